	.target	sm_90a

	.elftype	@"ET_EXEC"


//--------------------- .note.nv.tkinfo           --------------------------
	.section	.note.nv.tkinfo,"",@"SHT_NOTE"
	.sectionflags	@"SHF_NOTE_NV_TKINFO"
	.tkinfo
        /*0018*/ 	.word	0x00000002
        /*0030*/ 	.string	""
        /*0030*/ 	.string	"ptxas"
        /*0030*/ 	.string	"Cuda compilation tools, release 13.0, V13.0.88"
        /*0030*/ 	.string	"Build cuda_13.0.r13.0/compiler.36424714_0"
        /*0030*/ 	.string	"-arch sm_90a -m 64 "



//--------------------- .note.nv.cuinfo           --------------------------
	.section	.note.nv.cuinfo,"",@"SHT_NOTE"
	.sectionflags	@"SHF_NOTE_NV_CUINFO"
        /*0018*/ 	.short	0x0002
        /*001a*/ 	.short	0x005a
        /*001c*/ 	.short	0x0082
	.zero		2


//--------------------- .nv.info                  --------------------------
	.section	.nv.info,"",@"SHT_CUDA_INFO"
	.align	4


	//----- nvinfo : EIATTR_REGCOUNT
	.align		4
        /*0000*/ 	.byte	0x04, 0x2f
        /*0002*/ 	.short	(.L_57 - .L_56)
	.align		4
.L_56:
        /*0004*/ 	.word	index@(_ZN7cutlass13device_kernelIN5flash11enable_sm90INS1_16FlashAttnFwdSm90INS1_25CollectiveMainloopFwdSm90ILi2EN4cute5tupleIJNS5_1CILi1EEES8_S8_EEENS6_IJNS7_ILi192EEENS7_ILi128EEENS7_ILi64EEEEEELi64ENS_10bfloat16_tEfNS_4arch4Sm90ELb1ELb0ELb0ELb1ELb0ELb1ELb0ELb1ELb1ELb1ELb1ELb0EEENS1_21CollectiveEpilogueFwdINS6_IJSA_SC_SB_EEES9_SE_SG_Li384ELb1ELb1ELb1ELb0EEENS1_36VarlenDynamicPersistentTileSchedulerILi192ELi128ELi384ELi128ELb1ELb1ELb1ELb1ELb1ELb1EEEEEEEEEvNT_6ParamsE)
        /*0008*/ 	.word	0x00000080


	//----- nvinfo : EIATTR_FRAME_SIZE
	.align		4
.L_57:
        /*000c*/ 	.byte	0x04, 0x11
        /*000e*/ 	.short	(.L_59 - .L_58)
	.align		4
.L_58:
        /*0010*/ 	.word	index@(_ZN7cutlass13device_kernelIN5flash11enable_sm90INS1_16FlashAttnFwdSm90INS1_25CollectiveMainloopFwdSm90ILi2EN4cute5tupleIJNS5_1CILi1EEES8_S8_EEENS6_IJNS7_ILi192EEENS7_ILi128EEENS7_ILi64EEEEEELi64ENS_10bfloat16_tEfNS_4arch4Sm90ELb1ELb0ELb0ELb1ELb0ELb1ELb0ELb1ELb1ELb1ELb1ELb0EEENS1_21CollectiveEpilogueFwdINS6_IJSA_SC_SB_EEES9_SE_SG_Li384ELb1ELb1ELb1ELb0EEENS1_36VarlenDynamicPersistentTileSchedulerILi192ELi128ELi384ELi128ELb1ELb1ELb1ELb1ELb1ELb1EEEEEEEEEvNT_6ParamsE)
        /*0014*/ 	.word	0x00000070


	//----- nvinfo : EIATTR_REGCOUNT
	.align		4
.L_59:
        /*0018*/ 	.byte	0x04, 0x2f
        /*001a*/ 	.short	(.L_61 - .L_60)
	.align		4
.L_60:
        /*001c*/ 	.word	index@(_ZN7cutlass13device_kernelIN5flash11enable_sm90INS1_16FlashAttnFwdSm90INS1_25CollectiveMainloopFwdSm90ILi2EN4cute5tupleIJNS5_1CILi1EEES8_S8_EEENS6_IJNS7_ILi192EEENS7_ILi128EEENS7_ILi64EEEEEELi64ENS_10bfloat16_tEfNS_4arch4Sm90ELb1ELb0ELb0ELb1ELb0ELb0ELb0ELb1ELb1ELb1ELb1ELb0EEENS1_21CollectiveEpilogueFwdINS6_IJSA_SC_SB_EEES9_SE_SG_Li384ELb1ELb1ELb1ELb0EEENS1_36VarlenDynamicPersistentTileSchedulerILi192ELi128ELi384ELi128ELb1ELb1ELb1ELb1ELb1ELb1EEEEEEEEEvNT_6ParamsE)
        /*0020*/ 	.word	0x00000080


	//----- nvinfo : EIATTR_FRAME_SIZE
	.align		4
.L_61:
        /*0024*/ 	.byte	0x04, 0x11
        /*0026*/ 	.short	(.L_63 - .L_62)
	.align		4
.L_62:
        /*0028*/ 	.word	index@(_ZN7cutlass13device_kernelIN5flash11enable_sm90INS1_16FlashAttnFwdSm90INS1_25CollectiveMainloopFwdSm90ILi2EN4cute5tupleIJNS5_1CILi1EEES8_S8_EEENS6_IJNS7_ILi192EEENS7_ILi128EEENS7_ILi64EEEEEELi64ENS_10bfloat16_tEfNS_4arch4Sm90ELb1ELb0ELb0ELb1ELb0ELb0ELb0ELb1ELb1ELb1ELb1ELb0EEENS1_21CollectiveEpilogueFwdINS6_IJSA_SC_SB_EEES9_SE_SG_Li384ELb1ELb1ELb1ELb0EEENS1_36VarlenDynamicPersistentTileSchedulerILi192ELi128ELi384ELi128ELb1ELb1ELb1ELb1ELb1ELb1EEEEEEEEEvNT_6ParamsE)
        /*002c*/ 	.word	0x00000050


	//----- nvinfo : EIATTR_REGCOUNT
	.align		4
.L_63:
        /*0030*/ 	.byte	0x04, 0x2f
        /*0032*/ 	.short	(.L_65 - .L_64)
	.align		4
.L_64:
        /*0034*/ 	.word	index@(_ZN7cutlass13device_kernelIN5flash11enable_sm90INS1_16FlashAttnFwdSm90INS1_25CollectiveMainloopFwdSm90ILi2EN4cute5tupleIJNS5_1CILi1EEES8_S8_EEENS6_IJNS7_ILi192EEENS7_ILi128EEENS7_ILi64EEEEEELi64ENS_10bfloat16_tEfNS_4arch4Sm90ELb1ELb0ELb0ELb0ELb0ELb0ELb0ELb1ELb1ELb1ELb1ELb0EEENS1_21CollectiveEpilogueFwdINS6_IJSA_SC_SB_EEES9_SE_SG_Li384ELb0ELb1ELb1ELb0EEENS1_19SingleTileSchedulerILb0ELb1ELb1ELi192EEEEEEEEEvNT_6ParamsE)
        /*0038*/ 	.word	0x00000080


	//----- nvinfo : EIATTR_FRAME_SIZE
	.align		4
.L_65:
        /*003c*/ 	.byte	0x04, 0x11
        /*003e*/ 	.short	(.L_67 - .L_66)
	.align		4
.L_66:
        /*0040*/ 	.word	index@(_ZN7cutlass13device_kernelIN5flash11enable_sm90INS1_16FlashAttnFwdSm90INS1_25CollectiveMainloopFwdSm90ILi2EN4cute5tupleIJNS5_1CILi1EEES8_S8_EEENS6_IJNS7_ILi192EEENS7_ILi128EEENS7_ILi64EEEEEELi64ENS_10bfloat16_tEfNS_4arch4Sm90ELb1ELb0ELb0ELb0ELb0ELb0ELb0ELb1ELb1ELb1ELb1ELb0EEENS1_21CollectiveEpilogueFwdINS6_IJSA_SC_SB_EEES9_SE_SG_Li384ELb0ELb1ELb1ELb0EEENS1_19SingleTileSchedulerILb0ELb1ELb1ELi192EEEEEEEEEvNT_6ParamsE)
        /*0044*/ 	.word	0x00000000


	//----- nvinfo : EIATTR_REGCOUNT
	.align		4
.L_67:
        /*0048*/ 	.byte	0x04, 0x2f
        /*004a*/ 	.short	(.L_69 - .L_68)
	.align		4
.L_68:
        /*004c*/ 	.word	index@(_ZN7cutlass13device_kernelIN5flash11enable_sm90INS1_16FlashAttnFwdSm90INS1_25CollectiveMainloopFwdSm90ILi2EN4cute5tupleIJNS5_1CILi1EEES8_S8_EEENS6_IJNS7_ILi192EEENS7_ILi128EEENS7_ILi64EEEEEELi64ENS_10bfloat16_tEfNS_4arch4Sm90ELb0ELb1ELb0ELb1ELb0ELb1ELb0ELb1ELb1ELb1ELb1ELb0EEENS1_21CollectiveEpilogueFwdINS6_IJSA_SC_SB_EEES9_SE_SG_Li384ELb1ELb1ELb1ELb0EEENS1_36VarlenDynamicPersistentTileSchedulerILi192ELi128ELi384ELi128ELb1ELb1ELb1ELb1ELb0ELb1EEEEEEEEEvNT_6ParamsE)
        /*0050*/ 	.word	0x00000080


	//----- nvinfo : EIATTR_FRAME_SIZE
	.align		4
.L_69:
        /*0054*/ 	.byte	0x04, 0x11
        /*0056*/ 	.short	(.L_71 - .L_70)
	.align		4
.L_70:
        /*0058*/ 	.word	index@(_ZN7cutlass13device_kernelIN5flash11enable_sm90INS1_16FlashAttnFwdSm90INS1_25CollectiveMainloopFwdSm90ILi2EN4cute5tupleIJNS5_1CILi1EEES8_S8_EEENS6_IJNS7_ILi192EEENS7_ILi128EEENS7_ILi64EEEEEELi64ENS_10bfloat16_tEfNS_4arch4Sm90ELb0ELb1ELb0ELb1ELb0ELb1ELb0ELb1ELb1ELb1ELb1ELb0EEENS1_21CollectiveEpilogueFwdINS6_IJSA_SC_SB_EEES9_SE_SG_Li384ELb1ELb1ELb1ELb0EEENS1_36VarlenDynamicPersistentTileSchedulerILi192ELi128ELi384ELi128ELb1ELb1ELb1ELb1ELb0ELb1EEEEEEEEEvNT_6ParamsE)
        /*005c*/ 	.word	0x00000070


	//----- nvinfo : EIATTR_REGCOUNT
	.align		4
.L_71:
        /*0060*/ 	.byte	0x04, 0x2f
        /*0062*/ 	.short	(.L_73 - .L_72)
	.align		4
.L_72:
        /*0064*/ 	.word	index@(_ZN7cutlass13device_kernelIN5flash11enable_sm90INS1_16FlashAttnFwdSm90INS1_25CollectiveMainloopFwdSm90ILi2EN4cute5tupleIJNS5_1CILi1EEES8_S8_EEENS6_IJNS7_ILi192EEENS7_ILi128EEENS7_ILi64EEEEEELi64ENS_10bfloat16_tEfNS_4arch4Sm90ELb0ELb1ELb0ELb1ELb0ELb0ELb0ELb1ELb1ELb1ELb1ELb0EEENS1_21CollectiveEpilogueFwdINS6_IJSA_SC_SB_EEES9_SE_SG_Li384ELb1ELb1ELb1ELb0EEENS1_36VarlenDynamicPersistentTileSchedulerILi192ELi128ELi384ELi128ELb1ELb1ELb1ELb1ELb0ELb1EEEEEEEEEvNT_6ParamsE)
        /*0068*/ 	.word	0x00000080


	//----- nvinfo : EIATTR_FRAME_SIZE
	.align		4
.L_73:
        /*006c*/ 	.byte	0x04, 0x11
        /*006e*/ 	.short	(.L_75 - .L_74)
	.align		4
.L_74:
        /*0070*/ 	.word	index@(_ZN7cutlass13device_kernelIN5flash11enable_sm90INS1_16FlashAttnFwdSm90INS1_25CollectiveMainloopFwdSm90ILi2EN4cute5tupleIJNS5_1CILi1EEES8_S8_EEENS6_IJNS7_ILi192EEENS7_ILi128EEENS7_ILi64EEEEEELi64ENS_10bfloat16_tEfNS_4arch4Sm90ELb0ELb1ELb0ELb1ELb0ELb0ELb0ELb1ELb1ELb1ELb1ELb0EEENS1_21CollectiveEpilogueFwdINS6_IJSA_SC_SB_EEES9_SE_SG_Li384ELb1ELb1ELb1ELb0EEENS1_36VarlenDynamicPersistentTileSchedulerILi192ELi128ELi384ELi128ELb1ELb1ELb1ELb1ELb0ELb1EEEEEEEEEvNT_6ParamsE)
        /*0074*/ 	.word	0x00000048


	//----- nvinfo : EIATTR_REGCOUNT
	.align		4
.L_75:
        /*0078*/ 	.byte	0x04, 0x2f
        /*007a*/ 	.short	(.L_77 - .L_76)
	.align		4
.L_76:
        /*007c*/ 	.word	index@(_ZN7cutlass13device_kernelIN5flash11enable_sm90INS1_16FlashAttnFwdSm90INS1_25CollectiveMainloopFwdSm90ILi2EN4cute5tupleIJNS5_1CILi1EEES8_S8_EEENS6_IJNS7_ILi192EEENS7_ILi128EEENS7_ILi64EEEEEELi64ENS_10bfloat16_tEfNS_4arch4Sm90ELb0ELb1ELb0ELb0ELb0ELb0ELb0ELb1ELb1ELb1ELb1ELb0EEENS1_21CollectiveEpilogueFwdINS6_IJSA_SC_SB_EEES9_SE_SG_Li384ELb0ELb1ELb1ELb0EEENS1_19SingleTileSchedulerILb0ELb1ELb1ELi192EEEEEEEEEvNT_6ParamsE)
        /*0080*/ 	.word	0x00000080


	//----- nvinfo : EIATTR_FRAME_SIZE
	.align		4
.L_77:
        /*0084*/ 	.byte	0x04, 0x11
        /*0086*/ 	.short	(.L_79 - .L_78)
	.align		4
.L_78:
        /*0088*/ 	.word	index@(_ZN7cutlass13device_kernelIN5flash11enable_sm90INS1_16FlashAttnFwdSm90INS1_25CollectiveMainloopFwdSm90ILi2EN4cute5tupleIJNS5_1CILi1EEES8_S8_EEENS6_IJNS7_ILi192EEENS7_ILi128EEENS7_ILi64EEEEEELi64ENS_10bfloat16_tEfNS_4arch4Sm90ELb0ELb1ELb0ELb0ELb0ELb0ELb0ELb1ELb1ELb1ELb1ELb0EEENS1_21CollectiveEpilogueFwdINS6_IJSA_SC_SB_EEES9_SE_SG_Li384ELb0ELb1ELb1ELb0EEENS1_19SingleTileSchedulerILb0ELb1ELb1ELi192EEEEEEEEEvNT_6ParamsE)
        /*008c*/ 	.word	0x00000000


	//----- nvinfo : EIATTR_REGCOUNT
	.align		4
.L_79:
        /*0090*/ 	.byte	0x04, 0x2f
        /*0092*/ 	.short	(.L_81 - .L_80)
	.align		4
.L_80:
        /*0094*/ 	.word	index@(_ZN7cutlass13device_kernelIN5flash11enable_sm90INS1_16FlashAttnFwdSm90INS1_25CollectiveMainloopFwdSm90ILi2EN4cute5tupleIJNS5_1CILi1EEES8_S8_EEENS6_IJNS7_ILi192EEESA_NS7_ILi64EEEEEELi64ENS_10bfloat16_tEfNS_4arch4Sm90ELb0ELb0ELb0ELb1ELb0ELb1ELb0ELb0ELb1ELb1ELb1ELb0EEENS1_21CollectiveEpilogueFwdINS6_IJSA_SB_SA_EEES9_SD_SF_Li384ELb1ELb1ELb1ELb0EEENS1_36VarlenDynamicPersistentTileSchedulerILi192ELi192ELi384ELi128ELb1ELb1ELb1ELb0ELb1ELb1EEEEEEEEEvNT_6ParamsE)
        /*0098*/ 	.word	0x00000080


	//----- nvinfo : EIATTR_FRAME_SIZE
	.align		4
.L_81:
        /*009c*/ 	.byte	0x04, 0x11
        /*009e*/ 	.short	(.L_83 - .L_82)
	.align		4
.L_82:
        /*00a0*/ 	.word	index@(_ZN7cutlass13device_kernelIN5flash11enable_sm90INS1_16FlashAttnFwdSm90INS1_25CollectiveMainloopFwdSm90ILi2EN4cute5tupleIJNS5_1CILi1EEES8_S8_EEENS6_IJNS7_ILi192EEESA_NS7_ILi64EEEEEELi64ENS_10bfloat16_tEfNS_4arch4Sm90ELb0ELb0ELb0ELb1ELb0ELb1ELb0ELb0ELb1ELb1ELb1ELb0EEENS1_21CollectiveEpilogueFwdINS6_IJSA_SB_SA_EEES9_SD_SF_Li384ELb1ELb1ELb1ELb0EEENS1_36VarlenDynamicPersistentTileSchedulerILi192ELi192ELi384ELi128ELb1ELb1ELb1ELb0ELb1ELb1EEEEEEEEEvNT_6ParamsE)
        /*00a4*/ 	.word	0x00000080


	//----- nvinfo : EIATTR_REGCOUNT
	.align		4
.L_83:
        /*00a8*/ 	.byte	0x04, 0x2f
        /*00aa*/ 	.short	(.L_85 - .L_84)
	.align		4
.L_84:
        /*00ac*/ 	.word	index@(_ZN7cutlass13device_kernelIN5flash11enable_sm90INS1_16FlashAttnFwdSm90INS1_25CollectiveMainloopFwdSm90ILi2EN4cute5tupleIJNS5_1CILi1EEES8_S8_EEENS6_IJNS7_ILi192EEESA_NS7_ILi64EEEEEELi64ENS_10bfloat16_tEfNS_4arch4Sm90ELb0ELb0ELb0ELb1ELb0ELb0ELb0ELb0ELb1ELb1ELb1ELb0EEENS1_21CollectiveEpilogueFwdINS6_IJSA_SB_SA_EEES9_SD_SF_Li384ELb1ELb1ELb1ELb0EEENS1_36VarlenDynamicPersistentTileSchedulerILi192ELi192ELi384ELi128ELb1ELb1ELb1ELb0ELb1ELb1EEEEEEEEEvNT_6ParamsE)
        /*00b0*/ 	.word	0x00000080


	//----- nvinfo : EIATTR_FRAME_SIZE
	.align		4
.L_85:
        /*00b4*/ 	.byte	0x04, 0x11
        /*00b6*/ 	.short	(.L_87 - .L_86)
	.align		4
.L_86:
        /*00b8*/ 	.word	index@(_ZN7cutlass13device_kernelIN5flash11enable_sm90INS1_16FlashAttnFwdSm90INS1_25CollectiveMainloopFwdSm90ILi2EN4cute5tupleIJNS5_1CILi1EEES8_S8_EEENS6_IJNS7_ILi192EEESA_NS7_ILi64EEEEEELi64ENS_10bfloat16_tEfNS_4arch4Sm90ELb0ELb0ELb0ELb1ELb0ELb0ELb0ELb0ELb1ELb1ELb1ELb0EEENS1_21CollectiveEpilogueFwdINS6_IJSA_SB_SA_EEES9_SD_SF_Li384ELb1ELb1ELb1ELb0EEENS1_36VarlenDynamicPersistentTileSchedulerILi192ELi192ELi384ELi128ELb1ELb1ELb1ELb0ELb1ELb1EEEEEEEEEvNT_6ParamsE)
        /*00bc*/ 	.word	0x00000068


	//----- nvinfo : EIATTR_REGCOUNT
	.align		4
.L_87:
        /*00c0*/ 	.byte	0x04, 0x2f
        /*00c2*/ 	.short	(.L_89 - .L_88)
	.align		4
.L_88:
        /*00c4*/ 	.word	index@(_ZN7cutlass13device_kernelIN5flash11enable_sm90INS1_16FlashAttnFwdSm90INS1_25CollectiveMainloopFwdSm90ILi2EN4cute5tupleIJNS5_1CILi1EEES8_S8_EEENS6_IJNS7_ILi192EEESA_NS7_ILi64EEEEEELi64ENS_10bfloat16_tEfNS_4arch4Sm90ELb0ELb0ELb0ELb0ELb0ELb0ELb0ELb0ELb1ELb1ELb1ELb0EEENS1_21CollectiveEpilogueFwdINS6_IJSA_SB_SA_EEES9_SD_SF_Li384ELb0ELb1ELb1ELb0EEENS1_19SingleTileSchedulerILb0ELb1ELb1ELi192EEEEEEEEEvNT_6ParamsE)
        /*00c8*/ 	.word	0x00000080


	//----- nvinfo : EIATTR_FRAME_SIZE
	.align		4
.L_89:
        /*00cc*/ 	.byte	0x04, 0x11
        /*00ce*/ 	.short	(.L_91 - .L_90)
	.align		4
.L_90:
        /*00d0*/ 	.word	index@(_ZN7cutlass13device_kernelIN5flash11enable_sm90INS1_16FlashAttnFwdSm90INS1_25CollectiveMainloopFwdSm90ILi2EN4cute5tupleIJNS5_1CILi1EEES8_S8_EEENS6_IJNS7_ILi192EEESA_NS7_ILi64EEEEEELi64ENS_10bfloat16_tEfNS_4arch4Sm90ELb0ELb0ELb0ELb0ELb0ELb0ELb0ELb0ELb1ELb1ELb1ELb0EEENS1_21CollectiveEpilogueFwdINS6_IJSA_SB_SA_EEES9_SD_SF_Li384ELb0ELb1ELb1ELb0EEENS1_19SingleTileSchedulerILb0ELb1ELb1ELi192EEEEEEEEEvNT_6ParamsE)
        /*00d4*/ 	.word	0x00000018


	//----- nvinfo : EIATTR_REGCOUNT
	.align		4
.L_91:
        /*00d8*/ 	.byte	0x04, 0x2f
        /*00da*/ 	.short	(.L_93 - .L_92)
	.align		4
.L_92:
        /*00dc*/ 	.word	index@(_ZN7cutlass13device_kernelIN5flash11enable_sm90INS1_16FlashAttnFwdSm90INS1_25CollectiveMainloopFwdSm90ILi2EN4cute5tupleIJNS5_1CILi1EEES8_S8_EEENS6_IJNS7_ILi192EEENS7_ILi144EEENS7_ILi96EEEEEELi96ENS_10bfloat16_tEfNS_4arch4Sm90ELb1ELb0ELb0ELb1ELb0ELb1ELb0ELb0ELb1ELb1ELb1ELb0EEENS1_21CollectiveEpilogueFwdINS6_IJSA_SC_SB_EEES9_SE_SG_Li384ELb1ELb1ELb1ELb0EEENS1_36VarlenDynamicPersistentTileSchedulerILi192ELi144ELi384ELi128ELb1ELb1ELb1ELb1ELb1ELb1EEEEEEEEEvNT_6ParamsE)
        /*00e0*/ 	.word	0x00000080


	//----- nvinfo : EIATTR_FRAME_SIZE
	.align		4
.L_93:
        /*00e4*/ 	.byte	0x04, 0x11
        /*00e6*/ 	.short	(.L_95 - .L_94)
	.align		4
.L_94:
        /*00e8*/ 	.word	index@(_ZN7cutlass13device_kernelIN5flash11enable_sm90INS1_16FlashAttnFwdSm90INS1_25CollectiveMainloopFwdSm90ILi2EN4cute5tupleIJNS5_1CILi1EEES8_S8_EEENS6_IJNS7_ILi192EEENS7_ILi144EEENS7_ILi96EEEEEELi96ENS_10bfloat16_tEfNS_4arch4Sm90ELb1ELb0ELb0ELb1ELb0ELb1ELb0ELb0ELb1ELb1ELb1ELb0EEENS1_21CollectiveEpilogueFwdINS6_IJSA_SC_SB_EEES9_SE_SG_Li384ELb1ELb1ELb1ELb0EEENS1_36VarlenDynamicPersistentTileSchedulerILi192ELi144ELi384ELi128ELb1ELb1ELb1ELb1ELb1ELb1EEEEEEEEEvNT_6ParamsE)
        /*00ec*/ 	.word	0x000000f0


	//----- nvinfo : EIATTR_REGCOUNT
	.align		4
.L_95:
        /*00f0*/ 	.byte	0x04, 0x2f
        /*00f2*/ 	.short	(.L_97 - .L_96)
	.align		4
.L_96:
        /*00f4*/ 	.word	index@(_ZN7cutlass13device_kernelIN5flash11enable_sm90INS1_16FlashAttnFwdSm90INS1_25CollectiveMainloopFwdSm90ILi2EN4cute5tupleIJNS5_1CILi1EEES8_S8_EEENS6_IJNS7_ILi192EEENS7_ILi144EEENS7_ILi96EEEEEELi96ENS_10bfloat16_tEfNS_4arch4Sm90ELb1ELb0ELb0ELb1ELb0ELb0ELb0ELb0ELb1ELb1ELb1ELb0EEENS1_21CollectiveEpilogueFwdINS6_IJSA_SC_SB_EEES9_SE_SG_Li384ELb1ELb1ELb1ELb0EEENS1_36VarlenDynamicPersistentTileSchedulerILi192ELi144ELi384ELi128ELb1ELb1ELb1ELb1ELb1ELb1EEEEEEEEEvNT_6ParamsE)
        /*00f8*/ 	.word	0x00000080


	//----- nvinfo : EIATTR_FRAME_SIZE
	.align		4
.L_97:
        /*00fc*/ 	.byte	0x04, 0x11
        /*00fe*/ 	.short	(.L_99 - .L_98)
	.align		4
.L_98:
        /*0100*/ 	.word	index@(_ZN7cutlass13device_kernelIN5flash11enable_sm90INS1_16FlashAttnFwdSm90INS1_25CollectiveMainloopFwdSm90ILi2EN4cute5tupleIJNS5_1CILi1EEES8_S8_EEENS6_IJNS7_ILi192EEENS7_ILi144EEENS7_ILi96EEEEEELi96ENS_10bfloat16_tEfNS_4arch4Sm90ELb1ELb0ELb0ELb1ELb0ELb0ELb0ELb0ELb1ELb1ELb1ELb0EEENS1_21CollectiveEpilogueFwdINS6_IJSA_SC_SB_EEES9_SE_SG_Li384ELb1ELb1ELb1ELb0EEENS1_36VarlenDynamicPersistentTileSchedulerILi192ELi144ELi384ELi128ELb1ELb1ELb1ELb1ELb1ELb1EEEEEEEEEvNT_6ParamsE)
        /*0104*/ 	.word	0x00000050


	//----- nvinfo : EIATTR_REGCOUNT
	.align		4
.L_99:
        /*0108*/ 	.byte	0x04, 0x2f
        /*010a*/ 	.short	(.L_101 - .L_100)
	.align		4
.L_100:
        /*010c*/ 	.word	index@(_ZN7cutlass13device_kernelIN5flash11enable_sm90INS1_16FlashAttnFwdSm90INS1_25CollectiveMainloopFwdSm90ILi2EN4cute5tupleIJNS5_1CILi1EEES8_S8_EEENS6_IJNS7_ILi192EEENS7_ILi144EEENS7_ILi96EEEEEELi96ENS_10bfloat16_tEfNS_4arch4Sm90ELb1ELb0ELb0ELb0ELb0ELb0ELb0ELb0ELb1ELb1ELb1ELb0EEENS1_21CollectiveEpilogueFwdINS6_IJSA_SC_SB_EEES9_SE_SG_Li384ELb0ELb1ELb1ELb0EEENS1_19SingleTileSchedulerILb0ELb1ELb1ELi192EEEEEEEEEvNT_6ParamsE)
        /*0110*/ 	.word	0x00000080


	//----- nvinfo : EIATTR_FRAME_SIZE
	.align		4
.L_101:
        /*0114*/ 	.byte	0x04, 0x11
        /*0116*/ 	.short	(.L_103 - .L_102)
	.align		4
.L_102:
        /*0118*/ 	.word	index@(_ZN7cutlass13device_kernelIN5flash11enable_sm90INS1_16FlashAttnFwdSm90INS1_25CollectiveMainloopFwdSm90ILi2EN4cute5tupleIJNS5_1CILi1EEES8_S8_EEENS6_IJNS7_ILi192EEENS7_ILi144EEENS7_ILi96EEEEEELi96ENS_10bfloat16_tEfNS_4arch4Sm90ELb1ELb0ELb0ELb0ELb0ELb0ELb0ELb0ELb1ELb1ELb1ELb0EEENS1_21CollectiveEpilogueFwdINS6_IJSA_SC_SB_EEES9_SE_SG_Li384ELb0ELb1ELb1ELb0EEENS1_19SingleTileSchedulerILb0ELb1ELb1ELi192EEEEEEEEEvNT_6ParamsE)
        /*011c*/ 	.word	0x00000008


	//----- nvinfo : EIATTR_REGCOUNT
	.align		4
.L_103:
        /*0120*/ 	.byte	0x04, 0x2f
        /*0122*/ 	.short	(.L_105 - .L_104)
	.align		4
.L_104:
        /*0124*/ 	.word	index@(_ZN7cutlass13device_kernelIN5flash11enable_sm90INS1_16FlashAttnFwdSm90INS1_25CollectiveMainloopFwdSm90ILi2EN4cute5tupleIJNS5_1CILi1EEES8_S8_EEENS6_IJNS7_ILi192EEENS7_ILi128EEENS7_ILi96EEEEEELi96ENS_10bfloat16_tEfNS_4arch4Sm90ELb0ELb1ELb0ELb1ELb0ELb1ELb0ELb0ELb1ELb1ELb1ELb0EEENS1_21CollectiveEpilogueFwdINS6_IJSA_SC_SB_EEES9_SE_SG_Li384ELb1ELb1ELb1ELb0EEENS1_36VarlenDynamicPersistentTileSchedulerILi192ELi128ELi384ELi128ELb1ELb1ELb1ELb1ELb0ELb1EEEEEEEEEvNT_6ParamsE)
        /*0128*/ 	.word	0x00000080


	//----- nvinfo : EIATTR_FRAME_SIZE
	.align		4
.L_105:
        /*012c*/ 	.byte	0x04, 0x11
        /*012e*/ 	.short	(.L_107 - .L_106)
	.align		4
.L_106:
        /*0130*/ 	.word	index@(_ZN7cutlass13device_kernelIN5flash11enable_sm90INS1_16FlashAttnFwdSm90INS1_25CollectiveMainloopFwdSm90ILi2EN4cute5tupleIJNS5_1CILi1EEES8_S8_EEENS6_IJNS7_ILi192EEENS7_ILi128EEENS7_ILi96EEEEEELi96ENS_10bfloat16_tEfNS_4arch4Sm90ELb0ELb1ELb0ELb1ELb0ELb1ELb0ELb0ELb1ELb1ELb1ELb0EEENS1_21CollectiveEpilogueFwdINS6_IJSA_SC_SB_EEES9_SE_SG_Li384ELb1ELb1ELb1ELb0EEENS1_36VarlenDynamicPersistentTileSchedulerILi192ELi128ELi384ELi128ELb1ELb1ELb1ELb1ELb0ELb1EEEEEEEEEvNT_6ParamsE)
        /*0134*/ 	.word	0x00000070


	//----- nvinfo : EIATTR_REGCOUNT
	.align		4
.L_107:
        /*0138*/ 	.byte	0x04, 0x2f
        /*013a*/ 	.short	(.L_109 - .L_108)
	.align		4
.L_108:
        /*013c*/ 	.word	index@(_ZN7cutlass13device_kernelIN5flash11enable_sm90INS1_16FlashAttnFwdSm90INS1_25CollectiveMainloopFwdSm90ILi2EN4cute5tupleIJNS5_1CILi1EEES8_S8_EEENS6_IJNS7_ILi192EEENS7_ILi128EEENS7_ILi96EEEEEELi96ENS_10bfloat16_tEfNS_4arch4Sm90ELb0ELb1ELb0ELb1ELb0ELb0ELb0ELb0ELb1ELb1ELb1ELb0EEENS1_21CollectiveEpilogueFwdINS6_IJSA_SC_SB_EEES9_SE_SG_Li384ELb1ELb1ELb1ELb0EEENS1_36VarlenDynamicPersistentTileSchedulerILi192ELi128ELi384ELi128ELb1ELb1ELb1ELb1ELb0ELb1EEEEEEEEEvNT_6ParamsE)
        /*0140*/ 	.word	0x00000080


	//----- nvinfo : EIATTR_FRAME_SIZE
	.align		4
.L_109:
        /*0144*/ 	.byte	0x04, 0x11
        /*0146*/ 	.short	(.L_111 - .L_110)
	.align		4
.L_110:
        /*0148*/ 	.word	index@(_ZN7cutlass13device_kernelIN5flash11enable_sm90INS1_16FlashAttnFwdSm90INS1_25CollectiveMainloopFwdSm90ILi2EN4cute5tupleIJNS5_1CILi1EEES8_S8_EEENS6_IJNS7_ILi192EEENS7_ILi128EEENS7_ILi96EEEEEELi96ENS_10bfloat16_tEfNS_4arch4Sm90ELb0ELb1ELb0ELb1ELb0ELb0ELb0ELb0ELb1ELb1ELb1ELb0EEENS1_21CollectiveEpilogueFwdINS6_IJSA_SC_SB_EEES9_SE_SG_Li384ELb1ELb1ELb1ELb0EEENS1_36VarlenDynamicPersistentTileSchedulerILi192ELi128ELi384ELi128ELb1ELb1ELb1ELb1ELb0ELb1EEEEEEEEEvNT_6ParamsE)
        /*014c*/ 	.word	0x00000048


	//----- nvinfo : EIATTR_REGCOUNT
	.align		4
.L_111:
        /*0150*/ 	.byte	0x04, 0x2f
        /*0152*/ 	.short	(.L_113 - .L_112)
	.align		4
.L_112:
        /*0154*/ 	.word	index@(_ZN7cutlass13device_kernelIN5flash11enable_sm90INS1_16FlashAttnFwdSm90INS1_25CollectiveMainloopFwdSm90ILi2EN4cute5tupleIJNS5_1CILi1EEES8_S8_EEENS6_IJNS7_ILi192EEENS7_ILi128EEENS7_ILi96EEEEEELi96ENS_10bfloat16_tEfNS_4arch4Sm90ELb0ELb1ELb0ELb0ELb0ELb0ELb0ELb0ELb1ELb1ELb1ELb0EEENS1_21CollectiveEpilogueFwdINS6_IJSA_SC_SB_EEES9_SE_SG_Li384ELb0ELb1ELb1ELb0EEENS1_19SingleTileSchedulerILb0ELb1ELb1ELi192EEEEEEEEEvNT_6ParamsE)
        /*0158*/ 	.word	0x00000080


	//----- nvinfo : EIATTR_FRAME_SIZE
	.align		4
.L_113:
        /*015c*/ 	.byte	0x04, 0x11
        /*015e*/ 	.short	(.L_115 - .L_114)
	.align		4
.L_114:
        /*0160*/ 	.word	index@(_ZN7cutlass13device_kernelIN5flash11enable_sm90INS1_16FlashAttnFwdSm90INS1_25CollectiveMainloopFwdSm90ILi2EN4cute5tupleIJNS5_1CILi1EEES8_S8_EEENS6_IJNS7_ILi192EEENS7_ILi128EEENS7_ILi96EEEEEELi96ENS_10bfloat16_tEfNS_4arch4Sm90ELb0ELb1ELb0ELb0ELb0ELb0ELb0ELb0ELb1ELb1ELb1ELb0EEENS1_21CollectiveEpilogueFwdINS6_IJSA_SC_SB_EEES9_SE_SG_Li384ELb0ELb1ELb1ELb0EEENS1_19SingleTileSchedulerILb0ELb1ELb1ELi192EEEEEEEEEvNT_6ParamsE)
        /*0164*/ 	.word	0x00000000


	//----- nvinfo : EIATTR_REGCOUNT
	.align		4
.L_115:
        /*0168*/ 	.byte	0x04, 0x2f
        /*016a*/ 	.short	(.L_117 - .L_116)
	.align		4
.L_116:
        /*016c*/ 	.word	index@(_ZN7cutlass13device_kernelIN5flash11enable_sm90INS1_16FlashAttnFwdSm90INS1_25CollectiveMainloopFwdSm90ILi2EN4cute5tupleIJNS5_1CILi1EEES8_S8_EEENS6_IJNS7_ILi192EEENS7_ILi144EEENS7_ILi96EEEEEELi96ENS_10bfloat16_tEfNS_4arch4Sm90ELb0ELb0ELb0ELb1ELb0ELb1ELb0ELb0ELb1ELb1ELb1ELb0EEENS1_21CollectiveEpilogueFwdINS6_IJSA_SC_SB_EEES9_SE_SG_Li384ELb1ELb1ELb1ELb0EEENS1_36VarlenDynamicPersistentTileSchedulerILi192ELi144ELi384ELi128ELb1ELb1ELb1ELb0ELb1ELb1EEEEEEEEEvNT_6ParamsE)
        /*0170*/ 	.word	0x00000080


	//----- nvinfo : EIATTR_FRAME_SIZE
	.align		4
.L_117:
        /*0174*/ 	.byte	0x04, 0x11
        /*0176*/ 	.short	(.L_119 - .L_118)
	.align		4
.L_118:
        /*0178*/ 	.word	index@(_ZN7cutlass13device_kernelIN5flash11enable_sm90INS1_16FlashAttnFwdSm90INS1_25CollectiveMainloopFwdSm90ILi2EN4cute5tupleIJNS5_1CILi1EEES8_S8_EEENS6_IJNS7_ILi192EEENS7_ILi144EEENS7_ILi96EEEEEELi96ENS_10bfloat16_tEfNS_4arch4Sm90ELb0ELb0ELb0ELb1ELb0ELb1ELb0ELb0ELb1ELb1ELb1ELb0EEENS1_21CollectiveEpilogueFwdINS6_IJSA_SC_SB_EEES9_SE_SG_Li384ELb1ELb1ELb1ELb0EEENS1_36VarlenDynamicPersistentTileSchedulerILi192ELi144ELi384ELi128ELb1ELb1ELb1ELb0ELb1ELb1EEEEEEEEEvNT_6ParamsE)
        /*017c*/ 	.word	0x00000120


	//----- nvinfo : EIATTR_REGCOUNT
	.align		4
.L_119:
        /*0180*/ 	.byte	0x04, 0x2f
        /*0182*/ 	.short	(.L_121 - .L_120)
	.align		4
.L_120:
        /*0184*/ 	.word	index@(_ZN7cutlass13device_kernelIN5flash11enable_sm90INS1_16FlashAttnFwdSm90INS1_25CollectiveMainloopFwdSm90ILi2EN4cute5tupleIJNS5_1CILi1EEES8_S8_EEENS6_IJNS7_ILi192EEENS7_ILi144EEENS7_ILi96EEEEEELi96ENS_10bfloat16_tEfNS_4arch4Sm90ELb0ELb0ELb0ELb1ELb0ELb0ELb0ELb0ELb1ELb1ELb1ELb0EEENS1_21CollectiveEpilogueFwdINS6_IJSA_SC_SB_EEES9_SE_SG_Li384ELb1ELb1ELb1ELb0EEENS1_36VarlenDynamicPersistentTileSchedulerILi192ELi144ELi384ELi128ELb1ELb1ELb1ELb0ELb1ELb1EEEEEEEEEvNT_6ParamsE)
        /*0188*/ 	.word	0x00000080


	//----- nvinfo : EIATTR_FRAME_SIZE
	.align		4
.L_121:
        /*018c*/ 	.byte	0x04, 0x11
        /*018e*/ 	.short	(.L_123 - .L_122)
	.align		4
.L_122:
        /*0190*/ 	.word	index@(_ZN7cutlass13device_kernelIN5flash11enable_sm90INS1_16FlashAttnFwdSm90INS1_25CollectiveMainloopFwdSm90ILi2EN4cute5tupleIJNS5_1CILi1EEES8_S8_EEENS6_IJNS7_ILi192EEENS7_ILi144EEENS7_ILi96EEEEEELi96ENS_10bfloat16_tEfNS_4arch4Sm90ELb0ELb0ELb0ELb1ELb0ELb0ELb0ELb0ELb1ELb1ELb1ELb0EEENS1_21CollectiveEpilogueFwdINS6_IJSA_SC_SB_EEES9_SE_SG_Li384ELb1ELb1ELb1ELb0EEENS1_36VarlenDynamicPersistentTileSchedulerILi192ELi144ELi384ELi128ELb1ELb1ELb1ELb0ELb1ELb1EEEEEEEEEvNT_6ParamsE)
        /*0194*/ 	.word	0x00000050


	//----- nvinfo : EIATTR_REGCOUNT
	.align		4
.L_123:
        /*0198*/ 	.byte	0x04, 0x2f
        /*019a*/ 	.short	(.L_125 - .L_124)
	.align		4
.L_124:
        /*019c*/ 	.word	index@(_ZN7cutlass13device_kernelIN5flash11enable_sm90INS1_16FlashAttnFwdSm90INS1_25CollectiveMainloopFwdSm90ILi2EN4cute5tupleIJNS5_1CILi1EEES8_S8_EEENS6_IJNS7_ILi192EEENS7_ILi144EEENS7_ILi96EEEEEELi96ENS_10bfloat16_tEfNS_4arch4Sm90ELb0ELb0ELb0ELb0ELb0ELb0ELb0ELb0ELb1ELb1ELb1ELb0EEENS1_21CollectiveEpilogueFwdINS6_IJSA_SC_SB_EEES9_SE_SG_Li384ELb0ELb1ELb1ELb0EEENS1_19SingleTileSchedulerILb0ELb1ELb1ELi192EEEEEEEEEvNT_6ParamsE)
        /*01a0*/ 	.word	0x00000080


	//----- nvinfo : EIATTR_FRAME_SIZE
	.align		4
.L_125:
        /*01a4*/ 	.byte	0x04, 0x11
        /*01a6*/ 	.short	(.L_127 - .L_126)
	.align		4
.L_126:
        /*01a8*/ 	.word	index@(_ZN7cutlass13device_kernelIN5flash11enable_sm90INS1_16FlashAttnFwdSm90INS1_25CollectiveMainloopFwdSm90ILi2EN4cute5tupleIJNS5_1CILi1EEES8_S8_EEENS6_IJNS7_ILi192EEENS7_ILi144EEENS7_ILi96EEEEEELi96ENS_10bfloat16_tEfNS_4arch4Sm90ELb0ELb0ELb0ELb0ELb0ELb0ELb0ELb0ELb1ELb1ELb1ELb0EEENS1_21CollectiveEpilogueFwdINS6_IJSA_SC_SB_EEES9_SE_SG_Li384ELb0ELb1ELb1ELb0EEENS1_19SingleTileSchedulerILb0ELb1ELb1ELi192EEEEEEEEEvNT_6ParamsE)
        /*01ac*/ 	.word	0x00000000


	//----- nvinfo : EIATTR_REGCOUNT
	.align		4
.L_127:
        /*01b0*/ 	.byte	0x04, 0x2f
        /*01b2*/ 	.short	(.L_129 - .L_128)
	.align		4
.L_128:
        /*01b4*/ 	.word	index@(_ZN7cutlass13device_kernelIN5flash11enable_sm90INS1_16FlashAttnFwdSm90INS1_25CollectiveMainloopFwdSm90ILi2EN4cute5tupleIJNS5_1CILi1EEES8_S8_EEENS6_IJNS7_ILi128EEESA_SA_EEELi128ENS_10bfloat16_tEfNS_4arch4Sm90ELb1ELb0ELb0ELb1ELb0ELb1ELb0ELb1ELb1ELb1ELb1ELb0EEENS1_21CollectiveEpilogueFwdISB_S9_SC_SE_Li256ELb1ELb1ELb1ELb0EEENS1_36VarlenDynamicPersistentTileSchedulerILi128ELi128ELi256ELi128ELb1ELb1ELb1ELb1ELb1ELb1EEEEEEEEEvNT_6ParamsE)
        /*01b8*/ 	.word	0x000000a8


	//----- nvinfo : EIATTR_FRAME_SIZE
	.align		4
.L_129:
        /*01bc*/ 	.byte	0x04, 0x11
        /*01be*/ 	.short	(.L_131 - .L_130)
	.align		4
.L_130:
        /*01c0*/ 	.word	index@(_ZN7cutlass13device_kernelIN5flash11enable_sm90INS1_16FlashAttnFwdSm90INS1_25CollectiveMainloopFwdSm90ILi2EN4cute5tupleIJNS5_1CILi1EEES8_S8_EEENS6_IJNS7_ILi128EEESA_SA_EEELi128ENS_10bfloat16_tEfNS_4arch4Sm90ELb1ELb0ELb0ELb1ELb0ELb1ELb0ELb1ELb1ELb1ELb1ELb0EEENS1_21CollectiveEpilogueFwdISB_S9_SC_SE_Li256ELb1ELb1ELb1ELb0EEENS1_36VarlenDynamicPersistentTileSchedulerILi128ELi128ELi256ELi128ELb1ELb1ELb1ELb1ELb1ELb1EEEEEEEEEvNT_6ParamsE)
        /*01c4*/ 	.word	0x00000068


	//----- nvinfo : EIATTR_REGCOUNT
	.align		4
.L_131:
        /*01c8*/ 	.byte	0x04, 0x2f
        /*01ca*/ 	.short	(.L_133 - .L_132)
	.align		4
.L_132:
        /*01cc*/ 	.word	index@(_ZN7cutlass13device_kernelIN5flash11enable_sm90INS1_16FlashAttnFwdSm90INS1_25CollectiveMainloopFwdSm90ILi2EN4cute5tupleIJNS5_1CILi1EEES8_S8_EEENS6_IJNS7_ILi128EEESA_SA_EEELi128ENS_10bfloat16_tEfNS_4arch4Sm90ELb1ELb0ELb0ELb1ELb0ELb0ELb0ELb1ELb1ELb1ELb1ELb0EEENS1_21CollectiveEpilogueFwdISB_S9_SC_SE_Li256ELb1ELb1ELb1ELb0EEENS1_36VarlenDynamicPersistentTileSchedulerILi128ELi128ELi256ELi128ELb1ELb1ELb1ELb1ELb1ELb1EEEEEEEEEvNT_6ParamsE)
        /*01d0*/ 	.word	0x000000a8


	//----- nvinfo : EIATTR_FRAME_SIZE
	.align		4
.L_133:
        /*01d4*/ 	.byte	0x04, 0x11
        /*01d6*/ 	.short	(.L_135 - .L_134)
	.align		4
.L_134:
        /*01d8*/ 	.word	index@(_ZN7cutlass13device_kernelIN5flash11enable_sm90INS1_16FlashAttnFwdSm90INS1_25CollectiveMainloopFwdSm90ILi2EN4cute5tupleIJNS5_1CILi1EEES8_S8_EEENS6_IJNS7_ILi128EEESA_SA_EEELi128ENS_10bfloat16_tEfNS_4arch4Sm90ELb1ELb0ELb0ELb1ELb0ELb0ELb0ELb1ELb1ELb1ELb1ELb0EEENS1_21CollectiveEpilogueFwdISB_S9_SC_SE_Li256ELb1ELb1ELb1ELb0EEENS1_36VarlenDynamicPersistentTileSchedulerILi128ELi128ELi256ELi128ELb1ELb1ELb1ELb1ELb1ELb1EEEEEEEEEvNT_6ParamsE)
        /*01dc*/ 	.word	0x00000060


	//----- nvinfo : EIATTR_REGCOUNT
	.align		4
.L_135:
        /*01e0*/ 	.byte	0x04, 0x2f
        /*01e2*/ 	.short	(.L_137 - .L_136)
	.align		4
.L_136:
        /*01e4*/ 	.word	index@(_ZN7cutlass13device_kernelIN5flash11enable_sm90INS1_16FlashAttnFwdSm90INS1_25CollectiveMainloopFwdSm90ILi2EN4cute5tupleIJNS5_1CILi1EEES8_S8_EEENS6_IJNS7_ILi128EEESA_SA_EEELi128ENS_10bfloat16_tEfNS_4arch4Sm90ELb1ELb0ELb0ELb0ELb0ELb0ELb0ELb1ELb1ELb1ELb1ELb0EEENS1_21CollectiveEpilogueFwdISB_S9_SC_SE_Li256ELb0ELb1ELb1ELb0EEENS1_19SingleTileSchedulerILb0ELb1ELb1ELi128EEEEEEEEEvNT_6ParamsE)
        /*01e8*/ 	.word	0x000000a8


	//----- nvinfo : EIATTR_FRAME_SIZE
	.align		4
.L_137:
        /*01ec*/ 	.byte	0x04, 0x11
        /*01ee*/ 	.short	(.L_139 - .L_138)
	.align		4
.L_138:
        /*01f0*/ 	.word	index@(_ZN7cutlass13device_kernelIN5flash11enable_sm90INS1_16FlashAttnFwdSm90INS1_25CollectiveMainloopFwdSm90ILi2EN4cute5tupleIJNS5_1CILi1EEES8_S8_EEENS6_IJNS7_ILi128EEESA_SA_EEELi128ENS_10bfloat16_tEfNS_4arch4Sm90ELb1ELb0ELb0ELb0ELb0ELb0ELb0ELb1ELb1ELb1ELb1ELb0EEENS1_21CollectiveEpilogueFwdISB_S9_SC_SE_Li256ELb0ELb1ELb1ELb0EEENS1_19SingleTileSchedulerILb0ELb1ELb1ELi128EEEEEEEEEvNT_6ParamsE)
        /*01f4*/ 	.word	0x00000018


	//----- nvinfo : EIATTR_REGCOUNT
	.align		4
.L_139:
        /*01f8*/ 	.byte	0x04, 0x2f
        /*01fa*/ 	.short	(.L_141 - .L_140)
	.align		4
.L_140:
        /*01fc*/ 	.word	index@(_ZN7cutlass13device_kernelIN5flash11enable_sm90INS1_16FlashAttnFwdSm90INS1_25CollectiveMainloopFwdSm90ILi2EN4cute5tupleIJNS5_1CILi1EEES8_S8_EEENS6_IJNS7_ILi128EEESA_SA_EEELi128ENS_10bfloat16_tEfNS_4arch4Sm90ELb0ELb1ELb0ELb1ELb0ELb1ELb0ELb1ELb1ELb1ELb1ELb0EEENS1_21CollectiveEpilogueFwdISB_S9_SC_SE_Li256ELb1ELb1ELb1ELb0EEENS1_36VarlenDynamicPersistentTileSchedulerILi128ELi128ELi256ELi128ELb1ELb1ELb1ELb1ELb0ELb1EEEEEEEEEvNT_6ParamsE)
        /*0200*/ 	.word	0x000000a8


	//----- nvinfo : EIATTR_FRAME_SIZE
	.align		4
.L_141:
        /*0204*/ 	.byte	0x04, 0x11
        /*0206*/ 	.short	(.L_143 - .L_142)
	.align		4
.L_142:
        /*0208*/ 	.word	index@(_ZN7cutlass13device_kernelIN5flash11enable_sm90INS1_16FlashAttnFwdSm90INS1_25CollectiveMainloopFwdSm90ILi2EN4cute5tupleIJNS5_1CILi1EEES8_S8_EEENS6_IJNS7_ILi128EEESA_SA_EEELi128ENS_10bfloat16_tEfNS_4arch4Sm90ELb0ELb1ELb0ELb1ELb0ELb1ELb0ELb1ELb1ELb1ELb1ELb0EEENS1_21CollectiveEpilogueFwdISB_S9_SC_SE_Li256ELb1ELb1ELb1ELb0EEENS1_36VarlenDynamicPersistentTileSchedulerILi128ELi128ELi256ELi128ELb1ELb1ELb1ELb1ELb0ELb1EEEEEEEEEvNT_6ParamsE)
        /*020c*/ 	.word	0x00000068


	//----- nvinfo : EIATTR_REGCOUNT
	.align		4
.L_143:
        /*0210*/ 	.byte	0x04, 0x2f
        /*0212*/ 	.short	(.L_145 - .L_144)
	.align		4
.L_144:
        /*0214*/ 	.word	index@(_ZN7cutlass13device_kernelIN5flash11enable_sm90INS1_16FlashAttnFwdSm90INS1_25CollectiveMainloopFwdSm90ILi2EN4cute5tupleIJNS5_1CILi1EEES8_S8_EEENS6_IJNS7_ILi128EEESA_SA_EEELi128ENS_10bfloat16_tEfNS_4arch4Sm90ELb0ELb1ELb0ELb1ELb0ELb0ELb0ELb1ELb1ELb1ELb1ELb0EEENS1_21CollectiveEpilogueFwdISB_S9_SC_SE_Li256ELb1ELb1ELb1ELb0EEENS1_36VarlenDynamicPersistentTileSchedulerILi128ELi128ELi256ELi128ELb1ELb1ELb1ELb1ELb0ELb1EEEEEEEEEvNT_6ParamsE)
        /*0218*/ 	.word	0x000000a8


	//----- nvinfo : EIATTR_FRAME_SIZE
	.align		4
.L_145:
        /*021c*/ 	.byte	0x04, 0x11
        /*021e*/ 	.short	(.L_147 - .L_146)
	.align		4
.L_146:
        /*0220*/ 	.word	index@(_ZN7cutlass13device_kernelIN5flash11enable_sm90INS1_16FlashAttnFwdSm90INS1_25CollectiveMainloopFwdSm90ILi2EN4cute5tupleIJNS5_1CILi1EEES8_S8_EEENS6_IJNS7_ILi128EEESA_SA_EEELi128ENS_10bfloat16_tEfNS_4arch4Sm90ELb0ELb1ELb0ELb1ELb0ELb0ELb0ELb1ELb1ELb1ELb1ELb0EEENS1_21CollectiveEpilogueFwdISB_S9_SC_SE_Li256ELb1ELb1ELb1ELb0EEENS1_36VarlenDynamicPersistentTileSchedulerILi128ELi128ELi256ELi128ELb1ELb1ELb1ELb1ELb0ELb1EEEEEEEEEvNT_6ParamsE)
        /*0224*/ 	.word	0x00000060


	//----- nvinfo : EIATTR_REGCOUNT
	.align		4
.L_147:
        /*0228*/ 	.byte	0x04, 0x2f
        /*022a*/ 	.short	(.L_149 - .L_148)
	.align		4
.L_148:
        /*022c*/ 	.word	index@(_ZN7cutlass13device_kernelIN5flash11enable_sm90INS1_16FlashAttnFwdSm90INS1_25CollectiveMainloopFwdSm90ILi2EN4cute5tupleIJNS5_1CILi1EEES8_S8_EEENS6_IJNS7_ILi128EEESA_SA_EEELi128ENS_10bfloat16_tEfNS_4arch4Sm90ELb0ELb1ELb0ELb0ELb0ELb0ELb0ELb1ELb1ELb1ELb1ELb0EEENS1_21CollectiveEpilogueFwdISB_S9_SC_SE_Li256ELb0ELb1ELb1ELb0EEENS1_19SingleTileSchedulerILb0ELb1ELb1ELi128EEEEEEEEEvNT_6ParamsE)
        /*0230*/ 	.word	0x000000a8


	//----- nvinfo : EIATTR_FRAME_SIZE
	.align		4
.L_149:
        /*0234*/ 	.byte	0x04, 0x11
        /*0236*/ 	.short	(.L_151 - .L_150)
	.align		4
.L_150:
        /*0238*/ 	.word	index@(_ZN7cutlass13device_kernelIN5flash11enable_sm90INS1_16FlashAttnFwdSm90INS1_25CollectiveMainloopFwdSm90ILi2EN4cute5tupleIJNS5_1CILi1EEES8_S8_EEENS6_IJNS7_ILi128EEESA_SA_EEELi128ENS_10bfloat16_tEfNS_4arch4Sm90ELb0ELb1ELb0ELb0ELb0ELb0ELb0ELb1ELb1ELb1ELb1ELb0EEENS1_21CollectiveEpilogueFwdISB_S9_SC_SE_Li256ELb0ELb1ELb1ELb0EEENS1_19SingleTileSchedulerILb0ELb1ELb1ELi128EEEEEEEEEvNT_6ParamsE)
        /*023c*/ 	.word	0x00000018


	//----- nvinfo : EIATTR_REGCOUNT
	.align		4
.L_151:
        /*0240*/ 	.byte	0x04, 0x2f
        /*0242*/ 	.short	(.L_153 - .L_152)
	.align		4
.L_152:
        /*0244*/ 	.word	index@(_ZN7cutlass13device_kernelIN5flash11enable_sm90INS1_16FlashAttnFwdSm90INS1_25CollectiveMainloopFwdSm90ILi2EN4cute5tupleIJNS5_1CILi1EEES8_S8_EEENS6_IJNS7_ILi128EEENS7_ILi176EEESA_EEELi128ENS_10bfloat16_tEfNS_4arch4Sm90ELb0ELb0ELb0ELb1ELb0ELb1ELb0ELb1ELb1ELb1ELb1ELb0EEENS1_21CollectiveEpilogueFwdINS6_IJSA_SA_SB_EEES9_SD_SF_Li256ELb1ELb1ELb1ELb0EEENS1_36VarlenDynamicPersistentTileSchedulerILi128ELi176ELi256ELi128ELb1ELb1ELb1ELb0ELb1ELb1EEEEEEEEEvNT_6ParamsE)
        /*0248*/ 	.word	0x000000a8


	//----- nvinfo : EIATTR_FRAME_SIZE
	.align		4
.L_153:
        /*024c*/ 	.byte	0x04, 0x11
        /*024e*/ 	.short	(.L_155 - .L_154)
	.align		4
.L_154:
        /*0250*/ 	.word	index@(_ZN7cutlass13device_kernelIN5flash11enable_sm90INS1_16FlashAttnFwdSm90INS1_25CollectiveMainloopFwdSm90ILi2EN4cute5tupleIJNS5_1CILi1EEES8_S8_EEENS6_IJNS7_ILi128EEENS7_ILi176EEESA_EEELi128ENS_10bfloat16_tEfNS_4arch4Sm90ELb0ELb0ELb0ELb1ELb0ELb1ELb0ELb1ELb1ELb1ELb1ELb0EEENS1_21CollectiveEpilogueFwdINS6_IJSA_SA_SB_EEES9_SD_SF_Li256ELb1ELb1ELb1ELb0EEENS1_36VarlenDynamicPersistentTileSchedulerILi128ELi176ELi256ELi128ELb1ELb1ELb1ELb0ELb1ELb1EEEEEEEEEvNT_6ParamsE)
        /*0254*/ 	.word	0x00000098


	//----- nvinfo : EIATTR_REGCOUNT
	.align		4
.L_155:
        /*0258*/ 	.byte	0x04, 0x2f
        /*025a*/ 	.short	(.L_157 - .L_156)
	.align		4
.L_156:
        /*025c*/ 	.word	index@(_ZN7cutlass13device_kernelIN5flash11enable_sm90INS1_16FlashAttnFwdSm90INS1_25CollectiveMainloopFwdSm90ILi2EN4cute5tupleIJNS5_1CILi1EEES8_S8_EEENS6_IJNS7_ILi128EEENS7_ILi176EEESA_EEELi128ENS_10bfloat16_tEfNS_4arch4Sm90ELb0ELb0ELb0ELb1ELb0ELb0ELb0ELb1ELb1ELb1ELb1ELb0EEENS1_21CollectiveEpilogueFwdINS6_IJSA_SA_SB_EEES9_SD_SF_Li256ELb1ELb1ELb1ELb0EEENS1_36VarlenDynamicPersistentTileSchedulerILi128ELi176ELi256ELi128ELb1ELb1ELb1ELb0ELb1ELb1EEEEEEEEEvNT_6ParamsE)
        /*0260*/ 	.word	0x000000a8


	//----- nvinfo : EIATTR_FRAME_SIZE
	.align		4
.L_157:
        /*0264*/ 	.byte	0x04, 0x11
        /*0266*/ 	.short	(.L_159 - .L_158)
	.align		4
.L_158:
        /*0268*/ 	.word	index@(_ZN7cutlass13device_kernelIN5flash11enable_sm90INS1_16FlashAttnFwdSm90INS1_25CollectiveMainloopFwdSm90ILi2EN4cute5tupleIJNS5_1CILi1EEES8_S8_EEENS6_IJNS7_ILi128EEENS7_ILi176EEESA_EEELi128ENS_10bfloat16_tEfNS_4arch4Sm90ELb0ELb0ELb0ELb1ELb0ELb0ELb0ELb1ELb1ELb1ELb1ELb0EEENS1_21CollectiveEpilogueFwdINS6_IJSA_SA_SB_EEES9_SD_SF_Li256ELb1ELb1ELb1ELb0EEENS1_36VarlenDynamicPersistentTileSchedulerILi128ELi176ELi256ELi128ELb1ELb1ELb1ELb0ELb1ELb1EEEEEEEEEvNT_6ParamsE)
        /*026c*/ 	.word	0x00000070


	//----- nvinfo : EIATTR_REGCOUNT
	.align		4
.L_159:
        /*0270*/ 	.byte	0x04, 0x2f
        /*0272*/ 	.short	(.L_161 - .L_160)
	.align		4
.L_160:
        /*0274*/ 	.word	index@(_ZN7cutlass13device_kernelIN5flash11enable_sm90INS1_16FlashAttnFwdSm90INS1_25CollectiveMainloopFwdSm90ILi2EN4cute5tupleIJNS5_1CILi1EEES8_S8_EEENS6_IJNS7_ILi128EEENS7_ILi176EEESA_EEELi128ENS_10bfloat16_tEfNS_4arch4Sm90ELb0ELb0ELb0ELb0ELb0ELb0ELb0ELb1ELb1ELb1ELb1ELb0EEENS1_21CollectiveEpilogueFwdINS6_IJSA_SA_SB_EEES9_SD_SF_Li256ELb0ELb1ELb1ELb0EEENS1_19SingleTileSchedulerILb0ELb1ELb1ELi128EEEEEEEEEvNT_6ParamsE)
        /*0278*/ 	.word	0x000000a8


	//----- nvinfo : EIATTR_FRAME_SIZE
	.align		4
.L_161:
        /*027c*/ 	.byte	0x04, 0x11
        /*027e*/ 	.short	(.L_163 - .L_162)
	.align		4
.L_162:
        /*0280*/ 	.word	index@(_ZN7cutlass13device_kernelIN5flash11enable_sm90INS1_16FlashAttnFwdSm90INS1_25CollectiveMainloopFwdSm90ILi2EN4cute5tupleIJNS5_1CILi1EEES8_S8_EEENS6_IJNS7_ILi128EEENS7_ILi176EEESA_EEELi128ENS_10bfloat16_tEfNS_4arch4Sm90ELb0ELb0ELb0ELb0ELb0ELb0ELb0ELb1ELb1ELb1ELb1ELb0EEENS1_21CollectiveEpilogueFwdINS6_IJSA_SA_SB_EEES9_SD_SF_Li256ELb0ELb1ELb1ELb0EEENS1_19SingleTileSchedulerILb0ELb1ELb1ELi128EEEEEEEEEvNT_6ParamsE)
        /*0284*/ 	.word	0x00000010


	//----- nvinfo : EIATTR_REGCOUNT
	.align		4
.L_163:
        /*0288*/ 	.byte	0x04, 0x2f
        /*028a*/ 	.short	(.L_165 - .L_164)
	.align		4
.L_164:
        /*028c*/ 	.word	index@(_ZN7cutlass13device_kernelIN5flash11enable_sm90INS1_16FlashAttnFwdSm90INS1_25CollectiveMainloopFwdSm90ILi2EN4cute5tupleIJNS5_1CILi1EEES8_S8_EEENS6_IJNS7_ILi128EEENS7_ILi112EEENS7_ILi192EEEEEELi192ENS_10bfloat16_tEfNS_4arch4Sm90ELb1ELb0ELb0ELb1ELb0ELb1ELb0ELb1ELb1ELb1ELb1ELb0EEENS1_21CollectiveEpilogueFwdINS6_IJSA_SC_SB_EEES9_SE_SG_Li256ELb1ELb1ELb1ELb0EEENS1_36VarlenDynamicPersistentTileSchedulerILi128ELi112ELi256ELi128ELb1ELb1ELb1ELb1ELb1ELb1EEEEEEEEEvNT_6ParamsE)
        /*0290*/ 	.word	0x000000a8


	//----- nvinfo : EIATTR_FRAME_SIZE
	.align		4
.L_165:
        /*0294*/ 	.byte	0x04, 0x11
        /*0296*/ 	.short	(.L_167 - .L_166)
	.align		4
.L_166:
        /*0298*/ 	.word	index@(_ZN7cutlass13device_kernelIN5flash11enable_sm90INS1_16FlashAttnFwdSm90INS1_25CollectiveMainloopFwdSm90ILi2EN4cute5tupleIJNS5_1CILi1EEES8_S8_EEENS6_IJNS7_ILi128EEENS7_ILi112EEENS7_ILi192EEEEEELi192ENS_10bfloat16_tEfNS_4arch4Sm90ELb1ELb0ELb0ELb1ELb0ELb1ELb0ELb1ELb1ELb1ELb1ELb0EEENS1_21CollectiveEpilogueFwdINS6_IJSA_SC_SB_EEES9_SE_SG_Li256ELb1ELb1ELb1ELb0EEENS1_36VarlenDynamicPersistentTileSchedulerILi128ELi112ELi256ELi128ELb1ELb1ELb1ELb1ELb1ELb1EEEEEEEEEvNT_6ParamsE)
        /*029c*/ 	.word	0x00000080


	//----- nvinfo : EIATTR_REGCOUNT
	.align		4
.L_167:
        /*02a0*/ 	.byte	0x04, 0x2f
        /*02a2*/ 	.short	(.L_169 - .L_168)
	.align		4
.L_168:
        /*02a4*/ 	.word	index@(_ZN7cutlass13device_kernelIN5flash11enable_sm90INS1_16FlashAttnFwdSm90INS1_25CollectiveMainloopFwdSm90ILi2EN4cute5tupleIJNS5_1CILi1EEES8_S8_EEENS6_IJNS7_ILi128EEENS7_ILi112EEENS7_ILi192EEEEEELi192ENS_10bfloat16_tEfNS_4arch4Sm90ELb1ELb0ELb0ELb1ELb0ELb0ELb0ELb1ELb1ELb1ELb1ELb0EEENS1_21CollectiveEpilogueFwdINS6_IJSA_SC_SB_EEES9_SE_SG_Li256ELb1ELb1ELb1ELb0EEENS1_36VarlenDynamicPersistentTileSchedulerILi128ELi112ELi256ELi128ELb1ELb1ELb1ELb1ELb1ELb1EEEEEEEEEvNT_6ParamsE)
        /*02a8*/ 	.word	0x000000a8


	//----- nvinfo : EIATTR_FRAME_SIZE
	.align		4
.L_169:
        /*02ac*/ 	.byte	0x04, 0x11
        /*02ae*/ 	.short	(.L_171 - .L_170)
	.align		4
.L_170:
        /*02b0*/ 	.word	index@(_ZN7cutlass13device_kernelIN5flash11enable_sm90INS1_16FlashAttnFwdSm90INS1_25CollectiveMainloopFwdSm90ILi2EN4cute5tupleIJNS5_1CILi1EEES8_S8_EEENS6_IJNS7_ILi128EEENS7_ILi112EEENS7_ILi192EEEEEELi192ENS_10bfloat16_tEfNS_4arch4Sm90ELb1ELb0ELb0ELb1ELb0ELb0ELb0ELb1ELb1ELb1ELb1ELb0EEENS1_21CollectiveEpilogueFwdINS6_IJSA_SC_SB_EEES9_SE_SG_Li256ELb1ELb1ELb1ELb0EEENS1_36VarlenDynamicPersistentTileSchedulerILi128ELi112ELi256ELi128ELb1ELb1ELb1ELb1ELb1ELb1EEEEEEEEEvNT_6ParamsE)
        /*02b4*/ 	.word	0x00000068


	//----- nvinfo : EIATTR_REGCOUNT
	.align		4
.L_171:
        /*02b8*/ 	.byte	0x04, 0x2f
        /*02ba*/ 	.short	(.L_173 - .L_172)
	.align		4
.L_172:
        /*02bc*/ 	.word	index@(_ZN7cutlass13device_kernelIN5flash11enable_sm90INS1_16FlashAttnFwdSm90INS1_25CollectiveMainloopFwdSm90ILi2EN4cute5tupleIJNS5_1CILi1EEES8_S8_EEENS6_IJNS7_ILi128EEENS7_ILi112EEENS7_ILi192EEEEEELi192ENS_10bfloat16_tEfNS_4arch4Sm90ELb1ELb0ELb0ELb0ELb0ELb0ELb0ELb1ELb1ELb1ELb1ELb0EEENS1_21CollectiveEpilogueFwdINS6_IJSA_SC_SB_EEES9_SE_SG_Li256ELb0ELb1ELb1ELb0EEENS1_19SingleTileSchedulerILb0ELb1ELb1ELi128EEEEEEEEEvNT_6ParamsE)
        /*02c0*/ 	.word	0x000000a8


	//----- nvinfo : EIATTR_FRAME_SIZE
	.align		4
.L_173:
        /*02c4*/ 	.byte	0x04, 0x11
        /*02c6*/ 	.short	(.L_175 - .L_174)
	.align		4
.L_174:
        /*02c8*/ 	.word	index@(_ZN7cutlass13device_kernelIN5flash11enable_sm90INS1_16FlashAttnFwdSm90INS1_25CollectiveMainloopFwdSm90ILi2EN4cute5tupleIJNS5_1CILi1EEES8_S8_EEENS6_IJNS7_ILi128EEENS7_ILi112EEENS7_ILi192EEEEEELi192ENS_10bfloat16_tEfNS_4arch4Sm90ELb1ELb0ELb0ELb0ELb0ELb0ELb0ELb1ELb1ELb1ELb1ELb0EEENS1_21CollectiveEpilogueFwdINS6_IJSA_SC_SB_EEES9_SE_SG_Li256ELb0ELb1ELb1ELb0EEENS1_19SingleTileSchedulerILb0ELb1ELb1ELi128EEEEEEEEEvNT_6ParamsE)
        /*02cc*/ 	.word	0x00000010


	//----- nvinfo : EIATTR_REGCOUNT
	.align		4
.L_175:
        /*02d0*/ 	.byte	0x04, 0x2f
        /*02d2*/ 	.short	(.L_177 - .L_176)
	.align		4
.L_176:
        /*02d4*/ 	.word	index@(_ZN7cutlass13device_kernelIN5flash11enable_sm90INS1_16FlashAttnFwdSm90INS1_25CollectiveMainloopFwdSm90ILi2EN4cute5tupleIJNS5_1CILi1EEES8_S8_EEENS6_IJNS7_ILi128EEENS7_ILi96EEENS7_ILi192EEEEEELi192ENS_10bfloat16_tEfNS_4arch4Sm90ELb0ELb1ELb0ELb1ELb0ELb1ELb0ELb1ELb1ELb1ELb1ELb0EEENS1_21CollectiveEpilogueFwdINS6_IJSA_SC_SB_EEES9_SE_SG_Li256ELb1ELb1ELb1ELb0EEENS1_36VarlenDynamicPersistentTileSchedulerILi128ELi96ELi256ELi128ELb1ELb1ELb1ELb1ELb0ELb1EEEEEEEEEvNT_6ParamsE)
        /*02d8*/ 	.word	0x000000a8


	//----- nvinfo : EIATTR_FRAME_SIZE
	.align		4
.L_177:
        /*02dc*/ 	.byte	0x04, 0x11
        /*02de*/ 	.short	(.L_179 - .L_178)
	.align		4
.L_178:
        /*02e0*/ 	.word	index@(_ZN7cutlass13device_kernelIN5flash11enable_sm90INS1_16FlashAttnFwdSm90INS1_25CollectiveMainloopFwdSm90ILi2EN4cute5tupleIJNS5_1CILi1EEES8_S8_EEENS6_IJNS7_ILi128EEENS7_ILi96EEENS7_ILi192EEEEEELi192ENS_10bfloat16_tEfNS_4arch4Sm90ELb0ELb1ELb0ELb1ELb0ELb1ELb0ELb1ELb1ELb1ELb1ELb0EEENS1_21CollectiveEpilogueFwdINS6_IJSA_SC_SB_EEES9_SE_SG_Li256ELb1ELb1ELb1ELb0EEENS1_36VarlenDynamicPersistentTileSchedulerILi128ELi96ELi256ELi128ELb1ELb1ELb1ELb1ELb0ELb1EEEEEEEEEvNT_6ParamsE)
        /*02e4*/ 	.word	0x00000098


	//----- nvinfo : EIATTR_REGCOUNT
	.align		4
.L_179:
        /*02e8*/ 	.byte	0x04, 0x2f
        /*02ea*/ 	.short	(.L_181 - .L_180)
	.align		4
.L_180:
        /*02ec*/ 	.word	index@(_ZN7cutlass13device_kernelIN5flash11enable_sm90INS1_16FlashAttnFwdSm90INS1_25CollectiveMainloopFwdSm90ILi2EN4cute5tupleIJNS5_1CILi1EEES8_S8_EEENS6_IJNS7_ILi128EEENS7_ILi96EEENS7_ILi192EEEEEELi192ENS_10bfloat16_tEfNS_4arch4Sm90ELb0ELb1ELb0ELb1ELb0ELb0ELb0ELb1ELb1ELb1ELb1ELb0EEENS1_21CollectiveEpilogueFwdINS6_IJSA_SC_SB_EEES9_SE_SG_Li256ELb1ELb1ELb1ELb0EEENS1_36VarlenDynamicPersistentTileSchedulerILi128ELi96ELi256ELi128ELb1ELb1ELb1ELb1ELb0ELb1EEEEEEEEEvNT_6ParamsE)
        /*02f0*/ 	.word	0x000000a8


	//----- nvinfo : EIATTR_FRAME_SIZE
	.align		4
.L_181:
        /*02f4*/ 	.byte	0x04, 0x11
        /*02f6*/ 	.short	(.L_183 - .L_182)
	.align		4
.L_182:
        /*02f8*/ 	.word	index@(_ZN7cutlass13device_kernelIN5flash11enable_sm90INS1_16FlashAttnFwdSm90INS1_25CollectiveMainloopFwdSm90ILi2EN4cute5tupleIJNS5_1CILi1EEES8_S8_EEENS6_IJNS7_ILi128EEENS7_ILi96EEENS7_ILi192EEEEEELi192ENS_10bfloat16_tEfNS_4arch4Sm90ELb0ELb1ELb0ELb1ELb0ELb0ELb0ELb1ELb1ELb1ELb1ELb0EEENS1_21CollectiveEpilogueFwdINS6_IJSA_SC_SB_EEES9_SE_SG_Li256ELb1ELb1ELb1ELb0EEENS1_36VarlenDynamicPersistentTileSchedulerILi128ELi96ELi256ELi128ELb1ELb1ELb1ELb1ELb0ELb1EEEEEEEEEvNT_6ParamsE)
        /*02fc*/ 	.word	0x00000060


	//----- nvinfo : EIATTR_REGCOUNT
	.align		4
.L_183:
        /*0300*/ 	.byte	0x04, 0x2f
        /*0302*/ 	.short	(.L_185 - .L_184)
	.align		4
.L_184:
        /*0304*/ 	.word	index@(_ZN7cutlass13device_kernelIN5flash11enable_sm90INS1_16FlashAttnFwdSm90INS1_25CollectiveMainloopFwdSm90ILi2EN4cute5tupleIJNS5_1CILi1EEES8_S8_EEENS6_IJNS7_ILi128EEENS7_ILi96EEENS7_ILi192EEEEEELi192ENS_10bfloat16_tEfNS_4arch4Sm90ELb0ELb1ELb0ELb0ELb0ELb0ELb0ELb1ELb1ELb1ELb1ELb0EEENS1_21CollectiveEpilogueFwdINS6_IJSA_SC_SB_EEES9_SE_SG_Li256ELb0ELb1ELb1ELb0EEENS1_19SingleTileSchedulerILb0ELb1ELb1ELi128EEEEEEEEEvNT_6ParamsE)
        /*0308*/ 	.word	0x000000a8


	//----- nvinfo : EIATTR_FRAME_SIZE
	.align		4
.L_185:
        /*030c*/ 	.byte	0x04, 0x11
        /*030e*/ 	.short	(.L_187 - .L_186)
	.align		4
.L_186:
        /*0310*/ 	.word	index@(_ZN7cutlass13device_kernelIN5flash11enable_sm90INS1_16FlashAttnFwdSm90INS1_25CollectiveMainloopFwdSm90ILi2EN4cute5tupleIJNS5_1CILi1EEES8_S8_EEENS6_IJNS7_ILi128EEENS7_ILi96EEENS7_ILi192EEEEEELi192ENS_10bfloat16_tEfNS_4arch4Sm90ELb0ELb1ELb0ELb0ELb0ELb0ELb0ELb1ELb1ELb1ELb1ELb0EEENS1_21CollectiveEpilogueFwdINS6_IJSA_SC_SB_EEES9_SE_SG_Li256ELb0ELb1ELb1ELb0EEENS1_19SingleTileSchedulerILb0ELb1ELb1ELi128EEEEEEEEEvNT_6ParamsE)
        /*0314*/ 	.word	0x00000010


	//----- nvinfo : EIATTR_REGCOUNT
	.align		4
.L_187:
        /*0318*/ 	.byte	0x04, 0x2f
        /*031a*/ 	.short	(.L_189 - .L_188)
	.align		4
.L_188:
        /*031c*/ 	.word	index@(_ZN7cutlass13device_kernelIN5flash11enable_sm90INS1_16FlashAttnFwdSm90INS1_25CollectiveMainloopFwdSm90ILi2EN4cute5tupleIJNS5_1CILi1EEES8_S8_EEENS6_IJNS7_ILi128EEENS7_ILi112EEENS7_ILi192EEEEEELi192ENS_10bfloat16_tEfNS_4arch4Sm90ELb0ELb0ELb0ELb1ELb0ELb1ELb0ELb1ELb1ELb1ELb1ELb0EEENS1_21CollectiveEpilogueFwdINS6_IJSA_SC_SB_EEES9_SE_SG_Li256ELb1ELb1ELb1ELb0EEENS1_36VarlenDynamicPersistentTileSchedulerILi128ELi112ELi256ELi128ELb1ELb1ELb1ELb0ELb1ELb1EEEEEEEEEvNT_6ParamsE)
        /*0320*/ 	.word	0x000000a8


	//----- nvinfo : EIATTR_FRAME_SIZE
	.align		4
.L_189:
        /*0324*/ 	.byte	0x04, 0x11
        /*0326*/ 	.short	(.L_191 - .L_190)
	.align		4
.L_190:
        /*0328*/ 	.word	index@(_ZN7cutlass13device_kernelIN5flash11enable_sm90INS1_16FlashAttnFwdSm90INS1_25CollectiveMainloopFwdSm90ILi2EN4cute5tupleIJNS5_1CILi1EEES8_S8_EEENS6_IJNS7_ILi128EEENS7_ILi112EEENS7_ILi192EEEEEELi192ENS_10bfloat16_tEfNS_4arch4Sm90ELb0ELb0ELb0ELb1ELb0ELb1ELb0ELb1ELb1ELb1ELb1ELb0EEENS1_21CollectiveEpilogueFwdINS6_IJSA_SC_SB_EEES9_SE_SG_Li256ELb1ELb1ELb1ELb0EEENS1_36VarlenDynamicPersistentTileSchedulerILi128ELi112ELi256ELi128ELb1ELb1ELb1ELb0ELb1ELb1EEEEEEEEEvNT_6ParamsE)
        /*032c*/ 	.word	0x00000080


	//----- nvinfo : EIATTR_REGCOUNT
	.align		4
.L_191:
        /*0330*/ 	.byte	0x04, 0x2f
        /*0332*/ 	.short	(.L_193 - .L_192)
	.align		4
.L_192:
        /*0334*/ 	.word	index@(_ZN7cutlass13device_kernelIN5flash11enable_sm90INS1_16FlashAttnFwdSm90INS1_25CollectiveMainloopFwdSm90ILi2EN4cute5tupleIJNS5_1CILi1EEES8_S8_EEENS6_IJNS7_ILi128EEENS7_ILi112EEENS7_ILi192EEEEEELi192ENS_10bfloat16_tEfNS_4arch4Sm90ELb0ELb0ELb0ELb1ELb0ELb0ELb0ELb1ELb1ELb1ELb1ELb0EEENS1_21CollectiveEpilogueFwdINS6_IJSA_SC_SB_EEES9_SE_SG_Li256ELb1ELb1ELb1ELb0EEENS1_36VarlenDynamicPersistentTileSchedulerILi128ELi112ELi256ELi128ELb1ELb1ELb1ELb0ELb1ELb1EEEEEEEEEvNT_6ParamsE)
        /*0338*/ 	.word	0x000000a8


	//----- nvinfo : EIATTR_FRAME_SIZE
	.align		4
.L_193:
        /*033c*/ 	.byte	0x04, 0x11
        /*033e*/ 	.short	(.L_195 - .L_194)
	.align		4
.L_194:
        /*0340*/ 	.word	index@(_ZN7cutlass13device_kernelIN5flash11enable_sm90INS1_16FlashAttnFwdSm90INS1_25CollectiveMainloopFwdSm90ILi2EN4cute5tupleIJNS5_1CILi1EEES8_S8_EEENS6_IJNS7_ILi128EEENS7_ILi112EEENS7_ILi192EEEEEELi192ENS_10bfloat16_tEfNS_4arch4Sm90ELb0ELb0ELb0ELb1ELb0ELb0ELb0ELb1ELb1ELb1ELb1ELb0EEENS1_21CollectiveEpilogueFwdINS6_IJSA_SC_SB_EEES9_SE_SG_Li256ELb1ELb1ELb1ELb0EEENS1_36VarlenDynamicPersistentTileSchedulerILi128ELi112ELi256ELi128ELb1ELb1ELb1ELb0ELb1ELb1EEEEEEEEEvNT_6ParamsE)
        /*0344*/ 	.word	0x00000068


	//----- nvinfo : EIATTR_REGCOUNT
	.align		4
.L_195:
        /*0348*/ 	.byte	0x04, 0x2f
        /*034a*/ 	.short	(.L_197 - .L_196)
	.align		4
.L_196:
        /*034c*/ 	.word	index@(_ZN7cutlass13device_kernelIN5flash11enable_sm90INS1_16FlashAttnFwdSm90INS1_25CollectiveMainloopFwdSm90ILi2EN4cute5tupleIJNS5_1CILi1EEES8_S8_EEENS6_IJNS7_ILi128EEENS7_ILi112EEENS7_ILi192EEEEEELi192ENS_10bfloat16_tEfNS_4arch4Sm90ELb0ELb0ELb0ELb0ELb0ELb0ELb0ELb1ELb1ELb1ELb1ELb0EEENS1_21CollectiveEpilogueFwdINS6_IJSA_SC_SB_EEES9_SE_SG_Li256ELb0ELb1ELb1ELb0EEENS1_19SingleTileSchedulerILb0ELb1ELb1ELi128EEEEEEEEEvNT_6ParamsE)
        /*0350*/ 	.word	0x000000a8


	//----- nvinfo : EIATTR_FRAME_SIZE
	.align		4
.L_197:
        /*0354*/ 	.byte	0x04, 0x11
        /*0356*/ 	.short	(.L_199 - .L_198)
	.align		4
.L_198:
        /*0358*/ 	.word	index@(_ZN7cutlass13device_kernelIN5flash11enable_sm90INS1_16FlashAttnFwdSm90INS1_25CollectiveMainloopFwdSm90ILi2EN4cute5tupleIJNS5_1CILi1EEES8_S8_EEENS6_IJNS7_ILi128EEENS7_ILi112EEENS7_ILi192EEEEEELi192ENS_10bfloat16_tEfNS_4arch4Sm90ELb0ELb0ELb0ELb0ELb0ELb0ELb0ELb1ELb1ELb1ELb1ELb0EEENS1_21CollectiveEpilogueFwdINS6_IJSA_SC_SB_EEES9_SE_SG_Li256ELb0ELb1ELb1ELb0EEENS1_19SingleTileSchedulerILb0ELb1ELb1ELi128EEEEEEEEEvNT_6ParamsE)
        /*035c*/ 	.word	0x00000010


	//----- nvinfo : EIATTR_REGCOUNT
	.align		4
.L_199:
        /*0360*/ 	.byte	0x04, 0x2f
        /*0362*/ 	.short	(.L_201 - .L_200)
	.align		4
.L_200:
        /*0364*/ 	.word	index@(_ZN7cutlass13device_kernelIN5flash11enable_sm90INS1_16FlashAttnFwdSm90INS1_25CollectiveMainloopFwdSm90ILi2EN4cute5tupleIJNS5_1CILi1EEES8_S8_EEENS6_IJNS7_ILi128EEENS7_ILi80EEENS7_ILi256EEEEEELi256ENS_10bfloat16_tEfNS_4arch4Sm90ELb1ELb0ELb0ELb1ELb0ELb1ELb0ELb1ELb1ELb1ELb1ELb0EEENS1_21CollectiveEpilogueFwdINS6_IJSA_SC_SB_EEES9_SE_SG_Li256ELb1ELb1ELb1ELb0EEENS1_36VarlenDynamicPersistentTileSchedulerILi128ELi80ELi256ELi128ELb1ELb1ELb1ELb1ELb1ELb1EEEEEEEEEvNT_6ParamsE)
        /*0368*/ 	.word	0x000000a8


	//----- nvinfo : EIATTR_FRAME_SIZE
	.align		4
.L_201:
        /*036c*/ 	.byte	0x04, 0x11
        /*036e*/ 	.short	(.L_203 - .L_202)
	.align		4
.L_202:
        /*0370*/ 	.word	index@(_ZN7cutlass13device_kernelIN5flash11enable_sm90INS1_16FlashAttnFwdSm90INS1_25CollectiveMainloopFwdSm90ILi2EN4cute5tupleIJNS5_1CILi1EEES8_S8_EEENS6_IJNS7_ILi128EEENS7_ILi80EEENS7_ILi256EEEEEELi256ENS_10bfloat16_tEfNS_4arch4Sm90ELb1ELb0ELb0ELb1ELb0ELb1ELb0ELb1ELb1ELb1ELb1ELb0EEENS1_21CollectiveEpilogueFwdINS6_IJSA_SC_SB_EEES9_SE_SG_Li256ELb1ELb1ELb1ELb0EEENS1_36VarlenDynamicPersistentTileSchedulerILi128ELi80ELi256ELi128ELb1ELb1ELb1ELb1ELb1ELb1EEEEEEEEEvNT_6ParamsE)
        /*0374*/ 	.word	0x000000c8


	//----- nvinfo : EIATTR_REGCOUNT
	.align		4
.L_203:
        /*0378*/ 	.byte	0x04, 0x2f
        /*037a*/ 	.short	(.L_205 - .L_204)
	.align		4
.L_204:
        /*037c*/ 	.word	index@(_ZN7cutlass13device_kernelIN5flash11enable_sm90INS1_16FlashAttnFwdSm90INS1_25CollectiveMainloopFwdSm90ILi2EN4cute5tupleIJNS5_1CILi1EEES8_S8_EEENS6_IJNS7_ILi128EEENS7_ILi80EEENS7_ILi256EEEEEELi256ENS_10bfloat16_tEfNS_4arch4Sm90ELb1ELb0ELb0ELb1ELb0ELb0ELb0ELb1ELb1ELb1ELb1ELb0EEENS1_21CollectiveEpilogueFwdINS6_IJSA_SC_SB_EEES9_SE_SG_Li256ELb1ELb1ELb1ELb0EEENS1_36VarlenDynamicPersistentTileSchedulerILi128ELi80ELi256ELi128ELb1ELb1ELb1ELb1ELb1ELb1EEEEEEEEEvNT_6ParamsE)
        /*0380*/ 	.word	0x000000a8


	//----- nvinfo : EIATTR_FRAME_SIZE
	.align		4
.L_205:
        /*0384*/ 	.byte	0x04, 0x11
        /*0386*/ 	.short	(.L_207 - .L_206)
	.align		4
.L_206:
        /*0388*/ 	.word	index@(_ZN7cutlass13device_kernelIN5flash11enable_sm90INS1_16FlashAttnFwdSm90INS1_25CollectiveMainloopFwdSm90ILi2EN4cute5tupleIJNS5_1CILi1EEES8_S8_EEENS6_IJNS7_ILi128EEENS7_ILi80EEENS7_ILi256EEEEEELi256ENS_10bfloat16_tEfNS_4arch4Sm90ELb1ELb0ELb0ELb1ELb0ELb0ELb0ELb1ELb1ELb1ELb1ELb0EEENS1_21CollectiveEpilogueFwdINS6_IJSA_SC_SB_EEES9_SE_SG_Li256ELb1ELb1ELb1ELb0EEENS1_36VarlenDynamicPersistentTileSchedulerILi128ELi80ELi256ELi128ELb1ELb1ELb1ELb1ELb1ELb1EEEEEEEEEvNT_6ParamsE)
        /*038c*/ 	.word	0x00000070


	//----- nvinfo : EIATTR_REGCOUNT
	.align		4
.L_207:
        /*0390*/ 	.byte	0x04, 0x2f
        /*0392*/ 	.short	(.L_209 - .L_208)
	.align		4
.L_208:
        /*0394*/ 	.word	index@(_ZN7cutlass13device_kernelIN5flash11enable_sm90INS1_16FlashAttnFwdSm90INS1_25CollectiveMainloopFwdSm90ILi2EN4cute5tupleIJNS5_1CILi1EEES8_S8_EEENS6_IJNS7_ILi128EEENS7_ILi80EEENS7_ILi256EEEEEELi256ENS_10bfloat16_tEfNS_4arch4Sm90ELb1ELb0ELb0ELb0ELb0ELb0ELb0ELb1ELb1ELb1ELb1ELb0EEENS1_21CollectiveEpilogueFwdINS6_IJSA_SC_SB_EEES9_SE_SG_Li256ELb0ELb1ELb1ELb0EEENS1_19SingleTileSchedulerILb0ELb1ELb1ELi128EEEEEEEEEvNT_6ParamsE)
        /*0398*/ 	.word	0x000000a8


	//----- nvinfo : EIATTR_FRAME_SIZE
	.align		4
.L_209:
        /*039c*/ 	.byte	0x04, 0x11
        /*039e*/ 	.short	(.L_211 - .L_210)
	.align		4
.L_210:
        /*03a0*/ 	.word	index@(_ZN7cutlass13device_kernelIN5flash11enable_sm90INS1_16FlashAttnFwdSm90INS1_25CollectiveMainloopFwdSm90ILi2EN4cute5tupleIJNS5_1CILi1EEES8_S8_EEENS6_IJNS7_ILi128EEENS7_ILi80EEENS7_ILi256EEEEEELi256ENS_10bfloat16_tEfNS_4arch4Sm90ELb1ELb0ELb0ELb0ELb0ELb0ELb0ELb1ELb1ELb1ELb1ELb0EEENS1_21CollectiveEpilogueFwdINS6_IJSA_SC_SB_EEES9_SE_SG_Li256ELb0ELb1ELb1ELb0EEENS1_19SingleTileSchedulerILb0ELb1ELb1ELi128EEEEEEEEEvNT_6ParamsE)
        /*03a4*/ 	.word	0x00000018


	//----- nvinfo : EIATTR_REGCOUNT
	.align		4
.L_211:
        /*03a8*/ 	.byte	0x04, 0x2f
        /*03aa*/ 	.short	(.L_213 - .L_212)
	.align		4
.L_212:
        /*03ac*/ 	.word	index@(_ZN7cutlass13device_kernelIN5flash11enable_sm90INS1_16FlashAttnFwdSm90INS1_25CollectiveMainloopFwdSm90ILi2EN4cute5tupleIJNS5_1CILi1EEES8_S8_EEENS6_IJNS7_ILi128EEENS7_ILi64EEENS7_ILi256EEEEEELi256ENS_10bfloat16_tEfNS_4arch4Sm90ELb0ELb1ELb0ELb1ELb0ELb1ELb0ELb1ELb1ELb1ELb1ELb0EEENS1_21CollectiveEpilogueFwdINS6_IJSA_SC_SB_EEES9_SE_SG_Li256ELb1ELb1ELb1ELb0EEENS1_36VarlenDynamicPersistentTileSchedulerILi128ELi64ELi256ELi128ELb1ELb1ELb1ELb1ELb0ELb1EEEEEEEEEvNT_6ParamsE)
        /*03b0*/ 	.word	0x000000a8


	//----- nvinfo : EIATTR_FRAME_SIZE
	.align		4
.L_213:
        /*03b4*/ 	.byte	0x04, 0x11
        /*03b6*/ 	.short	(.L_215 - .L_214)
	.align		4
.L_214:
        /*03b8*/ 	.word	index@(_ZN7cutlass13device_kernelIN5flash11enable_sm90INS1_16FlashAttnFwdSm90INS1_25CollectiveMainloopFwdSm90ILi2EN4cute5tupleIJNS5_1CILi1EEES8_S8_EEENS6_IJNS7_ILi128EEENS7_ILi64EEENS7_ILi256EEEEEELi256ENS_10bfloat16_tEfNS_4arch4Sm90ELb0ELb1ELb0ELb1ELb0ELb1ELb0ELb1ELb1ELb1ELb1ELb0EEENS1_21CollectiveEpilogueFwdINS6_IJSA_SC_SB_EEES9_SE_SG_Li256ELb1ELb1ELb1ELb0EEENS1_36VarlenDynamicPersistentTileSchedulerILi128ELi64ELi256ELi128ELb1ELb1ELb1ELb1ELb0ELb1EEEEEEEEEvNT_6ParamsE)
        /*03bc*/ 	.word	0x000000a8


	//----- nvinfo : EIATTR_REGCOUNT
	.align		4
.L_215:
        /*03c0*/ 	.byte	0x04, 0x2f
        /*03c2*/ 	.short	(.L_217 - .L_216)
	.align		4
.L_216:
        /*03c4*/ 	.word	index@(_ZN7cutlass13device_kernelIN5flash11enable_sm90INS1_16FlashAttnFwdSm90INS1_25CollectiveMainloopFwdSm90ILi2EN4cute5tupleIJNS5_1CILi1EEES8_S8_EEENS6_IJNS7_ILi128EEENS7_ILi64EEENS7_ILi256EEEEEELi256ENS_10bfloat16_tEfNS_4arch4Sm90ELb0ELb1ELb0ELb1ELb0ELb0ELb0ELb1ELb1ELb1ELb1ELb0EEENS1_21CollectiveEpilogueFwdINS6_IJSA_SC_SB_EEES9_SE_SG_Li256ELb1ELb1ELb1ELb0EEENS1_36VarlenDynamicPersistentTileSchedulerILi128ELi64ELi256ELi128ELb1ELb1ELb1ELb1ELb0ELb1EEEEEEEEEvNT_6ParamsE)
        /*03c8*/ 	.word	0x000000a8


	//----- nvinfo : EIATTR_FRAME_SIZE
	.align		4
.L_217:
        /*03cc*/ 	.byte	0x04, 0x11
        /*03ce*/ 	.short	(.L_219 - .L_218)
	.align		4
.L_218:
        /*03d0*/ 	.word	index@(_ZN7cutlass13device_kernelIN5flash11enable_sm90INS1_16FlashAttnFwdSm90INS1_25CollectiveMainloopFwdSm90ILi2EN4cute5tupleIJNS5_1CILi1EEES8_S8_EEENS6_IJNS7_ILi128EEENS7_ILi64EEENS7_ILi256EEEEEELi256ENS_10bfloat16_tEfNS_4arch4Sm90ELb0ELb1ELb0ELb1ELb0ELb0ELb0ELb1ELb1ELb1ELb1ELb0EEENS1_21CollectiveEpilogueFwdINS6_IJSA_SC_SB_EEES9_SE_SG_Li256ELb1ELb1ELb1ELb0EEENS1_36VarlenDynamicPersistentTileSchedulerILi128ELi64ELi256ELi128ELb1ELb1ELb1ELb1ELb0ELb1EEEEEEEEEvNT_6ParamsE)
        /*03d4*/ 	.word	0x00000070


	//----- nvinfo : EIATTR_REGCOUNT
	.align		4
.L_219:
        /*03d8*/ 	.byte	0x04, 0x2f
        /*03da*/ 	.short	(.L_221 - .L_220)
	.align		4
.L_220:
        /*03dc*/ 	.word	index@(_ZN7cutlass13device_kernelIN5flash11enable_sm90INS1_16FlashAttnFwdSm90INS1_25CollectiveMainloopFwdSm90ILi2EN4cute5tupleIJNS5_1CILi1EEES8_S8_EEENS6_IJNS7_ILi128EEENS7_ILi64EEENS7_ILi256EEEEEELi256ENS_10bfloat16_tEfNS_4arch4Sm90ELb0ELb1ELb0ELb0ELb0ELb0ELb0ELb1ELb1ELb1ELb1ELb0EEENS1_21CollectiveEpilogueFwdINS6_IJSA_SC_SB_EEES9_SE_SG_Li256ELb0ELb1ELb1ELb0EEENS1_19SingleTileSchedulerILb0ELb1ELb1ELi128EEEEEEEEEvNT_6ParamsE)
        /*03e0*/ 	.word	0x000000a8


	//----- nvinfo : EIATTR_FRAME_SIZE
	.align		4
.L_221:
        /*03e4*/ 	.byte	0x04, 0x11
        /*03e6*/ 	.short	(.L_223 - .L_222)
	.align		4
.L_222:
        /*03e8*/ 	.word	index@(_ZN7cutlass13device_kernelIN5flash11enable_sm90INS1_16FlashAttnFwdSm90INS1_25CollectiveMainloopFwdSm90ILi2EN4cute5tupleIJNS5_1CILi1EEES8_S8_EEENS6_IJNS7_ILi128EEENS7_ILi64EEENS7_ILi256EEEEEELi256ENS_10bfloat16_tEfNS_4arch4Sm90ELb0ELb1ELb0ELb0ELb0ELb0ELb0ELb1ELb1ELb1ELb1ELb0EEENS1_21CollectiveEpilogueFwdINS6_IJSA_SC_SB_EEES9_SE_SG_Li256ELb0ELb1ELb1ELb0EEENS1_19SingleTileSchedulerILb0ELb1ELb1ELi128EEEEEEEEEvNT_6ParamsE)
        /*03ec*/ 	.word	0x00000010


	//----- nvinfo : EIATTR_REGCOUNT
	.align		4
.L_223:
        /*03f0*/ 	.byte	0x04, 0x2f
        /*03f2*/ 	.short	(.L_225 - .L_224)
	.align		4
.L_224:
        /*03f4*/ 	.word	index@(_ZN7cutlass13device_kernelIN5flash11enable_sm90INS1_16FlashAttnFwdSm90INS1_25CollectiveMainloopFwdSm90ILi2EN4cute5tupleIJNS5_1CILi1EEES8_S8_EEENS6_IJNS7_ILi128EEENS7_ILi80EEENS7_ILi256EEEEEELi256ENS_10bfloat16_tEfNS_4arch4Sm90ELb0ELb0ELb0ELb1ELb0ELb1ELb0ELb1ELb1ELb1ELb1ELb0EEENS1_21CollectiveEpilogueFwdINS6_IJSA_SC_SB_EEES9_SE_SG_Li256ELb1ELb1ELb1ELb0EEENS1_36VarlenDynamicPersistentTileSchedulerILi128ELi80ELi256ELi128ELb1ELb1ELb1ELb0ELb1ELb1EEEEEEEEEvNT_6ParamsE)
        /*03f8*/ 	.word	0x000000a8


	//----- nvinfo : EIATTR_FRAME_SIZE
	.align		4
.L_225:
        /*03fc*/ 	.byte	0x04, 0x11
        /*03fe*/ 	.short	(.L_227 - .L_226)
	.align		4
.L_226:
        /*0400*/ 	.word	index@(_ZN7cutlass13device_kernelIN5flash11enable_sm90INS1_16FlashAttnFwdSm90INS1_25CollectiveMainloopFwdSm90ILi2EN4cute5tupleIJNS5_1CILi1EEES8_S8_EEENS6_IJNS7_ILi128EEENS7_ILi80EEENS7_ILi256EEEEEELi256ENS_10bfloat16_tEfNS_4arch4Sm90ELb0ELb0ELb0ELb1ELb0ELb1ELb0ELb1ELb1ELb1ELb1ELb0EEENS1_21CollectiveEpilogueFwdINS6_IJSA_SC_SB_EEES9_SE_SG_Li256ELb1ELb1ELb1ELb0EEENS1_36VarlenDynamicPersistentTileSchedulerILi128ELi80ELi256ELi128ELb1ELb1ELb1ELb0ELb1ELb1EEEEEEEEEvNT_6ParamsE)
        /*0404*/ 	.word	0x00000190


	//----- nvinfo : EIATTR_REGCOUNT
	.align		4
.L_227:
        /*0408*/ 	.byte	0x04, 0x2f
        /*040a*/ 	.short	(.L_229 - .L_228)
	.align		4
.L_228:
        /*040c*/ 	.word	index@(_ZN7cutlass13device_kernelIN5flash11enable_sm90INS1_16FlashAttnFwdSm90INS1_25CollectiveMainloopFwdSm90ILi2EN4cute5tupleIJNS5_1CILi1EEES8_S8_EEENS6_IJNS7_ILi128EEENS7_ILi80EEENS7_ILi256EEEEEELi256ENS_10bfloat16_tEfNS_4arch4Sm90ELb0ELb0ELb0ELb1ELb0ELb0ELb0ELb1ELb1ELb1ELb1ELb0EEENS1_21CollectiveEpilogueFwdINS6_IJSA_SC_SB_EEES9_SE_SG_Li256ELb1ELb1ELb1ELb0EEENS1_36VarlenDynamicPersistentTileSchedulerILi128ELi80ELi256ELi128ELb1ELb1ELb1ELb0ELb1ELb1EEEEEEEEEvNT_6ParamsE)
        /*0410*/ 	.word	0x000000a8


	//----- nvinfo : EIATTR_FRAME_SIZE
	.align		4
.L_229:
        /*0414*/ 	.byte	0x04, 0x11
        /*0416*/ 	.short	(.L_231 - .L_230)
	.align		4
.L_230:
        /*0418*/ 	.word	index@(_ZN7cutlass13device_kernelIN5flash11enable_sm90INS1_16FlashAttnFwdSm90INS1_25CollectiveMainloopFwdSm90ILi2EN4cute5tupleIJNS5_1CILi1EEES8_S8_EEENS6_IJNS7_ILi128EEENS7_ILi80EEENS7_ILi256EEEEEELi256ENS_10bfloat16_tEfNS_4arch4Sm90ELb0ELb0ELb0ELb1ELb0ELb0ELb0ELb1ELb1ELb1ELb1ELb0EEENS1_21CollectiveEpilogueFwdINS6_IJSA_SC_SB_EEES9_SE_SG_Li256ELb1ELb1ELb1ELb0EEENS1_36VarlenDynamicPersistentTileSchedulerILi128ELi80ELi256ELi128ELb1ELb1ELb1ELb0ELb1ELb1EEEEEEEEEvNT_6ParamsE)
        /*041c*/ 	.word	0x00000078


	//----- nvinfo : EIATTR_REGCOUNT
	.align		4
.L_231:
        /*0420*/ 	.byte	0x04, 0x2f
        /*0422*/ 	.short	(.L_233 - .L_232)
	.align		4
.L_232:
        /*0424*/ 	.word	index@(_ZN7cutlass13device_kernelIN5flash11enable_sm90INS1_16FlashAttnFwdSm90INS1_25CollectiveMainloopFwdSm90ILi2EN4cute5tupleIJNS5_1CILi1EEES8_S8_EEENS6_IJNS7_ILi128EEENS7_ILi80EEENS7_ILi256EEEEEELi256ENS_10bfloat16_tEfNS_4arch4Sm90ELb0ELb0ELb0ELb0ELb0ELb0ELb0ELb1ELb1ELb1ELb1ELb0EEENS1_21CollectiveEpilogueFwdINS6_IJSA_SC_SB_EEES9_SE_SG_Li256ELb0ELb1ELb1ELb0EEENS1_19SingleTileSchedulerILb0ELb1ELb1ELi128EEEEEEEEEvNT_6ParamsE)
        /*0428*/ 	.word	0x000000a8


	//----- nvinfo : EIATTR_FRAME_SIZE
	.align		4
.L_233:
        /*042c*/ 	.byte	0x04, 0x11
        /*042e*/ 	.short	(.L_235 - .L_234)
	.align		4
.L_234:
        /*0430*/ 	.word	index@(_ZN7cutlass13device_kernelIN5flash11enable_sm90INS1_16FlashAttnFwdSm90INS1_25CollectiveMainloopFwdSm90ILi2EN4cute5tupleIJNS5_1CILi1EEES8_S8_EEENS6_IJNS7_ILi128EEENS7_ILi80EEENS7_ILi256EEEEEELi256ENS_10bfloat16_tEfNS_4arch4Sm90ELb0ELb0ELb0ELb0ELb0ELb0ELb0ELb1ELb1ELb1ELb1ELb0EEENS1_21CollectiveEpilogueFwdINS6_IJSA_SC_SB_EEES9_SE_SG_Li256ELb0ELb1ELb1ELb0EEENS1_19SingleTileSchedulerILb0ELb1ELb1ELi128EEEEEEEEEvNT_6ParamsE)
        /*0434*/ 	.word	0x00000018


	//----- nvinfo : EIATTR_MIN_STACK_SIZE
	.align		4
.L_235:
        /*0438*/ 	.byte	0x04, 0x12
        /*043a*/ 	.short	(.L_237 - .L_236)
	.align		4
.L_236:
        /*043c*/ 	.word	index@(_ZN7cutlass13device_kernelIN5flash11enable_sm90INS1_16FlashAttnFwdSm90INS1_25CollectiveMainloopFwdSm90ILi2EN4cute5tupleIJNS5_1CILi1EEES8_S8_EEENS6_IJNS7_ILi128EEENS7_ILi80EEENS7_ILi256EEEEEELi256ENS_10bfloat16_tEfNS_4arch4Sm90ELb0ELb0ELb0ELb0ELb0ELb0ELb0ELb1ELb1ELb1ELb1ELb0EEENS1_21CollectiveEpilogueFwdINS6_IJSA_SC_SB_EEES9_SE_SG_Li256ELb0ELb1ELb1ELb0EEENS1_19SingleTileSchedulerILb0ELb1ELb1ELi128EEEEEEEEEvNT_6ParamsE)
        /*0440*/ 	.word	0x00000018


	//----- nvinfo : EIATTR_MIN_STACK_SIZE
	.align		4
.L_237:
        /*0444*/ 	.byte	0x04, 0x12
        /*0446*/ 	.short	(.L_239 - .L_238)
	.align		4
.L_238:
        /*0448*/ 	.word	index@(_ZN7cutlass13device_kernelIN5flash11enable_sm90INS1_16FlashAttnFwdSm90INS1_25CollectiveMainloopFwdSm90ILi2EN4cute5tupleIJNS5_1CILi1EEES8_S8_EEENS6_IJNS7_ILi128EEENS7_ILi80EEENS7_ILi256EEEEEELi256ENS_10bfloat16_tEfNS_4arch4Sm90ELb0ELb0ELb0ELb1ELb0ELb0ELb0ELb1ELb1ELb1ELb1ELb0EEENS1_21CollectiveEpilogueFwdINS6_IJSA_SC_SB_EEES9_SE_SG_Li256ELb1ELb1ELb1ELb0EEENS1_36VarlenDynamicPersistentTileSchedulerILi128ELi80ELi256ELi128ELb1ELb1ELb1ELb0ELb1ELb1EEEEEEEEEvNT_6ParamsE)
        /*044c*/ 	.word	0x00000078


	//----- nvinfo : EIATTR_MIN_STACK_SIZE
	.align		4
.L_239:
        /*0450*/ 	.byte	0x04, 0x12
        /*0452*/ 	.short	(.L_241 - .L_240)
	.align		4
.L_240:
        /*0454*/ 	.word	index@(_ZN7cutlass13device_kernelIN5flash11enable_sm90INS1_16FlashAttnFwdSm90INS1_25CollectiveMainloopFwdSm90ILi2EN4cute5tupleIJNS5_1CILi1EEES8_S8_EEENS6_IJNS7_ILi128EEENS7_ILi80EEENS7_ILi256EEEEEELi256ENS_10bfloat16_tEfNS_4arch4Sm90ELb0ELb0ELb0ELb1ELb0ELb1ELb0ELb1ELb1ELb1ELb1ELb0EEENS1_21CollectiveEpilogueFwdINS6_IJSA_SC_SB_EEES9_SE_SG_Li256ELb1ELb1ELb1ELb0EEENS1_36VarlenDynamicPersistentTileSchedulerILi128ELi80ELi256ELi128ELb1ELb1ELb1ELb0ELb1ELb1EEEEEEEEEvNT_6ParamsE)
        /*0458*/ 	.word	0x00000190


	//----- nvinfo : EIATTR_MIN_STACK_SIZE
	.align		4
.L_241:
        /*045c*/ 	.byte	0x04, 0x12
        /*045e*/ 	.short	(.L_243 - .L_242)
	.align		4
.L_242:
        /*0460*/ 	.word	index@(_ZN7cutlass13device_kernelIN5flash11enable_sm90INS1_16FlashAttnFwdSm90INS1_25CollectiveMainloopFwdSm90ILi2EN4cute5tupleIJNS5_1CILi1EEES8_S8_EEENS6_IJNS7_ILi128EEENS7_ILi64EEENS7_ILi256EEEEEELi256ENS_10bfloat16_tEfNS_4arch4Sm90ELb0ELb1ELb0ELb0ELb0ELb0ELb0ELb1ELb1ELb1ELb1ELb0EEENS1_21CollectiveEpilogueFwdINS6_IJSA_SC_SB_EEES9_SE_SG_Li256ELb0ELb1ELb1ELb0EEENS1_19SingleTileSchedulerILb0ELb1ELb1ELi128EEEEEEEEEvNT_6ParamsE)
        /*0464*/ 	.word	0x00000010


	//----- nvinfo : EIATTR_MIN_STACK_SIZE
	.align		4
.L_243:
        /*0468*/ 	.byte	0x04, 0x12
        /*046a*/ 	.short	(.L_245 - .L_244)
	.align		4
.L_244:
        /*046c*/ 	.word	index@(_ZN7cutlass13device_kernelIN5flash11enable_sm90INS1_16FlashAttnFwdSm90INS1_25CollectiveMainloopFwdSm90ILi2EN4cute5tupleIJNS5_1CILi1EEES8_S8_EEENS6_IJNS7_ILi128EEENS7_ILi64EEENS7_ILi256EEEEEELi256ENS_10bfloat16_tEfNS_4arch4Sm90ELb0ELb1ELb0ELb1ELb0ELb0ELb0ELb1ELb1ELb1ELb1ELb0EEENS1_21CollectiveEpilogueFwdINS6_IJSA_SC_SB_EEES9_SE_SG_Li256ELb1ELb1ELb1ELb0EEENS1_36VarlenDynamicPersistentTileSchedulerILi128ELi64ELi256ELi128ELb1ELb1ELb1ELb1ELb0ELb1EEEEEEEEEvNT_6ParamsE)
        /*0470*/ 	.word	0x00000070


	//----- nvinfo : EIATTR_MIN_STACK_SIZE
	.align		4
.L_245:
        /*0474*/ 	.byte	0x04, 0x12
        /*0476*/ 	.short	(.L_247 - .L_246)
	.align		4
.L_246:
        /*0478*/ 	.word	index@(_ZN7cutlass13device_kernelIN5flash11enable_sm90INS1_16FlashAttnFwdSm90INS1_25CollectiveMainloopFwdSm90ILi2EN4cute5tupleIJNS5_1CILi1EEES8_S8_EEENS6_IJNS7_ILi128EEENS7_ILi64EEENS7_ILi256EEEEEELi256ENS_10bfloat16_tEfNS_4arch4Sm90ELb0ELb1ELb0ELb1ELb0ELb1ELb0ELb1ELb1ELb1ELb1ELb0EEENS1_21CollectiveEpilogueFwdINS6_IJSA_SC_SB_EEES9_SE_SG_Li256ELb1ELb1ELb1ELb0EEENS1_36VarlenDynamicPersistentTileSchedulerILi128ELi64ELi256ELi128ELb1ELb1ELb1ELb1ELb0ELb1EEEEEEEEEvNT_6ParamsE)
        /*047c*/ 	.word	0x000000a8


	//----- nvinfo : EIATTR_MIN_STACK_SIZE
	.align		4
.L_247:
        /*0480*/ 	.byte	0x04, 0x12
        /*0482*/ 	.short	(.L_249 - .L_248)
	.align		4
.L_248:
        /*0484*/ 	.word	index@(_ZN7cutlass13device_kernelIN5flash11enable_sm90INS1_16FlashAttnFwdSm90INS1_25CollectiveMainloopFwdSm90ILi2EN4cute5tupleIJNS5_1CILi1EEES8_S8_EEENS6_IJNS7_ILi128EEENS7_ILi80EEENS7_ILi256EEEEEELi256ENS_10bfloat16_tEfNS_4arch4Sm90ELb1ELb0ELb0ELb0ELb0ELb0ELb0ELb1ELb1ELb1ELb1ELb0EEENS1_21CollectiveEpilogueFwdINS6_IJSA_SC_SB_EEES9_SE_SG_Li256ELb0ELb1ELb1ELb0EEENS1_19SingleTileSchedulerILb0ELb1ELb1ELi128EEEEEEEEEvNT_6ParamsE)
        /*0488*/ 	.word	0x00000018


	//----- nvinfo : EIATTR_MIN_STACK_SIZE
	.align		4
.L_249:
        /*048c*/ 	.byte	0x04, 0x12
        /*048e*/ 	.short	(.L_251 - .L_250)
	.align		4
.L_250:
        /*0490*/ 	.word	index@(_ZN7cutlass13device_kernelIN5flash11enable_sm90INS1_16FlashAttnFwdSm90INS1_25CollectiveMainloopFwdSm90ILi2EN4cute5tupleIJNS5_1CILi1EEES8_S8_EEENS6_IJNS7_ILi128EEENS7_ILi80EEENS7_ILi256EEEEEELi256ENS_10bfloat16_tEfNS_4arch4Sm90ELb1ELb0ELb0ELb1ELb0ELb0ELb0ELb1ELb1ELb1ELb1ELb0EEENS1_21CollectiveEpilogueFwdINS6_IJSA_SC_SB_EEES9_SE_SG_Li256ELb1ELb1ELb1ELb0EEENS1_36VarlenDynamicPersistentTileSchedulerILi128ELi80ELi256ELi128ELb1ELb1ELb1ELb1ELb1ELb1EEEEEEEEEvNT_6ParamsE)
        /*0494*/ 	.word	0x00000070


	//----- nvinfo : EIATTR_MIN_STACK_SIZE
	.align		4
.L_251:
        /*0498*/ 	.byte	0x04, 0x12
        /*049a*/ 	.short	(.L_253 - .L_252)
	.align		4
.L_252:
        /*049c*/ 	.word	index@(_ZN7cutlass13device_kernelIN5flash11enable_sm90INS1_16FlashAttnFwdSm90INS1_25CollectiveMainloopFwdSm90ILi2EN4cute5tupleIJNS5_1CILi1EEES8_S8_EEENS6_IJNS7_ILi128EEENS7_ILi80EEENS7_ILi256EEEEEELi256ENS_10bfloat16_tEfNS_4arch4Sm90ELb1ELb0ELb0ELb1ELb0ELb1ELb0ELb1ELb1ELb1ELb1ELb0EEENS1_21CollectiveEpilogueFwdINS6_IJSA_SC_SB_EEES9_SE_SG_Li256ELb1ELb1ELb1ELb0EEENS1_36VarlenDynamicPersistentTileSchedulerILi128ELi80ELi256ELi128ELb1ELb1ELb1ELb1ELb1ELb1EEEEEEEEEvNT_6ParamsE)
        /*04a0*/ 	.word	0x000000c8


	//----- nvinfo : EIATTR_MIN_STACK_SIZE
	.align		4
.L_253:
        /*04a4*/ 	.byte	0x04, 0x12
        /*04a6*/ 	.short	(.L_255 - .L_254)
	.align		4
.L_254:
        /*04a8*/ 	.word	index@(_ZN7cutlass13device_kernelIN5flash11enable_sm90INS1_16FlashAttnFwdSm90INS1_25CollectiveMainloopFwdSm90ILi2EN4cute5tupleIJNS5_1CILi1EEES8_S8_EEENS6_IJNS7_ILi128EEENS7_ILi112EEENS7_ILi192EEEEEELi192ENS_10bfloat16_tEfNS_4arch4Sm90ELb0ELb0ELb0ELb0ELb0ELb0ELb0ELb1ELb1ELb1ELb1ELb0EEENS1_21CollectiveEpilogueFwdINS6_IJSA_SC_SB_EEES9_SE_SG_Li256ELb0ELb1ELb1ELb0EEENS1_19SingleTileSchedulerILb0ELb1ELb1ELi128EEEEEEEEEvNT_6ParamsE)
        /*04ac*/ 	.word	0x00000010


	//----- nvinfo : EIATTR_MIN_STACK_SIZE
	.align		4
.L_255:
        /*04b0*/ 	.byte	0x04, 0x12
        /*04b2*/ 	.short	(.L_257 - .L_256)
	.align		4
.L_256:
        /*04b4*/ 	.word	index@(_ZN7cutlass13device_kernelIN5flash11enable_sm90INS1_16FlashAttnFwdSm90INS1_25CollectiveMainloopFwdSm90ILi2EN4cute5tupleIJNS5_1CILi1EEES8_S8_EEENS6_IJNS7_ILi128EEENS7_ILi112EEENS7_ILi192EEEEEELi192ENS_10bfloat16_tEfNS_4arch4Sm90ELb0ELb0ELb0ELb1ELb0ELb0ELb0ELb1ELb1ELb1ELb1ELb0EEENS1_21CollectiveEpilogueFwdINS6_IJSA_SC_SB_EEES9_SE_SG_Li256ELb1ELb1ELb1ELb0EEENS1_36VarlenDynamicPersistentTileSchedulerILi128ELi112ELi256ELi128ELb1ELb1ELb1ELb0ELb1ELb1EEEEEEEEEvNT_6ParamsE)
        /*04b8*/ 	.word	0x00000068


	//----- nvinfo : EIATTR_MIN_STACK_SIZE
	.align		4
.L_257:
        /*04bc*/ 	.byte	0x04, 0x12
        /*04be*/ 	.short	(.L_259 - .L_258)
	.align		4
.L_258:
        /*04c0*/ 	.word	index@(_ZN7cutlass13device_kernelIN5flash11enable_sm90INS1_16FlashAttnFwdSm90INS1_25CollectiveMainloopFwdSm90ILi2EN4cute5tupleIJNS5_1CILi1EEES8_S8_EEENS6_IJNS7_ILi128EEENS7_ILi112EEENS7_ILi192EEEEEELi192ENS_10bfloat16_tEfNS_4arch4Sm90ELb0ELb0ELb0ELb1ELb0ELb1ELb0ELb1ELb1ELb1ELb1ELb0EEENS1_21CollectiveEpilogueFwdINS6_IJSA_SC_SB_EEES9_SE_SG_Li256ELb1ELb1ELb1ELb0EEENS1_36VarlenDynamicPersistentTileSchedulerILi128ELi112ELi256ELi128ELb1ELb1ELb1ELb0ELb1ELb1EEEEEEEEEvNT_6ParamsE)
        /*04c4*/ 	.word	0x00000080


	//----- nvinfo : EIATTR_MIN_STACK_SIZE
	.align		4
.L_259:
        /*04c8*/ 	.byte	0x04, 0x12
        /*04ca*/ 	.short	(.L_261 - .L_260)
	.align		4
.L_260:
        /*04cc*/ 	.word	index@(_ZN7cutlass13device_kernelIN5flash11enable_sm90INS1_16FlashAttnFwdSm90INS1_25CollectiveMainloopFwdSm90ILi2EN4cute5tupleIJNS5_1CILi1EEES8_S8_EEENS6_IJNS7_ILi128EEENS7_ILi96EEENS7_ILi192EEEEEELi192ENS_10bfloat16_tEfNS_4arch4Sm90ELb0ELb1ELb0ELb0ELb0ELb0ELb0ELb1ELb1ELb1ELb1ELb0EEENS1_21CollectiveEpilogueFwdINS6_IJSA_SC_SB_EEES9_SE_SG_Li256ELb0ELb1ELb1ELb0EEENS1_19SingleTileSchedulerILb0ELb1ELb1ELi128EEEEEEEEEvNT_6ParamsE)
        /*04d0*/ 	.word	0x00000010


	//----- nvinfo : EIATTR_MIN_STACK_SIZE
	.align		4
.L_261:
        /*04d4*/ 	.byte	0x04, 0x12
        /*04d6*/ 	.short	(.L_263 - .L_262)
	.align		4
.L_262:
        /*04d8*/ 	.word	index@(_ZN7cutlass13device_kernelIN5flash11enable_sm90INS1_16FlashAttnFwdSm90INS1_25CollectiveMainloopFwdSm90ILi2EN4cute5tupleIJNS5_1CILi1EEES8_S8_EEENS6_IJNS7_ILi128EEENS7_ILi96EEENS7_ILi192EEEEEELi192ENS_10bfloat16_tEfNS_4arch4Sm90ELb0ELb1ELb0ELb1ELb0ELb0ELb0ELb1ELb1ELb1ELb1ELb0EEENS1_21CollectiveEpilogueFwdINS6_IJSA_SC_SB_EEES9_SE_SG_Li256ELb1ELb1ELb1ELb0EEENS1_36VarlenDynamicPersistentTileSchedulerILi128ELi96ELi256ELi128ELb1ELb1ELb1ELb1ELb0ELb1EEEEEEEEEvNT_6ParamsE)
        /*04dc*/ 	.word	0x00000060


	//----- nvinfo : EIATTR_MIN_STACK_SIZE
	.align		4
.L_263:
        /*04e0*/ 	.byte	0x04, 0x12
        /*04e2*/ 	.short	(.L_265 - .L_264)
	.align		4
.L_264:
        /*04e4*/ 	.word	index@(_ZN7cutlass13device_kernelIN5flash11enable_sm90INS1_16FlashAttnFwdSm90INS1_25CollectiveMainloopFwdSm90ILi2EN4cute5tupleIJNS5_1CILi1EEES8_S8_EEENS6_IJNS7_ILi128EEENS7_ILi96EEENS7_ILi192EEEEEELi192ENS_10bfloat16_tEfNS_4arch4Sm90ELb0ELb1ELb0ELb1ELb0ELb1ELb0ELb1ELb1ELb1ELb1ELb0EEENS1_21CollectiveEpilogueFwdINS6_IJSA_SC_SB_EEES9_SE_SG_Li256ELb1ELb1ELb1ELb0EEENS1_36VarlenDynamicPersistentTileSchedulerILi128ELi96ELi256ELi128ELb1ELb1ELb1ELb1ELb0ELb1EEEEEEEEEvNT_6ParamsE)
        /*04e8*/ 	.word	0x00000098


	//----- nvinfo : EIATTR_MIN_STACK_SIZE
	.align		4
.L_265:
        /*04ec*/ 	.byte	0x04, 0x12
        /*04ee*/ 	.short	(.L_267 - .L_266)
	.align		4
.L_266:
        /*04f0*/ 	.word	index@(_ZN7cutlass13device_kernelIN5flash11enable_sm90INS1_16FlashAttnFwdSm90INS1_25CollectiveMainloopFwdSm90ILi2EN4cute5tupleIJNS5_1CILi1EEES8_S8_EEENS6_IJNS7_ILi128EEENS7_ILi112EEENS7_ILi192EEEEEELi192ENS_10bfloat16_tEfNS_4arch4Sm90ELb1ELb0ELb0ELb0ELb0ELb0ELb0ELb1ELb1ELb1ELb1ELb0EEENS1_21CollectiveEpilogueFwdINS6_IJSA_SC_SB_EEES9_SE_SG_Li256ELb0ELb1ELb1ELb0EEENS1_19SingleTileSchedulerILb0ELb1ELb1ELi128EEEEEEEEEvNT_6ParamsE)
        /*04f4*/ 	.word	0x00000010


	//----- nvinfo : EIATTR_MIN_STACK_SIZE
	.align		4
.L_267:
        /*04f8*/ 	.byte	0x04, 0x12
        /*04fa*/ 	.short	(.L_269 - .L_268)
	.align		4
.L_268:
        /*04fc*/ 	.word	index@(_ZN7cutlass13device_kernelIN5flash11enable_sm90INS1_16FlashAttnFwdSm90INS1_25CollectiveMainloopFwdSm90ILi2EN4cute5tupleIJNS5_1CILi1EEES8_S8_EEENS6_IJNS7_ILi128EEENS7_ILi112EEENS7_ILi192EEEEEELi192ENS_10bfloat16_tEfNS_4arch4Sm90ELb1ELb0ELb0ELb1ELb0ELb0ELb0ELb1ELb1ELb1ELb1ELb0EEENS1_21CollectiveEpilogueFwdINS6_IJSA_SC_SB_EEES9_SE_SG_Li256ELb1ELb1ELb1ELb0EEENS1_36VarlenDynamicPersistentTileSchedulerILi128ELi112ELi256ELi128ELb1ELb1ELb1ELb1ELb1ELb1EEEEEEEEEvNT_6ParamsE)
        /*0500*/ 	.word	0x00000068


	//----- nvinfo : EIATTR_MIN_STACK_SIZE
	.align		4
.L_269:
        /*0504*/ 	.byte	0x04, 0x12
        /*0506*/ 	.short	(.L_271 - .L_270)
	.align		4
.L_270:
        /*0508*/ 	.word	index@(_ZN7cutlass13device_kernelIN5flash11enable_sm90INS1_16FlashAttnFwdSm90INS1_25CollectiveMainloopFwdSm90ILi2EN4cute5tupleIJNS5_1CILi1EEES8_S8_EEENS6_IJNS7_ILi128EEENS7_ILi112EEENS7_ILi192EEEEEELi192ENS_10bfloat16_tEfNS_4arch4Sm90ELb1ELb0ELb0ELb1ELb0ELb1ELb0ELb1ELb1ELb1ELb1ELb0EEENS1_21CollectiveEpilogueFwdINS6_IJSA_SC_SB_EEES9_SE_SG_Li256ELb1ELb1ELb1ELb0EEENS1_36VarlenDynamicPersistentTileSchedulerILi128ELi112ELi256ELi128ELb1ELb1ELb1ELb1ELb1ELb1EEEEEEEEEvNT_6ParamsE)
        /*050c*/ 	.word	0x00000080


	//----- nvinfo : EIATTR_MIN_STACK_SIZE
	.align		4
.L_271:
        /*0510*/ 	.byte	0x04, 0x12
        /*0512*/ 	.short	(.L_273 - .L_272)
	.align		4
.L_272:
        /*0514*/ 	.word	index@(_ZN7cutlass13device_kernelIN5flash11enable_sm90INS1_16FlashAttnFwdSm90INS1_25CollectiveMainloopFwdSm90ILi2EN4cute5tupleIJNS5_1CILi1EEES8_S8_EEENS6_IJNS7_ILi128EEENS7_ILi176EEESA_EEELi128ENS_10bfloat16_tEfNS_4arch4Sm90ELb0ELb0ELb0ELb0ELb0ELb0ELb0ELb1ELb1ELb1ELb1ELb0EEENS1_21CollectiveEpilogueFwdINS6_IJSA_SA_SB_EEES9_SD_SF_Li256ELb0ELb1ELb1ELb0EEENS1_19SingleTileSchedulerILb0ELb1ELb1ELi128EEEEEEEEEvNT_6ParamsE)
        /*0518*/ 	.word	0x00000010


	//----- nvinfo : EIATTR_MIN_STACK_SIZE
	.align		4
.L_273:
        /*051c*/ 	.byte	0x04, 0x12
        /*051e*/ 	.short	(.L_275 - .L_274)
	.align		4
.L_274:
        /*0520*/ 	.word	index@(_ZN7cutlass13device_kernelIN5flash11enable_sm90INS1_16FlashAttnFwdSm90INS1_25CollectiveMainloopFwdSm90ILi2EN4cute5tupleIJNS5_1CILi1EEES8_S8_EEENS6_IJNS7_ILi128EEENS7_ILi176EEESA_EEELi128ENS_10bfloat16_tEfNS_4arch4Sm90ELb0ELb0ELb0ELb1ELb0ELb0ELb0ELb1ELb1ELb1ELb1ELb0EEENS1_21CollectiveEpilogueFwdINS6_IJSA_SA_SB_EEES9_SD_SF_Li256ELb1ELb1ELb1ELb0EEENS1_36VarlenDynamicPersistentTileSchedulerILi128ELi176ELi256ELi128ELb1ELb1ELb1ELb0ELb1ELb1EEEEEEEEEvNT_6ParamsE)
        /*0524*/ 	.word	0x00000070


	//----- nvinfo : EIATTR_MIN_STACK_SIZE
	.align		4
.L_275:
        /*0528*/ 	.byte	0x04, 0x12
        /*052a*/ 	.short	(.L_277 - .L_276)
	.align		4
.L_276:
        /*052c*/ 	.word	index@(_ZN7cutlass13device_kernelIN5flash11enable_sm90INS1_16FlashAttnFwdSm90INS1_25CollectiveMainloopFwdSm90ILi2EN4cute5tupleIJNS5_1CILi1EEES8_S8_EEENS6_IJNS7_ILi128EEENS7_ILi176EEESA_EEELi128ENS_10bfloat16_tEfNS_4arch4Sm90ELb0ELb0ELb0ELb1ELb0ELb1ELb0ELb1ELb1ELb1ELb1ELb0EEENS1_21CollectiveEpilogueFwdINS6_IJSA_SA_SB_EEES9_SD_SF_Li256ELb1ELb1ELb1ELb0EEENS1_36VarlenDynamicPersistentTileSchedulerILi128ELi176ELi256ELi128ELb1ELb1ELb1ELb0ELb1ELb1EEEEEEEEEvNT_6ParamsE)
        /*0530*/ 	.word	0x00000098


	//----- nvinfo : EIATTR_MIN_STACK_SIZE
	.align		4
.L_277:
        /*0534*/ 	.byte	0x04, 0x12
        /*0536*/ 	.short	(.L_279 - .L_278)
	.align		4
.L_278:
        /*0538*/ 	.word	index@(_ZN7cutlass13device_kernelIN5flash11enable_sm90INS1_16FlashAttnFwdSm90INS1_25CollectiveMainloopFwdSm90ILi2EN4cute5tupleIJNS5_1CILi1EEES8_S8_EEENS6_IJNS7_ILi128EEESA_SA_EEELi128ENS_10bfloat16_tEfNS_4arch4Sm90ELb0ELb1ELb0ELb0ELb0ELb0ELb0ELb1ELb1ELb1ELb1ELb0EEENS1_21CollectiveEpilogueFwdISB_S9_SC_SE_Li256ELb0ELb1ELb1ELb0EEENS1_19SingleTileSchedulerILb0ELb1ELb1ELi128EEEEEEEEEvNT_6ParamsE)
        /*053c*/ 	.word	0x00000018


	//----- nvinfo : EIATTR_MIN_STACK_SIZE
	.align		4
.L_279:
        /*0540*/ 	.byte	0x04, 0x12
        /*0542*/ 	.short	(.L_281 - .L_280)
	.align		4
.L_280:
        /*0544*/ 	.word	index@(_ZN7cutlass13device_kernelIN5flash11enable_sm90INS1_16FlashAttnFwdSm90INS1_25CollectiveMainloopFwdSm90ILi2EN4cute5tupleIJNS5_1CILi1EEES8_S8_EEENS6_IJNS7_ILi128EEESA_SA_EEELi128ENS_10bfloat16_tEfNS_4arch4Sm90ELb0ELb1ELb0ELb1ELb0ELb0ELb0ELb1ELb1ELb1ELb1ELb0EEENS1_21CollectiveEpilogueFwdISB_S9_SC_SE_Li256ELb1ELb1ELb1ELb0EEENS1_36VarlenDynamicPersistentTileSchedulerILi128ELi128ELi256ELi128ELb1ELb1ELb1ELb1ELb0ELb1EEEEEEEEEvNT_6ParamsE)
        /*0548*/ 	.word	0x00000060


	//----- nvinfo : EIATTR_MIN_STACK_SIZE
	.align		4
.L_281:
        /*054c*/ 	.byte	0x04, 0x12
        /*054e*/ 	.short	(.L_283 - .L_282)
	.align		4
.L_282:
        /*0550*/ 	.word	index@(_ZN7cutlass13device_kernelIN5flash11enable_sm90INS1_16FlashAttnFwdSm90INS1_25CollectiveMainloopFwdSm90ILi2EN4cute5tupleIJNS5_1CILi1EEES8_S8_EEENS6_IJNS7_ILi128EEESA_SA_EEELi128ENS_10bfloat16_tEfNS_4arch4Sm90ELb0ELb1ELb0ELb1ELb0ELb1ELb0ELb1ELb1ELb1ELb1ELb0EEENS1_21CollectiveEpilogueFwdISB_S9_SC_SE_Li256ELb1ELb1ELb1ELb0EEENS1_36VarlenDynamicPersistentTileSchedulerILi128ELi128ELi256ELi128ELb1ELb1ELb1ELb1ELb0ELb1EEEEEEEEEvNT_6ParamsE)
        /*0554*/ 	.word	0x00000068


	//----- nvinfo : EIATTR_MIN_STACK_SIZE
	.align		4
.L_283:
        /*0558*/ 	.byte	0x04, 0x12
        /*055a*/ 	.short	(.L_285 - .L_284)
	.align		4
.L_284:
        /*055c*/ 	.word	index@(_ZN7cutlass13device_kernelIN5flash11enable_sm90INS1_16FlashAttnFwdSm90INS1_25CollectiveMainloopFwdSm90ILi2EN4cute5tupleIJNS5_1CILi1EEES8_S8_EEENS6_IJNS7_ILi128EEESA_SA_EEELi128ENS_10bfloat16_tEfNS_4arch4Sm90ELb1ELb0ELb0ELb0ELb0ELb0ELb0ELb1ELb1ELb1ELb1ELb0EEENS1_21CollectiveEpilogueFwdISB_S9_SC_SE_Li256ELb0ELb1ELb1ELb0EEENS1_19SingleTileSchedulerILb0ELb1ELb1ELi128EEEEEEEEEvNT_6ParamsE)
        /*0560*/ 	.word	0x00000018


	//----- nvinfo : EIATTR_MIN_STACK_SIZE
	.align		4
.L_285:
        /*0564*/ 	.byte	0x04, 0x12
        /*0566*/ 	.short	(.L_287 - .L_286)
	.align		4
.L_286:
        /*0568*/ 	.word	index@(_ZN7cutlass13device_kernelIN5flash11enable_sm90INS1_16FlashAttnFwdSm90INS1_25CollectiveMainloopFwdSm90ILi2EN4cute5tupleIJNS5_1CILi1EEES8_S8_EEENS6_IJNS7_ILi128EEESA_SA_EEELi128ENS_10bfloat16_tEfNS_4arch4Sm90ELb1ELb0ELb0ELb1ELb0ELb0ELb0ELb1ELb1ELb1ELb1ELb0EEENS1_21CollectiveEpilogueFwdISB_S9_SC_SE_Li256ELb1ELb1ELb1ELb0EEENS1_36VarlenDynamicPersistentTileSchedulerILi128ELi128ELi256ELi128ELb1ELb1ELb1ELb1ELb1ELb1EEEEEEEEEvNT_6ParamsE)
        /*056c*/ 	.word	0x00000060


	//----- nvinfo : EIATTR_MIN_STACK_SIZE
	.align		4
.L_287:
        /*0570*/ 	.byte	0x04, 0x12
        /*0572*/ 	.short	(.L_289 - .L_288)
	.align		4
.L_288:
        /*0574*/ 	.word	index@(_ZN7cutlass13device_kernelIN5flash11enable_sm90INS1_16FlashAttnFwdSm90INS1_25CollectiveMainloopFwdSm90ILi2EN4cute5tupleIJNS5_1CILi1EEES8_S8_EEENS6_IJNS7_ILi128EEESA_SA_EEELi128ENS_10bfloat16_tEfNS_4arch4Sm90ELb1ELb0ELb0ELb1ELb0ELb1ELb0ELb1ELb1ELb1ELb1ELb0EEENS1_21CollectiveEpilogueFwdISB_S9_SC_SE_Li256ELb1ELb1ELb1ELb0EEENS1_36VarlenDynamicPersistentTileSchedulerILi128ELi128ELi256ELi128ELb1ELb1ELb1ELb1ELb1ELb1EEEEEEEEEvNT_6ParamsE)
        /*0578*/ 	.word	0x00000068


	//----- nvinfo : EIATTR_MIN_STACK_SIZE
	.align		4
.L_289:
        /*057c*/ 	.byte	0x04, 0x12
        /*057e*/ 	.short	(.L_291 - .L_290)
	.align		4
.L_290:
        /*0580*/ 	.word	index@(_ZN7cutlass13device_kernelIN5flash11enable_sm90INS1_16FlashAttnFwdSm90INS1_25CollectiveMainloopFwdSm90ILi2EN4cute5tupleIJNS5_1CILi1EEES8_S8_EEENS6_IJNS7_ILi192EEENS7_ILi144EEENS7_ILi96EEEEEELi96ENS_10bfloat16_tEfNS_4arch4Sm90ELb0ELb0ELb0ELb0ELb0ELb0ELb0ELb0ELb1ELb1ELb1ELb0EEENS1_21CollectiveEpilogueFwdINS6_IJSA_SC_SB_EEES9_SE_SG_Li384ELb0ELb1ELb1ELb0EEENS1_19SingleTileSchedulerILb0ELb1ELb1ELi192EEEEEEEEEvNT_6ParamsE)
        /*0584*/ 	.word	0x00000000


	//----- nvinfo : EIATTR_MIN_STACK_SIZE
	.align		4
.L_291:
        /*0588*/ 	.byte	0x04, 0x12
        /*058a*/ 	.short	(.L_293 - .L_292)
	.align		4
.L_292:
        /*058c*/ 	.word	index@(_ZN7cutlass13device_kernelIN5flash11enable_sm90INS1_16FlashAttnFwdSm90INS1_25CollectiveMainloopFwdSm90ILi2EN4cute5tupleIJNS5_1CILi1EEES8_S8_EEENS6_IJNS7_ILi192EEENS7_ILi144EEENS7_ILi96EEEEEELi96ENS_10bfloat16_tEfNS_4arch4Sm90ELb0ELb0ELb0ELb1ELb0ELb0ELb0ELb0ELb1ELb1ELb1ELb0EEENS1_21CollectiveEpilogueFwdINS6_IJSA_SC_SB_EEES9_SE_SG_Li384ELb1ELb1ELb1ELb0EEENS1_36VarlenDynamicPersistentTileSchedulerILi192ELi144ELi384ELi128ELb1ELb1ELb1ELb0ELb1ELb1EEEEEEEEEvNT_6ParamsE)
        /*0590*/ 	.word	0x00000050


	//----- nvinfo : EIATTR_MIN_STACK_SIZE
	.align		4
.L_293:
        /*0594*/ 	.byte	0x04, 0x12
        /*0596*/ 	.short	(.L_295 - .L_294)
	.align		4
.L_294:
        /*0598*/ 	.word	index@(_ZN7cutlass13device_kernelIN5flash11enable_sm90INS1_16FlashAttnFwdSm90INS1_25CollectiveMainloopFwdSm90ILi2EN4cute5tupleIJNS5_1CILi1EEES8_S8_EEENS6_IJNS7_ILi192EEENS7_ILi144EEENS7_ILi96EEEEEELi96ENS_10bfloat16_tEfNS_4arch4Sm90ELb0ELb0ELb0ELb1ELb0ELb1ELb0ELb0ELb1ELb1ELb1ELb0EEENS1_21CollectiveEpilogueFwdINS6_IJSA_SC_SB_EEES9_SE_SG_Li384ELb1ELb1ELb1ELb0EEENS1_36VarlenDynamicPersistentTileSchedulerILi192ELi144ELi384ELi128ELb1ELb1ELb1ELb0ELb1ELb1EEEEEEEEEvNT_6ParamsE)
        /*059c*/ 	.word	0x00000120


	//----- nvinfo : EIATTR_MIN_STACK_SIZE
	.align		4
.L_295:
        /*05a0*/ 	.byte	0x04, 0x12
        /*05a2*/ 	.short	(.L_297 - .L_296)
	.align		4
.L_296:
        /*05a4*/ 	.word	index@(_ZN7cutlass13device_kernelIN5flash11enable_sm90INS1_16FlashAttnFwdSm90INS1_25CollectiveMainloopFwdSm90ILi2EN4cute5tupleIJNS5_1CILi1EEES8_S8_EEENS6_IJNS7_ILi192EEENS7_ILi128EEENS7_ILi96EEEEEELi96ENS_10bfloat16_tEfNS_4arch4Sm90ELb0ELb1ELb0ELb0ELb0ELb0ELb0ELb0ELb1ELb1ELb1ELb0EEENS1_21CollectiveEpilogueFwdINS6_IJSA_SC_SB_EEES9_SE_SG_Li384ELb0ELb1ELb1ELb0EEENS1_19SingleTileSchedulerILb0ELb1ELb1ELi192EEEEEEEEEvNT_6ParamsE)
        /*05a8*/ 	.word	0x00000000


	//----- nvinfo : EIATTR_MIN_STACK_SIZE
	.align		4
.L_297:
        /*05ac*/ 	.byte	0x04, 0x12
        /*05ae*/ 	.short	(.L_299 - .L_298)
	.align		4
.L_298:
        /*05b0*/ 	.word	index@(_ZN7cutlass13device_kernelIN5flash11enable_sm90INS1_16FlashAttnFwdSm90INS1_25CollectiveMainloopFwdSm90ILi2EN4cute5tupleIJNS5_1CILi1EEES8_S8_EEENS6_IJNS7_ILi192EEENS7_ILi128EEENS7_ILi96EEEEEELi96ENS_10bfloat16_tEfNS_4arch4Sm90ELb0ELb1ELb0ELb1ELb0ELb0ELb0ELb0ELb1ELb1ELb1ELb0EEENS1_21CollectiveEpilogueFwdINS6_IJSA_SC_SB_EEES9_SE_SG_Li384ELb1ELb1ELb1ELb0EEENS1_36VarlenDynamicPersistentTileSchedulerILi192ELi128ELi384ELi128ELb1ELb1ELb1ELb1ELb0ELb1EEEEEEEEEvNT_6ParamsE)
        /*05b4*/ 	.word	0x00000048


	//----- nvinfo : EIATTR_MIN_STACK_SIZE
	.align		4
.L_299:
        /*05b8*/ 	.byte	0x04, 0x12
        /*05ba*/ 	.short	(.L_301 - .L_300)
	.align		4
.L_300:
        /*05bc*/ 	.word	index@(_ZN7cutlass13device_kernelIN5flash11enable_sm90INS1_16FlashAttnFwdSm90INS1_25CollectiveMainloopFwdSm90ILi2EN4cute5tupleIJNS5_1CILi1EEES8_S8_EEENS6_IJNS7_ILi192EEENS7_ILi128EEENS7_ILi96EEEEEELi96ENS_10bfloat16_tEfNS_4arch4Sm90ELb0ELb1ELb0ELb1ELb0ELb1ELb0ELb0ELb1ELb1ELb1ELb0EEENS1_21CollectiveEpilogueFwdINS6_IJSA_SC_SB_EEES9_SE_SG_Li384ELb1ELb1ELb1ELb0EEENS1_36VarlenDynamicPersistentTileSchedulerILi192ELi128ELi384ELi128ELb1ELb1ELb1ELb1ELb0ELb1EEEEEEEEEvNT_6ParamsE)
        /*05c0*/ 	.word	0x00000070


	//----- nvinfo : EIATTR_MIN_STACK_SIZE
	.align		4
.L_301:
        /*05c4*/ 	.byte	0x04, 0x12
        /*05c6*/ 	.short	(.L_303 - .L_302)
	.align		4
.L_302:
        /*05c8*/ 	.word	index@(_ZN7cutlass13device_kernelIN5flash11enable_sm90INS1_16FlashAttnFwdSm90INS1_25CollectiveMainloopFwdSm90ILi2EN4cute5tupleIJNS5_1CILi1EEES8_S8_EEENS6_IJNS7_ILi192EEENS7_ILi144EEENS7_ILi96EEEEEELi96ENS_10bfloat16_tEfNS_4arch4Sm90ELb1ELb0ELb0ELb0ELb0ELb0ELb0ELb0ELb1ELb1ELb1ELb0EEENS1_21CollectiveEpilogueFwdINS6_IJSA_SC_SB_EEES9_SE_SG_Li384ELb0ELb1ELb1ELb0EEENS1_19SingleTileSchedulerILb0ELb1ELb1ELi192EEEEEEEEEvNT_6ParamsE)
        /*05cc*/ 	.word	0x00000008


	//----- nvinfo : EIATTR_MIN_STACK_SIZE
	.align		4
.L_303:
        /*05d0*/ 	.byte	0x04, 0x12
        /*05d2*/ 	.short	(.L_305 - .L_304)
	.align		4
.L_304:
        /*05d4*/ 	.word	index@(_ZN7cutlass13device_kernelIN5flash11enable_sm90INS1_16FlashAttnFwdSm90INS1_25CollectiveMainloopFwdSm90ILi2EN4cute5tupleIJNS5_1CILi1EEES8_S8_EEENS6_IJNS7_ILi192EEENS7_ILi144EEENS7_ILi96EEEEEELi96ENS_10bfloat16_tEfNS_4arch4Sm90ELb1ELb0ELb0ELb1ELb0ELb0ELb0ELb0ELb1ELb1ELb1ELb0EEENS1_21CollectiveEpilogueFwdINS6_IJSA_SC_SB_EEES9_SE_SG_Li384ELb1ELb1ELb1ELb0EEENS1_36VarlenDynamicPersistentTileSchedulerILi192ELi144ELi384ELi128ELb1ELb1ELb1ELb1ELb1ELb1EEEEEEEEEvNT_6ParamsE)
        /*05d8*/ 	.word	0x00000050


	//----- nvinfo : EIATTR_MIN_STACK_SIZE
	.align		4
.L_305:
        /*05dc*/ 	.byte	0x04, 0x12
        /*05de*/ 	.short	(.L_307 - .L_306)
	.align		4
.L_306:
        /*05e0*/ 	.word	index@(_ZN7cutlass13device_kernelIN5flash11enable_sm90INS1_16FlashAttnFwdSm90INS1_25CollectiveMainloopFwdSm90ILi2EN4cute5tupleIJNS5_1CILi1EEES8_S8_EEENS6_IJNS7_ILi192EEENS7_ILi144EEENS7_ILi96EEEEEELi96ENS_10bfloat16_tEfNS_4arch4Sm90ELb1ELb0ELb0ELb1ELb0ELb1ELb0ELb0ELb1ELb1ELb1ELb0EEENS1_21CollectiveEpilogueFwdINS6_IJSA_SC_SB_EEES9_SE_SG_Li384ELb1ELb1ELb1ELb0EEENS1_36VarlenDynamicPersistentTileSchedulerILi192ELi144ELi384ELi128ELb1ELb1ELb1ELb1ELb1ELb1EEEEEEEEEvNT_6ParamsE)
        /*05e4*/ 	.word	0x000000f0


	//----- nvinfo : EIATTR_MIN_STACK_SIZE
	.align		4
.L_307:
        /*05e8*/ 	.byte	0x04, 0x12
        /*05ea*/ 	.short	(.L_309 - .L_308)
	.align		4
.L_308:
        /*05ec*/ 	.word	index@(_ZN7cutlass13device_kernelIN5flash11enable_sm90INS1_16FlashAttnFwdSm90INS1_25CollectiveMainloopFwdSm90ILi2EN4cute5tupleIJNS5_1CILi1EEES8_S8_EEENS6_IJNS7_ILi192EEESA_NS7_ILi64EEEEEELi64ENS_10bfloat16_tEfNS_4arch4Sm90ELb0ELb0ELb0ELb0ELb0ELb0ELb0ELb0ELb1ELb1ELb1ELb0EEENS1_21CollectiveEpilogueFwdINS6_IJSA_SB_SA_EEES9_SD_SF_Li384ELb0ELb1ELb1ELb0EEENS1_19SingleTileSchedulerILb0ELb1ELb1ELi192EEEEEEEEEvNT_6ParamsE)
        /*05f0*/ 	.word	0x00000018


	//----- nvinfo : EIATTR_MIN_STACK_SIZE
	.align		4
.L_309:
        /*05f4*/ 	.byte	0x04, 0x12
        /*05f6*/ 	.short	(.L_311 - .L_310)
	.align		4
.L_310:
        /*05f8*/ 	.word	index@(_ZN7cutlass13device_kernelIN5flash11enable_sm90INS1_16FlashAttnFwdSm90INS1_25CollectiveMainloopFwdSm90ILi2EN4cute5tupleIJNS5_1CILi1EEES8_S8_EEENS6_IJNS7_ILi192EEESA_NS7_ILi64EEEEEELi64ENS_10bfloat16_tEfNS_4arch4Sm90ELb0ELb0ELb0ELb1ELb0ELb0ELb0ELb0ELb1ELb1ELb1ELb0EEENS1_21CollectiveEpilogueFwdINS6_IJSA_SB_SA_EEES9_SD_SF_Li384ELb1ELb1ELb1ELb0EEENS1_36VarlenDynamicPersistentTileSchedulerILi192ELi192ELi384ELi128ELb1ELb1ELb1ELb0ELb1ELb1EEEEEEEEEvNT_6ParamsE)
        /*05fc*/ 	.word	0x00000068


	//----- nvinfo : EIATTR_MIN_STACK_SIZE
	.align		4
.L_311:
        /*0600*/ 	.byte	0x04, 0x12
        /*0602*/ 	.short	(.L_313 - .L_312)
	.align		4
.L_312:
        /*0604*/ 	.word	index@(_ZN7cutlass13device_kernelIN5flash11enable_sm90INS1_16FlashAttnFwdSm90INS1_25CollectiveMainloopFwdSm90ILi2EN4cute5tupleIJNS5_1CILi1EEES8_S8_EEENS6_IJNS7_ILi192EEESA_NS7_ILi64EEEEEELi64ENS_10bfloat16_tEfNS_4arch4Sm90ELb0ELb0ELb0ELb1ELb0ELb1ELb0ELb0ELb1ELb1ELb1ELb0EEENS1_21CollectiveEpilogueFwdINS6_IJSA_SB_SA_EEES9_SD_SF_Li384ELb1ELb1ELb1ELb0EEENS1_36VarlenDynamicPersistentTileSchedulerILi192ELi192ELi384ELi128ELb1ELb1ELb1ELb0ELb1ELb1EEEEEEEEEvNT_6ParamsE)
        /*0608*/ 	.word	0x00000080


	//----- nvinfo : EIATTR_MIN_STACK_SIZE
	.align		4
.L_313:
        /*060c*/ 	.byte	0x04, 0x12
        /*060e*/ 	.short	(.L_315 - .L_314)
	.align		4
.L_314:
        /*0610*/ 	.word	index@(_ZN7cutlass13device_kernelIN5flash11enable_sm90INS1_16FlashAttnFwdSm90INS1_25CollectiveMainloopFwdSm90ILi2EN4cute5tupleIJNS5_1CILi1EEES8_S8_EEENS6_IJNS7_ILi192EEENS7_ILi128EEENS7_ILi64EEEEEELi64ENS_10bfloat16_tEfNS_4arch4Sm90ELb0ELb1ELb0ELb0ELb0ELb0ELb0ELb1ELb1ELb1ELb1ELb0EEENS1_21CollectiveEpilogueFwdINS6_IJSA_SC_SB_EEES9_SE_SG_Li384ELb0ELb1ELb1ELb0EEENS1_19SingleTileSchedulerILb0ELb1ELb1ELi192EEEEEEEEEvNT_6ParamsE)
        /*0614*/ 	.word	0x00000000


	//----- nvinfo : EIATTR_MIN_STACK_SIZE
	.align		4
.L_315:
        /*0618*/ 	.byte	0x04, 0x12
        /*061a*/ 	.short	(.L_317 - .L_316)
	.align		4
.L_316:
        /*061c*/ 	.word	index@(_ZN7cutlass13device_kernelIN5flash11enable_sm90INS1_16FlashAttnFwdSm90INS1_25CollectiveMainloopFwdSm90ILi2EN4cute5tupleIJNS5_1CILi1EEES8_S8_EEENS6_IJNS7_ILi192EEENS7_ILi128EEENS7_ILi64EEEEEELi64ENS_10bfloat16_tEfNS_4arch4Sm90ELb0ELb1ELb0ELb1ELb0ELb0ELb0ELb1ELb1ELb1ELb1ELb0EEENS1_21CollectiveEpilogueFwdINS6_IJSA_SC_SB_EEES9_SE_SG_Li384ELb1ELb1ELb1ELb0EEENS1_36VarlenDynamicPersistentTileSchedulerILi192ELi128ELi384ELi128ELb1ELb1ELb1ELb1ELb0ELb1EEEEEEEEEvNT_6ParamsE)
        /*0620*/ 	.word	0x00000048


	//----- nvinfo : EIATTR_MIN_STACK_SIZE
	.align		4
.L_317:
        /*0624*/ 	.byte	0x04, 0x12
        /*0626*/ 	.short	(.L_319 - .L_318)
	.align		4
.L_318:
        /*0628*/ 	.word	index@(_ZN7cutlass13device_kernelIN5flash11enable_sm90INS1_16FlashAttnFwdSm90INS1_25CollectiveMainloopFwdSm90ILi2EN4cute5tupleIJNS5_1CILi1EEES8_S8_EEENS6_IJNS7_ILi192EEENS7_ILi128EEENS7_ILi64EEEEEELi64ENS_10bfloat16_tEfNS_4arch4Sm90ELb0ELb1ELb0ELb1ELb0ELb1ELb0ELb1ELb1ELb1ELb1ELb0EEENS1_21CollectiveEpilogueFwdINS6_IJSA_SC_SB_EEES9_SE_SG_Li384ELb1ELb1ELb1ELb0EEENS1_36VarlenDynamicPersistentTileSchedulerILi192ELi128ELi384ELi128ELb1ELb1ELb1ELb1ELb0ELb1EEEEEEEEEvNT_6ParamsE)
        /*062c*/ 	.word	0x00000070


	//----- nvinfo : EIATTR_MIN_STACK_SIZE
	.align		4
.L_319:
        /*0630*/ 	.byte	0x04, 0x12
        /*0632*/ 	.short	(.L_321 - .L_320)
	.align		4
.L_320:
        /*0634*/ 	.word	index@(_ZN7cutlass13device_kernelIN5flash11enable_sm90INS1_16FlashAttnFwdSm90INS1_25CollectiveMainloopFwdSm90ILi2EN4cute5tupleIJNS5_1CILi1EEES8_S8_EEENS6_IJNS7_ILi192EEENS7_ILi128EEENS7_ILi64EEEEEELi64ENS_10bfloat16_tEfNS_4arch4Sm90ELb1ELb0ELb0ELb0ELb0ELb0ELb0ELb1ELb1ELb1ELb1ELb0EEENS1_21CollectiveEpilogueFwdINS6_IJSA_SC_SB_EEES9_SE_SG_Li384ELb0ELb1ELb1ELb0EEENS1_19SingleTileSchedulerILb0ELb1ELb1ELi192EEEEEEEEEvNT_6ParamsE)
        /*0638*/ 	.word	0x00000000


	//----- nvinfo : EIATTR_MIN_STACK_SIZE
	.align		4
.L_321:
        /*063c*/ 	.byte	0x04, 0x12
        /*063e*/ 	.short	(.L_323 - .L_322)
	.align		4
.L_322:
        /*0640*/ 	.word	index@(_ZN7cutlass13device_kernelIN5flash11enable_sm90INS1_16FlashAttnFwdSm90INS1_25CollectiveMainloopFwdSm90ILi2EN4cute5tupleIJNS5_1CILi1EEES8_S8_EEENS6_IJNS7_ILi192EEENS7_ILi128EEENS7_ILi64EEEEEELi64ENS_10bfloat16_tEfNS_4arch4Sm90ELb1ELb0ELb0ELb1ELb0ELb0ELb0ELb1ELb1ELb1ELb1ELb0EEENS1_21CollectiveEpilogueFwdINS6_IJSA_SC_SB_EEES9_SE_SG_Li384ELb1ELb1ELb1ELb0EEENS1_36VarlenDynamicPersistentTileSchedulerILi192ELi128ELi384ELi128ELb1ELb1ELb1ELb1ELb1ELb1EEEEEEEEEvNT_6ParamsE)
        /*0644*/ 	.word	0x00000050


	//----- nvinfo : EIATTR_MIN_STACK_SIZE
	.align		4
.L_323:
        /*0648*/ 	.byte	0x04, 0x12
        /*064a*/ 	.short	(.L_325 - .L_324)
	.align		4
.L_324:
        /*064c*/ 	.word	index@(_ZN7cutlass13device_kernelIN5flash11enable_sm90INS1_16FlashAttnFwdSm90INS1_25CollectiveMainloopFwdSm90ILi2EN4cute5tupleIJNS5_1CILi1EEES8_S8_EEENS6_IJNS7_ILi192EEENS7_ILi128EEENS7_ILi64EEEEEELi64ENS_10bfloat16_tEfNS_4arch4Sm90ELb1ELb0ELb0ELb1ELb0ELb1ELb0ELb1ELb1ELb1ELb1ELb0EEENS1_21CollectiveEpilogueFwdINS6_IJSA_SC_SB_EEES9_SE_SG_Li384ELb1ELb1ELb1ELb0EEENS1_36VarlenDynamicPersistentTileSchedulerILi192ELi128ELi384ELi128ELb1ELb1ELb1ELb1ELb1ELb1EEEEEEEEEvNT_6ParamsE)
        /*0650*/ 	.word	0x00000070
.L_325:


//--------------------- .nv.compat                --------------------------
	.section	.nv.compat,"",@"SHT_CUDA_COMPAT_INFO"
	.align	4
        /*0000*/ 	.byte	0x02, 0x09, 0x01, 0x00, 0x02, 0x02, 0x04, 0x00, 0x02, 0x05, 0x05, 0x00, 0x03, 0x07, 0x01, 0x01
        /*0010*/ 	.byte	0x02, 0x03, 0x01, 0x00, 0x02, 0x06, 0x01, 0x00, 0x04, 0x0b, 0x08, 0x00, 0x00, 0x00, 0x00, 0x00
        /*0020*/ 	.byte	0x00, 0x00, 0x00, 0x00


//--------------------- .nv.info._ZN7cutlass13device_kernelIN5flash11enable_sm90INS1_16FlashAttnFwdSm90INS1_25CollectiveMainloopFwdSm90ILi2EN4cute5tupleIJNS5_1CILi1EEES8_S8_EEENS6_IJNS7_ILi128EEENS7_ILi80EEENS7_ILi256EEEEEELi256ENS_10bfloat16_tEfNS_4arch4Sm90ELb0ELb0ELb0ELb0ELb0ELb0ELb0ELb1ELb1ELb1ELb1ELb0EEENS1_21CollectiveEpilogueFwdINS6_IJSA_SC_SB_EEES9_SE_SG_Li256ELb0ELb1ELb1ELb0EEENS1_19SingleTileSchedulerILb0ELb1ELb1ELi128EEEEEEEEEvNT_6ParamsE --------------------------
	.section	.nv.info._ZN7cutlass13device_kernelIN5flash11enable_sm90INS1_16FlashAttnFwdSm90INS1_25CollectiveMainloopFwdSm90ILi2EN4cute5tupleIJNS5_1CILi1EEES8_S8_EEENS6_IJNS7_ILi128EEENS7_ILi80EEENS7_ILi256EEEEEELi256ENS_10bfloat16_tEfNS_4arch4Sm90ELb0ELb0ELb0ELb0ELb0ELb0ELb0ELb1ELb1ELb1ELb1ELb0EEENS1_21CollectiveEpilogueFwdINS6_IJSA_SC_SB_EEES9_SE_SG_Li256ELb0ELb1ELb1ELb0EEENS1_19SingleTileSchedulerILb0ELb1ELb1ELi128EEEEEEEEEvNT_6ParamsE,"",@"SHT_CUDA_INFO"
	.sectionflags	@""
	.align	4


	//----- nvinfo : EIATTR_CUDA_API_VERSION
	.align		4
        /*0000*/ 	.byte	0x04, 0x37
        /*0002*/ 	.short	(.L_327 - .L_326)
.L_326:
        /*0004*/ 	.word	0x00000082


	//----- nvinfo : EIATTR_KPARAM_INFO
	.align		4
.L_327:
        /*0008*/ 	.byte	0x04, 0x17
        /*000a*/ 	.short	(.L_329 - .L_328)
.L_328:
        /*000c*/ 	.word	0x00000000
        /*0010*/ 	.short	0x0000
        /*0012*/ 	.short	0x0070
        /*0014*/ 	.byte	0x00, 0xf0, 0x01, 0x28


	//----- nvinfo : EIATTR_SPARSE_MMA_MASK
	.align		4
.L_329:
        /*0018*/ 	.byte	0x03, 0x50
        /*001a*/ 	.short	0x0000


	//----- nvinfo : EIATTR_MAXREG_COUNT
	.align		4
        /*001c*/ 	.byte	0x03, 0x1b
        /*001e*/ 	.short	0x00a8


	//----- nvinfo : EIATTR_NUM_BARRIERS
	.align		4
        /*0020*/ 	.byte	0x02, 0x4c
        /*0022*/ 	.byte	0x09
	.zero		1


	//----- nvinfo : EIATTR_EXTERNS
	.align		4
        /*0024*/ 	.byte	0x04, 0x0f
        /*0026*/ 	.short	(.L_331 - .L_330)


	//   ....[0]....
	.align		4
.L_330:
        /*0028*/ 	.word	index@(__assertfail)


	//----- nvinfo : EIATTR_ANNOTATIONS
	.align		4
.L_331:
        /*002c*/ 	.byte	0x04, 0x55
        /*002e*/ 	.short	(.L_333 - .L_332)


	//   ....[0]....
.L_332:
        /*0030*/ 	.word	0x00000001
        /*0034*/ 	.byte	0x30, 0x09, 0x00, 0x00, 0x01, 0x00, 0x00, 0x00, 0x10, 0x14, 0x00, 0x00, 0x01, 0x00, 0x00, 0x00
        /* <DEDUP_REMOVED lines=9> */
        /*00d4*/ 	.byte	0x50, 0x05, 0x01, 0x00, 0x01, 0x00, 0x00, 0x00, 0x00, 0x0c, 0x01, 0x00


	//----- nvinfo : EIATTR_MERCURY_ISA_VERSION
	.align		4
.L_333:
        /*00e0*/ 	.byte	0x03, 0x5f
        /*00e2*/ 	.short	0x0101


	//----- nvinfo : EIATTR_INT_WARP_WIDE_INSTR_OFFSETS
	.align		4
        /*00e4*/ 	.byte	0x04, 0x31
        /*00e6*/ 	.short	(.L_335 - .L_334)


	//   ....[0]....
.L_334:
        /*00e8*/ 	.word	0x00000120


	//   ....[1]....
        /*00ec*/ 	.word	0x00000160


	//   ....[2]....
        /*00f0*/ 	.word	0x00000220


	//----- nvinfo : EIATTR_COOP_GROUP_MASK_REGIDS
	.align		4
.L_335:
        /*00f4*/ 	.byte	0x04, 0x29
        /*00f6*/ 	.short	(.L_337 - .L_336)


	//   ....[0]....
.L_336:
        /*00f8*/ 	.word	0xffffffff


	//   ....[1]....
        /*00fc*/ 	.word	0xffffffff


	//   ....[2]....
        /*0100*/ 	.word	0xffffffff


	//   ....[3]....
        /*0104*/ 	.word	0xffffffff


	//   ....[4]....
        /*0108*/ 	.word	0xffffffff


	//   ....[5]....
        /*010c*/ 	.word	0xffffffff


	//   ....[6]....
        /*0110*/ 	.word	0xffffffff


	//   ....[7]....
        /*0114*/ 	.word	0xffffffff


	//   ....[8]....
        /*0118*/ 	.word	0xffffffff


	//   ....[9]....
        /*011c*/ 	.word	0xffffffff


	//   ....[10]....
        /*0120*/ 	.word	0xffffffff


	//   ....[11]....
        /*0124*/ 	.word	0xffffffff


	//   ....[12]....
        /*0128*/ 	.word	0xffffffff


	//   ....[13]....
        /*012c*/ 	.word	0xffffffff


	//   ....[14]....
        /*0130*/ 	.word	0xffffffff


	//   ....[15]....
        /*0134*/ 	.word	0xffffffff


	//   ....[16]....
        /*0138*/ 	.word	0xffffffff


	//   ....[17]....
        /*013c*/ 	.word	0xffffffff


	//   ....[18]....
        /*0140*/ 	.word	0xffffffff


	//   ....[19]....
        /*0144*/ 	.word	0xffffffff


	//   ....[20]....
        /*0148*/ 	.word	0xffffffff


	//   ....[21]....
        /*014c*/ 	.word	0xffffffff


	//   ....[22]....
        /*0150*/ 	.word	0xffffffff


	//   ....[23]....
        /*0154*/ 	.word	0xffffffff


	//   ....[24]....
        /*0158*/ 	.word	0xffffffff


	//   ....[25]....
        /*015c*/ 	.word	0xffffffff


	//   ....[26]....
        /*0160*/ 	.word	0xffffffff


	//   ....[27]....
        /*0164*/ 	.word	0xffffffff


	//   ....[28]....
        /*0168*/ 	.word	0xffffffff


	//   ....[29]....
        /*016c*/ 	.word	0xffffffff


	//   ....[30]....
        /*0170*/ 	.word	0xffffffff


	//   ....[31]....
        /*0174*/ 	.word	0xffffffff


	//   ....[32]....
        /*0178*/ 	.word	0xffffffff


	//   ....[33]....
        /*017c*/ 	.word	0xffffffff


	//   ....[34]....
        /*0180*/ 	.word	0xffffffff


	//   ....[35]....
        /*0184*/ 	.word	0xffffffff


	//   ....[36]....
        /*0188*/ 	.word	0xffffffff


	//   ....[37]....
        /*018c*/ 	.word	0xffffffff


	//   ....[38]....
        /*0190*/ 	.word	0xffffffff


	//   ....[39]....
        /*0194*/ 	.word	0xffffffff


	//   ....[40]....
        /*0198*/ 	.word	0xffffffff


	//   ....[41]....
        /*019c*/ 	.word	0xffffffff


	//   ....[42]....
        /*01a0*/ 	.word	0xffffffff


	//   ....[43]....
        /*01a4*/ 	.word	0xffffffff


	//   ....[44]....
        /*01a8*/ 	.word	0xffffffff


	//   ....[45]....
        /*01ac*/ 	.word	0xffffffff


	//   ....[46]....
        /*01b0*/ 	.word	0xffffffff


	//   ....[47]....
        /*01b4*/ 	.word	0x0500000f


	//   ....[48]....
        /*01b8*/ 	.word	0x0500000f


	//   ....[49]....
        /*01bc*/ 	.word	0x0500000f


	//   ....[50]....
        /*01c0*/ 	.word	0x0500000f


	//   ....[51]....
        /*01c4*/ 	.word	0x0500000f


	//   ....[52]....
        /*01c8*/ 	.word	0x0500000f


	//   ....[53]....
        /*01cc*/ 	.word	0x0500000f


	//   ....[54]....
        /*01d0*/ 	.word	0x0500000f


	//   ....[55]....
        /*01d4*/ 	.word	0x0500000f


	//   ....[56]....
        /*01d8*/ 	.word	0x0500000f


	//   ....[57]....
        /*01dc*/ 	.word	0x0500000f


	//   ....[58]....
        /*01e0*/ 	.word	0x0500000f


	//   ....[59]....
        /*01e4*/ 	.word	0x0500000f


	//   ....[60]....
        /*01e8*/ 	.word	0x0500000f


	//   ....[61]....
        /*01ec*/ 	.word	0x0500000f


	//   ....[62]....
        /*01f0*/ 	.word	0x0500000f


	//   ....[63]....
        /*01f4*/ 	.word	0x0500000f


	//   ....[64]....
        /*01f8*/ 	.word	0x0500000f


	//----- nvinfo : EIATTR_COOP_GROUP_INSTR_OFFSETS
	.align		4
.L_337:
        /*01fc*/ 	.byte	0x04, 0x28
        /*01fe*/ 	.short	(.L_339 - .L_338)


	//   ....[0]....
.L_338:
        /*0200*/ 	.word	0x00000060


	//   ....[1]....
        /*0204*/ 	.word	0x00000130


	//   ....[2]....
        /*0208*/ 	.word	0x00000230


	//   ....[3]....
        /*020c*/ 	.word	0x000003a0


	//   ....[4]....
        /*0210*/ 	.word	0x00000500


	//   ....[5]....
        /*0214*/ 	.word	0x00000620


	//   ....[6]....
        /*0218*/ 	.word	0x00000780


	//   ....[7]....
        /*021c*/ 	.word	0x00001230


	//   ....[8]....
        /*0220*/ 	.word	0x00004020


	//   ....[9]....
        /*0224*/ 	.word	0x00004040


	//   ....[10]....
        /*0228*/ 	.word	0x00004410


	//   ....[11]....
        /*022c*/ 	.word	0x000044a0


	//   ....[12]....
        /*0230*/ 	.word	0x00007f80


	//   ....[13]....
        /*0234*/ 	.word	0x00007fb0


	//   ....[14]....
        /*0238*/ 	.word	0x00008410


	//   ....[15]....
        /*023c*/ 	.word	0x00008460


	//   ....[16]....
        /*0240*/ 	.word	0x000095b0


	//   ....[17]....
        /*0244*/ 	.word	0x000095d0


	//   ....[18]....
        /*0248*/ 	.word	0x00009660


	//   ....[19]....
        /*024c*/ 	.word	0x000096a0


	//   ....[20]....
        /*0250*/ 	.word	0x0000a890


	//   ....[21]....
        /*0254*/ 	.word	0x0000a8e0


	//   ....[22]....
        /*0258*/ 	.word	0x0000a920


	//   ....[23]....
        /*025c*/ 	.word	0x0000a950


	//   ....[24]....
        /*0260*/ 	.word	0x0000a990


	//   ....[25]....
        /*0264*/ 	.word	0x0000a9b0


	//   ....[26]....
        /*0268*/ 	.word	0x0000b630


	//   ....[27]....
        /*026c*/ 	.word	0x0000b640


	//   ....[28]....
        /*0270*/ 	.word	0x0000c670


	//   ....[29]....
        /*0274*/ 	.word	0x0000d080


	//   ....[30]....
        /*0278*/ 	.word	0x0000db00


	//   ....[31]....
        /*027c*/ 	.word	0x0000db10


	//   ....[32]....
        /*0280*/ 	.word	0x0000db20


	//   ....[33]....
        /*0284*/ 	.word	0x0000db40


	//   ....[34]....
        /*0288*/ 	.word	0x0000dc10


	//   ....[35]....
        /*028c*/ 	.word	0x0000dc30


	//   ....[36]....
        /*0290*/ 	.word	0x0000dcb0


	//   ....[37]....
        /*0294*/ 	.word	0x0000dcd0


	//   ....[38]....
        /*0298*/ 	.word	0x0000dd50


	//   ....[39]....
        /*029c*/ 	.word	0x0000dd70


	//   ....[40]....
        /*02a0*/ 	.word	0x0000ddf0


	//   ....[41]....
        /*02a4*/ 	.word	0x0000de10


	//   ....[42]....
        /*02a8*/ 	.word	0x0000de90


	//   ....[43]....
        /*02ac*/ 	.word	0x0000deb0


	//   ....[44]....
        /*02b0*/ 	.word	0x0000df30


	//   ....[45]....
        /*02b4*/ 	.word	0x0000df40


	//   ....[46]....
        /*02b8*/ 	.word	0x00010b90


	//   ....[47]....
        /*02bc*/ 	.word	0x00011050


	//   ....[48]....
        /*02c0*/ 	.word	0x000111d0


	//   ....[49]....
        /*02c4*/ 	.word	0x00011220


	//   ....[50]....
        /*02c8*/ 	.word	0x00011390


	//   ....[51]....
        /*02cc*/ 	.word	0x00011400


	//   ....[52]....
        /*02d0*/ 	.word	0x00011500


	//   ....[53]....
        /*02d4*/ 	.word	0x00011570


	//   ....[54]....
        /*02d8*/ 	.word	0x00011670


	//   ....[55]....
        /*02dc*/ 	.word	0x000116e0


	//   ....[56]....
        /*02e0*/ 	.word	0x000117e0


	//   ....[57]....
        /*02e4*/ 	.word	0x00011850


	//   ....[58]....
        /*02e8*/ 	.word	0x00011950


	//   ....[59]....
        /*02ec*/ 	.word	0x000119c0


	//   ....[60]....
        /*02f0*/ 	.word	0x00011ac0


	//   ....[61]....
        /*02f4*/ 	.word	0x00011b20


	//   ....[62]....
        /*02f8*/ 	.word	0x00011c10


	//   ....[63]....
        /*02fc*/ 	.word	0x00011c60


	//   ....[64]....
        /*0300*/ 	.word	0x00012060


	//----- nvinfo : EIATTR_REG_RECONFIG
	.align		4
.L_339:
        /*0304*/ 	.byte	0x01, 0x54
	.zero		2


	//----- nvinfo : EIATTR_SYSCALL_OFFSETS
	.align		4
        /*0308*/ 	.byte	0x04, 0x46
        /*030a*/ 	.short	(.L_341 - .L_340)


	//   ....[0]....
.L_340:
        /*030c*/ 	.word	0x00001400


	//   ....[1]....
        /*0310*/ 	.word	0x0000cd00


	//   ....[2]....
        /*0314*/ 	.word	0x0000ce40


	//   ....[3]....
        /*0318*/ 	.word	0x0000cf30


	//   ....[4]....
        /*031c*/ 	.word	0x0000d6e0


	//----- nvinfo : EIATTR_MBARRIER_INSTR_OFFSETS
	.align		4
.L_341:
        /*0320*/ 	.byte	0x04, 0x39
        /*0322*/ 	.short	(.L_343 - .L_342)


	//   ....[0]....
.L_342:
        /*0324*/ 	.word	0x00000250
        /*0328*/ 	.word	0x000000ff
        /*032c*/ 	.word	0x00038800
        /*0330*/ 	.short	0x0100
        /*0332*/ 	.byte	0x08
	.zero		1


	//   ....[1]....
        /*0334*/ 	.word	0x00000260
        /*0338*/ 	.word	0x000000ff
        /*033c*/ 	.word	0x00038820
        /*0340*/ 	.short	0x0100
        /*0342*/ 	.byte	0x08
	.zero		1


	//   ....[2]....
        /*0344*/ 	.word	0x00000350
        /*0348*/ 	.word	0x000000ff
        /*034c*/ 	.word	0x00038830
        /*0350*/ 	.short	0x0100
        /*0352*/ 	.byte	0x08
	.zero		1


	//   ....[3]....
        /*0354*/ 	.word	0x00000360
        /*0358*/ 	.word	0x000000ff
        /*035c*/ 	.word	0x00038840
        /*0360*/ 	.short	0x0100
        /*0362*/ 	.byte	0x08
	.zero		1


	//   ....[4]....
        /*0364*/ 	.word	0x00000370
        /*0368*/ 	.word	0x000000ff
        /*036c*/ 	.word	0x00038838
        /*0370*/ 	.short	0x0100
        /*0372*/ 	.byte	0x08
	.zero		1


	//   ....[5]....
        /*0374*/ 	.word	0x00000380
        /*0378*/ 	.word	0x000000ff
        /*037c*/ 	.word	0x00038848
        /*0380*/ 	.short	0x0100
        /*0382*/ 	.byte	0x08
	.zero		1


	//   ....[6]....
        /*0384*/ 	.word	0x000004b0
        /*0388*/ 	.word	0x000000ff
        /*038c*/ 	.word	0x00038850
        /*0390*/ 	.short	0x0100
        /*0392*/ 	.byte	0x08
	.zero		1


	//   ....[7]....
        /*0394*/ 	.word	0x000004c0
        /*0398*/ 	.word	0x000000ff
        /*039c*/ 	.word	0x00038860
        /*03a0*/ 	.short	0x0100
        /*03a2*/ 	.byte	0x08
	.zero		1


	//   ....[8]....
        /*03a4*/ 	.word	0x000004d0
        /*03a8*/ 	.word	0x000000ff
        /*03ac*/ 	.word	0x00038858
        /*03b0*/ 	.short	0x0100
        /*03b2*/ 	.byte	0x08
	.zero		1


	//   ....[9]....
        /*03b4*/ 	.word	0x000004e0
        /*03b8*/ 	.word	0x000000ff
        /*03bc*/ 	.word	0x00038868
        /*03c0*/ 	.short	0x0100
        /*03c2*/ 	.byte	0x08
	.zero		1


	//   ....[10]....
        /*03c4*/ 	.word	0x000005d0
        /*03c8*/ 	.word	0x000000ff
        /*03cc*/ 	.word	0x00038870
        /*03d0*/ 	.short	0x0100
        /*03d2*/ 	.byte	0x06
	.zero		1


	//   ....[11]....
        /*03d4*/ 	.word	0x000005e0
        /*03d8*/ 	.word	0x000000ff
        /*03dc*/ 	.word	0x00038880
        /*03e0*/ 	.short	0x0100
        /*03e2*/ 	.byte	0x06
	.zero		1


	//   ....[12]....
        /*03e4*/ 	.word	0x000005f0
        /*03e8*/ 	.word	0x000000ff
        /*03ec*/ 	.word	0x00038878
        /*03f0*/ 	.short	0x0100
        /*03f2*/ 	.byte	0x06
	.zero		1


	//   ....[13]....
        /*03f4*/ 	.word	0x00000600
        /*03f8*/ 	.word	0x000000ff
        /*03fc*/ 	.word	0x00038888
        /*0400*/ 	.short	0x0100
        /*0402*/ 	.byte	0x06
	.zero		1


	//   ....[14]....
        /*0404*/ 	.word	0x00000730
        /*0408*/ 	.word	0x000000ff
        /*040c*/ 	.word	0x00038890
        /*0410*/ 	.short	0x0100
        /*0412*/ 	.byte	0x08
	.zero		1


	//   ....[15]....
        /*0414*/ 	.word	0x00000740
        /*0418*/ 	.word	0x000000ff
        /*041c*/ 	.word	0x000388a0
        /*0420*/ 	.short	0x0100
        /*0422*/ 	.byte	0x08
	.zero		1


	//   ....[16]....
        /*0424*/ 	.word	0x00000750
        /*0428*/ 	.word	0x000000ff
        /*042c*/ 	.word	0x00038898
        /*0430*/ 	.short	0x0100
        /*0432*/ 	.byte	0x08
	.zero		1


	//   ....[17]....
        /*0434*/ 	.word	0x00000760
        /*0438*/ 	.word	0x000000ff
        /*043c*/ 	.word	0x000388a8
        /*0440*/ 	.short	0x0100
        /*0442*/ 	.byte	0x08
	.zero		1


	//   ....[18]....
        /*0444*/ 	.word	0x00000890
        /*0448*/ 	.word	0x000000ff
        /*044c*/ 	.word	0x000388b0
        /*0450*/ 	.short	0x0100
        /*0452*/ 	.byte	0x08
	.zero		1


	//   ....[19]....
        /*0454*/ 	.word	0x000008a0
        /*0458*/ 	.word	0x000000ff
        /*045c*/ 	.word	0x000388c0
        /*0460*/ 	.short	0x0100
        /*0462*/ 	.byte	0x08
	.zero		1


	//   ....[20]....
        /*0464*/ 	.word	0x000008b0
        /*0468*/ 	.word	0x000000ff
        /*046c*/ 	.word	0x000388b8
        /*0470*/ 	.short	0x0100
        /*0472*/ 	.byte	0x08
	.zero		1


	//   ....[21]....
        /*0474*/ 	.word	0x000008c0
        /*0478*/ 	.word	0x000000ff
        /*047c*/ 	.word	0x000388c8
        /*0480*/ 	.short	0x0100
        /*0482*/ 	.byte	0x08
	.zero		1


	//   ....[22]....
        /*0484*/ 	.word	0x00001440
        /*0488*/ 	.word	0x000000ff
        /*048c*/ 	.word	0x00038800
        /*0490*/ 	.short	0x010a
        /*0492*/ 	.byte	0x04
	.zero		1


	//   ....[23]....
        /*0494*/ 	.word	0x000014b0
        /*0498*/ 	.word	0x000000ff
        /*049c*/ 	.word	0x00038830
        /*04a0*/ 	.short	0x010a
        /*04a2*/ 	.byte	0x04
	.zero		1


	//   ....[24]....
        /*04a4*/ 	.word	0x00001540
        /*04a8*/ 	.word	0x000000ff
        /*04ac*/ 	.word	0x00038830
        /*04b0*/ 	.short	0x010a
        /*04b2*/ 	.byte	0x04
	.zero		1


	//   ....[25]....
        /*04b4*/ 	.word	0x000048e0
        /*04b8*/ 	.word	0x00000000
        /*04bc*/ 	.word	0x00000000
        /*04c0*/ 	.short	0x0101
        /*04c2*/ 	.byte	0x3f
	.zero		1


	//   ....[26]....
        /*04c4*/ 	.word	0x00005380
        /*04c8*/ 	.word	0x000000ff
        /*04cc*/ 	.word	0x00038830
        /*04d0*/ 	.short	0x010a
        /*04d2*/ 	.byte	0x06
	.zero		1


	//   ....[27]....
        /*04d4*/ 	.word	0x000053d0
        /*04d8*/ 	.word	0x000000ff
        /*04dc*/ 	.word	0x00038830
        /*04e0*/ 	.short	0x010a
        /*04e2*/ 	.byte	0x06
	.zero		1


	//   ....[28]....
        /*04e4*/ 	.word	0x00007cc0
        /*04e8*/ 	.word	0x000000ff
        /*04ec*/ 	.word	0x00038850
        /*04f0*/ 	.short	0x010a
        /*04f2*/ 	.byte	0x07
	.zero		1


	//   ....[29]....
        /*04f4*/ 	.word	0x00007d00
        /*04f8*/ 	.word	0x000000ff
        /*04fc*/ 	.word	0x00038850
        /*0500*/ 	.short	0x010a
        /*0502*/ 	.byte	0x07
	.zero		1


	//   ....[30]....
        /*0504*/ 	.word	0x00008940
        /*0508*/ 	.word	0x000000ab
        /*050c*/ 	.word	0x00000000
        /*0510*/ 	.short	0x0101
        /*0512*/ 	.byte	0x3f
	.zero		1


	//   ....[31]....
        /*0514*/ 	.word	0x00008980
        /*0518*/ 	.word	0x000000af
        /*051c*/ 	.word	0x00000000
        /*0520*/ 	.short	0x0101
        /*0522*/ 	.byte	0x3f
	.zero		1


	//   ....[32]....
        /*0524*/ 	.word	0x00009510
        /*0528*/ 	.word	0x0000000b
        /*052c*/ 	.word	0x00038850
        /*0530*/ 	.short	0x010a
        /*0532*/ 	.byte	0x3f
	.zero		1


	//   ....[33]....
        /*0534*/ 	.word	0x00009550
        /*0538*/ 	.word	0x0000000b
        /*053c*/ 	.word	0x00038850
        /*0540*/ 	.short	0x010a
        /*0542*/ 	.byte	0x3f
	.zero		1


	//   ....[34]....
        /*0544*/ 	.word	0x00009950
        /*0548*/ 	.word	0x0000000c
        /*054c*/ 	.word	0x00000000
        /*0550*/ 	.short	0x0101
        /*0552*/ 	.byte	0x3f
	.zero		1


	//   ....[35]....
        /*0554*/ 	.word	0x0000a9c0
        /*0558*/ 	.word	0x000000ff
        /*055c*/ 	.word	0x00000000
        /*0560*/ 	.short	0x0101
        /*0562*/ 	.byte	0x04
	.zero		1


	//   ....[36]....
        /*0564*/ 	.word	0x0000d290
        /*0568*/ 	.word	0x000000ff
        /*056c*/ 	.word	0x00038840
        /*0570*/ 	.short	0x010a
        /*0572*/ 	.byte	0x26
	.zero		1


	//   ....[37]....
        /*0574*/ 	.word	0x0000e0c0
        /*0578*/ 	.word	0x000000ff
        /*057c*/ 	.word	0x00038800
        /*0580*/ 	.short	0x0107
        /*0582*/ 	.byte	0x26
	.zero		1


	//   ....[38]....
        /*0584*/ 	.word	0x0000e130
        /*0588*/ 	.word	0x000000ff
        /*058c*/ 	.word	0x00038800
        /*0590*/ 	.short	0x0101
        /*0592*/ 	.byte	0x26
	.zero		1


	//   ....[39]....
        /*0594*/ 	.word	0x0000e150
        /*0598*/ 	.word	0x000000ff
        /*059c*/ 	.word	0x00038820
        /*05a0*/ 	.short	0x010a
        /*05a2*/ 	.byte	0x26
	.zero		1


	//   ....[40]....
        /*05a4*/ 	.word	0x0000e540
        /*05a8*/ 	.word	0x000000ff
        /*05ac*/ 	.word	0x00038848
        /*05b0*/ 	.short	0x010a
        /*05b2*/ 	.byte	0x26
	.zero		1


	//   ....[41]....
        /*05b4*/ 	.word	0x0000e9e0
        /*05b8*/ 	.word	0x000000ff
        /*05bc*/ 	.word	0x00038860
        /*05c0*/ 	.short	0x010a
        /*05c2*/ 	.byte	0x26
	.zero		1


	//   ....[42]....
        /*05c4*/ 	.word	0x0000f090
        /*05c8*/ 	.word	0x000000ff
        /*05cc*/ 	.word	0x00038840
        /*05d0*/ 	.short	0x010a
        /*05d2*/ 	.byte	0x26
	.zero		1


	//   ....[43]....
        /*05d4*/ 	.word	0x0000f530
        /*05d8*/ 	.word	0x000000ff
        /*05dc*/ 	.word	0x00038868
        /*05e0*/ 	.short	0x010a
        /*05e2*/ 	.byte	0x26
	.zero		1


	//   ....[44]....
        /*05e4*/ 	.word	0x0000fc30
        /*05e8*/ 	.word	0x000000ff
        /*05ec*/ 	.word	0x00038848
        /*05f0*/ 	.short	0x010a
        /*05f2*/ 	.byte	0x26
	.zero		1


	//   ....[45]....
        /*05f4*/ 	.word	0x000100b0
        /*05f8*/ 	.word	0x000000ff
        /*05fc*/ 	.word	0x00038860
        /*0600*/ 	.short	0x010a
        /*0602*/ 	.byte	0x26
	.zero		1


	//   ....[46]....
        /*0604*/ 	.word	0x000105f0
        /*0608*/ 	.word	0x00000003
        /*060c*/ 	.word	0x00038860
        /*0610*/ 	.short	0x010a
        /*0612*/ 	.byte	0x3f
	.zero		1


	//   ....[47]....
        /*0614*/ 	.word	0x00010b20
        /*0618*/ 	.word	0x00000002
        /*061c*/ 	.word	0x00038820
        /*0620*/ 	.short	0x010a
        /*0622*/ 	.byte	0x3f
	.zero		1


	//   ....[48]....
        /*0624*/ 	.word	0x00010ca0
        /*0628*/ 	.word	0x00000006
        /*062c*/ 	.word	0x00000000
        /*0630*/ 	.short	0x010a
        /*0632*/ 	.byte	0x3f
	.zero		1


	//   ....[49]....
        /*0634*/ 	.word	0x00010d10
        /*0638*/ 	.word	0x00000003
        /*063c*/ 	.word	0x00000000
        /*0640*/ 	.short	0x010a
        /*0642*/ 	.byte	0x3f
	.zero		1


	//   ....[50]....
        /*0644*/ 	.word	0x00010d70
        /*0648*/ 	.word	0x00000000
        /*064c*/ 	.word	0x00000000
        /*0650*/ 	.short	0x010a
        /*0652*/ 	.byte	0x3f
	.zero		1


	//   ....[51]....
        /*0654*/ 	.word	0x00010da0
        /*0658*/ 	.word	0x00000003
        /*065c*/ 	.word	0x00000000
        /*0660*/ 	.short	0x010a
        /*0662*/ 	.byte	0x3f
	.zero		1


	//   ....[52]....
        /*0664*/ 	.word	0x00010e20
        /*0668*/ 	.word	0x00000003
        /*066c*/ 	.word	0x00038800
        /*0670*/ 	.short	0x010a
        /*0672*/ 	.byte	0x3f
	.zero		1


	//   ....[53]....
        /*0674*/ 	.word	0x00010e90
        /*0678*/ 	.word	0x00000003
        /*067c*/ 	.word	0x00038830
        /*0680*/ 	.short	0x010a
        /*0682*/ 	.byte	0x3f
	.zero		1


	//   ....[54]....
        /*0684*/ 	.word	0x00010f00
        /*0688*/ 	.word	0x00000007
        /*068c*/ 	.word	0x00038830
        /*0690*/ 	.short	0x010a
        /*0692*/ 	.byte	0x3f
	.zero		1


	//   ....[55]....
        /*0694*/ 	.word	0x00010f60
        /*0698*/ 	.word	0x00000003
        /*069c*/ 	.word	0x00038850
        /*06a0*/ 	.short	0x010a
        /*06a2*/ 	.byte	0x3f
	.zero		1


	//   ....[56]....
        /*06a4*/ 	.word	0x00010fb0
        /*06a8*/ 	.word	0x0000000b
        /*06ac*/ 	.word	0x00038850
        /*06b0*/ 	.short	0x010a
        /*06b2*/ 	.byte	0x3f
	.zero		1


	//   ....[57]....
        /*06b4*/ 	.word	0x00011110
        /*06b8*/ 	.word	0x00000003
        /*06bc*/ 	.word	0x00038840
        /*06c0*/ 	.short	0x010a
        /*06c2*/ 	.byte	0x3f
	.zero		1


	//   ....[58]....
        /*06c4*/ 	.word	0x00011ca0
        /*06c8*/ 	.word	0x00000003
        /*06cc*/ 	.word	0x00038820
        /*06d0*/ 	.short	0x010a
        /*06d2*/ 	.byte	0x3f
	.zero		1


	//   ....[59]....
        /*06d4*/ 	.word	0x00011d00
        /*06d8*/ 	.word	0x00000003
        /*06dc*/ 	.word	0x00038848
        /*06e0*/ 	.short	0x010a
        /*06e2*/ 	.byte	0x3f
	.zero		1


	//   ....[60]....
        /*06e4*/ 	.word	0x00011d60
        /*06e8*/ 	.word	0x00000003
        /*06ec*/ 	.word	0x00038860
        /*06f0*/ 	.short	0x010a
        /*06f2*/ 	.byte	0x3f
	.zero		1


	//   ....[61]....
        /*06f4*/ 	.word	0x00011dc0
        /*06f8*/ 	.word	0x00000003
        /*06fc*/ 	.word	0x00038840
        /*0700*/ 	.short	0x010a
        /*0702*/ 	.byte	0x3f
	.zero		1


	//   ....[62]....
        /*0704*/ 	.word	0x00011e20
        /*0708*/ 	.word	0x00000003
        /*070c*/ 	.word	0x00038868
        /*0710*/ 	.short	0x010a
        /*0712*/ 	.byte	0x3f
	.zero		1


	//   ....[63]....
        /*0714*/ 	.word	0x00011e80
        /*0718*/ 	.word	0x00000003
        /*071c*/ 	.word	0x00038848
        /*0720*/ 	.short	0x010a
        /*0722*/ 	.byte	0x3f
	.zero		1


	//   ....[64]....
        /*0724*/ 	.word	0x00011ee0
        /*0728*/ 	.word	0x00000003
        /*072c*/ 	.word	0x00038860
        /*0730*/ 	.short	0x010a
        /*0732*/ 	.byte	0x3f
	.zero		1


	//   ....[65]....
        /*0734*/ 	.word	0x00011f30
        /*0738*/ 	.word	0x00000003
        /*073c*/ 	.word	0x00038860
        /*0740*/ 	.short	0x010a
        /*0742*/ 	.byte	0x3f
	.zero		1


	//   ....[66]....
        /*0744*/ 	.word	0x00011f80
        /*0748*/ 	.word	0x00000002
        /*074c*/ 	.word	0x00038820
        /*0750*/ 	.short	0x010a
        /*0752*/ 	.byte	0x3f
	.zero		1


	//   ....[67]....
        /*0754*/ 	.word	0x00012120
        /*0758*/ 	.word	0x00000006
        /*075c*/ 	.word	0x00000000
        /*0760*/ 	.short	0x010a
        /*0762*/ 	.byte	0x3f
	.zero		1


	//   ....[68]....
        /*0764*/ 	.word	0x00012170
        /*0768*/ 	.word	0x00000003
        /*076c*/ 	.word	0x00000000
        /*0770*/ 	.short	0x010a
        /*0772*/ 	.byte	0x3f
	.zero		1


	//   ....[69]....
        /*0774*/ 	.word	0x000121c0
        /*0778*/ 	.word	0x00000000
        /*077c*/ 	.word	0x00000000
        /*0780*/ 	.short	0x010a
        /*0782*/ 	.byte	0x3f
	.zero		1


	//----- nvinfo : EIATTR_NUM_MBARRIERS
	.align		4
.L_343:
        /*0784*/ 	.byte	0x03, 0x38
        /*0786*/ 	.short	0x0016


	//----- nvinfo : EIATTR_EXIT_INSTR_OFFSETS
	.align		4
        /*0788*/ 	.byte	0x04, 0x1c
        /*078a*/ 	.short	(.L_345 - .L_344)


	//   ....[0]....
.L_344:
        /*078c*/ 	.word	0x00010df0


	//----- nvinfo : EIATTR_MAX_THREADS
	.align		4
.L_345:
        /*0790*/ 	.byte	0x04, 0x05
        /*0792*/ 	.short	(.L_347 - .L_346)
.L_346:
        /*0794*/ 	.word	0x00000180
        /*0798*/ 	.word	0x00000001
        /*079c*/ 	.word	0x00000001


	//----- nvinfo : EIATTR_CRS_STACK_SIZE
	.align		4
.L_347:
        /*07a0*/ 	.byte	0x04, 0x1e
        /*07a2*/ 	.short	(.L_349 - .L_348)
.L_348:
        /*07a4*/ 	.word	0x00000000


	//----- nvinfo : EIATTR_CBANK_PARAM_SIZE
	.align		4
.L_349:
        /*07a8*/ 	.byte	0x03, 0x19
        /*07aa*/ 	.short	0x0a70


	//----- nvinfo : EIATTR_PARAM_CBANK
	.align		4
        /*07ac*/ 	.byte	0x04, 0x0a
        /*07ae*/ 	.short	(.L_351 - .L_350)
	.align		4
.L_350:
        /*07b0*/ 	.word	index@(.nv.constant0._ZN7cutlass13device_kernelIN5flash11enable_sm90INS1_16FlashAttnFwdSm90INS1_25CollectiveMainloopFwdSm90ILi2EN4cute5tupleIJNS5_1CILi1EEES8_S8_EEENS6_IJNS7_ILi128EEENS7_ILi80EEENS7_ILi256EEEEEELi256ENS_10bfloat16_tEfNS_4arch4Sm90ELb0ELb0ELb0ELb0ELb0ELb0ELb0ELb1ELb1ELb1ELb1ELb0EEENS1_21CollectiveEpilogueFwdINS6_IJSA_SC_SB_EEES9_SE_SG_Li256ELb0ELb1ELb1ELb0EEENS1_19SingleTileSchedulerILb0ELb1ELb1ELi128EEEEEEEEEvNT_6ParamsE)
        /*07b4*/ 	.short	0x0210
        /*07b6*/ 	.short	0x0a70


	//----- nvinfo : EIATTR_SW_WAR
	.align		4
.L_351:
        /*07b8*/ 	.byte	0x04, 0x36
        /*07ba*/ 	.short	(.L_353 - .L_352)
.L_352:
        /*07bc*/ 	.word	0x00000008
.L_353:


//--------------------- .nv.info._ZN7cutlass13device_kernelIN5flash11enable_sm90INS1_16FlashAttnFwdSm90INS1_25CollectiveMainloopFwdSm90ILi2EN4cute5tupleIJNS5_1CILi1EEES8_S8_EEENS6_IJNS7_ILi128EEENS7_ILi80EEENS7_ILi256EEEEEELi256ENS_10bfloat16_tEfNS_4arch4Sm90ELb0ELb0ELb0ELb1ELb0ELb0ELb0ELb1ELb1ELb1ELb1ELb0EEENS1_21CollectiveEpilogueFwdINS6_IJSA_SC_SB_EEES9_SE_SG_Li256ELb1ELb1ELb1ELb0EEENS1_36VarlenDynamicPersistentTileSchedulerILi128ELi80ELi256ELi128ELb1ELb1ELb1ELb0ELb1ELb1EEEEEEEEEvNT_6ParamsE --------------------------
	.section	.nv.info._ZN7cutlass13device_kernelIN5flash11enable_sm90INS1_16FlashAttnFwdSm90INS1_25CollectiveMainloopFwdSm90ILi2EN4cute5tupleIJNS5_1CILi1EEES8_S8_EEENS6_IJNS7_ILi128EEENS7_ILi80EEENS7_ILi256EEEEEELi256ENS_10bfloat16_tEfNS_4arch4Sm90ELb0ELb0ELb0ELb1ELb0ELb0ELb0ELb1ELb1ELb1ELb1ELb0EEENS1_21CollectiveEpilogueFwdINS6_IJSA_SC_SB_EEES9_SE_SG_Li256ELb1ELb1ELb1ELb0EEENS1_36VarlenDynamicPersistentTileSchedulerILi128ELi80ELi256ELi128ELb1ELb1ELb1ELb0ELb1ELb1EEEEEEEEEvNT_6ParamsE,"",@"SHT_CUDA_INFO"
	.sectionflags	@""
	.align	4


	//----- nvinfo : EIATTR_CUDA_API_VERSION
	.align		4
        /*0000*/ 	.byte	0x04, 0x37
        /*0002*/ 	.short	(.L_355 - .L_354)
.L_354:
        /*0004*/ 	.word	0x00000082


	//----- nvinfo : EIATTR_KPARAM_INFO
	.align		4
.L_355:
        /*0008*/ 	.byte	0x04, 0x17
        /*000a*/ 	.short	(.L_357 - .L_356)
.L_356:
        /*000c*/ 	.word	0x00000000
        /*0010*/ 	.short	0x0000
        /*0012*/ 	.short	0x0070
        /*0014*/ 	.byte	0x00, 0xf0, 0x01, 0x2a


	//----- nvinfo : EIATTR_SPARSE_MMA_MASK
	.align		4
.L_357:
        /*0018*/ 	.byte	0x03, 0x50
        /*001a*/ 	.short	0x0000


	//----- nvinfo : EIATTR_MAXREG_COUNT
	.align		4
        /*001c*/ 	.byte	0x03, 0x1b
        /*001e*/ 	.short	0x00a8


	//----- nvinfo : EIATTR_NUM_BARRIERS
	.align		4
        /*0020*/ 	.byte	0x02, 0x4c
        /*0022*/ 	.byte	0x09
	.zero		1


	//----- nvinfo : EIATTR_EXTERNS
	.align		4
        /*0024*/ 	.byte	0x04, 0x0f
        /*0026*/ 	.short	(.L_359 - .L_358)


	//   ....[0]....
	.align		4
.L_358:
        /*0028*/ 	.word	index@(__assertfail)


	//----- nvinfo : EIATTR_ANNOTATIONS
	.align		4
.L_359:
        /*002c*/ 	.byte	0x04, 0x55
        /*002e*/ 	.short	(.L_361 - .L_360)


	//   ....[0]....
.L_360:
        /* <DEDUP_REMOVED lines=81> */


	//----- nvinfo : EIATTR_MERCURY_ISA_VERSION
	.align		4
.L_361:
        /*0530*/ 	.byte	0x03, 0x5f
        /*0532*/ 	.short	0x0101


	//----- nvinfo : EIATTR_UNUSED_LOAD_BYTE_OFFSET
	.align		4
        /*0534*/ 	.byte	0x04, 0x44
        /*0536*/ 	.short	(.L_363 - .L_362)


	//   ....[0]....
.L_362:
        /*0538*/ 	.word	0x00000a10
        /*053c*/ 	.word	0x0000fff0


	//   ....[1]....
        /*0540*/ 	.word	0x0000aea0
        /*0544*/ 	.word	0x0000fff0


	//----- nvinfo : EIATTR_INT_WARP_WIDE_INSTR_OFFSETS
	.align		4
.L_363:
        /*0548*/ 	.byte	0x04, 0x31
        /*054a*/ 	.short	(.L_365 - .L_364)


	//   ....[0]....
.L_364:
        /*054c*/ 	.word	0x00000130


	//   ....[1]....
        /*0550*/ 	.word	0x00000170


	//   ....[2]....
        /*0554*/ 	.word	0x000001e0


	//   ....[3]....
        /*0558*/ 	.word	0x00008960


	//   ....[4]....
        /*055c*/ 	.word	0x00011160


	//   ....[5]....
        /*0560*/ 	.word	0x00011200


	//   ....[6]....
        /*0564*/ 	.word	0x00015650


	//   ....[7]....
        /*0568*/ 	.word	0x000156c0


	//----- nvinfo : EIATTR_COOP_GROUP_MASK_REGIDS
	.align		4
.L_365:
        /*056c*/ 	.byte	0x04, 0x29
        /*056e*/ 	.short	(.L_367 - .L_366)


	//   ....[0]....
.L_366:
        /*0570*/ 	.word	0xffffffff


	//   ....[1]....
        /*0574*/ 	.word	0xffffffff


	//   ....[2]....
        /*0578*/ 	.word	0xffffffff


	//   ....[3]....
        /*057c*/ 	.word	0xffffffff


	//   ....[4]....
        /*0580*/ 	.word	0xffffffff


	//   ....[5]....
        /*0584*/ 	.word	0xffffffff


	//   ....[6]....
        /*0588*/ 	.word	0xffffffff


	//   ....[7]....
        /*058c*/ 	.word	0xffffffff


	//   ....[8]....
        /*0590*/ 	.word	0xffffffff


	//   ....[9]....
        /*0594*/ 	.word	0xffffffff


	//   ....[10]....
        /*0598*/ 	.word	0xffffffff


	//   ....[11]....
        /*059c*/ 	.word	0xffffffff


	//   ....[12]....
        /*05a0*/ 	.word	0xffffffff


	//   ....[13]....
        /*05a4*/ 	.word	0xffffffff


	//   ....[14]....
        /*05a8*/ 	.word	0xffffffff


	//   ....[15]....
        /*05ac*/ 	.word	0xffffffff


	//   ....[16]....
        /*05b0*/ 	.word	0xffffffff


	//   ....[17]....
        /*05b4*/ 	.word	0xffffffff


	//   ....[18]....
        /*05b8*/ 	.word	0xffffffff


	//   ....[19]....
        /*05bc*/ 	.word	0xffffffff


	//   ....[20]....
        /*05c0*/ 	.word	0xffffffff


	//   ....[21]....
        /*05c4*/ 	.word	0xffffffff


	//   ....[22]....
        /*05c8*/ 	.word	0xffffffff


	//   ....[23]....
        /*05cc*/ 	.word	0xffffffff


	//   ....[24]....
        /*05d0*/ 	.word	0xffffffff


	//   ....[25]....
        /*05d4*/ 	.word	0xffffffff


	//   ....[26]....
        /*05d8*/ 	.word	0xffffffff


	//   ....[27]....
        /*05dc*/ 	.word	0xffffffff


	//   ....[28]....
        /*05e0*/ 	.word	0xffffffff


	//   ....[29]....
        /*05e4*/ 	.word	0xffffffff


	//   ....[30]....
        /*05e8*/ 	.word	0xffffffff


	//   ....[31]....
        /*05ec*/ 	.word	0xffffffff


	//   ....[32]....
        /*05f0*/ 	.word	0xffffffff


	//   ....[33]....
        /*05f4*/ 	.word	0xffffffff


	//   ....[34]....
        /*05f8*/ 	.word	0xffffffff


	//   ....[35]....
        /*05fc*/ 	.word	0xffffffff


	//   ....[36]....
        /*0600*/ 	.word	0xffffffff


	//   ....[37]....
        /*0604*/ 	.word	0xffffffff


	//   ....[38]....
        /*0608*/ 	.word	0xffffffff


	//   ....[39]....
        /*060c*/ 	.word	0xffffffff


	//   ....[40]....
        /*0610*/ 	.word	0xffffffff


	//   ....[41]....
        /*0614*/ 	.word	0xffffffff


	//   ....[42]....
        /*0618*/ 	.word	0xffffffff


	//   ....[43]....
        /*061c*/ 	.word	0xffffffff


	//   ....[44]....
        /*0620*/ 	.word	0xffffffff


	//   ....[45]....
        /*0624*/ 	.word	0xffffffff


	//   ....[46]....
        /*0628*/ 	.word	0xffffffff


	//   ....[47]....
        /*062c*/ 	.word	0xffffffff


	//   ....[48]....
        /*0630*/ 	.word	0xffffffff


	//   ....[49]....
        /*0634*/ 	.word	0xffffffff


	//   ....[50]....
        /*0638*/ 	.word	0xffffffff


	//   ....[51]....
        /*063c*/ 	.word	0xffffffff


	//   ....[52]....
        /*0640*/ 	.word	0xffffffff


	//   ....[53]....
        /*0644*/ 	.word	0xffffffff


	//   ....[54]....
        /*0648*/ 	.word	0xffffffff


	//   ....[55]....
        /*064c*/ 	.word	0xffffffff


	//   ....[56]....
        /*0650*/ 	.word	0xffffffff


	//   ....[57]....
        /*0654*/ 	.word	0xffffffff


	//   ....[58]....
        /*0658*/ 	.word	0xffffffff


	//   ....[59]....
        /*065c*/ 	.word	0xffffffff


	//   ....[60]....
        /*0660*/ 	.word	0xffffffff


	//   ....[61]....
        /*0664*/ 	.word	0xffffffff


	//   ....[62]....
        /*0668*/ 	.word	0xffffffff


	//   ....[63]....
        /*066c*/ 	.word	0xffffffff


	//   ....[64]....
        /*0670*/ 	.word	0xffffffff


	//   ....[65]....
        /*0674*/ 	.word	0xffffffff


	//   ....[66]....
        /*0678*/ 	.word	0xffffffff


	//   ....[67]....
        /*067c*/ 	.word	0xffffffff


	//   ....[68]....
        /*0680*/ 	.word	0xffffffff


	//   ....[69]....
        /*0684*/ 	.word	0xffffffff


	//   ....[70]....
        /*0688*/ 	.word	0xffffffff


	//   ....[71]....
        /*068c*/ 	.word	0xffffffff


	//   ....[72]....
        /*0690*/ 	.word	0xffffffff


	//   ....[73]....
        /*0694*/ 	.word	0xffffffff


	//   ....[74]....
        /*0698*/ 	.word	0xffffffff


	//   ....[75]....
        /*069c*/ 	.word	0xffffffff


	//   ....[76]....
        /*06a0*/ 	.word	0xffffffff


	//   ....[77]....
        /*06a4*/ 	.word	0xffffffff


	//   ....[78]....
        /*06a8*/ 	.word	0xffffffff


	//   ....[79]....
        /*06ac*/ 	.word	0xffffffff


	//   ....[80]....
        /*06b0*/ 	.word	0xffffffff


	//   ....[81]....
        /*06b4*/ 	.word	0xffffffff


	//   ....[82]....
        /*06b8*/ 	.word	0xffffffff


	//   ....[83]....
        /*06bc*/ 	.word	0xffffffff


	//   ....[84]....
        /*06c0*/ 	.word	0xffffffff


	//   ....[85]....
        /*06c4*/ 	.word	0xffffffff


	//   ....[86]....
        /*06c8*/ 	.word	0xffffffff


	//   ....[87]....
        /*06cc*/ 	.word	0xffffffff


	//   ....[88]....
        /*06d0*/ 	.word	0xffffffff


	//   ....[89]....
        /*06d4*/ 	.word	0xffffffff


	//   ....[90]....
        /*06d8*/ 	.word	0xffffffff


	//   ....[91]....
        /*06dc*/ 	.word	0xffffffff


	//   ....[92]....
        /*06e0*/ 	.word	0xffffffff


	//   ....[93]....
        /*06e4*/ 	.word	0xffffffff


	//   ....[94]....
        /*06e8*/ 	.word	0xffffffff


	//   ....[95]....
        /*06ec*/ 	.word	0xffffffff


	//   ....[96]....
        /*06f0*/ 	.word	0xffffffff


	//   ....[97]....
        /*06f4*/ 	.word	0x0500000f


	//   ....[98]....
        /*06f8*/ 	.word	0x0500000f


	//   ....[99]....
        /*06fc*/ 	.word	0x0500000f


	//   ....[100]....
        /*0700*/ 	.word	0x0500000f


	//   ....[101]....
        /*0704*/ 	.word	0x0500000f


	//   ....[102]....
        /*0708*/ 	.word	0x0500000f


	//   ....[103]....
        /*070c*/ 	.word	0x0500000f


	//   ....[104]....
        /*0710*/ 	.word	0x0500000f


	//   ....[105]....
        /*0714*/ 	.word	0x0500000f


	//   ....[106]....
        /*0718*/ 	.word	0x0500000f


	//   ....[107]....
        /*071c*/ 	.word	0x0500000f


	//   ....[108]....
        /*0720*/ 	.word	0x0500000f


	//   ....[109]....
        /*0724*/ 	.word	0x0500000f


	//   ....[110]....
        /*0728*/ 	.word	0x0500000f


	//   ....[111]....
        /*072c*/ 	.word	0x0500000f


	//   ....[112]....
        /*0730*/ 	.word	0x0500000f


	//   ....[113]....
        /*0734*/ 	.word	0x0500000f


	//   ....[114]....
        /*0738*/ 	.word	0x0500000f


	//   ....[115]....
        /*073c*/ 	.word	0x0500000f


	//   ....[116]....
        /*0740*/ 	.word	0x0500000f


	//   ....[117]....
        /*0744*/ 	.word	0x0500000f


	//   ....[118]....
        /*0748*/ 	.word	0x0500000f


	//   ....[119]....
        /*074c*/ 	.word	0x0500000f


	//   ....[120]....
        /*0750*/ 	.word	0x0500000f


	//   ....[121]....
        /*0754*/ 	.word	0x0500000f


	//   ....[122]....
        /*0758*/ 	.word	0x0500000f


	//   ....[123]....
        /*075c*/ 	.word	0x0500000f


	//   ....[124]....
        /*0760*/ 	.word	0x0500000f


	//   ....[125]....
        /*0764*/ 	.word	0x0500000f


	//   ....[126]....
        /*0768*/ 	.word	0x0500000f


	//   ....[127]....
        /*076c*/ 	.word	0x0500000f


	//   ....[128]....
        /*0770*/ 	.word	0x0500000f


	//   ....[129]....
        /*0774*/ 	.word	0x0500000f


	//   ....[130]....
        /*0778*/ 	.word	0x0500000f


	//   ....[131]....
        /*077c*/ 	.word	0x0500000f


	//   ....[132]....
        /*0780*/ 	.word	0x0500000f


	//----- nvinfo : EIATTR_COOP_GROUP_INSTR_OFFSETS
	.align		4
.L_367:
        /*0784*/ 	.byte	0x04, 0x28
        /*0786*/ 	.short	(.L_369 - .L_368)


	//   ....[0]....
.L_368:
        /*0788*/ 	.word	0x00000060


	//   ....[1]....
        /*078c*/ 	.word	0x00000140


	//   ....[2]....
        /*0790*/ 	.word	0x00000190


	//   ....[3]....
        /*0794*/ 	.word	0x000003c0


	//   ....[4]....
        /*0798*/ 	.word	0x00000520


	//   ....[5]....
        /*079c*/ 	.word	0x00000640


	//   ....[6]....
        /*07a0*/ 	.word	0x000007a0


	//   ....[7]....
        /*07a4*/ 	.word	0x00001df0


	//   ....[8]....
        /*07a8*/ 	.word	0x00004ca0


	//   ....[9]....
        /*07ac*/ 	.word	0x00004ce0


	//   ....[10]....
        /*07b0*/ 	.word	0x00005080


	//   ....[11]....
        /*07b4*/ 	.word	0x00005100


	//   ....[12]....
        /*07b8*/ 	.word	0x00008b60


	//   ....[13]....
        /*07bc*/ 	.word	0x00008b90


	//   ....[14]....
        /*07c0*/ 	.word	0x00008ea0


	//   ....[15]....
        /*07c4*/ 	.word	0x00009000


	//   ....[16]....
        /*07c8*/ 	.word	0x0000a1b0


	//   ....[17]....
        /*07cc*/ 	.word	0x0000a240


	//   ....[18]....
        /*07d0*/ 	.word	0x0000a490


	//   ....[19]....
        /*07d4*/ 	.word	0x0000a4a0


	//   ....[20]....
        /*07d8*/ 	.word	0x0000c0c0


	//   ....[21]....
        /*07dc*/ 	.word	0x0000c0e0


	//   ....[22]....
        /*07e0*/ 	.word	0x0000c0f0


	//   ....[23]....
        /*07e4*/ 	.word	0x0000c110


	//   ....[24]....
        /*07e8*/ 	.word	0x0000cc20


	//   ....[25]....
        /*07ec*/ 	.word	0x0000cc50


	//   ....[26]....
        /*07f0*/ 	.word	0x0000cdf0


	//   ....[27]....
        /*07f4*/ 	.word	0x0000ce10


	//   ....[28]....
        /*07f8*/ 	.word	0x0000cf60


	//   ....[29]....
        /*07fc*/ 	.word	0x0000cf80


	//   ....[30]....
        /*0800*/ 	.word	0x0000d0e0


	//   ....[31]....
        /*0804*/ 	.word	0x0000d100


	//   ....[32]....
        /*0808*/ 	.word	0x0000d6d0


	//   ....[33]....
        /*080c*/ 	.word	0x0000d700


	//   ....[34]....
        /*0810*/ 	.word	0x0000e060


	//   ....[35]....
        /*0814*/ 	.word	0x0000e070


	//   ....[36]....
        /*0818*/ 	.word	0x0000f430


	//   ....[37]....
        /*081c*/ 	.word	0x0000f460


	//   ....[38]....
        /*0820*/ 	.word	0x0000f5e0


	//   ....[39]....
        /*0824*/ 	.word	0x0000f600


	//   ....[40]....
        /*0828*/ 	.word	0x0000f750


	//   ....[41]....
        /*082c*/ 	.word	0x0000f770


	//   ....[42]....
        /*0830*/ 	.word	0x0000f8d0


	//   ....[43]....
        /*0834*/ 	.word	0x0000f8f0


	//   ....[44]....
        /*0838*/ 	.word	0x0000fad0


	//   ....[45]....
        /*083c*/ 	.word	0x0000fd00


	//   ....[46]....
        /*0840*/ 	.word	0x0000fd30


	//   ....[47]....
        /*0844*/ 	.word	0x0000fd60


	//   ....[48]....
        /*0848*/ 	.word	0x0000fd90


	//   ....[49]....
        /*084c*/ 	.word	0x0000fdc0


	//   ....[50]....
        /*0850*/ 	.word	0x0000fdf0


	//   ....[51]....
        /*0854*/ 	.word	0x0000ffa0


	//   ....[52]....
        /*0858*/ 	.word	0x0000ffd0


	//   ....[53]....
        /*085c*/ 	.word	0x00010000


	//   ....[54]....
        /*0860*/ 	.word	0x00010030


	//   ....[55]....
        /*0864*/ 	.word	0x00010060


	//   ....[56]....
        /*0868*/ 	.word	0x00010090


	//   ....[57]....
        /*086c*/ 	.word	0x00010120


	//   ....[58]....
        /*0870*/ 	.word	0x00010150


	//   ....[59]....
        /*0874*/ 	.word	0x00010160


	//   ....[60]....
        /*0878*/ 	.word	0x00010210


	//   ....[61]....
        /*087c*/ 	.word	0x00011760


	//   ....[62]....
        /*0880*/ 	.word	0x000123a0


	//   ....[63]....
        /*0884*/ 	.word	0x000123f0


	//   ....[64]....
        /*0888*/ 	.word	0x000124c0


	//   ....[65]....
        /*088c*/ 	.word	0x000124d0


	//   ....[66]....
        /*0890*/ 	.word	0x00012580


	//   ....[67]....
        /*0894*/ 	.word	0x00012590


	//   ....[68]....
        /*0898*/ 	.word	0x00012640


	//   ....[69]....
        /*089c*/ 	.word	0x00012650


	//   ....[70]....
        /*08a0*/ 	.word	0x00012700


	//   ....[71]....
        /*08a4*/ 	.word	0x00012710


	//   ....[72]....
        /*08a8*/ 	.word	0x000127c0


	//   ....[73]....
        /*08ac*/ 	.word	0x000127d0


	//   ....[74]....
        /*08b0*/ 	.word	0x00012880


	//   ....[75]....
        /*08b4*/ 	.word	0x00012890


	//   ....[76]....
        /*08b8*/ 	.word	0x000128e0


	//   ....[77]....
        /*08bc*/ 	.word	0x00012930


	//   ....[78]....
        /*08c0*/ 	.word	0x00015f90


	//   ....[79]....
        /*08c4*/ 	.word	0x00015fc0


	//   ....[80]....
        /*08c8*/ 	.word	0x00016020


	//   ....[81]....
        /*08cc*/ 	.word	0x00016050


	//   ....[82]....
        /*08d0*/ 	.word	0x00016080


	//   ....[83]....
        /*08d4*/ 	.word	0x000160b0


	//   ....[84]....
        /*08d8*/ 	.word	0x000160e0


	//   ....[85]....
        /*08dc*/ 	.word	0x00016110


	//   ....[86]....
        /*08e0*/ 	.word	0x000162e0


	//   ....[87]....
        /*08e4*/ 	.word	0x00016310


	//   ....[88]....
        /*08e8*/ 	.word	0x00016340


	//   ....[89]....
        /*08ec*/ 	.word	0x00016370


	//   ....[90]....
        /*08f0*/ 	.word	0x000163a0


	//   ....[91]....
        /*08f4*/ 	.word	0x000163d0


	//   ....[92]....
        /*08f8*/ 	.word	0x00016490


	//   ....[93]....
        /*08fc*/ 	.word	0x000164b0


	//   ....[94]....
        /*0900*/ 	.word	0x000164c0


	//   ....[95]....
        /*0904*/ 	.word	0x00016520


	//   ....[96]....
        /*0908*/ 	.word	0x00016c40


	//   ....[97]....
        /*090c*/ 	.word	0x00017120


	//   ....[98]....
        /*0910*/ 	.word	0x00017300


	//   ....[99]....
        /*0914*/ 	.word	0x00017350


	//   ....[100]....
        /*0918*/ 	.word	0x00017490


	//   ....[101]....
        /*091c*/ 	.word	0x000174e0


	//   ....[102]....
        /*0920*/ 	.word	0x00017620


	//   ....[103]....
        /*0924*/ 	.word	0x00017670


	//   ....[104]....
        /*0928*/ 	.word	0x000177b0


	//   ....[105]....
        /*092c*/ 	.word	0x00017800


	//   ....[106]....
        /*0930*/ 	.word	0x00017940


	//   ....[107]....
        /*0934*/ 	.word	0x00017990


	//   ....[108]....
        /*0938*/ 	.word	0x00017ad0


	//   ....[109]....
        /*093c*/ 	.word	0x00017b20


	//   ....[110]....
        /*0940*/ 	.word	0x00017c40


	//   ....[111]....
        /*0944*/ 	.word	0x00017cb0


	//   ....[112]....
        /*0948*/ 	.word	0x00017dd0


	//   ....[113]....
        /*094c*/ 	.word	0x00017e20


	//   ....[114]....
        /*0950*/ 	.word	0x00018150


	//   ....[115]....
        /*0954*/ 	.word	0x000181f0


	//   ....[116]....
        /*0958*/ 	.word	0x000183a0


	//   ....[117]....
        /*095c*/ 	.word	0x00018420


	//   ....[118]....
        /*0960*/ 	.word	0x000184a0


	//   ....[119]....
        /*0964*/ 	.word	0x00018520


	//   ....[120]....
        /*0968*/ 	.word	0x000185a0


	//   ....[121]....
        /*096c*/ 	.word	0x00018630


	//   ....[122]....
        /*0970*/ 	.word	0x000186d0


	//   ....[123]....
        /*0974*/ 	.word	0x00018780


	//   ....[124]....
        /*0978*/ 	.word	0x00018800


	//   ....[125]....
        /*097c*/ 	.word	0x00018880


	//   ....[126]....
        /*0980*/ 	.word	0x00018900


	//   ....[127]....
        /*0984*/ 	.word	0x00018990


	//   ....[128]....
        /*0988*/ 	.word	0x00018a10


	//   ....[129]....
        /*098c*/ 	.word	0x00018ab0


	//   ....[130]....
        /*0990*/ 	.word	0x00018b00


	//   ....[131]....
        /*0994*/ 	.word	0x00018b90


	//   ....[132]....
        /*0998*/ 	.word	0x00018cc0


	//----- nvinfo : EIATTR_REG_RECONFIG
	.align		4
.L_369:
        /*099c*/ 	.byte	0x01, 0x54
	.zero		2


	//----- nvinfo : EIATTR_SYSCALL_OFFSETS
	.align		4
        /*09a0*/ 	.byte	0x04, 0x46
        /*09a2*/ 	.short	(.L_371 - .L_370)


	//   ....[0]....
.L_370:
        /*09a4*/ 	.word	0x00001f70


	//   ....[1]....
        /*09a8*/ 	.word	0x00011370


	//   ....[2]....
        /*09ac*/ 	.word	0x000114c0


	//   ....[3]....
        /*09b0*/ 	.word	0x000115c0


	//   ....[4]....
        /*09b4*/ 	.word	0x00011f50


	//----- nvinfo : EIATTR_MBARRIER_INSTR_OFFSETS
	.align		4
.L_371:
        /*09b8*/ 	.byte	0x04, 0x39
        /*09ba*/ 	.short	(.L_373 - .L_372)


	//   ....[0]....
.L_372:
        /*09bc*/ 	.word	0x00000270
        /*09c0*/ 	.word	0x000000ff
        /*09c4*/ 	.word	0x00038800
        /*09c8*/ 	.short	0x0100
        /*09ca*/ 	.byte	0x08
	.zero		1


	//   ....[1]....
        /*09cc*/ 	.word	0x00000280
        /*09d0*/ 	.word	0x000000ff
        /*09d4*/ 	.word	0x00038820
        /*09d8*/ 	.short	0x0100
        /*09da*/ 	.byte	0x08
	.zero		1


	//   ....[2]....
        /*09dc*/ 	.word	0x00000370
        /*09e0*/ 	.word	0x000000ff
        /*09e4*/ 	.word	0x00038830
        /*09e8*/ 	.short	0x0100
        /*09ea*/ 	.byte	0x08
	.zero		1


	//   ....[3]....
        /*09ec*/ 	.word	0x00000380
        /*09f0*/ 	.word	0x000000ff
        /*09f4*/ 	.word	0x00038840
        /*09f8*/ 	.short	0x0100
        /*09fa*/ 	.byte	0x08
	.zero		1


	//   ....[4]....
        /*09fc*/ 	.word	0x00000390
        /*0a00*/ 	.word	0x000000ff
        /*0a04*/ 	.word	0x00038838
        /*0a08*/ 	.short	0x0100
        /*0a0a*/ 	.byte	0x08
	.zero		1


	//   ....[5]....
        /*0a0c*/ 	.word	0x000003a0
        /*0a10*/ 	.word	0x000000ff
        /*0a14*/ 	.word	0x00038848
        /*0a18*/ 	.short	0x0100
        /*0a1a*/ 	.byte	0x08
	.zero		1


	//   ....[6]....
        /*0a1c*/ 	.word	0x000004d0
        /*0a20*/ 	.word	0x000000ff
        /*0a24*/ 	.word	0x00038850
        /*0a28*/ 	.short	0x0100
        /*0a2a*/ 	.byte	0x08
	.zero		1


	//   ....[7]....
        /*0a2c*/ 	.word	0x000004e0
        /*0a30*/ 	.word	0x000000ff
        /*0a34*/ 	.word	0x00038860
        /*0a38*/ 	.short	0x0100
        /*0a3a*/ 	.byte	0x08
	.zero		1


	//   ....[8]....
        /*0a3c*/ 	.word	0x000004f0
        /*0a40*/ 	.word	0x000000ff
        /*0a44*/ 	.word	0x00038858
        /*0a48*/ 	.short	0x0100
        /*0a4a*/ 	.byte	0x08
	.zero		1


	//   ....[9]....
        /*0a4c*/ 	.word	0x00000500
        /*0a50*/ 	.word	0x000000ff
        /*0a54*/ 	.word	0x00038868
        /*0a58*/ 	.short	0x0100
        /*0a5a*/ 	.byte	0x08
	.zero		1


	//   ....[10]....
        /*0a5c*/ 	.word	0x000005f0
        /*0a60*/ 	.word	0x000000ff
        /*0a64*/ 	.word	0x00038870
        /*0a68*/ 	.short	0x0100
        /*0a6a*/ 	.byte	0x06
	.zero		1


	//   ....[11]....
        /*0a6c*/ 	.word	0x00000600
        /*0a70*/ 	.word	0x000000ff
        /*0a74*/ 	.word	0x00038880
        /*0a78*/ 	.short	0x0100
        /*0a7a*/ 	.byte	0x06
	.zero		1


	//   ....[12]....
        /*0a7c*/ 	.word	0x00000610
        /*0a80*/ 	.word	0x000000ff
        /*0a84*/ 	.word	0x00038878
        /*0a88*/ 	.short	0x0100
        /*0a8a*/ 	.byte	0x06
	.zero		1


	//   ....[13]....
        /*0a8c*/ 	.word	0x00000620
        /*0a90*/ 	.word	0x000000ff
        /*0a94*/ 	.word	0x00038888
        /*0a98*/ 	.short	0x0100
        /*0a9a*/ 	.byte	0x06
	.zero		1


	//   ....[14]....
        /*0a9c*/ 	.word	0x00000750
        /*0aa0*/ 	.word	0x000000ff
        /*0aa4*/ 	.word	0x00038890
        /*0aa8*/ 	.short	0x0100
        /*0aaa*/ 	.byte	0x08
	.zero		1


	//   ....[15]....
        /*0aac*/ 	.word	0x00000760
        /*0ab0*/ 	.word	0x000000ff
        /*0ab4*/ 	.word	0x000388a0
        /*0ab8*/ 	.short	0x0100
        /*0aba*/ 	.byte	0x08
	.zero		1


	//   ....[16]....
        /*0abc*/ 	.word	0x00000770
        /*0ac0*/ 	.word	0x000000ff
        /*0ac4*/ 	.word	0x00038898
        /*0ac8*/ 	.short	0x0100
        /*0aca*/ 	.byte	0x08
	.zero		1


	//   ....[17]....
        /*0acc*/ 	.word	0x00000780
        /*0ad0*/ 	.word	0x000000ff
        /*0ad4*/ 	.word	0x000388a8
        /*0ad8*/ 	.short	0x0100
        /*0ada*/ 	.byte	0x08
	.zero		1


	//   ....[18]....
        /*0adc*/ 	.word	0x000008b0
        /*0ae0*/ 	.word	0x000000ff
        /*0ae4*/ 	.word	0x000388b0
        /*0ae8*/ 	.short	0x0100
        /*0aea*/ 	.byte	0x08
	.zero		1


	//   ....[19]....
        /*0aec*/ 	.word	0x000008c0
        /*0af0*/ 	.word	0x000000ff
        /*0af4*/ 	.word	0x000388c0
        /*0af8*/ 	.short	0x0100
        /*0afa*/ 	.byte	0x08
	.zero		1


	//   ....[20]....
        /*0afc*/ 	.word	0x000008d0
        /*0b00*/ 	.word	0x000000ff
        /*0b04*/ 	.word	0x000388b8
        /*0b08*/ 	.short	0x0100
        /*0b0a*/ 	.byte	0x08
	.zero		1


	//   ....[21]....
        /*0b0c*/ 	.word	0x000008e0
        /*0b10*/ 	.word	0x000000ff
        /*0b14*/ 	.word	0x000388c8
        /*0b18*/ 	.short	0x0100
        /*0b1a*/ 	.byte	0x08
	.zero		1


	//   ....[22]....
        /*0b1c*/ 	.word	0x00002030
        /*0b20*/ 	.word	0x00000005
        /*0b24*/ 	.word	0x00038800
        /*0b28*/ 	.short	0x010a
        /*0b2a*/ 	.byte	0x3f
	.zero		1


	//   ....[23]....
        /*0b2c*/ 	.word	0x000020d0
        /*0b30*/ 	.word	0x00000000
        /*0b34*/ 	.word	0x00038830
        /*0b38*/ 	.short	0x010a
        /*0b3a*/ 	.byte	0x3f
	.zero		1


	//   ....[24]....
        /*0b3c*/ 	.word	0x00002150
        /*0b40*/ 	.word	0x00000000
        /*0b44*/ 	.word	0x00038830
        /*0b48*/ 	.short	0x010a
        /*0b4a*/ 	.byte	0x3f
	.zero		1


	//   ....[25]....
        /*0b4c*/ 	.word	0x00004bf0
        /*0b50*/ 	.word	0x00000000
        /*0b54*/ 	.word	0x00000000
        /*0b58*/ 	.short	0x0101
        /*0b5a*/ 	.byte	0x3f
	.zero		1


	//   ....[26]....
        /*0b5c*/ 	.word	0x00005f70
        /*0b60*/ 	.word	0x000000ff
        /*0b64*/ 	.word	0x00038830
        /*0b68*/ 	.short	0x010a
        /*0b6a*/ 	.byte	0x3c
	.zero		1


	//   ....[27]....
        /*0b6c*/ 	.word	0x00005fb0
        /*0b70*/ 	.word	0x000000ff
        /*0b74*/ 	.word	0x00038830
        /*0b78*/ 	.short	0x010a
        /*0b7a*/ 	.byte	0x3c
	.zero		1


	//   ....[28]....
        /*0b7c*/ 	.word	0x000088b0
        /*0b80*/ 	.word	0x00000015
        /*0b84*/ 	.word	0x00038850
        /*0b88*/ 	.short	0x010a
        /*0b8a*/ 	.byte	0x3f
	.zero		1


	//   ....[29]....
        /*0b8c*/ 	.word	0x000088f0
        /*0b90*/ 	.word	0x00000015
        /*0b94*/ 	.word	0x00038850
        /*0b98*/ 	.short	0x010a
        /*0b9a*/ 	.byte	0x3f
	.zero		1


	//   ....[30]....
        /*0b9c*/ 	.word	0x000091b0
        /*0ba0*/ 	.word	0x000000ff
        /*0ba4*/ 	.word	0x00000000
        /*0ba8*/ 	.short	0x0101
        /*0baa*/ 	.byte	0x3c
	.zero		1


	//   ....[31]....
        /*0bac*/ 	.word	0x000093e0
        /*0bb0*/ 	.word	0x000000aa
        /*0bb4*/ 	.word	0x00000000
        /*0bb8*/ 	.short	0x0101
        /*0bba*/ 	.byte	0x3f
	.zero		1


	//   ....[32]....
        /*0bbc*/ 	.word	0x0000a0e0
        /*0bc0*/ 	.word	0x00000000
        /*0bc4*/ 	.word	0x00038850
        /*0bc8*/ 	.short	0x010a
        /*0bca*/ 	.byte	0x3f
	.zero		1


	//   ....[33]....
        /*0bcc*/ 	.word	0x0000a120
        /*0bd0*/ 	.word	0x00000000
        /*0bd4*/ 	.word	0x00038850
        /*0bd8*/ 	.short	0x010a
        /*0bda*/ 	.byte	0x3f
	.zero		1


	//   ....[34]....
        /*0bdc*/ 	.word	0x0000a640
        /*0be0*/ 	.word	0x0000000b
        /*0be4*/ 	.word	0x00000000
        /*0be8*/ 	.short	0x0101
        /*0bea*/ 	.byte	0x3f
	.zero		1


	//   ....[35]....
        /*0bec*/ 	.word	0x0000cc30
        /*0bf0*/ 	.word	0x000000ff
        /*0bf4*/ 	.word	0x00000000
        /*0bf8*/ 	.short	0x0101
        /*0bfa*/ 	.byte	0x08
	.zero		1


	//   ....[36]....
        /*0bfc*/ 	.word	0x0000d510
        /*0c00*/ 	.word	0x000000ff
        /*0c04*/ 	.word	0x00000000
        /*0c08*/ 	.short	0x0101
        /*0c0a*/ 	.byte	0x08
	.zero		1


	//   ....[37]....
        /*0c0c*/ 	.word	0x000119c0
        /*0c10*/ 	.word	0x00000000
        /*0c14*/ 	.word	0x00038840
        /*0c18*/ 	.short	0x010a
        /*0c1a*/ 	.byte	0x3f
	.zero		1


	//   ....[38]....
        /*0c1c*/ 	.word	0x00012a30
        /*0c20*/ 	.word	0x00000012
        /*0c24*/ 	.word	0x00038800
        /*0c28*/ 	.short	0x0107
        /*0c2a*/ 	.byte	0x3f
	.zero		1


	//   ....[39]....
        /*0c2c*/ 	.word	0x00012b40
        /*0c30*/ 	.word	0x00000012
        /*0c34*/ 	.word	0x00038800
        /*0c38*/ 	.short	0x0101
        /*0c3a*/ 	.byte	0x3f
	.zero		1


	//   ....[40]....
        /*0c3c*/ 	.word	0x00012b60
        /*0c40*/ 	.word	0x00000012
        /*0c44*/ 	.word	0x00038820
        /*0c48*/ 	.short	0x010a
        /*0c4a*/ 	.byte	0x3f
	.zero		1


	//   ....[41]....
        /*0c4c*/ 	.word	0x00012f30
        /*0c50*/ 	.word	0x00000003
        /*0c54*/ 	.word	0x00038840
        /*0c58*/ 	.short	0x010a
        /*0c5a*/ 	.byte	0x3f
	.zero		1


	//   ....[42]....
        /*0c5c*/ 	.word	0x000134d0
        /*0c60*/ 	.word	0x00000003
        /*0c64*/ 	.word	0x00000060
        /*0c68*/ 	.short	0x010a
        /*0c6a*/ 	.byte	0x3f
	.zero		1


	//   ....[43]....
        /*0c6c*/ 	.word	0x00013d50
        /*0c70*/ 	.word	0x00000003
        /*0c74*/ 	.word	0x00038840
        /*0c78*/ 	.short	0x010a
        /*0c7a*/ 	.byte	0x3f
	.zero		1


	//   ....[44]....
        /*0c7c*/ 	.word	0x000142f0
        /*0c80*/ 	.word	0x00000002
        /*0c84*/ 	.word	0x00000060
        /*0c88*/ 	.short	0x010a
        /*0c8a*/ 	.byte	0x3f
	.zero		1


	//   ....[45]....
        /*0c8c*/ 	.word	0x00014ab0
        /*0c90*/ 	.word	0x00000002
        /*0c94*/ 	.word	0x00038840
        /*0c98*/ 	.short	0x010a
        /*0c9a*/ 	.byte	0x3f
	.zero		1


	//   ....[46]....
        /*0c9c*/ 	.word	0x00015050
        /*0ca0*/ 	.word	0x00000002
        /*0ca4*/ 	.word	0x00000060
        /*0ca8*/ 	.short	0x010a
        /*0caa*/ 	.byte	0x3f
	.zero		1


	//   ....[47]....
        /*0cac*/ 	.word	0x000157c0
        /*0cb0*/ 	.word	0x00000000
        /*0cb4*/ 	.word	0x00038860
        /*0cb8*/ 	.short	0x010a
        /*0cba*/ 	.byte	0x3f
	.zero		1


	//   ....[48]....
        /*0cbc*/ 	.word	0x00016bc0
        /*0cc0*/ 	.word	0x00000000
        /*0cc4*/ 	.word	0x00038820
        /*0cc8*/ 	.short	0x010a
        /*0cca*/ 	.byte	0x3f
	.zero		1


	//   ....[49]....
        /*0ccc*/ 	.word	0x00016dd0
        /*0cd0*/ 	.word	0x00000006
        /*0cd4*/ 	.word	0x00000000
        /*0cd8*/ 	.short	0x010a
        /*0cda*/ 	.byte	0x3f
	.zero		1


	//   ....[50]....
        /*0cdc*/ 	.word	0x00016e00
        /*0ce0*/ 	.word	0x00000007
        /*0ce4*/ 	.word	0x00000000
        /*0ce8*/ 	.short	0x010a
        /*0cea*/ 	.byte	0x3f
	.zero		1


	//   ....[51]....
        /*0cec*/ 	.word	0x00016e60
        /*0cf0*/ 	.word	0x00000004
        /*0cf4*/ 	.word	0x00000000
        /*0cf8*/ 	.short	0x010a
        /*0cfa*/ 	.byte	0x3f
	.zero		1


	//   ....[52]....
        /*0cfc*/ 	.word	0x00016e90
        /*0d00*/ 	.word	0x00000003
        /*0d04*/ 	.word	0x00000000
        /*0d08*/ 	.short	0x010a
        /*0d0a*/ 	.byte	0x3f
	.zero		1


	//   ....[53]....
        /*0d0c*/ 	.word	0x00016ef0
        /*0d10*/ 	.word	0x00000005
        /*0d14*/ 	.word	0x00038800
        /*0d18*/ 	.short	0x010a
        /*0d1a*/ 	.byte	0x3f
	.zero		1


	//   ....[54]....
        /*0d1c*/ 	.word	0x00016f40
        /*0d20*/ 	.word	0x00000000
        /*0d24*/ 	.word	0x00038830
        /*0d28*/ 	.short	0x010a
        /*0d2a*/ 	.byte	0x3f
	.zero		1


	//   ....[55]....
        /*0d2c*/ 	.word	0x00016fa0
        /*0d30*/ 	.word	0x00000004
        /*0d34*/ 	.word	0x00038830
        /*0d38*/ 	.short	0x010a
        /*0d3a*/ 	.byte	0x3f
	.zero		1


	//   ....[56]....
        /*0d3c*/ 	.word	0x00016ff0
        /*0d40*/ 	.word	0x00000015
        /*0d44*/ 	.word	0x00038850
        /*0d48*/ 	.short	0x010a
        /*0d4a*/ 	.byte	0x3f
	.zero		1


	//   ....[57]....
        /*0d4c*/ 	.word	0x00017040
        /*0d50*/ 	.word	0x00000000
        /*0d54*/ 	.word	0x00038850
        /*0d58*/ 	.short	0x010a
        /*0d5a*/ 	.byte	0x3f
	.zero		1


	//   ....[58]....
        /*0d5c*/ 	.word	0x000171e0
        /*0d60*/ 	.word	0x00000000
        /*0d64*/ 	.word	0x00038840
        /*0d68*/ 	.short	0x010a
        /*0d6a*/ 	.byte	0x3f
	.zero		1


	//   ....[59]....
        /*0d6c*/ 	.word	0x00017e60
        /*0d70*/ 	.word	0x00000012
        /*0d74*/ 	.word	0x00038820
        /*0d78*/ 	.short	0x010a
        /*0d7a*/ 	.byte	0x3f
	.zero		1


	//   ....[60]....
        /*0d7c*/ 	.word	0x00017eb0
        /*0d80*/ 	.word	0x00000003
        /*0d84*/ 	.word	0x00038840
        /*0d88*/ 	.short	0x010a
        /*0d8a*/ 	.byte	0x3f
	.zero		1


	//   ....[61]....
        /*0d8c*/ 	.word	0x00017f00
        /*0d90*/ 	.word	0x00000003
        /*0d94*/ 	.word	0x00000060
        /*0d98*/ 	.short	0x010a
        /*0d9a*/ 	.byte	0x3f
	.zero		1


	//   ....[62]....
        /*0d9c*/ 	.word	0x00017f50
        /*0da0*/ 	.word	0x00000003
        /*0da4*/ 	.word	0x00038840
        /*0da8*/ 	.short	0x010a
        /*0daa*/ 	.byte	0x3f
	.zero		1


	//   ....[63]....
        /*0dac*/ 	.word	0x00017fa0
        /*0db0*/ 	.word	0x00000002
        /*0db4*/ 	.word	0x00000060
        /*0db8*/ 	.short	0x010a
        /*0dba*/ 	.byte	0x3f
	.zero		1


	//   ....[64]....
        /*0dbc*/ 	.word	0x00017ff0
        /*0dc0*/ 	.word	0x00000002
        /*0dc4*/ 	.word	0x00038840
        /*0dc8*/ 	.short	0x010a
        /*0dca*/ 	.byte	0x3f
	.zero		1


	//   ....[65]....
        /*0dcc*/ 	.word	0x00018040
        /*0dd0*/ 	.word	0x00000002
        /*0dd4*/ 	.word	0x00000060
        /*0dd8*/ 	.short	0x010a
        /*0dda*/ 	.byte	0x3f
	.zero		1


	//   ....[66]....
        /*0ddc*/ 	.word	0x00018090
        /*0de0*/ 	.word	0x00000000
        /*0de4*/ 	.word	0x00038860
        /*0de8*/ 	.short	0x010a
        /*0dea*/ 	.byte	0x3f
	.zero		1


	//   ....[67]....
        /*0dec*/ 	.word	0x00018be0
        /*0df0*/ 	.word	0x00000000
        /*0df4*/ 	.word	0x00038820
        /*0df8*/ 	.short	0x010a
        /*0dfa*/ 	.byte	0x3f
	.zero		1


	//   ....[68]....
        /*0dfc*/ 	.word	0x00018d80
        /*0e00*/ 	.word	0x00000006
        /*0e04*/ 	.word	0x00000000
        /*0e08*/ 	.short	0x010a
        /*0e0a*/ 	.byte	0x3f
	.zero		1


	//   ....[69]....
        /*0e0c*/ 	.word	0x00018dd0
        /*0e10*/ 	.word	0x00000007
        /*0e14*/ 	.word	0x00000000
        /*0e18*/ 	.short	0x010a
        /*0e1a*/ 	.byte	0x3f
	.zero		1


	//   ....[70]....
        /*0e1c*/ 	.word	0x00018e20
        /*0e20*/ 	.word	0x00000004
        /*0e24*/ 	.word	0x00000000
        /*0e28*/ 	.short	0x010a
        /*0e2a*/ 	.byte	0x3f
	.zero		1


	//----- nvinfo : EIATTR_NUM_MBARRIERS
	.align		4
.L_373:
        /*0e2c*/ 	.byte	0x03, 0x38
        /*0e2e*/ 	.short	0x0016


	//----- nvinfo : EIATTR_EXIT_INSTR_OFFSETS
	.align		4
        /*0e30*/ 	.byte	0x04, 0x1c
        /*0e32*/ 	.short	(.L_375 - .L_374)


	//   ....[0]....
.L_374:
        /*0e34*/ 	.word	0x00000a50


	//   ....[1]....
        /*0e38*/ 	.word	0x0000fa80


	//   ....[2]....
        /*0e3c*/ 	.word	0x00016ee0


	//----- nvinfo : EIATTR_MAX_THREADS
	.align		4
.L_375:
        /*0e40*/ 	.byte	0x04, 0x05
        /*0e42*/ 	.short	(.L_377 - .L_376)
.L_376:
        /*0e44*/ 	.word	0x00000180
        /*0e48*/ 	.word	0x00000001
        /*0e4c*/ 	.word	0x00000001


	//----- nvinfo : EIATTR_CRS_STACK_SIZE
	.align		4
.L_377:
        /*0e50*/ 	.byte	0x04, 0x1e
        /*0e52*/ 	.short	(.L_379 - .L_378)
.L_378:
        /*0e54*/ 	.word	0x00000000


	//----- nvinfo : EIATTR_CBANK_PARAM_SIZE
	.align		4
.L_379:
        /*0e58*/ 	.byte	0x03, 0x19
        /*0e5a*/ 	.short	0x0af0


	//----- nvinfo : EIATTR_PARAM_CBANK
	.align		4
        /*0e5c*/ 	.byte	0x04, 0x0a
        /*0e5e*/ 	.short	(.L_381 - .L_380)
	.align		4
.L_380:
        /*0e60*/ 	.word	index@(.nv.constant0._ZN7cutlass13device_kernelIN5flash11enable_sm90INS1_16FlashAttnFwdSm90INS1_25CollectiveMainloopFwdSm90ILi2EN4cute5tupleIJNS5_1CILi1EEES8_S8_EEENS6_IJNS7_ILi128EEENS7_ILi80EEENS7_ILi256EEEEEELi256ENS_10bfloat16_tEfNS_4arch4Sm90ELb0ELb0ELb0ELb1ELb0ELb0ELb0ELb1ELb1ELb1ELb1ELb0EEENS1_21CollectiveEpilogueFwdINS6_IJSA_SC_SB_EEES9_SE_SG_Li256ELb1ELb1ELb1ELb0EEENS1_36VarlenDynamicPersistentTileSchedulerILi128ELi80ELi256ELi128ELb1ELb1ELb1ELb0ELb1ELb1EEEEEEEEEvNT_6ParamsE)
        /*0e64*/ 	.short	0x0210
        /*0e66*/ 	.short	0x0af0


	//----- nvinfo : EIATTR_SW_WAR
	.align		4
.L_381:
        /*0e68*/ 	.byte	0x04, 0x36
        /*0e6a*/ 	.short	(.L_383 - .L_382)
.L_382:
        /*0e6c*/ 	.word	0x00000008
.L_383:


//--------------------- .nv.info._ZN7cutlass13device_kernelIN5flash11enable_sm90INS1_16FlashAttnFwdSm90INS1_25CollectiveMainloopFwdSm90ILi2EN4cute5tupleIJNS5_1CILi1EEES8_S8_EEENS6_IJNS7_ILi128EEENS7_ILi80EEENS7_ILi256EEEEEELi256ENS_10bfloat16_tEfNS_4arch4Sm90ELb0ELb0ELb0ELb1ELb0ELb1ELb0ELb1ELb1ELb1ELb1ELb0EEENS1_21CollectiveEpilogueFwdINS6_IJSA_SC_SB_EEES9_SE_SG_Li256ELb1ELb1ELb1ELb0EEENS1_36VarlenDynamicPersistentTileSchedulerILi128ELi80ELi256ELi128ELb1ELb1ELb1ELb0ELb1ELb1EEEEEEEEEvNT_6ParamsE --------------------------
	.section	.nv.info._ZN7cutlass13device_kernelIN5flash11enable_sm90INS1_16FlashAttnFwdSm90INS1_25CollectiveMainloopFwdSm90ILi2EN4cute5tupleIJNS5_1CILi1EEES8_S8_EEENS6_IJNS7_ILi128EEENS7_ILi80EEENS7_ILi256EEEEEELi256ENS_10bfloat16_tEfNS_4arch4Sm90ELb0ELb0ELb0ELb1ELb0ELb1ELb0ELb1ELb1ELb1ELb1ELb0EEENS1_21CollectiveEpilogueFwdINS6_IJSA_SC_SB_EEES9_SE_SG_Li256ELb1ELb1ELb1ELb0EEENS1_36VarlenDynamicPersistentTileSchedulerILi128ELi80ELi256ELi128ELb1ELb1ELb1ELb0ELb1ELb1EEEEEEEEEvNT_6ParamsE,"",@"SHT_CUDA_INFO"
	.sectionflags	@""
	.align	4


	//----- nvinfo : EIATTR_CUDA_API_VERSION
	.align		4
        /*0000*/ 	.byte	0x04, 0x37
        /*0002*/ 	.short	(.L_385 - .L_384)
.L_384:
        /*0004*/ 	.word	0x00000082


	//----- nvinfo : EIATTR_KPARAM_INFO
	.align		4
.L_385:
        /*0008*/ 	.byte	0x04, 0x17
        /*000a*/ 	.short	(.L_387 - .L_386)
.L_386:
        /*000c*/ 	.word	0x00000000
        /*0010*/ 	.short	0x0000
        /*0012*/ 	.short	0x0070
        /*0014*/ 	.byte	0x00, 0xf0, 0x01, 0x2a


	//----- nvinfo : EIATTR_SPARSE_MMA_MASK
	.align		4
.L_387:
        /*0018*/ 	.byte	0x03, 0x50
        /*001a*/ 	.short	0x0000


	//----- nvinfo : EIATTR_MAXREG_COUNT
	.align		4
        /*001c*/ 	.byte	0x03, 0x1b
        /*001e*/ 	.short	0x00a8


	//----- nvinfo : EIATTR_NUM_BARRIERS
	.align		4
        /*0020*/ 	.byte	0x02, 0x4c
        /*0022*/ 	.byte	0x10
	.zero		1


	//----- nvinfo : EIATTR_EXTERNS
	.align		4
        /*0024*/ 	.byte	0x04, 0x0f
        /*0026*/ 	.short	(.L_389 - .L_388)


	//   ....[0]....
	.align		4
.L_388:
        /*0028*/ 	.word	index@(__assertfail)


	//----- nvinfo : EIATTR_ANNOTATIONS
	.align		4
.L_389:
        /*002c*/ 	.byte	0x04, 0x55
        /*002e*/ 	.short	(.L_391 - .L_390)


	//   ....[0]....
.L_390:
        /* <DEDUP_REMOVED lines=191> */


	//----- nvinfo : EIATTR_MERCURY_ISA_VERSION
	.align		4
.L_391:
        /*0c10*/ 	.byte	0x03, 0x5f
        /*0c12*/ 	.short	0x0101


	//----- nvinfo : EIATTR_UNUSED_LOAD_BYTE_OFFSET
	.align		4
        /*0c14*/ 	.byte	0x04, 0x44
        /*0c16*/ 	.short	(.L_393 - .L_392)


	//   ....[0]....
.L_392:
        /*0c18*/ 	.word	0x00000a80
        /*0c1c*/ 	.word	0x0000fff0


	//   ....[1]....
        /*0c20*/ 	.word	0x0001df80
        /*0c24*/ 	.word	0x0000fff0


	//----- nvinfo : EIATTR_INT_WARP_WIDE_INSTR_OFFSETS
	.align		4
.L_393:
        /*0c28*/ 	.byte	0x04, 0x31
        /*0c2a*/ 	.short	(.L_395 - .L_394)


	//   ....[0]....
.L_394:
        /*0c2c*/ 	.word	0x00000190


	//   ....[1]....
        /*0c30*/ 	.word	0x000001d0


	//   ....[2]....
        /*0c34*/ 	.word	0x00000240


	//   ....[3]....
        /*0c38*/ 	.word	0x00025ca0


	//   ....[4]....
        /*0c3c*/ 	.word	0x00025d40


	//   ....[5]....
        /*0c40*/ 	.word	0x0002a200


	//   ....[6]....
        /*0c44*/ 	.word	0x0002a270


	//----- nvinfo : EIATTR_COOP_GROUP_MASK_REGIDS
	.align		4
.L_395:
        /*0c48*/ 	.byte	0x04, 0x29
        /*0c4a*/ 	.short	(.L_397 - .L_396)


	//   ....[0]....
.L_396:
        /*0c4c*/ 	.word	0xffffffff


	//   ....[1]....
        /*0c50*/ 	.word	0xffffffff


	//   ....[2]....
        /*0c54*/ 	.word	0xffffffff


	//   ....[3]....
        /*0c58*/ 	.word	0xffffffff


	//   ....[4]....
        /*0c5c*/ 	.word	0xffffffff


	//   ....[5]....
        /*0c60*/ 	.word	0xffffffff


	//   ....[6]....
        /*0c64*/ 	.word	0xffffffff


	//   ....[7]....
        /*0c68*/ 	.word	0xffffffff


	//   ....[8]....
        /*0c6c*/ 	.word	0xffffffff


	//   ....[9]....
        /*0c70*/ 	.word	0xffffffff


	//   ....[10]....
        /*0c74*/ 	.word	0xffffffff


	//   ....[11]....
        /*0c78*/ 	.word	0xffffffff


	//   ....[12]....
        /*0c7c*/ 	.word	0xffffffff


	//   ....[13]....
        /*0c80*/ 	.word	0xffffffff


	//   ....[14]....
        /*0c84*/ 	.word	0xffffffff


	//   ....[15]....
        /*0c88*/ 	.word	0xffffffff


	//   ....[16]....
        /*0c8c*/ 	.word	0xffffffff


	//   ....[17]....
        /*0c90*/ 	.word	0xffffffff


	//   ....[18]....
        /*0c94*/ 	.word	0xffffffff


	//   ....[19]....
        /*0c98*/ 	.word	0xffffffff


	//   ....[20]....
        /*0c9c*/ 	.word	0xffffffff


	//   ....[21]....
        /*0ca0*/ 	.word	0xffffffff


	//   ....[22]....
        /*0ca4*/ 	.word	0xffffffff


	//   ....[23]....
        /*0ca8*/ 	.word	0xffffffff


	//   ....[24]....
        /*0cac*/ 	.word	0xffffffff


	//   ....[25]....
        /*0cb0*/ 	.word	0xffffffff


	//   ....[26]....
        /*0cb4*/ 	.word	0xffffffff


	//   ....[27]....
        /*0cb8*/ 	.word	0xffffffff


	//   ....[28]....
        /*0cbc*/ 	.word	0xffffffff


	//   ....[29]....
        /*0cc0*/ 	.word	0xffffffff


	//   ....[30]....
        /*0cc4*/ 	.word	0xffffffff


	//   ....[31]....
        /*0cc8*/ 	.word	0xffffffff


	//   ....[32]....
        /*0ccc*/ 	.word	0xffffffff


	//   ....[33]....
        /*0cd0*/ 	.word	0xffffffff


	//   ....[34]....
        /*0cd4*/ 	.word	0xffffffff


	//   ....[35]....
        /*0cd8*/ 	.word	0xffffffff


	//   ....[36]....
        /*0cdc*/ 	.word	0xffffffff


	//   ....[37]....
        /*0ce0*/ 	.word	0xffffffff


	//   ....[38]....
        /*0ce4*/ 	.word	0xffffffff


	//   ....[39]....
        /*0ce8*/ 	.word	0xffffffff


	//   ....[40]....
        /*0cec*/ 	.word	0xffffffff


	//   ....[41]....
        /*0cf0*/ 	.word	0xffffffff


	//   ....[42]....
        /*0cf4*/ 	.word	0xffffffff


	//   ....[43]....
        /*0cf8*/ 	.word	0xffffffff


	//   ....[44]....
        /*0cfc*/ 	.word	0xffffffff


	//   ....[45]....
        /*0d00*/ 	.word	0xffffffff


	//   ....[46]....
        /*0d04*/ 	.word	0xffffffff


	//   ....[47]....
        /*0d08*/ 	.word	0xffffffff


	//   ....[48]....
        /*0d0c*/ 	.word	0xffffffff


	//   ....[49]....
        /*0d10*/ 	.word	0xffffffff


	//   ....[50]....
        /*0d14*/ 	.word	0xffffffff


	//   ....[51]....
        /*0d18*/ 	.word	0xffffffff


	//   ....[52]....
        /*0d1c*/ 	.word	0xffffffff


	//   ....[53]....
        /*0d20*/ 	.word	0xffffffff


	//   ....[54]....
        /*0d24*/ 	.word	0xffffffff


	//   ....[55]....
        /*0d28*/ 	.word	0xffffffff


	//   ....[56]....
        /*0d2c*/ 	.word	0xffffffff


	//   ....[57]....
        /*0d30*/ 	.word	0xffffffff


	//   ....[58]....
        /*0d34*/ 	.word	0xffffffff


	//   ....[59]....
        /*0d38*/ 	.word	0xffffffff


	//   ....[60]....
        /*0d3c*/ 	.word	0xffffffff


	//   ....[61]....
        /*0d40*/ 	.word	0xffffffff


	//   ....[62]....
        /*0d44*/ 	.word	0xffffffff


	//   ....[63]....
        /*0d48*/ 	.word	0xffffffff


	//   ....[64]....
        /*0d4c*/ 	.word	0xffffffff


	//   ....[65]....
        /*0d50*/ 	.word	0xffffffff


	//   ....[66]....
        /*0d54*/ 	.word	0xffffffff


	//   ....[67]....
        /*0d58*/ 	.word	0xffffffff


	//   ....[68]....
        /*0d5c*/ 	.word	0xffffffff


	//   ....[69]....
        /*0d60*/ 	.word	0xffffffff


	//   ....[70]....
        /*0d64*/ 	.word	0xffffffff


	//   ....[71]....
        /*0d68*/ 	.word	0xffffffff


	//   ....[72]....
        /*0d6c*/ 	.word	0xffffffff


	//   ....[73]....
        /*0d70*/ 	.word	0xffffffff


	//   ....[74]....
        /*0d74*/ 	.word	0xffffffff


	//   ....[75]....
        /*0d78*/ 	.word	0xffffffff


	//   ....[76]....
        /*0d7c*/ 	.word	0xffffffff


	//   ....[77]....
        /*0d80*/ 	.word	0xffffffff


	//   ....[78]....
        /*0d84*/ 	.word	0xffffffff


	//   ....[79]....
        /*0d88*/ 	.word	0xffffffff


	//   ....[80]....
        /*0d8c*/ 	.word	0xffffffff


	//   ....[81]....
        /*0d90*/ 	.word	0xffffffff


	//   ....[82]....
        /*0d94*/ 	.word	0xffffffff


	//   ....[83]....
        /*0d98*/ 	.word	0xffffffff


	//   ....[84]....
        /*0d9c*/ 	.word	0xffffffff


	//   ....[85]....
        /*0da0*/ 	.word	0xffffffff


	//   ....[86]....
        /*0da4*/ 	.word	0xffffffff


	//   ....[87]....
        /*0da8*/ 	.word	0xffffffff


	//   ....[88]....
        /*0dac*/ 	.word	0xffffffff


	//   ....[89]....
        /*0db0*/ 	.word	0xffffffff


	//   ....[90]....
        /*0db4*/ 	.word	0xffffffff


	//   ....[91]....
        /*0db8*/ 	.word	0xffffffff


	//   ....[92]....
        /*0dbc*/ 	.word	0xffffffff


	//   ....[93]....
        /*0dc0*/ 	.word	0xffffffff


	//   ....[94]....
        /*0dc4*/ 	.word	0xffffffff


	//   ....[95]....
        /*0dc8*/ 	.word	0xffffffff


	//   ....[96]....
        /*0dcc*/ 	.word	0xffffffff


	//   ....[97]....
        /*0dd0*/ 	.word	0xffffffff


	//   ....[98]....
        /*0dd4*/ 	.word	0xffffffff


	//   ....[99]....
        /*0dd8*/ 	.word	0xffffffff


	//   ....[100]....
        /*0ddc*/ 	.word	0xffffffff


	//   ....[101]....
        /*0de0*/ 	.word	0xffffffff


	//   ....[102]....
        /*0de4*/ 	.word	0xffffffff


	//   ....[103]....
        /*0de8*/ 	.word	0xffffffff


	//   ....[104]....
        /*0dec*/ 	.word	0xffffffff


	//   ....[105]....
        /*0df0*/ 	.word	0xffffffff


	//   ....[106]....
        /*0df4*/ 	.word	0x0500000f


	//   ....[107]....
        /*0df8*/ 	.word	0x0500000f


	//   ....[108]....
        /*0dfc*/ 	.word	0x0500000f


	//   ....[109]....
        /*0e00*/ 	.word	0x0500000f


	//   ....[110]....
        /*0e04*/ 	.word	0x0500000f


	//   ....[111]....
        /*0e08*/ 	.word	0x0500000f


	//   ....[112]....
        /*0e0c*/ 	.word	0x0500000f


	//   ....[113]....
        /*0e10*/ 	.word	0x0500000f


	//   ....[114]....
        /*0e14*/ 	.word	0x0500000f


	//   ....[115]....
        /*0e18*/ 	.word	0x0500000f


	//   ....[116]....
        /*0e1c*/ 	.word	0x0500000f


	//   ....[117]....
        /*0e20*/ 	.word	0x0500000f


	//   ....[118]....
        /*0e24*/ 	.word	0x0500000f


	//   ....[119]....
        /*0e28*/ 	.word	0x0500000f


	//   ....[120]....
        /*0e2c*/ 	.word	0x0500000f


	//   ....[121]....
        /*0e30*/ 	.word	0x0500000f


	//   ....[122]....
        /*0e34*/ 	.word	0x0500000f


	//   ....[123]....
        /*0e38*/ 	.word	0x0500000f


	//   ....[124]....
        /*0e3c*/ 	.word	0x0500000f


	//   ....[125]....
        /*0e40*/ 	.word	0x0500000f


	//   ....[126]....
        /*0e44*/ 	.word	0x0500000f


	//   ....[127]....
        /*0e48*/ 	.word	0x0500000f


	//   ....[128]....
        /*0e4c*/ 	.word	0x0500000f


	//   ....[129]....
        /*0e50*/ 	.word	0x0500000f


	//   ....[130]....
        /*0e54*/ 	.word	0x0500000f


	//   ....[131]....
        /*0e58*/ 	.word	0x0500000f


	//   ....[132]....
        /*0e5c*/ 	.word	0x0500000f


	//   ....[133]....
        /*0e60*/ 	.word	0x0500000f


	//   ....[134]....
        /*0e64*/ 	.word	0x0500000f


	//   ....[135]....
        /*0e68*/ 	.word	0x0500000f


	//   ....[136]....
        /*0e6c*/ 	.word	0x0500000f


	//   ....[137]....
        /*0e70*/ 	.word	0x0500000f


	//   ....[138]....
        /*0e74*/ 	.word	0x0500000f


	//   ....[139]....
        /*0e78*/ 	.word	0x0500000f


	//   ....[140]....
        /*0e7c*/ 	.word	0x0500000f


	//   ....[141]....
        /*0e80*/ 	.word	0x0500000f


	//   ....[142]....
        /*0e84*/ 	.word	0x0500000f


	//   ....[143]....
        /*0e88*/ 	.word	0x0500000f


	//   ....[144]....
        /*0e8c*/ 	.word	0x0500000f


	//   ....[145]....
        /*0e90*/ 	.word	0x0500000f


	//   ....[146]....
        /*0e94*/ 	.word	0x0500000f


	//   ....[147]....
        /*0e98*/ 	.word	0x0500000f


	//   ....[148]....
        /*0e9c*/ 	.word	0x0500000f


	//   ....[149]....
        /*0ea0*/ 	.word	0x0500000f


	//   ....[150]....
        /*0ea4*/ 	.word	0x0500000f


	//----- nvinfo : EIATTR_COOP_GROUP_INSTR_OFFSETS
	.align		4
.L_397:
        /*0ea8*/ 	.byte	0x04, 0x28
        /*0eaa*/ 	.short	(.L_399 - .L_398)


	//   ....[0]....
.L_398:
        /*0eac*/ 	.word	0x00000060


	//   ....[1]....
        /*0eb0*/ 	.word	0x000001a0


	//   ....[2]....
        /*0eb4*/ 	.word	0x000001f0


	//   ....[3]....
        /*0eb8*/ 	.word	0x00000420


	//   ....[4]....
        /*0ebc*/ 	.word	0x00000580


	//   ....[5]....
        /*0ec0*/ 	.word	0x000006a0


	//   ....[6]....
        /*0ec4*/ 	.word	0x00000800


	//   ....[7]....
        /*0ec8*/ 	.word	0x0000be20


	//   ....[8]....
        /*0ecc*/ 	.word	0x0000c3b0


	//   ....[9]....
        /*0ed0*/ 	.word	0x0000c3c0


	//   ....[10]....
        /*0ed4*/ 	.word	0x0000c3d0


	//   ....[11]....
        /*0ed8*/ 	.word	0x0000c3e0


	//   ....[12]....
        /*0edc*/ 	.word	0x0000f850


	//   ....[13]....
        /*0ee0*/ 	.word	0x0000f860


	//   ....[14]....
        /*0ee4*/ 	.word	0x0000f870


	//   ....[15]....
        /*0ee8*/ 	.word	0x0000f880


	//   ....[16]....
        /*0eec*/ 	.word	0x00016940


	//   ....[17]....
        /*0ef0*/ 	.word	0x000169a0


	//   ....[18]....
        /*0ef4*/ 	.word	0x00016ba0


	//   ....[19]....
        /*0ef8*/ 	.word	0x00016bc0


	//   ....[20]....
        /*0efc*/ 	.word	0x0001bd60


	//   ....[21]....
        /*0f00*/ 	.word	0x0001bd80


	//   ....[22]....
        /*0f04*/ 	.word	0x0001bee0


	//   ....[23]....
        /*0f08*/ 	.word	0x0001bf00


	//   ....[24]....
        /*0f0c*/ 	.word	0x0001d290


	//   ....[25]....
        /*0f10*/ 	.word	0x0001d4f0


	//   ....[26]....
        /*0f14*/ 	.word	0x0001d570


	//   ....[27]....
        /*0f18*/ 	.word	0x0001d580


	//   ....[28]....
        /*0f1c*/ 	.word	0x0001f010


	//   ....[29]....
        /*0f20*/ 	.word	0x0001f030


	//   ....[30]....
        /*0f24*/ 	.word	0x0001f040


	//   ....[31]....
        /*0f28*/ 	.word	0x0001f050


	//   ....[32]....
        /*0f2c*/ 	.word	0x0001faf0


	//   ....[33]....
        /*0f30*/ 	.word	0x0001fb10


	//   ....[34]....
        /*0f34*/ 	.word	0x0001fc70


	//   ....[35]....
        /*0f38*/ 	.word	0x0001fc90


	//   ....[36]....
        /*0f3c*/ 	.word	0x0001fde0


	//   ....[37]....
        /*0f40*/ 	.word	0x0001fe00


	//   ....[38]....
        /*0f44*/ 	.word	0x0001ff60


	//   ....[39]....
        /*0f48*/ 	.word	0x0001ff80


	//   ....[40]....
        /*0f4c*/ 	.word	0x00020780


	//   ....[41]....
        /*0f50*/ 	.word	0x000207b0


	//   ....[42]....
        /*0f54*/ 	.word	0x00021000


	//   ....[43]....
        /*0f58*/ 	.word	0x00021010


	//   ....[44]....
        /*0f5c*/ 	.word	0x00022180


	//   ....[45]....
        /*0f60*/ 	.word	0x00022190


	//   ....[46]....
        /*0f64*/ 	.word	0x00022300


	//   ....[47]....
        /*0f68*/ 	.word	0x00022320


	//   ....[48]....
        /*0f6c*/ 	.word	0x00022470


	//   ....[49]....
        /*0f70*/ 	.word	0x00022490


	//   ....[50]....
        /*0f74*/ 	.word	0x000225f0


	//   ....[51]....
        /*0f78*/ 	.word	0x00022610


	//   ....[52]....
        /*0f7c*/ 	.word	0x000227f0


	//   ....[53]....
        /*0f80*/ 	.word	0x00022a30


	//   ....[54]....
        /*0f84*/ 	.word	0x00022a60


	//   ....[55]....
        /*0f88*/ 	.word	0x00022a90


	//   ....[56]....
        /*0f8c*/ 	.word	0x00022ac0


	//   ....[57]....
        /*0f90*/ 	.word	0x00022af0


	//   ....[58]....
        /*0f94*/ 	.word	0x00022b20


	//   ....[59]....
        /*0f98*/ 	.word	0x00022cd0


	//   ....[60]....
        /*0f9c*/ 	.word	0x00022d00


	//   ....[61]....
        /*0fa0*/ 	.word	0x00022d30


	//   ....[62]....
        /*0fa4*/ 	.word	0x00022d60


	//   ....[63]....
        /*0fa8*/ 	.word	0x00022d90


	//   ....[64]....
        /*0fac*/ 	.word	0x00022dc0


	//   ....[65]....
        /*0fb0*/ 	.word	0x00022e50


	//   ....[66]....
        /*0fb4*/ 	.word	0x00022e80


	//   ....[67]....
        /*0fb8*/ 	.word	0x00022e90


	//   ....[68]....
        /*0fbc*/ 	.word	0x00022f40


	//   ....[69]....
        /*0fc0*/ 	.word	0x00024130


	//   ....[70]....
        /*0fc4*/ 	.word	0x000262a0


	//   ....[71]....
        /*0fc8*/ 	.word	0x00026f00


	//   ....[72]....
        /*0fcc*/ 	.word	0x00026f30


	//   ....[73]....
        /*0fd0*/ 	.word	0x00026f50


	//   ....[74]....
        /*0fd4*/ 	.word	0x00027000


	//   ....[75]....
        /*0fd8*/ 	.word	0x00027070


	//   ....[76]....
        /*0fdc*/ 	.word	0x000270c0


	//   ....[77]....
        /*0fe0*/ 	.word	0x00027130


	//   ....[78]....
        /*0fe4*/ 	.word	0x00027180


	//   ....[79]....
        /*0fe8*/ 	.word	0x000271f0


	//   ....[80]....
        /*0fec*/ 	.word	0x00027240


	//   ....[81]....
        /*0ff0*/ 	.word	0x000272b0


	//   ....[82]....
        /*0ff4*/ 	.word	0x00027300


	//   ....[83]....
        /*0ff8*/ 	.word	0x00027370


	//   ....[84]....
        /*0ffc*/ 	.word	0x000273c0


	//   ....[85]....
        /*1000*/ 	.word	0x00027430


	//   ....[86]....
        /*1004*/ 	.word	0x00027480


	//   ....[87]....
        /*1008*/ 	.word	0x0002ab90


	//   ....[88]....
        /*100c*/ 	.word	0x0002abc0


	//   ....[89]....
        /*1010*/ 	.word	0x0002ac10


	//   ....[90]....
        /*1014*/ 	.word	0x0002ac40


	//   ....[91]....
        /*1018*/ 	.word	0x0002ac70


	//   ....[92]....
        /*101c*/ 	.word	0x0002aca0


	//   ....[93]....
        /*1020*/ 	.word	0x0002acd0


	//   ....[94]....
        /*1024*/ 	.word	0x0002ad00


	//   ....[95]....
        /*1028*/ 	.word	0x0002aee0


	//   ....[96]....
        /*102c*/ 	.word	0x0002af10


	//   ....[97]....
        /*1030*/ 	.word	0x0002af40


	//   ....[98]....
        /*1034*/ 	.word	0x0002af70


	//   ....[99]....
        /*1038*/ 	.word	0x0002afa0


	//   ....[100]....
        /*103c*/ 	.word	0x0002afd0


	//   ....[101]....
        /*1040*/ 	.word	0x0002b090


	//   ....[102]....
        /*1044*/ 	.word	0x0002b0b0


	//   ....[103]....
        /*1048*/ 	.word	0x0002b0c0


	//   ....[104]....
        /*104c*/ 	.word	0x0002b120


	//   ....[105]....
        /*1050*/ 	.word	0x0002b830


	//   ....[106]....
        /*1054*/ 	.word	0x0002bc50


	//   ....[107]....
        /*1058*/ 	.word	0x0002bce0


	//   ....[108]....
        /*105c*/ 	.word	0x0002bd30


	//   ....[109]....
        /*1060*/ 	.word	0x0002bd80


	//   ....[110]....
        /*1064*/ 	.word	0x0002be70


	//   ....[111]....
        /*1068*/ 	.word	0x0002bf00


	//   ....[112]....
        /*106c*/ 	.word	0x0002bf50


	//   ....[113]....
        /*1070*/ 	.word	0x0002bfa0


	//   ....[114]....
        /*1074*/ 	.word	0x0002c200


	//   ....[115]....
        /*1078*/ 	.word	0x0002c4f0


	//   ....[116]....
        /*107c*/ 	.word	0x0002c670


	//   ....[117]....
        /*1080*/ 	.word	0x0002c6c0


	//   ....[118]....
        /*1084*/ 	.word	0x0002c870


	//   ....[119]....
        /*1088*/ 	.word	0x0002c8c0


	//   ....[120]....
        /*108c*/ 	.word	0x0002ca00


	//   ....[121]....
        /*1090*/ 	.word	0x0002ca50


	//   ....[122]....
        /*1094*/ 	.word	0x0002cb90


	//   ....[123]....
        /*1098*/ 	.word	0x0002cbe0


	//   ....[124]....
        /*109c*/ 	.word	0x0002cd20


	//   ....[125]....
        /*10a0*/ 	.word	0x0002cd70


	//   ....[126]....
        /*10a4*/ 	.word	0x0002ceb0


	//   ....[127]....
        /*10a8*/ 	.word	0x0002cf00


	//   ....[128]....
        /*10ac*/ 	.word	0x0002d040


	//   ....[129]....
        /*10b0*/ 	.word	0x0002d090


	//   ....[130]....
        /*10b4*/ 	.word	0x0002d1b0


	//   ....[131]....
        /*10b8*/ 	.word	0x0002d200


	//   ....[132]....
        /*10bc*/ 	.word	0x0002d530


	//   ....[133]....
        /*10c0*/ 	.word	0x0002d5e0


	//   ....[134]....
        /*10c4*/ 	.word	0x0002d760


	//   ....[135]....
        /*10c8*/ 	.word	0x0002d7f0


	//   ....[136]....
        /*10cc*/ 	.word	0x0002d870


	//   ....[137]....
        /*10d0*/ 	.word	0x0002d8f0


	//   ....[138]....
        /*10d4*/ 	.word	0x0002d970


	//   ....[139]....
        /*10d8*/ 	.word	0x0002da00


	//   ....[140]....
        /*10dc*/ 	.word	0x0002daa0


	//   ....[141]....
        /*10e0*/ 	.word	0x0002db70


	//   ....[142]....
        /*10e4*/ 	.word	0x0002dbf0


	//   ....[143]....
        /*10e8*/ 	.word	0x0002dc70


	//   ....[144]....
        /*10ec*/ 	.word	0x0002dcf0


	//   ....[145]....
        /*10f0*/ 	.word	0x0002dd80


	//   ....[146]....
        /*10f4*/ 	.word	0x0002de00


	//   ....[147]....
        /*10f8*/ 	.word	0x0002dea0


	//   ....[148]....
        /*10fc*/ 	.word	0x0002def0


	//   ....[149]....
        /*1100*/ 	.word	0x0002df80


	//   ....[150]....
        /*1104*/ 	.word	0x0002e0b0


	//----- nvinfo : EIATTR_REG_RECONFIG
	.align		4
.L_399:
        /*1108*/ 	.byte	0x01, 0x54
	.zero		2


	//----- nvinfo : EIATTR_SYSCALL_OFFSETS
	.align		4
        /*110c*/ 	.byte	0x04, 0x46
        /*110e*/ 	.short	(.L_401 - .L_400)


	//   ....[0]....
.L_400:
        /*1110*/ 	.word	0x000023b0


	//   ....[1]....
        /*1114*/ 	.word	0x00002500


	//   ....[2]....
        /*1118*/ 	.word	0x0000bfb0


	//   ....[3]....
        /*111c*/ 	.word	0x0000c330


	//   ....[4]....
        /*1120*/ 	.word	0x00025eb0


	//   ....[5]....
        /*1124*/ 	.word	0x00026000


	//   ....[6]....
        /*1128*/ 	.word	0x000260f0


	//   ....[7]....
        /*112c*/ 	.word	0x00026ab0


	//----- nvinfo : EIATTR_MBARRIER_INSTR_OFFSETS
	.align		4
.L_401:
        /*1130*/ 	.byte	0x04, 0x39
        /*1132*/ 	.short	(.L_403 - .L_402)


	//   ....[0]....
.L_402:
        /*1134*/ 	.word	0x000002d0
        /*1138*/ 	.word	0x000000ff
        /*113c*/ 	.word	0x00038800
        /*1140*/ 	.short	0x0100
        /*1142*/ 	.byte	0x08
	.zero		1


	//   ....[1]....
        /*1144*/ 	.word	0x000002e0
        /*1148*/ 	.word	0x000000ff
        /*114c*/ 	.word	0x00038820
        /*1150*/ 	.short	0x0100
        /*1152*/ 	.byte	0x08
	.zero		1


	//   ....[2]....
        /*1154*/ 	.word	0x000003d0
        /*1158*/ 	.word	0x000000ff
        /*115c*/ 	.word	0x00038830
        /*1160*/ 	.short	0x0100
        /*1162*/ 	.byte	0x08
	.zero		1


	//   ....[3]....
        /*1164*/ 	.word	0x000003e0
        /*1168*/ 	.word	0x000000ff
        /*116c*/ 	.word	0x00038840
        /*1170*/ 	.short	0x0100
        /*1172*/ 	.byte	0x08
	.zero		1


	//   ....[4]....
        /*1174*/ 	.word	0x000003f0
        /*1178*/ 	.word	0x000000ff
        /*117c*/ 	.word	0x00038838
        /*1180*/ 	.short	0x0100
        /*1182*/ 	.byte	0x08
	.zero		1


	//   ....[5]....
        /*1184*/ 	.word	0x00000400
        /*1188*/ 	.word	0x000000ff
        /*118c*/ 	.word	0x00038848
        /*1190*/ 	.short	0x0100
        /*1192*/ 	.byte	0x08
	.zero		1


	//   ....[6]....
        /*1194*/ 	.word	0x00000530
        /*1198*/ 	.word	0x000000ff
        /*119c*/ 	.word	0x00038850
        /*11a0*/ 	.short	0x0100
        /*11a2*/ 	.byte	0x08
	.zero		1


	//   ....[7]....
        /*11a4*/ 	.word	0x00000540
        /*11a8*/ 	.word	0x000000ff
        /*11ac*/ 	.word	0x00038860
        /*11b0*/ 	.short	0x0100
        /*11b2*/ 	.byte	0x08
	.zero		1


	//   ....[8]....
        /*11b4*/ 	.word	0x00000550
        /*11b8*/ 	.word	0x000000ff
        /*11bc*/ 	.word	0x00038858
        /*11c0*/ 	.short	0x0100
        /*11c2*/ 	.byte	0x08
	.zero		1


	//   ....[9]....
        /*11c4*/ 	.word	0x00000560
        /*11c8*/ 	.word	0x000000ff
        /*11cc*/ 	.word	0x00038868
        /*11d0*/ 	.short	0x0100
        /*11d2*/ 	.byte	0x08
	.zero		1


	//   ....[10]....
        /*11d4*/ 	.word	0x00000650
        /*11d8*/ 	.word	0x000000ff
        /*11dc*/ 	.word	0x00038870
        /*11e0*/ 	.short	0x0100
        /*11e2*/ 	.byte	0x06
	.zero		1


	//   ....[11]....
        /*11e4*/ 	.word	0x00000660
        /*11e8*/ 	.word	0x000000ff
        /*11ec*/ 	.word	0x00038880
        /*11f0*/ 	.short	0x0100
        /*11f2*/ 	.byte	0x06
	.zero		1


	//   ....[12]....
        /*11f4*/ 	.word	0x00000670
        /*11f8*/ 	.word	0x000000ff
        /*11fc*/ 	.word	0x00038878
        /*1200*/ 	.short	0x0100
        /*1202*/ 	.byte	0x06
	.zero		1


	//   ....[13]....
        /*1204*/ 	.word	0x00000680
        /*1208*/ 	.word	0x000000ff
        /*120c*/ 	.word	0x00038888
        /*1210*/ 	.short	0x0100
        /*1212*/ 	.byte	0x06
	.zero		1


	//   ....[14]....
        /*1214*/ 	.word	0x000007b0
        /*1218*/ 	.word	0x000000ff
        /*121c*/ 	.word	0x00038890
        /*1220*/ 	.short	0x0100
        /*1222*/ 	.byte	0x08
	.zero		1


	//   ....[15]....
        /*1224*/ 	.word	0x000007c0
        /*1228*/ 	.word	0x000000ff
        /*122c*/ 	.word	0x000388a0
        /*1230*/ 	.short	0x0100
        /*1232*/ 	.byte	0x08
	.zero		1


	//   ....[16]....
        /*1234*/ 	.word	0x000007d0
        /*1238*/ 	.word	0x000000ff
        /*123c*/ 	.word	0x00038898
        /*1240*/ 	.short	0x0100
        /*1242*/ 	.byte	0x08
	.zero		1


	//   ....[17]....
        /*1244*/ 	.word	0x000007e0
        /*1248*/ 	.word	0x000000ff
        /*124c*/ 	.word	0x000388a8
        /*1250*/ 	.short	0x0100
        /*1252*/ 	.byte	0x08
	.zero		1


	//   ....[18]....
        /*1254*/ 	.word	0x00000910
        /*1258*/ 	.word	0x000000ff
        /*125c*/ 	.word	0x000388b0
        /*1260*/ 	.short	0x0100
        /*1262*/ 	.byte	0x08
	.zero		1


	//   ....[19]....
        /*1264*/ 	.word	0x00000920
        /*1268*/ 	.word	0x000000ff
        /*126c*/ 	.word	0x000388c0
        /*1270*/ 	.short	0x0100
        /*1272*/ 	.byte	0x08
	.zero		1


	//   ....[20]....
        /*1274*/ 	.word	0x00000930
        /*1278*/ 	.word	0x000000ff
        /*127c*/ 	.word	0x000388b8
        /*1280*/ 	.short	0x0100
        /*1282*/ 	.byte	0x08
	.zero		1


	//   ....[21]....
        /*1284*/ 	.word	0x00000940
        /*1288*/ 	.word	0x000000ff
        /*128c*/ 	.word	0x000388c8
        /*1290*/ 	.short	0x0100
        /*1292*/ 	.byte	0x08
	.zero		1


	//   ....[22]....
        /*1294*/ 	.word	0x00004000
        /*1298*/ 	.word	0x00000003
        /*129c*/ 	.word	0x00038890
        /*12a0*/ 	.short	0x010a
        /*12a2*/ 	.byte	0x3f
	.zero		1


	//   ....[23]....
        /*12a4*/ 	.word	0x000077a0
        /*12a8*/ 	.word	0x00000003
        /*12ac*/ 	.word	0x00038890
        /*12b0*/ 	.short	0x010a
        /*12b2*/ 	.byte	0x3f
	.zero		1


	//   ....[24]....
        /*12b4*/ 	.word	0x0000ab80
        /*12b8*/ 	.word	0x00000003
        /*12bc*/ 	.word	0x00038890
        /*12c0*/ 	.short	0x010a
        /*12c2*/ 	.byte	0x3f
	.zero		1


	//   ....[25]....
        /*12c4*/ 	.word	0x0000afd0
        /*12c8*/ 	.word	0x00000024
        /*12cc*/ 	.word	0x00000000
        /*12d0*/ 	.short	0x0101
        /*12d2*/ 	.byte	0x3f
	.zero		1


	//   ....[26]....
        /*12d4*/ 	.word	0x0000b010
        /*12d8*/ 	.word	0x00000003
        /*12dc*/ 	.word	0x000388b0
        /*12e0*/ 	.short	0x010a
        /*12e2*/ 	.byte	0x3f
	.zero		1


	//   ....[27]....
        /*12e4*/ 	.word	0x0000b650
        /*12e8*/ 	.word	0x00000003
        /*12ec*/ 	.word	0x00000000
        /*12f0*/ 	.short	0x0101
        /*12f2*/ 	.byte	0x3f
	.zero		1


	//   ....[28]....
        /*12f4*/ 	.word	0x0000c030
        /*12f8*/ 	.word	0x00000012
        /*12fc*/ 	.word	0x00038800
        /*1300*/ 	.short	0x010a
        /*1302*/ 	.byte	0x3f
	.zero		1


	//   ....[29]....
        /*1304*/ 	.word	0x0000c080
        /*1308*/ 	.word	0x00000012
        /*130c*/ 	.word	0x00038800
        /*1310*/ 	.short	0x010a
        /*1312*/ 	.byte	0x3f
	.zero		1


	//   ....[30]....
        /*1314*/ 	.word	0x0000c860
        /*1318*/ 	.word	0x00000012
        /*131c*/ 	.word	0x00038800
        /*1320*/ 	.short	0x010a
        /*1322*/ 	.byte	0x3f
	.zero		1


	//   ....[31]....
        /*1324*/ 	.word	0x0000fbf0
        /*1328*/ 	.word	0x00000012
        /*132c*/ 	.word	0x00038800
        /*1330*/ 	.short	0x010a
        /*1332*/ 	.byte	0x3f
	.zero		1


	//   ....[32]....
        /*1334*/ 	.word	0x00013350
        /*1338*/ 	.word	0x00000000
        /*133c*/ 	.word	0x00038830
        /*1340*/ 	.short	0x010a
        /*1342*/ 	.byte	0x3f
	.zero		1


	//   ....[33]....
        /*1344*/ 	.word	0x000133d0
        /*1348*/ 	.word	0x00000000
        /*134c*/ 	.word	0x00038830
        /*1350*/ 	.short	0x010a
        /*1352*/ 	.byte	0x3f
	.zero		1


	//   ....[34]....
        /*1354*/ 	.word	0x00017150
        /*1358*/ 	.word	0x00000000
        /*135c*/ 	.word	0x00000000
        /*1360*/ 	.short	0x0101
        /*1362*/ 	.byte	0x3f
	.zero		1


	//   ....[35]....
        /*1364*/ 	.word	0x000181c0
        /*1368*/ 	.word	0x0000000b
        /*136c*/ 	.word	0x00038830
        /*1370*/ 	.short	0x010a
        /*1372*/ 	.byte	0x3f
	.zero		1


	//   ....[36]....
        /*1374*/ 	.word	0x00018240
        /*1378*/ 	.word	0x0000000b
        /*137c*/ 	.word	0x00038830
        /*1380*/ 	.short	0x010a
        /*1382*/ 	.byte	0x3f
	.zero		1


	//   ....[37]....
        /*1384*/ 	.word	0x0001b960
        /*1388*/ 	.word	0x00000009
        /*138c*/ 	.word	0x00038850
        /*1390*/ 	.short	0x010a
        /*1392*/ 	.byte	0x3f
	.zero		1


	//   ....[38]....
        /*1394*/ 	.word	0x0001b9b0
        /*1398*/ 	.word	0x00000009
        /*139c*/ 	.word	0x00038850
        /*13a0*/ 	.short	0x010a
        /*13a2*/ 	.byte	0x3f
	.zero		1


	//   ....[39]....
        /*13a4*/ 	.word	0x0001c2f0
        /*13a8*/ 	.word	0x000000a5
        /*13ac*/ 	.word	0x00000000
        /*13b0*/ 	.short	0x0101
        /*13b2*/ 	.byte	0x3f
	.zero		1


	//   ....[40]....
        /*13b4*/ 	.word	0x0001c400
        /*13b8*/ 	.word	0x00000009
        /*13bc*/ 	.word	0x00000000
        /*13c0*/ 	.short	0x0101
        /*13c2*/ 	.byte	0x3f
	.zero		1


	//   ....[41]....
        /*13c4*/ 	.word	0x0001d1e0
        /*13c8*/ 	.word	0x00000000
        /*13cc*/ 	.word	0x00038850
        /*13d0*/ 	.short	0x010a
        /*13d2*/ 	.byte	0x3f
	.zero		1


	//   ....[42]....
        /*13d4*/ 	.word	0x0001d230
        /*13d8*/ 	.word	0x00000000
        /*13dc*/ 	.word	0x00038850
        /*13e0*/ 	.short	0x010a
        /*13e2*/ 	.byte	0x3f
	.zero		1


	//   ....[43]....
        /*13e4*/ 	.word	0x0001d730
        /*13e8*/ 	.word	0x00000007
        /*13ec*/ 	.word	0x00000000
        /*13f0*/ 	.short	0x0101
        /*13f2*/ 	.byte	0x3f
	.zero		1


	//   ....[44]....
        /*13f4*/ 	.word	0x0001fae0
        /*13f8*/ 	.word	0x00000000
        /*13fc*/ 	.word	0x00000000
        /*1400*/ 	.short	0x0101
        /*1402*/ 	.byte	0x3f
	.zero		1


	//   ....[45]....
        /*1404*/ 	.word	0x000207a0
        /*1408*/ 	.word	0x0000005e
        /*140c*/ 	.word	0x00000000
        /*1410*/ 	.short	0x0101
        /*1412*/ 	.byte	0x3f
	.zero		1


	//   ....[46]....
        /*1414*/ 	.word	0x00024210
        /*1418*/ 	.word	0x00000012
        /*141c*/ 	.word	0x00038820
        /*1420*/ 	.short	0x010a
        /*1422*/ 	.byte	0x3f
	.zero		1


	//   ....[47]....
        /*1424*/ 	.word	0x000242e0
        /*1428*/ 	.word	0x00000006
        /*142c*/ 	.word	0x000388a0
        /*1430*/ 	.short	0x010a
        /*1432*/ 	.byte	0x3f
	.zero		1


	//   ....[48]....
        /*1434*/ 	.word	0x00024810
        /*1438*/ 	.word	0x00000006
        /*143c*/ 	.word	0x000388c0
        /*1440*/ 	.short	0x010a
        /*1442*/ 	.byte	0x3f
	.zero		1


	//   ....[49]....
        /*1444*/ 	.word	0x00024e50
        /*1448*/ 	.word	0x00000006
        /*144c*/ 	.word	0x000388a0
        /*1450*/ 	.short	0x010a
        /*1452*/ 	.byte	0x3f
	.zero		1


	//   ....[50]....
        /*1454*/ 	.word	0x000253a0
        /*1458*/ 	.word	0x00000006
        /*145c*/ 	.word	0x000388c0
        /*1460*/ 	.short	0x010a
        /*1462*/ 	.byte	0x3f
	.zero		1


	//   ....[51]....
        /*1464*/ 	.word	0x00026520
        /*1468*/ 	.word	0x00000000
        /*146c*/ 	.word	0x00038840
        /*1470*/ 	.short	0x010a
        /*1472*/ 	.byte	0x3f
	.zero		1


	//   ....[52]....
        /*1474*/ 	.word	0x00027590
        /*1478*/ 	.word	0x00000012
        /*147c*/ 	.word	0x00038800
        /*1480*/ 	.short	0x0107
        /*1482*/ 	.byte	0x3f
	.zero		1


	//   ....[53]....
        /*1484*/ 	.word	0x00027690
        /*1488*/ 	.word	0x00000012
        /*148c*/ 	.word	0x00038800
        /*1490*/ 	.short	0x0101
        /*1492*/ 	.byte	0x3f
	.zero		1


	//   ....[54]....
        /*1494*/ 	.word	0x000276b0
        /*1498*/ 	.word	0x00000012
        /*149c*/ 	.word	0x00038820
        /*14a0*/ 	.short	0x010a
        /*14a2*/ 	.byte	0x3f
	.zero		1


	//   ....[55]....
        /*14a4*/ 	.word	0x00027a80
        /*14a8*/ 	.word	0x00000003
        /*14ac*/ 	.word	0x00038840
        /*14b0*/ 	.short	0x010a
        /*14b2*/ 	.byte	0x3f
	.zero		1


	//   ....[56]....
        /*14b4*/ 	.word	0x00028010
        /*14b8*/ 	.word	0x00000002
        /*14bc*/ 	.word	0x00038860
        /*14c0*/ 	.short	0x010a
        /*14c2*/ 	.byte	0x3f
	.zero		1


	//   ....[57]....
        /*14c4*/ 	.word	0x000288b0
        /*14c8*/ 	.word	0x00000003
        /*14cc*/ 	.word	0x00038840
        /*14d0*/ 	.short	0x010a
        /*14d2*/ 	.byte	0x3f
	.zero		1


	//   ....[58]....
        /*14d4*/ 	.word	0x00028e40
        /*14d8*/ 	.word	0x00000002
        /*14dc*/ 	.word	0x00038860
        /*14e0*/ 	.short	0x010a
        /*14e2*/ 	.byte	0x3f
	.zero		1


	//   ....[59]....
        /*14e4*/ 	.word	0x00029640
        /*14e8*/ 	.word	0x00000003
        /*14ec*/ 	.word	0x00038840
        /*14f0*/ 	.short	0x010a
        /*14f2*/ 	.byte	0x3f
	.zero		1


	//   ....[60]....
        /*14f4*/ 	.word	0x00029bc0
        /*14f8*/ 	.word	0x00000002
        /*14fc*/ 	.word	0x00038860
        /*1500*/ 	.short	0x010a
        /*1502*/ 	.byte	0x3f
	.zero		1


	//   ....[61]....
        /*1504*/ 	.word	0x0002a360
        /*1508*/ 	.word	0x00000000
        /*150c*/ 	.word	0x00038860
        /*1510*/ 	.short	0x010a
        /*1512*/ 	.byte	0x3f
	.zero		1


	//   ....[62]....
        /*1514*/ 	.word	0x0002b7b0
        /*1518*/ 	.word	0x00000000
        /*151c*/ 	.word	0x00038820
        /*1520*/ 	.short	0x010a
        /*1522*/ 	.byte	0x3f
	.zero		1


	//   ....[63]....
        /*1524*/ 	.word	0x0002b990
        /*1528*/ 	.word	0x00000006
        /*152c*/ 	.word	0x00000000
        /*1530*/ 	.short	0x010a
        /*1532*/ 	.byte	0x3f
	.zero		1


	//   ....[64]....
        /*1534*/ 	.word	0x0002b9c0
        /*1538*/ 	.word	0x00000007
        /*153c*/ 	.word	0x00000000
        /*1540*/ 	.short	0x010a
        /*1542*/ 	.byte	0x3f
	.zero		1


	//   ....[65]....
        /*1544*/ 	.word	0x0002ba20
        /*1548*/ 	.word	0x00000004
        /*154c*/ 	.word	0x00000000
        /*1550*/ 	.short	0x010a
        /*1552*/ 	.byte	0x3f
	.zero		1


	//   ....[66]....
        /*1554*/ 	.word	0x0002ba50
        /*1558*/ 	.word	0x00000003
        /*155c*/ 	.word	0x00000000
        /*1560*/ 	.short	0x010a
        /*1562*/ 	.byte	0x3f
	.zero		1


	//   ....[67]....
        /*1564*/ 	.word	0x0002bab0
        /*1568*/ 	.word	0x00000003
        /*156c*/ 	.word	0x00038890
        /*1570*/ 	.short	0x010a
        /*1572*/ 	.byte	0x3f
	.zero		1


	//   ....[68]....
        /*1574*/ 	.word	0x0002bb00
        /*1578*/ 	.word	0x00000003
        /*157c*/ 	.word	0x00038890
        /*1580*/ 	.short	0x010a
        /*1582*/ 	.byte	0x3f
	.zero		1


	//   ....[69]....
        /*1584*/ 	.word	0x0002bb50
        /*1588*/ 	.word	0x00000003
        /*158c*/ 	.word	0x00038890
        /*1590*/ 	.short	0x010a
        /*1592*/ 	.byte	0x3f
	.zero		1


	//   ....[70]....
        /*1594*/ 	.word	0x0002bba0
        /*1598*/ 	.word	0x00000003
        /*159c*/ 	.word	0x000388b0
        /*15a0*/ 	.short	0x010a
        /*15a2*/ 	.byte	0x3f
	.zero		1


	//   ....[71]....
        /*15a4*/ 	.word	0x0002bdc0
        /*15a8*/ 	.word	0x00000012
        /*15ac*/ 	.word	0x00038800
        /*15b0*/ 	.short	0x010a
        /*15b2*/ 	.byte	0x3f
	.zero		1


	//   ....[72]....
        /*15b4*/ 	.word	0x0002bfe0
        /*15b8*/ 	.word	0x00000012
        /*15bc*/ 	.word	0x00038800
        /*15c0*/ 	.short	0x010a
        /*15c2*/ 	.byte	0x3f
	.zero		1


	//   ....[73]....
        /*15c4*/ 	.word	0x0002c030
        /*15c8*/ 	.word	0x00000000
        /*15cc*/ 	.word	0x00038830
        /*15d0*/ 	.short	0x010a
        /*15d2*/ 	.byte	0x3f
	.zero		1


	//   ....[74]....
        /*15d4*/ 	.word	0x0002c080
        /*15d8*/ 	.word	0x0000000b
        /*15dc*/ 	.word	0x00038830
        /*15e0*/ 	.short	0x010a
        /*15e2*/ 	.byte	0x3f
	.zero		1


	//   ....[75]....
        /*15e4*/ 	.word	0x0002c0d0
        /*15e8*/ 	.word	0x00000009
        /*15ec*/ 	.word	0x00038850
        /*15f0*/ 	.short	0x010a
        /*15f2*/ 	.byte	0x3f
	.zero		1


	//   ....[76]....
        /*15f4*/ 	.word	0x0002c120
        /*15f8*/ 	.word	0x00000000
        /*15fc*/ 	.word	0x00038850
        /*1600*/ 	.short	0x010a
        /*1602*/ 	.byte	0x3f
	.zero		1


	//   ....[77]....
        /*1604*/ 	.word	0x0002c2d0
        /*1608*/ 	.word	0x00000012
        /*160c*/ 	.word	0x00038820
        /*1610*/ 	.short	0x010a
        /*1612*/ 	.byte	0x3f
	.zero		1


	//   ....[78]....
        /*1614*/ 	.word	0x0002c320
        /*1618*/ 	.word	0x00000006
        /*161c*/ 	.word	0x000388a0
        /*1620*/ 	.short	0x010a
        /*1622*/ 	.byte	0x3f
	.zero		1


	//   ....[79]....
        /*1624*/ 	.word	0x0002c370
        /*1628*/ 	.word	0x00000006
        /*162c*/ 	.word	0x000388c0
        /*1630*/ 	.short	0x010a
        /*1632*/ 	.byte	0x3f
	.zero		1


	//   ....[80]....
        /*1634*/ 	.word	0x0002c3c0
        /*1638*/ 	.word	0x00000006
        /*163c*/ 	.word	0x000388a0
        /*1640*/ 	.short	0x010a
        /*1642*/ 	.byte	0x3f
	.zero		1


	//   ....[81]....
        /*1644*/ 	.word	0x0002c410
        /*1648*/ 	.word	0x00000006
        /*164c*/ 	.word	0x000388c0
        /*1650*/ 	.short	0x010a
        /*1652*/ 	.byte	0x3f
	.zero		1


	//   ....[82]....
        /*1654*/ 	.word	0x0002c5b0
        /*1658*/ 	.word	0x00000000
        /*165c*/ 	.word	0x00038840
        /*1660*/ 	.short	0x010a
        /*1662*/ 	.byte	0x3f
	.zero		1


	//   ....[83]....
        /*1664*/ 	.word	0x0002d240
        /*1668*/ 	.word	0x00000012
        /*166c*/ 	.word	0x00038820
        /*1670*/ 	.short	0x010a
        /*1672*/ 	.byte	0x3f
	.zero		1


	//   ....[84]....
        /*1674*/ 	.word	0x0002d290
        /*1678*/ 	.word	0x00000003
        /*167c*/ 	.word	0x00038840
        /*1680*/ 	.short	0x010a
        /*1682*/ 	.byte	0x3f
	.zero		1


	//   ....[85]....
        /*1684*/ 	.word	0x0002d2e0
        /*1688*/ 	.word	0x00000002
        /*168c*/ 	.word	0x00038860
        /*1690*/ 	.short	0x010a
        /*1692*/ 	.byte	0x3f
	.zero		1


	//   ....[86]....
        /*1694*/ 	.word	0x0002d330
        /*1698*/ 	.word	0x00000003
        /*169c*/ 	.word	0x00038840
        /*16a0*/ 	.short	0x010a
        /*16a2*/ 	.byte	0x3f
	.zero		1


	//   ....[87]....
        /*16a4*/ 	.word	0x0002d380
        /*16a8*/ 	.word	0x00000002
        /*16ac*/ 	.word	0x00038860
        /*16b0*/ 	.short	0x010a
        /*16b2*/ 	.byte	0x3f
	.zero		1


	//   ....[88]....
        /*16b4*/ 	.word	0x0002d3d0
        /*16b8*/ 	.word	0x00000003
        /*16bc*/ 	.word	0x00038840
        /*16c0*/ 	.short	0x010a
        /*16c2*/ 	.byte	0x3f
	.zero		1


	//   ....[89]....
        /*16c4*/ 	.word	0x0002d420
        /*16c8*/ 	.word	0x00000002
        /*16cc*/ 	.word	0x00038860
        /*16d0*/ 	.short	0x010a
        /*16d2*/ 	.byte	0x3f
	.zero		1


	//   ....[90]....
        /*16d4*/ 	.word	0x0002d470
        /*16d8*/ 	.word	0x00000000
        /*16dc*/ 	.word	0x00038860
        /*16e0*/ 	.short	0x010a
        /*16e2*/ 	.byte	0x3f
	.zero		1


	//   ....[91]....
        /*16e4*/ 	.word	0x0002dfd0
        /*16e8*/ 	.word	0x00000000
        /*16ec*/ 	.word	0x00038820
        /*16f0*/ 	.short	0x010a
        /*16f2*/ 	.byte	0x3f
	.zero		1


	//   ....[92]....
        /*16f4*/ 	.word	0x0002e170
        /*16f8*/ 	.word	0x00000006
        /*16fc*/ 	.word	0x00000000
        /*1700*/ 	.short	0x010a
        /*1702*/ 	.byte	0x3f
	.zero		1


	//   ....[93]....
        /*1704*/ 	.word	0x0002e1c0
        /*1708*/ 	.word	0x00000007
        /*170c*/ 	.word	0x00000000
        /*1710*/ 	.short	0x010a
        /*1712*/ 	.byte	0x3f
	.zero		1


	//   ....[94]....
        /*1714*/ 	.word	0x0002e210
        /*1718*/ 	.word	0x00000004
        /*171c*/ 	.word	0x00000000
        /*1720*/ 	.short	0x010a
        /*1722*/ 	.byte	0x3f
	.zero		1


	//----- nvinfo : EIATTR_NUM_MBARRIERS
	.align		4
.L_403:
        /*1724*/ 	.byte	0x03, 0x38
        /*1726*/ 	.short	0x0016


	//----- nvinfo : EIATTR_EXIT_INSTR_OFFSETS
	.align		4
        /*1728*/ 	.byte	0x04, 0x1c
        /*172a*/ 	.short	(.L_405 - .L_404)


	//   ....[0]....
.L_404:
        /*172c*/ 	.word	0x0002baa0


	//----- nvinfo : EIATTR_MAX_THREADS
	.align		4
.L_405:
        /*1730*/ 	.byte	0x04, 0x05
        /*1732*/ 	.short	(.L_407 - .L_406)
.L_406:
        /*1734*/ 	.word	0x00000180
        /*1738*/ 	.word	0x00000001
        /*173c*/ 	.word	0x00000001


	//----- nvinfo : EIATTR_CRS_STACK_SIZE
	.align		4
.L_407:
        /*1740*/ 	.byte	0x04, 0x1e
        /*1742*/ 	.short	(.L_409 - .L_408)
.L_408:
        /*1744*/ 	.word	0x00000000


	//----- nvinfo : EIATTR_CBANK_PARAM_SIZE
	.align		4
.L_409:
        /*1748*/ 	.byte	0x03, 0x19
        /*174a*/ 	.short	0x0af0


	//----- nvinfo : EIATTR_PARAM_CBANK
	.align		4
        /*174c*/ 	.byte	0x04, 0x0a
        /*174e*/ 	.short	(.L_411 - .L_410)
	.align		4
.L_410:
        /*1750*/ 	.word	index@(.nv.constant0._ZN7cutlass13device_kernelIN5flash11enable_sm90INS1_16FlashAttnFwdSm90INS1_25CollectiveMainloopFwdSm90ILi2EN4cute5tupleIJNS5_1CILi1EEES8_S8_EEENS6_IJNS7_ILi128EEENS7_ILi80EEENS7_ILi256EEEEEELi256ENS_10bfloat16_tEfNS_4arch4Sm90ELb0ELb0ELb0ELb1ELb0ELb1ELb0ELb1ELb1ELb1ELb1ELb0EEENS1_21CollectiveEpilogueFwdINS6_IJSA_SC_SB_EEES9_SE_SG_Li256ELb1ELb1ELb1ELb0EEENS1_36VarlenDynamicPersistentTileSchedulerILi128ELi80ELi256ELi128ELb1ELb1ELb1ELb0ELb1ELb1EEEEEEEEEvNT_6ParamsE)
        /*1754*/ 	.short	0x0210
        /*1756*/ 	.short	0x0af0


	//----- nvinfo : EIATTR_SW_WAR
	.align		4
.L_411:
        /*1758*/ 	.byte	0x04, 0x36
        /*175a*/ 	.short	(.L_413 - .L_412)
.L_412:
        /*175c*/ 	.word	0x00000008
.L_413:


//--------------------- .nv.info._ZN7cutlass13device_kernelIN5flash11enable_sm90INS1_16FlashAttnFwdSm90INS1_25CollectiveMainloopFwdSm90ILi2EN4cute5tupleIJNS5_1CILi1EEES8_S8_EEENS6_IJNS7_ILi128EEENS7_ILi64EEENS7_ILi256EEEEEELi256ENS_10bfloat16_tEfNS_4arch4Sm90ELb0ELb1ELb0ELb0ELb0ELb0ELb0ELb1ELb1ELb1ELb1ELb0EEENS1_21CollectiveEpilogueFwdINS6_IJSA_SC_SB_EEES9_SE_SG_Li256ELb0ELb1ELb1ELb0EEENS1_19SingleTileSchedulerILb0ELb1ELb1ELi128EEEEEEEEEvNT_6ParamsE --------------------------
	.section	.nv.info._ZN7cutlass13device_kernelIN5flash11enable_sm90INS1_16FlashAttnFwdSm90INS1_25CollectiveMainloopFwdSm90ILi2EN4cute5tupleIJNS5_1CILi1EEES8_S8_EEENS6_IJNS7_ILi128EEENS7_ILi64EEENS7_ILi256EEEEEELi256ENS_10bfloat16_tEfNS_4arch4Sm90ELb0ELb1ELb0ELb0ELb0ELb0ELb0ELb1ELb1ELb1ELb1ELb0EEENS1_21CollectiveEpilogueFwdINS6_IJSA_SC_SB_EEES9_SE_SG_Li256ELb0ELb1ELb1ELb0EEENS1_19SingleTileSchedulerILb0ELb1ELb1ELi128EEEEEEEEEvNT_6ParamsE,"",@"SHT_CUDA_INFO"
	.sectionflags	@""
	.align	4


	//----- nvinfo : EIATTR_CUDA_API_VERSION
	.align		4
        /*0000*/ 	.byte	0x04, 0x37
        /*0002*/ 	.short	(.L_415 - .L_414)
.L_414:
        /*0004*/ 	.word	0x00000082


	//----- nvinfo : EIATTR_KPARAM_INFO
	.align		4
.L_415:
        /*0008*/ 	.byte	0x04, 0x17
        /*000a*/ 	.short	(.L_417 - .L_416)
.L_416:
        /*000c*/ 	.word	0x00000000
        /*0010*/ 	.short	0x0000
        /*0012*/ 	.short	0x0070
        /*0014*/ 	.byte	0x00, 0xf0, 0x01, 0x28


	//----- nvinfo : EIATTR_SPARSE_MMA_MASK
	.align		4
.L_417:
        /*0018*/ 	.byte	0x03, 0x50
        /*001a*/ 	.short	0x0000


	//----- nvinfo : EIATTR_MAXREG_COUNT
	.align		4
        /*001c*/ 	.byte	0x03, 0x1b
        /*001e*/ 	.short	0x00a8


	//----- nvinfo : EIATTR_NUM_BARRIERS
	.align		4
        /*0020*/ 	.byte	0x02, 0x4c
        /*0022*/ 	.byte	0x09
	.zero		1


	//----- nvinfo : EIATTR_EXTERNS
	.align		4
        /*0024*/ 	.byte	0x04, 0x0f
        /*0026*/ 	.short	(.L_419 - .L_418)


	//   ....[0]....
	.align		4
.L_418:
        /*0028*/ 	.word	index@(__assertfail)


	//----- nvinfo : EIATTR_ANNOTATIONS
	.align		4
.L_419:
        /*002c*/ 	.byte	0x04, 0x55
        /*002e*/ 	.short	(.L_421 - .L_420)


	//   ....[0]....
.L_420:
        /* <DEDUP_REMOVED lines=10> */


	//----- nvinfo : EIATTR_MERCURY_ISA_VERSION
	.align		4
.L_421:
        /*00c0*/ 	.byte	0x03, 0x5f
        /*00c2*/ 	.short	0x0101


	//----- nvinfo : EIATTR_INT_WARP_WIDE_INSTR_OFFSETS
	.align		4
        /*00c4*/ 	.byte	0x04, 0x31
        /*00c6*/ 	.short	(.L_423 - .L_422)


	//   ....[0]....
.L_422:
        /*00c8*/ 	.word	0x00000130


	//   ....[1]....
        /*00cc*/ 	.word	0x00000170


	//   ....[2]....
        /*00d0*/ 	.word	0x000001e0


	//----- nvinfo : EIATTR_COOP_GROUP_MASK_REGIDS
	.align		4
.L_423:
        /*00d4*/ 	.byte	0x04, 0x29
        /*00d6*/ 	.short	(.L_425 - .L_424)


	//   ....[0]....
.L_424:
        /*00d8*/ 	.word	0xffffffff


	//   ....[1]....
        /*00dc*/ 	.word	0xffffffff


	//   ....[2]....
        /*00e0*/ 	.word	0xffffffff


	//   ....[3]....
        /*00e4*/ 	.word	0xffffffff


	//   ....[4]....
        /*00e8*/ 	.word	0xffffffff


	//   ....[5]....
        /*00ec*/ 	.word	0xffffffff


	//   ....[6]....
        /*00f0*/ 	.word	0xffffffff


	//   ....[7]....
        /*00f4*/ 	.word	0xffffffff


	//   ....[8]....
        /*00f8*/ 	.word	0xffffffff


	//   ....[9]....
        /*00fc*/ 	.word	0xffffffff


	//   ....[10]....
        /*0100*/ 	.word	0xffffffff


	//   ....[11]....
        /*0104*/ 	.word	0xffffffff


	//   ....[12]....
        /*0108*/ 	.word	0xffffffff


	//   ....[13]....
        /*010c*/ 	.word	0xffffffff


	//   ....[14]....
        /*0110*/ 	.word	0xffffffff


	//   ....[15]....
        /*0114*/ 	.word	0xffffffff


	//   ....[16]....
        /*0118*/ 	.word	0xffffffff


	//   ....[17]....
        /*011c*/ 	.word	0xffffffff


	//   ....[18]....
        /*0120*/ 	.word	0xffffffff


	//   ....[19]....
        /*0124*/ 	.word	0xffffffff


	//   ....[20]....
        /*0128*/ 	.word	0xffffffff


	//   ....[21]....
        /*012c*/ 	.word	0xffffffff


	//   ....[22]....
        /*0130*/ 	.word	0xffffffff


	//   ....[23]....
        /*0134*/ 	.word	0xffffffff


	//   ....[24]....
        /*0138*/ 	.word	0xffffffff


	//   ....[25]....
        /*013c*/ 	.word	0xffffffff


	//   ....[26]....
        /*0140*/ 	.word	0xffffffff


	//   ....[27]....
        /*0144*/ 	.word	0xffffffff


	//   ....[28]....
        /*0148*/ 	.word	0xffffffff


	//   ....[29]....
        /*014c*/ 	.word	0xffffffff


	//   ....[30]....
        /*0150*/ 	.word	0xffffffff


	//   ....[31]....
        /*0154*/ 	.word	0xffffffff


	//   ....[32]....
        /*0158*/ 	.word	0xffffffff


	//   ....[33]....
        /*015c*/ 	.word	0xffffffff


	//   ....[34]....
        /*0160*/ 	.word	0xffffffff


	//   ....[35]....
        /*0164*/ 	.word	0xffffffff


	//   ....[36]....
        /*0168*/ 	.word	0xffffffff


	//   ....[37]....
        /*016c*/ 	.word	0xffffffff


	//   ....[38]....
        /*0170*/ 	.word	0xffffffff


	//   ....[39]....
        /*0174*/ 	.word	0xffffffff


	//   ....[40]....
        /*0178*/ 	.word	0xffffffff


	//   ....[41]....
        /*017c*/ 	.word	0xffffffff


	//   ....[42]....
        /*0180*/ 	.word	0xffffffff


	//   ....[43]....
        /*0184*/ 	.word	0xffffffff


	//   ....[44]....
        /*0188*/ 	.word	0xffffffff


	//   ....[45]....
        /*018c*/ 	.word	0xffffffff


	//   ....[46]....
        /*0190*/ 	.word	0xffffffff


	//   ....[47]....
        /*0194*/ 	.word	0xffffffff


	//   ....[48]....
        /*0198*/ 	.word	0xffffffff


	//   ....[49]....
        /*019c*/ 	.word	0xffffffff


	//   ....[50]....
        /*01a0*/ 	.word	0xffffffff


	//   ....[51]....
        /*01a4*/ 	.word	0xffffffff


	//   ....[52]....
        /*01a8*/ 	.word	0xffffffff


	//   ....[53]....
        /*01ac*/ 	.word	0xffffffff


	//   ....[54]....
        /*01b0*/ 	.word	0xffffffff


	//   ....[55]....
        /*01b4*/ 	.word	0xffffffff


	//   ....[56]....
        /*01b8*/ 	.word	0xffffffff


	//   ....[57]....
        /*01bc*/ 	.word	0xffffffff


	//   ....[58]....
        /*01c0*/ 	.word	0xffffffff


	//   ....[59]....
        /*01c4*/ 	.word	0xffffffff


	//   ....[60]....
        /*01c8*/ 	.word	0xffffffff


	//   ....[61]....
        /*01cc*/ 	.word	0x0500000f


	//   ....[62]....
        /*01d0*/ 	.word	0x0500000f


	//   ....[63]....
        /*01d4*/ 	.word	0x0500000f


	//   ....[64]....
        /*01d8*/ 	.word	0x0500000f


	//   ....[65]....
        /*01dc*/ 	.word	0x0500000f


	//   ....[66]....
        /*01e0*/ 	.word	0x0500000f


	//   ....[67]....
        /*01e4*/ 	.word	0x0500000f


	//   ....[68]....
        /*01e8*/ 	.word	0x0500000f


	//   ....[69]....
        /*01ec*/ 	.word	0x0500000f


	//   ....[70]....
        /*01f0*/ 	.word	0x0500000f


	//   ....[71]....
        /*01f4*/ 	.word	0x0500000f


	//   ....[72]....
        /*01f8*/ 	.word	0x0500000f


	//   ....[73]....
        /*01fc*/ 	.word	0x0500000f


	//   ....[74]....
        /*0200*/ 	.word	0x0500000f


	//   ....[75]....
        /*0204*/ 	.word	0x0500000f


	//   ....[76]....
        /*0208*/ 	.word	0x0500000f


	//   ....[77]....
        /*020c*/ 	.word	0x0500000f


	//   ....[78]....
        /*0210*/ 	.word	0x0500000f


	//----- nvinfo : EIATTR_COOP_GROUP_INSTR_OFFSETS
	.align		4
.L_425:
        /*0214*/ 	.byte	0x04, 0x28
        /*0216*/ 	.short	(.L_427 - .L_426)


	//   ....[0]....
.L_426:
        /*0218*/ 	.word	0x00000060


	//   ....[1]....
        /*021c*/ 	.word	0x00000140


	//   ....[2]....
        /*0220*/ 	.word	0x00000190


	//   ....[3]....
        /*0224*/ 	.word	0x000003c0


	//   ....[4]....
        /*0228*/ 	.word	0x00000520


	//   ....[5]....
        /*022c*/ 	.word	0x00000640


	//   ....[6]....
        /*0230*/ 	.word	0x000007a0


	//   ....[7]....
        /*0234*/ 	.word	0x00001800


	//   ....[8]....
        /*0238*/ 	.word	0x00002830


	//   ....[9]....
        /*023c*/ 	.word	0x00002ac0


	//   ....[10]....
        /*0240*/ 	.word	0x000034d0


	//   ....[11]....
        /*0244*/ 	.word	0x00003600


	//   ....[12]....
        /*0248*/ 	.word	0x00003b80


	//   ....[13]....
        /*024c*/ 	.word	0x00003c00


	//   ....[14]....
        /*0250*/ 	.word	0x00005a90


	//   ....[15]....
        /*0254*/ 	.word	0x00005d70


	//   ....[16]....
        /*0258*/ 	.word	0x00006440


	//   ....[17]....
        /*025c*/ 	.word	0x00006540


	//   ....[18]....
        /*0260*/ 	.word	0x000068f0


	//   ....[19]....
        /*0264*/ 	.word	0x00006950


	//   ....[20]....
        /*0268*/ 	.word	0x00008540


	//   ....[21]....
        /*026c*/ 	.word	0x00008680


	//   ....[22]....
        /*0270*/ 	.word	0x000088a0


	//   ....[23]....
        /*0274*/ 	.word	0x00008990


	//   ....[24]....
        /*0278*/ 	.word	0x0000a340


	//   ....[25]....
        /*027c*/ 	.word	0x0000a570


	//   ....[26]....
        /*0280*/ 	.word	0x0000aca0


	//   ....[27]....
        /*0284*/ 	.word	0x0000ada0


	//   ....[28]....
        /*0288*/ 	.word	0x0000b1d0


	//   ....[29]....
        /*028c*/ 	.word	0x0000b230


	//   ....[30]....
        /*0290*/ 	.word	0x0000c1b0


	//   ....[31]....
        /*0294*/ 	.word	0x0000c1e0


	//   ....[32]....
        /*0298*/ 	.word	0x0000c2a0


	//   ....[33]....
        /*029c*/ 	.word	0x0000c300


	//   ....[34]....
        /*02a0*/ 	.word	0x0000d520


	//   ....[35]....
        /*02a4*/ 	.word	0x0000d570


	//   ....[36]....
        /*02a8*/ 	.word	0x0000d5b0


	//   ....[37]....
        /*02ac*/ 	.word	0x0000d5f0


	//   ....[38]....
        /*02b0*/ 	.word	0x0000d630


	//   ....[39]....
        /*02b4*/ 	.word	0x0000d650


	//   ....[40]....
        /*02b8*/ 	.word	0x0000e2b0


	//   ....[41]....
        /*02bc*/ 	.word	0x0000e2c0


	//   ....[42]....
        /*02c0*/ 	.word	0x0000f340


	//   ....[43]....
        /*02c4*/ 	.word	0x00010220


	//   ....[44]....
        /*02c8*/ 	.word	0x00010c60


	//   ....[45]....
        /*02cc*/ 	.word	0x00010ca0


	//   ....[46]....
        /*02d0*/ 	.word	0x00010cd0


	//   ....[47]....
        /*02d4*/ 	.word	0x00010cf0


	//   ....[48]....
        /*02d8*/ 	.word	0x00010d30


	//   ....[49]....
        /*02dc*/ 	.word	0x00010db0


	//   ....[50]....
        /*02e0*/ 	.word	0x00010de0


	//   ....[51]....
        /*02e4*/ 	.word	0x00010e50


	//   ....[52]....
        /*02e8*/ 	.word	0x00010e80


	//   ....[53]....
        /*02ec*/ 	.word	0x00010ef0


	//   ....[54]....
        /*02f0*/ 	.word	0x00010f20


	//   ....[55]....
        /*02f4*/ 	.word	0x00010f90


	//   ....[56]....
        /*02f8*/ 	.word	0x00010fc0


	//   ....[57]....
        /*02fc*/ 	.word	0x00011030


	//   ....[58]....
        /*0300*/ 	.word	0x00011060


	//   ....[59]....
        /*0304*/ 	.word	0x000110c0


	//   ....[60]....
        /*0308*/ 	.word	0x00013d30


	//   ....[61]....
        /*030c*/ 	.word	0x00014390


	//   ....[62]....
        /*0310*/ 	.word	0x00014500


	//   ....[63]....
        /*0314*/ 	.word	0x00014560


	//   ....[64]....
        /*0318*/ 	.word	0x000146b0


	//   ....[65]....
        /*031c*/ 	.word	0x00014720


	//   ....[66]....
        /*0320*/ 	.word	0x00014820


	//   ....[67]....
        /*0324*/ 	.word	0x00014890


	//   ....[68]....
        /*0328*/ 	.word	0x00014990


	//   ....[69]....
        /*032c*/ 	.word	0x00014a00


	//   ....[70]....
        /*0330*/ 	.word	0x00014b00


	//   ....[71]....
        /*0334*/ 	.word	0x00014b70


	//   ....[72]....
        /*0338*/ 	.word	0x00014c70


	//   ....[73]....
        /*033c*/ 	.word	0x00014ce0


	//   ....[74]....
        /*0340*/ 	.word	0x00014de0


	//   ....[75]....
        /*0344*/ 	.word	0x00014e40


	//   ....[76]....
        /*0348*/ 	.word	0x00014f30


	//   ....[77]....
        /*034c*/ 	.word	0x00014f80


	//   ....[78]....
        /*0350*/ 	.word	0x00015380


	//----- nvinfo : EIATTR_REG_RECONFIG
	.align		4
.L_427:
        /*0354*/ 	.byte	0x01, 0x54
	.zero		2


	//----- nvinfo : EIATTR_SYSCALL_OFFSETS
	.align		4
        /*0358*/ 	.byte	0x04, 0x46
        /*035a*/ 	.short	(.L_429 - .L_428)


	//   ....[0]....
.L_428:
        /*035c*/ 	.word	0x000019d0


	//   ....[1]....
        /*0360*/ 	.word	0x0000fea0


	//   ....[2]....
        /*0364*/ 	.word	0x0000ffe0


	//   ....[3]....
        /*0368*/ 	.word	0x000100d0


	//   ....[4]....
        /*036c*/ 	.word	0x00010890


	//----- nvinfo : EIATTR_MBARRIER_INSTR_OFFSETS
	.align		4
.L_429:
        /*0370*/ 	.byte	0x04, 0x39
        /*0372*/ 	.short	(.L_431 - .L_430)


	//   ....[0]....
.L_430:
        /*0374*/ 	.word	0x00000270
        /*0378*/ 	.word	0x000000ff
        /*037c*/ 	.word	0x00030800
        /*0380*/ 	.short	0x0100
        /*0382*/ 	.byte	0x08
	.zero		1


	//   ....[1]....
        /*0384*/ 	.word	0x00000280
        /*0388*/ 	.word	0x000000ff
        /*038c*/ 	.word	0x00030820
        /*0390*/ 	.short	0x0100
        /*0392*/ 	.byte	0x08
	.zero		1


	//   ....[2]....
        /*0394*/ 	.word	0x00000370
        /*0398*/ 	.word	0x000000ff
        /*039c*/ 	.word	0x00030830
        /*03a0*/ 	.short	0x0100
        /*03a2*/ 	.byte	0x08
	.zero		1


	//   ....[3]....
        /*03a4*/ 	.word	0x00000380
        /*03a8*/ 	.word	0x000000ff
        /*03ac*/ 	.word	0x00030840
        /*03b0*/ 	.short	0x0100
        /*03b2*/ 	.byte	0x08
	.zero		1


	//   ....[4]....
        /*03b4*/ 	.word	0x00000390
        /*03b8*/ 	.word	0x000000ff
        /*03bc*/ 	.word	0x00030838
        /*03c0*/ 	.short	0x0100
        /*03c2*/ 	.byte	0x08
	.zero		1


	//   ....[5]....
        /*03c4*/ 	.word	0x000003a0
        /*03c8*/ 	.word	0x000000ff
        /*03cc*/ 	.word	0x00030848
        /*03d0*/ 	.short	0x0100
        /*03d2*/ 	.byte	0x08
	.zero		1


	//   ....[6]....
        /*03d4*/ 	.word	0x000004d0
        /*03d8*/ 	.word	0x000000ff
        /*03dc*/ 	.word	0x00030850
        /*03e0*/ 	.short	0x0100
        /*03e2*/ 	.byte	0x08
	.zero		1


	//   ....[7]....
        /*03e4*/ 	.word	0x000004e0
        /*03e8*/ 	.word	0x000000ff
        /*03ec*/ 	.word	0x00030860
        /*03f0*/ 	.short	0x0100
        /*03f2*/ 	.byte	0x08
	.zero		1


	//   ....[8]....
        /*03f4*/ 	.word	0x000004f0
        /*03f8*/ 	.word	0x000000ff
        /*03fc*/ 	.word	0x00030858
        /*0400*/ 	.short	0x0100
        /*0402*/ 	.byte	0x08
	.zero		1


	//   ....[9]....
        /*0404*/ 	.word	0x00000500
        /*0408*/ 	.word	0x000000ff
        /*040c*/ 	.word	0x00030868
        /*0410*/ 	.short	0x0100
        /*0412*/ 	.byte	0x08
	.zero		1


	//   ....[10]....
        /*0414*/ 	.word	0x000005f0
        /*0418*/ 	.word	0x000000ff
        /*041c*/ 	.word	0x00030870
        /*0420*/ 	.short	0x0100
        /*0422*/ 	.byte	0x06
	.zero		1


	//   ....[11]....
        /*0424*/ 	.word	0x00000600
        /*0428*/ 	.word	0x000000ff
        /*042c*/ 	.word	0x00030880
        /*0430*/ 	.short	0x0100
        /*0432*/ 	.byte	0x06
	.zero		1


	//   ....[12]....
        /*0434*/ 	.word	0x00000610
        /*0438*/ 	.word	0x000000ff
        /*043c*/ 	.word	0x00030878
        /*0440*/ 	.short	0x0100
        /*0442*/ 	.byte	0x06
	.zero		1


	//   ....[13]....
        /*0444*/ 	.word	0x00000620
        /*0448*/ 	.word	0x000000ff
        /*044c*/ 	.word	0x00030888
        /*0450*/ 	.short	0x0100
        /*0452*/ 	.byte	0x06
	.zero		1


	//   ....[14]....
        /*0454*/ 	.word	0x00000750
        /*0458*/ 	.word	0x000000ff
        /*045c*/ 	.word	0x00030890
        /*0460*/ 	.short	0x0100
        /*0462*/ 	.byte	0x08
	.zero		1


	//   ....[15]....
        /*0464*/ 	.word	0x00000760
        /*0468*/ 	.word	0x000000ff
        /*046c*/ 	.word	0x000308a0
        /*0470*/ 	.short	0x0100
        /*0472*/ 	.byte	0x08
	.zero		1


	//   ....[16]....
        /*0474*/ 	.word	0x00000770
        /*0478*/ 	.word	0x000000ff
        /*047c*/ 	.word	0x00030898
        /*0480*/ 	.short	0x0100
        /*0482*/ 	.byte	0x08
	.zero		1


	//   ....[17]....
        /*0484*/ 	.word	0x00000780
        /*0488*/ 	.word	0x000000ff
        /*048c*/ 	.word	0x000308a8
        /*0490*/ 	.short	0x0100
        /*0492*/ 	.byte	0x08
	.zero		1


	//   ....[18]....
        /*0494*/ 	.word	0x000008b0
        /*0498*/ 	.word	0x000000ff
        /*049c*/ 	.word	0x000308b0
        /*04a0*/ 	.short	0x0100
        /*04a2*/ 	.byte	0x08
	.zero		1


	//   ....[19]....
        /*04a4*/ 	.word	0x000008c0
        /*04a8*/ 	.word	0x000000ff
        /*04ac*/ 	.word	0x000308c0
        /*04b0*/ 	.short	0x0100
        /*04b2*/ 	.byte	0x08
	.zero		1


	//   ....[20]....
        /*04b4*/ 	.word	0x000008d0
        /*04b8*/ 	.word	0x000000ff
        /*04bc*/ 	.word	0x000308b8
        /*04c0*/ 	.short	0x0100
        /*04c2*/ 	.byte	0x08
	.zero		1


	//   ....[21]....
        /*04c4*/ 	.word	0x000008e0
        /*04c8*/ 	.word	0x000000ff
        /*04cc*/ 	.word	0x000308c8
        /*04d0*/ 	.short	0x0100
        /*04d2*/ 	.byte	0x08
	.zero		1


	//   ....[22]....
        /*04d4*/ 	.word	0x00001a00
        /*04d8*/ 	.word	0x000000ff
        /*04dc*/ 	.word	0x00030800
        /*04e0*/ 	.short	0x010a
        /*04e2*/ 	.byte	0x04
	.zero		1


	//   ....[23]....
        /*04e4*/ 	.word	0x00001aa0
        /*04e8*/ 	.word	0x000000ff
        /*04ec*/ 	.word	0x00030830
        /*04f0*/ 	.short	0x010a
        /*04f2*/ 	.byte	0x04
	.zero		1


	//   ....[24]....
        /*04f4*/ 	.word	0x00001b40
        /*04f8*/ 	.word	0x000000ff
        /*04fc*/ 	.word	0x00030830
        /*0500*/ 	.short	0x010a
        /*0502*/ 	.byte	0x04
	.zero		1


	//   ....[25]....
        /*0504*/ 	.word	0x000028f0
        /*0508*/ 	.word	0x00000000
        /*050c*/ 	.word	0x00000000
        /*0510*/ 	.short	0x0101
        /*0512*/ 	.byte	0x3f
	.zero		1


	//   ....[26]....
        /*0514*/ 	.word	0x00004850
        /*0518*/ 	.word	0x000000ff
        /*051c*/ 	.word	0x00030830
        /*0520*/ 	.short	0x010a
        /*0522*/ 	.byte	0x3c
	.zero		1


	//   ....[27]....
        /*0524*/ 	.word	0x00004890
        /*0528*/ 	.word	0x000000ff
        /*052c*/ 	.word	0x00030830
        /*0530*/ 	.short	0x010a
        /*0532*/ 	.byte	0x3c
	.zero		1


	//   ....[28]....
        /*0534*/ 	.word	0x00005730
        /*0538*/ 	.word	0x000000ff
        /*053c*/ 	.word	0x00030850
        /*0540*/ 	.short	0x010a
        /*0542*/ 	.byte	0x0e
	.zero		1


	//   ....[29]....
        /*0544*/ 	.word	0x00005770
        /*0548*/ 	.word	0x000000ff
        /*054c*/ 	.word	0x00030850
        /*0550*/ 	.short	0x010a
        /*0552*/ 	.byte	0x0e
	.zero		1


	//   ....[30]....
        /*0554*/ 	.word	0x00005ab0
        /*0558*/ 	.word	0x00000000
        /*055c*/ 	.word	0x00000000
        /*0560*/ 	.short	0x0101
        /*0562*/ 	.byte	0x3f
	.zero		1


	//   ....[31]....
        /*0564*/ 	.word	0x00006c90
        /*0568*/ 	.word	0x0000009b
        /*056c*/ 	.word	0x00000000
        /*0570*/ 	.short	0x0101
        /*0572*/ 	.byte	0x3f
	.zero		1


	//   ....[32]....
        /*0574*/ 	.word	0x00007440
        /*0578*/ 	.word	0x000000ff
        /*057c*/ 	.word	0x00030830
        /*0580*/ 	.short	0x010a
        /*0582*/ 	.byte	0x07
	.zero		1


	//   ....[33]....
        /*0584*/ 	.word	0x00007480
        /*0588*/ 	.word	0x000000ff
        /*058c*/ 	.word	0x00030830
        /*0590*/ 	.short	0x010a
        /*0592*/ 	.byte	0x07
	.zero		1


	//   ....[34]....
        /*0594*/ 	.word	0x000082a0
        /*0598*/ 	.word	0x000000ff
        /*059c*/ 	.word	0x00030850
        /*05a0*/ 	.short	0x010a
        /*05a2*/ 	.byte	0x0e
	.zero		1


	//   ....[35]....
        /*05a4*/ 	.word	0x000082e0
        /*05a8*/ 	.word	0x000000ff
        /*05ac*/ 	.word	0x00030850
        /*05b0*/ 	.short	0x010a
        /*05b2*/ 	.byte	0x0e
	.zero		1


	//   ....[36]....
        /*05b4*/ 	.word	0x00008d50
        /*05b8*/ 	.word	0x00000098
        /*05bc*/ 	.word	0x00000000
        /*05c0*/ 	.short	0x0101
        /*05c2*/ 	.byte	0x3f
	.zero		1


	//   ....[37]....
        /*05c4*/ 	.word	0x00008da0
        /*05c8*/ 	.word	0x0000009a
        /*05cc*/ 	.word	0x00000000
        /*05d0*/ 	.short	0x0101
        /*05d2*/ 	.byte	0x3f
	.zero		1


	//   ....[38]....
        /*05d4*/ 	.word	0x00009160
        /*05d8*/ 	.word	0x000000ff
        /*05dc*/ 	.word	0x00030830
        /*05e0*/ 	.short	0x010a
        /*05e2*/ 	.byte	0x3c
	.zero		1


	//   ....[39]....
        /*05e4*/ 	.word	0x000091a0
        /*05e8*/ 	.word	0x000000ff
        /*05ec*/ 	.word	0x00030830
        /*05f0*/ 	.short	0x010a
        /*05f2*/ 	.byte	0x3c
	.zero		1


	//   ....[40]....
        /*05f4*/ 	.word	0x00009fd0
        /*05f8*/ 	.word	0x000000ff
        /*05fc*/ 	.word	0x00030850
        /*0600*/ 	.short	0x010a
        /*0602*/ 	.byte	0x0e
	.zero		1


	//   ....[41]....
        /*0604*/ 	.word	0x0000a010
        /*0608*/ 	.word	0x000000ff
        /*060c*/ 	.word	0x00030850
        /*0610*/ 	.short	0x010a
        /*0612*/ 	.byte	0x0e
	.zero		1


	//   ....[42]....
        /*0614*/ 	.word	0x0000a360
        /*0618*/ 	.word	0x00000000
        /*061c*/ 	.word	0x00000000
        /*0620*/ 	.short	0x0101
        /*0622*/ 	.byte	0x3f
	.zero		1


	//   ....[43]....
        /*0624*/ 	.word	0x0000b470
        /*0628*/ 	.word	0x0000009b
        /*062c*/ 	.word	0x00000000
        /*0630*/ 	.short	0x0101
        /*0632*/ 	.byte	0x3f
	.zero		1


	//   ....[44]....
        /*0634*/ 	.word	0x0000c120
        /*0638*/ 	.word	0x000000ff
        /*063c*/ 	.word	0x00030850
        /*0640*/ 	.short	0x010a
        /*0642*/ 	.byte	0x07
	.zero		1


	//   ....[45]....
        /*0644*/ 	.word	0x0000c160
        /*0648*/ 	.word	0x000000ff
        /*064c*/ 	.word	0x00030850
        /*0650*/ 	.short	0x010a
        /*0652*/ 	.byte	0x07
	.zero		1


	//   ....[46]....
        /*0654*/ 	.word	0x0000c550
        /*0658*/ 	.word	0x0000000b
        /*065c*/ 	.word	0x00000000
        /*0660*/ 	.short	0x0101
        /*0662*/ 	.byte	0x3f
	.zero		1


	//   ....[47]....
        /*0664*/ 	.word	0x0000d660
        /*0668*/ 	.word	0x000000ff
        /*066c*/ 	.word	0x00000000
        /*0670*/ 	.short	0x0101
        /*0672*/ 	.byte	0x04
	.zero		1


	//   ....[48]....
        /*0674*/ 	.word	0x00010440
        /*0678*/ 	.word	0x000000ff
        /*067c*/ 	.word	0x00030840
        /*0680*/ 	.short	0x010a
        /*0682*/ 	.byte	0x26
	.zero		1


	//   ....[49]....
        /*0684*/ 	.word	0x00011240
        /*0688*/ 	.word	0x000000ff
        /*068c*/ 	.word	0x00030800
        /*0690*/ 	.short	0x0107
        /*0692*/ 	.byte	0x26
	.zero		1


	//   ....[50]....
        /*0694*/ 	.word	0x000112b0
        /*0698*/ 	.word	0x000000ff
        /*069c*/ 	.word	0x00030800
        /*06a0*/ 	.short	0x0101
        /*06a2*/ 	.byte	0x26
	.zero		1


	//   ....[51]....
        /*06a4*/ 	.word	0x000112c0
        /*06a8*/ 	.word	0x000000ff
        /*06ac*/ 	.word	0x00030820
        /*06b0*/ 	.short	0x010a
        /*06b2*/ 	.byte	0x26
	.zero		1


	//   ....[52]....
        /*06b4*/ 	.word	0x000116e0
        /*06b8*/ 	.word	0x000000ff
        /*06bc*/ 	.word	0x00030848
        /*06c0*/ 	.short	0x010a
        /*06c2*/ 	.byte	0x26
	.zero		1


	//   ....[53]....
        /*06c4*/ 	.word	0x00011b80
        /*06c8*/ 	.word	0x000000ff
        /*06cc*/ 	.word	0x00030860
        /*06d0*/ 	.short	0x010a
        /*06d2*/ 	.byte	0x26
	.zero		1


	//   ....[54]....
        /*06d4*/ 	.word	0x00012230
        /*06d8*/ 	.word	0x000000ff
        /*06dc*/ 	.word	0x00030840
        /*06e0*/ 	.short	0x010a
        /*06e2*/ 	.byte	0x26
	.zero		1


	//   ....[55]....
        /*06e4*/ 	.word	0x000126d0
        /*06e8*/ 	.word	0x000000ff
        /*06ec*/ 	.word	0x00030868
        /*06f0*/ 	.short	0x010a
        /*06f2*/ 	.byte	0x26
	.zero		1


	//   ....[56]....
        /*06f4*/ 	.word	0x00012dd0
        /*06f8*/ 	.word	0x000000ff
        /*06fc*/ 	.word	0x00030848
        /*0700*/ 	.short	0x010a
        /*0702*/ 	.byte	0x26
	.zero		1


	//   ....[57]....
        /*0704*/ 	.word	0x00013250
        /*0708*/ 	.word	0x000000ff
        /*070c*/ 	.word	0x00030860
        /*0710*/ 	.short	0x010a
        /*0712*/ 	.byte	0x26
	.zero		1


	//   ....[58]....
        /*0714*/ 	.word	0x00013790
        /*0718*/ 	.word	0x00000003
        /*071c*/ 	.word	0x00030860
        /*0720*/ 	.short	0x010a
        /*0722*/ 	.byte	0x3f
	.zero		1


	//   ....[59]....
        /*0724*/ 	.word	0x00013cc0
        /*0728*/ 	.word	0x00000002
        /*072c*/ 	.word	0x00030820
        /*0730*/ 	.short	0x010a
        /*0732*/ 	.byte	0x3f
	.zero		1


	//   ....[60]....
        /*0734*/ 	.word	0x00013e60
        /*0738*/ 	.word	0x00000006
        /*073c*/ 	.word	0x00000000
        /*0740*/ 	.short	0x010a
        /*0742*/ 	.byte	0x3f
	.zero		1


	//   ....[61]....
        /*0744*/ 	.word	0x00013ed0
        /*0748*/ 	.word	0x00000003
        /*074c*/ 	.word	0x00000000
        /*0750*/ 	.short	0x010a
        /*0752*/ 	.byte	0x3f
	.zero		1


	//   ....[62]....
        /*0754*/ 	.word	0x00013f30
        /*0758*/ 	.word	0x00000000
        /*075c*/ 	.word	0x00000000
        /*0760*/ 	.short	0x010a
        /*0762*/ 	.byte	0x3f
	.zero		1


	//   ....[63]....
        /*0764*/ 	.word	0x00013f60
        /*0768*/ 	.word	0x00000003
        /*076c*/ 	.word	0x00000000
        /*0770*/ 	.short	0x010a
        /*0772*/ 	.byte	0x3f
	.zero		1


	//   ....[64]....
        /*0774*/ 	.word	0x00013fe0
        /*0778*/ 	.word	0x00000003
        /*077c*/ 	.word	0x00030800
        /*0780*/ 	.short	0x010a
        /*0782*/ 	.byte	0x3f
	.zero		1


	//   ....[65]....
        /*0784*/ 	.word	0x00014050
        /*0788*/ 	.word	0x00000003
        /*078c*/ 	.word	0x00030830
        /*0790*/ 	.short	0x010a
        /*0792*/ 	.byte	0x3f
	.zero		1


	//   ....[66]....
        /*0794*/ 	.word	0x000140b0
        /*0798*/ 	.word	0x00000098
        /*079c*/ 	.word	0x00030830
        /*07a0*/ 	.short	0x010a
        /*07a2*/ 	.byte	0x3f
	.zero		1


	//   ....[67]....
        /*07a4*/ 	.word	0x00014110
        /*07a8*/ 	.word	0x00000017
        /*07ac*/ 	.word	0x00030850
        /*07b0*/ 	.short	0x010a
        /*07b2*/ 	.byte	0x3f
	.zero		1


	//   ....[68]....
        /*07b4*/ 	.word	0x00014170
        /*07b8*/ 	.word	0x00000004
        /*07bc*/ 	.word	0x00030830
        /*07c0*/ 	.short	0x010a
        /*07c2*/ 	.byte	0x3f
	.zero		1


	//   ....[69]....
        /*07c4*/ 	.word	0x000141d0
        /*07c8*/ 	.word	0x00000003
        /*07cc*/ 	.word	0x00030850
        /*07d0*/ 	.short	0x010a
        /*07d2*/ 	.byte	0x3f
	.zero		1


	//   ....[70]....
        /*07d4*/ 	.word	0x00014230
        /*07d8*/ 	.word	0x00000004
        /*07dc*/ 	.word	0x00030830
        /*07e0*/ 	.short	0x010a
        /*07e2*/ 	.byte	0x3f
	.zero		1


	//   ....[71]....
        /*07e4*/ 	.word	0x00014290
        /*07e8*/ 	.word	0x00000003
        /*07ec*/ 	.word	0x00030850
        /*07f0*/ 	.short	0x010a
        /*07f2*/ 	.byte	0x3f
	.zero		1


	//   ....[72]....
        /*07f4*/ 	.word	0x000142f0
        /*07f8*/ 	.word	0x00000005
        /*07fc*/ 	.word	0x00030850
        /*0800*/ 	.short	0x010a
        /*0802*/ 	.byte	0x3f
	.zero		1


	//   ....[73]....
        /*0804*/ 	.word	0x00014450
        /*0808*/ 	.word	0x00000003
        /*080c*/ 	.word	0x00030840
        /*0810*/ 	.short	0x010a
        /*0812*/ 	.byte	0x3f
	.zero		1


	//   ....[74]....
        /*0814*/ 	.word	0x00014fc0
        /*0818*/ 	.word	0x00000003
        /*081c*/ 	.word	0x00030820
        /*0820*/ 	.short	0x010a
        /*0822*/ 	.byte	0x3f
	.zero		1


	//   ....[75]....
        /*0824*/ 	.word	0x00015020
        /*0828*/ 	.word	0x00000003
        /*082c*/ 	.word	0x00030848
        /*0830*/ 	.short	0x010a
        /*0832*/ 	.byte	0x3f
	.zero		1


	//   ....[76]....
        /*0834*/ 	.word	0x00015080
        /*0838*/ 	.word	0x00000003
        /*083c*/ 	.word	0x00030860
        /*0840*/ 	.short	0x010a
        /*0842*/ 	.byte	0x3f
	.zero		1


	//   ....[77]....
        /*0844*/ 	.word	0x000150e0
        /*0848*/ 	.word	0x00000003
        /*084c*/ 	.word	0x00030840
        /*0850*/ 	.short	0x010a
        /*0852*/ 	.byte	0x3f
	.zero		1


	//   ....[78]....
        /*0854*/ 	.word	0x00015140
        /*0858*/ 	.word	0x00000003
        /*085c*/ 	.word	0x00030868
        /*0860*/ 	.short	0x010a
        /*0862*/ 	.byte	0x3f
	.zero		1


	//   ....[79]....
        /*0864*/ 	.word	0x000151a0
        /*0868*/ 	.word	0x00000003
        /*086c*/ 	.word	0x00030848
        /*0870*/ 	.short	0x010a
        /*0872*/ 	.byte	0x3f
	.zero		1


	//   ....[80]....
        /*0874*/ 	.word	0x00015200
        /*0878*/ 	.word	0x00000003
        /*087c*/ 	.word	0x00030860
        /*0880*/ 	.short	0x010a
        /*0882*/ 	.byte	0x3f
	.zero		1


	//   ....[81]....
        /*0884*/ 	.word	0x00015250
        /*0888*/ 	.word	0x00000003
        /*088c*/ 	.word	0x00030860
        /*0890*/ 	.short	0x010a
        /*0892*/ 	.byte	0x3f
	.zero		1


	//   ....[82]....
        /*0894*/ 	.word	0x000152a0
        /*0898*/ 	.word	0x00000002
        /*089c*/ 	.word	0x00030820
        /*08a0*/ 	.short	0x010a
        /*08a2*/ 	.byte	0x3f
	.zero		1


	//   ....[83]....
        /*08a4*/ 	.word	0x00015440
        /*08a8*/ 	.word	0x00000006
        /*08ac*/ 	.word	0x00000000
        /*08b0*/ 	.short	0x010a
        /*08b2*/ 	.byte	0x3f
	.zero		1


	//   ....[84]....
        /*08b4*/ 	.word	0x00015490
        /*08b8*/ 	.word	0x00000003
        /*08bc*/ 	.word	0x00000000
        /*08c0*/ 	.short	0x010a
        /*08c2*/ 	.byte	0x3f
	.zero		1


	//   ....[85]....
        /*08c4*/ 	.word	0x000154e0
        /*08c8*/ 	.word	0x00000000
        /*08cc*/ 	.word	0x00000000
        /*08d0*/ 	.short	0x010a
        /*08d2*/ 	.byte	0x3f
	.zero		1


	//----- nvinfo : EIATTR_NUM_MBARRIERS
	.align		4
.L_431:
        /*08d4*/ 	.byte	0x03, 0x38
        /*08d6*/ 	.short	0x0016


	//----- nvinfo : EIATTR_EXIT_INSTR_OFFSETS
	.align		4
        /*08d8*/ 	.byte	0x04, 0x1c
        /*08da*/ 	.short	(.L_433 - .L_432)


	//   ....[0]....
.L_432:
        /*08dc*/ 	.word	0x00013fb0


	//----- nvinfo : EIATTR_MAX_THREADS
	.align		4
.L_433:
        /*08e0*/ 	.byte	0x04, 0x05
        /*08e2*/ 	.short	(.L_435 - .L_434)
.L_434:
        /*08e4*/ 	.word	0x00000180
        /*08e8*/ 	.word	0x00000001
        /*08ec*/ 	.word	0x00000001


	//----- nvinfo : EIATTR_CRS_STACK_SIZE
	.align		4
.L_435:
        /*08f0*/ 	.byte	0x04, 0x1e
        /*08f2*/ 	.short	(.L_437 - .L_436)
.L_436:
        /*08f4*/ 	.word	0x00000000


	//----- nvinfo : EIATTR_CBANK_PARAM_SIZE
	.align		4
.L_437:
        /*08f8*/ 	.byte	0x03, 0x19
        /*08fa*/ 	.short	0x0a70


	//----- nvinfo : EIATTR_PARAM_CBANK
	.align		4
        /*08fc*/ 	.byte	0x04, 0x0a
        /*08fe*/ 	.short	(.L_439 - .L_438)
	.align		4
.L_438:
        /*0900*/ 	.word	index@(.nv.constant0._ZN7cutlass13device_kernelIN5flash11enable_sm90INS1_16FlashAttnFwdSm90INS1_25CollectiveMainloopFwdSm90ILi2EN4cute5tupleIJNS5_1CILi1EEES8_S8_EEENS6_IJNS7_ILi128EEENS7_ILi64EEENS7_ILi256EEEEEELi256ENS_10bfloat16_tEfNS_4arch4Sm90ELb0ELb1ELb0ELb0ELb0ELb0ELb0ELb1ELb1ELb1ELb1ELb0EEENS1_21CollectiveEpilogueFwdINS6_IJSA_SC_SB_EEES9_SE_SG_Li256ELb0ELb1ELb1ELb0EEENS1_19SingleTileSchedulerILb0ELb1ELb1ELi128EEEEEEEEEvNT_6ParamsE)
        /*0904*/ 	.short	0x0210
        /*0906*/ 	.short	0x0a70


	//----- nvinfo : EIATTR_SW_WAR
	.align		4
.L_439:
        /*0908*/ 	.byte	0x04, 0x36
        /*090a*/ 	.short	(.L_441 - .L_440)
.L_440:
        /*090c*/ 	.word	0x00000008
.L_441:


//--------------------- .nv.info._ZN7cutlass13device_kernelIN5flash11enable_sm90INS1_16FlashAttnFwdSm90INS1_25CollectiveMainloopFwdSm90ILi2EN4cute5tupleIJNS5_1CILi1EEES8_S8_EEENS6_IJNS7_ILi128EEENS7_ILi64EEENS7_ILi256EEEEEELi256ENS_10bfloat16_tEfNS_4arch4Sm90ELb0ELb1ELb0ELb1ELb0ELb0ELb0ELb1ELb1ELb1ELb1ELb0EEENS1_21CollectiveEpilogueFwdINS6_IJSA_SC_SB_EEES9_SE_SG_Li256ELb1ELb1ELb1ELb0EEENS1_36VarlenDynamicPersistentTileSchedulerILi128ELi64ELi256ELi128ELb1ELb1ELb1ELb1ELb0ELb1EEEEEEEEEvNT_6ParamsE --------------------------
	.section	.nv.info._ZN7cutlass13device_kernelIN5flash11enable_sm90INS1_16FlashAttnFwdSm90INS1_25CollectiveMainloopFwdSm90ILi2EN4cute5tupleIJNS5_1CILi1EEES8_S8_EEENS6_IJNS7_ILi128EEENS7_ILi64EEENS7_ILi256EEEEEELi256ENS_10bfloat16_tEfNS_4arch4Sm90ELb0ELb1ELb0ELb1ELb0ELb0ELb0ELb1ELb1ELb1ELb1ELb0EEENS1_21CollectiveEpilogueFwdINS6_IJSA_SC_SB_EEES9_SE_SG_Li256ELb1ELb1ELb1ELb0EEENS1_36VarlenDynamicPersistentTileSchedulerILi128ELi64ELi256ELi128ELb1ELb1ELb1ELb1ELb0ELb1EEEEEEEEEvNT_6ParamsE,"",@"SHT_CUDA_INFO"
	.sectionflags	@""
	.align	4


	//----- nvinfo : EIATTR_CUDA_API_VERSION
	.align		4
        /*0000*/ 	.byte	0x04, 0x37
        /*0002*/ 	.short	(.L_443 - .L_442)
.L_442:
        /*0004*/ 	.word	0x00000082


	//----- nvinfo : EIATTR_KPARAM_INFO
	.align		4
.L_443:
        /*0008*/ 	.byte	0x04, 0x17
        /*000a*/ 	.short	(.L_445 - .L_444)
.L_444:
        /*000c*/ 	.word	0x00000000
        /*0010*/ 	.short	0x0000
        /*0012*/ 	.short	0x0070
        /*0014*/ 	.byte	0x00, 0xf0, 0x01, 0x2a


	//----- nvinfo : EIATTR_SPARSE_MMA_MASK
	.align		4
.L_445:
        /*0018*/ 	.byte	0x03, 0x50
        /*001a*/ 	.short	0x0000


	//----- nvinfo : EIATTR_MAXREG_COUNT
	.align		4
        /*001c*/ 	.byte	0x03, 0x1b
        /*001e*/ 	.short	0x00a8


	//----- nvinfo : EIATTR_NUM_BARRIERS
	.align		4
        /*0020*/ 	.byte	0x02, 0x4c
        /*0022*/ 	.byte	0x09
	.zero		1


	//----- nvinfo : EIATTR_EXTERNS
	.align		4
        /*0024*/ 	.byte	0x04, 0x0f
        /*0026*/ 	.short	(.L_447 - .L_446)


	//   ....[0]....
	.align		4
.L_446:
        /*0028*/ 	.word	index@(__assertfail)


	//----- nvinfo : EIATTR_ANNOTATIONS
	.align		4
.L_447:
        /*002c*/ 	.byte	0x04, 0x55
        /*002e*/ 	.short	(.L_449 - .L_448)


	//   ....[0]....
.L_448:
        /* <DEDUP_REMOVED lines=74> */
        /*04c4*/ 	.byte	0x10, 0xba, 0x01, 0x00


	//----- nvinfo : EIATTR_MERCURY_ISA_VERSION
	.align		4
.L_449:
        /*04c8*/ 	.byte	0x03, 0x5f
        /*04ca*/ 	.short	0x0101


	//----- nvinfo : EIATTR_UNUSED_LOAD_BYTE_OFFSET
	.align		4
        /*04cc*/ 	.byte	0x04, 0x44
        /*04ce*/ 	.short	(.L_451 - .L_450)


	//   ....[0]....
.L_450:
        /*04d0*/ 	.word	0x00000a10
        /*04d4*/ 	.word	0x0000fff0


	//   ....[1]....
        /*04d8*/ 	.word	0x0000d0c0
        /*04dc*/ 	.word	0x0000fff0


	//----- nvinfo : EIATTR_INT_WARP_WIDE_INSTR_OFFSETS
	.align		4
.L_451:
        /*04e0*/ 	.byte	0x04, 0x31
        /*04e2*/ 	.short	(.L_453 - .L_452)


	//   ....[0]....
.L_452:
        /*04e4*/ 	.word	0x00000130


	//   ....[1]....
        /*04e8*/ 	.word	0x00000170


	//   ....[2]....
        /*04ec*/ 	.word	0x000001e0


	//   ....[3]....
        /*04f0*/ 	.word	0x000139f0


	//   ....[4]....
        /*04f4*/ 	.word	0x00013a90


	//   ....[5]....
        /*04f8*/ 	.word	0x00017f20


	//   ....[6]....
        /*04fc*/ 	.word	0x00017f90


	//----- nvinfo : EIATTR_COOP_GROUP_MASK_REGIDS
	.align		4
.L_453:
        /*0500*/ 	.byte	0x04, 0x29
        /*0502*/ 	.short	(.L_455 - .L_454)


	//   ....[0]....
.L_454:
        /*0504*/ 	.word	0xffffffff


	//   ....[1]....
        /*0508*/ 	.word	0xffffffff


	//   ....[2]....
        /*050c*/ 	.word	0xffffffff


	//   ....[3]....
        /*0510*/ 	.word	0xffffffff


	//   ....[4]....
        /*0514*/ 	.word	0xffffffff


	//   ....[5]....
        /*0518*/ 	.word	0xffffffff


	//   ....[6]....
        /*051c*/ 	.word	0xffffffff


	//   ....[7]....
        /*0520*/ 	.word	0xffffffff


	//   ....[8]....
        /*0524*/ 	.word	0xffffffff


	//   ....[9]....
        /*0528*/ 	.word	0xffffffff


	//   ....[10]....
        /*052c*/ 	.word	0xffffffff


	//   ....[11]....
        /*0530*/ 	.word	0xffffffff


	//   ....[12]....
        /*0534*/ 	.word	0xffffffff


	//   ....[13]....
        /*0538*/ 	.word	0xffffffff


	//   ....[14]....
        /*053c*/ 	.word	0xffffffff


	//   ....[15]....
        /*0540*/ 	.word	0xffffffff


	//   ....[16]....
        /*0544*/ 	.word	0xffffffff


	//   ....[17]....
        /*0548*/ 	.word	0xffffffff


	//   ....[18]....
        /*054c*/ 	.word	0xffffffff


	//   ....[19]....
        /*0550*/ 	.word	0xffffffff


	//   ....[20]....
        /*0554*/ 	.word	0xffffffff


	//   ....[21]....
        /*0558*/ 	.word	0xffffffff


	//   ....[22]....
        /*055c*/ 	.word	0xffffffff


	//   ....[23]....
        /*0560*/ 	.word	0xffffffff


	//   ....[24]....
        /*0564*/ 	.word	0xffffffff


	//   ....[25]....
        /*0568*/ 	.word	0xffffffff


	//   ....[26]....
        /*056c*/ 	.word	0xffffffff


	//   ....[27]....
        /*0570*/ 	.word	0xffffffff


	//   ....[28]....
        /*0574*/ 	.word	0xffffffff


	//   ....[29]....
        /*0578*/ 	.word	0xffffffff


	//   ....[30]....
        /*057c*/ 	.word	0xffffffff


	//   ....[31]....
        /*0580*/ 	.word	0xffffffff


	//   ....[32]....
        /*0584*/ 	.word	0xffffffff


	//   ....[33]....
        /*0588*/ 	.word	0xffffffff


	//   ....[34]....
        /*058c*/ 	.word	0xffffffff


	//   ....[35]....
        /*0590*/ 	.word	0xffffffff


	//   ....[36]....
        /*0594*/ 	.word	0xffffffff


	//   ....[37]....
        /*0598*/ 	.word	0xffffffff


	//   ....[38]....
        /*059c*/ 	.word	0xffffffff


	//   ....[39]....
        /*05a0*/ 	.word	0xffffffff


	//   ....[40]....
        /*05a4*/ 	.word	0xffffffff


	//   ....[41]....
        /*05a8*/ 	.word	0xffffffff


	//   ....[42]....
        /*05ac*/ 	.word	0xffffffff


	//   ....[43]....
        /*05b0*/ 	.word	0xffffffff


	//   ....[44]....
        /*05b4*/ 	.word	0xffffffff


	//   ....[45]....
        /*05b8*/ 	.word	0xffffffff


	//   ....[46]....
        /*05bc*/ 	.word	0xffffffff


	//   ....[47]....
        /*05c0*/ 	.word	0xffffffff


	//   ....[48]....
        /*05c4*/ 	.word	0xffffffff


	//   ....[49]....
        /*05c8*/ 	.word	0xffffffff


	//   ....[50]....
        /*05cc*/ 	.word	0xffffffff


	//   ....[51]....
        /*05d0*/ 	.word	0xffffffff


	//   ....[52]....
        /*05d4*/ 	.word	0xffffffff


	//   ....[53]....
        /*05d8*/ 	.word	0xffffffff


	//   ....[54]....
        /*05dc*/ 	.word	0xffffffff


	//   ....[55]....
        /*05e0*/ 	.word	0xffffffff


	//   ....[56]....
        /*05e4*/ 	.word	0xffffffff


	//   ....[57]....
        /*05e8*/ 	.word	0xffffffff


	//   ....[58]....
        /*05ec*/ 	.word	0xffffffff


	//   ....[59]....
        /*05f0*/ 	.word	0xffffffff


	//   ....[60]....
        /*05f4*/ 	.word	0xffffffff


	//   ....[61]....
        /*05f8*/ 	.word	0xffffffff


	//   ....[62]....
        /*05fc*/ 	.word	0xffffffff


	//   ....[63]....
        /*0600*/ 	.word	0xffffffff


	//   ....[64]....
        /*0604*/ 	.word	0xffffffff


	//   ....[65]....
        /*0608*/ 	.word	0xffffffff


	//   ....[66]....
        /*060c*/ 	.word	0xffffffff


	//   ....[67]....
        /*0610*/ 	.word	0xffffffff


	//   ....[68]....
        /*0614*/ 	.word	0xffffffff


	//   ....[69]....
        /*0618*/ 	.word	0xffffffff


	//   ....[70]....
        /*061c*/ 	.word	0xffffffff


	//   ....[71]....
        /*0620*/ 	.word	0xffffffff


	//   ....[72]....
        /*0624*/ 	.word	0xffffffff


	//   ....[73]....
        /*0628*/ 	.word	0xffffffff


	//   ....[74]....
        /*062c*/ 	.word	0xffffffff


	//   ....[75]....
        /*0630*/ 	.word	0xffffffff


	//   ....[76]....
        /*0634*/ 	.word	0xffffffff


	//   ....[77]....
        /*0638*/ 	.word	0xffffffff


	//   ....[78]....
        /*063c*/ 	.word	0xffffffff


	//   ....[79]....
        /*0640*/ 	.word	0xffffffff


	//   ....[80]....
        /*0644*/ 	.word	0xffffffff


	//   ....[81]....
        /*0648*/ 	.word	0xffffffff


	//   ....[82]....
        /*064c*/ 	.word	0xffffffff


	//   ....[83]....
        /*0650*/ 	.word	0xffffffff


	//   ....[84]....
        /*0654*/ 	.word	0xffffffff


	//   ....[85]....
        /*0658*/ 	.word	0xffffffff


	//   ....[86]....
        /*065c*/ 	.word	0xffffffff


	//   ....[87]....
        /*0660*/ 	.word	0xffffffff


	//   ....[88]....
        /*0664*/ 	.word	0xffffffff


	//   ....[89]....
        /*0668*/ 	.word	0xffffffff


	//   ....[90]....
        /*066c*/ 	.word	0xffffffff


	//   ....[91]....
        /*0670*/ 	.word	0xffffffff


	//   ....[92]....
        /*0674*/ 	.word	0xffffffff


	//   ....[93]....
        /*0678*/ 	.word	0xffffffff


	//   ....[94]....
        /*067c*/ 	.word	0xffffffff


	//   ....[95]....
        /*0680*/ 	.word	0xffffffff


	//   ....[96]....
        /*0684*/ 	.word	0xffffffff


	//   ....[97]....
        /*0688*/ 	.word	0xffffffff


	//   ....[98]....
        /*068c*/ 	.word	0xffffffff


	//   ....[99]....
        /*0690*/ 	.word	0xffffffff


	//   ....[100]....
        /*0694*/ 	.word	0xffffffff


	//   ....[101]....
        /*0698*/ 	.word	0xffffffff


	//   ....[102]....
        /*069c*/ 	.word	0xffffffff


	//   ....[103]....
        /*06a0*/ 	.word	0xffffffff


	//   ....[104]....
        /*06a4*/ 	.word	0xffffffff


	//   ....[105]....
        /*06a8*/ 	.word	0xffffffff


	//   ....[106]....
        /*06ac*/ 	.word	0xffffffff


	//   ....[107]....
        /*06b0*/ 	.word	0xffffffff


	//   ....[108]....
        /*06b4*/ 	.word	0xffffffff


	//   ....[109]....
        /*06b8*/ 	.word	0xffffffff


	//   ....[110]....
        /*06bc*/ 	.word	0xffffffff


	//   ....[111]....
        /*06c0*/ 	.word	0x0500000f


	//   ....[112]....
        /*06c4*/ 	.word	0x0500000f


	//   ....[113]....
        /*06c8*/ 	.word	0x0500000f


	//   ....[114]....
        /*06cc*/ 	.word	0x0500000f


	//   ....[115]....
        /*06d0*/ 	.word	0x0500000f


	//   ....[116]....
        /*06d4*/ 	.word	0x0500000f


	//   ....[117]....
        /*06d8*/ 	.word	0x0500000f


	//   ....[118]....
        /*06dc*/ 	.word	0x0500000f


	//   ....[119]....
        /*06e0*/ 	.word	0x0500000f


	//   ....[120]....
        /*06e4*/ 	.word	0x0500000f


	//   ....[121]....
        /*06e8*/ 	.word	0x0500000f


	//   ....[122]....
        /*06ec*/ 	.word	0x0500000f


	//   ....[123]....
        /*06f0*/ 	.word	0x0500000f


	//   ....[124]....
        /*06f4*/ 	.word	0x0500000f


	//   ....[125]....
        /*06f8*/ 	.word	0x0500000f


	//   ....[126]....
        /*06fc*/ 	.word	0x0500000f


	//   ....[127]....
        /*0700*/ 	.word	0x0500000f


	//   ....[128]....
        /*0704*/ 	.word	0x0500000f


	//   ....[129]....
        /*0708*/ 	.word	0x0500000f


	//   ....[130]....
        /*070c*/ 	.word	0x0500000f


	//   ....[131]....
        /*0710*/ 	.word	0x0500000f


	//   ....[132]....
        /*0714*/ 	.word	0x0500000f


	//   ....[133]....
        /*0718*/ 	.word	0x0500000f


	//   ....[134]....
        /*071c*/ 	.word	0x0500000f


	//   ....[135]....
        /*0720*/ 	.word	0x0500000f


	//   ....[136]....
        /*0724*/ 	.word	0x0500000f


	//   ....[137]....
        /*0728*/ 	.word	0x0500000f


	//   ....[138]....
        /*072c*/ 	.word	0x0500000f


	//   ....[139]....
        /*0730*/ 	.word	0x0500000f


	//   ....[140]....
        /*0734*/ 	.word	0x0500000f


	//   ....[141]....
        /*0738*/ 	.word	0x0500000f


	//   ....[142]....
        /*073c*/ 	.word	0x0500000f


	//   ....[143]....
        /*0740*/ 	.word	0x0500000f


	//   ....[144]....
        /*0744*/ 	.word	0x0500000f


	//   ....[145]....
        /*0748*/ 	.word	0x0500000f


	//   ....[146]....
        /*074c*/ 	.word	0x0500000f


	//----- nvinfo : EIATTR_COOP_GROUP_INSTR_OFFSETS
	.align		4
.L_455:
        /*0750*/ 	.byte	0x04, 0x28
        /*0752*/ 	.short	(.L_457 - .L_456)


	//   ....[0]....
.L_456:
        /*0754*/ 	.word	0x00000060


	//   ....[1]....
        /*0758*/ 	.word	0x00000140


	//   ....[2]....
        /*075c*/ 	.word	0x00000190


	//   ....[3]....
        /*0760*/ 	.word	0x000003c0


	//   ....[4]....
        /*0764*/ 	.word	0x00000520


	//   ....[5]....
        /*0768*/ 	.word	0x00000640


	//   ....[6]....
        /*076c*/ 	.word	0x000007a0


	//   ....[7]....
        /*0770*/ 	.word	0x00002330


	//   ....[8]....
        /*0774*/ 	.word	0x00002e00


	//   ....[9]....
        /*0778*/ 	.word	0x00003280


	//   ....[10]....
        /*077c*/ 	.word	0x00003c20


	//   ....[11]....
        /*0780*/ 	.word	0x00003d80


	//   ....[12]....
        /*0784*/ 	.word	0x000040a0


	//   ....[13]....
        /*0788*/ 	.word	0x00004120


	//   ....[14]....
        /*078c*/ 	.word	0x00005f40


	//   ....[15]....
        /*0790*/ 	.word	0x00006170


	//   ....[16]....
        /*0794*/ 	.word	0x00006aa0


	//   ....[17]....
        /*0798*/ 	.word	0x00006b80


	//   ....[18]....
        /*079c*/ 	.word	0x00006b90


	//   ....[19]....
        /*07a0*/ 	.word	0x00006be0


	//   ....[20]....
        /*07a4*/ 	.word	0x00008900


	//   ....[21]....
        /*07a8*/ 	.word	0x00008930


	//   ....[22]....
        /*07ac*/ 	.word	0x00008b00


	//   ....[23]....
        /*07b0*/ 	.word	0x00008bd0


	//   ....[24]....
        /*07b4*/ 	.word	0x0000a690


	//   ....[25]....
        /*07b8*/ 	.word	0x0000a890


	//   ....[26]....
        /*07bc*/ 	.word	0x0000b170


	//   ....[27]....
        /*07c0*/ 	.word	0x0000b2a0


	//   ....[28]....
        /*07c4*/ 	.word	0x0000b2b0


	//   ....[29]....
        /*07c8*/ 	.word	0x0000b300


	//   ....[30]....
        /*07cc*/ 	.word	0x0000c470


	//   ....[31]....
        /*07d0*/ 	.word	0x0000c4b0


	//   ....[32]....
        /*07d4*/ 	.word	0x0000c5e0


	//   ....[33]....
        /*07d8*/ 	.word	0x0000c600


	//   ....[34]....
        /*07dc*/ 	.word	0x0000e2a0


	//   ....[35]....
        /*07e0*/ 	.word	0x0000e2b0


	//   ....[36]....
        /*07e4*/ 	.word	0x0000e2c0


	//   ....[37]....
        /*07e8*/ 	.word	0x0000e2d0


	//   ....[38]....
        /*07ec*/ 	.word	0x0000eda0


	//   ....[39]....
        /*07f0*/ 	.word	0x0000edd0


	//   ....[40]....
        /*07f4*/ 	.word	0x0000ef70


	//   ....[41]....
        /*07f8*/ 	.word	0x0000ef90


	//   ....[42]....
        /*07fc*/ 	.word	0x0000f0e0


	//   ....[43]....
        /*0800*/ 	.word	0x0000f100


	//   ....[44]....
        /*0804*/ 	.word	0x0000f260


	//   ....[45]....
        /*0808*/ 	.word	0x0000f280


	//   ....[46]....
        /*080c*/ 	.word	0x0000f820


	//   ....[47]....
        /*0810*/ 	.word	0x0000f850


	//   ....[48]....
        /*0814*/ 	.word	0x00010160


	//   ....[49]....
        /*0818*/ 	.word	0x00010170


	//   ....[50]....
        /*081c*/ 	.word	0x000114a0


	//   ....[51]....
        /*0820*/ 	.word	0x000114d0


	//   ....[52]....
        /*0824*/ 	.word	0x00011650


	//   ....[53]....
        /*0828*/ 	.word	0x00011670


	//   ....[54]....
        /*082c*/ 	.word	0x000117c0


	//   ....[55]....
        /*0830*/ 	.word	0x000117e0


	//   ....[56]....
        /*0834*/ 	.word	0x00011940


	//   ....[57]....
        /*0838*/ 	.word	0x00011960


	//   ....[58]....
        /*083c*/ 	.word	0x00011b50


	//   ....[59]....
        /*0840*/ 	.word	0x00011d90


	//   ....[60]....
        /*0844*/ 	.word	0x00011dc0


	//   ....[61]....
        /*0848*/ 	.word	0x00011df0


	//   ....[62]....
        /*084c*/ 	.word	0x00011e20


	//   ....[63]....
        /*0850*/ 	.word	0x00011e50


	//   ....[64]....
        /*0854*/ 	.word	0x00011e80


	//   ....[65]....
        /*0858*/ 	.word	0x00012030


	//   ....[66]....
        /*085c*/ 	.word	0x00012060


	//   ....[67]....
        /*0860*/ 	.word	0x00012090


	//   ....[68]....
        /*0864*/ 	.word	0x000120c0


	//   ....[69]....
        /*0868*/ 	.word	0x000120f0


	//   ....[70]....
        /*086c*/ 	.word	0x00012120


	//   ....[71]....
        /*0870*/ 	.word	0x000121c0


	//   ....[72]....
        /*0874*/ 	.word	0x000121f0


	//   ....[73]....
        /*0878*/ 	.word	0x00012200


	//   ....[74]....
        /*087c*/ 	.word	0x00012230


	//   ....[75]....
        /*0880*/ 	.word	0x00013fe0


	//   ....[76]....
        /*0884*/ 	.word	0x00014c40


	//   ....[77]....
        /*0888*/ 	.word	0x00014c60


	//   ....[78]....
        /*088c*/ 	.word	0x00014d40


	//   ....[79]....
        /*0890*/ 	.word	0x00014d50


	//   ....[80]....
        /*0894*/ 	.word	0x00014e00


	//   ....[81]....
        /*0898*/ 	.word	0x00014e10


	//   ....[82]....
        /*089c*/ 	.word	0x00014ec0


	//   ....[83]....
        /*08a0*/ 	.word	0x00014ed0


	//   ....[84]....
        /*08a4*/ 	.word	0x00014f80


	//   ....[85]....
        /*08a8*/ 	.word	0x00014f90


	//   ....[86]....
        /*08ac*/ 	.word	0x00015040


	//   ....[87]....
        /*08b0*/ 	.word	0x00015050


	//   ....[88]....
        /*08b4*/ 	.word	0x00015100


	//   ....[89]....
        /*08b8*/ 	.word	0x00015110


	//   ....[90]....
        /*08bc*/ 	.word	0x00015160


	//   ....[91]....
        /*08c0*/ 	.word	0x000151b0


	//   ....[92]....
        /*08c4*/ 	.word	0x00018850


	//   ....[93]....
        /*08c8*/ 	.word	0x00018880


	//   ....[94]....
        /*08cc*/ 	.word	0x000188e0


	//   ....[95]....
        /*08d0*/ 	.word	0x00018910


	//   ....[96]....
        /*08d4*/ 	.word	0x00018940


	//   ....[97]....
        /*08d8*/ 	.word	0x00018970


	//   ....[98]....
        /*08dc*/ 	.word	0x000189a0


	//   ....[99]....
        /*08e0*/ 	.word	0x000189d0


	//   ....[100]....
        /*08e4*/ 	.word	0x00018ba0


	//   ....[101]....
        /*08e8*/ 	.word	0x00018bd0


	//   ....[102]....
        /*08ec*/ 	.word	0x00018c00


	//   ....[103]....
        /*08f0*/ 	.word	0x00018c30


	//   ....[104]....
        /*08f4*/ 	.word	0x00018c60


	//   ....[105]....
        /*08f8*/ 	.word	0x00018c90


	//   ....[106]....
        /*08fc*/ 	.word	0x00018d60


	//   ....[107]....
        /*0900*/ 	.word	0x00018d80


	//   ....[108]....
        /*0904*/ 	.word	0x00018d90


	//   ....[109]....
        /*0908*/ 	.word	0x00018e10


	//   ....[110]....
        /*090c*/ 	.word	0x00019960


	//   ....[111]....
        /*0910*/ 	.word	0x00019ff0


	//   ....[112]....
        /*0914*/ 	.word	0x0001a1d0


	//   ....[113]....
        /*0918*/ 	.word	0x0001a220


	//   ....[114]....
        /*091c*/ 	.word	0x0001a360


	//   ....[115]....
        /*0920*/ 	.word	0x0001a3b0


	//   ....[116]....
        /*0924*/ 	.word	0x0001a4f0


	//   ....[117]....
        /*0928*/ 	.word	0x0001a540


	//   ....[118]....
        /*092c*/ 	.word	0x0001a680


	//   ....[119]....
        /*0930*/ 	.word	0x0001a6d0


	//   ....[120]....
        /*0934*/ 	.word	0x0001a810


	//   ....[121]....
        /*0938*/ 	.word	0x0001a860


	//   ....[122]....
        /*093c*/ 	.word	0x0001a9a0


	//   ....[123]....
        /*0940*/ 	.word	0x0001a9f0


	//   ....[124]....
        /*0944*/ 	.word	0x0001ab10


	//   ....[125]....
        /*0948*/ 	.word	0x0001ab80


	//   ....[126]....
        /*094c*/ 	.word	0x0001aca0


	//   ....[127]....
        /*0950*/ 	.word	0x0001acf0


	//   ....[128]....
        /*0954*/ 	.word	0x0001b020


	//   ....[129]....
        /*0958*/ 	.word	0x0001b0c0


	//   ....[130]....
        /*095c*/ 	.word	0x0001b260


	//   ....[131]....
        /*0960*/ 	.word	0x0001b2e0


	//   ....[132]....
        /*0964*/ 	.word	0x0001b360


	//   ....[133]....
        /*0968*/ 	.word	0x0001b3e0


	//   ....[134]....
        /*096c*/ 	.word	0x0001b460


	//   ....[135]....
        /*0970*/ 	.word	0x0001b4f0


	//   ....[136]....
        /*0974*/ 	.word	0x0001b590


	//   ....[137]....
        /*0978*/ 	.word	0x0001b640


	//   ....[138]....
        /*097c*/ 	.word	0x0001b6c0


	//   ....[139]....
        /*0980*/ 	.word	0x0001b740


	//   ....[140]....
        /*0984*/ 	.word	0x0001b7c0


	//   ....[141]....
        /*0988*/ 	.word	0x0001b850


	//   ....[142]....
        /*098c*/ 	.word	0x0001b8d0


	//   ....[143]....
        /*0990*/ 	.word	0x0001b980


	//   ....[144]....
        /*0994*/ 	.word	0x0001b9d0


	//   ....[145]....
        /*0998*/ 	.word	0x0001ba90


	//   ....[146]....
        /*099c*/ 	.word	0x0001bbc0


	//----- nvinfo : EIATTR_REG_RECONFIG
	.align		4
.L_457:
        /*09a0*/ 	.byte	0x01, 0x54
	.zero		2


	//----- nvinfo : EIATTR_SYSCALL_OFFSETS
	.align		4
        /*09a4*/ 	.byte	0x04, 0x46
        /*09a6*/ 	.short	(.L_459 - .L_458)


	//   ....[0]....
.L_458:
        /*09a8*/ 	.word	0x000024b0


	//   ....[1]....
        /*09ac*/ 	.word	0x00013c00


	//   ....[2]....
        /*09b0*/ 	.word	0x00013d50


	//   ....[3]....
        /*09b4*/ 	.word	0x00013e40


	//   ....[4]....
        /*09b8*/ 	.word	0x00014780


	//----- nvinfo : EIATTR_MBARRIER_INSTR_OFFSETS
	.align		4
.L_459:
        /*09bc*/ 	.byte	0x04, 0x39
        /*09be*/ 	.short	(.L_461 - .L_460)


	//   ....[0]....
.L_460:
        /*09c0*/ 	.word	0x00000270
        /*09c4*/ 	.word	0x000000ff
        /*09c8*/ 	.word	0x00030800
        /*09cc*/ 	.short	0x0100
        /*09ce*/ 	.byte	0x08
	.zero		1


	//   ....[1]....
        /*09d0*/ 	.word	0x00000280
        /*09d4*/ 	.word	0x000000ff
        /*09d8*/ 	.word	0x00030820
        /*09dc*/ 	.short	0x0100
        /*09de*/ 	.byte	0x08
	.zero		1


	//   ....[2]....
        /*09e0*/ 	.word	0x00000370
        /*09e4*/ 	.word	0x000000ff
        /*09e8*/ 	.word	0x00030830
        /*09ec*/ 	.short	0x0100
        /*09ee*/ 	.byte	0x08
	.zero		1


	//   ....[3]....
        /*09f0*/ 	.word	0x00000380
        /*09f4*/ 	.word	0x000000ff
        /*09f8*/ 	.word	0x00030840
        /*09fc*/ 	.short	0x0100
        /*09fe*/ 	.byte	0x08
	.zero		1


	//   ....[4]....
        /*0a00*/ 	.word	0x00000390
        /*0a04*/ 	.word	0x000000ff
        /*0a08*/ 	.word	0x00030838
        /*0a0c*/ 	.short	0x0100
        /*0a0e*/ 	.byte	0x08
	.zero		1


	//   ....[5]....
        /*0a10*/ 	.word	0x000003a0
        /*0a14*/ 	.word	0x000000ff
        /*0a18*/ 	.word	0x00030848
        /*0a1c*/ 	.short	0x0100
        /*0a1e*/ 	.byte	0x08
	.zero		1


	//   ....[6]....
        /*0a20*/ 	.word	0x000004d0
        /*0a24*/ 	.word	0x000000ff
        /*0a28*/ 	.word	0x00030850
        /*0a2c*/ 	.short	0x0100
        /*0a2e*/ 	.byte	0x08
	.zero		1


	//   ....[7]....
        /*0a30*/ 	.word	0x000004e0
        /*0a34*/ 	.word	0x000000ff
        /*0a38*/ 	.word	0x00030860
        /*0a3c*/ 	.short	0x0100
        /*0a3e*/ 	.byte	0x08
	.zero		1


	//   ....[8]....
        /*0a40*/ 	.word	0x000004f0
        /*0a44*/ 	.word	0x000000ff
        /*0a48*/ 	.word	0x00030858
        /*0a4c*/ 	.short	0x0100
        /*0a4e*/ 	.byte	0x08
	.zero		1


	//   ....[9]....
        /*0a50*/ 	.word	0x00000500
        /*0a54*/ 	.word	0x000000ff
        /*0a58*/ 	.word	0x00030868
        /*0a5c*/ 	.short	0x0100
        /*0a5e*/ 	.byte	0x08
	.zero		1


	//   ....[10]....
        /*0a60*/ 	.word	0x000005f0
        /*0a64*/ 	.word	0x000000ff
        /*0a68*/ 	.word	0x00030870
        /*0a6c*/ 	.short	0x0100
        /*0a6e*/ 	.byte	0x06
	.zero		1


	//   ....[11]....
        /*0a70*/ 	.word	0x00000600
        /*0a74*/ 	.word	0x000000ff
        /*0a78*/ 	.word	0x00030880
        /*0a7c*/ 	.short	0x0100
        /*0a7e*/ 	.byte	0x06
	.zero		1


	//   ....[12]....
        /*0a80*/ 	.word	0x00000610
        /*0a84*/ 	.word	0x000000ff
        /*0a88*/ 	.word	0x00030878
        /*0a8c*/ 	.short	0x0100
        /*0a8e*/ 	.byte	0x06
	.zero		1


	//   ....[13]....
        /*0a90*/ 	.word	0x00000620
        /*0a94*/ 	.word	0x000000ff
        /*0a98*/ 	.word	0x00030888
        /*0a9c*/ 	.short	0x0100
        /*0a9e*/ 	.byte	0x06
	.zero		1


	//   ....[14]....
        /*0aa0*/ 	.word	0x00000750
        /*0aa4*/ 	.word	0x000000ff
        /*0aa8*/ 	.word	0x00030890
        /*0aac*/ 	.short	0x0100
        /*0aae*/ 	.byte	0x08
	.zero		1


	//   ....[15]....
        /*0ab0*/ 	.word	0x00000760
        /*0ab4*/ 	.word	0x000000ff
        /*0ab8*/ 	.word	0x000308a0
        /*0abc*/ 	.short	0x0100
        /*0abe*/ 	.byte	0x08
	.zero		1


	//   ....[16]....
        /*0ac0*/ 	.word	0x00000770
        /*0ac4*/ 	.word	0x000000ff
        /*0ac8*/ 	.word	0x00030898
        /*0acc*/ 	.short	0x0100
        /*0ace*/ 	.byte	0x08
	.zero		1


	//   ....[17]....
        /*0ad0*/ 	.word	0x00000780
        /*0ad4*/ 	.word	0x000000ff
        /*0ad8*/ 	.word	0x000308a8
        /*0adc*/ 	.short	0x0100
        /*0ade*/ 	.byte	0x08
	.zero		1


	//   ....[18]....
        /*0ae0*/ 	.word	0x000008b0
        /*0ae4*/ 	.word	0x000000ff
        /*0ae8*/ 	.word	0x000308b0
        /*0aec*/ 	.short	0x0100
        /*0aee*/ 	.byte	0x08
	.zero		1


	//   ....[19]....
        /*0af0*/ 	.word	0x000008c0
        /*0af4*/ 	.word	0x000000ff
        /*0af8*/ 	.word	0x000308c0
        /*0afc*/ 	.short	0x0100
        /*0afe*/ 	.byte	0x08
	.zero		1


	//   ....[20]....
        /*0b00*/ 	.word	0x000008d0
        /*0b04*/ 	.word	0x000000ff
        /*0b08*/ 	.word	0x000308b8
        /*0b0c*/ 	.short	0x0100
        /*0b0e*/ 	.byte	0x08
	.zero		1


	//   ....[21]....
        /*0b10*/ 	.word	0x000008e0
        /*0b14*/ 	.word	0x000000ff
        /*0b18*/ 	.word	0x000308c8
        /*0b1c*/ 	.short	0x0100
        /*0b1e*/ 	.byte	0x08
	.zero		1


	//   ....[22]....
        /*0b20*/ 	.word	0x00002530
        /*0b24*/ 	.word	0x000000ff
        /*0b28*/ 	.word	0x00030800
        /*0b2c*/ 	.short	0x010a
        /*0b2e*/ 	.byte	0x25
	.zero		1


	//   ....[23]....
        /*0b30*/ 	.word	0x000025e0
        /*0b34*/ 	.word	0x00000003
        /*0b38*/ 	.word	0x00030830
        /*0b3c*/ 	.short	0x010a
        /*0b3e*/ 	.byte	0x3f
	.zero		1


	//   ....[24]....
        /*0b40*/ 	.word	0x00002650
        /*0b44*/ 	.word	0x00000003
        /*0b48*/ 	.word	0x00030830
        /*0b4c*/ 	.short	0x010a
        /*0b4e*/ 	.byte	0x3f
	.zero		1


	//   ....[25]....
        /*0b50*/ 	.word	0x00003080
        /*0b54*/ 	.word	0x00000000
        /*0b58*/ 	.word	0x00000000
        /*0b5c*/ 	.short	0x0101
        /*0b5e*/ 	.byte	0x3f
	.zero		1


	//   ....[26]....
        /*0b60*/ 	.word	0x00004da0
        /*0b64*/ 	.word	0x000000ff
        /*0b68*/ 	.word	0x00030830
        /*0b6c*/ 	.short	0x010a
        /*0b6e*/ 	.byte	0x06
	.zero		1


	//   ....[27]....
        /*0b70*/ 	.word	0x00004e00
        /*0b74*/ 	.word	0x000000ff
        /*0b78*/ 	.word	0x00030830
        /*0b7c*/ 	.short	0x010a
        /*0b7e*/ 	.byte	0x06
	.zero		1


	//   ....[28]....
        /*0b80*/ 	.word	0x00005c30
        /*0b84*/ 	.word	0x000000ff
        /*0b88*/ 	.word	0x00030850
        /*0b8c*/ 	.short	0x010a
        /*0b8e*/ 	.byte	0x0a
	.zero		1


	//   ....[29]....
        /*0b90*/ 	.word	0x00005c70
        /*0b94*/ 	.word	0x000000ff
        /*0b98*/ 	.word	0x00030850
        /*0b9c*/ 	.short	0x010a
        /*0b9e*/ 	.byte	0x0a
	.zero		1


	//   ....[30]....
        /*0ba0*/ 	.word	0x00005f60
        /*0ba4*/ 	.word	0x00000000
        /*0ba8*/ 	.word	0x00000000
        /*0bac*/ 	.short	0x0101
        /*0bae*/ 	.byte	0x3f
	.zero		1


	//   ....[31]....
        /*0bb0*/ 	.word	0x00006fa0
        /*0bb4*/ 	.word	0x0000009e
        /*0bb8*/ 	.word	0x00000000
        /*0bbc*/ 	.short	0x0101
        /*0bbe*/ 	.byte	0x3f
	.zero		1


	//   ....[32]....
        /*0bc0*/ 	.word	0x00007820
        /*0bc4*/ 	.word	0x000000ff
        /*0bc8*/ 	.word	0x00030830
        /*0bcc*/ 	.short	0x010a
        /*0bce*/ 	.byte	0x05
	.zero		1


	//   ....[33]....
        /*0bd0*/ 	.word	0x00007880
        /*0bd4*/ 	.word	0x000000ff
        /*0bd8*/ 	.word	0x00030830
        /*0bdc*/ 	.short	0x010a
        /*0bde*/ 	.byte	0x05
	.zero		1


	//   ....[34]....
        /*0be0*/ 	.word	0x000086b0
        /*0be4*/ 	.word	0x000000ff
        /*0be8*/ 	.word	0x00030850
        /*0bec*/ 	.short	0x010a
        /*0bee*/ 	.byte	0x0e
	.zero		1


	//   ....[35]....
        /*0bf0*/ 	.word	0x000086f0
        /*0bf4*/ 	.word	0x000000ff
        /*0bf8*/ 	.word	0x00030850
        /*0bfc*/ 	.short	0x010a
        /*0bfe*/ 	.byte	0x0e
	.zero		1


	//   ....[36]....
        /*0c00*/ 	.word	0x00008fe0
        /*0c04*/ 	.word	0x0000009b
        /*0c08*/ 	.word	0x00000000
        /*0c0c*/ 	.short	0x0101
        /*0c0e*/ 	.byte	0x3f
	.zero		1


	//   ....[37]....
        /*0c10*/ 	.word	0x00009080
        /*0c14*/ 	.word	0x0000009f
        /*0c18*/ 	.word	0x00000000
        /*0c1c*/ 	.short	0x0101
        /*0c1e*/ 	.byte	0x3f
	.zero		1


	//   ....[38]....
        /*0c20*/ 	.word	0x000094f0
        /*0c24*/ 	.word	0x000000ff
        /*0c28*/ 	.word	0x00030830
        /*0c2c*/ 	.short	0x010a
        /*0c2e*/ 	.byte	0x05
	.zero		1


	//   ....[39]....
        /*0c30*/ 	.word	0x00009550
        /*0c34*/ 	.word	0x000000ff
        /*0c38*/ 	.word	0x00030830
        /*0c3c*/ 	.short	0x010a
        /*0c3e*/ 	.byte	0x05
	.zero		1


	//   ....[40]....
        /*0c40*/ 	.word	0x0000a380
        /*0c44*/ 	.word	0x000000ff
        /*0c48*/ 	.word	0x00030850
        /*0c4c*/ 	.short	0x010a
        /*0c4e*/ 	.byte	0x0e
	.zero		1


	//   ....[41]....
        /*0c50*/ 	.word	0x0000a3c0
        /*0c54*/ 	.word	0x000000ff
        /*0c58*/ 	.word	0x00030850
        /*0c5c*/ 	.short	0x010a
        /*0c5e*/ 	.byte	0x0e
	.zero		1


	//   ....[42]....
        /*0c60*/ 	.word	0x0000a620
        /*0c64*/ 	.word	0x00000000
        /*0c68*/ 	.word	0x00000000
        /*0c6c*/ 	.short	0x0101
        /*0c6e*/ 	.byte	0x3f
	.zero		1


	//   ....[43]....
        /*0c70*/ 	.word	0x0000b670
        /*0c74*/ 	.word	0x0000009e
        /*0c78*/ 	.word	0x00000000
        /*0c7c*/ 	.short	0x0101
        /*0c7e*/ 	.byte	0x3f
	.zero		1


	//   ....[44]....
        /*0c80*/ 	.word	0x0000c3e0
        /*0c84*/ 	.word	0x000000ff
        /*0c88*/ 	.word	0x00030850
        /*0c8c*/ 	.short	0x010a
        /*0c8e*/ 	.byte	0x08
	.zero		1


	//   ....[45]....
        /*0c90*/ 	.word	0x0000c420
        /*0c94*/ 	.word	0x000000ff
        /*0c98*/ 	.word	0x00030850
        /*0c9c*/ 	.short	0x010a
        /*0c9e*/ 	.byte	0x08
	.zero		1


	//   ....[46]....
        /*0ca0*/ 	.word	0x0000c860
        /*0ca4*/ 	.word	0x0000000b
        /*0ca8*/ 	.word	0x00000000
        /*0cac*/ 	.short	0x0101
        /*0cae*/ 	.byte	0x3f
	.zero		1


	//   ....[47]....
        /*0cb0*/ 	.word	0x0000edb0
        /*0cb4*/ 	.word	0x000000ff
        /*0cb8*/ 	.word	0x00000000
        /*0cbc*/ 	.short	0x0101
        /*0cbe*/ 	.byte	0x08
	.zero		1


	//   ....[48]....
        /*0cc0*/ 	.word	0x0000f690
        /*0cc4*/ 	.word	0x000000ff
        /*0cc8*/ 	.word	0x00000000
        /*0ccc*/ 	.short	0x0101
        /*0cce*/ 	.byte	0x08
	.zero		1


	//   ....[49]....
        /*0cd0*/ 	.word	0x00014260
        /*0cd4*/ 	.word	0x00000000
        /*0cd8*/ 	.word	0x00030840
        /*0cdc*/ 	.short	0x010a
        /*0cde*/ 	.byte	0x3f
	.zero		1


	//   ....[50]....
        /*0ce0*/ 	.word	0x000152b0
        /*0ce4*/ 	.word	0x00000012
        /*0ce8*/ 	.word	0x00030800
        /*0cec*/ 	.short	0x0107
        /*0cee*/ 	.byte	0x3f
	.zero		1


	//   ....[51]....
        /*0cf0*/ 	.word	0x000153c0
        /*0cf4*/ 	.word	0x00000012
        /*0cf8*/ 	.word	0x00030800
        /*0cfc*/ 	.short	0x0101
        /*0cfe*/ 	.byte	0x3f
	.zero		1


	//   ....[52]....
        /*0d00*/ 	.word	0x000153e0
        /*0d04*/ 	.word	0x00000012
        /*0d08*/ 	.word	0x00030820
        /*0d0c*/ 	.short	0x010a
        /*0d0e*/ 	.byte	0x3f
	.zero		1


	//   ....[53]....
        /*0d10*/ 	.word	0x00015810
        /*0d14*/ 	.word	0x00000003
        /*0d18*/ 	.word	0x00030840
        /*0d1c*/ 	.short	0x010a
        /*0d1e*/ 	.byte	0x3f
	.zero		1


	//   ....[54]....
        /*0d20*/ 	.word	0x00015db0
        /*0d24*/ 	.word	0x00000003
        /*0d28*/ 	.word	0x00000060
        /*0d2c*/ 	.short	0x010a
        /*0d2e*/ 	.byte	0x3f
	.zero		1


	//   ....[55]....
        /*0d30*/ 	.word	0x00016620
        /*0d34*/ 	.word	0x00000003
        /*0d38*/ 	.word	0x00030840
        /*0d3c*/ 	.short	0x010a
        /*0d3e*/ 	.byte	0x3f
	.zero		1


	//   ....[56]....
        /*0d40*/ 	.word	0x00016bc0
        /*0d44*/ 	.word	0x00000002
        /*0d48*/ 	.word	0x00000060
        /*0d4c*/ 	.short	0x010a
        /*0d4e*/ 	.byte	0x3f
	.zero		1


	//   ....[57]....
        /*0d50*/ 	.word	0x00017380
        /*0d54*/ 	.word	0x00000002
        /*0d58*/ 	.word	0x00030840
        /*0d5c*/ 	.short	0x010a
        /*0d5e*/ 	.byte	0x3f
	.zero		1


	//   ....[58]....
        /*0d60*/ 	.word	0x00017920
        /*0d64*/ 	.word	0x00000002
        /*0d68*/ 	.word	0x00000060
        /*0d6c*/ 	.short	0x010a
        /*0d6e*/ 	.byte	0x3f
	.zero		1


	//   ....[59]....
        /*0d70*/ 	.word	0x00018090
        /*0d74*/ 	.word	0x00000000
        /*0d78*/ 	.word	0x00030860
        /*0d7c*/ 	.short	0x010a
        /*0d7e*/ 	.byte	0x3f
	.zero		1


	//   ....[60]....
        /*0d80*/ 	.word	0x000198e0
        /*0d84*/ 	.word	0x00000000
        /*0d88*/ 	.word	0x00030820
        /*0d8c*/ 	.short	0x010a
        /*0d8e*/ 	.byte	0x3f
	.zero		1


	//   ....[61]....
        /*0d90*/ 	.word	0x00019af0
        /*0d94*/ 	.word	0x00000006
        /*0d98*/ 	.word	0x00000000
        /*0d9c*/ 	.short	0x010a
        /*0d9e*/ 	.byte	0x3f
	.zero		1


	//   ....[62]....
        /*0da0*/ 	.word	0x00019b20
        /*0da4*/ 	.word	0x00000007
        /*0da8*/ 	.word	0x00000000
        /*0dac*/ 	.short	0x010a
        /*0dae*/ 	.byte	0x3f
	.zero		1


	//   ....[63]....
        /*0db0*/ 	.word	0x00019b80
        /*0db4*/ 	.word	0x00000004
        /*0db8*/ 	.word	0x00000000
        /*0dbc*/ 	.short	0x010a
        /*0dbe*/ 	.byte	0x3f
	.zero		1


	//   ....[64]....
        /*0dc0*/ 	.word	0x00019bb0
        /*0dc4*/ 	.word	0x00000003
        /*0dc8*/ 	.word	0x00000000
        /*0dcc*/ 	.short	0x010a
        /*0dce*/ 	.byte	0x3f
	.zero		1


	//   ....[65]....
        /*0dd0*/ 	.word	0x00019c20
        /*0dd4*/ 	.word	0x00000003
        /*0dd8*/ 	.word	0x00030800
        /*0ddc*/ 	.short	0x010a
        /*0dde*/ 	.byte	0x3f
	.zero		1


	//   ....[66]....
        /*0de0*/ 	.word	0x00019c70
        /*0de4*/ 	.word	0x00000003
        /*0de8*/ 	.word	0x00030830
        /*0dec*/ 	.short	0x010a
        /*0dee*/ 	.byte	0x3f
	.zero		1


	//   ....[67]....
        /*0df0*/ 	.word	0x00019cd0
        /*0df4*/ 	.word	0x00000098
        /*0df8*/ 	.word	0x00030830
        /*0dfc*/ 	.short	0x010a
        /*0dfe*/ 	.byte	0x3f
	.zero		1


	//   ....[68]....
        /*0e00*/ 	.word	0x00019d30
        /*0e04*/ 	.word	0x00000002
        /*0e08*/ 	.word	0x00030850
        /*0e0c*/ 	.short	0x010a
        /*0e0e*/ 	.byte	0x3f
	.zero		1


	//   ....[69]....
        /*0e10*/ 	.word	0x00019d90
        /*0e14*/ 	.word	0x00000004
        /*0e18*/ 	.word	0x00030830
        /*0e1c*/ 	.short	0x010a
        /*0e1e*/ 	.byte	0x3f
	.zero		1


	//   ....[70]....
        /*0e20*/ 	.word	0x00019df0
        /*0e24*/ 	.word	0x00000002
        /*0e28*/ 	.word	0x00030850
        /*0e2c*/ 	.short	0x010a
        /*0e2e*/ 	.byte	0x3f
	.zero		1


	//   ....[71]....
        /*0e30*/ 	.word	0x00019e50
        /*0e34*/ 	.word	0x00000004
        /*0e38*/ 	.word	0x00030830
        /*0e3c*/ 	.short	0x010a
        /*0e3e*/ 	.byte	0x3f
	.zero		1


	//   ....[72]....
        /*0e40*/ 	.word	0x00019eb0
        /*0e44*/ 	.word	0x00000002
        /*0e48*/ 	.word	0x00030850
        /*0e4c*/ 	.short	0x010a
        /*0e4e*/ 	.byte	0x3f
	.zero		1


	//   ....[73]....
        /*0e50*/ 	.word	0x00019f10
        /*0e54*/ 	.word	0x00000007
        /*0e58*/ 	.word	0x00030850
        /*0e5c*/ 	.short	0x010a
        /*0e5e*/ 	.byte	0x3f
	.zero		1


	//   ....[74]....
        /*0e60*/ 	.word	0x0001a0b0
        /*0e64*/ 	.word	0x00000000
        /*0e68*/ 	.word	0x00030840
        /*0e6c*/ 	.short	0x010a
        /*0e6e*/ 	.byte	0x3f
	.zero		1


	//   ....[75]....
        /*0e70*/ 	.word	0x0001ad30
        /*0e74*/ 	.word	0x00000012
        /*0e78*/ 	.word	0x00030820
        /*0e7c*/ 	.short	0x010a
        /*0e7e*/ 	.byte	0x3f
	.zero		1


	//   ....[76]....
        /*0e80*/ 	.word	0x0001ad80
        /*0e84*/ 	.word	0x00000003
        /*0e88*/ 	.word	0x00030840
        /*0e8c*/ 	.short	0x010a
        /*0e8e*/ 	.byte	0x3f
	.zero		1


	//   ....[77]....
        /*0e90*/ 	.word	0x0001add0
        /*0e94*/ 	.word	0x00000003
        /*0e98*/ 	.word	0x00000060
        /*0e9c*/ 	.short	0x010a
        /*0e9e*/ 	.byte	0x3f
	.zero		1


	//   ....[78]....
        /*0ea0*/ 	.word	0x0001ae20
        /*0ea4*/ 	.word	0x00000003
        /*0ea8*/ 	.word	0x00030840
        /*0eac*/ 	.short	0x010a
        /*0eae*/ 	.byte	0x3f
	.zero		1


	//   ....[79]....
        /*0eb0*/ 	.word	0x0001ae70
        /*0eb4*/ 	.word	0x00000002
        /*0eb8*/ 	.word	0x00000060
        /*0ebc*/ 	.short	0x010a
        /*0ebe*/ 	.byte	0x3f
	.zero		1


	//   ....[80]....
        /*0ec0*/ 	.word	0x0001aec0
        /*0ec4*/ 	.word	0x00000002
        /*0ec8*/ 	.word	0x00030840
        /*0ecc*/ 	.short	0x010a
        /*0ece*/ 	.byte	0x3f
	.zero		1


	//   ....[81]....
        /*0ed0*/ 	.word	0x0001af10
        /*0ed4*/ 	.word	0x00000002
        /*0ed8*/ 	.word	0x00000060
        /*0edc*/ 	.short	0x010a
        /*0ede*/ 	.byte	0x3f
	.zero		1


	//   ....[82]....
        /*0ee0*/ 	.word	0x0001af60
        /*0ee4*/ 	.word	0x00000000
        /*0ee8*/ 	.word	0x00030860
        /*0eec*/ 	.short	0x010a
        /*0eee*/ 	.byte	0x3f
	.zero		1


	//   ....[83]....
        /*0ef0*/ 	.word	0x0001bae0
        /*0ef4*/ 	.word	0x00000000
        /*0ef8*/ 	.word	0x00030820
        /*0efc*/ 	.short	0x010a
        /*0efe*/ 	.byte	0x3f
	.zero		1


	//   ....[84]....
        /*0f00*/ 	.word	0x0001bc80
        /*0f04*/ 	.word	0x00000006
        /*0f08*/ 	.word	0x00000000
        /*0f0c*/ 	.short	0x010a
        /*0f0e*/ 	.byte	0x3f
	.zero		1


	//   ....[85]....
        /*0f10*/ 	.word	0x0001bcd0
        /*0f14*/ 	.word	0x00000007
        /*0f18*/ 	.word	0x00000000
        /*0f1c*/ 	.short	0x010a
        /*0f1e*/ 	.byte	0x3f
	.zero		1


	//   ....[86]....
        /*0f20*/ 	.word	0x0001bd20
        /*0f24*/ 	.word	0x00000004
        /*0f28*/ 	.word	0x00000000
        /*0f2c*/ 	.short	0x010a
        /*0f2e*/ 	.byte	0x3f
	.zero		1


	//----- nvinfo : EIATTR_NUM_MBARRIERS
	.align		4
.L_461:
        /*0f30*/ 	.byte	0x03, 0x38
        /*0f32*/ 	.short	0x0016


	//----- nvinfo : EIATTR_EXIT_INSTR_OFFSETS
	.align		4
        /*0f34*/ 	.byte	0x04, 0x1c
        /*0f36*/ 	.short	(.L_463 - .L_462)


	//   ....[0]....
.L_462:
        /*0f38*/ 	.word	0x00000a50


	//   ....[1]....
        /*0f3c*/ 	.word	0x00011af0


	//   ....[2]....
        /*0f40*/ 	.word	0x00019c00


	//----- nvinfo : EIATTR_MAX_THREADS
	.align		4
.L_463:
        /*0f44*/ 	.byte	0x04, 0x05
        /*0f46*/ 	.short	(.L_465 - .L_464)
.L_464:
        /*0f48*/ 	.word	0x00000180
        /*0f4c*/ 	.word	0x00000001
        /*0f50*/ 	.word	0x00000001


	//----- nvinfo : EIATTR_CRS_STACK_SIZE
	.align		4
.L_465:
        /*0f54*/ 	.byte	0x04, 0x1e
        /*0f56*/ 	.short	(.L_467 - .L_466)
.L_466:
        /*0f58*/ 	.word	0x00000000


	//----- nvinfo : EIATTR_CBANK_PARAM_SIZE
	.align		4
.L_467:
        /*0f5c*/ 	.byte	0x03, 0x19
        /*0f5e*/ 	.short	0x0af0


	//----- nvinfo : EIATTR_PARAM_CBANK
	.align		4
        /*0f60*/ 	.byte	0x04, 0x0a
        /*0f62*/ 	.short	(.L_469 - .L_468)
	.align		4
.L_468:
        /*0f64*/ 	.word	index@(.nv.constant0._ZN7cutlass13device_kernelIN5flash11enable_sm90INS1_16FlashAttnFwdSm90INS1_25CollectiveMainloopFwdSm90ILi2EN4cute5tupleIJNS5_1CILi1EEES8_S8_EEENS6_IJNS7_ILi128EEENS7_ILi64EEENS7_ILi256EEEEEELi256ENS_10bfloat16_tEfNS_4arch4Sm90ELb0ELb1ELb0ELb1ELb0ELb0ELb0ELb1ELb1ELb1ELb1ELb0EEENS1_21CollectiveEpilogueFwdINS6_IJSA_SC_SB_EEES9_SE_SG_Li256ELb1ELb1ELb1ELb0EEENS1_36VarlenDynamicPersistentTileSchedulerILi128ELi64ELi256ELi128ELb1ELb1ELb1ELb1ELb0ELb1EEEEEEEEEvNT_6ParamsE)
        /*0f68*/ 	.short	0x0210
        /*0f6a*/ 	.short	0x0af0


	//----- nvinfo : EIATTR_SW_WAR
	.align		4
.L_469:
        /*0f6c*/ 	.byte	0x04, 0x36
        /*0f6e*/ 	.short	(.L_471 - .L_470)
.L_470:
        /*0f70*/ 	.word	0x00000008
.L_471:


//--------------------- .nv.info._ZN7cutlass13device_kernelIN5flash11enable_sm90INS1_16FlashAttnFwdSm90INS1_25CollectiveMainloopFwdSm90ILi2EN4cute5tupleIJNS5_1CILi1EEES8_S8_EEENS6_IJNS7_ILi128EEENS7_ILi64EEENS7_ILi256EEEEEELi256ENS_10bfloat16_tEfNS_4arch4Sm90ELb0ELb1ELb0ELb1ELb0ELb1ELb0ELb1ELb1ELb1ELb1ELb0EEENS1_21CollectiveEpilogueFwdINS6_IJSA_SC_SB_EEES9_SE_SG_Li256ELb1ELb1ELb1ELb0EEENS1_36VarlenDynamicPersistentTileSchedulerILi128ELi64ELi256ELi128ELb1ELb1ELb1ELb1ELb0ELb1EEEEEEEEEvNT_6ParamsE --------------------------
	.section	.nv.info._ZN7cutlass13device_kernelIN5flash11enable_sm90INS1_16FlashAttnFwdSm90INS1_25CollectiveMainloopFwdSm90ILi2EN4cute5tupleIJNS5_1CILi1EEES8_S8_EEENS6_IJNS7_ILi128EEENS7_ILi64EEENS7_ILi256EEEEEELi256ENS_10bfloat16_tEfNS_4arch4Sm90ELb0ELb1ELb0ELb1ELb0ELb1ELb0ELb1ELb1ELb1ELb1ELb0EEENS1_21CollectiveEpilogueFwdINS6_IJSA_SC_SB_EEES9_SE_SG_Li256ELb1ELb1ELb1ELb0EEENS1_36VarlenDynamicPersistentTileSchedulerILi128ELi64ELi256ELi128ELb1ELb1ELb1ELb1ELb0ELb1EEEEEEEEEvNT_6ParamsE,"",@"SHT_CUDA_INFO"
	.sectionflags	@""
	.align	4


	//----- nvinfo : EIATTR_CUDA_API_VERSION
	.align		4
        /*0000*/ 	.byte	0x04, 0x37
        /*0002*/ 	.short	(.L_473 - .L_472)
.L_472:
        /*0004*/ 	.word	0x00000082


	//----- nvinfo : EIATTR_KPARAM_INFO
	.align		4
.L_473:
        /*0008*/ 	.byte	0x04, 0x17
        /*000a*/ 	.short	(.L_475 - .L_474)
.L_474:
        /*000c*/ 	.word	0x00000000
        /*0010*/ 	.short	0x0000
        /*0012*/ 	.short	0x0070
        /*0014*/ 	.byte	0x00, 0xf0, 0x01, 0x2a


	//----- nvinfo : EIATTR_SPARSE_MMA_MASK
	.align		4
.L_475:
        /*0018*/ 	.byte	0x03, 0x50
        /*001a*/ 	.short	0x0000


	//----- nvinfo : EIATTR_MAXREG_COUNT
	.align		4
        /*001c*/ 	.byte	0x03, 0x1b
        /*001e*/ 	.short	0x00a8


	//----- nvinfo : EIATTR_NUM_BARRIERS
	.align		4
        /*0020*/ 	.byte	0x02, 0x4c
        /*0022*/ 	.byte	0x10
	.zero		1


	//----- nvinfo : EIATTR_EXTERNS
	.align		4
        /*0024*/ 	.byte	0x04, 0x0f
        /*0026*/ 	.short	(.L_477 - .L_476)


	//   ....[0]....
	.align		4
.L_476:
        /*0028*/ 	.word	index@(__assertfail)


	//----- nvinfo : EIATTR_ANNOTATIONS
	.align		4
.L_477:
        /*002c*/ 	.byte	0x04, 0x55
        /*002e*/ 	.short	(.L_479 - .L_478)


	//   ....[0]....
.L_478:
        /* <DEDUP_REMOVED lines=168> */


	//----- nvinfo : EIATTR_MERCURY_ISA_VERSION
	.align		4
.L_479:
        /*0a98*/ 	.byte	0x03, 0x5f
        /*0a9a*/ 	.short	0x0101


	//----- nvinfo : EIATTR_UNUSED_LOAD_BYTE_OFFSET
	.align		4
        /*0a9c*/ 	.byte	0x04, 0x44
        /*0a9e*/ 	.short	(.L_481 - .L_480)


	//   ....[0]....
.L_480:
        /*0aa0*/ 	.word	0x00000aa0
        /*0aa4*/ 	.word	0x0000fff0


	//   ....[1]....
        /*0aa8*/ 	.word	0x0001f740
        /*0aac*/ 	.word	0x0000fff0


	//----- nvinfo : EIATTR_INT_WARP_WIDE_INSTR_OFFSETS
	.align		4
.L_481:
        /*0ab0*/ 	.byte	0x04, 0x31
        /*0ab2*/ 	.short	(.L_483 - .L_482)


	//   ....[0]....
.L_482:
        /*0ab4*/ 	.word	0x00000190


	//   ....[1]....
        /*0ab8*/ 	.word	0x000001d0


	//   ....[2]....
        /*0abc*/ 	.word	0x00000240


	//   ....[3]....
        /*0ac0*/ 	.word	0x00028250


	//   ....[4]....
        /*0ac4*/ 	.word	0x000282f0


	//   ....[5]....
        /*0ac8*/ 	.word	0x0002c780


	//   ....[6]....
        /*0acc*/ 	.word	0x0002c7f0


	//----- nvinfo : EIATTR_COOP_GROUP_MASK_REGIDS
	.align		4
.L_483:
        /*0ad0*/ 	.byte	0x04, 0x29
        /*0ad2*/ 	.short	(.L_485 - .L_484)


	//   ....[0]....
.L_484:
        /*0ad4*/ 	.word	0xffffffff


	//   ....[1]....
        /*0ad8*/ 	.word	0xffffffff


	//   ....[2]....
        /*0adc*/ 	.word	0xffffffff


	//   ....[3]....
        /*0ae0*/ 	.word	0xffffffff


	//   ....[4]....
        /*0ae4*/ 	.word	0xffffffff


	//   ....[5]....
        /*0ae8*/ 	.word	0xffffffff


	//   ....[6]....
        /*0aec*/ 	.word	0xffffffff


	//   ....[7]....
        /*0af0*/ 	.word	0xffffffff


	//   ....[8]....
        /*0af4*/ 	.word	0xffffffff


	//   ....[9]....
        /*0af8*/ 	.word	0xffffffff


	//   ....[10]....
        /*0afc*/ 	.word	0xffffffff


	//   ....[11]....
        /*0b00*/ 	.word	0xffffffff


	//   ....[12]....
        /*0b04*/ 	.word	0xffffffff


	//   ....[13]....
        /*0b08*/ 	.word	0xffffffff


	//   ....[14]....
        /*0b0c*/ 	.word	0xffffffff


	//   ....[15]....
        /*0b10*/ 	.word	0xffffffff


	//   ....[16]....
        /*0b14*/ 	.word	0xffffffff


	//   ....[17]....
        /*0b18*/ 	.word	0xffffffff


	//   ....[18]....
        /*0b1c*/ 	.word	0xffffffff


	//   ....[19]....
        /*0b20*/ 	.word	0xffffffff


	//   ....[20]....
        /*0b24*/ 	.word	0xffffffff


	//   ....[21]....
        /*0b28*/ 	.word	0xffffffff


	//   ....[22]....
        /*0b2c*/ 	.word	0xffffffff


	//   ....[23]....
        /*0b30*/ 	.word	0xffffffff


	//   ....[24]....
        /*0b34*/ 	.word	0xffffffff


	//   ....[25]....
        /*0b38*/ 	.word	0xffffffff


	//   ....[26]....
        /*0b3c*/ 	.word	0xffffffff


	//   ....[27]....
        /*0b40*/ 	.word	0xffffffff


	//   ....[28]....
        /*0b44*/ 	.word	0xffffffff


	//   ....[29]....
        /*0b48*/ 	.word	0xffffffff


	//   ....[30]....
        /*0b4c*/ 	.word	0xffffffff


	//   ....[31]....
        /*0b50*/ 	.word	0xffffffff


	//   ....[32]....
        /*0b54*/ 	.word	0xffffffff


	//   ....[33]....
        /*0b58*/ 	.word	0xffffffff


	//   ....[34]....
        /*0b5c*/ 	.word	0xffffffff


	//   ....[35]....
        /*0b60*/ 	.word	0xffffffff


	//   ....[36]....
        /*0b64*/ 	.word	0xffffffff


	//   ....[37]....
        /*0b68*/ 	.word	0xffffffff


	//   ....[38]....
        /*0b6c*/ 	.word	0xffffffff


	//   ....[39]....
        /*0b70*/ 	.word	0xffffffff


	//   ....[40]....
        /*0b74*/ 	.word	0xffffffff


	//   ....[41]....
        /*0b78*/ 	.word	0xffffffff


	//   ....[42]....
        /*0b7c*/ 	.word	0xffffffff


	//   ....[43]....
        /*0b80*/ 	.word	0xffffffff


	//   ....[44]....
        /*0b84*/ 	.word	0xffffffff


	//   ....[45]....
        /*0b88*/ 	.word	0xffffffff


	//   ....[46]....
        /*0b8c*/ 	.word	0xffffffff


	//   ....[47]....
        /*0b90*/ 	.word	0xffffffff


	//   ....[48]....
        /*0b94*/ 	.word	0xffffffff


	//   ....[49]....
        /*0b98*/ 	.word	0xffffffff


	//   ....[50]....
        /*0b9c*/ 	.word	0xffffffff


	//   ....[51]....
        /*0ba0*/ 	.word	0xffffffff


	//   ....[52]....
        /*0ba4*/ 	.word	0xffffffff


	//   ....[53]....
        /*0ba8*/ 	.word	0xffffffff


	//   ....[54]....
        /*0bac*/ 	.word	0xffffffff


	//   ....[55]....
        /*0bb0*/ 	.word	0xffffffff


	//   ....[56]....
        /*0bb4*/ 	.word	0xffffffff


	//   ....[57]....
        /*0bb8*/ 	.word	0xffffffff


	//   ....[58]....
        /*0bbc*/ 	.word	0xffffffff


	//   ....[59]....
        /*0bc0*/ 	.word	0xffffffff


	//   ....[60]....
        /*0bc4*/ 	.word	0xffffffff


	//   ....[61]....
        /*0bc8*/ 	.word	0xffffffff


	//   ....[62]....
        /*0bcc*/ 	.word	0xffffffff


	//   ....[63]....
        /*0bd0*/ 	.word	0xffffffff


	//   ....[64]....
        /*0bd4*/ 	.word	0xffffffff


	//   ....[65]....
        /*0bd8*/ 	.word	0xffffffff


	//   ....[66]....
        /*0bdc*/ 	.word	0xffffffff


	//   ....[67]....
        /*0be0*/ 	.word	0xffffffff


	//   ....[68]....
        /*0be4*/ 	.word	0xffffffff


	//   ....[69]....
        /*0be8*/ 	.word	0xffffffff


	//   ....[70]....
        /*0bec*/ 	.word	0xffffffff


	//   ....[71]....
        /*0bf0*/ 	.word	0xffffffff


	//   ....[72]....
        /*0bf4*/ 	.word	0xffffffff


	//   ....[73]....
        /*0bf8*/ 	.word	0xffffffff


	//   ....[74]....
        /*0bfc*/ 	.word	0xffffffff


	//   ....[75]....
        /*0c00*/ 	.word	0xffffffff


	//   ....[76]....
        /*0c04*/ 	.word	0xffffffff


	//   ....[77]....
        /*0c08*/ 	.word	0xffffffff


	//   ....[78]....
        /*0c0c*/ 	.word	0xffffffff


	//   ....[79]....
        /*0c10*/ 	.word	0xffffffff


	//   ....[80]....
        /*0c14*/ 	.word	0xffffffff


	//   ....[81]....
        /*0c18*/ 	.word	0xffffffff


	//   ....[82]....
        /*0c1c*/ 	.word	0xffffffff


	//   ....[83]....
        /*0c20*/ 	.word	0xffffffff


	//   ....[84]....
        /*0c24*/ 	.word	0xffffffff


	//   ....[85]....
        /*0c28*/ 	.word	0xffffffff


	//   ....[86]....
        /*0c2c*/ 	.word	0xffffffff


	//   ....[87]....
        /*0c30*/ 	.word	0xffffffff


	//   ....[88]....
        /*0c34*/ 	.word	0xffffffff


	//   ....[89]....
        /*0c38*/ 	.word	0xffffffff


	//   ....[90]....
        /*0c3c*/ 	.word	0xffffffff


	//   ....[91]....
        /*0c40*/ 	.word	0xffffffff


	//   ....[92]....
        /*0c44*/ 	.word	0xffffffff


	//   ....[93]....
        /*0c48*/ 	.word	0xffffffff


	//   ....[94]....
        /*0c4c*/ 	.word	0xffffffff


	//   ....[95]....
        /*0c50*/ 	.word	0xffffffff


	//   ....[96]....
        /*0c54*/ 	.word	0xffffffff


	//   ....[97]....
        /*0c58*/ 	.word	0xffffffff


	//   ....[98]....
        /*0c5c*/ 	.word	0xffffffff


	//   ....[99]....
        /*0c60*/ 	.word	0xffffffff


	//   ....[100]....
        /*0c64*/ 	.word	0xffffffff


	//   ....[101]....
        /*0c68*/ 	.word	0xffffffff


	//   ....[102]....
        /*0c6c*/ 	.word	0xffffffff


	//   ....[103]....
        /*0c70*/ 	.word	0xffffffff


	//   ....[104]....
        /*0c74*/ 	.word	0xffffffff


	//   ....[105]....
        /*0c78*/ 	.word	0xffffffff


	//   ....[106]....
        /*0c7c*/ 	.word	0xffffffff


	//   ....[107]....
        /*0c80*/ 	.word	0xffffffff


	//   ....[108]....
        /*0c84*/ 	.word	0xffffffff


	//   ....[109]....
        /*0c88*/ 	.word	0xffffffff


	//   ....[110]....
        /*0c8c*/ 	.word	0xffffffff


	//   ....[111]....
        /*0c90*/ 	.word	0xffffffff


	//   ....[112]....
        /*0c94*/ 	.word	0xffffffff


	//   ....[113]....
        /*0c98*/ 	.word	0xffffffff


	//   ....[114]....
        /*0c9c*/ 	.word	0xffffffff


	//   ....[115]....
        /*0ca0*/ 	.word	0xffffffff


	//   ....[116]....
        /*0ca4*/ 	.word	0xffffffff


	//   ....[117]....
        /*0ca8*/ 	.word	0xffffffff


	//   ....[118]....
        /*0cac*/ 	.word	0xffffffff


	//   ....[119]....
        /*0cb0*/ 	.word	0xffffffff


	//   ....[120]....
        /*0cb4*/ 	.word	0xffffffff


	//   ....[121]....
        /*0cb8*/ 	.word	0xffffffff


	//   ....[122]....
        /*0cbc*/ 	.word	0xffffffff


	//   ....[123]....
        /*0cc0*/ 	.word	0xffffffff


	//   ....[124]....
        /*0cc4*/ 	.word	0xffffffff


	//   ....[125]....
        /*0cc8*/ 	.word	0xffffffff


	//   ....[126]....
        /*0ccc*/ 	.word	0xffffffff


	//   ....[127]....
        /*0cd0*/ 	.word	0xffffffff


	//   ....[128]....
        /*0cd4*/ 	.word	0xffffffff


	//   ....[129]....
        /*0cd8*/ 	.word	0xffffffff


	//   ....[130]....
        /*0cdc*/ 	.word	0xffffffff


	//   ....[131]....
        /*0ce0*/ 	.word	0xffffffff


	//   ....[132]....
        /*0ce4*/ 	.word	0xffffffff


	//   ....[133]....
        /*0ce8*/ 	.word	0xffffffff


	//   ....[134]....
        /*0cec*/ 	.word	0xffffffff


	//   ....[135]....
        /*0cf0*/ 	.word	0xffffffff


	//   ....[136]....
        /*0cf4*/ 	.word	0xffffffff


	//   ....[137]....
        /*0cf8*/ 	.word	0xffffffff


	//   ....[138]....
        /*0cfc*/ 	.word	0xffffffff


	//   ....[139]....
        /*0d00*/ 	.word	0xffffffff


	//   ....[140]....
        /*0d04*/ 	.word	0xffffffff


	//   ....[141]....
        /*0d08*/ 	.word	0xffffffff


	//   ....[142]....
        /*0d0c*/ 	.word	0xffffffff


	//   ....[143]....
        /*0d10*/ 	.word	0xffffffff


	//   ....[144]....
        /*0d14*/ 	.word	0x0500000f


	//   ....[145]....
        /*0d18*/ 	.word	0x0500000f


	//   ....[146]....
        /*0d1c*/ 	.word	0x0500000f


	//   ....[147]....
        /*0d20*/ 	.word	0x0500000f


	//   ....[148]....
        /*0d24*/ 	.word	0x0500000f


	//   ....[149]....
        /*0d28*/ 	.word	0x0500000f


	//   ....[150]....
        /*0d2c*/ 	.word	0x0500000f


	//   ....[151]....
        /*0d30*/ 	.word	0x0500000f


	//   ....[152]....
        /*0d34*/ 	.word	0x0500000f


	//   ....[153]....
        /*0d38*/ 	.word	0x0500000f


	//   ....[154]....
        /*0d3c*/ 	.word	0x0500000f


	//   ....[155]....
        /*0d40*/ 	.word	0x0500000f


	//   ....[156]....
        /*0d44*/ 	.word	0x0500000f


	//   ....[157]....
        /*0d48*/ 	.word	0x0500000f


	//   ....[158]....
        /*0d4c*/ 	.word	0x0500000f


	//   ....[159]....
        /*0d50*/ 	.word	0x0500000f


	//   ....[160]....
        /*0d54*/ 	.word	0x0500000f


	//   ....[161]....
        /*0d58*/ 	.word	0x0500000f


	//   ....[162]....
        /*0d5c*/ 	.word	0x0500000f


	//   ....[163]....
        /*0d60*/ 	.word	0x0500000f


	//   ....[164]....
        /*0d64*/ 	.word	0x0500000f


	//   ....[165]....
        /*0d68*/ 	.word	0x0500000f


	//   ....[166]....
        /*0d6c*/ 	.word	0x0500000f


	//   ....[167]....
        /*0d70*/ 	.word	0x0500000f


	//   ....[168]....
        /*0d74*/ 	.word	0x0500000f


	//   ....[169]....
        /*0d78*/ 	.word	0x0500000f


	//   ....[170]....
        /*0d7c*/ 	.word	0x0500000f


	//   ....[171]....
        /*0d80*/ 	.word	0x0500000f


	//   ....[172]....
        /*0d84*/ 	.word	0x0500000f


	//   ....[173]....
        /*0d88*/ 	.word	0x0500000f


	//   ....[174]....
        /*0d8c*/ 	.word	0x0500000f


	//   ....[175]....
        /*0d90*/ 	.word	0x0500000f


	//   ....[176]....
        /*0d94*/ 	.word	0x0500000f


	//   ....[177]....
        /*0d98*/ 	.word	0x0500000f


	//   ....[178]....
        /*0d9c*/ 	.word	0x0500000f


	//   ....[179]....
        /*0da0*/ 	.word	0x0500000f


	//   ....[180]....
        /*0da4*/ 	.word	0x0500000f


	//   ....[181]....
        /*0da8*/ 	.word	0x0500000f


	//   ....[182]....
        /*0dac*/ 	.word	0x0500000f


	//   ....[183]....
        /*0db0*/ 	.word	0x0500000f


	//   ....[184]....
        /*0db4*/ 	.word	0x0500000f


	//   ....[185]....
        /*0db8*/ 	.word	0x0500000f


	//   ....[186]....
        /*0dbc*/ 	.word	0x0500000f


	//   ....[187]....
        /*0dc0*/ 	.word	0x0500000f


	//   ....[188]....
        /*0dc4*/ 	.word	0x0500000f


	//   ....[189]....
        /*0dc8*/ 	.word	0x0500000f


	//   ....[190]....
        /*0dcc*/ 	.word	0x0500000f


	//   ....[191]....
        /*0dd0*/ 	.word	0x0500000f


	//   ....[192]....
        /*0dd4*/ 	.word	0x0500000f


	//   ....[193]....
        /*0dd8*/ 	.word	0x0500000f


	//   ....[194]....
        /*0ddc*/ 	.word	0x0500000f


	//   ....[195]....
        /*0de0*/ 	.word	0x0500000f


	//   ....[196]....
        /*0de4*/ 	.word	0x0500000f


	//   ....[197]....
        /*0de8*/ 	.word	0x0500000f


	//   ....[198]....
        /*0dec*/ 	.word	0x0500000f


	//   ....[199]....
        /*0df0*/ 	.word	0x0500000f


	//   ....[200]....
        /*0df4*/ 	.word	0x0500000f


	//   ....[201]....
        /*0df8*/ 	.word	0x0500000f


	//   ....[202]....
        /*0dfc*/ 	.word	0x0500000f


	//   ....[203]....
        /*0e00*/ 	.word	0x0500000f


	//   ....[204]....
        /*0e04*/ 	.word	0x0500000f


	//   ....[205]....
        /*0e08*/ 	.word	0x0500000f


	//   ....[206]....
        /*0e0c*/ 	.word	0x0500000f


	//   ....[207]....
        /*0e10*/ 	.word	0x0500000f


	//   ....[208]....
        /*0e14*/ 	.word	0x0500000f


	//   ....[209]....
        /*0e18*/ 	.word	0x0500000f


	//   ....[210]....
        /*0e1c*/ 	.word	0x0500000f


	//   ....[211]....
        /*0e20*/ 	.word	0x0500000f


	//   ....[212]....
        /*0e24*/ 	.word	0x0500000f


	//----- nvinfo : EIATTR_COOP_GROUP_INSTR_OFFSETS
	.align		4
.L_485:
        /*0e28*/ 	.byte	0x04, 0x28
        /*0e2a*/ 	.short	(.L_487 - .L_486)


	//   ....[0]....
.L_486:
        /*0e2c*/ 	.word	0x00000060


	//   ....[1]....
        /*0e30*/ 	.word	0x000001a0


	//   ....[2]....
        /*0e34*/ 	.word	0x000001f0


	//   ....[3]....
        /*0e38*/ 	.word	0x00000420


	//   ....[4]....
        /*0e3c*/ 	.word	0x00000580


	//   ....[5]....
        /*0e40*/ 	.word	0x000006a0


	//   ....[6]....
        /*0e44*/ 	.word	0x00000800


	//   ....[7]....
        /*0e48*/ 	.word	0x00009d90


	//   ....[8]....
        /*0e4c*/ 	.word	0x0000a4b0


	//   ....[9]....
        /*0e50*/ 	.word	0x0000a4c0


	//   ....[10]....
        /*0e54*/ 	.word	0x0000a4d0


	//   ....[11]....
        /*0e58*/ 	.word	0x0000a4e0


	//   ....[12]....
        /*0e5c*/ 	.word	0x0000aaa0


	//   ....[13]....
        /*0e60*/ 	.word	0x0000aab0


	//   ....[14]....
        /*0e64*/ 	.word	0x0000aac0


	//   ....[15]....
        /*0e68*/ 	.word	0x0000aad0


	//   ....[16]....
        /*0e6c*/ 	.word	0x0000b050


	//   ....[17]....
        /*0e70*/ 	.word	0x0000b060


	//   ....[18]....
        /*0e74*/ 	.word	0x0000b070


	//   ....[19]....
        /*0e78*/ 	.word	0x0000b080


	//   ....[20]....
        /*0e7c*/ 	.word	0x0000b620


	//   ....[21]....
        /*0e80*/ 	.word	0x0000b630


	//   ....[22]....
        /*0e84*/ 	.word	0x0000b640


	//   ....[23]....
        /*0e88*/ 	.word	0x0000b650


	//   ....[24]....
        /*0e8c*/ 	.word	0x0000f130


	//   ....[25]....
        /*0e90*/ 	.word	0x0000f140


	//   ....[26]....
        /*0e94*/ 	.word	0x0000f150


	//   ....[27]....
        /*0e98*/ 	.word	0x0000f160


	//   ....[28]....
        /*0e9c*/ 	.word	0x0000f610


	//   ....[29]....
        /*0ea0*/ 	.word	0x0000f620


	//   ....[30]....
        /*0ea4*/ 	.word	0x0000f630


	//   ....[31]....
        /*0ea8*/ 	.word	0x0000f640


	//   ....[32]....
        /*0eac*/ 	.word	0x0000fa80


	//   ....[33]....
        /*0eb0*/ 	.word	0x0000fa90


	//   ....[34]....
        /*0eb4*/ 	.word	0x0000faa0


	//   ....[35]....
        /*0eb8*/ 	.word	0x0000fab0


	//   ....[36]....
        /*0ebc*/ 	.word	0x0000ff10


	//   ....[37]....
        /*0ec0*/ 	.word	0x0000ff20


	//   ....[38]....
        /*0ec4*/ 	.word	0x0000ff30


	//   ....[39]....
        /*0ec8*/ 	.word	0x0000ff40


	//   ....[40]....
        /*0ecc*/ 	.word	0x00014b40


	//   ....[41]....
        /*0ed0*/ 	.word	0x00014dc0


	//   ....[42]....
        /*0ed4*/ 	.word	0x000156b0


	//   ....[43]....
        /*0ed8*/ 	.word	0x00015780


	//   ....[44]....
        /*0edc*/ 	.word	0x00015bc0


	//   ....[45]....
        /*0ee0*/ 	.word	0x00015c30


	//   ....[46]....
        /*0ee4*/ 	.word	0x00017e00


	//   ....[47]....
        /*0ee8*/ 	.word	0x00018020


	//   ....[48]....
        /*0eec*/ 	.word	0x00018770


	//   ....[49]....
        /*0ef0*/ 	.word	0x000187d0


	//   ....[50]....
        /*0ef4*/ 	.word	0x00018c50


	//   ....[51]....
        /*0ef8*/ 	.word	0x00018cc0


	//   ....[52]....
        /*0efc*/ 	.word	0x0001abb0


	//   ....[53]....
        /*0f00*/ 	.word	0x0001abe0


	//   ....[54]....
        /*0f04*/ 	.word	0x0001ad90


	//   ....[55]....
        /*0f08*/ 	.word	0x0001afe0


	//   ....[56]....
        /*0f0c*/ 	.word	0x0001cc80


	//   ....[57]....
        /*0f10*/ 	.word	0x0001cec0


	//   ....[58]....
        /*0f14*/ 	.word	0x0001d620


	//   ....[59]....
        /*0f18*/ 	.word	0x0001d6a0


	//   ....[60]....
        /*0f1c*/ 	.word	0x0001db20


	//   ....[61]....
        /*0f20*/ 	.word	0x0001db90


	//   ....[62]....
        /*0f24*/ 	.word	0x0001eaf0


	//   ....[63]....
        /*0f28*/ 	.word	0x0001ed10


	//   ....[64]....
        /*0f2c*/ 	.word	0x0001ed40


	//   ....[65]....
        /*0f30*/ 	.word	0x0001ed50


	//   ....[66]....
        /*0f34*/ 	.word	0x00020800


	//   ....[67]....
        /*0f38*/ 	.word	0x00020810


	//   ....[68]....
        /*0f3c*/ 	.word	0x00020820


	//   ....[69]....
        /*0f40*/ 	.word	0x00020830


	//   ....[70]....
        /*0f44*/ 	.word	0x000212c0


	//   ....[71]....
        /*0f48*/ 	.word	0x000212e0


	//   ....[72]....
        /*0f4c*/ 	.word	0x00021430


	//   ....[73]....
        /*0f50*/ 	.word	0x00021450


	//   ....[74]....
        /*0f54*/ 	.word	0x000215a0


	//   ....[75]....
        /*0f58*/ 	.word	0x000215c0


	//   ....[76]....
        /*0f5c*/ 	.word	0x00021720


	//   ....[77]....
        /*0f60*/ 	.word	0x00021740


	//   ....[78]....
        /*0f64*/ 	.word	0x00021d70


	//   ....[79]....
        /*0f68*/ 	.word	0x00021db0


	//   ....[80]....
        /*0f6c*/ 	.word	0x000229c0


	//   ....[81]....
        /*0f70*/ 	.word	0x000229d0


	//   ....[82]....
        /*0f74*/ 	.word	0x00023b70


	//   ....[83]....
        /*0f78*/ 	.word	0x00023b80


	//   ....[84]....
        /*0f7c*/ 	.word	0x00023ce0


	//   ....[85]....
        /*0f80*/ 	.word	0x00023d00


	//   ....[86]....
        /*0f84*/ 	.word	0x00023e50


	//   ....[87]....
        /*0f88*/ 	.word	0x00023e70


	//   ....[88]....
        /*0f8c*/ 	.word	0x00023fd0


	//   ....[89]....
        /*0f90*/ 	.word	0x00023ff0


	//   ....[90]....
        /*0f94*/ 	.word	0x000241d0


	//   ....[91]....
        /*0f98*/ 	.word	0x000243f0


	//   ....[92]....
        /*0f9c*/ 	.word	0x00024420


	//   ....[93]....
        /*0fa0*/ 	.word	0x00024450


	//   ....[94]....
        /*0fa4*/ 	.word	0x00024480


	//   ....[95]....
        /*0fa8*/ 	.word	0x000244b0


	//   ....[96]....
        /*0fac*/ 	.word	0x000244e0


	//   ....[97]....
        /*0fb0*/ 	.word	0x00024690


	//   ....[98]....
        /*0fb4*/ 	.word	0x000246c0


	//   ....[99]....
        /*0fb8*/ 	.word	0x000246f0


	//   ....[100]....
        /*0fbc*/ 	.word	0x00024720


	//   ....[101]....
        /*0fc0*/ 	.word	0x00024750


	//   ....[102]....
        /*0fc4*/ 	.word	0x00024780


	//   ....[103]....
        /*0fc8*/ 	.word	0x00024820


	//   ....[104]....
        /*0fcc*/ 	.word	0x00024850


	//   ....[105]....
        /*0fd0*/ 	.word	0x00024860


	//   ....[106]....
        /*0fd4*/ 	.word	0x00024890


	//   ....[107]....
        /*0fd8*/ 	.word	0x00026290


	//   ....[108]....
        /*0fdc*/ 	.word	0x00028840


	//   ....[109]....
        /*0fe0*/ 	.word	0x00029450


	//   ....[110]....
        /*0fe4*/ 	.word	0x00029470


	//   ....[111]....
        /*0fe8*/ 	.word	0x00029490


	//   ....[112]....
        /*0fec*/ 	.word	0x00029540


	//   ....[113]....
        /*0ff0*/ 	.word	0x000295b0


	//   ....[114]....
        /*0ff4*/ 	.word	0x00029600


	//   ....[115]....
        /*0ff8*/ 	.word	0x00029670


	//   ....[116]....
        /*0ffc*/ 	.word	0x000296c0


	//   ....[117]....
        /*1000*/ 	.word	0x00029730


	//   ....[118]....
        /*1004*/ 	.word	0x00029780


	//   ....[119]....
        /*1008*/ 	.word	0x000297f0


	//   ....[120]....
        /*100c*/ 	.word	0x00029840


	//   ....[121]....
        /*1010*/ 	.word	0x000298b0


	//   ....[122]....
        /*1014*/ 	.word	0x00029900


	//   ....[123]....
        /*1018*/ 	.word	0x00029970


	//   ....[124]....
        /*101c*/ 	.word	0x000299c0


	//   ....[125]....
        /*1020*/ 	.word	0x0002d120


	//   ....[126]....
        /*1024*/ 	.word	0x0002d140


	//   ....[127]....
        /*1028*/ 	.word	0x0002d1a0


	//   ....[128]....
        /*102c*/ 	.word	0x0002d1d0


	//   ....[129]....
        /*1030*/ 	.word	0x0002d200


	//   ....[130]....
        /*1034*/ 	.word	0x0002d230


	//   ....[131]....
        /*1038*/ 	.word	0x0002d260


	//   ....[132]....
        /*103c*/ 	.word	0x0002d290


	//   ....[133]....
        /*1040*/ 	.word	0x0002d450


	//   ....[134]....
        /*1044*/ 	.word	0x0002d490


	//   ....[135]....
        /*1048*/ 	.word	0x0002d4c0


	//   ....[136]....
        /*104c*/ 	.word	0x0002d4f0


	//   ....[137]....
        /*1050*/ 	.word	0x0002d520


	//   ....[138]....
        /*1054*/ 	.word	0x0002d550


	//   ....[139]....
        /*1058*/ 	.word	0x0002d620


	//   ....[140]....
        /*105c*/ 	.word	0x0002d640


	//   ....[141]....
        /*1060*/ 	.word	0x0002d650


	//   ....[142]....
        /*1064*/ 	.word	0x0002d6d0


	//   ....[143]....
        /*1068*/ 	.word	0x0002e210


	//   ....[144]....
        /*106c*/ 	.word	0x0002e670


	//   ....[145]....
        /*1070*/ 	.word	0x0002e700


	//   ....[146]....
        /*1074*/ 	.word	0x0002e750


	//   ....[147]....
        /*1078*/ 	.word	0x0002e7a0


	//   ....[148]....
        /*107c*/ 	.word	0x0002e840


	//   ....[149]....
        /*1080*/ 	.word	0x0002e8d0


	//   ....[150]....
        /*1084*/ 	.word	0x0002e920


	//   ....[151]....
        /*1088*/ 	.word	0x0002e970


	//   ....[152]....
        /*108c*/ 	.word	0x0002ea10


	//   ....[153]....
        /*1090*/ 	.word	0x0002eaa0


	//   ....[154]....
        /*1094*/ 	.word	0x0002eaf0


	//   ....[155]....
        /*1098*/ 	.word	0x0002eb40


	//   ....[156]....
        /*109c*/ 	.word	0x0002ebe0


	//   ....[157]....
        /*10a0*/ 	.word	0x0002ec70


	//   ....[158]....
        /*10a4*/ 	.word	0x0002ecc0


	//   ....[159]....
        /*10a8*/ 	.word	0x0002ed10


	//   ....[160]....
        /*10ac*/ 	.word	0x0002ee00


	//   ....[161]....
        /*10b0*/ 	.word	0x0002ee90


	//   ....[162]....
        /*10b4*/ 	.word	0x0002eee0


	//   ....[163]....
        /*10b8*/ 	.word	0x0002ef30


	//   ....[164]....
        /*10bc*/ 	.word	0x0002efc0


	//   ....[165]....
        /*10c0*/ 	.word	0x0002f050


	//   ....[166]....
        /*10c4*/ 	.word	0x0002f0a0


	//   ....[167]....
        /*10c8*/ 	.word	0x0002f0f0


	//   ....[168]....
        /*10cc*/ 	.word	0x0002f180


	//   ....[169]....
        /*10d0*/ 	.word	0x0002f210


	//   ....[170]....
        /*10d4*/ 	.word	0x0002f260


	//   ....[171]....
        /*10d8*/ 	.word	0x0002f2b0


	//   ....[172]....
        /*10dc*/ 	.word	0x0002f340


	//   ....[173]....
        /*10e0*/ 	.word	0x0002f3d0


	//   ....[174]....
        /*10e4*/ 	.word	0x0002f420


	//   ....[175]....
        /*10e8*/ 	.word	0x0002f470


	//   ....[176]....
        /*10ec*/ 	.word	0x0002f810


	//   ....[177]....
        /*10f0*/ 	.word	0x0002fb00


	//   ....[178]....
        /*10f4*/ 	.word	0x0002fc80


	//   ....[179]....
        /*10f8*/ 	.word	0x0002fcd0


	//   ....[180]....
        /*10fc*/ 	.word	0x0002fe60


	//   ....[181]....
        /*1100*/ 	.word	0x0002feb0


	//   ....[182]....
        /*1104*/ 	.word	0x0002fff0


	//   ....[183]....
        /*1108*/ 	.word	0x00030040


	//   ....[184]....
        /*110c*/ 	.word	0x00030180


	//   ....[185]....
        /*1110*/ 	.word	0x000301d0


	//   ....[186]....
        /*1114*/ 	.word	0x00030310


	//   ....[187]....
        /*1118*/ 	.word	0x00030360


	//   ....[188]....
        /*111c*/ 	.word	0x000304a0


	//   ....[189]....
        /*1120*/ 	.word	0x000304f0


	//   ....[190]....
        /*1124*/ 	.word	0x00030630


	//   ....[191]....
        /*1128*/ 	.word	0x00030680


	//   ....[192]....
        /*112c*/ 	.word	0x000307a0


	//   ....[193]....
        /*1130*/ 	.word	0x000307f0


	//   ....[194]....
        /*1134*/ 	.word	0x00030b20


	//   ....[195]....
        /*1138*/ 	.word	0x00030bd0


	//   ....[196]....
        /*113c*/ 	.word	0x00030d60


	//   ....[197]....
        /*1140*/ 	.word	0x00030df0


	//   ....[198]....
        /*1144*/ 	.word	0x00030e70


	//   ....[199]....
        /*1148*/ 	.word	0x00030ef0


	//   ....[200]....
        /*114c*/ 	.word	0x00030f70


	//   ....[201]....
        /*1150*/ 	.word	0x00031000


	//   ....[202]....
        /*1154*/ 	.word	0x000310a0


	//   ....[203]....
        /*1158*/ 	.word	0x00031160


	//   ....[204]....
        /*115c*/ 	.word	0x000311e0


	//   ....[205]....
        /*1160*/ 	.word	0x00031260


	//   ....[206]....
        /*1164*/ 	.word	0x000312e0


	//   ....[207]....
        /*1168*/ 	.word	0x00031370


	//   ....[208]....
        /*116c*/ 	.word	0x000313f0


	//   ....[209]....
        /*1170*/ 	.word	0x000314a0


	//   ....[210]....
        /*1174*/ 	.word	0x000314f0


	//   ....[211]....
        /*1178*/ 	.word	0x000315b0


	//   ....[212]....
        /*117c*/ 	.word	0x000316e0


	//----- nvinfo : EIATTR_REG_RECONFIG
	.align		4
.L_487:
        /*1180*/ 	.byte	0x01, 0x54
	.zero		2


	//----- nvinfo : EIATTR_SYSCALL_OFFSETS
	.align		4
        /*1184*/ 	.byte	0x04, 0x46
        /*1186*/ 	.short	(.L_489 - .L_488)


	//   ....[0]....
.L_488:
        /*1188*/ 	.word	0x000027a0


	//   ....[1]....
        /*118c*/ 	.word	0x000028f0


	//   ....[2]....
        /*1190*/ 	.word	0x00009f30


	//   ....[3]....
        /*1194*/ 	.word	0x0000a250


	//   ....[4]....
        /*1198*/ 	.word	0x00028460


	//   ....[5]....
        /*119c*/ 	.word	0x000285b0


	//   ....[6]....
        /*11a0*/ 	.word	0x000286a0


	//   ....[7]....
        /*11a4*/ 	.word	0x00028fa0


	//----- nvinfo : EIATTR_MBARRIER_INSTR_OFFSETS
	.align		4
.L_489:
        /*11a8*/ 	.byte	0x04, 0x39
        /*11aa*/ 	.short	(.L_491 - .L_490)


	//   ....[0]....
.L_490:
        /*11ac*/ 	.word	0x000002d0
        /*11b0*/ 	.word	0x000000ff
        /*11b4*/ 	.word	0x00030800
        /*11b8*/ 	.short	0x0100
        /*11ba*/ 	.byte	0x08
	.zero		1


	//   ....[1]....
        /*11bc*/ 	.word	0x000002e0
        /*11c0*/ 	.word	0x000000ff
        /*11c4*/ 	.word	0x00030820
        /*11c8*/ 	.short	0x0100
        /*11ca*/ 	.byte	0x08
	.zero		1


	//   ....[2]....
        /*11cc*/ 	.word	0x000003d0
        /*11d0*/ 	.word	0x000000ff
        /*11d4*/ 	.word	0x00030830
        /*11d8*/ 	.short	0x0100
        /*11da*/ 	.byte	0x08
	.zero		1


	//   ....[3]....
        /*11dc*/ 	.word	0x000003e0
        /*11e0*/ 	.word	0x000000ff
        /*11e4*/ 	.word	0x00030840
        /*11e8*/ 	.short	0x0100
        /*11ea*/ 	.byte	0x08
	.zero		1


	//   ....[4]....
        /*11ec*/ 	.word	0x000003f0
        /*11f0*/ 	.word	0x000000ff
        /*11f4*/ 	.word	0x00030838
        /*11f8*/ 	.short	0x0100
        /*11fa*/ 	.byte	0x08
	.zero		1


	//   ....[5]....
        /*11fc*/ 	.word	0x00000400
        /*1200*/ 	.word	0x000000ff
        /*1204*/ 	.word	0x00030848
        /*1208*/ 	.short	0x0100
        /*120a*/ 	.byte	0x08
	.zero		1


	//   ....[6]....
        /*120c*/ 	.word	0x00000530
        /*1210*/ 	.word	0x000000ff
        /*1214*/ 	.word	0x00030850
        /*1218*/ 	.short	0x0100
        /*121a*/ 	.byte	0x08
	.zero		1


	//   ....[7]....
        /*121c*/ 	.word	0x00000540
        /*1220*/ 	.word	0x000000ff
        /*1224*/ 	.word	0x00030860
        /*1228*/ 	.short	0x0100
        /*122a*/ 	.byte	0x08
	.zero		1


	//   ....[8]....
        /*122c*/ 	.word	0x00000550
        /*1230*/ 	.word	0x000000ff
        /*1234*/ 	.word	0x00030858
        /*1238*/ 	.short	0x0100
        /*123a*/ 	.byte	0x08
	.zero		1


	//   ....[9]....
        /*123c*/ 	.word	0x00000560
        /*1240*/ 	.word	0x000000ff
        /*1244*/ 	.word	0x00030868
        /*1248*/ 	.short	0x0100
        /*124a*/ 	.byte	0x08
	.zero		1


	//   ....[10]....
        /*124c*/ 	.word	0x00000650
        /*1250*/ 	.word	0x000000ff
        /*1254*/ 	.word	0x00030870
        /*1258*/ 	.short	0x0100
        /*125a*/ 	.byte	0x06
	.zero		1


	//   ....[11]....
        /*125c*/ 	.word	0x00000660
        /*1260*/ 	.word	0x000000ff
        /*1264*/ 	.word	0x00030880
        /*1268*/ 	.short	0x0100
        /*126a*/ 	.byte	0x06
	.zero		1


	//   ....[12]....
        /*126c*/ 	.word	0x00000670
        /*1270*/ 	.word	0x000000ff
        /*1274*/ 	.word	0x00030878
        /*1278*/ 	.short	0x0100
        /*127a*/ 	.byte	0x06
	.zero		1


	//   ....[13]....
        /*127c*/ 	.word	0x00000680
        /*1280*/ 	.word	0x000000ff
        /*1284*/ 	.word	0x00030888
        /*1288*/ 	.short	0x0100
        /*128a*/ 	.byte	0x06
	.zero		1


	//   ....[14]....
        /*128c*/ 	.word	0x000007b0
        /*1290*/ 	.word	0x000000ff
        /*1294*/ 	.word	0x00030890
        /*1298*/ 	.short	0x0100
        /*129a*/ 	.byte	0x08
	.zero		1


	//   ....[15]....
        /*129c*/ 	.word	0x000007c0
        /*12a0*/ 	.word	0x000000ff
        /*12a4*/ 	.word	0x000308a0
        /*12a8*/ 	.short	0x0100
        /*12aa*/ 	.byte	0x08
	.zero		1


	//   ....[16]....
        /*12ac*/ 	.word	0x000007d0
        /*12b0*/ 	.word	0x000000ff
        /*12b4*/ 	.word	0x00030898
        /*12b8*/ 	.short	0x0100
        /*12ba*/ 	.byte	0x08
	.zero		1


	//   ....[17]....
        /*12bc*/ 	.word	0x000007e0
        /*12c0*/ 	.word	0x000000ff
        /*12c4*/ 	.word	0x000308a8
        /*12c8*/ 	.short	0x0100
        /*12ca*/ 	.byte	0x08
	.zero		1


	//   ....[18]....
        /*12cc*/ 	.word	0x00000910
        /*12d0*/ 	.word	0x000000ff
        /*12d4*/ 	.word	0x000308b0
        /*12d8*/ 	.short	0x0100
        /*12da*/ 	.byte	0x08
	.zero		1


	//   ....[19]....
        /*12dc*/ 	.word	0x00000920
        /*12e0*/ 	.word	0x000000ff
        /*12e4*/ 	.word	0x000308c0
        /*12e8*/ 	.short	0x0100
        /*12ea*/ 	.byte	0x08
	.zero		1


	//   ....[20]....
        /*12ec*/ 	.word	0x00000930
        /*12f0*/ 	.word	0x000000ff
        /*12f4*/ 	.word	0x000308b8
        /*12f8*/ 	.short	0x0100
        /*12fa*/ 	.byte	0x08
	.zero		1


	//   ....[21]....
        /*12fc*/ 	.word	0x00000940
        /*1300*/ 	.word	0x000000ff
        /*1304*/ 	.word	0x000308c8
        /*1308*/ 	.short	0x0100
        /*130a*/ 	.byte	0x08
	.zero		1


	//   ....[22]....
        /*130c*/ 	.word	0x00003f40
        /*1310*/ 	.word	0x00000063
        /*1314*/ 	.word	0x00030890
        /*1318*/ 	.short	0x010a
        /*131a*/ 	.byte	0x3f
	.zero		1


	//   ....[23]....
        /*131c*/ 	.word	0x000063f0
        /*1320*/ 	.word	0x00000063
        /*1324*/ 	.word	0x00030890
        /*1328*/ 	.short	0x010a
        /*132a*/ 	.byte	0x3f
	.zero		1


	//   ....[24]....
        /*132c*/ 	.word	0x00008840
        /*1330*/ 	.word	0x00000063
        /*1334*/ 	.word	0x00030890
        /*1338*/ 	.short	0x010a
        /*133a*/ 	.byte	0x3f
	.zero		1


	//   ....[25]....
        /*133c*/ 	.word	0x00008b80
        /*1340*/ 	.word	0x00000024
        /*1344*/ 	.word	0x00000000
        /*1348*/ 	.short	0x0101
        /*134a*/ 	.byte	0x3f
	.zero		1


	//   ....[26]....
        /*134c*/ 	.word	0x00008bc0
        /*1350*/ 	.word	0x00000063
        /*1354*/ 	.word	0x000308b0
        /*1358*/ 	.short	0x010a
        /*135a*/ 	.byte	0x3f
	.zero		1


	//   ....[27]....
        /*135c*/ 	.word	0x00009180
        /*1360*/ 	.word	0x00000063
        /*1364*/ 	.word	0x00000000
        /*1368*/ 	.short	0x0101
        /*136a*/ 	.byte	0x3f
	.zero		1


	//   ....[28]....
        /*136c*/ 	.word	0x00009fd0
        /*1370*/ 	.word	0x00000010
        /*1374*/ 	.word	0x00030800
        /*1378*/ 	.short	0x010a
        /*137a*/ 	.byte	0x3f
	.zero		1


	//   ....[29]....
        /*137c*/ 	.word	0x0000a020
        /*1380*/ 	.word	0x00000010
        /*1384*/ 	.word	0x00030800
        /*1388*/ 	.short	0x010a
        /*138a*/ 	.byte	0x3f
	.zero		1


	//   ....[30]....
        /*138c*/ 	.word	0x0000ba80
        /*1390*/ 	.word	0x00000010
        /*1394*/ 	.word	0x00030800
        /*1398*/ 	.short	0x010a
        /*139a*/ 	.byte	0x3f
	.zero		1


	//   ....[31]....
        /*139c*/ 	.word	0x00010250
        /*13a0*/ 	.word	0x00000010
        /*13a4*/ 	.word	0x00030800
        /*13a8*/ 	.short	0x010a
        /*13aa*/ 	.byte	0x3f
	.zero		1


	//   ....[32]....
        /*13ac*/ 	.word	0x00013eb0
        /*13b0*/ 	.word	0x0000003b
        /*13b4*/ 	.word	0x00030830
        /*13b8*/ 	.short	0x010a
        /*13ba*/ 	.byte	0x3f
	.zero		1


	//   ....[33]....
        /*13bc*/ 	.word	0x00013f20
        /*13c0*/ 	.word	0x0000003b
        /*13c4*/ 	.word	0x00030830
        /*13c8*/ 	.short	0x010a
        /*13ca*/ 	.byte	0x3f
	.zero		1


	//   ....[34]....
        /*13cc*/ 	.word	0x00014be0
        /*13d0*/ 	.word	0x00000000
        /*13d4*/ 	.word	0x00000000
        /*13d8*/ 	.short	0x0101
        /*13da*/ 	.byte	0x3f
	.zero		1


	//   ....[35]....
        /*13dc*/ 	.word	0x000168d0
        /*13e0*/ 	.word	0x000000e8
        /*13e4*/ 	.word	0x00030830
        /*13e8*/ 	.short	0x010a
        /*13ea*/ 	.byte	0x3f
	.zero		1


	//   ....[36]....
        /*13ec*/ 	.word	0x00016960
        /*13f0*/ 	.word	0x000000e8
        /*13f4*/ 	.word	0x00030830
        /*13f8*/ 	.short	0x010a
        /*13fa*/ 	.byte	0x3f
	.zero		1


	//   ....[37]....
        /*13fc*/ 	.word	0x00017a80
        /*1400*/ 	.word	0x00000000
        /*1404*/ 	.word	0x00030850
        /*1408*/ 	.short	0x010a
        /*140a*/ 	.byte	0x3f
	.zero		1


	//   ....[38]....
        /*140c*/ 	.word	0x00017ad0
        /*1410*/ 	.word	0x00000000
        /*1414*/ 	.word	0x00030850
        /*1418*/ 	.short	0x010a
        /*141a*/ 	.byte	0x3f
	.zero		1


	//   ....[39]....
        /*141c*/ 	.word	0x00017e30
        /*1420*/ 	.word	0x00000002
        /*1424*/ 	.word	0x00000000
        /*1428*/ 	.short	0x0101
        /*142a*/ 	.byte	0x3f
	.zero		1


	//   ....[40]....
        /*142c*/ 	.word	0x00018540
        /*1430*/ 	.word	0x00000000
        /*1434*/ 	.word	0x00000000
        /*1438*/ 	.short	0x0101
        /*143a*/ 	.byte	0x3f
	.zero		1


	//   ....[41]....
        /*143c*/ 	.word	0x00019700
        /*1440*/ 	.word	0x00000004
        /*1444*/ 	.word	0x00030830
        /*1448*/ 	.short	0x010a
        /*144a*/ 	.byte	0x3f
	.zero		1


	//   ....[42]....
        /*144c*/ 	.word	0x00019790
        /*1450*/ 	.word	0x00000004
        /*1454*/ 	.word	0x00030830
        /*1458*/ 	.short	0x010a
        /*145a*/ 	.byte	0x3f
	.zero		1


	//   ....[43]....
        /*145c*/ 	.word	0x0001a8b0
        /*1460*/ 	.word	0x000000cc
        /*1464*/ 	.word	0x00030850
        /*1468*/ 	.short	0x010a
        /*146a*/ 	.byte	0x3f
	.zero		1


	//   ....[44]....
        /*146c*/ 	.word	0x0001a900
        /*1470*/ 	.word	0x000000cc
        /*1474*/ 	.word	0x00030850
        /*1478*/ 	.short	0x010a
        /*147a*/ 	.byte	0x3f
	.zero		1


	//   ....[45]....
        /*147c*/ 	.word	0x0001b120
        /*1480*/ 	.word	0x0000009e
        /*1484*/ 	.word	0x00000000
        /*1488*/ 	.short	0x0101
        /*148a*/ 	.byte	0x3f
	.zero		1


	//   ....[46]....
        /*148c*/ 	.word	0x0001b2b0
        /*1490*/ 	.word	0x000000cc
        /*1494*/ 	.word	0x00000000
        /*1498*/ 	.short	0x0101
        /*149a*/ 	.byte	0x3f
	.zero		1


	//   ....[47]....
        /*149c*/ 	.word	0x0001b780
        /*14a0*/ 	.word	0x00000004
        /*14a4*/ 	.word	0x00030830
        /*14a8*/ 	.short	0x010a
        /*14aa*/ 	.byte	0x3f
	.zero		1


	//   ....[48]....
        /*14ac*/ 	.word	0x0001b810
        /*14b0*/ 	.word	0x00000004
        /*14b4*/ 	.word	0x00030830
        /*14b8*/ 	.short	0x010a
        /*14ba*/ 	.byte	0x3f
	.zero		1


	//   ....[49]....
        /*14bc*/ 	.word	0x0001c930
        /*14c0*/ 	.word	0x00000000
        /*14c4*/ 	.word	0x00030850
        /*14c8*/ 	.short	0x010a
        /*14ca*/ 	.byte	0x3f
	.zero		1


	//   ....[50]....
        /*14cc*/ 	.word	0x0001c980
        /*14d0*/ 	.word	0x00000000
        /*14d4*/ 	.word	0x00030850
        /*14d8*/ 	.short	0x010a
        /*14da*/ 	.byte	0x3f
	.zero		1


	//   ....[51]....
        /*14dc*/ 	.word	0x0001ccc0
        /*14e0*/ 	.word	0x00000002
        /*14e4*/ 	.word	0x00000000
        /*14e8*/ 	.short	0x0101
        /*14ea*/ 	.byte	0x3f
	.zero		1


	//   ....[52]....
        /*14ec*/ 	.word	0x0001d3f0
        /*14f0*/ 	.word	0x00000000
        /*14f4*/ 	.word	0x00000000
        /*14f8*/ 	.short	0x0101
        /*14fa*/ 	.byte	0x3f
	.zero		1


	//   ....[53]....
        /*14fc*/ 	.word	0x0001ea10
        /*1500*/ 	.word	0x00000003
        /*1504*/ 	.word	0x00030850
        /*1508*/ 	.short	0x010a
        /*150a*/ 	.byte	0x3f
	.zero		1


	//   ....[54]....
        /*150c*/ 	.word	0x0001ea60
        /*1510*/ 	.word	0x00000003
        /*1514*/ 	.word	0x00030850
        /*1518*/ 	.short	0x010a
        /*151a*/ 	.byte	0x3f
	.zero		1


	//   ....[55]....
        /*151c*/ 	.word	0x0001eed0
        /*1520*/ 	.word	0x00000003
        /*1524*/ 	.word	0x00000000
        /*1528*/ 	.short	0x0101
        /*152a*/ 	.byte	0x3f
	.zero		1


	//   ....[56]....
        /*152c*/ 	.word	0x000212d0
        /*1530*/ 	.word	0x00000000
        /*1534*/ 	.word	0x00000000
        /*1538*/ 	.short	0x0101
        /*153a*/ 	.byte	0x3f
	.zero		1


	//   ....[57]....
        /*153c*/ 	.word	0x00021dd0
        /*1540*/ 	.word	0x00000006
        /*1544*/ 	.word	0x00000000
        /*1548*/ 	.short	0x0101
        /*154a*/ 	.byte	0x3f
	.zero		1


	//   ....[58]....
        /*154c*/ 	.word	0x00026370
        /*1550*/ 	.word	0x00000012
        /*1554*/ 	.word	0x00030820
        /*1558*/ 	.short	0x010a
        /*155a*/ 	.byte	0x3f
	.zero		1


	//   ....[59]....
        /*155c*/ 	.word	0x00026440
        /*1560*/ 	.word	0x00000005
        /*1564*/ 	.word	0x000308a0
        /*1568*/ 	.short	0x010a
        /*156a*/ 	.byte	0x3f
	.zero		1


	//   ....[60]....
        /*156c*/ 	.word	0x00026970
        /*1570*/ 	.word	0x00000005
        /*1574*/ 	.word	0x000308c0
        /*1578*/ 	.short	0x010a
        /*157a*/ 	.byte	0x3f
	.zero		1


	//   ....[61]....
        /*157c*/ 	.word	0x00027000
        /*1580*/ 	.word	0x00000007
        /*1584*/ 	.word	0x000308a0
        /*1588*/ 	.short	0x010a
        /*158a*/ 	.byte	0x3f
	.zero		1


	//   ....[62]....
        /*158c*/ 	.word	0x00027510
        /*1590*/ 	.word	0x00000007
        /*1594*/ 	.word	0x000308c0
        /*1598*/ 	.short	0x010a
        /*159a*/ 	.byte	0x3f
	.zero		1


	//   ....[63]....
        /*159c*/ 	.word	0x00028ab0
        /*15a0*/ 	.word	0x00000000
        /*15a4*/ 	.word	0x00030840
        /*15a8*/ 	.short	0x010a
        /*15aa*/ 	.byte	0x3f
	.zero		1


	//   ....[64]....
        /*15ac*/ 	.word	0x00029ad0
        /*15b0*/ 	.word	0x00000012
        /*15b4*/ 	.word	0x00030800
        /*15b8*/ 	.short	0x0107
        /*15ba*/ 	.byte	0x3f
	.zero		1


	//   ....[65]....
        /*15bc*/ 	.word	0x00029bd0
        /*15c0*/ 	.word	0x00000012
        /*15c4*/ 	.word	0x00030800
        /*15c8*/ 	.short	0x0101
        /*15ca*/ 	.byte	0x3f
	.zero		1


	//   ....[66]....
        /*15cc*/ 	.word	0x00029bf0
        /*15d0*/ 	.word	0x00000012
        /*15d4*/ 	.word	0x00030820
        /*15d8*/ 	.short	0x010a
        /*15da*/ 	.byte	0x3f
	.zero		1


	//   ....[67]....
        /*15dc*/ 	.word	0x0002a020
        /*15e0*/ 	.word	0x00000003
        /*15e4*/ 	.word	0x00030840
        /*15e8*/ 	.short	0x010a
        /*15ea*/ 	.byte	0x3f
	.zero		1


	//   ....[68]....
        /*15ec*/ 	.word	0x0002a5b0
        /*15f0*/ 	.word	0x00000002
        /*15f4*/ 	.word	0x00030860
        /*15f8*/ 	.short	0x010a
        /*15fa*/ 	.byte	0x3f
	.zero		1


	//   ....[69]....
        /*15fc*/ 	.word	0x0002ae40
        /*1600*/ 	.word	0x00000003
        /*1604*/ 	.word	0x00030840
        /*1608*/ 	.short	0x010a
        /*160a*/ 	.byte	0x3f
	.zero		1


	//   ....[70]....
        /*160c*/ 	.word	0x0002b3d0
        /*1610*/ 	.word	0x00000002
        /*1614*/ 	.word	0x00030860
        /*1618*/ 	.short	0x010a
        /*161a*/ 	.byte	0x3f
	.zero		1


	//   ....[71]....
        /*161c*/ 	.word	0x0002bbd0
        /*1620*/ 	.word	0x00000003
        /*1624*/ 	.word	0x00030840
        /*1628*/ 	.short	0x010a
        /*162a*/ 	.byte	0x3f
	.zero		1


	//   ....[72]....
        /*162c*/ 	.word	0x0002c150
        /*1630*/ 	.word	0x00000002
        /*1634*/ 	.word	0x00030860
        /*1638*/ 	.short	0x010a
        /*163a*/ 	.byte	0x3f
	.zero		1


	//   ....[73]....
        /*163c*/ 	.word	0x0002c8e0
        /*1640*/ 	.word	0x00000000
        /*1644*/ 	.word	0x00030860
        /*1648*/ 	.short	0x010a
        /*164a*/ 	.byte	0x3f
	.zero		1


	//   ....[74]....
        /*164c*/ 	.word	0x0002e190
        /*1650*/ 	.word	0x00000000
        /*1654*/ 	.word	0x00030820
        /*1658*/ 	.short	0x010a
        /*165a*/ 	.byte	0x3f
	.zero		1


	//   ....[75]....
        /*165c*/ 	.word	0x0002e360
        /*1660*/ 	.word	0x00000006
        /*1664*/ 	.word	0x00000000
        /*1668*/ 	.short	0x010a
        /*166a*/ 	.byte	0x3f
	.zero		1


	//   ....[76]....
        /*166c*/ 	.word	0x0002e3d0
        /*1670*/ 	.word	0x00000007
        /*1674*/ 	.word	0x00000000
        /*1678*/ 	.short	0x010a
        /*167a*/ 	.byte	0x3f
	.zero		1


	//   ....[77]....
        /*167c*/ 	.word	0x0002e440
        /*1680*/ 	.word	0x00000004
        /*1684*/ 	.word	0x00000000
        /*1688*/ 	.short	0x010a
        /*168a*/ 	.byte	0x3f
	.zero		1


	//   ....[78]....
        /*168c*/ 	.word	0x0002e470
        /*1690*/ 	.word	0x00000003
        /*1694*/ 	.word	0x00000000
        /*1698*/ 	.short	0x010a
        /*169a*/ 	.byte	0x3f
	.zero		1


	//   ....[79]....
        /*169c*/ 	.word	0x0002e4d0
        /*16a0*/ 	.word	0x00000063
        /*16a4*/ 	.word	0x00030890
        /*16a8*/ 	.short	0x010a
        /*16aa*/ 	.byte	0x3f
	.zero		1


	//   ....[80]....
        /*16ac*/ 	.word	0x0002e520
        /*16b0*/ 	.word	0x00000063
        /*16b4*/ 	.word	0x00030890
        /*16b8*/ 	.short	0x010a
        /*16ba*/ 	.byte	0x3f
	.zero		1


	//   ....[81]....
        /*16bc*/ 	.word	0x0002e570
        /*16c0*/ 	.word	0x00000063
        /*16c4*/ 	.word	0x00030890
        /*16c8*/ 	.short	0x010a
        /*16ca*/ 	.byte	0x3f
	.zero		1


	//   ....[82]....
        /*16cc*/ 	.word	0x0002e5c0
        /*16d0*/ 	.word	0x00000063
        /*16d4*/ 	.word	0x000308b0
        /*16d8*/ 	.short	0x010a
        /*16da*/ 	.byte	0x3f
	.zero		1


	//   ....[83]....
        /*16dc*/ 	.word	0x0002ed50
        /*16e0*/ 	.word	0x00000010
        /*16e4*/ 	.word	0x00030800
        /*16e8*/ 	.short	0x010a
        /*16ea*/ 	.byte	0x3f
	.zero		1


	//   ....[84]....
        /*16ec*/ 	.word	0x0002f4b0
        /*16f0*/ 	.word	0x00000010
        /*16f4*/ 	.word	0x00030800
        /*16f8*/ 	.short	0x010a
        /*16fa*/ 	.byte	0x3f
	.zero		1


	//   ....[85]....
        /*16fc*/ 	.word	0x0002f500
        /*1700*/ 	.word	0x0000003b
        /*1704*/ 	.word	0x00030830
        /*1708*/ 	.short	0x010a
        /*170a*/ 	.byte	0x3f
	.zero		1


	//   ....[86]....
        /*170c*/ 	.word	0x0002f550
        /*1710*/ 	.word	0x000000e8
        /*1714*/ 	.word	0x00030830
        /*1718*/ 	.short	0x010a
        /*171a*/ 	.byte	0x3f
	.zero		1


	//   ....[87]....
        /*171c*/ 	.word	0x0002f5a0
        /*1720*/ 	.word	0x00000000
        /*1724*/ 	.word	0x00030850
        /*1728*/ 	.short	0x010a
        /*172a*/ 	.byte	0x3f
	.zero		1


	//   ....[88]....
        /*172c*/ 	.word	0x0002f5f0
        /*1730*/ 	.word	0x00000004
        /*1734*/ 	.word	0x00030830
        /*1738*/ 	.short	0x010a
        /*173a*/ 	.byte	0x3f
	.zero		1


	//   ....[89]....
        /*173c*/ 	.word	0x0002f640
        /*1740*/ 	.word	0x000000cc
        /*1744*/ 	.word	0x00030850
        /*1748*/ 	.short	0x010a
        /*174a*/ 	.byte	0x3f
	.zero		1


	//   ....[90]....
        /*174c*/ 	.word	0x0002f690
        /*1750*/ 	.word	0x00000004
        /*1754*/ 	.word	0x00030830
        /*1758*/ 	.short	0x010a
        /*175a*/ 	.byte	0x3f
	.zero		1


	//   ....[91]....
        /*175c*/ 	.word	0x0002f6e0
        /*1760*/ 	.word	0x00000000
        /*1764*/ 	.word	0x00030850
        /*1768*/ 	.short	0x010a
        /*176a*/ 	.byte	0x3f
	.zero		1


	//   ....[92]....
        /*176c*/ 	.word	0x0002f730
        /*1770*/ 	.word	0x00000003
        /*1774*/ 	.word	0x00030850
        /*1778*/ 	.short	0x010a
        /*177a*/ 	.byte	0x3f
	.zero		1


	//   ....[93]....
        /*177c*/ 	.word	0x0002f8e0
        /*1780*/ 	.word	0x00000012
        /*1784*/ 	.word	0x00030820
        /*1788*/ 	.short	0x010a
        /*178a*/ 	.byte	0x3f
	.zero		1


	//   ....[94]....
        /*178c*/ 	.word	0x0002f930
        /*1790*/ 	.word	0x00000005
        /*1794*/ 	.word	0x000308a0
        /*1798*/ 	.short	0x010a
        /*179a*/ 	.byte	0x3f
	.zero		1


	//   ....[95]....
        /*179c*/ 	.word	0x0002f980
        /*17a0*/ 	.word	0x00000005
        /*17a4*/ 	.word	0x000308c0
        /*17a8*/ 	.short	0x010a
        /*17aa*/ 	.byte	0x3f
	.zero		1


	//   ....[96]....
        /*17ac*/ 	.word	0x0002f9d0
        /*17b0*/ 	.word	0x00000007
        /*17b4*/ 	.word	0x000308a0
        /*17b8*/ 	.short	0x010a
        /*17ba*/ 	.byte	0x3f
	.zero		1


	//   ....[97]....
        /*17bc*/ 	.word	0x0002fa20
        /*17c0*/ 	.word	0x00000007
        /*17c4*/ 	.word	0x000308c0
        /*17c8*/ 	.short	0x010a
        /*17ca*/ 	.byte	0x3f
	.zero		1


	//   ....[98]....
        /*17cc*/ 	.word	0x0002fbc0
        /*17d0*/ 	.word	0x00000000
        /*17d4*/ 	.word	0x00030840
        /*17d8*/ 	.short	0x010a
        /*17da*/ 	.byte	0x3f
	.zero		1


	//   ....[99]....
        /*17dc*/ 	.word	0x00030830
        /*17e0*/ 	.word	0x00000012
        /*17e4*/ 	.word	0x00030820
        /*17e8*/ 	.short	0x010a
        /*17ea*/ 	.byte	0x3f
	.zero		1


	//   ....[100]....
        /*17ec*/ 	.word	0x00030880
        /*17f0*/ 	.word	0x00000003
        /*17f4*/ 	.word	0x00030840
        /*17f8*/ 	.short	0x010a
        /*17fa*/ 	.byte	0x3f
	.zero		1


	//   ....[101]....
        /*17fc*/ 	.word	0x000308d0
        /*1800*/ 	.word	0x00000002
        /*1804*/ 	.word	0x00030860
        /*1808*/ 	.short	0x010a
        /*180a*/ 	.byte	0x3f
	.zero		1


	//   ....[102]....
        /*180c*/ 	.word	0x00030920
        /*1810*/ 	.word	0x00000003
        /*1814*/ 	.word	0x00030840
        /*1818*/ 	.short	0x010a
        /*181a*/ 	.byte	0x3f
	.zero		1


	//   ....[103]....
        /*181c*/ 	.word	0x00030970
        /*1820*/ 	.word	0x00000002
        /*1824*/ 	.word	0x00030860
        /*1828*/ 	.short	0x010a
        /*182a*/ 	.byte	0x3f
	.zero		1


	//   ....[104]....
        /*182c*/ 	.word	0x000309c0
        /*1830*/ 	.word	0x00000003
        /*1834*/ 	.word	0x00030840
        /*1838*/ 	.short	0x010a
        /*183a*/ 	.byte	0x3f
	.zero		1


	//   ....[105]....
        /*183c*/ 	.word	0x00030a10
        /*1840*/ 	.word	0x00000002
        /*1844*/ 	.word	0x00030860
        /*1848*/ 	.short	0x010a
        /*184a*/ 	.byte	0x3f
	.zero		1


	//   ....[106]....
        /*184c*/ 	.word	0x00030a60
        /*1850*/ 	.word	0x00000000
        /*1854*/ 	.word	0x00030860
        /*1858*/ 	.short	0x010a
        /*185a*/ 	.byte	0x3f
	.zero		1


	//   ....[107]....
        /*185c*/ 	.word	0x00031600
        /*1860*/ 	.word	0x00000000
        /*1864*/ 	.word	0x00030820
        /*1868*/ 	.short	0x010a
        /*186a*/ 	.byte	0x3f
	.zero		1


	//   ....[108]....
        /*186c*/ 	.word	0x000317a0
        /*1870*/ 	.word	0x00000006
        /*1874*/ 	.word	0x00000000
        /*1878*/ 	.short	0x010a
        /*187a*/ 	.byte	0x3f
	.zero		1


	//   ....[109]....
        /*187c*/ 	.word	0x000317f0
        /*1880*/ 	.word	0x00000007
        /*1884*/ 	.word	0x00000000
        /*1888*/ 	.short	0x010a
        /*188a*/ 	.byte	0x3f
	.zero		1


	//   ....[110]....
        /*188c*/ 	.word	0x00031840
        /*1890*/ 	.word	0x00000004
        /*1894*/ 	.word	0x00000000
        /*1898*/ 	.short	0x010a
        /*189a*/ 	.byte	0x3f
	.zero		1


	//----- nvinfo : EIATTR_NUM_MBARRIERS
	.align		4
.L_491:
        /*189c*/ 	.byte	0x03, 0x38
        /*189e*/ 	.short	0x0016


	//----- nvinfo : EIATTR_EXIT_INSTR_OFFSETS
	.align		4
        /*18a0*/ 	.byte	0x04, 0x1c
        /*18a2*/ 	.short	(.L_493 - .L_492)


	//   ....[0]....
.L_492:
        /*18a4*/ 	.word	0x0002e4c0


	//----- nvinfo : EIATTR_MAX_THREADS
	.align		4
.L_493:
        /*18a8*/ 	.byte	0x04, 0x05
        /*18aa*/ 	.short	(.L_495 - .L_494)
.L_494:
        /*18ac*/ 	.word	0x00000180
        /*18b0*/ 	.word	0x00000001
        /*18b4*/ 	.word	0x00000001


	//----- nvinfo : EIATTR_CRS_STACK_SIZE
	.align		4
.L_495:
        /*18b8*/ 	.byte	0x04, 0x1e
        /*18ba*/ 	.short	(.L_497 - .L_496)
.L_496:
        /*18bc*/ 	.word	0x00000000


	//----- nvinfo : EIATTR_CBANK_PARAM_SIZE
	.align		4
.L_497:
        /*18c0*/ 	.byte	0x03, 0x19
        /*18c2*/ 	.short	0x0af0


	//----- nvinfo : EIATTR_PARAM_CBANK
	.align		4
        /*18c4*/ 	.byte	0x04, 0x0a
        /*18c6*/ 	.short	(.L_499 - .L_498)
	.align		4
.L_498:
        /*18c8*/ 	.word	index@(.nv.constant0._ZN7cutlass13device_kernelIN5flash11enable_sm90INS1_16FlashAttnFwdSm90INS1_25CollectiveMainloopFwdSm90ILi2EN4cute5tupleIJNS5_1CILi1EEES8_S8_EEENS6_IJNS7_ILi128EEENS7_ILi64EEENS7_ILi256EEEEEELi256ENS_10bfloat16_tEfNS_4arch4Sm90ELb0ELb1ELb0ELb1ELb0ELb1ELb0ELb1ELb1ELb1ELb1ELb0EEENS1_21CollectiveEpilogueFwdINS6_IJSA_SC_SB_EEES9_SE_SG_Li256ELb1ELb1ELb1ELb0EEENS1_36VarlenDynamicPersistentTileSchedulerILi128ELi64ELi256ELi128ELb1ELb1ELb1ELb1ELb0ELb1EEEEEEEEEvNT_6ParamsE)
        /*18cc*/ 	.short	0x0210
        /*18ce*/ 	.short	0x0af0


	//----- nvinfo : EIATTR_SW_WAR
	.align		4
.L_499:
        /*18d0*/ 	.byte	0x04, 0x36
        /*18d2*/ 	.short	(.L_501 - .L_500)
.L_500:
        /*18d4*/ 	.word	0x00000008
.L_501:


//--------------------- .nv.info._ZN7cutlass13device_kernelIN5flash11enable_sm90INS1_16FlashAttnFwdSm90INS1_25CollectiveMainloopFwdSm90ILi2EN4cute5tupleIJNS5_1CILi1EEES8_S8_EEENS6_IJNS7_ILi128EEENS7_ILi80EEENS7_ILi256EEEEEELi256ENS_10bfloat16_tEfNS_4arch4Sm90ELb1ELb0ELb0ELb0ELb0ELb0ELb0ELb1ELb1ELb1ELb1ELb0EEENS1_21CollectiveEpilogueFwdINS6_IJSA_SC_SB_EEES9_SE_SG_Li256ELb0ELb1ELb1ELb0EEENS1_19SingleTileSchedulerILb0ELb1ELb1ELi128EEEEEEEEEvNT_6ParamsE --------------------------
	.section	.nv.info._ZN7cutlass13device_kernelIN5flash11enable_sm90INS1_16FlashAttnFwdSm90INS1_25CollectiveMainloopFwdSm90ILi2EN4cute5tupleIJNS5_1CILi1EEES8_S8_EEENS6_IJNS7_ILi128EEENS7_ILi80EEENS7_ILi256EEEEEELi256ENS_10bfloat16_tEfNS_4arch4Sm90ELb1ELb0ELb0ELb0ELb0ELb0ELb0ELb1ELb1ELb1ELb1ELb0EEENS1_21CollectiveEpilogueFwdINS6_IJSA_SC_SB_EEES9_SE_SG_Li256ELb0ELb1ELb1ELb0EEENS1_19SingleTileSchedulerILb0ELb1ELb1ELi128EEEEEEEEEvNT_6ParamsE,"",@"SHT_CUDA_INFO"
	.sectionflags	@""
	.align	4


	//----- nvinfo : EIATTR_CUDA_API_VERSION
	.align		4
        /*0000*/ 	.byte	0x04, 0x37
        /*0002*/ 	.short	(.L_503 - .L_502)
.L_502:
        /*0004*/ 	.word	0x00000082


	//----- nvinfo : EIATTR_KPARAM_INFO
	.align		4
.L_503:
        /*0008*/ 	.byte	0x04, 0x17
        /*000a*/ 	.short	(.L_505 - .L_504)
.L_504:
        /*000c*/ 	.word	0x00000000
        /*0010*/ 	.short	0x0000
        /*0012*/ 	.short	0x0070
        /*0014*/ 	.byte	0x00, 0xf0, 0x01, 0x28


	//----- nvinfo : EIATTR_SPARSE_MMA_MASK
	.align		4
.L_505:
        /*0018*/ 	.byte	0x03, 0x50
        /*001a*/ 	.short	0x0000


	//----- nvinfo : EIATTR_MAXREG_COUNT
	.align		4
        /*001c*/ 	.byte	0x03, 0x1b
        /*001e*/ 	.short	0x00a8


	//----- nvinfo : EIATTR_NUM_BARRIERS
	.align		4
        /*0020*/ 	.byte	0x02, 0x4c
        /*0022*/ 	.byte	0x09
	.zero		1


	//----- nvinfo : EIATTR_EXTERNS
	.align		4
        /*0024*/ 	.byte	0x04, 0x0f
        /*0026*/ 	.short	(.L_507 - .L_506)


	//   ....[0]....
	.align		4
.L_506:
        /*0028*/ 	.word	index@(__assertfail)


	//----- nvinfo : EIATTR_ANNOTATIONS
	.align		4
.L_507:
        /*002c*/ 	.byte	0x04, 0x55
        /*002e*/ 	.short	(.L_509 - .L_508)


	//   ....[0]....
.L_508:
        /* <DEDUP_REMOVED lines=12> */


	//----- nvinfo : EIATTR_MERCURY_ISA_VERSION
	.align		4
.L_509:
        /*00e0*/ 	.byte	0x03, 0x5f
        /*00e2*/ 	.short	0x0101


	//----- nvinfo : EIATTR_INT_WARP_WIDE_INSTR_OFFSETS
	.align		4
        /*00e4*/ 	.byte	0x04, 0x31
        /*00e6*/ 	.short	(.L_511 - .L_510)


	//   ....[0]....
.L_510:
        /*00e8*/ 	.word	0x00000120


	//   ....[1]....
        /*00ec*/ 	.word	0x00000160


	//   ....[2]....
        /*00f0*/ 	.word	0x00000220


	//----- nvinfo : EIATTR_COOP_GROUP_MASK_REGIDS
	.align		4
.L_511:
        /*00f4*/ 	.byte	0x04, 0x29
        /*00f6*/ 	.short	(.L_513 - .L_512)


	//   ....[0]....
.L_512:
        /*00f8*/ 	.word	0xffffffff


	//   ....[1]....
        /*00fc*/ 	.word	0xffffffff


	//   ....[2]....
        /*0100*/ 	.word	0xffffffff


	//   ....[3]....
        /*0104*/ 	.word	0xffffffff


	//   ....[4]....
        /*0108*/ 	.word	0xffffffff


	//   ....[5]....
        /*010c*/ 	.word	0xffffffff


	//   ....[6]....
        /*0110*/ 	.word	0xffffffff


	//   ....[7]....
        /*0114*/ 	.word	0xffffffff


	//   ....[8]....
        /*0118*/ 	.word	0xffffffff


	//   ....[9]....
        /*011c*/ 	.word	0xffffffff


	//   ....[10]....
        /*0120*/ 	.word	0xffffffff


	//   ....[11]....
        /*0124*/ 	.word	0xffffffff


	//   ....[12]....
        /*0128*/ 	.word	0xffffffff


	//   ....[13]....
        /*012c*/ 	.word	0xffffffff


	//   ....[14]....
        /*0130*/ 	.word	0xffffffff


	//   ....[15]....
        /*0134*/ 	.word	0xffffffff


	//   ....[16]....
        /*0138*/ 	.word	0xffffffff


	//   ....[17]....
        /*013c*/ 	.word	0xffffffff


	//   ....[18]....
        /*0140*/ 	.word	0xffffffff


	//   ....[19]....
        /*0144*/ 	.word	0xffffffff


	//   ....[20]....
        /*0148*/ 	.word	0xffffffff


	//   ....[21]....
        /*014c*/ 	.word	0xffffffff


	//   ....[22]....
        /*0150*/ 	.word	0xffffffff


	//   ....[23]....
        /*0154*/ 	.word	0xffffffff


	//   ....[24]....
        /*0158*/ 	.word	0xffffffff


	//   ....[25]....
        /*015c*/ 	.word	0xffffffff


	//   ....[26]....
        /*0160*/ 	.word	0xffffffff


	//   ....[27]....
        /*0164*/ 	.word	0xffffffff


	//   ....[28]....
        /*0168*/ 	.word	0xffffffff


	//   ....[29]....
        /*016c*/ 	.word	0xffffffff


	//   ....[30]....
        /*0170*/ 	.word	0xffffffff


	//   ....[31]....
        /*0174*/ 	.word	0xffffffff


	//   ....[32]....
        /*0178*/ 	.word	0xffffffff


	//   ....[33]....
        /*017c*/ 	.word	0xffffffff


	//   ....[34]....
        /*0180*/ 	.word	0xffffffff


	//   ....[35]....
        /*0184*/ 	.word	0xffffffff


	//   ....[36]....
        /*0188*/ 	.word	0xffffffff


	//   ....[37]....
        /*018c*/ 	.word	0xffffffff


	//   ....[38]....
        /*0190*/ 	.word	0xffffffff


	//   ....[39]....
        /*0194*/ 	.word	0xffffffff


	//   ....[40]....
        /*0198*/ 	.word	0xffffffff


	//   ....[41]....
        /*019c*/ 	.word	0xffffffff


	//   ....[42]....
        /*01a0*/ 	.word	0xffffffff


	//   ....[43]....
        /*01a4*/ 	.word	0xffffffff


	//   ....[44]....
        /*01a8*/ 	.word	0xffffffff


	//   ....[45]....
        /*01ac*/ 	.word	0xffffffff


	//   ....[46]....
        /*01b0*/ 	.word	0xffffffff


	//   ....[47]....
        /*01b4*/ 	.word	0xffffffff


	//   ....[48]....
        /*01b8*/ 	.word	0xffffffff


	//   ....[49]....
        /*01bc*/ 	.word	0xffffffff


	//   ....[50]....
        /*01c0*/ 	.word	0xffffffff


	//   ....[51]....
        /*01c4*/ 	.word	0xffffffff


	//   ....[52]....
        /*01c8*/ 	.word	0xffffffff


	//   ....[53]....
        /*01cc*/ 	.word	0xffffffff


	//   ....[54]....
        /*01d0*/ 	.word	0xffffffff


	//   ....[55]....
        /*01d4*/ 	.word	0x0500000f


	//   ....[56]....
        /*01d8*/ 	.word	0x0500000f


	//   ....[57]....
        /*01dc*/ 	.word	0x0500000f


	//   ....[58]....
        /*01e0*/ 	.word	0x0500000f


	//   ....[59]....
        /*01e4*/ 	.word	0x0500000f


	//   ....[60]....
        /*01e8*/ 	.word	0x0500000f


	//   ....[61]....
        /*01ec*/ 	.word	0x0500000f


	//   ....[62]....
        /*01f0*/ 	.word	0x0500000f


	//   ....[63]....
        /*01f4*/ 	.word	0x0500000f


	//   ....[64]....
        /*01f8*/ 	.word	0x0500000f


	//   ....[65]....
        /*01fc*/ 	.word	0x0500000f


	//   ....[66]....
        /*0200*/ 	.word	0x0500000f


	//   ....[67]....
        /*0204*/ 	.word	0x0500000f


	//   ....[68]....
        /*0208*/ 	.word	0x0500000f


	//   ....[69]....
        /*020c*/ 	.word	0x0500000f


	//   ....[70]....
        /*0210*/ 	.word	0x0500000f


	//   ....[71]....
        /*0214*/ 	.word	0x0500000f


	//   ....[72]....
        /*0218*/ 	.word	0x0500000f


	//----- nvinfo : EIATTR_COOP_GROUP_INSTR_OFFSETS
	.align		4
.L_513:
        /*021c*/ 	.byte	0x04, 0x28
        /*021e*/ 	.short	(.L_515 - .L_514)


	//   ....[0]....
.L_514:
        /*0220*/ 	.word	0x00000060


	//   ....[1]....
        /*0224*/ 	.word	0x00000130


	//   ....[2]....
        /*0228*/ 	.word	0x00000230


	//   ....[3]....
        /*022c*/ 	.word	0x000003a0


	//   ....[4]....
        /*0230*/ 	.word	0x00000500


	//   ....[5]....
        /*0234*/ 	.word	0x00000620


	//   ....[6]....
        /*0238*/ 	.word	0x00000780


	//   ....[7]....
        /*023c*/ 	.word	0x00001350


	//   ....[8]....
        /*0240*/ 	.word	0x00001e70


	//   ....[9]....
        /*0244*/ 	.word	0x00001eb0


	//   ....[10]....
        /*0248*/ 	.word	0x00003f50


	//   ....[11]....
        /*024c*/ 	.word	0x00004030


	//   ....[12]....
        /*0250*/ 	.word	0x00004330


	//   ....[13]....
        /*0254*/ 	.word	0x000044b0


	//   ....[14]....
        /*0258*/ 	.word	0x00007b70


	//   ....[15]....
        /*025c*/ 	.word	0x00007bd0


	//   ....[16]....
        /*0260*/ 	.word	0x000080e0


	//   ....[17]....
        /*0264*/ 	.word	0x000081f0


	//   ....[18]....
        /*0268*/ 	.word	0x00008640


	//   ....[19]....
        /*026c*/ 	.word	0x00008740


	//   ....[20]....
        /*0270*/ 	.word	0x0000bce0


	//   ....[21]....
        /*0274*/ 	.word	0x0000bd10


	//   ....[22]....
        /*0278*/ 	.word	0x0000bfc0


	//   ....[23]....
        /*027c*/ 	.word	0x0000c220


	//   ....[24]....
        /*0280*/ 	.word	0x0000d2d0


	//   ....[25]....
        /*0284*/ 	.word	0x0000d300


	//   ....[26]....
        /*0288*/ 	.word	0x0000d390


	//   ....[27]....
        /*028c*/ 	.word	0x0000d3b0


	//   ....[28]....
        /*0290*/ 	.word	0x0000e5e0


	//   ....[29]....
        /*0294*/ 	.word	0x0000e640


	//   ....[30]....
        /*0298*/ 	.word	0x0000e680


	//   ....[31]....
        /*029c*/ 	.word	0x0000e6c0


	//   ....[32]....
        /*02a0*/ 	.word	0x0000e700


	//   ....[33]....
        /*02a4*/ 	.word	0x0000e710


	//   ....[34]....
        /*02a8*/ 	.word	0x0000f370


	//   ....[35]....
        /*02ac*/ 	.word	0x0000f380


	//   ....[36]....
        /*02b0*/ 	.word	0x000103b0


	//   ....[37]....
        /*02b4*/ 	.word	0x00010ed0


	//   ....[38]....
        /*02b8*/ 	.word	0x00011920


	//   ....[39]....
        /*02bc*/ 	.word	0x00011960


	//   ....[40]....
        /*02c0*/ 	.word	0x00011990


	//   ....[41]....
        /*02c4*/ 	.word	0x000119b0


	//   ....[42]....
        /*02c8*/ 	.word	0x00011a60


	//   ....[43]....
        /*02cc*/ 	.word	0x00011a80


	//   ....[44]....
        /*02d0*/ 	.word	0x00011b00


	//   ....[45]....
        /*02d4*/ 	.word	0x00011b20


	//   ....[46]....
        /*02d8*/ 	.word	0x00011ba0


	//   ....[47]....
        /*02dc*/ 	.word	0x00011bc0


	//   ....[48]....
        /*02e0*/ 	.word	0x00011c40


	//   ....[49]....
        /*02e4*/ 	.word	0x00011c60


	//   ....[50]....
        /*02e8*/ 	.word	0x00011ce0


	//   ....[51]....
        /*02ec*/ 	.word	0x00011d00


	//   ....[52]....
        /*02f0*/ 	.word	0x00011d80


	//   ....[53]....
        /*02f4*/ 	.word	0x00011d90


	//   ....[54]....
        /*02f8*/ 	.word	0x000149e0


	//   ....[55]....
        /*02fc*/ 	.word	0x00014f70


	//   ....[56]....
        /*0300*/ 	.word	0x000150f0


	//   ....[57]....
        /*0304*/ 	.word	0x00015140


	//   ....[58]....
        /*0308*/ 	.word	0x000152b0


	//   ....[59]....
        /*030c*/ 	.word	0x00015320


	//   ....[60]....
        /*0310*/ 	.word	0x00015420


	//   ....[61]....
        /*0314*/ 	.word	0x00015490


	//   ....[62]....
        /*0318*/ 	.word	0x00015590


	//   ....[63]....
        /*031c*/ 	.word	0x00015600


	//   ....[64]....
        /*0320*/ 	.word	0x00015700


	//   ....[65]....
        /*0324*/ 	.word	0x00015770


	//   ....[66]....
        /*0328*/ 	.word	0x00015870


	//   ....[67]....
        /*032c*/ 	.word	0x000158e0


	//   ....[68]....
        /*0330*/ 	.word	0x000159e0


	//   ....[69]....
        /*0334*/ 	.word	0x00015a40


	//   ....[70]....
        /*0338*/ 	.word	0x00015b30


	//   ....[71]....
        /*033c*/ 	.word	0x00015b80


	//   ....[72]....
        /*0340*/ 	.word	0x00015f80


	//----- nvinfo : EIATTR_REG_RECONFIG
	.align		4
.L_515:
        /*0344*/ 	.byte	0x01, 0x54
	.zero		2


	//----- nvinfo : EIATTR_SYSCALL_OFFSETS
	.align		4
        /*0348*/ 	.byte	0x04, 0x46
        /*034a*/ 	.short	(.L_517 - .L_516)


	//   ....[0]....
.L_516:
        /*034c*/ 	.word	0x00001520


	//   ....[1]....
        /*0350*/ 	.word	0x00010b50


	//   ....[2]....
        /*0354*/ 	.word	0x00010c90


	//   ....[3]....
        /*0358*/ 	.word	0x00010d80


	//   ....[4]....
        /*035c*/ 	.word	0x00011540


	//----- nvinfo : EIATTR_MBARRIER_INSTR_OFFSETS
	.align		4
.L_517:
        /*0360*/ 	.byte	0x04, 0x39
        /*0362*/ 	.short	(.L_519 - .L_518)


	//   ....[0]....
.L_518:
        /*0364*/ 	.word	0x00000250
        /*0368*/ 	.word	0x000000ff
        /*036c*/ 	.word	0x00038800
        /*0370*/ 	.short	0x0100
        /*0372*/ 	.byte	0x08
	.zero		1


	//   ....[1]....
        /*0374*/ 	.word	0x00000260
        /*0378*/ 	.word	0x000000ff
        /*037c*/ 	.word	0x00038820
        /*0380*/ 	.short	0x0100
        /*0382*/ 	.byte	0x08
	.zero		1


	//   ....[2]....
        /*0384*/ 	.word	0x00000350
        /*0388*/ 	.word	0x000000ff
        /*038c*/ 	.word	0x00038830
        /*0390*/ 	.short	0x0100
        /*0392*/ 	.byte	0x08
	.zero		1


	//   ....[3]....
        /*0394*/ 	.word	0x00000360
        /*0398*/ 	.word	0x000000ff
        /*039c*/ 	.word	0x00038840
        /*03a0*/ 	.short	0x0100
        /*03a2*/ 	.byte	0x08
	.zero		1


	//   ....[4]....
        /*03a4*/ 	.word	0x00000370
        /*03a8*/ 	.word	0x000000ff
        /*03ac*/ 	.word	0x00038838
        /*03b0*/ 	.short	0x0100
        /*03b2*/ 	.byte	0x08
	.zero		1


	//   ....[5]....
        /*03b4*/ 	.word	0x00000380
        /*03b8*/ 	.word	0x000000ff
        /*03bc*/ 	.word	0x00038848
        /*03c0*/ 	.short	0x0100
        /*03c2*/ 	.byte	0x08
	.zero		1


	//   ....[6]....
        /*03c4*/ 	.word	0x000004b0
        /*03c8*/ 	.word	0x000000ff
        /*03cc*/ 	.word	0x00038850
        /*03d0*/ 	.short	0x0100
        /*03d2*/ 	.byte	0x08
	.zero		1


	//   ....[7]....
        /*03d4*/ 	.word	0x000004c0
        /*03d8*/ 	.word	0x000000ff
        /*03dc*/ 	.word	0x00038860
        /*03e0*/ 	.short	0x0100
        /*03e2*/ 	.byte	0x08
	.zero		1


	//   ....[8]....
        /*03e4*/ 	.word	0x000004d0
        /*03e8*/ 	.word	0x000000ff
        /*03ec*/ 	.word	0x00038858
        /*03f0*/ 	.short	0x0100
        /*03f2*/ 	.byte	0x08
	.zero		1


	//   ....[9]....
        /*03f4*/ 	.word	0x000004e0
        /*03f8*/ 	.word	0x000000ff
        /*03fc*/ 	.word	0x00038868
        /*0400*/ 	.short	0x0100
        /*0402*/ 	.byte	0x08
	.zero		1


	//   ....[10]....
        /*0404*/ 	.word	0x000005d0
        /*0408*/ 	.word	0x000000ff
        /*040c*/ 	.word	0x00038870
        /*0410*/ 	.short	0x0100
        /*0412*/ 	.byte	0x06
	.zero		1


	//   ....[11]....
        /*0414*/ 	.word	0x000005e0
        /*0418*/ 	.word	0x000000ff
        /*041c*/ 	.word	0x00038880
        /*0420*/ 	.short	0x0100
        /*0422*/ 	.byte	0x06
	.zero		1


	//   ....[12]....
        /*0424*/ 	.word	0x000005f0
        /*0428*/ 	.word	0x000000ff
        /*042c*/ 	.word	0x00038878
        /*0430*/ 	.short	0x0100
        /*0432*/ 	.byte	0x06
	.zero		1


	//   ....[13]....
        /*0434*/ 	.word	0x00000600
        /*0438*/ 	.word	0x000000ff
        /*043c*/ 	.word	0x00038888
        /*0440*/ 	.short	0x0100
        /*0442*/ 	.byte	0x06
	.zero		1


	//   ....[14]....
        /*0444*/ 	.word	0x00000730
        /*0448*/ 	.word	0x000000ff
        /*044c*/ 	.word	0x00038890
        /*0450*/ 	.short	0x0100
        /*0452*/ 	.byte	0x08
	.zero		1


	//   ....[15]....
        /*0454*/ 	.word	0x00000740
        /*0458*/ 	.word	0x000000ff
        /*045c*/ 	.word	0x000388a0
        /*0460*/ 	.short	0x0100
        /*0462*/ 	.byte	0x08
	.zero		1


	//   ....[16]....
        /*0464*/ 	.word	0x00000750
        /*0468*/ 	.word	0x000000ff
        /*046c*/ 	.word	0x00038898
        /*0470*/ 	.short	0x0100
        /*0472*/ 	.byte	0x08
	.zero		1


	//   ....[17]....
        /*0474*/ 	.word	0x00000760
        /*0478*/ 	.word	0x000000ff
        /*047c*/ 	.word	0x000388a8
        /*0480*/ 	.short	0x0100
        /*0482*/ 	.byte	0x08
	.zero		1


	//   ....[18]....
        /*0484*/ 	.word	0x00000890
        /*0488*/ 	.word	0x000000ff
        /*048c*/ 	.word	0x000388b0
        /*0490*/ 	.short	0x0100
        /*0492*/ 	.byte	0x08
	.zero		1


	//   ....[19]....
        /*0494*/ 	.word	0x000008a0
        /*0498*/ 	.word	0x000000ff
        /*049c*/ 	.word	0x000388c0
        /*04a0*/ 	.short	0x0100
        /*04a2*/ 	.byte	0x08
	.zero		1


	//   ....[20]....
        /*04a4*/ 	.word	0x000008b0
        /*04a8*/ 	.word	0x000000ff
        /*04ac*/ 	.word	0x000388b8
        /*04b0*/ 	.short	0x0100
        /*04b2*/ 	.byte	0x08
	.zero		1


	//   ....[21]....
        /*04b4*/ 	.word	0x000008c0
        /*04b8*/ 	.word	0x000000ff
        /*04bc*/ 	.word	0x000388c8
        /*04c0*/ 	.short	0x0100
        /*04c2*/ 	.byte	0x08
	.zero		1


	//   ....[22]....
        /*04c4*/ 	.word	0x00001560
        /*04c8*/ 	.word	0x000000ff
        /*04cc*/ 	.word	0x00038800
        /*04d0*/ 	.short	0x010a
        /*04d2*/ 	.byte	0x04
	.zero		1


	//   ....[23]....
        /*04d4*/ 	.word	0x000015d0
        /*04d8*/ 	.word	0x000000ff
        /*04dc*/ 	.word	0x00038830
        /*04e0*/ 	.short	0x010a
        /*04e2*/ 	.byte	0x04
	.zero		1


	//   ....[24]....
        /*04e4*/ 	.word	0x00001670
        /*04e8*/ 	.word	0x000000ff
        /*04ec*/ 	.word	0x00038830
        /*04f0*/ 	.short	0x010a
        /*04f2*/ 	.byte	0x04
	.zero		1


	//   ....[25]....
        /*04f4*/ 	.word	0x00004870
        /*04f8*/ 	.word	0x00000000
        /*04fc*/ 	.word	0x00000000
        /*0500*/ 	.short	0x0101
        /*0502*/ 	.byte	0x3f
	.zero		1


	//   ....[26]....
        /*0504*/ 	.word	0x00005080
        /*0508*/ 	.word	0x000000ff
        /*050c*/ 	.word	0x00038830
        /*0510*/ 	.short	0x010a
        /*0512*/ 	.byte	0x06
	.zero		1


	//   ....[27]....
        /*0514*/ 	.word	0x000050d0
        /*0518*/ 	.word	0x000000ff
        /*051c*/ 	.word	0x00038830
        /*0520*/ 	.short	0x010a
        /*0522*/ 	.byte	0x06
	.zero		1


	//   ....[28]....
        /*0524*/ 	.word	0x000079c0
        /*0528*/ 	.word	0x000000ff
        /*052c*/ 	.word	0x00038850
        /*0530*/ 	.short	0x010a
        /*0532*/ 	.byte	0x07
	.zero		1


	//   ....[29]....
        /*0534*/ 	.word	0x00007a00
        /*0538*/ 	.word	0x000000ff
        /*053c*/ 	.word	0x00038850
        /*0540*/ 	.short	0x010a
        /*0542*/ 	.byte	0x07
	.zero		1


	//   ....[30]....
        /*0544*/ 	.word	0x00008b00
        /*0548*/ 	.word	0x00000014
        /*054c*/ 	.word	0x00000000
        /*0550*/ 	.short	0x0101
        /*0552*/ 	.byte	0x3f
	.zero		1


	//   ....[31]....
        /*0554*/ 	.word	0x00008b30
        /*0558*/ 	.word	0x000000a8
        /*055c*/ 	.word	0x00000000
        /*0560*/ 	.short	0x0101
        /*0562*/ 	.byte	0x3f
	.zero		1


	//   ....[32]....
        /*0564*/ 	.word	0x000090f0
        /*0568*/ 	.word	0x000000ff
        /*056c*/ 	.word	0x00038830
        /*0570*/ 	.short	0x010a
        /*0572*/ 	.byte	0x3c
	.zero		1


	//   ....[33]....
        /*0574*/ 	.word	0x00009130
        /*0578*/ 	.word	0x000000ff
        /*057c*/ 	.word	0x00038830
        /*0580*/ 	.short	0x010a
        /*0582*/ 	.byte	0x3c
	.zero		1


	//   ....[34]....
        /*0584*/ 	.word	0x0000ba30
        /*0588*/ 	.word	0x000000ff
        /*058c*/ 	.word	0x00038850
        /*0590*/ 	.short	0x010a
        /*0592*/ 	.byte	0x0b
	.zero		1


	//   ....[35]....
        /*0594*/ 	.word	0x0000ba70
        /*0598*/ 	.word	0x000000ff
        /*059c*/ 	.word	0x00038850
        /*05a0*/ 	.short	0x010a
        /*05a2*/ 	.byte	0x0b
	.zero		1


	//   ....[36]....
        /*05a4*/ 	.word	0x0000c680
        /*05a8*/ 	.word	0x0000009d
        /*05ac*/ 	.word	0x00000000
        /*05b0*/ 	.short	0x0101
        /*05b2*/ 	.byte	0x3f
	.zero		1


	//   ....[37]....
        /*05b4*/ 	.word	0x0000c760
        /*05b8*/ 	.word	0x000000ab
        /*05bc*/ 	.word	0x00000000
        /*05c0*/ 	.short	0x0101
        /*05c2*/ 	.byte	0x3f
	.zero		1


	//   ....[38]....
        /*05c4*/ 	.word	0x0000d240
        /*05c8*/ 	.word	0x000000ff
        /*05cc*/ 	.word	0x00038850
        /*05d0*/ 	.short	0x010a
        /*05d2*/ 	.byte	0x05
	.zero		1


	//   ....[39]....
        /*05d4*/ 	.word	0x0000d280
        /*05d8*/ 	.word	0x000000ff
        /*05dc*/ 	.word	0x00038850
        /*05e0*/ 	.short	0x010a
        /*05e2*/ 	.byte	0x05
	.zero		1


	//   ....[40]....
        /*05e4*/ 	.word	0x0000d690
        /*05e8*/ 	.word	0x00000009
        /*05ec*/ 	.word	0x00000000
        /*05f0*/ 	.short	0x0101
        /*05f2*/ 	.byte	0x3f
	.zero		1


	//   ....[41]....
        /*05f4*/ 	.word	0x0000e720
        /*05f8*/ 	.word	0x000000ff
        /*05fc*/ 	.word	0x00000000
        /*0600*/ 	.short	0x0101
        /*0602*/ 	.byte	0x04
	.zero		1


	//   ....[42]....
        /*0604*/ 	.word	0x000110f0
        /*0608*/ 	.word	0x000000ff
        /*060c*/ 	.word	0x00038840
        /*0610*/ 	.short	0x010a
        /*0612*/ 	.byte	0x26
	.zero		1


	//   ....[43]....
        /*0614*/ 	.word	0x00011f10
        /*0618*/ 	.word	0x000000ff
        /*061c*/ 	.word	0x00038800
        /*0620*/ 	.short	0x0107
        /*0622*/ 	.byte	0x26
	.zero		1


	//   ....[44]....
        /*0624*/ 	.word	0x00011f80
        /*0628*/ 	.word	0x000000ff
        /*062c*/ 	.word	0x00038800
        /*0630*/ 	.short	0x0101
        /*0632*/ 	.byte	0x26
	.zero		1


	//   ....[45]....
        /*0634*/ 	.word	0x00011fa0
        /*0638*/ 	.word	0x000000ff
        /*063c*/ 	.word	0x00038820
        /*0640*/ 	.short	0x010a
        /*0642*/ 	.byte	0x26
	.zero		1


	//   ....[46]....
        /*0644*/ 	.word	0x00012390
        /*0648*/ 	.word	0x000000ff
        /*064c*/ 	.word	0x00038848
        /*0650*/ 	.short	0x010a
        /*0652*/ 	.byte	0x26
	.zero		1


	//   ....[47]....
        /*0654*/ 	.word	0x00012830
        /*0658*/ 	.word	0x000000ff
        /*065c*/ 	.word	0x00038860
        /*0660*/ 	.short	0x010a
        /*0662*/ 	.byte	0x26
	.zero		1


	//   ....[48]....
        /*0664*/ 	.word	0x00012ee0
        /*0668*/ 	.word	0x000000ff
        /*066c*/ 	.word	0x00038840
        /*0670*/ 	.short	0x010a
        /*0672*/ 	.byte	0x26
	.zero		1


	//   ....[49]....
        /*0674*/ 	.word	0x00013380
        /*0678*/ 	.word	0x000000ff
        /*067c*/ 	.word	0x00038868
        /*0680*/ 	.short	0x010a
        /*0682*/ 	.byte	0x26
	.zero		1


	//   ....[50]....
        /*0684*/ 	.word	0x00013a80
        /*0688*/ 	.word	0x000000ff
        /*068c*/ 	.word	0x00038848
        /*0690*/ 	.short	0x010a
        /*0692*/ 	.byte	0x26
	.zero		1


	//   ....[51]....
        /*0694*/ 	.word	0x00013f00
        /*0698*/ 	.word	0x000000ff
        /*069c*/ 	.word	0x00038860
        /*06a0*/ 	.short	0x010a
        /*06a2*/ 	.byte	0x26
	.zero		1


	//   ....[52]....
        /*06a4*/ 	.word	0x00014440
        /*06a8*/ 	.word	0x00000003
        /*06ac*/ 	.word	0x00038860
        /*06b0*/ 	.short	0x010a
        /*06b2*/ 	.byte	0x3f
	.zero		1


	//   ....[53]....
        /*06b4*/ 	.word	0x00014970
        /*06b8*/ 	.word	0x00000002
        /*06bc*/ 	.word	0x00038820
        /*06c0*/ 	.short	0x010a
        /*06c2*/ 	.byte	0x3f
	.zero		1


	//   ....[54]....
        /*06c4*/ 	.word	0x00014af0
        /*06c8*/ 	.word	0x00000006
        /*06cc*/ 	.word	0x00000000
        /*06d0*/ 	.short	0x010a
        /*06d2*/ 	.byte	0x3f
	.zero		1


	//   ....[55]....
        /*06d4*/ 	.word	0x00014b60
        /*06d8*/ 	.word	0x00000003
        /*06dc*/ 	.word	0x00000000
        /*06e0*/ 	.short	0x010a
        /*06e2*/ 	.byte	0x3f
	.zero		1


	//   ....[56]....
        /*06e4*/ 	.word	0x00014bc0
        /*06e8*/ 	.word	0x00000000
        /*06ec*/ 	.word	0x00000000
        /*06f0*/ 	.short	0x010a
        /*06f2*/ 	.byte	0x3f
	.zero		1


	//   ....[57]....
        /*06f4*/ 	.word	0x00014bf0
        /*06f8*/ 	.word	0x00000003
        /*06fc*/ 	.word	0x00000000
        /*0700*/ 	.short	0x010a
        /*0702*/ 	.byte	0x3f
	.zero		1


	//   ....[58]....
        /*0704*/ 	.word	0x00014c70
        /*0708*/ 	.word	0x00000003
        /*070c*/ 	.word	0x00038800
        /*0710*/ 	.short	0x010a
        /*0712*/ 	.byte	0x3f
	.zero		1


	//   ....[59]....
        /*0714*/ 	.word	0x00014ce0
        /*0718*/ 	.word	0x00000003
        /*071c*/ 	.word	0x00038830
        /*0720*/ 	.short	0x010a
        /*0722*/ 	.byte	0x3f
	.zero		1


	//   ....[60]....
        /*0724*/ 	.word	0x00014d50
        /*0728*/ 	.word	0x00000006
        /*072c*/ 	.word	0x00038830
        /*0730*/ 	.short	0x010a
        /*0732*/ 	.byte	0x3f
	.zero		1


	//   ....[61]....
        /*0734*/ 	.word	0x00014db0
        /*0738*/ 	.word	0x00000003
        /*073c*/ 	.word	0x00038850
        /*0740*/ 	.short	0x010a
        /*0742*/ 	.byte	0x3f
	.zero		1


	//   ....[62]....
        /*0744*/ 	.word	0x00014e10
        /*0748*/ 	.word	0x00000006
        /*074c*/ 	.word	0x00038830
        /*0750*/ 	.short	0x010a
        /*0752*/ 	.byte	0x3f
	.zero		1


	//   ....[63]....
        /*0754*/ 	.word	0x00014e70
        /*0758*/ 	.word	0x00000003
        /*075c*/ 	.word	0x00038850
        /*0760*/ 	.short	0x010a
        /*0762*/ 	.byte	0x3f
	.zero		1


	//   ....[64]....
        /*0764*/ 	.word	0x00014ed0
        /*0768*/ 	.word	0x00000005
        /*076c*/ 	.word	0x00038850
        /*0770*/ 	.short	0x010a
        /*0772*/ 	.byte	0x3f
	.zero		1


	//   ....[65]....
        /*0774*/ 	.word	0x00015030
        /*0778*/ 	.word	0x00000003
        /*077c*/ 	.word	0x00038840
        /*0780*/ 	.short	0x010a
        /*0782*/ 	.byte	0x3f
	.zero		1


	//   ....[66]....
        /*0784*/ 	.word	0x00015bc0
        /*0788*/ 	.word	0x00000003
        /*078c*/ 	.word	0x00038820
        /*0790*/ 	.short	0x010a
        /*0792*/ 	.byte	0x3f
	.zero		1


	//   ....[67]....
        /*0794*/ 	.word	0x00015c20
        /*0798*/ 	.word	0x00000003
        /*079c*/ 	.word	0x00038848
        /*07a0*/ 	.short	0x010a
        /*07a2*/ 	.byte	0x3f
	.zero		1


	//   ....[68]....
        /*07a4*/ 	.word	0x00015c80
        /*07a8*/ 	.word	0x00000003
        /*07ac*/ 	.word	0x00038860
        /*07b0*/ 	.short	0x010a
        /*07b2*/ 	.byte	0x3f
	.zero		1


	//   ....[69]....
        /*07b4*/ 	.word	0x00015ce0
        /*07b8*/ 	.word	0x00000003
        /*07bc*/ 	.word	0x00038840
        /*07c0*/ 	.short	0x010a
        /*07c2*/ 	.byte	0x3f
	.zero		1


	//   ....[70]....
        /*07c4*/ 	.word	0x00015d40
        /*07c8*/ 	.word	0x00000003
        /*07cc*/ 	.word	0x00038868
        /*07d0*/ 	.short	0x010a
        /*07d2*/ 	.byte	0x3f
	.zero		1


	//   ....[71]....
        /*07d4*/ 	.word	0x00015da0
        /*07d8*/ 	.word	0x00000003
        /*07dc*/ 	.word	0x00038848
        /*07e0*/ 	.short	0x010a
        /*07e2*/ 	.byte	0x3f
	.zero		1


	//   ....[72]....
        /*07e4*/ 	.word	0x00015e00
        /*07e8*/ 	.word	0x00000003
        /*07ec*/ 	.word	0x00038860
        /*07f0*/ 	.short	0x010a
        /*07f2*/ 	.byte	0x3f
	.zero		1


	//   ....[73]....
        /*07f4*/ 	.word	0x00015e50
        /*07f8*/ 	.word	0x00000003
        /*07fc*/ 	.word	0x00038860
        /*0800*/ 	.short	0x010a
        /*0802*/ 	.byte	0x3f
	.zero		1


	//   ....[74]....
        /*0804*/ 	.word	0x00015ea0
        /*0808*/ 	.word	0x00000002
        /*080c*/ 	.word	0x00038820
        /*0810*/ 	.short	0x010a
        /*0812*/ 	.byte	0x3f
	.zero		1


	//   ....[75]....
        /*0814*/ 	.word	0x00016040
        /*0818*/ 	.word	0x00000006
        /*081c*/ 	.word	0x00000000
        /*0820*/ 	.short	0x010a
        /*0822*/ 	.byte	0x3f
	.zero		1


	//   ....[76]....
        /*0824*/ 	.word	0x00016090
        /*0828*/ 	.word	0x00000003
        /*082c*/ 	.word	0x00000000
        /*0830*/ 	.short	0x010a
        /*0832*/ 	.byte	0x3f
	.zero		1


	//   ....[77]....
        /*0834*/ 	.word	0x000160e0
        /*0838*/ 	.word	0x00000000
        /*083c*/ 	.word	0x00000000
        /*0840*/ 	.short	0x010a
        /*0842*/ 	.byte	0x3f
	.zero		1


	//----- nvinfo : EIATTR_NUM_MBARRIERS
	.align		4
.L_519:
        /*0844*/ 	.byte	0x03, 0x38
        /*0846*/ 	.short	0x0016


	//----- nvinfo : EIATTR_EXIT_INSTR_OFFSETS
	.align		4
        /*0848*/ 	.byte	0x04, 0x1c
        /*084a*/ 	.short	(.L_521 - .L_520)


	//   ....[0]....
.L_520:
        /*084c*/ 	.word	0x00014c40


	//----- nvinfo : EIATTR_MAX_THREADS
	.align		4
.L_521:
        /*0850*/ 	.byte	0x04, 0x05
        /*0852*/ 	.short	(.L_523 - .L_522)
.L_522:
        /*0854*/ 	.word	0x00000180
        /*0858*/ 	.word	0x00000001
        /*085c*/ 	.word	0x00000001


	//----- nvinfo : EIATTR_CRS_STACK_SIZE
	.align		4
.L_523:
        /*0860*/ 	.byte	0x04, 0x1e
        /*0862*/ 	.short	(.L_525 - .L_524)
.L_524:
        /*0864*/ 	.word	0x00000000


	//----- nvinfo : EIATTR_CBANK_PARAM_SIZE
	.align		4
.L_525:
        /*0868*/ 	.byte	0x03, 0x19
        /*086a*/ 	.short	0x0a70


	//----- nvinfo : EIATTR_PARAM_CBANK
	.align		4
        /*086c*/ 	.byte	0x04, 0x0a
        /*086e*/ 	.short	(.L_527 - .L_526)
	.align		4
.L_526:
        /*0870*/ 	.word	index@(.nv.constant0._ZN7cutlass13device_kernelIN5flash11enable_sm90INS1_16FlashAttnFwdSm90INS1_25CollectiveMainloopFwdSm90ILi2EN4cute5tupleIJNS5_1CILi1EEES8_S8_EEENS6_IJNS7_ILi128EEENS7_ILi80EEENS7_ILi256EEEEEELi256ENS_10bfloat16_tEfNS_4arch4Sm90ELb1ELb0ELb0ELb0ELb0ELb0ELb0ELb1ELb1ELb1ELb1ELb0EEENS1_21CollectiveEpilogueFwdINS6_IJSA_SC_SB_EEES9_SE_SG_Li256ELb0ELb1ELb1ELb0EEENS1_19SingleTileSchedulerILb0ELb1ELb1ELi128EEEEEEEEEvNT_6ParamsE)
        /*0874*/ 	.short	0x0210
        /*0876*/ 	.short	0x0a70


	//----- nvinfo : EIATTR_SW_WAR
	.align		4
.L_527:
        /*0878*/ 	.byte	0x04, 0x36
        /*087a*/ 	.short	(.L_529 - .L_528)
.L_528:
        /*087c*/ 	.word	0x00000008
.L_529:


//--------------------- .nv.info._ZN7cutlass13device_kernelIN5flash11enable_sm90INS1_16FlashAttnFwdSm90INS1_25CollectiveMainloopFwdSm90ILi2EN4cute5tupleIJNS5_1CILi1EEES8_S8_EEENS6_IJNS7_ILi128EEENS7_ILi80EEENS7_ILi256EEEEEELi256ENS_10bfloat16_tEfNS_4arch4Sm90ELb1ELb0ELb0ELb1ELb0ELb0ELb0ELb1ELb1ELb1ELb1ELb0EEENS1_21CollectiveEpilogueFwdINS6_IJSA_SC_SB_EEES9_SE_SG_Li256ELb1ELb1ELb1ELb0EEENS1_36VarlenDynamicPersistentTileSchedulerILi128ELi80ELi256ELi128ELb1ELb1ELb1ELb1ELb1ELb1EEEEEEEEEvNT_6ParamsE --------------------------
	.section	.nv.info._ZN7cutlass13device_kernelIN5flash11enable_sm90INS1_16FlashAttnFwdSm90INS1_25CollectiveMainloopFwdSm90ILi2EN4cute5tupleIJNS5_1CILi1EEES8_S8_EEENS6_IJNS7_ILi128EEENS7_ILi80EEENS7_ILi256EEEEEELi256ENS_10bfloat16_tEfNS_4arch4Sm90ELb1ELb0ELb0ELb1ELb0ELb0ELb0ELb1ELb1ELb1ELb1ELb0EEENS1_21CollectiveEpilogueFwdINS6_IJSA_SC_SB_EEES9_SE_SG_Li256ELb1ELb1ELb1ELb0EEENS1_36VarlenDynamicPersistentTileSchedulerILi128ELi80ELi256ELi128ELb1ELb1ELb1ELb1ELb1ELb1EEEEEEEEEvNT_6ParamsE,"",@"SHT_CUDA_INFO"
	.sectionflags	@""
	.align	4


	//----- nvinfo : EIATTR_CUDA_API_VERSION
	.align		4
        /*0000*/ 	.byte	0x04, 0x37
        /*0002*/ 	.short	(.L_531 - .L_530)
.L_530:
        /*0004*/ 	.word	0x00000082


	//----- nvinfo : EIATTR_KPARAM_INFO
	.align		4
.L_531:
        /*0008*/ 	.byte	0x04, 0x17
        /*000a*/ 	.short	(.L_533 - .L_532)
.L_532:
        /*000c*/ 	.word	0x00000000
        /*0010*/ 	.short	0x0000
        /*0012*/ 	.short	0x0070
        /*0014*/ 	.byte	0x00, 0xf0, 0x01, 0x2a


	//----- nvinfo : EIATTR_SPARSE_MMA_MASK
	.align		4
.L_533:
        /*0018*/ 	.byte	0x03, 0x50
        /*001a*/ 	.short	0x0000


	//----- nvinfo : EIATTR_MAXREG_COUNT
	.align		4
        /*001c*/ 	.byte	0x03, 0x1b
        /*001e*/ 	.short	0x00a8


	//----- nvinfo : EIATTR_NUM_BARRIERS
	.align		4
        /*0020*/ 	.byte	0x02, 0x4c
        /*0022*/ 	.byte	0x09
	.zero		1


	//----- nvinfo : EIATTR_EXTERNS
	.align		4
        /*0024*/ 	.byte	0x04, 0x0f
        /*0026*/ 	.short	(.L_535 - .L_534)


	//   ....[0]....
	.align		4
.L_534:
        /*0028*/ 	.word	index@(__assertfail)


	//----- nvinfo : EIATTR_ANNOTATIONS
	.align		4
.L_535:
        /*002c*/ 	.byte	0x04, 0x55
        /*002e*/ 	.short	(.L_537 - .L_536)


	//   ....[0]....
.L_536:
        /* <DEDUP_REMOVED lines=82> */


	//----- nvinfo : EIATTR_MERCURY_ISA_VERSION
	.align		4
.L_537:
        /*0540*/ 	.byte	0x03, 0x5f
        /*0542*/ 	.short	0x0101


	//----- nvinfo : EIATTR_UNUSED_LOAD_BYTE_OFFSET
	.align		4
        /*0544*/ 	.byte	0x04, 0x44
        /*0546*/ 	.short	(.L_539 - .L_538)


	//   ....[0]....
.L_538:
        /*0548*/ 	.word	0x00000a10
        /*054c*/ 	.word	0x0000fff0


	//   ....[1]....
        /*0550*/ 	.word	0x0000e620
        /*0554*/ 	.word	0x0000fff0


	//----- nvinfo : EIATTR_INT_WARP_WIDE_INSTR_OFFSETS
	.align		4
.L_539:
        /*0558*/ 	.byte	0x04, 0x31
        /*055a*/ 	.short	(.L_541 - .L_540)


	//   ....[0]....
.L_540:
        /*055c*/ 	.word	0x00000130


	//   ....[1]....
        /*0560*/ 	.word	0x00000170


	//   ....[2]....
        /*0564*/ 	.word	0x000001e0


	//   ....[3]....
        /*0568*/ 	.word	0x00014e70


	//   ....[4]....
        /*056c*/ 	.word	0x00014f10


	//   ....[5]....
        /*0570*/ 	.word	0x00019360


	//   ....[6]....
        /*0574*/ 	.word	0x000193d0


	//----- nvinfo : EIATTR_COOP_GROUP_MASK_REGIDS
	.align		4
.L_541:
        /*0578*/ 	.byte	0x04, 0x29
        /*057a*/ 	.short	(.L_543 - .L_542)


	//   ....[0]....
.L_542:
        /*057c*/ 	.word	0xffffffff


	//   ....[1]....
        /*0580*/ 	.word	0xffffffff


	//   ....[2]....
        /*0584*/ 	.word	0xffffffff


	//   ....[3]....
        /*0588*/ 	.word	0xffffffff


	//   ....[4]....
        /*058c*/ 	.word	0xffffffff


	//   ....[5]....
        /*0590*/ 	.word	0xffffffff


	//   ....[6]....
        /*0594*/ 	.word	0xffffffff


	//   ....[7]....
        /*0598*/ 	.word	0xffffffff


	//   ....[8]....
        /*059c*/ 	.word	0xffffffff


	//   ....[9]....
        /*05a0*/ 	.word	0xffffffff


	//   ....[10]....
        /*05a4*/ 	.word	0xffffffff


	//   ....[11]....
        /*05a8*/ 	.word	0xffffffff


	//   ....[12]....
        /*05ac*/ 	.word	0xffffffff


	//   ....[13]....
        /*05b0*/ 	.word	0xffffffff


	//   ....[14]....
        /*05b4*/ 	.word	0xffffffff


	//   ....[15]....
        /*05b8*/ 	.word	0xffffffff


	//   ....[16]....
        /*05bc*/ 	.word	0xffffffff


	//   ....[17]....
        /*05c0*/ 	.word	0xffffffff


	//   ....[18]....
        /*05c4*/ 	.word	0xffffffff


	//   ....[19]....
        /*05c8*/ 	.word	0xffffffff


	//   ....[20]....
        /*05cc*/ 	.word	0xffffffff


	//   ....[21]....
        /*05d0*/ 	.word	0xffffffff


	//   ....[22]....
        /*05d4*/ 	.word	0xffffffff


	//   ....[23]....
        /*05d8*/ 	.word	0xffffffff


	//   ....[24]....
        /*05dc*/ 	.word	0xffffffff


	//   ....[25]....
        /*05e0*/ 	.word	0xffffffff


	//   ....[26]....
        /*05e4*/ 	.word	0xffffffff


	//   ....[27]....
        /*05e8*/ 	.word	0xffffffff


	//   ....[28]....
        /*05ec*/ 	.word	0xffffffff


	//   ....[29]....
        /*05f0*/ 	.word	0xffffffff


	//   ....[30]....
        /*05f4*/ 	.word	0xffffffff


	//   ....[31]....
        /*05f8*/ 	.word	0xffffffff


	//   ....[32]....
        /*05fc*/ 	.word	0xffffffff


	//   ....[33]....
        /*0600*/ 	.word	0xffffffff


	//   ....[34]....
        /*0604*/ 	.word	0xffffffff


	//   ....[35]....
        /*0608*/ 	.word	0xffffffff


	//   ....[36]....
        /*060c*/ 	.word	0xffffffff


	//   ....[37]....
        /*0610*/ 	.word	0xffffffff


	//   ....[38]....
        /*0614*/ 	.word	0xffffffff


	//   ....[39]....
        /*0618*/ 	.word	0xffffffff


	//   ....[40]....
        /*061c*/ 	.word	0xffffffff


	//   ....[41]....
        /*0620*/ 	.word	0xffffffff


	//   ....[42]....
        /*0624*/ 	.word	0xffffffff


	//   ....[43]....
        /*0628*/ 	.word	0xffffffff


	//   ....[44]....
        /*062c*/ 	.word	0xffffffff


	//   ....[45]....
        /*0630*/ 	.word	0xffffffff


	//   ....[46]....
        /*0634*/ 	.word	0xffffffff


	//   ....[47]....
        /*0638*/ 	.word	0xffffffff


	//   ....[48]....
        /*063c*/ 	.word	0xffffffff


	//   ....[49]....
        /*0640*/ 	.word	0xffffffff


	//   ....[50]....
        /*0644*/ 	.word	0xffffffff


	//   ....[51]....
        /*0648*/ 	.word	0xffffffff


	//   ....[52]....
        /*064c*/ 	.word	0xffffffff


	//   ....[53]....
        /*0650*/ 	.word	0xffffffff


	//   ....[54]....
        /*0654*/ 	.word	0xffffffff


	//   ....[55]....
        /*0658*/ 	.word	0xffffffff


	//   ....[56]....
        /*065c*/ 	.word	0xffffffff


	//   ....[57]....
        /*0660*/ 	.word	0xffffffff


	//   ....[58]....
        /*0664*/ 	.word	0xffffffff


	//   ....[59]....
        /*0668*/ 	.word	0xffffffff


	//   ....[60]....
        /*066c*/ 	.word	0xffffffff


	//   ....[61]....
        /*0670*/ 	.word	0xffffffff


	//   ....[62]....
        /*0674*/ 	.word	0xffffffff


	//   ....[63]....
        /*0678*/ 	.word	0xffffffff


	//   ....[64]....
        /*067c*/ 	.word	0xffffffff


	//   ....[65]....
        /*0680*/ 	.word	0xffffffff


	//   ....[66]....
        /*0684*/ 	.word	0xffffffff


	//   ....[67]....
        /*0688*/ 	.word	0xffffffff


	//   ....[68]....
        /*068c*/ 	.word	0xffffffff


	//   ....[69]....
        /*0690*/ 	.word	0xffffffff


	//   ....[70]....
        /*0694*/ 	.word	0xffffffff


	//   ....[71]....
        /*0698*/ 	.word	0xffffffff


	//   ....[72]....
        /*069c*/ 	.word	0xffffffff


	//   ....[73]....
        /*06a0*/ 	.word	0xffffffff


	//   ....[74]....
        /*06a4*/ 	.word	0xffffffff


	//   ....[75]....
        /*06a8*/ 	.word	0xffffffff


	//   ....[76]....
        /*06ac*/ 	.word	0xffffffff


	//   ....[77]....
        /*06b0*/ 	.word	0xffffffff


	//   ....[78]....
        /*06b4*/ 	.word	0xffffffff


	//   ....[79]....
        /*06b8*/ 	.word	0xffffffff


	//   ....[80]....
        /*06bc*/ 	.word	0xffffffff


	//   ....[81]....
        /*06c0*/ 	.word	0xffffffff


	//   ....[82]....
        /*06c4*/ 	.word	0xffffffff


	//   ....[83]....
        /*06c8*/ 	.word	0xffffffff


	//   ....[84]....
        /*06cc*/ 	.word	0xffffffff


	//   ....[85]....
        /*06d0*/ 	.word	0xffffffff


	//   ....[86]....
        /*06d4*/ 	.word	0xffffffff


	//   ....[87]....
        /*06d8*/ 	.word	0xffffffff


	//   ....[88]....
        /*06dc*/ 	.word	0xffffffff


	//   ....[89]....
        /*06e0*/ 	.word	0xffffffff


	//   ....[90]....
        /*06e4*/ 	.word	0xffffffff


	//   ....[91]....
        /*06e8*/ 	.word	0xffffffff


	//   ....[92]....
        /*06ec*/ 	.word	0xffffffff


	//   ....[93]....
        /*06f0*/ 	.word	0xffffffff


	//   ....[94]....
        /*06f4*/ 	.word	0xffffffff


	//   ....[95]....
        /*06f8*/ 	.word	0xffffffff


	//   ....[96]....
        /*06fc*/ 	.word	0xffffffff


	//   ....[97]....
        /*0700*/ 	.word	0xffffffff


	//   ....[98]....
        /*0704*/ 	.word	0xffffffff


	//   ....[99]....
        /*0708*/ 	.word	0xffffffff


	//   ....[100]....
        /*070c*/ 	.word	0xffffffff


	//   ....[101]....
        /*0710*/ 	.word	0xffffffff


	//   ....[102]....
        /*0714*/ 	.word	0xffffffff


	//   ....[103]....
        /*0718*/ 	.word	0xffffffff


	//   ....[104]....
        /*071c*/ 	.word	0xffffffff


	//   ....[105]....
        /*0720*/ 	.word	0x0500000f


	//   ....[106]....
        /*0724*/ 	.word	0x0500000f


	//   ....[107]....
        /*0728*/ 	.word	0x0500000f


	//   ....[108]....
        /*072c*/ 	.word	0x0500000f


	//   ....[109]....
        /*0730*/ 	.word	0x0500000f


	//   ....[110]....
        /*0734*/ 	.word	0x0500000f


	//   ....[111]....
        /*0738*/ 	.word	0x0500000f


	//   ....[112]....
        /*073c*/ 	.word	0x0500000f


	//   ....[113]....
        /*0740*/ 	.word	0x0500000f


	//   ....[114]....
        /*0744*/ 	.word	0x0500000f


	//   ....[115]....
        /*0748*/ 	.word	0x0500000f


	//   ....[116]....
        /*074c*/ 	.word	0x0500000f


	//   ....[117]....
        /*0750*/ 	.word	0x0500000f


	//   ....[118]....
        /*0754*/ 	.word	0x0500000f


	//   ....[119]....
        /*0758*/ 	.word	0x0500000f


	//   ....[120]....
        /*075c*/ 	.word	0x0500000f


	//   ....[121]....
        /*0760*/ 	.word	0x0500000f


	//   ....[122]....
        /*0764*/ 	.word	0x0500000f


	//   ....[123]....
        /*0768*/ 	.word	0x0500000f


	//   ....[124]....
        /*076c*/ 	.word	0x0500000f


	//   ....[125]....
        /*0770*/ 	.word	0x0500000f


	//   ....[126]....
        /*0774*/ 	.word	0x0500000f


	//   ....[127]....
        /*0778*/ 	.word	0x0500000f


	//   ....[128]....
        /*077c*/ 	.word	0x0500000f


	//   ....[129]....
        /*0780*/ 	.word	0x0500000f


	//   ....[130]....
        /*0784*/ 	.word	0x0500000f


	//   ....[131]....
        /*0788*/ 	.word	0x0500000f


	//   ....[132]....
        /*078c*/ 	.word	0x0500000f


	//   ....[133]....
        /*0790*/ 	.word	0x0500000f


	//   ....[134]....
        /*0794*/ 	.word	0x0500000f


	//   ....[135]....
        /*0798*/ 	.word	0x0500000f


	//   ....[136]....
        /*079c*/ 	.word	0x0500000f


	//   ....[137]....
        /*07a0*/ 	.word	0x0500000f


	//   ....[138]....
        /*07a4*/ 	.word	0x0500000f


	//   ....[139]....
        /*07a8*/ 	.word	0x0500000f


	//   ....[140]....
        /*07ac*/ 	.word	0x0500000f


	//----- nvinfo : EIATTR_COOP_GROUP_INSTR_OFFSETS
	.align		4
.L_543:
        /*07b0*/ 	.byte	0x04, 0x28
        /*07b2*/ 	.short	(.L_545 - .L_544)


	//   ....[0]....
.L_544:
        /*07b4*/ 	.word	0x00000060


	//   ....[1]....
        /*07b8*/ 	.word	0x00000140


	//   ....[2]....
        /*07bc*/ 	.word	0x00000190


	//   ....[3]....
        /*07c0*/ 	.word	0x000003c0


	//   ....[4]....
        /*07c4*/ 	.word	0x00000520


	//   ....[5]....
        /*07c8*/ 	.word	0x00000640


	//   ....[6]....
        /*07cc*/ 	.word	0x000007a0


	//   ....[7]....
        /*07d0*/ 	.word	0x00002120


	//   ....[8]....
        /*07d4*/ 	.word	0x000044f0


	//   ....[9]....
        /*07d8*/ 	.word	0x00004520


	//   ....[10]....
        /*07dc*/ 	.word	0x00004e20


	//   ....[11]....
        /*07e0*/ 	.word	0x00004f20


	//   ....[12]....
        /*07e4*/ 	.word	0x00005380


	//   ....[13]....
        /*07e8*/ 	.word	0x000053d0


	//   ....[14]....
        /*07ec*/ 	.word	0x000085d0


	//   ....[15]....
        /*07f0*/ 	.word	0x00008a30


	//   ....[16]....
        /*07f4*/ 	.word	0x00008a90


	//   ....[17]....
        /*07f8*/ 	.word	0x00008b40


	//   ....[18]....
        /*07fc*/ 	.word	0x00008fc0


	//   ....[19]....
        /*0800*/ 	.word	0x000090b0


	//   ....[20]....
        /*0804*/ 	.word	0x0000c290


	//   ....[21]....
        /*0808*/ 	.word	0x0000c2c0


	//   ....[22]....
        /*080c*/ 	.word	0x0000c590


	//   ....[23]....
        /*0810*/ 	.word	0x0000c690


	//   ....[24]....
        /*0814*/ 	.word	0x0000d960


	//   ....[25]....
        /*0818*/ 	.word	0x0000d990


	//   ....[26]....
        /*081c*/ 	.word	0x0000dac0


	//   ....[27]....
        /*0820*/ 	.word	0x0000dad0


	//   ....[28]....
        /*0824*/ 	.word	0x0000f830


	//   ....[29]....
        /*0828*/ 	.word	0x0000f840


	//   ....[30]....
        /*082c*/ 	.word	0x0000f850


	//   ....[31]....
        /*0830*/ 	.word	0x0000f860


	//   ....[32]....
        /*0834*/ 	.word	0x00010360


	//   ....[33]....
        /*0838*/ 	.word	0x00010390


	//   ....[34]....
        /*083c*/ 	.word	0x00010530


	//   ....[35]....
        /*0840*/ 	.word	0x00010550


	//   ....[36]....
        /*0844*/ 	.word	0x000106a0


	//   ....[37]....
        /*0848*/ 	.word	0x000106c0


	//   ....[38]....
        /*084c*/ 	.word	0x00010820


	//   ....[39]....
        /*0850*/ 	.word	0x00010840


	//   ....[40]....
        /*0854*/ 	.word	0x00010e10


	//   ....[41]....
        /*0858*/ 	.word	0x00010e50


	//   ....[42]....
        /*085c*/ 	.word	0x00011880


	//   ....[43]....
        /*0860*/ 	.word	0x00011890


	//   ....[44]....
        /*0864*/ 	.word	0x00012c10


	//   ....[45]....
        /*0868*/ 	.word	0x00012c40


	//   ....[46]....
        /*086c*/ 	.word	0x00012dc0


	//   ....[47]....
        /*0870*/ 	.word	0x00012de0


	//   ....[48]....
        /*0874*/ 	.word	0x00012f30


	//   ....[49]....
        /*0878*/ 	.word	0x00012f50


	//   ....[50]....
        /*087c*/ 	.word	0x000130b0


	//   ....[51]....
        /*0880*/ 	.word	0x000130d0


	//   ....[52]....
        /*0884*/ 	.word	0x000132b0


	//   ....[53]....
        /*0888*/ 	.word	0x000134e0


	//   ....[54]....
        /*088c*/ 	.word	0x00013510


	//   ....[55]....
        /*0890*/ 	.word	0x00013540


	//   ....[56]....
        /*0894*/ 	.word	0x00013570


	//   ....[57]....
        /*0898*/ 	.word	0x000135a0


	//   ....[58]....
        /*089c*/ 	.word	0x000135d0


	//   ....[59]....
        /*08a0*/ 	.word	0x00013780


	//   ....[60]....
        /*08a4*/ 	.word	0x000137b0


	//   ....[61]....
        /*08a8*/ 	.word	0x000137e0


	//   ....[62]....
        /*08ac*/ 	.word	0x00013810


	//   ....[63]....
        /*08b0*/ 	.word	0x00013840


	//   ....[64]....
        /*08b4*/ 	.word	0x00013870


	//   ....[65]....
        /*08b8*/ 	.word	0x00013910


	//   ....[66]....
        /*08bc*/ 	.word	0x00013940


	//   ....[67]....
        /*08c0*/ 	.word	0x00013950


	//   ....[68]....
        /*08c4*/ 	.word	0x00013980


	//   ....[69]....
        /*08c8*/ 	.word	0x00015470


	//   ....[70]....
        /*08cc*/ 	.word	0x000160d0


	//   ....[71]....
        /*08d0*/ 	.word	0x000160f0


	//   ....[72]....
        /*08d4*/ 	.word	0x000161d0


	//   ....[73]....
        /*08d8*/ 	.word	0x000161e0


	//   ....[74]....
        /*08dc*/ 	.word	0x00016290


	//   ....[75]....
        /*08e0*/ 	.word	0x000162a0


	//   ....[76]....
        /*08e4*/ 	.word	0x00016350


	//   ....[77]....
        /*08e8*/ 	.word	0x00016360


	//   ....[78]....
        /*08ec*/ 	.word	0x00016410


	//   ....[79]....
        /*08f0*/ 	.word	0x00016420


	//   ....[80]....
        /*08f4*/ 	.word	0x000164d0


	//   ....[81]....
        /*08f8*/ 	.word	0x000164e0


	//   ....[82]....
        /*08fc*/ 	.word	0x00016590


	//   ....[83]....
        /*0900*/ 	.word	0x000165a0


	//   ....[84]....
        /*0904*/ 	.word	0x000165f0


	//   ....[85]....
        /*0908*/ 	.word	0x00016640


	//   ....[86]....
        /*090c*/ 	.word	0x00019c90


	//   ....[87]....
        /*0910*/ 	.word	0x00019cc0


	//   ....[88]....
        /*0914*/ 	.word	0x00019d20


	//   ....[89]....
        /*0918*/ 	.word	0x00019d50


	//   ....[90]....
        /*091c*/ 	.word	0x00019d80


	//   ....[91]....
        /*0920*/ 	.word	0x00019db0


	//   ....[92]....
        /*0924*/ 	.word	0x00019de0


	//   ....[93]....
        /*0928*/ 	.word	0x00019e10


	//   ....[94]....
        /*092c*/ 	.word	0x00019fe0


	//   ....[95]....
        /*0930*/ 	.word	0x0001a010


	//   ....[96]....
        /*0934*/ 	.word	0x0001a040


	//   ....[97]....
        /*0938*/ 	.word	0x0001a070


	//   ....[98]....
        /*093c*/ 	.word	0x0001a0a0


	//   ....[99]....
        /*0940*/ 	.word	0x0001a0d0


	//   ....[100]....
        /*0944*/ 	.word	0x0001a1a0


	//   ....[101]....
        /*0948*/ 	.word	0x0001a1c0


	//   ....[102]....
        /*094c*/ 	.word	0x0001a1d0


	//   ....[103]....
        /*0950*/ 	.word	0x0001a250


	//   ....[104]....
        /*0954*/ 	.word	0x0001ada0


	//   ....[105]....
        /*0958*/ 	.word	0x0001b390


	//   ....[106]....
        /*095c*/ 	.word	0x0001b570


	//   ....[107]....
        /*0960*/ 	.word	0x0001b5c0


	//   ....[108]....
        /*0964*/ 	.word	0x0001b700


	//   ....[109]....
        /*0968*/ 	.word	0x0001b750


	//   ....[110]....
        /*096c*/ 	.word	0x0001b890


	//   ....[111]....
        /*0970*/ 	.word	0x0001b8e0


	//   ....[112]....
        /*0974*/ 	.word	0x0001ba20


	//   ....[113]....
        /*0978*/ 	.word	0x0001ba70


	//   ....[114]....
        /*097c*/ 	.word	0x0001bbb0


	//   ....[115]....
        /*0980*/ 	.word	0x0001bc00


	//   ....[116]....
        /*0984*/ 	.word	0x0001bd40


	//   ....[117]....
        /*0988*/ 	.word	0x0001bd90


	//   ....[118]....
        /*098c*/ 	.word	0x0001beb0


	//   ....[119]....
        /*0990*/ 	.word	0x0001bf20


	//   ....[120]....
        /*0994*/ 	.word	0x0001c040


	//   ....[121]....
        /*0998*/ 	.word	0x0001c090


	//   ....[122]....
        /*099c*/ 	.word	0x0001c3c0


	//   ....[123]....
        /*09a0*/ 	.word	0x0001c460


	//   ....[124]....
        /*09a4*/ 	.word	0x0001c600


	//   ....[125]....
        /*09a8*/ 	.word	0x0001c680


	//   ....[126]....
        /*09ac*/ 	.word	0x0001c700


	//   ....[127]....
        /*09b0*/ 	.word	0x0001c780


	//   ....[128]....
        /*09b4*/ 	.word	0x0001c800


	//   ....[129]....
        /*09b8*/ 	.word	0x0001c890


	//   ....[130]....
        /*09bc*/ 	.word	0x0001c930


	//   ....[131]....
        /*09c0*/ 	.word	0x0001c9e0


	//   ....[132]....
        /*09c4*/ 	.word	0x0001ca60


	//   ....[133]....
        /*09c8*/ 	.word	0x0001cae0


	//   ....[134]....
        /*09cc*/ 	.word	0x0001cb60


	//   ....[135]....
        /*09d0*/ 	.word	0x0001cbf0


	//   ....[136]....
        /*09d4*/ 	.word	0x0001cc70


	//   ....[137]....
        /*09d8*/ 	.word	0x0001cd20


	//   ....[138]....
        /*09dc*/ 	.word	0x0001cd70


	//   ....[139]....
        /*09e0*/ 	.word	0x0001ce30


	//   ....[140]....
        /*09e4*/ 	.word	0x0001cf60


	//----- nvinfo : EIATTR_REG_RECONFIG
	.align		4
.L_545:
        /*09e8*/ 	.byte	0x01, 0x54
	.zero		2


	//----- nvinfo : EIATTR_SYSCALL_OFFSETS
	.align		4
        /*09ec*/ 	.byte	0x04, 0x46
        /*09ee*/ 	.short	(.L_547 - .L_546)


	//   ....[0]....
.L_546:
        /*09f0*/ 	.word	0x000022a0


	//   ....[1]....
        /*09f4*/ 	.word	0x00015080


	//   ....[2]....
        /*09f8*/ 	.word	0x000151d0


	//   ....[3]....
        /*09fc*/ 	.word	0x000152d0


	//   ....[4]....
        /*0a00*/ 	.word	0x00015c60


	//----- nvinfo : EIATTR_MBARRIER_INSTR_OFFSETS
	.align		4
.L_547:
        /*0a04*/ 	.byte	0x04, 0x39
        /*0a06*/ 	.short	(.L_549 - .L_548)


	//   ....[0]....
.L_548:
        /*0a08*/ 	.word	0x00000270
        /*0a0c*/ 	.word	0x000000ff
        /*0a10*/ 	.word	0x00038800
        /*0a14*/ 	.short	0x0100
        /*0a16*/ 	.byte	0x08
	.zero		1


	//   ....[1]....
        /*0a18*/ 	.word	0x00000280
        /*0a1c*/ 	.word	0x000000ff
        /*0a20*/ 	.word	0x00038820
        /*0a24*/ 	.short	0x0100
        /*0a26*/ 	.byte	0x08
	.zero		1


	//   ....[2]....
        /*0a28*/ 	.word	0x00000370
        /*0a2c*/ 	.word	0x000000ff
        /*0a30*/ 	.word	0x00038830
        /*0a34*/ 	.short	0x0100
        /*0a36*/ 	.byte	0x08
	.zero		1


	//   ....[3]....
        /*0a38*/ 	.word	0x00000380
        /*0a3c*/ 	.word	0x000000ff
        /*0a40*/ 	.word	0x00038840
        /*0a44*/ 	.short	0x0100
        /*0a46*/ 	.byte	0x08
	.zero		1


	//   ....[4]....
        /*0a48*/ 	.word	0x00000390
        /*0a4c*/ 	.word	0x000000ff
        /*0a50*/ 	.word	0x00038838
        /*0a54*/ 	.short	0x0100
        /*0a56*/ 	.byte	0x08
	.zero		1


	//   ....[5]....
        /*0a58*/ 	.word	0x000003a0
        /*0a5c*/ 	.word	0x000000ff
        /*0a60*/ 	.word	0x00038848
        /*0a64*/ 	.short	0x0100
        /*0a66*/ 	.byte	0x08
	.zero		1


	//   ....[6]....
        /*0a68*/ 	.word	0x000004d0
        /*0a6c*/ 	.word	0x000000ff
        /*0a70*/ 	.word	0x00038850
        /*0a74*/ 	.short	0x0100
        /*0a76*/ 	.byte	0x08
	.zero		1


	//   ....[7]....
        /*0a78*/ 	.word	0x000004e0
        /*0a7c*/ 	.word	0x000000ff
        /*0a80*/ 	.word	0x00038860
        /*0a84*/ 	.short	0x0100
        /*0a86*/ 	.byte	0x08
	.zero		1


	//   ....[8]....
        /*0a88*/ 	.word	0x000004f0
        /*0a8c*/ 	.word	0x000000ff
        /*0a90*/ 	.word	0x00038858
        /*0a94*/ 	.short	0x0100
        /*0a96*/ 	.byte	0x08
	.zero		1


	//   ....[9]....
        /*0a98*/ 	.word	0x00000500
        /*0a9c*/ 	.word	0x000000ff
        /*0aa0*/ 	.word	0x00038868
        /*0aa4*/ 	.short	0x0100
        /*0aa6*/ 	.byte	0x08
	.zero		1


	//   ....[10]....
        /*0aa8*/ 	.word	0x000005f0
        /*0aac*/ 	.word	0x000000ff
        /*0ab0*/ 	.word	0x00038870
        /*0ab4*/ 	.short	0x0100
        /*0ab6*/ 	.byte	0x06
	.zero		1


	//   ....[11]....
        /*0ab8*/ 	.word	0x00000600
        /*0abc*/ 	.word	0x000000ff
        /*0ac0*/ 	.word	0x00038880
        /*0ac4*/ 	.short	0x0100
        /*0ac6*/ 	.byte	0x06
	.zero		1


	//   ....[12]....
        /*0ac8*/ 	.word	0x00000610
        /*0acc*/ 	.word	0x000000ff
        /*0ad0*/ 	.word	0x00038878
        /*0ad4*/ 	.short	0x0100
        /*0ad6*/ 	.byte	0x06
	.zero		1


	//   ....[13]....
        /*0ad8*/ 	.word	0x00000620
        /*0adc*/ 	.word	0x000000ff
        /*0ae0*/ 	.word	0x00038888
        /*0ae4*/ 	.short	0x0100
        /*0ae6*/ 	.byte	0x06
	.zero		1


	//   ....[14]....
        /*0ae8*/ 	.word	0x00000750
        /*0aec*/ 	.word	0x000000ff
        /*0af0*/ 	.word	0x00038890
        /*0af4*/ 	.short	0x0100
        /*0af6*/ 	.byte	0x08
	.zero		1


	//   ....[15]....
        /*0af8*/ 	.word	0x00000760
        /*0afc*/ 	.word	0x000000ff
        /*0b00*/ 	.word	0x000388a0
        /*0b04*/ 	.short	0x0100
        /*0b06*/ 	.byte	0x08
	.zero		1


	//   ....[16]....
        /*0b08*/ 	.word	0x00000770
        /*0b0c*/ 	.word	0x000000ff
        /*0b10*/ 	.word	0x00038898
        /*0b14*/ 	.short	0x0100
        /*0b16*/ 	.byte	0x08
	.zero		1


	//   ....[17]....
        /*0b18*/ 	.word	0x00000780
        /*0b1c*/ 	.word	0x000000ff
        /*0b20*/ 	.word	0x000388a8
        /*0b24*/ 	.short	0x0100
        /*0b26*/ 	.byte	0x08
	.zero		1


	//   ....[18]....
        /*0b28*/ 	.word	0x000008b0
        /*0b2c*/ 	.word	0x000000ff
        /*0b30*/ 	.word	0x000388b0
        /*0b34*/ 	.short	0x0100
        /*0b36*/ 	.byte	0x08
	.zero		1


	//   ....[19]....
        /*0b38*/ 	.word	0x000008c0
        /*0b3c*/ 	.word	0x000000ff
        /*0b40*/ 	.word	0x000388c0
        /*0b44*/ 	.short	0x0100
        /*0b46*/ 	.byte	0x08
	.zero		1


	//   ....[20]....
        /*0b48*/ 	.word	0x000008d0
        /*0b4c*/ 	.word	0x000000ff
        /*0b50*/ 	.word	0x000388b8
        /*0b54*/ 	.short	0x0100
        /*0b56*/ 	.byte	0x08
	.zero		1


	//   ....[21]....
        /*0b58*/ 	.word	0x000008e0
        /*0b5c*/ 	.word	0x000000ff
        /*0b60*/ 	.word	0x000388c8
        /*0b64*/ 	.short	0x0100
        /*0b66*/ 	.byte	0x08
	.zero		1


	//   ....[22]....
        /*0b68*/ 	.word	0x00002370
        /*0b6c*/ 	.word	0x000000ff
        /*0b70*/ 	.word	0x00038800
        /*0b74*/ 	.short	0x010a
        /*0b76*/ 	.byte	0x06
	.zero		1


	//   ....[23]....
        /*0b78*/ 	.word	0x00002410
        /*0b7c*/ 	.word	0x00000000
        /*0b80*/ 	.word	0x00038830
        /*0b84*/ 	.short	0x010a
        /*0b86*/ 	.byte	0x3f
	.zero		1


	//   ....[24]....
        /*0b88*/ 	.word	0x00002480
        /*0b8c*/ 	.word	0x00000000
        /*0b90*/ 	.word	0x00038830
        /*0b94*/ 	.short	0x010a
        /*0b96*/ 	.byte	0x3f
	.zero		1


	//   ....[25]....
        /*0b98*/ 	.word	0x00004d50
        /*0b9c*/ 	.word	0x00000000
        /*0ba0*/ 	.word	0x00000000
        /*0ba4*/ 	.short	0x0101
        /*0ba6*/ 	.byte	0x3f
	.zero		1


	//   ....[26]....
        /*0ba8*/ 	.word	0x00005df0
        /*0bac*/ 	.word	0x000000ff
        /*0bb0*/ 	.word	0x00038830
        /*0bb4*/ 	.short	0x010a
        /*0bb6*/ 	.byte	0x04
	.zero		1


	//   ....[27]....
        /*0bb8*/ 	.word	0x00005e40
        /*0bbc*/ 	.word	0x000000ff
        /*0bc0*/ 	.word	0x00038830
        /*0bc4*/ 	.short	0x010a
        /*0bc6*/ 	.byte	0x04
	.zero		1


	//   ....[28]....
        /*0bc8*/ 	.word	0x000082f0
        /*0bcc*/ 	.word	0x000000ff
        /*0bd0*/ 	.word	0x00038850
        /*0bd4*/ 	.short	0x010a
        /*0bd6*/ 	.byte	0x04
	.zero		1


	//   ....[29]....
        /*0bd8*/ 	.word	0x00008330
        /*0bdc*/ 	.word	0x000000ff
        /*0be0*/ 	.word	0x00038850
        /*0be4*/ 	.short	0x010a
        /*0be6*/ 	.byte	0x04
	.zero		1


	//   ....[30]....
        /*0be8*/ 	.word	0x00009210
        /*0bec*/ 	.word	0x00000000
        /*0bf0*/ 	.word	0x00000000
        /*0bf4*/ 	.short	0x0101
        /*0bf6*/ 	.byte	0x3f
	.zero		1


	//   ....[31]....
        /*0bf8*/ 	.word	0x00009370
        /*0bfc*/ 	.word	0x00000015
        /*0c00*/ 	.word	0x00000000
        /*0c04*/ 	.short	0x0101
        /*0c06*/ 	.byte	0x3f
	.zero		1


	//   ....[32]....
        /*0c08*/ 	.word	0x00009b10
        /*0c0c*/ 	.word	0x000000ff
        /*0c10*/ 	.word	0x00038830
        /*0c14*/ 	.short	0x010a
        /*0c16*/ 	.byte	0x04
	.zero		1


	//   ....[33]....
        /*0c18*/ 	.word	0x00009b50
        /*0c1c*/ 	.word	0x000000ff
        /*0c20*/ 	.word	0x00038830
        /*0c24*/ 	.short	0x010a
        /*0c26*/ 	.byte	0x04
	.zero		1


	//   ....[34]....
        /*0c28*/ 	.word	0x0000c010
        /*0c2c*/ 	.word	0x000000ff
        /*0c30*/ 	.word	0x00038850
        /*0c34*/ 	.short	0x010a
        /*0c36*/ 	.byte	0x04
	.zero		1


	//   ....[35]....
        /*0c38*/ 	.word	0x0000c050
        /*0c3c*/ 	.word	0x000000ff
        /*0c40*/ 	.word	0x00038850
        /*0c44*/ 	.short	0x010a
        /*0c46*/ 	.byte	0x04
	.zero		1


	//   ....[36]....
        /*0c48*/ 	.word	0x0000c900
        /*0c4c*/ 	.word	0x000000ac
        /*0c50*/ 	.word	0x00000000
        /*0c54*/ 	.short	0x0101
        /*0c56*/ 	.byte	0x3f
	.zero		1


	//   ....[37]....
        /*0c58*/ 	.word	0x0000cc00
        /*0c5c*/ 	.word	0x000000ac
        /*0c60*/ 	.word	0x00000000
        /*0c64*/ 	.short	0x0101
        /*0c66*/ 	.byte	0x3f
	.zero		1


	//   ....[38]....
        /*0c68*/ 	.word	0x0000d8b0
        /*0c6c*/ 	.word	0x000000ff
        /*0c70*/ 	.word	0x00038850
        /*0c74*/ 	.short	0x010a
        /*0c76*/ 	.byte	0x08
	.zero		1


	//   ....[39]....
        /*0c78*/ 	.word	0x0000d8f0
        /*0c7c*/ 	.word	0x000000ff
        /*0c80*/ 	.word	0x00038850
        /*0c84*/ 	.short	0x010a
        /*0c86*/ 	.byte	0x08
	.zero		1


	//   ....[40]....
        /*0c88*/ 	.word	0x0000ddc0
        /*0c8c*/ 	.word	0x0000000b
        /*0c90*/ 	.word	0x00000000
        /*0c94*/ 	.short	0x0101
        /*0c96*/ 	.byte	0x3f
	.zero		1


	//   ....[41]....
        /*0c98*/ 	.word	0x00010370
        /*0c9c*/ 	.word	0x000000ff
        /*0ca0*/ 	.word	0x00000000
        /*0ca4*/ 	.short	0x0101
        /*0ca6*/ 	.byte	0x08
	.zero		1


	//   ....[42]....
        /*0ca8*/ 	.word	0x00010c50
        /*0cac*/ 	.word	0x000000ff
        /*0cb0*/ 	.word	0x00000000
        /*0cb4*/ 	.short	0x0101
        /*0cb6*/ 	.byte	0x08
	.zero		1


	//   ....[43]....
        /*0cb8*/ 	.word	0x000156d0
        /*0cbc*/ 	.word	0x00000000
        /*0cc0*/ 	.word	0x00038840
        /*0cc4*/ 	.short	0x010a
        /*0cc6*/ 	.byte	0x3f
	.zero		1


	//   ....[44]....
        /*0cc8*/ 	.word	0x00016740
        /*0ccc*/ 	.word	0x00000012
        /*0cd0*/ 	.word	0x00038800
        /*0cd4*/ 	.short	0x0107
        /*0cd6*/ 	.byte	0x3f
	.zero		1


	//   ....[45]....
        /*0cd8*/ 	.word	0x00016850
        /*0cdc*/ 	.word	0x00000012
        /*0ce0*/ 	.word	0x00038800
        /*0ce4*/ 	.short	0x0101
        /*0ce6*/ 	.byte	0x3f
	.zero		1


	//   ....[46]....
        /*0ce8*/ 	.word	0x00016870
        /*0cec*/ 	.word	0x00000012
        /*0cf0*/ 	.word	0x00038820
        /*0cf4*/ 	.short	0x010a
        /*0cf6*/ 	.byte	0x3f
	.zero		1


	//   ....[47]....
        /*0cf8*/ 	.word	0x00016c40
        /*0cfc*/ 	.word	0x00000003
        /*0d00*/ 	.word	0x00038840
        /*0d04*/ 	.short	0x010a
        /*0d06*/ 	.byte	0x3f
	.zero		1


	//   ....[48]....
        /*0d08*/ 	.word	0x000171e0
        /*0d0c*/ 	.word	0x00000003
        /*0d10*/ 	.word	0x00000060
        /*0d14*/ 	.short	0x010a
        /*0d16*/ 	.byte	0x3f
	.zero		1


	//   ....[49]....
        /*0d18*/ 	.word	0x00017a60
        /*0d1c*/ 	.word	0x00000003
        /*0d20*/ 	.word	0x00038840
        /*0d24*/ 	.short	0x010a
        /*0d26*/ 	.byte	0x3f
	.zero		1


	//   ....[50]....
        /*0d28*/ 	.word	0x00018000
        /*0d2c*/ 	.word	0x00000002
        /*0d30*/ 	.word	0x00000060
        /*0d34*/ 	.short	0x010a
        /*0d36*/ 	.byte	0x3f
	.zero		1


	//   ....[51]....
        /*0d38*/ 	.word	0x000187c0
        /*0d3c*/ 	.word	0x00000002
        /*0d40*/ 	.word	0x00038840
        /*0d44*/ 	.short	0x010a
        /*0d46*/ 	.byte	0x3f
	.zero		1


	//   ....[52]....
        /*0d48*/ 	.word	0x00018d60
        /*0d4c*/ 	.word	0x00000002
        /*0d50*/ 	.word	0x00000060
        /*0d54*/ 	.short	0x010a
        /*0d56*/ 	.byte	0x3f
	.zero		1


	//   ....[53]....
        /*0d58*/ 	.word	0x000194d0
        /*0d5c*/ 	.word	0x00000000
        /*0d60*/ 	.word	0x00038860
        /*0d64*/ 	.short	0x010a
        /*0d66*/ 	.byte	0x3f
	.zero		1


	//   ....[54]....
        /*0d68*/ 	.word	0x0001ad20
        /*0d6c*/ 	.word	0x00000000
        /*0d70*/ 	.word	0x00038820
        /*0d74*/ 	.short	0x010a
        /*0d76*/ 	.byte	0x3f
	.zero		1


	//   ....[55]....
        /*0d78*/ 	.word	0x0001af30
        /*0d7c*/ 	.word	0x00000006
        /*0d80*/ 	.word	0x00000000
        /*0d84*/ 	.short	0x010a
        /*0d86*/ 	.byte	0x3f
	.zero		1


	//   ....[56]....
        /*0d88*/ 	.word	0x0001af60
        /*0d8c*/ 	.word	0x00000007
        /*0d90*/ 	.word	0x00000000
        /*0d94*/ 	.short	0x010a
        /*0d96*/ 	.byte	0x3f
	.zero		1


	//   ....[57]....
        /*0d98*/ 	.word	0x0001afc0
        /*0d9c*/ 	.word	0x00000004
        /*0da0*/ 	.word	0x00000000
        /*0da4*/ 	.short	0x010a
        /*0da6*/ 	.byte	0x3f
	.zero		1


	//   ....[58]....
        /*0da8*/ 	.word	0x0001aff0
        /*0dac*/ 	.word	0x00000003
        /*0db0*/ 	.word	0x00000000
        /*0db4*/ 	.short	0x010a
        /*0db6*/ 	.byte	0x3f
	.zero		1


	//   ....[59]....
        /*0db8*/ 	.word	0x0001b070
        /*0dbc*/ 	.word	0x00000003
        /*0dc0*/ 	.word	0x00038800
        /*0dc4*/ 	.short	0x010a
        /*0dc6*/ 	.byte	0x3f
	.zero		1


	//   ....[60]....
        /*0dc8*/ 	.word	0x0001b0c0
        /*0dcc*/ 	.word	0x00000000
        /*0dd0*/ 	.word	0x00038830
        /*0dd4*/ 	.short	0x010a
        /*0dd6*/ 	.byte	0x3f
	.zero		1


	//   ....[61]....
        /*0dd8*/ 	.word	0x0001b130
        /*0ddc*/ 	.word	0x00000098
        /*0de0*/ 	.word	0x00038830
        /*0de4*/ 	.short	0x010a
        /*0de6*/ 	.byte	0x3f
	.zero		1


	//   ....[62]....
        /*0de8*/ 	.word	0x0001b190
        /*0dec*/ 	.word	0x00000002
        /*0df0*/ 	.word	0x00038850
        /*0df4*/ 	.short	0x010a
        /*0df6*/ 	.byte	0x3f
	.zero		1


	//   ....[63]....
        /*0df8*/ 	.word	0x0001b1f0
        /*0dfc*/ 	.word	0x00000004
        /*0e00*/ 	.word	0x00038830
        /*0e04*/ 	.short	0x010a
        /*0e06*/ 	.byte	0x3f
	.zero		1


	//   ....[64]....
        /*0e08*/ 	.word	0x0001b250
        /*0e0c*/ 	.word	0x00000002
        /*0e10*/ 	.word	0x00038850
        /*0e14*/ 	.short	0x010a
        /*0e16*/ 	.byte	0x3f
	.zero		1


	//   ....[65]....
        /*0e18*/ 	.word	0x0001b2b0
        /*0e1c*/ 	.word	0x00000007
        /*0e20*/ 	.word	0x00038850
        /*0e24*/ 	.short	0x010a
        /*0e26*/ 	.byte	0x3f
	.zero		1


	//   ....[66]....
        /*0e28*/ 	.word	0x0001b450
        /*0e2c*/ 	.word	0x00000000
        /*0e30*/ 	.word	0x00038840
        /*0e34*/ 	.short	0x010a
        /*0e36*/ 	.byte	0x3f
	.zero		1


	//   ....[67]....
        /*0e38*/ 	.word	0x0001c0d0
        /*0e3c*/ 	.word	0x00000012
        /*0e40*/ 	.word	0x00038820
        /*0e44*/ 	.short	0x010a
        /*0e46*/ 	.byte	0x3f
	.zero		1


	//   ....[68]....
        /*0e48*/ 	.word	0x0001c120
        /*0e4c*/ 	.word	0x00000003
        /*0e50*/ 	.word	0x00038840
        /*0e54*/ 	.short	0x010a
        /*0e56*/ 	.byte	0x3f
	.zero		1


	//   ....[69]....
        /*0e58*/ 	.word	0x0001c170
        /*0e5c*/ 	.word	0x00000003
        /*0e60*/ 	.word	0x00000060
        /*0e64*/ 	.short	0x010a
        /*0e66*/ 	.byte	0x3f
	.zero		1


	//   ....[70]....
        /*0e68*/ 	.word	0x0001c1c0
        /*0e6c*/ 	.word	0x00000003
        /*0e70*/ 	.word	0x00038840
        /*0e74*/ 	.short	0x010a
        /*0e76*/ 	.byte	0x3f
	.zero		1


	//   ....[71]....
        /*0e78*/ 	.word	0x0001c210
        /*0e7c*/ 	.word	0x00000002
        /*0e80*/ 	.word	0x00000060
        /*0e84*/ 	.short	0x010a
        /*0e86*/ 	.byte	0x3f
	.zero		1


	//   ....[72]....
        /*0e88*/ 	.word	0x0001c260
        /*0e8c*/ 	.word	0x00000002
        /*0e90*/ 	.word	0x00038840
        /*0e94*/ 	.short	0x010a
        /*0e96*/ 	.byte	0x3f
	.zero		1


	//   ....[73]....
        /*0e98*/ 	.word	0x0001c2b0
        /*0e9c*/ 	.word	0x00000002
        /*0ea0*/ 	.word	0x00000060
        /*0ea4*/ 	.short	0x010a
        /*0ea6*/ 	.byte	0x3f
	.zero		1


	//   ....[74]....
        /*0ea8*/ 	.word	0x0001c300
        /*0eac*/ 	.word	0x00000000
        /*0eb0*/ 	.word	0x00038860
        /*0eb4*/ 	.short	0x010a
        /*0eb6*/ 	.byte	0x3f
	.zero		1


	//   ....[75]....
        /*0eb8*/ 	.word	0x0001ce80
        /*0ebc*/ 	.word	0x00000000
        /*0ec0*/ 	.word	0x00038820
        /*0ec4*/ 	.short	0x010a
        /*0ec6*/ 	.byte	0x3f
	.zero		1


	//   ....[76]....
        /*0ec8*/ 	.word	0x0001d020
        /*0ecc*/ 	.word	0x00000006
        /*0ed0*/ 	.word	0x00000000
        /*0ed4*/ 	.short	0x010a
        /*0ed6*/ 	.byte	0x3f
	.zero		1


	//   ....[77]....
        /*0ed8*/ 	.word	0x0001d070
        /*0edc*/ 	.word	0x00000007
        /*0ee0*/ 	.word	0x00000000
        /*0ee4*/ 	.short	0x010a
        /*0ee6*/ 	.byte	0x3f
	.zero		1


	//   ....[78]....
        /*0ee8*/ 	.word	0x0001d0c0
        /*0eec*/ 	.word	0x00000004
        /*0ef0*/ 	.word	0x00000000
        /*0ef4*/ 	.short	0x010a
        /*0ef6*/ 	.byte	0x3f
	.zero		1


	//----- nvinfo : EIATTR_NUM_MBARRIERS
	.align		4
.L_549:
        /*0ef8*/ 	.byte	0x03, 0x38
        /*0efa*/ 	.short	0x0016


	//----- nvinfo : EIATTR_EXIT_INSTR_OFFSETS
	.align		4
        /*0efc*/ 	.byte	0x04, 0x1c
        /*0efe*/ 	.short	(.L_551 - .L_550)


	//   ....[0]....
.L_550:
        /*0f00*/ 	.word	0x00000a50


	//   ....[1]....
        /*0f04*/ 	.word	0x00013260


	//   ....[2]....
        /*0f08*/ 	.word	0x0001b040


	//----- nvinfo : EIATTR_MAX_THREADS
	.align		4
.L_551:
        /*0f0c*/ 	.byte	0x04, 0x05
        /*0f0e*/ 	.short	(.L_553 - .L_552)
.L_552:
        /*0f10*/ 	.word	0x00000180
        /*0f14*/ 	.word	0x00000001
        /*0f18*/ 	.word	0x00000001


	//----- nvinfo : EIATTR_CRS_STACK_SIZE
	.align		4
.L_553:
        /*0f1c*/ 	.byte	0x04, 0x1e
        /*0f1e*/ 	.short	(.L_555 - .L_554)
.L_554:
        /*0f20*/ 	.word	0x00000000


	//----- nvinfo : EIATTR_CBANK_PARAM_SIZE
	.align		4
.L_555:
        /*0f24*/ 	.byte	0x03, 0x19
        /*0f26*/ 	.short	0x0af0


	//----- nvinfo : EIATTR_PARAM_CBANK
	.align		4
        /*0f28*/ 	.byte	0x04, 0x0a
        /*0f2a*/ 	.short	(.L_557 - .L_556)
	.align		4
.L_556:
        /*0f2c*/ 	.word	index@(.nv.constant0._ZN7cutlass13device_kernelIN5flash11enable_sm90INS1_16FlashAttnFwdSm90INS1_25CollectiveMainloopFwdSm90ILi2EN4cute5tupleIJNS5_1CILi1EEES8_S8_EEENS6_IJNS7_ILi128EEENS7_ILi80EEENS7_ILi256EEEEEELi256ENS_10bfloat16_tEfNS_4arch4Sm90ELb1ELb0ELb0ELb1ELb0ELb0ELb0ELb1ELb1ELb1ELb1ELb0EEENS1_21CollectiveEpilogueFwdINS6_IJSA_SC_SB_EEES9_SE_SG_Li256ELb1ELb1ELb1ELb0EEENS1_36VarlenDynamicPersistentTileSchedulerILi128ELi80ELi256ELi128ELb1ELb1ELb1ELb1ELb1ELb1EEEEEEEEEvNT_6ParamsE)
        /*0f30*/ 	.short	0x0210
        /*0f32*/ 	.short	0x0af0


	//----- nvinfo : EIATTR_SW_WAR
	.align		4
.L_557:
        /*0f34*/ 	.byte	0x04, 0x36
        /*0f36*/ 	.short	(.L_559 - .L_558)
.L_558:
        /*0f38*/ 	.word	0x00000008
.L_559:


//--------------------- .nv.info._ZN7cutlass13device_kernelIN5flash11enable_sm90INS1_16FlashAttnFwdSm90INS1_25CollectiveMainloopFwdSm90ILi2EN4cute5tupleIJNS5_1CILi1EEES8_S8_EEENS6_IJNS7_ILi128EEENS7_ILi80EEENS7_ILi256EEEEEELi256ENS_10bfloat16_tEfNS_4arch4Sm90ELb1ELb0ELb0ELb1ELb0ELb1ELb0ELb1ELb1ELb1ELb1ELb0EEENS1_21CollectiveEpilogueFwdINS6_IJSA_SC_SB_EEES9_SE_SG_Li256ELb1ELb1ELb1ELb0EEENS1_36VarlenDynamicPersistentTileSchedulerILi128ELi80ELi256ELi128ELb1ELb1ELb1ELb1ELb1ELb1EEEEEEEEEvNT_6ParamsE --------------------------
	.section	.nv.info._ZN7cutlass13device_kernelIN5flash11enable_sm90INS1_16FlashAttnFwdSm90INS1_25CollectiveMainloopFwdSm90ILi2EN4cute5tupleIJNS5_1CILi1EEES8_S8_EEENS6_IJNS7_ILi128EEENS7_ILi80EEENS7_ILi256EEEEEELi256ENS_10bfloat16_tEfNS_4arch4Sm90ELb1ELb0ELb0ELb1ELb0ELb1ELb0ELb1ELb1ELb1ELb1ELb0EEENS1_21CollectiveEpilogueFwdINS6_IJSA_SC_SB_EEES9_SE_SG_Li256ELb1ELb1ELb1ELb0EEENS1_36VarlenDynamicPersistentTileSchedulerILi128ELi80ELi256ELi128ELb1ELb1ELb1ELb1ELb1ELb1EEEEEEEEEvNT_6ParamsE,"",@"SHT_CUDA_INFO"
	.sectionflags	@""
	.align	4


	//----- nvinfo : EIATTR_CUDA_API_VERSION
	.align		4
        /*0000*/ 	.byte	0x04, 0x37
        /*0002*/ 	.short	(.L_561 - .L_560)
.L_560:
        /*0004*/ 	.word	0x00000082


	//----- nvinfo : EIATTR_KPARAM_INFO
	.align		4
.L_561:
        /*0008*/ 	.byte	0x04, 0x17
        /*000a*/ 	.short	(.L_563 - .L_562)
.L_562:
        /*000c*/ 	.word	0x00000000
        /*0010*/ 	.short	0x0000
        /*0012*/ 	.short	0x0070
        /*0014*/ 	.byte	0x00, 0xf0, 0x01, 0x2a


	//----- nvinfo : EIATTR_SPARSE_MMA_MASK
	.align		4
.L_563:
        /*0018*/ 	.byte	0x03, 0x50
        /*001a*/ 	.short	0x0000


	//----- nvinfo : EIATTR_MAXREG_COUNT
	.align		4
        /*001c*/ 	.byte	0x03, 0x1b
        /*001e*/ 	.short	0x00a8


	//----- nvinfo : EIATTR_NUM_BARRIERS
	.align		4
        /*0020*/ 	.byte	0x02, 0x4c
        /*0022*/ 	.byte	0x10
	.zero		1


	//----- nvinfo : EIATTR_EXTERNS
	.align		4
        /*0024*/ 	.byte	0x04, 0x0f
        /*0026*/ 	.short	(.L_565 - .L_564)


	//   ....[0]....
	.align		4
.L_564:
        /*0028*/ 	.word	index@(__assertfail)


	//----- nvinfo : EIATTR_ANNOTATIONS
	.align		4
.L_565:
        /*002c*/ 	.byte	0x04, 0x55
        /*002e*/ 	.short	(.L_567 - .L_566)


	//   ....[0]....
.L_566:
        /* <DEDUP_REMOVED lines=165> */


	//----- nvinfo : EIATTR_MERCURY_ISA_VERSION
	.align		4
.L_567:
        /*0a68*/ 	.byte	0x03, 0x5f
        /*0a6a*/ 	.short	0x0101


	//----- nvinfo : EIATTR_UNUSED_LOAD_BYTE_OFFSET
	.align		4
        /*0a6c*/ 	.byte	0x04, 0x44
        /*0a6e*/ 	.short	(.L_569 - .L_568)


	//   ....[0]....
.L_568:
        /*0a70*/ 	.word	0x00000aa0
        /*0a74*/ 	.word	0x0000fff0


	//   ....[1]....
        /*0a78*/ 	.word	0x00025720
        /*0a7c*/ 	.word	0x0000fff0


	//----- nvinfo : EIATTR_INT_WARP_WIDE_INSTR_OFFSETS
	.align		4
.L_569:
        /*0a80*/ 	.byte	0x04, 0x31
        /*0a82*/ 	.short	(.L_571 - .L_570)


	//   ....[0]....
.L_570:
        /*0a84*/ 	.word	0x00000190


	//   ....[1]....
        /*0a88*/ 	.word	0x000001d0


	//   ....[2]....
        /*0a8c*/ 	.word	0x00000240


	//   ....[3]....
        /*0a90*/ 	.word	0x0002db90


	//   ....[4]....
        /*0a94*/ 	.word	0x0002dc30


	//   ....[5]....
        /*0a98*/ 	.word	0x000320e0


	//   ....[6]....
        /*0a9c*/ 	.word	0x00032150


	//----- nvinfo : EIATTR_COOP_GROUP_MASK_REGIDS
	.align		4
.L_571:
        /*0aa0*/ 	.byte	0x04, 0x29
        /*0aa2*/ 	.short	(.L_573 - .L_572)


	//   ....[0]....
.L_572:
        /*0aa4*/ 	.word	0xffffffff


	//   ....[1]....
        /*0aa8*/ 	.word	0xffffffff


	//   ....[2]....
        /*0aac*/ 	.word	0xffffffff


	//   ....[3]....
        /*0ab0*/ 	.word	0xffffffff


	//   ....[4]....
        /*0ab4*/ 	.word	0xffffffff


	//   ....[5]....
        /*0ab8*/ 	.word	0xffffffff


	//   ....[6]....
        /*0abc*/ 	.word	0xffffffff


	//   ....[7]....
        /*0ac0*/ 	.word	0xffffffff


	//   ....[8]....
        /*0ac4*/ 	.word	0xffffffff


	//   ....[9]....
        /*0ac8*/ 	.word	0xffffffff


	//   ....[10]....
        /*0acc*/ 	.word	0xffffffff


	//   ....[11]....
        /*0ad0*/ 	.word	0xffffffff


	//   ....[12]....
        /*0ad4*/ 	.word	0xffffffff


	//   ....[13]....
        /*0ad8*/ 	.word	0xffffffff


	//   ....[14]....
        /*0adc*/ 	.word	0xffffffff


	//   ....[15]....
        /*0ae0*/ 	.word	0xffffffff


	//   ....[16]....
        /*0ae4*/ 	.word	0xffffffff


	//   ....[17]....
        /*0ae8*/ 	.word	0xffffffff


	//   ....[18]....
        /*0aec*/ 	.word	0xffffffff


	//   ....[19]....
        /*0af0*/ 	.word	0xffffffff


	//   ....[20]....
        /*0af4*/ 	.word	0xffffffff


	//   ....[21]....
        /*0af8*/ 	.word	0xffffffff


	//   ....[22]....
        /*0afc*/ 	.word	0xffffffff


	//   ....[23]....
        /*0b00*/ 	.word	0xffffffff


	//   ....[24]....
        /*0b04*/ 	.word	0xffffffff


	//   ....[25]....
        /*0b08*/ 	.word	0xffffffff


	//   ....[26]....
        /*0b0c*/ 	.word	0xffffffff


	//   ....[27]....
        /*0b10*/ 	.word	0xffffffff


	//   ....[28]....
        /*0b14*/ 	.word	0xffffffff


	//   ....[29]....
        /*0b18*/ 	.word	0xffffffff


	//   ....[30]....
        /*0b1c*/ 	.word	0xffffffff


	//   ....[31]....
        /*0b20*/ 	.word	0xffffffff


	//   ....[32]....
        /*0b24*/ 	.word	0xffffffff


	//   ....[33]....
        /*0b28*/ 	.word	0xffffffff


	//   ....[34]....
        /*0b2c*/ 	.word	0xffffffff


	//   ....[35]....
        /*0b30*/ 	.word	0xffffffff


	//   ....[36]....
        /*0b34*/ 	.word	0xffffffff


	//   ....[37]....
        /*0b38*/ 	.word	0xffffffff


	//   ....[38]....
        /*0b3c*/ 	.word	0xffffffff


	//   ....[39]....
        /*0b40*/ 	.word	0xffffffff


	//   ....[40]....
        /*0b44*/ 	.word	0xffffffff


	//   ....[41]....
        /*0b48*/ 	.word	0xffffffff


	//   ....[42]....
        /*0b4c*/ 	.word	0xffffffff


	//   ....[43]....
        /*0b50*/ 	.word	0xffffffff


	//   ....[44]....
        /*0b54*/ 	.word	0xffffffff


	//   ....[45]....
        /*0b58*/ 	.word	0xffffffff


	//   ....[46]....
        /*0b5c*/ 	.word	0xffffffff


	//   ....[47]....
        /*0b60*/ 	.word	0xffffffff


	//   ....[48]....
        /*0b64*/ 	.word	0xffffffff


	//   ....[49]....
        /*0b68*/ 	.word	0xffffffff


	//   ....[50]....
        /*0b6c*/ 	.word	0xffffffff


	//   ....[51]....
        /*0b70*/ 	.word	0xffffffff


	//   ....[52]....
        /*0b74*/ 	.word	0xffffffff


	//   ....[53]....
        /*0b78*/ 	.word	0xffffffff


	//   ....[54]....
        /*0b7c*/ 	.word	0xffffffff


	//   ....[55]....
        /*0b80*/ 	.word	0xffffffff


	//   ....[56]....
        /*0b84*/ 	.word	0xffffffff


	//   ....[57]....
        /*0b88*/ 	.word	0xffffffff


	//   ....[58]....
        /*0b8c*/ 	.word	0xffffffff


	//   ....[59]....
        /*0b90*/ 	.word	0xffffffff


	//   ....[60]....
        /*0b94*/ 	.word	0xffffffff


	//   ....[61]....
        /*0b98*/ 	.word	0xffffffff


	//   ....[62]....
        /*0b9c*/ 	.word	0xffffffff


	//   ....[63]....
        /*0ba0*/ 	.word	0xffffffff


	//   ....[64]....
        /*0ba4*/ 	.word	0xffffffff


	//   ....[65]....
        /*0ba8*/ 	.word	0xffffffff


	//   ....[66]....
        /*0bac*/ 	.word	0xffffffff


	//   ....[67]....
        /*0bb0*/ 	.word	0xffffffff


	//   ....[68]....
        /*0bb4*/ 	.word	0xffffffff


	//   ....[69]....
        /*0bb8*/ 	.word	0xffffffff


	//   ....[70]....
        /*0bbc*/ 	.word	0xffffffff


	//   ....[71]....
        /*0bc0*/ 	.word	0xffffffff


	//   ....[72]....
        /*0bc4*/ 	.word	0xffffffff


	//   ....[73]....
        /*0bc8*/ 	.word	0xffffffff


	//   ....[74]....
        /*0bcc*/ 	.word	0xffffffff


	//   ....[75]....
        /*0bd0*/ 	.word	0xffffffff


	//   ....[76]....
        /*0bd4*/ 	.word	0xffffffff


	//   ....[77]....
        /*0bd8*/ 	.word	0xffffffff


	//   ....[78]....
        /*0bdc*/ 	.word	0xffffffff


	//   ....[79]....
        /*0be0*/ 	.word	0xffffffff


	//   ....[80]....
        /*0be4*/ 	.word	0xffffffff


	//   ....[81]....
        /*0be8*/ 	.word	0xffffffff


	//   ....[82]....
        /*0bec*/ 	.word	0xffffffff


	//   ....[83]....
        /*0bf0*/ 	.word	0xffffffff


	//   ....[84]....
        /*0bf4*/ 	.word	0xffffffff


	//   ....[85]....
        /*0bf8*/ 	.word	0xffffffff


	//   ....[86]....
        /*0bfc*/ 	.word	0xffffffff


	//   ....[87]....
        /*0c00*/ 	.word	0xffffffff


	//   ....[88]....
        /*0c04*/ 	.word	0xffffffff


	//   ....[89]....
        /*0c08*/ 	.word	0xffffffff


	//   ....[90]....
        /*0c0c*/ 	.word	0xffffffff


	//   ....[91]....
        /*0c10*/ 	.word	0xffffffff


	//   ....[92]....
        /*0c14*/ 	.word	0xffffffff


	//   ....[93]....
        /*0c18*/ 	.word	0xffffffff


	//   ....[94]....
        /*0c1c*/ 	.word	0xffffffff


	//   ....[95]....
        /*0c20*/ 	.word	0xffffffff


	//   ....[96]....
        /*0c24*/ 	.word	0xffffffff


	//   ....[97]....
        /*0c28*/ 	.word	0xffffffff


	//   ....[98]....
        /*0c2c*/ 	.word	0xffffffff


	//   ....[99]....
        /*0c30*/ 	.word	0xffffffff


	//   ....[100]....
        /*0c34*/ 	.word	0xffffffff


	//   ....[101]....
        /*0c38*/ 	.word	0xffffffff


	//   ....[102]....
        /*0c3c*/ 	.word	0xffffffff


	//   ....[103]....
        /*0c40*/ 	.word	0xffffffff


	//   ....[104]....
        /*0c44*/ 	.word	0xffffffff


	//   ....[105]....
        /*0c48*/ 	.word	0xffffffff


	//   ....[106]....
        /*0c4c*/ 	.word	0xffffffff


	//   ....[107]....
        /*0c50*/ 	.word	0xffffffff


	//   ....[108]....
        /*0c54*/ 	.word	0xffffffff


	//   ....[109]....
        /*0c58*/ 	.word	0xffffffff


	//   ....[110]....
        /*0c5c*/ 	.word	0xffffffff


	//   ....[111]....
        /*0c60*/ 	.word	0xffffffff


	//   ....[112]....
        /*0c64*/ 	.word	0xffffffff


	//   ....[113]....
        /*0c68*/ 	.word	0xffffffff


	//   ....[114]....
        /*0c6c*/ 	.word	0xffffffff


	//   ....[115]....
        /*0c70*/ 	.word	0xffffffff


	//   ....[116]....
        /*0c74*/ 	.word	0xffffffff


	//   ....[117]....
        /*0c78*/ 	.word	0xffffffff


	//   ....[118]....
        /*0c7c*/ 	.word	0xffffffff


	//   ....[119]....
        /*0c80*/ 	.word	0xffffffff


	//   ....[120]....
        /*0c84*/ 	.word	0xffffffff


	//   ....[121]....
        /*0c88*/ 	.word	0xffffffff


	//   ....[122]....
        /*0c8c*/ 	.word	0xffffffff


	//   ....[123]....
        /*0c90*/ 	.word	0xffffffff


	//   ....[124]....
        /*0c94*/ 	.word	0xffffffff


	//   ....[125]....
        /*0c98*/ 	.word	0xffffffff


	//   ....[126]....
        /*0c9c*/ 	.word	0xffffffff


	//   ....[127]....
        /*0ca0*/ 	.word	0xffffffff


	//   ....[128]....
        /*0ca4*/ 	.word	0xffffffff


	//   ....[129]....
        /*0ca8*/ 	.word	0xffffffff


	//   ....[130]....
        /*0cac*/ 	.word	0xffffffff


	//   ....[131]....
        /*0cb0*/ 	.word	0xffffffff


	//   ....[132]....
        /*0cb4*/ 	.word	0xffffffff


	//   ....[133]....
        /*0cb8*/ 	.word	0xffffffff


	//   ....[134]....
        /*0cbc*/ 	.word	0xffffffff


	//   ....[135]....
        /*0cc0*/ 	.word	0xffffffff


	//   ....[136]....
        /*0cc4*/ 	.word	0xffffffff


	//   ....[137]....
        /*0cc8*/ 	.word	0xffffffff


	//   ....[138]....
        /*0ccc*/ 	.word	0x0500000f


	//   ....[139]....
        /*0cd0*/ 	.word	0x0500000f


	//   ....[140]....
        /*0cd4*/ 	.word	0x0500000f


	//   ....[141]....
        /*0cd8*/ 	.word	0x0500000f


	//   ....[142]....
        /*0cdc*/ 	.word	0x0500000f


	//   ....[143]....
        /*0ce0*/ 	.word	0x0500000f


	//   ....[144]....
        /*0ce4*/ 	.word	0x0500000f


	//   ....[145]....
        /*0ce8*/ 	.word	0x0500000f


	//   ....[146]....
        /*0cec*/ 	.word	0x0500000f


	//   ....[147]....
        /*0cf0*/ 	.word	0x0500000f


	//   ....[148]....
        /*0cf4*/ 	.word	0x0500000f


	//   ....[149]....
        /*0cf8*/ 	.word	0x0500000f


	//   ....[150]....
        /*0cfc*/ 	.word	0x0500000f


	//   ....[151]....
        /*0d00*/ 	.word	0x0500000f


	//   ....[152]....
        /*0d04*/ 	.word	0x0500000f


	//   ....[153]....
        /*0d08*/ 	.word	0x0500000f


	//   ....[154]....
        /*0d0c*/ 	.word	0x0500000f


	//   ....[155]....
        /*0d10*/ 	.word	0x0500000f


	//   ....[156]....
        /*0d14*/ 	.word	0x0500000f


	//   ....[157]....
        /*0d18*/ 	.word	0x0500000f


	//   ....[158]....
        /*0d1c*/ 	.word	0x0500000f


	//   ....[159]....
        /*0d20*/ 	.word	0x0500000f


	//   ....[160]....
        /*0d24*/ 	.word	0x0500000f


	//   ....[161]....
        /*0d28*/ 	.word	0x0500000f


	//   ....[162]....
        /*0d2c*/ 	.word	0x0500000f


	//   ....[163]....
        /*0d30*/ 	.word	0x0500000f


	//   ....[164]....
        /*0d34*/ 	.word	0x0500000f


	//   ....[165]....
        /*0d38*/ 	.word	0x0500000f


	//   ....[166]....
        /*0d3c*/ 	.word	0x0500000f


	//   ....[167]....
        /*0d40*/ 	.word	0x0500000f


	//   ....[168]....
        /*0d44*/ 	.word	0x0500000f


	//   ....[169]....
        /*0d48*/ 	.word	0x0500000f


	//   ....[170]....
        /*0d4c*/ 	.word	0x0500000f


	//   ....[171]....
        /*0d50*/ 	.word	0x0500000f


	//   ....[172]....
        /*0d54*/ 	.word	0x0500000f


	//   ....[173]....
        /*0d58*/ 	.word	0x0500000f


	//   ....[174]....
        /*0d5c*/ 	.word	0x0500000f


	//   ....[175]....
        /*0d60*/ 	.word	0x0500000f


	//   ....[176]....
        /*0d64*/ 	.word	0x0500000f


	//   ....[177]....
        /*0d68*/ 	.word	0x0500000f


	//   ....[178]....
        /*0d6c*/ 	.word	0x0500000f


	//   ....[179]....
        /*0d70*/ 	.word	0x0500000f


	//   ....[180]....
        /*0d74*/ 	.word	0x0500000f


	//   ....[181]....
        /*0d78*/ 	.word	0x0500000f


	//   ....[182]....
        /*0d7c*/ 	.word	0x0500000f


	//   ....[183]....
        /*0d80*/ 	.word	0x0500000f


	//   ....[184]....
        /*0d84*/ 	.word	0x0500000f


	//   ....[185]....
        /*0d88*/ 	.word	0x0500000f


	//   ....[186]....
        /*0d8c*/ 	.word	0x0500000f


	//   ....[187]....
        /*0d90*/ 	.word	0x0500000f


	//   ....[188]....
        /*0d94*/ 	.word	0x0500000f


	//   ....[189]....
        /*0d98*/ 	.word	0x0500000f


	//   ....[190]....
        /*0d9c*/ 	.word	0x0500000f


	//   ....[191]....
        /*0da0*/ 	.word	0x0500000f


	//   ....[192]....
        /*0da4*/ 	.word	0x0500000f


	//   ....[193]....
        /*0da8*/ 	.word	0x0500000f


	//   ....[194]....
        /*0dac*/ 	.word	0x0500000f


	//   ....[195]....
        /*0db0*/ 	.word	0x0500000f


	//   ....[196]....
        /*0db4*/ 	.word	0x0500000f


	//   ....[197]....
        /*0db8*/ 	.word	0x0500000f


	//   ....[198]....
        /*0dbc*/ 	.word	0x0500000f


	//   ....[199]....
        /*0dc0*/ 	.word	0x0500000f


	//   ....[200]....
        /*0dc4*/ 	.word	0x0500000f


	//   ....[201]....
        /*0dc8*/ 	.word	0x0500000f


	//   ....[202]....
        /*0dcc*/ 	.word	0x0500000f


	//   ....[203]....
        /*0dd0*/ 	.word	0x0500000f


	//   ....[204]....
        /*0dd4*/ 	.word	0x0500000f


	//   ....[205]....
        /*0dd8*/ 	.word	0x0500000f


	//   ....[206]....
        /*0ddc*/ 	.word	0x0500000f


	//----- nvinfo : EIATTR_COOP_GROUP_INSTR_OFFSETS
	.align		4
.L_573:
        /*0de0*/ 	.byte	0x04, 0x28
        /*0de2*/ 	.short	(.L_575 - .L_574)


	//   ....[0]....
.L_574:
        /*0de4*/ 	.word	0x00000060


	//   ....[1]....
        /*0de8*/ 	.word	0x000001a0


	//   ....[2]....
        /*0dec*/ 	.word	0x000001f0


	//   ....[3]....
        /*0df0*/ 	.word	0x00000420


	//   ....[4]....
        /*0df4*/ 	.word	0x00000580


	//   ....[5]....
        /*0df8*/ 	.word	0x000006a0


	//   ....[6]....
        /*0dfc*/ 	.word	0x00000800


	//   ....[7]....
        /*0e00*/ 	.word	0x0000c0a0


	//   ....[8]....
        /*0e04*/ 	.word	0x0000c790


	//   ....[9]....
        /*0e08*/ 	.word	0x0000c7a0


	//   ....[10]....
        /*0e0c*/ 	.word	0x0000c7b0


	//   ....[11]....
        /*0e10*/ 	.word	0x0000c7c0


	//   ....[12]....
        /*0e14*/ 	.word	0x0000cda0


	//   ....[13]....
        /*0e18*/ 	.word	0x0000cdb0


	//   ....[14]....
        /*0e1c*/ 	.word	0x0000cdc0


	//   ....[15]....
        /*0e20*/ 	.word	0x0000cdd0


	//   ....[16]....
        /*0e24*/ 	.word	0x0000d350


	//   ....[17]....
        /*0e28*/ 	.word	0x0000d360


	//   ....[18]....
        /*0e2c*/ 	.word	0x0000d370


	//   ....[19]....
        /*0e30*/ 	.word	0x0000d380


	//   ....[20]....
        /*0e34*/ 	.word	0x0000d920


	//   ....[21]....
        /*0e38*/ 	.word	0x0000d930


	//   ....[22]....
        /*0e3c*/ 	.word	0x0000d940


	//   ....[23]....
        /*0e40*/ 	.word	0x0000d950


	//   ....[24]....
        /*0e44*/ 	.word	0x000113f0


	//   ....[25]....
        /*0e48*/ 	.word	0x00011400


	//   ....[26]....
        /*0e4c*/ 	.word	0x00011410


	//   ....[27]....
        /*0e50*/ 	.word	0x00011420


	//   ....[28]....
        /*0e54*/ 	.word	0x000118f0


	//   ....[29]....
        /*0e58*/ 	.word	0x00011900


	//   ....[30]....
        /*0e5c*/ 	.word	0x00011910


	//   ....[31]....
        /*0e60*/ 	.word	0x00011920


	//   ....[32]....
        /*0e64*/ 	.word	0x00011d60


	//   ....[33]....
        /*0e68*/ 	.word	0x00011d70


	//   ....[34]....
        /*0e6c*/ 	.word	0x00011d80


	//   ....[35]....
        /*0e70*/ 	.word	0x00011d90


	//   ....[36]....
        /*0e74*/ 	.word	0x00012200


	//   ....[37]....
        /*0e78*/ 	.word	0x00012210


	//   ....[38]....
        /*0e7c*/ 	.word	0x00012220


	//   ....[39]....
        /*0e80*/ 	.word	0x00012230


	//   ....[40]....
        /*0e84*/ 	.word	0x00019020


	//   ....[41]....
        /*0e88*/ 	.word	0x00019920


	//   ....[42]....
        /*0e8c*/ 	.word	0x00019930


	//   ....[43]....
        /*0e90*/ 	.word	0x00019980


	//   ....[44]....
        /*0e94*/ 	.word	0x00019f90


	//   ....[45]....
        /*0e98*/ 	.word	0x0001a070


	//   ....[46]....
        /*0e9c*/ 	.word	0x0001e4d0


	//   ....[47]....
        /*0ea0*/ 	.word	0x0001e890


	//   ....[48]....
        /*0ea4*/ 	.word	0x0001e8f0


	//   ....[49]....
        /*0ea8*/ 	.word	0x0001eb90


	//   ....[50]....
        /*0eac*/ 	.word	0x0001eec0


	//   ....[51]....
        /*0eb0*/ 	.word	0x0001ef20


	//   ....[52]....
        /*0eb4*/ 	.word	0x000234d0


	//   ....[53]....
        /*0eb8*/ 	.word	0x000234f0


	//   ....[54]....
        /*0ebc*/ 	.word	0x00023710


	//   ....[55]....
        /*0ec0*/ 	.word	0x00023810


	//   ....[56]....
        /*0ec4*/ 	.word	0x00024a50


	//   ....[57]....
        /*0ec8*/ 	.word	0x00024b50


	//   ....[58]....
        /*0ecc*/ 	.word	0x00024d50


	//   ....[59]....
        /*0ed0*/ 	.word	0x00024d70


	//   ....[60]....
        /*0ed4*/ 	.word	0x000267e0


	//   ....[61]....
        /*0ed8*/ 	.word	0x000267f0


	//   ....[62]....
        /*0edc*/ 	.word	0x00026800


	//   ....[63]....
        /*0ee0*/ 	.word	0x00026810


	//   ....[64]....
        /*0ee4*/ 	.word	0x00027270


	//   ....[65]....
        /*0ee8*/ 	.word	0x00027280


	//   ....[66]....
        /*0eec*/ 	.word	0x000273e0


	//   ....[67]....
        /*0ef0*/ 	.word	0x00027400


	//   ....[68]....
        /*0ef4*/ 	.word	0x00027550


	//   ....[69]....
        /*0ef8*/ 	.word	0x00027570


	//   ....[70]....
        /*0efc*/ 	.word	0x000276d0


	//   ....[71]....
        /*0f00*/ 	.word	0x000276f0


	//   ....[72]....
        /*0f04*/ 	.word	0x00027d50


	//   ....[73]....
        /*0f08*/ 	.word	0x00027df0


	//   ....[74]....
        /*0f0c*/ 	.word	0x00028950


	//   ....[75]....
        /*0f10*/ 	.word	0x00028960


	//   ....[76]....
        /*0f14*/ 	.word	0x00029a90


	//   ....[77]....
        /*0f18*/ 	.word	0x00029aa0


	//   ....[78]....
        /*0f1c*/ 	.word	0x00029c00


	//   ....[79]....
        /*0f20*/ 	.word	0x00029c20


	//   ....[80]....
        /*0f24*/ 	.word	0x00029d70


	//   ....[81]....
        /*0f28*/ 	.word	0x00029d90


	//   ....[82]....
        /*0f2c*/ 	.word	0x00029ef0


	//   ....[83]....
        /*0f30*/ 	.word	0x00029f10


	//   ....[84]....
        /*0f34*/ 	.word	0x0002a0f0


	//   ....[85]....
        /*0f38*/ 	.word	0x0002a330


	//   ....[86]....
        /*0f3c*/ 	.word	0x0002a360


	//   ....[87]....
        /*0f40*/ 	.word	0x0002a390


	//   ....[88]....
        /*0f44*/ 	.word	0x0002a3c0


	//   ....[89]....
        /*0f48*/ 	.word	0x0002a3f0


	//   ....[90]....
        /*0f4c*/ 	.word	0x0002a420


	//   ....[91]....
        /*0f50*/ 	.word	0x0002a5d0


	//   ....[92]....
        /*0f54*/ 	.word	0x0002a600


	//   ....[93]....
        /*0f58*/ 	.word	0x0002a630


	//   ....[94]....
        /*0f5c*/ 	.word	0x0002a660


	//   ....[95]....
        /*0f60*/ 	.word	0x0002a690


	//   ....[96]....
        /*0f64*/ 	.word	0x0002a6c0


	//   ....[97]....
        /*0f68*/ 	.word	0x0002a760


	//   ....[98]....
        /*0f6c*/ 	.word	0x0002a790


	//   ....[99]....
        /*0f70*/ 	.word	0x0002a7a0


	//   ....[100]....
        /*0f74*/ 	.word	0x0002a7d0


	//   ....[101]....
        /*0f78*/ 	.word	0x0002bf40


	//   ....[102]....
        /*0f7c*/ 	.word	0x0002e190


	//   ....[103]....
        /*0f80*/ 	.word	0x0002ee00


	//   ....[104]....
        /*0f84*/ 	.word	0x0002ee20


	//   ....[105]....
        /*0f88*/ 	.word	0x0002ee30


	//   ....[106]....
        /*0f8c*/ 	.word	0x0002eee0


	//   ....[107]....
        /*0f90*/ 	.word	0x0002ef50


	//   ....[108]....
        /*0f94*/ 	.word	0x0002efa0


	//   ....[109]....
        /*0f98*/ 	.word	0x0002f010


	//   ....[110]....
        /*0f9c*/ 	.word	0x0002f060


	//   ....[111]....
        /*0fa0*/ 	.word	0x0002f0d0


	//   ....[112]....
        /*0fa4*/ 	.word	0x0002f120


	//   ....[113]....
        /*0fa8*/ 	.word	0x0002f190


	//   ....[114]....
        /*0fac*/ 	.word	0x0002f1e0


	//   ....[115]....
        /*0fb0*/ 	.word	0x0002f250


	//   ....[116]....
        /*0fb4*/ 	.word	0x0002f2a0


	//   ....[117]....
        /*0fb8*/ 	.word	0x0002f310


	//   ....[118]....
        /*0fbc*/ 	.word	0x0002f360


	//   ....[119]....
        /*0fc0*/ 	.word	0x00032a70


	//   ....[120]....
        /*0fc4*/ 	.word	0x00032a90


	//   ....[121]....
        /*0fc8*/ 	.word	0x00032af0


	//   ....[122]....
        /*0fcc*/ 	.word	0x00032b20


	//   ....[123]....
        /*0fd0*/ 	.word	0x00032b50


	//   ....[124]....
        /*0fd4*/ 	.word	0x00032b80


	//   ....[125]....
        /*0fd8*/ 	.word	0x00032bb0


	//   ....[126]....
        /*0fdc*/ 	.word	0x00032be0


	//   ....[127]....
        /*0fe0*/ 	.word	0x00032dc0


	//   ....[128]....
        /*0fe4*/ 	.word	0x00032df0


	//   ....[129]....
        /*0fe8*/ 	.word	0x00032e20


	//   ....[130]....
        /*0fec*/ 	.word	0x00032e50


	//   ....[131]....
        /*0ff0*/ 	.word	0x00032e80


	//   ....[132]....
        /*0ff4*/ 	.word	0x00032eb0


	//   ....[133]....
        /*0ff8*/ 	.word	0x00032f80


	//   ....[134]....
        /*0ffc*/ 	.word	0x00032fa0


	//   ....[135]....
        /*1000*/ 	.word	0x00032fb0


	//   ....[136]....
        /*1004*/ 	.word	0x00033030


	//   ....[137]....
        /*1008*/ 	.word	0x00033b70


	//   ....[138]....
        /*100c*/ 	.word	0x00033fb0


	//   ....[139]....
        /*1010*/ 	.word	0x00034040


	//   ....[140]....
        /*1014*/ 	.word	0x00034090


	//   ....[141]....
        /*1018*/ 	.word	0x000340e0


	//   ....[142]....
        /*101c*/ 	.word	0x00034180


	//   ....[143]....
        /*1020*/ 	.word	0x00034210


	//   ....[144]....
        /*1024*/ 	.word	0x00034260


	//   ....[145]....
        /*1028*/ 	.word	0x000342b0


	//   ....[146]....
        /*102c*/ 	.word	0x00034350


	//   ....[147]....
        /*1030*/ 	.word	0x000343e0


	//   ....[148]....
        /*1034*/ 	.word	0x00034430


	//   ....[149]....
        /*1038*/ 	.word	0x00034480


	//   ....[150]....
        /*103c*/ 	.word	0x00034520


	//   ....[151]....
        /*1040*/ 	.word	0x000345b0


	//   ....[152]....
        /*1044*/ 	.word	0x00034600


	//   ....[153]....
        /*1048*/ 	.word	0x00034650


	//   ....[154]....
        /*104c*/ 	.word	0x00034740


	//   ....[155]....
        /*1050*/ 	.word	0x000347d0


	//   ....[156]....
        /*1054*/ 	.word	0x00034820


	//   ....[157]....
        /*1058*/ 	.word	0x00034870


	//   ....[158]....
        /*105c*/ 	.word	0x00034900


	//   ....[159]....
        /*1060*/ 	.word	0x00034990


	//   ....[160]....
        /*1064*/ 	.word	0x000349e0


	//   ....[161]....
        /*1068*/ 	.word	0x00034a30


	//   ....[162]....
        /*106c*/ 	.word	0x00034ac0


	//   ....[163]....
        /*1070*/ 	.word	0x00034b50


	//   ....[164]....
        /*1074*/ 	.word	0x00034ba0


	//   ....[165]....
        /*1078*/ 	.word	0x00034bf0


	//   ....[166]....
        /*107c*/ 	.word	0x00034c90


	//   ....[167]....
        /*1080*/ 	.word	0x00034d20


	//   ....[168]....
        /*1084*/ 	.word	0x00034d70


	//   ....[169]....
        /*1088*/ 	.word	0x00034dc0


	//   ....[170]....
        /*108c*/ 	.word	0x000350c0


	//   ....[171]....
        /*1090*/ 	.word	0x000353b0


	//   ....[172]....
        /*1094*/ 	.word	0x00035530


	//   ....[173]....
        /*1098*/ 	.word	0x00035580


	//   ....[174]....
        /*109c*/ 	.word	0x00035730


	//   ....[175]....
        /*10a0*/ 	.word	0x00035780


	//   ....[176]....
        /*10a4*/ 	.word	0x000358c0


	//   ....[177]....
        /*10a8*/ 	.word	0x00035910


	//   ....[178]....
        /*10ac*/ 	.word	0x00035a50


	//   ....[179]....
        /*10b0*/ 	.word	0x00035aa0


	//   ....[180]....
        /*10b4*/ 	.word	0x00035be0


	//   ....[181]....
        /*10b8*/ 	.word	0x00035c30


	//   ....[182]....
        /*10bc*/ 	.word	0x00035d70


	//   ....[183]....
        /*10c0*/ 	.word	0x00035dc0


	//   ....[184]....
        /*10c4*/ 	.word	0x00035f00


	//   ....[185]....
        /*10c8*/ 	.word	0x00035f50


	//   ....[186]....
        /*10cc*/ 	.word	0x00036070


	//   ....[187]....
        /*10d0*/ 	.word	0x000360c0


	//   ....[188]....
        /*10d4*/ 	.word	0x000363f0


	//   ....[189]....
        /*10d8*/ 	.word	0x000364a0


	//   ....[190]....
        /*10dc*/ 	.word	0x00036630


	//   ....[191]....
        /*10e0*/ 	.word	0x000366c0


	//   ....[192]....
        /*10e4*/ 	.word	0x00036740


	//   ....[193]....
        /*10e8*/ 	.word	0x000367c0


	//   ....[194]....
        /*10ec*/ 	.word	0x00036840


	//   ....[195]....
        /*10f0*/ 	.word	0x000368d0


	//   ....[196]....
        /*10f4*/ 	.word	0x00036970


	//   ....[197]....
        /*10f8*/ 	.word	0x00036a40


	//   ....[198]....
        /*10fc*/ 	.word	0x00036ac0


	//   ....[199]....
        /*1100*/ 	.word	0x00036b40


	//   ....[200]....
        /*1104*/ 	.word	0x00036bc0


	//   ....[201]....
        /*1108*/ 	.word	0x00036c50


	//   ....[202]....
        /*110c*/ 	.word	0x00036cd0


	//   ....[203]....
        /*1110*/ 	.word	0x00036d80


	//   ....[204]....
        /*1114*/ 	.word	0x00036dd0


	//   ....[205]....
        /*1118*/ 	.word	0x00036e90


	//   ....[206]....
        /*111c*/ 	.word	0x00036fc0


	//----- nvinfo : EIATTR_REG_RECONFIG
	.align		4
.L_575:
        /*1120*/ 	.byte	0x01, 0x54
	.zero		2


	//----- nvinfo : EIATTR_SYSCALL_OFFSETS
	.align		4
        /*1124*/ 	.byte	0x04, 0x46
        /*1126*/ 	.short	(.L_577 - .L_576)


	//   ....[0]....
.L_576:
        /*1128*/ 	.word	0x00002310


	//   ....[1]....
        /*112c*/ 	.word	0x00002460


	//   ....[2]....
        /*1130*/ 	.word	0x0000c210


	//   ....[3]....
        /*1134*/ 	.word	0x0000c540


	//   ....[4]....
        /*1138*/ 	.word	0x0002dda0


	//   ....[5]....
        /*113c*/ 	.word	0x0002def0


	//   ....[6]....
        /*1140*/ 	.word	0x0002dfe0


	//   ....[7]....
        /*1144*/ 	.word	0x0002e9a0


	//----- nvinfo : EIATTR_MBARRIER_INSTR_OFFSETS
	.align		4
.L_577:
        /*1148*/ 	.byte	0x04, 0x39
        /*114a*/ 	.short	(.L_579 - .L_578)


	//   ....[0]....
.L_578:
        /*114c*/ 	.word	0x000002d0
        /*1150*/ 	.word	0x000000ff
        /*1154*/ 	.word	0x00038800
        /*1158*/ 	.short	0x0100
        /*115a*/ 	.byte	0x08
	.zero		1


	//   ....[1]....
        /*115c*/ 	.word	0x000002e0
        /*1160*/ 	.word	0x000000ff
        /*1164*/ 	.word	0x00038820
        /*1168*/ 	.short	0x0100
        /*116a*/ 	.byte	0x08
	.zero		1


	//   ....[2]....
        /*116c*/ 	.word	0x000003d0
        /*1170*/ 	.word	0x000000ff
        /*1174*/ 	.word	0x00038830
        /*1178*/ 	.short	0x0100
        /*117a*/ 	.byte	0x08
	.zero		1


	//   ....[3]....
        /*117c*/ 	.word	0x000003e0
        /*1180*/ 	.word	0x000000ff
        /*1184*/ 	.word	0x00038840
        /*1188*/ 	.short	0x0100
        /*118a*/ 	.byte	0x08
	.zero		1


	//   ....[4]....
        /*118c*/ 	.word	0x000003f0
        /*1190*/ 	.word	0x000000ff
        /*1194*/ 	.word	0x00038838
        /*1198*/ 	.short	0x0100
        /*119a*/ 	.byte	0x08
	.zero		1


	//   ....[5]....
        /*119c*/ 	.word	0x00000400
        /*11a0*/ 	.word	0x000000ff
        /*11a4*/ 	.word	0x00038848
        /*11a8*/ 	.short	0x0100
        /*11aa*/ 	.byte	0x08
	.zero		1


	//   ....[6]....
        /*11ac*/ 	.word	0x00000530
        /*11b0*/ 	.word	0x000000ff
        /*11b4*/ 	.word	0x00038850
        /*11b8*/ 	.short	0x0100
        /*11ba*/ 	.byte	0x08
	.zero		1


	//   ....[7]....
        /*11bc*/ 	.word	0x00000540
        /*11c0*/ 	.word	0x000000ff
        /*11c4*/ 	.word	0x00038860
        /*11c8*/ 	.short	0x0100
        /*11ca*/ 	.byte	0x08
	.zero		1


	//   ....[8]....
        /*11cc*/ 	.word	0x00000550
        /*11d0*/ 	.word	0x000000ff
        /*11d4*/ 	.word	0x00038858
        /*11d8*/ 	.short	0x0100
        /*11da*/ 	.byte	0x08
	.zero		1


	//   ....[9]....
        /*11dc*/ 	.word	0x00000560
        /*11e0*/ 	.word	0x000000ff
        /*11e4*/ 	.word	0x00038868
        /*11e8*/ 	.short	0x0100
        /*11ea*/ 	.byte	0x08
	.zero		1


	//   ....[10]....
        /*11ec*/ 	.word	0x00000650
        /*11f0*/ 	.word	0x000000ff
        /*11f4*/ 	.word	0x00038870
        /*11f8*/ 	.short	0x0100
        /*11fa*/ 	.byte	0x06
	.zero		1


	//   ....[11]....
        /*11fc*/ 	.word	0x00000660
        /*1200*/ 	.word	0x000000ff
        /*1204*/ 	.word	0x00038880
        /*1208*/ 	.short	0x0100
        /*120a*/ 	.byte	0x06
	.zero		1


	//   ....[12]....
        /*120c*/ 	.word	0x00000670
        /*1210*/ 	.word	0x000000ff
        /*1214*/ 	.word	0x00038878
        /*1218*/ 	.short	0x0100
        /*121a*/ 	.byte	0x06
	.zero		1


	//   ....[13]....
        /*121c*/ 	.word	0x00000680
        /*1220*/ 	.word	0x000000ff
        /*1224*/ 	.word	0x00038888
        /*1228*/ 	.short	0x0100
        /*122a*/ 	.byte	0x06
	.zero		1


	//   ....[14]....
        /*122c*/ 	.word	0x000007b0
        /*1230*/ 	.word	0x000000ff
        /*1234*/ 	.word	0x00038890
        /*1238*/ 	.short	0x0100
        /*123a*/ 	.byte	0x08
	.zero		1


	//   ....[15]....
        /*123c*/ 	.word	0x000007c0
        /*1240*/ 	.word	0x000000ff
        /*1244*/ 	.word	0x000388a0
        /*1248*/ 	.short	0x0100
        /*124a*/ 	.byte	0x08
	.zero		1


	//   ....[16]....
        /*124c*/ 	.word	0x000007d0
        /*1250*/ 	.word	0x000000ff
        /*1254*/ 	.word	0x00038898
        /*1258*/ 	.short	0x0100
        /*125a*/ 	.byte	0x08
	.zero		1


	//   ....[17]....
        /*125c*/ 	.word	0x000007e0
        /*1260*/ 	.word	0x000000ff
        /*1264*/ 	.word	0x000388a8
        /*1268*/ 	.short	0x0100
        /*126a*/ 	.byte	0x08
	.zero		1


	//   ....[18]....
        /*126c*/ 	.word	0x00000910
        /*1270*/ 	.word	0x000000ff
        /*1274*/ 	.word	0x000388b0
        /*1278*/ 	.short	0x0100
        /*127a*/ 	.byte	0x08
	.zero		1


	//   ....[19]....
        /*127c*/ 	.word	0x00000920
        /*1280*/ 	.word	0x000000ff
        /*1284*/ 	.word	0x000388c0
        /*1288*/ 	.short	0x0100
        /*128a*/ 	.byte	0x08
	.zero		1


	//   ....[20]....
        /*128c*/ 	.word	0x00000930
        /*1290*/ 	.word	0x000000ff
        /*1294*/ 	.word	0x000388b8
        /*1298*/ 	.short	0x0100
        /*129a*/ 	.byte	0x08
	.zero		1


	//   ....[21]....
        /*129c*/ 	.word	0x00000940
        /*12a0*/ 	.word	0x000000ff
        /*12a4*/ 	.word	0x000388c8
        /*12a8*/ 	.short	0x0100
        /*12aa*/ 	.byte	0x08
	.zero		1


	//   ....[22]....
        /*12ac*/ 	.word	0x00003f70
        /*12b0*/ 	.word	0x00000000
        /*12b4*/ 	.word	0x00038890
        /*12b8*/ 	.short	0x010a
        /*12ba*/ 	.byte	0x3f
	.zero		1


	//   ....[23]....
        /*12bc*/ 	.word	0x00007780
        /*12c0*/ 	.word	0x00000000
        /*12c4*/ 	.word	0x00038890
        /*12c8*/ 	.short	0x010a
        /*12ca*/ 	.byte	0x3f
	.zero		1


	//   ....[24]....
        /*12cc*/ 	.word	0x0000abc0
        /*12d0*/ 	.word	0x00000000
        /*12d4*/ 	.word	0x00038890
        /*12d8*/ 	.short	0x010a
        /*12da*/ 	.byte	0x3f
	.zero		1


	//   ....[25]....
        /*12dc*/ 	.word	0x0000b020
        /*12e0*/ 	.word	0x00000024
        /*12e4*/ 	.word	0x00000000
        /*12e8*/ 	.short	0x0101
        /*12ea*/ 	.byte	0x3f
	.zero		1


	//   ....[26]....
        /*12ec*/ 	.word	0x0000b060
        /*12f0*/ 	.word	0x00000000
        /*12f4*/ 	.word	0x000388b0
        /*12f8*/ 	.short	0x010a
        /*12fa*/ 	.byte	0x3f
	.zero		1


	//   ....[27]....
        /*12fc*/ 	.word	0x0000b7d0
        /*1300*/ 	.word	0x00000000
        /*1304*/ 	.word	0x00000000
        /*1308*/ 	.short	0x0101
        /*130a*/ 	.byte	0x3f
	.zero		1


	//   ....[28]....
        /*130c*/ 	.word	0x0000c2a0
        /*1310*/ 	.word	0x00000010
        /*1314*/ 	.word	0x00038800
        /*1318*/ 	.short	0x010a
        /*131a*/ 	.byte	0x3f
	.zero		1


	//   ....[29]....
        /*131c*/ 	.word	0x0000c2f0
        /*1320*/ 	.word	0x00000010
        /*1324*/ 	.word	0x00038800
        /*1328*/ 	.short	0x010a
        /*132a*/ 	.byte	0x3f
	.zero		1


	//   ....[30]....
        /*132c*/ 	.word	0x0000dd80
        /*1330*/ 	.word	0x00000010
        /*1334*/ 	.word	0x00038800
        /*1338*/ 	.short	0x010a
        /*133a*/ 	.byte	0x3f
	.zero		1


	//   ....[31]....
        /*133c*/ 	.word	0x00012530
        /*1340*/ 	.word	0x00000010
        /*1344*/ 	.word	0x00038800
        /*1348*/ 	.short	0x010a
        /*134a*/ 	.byte	0x3f
	.zero		1


	//   ....[32]....
        /*134c*/ 	.word	0x00016170
        /*1350*/ 	.word	0x00000000
        /*1354*/ 	.word	0x00038830
        /*1358*/ 	.short	0x010a
        /*135a*/ 	.byte	0x3f
	.zero		1


	//   ....[33]....
        /*135c*/ 	.word	0x000161e0
        /*1360*/ 	.word	0x00000000
        /*1364*/ 	.word	0x00038830
        /*1368*/ 	.short	0x010a
        /*136a*/ 	.byte	0x3f
	.zero		1


	//   ....[34]....
        /*136c*/ 	.word	0x00019870
        /*1370*/ 	.word	0x00000000
        /*1374*/ 	.word	0x00000000
        /*1378*/ 	.short	0x0101
        /*137a*/ 	.byte	0x3f
	.zero		1


	//   ....[35]....
        /*137c*/ 	.word	0x0001aa60
        /*1380*/ 	.word	0x0000000b
        /*1384*/ 	.word	0x00038830
        /*1388*/ 	.short	0x010a
        /*138a*/ 	.byte	0x3f
	.zero		1


	//   ....[36]....
        /*138c*/ 	.word	0x0001aae0
        /*1390*/ 	.word	0x0000000b
        /*1394*/ 	.word	0x00038830
        /*1398*/ 	.short	0x010a
        /*139a*/ 	.byte	0x3f
	.zero		1


	//   ....[37]....
        /*139c*/ 	.word	0x0001e1e0
        /*13a0*/ 	.word	0x00000009
        /*13a4*/ 	.word	0x00038850
        /*13a8*/ 	.short	0x010a
        /*13aa*/ 	.byte	0x3f
	.zero		1


	//   ....[38]....
        /*13ac*/ 	.word	0x0001e230
        /*13b0*/ 	.word	0x00000009
        /*13b4*/ 	.word	0x00038850
        /*13b8*/ 	.short	0x010a
        /*13ba*/ 	.byte	0x3f
	.zero		1


	//   ....[39]....
        /*13bc*/ 	.word	0x0001f0f0
        /*13c0*/ 	.word	0x00000000
        /*13c4*/ 	.word	0x00000000
        /*13c8*/ 	.short	0x0101
        /*13ca*/ 	.byte	0x3f
	.zero		1


	//   ....[40]....
        /*13cc*/ 	.word	0x0001f240
        /*13d0*/ 	.word	0x00000009
        /*13d4*/ 	.word	0x00000000
        /*13d8*/ 	.short	0x0101
        /*13da*/ 	.byte	0x3f
	.zero		1


	//   ....[41]....
        /*13dc*/ 	.word	0x0001f960
        /*13e0*/ 	.word	0x00000004
        /*13e4*/ 	.word	0x00038830
        /*13e8*/ 	.short	0x010a
        /*13ea*/ 	.byte	0x3f
	.zero		1


	//   ....[42]....
        /*13ec*/ 	.word	0x0001f9e0
        /*13f0*/ 	.word	0x00000004
        /*13f4*/ 	.word	0x00038830
        /*13f8*/ 	.short	0x010a
        /*13fa*/ 	.byte	0x3f
	.zero		1


	//   ....[43]....
        /*13fc*/ 	.word	0x000230e0
        /*1400*/ 	.word	0x00000009
        /*1404*/ 	.word	0x00038850
        /*1408*/ 	.short	0x010a
        /*140a*/ 	.byte	0x3f
	.zero		1


	//   ....[44]....
        /*140c*/ 	.word	0x00023130
        /*1410*/ 	.word	0x00000009
        /*1414*/ 	.word	0x00038850
        /*1418*/ 	.short	0x010a
        /*141a*/ 	.byte	0x3f
	.zero		1


	//   ....[45]....
        /*141c*/ 	.word	0x00023a20
        /*1420*/ 	.word	0x000000a5
        /*1424*/ 	.word	0x00000000
        /*1428*/ 	.short	0x0101
        /*142a*/ 	.byte	0x3f
	.zero		1


	//   ....[46]....
        /*142c*/ 	.word	0x00023c00
        /*1430*/ 	.word	0x000000a5
        /*1434*/ 	.word	0x00000000
        /*1438*/ 	.short	0x0101
        /*143a*/ 	.byte	0x3f
	.zero		1


	//   ....[47]....
        /*143c*/ 	.word	0x00024970
        /*1440*/ 	.word	0x0000000a
        /*1444*/ 	.word	0x00038850
        /*1448*/ 	.short	0x010a
        /*144a*/ 	.byte	0x3f
	.zero		1


	//   ....[48]....
        /*144c*/ 	.word	0x000249c0
        /*1450*/ 	.word	0x0000000a
        /*1454*/ 	.word	0x00038850
        /*1458*/ 	.short	0x010a
        /*145a*/ 	.byte	0x3f
	.zero		1


	//   ....[49]....
        /*145c*/ 	.word	0x00024eb0
        /*1460*/ 	.word	0x0000000a
        /*1464*/ 	.word	0x00000000
        /*1468*/ 	.short	0x0101
        /*146a*/ 	.byte	0x3f
	.zero		1


	//   ....[50]....
        /*146c*/ 	.word	0x00027260
        /*1470*/ 	.word	0x00000008
        /*1474*/ 	.word	0x00000000
        /*1478*/ 	.short	0x0101
        /*147a*/ 	.byte	0x3f
	.zero		1


	//   ....[51]....
        /*147c*/ 	.word	0x00027d70
        /*1480*/ 	.word	0x00000002
        /*1484*/ 	.word	0x00000000
        /*1488*/ 	.short	0x0101
        /*148a*/ 	.byte	0x3f
	.zero		1


	//   ....[52]....
        /*148c*/ 	.word	0x0002c020
        /*1490*/ 	.word	0x00000012
        /*1494*/ 	.word	0x00038820
        /*1498*/ 	.short	0x010a
        /*149a*/ 	.byte	0x3f
	.zero		1


	//   ....[53]....
        /*149c*/ 	.word	0x0002c0f0
        /*14a0*/ 	.word	0x00000006
        /*14a4*/ 	.word	0x000388a0
        /*14a8*/ 	.short	0x010a
        /*14aa*/ 	.byte	0x3f
	.zero		1


	//   ....[54]....
        /*14ac*/ 	.word	0x0002c620
        /*14b0*/ 	.word	0x00000006
        /*14b4*/ 	.word	0x000388c0
        /*14b8*/ 	.short	0x010a
        /*14ba*/ 	.byte	0x3f
	.zero		1


	//   ....[55]....
        /*14bc*/ 	.word	0x0002cca0
        /*14c0*/ 	.word	0x00000006
        /*14c4*/ 	.word	0x000388a0
        /*14c8*/ 	.short	0x010a
        /*14ca*/ 	.byte	0x3f
	.zero		1


	//   ....[56]....
        /*14cc*/ 	.word	0x0002d1c0
        /*14d0*/ 	.word	0x00000006
        /*14d4*/ 	.word	0x000388c0
        /*14d8*/ 	.short	0x010a
        /*14da*/ 	.byte	0x3f
	.zero		1


	//   ....[57]....
        /*14dc*/ 	.word	0x0002e410
        /*14e0*/ 	.word	0x00000000
        /*14e4*/ 	.word	0x00038840
        /*14e8*/ 	.short	0x010a
        /*14ea*/ 	.byte	0x3f
	.zero		1


	//   ....[58]....
        /*14ec*/ 	.word	0x0002f470
        /*14f0*/ 	.word	0x00000012
        /*14f4*/ 	.word	0x00038800
        /*14f8*/ 	.short	0x0107
        /*14fa*/ 	.byte	0x3f
	.zero		1


	//   ....[59]....
        /*14fc*/ 	.word	0x0002f570
        /*1500*/ 	.word	0x00000012
        /*1504*/ 	.word	0x00038800
        /*1508*/ 	.short	0x0101
        /*150a*/ 	.byte	0x3f
	.zero		1


	//   ....[60]....
        /*150c*/ 	.word	0x0002f590
        /*1510*/ 	.word	0x00000012
        /*1514*/ 	.word	0x00038820
        /*1518*/ 	.short	0x010a
        /*151a*/ 	.byte	0x3f
	.zero		1


	//   ....[61]....
        /*151c*/ 	.word	0x0002f960
        /*1520*/ 	.word	0x00000003
        /*1524*/ 	.word	0x00038840
        /*1528*/ 	.short	0x010a
        /*152a*/ 	.byte	0x3f
	.zero		1


	//   ....[62]....
        /*152c*/ 	.word	0x0002fef0
        /*1530*/ 	.word	0x00000002
        /*1534*/ 	.word	0x00038860
        /*1538*/ 	.short	0x010a
        /*153a*/ 	.byte	0x3f
	.zero		1


	//   ....[63]....
        /*153c*/ 	.word	0x00030790
        /*1540*/ 	.word	0x00000003
        /*1544*/ 	.word	0x00038840
        /*1548*/ 	.short	0x010a
        /*154a*/ 	.byte	0x3f
	.zero		1


	//   ....[64]....
        /*154c*/ 	.word	0x00030d20
        /*1550*/ 	.word	0x00000002
        /*1554*/ 	.word	0x00038860
        /*1558*/ 	.short	0x010a
        /*155a*/ 	.byte	0x3f
	.zero		1


	//   ....[65]....
        /*155c*/ 	.word	0x00031520
        /*1560*/ 	.word	0x00000003
        /*1564*/ 	.word	0x00038840
        /*1568*/ 	.short	0x010a
        /*156a*/ 	.byte	0x3f
	.zero		1


	//   ....[66]....
        /*156c*/ 	.word	0x00031aa0
        /*1570*/ 	.word	0x00000002
        /*1574*/ 	.word	0x00038860
        /*1578*/ 	.short	0x010a
        /*157a*/ 	.byte	0x3f
	.zero		1


	//   ....[67]....
        /*157c*/ 	.word	0x00032240
        /*1580*/ 	.word	0x00000000
        /*1584*/ 	.word	0x00038860
        /*1588*/ 	.short	0x010a
        /*158a*/ 	.byte	0x3f
	.zero		1


	//   ....[68]....
        /*158c*/ 	.word	0x00033af0
        /*1590*/ 	.word	0x00000000
        /*1594*/ 	.word	0x00038820
        /*1598*/ 	.short	0x010a
        /*159a*/ 	.byte	0x3f
	.zero		1


	//   ....[69]....
        /*159c*/ 	.word	0x00033cf0
        /*15a0*/ 	.word	0x00000006
        /*15a4*/ 	.word	0x00000000
        /*15a8*/ 	.short	0x010a
        /*15aa*/ 	.byte	0x3f
	.zero		1


	//   ....[70]....
        /*15ac*/ 	.word	0x00033d20
        /*15b0*/ 	.word	0x00000007
        /*15b4*/ 	.word	0x00000000
        /*15b8*/ 	.short	0x010a
        /*15ba*/ 	.byte	0x3f
	.zero		1


	//   ....[71]....
        /*15bc*/ 	.word	0x00033d80
        /*15c0*/ 	.word	0x00000004
        /*15c4*/ 	.word	0x00000000
        /*15c8*/ 	.short	0x010a
        /*15ca*/ 	.byte	0x3f
	.zero		1


	//   ....[72]....
        /*15cc*/ 	.word	0x00033db0
        /*15d0*/ 	.word	0x00000003
        /*15d4*/ 	.word	0x00000000
        /*15d8*/ 	.short	0x010a
        /*15da*/ 	.byte	0x3f
	.zero		1


	//   ....[73]....
        /*15dc*/ 	.word	0x00033e10
        /*15e0*/ 	.word	0x00000000
        /*15e4*/ 	.word	0x00038890
        /*15e8*/ 	.short	0x010a
        /*15ea*/ 	.byte	0x3f
	.zero		1


	//   ....[74]....
        /*15ec*/ 	.word	0x00033e60
        /*15f0*/ 	.word	0x00000000
        /*15f4*/ 	.word	0x00038890
        /*15f8*/ 	.short	0x010a
        /*15fa*/ 	.byte	0x3f
	.zero		1


	//   ....[75]....
        /*15fc*/ 	.word	0x00033eb0
        /*1600*/ 	.word	0x00000000
        /*1604*/ 	.word	0x00038890
        /*1608*/ 	.short	0x010a
        /*160a*/ 	.byte	0x3f
	.zero		1


	//   ....[76]....
        /*160c*/ 	.word	0x00033f00
        /*1610*/ 	.word	0x00000000
        /*1614*/ 	.word	0x000388b0
        /*1618*/ 	.short	0x010a
        /*161a*/ 	.byte	0x3f
	.zero		1


	//   ....[77]....
        /*161c*/ 	.word	0x00034690
        /*1620*/ 	.word	0x00000010
        /*1624*/ 	.word	0x00038800
        /*1628*/ 	.short	0x010a
        /*162a*/ 	.byte	0x3f
	.zero		1


	//   ....[78]....
        /*162c*/ 	.word	0x00034e00
        /*1630*/ 	.word	0x00000010
        /*1634*/ 	.word	0x00038800
        /*1638*/ 	.short	0x010a
        /*163a*/ 	.byte	0x3f
	.zero		1


	//   ....[79]....
        /*163c*/ 	.word	0x00034e50
        /*1640*/ 	.word	0x00000000
        /*1644*/ 	.word	0x00038830
        /*1648*/ 	.short	0x010a
        /*164a*/ 	.byte	0x3f
	.zero		1


	//   ....[80]....
        /*164c*/ 	.word	0x00034ea0
        /*1650*/ 	.word	0x0000000b
        /*1654*/ 	.word	0x00038830
        /*1658*/ 	.short	0x010a
        /*165a*/ 	.byte	0x3f
	.zero		1


	//   ....[81]....
        /*165c*/ 	.word	0x00034ef0
        /*1660*/ 	.word	0x00000009
        /*1664*/ 	.word	0x00038850
        /*1668*/ 	.short	0x010a
        /*166a*/ 	.byte	0x3f
	.zero		1


	//   ....[82]....
        /*166c*/ 	.word	0x00034f40
        /*1670*/ 	.word	0x00000004
        /*1674*/ 	.word	0x00038830
        /*1678*/ 	.short	0x010a
        /*167a*/ 	.byte	0x3f
	.zero		1


	//   ....[83]....
        /*167c*/ 	.word	0x00034f90
        /*1680*/ 	.word	0x00000009
        /*1684*/ 	.word	0x00038850
        /*1688*/ 	.short	0x010a
        /*168a*/ 	.byte	0x3f
	.zero		1


	//   ....[84]....
        /*168c*/ 	.word	0x00034fe0
        /*1690*/ 	.word	0x0000000a
        /*1694*/ 	.word	0x00038850
        /*1698*/ 	.short	0x010a
        /*169a*/ 	.byte	0x3f
	.zero		1


	//   ....[85]....
        /*169c*/ 	.word	0x00035190
        /*16a0*/ 	.word	0x00000012
        /*16a4*/ 	.word	0x00038820
        /*16a8*/ 	.short	0x010a
        /*16aa*/ 	.byte	0x3f
	.zero		1


	//   ....[86]....
        /*16ac*/ 	.word	0x000351e0
        /*16b0*/ 	.word	0x00000006
        /*16b4*/ 	.word	0x000388a0
        /*16b8*/ 	.short	0x010a
        /*16ba*/ 	.byte	0x3f
	.zero		1


	//   ....[87]....
        /*16bc*/ 	.word	0x00035230
        /*16c0*/ 	.word	0x00000006
        /*16c4*/ 	.word	0x000388c0
        /*16c8*/ 	.short	0x010a
        /*16ca*/ 	.byte	0x3f
	.zero		1


	//   ....[88]....
        /*16cc*/ 	.word	0x00035280
        /*16d0*/ 	.word	0x00000006
        /*16d4*/ 	.word	0x000388a0
        /*16d8*/ 	.short	0x010a
        /*16da*/ 	.byte	0x3f
	.zero		1


	//   ....[89]....
        /*16dc*/ 	.word	0x000352d0
        /*16e0*/ 	.word	0x00000006
        /*16e4*/ 	.word	0x000388c0
        /*16e8*/ 	.short	0x010a
        /*16ea*/ 	.byte	0x3f
	.zero		1


	//   ....[90]....
        /*16ec*/ 	.word	0x00035470
        /*16f0*/ 	.word	0x00000000
        /*16f4*/ 	.word	0x00038840
        /*16f8*/ 	.short	0x010a
        /*16fa*/ 	.byte	0x3f
	.zero		1


	//   ....[91]....
        /*16fc*/ 	.word	0x00036100
        /*1700*/ 	.word	0x00000012
        /*1704*/ 	.word	0x00038820
        /*1708*/ 	.short	0x010a
        /*170a*/ 	.byte	0x3f
	.zero		1


	//   ....[92]....
        /*170c*/ 	.word	0x00036150
        /*1710*/ 	.word	0x00000003
        /*1714*/ 	.word	0x00038840
        /*1718*/ 	.short	0x010a
        /*171a*/ 	.byte	0x3f
	.zero		1


	//   ....[93]....
        /*171c*/ 	.word	0x000361a0
        /*1720*/ 	.word	0x00000002
        /*1724*/ 	.word	0x00038860
        /*1728*/ 	.short	0x010a
        /*172a*/ 	.byte	0x3f
	.zero		1


	//   ....[94]....
        /*172c*/ 	.word	0x000361f0
        /*1730*/ 	.word	0x00000003
        /*1734*/ 	.word	0x00038840
        /*1738*/ 	.short	0x010a
        /*173a*/ 	.byte	0x3f
	.zero		1


	//   ....[95]....
        /*173c*/ 	.word	0x00036240
        /*1740*/ 	.word	0x00000002
        /*1744*/ 	.word	0x00038860
        /*1748*/ 	.short	0x010a
        /*174a*/ 	.byte	0x3f
	.zero		1


	//   ....[96]....
        /*174c*/ 	.word	0x00036290
        /*1750*/ 	.word	0x00000003
        /*1754*/ 	.word	0x00038840
        /*1758*/ 	.short	0x010a
        /*175a*/ 	.byte	0x3f
	.zero		1


	//   ....[97]....
        /*175c*/ 	.word	0x000362e0
        /*1760*/ 	.word	0x00000002
        /*1764*/ 	.word	0x00038860
        /*1768*/ 	.short	0x010a
        /*176a*/ 	.byte	0x3f
	.zero		1


	//   ....[98]....
        /*176c*/ 	.word	0x00036330
        /*1770*/ 	.word	0x00000000
        /*1774*/ 	.word	0x00038860
        /*1778*/ 	.short	0x010a
        /*177a*/ 	.byte	0x3f
	.zero		1


	//   ....[99]....
        /*177c*/ 	.word	0x00036ee0
        /*1780*/ 	.word	0x00000000
        /*1784*/ 	.word	0x00038820
        /*1788*/ 	.short	0x010a
        /*178a*/ 	.byte	0x3f
	.zero		1


	//   ....[100]....
        /*178c*/ 	.word	0x00037080
        /*1790*/ 	.word	0x00000006
        /*1794*/ 	.word	0x00000000
        /*1798*/ 	.short	0x010a
        /*179a*/ 	.byte	0x3f
	.zero		1


	//   ....[101]....
        /*179c*/ 	.word	0x000370d0
        /*17a0*/ 	.word	0x00000007
        /*17a4*/ 	.word	0x00000000
        /*17a8*/ 	.short	0x010a
        /*17aa*/ 	.byte	0x3f
	.zero		1


	//   ....[102]....
        /*17ac*/ 	.word	0x00037120
        /*17b0*/ 	.word	0x00000004
        /*17b4*/ 	.word	0x00000000
        /*17b8*/ 	.short	0x010a
        /*17ba*/ 	.byte	0x3f
	.zero		1


	//----- nvinfo : EIATTR_NUM_MBARRIERS
	.align		4
.L_579:
        /*17bc*/ 	.byte	0x03, 0x38
        /*17be*/ 	.short	0x0016


	//----- nvinfo : EIATTR_EXIT_INSTR_OFFSETS
	.align		4
        /*17c0*/ 	.byte	0x04, 0x1c
        /*17c2*/ 	.short	(.L_581 - .L_580)


	//   ....[0]....
.L_580:
        /*17c4*/ 	.word	0x00033e00


	//----- nvinfo : EIATTR_MAX_THREADS
	.align		4
.L_581:
        /*17c8*/ 	.byte	0x04, 0x05
        /*17ca*/ 	.short	(.L_583 - .L_582)
.L_582:
        /*17cc*/ 	.word	0x00000180
        /*17d0*/ 	.word	0x00000001
        /*17d4*/ 	.word	0x00000001


	//----- nvinfo : EIATTR_CRS_STACK_SIZE
	.align		4
.L_583:
        /*17d8*/ 	.byte	0x04, 0x1e
        /*17da*/ 	.short	(.L_585 - .L_584)
.L_584:
        /*17dc*/ 	.word	0x00000000


	//----- nvinfo : EIATTR_CBANK_PARAM_SIZE
	.align		4
.L_585:
        /*17e0*/ 	.byte	0x03, 0x19
        /*17e2*/ 	.short	0x0af0


	//----- nvinfo : EIATTR_PARAM_CBANK
	.align		4
        /*17e4*/ 	.byte	0x04, 0x0a
        /*17e6*/ 	.short	(.L_587 - .L_586)
	.align		4
.L_586:
        /*17e8*/ 	.word	index@(.nv.constant0._ZN7cutlass13device_kernelIN5flash11enable_sm90INS1_16FlashAttnFwdSm90INS1_25CollectiveMainloopFwdSm90ILi2EN4cute5tupleIJNS5_1CILi1EEES8_S8_EEENS6_IJNS7_ILi128EEENS7_ILi80EEENS7_ILi256EEEEEELi256ENS_10bfloat16_tEfNS_4arch4Sm90ELb1ELb0ELb0ELb1ELb0ELb1ELb0ELb1ELb1ELb1ELb1ELb0EEENS1_21CollectiveEpilogueFwdINS6_IJSA_SC_SB_EEES9_SE_SG_Li256ELb1ELb1ELb1ELb0EEENS1_36VarlenDynamicPersistentTileSchedulerILi128ELi80ELi256ELi128ELb1ELb1ELb1ELb1ELb1ELb1EEEEEEEEEvNT_6ParamsE)
        /*17ec*/ 	.short	0x0210
        /*17ee*/ 	.short	0x0af0


	//----- nvinfo : EIATTR_SW_WAR
	.align		4
.L_587:
        /*17f0*/ 	.byte	0x04, 0x36
        /*17f2*/ 	.short	(.L_589 - .L_588)
.L_588:
        /*17f4*/ 	.word	0x00000008
.L_589:


//--------------------- .nv.info._ZN7cutlass13device_kernelIN5flash11enable_sm90INS1_16FlashAttnFwdSm90INS1_25CollectiveMainloopFwdSm90ILi2EN4cute5tupleIJNS5_1CILi1EEES8_S8_EEENS6_IJNS7_ILi128EEENS7_ILi112EEENS7_ILi192EEEEEELi192ENS_10bfloat16_tEfNS_4arch4Sm90ELb0ELb0ELb0ELb0ELb0ELb0ELb0ELb1ELb1ELb1ELb1ELb0EEENS1_21CollectiveEpilogueFwdINS6_IJSA_SC_SB_EEES9_SE_SG_Li256ELb0ELb1ELb1ELb0EEENS1_19SingleTileSchedulerILb0ELb1ELb1ELi128EEEEEEEEEvNT_6ParamsE --------------------------
	.section	.nv.info._ZN7cutlass13device_kernelIN5flash11enable_sm90INS1_16FlashAttnFwdSm90INS1_25CollectiveMainloopFwdSm90ILi2EN4cute5tupleIJNS5_1CILi1EEES8_S8_EEENS6_IJNS7_ILi128EEENS7_ILi112EEENS7_ILi192EEEEEELi192ENS_10bfloat16_tEfNS_4arch4Sm90ELb0ELb0ELb0ELb0ELb0ELb0ELb0ELb1ELb1ELb1ELb1ELb0EEENS1_21CollectiveEpilogueFwdINS6_IJSA_SC_SB_EEES9_SE_SG_Li256ELb0ELb1ELb1ELb0EEENS1_19SingleTileSchedulerILb0ELb1ELb1ELi128EEEEEEEEEvNT_6ParamsE,"",@"SHT_CUDA_INFO"
	.sectionflags	@""
	.align	4


	//----- nvinfo : EIATTR_CUDA_API_VERSION
	.align		4
        /*0000*/ 	.byte	0x04, 0x37
        /*0002*/ 	.short	(.L_591 - .L_590)
.L_590:
        /*0004*/ 	.word	0x00000082


	//----- nvinfo : EIATTR_KPARAM_INFO
	.align		4
.L_591:
        /*0008*/ 	.byte	0x04, 0x17
        /*000a*/ 	.short	(.L_593 - .L_592)
.L_592:
        /*000c*/ 	.word	0x00000000
        /*0010*/ 	.short	0x0000
        /*0012*/ 	.short	0x0070
        /*0014*/ 	.byte	0x00, 0xf0, 0x01, 0x28


	//----- nvinfo : EIATTR_SPARSE_MMA_MASK
	.align		4
.L_593:
        /*0018*/ 	.byte	0x03, 0x50
        /*001a*/ 	.short	0x0000


	//----- nvinfo : EIATTR_MAXREG_COUNT
	.align		4
        /*001c*/ 	.byte	0x03, 0x1b
        /*001e*/ 	.short	0x00a8


	//----- nvinfo : EIATTR_NUM_BARRIERS
	.align		4
        /*0020*/ 	.byte	0x02, 0x4c
        /*0022*/ 	.byte	0x09
	.zero		1


	//----- nvinfo : EIATTR_EXTERNS
	.align		4
        /*0024*/ 	.byte	0x04, 0x0f
        /*0026*/ 	.short	(.L_595 - .L_594)


	//   ....[0]....
	.align		4
.L_594:
        /*0028*/ 	.word	index@(__assertfail)


	//----- nvinfo : EIATTR_ANNOTATIONS
	.align		4
.L_595:
        /*002c*/ 	.byte	0x04, 0x55
        /*002e*/ 	.short	(.L_597 - .L_596)


	//   ....[0]....
.L_596:
        /*0030*/ 	.word	0x00000001
        /*0034*/ 	.byte	0x60, 0x09, 0x00, 0x00, 0x01, 0x00, 0x00, 0x00, 0x60, 0x14, 0x00, 0x00, 0x01, 0x00, 0x00, 0x00
        /*0044*/ 	.byte	0x90, 0xd7, 0x00, 0x00, 0x01, 0x00, 0x00, 0x00, 0x80, 0xdc, 0x00, 0x00, 0x01, 0x00, 0x00, 0x00
        /*0054*/ 	.byte	0x00, 0xed, 0x00, 0x00, 0x01, 0x00, 0x00, 0x00, 0xa0, 0xef, 0x00, 0x00, 0x01, 0x00, 0x00, 0x00
        /*0064*/ 	.byte	0x20, 0xf9, 0x00, 0x00, 0x01, 0x00, 0x00, 0x00, 0xf0, 0x02, 0x01, 0x00, 0x01, 0x00, 0x00, 0x00
        /*0074*/ 	.byte	0xd0, 0x11, 0x01, 0x00


	//----- nvinfo : EIATTR_MERCURY_ISA_VERSION
	.align		4
.L_597:
        /*0078*/ 	.byte	0x03, 0x5f
        /*007a*/ 	.short	0x0101


	//----- nvinfo : EIATTR_INT_WARP_WIDE_INSTR_OFFSETS
	.align		4
        /*007c*/ 	.byte	0x04, 0x31
        /*007e*/ 	.short	(.L_599 - .L_598)


	//   ....[0]....
.L_598:
        /*0080*/ 	.word	0x00000130


	//   ....[1]....
        /*0084*/ 	.word	0x00000170


	//   ....[2]....
        /*0088*/ 	.word	0x000001e0


	//----- nvinfo : EIATTR_COOP_GROUP_MASK_REGIDS
	.align		4
.L_599:
        /*008c*/ 	.byte	0x04, 0x29
        /*008e*/ 	.short	(.L_601 - .L_600)


	//   ....[0]....
.L_600:
        /*0090*/ 	.word	0xffffffff


	//   ....[1]....
        /*0094*/ 	.word	0xffffffff


	//   ....[2]....
        /*0098*/ 	.word	0xffffffff


	//   ....[3]....
        /*009c*/ 	.word	0xffffffff


	//   ....[4]....
        /*00a0*/ 	.word	0xffffffff


	//   ....[5]....
        /*00a4*/ 	.word	0xffffffff


	//   ....[6]....
        /*00a8*/ 	.word	0xffffffff


	//   ....[7]....
        /*00ac*/ 	.word	0xffffffff


	//   ....[8]....
        /*00b0*/ 	.word	0xffffffff


	//   ....[9]....
        /*00b4*/ 	.word	0xffffffff


	//   ....[10]....
        /*00b8*/ 	.word	0xffffffff


	//   ....[11]....
        /*00bc*/ 	.word	0xffffffff


	//   ....[12]....
        /*00c0*/ 	.word	0xffffffff


	//   ....[13]....
        /*00c4*/ 	.word	0xffffffff


	//   ....[14]....
        /*00c8*/ 	.word	0xffffffff


	//   ....[15]....
        /*00cc*/ 	.word	0xffffffff


	//   ....[16]....
        /*00d0*/ 	.word	0xffffffff


	//   ....[17]....
        /*00d4*/ 	.word	0xffffffff


	//   ....[18]....
        /*00d8*/ 	.word	0xffffffff


	//   ....[19]....
        /*00dc*/ 	.word	0xffffffff


	//   ....[20]....
        /*00e0*/ 	.word	0xffffffff


	//   ....[21]....
        /*00e4*/ 	.word	0xffffffff


	//   ....[22]....
        /*00e8*/ 	.word	0xffffffff


	//   ....[23]....
        /*00ec*/ 	.word	0xffffffff


	//   ....[24]....
        /*00f0*/ 	.word	0xffffffff


	//   ....[25]....
        /*00f4*/ 	.word	0xffffffff


	//   ....[26]....
        /*00f8*/ 	.word	0xffffffff


	//   ....[27]....
        /*00fc*/ 	.word	0xffffffff


	//   ....[28]....
        /*0100*/ 	.word	0xffffffff


	//   ....[29]....
        /*0104*/ 	.word	0xffffffff


	//   ....[30]....
        /*0108*/ 	.word	0xffffffff


	//   ....[31]....
        /*010c*/ 	.word	0xffffffff


	//   ....[32]....
        /*0110*/ 	.word	0xffffffff


	//   ....[33]....
        /*0114*/ 	.word	0xffffffff


	//   ....[34]....
        /*0118*/ 	.word	0xffffffff


	//   ....[35]....
        /*011c*/ 	.word	0xffffffff


	//   ....[36]....
        /*0120*/ 	.word	0xffffffff


	//   ....[37]....
        /*0124*/ 	.word	0xffffffff


	//   ....[38]....
        /*0128*/ 	.word	0xffffffff


	//   ....[39]....
        /*012c*/ 	.word	0xffffffff


	//   ....[40]....
        /*0130*/ 	.word	0xffffffff


	//   ....[41]....
        /*0134*/ 	.word	0xffffffff


	//   ....[42]....
        /*0138*/ 	.word	0xffffffff


	//   ....[43]....
        /*013c*/ 	.word	0xffffffff


	//   ....[44]....
        /*0140*/ 	.word	0xffffffff


	//   ....[45]....
        /*0144*/ 	.word	0xffffffff


	//   ....[46]....
        /*0148*/ 	.word	0xffffffff


	//   ....[47]....
        /*014c*/ 	.word	0x0500000f


	//   ....[48]....
        /*0150*/ 	.word	0x0500000f


	//   ....[49]....
        /*0154*/ 	.word	0x0500000f


	//   ....[50]....
        /*0158*/ 	.word	0x0500000f


	//   ....[51]....
        /*015c*/ 	.word	0x0500000f


	//   ....[52]....
        /*0160*/ 	.word	0x0500000f


	//   ....[53]....
        /*0164*/ 	.word	0x0500000f


	//   ....[54]....
        /*0168*/ 	.word	0x0500000f


	//   ....[55]....
        /*016c*/ 	.word	0x0500000f


	//   ....[56]....
        /*0170*/ 	.word	0x0500000f


	//   ....[57]....
        /*0174*/ 	.word	0x0500000f


	//   ....[58]....
        /*0178*/ 	.word	0x0500000f


	//   ....[59]....
        /*017c*/ 	.word	0x0500000f


	//   ....[60]....
        /*0180*/ 	.word	0x0500000f


	//   ....[61]....
        /*0184*/ 	.word	0x0500000f


	//   ....[62]....
        /*0188*/ 	.word	0x0500000f


	//   ....[63]....
        /*018c*/ 	.word	0x0500000f


	//   ....[64]....
        /*0190*/ 	.word	0x0500000f


	//----- nvinfo : EIATTR_COOP_GROUP_INSTR_OFFSETS
	.align		4
.L_601:
        /*0194*/ 	.byte	0x04, 0x28
        /*0196*/ 	.short	(.L_603 - .L_602)


	//   ....[0]....
.L_602:
        /*0198*/ 	.word	0x00000060


	//   ....[1]....
        /*019c*/ 	.word	0x00000140


	//   ....[2]....
        /*01a0*/ 	.word	0x00000190


	//   ....[3]....
        /*01a4*/ 	.word	0x000003c0


	//   ....[4]....
        /*01a8*/ 	.word	0x00000520


	//   ....[5]....
        /*01ac*/ 	.word	0x00000640


	//   ....[6]....
        /*01b0*/ 	.word	0x000007a0


	//   ....[7]....
        /*01b4*/ 	.word	0x00001240


	//   ....[8]....
        /*01b8*/ 	.word	0x00004530


	//   ....[9]....
        /*01bc*/ 	.word	0x00004600


	//   ....[10]....
        /*01c0*/ 	.word	0x00004ad0


	//   ....[11]....
        /*01c4*/ 	.word	0x00004b50


	//   ....[12]....
        /*01c8*/ 	.word	0x00008ef0


	//   ....[13]....
        /*01cc*/ 	.word	0x00008f20


	//   ....[14]....
        /*01d0*/ 	.word	0x00009170


	//   ....[15]....
        /*01d4*/ 	.word	0x00009190


	//   ....[16]....
        /*01d8*/ 	.word	0x0000a830


	//   ....[17]....
        /*01dc*/ 	.word	0x0000a840


	//   ....[18]....
        /*01e0*/ 	.word	0x0000a8d0


	//   ....[19]....
        /*01e4*/ 	.word	0x0000a920


	//   ....[20]....
        /*01e8*/ 	.word	0x0000ba30


	//   ....[21]....
        /*01ec*/ 	.word	0x0000ba90


	//   ....[22]....
        /*01f0*/ 	.word	0x0000bad0


	//   ....[23]....
        /*01f4*/ 	.word	0x0000bb10


	//   ....[24]....
        /*01f8*/ 	.word	0x0000bb30


	//   ....[25]....
        /*01fc*/ 	.word	0x0000bb50


	//   ....[26]....
        /*0200*/ 	.word	0x0000c4a0


	//   ....[27]....
        /*0204*/ 	.word	0x0000c4b0


	//   ....[28]....
        /*0208*/ 	.word	0x0000d220


	//   ....[29]....
        /*020c*/ 	.word	0x0000dca0


	//   ....[30]....
        /*0210*/ 	.word	0x0000e6b0


	//   ....[31]....
        /*0214*/ 	.word	0x0000e6c0


	//   ....[32]....
        /*0218*/ 	.word	0x0000e6e0


	//   ....[33]....
        /*021c*/ 	.word	0x0000e740


	//   ....[34]....
        /*0220*/ 	.word	0x0000e7c0


	//   ....[35]....
        /*0224*/ 	.word	0x0000e7f0


	//   ....[36]....
        /*0228*/ 	.word	0x0000e870


	//   ....[37]....
        /*022c*/ 	.word	0x0000e8a0


	//   ....[38]....
        /*0230*/ 	.word	0x0000e920


	//   ....[39]....
        /*0234*/ 	.word	0x0000e960


	//   ....[40]....
        /*0238*/ 	.word	0x0000e9d0


	//   ....[41]....
        /*023c*/ 	.word	0x0000ea00


	//   ....[42]....
        /*0240*/ 	.word	0x0000ea80


	//   ....[43]....
        /*0244*/ 	.word	0x0000eac0


	//   ....[44]....
        /*0248*/ 	.word	0x0000eb30


	//   ....[45]....
        /*024c*/ 	.word	0x0000eb60


	//   ....[46]....
        /*0250*/ 	.word	0x00011160


	//   ....[47]....
        /*0254*/ 	.word	0x00011640


	//   ....[48]....
        /*0258*/ 	.word	0x000117c0


	//   ....[49]....
        /*025c*/ 	.word	0x00011810


	//   ....[50]....
        /*0260*/ 	.word	0x00011950


	//   ....[51]....
        /*0264*/ 	.word	0x000119c0


	//   ....[52]....
        /*0268*/ 	.word	0x00011ac0


	//   ....[53]....
        /*026c*/ 	.word	0x00011b30


	//   ....[54]....
        /*0270*/ 	.word	0x00011c30


	//   ....[55]....
        /*0274*/ 	.word	0x00011ca0


	//   ....[56]....
        /*0278*/ 	.word	0x00011da0


	//   ....[57]....
        /*027c*/ 	.word	0x00011e10


	//   ....[58]....
        /*0280*/ 	.word	0x00011f10


	//   ....[59]....
        /*0284*/ 	.word	0x00011f80


	//   ....[60]....
        /*0288*/ 	.word	0x00012080


	//   ....[61]....
        /*028c*/ 	.word	0x000120e0


	//   ....[62]....
        /*0290*/ 	.word	0x000121d0


	//   ....[63]....
        /*0294*/ 	.word	0x00012220


	//   ....[64]....
        /*0298*/ 	.word	0x00012620


	//----- nvinfo : EIATTR_REG_RECONFIG
	.align		4
.L_603:
        /*029c*/ 	.byte	0x01, 0x54
	.zero		2


	//----- nvinfo : EIATTR_SYSCALL_OFFSETS
	.align		4
        /*02a0*/ 	.byte	0x04, 0x46
        /*02a2*/ 	.short	(.L_605 - .L_604)


	//   ....[0]....
.L_604:
        /*02a4*/ 	.word	0x00001410


	//   ....[1]....
        /*02a8*/ 	.word	0x0000d910


	//   ....[2]....
        /*02ac*/ 	.word	0x0000da50


	//   ....[3]....
        /*02b0*/ 	.word	0x0000db40


	//   ....[4]....
        /*02b4*/ 	.word	0x0000e2b0


	//----- nvinfo : EIATTR_MBARRIER_INSTR_OFFSETS
	.align		4
.L_605:
        /*02b8*/ 	.byte	0x04, 0x39
        /*02ba*/ 	.short	(.L_607 - .L_606)


	//   ....[0]....
.L_606:
        /*02bc*/ 	.word	0x00000270
        /*02c0*/ 	.word	0x000000ff
        /*02c4*/ 	.word	0x00036800
        /*02c8*/ 	.short	0x0100
        /*02ca*/ 	.byte	0x08
	.zero		1


	//   ....[1]....
        /*02cc*/ 	.word	0x00000280
        /*02d0*/ 	.word	0x000000ff
        /*02d4*/ 	.word	0x00036820
        /*02d8*/ 	.short	0x0100
        /*02da*/ 	.byte	0x08
	.zero		1


	//   ....[2]....
        /*02dc*/ 	.word	0x00000370
        /*02e0*/ 	.word	0x000000ff
        /*02e4*/ 	.word	0x00036830
        /*02e8*/ 	.short	0x0100
        /*02ea*/ 	.byte	0x08
	.zero		1


	//   ....[3]....
        /*02ec*/ 	.word	0x00000380
        /*02f0*/ 	.word	0x000000ff
        /*02f4*/ 	.word	0x00036840
        /*02f8*/ 	.short	0x0100
        /*02fa*/ 	.byte	0x08
	.zero		1


	//   ....[4]....
        /*02fc*/ 	.word	0x00000390
        /*0300*/ 	.word	0x000000ff
        /*0304*/ 	.word	0x00036838
        /*0308*/ 	.short	0x0100
        /*030a*/ 	.byte	0x08
	.zero		1


	//   ....[5]....
        /*030c*/ 	.word	0x000003a0
        /*0310*/ 	.word	0x000000ff
        /*0314*/ 	.word	0x00036848
        /*0318*/ 	.short	0x0100
        /*031a*/ 	.byte	0x08
	.zero		1


	//   ....[6]....
        /*031c*/ 	.word	0x000004d0
        /*0320*/ 	.word	0x000000ff
        /*0324*/ 	.word	0x00036850
        /*0328*/ 	.short	0x0100
        /*032a*/ 	.byte	0x08
	.zero		1


	//   ....[7]....
        /*032c*/ 	.word	0x000004e0
        /*0330*/ 	.word	0x000000ff
        /*0334*/ 	.word	0x00036860
        /*0338*/ 	.short	0x0100
        /*033a*/ 	.byte	0x08
	.zero		1


	//   ....[8]....
        /*033c*/ 	.word	0x000004f0
        /*0340*/ 	.word	0x000000ff
        /*0344*/ 	.word	0x00036858
        /*0348*/ 	.short	0x0100
        /*034a*/ 	.byte	0x08
	.zero		1


	//   ....[9]....
        /*034c*/ 	.word	0x00000500
        /*0350*/ 	.word	0x000000ff
        /*0354*/ 	.word	0x00036868
        /*0358*/ 	.short	0x0100
        /*035a*/ 	.byte	0x08
	.zero		1


	//   ....[10]....
        /*035c*/ 	.word	0x000005f0
        /*0360*/ 	.word	0x000000ff
        /*0364*/ 	.word	0x00036870
        /*0368*/ 	.short	0x0100
        /*036a*/ 	.byte	0x06
	.zero		1


	//   ....[11]....
        /*036c*/ 	.word	0x00000600
        /*0370*/ 	.word	0x000000ff
        /*0374*/ 	.word	0x00036880
        /*0378*/ 	.short	0x0100
        /*037a*/ 	.byte	0x06
	.zero		1


	//   ....[12]....
        /*037c*/ 	.word	0x00000610
        /*0380*/ 	.word	0x000000ff
        /*0384*/ 	.word	0x00036878
        /*0388*/ 	.short	0x0100
        /*038a*/ 	.byte	0x06
	.zero		1


	//   ....[13]....
        /*038c*/ 	.word	0x00000620
        /*0390*/ 	.word	0x000000ff
        /*0394*/ 	.word	0x00036888
        /*0398*/ 	.short	0x0100
        /*039a*/ 	.byte	0x06
	.zero		1


	//   ....[14]....
        /*039c*/ 	.word	0x00000750
        /*03a0*/ 	.word	0x000000ff
        /*03a4*/ 	.word	0x00036890
        /*03a8*/ 	.short	0x0100
        /*03aa*/ 	.byte	0x08
	.zero		1


	//   ....[15]....
        /*03ac*/ 	.word	0x00000760
        /*03b0*/ 	.word	0x000000ff
        /*03b4*/ 	.word	0x000368a0
        /*03b8*/ 	.short	0x0100
        /*03ba*/ 	.byte	0x08
	.zero		1


	//   ....[16]....
        /*03bc*/ 	.word	0x00000770
        /*03c0*/ 	.word	0x000000ff
        /*03c4*/ 	.word	0x00036898
        /*03c8*/ 	.short	0x0100
        /*03ca*/ 	.byte	0x08
	.zero		1


	//   ....[17]....
        /*03cc*/ 	.word	0x00000780
        /*03d0*/ 	.word	0x000000ff
        /*03d4*/ 	.word	0x000368a8
        /*03d8*/ 	.short	0x0100
        /*03da*/ 	.byte	0x08
	.zero		1


	//   ....[18]....
        /*03dc*/ 	.word	0x000008b0
        /*03e0*/ 	.word	0x000000ff
        /*03e4*/ 	.word	0x000368b0
        /*03e8*/ 	.short	0x0100
        /*03ea*/ 	.byte	0x08
	.zero		1


	//   ....[19]....
        /*03ec*/ 	.word	0x000008c0
        /*03f0*/ 	.word	0x000000ff
        /*03f4*/ 	.word	0x000368c0
        /*03f8*/ 	.short	0x0100
        /*03fa*/ 	.byte	0x08
	.zero		1


	//   ....[20]....
        /*03fc*/ 	.word	0x000008d0
        /*0400*/ 	.word	0x000000ff
        /*0404*/ 	.word	0x000368b8
        /*0408*/ 	.short	0x0100
        /*040a*/ 	.byte	0x08
	.zero		1


	//   ....[21]....
        /*040c*/ 	.word	0x000008e0
        /*0410*/ 	.word	0x000000ff
        /*0414*/ 	.word	0x000368c8
        /*0418*/ 	.short	0x0100
        /*041a*/ 	.byte	0x08
	.zero		1


	//   ....[22]....
        /*041c*/ 	.word	0x00001440
        /*0420*/ 	.word	0x000000ff
        /*0424*/ 	.word	0x00036800
        /*0428*/ 	.short	0x010a
        /*042a*/ 	.byte	0x04
	.zero		1


	//   ....[23]....
        /*042c*/ 	.word	0x000014e0
        /*0430*/ 	.word	0x000000ff
        /*0434*/ 	.word	0x00036830
        /*0438*/ 	.short	0x010a
        /*043a*/ 	.byte	0x04
	.zero		1


	//   ....[24]....
        /*043c*/ 	.word	0x00001570
        /*0440*/ 	.word	0x000000ff
        /*0444*/ 	.word	0x00036830
        /*0448*/ 	.short	0x010a
        /*044a*/ 	.byte	0x04
	.zero		1


	//   ....[25]....
        /*044c*/ 	.word	0x00005100
        /*0450*/ 	.word	0x00000007
        /*0454*/ 	.word	0x00000000
        /*0458*/ 	.short	0x0101
        /*045a*/ 	.byte	0x3f
	.zero		1


	//   ....[26]....
        /*045c*/ 	.word	0x00005d70
        /*0460*/ 	.word	0x000000ff
        /*0464*/ 	.word	0x00036830
        /*0468*/ 	.short	0x010a
        /*046a*/ 	.byte	0x04
	.zero		1


	//   ....[27]....
        /*046c*/ 	.word	0x00005dc0
        /*0470*/ 	.word	0x000000ff
        /*0474*/ 	.word	0x00036830
        /*0478*/ 	.short	0x010a
        /*047a*/ 	.byte	0x04
	.zero		1


	//   ....[28]....
        /*047c*/ 	.word	0x00008bd0
        /*0480*/ 	.word	0x000000ff
        /*0484*/ 	.word	0x00036850
        /*0488*/ 	.short	0x010a
        /*048a*/ 	.byte	0x05
	.zero		1


	//   ....[29]....
        /*048c*/ 	.word	0x00008c10
        /*0490*/ 	.word	0x000000ff
        /*0494*/ 	.word	0x00036850
        /*0498*/ 	.short	0x010a
        /*049a*/ 	.byte	0x05
	.zero		1


	//   ....[30]....
        /*049c*/ 	.word	0x00009b20
        /*04a0*/ 	.word	0x00000090
        /*04a4*/ 	.word	0x00000000
        /*04a8*/ 	.short	0x0101
        /*04aa*/ 	.byte	0x3f
	.zero		1


	//   ....[31]....
        /*04ac*/ 	.word	0x00009bd0
        /*04b0*/ 	.word	0x00000092
        /*04b4*/ 	.word	0x00000000
        /*04b8*/ 	.short	0x0101
        /*04ba*/ 	.byte	0x3f
	.zero		1


	//   ....[32]....
        /*04bc*/ 	.word	0x0000a790
        /*04c0*/ 	.word	0x00000009
        /*04c4*/ 	.word	0x00036850
        /*04c8*/ 	.short	0x010a
        /*04ca*/ 	.byte	0x3f
	.zero		1


	//   ....[33]....
        /*04cc*/ 	.word	0x0000a7d0
        /*04d0*/ 	.word	0x00000009
        /*04d4*/ 	.word	0x00036850
        /*04d8*/ 	.short	0x010a
        /*04da*/ 	.byte	0x3f
	.zero		1


	//   ....[34]....
        /*04dc*/ 	.word	0x0000ac50
        /*04e0*/ 	.word	0x0000000a
        /*04e4*/ 	.word	0x00000000
        /*04e8*/ 	.short	0x0101
        /*04ea*/ 	.byte	0x3f
	.zero		1


	//   ....[35]....
        /*04ec*/ 	.word	0x0000bb40
        /*04f0*/ 	.word	0x000000ff
        /*04f4*/ 	.word	0x00000000
        /*04f8*/ 	.short	0x0101
        /*04fa*/ 	.byte	0x04
	.zero		1


	//   ....[36]....
        /*04fc*/ 	.word	0x0000dec0
        /*0500*/ 	.word	0x000000ff
        /*0504*/ 	.word	0x00036840
        /*0508*/ 	.short	0x010a
        /*050a*/ 	.byte	0x26
	.zero		1


	//   ....[37]....
        /*050c*/ 	.word	0x0000eca0
        /*0510*/ 	.word	0x000000ff
        /*0514*/ 	.word	0x00036800
        /*0518*/ 	.short	0x0107
        /*051a*/ 	.byte	0x26
	.zero		1


	//   ....[38]....
        /*051c*/ 	.word	0x0000ed10
        /*0520*/ 	.word	0x000000ff
        /*0524*/ 	.word	0x00036800
        /*0528*/ 	.short	0x0101
        /*052a*/ 	.byte	0x26
	.zero		1


	//   ....[39]....
        /*052c*/ 	.word	0x0000ed20
        /*0530*/ 	.word	0x000000ff
        /*0534*/ 	.word	0x00036820
        /*0538*/ 	.short	0x010a
        /*053a*/ 	.byte	0x26
	.zero		1


	//   ....[40]....
        /*053c*/ 	.word	0x0000f130
        /*0540*/ 	.word	0x000000ff
        /*0544*/ 	.word	0x00036848
        /*0548*/ 	.short	0x010a
        /*054a*/ 	.byte	0x26
	.zero		1


	//   ....[41]....
        /*054c*/ 	.word	0x0000f4e0
        /*0550*/ 	.word	0x000000ff
        /*0554*/ 	.word	0x00036860
        /*0558*/ 	.short	0x010a
        /*055a*/ 	.byte	0x26
	.zero		1


	//   ....[42]....
        /*055c*/ 	.word	0x0000fab0
        /*0560*/ 	.word	0x000000ff
        /*0564*/ 	.word	0x00036840
        /*0568*/ 	.short	0x010a
        /*056a*/ 	.byte	0x26
	.zero		1


	//   ....[43]....
        /*056c*/ 	.word	0x0000fe70
        /*0570*/ 	.word	0x000000ff
        /*0574*/ 	.word	0x00036868
        /*0578*/ 	.short	0x010a
        /*057a*/ 	.byte	0x26
	.zero		1


	//   ....[44]....
        /*057c*/ 	.word	0x00010490
        /*0580*/ 	.word	0x000000ff
        /*0584*/ 	.word	0x00036848
        /*0588*/ 	.short	0x010a
        /*058a*/ 	.byte	0x26
	.zero		1


	//   ....[45]....
        /*058c*/ 	.word	0x00010830
        /*0590*/ 	.word	0x000000ff
        /*0594*/ 	.word	0x00036860
        /*0598*/ 	.short	0x010a
        /*059a*/ 	.byte	0x26
	.zero		1


	//   ....[46]....
        /*059c*/ 	.word	0x00010c90
        /*05a0*/ 	.word	0x00000003
        /*05a4*/ 	.word	0x00036860
        /*05a8*/ 	.short	0x010a
        /*05aa*/ 	.byte	0x3f
	.zero		1


	//   ....[47]....
        /*05ac*/ 	.word	0x000110f0
        /*05b0*/ 	.word	0x00000002
        /*05b4*/ 	.word	0x00036820
        /*05b8*/ 	.short	0x010a
        /*05ba*/ 	.byte	0x3f
	.zero		1


	//   ....[48]....
        /*05bc*/ 	.word	0x00011290
        /*05c0*/ 	.word	0x00000007
        /*05c4*/ 	.word	0x00000000
        /*05c8*/ 	.short	0x010a
        /*05ca*/ 	.byte	0x3f
	.zero		1


	//   ....[49]....
        /*05cc*/ 	.word	0x00011300
        /*05d0*/ 	.word	0x00000008
        /*05d4*/ 	.word	0x00000000
        /*05d8*/ 	.short	0x010a
        /*05da*/ 	.byte	0x3f
	.zero		1


	//   ....[50]....
        /*05dc*/ 	.word	0x00011360
        /*05e0*/ 	.word	0x00000007
        /*05e4*/ 	.word	0x00000000
        /*05e8*/ 	.short	0x010a
        /*05ea*/ 	.byte	0x3f
	.zero		1


	//   ....[51]....
        /*05ec*/ 	.word	0x00011390
        /*05f0*/ 	.word	0x00000006
        /*05f4*/ 	.word	0x00000000
        /*05f8*/ 	.short	0x010a
        /*05fa*/ 	.byte	0x3f
	.zero		1


	//   ....[52]....
        /*05fc*/ 	.word	0x00011410
        /*0600*/ 	.word	0x00000003
        /*0604*/ 	.word	0x00036800
        /*0608*/ 	.short	0x010a
        /*060a*/ 	.byte	0x3f
	.zero		1


	//   ....[53]....
        /*060c*/ 	.word	0x00011480
        /*0610*/ 	.word	0x00000003
        /*0614*/ 	.word	0x00036830
        /*0618*/ 	.short	0x010a
        /*061a*/ 	.byte	0x3f
	.zero		1


	//   ....[54]....
        /*061c*/ 	.word	0x000114f0
        /*0620*/ 	.word	0x00000003
        /*0624*/ 	.word	0x00036830
        /*0628*/ 	.short	0x010a
        /*062a*/ 	.byte	0x3f
	.zero		1


	//   ....[55]....
        /*062c*/ 	.word	0x00011550
        /*0630*/ 	.word	0x00000003
        /*0634*/ 	.word	0x00036850
        /*0638*/ 	.short	0x010a
        /*063a*/ 	.byte	0x3f
	.zero		1


	//   ....[56]....
        /*063c*/ 	.word	0x000115a0
        /*0640*/ 	.word	0x00000009
        /*0644*/ 	.word	0x00036850
        /*0648*/ 	.short	0x010a
        /*064a*/ 	.byte	0x3f
	.zero		1


	//   ....[57]....
        /*064c*/ 	.word	0x00011700
        /*0650*/ 	.word	0x00000003
        /*0654*/ 	.word	0x00036840
        /*0658*/ 	.short	0x010a
        /*065a*/ 	.byte	0x3f
	.zero		1


	//   ....[58]....
        /*065c*/ 	.word	0x00012260
        /*0660*/ 	.word	0x00000003
        /*0664*/ 	.word	0x00036820
        /*0668*/ 	.short	0x010a
        /*066a*/ 	.byte	0x3f
	.zero		1


	//   ....[59]....
        /*066c*/ 	.word	0x000122c0
        /*0670*/ 	.word	0x00000003
        /*0674*/ 	.word	0x00036848
        /*0678*/ 	.short	0x010a
        /*067a*/ 	.byte	0x3f
	.zero		1


	//   ....[60]....
        /*067c*/ 	.word	0x00012320
        /*0680*/ 	.word	0x00000003
        /*0684*/ 	.word	0x00036860
        /*0688*/ 	.short	0x010a
        /*068a*/ 	.byte	0x3f
	.zero		1


	//   ....[61]....
        /*068c*/ 	.word	0x00012380
        /*0690*/ 	.word	0x00000003
        /*0694*/ 	.word	0x00036840
        /*0698*/ 	.short	0x010a
        /*069a*/ 	.byte	0x3f
	.zero		1


	//   ....[62]....
        /*069c*/ 	.word	0x000123e0
        /*06a0*/ 	.word	0x00000003
        /*06a4*/ 	.word	0x00036868
        /*06a8*/ 	.short	0x010a
        /*06aa*/ 	.byte	0x3f
	.zero		1


	//   ....[63]....
        /*06ac*/ 	.word	0x00012440
        /*06b0*/ 	.word	0x00000003
        /*06b4*/ 	.word	0x00036848
        /*06b8*/ 	.short	0x010a
        /*06ba*/ 	.byte	0x3f
	.zero		1


	//   ....[64]....
        /*06bc*/ 	.word	0x000124a0
        /*06c0*/ 	.word	0x00000003
        /*06c4*/ 	.word	0x00036860
        /*06c8*/ 	.short	0x010a
        /*06ca*/ 	.byte	0x3f
	.zero		1


	//   ....[65]....
        /*06cc*/ 	.word	0x000124f0
        /*06d0*/ 	.word	0x00000003
        /*06d4*/ 	.word	0x00036860
        /*06d8*/ 	.short	0x010a
        /*06da*/ 	.byte	0x3f
	.zero		1


	//   ....[66]....
        /*06dc*/ 	.word	0x00012540
        /*06e0*/ 	.word	0x00000002
        /*06e4*/ 	.word	0x00036820
        /*06e8*/ 	.short	0x010a
        /*06ea*/ 	.byte	0x3f
	.zero		1


	//   ....[67]....
        /*06ec*/ 	.word	0x000126e0
        /*06f0*/ 	.word	0x00000007
        /*06f4*/ 	.word	0x00000000
        /*06f8*/ 	.short	0x010a
        /*06fa*/ 	.byte	0x3f
	.zero		1


	//   ....[68]....
        /*06fc*/ 	.word	0x00012730
        /*0700*/ 	.word	0x00000008
        /*0704*/ 	.word	0x00000000
        /*0708*/ 	.short	0x010a
        /*070a*/ 	.byte	0x3f
	.zero		1


	//   ....[69]....
        /*070c*/ 	.word	0x00012780
        /*0710*/ 	.word	0x00000007
        /*0714*/ 	.word	0x00000000
        /*0718*/ 	.short	0x010a
        /*071a*/ 	.byte	0x3f
	.zero		1


	//----- nvinfo : EIATTR_NUM_MBARRIERS
	.align		4
.L_607:
        /*071c*/ 	.byte	0x03, 0x38
        /*071e*/ 	.short	0x0016


	//----- nvinfo : EIATTR_EXIT_INSTR_OFFSETS
	.align		4
        /*0720*/ 	.byte	0x04, 0x1c
        /*0722*/ 	.short	(.L_609 - .L_608)


	//   ....[0]....
.L_608:
        /*0724*/ 	.word	0x000113e0


	//----- nvinfo : EIATTR_MAX_THREADS
	.align		4
.L_609:
        /*0728*/ 	.byte	0x04, 0x05
        /*072a*/ 	.short	(.L_611 - .L_610)
.L_610:
        /*072c*/ 	.word	0x00000180
        /*0730*/ 	.word	0x00000001
        /*0734*/ 	.word	0x00000001


	//----- nvinfo : EIATTR_CRS_STACK_SIZE
	.align		4
.L_611:
        /*0738*/ 	.byte	0x04, 0x1e
        /*073a*/ 	.short	(.L_613 - .L_612)
.L_612:
        /*073c*/ 	.word	0x00000000


	//----- nvinfo : EIATTR_CBANK_PARAM_SIZE
	.align		4
.L_613:
        /*0740*/ 	.byte	0x03, 0x19
        /*0742*/ 	.short	0x0a70


	//----- nvinfo : EIATTR_PARAM_CBANK
	.align		4
        /*0744*/ 	.byte	0x04, 0x0a
        /*0746*/ 	.short	(.L_615 - .L_614)
	.align		4
.L_614:
        /*0748*/ 	.word	index@(.nv.constant0._ZN7cutlass13device_kernelIN5flash11enable_sm90INS1_16FlashAttnFwdSm90INS1_25CollectiveMainloopFwdSm90ILi2EN4cute5tupleIJNS5_1CILi1EEES8_S8_EEENS6_IJNS7_ILi128EEENS7_ILi112EEENS7_ILi192EEEEEELi192ENS_10bfloat16_tEfNS_4arch4Sm90ELb0ELb0ELb0ELb0ELb0ELb0ELb0ELb1ELb1ELb1ELb1ELb0EEENS1_21CollectiveEpilogueFwdINS6_IJSA_SC_SB_EEES9_SE_SG_Li256ELb0ELb1ELb1ELb0EEENS1_19SingleTileSchedulerILb0ELb1ELb1ELi128EEEEEEEEEvNT_6ParamsE)
        /*074c*/ 	.short	0x0210
        /*074e*/ 	.short	0x0a70


	//----- nvinfo : EIATTR_SW_WAR
	.align		4
.L_615:
        /*0750*/ 	.byte	0x04, 0x36
        /*0752*/ 	.short	(.L_617 - .L_616)
.L_616:
        /*0754*/ 	.word	0x00000008
.L_617:


//--------------------- .nv.info._ZN7cutlass13device_kernelIN5flash11enable_sm90INS1_16FlashAttnFwdSm90INS1_25CollectiveMainloopFwdSm90ILi2EN4cute5tupleIJNS5_1CILi1EEES8_S8_EEENS6_IJNS7_ILi128EEENS7_ILi112EEENS7_ILi192EEEEEELi192ENS_10bfloat16_tEfNS_4arch4Sm90ELb0ELb0ELb0ELb1ELb0ELb0ELb0ELb1ELb1ELb1ELb1ELb0EEENS1_21CollectiveEpilogueFwdINS6_IJSA_SC_SB_EEES9_SE_SG_Li256ELb1ELb1ELb1ELb0EEENS1_36VarlenDynamicPersistentTileSchedulerILi128ELi112ELi256ELi128ELb1ELb1ELb1ELb0ELb1ELb1EEEEEEEEEvNT_6ParamsE --------------------------
	.section	.nv.info._ZN7cutlass13device_kernelIN5flash11enable_sm90INS1_16FlashAttnFwdSm90INS1_25CollectiveMainloopFwdSm90ILi2EN4cute5tupleIJNS5_1CILi1EEES8_S8_EEENS6_IJNS7_ILi128EEENS7_ILi112EEENS7_ILi192EEEEEELi192ENS_10bfloat16_tEfNS_4arch4Sm90ELb0ELb0ELb0ELb1ELb0ELb0ELb0ELb1ELb1ELb1ELb1ELb0EEENS1_21CollectiveEpilogueFwdINS6_IJSA_SC_SB_EEES9_SE_SG_Li256ELb1ELb1ELb1ELb0EEENS1_36VarlenDynamicPersistentTileSchedulerILi128ELi112ELi256ELi128ELb1ELb1ELb1ELb0ELb1ELb1EEEEEEEEEvNT_6ParamsE,"",@"SHT_CUDA_INFO"
	.sectionflags	@""
	.align	4


	//----- nvinfo : EIATTR_CUDA_API_VERSION
	.align		4
        /*0000*/ 	.byte	0x04, 0x37
        /*0002*/ 	.short	(.L_619 - .L_618)
.L_618:
        /*0004*/ 	.word	0x00000082


	//----- nvinfo : EIATTR_KPARAM_INFO
	.align		4
.L_619:
        /*0008*/ 	.byte	0x04, 0x17
        /*000a*/ 	.short	(.L_621 - .L_620)
.L_620:
        /*000c*/ 	.word	0x00000000
        /*0010*/ 	.short	0x0000
        /*0012*/ 	.short	0x0070
        /*0014*/ 	.byte	0x00, 0xf0, 0x01, 0x2a


	//----- nvinfo : EIATTR_SPARSE_MMA_MASK
	.align		4
.L_621:
        /*0018*/ 	.byte	0x03, 0x50
        /*001a*/ 	.short	0x0000


	//----- nvinfo : EIATTR_MAXREG_COUNT
	.align		4
        /*001c*/ 	.byte	0x03, 0x1b
        /*001e*/ 	.short	0x00a8


	//----- nvinfo : EIATTR_NUM_BARRIERS
	.align		4
        /*0020*/ 	.byte	0x02, 0x4c
        /*0022*/ 	.byte	0x09
	.zero		1


	//----- nvinfo : EIATTR_EXTERNS
	.align		4
        /*0024*/ 	.byte	0x04, 0x0f
        /*0026*/ 	.short	(.L_623 - .L_622)


	//   ....[0]....
	.align		4
.L_622:
        /*0028*/ 	.word	index@(__assertfail)


	//----- nvinfo : EIATTR_ANNOTATIONS
	.align		4
.L_623:
        /*002c*/ 	.byte	0x04, 0x55
        /*002e*/ 	.short	(.L_625 - .L_624)


	//   ....[0]....
.L_624:
        /* <DEDUP_REMOVED lines=75> */


	//----- nvinfo : EIATTR_MERCURY_ISA_VERSION
	.align		4
.L_625:
        /*04c8*/ 	.byte	0x03, 0x5f
        /*04ca*/ 	.short	0x0101


	//----- nvinfo : EIATTR_UNUSED_LOAD_BYTE_OFFSET
	.align		4
        /*04cc*/ 	.byte	0x04, 0x44
        /*04ce*/ 	.short	(.L_627 - .L_626)


	//   ....[0]....
.L_626:
        /*04d0*/ 	.word	0x00000a10
        /*04d4*/ 	.word	0x0000fff0


	//   ....[1]....
        /*04d8*/ 	.word	0x0000b280
        /*04dc*/ 	.word	0x0000fff0


	//----- nvinfo : EIATTR_INT_WARP_WIDE_INSTR_OFFSETS
	.align		4
.L_627:
        /*04e0*/ 	.byte	0x04, 0x31
        /*04e2*/ 	.short	(.L_629 - .L_628)


	//   ....[0]....
.L_628:
        /*04e4*/ 	.word	0x00000130


	//   ....[1]....
        /*04e8*/ 	.word	0x00000170


	//   ....[2]....
        /*04ec*/ 	.word	0x000001e0


	//   ....[3]....
        /*04f0*/ 	.word	0x00008bd0


	//   ....[4]....
        /*04f4*/ 	.word	0x000107e0


	//   ....[5]....
        /*04f8*/ 	.word	0x00010880


	//   ....[6]....
        /*04fc*/ 	.word	0x00014670


	//   ....[7]....
        /*0500*/ 	.word	0x000146e0


	//----- nvinfo : EIATTR_COOP_GROUP_MASK_REGIDS
	.align		4
.L_629:
        /*0504*/ 	.byte	0x04, 0x29
        /*0506*/ 	.short	(.L_631 - .L_630)


	//   ....[0]....
.L_630:
        /*0508*/ 	.word	0xffffffff


	//   ....[1]....
        /*050c*/ 	.word	0xffffffff


	//   ....[2]....
        /*0510*/ 	.word	0xffffffff


	//   ....[3]....
        /*0514*/ 	.word	0xffffffff


	//   ....[4]....
        /*0518*/ 	.word	0xffffffff


	//   ....[5]....
        /*051c*/ 	.word	0xffffffff


	//   ....[6]....
        /*0520*/ 	.word	0xffffffff


	//   ....[7]....
        /*0524*/ 	.word	0xffffffff


	//   ....[8]....
        /*0528*/ 	.word	0xffffffff


	//   ....[9]....
        /*052c*/ 	.word	0xffffffff


	//   ....[10]....
        /*0530*/ 	.word	0xffffffff


	//   ....[11]....
        /*0534*/ 	.word	0xffffffff


	//   ....[12]....
        /*0538*/ 	.word	0xffffffff


	//   ....[13]....
        /*053c*/ 	.word	0xffffffff


	//   ....[14]....
        /*0540*/ 	.word	0xffffffff


	//   ....[15]....
        /*0544*/ 	.word	0xffffffff


	//   ....[16]....
        /*0548*/ 	.word	0xffffffff


	//   ....[17]....
        /*054c*/ 	.word	0xffffffff


	//   ....[18]....
        /*0550*/ 	.word	0xffffffff


	//   ....[19]....
        /*0554*/ 	.word	0xffffffff


	//   ....[20]....
        /*0558*/ 	.word	0xffffffff


	//   ....[21]....
        /*055c*/ 	.word	0xffffffff


	//   ....[22]....
        /*0560*/ 	.word	0xffffffff


	//   ....[23]....
        /*0564*/ 	.word	0xffffffff


	//   ....[24]....
        /*0568*/ 	.word	0xffffffff


	//   ....[25]....
        /*056c*/ 	.word	0xffffffff


	//   ....[26]....
        /*0570*/ 	.word	0xffffffff


	//   ....[27]....
        /*0574*/ 	.word	0xffffffff


	//   ....[28]....
        /*0578*/ 	.word	0xffffffff


	//   ....[29]....
        /*057c*/ 	.word	0xffffffff


	//   ....[30]....
        /*0580*/ 	.word	0xffffffff


	//   ....[31]....
        /*0584*/ 	.word	0xffffffff


	//   ....[32]....
        /*0588*/ 	.word	0xffffffff


	//   ....[33]....
        /*058c*/ 	.word	0xffffffff


	//   ....[34]....
        /*0590*/ 	.word	0xffffffff


	//   ....[35]....
        /*0594*/ 	.word	0xffffffff


	//   ....[36]....
        /*0598*/ 	.word	0xffffffff


	//   ....[37]....
        /*059c*/ 	.word	0xffffffff


	//   ....[38]....
        /*05a0*/ 	.word	0xffffffff


	//   ....[39]....
        /*05a4*/ 	.word	0xffffffff


	//   ....[40]....
        /*05a8*/ 	.word	0xffffffff


	//   ....[41]....
        /*05ac*/ 	.word	0xffffffff


	//   ....[42]....
        /*05b0*/ 	.word	0xffffffff


	//   ....[43]....
        /*05b4*/ 	.word	0xffffffff


	//   ....[44]....
        /*05b8*/ 	.word	0xffffffff


	//   ....[45]....
        /*05bc*/ 	.word	0xffffffff


	//   ....[46]....
        /*05c0*/ 	.word	0xffffffff


	//   ....[47]....
        /*05c4*/ 	.word	0xffffffff


	//   ....[48]....
        /*05c8*/ 	.word	0xffffffff


	//   ....[49]....
        /*05cc*/ 	.word	0xffffffff


	//   ....[50]....
        /*05d0*/ 	.word	0xffffffff


	//   ....[51]....
        /*05d4*/ 	.word	0xffffffff


	//   ....[52]....
        /*05d8*/ 	.word	0xffffffff


	//   ....[53]....
        /*05dc*/ 	.word	0xffffffff


	//   ....[54]....
        /*05e0*/ 	.word	0xffffffff


	//   ....[55]....
        /*05e4*/ 	.word	0xffffffff


	//   ....[56]....
        /*05e8*/ 	.word	0xffffffff


	//   ....[57]....
        /*05ec*/ 	.word	0xffffffff


	//   ....[58]....
        /*05f0*/ 	.word	0xffffffff


	//   ....[59]....
        /*05f4*/ 	.word	0xffffffff


	//   ....[60]....
        /*05f8*/ 	.word	0xffffffff


	//   ....[61]....
        /*05fc*/ 	.word	0xffffffff


	//   ....[62]....
        /*0600*/ 	.word	0xffffffff


	//   ....[63]....
        /*0604*/ 	.word	0xffffffff


	//   ....[64]....
        /*0608*/ 	.word	0xffffffff


	//   ....[65]....
        /*060c*/ 	.word	0xffffffff


	//   ....[66]....
        /*0610*/ 	.word	0xffffffff


	//   ....[67]....
        /*0614*/ 	.word	0xffffffff


	//   ....[68]....
        /*0618*/ 	.word	0xffffffff


	//   ....[69]....
        /*061c*/ 	.word	0xffffffff


	//   ....[70]....
        /*0620*/ 	.word	0xffffffff


	//   ....[71]....
        /*0624*/ 	.word	0xffffffff


	//   ....[72]....
        /*0628*/ 	.word	0xffffffff


	//   ....[73]....
        /*062c*/ 	.word	0xffffffff


	//   ....[74]....
        /*0630*/ 	.word	0xffffffff


	//   ....[75]....
        /*0634*/ 	.word	0xffffffff


	//   ....[76]....
        /*0638*/ 	.word	0xffffffff


	//   ....[77]....
        /*063c*/ 	.word	0xffffffff


	//   ....[78]....
        /*0640*/ 	.word	0xffffffff


	//   ....[79]....
        /*0644*/ 	.word	0xffffffff


	//   ....[80]....
        /*0648*/ 	.word	0xffffffff


	//   ....[81]....
        /*064c*/ 	.word	0xffffffff


	//   ....[82]....
        /*0650*/ 	.word	0xffffffff


	//   ....[83]....
        /*0654*/ 	.word	0xffffffff


	//   ....[84]....
        /*0658*/ 	.word	0xffffffff


	//   ....[85]....
        /*065c*/ 	.word	0xffffffff


	//   ....[86]....
        /*0660*/ 	.word	0xffffffff


	//   ....[87]....
        /*0664*/ 	.word	0xffffffff


	//   ....[88]....
        /*0668*/ 	.word	0xffffffff


	//   ....[89]....
        /*066c*/ 	.word	0xffffffff


	//   ....[90]....
        /*0670*/ 	.word	0xffffffff


	//   ....[91]....
        /*0674*/ 	.word	0xffffffff


	//   ....[92]....
        /*0678*/ 	.word	0xffffffff


	//   ....[93]....
        /*067c*/ 	.word	0xffffffff


	//   ....[94]....
        /*0680*/ 	.word	0xffffffff


	//   ....[95]....
        /*0684*/ 	.word	0xffffffff


	//   ....[96]....
        /*0688*/ 	.word	0xffffffff


	//   ....[97]....
        /*068c*/ 	.word	0x0500000f


	//   ....[98]....
        /*0690*/ 	.word	0x0500000f


	//   ....[99]....
        /*0694*/ 	.word	0x0500000f


	//   ....[100]....
        /*0698*/ 	.word	0x0500000f


	//   ....[101]....
        /*069c*/ 	.word	0x0500000f


	//   ....[102]....
        /*06a0*/ 	.word	0x0500000f


	//   ....[103]....
        /*06a4*/ 	.word	0x0500000f


	//   ....[104]....
        /*06a8*/ 	.word	0x0500000f


	//   ....[105]....
        /*06ac*/ 	.word	0x0500000f


	//   ....[106]....
        /*06b0*/ 	.word	0x0500000f


	//   ....[107]....
        /*06b4*/ 	.word	0x0500000f


	//   ....[108]....
        /*06b8*/ 	.word	0x0500000f


	//   ....[109]....
        /*06bc*/ 	.word	0x0500000f


	//   ....[110]....
        /*06c0*/ 	.word	0x0500000f


	//   ....[111]....
        /*06c4*/ 	.word	0x0500000f


	//   ....[112]....
        /*06c8*/ 	.word	0x0500000f


	//   ....[113]....
        /*06cc*/ 	.word	0x0500000f


	//   ....[114]....
        /*06d0*/ 	.word	0x0500000f


	//   ....[115]....
        /*06d4*/ 	.word	0x0500000f


	//   ....[116]....
        /*06d8*/ 	.word	0x0500000f


	//   ....[117]....
        /*06dc*/ 	.word	0x0500000f


	//   ....[118]....
        /*06e0*/ 	.word	0x0500000f


	//   ....[119]....
        /*06e4*/ 	.word	0x0500000f


	//   ....[120]....
        /*06e8*/ 	.word	0x0500000f


	//   ....[121]....
        /*06ec*/ 	.word	0x0500000f


	//   ....[122]....
        /*06f0*/ 	.word	0x0500000f


	//   ....[123]....
        /*06f4*/ 	.word	0x0500000f


	//   ....[124]....
        /*06f8*/ 	.word	0x0500000f


	//   ....[125]....
        /*06fc*/ 	.word	0x0500000f


	//   ....[126]....
        /*0700*/ 	.word	0x0500000f


	//   ....[127]....
        /*0704*/ 	.word	0x0500000f


	//   ....[128]....
        /*0708*/ 	.word	0x0500000f


	//   ....[129]....
        /*070c*/ 	.word	0x0500000f


	//   ....[130]....
        /*0710*/ 	.word	0x0500000f


	//   ....[131]....
        /*0714*/ 	.word	0x0500000f


	//   ....[132]....
        /*0718*/ 	.word	0x0500000f


	//----- nvinfo : EIATTR_COOP_GROUP_INSTR_OFFSETS
	.align		4
.L_631:
        /*071c*/ 	.byte	0x04, 0x28
        /*071e*/ 	.short	(.L_633 - .L_632)


	//   ....[0]....
.L_632:
        /*0720*/ 	.word	0x00000060


	//   ....[1]....
        /*0724*/ 	.word	0x00000140


	//   ....[2]....
        /*0728*/ 	.word	0x00000190


	//   ....[3]....
        /*072c*/ 	.word	0x000003c0


	//   ....[4]....
        /*0730*/ 	.word	0x00000520


	//   ....[5]....
        /*0734*/ 	.word	0x00000640


	//   ....[6]....
        /*0738*/ 	.word	0x000007a0


	//   ....[7]....
        /*073c*/ 	.word	0x00001c80


	//   ....[8]....
        /*0740*/ 	.word	0x00004c70


	//   ....[9]....
        /*0744*/ 	.word	0x00004ca0


	//   ....[10]....
        /*0748*/ 	.word	0x00005280


	//   ....[11]....
        /*074c*/ 	.word	0x00005390


	//   ....[12]....
        /*0750*/ 	.word	0x00008ea0


	//   ....[13]....
        /*0754*/ 	.word	0x00008ed0


	//   ....[14]....
        /*0758*/ 	.word	0x00009280


	//   ....[15]....
        /*075c*/ 	.word	0x00009540


	//   ....[16]....
        /*0760*/ 	.word	0x0000a6d0


	//   ....[17]....
        /*0764*/ 	.word	0x0000a710


	//   ....[18]....
        /*0768*/ 	.word	0x0000a800


	//   ....[19]....
        /*076c*/ 	.word	0x0000ab00


	//   ....[20]....
        /*0770*/ 	.word	0x0000c180


	//   ....[21]....
        /*0774*/ 	.word	0x0000c190


	//   ....[22]....
        /*0778*/ 	.word	0x0000c1a0


	//   ....[23]....
        /*077c*/ 	.word	0x0000c1d0


	//   ....[24]....
        /*0780*/ 	.word	0x0000cad0


	//   ....[25]....
        /*0784*/ 	.word	0x0000caf0


	//   ....[26]....
        /*0788*/ 	.word	0x0000cc50


	//   ....[27]....
        /*078c*/ 	.word	0x0000cc70


	//   ....[28]....
        /*0790*/ 	.word	0x0000cd80


	//   ....[29]....
        /*0794*/ 	.word	0x0000cda0


	//   ....[30]....
        /*0798*/ 	.word	0x0000cec0


	//   ....[31]....
        /*079c*/ 	.word	0x0000cee0


	//   ....[32]....
        /*07a0*/ 	.word	0x0000d460


	//   ....[33]....
        /*07a4*/ 	.word	0x0000d470


	//   ....[34]....
        /*07a8*/ 	.word	0x0000dac0


	//   ....[35]....
        /*07ac*/ 	.word	0x0000dad0


	//   ....[36]....
        /*07b0*/ 	.word	0x0000eb80


	//   ....[37]....
        /*07b4*/ 	.word	0x0000ebb0


	//   ....[38]....
        /*07b8*/ 	.word	0x0000ece0


	//   ....[39]....
        /*07bc*/ 	.word	0x0000ed00


	//   ....[40]....
        /*07c0*/ 	.word	0x0000ee10


	//   ....[41]....
        /*07c4*/ 	.word	0x0000ee30


	//   ....[42]....
        /*07c8*/ 	.word	0x0000ef50


	//   ....[43]....
        /*07cc*/ 	.word	0x0000ef70


	//   ....[44]....
        /*07d0*/ 	.word	0x0000f120


	//   ....[45]....
        /*07d4*/ 	.word	0x0000f370


	//   ....[46]....
        /*07d8*/ 	.word	0x0000f3a0


	//   ....[47]....
        /*07dc*/ 	.word	0x0000f3d0


	//   ....[48]....
        /*07e0*/ 	.word	0x0000f400


	//   ....[49]....
        /*07e4*/ 	.word	0x0000f430


	//   ....[50]....
        /*07e8*/ 	.word	0x0000f460


	//   ....[51]....
        /*07ec*/ 	.word	0x0000f610


	//   ....[52]....
        /*07f0*/ 	.word	0x0000f640


	//   ....[53]....
        /*07f4*/ 	.word	0x0000f670


	//   ....[54]....
        /*07f8*/ 	.word	0x0000f6a0


	//   ....[55]....
        /*07fc*/ 	.word	0x0000f6d0


	//   ....[56]....
        /*0800*/ 	.word	0x0000f700


	//   ....[57]....
        /*0804*/ 	.word	0x0000f790


	//   ....[58]....
        /*0808*/ 	.word	0x0000f7c0


	//   ....[59]....
        /*080c*/ 	.word	0x0000f7d0


	//   ....[60]....
        /*0810*/ 	.word	0x0000f880


	//   ....[61]....
        /*0814*/ 	.word	0x00010de0


	//   ....[62]....
        /*0818*/ 	.word	0x000119f0


	//   ....[63]....
        /*081c*/ 	.word	0x00011a10


	//   ....[64]....
        /*0820*/ 	.word	0x00011a50


	//   ....[65]....
        /*0824*/ 	.word	0x00011a80


	//   ....[66]....
        /*0828*/ 	.word	0x00011ba0


	//   ....[67]....
        /*082c*/ 	.word	0x00011bb0


	//   ....[68]....
        /*0830*/ 	.word	0x00011c50


	//   ....[69]....
        /*0834*/ 	.word	0x00011c60


	//   ....[70]....
        /*0838*/ 	.word	0x00011d00


	//   ....[71]....
        /*083c*/ 	.word	0x00011d10


	//   ....[72]....
        /*0840*/ 	.word	0x00011db0


	//   ....[73]....
        /*0844*/ 	.word	0x00011dc0


	//   ....[74]....
        /*0848*/ 	.word	0x00011e40


	//   ....[75]....
        /*084c*/ 	.word	0x00011e70


	//   ....[76]....
        /*0850*/ 	.word	0x00011ec0


	//   ....[77]....
        /*0854*/ 	.word	0x00011f00


	//   ....[78]....
        /*0858*/ 	.word	0x00014eb0


	//   ....[79]....
        /*085c*/ 	.word	0x00014ee0


	//   ....[80]....
        /*0860*/ 	.word	0x00014f40


	//   ....[81]....
        /*0864*/ 	.word	0x00014f70


	//   ....[82]....
        /*0868*/ 	.word	0x00014fa0


	//   ....[83]....
        /*086c*/ 	.word	0x00014fd0


	//   ....[84]....
        /*0870*/ 	.word	0x00015000


	//   ....[85]....
        /*0874*/ 	.word	0x00015030


	//   ....[86]....
        /*0878*/ 	.word	0x00015200


	//   ....[87]....
        /*087c*/ 	.word	0x00015230


	//   ....[88]....
        /*0880*/ 	.word	0x00015260


	//   ....[89]....
        /*0884*/ 	.word	0x00015290


	//   ....[90]....
        /*0888*/ 	.word	0x000152c0


	//   ....[91]....
        /*088c*/ 	.word	0x000152f0


	//   ....[92]....
        /*0890*/ 	.word	0x000153b0


	//   ....[93]....
        /*0894*/ 	.word	0x000153d0


	//   ....[94]....
        /*0898*/ 	.word	0x000153e0


	//   ....[95]....
        /*089c*/ 	.word	0x00015440


	//   ....[96]....
        /*08a0*/ 	.word	0x00015b60


	//   ....[97]....
        /*08a4*/ 	.word	0x00016050


	//   ....[98]....
        /*08a8*/ 	.word	0x000161d0


	//   ....[99]....
        /*08ac*/ 	.word	0x00016220


	//   ....[100]....
        /*08b0*/ 	.word	0x000163e0


	//   ....[101]....
        /*08b4*/ 	.word	0x00016430


	//   ....[102]....
        /*08b8*/ 	.word	0x00016570


	//   ....[103]....
        /*08bc*/ 	.word	0x000165e0


	//   ....[104]....
        /*08c0*/ 	.word	0x00016710


	//   ....[105]....
        /*08c4*/ 	.word	0x00016760


	//   ....[106]....
        /*08c8*/ 	.word	0x00016890


	//   ....[107]....
        /*08cc*/ 	.word	0x000168e0


	//   ....[108]....
        /*08d0*/ 	.word	0x00016a10


	//   ....[109]....
        /*08d4*/ 	.word	0x00016a60


	//   ....[110]....
        /*08d8*/ 	.word	0x00016b70


	//   ....[111]....
        /*08dc*/ 	.word	0x00016be0


	//   ....[112]....
        /*08e0*/ 	.word	0x00016cf0


	//   ....[113]....
        /*08e4*/ 	.word	0x00016d40


	//   ....[114]....
        /*08e8*/ 	.word	0x00017070


	//   ....[115]....
        /*08ec*/ 	.word	0x00017110


	//   ....[116]....
        /*08f0*/ 	.word	0x000172b0


	//   ....[117]....
        /*08f4*/ 	.word	0x00017330


	//   ....[118]....
        /*08f8*/ 	.word	0x000173b0


	//   ....[119]....
        /*08fc*/ 	.word	0x00017430


	//   ....[120]....
        /*0900*/ 	.word	0x000174b0


	//   ....[121]....
        /*0904*/ 	.word	0x00017540


	//   ....[122]....
        /*0908*/ 	.word	0x000175e0


	//   ....[123]....
        /*090c*/ 	.word	0x00017690


	//   ....[124]....
        /*0910*/ 	.word	0x00017710


	//   ....[125]....
        /*0914*/ 	.word	0x00017790


	//   ....[126]....
        /*0918*/ 	.word	0x00017810


	//   ....[127]....
        /*091c*/ 	.word	0x000178a0


	//   ....[128]....
        /*0920*/ 	.word	0x00017920


	//   ....[129]....
        /*0924*/ 	.word	0x000179c0


	//   ....[130]....
        /*0928*/ 	.word	0x00017a10


	//   ....[131]....
        /*092c*/ 	.word	0x00017aa0


	//   ....[132]....
        /*0930*/ 	.word	0x00017bd0


	//----- nvinfo : EIATTR_REG_RECONFIG
	.align		4
.L_633:
        /*0934*/ 	.byte	0x01, 0x54
	.zero		2


	//----- nvinfo : EIATTR_SYSCALL_OFFSETS
	.align		4
        /*0938*/ 	.byte	0x04, 0x46
        /*093a*/ 	.short	(.L_635 - .L_634)


	//   ....[0]....
.L_634:
        /*093c*/ 	.word	0x00001e00


	//   ....[1]....
        /*0940*/ 	.word	0x000109f0


	//   ....[2]....
        /*0944*/ 	.word	0x00010b40


	//   ....[3]....
        /*0948*/ 	.word	0x00010c40


	//   ....[4]....
        /*094c*/ 	.word	0x000115d0


	//----- nvinfo : EIATTR_MBARRIER_INSTR_OFFSETS
	.align		4
.L_635:
        /*0950*/ 	.byte	0x04, 0x39
        /*0952*/ 	.short	(.L_637 - .L_636)


	//   ....[0]....
.L_636:
        /*0954*/ 	.word	0x00000270
        /*0958*/ 	.word	0x000000ff
        /*095c*/ 	.word	0x00036800
        /*0960*/ 	.short	0x0100
        /*0962*/ 	.byte	0x08
	.zero		1


	//   ....[1]....
        /*0964*/ 	.word	0x00000280
        /*0968*/ 	.word	0x000000ff
        /*096c*/ 	.word	0x00036820
        /*0970*/ 	.short	0x0100
        /*0972*/ 	.byte	0x08
	.zero		1


	//   ....[2]....
        /*0974*/ 	.word	0x00000370
        /*0978*/ 	.word	0x000000ff
        /*097c*/ 	.word	0x00036830
        /*0980*/ 	.short	0x0100
        /*0982*/ 	.byte	0x08
	.zero		1


	//   ....[3]....
        /*0984*/ 	.word	0x00000380
        /*0988*/ 	.word	0x000000ff
        /*098c*/ 	.word	0x00036840
        /*0990*/ 	.short	0x0100
        /*0992*/ 	.byte	0x08
	.zero		1


	//   ....[4]....
        /*0994*/ 	.word	0x00000390
        /*0998*/ 	.word	0x000000ff
        /*099c*/ 	.word	0x00036838
        /*09a0*/ 	.short	0x0100
        /*09a2*/ 	.byte	0x08
	.zero		1


	//   ....[5]....
        /*09a4*/ 	.word	0x000003a0
        /*09a8*/ 	.word	0x000000ff
        /*09ac*/ 	.word	0x00036848
        /*09b0*/ 	.short	0x0100
        /*09b2*/ 	.byte	0x08
	.zero		1


	//   ....[6]....
        /*09b4*/ 	.word	0x000004d0
        /*09b8*/ 	.word	0x000000ff
        /*09bc*/ 	.word	0x00036850
        /*09c0*/ 	.short	0x0100
        /*09c2*/ 	.byte	0x08
	.zero		1


	//   ....[7]....
        /*09c4*/ 	.word	0x000004e0
        /*09c8*/ 	.word	0x000000ff
        /*09cc*/ 	.word	0x00036860
        /*09d0*/ 	.short	0x0100
        /*09d2*/ 	.byte	0x08
	.zero		1


	//   ....[8]....
        /*09d4*/ 	.word	0x000004f0
        /*09d8*/ 	.word	0x000000ff
        /*09dc*/ 	.word	0x00036858
        /*09e0*/ 	.short	0x0100
        /*09e2*/ 	.byte	0x08
	.zero		1


	//   ....[9]....
        /*09e4*/ 	.word	0x00000500
        /*09e8*/ 	.word	0x000000ff
        /*09ec*/ 	.word	0x00036868
        /*09f0*/ 	.short	0x0100
        /*09f2*/ 	.byte	0x08
	.zero		1


	//   ....[10]....
        /*09f4*/ 	.word	0x000005f0
        /*09f8*/ 	.word	0x000000ff
        /*09fc*/ 	.word	0x00036870
        /*0a00*/ 	.short	0x0100
        /*0a02*/ 	.byte	0x06
	.zero		1


	//   ....[11]....
        /*0a04*/ 	.word	0x00000600
        /*0a08*/ 	.word	0x000000ff
        /*0a0c*/ 	.word	0x00036880
        /*0a10*/ 	.short	0x0100
        /*0a12*/ 	.byte	0x06
	.zero		1


	//   ....[12]....
        /*0a14*/ 	.word	0x00000610
        /*0a18*/ 	.word	0x000000ff
        /*0a1c*/ 	.word	0x00036878
        /*0a20*/ 	.short	0x0100
        /*0a22*/ 	.byte	0x06
	.zero		1


	//   ....[13]....
        /*0a24*/ 	.word	0x00000620
        /*0a28*/ 	.word	0x000000ff
        /*0a2c*/ 	.word	0x00036888
        /*0a30*/ 	.short	0x0100
        /*0a32*/ 	.byte	0x06
	.zero		1


	//   ....[14]....
        /*0a34*/ 	.word	0x00000750
        /*0a38*/ 	.word	0x000000ff
        /*0a3c*/ 	.word	0x00036890
        /*0a40*/ 	.short	0x0100
        /*0a42*/ 	.byte	0x08
	.zero		1


	//   ....[15]....
        /*0a44*/ 	.word	0x00000760
        /*0a48*/ 	.word	0x000000ff
        /*0a4c*/ 	.word	0x000368a0
        /*0a50*/ 	.short	0x0100
        /*0a52*/ 	.byte	0x08
	.zero		1


	//   ....[16]....
        /*0a54*/ 	.word	0x00000770
        /*0a58*/ 	.word	0x000000ff
        /*0a5c*/ 	.word	0x00036898
        /*0a60*/ 	.short	0x0100
        /*0a62*/ 	.byte	0x08
	.zero		1


	//   ....[17]....
        /*0a64*/ 	.word	0x00000780
        /*0a68*/ 	.word	0x000000ff
        /*0a6c*/ 	.word	0x000368a8
        /*0a70*/ 	.short	0x0100
        /*0a72*/ 	.byte	0x08
	.zero		1


	//   ....[18]....
        /*0a74*/ 	.word	0x000008b0
        /*0a78*/ 	.word	0x000000ff
        /*0a7c*/ 	.word	0x000368b0
        /*0a80*/ 	.short	0x0100
        /*0a82*/ 	.byte	0x08
	.zero		1


	//   ....[19]....
        /*0a84*/ 	.word	0x000008c0
        /*0a88*/ 	.word	0x000000ff
        /*0a8c*/ 	.word	0x000368c0
        /*0a90*/ 	.short	0x0100
        /*0a92*/ 	.byte	0x08
	.zero		1


	//   ....[20]....
        /*0a94*/ 	.word	0x000008d0
        /*0a98*/ 	.word	0x000000ff
        /*0a9c*/ 	.word	0x000368b8
        /*0aa0*/ 	.short	0x0100
        /*0aa2*/ 	.byte	0x08
	.zero		1


	//   ....[21]....
        /*0aa4*/ 	.word	0x000008e0
        /*0aa8*/ 	.word	0x000000ff
        /*0aac*/ 	.word	0x000368c8
        /*0ab0*/ 	.short	0x0100
        /*0ab2*/ 	.byte	0x08
	.zero		1


	//   ....[22]....
        /*0ab4*/ 	.word	0x00001eb0
        /*0ab8*/ 	.word	0x00000004
        /*0abc*/ 	.word	0x00036800
        /*0ac0*/ 	.short	0x010a
        /*0ac2*/ 	.byte	0x3f
	.zero		1


	//   ....[23]....
        /*0ac4*/ 	.word	0x00001f50
        /*0ac8*/ 	.word	0x00000000
        /*0acc*/ 	.word	0x00036830
        /*0ad0*/ 	.short	0x010a
        /*0ad2*/ 	.byte	0x3f
	.zero		1


	//   ....[24]....
        /*0ad4*/ 	.word	0x00001fc0
        /*0ad8*/ 	.word	0x00000000
        /*0adc*/ 	.word	0x00036830
        /*0ae0*/ 	.short	0x010a
        /*0ae2*/ 	.byte	0x3f
	.zero		1


	//   ....[25]....
        /*0ae4*/ 	.word	0x00004bc0
        /*0ae8*/ 	.word	0x00000000
        /*0aec*/ 	.word	0x00000000
        /*0af0*/ 	.short	0x0101
        /*0af2*/ 	.byte	0x3f
	.zero		1


	//   ....[26]....
        /*0af4*/ 	.word	0x00006360
        /*0af8*/ 	.word	0x000000ff
        /*0afc*/ 	.word	0x00036830
        /*0b00*/ 	.short	0x010a
        /*0b02*/ 	.byte	0x3c
	.zero		1


	//   ....[27]....
        /*0b04*/ 	.word	0x000063a0
        /*0b08*/ 	.word	0x000000ff
        /*0b0c*/ 	.word	0x00036830
        /*0b10*/ 	.short	0x010a
        /*0b12*/ 	.byte	0x3c
	.zero		1


	//   ....[28]....
        /*0b14*/ 	.word	0x00008b20
        /*0b18*/ 	.word	0x000000ff
        /*0b1c*/ 	.word	0x00036850
        /*0b20*/ 	.short	0x010a
        /*0b22*/ 	.byte	0x0a
	.zero		1


	//   ....[29]....
        /*0b24*/ 	.word	0x00008b60
        /*0b28*/ 	.word	0x000000ff
        /*0b2c*/ 	.word	0x00036850
        /*0b30*/ 	.short	0x010a
        /*0b32*/ 	.byte	0x0a
	.zero		1


	//   ....[30]....
        /*0b34*/ 	.word	0x00009f50
        /*0b38*/ 	.word	0x000000ff
        /*0b3c*/ 	.word	0x00000000
        /*0b40*/ 	.short	0x0101
        /*0b42*/ 	.byte	0x3c
	.zero		1


	//   ....[31]....
        /*0b44*/ 	.word	0x00009fc0
        /*0b48*/ 	.word	0x000000ff
        /*0b4c*/ 	.word	0x00000000
        /*0b50*/ 	.short	0x0101
        /*0b52*/ 	.byte	0x0a
	.zero		1


	//   ....[32]....
        /*0b54*/ 	.word	0x0000a630
        /*0b58*/ 	.word	0x0000000d
        /*0b5c*/ 	.word	0x00036850
        /*0b60*/ 	.short	0x010a
        /*0b62*/ 	.byte	0x3f
	.zero		1


	//   ....[33]....
        /*0b64*/ 	.word	0x0000a670
        /*0b68*/ 	.word	0x0000000d
        /*0b6c*/ 	.word	0x00036850
        /*0b70*/ 	.short	0x010a
        /*0b72*/ 	.byte	0x3f
	.zero		1


	//   ....[34]....
        /*0b74*/ 	.word	0x0000ac20
        /*0b78*/ 	.word	0x0000000b
        /*0b7c*/ 	.word	0x00000000
        /*0b80*/ 	.short	0x0101
        /*0b82*/ 	.byte	0x3f
	.zero		1


	//   ....[35]....
        /*0b84*/ 	.word	0x0000cab0
        /*0b88*/ 	.word	0x000000ff
        /*0b8c*/ 	.word	0x00000000
        /*0b90*/ 	.short	0x0101
        /*0b92*/ 	.byte	0x08
	.zero		1


	//   ....[36]....
        /*0b94*/ 	.word	0x0000d1e0
        /*0b98*/ 	.word	0x000000ff
        /*0b9c*/ 	.word	0x00000000
        /*0ba0*/ 	.short	0x0101
        /*0ba2*/ 	.byte	0x08
	.zero		1


	//   ....[37]....
        /*0ba4*/ 	.word	0x00011060
        /*0ba8*/ 	.word	0x00000000
        /*0bac*/ 	.word	0x00036840
        /*0bb0*/ 	.short	0x010a
        /*0bb2*/ 	.byte	0x3f
	.zero		1


	//   ....[38]....
        /*0bb4*/ 	.word	0x00012020
        /*0bb8*/ 	.word	0x00000012
        /*0bbc*/ 	.word	0x00036800
        /*0bc0*/ 	.short	0x0107
        /*0bc2*/ 	.byte	0x3f
	.zero		1


	//   ....[39]....
        /*0bc4*/ 	.word	0x00012130
        /*0bc8*/ 	.word	0x00000012
        /*0bcc*/ 	.word	0x00036800
        /*0bd0*/ 	.short	0x0101
        /*0bd2*/ 	.byte	0x3f
	.zero		1


	//   ....[40]....
        /*0bd4*/ 	.word	0x00012150
        /*0bd8*/ 	.word	0x00000012
        /*0bdc*/ 	.word	0x00036820
        /*0be0*/ 	.short	0x010a
        /*0be2*/ 	.byte	0x3f
	.zero		1


	//   ....[41]....
        /*0be4*/ 	.word	0x00012520
        /*0be8*/ 	.word	0x00000003
        /*0bec*/ 	.word	0x00036840
        /*0bf0*/ 	.short	0x010a
        /*0bf2*/ 	.byte	0x3f
	.zero		1


	//   ....[42]....
        /*0bf4*/ 	.word	0x000129c0
        /*0bf8*/ 	.word	0x00000003
        /*0bfc*/ 	.word	0x00000060
        /*0c00*/ 	.short	0x010a
        /*0c02*/ 	.byte	0x3f
	.zero		1


	//   ....[43]....
        /*0c04*/ 	.word	0x00013150
        /*0c08*/ 	.word	0x00000003
        /*0c0c*/ 	.word	0x00036840
        /*0c10*/ 	.short	0x010a
        /*0c12*/ 	.byte	0x3f
	.zero		1


	//   ....[44]....
        /*0c14*/ 	.word	0x000135f0
        /*0c18*/ 	.word	0x00000002
        /*0c1c*/ 	.word	0x00000060
        /*0c20*/ 	.short	0x010a
        /*0c22*/ 	.byte	0x3f
	.zero		1


	//   ....[45]....
        /*0c24*/ 	.word	0x00013cc0
        /*0c28*/ 	.word	0x00000002
        /*0c2c*/ 	.word	0x00036840
        /*0c30*/ 	.short	0x010a
        /*0c32*/ 	.byte	0x3f
	.zero		1


	//   ....[46]....
        /*0c34*/ 	.word	0x00014160
        /*0c38*/ 	.word	0x00000002
        /*0c3c*/ 	.word	0x00000060
        /*0c40*/ 	.short	0x010a
        /*0c42*/ 	.byte	0x3f
	.zero		1


	//   ....[47]....
        /*0c44*/ 	.word	0x000147e0
        /*0c48*/ 	.word	0x00000000
        /*0c4c*/ 	.word	0x00036860
        /*0c50*/ 	.short	0x010a
        /*0c52*/ 	.byte	0x3f
	.zero		1


	//   ....[48]....
        /*0c54*/ 	.word	0x00015ae0
        /*0c58*/ 	.word	0x00000000
        /*0c5c*/ 	.word	0x00036820
        /*0c60*/ 	.short	0x010a
        /*0c62*/ 	.byte	0x3f
	.zero		1


	//   ....[49]....
        /*0c64*/ 	.word	0x00015cf0
        /*0c68*/ 	.word	0x00000006
        /*0c6c*/ 	.word	0x00000000
        /*0c70*/ 	.short	0x010a
        /*0c72*/ 	.byte	0x3f
	.zero		1


	//   ....[50]....
        /*0c74*/ 	.word	0x00015d20
        /*0c78*/ 	.word	0x00000007
        /*0c7c*/ 	.word	0x00000000
        /*0c80*/ 	.short	0x010a
        /*0c82*/ 	.byte	0x3f
	.zero		1


	//   ....[51]....
        /*0c84*/ 	.word	0x00015d80
        /*0c88*/ 	.word	0x00000004
        /*0c8c*/ 	.word	0x00000000
        /*0c90*/ 	.short	0x010a
        /*0c92*/ 	.byte	0x3f
	.zero		1


	//   ....[52]....
        /*0c94*/ 	.word	0x00015db0
        /*0c98*/ 	.word	0x00000003
        /*0c9c*/ 	.word	0x00000000
        /*0ca0*/ 	.short	0x010a
        /*0ca2*/ 	.byte	0x3f
	.zero		1


	//   ....[53]....
        /*0ca4*/ 	.word	0x00015e10
        /*0ca8*/ 	.word	0x00000004
        /*0cac*/ 	.word	0x00036800
        /*0cb0*/ 	.short	0x010a
        /*0cb2*/ 	.byte	0x3f
	.zero		1


	//   ....[54]....
        /*0cb4*/ 	.word	0x00015e60
        /*0cb8*/ 	.word	0x00000000
        /*0cbc*/ 	.word	0x00036830
        /*0cc0*/ 	.short	0x010a
        /*0cc2*/ 	.byte	0x3f
	.zero		1


	//   ....[55]....
        /*0cc4*/ 	.word	0x00015ec0
        /*0cc8*/ 	.word	0x00000003
        /*0ccc*/ 	.word	0x00036830
        /*0cd0*/ 	.short	0x010a
        /*0cd2*/ 	.byte	0x3f
	.zero		1


	//   ....[56]....
        /*0cd4*/ 	.word	0x00015f20
        /*0cd8*/ 	.word	0x00000002
        /*0cdc*/ 	.word	0x00036850
        /*0ce0*/ 	.short	0x010a
        /*0ce2*/ 	.byte	0x3f
	.zero		1


	//   ....[57]....
        /*0ce4*/ 	.word	0x00015f70
        /*0ce8*/ 	.word	0x0000000d
        /*0cec*/ 	.word	0x00036850
        /*0cf0*/ 	.short	0x010a
        /*0cf2*/ 	.byte	0x3f
	.zero		1


	//   ....[58]....
        /*0cf4*/ 	.word	0x00016110
        /*0cf8*/ 	.word	0x00000000
        /*0cfc*/ 	.word	0x00036840
        /*0d00*/ 	.short	0x010a
        /*0d02*/ 	.byte	0x3f
	.zero		1


	//   ....[59]....
        /*0d04*/ 	.word	0x00016d80
        /*0d08*/ 	.word	0x00000012
        /*0d0c*/ 	.word	0x00036820
        /*0d10*/ 	.short	0x010a
        /*0d12*/ 	.byte	0x3f
	.zero		1


	//   ....[60]....
        /*0d14*/ 	.word	0x00016dd0
        /*0d18*/ 	.word	0x00000003
        /*0d1c*/ 	.word	0x00036840
        /*0d20*/ 	.short	0x010a
        /*0d22*/ 	.byte	0x3f
	.zero		1


	//   ....[61]....
        /*0d24*/ 	.word	0x00016e20
        /*0d28*/ 	.word	0x00000003
        /*0d2c*/ 	.word	0x00000060
        /*0d30*/ 	.short	0x010a
        /*0d32*/ 	.byte	0x3f
	.zero		1


	//   ....[62]....
        /*0d34*/ 	.word	0x00016e70
        /*0d38*/ 	.word	0x00000003
        /*0d3c*/ 	.word	0x00036840
        /*0d40*/ 	.short	0x010a
        /*0d42*/ 	.byte	0x3f
	.zero		1


	//   ....[63]....
        /*0d44*/ 	.word	0x00016ec0
        /*0d48*/ 	.word	0x00000002
        /*0d4c*/ 	.word	0x00000060
        /*0d50*/ 	.short	0x010a
        /*0d52*/ 	.byte	0x3f
	.zero		1


	//   ....[64]....
        /*0d54*/ 	.word	0x00016f10
        /*0d58*/ 	.word	0x00000002
        /*0d5c*/ 	.word	0x00036840
        /*0d60*/ 	.short	0x010a
        /*0d62*/ 	.byte	0x3f
	.zero		1


	//   ....[65]....
        /*0d64*/ 	.word	0x00016f60
        /*0d68*/ 	.word	0x00000002
        /*0d6c*/ 	.word	0x00000060
        /*0d70*/ 	.short	0x010a
        /*0d72*/ 	.byte	0x3f
	.zero		1


	//   ....[66]....
        /*0d74*/ 	.word	0x00016fb0
        /*0d78*/ 	.word	0x00000000
        /*0d7c*/ 	.word	0x00036860
        /*0d80*/ 	.short	0x010a
        /*0d82*/ 	.byte	0x3f
	.zero		1


	//   ....[67]....
        /*0d84*/ 	.word	0x00017af0
        /*0d88*/ 	.word	0x00000000
        /*0d8c*/ 	.word	0x00036820
        /*0d90*/ 	.short	0x010a
        /*0d92*/ 	.byte	0x3f
	.zero		1


	//   ....[68]....
        /*0d94*/ 	.word	0x00017c90
        /*0d98*/ 	.word	0x00000006
        /*0d9c*/ 	.word	0x00000000
        /*0da0*/ 	.short	0x010a
        /*0da2*/ 	.byte	0x3f
	.zero		1


	//   ....[69]....
        /*0da4*/ 	.word	0x00017ce0
        /*0da8*/ 	.word	0x00000007
        /*0dac*/ 	.word	0x00000000
        /*0db0*/ 	.short	0x010a
        /*0db2*/ 	.byte	0x3f
	.zero		1


	//   ....[70]....
        /*0db4*/ 	.word	0x00017d30
        /*0db8*/ 	.word	0x00000004
        /*0dbc*/ 	.word	0x00000000
        /*0dc0*/ 	.short	0x010a
        /*0dc2*/ 	.byte	0x3f
	.zero		1


	//----- nvinfo : EIATTR_NUM_MBARRIERS
	.align		4
.L_637:
        /*0dc4*/ 	.byte	0x03, 0x38
        /*0dc6*/ 	.short	0x0016


	//----- nvinfo : EIATTR_EXIT_INSTR_OFFSETS
	.align		4
        /*0dc8*/ 	.byte	0x04, 0x1c
        /*0dca*/ 	.short	(.L_639 - .L_638)


	//   ....[0]....
.L_638:
        /*0dcc*/ 	.word	0x00000a50


	//   ....[1]....
        /*0dd0*/ 	.word	0x0000f0c0


	//   ....[2]....
        /*0dd4*/ 	.word	0x00015e00


	//----- nvinfo : EIATTR_MAX_THREADS
	.align		4
.L_639:
        /*0dd8*/ 	.byte	0x04, 0x05
        /*0dda*/ 	.short	(.L_641 - .L_640)
.L_640:
        /*0ddc*/ 	.word	0x00000180
        /*0de0*/ 	.word	0x00000001
        /*0de4*/ 	.word	0x00000001


	//----- nvinfo : EIATTR_CRS_STACK_SIZE
	.align		4
.L_641:
        /*0de8*/ 	.byte	0x04, 0x1e
        /*0dea*/ 	.short	(.L_643 - .L_642)
.L_642:
        /*0dec*/ 	.word	0x00000000


	//----- nvinfo : EIATTR_CBANK_PARAM_SIZE
	.align		4
.L_643:
        /*0df0*/ 	.byte	0x03, 0x19
        /*0df2*/ 	.short	0x0af0


	//----- nvinfo : EIATTR_PARAM_CBANK
	.align		4
        /*0df4*/ 	.byte	0x04, 0x0a
        /*0df6*/ 	.short	(.L_645 - .L_644)
	.align		4
.L_644:
        /*0df8*/ 	.word	index@(.nv.constant0._ZN7cutlass13device_kernelIN5flash11enable_sm90INS1_16FlashAttnFwdSm90INS1_25CollectiveMainloopFwdSm90ILi2EN4cute5tupleIJNS5_1CILi1EEES8_S8_EEENS6_IJNS7_ILi128EEENS7_ILi112EEENS7_ILi192EEEEEELi192ENS_10bfloat16_tEfNS_4arch4Sm90ELb0ELb0ELb0ELb1ELb0ELb0ELb0ELb1ELb1ELb1ELb1ELb0EEENS1_21CollectiveEpilogueFwdINS6_IJSA_SC_SB_EEES9_SE_SG_Li256ELb1ELb1ELb1ELb0EEENS1_36VarlenDynamicPersistentTileSchedulerILi128ELi112ELi256ELi128ELb1ELb1ELb1ELb0ELb1ELb1EEEEEEEEEvNT_6ParamsE)
        /*0dfc*/ 	.short	0x0210
        /*0dfe*/ 	.short	0x0af0


	//----- nvinfo : EIATTR_SW_WAR
	.align		4
.L_645:
        /*0e00*/ 	.byte	0x04, 0x36
        /*0e02*/ 	.short	(.L_647 - .L_646)
.L_646:
        /*0e04*/ 	.word	0x00000008
.L_647:


//--------------------- .nv.info._ZN7cutlass13device_kernelIN5flash11enable_sm90INS1_16FlashAttnFwdSm90INS1_25CollectiveMainloopFwdSm90ILi2EN4cute5tupleIJNS5_1CILi1EEES8_S8_EEENS6_IJNS7_ILi128EEENS7_ILi112EEENS7_ILi192EEEEEELi192ENS_10bfloat16_tEfNS_4arch4Sm90ELb0ELb0ELb0ELb1ELb0ELb1ELb0ELb1ELb1ELb1ELb1ELb0EEENS1_21CollectiveEpilogueFwdINS6_IJSA_SC_SB_EEES9_SE_SG_Li256ELb1ELb1ELb1ELb0EEENS1_36VarlenDynamicPersistentTileSchedulerILi128ELi112ELi256ELi128ELb1ELb1ELb1ELb0ELb1ELb1EEEEEEEEEvNT_6ParamsE --------------------------
	.section	.nv.info._ZN7cutlass13device_kernelIN5flash11enable_sm90INS1_16FlashAttnFwdSm90INS1_25CollectiveMainloopFwdSm90ILi2EN4cute5tupleIJNS5_1CILi1EEES8_S8_EEENS6_IJNS7_ILi128EEENS7_ILi112EEENS7_ILi192EEEEEELi192ENS_10bfloat16_tEfNS_4arch4Sm90ELb0ELb0ELb0ELb1ELb0ELb1ELb0ELb1ELb1ELb1ELb1ELb0EEENS1_21CollectiveEpilogueFwdINS6_IJSA_SC_SB_EEES9_SE_SG_Li256ELb1ELb1ELb1ELb0EEENS1_36VarlenDynamicPersistentTileSchedulerILi128ELi112ELi256ELi128ELb1ELb1ELb1ELb0ELb1ELb1EEEEEEEEEvNT_6ParamsE,"",@"SHT_CUDA_INFO"
	.sectionflags	@""
	.align	4


	//----- nvinfo : EIATTR_CUDA_API_VERSION
	.align		4
        /*0000*/ 	.byte	0x04, 0x37
        /*0002*/ 	.short	(.L_649 - .L_648)
.L_648:
        /*0004*/ 	.word	0x00000082


	//----- nvinfo : EIATTR_KPARAM_INFO
	.align		4
.L_649:
        /*0008*/ 	.byte	0x04, 0x17
        /*000a*/ 	.short	(.L_651 - .L_650)
.L_650:
        /*000c*/ 	.word	0x00000000
        /*0010*/ 	.short	0x0000
        /*0012*/ 	.short	0x0070
        /*0014*/ 	.byte	0x00, 0xf0, 0x01, 0x2a


	//----- nvinfo : EIATTR_SPARSE_MMA_MASK
	.align		4
.L_651:
        /*0018*/ 	.byte	0x03, 0x50
        /*001a*/ 	.short	0x0000


	//----- nvinfo : EIATTR_MAXREG_COUNT
	.align		4
        /*001c*/ 	.byte	0x03, 0x1b
        /*001e*/ 	.short	0x00a8


	//----- nvinfo : EIATTR_NUM_BARRIERS
	.align		4
        /*0020*/ 	.byte	0x02, 0x4c
        /*0022*/ 	.byte	0x10
	.zero		1


	//----- nvinfo : EIATTR_EXTERNS
	.align		4
        /*0024*/ 	.byte	0x04, 0x0f
        /*0026*/ 	.short	(.L_653 - .L_652)


	//   ....[0]....
	.align		4
.L_652:
        /*0028*/ 	.word	index@(__assertfail)


	//----- nvinfo : EIATTR_ANNOTATIONS
	.align		4
.L_653:
        /*002c*/ 	.byte	0x04, 0x55
        /*002e*/ 	.short	(.L_655 - .L_654)


	//   ....[0]....
.L_654:
        /* <DEDUP_REMOVED lines=121> */


	//----- nvinfo : EIATTR_MERCURY_ISA_VERSION
	.align		4
.L_655:
        /*07a8*/ 	.byte	0x03, 0x5f
        /*07aa*/ 	.short	0x0101


	//----- nvinfo : EIATTR_UNUSED_LOAD_BYTE_OFFSET
	.align		4
        /*07ac*/ 	.byte	0x04, 0x44
        /*07ae*/ 	.short	(.L_657 - .L_656)


	//   ....[0]....
.L_656:
        /*07b0*/ 	.word	0x00000a80
        /*07b4*/ 	.word	0x0000fff0


	//   ....[1]....
        /*07b8*/ 	.word	0x0001c870
        /*07bc*/ 	.word	0x0000fff0


	//----- nvinfo : EIATTR_INT_WARP_WIDE_INSTR_OFFSETS
	.align		4
.L_657:
        /*07c0*/ 	.byte	0x04, 0x31
        /*07c2*/ 	.short	(.L_659 - .L_658)


	//   ....[0]....
.L_658:
        /*07c4*/ 	.word	0x00000180


	//   ....[1]....
        /*07c8*/ 	.word	0x000001c0


	//   ....[2]....
        /*07cc*/ 	.word	0x00000280


	//   ....[3]....
        /*07d0*/ 	.word	0x000235b0


	//   ....[4]....
        /*07d4*/ 	.word	0x00023640


	//   ....[5]....
        /*07d8*/ 	.word	0x000273f0


	//   ....[6]....
        /*07dc*/ 	.word	0x00027450


	//----- nvinfo : EIATTR_COOP_GROUP_MASK_REGIDS
	.align		4
.L_659:
        /*07e0*/ 	.byte	0x04, 0x29
        /*07e2*/ 	.short	(.L_661 - .L_660)


	//   ....[0]....
.L_660:
        /*07e4*/ 	.word	0xffffffff


	//   ....[1]....
        /*07e8*/ 	.word	0xffffffff


	//   ....[2]....
        /*07ec*/ 	.word	0xffffffff


	//   ....[3]....
        /*07f0*/ 	.word	0xffffffff


	//   ....[4]....
        /*07f4*/ 	.word	0xffffffff


	//   ....[5]....
        /*07f8*/ 	.word	0xffffffff


	//   ....[6]....
        /*07fc*/ 	.word	0xffffffff


	//   ....[7]....
        /*0800*/ 	.word	0xffffffff


	//   ....[8]....
        /*0804*/ 	.word	0xffffffff


	//   ....[9]....
        /*0808*/ 	.word	0xffffffff


	//   ....[10]....
        /*080c*/ 	.word	0xffffffff


	//   ....[11]....
        /*0810*/ 	.word	0xffffffff


	//   ....[12]....
        /*0814*/ 	.word	0xffffffff


	//   ....[13]....
        /*0818*/ 	.word	0xffffffff


	//   ....[14]....
        /*081c*/ 	.word	0xffffffff


	//   ....[15]....
        /*0820*/ 	.word	0xffffffff


	//   ....[16]....
        /*0824*/ 	.word	0xffffffff


	//   ....[17]....
        /*0828*/ 	.word	0xffffffff


	//   ....[18]....
        /*082c*/ 	.word	0xffffffff


	//   ....[19]....
        /*0830*/ 	.word	0xffffffff


	//   ....[20]....
        /*0834*/ 	.word	0xffffffff


	//   ....[21]....
        /*0838*/ 	.word	0xffffffff


	//   ....[22]....
        /*083c*/ 	.word	0xffffffff


	//   ....[23]....
        /*0840*/ 	.word	0xffffffff


	//   ....[24]....
        /*0844*/ 	.word	0xffffffff


	//   ....[25]....
        /*0848*/ 	.word	0xffffffff


	//   ....[26]....
        /*084c*/ 	.word	0xffffffff


	//   ....[27]....
        /*0850*/ 	.word	0xffffffff


	//   ....[28]....
        /*0854*/ 	.word	0xffffffff


	//   ....[29]....
        /*0858*/ 	.word	0xffffffff


	//   ....[30]....
        /*085c*/ 	.word	0xffffffff


	//   ....[31]....
        /*0860*/ 	.word	0xffffffff


	//   ....[32]....
        /*0864*/ 	.word	0xffffffff


	//   ....[33]....
        /*0868*/ 	.word	0xffffffff


	//   ....[34]....
        /*086c*/ 	.word	0xffffffff


	//   ....[35]....
        /*0870*/ 	.word	0xffffffff


	//   ....[36]....
        /*0874*/ 	.word	0xffffffff


	//   ....[37]....
        /*0878*/ 	.word	0xffffffff


	//   ....[38]....
        /*087c*/ 	.word	0xffffffff


	//   ....[39]....
        /*0880*/ 	.word	0xffffffff


	//   ....[40]....
        /*0884*/ 	.word	0xffffffff


	//   ....[41]....
        /*0888*/ 	.word	0xffffffff


	//   ....[42]....
        /*088c*/ 	.word	0xffffffff


	//   ....[43]....
        /*0890*/ 	.word	0xffffffff


	//   ....[44]....
        /*0894*/ 	.word	0xffffffff


	//   ....[45]....
        /*0898*/ 	.word	0xffffffff


	//   ....[46]....
        /*089c*/ 	.word	0xffffffff


	//   ....[47]....
        /*08a0*/ 	.word	0xffffffff


	//   ....[48]....
        /*08a4*/ 	.word	0xffffffff


	//   ....[49]....
        /*08a8*/ 	.word	0xffffffff


	//   ....[50]....
        /*08ac*/ 	.word	0xffffffff


	//   ....[51]....
        /*08b0*/ 	.word	0xffffffff


	//   ....[52]....
        /*08b4*/ 	.word	0xffffffff


	//   ....[53]....
        /*08b8*/ 	.word	0xffffffff


	//   ....[54]....
        /*08bc*/ 	.word	0xffffffff


	//   ....[55]....
        /*08c0*/ 	.word	0xffffffff


	//   ....[56]....
        /*08c4*/ 	.word	0xffffffff


	//   ....[57]....
        /*08c8*/ 	.word	0xffffffff


	//   ....[58]....
        /*08cc*/ 	.word	0xffffffff


	//   ....[59]....
        /*08d0*/ 	.word	0xffffffff


	//   ....[60]....
        /*08d4*/ 	.word	0xffffffff


	//   ....[61]....
        /*08d8*/ 	.word	0xffffffff


	//   ....[62]....
        /*08dc*/ 	.word	0xffffffff


	//   ....[63]....
        /*08e0*/ 	.word	0xffffffff


	//   ....[64]....
        /*08e4*/ 	.word	0xffffffff


	//   ....[65]....
        /*08e8*/ 	.word	0xffffffff


	//   ....[66]....
        /*08ec*/ 	.word	0xffffffff


	//   ....[67]....
        /*08f0*/ 	.word	0xffffffff


	//   ....[68]....
        /*08f4*/ 	.word	0xffffffff


	//   ....[69]....
        /*08f8*/ 	.word	0xffffffff


	//   ....[70]....
        /*08fc*/ 	.word	0xffffffff


	//   ....[71]....
        /*0900*/ 	.word	0xffffffff


	//   ....[72]....
        /*0904*/ 	.word	0xffffffff


	//   ....[73]....
        /*0908*/ 	.word	0xffffffff


	//   ....[74]....
        /*090c*/ 	.word	0xffffffff


	//   ....[75]....
        /*0910*/ 	.word	0xffffffff


	//   ....[76]....
        /*0914*/ 	.word	0xffffffff


	//   ....[77]....
        /*0918*/ 	.word	0xffffffff


	//   ....[78]....
        /*091c*/ 	.word	0xffffffff


	//   ....[79]....
        /*0920*/ 	.word	0xffffffff


	//   ....[80]....
        /*0924*/ 	.word	0xffffffff


	//   ....[81]....
        /*0928*/ 	.word	0xffffffff


	//   ....[82]....
        /*092c*/ 	.word	0xffffffff


	//   ....[83]....
        /*0930*/ 	.word	0xffffffff


	//   ....[84]....
        /*0934*/ 	.word	0xffffffff


	//   ....[85]....
        /*0938*/ 	.word	0xffffffff


	//   ....[86]....
        /*093c*/ 	.word	0xffffffff


	//   ....[87]....
        /*0940*/ 	.word	0xffffffff


	//   ....[88]....
        /*0944*/ 	.word	0xffffffff


	//   ....[89]....
        /*0948*/ 	.word	0xffffffff


	//   ....[90]....
        /*094c*/ 	.word	0xffffffff


	//   ....[91]....
        /*0950*/ 	.word	0xffffffff


	//   ....[92]....
        /*0954*/ 	.word	0xffffffff


	//   ....[93]....
        /*0958*/ 	.word	0xffffffff


	//   ....[94]....
        /*095c*/ 	.word	0xffffffff


	//   ....[95]....
        /*0960*/ 	.word	0xffffffff


	//   ....[96]....
        /*0964*/ 	.word	0xffffffff


	//   ....[97]....
        /*0968*/ 	.word	0xffffffff


	//   ....[98]....
        /*096c*/ 	.word	0xffffffff


	//   ....[99]....
        /*0970*/ 	.word	0xffffffff


	//   ....[100]....
        /*0974*/ 	.word	0xffffffff


	//   ....[101]....
        /*0978*/ 	.word	0xffffffff


	//   ....[102]....
        /*097c*/ 	.word	0xffffffff


	//   ....[103]....
        /*0980*/ 	.word	0xffffffff


	//   ....[104]....
        /*0984*/ 	.word	0xffffffff


	//   ....[105]....
        /*0988*/ 	.word	0xffffffff


	//   ....[106]....
        /*098c*/ 	.word	0x0500000f


	//   ....[107]....
        /*0990*/ 	.word	0x0500000f


	//   ....[108]....
        /*0994*/ 	.word	0x0500000f


	//   ....[109]....
        /*0998*/ 	.word	0x0500000f


	//   ....[110]....
        /*099c*/ 	.word	0x0500000f


	//   ....[111]....
        /*09a0*/ 	.word	0x0500000f


	//   ....[112]....
        /*09a4*/ 	.word	0x0500000f


	//   ....[113]....
        /*09a8*/ 	.word	0x0500000f


	//   ....[114]....
        /*09ac*/ 	.word	0x0500000f


	//   ....[115]....
        /*09b0*/ 	.word	0x0500000f


	//   ....[116]....
        /*09b4*/ 	.word	0x0500000f


	//   ....[117]....
        /*09b8*/ 	.word	0x0500000f


	//   ....[118]....
        /*09bc*/ 	.word	0x0500000f


	//   ....[119]....
        /*09c0*/ 	.word	0x0500000f


	//   ....[120]....
        /*09c4*/ 	.word	0x0500000f


	//   ....[121]....
        /*09c8*/ 	.word	0x0500000f


	//   ....[122]....
        /*09cc*/ 	.word	0x0500000f


	//   ....[123]....
        /*09d0*/ 	.word	0x0500000f


	//   ....[124]....
        /*09d4*/ 	.word	0x0500000f


	//   ....[125]....
        /*09d8*/ 	.word	0x0500000f


	//   ....[126]....
        /*09dc*/ 	.word	0x0500000f


	//   ....[127]....
        /*09e0*/ 	.word	0x0500000f


	//   ....[128]....
        /*09e4*/ 	.word	0x0500000f


	//   ....[129]....
        /*09e8*/ 	.word	0x0500000f


	//   ....[130]....
        /*09ec*/ 	.word	0x0500000f


	//   ....[131]....
        /*09f0*/ 	.word	0x0500000f


	//   ....[132]....
        /*09f4*/ 	.word	0x0500000f


	//   ....[133]....
        /*09f8*/ 	.word	0x0500000f


	//   ....[134]....
        /*09fc*/ 	.word	0x0500000f


	//   ....[135]....
        /*0a00*/ 	.word	0x0500000f


	//   ....[136]....
        /*0a04*/ 	.word	0x0500000f


	//   ....[137]....
        /*0a08*/ 	.word	0x0500000f


	//   ....[138]....
        /*0a0c*/ 	.word	0x0500000f


	//   ....[139]....
        /*0a10*/ 	.word	0x0500000f


	//   ....[140]....
        /*0a14*/ 	.word	0x0500000f


	//   ....[141]....
        /*0a18*/ 	.word	0x0500000f


	//   ....[142]....
        /*0a1c*/ 	.word	0x0500000f


	//   ....[143]....
        /*0a20*/ 	.word	0x0500000f


	//   ....[144]....
        /*0a24*/ 	.word	0x0500000f


	//   ....[145]....
        /*0a28*/ 	.word	0x0500000f


	//   ....[146]....
        /*0a2c*/ 	.word	0x0500000f


	//   ....[147]....
        /*0a30*/ 	.word	0x0500000f


	//   ....[148]....
        /*0a34*/ 	.word	0x0500000f


	//   ....[149]....
        /*0a38*/ 	.word	0x0500000f


	//   ....[150]....
        /*0a3c*/ 	.word	0x0500000f


	//----- nvinfo : EIATTR_COOP_GROUP_INSTR_OFFSETS
	.align		4
.L_661:
        /*0a40*/ 	.byte	0x04, 0x28
        /*0a42*/ 	.short	(.L_663 - .L_662)


	//   ....[0]....
.L_662:
        /*0a44*/ 	.word	0x00000060


	//   ....[1]....
        /*0a48*/ 	.word	0x00000190


	//   ....[2]....
        /*0a4c*/ 	.word	0x00000290


	//   ....[3]....
        /*0a50*/ 	.word	0x00000400


	//   ....[4]....
        /*0a54*/ 	.word	0x00000560


	//   ....[5]....
        /*0a58*/ 	.word	0x00000680


	//   ....[6]....
        /*0a5c*/ 	.word	0x000007e0


	//   ....[7]....
        /*0a60*/ 	.word	0x0000b300


	//   ....[8]....
        /*0a64*/ 	.word	0x0000b840


	//   ....[9]....
        /*0a68*/ 	.word	0x0000b850


	//   ....[10]....
        /*0a6c*/ 	.word	0x0000b860


	//   ....[11]....
        /*0a70*/ 	.word	0x0000b870


	//   ....[12]....
        /*0a74*/ 	.word	0x0000e400


	//   ....[13]....
        /*0a78*/ 	.word	0x0000e410


	//   ....[14]....
        /*0a7c*/ 	.word	0x0000e420


	//   ....[15]....
        /*0a80*/ 	.word	0x0000e430


	//   ....[16]....
        /*0a84*/ 	.word	0x000151f0


	//   ....[17]....
        /*0a88*/ 	.word	0x00015260


	//   ....[18]....
        /*0a8c*/ 	.word	0x00015730


	//   ....[19]....
        /*0a90*/ 	.word	0x000157e0


	//   ....[20]....
        /*0a94*/ 	.word	0x0001a3d0


	//   ....[21]....
        /*0a98*/ 	.word	0x0001a3f0


	//   ....[22]....
        /*0a9c*/ 	.word	0x0001abc0


	//   ....[23]....
        /*0aa0*/ 	.word	0x0001abe0


	//   ....[24]....
        /*0aa4*/ 	.word	0x0001c020


	//   ....[25]....
        /*0aa8*/ 	.word	0x0001c030


	//   ....[26]....
        /*0aac*/ 	.word	0x0001c060


	//   ....[27]....
        /*0ab0*/ 	.word	0x0001c070


	//   ....[28]....
        /*0ab4*/ 	.word	0x0001d5f0


	//   ....[29]....
        /*0ab8*/ 	.word	0x0001d600


	//   ....[30]....
        /*0abc*/ 	.word	0x0001d610


	//   ....[31]....
        /*0ac0*/ 	.word	0x0001d620


	//   ....[32]....
        /*0ac4*/ 	.word	0x0001def0


	//   ....[33]....
        /*0ac8*/ 	.word	0x0001df20


	//   ....[34]....
        /*0acc*/ 	.word	0x0001e070


	//   ....[35]....
        /*0ad0*/ 	.word	0x0001e090


	//   ....[36]....
        /*0ad4*/ 	.word	0x0001e190


	//   ....[37]....
        /*0ad8*/ 	.word	0x0001e1b0


	//   ....[38]....
        /*0adc*/ 	.word	0x0001e2c0


	//   ....[39]....
        /*0ae0*/ 	.word	0x0001e2e0


	//   ....[40]....
        /*0ae4*/ 	.word	0x0001e7a0


	//   ....[41]....
        /*0ae8*/ 	.word	0x0001e7e0


	//   ....[42]....
        /*0aec*/ 	.word	0x0001f060


	//   ....[43]....
        /*0af0*/ 	.word	0x0001f070


	//   ....[44]....
        /*0af4*/ 	.word	0x0001ffd0


	//   ....[45]....
        /*0af8*/ 	.word	0x00020000


	//   ....[46]....
        /*0afc*/ 	.word	0x00020120


	//   ....[47]....
        /*0b00*/ 	.word	0x00020140


	//   ....[48]....
        /*0b04*/ 	.word	0x00020240


	//   ....[49]....
        /*0b08*/ 	.word	0x00020260


	//   ....[50]....
        /*0b0c*/ 	.word	0x00020370


	//   ....[51]....
        /*0b10*/ 	.word	0x00020390


	//   ....[52]....
        /*0b14*/ 	.word	0x00020520


	//   ....[53]....
        /*0b18*/ 	.word	0x00020750


	//   ....[54]....
        /*0b1c*/ 	.word	0x00020780


	//   ....[55]....
        /*0b20*/ 	.word	0x000207b0


	//   ....[56]....
        /*0b24*/ 	.word	0x000207e0


	//   ....[57]....
        /*0b28*/ 	.word	0x00020810


	//   ....[58]....
        /*0b2c*/ 	.word	0x00020840


	//   ....[59]....
        /*0b30*/ 	.word	0x000209e0


	//   ....[60]....
        /*0b34*/ 	.word	0x00020a10


	//   ....[61]....
        /*0b38*/ 	.word	0x00020a40


	//   ....[62]....
        /*0b3c*/ 	.word	0x00020a70


	//   ....[63]....
        /*0b40*/ 	.word	0x00020aa0


	//   ....[64]....
        /*0b44*/ 	.word	0x00020ad0


	//   ....[65]....
        /*0b48*/ 	.word	0x00020b60


	//   ....[66]....
        /*0b4c*/ 	.word	0x00020b90


	//   ....[67]....
        /*0b50*/ 	.word	0x00020ba0


	//   ....[68]....
        /*0b54*/ 	.word	0x00020c50


	//   ....[69]....
        /*0b58*/ 	.word	0x00021e20


	//   ....[70]....
        /*0b5c*/ 	.word	0x00023b90


	//   ....[71]....
        /*0b60*/ 	.word	0x00024780


	//   ....[72]....
        /*0b64*/ 	.word	0x000247c0


	//   ....[73]....
        /*0b68*/ 	.word	0x00024880


	//   ....[74]....
        /*0b6c*/ 	.word	0x00024890


	//   ....[75]....
        /*0b70*/ 	.word	0x00024930


	//   ....[76]....
        /*0b74*/ 	.word	0x00024940


	//   ....[77]....
        /*0b78*/ 	.word	0x000249e0


	//   ....[78]....
        /*0b7c*/ 	.word	0x000249f0


	//   ....[79]....
        /*0b80*/ 	.word	0x00024a90


	//   ....[80]....
        /*0b84*/ 	.word	0x00024aa0


	//   ....[81]....
        /*0b88*/ 	.word	0x00024b40


	//   ....[82]....
        /*0b8c*/ 	.word	0x00024b50


	//   ....[83]....
        /*0b90*/ 	.word	0x00024bf0


	//   ....[84]....
        /*0b94*/ 	.word	0x00024c00


	//   ....[85]....
        /*0b98*/ 	.word	0x00024c50


	//   ....[86]....
        /*0b9c*/ 	.word	0x00024c90


	//   ....[87]....
        /*0ba0*/ 	.word	0x00027c70


	//   ....[88]....
        /*0ba4*/ 	.word	0x00027ca0


	//   ....[89]....
        /*0ba8*/ 	.word	0x00027cf0


	//   ....[90]....
        /*0bac*/ 	.word	0x00027d20


	//   ....[91]....
        /*0bb0*/ 	.word	0x00027d50


	//   ....[92]....
        /*0bb4*/ 	.word	0x00027d80


	//   ....[93]....
        /*0bb8*/ 	.word	0x00027db0


	//   ....[94]....
        /*0bbc*/ 	.word	0x00027de0


	//   ....[95]....
        /*0bc0*/ 	.word	0x00027fb0


	//   ....[96]....
        /*0bc4*/ 	.word	0x00027fe0


	//   ....[97]....
        /*0bc8*/ 	.word	0x00028010


	//   ....[98]....
        /*0bcc*/ 	.word	0x00028040


	//   ....[99]....
        /*0bd0*/ 	.word	0x00028070


	//   ....[100]....
        /*0bd4*/ 	.word	0x000280a0


	//   ....[101]....
        /*0bd8*/ 	.word	0x00028160


	//   ....[102]....
        /*0bdc*/ 	.word	0x00028180


	//   ....[103]....
        /*0be0*/ 	.word	0x00028190


	//   ....[104]....
        /*0be4*/ 	.word	0x000281f0


	//   ....[105]....
        /*0be8*/ 	.word	0x00028900


	//   ....[106]....
        /*0bec*/ 	.word	0x00028d20


	//   ....[107]....
        /*0bf0*/ 	.word	0x00028db0


	//   ....[108]....
        /*0bf4*/ 	.word	0x00028e00


	//   ....[109]....
        /*0bf8*/ 	.word	0x00028e50


	//   ....[110]....
        /*0bfc*/ 	.word	0x00028f30


	//   ....[111]....
        /*0c00*/ 	.word	0x00028fc0


	//   ....[112]....
        /*0c04*/ 	.word	0x00029020


	//   ....[113]....
        /*0c08*/ 	.word	0x00029080


	//   ....[114]....
        /*0c0c*/ 	.word	0x000292d0


	//   ....[115]....
        /*0c10*/ 	.word	0x000295c0


	//   ....[116]....
        /*0c14*/ 	.word	0x00029740


	//   ....[117]....
        /*0c18*/ 	.word	0x00029790


	//   ....[118]....
        /*0c1c*/ 	.word	0x00029860


	//   ....[119]....
        /*0c20*/ 	.word	0x00029970


	//   ....[120]....
        /*0c24*/ 	.word	0x000299d0


	//   ....[121]....
        /*0c28*/ 	.word	0x00029ae0


	//   ....[122]....
        /*0c2c*/ 	.word	0x00029b40


	//   ....[123]....
        /*0c30*/ 	.word	0x00029c50


	//   ....[124]....
        /*0c34*/ 	.word	0x00029cb0


	//   ....[125]....
        /*0c38*/ 	.word	0x00029dc0


	//   ....[126]....
        /*0c3c*/ 	.word	0x00029e20


	//   ....[127]....
        /*0c40*/ 	.word	0x00029f30


	//   ....[128]....
        /*0c44*/ 	.word	0x00029f90


	//   ....[129]....
        /*0c48*/ 	.word	0x0002a0a0


	//   ....[130]....
        /*0c4c*/ 	.word	0x0002a100


	//   ....[131]....
        /*0c50*/ 	.word	0x0002a1e0


	//   ....[132]....
        /*0c54*/ 	.word	0x0002a550


	//   ....[133]....
        /*0c58*/ 	.word	0x0002a600


	//   ....[134]....
        /*0c5c*/ 	.word	0x0002a770


	//   ....[135]....
        /*0c60*/ 	.word	0x0002a800


	//   ....[136]....
        /*0c64*/ 	.word	0x0002a880


	//   ....[137]....
        /*0c68*/ 	.word	0x0002a900


	//   ....[138]....
        /*0c6c*/ 	.word	0x0002a980


	//   ....[139]....
        /*0c70*/ 	.word	0x0002aa10


	//   ....[140]....
        /*0c74*/ 	.word	0x0002aab0


	//   ....[141]....
        /*0c78*/ 	.word	0x0002ab80


	//   ....[142]....
        /*0c7c*/ 	.word	0x0002ac00


	//   ....[143]....
        /*0c80*/ 	.word	0x0002ac80


	//   ....[144]....
        /*0c84*/ 	.word	0x0002ad00


	//   ....[145]....
        /*0c88*/ 	.word	0x0002ad90


	//   ....[146]....
        /*0c8c*/ 	.word	0x0002ae10


	//   ....[147]....
        /*0c90*/ 	.word	0x0002aeb0


	//   ....[148]....
        /*0c94*/ 	.word	0x0002af00


	//   ....[149]....
        /*0c98*/ 	.word	0x0002af90


	//   ....[150]....
        /*0c9c*/ 	.word	0x0002b0c0


	//----- nvinfo : EIATTR_REG_RECONFIG
	.align		4
.L_663:
        /*0ca0*/ 	.byte	0x01, 0x54
	.zero		2


	//----- nvinfo : EIATTR_SYSCALL_OFFSETS
	.align		4
        /*0ca4*/ 	.byte	0x04, 0x46
        /*0ca6*/ 	.short	(.L_665 - .L_664)


	//   ....[0]....
.L_664:
        /*0ca8*/ 	.word	0x00001c70


	//   ....[1]....
        /*0cac*/ 	.word	0x00001dc0


	//   ....[2]....
        /*0cb0*/ 	.word	0x0000b470


	//   ....[3]....
        /*0cb4*/ 	.word	0x0000b7c0


	//   ....[4]....
        /*0cb8*/ 	.word	0x000237b0


	//   ....[5]....
        /*0cbc*/ 	.word	0x00023900


	//   ....[6]....
        /*0cc0*/ 	.word	0x000239f0


	//   ....[7]....
        /*0cc4*/ 	.word	0x00024350


	//----- nvinfo : EIATTR_MBARRIER_INSTR_OFFSETS
	.align		4
.L_665:
        /*0cc8*/ 	.byte	0x04, 0x39
        /*0cca*/ 	.short	(.L_667 - .L_666)


	//   ....[0]....
.L_666:
        /*0ccc*/ 	.word	0x000002b0
        /*0cd0*/ 	.word	0x000000ff
        /*0cd4*/ 	.word	0x00036800
        /*0cd8*/ 	.short	0x0100
        /*0cda*/ 	.byte	0x08
	.zero		1


	//   ....[1]....
        /*0cdc*/ 	.word	0x000002c0
        /*0ce0*/ 	.word	0x000000ff
        /*0ce4*/ 	.word	0x00036820
        /*0ce8*/ 	.short	0x0100
        /*0cea*/ 	.byte	0x08
	.zero		1


	//   ....[2]....
        /*0cec*/ 	.word	0x000003b0
        /*0cf0*/ 	.word	0x000000ff
        /*0cf4*/ 	.word	0x00036830
        /*0cf8*/ 	.short	0x0100
        /*0cfa*/ 	.byte	0x08
	.zero		1


	//   ....[3]....
        /*0cfc*/ 	.word	0x000003c0
        /*0d00*/ 	.word	0x000000ff
        /*0d04*/ 	.word	0x00036840
        /*0d08*/ 	.short	0x0100
        /*0d0a*/ 	.byte	0x08
	.zero		1


	//   ....[4]....
        /*0d0c*/ 	.word	0x000003d0
        /*0d10*/ 	.word	0x000000ff
        /*0d14*/ 	.word	0x00036838
        /*0d18*/ 	.short	0x0100
        /*0d1a*/ 	.byte	0x08
	.zero		1


	//   ....[5]....
        /*0d1c*/ 	.word	0x000003e0
        /*0d20*/ 	.word	0x000000ff
        /*0d24*/ 	.word	0x00036848
        /*0d28*/ 	.short	0x0100
        /*0d2a*/ 	.byte	0x08
	.zero		1


	//   ....[6]....
        /*0d2c*/ 	.word	0x00000510
        /*0d30*/ 	.word	0x000000ff
        /*0d34*/ 	.word	0x00036850
        /*0d38*/ 	.short	0x0100
        /*0d3a*/ 	.byte	0x08
	.zero		1


	//   ....[7]....
        /*0d3c*/ 	.word	0x00000520
        /*0d40*/ 	.word	0x000000ff
        /*0d44*/ 	.word	0x00036860
        /*0d48*/ 	.short	0x0100
        /*0d4a*/ 	.byte	0x08
	.zero		1


	//   ....[8]....
        /*0d4c*/ 	.word	0x00000530
        /*0d50*/ 	.word	0x000000ff
        /*0d54*/ 	.word	0x00036858
        /*0d58*/ 	.short	0x0100
        /*0d5a*/ 	.byte	0x08
	.zero		1


	//   ....[9]....
        /*0d5c*/ 	.word	0x00000540
        /*0d60*/ 	.word	0x000000ff
        /*0d64*/ 	.word	0x00036868
        /*0d68*/ 	.short	0x0100
        /*0d6a*/ 	.byte	0x08
	.zero		1


	//   ....[10]....
        /*0d6c*/ 	.word	0x00000630
        /*0d70*/ 	.word	0x000000ff
        /*0d74*/ 	.word	0x00036870
        /*0d78*/ 	.short	0x0100
        /*0d7a*/ 	.byte	0x06
	.zero		1


	//   ....[11]....
        /*0d7c*/ 	.word	0x00000640
        /*0d80*/ 	.word	0x000000ff
        /*0d84*/ 	.word	0x00036880
        /*0d88*/ 	.short	0x0100
        /*0d8a*/ 	.byte	0x06
	.zero		1


	//   ....[12]....
        /*0d8c*/ 	.word	0x00000650
        /*0d90*/ 	.word	0x000000ff
        /*0d94*/ 	.word	0x00036878
        /*0d98*/ 	.short	0x0100
        /*0d9a*/ 	.byte	0x06
	.zero		1


	//   ....[13]....
        /*0d9c*/ 	.word	0x00000660
        /*0da0*/ 	.word	0x000000ff
        /*0da4*/ 	.word	0x00036888
        /*0da8*/ 	.short	0x0100
        /*0daa*/ 	.byte	0x06
	.zero		1


	//   ....[14]....
        /*0dac*/ 	.word	0x00000790
        /*0db0*/ 	.word	0x000000ff
        /*0db4*/ 	.word	0x00036890
        /*0db8*/ 	.short	0x0100
        /*0dba*/ 	.byte	0x08
	.zero		1


	//   ....[15]....
        /*0dbc*/ 	.word	0x000007a0
        /*0dc0*/ 	.word	0x000000ff
        /*0dc4*/ 	.word	0x000368a0
        /*0dc8*/ 	.short	0x0100
        /*0dca*/ 	.byte	0x08
	.zero		1


	//   ....[16]....
        /*0dcc*/ 	.word	0x000007b0
        /*0dd0*/ 	.word	0x000000ff
        /*0dd4*/ 	.word	0x00036898
        /*0dd8*/ 	.short	0x0100
        /*0dda*/ 	.byte	0x08
	.zero		1


	//   ....[17]....
        /*0ddc*/ 	.word	0x000007c0
        /*0de0*/ 	.word	0x000000ff
        /*0de4*/ 	.word	0x000368a8
        /*0de8*/ 	.short	0x0100
        /*0dea*/ 	.byte	0x08
	.zero		1


	//   ....[18]....
        /*0dec*/ 	.word	0x000008f0
        /*0df0*/ 	.word	0x000000ff
        /*0df4*/ 	.word	0x000368b0
        /*0df8*/ 	.short	0x0100
        /*0dfa*/ 	.byte	0x08
	.zero		1


	//   ....[19]....
        /*0dfc*/ 	.word	0x00000900
        /*0e00*/ 	.word	0x000000ff
        /*0e04*/ 	.word	0x000368c0
        /*0e08*/ 	.short	0x0100
        /*0e0a*/ 	.byte	0x08
	.zero		1


	//   ....[20]....
        /*0e0c*/ 	.word	0x00000910
        /*0e10*/ 	.word	0x000000ff
        /*0e14*/ 	.word	0x000368b8
        /*0e18*/ 	.short	0x0100
        /*0e1a*/ 	.byte	0x08
	.zero		1


	//   ....[21]....
        /*0e1c*/ 	.word	0x00000920
        /*0e20*/ 	.word	0x000000ff
        /*0e24*/ 	.word	0x000368c8
        /*0e28*/ 	.short	0x0100
        /*0e2a*/ 	.byte	0x08
	.zero		1


	//   ....[22]....
        /*0e2c*/ 	.word	0x00003950
        /*0e30*/ 	.word	0x00000061
        /*0e34*/ 	.word	0x00036890
        /*0e38*/ 	.short	0x010a
        /*0e3a*/ 	.byte	0x3f
	.zero		1


	//   ....[23]....
        /*0e3c*/ 	.word	0x00006ed0
        /*0e40*/ 	.word	0x00000061
        /*0e44*/ 	.word	0x00036890
        /*0e48*/ 	.short	0x010a
        /*0e4a*/ 	.byte	0x3f
	.zero		1


	//   ....[24]....
        /*0e4c*/ 	.word	0x0000a1c0
        /*0e50*/ 	.word	0x00000061
        /*0e54*/ 	.word	0x00036890
        /*0e58*/ 	.short	0x010a
        /*0e5a*/ 	.byte	0x3f
	.zero		1


	//   ....[25]....
        /*0e5c*/ 	.word	0x0000a590
        /*0e60*/ 	.word	0x00000028
        /*0e64*/ 	.word	0x00000000
        /*0e68*/ 	.short	0x0101
        /*0e6a*/ 	.byte	0x3f
	.zero		1


	//   ....[26]....
        /*0e6c*/ 	.word	0x0000a5d0
        /*0e70*/ 	.word	0x00000061
        /*0e74*/ 	.word	0x000368b0
        /*0e78*/ 	.short	0x010a
        /*0e7a*/ 	.byte	0x3f
	.zero		1


	//   ....[27]....
        /*0e7c*/ 	.word	0x0000ac50
        /*0e80*/ 	.word	0x00000061
        /*0e84*/ 	.word	0x00000000
        /*0e88*/ 	.short	0x0101
        /*0e8a*/ 	.byte	0x3f
	.zero		1


	//   ....[28]....
        /*0e8c*/ 	.word	0x0000b4f0
        /*0e90*/ 	.word	0x00000010
        /*0e94*/ 	.word	0x00036800
        /*0e98*/ 	.short	0x010a
        /*0e9a*/ 	.byte	0x3f
	.zero		1


	//   ....[29]....
        /*0e9c*/ 	.word	0x0000b540
        /*0ea0*/ 	.word	0x00000010
        /*0ea4*/ 	.word	0x00036800
        /*0ea8*/ 	.short	0x010a
        /*0eaa*/ 	.byte	0x3f
	.zero		1


	//   ....[30]....
        /*0eac*/ 	.word	0x0000bfa0
        /*0eb0*/ 	.word	0x00000010
        /*0eb4*/ 	.word	0x00036800
        /*0eb8*/ 	.short	0x010a
        /*0eba*/ 	.byte	0x3f
	.zero		1


	//   ....[31]....
        /*0ebc*/ 	.word	0x0000e950
        /*0ec0*/ 	.word	0x00000010
        /*0ec4*/ 	.word	0x00036800
        /*0ec8*/ 	.short	0x010a
        /*0eca*/ 	.byte	0x3f
	.zero		1


	//   ....[32]....
        /*0ecc*/ 	.word	0x00011400
        /*0ed0*/ 	.word	0x0000000a
        /*0ed4*/ 	.word	0x00036830
        /*0ed8*/ 	.short	0x010a
        /*0eda*/ 	.byte	0x3f
	.zero		1


	//   ....[33]....
        /*0edc*/ 	.word	0x00011480
        /*0ee0*/ 	.word	0x0000000a
        /*0ee4*/ 	.word	0x00036830
        /*0ee8*/ 	.short	0x010a
        /*0eea*/ 	.byte	0x3f
	.zero		1


	//   ....[34]....
        /*0eec*/ 	.word	0x00015d00
        /*0ef0*/ 	.word	0x00000003
        /*0ef4*/ 	.word	0x00000000
        /*0ef8*/ 	.short	0x0101
        /*0efa*/ 	.byte	0x3f
	.zero		1


	//   ....[35]....
        /*0efc*/ 	.word	0x00016910
        /*0f00*/ 	.word	0x0000000b
        /*0f04*/ 	.word	0x00036830
        /*0f08*/ 	.short	0x010a
        /*0f0a*/ 	.byte	0x3f
	.zero		1


	//   ....[36]....
        /*0f0c*/ 	.word	0x00016990
        /*0f10*/ 	.word	0x0000000b
        /*0f14*/ 	.word	0x00036830
        /*0f18*/ 	.short	0x010a
        /*0f1a*/ 	.byte	0x3f
	.zero		1


	//   ....[37]....
        /*0f1c*/ 	.word	0x0001a030
        /*0f20*/ 	.word	0x00000009
        /*0f24*/ 	.word	0x00036850
        /*0f28*/ 	.short	0x010a
        /*0f2a*/ 	.byte	0x3f
	.zero		1


	//   ....[38]....
        /*0f2c*/ 	.word	0x0001a080
        /*0f30*/ 	.word	0x00000009
        /*0f34*/ 	.word	0x00036850
        /*0f38*/ 	.short	0x010a
        /*0f3a*/ 	.byte	0x3f
	.zero		1


	//   ....[39]....
        /*0f3c*/ 	.word	0x0001b3d0
        /*0f40*/ 	.word	0x0000000d
        /*0f44*/ 	.word	0x00000000
        /*0f48*/ 	.short	0x0101
        /*0f4a*/ 	.byte	0x3f
	.zero		1


	//   ....[40]....
        /*0f4c*/ 	.word	0x0001b430
        /*0f50*/ 	.word	0x00000009
        /*0f54*/ 	.word	0x00000000
        /*0f58*/ 	.short	0x0101
        /*0f5a*/ 	.byte	0x3f
	.zero		1


	//   ....[41]....
        /*0f5c*/ 	.word	0x0001bc10
        /*0f60*/ 	.word	0x00000006
        /*0f64*/ 	.word	0x00036850
        /*0f68*/ 	.short	0x010a
        /*0f6a*/ 	.byte	0x3f
	.zero		1


	//   ....[42]....
        /*0f6c*/ 	.word	0x0001bcb0
        /*0f70*/ 	.word	0x00000006
        /*0f74*/ 	.word	0x00036850
        /*0f78*/ 	.short	0x010a
        /*0f7a*/ 	.byte	0x3f
	.zero		1


	//   ....[43]....
        /*0f7c*/ 	.word	0x0001c200
        /*0f80*/ 	.word	0x0000000c
        /*0f84*/ 	.word	0x00000000
        /*0f88*/ 	.short	0x0101
        /*0f8a*/ 	.byte	0x3f
	.zero		1


	//   ....[44]....
        /*0f8c*/ 	.word	0x0001df10
        /*0f90*/ 	.word	0x00000000
        /*0f94*/ 	.word	0x00000000
        /*0f98*/ 	.short	0x0101
        /*0f9a*/ 	.byte	0x3f
	.zero		1


	//   ....[45]....
        /*0f9c*/ 	.word	0x0001e7c0
        /*0fa0*/ 	.word	0x00000004
        /*0fa4*/ 	.word	0x00000000
        /*0fa8*/ 	.short	0x0101
        /*0faa*/ 	.byte	0x3f
	.zero		1


	//   ....[46]....
        /*0fac*/ 	.word	0x00021f00
        /*0fb0*/ 	.word	0x00000012
        /*0fb4*/ 	.word	0x00036820
        /*0fb8*/ 	.short	0x010a
        /*0fba*/ 	.byte	0x3f
	.zero		1


	//   ....[47]....
        /*0fbc*/ 	.word	0x00021fd0
        /*0fc0*/ 	.word	0x00000005
        /*0fc4*/ 	.word	0x000368a0
        /*0fc8*/ 	.short	0x010a
        /*0fca*/ 	.byte	0x3f
	.zero		1


	//   ....[48]....
        /*0fcc*/ 	.word	0x00022400
        /*0fd0*/ 	.word	0x00000005
        /*0fd4*/ 	.word	0x000368c0
        /*0fd8*/ 	.short	0x010a
        /*0fda*/ 	.byte	0x3f
	.zero		1


	//   ....[49]....
        /*0fdc*/ 	.word	0x00022950
        /*0fe0*/ 	.word	0x00000006
        /*0fe4*/ 	.word	0x000368a0
        /*0fe8*/ 	.short	0x010a
        /*0fea*/ 	.byte	0x3f
	.zero		1


	//   ....[50]....
        /*0fec*/ 	.word	0x00022da0
        /*0ff0*/ 	.word	0x00000006
        /*0ff4*/ 	.word	0x000368c0
        /*0ff8*/ 	.short	0x010a
        /*0ffa*/ 	.byte	0x3f
	.zero		1


	//   ....[51]....
        /*0ffc*/ 	.word	0x00023e00
        /*1000*/ 	.word	0x00000000
        /*1004*/ 	.word	0x00036840
        /*1008*/ 	.short	0x010a
        /*100a*/ 	.byte	0x3f
	.zero		1


	//   ....[52]....
        /*100c*/ 	.word	0x00024d80
        /*1010*/ 	.word	0x00000012
        /*1014*/ 	.word	0x00036800
        /*1018*/ 	.short	0x0107
        /*101a*/ 	.byte	0x3f
	.zero		1


	//   ....[53]....
        /*101c*/ 	.word	0x00024e80
        /*1020*/ 	.word	0x00000012
        /*1024*/ 	.word	0x00036800
        /*1028*/ 	.short	0x0101
        /*102a*/ 	.byte	0x3f
	.zero		1


	//   ....[54]....
        /*102c*/ 	.word	0x00024ea0
        /*1030*/ 	.word	0x00000012
        /*1034*/ 	.word	0x00036820
        /*1038*/ 	.short	0x010a
        /*103a*/ 	.byte	0x3f
	.zero		1


	//   ....[55]....
        /*103c*/ 	.word	0x00025260
        /*1040*/ 	.word	0x00000003
        /*1044*/ 	.word	0x00036840
        /*1048*/ 	.short	0x010a
        /*104a*/ 	.byte	0x3f
	.zero		1


	//   ....[56]....
        /*104c*/ 	.word	0x000256f0
        /*1050*/ 	.word	0x00000002
        /*1054*/ 	.word	0x00036860
        /*1058*/ 	.short	0x010a
        /*105a*/ 	.byte	0x3f
	.zero		1


	//   ....[57]....
        /*105c*/ 	.word	0x00025e90
        /*1060*/ 	.word	0x00000003
        /*1064*/ 	.word	0x00036840
        /*1068*/ 	.short	0x010a
        /*106a*/ 	.byte	0x3f
	.zero		1


	//   ....[58]....
        /*106c*/ 	.word	0x00026320
        /*1070*/ 	.word	0x00000002
        /*1074*/ 	.word	0x00036860
        /*1078*/ 	.short	0x010a
        /*107a*/ 	.byte	0x3f
	.zero		1


	//   ....[59]....
        /*107c*/ 	.word	0x00026a20
        /*1080*/ 	.word	0x00000003
        /*1084*/ 	.word	0x00036840
        /*1088*/ 	.short	0x010a
        /*108a*/ 	.byte	0x3f
	.zero		1


	//   ....[60]....
        /*108c*/ 	.word	0x00026ea0
        /*1090*/ 	.word	0x00000002
        /*1094*/ 	.word	0x00036860
        /*1098*/ 	.short	0x010a
        /*109a*/ 	.byte	0x3f
	.zero		1


	//   ....[61]....
        /*109c*/ 	.word	0x00027540
        /*10a0*/ 	.word	0x00000000
        /*10a4*/ 	.word	0x00036860
        /*10a8*/ 	.short	0x010a
        /*10aa*/ 	.byte	0x3f
	.zero		1


	//   ....[62]....
        /*10ac*/ 	.word	0x00028880
        /*10b0*/ 	.word	0x00000000
        /*10b4*/ 	.word	0x00036820
        /*10b8*/ 	.short	0x010a
        /*10ba*/ 	.byte	0x3f
	.zero		1


	//   ....[63]....
        /*10bc*/ 	.word	0x00028a60
        /*10c0*/ 	.word	0x00000006
        /*10c4*/ 	.word	0x00000000
        /*10c8*/ 	.short	0x010a
        /*10ca*/ 	.byte	0x3f
	.zero		1


	//   ....[64]....
        /*10cc*/ 	.word	0x00028a90
        /*10d0*/ 	.word	0x00000007
        /*10d4*/ 	.word	0x00000000
        /*10d8*/ 	.short	0x010a
        /*10da*/ 	.byte	0x3f
	.zero		1


	//   ....[65]....
        /*10dc*/ 	.word	0x00028af0
        /*10e0*/ 	.word	0x00000004
        /*10e4*/ 	.word	0x00000000
        /*10e8*/ 	.short	0x010a
        /*10ea*/ 	.byte	0x3f
	.zero		1


	//   ....[66]....
        /*10ec*/ 	.word	0x00028b20
        /*10f0*/ 	.word	0x00000003
        /*10f4*/ 	.word	0x00000000
        /*10f8*/ 	.short	0x010a
        /*10fa*/ 	.byte	0x3f
	.zero		1


	//   ....[67]....
        /*10fc*/ 	.word	0x00028b80
        /*1100*/ 	.word	0x00000061
        /*1104*/ 	.word	0x00036890
        /*1108*/ 	.short	0x010a
        /*110a*/ 	.byte	0x3f
	.zero		1


	//   ....[68]....
        /*110c*/ 	.word	0x00028bd0
        /*1110*/ 	.word	0x00000061
        /*1114*/ 	.word	0x00036890
        /*1118*/ 	.short	0x010a
        /*111a*/ 	.byte	0x3f
	.zero		1


	//   ....[69]....
        /*111c*/ 	.word	0x00028c20
        /*1120*/ 	.word	0x00000061
        /*1124*/ 	.word	0x00036890
        /*1128*/ 	.short	0x010a
        /*112a*/ 	.byte	0x3f
	.zero		1


	//   ....[70]....
        /*112c*/ 	.word	0x00028c70
        /*1130*/ 	.word	0x00000061
        /*1134*/ 	.word	0x000368b0
        /*1138*/ 	.short	0x010a
        /*113a*/ 	.byte	0x3f
	.zero		1


	//   ....[71]....
        /*113c*/ 	.word	0x00028e80
        /*1140*/ 	.word	0x00000010
        /*1144*/ 	.word	0x00036800
        /*1148*/ 	.short	0x010a
        /*114a*/ 	.byte	0x3f
	.zero		1


	//   ....[72]....
        /*114c*/ 	.word	0x000290b0
        /*1150*/ 	.word	0x00000010
        /*1154*/ 	.word	0x00036800
        /*1158*/ 	.short	0x010a
        /*115a*/ 	.byte	0x3f
	.zero		1


	//   ....[73]....
        /*115c*/ 	.word	0x00029100
        /*1160*/ 	.word	0x0000000a
        /*1164*/ 	.word	0x00036830
        /*1168*/ 	.short	0x010a
        /*116a*/ 	.byte	0x3f
	.zero		1


	//   ....[74]....
        /*116c*/ 	.word	0x00029150
        /*1170*/ 	.word	0x0000000b
        /*1174*/ 	.word	0x00036830
        /*1178*/ 	.short	0x010a
        /*117a*/ 	.byte	0x3f
	.zero		1


	//   ....[75]....
        /*117c*/ 	.word	0x000291a0
        /*1180*/ 	.word	0x00000009
        /*1184*/ 	.word	0x00036850
        /*1188*/ 	.short	0x010a
        /*118a*/ 	.byte	0x3f
	.zero		1


	//   ....[76]....
        /*118c*/ 	.word	0x000291f0
        /*1190*/ 	.word	0x00000006
        /*1194*/ 	.word	0x00036850
        /*1198*/ 	.short	0x010a
        /*119a*/ 	.byte	0x3f
	.zero		1


	//   ....[77]....
        /*119c*/ 	.word	0x000293a0
        /*11a0*/ 	.word	0x00000012
        /*11a4*/ 	.word	0x00036820
        /*11a8*/ 	.short	0x010a
        /*11aa*/ 	.byte	0x3f
	.zero		1


	//   ....[78]....
        /*11ac*/ 	.word	0x000293f0
        /*11b0*/ 	.word	0x00000005
        /*11b4*/ 	.word	0x000368a0
        /*11b8*/ 	.short	0x010a
        /*11ba*/ 	.byte	0x3f
	.zero		1


	//   ....[79]....
        /*11bc*/ 	.word	0x00029440
        /*11c0*/ 	.word	0x00000005
        /*11c4*/ 	.word	0x000368c0
        /*11c8*/ 	.short	0x010a
        /*11ca*/ 	.byte	0x3f
	.zero		1


	//   ....[80]....
        /*11cc*/ 	.word	0x00029490
        /*11d0*/ 	.word	0x00000006
        /*11d4*/ 	.word	0x000368a0
        /*11d8*/ 	.short	0x010a
        /*11da*/ 	.byte	0x3f
	.zero		1


	//   ....[81]....
        /*11dc*/ 	.word	0x000294e0
        /*11e0*/ 	.word	0x00000006
        /*11e4*/ 	.word	0x000368c0
        /*11e8*/ 	.short	0x010a
        /*11ea*/ 	.byte	0x3f
	.zero		1


	//   ....[82]....
        /*11ec*/ 	.word	0x00029680
        /*11f0*/ 	.word	0x00000000
        /*11f4*/ 	.word	0x00036840
        /*11f8*/ 	.short	0x010a
        /*11fa*/ 	.byte	0x3f
	.zero		1


	//   ....[83]....
        /*11fc*/ 	.word	0x0002a260
        /*1200*/ 	.word	0x00000012
        /*1204*/ 	.word	0x00036820
        /*1208*/ 	.short	0x010a
        /*120a*/ 	.byte	0x3f
	.zero		1


	//   ....[84]....
        /*120c*/ 	.word	0x0002a2b0
        /*1210*/ 	.word	0x00000003
        /*1214*/ 	.word	0x00036840
        /*1218*/ 	.short	0x010a
        /*121a*/ 	.byte	0x3f
	.zero		1


	//   ....[85]....
        /*121c*/ 	.word	0x0002a300
        /*1220*/ 	.word	0x00000002
        /*1224*/ 	.word	0x00036860
        /*1228*/ 	.short	0x010a
        /*122a*/ 	.byte	0x3f
	.zero		1


	//   ....[86]....
        /*122c*/ 	.word	0x0002a350
        /*1230*/ 	.word	0x00000003
        /*1234*/ 	.word	0x00036840
        /*1238*/ 	.short	0x010a
        /*123a*/ 	.byte	0x3f
	.zero		1


	//   ....[87]....
        /*123c*/ 	.word	0x0002a3a0
        /*1240*/ 	.word	0x00000002
        /*1244*/ 	.word	0x00036860
        /*1248*/ 	.short	0x010a
        /*124a*/ 	.byte	0x3f
	.zero		1


	//   ....[88]....
        /*124c*/ 	.word	0x0002a3f0
        /*1250*/ 	.word	0x00000003
        /*1254*/ 	.word	0x00036840
        /*1258*/ 	.short	0x010a
        /*125a*/ 	.byte	0x3f
	.zero		1


	//   ....[89]....
        /*125c*/ 	.word	0x0002a440
        /*1260*/ 	.word	0x00000002
        /*1264*/ 	.word	0x00036860
        /*1268*/ 	.short	0x010a
        /*126a*/ 	.byte	0x3f
	.zero		1


	//   ....[90]....
        /*126c*/ 	.word	0x0002a490
        /*1270*/ 	.word	0x00000000
        /*1274*/ 	.word	0x00036860
        /*1278*/ 	.short	0x010a
        /*127a*/ 	.byte	0x3f
	.zero		1


	//   ....[91]....
        /*127c*/ 	.word	0x0002afe0
        /*1280*/ 	.word	0x00000000
        /*1284*/ 	.word	0x00036820
        /*1288*/ 	.short	0x010a
        /*128a*/ 	.byte	0x3f
	.zero		1


	//   ....[92]....
        /*128c*/ 	.word	0x0002b180
        /*1290*/ 	.word	0x00000006
        /*1294*/ 	.word	0x00000000
        /*1298*/ 	.short	0x010a
        /*129a*/ 	.byte	0x3f
	.zero		1


	//   ....[93]....
        /*129c*/ 	.word	0x0002b1d0
        /*12a0*/ 	.word	0x00000007
        /*12a4*/ 	.word	0x00000000
        /*12a8*/ 	.short	0x010a
        /*12aa*/ 	.byte	0x3f
	.zero		1


	//   ....[94]....
        /*12ac*/ 	.word	0x0002b220
        /*12b0*/ 	.word	0x00000004
        /*12b4*/ 	.word	0x00000000
        /*12b8*/ 	.short	0x010a
        /*12ba*/ 	.byte	0x3f
	.zero		1


	//----- nvinfo : EIATTR_NUM_MBARRIERS
	.align		4
.L_667:
        /*12bc*/ 	.byte	0x03, 0x38
        /*12be*/ 	.short	0x0016


	//----- nvinfo : EIATTR_EXIT_INSTR_OFFSETS
	.align		4
        /*12c0*/ 	.byte	0x04, 0x1c
        /*12c2*/ 	.short	(.L_669 - .L_668)


	//   ....[0]....
.L_668:
        /*12c4*/ 	.word	0x00028b70


	//----- nvinfo : EIATTR_MAX_THREADS
	.align		4
.L_669:
        /*12c8*/ 	.byte	0x04, 0x05
        /*12ca*/ 	.short	(.L_671 - .L_670)
.L_670:
        /*12cc*/ 	.word	0x00000180
        /*12d0*/ 	.word	0x00000001
        /*12d4*/ 	.word	0x00000001


	//----- nvinfo : EIATTR_CRS_STACK_SIZE
	.align		4
.L_671:
        /*12d8*/ 	.byte	0x04, 0x1e
        /*12da*/ 	.short	(.L_673 - .L_672)
.L_672:
        /*12dc*/ 	.word	0x00000000


	//----- nvinfo : EIATTR_CBANK_PARAM_SIZE
	.align		4
.L_673:
        /*12e0*/ 	.byte	0x03, 0x19
        /*12e2*/ 	.short	0x0af0


	//----- nvinfo : EIATTR_PARAM_CBANK
	.align		4
        /*12e4*/ 	.byte	0x04, 0x0a
        /*12e6*/ 	.short	(.L_675 - .L_674)
	.align		4
.L_674:
        /*12e8*/ 	.word	index@(.nv.constant0._ZN7cutlass13device_kernelIN5flash11enable_sm90INS1_16FlashAttnFwdSm90INS1_25CollectiveMainloopFwdSm90ILi2EN4cute5tupleIJNS5_1CILi1EEES8_S8_EEENS6_IJNS7_ILi128EEENS7_ILi112EEENS7_ILi192EEEEEELi192ENS_10bfloat16_tEfNS_4arch4Sm90ELb0ELb0ELb0ELb1ELb0ELb1ELb0ELb1ELb1ELb1ELb1ELb0EEENS1_21CollectiveEpilogueFwdINS6_IJSA_SC_SB_EEES9_SE_SG_Li256ELb1ELb1ELb1ELb0EEENS1_36VarlenDynamicPersistentTileSchedulerILi128ELi112ELi256ELi128ELb1ELb1ELb1ELb0ELb1ELb1EEEEEEEEEvNT_6ParamsE)
        /*12ec*/ 	.short	0x0210
        /*12ee*/ 	.short	0x0af0


	//----- nvinfo : EIATTR_SW_WAR
	.align		4
.L_675:
        /*12f0*/ 	.byte	0x04, 0x36
        /*12f2*/ 	.short	(.L_677 - .L_676)
.L_676:
        /*12f4*/ 	.word	0x00000008
.L_677:


//--------------------- .nv.info._ZN7cutlass13device_kernelIN5flash11enable_sm90INS1_16FlashAttnFwdSm90INS1_25CollectiveMainloopFwdSm90ILi2EN4cute5tupleIJNS5_1CILi1EEES8_S8_EEENS6_IJNS7_ILi128EEENS7_ILi96EEENS7_ILi192EEEEEELi192ENS_10bfloat16_tEfNS_4arch4Sm90ELb0ELb1ELb0ELb0ELb0ELb0ELb0ELb1ELb1ELb1ELb1ELb0EEENS1_21CollectiveEpilogueFwdINS6_IJSA_SC_SB_EEES9_SE_SG_Li256ELb0ELb1ELb1ELb0EEENS1_19SingleTileSchedulerILb0ELb1ELb1ELi128EEEEEEEEEvNT_6ParamsE --------------------------
	.section	.nv.info._ZN7cutlass13device_kernelIN5flash11enable_sm90INS1_16FlashAttnFwdSm90INS1_25CollectiveMainloopFwdSm90ILi2EN4cute5tupleIJNS5_1CILi1EEES8_S8_EEENS6_IJNS7_ILi128EEENS7_ILi96EEENS7_ILi192EEEEEELi192ENS_10bfloat16_tEfNS_4arch4Sm90ELb0ELb1ELb0ELb0ELb0ELb0ELb0ELb1ELb1ELb1ELb1ELb0EEENS1_21CollectiveEpilogueFwdINS6_IJSA_SC_SB_EEES9_SE_SG_Li256ELb0ELb1ELb1ELb0EEENS1_19SingleTileSchedulerILb0ELb1ELb1ELi128EEEEEEEEEvNT_6ParamsE,"",@"SHT_CUDA_INFO"
	.sectionflags	@""
	.align	4


	//----- nvinfo : EIATTR_CUDA_API_VERSION
	.align		4
        /*0000*/ 	.byte	0x04, 0x37
        /*0002*/ 	.short	(.L_679 - .L_678)
.L_678:
        /*0004*/ 	.word	0x00000082


	//----- nvinfo : EIATTR_KPARAM_INFO
	.align		4
.L_679:
        /*0008*/ 	.byte	0x04, 0x17
        /*000a*/ 	.short	(.L_681 - .L_680)
.L_680:
        /*000c*/ 	.word	0x00000000
        /*0010*/ 	.short	0x0000
        /*0012*/ 	.short	0x0070
        /*0014*/ 	.byte	0x00, 0xf0, 0x01, 0x28


	//----- nvinfo : EIATTR_SPARSE_MMA_MASK
	.align		4
.L_681:
        /*0018*/ 	.byte	0x03, 0x50
        /*001a*/ 	.short	0x0000


	//----- nvinfo : EIATTR_MAXREG_COUNT
	.align		4
        /*001c*/ 	.byte	0x03, 0x1b
        /*001e*/ 	.short	0x00a8


	//----- nvinfo : EIATTR_NUM_BARRIERS
	.align		4
        /*0020*/ 	.byte	0x02, 0x4c
        /*0022*/ 	.byte	0x09
	.zero		1


	//----- nvinfo : EIATTR_EXTERNS
	.align		4
        /*0024*/ 	.byte	0x04, 0x0f
        /*0026*/ 	.short	(.L_683 - .L_682)


	//   ....[0]....
	.align		4
.L_682:
        /*0028*/ 	.word	index@(__assertfail)


	//----- nvinfo : EIATTR_ANNOTATIONS
	.align		4
.L_683:
        /*002c*/ 	.byte	0x04, 0x55
        /*002e*/ 	.short	(.L_685 - .L_684)


	//   ....[0]....
.L_684:
        /*0030*/ 	.word	0x00000001
        /*0034*/ 	.byte	0x60, 0x09, 0x00, 0x00, 0x01, 0x00, 0x00, 0x00, 0xb0, 0x18, 0x00, 0x00, 0x01, 0x00, 0x00, 0x00
        /*0044*/ 	.byte	0x70, 0x02, 0x01, 0x00, 0x01, 0x00, 0x00, 0x00, 0x60, 0x07, 0x01, 0x00, 0x01, 0x00, 0x00, 0x00
        /*0054*/ 	.byte	0xc0, 0x17, 0x01, 0x00, 0x01, 0x00, 0x00, 0x00, 0x60, 0x1a, 0x01, 0x00, 0x01, 0x00, 0x00, 0x00
        /*0064*/ 	.byte	0xe0, 0x23, 0x01, 0x00, 0x01, 0x00, 0x00, 0x00, 0xb0, 0x2d, 0x01, 0x00, 0x01, 0x00, 0x00, 0x00
        /*0074*/ 	.byte	0x90, 0x3c, 0x01, 0x00


	//----- nvinfo : EIATTR_MERCURY_ISA_VERSION
	.align		4
.L_685:
        /*0078*/ 	.byte	0x03, 0x5f
        /*007a*/ 	.short	0x0101


	//----- nvinfo : EIATTR_INT_WARP_WIDE_INSTR_OFFSETS
	.align		4
        /*007c*/ 	.byte	0x04, 0x31
        /*007e*/ 	.short	(.L_687 - .L_686)


	//   ....[0]....
.L_686:
        /*0080*/ 	.word	0x00000130


	//   ....[1]....
        /*0084*/ 	.word	0x00000170


	//   ....[2]....
        /*0088*/ 	.word	0x000001e0


	//----- nvinfo : EIATTR_COOP_GROUP_MASK_REGIDS
	.align		4
.L_687:
        /*008c*/ 	.byte	0x04, 0x29
        /*008e*/ 	.short	(.L_689 - .L_688)


	//   ....[0]....
.L_688:
        /*0090*/ 	.word	0xffffffff


	//   ....[1]....
        /*0094*/ 	.word	0xffffffff


	//   ....[2]....
        /*0098*/ 	.word	0xffffffff


	//   ....[3]....
        /*009c*/ 	.word	0xffffffff


	//   ....[4]....
        /*00a0*/ 	.word	0xffffffff


	//   ....[5]....
        /*00a4*/ 	.word	0xffffffff


	//   ....[6]....
        /*00a8*/ 	.word	0xffffffff


	//   ....[7]....
        /*00ac*/ 	.word	0xffffffff


	//   ....[8]....
        /*00b0*/ 	.word	0xffffffff


	//   ....[9]....
        /*00b4*/ 	.word	0xffffffff


	//   ....[10]....
        /*00b8*/ 	.word	0xffffffff


	//   ....[11]....
        /*00bc*/ 	.word	0xffffffff


	//   ....[12]....
        /*00c0*/ 	.word	0xffffffff


	//   ....[13]....
        /*00c4*/ 	.word	0xffffffff


	//   ....[14]....
        /*00c8*/ 	.word	0xffffffff


	//   ....[15]....
        /*00cc*/ 	.word	0xffffffff


	//   ....[16]....
        /*00d0*/ 	.word	0xffffffff


	//   ....[17]....
        /*00d4*/ 	.word	0xffffffff


	//   ....[18]....
        /*00d8*/ 	.word	0xffffffff


	//   ....[19]....
        /*00dc*/ 	.word	0xffffffff


	//   ....[20]....
        /*00e0*/ 	.word	0xffffffff


	//   ....[21]....
        /*00e4*/ 	.word	0xffffffff


	//   ....[22]....
        /*00e8*/ 	.word	0xffffffff


	//   ....[23]....
        /*00ec*/ 	.word	0xffffffff


	//   ....[24]....
        /*00f0*/ 	.word	0xffffffff


	//   ....[25]....
        /*00f4*/ 	.word	0xffffffff


	//   ....[26]....
        /*00f8*/ 	.word	0xffffffff


	//   ....[27]....
        /*00fc*/ 	.word	0xffffffff


	//   ....[28]....
        /*0100*/ 	.word	0xffffffff


	//   ....[29]....
        /*0104*/ 	.word	0xffffffff


	//   ....[30]....
        /*0108*/ 	.word	0xffffffff


	//   ....[31]....
        /*010c*/ 	.word	0xffffffff


	//   ....[32]....
        /*0110*/ 	.word	0xffffffff


	//   ....[33]....
        /*0114*/ 	.word	0xffffffff


	//   ....[34]....
        /*0118*/ 	.word	0xffffffff


	//   ....[35]....
        /*011c*/ 	.word	0xffffffff


	//   ....[36]....
        /*0120*/ 	.word	0xffffffff


	//   ....[37]....
        /*0124*/ 	.word	0xffffffff


	//   ....[38]....
        /*0128*/ 	.word	0xffffffff


	//   ....[39]....
        /*012c*/ 	.word	0xffffffff


	//   ....[40]....
        /*0130*/ 	.word	0xffffffff


	//   ....[41]....
        /*0134*/ 	.word	0xffffffff


	//   ....[42]....
        /*0138*/ 	.word	0xffffffff


	//   ....[43]....
        /*013c*/ 	.word	0xffffffff


	//   ....[44]....
        /*0140*/ 	.word	0xffffffff


	//   ....[45]....
        /*0144*/ 	.word	0xffffffff


	//   ....[46]....
        /*0148*/ 	.word	0xffffffff


	//   ....[47]....
        /*014c*/ 	.word	0xffffffff


	//   ....[48]....
        /*0150*/ 	.word	0xffffffff


	//   ....[49]....
        /*0154*/ 	.word	0xffffffff


	//   ....[50]....
        /*0158*/ 	.word	0xffffffff


	//   ....[51]....
        /*015c*/ 	.word	0xffffffff


	//   ....[52]....
        /*0160*/ 	.word	0xffffffff


	//   ....[53]....
        /*0164*/ 	.word	0xffffffff


	//   ....[54]....
        /*0168*/ 	.word	0xffffffff


	//   ....[55]....
        /*016c*/ 	.word	0xffffffff


	//   ....[56]....
        /*0170*/ 	.word	0xffffffff


	//   ....[57]....
        /*0174*/ 	.word	0xffffffff


	//   ....[58]....
        /*0178*/ 	.word	0xffffffff


	//   ....[59]....
        /*017c*/ 	.word	0xffffffff


	//   ....[60]....
        /*0180*/ 	.word	0xffffffff


	//   ....[61]....
        /*0184*/ 	.word	0x0500000f


	//   ....[62]....
        /*0188*/ 	.word	0x0500000f


	//   ....[63]....
        /*018c*/ 	.word	0x0500000f


	//   ....[64]....
        /*0190*/ 	.word	0x0500000f


	//   ....[65]....
        /*0194*/ 	.word	0x0500000f


	//   ....[66]....
        /*0198*/ 	.word	0x0500000f


	//   ....[67]....
        /*019c*/ 	.word	0x0500000f


	//   ....[68]....
        /*01a0*/ 	.word	0x0500000f


	//   ....[69]....
        /*01a4*/ 	.word	0x0500000f


	//   ....[70]....
        /*01a8*/ 	.word	0x0500000f


	//   ....[71]....
        /*01ac*/ 	.word	0x0500000f


	//   ....[72]....
        /*01b0*/ 	.word	0x0500000f


	//   ....[73]....
        /*01b4*/ 	.word	0x0500000f


	//   ....[74]....
        /*01b8*/ 	.word	0x0500000f


	//   ....[75]....
        /*01bc*/ 	.word	0x0500000f


	//   ....[76]....
        /*01c0*/ 	.word	0x0500000f


	//   ....[77]....
        /*01c4*/ 	.word	0x0500000f


	//   ....[78]....
        /*01c8*/ 	.word	0x0500000f


	//----- nvinfo : EIATTR_COOP_GROUP_INSTR_OFFSETS
	.align		4
.L_689:
        /*01cc*/ 	.byte	0x04, 0x28
        /*01ce*/ 	.short	(.L_691 - .L_690)


	//   ....[0]....
.L_690:
        /*01d0*/ 	.word	0x00000060


	//   ....[1]....
        /*01d4*/ 	.word	0x00000140


	//   ....[2]....
        /*01d8*/ 	.word	0x00000190


	//   ....[3]....
        /*01dc*/ 	.word	0x000003c0


	//   ....[4]....
        /*01e0*/ 	.word	0x00000520


	//   ....[5]....
        /*01e4*/ 	.word	0x00000640


	//   ....[6]....
        /*01e8*/ 	.word	0x000007a0


	//   ....[7]....
        /*01ec*/ 	.word	0x000016b0


	//   ....[8]....
        /*01f0*/ 	.word	0x00002320


	//   ....[9]....
        /*01f4*/ 	.word	0x00002c60


	//   ....[10]....
        /*01f8*/ 	.word	0x000032d0


	//   ....[11]....
        /*01fc*/ 	.word	0x00003400


	//   ....[12]....
        /*0200*/ 	.word	0x000039d0


	//   ....[13]....
        /*0204*/ 	.word	0x00003a60


	//   ....[14]....
        /*0208*/ 	.word	0x000056d0


	//   ....[15]....
        /*020c*/ 	.word	0x00005900


	//   ....[16]....
        /*0210*/ 	.word	0x00006690


	//   ....[17]....
        /*0214*/ 	.word	0x000067a0


	//   ....[18]....
        /*0218*/ 	.word	0x00006d70


	//   ....[19]....
        /*021c*/ 	.word	0x00006de0


	//   ....[20]....
        /*0220*/ 	.word	0x00008910


	//   ....[21]....
        /*0224*/ 	.word	0x00008930


	//   ....[22]....
        /*0228*/ 	.word	0x00008f20


	//   ....[23]....
        /*022c*/ 	.word	0x00008fa0


	//   ....[24]....
        /*0230*/ 	.word	0x0000a730


	//   ....[25]....
        /*0234*/ 	.word	0x0000a960


	//   ....[26]....
        /*0238*/ 	.word	0x0000b700


	//   ....[27]....
        /*023c*/ 	.word	0x0000b820


	//   ....[28]....
        /*0240*/ 	.word	0x0000be70


	//   ....[29]....
        /*0244*/ 	.word	0x0000bee0


	//   ....[30]....
        /*0248*/ 	.word	0x0000ceb0


	//   ....[31]....
        /*024c*/ 	.word	0x0000cee0


	//   ....[32]....
        /*0250*/ 	.word	0x0000cfd0


	//   ....[33]....
        /*0254*/ 	.word	0x0000cfe0


	//   ....[34]....
        /*0258*/ 	.word	0x0000e070


	//   ....[35]....
        /*025c*/ 	.word	0x0000e0b0


	//   ....[36]....
        /*0260*/ 	.word	0x0000e0f0


	//   ....[37]....
        /*0264*/ 	.word	0x0000e130


	//   ....[38]....
        /*0268*/ 	.word	0x0000e170


	//   ....[39]....
        /*026c*/ 	.word	0x0000e190


	//   ....[40]....
        /*0270*/ 	.word	0x0000eb10


	//   ....[41]....
        /*0274*/ 	.word	0x0000eb20


	//   ....[42]....
        /*0278*/ 	.word	0x0000f890


	//   ....[43]....
        /*027c*/ 	.word	0x00010780


	//   ....[44]....
        /*0280*/ 	.word	0x00011140


	//   ....[45]....
        /*0284*/ 	.word	0x00011180


	//   ....[46]....
        /*0288*/ 	.word	0x000111b0


	//   ....[47]....
        /*028c*/ 	.word	0x00011200


	//   ....[48]....
        /*0290*/ 	.word	0x00011290


	//   ....[49]....
        /*0294*/ 	.word	0x000112b0


	//   ....[50]....
        /*0298*/ 	.word	0x00011340


	//   ....[51]....
        /*029c*/ 	.word	0x00011370


	//   ....[52]....
        /*02a0*/ 	.word	0x000113f0


	//   ....[53]....
        /*02a4*/ 	.word	0x00011420


	//   ....[54]....
        /*02a8*/ 	.word	0x000114a0


	//   ....[55]....
        /*02ac*/ 	.word	0x000114d0


	//   ....[56]....
        /*02b0*/ 	.word	0x00011550


	//   ....[57]....
        /*02b4*/ 	.word	0x00011580


	//   ....[58]....
        /*02b8*/ 	.word	0x000115f0


	//   ....[59]....
        /*02bc*/ 	.word	0x00011620


	//   ....[60]....
        /*02c0*/ 	.word	0x00013c20


	//   ....[61]....
        /*02c4*/ 	.word	0x00014260


	//   ....[62]....
        /*02c8*/ 	.word	0x000143d0


	//   ....[63]....
        /*02cc*/ 	.word	0x00014430


	//   ....[64]....
        /*02d0*/ 	.word	0x00014570


	//   ....[65]....
        /*02d4*/ 	.word	0x000145e0


	//   ....[66]....
        /*02d8*/ 	.word	0x000146e0


	//   ....[67]....
        /*02dc*/ 	.word	0x00014750


	//   ....[68]....
        /*02e0*/ 	.word	0x00014850


	//   ....[69]....
        /*02e4*/ 	.word	0x000148c0


	//   ....[70]....
        /*02e8*/ 	.word	0x000149c0


	//   ....[71]....
        /*02ec*/ 	.word	0x00014a30


	//   ....[72]....
        /*02f0*/ 	.word	0x00014b30


	//   ....[73]....
        /*02f4*/ 	.word	0x00014ba0


	//   ....[74]....
        /*02f8*/ 	.word	0x00014ca0


	//   ....[75]....
        /*02fc*/ 	.word	0x00014d00


	//   ....[76]....
        /*0300*/ 	.word	0x00014df0


	//   ....[77]....
        /*0304*/ 	.word	0x00014e40


	//   ....[78]....
        /*0308*/ 	.word	0x00015240


	//----- nvinfo : EIATTR_REG_RECONFIG
	.align		4
.L_691:
        /*030c*/ 	.byte	0x01, 0x54
	.zero		2


	//----- nvinfo : EIATTR_SYSCALL_OFFSETS
	.align		4
        /*0310*/ 	.byte	0x04, 0x46
        /*0312*/ 	.short	(.L_693 - .L_692)


	//   ....[0]....
.L_692:
        /*0314*/ 	.word	0x00001870


	//   ....[1]....
        /*0318*/ 	.word	0x000103f0


	//   ....[2]....
        /*031c*/ 	.word	0x00010530


	//   ....[3]....
        /*0320*/ 	.word	0x00010620


	//   ....[4]....
        /*0324*/ 	.word	0x00010d90


	//----- nvinfo : EIATTR_MBARRIER_INSTR_OFFSETS
	.align		4
.L_693:
        /*0328*/ 	.byte	0x04, 0x39
        /*032a*/ 	.short	(.L_695 - .L_694)


	//   ....[0]....
.L_694:
        /*032c*/ 	.word	0x00000270
        /*0330*/ 	.word	0x000000ff
        /*0334*/ 	.word	0x00030800
        /*0338*/ 	.short	0x0100
        /*033a*/ 	.byte	0x08
	.zero		1


	//   ....[1]....
        /*033c*/ 	.word	0x00000280
        /*0340*/ 	.word	0x000000ff
        /*0344*/ 	.word	0x00030820
        /*0348*/ 	.short	0x0100
        /*034a*/ 	.byte	0x08
	.zero		1


	//   ....[2]....
        /*034c*/ 	.word	0x00000370
        /*0350*/ 	.word	0x000000ff
        /*0354*/ 	.word	0x00030830
        /*0358*/ 	.short	0x0100
        /*035a*/ 	.byte	0x08
	.zero		1


	//   ....[3]....
        /*035c*/ 	.word	0x00000380
        /*0360*/ 	.word	0x000000ff
        /*0364*/ 	.word	0x00030840
        /*0368*/ 	.short	0x0100
        /*036a*/ 	.byte	0x08
	.zero		1


	//   ....[4]....
        /*036c*/ 	.word	0x00000390
        /*0370*/ 	.word	0x000000ff
        /*0374*/ 	.word	0x00030838
        /*0378*/ 	.short	0x0100
        /*037a*/ 	.byte	0x08
	.zero		1


	//   ....[5]....
        /*037c*/ 	.word	0x000003a0
        /*0380*/ 	.word	0x000000ff
        /*0384*/ 	.word	0x00030848
        /*0388*/ 	.short	0x0100
        /*038a*/ 	.byte	0x08
	.zero		1


	//   ....[6]....
        /*038c*/ 	.word	0x000004d0
        /*0390*/ 	.word	0x000000ff
        /*0394*/ 	.word	0x00030850
        /*0398*/ 	.short	0x0100
        /*039a*/ 	.byte	0x08
	.zero		1


	//   ....[7]....
        /*039c*/ 	.word	0x000004e0
        /*03a0*/ 	.word	0x000000ff
        /*03a4*/ 	.word	0x00030860
        /*03a8*/ 	.short	0x0100
        /*03aa*/ 	.byte	0x08
	.zero		1


	//   ....[8]....
        /*03ac*/ 	.word	0x000004f0
        /*03b0*/ 	.word	0x000000ff
        /*03b4*/ 	.word	0x00030858
        /*03b8*/ 	.short	0x0100
        /*03ba*/ 	.byte	0x08
	.zero		1


	//   ....[9]....
        /*03bc*/ 	.word	0x00000500
        /*03c0*/ 	.word	0x000000ff
        /*03c4*/ 	.word	0x00030868
        /*03c8*/ 	.short	0x0100
        /*03ca*/ 	.byte	0x08
	.zero		1


	//   ....[10]....
        /*03cc*/ 	.word	0x000005f0
        /*03d0*/ 	.word	0x000000ff
        /*03d4*/ 	.word	0x00030870
        /*03d8*/ 	.short	0x0100
        /*03da*/ 	.byte	0x06
	.zero		1


	//   ....[11]....
        /*03dc*/ 	.word	0x00000600
        /*03e0*/ 	.word	0x000000ff
        /*03e4*/ 	.word	0x00030880
        /*03e8*/ 	.short	0x0100
        /*03ea*/ 	.byte	0x06
	.zero		1


	//   ....[12]....
        /*03ec*/ 	.word	0x00000610
        /*03f0*/ 	.word	0x000000ff
        /*03f4*/ 	.word	0x00030878
        /*03f8*/ 	.short	0x0100
        /*03fa*/ 	.byte	0x06
	.zero		1


	//   ....[13]....
        /*03fc*/ 	.word	0x00000620
        /*0400*/ 	.word	0x000000ff
        /*0404*/ 	.word	0x00030888
        /*0408*/ 	.short	0x0100
        /*040a*/ 	.byte	0x06
	.zero		1


	//   ....[14]....
        /*040c*/ 	.word	0x00000750
        /*0410*/ 	.word	0x000000ff
        /*0414*/ 	.word	0x00030890
        /*0418*/ 	.short	0x0100
        /*041a*/ 	.byte	0x08
	.zero		1


	//   ....[15]....
        /*041c*/ 	.word	0x00000760
        /*0420*/ 	.word	0x000000ff
        /*0424*/ 	.word	0x000308a0
        /*0428*/ 	.short	0x0100
        /*042a*/ 	.byte	0x08
	.zero		1


	//   ....[16]....
        /*042c*/ 	.word	0x00000770
        /*0430*/ 	.word	0x000000ff
        /*0434*/ 	.word	0x00030898
        /*0438*/ 	.short	0x0100
        /*043a*/ 	.byte	0x08
	.zero		1


	//   ....[17]....
        /*043c*/ 	.word	0x00000780
        /*0440*/ 	.word	0x000000ff
        /*0444*/ 	.word	0x000308a8
        /*0448*/ 	.short	0x0100
        /*044a*/ 	.byte	0x08
	.zero		1


	//   ....[18]....
        /*044c*/ 	.word	0x000008b0
        /*0450*/ 	.word	0x000000ff
        /*0454*/ 	.word	0x000308b0
        /*0458*/ 	.short	0x0100
        /*045a*/ 	.byte	0x08
	.zero		1


	//   ....[19]....
        /*045c*/ 	.word	0x000008c0
        /*0460*/ 	.word	0x000000ff
        /*0464*/ 	.word	0x000308c0
        /*0468*/ 	.short	0x0100
        /*046a*/ 	.byte	0x08
	.zero		1


	//   ....[20]....
        /*046c*/ 	.word	0x000008d0
        /*0470*/ 	.word	0x000000ff
        /*0474*/ 	.word	0x000308b8
        /*0478*/ 	.short	0x0100
        /*047a*/ 	.byte	0x08
	.zero		1


	//   ....[21]....
        /*047c*/ 	.word	0x000008e0
        /*0480*/ 	.word	0x000000ff
        /*0484*/ 	.word	0x000308c8
        /*0488*/ 	.short	0x0100
        /*048a*/ 	.byte	0x08
	.zero		1


	//   ....[22]....
        /*048c*/ 	.word	0x00001890
        /*0490*/ 	.word	0x000000ff
        /*0494*/ 	.word	0x00030800
        /*0498*/ 	.short	0x010a
        /*049a*/ 	.byte	0x39
	.zero		1


	//   ....[23]....
        /*049c*/ 	.word	0x00001920
        /*04a0*/ 	.word	0x000000ff
        /*04a4*/ 	.word	0x00030830
        /*04a8*/ 	.short	0x010a
        /*04aa*/ 	.byte	0x39
	.zero		1


	//   ....[24]....
        /*04ac*/ 	.word	0x000019b0
        /*04b0*/ 	.word	0x000000ff
        /*04b4*/ 	.word	0x00030830
        /*04b8*/ 	.short	0x010a
        /*04ba*/ 	.byte	0x39
	.zero		1


	//   ....[25]....
        /*04bc*/ 	.word	0x00002380
        /*04c0*/ 	.word	0x00000000
        /*04c4*/ 	.word	0x00000000
        /*04c8*/ 	.short	0x0101
        /*04ca*/ 	.byte	0x3f
	.zero		1


	//   ....[26]....
        /*04cc*/ 	.word	0x000048a0
        /*04d0*/ 	.word	0x000000ff
        /*04d4*/ 	.word	0x00030830
        /*04d8*/ 	.short	0x010a
        /*04da*/ 	.byte	0x3d
	.zero		1


	//   ....[27]....
        /*04dc*/ 	.word	0x000048e0
        /*04e0*/ 	.word	0x000000ff
        /*04e4*/ 	.word	0x00030830
        /*04e8*/ 	.short	0x010a
        /*04ea*/ 	.byte	0x3d
	.zero		1


	//   ....[28]....
        /*04ec*/ 	.word	0x00005340
        /*04f0*/ 	.word	0x000000ff
        /*04f4*/ 	.word	0x00030850
        /*04f8*/ 	.short	0x010a
        /*04fa*/ 	.byte	0x0b
	.zero		1


	//   ....[29]....
        /*04fc*/ 	.word	0x00005380
        /*0500*/ 	.word	0x000000ff
        /*0504*/ 	.word	0x00030850
        /*0508*/ 	.short	0x010a
        /*050a*/ 	.byte	0x0b
	.zero		1


	//   ....[30]....
        /*050c*/ 	.word	0x00005700
        /*0510*/ 	.word	0x00000000
        /*0514*/ 	.word	0x00000000
        /*0518*/ 	.short	0x0101
        /*051a*/ 	.byte	0x3f
	.zero		1


	//   ....[31]....
        /*051c*/ 	.word	0x00007200
        /*0520*/ 	.word	0x0000007f
        /*0524*/ 	.word	0x00000000
        /*0528*/ 	.short	0x0101
        /*052a*/ 	.byte	0x3f
	.zero		1


	//   ....[32]....
        /*052c*/ 	.word	0x00007b10
        /*0530*/ 	.word	0x000000ff
        /*0534*/ 	.word	0x00030830
        /*0538*/ 	.short	0x010a
        /*053a*/ 	.byte	0x38
	.zero		1


	//   ....[33]....
        /*053c*/ 	.word	0x00007b50
        /*0540*/ 	.word	0x000000ff
        /*0544*/ 	.word	0x00030830
        /*0548*/ 	.short	0x010a
        /*054a*/ 	.byte	0x38
	.zero		1


	//   ....[34]....
        /*054c*/ 	.word	0x000085b0
        /*0550*/ 	.word	0x000000ff
        /*0554*/ 	.word	0x00030850
        /*0558*/ 	.short	0x010a
        /*055a*/ 	.byte	0x0b
	.zero		1


	//   ....[35]....
        /*055c*/ 	.word	0x000085f0
        /*0560*/ 	.word	0x000000ff
        /*0564*/ 	.word	0x00030850
        /*0568*/ 	.short	0x010a
        /*056a*/ 	.byte	0x0b
	.zero		1


	//   ....[36]....
        /*056c*/ 	.word	0x00009420
        /*0570*/ 	.word	0x00000078
        /*0574*/ 	.word	0x00000000
        /*0578*/ 	.short	0x0101
        /*057a*/ 	.byte	0x3f
	.zero		1


	//   ....[37]....
        /*057c*/ 	.word	0x000094c0
        /*0580*/ 	.word	0x00000078
        /*0584*/ 	.word	0x00000000
        /*0588*/ 	.short	0x0101
        /*058a*/ 	.byte	0x3f
	.zero		1


	//   ....[38]....
        /*058c*/ 	.word	0x00009920
        /*0590*/ 	.word	0x000000ff
        /*0594*/ 	.word	0x00030830
        /*0598*/ 	.short	0x010a
        /*059a*/ 	.byte	0x38
	.zero		1


	//   ....[39]....
        /*059c*/ 	.word	0x00009960
        /*05a0*/ 	.word	0x000000ff
        /*05a4*/ 	.word	0x00030830
        /*05a8*/ 	.short	0x010a
        /*05aa*/ 	.byte	0x38
	.zero		1


	//   ....[40]....
        /*05ac*/ 	.word	0x0000a3c0
        /*05b0*/ 	.word	0x000000ff
        /*05b4*/ 	.word	0x00030850
        /*05b8*/ 	.short	0x010a
        /*05ba*/ 	.byte	0x0b
	.zero		1


	//   ....[41]....
        /*05bc*/ 	.word	0x0000a400
        /*05c0*/ 	.word	0x000000ff
        /*05c4*/ 	.word	0x00030850
        /*05c8*/ 	.short	0x010a
        /*05ca*/ 	.byte	0x0b
	.zero		1


	//   ....[42]....
        /*05cc*/ 	.word	0x0000a760
        /*05d0*/ 	.word	0x00000000
        /*05d4*/ 	.word	0x00000000
        /*05d8*/ 	.short	0x0101
        /*05da*/ 	.byte	0x3f
	.zero		1


	//   ....[43]....
        /*05dc*/ 	.word	0x0000c270
        /*05e0*/ 	.word	0x0000007f
        /*05e4*/ 	.word	0x00000000
        /*05e8*/ 	.short	0x0101
        /*05ea*/ 	.byte	0x3f
	.zero		1


	//   ....[44]....
        /*05ec*/ 	.word	0x0000ce20
        /*05f0*/ 	.word	0x000000ff
        /*05f4*/ 	.word	0x00030850
        /*05f8*/ 	.short	0x010a
        /*05fa*/ 	.byte	0x07
	.zero		1


	//   ....[45]....
        /*05fc*/ 	.word	0x0000ce60
        /*0600*/ 	.word	0x000000ff
        /*0604*/ 	.word	0x00030850
        /*0608*/ 	.short	0x010a
        /*060a*/ 	.byte	0x07
	.zero		1


	//   ....[46]....
        /*060c*/ 	.word	0x0000d2c0
        /*0610*/ 	.word	0x0000000c
        /*0614*/ 	.word	0x00000000
        /*0618*/ 	.short	0x0101
        /*061a*/ 	.byte	0x3f
	.zero		1


	//   ....[47]....
        /*061c*/ 	.word	0x0000e1a0
        /*0620*/ 	.word	0x000000ff
        /*0624*/ 	.word	0x00000000
        /*0628*/ 	.short	0x0101
        /*062a*/ 	.byte	0x04
	.zero		1


	//   ....[48]....
        /*062c*/ 	.word	0x000109a0
        /*0630*/ 	.word	0x000000ff
        /*0634*/ 	.word	0x00030840
        /*0638*/ 	.short	0x010a
        /*063a*/ 	.byte	0x26
	.zero		1


	//   ....[49]....
        /*063c*/ 	.word	0x00011760
        /*0640*/ 	.word	0x000000ff
        /*0644*/ 	.word	0x00030800
        /*0648*/ 	.short	0x0107
        /*064a*/ 	.byte	0x26
	.zero		1


	//   ....[50]....
        /*064c*/ 	.word	0x000117d0
        /*0650*/ 	.word	0x000000ff
        /*0654*/ 	.word	0x00030800
        /*0658*/ 	.short	0x0101
        /*065a*/ 	.byte	0x26
	.zero		1


	//   ....[51]....
        /*065c*/ 	.word	0x000117e0
        /*0660*/ 	.word	0x000000ff
        /*0664*/ 	.word	0x00030820
        /*0668*/ 	.short	0x010a
        /*066a*/ 	.byte	0x26
	.zero		1


	//   ....[52]....
        /*066c*/ 	.word	0x00011bf0
        /*0670*/ 	.word	0x000000ff
        /*0674*/ 	.word	0x00030848
        /*0678*/ 	.short	0x010a
        /*067a*/ 	.byte	0x26
	.zero		1


	//   ....[53]....
        /*067c*/ 	.word	0x00011fa0
        /*0680*/ 	.word	0x000000ff
        /*0684*/ 	.word	0x00030860
        /*0688*/ 	.short	0x010a
        /*068a*/ 	.byte	0x26
	.zero		1


	//   ....[54]....
        /*068c*/ 	.word	0x00012570
        /*0690*/ 	.word	0x000000ff
        /*0694*/ 	.word	0x00030840
        /*0698*/ 	.short	0x010a
        /*069a*/ 	.byte	0x26
	.zero		1


	//   ....[55]....
        /*069c*/ 	.word	0x00012930
        /*06a0*/ 	.word	0x000000ff
        /*06a4*/ 	.word	0x00030868
        /*06a8*/ 	.short	0x010a
        /*06aa*/ 	.byte	0x26
	.zero		1


	//   ....[56]....
        /*06ac*/ 	.word	0x00012f50
        /*06b0*/ 	.word	0x000000ff
        /*06b4*/ 	.word	0x00030848
        /*06b8*/ 	.short	0x010a
        /*06ba*/ 	.byte	0x26
	.zero		1


	//   ....[57]....
        /*06bc*/ 	.word	0x000132f0
        /*06c0*/ 	.word	0x000000ff
        /*06c4*/ 	.word	0x00030860
        /*06c8*/ 	.short	0x010a
        /*06ca*/ 	.byte	0x26
	.zero		1


	//   ....[58]....
        /*06cc*/ 	.word	0x00013750
        /*06d0*/ 	.word	0x00000003
        /*06d4*/ 	.word	0x00030860
        /*06d8*/ 	.short	0x010a
        /*06da*/ 	.byte	0x3f
	.zero		1


	//   ....[59]....
        /*06dc*/ 	.word	0x00013bb0
        /*06e0*/ 	.word	0x00000002
        /*06e4*/ 	.word	0x00030820
        /*06e8*/ 	.short	0x010a
        /*06ea*/ 	.byte	0x3f
	.zero		1


	//   ....[60]....
        /*06ec*/ 	.word	0x00013d50
        /*06f0*/ 	.word	0x00000007
        /*06f4*/ 	.word	0x00000000
        /*06f8*/ 	.short	0x010a
        /*06fa*/ 	.byte	0x3f
	.zero		1


	//   ....[61]....
        /*06fc*/ 	.word	0x00013dc0
        /*0700*/ 	.word	0x00000008
        /*0704*/ 	.word	0x00000000
        /*0708*/ 	.short	0x010a
        /*070a*/ 	.byte	0x3f
	.zero		1


	//   ....[62]....
        /*070c*/ 	.word	0x00013e20
        /*0710*/ 	.word	0x00000007
        /*0714*/ 	.word	0x00000000
        /*0718*/ 	.short	0x010a
        /*071a*/ 	.byte	0x3f
	.zero		1


	//   ....[63]....
        /*071c*/ 	.word	0x00013e50
        /*0720*/ 	.word	0x00000006
        /*0724*/ 	.word	0x00000000
        /*0728*/ 	.short	0x010a
        /*072a*/ 	.byte	0x3f
	.zero		1


	//   ....[64]....
        /*072c*/ 	.word	0x00013ec0
        /*0730*/ 	.word	0x00000003
        /*0734*/ 	.word	0x00030800
        /*0738*/ 	.short	0x010a
        /*073a*/ 	.byte	0x3f
	.zero		1


	//   ....[65]....
        /*073c*/ 	.word	0x00013f20
        /*0740*/ 	.word	0x00000003
        /*0744*/ 	.word	0x00030830
        /*0748*/ 	.short	0x010a
        /*074a*/ 	.byte	0x3f
	.zero		1


	//   ....[66]....
        /*074c*/ 	.word	0x00013f80
        /*0750*/ 	.word	0x0000000f
        /*0754*/ 	.word	0x00030830
        /*0758*/ 	.short	0x010a
        /*075a*/ 	.byte	0x3f
	.zero		1


	//   ....[67]....
        /*075c*/ 	.word	0x00013fe0
        /*0760*/ 	.word	0x00000003
        /*0764*/ 	.word	0x00030850
        /*0768*/ 	.short	0x010a
        /*076a*/ 	.byte	0x3f
	.zero		1


	//   ....[68]....
        /*076c*/ 	.word	0x00014040
        /*0770*/ 	.word	0x00000005
        /*0774*/ 	.word	0x00030830
        /*0778*/ 	.short	0x010a
        /*077a*/ 	.byte	0x3f
	.zero		1


	//   ....[69]....
        /*077c*/ 	.word	0x000140a0
        /*0780*/ 	.word	0x00000003
        /*0784*/ 	.word	0x00030850
        /*0788*/ 	.short	0x010a
        /*078a*/ 	.byte	0x3f
	.zero		1


	//   ....[70]....
        /*078c*/ 	.word	0x00014100
        /*0790*/ 	.word	0x00000005
        /*0794*/ 	.word	0x00030830
        /*0798*/ 	.short	0x010a
        /*079a*/ 	.byte	0x3f
	.zero		1


	//   ....[71]....
        /*079c*/ 	.word	0x00014160
        /*07a0*/ 	.word	0x00000003
        /*07a4*/ 	.word	0x00030850
        /*07a8*/ 	.short	0x010a
        /*07aa*/ 	.byte	0x3f
	.zero		1


	//   ....[72]....
        /*07ac*/ 	.word	0x000141c0
        /*07b0*/ 	.word	0x00000003
        /*07b4*/ 	.word	0x00030850
        /*07b8*/ 	.short	0x010a
        /*07ba*/ 	.byte	0x3f
	.zero		1


	//   ....[73]....
        /*07bc*/ 	.word	0x00014320
        /*07c0*/ 	.word	0x00000003
        /*07c4*/ 	.word	0x00030840
        /*07c8*/ 	.short	0x010a
        /*07ca*/ 	.byte	0x3f
	.zero		1


	//   ....[74]....
        /*07cc*/ 	.word	0x00014e80
        /*07d0*/ 	.word	0x00000003
        /*07d4*/ 	.word	0x00030820
        /*07d8*/ 	.short	0x010a
        /*07da*/ 	.byte	0x3f
	.zero		1


	//   ....[75]....
        /*07dc*/ 	.word	0x00014ee0
        /*07e0*/ 	.word	0x00000003
        /*07e4*/ 	.word	0x00030848
        /*07e8*/ 	.short	0x010a
        /*07ea*/ 	.byte	0x3f
	.zero		1


	//   ....[76]....
        /*07ec*/ 	.word	0x00014f40
        /*07f0*/ 	.word	0x00000003
        /*07f4*/ 	.word	0x00030860
        /*07f8*/ 	.short	0x010a
        /*07fa*/ 	.byte	0x3f
	.zero		1


	//   ....[77]....
        /*07fc*/ 	.word	0x00014fa0
        /*0800*/ 	.word	0x00000003
        /*0804*/ 	.word	0x00030840
        /*0808*/ 	.short	0x010a
        /*080a*/ 	.byte	0x3f
	.zero		1


	//   ....[78]....
        /*080c*/ 	.word	0x00015000
        /*0810*/ 	.word	0x00000003
        /*0814*/ 	.word	0x00030868
        /*0818*/ 	.short	0x010a
        /*081a*/ 	.byte	0x3f
	.zero		1


	//   ....[79]....
        /*081c*/ 	.word	0x00015060
        /*0820*/ 	.word	0x00000003
        /*0824*/ 	.word	0x00030848
        /*0828*/ 	.short	0x010a
        /*082a*/ 	.byte	0x3f
	.zero		1


	//   ....[80]....
        /*082c*/ 	.word	0x000150c0
        /*0830*/ 	.word	0x00000003
        /*0834*/ 	.word	0x00030860
        /*0838*/ 	.short	0x010a
        /*083a*/ 	.byte	0x3f
	.zero		1


	//   ....[81]....
        /*083c*/ 	.word	0x00015110
        /*0840*/ 	.word	0x00000003
        /*0844*/ 	.word	0x00030860
        /*0848*/ 	.short	0x010a
        /*084a*/ 	.byte	0x3f
	.zero		1


	//   ....[82]....
        /*084c*/ 	.word	0x00015160
        /*0850*/ 	.word	0x00000002
        /*0854*/ 	.word	0x00030820
        /*0858*/ 	.short	0x010a
        /*085a*/ 	.byte	0x3f
	.zero		1


	//   ....[83]....
        /*085c*/ 	.word	0x00015300
        /*0860*/ 	.word	0x00000007
        /*0864*/ 	.word	0x00000000
        /*0868*/ 	.short	0x010a
        /*086a*/ 	.byte	0x3f
	.zero		1


	//   ....[84]....
        /*086c*/ 	.word	0x00015350
        /*0870*/ 	.word	0x00000008
        /*0874*/ 	.word	0x00000000
        /*0878*/ 	.short	0x010a
        /*087a*/ 	.byte	0x3f
	.zero		1


	//   ....[85]....
        /*087c*/ 	.word	0x000153a0
        /*0880*/ 	.word	0x00000007
        /*0884*/ 	.word	0x00000000
        /*0888*/ 	.short	0x010a
        /*088a*/ 	.byte	0x3f
	.zero		1


	//----- nvinfo : EIATTR_NUM_MBARRIERS
	.align		4
.L_695:
        /*088c*/ 	.byte	0x03, 0x38
        /*088e*/ 	.short	0x0016


	//----- nvinfo : EIATTR_EXIT_INSTR_OFFSETS
	.align		4
        /*0890*/ 	.byte	0x04, 0x1c
        /*0892*/ 	.short	(.L_697 - .L_696)


	//   ....[0]....
.L_696:
        /*0894*/ 	.word	0x00013ea0


	//----- nvinfo : EIATTR_MAX_THREADS
	.align		4
.L_697:
        /*0898*/ 	.byte	0x04, 0x05
        /*089a*/ 	.short	(.L_699 - .L_698)
.L_698:
        /*089c*/ 	.word	0x00000180
        /*08a0*/ 	.word	0x00000001
        /*08a4*/ 	.word	0x00000001


	//----- nvinfo : EIATTR_CRS_STACK_SIZE
	.align		4
.L_699:
        /*08a8*/ 	.byte	0x04, 0x1e
        /*08aa*/ 	.short	(.L_701 - .L_700)
.L_700:
        /*08ac*/ 	.word	0x00000000


	//----- nvinfo : EIATTR_CBANK_PARAM_SIZE
	.align		4
.L_701:
        /*08b0*/ 	.byte	0x03, 0x19
        /*08b2*/ 	.short	0x0a70


	//----- nvinfo : EIATTR_PARAM_CBANK
	.align		4
        /*08b4*/ 	.byte	0x04, 0x0a
        /*08b6*/ 	.short	(.L_703 - .L_702)
	.align		4
.L_702:
        /*08b8*/ 	.word	index@(.nv.constant0._ZN7cutlass13device_kernelIN5flash11enable_sm90INS1_16FlashAttnFwdSm90INS1_25CollectiveMainloopFwdSm90ILi2EN4cute5tupleIJNS5_1CILi1EEES8_S8_EEENS6_IJNS7_ILi128EEENS7_ILi96EEENS7_ILi192EEEEEELi192ENS_10bfloat16_tEfNS_4arch4Sm90ELb0ELb1ELb0ELb0ELb0ELb0ELb0ELb1ELb1ELb1ELb1ELb0EEENS1_21CollectiveEpilogueFwdINS6_IJSA_SC_SB_EEES9_SE_SG_Li256ELb0ELb1ELb1ELb0EEENS1_19SingleTileSchedulerILb0ELb1ELb1ELi128EEEEEEEEEvNT_6ParamsE)
        /*08bc*/ 	.short	0x0210
        /*08be*/ 	.short	0x0a70


	//----- nvinfo : EIATTR_SW_WAR
	.align		4
.L_703:
        /*08c0*/ 	.byte	0x04, 0x36
        /*08c2*/ 	.short	(.L_705 - .L_704)
.L_704:
        /*08c4*/ 	.word	0x00000008
.L_705:


//--------------------- .nv.info._ZN7cutlass13device_kernelIN5flash11enable_sm90INS1_16FlashAttnFwdSm90INS1_25CollectiveMainloopFwdSm90ILi2EN4cute5tupleIJNS5_1CILi1EEES8_S8_EEENS6_IJNS7_ILi128EEENS7_ILi96EEENS7_ILi192EEEEEELi192ENS_10bfloat16_tEfNS_4arch4Sm90ELb0ELb1ELb0ELb1ELb0ELb0ELb0ELb1ELb1ELb1ELb1ELb0EEENS1_21CollectiveEpilogueFwdINS6_IJSA_SC_SB_EEES9_SE_SG_Li256ELb1ELb1ELb1ELb0EEENS1_36VarlenDynamicPersistentTileSchedulerILi128ELi96ELi256ELi128ELb1ELb1ELb1ELb1ELb0ELb1EEEEEEEEEvNT_6ParamsE --------------------------
	.section	.nv.info._ZN7cutlass13device_kernelIN5flash11enable_sm90INS1_16FlashAttnFwdSm90INS1_25CollectiveMainloopFwdSm90ILi2EN4cute5tupleIJNS5_1CILi1EEES8_S8_EEENS6_IJNS7_ILi128EEENS7_ILi96EEENS7_ILi192EEEEEELi192ENS_10bfloat16_tEfNS_4arch4Sm90ELb0ELb1ELb0ELb1ELb0ELb0ELb0ELb1ELb1ELb1ELb1ELb0EEENS1_21CollectiveEpilogueFwdINS6_IJSA_SC_SB_EEES9_SE_SG_Li256ELb1ELb1ELb1ELb0EEENS1_36VarlenDynamicPersistentTileSchedulerILi128ELi96ELi256ELi128ELb1ELb1ELb1ELb1ELb0ELb1EEEEEEEEEvNT_6ParamsE,"",@"SHT_CUDA_INFO"
	.sectionflags	@""
	.align	4


	//----- nvinfo : EIATTR_CUDA_API_VERSION
	.align		4
        /*0000*/ 	.byte	0x04, 0x37
        /*0002*/ 	.short	(.L_707 - .L_706)
.L_706:
        /*0004*/ 	.word	0x00000082


	//----- nvinfo : EIATTR_KPARAM_INFO
	.align		4
.L_707:
        /*0008*/ 	.byte	0x04, 0x17
        /*000a*/ 	.short	(.L_709 - .L_708)
.L_708:
        /*000c*/ 	.word	0x00000000
        /*0010*/ 	.short	0x0000
        /*0012*/ 	.short	0x0070
        /*0014*/ 	.byte	0x00, 0xf0, 0x01, 0x2a


	//----- nvinfo : EIATTR_SPARSE_MMA_MASK
	.align		4
.L_709:
        /*0018*/ 	.byte	0x03, 0x50
        /*001a*/ 	.short	0x0000


	//----- nvinfo : EIATTR_MAXREG_COUNT
	.align		4
        /*001c*/ 	.byte	0x03, 0x1b
        /*001e*/ 	.short	0x00a8


	//----- nvinfo : EIATTR_NUM_BARRIERS
	.align		4
        /*0020*/ 	.byte	0x02, 0x4c
        /*0022*/ 	.byte	0x09
	.zero		1


	//----- nvinfo : EIATTR_EXTERNS
	.align		4
        /*0024*/ 	.byte	0x04, 0x0f
        /*0026*/ 	.short	(.L_711 - .L_710)


	//   ....[0]....
	.align		4
.L_710:
        /*0028*/ 	.word	index@(__assertfail)


	//----- nvinfo : EIATTR_ANNOTATIONS
	.align		4
.L_711:
        /*002c*/ 	.byte	0x04, 0x55
        /*002e*/ 	.short	(.L_713 - .L_712)


	//   ....[0]....
.L_712:
        /* <DEDUP_REMOVED lines=79> */


	//----- nvinfo : EIATTR_MERCURY_ISA_VERSION
	.align		4
.L_713:
        /*0510*/ 	.byte	0x03, 0x5f
        /*0512*/ 	.short	0x0101


	//----- nvinfo : EIATTR_UNUSED_LOAD_BYTE_OFFSET
	.align		4
        /*0514*/ 	.byte	0x04, 0x44
        /*0516*/ 	.short	(.L_715 - .L_714)


	//   ....[0]....
.L_714:
        /*0518*/ 	.word	0x00000a10
        /*051c*/ 	.word	0x0000fff0


	//   ....[1]....
        /*0520*/ 	.word	0x0000e400
        /*0524*/ 	.word	0x0000fff0


	//----- nvinfo : EIATTR_INT_WARP_WIDE_INSTR_OFFSETS
	.align		4
.L_715:
        /*0528*/ 	.byte	0x04, 0x31
        /*052a*/ 	.short	(.L_717 - .L_716)


	//   ....[0]....
.L_716:
        /*052c*/ 	.word	0x00000130


	//   ....[1]....
        /*0530*/ 	.word	0x00000170


	//   ....[2]....
        /*0534*/ 	.word	0x000001e0


	//   ....[3]....
        /*0538*/ 	.word	0x00013fc0


	//   ....[4]....
        /*053c*/ 	.word	0x00014060


	//   ....[5]....
        /*0540*/ 	.word	0x00017ed0


	//   ....[6]....
        /*0544*/ 	.word	0x00017f40


	//----- nvinfo : EIATTR_COOP_GROUP_MASK_REGIDS
	.align		4
.L_717:
        /*0548*/ 	.byte	0x04, 0x29
        /*054a*/ 	.short	(.L_719 - .L_718)


	//   ....[0]....
.L_718:
        /*054c*/ 	.word	0xffffffff


	//   ....[1]....
        /*0550*/ 	.word	0xffffffff


	//   ....[2]....
        /*0554*/ 	.word	0xffffffff


	//   ....[3]....
        /*0558*/ 	.word	0xffffffff


	//   ....[4]....
        /*055c*/ 	.word	0xffffffff


	//   ....[5]....
        /*0560*/ 	.word	0xffffffff


	//   ....[6]....
        /*0564*/ 	.word	0xffffffff


	//   ....[7]....
        /*0568*/ 	.word	0xffffffff


	//   ....[8]....
        /*056c*/ 	.word	0xffffffff


	//   ....[9]....
        /*0570*/ 	.word	0xffffffff


	//   ....[10]....
        /*0574*/ 	.word	0xffffffff


	//   ....[11]....
        /*0578*/ 	.word	0xffffffff


	//   ....[12]....
        /*057c*/ 	.word	0xffffffff


	//   ....[13]....
        /*0580*/ 	.word	0xffffffff


	//   ....[14]....
        /*0584*/ 	.word	0xffffffff


	//   ....[15]....
        /*0588*/ 	.word	0xffffffff


	//   ....[16]....
        /*058c*/ 	.word	0xffffffff


	//   ....[17]....
        /*0590*/ 	.word	0xffffffff


	//   ....[18]....
        /*0594*/ 	.word	0xffffffff


	//   ....[19]....
        /*0598*/ 	.word	0xffffffff


	//   ....[20]....
        /*059c*/ 	.word	0xffffffff


	//   ....[21]....
        /*05a0*/ 	.word	0xffffffff


	//   ....[22]....
        /*05a4*/ 	.word	0xffffffff


	//   ....[23]....
        /*05a8*/ 	.word	0xffffffff


	//   ....[24]....
        /*05ac*/ 	.word	0xffffffff


	//   ....[25]....
        /*05b0*/ 	.word	0xffffffff


	//   ....[26]....
        /*05b4*/ 	.word	0xffffffff


	//   ....[27]....
        /*05b8*/ 	.word	0xffffffff


	//   ....[28]....
        /*05bc*/ 	.word	0xffffffff


	//   ....[29]....
        /*05c0*/ 	.word	0xffffffff


	//   ....[30]....
        /*05c4*/ 	.word	0xffffffff


	//   ....[31]....
        /*05c8*/ 	.word	0xffffffff


	//   ....[32]....
        /*05cc*/ 	.word	0xffffffff


	//   ....[33]....
        /*05d0*/ 	.word	0xffffffff


	//   ....[34]....
        /*05d4*/ 	.word	0xffffffff


	//   ....[35]....
        /*05d8*/ 	.word	0xffffffff


	//   ....[36]....
        /*05dc*/ 	.word	0xffffffff


	//   ....[37]....
        /*05e0*/ 	.word	0xffffffff


	//   ....[38]....
        /*05e4*/ 	.word	0xffffffff


	//   ....[39]....
        /*05e8*/ 	.word	0xffffffff


	//   ....[40]....
        /*05ec*/ 	.word	0xffffffff


	//   ....[41]....
        /*05f0*/ 	.word	0xffffffff


	//   ....[42]....
        /*05f4*/ 	.word	0xffffffff


	//   ....[43]....
        /*05f8*/ 	.word	0xffffffff


	//   ....[44]....
        /*05fc*/ 	.word	0xffffffff


	//   ....[45]....
        /*0600*/ 	.word	0xffffffff


	//   ....[46]....
        /*0604*/ 	.word	0xffffffff


	//   ....[47]....
        /*0608*/ 	.word	0xffffffff


	//   ....[48]....
        /*060c*/ 	.word	0xffffffff


	//   ....[49]....
        /*0610*/ 	.word	0xffffffff


	//   ....[50]....
        /*0614*/ 	.word	0xffffffff


	//   ....[51]....
        /*0618*/ 	.word	0xffffffff


	//   ....[52]....
        /*061c*/ 	.word	0xffffffff


	//   ....[53]....
        /*0620*/ 	.word	0xffffffff


	//   ....[54]....
        /*0624*/ 	.word	0xffffffff


	//   ....[55]....
        /*0628*/ 	.word	0xffffffff


	//   ....[56]....
        /*062c*/ 	.word	0xffffffff


	//   ....[57]....
        /*0630*/ 	.word	0xffffffff


	//   ....[58]....
        /*0634*/ 	.word	0xffffffff


	//   ....[59]....
        /*0638*/ 	.word	0xffffffff


	//   ....[60]....
        /*063c*/ 	.word	0xffffffff


	//   ....[61]....
        /*0640*/ 	.word	0xffffffff


	//   ....[62]....
        /*0644*/ 	.word	0xffffffff


	//   ....[63]....
        /*0648*/ 	.word	0xffffffff


	//   ....[64]....
        /*064c*/ 	.word	0xffffffff


	//   ....[65]....
        /*0650*/ 	.word	0xffffffff


	//   ....[66]....
        /*0654*/ 	.word	0xffffffff


	//   ....[67]....
        /*0658*/ 	.word	0xffffffff


	//   ....[68]....
        /*065c*/ 	.word	0xffffffff


	//   ....[69]....
        /*0660*/ 	.word	0xffffffff


	//   ....[70]....
        /*0664*/ 	.word	0xffffffff


	//   ....[71]....
        /*0668*/ 	.word	0xffffffff


	//   ....[72]....
        /*066c*/ 	.word	0xffffffff


	//   ....[73]....
        /*0670*/ 	.word	0xffffffff


	//   ....[74]....
        /*0674*/ 	.word	0xffffffff


	//   ....[75]....
        /*0678*/ 	.word	0xffffffff


	//   ....[76]....
        /*067c*/ 	.word	0xffffffff


	//   ....[77]....
        /*0680*/ 	.word	0xffffffff


	//   ....[78]....
        /*0684*/ 	.word	0xffffffff


	//   ....[79]....
        /*0688*/ 	.word	0xffffffff


	//   ....[80]....
        /*068c*/ 	.word	0xffffffff


	//   ....[81]....
        /*0690*/ 	.word	0xffffffff


	//   ....[82]....
        /*0694*/ 	.word	0xffffffff


	//   ....[83]....
        /*0698*/ 	.word	0xffffffff


	//   ....[84]....
        /*069c*/ 	.word	0xffffffff


	//   ....[85]....
        /*06a0*/ 	.word	0xffffffff


	//   ....[86]....
        /*06a4*/ 	.word	0xffffffff


	//   ....[87]....
        /*06a8*/ 	.word	0xffffffff


	//   ....[88]....
        /*06ac*/ 	.word	0xffffffff


	//   ....[89]....
        /*06b0*/ 	.word	0xffffffff


	//   ....[90]....
        /*06b4*/ 	.word	0xffffffff


	//   ....[91]....
        /*06b8*/ 	.word	0xffffffff


	//   ....[92]....
        /*06bc*/ 	.word	0xffffffff


	//   ....[93]....
        /*06c0*/ 	.word	0xffffffff


	//   ....[94]....
        /*06c4*/ 	.word	0xffffffff


	//   ....[95]....
        /*06c8*/ 	.word	0xffffffff


	//   ....[96]....
        /*06cc*/ 	.word	0xffffffff


	//   ....[97]....
        /*06d0*/ 	.word	0xffffffff


	//   ....[98]....
        /*06d4*/ 	.word	0xffffffff


	//   ....[99]....
        /*06d8*/ 	.word	0xffffffff


	//   ....[100]....
        /*06dc*/ 	.word	0xffffffff


	//   ....[101]....
        /*06e0*/ 	.word	0xffffffff


	//   ....[102]....
        /*06e4*/ 	.word	0xffffffff


	//   ....[103]....
        /*06e8*/ 	.word	0xffffffff


	//   ....[104]....
        /*06ec*/ 	.word	0xffffffff


	//   ....[105]....
        /*06f0*/ 	.word	0xffffffff


	//   ....[106]....
        /*06f4*/ 	.word	0xffffffff


	//   ....[107]....
        /*06f8*/ 	.word	0xffffffff


	//   ....[108]....
        /*06fc*/ 	.word	0xffffffff


	//   ....[109]....
        /*0700*/ 	.word	0xffffffff


	//   ....[110]....
        /*0704*/ 	.word	0xffffffff


	//   ....[111]....
        /*0708*/ 	.word	0x0500000f


	//   ....[112]....
        /*070c*/ 	.word	0x0500000f


	//   ....[113]....
        /*0710*/ 	.word	0x0500000f


	//   ....[114]....
        /*0714*/ 	.word	0x0500000f


	//   ....[115]....
        /*0718*/ 	.word	0x0500000f


	//   ....[116]....
        /*071c*/ 	.word	0x0500000f


	//   ....[117]....
        /*0720*/ 	.word	0x0500000f


	//   ....[118]....
        /*0724*/ 	.word	0x0500000f


	//   ....[119]....
        /*0728*/ 	.word	0x0500000f


	//   ....[120]....
        /*072c*/ 	.word	0x0500000f


	//   ....[121]....
        /*0730*/ 	.word	0x0500000f


	//   ....[122]....
        /*0734*/ 	.word	0x0500000f


	//   ....[123]....
        /*0738*/ 	.word	0x0500000f


	//   ....[124]....
        /*073c*/ 	.word	0x0500000f


	//   ....[125]....
        /*0740*/ 	.word	0x0500000f


	//   ....[126]....
        /*0744*/ 	.word	0x0500000f


	//   ....[127]....
        /*0748*/ 	.word	0x0500000f


	//   ....[128]....
        /*074c*/ 	.word	0x0500000f


	//   ....[129]....
        /*0750*/ 	.word	0x0500000f


	//   ....[130]....
        /*0754*/ 	.word	0x0500000f


	//   ....[131]....
        /*0758*/ 	.word	0x0500000f


	//   ....[132]....
        /*075c*/ 	.word	0x0500000f


	//   ....[133]....
        /*0760*/ 	.word	0x0500000f


	//   ....[134]....
        /*0764*/ 	.word	0x0500000f


	//   ....[135]....
        /*0768*/ 	.word	0x0500000f


	//   ....[136]....
        /*076c*/ 	.word	0x0500000f


	//   ....[137]....
        /*0770*/ 	.word	0x0500000f


	//   ....[138]....
        /*0774*/ 	.word	0x0500000f


	//   ....[139]....
        /*0778*/ 	.word	0x0500000f


	//   ....[140]....
        /*077c*/ 	.word	0x0500000f


	//   ....[141]....
        /*0780*/ 	.word	0x0500000f


	//   ....[142]....
        /*0784*/ 	.word	0x0500000f


	//   ....[143]....
        /*0788*/ 	.word	0x0500000f


	//   ....[144]....
        /*078c*/ 	.word	0x0500000f


	//   ....[145]....
        /*0790*/ 	.word	0x0500000f


	//   ....[146]....
        /*0794*/ 	.word	0x0500000f


	//----- nvinfo : EIATTR_COOP_GROUP_INSTR_OFFSETS
	.align		4
.L_719:
        /*0798*/ 	.byte	0x04, 0x28
        /*079a*/ 	.short	(.L_721 - .L_720)


	//   ....[0]....
.L_720:
        /*079c*/ 	.word	0x00000060


	//   ....[1]....
        /*07a0*/ 	.word	0x00000140


	//   ....[2]....
        /*07a4*/ 	.word	0x00000190


	//   ....[3]....
        /*07a8*/ 	.word	0x000003c0


	//   ....[4]....
        /*07ac*/ 	.word	0x00000520


	//   ....[5]....
        /*07b0*/ 	.word	0x00000640


	//   ....[6]....
        /*07b4*/ 	.word	0x000007a0


	//   ....[7]....
        /*07b8*/ 	.word	0x00002170


	//   ....[8]....
        /*07bc*/ 	.word	0x00002940


	//   ....[9]....
        /*07c0*/ 	.word	0x00002de0


	//   ....[10]....
        /*07c4*/ 	.word	0x00003b70


	//   ....[11]....
        /*07c8*/ 	.word	0x00003c80


	//   ....[12]....
        /*07cc*/ 	.word	0x00004360


	//   ....[13]....
        /*07d0*/ 	.word	0x00004410


	//   ....[14]....
        /*07d4*/ 	.word	0x00005f10


	//   ....[15]....
        /*07d8*/ 	.word	0x00006970


	//   ....[16]....
        /*07dc*/ 	.word	0x00006ff0


	//   ....[17]....
        /*07e0*/ 	.word	0x00007110


	//   ....[18]....
        /*07e4*/ 	.word	0x00007720


	//   ....[19]....
        /*07e8*/ 	.word	0x00007780


	//   ....[20]....
        /*07ec*/ 	.word	0x00009200


	//   ....[21]....
        /*07f0*/ 	.word	0x00009230


	//   ....[22]....
        /*07f4*/ 	.word	0x000095b0


	//   ....[23]....
        /*07f8*/ 	.word	0x00009610


	//   ....[24]....
        /*07fc*/ 	.word	0x0000b080


	//   ....[25]....
        /*0800*/ 	.word	0x0000baf0


	//   ....[26]....
        /*0804*/ 	.word	0x0000c190


	//   ....[27]....
        /*0808*/ 	.word	0x0000c2b0


	//   ....[28]....
        /*080c*/ 	.word	0x0000c880


	//   ....[29]....
        /*0810*/ 	.word	0x0000c8f0


	//   ....[30]....
        /*0814*/ 	.word	0x0000d930


	//   ....[31]....
        /*0818*/ 	.word	0x0000d970


	//   ....[32]....
        /*081c*/ 	.word	0x0000daa0


	//   ....[33]....
        /*0820*/ 	.word	0x0000dac0


	//   ....[34]....
        /*0824*/ 	.word	0x0000f2d0


	//   ....[35]....
        /*0828*/ 	.word	0x0000f2e0


	//   ....[36]....
        /*082c*/ 	.word	0x0000f2f0


	//   ....[37]....
        /*0830*/ 	.word	0x0000f300


	//   ....[38]....
        /*0834*/ 	.word	0x0000fbc0


	//   ....[39]....
        /*0838*/ 	.word	0x0000fbf0


	//   ....[40]....
        /*083c*/ 	.word	0x0000fd30


	//   ....[41]....
        /*0840*/ 	.word	0x0000fd50


	//   ....[42]....
        /*0844*/ 	.word	0x0000fe60


	//   ....[43]....
        /*0848*/ 	.word	0x0000fe80


	//   ....[44]....
        /*084c*/ 	.word	0x0000ffa0


	//   ....[45]....
        /*0850*/ 	.word	0x0000ffc0


	//   ....[46]....
        /*0854*/ 	.word	0x00010490


	//   ....[47]....
        /*0858*/ 	.word	0x000104a0


	//   ....[48]....
        /*085c*/ 	.word	0x00010af0


	//   ....[49]....
        /*0860*/ 	.word	0x00010b00


	//   ....[50]....
        /*0864*/ 	.word	0x00011bc0


	//   ....[51]....
        /*0868*/ 	.word	0x00011bf0


	//   ....[52]....
        /*086c*/ 	.word	0x00011d10


	//   ....[53]....
        /*0870*/ 	.word	0x00011d30


	//   ....[54]....
        /*0874*/ 	.word	0x00011e40


	//   ....[55]....
        /*0878*/ 	.word	0x00011e60


	//   ....[56]....
        /*087c*/ 	.word	0x00011f80


	//   ....[57]....
        /*0880*/ 	.word	0x00011fa0


	//   ....[58]....
        /*0884*/ 	.word	0x00012150


	//   ....[59]....
        /*0888*/ 	.word	0x00012370


	//   ....[60]....
        /*088c*/ 	.word	0x000123a0


	//   ....[61]....
        /*0890*/ 	.word	0x000123d0


	//   ....[62]....
        /*0894*/ 	.word	0x00012400


	//   ....[63]....
        /*0898*/ 	.word	0x00012430


	//   ....[64]....
        /*089c*/ 	.word	0x00012460


	//   ....[65]....
        /*08a0*/ 	.word	0x00012610


	//   ....[66]....
        /*08a4*/ 	.word	0x00012640


	//   ....[67]....
        /*08a8*/ 	.word	0x00012670


	//   ....[68]....
        /*08ac*/ 	.word	0x000126a0


	//   ....[69]....
        /*08b0*/ 	.word	0x000126d0


	//   ....[70]....
        /*08b4*/ 	.word	0x00012700


	//   ....[71]....
        /*08b8*/ 	.word	0x000127a0


	//   ....[72]....
        /*08bc*/ 	.word	0x000127d0


	//   ....[73]....
        /*08c0*/ 	.word	0x000127e0


	//   ....[74]....
        /*08c4*/ 	.word	0x00012810


	//   ....[75]....
        /*08c8*/ 	.word	0x000145b0


	//   ....[76]....
        /*08cc*/ 	.word	0x000151d0


	//   ....[77]....
        /*08d0*/ 	.word	0x000151f0


	//   ....[78]....
        /*08d4*/ 	.word	0x00015200


	//   ....[79]....
        /*08d8*/ 	.word	0x00015230


	//   ....[80]....
        /*08dc*/ 	.word	0x00015350


	//   ....[81]....
        /*08e0*/ 	.word	0x00015360


	//   ....[82]....
        /*08e4*/ 	.word	0x00015400


	//   ....[83]....
        /*08e8*/ 	.word	0x00015410


	//   ....[84]....
        /*08ec*/ 	.word	0x000154b0


	//   ....[85]....
        /*08f0*/ 	.word	0x000154c0


	//   ....[86]....
        /*08f4*/ 	.word	0x00015560


	//   ....[87]....
        /*08f8*/ 	.word	0x00015570


	//   ....[88]....
        /*08fc*/ 	.word	0x000155f0


	//   ....[89]....
        /*0900*/ 	.word	0x00015620


	//   ....[90]....
        /*0904*/ 	.word	0x00015670


	//   ....[91]....
        /*0908*/ 	.word	0x000156b0


	//   ....[92]....
        /*090c*/ 	.word	0x00018730


	//   ....[93]....
        /*0910*/ 	.word	0x000187b0


	//   ....[94]....
        /*0914*/ 	.word	0x000187e0


	//   ....[95]....
        /*0918*/ 	.word	0x000187f0


	//   ....[96]....
        /*091c*/ 	.word	0x00018820


	//   ....[97]....
        /*0920*/ 	.word	0x00018850


	//   ....[98]....
        /*0924*/ 	.word	0x00018880


	//   ....[99]....
        /*0928*/ 	.word	0x000188b0


	//   ....[100]....
        /*092c*/ 	.word	0x00018a80


	//   ....[101]....
        /*0930*/ 	.word	0x00018ab0


	//   ....[102]....
        /*0934*/ 	.word	0x00018ae0


	//   ....[103]....
        /*0938*/ 	.word	0x00018b10


	//   ....[104]....
        /*093c*/ 	.word	0x00018b40


	//   ....[105]....
        /*0940*/ 	.word	0x00018b70


	//   ....[106]....
        /*0944*/ 	.word	0x00018c40


	//   ....[107]....
        /*0948*/ 	.word	0x00018c60


	//   ....[108]....
        /*094c*/ 	.word	0x00018c70


	//   ....[109]....
        /*0950*/ 	.word	0x00018cf0


	//   ....[110]....
        /*0954*/ 	.word	0x00019840


	//   ....[111]....
        /*0958*/ 	.word	0x00019ef0


	//   ....[112]....
        /*095c*/ 	.word	0x0001a0d0


	//   ....[113]....
        /*0960*/ 	.word	0x0001a120


	//   ....[114]....
        /*0964*/ 	.word	0x0001a250


	//   ....[115]....
        /*0968*/ 	.word	0x0001a2a0


	//   ....[116]....
        /*096c*/ 	.word	0x0001a3e0


	//   ....[117]....
        /*0970*/ 	.word	0x0001a450


	//   ....[118]....
        /*0974*/ 	.word	0x0001a580


	//   ....[119]....
        /*0978*/ 	.word	0x0001a5d0


	//   ....[120]....
        /*097c*/ 	.word	0x0001a700


	//   ....[121]....
        /*0980*/ 	.word	0x0001a750


	//   ....[122]....
        /*0984*/ 	.word	0x0001a880


	//   ....[123]....
        /*0988*/ 	.word	0x0001a8d0


	//   ....[124]....
        /*098c*/ 	.word	0x0001a9e0


	//   ....[125]....
        /*0990*/ 	.word	0x0001aa50


	//   ....[126]....
        /*0994*/ 	.word	0x0001ab60


	//   ....[127]....
        /*0998*/ 	.word	0x0001abb0


	//   ....[128]....
        /*099c*/ 	.word	0x0001aee0


	//   ....[129]....
        /*09a0*/ 	.word	0x0001af80


	//   ....[130]....
        /*09a4*/ 	.word	0x0001b120


	//   ....[131]....
        /*09a8*/ 	.word	0x0001b1a0


	//   ....[132]....
        /*09ac*/ 	.word	0x0001b220


	//   ....[133]....
        /*09b0*/ 	.word	0x0001b2a0


	//   ....[134]....
        /*09b4*/ 	.word	0x0001b320


	//   ....[135]....
        /*09b8*/ 	.word	0x0001b3b0


	//   ....[136]....
        /*09bc*/ 	.word	0x0001b450


	//   ....[137]....
        /*09c0*/ 	.word	0x0001b500


	//   ....[138]....
        /*09c4*/ 	.word	0x0001b580


	//   ....[139]....
        /*09c8*/ 	.word	0x0001b600


	//   ....[140]....
        /*09cc*/ 	.word	0x0001b680


	//   ....[141]....
        /*09d0*/ 	.word	0x0001b710


	//   ....[142]....
        /*09d4*/ 	.word	0x0001b790


	//   ....[143]....
        /*09d8*/ 	.word	0x0001b840


	//   ....[144]....
        /*09dc*/ 	.word	0x0001b890


	//   ....[145]....
        /*09e0*/ 	.word	0x0001b950


	//   ....[146]....
        /*09e4*/ 	.word	0x0001ba80


	//----- nvinfo : EIATTR_REG_RECONFIG
	.align		4
.L_721:
        /*09e8*/ 	.byte	0x01, 0x54
	.zero		2


	//----- nvinfo : EIATTR_SYSCALL_OFFSETS
	.align		4
        /*09ec*/ 	.byte	0x04, 0x46
        /*09ee*/ 	.short	(.L_723 - .L_722)


	//   ....[0]....
.L_722:
        /*09f0*/ 	.word	0x000022f0


	//   ....[1]....
        /*09f4*/ 	.word	0x000141d0


	//   ....[2]....
        /*09f8*/ 	.word	0x00014320


	//   ....[3]....
        /*09fc*/ 	.word	0x00014410


	//   ....[4]....
        /*0a00*/ 	.word	0x00014cf0


	//----- nvinfo : EIATTR_MBARRIER_INSTR_OFFSETS
	.align		4
.L_723:
        /*0a04*/ 	.byte	0x04, 0x39
        /*0a06*/ 	.short	(.L_725 - .L_724)


	//   ....[0]....
.L_724:
        /*0a08*/ 	.word	0x00000270
        /*0a0c*/ 	.word	0x000000ff
        /*0a10*/ 	.word	0x00030800
        /*0a14*/ 	.short	0x0100
        /*0a16*/ 	.byte	0x08
	.zero		1


	//   ....[1]....
        /*0a18*/ 	.word	0x00000280
        /*0a1c*/ 	.word	0x000000ff
        /*0a20*/ 	.word	0x00030820
        /*0a24*/ 	.short	0x0100
        /*0a26*/ 	.byte	0x08
	.zero		1


	//   ....[2]....
        /*0a28*/ 	.word	0x00000370
        /*0a2c*/ 	.word	0x000000ff
        /*0a30*/ 	.word	0x00030830
        /*0a34*/ 	.short	0x0100
        /*0a36*/ 	.byte	0x08
	.zero		1


	//   ....[3]....
        /*0a38*/ 	.word	0x00000380
        /*0a3c*/ 	.word	0x000000ff
        /*0a40*/ 	.word	0x00030840
        /*0a44*/ 	.short	0x0100
        /*0a46*/ 	.byte	0x08
	.zero		1


	//   ....[4]....
        /*0a48*/ 	.word	0x00000390
        /*0a4c*/ 	.word	0x000000ff
        /*0a50*/ 	.word	0x00030838
        /*0a54*/ 	.short	0x0100
        /*0a56*/ 	.byte	0x08
	.zero		1


	//   ....[5]....
        /*0a58*/ 	.word	0x000003a0
        /*0a5c*/ 	.word	0x000000ff
        /*0a60*/ 	.word	0x00030848
        /*0a64*/ 	.short	0x0100
        /*0a66*/ 	.byte	0x08
	.zero		1


	//   ....[6]....
        /*0a68*/ 	.word	0x000004d0
        /*0a6c*/ 	.word	0x000000ff
        /*0a70*/ 	.word	0x00030850
        /*0a74*/ 	.short	0x0100
        /*0a76*/ 	.byte	0x08
	.zero		1


	//   ....[7]....
        /*0a78*/ 	.word	0x000004e0
        /*0a7c*/ 	.word	0x000000ff
        /*0a80*/ 	.word	0x00030860
        /*0a84*/ 	.short	0x0100
        /*0a86*/ 	.byte	0x08
	.zero		1


	//   ....[8]....
        /*0a88*/ 	.word	0x000004f0
        /*0a8c*/ 	.word	0x000000ff
        /*0a90*/ 	.word	0x00030858
        /*0a94*/ 	.short	0x0100
        /*0a96*/ 	.byte	0x08
	.zero		1


	//   ....[9]....
        /*0a98*/ 	.word	0x00000500
        /*0a9c*/ 	.word	0x000000ff
        /*0aa0*/ 	.word	0x00030868
        /*0aa4*/ 	.short	0x0100
        /*0aa6*/ 	.byte	0x08
	.zero		1


	//   ....[10]....
        /*0aa8*/ 	.word	0x000005f0
        /*0aac*/ 	.word	0x000000ff
        /*0ab0*/ 	.word	0x00030870
        /*0ab4*/ 	.short	0x0100
        /*0ab6*/ 	.byte	0x06
	.zero		1


	//   ....[11]....
        /*0ab8*/ 	.word	0x00000600
        /*0abc*/ 	.word	0x000000ff
        /*0ac0*/ 	.word	0x00030880
        /*0ac4*/ 	.short	0x0100
        /*0ac6*/ 	.byte	0x06
	.zero		1


	//   ....[12]....
        /*0ac8*/ 	.word	0x00000610
        /*0acc*/ 	.word	0x000000ff
        /*0ad0*/ 	.word	0x00030878
        /*0ad4*/ 	.short	0x0100
        /*0ad6*/ 	.byte	0x06
	.zero		1


	//   ....[13]....
        /*0ad8*/ 	.word	0x00000620
        /*0adc*/ 	.word	0x000000ff
        /*0ae0*/ 	.word	0x00030888
        /*0ae4*/ 	.short	0x0100
        /*0ae6*/ 	.byte	0x06
	.zero		1


	//   ....[14]....
        /*0ae8*/ 	.word	0x00000750
        /*0aec*/ 	.word	0x000000ff
        /*0af0*/ 	.word	0x00030890
        /*0af4*/ 	.short	0x0100
        /*0af6*/ 	.byte	0x08
	.zero		1


	//   ....[15]....
        /*0af8*/ 	.word	0x00000760
        /*0afc*/ 	.word	0x000000ff
        /*0b00*/ 	.word	0x000308a0
        /*0b04*/ 	.short	0x0100
        /*0b06*/ 	.byte	0x08
	.zero		1


	//   ....[16]....
        /*0b08*/ 	.word	0x00000770
        /*0b0c*/ 	.word	0x000000ff
        /*0b10*/ 	.word	0x00030898
        /*0b14*/ 	.short	0x0100
        /*0b16*/ 	.byte	0x08
	.zero		1


	//   ....[17]....
        /*0b18*/ 	.word	0x00000780
        /*0b1c*/ 	.word	0x000000ff
        /*0b20*/ 	.word	0x000308a8
        /*0b24*/ 	.short	0x0100
        /*0b26*/ 	.byte	0x08
	.zero		1


	//   ....[18]....
        /*0b28*/ 	.word	0x000008b0
        /*0b2c*/ 	.word	0x000000ff
        /*0b30*/ 	.word	0x000308b0
        /*0b34*/ 	.short	0x0100
        /*0b36*/ 	.byte	0x08
	.zero		1


	//   ....[19]....
        /*0b38*/ 	.word	0x000008c0
        /*0b3c*/ 	.word	0x000000ff
        /*0b40*/ 	.word	0x000308c0
        /*0b44*/ 	.short	0x0100
        /*0b46*/ 	.byte	0x08
	.zero		1


	//   ....[20]....
        /*0b48*/ 	.word	0x000008d0
        /*0b4c*/ 	.word	0x000000ff
        /*0b50*/ 	.word	0x000308b8
        /*0b54*/ 	.short	0x0100
        /*0b56*/ 	.byte	0x08
	.zero		1


	//   ....[21]....
        /*0b58*/ 	.word	0x000008e0
        /*0b5c*/ 	.word	0x000000ff
        /*0b60*/ 	.word	0x000308c8
        /*0b64*/ 	.short	0x0100
        /*0b66*/ 	.byte	0x08
	.zero		1


	//   ....[22]....
        /*0b68*/ 	.word	0x00002370
        /*0b6c*/ 	.word	0x000000ff
        /*0b70*/ 	.word	0x00030800
        /*0b74*/ 	.short	0x010a
        /*0b76*/ 	.byte	0x25
	.zero		1


	//   ....[23]....
        /*0b78*/ 	.word	0x00002420
        /*0b7c*/ 	.word	0x00000003
        /*0b80*/ 	.word	0x00030830
        /*0b84*/ 	.short	0x010a
        /*0b86*/ 	.byte	0x3f
	.zero		1


	//   ....[24]....
        /*0b88*/ 	.word	0x00002490
        /*0b8c*/ 	.word	0x00000003
        /*0b90*/ 	.word	0x00030830
        /*0b94*/ 	.short	0x010a
        /*0b96*/ 	.byte	0x3f
	.zero		1


	//   ....[25]....
        /*0b98*/ 	.word	0x00002c30
        /*0b9c*/ 	.word	0x00000000
        /*0ba0*/ 	.word	0x00000000
        /*0ba4*/ 	.short	0x0101
        /*0ba6*/ 	.byte	0x3f
	.zero		1


	//   ....[26]....
        /*0ba8*/ 	.word	0x000050e0
        /*0bac*/ 	.word	0x000000ff
        /*0bb0*/ 	.word	0x00030830
        /*0bb4*/ 	.short	0x010a
        /*0bb6*/ 	.byte	0x06
	.zero		1


	//   ....[27]....
        /*0bb8*/ 	.word	0x00005140
        /*0bbc*/ 	.word	0x000000ff
        /*0bc0*/ 	.word	0x00030830
        /*0bc4*/ 	.short	0x010a
        /*0bc6*/ 	.byte	0x06
	.zero		1


	//   ....[28]....
        /*0bc8*/ 	.word	0x00005ba0
        /*0bcc*/ 	.word	0x000000ff
        /*0bd0*/ 	.word	0x00030850
        /*0bd4*/ 	.short	0x010a
        /*0bd6*/ 	.byte	0x05
	.zero		1


	//   ....[29]....
        /*0bd8*/ 	.word	0x00005be0
        /*0bdc*/ 	.word	0x000000ff
        /*0be0*/ 	.word	0x00030850
        /*0be4*/ 	.short	0x010a
        /*0be6*/ 	.byte	0x05
	.zero		1


	//   ....[30]....
        /*0be8*/ 	.word	0x00005f30
        /*0bec*/ 	.word	0x00000000
        /*0bf0*/ 	.word	0x00000000
        /*0bf4*/ 	.short	0x0101
        /*0bf6*/ 	.byte	0x3f
	.zero		1


	//   ....[31]....
        /*0bf8*/ 	.word	0x00007600
        /*0bfc*/ 	.word	0x00000085
        /*0c00*/ 	.word	0x00000000
        /*0c04*/ 	.short	0x0101
        /*0c06*/ 	.byte	0x3f
	.zero		1


	//   ....[32]....
        /*0c08*/ 	.word	0x00008470
        /*0c0c*/ 	.word	0x000000ff
        /*0c10*/ 	.word	0x00030830
        /*0c14*/ 	.short	0x010a
        /*0c16*/ 	.byte	0x05
	.zero		1


	//   ....[33]....
        /*0c18*/ 	.word	0x000084d0
        /*0c1c*/ 	.word	0x000000ff
        /*0c20*/ 	.word	0x00030830
        /*0c24*/ 	.short	0x010a
        /*0c26*/ 	.byte	0x05
	.zero		1


	//   ....[34]....
        /*0c28*/ 	.word	0x00008f30
        /*0c2c*/ 	.word	0x000000ff
        /*0c30*/ 	.word	0x00030850
        /*0c34*/ 	.short	0x010a
        /*0c36*/ 	.byte	0x05
	.zero		1


	//   ....[35]....
        /*0c38*/ 	.word	0x00008f70
        /*0c3c*/ 	.word	0x000000ff
        /*0c40*/ 	.word	0x00030850
        /*0c44*/ 	.short	0x010a
        /*0c46*/ 	.byte	0x05
	.zero		1


	//   ....[36]....
        /*0c48*/ 	.word	0x00009c50
        /*0c4c*/ 	.word	0x0000007b
        /*0c50*/ 	.word	0x00000000
        /*0c54*/ 	.short	0x0101
        /*0c56*/ 	.byte	0x3f
	.zero		1


	//   ....[37]....
        /*0c58*/ 	.word	0x00009cd0
        /*0c5c*/ 	.word	0x00000006
        /*0c60*/ 	.word	0x00000000
        /*0c64*/ 	.short	0x0101
        /*0c66*/ 	.byte	0x3f
	.zero		1


	//   ....[38]....
        /*0c68*/ 	.word	0x0000a280
        /*0c6c*/ 	.word	0x000000ff
        /*0c70*/ 	.word	0x00030830
        /*0c74*/ 	.short	0x010a
        /*0c76*/ 	.byte	0x05
	.zero		1


	//   ....[39]....
        /*0c78*/ 	.word	0x0000a2e0
        /*0c7c*/ 	.word	0x000000ff
        /*0c80*/ 	.word	0x00030830
        /*0c84*/ 	.short	0x010a
        /*0c86*/ 	.byte	0x05
	.zero		1


	//   ....[40]....
        /*0c88*/ 	.word	0x0000ad40
        /*0c8c*/ 	.word	0x000000ff
        /*0c90*/ 	.word	0x00030850
        /*0c94*/ 	.short	0x010a
        /*0c96*/ 	.byte	0x05
	.zero		1


	//   ....[41]....
        /*0c98*/ 	.word	0x0000ad80
        /*0c9c*/ 	.word	0x000000ff
        /*0ca0*/ 	.word	0x00030850
        /*0ca4*/ 	.short	0x010a
        /*0ca6*/ 	.byte	0x05
	.zero		1


	//   ....[42]....
        /*0ca8*/ 	.word	0x0000b0d0
        /*0cac*/ 	.word	0x00000000
        /*0cb0*/ 	.word	0x00000000
        /*0cb4*/ 	.short	0x0101
        /*0cb6*/ 	.byte	0x3f
	.zero		1


	//   ....[43]....
        /*0cb8*/ 	.word	0x0000c7a0
        /*0cbc*/ 	.word	0x00000085
        /*0cc0*/ 	.word	0x00000000
        /*0cc4*/ 	.short	0x0101
        /*0cc6*/ 	.byte	0x3f
	.zero		1


	//   ....[44]....
        /*0cc8*/ 	.word	0x0000d8a0
        /*0ccc*/ 	.word	0x000000ff
        /*0cd0*/ 	.word	0x00030850
        /*0cd4*/ 	.short	0x010a
        /*0cd6*/ 	.byte	0x05
	.zero		1


	//   ....[45]....
        /*0cd8*/ 	.word	0x0000d8e0
        /*0cdc*/ 	.word	0x000000ff
        /*0ce0*/ 	.word	0x00030850
        /*0ce4*/ 	.short	0x010a
        /*0ce6*/ 	.byte	0x05
	.zero		1


	//   ....[46]....
        /*0ce8*/ 	.word	0x0000dda0
        /*0cec*/ 	.word	0x0000000a
        /*0cf0*/ 	.word	0x00000000
        /*0cf4*/ 	.short	0x0101
        /*0cf6*/ 	.byte	0x3f
	.zero		1


	//   ....[47]....
        /*0cf8*/ 	.word	0x0000fbd0
        /*0cfc*/ 	.word	0x000000ff
        /*0d00*/ 	.word	0x00000000
        /*0d04*/ 	.short	0x0101
        /*0d06*/ 	.byte	0x08
	.zero		1


	//   ....[48]....
        /*0d08*/ 	.word	0x000102c0
        /*0d0c*/ 	.word	0x000000ff
        /*0d10*/ 	.word	0x00000000
        /*0d14*/ 	.short	0x0101
        /*0d16*/ 	.byte	0x08
	.zero		1


	//   ....[49]....
        /*0d18*/ 	.word	0x00014820
        /*0d1c*/ 	.word	0x00000000
        /*0d20*/ 	.word	0x00030840
        /*0d24*/ 	.short	0x010a
        /*0d26*/ 	.byte	0x3f
	.zero		1


	//   ....[50]....
        /*0d28*/ 	.word	0x000157d0
        /*0d2c*/ 	.word	0x00000013
        /*0d30*/ 	.word	0x00030800
        /*0d34*/ 	.short	0x0107
        /*0d36*/ 	.byte	0x3f
	.zero		1


	//   ....[51]....
        /*0d38*/ 	.word	0x000158e0
        /*0d3c*/ 	.word	0x00000013
        /*0d40*/ 	.word	0x00030800
        /*0d44*/ 	.short	0x0101
        /*0d46*/ 	.byte	0x3f
	.zero		1


	//   ....[52]....
        /*0d48*/ 	.word	0x00015900
        /*0d4c*/ 	.word	0x00000013
        /*0d50*/ 	.word	0x00030820
        /*0d54*/ 	.short	0x010a
        /*0d56*/ 	.byte	0x3f
	.zero		1


	//   ....[53]....
        /*0d58*/ 	.word	0x00015d30
        /*0d5c*/ 	.word	0x00000003
        /*0d60*/ 	.word	0x00030840
        /*0d64*/ 	.short	0x010a
        /*0d66*/ 	.byte	0x3f
	.zero		1


	//   ....[54]....
        /*0d68*/ 	.word	0x000161e0
        /*0d6c*/ 	.word	0x00000003
        /*0d70*/ 	.word	0x00000060
        /*0d74*/ 	.short	0x010a
        /*0d76*/ 	.byte	0x3f
	.zero		1


	//   ....[55]....
        /*0d78*/ 	.word	0x00016980
        /*0d7c*/ 	.word	0x00000003
        /*0d80*/ 	.word	0x00030840
        /*0d84*/ 	.short	0x010a
        /*0d86*/ 	.byte	0x3f
	.zero		1


	//   ....[56]....
        /*0d88*/ 	.word	0x00016e30
        /*0d8c*/ 	.word	0x00000002
        /*0d90*/ 	.word	0x00000060
        /*0d94*/ 	.short	0x010a
        /*0d96*/ 	.byte	0x3f
	.zero		1


	//   ....[57]....
        /*0d98*/ 	.word	0x00017510
        /*0d9c*/ 	.word	0x00000002
        /*0da0*/ 	.word	0x00030840
        /*0da4*/ 	.short	0x010a
        /*0da6*/ 	.byte	0x3f
	.zero		1


	//   ....[58]....
        /*0da8*/ 	.word	0x000179c0
        /*0dac*/ 	.word	0x00000002
        /*0db0*/ 	.word	0x00000060
        /*0db4*/ 	.short	0x010a
        /*0db6*/ 	.byte	0x3f
	.zero		1


	//   ....[59]....
        /*0db8*/ 	.word	0x00018040
        /*0dbc*/ 	.word	0x00000000
        /*0dc0*/ 	.word	0x00030860
        /*0dc4*/ 	.short	0x010a
        /*0dc6*/ 	.byte	0x3f
	.zero		1


	//   ....[60]....
        /*0dc8*/ 	.word	0x000197c0
        /*0dcc*/ 	.word	0x00000000
        /*0dd0*/ 	.word	0x00030820
        /*0dd4*/ 	.short	0x010a
        /*0dd6*/ 	.byte	0x3f
	.zero		1


	//   ....[61]....
        /*0dd8*/ 	.word	0x000199a0
        /*0ddc*/ 	.word	0x00000006
        /*0de0*/ 	.word	0x00000000
        /*0de4*/ 	.short	0x010a
        /*0de6*/ 	.byte	0x3f
	.zero		1


	//   ....[62]....
        /*0de8*/ 	.word	0x00019a10
        /*0dec*/ 	.word	0x00000007
        /*0df0*/ 	.word	0x00000000
        /*0df4*/ 	.short	0x010a
        /*0df6*/ 	.byte	0x3f
	.zero		1


	//   ....[63]....
        /*0df8*/ 	.word	0x00019a80
        /*0dfc*/ 	.word	0x00000004
        /*0e00*/ 	.word	0x00000000
        /*0e04*/ 	.short	0x010a
        /*0e06*/ 	.byte	0x3f
	.zero		1


	//   ....[64]....
        /*0e08*/ 	.word	0x00019ab0
        /*0e0c*/ 	.word	0x00000003
        /*0e10*/ 	.word	0x00000000
        /*0e14*/ 	.short	0x010a
        /*0e16*/ 	.byte	0x3f
	.zero		1


	//   ....[65]....
        /*0e18*/ 	.word	0x00019b20
        /*0e1c*/ 	.word	0x00000003
        /*0e20*/ 	.word	0x00030800
        /*0e24*/ 	.short	0x010a
        /*0e26*/ 	.byte	0x3f
	.zero		1


	//   ....[66]....
        /*0e28*/ 	.word	0x00019b70
        /*0e2c*/ 	.word	0x00000003
        /*0e30*/ 	.word	0x00030830
        /*0e34*/ 	.short	0x010a
        /*0e36*/ 	.byte	0x3f
	.zero		1


	//   ....[67]....
        /*0e38*/ 	.word	0x00019bd0
        /*0e3c*/ 	.word	0x0000000c
        /*0e40*/ 	.word	0x00030830
        /*0e44*/ 	.short	0x010a
        /*0e46*/ 	.byte	0x3f
	.zero		1


	//   ....[68]....
        /*0e48*/ 	.word	0x00019c30
        /*0e4c*/ 	.word	0x00000009
        /*0e50*/ 	.word	0x00030850
        /*0e54*/ 	.short	0x010a
        /*0e56*/ 	.byte	0x3f
	.zero		1


	//   ....[69]....
        /*0e58*/ 	.word	0x00019c90
        /*0e5c*/ 	.word	0x00000003
        /*0e60*/ 	.word	0x00030830
        /*0e64*/ 	.short	0x010a
        /*0e66*/ 	.byte	0x3f
	.zero		1


	//   ....[70]....
        /*0e68*/ 	.word	0x00019cf0
        /*0e6c*/ 	.word	0x00000002
        /*0e70*/ 	.word	0x00030850
        /*0e74*/ 	.short	0x010a
        /*0e76*/ 	.byte	0x3f
	.zero		1


	//   ....[71]....
        /*0e78*/ 	.word	0x00019d50
        /*0e7c*/ 	.word	0x00000003
        /*0e80*/ 	.word	0x00030830
        /*0e84*/ 	.short	0x010a
        /*0e86*/ 	.byte	0x3f
	.zero		1


	//   ....[72]....
        /*0e88*/ 	.word	0x00019db0
        /*0e8c*/ 	.word	0x00000002
        /*0e90*/ 	.word	0x00030850
        /*0e94*/ 	.short	0x010a
        /*0e96*/ 	.byte	0x3f
	.zero		1


	//   ....[73]....
        /*0e98*/ 	.word	0x00019e10
        /*0e9c*/ 	.word	0x00000005
        /*0ea0*/ 	.word	0x00030850
        /*0ea4*/ 	.short	0x010a
        /*0ea6*/ 	.byte	0x3f
	.zero		1


	//   ....[74]....
        /*0ea8*/ 	.word	0x00019fb0
        /*0eac*/ 	.word	0x00000000
        /*0eb0*/ 	.word	0x00030840
        /*0eb4*/ 	.short	0x010a
        /*0eb6*/ 	.byte	0x3f
	.zero		1


	//   ....[75]....
        /*0eb8*/ 	.word	0x0001abf0
        /*0ebc*/ 	.word	0x00000013
        /*0ec0*/ 	.word	0x00030820
        /*0ec4*/ 	.short	0x010a
        /*0ec6*/ 	.byte	0x3f
	.zero		1


	//   ....[76]....
        /*0ec8*/ 	.word	0x0001ac40
        /*0ecc*/ 	.word	0x00000003
        /*0ed0*/ 	.word	0x00030840
        /*0ed4*/ 	.short	0x010a
        /*0ed6*/ 	.byte	0x3f
	.zero		1


	//   ....[77]....
        /*0ed8*/ 	.word	0x0001ac90
        /*0edc*/ 	.word	0x00000003
        /*0ee0*/ 	.word	0x00000060
        /*0ee4*/ 	.short	0x010a
        /*0ee6*/ 	.byte	0x3f
	.zero		1


	//   ....[78]....
        /*0ee8*/ 	.word	0x0001ace0
        /*0eec*/ 	.word	0x00000003
        /*0ef0*/ 	.word	0x00030840
        /*0ef4*/ 	.short	0x010a
        /*0ef6*/ 	.byte	0x3f
	.zero		1


	//   ....[79]....
        /*0ef8*/ 	.word	0x0001ad30
        /*0efc*/ 	.word	0x00000002
        /*0f00*/ 	.word	0x00000060
        /*0f04*/ 	.short	0x010a
        /*0f06*/ 	.byte	0x3f
	.zero		1


	//   ....[80]....
        /*0f08*/ 	.word	0x0001ad80
        /*0f0c*/ 	.word	0x00000002
        /*0f10*/ 	.word	0x00030840
        /*0f14*/ 	.short	0x010a
        /*0f16*/ 	.byte	0x3f
	.zero		1


	//   ....[81]....
        /*0f18*/ 	.word	0x0001add0
        /*0f1c*/ 	.word	0x00000002
        /*0f20*/ 	.word	0x00000060
        /*0f24*/ 	.short	0x010a
        /*0f26*/ 	.byte	0x3f
	.zero		1


	//   ....[82]....
        /*0f28*/ 	.word	0x0001ae20
        /*0f2c*/ 	.word	0x00000000
        /*0f30*/ 	.word	0x00030860
        /*0f34*/ 	.short	0x010a
        /*0f36*/ 	.byte	0x3f
	.zero		1


	//   ....[83]....
        /*0f38*/ 	.word	0x0001b9a0
        /*0f3c*/ 	.word	0x00000000
        /*0f40*/ 	.word	0x00030820
        /*0f44*/ 	.short	0x010a
        /*0f46*/ 	.byte	0x3f
	.zero		1


	//   ....[84]....
        /*0f48*/ 	.word	0x0001bb40
        /*0f4c*/ 	.word	0x00000006
        /*0f50*/ 	.word	0x00000000
        /*0f54*/ 	.short	0x010a
        /*0f56*/ 	.byte	0x3f
	.zero		1


	//   ....[85]....
        /*0f58*/ 	.word	0x0001bb90
        /*0f5c*/ 	.word	0x00000007
        /*0f60*/ 	.word	0x00000000
        /*0f64*/ 	.short	0x010a
        /*0f66*/ 	.byte	0x3f
	.zero		1


	//   ....[86]....
        /*0f68*/ 	.word	0x0001bbe0
        /*0f6c*/ 	.word	0x00000004
        /*0f70*/ 	.word	0x00000000
        /*0f74*/ 	.short	0x010a
        /*0f76*/ 	.byte	0x3f
	.zero		1


	//----- nvinfo : EIATTR_NUM_MBARRIERS
	.align		4
.L_725:
        /*0f78*/ 	.byte	0x03, 0x38
        /*0f7a*/ 	.short	0x0016


	//----- nvinfo : EIATTR_EXIT_INSTR_OFFSETS
	.align		4
        /*0f7c*/ 	.byte	0x04, 0x1c
        /*0f7e*/ 	.short	(.L_727 - .L_726)


	//   ....[0]....
.L_726:
        /*0f80*/ 	.word	0x00000a50


	//   ....[1]....
        /*0f84*/ 	.word	0x000120f0


	//   ....[2]....
        /*0f88*/ 	.word	0x00019b00


	//----- nvinfo : EIATTR_MAX_THREADS
	.align		4
.L_727:
        /*0f8c*/ 	.byte	0x04, 0x05
        /*0f8e*/ 	.short	(.L_729 - .L_728)
.L_728:
        /*0f90*/ 	.word	0x00000180
        /*0f94*/ 	.word	0x00000001
        /*0f98*/ 	.word	0x00000001


	//----- nvinfo : EIATTR_CRS_STACK_SIZE
	.align		4
.L_729:
        /*0f9c*/ 	.byte	0x04, 0x1e
        /*0f9e*/ 	.short	(.L_731 - .L_730)
.L_730:
        /*0fa0*/ 	.word	0x00000000


	//----- nvinfo : EIATTR_CBANK_PARAM_SIZE
	.align		4
.L_731:
        /*0fa4*/ 	.byte	0x03, 0x19
        /*0fa6*/ 	.short	0x0af0


	//----- nvinfo : EIATTR_PARAM_CBANK
	.align		4
        /*0fa8*/ 	.byte	0x04, 0x0a
        /*0faa*/ 	.short	(.L_733 - .L_732)
	.align		4
.L_732:
        /*0fac*/ 	.word	index@(.nv.constant0._ZN7cutlass13device_kernelIN5flash11enable_sm90INS1_16FlashAttnFwdSm90INS1_25CollectiveMainloopFwdSm90ILi2EN4cute5tupleIJNS5_1CILi1EEES8_S8_EEENS6_IJNS7_ILi128EEENS7_ILi96EEENS7_ILi192EEEEEELi192ENS_10bfloat16_tEfNS_4arch4Sm90ELb0ELb1ELb0ELb1ELb0ELb0ELb0ELb1ELb1ELb1ELb1ELb0EEENS1_21CollectiveEpilogueFwdINS6_IJSA_SC_SB_EEES9_SE_SG_Li256ELb1ELb1ELb1ELb0EEENS1_36VarlenDynamicPersistentTileSchedulerILi128ELi96ELi256ELi128ELb1ELb1ELb1ELb1ELb0ELb1EEEEEEEEEvNT_6ParamsE)
        /*0fb0*/ 	.short	0x0210
        /*0fb2*/ 	.short	0x0af0


	//----- nvinfo : EIATTR_SW_WAR
	.align		4
.L_733:
        /*0fb4*/ 	.byte	0x04, 0x36
        /*0fb6*/ 	.short	(.L_735 - .L_734)
.L_734:
        /*0fb8*/ 	.word	0x00000008
.L_735:


//--------------------- .nv.info._ZN7cutlass13device_kernelIN5flash11enable_sm90INS1_16FlashAttnFwdSm90INS1_25CollectiveMainloopFwdSm90ILi2EN4cute5tupleIJNS5_1CILi1EEES8_S8_EEENS6_IJNS7_ILi128EEENS7_ILi96EEENS7_ILi192EEEEEELi192ENS_10bfloat16_tEfNS_4arch4Sm90ELb0ELb1ELb0ELb1ELb0ELb1ELb0ELb1ELb1ELb1ELb1ELb0EEENS1_21CollectiveEpilogueFwdINS6_IJSA_SC_SB_EEES9_SE_SG_Li256ELb1ELb1ELb1ELb0EEENS1_36VarlenDynamicPersistentTileSchedulerILi128ELi96ELi256ELi128ELb1ELb1ELb1ELb1ELb0ELb1EEEEEEEEEvNT_6ParamsE --------------------------
	.section	.nv.info._ZN7cutlass13device_kernelIN5flash11enable_sm90INS1_16FlashAttnFwdSm90INS1_25CollectiveMainloopFwdSm90ILi2EN4cute5tupleIJNS5_1CILi1EEES8_S8_EEENS6_IJNS7_ILi128EEENS7_ILi96EEENS7_ILi192EEEEEELi192ENS_10bfloat16_tEfNS_4arch4Sm90ELb0ELb1ELb0ELb1ELb0ELb1ELb0ELb1ELb1ELb1ELb1ELb0EEENS1_21CollectiveEpilogueFwdINS6_IJSA_SC_SB_EEES9_SE_SG_Li256ELb1ELb1ELb1ELb0EEENS1_36VarlenDynamicPersistentTileSchedulerILi128ELi96ELi256ELi128ELb1ELb1ELb1ELb1ELb0ELb1EEEEEEEEEvNT_6ParamsE,"",@"SHT_CUDA_INFO"
	.sectionflags	@""
	.align	4


	//----- nvinfo : EIATTR_CUDA_API_VERSION
	.align		4
        /*0000*/ 	.byte	0x04, 0x37
        /*0002*/ 	.short	(.L_737 - .L_736)
.L_736:
        /*0004*/ 	.word	0x00000082


	//----- nvinfo : EIATTR_KPARAM_INFO
	.align		4
.L_737:
        /*0008*/ 	.byte	0x04, 0x17
        /*000a*/ 	.short	(.L_739 - .L_738)
.L_738:
        /*000c*/ 	.word	0x00000000
        /*0010*/ 	.short	0x0000
        /*0012*/ 	.short	0x0070
        /*0014*/ 	.byte	0x00, 0xf0, 0x01, 0x2a


	//----- nvinfo : EIATTR_SPARSE_MMA_MASK
	.align		4
.L_739:
        /*0018*/ 	.byte	0x03, 0x50
        /*001a*/ 	.short	0x0000


	//----- nvinfo : EIATTR_MAXREG_COUNT
	.align		4
        /*001c*/ 	.byte	0x03, 0x1b
        /*001e*/ 	.short	0x00a8


	//----- nvinfo : EIATTR_NUM_BARRIERS
	.align		4
        /*0020*/ 	.byte	0x02, 0x4c
        /*0022*/ 	.byte	0x10
	.zero		1


	//----- nvinfo : EIATTR_EXTERNS
	.align		4
        /*0024*/ 	.byte	0x04, 0x0f
        /*0026*/ 	.short	(.L_741 - .L_740)


	//   ....[0]....
	.align		4
.L_740:
        /*0028*/ 	.word	index@(__assertfail)


	//----- nvinfo : EIATTR_ANNOTATIONS
	.align		4
.L_741:
        /*002c*/ 	.byte	0x04, 0x55
        /*002e*/ 	.short	(.L_743 - .L_742)


	//   ....[0]....
.L_742:
        /* <DEDUP_REMOVED lines=124> */


	//----- nvinfo : EIATTR_MERCURY_ISA_VERSION
	.align		4
.L_743:
        /*07d8*/ 	.byte	0x03, 0x5f
        /*07da*/ 	.short	0x0101


	//----- nvinfo : EIATTR_UNUSED_LOAD_BYTE_OFFSET
	.align		4
        /*07dc*/ 	.byte	0x04, 0x44
        /*07de*/ 	.short	(.L_745 - .L_744)


	//   ....[0]....
.L_744:
        /*07e0*/ 	.word	0x00000ab0
        /*07e4*/ 	.word	0x0000fff0


	//   ....[1]....
        /*07e8*/ 	.word	0x00020270
        /*07ec*/ 	.word	0x0000fff0


	//----- nvinfo : EIATTR_INT_WARP_WIDE_INSTR_OFFSETS
	.align		4
.L_745:
        /*07f0*/ 	.byte	0x04, 0x31
        /*07f2*/ 	.short	(.L_747 - .L_746)


	//   ....[0]....
.L_746:
        /*07f4*/ 	.word	0x00000190


	//   ....[1]....
        /*07f8*/ 	.word	0x000001d0


	//   ....[2]....
        /*07fc*/ 	.word	0x00000240


	//   ....[3]....
        /*0800*/ 	.word	0x000279a0


	//   ....[4]....
        /*0804*/ 	.word	0x00027a30


	//   ....[5]....
        /*0808*/ 	.word	0x0002b7b0


	//   ....[6]....
        /*080c*/ 	.word	0x0002b810


	//----- nvinfo : EIATTR_COOP_GROUP_MASK_REGIDS
	.align		4
.L_747:
        /*0810*/ 	.byte	0x04, 0x29
        /*0812*/ 	.short	(.L_749 - .L_748)


	//   ....[0]....
.L_748:
        /*0814*/ 	.word	0xffffffff


	//   ....[1]....
        /*0818*/ 	.word	0xffffffff


	//   ....[2]....
        /*081c*/ 	.word	0xffffffff


	//   ....[3]....
        /*0820*/ 	.word	0xffffffff


	//   ....[4]....
        /*0824*/ 	.word	0xffffffff


	//   ....[5]....
        /*0828*/ 	.word	0xffffffff


	//   ....[6]....
        /*082c*/ 	.word	0xffffffff


	//   ....[7]....
        /*0830*/ 	.word	0xffffffff


	//   ....[8]....
        /*0834*/ 	.word	0xffffffff


	//   ....[9]....
        /*0838*/ 	.word	0xffffffff


	//   ....[10]....
        /*083c*/ 	.word	0xffffffff


	//   ....[11]....
        /*0840*/ 	.word	0xffffffff


	//   ....[12]....
        /*0844*/ 	.word	0xffffffff


	//   ....[13]....
        /*0848*/ 	.word	0xffffffff


	//   ....[14]....
        /*084c*/ 	.word	0xffffffff


	//   ....[15]....
        /*0850*/ 	.word	0xffffffff


	//   ....[16]....
        /*0854*/ 	.word	0xffffffff


	//   ....[17]....
        /*0858*/ 	.word	0xffffffff


	//   ....[18]....
        /*085c*/ 	.word	0xffffffff


	//   ....[19]....
        /*0860*/ 	.word	0xffffffff


	//   ....[20]....
        /*0864*/ 	.word	0xffffffff


	//   ....[21]....
        /*0868*/ 	.word	0xffffffff


	//   ....[22]....
        /*086c*/ 	.word	0xffffffff


	//   ....[23]....
        /*0870*/ 	.word	0xffffffff


	//   ....[24]....
        /*0874*/ 	.word	0xffffffff


	//   ....[25]....
        /*0878*/ 	.word	0xffffffff


	//   ....[26]....
        /*087c*/ 	.word	0xffffffff


	//   ....[27]....
        /*0880*/ 	.word	0xffffffff


	//   ....[28]....
        /*0884*/ 	.word	0xffffffff


	//   ....[29]....
        /*0888*/ 	.word	0xffffffff


	//   ....[30]....
        /*088c*/ 	.word	0xffffffff


	//   ....[31]....
        /*0890*/ 	.word	0xffffffff


	//   ....[32]....
        /*0894*/ 	.word	0xffffffff


	//   ....[33]....
        /*0898*/ 	.word	0xffffffff


	//   ....[34]....
        /*089c*/ 	.word	0xffffffff


	//   ....[35]....
        /*08a0*/ 	.word	0xffffffff


	//   ....[36]....
        /*08a4*/ 	.word	0xffffffff


	//   ....[37]....
        /*08a8*/ 	.word	0xffffffff


	//   ....[38]....
        /*08ac*/ 	.word	0xffffffff


	//   ....[39]....
        /*08b0*/ 	.word	0xffffffff


	//   ....[40]....
        /*08b4*/ 	.word	0xffffffff


	//   ....[41]....
        /*08b8*/ 	.word	0xffffffff


	//   ....[42]....
        /*08bc*/ 	.word	0xffffffff


	//   ....[43]....
        /*08c0*/ 	.word	0xffffffff


	//   ....[44]....
        /*08c4*/ 	.word	0xffffffff


	//   ....[45]....
        /*08c8*/ 	.word	0xffffffff


	//   ....[46]....
        /*08cc*/ 	.word	0xffffffff


	//   ....[47]....
        /*08d0*/ 	.word	0xffffffff


	//   ....[48]....
        /*08d4*/ 	.word	0xffffffff


	//   ....[49]....
        /*08d8*/ 	.word	0xffffffff


	//   ....[50]....
        /*08dc*/ 	.word	0xffffffff


	//   ....[51]....
        /*08e0*/ 	.word	0xffffffff


	//   ....[52]....
        /*08e4*/ 	.word	0xffffffff


	//   ....[53]....
        /*08e8*/ 	.word	0xffffffff


	//   ....[54]....
        /*08ec*/ 	.word	0xffffffff


	//   ....[55]....
        /*08f0*/ 	.word	0xffffffff


	//   ....[56]....
        /*08f4*/ 	.word	0xffffffff


	//   ....[57]....
        /*08f8*/ 	.word	0xffffffff


	//   ....[58]....
        /*08fc*/ 	.word	0xffffffff


	//   ....[59]....
        /*0900*/ 	.word	0xffffffff


	//   ....[60]....
        /*0904*/ 	.word	0xffffffff


	//   ....[61]....
        /*0908*/ 	.word	0xffffffff


	//   ....[62]....
        /*090c*/ 	.word	0xffffffff


	//   ....[63]....
        /*0910*/ 	.word	0xffffffff


	//   ....[64]....
        /*0914*/ 	.word	0xffffffff


	//   ....[65]....
        /*0918*/ 	.word	0xffffffff


	//   ....[66]....
        /*091c*/ 	.word	0xffffffff


	//   ....[67]....
        /*0920*/ 	.word	0xffffffff


	//   ....[68]....
        /*0924*/ 	.word	0xffffffff


	//   ....[69]....
        /*0928*/ 	.word	0xffffffff


	//   ....[70]....
        /*092c*/ 	.word	0xffffffff


	//   ....[71]....
        /*0930*/ 	.word	0xffffffff


	//   ....[72]....
        /*0934*/ 	.word	0xffffffff


	//   ....[73]....
        /*0938*/ 	.word	0xffffffff


	//   ....[74]....
        /*093c*/ 	.word	0xffffffff


	//   ....[75]....
        /*0940*/ 	.word	0xffffffff


	//   ....[76]....
        /*0944*/ 	.word	0xffffffff


	//   ....[77]....
        /*0948*/ 	.word	0xffffffff


	//   ....[78]....
        /*094c*/ 	.word	0xffffffff


	//   ....[79]....
        /*0950*/ 	.word	0xffffffff


	//   ....[80]....
        /*0954*/ 	.word	0xffffffff


	//   ....[81]....
        /*0958*/ 	.word	0xffffffff


	//   ....[82]....
        /*095c*/ 	.word	0xffffffff


	//   ....[83]....
        /*0960*/ 	.word	0xffffffff


	//   ....[84]....
        /*0964*/ 	.word	0xffffffff


	//   ....[85]....
        /*0968*/ 	.word	0xffffffff


	//   ....[86]....
        /*096c*/ 	.word	0xffffffff


	//   ....[87]....
        /*0970*/ 	.word	0xffffffff


	//   ....[88]....
        /*0974*/ 	.word	0xffffffff


	//   ....[89]....
        /*0978*/ 	.word	0xffffffff


	//   ....[90]....
        /*097c*/ 	.word	0xffffffff


	//   ....[91]....
        /*0980*/ 	.word	0xffffffff


	//   ....[92]....
        /*0984*/ 	.word	0xffffffff


	//   ....[93]....
        /*0988*/ 	.word	0xffffffff


	//   ....[94]....
        /*098c*/ 	.word	0xffffffff


	//   ....[95]....
        /*0990*/ 	.word	0xffffffff


	//   ....[96]....
        /*0994*/ 	.word	0xffffffff


	//   ....[97]....
        /*0998*/ 	.word	0xffffffff


	//   ....[98]....
        /*099c*/ 	.word	0xffffffff


	//   ....[99]....
        /*09a0*/ 	.word	0xffffffff


	//   ....[100]....
        /*09a4*/ 	.word	0xffffffff


	//   ....[101]....
        /*09a8*/ 	.word	0xffffffff


	//   ....[102]....
        /*09ac*/ 	.word	0xffffffff


	//   ....[103]....
        /*09b0*/ 	.word	0xffffffff


	//   ....[104]....
        /*09b4*/ 	.word	0xffffffff


	//   ....[105]....
        /*09b8*/ 	.word	0xffffffff


	//   ....[106]....
        /*09bc*/ 	.word	0xffffffff


	//   ....[107]....
        /*09c0*/ 	.word	0xffffffff


	//   ....[108]....
        /*09c4*/ 	.word	0xffffffff


	//   ....[109]....
        /*09c8*/ 	.word	0xffffffff


	//   ....[110]....
        /*09cc*/ 	.word	0xffffffff


	//   ....[111]....
        /*09d0*/ 	.word	0xffffffff


	//   ....[112]....
        /*09d4*/ 	.word	0xffffffff


	//   ....[113]....
        /*09d8*/ 	.word	0xffffffff


	//   ....[114]....
        /*09dc*/ 	.word	0xffffffff


	//   ....[115]....
        /*09e0*/ 	.word	0xffffffff


	//   ....[116]....
        /*09e4*/ 	.word	0xffffffff


	//   ....[117]....
        /*09e8*/ 	.word	0xffffffff


	//   ....[118]....
        /*09ec*/ 	.word	0xffffffff


	//   ....[119]....
        /*09f0*/ 	.word	0xffffffff


	//   ....[120]....
        /*09f4*/ 	.word	0xffffffff


	//   ....[121]....
        /*09f8*/ 	.word	0xffffffff


	//   ....[122]....
        /*09fc*/ 	.word	0xffffffff


	//   ....[123]....
        /*0a00*/ 	.word	0xffffffff


	//   ....[124]....
        /*0a04*/ 	.word	0xffffffff


	//   ....[125]....
        /*0a08*/ 	.word	0xffffffff


	//   ....[126]....
        /*0a0c*/ 	.word	0xffffffff


	//   ....[127]....
        /*0a10*/ 	.word	0xffffffff


	//   ....[128]....
        /*0a14*/ 	.word	0x0500000f


	//   ....[129]....
        /*0a18*/ 	.word	0x0500000f


	//   ....[130]....
        /*0a1c*/ 	.word	0x0500000f


	//   ....[131]....
        /*0a20*/ 	.word	0x0500000f


	//   ....[132]....
        /*0a24*/ 	.word	0x0500000f


	//   ....[133]....
        /*0a28*/ 	.word	0x0500000f


	//   ....[134]....
        /*0a2c*/ 	.word	0x0500000f


	//   ....[135]....
        /*0a30*/ 	.word	0x0500000f


	//   ....[136]....
        /*0a34*/ 	.word	0x0500000f


	//   ....[137]....
        /*0a38*/ 	.word	0x0500000f


	//   ....[138]....
        /*0a3c*/ 	.word	0x0500000f


	//   ....[139]....
        /*0a40*/ 	.word	0x0500000f


	//   ....[140]....
        /*0a44*/ 	.word	0x0500000f


	//   ....[141]....
        /*0a48*/ 	.word	0x0500000f


	//   ....[142]....
        /*0a4c*/ 	.word	0x0500000f


	//   ....[143]....
        /*0a50*/ 	.word	0x0500000f


	//   ....[144]....
        /*0a54*/ 	.word	0x0500000f


	//   ....[145]....
        /*0a58*/ 	.word	0x0500000f


	//   ....[146]....
        /*0a5c*/ 	.word	0x0500000f


	//   ....[147]....
        /*0a60*/ 	.word	0x0500000f


	//   ....[148]....
        /*0a64*/ 	.word	0x0500000f


	//   ....[149]....
        /*0a68*/ 	.word	0x0500000f


	//   ....[150]....
        /*0a6c*/ 	.word	0x0500000f


	//   ....[151]....
        /*0a70*/ 	.word	0x0500000f


	//   ....[152]....
        /*0a74*/ 	.word	0x0500000f


	//   ....[153]....
        /*0a78*/ 	.word	0x0500000f


	//   ....[154]....
        /*0a7c*/ 	.word	0x0500000f


	//   ....[155]....
        /*0a80*/ 	.word	0x0500000f


	//   ....[156]....
        /*0a84*/ 	.word	0x0500000f


	//   ....[157]....
        /*0a88*/ 	.word	0x0500000f


	//   ....[158]....
        /*0a8c*/ 	.word	0x0500000f


	//   ....[159]....
        /*0a90*/ 	.word	0x0500000f


	//   ....[160]....
        /*0a94*/ 	.word	0x0500000f


	//   ....[161]....
        /*0a98*/ 	.word	0x0500000f


	//   ....[162]....
        /*0a9c*/ 	.word	0x0500000f


	//   ....[163]....
        /*0aa0*/ 	.word	0x0500000f


	//   ....[164]....
        /*0aa4*/ 	.word	0x0500000f


	//   ....[165]....
        /*0aa8*/ 	.word	0x0500000f


	//   ....[166]....
        /*0aac*/ 	.word	0x0500000f


	//   ....[167]....
        /*0ab0*/ 	.word	0x0500000f


	//   ....[168]....
        /*0ab4*/ 	.word	0x0500000f


	//   ....[169]....
        /*0ab8*/ 	.word	0x0500000f


	//   ....[170]....
        /*0abc*/ 	.word	0x0500000f


	//   ....[171]....
        /*0ac0*/ 	.word	0x0500000f


	//   ....[172]....
        /*0ac4*/ 	.word	0x0500000f


	//   ....[173]....
        /*0ac8*/ 	.word	0x0500000f


	//   ....[174]....
        /*0acc*/ 	.word	0x0500000f


	//   ....[175]....
        /*0ad0*/ 	.word	0x0500000f


	//   ....[176]....
        /*0ad4*/ 	.word	0x0500000f


	//   ....[177]....
        /*0ad8*/ 	.word	0x0500000f


	//   ....[178]....
        /*0adc*/ 	.word	0x0500000f


	//   ....[179]....
        /*0ae0*/ 	.word	0x0500000f


	//   ....[180]....
        /*0ae4*/ 	.word	0x0500000f


	//----- nvinfo : EIATTR_COOP_GROUP_INSTR_OFFSETS
	.align		4
.L_749:
        /*0ae8*/ 	.byte	0x04, 0x28
        /*0aea*/ 	.short	(.L_751 - .L_750)


	//   ....[0]....
.L_750:
        /*0aec*/ 	.word	0x00000060


	//   ....[1]....
        /*0af0*/ 	.word	0x000001a0


	//   ....[2]....
        /*0af4*/ 	.word	0x000001f0


	//   ....[3]....
        /*0af8*/ 	.word	0x00000420


	//   ....[4]....
        /*0afc*/ 	.word	0x00000580


	//   ....[5]....
        /*0b00*/ 	.word	0x000006a0


	//   ....[6]....
        /*0b04*/ 	.word	0x00000800


	//   ....[7]....
        /*0b08*/ 	.word	0x0000b9b0


	//   ....[8]....
        /*0b0c*/ 	.word	0x0000c0f0


	//   ....[9]....
        /*0b10*/ 	.word	0x0000c100


	//   ....[10]....
        /*0b14*/ 	.word	0x0000c110


	//   ....[11]....
        /*0b18*/ 	.word	0x0000c120


	//   ....[12]....
        /*0b1c*/ 	.word	0x0000c970


	//   ....[13]....
        /*0b20*/ 	.word	0x0000c980


	//   ....[14]....
        /*0b24*/ 	.word	0x0000c990


	//   ....[15]....
        /*0b28*/ 	.word	0x0000c9a0


	//   ....[16]....
        /*0b2c*/ 	.word	0x0000fb10


	//   ....[17]....
        /*0b30*/ 	.word	0x0000fb20


	//   ....[18]....
        /*0b34*/ 	.word	0x0000fb30


	//   ....[19]....
        /*0b38*/ 	.word	0x0000fb40


	//   ....[20]....
        /*0b3c*/ 	.word	0x000101a0


	//   ....[21]....
        /*0b40*/ 	.word	0x000101b0


	//   ....[22]....
        /*0b44*/ 	.word	0x000101c0


	//   ....[23]....
        /*0b48*/ 	.word	0x000101d0


	//   ....[24]....
        /*0b4c*/ 	.word	0x00013e00


	//   ....[25]....
        /*0b50*/ 	.word	0x000140f0


	//   ....[26]....
        /*0b54*/ 	.word	0x00014e00


	//   ....[27]....
        /*0b58*/ 	.word	0x00014f10


	//   ....[28]....
        /*0b5c*/ 	.word	0x00015460


	//   ....[29]....
        /*0b60*/ 	.word	0x00015510


	//   ....[30]....
        /*0b64*/ 	.word	0x000175b0


	//   ....[31]....
        /*0b68*/ 	.word	0x000177d0


	//   ....[32]....
        /*0b6c*/ 	.word	0x000186c0


	//   ....[33]....
        /*0b70*/ 	.word	0x000187e0


	//   ....[34]....
        /*0b74*/ 	.word	0x00018d40


	//   ....[35]....
        /*0b78*/ 	.word	0x00018dc0


	//   ....[36]....
        /*0b7c*/ 	.word	0x0001ada0


	//   ....[37]....
        /*0b80*/ 	.word	0x0001adc0


	//   ....[38]....
        /*0b84*/ 	.word	0x0001af50


	//   ....[39]....
        /*0b88*/ 	.word	0x0001b090


	//   ....[40]....
        /*0b8c*/ 	.word	0x0001cec0


	//   ....[41]....
        /*0b90*/ 	.word	0x0001d0c0


	//   ....[42]....
        /*0b94*/ 	.word	0x0001df40


	//   ....[43]....
        /*0b98*/ 	.word	0x0001e060


	//   ....[44]....
        /*0b9c*/ 	.word	0x0001e610


	//   ....[45]....
        /*0ba0*/ 	.word	0x0001e670


	//   ....[46]....
        /*0ba4*/ 	.word	0x0001f790


	//   ....[47]....
        /*0ba8*/ 	.word	0x0001fa00


	//   ....[48]....
        /*0bac*/ 	.word	0x0001fa70


	//   ....[49]....
        /*0bb0*/ 	.word	0x0001fa80


	//   ....[50]....
        /*0bb4*/ 	.word	0x00020fd0


	//   ....[51]....
        /*0bb8*/ 	.word	0x00020fe0


	//   ....[52]....
        /*0bbc*/ 	.word	0x00020ff0


	//   ....[53]....
        /*0bc0*/ 	.word	0x00021000


	//   ....[54]....
        /*0bc4*/ 	.word	0x000218f0


	//   ....[55]....
        /*0bc8*/ 	.word	0x00021920


	//   ....[56]....
        /*0bcc*/ 	.word	0x00021a60


	//   ....[57]....
        /*0bd0*/ 	.word	0x00021a80


	//   ....[58]....
        /*0bd4*/ 	.word	0x00021b80


	//   ....[59]....
        /*0bd8*/ 	.word	0x00021ba0


	//   ....[60]....
        /*0bdc*/ 	.word	0x00021cb0


	//   ....[61]....
        /*0be0*/ 	.word	0x00021cd0


	//   ....[62]....
        /*0be4*/ 	.word	0x000221f0


	//   ....[63]....
        /*0be8*/ 	.word	0x00022230


	//   ....[64]....
        /*0bec*/ 	.word	0x00022900


	//   ....[65]....
        /*0bf0*/ 	.word	0x00022910


	//   ....[66]....
        /*0bf4*/ 	.word	0x00023880


	//   ....[67]....
        /*0bf8*/ 	.word	0x000238b0


	//   ....[68]....
        /*0bfc*/ 	.word	0x000239d0


	//   ....[69]....
        /*0c00*/ 	.word	0x000239f0


	//   ....[70]....
        /*0c04*/ 	.word	0x00023af0


	//   ....[71]....
        /*0c08*/ 	.word	0x00023b10


	//   ....[72]....
        /*0c0c*/ 	.word	0x00023c20


	//   ....[73]....
        /*0c10*/ 	.word	0x00023c40


	//   ....[74]....
        /*0c14*/ 	.word	0x00023dd0


	//   ....[75]....
        /*0c18*/ 	.word	0x00023fe0


	//   ....[76]....
        /*0c1c*/ 	.word	0x00024010


	//   ....[77]....
        /*0c20*/ 	.word	0x00024040


	//   ....[78]....
        /*0c24*/ 	.word	0x00024070


	//   ....[79]....
        /*0c28*/ 	.word	0x000240a0


	//   ....[80]....
        /*0c2c*/ 	.word	0x000240d0


	//   ....[81]....
        /*0c30*/ 	.word	0x00024270


	//   ....[82]....
        /*0c34*/ 	.word	0x000242a0


	//   ....[83]....
        /*0c38*/ 	.word	0x000242d0


	//   ....[84]....
        /*0c3c*/ 	.word	0x00024300


	//   ....[85]....
        /*0c40*/ 	.word	0x00024330


	//   ....[86]....
        /*0c44*/ 	.word	0x00024360


	//   ....[87]....
        /*0c48*/ 	.word	0x00024400


	//   ....[88]....
        /*0c4c*/ 	.word	0x00024430


	//   ....[89]....
        /*0c50*/ 	.word	0x00024440


	//   ....[90]....
        /*0c54*/ 	.word	0x00024470


	//   ....[91]....
        /*0c58*/ 	.word	0x00025e10


	//   ....[92]....
        /*0c5c*/ 	.word	0x00027f70


	//   ....[93]....
        /*0c60*/ 	.word	0x00028b10


	//   ....[94]....
        /*0c64*/ 	.word	0x00028b30


	//   ....[95]....
        /*0c68*/ 	.word	0x00028c00


	//   ....[96]....
        /*0c6c*/ 	.word	0x00028c10


	//   ....[97]....
        /*0c70*/ 	.word	0x00028cb0


	//   ....[98]....
        /*0c74*/ 	.word	0x00028cc0


	//   ....[99]....
        /*0c78*/ 	.word	0x00028d60


	//   ....[100]....
        /*0c7c*/ 	.word	0x00028d70


	//   ....[101]....
        /*0c80*/ 	.word	0x00028e10


	//   ....[102]....
        /*0c84*/ 	.word	0x00028e20


	//   ....[103]....
        /*0c88*/ 	.word	0x00028ec0


	//   ....[104]....
        /*0c8c*/ 	.word	0x00028ed0


	//   ....[105]....
        /*0c90*/ 	.word	0x00028f70


	//   ....[106]....
        /*0c94*/ 	.word	0x00028f80


	//   ....[107]....
        /*0c98*/ 	.word	0x00028fd0


	//   ....[108]....
        /*0c9c*/ 	.word	0x00029010


	//   ....[109]....
        /*0ca0*/ 	.word	0x0002c040


	//   ....[110]....
        /*0ca4*/ 	.word	0x0002c060


	//   ....[111]....
        /*0ca8*/ 	.word	0x0002c0c0


	//   ....[112]....
        /*0cac*/ 	.word	0x0002c0f0


	//   ....[113]....
        /*0cb0*/ 	.word	0x0002c120


	//   ....[114]....
        /*0cb4*/ 	.word	0x0002c150


	//   ....[115]....
        /*0cb8*/ 	.word	0x0002c180


	//   ....[116]....
        /*0cbc*/ 	.word	0x0002c1b0


	//   ....[117]....
        /*0cc0*/ 	.word	0x0002c360


	//   ....[118]....
        /*0cc4*/ 	.word	0x0002c3a0


	//   ....[119]....
        /*0cc8*/ 	.word	0x0002c3d0


	//   ....[120]....
        /*0ccc*/ 	.word	0x0002c400


	//   ....[121]....
        /*0cd0*/ 	.word	0x0002c430


	//   ....[122]....
        /*0cd4*/ 	.word	0x0002c460


	//   ....[123]....
        /*0cd8*/ 	.word	0x0002c530


	//   ....[124]....
        /*0cdc*/ 	.word	0x0002c550


	//   ....[125]....
        /*0ce0*/ 	.word	0x0002c560


	//   ....[126]....
        /*0ce4*/ 	.word	0x0002c5e0


	//   ....[127]....
        /*0ce8*/ 	.word	0x0002d110


	//   ....[128]....
        /*0cec*/ 	.word	0x0002d570


	//   ....[129]....
        /*0cf0*/ 	.word	0x0002d600


	//   ....[130]....
        /*0cf4*/ 	.word	0x0002d650


	//   ....[131]....
        /*0cf8*/ 	.word	0x0002d6a0


	//   ....[132]....
        /*0cfc*/ 	.word	0x0002d730


	//   ....[133]....
        /*0d00*/ 	.word	0x0002d7c0


	//   ....[134]....
        /*0d04*/ 	.word	0x0002d810


	//   ....[135]....
        /*0d08*/ 	.word	0x0002d860


	//   ....[136]....
        /*0d0c*/ 	.word	0x0002d950


	//   ....[137]....
        /*0d10*/ 	.word	0x0002d9e0


	//   ....[138]....
        /*0d14*/ 	.word	0x0002da40


	//   ....[139]....
        /*0d18*/ 	.word	0x0002daa0


	//   ....[140]....
        /*0d1c*/ 	.word	0x0002db30


	//   ....[141]....
        /*0d20*/ 	.word	0x0002dbc0


	//   ....[142]....
        /*0d24*/ 	.word	0x0002dc10


	//   ....[143]....
        /*0d28*/ 	.word	0x0002dc60


	//   ....[144]....
        /*0d2c*/ 	.word	0x0002e000


	//   ....[145]....
        /*0d30*/ 	.word	0x0002e2f0


	//   ....[146]....
        /*0d34*/ 	.word	0x0002e470


	//   ....[147]....
        /*0d38*/ 	.word	0x0002e4c0


	//   ....[148]....
        /*0d3c*/ 	.word	0x0002e570


	//   ....[149]....
        /*0d40*/ 	.word	0x0002e680


	//   ....[150]....
        /*0d44*/ 	.word	0x0002e6e0


	//   ....[151]....
        /*0d48*/ 	.word	0x0002e7f0


	//   ....[152]....
        /*0d4c*/ 	.word	0x0002e850


	//   ....[153]....
        /*0d50*/ 	.word	0x0002e960


	//   ....[154]....
        /*0d54*/ 	.word	0x0002e9c0


	//   ....[155]....
        /*0d58*/ 	.word	0x0002ead0


	//   ....[156]....
        /*0d5c*/ 	.word	0x0002eb30


	//   ....[157]....
        /*0d60*/ 	.word	0x0002ec40


	//   ....[158]....
        /*0d64*/ 	.word	0x0002eca0


	//   ....[159]....
        /*0d68*/ 	.word	0x0002edb0


	//   ....[160]....
        /*0d6c*/ 	.word	0x0002ee10


	//   ....[161]....
        /*0d70*/ 	.word	0x0002eef0


	//   ....[162]....
        /*0d74*/ 	.word	0x0002f260


	//   ....[163]....
        /*0d78*/ 	.word	0x0002f310


	//   ....[164]....
        /*0d7c*/ 	.word	0x0002f490


	//   ....[165]....
        /*0d80*/ 	.word	0x0002f520


	//   ....[166]....
        /*0d84*/ 	.word	0x0002f5a0


	//   ....[167]....
        /*0d88*/ 	.word	0x0002f620


	//   ....[168]....
        /*0d8c*/ 	.word	0x0002f6a0


	//   ....[169]....
        /*0d90*/ 	.word	0x0002f730


	//   ....[170]....
        /*0d94*/ 	.word	0x0002f7d0


	//   ....[171]....
        /*0d98*/ 	.word	0x0002f890


	//   ....[172]....
        /*0d9c*/ 	.word	0x0002f910


	//   ....[173]....
        /*0da0*/ 	.word	0x0002f990


	//   ....[174]....
        /*0da4*/ 	.word	0x0002fa10


	//   ....[175]....
        /*0da8*/ 	.word	0x0002faa0


	//   ....[176]....
        /*0dac*/ 	.word	0x0002fb20


	//   ....[177]....
        /*0db0*/ 	.word	0x0002fbd0


	//   ....[178]....
        /*0db4*/ 	.word	0x0002fc20


	//   ....[179]....
        /*0db8*/ 	.word	0x0002fce0


	//   ....[180]....
        /*0dbc*/ 	.word	0x0002fe10


	//----- nvinfo : EIATTR_REG_RECONFIG
	.align		4
.L_751:
        /*0dc0*/ 	.byte	0x01, 0x54
	.zero		2


	//----- nvinfo : EIATTR_SYSCALL_OFFSETS
	.align		4
        /*0dc4*/ 	.byte	0x04, 0x46
        /*0dc6*/ 	.short	(.L_753 - .L_752)


	//   ....[0]....
.L_752:
        /*0dc8*/ 	.word	0x00002080


	//   ....[1]....
        /*0dcc*/ 	.word	0x000021d0


	//   ....[2]....
        /*0dd0*/ 	.word	0x0000bb40


	//   ....[3]....
        /*0dd4*/ 	.word	0x0000be60


	//   ....[4]....
        /*0dd8*/ 	.word	0x00027ba0


	//   ....[5]....
        /*0ddc*/ 	.word	0x00027cf0


	//   ....[6]....
        /*0de0*/ 	.word	0x00027de0


	//   ....[7]....
        /*0de4*/ 	.word	0x00028680


	//----- nvinfo : EIATTR_MBARRIER_INSTR_OFFSETS
	.align		4
.L_753:
        /*0de8*/ 	.byte	0x04, 0x39
        /*0dea*/ 	.short	(.L_755 - .L_754)


	//   ....[0]....
.L_754:
        /*0dec*/ 	.word	0x000002d0
        /*0df0*/ 	.word	0x000000ff
        /*0df4*/ 	.word	0x00030800
        /*0df8*/ 	.short	0x0100
        /*0dfa*/ 	.byte	0x08
	.zero		1


	//   ....[1]....
        /*0dfc*/ 	.word	0x000002e0
        /*0e00*/ 	.word	0x000000ff
        /*0e04*/ 	.word	0x00030820
        /*0e08*/ 	.short	0x0100
        /*0e0a*/ 	.byte	0x08
	.zero		1


	//   ....[2]....
        /*0e0c*/ 	.word	0x000003d0
        /*0e10*/ 	.word	0x000000ff
        /*0e14*/ 	.word	0x00030830
        /*0e18*/ 	.short	0x0100
        /*0e1a*/ 	.byte	0x08
	.zero		1


	//   ....[3]....
        /*0e1c*/ 	.word	0x000003e0
        /*0e20*/ 	.word	0x000000ff
        /*0e24*/ 	.word	0x00030840
        /*0e28*/ 	.short	0x0100
        /*0e2a*/ 	.byte	0x08
	.zero		1


	//   ....[4]....
        /*0e2c*/ 	.word	0x000003f0
        /*0e30*/ 	.word	0x000000ff
        /*0e34*/ 	.word	0x00030838
        /*0e38*/ 	.short	0x0100
        /*0e3a*/ 	.byte	0x08
	.zero		1


	//   ....[5]....
        /*0e3c*/ 	.word	0x00000400
        /*0e40*/ 	.word	0x000000ff
        /*0e44*/ 	.word	0x00030848
        /*0e48*/ 	.short	0x0100
        /*0e4a*/ 	.byte	0x08
	.zero		1


	//   ....[6]....
        /*0e4c*/ 	.word	0x00000530
        /*0e50*/ 	.word	0x000000ff
        /*0e54*/ 	.word	0x00030850
        /*0e58*/ 	.short	0x0100
        /*0e5a*/ 	.byte	0x08
	.zero		1


	//   ....[7]....
        /*0e5c*/ 	.word	0x00000540
        /*0e60*/ 	.word	0x000000ff
        /*0e64*/ 	.word	0x00030860
        /*0e68*/ 	.short	0x0100
        /*0e6a*/ 	.byte	0x08
	.zero		1


	//   ....[8]....
        /*0e6c*/ 	.word	0x00000550
        /*0e70*/ 	.word	0x000000ff
        /*0e74*/ 	.word	0x00030858
        /*0e78*/ 	.short	0x0100
        /*0e7a*/ 	.byte	0x08
	.zero		1


	//   ....[9]....
        /*0e7c*/ 	.word	0x00000560
        /*0e80*/ 	.word	0x000000ff
        /*0e84*/ 	.word	0x00030868
        /*0e88*/ 	.short	0x0100
        /*0e8a*/ 	.byte	0x08
	.zero		1


	//   ....[10]....
        /*0e8c*/ 	.word	0x00000650
        /*0e90*/ 	.word	0x000000ff
        /*0e94*/ 	.word	0x00030870
        /*0e98*/ 	.short	0x0100
        /*0e9a*/ 	.byte	0x06
	.zero		1


	//   ....[11]....
        /*0e9c*/ 	.word	0x00000660
        /*0ea0*/ 	.word	0x000000ff
        /*0ea4*/ 	.word	0x00030880
        /*0ea8*/ 	.short	0x0100
        /*0eaa*/ 	.byte	0x06
	.zero		1


	//   ....[12]....
        /*0eac*/ 	.word	0x00000670
        /*0eb0*/ 	.word	0x000000ff
        /*0eb4*/ 	.word	0x00030878
        /*0eb8*/ 	.short	0x0100
        /*0eba*/ 	.byte	0x06
	.zero		1


	//   ....[13]....
        /*0ebc*/ 	.word	0x00000680
        /*0ec0*/ 	.word	0x000000ff
        /*0ec4*/ 	.word	0x00030888
        /*0ec8*/ 	.short	0x0100
        /*0eca*/ 	.byte	0x06
	.zero		1


	//   ....[14]....
        /*0ecc*/ 	.word	0x000007b0
        /*0ed0*/ 	.word	0x000000ff
        /*0ed4*/ 	.word	0x00030890
        /*0ed8*/ 	.short	0x0100
        /*0eda*/ 	.byte	0x08
	.zero		1


	//   ....[15]....
        /*0edc*/ 	.word	0x000007c0
        /*0ee0*/ 	.word	0x000000ff
        /*0ee4*/ 	.word	0x000308a0
        /*0ee8*/ 	.short	0x0100
        /*0eea*/ 	.byte	0x08
	.zero		1


	//   ....[16]....
        /*0eec*/ 	.word	0x000007d0
        /*0ef0*/ 	.word	0x000000ff
        /*0ef4*/ 	.word	0x00030898
        /*0ef8*/ 	.short	0x0100
        /*0efa*/ 	.byte	0x08
	.zero		1


	//   ....[17]....
        /*0efc*/ 	.word	0x000007e0
        /*0f00*/ 	.word	0x000000ff
        /*0f04*/ 	.word	0x000308a8
        /*0f08*/ 	.short	0x0100
        /*0f0a*/ 	.byte	0x08
	.zero		1


	//   ....[18]....
        /*0f0c*/ 	.word	0x00000910
        /*0f10*/ 	.word	0x000000ff
        /*0f14*/ 	.word	0x000308b0
        /*0f18*/ 	.short	0x0100
        /*0f1a*/ 	.byte	0x08
	.zero		1


	//   ....[19]....
        /*0f1c*/ 	.word	0x00000920
        /*0f20*/ 	.word	0x000000ff
        /*0f24*/ 	.word	0x000308c0
        /*0f28*/ 	.short	0x0100
        /*0f2a*/ 	.byte	0x08
	.zero		1


	//   ....[20]....
        /*0f2c*/ 	.word	0x00000930
        /*0f30*/ 	.word	0x000000ff
        /*0f34*/ 	.word	0x000308b8
        /*0f38*/ 	.short	0x0100
        /*0f3a*/ 	.byte	0x08
	.zero		1


	//   ....[21]....
        /*0f3c*/ 	.word	0x00000940
        /*0f40*/ 	.word	0x000000ff
        /*0f44*/ 	.word	0x000308c8
        /*0f48*/ 	.short	0x0100
        /*0f4a*/ 	.byte	0x08
	.zero		1


	//   ....[22]....
        /*0f4c*/ 	.word	0x00003d00
        /*0f50*/ 	.word	0x0000001f
        /*0f54*/ 	.word	0x00030890
        /*0f58*/ 	.short	0x010a
        /*0f5a*/ 	.byte	0x3f
	.zero		1


	//   ....[23]....
        /*0f5c*/ 	.word	0x000072b0
        /*0f60*/ 	.word	0x0000001f
        /*0f64*/ 	.word	0x00030890
        /*0f68*/ 	.short	0x010a
        /*0f6a*/ 	.byte	0x3f
	.zero		1


	//   ....[24]....
        /*0f6c*/ 	.word	0x0000a580
        /*0f70*/ 	.word	0x0000001f
        /*0f74*/ 	.word	0x00030890
        /*0f78*/ 	.short	0x010a
        /*0f7a*/ 	.byte	0x3f
	.zero		1


	//   ....[25]....
        /*0f7c*/ 	.word	0x0000a950
        /*0f80*/ 	.word	0x00000020
        /*0f84*/ 	.word	0x00000000
        /*0f88*/ 	.short	0x0101
        /*0f8a*/ 	.byte	0x3f
	.zero		1


	//   ....[26]....
        /*0f8c*/ 	.word	0x0000a990
        /*0f90*/ 	.word	0x0000001f
        /*0f94*/ 	.word	0x000308b0
        /*0f98*/ 	.short	0x010a
        /*0f9a*/ 	.byte	0x3f
	.zero		1


	//   ....[27]....
        /*0f9c*/ 	.word	0x0000aec0
        /*0fa0*/ 	.word	0x0000001f
        /*0fa4*/ 	.word	0x00000000
        /*0fa8*/ 	.short	0x0101
        /*0faa*/ 	.byte	0x3f
	.zero		1


	//   ....[28]....
        /*0fac*/ 	.word	0x0000bbc0
        /*0fb0*/ 	.word	0x00000010
        /*0fb4*/ 	.word	0x00030800
        /*0fb8*/ 	.short	0x010a
        /*0fba*/ 	.byte	0x3f
	.zero		1


	//   ....[29]....
        /*0fbc*/ 	.word	0x0000bc10
        /*0fc0*/ 	.word	0x00000010
        /*0fc4*/ 	.word	0x00030800
        /*0fc8*/ 	.short	0x010a
        /*0fca*/ 	.byte	0x3f
	.zero		1


	//   ....[30]....
        /*0fcc*/ 	.word	0x0000d090
        /*0fd0*/ 	.word	0x00000010
        /*0fd4*/ 	.word	0x00030800
        /*0fd8*/ 	.short	0x010a
        /*0fda*/ 	.byte	0x3f
	.zero		1


	//   ....[31]....
        /*0fdc*/ 	.word	0x00010610
        /*0fe0*/ 	.word	0x00000010
        /*0fe4*/ 	.word	0x00030800
        /*0fe8*/ 	.short	0x010a
        /*0fea*/ 	.byte	0x3f
	.zero		1


	//   ....[32]....
        /*0fec*/ 	.word	0x00013420
        /*0ff0*/ 	.word	0x00000005
        /*0ff4*/ 	.word	0x00030830
        /*0ff8*/ 	.short	0x010a
        /*0ffa*/ 	.byte	0x3f
	.zero		1


	//   ....[33]....
        /*0ffc*/ 	.word	0x00013490
        /*1000*/ 	.word	0x00000005
        /*1004*/ 	.word	0x00030830
        /*1008*/ 	.short	0x010a
        /*100a*/ 	.byte	0x3f
	.zero		1


	//   ....[34]....
        /*100c*/ 	.word	0x00013f50
        /*1010*/ 	.word	0x00000000
        /*1014*/ 	.word	0x00000000
        /*1018*/ 	.short	0x0101
        /*101a*/ 	.byte	0x3f
	.zero		1


	//   ....[35]....
        /*101c*/ 	.word	0x000163e0
        /*1020*/ 	.word	0x00000000
        /*1024*/ 	.word	0x00030830
        /*1028*/ 	.short	0x010a
        /*102a*/ 	.byte	0x3f
	.zero		1


	//   ....[36]....
        /*102c*/ 	.word	0x00016460
        /*1030*/ 	.word	0x00000000
        /*1034*/ 	.word	0x00030830
        /*1038*/ 	.short	0x010a
        /*103a*/ 	.byte	0x3f
	.zero		1


	//   ....[37]....
        /*103c*/ 	.word	0x00017180
        /*1040*/ 	.word	0x00000002
        /*1044*/ 	.word	0x00030850
        /*1048*/ 	.short	0x010a
        /*104a*/ 	.byte	0x3f
	.zero		1


	//   ....[38]....
        /*104c*/ 	.word	0x000171d0
        /*1050*/ 	.word	0x00000002
        /*1054*/ 	.word	0x00030850
        /*1058*/ 	.short	0x010a
        /*105a*/ 	.byte	0x3f
	.zero		1


	//   ....[39]....
        /*105c*/ 	.word	0x000175d0
        /*1060*/ 	.word	0x00000000
        /*1064*/ 	.word	0x00000000
        /*1068*/ 	.short	0x0101
        /*106a*/ 	.byte	0x3f
	.zero		1


	//   ....[40]....
        /*106c*/ 	.word	0x00018810
        /*1070*/ 	.word	0x00000002
        /*1074*/ 	.word	0x00000000
        /*1078*/ 	.short	0x0101
        /*107a*/ 	.byte	0x3f
	.zero		1


	//   ....[41]....
        /*107c*/ 	.word	0x00019b30
        /*1080*/ 	.word	0x00000003
        /*1084*/ 	.word	0x00030830
        /*1088*/ 	.short	0x010a
        /*108a*/ 	.byte	0x3f
	.zero		1


	//   ....[42]....
        /*108c*/ 	.word	0x00019bb0
        /*1090*/ 	.word	0x00000003
        /*1094*/ 	.word	0x00030830
        /*1098*/ 	.short	0x010a
        /*109a*/ 	.byte	0x3f
	.zero		1


	//   ....[43]....
        /*109c*/ 	.word	0x0001a8d0
        /*10a0*/ 	.word	0x0000000f
        /*10a4*/ 	.word	0x00030850
        /*10a8*/ 	.short	0x010a
        /*10aa*/ 	.byte	0x3f
	.zero		1


	//   ....[44]....
        /*10ac*/ 	.word	0x0001a920
        /*10b0*/ 	.word	0x0000000f
        /*10b4*/ 	.word	0x00030850
        /*10b8*/ 	.short	0x010a
        /*10ba*/ 	.byte	0x3f
	.zero		1


	//   ....[45]....
        /*10bc*/ 	.word	0x0001b8c0
        /*10c0*/ 	.word	0x00000086
        /*10c4*/ 	.word	0x00000000
        /*10c8*/ 	.short	0x0101
        /*10ca*/ 	.byte	0x3f
	.zero		1


	//   ....[46]....
        /*10cc*/ 	.word	0x0001b920
        /*10d0*/ 	.word	0x0000000f
        /*10d4*/ 	.word	0x00000000
        /*10d8*/ 	.short	0x0101
        /*10da*/ 	.byte	0x3f
	.zero		1


	//   ....[47]....
        /*10dc*/ 	.word	0x0001bce0
        /*10e0*/ 	.word	0x00000004
        /*10e4*/ 	.word	0x00030830
        /*10e8*/ 	.short	0x010a
        /*10ea*/ 	.byte	0x3f
	.zero		1


	//   ....[48]....
        /*10ec*/ 	.word	0x0001bd60
        /*10f0*/ 	.word	0x00000004
        /*10f4*/ 	.word	0x00030830
        /*10f8*/ 	.short	0x010a
        /*10fa*/ 	.byte	0x3f
	.zero		1


	//   ....[49]....
        /*10fc*/ 	.word	0x0001ca60
        /*1100*/ 	.word	0x0000000e
        /*1104*/ 	.word	0x00030850
        /*1108*/ 	.short	0x010a
        /*110a*/ 	.byte	0x3f
	.zero		1


	//   ....[50]....
        /*110c*/ 	.word	0x0001cab0
        /*1110*/ 	.word	0x0000000e
        /*1114*/ 	.word	0x00030850
        /*1118*/ 	.short	0x010a
        /*111a*/ 	.byte	0x3f
	.zero		1


	//   ....[51]....
        /*111c*/ 	.word	0x0001cf30
        /*1120*/ 	.word	0x00000000
        /*1124*/ 	.word	0x00000000
        /*1128*/ 	.short	0x0101
        /*112a*/ 	.byte	0x3f
	.zero		1


	//   ....[52]....
        /*112c*/ 	.word	0x0001e8d0
        /*1130*/ 	.word	0x00000002
        /*1134*/ 	.word	0x00000000
        /*1138*/ 	.short	0x0101
        /*113a*/ 	.byte	0x3f
	.zero		1


	//   ....[53]....
        /*113c*/ 	.word	0x0001f690
        /*1140*/ 	.word	0x00000002
        /*1144*/ 	.word	0x00030850
        /*1148*/ 	.short	0x010a
        /*114a*/ 	.byte	0x3f
	.zero		1


	//   ....[54]....
        /*114c*/ 	.word	0x0001f730
        /*1150*/ 	.word	0x00000002
        /*1154*/ 	.word	0x00030850
        /*1158*/ 	.short	0x010a
        /*115a*/ 	.byte	0x3f
	.zero		1


	//   ....[55]....
        /*115c*/ 	.word	0x0001fc00
        /*1160*/ 	.word	0x00000008
        /*1164*/ 	.word	0x00000000
        /*1168*/ 	.short	0x0101
        /*116a*/ 	.byte	0x3f
	.zero		1


	//   ....[56]....
        /*116c*/ 	.word	0x00021910
        /*1170*/ 	.word	0x00000000
        /*1174*/ 	.word	0x00000000
        /*1178*/ 	.short	0x0101
        /*117a*/ 	.byte	0x3f
	.zero		1


	//   ....[57]....
        /*117c*/ 	.word	0x000220b0
        /*1180*/ 	.word	0x00000002
        /*1184*/ 	.word	0x00000000
        /*1188*/ 	.short	0x0101
        /*118a*/ 	.byte	0x3f
	.zero		1


	//   ....[58]....
        /*118c*/ 	.word	0x00025ef0
        /*1190*/ 	.word	0x00000013
        /*1194*/ 	.word	0x00030820
        /*1198*/ 	.short	0x010a
        /*119a*/ 	.byte	0x3f
	.zero		1


	//   ....[59]....
        /*119c*/ 	.word	0x00025fc0
        /*11a0*/ 	.word	0x00000006
        /*11a4*/ 	.word	0x000308a0
        /*11a8*/ 	.short	0x010a
        /*11aa*/ 	.byte	0x3f
	.zero		1


	//   ....[60]....
        /*11ac*/ 	.word	0x000263e0
        /*11b0*/ 	.word	0x00000006
        /*11b4*/ 	.word	0x000308c0
        /*11b8*/ 	.short	0x010a
        /*11ba*/ 	.byte	0x3f
	.zero		1


	//   ....[61]....
        /*11bc*/ 	.word	0x00026950
        /*11c0*/ 	.word	0x00000008
        /*11c4*/ 	.word	0x000308a0
        /*11c8*/ 	.short	0x010a
        /*11ca*/ 	.byte	0x3f
	.zero		1


	//   ....[62]....
        /*11cc*/ 	.word	0x00026d60
        /*11d0*/ 	.word	0x00000008
        /*11d4*/ 	.word	0x000308c0
        /*11d8*/ 	.short	0x010a
        /*11da*/ 	.byte	0x3f
	.zero		1


	//   ....[63]....
        /*11dc*/ 	.word	0x000281d0
        /*11e0*/ 	.word	0x00000000
        /*11e4*/ 	.word	0x00030840
        /*11e8*/ 	.short	0x010a
        /*11ea*/ 	.byte	0x3f
	.zero		1


	//   ....[64]....
        /*11ec*/ 	.word	0x00029100
        /*11f0*/ 	.word	0x00000013
        /*11f4*/ 	.word	0x00030800
        /*11f8*/ 	.short	0x0107
        /*11fa*/ 	.byte	0x3f
	.zero		1


	//   ....[65]....
        /*11fc*/ 	.word	0x00029200
        /*1200*/ 	.word	0x00000013
        /*1204*/ 	.word	0x00030800
        /*1208*/ 	.short	0x0101
        /*120a*/ 	.byte	0x3f
	.zero		1


	//   ....[66]....
        /*120c*/ 	.word	0x00029220
        /*1210*/ 	.word	0x00000013
        /*1214*/ 	.word	0x00030820
        /*1218*/ 	.short	0x010a
        /*121a*/ 	.byte	0x3f
	.zero		1


	//   ....[67]....
        /*121c*/ 	.word	0x00029640
        /*1220*/ 	.word	0x00000003
        /*1224*/ 	.word	0x00030840
        /*1228*/ 	.short	0x010a
        /*122a*/ 	.byte	0x3f
	.zero		1


	//   ....[68]....
        /*122c*/ 	.word	0x00029ad0
        /*1230*/ 	.word	0x00000002
        /*1234*/ 	.word	0x00030860
        /*1238*/ 	.short	0x010a
        /*123a*/ 	.byte	0x3f
	.zero		1


	//   ....[69]....
        /*123c*/ 	.word	0x0002a260
        /*1240*/ 	.word	0x00000003
        /*1244*/ 	.word	0x00030840
        /*1248*/ 	.short	0x010a
        /*124a*/ 	.byte	0x3f
	.zero		1


	//   ....[70]....
        /*124c*/ 	.word	0x0002a6f0
        /*1250*/ 	.word	0x00000002
        /*1254*/ 	.word	0x00030860
        /*1258*/ 	.short	0x010a
        /*125a*/ 	.byte	0x3f
	.zero		1


	//   ....[71]....
        /*125c*/ 	.word	0x0002adf0
        /*1260*/ 	.word	0x00000003
        /*1264*/ 	.word	0x00030840
        /*1268*/ 	.short	0x010a
        /*126a*/ 	.byte	0x3f
	.zero		1


	//   ....[72]....
        /*126c*/ 	.word	0x0002b270
        /*1270*/ 	.word	0x00000002
        /*1274*/ 	.word	0x00030860
        /*1278*/ 	.short	0x010a
        /*127a*/ 	.byte	0x3f
	.zero		1


	//   ....[73]....
        /*127c*/ 	.word	0x0002b900
        /*1280*/ 	.word	0x00000000
        /*1284*/ 	.word	0x00030860
        /*1288*/ 	.short	0x010a
        /*128a*/ 	.byte	0x3f
	.zero		1


	//   ....[74]....
        /*128c*/ 	.word	0x0002d090
        /*1290*/ 	.word	0x00000000
        /*1294*/ 	.word	0x00030820
        /*1298*/ 	.short	0x010a
        /*129a*/ 	.byte	0x3f
	.zero		1


	//   ....[75]....
        /*129c*/ 	.word	0x0002d260
        /*12a0*/ 	.word	0x00000006
        /*12a4*/ 	.word	0x00000000
        /*12a8*/ 	.short	0x010a
        /*12aa*/ 	.byte	0x3f
	.zero		1


	//   ....[76]....
        /*12ac*/ 	.word	0x0002d2d0
        /*12b0*/ 	.word	0x00000007
        /*12b4*/ 	.word	0x00000000
        /*12b8*/ 	.short	0x010a
        /*12ba*/ 	.byte	0x3f
	.zero		1


	//   ....[77]....
        /*12bc*/ 	.word	0x0002d340
        /*12c0*/ 	.word	0x00000004
        /*12c4*/ 	.word	0x00000000
        /*12c8*/ 	.short	0x010a
        /*12ca*/ 	.byte	0x3f
	.zero		1


	//   ....[78]....
        /*12cc*/ 	.word	0x0002d370
        /*12d0*/ 	.word	0x00000003
        /*12d4*/ 	.word	0x00000000
        /*12d8*/ 	.short	0x010a
        /*12da*/ 	.byte	0x3f
	.zero		1


	//   ....[79]....
        /*12dc*/ 	.word	0x0002d3d0
        /*12e0*/ 	.word	0x0000001f
        /*12e4*/ 	.word	0x00030890
        /*12e8*/ 	.short	0x010a
        /*12ea*/ 	.byte	0x3f
	.zero		1


	//   ....[80]....
        /*12ec*/ 	.word	0x0002d420
        /*12f0*/ 	.word	0x0000001f
        /*12f4*/ 	.word	0x00030890
        /*12f8*/ 	.short	0x010a
        /*12fa*/ 	.byte	0x3f
	.zero		1


	//   ....[81]....
        /*12fc*/ 	.word	0x0002d470
        /*1300*/ 	.word	0x0000001f
        /*1304*/ 	.word	0x00030890
        /*1308*/ 	.short	0x010a
        /*130a*/ 	.byte	0x3f
	.zero		1


	//   ....[82]....
        /*130c*/ 	.word	0x0002d4c0
        /*1310*/ 	.word	0x0000001f
        /*1314*/ 	.word	0x000308b0
        /*1318*/ 	.short	0x010a
        /*131a*/ 	.byte	0x3f
	.zero		1


	//   ....[83]....
        /*131c*/ 	.word	0x0002d8a0
        /*1320*/ 	.word	0x00000010
        /*1324*/ 	.word	0x00030800
        /*1328*/ 	.short	0x010a
        /*132a*/ 	.byte	0x3f
	.zero		1


	//   ....[84]....
        /*132c*/ 	.word	0x0002dca0
        /*1330*/ 	.word	0x00000010
        /*1334*/ 	.word	0x00030800
        /*1338*/ 	.short	0x010a
        /*133a*/ 	.byte	0x3f
	.zero		1


	//   ....[85]....
        /*133c*/ 	.word	0x0002dcf0
        /*1340*/ 	.word	0x00000005
        /*1344*/ 	.word	0x00030830
        /*1348*/ 	.short	0x010a
        /*134a*/ 	.byte	0x3f
	.zero		1


	//   ....[86]....
        /*134c*/ 	.word	0x0002dd40
        /*1350*/ 	.word	0x00000000
        /*1354*/ 	.word	0x00030830
        /*1358*/ 	.short	0x010a
        /*135a*/ 	.byte	0x3f
	.zero		1


	//   ....[87]....
        /*135c*/ 	.word	0x0002dd90
        /*1360*/ 	.word	0x00000002
        /*1364*/ 	.word	0x00030850
        /*1368*/ 	.short	0x010a
        /*136a*/ 	.byte	0x3f
	.zero		1


	//   ....[88]....
        /*136c*/ 	.word	0x0002dde0
        /*1370*/ 	.word	0x00000003
        /*1374*/ 	.word	0x00030830
        /*1378*/ 	.short	0x010a
        /*137a*/ 	.byte	0x3f
	.zero		1


	//   ....[89]....
        /*137c*/ 	.word	0x0002de30
        /*1380*/ 	.word	0x0000000f
        /*1384*/ 	.word	0x00030850
        /*1388*/ 	.short	0x010a
        /*138a*/ 	.byte	0x3f
	.zero		1


	//   ....[90]....
        /*138c*/ 	.word	0x0002de80
        /*1390*/ 	.word	0x00000004
        /*1394*/ 	.word	0x00030830
        /*1398*/ 	.short	0x010a
        /*139a*/ 	.byte	0x3f
	.zero		1


	//   ....[91]....
        /*139c*/ 	.word	0x0002ded0
        /*13a0*/ 	.word	0x0000000e
        /*13a4*/ 	.word	0x00030850
        /*13a8*/ 	.short	0x010a
        /*13aa*/ 	.byte	0x3f
	.zero		1


	//   ....[92]....
        /*13ac*/ 	.word	0x0002df20
        /*13b0*/ 	.word	0x00000002
        /*13b4*/ 	.word	0x00030850
        /*13b8*/ 	.short	0x010a
        /*13ba*/ 	.byte	0x3f
	.zero		1


	//   ....[93]....
        /*13bc*/ 	.word	0x0002e0d0
        /*13c0*/ 	.word	0x00000013
        /*13c4*/ 	.word	0x00030820
        /*13c8*/ 	.short	0x010a
        /*13ca*/ 	.byte	0x3f
	.zero		1


	//   ....[94]....
        /*13cc*/ 	.word	0x0002e120
        /*13d0*/ 	.word	0x00000006
        /*13d4*/ 	.word	0x000308a0
        /*13d8*/ 	.short	0x010a
        /*13da*/ 	.byte	0x3f
	.zero		1


	//   ....[95]....
        /*13dc*/ 	.word	0x0002e170
        /*13e0*/ 	.word	0x00000006
        /*13e4*/ 	.word	0x000308c0
        /*13e8*/ 	.short	0x010a
        /*13ea*/ 	.byte	0x3f
	.zero		1


	//   ....[96]....
        /*13ec*/ 	.word	0x0002e1c0
        /*13f0*/ 	.word	0x00000008
        /*13f4*/ 	.word	0x000308a0
        /*13f8*/ 	.short	0x010a
        /*13fa*/ 	.byte	0x3f
	.zero		1


	//   ....[97]....
        /*13fc*/ 	.word	0x0002e210
        /*1400*/ 	.word	0x00000008
        /*1404*/ 	.word	0x000308c0
        /*1408*/ 	.short	0x010a
        /*140a*/ 	.byte	0x3f
	.zero		1


	//   ....[98]....
        /*140c*/ 	.word	0x0002e3b0
        /*1410*/ 	.word	0x00000000
        /*1414*/ 	.word	0x00030840
        /*1418*/ 	.short	0x010a
        /*141a*/ 	.byte	0x3f
	.zero		1


	//   ....[99]....
        /*141c*/ 	.word	0x0002ef70
        /*1420*/ 	.word	0x00000013
        /*1424*/ 	.word	0x00030820
        /*1428*/ 	.short	0x010a
        /*142a*/ 	.byte	0x3f
	.zero		1


	//   ....[100]....
        /*142c*/ 	.word	0x0002efc0
        /*1430*/ 	.word	0x00000003
        /*1434*/ 	.word	0x00030840
        /*1438*/ 	.short	0x010a
        /*143a*/ 	.byte	0x3f
	.zero		1


	//   ....[101]....
        /*143c*/ 	.word	0x0002f010
        /*1440*/ 	.word	0x00000002
        /*1444*/ 	.word	0x00030860
        /*1448*/ 	.short	0x010a
        /*144a*/ 	.byte	0x3f
	.zero		1


	//   ....[102]....
        /*144c*/ 	.word	0x0002f060
        /*1450*/ 	.word	0x00000003
        /*1454*/ 	.word	0x00030840
        /*1458*/ 	.short	0x010a
        /*145a*/ 	.byte	0x3f
	.zero		1


	//   ....[103]....
        /*145c*/ 	.word	0x0002f0b0
        /*1460*/ 	.word	0x00000002
        /*1464*/ 	.word	0x00030860
        /*1468*/ 	.short	0x010a
        /*146a*/ 	.byte	0x3f
	.zero		1


	//   ....[104]....
        /*146c*/ 	.word	0x0002f100
        /*1470*/ 	.word	0x00000003
        /*1474*/ 	.word	0x00030840
        /*1478*/ 	.short	0x010a
        /*147a*/ 	.byte	0x3f
	.zero		1


	//   ....[105]....
        /*147c*/ 	.word	0x0002f150
        /*1480*/ 	.word	0x00000002
        /*1484*/ 	.word	0x00030860
        /*1488*/ 	.short	0x010a
        /*148a*/ 	.byte	0x3f
	.zero		1


	//   ....[106]....
        /*148c*/ 	.word	0x0002f1a0
        /*1490*/ 	.word	0x00000000
        /*1494*/ 	.word	0x00030860
        /*1498*/ 	.short	0x010a
        /*149a*/ 	.byte	0x3f
	.zero		1


	//   ....[107]....
        /*149c*/ 	.word	0x0002fd30
        /*14a0*/ 	.word	0x00000000
        /*14a4*/ 	.word	0x00030820
        /*14a8*/ 	.short	0x010a
        /*14aa*/ 	.byte	0x3f
	.zero		1


	//   ....[108]....
        /*14ac*/ 	.word	0x0002fed0
        /*14b0*/ 	.word	0x00000006
        /*14b4*/ 	.word	0x00000000
        /*14b8*/ 	.short	0x010a
        /*14ba*/ 	.byte	0x3f
	.zero		1


	//   ....[109]....
        /*14bc*/ 	.word	0x0002ff20
        /*14c0*/ 	.word	0x00000007
        /*14c4*/ 	.word	0x00000000
        /*14c8*/ 	.short	0x010a
        /*14ca*/ 	.byte	0x3f
	.zero		1


	//   ....[110]....
        /*14cc*/ 	.word	0x0002ff70
        /*14d0*/ 	.word	0x00000004
        /*14d4*/ 	.word	0x00000000
        /*14d8*/ 	.short	0x010a
        /*14da*/ 	.byte	0x3f
	.zero		1


	//----- nvinfo : EIATTR_NUM_MBARRIERS
	.align		4
.L_755:
        /*14dc*/ 	.byte	0x03, 0x38
        /*14de*/ 	.short	0x0016


	//----- nvinfo : EIATTR_EXIT_INSTR_OFFSETS
	.align		4
        /*14e0*/ 	.byte	0x04, 0x1c
        /*14e2*/ 	.short	(.L_757 - .L_756)


	//   ....[0]....
.L_756:
        /*14e4*/ 	.word	0x0002d3c0


	//----- nvinfo : EIATTR_MAX_THREADS
	.align		4
.L_757:
        /*14e8*/ 	.byte	0x04, 0x05
        /*14ea*/ 	.short	(.L_759 - .L_758)
.L_758:
        /*14ec*/ 	.word	0x00000180
        /*14f0*/ 	.word	0x00000001
        /*14f4*/ 	.word	0x00000001


	//----- nvinfo : EIATTR_CRS_STACK_SIZE
	.align		4
.L_759:
        /*14f8*/ 	.byte	0x04, 0x1e
        /*14fa*/ 	.short	(.L_761 - .L_760)
.L_760:
        /*14fc*/ 	.word	0x00000000


	//----- nvinfo : EIATTR_CBANK_PARAM_SIZE
	.align		4
.L_761:
        /*1500*/ 	.byte	0x03, 0x19
        /*1502*/ 	.short	0x0af0


	//----- nvinfo : EIATTR_PARAM_CBANK
	.align		4
        /*1504*/ 	.byte	0x04, 0x0a
        /*1506*/ 	.short	(.L_763 - .L_762)
	.align		4
.L_762:
        /*1508*/ 	.word	index@(.nv.constant0._ZN7cutlass13device_kernelIN5flash11enable_sm90INS1_16FlashAttnFwdSm90INS1_25CollectiveMainloopFwdSm90ILi2EN4cute5tupleIJNS5_1CILi1EEES8_S8_EEENS6_IJNS7_ILi128EEENS7_ILi96EEENS7_ILi192EEEEEELi192ENS_10bfloat16_tEfNS_4arch4Sm90ELb0ELb1ELb0ELb1ELb0ELb1ELb0ELb1ELb1ELb1ELb1ELb0EEENS1_21CollectiveEpilogueFwdINS6_IJSA_SC_SB_EEES9_SE_SG_Li256ELb1ELb1ELb1ELb0EEENS1_36VarlenDynamicPersistentTileSchedulerILi128ELi96ELi256ELi128ELb1ELb1ELb1ELb1ELb0ELb1EEEEEEEEEvNT_6ParamsE)
        /*150c*/ 	.short	0x0210
        /*150e*/ 	.short	0x0af0


	//----- nvinfo : EIATTR_SW_WAR
	.align		4
.L_763:
        /*1510*/ 	.byte	0x04, 0x36
        /*1512*/ 	.short	(.L_765 - .L_764)
.L_764:
        /*1514*/ 	.word	0x00000008
.L_765:


//--------------------- .nv.info._ZN7cutlass13device_kernelIN5flash11enable_sm90INS1_16FlashAttnFwdSm90INS1_25CollectiveMainloopFwdSm90ILi2EN4cute5tupleIJNS5_1CILi1EEES8_S8_EEENS6_IJNS7_ILi128EEENS7_ILi112EEENS7_ILi192EEEEEELi192ENS_10bfloat16_tEfNS_4arch4Sm90ELb1ELb0ELb0ELb0ELb0ELb0ELb0ELb1ELb1ELb1ELb1ELb0EEENS1_21CollectiveEpilogueFwdINS6_IJSA_SC_SB_EEES9_SE_SG_Li256ELb0ELb1ELb1ELb0EEENS1_19SingleTileSchedulerILb0ELb1ELb1ELi128EEEEEEEEEvNT_6ParamsE --------------------------
	.section	.nv.info._ZN7cutlass13device_kernelIN5flash11enable_sm90INS1_16FlashAttnFwdSm90INS1_25CollectiveMainloopFwdSm90ILi2EN4cute5tupleIJNS5_1CILi1EEES8_S8_EEENS6_IJNS7_ILi128EEENS7_ILi112EEENS7_ILi192EEEEEELi192ENS_10bfloat16_tEfNS_4arch4Sm90ELb1ELb0ELb0ELb0ELb0ELb0ELb0ELb1ELb1ELb1ELb1ELb0EEENS1_21CollectiveEpilogueFwdINS6_IJSA_SC_SB_EEES9_SE_SG_Li256ELb0ELb1ELb1ELb0EEENS1_19SingleTileSchedulerILb0ELb1ELb1ELi128EEEEEEEEEvNT_6ParamsE,"",@"SHT_CUDA_INFO"
	.sectionflags	@""
	.align	4


	//----- nvinfo : EIATTR_CUDA_API_VERSION
	.align		4
        /*0000*/ 	.byte	0x04, 0x37
        /*0002*/ 	.short	(.L_767 - .L_766)
.L_766:
        /*0004*/ 	.word	0x00000082


	//----- nvinfo : EIATTR_KPARAM_INFO
	.align		4
.L_767:
        /*0008*/ 	.byte	0x04, 0x17
        /*000a*/ 	.short	(.L_769 - .L_768)
.L_768:
        /*000c*/ 	.word	0x00000000
        /*0010*/ 	.short	0x0000
        /*0012*/ 	.short	0x0070
        /*0014*/ 	.byte	0x00, 0xf0, 0x01, 0x28


	//----- nvinfo : EIATTR_SPARSE_MMA_MASK
	.align		4
.L_769:
        /*0018*/ 	.byte	0x03, 0x50
        /*001a*/ 	.short	0x0000


	//----- nvinfo : EIATTR_MAXREG_COUNT
	.align		4
        /*001c*/ 	.byte	0x03, 0x1b
        /*001e*/ 	.short	0x00a8


	//----- nvinfo : EIATTR_NUM_BARRIERS
	.align		4
        /*0020*/ 	.byte	0x02, 0x4c
        /*0022*/ 	.byte	0x09
	.zero		1


	//----- nvinfo : EIATTR_EXTERNS
	.align		4
        /*0024*/ 	.byte	0x04, 0x0f
        /*0026*/ 	.short	(.L_771 - .L_770)


	//   ....[0]....
	.align		4
.L_770:
        /*0028*/ 	.word	index@(__assertfail)


	//----- nvinfo : EIATTR_ANNOTATIONS
	.align		4
.L_771:
        /*002c*/ 	.byte	0x04, 0x55
        /*002e*/ 	.short	(.L_773 - .L_772)


	//   ....[0]....
.L_772:
        /* <DEDUP_REMOVED lines=9> */


	//----- nvinfo : EIATTR_MERCURY_ISA_VERSION
	.align		4
.L_773:
        /*00a8*/ 	.byte	0x03, 0x5f
        /*00aa*/ 	.short	0x0101


	//----- nvinfo : EIATTR_INT_WARP_WIDE_INSTR_OFFSETS
	.align		4
        /*00ac*/ 	.byte	0x04, 0x31
        /*00ae*/ 	.short	(.L_775 - .L_774)


	//   ....[0]....
.L_774:
        /*00b0*/ 	.word	0x00000130


	//   ....[1]....
        /*00b4*/ 	.word	0x00000170


	//   ....[2]....
        /*00b8*/ 	.word	0x000001e0


	//----- nvinfo : EIATTR_COOP_GROUP_MASK_REGIDS
	.align		4
.L_775:
        /*00bc*/ 	.byte	0x04, 0x29
        /*00be*/ 	.short	(.L_777 - .L_776)


	//   ....[0]....
.L_776:
        /*00c0*/ 	.word	0xffffffff


	//   ....[1]....
        /*00c4*/ 	.word	0xffffffff


	//   ....[2]....
        /*00c8*/ 	.word	0xffffffff


	//   ....[3]....
        /*00cc*/ 	.word	0xffffffff


	//   ....[4]....
        /*00d0*/ 	.word	0xffffffff


	//   ....[5]....
        /*00d4*/ 	.word	0xffffffff


	//   ....[6]....
        /*00d8*/ 	.word	0xffffffff


	//   ....[7]....
        /*00dc*/ 	.word	0xffffffff


	//   ....[8]....
        /*00e0*/ 	.word	0xffffffff


	//   ....[9]....
        /*00e4*/ 	.word	0xffffffff


	//   ....[10]....
        /*00e8*/ 	.word	0xffffffff


	//   ....[11]....
        /*00ec*/ 	.word	0xffffffff


	//   ....[12]....
        /*00f0*/ 	.word	0xffffffff


	//   ....[13]....
        /*00f4*/ 	.word	0xffffffff


	//   ....[14]....
        /*00f8*/ 	.word	0xffffffff


	//   ....[15]....
        /*00fc*/ 	.word	0xffffffff


	//   ....[16]....
        /*0100*/ 	.word	0xffffffff


	//   ....[17]....
        /*0104*/ 	.word	0xffffffff


	//   ....[18]....
        /*0108*/ 	.word	0xffffffff


	//   ....[19]....
        /*010c*/ 	.word	0xffffffff


	//   ....[20]....
        /*0110*/ 	.word	0xffffffff


	//   ....[21]....
        /*0114*/ 	.word	0xffffffff


	//   ....[22]....
        /*0118*/ 	.word	0xffffffff


	//   ....[23]....
        /*011c*/ 	.word	0xffffffff


	//   ....[24]....
        /*0120*/ 	.word	0xffffffff


	//   ....[25]....
        /*0124*/ 	.word	0xffffffff


	//   ....[26]....
        /*0128*/ 	.word	0xffffffff


	//   ....[27]....
        /*012c*/ 	.word	0xffffffff


	//   ....[28]....
        /*0130*/ 	.word	0xffffffff


	//   ....[29]....
        /*0134*/ 	.word	0xffffffff


	//   ....[30]....
        /*0138*/ 	.word	0xffffffff


	//   ....[31]....
        /*013c*/ 	.word	0xffffffff


	//   ....[32]....
        /*0140*/ 	.word	0xffffffff


	//   ....[33]....
        /*0144*/ 	.word	0xffffffff


	//   ....[34]....
        /*0148*/ 	.word	0xffffffff


	//   ....[35]....
        /*014c*/ 	.word	0xffffffff


	//   ....[36]....
        /*0150*/ 	.word	0xffffffff


	//   ....[37]....
        /*0154*/ 	.word	0xffffffff


	//   ....[38]....
        /*0158*/ 	.word	0xffffffff


	//   ....[39]....
        /*015c*/ 	.word	0xffffffff


	//   ....[40]....
        /*0160*/ 	.word	0xffffffff


	//   ....[41]....
        /*0164*/ 	.word	0xffffffff


	//   ....[42]....
        /*0168*/ 	.word	0xffffffff


	//   ....[43]....
        /*016c*/ 	.word	0xffffffff


	//   ....[44]....
        /*0170*/ 	.word	0xffffffff


	//   ....[45]....
        /*0174*/ 	.word	0xffffffff


	//   ....[46]....
        /*0178*/ 	.word	0xffffffff


	//   ....[47]....
        /*017c*/ 	.word	0xffffffff


	//   ....[48]....
        /*0180*/ 	.word	0xffffffff


	//   ....[49]....
        /*0184*/ 	.word	0xffffffff


	//   ....[50]....
        /*0188*/ 	.word	0xffffffff


	//   ....[51]....
        /*018c*/ 	.word	0xffffffff


	//   ....[52]....
        /*0190*/ 	.word	0xffffffff


	//   ....[53]....
        /*0194*/ 	.word	0xffffffff


	//   ....[54]....
        /*0198*/ 	.word	0xffffffff


	//   ....[55]....
        /*019c*/ 	.word	0x0500000f


	//   ....[56]....
        /*01a0*/ 	.word	0x0500000f


	//   ....[57]....
        /*01a4*/ 	.word	0x0500000f


	//   ....[58]....
        /*01a8*/ 	.word	0x0500000f


	//   ....[59]....
        /*01ac*/ 	.word	0x0500000f


	//   ....[60]....
        /*01b0*/ 	.word	0x0500000f


	//   ....[61]....
        /*01b4*/ 	.word	0x0500000f


	//   ....[62]....
        /*01b8*/ 	.word	0x0500000f


	//   ....[63]....
        /*01bc*/ 	.word	0x0500000f


	//   ....[64]....
        /*01c0*/ 	.word	0x0500000f


	//   ....[65]....
        /*01c4*/ 	.word	0x0500000f


	//   ....[66]....
        /*01c8*/ 	.word	0x0500000f


	//   ....[67]....
        /*01cc*/ 	.word	0x0500000f


	//   ....[68]....
        /*01d0*/ 	.word	0x0500000f


	//   ....[69]....
        /*01d4*/ 	.word	0x0500000f


	//   ....[70]....
        /*01d8*/ 	.word	0x0500000f


	//   ....[71]....
        /*01dc*/ 	.word	0x0500000f


	//   ....[72]....
        /*01e0*/ 	.word	0x0500000f


	//----- nvinfo : EIATTR_COOP_GROUP_INSTR_OFFSETS
	.align		4
.L_777:
        /*01e4*/ 	.byte	0x04, 0x28
        /*01e6*/ 	.short	(.L_779 - .L_778)


	//   ....[0]....
.L_778:
        /*01e8*/ 	.word	0x00000060


	//   ....[1]....
        /*01ec*/ 	.word	0x00000140


	//   ....[2]....
        /*01f0*/ 	.word	0x00000190


	//   ....[3]....
        /*01f4*/ 	.word	0x000003c0


	//   ....[4]....
        /*01f8*/ 	.word	0x00000520


	//   ....[5]....
        /*01fc*/ 	.word	0x00000640


	//   ....[6]....
        /*0200*/ 	.word	0x000007a0


	//   ....[7]....
        /*0204*/ 	.word	0x00001390


	//   ....[8]....
        /*0208*/ 	.word	0x00003880


	//   ....[9]....
        /*020c*/ 	.word	0x000038c0


	//   ....[10]....
        /*0210*/ 	.word	0x00004130


	//   ....[11]....
        /*0214*/ 	.word	0x00004270


	//   ....[12]....
        /*0218*/ 	.word	0x00004a20


	//   ....[13]....
        /*021c*/ 	.word	0x00004ab0


	//   ....[14]....
        /*0220*/ 	.word	0x000081e0


	//   ....[15]....
        /*0224*/ 	.word	0x00008210


	//   ....[16]....
        /*0228*/ 	.word	0x00008aa0


	//   ....[17]....
        /*022c*/ 	.word	0x00008ae0


	//   ....[18]....
        /*0230*/ 	.word	0x000091a0


	//   ....[19]....
        /*0234*/ 	.word	0x000091f0


	//   ....[20]....
        /*0238*/ 	.word	0x0000c8e0


	//   ....[21]....
        /*023c*/ 	.word	0x0000c910


	//   ....[22]....
        /*0240*/ 	.word	0x0000cd30


	//   ....[23]....
        /*0244*/ 	.word	0x0000cda0


	//   ....[24]....
        /*0248*/ 	.word	0x0000e1f0


	//   ....[25]....
        /*024c*/ 	.word	0x0000e210


	//   ....[26]....
        /*0250*/ 	.word	0x0000e2c0


	//   ....[27]....
        /*0254*/ 	.word	0x0000e320


	//   ....[28]....
        /*0258*/ 	.word	0x0000f410


	//   ....[29]....
        /*025c*/ 	.word	0x0000f450


	//   ....[30]....
        /*0260*/ 	.word	0x0000f490


	//   ....[31]....
        /*0264*/ 	.word	0x0000f4d0


	//   ....[32]....
        /*0268*/ 	.word	0x0000f510


	//   ....[33]....
        /*026c*/ 	.word	0x0000f530


	//   ....[34]....
        /*0270*/ 	.word	0x0000feb0


	//   ....[35]....
        /*0274*/ 	.word	0x0000fec0


	//   ....[36]....
        /*0278*/ 	.word	0x00010c30


	//   ....[37]....
        /*027c*/ 	.word	0x000117c0


	//   ....[38]....
        /*0280*/ 	.word	0x00012190


	//   ....[39]....
        /*0284*/ 	.word	0x000121d0


	//   ....[40]....
        /*0288*/ 	.word	0x00012200


	//   ....[41]....
        /*028c*/ 	.word	0x00012250


	//   ....[42]....
        /*0290*/ 	.word	0x000122d0


	//   ....[43]....
        /*0294*/ 	.word	0x00012300


	//   ....[44]....
        /*0298*/ 	.word	0x00012380


	//   ....[45]....
        /*029c*/ 	.word	0x000123b0


	//   ....[46]....
        /*02a0*/ 	.word	0x00012430


	//   ....[47]....
        /*02a4*/ 	.word	0x00012470


	//   ....[48]....
        /*02a8*/ 	.word	0x000124e0


	//   ....[49]....
        /*02ac*/ 	.word	0x00012510


	//   ....[50]....
        /*02b0*/ 	.word	0x00012590


	//   ....[51]....
        /*02b4*/ 	.word	0x000125d0


	//   ....[52]....
        /*02b8*/ 	.word	0x00012640


	//   ....[53]....
        /*02bc*/ 	.word	0x00012670


	//   ....[54]....
        /*02c0*/ 	.word	0x00014cb0


	//   ....[55]....
        /*02c4*/ 	.word	0x00015250


	//   ....[56]....
        /*02c8*/ 	.word	0x000153d0


	//   ....[57]....
        /*02cc*/ 	.word	0x00015420


	//   ....[58]....
        /*02d0*/ 	.word	0x00015560


	//   ....[59]....
        /*02d4*/ 	.word	0x000155d0


	//   ....[60]....
        /*02d8*/ 	.word	0x000156d0


	//   ....[61]....
        /*02dc*/ 	.word	0x00015740


	//   ....[62]....
        /*02e0*/ 	.word	0x00015840


	//   ....[63]....
        /*02e4*/ 	.word	0x000158b0


	//   ....[64]....
        /*02e8*/ 	.word	0x000159b0


	//   ....[65]....
        /*02ec*/ 	.word	0x00015a20


	//   ....[66]....
        /*02f0*/ 	.word	0x00015b20


	//   ....[67]....
        /*02f4*/ 	.word	0x00015b90


	//   ....[68]....
        /*02f8*/ 	.word	0x00015c90


	//   ....[69]....
        /*02fc*/ 	.word	0x00015cf0


	//   ....[70]....
        /*0300*/ 	.word	0x00015de0


	//   ....[71]....
        /*0304*/ 	.word	0x00015e30


	//   ....[72]....
        /*0308*/ 	.word	0x00016230


	//----- nvinfo : EIATTR_REG_RECONFIG
	.align		4
.L_779:
        /*030c*/ 	.byte	0x01, 0x54
	.zero		2


	//----- nvinfo : EIATTR_SYSCALL_OFFSETS
	.align		4
        /*0310*/ 	.byte	0x04, 0x46
        /*0312*/ 	.short	(.L_781 - .L_780)


	//   ....[0]....
.L_780:
        /*0314*/ 	.word	0x00001560


	//   ....[1]....
        /*0318*/ 	.word	0x00011440


	//   ....[2]....
        /*031c*/ 	.word	0x00011580


	//   ....[3]....
        /*0320*/ 	.word	0x00011670


	//   ....[4]....
        /*0324*/ 	.word	0x00011dd0


	//----- nvinfo : EIATTR_MBARRIER_INSTR_OFFSETS
	.align		4
.L_781:
        /*0328*/ 	.byte	0x04, 0x39
        /*032a*/ 	.short	(.L_783 - .L_782)


	//   ....[0]....
.L_782:
        /*032c*/ 	.word	0x00000270
        /*0330*/ 	.word	0x000000ff
        /*0334*/ 	.word	0x00036800
        /*0338*/ 	.short	0x0100
        /*033a*/ 	.byte	0x08
	.zero		1


	//   ....[1]....
        /*033c*/ 	.word	0x00000280
        /*0340*/ 	.word	0x000000ff
        /*0344*/ 	.word	0x00036820
        /*0348*/ 	.short	0x0100
        /*034a*/ 	.byte	0x08
	.zero		1


	//   ....[2]....
        /*034c*/ 	.word	0x00000370
        /*0350*/ 	.word	0x000000ff
        /*0354*/ 	.word	0x00036830
        /*0358*/ 	.short	0x0100
        /*035a*/ 	.byte	0x08
	.zero		1


	//   ....[3]....
        /*035c*/ 	.word	0x00000380
        /*0360*/ 	.word	0x000000ff
        /*0364*/ 	.word	0x00036840
        /*0368*/ 	.short	0x0100
        /*036a*/ 	.byte	0x08
	.zero		1


	//   ....[4]....
        /*036c*/ 	.word	0x00000390
        /*0370*/ 	.word	0x000000ff
        /*0374*/ 	.word	0x00036838
        /*0378*/ 	.short	0x0100
        /*037a*/ 	.byte	0x08
	.zero		1


	//   ....[5]....
        /*037c*/ 	.word	0x000003a0
        /*0380*/ 	.word	0x000000ff
        /*0384*/ 	.word	0x00036848
        /*0388*/ 	.short	0x0100
        /*038a*/ 	.byte	0x08
	.zero		1


	//   ....[6]....
        /*038c*/ 	.word	0x000004d0
        /*0390*/ 	.word	0x000000ff
        /*0394*/ 	.word	0x00036850
        /*0398*/ 	.short	0x0100
        /*039a*/ 	.byte	0x08
	.zero		1


	//   ....[7]....
        /*039c*/ 	.word	0x000004e0
        /*03a0*/ 	.word	0x000000ff
        /*03a4*/ 	.word	0x00036860
        /*03a8*/ 	.short	0x0100
        /*03aa*/ 	.byte	0x08
	.zero		1


	//   ....[8]....
        /*03ac*/ 	.word	0x000004f0
        /*03b0*/ 	.word	0x000000ff
        /*03b4*/ 	.word	0x00036858
        /*03b8*/ 	.short	0x0100
        /*03ba*/ 	.byte	0x08
	.zero		1


	//   ....[9]....
        /*03bc*/ 	.word	0x00000500
        /*03c0*/ 	.word	0x000000ff
        /*03c4*/ 	.word	0x00036868
        /*03c8*/ 	.short	0x0100
        /*03ca*/ 	.byte	0x08
	.zero		1


	//   ....[10]....
        /*03cc*/ 	.word	0x000005f0
        /*03d0*/ 	.word	0x000000ff
        /*03d4*/ 	.word	0x00036870
        /*03d8*/ 	.short	0x0100
        /*03da*/ 	.byte	0x06
	.zero		1


	//   ....[11]....
        /*03dc*/ 	.word	0x00000600
        /*03e0*/ 	.word	0x000000ff
        /*03e4*/ 	.word	0x00036880
        /*03e8*/ 	.short	0x0100
        /*03ea*/ 	.byte	0x06
	.zero		1


	//   ....[12]....
        /*03ec*/ 	.word	0x00000610
        /*03f0*/ 	.word	0x000000ff
        /*03f4*/ 	.word	0x00036878
        /*03f8*/ 	.short	0x0100
        /*03fa*/ 	.byte	0x06
	.zero		1


	//   ....[13]....
        /*03fc*/ 	.word	0x00000620
        /*0400*/ 	.word	0x000000ff
        /*0404*/ 	.word	0x00036888
        /*0408*/ 	.short	0x0100
        /*040a*/ 	.byte	0x06
	.zero		1


	//   ....[14]....
        /*040c*/ 	.word	0x00000750
        /*0410*/ 	.word	0x000000ff
        /*0414*/ 	.word	0x00036890
        /*0418*/ 	.short	0x0100
        /*041a*/ 	.byte	0x08
	.zero		1


	//   ....[15]....
        /*041c*/ 	.word	0x00000760
        /*0420*/ 	.word	0x000000ff
        /*0424*/ 	.word	0x000368a0
        /*0428*/ 	.short	0x0100
        /*042a*/ 	.byte	0x08
	.zero		1


	//   ....[16]....
        /*042c*/ 	.word	0x00000770
        /*0430*/ 	.word	0x000000ff
        /*0434*/ 	.word	0x00036898
        /*0438*/ 	.short	0x0100
        /*043a*/ 	.byte	0x08
	.zero		1


	//   ....[17]....
        /*043c*/ 	.word	0x00000780
        /*0440*/ 	.word	0x000000ff
        /*0444*/ 	.word	0x000368a8
        /*0448*/ 	.short	0x0100
        /*044a*/ 	.byte	0x08
	.zero		1


	//   ....[18]....
        /*044c*/ 	.word	0x000008b0
        /*0450*/ 	.word	0x000000ff
        /*0454*/ 	.word	0x000368b0
        /*0458*/ 	.short	0x0100
        /*045a*/ 	.byte	0x08
	.zero		1


	//   ....[19]....
        /*045c*/ 	.word	0x000008c0
        /*0460*/ 	.word	0x000000ff
        /*0464*/ 	.word	0x000368c0
        /*0468*/ 	.short	0x0100
        /*046a*/ 	.byte	0x08
	.zero		1


	//   ....[20]....
        /*046c*/ 	.word	0x000008d0
        /*0470*/ 	.word	0x000000ff
        /*0474*/ 	.word	0x000368b8
        /*0478*/ 	.short	0x0100
        /*047a*/ 	.byte	0x08
	.zero		1


	//   ....[21]....
        /*047c*/ 	.word	0x000008e0
        /*0480*/ 	.word	0x000000ff
        /*0484*/ 	.word	0x000368c8
        /*0488*/ 	.short	0x0100
        /*048a*/ 	.byte	0x08
	.zero		1


	//   ....[22]....
        /*048c*/ 	.word	0x00001590
        /*0490*/ 	.word	0x000000ff
        /*0494*/ 	.word	0x00036800
        /*0498*/ 	.short	0x010a
        /*049a*/ 	.byte	0x04
	.zero		1


	//   ....[23]....
        /*049c*/ 	.word	0x00001630
        /*04a0*/ 	.word	0x000000ff
        /*04a4*/ 	.word	0x00036830
        /*04a8*/ 	.short	0x010a
        /*04aa*/ 	.byte	0x04
	.zero		1


	//   ....[24]....
        /*04ac*/ 	.word	0x000016d0
        /*04b0*/ 	.word	0x000000ff
        /*04b4*/ 	.word	0x00036830
        /*04b8*/ 	.short	0x010a
        /*04ba*/ 	.byte	0x04
	.zero		1


	//   ....[25]....
        /*04bc*/ 	.word	0x00005030
        /*04c0*/ 	.word	0x00000003
        /*04c4*/ 	.word	0x00000000
        /*04c8*/ 	.short	0x0101
        /*04ca*/ 	.byte	0x3f
	.zero		1


	//   ....[26]....
        /*04cc*/ 	.word	0x00005890
        /*04d0*/ 	.word	0x000000ff
        /*04d4*/ 	.word	0x00036830
        /*04d8*/ 	.short	0x010a
        /*04da*/ 	.byte	0x3b
	.zero		1


	//   ....[27]....
        /*04dc*/ 	.word	0x000058d0
        /*04e0*/ 	.word	0x000000ff
        /*04e4*/ 	.word	0x00036830
        /*04e8*/ 	.short	0x010a
        /*04ea*/ 	.byte	0x3b
	.zero		1


	//   ....[28]....
        /*04ec*/ 	.word	0x00007f60
        /*04f0*/ 	.word	0x000000ff
        /*04f4*/ 	.word	0x00036850
        /*04f8*/ 	.short	0x010a
        /*04fa*/ 	.byte	0x0b
	.zero		1


	//   ....[29]....
        /*04fc*/ 	.word	0x00007fa0
        /*0500*/ 	.word	0x000000ff
        /*0504*/ 	.word	0x00036850
        /*0508*/ 	.short	0x010a
        /*050a*/ 	.byte	0x0b
	.zero		1


	//   ....[30]....
        /*050c*/ 	.word	0x00009890
        /*0510*/ 	.word	0x0000000e
        /*0514*/ 	.word	0x00000000
        /*0518*/ 	.short	0x0101
        /*051a*/ 	.byte	0x3f
	.zero		1


	//   ....[31]....
        /*051c*/ 	.word	0x000098e0
        /*0520*/ 	.word	0x00000092
        /*0524*/ 	.word	0x00000000
        /*0528*/ 	.short	0x0101
        /*052a*/ 	.byte	0x3f
	.zero		1


	//   ....[32]....
        /*052c*/ 	.word	0x00009e40
        /*0530*/ 	.word	0x000000ff
        /*0534*/ 	.word	0x00036830
        /*0538*/ 	.short	0x010a
        /*053a*/ 	.byte	0x3d
	.zero		1


	//   ....[33]....
        /*053c*/ 	.word	0x00009e80
        /*0540*/ 	.word	0x000000ff
        /*0544*/ 	.word	0x00036830
        /*0548*/ 	.short	0x010a
        /*054a*/ 	.byte	0x3d
	.zero		1


	//   ....[34]....
        /*054c*/ 	.word	0x0000c5a0
        /*0550*/ 	.word	0x000000ff
        /*0554*/ 	.word	0x00036850
        /*0558*/ 	.short	0x010a
        /*055a*/ 	.byte	0x0b
	.zero		1


	//   ....[35]....
        /*055c*/ 	.word	0x0000c5e0
        /*0560*/ 	.word	0x000000ff
        /*0564*/ 	.word	0x00036850
        /*0568*/ 	.short	0x010a
        /*056a*/ 	.byte	0x0b
	.zero		1


	//   ....[36]....
        /*056c*/ 	.word	0x0000d730
        /*0570*/ 	.word	0x00000092
        /*0574*/ 	.word	0x00000000
        /*0578*/ 	.short	0x0101
        /*057a*/ 	.byte	0x3f
	.zero		1


	//   ....[37]....
        /*057c*/ 	.word	0x0000d770
        /*0580*/ 	.word	0x00000094
        /*0584*/ 	.word	0x00000000
        /*0588*/ 	.short	0x0101
        /*058a*/ 	.byte	0x3f
	.zero		1


	//   ....[38]....
        /*058c*/ 	.word	0x0000e160
        /*0590*/ 	.word	0x000000ff
        /*0594*/ 	.word	0x00036850
        /*0598*/ 	.short	0x010a
        /*059a*/ 	.byte	0x05
	.zero		1


	//   ....[39]....
        /*059c*/ 	.word	0x0000e1a0
        /*05a0*/ 	.word	0x000000ff
        /*05a4*/ 	.word	0x00036850
        /*05a8*/ 	.short	0x010a
        /*05aa*/ 	.byte	0x05
	.zero		1


	//   ....[40]....
        /*05ac*/ 	.word	0x0000e660
        /*05b0*/ 	.word	0x0000000b
        /*05b4*/ 	.word	0x00000000
        /*05b8*/ 	.short	0x0101
        /*05ba*/ 	.byte	0x3f
	.zero		1


	//   ....[41]....
        /*05bc*/ 	.word	0x0000f540
        /*05c0*/ 	.word	0x000000ff
        /*05c4*/ 	.word	0x00000000
        /*05c8*/ 	.short	0x0101
        /*05ca*/ 	.byte	0x04
	.zero		1


	//   ....[42]....
        /*05cc*/ 	.word	0x000119e0
        /*05d0*/ 	.word	0x000000ff
        /*05d4*/ 	.word	0x00036840
        /*05d8*/ 	.short	0x010a
        /*05da*/ 	.byte	0x26
	.zero		1


	//   ....[43]....
        /*05dc*/ 	.word	0x000127b0
        /*05e0*/ 	.word	0x000000ff
        /*05e4*/ 	.word	0x00036800
        /*05e8*/ 	.short	0x0107
        /*05ea*/ 	.byte	0x26
	.zero		1


	//   ....[44]....
        /*05ec*/ 	.word	0x00012820
        /*05f0*/ 	.word	0x000000ff
        /*05f4*/ 	.word	0x00036800
        /*05f8*/ 	.short	0x0101
        /*05fa*/ 	.byte	0x26
	.zero		1


	//   ....[45]....
        /*05fc*/ 	.word	0x00012830
        /*0600*/ 	.word	0x000000ff
        /*0604*/ 	.word	0x00036820
        /*0608*/ 	.short	0x010a
        /*060a*/ 	.byte	0x26
	.zero		1


	//   ....[46]....
        /*060c*/ 	.word	0x00012c50
        /*0610*/ 	.word	0x000000ff
        /*0614*/ 	.word	0x00036848
        /*0618*/ 	.short	0x010a
        /*061a*/ 	.byte	0x26
	.zero		1


	//   ....[47]....
        /*061c*/ 	.word	0x00013000
        /*0620*/ 	.word	0x000000ff
        /*0624*/ 	.word	0x00036860
        /*0628*/ 	.short	0x010a
        /*062a*/ 	.byte	0x26
	.zero		1


	//   ....[48]....
        /*062c*/ 	.word	0x000135e0
        /*0630*/ 	.word	0x000000ff
        /*0634*/ 	.word	0x00036840
        /*0638*/ 	.short	0x010a
        /*063a*/ 	.byte	0x26
	.zero		1


	//   ....[49]....
        /*063c*/ 	.word	0x000139a0
        /*0640*/ 	.word	0x000000ff
        /*0644*/ 	.word	0x00036868
        /*0648*/ 	.short	0x010a
        /*064a*/ 	.byte	0x26
	.zero		1


	//   ....[50]....
        /*064c*/ 	.word	0x00013fd0
        /*0650*/ 	.word	0x000000ff
        /*0654*/ 	.word	0x00036848
        /*0658*/ 	.short	0x010a
        /*065a*/ 	.byte	0x26
	.zero		1


	//   ....[51]....
        /*065c*/ 	.word	0x00014370
        /*0660*/ 	.word	0x000000ff
        /*0664*/ 	.word	0x00036860
        /*0668*/ 	.short	0x010a
        /*066a*/ 	.byte	0x26
	.zero		1


	//   ....[52]....
        /*066c*/ 	.word	0x000147e0
        /*0670*/ 	.word	0x00000003
        /*0674*/ 	.word	0x00036860
        /*0678*/ 	.short	0x010a
        /*067a*/ 	.byte	0x3f
	.zero		1


	//   ....[53]....
        /*067c*/ 	.word	0x00014c40
        /*0680*/ 	.word	0x00000002
        /*0684*/ 	.word	0x00036820
        /*0688*/ 	.short	0x010a
        /*068a*/ 	.byte	0x3f
	.zero		1


	//   ....[54]....
        /*068c*/ 	.word	0x00014de0
        /*0690*/ 	.word	0x00000006
        /*0694*/ 	.word	0x00000000
        /*0698*/ 	.short	0x010a
        /*069a*/ 	.byte	0x3f
	.zero		1


	//   ....[55]....
        /*069c*/ 	.word	0x00014e50
        /*06a0*/ 	.word	0x00000003
        /*06a4*/ 	.word	0x00000000
        /*06a8*/ 	.short	0x010a
        /*06aa*/ 	.byte	0x3f
	.zero		1


	//   ....[56]....
        /*06ac*/ 	.word	0x00014eb0
        /*06b0*/ 	.word	0x00000000
        /*06b4*/ 	.word	0x00000000
        /*06b8*/ 	.short	0x010a
        /*06ba*/ 	.byte	0x3f
	.zero		1


	//   ....[57]....
        /*06bc*/ 	.word	0x00014ee0
        /*06c0*/ 	.word	0x00000003
        /*06c4*/ 	.word	0x00000000
        /*06c8*/ 	.short	0x010a
        /*06ca*/ 	.byte	0x3f
	.zero		1


	//   ....[58]....
        /*06cc*/ 	.word	0x00014f60
        /*06d0*/ 	.word	0x00000003
        /*06d4*/ 	.word	0x00036800
        /*06d8*/ 	.short	0x010a
        /*06da*/ 	.byte	0x3f
	.zero		1


	//   ....[59]....
        /*06dc*/ 	.word	0x00014fd0
        /*06e0*/ 	.word	0x00000003
        /*06e4*/ 	.word	0x00036830
        /*06e8*/ 	.short	0x010a
        /*06ea*/ 	.byte	0x3f
	.zero		1


	//   ....[60]....
        /*06ec*/ 	.word	0x00015030
        /*06f0*/ 	.word	0x00000007
        /*06f4*/ 	.word	0x00036830
        /*06f8*/ 	.short	0x010a
        /*06fa*/ 	.byte	0x3f
	.zero		1


	//   ....[61]....
        /*06fc*/ 	.word	0x00015090
        /*0700*/ 	.word	0x00000003
        /*0704*/ 	.word	0x00036850
        /*0708*/ 	.short	0x010a
        /*070a*/ 	.byte	0x3f
	.zero		1


	//   ....[62]....
        /*070c*/ 	.word	0x000150f0
        /*0710*/ 	.word	0x00000007
        /*0714*/ 	.word	0x00036830
        /*0718*/ 	.short	0x010a
        /*071a*/ 	.byte	0x3f
	.zero		1


	//   ....[63]....
        /*071c*/ 	.word	0x00015150
        /*0720*/ 	.word	0x00000003
        /*0724*/ 	.word	0x00036850
        /*0728*/ 	.short	0x010a
        /*072a*/ 	.byte	0x3f
	.zero		1


	//   ....[64]....
        /*072c*/ 	.word	0x000151b0
        /*0730*/ 	.word	0x00000003
        /*0734*/ 	.word	0x00036850
        /*0738*/ 	.short	0x010a
        /*073a*/ 	.byte	0x3f
	.zero		1


	//   ....[65]....
        /*073c*/ 	.word	0x00015310
        /*0740*/ 	.word	0x00000003
        /*0744*/ 	.word	0x00036840
        /*0748*/ 	.short	0x010a
        /*074a*/ 	.byte	0x3f
	.zero		1


	//   ....[66]....
        /*074c*/ 	.word	0x00015e70
        /*0750*/ 	.word	0x00000003
        /*0754*/ 	.word	0x00036820
        /*0758*/ 	.short	0x010a
        /*075a*/ 	.byte	0x3f
	.zero		1


	//   ....[67]....
        /*075c*/ 	.word	0x00015ed0
        /*0760*/ 	.word	0x00000003
        /*0764*/ 	.word	0x00036848
        /*0768*/ 	.short	0x010a
        /*076a*/ 	.byte	0x3f
	.zero		1


	//   ....[68]....
        /*076c*/ 	.word	0x00015f30
        /*0770*/ 	.word	0x00000003
        /*0774*/ 	.word	0x00036860
        /*0778*/ 	.short	0x010a
        /*077a*/ 	.byte	0x3f
	.zero		1


	//   ....[69]....
        /*077c*/ 	.word	0x00015f90
        /*0780*/ 	.word	0x00000003
        /*0784*/ 	.word	0x00036840
        /*0788*/ 	.short	0x010a
        /*078a*/ 	.byte	0x3f
	.zero		1


	//   ....[70]....
        /*078c*/ 	.word	0x00015ff0
        /*0790*/ 	.word	0x00000003
        /*0794*/ 	.word	0x00036868
        /*0798*/ 	.short	0x010a
        /*079a*/ 	.byte	0x3f
	.zero		1


	//   ....[71]....
        /*079c*/ 	.word	0x00016050
        /*07a0*/ 	.word	0x00000003
        /*07a4*/ 	.word	0x00036848
        /*07a8*/ 	.short	0x010a
        /*07aa*/ 	.byte	0x3f
	.zero		1


	//   ....[72]....
        /*07ac*/ 	.word	0x000160b0
        /*07b0*/ 	.word	0x00000003
        /*07b4*/ 	.word	0x00036860
        /*07b8*/ 	.short	0x010a
        /*07ba*/ 	.byte	0x3f
	.zero		1


	//   ....[73]....
        /*07bc*/ 	.word	0x00016100
        /*07c0*/ 	.word	0x00000003
        /*07c4*/ 	.word	0x00036860
        /*07c8*/ 	.short	0x010a
        /*07ca*/ 	.byte	0x3f
	.zero		1


	//   ....[74]....
        /*07cc*/ 	.word	0x00016150
        /*07d0*/ 	.word	0x00000002
        /*07d4*/ 	.word	0x00036820
        /*07d8*/ 	.short	0x010a
        /*07da*/ 	.byte	0x3f
	.zero		1


	//   ....[75]....
        /*07dc*/ 	.word	0x000162f0
        /*07e0*/ 	.word	0x00000006
        /*07e4*/ 	.word	0x00000000
        /*07e8*/ 	.short	0x010a
        /*07ea*/ 	.byte	0x3f
	.zero		1


	//   ....[76]....
        /*07ec*/ 	.word	0x00016340
        /*07f0*/ 	.word	0x00000003
        /*07f4*/ 	.word	0x00000000
        /*07f8*/ 	.short	0x010a
        /*07fa*/ 	.byte	0x3f
	.zero		1


	//   ....[77]....
        /*07fc*/ 	.word	0x00016390
        /*0800*/ 	.word	0x00000000
        /*0804*/ 	.word	0x00000000
        /*0808*/ 	.short	0x010a
        /*080a*/ 	.byte	0x3f
	.zero		1


	//----- nvinfo : EIATTR_NUM_MBARRIERS
	.align		4
.L_783:
        /*080c*/ 	.byte	0x03, 0x38
        /*080e*/ 	.short	0x0016


	//----- nvinfo : EIATTR_EXIT_INSTR_OFFSETS
	.align		4
        /*0810*/ 	.byte	0x04, 0x1c
        /*0812*/ 	.short	(.L_785 - .L_784)


	//   ....[0]....
.L_784:
        /*0814*/ 	.word	0x00014f30


	//----- nvinfo : EIATTR_MAX_THREADS
	.align		4
.L_785:
        /*0818*/ 	.byte	0x04, 0x05
        /*081a*/ 	.short	(.L_787 - .L_786)
.L_786:
        /*081c*/ 	.word	0x00000180
        /*0820*/ 	.word	0x00000001
        /*0824*/ 	.word	0x00000001


	//----- nvinfo : EIATTR_CRS_STACK_SIZE
	.align		4
.L_787:
        /*0828*/ 	.byte	0x04, 0x1e
        /*082a*/ 	.short	(.L_789 - .L_788)
.L_788:
        /*082c*/ 	.word	0x00000000


	//----- nvinfo : EIATTR_CBANK_PARAM_SIZE
	.align		4
.L_789:
        /*0830*/ 	.byte	0x03, 0x19
        /*0832*/ 	.short	0x0a70


	//----- nvinfo : EIATTR_PARAM_CBANK
	.align		4
        /*0834*/ 	.byte	0x04, 0x0a
        /*0836*/ 	.short	(.L_791 - .L_790)
	.align		4
.L_790:
        /*0838*/ 	.word	index@(.nv.constant0._ZN7cutlass13device_kernelIN5flash11enable_sm90INS1_16FlashAttnFwdSm90INS1_25CollectiveMainloopFwdSm90ILi2EN4cute5tupleIJNS5_1CILi1EEES8_S8_EEENS6_IJNS7_ILi128EEENS7_ILi112EEENS7_ILi192EEEEEELi192ENS_10bfloat16_tEfNS_4arch4Sm90ELb1ELb0ELb0ELb0ELb0ELb0ELb0ELb1ELb1ELb1ELb1ELb0EEENS1_21CollectiveEpilogueFwdINS6_IJSA_SC_SB_EEES9_SE_SG_Li256ELb0ELb1ELb1ELb0EEENS1_19SingleTileSchedulerILb0ELb1ELb1ELi128EEEEEEEEEvNT_6ParamsE)
        /*083c*/ 	.short	0x0210
        /*083e*/ 	.short	0x0a70


	//----- nvinfo : EIATTR_SW_WAR
	.align		4
.L_791:
        /*0840*/ 	.byte	0x04, 0x36
        /*0842*/ 	.short	(.L_793 - .L_792)
.L_792:
        /*0844*/ 	.word	0x00000008
.L_793:


//--------------------- .nv.info._ZN7cutlass13device_kernelIN5flash11enable_sm90INS1_16FlashAttnFwdSm90INS1_25CollectiveMainloopFwdSm90ILi2EN4cute5tupleIJNS5_1CILi1EEES8_S8_EEENS6_IJNS7_ILi128EEENS7_ILi112EEENS7_ILi192EEEEEELi192ENS_10bfloat16_tEfNS_4arch4Sm90ELb1ELb0ELb0ELb1ELb0ELb0ELb0ELb1ELb1ELb1ELb1ELb0EEENS1_21CollectiveEpilogueFwdINS6_IJSA_SC_SB_EEES9_SE_SG_Li256ELb1ELb1ELb1ELb0EEENS1_36VarlenDynamicPersistentTileSchedulerILi128ELi112ELi256ELi128ELb1ELb1ELb1ELb1ELb1ELb1EEEEEEEEEvNT_6ParamsE --------------------------
	.section	.nv.info._ZN7cutlass13device_kernelIN5flash11enable_sm90INS1_16FlashAttnFwdSm90INS1_25CollectiveMainloopFwdSm90ILi2EN4cute5tupleIJNS5_1CILi1EEES8_S8_EEENS6_IJNS7_ILi128EEENS7_ILi112EEENS7_ILi192EEEEEELi192ENS_10bfloat16_tEfNS_4arch4Sm90ELb1ELb0ELb0ELb1ELb0ELb0ELb0ELb1ELb1ELb1ELb1ELb0EEENS1_21CollectiveEpilogueFwdINS6_IJSA_SC_SB_EEES9_SE_SG_Li256ELb1ELb1ELb1ELb0EEENS1_36VarlenDynamicPersistentTileSchedulerILi128ELi112ELi256ELi128ELb1ELb1ELb1ELb1ELb1ELb1EEEEEEEEEvNT_6ParamsE,"",@"SHT_CUDA_INFO"
	.sectionflags	@""
	.align	4


	//----- nvinfo : EIATTR_CUDA_API_VERSION
	.align		4
        /*0000*/ 	.byte	0x04, 0x37
        /*0002*/ 	.short	(.L_795 - .L_794)
.L_794:
        /*0004*/ 	.word	0x00000082


	//----- nvinfo : EIATTR_KPARAM_INFO
	.align		4
.L_795:
        /*0008*/ 	.byte	0x04, 0x17
        /*000a*/ 	.short	(.L_797 - .L_796)
.L_796:
        /*000c*/ 	.word	0x00000000
        /*0010*/ 	.short	0x0000
        /*0012*/ 	.short	0x0070
        /*0014*/ 	.byte	0x00, 0xf0, 0x01, 0x2a


	//----- nvinfo : EIATTR_SPARSE_MMA_MASK
	.align		4
.L_797:
        /*0018*/ 	.byte	0x03, 0x50
        /*001a*/ 	.short	0x0000


	//----- nvinfo : EIATTR_MAXREG_COUNT
	.align		4
        /*001c*/ 	.byte	0x03, 0x1b
        /*001e*/ 	.short	0x00a8


	//----- nvinfo : EIATTR_NUM_BARRIERS
	.align		4
        /*0020*/ 	.byte	0x02, 0x4c
        /*0022*/ 	.byte	0x09
	.zero		1


	//----- nvinfo : EIATTR_EXTERNS
	.align		4
        /*0024*/ 	.byte	0x04, 0x0f
        /*0026*/ 	.short	(.L_799 - .L_798)


	//   ....[0]....
	.align		4
.L_798:
        /*0028*/ 	.word	index@(__assertfail)


	//----- nvinfo : EIATTR_ANNOTATIONS
	.align		4
.L_799:
        /*002c*/ 	.byte	0x04, 0x55
        /*002e*/ 	.short	(.L_801 - .L_800)


	//   ....[0]....
.L_800:
        /* <DEDUP_REMOVED lines=76> */


	//----- nvinfo : EIATTR_MERCURY_ISA_VERSION
	.align		4
.L_801:
        /*04d8*/ 	.byte	0x03, 0x5f
        /*04da*/ 	.short	0x0101


	//----- nvinfo : EIATTR_UNUSED_LOAD_BYTE_OFFSET
	.align		4
        /*04dc*/ 	.byte	0x04, 0x44
        /*04de*/ 	.short	(.L_803 - .L_802)


	//   ....[0]....
.L_802:
        /*04e0*/ 	.word	0x00000a10
        /*04e4*/ 	.word	0x0000fff0


	//   ....[1]....
        /*04e8*/ 	.word	0x0000f4f0
        /*04ec*/ 	.word	0x0000fff0


	//----- nvinfo : EIATTR_INT_WARP_WIDE_INSTR_OFFSETS
	.align		4
.L_803:
        /*04f0*/ 	.byte	0x04, 0x31
        /*04f2*/ 	.short	(.L_805 - .L_804)


	//   ....[0]....
.L_804:
        /*04f4*/ 	.word	0x00000130


	//   ....[1]....
        /*04f8*/ 	.word	0x00000170


	//   ....[2]....
        /*04fc*/ 	.word	0x000001e0


	//   ....[3]....
        /*0500*/ 	.word	0x00014f30


	//   ....[4]....
        /*0504*/ 	.word	0x00014fd0


	//   ....[5]....
        /*0508*/ 	.word	0x00018dc0


	//   ....[6]....
        /*050c*/ 	.word	0x00018e30


	//----- nvinfo : EIATTR_COOP_GROUP_MASK_REGIDS
	.align		4
.L_805:
        /*0510*/ 	.byte	0x04, 0x29
        /*0512*/ 	.short	(.L_807 - .L_806)


	//   ....[0]....
.L_806:
        /*0514*/ 	.word	0xffffffff


	//   ....[1]....
        /*0518*/ 	.word	0xffffffff


	//   ....[2]....
        /*051c*/ 	.word	0xffffffff


	//   ....[3]....
        /*0520*/ 	.word	0xffffffff


	//   ....[4]....
        /*0524*/ 	.word	0xffffffff


	//   ....[5]....
        /*0528*/ 	.word	0xffffffff


	//   ....[6]....
        /*052c*/ 	.word	0xffffffff


	//   ....[7]....
        /*0530*/ 	.word	0xffffffff


	//   ....[8]....
        /*0534*/ 	.word	0xffffffff


	//   ....[9]....
        /*0538*/ 	.word	0xffffffff


	//   ....[10]....
        /*053c*/ 	.word	0xffffffff


	//   ....[11]....
        /*0540*/ 	.word	0xffffffff


	//   ....[12]....
        /*0544*/ 	.word	0xffffffff


	//   ....[13]....
        /*0548*/ 	.word	0xffffffff


	//   ....[14]....
        /*054c*/ 	.word	0xffffffff


	//   ....[15]....
        /*0550*/ 	.word	0xffffffff


	//   ....[16]....
        /*0554*/ 	.word	0xffffffff


	//   ....[17]....
        /*0558*/ 	.word	0xffffffff


	//   ....[18]....
        /*055c*/ 	.word	0xffffffff


	//   ....[19]....
        /*0560*/ 	.word	0xffffffff


	//   ....[20]....
        /*0564*/ 	.word	0xffffffff


	//   ....[21]....
        /*0568*/ 	.word	0xffffffff


	//   ....[22]....
        /*056c*/ 	.word	0xffffffff


	//   ....[23]....
        /*0570*/ 	.word	0xffffffff


	//   ....[24]....
        /*0574*/ 	.word	0xffffffff


	//   ....[25]....
        /*0578*/ 	.word	0xffffffff


	//   ....[26]....
        /*057c*/ 	.word	0xffffffff


	//   ....[27]....
        /*0580*/ 	.word	0xffffffff


	//   ....[28]....
        /*0584*/ 	.word	0xffffffff


	//   ....[29]....
        /*0588*/ 	.word	0xffffffff


	//   ....[30]....
        /*058c*/ 	.word	0xffffffff


	//   ....[31]....
        /*0590*/ 	.word	0xffffffff


	//   ....[32]....
        /*0594*/ 	.word	0xffffffff


	//   ....[33]....
        /*0598*/ 	.word	0xffffffff


	//   ....[34]....
        /*059c*/ 	.word	0xffffffff


	//   ....[35]....
        /*05a0*/ 	.word	0xffffffff


	//   ....[36]....
        /*05a4*/ 	.word	0xffffffff


	//   ....[37]....
        /*05a8*/ 	.word	0xffffffff


	//   ....[38]....
        /*05ac*/ 	.word	0xffffffff


	//   ....[39]....
        /*05b0*/ 	.word	0xffffffff


	//   ....[40]....
        /*05b4*/ 	.word	0xffffffff


	//   ....[41]....
        /*05b8*/ 	.word	0xffffffff


	//   ....[42]....
        /*05bc*/ 	.word	0xffffffff


	//   ....[43]....
        /*05c0*/ 	.word	0xffffffff


	//   ....[44]....
        /*05c4*/ 	.word	0xffffffff


	//   ....[45]....
        /*05c8*/ 	.word	0xffffffff


	//   ....[46]....
        /*05cc*/ 	.word	0xffffffff


	//   ....[47]....
        /*05d0*/ 	.word	0xffffffff


	//   ....[48]....
        /*05d4*/ 	.word	0xffffffff


	//   ....[49]....
        /*05d8*/ 	.word	0xffffffff


	//   ....[50]....
        /*05dc*/ 	.word	0xffffffff


	//   ....[51]....
        /*05e0*/ 	.word	0xffffffff


	//   ....[52]....
        /*05e4*/ 	.word	0xffffffff


	//   ....[53]....
        /*05e8*/ 	.word	0xffffffff


	//   ....[54]....
        /*05ec*/ 	.word	0xffffffff


	//   ....[55]....
        /*05f0*/ 	.word	0xffffffff


	//   ....[56]....
        /*05f4*/ 	.word	0xffffffff


	//   ....[57]....
        /*05f8*/ 	.word	0xffffffff


	//   ....[58]....
        /*05fc*/ 	.word	0xffffffff


	//   ....[59]....
        /*0600*/ 	.word	0xffffffff


	//   ....[60]....
        /*0604*/ 	.word	0xffffffff


	//   ....[61]....
        /*0608*/ 	.word	0xffffffff


	//   ....[62]....
        /*060c*/ 	.word	0xffffffff


	//   ....[63]....
        /*0610*/ 	.word	0xffffffff


	//   ....[64]....
        /*0614*/ 	.word	0xffffffff


	//   ....[65]....
        /*0618*/ 	.word	0xffffffff


	//   ....[66]....
        /*061c*/ 	.word	0xffffffff


	//   ....[67]....
        /*0620*/ 	.word	0xffffffff


	//   ....[68]....
        /*0624*/ 	.word	0xffffffff


	//   ....[69]....
        /*0628*/ 	.word	0xffffffff


	//   ....[70]....
        /*062c*/ 	.word	0xffffffff


	//   ....[71]....
        /*0630*/ 	.word	0xffffffff


	//   ....[72]....
        /*0634*/ 	.word	0xffffffff


	//   ....[73]....
        /*0638*/ 	.word	0xffffffff


	//   ....[74]....
        /*063c*/ 	.word	0xffffffff


	//   ....[75]....
        /*0640*/ 	.word	0xffffffff


	//   ....[76]....
        /*0644*/ 	.word	0xffffffff


	//   ....[77]....
        /*0648*/ 	.word	0xffffffff


	//   ....[78]....
        /*064c*/ 	.word	0xffffffff


	//   ....[79]....
        /*0650*/ 	.word	0xffffffff


	//   ....[80]....
        /*0654*/ 	.word	0xffffffff


	//   ....[81]....
        /*0658*/ 	.word	0xffffffff


	//   ....[82]....
        /*065c*/ 	.word	0xffffffff


	//   ....[83]....
        /*0660*/ 	.word	0xffffffff


	//   ....[84]....
        /*0664*/ 	.word	0xffffffff


	//   ....[85]....
        /*0668*/ 	.word	0xffffffff


	//   ....[86]....
        /*066c*/ 	.word	0xffffffff


	//   ....[87]....
        /*0670*/ 	.word	0xffffffff


	//   ....[88]....
        /*0674*/ 	.word	0xffffffff


	//   ....[89]....
        /*0678*/ 	.word	0xffffffff


	//   ....[90]....
        /*067c*/ 	.word	0xffffffff


	//   ....[91]....
        /*0680*/ 	.word	0xffffffff


	//   ....[92]....
        /*0684*/ 	.word	0xffffffff


	//   ....[93]....
        /*0688*/ 	.word	0xffffffff


	//   ....[94]....
        /*068c*/ 	.word	0xffffffff


	//   ....[95]....
        /*0690*/ 	.word	0xffffffff


	//   ....[96]....
        /*0694*/ 	.word	0xffffffff


	//   ....[97]....
        /*0698*/ 	.word	0xffffffff


	//   ....[98]....
        /*069c*/ 	.word	0xffffffff


	//   ....[99]....
        /*06a0*/ 	.word	0xffffffff


	//   ....[100]....
        /*06a4*/ 	.word	0xffffffff


	//   ....[101]....
        /*06a8*/ 	.word	0xffffffff


	//   ....[102]....
        /*06ac*/ 	.word	0xffffffff


	//   ....[103]....
        /*06b0*/ 	.word	0xffffffff


	//   ....[104]....
        /*06b4*/ 	.word	0xffffffff


	//   ....[105]....
        /*06b8*/ 	.word	0x0500000f


	//   ....[106]....
        /*06bc*/ 	.word	0x0500000f


	//   ....[107]....
        /*06c0*/ 	.word	0x0500000f


	//   ....[108]....
        /*06c4*/ 	.word	0x0500000f


	//   ....[109]....
        /*06c8*/ 	.word	0x0500000f


	//   ....[110]....
        /*06cc*/ 	.word	0x0500000f


	//   ....[111]....
        /*06d0*/ 	.word	0x0500000f


	//   ....[112]....
        /*06d4*/ 	.word	0x0500000f


	//   ....[113]....
        /*06d8*/ 	.word	0x0500000f


	//   ....[114]....
        /*06dc*/ 	.word	0x0500000f


	//   ....[115]....
        /*06e0*/ 	.word	0x0500000f


	//   ....[116]....
        /*06e4*/ 	.word	0x0500000f


	//   ....[117]....
        /*06e8*/ 	.word	0x0500000f


	//   ....[118]....
        /*06ec*/ 	.word	0x0500000f


	//   ....[119]....
        /*06f0*/ 	.word	0x0500000f


	//   ....[120]....
        /*06f4*/ 	.word	0x0500000f


	//   ....[121]....
        /*06f8*/ 	.word	0x0500000f


	//   ....[122]....
        /*06fc*/ 	.word	0x0500000f


	//   ....[123]....
        /*0700*/ 	.word	0x0500000f


	//   ....[124]....
        /*0704*/ 	.word	0x0500000f


	//   ....[125]....
        /*0708*/ 	.word	0x0500000f


	//   ....[126]....
        /*070c*/ 	.word	0x0500000f


	//   ....[127]....
        /*0710*/ 	.word	0x0500000f


	//   ....[128]....
        /*0714*/ 	.word	0x0500000f


	//   ....[129]....
        /*0718*/ 	.word	0x0500000f


	//   ....[130]....
        /*071c*/ 	.word	0x0500000f


	//   ....[131]....
        /*0720*/ 	.word	0x0500000f


	//   ....[132]....
        /*0724*/ 	.word	0x0500000f


	//   ....[133]....
        /*0728*/ 	.word	0x0500000f


	//   ....[134]....
        /*072c*/ 	.word	0x0500000f


	//   ....[135]....
        /*0730*/ 	.word	0x0500000f


	//   ....[136]....
        /*0734*/ 	.word	0x0500000f


	//   ....[137]....
        /*0738*/ 	.word	0x0500000f


	//   ....[138]....
        /*073c*/ 	.word	0x0500000f


	//   ....[139]....
        /*0740*/ 	.word	0x0500000f


	//   ....[140]....
        /*0744*/ 	.word	0x0500000f


	//----- nvinfo : EIATTR_COOP_GROUP_INSTR_OFFSETS
	.align		4
.L_807:
        /*0748*/ 	.byte	0x04, 0x28
        /*074a*/ 	.short	(.L_809 - .L_808)


	//   ....[0]....
.L_808:
        /*074c*/ 	.word	0x00000060


	//   ....[1]....
        /*0750*/ 	.word	0x00000140


	//   ....[2]....
        /*0754*/ 	.word	0x00000190


	//   ....[3]....
        /*0758*/ 	.word	0x000003c0


	//   ....[4]....
        /*075c*/ 	.word	0x00000520


	//   ....[5]....
        /*0760*/ 	.word	0x00000640


	//   ....[6]....
        /*0764*/ 	.word	0x000007a0


	//   ....[7]....
        /*0768*/ 	.word	0x00001f70


	//   ....[8]....
        /*076c*/ 	.word	0x00004310


	//   ....[9]....
        /*0770*/ 	.word	0x00004340


	//   ....[10]....
        /*0774*/ 	.word	0x00004c50


	//   ....[11]....
        /*0778*/ 	.word	0x00004d10


	//   ....[12]....
        /*077c*/ 	.word	0x000054a0


	//   ....[13]....
        /*0780*/ 	.word	0x00005500


	//   ....[14]....
        /*0784*/ 	.word	0x00008b20


	//   ....[15]....
        /*0788*/ 	.word	0x00008b50


	//   ....[16]....
        /*078c*/ 	.word	0x00009160


	//   ....[17]....
        /*0790*/ 	.word	0x00009260


	//   ....[18]....
        /*0794*/ 	.word	0x000098c0


	//   ....[19]....
        /*0798*/ 	.word	0x00009990


	//   ....[20]....
        /*079c*/ 	.word	0x0000d140


	//   ....[21]....
        /*07a0*/ 	.word	0x0000d160


	//   ....[22]....
        /*07a4*/ 	.word	0x0000d580


	//   ....[23]....
        /*07a8*/ 	.word	0x0000d5f0


	//   ....[24]....
        /*07ac*/ 	.word	0x0000e9d0


	//   ....[25]....
        /*07b0*/ 	.word	0x0000ea10


	//   ....[26]....
        /*07b4*/ 	.word	0x0000eb30


	//   ....[27]....
        /*07b8*/ 	.word	0x0000eb60


	//   ....[28]....
        /*07bc*/ 	.word	0x000103b0


	//   ....[29]....
        /*07c0*/ 	.word	0x000103c0


	//   ....[30]....
        /*07c4*/ 	.word	0x000103d0


	//   ....[31]....
        /*07c8*/ 	.word	0x000103e0


	//   ....[32]....
        /*07cc*/ 	.word	0x00010cf0


	//   ....[33]....
        /*07d0*/ 	.word	0x00010d10


	//   ....[34]....
        /*07d4*/ 	.word	0x00010e50


	//   ....[35]....
        /*07d8*/ 	.word	0x00010e70


	//   ....[36]....
        /*07dc*/ 	.word	0x00010f80


	//   ....[37]....
        /*07e0*/ 	.word	0x00010fa0


	//   ....[38]....
        /*07e4*/ 	.word	0x000110c0


	//   ....[39]....
        /*07e8*/ 	.word	0x000110e0


	//   ....[40]....
        /*07ec*/ 	.word	0x00011630


	//   ....[41]....
        /*07f0*/ 	.word	0x00011640


	//   ....[42]....
        /*07f4*/ 	.word	0x00011cd0


	//   ....[43]....
        /*07f8*/ 	.word	0x00011ce0


	//   ....[44]....
        /*07fc*/ 	.word	0x00012da0


	//   ....[45]....
        /*0800*/ 	.word	0x00012dd0


	//   ....[46]....
        /*0804*/ 	.word	0x00012f00


	//   ....[47]....
        /*0808*/ 	.word	0x00012f20


	//   ....[48]....
        /*080c*/ 	.word	0x00013030


	//   ....[49]....
        /*0810*/ 	.word	0x00013050


	//   ....[50]....
        /*0814*/ 	.word	0x00013170


	//   ....[51]....
        /*0818*/ 	.word	0x00013190


	//   ....[52]....
        /*081c*/ 	.word	0x00013330


	//   ....[53]....
        /*0820*/ 	.word	0x00013570


	//   ....[54]....
        /*0824*/ 	.word	0x000135a0


	//   ....[55]....
        /*0828*/ 	.word	0x000135d0


	//   ....[56]....
        /*082c*/ 	.word	0x00013600


	//   ....[57]....
        /*0830*/ 	.word	0x00013630


	//   ....[58]....
        /*0834*/ 	.word	0x00013660


	//   ....[59]....
        /*0838*/ 	.word	0x00013810


	//   ....[60]....
        /*083c*/ 	.word	0x00013840


	//   ....[61]....
        /*0840*/ 	.word	0x00013870


	//   ....[62]....
        /*0844*/ 	.word	0x000138a0


	//   ....[63]....
        /*0848*/ 	.word	0x000138d0


	//   ....[64]....
        /*084c*/ 	.word	0x00013900


	//   ....[65]....
        /*0850*/ 	.word	0x000139a0


	//   ....[66]....
        /*0854*/ 	.word	0x000139d0


	//   ....[67]....
        /*0858*/ 	.word	0x000139e0


	//   ....[68]....
        /*085c*/ 	.word	0x00013a10


	//   ....[69]....
        /*0860*/ 	.word	0x00015530


	//   ....[70]....
        /*0864*/ 	.word	0x00016150


	//   ....[71]....
        /*0868*/ 	.word	0x00016180


	//   ....[72]....
        /*086c*/ 	.word	0x000161a0


	//   ....[73]....
        /*0870*/ 	.word	0x000161c0


	//   ....[74]....
        /*0874*/ 	.word	0x000162a0


	//   ....[75]....
        /*0878*/ 	.word	0x00016300


	//   ....[76]....
        /*087c*/ 	.word	0x000163a0


	//   ....[77]....
        /*0880*/ 	.word	0x000163b0


	//   ....[78]....
        /*0884*/ 	.word	0x00016450


	//   ....[79]....
        /*0888*/ 	.word	0x00016460


	//   ....[80]....
        /*088c*/ 	.word	0x00016500


	//   ....[81]....
        /*0890*/ 	.word	0x00016510


	//   ....[82]....
        /*0894*/ 	.word	0x00016590


	//   ....[83]....
        /*0898*/ 	.word	0x000165c0


	//   ....[84]....
        /*089c*/ 	.word	0x00016610


	//   ....[85]....
        /*08a0*/ 	.word	0x00016650


	//   ....[86]....
        /*08a4*/ 	.word	0x00019600


	//   ....[87]....
        /*08a8*/ 	.word	0x00019630


	//   ....[88]....
        /*08ac*/ 	.word	0x00019680


	//   ....[89]....
        /*08b0*/ 	.word	0x000196c0


	//   ....[90]....
        /*08b4*/ 	.word	0x000196f0


	//   ....[91]....
        /*08b8*/ 	.word	0x00019720


	//   ....[92]....
        /*08bc*/ 	.word	0x00019750


	//   ....[93]....
        /*08c0*/ 	.word	0x00019780


	//   ....[94]....
        /*08c4*/ 	.word	0x00019950


	//   ....[95]....
        /*08c8*/ 	.word	0x00019980


	//   ....[96]....
        /*08cc*/ 	.word	0x000199b0


	//   ....[97]....
        /*08d0*/ 	.word	0x000199e0


	//   ....[98]....
        /*08d4*/ 	.word	0x00019a10


	//   ....[99]....
        /*08d8*/ 	.word	0x00019a40


	//   ....[100]....
        /*08dc*/ 	.word	0x00019b10


	//   ....[101]....
        /*08e0*/ 	.word	0x00019b30


	//   ....[102]....
        /*08e4*/ 	.word	0x00019b40


	//   ....[103]....
        /*08e8*/ 	.word	0x00019bc0


	//   ....[104]....
        /*08ec*/ 	.word	0x0001a710


	//   ....[105]....
        /*08f0*/ 	.word	0x0001ace0


	//   ....[106]....
        /*08f4*/ 	.word	0x0001aeb0


	//   ....[107]....
        /*08f8*/ 	.word	0x0001af00


	//   ....[108]....
        /*08fc*/ 	.word	0x0001b030


	//   ....[109]....
        /*0900*/ 	.word	0x0001b080


	//   ....[110]....
        /*0904*/ 	.word	0x0001b1c0


	//   ....[111]....
        /*0908*/ 	.word	0x0001b230


	//   ....[112]....
        /*090c*/ 	.word	0x0001b360


	//   ....[113]....
        /*0910*/ 	.word	0x0001b3b0


	//   ....[114]....
        /*0914*/ 	.word	0x0001b4e0


	//   ....[115]....
        /*0918*/ 	.word	0x0001b530


	//   ....[116]....
        /*091c*/ 	.word	0x0001b660


	//   ....[117]....
        /*0920*/ 	.word	0x0001b6b0


	//   ....[118]....
        /*0924*/ 	.word	0x0001b7c0


	//   ....[119]....
        /*0928*/ 	.word	0x0001b830


	//   ....[120]....
        /*092c*/ 	.word	0x0001b940


	//   ....[121]....
        /*0930*/ 	.word	0x0001b990


	//   ....[122]....
        /*0934*/ 	.word	0x0001bcc0


	//   ....[123]....
        /*0938*/ 	.word	0x0001bd60


	//   ....[124]....
        /*093c*/ 	.word	0x0001bf00


	//   ....[125]....
        /*0940*/ 	.word	0x0001bf80


	//   ....[126]....
        /*0944*/ 	.word	0x0001c000


	//   ....[127]....
        /*0948*/ 	.word	0x0001c080


	//   ....[128]....
        /*094c*/ 	.word	0x0001c100


	//   ....[129]....
        /*0950*/ 	.word	0x0001c190


	//   ....[130]....
        /*0954*/ 	.word	0x0001c230


	//   ....[131]....
        /*0958*/ 	.word	0x0001c2e0


	//   ....[132]....
        /*095c*/ 	.word	0x0001c360


	//   ....[133]....
        /*0960*/ 	.word	0x0001c3e0


	//   ....[134]....
        /*0964*/ 	.word	0x0001c460


	//   ....[135]....
        /*0968*/ 	.word	0x0001c4f0


	//   ....[136]....
        /*096c*/ 	.word	0x0001c570


	//   ....[137]....
        /*0970*/ 	.word	0x0001c620


	//   ....[138]....
        /*0974*/ 	.word	0x0001c670


	//   ....[139]....
        /*0978*/ 	.word	0x0001c730


	//   ....[140]....
        /*097c*/ 	.word	0x0001c860


	//----- nvinfo : EIATTR_REG_RECONFIG
	.align		4
.L_809:
        /*0980*/ 	.byte	0x01, 0x54
	.zero		2


	//----- nvinfo : EIATTR_SYSCALL_OFFSETS
	.align		4
        /*0984*/ 	.byte	0x04, 0x46
        /*0986*/ 	.short	(.L_811 - .L_810)


	//   ....[0]....
.L_810:
        /*0988*/ 	.word	0x000020f0


	//   ....[1]....
        /*098c*/ 	.word	0x00015140


	//   ....[2]....
        /*0990*/ 	.word	0x00015290


	//   ....[3]....
        /*0994*/ 	.word	0x00015390


	//   ....[4]....
        /*0998*/ 	.word	0x00015ce0


	//----- nvinfo : EIATTR_MBARRIER_INSTR_OFFSETS
	.align		4
.L_811:
        /*099c*/ 	.byte	0x04, 0x39
        /*099e*/ 	.short	(.L_813 - .L_812)


	//   ....[0]....
.L_812:
        /*09a0*/ 	.word	0x00000270
        /*09a4*/ 	.word	0x000000ff
        /*09a8*/ 	.word	0x00036800
        /*09ac*/ 	.short	0x0100
        /*09ae*/ 	.byte	0x08
	.zero		1


	//   ....[1]....
        /*09b0*/ 	.word	0x00000280
        /*09b4*/ 	.word	0x000000ff
        /*09b8*/ 	.word	0x00036820
        /*09bc*/ 	.short	0x0100
        /*09be*/ 	.byte	0x08
	.zero		1


	//   ....[2]....
        /*09c0*/ 	.word	0x00000370
        /*09c4*/ 	.word	0x000000ff
        /*09c8*/ 	.word	0x00036830
        /*09cc*/ 	.short	0x0100
        /*09ce*/ 	.byte	0x08
	.zero		1


	//   ....[3]....
        /*09d0*/ 	.word	0x00000380
        /*09d4*/ 	.word	0x000000ff
        /*09d8*/ 	.word	0x00036840
        /*09dc*/ 	.short	0x0100
        /*09de*/ 	.byte	0x08
	.zero		1


	//   ....[4]....
        /*09e0*/ 	.word	0x00000390
        /*09e4*/ 	.word	0x000000ff
        /*09e8*/ 	.word	0x00036838
        /*09ec*/ 	.short	0x0100
        /*09ee*/ 	.byte	0x08
	.zero		1


	//   ....[5]....
        /*09f0*/ 	.word	0x000003a0
        /*09f4*/ 	.word	0x000000ff
        /*09f8*/ 	.word	0x00036848
        /*09fc*/ 	.short	0x0100
        /*09fe*/ 	.byte	0x08
	.zero		1


	//   ....[6]....
        /*0a00*/ 	.word	0x000004d0
        /*0a04*/ 	.word	0x000000ff
        /*0a08*/ 	.word	0x00036850
        /*0a0c*/ 	.short	0x0100
        /*0a0e*/ 	.byte	0x08
	.zero		1


	//   ....[7]....
        /*0a10*/ 	.word	0x000004e0
        /*0a14*/ 	.word	0x000000ff
        /*0a18*/ 	.word	0x00036860
        /*0a1c*/ 	.short	0x0100
        /*0a1e*/ 	.byte	0x08
	.zero		1


	//   ....[8]....
        /*0a20*/ 	.word	0x000004f0
        /*0a24*/ 	.word	0x000000ff
        /*0a28*/ 	.word	0x00036858
        /*0a2c*/ 	.short	0x0100
        /*0a2e*/ 	.byte	0x08
	.zero		1


	//   ....[9]....
        /*0a30*/ 	.word	0x00000500
        /*0a34*/ 	.word	0x000000ff
        /*0a38*/ 	.word	0x00036868
        /*0a3c*/ 	.short	0x0100
        /*0a3e*/ 	.byte	0x08
	.zero		1


	//   ....[10]....
        /*0a40*/ 	.word	0x000005f0
        /*0a44*/ 	.word	0x000000ff
        /*0a48*/ 	.word	0x00036870
        /*0a4c*/ 	.short	0x0100
        /*0a4e*/ 	.byte	0x06
	.zero		1


	//   ....[11]....
        /*0a50*/ 	.word	0x00000600
        /*0a54*/ 	.word	0x000000ff
        /*0a58*/ 	.word	0x00036880
        /*0a5c*/ 	.short	0x0100
        /*0a5e*/ 	.byte	0x06
	.zero		1


	//   ....[12]....
        /*0a60*/ 	.word	0x00000610
        /*0a64*/ 	.word	0x000000ff
        /*0a68*/ 	.word	0x00036878
        /*0a6c*/ 	.short	0x0100
        /*0a6e*/ 	.byte	0x06
	.zero		1


	//   ....[13]....
        /*0a70*/ 	.word	0x00000620
        /*0a74*/ 	.word	0x000000ff
        /*0a78*/ 	.word	0x00036888
        /*0a7c*/ 	.short	0x0100
        /*0a7e*/ 	.byte	0x06
	.zero		1


	//   ....[14]....
        /*0a80*/ 	.word	0x00000750
        /*0a84*/ 	.word	0x000000ff
        /*0a88*/ 	.word	0x00036890
        /*0a8c*/ 	.short	0x0100
        /*0a8e*/ 	.byte	0x08
	.zero		1


	//   ....[15]....
        /*0a90*/ 	.word	0x00000760
        /*0a94*/ 	.word	0x000000ff
        /*0a98*/ 	.word	0x000368a0
        /*0a9c*/ 	.short	0x0100
        /*0a9e*/ 	.byte	0x08
	.zero		1


	//   ....[16]....
        /*0aa0*/ 	.word	0x00000770
        /*0aa4*/ 	.word	0x000000ff
        /*0aa8*/ 	.word	0x00036898
        /*0aac*/ 	.short	0x0100
        /*0aae*/ 	.byte	0x08
	.zero		1


	//   ....[17]....
        /*0ab0*/ 	.word	0x00000780
        /*0ab4*/ 	.word	0x000000ff
        /*0ab8*/ 	.word	0x000368a8
        /*0abc*/ 	.short	0x0100
        /*0abe*/ 	.byte	0x08
	.zero		1


	//   ....[18]....
        /*0ac0*/ 	.word	0x000008b0
        /*0ac4*/ 	.word	0x000000ff
        /*0ac8*/ 	.word	0x000368b0
        /*0acc*/ 	.short	0x0100
        /*0ace*/ 	.byte	0x08
	.zero		1


	//   ....[19]....
        /*0ad0*/ 	.word	0x000008c0
        /*0ad4*/ 	.word	0x000000ff
        /*0ad8*/ 	.word	0x000368c0
        /*0adc*/ 	.short	0x0100
        /*0ade*/ 	.byte	0x08
	.zero		1


	//   ....[20]....
        /*0ae0*/ 	.word	0x000008d0
        /*0ae4*/ 	.word	0x000000ff
        /*0ae8*/ 	.word	0x000368b8
        /*0aec*/ 	.short	0x0100
        /*0aee*/ 	.byte	0x08
	.zero		1


	//   ....[21]....
        /*0af0*/ 	.word	0x000008e0
        /*0af4*/ 	.word	0x000000ff
        /*0af8*/ 	.word	0x000368c8
        /*0afc*/ 	.short	0x0100
        /*0afe*/ 	.byte	0x08
	.zero		1


	//   ....[22]....
        /*0b00*/ 	.word	0x00002170
        /*0b04*/ 	.word	0x000000ff
        /*0b08*/ 	.word	0x00036800
        /*0b0c*/ 	.short	0x010a
        /*0b0e*/ 	.byte	0x27
	.zero		1


	//   ....[23]....
        /*0b10*/ 	.word	0x00002220
        /*0b14*/ 	.word	0x00000000
        /*0b18*/ 	.word	0x00036830
        /*0b1c*/ 	.short	0x010a
        /*0b1e*/ 	.byte	0x3f
	.zero		1


	//   ....[24]....
        /*0b20*/ 	.word	0x00002280
        /*0b24*/ 	.word	0x00000000
        /*0b28*/ 	.word	0x00036830
        /*0b2c*/ 	.short	0x010a
        /*0b2e*/ 	.byte	0x3f
	.zero		1


	//   ....[25]....
        /*0b30*/ 	.word	0x00004b70
        /*0b34*/ 	.word	0x00000000
        /*0b38*/ 	.word	0x00000000
        /*0b3c*/ 	.short	0x0101
        /*0b3e*/ 	.byte	0x3f
	.zero		1


	//   ....[26]....
        /*0b40*/ 	.word	0x00006150
        /*0b44*/ 	.word	0x000000ff
        /*0b48*/ 	.word	0x00036830
        /*0b4c*/ 	.short	0x010a
        /*0b4e*/ 	.byte	0x26
	.zero		1


	//   ....[27]....
        /*0b50*/ 	.word	0x00006190
        /*0b54*/ 	.word	0x000000ff
        /*0b58*/ 	.word	0x00036830
        /*0b5c*/ 	.short	0x010a
        /*0b5e*/ 	.byte	0x26
	.zero		1


	//   ....[28]....
        /*0b60*/ 	.word	0x00008850
        /*0b64*/ 	.word	0x000000ff
        /*0b68*/ 	.word	0x00036850
        /*0b6c*/ 	.short	0x010a
        /*0b6e*/ 	.byte	0x0a
	.zero		1


	//   ....[29]....
        /*0b70*/ 	.word	0x00008890
        /*0b74*/ 	.word	0x000000ff
        /*0b78*/ 	.word	0x00036850
        /*0b7c*/ 	.short	0x010a
        /*0b7e*/ 	.byte	0x0a
	.zero		1


	//   ....[30]....
        /*0b80*/ 	.word	0x00009fd0
        /*0b84*/ 	.word	0x0000000a
        /*0b88*/ 	.word	0x00000000
        /*0b8c*/ 	.short	0x0101
        /*0b8e*/ 	.byte	0x3f
	.zero		1


	//   ....[31]....
        /*0b90*/ 	.word	0x0000a010
        /*0b94*/ 	.word	0x00000088
        /*0b98*/ 	.word	0x00000000
        /*0b9c*/ 	.short	0x0101
        /*0b9e*/ 	.byte	0x3f
	.zero		1


	//   ....[32]....
        /*0ba0*/ 	.word	0x0000a6b0
        /*0ba4*/ 	.word	0x000000ff
        /*0ba8*/ 	.word	0x00036830
        /*0bac*/ 	.short	0x010a
        /*0bae*/ 	.byte	0x06
	.zero		1


	//   ....[33]....
        /*0bb0*/ 	.word	0x0000a6f0
        /*0bb4*/ 	.word	0x000000ff
        /*0bb8*/ 	.word	0x00036830
        /*0bbc*/ 	.short	0x010a
        /*0bbe*/ 	.byte	0x06
	.zero		1


	//   ....[34]....
        /*0bc0*/ 	.word	0x0000ce10
        /*0bc4*/ 	.word	0x000000ff
        /*0bc8*/ 	.word	0x00036850
        /*0bcc*/ 	.short	0x010a
        /*0bce*/ 	.byte	0x0a
	.zero		1


	//   ....[35]....
        /*0bd0*/ 	.word	0x0000ce50
        /*0bd4*/ 	.word	0x000000ff
        /*0bd8*/ 	.word	0x00036850
        /*0bdc*/ 	.short	0x010a
        /*0bde*/ 	.byte	0x0a
	.zero		1


	//   ....[36]....
        /*0be0*/ 	.word	0x0000dd60
        /*0be4*/ 	.word	0x00000091
        /*0be8*/ 	.word	0x00000000
        /*0bec*/ 	.short	0x0101
        /*0bee*/ 	.byte	0x3f
	.zero		1


	//   ....[37]....
        /*0bf0*/ 	.word	0x0000ddb0
        /*0bf4*/ 	.word	0x00000092
        /*0bf8*/ 	.word	0x00000000
        /*0bfc*/ 	.short	0x0101
        /*0bfe*/ 	.byte	0x3f
	.zero		1


	//   ....[38]....
        /*0c00*/ 	.word	0x0000e940
        /*0c04*/ 	.word	0x000000ff
        /*0c08*/ 	.word	0x00036850
        /*0c0c*/ 	.short	0x010a
        /*0c0e*/ 	.byte	0x05
	.zero		1


	//   ....[39]....
        /*0c10*/ 	.word	0x0000e980
        /*0c14*/ 	.word	0x000000ff
        /*0c18*/ 	.word	0x00036850
        /*0c1c*/ 	.short	0x010a
        /*0c1e*/ 	.byte	0x05
	.zero		1


	//   ....[40]....
        /*0c20*/ 	.word	0x0000ee90
        /*0c24*/ 	.word	0x0000000b
        /*0c28*/ 	.word	0x00000000
        /*0c2c*/ 	.short	0x0101
        /*0c2e*/ 	.byte	0x3f
	.zero		1


	//   ....[41]....
        /*0c30*/ 	.word	0x00010ce0
        /*0c34*/ 	.word	0x000000ff
        /*0c38*/ 	.word	0x00000000
        /*0c3c*/ 	.short	0x0101
        /*0c3e*/ 	.byte	0x08
	.zero		1


	//   ....[42]....
        /*0c40*/ 	.word	0x000113e0
        /*0c44*/ 	.word	0x000000ff
        /*0c48*/ 	.word	0x00000000
        /*0c4c*/ 	.short	0x0101
        /*0c4e*/ 	.byte	0x08
	.zero		1


	//   ....[43]....
        /*0c50*/ 	.word	0x00015790
        /*0c54*/ 	.word	0x00000000
        /*0c58*/ 	.word	0x00036840
        /*0c5c*/ 	.short	0x010a
        /*0c5e*/ 	.byte	0x3f
	.zero		1


	//   ....[44]....
        /*0c60*/ 	.word	0x00016770
        /*0c64*/ 	.word	0x00000012
        /*0c68*/ 	.word	0x00036800
        /*0c6c*/ 	.short	0x0107
        /*0c6e*/ 	.byte	0x3f
	.zero		1


	//   ....[45]....
        /*0c70*/ 	.word	0x00016880
        /*0c74*/ 	.word	0x00000012
        /*0c78*/ 	.word	0x00036800
        /*0c7c*/ 	.short	0x0101
        /*0c7e*/ 	.byte	0x3f
	.zero		1


	//   ....[46]....
        /*0c80*/ 	.word	0x000168a0
        /*0c84*/ 	.word	0x00000012
        /*0c88*/ 	.word	0x00036820
        /*0c8c*/ 	.short	0x010a
        /*0c8e*/ 	.byte	0x3f
	.zero		1


	//   ....[47]....
        /*0c90*/ 	.word	0x00016c70
        /*0c94*/ 	.word	0x00000003
        /*0c98*/ 	.word	0x00036840
        /*0c9c*/ 	.short	0x010a
        /*0c9e*/ 	.byte	0x3f
	.zero		1


	//   ....[48]....
        /*0ca0*/ 	.word	0x00017110
        /*0ca4*/ 	.word	0x00000003
        /*0ca8*/ 	.word	0x00000060
        /*0cac*/ 	.short	0x010a
        /*0cae*/ 	.byte	0x3f
	.zero		1


	//   ....[49]....
        /*0cb0*/ 	.word	0x000178a0
        /*0cb4*/ 	.word	0x00000003
        /*0cb8*/ 	.word	0x00036840
        /*0cbc*/ 	.short	0x010a
        /*0cbe*/ 	.byte	0x3f
	.zero		1


	//   ....[50]....
        /*0cc0*/ 	.word	0x00017d40
        /*0cc4*/ 	.word	0x00000002
        /*0cc8*/ 	.word	0x00000060
        /*0ccc*/ 	.short	0x010a
        /*0cce*/ 	.byte	0x3f
	.zero		1


	//   ....[51]....
        /*0cd0*/ 	.word	0x00018410
        /*0cd4*/ 	.word	0x00000002
        /*0cd8*/ 	.word	0x00036840
        /*0cdc*/ 	.short	0x010a
        /*0cde*/ 	.byte	0x3f
	.zero		1


	//   ....[52]....
        /*0ce0*/ 	.word	0x000188b0
        /*0ce4*/ 	.word	0x00000002
        /*0ce8*/ 	.word	0x00000060
        /*0cec*/ 	.short	0x010a
        /*0cee*/ 	.byte	0x3f
	.zero		1


	//   ....[53]....
        /*0cf0*/ 	.word	0x00018f30
        /*0cf4*/ 	.word	0x00000000
        /*0cf8*/ 	.word	0x00036860
        /*0cfc*/ 	.short	0x010a
        /*0cfe*/ 	.byte	0x3f
	.zero		1


	//   ....[54]....
        /*0d00*/ 	.word	0x0001a690
        /*0d04*/ 	.word	0x00000000
        /*0d08*/ 	.word	0x00036820
        /*0d0c*/ 	.short	0x010a
        /*0d0e*/ 	.byte	0x3f
	.zero		1


	//   ....[55]....
        /*0d10*/ 	.word	0x0001a8a0
        /*0d14*/ 	.word	0x00000006
        /*0d18*/ 	.word	0x00000000
        /*0d1c*/ 	.short	0x010a
        /*0d1e*/ 	.byte	0x3f
	.zero		1


	//   ....[56]....
        /*0d20*/ 	.word	0x0001a8d0
        /*0d24*/ 	.word	0x00000007
        /*0d28*/ 	.word	0x00000000
        /*0d2c*/ 	.short	0x010a
        /*0d2e*/ 	.byte	0x3f
	.zero		1


	//   ....[57]....
        /*0d30*/ 	.word	0x0001a930
        /*0d34*/ 	.word	0x00000004
        /*0d38*/ 	.word	0x00000000
        /*0d3c*/ 	.short	0x010a
        /*0d3e*/ 	.byte	0x3f
	.zero		1


	//   ....[58]....
        /*0d40*/ 	.word	0x0001a960
        /*0d44*/ 	.word	0x00000003
        /*0d48*/ 	.word	0x00000000
        /*0d4c*/ 	.short	0x010a
        /*0d4e*/ 	.byte	0x3f
	.zero		1


	//   ....[59]....
        /*0d50*/ 	.word	0x0001a9d0
        /*0d54*/ 	.word	0x00000003
        /*0d58*/ 	.word	0x00036800
        /*0d5c*/ 	.short	0x010a
        /*0d5e*/ 	.byte	0x3f
	.zero		1


	//   ....[60]....
        /*0d60*/ 	.word	0x0001aa20
        /*0d64*/ 	.word	0x00000000
        /*0d68*/ 	.word	0x00036830
        /*0d6c*/ 	.short	0x010a
        /*0d6e*/ 	.byte	0x3f
	.zero		1


	//   ....[61]....
        /*0d70*/ 	.word	0x0001aa80
        /*0d74*/ 	.word	0x00000004
        /*0d78*/ 	.word	0x00036830
        /*0d7c*/ 	.short	0x010a
        /*0d7e*/ 	.byte	0x3f
	.zero		1


	//   ....[62]....
        /*0d80*/ 	.word	0x0001aae0
        /*0d84*/ 	.word	0x00000002
        /*0d88*/ 	.word	0x00036850
        /*0d8c*/ 	.short	0x010a
        /*0d8e*/ 	.byte	0x3f
	.zero		1


	//   ....[63]....
        /*0d90*/ 	.word	0x0001ab40
        /*0d94*/ 	.word	0x00000004
        /*0d98*/ 	.word	0x00036830
        /*0d9c*/ 	.short	0x010a
        /*0d9e*/ 	.byte	0x3f
	.zero		1


	//   ....[64]....
        /*0da0*/ 	.word	0x0001aba0
        /*0da4*/ 	.word	0x00000002
        /*0da8*/ 	.word	0x00036850
        /*0dac*/ 	.short	0x010a
        /*0dae*/ 	.byte	0x3f
	.zero		1


	//   ....[65]....
        /*0db0*/ 	.word	0x0001ac00
        /*0db4*/ 	.word	0x00000007
        /*0db8*/ 	.word	0x00036850
        /*0dbc*/ 	.short	0x010a
        /*0dbe*/ 	.byte	0x3f
	.zero		1


	//   ....[66]....
        /*0dc0*/ 	.word	0x0001ada0
        /*0dc4*/ 	.word	0x00000000
        /*0dc8*/ 	.word	0x00036840
        /*0dcc*/ 	.short	0x010a
        /*0dce*/ 	.byte	0x3f
	.zero		1


	//   ....[67]....
        /*0dd0*/ 	.word	0x0001b9d0
        /*0dd4*/ 	.word	0x00000012
        /*0dd8*/ 	.word	0x00036820
        /*0ddc*/ 	.short	0x010a
        /*0dde*/ 	.byte	0x3f
	.zero		1


	//   ....[68]....
        /*0de0*/ 	.word	0x0001ba20
        /*0de4*/ 	.word	0x00000003
        /*0de8*/ 	.word	0x00036840
        /*0dec*/ 	.short	0x010a
        /*0dee*/ 	.byte	0x3f
	.zero		1


	//   ....[69]....
        /*0df0*/ 	.word	0x0001ba70
        /*0df4*/ 	.word	0x00000003
        /*0df8*/ 	.word	0x00000060
        /*0dfc*/ 	.short	0x010a
        /*0dfe*/ 	.byte	0x3f
	.zero		1


	//   ....[70]....
        /*0e00*/ 	.word	0x0001bac0
        /*0e04*/ 	.word	0x00000003
        /*0e08*/ 	.word	0x00036840
        /*0e0c*/ 	.short	0x010a
        /*0e0e*/ 	.byte	0x3f
	.zero		1


	//   ....[71]....
        /*0e10*/ 	.word	0x0001bb10
        /*0e14*/ 	.word	0x00000002
        /*0e18*/ 	.word	0x00000060
        /*0e1c*/ 	.short	0x010a
        /*0e1e*/ 	.byte	0x3f
	.zero		1


	//   ....[72]....
        /*0e20*/ 	.word	0x0001bb60
        /*0e24*/ 	.word	0x00000002
        /*0e28*/ 	.word	0x00036840
        /*0e2c*/ 	.short	0x010a
        /*0e2e*/ 	.byte	0x3f
	.zero		1


	//   ....[73]....
        /*0e30*/ 	.word	0x0001bbb0
        /*0e34*/ 	.word	0x00000002
        /*0e38*/ 	.word	0x00000060
        /*0e3c*/ 	.short	0x010a
        /*0e3e*/ 	.byte	0x3f
	.zero		1


	//   ....[74]....
        /*0e40*/ 	.word	0x0001bc00
        /*0e44*/ 	.word	0x00000000
        /*0e48*/ 	.word	0x00036860
        /*0e4c*/ 	.short	0x010a
        /*0e4e*/ 	.byte	0x3f
	.zero		1


	//   ....[75]....
        /*0e50*/ 	.word	0x0001c780
        /*0e54*/ 	.word	0x00000000
        /*0e58*/ 	.word	0x00036820
        /*0e5c*/ 	.short	0x010a
        /*0e5e*/ 	.byte	0x3f
	.zero		1


	//   ....[76]....
        /*0e60*/ 	.word	0x0001c920
        /*0e64*/ 	.word	0x00000006
        /*0e68*/ 	.word	0x00000000
        /*0e6c*/ 	.short	0x010a
        /*0e6e*/ 	.byte	0x3f
	.zero		1


	//   ....[77]....
        /*0e70*/ 	.word	0x0001c970
        /*0e74*/ 	.word	0x00000007
        /*0e78*/ 	.word	0x00000000
        /*0e7c*/ 	.short	0x010a
        /*0e7e*/ 	.byte	0x3f
	.zero		1


	//   ....[78]....
        /*0e80*/ 	.word	0x0001c9c0
        /*0e84*/ 	.word	0x00000004
        /*0e88*/ 	.word	0x00000000
        /*0e8c*/ 	.short	0x010a
        /*0e8e*/ 	.byte	0x3f
	.zero		1


	//----- nvinfo : EIATTR_NUM_MBARRIERS
	.align		4
.L_813:
        /*0e90*/ 	.byte	0x03, 0x38
        /*0e92*/ 	.short	0x0016


	//----- nvinfo : EIATTR_EXIT_INSTR_OFFSETS
	.align		4
        /*0e94*/ 	.byte	0x04, 0x1c
        /*0e96*/ 	.short	(.L_815 - .L_814)


	//   ....[0]....
.L_814:
        /*0e98*/ 	.word	0x00000a50


	//   ....[1]....
        /*0e9c*/ 	.word	0x000132e0


	//   ....[2]....
        /*0ea0*/ 	.word	0x0001a9b0


	//----- nvinfo : EIATTR_MAX_THREADS
	.align		4
.L_815:
        /*0ea4*/ 	.byte	0x04, 0x05
        /*0ea6*/ 	.short	(.L_817 - .L_816)
.L_816:
        /*0ea8*/ 	.word	0x00000180
        /*0eac*/ 	.word	0x00000001
        /*0eb0*/ 	.word	0x00000001


	//----- nvinfo : EIATTR_CRS_STACK_SIZE
	.align		4
.L_817:
        /*0eb4*/ 	.byte	0x04, 0x1e
        /*0eb6*/ 	.short	(.L_819 - .L_818)
.L_818:
        /*0eb8*/ 	.word	0x00000000


	//----- nvinfo : EIATTR_CBANK_PARAM_SIZE
	.align		4
.L_819:
        /*0ebc*/ 	.byte	0x03, 0x19
        /*0ebe*/ 	.short	0x0af0


	//----- nvinfo : EIATTR_PARAM_CBANK
	.align		4
        /*0ec0*/ 	.byte	0x04, 0x0a
        /*0ec2*/ 	.short	(.L_821 - .L_820)
	.align		4
.L_820:
        /*0ec4*/ 	.word	index@(.nv.constant0._ZN7cutlass13device_kernelIN5flash11enable_sm90INS1_16FlashAttnFwdSm90INS1_25CollectiveMainloopFwdSm90ILi2EN4cute5tupleIJNS5_1CILi1EEES8_S8_EEENS6_IJNS7_ILi128EEENS7_ILi112EEENS7_ILi192EEEEEELi192ENS_10bfloat16_tEfNS_4arch4Sm90ELb1ELb0ELb0ELb1ELb0ELb0ELb0ELb1ELb1ELb1ELb1ELb0EEENS1_21CollectiveEpilogueFwdINS6_IJSA_SC_SB_EEES9_SE_SG_Li256ELb1ELb1ELb1ELb0EEENS1_36VarlenDynamicPersistentTileSchedulerILi128ELi112ELi256ELi128ELb1ELb1ELb1ELb1ELb1ELb1EEEEEEEEEvNT_6ParamsE)
        /*0ec8*/ 	.short	0x0210
        /*0eca*/ 	.short	0x0af0


	//----- nvinfo : EIATTR_SW_WAR
	.align		4
.L_821:
        /*0ecc*/ 	.byte	0x04, 0x36
        /*0ece*/ 	.short	(.L_823 - .L_822)
.L_822:
        /*0ed0*/ 	.word	0x00000008
.L_823:


//--------------------- .nv.info._ZN7cutlass13device_kernelIN5flash11enable_sm90INS1_16FlashAttnFwdSm90INS1_25CollectiveMainloopFwdSm90ILi2EN4cute5tupleIJNS5_1CILi1EEES8_S8_EEENS6_IJNS7_ILi128EEENS7_ILi112EEENS7_ILi192EEEEEELi192ENS_10bfloat16_tEfNS_4arch4Sm90ELb1ELb0ELb0ELb1ELb0ELb1ELb0ELb1ELb1ELb1ELb1ELb0EEENS1_21CollectiveEpilogueFwdINS6_IJSA_SC_SB_EEES9_SE_SG_Li256ELb1ELb1ELb1ELb0EEENS1_36VarlenDynamicPersistentTileSchedulerILi128ELi112ELi256ELi128ELb1ELb1ELb1ELb1ELb1ELb1EEEEEEEEEvNT_6ParamsE --------------------------
	.section	.nv.info._ZN7cutlass13device_kernelIN5flash11enable_sm90INS1_16FlashAttnFwdSm90INS1_25CollectiveMainloopFwdSm90ILi2EN4cute5tupleIJNS5_1CILi1EEES8_S8_EEENS6_IJNS7_ILi128EEENS7_ILi112EEENS7_ILi192EEEEEELi192ENS_10bfloat16_tEfNS_4arch4Sm90ELb1ELb0ELb0ELb1ELb0ELb1ELb0ELb1ELb1ELb1ELb1ELb0EEENS1_21CollectiveEpilogueFwdINS6_IJSA_SC_SB_EEES9_SE_SG_Li256ELb1ELb1ELb1ELb0EEENS1_36VarlenDynamicPersistentTileSchedulerILi128ELi112ELi256ELi128ELb1ELb1ELb1ELb1ELb1ELb1EEEEEEEEEvNT_6ParamsE,"",@"SHT_CUDA_INFO"
	.sectionflags	@""
	.align	4


	//----- nvinfo : EIATTR_CUDA_API_VERSION
	.align		4
        /*0000*/ 	.byte	0x04, 0x37
        /*0002*/ 	.short	(.L_825 - .L_824)
.L_824:
        /*0004*/ 	.word	0x00000082


	//----- nvinfo : EIATTR_KPARAM_INFO
	.align		4
.L_825:
        /*0008*/ 	.byte	0x04, 0x17
        /*000a*/ 	.short	(.L_827 - .L_826)
.L_826:
        /*000c*/ 	.word	0x00000000
        /*0010*/ 	.short	0x0000
        /*0012*/ 	.short	0x0070
        /*0014*/ 	.byte	0x00, 0xf0, 0x01, 0x2a


	//----- nvinfo : EIATTR_SPARSE_MMA_MASK
	.align		4
.L_827:
        /*0018*/ 	.byte	0x03, 0x50
        /*001a*/ 	.short	0x0000


	//----- nvinfo : EIATTR_MAXREG_COUNT
	.align		4
        /*001c*/ 	.byte	0x03, 0x1b
        /*001e*/ 	.short	0x00a8


	//----- nvinfo : EIATTR_NUM_BARRIERS
	.align		4
        /*0020*/ 	.byte	0x02, 0x4c
        /*0022*/ 	.byte	0x10
	.zero		1


	//----- nvinfo : EIATTR_EXTERNS
	.align		4
        /*0024*/ 	.byte	0x04, 0x0f
        /*0026*/ 	.short	(.L_829 - .L_828)


	//   ....[0]....
	.align		4
.L_828:
        /*0028*/ 	.word	index@(__assertfail)


	//----- nvinfo : EIATTR_ANNOTATIONS
	.align		4
.L_829:
        /*002c*/ 	.byte	0x04, 0x55
        /*002e*/ 	.short	(.L_831 - .L_830)


	//   ....[0]....
.L_830:
        /* <DEDUP_REMOVED lines=125> */


	//----- nvinfo : EIATTR_MERCURY_ISA_VERSION
	.align		4
.L_831:
        /*07e8*/ 	.byte	0x03, 0x5f
        /*07ea*/ 	.short	0x0101


	//----- nvinfo : EIATTR_UNUSED_LOAD_BYTE_OFFSET
	.align		4
        /*07ec*/ 	.byte	0x04, 0x44
        /*07ee*/ 	.short	(.L_833 - .L_832)


	//   ....[0]....
.L_832:
        /*07f0*/ 	.word	0x00000ab0
        /*07f4*/ 	.word	0x0000fff0


	//   ....[1]....
        /*07f8*/ 	.word	0x00023530
        /*07fc*/ 	.word	0x0000fff0


	//----- nvinfo : EIATTR_INT_WARP_WIDE_INSTR_OFFSETS
	.align		4
.L_833:
        /*0800*/ 	.byte	0x04, 0x31
        /*0802*/ 	.short	(.L_835 - .L_834)


	//   ....[0]....
.L_834:
        /*0804*/ 	.word	0x00000190


	//   ....[1]....
        /*0808*/ 	.word	0x000001d0


	//   ....[2]....
        /*080c*/ 	.word	0x00000240


	//   ....[3]....
        /*0810*/ 	.word	0x0002a8a0


	//   ....[4]....
        /*0814*/ 	.word	0x0002a930


	//   ....[5]....
        /*0818*/ 	.word	0x0002e6d0


	//   ....[6]....
        /*081c*/ 	.word	0x0002e730


	//----- nvinfo : EIATTR_COOP_GROUP_MASK_REGIDS
	.align		4
.L_835:
        /*0820*/ 	.byte	0x04, 0x29
        /*0822*/ 	.short	(.L_837 - .L_836)


	//   ....[0]....
.L_836:
        /*0824*/ 	.word	0xffffffff


	//   ....[1]....
        /*0828*/ 	.word	0xffffffff


	//   ....[2]....
        /*082c*/ 	.word	0xffffffff


	//   ....[3]....
        /*0830*/ 	.word	0xffffffff


	//   ....[4]....
        /*0834*/ 	.word	0xffffffff


	//   ....[5]....
        /*0838*/ 	.word	0xffffffff


	//   ....[6]....
        /*083c*/ 	.word	0xffffffff


	//   ....[7]....
        /*0840*/ 	.word	0xffffffff


	//   ....[8]....
        /*0844*/ 	.word	0xffffffff


	//   ....[9]....
        /*0848*/ 	.word	0xffffffff


	//   ....[10]....
        /*084c*/ 	.word	0xffffffff


	//   ....[11]....
        /*0850*/ 	.word	0xffffffff


	//   ....[12]....
        /*0854*/ 	.word	0xffffffff


	//   ....[13]....
        /*0858*/ 	.word	0xffffffff


	//   ....[14]....
        /*085c*/ 	.word	0xffffffff


	//   ....[15]....
        /*0860*/ 	.word	0xffffffff


	//   ....[16]....
        /*0864*/ 	.word	0xffffffff


	//   ....[17]....
        /*0868*/ 	.word	0xffffffff


	//   ....[18]....
        /*086c*/ 	.word	0xffffffff


	//   ....[19]....
        /*0870*/ 	.word	0xffffffff


	//   ....[20]....
        /*0874*/ 	.word	0xffffffff


	//   ....[21]....
        /*0878*/ 	.word	0xffffffff


	//   ....[22]....
        /*087c*/ 	.word	0xffffffff


	//   ....[23]....
        /*0880*/ 	.word	0xffffffff


	//   ....[24]....
        /*0884*/ 	.word	0xffffffff


	//   ....[25]....
        /*0888*/ 	.word	0xffffffff


	//   ....[26]....
        /*088c*/ 	.word	0xffffffff


	//   ....[27]....
        /*0890*/ 	.word	0xffffffff


	//   ....[28]....
        /*0894*/ 	.word	0xffffffff


	//   ....[29]....
        /*0898*/ 	.word	0xffffffff


	//   ....[30]....
        /*089c*/ 	.word	0xffffffff


	//   ....[31]....
        /*08a0*/ 	.word	0xffffffff


	//   ....[32]....
        /*08a4*/ 	.word	0xffffffff


	//   ....[33]....
        /*08a8*/ 	.word	0xffffffff


	//   ....[34]....
        /*08ac*/ 	.word	0xffffffff


	//   ....[35]....
        /*08b0*/ 	.word	0xffffffff


	//   ....[36]....
        /*08b4*/ 	.word	0xffffffff


	//   ....[37]....
        /*08b8*/ 	.word	0xffffffff


	//   ....[38]....
        /*08bc*/ 	.word	0xffffffff


	//   ....[39]....
        /*08c0*/ 	.word	0xffffffff


	//   ....[40]....
        /*08c4*/ 	.word	0xffffffff


	//   ....[41]....
        /*08c8*/ 	.word	0xffffffff


	//   ....[42]....
        /*08cc*/ 	.word	0xffffffff


	//   ....[43]....
        /*08d0*/ 	.word	0xffffffff


	//   ....[44]....
        /*08d4*/ 	.word	0xffffffff


	//   ....[45]....
        /*08d8*/ 	.word	0xffffffff


	//   ....[46]....
        /*08dc*/ 	.word	0xffffffff


	//   ....[47]....
        /*08e0*/ 	.word	0xffffffff


	//   ....[48]....
        /*08e4*/ 	.word	0xffffffff


	//   ....[49]....
        /*08e8*/ 	.word	0xffffffff


	//   ....[50]....
        /*08ec*/ 	.word	0xffffffff


	//   ....[51]....
        /*08f0*/ 	.word	0xffffffff


	//   ....[52]....
        /*08f4*/ 	.word	0xffffffff


	//   ....[53]....
        /*08f8*/ 	.word	0xffffffff


	//   ....[54]....
        /*08fc*/ 	.word	0xffffffff


	//   ....[55]....
        /*0900*/ 	.word	0xffffffff


	//   ....[56]....
        /*0904*/ 	.word	0xffffffff


	//   ....[57]....
        /*0908*/ 	.word	0xffffffff


	//   ....[58]....
        /*090c*/ 	.word	0xffffffff


	//   ....[59]....
        /*0910*/ 	.word	0xffffffff


	//   ....[60]....
        /*0914*/ 	.word	0xffffffff


	//   ....[61]....
        /*0918*/ 	.word	0xffffffff


	//   ....[62]....
        /*091c*/ 	.word	0xffffffff


	//   ....[63]....
        /*0920*/ 	.word	0xffffffff


	//   ....[64]....
        /*0924*/ 	.word	0xffffffff


	//   ....[65]....
        /*0928*/ 	.word	0xffffffff


	//   ....[66]....
        /*092c*/ 	.word	0xffffffff


	//   ....[67]....
        /*0930*/ 	.word	0xffffffff


	//   ....[68]....
        /*0934*/ 	.word	0xffffffff


	//   ....[69]....
        /*0938*/ 	.word	0xffffffff


	//   ....[70]....
        /*093c*/ 	.word	0xffffffff


	//   ....[71]....
        /*0940*/ 	.word	0xffffffff


	//   ....[72]....
        /*0944*/ 	.word	0xffffffff


	//   ....[73]....
        /*0948*/ 	.word	0xffffffff


	//   ....[74]....
        /*094c*/ 	.word	0xffffffff


	//   ....[75]....
        /*0950*/ 	.word	0xffffffff


	//   ....[76]....
        /*0954*/ 	.word	0xffffffff


	//   ....[77]....
        /*0958*/ 	.word	0xffffffff


	//   ....[78]....
        /*095c*/ 	.word	0xffffffff


	//   ....[79]....
        /*0960*/ 	.word	0xffffffff


	//   ....[80]....
        /*0964*/ 	.word	0xffffffff


	//   ....[81]....
        /*0968*/ 	.word	0xffffffff


	//   ....[82]....
        /*096c*/ 	.word	0xffffffff


	//   ....[83]....
        /*0970*/ 	.word	0xffffffff


	//   ....[84]....
        /*0974*/ 	.word	0xffffffff


	//   ....[85]....
        /*0978*/ 	.word	0xffffffff


	//   ....[86]....
        /*097c*/ 	.word	0xffffffff


	//   ....[87]....
        /*0980*/ 	.word	0xffffffff


	//   ....[88]....
        /*0984*/ 	.word	0xffffffff


	//   ....[89]....
        /*0988*/ 	.word	0xffffffff


	//   ....[90]....
        /*098c*/ 	.word	0xffffffff


	//   ....[91]....
        /*0990*/ 	.word	0xffffffff


	//   ....[92]....
        /*0994*/ 	.word	0xffffffff


	//   ....[93]....
        /*0998*/ 	.word	0xffffffff


	//   ....[94]....
        /*099c*/ 	.word	0xffffffff


	//   ....[95]....
        /*09a0*/ 	.word	0xffffffff


	//   ....[96]....
        /*09a4*/ 	.word	0xffffffff


	//   ....[97]....
        /*09a8*/ 	.word	0xffffffff


	//   ....[98]....
        /*09ac*/ 	.word	0xffffffff


	//   ....[99]....
        /*09b0*/ 	.word	0xffffffff


	//   ....[100]....
        /*09b4*/ 	.word	0xffffffff


	//   ....[101]....
        /*09b8*/ 	.word	0xffffffff


	//   ....[102]....
        /*09bc*/ 	.word	0xffffffff


	//   ....[103]....
        /*09c0*/ 	.word	0xffffffff


	//   ....[104]....
        /*09c4*/ 	.word	0xffffffff


	//   ....[105]....
        /*09c8*/ 	.word	0xffffffff


	//   ....[106]....
        /*09cc*/ 	.word	0xffffffff


	//   ....[107]....
        /*09d0*/ 	.word	0xffffffff


	//   ....[108]....
        /*09d4*/ 	.word	0xffffffff


	//   ....[109]....
        /*09d8*/ 	.word	0xffffffff


	//   ....[110]....
        /*09dc*/ 	.word	0xffffffff


	//   ....[111]....
        /*09e0*/ 	.word	0xffffffff


	//   ....[112]....
        /*09e4*/ 	.word	0xffffffff


	//   ....[113]....
        /*09e8*/ 	.word	0xffffffff


	//   ....[114]....
        /*09ec*/ 	.word	0xffffffff


	//   ....[115]....
        /*09f0*/ 	.word	0xffffffff


	//   ....[116]....
        /*09f4*/ 	.word	0xffffffff


	//   ....[117]....
        /*09f8*/ 	.word	0xffffffff


	//   ....[118]....
        /*09fc*/ 	.word	0xffffffff


	//   ....[119]....
        /*0a00*/ 	.word	0xffffffff


	//   ....[120]....
        /*0a04*/ 	.word	0xffffffff


	//   ....[121]....
        /*0a08*/ 	.word	0xffffffff


	//   ....[122]....
        /*0a0c*/ 	.word	0x0500000f


	//   ....[123]....
        /*0a10*/ 	.word	0x0500000f


	//   ....[124]....
        /*0a14*/ 	.word	0x0500000f


	//   ....[125]....
        /*0a18*/ 	.word	0x0500000f


	//   ....[126]....
        /*0a1c*/ 	.word	0x0500000f


	//   ....[127]....
        /*0a20*/ 	.word	0x0500000f


	//   ....[128]....
        /*0a24*/ 	.word	0x0500000f


	//   ....[129]....
        /*0a28*/ 	.word	0x0500000f


	//   ....[130]....
        /*0a2c*/ 	.word	0x0500000f


	//   ....[131]....
        /*0a30*/ 	.word	0x0500000f


	//   ....[132]....
        /*0a34*/ 	.word	0x0500000f


	//   ....[133]....
        /*0a38*/ 	.word	0x0500000f


	//   ....[134]....
        /*0a3c*/ 	.word	0x0500000f


	//   ....[135]....
        /*0a40*/ 	.word	0x0500000f


	//   ....[136]....
        /*0a44*/ 	.word	0x0500000f


	//   ....[137]....
        /*0a48*/ 	.word	0x0500000f


	//   ....[138]....
        /*0a4c*/ 	.word	0x0500000f


	//   ....[139]....
        /*0a50*/ 	.word	0x0500000f


	//   ....[140]....
        /*0a54*/ 	.word	0x0500000f


	//   ....[141]....
        /*0a58*/ 	.word	0x0500000f


	//   ....[142]....
        /*0a5c*/ 	.word	0x0500000f


	//   ....[143]....
        /*0a60*/ 	.word	0x0500000f


	//   ....[144]....
        /*0a64*/ 	.word	0x0500000f


	//   ....[145]....
        /*0a68*/ 	.word	0x0500000f


	//   ....[146]....
        /*0a6c*/ 	.word	0x0500000f


	//   ....[147]....
        /*0a70*/ 	.word	0x0500000f


	//   ....[148]....
        /*0a74*/ 	.word	0x0500000f


	//   ....[149]....
        /*0a78*/ 	.word	0x0500000f


	//   ....[150]....
        /*0a7c*/ 	.word	0x0500000f


	//   ....[151]....
        /*0a80*/ 	.word	0x0500000f


	//   ....[152]....
        /*0a84*/ 	.word	0x0500000f


	//   ....[153]....
        /*0a88*/ 	.word	0x0500000f


	//   ....[154]....
        /*0a8c*/ 	.word	0x0500000f


	//   ....[155]....
        /*0a90*/ 	.word	0x0500000f


	//   ....[156]....
        /*0a94*/ 	.word	0x0500000f


	//   ....[157]....
        /*0a98*/ 	.word	0x0500000f


	//   ....[158]....
        /*0a9c*/ 	.word	0x0500000f


	//   ....[159]....
        /*0aa0*/ 	.word	0x0500000f


	//   ....[160]....
        /*0aa4*/ 	.word	0x0500000f


	//   ....[161]....
        /*0aa8*/ 	.word	0x0500000f


	//   ....[162]....
        /*0aac*/ 	.word	0x0500000f


	//   ....[163]....
        /*0ab0*/ 	.word	0x0500000f


	//   ....[164]....
        /*0ab4*/ 	.word	0x0500000f


	//   ....[165]....
        /*0ab8*/ 	.word	0x0500000f


	//   ....[166]....
        /*0abc*/ 	.word	0x0500000f


	//   ....[167]....
        /*0ac0*/ 	.word	0x0500000f


	//   ....[168]....
        /*0ac4*/ 	.word	0x0500000f


	//   ....[169]....
        /*0ac8*/ 	.word	0x0500000f


	//   ....[170]....
        /*0acc*/ 	.word	0x0500000f


	//   ....[171]....
        /*0ad0*/ 	.word	0x0500000f


	//   ....[172]....
        /*0ad4*/ 	.word	0x0500000f


	//   ....[173]....
        /*0ad8*/ 	.word	0x0500000f


	//   ....[174]....
        /*0adc*/ 	.word	0x0500000f


	//----- nvinfo : EIATTR_COOP_GROUP_INSTR_OFFSETS
	.align		4
.L_837:
        /*0ae0*/ 	.byte	0x04, 0x28
        /*0ae2*/ 	.short	(.L_839 - .L_838)


	//   ....[0]....
.L_838:
        /*0ae4*/ 	.word	0x00000060


	//   ....[1]....
        /*0ae8*/ 	.word	0x000001a0


	//   ....[2]....
        /*0aec*/ 	.word	0x000001f0


	//   ....[3]....
        /*0af0*/ 	.word	0x00000420


	//   ....[4]....
        /*0af4*/ 	.word	0x00000580


	//   ....[5]....
        /*0af8*/ 	.word	0x000006a0


	//   ....[6]....
        /*0afc*/ 	.word	0x00000800


	//   ....[7]....
        /*0b00*/ 	.word	0x0000b550


	//   ....[8]....
        /*0b04*/ 	.word	0x0000bc90


	//   ....[9]....
        /*0b08*/ 	.word	0x0000bca0


	//   ....[10]....
        /*0b0c*/ 	.word	0x0000bcb0


	//   ....[11]....
        /*0b10*/ 	.word	0x0000bcc0


	//   ....[12]....
        /*0b14*/ 	.word	0x0000c540


	//   ....[13]....
        /*0b18*/ 	.word	0x0000c550


	//   ....[14]....
        /*0b1c*/ 	.word	0x0000c560


	//   ....[15]....
        /*0b20*/ 	.word	0x0000c570


	//   ....[16]....
        /*0b24*/ 	.word	0x0000f750


	//   ....[17]....
        /*0b28*/ 	.word	0x0000f760


	//   ....[18]....
        /*0b2c*/ 	.word	0x0000f770


	//   ....[19]....
        /*0b30*/ 	.word	0x0000f780


	//   ....[20]....
        /*0b34*/ 	.word	0x0000fde0


	//   ....[21]....
        /*0b38*/ 	.word	0x0000fdf0


	//   ....[22]....
        /*0b3c*/ 	.word	0x0000fe00


	//   ....[23]....
        /*0b40*/ 	.word	0x0000fe10


	//   ....[24]....
        /*0b44*/ 	.word	0x00015f90


	//   ....[25]....
        /*0b48*/ 	.word	0x00016800


	//   ....[26]....
        /*0b4c*/ 	.word	0x000169c0


	//   ....[27]....
        /*0b50*/ 	.word	0x00016a00


	//   ....[28]....
        /*0b54*/ 	.word	0x00017240


	//   ....[29]....
        /*0b58*/ 	.word	0x000172c0


	//   ....[30]....
        /*0b5c*/ 	.word	0x0001ba30


	//   ....[31]....
        /*0b60*/ 	.word	0x0001baa0


	//   ....[32]....
        /*0b64*/ 	.word	0x0001c030


	//   ....[33]....
        /*0b68*/ 	.word	0x0001c0a0


	//   ....[34]....
        /*0b6c*/ 	.word	0x0001c8f0


	//   ....[35]....
        /*0b70*/ 	.word	0x0001c940


	//   ....[36]....
        /*0b74*/ 	.word	0x00021250


	//   ....[37]....
        /*0b78*/ 	.word	0x00021270


	//   ....[38]....
        /*0b7c*/ 	.word	0x00021450


	//   ....[39]....
        /*0b80*/ 	.word	0x000217b0


	//   ....[40]....
        /*0b84*/ 	.word	0x00022cd0


	//   ....[41]....
        /*0b88*/ 	.word	0x00022ce0


	//   ....[42]....
        /*0b8c*/ 	.word	0x00022d30


	//   ....[43]....
        /*0b90*/ 	.word	0x00022d40


	//   ....[44]....
        /*0b94*/ 	.word	0x00024290


	//   ....[45]....
        /*0b98*/ 	.word	0x000242a0


	//   ....[46]....
        /*0b9c*/ 	.word	0x000242b0


	//   ....[47]....
        /*0ba0*/ 	.word	0x000242c0


	//   ....[48]....
        /*0ba4*/ 	.word	0x00024ba0


	//   ....[49]....
        /*0ba8*/ 	.word	0x00024c00


	//   ....[50]....
        /*0bac*/ 	.word	0x00024d20


	//   ....[51]....
        /*0bb0*/ 	.word	0x00024d40


	//   ....[52]....
        /*0bb4*/ 	.word	0x00024e40


	//   ....[53]....
        /*0bb8*/ 	.word	0x00024e60


	//   ....[54]....
        /*0bbc*/ 	.word	0x00024f70


	//   ....[55]....
        /*0bc0*/ 	.word	0x00024f90


	//   ....[56]....
        /*0bc4*/ 	.word	0x00025410


	//   ....[57]....
        /*0bc8*/ 	.word	0x00025450


	//   ....[58]....
        /*0bcc*/ 	.word	0x00025d80


	//   ....[59]....
        /*0bd0*/ 	.word	0x00025d90


	//   ....[60]....
        /*0bd4*/ 	.word	0x00026d00


	//   ....[61]....
        /*0bd8*/ 	.word	0x00026d30


	//   ....[62]....
        /*0bdc*/ 	.word	0x00026e50


	//   ....[63]....
        /*0be0*/ 	.word	0x00026e70


	//   ....[64]....
        /*0be4*/ 	.word	0x00026f70


	//   ....[65]....
        /*0be8*/ 	.word	0x00026f90


	//   ....[66]....
        /*0bec*/ 	.word	0x000270a0


	//   ....[67]....
        /*0bf0*/ 	.word	0x000270c0


	//   ....[68]....
        /*0bf4*/ 	.word	0x00027250


	//   ....[69]....
        /*0bf8*/ 	.word	0x00027480


	//   ....[70]....
        /*0bfc*/ 	.word	0x000274b0


	//   ....[71]....
        /*0c00*/ 	.word	0x000274e0


	//   ....[72]....
        /*0c04*/ 	.word	0x00027510


	//   ....[73]....
        /*0c08*/ 	.word	0x00027540


	//   ....[74]....
        /*0c0c*/ 	.word	0x00027570


	//   ....[75]....
        /*0c10*/ 	.word	0x00027710


	//   ....[76]....
        /*0c14*/ 	.word	0x00027740


	//   ....[77]....
        /*0c18*/ 	.word	0x00027770


	//   ....[78]....
        /*0c1c*/ 	.word	0x000277a0


	//   ....[79]....
        /*0c20*/ 	.word	0x000277d0


	//   ....[80]....
        /*0c24*/ 	.word	0x00027800


	//   ....[81]....
        /*0c28*/ 	.word	0x000278a0


	//   ....[82]....
        /*0c2c*/ 	.word	0x000278d0


	//   ....[83]....
        /*0c30*/ 	.word	0x000278e0


	//   ....[84]....
        /*0c34*/ 	.word	0x00027910


	//   ....[85]....
        /*0c38*/ 	.word	0x00029040


	//   ....[86]....
        /*0c3c*/ 	.word	0x0002ae80


	//   ....[87]....
        /*0c40*/ 	.word	0x0002ba90


	//   ....[88]....
        /*0c44*/ 	.word	0x0002baa0


	//   ....[89]....
        /*0c48*/ 	.word	0x0002bb60


	//   ....[90]....
        /*0c4c*/ 	.word	0x0002bb70


	//   ....[91]....
        /*0c50*/ 	.word	0x0002bc10


	//   ....[92]....
        /*0c54*/ 	.word	0x0002bc20


	//   ....[93]....
        /*0c58*/ 	.word	0x0002bcc0


	//   ....[94]....
        /*0c5c*/ 	.word	0x0002bcd0


	//   ....[95]....
        /*0c60*/ 	.word	0x0002bd70


	//   ....[96]....
        /*0c64*/ 	.word	0x0002bd80


	//   ....[97]....
        /*0c68*/ 	.word	0x0002be20


	//   ....[98]....
        /*0c6c*/ 	.word	0x0002be30


	//   ....[99]....
        /*0c70*/ 	.word	0x0002bed0


	//   ....[100]....
        /*0c74*/ 	.word	0x0002bee0


	//   ....[101]....
        /*0c78*/ 	.word	0x0002bf30


	//   ....[102]....
        /*0c7c*/ 	.word	0x0002bf70


	//   ....[103]....
        /*0c80*/ 	.word	0x0002ef50


	//   ....[104]....
        /*0c84*/ 	.word	0x0002ef70


	//   ....[105]....
        /*0c88*/ 	.word	0x0002efd0


	//   ....[106]....
        /*0c8c*/ 	.word	0x0002f000


	//   ....[107]....
        /*0c90*/ 	.word	0x0002f030


	//   ....[108]....
        /*0c94*/ 	.word	0x0002f060


	//   ....[109]....
        /*0c98*/ 	.word	0x0002f090


	//   ....[110]....
        /*0c9c*/ 	.word	0x0002f0c0


	//   ....[111]....
        /*0ca0*/ 	.word	0x0002f290


	//   ....[112]....
        /*0ca4*/ 	.word	0x0002f2c0


	//   ....[113]....
        /*0ca8*/ 	.word	0x0002f2f0


	//   ....[114]....
        /*0cac*/ 	.word	0x0002f320


	//   ....[115]....
        /*0cb0*/ 	.word	0x0002f350


	//   ....[116]....
        /*0cb4*/ 	.word	0x0002f380


	//   ....[117]....
        /*0cb8*/ 	.word	0x0002f450


	//   ....[118]....
        /*0cbc*/ 	.word	0x0002f470


	//   ....[119]....
        /*0cc0*/ 	.word	0x0002f480


	//   ....[120]....
        /*0cc4*/ 	.word	0x0002f500


	//   ....[121]....
        /*0cc8*/ 	.word	0x00030030


	//   ....[122]....
        /*0ccc*/ 	.word	0x00030470


	//   ....[123]....
        /*0cd0*/ 	.word	0x00030500


	//   ....[124]....
        /*0cd4*/ 	.word	0x00030550


	//   ....[125]....
        /*0cd8*/ 	.word	0x000305a0


	//   ....[126]....
        /*0cdc*/ 	.word	0x00030630


	//   ....[127]....
        /*0ce0*/ 	.word	0x000306c0


	//   ....[128]....
        /*0ce4*/ 	.word	0x00030710


	//   ....[129]....
        /*0ce8*/ 	.word	0x00030760


	//   ....[130]....
        /*0cec*/ 	.word	0x00030850


	//   ....[131]....
        /*0cf0*/ 	.word	0x000308e0


	//   ....[132]....
        /*0cf4*/ 	.word	0x00030940


	//   ....[133]....
        /*0cf8*/ 	.word	0x000309a0


	//   ....[134]....
        /*0cfc*/ 	.word	0x00030a30


	//   ....[135]....
        /*0d00*/ 	.word	0x00030ac0


	//   ....[136]....
        /*0d04*/ 	.word	0x00030b10


	//   ....[137]....
        /*0d08*/ 	.word	0x00030b60


	//   ....[138]....
        /*0d0c*/ 	.word	0x00030e60


	//   ....[139]....
        /*0d10*/ 	.word	0x00031150


	//   ....[140]....
        /*0d14*/ 	.word	0x000312d0


	//   ....[141]....
        /*0d18*/ 	.word	0x00031320


	//   ....[142]....
        /*0d1c*/ 	.word	0x000313f0


	//   ....[143]....
        /*0d20*/ 	.word	0x00031500


	//   ....[144]....
        /*0d24*/ 	.word	0x00031560


	//   ....[145]....
        /*0d28*/ 	.word	0x00031670


	//   ....[146]....
        /*0d2c*/ 	.word	0x000316d0


	//   ....[147]....
        /*0d30*/ 	.word	0x000317e0


	//   ....[148]....
        /*0d34*/ 	.word	0x00031840


	//   ....[149]....
        /*0d38*/ 	.word	0x00031950


	//   ....[150]....
        /*0d3c*/ 	.word	0x000319b0


	//   ....[151]....
        /*0d40*/ 	.word	0x00031ac0


	//   ....[152]....
        /*0d44*/ 	.word	0x00031b20


	//   ....[153]....
        /*0d48*/ 	.word	0x00031c30


	//   ....[154]....
        /*0d4c*/ 	.word	0x00031c90


	//   ....[155]....
        /*0d50*/ 	.word	0x00031d70


	//   ....[156]....
        /*0d54*/ 	.word	0x000320e0


	//   ....[157]....
        /*0d58*/ 	.word	0x00032190


	//   ....[158]....
        /*0d5c*/ 	.word	0x00032310


	//   ....[159]....
        /*0d60*/ 	.word	0x000323a0


	//   ....[160]....
        /*0d64*/ 	.word	0x00032420


	//   ....[161]....
        /*0d68*/ 	.word	0x000324a0


	//   ....[162]....
        /*0d6c*/ 	.word	0x00032520


	//   ....[163]....
        /*0d70*/ 	.word	0x000325b0


	//   ....[164]....
        /*0d74*/ 	.word	0x00032650


	//   ....[165]....
        /*0d78*/ 	.word	0x00032720


	//   ....[166]....
        /*0d7c*/ 	.word	0x000327a0


	//   ....[167]....
        /*0d80*/ 	.word	0x00032820


	//   ....[168]....
        /*0d84*/ 	.word	0x000328a0


	//   ....[169]....
        /*0d88*/ 	.word	0x00032930


	//   ....[170]....
        /*0d8c*/ 	.word	0x000329b0


	//   ....[171]....
        /*0d90*/ 	.word	0x00032a60


	//   ....[172]....
        /*0d94*/ 	.word	0x00032ab0


	//   ....[173]....
        /*0d98*/ 	.word	0x00032b70


	//   ....[174]....
        /*0d9c*/ 	.word	0x00032ca0


	//----- nvinfo : EIATTR_REG_RECONFIG
	.align		4
.L_839:
        /*0da0*/ 	.byte	0x01, 0x54
	.zero		2


	//----- nvinfo : EIATTR_SYSCALL_OFFSETS
	.align		4
        /*0da4*/ 	.byte	0x04, 0x46
        /*0da6*/ 	.short	(.L_841 - .L_840)


	//   ....[0]....
.L_840:
        /*0da8*/ 	.word	0x00001db0


	//   ....[1]....
        /*0dac*/ 	.word	0x00001f00


	//   ....[2]....
        /*0db0*/ 	.word	0x0000b6c0


	//   ....[3]....
        /*0db4*/ 	.word	0x0000b9e0


	//   ....[4]....
        /*0db8*/ 	.word	0x0002aaa0


	//   ....[5]....
        /*0dbc*/ 	.word	0x0002abf0


	//   ....[6]....
        /*0dc0*/ 	.word	0x0002ace0


	//   ....[7]....
        /*0dc4*/ 	.word	0x0002b640


	//----- nvinfo : EIATTR_MBARRIER_INSTR_OFFSETS
	.align		4
.L_841:
        /*0dc8*/ 	.byte	0x04, 0x39
        /*0dca*/ 	.short	(.L_843 - .L_842)


	//   ....[0]....
.L_842:
        /*0dcc*/ 	.word	0x000002d0
        /*0dd0*/ 	.word	0x000000ff
        /*0dd4*/ 	.word	0x00036800
        /*0dd8*/ 	.short	0x0100
        /*0dda*/ 	.byte	0x08
	.zero		1


	//   ....[1]....
        /*0ddc*/ 	.word	0x000002e0
        /*0de0*/ 	.word	0x000000ff
        /*0de4*/ 	.word	0x00036820
        /*0de8*/ 	.short	0x0100
        /*0dea*/ 	.byte	0x08
	.zero		1


	//   ....[2]....
        /*0dec*/ 	.word	0x000003d0
        /*0df0*/ 	.word	0x000000ff
        /*0df4*/ 	.word	0x00036830
        /*0df8*/ 	.short	0x0100
        /*0dfa*/ 	.byte	0x08
	.zero		1


	//   ....[3]....
        /*0dfc*/ 	.word	0x000003e0
        /*0e00*/ 	.word	0x000000ff
        /*0e04*/ 	.word	0x00036840
        /*0e08*/ 	.short	0x0100
        /*0e0a*/ 	.byte	0x08
	.zero		1


	//   ....[4]....
        /*0e0c*/ 	.word	0x000003f0
        /*0e10*/ 	.word	0x000000ff
        /*0e14*/ 	.word	0x00036838
        /*0e18*/ 	.short	0x0100
        /*0e1a*/ 	.byte	0x08
	.zero		1


	//   ....[5]....
        /*0e1c*/ 	.word	0x00000400
        /*0e20*/ 	.word	0x000000ff
        /*0e24*/ 	.word	0x00036848
        /*0e28*/ 	.short	0x0100
        /*0e2a*/ 	.byte	0x08
	.zero		1


	//   ....[6]....
        /*0e2c*/ 	.word	0x00000530
        /*0e30*/ 	.word	0x000000ff
        /*0e34*/ 	.word	0x00036850
        /*0e38*/ 	.short	0x0100
        /*0e3a*/ 	.byte	0x08
	.zero		1


	//   ....[7]....
        /*0e3c*/ 	.word	0x00000540
        /*0e40*/ 	.word	0x000000ff
        /*0e44*/ 	.word	0x00036860
        /*0e48*/ 	.short	0x0100
        /*0e4a*/ 	.byte	0x08
	.zero		1


	//   ....[8]....
        /*0e4c*/ 	.word	0x00000550
        /*0e50*/ 	.word	0x000000ff
        /*0e54*/ 	.word	0x00036858
        /*0e58*/ 	.short	0x0100
        /*0e5a*/ 	.byte	0x08
	.zero		1


	//   ....[9]....
        /*0e5c*/ 	.word	0x00000560
        /*0e60*/ 	.word	0x000000ff
        /*0e64*/ 	.word	0x00036868
        /*0e68*/ 	.short	0x0100
        /*0e6a*/ 	.byte	0x08
	.zero		1


	//   ....[10]....
        /*0e6c*/ 	.word	0x00000650
        /*0e70*/ 	.word	0x000000ff
        /*0e74*/ 	.word	0x00036870
        /*0e78*/ 	.short	0x0100
        /*0e7a*/ 	.byte	0x06
	.zero		1


	//   ....[11]....
        /*0e7c*/ 	.word	0x00000660
        /*0e80*/ 	.word	0x000000ff
        /*0e84*/ 	.word	0x00036880
        /*0e88*/ 	.short	0x0100
        /*0e8a*/ 	.byte	0x06
	.zero		1


	//   ....[12]....
        /*0e8c*/ 	.word	0x00000670
        /*0e90*/ 	.word	0x000000ff
        /*0e94*/ 	.word	0x00036878
        /*0e98*/ 	.short	0x0100
        /*0e9a*/ 	.byte	0x06
	.zero		1


	//   ....[13]....
        /*0e9c*/ 	.word	0x00000680
        /*0ea0*/ 	.word	0x000000ff
        /*0ea4*/ 	.word	0x00036888
        /*0ea8*/ 	.short	0x0100
        /*0eaa*/ 	.byte	0x06
	.zero		1


	//   ....[14]....
        /*0eac*/ 	.word	0x000007b0
        /*0eb0*/ 	.word	0x000000ff
        /*0eb4*/ 	.word	0x00036890
        /*0eb8*/ 	.short	0x0100
        /*0eba*/ 	.byte	0x08
	.zero		1


	//   ....[15]....
        /*0ebc*/ 	.word	0x000007c0
        /*0ec0*/ 	.word	0x000000ff
        /*0ec4*/ 	.word	0x000368a0
        /*0ec8*/ 	.short	0x0100
        /*0eca*/ 	.byte	0x08
	.zero		1


	//   ....[16]....
        /*0ecc*/ 	.word	0x000007d0
        /*0ed0*/ 	.word	0x000000ff
        /*0ed4*/ 	.word	0x00036898
        /*0ed8*/ 	.short	0x0100
        /*0eda*/ 	.byte	0x08
	.zero		1


	//   ....[17]....
        /*0edc*/ 	.word	0x000007e0
        /*0ee0*/ 	.word	0x000000ff
        /*0ee4*/ 	.word	0x000368a8
        /*0ee8*/ 	.short	0x0100
        /*0eea*/ 	.byte	0x08
	.zero		1


	//   ....[18]....
        /*0eec*/ 	.word	0x00000910
        /*0ef0*/ 	.word	0x000000ff
        /*0ef4*/ 	.word	0x000368b0
        /*0ef8*/ 	.short	0x0100
        /*0efa*/ 	.byte	0x08
	.zero		1


	//   ....[19]....
        /*0efc*/ 	.word	0x00000920
        /*0f00*/ 	.word	0x000000ff
        /*0f04*/ 	.word	0x000368c0
        /*0f08*/ 	.short	0x0100
        /*0f0a*/ 	.byte	0x08
	.zero		1


	//   ....[20]....
        /*0f0c*/ 	.word	0x00000930
        /*0f10*/ 	.word	0x000000ff
        /*0f14*/ 	.word	0x000368b8
        /*0f18*/ 	.short	0x0100
        /*0f1a*/ 	.byte	0x08
	.zero		1


	//   ....[21]....
        /*0f1c*/ 	.word	0x00000940
        /*0f20*/ 	.word	0x000000ff
        /*0f24*/ 	.word	0x000368c8
        /*0f28*/ 	.short	0x0100
        /*0f2a*/ 	.byte	0x08
	.zero		1


	//   ....[22]....
        /*0f2c*/ 	.word	0x00003aa0
        /*0f30*/ 	.word	0x00000060
        /*0f34*/ 	.word	0x00036890
        /*0f38*/ 	.short	0x010a
        /*0f3a*/ 	.byte	0x3f
	.zero		1


	//   ....[23]....
        /*0f3c*/ 	.word	0x00007060
        /*0f40*/ 	.word	0x00000060
        /*0f44*/ 	.word	0x00036890
        /*0f48*/ 	.short	0x010a
        /*0f4a*/ 	.byte	0x3f
	.zero		1


	//   ....[24]....
        /*0f4c*/ 	.word	0x0000a320
        /*0f50*/ 	.word	0x00000060
        /*0f54*/ 	.word	0x00036890
        /*0f58*/ 	.short	0x010a
        /*0f5a*/ 	.byte	0x3f
	.zero		1


	//   ....[25]....
        /*0f5c*/ 	.word	0x0000a6f0
        /*0f60*/ 	.word	0x00000028
        /*0f64*/ 	.word	0x00000000
        /*0f68*/ 	.short	0x0101
        /*0f6a*/ 	.byte	0x3f
	.zero		1


	//   ....[26]....
        /*0f6c*/ 	.word	0x0000a730
        /*0f70*/ 	.word	0x00000060
        /*0f74*/ 	.word	0x000368b0
        /*0f78*/ 	.short	0x010a
        /*0f7a*/ 	.byte	0x3f
	.zero		1


	//   ....[27]....
        /*0f7c*/ 	.word	0x0000ada0
        /*0f80*/ 	.word	0x00000060
        /*0f84*/ 	.word	0x00000000
        /*0f88*/ 	.short	0x0101
        /*0f8a*/ 	.byte	0x3f
	.zero		1


	//   ....[28]....
        /*0f8c*/ 	.word	0x0000b740
        /*0f90*/ 	.word	0x00000010
        /*0f94*/ 	.word	0x00036800
        /*0f98*/ 	.short	0x010a
        /*0f9a*/ 	.byte	0x3f
	.zero		1


	//   ....[29]....
        /*0f9c*/ 	.word	0x0000b790
        /*0fa0*/ 	.word	0x00000010
        /*0fa4*/ 	.word	0x00036800
        /*0fa8*/ 	.short	0x010a
        /*0faa*/ 	.byte	0x3f
	.zero		1


	//   ....[30]....
        /*0fac*/ 	.word	0x0000cc40
        /*0fb0*/ 	.word	0x00000010
        /*0fb4*/ 	.word	0x00036800
        /*0fb8*/ 	.short	0x010a
        /*0fba*/ 	.byte	0x3f
	.zero		1


	//   ....[31]....
        /*0fbc*/ 	.word	0x00010220
        /*0fc0*/ 	.word	0x00000010
        /*0fc4*/ 	.word	0x00036800
        /*0fc8*/ 	.short	0x010a
        /*0fca*/ 	.byte	0x3f
	.zero		1


	//   ....[32]....
        /*0fcc*/ 	.word	0x00013060
        /*0fd0*/ 	.word	0x00000003
        /*0fd4*/ 	.word	0x00036830
        /*0fd8*/ 	.short	0x010a
        /*0fda*/ 	.byte	0x3f
	.zero		1


	//   ....[33]....
        /*0fdc*/ 	.word	0x000130d0
        /*0fe0*/ 	.word	0x00000003
        /*0fe4*/ 	.word	0x00036830
        /*0fe8*/ 	.short	0x010a
        /*0fea*/ 	.byte	0x3f
	.zero		1


	//   ....[34]....
        /*0fec*/ 	.word	0x00017510
        /*0ff0*/ 	.word	0x00000006
        /*0ff4*/ 	.word	0x00000000
        /*0ff8*/ 	.short	0x0101
        /*0ffa*/ 	.byte	0x3f
	.zero		1


	//   ....[35]....
        /*0ffc*/ 	.word	0x00018030
        /*1000*/ 	.word	0x0000000d
        /*1004*/ 	.word	0x00036830
        /*1008*/ 	.short	0x010a
        /*100a*/ 	.byte	0x3f
	.zero		1


	//   ....[36]....
        /*100c*/ 	.word	0x000180b0
        /*1010*/ 	.word	0x0000000d
        /*1014*/ 	.word	0x00036830
        /*1018*/ 	.short	0x010a
        /*101a*/ 	.byte	0x3f
	.zero		1


	//   ....[37]....
        /*101c*/ 	.word	0x0001b720
        /*1020*/ 	.word	0x0000000b
        /*1024*/ 	.word	0x00036850
        /*1028*/ 	.short	0x010a
        /*102a*/ 	.byte	0x3f
	.zero		1


	//   ....[38]....
        /*102c*/ 	.word	0x0001b770
        /*1030*/ 	.word	0x0000000b
        /*1034*/ 	.word	0x00036850
        /*1038*/ 	.short	0x010a
        /*103a*/ 	.byte	0x3f
	.zero		1


	//   ....[39]....
        /*103c*/ 	.word	0x0001cef0
        /*1040*/ 	.word	0x0000000d
        /*1044*/ 	.word	0x00000000
        /*1048*/ 	.short	0x0101
        /*104a*/ 	.byte	0x3f
	.zero		1


	//   ....[40]....
        /*104c*/ 	.word	0x0001cf40
        /*1050*/ 	.word	0x0000000b
        /*1054*/ 	.word	0x00000000
        /*1058*/ 	.short	0x0101
        /*105a*/ 	.byte	0x3f
	.zero		1


	//   ....[41]....
        /*105c*/ 	.word	0x0001d5f0
        /*1060*/ 	.word	0x00000004
        /*1064*/ 	.word	0x00036830
        /*1068*/ 	.short	0x010a
        /*106a*/ 	.byte	0x3f
	.zero		1


	//   ....[42]....
        /*106c*/ 	.word	0x0001d670
        /*1070*/ 	.word	0x00000004
        /*1074*/ 	.word	0x00036830
        /*1078*/ 	.short	0x010a
        /*107a*/ 	.byte	0x3f
	.zero		1


	//   ....[43]....
        /*107c*/ 	.word	0x00020ce0
        /*1080*/ 	.word	0x0000000b
        /*1084*/ 	.word	0x00036850
        /*1088*/ 	.short	0x010a
        /*108a*/ 	.byte	0x3f
	.zero		1


	//   ....[44]....
        /*108c*/ 	.word	0x00020d30
        /*1090*/ 	.word	0x0000000b
        /*1094*/ 	.word	0x00036850
        /*1098*/ 	.short	0x010a
        /*109a*/ 	.byte	0x3f
	.zero		1


	//   ....[45]....
        /*109c*/ 	.word	0x00021ce0
        /*10a0*/ 	.word	0x00000078
        /*10a4*/ 	.word	0x00000000
        /*10a8*/ 	.short	0x0101
        /*10aa*/ 	.byte	0x3f
	.zero		1


	//   ....[46]....
        /*10ac*/ 	.word	0x00021d30
        /*10b0*/ 	.word	0x0000000b
        /*10b4*/ 	.word	0x00000000
        /*10b8*/ 	.short	0x0101
        /*10ba*/ 	.byte	0x3f
	.zero		1


	//   ....[47]....
        /*10bc*/ 	.word	0x000228d0
        /*10c0*/ 	.word	0x00000008
        /*10c4*/ 	.word	0x00036850
        /*10c8*/ 	.short	0x010a
        /*10ca*/ 	.byte	0x3f
	.zero		1


	//   ....[48]....
        /*10cc*/ 	.word	0x00022970
        /*10d0*/ 	.word	0x00000008
        /*10d4*/ 	.word	0x00036850
        /*10d8*/ 	.short	0x010a
        /*10da*/ 	.byte	0x3f
	.zero		1


	//   ....[49]....
        /*10dc*/ 	.word	0x00022ec0
        /*10e0*/ 	.word	0x0000000c
        /*10e4*/ 	.word	0x00000000
        /*10e8*/ 	.short	0x0101
        /*10ea*/ 	.byte	0x3f
	.zero		1


	//   ....[50]....
        /*10ec*/ 	.word	0x00024bc0
        /*10f0*/ 	.word	0x00000000
        /*10f4*/ 	.word	0x00000000
        /*10f8*/ 	.short	0x0101
        /*10fa*/ 	.byte	0x3f
	.zero		1


	//   ....[51]....
        /*10fc*/ 	.word	0x00025430
        /*1100*/ 	.word	0x00000006
        /*1104*/ 	.word	0x00000000
        /*1108*/ 	.short	0x0101
        /*110a*/ 	.byte	0x3f
	.zero		1


	//   ....[52]....
        /*110c*/ 	.word	0x00029120
        /*1110*/ 	.word	0x00000012
        /*1114*/ 	.word	0x00036820
        /*1118*/ 	.short	0x010a
        /*111a*/ 	.byte	0x3f
	.zero		1


	//   ....[53]....
        /*111c*/ 	.word	0x000291f0
        /*1120*/ 	.word	0x00000005
        /*1124*/ 	.word	0x000368a0
        /*1128*/ 	.short	0x010a
        /*112a*/ 	.byte	0x3f
	.zero		1


	//   ....[54]....
        /*112c*/ 	.word	0x00029620
        /*1130*/ 	.word	0x00000005
        /*1134*/ 	.word	0x000368c0
        /*1138*/ 	.short	0x010a
        /*113a*/ 	.byte	0x3f
	.zero		1


	//   ....[55]....
        /*113c*/ 	.word	0x00029ba0
        /*1140*/ 	.word	0x00000006
        /*1144*/ 	.word	0x000368a0
        /*1148*/ 	.short	0x010a
        /*114a*/ 	.byte	0x3f
	.zero		1


	//   ....[56]....
        /*114c*/ 	.word	0x00029fc0
        /*1150*/ 	.word	0x00000006
        /*1154*/ 	.word	0x000368c0
        /*1158*/ 	.short	0x010a
        /*115a*/ 	.byte	0x3f
	.zero		1


	//   ....[57]....
        /*115c*/ 	.word	0x0002b0f0
        /*1160*/ 	.word	0x00000000
        /*1164*/ 	.word	0x00036840
        /*1168*/ 	.short	0x010a
        /*116a*/ 	.byte	0x3f
	.zero		1


	//   ....[58]....
        /*116c*/ 	.word	0x0002c060
        /*1170*/ 	.word	0x00000012
        /*1174*/ 	.word	0x00036800
        /*1178*/ 	.short	0x0107
        /*117a*/ 	.byte	0x3f
	.zero		1


	//   ....[59]....
        /*117c*/ 	.word	0x0002c160
        /*1180*/ 	.word	0x00000012
        /*1184*/ 	.word	0x00036800
        /*1188*/ 	.short	0x0101
        /*118a*/ 	.byte	0x3f
	.zero		1


	//   ....[60]....
        /*118c*/ 	.word	0x0002c180
        /*1190*/ 	.word	0x00000012
        /*1194*/ 	.word	0x00036820
        /*1198*/ 	.short	0x010a
        /*119a*/ 	.byte	0x3f
	.zero		1


	//   ....[61]....
        /*119c*/ 	.word	0x0002c540
        /*11a0*/ 	.word	0x00000003
        /*11a4*/ 	.word	0x00036840
        /*11a8*/ 	.short	0x010a
        /*11aa*/ 	.byte	0x3f
	.zero		1


	//   ....[62]....
        /*11ac*/ 	.word	0x0002c9d0
        /*11b0*/ 	.word	0x00000002
        /*11b4*/ 	.word	0x00036860
        /*11b8*/ 	.short	0x010a
        /*11ba*/ 	.byte	0x3f
	.zero		1


	//   ....[63]....
        /*11bc*/ 	.word	0x0002d170
        /*11c0*/ 	.word	0x00000003
        /*11c4*/ 	.word	0x00036840
        /*11c8*/ 	.short	0x010a
        /*11ca*/ 	.byte	0x3f
	.zero		1


	//   ....[64]....
        /*11cc*/ 	.word	0x0002d600
        /*11d0*/ 	.word	0x00000002
        /*11d4*/ 	.word	0x00036860
        /*11d8*/ 	.short	0x010a
        /*11da*/ 	.byte	0x3f
	.zero		1


	//   ....[65]....
        /*11dc*/ 	.word	0x0002dd00
        /*11e0*/ 	.word	0x00000003
        /*11e4*/ 	.word	0x00036840
        /*11e8*/ 	.short	0x010a
        /*11ea*/ 	.byte	0x3f
	.zero		1


	//   ....[66]....
        /*11ec*/ 	.word	0x0002e180
        /*11f0*/ 	.word	0x00000002
        /*11f4*/ 	.word	0x00036860
        /*11f8*/ 	.short	0x010a
        /*11fa*/ 	.byte	0x3f
	.zero		1


	//   ....[67]....
        /*11fc*/ 	.word	0x0002e820
        /*1200*/ 	.word	0x00000000
        /*1204*/ 	.word	0x00036860
        /*1208*/ 	.short	0x010a
        /*120a*/ 	.byte	0x3f
	.zero		1


	//   ....[68]....
        /*120c*/ 	.word	0x0002ffb0
        /*1210*/ 	.word	0x00000000
        /*1214*/ 	.word	0x00036820
        /*1218*/ 	.short	0x010a
        /*121a*/ 	.byte	0x3f
	.zero		1


	//   ....[69]....
        /*121c*/ 	.word	0x000301b0
        /*1220*/ 	.word	0x00000006
        /*1224*/ 	.word	0x00000000
        /*1228*/ 	.short	0x010a
        /*122a*/ 	.byte	0x3f
	.zero		1


	//   ....[70]....
        /*122c*/ 	.word	0x000301e0
        /*1230*/ 	.word	0x00000007
        /*1234*/ 	.word	0x00000000
        /*1238*/ 	.short	0x010a
        /*123a*/ 	.byte	0x3f
	.zero		1


	//   ....[71]....
        /*123c*/ 	.word	0x00030240
        /*1240*/ 	.word	0x00000004
        /*1244*/ 	.word	0x00000000
        /*1248*/ 	.short	0x010a
        /*124a*/ 	.byte	0x3f
	.zero		1


	//   ....[72]....
        /*124c*/ 	.word	0x00030270
        /*1250*/ 	.word	0x00000003
        /*1254*/ 	.word	0x00000000
        /*1258*/ 	.short	0x010a
        /*125a*/ 	.byte	0x3f
	.zero		1


	//   ....[73]....
        /*125c*/ 	.word	0x000302d0
        /*1260*/ 	.word	0x00000060
        /*1264*/ 	.word	0x00036890
        /*1268*/ 	.short	0x010a
        /*126a*/ 	.byte	0x3f
	.zero		1


	//   ....[74]....
        /*126c*/ 	.word	0x00030320
        /*1270*/ 	.word	0x00000060
        /*1274*/ 	.word	0x00036890
        /*1278*/ 	.short	0x010a
        /*127a*/ 	.byte	0x3f
	.zero		1


	//   ....[75]....
        /*127c*/ 	.word	0x00030370
        /*1280*/ 	.word	0x00000060
        /*1284*/ 	.word	0x00036890
        /*1288*/ 	.short	0x010a
        /*128a*/ 	.byte	0x3f
	.zero		1


	//   ....[76]....
        /*128c*/ 	.word	0x000303c0
        /*1290*/ 	.word	0x00000060
        /*1294*/ 	.word	0x000368b0
        /*1298*/ 	.short	0x010a
        /*129a*/ 	.byte	0x3f
	.zero		1


	//   ....[77]....
        /*129c*/ 	.word	0x000307a0
        /*12a0*/ 	.word	0x00000010
        /*12a4*/ 	.word	0x00036800
        /*12a8*/ 	.short	0x010a
        /*12aa*/ 	.byte	0x3f
	.zero		1


	//   ....[78]....
        /*12ac*/ 	.word	0x00030ba0
        /*12b0*/ 	.word	0x00000010
        /*12b4*/ 	.word	0x00036800
        /*12b8*/ 	.short	0x010a
        /*12ba*/ 	.byte	0x3f
	.zero		1


	//   ....[79]....
        /*12bc*/ 	.word	0x00030bf0
        /*12c0*/ 	.word	0x00000003
        /*12c4*/ 	.word	0x00036830
        /*12c8*/ 	.short	0x010a
        /*12ca*/ 	.byte	0x3f
	.zero		1


	//   ....[80]....
        /*12cc*/ 	.word	0x00030c40
        /*12d0*/ 	.word	0x0000000d
        /*12d4*/ 	.word	0x00036830
        /*12d8*/ 	.short	0x010a
        /*12da*/ 	.byte	0x3f
	.zero		1


	//   ....[81]....
        /*12dc*/ 	.word	0x00030c90
        /*12e0*/ 	.word	0x0000000b
        /*12e4*/ 	.word	0x00036850
        /*12e8*/ 	.short	0x010a
        /*12ea*/ 	.byte	0x3f
	.zero		1


	//   ....[82]....
        /*12ec*/ 	.word	0x00030ce0
        /*12f0*/ 	.word	0x00000004
        /*12f4*/ 	.word	0x00036830
        /*12f8*/ 	.short	0x010a
        /*12fa*/ 	.byte	0x3f
	.zero		1


	//   ....[83]....
        /*12fc*/ 	.word	0x00030d30
        /*1300*/ 	.word	0x0000000b
        /*1304*/ 	.word	0x00036850
        /*1308*/ 	.short	0x010a
        /*130a*/ 	.byte	0x3f
	.zero		1


	//   ....[84]....
        /*130c*/ 	.word	0x00030d80
        /*1310*/ 	.word	0x00000008
        /*1314*/ 	.word	0x00036850
        /*1318*/ 	.short	0x010a
        /*131a*/ 	.byte	0x3f
	.zero		1


	//   ....[85]....
        /*131c*/ 	.word	0x00030f30
        /*1320*/ 	.word	0x00000012
        /*1324*/ 	.word	0x00036820
        /*1328*/ 	.short	0x010a
        /*132a*/ 	.byte	0x3f
	.zero		1


	//   ....[86]....
        /*132c*/ 	.word	0x00030f80
        /*1330*/ 	.word	0x00000005
        /*1334*/ 	.word	0x000368a0
        /*1338*/ 	.short	0x010a
        /*133a*/ 	.byte	0x3f
	.zero		1


	//   ....[87]....
        /*133c*/ 	.word	0x00030fd0
        /*1340*/ 	.word	0x00000005
        /*1344*/ 	.word	0x000368c0
        /*1348*/ 	.short	0x010a
        /*134a*/ 	.byte	0x3f
	.zero		1


	//   ....[88]....
        /*134c*/ 	.word	0x00031020
        /*1350*/ 	.word	0x00000006
        /*1354*/ 	.word	0x000368a0
        /*1358*/ 	.short	0x010a
        /*135a*/ 	.byte	0x3f
	.zero		1


	//   ....[89]....
        /*135c*/ 	.word	0x00031070
        /*1360*/ 	.word	0x00000006
        /*1364*/ 	.word	0x000368c0
        /*1368*/ 	.short	0x010a
        /*136a*/ 	.byte	0x3f
	.zero		1


	//   ....[90]....
        /*136c*/ 	.word	0x00031210
        /*1370*/ 	.word	0x00000000
        /*1374*/ 	.word	0x00036840
        /*1378*/ 	.short	0x010a
        /*137a*/ 	.byte	0x3f
	.zero		1


	//   ....[91]....
        /*137c*/ 	.word	0x00031df0
        /*1380*/ 	.word	0x00000012
        /*1384*/ 	.word	0x00036820
        /*1388*/ 	.short	0x010a
        /*138a*/ 	.byte	0x3f
	.zero		1


	//   ....[92]....
        /*138c*/ 	.word	0x00031e40
        /*1390*/ 	.word	0x00000003
        /*1394*/ 	.word	0x00036840
        /*1398*/ 	.short	0x010a
        /*139a*/ 	.byte	0x3f
	.zero		1


	//   ....[93]....
        /*139c*/ 	.word	0x00031e90
        /*13a0*/ 	.word	0x00000002
        /*13a4*/ 	.word	0x00036860
        /*13a8*/ 	.short	0x010a
        /*13aa*/ 	.byte	0x3f
	.zero		1


	//   ....[94]....
        /*13ac*/ 	.word	0x00031ee0
        /*13b0*/ 	.word	0x00000003
        /*13b4*/ 	.word	0x00036840
        /*13b8*/ 	.short	0x010a
        /*13ba*/ 	.byte	0x3f
	.zero		1


	//   ....[95]....
        /*13bc*/ 	.word	0x00031f30
        /*13c0*/ 	.word	0x00000002
        /*13c4*/ 	.word	0x00036860
        /*13c8*/ 	.short	0x010a
        /*13ca*/ 	.byte	0x3f
	.zero		1


	//   ....[96]....
        /*13cc*/ 	.word	0x00031f80
        /*13d0*/ 	.word	0x00000003
        /*13d4*/ 	.word	0x00036840
        /*13d8*/ 	.short	0x010a
        /*13da*/ 	.byte	0x3f
	.zero		1


	//   ....[97]....
        /*13dc*/ 	.word	0x00031fd0
        /*13e0*/ 	.word	0x00000002
        /*13e4*/ 	.word	0x00036860
        /*13e8*/ 	.short	0x010a
        /*13ea*/ 	.byte	0x3f
	.zero		1


	//   ....[98]....
        /*13ec*/ 	.word	0x00032020
        /*13f0*/ 	.word	0x00000000
        /*13f4*/ 	.word	0x00036860
        /*13f8*/ 	.short	0x010a
        /*13fa*/ 	.byte	0x3f
	.zero		1


	//   ....[99]....
        /*13fc*/ 	.word	0x00032bc0
        /*1400*/ 	.word	0x00000000
        /*1404*/ 	.word	0x00036820
        /*1408*/ 	.short	0x010a
        /*140a*/ 	.byte	0x3f
	.zero		1


	//   ....[100]....
        /*140c*/ 	.word	0x00032d60
        /*1410*/ 	.word	0x00000006
        /*1414*/ 	.word	0x00000000
        /*1418*/ 	.short	0x010a
        /*141a*/ 	.byte	0x3f
	.zero		1


	//   ....[101]....
        /*141c*/ 	.word	0x00032db0
        /*1420*/ 	.word	0x00000007
        /*1424*/ 	.word	0x00000000
        /*1428*/ 	.short	0x010a
        /*142a*/ 	.byte	0x3f
	.zero		1


	//   ....[102]....
        /*142c*/ 	.word	0x00032e00
        /*1430*/ 	.word	0x00000004
        /*1434*/ 	.word	0x00000000
        /*1438*/ 	.short	0x010a
        /*143a*/ 	.byte	0x3f
	.zero		1


	//----- nvinfo : EIATTR_NUM_MBARRIERS
	.align		4
.L_843:
        /*143c*/ 	.byte	0x03, 0x38
        /*143e*/ 	.short	0x0016


	//----- nvinfo : EIATTR_EXIT_INSTR_OFFSETS
	.align		4
        /*1440*/ 	.byte	0x04, 0x1c
        /*1442*/ 	.short	(.L_845 - .L_844)


	//   ....[0]....
.L_844:
        /*1444*/ 	.word	0x000302c0


	//----- nvinfo : EIATTR_MAX_THREADS
	.align		4
.L_845:
        /*1448*/ 	.byte	0x04, 0x05
        /*144a*/ 	.short	(.L_847 - .L_846)
.L_846:
        /*144c*/ 	.word	0x00000180
        /*1450*/ 	.word	0x00000001
        /*1454*/ 	.word	0x00000001


	//----- nvinfo : EIATTR_CRS_STACK_SIZE
	.align		4
.L_847:
        /*1458*/ 	.byte	0x04, 0x1e
        /*145a*/ 	.short	(.L_849 - .L_848)
.L_848:
        /*145c*/ 	.word	0x00000000


	//----- nvinfo : EIATTR_CBANK_PARAM_SIZE
	.align		4
.L_849:
        /*1460*/ 	.byte	0x03, 0x19
        /*1462*/ 	.short	0x0af0


	//----- nvinfo : EIATTR_PARAM_CBANK
	.align		4
        /*1464*/ 	.byte	0x04, 0x0a
        /*1466*/ 	.short	(.L_851 - .L_850)
	.align		4
.L_850:
        /*1468*/ 	.word	index@(.nv.constant0._ZN7cutlass13device_kernelIN5flash11enable_sm90INS1_16FlashAttnFwdSm90INS1_25CollectiveMainloopFwdSm90ILi2EN4cute5tupleIJNS5_1CILi1EEES8_S8_EEENS6_IJNS7_ILi128EEENS7_ILi112EEENS7_ILi192EEEEEELi192ENS_10bfloat16_tEfNS_4arch4Sm90ELb1ELb0ELb0ELb1ELb0ELb1ELb0ELb1ELb1ELb1ELb1ELb0EEENS1_21CollectiveEpilogueFwdINS6_IJSA_SC_SB_EEES9_SE_SG_Li256ELb1ELb1ELb1ELb0EEENS1_36VarlenDynamicPersistentTileSchedulerILi128ELi112ELi256ELi128ELb1ELb1ELb1ELb1ELb1ELb1EEEEEEEEEvNT_6ParamsE)
        /*146c*/ 	.short	0x0210
        /*146e*/ 	.short	0x0af0


	//----- nvinfo : EIATTR_SW_WAR
	.align		4
.L_851:
        /*1470*/ 	.byte	0x04, 0x36
        /*1472*/ 	.short	(.L_853 - .L_852)
.L_852:
        /*1474*/ 	.word	0x00000008
.L_853:


//--------------------- .nv.info._ZN7cutlass13device_kernelIN5flash11enable_sm90INS1_16FlashAttnFwdSm90INS1_25CollectiveMainloopFwdSm90ILi2EN4cute5tupleIJNS5_1CILi1EEES8_S8_EEENS6_IJNS7_ILi128EEENS7_ILi176EEESA_EEELi128ENS_10bfloat16_tEfNS_4arch4Sm90ELb0ELb0ELb0ELb0ELb0ELb0ELb0ELb1ELb1ELb1ELb1ELb0EEENS1_21CollectiveEpilogueFwdINS6_IJSA_SA_SB_EEES9_SD_SF_Li256ELb0ELb1ELb1ELb0EEENS1_19SingleTileSchedulerILb0ELb1ELb1ELi128EEEEEEEEEvNT_6ParamsE --------------------------
	.section	.nv.info._ZN7cutlass13device_kernelIN5flash11enable_sm90INS1_16FlashAttnFwdSm90INS1_25CollectiveMainloopFwdSm90ILi2EN4cute5tupleIJNS5_1CILi1EEES8_S8_EEENS6_IJNS7_ILi128EEENS7_ILi176EEESA_EEELi128ENS_10bfloat16_tEfNS_4arch4Sm90ELb0ELb0ELb0ELb0ELb0ELb0ELb0ELb1ELb1ELb1ELb1ELb0EEENS1_21CollectiveEpilogueFwdINS6_IJSA_SA_SB_EEES9_SD_SF_Li256ELb0ELb1ELb1ELb0EEENS1_19SingleTileSchedulerILb0ELb1ELb1ELi128EEEEEEEEEvNT_6ParamsE,"",@"SHT_CUDA_INFO"
	.sectionflags	@""
	.align	4


	//----- nvinfo : EIATTR_CUDA_API_VERSION
	.align		4
        /*0000*/ 	.byte	0x04, 0x37
        /*0002*/ 	.short	(.L_855 - .L_854)
.L_854:
        /*0004*/ 	.word	0x00000082


	//----- nvinfo : EIATTR_KPARAM_INFO
	.align		4
.L_855:
        /*0008*/ 	.byte	0x04, 0x17
        /*000a*/ 	.short	(.L_857 - .L_856)
.L_856:
        /*000c*/ 	.word	0x00000000
        /*0010*/ 	.short	0x0000
        /*0012*/ 	.short	0x0070
        /*0014*/ 	.byte	0x00, 0xf0, 0x01, 0x28


	//----- nvinfo : EIATTR_SPARSE_MMA_MASK
	.align		4
.L_857:
        /*0018*/ 	.byte	0x03, 0x50
        /*001a*/ 	.short	0x0000


	//----- nvinfo : EIATTR_MAXREG_COUNT
	.align		4
        /*001c*/ 	.byte	0x03, 0x1b
        /*001e*/ 	.short	0x00a8


	//----- nvinfo : EIATTR_NUM_BARRIERS
	.align		4
        /*0020*/ 	.byte	0x02, 0x4c
        /*0022*/ 	.byte	0x10
	.zero		1


	//----- nvinfo : EIATTR_EXTERNS
	.align		4
        /*0024*/ 	.byte	0x04, 0x0f
        /*0026*/ 	.short	(.L_859 - .L_858)


	//   ....[0]....
	.align		4
.L_858:
        /*0028*/ 	.word	index@(__assertfail)


	//----- nvinfo : EIATTR_ANNOTATIONS
	.align		4
.L_859:
        /*002c*/ 	.byte	0x04, 0x55
        /*002e*/ 	.short	(.L_861 - .L_860)


	//   ....[0]....
.L_860:
        /*0030*/ 	.word	0x00000001
        /*0034*/ 	.byte	0x60, 0x09, 0x00, 0x00, 0x01, 0x00, 0x00, 0x00, 0x90, 0x13, 0x00, 0x00, 0x01, 0x00, 0x00, 0x00
        /*0044*/ 	.byte	0x90, 0xd7, 0x00, 0x00, 0x01, 0x00, 0x00, 0x00, 0x80, 0xdc, 0x00, 0x00, 0x01, 0x00, 0x00, 0x00
        /*0054*/ 	.byte	0xf0, 0xeb, 0x00, 0x00, 0x01, 0x00, 0x00, 0x00, 0x90, 0xee, 0x00, 0x00, 0x01, 0x00, 0x00, 0x00
        /*0064*/ 	.byte	0x50, 0xf6, 0x00, 0x00, 0x01, 0x00, 0x00, 0x00, 0x70, 0xfe, 0x00, 0x00, 0x01, 0x00, 0x00, 0x00
        /*0074*/ 	.byte	0xd0, 0x0a, 0x01, 0x00


	//----- nvinfo : EIATTR_MERCURY_ISA_VERSION
	.align		4
.L_861:
        /*0078*/ 	.byte	0x03, 0x5f
        /*007a*/ 	.short	0x0101


	//----- nvinfo : EIATTR_INT_WARP_WIDE_INSTR_OFFSETS
	.align		4
        /*007c*/ 	.byte	0x04, 0x31
        /*007e*/ 	.short	(.L_863 - .L_862)


	//   ....[0]....
.L_862:
        /*0080*/ 	.word	0x00000130


	//   ....[1]....
        /*0084*/ 	.word	0x00000170


	//   ....[2]....
        /*0088*/ 	.word	0x000001e0


	//----- nvinfo : EIATTR_COOP_GROUP_MASK_REGIDS
	.align		4
.L_863:
        /*008c*/ 	.byte	0x04, 0x29
        /*008e*/ 	.short	(.L_865 - .L_864)


	//   ....[0]....
.L_864:
        /*0090*/ 	.word	0xffffffff


	//   ....[1]....
        /*0094*/ 	.word	0xffffffff


	//   ....[2]....
        /*0098*/ 	.word	0xffffffff


	//   ....[3]....
        /*009c*/ 	.word	0xffffffff


	//   ....[4]....
        /*00a0*/ 	.word	0xffffffff


	//   ....[5]....
        /*00a4*/ 	.word	0xffffffff


	//   ....[6]....
        /*00a8*/ 	.word	0xffffffff


	//   ....[7]....
        /*00ac*/ 	.word	0xffffffff


	//   ....[8]....
        /*00b0*/ 	.word	0xffffffff


	//   ....[9]....
        /*00b4*/ 	.word	0xffffffff


	//   ....[10]....
        /*00b8*/ 	.word	0xffffffff


	//   ....[11]....
        /*00bc*/ 	.word	0xffffffff


	//   ....[12]....
        /*00c0*/ 	.word	0xffffffff


	//   ....[13]....
        /*00c4*/ 	.word	0xffffffff


	//   ....[14]....
        /*00c8*/ 	.word	0xffffffff


	//   ....[15]....
        /*00cc*/ 	.word	0xffffffff


	//   ....[16]....
        /*00d0*/ 	.word	0xffffffff


	//   ....[17]....
        /*00d4*/ 	.word	0xffffffff


	//   ....[18]....
        /*00d8*/ 	.word	0xffffffff


	//   ....[19]....
        /*00dc*/ 	.word	0xffffffff


	//   ....[20]....
        /*00e0*/ 	.word	0xffffffff


	//   ....[21]....
        /*00e4*/ 	.word	0xffffffff


	//   ....[22]....
        /*00e8*/ 	.word	0xffffffff


	//   ....[23]....
        /*00ec*/ 	.word	0xffffffff


	//   ....[24]....
        /*00f0*/ 	.word	0xffffffff


	//   ....[25]....
        /*00f4*/ 	.word	0xffffffff


	//   ....[26]....
        /*00f8*/ 	.word	0xffffffff


	//   ....[27]....
        /*00fc*/ 	.word	0xffffffff


	//   ....[28]....
        /*0100*/ 	.word	0xffffffff


	//   ....[29]....
        /*0104*/ 	.word	0xffffffff


	//   ....[30]....
        /*0108*/ 	.word	0xffffffff


	//   ....[31]....
        /*010c*/ 	.word	0xffffffff


	//   ....[32]....
        /*0110*/ 	.word	0xffffffff


	//   ....[33]....
        /*0114*/ 	.word	0xffffffff


	//   ....[34]....
        /*0118*/ 	.word	0xffffffff


	//   ....[35]....
        /*011c*/ 	.word	0xffffffff


	//   ....[36]....
        /*0120*/ 	.word	0xffffffff


	//   ....[37]....
        /*0124*/ 	.word	0xffffffff


	//   ....[38]....
        /*0128*/ 	.word	0xffffffff


	//   ....[39]....
        /*012c*/ 	.word	0xffffffff


	//   ....[40]....
        /*0130*/ 	.word	0xffffffff


	//   ....[41]....
        /*0134*/ 	.word	0xffffffff


	//   ....[42]....
        /*0138*/ 	.word	0xffffffff


	//   ....[43]....
        /*013c*/ 	.word	0xffffffff


	//   ....[44]....
        /*0140*/ 	.word	0xffffffff


	//   ....[45]....
        /*0144*/ 	.word	0xffffffff


	//   ....[46]....
        /*0148*/ 	.word	0xffffffff


	//   ....[47]....
        /*014c*/ 	.word	0x0500000f


	//   ....[48]....
        /*0150*/ 	.word	0x0500000f


	//   ....[49]....
        /*0154*/ 	.word	0x0500000f


	//   ....[50]....
        /*0158*/ 	.word	0x0500000f


	//   ....[51]....
        /*015c*/ 	.word	0x0500000f


	//   ....[52]....
        /*0160*/ 	.word	0x0500000f


	//   ....[53]....
        /*0164*/ 	.word	0x0500000f


	//   ....[54]....
        /*0168*/ 	.word	0x0500000f


	//   ....[55]....
        /*016c*/ 	.word	0x0500000f


	//   ....[56]....
        /*0170*/ 	.word	0x0500000f


	//   ....[57]....
        /*0174*/ 	.word	0x0500000f


	//   ....[58]....
        /*0178*/ 	.word	0x0500000f


	//   ....[59]....
        /*017c*/ 	.word	0x0500000f


	//   ....[60]....
        /*0180*/ 	.word	0x0500000f


	//   ....[61]....
        /*0184*/ 	.word	0x0500000f


	//   ....[62]....
        /*0188*/ 	.word	0x0500000f


	//   ....[63]....
        /*018c*/ 	.word	0x0500000f


	//   ....[64]....
        /*0190*/ 	.word	0x0500000f


	//----- nvinfo : EIATTR_COOP_GROUP_INSTR_OFFSETS
	.align		4
.L_865:
        /*0194*/ 	.byte	0x04, 0x28
        /*0196*/ 	.short	(.L_867 - .L_866)


	//   ....[0]....
.L_866:
        /*0198*/ 	.word	0x00000070


	//   ....[1]....
        /*019c*/ 	.word	0x00000140


	//   ....[2]....
        /*01a0*/ 	.word	0x00000190


	//   ....[3]....
        /*01a4*/ 	.word	0x000003c0


	//   ....[4]....
        /*01a8*/ 	.word	0x00000520


	//   ....[5]....
        /*01ac*/ 	.word	0x00000640


	//   ....[6]....
        /*01b0*/ 	.word	0x000007a0


	//   ....[7]....
        /*01b4*/ 	.word	0x00001160


	//   ....[8]....
        /*01b8*/ 	.word	0x00004600


	//   ....[9]....
        /*01bc*/ 	.word	0x000046a0


	//   ....[10]....
        /*01c0*/ 	.word	0x00004de0


	//   ....[11]....
        /*01c4*/ 	.word	0x00004e50


	//   ....[12]....
        /*01c8*/ 	.word	0x00008e80


	//   ....[13]....
        /*01cc*/ 	.word	0x00008ef0


	//   ....[14]....
        /*01d0*/ 	.word	0x00009550


	//   ....[15]....
        /*01d4*/ 	.word	0x000095b0


	//   ....[16]....
        /*01d8*/ 	.word	0x0000af00


	//   ....[17]....
        /*01dc*/ 	.word	0x0000af30


	//   ....[18]....
        /*01e0*/ 	.word	0x0000afd0


	//   ....[19]....
        /*01e4*/ 	.word	0x0000b020


	//   ....[20]....
        /*01e8*/ 	.word	0x0000c070


	//   ....[21]....
        /*01ec*/ 	.word	0x0000c0b0


	//   ....[22]....
        /*01f0*/ 	.word	0x0000c0f0


	//   ....[23]....
        /*01f4*/ 	.word	0x0000c130


	//   ....[24]....
        /*01f8*/ 	.word	0x0000c140


	//   ....[25]....
        /*01fc*/ 	.word	0x0000c160


	//   ....[26]....
        /*0200*/ 	.word	0x0000c7b0


	//   ....[27]....
        /*0204*/ 	.word	0x0000c7c0


	//   ....[28]....
        /*0208*/ 	.word	0x0000d230


	//   ....[29]....
        /*020c*/ 	.word	0x0000dca0


	//   ....[30]....
        /*0210*/ 	.word	0x0000e620


	//   ....[31]....
        /*0214*/ 	.word	0x0000e630


	//   ....[32]....
        /*0218*/ 	.word	0x0000e650


	//   ....[33]....
        /*021c*/ 	.word	0x0000e6b0


	//   ....[34]....
        /*0220*/ 	.word	0x0000e710


	//   ....[35]....
        /*0224*/ 	.word	0x0000e750


	//   ....[36]....
        /*0228*/ 	.word	0x0000e7b0


	//   ....[37]....
        /*022c*/ 	.word	0x0000e7f0


	//   ....[38]....
        /*0230*/ 	.word	0x0000e850


	//   ....[39]....
        /*0234*/ 	.word	0x0000e890


	//   ....[40]....
        /*0238*/ 	.word	0x0000e8f0


	//   ....[41]....
        /*023c*/ 	.word	0x0000e930


	//   ....[42]....
        /*0240*/ 	.word	0x0000e990


	//   ....[43]....
        /*0244*/ 	.word	0x0000e9d0


	//   ....[44]....
        /*0248*/ 	.word	0x0000ea30


	//   ....[45]....
        /*024c*/ 	.word	0x0000ea60


	//   ....[46]....
        /*0250*/ 	.word	0x00010a60


	//   ....[47]....
        /*0254*/ 	.word	0x00010f20


	//   ....[48]....
        /*0258*/ 	.word	0x000110a0


	//   ....[49]....
        /*025c*/ 	.word	0x000110f0


	//   ....[50]....
        /*0260*/ 	.word	0x00011220


	//   ....[51]....
        /*0264*/ 	.word	0x00011290


	//   ....[52]....
        /*0268*/ 	.word	0x00011380


	//   ....[53]....
        /*026c*/ 	.word	0x000113f0


	//   ....[54]....
        /*0270*/ 	.word	0x000114e0


	//   ....[55]....
        /*0274*/ 	.word	0x00011550


	//   ....[56]....
        /*0278*/ 	.word	0x00011640


	//   ....[57]....
        /*027c*/ 	.word	0x000116b0


	//   ....[58]....
        /*0280*/ 	.word	0x000117a0


	//   ....[59]....
        /*0284*/ 	.word	0x00011810


	//   ....[60]....
        /*0288*/ 	.word	0x00011900


	//   ....[61]....
        /*028c*/ 	.word	0x00011960


	//   ....[62]....
        /*0290*/ 	.word	0x00011a40


	//   ....[63]....
        /*0294*/ 	.word	0x00011a90


	//   ....[64]....
        /*0298*/ 	.word	0x00011e90


	//----- nvinfo : EIATTR_REG_RECONFIG
	.align		4
.L_867:
        /*029c*/ 	.byte	0x01, 0x54
	.zero		2


	//----- nvinfo : EIATTR_SYSCALL_OFFSETS
	.align		4
        /*02a0*/ 	.byte	0x04, 0x46
        /*02a2*/ 	.short	(.L_869 - .L_868)


	//   ....[0]....
.L_868:
        /*02a4*/ 	.word	0x00001340


	//   ....[1]....
        /*02a8*/ 	.word	0x0000d910


	//   ....[2]....
        /*02ac*/ 	.word	0x0000da50


	//   ....[3]....
        /*02b0*/ 	.word	0x0000db40


	//   ....[4]....
        /*02b4*/ 	.word	0x0000e240


	//----- nvinfo : EIATTR_MBARRIER_INSTR_OFFSETS
	.align		4
.L_869:
        /*02b8*/ 	.byte	0x04, 0x39
        /*02ba*/ 	.short	(.L_871 - .L_870)


	//   ....[0]....
.L_870:
        /*02bc*/ 	.word	0x00000270
        /*02c0*/ 	.word	0x000000ff
        /*02c4*/ 	.word	0x00034800
        /*02c8*/ 	.short	0x0100
        /*02ca*/ 	.byte	0x08
	.zero		1


	//   ....[1]....
        /*02cc*/ 	.word	0x00000280
        /*02d0*/ 	.word	0x000000ff
        /*02d4*/ 	.word	0x00034820
        /*02d8*/ 	.short	0x0100
        /*02da*/ 	.byte	0x08
	.zero		1


	//   ....[2]....
        /*02dc*/ 	.word	0x00000370
        /*02e0*/ 	.word	0x000000ff
        /*02e4*/ 	.word	0x00034830
        /*02e8*/ 	.short	0x0100
        /*02ea*/ 	.byte	0x08
	.zero		1


	//   ....[3]....
        /*02ec*/ 	.word	0x00000380
        /*02f0*/ 	.word	0x000000ff
        /*02f4*/ 	.word	0x00034840
        /*02f8*/ 	.short	0x0100
        /*02fa*/ 	.byte	0x08
	.zero		1


	//   ....[4]....
        /*02fc*/ 	.word	0x00000390
        /*0300*/ 	.word	0x000000ff
        /*0304*/ 	.word	0x00034838
        /*0308*/ 	.short	0x0100
        /*030a*/ 	.byte	0x08
	.zero		1


	//   ....[5]....
        /*030c*/ 	.word	0x000003a0
        /*0310*/ 	.word	0x000000ff
        /*0314*/ 	.word	0x00034848
        /*0318*/ 	.short	0x0100
        /*031a*/ 	.byte	0x08
	.zero		1


	//   ....[6]....
        /*031c*/ 	.word	0x000004d0
        /*0320*/ 	.word	0x000000ff
        /*0324*/ 	.word	0x00034850
        /*0328*/ 	.short	0x0100
        /*032a*/ 	.byte	0x08
	.zero		1


	//   ....[7]....
        /*032c*/ 	.word	0x000004e0
        /*0330*/ 	.word	0x000000ff
        /*0334*/ 	.word	0x00034860
        /*0338*/ 	.short	0x0100
        /*033a*/ 	.byte	0x08
	.zero		1


	//   ....[8]....
        /*033c*/ 	.word	0x000004f0
        /*0340*/ 	.word	0x000000ff
        /*0344*/ 	.word	0x00034858
        /*0348*/ 	.short	0x0100
        /*034a*/ 	.byte	0x08
	.zero		1


	//   ....[9]....
        /*034c*/ 	.word	0x00000500
        /*0350*/ 	.word	0x000000ff
        /*0354*/ 	.word	0x00034868
        /*0358*/ 	.short	0x0100
        /*035a*/ 	.byte	0x08
	.zero		1


	//   ....[10]....
        /*035c*/ 	.word	0x000005f0
        /*0360*/ 	.word	0x000000ff
        /*0364*/ 	.word	0x00034870
        /*0368*/ 	.short	0x0100
        /*036a*/ 	.byte	0x06
	.zero		1


	//   ....[11]....
        /*036c*/ 	.word	0x00000600
        /*0370*/ 	.word	0x000000ff
        /*0374*/ 	.word	0x00034880
        /*0378*/ 	.short	0x0100
        /*037a*/ 	.byte	0x06
	.zero		1


	//   ....[12]....
        /*037c*/ 	.word	0x00000610
        /*0380*/ 	.word	0x000000ff
        /*0384*/ 	.word	0x00034878
        /*0388*/ 	.short	0x0100
        /*038a*/ 	.byte	0x06
	.zero		1


	//   ....[13]....
        /*038c*/ 	.word	0x00000620
        /*0390*/ 	.word	0x000000ff
        /*0394*/ 	.word	0x00034888
        /*0398*/ 	.short	0x0100
        /*039a*/ 	.byte	0x06
	.zero		1


	//   ....[14]....
        /*039c*/ 	.word	0x00000750
        /*03a0*/ 	.word	0x000000ff
        /*03a4*/ 	.word	0x00034890
        /*03a8*/ 	.short	0x0100
        /*03aa*/ 	.byte	0x08
	.zero		1


	//   ....[15]....
        /*03ac*/ 	.word	0x00000760
        /*03b0*/ 	.word	0x000000ff
        /*03b4*/ 	.word	0x000348a0
        /*03b8*/ 	.short	0x0100
        /*03ba*/ 	.byte	0x08
	.zero		1


	//   ....[16]....
        /*03bc*/ 	.word	0x00000770
        /*03c0*/ 	.word	0x000000ff
        /*03c4*/ 	.word	0x00034898
        /*03c8*/ 	.short	0x0100
        /*03ca*/ 	.byte	0x08
	.zero		1


	//   ....[17]....
        /*03cc*/ 	.word	0x00000780
        /*03d0*/ 	.word	0x000000ff
        /*03d4*/ 	.word	0x000348a8
        /*03d8*/ 	.short	0x0100
        /*03da*/ 	.byte	0x08
	.zero		1


	//   ....[18]....
        /*03dc*/ 	.word	0x000008b0
        /*03e0*/ 	.word	0x000000ff
        /*03e4*/ 	.word	0x000348b0
        /*03e8*/ 	.short	0x0100
        /*03ea*/ 	.byte	0x08
	.zero		1


	//   ....[19]....
        /*03ec*/ 	.word	0x000008c0
        /*03f0*/ 	.word	0x000000ff
        /*03f4*/ 	.word	0x000348c0
        /*03f8*/ 	.short	0x0100
        /*03fa*/ 	.byte	0x08
	.zero		1


	//   ....[20]....
        /*03fc*/ 	.word	0x000008d0
        /*0400*/ 	.word	0x000000ff
        /*0404*/ 	.word	0x000348b8
        /*0408*/ 	.short	0x0100
        /*040a*/ 	.byte	0x08
	.zero		1


	//   ....[21]....
        /*040c*/ 	.word	0x000008e0
        /*0410*/ 	.word	0x000000ff
        /*0414*/ 	.word	0x000348c8
        /*0418*/ 	.short	0x0100
        /*041a*/ 	.byte	0x08
	.zero		1


	//   ....[22]....
        /*041c*/ 	.word	0x00001370
        /*0420*/ 	.word	0x000000ff
        /*0424*/ 	.word	0x00034800
        /*0428*/ 	.short	0x010a
        /*042a*/ 	.byte	0x04
	.zero		1


	//   ....[23]....
        /*042c*/ 	.word	0x00001410
        /*0430*/ 	.word	0x000000ff
        /*0434*/ 	.word	0x00034830
        /*0438*/ 	.short	0x010a
        /*043a*/ 	.byte	0x04
	.zero		1


	//   ....[24]....
        /*043c*/ 	.word	0x000014a0
        /*0440*/ 	.word	0x000000ff
        /*0444*/ 	.word	0x00034830
        /*0448*/ 	.short	0x010a
        /*044a*/ 	.byte	0x04
	.zero		1


	//   ....[25]....
        /*044c*/ 	.word	0x00005560
        /*0450*/ 	.word	0x00000032
        /*0454*/ 	.word	0x00000000
        /*0458*/ 	.short	0x0101
        /*045a*/ 	.byte	0x3f
	.zero		1


	//   ....[26]....
        /*045c*/ 	.word	0x00006490
        /*0460*/ 	.word	0x00000005
        /*0464*/ 	.word	0x00034830
        /*0468*/ 	.short	0x010a
        /*046a*/ 	.byte	0x3f
	.zero		1


	//   ....[27]....
        /*046c*/ 	.word	0x000064d0
        /*0470*/ 	.word	0x00000005
        /*0474*/ 	.word	0x00034830
        /*0478*/ 	.short	0x010a
        /*047a*/ 	.byte	0x3f
	.zero		1


	//   ....[28]....
        /*047c*/ 	.word	0x00008a80
        /*0480*/ 	.word	0x000000ff
        /*0484*/ 	.word	0x00034850
        /*0488*/ 	.short	0x010a
        /*048a*/ 	.byte	0x06
	.zero		1


	//   ....[29]....
        /*048c*/ 	.word	0x00008ac0
        /*0490*/ 	.word	0x000000ff
        /*0494*/ 	.word	0x00034850
        /*0498*/ 	.short	0x010a
        /*049a*/ 	.byte	0x06
	.zero		1


	//   ....[30]....
        /*049c*/ 	.word	0x0000a070
        /*04a0*/ 	.word	0x00000085
        /*04a4*/ 	.word	0x00000000
        /*04a8*/ 	.short	0x0101
        /*04aa*/ 	.byte	0x3f
	.zero		1


	//   ....[31]....
        /*04ac*/ 	.word	0x0000a290
        /*04b0*/ 	.word	0x00000083
        /*04b4*/ 	.word	0x00000000
        /*04b8*/ 	.short	0x0101
        /*04ba*/ 	.byte	0x3f
	.zero		1


	//   ....[32]....
        /*04bc*/ 	.word	0x0000ae60
        /*04c0*/ 	.word	0x0000000b
        /*04c4*/ 	.word	0x00034850
        /*04c8*/ 	.short	0x010a
        /*04ca*/ 	.byte	0x3f
	.zero		1


	//   ....[33]....
        /*04cc*/ 	.word	0x0000aea0
        /*04d0*/ 	.word	0x0000000b
        /*04d4*/ 	.word	0x00034850
        /*04d8*/ 	.short	0x010a
        /*04da*/ 	.byte	0x3f
	.zero		1


	//   ....[34]....
        /*04dc*/ 	.word	0x0000b600
        /*04e0*/ 	.word	0x00000009
        /*04e4*/ 	.word	0x00000000
        /*04e8*/ 	.short	0x0101
        /*04ea*/ 	.byte	0x3f
	.zero		1


	//   ....[35]....
        /*04ec*/ 	.word	0x0000c150
        /*04f0*/ 	.word	0x000000ff
        /*04f4*/ 	.word	0x00000000
        /*04f8*/ 	.short	0x0101
        /*04fa*/ 	.byte	0x04
	.zero		1


	//   ....[36]....
        /*04fc*/ 	.word	0x0000dec0
        /*0500*/ 	.word	0x000000ff
        /*0504*/ 	.word	0x00034840
        /*0508*/ 	.short	0x010a
        /*050a*/ 	.byte	0x26
	.zero		1


	//   ....[37]....
        /*050c*/ 	.word	0x0000eb90
        /*0510*/ 	.word	0x000000ff
        /*0514*/ 	.word	0x00034800
        /*0518*/ 	.short	0x0107
        /*051a*/ 	.byte	0x26
	.zero		1


	//   ....[38]....
        /*051c*/ 	.word	0x0000ec00
        /*0520*/ 	.word	0x000000ff
        /*0524*/ 	.word	0x00034800
        /*0528*/ 	.short	0x0101
        /*052a*/ 	.byte	0x26
	.zero		1


	//   ....[39]....
        /*052c*/ 	.word	0x0000ec10
        /*0530*/ 	.word	0x000000ff
        /*0534*/ 	.word	0x00034820
        /*0538*/ 	.short	0x010a
        /*053a*/ 	.byte	0x26
	.zero		1


	//   ....[40]....
        /*053c*/ 	.word	0x0000f020
        /*0540*/ 	.word	0x000000ff
        /*0544*/ 	.word	0x00034848
        /*0548*/ 	.short	0x010a
        /*054a*/ 	.byte	0x26
	.zero		1


	//   ....[41]....
        /*054c*/ 	.word	0x0000f2e0
        /*0550*/ 	.word	0x000000ff
        /*0554*/ 	.word	0x00034860
        /*0558*/ 	.short	0x010a
        /*055a*/ 	.byte	0x26
	.zero		1


	//   ....[42]....
        /*055c*/ 	.word	0x0000f7e0
        /*0560*/ 	.word	0x000000ff
        /*0564*/ 	.word	0x00034840
        /*0568*/ 	.short	0x010a
        /*056a*/ 	.byte	0x26
	.zero		1


	//   ....[43]....
        /*056c*/ 	.word	0x0000fac0
        /*0570*/ 	.word	0x000000ff
        /*0574*/ 	.word	0x00034868
        /*0578*/ 	.short	0x010a
        /*057a*/ 	.byte	0x26
	.zero		1


	//   ....[44]....
        /*057c*/ 	.word	0x00010010
        /*0580*/ 	.word	0x000000ff
        /*0584*/ 	.word	0x00034848
        /*0588*/ 	.short	0x010a
        /*058a*/ 	.byte	0x26
	.zero		1


	//   ....[45]....
        /*058c*/ 	.word	0x000102d0
        /*0590*/ 	.word	0x000000ff
        /*0594*/ 	.word	0x00034860
        /*0598*/ 	.short	0x010a
        /*059a*/ 	.byte	0x26
	.zero		1


	//   ....[46]....
        /*059c*/ 	.word	0x00010660
        /*05a0*/ 	.word	0x00000003
        /*05a4*/ 	.word	0x00034860
        /*05a8*/ 	.short	0x010a
        /*05aa*/ 	.byte	0x3f
	.zero		1


	//   ....[47]....
        /*05ac*/ 	.word	0x000109f0
        /*05b0*/ 	.word	0x00000002
        /*05b4*/ 	.word	0x00034820
        /*05b8*/ 	.short	0x010a
        /*05ba*/ 	.byte	0x3f
	.zero		1


	//   ....[48]....
        /*05bc*/ 	.word	0x00010b90
        /*05c0*/ 	.word	0x00000007
        /*05c4*/ 	.word	0x00000000
        /*05c8*/ 	.short	0x010a
        /*05ca*/ 	.byte	0x3f
	.zero		1


	//   ....[49]....
        /*05cc*/ 	.word	0x00010c00
        /*05d0*/ 	.word	0x00000008
        /*05d4*/ 	.word	0x00000000
        /*05d8*/ 	.short	0x010a
        /*05da*/ 	.byte	0x3f
	.zero		1


	//   ....[50]....
        /*05dc*/ 	.word	0x00010c60
        /*05e0*/ 	.word	0x00000007
        /*05e4*/ 	.word	0x00000000
        /*05e8*/ 	.short	0x010a
        /*05ea*/ 	.byte	0x3f
	.zero		1


	//   ....[51]....
        /*05ec*/ 	.word	0x00010c90
        /*05f0*/ 	.word	0x00000006
        /*05f4*/ 	.word	0x00000000
        /*05f8*/ 	.short	0x010a
        /*05fa*/ 	.byte	0x3f
	.zero		1


	//   ....[52]....
        /*05fc*/ 	.word	0x00010d10
        /*0600*/ 	.word	0x00000003
        /*0604*/ 	.word	0x00034800
        /*0608*/ 	.short	0x010a
        /*060a*/ 	.byte	0x3f
	.zero		1


	//   ....[53]....
        /*060c*/ 	.word	0x00010d80
        /*0610*/ 	.word	0x00000003
        /*0614*/ 	.word	0x00034830
        /*0618*/ 	.short	0x010a
        /*061a*/ 	.byte	0x3f
	.zero		1


	//   ....[54]....
        /*061c*/ 	.word	0x00010dd0
        /*0620*/ 	.word	0x00000005
        /*0624*/ 	.word	0x00034830
        /*0628*/ 	.short	0x010a
        /*062a*/ 	.byte	0x3f
	.zero		1


	//   ....[55]....
        /*062c*/ 	.word	0x00010e30
        /*0630*/ 	.word	0x00000005
        /*0634*/ 	.word	0x00034850
        /*0638*/ 	.short	0x010a
        /*063a*/ 	.byte	0x3f
	.zero		1


	//   ....[56]....
        /*063c*/ 	.word	0x00010e80
        /*0640*/ 	.word	0x0000000b
        /*0644*/ 	.word	0x00034850
        /*0648*/ 	.short	0x010a
        /*064a*/ 	.byte	0x3f
	.zero		1


	//   ....[57]....
        /*064c*/ 	.word	0x00010fe0
        /*0650*/ 	.word	0x00000003
        /*0654*/ 	.word	0x00034840
        /*0658*/ 	.short	0x010a
        /*065a*/ 	.byte	0x3f
	.zero		1


	//   ....[58]....
        /*065c*/ 	.word	0x00011ad0
        /*0660*/ 	.word	0x00000003
        /*0664*/ 	.word	0x00034820
        /*0668*/ 	.short	0x010a
        /*066a*/ 	.byte	0x3f
	.zero		1


	//   ....[59]....
        /*066c*/ 	.word	0x00011b30
        /*0670*/ 	.word	0x00000003
        /*0674*/ 	.word	0x00034848
        /*0678*/ 	.short	0x010a
        /*067a*/ 	.byte	0x3f
	.zero		1


	//   ....[60]....
        /*067c*/ 	.word	0x00011b90
        /*0680*/ 	.word	0x00000003
        /*0684*/ 	.word	0x00034860
        /*0688*/ 	.short	0x010a
        /*068a*/ 	.byte	0x3f
	.zero		1


	//   ....[61]....
        /*068c*/ 	.word	0x00011bf0
        /*0690*/ 	.word	0x00000003
        /*0694*/ 	.word	0x00034840
        /*0698*/ 	.short	0x010a
        /*069a*/ 	.byte	0x3f
	.zero		1


	//   ....[62]....
        /*069c*/ 	.word	0x00011c50
        /*06a0*/ 	.word	0x00000003
        /*06a4*/ 	.word	0x00034868
        /*06a8*/ 	.short	0x010a
        /*06aa*/ 	.byte	0x3f
	.zero		1


	//   ....[63]....
        /*06ac*/ 	.word	0x00011cb0
        /*06b0*/ 	.word	0x00000003
        /*06b4*/ 	.word	0x00034848
        /*06b8*/ 	.short	0x010a
        /*06ba*/ 	.byte	0x3f
	.zero		1


	//   ....[64]....
        /*06bc*/ 	.word	0x00011d10
        /*06c0*/ 	.word	0x00000003
        /*06c4*/ 	.word	0x00034860
        /*06c8*/ 	.short	0x010a
        /*06ca*/ 	.byte	0x3f
	.zero		1


	//   ....[65]....
        /*06cc*/ 	.word	0x00011d60
        /*06d0*/ 	.word	0x00000003
        /*06d4*/ 	.word	0x00034860
        /*06d8*/ 	.short	0x010a
        /*06da*/ 	.byte	0x3f
	.zero		1


	//   ....[66]....
        /*06dc*/ 	.word	0x00011db0
        /*06e0*/ 	.word	0x00000002
        /*06e4*/ 	.word	0x00034820
        /*06e8*/ 	.short	0x010a
        /*06ea*/ 	.byte	0x3f
	.zero		1


	//   ....[67]....
        /*06ec*/ 	.word	0x00011f50
        /*06f0*/ 	.word	0x00000007
        /*06f4*/ 	.word	0x00000000
        /*06f8*/ 	.short	0x010a
        /*06fa*/ 	.byte	0x3f
	.zero		1


	//   ....[68]....
        /*06fc*/ 	.word	0x00011fa0
        /*0700*/ 	.word	0x00000008
        /*0704*/ 	.word	0x00000000
        /*0708*/ 	.short	0x010a
        /*070a*/ 	.byte	0x3f
	.zero		1


	//   ....[69]....
        /*070c*/ 	.word	0x00011ff0
        /*0710*/ 	.word	0x00000007
        /*0714*/ 	.word	0x00000000
        /*0718*/ 	.short	0x010a
        /*071a*/ 	.byte	0x3f
	.zero		1


	//----- nvinfo : EIATTR_NUM_MBARRIERS
	.align		4
.L_871:
        /*071c*/ 	.byte	0x03, 0x38
        /*071e*/ 	.short	0x0016


	//----- nvinfo : EIATTR_EXIT_INSTR_OFFSETS
	.align		4
        /*0720*/ 	.byte	0x04, 0x1c
        /*0722*/ 	.short	(.L_873 - .L_872)


	//   ....[0]....
.L_872:
        /*0724*/ 	.word	0x00010ce0


	//----- nvinfo : EIATTR_MAX_THREADS
	.align		4
.L_873:
        /*0728*/ 	.byte	0x04, 0x05
        /*072a*/ 	.short	(.L_875 - .L_874)
.L_874:
        /*072c*/ 	.word	0x00000180
        /*0730*/ 	.word	0x00000001
        /*0734*/ 	.word	0x00000001


	//----- nvinfo : EIATTR_CRS_STACK_SIZE
	.align		4
.L_875:
        /*0738*/ 	.byte	0x04, 0x1e
        /*073a*/ 	.short	(.L_877 - .L_876)
.L_876:
        /*073c*/ 	.word	0x00000000


	//----- nvinfo : EIATTR_CBANK_PARAM_SIZE
	.align		4
.L_877:
        /*0740*/ 	.byte	0x03, 0x19
        /*0742*/ 	.short	0x0a70


	//----- nvinfo : EIATTR_PARAM_CBANK
	.align		4
        /*0744*/ 	.byte	0x04, 0x0a
        /*0746*/ 	.short	(.L_879 - .L_878)
	.align		4
.L_878:
        /*0748*/ 	.word	index@(.nv.constant0._ZN7cutlass13device_kernelIN5flash11enable_sm90INS1_16FlashAttnFwdSm90INS1_25CollectiveMainloopFwdSm90ILi2EN4cute5tupleIJNS5_1CILi1EEES8_S8_EEENS6_IJNS7_ILi128EEENS7_ILi176EEESA_EEELi128ENS_10bfloat16_tEfNS_4arch4Sm90ELb0ELb0ELb0ELb0ELb0ELb0ELb0ELb1ELb1ELb1ELb1ELb0EEENS1_21CollectiveEpilogueFwdINS6_IJSA_SA_SB_EEES9_SD_SF_Li256ELb0ELb1ELb1ELb0EEENS1_19SingleTileSchedulerILb0ELb1ELb1ELi128EEEEEEEEEvNT_6ParamsE)
        /*074c*/ 	.short	0x0210
        /*074e*/ 	.short	0x0a70


	//----- nvinfo : EIATTR_SW_WAR
	.align		4
.L_879:
        /*0750*/ 	.byte	0x04, 0x36
        /*0752*/ 	.short	(.L_881 - .L_880)
.L_880:
        /*0754*/ 	.word	0x00000008
.L_881:


//--------------------- .nv.info._ZN7cutlass13device_kernelIN5flash11enable_sm90INS1_16FlashAttnFwdSm90INS1_25CollectiveMainloopFwdSm90ILi2EN4cute5tupleIJNS5_1CILi1EEES8_S8_EEENS6_IJNS7_ILi128EEENS7_ILi176EEESA_EEELi128ENS_10bfloat16_tEfNS_4arch4Sm90ELb0ELb0ELb0ELb1ELb0ELb0ELb0ELb1ELb1ELb1ELb1ELb0EEENS1_21CollectiveEpilogueFwdINS6_IJSA_SA_SB_EEES9_SD_SF_Li256ELb1ELb1ELb1ELb0EEENS1_36VarlenDynamicPersistentTileSchedulerILi128ELi176ELi256ELi128ELb1ELb1ELb1ELb0ELb1ELb1EEEEEEEEEvNT_6ParamsE --------------------------
	.section	.nv.info._ZN7cutlass13device_kernelIN5flash11enable_sm90INS1_16FlashAttnFwdSm90INS1_25CollectiveMainloopFwdSm90ILi2EN4cute5tupleIJNS5_1CILi1EEES8_S8_EEENS6_IJNS7_ILi128EEENS7_ILi176EEESA_EEELi128ENS_10bfloat16_tEfNS_4arch4Sm90ELb0ELb0ELb0ELb1ELb0ELb0ELb0ELb1ELb1ELb1ELb1ELb0EEENS1_21CollectiveEpilogueFwdINS6_IJSA_SA_SB_EEES9_SD_SF_Li256ELb1ELb1ELb1ELb0EEENS1_36VarlenDynamicPersistentTileSchedulerILi128ELi176ELi256ELi128ELb1ELb1ELb1ELb0ELb1ELb1EEEEEEEEEvNT_6ParamsE,"",@"SHT_CUDA_INFO"
	.sectionflags	@""
	.align	4


	//----- nvinfo : EIATTR_CUDA_API_VERSION
	.align		4
        /*0000*/ 	.byte	0x04, 0x37
        /*0002*/ 	.short	(.L_883 - .L_882)
.L_882:
        /*0004*/ 	.word	0x00000082


	//----- nvinfo : EIATTR_KPARAM_INFO
	.align		4
.L_883:
        /*0008*/ 	.byte	0x04, 0x17
        /*000a*/ 	.short	(.L_885 - .L_884)
.L_884:
        /*000c*/ 	.word	0x00000000
        /*0010*/ 	.short	0x0000
        /*0012*/ 	.short	0x0070
        /*0014*/ 	.byte	0x00, 0xf0, 0x01, 0x2a


	//----- nvinfo : EIATTR_SPARSE_MMA_MASK
	.align		4
.L_885:
        /*0018*/ 	.byte	0x03, 0x50
        /*001a*/ 	.short	0x0000


	//----- nvinfo : EIATTR_MAXREG_COUNT
	.align		4
        /*001c*/ 	.byte	0x03, 0x1b
        /*001e*/ 	.short	0x00a8


	//----- nvinfo : EIATTR_NUM_BARRIERS
	.align		4
        /*0020*/ 	.byte	0x02, 0x4c
        /*0022*/ 	.byte	0x10
	.zero		1


	//----- nvinfo : EIATTR_EXTERNS
	.align		4
        /*0024*/ 	.byte	0x04, 0x0f
        /*0026*/ 	.short	(.L_887 - .L_886)


	//   ....[0]....
	.align		4
.L_886:
        /*0028*/ 	.word	index@(__assertfail)


	//----- nvinfo : EIATTR_ANNOTATIONS
	.align		4
.L_887:
        /*002c*/ 	.byte	0x04, 0x55
        /*002e*/ 	.short	(.L_889 - .L_888)


	//   ....[0]....
.L_888:
        /* <DEDUP_REMOVED lines=83> */


	//----- nvinfo : EIATTR_MERCURY_ISA_VERSION
	.align		4
.L_889:
        /*0550*/ 	.byte	0x03, 0x5f
        /*0552*/ 	.short	0x0101


	//----- nvinfo : EIATTR_UNUSED_LOAD_BYTE_OFFSET
	.align		4
        /*0554*/ 	.byte	0x04, 0x44
        /*0556*/ 	.short	(.L_891 - .L_890)


	//   ....[0]....
.L_890:
        /*0558*/ 	.word	0x00000a50
        /*055c*/ 	.word	0x0000fff0


	//   ....[1]....
        /*0560*/ 	.word	0x0000c6a0
        /*0564*/ 	.word	0x0000fff0


	//----- nvinfo : EIATTR_INT_WARP_WIDE_INSTR_OFFSETS
	.align		4
.L_891:
        /*0568*/ 	.byte	0x04, 0x31
        /*056a*/ 	.short	(.L_893 - .L_892)


	//   ....[0]....
.L_892:
        /*056c*/ 	.word	0x00000130


	//   ....[1]....
        /*0570*/ 	.word	0x00000170


	//   ....[2]....
        /*0574*/ 	.word	0x000001e0


	//   ....[3]....
        /*0578*/ 	.word	0x000111e0


	//   ....[4]....
        /*057c*/ 	.word	0x00011280


	//   ....[5]....
        /*0580*/ 	.word	0x00014980


	//   ....[6]....
        /*0584*/ 	.word	0x00014a20


	//----- nvinfo : EIATTR_COOP_GROUP_MASK_REGIDS
	.align		4
.L_893:
        /*0588*/ 	.byte	0x04, 0x29
        /*058a*/ 	.short	(.L_895 - .L_894)


	//   ....[0]....
.L_894:
        /*058c*/ 	.word	0xffffffff


	//   ....[1]....
        /*0590*/ 	.word	0xffffffff


	//   ....[2]....
        /*0594*/ 	.word	0xffffffff


	//   ....[3]....
        /*0598*/ 	.word	0xffffffff


	//   ....[4]....
        /*059c*/ 	.word	0xffffffff


	//   ....[5]....
        /*05a0*/ 	.word	0xffffffff


	//   ....[6]....
        /*05a4*/ 	.word	0xffffffff


	//   ....[7]....
        /*05a8*/ 	.word	0xffffffff


	//   ....[8]....
        /*05ac*/ 	.word	0xffffffff


	//   ....[9]....
        /*05b0*/ 	.word	0xffffffff


	//   ....[10]....
        /*05b4*/ 	.word	0xffffffff


	//   ....[11]....
        /*05b8*/ 	.word	0xffffffff


	//   ....[12]....
        /*05bc*/ 	.word	0xffffffff


	//   ....[13]....
        /*05c0*/ 	.word	0xffffffff


	//   ....[14]....
        /*05c4*/ 	.word	0xffffffff


	//   ....[15]....
        /*05c8*/ 	.word	0xffffffff


	//   ....[16]....
        /*05cc*/ 	.word	0xffffffff


	//   ....[17]....
        /*05d0*/ 	.word	0xffffffff


	//   ....[18]....
        /*05d4*/ 	.word	0xffffffff


	//   ....[19]....
        /*05d8*/ 	.word	0xffffffff


	//   ....[20]....
        /*05dc*/ 	.word	0xffffffff


	//   ....[21]....
        /*05e0*/ 	.word	0xffffffff


	//   ....[22]....
        /*05e4*/ 	.word	0xffffffff


	//   ....[23]....
        /*05e8*/ 	.word	0xffffffff


	//   ....[24]....
        /*05ec*/ 	.word	0xffffffff


	//   ....[25]....
        /*05f0*/ 	.word	0xffffffff


	//   ....[26]....
        /*05f4*/ 	.word	0xffffffff


	//   ....[27]....
        /*05f8*/ 	.word	0xffffffff


	//   ....[28]....
        /*05fc*/ 	.word	0xffffffff


	//   ....[29]....
        /*0600*/ 	.word	0xffffffff


	//   ....[30]....
        /*0604*/ 	.word	0xffffffff


	//   ....[31]....
        /*0608*/ 	.word	0xffffffff


	//   ....[32]....
        /*060c*/ 	.word	0xffffffff


	//   ....[33]....
        /*0610*/ 	.word	0xffffffff


	//   ....[34]....
        /*0614*/ 	.word	0xffffffff


	//   ....[35]....
        /*0618*/ 	.word	0xffffffff


	//   ....[36]....
        /*061c*/ 	.word	0xffffffff


	//   ....[37]....
        /*0620*/ 	.word	0xffffffff


	//   ....[38]....
        /*0624*/ 	.word	0xffffffff


	//   ....[39]....
        /*0628*/ 	.word	0xffffffff


	//   ....[40]....
        /*062c*/ 	.word	0xffffffff


	//   ....[41]....
        /*0630*/ 	.word	0xffffffff


	//   ....[42]....
        /*0634*/ 	.word	0xffffffff


	//   ....[43]....
        /*0638*/ 	.word	0xffffffff


	//   ....[44]....
        /*063c*/ 	.word	0xffffffff


	//   ....[45]....
        /*0640*/ 	.word	0xffffffff


	//   ....[46]....
        /*0644*/ 	.word	0xffffffff


	//   ....[47]....
        /*0648*/ 	.word	0xffffffff


	//   ....[48]....
        /*064c*/ 	.word	0xffffffff


	//   ....[49]....
        /*0650*/ 	.word	0xffffffff


	//   ....[50]....
        /*0654*/ 	.word	0xffffffff


	//   ....[51]....
        /*0658*/ 	.word	0xffffffff


	//   ....[52]....
        /*065c*/ 	.word	0xffffffff


	//   ....[53]....
        /*0660*/ 	.word	0xffffffff


	//   ....[54]....
        /*0664*/ 	.word	0xffffffff


	//   ....[55]....
        /*0668*/ 	.word	0xffffffff


	//   ....[56]....
        /*066c*/ 	.word	0xffffffff


	//   ....[57]....
        /*0670*/ 	.word	0xffffffff


	//   ....[58]....
        /*0674*/ 	.word	0xffffffff


	//   ....[59]....
        /*0678*/ 	.word	0xffffffff


	//   ....[60]....
        /*067c*/ 	.word	0xffffffff


	//   ....[61]....
        /*0680*/ 	.word	0xffffffff


	//   ....[62]....
        /*0684*/ 	.word	0xffffffff


	//   ....[63]....
        /*0688*/ 	.word	0xffffffff


	//   ....[64]....
        /*068c*/ 	.word	0xffffffff


	//   ....[65]....
        /*0690*/ 	.word	0xffffffff


	//   ....[66]....
        /*0694*/ 	.word	0xffffffff


	//   ....[67]....
        /*0698*/ 	.word	0xffffffff


	//   ....[68]....
        /*069c*/ 	.word	0xffffffff


	//   ....[69]....
        /*06a0*/ 	.word	0xffffffff


	//   ....[70]....
        /*06a4*/ 	.word	0xffffffff


	//   ....[71]....
        /*06a8*/ 	.word	0xffffffff


	//   ....[72]....
        /*06ac*/ 	.word	0xffffffff


	//   ....[73]....
        /*06b0*/ 	.word	0xffffffff


	//   ....[74]....
        /*06b4*/ 	.word	0xffffffff


	//   ....[75]....
        /*06b8*/ 	.word	0xffffffff


	//   ....[76]....
        /*06bc*/ 	.word	0xffffffff


	//   ....[77]....
        /*06c0*/ 	.word	0xffffffff


	//   ....[78]....
        /*06c4*/ 	.word	0xffffffff


	//   ....[79]....
        /*06c8*/ 	.word	0xffffffff


	//   ....[80]....
        /*06cc*/ 	.word	0xffffffff


	//   ....[81]....
        /*06d0*/ 	.word	0xffffffff


	//   ....[82]....
        /*06d4*/ 	.word	0xffffffff


	//   ....[83]....
        /*06d8*/ 	.word	0xffffffff


	//   ....[84]....
        /*06dc*/ 	.word	0xffffffff


	//   ....[85]....
        /*06e0*/ 	.word	0xffffffff


	//   ....[86]....
        /*06e4*/ 	.word	0xffffffff


	//   ....[87]....
        /*06e8*/ 	.word	0xffffffff


	//   ....[88]....
        /*06ec*/ 	.word	0xffffffff


	//   ....[89]....
        /*06f0*/ 	.word	0xffffffff


	//   ....[90]....
        /*06f4*/ 	.word	0xffffffff


	//   ....[91]....
        /*06f8*/ 	.word	0xffffffff


	//   ....[92]....
        /*06fc*/ 	.word	0xffffffff


	//   ....[93]....
        /*0700*/ 	.word	0xffffffff


	//   ....[94]....
        /*0704*/ 	.word	0xffffffff


	//   ....[95]....
        /*0708*/ 	.word	0xffffffff


	//   ....[96]....
        /*070c*/ 	.word	0xffffffff


	//   ....[97]....
        /*0710*/ 	.word	0x0500000f


	//   ....[98]....
        /*0714*/ 	.word	0x0500000f


	//   ....[99]....
        /*0718*/ 	.word	0x0500000f


	//   ....[100]....
        /*071c*/ 	.word	0x0500000f


	//   ....[101]....
        /*0720*/ 	.word	0x0500000f


	//   ....[102]....
        /*0724*/ 	.word	0x0500000f


	//   ....[103]....
        /*0728*/ 	.word	0x0500000f


	//   ....[104]....
        /*072c*/ 	.word	0x0500000f


	//   ....[105]....
        /*0730*/ 	.word	0x0500000f


	//   ....[106]....
        /*0734*/ 	.word	0x0500000f


	//   ....[107]....
        /*0738*/ 	.word	0x0500000f


	//   ....[108]....
        /*073c*/ 	.word	0x0500000f


	//   ....[109]....
        /*0740*/ 	.word	0x0500000f


	//   ....[110]....
        /*0744*/ 	.word	0x0500000f


	//   ....[111]....
        /*0748*/ 	.word	0x0500000f


	//   ....[112]....
        /*074c*/ 	.word	0x0500000f


	//   ....[113]....
        /*0750*/ 	.word	0x0500000f


	//   ....[114]....
        /*0754*/ 	.word	0x0500000f


	//   ....[115]....
        /*0758*/ 	.word	0x0500000f


	//   ....[116]....
        /*075c*/ 	.word	0x0500000f


	//   ....[117]....
        /*0760*/ 	.word	0x0500000f


	//   ....[118]....
        /*0764*/ 	.word	0x0500000f


	//   ....[119]....
        /*0768*/ 	.word	0x0500000f


	//   ....[120]....
        /*076c*/ 	.word	0x0500000f


	//   ....[121]....
        /*0770*/ 	.word	0x0500000f


	//   ....[122]....
        /*0774*/ 	.word	0x0500000f


	//   ....[123]....
        /*0778*/ 	.word	0x0500000f


	//   ....[124]....
        /*077c*/ 	.word	0x0500000f


	//   ....[125]....
        /*0780*/ 	.word	0x0500000f


	//   ....[126]....
        /*0784*/ 	.word	0x0500000f


	//   ....[127]....
        /*0788*/ 	.word	0x0500000f


	//   ....[128]....
        /*078c*/ 	.word	0x0500000f


	//   ....[129]....
        /*0790*/ 	.word	0x0500000f


	//   ....[130]....
        /*0794*/ 	.word	0x0500000f


	//   ....[131]....
        /*0798*/ 	.word	0x0500000f


	//   ....[132]....
        /*079c*/ 	.word	0x0500000f


	//----- nvinfo : EIATTR_COOP_GROUP_INSTR_OFFSETS
	.align		4
.L_895:
        /*07a0*/ 	.byte	0x04, 0x28
        /*07a2*/ 	.short	(.L_897 - .L_896)


	//   ....[0]....
.L_896:
        /*07a4*/ 	.word	0x00000070


	//   ....[1]....
        /*07a8*/ 	.word	0x00000140


	//   ....[2]....
        /*07ac*/ 	.word	0x00000190


	//   ....[3]....
        /*07b0*/ 	.word	0x000003c0


	//   ....[4]....
        /*07b4*/ 	.word	0x00000520


	//   ....[5]....
        /*07b8*/ 	.word	0x00000640


	//   ....[6]....
        /*07bc*/ 	.word	0x000007a0


	//   ....[7]....
        /*07c0*/ 	.word	0x00001b10


	//   ....[8]....
        /*07c4*/ 	.word	0x00005120


	//   ....[9]....
        /*07c8*/ 	.word	0x00005150


	//   ....[10]....
        /*07cc*/ 	.word	0x000058b0


	//   ....[11]....
        /*07d0*/ 	.word	0x00005940


	//   ....[12]....
        /*07d4*/ 	.word	0x00009af0


	//   ....[13]....
        /*07d8*/ 	.word	0x00009b10


	//   ....[14]....
        /*07dc*/ 	.word	0x0000a590


	//   ....[15]....
        /*07e0*/ 	.word	0x0000a630


	//   ....[16]....
        /*07e4*/ 	.word	0x0000bb30


	//   ....[17]....
        /*07e8*/ 	.word	0x0000bb90


	//   ....[18]....
        /*07ec*/ 	.word	0x0000c080


	//   ....[19]....
        /*07f0*/ 	.word	0x0000c090


	//   ....[20]....
        /*07f4*/ 	.word	0x0000d2e0


	//   ....[21]....
        /*07f8*/ 	.word	0x0000d2f0


	//   ....[22]....
        /*07fc*/ 	.word	0x0000d340


	//   ....[23]....
        /*0800*/ 	.word	0x0000d370


	//   ....[24]....
        /*0804*/ 	.word	0x0000db60


	//   ....[25]....
        /*0808*/ 	.word	0x0000db90


	//   ....[26]....
        /*080c*/ 	.word	0x0000dc60


	//   ....[27]....
        /*0810*/ 	.word	0x0000dc80


	//   ....[28]....
        /*0814*/ 	.word	0x0000dd50


	//   ....[29]....
        /*0818*/ 	.word	0x0000dd70


	//   ....[30]....
        /*081c*/ 	.word	0x0000de50


	//   ....[31]....
        /*0820*/ 	.word	0x0000de70


	//   ....[32]....
        /*0824*/ 	.word	0x0000e370


	//   ....[33]....
        /*0828*/ 	.word	0x0000e380


	//   ....[34]....
        /*082c*/ 	.word	0x0000e7d0


	//   ....[35]....
        /*0830*/ 	.word	0x0000e7e0


	//   ....[36]....
        /*0834*/ 	.word	0x0000f6e0


	//   ....[37]....
        /*0838*/ 	.word	0x0000f700


	//   ....[38]....
        /*083c*/ 	.word	0x0000f7d0


	//   ....[39]....
        /*0840*/ 	.word	0x0000f7f0


	//   ....[40]....
        /*0844*/ 	.word	0x0000f8c0


	//   ....[41]....
        /*0848*/ 	.word	0x0000f8e0


	//   ....[42]....
        /*084c*/ 	.word	0x0000f9c0


	//   ....[43]....
        /*0850*/ 	.word	0x0000f9e0


	//   ....[44]....
        /*0854*/ 	.word	0x0000fb40


	//   ....[45]....
        /*0858*/ 	.word	0x0000fd90


	//   ....[46]....
        /*085c*/ 	.word	0x0000fdc0


	//   ....[47]....
        /*0860*/ 	.word	0x0000fdf0


	//   ....[48]....
        /*0864*/ 	.word	0x0000fe20


	//   ....[49]....
        /*0868*/ 	.word	0x0000fe50


	//   ....[50]....
        /*086c*/ 	.word	0x0000fe80


	//   ....[51]....
        /*0870*/ 	.word	0x00010030


	//   ....[52]....
        /*0874*/ 	.word	0x00010060


	//   ....[53]....
        /*0878*/ 	.word	0x00010090


	//   ....[54]....
        /*087c*/ 	.word	0x000100c0


	//   ....[55]....
        /*0880*/ 	.word	0x000100f0


	//   ....[56]....
        /*0884*/ 	.word	0x00010120


	//   ....[57]....
        /*0888*/ 	.word	0x000101b0


	//   ....[58]....
        /*088c*/ 	.word	0x000101e0


	//   ....[59]....
        /*0890*/ 	.word	0x000101f0


	//   ....[60]....
        /*0894*/ 	.word	0x000102a0


	//   ....[61]....
        /*0898*/ 	.word	0x000117e0


	//   ....[62]....
        /*089c*/ 	.word	0x00012390


	//   ....[63]....
        /*08a0*/ 	.word	0x000123c0


	//   ....[64]....
        /*08a4*/ 	.word	0x000123e0


	//   ....[65]....
        /*08a8*/ 	.word	0x00012400


	//   ....[66]....
        /*08ac*/ 	.word	0x00012510


	//   ....[67]....
        /*08b0*/ 	.word	0x00012520


	//   ....[68]....
        /*08b4*/ 	.word	0x000125b0


	//   ....[69]....
        /*08b8*/ 	.word	0x000125c0


	//   ....[70]....
        /*08bc*/ 	.word	0x00012650


	//   ....[71]....
        /*08c0*/ 	.word	0x00012660


	//   ....[72]....
        /*08c4*/ 	.word	0x000126f0


	//   ....[73]....
        /*08c8*/ 	.word	0x00012700


	//   ....[74]....
        /*08cc*/ 	.word	0x00012790


	//   ....[75]....
        /*08d0*/ 	.word	0x000127a0


	//   ....[76]....
        /*08d4*/ 	.word	0x000127f0


	//   ....[77]....
        /*08d8*/ 	.word	0x00012820


	//   ....[78]....
        /*08dc*/ 	.word	0x000150d0


	//   ....[79]....
        /*08e0*/ 	.word	0x00015100


	//   ....[80]....
        /*08e4*/ 	.word	0x00015160


	//   ....[81]....
        /*08e8*/ 	.word	0x00015190


	//   ....[82]....
        /*08ec*/ 	.word	0x000151c0


	//   ....[83]....
        /*08f0*/ 	.word	0x000151f0


	//   ....[84]....
        /*08f4*/ 	.word	0x00015220


	//   ....[85]....
        /*08f8*/ 	.word	0x00015250


	//   ....[86]....
        /*08fc*/ 	.word	0x00015420


	//   ....[87]....
        /*0900*/ 	.word	0x00015450


	//   ....[88]....
        /*0904*/ 	.word	0x00015480


	//   ....[89]....
        /*0908*/ 	.word	0x000154b0


	//   ....[90]....
        /*090c*/ 	.word	0x000154e0


	//   ....[91]....
        /*0910*/ 	.word	0x00015510


	//   ....[92]....
        /*0914*/ 	.word	0x000155d0


	//   ....[93]....
        /*0918*/ 	.word	0x000155f0


	//   ....[94]....
        /*091c*/ 	.word	0x00015600


	//   ....[95]....
        /*0920*/ 	.word	0x00015660


	//   ....[96]....
        /*0924*/ 	.word	0x00015d80


	//   ....[97]....
        /*0928*/ 	.word	0x00016260


	//   ....[98]....
        /*092c*/ 	.word	0x00016430


	//   ....[99]....
        /*0930*/ 	.word	0x00016480


	//   ....[100]....
        /*0934*/ 	.word	0x000165a0


	//   ....[101]....
        /*0938*/ 	.word	0x000165f0


	//   ....[102]....
        /*093c*/ 	.word	0x00016720


	//   ....[103]....
        /*0940*/ 	.word	0x00016770


	//   ....[104]....
        /*0944*/ 	.word	0x00016890


	//   ....[105]....
        /*0948*/ 	.word	0x000168e0


	//   ....[106]....
        /*094c*/ 	.word	0x00016a00


	//   ....[107]....
        /*0950*/ 	.word	0x00016a50


	//   ....[108]....
        /*0954*/ 	.word	0x00016b70


	//   ....[109]....
        /*0958*/ 	.word	0x00016bc0


	//   ....[110]....
        /*095c*/ 	.word	0x00016cc0


	//   ....[111]....
        /*0960*/ 	.word	0x00016d30


	//   ....[112]....
        /*0964*/ 	.word	0x00016e30


	//   ....[113]....
        /*0968*/ 	.word	0x00016e80


	//   ....[114]....
        /*096c*/ 	.word	0x000171b0


	//   ....[115]....
        /*0970*/ 	.word	0x00017250


	//   ....[116]....
        /*0974*/ 	.word	0x000173f0


	//   ....[117]....
        /*0978*/ 	.word	0x00017470


	//   ....[118]....
        /*097c*/ 	.word	0x000174f0


	//   ....[119]....
        /*0980*/ 	.word	0x00017570


	//   ....[120]....
        /*0984*/ 	.word	0x000175f0


	//   ....[121]....
        /*0988*/ 	.word	0x00017680


	//   ....[122]....
        /*098c*/ 	.word	0x00017720


	//   ....[123]....
        /*0990*/ 	.word	0x000177d0


	//   ....[124]....
        /*0994*/ 	.word	0x00017850


	//   ....[125]....
        /*0998*/ 	.word	0x000178d0


	//   ....[126]....
        /*099c*/ 	.word	0x00017950


	//   ....[127]....
        /*09a0*/ 	.word	0x000179e0


	//   ....[128]....
        /*09a4*/ 	.word	0x00017a60


	//   ....[129]....
        /*09a8*/ 	.word	0x00017b00


	//   ....[130]....
        /*09ac*/ 	.word	0x00017b50


	//   ....[131]....
        /*09b0*/ 	.word	0x00017be0


	//   ....[132]....
        /*09b4*/ 	.word	0x00017d10


	//----- nvinfo : EIATTR_REG_RECONFIG
	.align		4
.L_897:
        /*09b8*/ 	.byte	0x01, 0x54
	.zero		2


	//----- nvinfo : EIATTR_SYSCALL_OFFSETS
	.align		4
        /*09bc*/ 	.byte	0x04, 0x46
        /*09be*/ 	.short	(.L_899 - .L_898)


	//   ....[0]....
.L_898:
        /*09c0*/ 	.word	0x00001ca0


	//   ....[1]....
        /*09c4*/ 	.word	0x000113f0


	//   ....[2]....
        /*09c8*/ 	.word	0x00011540


	//   ....[3]....
        /*09cc*/ 	.word	0x00011640


	//   ....[4]....
        /*09d0*/ 	.word	0x00011f70


	//----- nvinfo : EIATTR_MBARRIER_INSTR_OFFSETS
	.align		4
.L_899:
        /*09d4*/ 	.byte	0x04, 0x39
        /*09d6*/ 	.short	(.L_901 - .L_900)


	//   ....[0]....
.L_900:
        /*09d8*/ 	.word	0x00000270
        /*09dc*/ 	.word	0x000000ff
        /*09e0*/ 	.word	0x00034800
        /*09e4*/ 	.short	0x0100
        /*09e6*/ 	.byte	0x08
	.zero		1


	//   ....[1]....
        /*09e8*/ 	.word	0x00000280
        /*09ec*/ 	.word	0x000000ff
        /*09f0*/ 	.word	0x00034820
        /*09f4*/ 	.short	0x0100
        /*09f6*/ 	.byte	0x08
	.zero		1


	//   ....[2]....
        /*09f8*/ 	.word	0x00000370
        /*09fc*/ 	.word	0x000000ff
        /*0a00*/ 	.word	0x00034830
        /*0a04*/ 	.short	0x0100
        /*0a06*/ 	.byte	0x08
	.zero		1


	//   ....[3]....
        /*0a08*/ 	.word	0x00000380
        /*0a0c*/ 	.word	0x000000ff
        /*0a10*/ 	.word	0x00034840
        /*0a14*/ 	.short	0x0100
        /*0a16*/ 	.byte	0x08
	.zero		1


	//   ....[4]....
        /*0a18*/ 	.word	0x00000390
        /*0a1c*/ 	.word	0x000000ff
        /*0a20*/ 	.word	0x00034838
        /*0a24*/ 	.short	0x0100
        /*0a26*/ 	.byte	0x08
	.zero		1


	//   ....[5]....
        /*0a28*/ 	.word	0x000003a0
        /*0a2c*/ 	.word	0x000000ff
        /*0a30*/ 	.word	0x00034848
        /*0a34*/ 	.short	0x0100
        /*0a36*/ 	.byte	0x08
	.zero		1


	//   ....[6]....
        /*0a38*/ 	.word	0x000004d0
        /*0a3c*/ 	.word	0x000000ff
        /*0a40*/ 	.word	0x00034850
        /*0a44*/ 	.short	0x0100
        /*0a46*/ 	.byte	0x08
	.zero		1


	//   ....[7]....
        /*0a48*/ 	.word	0x000004e0
        /*0a4c*/ 	.word	0x000000ff
        /*0a50*/ 	.word	0x00034860
        /*0a54*/ 	.short	0x0100
        /*0a56*/ 	.byte	0x08
	.zero		1


	//   ....[8]....
        /*0a58*/ 	.word	0x000004f0
        /*0a5c*/ 	.word	0x000000ff
        /*0a60*/ 	.word	0x00034858
        /*0a64*/ 	.short	0x0100
        /*0a66*/ 	.byte	0x08
	.zero		1


	//   ....[9]....
        /*0a68*/ 	.word	0x00000500
        /*0a6c*/ 	.word	0x000000ff
        /*0a70*/ 	.word	0x00034868
        /*0a74*/ 	.short	0x0100
        /*0a76*/ 	.byte	0x08
	.zero		1


	//   ....[10]....
        /*0a78*/ 	.word	0x000005f0
        /*0a7c*/ 	.word	0x000000ff
        /*0a80*/ 	.word	0x00034870
        /*0a84*/ 	.short	0x0100
        /*0a86*/ 	.byte	0x06
	.zero		1


	//   ....[11]....
        /*0a88*/ 	.word	0x00000600
        /*0a8c*/ 	.word	0x000000ff
        /*0a90*/ 	.word	0x00034880
        /*0a94*/ 	.short	0x0100
        /*0a96*/ 	.byte	0x06
	.zero		1


	//   ....[12]....
        /*0a98*/ 	.word	0x00000610
        /*0a9c*/ 	.word	0x000000ff
        /*0aa0*/ 	.word	0x00034878
        /*0aa4*/ 	.short	0x0100
        /*0aa6*/ 	.byte	0x06
	.zero		1


	//   ....[13]....
        /*0aa8*/ 	.word	0x00000620
        /*0aac*/ 	.word	0x000000ff
        /*0ab0*/ 	.word	0x00034888
        /*0ab4*/ 	.short	0x0100
        /*0ab6*/ 	.byte	0x06
	.zero		1


	//   ....[14]....
        /*0ab8*/ 	.word	0x00000750
        /*0abc*/ 	.word	0x000000ff
        /*0ac0*/ 	.word	0x00034890
        /*0ac4*/ 	.short	0x0100
        /*0ac6*/ 	.byte	0x08
	.zero		1


	//   ....[15]....
        /*0ac8*/ 	.word	0x00000760
        /*0acc*/ 	.word	0x000000ff
        /*0ad0*/ 	.word	0x000348a0
        /*0ad4*/ 	.short	0x0100
        /*0ad6*/ 	.byte	0x08
	.zero		1


	//   ....[16]....
        /*0ad8*/ 	.word	0x00000770
        /*0adc*/ 	.word	0x000000ff
        /*0ae0*/ 	.word	0x00034898
        /*0ae4*/ 	.short	0x0100
        /*0ae6*/ 	.byte	0x08
	.zero		1


	//   ....[17]....
        /*0ae8*/ 	.word	0x00000780
        /*0aec*/ 	.word	0x000000ff
        /*0af0*/ 	.word	0x000348a8
        /*0af4*/ 	.short	0x0100
        /*0af6*/ 	.byte	0x08
	.zero		1


	//   ....[18]....
        /*0af8*/ 	.word	0x000008b0
        /*0afc*/ 	.word	0x000000ff
        /*0b00*/ 	.word	0x000348b0
        /*0b04*/ 	.short	0x0100
        /*0b06*/ 	.byte	0x08
	.zero		1


	//   ....[19]....
        /*0b08*/ 	.word	0x000008c0
        /*0b0c*/ 	.word	0x000000ff
        /*0b10*/ 	.word	0x000348c0
        /*0b14*/ 	.short	0x0100
        /*0b16*/ 	.byte	0x08
	.zero		1


	//   ....[20]....
        /*0b18*/ 	.word	0x000008d0
        /*0b1c*/ 	.word	0x000000ff
        /*0b20*/ 	.word	0x000348b8
        /*0b24*/ 	.short	0x0100
        /*0b26*/ 	.byte	0x08
	.zero		1


	//   ....[21]....
        /*0b28*/ 	.word	0x000008e0
        /*0b2c*/ 	.word	0x000000ff
        /*0b30*/ 	.word	0x000348c8
        /*0b34*/ 	.short	0x0100
        /*0b36*/ 	.byte	0x08
	.zero		1


	//   ....[22]....
        /*0b38*/ 	.word	0x00001d60
        /*0b3c*/ 	.word	0x00000000
        /*0b40*/ 	.word	0x00034800
        /*0b44*/ 	.short	0x010a
        /*0b46*/ 	.byte	0x3f
	.zero		1


	//   ....[23]....
        /*0b48*/ 	.word	0x00001e00
        /*0b4c*/ 	.word	0x0000000b
        /*0b50*/ 	.word	0x00034830
        /*0b54*/ 	.short	0x010a
        /*0b56*/ 	.byte	0x3f
	.zero		1


	//   ....[24]....
        /*0b58*/ 	.word	0x00001e70
        /*0b5c*/ 	.word	0x0000000b
        /*0b60*/ 	.word	0x00034830
        /*0b64*/ 	.short	0x010a
        /*0b66*/ 	.byte	0x3f
	.zero		1


	//   ....[25]....
        /*0b68*/ 	.word	0x00005130
        /*0b6c*/ 	.word	0x0000000b
        /*0b70*/ 	.word	0x00000000
        /*0b74*/ 	.short	0x0101
        /*0b76*/ 	.byte	0x3f
	.zero		1


	//   ....[26]....
        /*0b78*/ 	.word	0x00006f60
        /*0b7c*/ 	.word	0x00000000
        /*0b80*/ 	.word	0x00034830
        /*0b84*/ 	.short	0x010a
        /*0b86*/ 	.byte	0x3f
	.zero		1


	//   ....[27]....
        /*0b88*/ 	.word	0x00006fa0
        /*0b8c*/ 	.word	0x00000000
        /*0b90*/ 	.word	0x00034830
        /*0b94*/ 	.short	0x010a
        /*0b96*/ 	.byte	0x3f
	.zero		1


	//   ....[28]....
        /*0b98*/ 	.word	0x00009680
        /*0b9c*/ 	.word	0x000000ff
        /*0ba0*/ 	.word	0x00034850
        /*0ba4*/ 	.short	0x010a
        /*0ba6*/ 	.byte	0x06
	.zero		1


	//   ....[29]....
        /*0ba8*/ 	.word	0x000096c0
        /*0bac*/ 	.word	0x000000ff
        /*0bb0*/ 	.word	0x00034850
        /*0bb4*/ 	.short	0x010a
        /*0bb6*/ 	.byte	0x06
	.zero		1


	//   ....[30]....
        /*0bb8*/ 	.word	0x0000adf0
        /*0bbc*/ 	.word	0x0000008d
        /*0bc0*/ 	.word	0x00000000
        /*0bc4*/ 	.short	0x0101
        /*0bc6*/ 	.byte	0x3f
	.zero		1


	//   ....[31]....
        /*0bc8*/ 	.word	0x0000af80
        /*0bcc*/ 	.word	0x0000007a
        /*0bd0*/ 	.word	0x00000000
        /*0bd4*/ 	.short	0x0101
        /*0bd6*/ 	.byte	0x3f
	.zero		1


	//   ....[32]....
        /*0bd8*/ 	.word	0x0000ba70
        /*0bdc*/ 	.word	0x00000008
        /*0be0*/ 	.word	0x00034850
        /*0be4*/ 	.short	0x010a
        /*0be6*/ 	.byte	0x3f
	.zero		1


	//   ....[33]....
        /*0be8*/ 	.word	0x0000bab0
        /*0bec*/ 	.word	0x00000008
        /*0bf0*/ 	.word	0x00034850
        /*0bf4*/ 	.short	0x010a
        /*0bf6*/ 	.byte	0x3f
	.zero		1


	//   ....[34]....
        /*0bf8*/ 	.word	0x0000c230
        /*0bfc*/ 	.word	0x00000008
        /*0c00*/ 	.word	0x00000000
        /*0c04*/ 	.short	0x0101
        /*0c06*/ 	.byte	0x3f
	.zero		1


	//   ....[35]....
        /*0c08*/ 	.word	0x0000db50
        /*0c0c*/ 	.word	0x00000012
        /*0c10*/ 	.word	0x00000000
        /*0c14*/ 	.short	0x0101
        /*0c16*/ 	.byte	0x3f
	.zero		1


	//   ....[36]....
        /*0c18*/ 	.word	0x0000e0c0
        /*0c1c*/ 	.word	0x00000012
        /*0c20*/ 	.word	0x00000000
        /*0c24*/ 	.short	0x0101
        /*0c26*/ 	.byte	0x3f
	.zero		1


	//   ....[37]....
        /*0c28*/ 	.word	0x00011a60
        /*0c2c*/ 	.word	0x00000000
        /*0c30*/ 	.word	0x00034840
        /*0c34*/ 	.short	0x010a
        /*0c36*/ 	.byte	0x3f
	.zero		1


	//   ....[38]....
        /*0c38*/ 	.word	0x00012900
        /*0c3c*/ 	.word	0x00000012
        /*0c40*/ 	.word	0x00034800
        /*0c44*/ 	.short	0x0107
        /*0c46*/ 	.byte	0x3f
	.zero		1


	//   ....[39]....
        /*0c48*/ 	.word	0x00012a10
        /*0c4c*/ 	.word	0x00000012
        /*0c50*/ 	.word	0x00034800
        /*0c54*/ 	.short	0x0101
        /*0c56*/ 	.byte	0x3f
	.zero		1


	//   ....[40]....
        /*0c58*/ 	.word	0x00012a30
        /*0c5c*/ 	.word	0x00000012
        /*0c60*/ 	.word	0x00034820
        /*0c64*/ 	.short	0x010a
        /*0c66*/ 	.byte	0x3f
	.zero		1


	//   ....[41]....
        /*0c68*/ 	.word	0x00012e00
        /*0c6c*/ 	.word	0x00000003
        /*0c70*/ 	.word	0x00034840
        /*0c74*/ 	.short	0x010a
        /*0c76*/ 	.byte	0x3f
	.zero		1


	//   ....[42]....
        /*0c78*/ 	.word	0x000131a0
        /*0c7c*/ 	.word	0x00000003
        /*0c80*/ 	.word	0x00000060
        /*0c84*/ 	.short	0x010a
        /*0c86*/ 	.byte	0x3f
	.zero		1


	//   ....[43]....
        /*0c88*/ 	.word	0x00013840
        /*0c8c*/ 	.word	0x00000003
        /*0c90*/ 	.word	0x00034840
        /*0c94*/ 	.short	0x010a
        /*0c96*/ 	.byte	0x3f
	.zero		1


	//   ....[44]....
        /*0c98*/ 	.word	0x00013be0
        /*0c9c*/ 	.word	0x00000002
        /*0ca0*/ 	.word	0x00000060
        /*0ca4*/ 	.short	0x010a
        /*0ca6*/ 	.byte	0x3f
	.zero		1


	//   ....[45]....
        /*0ca8*/ 	.word	0x000141c0
        /*0cac*/ 	.word	0x00000002
        /*0cb0*/ 	.word	0x00034840
        /*0cb4*/ 	.short	0x010a
        /*0cb6*/ 	.byte	0x3f
	.zero		1


	//   ....[46]....
        /*0cb8*/ 	.word	0x00014560
        /*0cbc*/ 	.word	0x00000002
        /*0cc0*/ 	.word	0x00000060
        /*0cc4*/ 	.short	0x010a
        /*0cc6*/ 	.byte	0x3f
	.zero		1


	//   ....[47]....
        /*0cc8*/ 	.word	0x00014af0
        /*0ccc*/ 	.word	0x00000000
        /*0cd0*/ 	.word	0x00034860
        /*0cd4*/ 	.short	0x010a
        /*0cd6*/ 	.byte	0x3f
	.zero		1


	//   ....[48]....
        /*0cd8*/ 	.word	0x00015d00
        /*0cdc*/ 	.word	0x00000000
        /*0ce0*/ 	.word	0x00034820
        /*0ce4*/ 	.short	0x010a
        /*0ce6*/ 	.byte	0x3f
	.zero		1


	//   ....[49]....
        /*0ce8*/ 	.word	0x00015f10
        /*0cec*/ 	.word	0x00000006
        /*0cf0*/ 	.word	0x00000000
        /*0cf4*/ 	.short	0x010a
        /*0cf6*/ 	.byte	0x3f
	.zero		1


	//   ....[50]....
        /*0cf8*/ 	.word	0x00015f40
        /*0cfc*/ 	.word	0x00000007
        /*0d00*/ 	.word	0x00000000
        /*0d04*/ 	.short	0x010a
        /*0d06*/ 	.byte	0x3f
	.zero		1


	//   ....[51]....
        /*0d08*/ 	.word	0x00015fa0
        /*0d0c*/ 	.word	0x00000004
        /*0d10*/ 	.word	0x00000000
        /*0d14*/ 	.short	0x010a
        /*0d16*/ 	.byte	0x3f
	.zero		1


	//   ....[52]....
        /*0d18*/ 	.word	0x00015fd0
        /*0d1c*/ 	.word	0x00000003
        /*0d20*/ 	.word	0x00000000
        /*0d24*/ 	.short	0x010a
        /*0d26*/ 	.byte	0x3f
	.zero		1


	//   ....[53]....
        /*0d28*/ 	.word	0x00016030
        /*0d2c*/ 	.word	0x00000000
        /*0d30*/ 	.word	0x00034800
        /*0d34*/ 	.short	0x010a
        /*0d36*/ 	.byte	0x3f
	.zero		1


	//   ....[54]....
        /*0d38*/ 	.word	0x00016080
        /*0d3c*/ 	.word	0x0000000b
        /*0d40*/ 	.word	0x00034830
        /*0d44*/ 	.short	0x010a
        /*0d46*/ 	.byte	0x3f
	.zero		1


	//   ....[55]....
        /*0d48*/ 	.word	0x000160d0
        /*0d4c*/ 	.word	0x00000000
        /*0d50*/ 	.word	0x00034830
        /*0d54*/ 	.short	0x010a
        /*0d56*/ 	.byte	0x3f
	.zero		1


	//   ....[56]....
        /*0d58*/ 	.word	0x00016130
        /*0d5c*/ 	.word	0x0000000a
        /*0d60*/ 	.word	0x00034850
        /*0d64*/ 	.short	0x010a
        /*0d66*/ 	.byte	0x3f
	.zero		1


	//   ....[57]....
        /*0d68*/ 	.word	0x00016180
        /*0d6c*/ 	.word	0x00000008
        /*0d70*/ 	.word	0x00034850
        /*0d74*/ 	.short	0x010a
        /*0d76*/ 	.byte	0x3f
	.zero		1


	//   ....[58]....
        /*0d78*/ 	.word	0x00016320
        /*0d7c*/ 	.word	0x00000000
        /*0d80*/ 	.word	0x00034840
        /*0d84*/ 	.short	0x010a
        /*0d86*/ 	.byte	0x3f
	.zero		1


	//   ....[59]....
        /*0d88*/ 	.word	0x00016ec0
        /*0d8c*/ 	.word	0x00000012
        /*0d90*/ 	.word	0x00034820
        /*0d94*/ 	.short	0x010a
        /*0d96*/ 	.byte	0x3f
	.zero		1


	//   ....[60]....
        /*0d98*/ 	.word	0x00016f10
        /*0d9c*/ 	.word	0x00000003
        /*0da0*/ 	.word	0x00034840
        /*0da4*/ 	.short	0x010a
        /*0da6*/ 	.byte	0x3f
	.zero		1


	//   ....[61]....
        /*0da8*/ 	.word	0x00016f60
        /*0dac*/ 	.word	0x00000003
        /*0db0*/ 	.word	0x00000060
        /*0db4*/ 	.short	0x010a
        /*0db6*/ 	.byte	0x3f
	.zero		1


	//   ....[62]....
        /*0db8*/ 	.word	0x00016fb0
        /*0dbc*/ 	.word	0x00000003
        /*0dc0*/ 	.word	0x00034840
        /*0dc4*/ 	.short	0x010a
        /*0dc6*/ 	.byte	0x3f
	.zero		1


	//   ....[63]....
        /*0dc8*/ 	.word	0x00017000
        /*0dcc*/ 	.word	0x00000002
        /*0dd0*/ 	.word	0x00000060
        /*0dd4*/ 	.short	0x010a
        /*0dd6*/ 	.byte	0x3f
	.zero		1


	//   ....[64]....
        /*0dd8*/ 	.word	0x00017050
        /*0ddc*/ 	.word	0x00000002
        /*0de0*/ 	.word	0x00034840
        /*0de4*/ 	.short	0x010a
        /*0de6*/ 	.byte	0x3f
	.zero		1


	//   ....[65]....
        /*0de8*/ 	.word	0x000170a0
        /*0dec*/ 	.word	0x00000002
        /*0df0*/ 	.word	0x00000060
        /*0df4*/ 	.short	0x010a
        /*0df6*/ 	.byte	0x3f
	.zero		1


	//   ....[66]....
        /*0df8*/ 	.word	0x000170f0
        /*0dfc*/ 	.word	0x00000000
        /*0e00*/ 	.word	0x00034860
        /*0e04*/ 	.short	0x010a
        /*0e06*/ 	.byte	0x3f
	.zero		1


	//   ....[67]....
        /*0e08*/ 	.word	0x00017c30
        /*0e0c*/ 	.word	0x00000000
        /*0e10*/ 	.word	0x00034820
        /*0e14*/ 	.short	0x010a
        /*0e16*/ 	.byte	0x3f
	.zero		1


	//   ....[68]....
        /*0e18*/ 	.word	0x00017dd0
        /*0e1c*/ 	.word	0x00000006
        /*0e20*/ 	.word	0x00000000
        /*0e24*/ 	.short	0x010a
        /*0e26*/ 	.byte	0x3f
	.zero		1


	//   ....[69]....
        /*0e28*/ 	.word	0x00017e20
        /*0e2c*/ 	.word	0x00000007
        /*0e30*/ 	.word	0x00000000
        /*0e34*/ 	.short	0x010a
        /*0e36*/ 	.byte	0x3f
	.zero		1


	//   ....[70]....
        /*0e38*/ 	.word	0x00017e70
        /*0e3c*/ 	.word	0x00000004
        /*0e40*/ 	.word	0x00000000
        /*0e44*/ 	.short	0x010a
        /*0e46*/ 	.byte	0x3f
	.zero		1


	//----- nvinfo : EIATTR_NUM_MBARRIERS
	.align		4
.L_901:
        /*0e48*/ 	.byte	0x03, 0x38
        /*0e4a*/ 	.short	0x0016


	//----- nvinfo : EIATTR_EXIT_INSTR_OFFSETS
	.align		4
        /*0e4c*/ 	.byte	0x04, 0x1c
        /*0e4e*/ 	.short	(.L_903 - .L_902)


	//   ....[0]....
.L_902:
        /*0e50*/ 	.word	0x00000a90


	//   ....[1]....
        /*0e54*/ 	.word	0x0000fae0


	//   ....[2]....
        /*0e58*/ 	.word	0x00016020


	//----- nvinfo : EIATTR_MAX_THREADS
	.align		4
.L_903:
        /*0e5c*/ 	.byte	0x04, 0x05
        /*0e5e*/ 	.short	(.L_905 - .L_904)
.L_904:
        /*0e60*/ 	.word	0x00000180
        /*0e64*/ 	.word	0x00000001
        /*0e68*/ 	.word	0x00000001


	//----- nvinfo : EIATTR_CRS_STACK_SIZE
	.align		4
.L_905:
        /*0e6c*/ 	.byte	0x04, 0x1e
        /*0e6e*/ 	.short	(.L_907 - .L_906)
.L_906:
        /*0e70*/ 	.word	0x00000000


	//----- nvinfo : EIATTR_CBANK_PARAM_SIZE
	.align		4
.L_907:
        /*0e74*/ 	.byte	0x03, 0x19
        /*0e76*/ 	.short	0x0af0


	//----- nvinfo : EIATTR_PARAM_CBANK
	.align		4
        /*0e78*/ 	.byte	0x04, 0x0a
        /*0e7a*/ 	.short	(.L_909 - .L_908)
	.align		4
.L_908:
        /*0e7c*/ 	.word	index@(.nv.constant0._ZN7cutlass13device_kernelIN5flash11enable_sm90INS1_16FlashAttnFwdSm90INS1_25CollectiveMainloopFwdSm90ILi2EN4cute5tupleIJNS5_1CILi1EEES8_S8_EEENS6_IJNS7_ILi128EEENS7_ILi176EEESA_EEELi128ENS_10bfloat16_tEfNS_4arch4Sm90ELb0ELb0ELb0ELb1ELb0ELb0ELb0ELb1ELb1ELb1ELb1ELb0EEENS1_21CollectiveEpilogueFwdINS6_IJSA_SA_SB_EEES9_SD_SF_Li256ELb1ELb1ELb1ELb0EEENS1_36VarlenDynamicPersistentTileSchedulerILi128ELi176ELi256ELi128ELb1ELb1ELb1ELb0ELb1ELb1EEEEEEEEEvNT_6ParamsE)
        /*0e80*/ 	.short	0x0210
        /*0e82*/ 	.short	0x0af0


	//----- nvinfo : EIATTR_SW_WAR
	.align		4
.L_909:
        /*0e84*/ 	.byte	0x04, 0x36
        /*0e86*/ 	.short	(.L_911 - .L_910)
.L_910:
        /*0e88*/ 	.word	0x00000008
.L_911:


//--------------------- .nv.info._ZN7cutlass13device_kernelIN5flash11enable_sm90INS1_16FlashAttnFwdSm90INS1_25CollectiveMainloopFwdSm90ILi2EN4cute5tupleIJNS5_1CILi1EEES8_S8_EEENS6_IJNS7_ILi128EEENS7_ILi176EEESA_EEELi128ENS_10bfloat16_tEfNS_4arch4Sm90ELb0ELb0ELb0ELb1ELb0ELb1ELb0ELb1ELb1ELb1ELb1ELb0EEENS1_21CollectiveEpilogueFwdINS6_IJSA_SA_SB_EEES9_SD_SF_Li256ELb1ELb1ELb1ELb0EEENS1_36VarlenDynamicPersistentTileSchedulerILi128ELi176ELi256ELi128ELb1ELb1ELb1ELb0ELb1ELb1EEEEEEEEEvNT_6ParamsE --------------------------
	.section	.nv.info._ZN7cutlass13device_kernelIN5flash11enable_sm90INS1_16FlashAttnFwdSm90INS1_25CollectiveMainloopFwdSm90ILi2EN4cute5tupleIJNS5_1CILi1EEES8_S8_EEENS6_IJNS7_ILi128EEENS7_ILi176EEESA_EEELi128ENS_10bfloat16_tEfNS_4arch4Sm90ELb0ELb0ELb0ELb1ELb0ELb1ELb0ELb1ELb1ELb1ELb1ELb0EEENS1_21CollectiveEpilogueFwdINS6_IJSA_SA_SB_EEES9_SD_SF_Li256ELb1ELb1ELb1ELb0EEENS1_36VarlenDynamicPersistentTileSchedulerILi128ELi176ELi256ELi128ELb1ELb1ELb1ELb0ELb1ELb1EEEEEEEEEvNT_6ParamsE,"",@"SHT_CUDA_INFO"
	.sectionflags	@""
	.align	4


	//----- nvinfo : EIATTR_CUDA_API_VERSION
	.align		4
        /*0000*/ 	.byte	0x04, 0x37
        /*0002*/ 	.short	(.L_913 - .L_912)
.L_912:
        /*0004*/ 	.word	0x00000082


	//----- nvinfo : EIATTR_KPARAM_INFO
	.align		4
.L_913:
        /*0008*/ 	.byte	0x04, 0x17
        /*000a*/ 	.short	(.L_915 - .L_914)
.L_914:
        /*000c*/ 	.word	0x00000000
        /*0010*/ 	.short	0x0000
        /*0012*/ 	.short	0x0070
        /*0014*/ 	.byte	0x00, 0xf0, 0x01, 0x2a


	//----- nvinfo : EIATTR_SPARSE_MMA_MASK
	.align		4
.L_915:
        /*0018*/ 	.byte	0x03, 0x50
        /*001a*/ 	.short	0x0000


	//----- nvinfo : EIATTR_MAXREG_COUNT
	.align		4
        /*001c*/ 	.byte	0x03, 0x1b
        /*001e*/ 	.short	0x00a8


	//----- nvinfo : EIATTR_NUM_BARRIERS
	.align		4
        /*0020*/ 	.byte	0x02, 0x4c
        /*0022*/ 	.byte	0x10
	.zero		1


	//----- nvinfo : EIATTR_EXTERNS
	.align		4
        /*0024*/ 	.byte	0x04, 0x0f
        /*0026*/ 	.short	(.L_917 - .L_916)


	//   ....[0]....
	.align		4
.L_916:
        /*0028*/ 	.word	index@(__assertfail)


	//----- nvinfo : EIATTR_ANNOTATIONS
	.align		4
.L_917:
        /*002c*/ 	.byte	0x04, 0x55
        /*002e*/ 	.short	(.L_919 - .L_918)


	//   ....[0]....
.L_918:
        /* <DEDUP_REMOVED lines=143> */


	//----- nvinfo : EIATTR_MERCURY_ISA_VERSION
	.align		4
.L_919:
        /*0908*/ 	.byte	0x03, 0x5f
        /*090a*/ 	.short	0x0101


	//----- nvinfo : EIATTR_UNUSED_LOAD_BYTE_OFFSET
	.align		4
        /*090c*/ 	.byte	0x04, 0x44
        /*090e*/ 	.short	(.L_921 - .L_920)


	//   ....[0]....
.L_920:
        /*0910*/ 	.word	0x00000ac0
        /*0914*/ 	.word	0x0000fff0


	//   ....[1]....
        /*0918*/ 	.word	0x0001d4f0
        /*091c*/ 	.word	0x0000fff0


	//----- nvinfo : EIATTR_INT_WARP_WIDE_INSTR_OFFSETS
	.align		4
.L_921:
        /*0920*/ 	.byte	0x04, 0x31
        /*0922*/ 	.short	(.L_923 - .L_922)


	//   ....[0]....
.L_922:
        /*0924*/ 	.word	0x00000190


	//   ....[1]....
        /*0928*/ 	.word	0x000001d0


	//   ....[2]....
        /*092c*/ 	.word	0x00000240


	//   ....[3]....
        /*0930*/ 	.word	0x00023580


	//   ....[4]....
        /*0934*/ 	.word	0x00023620


	//   ....[5]....
        /*0938*/ 	.word	0x00026d60


	//   ....[6]....
        /*093c*/ 	.word	0x00026dd0


	//----- nvinfo : EIATTR_COOP_GROUP_MASK_REGIDS
	.align		4
.L_923:
        /*0940*/ 	.byte	0x04, 0x29
        /*0942*/ 	.short	(.L_925 - .L_924)


	//   ....[0]....
.L_924:
        /*0944*/ 	.word	0xffffffff


	//   ....[1]....
        /*0948*/ 	.word	0xffffffff


	//   ....[2]....
        /*094c*/ 	.word	0xffffffff


	//   ....[3]....
        /*0950*/ 	.word	0xffffffff


	//   ....[4]....
        /*0954*/ 	.word	0xffffffff


	//   ....[5]....
        /*0958*/ 	.word	0xffffffff


	//   ....[6]....
        /*095c*/ 	.word	0xffffffff


	//   ....[7]....
        /*0960*/ 	.word	0xffffffff


	//   ....[8]....
        /*0964*/ 	.word	0xffffffff


	//   ....[9]....
        /*0968*/ 	.word	0xffffffff


	//   ....[10]....
        /*096c*/ 	.word	0xffffffff


	//   ....[11]....
        /*0970*/ 	.word	0xffffffff


	//   ....[12]....
        /*0974*/ 	.word	0xffffffff


	//   ....[13]....
        /*0978*/ 	.word	0xffffffff


	//   ....[14]....
        /*097c*/ 	.word	0xffffffff


	//   ....[15]....
        /*0980*/ 	.word	0xffffffff


	//   ....[16]....
        /*0984*/ 	.word	0xffffffff


	//   ....[17]....
        /*0988*/ 	.word	0xffffffff


	//   ....[18]....
        /*098c*/ 	.word	0xffffffff


	//   ....[19]....
        /*0990*/ 	.word	0xffffffff


	//   ....[20]....
        /*0994*/ 	.word	0xffffffff


	//   ....[21]....
        /*0998*/ 	.word	0xffffffff


	//   ....[22]....
        /*099c*/ 	.word	0xffffffff


	//   ....[23]....
        /*09a0*/ 	.word	0xffffffff


	//   ....[24]....
        /*09a4*/ 	.word	0xffffffff


	//   ....[25]....
        /*09a8*/ 	.word	0xffffffff


	//   ....[26]....
        /*09ac*/ 	.word	0xffffffff


	//   ....[27]....
        /*09b0*/ 	.word	0xffffffff


	//   ....[28]....
        /*09b4*/ 	.word	0xffffffff


	//   ....[29]....
        /*09b8*/ 	.word	0xffffffff


	//   ....[30]....
        /*09bc*/ 	.word	0xffffffff


	//   ....[31]....
        /*09c0*/ 	.word	0xffffffff


	//   ....[32]....
        /*09c4*/ 	.word	0xffffffff


	//   ....[33]....
        /*09c8*/ 	.word	0xffffffff


	//   ....[34]....
        /*09cc*/ 	.word	0xffffffff


	//   ....[35]....
        /*09d0*/ 	.word	0xffffffff


	//   ....[36]....
        /*09d4*/ 	.word	0xffffffff


	//   ....[37]....
        /*09d8*/ 	.word	0xffffffff


	//   ....[38]....
        /*09dc*/ 	.word	0xffffffff


	//   ....[39]....
        /*09e0*/ 	.word	0xffffffff


	//   ....[40]....
        /*09e4*/ 	.word	0xffffffff


	//   ....[41]....
        /*09e8*/ 	.word	0xffffffff


	//   ....[42]....
        /*09ec*/ 	.word	0xffffffff


	//   ....[43]....
        /*09f0*/ 	.word	0xffffffff


	//   ....[44]....
        /*09f4*/ 	.word	0xffffffff


	//   ....[45]....
        /*09f8*/ 	.word	0xffffffff


	//   ....[46]....
        /*09fc*/ 	.word	0xffffffff


	//   ....[47]....
        /*0a00*/ 	.word	0xffffffff


	//   ....[48]....
        /*0a04*/ 	.word	0xffffffff


	//   ....[49]....
        /*0a08*/ 	.word	0xffffffff


	//   ....[50]....
        /*0a0c*/ 	.word	0xffffffff


	//   ....[51]....
        /*0a10*/ 	.word	0xffffffff


	//   ....[52]....
        /*0a14*/ 	.word	0xffffffff


	//   ....[53]....
        /*0a18*/ 	.word	0xffffffff


	//   ....[54]....
        /*0a1c*/ 	.word	0xffffffff


	//   ....[55]....
        /*0a20*/ 	.word	0xffffffff


	//   ....[56]....
        /*0a24*/ 	.word	0xffffffff


	//   ....[57]....
        /*0a28*/ 	.word	0xffffffff


	//   ....[58]....
        /*0a2c*/ 	.word	0xffffffff


	//   ....[59]....
        /*0a30*/ 	.word	0xffffffff


	//   ....[60]....
        /*0a34*/ 	.word	0xffffffff


	//   ....[61]....
        /*0a38*/ 	.word	0xffffffff


	//   ....[62]....
        /*0a3c*/ 	.word	0xffffffff


	//   ....[63]....
        /*0a40*/ 	.word	0xffffffff


	//   ....[64]....
        /*0a44*/ 	.word	0xffffffff


	//   ....[65]....
        /*0a48*/ 	.word	0xffffffff


	//   ....[66]....
        /*0a4c*/ 	.word	0xffffffff


	//   ....[67]....
        /*0a50*/ 	.word	0xffffffff


	//   ....[68]....
        /*0a54*/ 	.word	0xffffffff


	//   ....[69]....
        /*0a58*/ 	.word	0xffffffff


	//   ....[70]....
        /*0a5c*/ 	.word	0xffffffff


	//   ....[71]....
        /*0a60*/ 	.word	0xffffffff


	//   ....[72]....
        /*0a64*/ 	.word	0xffffffff


	//   ....[73]....
        /*0a68*/ 	.word	0xffffffff


	//   ....[74]....
        /*0a6c*/ 	.word	0xffffffff


	//   ....[75]....
        /*0a70*/ 	.word	0xffffffff


	//   ....[76]....
        /*0a74*/ 	.word	0xffffffff


	//   ....[77]....
        /*0a78*/ 	.word	0xffffffff


	//   ....[78]....
        /*0a7c*/ 	.word	0xffffffff


	//   ....[79]....
        /*0a80*/ 	.word	0xffffffff


	//   ....[80]....
        /*0a84*/ 	.word	0xffffffff


	//   ....[81]....
        /*0a88*/ 	.word	0xffffffff


	//   ....[82]....
        /*0a8c*/ 	.word	0xffffffff


	//   ....[83]....
        /*0a90*/ 	.word	0xffffffff


	//   ....[84]....
        /*0a94*/ 	.word	0xffffffff


	//   ....[85]....
        /*0a98*/ 	.word	0xffffffff


	//   ....[86]....
        /*0a9c*/ 	.word	0xffffffff


	//   ....[87]....
        /*0aa0*/ 	.word	0xffffffff


	//   ....[88]....
        /*0aa4*/ 	.word	0xffffffff


	//   ....[89]....
        /*0aa8*/ 	.word	0xffffffff


	//   ....[90]....
        /*0aac*/ 	.word	0xffffffff


	//   ....[91]....
        /*0ab0*/ 	.word	0xffffffff


	//   ....[92]....
        /*0ab4*/ 	.word	0xffffffff


	//   ....[93]....
        /*0ab8*/ 	.word	0xffffffff


	//   ....[94]....
        /*0abc*/ 	.word	0xffffffff


	//   ....[95]....
        /*0ac0*/ 	.word	0xffffffff


	//   ....[96]....
        /*0ac4*/ 	.word	0xffffffff


	//   ....[97]....
        /*0ac8*/ 	.word	0xffffffff


	//   ....[98]....
        /*0acc*/ 	.word	0xffffffff


	//   ....[99]....
        /*0ad0*/ 	.word	0xffffffff


	//   ....[100]....
        /*0ad4*/ 	.word	0xffffffff


	//   ....[101]....
        /*0ad8*/ 	.word	0xffffffff


	//   ....[102]....
        /*0adc*/ 	.word	0xffffffff


	//   ....[103]....
        /*0ae0*/ 	.word	0xffffffff


	//   ....[104]....
        /*0ae4*/ 	.word	0xffffffff


	//   ....[105]....
        /*0ae8*/ 	.word	0xffffffff


	//   ....[106]....
        /*0aec*/ 	.word	0x0500000f


	//   ....[107]....
        /*0af0*/ 	.word	0x0500000f


	//   ....[108]....
        /*0af4*/ 	.word	0x0500000f


	//   ....[109]....
        /*0af8*/ 	.word	0x0500000f


	//   ....[110]....
        /*0afc*/ 	.word	0x0500000f


	//   ....[111]....
        /*0b00*/ 	.word	0x0500000f


	//   ....[112]....
        /*0b04*/ 	.word	0x0500000f


	//   ....[113]....
        /*0b08*/ 	.word	0x0500000f


	//   ....[114]....
        /*0b0c*/ 	.word	0x0500000f


	//   ....[115]....
        /*0b10*/ 	.word	0x0500000f


	//   ....[116]....
        /*0b14*/ 	.word	0x0500000f


	//   ....[117]....
        /*0b18*/ 	.word	0x0500000f


	//   ....[118]....
        /*0b1c*/ 	.word	0x0500000f


	//   ....[119]....
        /*0b20*/ 	.word	0x0500000f


	//   ....[120]....
        /*0b24*/ 	.word	0x0500000f


	//   ....[121]....
        /*0b28*/ 	.word	0x0500000f


	//   ....[122]....
        /*0b2c*/ 	.word	0x0500000f


	//   ....[123]....
        /*0b30*/ 	.word	0x0500000f


	//   ....[124]....
        /*0b34*/ 	.word	0x0500000f


	//   ....[125]....
        /*0b38*/ 	.word	0x0500000f


	//   ....[126]....
        /*0b3c*/ 	.word	0x0500000f


	//   ....[127]....
        /*0b40*/ 	.word	0x0500000f


	//   ....[128]....
        /*0b44*/ 	.word	0x0500000f


	//   ....[129]....
        /*0b48*/ 	.word	0x0500000f


	//   ....[130]....
        /*0b4c*/ 	.word	0x0500000f


	//   ....[131]....
        /*0b50*/ 	.word	0x0500000f


	//   ....[132]....
        /*0b54*/ 	.word	0x0500000f


	//   ....[133]....
        /*0b58*/ 	.word	0x0500000f


	//   ....[134]....
        /*0b5c*/ 	.word	0x0500000f


	//   ....[135]....
        /*0b60*/ 	.word	0x0500000f


	//   ....[136]....
        /*0b64*/ 	.word	0x0500000f


	//   ....[137]....
        /*0b68*/ 	.word	0x0500000f


	//   ....[138]....
        /*0b6c*/ 	.word	0x0500000f


	//   ....[139]....
        /*0b70*/ 	.word	0x0500000f


	//   ....[140]....
        /*0b74*/ 	.word	0x0500000f


	//   ....[141]....
        /*0b78*/ 	.word	0x0500000f


	//   ....[142]....
        /*0b7c*/ 	.word	0x0500000f


	//   ....[143]....
        /*0b80*/ 	.word	0x0500000f


	//   ....[144]....
        /*0b84*/ 	.word	0x0500000f


	//   ....[145]....
        /*0b88*/ 	.word	0x0500000f


	//   ....[146]....
        /*0b8c*/ 	.word	0x0500000f


	//   ....[147]....
        /*0b90*/ 	.word	0x0500000f


	//   ....[148]....
        /*0b94*/ 	.word	0x0500000f


	//   ....[149]....
        /*0b98*/ 	.word	0x0500000f


	//   ....[150]....
        /*0b9c*/ 	.word	0x0500000f


	//   ....[151]....
        /*0ba0*/ 	.word	0x0500000f


	//   ....[152]....
        /*0ba4*/ 	.word	0x0500000f


	//   ....[153]....
        /*0ba8*/ 	.word	0x0500000f


	//   ....[154]....
        /*0bac*/ 	.word	0x0500000f


	//   ....[155]....
        /*0bb0*/ 	.word	0x0500000f


	//   ....[156]....
        /*0bb4*/ 	.word	0x0500000f


	//   ....[157]....
        /*0bb8*/ 	.word	0x0500000f


	//   ....[158]....
        /*0bbc*/ 	.word	0x0500000f


	//   ....[159]....
        /*0bc0*/ 	.word	0x0500000f


	//   ....[160]....
        /*0bc4*/ 	.word	0x0500000f


	//   ....[161]....
        /*0bc8*/ 	.word	0x0500000f


	//   ....[162]....
        /*0bcc*/ 	.word	0x0500000f


	//   ....[163]....
        /*0bd0*/ 	.word	0x0500000f


	//   ....[164]....
        /*0bd4*/ 	.word	0x0500000f


	//   ....[165]....
        /*0bd8*/ 	.word	0x0500000f


	//   ....[166]....
        /*0bdc*/ 	.word	0x0500000f


	//   ....[167]....
        /*0be0*/ 	.word	0x0500000f


	//   ....[168]....
        /*0be4*/ 	.word	0x0500000f


	//   ....[169]....
        /*0be8*/ 	.word	0x0500000f


	//   ....[170]....
        /*0bec*/ 	.word	0x0500000f


	//   ....[171]....
        /*0bf0*/ 	.word	0x0500000f


	//----- nvinfo : EIATTR_COOP_GROUP_INSTR_OFFSETS
	.align		4
.L_925:
        /*0bf4*/ 	.byte	0x04, 0x28
        /*0bf6*/ 	.short	(.L_927 - .L_926)


	//   ....[0]....
.L_926:
        /*0bf8*/ 	.word	0x00000070


	//   ....[1]....
        /*0bfc*/ 	.word	0x000001a0


	//   ....[2]....
        /*0c00*/ 	.word	0x000001f0


	//   ....[3]....
        /*0c04*/ 	.word	0x00000420


	//   ....[4]....
        /*0c08*/ 	.word	0x00000580


	//   ....[5]....
        /*0c0c*/ 	.word	0x000006a0


	//   ....[6]....
        /*0c10*/ 	.word	0x00000800


	//   ....[7]....
        /*0c14*/ 	.word	0x0000d100


	//   ....[8]....
        /*0c18*/ 	.word	0x0000d710


	//   ....[9]....
        /*0c1c*/ 	.word	0x0000d720


	//   ....[10]....
        /*0c20*/ 	.word	0x0000d730


	//   ....[11]....
        /*0c24*/ 	.word	0x0000d740


	//   ....[12]....
        /*0c28*/ 	.word	0x0000f1c0


	//   ....[13]....
        /*0c2c*/ 	.word	0x0000f1d0


	//   ....[14]....
        /*0c30*/ 	.word	0x0000f1e0


	//   ....[15]....
        /*0c34*/ 	.word	0x0000f1f0


	//   ....[16]....
        /*0c38*/ 	.word	0x00014ef0


	//   ....[17]....
        /*0c3c*/ 	.word	0x000150b0


	//   ....[18]....
        /*0c40*/ 	.word	0x00015340


	//   ....[19]....
        /*0c44*/ 	.word	0x00015390


	//   ....[20]....
        /*0c48*/ 	.word	0x0001a8e0


	//   ....[21]....
        /*0c4c*/ 	.word	0x0001a900


	//   ....[22]....
        /*0c50*/ 	.word	0x0001b2b0


	//   ....[23]....
        /*0c54*/ 	.word	0x0001b330


	//   ....[24]....
        /*0c58*/ 	.word	0x0001ce40


	//   ....[25]....
        /*0c5c*/ 	.word	0x0001ce70


	//   ....[26]....
        /*0c60*/ 	.word	0x0001cf40


	//   ....[27]....
        /*0c64*/ 	.word	0x0001cf60


	//   ....[28]....
        /*0c68*/ 	.word	0x0001e0a0


	//   ....[29]....
        /*0c6c*/ 	.word	0x0001e0c0


	//   ....[30]....
        /*0c70*/ 	.word	0x0001e0d0


	//   ....[31]....
        /*0c74*/ 	.word	0x0001e0e0


	//   ....[32]....
        /*0c78*/ 	.word	0x0001e820


	//   ....[33]....
        /*0c7c*/ 	.word	0x0001e830


	//   ....[34]....
        /*0c80*/ 	.word	0x0001e940


	//   ....[35]....
        /*0c84*/ 	.word	0x0001e950


	//   ....[36]....
        /*0c88*/ 	.word	0x0001ea70


	//   ....[37]....
        /*0c8c*/ 	.word	0x0001ea80


	//   ....[38]....
        /*0c90*/ 	.word	0x0001eba0


	//   ....[39]....
        /*0c94*/ 	.word	0x0001ebb0


	//   ....[40]....
        /*0c98*/ 	.word	0x0001f170


	//   ....[41]....
        /*0c9c*/ 	.word	0x0001f180


	//   ....[42]....
        /*0ca0*/ 	.word	0x0001f610


	//   ....[43]....
        /*0ca4*/ 	.word	0x0001f620


	//   ....[44]....
        /*0ca8*/ 	.word	0x000203a0


	//   ....[45]....
        /*0cac*/ 	.word	0x000203b0


	//   ....[46]....
        /*0cb0*/ 	.word	0x000204d0


	//   ....[47]....
        /*0cb4*/ 	.word	0x000204e0


	//   ....[48]....
        /*0cb8*/ 	.word	0x00020600


	//   ....[49]....
        /*0cbc*/ 	.word	0x00020610


	//   ....[50]....
        /*0cc0*/ 	.word	0x00020730


	//   ....[51]....
        /*0cc4*/ 	.word	0x00020740


	//   ....[52]....
        /*0cc8*/ 	.word	0x000208c0


	//   ....[53]....
        /*0ccc*/ 	.word	0x00020b00


	//   ....[54]....
        /*0cd0*/ 	.word	0x00020b30


	//   ....[55]....
        /*0cd4*/ 	.word	0x00020b60


	//   ....[56]....
        /*0cd8*/ 	.word	0x00020b90


	//   ....[57]....
        /*0cdc*/ 	.word	0x00020bc0


	//   ....[58]....
        /*0ce0*/ 	.word	0x00020bf0


	//   ....[59]....
        /*0ce4*/ 	.word	0x00020da0


	//   ....[60]....
        /*0ce8*/ 	.word	0x00020dd0


	//   ....[61]....
        /*0cec*/ 	.word	0x00020e00


	//   ....[62]....
        /*0cf0*/ 	.word	0x00020e30


	//   ....[63]....
        /*0cf4*/ 	.word	0x00020e60


	//   ....[64]....
        /*0cf8*/ 	.word	0x00020e90


	//   ....[65]....
        /*0cfc*/ 	.word	0x00020f20


	//   ....[66]....
        /*0d00*/ 	.word	0x00020f50


	//   ....[67]....
        /*0d04*/ 	.word	0x00020f60


	//   ....[68]....
        /*0d08*/ 	.word	0x00021010


	//   ....[69]....
        /*0d0c*/ 	.word	0x000221d0


	//   ....[70]....
        /*0d10*/ 	.word	0x00023b80


	//   ....[71]....
        /*0d14*/ 	.word	0x00024700


	//   ....[72]....
        /*0d18*/ 	.word	0x00024750


	//   ....[73]....
        /*0d1c*/ 	.word	0x00024800


	//   ....[74]....
        /*0d20*/ 	.word	0x00024810


	//   ....[75]....
        /*0d24*/ 	.word	0x000248a0


	//   ....[76]....
        /*0d28*/ 	.word	0x000248b0


	//   ....[77]....
        /*0d2c*/ 	.word	0x00024940


	//   ....[78]....
        /*0d30*/ 	.word	0x00024950


	//   ....[79]....
        /*0d34*/ 	.word	0x000249e0


	//   ....[80]....
        /*0d38*/ 	.word	0x000249f0


	//   ....[81]....
        /*0d3c*/ 	.word	0x00024a80


	//   ....[82]....
        /*0d40*/ 	.word	0x00024a90


	//   ....[83]....
        /*0d44*/ 	.word	0x00024b20


	//   ....[84]....
        /*0d48*/ 	.word	0x00024b30


	//   ....[85]....
        /*0d4c*/ 	.word	0x00024b80


	//   ....[86]....
        /*0d50*/ 	.word	0x00024bb0


	//   ....[87]....
        /*0d54*/ 	.word	0x00027510


	//   ....[88]....
        /*0d58*/ 	.word	0x00027580


	//   ....[89]....
        /*0d5c*/ 	.word	0x000275b0


	//   ....[90]....
        /*0d60*/ 	.word	0x000275c0


	//   ....[91]....
        /*0d64*/ 	.word	0x000275f0


	//   ....[92]....
        /*0d68*/ 	.word	0x00027620


	//   ....[93]....
        /*0d6c*/ 	.word	0x00027650


	//   ....[94]....
        /*0d70*/ 	.word	0x00027680


	//   ....[95]....
        /*0d74*/ 	.word	0x00027860


	//   ....[96]....
        /*0d78*/ 	.word	0x00027890


	//   ....[97]....
        /*0d7c*/ 	.word	0x000278c0


	//   ....[98]....
        /*0d80*/ 	.word	0x000278f0


	//   ....[99]....
        /*0d84*/ 	.word	0x00027920


	//   ....[100]....
        /*0d88*/ 	.word	0x00027950


	//   ....[101]....
        /*0d8c*/ 	.word	0x00027a10


	//   ....[102]....
        /*0d90*/ 	.word	0x00027a30


	//   ....[103]....
        /*0d94*/ 	.word	0x00027a40


	//   ....[104]....
        /*0d98*/ 	.word	0x00027aa0


	//   ....[105]....
        /*0d9c*/ 	.word	0x000281b0


	//   ....[106]....
        /*0da0*/ 	.word	0x00028620


	//   ....[107]....
        /*0da4*/ 	.word	0x000286d0


	//   ....[108]....
        /*0da8*/ 	.word	0x00028760


	//   ....[109]....
        /*0dac*/ 	.word	0x000287b0


	//   ....[110]....
        /*0db0*/ 	.word	0x00028800


	//   ....[111]....
        /*0db4*/ 	.word	0x000288e0


	//   ....[112]....
        /*0db8*/ 	.word	0x00028970


	//   ....[113]....
        /*0dbc*/ 	.word	0x000289c0


	//   ....[114]....
        /*0dc0*/ 	.word	0x00028a10


	//   ....[115]....
        /*0dc4*/ 	.word	0x00028c20


	//   ....[116]....
        /*0dc8*/ 	.word	0x00028c70


	//   ....[117]....
        /*0dcc*/ 	.word	0x00028d00


	//   ....[118]....
        /*0dd0*/ 	.word	0x00028d90


	//   ....[119]....
        /*0dd4*/ 	.word	0x00028e20


	//   ....[120]....
        /*0dd8*/ 	.word	0x00028eb0


	//   ....[121]....
        /*0ddc*/ 	.word	0x00028f40


	//   ....[122]....
        /*0de0*/ 	.word	0x00028fd0


	//   ....[123]....
        /*0de4*/ 	.word	0x00029050


	//   ....[124]....
        /*0de8*/ 	.word	0x000290a0


	//   ....[125]....
        /*0dec*/ 	.word	0x00029130


	//   ....[126]....
        /*0df0*/ 	.word	0x000291c0


	//   ....[127]....
        /*0df4*/ 	.word	0x00029240


	//   ....[128]....
        /*0df8*/ 	.word	0x00029290


	//   ....[129]....
        /*0dfc*/ 	.word	0x00029320


	//   ....[130]....
        /*0e00*/ 	.word	0x000293b0


	//   ....[131]....
        /*0e04*/ 	.word	0x00029440


	//   ....[132]....
        /*0e08*/ 	.word	0x000294d0


	//   ....[133]....
        /*0e0c*/ 	.word	0x00029560


	//   ....[134]....
        /*0e10*/ 	.word	0x000295f0


	//   ....[135]....
        /*0e14*/ 	.word	0x000296b0


	//   ....[136]....
        /*0e18*/ 	.word	0x000299a0


	//   ....[137]....
        /*0e1c*/ 	.word	0x00029b80


	//   ....[138]....
        /*0e20*/ 	.word	0x00029bd0


	//   ....[139]....
        /*0e24*/ 	.word	0x00029cf0


	//   ....[140]....
        /*0e28*/ 	.word	0x00029d40


	//   ....[141]....
        /*0e2c*/ 	.word	0x00029e60


	//   ....[142]....
        /*0e30*/ 	.word	0x00029eb0


	//   ....[143]....
        /*0e34*/ 	.word	0x00029fd0


	//   ....[144]....
        /*0e38*/ 	.word	0x0002a020


	//   ....[145]....
        /*0e3c*/ 	.word	0x0002a140


	//   ....[146]....
        /*0e40*/ 	.word	0x0002a190


	//   ....[147]....
        /*0e44*/ 	.word	0x0002a2b0


	//   ....[148]....
        /*0e48*/ 	.word	0x0002a300


	//   ....[149]....
        /*0e4c*/ 	.word	0x0002a420


	//   ....[150]....
        /*0e50*/ 	.word	0x0002a470


	//   ....[151]....
        /*0e54*/ 	.word	0x0002a570


	//   ....[152]....
        /*0e58*/ 	.word	0x0002a5c0


	//   ....[153]....
        /*0e5c*/ 	.word	0x0002a8f0


	//   ....[154]....
        /*0e60*/ 	.word	0x0002a9a0


	//   ....[155]....
        /*0e64*/ 	.word	0x0002ab20


	//   ....[156]....
        /*0e68*/ 	.word	0x0002abb0


	//   ....[157]....
        /*0e6c*/ 	.word	0x0002ac30


	//   ....[158]....
        /*0e70*/ 	.word	0x0002acb0


	//   ....[159]....
        /*0e74*/ 	.word	0x0002ad30


	//   ....[160]....
        /*0e78*/ 	.word	0x0002adc0


	//   ....[161]....
        /*0e7c*/ 	.word	0x0002ae60


	//   ....[162]....
        /*0e80*/ 	.word	0x0002af30


	//   ....[163]....
        /*0e84*/ 	.word	0x0002afb0


	//   ....[164]....
        /*0e88*/ 	.word	0x0002b030


	//   ....[165]....
        /*0e8c*/ 	.word	0x0002b0b0


	//   ....[166]....
        /*0e90*/ 	.word	0x0002b140


	//   ....[167]....
        /*0e94*/ 	.word	0x0002b1c0


	//   ....[168]....
        /*0e98*/ 	.word	0x0002b260


	//   ....[169]....
        /*0e9c*/ 	.word	0x0002b2b0


	//   ....[170]....
        /*0ea0*/ 	.word	0x0002b340


	//   ....[171]....
        /*0ea4*/ 	.word	0x0002b470


	//----- nvinfo : EIATTR_REG_RECONFIG
	.align		4
.L_927:
        /*0ea8*/ 	.byte	0x01, 0x54
	.zero		2


	//----- nvinfo : EIATTR_SYSCALL_OFFSETS
	.align		4
        /*0eac*/ 	.byte	0x04, 0x46
        /*0eae*/ 	.short	(.L_929 - .L_928)


	//   ....[0]....
.L_928:
        /*0eb0*/ 	.word	0x00001e50


	//   ....[1]....
        /*0eb4*/ 	.word	0x00001fa0


	//   ....[2]....
        /*0eb8*/ 	.word	0x0000d2d0


	//   ....[3]....
        /*0ebc*/ 	.word	0x0000d660


	//   ....[4]....
        /*0ec0*/ 	.word	0x00023790


	//   ....[5]....
        /*0ec4*/ 	.word	0x000238e0


	//   ....[6]....
        /*0ec8*/ 	.word	0x000239d0


	//   ....[7]....
        /*0ecc*/ 	.word	0x000242f0


	//----- nvinfo : EIATTR_MBARRIER_INSTR_OFFSETS
	.align		4
.L_929:
        /*0ed0*/ 	.byte	0x04, 0x39
        /*0ed2*/ 	.short	(.L_931 - .L_930)


	//   ....[0]....
.L_930:
        /*0ed4*/ 	.word	0x000002d0
        /*0ed8*/ 	.word	0x000000ff
        /*0edc*/ 	.word	0x00034800
        /*0ee0*/ 	.short	0x0100
        /*0ee2*/ 	.byte	0x08
	.zero		1


	//   ....[1]....
        /*0ee4*/ 	.word	0x000002e0
        /*0ee8*/ 	.word	0x000000ff
        /*0eec*/ 	.word	0x00034820
        /*0ef0*/ 	.short	0x0100
        /*0ef2*/ 	.byte	0x08
	.zero		1


	//   ....[2]....
        /*0ef4*/ 	.word	0x000003d0
        /*0ef8*/ 	.word	0x000000ff
        /*0efc*/ 	.word	0x00034830
        /*0f00*/ 	.short	0x0100
        /*0f02*/ 	.byte	0x08
	.zero		1


	//   ....[3]....
        /*0f04*/ 	.word	0x000003e0
        /*0f08*/ 	.word	0x000000ff
        /*0f0c*/ 	.word	0x00034840
        /*0f10*/ 	.short	0x0100
        /*0f12*/ 	.byte	0x08
	.zero		1


	//   ....[4]....
        /*0f14*/ 	.word	0x000003f0
        /*0f18*/ 	.word	0x000000ff
        /*0f1c*/ 	.word	0x00034838
        /*0f20*/ 	.short	0x0100
        /*0f22*/ 	.byte	0x08
	.zero		1


	//   ....[5]....
        /*0f24*/ 	.word	0x00000400
        /*0f28*/ 	.word	0x000000ff
        /*0f2c*/ 	.word	0x00034848
        /*0f30*/ 	.short	0x0100
        /*0f32*/ 	.byte	0x08
	.zero		1


	//   ....[6]....
        /*0f34*/ 	.word	0x00000530
        /*0f38*/ 	.word	0x000000ff
        /*0f3c*/ 	.word	0x00034850
        /*0f40*/ 	.short	0x0100
        /*0f42*/ 	.byte	0x08
	.zero		1


	//   ....[7]....
        /*0f44*/ 	.word	0x00000540
        /*0f48*/ 	.word	0x000000ff
        /*0f4c*/ 	.word	0x00034860
        /*0f50*/ 	.short	0x0100
        /*0f52*/ 	.byte	0x08
	.zero		1


	//   ....[8]....
        /*0f54*/ 	.word	0x00000550
        /*0f58*/ 	.word	0x000000ff
        /*0f5c*/ 	.word	0x00034858
        /*0f60*/ 	.short	0x0100
        /*0f62*/ 	.byte	0x08
	.zero		1


	//   ....[9]....
        /*0f64*/ 	.word	0x00000560
        /*0f68*/ 	.word	0x000000ff
        /*0f6c*/ 	.word	0x00034868
        /*0f70*/ 	.short	0x0100
        /*0f72*/ 	.byte	0x08
	.zero		1


	//   ....[10]....
        /*0f74*/ 	.word	0x00000650
        /*0f78*/ 	.word	0x000000ff
        /*0f7c*/ 	.word	0x00034870
        /*0f80*/ 	.short	0x0100
        /*0f82*/ 	.byte	0x06
	.zero		1


	//   ....[11]....
        /*0f84*/ 	.word	0x00000660
        /*0f88*/ 	.word	0x000000ff
        /*0f8c*/ 	.word	0x00034880
        /*0f90*/ 	.short	0x0100
        /*0f92*/ 	.byte	0x06
	.zero		1


	//   ....[12]....
        /*0f94*/ 	.word	0x00000670
        /*0f98*/ 	.word	0x000000ff
        /*0f9c*/ 	.word	0x00034878
        /*0fa0*/ 	.short	0x0100
        /*0fa2*/ 	.byte	0x06
	.zero		1


	//   ....[13]....
        /*0fa4*/ 	.word	0x00000680
        /*0fa8*/ 	.word	0x000000ff
        /*0fac*/ 	.word	0x00034888
        /*0fb0*/ 	.short	0x0100
        /*0fb2*/ 	.byte	0x06
	.zero		1


	//   ....[14]....
        /*0fb4*/ 	.word	0x000007b0
        /*0fb8*/ 	.word	0x000000ff
        /*0fbc*/ 	.word	0x00034890
        /*0fc0*/ 	.short	0x0100
        /*0fc2*/ 	.byte	0x08
	.zero		1


	//   ....[15]....
        /*0fc4*/ 	.word	0x000007c0
        /*0fc8*/ 	.word	0x000000ff
        /*0fcc*/ 	.word	0x000348a0
        /*0fd0*/ 	.short	0x0100
        /*0fd2*/ 	.byte	0x08
	.zero		1


	//   ....[16]....
        /*0fd4*/ 	.word	0x000007d0
        /*0fd8*/ 	.word	0x000000ff
        /*0fdc*/ 	.word	0x00034898
        /*0fe0*/ 	.short	0x0100
        /*0fe2*/ 	.byte	0x08
	.zero		1


	//   ....[17]....
        /*0fe4*/ 	.word	0x000007e0
        /*0fe8*/ 	.word	0x000000ff
        /*0fec*/ 	.word	0x000348a8
        /*0ff0*/ 	.short	0x0100
        /*0ff2*/ 	.byte	0x08
	.zero		1


	//   ....[18]....
        /*0ff4*/ 	.word	0x00000910
        /*0ff8*/ 	.word	0x000000ff
        /*0ffc*/ 	.word	0x000348b0
        /*1000*/ 	.short	0x0100
        /*1002*/ 	.byte	0x08
	.zero		1


	//   ....[19]....
        /*1004*/ 	.word	0x00000920
        /*1008*/ 	.word	0x000000ff
        /*100c*/ 	.word	0x000348c0
        /*1010*/ 	.short	0x0100
        /*1012*/ 	.byte	0x08
	.zero		1


	//   ....[20]....
        /*1014*/ 	.word	0x00000930
        /*1018*/ 	.word	0x000000ff
        /*101c*/ 	.word	0x000348b8
        /*1020*/ 	.short	0x0100
        /*1022*/ 	.byte	0x08
	.zero		1


	//   ....[21]....
        /*1024*/ 	.word	0x00000940
        /*1028*/ 	.word	0x000000ff
        /*102c*/ 	.word	0x000348c8
        /*1030*/ 	.short	0x0100
        /*1032*/ 	.byte	0x08
	.zero		1


	//   ....[22]....
        /*1034*/ 	.word	0x000042c0
        /*1038*/ 	.word	0x00000003
        /*103c*/ 	.word	0x00034890
        /*1040*/ 	.short	0x010a
        /*1042*/ 	.byte	0x3f
	.zero		1


	//   ....[23]....
        /*1044*/ 	.word	0x00007fd0
        /*1048*/ 	.word	0x00000003
        /*104c*/ 	.word	0x00034890
        /*1050*/ 	.short	0x010a
        /*1052*/ 	.byte	0x3f
	.zero		1


	//   ....[24]....
        /*1054*/ 	.word	0x0000b7b0
        /*1058*/ 	.word	0x00000003
        /*105c*/ 	.word	0x00034890
        /*1060*/ 	.short	0x010a
        /*1062*/ 	.byte	0x3f
	.zero		1


	//   ....[25]....
        /*1064*/ 	.word	0x0000c140
        /*1068*/ 	.word	0x0000002c
        /*106c*/ 	.word	0x00000000
        /*1070*/ 	.short	0x0101
        /*1072*/ 	.byte	0x3f
	.zero		1


	//   ....[26]....
        /*1074*/ 	.word	0x0000c180
        /*1078*/ 	.word	0x00000003
        /*107c*/ 	.word	0x000348b0
        /*1080*/ 	.short	0x010a
        /*1082*/ 	.byte	0x3f
	.zero		1


	//   ....[27]....
        /*1084*/ 	.word	0x0000cae0
        /*1088*/ 	.word	0x00000003
        /*108c*/ 	.word	0x00000000
        /*1090*/ 	.short	0x0101
        /*1092*/ 	.byte	0x3f
	.zero		1


	//   ....[28]....
        /*1094*/ 	.word	0x0000d360
        /*1098*/ 	.word	0x00000002
        /*109c*/ 	.word	0x00034800
        /*10a0*/ 	.short	0x010a
        /*10a2*/ 	.byte	0x3f
	.zero		1


	//   ....[29]....
        /*10a4*/ 	.word	0x0000d3b0
        /*10a8*/ 	.word	0x00000002
        /*10ac*/ 	.word	0x00034800
        /*10b0*/ 	.short	0x010a
        /*10b2*/ 	.byte	0x3f
	.zero		1


	//   ....[30]....
        /*10b4*/ 	.word	0x0000d9e0
        /*10b8*/ 	.word	0x00000002
        /*10bc*/ 	.word	0x00034800
        /*10c0*/ 	.short	0x010a
        /*10c2*/ 	.byte	0x3f
	.zero		1


	//   ....[31]....
        /*10c4*/ 	.word	0x0000f3d0
        /*10c8*/ 	.word	0x00000002
        /*10cc*/ 	.word	0x00034800
        /*10d0*/ 	.short	0x010a
        /*10d2*/ 	.byte	0x3f
	.zero		1


	//   ....[32]....
        /*10d4*/ 	.word	0x00011130
        /*10d8*/ 	.word	0x00000000
        /*10dc*/ 	.word	0x00034830
        /*10e0*/ 	.short	0x010a
        /*10e2*/ 	.byte	0x3f
	.zero		1


	//   ....[33]....
        /*10e4*/ 	.word	0x000111b0
        /*10e8*/ 	.word	0x00000000
        /*10ec*/ 	.word	0x00034830
        /*10f0*/ 	.short	0x010a
        /*10f2*/ 	.byte	0x3f
	.zero		1


	//   ....[34]....
        /*10f4*/ 	.word	0x00015b80
        /*10f8*/ 	.word	0x00000005
        /*10fc*/ 	.word	0x00000000
        /*1100*/ 	.short	0x0101
        /*1102*/ 	.byte	0x3f
	.zero		1


	//   ....[35]....
        /*1104*/ 	.word	0x00016e80
        /*1108*/ 	.word	0x00000008
        /*110c*/ 	.word	0x00034830
        /*1110*/ 	.short	0x010a
        /*1112*/ 	.byte	0x3f
	.zero		1


	//   ....[36]....
        /*1114*/ 	.word	0x00016ed0
        /*1118*/ 	.word	0x00000008
        /*111c*/ 	.word	0x00034830
        /*1120*/ 	.short	0x010a
        /*1122*/ 	.byte	0x3f
	.zero		1


	//   ....[37]....
        /*1124*/ 	.word	0x0001a3c0
        /*1128*/ 	.word	0x00000008
        /*112c*/ 	.word	0x00034850
        /*1130*/ 	.short	0x010a
        /*1132*/ 	.byte	0x3f
	.zero		1


	//   ....[38]....
        /*1134*/ 	.word	0x0001a400
        /*1138*/ 	.word	0x00000008
        /*113c*/ 	.word	0x00034850
        /*1140*/ 	.short	0x010a
        /*1142*/ 	.byte	0x3f
	.zero		1


	//   ....[39]....
        /*1144*/ 	.word	0x0001ba30
        /*1148*/ 	.word	0x00000082
        /*114c*/ 	.word	0x00000000
        /*1150*/ 	.short	0x0101
        /*1152*/ 	.byte	0x3f
	.zero		1


	//   ....[40]....
        /*1154*/ 	.word	0x0001ba70
        /*1158*/ 	.word	0x00000007
        /*115c*/ 	.word	0x00000000
        /*1160*/ 	.short	0x0101
        /*1162*/ 	.byte	0x3f
	.zero		1


	//   ....[41]....
        /*1164*/ 	.word	0x0001c8c0
        /*1168*/ 	.word	0x0000000c
        /*116c*/ 	.word	0x00034850
        /*1170*/ 	.short	0x010a
        /*1172*/ 	.byte	0x3f
	.zero		1


	//   ....[42]....
        /*1174*/ 	.word	0x0001c940
        /*1178*/ 	.word	0x0000000c
        /*117c*/ 	.word	0x00034850
        /*1180*/ 	.short	0x010a
        /*1182*/ 	.byte	0x3f
	.zero		1


	//   ....[43]....
        /*1184*/ 	.word	0x0001d070
        /*1188*/ 	.word	0x0000000c
        /*118c*/ 	.word	0x00000000
        /*1190*/ 	.short	0x0101
        /*1192*/ 	.byte	0x3f
	.zero		1


	//   ....[44]....
        /*1194*/ 	.word	0x0001e750
        /*1198*/ 	.word	0x00000000
        /*119c*/ 	.word	0x00000000
        /*11a0*/ 	.short	0x0101
        /*11a2*/ 	.byte	0x3f
	.zero		1


	//   ....[45]....
        /*11a4*/ 	.word	0x0001ef60
        /*11a8*/ 	.word	0x00000008
        /*11ac*/ 	.word	0x00000000
        /*11b0*/ 	.short	0x0101
        /*11b2*/ 	.byte	0x3f
	.zero		1


	//   ....[46]....
        /*11b4*/ 	.word	0x000222b0
        /*11b8*/ 	.word	0x00000012
        /*11bc*/ 	.word	0x00034820
        /*11c0*/ 	.short	0x010a
        /*11c2*/ 	.byte	0x3f
	.zero		1


	//   ....[47]....
        /*11c4*/ 	.word	0x00022380
        /*11c8*/ 	.word	0x00000005
        /*11cc*/ 	.word	0x000348a0
        /*11d0*/ 	.short	0x010a
        /*11d2*/ 	.byte	0x3f
	.zero		1


	//   ....[48]....
        /*11d4*/ 	.word	0x000226b0
        /*11d8*/ 	.word	0x00000005
        /*11dc*/ 	.word	0x000348c0
        /*11e0*/ 	.short	0x010a
        /*11e2*/ 	.byte	0x3f
	.zero		1


	//   ....[49]....
        /*11e4*/ 	.word	0x00022b10
        /*11e8*/ 	.word	0x00000006
        /*11ec*/ 	.word	0x000348a0
        /*11f0*/ 	.short	0x010a
        /*11f2*/ 	.byte	0x3f
	.zero		1


	//   ....[50]....
        /*11f4*/ 	.word	0x00022e60
        /*11f8*/ 	.word	0x00000006
        /*11fc*/ 	.word	0x000348c0
        /*1200*/ 	.short	0x010a
        /*1202*/ 	.byte	0x3f
	.zero		1


	//   ....[51]....
        /*1204*/ 	.word	0x00023e00
        /*1208*/ 	.word	0x00000000
        /*120c*/ 	.word	0x00034840
        /*1210*/ 	.short	0x010a
        /*1212*/ 	.byte	0x3f
	.zero		1


	//   ....[52]....
        /*1214*/ 	.word	0x00024c90
        /*1218*/ 	.word	0x00000012
        /*121c*/ 	.word	0x00034800
        /*1220*/ 	.short	0x0107
        /*1222*/ 	.byte	0x3f
	.zero		1


	//   ....[53]....
        /*1224*/ 	.word	0x00024d90
        /*1228*/ 	.word	0x00000012
        /*122c*/ 	.word	0x00034800
        /*1230*/ 	.short	0x0101
        /*1232*/ 	.byte	0x3f
	.zero		1


	//   ....[54]....
        /*1234*/ 	.word	0x00024db0
        /*1238*/ 	.word	0x00000012
        /*123c*/ 	.word	0x00034820
        /*1240*/ 	.short	0x010a
        /*1242*/ 	.byte	0x3f
	.zero		1


	//   ....[55]....
        /*1244*/ 	.word	0x00025180
        /*1248*/ 	.word	0x00000003
        /*124c*/ 	.word	0x00034840
        /*1250*/ 	.short	0x010a
        /*1252*/ 	.byte	0x3f
	.zero		1


	//   ....[56]....
        /*1254*/ 	.word	0x00025510
        /*1258*/ 	.word	0x00000002
        /*125c*/ 	.word	0x00034860
        /*1260*/ 	.short	0x010a
        /*1262*/ 	.byte	0x3f
	.zero		1


	//   ....[57]....
        /*1264*/ 	.word	0x00025bd0
        /*1268*/ 	.word	0x00000003
        /*126c*/ 	.word	0x00034840
        /*1270*/ 	.short	0x010a
        /*1272*/ 	.byte	0x3f
	.zero		1


	//   ....[58]....
        /*1274*/ 	.word	0x00025f60
        /*1278*/ 	.word	0x00000002
        /*127c*/ 	.word	0x00034860
        /*1280*/ 	.short	0x010a
        /*1282*/ 	.byte	0x3f
	.zero		1


	//   ....[59]....
        /*1284*/ 	.word	0x00026580
        /*1288*/ 	.word	0x00000002
        /*128c*/ 	.word	0x00034840
        /*1290*/ 	.short	0x010a
        /*1292*/ 	.byte	0x3f
	.zero		1


	//   ....[60]....
        /*1294*/ 	.word	0x00026900
        /*1298*/ 	.word	0x00000002
        /*129c*/ 	.word	0x00034860
        /*12a0*/ 	.short	0x010a
        /*12a2*/ 	.byte	0x3f
	.zero		1


	//   ....[61]....
        /*12a4*/ 	.word	0x00026ec0
        /*12a8*/ 	.word	0x00000000
        /*12ac*/ 	.word	0x00034860
        /*12b0*/ 	.short	0x010a
        /*12b2*/ 	.byte	0x3f
	.zero		1


	//   ....[62]....
        /*12b4*/ 	.word	0x00028130
        /*12b8*/ 	.word	0x00000000
        /*12bc*/ 	.word	0x00034820
        /*12c0*/ 	.short	0x010a
        /*12c2*/ 	.byte	0x3f
	.zero		1


	//   ....[63]....
        /*12c4*/ 	.word	0x00028310
        /*12c8*/ 	.word	0x00000006
        /*12cc*/ 	.word	0x00000000
        /*12d0*/ 	.short	0x010a
        /*12d2*/ 	.byte	0x3f
	.zero		1


	//   ....[64]....
        /*12d4*/ 	.word	0x00028340
        /*12d8*/ 	.word	0x00000007
        /*12dc*/ 	.word	0x00000000
        /*12e0*/ 	.short	0x010a
        /*12e2*/ 	.byte	0x3f
	.zero		1


	//   ....[65]....
        /*12e4*/ 	.word	0x000283a0
        /*12e8*/ 	.word	0x00000004
        /*12ec*/ 	.word	0x00000000
        /*12f0*/ 	.short	0x010a
        /*12f2*/ 	.byte	0x3f
	.zero		1


	//   ....[66]....
        /*12f4*/ 	.word	0x000283d0
        /*12f8*/ 	.word	0x00000003
        /*12fc*/ 	.word	0x00000000
        /*1300*/ 	.short	0x010a
        /*1302*/ 	.byte	0x3f
	.zero		1


	//   ....[67]....
        /*1304*/ 	.word	0x00028430
        /*1308*/ 	.word	0x00000003
        /*130c*/ 	.word	0x00034890
        /*1310*/ 	.short	0x010a
        /*1312*/ 	.byte	0x3f
	.zero		1


	//   ....[68]....
        /*1314*/ 	.word	0x00028480
        /*1318*/ 	.word	0x00000003
        /*131c*/ 	.word	0x00034890
        /*1320*/ 	.short	0x010a
        /*1322*/ 	.byte	0x3f
	.zero		1


	//   ....[69]....
        /*1324*/ 	.word	0x000284d0
        /*1328*/ 	.word	0x00000003
        /*132c*/ 	.word	0x00034890
        /*1330*/ 	.short	0x010a
        /*1332*/ 	.byte	0x3f
	.zero		1


	//   ....[70]....
        /*1334*/ 	.word	0x00028520
        /*1338*/ 	.word	0x00000003
        /*133c*/ 	.word	0x000348b0
        /*1340*/ 	.short	0x010a
        /*1342*/ 	.byte	0x3f
	.zero		1


	//   ....[71]....
        /*1344*/ 	.word	0x00028830
        /*1348*/ 	.word	0x00000002
        /*134c*/ 	.word	0x00034800
        /*1350*/ 	.short	0x010a
        /*1352*/ 	.byte	0x3f
	.zero		1


	//   ....[72]....
        /*1354*/ 	.word	0x00028a40
        /*1358*/ 	.word	0x00000002
        /*135c*/ 	.word	0x00034800
        /*1360*/ 	.short	0x010a
        /*1362*/ 	.byte	0x3f
	.zero		1


	//   ....[73]....
        /*1364*/ 	.word	0x00028a90
        /*1368*/ 	.word	0x00000000
        /*136c*/ 	.word	0x00034830
        /*1370*/ 	.short	0x010a
        /*1372*/ 	.byte	0x3f
	.zero		1


	//   ....[74]....
        /*1374*/ 	.word	0x00028ae0
        /*1378*/ 	.word	0x00000008
        /*137c*/ 	.word	0x00034830
        /*1380*/ 	.short	0x010a
        /*1382*/ 	.byte	0x3f
	.zero		1


	//   ....[75]....
        /*1384*/ 	.word	0x00028b30
        /*1388*/ 	.word	0x00000008
        /*138c*/ 	.word	0x00034850
        /*1390*/ 	.short	0x010a
        /*1392*/ 	.byte	0x3f
	.zero		1


	//   ....[76]....
        /*1394*/ 	.word	0x00028b80
        /*1398*/ 	.word	0x0000000c
        /*139c*/ 	.word	0x00034850
        /*13a0*/ 	.short	0x010a
        /*13a2*/ 	.byte	0x3f
	.zero		1


	//   ....[77]....
        /*13a4*/ 	.word	0x00029780
        /*13a8*/ 	.word	0x00000012
        /*13ac*/ 	.word	0x00034820
        /*13b0*/ 	.short	0x010a
        /*13b2*/ 	.byte	0x3f
	.zero		1


	//   ....[78]....
        /*13b4*/ 	.word	0x000297d0
        /*13b8*/ 	.word	0x00000005
        /*13bc*/ 	.word	0x000348a0
        /*13c0*/ 	.short	0x010a
        /*13c2*/ 	.byte	0x3f
	.zero		1


	//   ....[79]....
        /*13c4*/ 	.word	0x00029820
        /*13c8*/ 	.word	0x00000005
        /*13cc*/ 	.word	0x000348c0
        /*13d0*/ 	.short	0x010a
        /*13d2*/ 	.byte	0x3f
	.zero		1


	//   ....[80]....
        /*13d4*/ 	.word	0x00029870
        /*13d8*/ 	.word	0x00000006
        /*13dc*/ 	.word	0x000348a0
        /*13e0*/ 	.short	0x010a
        /*13e2*/ 	.byte	0x3f
	.zero		1


	//   ....[81]....
        /*13e4*/ 	.word	0x000298c0
        /*13e8*/ 	.word	0x00000006
        /*13ec*/ 	.word	0x000348c0
        /*13f0*/ 	.short	0x010a
        /*13f2*/ 	.byte	0x3f
	.zero		1


	//   ....[82]....
        /*13f4*/ 	.word	0x00029a60
        /*13f8*/ 	.word	0x00000000
        /*13fc*/ 	.word	0x00034840
        /*1400*/ 	.short	0x010a
        /*1402*/ 	.byte	0x3f
	.zero		1


	//   ....[83]....
        /*1404*/ 	.word	0x0002a600
        /*1408*/ 	.word	0x00000012
        /*140c*/ 	.word	0x00034820
        /*1410*/ 	.short	0x010a
        /*1412*/ 	.byte	0x3f
	.zero		1


	//   ....[84]....
        /*1414*/ 	.word	0x0002a650
        /*1418*/ 	.word	0x00000003
        /*141c*/ 	.word	0x00034840
        /*1420*/ 	.short	0x010a
        /*1422*/ 	.byte	0x3f
	.zero		1


	//   ....[85]....
        /*1424*/ 	.word	0x0002a6a0
        /*1428*/ 	.word	0x00000002
        /*142c*/ 	.word	0x00034860
        /*1430*/ 	.short	0x010a
        /*1432*/ 	.byte	0x3f
	.zero		1


	//   ....[86]....
        /*1434*/ 	.word	0x0002a6f0
        /*1438*/ 	.word	0x00000003
        /*143c*/ 	.word	0x00034840
        /*1440*/ 	.short	0x010a
        /*1442*/ 	.byte	0x3f
	.zero		1


	//   ....[87]....
        /*1444*/ 	.word	0x0002a740
        /*1448*/ 	.word	0x00000002
        /*144c*/ 	.word	0x00034860
        /*1450*/ 	.short	0x010a
        /*1452*/ 	.byte	0x3f
	.zero		1


	//   ....[88]....
        /*1454*/ 	.word	0x0002a790
        /*1458*/ 	.word	0x00000002
        /*145c*/ 	.word	0x00034840
        /*1460*/ 	.short	0x010a
        /*1462*/ 	.byte	0x3f
	.zero		1


	//   ....[89]....
        /*1464*/ 	.word	0x0002a7e0
        /*1468*/ 	.word	0x00000002
        /*146c*/ 	.word	0x00034860
        /*1470*/ 	.short	0x010a
        /*1472*/ 	.byte	0x3f
	.zero		1


	//   ....[90]....
        /*1474*/ 	.word	0x0002a830
        /*1478*/ 	.word	0x00000000
        /*147c*/ 	.word	0x00034860
        /*1480*/ 	.short	0x010a
        /*1482*/ 	.byte	0x3f
	.zero		1


	//   ....[91]....
        /*1484*/ 	.word	0x0002b390
        /*1488*/ 	.word	0x00000000
        /*148c*/ 	.word	0x00034820
        /*1490*/ 	.short	0x010a
        /*1492*/ 	.byte	0x3f
	.zero		1


	//   ....[92]....
        /*1494*/ 	.word	0x0002b530
        /*1498*/ 	.word	0x00000006
        /*149c*/ 	.word	0x00000000
        /*14a0*/ 	.short	0x010a
        /*14a2*/ 	.byte	0x3f
	.zero		1


	//   ....[93]....
        /*14a4*/ 	.word	0x0002b580
        /*14a8*/ 	.word	0x00000007
        /*14ac*/ 	.word	0x00000000
        /*14b0*/ 	.short	0x010a
        /*14b2*/ 	.byte	0x3f
	.zero		1


	//   ....[94]....
        /*14b4*/ 	.word	0x0002b5d0
        /*14b8*/ 	.word	0x00000004
        /*14bc*/ 	.word	0x00000000
        /*14c0*/ 	.short	0x010a
        /*14c2*/ 	.byte	0x3f
	.zero		1


	//----- nvinfo : EIATTR_NUM_MBARRIERS
	.align		4
.L_931:
        /*14c4*/ 	.byte	0x03, 0x38
        /*14c6*/ 	.short	0x0016


	//----- nvinfo : EIATTR_EXIT_INSTR_OFFSETS
	.align		4
        /*14c8*/ 	.byte	0x04, 0x1c
        /*14ca*/ 	.short	(.L_933 - .L_932)


	//   ....[0]....
.L_932:
        /*14cc*/ 	.word	0x00028420


	//----- nvinfo : EIATTR_MAX_THREADS
	.align		4
.L_933:
        /*14d0*/ 	.byte	0x04, 0x05
        /*14d2*/ 	.short	(.L_935 - .L_934)
.L_934:
        /*14d4*/ 	.word	0x00000180
        /*14d8*/ 	.word	0x00000001
        /*14dc*/ 	.word	0x00000001


	//----- nvinfo : EIATTR_CRS_STACK_SIZE
	.align		4
.L_935:
        /*14e0*/ 	.byte	0x04, 0x1e
        /*14e2*/ 	.short	(.L_937 - .L_936)
.L_936:
        /*14e4*/ 	.word	0x00000000


	//----- nvinfo : EIATTR_CBANK_PARAM_SIZE
	.align		4
.L_937:
        /*14e8*/ 	.byte	0x03, 0x19
        /*14ea*/ 	.short	0x0af0


	//----- nvinfo : EIATTR_PARAM_CBANK
	.align		4
        /*14ec*/ 	.byte	0x04, 0x0a
        /*14ee*/ 	.short	(.L_939 - .L_938)
	.align		4
.L_938:
        /*14f0*/ 	.word	index@(.nv.constant0._ZN7cutlass13device_kernelIN5flash11enable_sm90INS1_16FlashAttnFwdSm90INS1_25CollectiveMainloopFwdSm90ILi2EN4cute5tupleIJNS5_1CILi1EEES8_S8_EEENS6_IJNS7_ILi128EEENS7_ILi176EEESA_EEELi128ENS_10bfloat16_tEfNS_4arch4Sm90ELb0ELb0ELb0ELb1ELb0ELb1ELb0ELb1ELb1ELb1ELb1ELb0EEENS1_21CollectiveEpilogueFwdINS6_IJSA_SA_SB_EEES9_SD_SF_Li256ELb1ELb1ELb1ELb0EEENS1_36VarlenDynamicPersistentTileSchedulerILi128ELi176ELi256ELi128ELb1ELb1ELb1ELb0ELb1ELb1EEEEEEEEEvNT_6ParamsE)
        /*14f4*/ 	.short	0x0210
        /*14f6*/ 	.short	0x0af0


	//----- nvinfo : EIATTR_SW_WAR
	.align		4
.L_939:
        /*14f8*/ 	.byte	0x04, 0x36
        /*14fa*/ 	.short	(.L_941 - .L_940)
.L_940:
        /*14fc*/ 	.word	0x00000008
.L_941:


//--------------------- .nv.info._ZN7cutlass13device_kernelIN5flash11enable_sm90INS1_16FlashAttnFwdSm90INS1_25CollectiveMainloopFwdSm90ILi2EN4cute5tupleIJNS5_1CILi1EEES8_S8_EEENS6_IJNS7_ILi128EEESA_SA_EEELi128ENS_10bfloat16_tEfNS_4arch4Sm90ELb0ELb1ELb0ELb0ELb0ELb0ELb0ELb1ELb1ELb1ELb1ELb0EEENS1_21CollectiveEpilogueFwdISB_S9_SC_SE_Li256ELb0ELb1ELb1ELb0EEENS1_19SingleTileSchedulerILb0ELb1ELb1ELi128EEEEEEEEEvNT_6ParamsE --------------------------
	.section	.nv.info._ZN7cutlass13device_kernelIN5flash11enable_sm90INS1_16FlashAttnFwdSm90INS1_25CollectiveMainloopFwdSm90ILi2EN4cute5tupleIJNS5_1CILi1EEES8_S8_EEENS6_IJNS7_ILi128EEESA_SA_EEELi128ENS_10bfloat16_tEfNS_4arch4Sm90ELb0ELb1ELb0ELb0ELb0ELb0ELb0ELb1ELb1ELb1ELb1ELb0EEENS1_21CollectiveEpilogueFwdISB_S9_SC_SE_Li256ELb0ELb1ELb1ELb0EEENS1_19SingleTileSchedulerILb0ELb1ELb1ELi128EEEEEEEEEvNT_6ParamsE,"",@"SHT_CUDA_INFO"
	.sectionflags	@""
	.align	4


	//----- nvinfo : EIATTR_CUDA_API_VERSION
	.align		4
        /*0000*/ 	.byte	0x04, 0x37
        /*0002*/ 	.short	(.L_943 - .L_942)
.L_942:
        /*0004*/ 	.word	0x00000082


	//----- nvinfo : EIATTR_KPARAM_INFO
	.align		4
.L_943:
        /*0008*/ 	.byte	0x04, 0x17
        /*000a*/ 	.short	(.L_945 - .L_944)
.L_944:
        /*000c*/ 	.word	0x00000000
        /*0010*/ 	.short	0x0000
        /*0012*/ 	.short	0x0070
        /*0014*/ 	.byte	0x00, 0xf0, 0x01, 0x28


	//----- nvinfo : EIATTR_SPARSE_MMA_MASK
	.align		4
.L_945:
        /*0018*/ 	.byte	0x03, 0x50
        /*001a*/ 	.short	0x0000


	//----- nvinfo : EIATTR_MAXREG_COUNT
	.align		4
        /*001c*/ 	.byte	0x03, 0x1b
        /*001e*/ 	.short	0x00a8


	//----- nvinfo : EIATTR_NUM_BARRIERS
	.align		4
        /*0020*/ 	.byte	0x02, 0x4c
        /*0022*/ 	.byte	0x10
	.zero		1


	//----- nvinfo : EIATTR_EXTERNS
	.align		4
        /*0024*/ 	.byte	0x04, 0x0f
        /*0026*/ 	.short	(.L_947 - .L_946)


	//   ....[0]....
	.align		4
.L_946:
        /*0028*/ 	.word	index@(__assertfail)


	//----- nvinfo : EIATTR_ANNOTATIONS
	.align		4
.L_947:
        /*002c*/ 	.byte	0x04, 0x55
        /*002e*/ 	.short	(.L_949 - .L_948)


	//   ....[0]....
.L_948:
        /* <DEDUP_REMOVED lines=10> */


	//----- nvinfo : EIATTR_MERCURY_ISA_VERSION
	.align		4
.L_949:
        /*00c0*/ 	.byte	0x03, 0x5f
        /*00c2*/ 	.short	0x0101


	//----- nvinfo : EIATTR_INT_WARP_WIDE_INSTR_OFFSETS
	.align		4
        /*00c4*/ 	.byte	0x04, 0x31
        /*00c6*/ 	.short	(.L_951 - .L_950)


	//   ....[0]....
.L_950:
        /*00c8*/ 	.word	0x00000120


	//   ....[1]....
        /*00cc*/ 	.word	0x000001c0


	//   ....[2]....
        /*00d0*/ 	.word	0x00000230


	//----- nvinfo : EIATTR_COOP_GROUP_MASK_REGIDS
	.align		4
.L_951:
        /*00d4*/ 	.byte	0x04, 0x29
        /*00d6*/ 	.short	(.L_953 - .L_952)


	//   ....[0]....
.L_952:
        /*00d8*/ 	.word	0xffffffff


	//   ....[1]....
        /*00dc*/ 	.word	0xffffffff


	//   ....[2]....
        /*00e0*/ 	.word	0xffffffff


	//   ....[3]....
        /*00e4*/ 	.word	0xffffffff


	//   ....[4]....
        /*00e8*/ 	.word	0xffffffff


	//   ....[5]....
        /*00ec*/ 	.word	0xffffffff


	//   ....[6]....
        /*00f0*/ 	.word	0xffffffff


	//   ....[7]....
        /*00f4*/ 	.word	0xffffffff


	//   ....[8]....
        /*00f8*/ 	.word	0xffffffff


	//   ....[9]....
        /*00fc*/ 	.word	0xffffffff


	//   ....[10]....
        /*0100*/ 	.word	0xffffffff


	//   ....[11]....
        /*0104*/ 	.word	0xffffffff


	//   ....[12]....
        /*0108*/ 	.word	0xffffffff


	//   ....[13]....
        /*010c*/ 	.word	0xffffffff


	//   ....[14]....
        /*0110*/ 	.word	0xffffffff


	//   ....[15]....
        /*0114*/ 	.word	0xffffffff


	//   ....[16]....
        /*0118*/ 	.word	0xffffffff


	//   ....[17]....
        /*011c*/ 	.word	0xffffffff


	//   ....[18]....
        /*0120*/ 	.word	0xffffffff


	//   ....[19]....
        /*0124*/ 	.word	0xffffffff


	//   ....[20]....
        /*0128*/ 	.word	0xffffffff


	//   ....[21]....
        /*012c*/ 	.word	0xffffffff


	//   ....[22]....
        /*0130*/ 	.word	0xffffffff


	//   ....[23]....
        /*0134*/ 	.word	0xffffffff


	//   ....[24]....
        /*0138*/ 	.word	0xffffffff


	//   ....[25]....
        /*013c*/ 	.word	0xffffffff


	//   ....[26]....
        /*0140*/ 	.word	0xffffffff


	//   ....[27]....
        /*0144*/ 	.word	0xffffffff


	//   ....[28]....
        /*0148*/ 	.word	0xffffffff


	//   ....[29]....
        /*014c*/ 	.word	0xffffffff


	//   ....[30]....
        /*0150*/ 	.word	0xffffffff


	//   ....[31]....
        /*0154*/ 	.word	0xffffffff


	//   ....[32]....
        /*0158*/ 	.word	0xffffffff


	//   ....[33]....
        /*015c*/ 	.word	0xffffffff


	//   ....[34]....
        /*0160*/ 	.word	0xffffffff


	//   ....[35]....
        /*0164*/ 	.word	0xffffffff


	//   ....[36]....
        /*0168*/ 	.word	0xffffffff


	//   ....[37]....
        /*016c*/ 	.word	0xffffffff


	//   ....[38]....
        /*0170*/ 	.word	0xffffffff


	//   ....[39]....
        /*0174*/ 	.word	0xffffffff


	//   ....[40]....
        /*0178*/ 	.word	0xffffffff


	//   ....[41]....
        /*017c*/ 	.word	0xffffffff


	//   ....[42]....
        /*0180*/ 	.word	0xffffffff


	//   ....[43]....
        /*0184*/ 	.word	0xffffffff


	//   ....[44]....
        /*0188*/ 	.word	0xffffffff


	//   ....[45]....
        /*018c*/ 	.word	0xffffffff


	//   ....[46]....
        /*0190*/ 	.word	0xffffffff


	//   ....[47]....
        /*0194*/ 	.word	0xffffffff


	//   ....[48]....
        /*0198*/ 	.word	0xffffffff


	//   ....[49]....
        /*019c*/ 	.word	0xffffffff


	//   ....[50]....
        /*01a0*/ 	.word	0xffffffff


	//   ....[51]....
        /*01a4*/ 	.word	0xffffffff


	//   ....[52]....
        /*01a8*/ 	.word	0xffffffff


	//   ....[53]....
        /*01ac*/ 	.word	0xffffffff


	//   ....[54]....
        /*01b0*/ 	.word	0xffffffff


	//   ....[55]....
        /*01b4*/ 	.word	0xffffffff


	//   ....[56]....
        /*01b8*/ 	.word	0xffffffff


	//   ....[57]....
        /*01bc*/ 	.word	0xffffffff


	//   ....[58]....
        /*01c0*/ 	.word	0xffffffff


	//   ....[59]....
        /*01c4*/ 	.word	0xffffffff


	//   ....[60]....
        /*01c8*/ 	.word	0xffffffff


	//   ....[61]....
        /*01cc*/ 	.word	0x0500000f


	//   ....[62]....
        /*01d0*/ 	.word	0x0500000f


	//   ....[63]....
        /*01d4*/ 	.word	0x0500000f


	//   ....[64]....
        /*01d8*/ 	.word	0x0500000f


	//   ....[65]....
        /*01dc*/ 	.word	0x0500000f


	//   ....[66]....
        /*01e0*/ 	.word	0x0500000f


	//   ....[67]....
        /*01e4*/ 	.word	0x0500000f


	//   ....[68]....
        /*01e8*/ 	.word	0x0500000f


	//   ....[69]....
        /*01ec*/ 	.word	0x0500000f


	//   ....[70]....
        /*01f0*/ 	.word	0x0500000f


	//   ....[71]....
        /*01f4*/ 	.word	0x0500000f


	//   ....[72]....
        /*01f8*/ 	.word	0x0500000f


	//   ....[73]....
        /*01fc*/ 	.word	0x0500000f


	//   ....[74]....
        /*0200*/ 	.word	0x0500000f


	//   ....[75]....
        /*0204*/ 	.word	0x0500000f


	//   ....[76]....
        /*0208*/ 	.word	0x0500000f


	//   ....[77]....
        /*020c*/ 	.word	0x0500000f


	//   ....[78]....
        /*0210*/ 	.word	0x0500000f


	//----- nvinfo : EIATTR_COOP_GROUP_INSTR_OFFSETS
	.align		4
.L_953:
        /*0214*/ 	.byte	0x04, 0x28
        /*0216*/ 	.short	(.L_955 - .L_954)


	//   ....[0]....
.L_954:
        /*0218*/ 	.word	0x00000060


	//   ....[1]....
        /*021c*/ 	.word	0x00000130


	//   ....[2]....
        /*0220*/ 	.word	0x000001e0


	//   ....[3]....
        /*0224*/ 	.word	0x000003a0


	//   ....[4]....
        /*0228*/ 	.word	0x00000500


	//   ....[5]....
        /*022c*/ 	.word	0x00000620


	//   ....[6]....
        /*0230*/ 	.word	0x00000780


	//   ....[7]....
        /*0234*/ 	.word	0x000014a0


	//   ....[8]....
        /*0238*/ 	.word	0x00001cd0


	//   ....[9]....
        /*023c*/ 	.word	0x00002090


	//   ....[10]....
        /*0240*/ 	.word	0x00003100


	//   ....[11]....
        /*0244*/ 	.word	0x00003550


	//   ....[12]....
        /*0248*/ 	.word	0x00003b50


	//   ....[13]....
        /*024c*/ 	.word	0x00003c10


	//   ....[14]....
        /*0250*/ 	.word	0x000050d0


	//   ....[15]....
        /*0254*/ 	.word	0x00005530


	//   ....[16]....
        /*0258*/ 	.word	0x000060f0


	//   ....[17]....
        /*025c*/ 	.word	0x000061f0


	//   ....[18]....
        /*0260*/ 	.word	0x00006ba0


	//   ....[19]....
        /*0264*/ 	.word	0x00006cf0


	//   ....[20]....
        /*0268*/ 	.word	0x00008530


	//   ....[21]....
        /*026c*/ 	.word	0x00008570


	//   ....[22]....
        /*0270*/ 	.word	0x00008d50


	//   ....[23]....
        /*0274*/ 	.word	0x00008dc0


	//   ....[24]....
        /*0278*/ 	.word	0x0000a5a0


	//   ....[25]....
        /*027c*/ 	.word	0x0000a830


	//   ....[26]....
        /*0280*/ 	.word	0x0000b3f0


	//   ....[27]....
        /*0284*/ 	.word	0x0000b4f0


	//   ....[28]....
        /*0288*/ 	.word	0x0000bf30


	//   ....[29]....
        /*028c*/ 	.word	0x0000c0c0


	//   ....[30]....
        /*0290*/ 	.word	0x0000cef0


	//   ....[31]....
        /*0294*/ 	.word	0x0000cf20


	//   ....[32]....
        /*0298*/ 	.word	0x0000cff0


	//   ....[33]....
        /*029c*/ 	.word	0x0000d000


	//   ....[34]....
        /*02a0*/ 	.word	0x0000ded0


	//   ....[35]....
        /*02a4*/ 	.word	0x0000df10


	//   ....[36]....
        /*02a8*/ 	.word	0x0000df40


	//   ....[37]....
        /*02ac*/ 	.word	0x0000df70


	//   ....[38]....
        /*02b0*/ 	.word	0x0000df80


	//   ....[39]....
        /*02b4*/ 	.word	0x0000dfb0


	//   ....[40]....
        /*02b8*/ 	.word	0x0000e610


	//   ....[41]....
        /*02bc*/ 	.word	0x0000e620


	//   ....[42]....
        /*02c0*/ 	.word	0x0000f020


	//   ....[43]....
        /*02c4*/ 	.word	0x0000feb0


	//   ....[44]....
        /*02c8*/ 	.word	0x000107b0


	//   ....[45]....
        /*02cc*/ 	.word	0x000107e0


	//   ....[46]....
        /*02d0*/ 	.word	0x00010810


	//   ....[47]....
        /*02d4*/ 	.word	0x000108c0


	//   ....[48]....
        /*02d8*/ 	.word	0x000108e0


	//   ....[49]....
        /*02dc*/ 	.word	0x00010910


	//   ....[50]....
        /*02e0*/ 	.word	0x00010990


	//   ....[51]....
        /*02e4*/ 	.word	0x000109c0


	//   ....[52]....
        /*02e8*/ 	.word	0x00010a20


	//   ....[53]....
        /*02ec*/ 	.word	0x00010a50


	//   ....[54]....
        /*02f0*/ 	.word	0x00010ac0


	//   ....[55]....
        /*02f4*/ 	.word	0x00010af0


	//   ....[56]....
        /*02f8*/ 	.word	0x00010b60


	//   ....[57]....
        /*02fc*/ 	.word	0x00010b90


	//   ....[58]....
        /*0300*/ 	.word	0x00010c10


	//   ....[59]....
        /*0304*/ 	.word	0x00010c50


	//   ....[60]....
        /*0308*/ 	.word	0x00012c00


	//   ....[61]....
        /*030c*/ 	.word	0x00013220


	//   ....[62]....
        /*0310*/ 	.word	0x00013390


	//   ....[63]....
        /*0314*/ 	.word	0x000133e0


	//   ....[64]....
        /*0318*/ 	.word	0x00013530


	//   ....[65]....
        /*031c*/ 	.word	0x000135a0


	//   ....[66]....
        /*0320*/ 	.word	0x00013610


	//   ....[67]....
        /*0324*/ 	.word	0x000136f0


	//   ....[68]....
        /*0328*/ 	.word	0x00013760


	//   ....[69]....
        /*032c*/ 	.word	0x00013840


	//   ....[70]....
        /*0330*/ 	.word	0x000138b0


	//   ....[71]....
        /*0334*/ 	.word	0x00013990


	//   ....[72]....
        /*0338*/ 	.word	0x00013a00


	//   ....[73]....
        /*033c*/ 	.word	0x00013ae0


	//   ....[74]....
        /*0340*/ 	.word	0x00013b50


	//   ....[75]....
        /*0344*/ 	.word	0x00013c20


	//   ....[76]....
        /*0348*/ 	.word	0x00013c90


	//   ....[77]....
        /*034c*/ 	.word	0x00013d40


	//   ....[78]....
        /*0350*/ 	.word	0x00014140


	//----- nvinfo : EIATTR_REG_RECONFIG
	.align		4
.L_955:
        /*0354*/ 	.byte	0x01, 0x54
	.zero		2


	//----- nvinfo : EIATTR_SYSCALL_OFFSETS
	.align		4
        /*0358*/ 	.byte	0x04, 0x46
        /*035a*/ 	.short	(.L_957 - .L_956)


	//   ....[0]....
.L_956:
        /*035c*/ 	.word	0x00001660


	//   ....[1]....
        /*0360*/ 	.word	0x0000fb30


	//   ....[2]....
        /*0364*/ 	.word	0x0000fc70


	//   ....[3]....
        /*0368*/ 	.word	0x0000fd60


	//   ....[4]....
        /*036c*/ 	.word	0x00010420


	//----- nvinfo : EIATTR_MBARRIER_INSTR_OFFSETS
	.align		4
.L_957:
        /*0370*/ 	.byte	0x04, 0x39
        /*0372*/ 	.short	(.L_959 - .L_958)


	//   ....[0]....
.L_958:
        /*0374*/ 	.word	0x00000250
        /*0378*/ 	.word	0x000000ff
        /*037c*/ 	.word	0x00028800
        /*0380*/ 	.short	0x0100
        /*0382*/ 	.byte	0x08
	.zero		1


	//   ....[1]....
        /*0384*/ 	.word	0x00000260
        /*0388*/ 	.word	0x000000ff
        /*038c*/ 	.word	0x00028820
        /*0390*/ 	.short	0x0100
        /*0392*/ 	.byte	0x08
	.zero		1


	//   ....[2]....
        /*0394*/ 	.word	0x00000350
        /*0398*/ 	.word	0x000000ff
        /*039c*/ 	.word	0x00028830
        /*03a0*/ 	.short	0x0100
        /*03a2*/ 	.byte	0x08
	.zero		1


	//   ....[3]....
        /*03a4*/ 	.word	0x00000360
        /*03a8*/ 	.word	0x000000ff
        /*03ac*/ 	.word	0x00028840
        /*03b0*/ 	.short	0x0100
        /*03b2*/ 	.byte	0x08
	.zero		1


	//   ....[4]....
        /*03b4*/ 	.word	0x00000370
        /*03b8*/ 	.word	0x000000ff
        /*03bc*/ 	.word	0x00028838
        /*03c0*/ 	.short	0x0100
        /*03c2*/ 	.byte	0x08
	.zero		1


	//   ....[5]....
        /*03c4*/ 	.word	0x00000380
        /*03c8*/ 	.word	0x000000ff
        /*03cc*/ 	.word	0x00028848
        /*03d0*/ 	.short	0x0100
        /*03d2*/ 	.byte	0x08
	.zero		1


	//   ....[6]....
        /*03d4*/ 	.word	0x000004b0
        /*03d8*/ 	.word	0x000000ff
        /*03dc*/ 	.word	0x00028850
        /*03e0*/ 	.short	0x0100
        /*03e2*/ 	.byte	0x08
	.zero		1


	//   ....[7]....
        /*03e4*/ 	.word	0x000004c0
        /*03e8*/ 	.word	0x000000ff
        /*03ec*/ 	.word	0x00028860
        /*03f0*/ 	.short	0x0100
        /*03f2*/ 	.byte	0x08
	.zero		1


	//   ....[8]....
        /*03f4*/ 	.word	0x000004d0
        /*03f8*/ 	.word	0x000000ff
        /*03fc*/ 	.word	0x00028858
        /*0400*/ 	.short	0x0100
        /*0402*/ 	.byte	0x08
	.zero		1


	//   ....[9]....
        /*0404*/ 	.word	0x000004e0
        /*0408*/ 	.word	0x000000ff
        /*040c*/ 	.word	0x00028868
        /*0410*/ 	.short	0x0100
        /*0412*/ 	.byte	0x08
	.zero		1


	//   ....[10]....
        /*0414*/ 	.word	0x000005d0
        /*0418*/ 	.word	0x000000ff
        /*041c*/ 	.word	0x00028870
        /*0420*/ 	.short	0x0100
        /*0422*/ 	.byte	0x06
	.zero		1


	//   ....[11]....
        /*0424*/ 	.word	0x000005e0
        /*0428*/ 	.word	0x000000ff
        /*042c*/ 	.word	0x00028880
        /*0430*/ 	.short	0x0100
        /*0432*/ 	.byte	0x06
	.zero		1


	//   ....[12]....
        /*0434*/ 	.word	0x000005f0
        /*0438*/ 	.word	0x000000ff
        /*043c*/ 	.word	0x00028878
        /*0440*/ 	.short	0x0100
        /*0442*/ 	.byte	0x06
	.zero		1


	//   ....[13]....
        /*0444*/ 	.word	0x00000600
        /*0448*/ 	.word	0x000000ff
        /*044c*/ 	.word	0x00028888
        /*0450*/ 	.short	0x0100
        /*0452*/ 	.byte	0x06
	.zero		1


	//   ....[14]....
        /*0454*/ 	.word	0x00000730
        /*0458*/ 	.word	0x000000ff
        /*045c*/ 	.word	0x00028890
        /*0460*/ 	.short	0x0100
        /*0462*/ 	.byte	0x08
	.zero		1


	//   ....[15]....
        /*0464*/ 	.word	0x00000740
        /*0468*/ 	.word	0x000000ff
        /*046c*/ 	.word	0x000288a0
        /*0470*/ 	.short	0x0100
        /*0472*/ 	.byte	0x08
	.zero		1


	//   ....[16]....
        /*0474*/ 	.word	0x00000750
        /*0478*/ 	.word	0x000000ff
        /*047c*/ 	.word	0x00028898
        /*0480*/ 	.short	0x0100
        /*0482*/ 	.byte	0x08
	.zero		1


	//   ....[17]....
        /*0484*/ 	.word	0x00000760
        /*0488*/ 	.word	0x000000ff
        /*048c*/ 	.word	0x000288a8
        /*0490*/ 	.short	0x0100
        /*0492*/ 	.byte	0x08
	.zero		1


	//   ....[18]....
        /*0494*/ 	.word	0x00000890
        /*0498*/ 	.word	0x000000ff
        /*049c*/ 	.word	0x000288b0
        /*04a0*/ 	.short	0x0100
        /*04a2*/ 	.byte	0x08
	.zero		1


	//   ....[19]....
        /*04a4*/ 	.word	0x000008a0
        /*04a8*/ 	.word	0x000000ff
        /*04ac*/ 	.word	0x000288c0
        /*04b0*/ 	.short	0x0100
        /*04b2*/ 	.byte	0x08
	.zero		1


	//   ....[20]....
        /*04b4*/ 	.word	0x000008b0
        /*04b8*/ 	.word	0x000000ff
        /*04bc*/ 	.word	0x000288b8
        /*04c0*/ 	.short	0x0100
        /*04c2*/ 	.byte	0x08
	.zero		1


	//   ....[21]....
        /*04c4*/ 	.word	0x000008c0
        /*04c8*/ 	.word	0x000000ff
        /*04cc*/ 	.word	0x000288c8
        /*04d0*/ 	.short	0x0100
        /*04d2*/ 	.byte	0x08
	.zero		1


	//   ....[22]....
        /*04d4*/ 	.word	0x00001690
        /*04d8*/ 	.word	0x000000ff
        /*04dc*/ 	.word	0x00028800
        /*04e0*/ 	.short	0x010a
        /*04e2*/ 	.byte	0x24
	.zero		1


	//   ....[23]....
        /*04e4*/ 	.word	0x000016f0
        /*04e8*/ 	.word	0x000000ff
        /*04ec*/ 	.word	0x00028830
        /*04f0*/ 	.short	0x010a
        /*04f2*/ 	.byte	0x24
	.zero		1


	//   ....[24]....
        /*04f4*/ 	.word	0x00001780
        /*04f8*/ 	.word	0x000000ff
        /*04fc*/ 	.word	0x00028830
        /*0500*/ 	.short	0x010a
        /*0502*/ 	.byte	0x24
	.zero		1


	//   ....[25]....
        /*0504*/ 	.word	0x00001ee0
        /*0508*/ 	.word	0x00000000
        /*050c*/ 	.word	0x00000000
        /*0510*/ 	.short	0x0101
        /*0512*/ 	.byte	0x3f
	.zero		1


	//   ....[26]....
        /*0514*/ 	.word	0x00004ba0
        /*0518*/ 	.word	0x000000ff
        /*051c*/ 	.word	0x00028830
        /*0520*/ 	.short	0x010a
        /*0522*/ 	.byte	0x0a
	.zero		1


	//   ....[27]....
        /*0524*/ 	.word	0x00004be0
        /*0528*/ 	.word	0x000000ff
        /*052c*/ 	.word	0x00028830
        /*0530*/ 	.short	0x010a
        /*0532*/ 	.byte	0x0a
	.zero		1


	//   ....[28]....
        /*0534*/ 	.word	0x00004f10
        /*0538*/ 	.word	0x000000ff
        /*053c*/ 	.word	0x00028850
        /*0540*/ 	.short	0x010a
        /*0542*/ 	.byte	0x0a
	.zero		1


	//   ....[29]....
        /*0544*/ 	.word	0x00004f50
        /*0548*/ 	.word	0x000000ff
        /*054c*/ 	.word	0x00028850
        /*0550*/ 	.short	0x010a
        /*0552*/ 	.byte	0x0a
	.zero		1


	//   ....[30]....
        /*0554*/ 	.word	0x00005330
        /*0558*/ 	.word	0x0000000e
        /*055c*/ 	.word	0x00000000
        /*0560*/ 	.short	0x0101
        /*0562*/ 	.byte	0x3f
	.zero		1


	//   ....[31]....
        /*0564*/ 	.word	0x000070e0
        /*0568*/ 	.word	0x00000036
        /*056c*/ 	.word	0x00000000
        /*0570*/ 	.short	0x0101
        /*0572*/ 	.byte	0x3f
	.zero		1


	//   ....[32]....
        /*0574*/ 	.word	0x00007e90
        /*0578*/ 	.word	0x000000ff
        /*057c*/ 	.word	0x00028830
        /*0580*/ 	.short	0x010a
        /*0582*/ 	.byte	0x0a
	.zero		1


	//   ....[33]....
        /*0584*/ 	.word	0x00007ed0
        /*0588*/ 	.word	0x000000ff
        /*058c*/ 	.word	0x00028830
        /*0590*/ 	.short	0x010a
        /*0592*/ 	.byte	0x0a
	.zero		1


	//   ....[34]....
        /*0594*/ 	.word	0x00008200
        /*0598*/ 	.word	0x000000ff
        /*059c*/ 	.word	0x00028850
        /*05a0*/ 	.short	0x010a
        /*05a2*/ 	.byte	0x0a
	.zero		1


	//   ....[35]....
        /*05a4*/ 	.word	0x00008240
        /*05a8*/ 	.word	0x000000ff
        /*05ac*/ 	.word	0x00028850
        /*05b0*/ 	.short	0x010a
        /*05b2*/ 	.byte	0x0a
	.zero		1


	//   ....[36]....
        /*05b4*/ 	.word	0x00009300
        /*05b8*/ 	.word	0x0000001b
        /*05bc*/ 	.word	0x00000000
        /*05c0*/ 	.short	0x0101
        /*05c2*/ 	.byte	0x3f
	.zero		1


	//   ....[37]....
        /*05c4*/ 	.word	0x000093b0
        /*05c8*/ 	.word	0x0000001f
        /*05cc*/ 	.word	0x00000000
        /*05d0*/ 	.short	0x0101
        /*05d2*/ 	.byte	0x3f
	.zero		1


	//   ....[38]....
        /*05d4*/ 	.word	0x00009ed0
        /*05d8*/ 	.word	0x000000ff
        /*05dc*/ 	.word	0x00028830
        /*05e0*/ 	.short	0x010a
        /*05e2*/ 	.byte	0x0a
	.zero		1


	//   ....[39]....
        /*05e4*/ 	.word	0x00009f10
        /*05e8*/ 	.word	0x000000ff
        /*05ec*/ 	.word	0x00028830
        /*05f0*/ 	.short	0x010a
        /*05f2*/ 	.byte	0x0a
	.zero		1


	//   ....[40]....
        /*05f4*/ 	.word	0x0000a230
        /*05f8*/ 	.word	0x000000ff
        /*05fc*/ 	.word	0x00028850
        /*0600*/ 	.short	0x010a
        /*0602*/ 	.byte	0x0a
	.zero		1


	//   ....[41]....
        /*0604*/ 	.word	0x0000a270
        /*0608*/ 	.word	0x000000ff
        /*060c*/ 	.word	0x00028850
        /*0610*/ 	.short	0x010a
        /*0612*/ 	.byte	0x0a
	.zero		1


	//   ....[42]....
        /*0614*/ 	.word	0x0000a660
        /*0618*/ 	.word	0x0000000f
        /*061c*/ 	.word	0x00000000
        /*0620*/ 	.short	0x0101
        /*0622*/ 	.byte	0x3f
	.zero		1


	//   ....[43]....
        /*0624*/ 	.word	0x0000c2e0
        /*0628*/ 	.word	0x00000035
        /*062c*/ 	.word	0x00000000
        /*0630*/ 	.short	0x0101
        /*0632*/ 	.byte	0x3f
	.zero		1


	//   ....[44]....
        /*0634*/ 	.word	0x0000ce60
        /*0638*/ 	.word	0x000000ff
        /*063c*/ 	.word	0x00028850
        /*0640*/ 	.short	0x010a
        /*0642*/ 	.byte	0x05
	.zero		1


	//   ....[45]....
        /*0644*/ 	.word	0x0000cea0
        /*0648*/ 	.word	0x000000ff
        /*064c*/ 	.word	0x00028850
        /*0650*/ 	.short	0x010a
        /*0652*/ 	.byte	0x05
	.zero		1


	//   ....[46]....
        /*0654*/ 	.word	0x0000d350
        /*0658*/ 	.word	0x0000000a
        /*065c*/ 	.word	0x00000000
        /*0660*/ 	.short	0x0101
        /*0662*/ 	.byte	0x3f
	.zero		1


	//   ....[47]....
        /*0664*/ 	.word	0x0000df90
        /*0668*/ 	.word	0x000000ff
        /*066c*/ 	.word	0x00000000
        /*0670*/ 	.short	0x0101
        /*0672*/ 	.byte	0x04
	.zero		1


	//   ....[48]....
        /*0674*/ 	.word	0x000100b0
        /*0678*/ 	.word	0x000000ff
        /*067c*/ 	.word	0x00028840
        /*0680*/ 	.short	0x010a
        /*0682*/ 	.byte	0x26
	.zero		1


	//   ....[49]....
        /*0684*/ 	.word	0x00010d40
        /*0688*/ 	.word	0x000000ff
        /*068c*/ 	.word	0x00028800
        /*0690*/ 	.short	0x0107
        /*0692*/ 	.byte	0x26
	.zero		1


	//   ....[50]....
        /*0694*/ 	.word	0x00010db0
        /*0698*/ 	.word	0x000000ff
        /*069c*/ 	.word	0x00028800
        /*06a0*/ 	.short	0x0101
        /*06a2*/ 	.byte	0x26
	.zero		1


	//   ....[51]....
        /*06a4*/ 	.word	0x00010dd0
        /*06a8*/ 	.word	0x000000ff
        /*06ac*/ 	.word	0x00028820
        /*06b0*/ 	.short	0x010a
        /*06b2*/ 	.byte	0x26
	.zero		1


	//   ....[52]....
        /*06b4*/ 	.word	0x000111e0
        /*06b8*/ 	.word	0x000000ff
        /*06bc*/ 	.word	0x00028848
        /*06c0*/ 	.short	0x010a
        /*06c2*/ 	.byte	0x26
	.zero		1


	//   ....[53]....
        /*06c4*/ 	.word	0x000114a0
        /*06c8*/ 	.word	0x000000ff
        /*06cc*/ 	.word	0x00028860
        /*06d0*/ 	.short	0x010a
        /*06d2*/ 	.byte	0x26
	.zero		1


	//   ....[54]....
        /*06d4*/ 	.word	0x00011990
        /*06d8*/ 	.word	0x000000ff
        /*06dc*/ 	.word	0x00028840
        /*06e0*/ 	.short	0x010a
        /*06e2*/ 	.byte	0x26
	.zero		1


	//   ....[55]....
        /*06e4*/ 	.word	0x00011c70
        /*06e8*/ 	.word	0x000000ff
        /*06ec*/ 	.word	0x00028868
        /*06f0*/ 	.short	0x010a
        /*06f2*/ 	.byte	0x26
	.zero		1


	//   ....[56]....
        /*06f4*/ 	.word	0x000121b0
        /*06f8*/ 	.word	0x000000ff
        /*06fc*/ 	.word	0x00028848
        /*0700*/ 	.short	0x010a
        /*0702*/ 	.byte	0x26
	.zero		1


	//   ....[57]....
        /*0704*/ 	.word	0x00012470
        /*0708*/ 	.word	0x000000ff
        /*070c*/ 	.word	0x00028860
        /*0710*/ 	.short	0x010a
        /*0712*/ 	.byte	0x26
	.zero		1


	//   ....[58]....
        /*0714*/ 	.word	0x00012800
        /*0718*/ 	.word	0x00000003
        /*071c*/ 	.word	0x00028860
        /*0720*/ 	.short	0x010a
        /*0722*/ 	.byte	0x3f
	.zero		1


	//   ....[59]....
        /*0724*/ 	.word	0x00012b90
        /*0728*/ 	.word	0x00000002
        /*072c*/ 	.word	0x00028820
        /*0730*/ 	.short	0x010a
        /*0732*/ 	.byte	0x3f
	.zero		1


	//   ....[60]....
        /*0734*/ 	.word	0x00012d10
        /*0738*/ 	.word	0x00000006
        /*073c*/ 	.word	0x00000000
        /*0740*/ 	.short	0x010a
        /*0742*/ 	.byte	0x3f
	.zero		1


	//   ....[61]....
        /*0744*/ 	.word	0x00012d80
        /*0748*/ 	.word	0x00000003
        /*074c*/ 	.word	0x00000000
        /*0750*/ 	.short	0x010a
        /*0752*/ 	.byte	0x3f
	.zero		1


	//   ....[62]....
        /*0754*/ 	.word	0x00012de0
        /*0758*/ 	.word	0x00000000
        /*075c*/ 	.word	0x00000000
        /*0760*/ 	.short	0x010a
        /*0762*/ 	.byte	0x3f
	.zero		1


	//   ....[63]....
        /*0764*/ 	.word	0x00012e10
        /*0768*/ 	.word	0x00000003
        /*076c*/ 	.word	0x00000000
        /*0770*/ 	.short	0x010a
        /*0772*/ 	.byte	0x3f
	.zero		1


	//   ....[64]....
        /*0774*/ 	.word	0x00012e80
        /*0778*/ 	.word	0x00000003
        /*077c*/ 	.word	0x00028800
        /*0780*/ 	.short	0x010a
        /*0782*/ 	.byte	0x3f
	.zero		1


	//   ....[65]....
        /*0784*/ 	.word	0x00012ee0
        /*0788*/ 	.word	0x00000003
        /*078c*/ 	.word	0x00028830
        /*0790*/ 	.short	0x010a
        /*0792*/ 	.byte	0x3f
	.zero		1


	//   ....[66]....
        /*0794*/ 	.word	0x00012f40
        /*0798*/ 	.word	0x0000000e
        /*079c*/ 	.word	0x00028830
        /*07a0*/ 	.short	0x010a
        /*07a2*/ 	.byte	0x3f
	.zero		1


	//   ....[67]....
        /*07a4*/ 	.word	0x00012fa0
        /*07a8*/ 	.word	0x0000000e
        /*07ac*/ 	.word	0x00028850
        /*07b0*/ 	.short	0x010a
        /*07b2*/ 	.byte	0x3f
	.zero		1


	//   ....[68]....
        /*07b4*/ 	.word	0x00013000
        /*07b8*/ 	.word	0x0000000b
        /*07bc*/ 	.word	0x00028830
        /*07c0*/ 	.short	0x010a
        /*07c2*/ 	.byte	0x3f
	.zero		1


	//   ....[69]....
        /*07c4*/ 	.word	0x00013060
        /*07c8*/ 	.word	0x0000000b
        /*07cc*/ 	.word	0x00028850
        /*07d0*/ 	.short	0x010a
        /*07d2*/ 	.byte	0x3f
	.zero		1


	//   ....[70]....
        /*07d4*/ 	.word	0x000130c0
        /*07d8*/ 	.word	0x0000000b
        /*07dc*/ 	.word	0x00028830
        /*07e0*/ 	.short	0x010a
        /*07e2*/ 	.byte	0x3f
	.zero		1


	//   ....[71]....
        /*07e4*/ 	.word	0x00013120
        /*07e8*/ 	.word	0x0000000b
        /*07ec*/ 	.word	0x00028850
        /*07f0*/ 	.short	0x010a
        /*07f2*/ 	.byte	0x3f
	.zero		1


	//   ....[72]....
        /*07f4*/ 	.word	0x00013180
        /*07f8*/ 	.word	0x00000005
        /*07fc*/ 	.word	0x00028850
        /*0800*/ 	.short	0x010a
        /*0802*/ 	.byte	0x3f
	.zero		1


	//   ....[73]....
        /*0804*/ 	.word	0x000132e0
        /*0808*/ 	.word	0x00000003
        /*080c*/ 	.word	0x00028840
        /*0810*/ 	.short	0x010a
        /*0812*/ 	.byte	0x3f
	.zero		1


	//   ....[74]....
        /*0814*/ 	.word	0x00013d80
        /*0818*/ 	.word	0x00000003
        /*081c*/ 	.word	0x00028820
        /*0820*/ 	.short	0x010a
        /*0822*/ 	.byte	0x3f
	.zero		1


	//   ....[75]....
        /*0824*/ 	.word	0x00013de0
        /*0828*/ 	.word	0x00000003
        /*082c*/ 	.word	0x00028848
        /*0830*/ 	.short	0x010a
        /*0832*/ 	.byte	0x3f
	.zero		1


	//   ....[76]....
        /*0834*/ 	.word	0x00013e40
        /*0838*/ 	.word	0x00000003
        /*083c*/ 	.word	0x00028860
        /*0840*/ 	.short	0x010a
        /*0842*/ 	.byte	0x3f
	.zero		1


	//   ....[77]....
        /*0844*/ 	.word	0x00013ea0
        /*0848*/ 	.word	0x00000003
        /*084c*/ 	.word	0x00028840
        /*0850*/ 	.short	0x010a
        /*0852*/ 	.byte	0x3f
	.zero		1


	//   ....[78]....
        /*0854*/ 	.word	0x00013f00
        /*0858*/ 	.word	0x00000003
        /*085c*/ 	.word	0x00028868
        /*0860*/ 	.short	0x010a
        /*0862*/ 	.byte	0x3f
	.zero		1


	//   ....[79]....
        /*0864*/ 	.word	0x00013f60
        /*0868*/ 	.word	0x00000003
        /*086c*/ 	.word	0x00028848
        /*0870*/ 	.short	0x010a
        /*0872*/ 	.byte	0x3f
	.zero		1


	//   ....[80]....
        /*0874*/ 	.word	0x00013fc0
        /*0878*/ 	.word	0x00000003
        /*087c*/ 	.word	0x00028860
        /*0880*/ 	.short	0x010a
        /*0882*/ 	.byte	0x3f
	.zero		1


	//   ....[81]....
        /*0884*/ 	.word	0x00014010
        /*0888*/ 	.word	0x00000003
        /*088c*/ 	.word	0x00028860
        /*0890*/ 	.short	0x010a
        /*0892*/ 	.byte	0x3f
	.zero		1


	//   ....[82]....
        /*0894*/ 	.word	0x00014060
        /*0898*/ 	.word	0x00000002
        /*089c*/ 	.word	0x00028820
        /*08a0*/ 	.short	0x010a
        /*08a2*/ 	.byte	0x3f
	.zero		1


	//   ....[83]....
        /*08a4*/ 	.word	0x00014200
        /*08a8*/ 	.word	0x00000006
        /*08ac*/ 	.word	0x00000000
        /*08b0*/ 	.short	0x010a
        /*08b2*/ 	.byte	0x3f
	.zero		1


	//   ....[84]....
        /*08b4*/ 	.word	0x00014250
        /*08b8*/ 	.word	0x00000003
        /*08bc*/ 	.word	0x00000000
        /*08c0*/ 	.short	0x010a
        /*08c2*/ 	.byte	0x3f
	.zero		1


	//   ....[85]....
        /*08c4*/ 	.word	0x000142a0
        /*08c8*/ 	.word	0x00000000
        /*08cc*/ 	.word	0x00000000
        /*08d0*/ 	.short	0x010a
        /*08d2*/ 	.byte	0x3f
	.zero		1


	//----- nvinfo : EIATTR_NUM_MBARRIERS
	.align		4
.L_959:
        /*08d4*/ 	.byte	0x03, 0x38
        /*08d6*/ 	.short	0x0016


	//----- nvinfo : EIATTR_EXIT_INSTR_OFFSETS
	.align		4
        /*08d8*/ 	.byte	0x04, 0x1c
        /*08da*/ 	.short	(.L_961 - .L_960)


	//   ....[0]....
.L_960:
        /*08dc*/ 	.word	0x00012e60


	//----- nvinfo : EIATTR_MAX_THREADS
	.align		4
.L_961:
        /*08e0*/ 	.byte	0x04, 0x05
        /*08e2*/ 	.short	(.L_963 - .L_962)
.L_962:
        /*08e4*/ 	.word	0x00000180
        /*08e8*/ 	.word	0x00000001
        /*08ec*/ 	.word	0x00000001


	//----- nvinfo : EIATTR_CRS_STACK_SIZE
	.align		4
.L_963:
        /*08f0*/ 	.byte	0x04, 0x1e
        /*08f2*/ 	.short	(.L_965 - .L_964)
.L_964:
        /*08f4*/ 	.word	0x00000000


	//----- nvinfo : EIATTR_CBANK_PARAM_SIZE
	.align		4
.L_965:
        /*08f8*/ 	.byte	0x03, 0x19
        /*08fa*/ 	.short	0x0a70


	//----- nvinfo : EIATTR_PARAM_CBANK
	.align		4
        /*08fc*/ 	.byte	0x04, 0x0a
        /*08fe*/ 	.short	(.L_967 - .L_966)
	.align		4
.L_966:
        /*0900*/ 	.word	index@(.nv.constant0._ZN7cutlass13device_kernelIN5flash11enable_sm90INS1_16FlashAttnFwdSm90INS1_25CollectiveMainloopFwdSm90ILi2EN4cute5tupleIJNS5_1CILi1EEES8_S8_EEENS6_IJNS7_ILi128EEESA_SA_EEELi128ENS_10bfloat16_tEfNS_4arch4Sm90ELb0ELb1ELb0ELb0ELb0ELb0ELb0ELb1ELb1ELb1ELb1ELb0EEENS1_21CollectiveEpilogueFwdISB_S9_SC_SE_Li256ELb0ELb1ELb1ELb0EEENS1_19SingleTileSchedulerILb0ELb1ELb1ELi128EEEEEEEEEvNT_6ParamsE)
        /*0904*/ 	.short	0x0210
        /*0906*/ 	.short	0x0a70


	//----- nvinfo : EIATTR_SW_WAR
	.align		4
.L_967:
        /*0908*/ 	.byte	0x04, 0x36
        /*090a*/ 	.short	(.L_969 - .L_968)
.L_968:
        /*090c*/ 	.word	0x00000008
.L_969:


//--------------------- .nv.info._ZN7cutlass13device_kernelIN5flash11enable_sm90INS1_16FlashAttnFwdSm90INS1_25CollectiveMainloopFwdSm90ILi2EN4cute5tupleIJNS5_1CILi1EEES8_S8_EEENS6_IJNS7_ILi128EEESA_SA_EEELi128ENS_10bfloat16_tEfNS_4arch4Sm90ELb0ELb1ELb0ELb1ELb0ELb0ELb0ELb1ELb1ELb1ELb1ELb0EEENS1_21CollectiveEpilogueFwdISB_S9_SC_SE_Li256ELb1ELb1ELb1ELb0EEENS1_36VarlenDynamicPersistentTileSchedulerILi128ELi128ELi256ELi128ELb1ELb1ELb1ELb1ELb0ELb1EEEEEEEEEvNT_6ParamsE --------------------------
	.section	.nv.info._ZN7cutlass13device_kernelIN5flash11enable_sm90INS1_16FlashAttnFwdSm90INS1_25CollectiveMainloopFwdSm90ILi2EN4cute5tupleIJNS5_1CILi1EEES8_S8_EEENS6_IJNS7_ILi128EEESA_SA_EEELi128ENS_10bfloat16_tEfNS_4arch4Sm90ELb0ELb1ELb0ELb1ELb0ELb0ELb0ELb1ELb1ELb1ELb1ELb0EEENS1_21CollectiveEpilogueFwdISB_S9_SC_SE_Li256ELb1ELb1ELb1ELb0EEENS1_36VarlenDynamicPersistentTileSchedulerILi128ELi128ELi256ELi128ELb1ELb1ELb1ELb1ELb0ELb1EEEEEEEEEvNT_6ParamsE,"",@"SHT_CUDA_INFO"
	.sectionflags	@""
	.align	4


	//----- nvinfo : EIATTR_CUDA_API_VERSION
	.align		4
        /*0000*/ 	.byte	0x04, 0x37
        /*0002*/ 	.short	(.L_971 - .L_970)
.L_970:
        /*0004*/ 	.word	0x00000082


	//----- nvinfo : EIATTR_KPARAM_INFO
	.align		4
.L_971:
        /*0008*/ 	.byte	0x04, 0x17
        /*000a*/ 	.short	(.L_973 - .L_972)
.L_972:
        /*000c*/ 	.word	0x00000000
        /*0010*/ 	.short	0x0000
        /*0012*/ 	.short	0x0070
        /*0014*/ 	.byte	0x00, 0xf0, 0x01, 0x2a


	//----- nvinfo : EIATTR_SPARSE_MMA_MASK
	.align		4
.L_973:
        /*0018*/ 	.byte	0x03, 0x50
        /*001a*/ 	.short	0x0000


	//----- nvinfo : EIATTR_MAXREG_COUNT
	.align		4
        /*001c*/ 	.byte	0x03, 0x1b
        /*001e*/ 	.short	0x00a8


	//----- nvinfo : EIATTR_NUM_BARRIERS
	.align		4
        /*0020*/ 	.byte	0x02, 0x4c
        /*0022*/ 	.byte	0x10
	.zero		1


	//----- nvinfo : EIATTR_EXTERNS
	.align		4
        /*0024*/ 	.byte	0x04, 0x0f
        /*0026*/ 	.short	(.L_975 - .L_974)


	//   ....[0]....
	.align		4
.L_974:
        /*0028*/ 	.word	index@(__assertfail)


	//----- nvinfo : EIATTR_ANNOTATIONS
	.align		4
.L_975:
        /*002c*/ 	.byte	0x04, 0x55
        /*002e*/ 	.short	(.L_977 - .L_976)


	//   ....[0]....
.L_976:
        /* <DEDUP_REMOVED lines=70> */


	//----- nvinfo : EIATTR_MERCURY_ISA_VERSION
	.align		4
.L_977:
        /*0480*/ 	.byte	0x03, 0x5f
        /*0482*/ 	.short	0x0101


	//----- nvinfo : EIATTR_UNUSED_LOAD_BYTE_OFFSET
	.align		4
        /*0484*/ 	.byte	0x04, 0x44
        /*0486*/ 	.short	(.L_979 - .L_978)


	//   ....[0]....
.L_978:
        /*0488*/ 	.word	0x00000a30
        /*048c*/ 	.word	0x0000fff0


	//   ....[1]....
        /*0490*/ 	.word	0x0000e250
        /*0494*/ 	.word	0x0000fff0


	//----- nvinfo : EIATTR_INT_WARP_WIDE_INSTR_OFFSETS
	.align		4
.L_979:
        /*0498*/ 	.byte	0x04, 0x31
        /*049a*/ 	.short	(.L_981 - .L_980)


	//   ....[0]....
.L_980:
        /*049c*/ 	.word	0x00000130


	//   ....[1]....
        /*04a0*/ 	.word	0x00000170


	//   ....[2]....
        /*04a4*/ 	.word	0x000001e0


	//   ....[3]....
        /*04a8*/ 	.word	0x00012f60


	//   ....[4]....
        /*04ac*/ 	.word	0x00012ff0


	//   ....[5]....
        /*04b0*/ 	.word	0x00016690


	//   ....[6]....
        /*04b4*/ 	.word	0x00016720


	//----- nvinfo : EIATTR_COOP_GROUP_MASK_REGIDS
	.align		4
.L_981:
        /*04b8*/ 	.byte	0x04, 0x29
        /*04ba*/ 	.short	(.L_983 - .L_982)


	//   ....[0]....
.L_982:
        /*04bc*/ 	.word	0xffffffff


	//   ....[1]....
        /*04c0*/ 	.word	0xffffffff


	//   ....[2]....
        /*04c4*/ 	.word	0xffffffff


	//   ....[3]....
        /*04c8*/ 	.word	0xffffffff


	//   ....[4]....
        /*04cc*/ 	.word	0xffffffff


	//   ....[5]....
        /*04d0*/ 	.word	0xffffffff


	//   ....[6]....
        /*04d4*/ 	.word	0xffffffff


	//   ....[7]....
        /*04d8*/ 	.word	0xffffffff


	//   ....[8]....
        /*04dc*/ 	.word	0xffffffff


	//   ....[9]....
        /*04e0*/ 	.word	0xffffffff


	//   ....[10]....
        /*04e4*/ 	.word	0xffffffff


	//   ....[11]....
        /*04e8*/ 	.word	0xffffffff


	//   ....[12]....
        /*04ec*/ 	.word	0xffffffff


	//   ....[13]....
        /*04f0*/ 	.word	0xffffffff


	//   ....[14]....
        /*04f4*/ 	.word	0xffffffff


	//   ....[15]....
        /*04f8*/ 	.word	0xffffffff


	//   ....[16]....
        /*04fc*/ 	.word	0xffffffff


	//   ....[17]....
        /*0500*/ 	.word	0xffffffff


	//   ....[18]....
        /*0504*/ 	.word	0xffffffff


	//   ....[19]....
        /*0508*/ 	.word	0xffffffff


	//   ....[20]....
        /*050c*/ 	.word	0xffffffff


	//   ....[21]....
        /*0510*/ 	.word	0xffffffff


	//   ....[22]....
        /*0514*/ 	.word	0xffffffff


	//   ....[23]....
        /*0518*/ 	.word	0xffffffff


	//   ....[24]....
        /*051c*/ 	.word	0xffffffff


	//   ....[25]....
        /*0520*/ 	.word	0xffffffff


	//   ....[26]....
        /*0524*/ 	.word	0xffffffff


	//   ....[27]....
        /*0528*/ 	.word	0xffffffff


	//   ....[28]....
        /*052c*/ 	.word	0xffffffff


	//   ....[29]....
        /*0530*/ 	.word	0xffffffff


	//   ....[30]....
        /*0534*/ 	.word	0xffffffff


	//   ....[31]....
        /*0538*/ 	.word	0xffffffff


	//   ....[32]....
        /*053c*/ 	.word	0xffffffff


	//   ....[33]....
        /*0540*/ 	.word	0xffffffff


	//   ....[34]....
        /*0544*/ 	.word	0xffffffff


	//   ....[35]....
        /*0548*/ 	.word	0xffffffff


	//   ....[36]....
        /*054c*/ 	.word	0xffffffff


	//   ....[37]....
        /*0550*/ 	.word	0xffffffff


	//   ....[38]....
        /*0554*/ 	.word	0xffffffff


	//   ....[39]....
        /*0558*/ 	.word	0xffffffff


	//   ....[40]....
        /*055c*/ 	.word	0xffffffff


	//   ....[41]....
        /*0560*/ 	.word	0xffffffff


	//   ....[42]....
        /*0564*/ 	.word	0xffffffff


	//   ....[43]....
        /*0568*/ 	.word	0xffffffff


	//   ....[44]....
        /*056c*/ 	.word	0xffffffff


	//   ....[45]....
        /*0570*/ 	.word	0xffffffff


	//   ....[46]....
        /*0574*/ 	.word	0xffffffff


	//   ....[47]....
        /*0578*/ 	.word	0xffffffff


	//   ....[48]....
        /*057c*/ 	.word	0xffffffff


	//   ....[49]....
        /*0580*/ 	.word	0xffffffff


	//   ....[50]....
        /*0584*/ 	.word	0xffffffff


	//   ....[51]....
        /*0588*/ 	.word	0xffffffff


	//   ....[52]....
        /*058c*/ 	.word	0xffffffff


	//   ....[53]....
        /*0590*/ 	.word	0xffffffff


	//   ....[54]....
        /*0594*/ 	.word	0xffffffff


	//   ....[55]....
        /*0598*/ 	.word	0xffffffff


	//   ....[56]....
        /*059c*/ 	.word	0xffffffff


	//   ....[57]....
        /*05a0*/ 	.word	0xffffffff


	//   ....[58]....
        /*05a4*/ 	.word	0xffffffff


	//   ....[59]....
        /*05a8*/ 	.word	0xffffffff


	//   ....[60]....
        /*05ac*/ 	.word	0xffffffff


	//   ....[61]....
        /*05b0*/ 	.word	0xffffffff


	//   ....[62]....
        /*05b4*/ 	.word	0xffffffff


	//   ....[63]....
        /*05b8*/ 	.word	0xffffffff


	//   ....[64]....
        /*05bc*/ 	.word	0xffffffff


	//   ....[65]....
        /*05c0*/ 	.word	0xffffffff


	//   ....[66]....
        /*05c4*/ 	.word	0xffffffff


	//   ....[67]....
        /*05c8*/ 	.word	0xffffffff


	//   ....[68]....
        /*05cc*/ 	.word	0xffffffff


	//   ....[69]....
        /*05d0*/ 	.word	0xffffffff


	//   ....[70]....
        /*05d4*/ 	.word	0xffffffff


	//   ....[71]....
        /*05d8*/ 	.word	0xffffffff


	//   ....[72]....
        /*05dc*/ 	.word	0xffffffff


	//   ....[73]....
        /*05e0*/ 	.word	0xffffffff


	//   ....[74]....
        /*05e4*/ 	.word	0xffffffff


	//   ....[75]....
        /*05e8*/ 	.word	0xffffffff


	//   ....[76]....
        /*05ec*/ 	.word	0xffffffff


	//   ....[77]....
        /*05f0*/ 	.word	0xffffffff


	//   ....[78]....
        /*05f4*/ 	.word	0xffffffff


	//   ....[79]....
        /*05f8*/ 	.word	0xffffffff


	//   ....[80]....
        /*05fc*/ 	.word	0xffffffff


	//   ....[81]....
        /*0600*/ 	.word	0xffffffff


	//   ....[82]....
        /*0604*/ 	.word	0xffffffff


	//   ....[83]....
        /*0608*/ 	.word	0xffffffff


	//   ....[84]....
        /*060c*/ 	.word	0xffffffff


	//   ....[85]....
        /*0610*/ 	.word	0xffffffff


	//   ....[86]....
        /*0614*/ 	.word	0xffffffff


	//   ....[87]....
        /*0618*/ 	.word	0xffffffff


	//   ....[88]....
        /*061c*/ 	.word	0xffffffff


	//   ....[89]....
        /*0620*/ 	.word	0xffffffff


	//   ....[90]....
        /*0624*/ 	.word	0xffffffff


	//   ....[91]....
        /*0628*/ 	.word	0xffffffff


	//   ....[92]....
        /*062c*/ 	.word	0xffffffff


	//   ....[93]....
        /*0630*/ 	.word	0xffffffff


	//   ....[94]....
        /*0634*/ 	.word	0xffffffff


	//   ....[95]....
        /*0638*/ 	.word	0xffffffff


	//   ....[96]....
        /*063c*/ 	.word	0xffffffff


	//   ....[97]....
        /*0640*/ 	.word	0xffffffff


	//   ....[98]....
        /*0644*/ 	.word	0xffffffff


	//   ....[99]....
        /*0648*/ 	.word	0xffffffff


	//   ....[100]....
        /*064c*/ 	.word	0xffffffff


	//   ....[101]....
        /*0650*/ 	.word	0xffffffff


	//   ....[102]....
        /*0654*/ 	.word	0xffffffff


	//   ....[103]....
        /*0658*/ 	.word	0xffffffff


	//   ....[104]....
        /*065c*/ 	.word	0xffffffff


	//   ....[105]....
        /*0660*/ 	.word	0xffffffff


	//   ....[106]....
        /*0664*/ 	.word	0xffffffff


	//   ....[107]....
        /*0668*/ 	.word	0xffffffff


	//   ....[108]....
        /*066c*/ 	.word	0xffffffff


	//   ....[109]....
        /*0670*/ 	.word	0xffffffff


	//   ....[110]....
        /*0674*/ 	.word	0xffffffff


	//   ....[111]....
        /*0678*/ 	.word	0x0500000f


	//   ....[112]....
        /*067c*/ 	.word	0x0500000f


	//   ....[113]....
        /*0680*/ 	.word	0x0500000f


	//   ....[114]....
        /*0684*/ 	.word	0x0500000f


	//   ....[115]....
        /*0688*/ 	.word	0x0500000f


	//   ....[116]....
        /*068c*/ 	.word	0x0500000f


	//   ....[117]....
        /*0690*/ 	.word	0x0500000f


	//   ....[118]....
        /*0694*/ 	.word	0x0500000f


	//   ....[119]....
        /*0698*/ 	.word	0x0500000f


	//   ....[120]....
        /*069c*/ 	.word	0x0500000f


	//   ....[121]....
        /*06a0*/ 	.word	0x0500000f


	//   ....[122]....
        /*06a4*/ 	.word	0x0500000f


	//   ....[123]....
        /*06a8*/ 	.word	0x0500000f


	//   ....[124]....
        /*06ac*/ 	.word	0x0500000f


	//   ....[125]....
        /*06b0*/ 	.word	0x0500000f


	//   ....[126]....
        /*06b4*/ 	.word	0x0500000f


	//   ....[127]....
        /*06b8*/ 	.word	0x0500000f


	//   ....[128]....
        /*06bc*/ 	.word	0x0500000f


	//   ....[129]....
        /*06c0*/ 	.word	0x0500000f


	//   ....[130]....
        /*06c4*/ 	.word	0x0500000f


	//   ....[131]....
        /*06c8*/ 	.word	0x0500000f


	//   ....[132]....
        /*06cc*/ 	.word	0x0500000f


	//   ....[133]....
        /*06d0*/ 	.word	0x0500000f


	//   ....[134]....
        /*06d4*/ 	.word	0x0500000f


	//   ....[135]....
        /*06d8*/ 	.word	0x0500000f


	//   ....[136]....
        /*06dc*/ 	.word	0x0500000f


	//   ....[137]....
        /*06e0*/ 	.word	0x0500000f


	//   ....[138]....
        /*06e4*/ 	.word	0x0500000f


	//   ....[139]....
        /*06e8*/ 	.word	0x0500000f


	//   ....[140]....
        /*06ec*/ 	.word	0x0500000f


	//   ....[141]....
        /*06f0*/ 	.word	0x0500000f


	//   ....[142]....
        /*06f4*/ 	.word	0x0500000f


	//   ....[143]....
        /*06f8*/ 	.word	0x0500000f


	//   ....[144]....
        /*06fc*/ 	.word	0x0500000f


	//   ....[145]....
        /*0700*/ 	.word	0x0500000f


	//   ....[146]....
        /*0704*/ 	.word	0x0500000f


	//----- nvinfo : EIATTR_COOP_GROUP_INSTR_OFFSETS
	.align		4
.L_983:
        /*0708*/ 	.byte	0x04, 0x28
        /*070a*/ 	.short	(.L_985 - .L_984)


	//   ....[0]....
.L_984:
        /*070c*/ 	.word	0x00000070


	//   ....[1]....
        /*0710*/ 	.word	0x00000140


	//   ....[2]....
        /*0714*/ 	.word	0x00000190


	//   ....[3]....
        /*0718*/ 	.word	0x000003c0


	//   ....[4]....
        /*071c*/ 	.word	0x00000520


	//   ....[5]....
        /*0720*/ 	.word	0x00000640


	//   ....[6]....
        /*0724*/ 	.word	0x000007a0


	//   ....[7]....
        /*0728*/ 	.word	0x00001e70


	//   ....[8]....
        /*072c*/ 	.word	0x00002580


	//   ....[9]....
        /*0730*/ 	.word	0x00002920


	//   ....[10]....
        /*0734*/ 	.word	0x00003a20


	//   ....[11]....
        /*0738*/ 	.word	0x00003e40


	//   ....[12]....
        /*073c*/ 	.word	0x00004440


	//   ....[13]....
        /*0740*/ 	.word	0x000044a0


	//   ....[14]....
        /*0744*/ 	.word	0x00005c10


	//   ....[15]....
        /*0748*/ 	.word	0x00005e40


	//   ....[16]....
        /*074c*/ 	.word	0x00006a30


	//   ....[17]....
        /*0750*/ 	.word	0x00006b30


	//   ....[18]....
        /*0754*/ 	.word	0x00007380


	//   ....[19]....
        /*0758*/ 	.word	0x00007420


	//   ....[20]....
        /*075c*/ 	.word	0x00008ef0


	//   ....[21]....
        /*0760*/ 	.word	0x00008f20


	//   ....[22]....
        /*0764*/ 	.word	0x000091a0


	//   ....[23]....
        /*0768*/ 	.word	0x000091e0


	//   ....[24]....
        /*076c*/ 	.word	0x0000b000


	//   ....[25]....
        /*0770*/ 	.word	0x0000b230


	//   ....[26]....
        /*0774*/ 	.word	0x0000be10


	//   ....[27]....
        /*0778*/ 	.word	0x0000bf10


	//   ....[28]....
        /*077c*/ 	.word	0x0000c750


	//   ....[29]....
        /*0780*/ 	.word	0x0000c7d0


	//   ....[30]....
        /*0784*/ 	.word	0x0000d900


	//   ....[31]....
        /*0788*/ 	.word	0x0000d940


	//   ....[32]....
        /*078c*/ 	.word	0x0000da50


	//   ....[33]....
        /*0790*/ 	.word	0x0000da60


	//   ....[34]....
        /*0794*/ 	.word	0x0000ed80


	//   ....[35]....
        /*0798*/ 	.word	0x0000edc0


	//   ....[36]....
        /*079c*/ 	.word	0x0000ede0


	//   ....[37]....
        /*07a0*/ 	.word	0x0000ee10


	//   ....[38]....
        /*07a4*/ 	.word	0x0000f4e0


	//   ....[39]....
        /*07a8*/ 	.word	0x0000f510


	//   ....[40]....
        /*07ac*/ 	.word	0x0000f5d0


	//   ....[41]....
        /*07b0*/ 	.word	0x0000f5f0


	//   ....[42]....
        /*07b4*/ 	.word	0x0000f6b0


	//   ....[43]....
        /*07b8*/ 	.word	0x0000f6d0


	//   ....[44]....
        /*07bc*/ 	.word	0x0000f7a0


	//   ....[45]....
        /*07c0*/ 	.word	0x0000f7c0


	//   ....[46]....
        /*07c4*/ 	.word	0x0000fb60


	//   ....[47]....
        /*07c8*/ 	.word	0x0000fb90


	//   ....[48]....
        /*07cc*/ 	.word	0x0000ffe0


	//   ....[49]....
        /*07d0*/ 	.word	0x0000fff0


	//   ....[50]....
        /*07d4*/ 	.word	0x00010d20


	//   ....[51]....
        /*07d8*/ 	.word	0x00010d40


	//   ....[52]....
        /*07dc*/ 	.word	0x00010e00


	//   ....[53]....
        /*07e0*/ 	.word	0x00010e20


	//   ....[54]....
        /*07e4*/ 	.word	0x00010ee0


	//   ....[55]....
        /*07e8*/ 	.word	0x00010f00


	//   ....[56]....
        /*07ec*/ 	.word	0x00010fd0


	//   ....[57]....
        /*07f0*/ 	.word	0x00010ff0


	//   ....[58]....
        /*07f4*/ 	.word	0x00011150


	//   ....[59]....
        /*07f8*/ 	.word	0x00011380


	//   ....[60]....
        /*07fc*/ 	.word	0x000113b0


	//   ....[61]....
        /*0800*/ 	.word	0x000113e0


	//   ....[62]....
        /*0804*/ 	.word	0x00011410


	//   ....[63]....
        /*0808*/ 	.word	0x00011440


	//   ....[64]....
        /*080c*/ 	.word	0x00011470


	//   ....[65]....
        /*0810*/ 	.word	0x00011610


	//   ....[66]....
        /*0814*/ 	.word	0x00011640


	//   ....[67]....
        /*0818*/ 	.word	0x00011670


	//   ....[68]....
        /*081c*/ 	.word	0x000116a0


	//   ....[69]....
        /*0820*/ 	.word	0x000116d0


	//   ....[70]....
        /*0824*/ 	.word	0x00011700


	//   ....[71]....
        /*0828*/ 	.word	0x000117a0


	//   ....[72]....
        /*082c*/ 	.word	0x000117d0


	//   ....[73]....
        /*0830*/ 	.word	0x000117e0


	//   ....[74]....
        /*0834*/ 	.word	0x00011810


	//   ....[75]....
        /*0838*/ 	.word	0x00013530


	//   ....[76]....
        /*083c*/ 	.word	0x000140b0


	//   ....[77]....
        /*0840*/ 	.word	0x000140c0


	//   ....[78]....
        /*0844*/ 	.word	0x000140f0


	//   ....[79]....
        /*0848*/ 	.word	0x00014100


	//   ....[80]....
        /*084c*/ 	.word	0x00014210


	//   ....[81]....
        /*0850*/ 	.word	0x00014220


	//   ....[82]....
        /*0854*/ 	.word	0x000142b0


	//   ....[83]....
        /*0858*/ 	.word	0x000142c0


	//   ....[84]....
        /*085c*/ 	.word	0x00014350


	//   ....[85]....
        /*0860*/ 	.word	0x00014360


	//   ....[86]....
        /*0864*/ 	.word	0x000143f0


	//   ....[87]....
        /*0868*/ 	.word	0x00014400


	//   ....[88]....
        /*086c*/ 	.word	0x00014490


	//   ....[89]....
        /*0870*/ 	.word	0x000144a0


	//   ....[90]....
        /*0874*/ 	.word	0x000144f0


	//   ....[91]....
        /*0878*/ 	.word	0x00014520


	//   ....[92]....
        /*087c*/ 	.word	0x00016dc0


	//   ....[93]....
        /*0880*/ 	.word	0x00016e40


	//   ....[94]....
        /*0884*/ 	.word	0x00016e70


	//   ....[95]....
        /*0888*/ 	.word	0x00016e80


	//   ....[96]....
        /*088c*/ 	.word	0x00016eb0


	//   ....[97]....
        /*0890*/ 	.word	0x00016ee0


	//   ....[98]....
        /*0894*/ 	.word	0x00016f10


	//   ....[99]....
        /*0898*/ 	.word	0x00016f40


	//   ....[100]....
        /*089c*/ 	.word	0x00017100


	//   ....[101]....
        /*08a0*/ 	.word	0x00017130


	//   ....[102]....
        /*08a4*/ 	.word	0x00017160


	//   ....[103]....
        /*08a8*/ 	.word	0x00017190


	//   ....[104]....
        /*08ac*/ 	.word	0x000171c0


	//   ....[105]....
        /*08b0*/ 	.word	0x000171f0


	//   ....[106]....
        /*08b4*/ 	.word	0x000172c0


	//   ....[107]....
        /*08b8*/ 	.word	0x000172e0


	//   ....[108]....
        /*08bc*/ 	.word	0x000172f0


	//   ....[109]....
        /*08c0*/ 	.word	0x00017370


	//   ....[110]....
        /*08c4*/ 	.word	0x00017ea0


	//   ....[111]....
        /*08c8*/ 	.word	0x00018510


	//   ....[112]....
        /*08cc*/ 	.word	0x000186f0


	//   ....[113]....
        /*08d0*/ 	.word	0x00018740


	//   ....[114]....
        /*08d4*/ 	.word	0x000187a0


	//   ....[115]....
        /*08d8*/ 	.word	0x00018840


	//   ....[116]....
        /*08dc*/ 	.word	0x00018900


	//   ....[117]....
        /*08e0*/ 	.word	0x00018a10


	//   ....[118]....
        /*08e4*/ 	.word	0x00018a70


	//   ....[119]....
        /*08e8*/ 	.word	0x00018b70


	//   ....[120]....
        /*08ec*/ 	.word	0x00018bd0


	//   ....[121]....
        /*08f0*/ 	.word	0x00018cd0


	//   ....[122]....
        /*08f4*/ 	.word	0x00018d30


	//   ....[123]....
        /*08f8*/ 	.word	0x00018e30


	//   ....[124]....
        /*08fc*/ 	.word	0x00018e90


	//   ....[125]....
        /*0900*/ 	.word	0x00018f70


	//   ....[126]....
        /*0904*/ 	.word	0x00018ff0


	//   ....[127]....
        /*0908*/ 	.word	0x000190d0


	//   ....[128]....
        /*090c*/ 	.word	0x00019400


	//   ....[129]....
        /*0910*/ 	.word	0x000194a0


	//   ....[130]....
        /*0914*/ 	.word	0x00019630


	//   ....[131]....
        /*0918*/ 	.word	0x000196a0


	//   ....[132]....
        /*091c*/ 	.word	0x00019710


	//   ....[133]....
        /*0920*/ 	.word	0x00019780


	//   ....[134]....
        /*0924*/ 	.word	0x000197f0


	//   ....[135]....
        /*0928*/ 	.word	0x00019870


	//   ....[136]....
        /*092c*/ 	.word	0x00019910


	//   ....[137]....
        /*0930*/ 	.word	0x000199b0


	//   ....[138]....
        /*0934*/ 	.word	0x00019a20


	//   ....[139]....
        /*0938*/ 	.word	0x00019a90


	//   ....[140]....
        /*093c*/ 	.word	0x00019b00


	//   ....[141]....
        /*0940*/ 	.word	0x00019b80


	//   ....[142]....
        /*0944*/ 	.word	0x00019c00


	//   ....[143]....
        /*0948*/ 	.word	0x00019cb0


	//   ....[144]....
        /*094c*/ 	.word	0x00019d00


	//   ....[145]....
        /*0950*/ 	.word	0x00019dc0


	//   ....[146]....
        /*0954*/ 	.word	0x00019ef0


	//----- nvinfo : EIATTR_REG_RECONFIG
	.align		4
.L_985:
        /*0958*/ 	.byte	0x01, 0x54
	.zero		2


	//----- nvinfo : EIATTR_SYSCALL_OFFSETS
	.align		4
        /*095c*/ 	.byte	0x04, 0x46
        /*095e*/ 	.short	(.L_987 - .L_986)


	//   ....[0]....
.L_986:
        /*0960*/ 	.word	0x00002050


	//   ....[1]....
        /*0964*/ 	.word	0x00013160


	//   ....[2]....
        /*0968*/ 	.word	0x000132b0


	//   ....[3]....
        /*096c*/ 	.word	0x000133a0


	//   ....[4]....
        /*0970*/ 	.word	0x00013c20


	//----- nvinfo : EIATTR_MBARRIER_INSTR_OFFSETS
	.align		4
.L_987:
        /*0974*/ 	.byte	0x04, 0x39
        /*0976*/ 	.short	(.L_989 - .L_988)


	//   ....[0]....
.L_988:
        /*0978*/ 	.word	0x00000270
        /*097c*/ 	.word	0x000000ff
        /*0980*/ 	.word	0x00028800
        /*0984*/ 	.short	0x0100
        /*0986*/ 	.byte	0x08
	.zero		1


	//   ....[1]....
        /*0988*/ 	.word	0x00000280
        /*098c*/ 	.word	0x000000ff
        /*0990*/ 	.word	0x00028820
        /*0994*/ 	.short	0x0100
        /*0996*/ 	.byte	0x08
	.zero		1


	//   ....[2]....
        /*0998*/ 	.word	0x00000370
        /*099c*/ 	.word	0x000000ff
        /*09a0*/ 	.word	0x00028830
        /*09a4*/ 	.short	0x0100
        /*09a6*/ 	.byte	0x08
	.zero		1


	//   ....[3]....
        /*09a8*/ 	.word	0x00000380
        /*09ac*/ 	.word	0x000000ff
        /*09b0*/ 	.word	0x00028840
        /*09b4*/ 	.short	0x0100
        /*09b6*/ 	.byte	0x08
	.zero		1


	//   ....[4]....
        /*09b8*/ 	.word	0x00000390
        /*09bc*/ 	.word	0x000000ff
        /*09c0*/ 	.word	0x00028838
        /*09c4*/ 	.short	0x0100
        /*09c6*/ 	.byte	0x08
	.zero		1


	//   ....[5]....
        /*09c8*/ 	.word	0x000003a0
        /*09cc*/ 	.word	0x000000ff
        /*09d0*/ 	.word	0x00028848
        /*09d4*/ 	.short	0x0100
        /*09d6*/ 	.byte	0x08
	.zero		1


	//   ....[6]....
        /*09d8*/ 	.word	0x000004d0
        /*09dc*/ 	.word	0x000000ff
        /*09e0*/ 	.word	0x00028850
        /*09e4*/ 	.short	0x0100
        /*09e6*/ 	.byte	0x08
	.zero		1


	//   ....[7]....
        /*09e8*/ 	.word	0x000004e0
        /*09ec*/ 	.word	0x000000ff
        /*09f0*/ 	.word	0x00028860
        /*09f4*/ 	.short	0x0100
        /*09f6*/ 	.byte	0x08
	.zero		1


	//   ....[8]....
        /*09f8*/ 	.word	0x000004f0
        /*09fc*/ 	.word	0x000000ff
        /*0a00*/ 	.word	0x00028858
        /*0a04*/ 	.short	0x0100
        /*0a06*/ 	.byte	0x08
	.zero		1


	//   ....[9]....
        /*0a08*/ 	.word	0x00000500
        /*0a0c*/ 	.word	0x000000ff
        /*0a10*/ 	.word	0x00028868
        /*0a14*/ 	.short	0x0100
        /*0a16*/ 	.byte	0x08
	.zero		1


	//   ....[10]....
        /*0a18*/ 	.word	0x000005f0
        /*0a1c*/ 	.word	0x000000ff
        /*0a20*/ 	.word	0x00028870
        /*0a24*/ 	.short	0x0100
        /*0a26*/ 	.byte	0x06
	.zero		1


	//   ....[11]....
        /*0a28*/ 	.word	0x00000600
        /*0a2c*/ 	.word	0x000000ff
        /*0a30*/ 	.word	0x00028880
        /*0a34*/ 	.short	0x0100
        /*0a36*/ 	.byte	0x06
	.zero		1


	//   ....[12]....
        /*0a38*/ 	.word	0x00000610
        /*0a3c*/ 	.word	0x000000ff
        /*0a40*/ 	.word	0x00028878
        /*0a44*/ 	.short	0x0100
        /*0a46*/ 	.byte	0x06
	.zero		1


	//   ....[13]....
        /*0a48*/ 	.word	0x00000620
        /*0a4c*/ 	.word	0x000000ff
        /*0a50*/ 	.word	0x00028888
        /*0a54*/ 	.short	0x0100
        /*0a56*/ 	.byte	0x06
	.zero		1


	//   ....[14]....
        /*0a58*/ 	.word	0x00000750
        /*0a5c*/ 	.word	0x000000ff
        /*0a60*/ 	.word	0x00028890
        /*0a64*/ 	.short	0x0100
        /*0a66*/ 	.byte	0x08
	.zero		1


	//   ....[15]....
        /*0a68*/ 	.word	0x00000760
        /*0a6c*/ 	.word	0x000000ff
        /*0a70*/ 	.word	0x000288a0
        /*0a74*/ 	.short	0x0100
        /*0a76*/ 	.byte	0x08
	.zero		1


	//   ....[16]....
        /*0a78*/ 	.word	0x00000770
        /*0a7c*/ 	.word	0x000000ff
        /*0a80*/ 	.word	0x00028898
        /*0a84*/ 	.short	0x0100
        /*0a86*/ 	.byte	0x08
	.zero		1


	//   ....[17]....
        /*0a88*/ 	.word	0x00000780
        /*0a8c*/ 	.word	0x000000ff
        /*0a90*/ 	.word	0x000288a8
        /*0a94*/ 	.short	0x0100
        /*0a96*/ 	.byte	0x08
	.zero		1


	//   ....[18]....
        /*0a98*/ 	.word	0x000008b0
        /*0a9c*/ 	.word	0x000000ff
        /*0aa0*/ 	.word	0x000288b0
        /*0aa4*/ 	.short	0x0100
        /*0aa6*/ 	.byte	0x08
	.zero		1


	//   ....[19]....
        /*0aa8*/ 	.word	0x000008c0
        /*0aac*/ 	.word	0x000000ff
        /*0ab0*/ 	.word	0x000288c0
        /*0ab4*/ 	.short	0x0100
        /*0ab6*/ 	.byte	0x08
	.zero		1


	//   ....[20]....
        /*0ab8*/ 	.word	0x000008d0
        /*0abc*/ 	.word	0x000000ff
        /*0ac0*/ 	.word	0x000288b8
        /*0ac4*/ 	.short	0x0100
        /*0ac6*/ 	.byte	0x08
	.zero		1


	//   ....[21]....
        /*0ac8*/ 	.word	0x000008e0
        /*0acc*/ 	.word	0x000000ff
        /*0ad0*/ 	.word	0x000288c8
        /*0ad4*/ 	.short	0x0100
        /*0ad6*/ 	.byte	0x08
	.zero		1


	//   ....[22]....
        /*0ad8*/ 	.word	0x000020d0
        /*0adc*/ 	.word	0x000000ff
        /*0ae0*/ 	.word	0x00028800
        /*0ae4*/ 	.short	0x010a
        /*0ae6*/ 	.byte	0x29
	.zero		1


	//   ....[23]....
        /*0ae8*/ 	.word	0x00002150
        /*0aec*/ 	.word	0x00000005
        /*0af0*/ 	.word	0x00028830
        /*0af4*/ 	.short	0x010a
        /*0af6*/ 	.byte	0x3f
	.zero		1


	//   ....[24]....
        /*0af8*/ 	.word	0x000021c0
        /*0afc*/ 	.word	0x00000005
        /*0b00*/ 	.word	0x00028830
        /*0b04*/ 	.short	0x010a
        /*0b06*/ 	.byte	0x3f
	.zero		1


	//   ....[25]....
        /*0b08*/ 	.word	0x00002720
        /*0b0c*/ 	.word	0x00000000
        /*0b10*/ 	.word	0x00000000
        /*0b14*/ 	.short	0x0101
        /*0b16*/ 	.byte	0x3f
	.zero		1


	//   ....[26]....
        /*0b18*/ 	.word	0x00005450
        /*0b1c*/ 	.word	0x000000ff
        /*0b20*/ 	.word	0x00028830
        /*0b24*/ 	.short	0x010a
        /*0b26*/ 	.byte	0x06
	.zero		1


	//   ....[27]....
        /*0b28*/ 	.word	0x00005490
        /*0b2c*/ 	.word	0x000000ff
        /*0b30*/ 	.word	0x00028830
        /*0b34*/ 	.short	0x010a
        /*0b36*/ 	.byte	0x06
	.zero		1


	//   ....[28]....
        /*0b38*/ 	.word	0x000057d0
        /*0b3c*/ 	.word	0x000000ff
        /*0b40*/ 	.word	0x00028850
        /*0b44*/ 	.short	0x010a
        /*0b46*/ 	.byte	0x06
	.zero		1


	//   ....[29]....
        /*0b48*/ 	.word	0x00005810
        /*0b4c*/ 	.word	0x000000ff
        /*0b50*/ 	.word	0x00028850
        /*0b54*/ 	.short	0x010a
        /*0b56*/ 	.byte	0x06
	.zero		1


	//   ....[30]....
        /*0b58*/ 	.word	0x00005c40
        /*0b5c*/ 	.word	0x00000007
        /*0b60*/ 	.word	0x00000000
        /*0b64*/ 	.short	0x0101
        /*0b66*/ 	.byte	0x3f
	.zero		1


	//   ....[31]....
        /*0b68*/ 	.word	0x00007b40
        /*0b6c*/ 	.word	0x0000001b
        /*0b70*/ 	.word	0x00000000
        /*0b74*/ 	.short	0x0101
        /*0b76*/ 	.byte	0x3f
	.zero		1


	//   ....[32]....
        /*0b78*/ 	.word	0x000087f0
        /*0b7c*/ 	.word	0x000000ff
        /*0b80*/ 	.word	0x00028830
        /*0b84*/ 	.short	0x010a
        /*0b86*/ 	.byte	0x06
	.zero		1


	//   ....[33]....
        /*0b88*/ 	.word	0x00008830
        /*0b8c*/ 	.word	0x000000ff
        /*0b90*/ 	.word	0x00028830
        /*0b94*/ 	.short	0x010a
        /*0b96*/ 	.byte	0x06
	.zero		1


	//   ....[34]....
        /*0b98*/ 	.word	0x00008b70
        /*0b9c*/ 	.word	0x000000ff
        /*0ba0*/ 	.word	0x00028850
        /*0ba4*/ 	.short	0x010a
        /*0ba6*/ 	.byte	0x06
	.zero		1


	//   ....[35]....
        /*0ba8*/ 	.word	0x00008bb0
        /*0bac*/ 	.word	0x000000ff
        /*0bb0*/ 	.word	0x00028850
        /*0bb4*/ 	.short	0x010a
        /*0bb6*/ 	.byte	0x06
	.zero		1


	//   ....[36]....
        /*0bb8*/ 	.word	0x00009de0
        /*0bbc*/ 	.word	0x0000001b
        /*0bc0*/ 	.word	0x00000000
        /*0bc4*/ 	.short	0x0101
        /*0bc6*/ 	.byte	0x3f
	.zero		1


	//   ....[37]....
        /*0bc8*/ 	.word	0x00009f90
        /*0bcc*/ 	.word	0x0000001f
        /*0bd0*/ 	.word	0x00000000
        /*0bd4*/ 	.short	0x0101
        /*0bd6*/ 	.byte	0x3f
	.zero		1


	//   ....[38]....
        /*0bd8*/ 	.word	0x0000a860
        /*0bdc*/ 	.word	0x000000ff
        /*0be0*/ 	.word	0x00028830
        /*0be4*/ 	.short	0x010a
        /*0be6*/ 	.byte	0x06
	.zero		1


	//   ....[39]....
        /*0be8*/ 	.word	0x0000a8a0
        /*0bec*/ 	.word	0x000000ff
        /*0bf0*/ 	.word	0x00028830
        /*0bf4*/ 	.short	0x010a
        /*0bf6*/ 	.byte	0x06
	.zero		1


	//   ....[40]....
        /*0bf8*/ 	.word	0x0000abe0
        /*0bfc*/ 	.word	0x000000ff
        /*0c00*/ 	.word	0x00028850
        /*0c04*/ 	.short	0x010a
        /*0c06*/ 	.byte	0x06
	.zero		1


	//   ....[41]....
        /*0c08*/ 	.word	0x0000ac20
        /*0c0c*/ 	.word	0x000000ff
        /*0c10*/ 	.word	0x00028850
        /*0c14*/ 	.short	0x010a
        /*0c16*/ 	.byte	0x06
	.zero		1


	//   ....[42]....
        /*0c18*/ 	.word	0x0000b030
        /*0c1c*/ 	.word	0x00000005
        /*0c20*/ 	.word	0x00000000
        /*0c24*/ 	.short	0x0101
        /*0c26*/ 	.byte	0x3f
	.zero		1


	//   ....[43]....
        /*0c28*/ 	.word	0x0000cf30
        /*0c2c*/ 	.word	0x0000001b
        /*0c30*/ 	.word	0x00000000
        /*0c34*/ 	.short	0x0101
        /*0c36*/ 	.byte	0x3f
	.zero		1


	//   ....[44]....
        /*0c38*/ 	.word	0x0000d870
        /*0c3c*/ 	.word	0x000000ff
        /*0c40*/ 	.word	0x00028850
        /*0c44*/ 	.short	0x010a
        /*0c46*/ 	.byte	0x05
	.zero		1


	//   ....[45]....
        /*0c48*/ 	.word	0x0000d8b0
        /*0c4c*/ 	.word	0x000000ff
        /*0c50*/ 	.word	0x00028850
        /*0c54*/ 	.short	0x010a
        /*0c56*/ 	.byte	0x05
	.zero		1


	//   ....[46]....
        /*0c58*/ 	.word	0x0000ddf0
        /*0c5c*/ 	.word	0x00000006
        /*0c60*/ 	.word	0x00000000
        /*0c64*/ 	.short	0x0101
        /*0c66*/ 	.byte	0x3f
	.zero		1


	//   ....[47]....
        /*0c68*/ 	.word	0x0000f4d0
        /*0c6c*/ 	.word	0x00000000
        /*0c70*/ 	.word	0x00000000
        /*0c74*/ 	.short	0x0101
        /*0c76*/ 	.byte	0x3f
	.zero		1


	//   ....[48]....
        /*0c78*/ 	.word	0x0000fb80
        /*0c7c*/ 	.word	0x00000006
        /*0c80*/ 	.word	0x00000000
        /*0c84*/ 	.short	0x0101
        /*0c86*/ 	.byte	0x3f
	.zero		1


	//   ....[49]....
        /*0c88*/ 	.word	0x000137a0
        /*0c8c*/ 	.word	0x00000000
        /*0c90*/ 	.word	0x00028840
        /*0c94*/ 	.short	0x010a
        /*0c96*/ 	.byte	0x3f
	.zero		1


	//   ....[50]....
        /*0c98*/ 	.word	0x000145f0
        /*0c9c*/ 	.word	0x00000012
        /*0ca0*/ 	.word	0x00028800
        /*0ca4*/ 	.short	0x0107
        /*0ca6*/ 	.byte	0x3f
	.zero		1


	//   ....[51]....
        /*0ca8*/ 	.word	0x00014700
        /*0cac*/ 	.word	0x00000012
        /*0cb0*/ 	.word	0x00028800
        /*0cb4*/ 	.short	0x0101
        /*0cb6*/ 	.byte	0x3f
	.zero		1


	//   ....[52]....
        /*0cb8*/ 	.word	0x00014720
        /*0cbc*/ 	.word	0x00000012
        /*0cc0*/ 	.word	0x00028820
        /*0cc4*/ 	.short	0x010a
        /*0cc6*/ 	.byte	0x3f
	.zero		1


	//   ....[53]....
        /*0cc8*/ 	.word	0x00014b40
        /*0ccc*/ 	.word	0x00000003
        /*0cd0*/ 	.word	0x00028840
        /*0cd4*/ 	.short	0x010a
        /*0cd6*/ 	.byte	0x3f
	.zero		1


	//   ....[54]....
        /*0cd8*/ 	.word	0x00014ee0
        /*0cdc*/ 	.word	0x00000003
        /*0ce0*/ 	.word	0x00000060
        /*0ce4*/ 	.short	0x010a
        /*0ce6*/ 	.byte	0x3f
	.zero		1


	//   ....[55]....
        /*0ce8*/ 	.word	0x00015560
        /*0cec*/ 	.word	0x00000003
        /*0cf0*/ 	.word	0x00028840
        /*0cf4*/ 	.short	0x010a
        /*0cf6*/ 	.byte	0x3f
	.zero		1


	//   ....[56]....
        /*0cf8*/ 	.word	0x00015900
        /*0cfc*/ 	.word	0x00000002
        /*0d00*/ 	.word	0x00000060
        /*0d04*/ 	.short	0x010a
        /*0d06*/ 	.byte	0x3f
	.zero		1


	//   ....[57]....
        /*0d08*/ 	.word	0x00015ed0
        /*0d0c*/ 	.word	0x00000002
        /*0d10*/ 	.word	0x00028840
        /*0d14*/ 	.short	0x010a
        /*0d16*/ 	.byte	0x3f
	.zero		1


	//   ....[58]....
        /*0d18*/ 	.word	0x00016270
        /*0d1c*/ 	.word	0x00000002
        /*0d20*/ 	.word	0x00000060
        /*0d24*/ 	.short	0x010a
        /*0d26*/ 	.byte	0x3f
	.zero		1


	//   ....[59]....
        /*0d28*/ 	.word	0x000167f0
        /*0d2c*/ 	.word	0x00000000
        /*0d30*/ 	.word	0x00028860
        /*0d34*/ 	.short	0x010a
        /*0d36*/ 	.byte	0x3f
	.zero		1


	//   ....[60]....
        /*0d38*/ 	.word	0x00017e20
        /*0d3c*/ 	.word	0x00000000
        /*0d40*/ 	.word	0x00028820
        /*0d44*/ 	.short	0x010a
        /*0d46*/ 	.byte	0x3f
	.zero		1


	//   ....[61]....
        /*0d48*/ 	.word	0x00018010
        /*0d4c*/ 	.word	0x00000006
        /*0d50*/ 	.word	0x00000000
        /*0d54*/ 	.short	0x010a
        /*0d56*/ 	.byte	0x3f
	.zero		1


	//   ....[62]....
        /*0d58*/ 	.word	0x00018040
        /*0d5c*/ 	.word	0x00000007
        /*0d60*/ 	.word	0x00000000
        /*0d64*/ 	.short	0x010a
        /*0d66*/ 	.byte	0x3f
	.zero		1


	//   ....[63]....
        /*0d68*/ 	.word	0x000180a0
        /*0d6c*/ 	.word	0x00000004
        /*0d70*/ 	.word	0x00000000
        /*0d74*/ 	.short	0x010a
        /*0d76*/ 	.byte	0x3f
	.zero		1


	//   ....[64]....
        /*0d78*/ 	.word	0x000180d0
        /*0d7c*/ 	.word	0x00000003
        /*0d80*/ 	.word	0x00000000
        /*0d84*/ 	.short	0x010a
        /*0d86*/ 	.byte	0x3f
	.zero		1


	//   ....[65]....
        /*0d88*/ 	.word	0x00018140
        /*0d8c*/ 	.word	0x00000003
        /*0d90*/ 	.word	0x00028800
        /*0d94*/ 	.short	0x010a
        /*0d96*/ 	.byte	0x3f
	.zero		1


	//   ....[66]....
        /*0d98*/ 	.word	0x00018190
        /*0d9c*/ 	.word	0x00000005
        /*0da0*/ 	.word	0x00028830
        /*0da4*/ 	.short	0x010a
        /*0da6*/ 	.byte	0x3f
	.zero		1


	//   ....[67]....
        /*0da8*/ 	.word	0x000181f0
        /*0dac*/ 	.word	0x00000007
        /*0db0*/ 	.word	0x00028830
        /*0db4*/ 	.short	0x010a
        /*0db6*/ 	.byte	0x3f
	.zero		1


	//   ....[68]....
        /*0db8*/ 	.word	0x00018250
        /*0dbc*/ 	.word	0x00000007
        /*0dc0*/ 	.word	0x00028850
        /*0dc4*/ 	.short	0x010a
        /*0dc6*/ 	.byte	0x3f
	.zero		1


	//   ....[69]....
        /*0dc8*/ 	.word	0x000182b0
        /*0dcc*/ 	.word	0x00000005
        /*0dd0*/ 	.word	0x00028830
        /*0dd4*/ 	.short	0x010a
        /*0dd6*/ 	.byte	0x3f
	.zero		1


	//   ....[70]....
        /*0dd8*/ 	.word	0x00018310
        /*0ddc*/ 	.word	0x00000005
        /*0de0*/ 	.word	0x00028850
        /*0de4*/ 	.short	0x010a
        /*0de6*/ 	.byte	0x3f
	.zero		1


	//   ....[71]....
        /*0de8*/ 	.word	0x00018370
        /*0dec*/ 	.word	0x00000005
        /*0df0*/ 	.word	0x00028830
        /*0df4*/ 	.short	0x010a
        /*0df6*/ 	.byte	0x3f
	.zero		1


	//   ....[72]....
        /*0df8*/ 	.word	0x000183d0
        /*0dfc*/ 	.word	0x00000005
        /*0e00*/ 	.word	0x00028850
        /*0e04*/ 	.short	0x010a
        /*0e06*/ 	.byte	0x3f
	.zero		1


	//   ....[73]....
        /*0e08*/ 	.word	0x00018430
        /*0e0c*/ 	.word	0x00000007
        /*0e10*/ 	.word	0x00028850
        /*0e14*/ 	.short	0x010a
        /*0e16*/ 	.byte	0x3f
	.zero		1


	//   ....[74]....
        /*0e18*/ 	.word	0x000185d0
        /*0e1c*/ 	.word	0x00000000
        /*0e20*/ 	.word	0x00028840
        /*0e24*/ 	.short	0x010a
        /*0e26*/ 	.byte	0x3f
	.zero		1


	//   ....[75]....
        /*0e28*/ 	.word	0x00019110
        /*0e2c*/ 	.word	0x00000012
        /*0e30*/ 	.word	0x00028820
        /*0e34*/ 	.short	0x010a
        /*0e36*/ 	.byte	0x3f
	.zero		1


	//   ....[76]....
        /*0e38*/ 	.word	0x00019160
        /*0e3c*/ 	.word	0x00000003
        /*0e40*/ 	.word	0x00028840
        /*0e44*/ 	.short	0x010a
        /*0e46*/ 	.byte	0x3f
	.zero		1


	//   ....[77]....
        /*0e48*/ 	.word	0x000191b0
        /*0e4c*/ 	.word	0x00000003
        /*0e50*/ 	.word	0x00000060
        /*0e54*/ 	.short	0x010a
        /*0e56*/ 	.byte	0x3f
	.zero		1


	//   ....[78]....
        /*0e58*/ 	.word	0x00019200
        /*0e5c*/ 	.word	0x00000003
        /*0e60*/ 	.word	0x00028840
        /*0e64*/ 	.short	0x010a
        /*0e66*/ 	.byte	0x3f
	.zero		1


	//   ....[79]....
        /*0e68*/ 	.word	0x00019250
        /*0e6c*/ 	.word	0x00000002
        /*0e70*/ 	.word	0x00000060
        /*0e74*/ 	.short	0x010a
        /*0e76*/ 	.byte	0x3f
	.zero		1


	//   ....[80]....
        /*0e78*/ 	.word	0x000192a0
        /*0e7c*/ 	.word	0x00000002
        /*0e80*/ 	.word	0x00028840
        /*0e84*/ 	.short	0x010a
        /*0e86*/ 	.byte	0x3f
	.zero		1


	//   ....[81]....
        /*0e88*/ 	.word	0x000192f0
        /*0e8c*/ 	.word	0x00000002
        /*0e90*/ 	.word	0x00000060
        /*0e94*/ 	.short	0x010a
        /*0e96*/ 	.byte	0x3f
	.zero		1


	//   ....[82]....
        /*0e98*/ 	.word	0x00019340
        /*0e9c*/ 	.word	0x00000000
        /*0ea0*/ 	.word	0x00028860
        /*0ea4*/ 	.short	0x010a
        /*0ea6*/ 	.byte	0x3f
	.zero		1


	//   ....[83]....
        /*0ea8*/ 	.word	0x00019e10
        /*0eac*/ 	.word	0x00000000
        /*0eb0*/ 	.word	0x00028820
        /*0eb4*/ 	.short	0x010a
        /*0eb6*/ 	.byte	0x3f
	.zero		1


	//   ....[84]....
        /*0eb8*/ 	.word	0x00019fb0
        /*0ebc*/ 	.word	0x00000006
        /*0ec0*/ 	.word	0x00000000
        /*0ec4*/ 	.short	0x010a
        /*0ec6*/ 	.byte	0x3f
	.zero		1


	//   ....[85]....
        /*0ec8*/ 	.word	0x0001a000
        /*0ecc*/ 	.word	0x00000007
        /*0ed0*/ 	.word	0x00000000
        /*0ed4*/ 	.short	0x010a
        /*0ed6*/ 	.byte	0x3f
	.zero		1


	//   ....[86]....
        /*0ed8*/ 	.word	0x0001a050
        /*0edc*/ 	.word	0x00000004
        /*0ee0*/ 	.word	0x00000000
        /*0ee4*/ 	.short	0x010a
        /*0ee6*/ 	.byte	0x3f
	.zero		1


	//----- nvinfo : EIATTR_NUM_MBARRIERS
	.align		4
.L_989:
        /*0ee8*/ 	.byte	0x03, 0x38
        /*0eea*/ 	.short	0x0016


	//----- nvinfo : EIATTR_EXIT_INSTR_OFFSETS
	.align		4
        /*0eec*/ 	.byte	0x04, 0x1c
        /*0eee*/ 	.short	(.L_991 - .L_990)


	//   ....[0]....
.L_990:
        /*0ef0*/ 	.word	0x00000a70


	//   ....[1]....
        /*0ef4*/ 	.word	0x000110f0


	//   ....[2]....
        /*0ef8*/ 	.word	0x00018120


	//----- nvinfo : EIATTR_MAX_THREADS
	.align		4
.L_991:
        /*0efc*/ 	.byte	0x04, 0x05
        /*0efe*/ 	.short	(.L_993 - .L_992)
.L_992:
        /*0f00*/ 	.word	0x00000180
        /*0f04*/ 	.word	0x00000001
        /*0f08*/ 	.word	0x00000001


	//----- nvinfo : EIATTR_CRS_STACK_SIZE
	.align		4
.L_993:
        /*0f0c*/ 	.byte	0x04, 0x1e
        /*0f0e*/ 	.short	(.L_995 - .L_994)
.L_994:
        /*0f10*/ 	.word	0x00000000


	//----- nvinfo : EIATTR_CBANK_PARAM_SIZE
	.align		4
.L_995:
        /*0f14*/ 	.byte	0x03, 0x19
        /*0f16*/ 	.short	0x0af0


	//----- nvinfo : EIATTR_PARAM_CBANK
	.align		4
        /*0f18*/ 	.byte	0x04, 0x0a
        /*0f1a*/ 	.short	(.L_997 - .L_996)
	.align		4
.L_996:
        /*0f1c*/ 	.word	index@(.nv.constant0._ZN7cutlass13device_kernelIN5flash11enable_sm90INS1_16FlashAttnFwdSm90INS1_25CollectiveMainloopFwdSm90ILi2EN4cute5tupleIJNS5_1CILi1EEES8_S8_EEENS6_IJNS7_ILi128EEESA_SA_EEELi128ENS_10bfloat16_tEfNS_4arch4Sm90ELb0ELb1ELb0ELb1ELb0ELb0ELb0ELb1ELb1ELb1ELb1ELb0EEENS1_21CollectiveEpilogueFwdISB_S9_SC_SE_Li256ELb1ELb1ELb1ELb0EEENS1_36VarlenDynamicPersistentTileSchedulerILi128ELi128ELi256ELi128ELb1ELb1ELb1ELb1ELb0ELb1EEEEEEEEEvNT_6ParamsE)
        /*0f20*/ 	.short	0x0210
        /*0f22*/ 	.short	0x0af0


	//----- nvinfo : EIATTR_SW_WAR
	.align		4
.L_997:
        /*0f24*/ 	.byte	0x04, 0x36
        /*0f26*/ 	.short	(.L_999 - .L_998)
.L_998:
        /*0f28*/ 	.word	0x00000008
.L_999:


//--------------------- .nv.info._ZN7cutlass13device_kernelIN5flash11enable_sm90INS1_16FlashAttnFwdSm90INS1_25CollectiveMainloopFwdSm90ILi2EN4cute5tupleIJNS5_1CILi1EEES8_S8_EEENS6_IJNS7_ILi128EEESA_SA_EEELi128ENS_10bfloat16_tEfNS_4arch4Sm90ELb0ELb1ELb0ELb1ELb0ELb1ELb0ELb1ELb1ELb1ELb1ELb0EEENS1_21CollectiveEpilogueFwdISB_S9_SC_SE_Li256ELb1ELb1ELb1ELb0EEENS1_36VarlenDynamicPersistentTileSchedulerILi128ELi128ELi256ELi128ELb1ELb1ELb1ELb1ELb0ELb1EEEEEEEEEvNT_6ParamsE --------------------------
	.section	.nv.info._ZN7cutlass13device_kernelIN5flash11enable_sm90INS1_16FlashAttnFwdSm90INS1_25CollectiveMainloopFwdSm90ILi2EN4cute5tupleIJNS5_1CILi1EEES8_S8_EEENS6_IJNS7_ILi128EEESA_SA_EEELi128ENS_10bfloat16_tEfNS_4arch4Sm90ELb0ELb1ELb0ELb1ELb0ELb1ELb0ELb1ELb1ELb1ELb1ELb0EEENS1_21CollectiveEpilogueFwdISB_S9_SC_SE_Li256ELb1ELb1ELb1ELb0EEENS1_36VarlenDynamicPersistentTileSchedulerILi128ELi128ELi256ELi128ELb1ELb1ELb1ELb1ELb0ELb1EEEEEEEEEvNT_6ParamsE,"",@"SHT_CUDA_INFO"
	.sectionflags	@""
	.align	4


	//----- nvinfo : EIATTR_CUDA_API_VERSION
	.align		4
        /*0000*/ 	.byte	0x04, 0x37
        /*0002*/ 	.short	(.L_1001 - .L_1000)
.L_1000:
        /*0004*/ 	.word	0x00000082


	//----- nvinfo : EIATTR_KPARAM_INFO
	.align		4
.L_1001:
        /*0008*/ 	.byte	0x04, 0x17
        /*000a*/ 	.short	(.L_1003 - .L_1002)
.L_1002:
        /*000c*/ 	.word	0x00000000
        /*0010*/ 	.short	0x0000
        /*0012*/ 	.short	0x0070
        /*0014*/ 	.byte	0x00, 0xf0, 0x01, 0x2a


	//----- nvinfo : EIATTR_SPARSE_MMA_MASK
	.align		4
.L_1003:
        /*0018*/ 	.byte	0x03, 0x50
        /*001a*/ 	.short	0x0000


	//----- nvinfo : EIATTR_MAXREG_COUNT
	.align		4
        /*001c*/ 	.byte	0x03, 0x1b
        /*001e*/ 	.short	0x00a8


	//----- nvinfo : EIATTR_NUM_BARRIERS
	.align		4
        /*0020*/ 	.byte	0x02, 0x4c
        /*0022*/ 	.byte	0x10
	.zero		1


	//----- nvinfo : EIATTR_EXTERNS
	.align		4
        /*0024*/ 	.byte	0x04, 0x0f
        /*0026*/ 	.short	(.L_1005 - .L_1004)


	//   ....[0]....
	.align		4
.L_1004:
        /*0028*/ 	.word	index@(__assertfail)


	//----- nvinfo : EIATTR_ANNOTATIONS
	.align		4
.L_1005:
        /*002c*/ 	.byte	0x04, 0x55
        /*002e*/ 	.short	(.L_1007 - .L_1006)


	//   ....[0]....
.L_1006:
        /* <DEDUP_REMOVED lines=101> */


	//----- nvinfo : EIATTR_MERCURY_ISA_VERSION
	.align		4
.L_1007:
        /*0670*/ 	.byte	0x03, 0x5f
        /*0672*/ 	.short	0x0101


	//----- nvinfo : EIATTR_UNUSED_LOAD_BYTE_OFFSET
	.align		4
        /*0674*/ 	.byte	0x04, 0x44
        /*0676*/ 	.short	(.L_1009 - .L_1008)


	//   ....[0]....
.L_1008:
        /*0678*/ 	.word	0x00000ad0
        /*067c*/ 	.word	0x0000fff0


	//   ....[1]....
        /*0680*/ 	.word	0x0001baf0
        /*0684*/ 	.word	0x0000fff0


	//----- nvinfo : EIATTR_INT_WARP_WIDE_INSTR_OFFSETS
	.align		4
.L_1009:
        /*0688*/ 	.byte	0x04, 0x31
        /*068a*/ 	.short	(.L_1011 - .L_1010)


	//   ....[0]....
.L_1010:
        /*068c*/ 	.word	0x00000190


	//   ....[1]....
        /*0690*/ 	.word	0x000001d0


	//   ....[2]....
        /*0694*/ 	.word	0x00000240


	//   ....[3]....
        /*0698*/ 	.word	0x00022320


	//   ....[4]....
        /*069c*/ 	.word	0x000223b0


	//   ....[5]....
        /*06a0*/ 	.word	0x00025a80


	//   ....[6]....
        /*06a4*/ 	.word	0x00025ae0


	//----- nvinfo : EIATTR_COOP_GROUP_MASK_REGIDS
	.align		4
.L_1011:
        /*06a8*/ 	.byte	0x04, 0x29
        /*06aa*/ 	.short	(.L_1013 - .L_1012)


	//   ....[0]....
.L_1012:
        /*06ac*/ 	.word	0xffffffff


	//   ....[1]....
        /*06b0*/ 	.word	0xffffffff


	//   ....[2]....
        /*06b4*/ 	.word	0xffffffff


	//   ....[3]....
        /*06b8*/ 	.word	0xffffffff


	//   ....[4]....
        /*06bc*/ 	.word	0xffffffff


	//   ....[5]....
        /*06c0*/ 	.word	0xffffffff


	//   ....[6]....
        /*06c4*/ 	.word	0xffffffff


	//   ....[7]....
        /*06c8*/ 	.word	0xffffffff


	//   ....[8]....
        /*06cc*/ 	.word	0xffffffff


	//   ....[9]....
        /*06d0*/ 	.word	0xffffffff


	//   ....[10]....
        /*06d4*/ 	.word	0xffffffff


	//   ....[11]....
        /*06d8*/ 	.word	0xffffffff


	//   ....[12]....
        /*06dc*/ 	.word	0xffffffff


	//   ....[13]....
        /*06e0*/ 	.word	0xffffffff


	//   ....[14]....
        /*06e4*/ 	.word	0xffffffff


	//   ....[15]....
        /*06e8*/ 	.word	0xffffffff


	//   ....[16]....
        /*06ec*/ 	.word	0xffffffff


	//   ....[17]....
        /*06f0*/ 	.word	0xffffffff


	//   ....[18]....
        /*06f4*/ 	.word	0xffffffff


	//   ....[19]....
        /*06f8*/ 	.word	0xffffffff


	//   ....[20]....
        /*06fc*/ 	.word	0xffffffff


	//   ....[21]....
        /*0700*/ 	.word	0xffffffff


	//   ....[22]....
        /*0704*/ 	.word	0xffffffff


	//   ....[23]....
        /*0708*/ 	.word	0xffffffff


	//   ....[24]....
        /*070c*/ 	.word	0xffffffff


	//   ....[25]....
        /*0710*/ 	.word	0xffffffff


	//   ....[26]....
        /*0714*/ 	.word	0xffffffff


	//   ....[27]....
        /*0718*/ 	.word	0xffffffff


	//   ....[28]....
        /*071c*/ 	.word	0xffffffff


	//   ....[29]....
        /*0720*/ 	.word	0xffffffff


	//   ....[30]....
        /*0724*/ 	.word	0xffffffff


	//   ....[31]....
        /*0728*/ 	.word	0xffffffff


	//   ....[32]....
        /*072c*/ 	.word	0xffffffff


	//   ....[33]....
        /*0730*/ 	.word	0xffffffff


	//   ....[34]....
        /*0734*/ 	.word	0xffffffff


	//   ....[35]....
        /*0738*/ 	.word	0xffffffff


	//   ....[36]....
        /*073c*/ 	.word	0xffffffff


	//   ....[37]....
        /*0740*/ 	.word	0xffffffff


	//   ....[38]....
        /*0744*/ 	.word	0xffffffff


	//   ....[39]....
        /*0748*/ 	.word	0xffffffff


	//   ....[40]....
        /*074c*/ 	.word	0xffffffff


	//   ....[41]....
        /*0750*/ 	.word	0xffffffff


	//   ....[42]....
        /*0754*/ 	.word	0xffffffff


	//   ....[43]....
        /*0758*/ 	.word	0xffffffff


	//   ....[44]....
        /*075c*/ 	.word	0xffffffff


	//   ....[45]....
        /*0760*/ 	.word	0xffffffff


	//   ....[46]....
        /*0764*/ 	.word	0xffffffff


	//   ....[47]....
        /*0768*/ 	.word	0xffffffff


	//   ....[48]....
        /*076c*/ 	.word	0xffffffff


	//   ....[49]....
        /*0770*/ 	.word	0xffffffff


	//   ....[50]....
        /*0774*/ 	.word	0xffffffff


	//   ....[51]....
        /*0778*/ 	.word	0xffffffff


	//   ....[52]....
        /*077c*/ 	.word	0xffffffff


	//   ....[53]....
        /*0780*/ 	.word	0xffffffff


	//   ....[54]....
        /*0784*/ 	.word	0xffffffff


	//   ....[55]....
        /*0788*/ 	.word	0xffffffff


	//   ....[56]....
        /*078c*/ 	.word	0xffffffff


	//   ....[57]....
        /*0790*/ 	.word	0xffffffff


	//   ....[58]....
        /*0794*/ 	.word	0xffffffff


	//   ....[59]....
        /*0798*/ 	.word	0xffffffff


	//   ....[60]....
        /*079c*/ 	.word	0xffffffff


	//   ....[61]....
        /*07a0*/ 	.word	0xffffffff


	//   ....[62]....
        /*07a4*/ 	.word	0xffffffff


	//   ....[63]....
        /*07a8*/ 	.word	0xffffffff


	//   ....[64]....
        /*07ac*/ 	.word	0xffffffff


	//   ....[65]....
        /*07b0*/ 	.word	0xffffffff


	//   ....[66]....
        /*07b4*/ 	.word	0xffffffff


	//   ....[67]....
        /*07b8*/ 	.word	0xffffffff


	//   ....[68]....
        /*07bc*/ 	.word	0xffffffff


	//   ....[69]....
        /*07c0*/ 	.word	0xffffffff


	//   ....[70]....
        /*07c4*/ 	.word	0xffffffff


	//   ....[71]....
        /*07c8*/ 	.word	0xffffffff


	//   ....[72]....
        /*07cc*/ 	.word	0xffffffff


	//   ....[73]....
        /*07d0*/ 	.word	0xffffffff


	//   ....[74]....
        /*07d4*/ 	.word	0xffffffff


	//   ....[75]....
        /*07d8*/ 	.word	0xffffffff


	//   ....[76]....
        /*07dc*/ 	.word	0xffffffff


	//   ....[77]....
        /*07e0*/ 	.word	0xffffffff


	//   ....[78]....
        /*07e4*/ 	.word	0xffffffff


	//   ....[79]....
        /*07e8*/ 	.word	0xffffffff


	//   ....[80]....
        /*07ec*/ 	.word	0xffffffff


	//   ....[81]....
        /*07f0*/ 	.word	0xffffffff


	//   ....[82]....
        /*07f4*/ 	.word	0xffffffff


	//   ....[83]....
        /*07f8*/ 	.word	0xffffffff


	//   ....[84]....
        /*07fc*/ 	.word	0xffffffff


	//   ....[85]....
        /*0800*/ 	.word	0xffffffff


	//   ....[86]....
        /*0804*/ 	.word	0xffffffff


	//   ....[87]....
        /*0808*/ 	.word	0xffffffff


	//   ....[88]....
        /*080c*/ 	.word	0xffffffff


	//   ....[89]....
        /*0810*/ 	.word	0xffffffff


	//   ....[90]....
        /*0814*/ 	.word	0xffffffff


	//   ....[91]....
        /*0818*/ 	.word	0xffffffff


	//   ....[92]....
        /*081c*/ 	.word	0xffffffff


	//   ....[93]....
        /*0820*/ 	.word	0xffffffff


	//   ....[94]....
        /*0824*/ 	.word	0xffffffff


	//   ....[95]....
        /*0828*/ 	.word	0xffffffff


	//   ....[96]....
        /*082c*/ 	.word	0xffffffff


	//   ....[97]....
        /*0830*/ 	.word	0xffffffff


	//   ....[98]....
        /*0834*/ 	.word	0xffffffff


	//   ....[99]....
        /*0838*/ 	.word	0xffffffff


	//   ....[100]....
        /*083c*/ 	.word	0xffffffff


	//   ....[101]....
        /*0840*/ 	.word	0xffffffff


	//   ....[102]....
        /*0844*/ 	.word	0xffffffff


	//   ....[103]....
        /*0848*/ 	.word	0xffffffff


	//   ....[104]....
        /*084c*/ 	.word	0xffffffff


	//   ....[105]....
        /*0850*/ 	.word	0xffffffff


	//   ....[106]....
        /*0854*/ 	.word	0xffffffff


	//   ....[107]....
        /*0858*/ 	.word	0xffffffff


	//   ....[108]....
        /*085c*/ 	.word	0xffffffff


	//   ....[109]....
        /*0860*/ 	.word	0xffffffff


	//   ....[110]....
        /*0864*/ 	.word	0xffffffff


	//   ....[111]....
        /*0868*/ 	.word	0xffffffff


	//   ....[112]....
        /*086c*/ 	.word	0xffffffff


	//   ....[113]....
        /*0870*/ 	.word	0xffffffff


	//   ....[114]....
        /*0874*/ 	.word	0xffffffff


	//   ....[115]....
        /*0878*/ 	.word	0xffffffff


	//   ....[116]....
        /*087c*/ 	.word	0xffffffff


	//   ....[117]....
        /*0880*/ 	.word	0xffffffff


	//   ....[118]....
        /*0884*/ 	.word	0xffffffff


	//   ....[119]....
        /*0888*/ 	.word	0xffffffff


	//   ....[120]....
        /*088c*/ 	.word	0xffffffff


	//   ....[121]....
        /*0890*/ 	.word	0xffffffff


	//   ....[122]....
        /*0894*/ 	.word	0xffffffff


	//   ....[123]....
        /*0898*/ 	.word	0xffffffff


	//   ....[124]....
        /*089c*/ 	.word	0xffffffff


	//   ....[125]....
        /*08a0*/ 	.word	0xffffffff


	//   ....[126]....
        /*08a4*/ 	.word	0xffffffff


	//   ....[127]....
        /*08a8*/ 	.word	0xffffffff


	//   ....[128]....
        /*08ac*/ 	.word	0xffffffff


	//   ....[129]....
        /*08b0*/ 	.word	0xffffffff


	//   ....[130]....
        /*08b4*/ 	.word	0xffffffff


	//   ....[131]....
        /*08b8*/ 	.word	0xffffffff


	//   ....[132]....
        /*08bc*/ 	.word	0xffffffff


	//   ....[133]....
        /*08c0*/ 	.word	0xffffffff


	//   ....[134]....
        /*08c4*/ 	.word	0xffffffff


	//   ....[135]....
        /*08c8*/ 	.word	0xffffffff


	//   ....[136]....
        /*08cc*/ 	.word	0xffffffff


	//   ....[137]....
        /*08d0*/ 	.word	0xffffffff


	//   ....[138]....
        /*08d4*/ 	.word	0xffffffff


	//   ....[139]....
        /*08d8*/ 	.word	0xffffffff


	//   ....[140]....
        /*08dc*/ 	.word	0xffffffff


	//   ....[141]....
        /*08e0*/ 	.word	0xffffffff


	//   ....[142]....
        /*08e4*/ 	.word	0xffffffff


	//   ....[143]....
        /*08e8*/ 	.word	0xffffffff


	//   ....[144]....
        /*08ec*/ 	.word	0x0500000f


	//   ....[145]....
        /*08f0*/ 	.word	0x0500000f


	//   ....[146]....
        /*08f4*/ 	.word	0x0500000f


	//   ....[147]....
        /*08f8*/ 	.word	0x0500000f


	//   ....[148]....
        /*08fc*/ 	.word	0x0500000f


	//   ....[149]....
        /*0900*/ 	.word	0x0500000f


	//   ....[150]....
        /*0904*/ 	.word	0x0500000f


	//   ....[151]....
        /*0908*/ 	.word	0x0500000f


	//   ....[152]....
        /*090c*/ 	.word	0x0500000f


	//   ....[153]....
        /*0910*/ 	.word	0x0500000f


	//   ....[154]....
        /*0914*/ 	.word	0x0500000f


	//   ....[155]....
        /*0918*/ 	.word	0x0500000f


	//   ....[156]....
        /*091c*/ 	.word	0x0500000f


	//   ....[157]....
        /*0920*/ 	.word	0x0500000f


	//   ....[158]....
        /*0924*/ 	.word	0x0500000f


	//   ....[159]....
        /*0928*/ 	.word	0x0500000f


	//   ....[160]....
        /*092c*/ 	.word	0x0500000f


	//   ....[161]....
        /*0930*/ 	.word	0x0500000f


	//   ....[162]....
        /*0934*/ 	.word	0x0500000f


	//   ....[163]....
        /*0938*/ 	.word	0x0500000f


	//   ....[164]....
        /*093c*/ 	.word	0x0500000f


	//   ....[165]....
        /*0940*/ 	.word	0x0500000f


	//   ....[166]....
        /*0944*/ 	.word	0x0500000f


	//   ....[167]....
        /*0948*/ 	.word	0x0500000f


	//   ....[168]....
        /*094c*/ 	.word	0x0500000f


	//   ....[169]....
        /*0950*/ 	.word	0x0500000f


	//   ....[170]....
        /*0954*/ 	.word	0x0500000f


	//   ....[171]....
        /*0958*/ 	.word	0x0500000f


	//   ....[172]....
        /*095c*/ 	.word	0x0500000f


	//   ....[173]....
        /*0960*/ 	.word	0x0500000f


	//   ....[174]....
        /*0964*/ 	.word	0x0500000f


	//   ....[175]....
        /*0968*/ 	.word	0x0500000f


	//   ....[176]....
        /*096c*/ 	.word	0x0500000f


	//   ....[177]....
        /*0970*/ 	.word	0x0500000f


	//   ....[178]....
        /*0974*/ 	.word	0x0500000f


	//   ....[179]....
        /*0978*/ 	.word	0x0500000f


	//   ....[180]....
        /*097c*/ 	.word	0x0500000f


	//   ....[181]....
        /*0980*/ 	.word	0x0500000f


	//   ....[182]....
        /*0984*/ 	.word	0x0500000f


	//   ....[183]....
        /*0988*/ 	.word	0x0500000f


	//   ....[184]....
        /*098c*/ 	.word	0x0500000f


	//   ....[185]....
        /*0990*/ 	.word	0x0500000f


	//   ....[186]....
        /*0994*/ 	.word	0x0500000f


	//   ....[187]....
        /*0998*/ 	.word	0x0500000f


	//   ....[188]....
        /*099c*/ 	.word	0x0500000f


	//   ....[189]....
        /*09a0*/ 	.word	0x0500000f


	//   ....[190]....
        /*09a4*/ 	.word	0x0500000f


	//   ....[191]....
        /*09a8*/ 	.word	0x0500000f


	//   ....[192]....
        /*09ac*/ 	.word	0x0500000f


	//   ....[193]....
        /*09b0*/ 	.word	0x0500000f


	//   ....[194]....
        /*09b4*/ 	.word	0x0500000f


	//   ....[195]....
        /*09b8*/ 	.word	0x0500000f


	//   ....[196]....
        /*09bc*/ 	.word	0x0500000f


	//   ....[197]....
        /*09c0*/ 	.word	0x0500000f


	//   ....[198]....
        /*09c4*/ 	.word	0x0500000f


	//   ....[199]....
        /*09c8*/ 	.word	0x0500000f


	//   ....[200]....
        /*09cc*/ 	.word	0x0500000f


	//   ....[201]....
        /*09d0*/ 	.word	0x0500000f


	//   ....[202]....
        /*09d4*/ 	.word	0x0500000f


	//   ....[203]....
        /*09d8*/ 	.word	0x0500000f


	//   ....[204]....
        /*09dc*/ 	.word	0x0500000f


	//   ....[205]....
        /*09e0*/ 	.word	0x0500000f


	//   ....[206]....
        /*09e4*/ 	.word	0x0500000f


	//   ....[207]....
        /*09e8*/ 	.word	0x0500000f


	//   ....[208]....
        /*09ec*/ 	.word	0x0500000f


	//   ....[209]....
        /*09f0*/ 	.word	0x0500000f


	//   ....[210]....
        /*09f4*/ 	.word	0x0500000f


	//   ....[211]....
        /*09f8*/ 	.word	0x0500000f


	//   ....[212]....
        /*09fc*/ 	.word	0x0500000f


	//   ....[213]....
        /*0a00*/ 	.word	0x0500000f


	//   ....[214]....
        /*0a04*/ 	.word	0x0500000f


	//   ....[215]....
        /*0a08*/ 	.word	0x0500000f


	//   ....[216]....
        /*0a0c*/ 	.word	0x0500000f


	//   ....[217]....
        /*0a10*/ 	.word	0x0500000f


	//   ....[218]....
        /*0a14*/ 	.word	0x0500000f


	//   ....[219]....
        /*0a18*/ 	.word	0x0500000f


	//   ....[220]....
        /*0a1c*/ 	.word	0x0500000f


	//   ....[221]....
        /*0a20*/ 	.word	0x0500000f


	//   ....[222]....
        /*0a24*/ 	.word	0x0500000f


	//   ....[223]....
        /*0a28*/ 	.word	0x0500000f


	//   ....[224]....
        /*0a2c*/ 	.word	0x0500000f


	//   ....[225]....
        /*0a30*/ 	.word	0x0500000f


	//   ....[226]....
        /*0a34*/ 	.word	0x0500000f


	//   ....[227]....
        /*0a38*/ 	.word	0x0500000f


	//   ....[228]....
        /*0a3c*/ 	.word	0x0500000f


	//   ....[229]....
        /*0a40*/ 	.word	0x0500000f


	//   ....[230]....
        /*0a44*/ 	.word	0x0500000f


	//   ....[231]....
        /*0a48*/ 	.word	0x0500000f


	//   ....[232]....
        /*0a4c*/ 	.word	0x0500000f


	//   ....[233]....
        /*0a50*/ 	.word	0x0500000f


	//----- nvinfo : EIATTR_COOP_GROUP_INSTR_OFFSETS
	.align		4
.L_1013:
        /*0a54*/ 	.byte	0x04, 0x28
        /*0a56*/ 	.short	(.L_1015 - .L_1014)


	//   ....[0]....
.L_1014:
        /*0a58*/ 	.word	0x00000070


	//   ....[1]....
        /*0a5c*/ 	.word	0x000001a0


	//   ....[2]....
        /*0a60*/ 	.word	0x000001f0


	//   ....[3]....
        /*0a64*/ 	.word	0x00000420


	//   ....[4]....
        /*0a68*/ 	.word	0x00000580


	//   ....[5]....
        /*0a6c*/ 	.word	0x000006a0


	//   ....[6]....
        /*0a70*/ 	.word	0x00000800


	//   ....[7]....
        /*0a74*/ 	.word	0x00009cd0


	//   ....[8]....
        /*0a78*/ 	.word	0x0000a3a0


	//   ....[9]....
        /*0a7c*/ 	.word	0x0000a3b0


	//   ....[10]....
        /*0a80*/ 	.word	0x0000a3c0


	//   ....[11]....
        /*0a84*/ 	.word	0x0000a3d0


	//   ....[12]....
        /*0a88*/ 	.word	0x0000a710


	//   ....[13]....
        /*0a8c*/ 	.word	0x0000a720


	//   ....[14]....
        /*0a90*/ 	.word	0x0000a730


	//   ....[15]....
        /*0a94*/ 	.word	0x0000a740


	//   ....[16]....
        /*0a98*/ 	.word	0x0000aa60


	//   ....[17]....
        /*0a9c*/ 	.word	0x0000aa70


	//   ....[18]....
        /*0aa0*/ 	.word	0x0000aa80


	//   ....[19]....
        /*0aa4*/ 	.word	0x0000aa90


	//   ....[20]....
        /*0aa8*/ 	.word	0x0000add0


	//   ....[21]....
        /*0aac*/ 	.word	0x0000ade0


	//   ....[22]....
        /*0ab0*/ 	.word	0x0000adf0


	//   ....[23]....
        /*0ab4*/ 	.word	0x0000ae00


	//   ....[24]....
        /*0ab8*/ 	.word	0x0000ccf0


	//   ....[25]....
        /*0abc*/ 	.word	0x0000cd10


	//   ....[26]....
        /*0ac0*/ 	.word	0x0000cd20


	//   ....[27]....
        /*0ac4*/ 	.word	0x0000cd30


	//   ....[28]....
        /*0ac8*/ 	.word	0x0000ce40


	//   ....[29]....
        /*0acc*/ 	.word	0x0000ce90


	//   ....[30]....
        /*0ad0*/ 	.word	0x0000cec0


	//   ....[31]....
        /*0ad4*/ 	.word	0x0000cf00


	//   ....[32]....
        /*0ad8*/ 	.word	0x0000d280


	//   ....[33]....
        /*0adc*/ 	.word	0x0000d2a0


	//   ....[34]....
        /*0ae0*/ 	.word	0x0000d2c0


	//   ....[35]....
        /*0ae4*/ 	.word	0x0000d2d0


	//   ....[36]....
        /*0ae8*/ 	.word	0x0000d390


	//   ....[37]....
        /*0aec*/ 	.word	0x0000d3b0


	//   ....[38]....
        /*0af0*/ 	.word	0x0000d3c0


	//   ....[39]....
        /*0af4*/ 	.word	0x0000d440


	//   ....[40]....
        /*0af8*/ 	.word	0x0000f8e0


	//   ....[41]....
        /*0afc*/ 	.word	0x0000fc70


	//   ....[42]....
        /*0b00*/ 	.word	0x00010cc0


	//   ....[43]....
        /*0b04*/ 	.word	0x00010d80


	//   ....[44]....
        /*0b08*/ 	.word	0x000116f0


	//   ....[45]....
        /*0b0c*/ 	.word	0x00011750


	//   ....[46]....
        /*0b10*/ 	.word	0x00013120


	//   ....[47]....
        /*0b14*/ 	.word	0x00013340


	//   ....[48]....
        /*0b18*/ 	.word	0x00014010


	//   ....[49]....
        /*0b1c*/ 	.word	0x000140c0


	//   ....[50]....
        /*0b20*/ 	.word	0x00014830


	//   ....[51]....
        /*0b24*/ 	.word	0x00014880


	//   ....[52]....
        /*0b28*/ 	.word	0x00016550


	//   ....[53]....
        /*0b2c*/ 	.word	0x00016590


	//   ....[54]....
        /*0b30*/ 	.word	0x00016c80


	//   ....[55]....
        /*0b34*/ 	.word	0x00016d10


	//   ....[56]....
        /*0b38*/ 	.word	0x00018820


	//   ....[57]....
        /*0b3c*/ 	.word	0x000189f0


	//   ....[58]....
        /*0b40*/ 	.word	0x000196d0


	//   ....[59]....
        /*0b44*/ 	.word	0x00019780


	//   ....[60]....
        /*0b48*/ 	.word	0x00019ef0


	//   ....[61]....
        /*0b4c*/ 	.word	0x00019f50


	//   ....[62]....
        /*0b50*/ 	.word	0x0001b480


	//   ....[63]....
        /*0b54*/ 	.word	0x0001b490


	//   ....[64]....
        /*0b58*/ 	.word	0x0001b4e0


	//   ....[65]....
        /*0b5c*/ 	.word	0x0001b4f0


	//   ....[66]....
        /*0b60*/ 	.word	0x0001c590


	//   ....[67]....
        /*0b64*/ 	.word	0x0001c5b0


	//   ....[68]....
        /*0b68*/ 	.word	0x0001c5d0


	//   ....[69]....
        /*0b6c*/ 	.word	0x0001c5e0


	//   ....[70]....
        /*0b70*/ 	.word	0x0001cca0


	//   ....[71]....
        /*0b74*/ 	.word	0x0001ccb0


	//   ....[72]....
        /*0b78*/ 	.word	0x0001cdb0


	//   ....[73]....
        /*0b7c*/ 	.word	0x0001cdc0


	//   ....[74]....
        /*0b80*/ 	.word	0x0001ced0


	//   ....[75]....
        /*0b84*/ 	.word	0x0001cee0


	//   ....[76]....
        /*0b88*/ 	.word	0x0001cff0


	//   ....[77]....
        /*0b8c*/ 	.word	0x0001d000


	//   ....[78]....
        /*0b90*/ 	.word	0x0001d3b0


	//   ....[79]....
        /*0b94*/ 	.word	0x0001d3c0


	//   ....[80]....
        /*0b98*/ 	.word	0x0001d900


	//   ....[81]....
        /*0b9c*/ 	.word	0x0001d910


	//   ....[82]....
        /*0ba0*/ 	.word	0x0001e600


	//   ....[83]....
        /*0ba4*/ 	.word	0x0001e610


	//   ....[84]....
        /*0ba8*/ 	.word	0x0001e720


	//   ....[85]....
        /*0bac*/ 	.word	0x0001e730


	//   ....[86]....
        /*0bb0*/ 	.word	0x0001e840


	//   ....[87]....
        /*0bb4*/ 	.word	0x0001e850


	//   ....[88]....
        /*0bb8*/ 	.word	0x0001e960


	//   ....[89]....
        /*0bbc*/ 	.word	0x0001e970


	//   ....[90]....
        /*0bc0*/ 	.word	0x0001eae0


	//   ....[91]....
        /*0bc4*/ 	.word	0x0001ed10


	//   ....[92]....
        /*0bc8*/ 	.word	0x0001ed40


	//   ....[93]....
        /*0bcc*/ 	.word	0x0001ed70


	//   ....[94]....
        /*0bd0*/ 	.word	0x0001eda0


	//   ....[95]....
        /*0bd4*/ 	.word	0x0001edd0


	//   ....[96]....
        /*0bd8*/ 	.word	0x0001ee00


	//   ....[97]....
        /*0bdc*/ 	.word	0x0001efa0


	//   ....[98]....
        /*0be0*/ 	.word	0x0001efd0


	//   ....[99]....
        /*0be4*/ 	.word	0x0001f000


	//   ....[100]....
        /*0be8*/ 	.word	0x0001f030


	//   ....[101]....
        /*0bec*/ 	.word	0x0001f060


	//   ....[102]....
        /*0bf0*/ 	.word	0x0001f090


	//   ....[103]....
        /*0bf4*/ 	.word	0x0001f130


	//   ....[104]....
        /*0bf8*/ 	.word	0x0001f160


	//   ....[105]....
        /*0bfc*/ 	.word	0x0001f170


	//   ....[106]....
        /*0c00*/ 	.word	0x0001f1a0


	//   ....[107]....
        /*0c04*/ 	.word	0x00020b10


	//   ....[108]....
        /*0c08*/ 	.word	0x000228f0


	//   ....[109]....
        /*0c0c*/ 	.word	0x00023430


	//   ....[110]....
        /*0c10*/ 	.word	0x00023450


	//   ....[111]....
        /*0c14*/ 	.word	0x00023510


	//   ....[112]....
        /*0c18*/ 	.word	0x00023520


	//   ....[113]....
        /*0c1c*/ 	.word	0x000235b0


	//   ....[114]....
        /*0c20*/ 	.word	0x000235c0


	//   ....[115]....
        /*0c24*/ 	.word	0x00023650


	//   ....[116]....
        /*0c28*/ 	.word	0x00023660


	//   ....[117]....
        /*0c2c*/ 	.word	0x000236f0


	//   ....[118]....
        /*0c30*/ 	.word	0x00023700


	//   ....[119]....
        /*0c34*/ 	.word	0x00023790


	//   ....[120]....
        /*0c38*/ 	.word	0x000237a0


	//   ....[121]....
        /*0c3c*/ 	.word	0x00023830


	//   ....[122]....
        /*0c40*/ 	.word	0x00023840


	//   ....[123]....
        /*0c44*/ 	.word	0x00023890


	//   ....[124]....
        /*0c48*/ 	.word	0x000238c0


	//   ....[125]....
        /*0c4c*/ 	.word	0x00026210


	//   ....[126]....
        /*0c50*/ 	.word	0x00026280


	//   ....[127]....
        /*0c54*/ 	.word	0x000262b0


	//   ....[128]....
        /*0c58*/ 	.word	0x000262c0


	//   ....[129]....
        /*0c5c*/ 	.word	0x000262f0


	//   ....[130]....
        /*0c60*/ 	.word	0x00026320


	//   ....[131]....
        /*0c64*/ 	.word	0x00026350


	//   ....[132]....
        /*0c68*/ 	.word	0x00026380


	//   ....[133]....
        /*0c6c*/ 	.word	0x00026550


	//   ....[134]....
        /*0c70*/ 	.word	0x00026580


	//   ....[135]....
        /*0c74*/ 	.word	0x000265b0


	//   ....[136]....
        /*0c78*/ 	.word	0x000265e0


	//   ....[137]....
        /*0c7c*/ 	.word	0x00026610


	//   ....[138]....
        /*0c80*/ 	.word	0x00026640


	//   ....[139]....
        /*0c84*/ 	.word	0x00026710


	//   ....[140]....
        /*0c88*/ 	.word	0x00026730


	//   ....[141]....
        /*0c8c*/ 	.word	0x00026740


	//   ....[142]....
        /*0c90*/ 	.word	0x000267c0


	//   ....[143]....
        /*0c94*/ 	.word	0x000272f0


	//   ....[144]....
        /*0c98*/ 	.word	0x00027760


	//   ....[145]....
        /*0c9c*/ 	.word	0x00027810


	//   ....[146]....
        /*0ca0*/ 	.word	0x000278a0


	//   ....[147]....
        /*0ca4*/ 	.word	0x000278f0


	//   ....[148]....
        /*0ca8*/ 	.word	0x00027940


	//   ....[149]....
        /*0cac*/ 	.word	0x000279d0


	//   ....[150]....
        /*0cb0*/ 	.word	0x00027a60


	//   ....[151]....
        /*0cb4*/ 	.word	0x00027ab0


	//   ....[152]....
        /*0cb8*/ 	.word	0x00027b00


	//   ....[153]....
        /*0cbc*/ 	.word	0x00027b90


	//   ....[154]....
        /*0cc0*/ 	.word	0x00027c20


	//   ....[155]....
        /*0cc4*/ 	.word	0x00027c70


	//   ....[156]....
        /*0cc8*/ 	.word	0x00027cc0


	//   ....[157]....
        /*0ccc*/ 	.word	0x00027d50


	//   ....[158]....
        /*0cd0*/ 	.word	0x00027de0


	//   ....[159]....
        /*0cd4*/ 	.word	0x00027e30


	//   ....[160]....
        /*0cd8*/ 	.word	0x00027e80


	//   ....[161]....
        /*0cdc*/ 	.word	0x00027f80


	//   ....[162]....
        /*0ce0*/ 	.word	0x00028030


	//   ....[163]....
        /*0ce4*/ 	.word	0x000280b0


	//   ....[164]....
        /*0ce8*/ 	.word	0x00028140


	//   ....[165]....
        /*0cec*/ 	.word	0x000282b0


	//   ....[166]....
        /*0cf0*/ 	.word	0x000283e0


	//   ....[167]....
        /*0cf4*/ 	.word	0x00028460


	//   ....[168]....
        /*0cf8*/ 	.word	0x000284b0


	//   ....[169]....
        /*0cfc*/ 	.word	0x00028540


	//   ....[170]....
        /*0d00*/ 	.word	0x000285e0


	//   ....[171]....
        /*0d04*/ 	.word	0x00028660


	//   ....[172]....
        /*0d08*/ 	.word	0x000286d0


	//   ....[173]....
        /*0d0c*/ 	.word	0x00028820


	//   ....[174]....
        /*0d10*/ 	.word	0x00028960


	//   ....[175]....
        /*0d14*/ 	.word	0x000289c0


	//   ....[176]....
        /*0d18*/ 	.word	0x00028a10


	//   ....[177]....
        /*0d1c*/ 	.word	0x00028d90


	//   ....[178]....
        /*0d20*/ 	.word	0x00028de0


	//   ....[179]....
        /*0d24*/ 	.word	0x00028e70


	//   ....[180]....
        /*0d28*/ 	.word	0x00028f00


	//   ....[181]....
        /*0d2c*/ 	.word	0x00028f90


	//   ....[182]....
        /*0d30*/ 	.word	0x00029020


	//   ....[183]....
        /*0d34*/ 	.word	0x000290b0


	//   ....[184]....
        /*0d38*/ 	.word	0x00029140


	//   ....[185]....
        /*0d3c*/ 	.word	0x000291c0


	//   ....[186]....
        /*0d40*/ 	.word	0x00029210


	//   ....[187]....
        /*0d44*/ 	.word	0x000292a0


	//   ....[188]....
        /*0d48*/ 	.word	0x00029330


	//   ....[189]....
        /*0d4c*/ 	.word	0x000293b0


	//   ....[190]....
        /*0d50*/ 	.word	0x00029400


	//   ....[191]....
        /*0d54*/ 	.word	0x00029490


	//   ....[192]....
        /*0d58*/ 	.word	0x00029520


	//   ....[193]....
        /*0d5c*/ 	.word	0x000295b0


	//   ....[194]....
        /*0d60*/ 	.word	0x00029640


	//   ....[195]....
        /*0d64*/ 	.word	0x000296d0


	//   ....[196]....
        /*0d68*/ 	.word	0x00029760


	//   ....[197]....
        /*0d6c*/ 	.word	0x00029820


	//   ....[198]....
        /*0d70*/ 	.word	0x00029b10


	//   ....[199]....
        /*0d74*/ 	.word	0x00029cd0


	//   ....[200]....
        /*0d78*/ 	.word	0x00029d20


	//   ....[201]....
        /*0d7c*/ 	.word	0x00029d80


	//   ....[202]....
        /*0d80*/ 	.word	0x00029e80


	//   ....[203]....
        /*0d84*/ 	.word	0x00029ee0


	//   ....[204]....
        /*0d88*/ 	.word	0x00029fe0


	//   ....[205]....
        /*0d8c*/ 	.word	0x0002a040


	//   ....[206]....
        /*0d90*/ 	.word	0x0002a140


	//   ....[207]....
        /*0d94*/ 	.word	0x0002a1a0


	//   ....[208]....
        /*0d98*/ 	.word	0x0002a2a0


	//   ....[209]....
        /*0d9c*/ 	.word	0x0002a300


	//   ....[210]....
        /*0da0*/ 	.word	0x0002a400


	//   ....[211]....
        /*0da4*/ 	.word	0x0002a460


	//   ....[212]....
        /*0da8*/ 	.word	0x0002a560


	//   ....[213]....
        /*0dac*/ 	.word	0x0002a5c0


	//   ....[214]....
        /*0db0*/ 	.word	0x0002a6a0


	//   ....[215]....
        /*0db4*/ 	.word	0x0002a9d0


	//   ....[216]....
        /*0db8*/ 	.word	0x0002aa80


	//   ....[217]....
        /*0dbc*/ 	.word	0x0002ac00


	//   ....[218]....
        /*0dc0*/ 	.word	0x0002ac90


	//   ....[219]....
        /*0dc4*/ 	.word	0x0002ad10


	//   ....[220]....
        /*0dc8*/ 	.word	0x0002ad90


	//   ....[221]....
        /*0dcc*/ 	.word	0x0002ae10


	//   ....[222]....
        /*0dd0*/ 	.word	0x0002aea0


	//   ....[223]....
        /*0dd4*/ 	.word	0x0002af40


	//   ....[224]....
        /*0dd8*/ 	.word	0x0002b010


	//   ....[225]....
        /*0ddc*/ 	.word	0x0002b090


	//   ....[226]....
        /*0de0*/ 	.word	0x0002b110


	//   ....[227]....
        /*0de4*/ 	.word	0x0002b190


	//   ....[228]....
        /*0de8*/ 	.word	0x0002b220


	//   ....[229]....
        /*0dec*/ 	.word	0x0002b2a0


	//   ....[230]....
        /*0df0*/ 	.word	0x0002b350


	//   ....[231]....
        /*0df4*/ 	.word	0x0002b3a0


	//   ....[232]....
        /*0df8*/ 	.word	0x0002b460


	//   ....[233]....
        /*0dfc*/ 	.word	0x0002b590


	//----- nvinfo : EIATTR_REG_RECONFIG
	.align		4
.L_1015:
        /*0e00*/ 	.byte	0x01, 0x54
	.zero		2


	//----- nvinfo : EIATTR_SYSCALL_OFFSETS
	.align		4
        /*0e04*/ 	.byte	0x04, 0x46
        /*0e06*/ 	.short	(.L_1017 - .L_1016)


	//   ....[0]....
.L_1016:
        /*0e08*/ 	.word	0x00002210


	//   ....[1]....
        /*0e0c*/ 	.word	0x00002360


	//   ....[2]....
        /*0e10*/ 	.word	0x00009e70


	//   ....[3]....
        /*0e14*/ 	.word	0x0000a160


	//   ....[4]....
        /*0e18*/ 	.word	0x00022520


	//   ....[5]....
        /*0e1c*/ 	.word	0x00022670


	//   ....[6]....
        /*0e20*/ 	.word	0x00022760


	//   ....[7]....
        /*0e24*/ 	.word	0x00022fc0


	//----- nvinfo : EIATTR_MBARRIER_INSTR_OFFSETS
	.align		4
.L_1017:
        /*0e28*/ 	.byte	0x04, 0x39
        /*0e2a*/ 	.short	(.L_1019 - .L_1018)


	//   ....[0]....
.L_1018:
        /*0e2c*/ 	.word	0x000002d0
        /*0e30*/ 	.word	0x000000ff
        /*0e34*/ 	.word	0x00028800
        /*0e38*/ 	.short	0x0100
        /*0e3a*/ 	.byte	0x08
	.zero		1


	//   ....[1]....
        /*0e3c*/ 	.word	0x000002e0
        /*0e40*/ 	.word	0x000000ff
        /*0e44*/ 	.word	0x00028820
        /*0e48*/ 	.short	0x0100
        /*0e4a*/ 	.byte	0x08
	.zero		1


	//   ....[2]....
        /*0e4c*/ 	.word	0x000003d0
        /*0e50*/ 	.word	0x000000ff
        /*0e54*/ 	.word	0x00028830
        /*0e58*/ 	.short	0x0100
        /*0e5a*/ 	.byte	0x08
	.zero		1


	//   ....[3]....
        /*0e5c*/ 	.word	0x000003e0
        /*0e60*/ 	.word	0x000000ff
        /*0e64*/ 	.word	0x00028840
        /*0e68*/ 	.short	0x0100
        /*0e6a*/ 	.byte	0x08
	.zero		1


	//   ....[4]....
        /*0e6c*/ 	.word	0x000003f0
        /*0e70*/ 	.word	0x000000ff
        /*0e74*/ 	.word	0x00028838
        /*0e78*/ 	.short	0x0100
        /*0e7a*/ 	.byte	0x08
	.zero		1


	//   ....[5]....
        /*0e7c*/ 	.word	0x00000400
        /*0e80*/ 	.word	0x000000ff
        /*0e84*/ 	.word	0x00028848
        /*0e88*/ 	.short	0x0100
        /*0e8a*/ 	.byte	0x08
	.zero		1


	//   ....[6]....
        /*0e8c*/ 	.word	0x00000530
        /*0e90*/ 	.word	0x000000ff
        /*0e94*/ 	.word	0x00028850
        /*0e98*/ 	.short	0x0100
        /*0e9a*/ 	.byte	0x08
	.zero		1


	//   ....[7]....
        /*0e9c*/ 	.word	0x00000540
        /*0ea0*/ 	.word	0x000000ff
        /*0ea4*/ 	.word	0x00028860
        /*0ea8*/ 	.short	0x0100
        /*0eaa*/ 	.byte	0x08
	.zero		1


	//   ....[8]....
        /*0eac*/ 	.word	0x00000550
        /*0eb0*/ 	.word	0x000000ff
        /*0eb4*/ 	.word	0x00028858
        /*0eb8*/ 	.short	0x0100
        /*0eba*/ 	.byte	0x08
	.zero		1


	//   ....[9]....
        /*0ebc*/ 	.word	0x00000560
        /*0ec0*/ 	.word	0x000000ff
        /*0ec4*/ 	.word	0x00028868
        /*0ec8*/ 	.short	0x0100
        /*0eca*/ 	.byte	0x08
	.zero		1


	//   ....[10]....
        /*0ecc*/ 	.word	0x00000650
        /*0ed0*/ 	.word	0x000000ff
        /*0ed4*/ 	.word	0x00028870
        /*0ed8*/ 	.short	0x0100
        /*0eda*/ 	.byte	0x06
	.zero		1


	//   ....[11]....
        /*0edc*/ 	.word	0x00000660
        /*0ee0*/ 	.word	0x000000ff
        /*0ee4*/ 	.word	0x00028880
        /*0ee8*/ 	.short	0x0100
        /*0eea*/ 	.byte	0x06
	.zero		1


	//   ....[12]....
        /*0eec*/ 	.word	0x00000670
        /*0ef0*/ 	.word	0x000000ff
        /*0ef4*/ 	.word	0x00028878
        /*0ef8*/ 	.short	0x0100
        /*0efa*/ 	.byte	0x06
	.zero		1


	//   ....[13]....
        /*0efc*/ 	.word	0x00000680
        /*0f00*/ 	.word	0x000000ff
        /*0f04*/ 	.word	0x00028888
        /*0f08*/ 	.short	0x0100
        /*0f0a*/ 	.byte	0x06
	.zero		1


	//   ....[14]....
        /*0f0c*/ 	.word	0x000007b0
        /*0f10*/ 	.word	0x000000ff
        /*0f14*/ 	.word	0x00028890
        /*0f18*/ 	.short	0x0100
        /*0f1a*/ 	.byte	0x08
	.zero		1


	//   ....[15]....
        /*0f1c*/ 	.word	0x000007c0
        /*0f20*/ 	.word	0x000000ff
        /*0f24*/ 	.word	0x000288a0
        /*0f28*/ 	.short	0x0100
        /*0f2a*/ 	.byte	0x08
	.zero		1


	//   ....[16]....
        /*0f2c*/ 	.word	0x000007d0
        /*0f30*/ 	.word	0x000000ff
        /*0f34*/ 	.word	0x00028898
        /*0f38*/ 	.short	0x0100
        /*0f3a*/ 	.byte	0x08
	.zero		1


	//   ....[17]....
        /*0f3c*/ 	.word	0x000007e0
        /*0f40*/ 	.word	0x000000ff
        /*0f44*/ 	.word	0x000288a8
        /*0f48*/ 	.short	0x0100
        /*0f4a*/ 	.byte	0x08
	.zero		1


	//   ....[18]....
        /*0f4c*/ 	.word	0x00000910
        /*0f50*/ 	.word	0x000000ff
        /*0f54*/ 	.word	0x000288b0
        /*0f58*/ 	.short	0x0100
        /*0f5a*/ 	.byte	0x08
	.zero		1


	//   ....[19]....
        /*0f5c*/ 	.word	0x00000920
        /*0f60*/ 	.word	0x000000ff
        /*0f64*/ 	.word	0x000288c0
        /*0f68*/ 	.short	0x0100
        /*0f6a*/ 	.byte	0x08
	.zero		1


	//   ....[20]....
        /*0f6c*/ 	.word	0x00000930
        /*0f70*/ 	.word	0x000000ff
        /*0f74*/ 	.word	0x000288b8
        /*0f78*/ 	.short	0x0100
        /*0f7a*/ 	.byte	0x08
	.zero		1


	//   ....[21]....
        /*0f7c*/ 	.word	0x00000940
        /*0f80*/ 	.word	0x000000ff
        /*0f84*/ 	.word	0x000288c8
        /*0f88*/ 	.short	0x0100
        /*0f8a*/ 	.byte	0x08
	.zero		1


	//   ....[22]....
        /*0f8c*/ 	.word	0x00003a60
        /*0f90*/ 	.word	0x0000006b
        /*0f94*/ 	.word	0x00028890
        /*0f98*/ 	.short	0x010a
        /*0f9a*/ 	.byte	0x3f
	.zero		1


	//   ....[23]....
        /*0f9c*/ 	.word	0x000062d0
        /*0fa0*/ 	.word	0x0000006b
        /*0fa4*/ 	.word	0x00028890
        /*0fa8*/ 	.short	0x010a
        /*0faa*/ 	.byte	0x3f
	.zero		1


	//   ....[24]....
        /*0fac*/ 	.word	0x000085e0
        /*0fb0*/ 	.word	0x0000006b
        /*0fb4*/ 	.word	0x00028890
        /*0fb8*/ 	.short	0x010a
        /*0fba*/ 	.byte	0x3f
	.zero		1


	//   ....[25]....
        /*0fbc*/ 	.word	0x00008c40
        /*0fc0*/ 	.word	0x0000002c
        /*0fc4*/ 	.word	0x00000000
        /*0fc8*/ 	.short	0x0101
        /*0fca*/ 	.byte	0x3f
	.zero		1


	//   ....[26]....
        /*0fcc*/ 	.word	0x00008c80
        /*0fd0*/ 	.word	0x0000006b
        /*0fd4*/ 	.word	0x000288b0
        /*0fd8*/ 	.short	0x010a
        /*0fda*/ 	.byte	0x3f
	.zero		1


	//   ....[27]....
        /*0fdc*/ 	.word	0x000092b0
        /*0fe0*/ 	.word	0x0000006b
        /*0fe4*/ 	.word	0x00000000
        /*0fe8*/ 	.short	0x0101
        /*0fea*/ 	.byte	0x3f
	.zero		1


	//   ....[28]....
        /*0fec*/ 	.word	0x00009ef0
        /*0ff0*/ 	.word	0x00000002
        /*0ff4*/ 	.word	0x00028800
        /*0ff8*/ 	.short	0x010a
        /*0ffa*/ 	.byte	0x3f
	.zero		1


	//   ....[29]....
        /*0ffc*/ 	.word	0x00009f40
        /*1000*/ 	.word	0x00000002
        /*1004*/ 	.word	0x00028800
        /*1008*/ 	.short	0x010a
        /*100a*/ 	.byte	0x3f
	.zero		1


	//   ....[30]....
        /*100c*/ 	.word	0x0000b040
        /*1010*/ 	.word	0x00000002
        /*1014*/ 	.word	0x00028800
        /*1018*/ 	.short	0x010a
        /*101a*/ 	.byte	0x3f
	.zero		1


	//   ....[31]....
        /*101c*/ 	.word	0x0000d6f0
        /*1020*/ 	.word	0x00000002
        /*1024*/ 	.word	0x00028800
        /*1028*/ 	.short	0x010a
        /*102a*/ 	.byte	0x3f
	.zero		1


	//   ....[32]....
        /*102c*/ 	.word	0x0000f400
        /*1030*/ 	.word	0x00000003
        /*1034*/ 	.word	0x00028830
        /*1038*/ 	.short	0x010a
        /*103a*/ 	.byte	0x3f
	.zero		1


	//   ....[33]....
        /*103c*/ 	.word	0x0000f470
        /*1040*/ 	.word	0x00000003
        /*1044*/ 	.word	0x00028830
        /*1048*/ 	.short	0x010a
        /*104a*/ 	.byte	0x3f
	.zero		1


	//   ....[34]....
        /*104c*/ 	.word	0x0000fa90
        /*1050*/ 	.word	0x00000000
        /*1054*/ 	.word	0x00000000
        /*1058*/ 	.short	0x0101
        /*105a*/ 	.byte	0x3f
	.zero		1


	//   ....[35]....
        /*105c*/ 	.word	0x000127c0
        /*1060*/ 	.word	0x0000000b
        /*1064*/ 	.word	0x00028830
        /*1068*/ 	.short	0x010a
        /*106a*/ 	.byte	0x3f
	.zero		1


	//   ....[36]....
        /*106c*/ 	.word	0x00012810
        /*1070*/ 	.word	0x0000000b
        /*1074*/ 	.word	0x00028830
        /*1078*/ 	.short	0x010a
        /*107a*/ 	.byte	0x3f
	.zero		1


	//   ....[37]....
        /*107c*/ 	.word	0x00012c20
        /*1080*/ 	.word	0x0000000a
        /*1084*/ 	.word	0x00028850
        /*1088*/ 	.short	0x010a
        /*108a*/ 	.byte	0x3f
	.zero		1


	//   ....[38]....
        /*108c*/ 	.word	0x00012c60
        /*1090*/ 	.word	0x0000000a
        /*1094*/ 	.word	0x00028850
        /*1098*/ 	.short	0x010a
        /*109a*/ 	.byte	0x3f
	.zero		1


	//   ....[39]....
        /*109c*/ 	.word	0x00013150
        /*10a0*/ 	.word	0x00000006
        /*10a4*/ 	.word	0x00000000
        /*10a8*/ 	.short	0x0101
        /*10aa*/ 	.byte	0x3f
	.zero		1


	//   ....[40]....
        /*10ac*/ 	.word	0x00014aa0
        /*10b0*/ 	.word	0x0000001f
        /*10b4*/ 	.word	0x00000000
        /*10b8*/ 	.short	0x0101
        /*10ba*/ 	.byte	0x3f
	.zero		1


	//   ....[41]....
        /*10bc*/ 	.word	0x00015c90
        /*10c0*/ 	.word	0x00000000
        /*10c4*/ 	.word	0x00028830
        /*10c8*/ 	.short	0x010a
        /*10ca*/ 	.byte	0x3f
	.zero		1


	//   ....[42]....
        /*10cc*/ 	.word	0x00015ce0
        /*10d0*/ 	.word	0x00000000
        /*10d4*/ 	.word	0x00028830
        /*10d8*/ 	.short	0x010a
        /*10da*/ 	.byte	0x3f
	.zero		1


	//   ....[43]....
        /*10dc*/ 	.word	0x000160f0
        /*10e0*/ 	.word	0x00000008
        /*10e4*/ 	.word	0x00028850
        /*10e8*/ 	.short	0x010a
        /*10ea*/ 	.byte	0x3f
	.zero		1


	//   ....[44]....
        /*10ec*/ 	.word	0x00016130
        /*10f0*/ 	.word	0x00000008
        /*10f4*/ 	.word	0x00028850
        /*10f8*/ 	.short	0x010a
        /*10fa*/ 	.byte	0x3f
	.zero		1


	//   ....[45]....
        /*10fc*/ 	.word	0x00017330
        /*1100*/ 	.word	0x00000027
        /*1104*/ 	.word	0x00000000
        /*1108*/ 	.short	0x0101
        /*110a*/ 	.byte	0x3f
	.zero		1


	//   ....[46]....
        /*110c*/ 	.word	0x000173d0
        /*1110*/ 	.word	0x00000005
        /*1114*/ 	.word	0x00000000
        /*1118*/ 	.short	0x0101
        /*111a*/ 	.byte	0x3f
	.zero		1


	//   ....[47]....
        /*111c*/ 	.word	0x00017e80
        /*1120*/ 	.word	0x00000000
        /*1124*/ 	.word	0x00028830
        /*1128*/ 	.short	0x010a
        /*112a*/ 	.byte	0x3f
	.zero		1


	//   ....[48]....
        /*112c*/ 	.word	0x00017ed0
        /*1130*/ 	.word	0x00000000
        /*1134*/ 	.word	0x00028830
        /*1138*/ 	.short	0x010a
        /*113a*/ 	.byte	0x3f
	.zero		1


	//   ....[49]....
        /*113c*/ 	.word	0x000182e0
        /*1140*/ 	.word	0x00000008
        /*1144*/ 	.word	0x00028850
        /*1148*/ 	.short	0x010a
        /*114a*/ 	.byte	0x3f
	.zero		1


	//   ....[50]....
        /*114c*/ 	.word	0x00018320
        /*1150*/ 	.word	0x00000008
        /*1154*/ 	.word	0x00028850
        /*1158*/ 	.short	0x010a
        /*115a*/ 	.byte	0x3f
	.zero		1


	//   ....[51]....
        /*115c*/ 	.word	0x00018840
        /*1160*/ 	.word	0x0000000a
        /*1164*/ 	.word	0x00000000
        /*1168*/ 	.short	0x0101
        /*116a*/ 	.byte	0x3f
	.zero		1


	//   ....[52]....
        /*116c*/ 	.word	0x0001a100
        /*1170*/ 	.word	0x00000022
        /*1174*/ 	.word	0x00000000
        /*1178*/ 	.short	0x0101
        /*117a*/ 	.byte	0x3f
	.zero		1


	//   ....[53]....
        /*117c*/ 	.word	0x0001b010
        /*1180*/ 	.word	0x0000000a
        /*1184*/ 	.word	0x00028850
        /*1188*/ 	.short	0x010a
        /*118a*/ 	.byte	0x3f
	.zero		1


	//   ....[54]....
        /*118c*/ 	.word	0x0001b090
        /*1190*/ 	.word	0x0000000a
        /*1194*/ 	.word	0x00028850
        /*1198*/ 	.short	0x010a
        /*119a*/ 	.byte	0x3f
	.zero		1


	//   ....[55]....
        /*119c*/ 	.word	0x0001b670
        /*11a0*/ 	.word	0x0000000a
        /*11a4*/ 	.word	0x00000000
        /*11a8*/ 	.short	0x0101
        /*11aa*/ 	.byte	0x3f
	.zero		1


	//   ....[56]....
        /*11ac*/ 	.word	0x0001cc10
        /*11b0*/ 	.word	0x00000003
        /*11b4*/ 	.word	0x00000000
        /*11b8*/ 	.short	0x0101
        /*11ba*/ 	.byte	0x3f
	.zero		1


	//   ....[57]....
        /*11bc*/ 	.word	0x0001d2d0
        /*11c0*/ 	.word	0x00000000
        /*11c4*/ 	.word	0x00000000
        /*11c8*/ 	.short	0x0101
        /*11ca*/ 	.byte	0x3f
	.zero		1


	//   ....[58]....
        /*11cc*/ 	.word	0x00020bf0
        /*11d0*/ 	.word	0x00000012
        /*11d4*/ 	.word	0x00028820
        /*11d8*/ 	.short	0x010a
        /*11da*/ 	.byte	0x3f
	.zero		1


	//   ....[59]....
        /*11dc*/ 	.word	0x00020cc0
        /*11e0*/ 	.word	0x00000006
        /*11e4*/ 	.word	0x000288a0
        /*11e8*/ 	.short	0x010a
        /*11ea*/ 	.byte	0x3f
	.zero		1


	//   ....[60]....
        /*11ec*/ 	.word	0x00021000
        /*11f0*/ 	.word	0x00000006
        /*11f4*/ 	.word	0x000288c0
        /*11f8*/ 	.short	0x010a
        /*11fa*/ 	.byte	0x3f
	.zero		1


	//   ....[61]....
        /*11fc*/ 	.word	0x000214a0
        /*1200*/ 	.word	0x00000008
        /*1204*/ 	.word	0x000288a0
        /*1208*/ 	.short	0x010a
        /*120a*/ 	.byte	0x3f
	.zero		1


	//   ....[62]....
        /*120c*/ 	.word	0x000217c0
        /*1210*/ 	.word	0x00000008
        /*1214*/ 	.word	0x000288c0
        /*1218*/ 	.short	0x010a
        /*121a*/ 	.byte	0x3f
	.zero		1


	//   ....[63]....
        /*121c*/ 	.word	0x00022b60
        /*1220*/ 	.word	0x00000000
        /*1224*/ 	.word	0x00028840
        /*1228*/ 	.short	0x010a
        /*122a*/ 	.byte	0x3f
	.zero		1


	//   ....[64]....
        /*122c*/ 	.word	0x00023990
        /*1230*/ 	.word	0x00000012
        /*1234*/ 	.word	0x00028800
        /*1238*/ 	.short	0x0107
        /*123a*/ 	.byte	0x3f
	.zero		1


	//   ....[65]....
        /*123c*/ 	.word	0x00023a90
        /*1240*/ 	.word	0x00000012
        /*1244*/ 	.word	0x00028800
        /*1248*/ 	.short	0x0101
        /*124a*/ 	.byte	0x3f
	.zero		1


	//   ....[66]....
        /*124c*/ 	.word	0x00023ab0
        /*1250*/ 	.word	0x00000012
        /*1254*/ 	.word	0x00028820
        /*1258*/ 	.short	0x010a
        /*125a*/ 	.byte	0x3f
	.zero		1


	//   ....[67]....
        /*125c*/ 	.word	0x00023ed0
        /*1260*/ 	.word	0x00000003
        /*1264*/ 	.word	0x00028840
        /*1268*/ 	.short	0x010a
        /*126a*/ 	.byte	0x3f
	.zero		1


	//   ....[68]....
        /*126c*/ 	.word	0x00024260
        /*1270*/ 	.word	0x00000002
        /*1274*/ 	.word	0x00028860
        /*1278*/ 	.short	0x010a
        /*127a*/ 	.byte	0x3f
	.zero		1


	//   ....[69]....
        /*127c*/ 	.word	0x00024900
        /*1280*/ 	.word	0x00000003
        /*1284*/ 	.word	0x00028840
        /*1288*/ 	.short	0x010a
        /*128a*/ 	.byte	0x3f
	.zero		1


	//   ....[70]....
        /*128c*/ 	.word	0x00024c90
        /*1290*/ 	.word	0x00000002
        /*1294*/ 	.word	0x00028860
        /*1298*/ 	.short	0x010a
        /*129a*/ 	.byte	0x3f
	.zero		1


	//   ....[71]....
        /*129c*/ 	.word	0x000252a0
        /*12a0*/ 	.word	0x00000002
        /*12a4*/ 	.word	0x00028840
        /*12a8*/ 	.short	0x010a
        /*12aa*/ 	.byte	0x3f
	.zero		1


	//   ....[72]....
        /*12ac*/ 	.word	0x00025620
        /*12b0*/ 	.word	0x00000002
        /*12b4*/ 	.word	0x00028860
        /*12b8*/ 	.short	0x010a
        /*12ba*/ 	.byte	0x3f
	.zero		1


	//   ....[73]....
        /*12bc*/ 	.word	0x00025bd0
        /*12c0*/ 	.word	0x00000000
        /*12c4*/ 	.word	0x00028860
        /*12c8*/ 	.short	0x010a
        /*12ca*/ 	.byte	0x3f
	.zero		1


	//   ....[74]....
        /*12cc*/ 	.word	0x00027270
        /*12d0*/ 	.word	0x00000000
        /*12d4*/ 	.word	0x00028820
        /*12d8*/ 	.short	0x010a
        /*12da*/ 	.byte	0x3f
	.zero		1


	//   ....[75]....
        /*12dc*/ 	.word	0x00027450
        /*12e0*/ 	.word	0x00000006
        /*12e4*/ 	.word	0x00000000
        /*12e8*/ 	.short	0x010a
        /*12ea*/ 	.byte	0x3f
	.zero		1


	//   ....[76]....
        /*12ec*/ 	.word	0x00027480
        /*12f0*/ 	.word	0x00000007
        /*12f4*/ 	.word	0x00000000
        /*12f8*/ 	.short	0x010a
        /*12fa*/ 	.byte	0x3f
	.zero		1


	//   ....[77]....
        /*12fc*/ 	.word	0x000274e0
        /*1300*/ 	.word	0x00000004
        /*1304*/ 	.word	0x00000000
        /*1308*/ 	.short	0x010a
        /*130a*/ 	.byte	0x3f
	.zero		1


	//   ....[78]....
        /*130c*/ 	.word	0x00027510
        /*1310*/ 	.word	0x00000003
        /*1314*/ 	.word	0x00000000
        /*1318*/ 	.short	0x010a
        /*131a*/ 	.byte	0x3f
	.zero		1


	//   ....[79]....
        /*131c*/ 	.word	0x00027570
        /*1320*/ 	.word	0x0000006b
        /*1324*/ 	.word	0x00028890
        /*1328*/ 	.short	0x010a
        /*132a*/ 	.byte	0x3f
	.zero		1


	//   ....[80]....
        /*132c*/ 	.word	0x000275c0
        /*1330*/ 	.word	0x0000006b
        /*1334*/ 	.word	0x00028890
        /*1338*/ 	.short	0x010a
        /*133a*/ 	.byte	0x3f
	.zero		1


	//   ....[81]....
        /*133c*/ 	.word	0x00027610
        /*1340*/ 	.word	0x0000006b
        /*1344*/ 	.word	0x00028890
        /*1348*/ 	.short	0x010a
        /*134a*/ 	.byte	0x3f
	.zero		1


	//   ....[82]....
        /*134c*/ 	.word	0x00027660
        /*1350*/ 	.word	0x0000006b
        /*1354*/ 	.word	0x000288b0
        /*1358*/ 	.short	0x010a
        /*135a*/ 	.byte	0x3f
	.zero		1


	//   ....[83]....
        /*135c*/ 	.word	0x00027ec0
        /*1360*/ 	.word	0x00000002
        /*1364*/ 	.word	0x00028800
        /*1368*/ 	.short	0x010a
        /*136a*/ 	.byte	0x3f
	.zero		1


	//   ....[84]....
        /*136c*/ 	.word	0x00028a70
        /*1370*/ 	.word	0x00000002
        /*1374*/ 	.word	0x00028800
        /*1378*/ 	.short	0x010a
        /*137a*/ 	.byte	0x3f
	.zero		1


	//   ....[85]....
        /*137c*/ 	.word	0x00028ac0
        /*1380*/ 	.word	0x00000003
        /*1384*/ 	.word	0x00028830
        /*1388*/ 	.short	0x010a
        /*138a*/ 	.byte	0x3f
	.zero		1


	//   ....[86]....
        /*138c*/ 	.word	0x00028b10
        /*1390*/ 	.word	0x0000000b
        /*1394*/ 	.word	0x00028830
        /*1398*/ 	.short	0x010a
        /*139a*/ 	.byte	0x3f
	.zero		1


	//   ....[87]....
        /*139c*/ 	.word	0x00028b60
        /*13a0*/ 	.word	0x0000000a
        /*13a4*/ 	.word	0x00028850
        /*13a8*/ 	.short	0x010a
        /*13aa*/ 	.byte	0x3f
	.zero		1


	//   ....[88]....
        /*13ac*/ 	.word	0x00028bb0
        /*13b0*/ 	.word	0x00000000
        /*13b4*/ 	.word	0x00028830
        /*13b8*/ 	.short	0x010a
        /*13ba*/ 	.byte	0x3f
	.zero		1


	//   ....[89]....
        /*13bc*/ 	.word	0x00028c00
        /*13c0*/ 	.word	0x00000008
        /*13c4*/ 	.word	0x00028850
        /*13c8*/ 	.short	0x010a
        /*13ca*/ 	.byte	0x3f
	.zero		1


	//   ....[90]....
        /*13cc*/ 	.word	0x00028c50
        /*13d0*/ 	.word	0x00000000
        /*13d4*/ 	.word	0x00028830
        /*13d8*/ 	.short	0x010a
        /*13da*/ 	.byte	0x3f
	.zero		1


	//   ....[91]....
        /*13dc*/ 	.word	0x00028ca0
        /*13e0*/ 	.word	0x00000008
        /*13e4*/ 	.word	0x00028850
        /*13e8*/ 	.short	0x010a
        /*13ea*/ 	.byte	0x3f
	.zero		1


	//   ....[92]....
        /*13ec*/ 	.word	0x00028cf0
        /*13f0*/ 	.word	0x0000000a
        /*13f4*/ 	.word	0x00028850
        /*13f8*/ 	.short	0x010a
        /*13fa*/ 	.byte	0x3f
	.zero		1


	//   ....[93]....
        /*13fc*/ 	.word	0x000298f0
        /*1400*/ 	.word	0x00000012
        /*1404*/ 	.word	0x00028820
        /*1408*/ 	.short	0x010a
        /*140a*/ 	.byte	0x3f
	.zero		1


	//   ....[94]....
        /*140c*/ 	.word	0x00029940
        /*1410*/ 	.word	0x00000006
        /*1414*/ 	.word	0x000288a0
        /*1418*/ 	.short	0x010a
        /*141a*/ 	.byte	0x3f
	.zero		1


	//   ....[95]....
        /*141c*/ 	.word	0x00029990
        /*1420*/ 	.word	0x00000006
        /*1424*/ 	.word	0x000288c0
        /*1428*/ 	.short	0x010a
        /*142a*/ 	.byte	0x3f
	.zero		1


	//   ....[96]....
        /*142c*/ 	.word	0x000299e0
        /*1430*/ 	.word	0x00000008
        /*1434*/ 	.word	0x000288a0
        /*1438*/ 	.short	0x010a
        /*143a*/ 	.byte	0x3f
	.zero		1


	//   ....[97]....
        /*143c*/ 	.word	0x00029a30
        /*1440*/ 	.word	0x00000008
        /*1444*/ 	.word	0x000288c0
        /*1448*/ 	.short	0x010a
        /*144a*/ 	.byte	0x3f
	.zero		1


	//   ....[98]....
        /*144c*/ 	.word	0x00029bd0
        /*1450*/ 	.word	0x00000000
        /*1454*/ 	.word	0x00028840
        /*1458*/ 	.short	0x010a
        /*145a*/ 	.byte	0x3f
	.zero		1


	//   ....[99]....
        /*145c*/ 	.word	0x0002a6e0
        /*1460*/ 	.word	0x00000012
        /*1464*/ 	.word	0x00028820
        /*1468*/ 	.short	0x010a
        /*146a*/ 	.byte	0x3f
	.zero		1


	//   ....[100]....
        /*146c*/ 	.word	0x0002a730
        /*1470*/ 	.word	0x00000003
        /*1474*/ 	.word	0x00028840
        /*1478*/ 	.short	0x010a
        /*147a*/ 	.byte	0x3f
	.zero		1


	//   ....[101]....
        /*147c*/ 	.word	0x0002a780
        /*1480*/ 	.word	0x00000002
        /*1484*/ 	.word	0x00028860
        /*1488*/ 	.short	0x010a
        /*148a*/ 	.byte	0x3f
	.zero		1


	//   ....[102]....
        /*148c*/ 	.word	0x0002a7d0
        /*1490*/ 	.word	0x00000003
        /*1494*/ 	.word	0x00028840
        /*1498*/ 	.short	0x010a
        /*149a*/ 	.byte	0x3f
	.zero		1


	//   ....[103]....
        /*149c*/ 	.word	0x0002a820
        /*14a0*/ 	.word	0x00000002
        /*14a4*/ 	.word	0x00028860
        /*14a8*/ 	.short	0x010a
        /*14aa*/ 	.byte	0x3f
	.zero		1


	//   ....[104]....
        /*14ac*/ 	.word	0x0002a870
        /*14b0*/ 	.word	0x00000002
        /*14b4*/ 	.word	0x00028840
        /*14b8*/ 	.short	0x010a
        /*14ba*/ 	.byte	0x3f
	.zero		1


	//   ....[105]....
        /*14bc*/ 	.word	0x0002a8c0
        /*14c0*/ 	.word	0x00000002
        /*14c4*/ 	.word	0x00028860
        /*14c8*/ 	.short	0x010a
        /*14ca*/ 	.byte	0x3f
	.zero		1


	//   ....[106]....
        /*14cc*/ 	.word	0x0002a910
        /*14d0*/ 	.word	0x00000000
        /*14d4*/ 	.word	0x00028860
        /*14d8*/ 	.short	0x010a
        /*14da*/ 	.byte	0x3f
	.zero		1


	//   ....[107]....
        /*14dc*/ 	.word	0x0002b4b0
        /*14e0*/ 	.word	0x00000000
        /*14e4*/ 	.word	0x00028820
        /*14e8*/ 	.short	0x010a
        /*14ea*/ 	.byte	0x3f
	.zero		1


	//   ....[108]....
        /*14ec*/ 	.word	0x0002b650
        /*14f0*/ 	.word	0x00000006
        /*14f4*/ 	.word	0x00000000
        /*14f8*/ 	.short	0x010a
        /*14fa*/ 	.byte	0x3f
	.zero		1


	//   ....[109]....
        /*14fc*/ 	.word	0x0002b6a0
        /*1500*/ 	.word	0x00000007
        /*1504*/ 	.word	0x00000000
        /*1508*/ 	.short	0x010a
        /*150a*/ 	.byte	0x3f
	.zero		1


	//   ....[110]....
        /*150c*/ 	.word	0x0002b6f0
        /*1510*/ 	.word	0x00000004
        /*1514*/ 	.word	0x00000000
        /*1518*/ 	.short	0x010a
        /*151a*/ 	.byte	0x3f
	.zero		1


	//----- nvinfo : EIATTR_NUM_MBARRIERS
	.align		4
.L_1019:
        /*151c*/ 	.byte	0x03, 0x38
        /*151e*/ 	.short	0x0016


	//----- nvinfo : EIATTR_EXIT_INSTR_OFFSETS
	.align		4
        /*1520*/ 	.byte	0x04, 0x1c
        /*1522*/ 	.short	(.L_1021 - .L_1020)


	//   ....[0]....
.L_1020:
        /*1524*/ 	.word	0x00027560


	//----- nvinfo : EIATTR_MAX_THREADS
	.align		4
.L_1021:
        /*1528*/ 	.byte	0x04, 0x05
        /*152a*/ 	.short	(.L_1023 - .L_1022)
.L_1022:
        /*152c*/ 	.word	0x00000180
        /*1530*/ 	.word	0x00000001
        /*1534*/ 	.word	0x00000001


	//----- nvinfo : EIATTR_CRS_STACK_SIZE
	.align		4
.L_1023:
        /*1538*/ 	.byte	0x04, 0x1e
        /*153a*/ 	.short	(.L_1025 - .L_1024)
.L_1024:
        /*153c*/ 	.word	0x00000000


	//----- nvinfo : EIATTR_CBANK_PARAM_SIZE
	.align		4
.L_1025:
        /*1540*/ 	.byte	0x03, 0x19
        /*1542*/ 	.short	0x0af0


	//----- nvinfo : EIATTR_PARAM_CBANK
	.align		4
        /*1544*/ 	.byte	0x04, 0x0a
        /*1546*/ 	.short	(.L_1027 - .L_1026)
	.align		4
.L_1026:
        /*1548*/ 	.word	index@(.nv.constant0._ZN7cutlass13device_kernelIN5flash11enable_sm90INS1_16FlashAttnFwdSm90INS1_25CollectiveMainloopFwdSm90ILi2EN4cute5tupleIJNS5_1CILi1EEES8_S8_EEENS6_IJNS7_ILi128EEESA_SA_EEELi128ENS_10bfloat16_tEfNS_4arch4Sm90ELb0ELb1ELb0ELb1ELb0ELb1ELb0ELb1ELb1ELb1ELb1ELb0EEENS1_21CollectiveEpilogueFwdISB_S9_SC_SE_Li256ELb1ELb1ELb1ELb0EEENS1_36VarlenDynamicPersistentTileSchedulerILi128ELi128ELi256ELi128ELb1ELb1ELb1ELb1ELb0ELb1EEEEEEEEEvNT_6ParamsE)
        /*154c*/ 	.short	0x0210
        /*154e*/ 	.short	0x0af0


	//----- nvinfo : EIATTR_SW_WAR
	.align		4
.L_1027:
        /*1550*/ 	.byte	0x04, 0x36
        /*1552*/ 	.short	(.L_1029 - .L_1028)
.L_1028:
        /*1554*/ 	.word	0x00000008
.L_1029:


//--------------------- .nv.info._ZN7cutlass13device_kernelIN5flash11enable_sm90INS1_16FlashAttnFwdSm90INS1_25CollectiveMainloopFwdSm90ILi2EN4cute5tupleIJNS5_1CILi1EEES8_S8_EEENS6_IJNS7_ILi128EEESA_SA_EEELi128ENS_10bfloat16_tEfNS_4arch4Sm90ELb1ELb0ELb0ELb0ELb0ELb0ELb0ELb1ELb1ELb1ELb1ELb0EEENS1_21CollectiveEpilogueFwdISB_S9_SC_SE_Li256ELb0ELb1ELb1ELb0EEENS1_19SingleTileSchedulerILb0ELb1ELb1ELi128EEEEEEEEEvNT_6ParamsE --------------------------
	.section	.nv.info._ZN7cutlass13device_kernelIN5flash11enable_sm90INS1_16FlashAttnFwdSm90INS1_25CollectiveMainloopFwdSm90ILi2EN4cute5tupleIJNS5_1CILi1EEES8_S8_EEENS6_IJNS7_ILi128EEESA_SA_EEELi128ENS_10bfloat16_tEfNS_4arch4Sm90ELb1ELb0ELb0ELb0ELb0ELb0ELb0ELb1ELb1ELb1ELb1ELb0EEENS1_21CollectiveEpilogueFwdISB_S9_SC_SE_Li256ELb0ELb1ELb1ELb0EEENS1_19SingleTileSchedulerILb0ELb1ELb1ELi128EEEEEEEEEvNT_6ParamsE,"",@"SHT_CUDA_INFO"
	.sectionflags	@""
	.align	4


	//----- nvinfo : EIATTR_CUDA_API_VERSION
	.align		4
        /*0000*/ 	.byte	0x04, 0x37
        /*0002*/ 	.short	(.L_1031 - .L_1030)
.L_1030:
        /*0004*/ 	.word	0x00000082


	//----- nvinfo : EIATTR_KPARAM_INFO
	.align		4
.L_1031:
        /*0008*/ 	.byte	0x04, 0x17
        /*000a*/ 	.short	(.L_1033 - .L_1032)
.L_1032:
        /*000c*/ 	.word	0x00000000
        /*0010*/ 	.short	0x0000
        /*0012*/ 	.short	0x0070
        /*0014*/ 	.byte	0x00, 0xf0, 0x01, 0x28


	//----- nvinfo : EIATTR_SPARSE_MMA_MASK
	.align		4
.L_1033:
        /*0018*/ 	.byte	0x03, 0x50
        /*001a*/ 	.short	0x0000


	//----- nvinfo : EIATTR_MAXREG_COUNT
	.align		4
        /*001c*/ 	.byte	0x03, 0x1b
        /*001e*/ 	.short	0x00a8


	//----- nvinfo : EIATTR_NUM_BARRIERS
	.align		4
        /*0020*/ 	.byte	0x02, 0x4c
        /*0022*/ 	.byte	0x10
	.zero		1


	//----- nvinfo : EIATTR_EXTERNS
	.align		4
        /*0024*/ 	.byte	0x04, 0x0f
        /*0026*/ 	.short	(.L_1035 - .L_1034)


	//   ....[0]....
	.align		4
.L_1034:
        /*0028*/ 	.word	index@(__assertfail)


	//----- nvinfo : EIATTR_ANNOTATIONS
	.align		4
.L_1035:
        /*002c*/ 	.byte	0x04, 0x55
        /*002e*/ 	.short	(.L_1037 - .L_1036)


	//   ....[0]....
.L_1036:
        /* <DEDUP_REMOVED lines=12> */


	//----- nvinfo : EIATTR_MERCURY_ISA_VERSION
	.align		4
.L_1037:
        /*00e0*/ 	.byte	0x03, 0x5f
        /*00e2*/ 	.short	0x0101


	//----- nvinfo : EIATTR_INT_WARP_WIDE_INSTR_OFFSETS
	.align		4
        /*00e4*/ 	.byte	0x04, 0x31
        /*00e6*/ 	.short	(.L_1039 - .L_1038)


	//   ....[0]....
.L_1038:
        /*00e8*/ 	.word	0x00000120


	//   ....[1]....
        /*00ec*/ 	.word	0x000001c0


	//   ....[2]....
        /*00f0*/ 	.word	0x00000230


	//----- nvinfo : EIATTR_COOP_GROUP_MASK_REGIDS
	.align		4
.L_1039:
        /*00f4*/ 	.byte	0x04, 0x29
        /*00f6*/ 	.short	(.L_1041 - .L_1040)


	//   ....[0]....
.L_1040:
        /*00f8*/ 	.word	0xffffffff


	//   ....[1]....
        /*00fc*/ 	.word	0xffffffff


	//   ....[2]....
        /*0100*/ 	.word	0xffffffff


	//   ....[3]....
        /*0104*/ 	.word	0xffffffff


	//   ....[4]....
        /*0108*/ 	.word	0xffffffff


	//   ....[5]....
        /*010c*/ 	.word	0xffffffff


	//   ....[6]....
        /*0110*/ 	.word	0xffffffff


	//   ....[7]....
        /*0114*/ 	.word	0xffffffff


	//   ....[8]....
        /*0118*/ 	.word	0xffffffff


	//   ....[9]....
        /*011c*/ 	.word	0xffffffff


	//   ....[10]....
        /*0120*/ 	.word	0xffffffff


	//   ....[11]....
        /*0124*/ 	.word	0xffffffff


	//   ....[12]....
        /*0128*/ 	.word	0xffffffff


	//   ....[13]....
        /*012c*/ 	.word	0xffffffff


	//   ....[14]....
        /*0130*/ 	.word	0xffffffff


	//   ....[15]....
        /*0134*/ 	.word	0xffffffff


	//   ....[16]....
        /*0138*/ 	.word	0xffffffff


	//   ....[17]....
        /*013c*/ 	.word	0xffffffff


	//   ....[18]....
        /*0140*/ 	.word	0xffffffff


	//   ....[19]....
        /*0144*/ 	.word	0xffffffff


	//   ....[20]....
        /*0148*/ 	.word	0xffffffff


	//   ....[21]....
        /*014c*/ 	.word	0xffffffff


	//   ....[22]....
        /*0150*/ 	.word	0xffffffff


	//   ....[23]....
        /*0154*/ 	.word	0xffffffff


	//   ....[24]....
        /*0158*/ 	.word	0xffffffff


	//   ....[25]....
        /*015c*/ 	.word	0xffffffff


	//   ....[26]....
        /*0160*/ 	.word	0xffffffff


	//   ....[27]....
        /*0164*/ 	.word	0xffffffff


	//   ....[28]....
        /*0168*/ 	.word	0xffffffff


	//   ....[29]....
        /*016c*/ 	.word	0xffffffff


	//   ....[30]....
        /*0170*/ 	.word	0xffffffff


	//   ....[31]....
        /*0174*/ 	.word	0xffffffff


	//   ....[32]....
        /*0178*/ 	.word	0xffffffff


	//   ....[33]....
        /*017c*/ 	.word	0xffffffff


	//   ....[34]....
        /*0180*/ 	.word	0xffffffff


	//   ....[35]....
        /*0184*/ 	.word	0xffffffff


	//   ....[36]....
        /*0188*/ 	.word	0xffffffff


	//   ....[37]....
        /*018c*/ 	.word	0xffffffff


	//   ....[38]....
        /*0190*/ 	.word	0xffffffff


	//   ....[39]....
        /*0194*/ 	.word	0xffffffff


	//   ....[40]....
        /*0198*/ 	.word	0xffffffff


	//   ....[41]....
        /*019c*/ 	.word	0xffffffff


	//   ....[42]....
        /*01a0*/ 	.word	0xffffffff


	//   ....[43]....
        /*01a4*/ 	.word	0xffffffff


	//   ....[44]....
        /*01a8*/ 	.word	0xffffffff


	//   ....[45]....
        /*01ac*/ 	.word	0xffffffff


	//   ....[46]....
        /*01b0*/ 	.word	0xffffffff


	//   ....[47]....
        /*01b4*/ 	.word	0xffffffff


	//   ....[48]....
        /*01b8*/ 	.word	0xffffffff


	//   ....[49]....
        /*01bc*/ 	.word	0xffffffff


	//   ....[50]....
        /*01c0*/ 	.word	0xffffffff


	//   ....[51]....
        /*01c4*/ 	.word	0xffffffff


	//   ....[52]....
        /*01c8*/ 	.word	0xffffffff


	//   ....[53]....
        /*01cc*/ 	.word	0xffffffff


	//   ....[54]....
        /*01d0*/ 	.word	0xffffffff


	//   ....[55]....
        /*01d4*/ 	.word	0x0500000f


	//   ....[56]....
        /*01d8*/ 	.word	0x0500000f


	//   ....[57]....
        /*01dc*/ 	.word	0x0500000f


	//   ....[58]....
        /*01e0*/ 	.word	0x0500000f


	//   ....[59]....
        /*01e4*/ 	.word	0x0500000f


	//   ....[60]....
        /*01e8*/ 	.word	0x0500000f


	//   ....[61]....
        /*01ec*/ 	.word	0x0500000f


	//   ....[62]....
        /*01f0*/ 	.word	0x0500000f


	//   ....[63]....
        /*01f4*/ 	.word	0x0500000f


	//   ....[64]....
        /*01f8*/ 	.word	0x0500000f


	//   ....[65]....
        /*01fc*/ 	.word	0x0500000f


	//   ....[66]....
        /*0200*/ 	.word	0x0500000f


	//   ....[67]....
        /*0204*/ 	.word	0x0500000f


	//   ....[68]....
        /*0208*/ 	.word	0x0500000f


	//   ....[69]....
        /*020c*/ 	.word	0x0500000f


	//   ....[70]....
        /*0210*/ 	.word	0x0500000f


	//   ....[71]....
        /*0214*/ 	.word	0x0500000f


	//   ....[72]....
        /*0218*/ 	.word	0x0500000f


	//----- nvinfo : EIATTR_COOP_GROUP_INSTR_OFFSETS
	.align		4
.L_1041:
        /*021c*/ 	.byte	0x04, 0x28
        /*021e*/ 	.short	(.L_1043 - .L_1042)


	//   ....[0]....
.L_1042:
        /*0220*/ 	.word	0x00000060


	//   ....[1]....
        /*0224*/ 	.word	0x00000130


	//   ....[2]....
        /*0228*/ 	.word	0x000001e0


	//   ....[3]....
        /*022c*/ 	.word	0x000003a0


	//   ....[4]....
        /*0230*/ 	.word	0x00000500


	//   ....[5]....
        /*0234*/ 	.word	0x00000620


	//   ....[6]....
        /*0238*/ 	.word	0x00000780


	//   ....[7]....
        /*023c*/ 	.word	0x00001170


	//   ....[8]....
        /*0240*/ 	.word	0x00001a00


	//   ....[9]....
        /*0244*/ 	.word	0x00001a40


	//   ....[10]....
        /*0248*/ 	.word	0x00002280


	//   ....[11]....
        /*024c*/ 	.word	0x00002340


	//   ....[12]....
        /*0250*/ 	.word	0x00002c00


	//   ....[13]....
        /*0254*/ 	.word	0x00002c50


	//   ....[14]....
        /*0258*/ 	.word	0x00003f40


	//   ....[15]....
        /*025c*/ 	.word	0x000046d0


	//   ....[16]....
        /*0260*/ 	.word	0x00004710


	//   ....[17]....
        /*0264*/ 	.word	0x00004730


	//   ....[18]....
        /*0268*/ 	.word	0x00004e10


	//   ....[19]....
        /*026c*/ 	.word	0x00004fe0


	//   ....[20]....
        /*0270*/ 	.word	0x00006a20


	//   ....[21]....
        /*0274*/ 	.word	0x00006a50


	//   ....[22]....
        /*0278*/ 	.word	0x00006d10


	//   ....[23]....
        /*027c*/ 	.word	0x00006d60


	//   ....[24]....
        /*0280*/ 	.word	0x00008320


	//   ....[25]....
        /*0284*/ 	.word	0x00008350


	//   ....[26]....
        /*0288*/ 	.word	0x00008420


	//   ....[27]....
        /*028c*/ 	.word	0x00008430


	//   ....[28]....
        /*0290*/ 	.word	0x00009310


	//   ....[29]....
        /*0294*/ 	.word	0x00009350


	//   ....[30]....
        /*0298*/ 	.word	0x00009380


	//   ....[31]....
        /*029c*/ 	.word	0x000093b0


	//   ....[32]....
        /*02a0*/ 	.word	0x000093c0


	//   ....[33]....
        /*02a4*/ 	.word	0x000093f0


	//   ....[34]....
        /*02a8*/ 	.word	0x00009a50


	//   ....[35]....
        /*02ac*/ 	.word	0x00009a60


	//   ....[36]....
        /*02b0*/ 	.word	0x0000a460


	//   ....[37]....
        /*02b4*/ 	.word	0x0000af70


	//   ....[38]....
        /*02b8*/ 	.word	0x0000b890


	//   ....[39]....
        /*02bc*/ 	.word	0x0000b8c0


	//   ....[40]....
        /*02c0*/ 	.word	0x0000b8f0


	//   ....[41]....
        /*02c4*/ 	.word	0x0000b9a0


	//   ....[42]....
        /*02c8*/ 	.word	0x0000b9c0


	//   ....[43]....
        /*02cc*/ 	.word	0x0000b9f0


	//   ....[44]....
        /*02d0*/ 	.word	0x0000ba70


	//   ....[45]....
        /*02d4*/ 	.word	0x0000baa0


	//   ....[46]....
        /*02d8*/ 	.word	0x0000bb00


	//   ....[47]....
        /*02dc*/ 	.word	0x0000bb30


	//   ....[48]....
        /*02e0*/ 	.word	0x0000bba0


	//   ....[49]....
        /*02e4*/ 	.word	0x0000bbd0


	//   ....[50]....
        /*02e8*/ 	.word	0x0000bc40


	//   ....[51]....
        /*02ec*/ 	.word	0x0000bc70


	//   ....[52]....
        /*02f0*/ 	.word	0x0000bcf0


	//   ....[53]....
        /*02f4*/ 	.word	0x0000bd30


	//   ....[54]....
        /*02f8*/ 	.word	0x0000dce0


	//   ....[55]....
        /*02fc*/ 	.word	0x0000e240


	//   ....[56]....
        /*0300*/ 	.word	0x0000e3b0


	//   ....[57]....
        /*0304*/ 	.word	0x0000e410


	//   ....[58]....
        /*0308*/ 	.word	0x0000e4b0


	//   ....[59]....
        /*030c*/ 	.word	0x0000e5a0


	//   ....[60]....
        /*0310*/ 	.word	0x0000e630


	//   ....[61]....
        /*0314*/ 	.word	0x0000e710


	//   ....[62]....
        /*0318*/ 	.word	0x0000e780


	//   ....[63]....
        /*031c*/ 	.word	0x0000e860


	//   ....[64]....
        /*0320*/ 	.word	0x0000e8d0


	//   ....[65]....
        /*0324*/ 	.word	0x0000e9b0


	//   ....[66]....
        /*0328*/ 	.word	0x0000ea20


	//   ....[67]....
        /*032c*/ 	.word	0x0000eb00


	//   ....[68]....
        /*0330*/ 	.word	0x0000eb70


	//   ....[69]....
        /*0334*/ 	.word	0x0000ec40


	//   ....[70]....
        /*0338*/ 	.word	0x0000ecb0


	//   ....[71]....
        /*033c*/ 	.word	0x0000ed60


	//   ....[72]....
        /*0340*/ 	.word	0x0000f160


	//----- nvinfo : EIATTR_REG_RECONFIG
	.align		4
.L_1043:
        /*0344*/ 	.byte	0x01, 0x54
	.zero		2


	//----- nvinfo : EIATTR_SYSCALL_OFFSETS
	.align		4
        /*0348*/ 	.byte	0x04, 0x46
        /*034a*/ 	.short	(.L_1045 - .L_1044)


	//   ....[0]....
.L_1044:
        /*034c*/ 	.word	0x00001330


	//   ....[1]....
        /*0350*/ 	.word	0x0000ac00


	//   ....[2]....
        /*0354*/ 	.word	0x0000ad40


	//   ....[3]....
        /*0358*/ 	.word	0x0000ae30


	//   ....[4]....
        /*035c*/ 	.word	0x0000b4f0


	//----- nvinfo : EIATTR_MBARRIER_INSTR_OFFSETS
	.align		4
.L_1045:
        /*0360*/ 	.byte	0x04, 0x39
        /*0362*/ 	.short	(.L_1047 - .L_1046)


	//   ....[0]....
.L_1046:
        /*0364*/ 	.word	0x00000250
        /*0368*/ 	.word	0x000000ff
        /*036c*/ 	.word	0x00028800
        /*0370*/ 	.short	0x0100
        /*0372*/ 	.byte	0x08
	.zero		1


	//   ....[1]....
        /*0374*/ 	.word	0x00000260
        /*0378*/ 	.word	0x000000ff
        /*037c*/ 	.word	0x00028820
        /*0380*/ 	.short	0x0100
        /*0382*/ 	.byte	0x08
	.zero		1


	//   ....[2]....
        /*0384*/ 	.word	0x00000350
        /*0388*/ 	.word	0x000000ff
        /*038c*/ 	.word	0x00028830
        /*0390*/ 	.short	0x0100
        /*0392*/ 	.byte	0x08
	.zero		1


	//   ....[3]....
        /*0394*/ 	.word	0x00000360
        /*0398*/ 	.word	0x000000ff
        /*039c*/ 	.word	0x00028840
        /*03a0*/ 	.short	0x0100
        /*03a2*/ 	.byte	0x08
	.zero		1


	//   ....[4]....
        /*03a4*/ 	.word	0x00000370
        /*03a8*/ 	.word	0x000000ff
        /*03ac*/ 	.word	0x00028838
        /*03b0*/ 	.short	0x0100
        /*03b2*/ 	.byte	0x08
	.zero		1


	//   ....[5]....
        /*03b4*/ 	.word	0x00000380
        /*03b8*/ 	.word	0x000000ff
        /*03bc*/ 	.word	0x00028848
        /*03c0*/ 	.short	0x0100
        /*03c2*/ 	.byte	0x08
	.zero		1


	//   ....[6]....
        /*03c4*/ 	.word	0x000004b0
        /*03c8*/ 	.word	0x000000ff
        /*03cc*/ 	.word	0x00028850
        /*03d0*/ 	.short	0x0100
        /*03d2*/ 	.byte	0x08
	.zero		1


	//   ....[7]....
        /*03d4*/ 	.word	0x000004c0
        /*03d8*/ 	.word	0x000000ff
        /*03dc*/ 	.word	0x00028860
        /*03e0*/ 	.short	0x0100
        /*03e2*/ 	.byte	0x08
	.zero		1


	//   ....[8]....
        /*03e4*/ 	.word	0x000004d0
        /*03e8*/ 	.word	0x000000ff
        /*03ec*/ 	.word	0x00028858
        /*03f0*/ 	.short	0x0100
        /*03f2*/ 	.byte	0x08
	.zero		1


	//   ....[9]....
        /*03f4*/ 	.word	0x000004e0
        /*03f8*/ 	.word	0x000000ff
        /*03fc*/ 	.word	0x00028868
        /*0400*/ 	.short	0x0100
        /*0402*/ 	.byte	0x08
	.zero		1


	//   ....[10]....
        /*0404*/ 	.word	0x000005d0
        /*0408*/ 	.word	0x000000ff
        /*040c*/ 	.word	0x00028870
        /*0410*/ 	.short	0x0100
        /*0412*/ 	.byte	0x06
	.zero		1


	//   ....[11]....
        /*0414*/ 	.word	0x000005e0
        /*0418*/ 	.word	0x000000ff
        /*041c*/ 	.word	0x00028880
        /*0420*/ 	.short	0x0100
        /*0422*/ 	.byte	0x06
	.zero		1


	//   ....[12]....
        /*0424*/ 	.word	0x000005f0
        /*0428*/ 	.word	0x000000ff
        /*042c*/ 	.word	0x00028878
        /*0430*/ 	.short	0x0100
        /*0432*/ 	.byte	0x06
	.zero		1


	//   ....[13]....
        /*0434*/ 	.word	0x00000600
        /*0438*/ 	.word	0x000000ff
        /*043c*/ 	.word	0x00028888
        /*0440*/ 	.short	0x0100
        /*0442*/ 	.byte	0x06
	.zero		1


	//   ....[14]....
        /*0444*/ 	.word	0x00000730
        /*0448*/ 	.word	0x000000ff
        /*044c*/ 	.word	0x00028890
        /*0450*/ 	.short	0x0100
        /*0452*/ 	.byte	0x08
	.zero		1


	//   ....[15]....
        /*0454*/ 	.word	0x00000740
        /*0458*/ 	.word	0x000000ff
        /*045c*/ 	.word	0x000288a0
        /*0460*/ 	.short	0x0100
        /*0462*/ 	.byte	0x08
	.zero		1


	//   ....[16]....
        /*0464*/ 	.word	0x00000750
        /*0468*/ 	.word	0x000000ff
        /*046c*/ 	.word	0x00028898
        /*0470*/ 	.short	0x0100
        /*0472*/ 	.byte	0x08
	.zero		1


	//   ....[17]....
        /*0474*/ 	.word	0x00000760
        /*0478*/ 	.word	0x000000ff
        /*047c*/ 	.word	0x000288a8
        /*0480*/ 	.short	0x0100
        /*0482*/ 	.byte	0x08
	.zero		1


	//   ....[18]....
        /*0484*/ 	.word	0x00000890
        /*0488*/ 	.word	0x000000ff
        /*048c*/ 	.word	0x000288b0
        /*0490*/ 	.short	0x0100
        /*0492*/ 	.byte	0x08
	.zero		1


	//   ....[19]....
        /*0494*/ 	.word	0x000008a0
        /*0498*/ 	.word	0x000000ff
        /*049c*/ 	.word	0x000288c0
        /*04a0*/ 	.short	0x0100
        /*04a2*/ 	.byte	0x08
	.zero		1


	//   ....[20]....
        /*04a4*/ 	.word	0x000008b0
        /*04a8*/ 	.word	0x000000ff
        /*04ac*/ 	.word	0x000288b8
        /*04b0*/ 	.short	0x0100
        /*04b2*/ 	.byte	0x08
	.zero		1


	//   ....[21]....
        /*04b4*/ 	.word	0x000008c0
        /*04b8*/ 	.word	0x000000ff
        /*04bc*/ 	.word	0x000288c8
        /*04c0*/ 	.short	0x0100
        /*04c2*/ 	.byte	0x08
	.zero		1


	//   ....[22]....
        /*04c4*/ 	.word	0x00001360
        /*04c8*/ 	.word	0x000000ff
        /*04cc*/ 	.word	0x00028800
        /*04d0*/ 	.short	0x010a
        /*04d2*/ 	.byte	0x24
	.zero		1


	//   ....[23]....
        /*04d4*/ 	.word	0x000013c0
        /*04d8*/ 	.word	0x000000ff
        /*04dc*/ 	.word	0x00028830
        /*04e0*/ 	.short	0x010a
        /*04e2*/ 	.byte	0x24
	.zero		1


	//   ....[24]....
        /*04e4*/ 	.word	0x00001450
        /*04e8*/ 	.word	0x000000ff
        /*04ec*/ 	.word	0x00028830
        /*04f0*/ 	.short	0x010a
        /*04f2*/ 	.byte	0x24
	.zero		1


	//   ....[25]....
        /*04f4*/ 	.word	0x00002fa0
        /*04f8*/ 	.word	0x00000006
        /*04fc*/ 	.word	0x00000000
        /*0500*/ 	.short	0x0101
        /*0502*/ 	.byte	0x3f
	.zero		1


	//   ....[26]....
        /*0504*/ 	.word	0x00003a60
        /*0508*/ 	.word	0x000000ff
        /*050c*/ 	.word	0x00028830
        /*0510*/ 	.short	0x010a
        /*0512*/ 	.byte	0x07
	.zero		1


	//   ....[27]....
        /*0514*/ 	.word	0x00003aa0
        /*0518*/ 	.word	0x000000ff
        /*051c*/ 	.word	0x00028830
        /*0520*/ 	.short	0x010a
        /*0522*/ 	.byte	0x07
	.zero		1


	//   ....[28]....
        /*0524*/ 	.word	0x00003dd0
        /*0528*/ 	.word	0x000000ff
        /*052c*/ 	.word	0x00028850
        /*0530*/ 	.short	0x010a
        /*0532*/ 	.byte	0x07
	.zero		1


	//   ....[29]....
        /*0534*/ 	.word	0x00003e10
        /*0538*/ 	.word	0x000000ff
        /*053c*/ 	.word	0x00028850
        /*0540*/ 	.short	0x010a
        /*0542*/ 	.byte	0x07
	.zero		1


	//   ....[30]....
        /*0544*/ 	.word	0x00005550
        /*0548*/ 	.word	0x0000002b
        /*054c*/ 	.word	0x00000000
        /*0550*/ 	.short	0x0101
        /*0552*/ 	.byte	0x3f
	.zero		1


	//   ....[31]....
        /*0554*/ 	.word	0x000056c0
        /*0558*/ 	.word	0x0000002d
        /*055c*/ 	.word	0x00000000
        /*0560*/ 	.short	0x0101
        /*0562*/ 	.byte	0x3f
	.zero		1


	//   ....[32]....
        /*0564*/ 	.word	0x00006390
        /*0568*/ 	.word	0x000000ff
        /*056c*/ 	.word	0x00028830
        /*0570*/ 	.short	0x010a
        /*0572*/ 	.byte	0x07
	.zero		1


	//   ....[33]....
        /*0574*/ 	.word	0x000063d0
        /*0578*/ 	.word	0x000000ff
        /*057c*/ 	.word	0x00028830
        /*0580*/ 	.short	0x010a
        /*0582*/ 	.byte	0x07
	.zero		1


	//   ....[34]....
        /*0584*/ 	.word	0x000066f0
        /*0588*/ 	.word	0x000000ff
        /*058c*/ 	.word	0x00028850
        /*0590*/ 	.short	0x010a
        /*0592*/ 	.byte	0x07
	.zero		1


	//   ....[35]....
        /*0594*/ 	.word	0x00006730
        /*0598*/ 	.word	0x000000ff
        /*059c*/ 	.word	0x00028850
        /*05a0*/ 	.short	0x010a
        /*05a2*/ 	.byte	0x07
	.zero		1


	//   ....[36]....
        /*05a4*/ 	.word	0x00007890
        /*05a8*/ 	.word	0x0000001b
        /*05ac*/ 	.word	0x00000000
        /*05b0*/ 	.short	0x0101
        /*05b2*/ 	.byte	0x3f
	.zero		1


	//   ....[37]....
        /*05b4*/ 	.word	0x00007930
        /*05b8*/ 	.word	0x0000001f
        /*05bc*/ 	.word	0x00000000
        /*05c0*/ 	.short	0x0101
        /*05c2*/ 	.byte	0x3f
	.zero		1


	//   ....[38]....
        /*05c4*/ 	.word	0x00008290
        /*05c8*/ 	.word	0x000000ff
        /*05cc*/ 	.word	0x00028850
        /*05d0*/ 	.short	0x010a
        /*05d2*/ 	.byte	0x05
	.zero		1


	//   ....[39]....
        /*05d4*/ 	.word	0x000082d0
        /*05d8*/ 	.word	0x000000ff
        /*05dc*/ 	.word	0x00028850
        /*05e0*/ 	.short	0x010a
        /*05e2*/ 	.byte	0x05
	.zero		1


	//   ....[40]....
        /*05e4*/ 	.word	0x00008790
        /*05e8*/ 	.word	0x0000000c
        /*05ec*/ 	.word	0x00000000
        /*05f0*/ 	.short	0x0101
        /*05f2*/ 	.byte	0x3f
	.zero		1


	//   ....[41]....
        /*05f4*/ 	.word	0x000093d0
        /*05f8*/ 	.word	0x000000ff
        /*05fc*/ 	.word	0x00000000
        /*0600*/ 	.short	0x0101
        /*0602*/ 	.byte	0x04
	.zero		1


	//   ....[42]....
        /*0604*/ 	.word	0x0000b180
        /*0608*/ 	.word	0x000000ff
        /*060c*/ 	.word	0x00028840
        /*0610*/ 	.short	0x010a
        /*0612*/ 	.byte	0x26
	.zero		1


	//   ....[43]....
        /*0614*/ 	.word	0x0000be20
        /*0618*/ 	.word	0x000000ff
        /*061c*/ 	.word	0x00028800
        /*0620*/ 	.short	0x0107
        /*0622*/ 	.byte	0x26
	.zero		1


	//   ....[44]....
        /*0624*/ 	.word	0x0000be90
        /*0628*/ 	.word	0x000000ff
        /*062c*/ 	.word	0x00028800
        /*0630*/ 	.short	0x0101
        /*0632*/ 	.byte	0x26
	.zero		1


	//   ....[45]....
        /*0634*/ 	.word	0x0000beb0
        /*0638*/ 	.word	0x000000ff
        /*063c*/ 	.word	0x00028820
        /*0640*/ 	.short	0x010a
        /*0642*/ 	.byte	0x26
	.zero		1


	//   ....[46]....
        /*0644*/ 	.word	0x0000c290
        /*0648*/ 	.word	0x000000ff
        /*064c*/ 	.word	0x00028848
        /*0650*/ 	.short	0x010a
        /*0652*/ 	.byte	0x26
	.zero		1


	//   ....[47]....
        /*0654*/ 	.word	0x0000c550
        /*0658*/ 	.word	0x000000ff
        /*065c*/ 	.word	0x00028860
        /*0660*/ 	.short	0x010a
        /*0662*/ 	.byte	0x26
	.zero		1


	//   ....[48]....
        /*0664*/ 	.word	0x0000ca50
        /*0668*/ 	.word	0x000000ff
        /*066c*/ 	.word	0x00028840
        /*0670*/ 	.short	0x010a
        /*0672*/ 	.byte	0x26
	.zero		1


	//   ....[49]....
        /*0674*/ 	.word	0x0000cd30
        /*0678*/ 	.word	0x000000ff
        /*067c*/ 	.word	0x00028868
        /*0680*/ 	.short	0x010a
        /*0682*/ 	.byte	0x26
	.zero		1


	//   ....[50]....
        /*0684*/ 	.word	0x0000d280
        /*0688*/ 	.word	0x000000ff
        /*068c*/ 	.word	0x00028848
        /*0690*/ 	.short	0x010a
        /*0692*/ 	.byte	0x26
	.zero		1


	//   ....[51]....
        /*0694*/ 	.word	0x0000d540
        /*0698*/ 	.word	0x000000ff
        /*069c*/ 	.word	0x00028860
        /*06a0*/ 	.short	0x010a
        /*06a2*/ 	.byte	0x26
	.zero		1


	//   ....[52]....
        /*06a4*/ 	.word	0x0000d8e0
        /*06a8*/ 	.word	0x00000003
        /*06ac*/ 	.word	0x00028860
        /*06b0*/ 	.short	0x010a
        /*06b2*/ 	.byte	0x3f
	.zero		1


	//   ....[53]....
        /*06b4*/ 	.word	0x0000dc70
        /*06b8*/ 	.word	0x00000002
        /*06bc*/ 	.word	0x00028820
        /*06c0*/ 	.short	0x010a
        /*06c2*/ 	.byte	0x3f
	.zero		1


	//   ....[54]....
        /*06c4*/ 	.word	0x0000ddf0
        /*06c8*/ 	.word	0x00000006
        /*06cc*/ 	.word	0x00000000
        /*06d0*/ 	.short	0x010a
        /*06d2*/ 	.byte	0x3f
	.zero		1


	//   ....[55]....
        /*06d4*/ 	.word	0x0000de60
        /*06d8*/ 	.word	0x00000003
        /*06dc*/ 	.word	0x00000000
        /*06e0*/ 	.short	0x010a
        /*06e2*/ 	.byte	0x3f
	.zero		1


	//   ....[56]....
        /*06e4*/ 	.word	0x0000dec0
        /*06e8*/ 	.word	0x00000000
        /*06ec*/ 	.word	0x00000000
        /*06f0*/ 	.short	0x010a
        /*06f2*/ 	.byte	0x3f
	.zero		1


	//   ....[57]....
        /*06f4*/ 	.word	0x0000def0
        /*06f8*/ 	.word	0x00000003
        /*06fc*/ 	.word	0x00000000
        /*0700*/ 	.short	0x010a
        /*0702*/ 	.byte	0x3f
	.zero		1


	//   ....[58]....
        /*0704*/ 	.word	0x0000df60
        /*0708*/ 	.word	0x00000000
        /*070c*/ 	.word	0x00028800
        /*0710*/ 	.short	0x010a
        /*0712*/ 	.byte	0x3f
	.zero		1


	//   ....[59]....
        /*0714*/ 	.word	0x0000dfc0
        /*0718*/ 	.word	0x00000000
        /*071c*/ 	.word	0x00028830
        /*0720*/ 	.short	0x010a
        /*0722*/ 	.byte	0x3f
	.zero		1


	//   ....[60]....
        /*0724*/ 	.word	0x0000e020
        /*0728*/ 	.word	0x00000009
        /*072c*/ 	.word	0x00028830
        /*0730*/ 	.short	0x010a
        /*0732*/ 	.byte	0x3f
	.zero		1


	//   ....[61]....
        /*0734*/ 	.word	0x0000e080
        /*0738*/ 	.word	0x00000009
        /*073c*/ 	.word	0x00028850
        /*0740*/ 	.short	0x010a
        /*0742*/ 	.byte	0x3f
	.zero		1


	//   ....[62]....
        /*0744*/ 	.word	0x0000e0e0
        /*0748*/ 	.word	0x00000009
        /*074c*/ 	.word	0x00028830
        /*0750*/ 	.short	0x010a
        /*0752*/ 	.byte	0x3f
	.zero		1


	//   ....[63]....
        /*0754*/ 	.word	0x0000e140
        /*0758*/ 	.word	0x00000009
        /*075c*/ 	.word	0x00028850
        /*0760*/ 	.short	0x010a
        /*0762*/ 	.byte	0x3f
	.zero		1


	//   ....[64]....
        /*0764*/ 	.word	0x0000e1a0
        /*0768*/ 	.word	0x00000003
        /*076c*/ 	.word	0x00028850
        /*0770*/ 	.short	0x010a
        /*0772*/ 	.byte	0x3f
	.zero		1


	//   ....[65]....
        /*0774*/ 	.word	0x0000e300
        /*0778*/ 	.word	0x00000003
        /*077c*/ 	.word	0x00028840
        /*0780*/ 	.short	0x010a
        /*0782*/ 	.byte	0x3f
	.zero		1


	//   ....[66]....
        /*0784*/ 	.word	0x0000eda0
        /*0788*/ 	.word	0x00000003
        /*078c*/ 	.word	0x00028820
        /*0790*/ 	.short	0x010a
        /*0792*/ 	.byte	0x3f
	.zero		1


	//   ....[67]....
        /*0794*/ 	.word	0x0000ee00
        /*0798*/ 	.word	0x00000003
        /*079c*/ 	.word	0x00028848
        /*07a0*/ 	.short	0x010a
        /*07a2*/ 	.byte	0x3f
	.zero		1


	//   ....[68]....
        /*07a4*/ 	.word	0x0000ee60
        /*07a8*/ 	.word	0x00000003
        /*07ac*/ 	.word	0x00028860
        /*07b0*/ 	.short	0x010a
        /*07b2*/ 	.byte	0x3f
	.zero		1


	//   ....[69]....
        /*07b4*/ 	.word	0x0000eec0
        /*07b8*/ 	.word	0x00000003
        /*07bc*/ 	.word	0x00028840
        /*07c0*/ 	.short	0x010a
        /*07c2*/ 	.byte	0x3f
	.zero		1


	//   ....[70]....
        /*07c4*/ 	.word	0x0000ef20
        /*07c8*/ 	.word	0x00000003
        /*07cc*/ 	.word	0x00028868
        /*07d0*/ 	.short	0x010a
        /*07d2*/ 	.byte	0x3f
	.zero		1


	//   ....[71]....
        /*07d4*/ 	.word	0x0000ef80
        /*07d8*/ 	.word	0x00000003
        /*07dc*/ 	.word	0x00028848
        /*07e0*/ 	.short	0x010a
        /*07e2*/ 	.byte	0x3f
	.zero		1


	//   ....[72]....
        /*07e4*/ 	.word	0x0000efe0
        /*07e8*/ 	.word	0x00000003
        /*07ec*/ 	.word	0x00028860
        /*07f0*/ 	.short	0x010a
        /*07f2*/ 	.byte	0x3f
	.zero		1


	//   ....[73]....
        /*07f4*/ 	.word	0x0000f030
        /*07f8*/ 	.word	0x00000003
        /*07fc*/ 	.word	0x00028860
        /*0800*/ 	.short	0x010a
        /*0802*/ 	.byte	0x3f
	.zero		1


	//   ....[74]....
        /*0804*/ 	.word	0x0000f080
        /*0808*/ 	.word	0x00000002
        /*080c*/ 	.word	0x00028820
        /*0810*/ 	.short	0x010a
        /*0812*/ 	.byte	0x3f
	.zero		1


	//   ....[75]....
        /*0814*/ 	.word	0x0000f220
        /*0818*/ 	.word	0x00000006
        /*081c*/ 	.word	0x00000000
        /*0820*/ 	.short	0x010a
        /*0822*/ 	.byte	0x3f
	.zero		1


	//   ....[76]....
        /*0824*/ 	.word	0x0000f270
        /*0828*/ 	.word	0x00000003
        /*082c*/ 	.word	0x00000000
        /*0830*/ 	.short	0x010a
        /*0832*/ 	.byte	0x3f
	.zero		1


	//   ....[77]....
        /*0834*/ 	.word	0x0000f2c0
        /*0838*/ 	.word	0x00000000
        /*083c*/ 	.word	0x00000000
        /*0840*/ 	.short	0x010a
        /*0842*/ 	.byte	0x3f
	.zero		1


	//----- nvinfo : EIATTR_NUM_MBARRIERS
	.align		4
.L_1047:
        /*0844*/ 	.byte	0x03, 0x38
        /*0846*/ 	.short	0x0016


	//----- nvinfo : EIATTR_EXIT_INSTR_OFFSETS
	.align		4
        /*0848*/ 	.byte	0x04, 0x1c
        /*084a*/ 	.short	(.L_1049 - .L_1048)


	//   ....[0]....
.L_1048:
        /*084c*/ 	.word	0x0000df40


	//----- nvinfo : EIATTR_MAX_THREADS
	.align		4
.L_1049:
        /*0850*/ 	.byte	0x04, 0x05
        /*0852*/ 	.short	(.L_1051 - .L_1050)
.L_1050:
        /*0854*/ 	.word	0x00000180
        /*0858*/ 	.word	0x00000001
        /*085c*/ 	.word	0x00000001


	//----- nvinfo : EIATTR_CRS_STACK_SIZE
	.align		4
.L_1051:
        /*0860*/ 	.byte	0x04, 0x1e
        /*0862*/ 	.short	(.L_1053 - .L_1052)
.L_1052:
        /*0864*/ 	.word	0x00000000


	//----- nvinfo : EIATTR_CBANK_PARAM_SIZE
	.align		4
.L_1053:
        /*0868*/ 	.byte	0x03, 0x19
        /*086a*/ 	.short	0x0a70


	//----- nvinfo : EIATTR_PARAM_CBANK
	.align		4
        /*086c*/ 	.byte	0x04, 0x0a
        /*086e*/ 	.short	(.L_1055 - .L_1054)
	.align		4
.L_1054:
        /*0870*/ 	.word	index@(.nv.constant0._ZN7cutlass13device_kernelIN5flash11enable_sm90INS1_16FlashAttnFwdSm90INS1_25CollectiveMainloopFwdSm90ILi2EN4cute5tupleIJNS5_1CILi1EEES8_S8_EEENS6_IJNS7_ILi128EEESA_SA_EEELi128ENS_10bfloat16_tEfNS_4arch4Sm90ELb1ELb0ELb0ELb0ELb0ELb0ELb0ELb1ELb1ELb1ELb1ELb0EEENS1_21CollectiveEpilogueFwdISB_S9_SC_SE_Li256ELb0ELb1ELb1ELb0EEENS1_19SingleTileSchedulerILb0ELb1ELb1ELi128EEEEEEEEEvNT_6ParamsE)
        /*0874*/ 	.short	0x0210
        /*0876*/ 	.short	0x0a70


	//----- nvinfo : EIATTR_SW_WAR
	.align		4
.L_1055:
        /*0878*/ 	.byte	0x04, 0x36
        /*087a*/ 	.short	(.L_1057 - .L_1056)
.L_1056:
        /*087c*/ 	.word	0x00000008
.L_1057:


//--------------------- .nv.info._ZN7cutlass13device_kernelIN5flash11enable_sm90INS1_16FlashAttnFwdSm90INS1_25CollectiveMainloopFwdSm90ILi2EN4cute5tupleIJNS5_1CILi1EEES8_S8_EEENS6_IJNS7_ILi128EEESA_SA_EEELi128ENS_10bfloat16_tEfNS_4arch4Sm90ELb1ELb0ELb0ELb1ELb0ELb0ELb0ELb1ELb1ELb1ELb1ELb0EEENS1_21CollectiveEpilogueFwdISB_S9_SC_SE_Li256ELb1ELb1ELb1ELb0EEENS1_36VarlenDynamicPersistentTileSchedulerILi128ELi128ELi256ELi128ELb1ELb1ELb1ELb1ELb1ELb1EEEEEEEEEvNT_6ParamsE --------------------------
	.section	.nv.info._ZN7cutlass13device_kernelIN5flash11enable_sm90INS1_16FlashAttnFwdSm90INS1_25CollectiveMainloopFwdSm90ILi2EN4cute5tupleIJNS5_1CILi1EEES8_S8_EEENS6_IJNS7_ILi128EEESA_SA_EEELi128ENS_10bfloat16_tEfNS_4arch4Sm90ELb1ELb0ELb0ELb1ELb0ELb0ELb0ELb1ELb1ELb1ELb1ELb0EEENS1_21CollectiveEpilogueFwdISB_S9_SC_SE_Li256ELb1ELb1ELb1ELb0EEENS1_36VarlenDynamicPersistentTileSchedulerILi128ELi128ELi256ELi128ELb1ELb1ELb1ELb1ELb1ELb1EEEEEEEEEvNT_6ParamsE,"",@"SHT_CUDA_INFO"
	.sectionflags	@""
	.align	4


	//----- nvinfo : EIATTR_CUDA_API_VERSION
	.align		4
        /*0000*/ 	.byte	0x04, 0x37
        /*0002*/ 	.short	(.L_1059 - .L_1058)
.L_1058:
        /*0004*/ 	.word	0x00000082


	//----- nvinfo : EIATTR_KPARAM_INFO
	.align		4
.L_1059:
        /*0008*/ 	.byte	0x04, 0x17
        /*000a*/ 	.short	(.L_1061 - .L_1060)
.L_1060:
        /*000c*/ 	.word	0x00000000
        /*0010*/ 	.short	0x0000
        /*0012*/ 	.short	0x0070
        /*0014*/ 	.byte	0x00, 0xf0, 0x01, 0x2a


	//----- nvinfo : EIATTR_SPARSE_MMA_MASK
	.align		4
.L_1061:
        /*0018*/ 	.byte	0x03, 0x50
        /*001a*/ 	.short	0x0000


	//----- nvinfo : EIATTR_MAXREG_COUNT
	.align		4
        /*001c*/ 	.byte	0x03, 0x1b
        /*001e*/ 	.short	0x00a8


	//----- nvinfo : EIATTR_NUM_BARRIERS
	.align		4
        /*0020*/ 	.byte	0x02, 0x4c
        /*0022*/ 	.byte	0x10
	.zero		1


	//----- nvinfo : EIATTR_EXTERNS
	.align		4
        /*0024*/ 	.byte	0x04, 0x0f
        /*0026*/ 	.short	(.L_1063 - .L_1062)


	//   ....[0]....
	.align		4
.L_1062:
        /*0028*/ 	.word	index@(__assertfail)


	//----- nvinfo : EIATTR_ANNOTATIONS
	.align		4
.L_1063:
        /*002c*/ 	.byte	0x04, 0x55
        /*002e*/ 	.short	(.L_1065 - .L_1064)


	//   ....[0]....
.L_1064:
        /* <DEDUP_REMOVED lines=71> */


	//----- nvinfo : EIATTR_MERCURY_ISA_VERSION
	.align		4
.L_1065:
        /*0490*/ 	.byte	0x03, 0x5f
        /*0492*/ 	.short	0x0101


	//----- nvinfo : EIATTR_UNUSED_LOAD_BYTE_OFFSET
	.align		4
        /*0494*/ 	.byte	0x04, 0x44
        /*0496*/ 	.short	(.L_1067 - .L_1066)


	//   ....[0]....
.L_1066:
        /*0498*/ 	.word	0x00000a40
        /*049c*/ 	.word	0x0000fff0


	//   ....[1]....
        /*04a0*/ 	.word	0x000095a0
        /*04a4*/ 	.word	0x0000fff0


	//----- nvinfo : EIATTR_INT_WARP_WIDE_INSTR_OFFSETS
	.align		4
.L_1067:
        /*04a8*/ 	.byte	0x04, 0x31
        /*04aa*/ 	.short	(.L_1069 - .L_1068)


	//   ....[0]....
.L_1068:
        /*04ac*/ 	.word	0x00000130


	//   ....[1]....
        /*04b0*/ 	.word	0x00000170


	//   ....[2]....
        /*04b4*/ 	.word	0x000001e0


	//   ....[3]....
        /*04b8*/ 	.word	0x0000df70


	//   ....[4]....
        /*04bc*/ 	.word	0x0000e000


	//   ....[5]....
        /*04c0*/ 	.word	0x00011660


	//   ....[6]....
        /*04c4*/ 	.word	0x000116f0


	//----- nvinfo : EIATTR_COOP_GROUP_MASK_REGIDS
	.align		4
.L_1069:
        /*04c8*/ 	.byte	0x04, 0x29
        /*04ca*/ 	.short	(.L_1071 - .L_1070)


	//   ....[0]....
.L_1070:
        /*04cc*/ 	.word	0xffffffff


	//   ....[1]....
        /*04d0*/ 	.word	0xffffffff


	//   ....[2]....
        /*04d4*/ 	.word	0xffffffff


	//   ....[3]....
        /*04d8*/ 	.word	0xffffffff


	//   ....[4]....
        /*04dc*/ 	.word	0xffffffff


	//   ....[5]....
        /*04e0*/ 	.word	0xffffffff


	//   ....[6]....
        /*04e4*/ 	.word	0xffffffff


	//   ....[7]....
        /*04e8*/ 	.word	0xffffffff


	//   ....[8]....
        /*04ec*/ 	.word	0xffffffff


	//   ....[9]....
        /*04f0*/ 	.word	0xffffffff


	//   ....[10]....
        /*04f4*/ 	.word	0xffffffff


	//   ....[11]....
        /*04f8*/ 	.word	0xffffffff


	//   ....[12]....
        /*04fc*/ 	.word	0xffffffff


	//   ....[13]....
        /*0500*/ 	.word	0xffffffff


	//   ....[14]....
        /*0504*/ 	.word	0xffffffff


	//   ....[15]....
        /*0508*/ 	.word	0xffffffff


	//   ....[16]....
        /*050c*/ 	.word	0xffffffff


	//   ....[17]....
        /*0510*/ 	.word	0xffffffff


	//   ....[18]....
        /*0514*/ 	.word	0xffffffff


	//   ....[19]....
        /*0518*/ 	.word	0xffffffff


	//   ....[20]....
        /*051c*/ 	.word	0xffffffff


	//   ....[21]....
        /*0520*/ 	.word	0xffffffff


	//   ....[22]....
        /*0524*/ 	.word	0xffffffff


	//   ....[23]....
        /*0528*/ 	.word	0xffffffff


	//   ....[24]....
        /*052c*/ 	.word	0xffffffff


	//   ....[25]....
        /*0530*/ 	.word	0xffffffff


	//   ....[26]....
        /*0534*/ 	.word	0xffffffff


	//   ....[27]....
        /*0538*/ 	.word	0xffffffff


	//   ....[28]....
        /*053c*/ 	.word	0xffffffff


	//   ....[29]....
        /*0540*/ 	.word	0xffffffff


	//   ....[30]....
        /*0544*/ 	.word	0xffffffff


	//   ....[31]....
        /*0548*/ 	.word	0xffffffff


	//   ....[32]....
        /*054c*/ 	.word	0xffffffff


	//   ....[33]....
        /*0550*/ 	.word	0xffffffff


	//   ....[34]....
        /*0554*/ 	.word	0xffffffff


	//   ....[35]....
        /*0558*/ 	.word	0xffffffff


	//   ....[36]....
        /*055c*/ 	.word	0xffffffff


	//   ....[37]....
        /*0560*/ 	.word	0xffffffff


	//   ....[38]....
        /*0564*/ 	.word	0xffffffff


	//   ....[39]....
        /*0568*/ 	.word	0xffffffff


	//   ....[40]....
        /*056c*/ 	.word	0xffffffff


	//   ....[41]....
        /*0570*/ 	.word	0xffffffff


	//   ....[42]....
        /*0574*/ 	.word	0xffffffff


	//   ....[43]....
        /*0578*/ 	.word	0xffffffff


	//   ....[44]....
        /*057c*/ 	.word	0xffffffff


	//   ....[45]....
        /*0580*/ 	.word	0xffffffff


	//   ....[46]....
        /*0584*/ 	.word	0xffffffff


	//   ....[47]....
        /*0588*/ 	.word	0xffffffff


	//   ....[48]....
        /*058c*/ 	.word	0xffffffff


	//   ....[49]....
        /*0590*/ 	.word	0xffffffff


	//   ....[50]....
        /*0594*/ 	.word	0xffffffff


	//   ....[51]....
        /*0598*/ 	.word	0xffffffff


	//   ....[52]....
        /*059c*/ 	.word	0xffffffff


	//   ....[53]....
        /*05a0*/ 	.word	0xffffffff


	//   ....[54]....
        /*05a4*/ 	.word	0xffffffff


	//   ....[55]....
        /*05a8*/ 	.word	0xffffffff


	//   ....[56]....
        /*05ac*/ 	.word	0xffffffff


	//   ....[57]....
        /*05b0*/ 	.word	0xffffffff


	//   ....[58]....
        /*05b4*/ 	.word	0xffffffff


	//   ....[59]....
        /*05b8*/ 	.word	0xffffffff


	//   ....[60]....
        /*05bc*/ 	.word	0xffffffff


	//   ....[61]....
        /*05c0*/ 	.word	0xffffffff


	//   ....[62]....
        /*05c4*/ 	.word	0xffffffff


	//   ....[63]....
        /*05c8*/ 	.word	0xffffffff


	//   ....[64]....
        /*05cc*/ 	.word	0xffffffff


	//   ....[65]....
        /*05d0*/ 	.word	0xffffffff


	//   ....[66]....
        /*05d4*/ 	.word	0xffffffff


	//   ....[67]....
        /*05d8*/ 	.word	0xffffffff


	//   ....[68]....
        /*05dc*/ 	.word	0xffffffff


	//   ....[69]....
        /*05e0*/ 	.word	0xffffffff


	//   ....[70]....
        /*05e4*/ 	.word	0xffffffff


	//   ....[71]....
        /*05e8*/ 	.word	0xffffffff


	//   ....[72]....
        /*05ec*/ 	.word	0xffffffff


	//   ....[73]....
        /*05f0*/ 	.word	0xffffffff


	//   ....[74]....
        /*05f4*/ 	.word	0xffffffff


	//   ....[75]....
        /*05f8*/ 	.word	0xffffffff


	//   ....[76]....
        /*05fc*/ 	.word	0xffffffff


	//   ....[77]....
        /*0600*/ 	.word	0xffffffff


	//   ....[78]....
        /*0604*/ 	.word	0xffffffff


	//   ....[79]....
        /*0608*/ 	.word	0xffffffff


	//   ....[80]....
        /*060c*/ 	.word	0xffffffff


	//   ....[81]....
        /*0610*/ 	.word	0xffffffff


	//   ....[82]....
        /*0614*/ 	.word	0xffffffff


	//   ....[83]....
        /*0618*/ 	.word	0xffffffff


	//   ....[84]....
        /*061c*/ 	.word	0xffffffff


	//   ....[85]....
        /*0620*/ 	.word	0xffffffff


	//   ....[86]....
        /*0624*/ 	.word	0xffffffff


	//   ....[87]....
        /*0628*/ 	.word	0xffffffff


	//   ....[88]....
        /*062c*/ 	.word	0xffffffff


	//   ....[89]....
        /*0630*/ 	.word	0xffffffff


	//   ....[90]....
        /*0634*/ 	.word	0xffffffff


	//   ....[91]....
        /*0638*/ 	.word	0xffffffff


	//   ....[92]....
        /*063c*/ 	.word	0xffffffff


	//   ....[93]....
        /*0640*/ 	.word	0xffffffff


	//   ....[94]....
        /*0644*/ 	.word	0xffffffff


	//   ....[95]....
        /*0648*/ 	.word	0xffffffff


	//   ....[96]....
        /*064c*/ 	.word	0xffffffff


	//   ....[97]....
        /*0650*/ 	.word	0xffffffff


	//   ....[98]....
        /*0654*/ 	.word	0xffffffff


	//   ....[99]....
        /*0658*/ 	.word	0xffffffff


	//   ....[100]....
        /*065c*/ 	.word	0xffffffff


	//   ....[101]....
        /*0660*/ 	.word	0xffffffff


	//   ....[102]....
        /*0664*/ 	.word	0xffffffff


	//   ....[103]....
        /*0668*/ 	.word	0xffffffff


	//   ....[104]....
        /*066c*/ 	.word	0xffffffff


	//   ....[105]....
        /*0670*/ 	.word	0x0500000f


	//   ....[106]....
        /*0674*/ 	.word	0x0500000f


	//   ....[107]....
        /*0678*/ 	.word	0x0500000f


	//   ....[108]....
        /*067c*/ 	.word	0x0500000f


	//   ....[109]....
        /*0680*/ 	.word	0x0500000f


	//   ....[110]....
        /*0684*/ 	.word	0x0500000f


	//   ....[111]....
        /*0688*/ 	.word	0x0500000f


	//   ....[112]....
        /*068c*/ 	.word	0x0500000f


	//   ....[113]....
        /*0690*/ 	.word	0x0500000f


	//   ....[114]....
        /*0694*/ 	.word	0x0500000f


	//   ....[115]....
        /*0698*/ 	.word	0x0500000f


	//   ....[116]....
        /*069c*/ 	.word	0x0500000f


	//   ....[117]....
        /*06a0*/ 	.word	0x0500000f


	//   ....[118]....
        /*06a4*/ 	.word	0x0500000f


	//   ....[119]....
        /*06a8*/ 	.word	0x0500000f


	//   ....[120]....
        /*06ac*/ 	.word	0x0500000f


	//   ....[121]....
        /*06b0*/ 	.word	0x0500000f


	//   ....[122]....
        /*06b4*/ 	.word	0x0500000f


	//   ....[123]....
        /*06b8*/ 	.word	0x0500000f


	//   ....[124]....
        /*06bc*/ 	.word	0x0500000f


	//   ....[125]....
        /*06c0*/ 	.word	0x0500000f


	//   ....[126]....
        /*06c4*/ 	.word	0x0500000f


	//   ....[127]....
        /*06c8*/ 	.word	0x0500000f


	//   ....[128]....
        /*06cc*/ 	.word	0x0500000f


	//   ....[129]....
        /*06d0*/ 	.word	0x0500000f


	//   ....[130]....
        /*06d4*/ 	.word	0x0500000f


	//   ....[131]....
        /*06d8*/ 	.word	0x0500000f


	//   ....[132]....
        /*06dc*/ 	.word	0x0500000f


	//   ....[133]....
        /*06e0*/ 	.word	0x0500000f


	//   ....[134]....
        /*06e4*/ 	.word	0x0500000f


	//   ....[135]....
        /*06e8*/ 	.word	0x0500000f


	//   ....[136]....
        /*06ec*/ 	.word	0x0500000f


	//   ....[137]....
        /*06f0*/ 	.word	0x0500000f


	//   ....[138]....
        /*06f4*/ 	.word	0x0500000f


	//   ....[139]....
        /*06f8*/ 	.word	0x0500000f


	//   ....[140]....
        /*06fc*/ 	.word	0x0500000f


	//----- nvinfo : EIATTR_COOP_GROUP_INSTR_OFFSETS
	.align		4
.L_1071:
        /*0700*/ 	.byte	0x04, 0x28
        /*0702*/ 	.short	(.L_1073 - .L_1072)


	//   ....[0]....
.L_1072:
        /*0704*/ 	.word	0x00000070


	//   ....[1]....
        /*0708*/ 	.word	0x00000140


	//   ....[2]....
        /*070c*/ 	.word	0x00000190


	//   ....[3]....
        /*0710*/ 	.word	0x000003c0


	//   ....[4]....
        /*0714*/ 	.word	0x00000520


	//   ....[5]....
        /*0718*/ 	.word	0x00000640


	//   ....[6]....
        /*071c*/ 	.word	0x000007a0


	//   ....[7]....
        /*0720*/ 	.word	0x00001b50


	//   ....[8]....
        /*0724*/ 	.word	0x000023e0


	//   ....[9]....
        /*0728*/ 	.word	0x00002410


	//   ....[10]....
        /*072c*/ 	.word	0x00002ca0


	//   ....[11]....
        /*0730*/ 	.word	0x00002d20


	//   ....[12]....
        /*0734*/ 	.word	0x00003640


	//   ....[13]....
        /*0738*/ 	.word	0x000036c0


	//   ....[14]....
        /*073c*/ 	.word	0x00004830


	//   ....[15]....
        /*0740*/ 	.word	0x00004870


	//   ....[16]....
        /*0744*/ 	.word	0x00004f40


	//   ....[17]....
        /*0748*/ 	.word	0x00005040


	//   ....[18]....
        /*074c*/ 	.word	0x00005860


	//   ....[19]....
        /*0750*/ 	.word	0x00005a30


	//   ....[20]....
        /*0754*/ 	.word	0x00007340


	//   ....[21]....
        /*0758*/ 	.word	0x00007370


	//   ....[22]....
        /*075c*/ 	.word	0x00007820


	//   ....[23]....
        /*0760*/ 	.word	0x000078a0


	//   ....[24]....
        /*0764*/ 	.word	0x00008c50


	//   ....[25]....
        /*0768*/ 	.word	0x00008c90


	//   ....[26]....
        /*076c*/ 	.word	0x00008d80


	//   ....[27]....
        /*0770*/ 	.word	0x00008da0


	//   ....[28]....
        /*0774*/ 	.word	0x0000a0b0


	//   ....[29]....
        /*0778*/ 	.word	0x0000a0f0


	//   ....[30]....
        /*077c*/ 	.word	0x0000a110


	//   ....[31]....
        /*0780*/ 	.word	0x0000a140


	//   ....[32]....
        /*0784*/ 	.word	0x0000a800


	//   ....[33]....
        /*0788*/ 	.word	0x0000a820


	//   ....[34]....
        /*078c*/ 	.word	0x0000a8f0


	//   ....[35]....
        /*0790*/ 	.word	0x0000a910


	//   ....[36]....
        /*0794*/ 	.word	0x0000a9d0


	//   ....[37]....
        /*0798*/ 	.word	0x0000a9f0


	//   ....[38]....
        /*079c*/ 	.word	0x0000aac0


	//   ....[39]....
        /*07a0*/ 	.word	0x0000aae0


	//   ....[40]....
        /*07a4*/ 	.word	0x0000aeb0


	//   ....[41]....
        /*07a8*/ 	.word	0x0000aec0


	//   ....[42]....
        /*07ac*/ 	.word	0x0000b300


	//   ....[43]....
        /*07b0*/ 	.word	0x0000b310


	//   ....[44]....
        /*07b4*/ 	.word	0x0000c000


	//   ....[45]....
        /*07b8*/ 	.word	0x0000c030


	//   ....[46]....
        /*07bc*/ 	.word	0x0000c100


	//   ....[47]....
        /*07c0*/ 	.word	0x0000c120


	//   ....[48]....
        /*07c4*/ 	.word	0x0000c1e0


	//   ....[49]....
        /*07c8*/ 	.word	0x0000c200


	//   ....[50]....
        /*07cc*/ 	.word	0x0000c2d0


	//   ....[51]....
        /*07d0*/ 	.word	0x0000c2f0


	//   ....[52]....
        /*07d4*/ 	.word	0x0000c430


	//   ....[53]....
        /*07d8*/ 	.word	0x0000c660


	//   ....[54]....
        /*07dc*/ 	.word	0x0000c690


	//   ....[55]....
        /*07e0*/ 	.word	0x0000c6c0


	//   ....[56]....
        /*07e4*/ 	.word	0x0000c6f0


	//   ....[57]....
        /*07e8*/ 	.word	0x0000c720


	//   ....[58]....
        /*07ec*/ 	.word	0x0000c750


	//   ....[59]....
        /*07f0*/ 	.word	0x0000c8f0


	//   ....[60]....
        /*07f4*/ 	.word	0x0000c920


	//   ....[61]....
        /*07f8*/ 	.word	0x0000c950


	//   ....[62]....
        /*07fc*/ 	.word	0x0000c980


	//   ....[63]....
        /*0800*/ 	.word	0x0000c9b0


	//   ....[64]....
        /*0804*/ 	.word	0x0000c9e0


	//   ....[65]....
        /*0808*/ 	.word	0x0000ca80


	//   ....[66]....
        /*080c*/ 	.word	0x0000cab0


	//   ....[67]....
        /*0810*/ 	.word	0x0000cac0


	//   ....[68]....
        /*0814*/ 	.word	0x0000caf0


	//   ....[69]....
        /*0818*/ 	.word	0x0000e550


	//   ....[70]....
        /*081c*/ 	.word	0x0000f0d0


	//   ....[71]....
        /*0820*/ 	.word	0x0000f0e0


	//   ....[72]....
        /*0824*/ 	.word	0x0000f110


	//   ....[73]....
        /*0828*/ 	.word	0x0000f120


	//   ....[74]....
        /*082c*/ 	.word	0x0000f230


	//   ....[75]....
        /*0830*/ 	.word	0x0000f240


	//   ....[76]....
        /*0834*/ 	.word	0x0000f2d0


	//   ....[77]....
        /*0838*/ 	.word	0x0000f2e0


	//   ....[78]....
        /*083c*/ 	.word	0x0000f370


	//   ....[79]....
        /*0840*/ 	.word	0x0000f380


	//   ....[80]....
        /*0844*/ 	.word	0x0000f410


	//   ....[81]....
        /*0848*/ 	.word	0x0000f420


	//   ....[82]....
        /*084c*/ 	.word	0x0000f4b0


	//   ....[83]....
        /*0850*/ 	.word	0x0000f4c0


	//   ....[84]....
        /*0854*/ 	.word	0x0000f510


	//   ....[85]....
        /*0858*/ 	.word	0x0000f540


	//   ....[86]....
        /*085c*/ 	.word	0x00011d90


	//   ....[87]....
        /*0860*/ 	.word	0x00011dc0


	//   ....[88]....
        /*0864*/ 	.word	0x00011e10


	//   ....[89]....
        /*0868*/ 	.word	0x00011e50


	//   ....[90]....
        /*086c*/ 	.word	0x00011e80


	//   ....[91]....
        /*0870*/ 	.word	0x00011eb0


	//   ....[92]....
        /*0874*/ 	.word	0x00011ee0


	//   ....[93]....
        /*0878*/ 	.word	0x00011f10


	//   ....[94]....
        /*087c*/ 	.word	0x000120d0


	//   ....[95]....
        /*0880*/ 	.word	0x00012100


	//   ....[96]....
        /*0884*/ 	.word	0x00012130


	//   ....[97]....
        /*0888*/ 	.word	0x00012160


	//   ....[98]....
        /*088c*/ 	.word	0x00012190


	//   ....[99]....
        /*0890*/ 	.word	0x000121c0


	//   ....[100]....
        /*0894*/ 	.word	0x00012290


	//   ....[101]....
        /*0898*/ 	.word	0x000122b0


	//   ....[102]....
        /*089c*/ 	.word	0x000122c0


	//   ....[103]....
        /*08a0*/ 	.word	0x00012340


	//   ....[104]....
        /*08a4*/ 	.word	0x00012e70


	//   ....[105]....
        /*08a8*/ 	.word	0x00013420


	//   ....[106]....
        /*08ac*/ 	.word	0x000135f0


	//   ....[107]....
        /*08b0*/ 	.word	0x00013640


	//   ....[108]....
        /*08b4*/ 	.word	0x000136a0


	//   ....[109]....
        /*08b8*/ 	.word	0x00013740


	//   ....[110]....
        /*08bc*/ 	.word	0x00013800


	//   ....[111]....
        /*08c0*/ 	.word	0x00013910


	//   ....[112]....
        /*08c4*/ 	.word	0x00013970


	//   ....[113]....
        /*08c8*/ 	.word	0x00013a70


	//   ....[114]....
        /*08cc*/ 	.word	0x00013ad0


	//   ....[115]....
        /*08d0*/ 	.word	0x00013bd0


	//   ....[116]....
        /*08d4*/ 	.word	0x00013c30


	//   ....[117]....
        /*08d8*/ 	.word	0x00013d30


	//   ....[118]....
        /*08dc*/ 	.word	0x00013d90


	//   ....[119]....
        /*08e0*/ 	.word	0x00013e70


	//   ....[120]....
        /*08e4*/ 	.word	0x00013ef0


	//   ....[121]....
        /*08e8*/ 	.word	0x00013fd0


	//   ....[122]....
        /*08ec*/ 	.word	0x00014300


	//   ....[123]....
        /*08f0*/ 	.word	0x000143a0


	//   ....[124]....
        /*08f4*/ 	.word	0x00014530


	//   ....[125]....
        /*08f8*/ 	.word	0x000145a0


	//   ....[126]....
        /*08fc*/ 	.word	0x00014610


	//   ....[127]....
        /*0900*/ 	.word	0x00014680


	//   ....[128]....
        /*0904*/ 	.word	0x000146f0


	//   ....[129]....
        /*0908*/ 	.word	0x00014770


	//   ....[130]....
        /*090c*/ 	.word	0x00014810


	//   ....[131]....
        /*0910*/ 	.word	0x000148b0


	//   ....[132]....
        /*0914*/ 	.word	0x00014920


	//   ....[133]....
        /*0918*/ 	.word	0x00014990


	//   ....[134]....
        /*091c*/ 	.word	0x00014a00


	//   ....[135]....
        /*0920*/ 	.word	0x00014a80


	//   ....[136]....
        /*0924*/ 	.word	0x00014b00


	//   ....[137]....
        /*0928*/ 	.word	0x00014bb0


	//   ....[138]....
        /*092c*/ 	.word	0x00014c00


	//   ....[139]....
        /*0930*/ 	.word	0x00014cc0


	//   ....[140]....
        /*0934*/ 	.word	0x00014df0


	//----- nvinfo : EIATTR_REG_RECONFIG
	.align		4
.L_1073:
        /*0938*/ 	.byte	0x01, 0x54
	.zero		2


	//----- nvinfo : EIATTR_SYSCALL_OFFSETS
	.align		4
        /*093c*/ 	.byte	0x04, 0x46
        /*093e*/ 	.short	(.L_1075 - .L_1074)


	//   ....[0]....
.L_1074:
        /*0940*/ 	.word	0x00001d30


	//   ....[1]....
        /*0944*/ 	.word	0x0000e170


	//   ....[2]....
        /*0948*/ 	.word	0x0000e2c0


	//   ....[3]....
        /*094c*/ 	.word	0x0000e3c0


	//   ....[4]....
        /*0950*/ 	.word	0x0000ec90


	//----- nvinfo : EIATTR_MBARRIER_INSTR_OFFSETS
	.align		4
.L_1075:
        /*0954*/ 	.byte	0x04, 0x39
        /*0956*/ 	.short	(.L_1077 - .L_1076)


	//   ....[0]....
.L_1076:
        /*0958*/ 	.word	0x00000270
        /*095c*/ 	.word	0x000000ff
        /*0960*/ 	.word	0x00028800
        /*0964*/ 	.short	0x0100
        /*0966*/ 	.byte	0x08
	.zero		1


	//   ....[1]....
        /*0968*/ 	.word	0x00000280
        /*096c*/ 	.word	0x000000ff
        /*0970*/ 	.word	0x00028820
        /*0974*/ 	.short	0x0100
        /*0976*/ 	.byte	0x08
	.zero		1


	//   ....[2]....
        /*0978*/ 	.word	0x00000370
        /*097c*/ 	.word	0x000000ff
        /*0980*/ 	.word	0x00028830
        /*0984*/ 	.short	0x0100
        /*0986*/ 	.byte	0x08
	.zero		1


	//   ....[3]....
        /*0988*/ 	.word	0x00000380
        /*098c*/ 	.word	0x000000ff
        /*0990*/ 	.word	0x00028840
        /*0994*/ 	.short	0x0100
        /*0996*/ 	.byte	0x08
	.zero		1


	//   ....[4]....
        /*0998*/ 	.word	0x00000390
        /*099c*/ 	.word	0x000000ff
        /*09a0*/ 	.word	0x00028838
        /*09a4*/ 	.short	0x0100
        /*09a6*/ 	.byte	0x08
	.zero		1


	//   ....[5]....
        /*09a8*/ 	.word	0x000003a0
        /*09ac*/ 	.word	0x000000ff
        /*09b0*/ 	.word	0x00028848
        /*09b4*/ 	.short	0x0100
        /*09b6*/ 	.byte	0x08
	.zero		1


	//   ....[6]....
        /*09b8*/ 	.word	0x000004d0
        /*09bc*/ 	.word	0x000000ff
        /*09c0*/ 	.word	0x00028850
        /*09c4*/ 	.short	0x0100
        /*09c6*/ 	.byte	0x08
	.zero		1


	//   ....[7]....
        /*09c8*/ 	.word	0x000004e0
        /*09cc*/ 	.word	0x000000ff
        /*09d0*/ 	.word	0x00028860
        /*09d4*/ 	.short	0x0100
        /*09d6*/ 	.byte	0x08
	.zero		1


	//   ....[8]....
        /*09d8*/ 	.word	0x000004f0
        /*09dc*/ 	.word	0x000000ff
        /*09e0*/ 	.word	0x00028858
        /*09e4*/ 	.short	0x0100
        /*09e6*/ 	.byte	0x08
	.zero		1


	//   ....[9]....
        /*09e8*/ 	.word	0x00000500
        /*09ec*/ 	.word	0x000000ff
        /*09f0*/ 	.word	0x00028868
        /*09f4*/ 	.short	0x0100
        /*09f6*/ 	.byte	0x08
	.zero		1


	//   ....[10]....
        /*09f8*/ 	.word	0x000005f0
        /*09fc*/ 	.word	0x000000ff
        /*0a00*/ 	.word	0x00028870
        /*0a04*/ 	.short	0x0100
        /*0a06*/ 	.byte	0x06
	.zero		1


	//   ....[11]....
        /*0a08*/ 	.word	0x00000600
        /*0a0c*/ 	.word	0x000000ff
        /*0a10*/ 	.word	0x00028880
        /*0a14*/ 	.short	0x0100
        /*0a16*/ 	.byte	0x06
	.zero		1


	//   ....[12]....
        /*0a18*/ 	.word	0x00000610
        /*0a1c*/ 	.word	0x000000ff
        /*0a20*/ 	.word	0x00028878
        /*0a24*/ 	.short	0x0100
        /*0a26*/ 	.byte	0x06
	.zero		1


	//   ....[13]....
        /*0a28*/ 	.word	0x00000620
        /*0a2c*/ 	.word	0x000000ff
        /*0a30*/ 	.word	0x00028888
        /*0a34*/ 	.short	0x0100
        /*0a36*/ 	.byte	0x06
	.zero		1


	//   ....[14]....
        /*0a38*/ 	.word	0x00000750
        /*0a3c*/ 	.word	0x000000ff
        /*0a40*/ 	.word	0x00028890
        /*0a44*/ 	.short	0x0100
        /*0a46*/ 	.byte	0x08
	.zero		1


	//   ....[15]....
        /*0a48*/ 	.word	0x00000760
        /*0a4c*/ 	.word	0x000000ff
        /*0a50*/ 	.word	0x000288a0
        /*0a54*/ 	.short	0x0100
        /*0a56*/ 	.byte	0x08
	.zero		1


	//   ....[16]....
        /*0a58*/ 	.word	0x00000770
        /*0a5c*/ 	.word	0x000000ff
        /*0a60*/ 	.word	0x00028898
        /*0a64*/ 	.short	0x0100
        /*0a66*/ 	.byte	0x08
	.zero		1


	//   ....[17]....
        /*0a68*/ 	.word	0x00000780
        /*0a6c*/ 	.word	0x000000ff
        /*0a70*/ 	.word	0x000288a8
        /*0a74*/ 	.short	0x0100
        /*0a76*/ 	.byte	0x08
	.zero		1


	//   ....[18]....
        /*0a78*/ 	.word	0x000008b0
        /*0a7c*/ 	.word	0x000000ff
        /*0a80*/ 	.word	0x000288b0
        /*0a84*/ 	.short	0x0100
        /*0a86*/ 	.byte	0x08
	.zero		1


	//   ....[19]....
        /*0a88*/ 	.word	0x000008c0
        /*0a8c*/ 	.word	0x000000ff
        /*0a90*/ 	.word	0x000288c0
        /*0a94*/ 	.short	0x0100
        /*0a96*/ 	.byte	0x08
	.zero		1


	//   ....[20]....
        /*0a98*/ 	.word	0x000008d0
        /*0a9c*/ 	.word	0x000000ff
        /*0aa0*/ 	.word	0x000288b8
        /*0aa4*/ 	.short	0x0100
        /*0aa6*/ 	.byte	0x08
	.zero		1


	//   ....[21]....
        /*0aa8*/ 	.word	0x000008e0
        /*0aac*/ 	.word	0x000000ff
        /*0ab0*/ 	.word	0x000288c8
        /*0ab4*/ 	.short	0x0100
        /*0ab6*/ 	.byte	0x08
	.zero		1


	//   ....[22]....
        /*0ab8*/ 	.word	0x00001db0
        /*0abc*/ 	.word	0x000000ff
        /*0ac0*/ 	.word	0x00028800
        /*0ac4*/ 	.short	0x010a
        /*0ac6*/ 	.byte	0x29
	.zero		1


	//   ....[23]....
        /*0ac8*/ 	.word	0x00001e30
        /*0acc*/ 	.word	0x00000000
        /*0ad0*/ 	.word	0x00028830
        /*0ad4*/ 	.short	0x010a
        /*0ad6*/ 	.byte	0x3f
	.zero		1


	//   ....[24]....
        /*0ad8*/ 	.word	0x00001e90
        /*0adc*/ 	.word	0x00000000
        /*0ae0*/ 	.word	0x00028830
        /*0ae4*/ 	.short	0x010a
        /*0ae6*/ 	.byte	0x3f
	.zero		1


	//   ....[25]....
        /*0ae8*/ 	.word	0x000026b0
        /*0aec*/ 	.word	0x00000000
        /*0af0*/ 	.word	0x00000000
        /*0af4*/ 	.short	0x0101
        /*0af6*/ 	.byte	0x3f
	.zero		1


	//   ....[26]....
        /*0af8*/ 	.word	0x000042a0
        /*0afc*/ 	.word	0x000000ff
        /*0b00*/ 	.word	0x00028830
        /*0b04*/ 	.short	0x010a
        /*0b06*/ 	.byte	0x06
	.zero		1


	//   ....[27]....
        /*0b08*/ 	.word	0x000042e0
        /*0b0c*/ 	.word	0x000000ff
        /*0b10*/ 	.word	0x00028830
        /*0b14*/ 	.short	0x010a
        /*0b16*/ 	.byte	0x06
	.zero		1


	//   ....[28]....
        /*0b18*/ 	.word	0x00004620
        /*0b1c*/ 	.word	0x000000ff
        /*0b20*/ 	.word	0x00028850
        /*0b24*/ 	.short	0x010a
        /*0b26*/ 	.byte	0x06
	.zero		1


	//   ....[29]....
        /*0b28*/ 	.word	0x00004660
        /*0b2c*/ 	.word	0x000000ff
        /*0b30*/ 	.word	0x00028850
        /*0b34*/ 	.short	0x010a
        /*0b36*/ 	.byte	0x06
	.zero		1


	//   ....[30]....
        /*0b38*/ 	.word	0x000060a0
        /*0b3c*/ 	.word	0x0000001c
        /*0b40*/ 	.word	0x00000000
        /*0b44*/ 	.short	0x0101
        /*0b46*/ 	.byte	0x3f
	.zero		1


	//   ....[31]....
        /*0b48*/ 	.word	0x00006240
        /*0b4c*/ 	.word	0x0000001c
        /*0b50*/ 	.word	0x00000000
        /*0b54*/ 	.short	0x0101
        /*0b56*/ 	.byte	0x3f
	.zero		1


	//   ....[32]....
        /*0b58*/ 	.word	0x00006c40
        /*0b5c*/ 	.word	0x000000ff
        /*0b60*/ 	.word	0x00028830
        /*0b64*/ 	.short	0x010a
        /*0b66*/ 	.byte	0x06
	.zero		1


	//   ....[33]....
        /*0b68*/ 	.word	0x00006c80
        /*0b6c*/ 	.word	0x000000ff
        /*0b70*/ 	.word	0x00028830
        /*0b74*/ 	.short	0x010a
        /*0b76*/ 	.byte	0x06
	.zero		1


	//   ....[34]....
        /*0b78*/ 	.word	0x00006fc0
        /*0b7c*/ 	.word	0x000000ff
        /*0b80*/ 	.word	0x00028850
        /*0b84*/ 	.short	0x010a
        /*0b86*/ 	.byte	0x06
	.zero		1


	//   ....[35]....
        /*0b88*/ 	.word	0x00007000
        /*0b8c*/ 	.word	0x000000ff
        /*0b90*/ 	.word	0x00028850
        /*0b94*/ 	.short	0x010a
        /*0b96*/ 	.byte	0x06
	.zero		1


	//   ....[36]....
        /*0b98*/ 	.word	0x00008240
        /*0b9c*/ 	.word	0x0000001f
        /*0ba0*/ 	.word	0x00000000
        /*0ba4*/ 	.short	0x0101
        /*0ba6*/ 	.byte	0x3f
	.zero		1


	//   ....[37]....
        /*0ba8*/ 	.word	0x000083f0
        /*0bac*/ 	.word	0x0000001f
        /*0bb0*/ 	.word	0x00000000
        /*0bb4*/ 	.short	0x0101
        /*0bb6*/ 	.byte	0x3f
	.zero		1


	//   ....[38]....
        /*0bb8*/ 	.word	0x00008bc0
        /*0bbc*/ 	.word	0x000000ff
        /*0bc0*/ 	.word	0x00028850
        /*0bc4*/ 	.short	0x010a
        /*0bc6*/ 	.byte	0x05
	.zero		1


	//   ....[39]....
        /*0bc8*/ 	.word	0x00008c00
        /*0bcc*/ 	.word	0x000000ff
        /*0bd0*/ 	.word	0x00028850
        /*0bd4*/ 	.short	0x010a
        /*0bd6*/ 	.byte	0x05
	.zero		1


	//   ....[40]....
        /*0bd8*/ 	.word	0x00009140
        /*0bdc*/ 	.word	0x00000008
        /*0be0*/ 	.word	0x00000000
        /*0be4*/ 	.short	0x0101
        /*0be6*/ 	.byte	0x3f
	.zero		1


	//   ....[41]....
        /*0be8*/ 	.word	0x0000a7f0
        /*0bec*/ 	.word	0x00000014
        /*0bf0*/ 	.word	0x00000000
        /*0bf4*/ 	.short	0x0101
        /*0bf6*/ 	.byte	0x3f
	.zero		1


	//   ....[42]....
        /*0bf8*/ 	.word	0x0000aca0
        /*0bfc*/ 	.word	0x00000014
        /*0c00*/ 	.word	0x00000000
        /*0c04*/ 	.short	0x0101
        /*0c06*/ 	.byte	0x3f
	.zero		1


	//   ....[43]....
        /*0c08*/ 	.word	0x0000e7a0
        /*0c0c*/ 	.word	0x00000000
        /*0c10*/ 	.word	0x00028840
        /*0c14*/ 	.short	0x010a
        /*0c16*/ 	.byte	0x3f
	.zero		1


	//   ....[44]....
        /*0c18*/ 	.word	0x0000f610
        /*0c1c*/ 	.word	0x00000012
        /*0c20*/ 	.word	0x00028800
        /*0c24*/ 	.short	0x0107
        /*0c26*/ 	.byte	0x3f
	.zero		1


	//   ....[45]....
        /*0c28*/ 	.word	0x0000f720
        /*0c2c*/ 	.word	0x00000012
        /*0c30*/ 	.word	0x00028800
        /*0c34*/ 	.short	0x0101
        /*0c36*/ 	.byte	0x3f
	.zero		1


	//   ....[46]....
        /*0c38*/ 	.word	0x0000f740
        /*0c3c*/ 	.word	0x00000012
        /*0c40*/ 	.word	0x00028820
        /*0c44*/ 	.short	0x010a
        /*0c46*/ 	.byte	0x3f
	.zero		1


	//   ....[47]....
        /*0c48*/ 	.word	0x0000fb00
        /*0c4c*/ 	.word	0x00000003
        /*0c50*/ 	.word	0x00028840
        /*0c54*/ 	.short	0x010a
        /*0c56*/ 	.byte	0x3f
	.zero		1


	//   ....[48]....
        /*0c58*/ 	.word	0x0000fea0
        /*0c5c*/ 	.word	0x00000003
        /*0c60*/ 	.word	0x00000060
        /*0c64*/ 	.short	0x010a
        /*0c66*/ 	.byte	0x3f
	.zero		1


	//   ....[49]....
        /*0c68*/ 	.word	0x00010530
        /*0c6c*/ 	.word	0x00000003
        /*0c70*/ 	.word	0x00028840
        /*0c74*/ 	.short	0x010a
        /*0c76*/ 	.byte	0x3f
	.zero		1


	//   ....[50]....
        /*0c78*/ 	.word	0x000108d0
        /*0c7c*/ 	.word	0x00000002
        /*0c80*/ 	.word	0x00000060
        /*0c84*/ 	.short	0x010a
        /*0c86*/ 	.byte	0x3f
	.zero		1


	//   ....[51]....
        /*0c88*/ 	.word	0x00010ea0
        /*0c8c*/ 	.word	0x00000002
        /*0c90*/ 	.word	0x00028840
        /*0c94*/ 	.short	0x010a
        /*0c96*/ 	.byte	0x3f
	.zero		1


	//   ....[52]....
        /*0c98*/ 	.word	0x00011240
        /*0c9c*/ 	.word	0x00000002
        /*0ca0*/ 	.word	0x00000060
        /*0ca4*/ 	.short	0x010a
        /*0ca6*/ 	.byte	0x3f
	.zero		1


	//   ....[53]....
        /*0ca8*/ 	.word	0x000117c0
        /*0cac*/ 	.word	0x00000000
        /*0cb0*/ 	.word	0x00028860
        /*0cb4*/ 	.short	0x010a
        /*0cb6*/ 	.byte	0x3f
	.zero		1


	//   ....[54]....
        /*0cb8*/ 	.word	0x00012df0
        /*0cbc*/ 	.word	0x00000000
        /*0cc0*/ 	.word	0x00028820
        /*0cc4*/ 	.short	0x010a
        /*0cc6*/ 	.byte	0x3f
	.zero		1


	//   ....[55]....
        /*0cc8*/ 	.word	0x00012fe0
        /*0ccc*/ 	.word	0x00000006
        /*0cd0*/ 	.word	0x00000000
        /*0cd4*/ 	.short	0x010a
        /*0cd6*/ 	.byte	0x3f
	.zero		1


	//   ....[56]....
        /*0cd8*/ 	.word	0x00013010
        /*0cdc*/ 	.word	0x00000007
        /*0ce0*/ 	.word	0x00000000
        /*0ce4*/ 	.short	0x010a
        /*0ce6*/ 	.byte	0x3f
	.zero		1


	//   ....[57]....
        /*0ce8*/ 	.word	0x00013070
        /*0cec*/ 	.word	0x00000004
        /*0cf0*/ 	.word	0x00000000
        /*0cf4*/ 	.short	0x010a
        /*0cf6*/ 	.byte	0x3f
	.zero		1


	//   ....[58]....
        /*0cf8*/ 	.word	0x000130a0
        /*0cfc*/ 	.word	0x00000003
        /*0d00*/ 	.word	0x00000000
        /*0d04*/ 	.short	0x010a
        /*0d06*/ 	.byte	0x3f
	.zero		1


	//   ....[59]....
        /*0d08*/ 	.word	0x00013110
        /*0d0c*/ 	.word	0x00000003
        /*0d10*/ 	.word	0x00028800
        /*0d14*/ 	.short	0x010a
        /*0d16*/ 	.byte	0x3f
	.zero		1


	//   ....[60]....
        /*0d18*/ 	.word	0x00013160
        /*0d1c*/ 	.word	0x00000000
        /*0d20*/ 	.word	0x00028830
        /*0d24*/ 	.short	0x010a
        /*0d26*/ 	.byte	0x3f
	.zero		1


	//   ....[61]....
        /*0d28*/ 	.word	0x000131c0
        /*0d2c*/ 	.word	0x00000007
        /*0d30*/ 	.word	0x00028830
        /*0d34*/ 	.short	0x010a
        /*0d36*/ 	.byte	0x3f
	.zero		1


	//   ....[62]....
        /*0d38*/ 	.word	0x00013220
        /*0d3c*/ 	.word	0x00000007
        /*0d40*/ 	.word	0x00028850
        /*0d44*/ 	.short	0x010a
        /*0d46*/ 	.byte	0x3f
	.zero		1


	//   ....[63]....
        /*0d48*/ 	.word	0x00013280
        /*0d4c*/ 	.word	0x00000007
        /*0d50*/ 	.word	0x00028830
        /*0d54*/ 	.short	0x010a
        /*0d56*/ 	.byte	0x3f
	.zero		1


	//   ....[64]....
        /*0d58*/ 	.word	0x000132e0
        /*0d5c*/ 	.word	0x00000007
        /*0d60*/ 	.word	0x00028850
        /*0d64*/ 	.short	0x010a
        /*0d66*/ 	.byte	0x3f
	.zero		1


	//   ....[65]....
        /*0d68*/ 	.word	0x00013340
        /*0d6c*/ 	.word	0x00000006
        /*0d70*/ 	.word	0x00028850
        /*0d74*/ 	.short	0x010a
        /*0d76*/ 	.byte	0x3f
	.zero		1


	//   ....[66]....
        /*0d78*/ 	.word	0x000134e0
        /*0d7c*/ 	.word	0x00000000
        /*0d80*/ 	.word	0x00028840
        /*0d84*/ 	.short	0x010a
        /*0d86*/ 	.byte	0x3f
	.zero		1


	//   ....[67]....
        /*0d88*/ 	.word	0x00014010
        /*0d8c*/ 	.word	0x00000012
        /*0d90*/ 	.word	0x00028820
        /*0d94*/ 	.short	0x010a
        /*0d96*/ 	.byte	0x3f
	.zero		1


	//   ....[68]....
        /*0d98*/ 	.word	0x00014060
        /*0d9c*/ 	.word	0x00000003
        /*0da0*/ 	.word	0x00028840
        /*0da4*/ 	.short	0x010a
        /*0da6*/ 	.byte	0x3f
	.zero		1


	//   ....[69]....
        /*0da8*/ 	.word	0x000140b0
        /*0dac*/ 	.word	0x00000003
        /*0db0*/ 	.word	0x00000060
        /*0db4*/ 	.short	0x010a
        /*0db6*/ 	.byte	0x3f
	.zero		1


	//   ....[70]....
        /*0db8*/ 	.word	0x00014100
        /*0dbc*/ 	.word	0x00000003
        /*0dc0*/ 	.word	0x00028840
        /*0dc4*/ 	.short	0x010a
        /*0dc6*/ 	.byte	0x3f
	.zero		1


	//   ....[71]....
        /*0dc8*/ 	.word	0x00014150
        /*0dcc*/ 	.word	0x00000002
        /*0dd0*/ 	.word	0x00000060
        /*0dd4*/ 	.short	0x010a
        /*0dd6*/ 	.byte	0x3f
	.zero		1


	//   ....[72]....
        /*0dd8*/ 	.word	0x000141a0
        /*0ddc*/ 	.word	0x00000002
        /*0de0*/ 	.word	0x00028840
        /*0de4*/ 	.short	0x010a
        /*0de6*/ 	.byte	0x3f
	.zero		1


	//   ....[73]....
        /*0de8*/ 	.word	0x000141f0
        /*0dec*/ 	.word	0x00000002
        /*0df0*/ 	.word	0x00000060
        /*0df4*/ 	.short	0x010a
        /*0df6*/ 	.byte	0x3f
	.zero		1


	//   ....[74]....
        /*0df8*/ 	.word	0x00014240
        /*0dfc*/ 	.word	0x00000000
        /*0e00*/ 	.word	0x00028860
        /*0e04*/ 	.short	0x010a
        /*0e06*/ 	.byte	0x3f
	.zero		1


	//   ....[75]....
        /*0e08*/ 	.word	0x00014d10
        /*0e0c*/ 	.word	0x00000000
        /*0e10*/ 	.word	0x00028820
        /*0e14*/ 	.short	0x010a
        /*0e16*/ 	.byte	0x3f
	.zero		1


	//   ....[76]....
        /*0e18*/ 	.word	0x00014eb0
        /*0e1c*/ 	.word	0x00000006
        /*0e20*/ 	.word	0x00000000
        /*0e24*/ 	.short	0x010a
        /*0e26*/ 	.byte	0x3f
	.zero		1


	//   ....[77]....
        /*0e28*/ 	.word	0x00014f00
        /*0e2c*/ 	.word	0x00000007
        /*0e30*/ 	.word	0x00000000
        /*0e34*/ 	.short	0x010a
        /*0e36*/ 	.byte	0x3f
	.zero		1


	//   ....[78]....
        /*0e38*/ 	.word	0x00014f50
        /*0e3c*/ 	.word	0x00000004
        /*0e40*/ 	.word	0x00000000
        /*0e44*/ 	.short	0x010a
        /*0e46*/ 	.byte	0x3f
	.zero		1


	//----- nvinfo : EIATTR_NUM_MBARRIERS
	.align		4
.L_1077:
        /*0e48*/ 	.byte	0x03, 0x38
        /*0e4a*/ 	.short	0x0016


	//----- nvinfo : EIATTR_EXIT_INSTR_OFFSETS
	.align		4
        /*0e4c*/ 	.byte	0x04, 0x1c
        /*0e4e*/ 	.short	(.L_1079 - .L_1078)


	//   ....[0]....
.L_1078:
        /*0e50*/ 	.word	0x00000a80


	//   ....[1]....
        /*0e54*/ 	.word	0x0000c3e0


	//   ....[2]....
        /*0e58*/ 	.word	0x000130f0


	//----- nvinfo : EIATTR_MAX_THREADS
	.align		4
.L_1079:
        /*0e5c*/ 	.byte	0x04, 0x05
        /*0e5e*/ 	.short	(.L_1081 - .L_1080)
.L_1080:
        /*0e60*/ 	.word	0x00000180
        /*0e64*/ 	.word	0x00000001
        /*0e68*/ 	.word	0x00000001


	//----- nvinfo : EIATTR_CRS_STACK_SIZE
	.align		4
.L_1081:
        /*0e6c*/ 	.byte	0x04, 0x1e
        /*0e6e*/ 	.short	(.L_1083 - .L_1082)
.L_1082:
        /*0e70*/ 	.word	0x00000000


	//----- nvinfo : EIATTR_CBANK_PARAM_SIZE
	.align		4
.L_1083:
        /*0e74*/ 	.byte	0x03, 0x19
        /*0e76*/ 	.short	0x0af0


	//----- nvinfo : EIATTR_PARAM_CBANK
	.align		4
        /*0e78*/ 	.byte	0x04, 0x0a
        /*0e7a*/ 	.short	(.L_1085 - .L_1084)
	.align		4
.L_1084:
        /*0e7c*/ 	.word	index@(.nv.constant0._ZN7cutlass13device_kernelIN5flash11enable_sm90INS1_16FlashAttnFwdSm90INS1_25CollectiveMainloopFwdSm90ILi2EN4cute5tupleIJNS5_1CILi1EEES8_S8_EEENS6_IJNS7_ILi128EEESA_SA_EEELi128ENS_10bfloat16_tEfNS_4arch4Sm90ELb1ELb0ELb0ELb1ELb0ELb0ELb0ELb1ELb1ELb1ELb1ELb0EEENS1_21CollectiveEpilogueFwdISB_S9_SC_SE_Li256ELb1ELb1ELb1ELb0EEENS1_36VarlenDynamicPersistentTileSchedulerILi128ELi128ELi256ELi128ELb1ELb1ELb1ELb1ELb1ELb1EEEEEEEEEvNT_6ParamsE)
        /*0e80*/ 	.short	0x0210
        /*0e82*/ 	.short	0x0af0


	//----- nvinfo : EIATTR_SW_WAR
	.align		4
.L_1085:
        /*0e84*/ 	.byte	0x04, 0x36
        /*0e86*/ 	.short	(.L_1087 - .L_1086)
.L_1086:
        /*0e88*/ 	.word	0x00000008
.L_1087:


//--------------------- .nv.info._ZN7cutlass13device_kernelIN5flash11enable_sm90INS1_16FlashAttnFwdSm90INS1_25CollectiveMainloopFwdSm90ILi2EN4cute5tupleIJNS5_1CILi1EEES8_S8_EEENS6_IJNS7_ILi128EEESA_SA_EEELi128ENS_10bfloat16_tEfNS_4arch4Sm90ELb1ELb0ELb0ELb1ELb0ELb1ELb0ELb1ELb1ELb1ELb1ELb0EEENS1_21CollectiveEpilogueFwdISB_S9_SC_SE_Li256ELb1ELb1ELb1ELb0EEENS1_36VarlenDynamicPersistentTileSchedulerILi128ELi128ELi256ELi128ELb1ELb1ELb1ELb1ELb1ELb1EEEEEEEEEvNT_6ParamsE --------------------------
	.section	.nv.info._ZN7cutlass13device_kernelIN5flash11enable_sm90INS1_16FlashAttnFwdSm90INS1_25CollectiveMainloopFwdSm90ILi2EN4cute5tupleIJNS5_1CILi1EEES8_S8_EEENS6_IJNS7_ILi128EEESA_SA_EEELi128ENS_10bfloat16_tEfNS_4arch4Sm90ELb1ELb0ELb0ELb1ELb0ELb1ELb0ELb1ELb1ELb1ELb1ELb0EEENS1_21CollectiveEpilogueFwdISB_S9_SC_SE_Li256ELb1ELb1ELb1ELb0EEENS1_36VarlenDynamicPersistentTileSchedulerILi128ELi128ELi256ELi128ELb1ELb1ELb1ELb1ELb1ELb1EEEEEEEEEvNT_6ParamsE,"",@"SHT_CUDA_INFO"
	.sectionflags	@""
	.align	4


	//----- nvinfo : EIATTR_CUDA_API_VERSION
	.align		4
        /*0000*/ 	.byte	0x04, 0x37
        /*0002*/ 	.short	(.L_1089 - .L_1088)
.L_1088:
        /*0004*/ 	.word	0x00000082


	//----- nvinfo : EIATTR_KPARAM_INFO
	.align		4
.L_1089:
        /*0008*/ 	.byte	0x04, 0x17
        /*000a*/ 	.short	(.L_1091 - .L_1090)
.L_1090:
        /*000c*/ 	.word	0x00000000
        /*0010*/ 	.short	0x0000
        /*0012*/ 	.short	0x0070
        /*0014*/ 	.byte	0x00, 0xf0, 0x01, 0x2a


	//----- nvinfo : EIATTR_SPARSE_MMA_MASK
	.align		4
.L_1091:
        /*0018*/ 	.byte	0x03, 0x50
        /*001a*/ 	.short	0x0000


	//----- nvinfo : EIATTR_MAXREG_COUNT
	.align		4
        /*001c*/ 	.byte	0x03, 0x1b
        /*001e*/ 	.short	0x00a8


	//----- nvinfo : EIATTR_NUM_BARRIERS
	.align		4
        /*0020*/ 	.byte	0x02, 0x4c
        /*0022*/ 	.byte	0x10
	.zero		1


	//----- nvinfo : EIATTR_EXTERNS
	.align		4
        /*0024*/ 	.byte	0x04, 0x0f
        /*0026*/ 	.short	(.L_1093 - .L_1092)


	//   ....[0]....
	.align		4
.L_1092:
        /*0028*/ 	.word	index@(__assertfail)


	//----- nvinfo : EIATTR_ANNOTATIONS
	.align		4
.L_1093:
        /*002c*/ 	.byte	0x04, 0x55
        /*002e*/ 	.short	(.L_1095 - .L_1094)


	//   ....[0]....
.L_1094:
        /* <DEDUP_REMOVED lines=104> */


	//----- nvinfo : EIATTR_MERCURY_ISA_VERSION
	.align		4
.L_1095:
        /*06a0*/ 	.byte	0x03, 0x5f
        /*06a2*/ 	.short	0x0101


	//----- nvinfo : EIATTR_UNUSED_LOAD_BYTE_OFFSET
	.align		4
        /*06a4*/ 	.byte	0x04, 0x44
        /*06a6*/ 	.short	(.L_1097 - .L_1096)


	//   ....[0]....
.L_1096:
        /*06a8*/ 	.word	0x00000ad0
        /*06ac*/ 	.word	0x0000fff0


	//   ....[1]....
        /*06b0*/ 	.word	0x00016a60
        /*06b4*/ 	.word	0x0000fff0


	//----- nvinfo : EIATTR_INT_WARP_WIDE_INSTR_OFFSETS
	.align		4
.L_1097:
        /*06b8*/ 	.byte	0x04, 0x31
        /*06ba*/ 	.short	(.L_1099 - .L_1098)


	//   ....[0]....
.L_1098:
        /*06bc*/ 	.word	0x00000190


	//   ....[1]....
        /*06c0*/ 	.word	0x000001d0


	//   ....[2]....
        /*06c4*/ 	.word	0x00000240


	//   ....[3]....
        /*06c8*/ 	.word	0x0001cc60


	//   ....[4]....
        /*06cc*/ 	.word	0x0001ccf0


	//   ....[5]....
        /*06d0*/ 	.word	0x000203b0


	//   ....[6]....
        /*06d4*/ 	.word	0x00020410


	//----- nvinfo : EIATTR_COOP_GROUP_MASK_REGIDS
	.align		4
.L_1099:
        /*06d8*/ 	.byte	0x04, 0x29
        /*06da*/ 	.short	(.L_1101 - .L_1100)


	//   ....[0]....
.L_1100:
        /*06dc*/ 	.word	0xffffffff


	//   ....[1]....
        /*06e0*/ 	.word	0xffffffff


	//   ....[2]....
        /*06e4*/ 	.word	0xffffffff


	//   ....[3]....
        /*06e8*/ 	.word	0xffffffff


	//   ....[4]....
        /*06ec*/ 	.word	0xffffffff


	//   ....[5]....
        /*06f0*/ 	.word	0xffffffff


	//   ....[6]....
        /*06f4*/ 	.word	0xffffffff


	//   ....[7]....
        /*06f8*/ 	.word	0xffffffff


	//   ....[8]....
        /*06fc*/ 	.word	0xffffffff


	//   ....[9]....
        /*0700*/ 	.word	0xffffffff


	//   ....[10]....
        /*0704*/ 	.word	0xffffffff


	//   ....[11]....
        /*0708*/ 	.word	0xffffffff


	//   ....[12]....
        /*070c*/ 	.word	0xffffffff


	//   ....[13]....
        /*0710*/ 	.word	0xffffffff


	//   ....[14]....
        /*0714*/ 	.word	0xffffffff


	//   ....[15]....
        /*0718*/ 	.word	0xffffffff


	//   ....[16]....
        /*071c*/ 	.word	0xffffffff


	//   ....[17]....
        /*0720*/ 	.word	0xffffffff


	//   ....[18]....
        /*0724*/ 	.word	0xffffffff


	//   ....[19]....
        /*0728*/ 	.word	0xffffffff


	//   ....[20]....
        /*072c*/ 	.word	0xffffffff


	//   ....[21]....
        /*0730*/ 	.word	0xffffffff


	//   ....[22]....
        /*0734*/ 	.word	0xffffffff


	//   ....[23]....
        /*0738*/ 	.word	0xffffffff


	//   ....[24]....
        /*073c*/ 	.word	0xffffffff


	//   ....[25]....
        /*0740*/ 	.word	0xffffffff


	//   ....[26]....
        /*0744*/ 	.word	0xffffffff


	//   ....[27]....
        /*0748*/ 	.word	0xffffffff


	//   ....[28]....
        /*074c*/ 	.word	0xffffffff


	//   ....[29]....
        /*0750*/ 	.word	0xffffffff


	//   ....[30]....
        /*0754*/ 	.word	0xffffffff


	//   ....[31]....
        /*0758*/ 	.word	0xffffffff


	//   ....[32]....
        /*075c*/ 	.word	0xffffffff


	//   ....[33]....
        /*0760*/ 	.word	0xffffffff


	//   ....[34]....
        /*0764*/ 	.word	0xffffffff


	//   ....[35]....
        /*0768*/ 	.word	0xffffffff


	//   ....[36]....
        /*076c*/ 	.word	0xffffffff


	//   ....[37]....
        /*0770*/ 	.word	0xffffffff


	//   ....[38]....
        /*0774*/ 	.word	0xffffffff


	//   ....[39]....
        /*0778*/ 	.word	0xffffffff


	//   ....[40]....
        /*077c*/ 	.word	0xffffffff


	//   ....[41]....
        /*0780*/ 	.word	0xffffffff


	//   ....[42]....
        /*0784*/ 	.word	0xffffffff


	//   ....[43]....
        /*0788*/ 	.word	0xffffffff


	//   ....[44]....
        /*078c*/ 	.word	0xffffffff


	//   ....[45]....
        /*0790*/ 	.word	0xffffffff


	//   ....[46]....
        /*0794*/ 	.word	0xffffffff


	//   ....[47]....
        /*0798*/ 	.word	0xffffffff


	//   ....[48]....
        /*079c*/ 	.word	0xffffffff


	//   ....[49]....
        /*07a0*/ 	.word	0xffffffff


	//   ....[50]....
        /*07a4*/ 	.word	0xffffffff


	//   ....[51]....
        /*07a8*/ 	.word	0xffffffff


	//   ....[52]....
        /*07ac*/ 	.word	0xffffffff


	//   ....[53]....
        /*07b0*/ 	.word	0xffffffff


	//   ....[54]....
        /*07b4*/ 	.word	0xffffffff


	//   ....[55]....
        /*07b8*/ 	.word	0xffffffff


	//   ....[56]....
        /*07bc*/ 	.word	0xffffffff


	//   ....[57]....
        /*07c0*/ 	.word	0xffffffff


	//   ....[58]....
        /*07c4*/ 	.word	0xffffffff


	//   ....[59]....
        /*07c8*/ 	.word	0xffffffff


	//   ....[60]....
        /*07cc*/ 	.word	0xffffffff


	//   ....[61]....
        /*07d0*/ 	.word	0xffffffff


	//   ....[62]....
        /*07d4*/ 	.word	0xffffffff


	//   ....[63]....
        /*07d8*/ 	.word	0xffffffff


	//   ....[64]....
        /*07dc*/ 	.word	0xffffffff


	//   ....[65]....
        /*07e0*/ 	.word	0xffffffff


	//   ....[66]....
        /*07e4*/ 	.word	0xffffffff


	//   ....[67]....
        /*07e8*/ 	.word	0xffffffff


	//   ....[68]....
        /*07ec*/ 	.word	0xffffffff


	//   ....[69]....
        /*07f0*/ 	.word	0xffffffff


	//   ....[70]....
        /*07f4*/ 	.word	0xffffffff


	//   ....[71]....
        /*07f8*/ 	.word	0xffffffff


	//   ....[72]....
        /*07fc*/ 	.word	0xffffffff


	//   ....[73]....
        /*0800*/ 	.word	0xffffffff


	//   ....[74]....
        /*0804*/ 	.word	0xffffffff


	//   ....[75]....
        /*0808*/ 	.word	0xffffffff


	//   ....[76]....
        /*080c*/ 	.word	0xffffffff


	//   ....[77]....
        /*0810*/ 	.word	0xffffffff


	//   ....[78]....
        /*0814*/ 	.word	0xffffffff


	//   ....[79]....
        /*0818*/ 	.word	0xffffffff


	//   ....[80]....
        /*081c*/ 	.word	0xffffffff


	//   ....[81]....
        /*0820*/ 	.word	0xffffffff


	//   ....[82]....
        /*0824*/ 	.word	0xffffffff


	//   ....[83]....
        /*0828*/ 	.word	0xffffffff


	//   ....[84]....
        /*082c*/ 	.word	0xffffffff


	//   ....[85]....
        /*0830*/ 	.word	0xffffffff


	//   ....[86]....
        /*0834*/ 	.word	0xffffffff


	//   ....[87]....
        /*0838*/ 	.word	0xffffffff


	//   ....[88]....
        /*083c*/ 	.word	0xffffffff


	//   ....[89]....
        /*0840*/ 	.word	0xffffffff


	//   ....[90]....
        /*0844*/ 	.word	0xffffffff


	//   ....[91]....
        /*0848*/ 	.word	0xffffffff


	//   ....[92]....
        /*084c*/ 	.word	0xffffffff


	//   ....[93]....
        /*0850*/ 	.word	0xffffffff


	//   ....[94]....
        /*0854*/ 	.word	0xffffffff


	//   ....[95]....
        /*0858*/ 	.word	0xffffffff


	//   ....[96]....
        /*085c*/ 	.word	0xffffffff


	//   ....[97]....
        /*0860*/ 	.word	0xffffffff


	//   ....[98]....
        /*0864*/ 	.word	0xffffffff


	//   ....[99]....
        /*0868*/ 	.word	0xffffffff


	//   ....[100]....
        /*086c*/ 	.word	0xffffffff


	//   ....[101]....
        /*0870*/ 	.word	0xffffffff


	//   ....[102]....
        /*0874*/ 	.word	0xffffffff


	//   ....[103]....
        /*0878*/ 	.word	0xffffffff


	//   ....[104]....
        /*087c*/ 	.word	0xffffffff


	//   ....[105]....
        /*0880*/ 	.word	0xffffffff


	//   ....[106]....
        /*0884*/ 	.word	0xffffffff


	//   ....[107]....
        /*0888*/ 	.word	0xffffffff


	//   ....[108]....
        /*088c*/ 	.word	0xffffffff


	//   ....[109]....
        /*0890*/ 	.word	0xffffffff


	//   ....[110]....
        /*0894*/ 	.word	0xffffffff


	//   ....[111]....
        /*0898*/ 	.word	0xffffffff


	//   ....[112]....
        /*089c*/ 	.word	0xffffffff


	//   ....[113]....
        /*08a0*/ 	.word	0xffffffff


	//   ....[114]....
        /*08a4*/ 	.word	0xffffffff


	//   ....[115]....
        /*08a8*/ 	.word	0xffffffff


	//   ....[116]....
        /*08ac*/ 	.word	0xffffffff


	//   ....[117]....
        /*08b0*/ 	.word	0xffffffff


	//   ....[118]....
        /*08b4*/ 	.word	0xffffffff


	//   ....[119]....
        /*08b8*/ 	.word	0xffffffff


	//   ....[120]....
        /*08bc*/ 	.word	0xffffffff


	//   ....[121]....
        /*08c0*/ 	.word	0xffffffff


	//   ....[122]....
        /*08c4*/ 	.word	0xffffffff


	//   ....[123]....
        /*08c8*/ 	.word	0xffffffff


	//   ....[124]....
        /*08cc*/ 	.word	0xffffffff


	//   ....[125]....
        /*08d0*/ 	.word	0xffffffff


	//   ....[126]....
        /*08d4*/ 	.word	0xffffffff


	//   ....[127]....
        /*08d8*/ 	.word	0xffffffff


	//   ....[128]....
        /*08dc*/ 	.word	0xffffffff


	//   ....[129]....
        /*08e0*/ 	.word	0xffffffff


	//   ....[130]....
        /*08e4*/ 	.word	0xffffffff


	//   ....[131]....
        /*08e8*/ 	.word	0xffffffff


	//   ....[132]....
        /*08ec*/ 	.word	0xffffffff


	//   ....[133]....
        /*08f0*/ 	.word	0xffffffff


	//   ....[134]....
        /*08f4*/ 	.word	0xffffffff


	//   ....[135]....
        /*08f8*/ 	.word	0xffffffff


	//   ....[136]....
        /*08fc*/ 	.word	0xffffffff


	//   ....[137]....
        /*0900*/ 	.word	0xffffffff


	//   ....[138]....
        /*0904*/ 	.word	0x0500000f


	//   ....[139]....
        /*0908*/ 	.word	0x0500000f


	//   ....[140]....
        /*090c*/ 	.word	0x0500000f


	//   ....[141]....
        /*0910*/ 	.word	0x0500000f


	//   ....[142]....
        /*0914*/ 	.word	0x0500000f


	//   ....[143]....
        /*0918*/ 	.word	0x0500000f


	//   ....[144]....
        /*091c*/ 	.word	0x0500000f


	//   ....[145]....
        /*0920*/ 	.word	0x0500000f


	//   ....[146]....
        /*0924*/ 	.word	0x0500000f


	//   ....[147]....
        /*0928*/ 	.word	0x0500000f


	//   ....[148]....
        /*092c*/ 	.word	0x0500000f


	//   ....[149]....
        /*0930*/ 	.word	0x0500000f


	//   ....[150]....
        /*0934*/ 	.word	0x0500000f


	//   ....[151]....
        /*0938*/ 	.word	0x0500000f


	//   ....[152]....
        /*093c*/ 	.word	0x0500000f


	//   ....[153]....
        /*0940*/ 	.word	0x0500000f


	//   ....[154]....
        /*0944*/ 	.word	0x0500000f


	//   ....[155]....
        /*0948*/ 	.word	0x0500000f


	//   ....[156]....
        /*094c*/ 	.word	0x0500000f


	//   ....[157]....
        /*0950*/ 	.word	0x0500000f


	//   ....[158]....
        /*0954*/ 	.word	0x0500000f


	//   ....[159]....
        /*0958*/ 	.word	0x0500000f


	//   ....[160]....
        /*095c*/ 	.word	0x0500000f


	//   ....[161]....
        /*0960*/ 	.word	0x0500000f


	//   ....[162]....
        /*0964*/ 	.word	0x0500000f


	//   ....[163]....
        /*0968*/ 	.word	0x0500000f


	//   ....[164]....
        /*096c*/ 	.word	0x0500000f


	//   ....[165]....
        /*0970*/ 	.word	0x0500000f


	//   ....[166]....
        /*0974*/ 	.word	0x0500000f


	//   ....[167]....
        /*0978*/ 	.word	0x0500000f


	//   ....[168]....
        /*097c*/ 	.word	0x0500000f


	//   ....[169]....
        /*0980*/ 	.word	0x0500000f


	//   ....[170]....
        /*0984*/ 	.word	0x0500000f


	//   ....[171]....
        /*0988*/ 	.word	0x0500000f


	//   ....[172]....
        /*098c*/ 	.word	0x0500000f


	//   ....[173]....
        /*0990*/ 	.word	0x0500000f


	//   ....[174]....
        /*0994*/ 	.word	0x0500000f


	//   ....[175]....
        /*0998*/ 	.word	0x0500000f


	//   ....[176]....
        /*099c*/ 	.word	0x0500000f


	//   ....[177]....
        /*09a0*/ 	.word	0x0500000f


	//   ....[178]....
        /*09a4*/ 	.word	0x0500000f


	//   ....[179]....
        /*09a8*/ 	.word	0x0500000f


	//   ....[180]....
        /*09ac*/ 	.word	0x0500000f


	//   ....[181]....
        /*09b0*/ 	.word	0x0500000f


	//   ....[182]....
        /*09b4*/ 	.word	0x0500000f


	//   ....[183]....
        /*09b8*/ 	.word	0x0500000f


	//   ....[184]....
        /*09bc*/ 	.word	0x0500000f


	//   ....[185]....
        /*09c0*/ 	.word	0x0500000f


	//   ....[186]....
        /*09c4*/ 	.word	0x0500000f


	//   ....[187]....
        /*09c8*/ 	.word	0x0500000f


	//   ....[188]....
        /*09cc*/ 	.word	0x0500000f


	//   ....[189]....
        /*09d0*/ 	.word	0x0500000f


	//   ....[190]....
        /*09d4*/ 	.word	0x0500000f


	//   ....[191]....
        /*09d8*/ 	.word	0x0500000f


	//   ....[192]....
        /*09dc*/ 	.word	0x0500000f


	//   ....[193]....
        /*09e0*/ 	.word	0x0500000f


	//   ....[194]....
        /*09e4*/ 	.word	0x0500000f


	//   ....[195]....
        /*09e8*/ 	.word	0x0500000f


	//   ....[196]....
        /*09ec*/ 	.word	0x0500000f


	//   ....[197]....
        /*09f0*/ 	.word	0x0500000f


	//   ....[198]....
        /*09f4*/ 	.word	0x0500000f


	//   ....[199]....
        /*09f8*/ 	.word	0x0500000f


	//   ....[200]....
        /*09fc*/ 	.word	0x0500000f


	//   ....[201]....
        /*0a00*/ 	.word	0x0500000f


	//   ....[202]....
        /*0a04*/ 	.word	0x0500000f


	//   ....[203]....
        /*0a08*/ 	.word	0x0500000f


	//   ....[204]....
        /*0a0c*/ 	.word	0x0500000f


	//   ....[205]....
        /*0a10*/ 	.word	0x0500000f


	//   ....[206]....
        /*0a14*/ 	.word	0x0500000f


	//   ....[207]....
        /*0a18*/ 	.word	0x0500000f


	//   ....[208]....
        /*0a1c*/ 	.word	0x0500000f


	//   ....[209]....
        /*0a20*/ 	.word	0x0500000f


	//   ....[210]....
        /*0a24*/ 	.word	0x0500000f


	//   ....[211]....
        /*0a28*/ 	.word	0x0500000f


	//   ....[212]....
        /*0a2c*/ 	.word	0x0500000f


	//   ....[213]....
        /*0a30*/ 	.word	0x0500000f


	//   ....[214]....
        /*0a34*/ 	.word	0x0500000f


	//   ....[215]....
        /*0a38*/ 	.word	0x0500000f


	//   ....[216]....
        /*0a3c*/ 	.word	0x0500000f


	//   ....[217]....
        /*0a40*/ 	.word	0x0500000f


	//   ....[218]....
        /*0a44*/ 	.word	0x0500000f


	//   ....[219]....
        /*0a48*/ 	.word	0x0500000f


	//   ....[220]....
        /*0a4c*/ 	.word	0x0500000f


	//   ....[221]....
        /*0a50*/ 	.word	0x0500000f


	//   ....[222]....
        /*0a54*/ 	.word	0x0500000f


	//   ....[223]....
        /*0a58*/ 	.word	0x0500000f


	//   ....[224]....
        /*0a5c*/ 	.word	0x0500000f


	//   ....[225]....
        /*0a60*/ 	.word	0x0500000f


	//   ....[226]....
        /*0a64*/ 	.word	0x0500000f


	//   ....[227]....
        /*0a68*/ 	.word	0x0500000f


	//----- nvinfo : EIATTR_COOP_GROUP_INSTR_OFFSETS
	.align		4
.L_1101:
        /*0a6c*/ 	.byte	0x04, 0x28
        /*0a6e*/ 	.short	(.L_1103 - .L_1102)


	//   ....[0]....
.L_1102:
        /*0a70*/ 	.word	0x00000070


	//   ....[1]....
        /*0a74*/ 	.word	0x000001a0


	//   ....[2]....
        /*0a78*/ 	.word	0x000001f0


	//   ....[3]....
        /*0a7c*/ 	.word	0x00000420


	//   ....[4]....
        /*0a80*/ 	.word	0x00000580


	//   ....[5]....
        /*0a84*/ 	.word	0x000006a0


	//   ....[6]....
        /*0a88*/ 	.word	0x00000800


	//   ....[7]....
        /*0a8c*/ 	.word	0x000096b0


	//   ....[8]....
        /*0a90*/ 	.word	0x00009d80


	//   ....[9]....
        /*0a94*/ 	.word	0x00009d90


	//   ....[10]....
        /*0a98*/ 	.word	0x00009da0


	//   ....[11]....
        /*0a9c*/ 	.word	0x00009db0


	//   ....[12]....
        /*0aa0*/ 	.word	0x0000a0f0


	//   ....[13]....
        /*0aa4*/ 	.word	0x0000a100


	//   ....[14]....
        /*0aa8*/ 	.word	0x0000a110


	//   ....[15]....
        /*0aac*/ 	.word	0x0000a120


	//   ....[16]....
        /*0ab0*/ 	.word	0x0000a440


	//   ....[17]....
        /*0ab4*/ 	.word	0x0000a450


	//   ....[18]....
        /*0ab8*/ 	.word	0x0000a460


	//   ....[19]....
        /*0abc*/ 	.word	0x0000a470


	//   ....[20]....
        /*0ac0*/ 	.word	0x0000a7b0


	//   ....[21]....
        /*0ac4*/ 	.word	0x0000a7c0


	//   ....[22]....
        /*0ac8*/ 	.word	0x0000a7d0


	//   ....[23]....
        /*0acc*/ 	.word	0x0000a7e0


	//   ....[24]....
        /*0ad0*/ 	.word	0x0000c6d0


	//   ....[25]....
        /*0ad4*/ 	.word	0x0000c6f0


	//   ....[26]....
        /*0ad8*/ 	.word	0x0000c700


	//   ....[27]....
        /*0adc*/ 	.word	0x0000c710


	//   ....[28]....
        /*0ae0*/ 	.word	0x0000c820


	//   ....[29]....
        /*0ae4*/ 	.word	0x0000c870


	//   ....[30]....
        /*0ae8*/ 	.word	0x0000c8a0


	//   ....[31]....
        /*0aec*/ 	.word	0x0000c8e0


	//   ....[32]....
        /*0af0*/ 	.word	0x0000cc60


	//   ....[33]....
        /*0af4*/ 	.word	0x0000cc80


	//   ....[34]....
        /*0af8*/ 	.word	0x0000cca0


	//   ....[35]....
        /*0afc*/ 	.word	0x0000ccb0


	//   ....[36]....
        /*0b00*/ 	.word	0x0000cd70


	//   ....[37]....
        /*0b04*/ 	.word	0x0000cd90


	//   ....[38]....
        /*0b08*/ 	.word	0x0000cda0


	//   ....[39]....
        /*0b0c*/ 	.word	0x0000ce20


	//   ....[40]....
        /*0b10*/ 	.word	0x0000f3f0


	//   ....[41]....
        /*0b14*/ 	.word	0x0000f6b0


	//   ....[42]....
        /*0b18*/ 	.word	0x0000fc20


	//   ....[43]....
        /*0b1c*/ 	.word	0x0000fc50


	//   ....[44]....
        /*0b20*/ 	.word	0x000105b0


	//   ....[45]....
        /*0b24*/ 	.word	0x00010630


	//   ....[46]....
        /*0b28*/ 	.word	0x00011af0


	//   ....[47]....
        /*0b2c*/ 	.word	0x00012180


	//   ....[48]....
        /*0b30*/ 	.word	0x000121b0


	//   ....[49]....
        /*0b34*/ 	.word	0x000121d0


	//   ....[50]....
        /*0b38*/ 	.word	0x000128d0


	//   ....[51]....
        /*0b3c*/ 	.word	0x00012aa0


	//   ....[52]....
        /*0b40*/ 	.word	0x000146b0


	//   ....[53]....
        /*0b44*/ 	.word	0x00014740


	//   ....[54]....
        /*0b48*/ 	.word	0x00014e40


	//   ....[55]....
        /*0b4c*/ 	.word	0x00014ee0


	//   ....[56]....
        /*0b50*/ 	.word	0x000160a0


	//   ....[57]....
        /*0b54*/ 	.word	0x000160e0


	//   ....[58]....
        /*0b58*/ 	.word	0x000161c0


	//   ....[59]....
        /*0b5c*/ 	.word	0x000161e0


	//   ....[60]....
        /*0b60*/ 	.word	0x000174f0


	//   ....[61]....
        /*0b64*/ 	.word	0x00017510


	//   ....[62]....
        /*0b68*/ 	.word	0x00017530


	//   ....[63]....
        /*0b6c*/ 	.word	0x00017540


	//   ....[64]....
        /*0b70*/ 	.word	0x00017c00


	//   ....[65]....
        /*0b74*/ 	.word	0x00017c10


	//   ....[66]....
        /*0b78*/ 	.word	0x00017d10


	//   ....[67]....
        /*0b7c*/ 	.word	0x00017d20


	//   ....[68]....
        /*0b80*/ 	.word	0x00017e30


	//   ....[69]....
        /*0b84*/ 	.word	0x00017e40


	//   ....[70]....
        /*0b88*/ 	.word	0x00017f50


	//   ....[71]....
        /*0b8c*/ 	.word	0x00017f60


	//   ....[72]....
        /*0b90*/ 	.word	0x00018310


	//   ....[73]....
        /*0b94*/ 	.word	0x00018320


	//   ....[74]....
        /*0b98*/ 	.word	0x00018880


	//   ....[75]....
        /*0b9c*/ 	.word	0x00018890


	//   ....[76]....
        /*0ba0*/ 	.word	0x00019590


	//   ....[77]....
        /*0ba4*/ 	.word	0x000195a0


	//   ....[78]....
        /*0ba8*/ 	.word	0x000196b0


	//   ....[79]....
        /*0bac*/ 	.word	0x000196c0


	//   ....[80]....
        /*0bb0*/ 	.word	0x000197d0


	//   ....[81]....
        /*0bb4*/ 	.word	0x000197e0


	//   ....[82]....
        /*0bb8*/ 	.word	0x000198f0


	//   ....[83]....
        /*0bbc*/ 	.word	0x00019900


	//   ....[84]....
        /*0bc0*/ 	.word	0x00019a70


	//   ....[85]....
        /*0bc4*/ 	.word	0x00019ca0


	//   ....[86]....
        /*0bc8*/ 	.word	0x00019cd0


	//   ....[87]....
        /*0bcc*/ 	.word	0x00019d00


	//   ....[88]....
        /*0bd0*/ 	.word	0x00019d30


	//   ....[89]....
        /*0bd4*/ 	.word	0x00019d60


	//   ....[90]....
        /*0bd8*/ 	.word	0x00019d90


	//   ....[91]....
        /*0bdc*/ 	.word	0x00019f30


	//   ....[92]....
        /*0be0*/ 	.word	0x00019f60


	//   ....[93]....
        /*0be4*/ 	.word	0x00019f90


	//   ....[94]....
        /*0be8*/ 	.word	0x00019fc0


	//   ....[95]....
        /*0bec*/ 	.word	0x00019ff0


	//   ....[96]....
        /*0bf0*/ 	.word	0x0001a020


	//   ....[97]....
        /*0bf4*/ 	.word	0x0001a0c0


	//   ....[98]....
        /*0bf8*/ 	.word	0x0001a0f0


	//   ....[99]....
        /*0bfc*/ 	.word	0x0001a100


	//   ....[100]....
        /*0c00*/ 	.word	0x0001a130


	//   ....[101]....
        /*0c04*/ 	.word	0x0001b7d0


	//   ....[102]....
        /*0c08*/ 	.word	0x0001d240


	//   ....[103]....
        /*0c0c*/ 	.word	0x0001ddd0


	//   ....[104]....
        /*0c10*/ 	.word	0x0001dde0


	//   ....[105]....
        /*0c14*/ 	.word	0x0001de90


	//   ....[106]....
        /*0c18*/ 	.word	0x0001dea0


	//   ....[107]....
        /*0c1c*/ 	.word	0x0001df30


	//   ....[108]....
        /*0c20*/ 	.word	0x0001df40


	//   ....[109]....
        /*0c24*/ 	.word	0x0001dfd0


	//   ....[110]....
        /*0c28*/ 	.word	0x0001dfe0


	//   ....[111]....
        /*0c2c*/ 	.word	0x0001e070


	//   ....[112]....
        /*0c30*/ 	.word	0x0001e080


	//   ....[113]....
        /*0c34*/ 	.word	0x0001e110


	//   ....[114]....
        /*0c38*/ 	.word	0x0001e120


	//   ....[115]....
        /*0c3c*/ 	.word	0x0001e1b0


	//   ....[116]....
        /*0c40*/ 	.word	0x0001e1c0


	//   ....[117]....
        /*0c44*/ 	.word	0x0001e210


	//   ....[118]....
        /*0c48*/ 	.word	0x0001e240


	//   ....[119]....
        /*0c4c*/ 	.word	0x00020b40


	//   ....[120]....
        /*0c50*/ 	.word	0x00020bb0


	//   ....[121]....
        /*0c54*/ 	.word	0x00020be0


	//   ....[122]....
        /*0c58*/ 	.word	0x00020bf0


	//   ....[123]....
        /*0c5c*/ 	.word	0x00020c20


	//   ....[124]....
        /*0c60*/ 	.word	0x00020c50


	//   ....[125]....
        /*0c64*/ 	.word	0x00020c80


	//   ....[126]....
        /*0c68*/ 	.word	0x00020cb0


	//   ....[127]....
        /*0c6c*/ 	.word	0x00020e80


	//   ....[128]....
        /*0c70*/ 	.word	0x00020eb0


	//   ....[129]....
        /*0c74*/ 	.word	0x00020ee0


	//   ....[130]....
        /*0c78*/ 	.word	0x00020f10


	//   ....[131]....
        /*0c7c*/ 	.word	0x00020f40


	//   ....[132]....
        /*0c80*/ 	.word	0x00020f70


	//   ....[133]....
        /*0c84*/ 	.word	0x00021040


	//   ....[134]....
        /*0c88*/ 	.word	0x00021060


	//   ....[135]....
        /*0c8c*/ 	.word	0x00021070


	//   ....[136]....
        /*0c90*/ 	.word	0x000210f0


	//   ....[137]....
        /*0c94*/ 	.word	0x00021c20


	//   ....[138]....
        /*0c98*/ 	.word	0x00022090


	//   ....[139]....
        /*0c9c*/ 	.word	0x00022140


	//   ....[140]....
        /*0ca0*/ 	.word	0x000221d0


	//   ....[141]....
        /*0ca4*/ 	.word	0x00022220


	//   ....[142]....
        /*0ca8*/ 	.word	0x00022270


	//   ....[143]....
        /*0cac*/ 	.word	0x00022300


	//   ....[144]....
        /*0cb0*/ 	.word	0x00022390


	//   ....[145]....
        /*0cb4*/ 	.word	0x000223e0


	//   ....[146]....
        /*0cb8*/ 	.word	0x00022430


	//   ....[147]....
        /*0cbc*/ 	.word	0x000224c0


	//   ....[148]....
        /*0cc0*/ 	.word	0x00022550


	//   ....[149]....
        /*0cc4*/ 	.word	0x000225a0


	//   ....[150]....
        /*0cc8*/ 	.word	0x000225f0


	//   ....[151]....
        /*0ccc*/ 	.word	0x00022680


	//   ....[152]....
        /*0cd0*/ 	.word	0x00022710


	//   ....[153]....
        /*0cd4*/ 	.word	0x00022760


	//   ....[154]....
        /*0cd8*/ 	.word	0x000227b0


	//   ....[155]....
        /*0cdc*/ 	.word	0x000228b0


	//   ....[156]....
        /*0ce0*/ 	.word	0x00022960


	//   ....[157]....
        /*0ce4*/ 	.word	0x000229e0


	//   ....[158]....
        /*0ce8*/ 	.word	0x00022a70


	//   ....[159]....
        /*0cec*/ 	.word	0x00022be0


	//   ....[160]....
        /*0cf0*/ 	.word	0x00022d10


	//   ....[161]....
        /*0cf4*/ 	.word	0x00022d90


	//   ....[162]....
        /*0cf8*/ 	.word	0x00022de0


	//   ....[163]....
        /*0cfc*/ 	.word	0x00022e70


	//   ....[164]....
        /*0d00*/ 	.word	0x00022f10


	//   ....[165]....
        /*0d04*/ 	.word	0x00022f90


	//   ....[166]....
        /*0d08*/ 	.word	0x00023000


	//   ....[167]....
        /*0d0c*/ 	.word	0x00023150


	//   ....[168]....
        /*0d10*/ 	.word	0x00023290


	//   ....[169]....
        /*0d14*/ 	.word	0x000232f0


	//   ....[170]....
        /*0d18*/ 	.word	0x00023340


	//   ....[171]....
        /*0d1c*/ 	.word	0x00023620


	//   ....[172]....
        /*0d20*/ 	.word	0x00023670


	//   ....[173]....
        /*0d24*/ 	.word	0x00023700


	//   ....[174]....
        /*0d28*/ 	.word	0x00023790


	//   ....[175]....
        /*0d2c*/ 	.word	0x00023820


	//   ....[176]....
        /*0d30*/ 	.word	0x000238b0


	//   ....[177]....
        /*0d34*/ 	.word	0x00023940


	//   ....[178]....
        /*0d38*/ 	.word	0x000239d0


	//   ....[179]....
        /*0d3c*/ 	.word	0x00023a50


	//   ....[180]....
        /*0d40*/ 	.word	0x00023aa0


	//   ....[181]....
        /*0d44*/ 	.word	0x00023b30


	//   ....[182]....
        /*0d48*/ 	.word	0x00023bc0


	//   ....[183]....
        /*0d4c*/ 	.word	0x00023c40


	//   ....[184]....
        /*0d50*/ 	.word	0x00023c90


	//   ....[185]....
        /*0d54*/ 	.word	0x00023d20


	//   ....[186]....
        /*0d58*/ 	.word	0x00023db0


	//   ....[187]....
        /*0d5c*/ 	.word	0x00023e40


	//   ....[188]....
        /*0d60*/ 	.word	0x00023ed0


	//   ....[189]....
        /*0d64*/ 	.word	0x00023f60


	//   ....[190]....
        /*0d68*/ 	.word	0x00023ff0


	//   ....[191]....
        /*0d6c*/ 	.word	0x000240b0


	//   ....[192]....
        /*0d70*/ 	.word	0x000243a0


	//   ....[193]....
        /*0d74*/ 	.word	0x00024580


	//   ....[194]....
        /*0d78*/ 	.word	0x000245d0


	//   ....[195]....
        /*0d7c*/ 	.word	0x00024630


	//   ....[196]....
        /*0d80*/ 	.word	0x00024730


	//   ....[197]....
        /*0d84*/ 	.word	0x00024790


	//   ....[198]....
        /*0d88*/ 	.word	0x00024890


	//   ....[199]....
        /*0d8c*/ 	.word	0x000248f0


	//   ....[200]....
        /*0d90*/ 	.word	0x000249f0


	//   ....[201]....
        /*0d94*/ 	.word	0x00024a50


	//   ....[202]....
        /*0d98*/ 	.word	0x00024b50


	//   ....[203]....
        /*0d9c*/ 	.word	0x00024bb0


	//   ....[204]....
        /*0da0*/ 	.word	0x00024cb0


	//   ....[205]....
        /*0da4*/ 	.word	0x00024d10


	//   ....[206]....
        /*0da8*/ 	.word	0x00024e10


	//   ....[207]....
        /*0dac*/ 	.word	0x00024e70


	//   ....[208]....
        /*0db0*/ 	.word	0x00024f50


	//   ....[209]....
        /*0db4*/ 	.word	0x00025280


	//   ....[210]....
        /*0db8*/ 	.word	0x00025330


	//   ....[211]....
        /*0dbc*/ 	.word	0x000254b0


	//   ....[212]....
        /*0dc0*/ 	.word	0x00025540


	//   ....[213]....
        /*0dc4*/ 	.word	0x000255c0


	//   ....[214]....
        /*0dc8*/ 	.word	0x00025640


	//   ....[215]....
        /*0dcc*/ 	.word	0x000256c0


	//   ....[216]....
        /*0dd0*/ 	.word	0x00025750


	//   ....[217]....
        /*0dd4*/ 	.word	0x000257f0


	//   ....[218]....
        /*0dd8*/ 	.word	0x000258c0


	//   ....[219]....
        /*0ddc*/ 	.word	0x00025940


	//   ....[220]....
        /*0de0*/ 	.word	0x000259c0


	//   ....[221]....
        /*0de4*/ 	.word	0x00025a40


	//   ....[222]....
        /*0de8*/ 	.word	0x00025ad0


	//   ....[223]....
        /*0dec*/ 	.word	0x00025b50


	//   ....[224]....
        /*0df0*/ 	.word	0x00025c00


	//   ....[225]....
        /*0df4*/ 	.word	0x00025c50


	//   ....[226]....
        /*0df8*/ 	.word	0x00025d10


	//   ....[227]....
        /*0dfc*/ 	.word	0x00025e40


	//----- nvinfo : EIATTR_REG_RECONFIG
	.align		4
.L_1103:
        /*0e00*/ 	.byte	0x01, 0x54
	.zero		2


	//----- nvinfo : EIATTR_SYSCALL_OFFSETS
	.align		4
        /*0e04*/ 	.byte	0x04, 0x46
        /*0e06*/ 	.short	(.L_1105 - .L_1104)


	//   ....[0]....
.L_1104:
        /*0e08*/ 	.word	0x00001ef0


	//   ....[1]....
        /*0e0c*/ 	.word	0x00002040


	//   ....[2]....
        /*0e10*/ 	.word	0x00009850


	//   ....[3]....
        /*0e14*/ 	.word	0x00009b40


	//   ....[4]....
        /*0e18*/ 	.word	0x0001ce60


	//   ....[5]....
        /*0e1c*/ 	.word	0x0001cfb0


	//   ....[6]....
        /*0e20*/ 	.word	0x0001d0a0


	//   ....[7]....
        /*0e24*/ 	.word	0x0001d9a0


	//----- nvinfo : EIATTR_MBARRIER_INSTR_OFFSETS
	.align		4
.L_1105:
        /*0e28*/ 	.byte	0x04, 0x39
        /*0e2a*/ 	.short	(.L_1107 - .L_1106)


	//   ....[0]....
.L_1106:
        /*0e2c*/ 	.word	0x000002d0
        /*0e30*/ 	.word	0x000000ff
        /*0e34*/ 	.word	0x00028800
        /*0e38*/ 	.short	0x0100
        /*0e3a*/ 	.byte	0x08
	.zero		1


	//   ....[1]....
        /*0e3c*/ 	.word	0x000002e0
        /*0e40*/ 	.word	0x000000ff
        /*0e44*/ 	.word	0x00028820
        /*0e48*/ 	.short	0x0100
        /*0e4a*/ 	.byte	0x08
	.zero		1


	//   ....[2]....
        /*0e4c*/ 	.word	0x000003d0
        /*0e50*/ 	.word	0x000000ff
        /*0e54*/ 	.word	0x00028830
        /*0e58*/ 	.short	0x0100
        /*0e5a*/ 	.byte	0x08
	.zero		1


	//   ....[3]....
        /*0e5c*/ 	.word	0x000003e0
        /*0e60*/ 	.word	0x000000ff
        /*0e64*/ 	.word	0x00028840
        /*0e68*/ 	.short	0x0100
        /*0e6a*/ 	.byte	0x08
	.zero		1


	//   ....[4]....
        /*0e6c*/ 	.word	0x000003f0
        /*0e70*/ 	.word	0x000000ff
        /*0e74*/ 	.word	0x00028838
        /*0e78*/ 	.short	0x0100
        /*0e7a*/ 	.byte	0x08
	.zero		1


	//   ....[5]....
        /*0e7c*/ 	.word	0x00000400
        /*0e80*/ 	.word	0x000000ff
        /*0e84*/ 	.word	0x00028848
        /*0e88*/ 	.short	0x0100
        /*0e8a*/ 	.byte	0x08
	.zero		1


	//   ....[6]....
        /*0e8c*/ 	.word	0x00000530
        /*0e90*/ 	.word	0x000000ff
        /*0e94*/ 	.word	0x00028850
        /*0e98*/ 	.short	0x0100
        /*0e9a*/ 	.byte	0x08
	.zero		1


	//   ....[7]....
        /*0e9c*/ 	.word	0x00000540
        /*0ea0*/ 	.word	0x000000ff
        /*0ea4*/ 	.word	0x00028860
        /*0ea8*/ 	.short	0x0100
        /*0eaa*/ 	.byte	0x08
	.zero		1


	//   ....[8]....
        /*0eac*/ 	.word	0x00000550
        /*0eb0*/ 	.word	0x000000ff
        /*0eb4*/ 	.word	0x00028858
        /*0eb8*/ 	.short	0x0100
        /*0eba*/ 	.byte	0x08
	.zero		1


	//   ....[9]....
        /*0ebc*/ 	.word	0x00000560
        /*0ec0*/ 	.word	0x000000ff
        /*0ec4*/ 	.word	0x00028868
        /*0ec8*/ 	.short	0x0100
        /*0eca*/ 	.byte	0x08
	.zero		1


	//   ....[10]....
        /*0ecc*/ 	.word	0x00000650
        /*0ed0*/ 	.word	0x000000ff
        /*0ed4*/ 	.word	0x00028870
        /*0ed8*/ 	.short	0x0100
        /*0eda*/ 	.byte	0x06
	.zero		1


	//   ....[11]....
        /*0edc*/ 	.word	0x00000660
        /*0ee0*/ 	.word	0x000000ff
        /*0ee4*/ 	.word	0x00028880
        /*0ee8*/ 	.short	0x0100
        /*0eea*/ 	.byte	0x06
	.zero		1


	//   ....[12]....
        /*0eec*/ 	.word	0x00000670
        /*0ef0*/ 	.word	0x000000ff
        /*0ef4*/ 	.word	0x00028878
        /*0ef8*/ 	.short	0x0100
        /*0efa*/ 	.byte	0x06
	.zero		1


	//   ....[13]....
        /*0efc*/ 	.word	0x00000680
        /*0f00*/ 	.word	0x000000ff
        /*0f04*/ 	.word	0x00028888
        /*0f08*/ 	.short	0x0100
        /*0f0a*/ 	.byte	0x06
	.zero		1


	//   ....[14]....
        /*0f0c*/ 	.word	0x000007b0
        /*0f10*/ 	.word	0x000000ff
        /*0f14*/ 	.word	0x00028890
        /*0f18*/ 	.short	0x0100
        /*0f1a*/ 	.byte	0x08
	.zero		1


	//   ....[15]....
        /*0f1c*/ 	.word	0x000007c0
        /*0f20*/ 	.word	0x000000ff
        /*0f24*/ 	.word	0x000288a0
        /*0f28*/ 	.short	0x0100
        /*0f2a*/ 	.byte	0x08
	.zero		1


	//   ....[16]....
        /*0f2c*/ 	.word	0x000007d0
        /*0f30*/ 	.word	0x000000ff
        /*0f34*/ 	.word	0x00028898
        /*0f38*/ 	.short	0x0100
        /*0f3a*/ 	.byte	0x08
	.zero		1


	//   ....[17]....
        /*0f3c*/ 	.word	0x000007e0
        /*0f40*/ 	.word	0x000000ff
        /*0f44*/ 	.word	0x000288a8
        /*0f48*/ 	.short	0x0100
        /*0f4a*/ 	.byte	0x08
	.zero		1


	//   ....[18]....
        /*0f4c*/ 	.word	0x00000910
        /*0f50*/ 	.word	0x000000ff
        /*0f54*/ 	.word	0x000288b0
        /*0f58*/ 	.short	0x0100
        /*0f5a*/ 	.byte	0x08
	.zero		1


	//   ....[19]....
        /*0f5c*/ 	.word	0x00000920
        /*0f60*/ 	.word	0x000000ff
        /*0f64*/ 	.word	0x000288c0
        /*0f68*/ 	.short	0x0100
        /*0f6a*/ 	.byte	0x08
	.zero		1


	//   ....[20]....
        /*0f6c*/ 	.word	0x00000930
        /*0f70*/ 	.word	0x000000ff
        /*0f74*/ 	.word	0x000288b8
        /*0f78*/ 	.short	0x0100
        /*0f7a*/ 	.byte	0x08
	.zero		1


	//   ....[21]....
        /*0f7c*/ 	.word	0x00000940
        /*0f80*/ 	.word	0x000000ff
        /*0f84*/ 	.word	0x000288c8
        /*0f88*/ 	.short	0x0100
        /*0f8a*/ 	.byte	0x08
	.zero		1


	//   ....[22]....
        /*0f8c*/ 	.word	0x00003750
        /*0f90*/ 	.word	0x0000006e
        /*0f94*/ 	.word	0x00028890
        /*0f98*/ 	.short	0x010a
        /*0f9a*/ 	.byte	0x3f
	.zero		1


	//   ....[23]....
        /*0f9c*/ 	.word	0x00005fd0
        /*0fa0*/ 	.word	0x0000006e
        /*0fa4*/ 	.word	0x00028890
        /*0fa8*/ 	.short	0x010a
        /*0faa*/ 	.byte	0x3f
	.zero		1


	//   ....[24]....
        /*0fac*/ 	.word	0x00008340
        /*0fb0*/ 	.word	0x0000006e
        /*0fb4*/ 	.word	0x00028890
        /*0fb8*/ 	.short	0x010a
        /*0fba*/ 	.byte	0x3f
	.zero		1


	//   ....[25]....
        /*0fbc*/ 	.word	0x000089a0
        /*0fc0*/ 	.word	0x00000030
        /*0fc4*/ 	.word	0x00000000
        /*0fc8*/ 	.short	0x0101
        /*0fca*/ 	.byte	0x3f
	.zero		1


	//   ....[26]....
        /*0fcc*/ 	.word	0x000089e0
        /*0fd0*/ 	.word	0x0000006e
        /*0fd4*/ 	.word	0x000288b0
        /*0fd8*/ 	.short	0x010a
        /*0fda*/ 	.byte	0x3f
	.zero		1


	//   ....[27]....
        /*0fdc*/ 	.word	0x00009030
        /*0fe0*/ 	.word	0x0000006e
        /*0fe4*/ 	.word	0x00000000
        /*0fe8*/ 	.short	0x0101
        /*0fea*/ 	.byte	0x3f
	.zero		1


	//   ....[28]....
        /*0fec*/ 	.word	0x000098d0
        /*0ff0*/ 	.word	0x00000002
        /*0ff4*/ 	.word	0x00028800
        /*0ff8*/ 	.short	0x010a
        /*0ffa*/ 	.byte	0x3f
	.zero		1


	//   ....[29]....
        /*0ffc*/ 	.word	0x00009920
        /*1000*/ 	.word	0x00000002
        /*1004*/ 	.word	0x00028800
        /*1008*/ 	.short	0x010a
        /*100a*/ 	.byte	0x3f
	.zero		1


	//   ....[30]....
        /*100c*/ 	.word	0x0000aa20
        /*1010*/ 	.word	0x00000002
        /*1014*/ 	.word	0x00028800
        /*1018*/ 	.short	0x010a
        /*101a*/ 	.byte	0x3f
	.zero		1


	//   ....[31]....
        /*101c*/ 	.word	0x0000d0d0
        /*1020*/ 	.word	0x00000002
        /*1024*/ 	.word	0x00028800
        /*1028*/ 	.short	0x010a
        /*102a*/ 	.byte	0x3f
	.zero		1


	//   ....[32]....
        /*102c*/ 	.word	0x0000ede0
        /*1030*/ 	.word	0x00000003
        /*1034*/ 	.word	0x00028830
        /*1038*/ 	.short	0x010a
        /*103a*/ 	.byte	0x3f
	.zero		1


	//   ....[33]....
        /*103c*/ 	.word	0x0000ee50
        /*1040*/ 	.word	0x00000003
        /*1044*/ 	.word	0x00028830
        /*1048*/ 	.short	0x010a
        /*104a*/ 	.byte	0x3f
	.zero		1


	//   ....[34]....
        /*104c*/ 	.word	0x0000f600
        /*1050*/ 	.word	0x00000003
        /*1054*/ 	.word	0x00000000
        /*1058*/ 	.short	0x0101
        /*105a*/ 	.byte	0x3f
	.zero		1


	//   ....[35]....
        /*105c*/ 	.word	0x00011340
        /*1060*/ 	.word	0x00000000
        /*1064*/ 	.word	0x00028830
        /*1068*/ 	.short	0x010a
        /*106a*/ 	.byte	0x3f
	.zero		1


	//   ....[36]....
        /*106c*/ 	.word	0x00011390
        /*1070*/ 	.word	0x00000000
        /*1074*/ 	.word	0x00028830
        /*1078*/ 	.short	0x010a
        /*107a*/ 	.byte	0x3f
	.zero		1


	//   ....[37]....
        /*107c*/ 	.word	0x000117a0
        /*1080*/ 	.word	0x00000006
        /*1084*/ 	.word	0x00028850
        /*1088*/ 	.short	0x010a
        /*108a*/ 	.byte	0x3f
	.zero		1


	//   ....[38]....
        /*108c*/ 	.word	0x000117e0
        /*1090*/ 	.word	0x00000006
        /*1094*/ 	.word	0x00028850
        /*1098*/ 	.short	0x010a
        /*109a*/ 	.byte	0x3f
	.zero		1


	//   ....[39]....
        /*109c*/ 	.word	0x00013180
        /*10a0*/ 	.word	0x00000015
        /*10a4*/ 	.word	0x00000000
        /*10a8*/ 	.short	0x0101
        /*10aa*/ 	.byte	0x3f
	.zero		1


	//   ....[40]....
        /*10ac*/ 	.word	0x00013220
        /*10b0*/ 	.word	0x0000000e
        /*10b4*/ 	.word	0x00000000
        /*10b8*/ 	.short	0x0101
        /*10ba*/ 	.byte	0x3f
	.zero		1


	//   ....[41]....
        /*10bc*/ 	.word	0x00013e70
        /*10c0*/ 	.word	0x00000000
        /*10c4*/ 	.word	0x00028830
        /*10c8*/ 	.short	0x010a
        /*10ca*/ 	.byte	0x3f
	.zero		1


	//   ....[42]....
        /*10cc*/ 	.word	0x00013ec0
        /*10d0*/ 	.word	0x00000000
        /*10d4*/ 	.word	0x00028830
        /*10d8*/ 	.short	0x010a
        /*10da*/ 	.byte	0x3f
	.zero		1


	//   ....[43]....
        /*10dc*/ 	.word	0x000142d0
        /*10e0*/ 	.word	0x00000006
        /*10e4*/ 	.word	0x00028850
        /*10e8*/ 	.short	0x010a
        /*10ea*/ 	.byte	0x3f
	.zero		1


	//   ....[44]....
        /*10ec*/ 	.word	0x00014310
        /*10f0*/ 	.word	0x00000006
        /*10f4*/ 	.word	0x00028850
        /*10f8*/ 	.short	0x010a
        /*10fa*/ 	.byte	0x3f
	.zero		1


	//   ....[45]....
        /*10fc*/ 	.word	0x00015490
        /*1100*/ 	.word	0x00000027
        /*1104*/ 	.word	0x00000000
        /*1108*/ 	.short	0x0101
        /*110a*/ 	.byte	0x3f
	.zero		1


	//   ....[46]....
        /*110c*/ 	.word	0x00015530
        /*1110*/ 	.word	0x0000000d
        /*1114*/ 	.word	0x00000000
        /*1118*/ 	.short	0x0101
        /*111a*/ 	.byte	0x3f
	.zero		1


	//   ....[47]....
        /*111c*/ 	.word	0x00015fa0
        /*1120*/ 	.word	0x0000000e
        /*1124*/ 	.word	0x00028850
        /*1128*/ 	.short	0x010a
        /*112a*/ 	.byte	0x3f
	.zero		1


	//   ....[48]....
        /*112c*/ 	.word	0x00016020
        /*1130*/ 	.word	0x0000000e
        /*1134*/ 	.word	0x00028850
        /*1138*/ 	.short	0x010a
        /*113a*/ 	.byte	0x3f
	.zero		1


	//   ....[49]....
        /*113c*/ 	.word	0x000165e0
        /*1140*/ 	.word	0x00000006
        /*1144*/ 	.word	0x00000000
        /*1148*/ 	.short	0x0101
        /*114a*/ 	.byte	0x3f
	.zero		1


	//   ....[50]....
        /*114c*/ 	.word	0x00017b70
        /*1150*/ 	.word	0x00000003
        /*1154*/ 	.word	0x00000000
        /*1158*/ 	.short	0x0101
        /*115a*/ 	.byte	0x3f
	.zero		1


	//   ....[51]....
        /*115c*/ 	.word	0x00018210
        /*1160*/ 	.word	0x0000000a
        /*1164*/ 	.word	0x00000000
        /*1168*/ 	.short	0x0101
        /*116a*/ 	.byte	0x3f
	.zero		1


	//   ....[52]....
        /*116c*/ 	.word	0x0001b8b0
        /*1170*/ 	.word	0x00000012
        /*1174*/ 	.word	0x00028820
        /*1178*/ 	.short	0x010a
        /*117a*/ 	.byte	0x3f
	.zero		1


	//   ....[53]....
        /*117c*/ 	.word	0x0001b980
        /*1180*/ 	.word	0x00000005
        /*1184*/ 	.word	0x000288a0
        /*1188*/ 	.short	0x010a
        /*118a*/ 	.byte	0x3f
	.zero		1


	//   ....[54]....
        /*118c*/ 	.word	0x0001bcc0
        /*1190*/ 	.word	0x00000005
        /*1194*/ 	.word	0x000288c0
        /*1198*/ 	.short	0x010a
        /*119a*/ 	.byte	0x3f
	.zero		1


	//   ....[55]....
        /*119c*/ 	.word	0x0001c160
        /*11a0*/ 	.word	0x00000006
        /*11a4*/ 	.word	0x000288a0
        /*11a8*/ 	.short	0x010a
        /*11aa*/ 	.byte	0x3f
	.zero		1


	//   ....[56]....
        /*11ac*/ 	.word	0x0001c480
        /*11b0*/ 	.word	0x00000006
        /*11b4*/ 	.word	0x000288c0
        /*11b8*/ 	.short	0x010a
        /*11ba*/ 	.byte	0x3f
	.zero		1


	//   ....[57]....
        /*11bc*/ 	.word	0x0001d4b0
        /*11c0*/ 	.word	0x00000000
        /*11c4*/ 	.word	0x00028840
        /*11c8*/ 	.short	0x010a
        /*11ca*/ 	.byte	0x3f
	.zero		1


	//   ....[58]....
        /*11cc*/ 	.word	0x0001e310
        /*11d0*/ 	.word	0x00000012
        /*11d4*/ 	.word	0x00028800
        /*11d8*/ 	.short	0x0107
        /*11da*/ 	.byte	0x3f
	.zero		1


	//   ....[59]....
        /*11dc*/ 	.word	0x0001e410
        /*11e0*/ 	.word	0x00000012
        /*11e4*/ 	.word	0x00028800
        /*11e8*/ 	.short	0x0101
        /*11ea*/ 	.byte	0x3f
	.zero		1


	//   ....[60]....
        /*11ec*/ 	.word	0x0001e430
        /*11f0*/ 	.word	0x00000012
        /*11f4*/ 	.word	0x00028820
        /*11f8*/ 	.short	0x010a
        /*11fa*/ 	.byte	0x3f
	.zero		1


	//   ....[61]....
        /*11fc*/ 	.word	0x0001e7f0
        /*1200*/ 	.word	0x00000003
        /*1204*/ 	.word	0x00028840
        /*1208*/ 	.short	0x010a
        /*120a*/ 	.byte	0x3f
	.zero		1


	//   ....[62]....
        /*120c*/ 	.word	0x0001eb80
        /*1210*/ 	.word	0x00000002
        /*1214*/ 	.word	0x00028860
        /*1218*/ 	.short	0x010a
        /*121a*/ 	.byte	0x3f
	.zero		1


	//   ....[63]....
        /*121c*/ 	.word	0x0001f230
        /*1220*/ 	.word	0x00000003
        /*1224*/ 	.word	0x00028840
        /*1228*/ 	.short	0x010a
        /*122a*/ 	.byte	0x3f
	.zero		1


	//   ....[64]....
        /*122c*/ 	.word	0x0001f5c0
        /*1230*/ 	.word	0x00000002
        /*1234*/ 	.word	0x00028860
        /*1238*/ 	.short	0x010a
        /*123a*/ 	.byte	0x3f
	.zero		1


	//   ....[65]....
        /*123c*/ 	.word	0x0001fbd0
        /*1240*/ 	.word	0x00000002
        /*1244*/ 	.word	0x00028840
        /*1248*/ 	.short	0x010a
        /*124a*/ 	.byte	0x3f
	.zero		1


	//   ....[66]....
        /*124c*/ 	.word	0x0001ff50
        /*1250*/ 	.word	0x00000002
        /*1254*/ 	.word	0x00028860
        /*1258*/ 	.short	0x010a
        /*125a*/ 	.byte	0x3f
	.zero		1


	//   ....[67]....
        /*125c*/ 	.word	0x00020500
        /*1260*/ 	.word	0x00000000
        /*1264*/ 	.word	0x00028860
        /*1268*/ 	.short	0x010a
        /*126a*/ 	.byte	0x3f
	.zero		1


	//   ....[68]....
        /*126c*/ 	.word	0x00021ba0
        /*1270*/ 	.word	0x00000000
        /*1274*/ 	.word	0x00028820
        /*1278*/ 	.short	0x010a
        /*127a*/ 	.byte	0x3f
	.zero		1


	//   ....[69]....
        /*127c*/ 	.word	0x00021d80
        /*1280*/ 	.word	0x00000006
        /*1284*/ 	.word	0x00000000
        /*1288*/ 	.short	0x010a
        /*128a*/ 	.byte	0x3f
	.zero		1


	//   ....[70]....
        /*128c*/ 	.word	0x00021db0
        /*1290*/ 	.word	0x00000007
        /*1294*/ 	.word	0x00000000
        /*1298*/ 	.short	0x010a
        /*129a*/ 	.byte	0x3f
	.zero		1


	//   ....[71]....
        /*129c*/ 	.word	0x00021e10
        /*12a0*/ 	.word	0x00000004
        /*12a4*/ 	.word	0x00000000
        /*12a8*/ 	.short	0x010a
        /*12aa*/ 	.byte	0x3f
	.zero		1


	//   ....[72]....
        /*12ac*/ 	.word	0x00021e40
        /*12b0*/ 	.word	0x00000003
        /*12b4*/ 	.word	0x00000000
        /*12b8*/ 	.short	0x010a
        /*12ba*/ 	.byte	0x3f
	.zero		1


	//   ....[73]....
        /*12bc*/ 	.word	0x00021ea0
        /*12c0*/ 	.word	0x0000006e
        /*12c4*/ 	.word	0x00028890
        /*12c8*/ 	.short	0x010a
        /*12ca*/ 	.byte	0x3f
	.zero		1


	//   ....[74]....
        /*12cc*/ 	.word	0x00021ef0
        /*12d0*/ 	.word	0x0000006e
        /*12d4*/ 	.word	0x00028890
        /*12d8*/ 	.short	0x010a
        /*12da*/ 	.byte	0x3f
	.zero		1


	//   ....[75]....
        /*12dc*/ 	.word	0x00021f40
        /*12e0*/ 	.word	0x0000006e
        /*12e4*/ 	.word	0x00028890
        /*12e8*/ 	.short	0x010a
        /*12ea*/ 	.byte	0x3f
	.zero		1


	//   ....[76]....
        /*12ec*/ 	.word	0x00021f90
        /*12f0*/ 	.word	0x0000006e
        /*12f4*/ 	.word	0x000288b0
        /*12f8*/ 	.short	0x010a
        /*12fa*/ 	.byte	0x3f
	.zero		1


	//   ....[77]....
        /*12fc*/ 	.word	0x000227f0
        /*1300*/ 	.word	0x00000002
        /*1304*/ 	.word	0x00028800
        /*1308*/ 	.short	0x010a
        /*130a*/ 	.byte	0x3f
	.zero		1


	//   ....[78]....
        /*130c*/ 	.word	0x000233a0
        /*1310*/ 	.word	0x00000002
        /*1314*/ 	.word	0x00028800
        /*1318*/ 	.short	0x010a
        /*131a*/ 	.byte	0x3f
	.zero		1


	//   ....[79]....
        /*131c*/ 	.word	0x000233f0
        /*1320*/ 	.word	0x00000003
        /*1324*/ 	.word	0x00028830
        /*1328*/ 	.short	0x010a
        /*132a*/ 	.byte	0x3f
	.zero		1


	//   ....[80]....
        /*132c*/ 	.word	0x00023440
        /*1330*/ 	.word	0x00000000
        /*1334*/ 	.word	0x00028830
        /*1338*/ 	.short	0x010a
        /*133a*/ 	.byte	0x3f
	.zero		1


	//   ....[81]....
        /*133c*/ 	.word	0x00023490
        /*1340*/ 	.word	0x00000006
        /*1344*/ 	.word	0x00028850
        /*1348*/ 	.short	0x010a
        /*134a*/ 	.byte	0x3f
	.zero		1


	//   ....[82]....
        /*134c*/ 	.word	0x000234e0
        /*1350*/ 	.word	0x00000000
        /*1354*/ 	.word	0x00028830
        /*1358*/ 	.short	0x010a
        /*135a*/ 	.byte	0x3f
	.zero		1


	//   ....[83]....
        /*135c*/ 	.word	0x00023530
        /*1360*/ 	.word	0x00000006
        /*1364*/ 	.word	0x00028850
        /*1368*/ 	.short	0x010a
        /*136a*/ 	.byte	0x3f
	.zero		1


	//   ....[84]....
        /*136c*/ 	.word	0x00023580
        /*1370*/ 	.word	0x0000000e
        /*1374*/ 	.word	0x00028850
        /*1378*/ 	.short	0x010a
        /*137a*/ 	.byte	0x3f
	.zero		1


	//   ....[85]....
        /*137c*/ 	.word	0x00024180
        /*1380*/ 	.word	0x00000012
        /*1384*/ 	.word	0x00028820
        /*1388*/ 	.short	0x010a
        /*138a*/ 	.byte	0x3f
	.zero		1


	//   ....[86]....
        /*138c*/ 	.word	0x000241d0
        /*1390*/ 	.word	0x00000005
        /*1394*/ 	.word	0x000288a0
        /*1398*/ 	.short	0x010a
        /*139a*/ 	.byte	0x3f
	.zero		1


	//   ....[87]....
        /*139c*/ 	.word	0x00024220
        /*13a0*/ 	.word	0x00000005
        /*13a4*/ 	.word	0x000288c0
        /*13a8*/ 	.short	0x010a
        /*13aa*/ 	.byte	0x3f
	.zero		1


	//   ....[88]....
        /*13ac*/ 	.word	0x00024270
        /*13b0*/ 	.word	0x00000006
        /*13b4*/ 	.word	0x000288a0
        /*13b8*/ 	.short	0x010a
        /*13ba*/ 	.byte	0x3f
	.zero		1


	//   ....[89]....
        /*13bc*/ 	.word	0x000242c0
        /*13c0*/ 	.word	0x00000006
        /*13c4*/ 	.word	0x000288c0
        /*13c8*/ 	.short	0x010a
        /*13ca*/ 	.byte	0x3f
	.zero		1


	//   ....[90]....
        /*13cc*/ 	.word	0x00024460
        /*13d0*/ 	.word	0x00000000
        /*13d4*/ 	.word	0x00028840
        /*13d8*/ 	.short	0x010a
        /*13da*/ 	.byte	0x3f
	.zero		1


	//   ....[91]....
        /*13dc*/ 	.word	0x00024f90
        /*13e0*/ 	.word	0x00000012
        /*13e4*/ 	.word	0x00028820
        /*13e8*/ 	.short	0x010a
        /*13ea*/ 	.byte	0x3f
	.zero		1


	//   ....[92]....
        /*13ec*/ 	.word	0x00024fe0
        /*13f0*/ 	.word	0x00000003
        /*13f4*/ 	.word	0x00028840
        /*13f8*/ 	.short	0x010a
        /*13fa*/ 	.byte	0x3f
	.zero		1


	//   ....[93]....
        /*13fc*/ 	.word	0x00025030
        /*1400*/ 	.word	0x00000002
        /*1404*/ 	.word	0x00028860
        /*1408*/ 	.short	0x010a
        /*140a*/ 	.byte	0x3f
	.zero		1


	//   ....[94]....
        /*140c*/ 	.word	0x00025080
        /*1410*/ 	.word	0x00000003
        /*1414*/ 	.word	0x00028840
        /*1418*/ 	.short	0x010a
        /*141a*/ 	.byte	0x3f
	.zero		1


	//   ....[95]....
        /*141c*/ 	.word	0x000250d0
        /*1420*/ 	.word	0x00000002
        /*1424*/ 	.word	0x00028860
        /*1428*/ 	.short	0x010a
        /*142a*/ 	.byte	0x3f
	.zero		1


	//   ....[96]....
        /*142c*/ 	.word	0x00025120
        /*1430*/ 	.word	0x00000002
        /*1434*/ 	.word	0x00028840
        /*1438*/ 	.short	0x010a
        /*143a*/ 	.byte	0x3f
	.zero		1


	//   ....[97]....
        /*143c*/ 	.word	0x00025170
        /*1440*/ 	.word	0x00000002
        /*1444*/ 	.word	0x00028860
        /*1448*/ 	.short	0x010a
        /*144a*/ 	.byte	0x3f
	.zero		1


	//   ....[98]....
        /*144c*/ 	.word	0x000251c0
        /*1450*/ 	.word	0x00000000
        /*1454*/ 	.word	0x00028860
        /*1458*/ 	.short	0x010a
        /*145a*/ 	.byte	0x3f
	.zero		1


	//   ....[99]....
        /*145c*/ 	.word	0x00025d60
        /*1460*/ 	.word	0x00000000
        /*1464*/ 	.word	0x00028820
        /*1468*/ 	.short	0x010a
        /*146a*/ 	.byte	0x3f
	.zero		1


	//   ....[100]....
        /*146c*/ 	.word	0x00025f00
        /*1470*/ 	.word	0x00000006
        /*1474*/ 	.word	0x00000000
        /*1478*/ 	.short	0x010a
        /*147a*/ 	.byte	0x3f
	.zero		1


	//   ....[101]....
        /*147c*/ 	.word	0x00025f50
        /*1480*/ 	.word	0x00000007
        /*1484*/ 	.word	0x00000000
        /*1488*/ 	.short	0x010a
        /*148a*/ 	.byte	0x3f
	.zero		1


	//   ....[102]....
        /*148c*/ 	.word	0x00025fa0
        /*1490*/ 	.word	0x00000004
        /*1494*/ 	.word	0x00000000
        /*1498*/ 	.short	0x010a
        /*149a*/ 	.byte	0x3f
	.zero		1


	//----- nvinfo : EIATTR_NUM_MBARRIERS
	.align		4
.L_1107:
        /*149c*/ 	.byte	0x03, 0x38
        /*149e*/ 	.short	0x0016


	//----- nvinfo : EIATTR_EXIT_INSTR_OFFSETS
	.align		4
        /*14a0*/ 	.byte	0x04, 0x1c
        /*14a2*/ 	.short	(.L_1109 - .L_1108)


	//   ....[0]....
.L_1108:
        /*14a4*/ 	.word	0x00021e90


	//----- nvinfo : EIATTR_MAX_THREADS
	.align		4
.L_1109:
        /*14a8*/ 	.byte	0x04, 0x05
        /*14aa*/ 	.short	(.L_1111 - .L_1110)
.L_1110:
        /*14ac*/ 	.word	0x00000180
        /*14b0*/ 	.word	0x00000001
        /*14b4*/ 	.word	0x00000001


	//----- nvinfo : EIATTR_CRS_STACK_SIZE
	.align		4
.L_1111:
        /*14b8*/ 	.byte	0x04, 0x1e
        /*14ba*/ 	.short	(.L_1113 - .L_1112)
.L_1112:
        /*14bc*/ 	.word	0x00000000


	//----- nvinfo : EIATTR_CBANK_PARAM_SIZE
	.align		4
.L_1113:
        /*14c0*/ 	.byte	0x03, 0x19
        /*14c2*/ 	.short	0x0af0


	//----- nvinfo : EIATTR_PARAM_CBANK
	.align		4
        /*14c4*/ 	.byte	0x04, 0x0a
        /*14c6*/ 	.short	(.L_1115 - .L_1114)
	.align		4
.L_1114:
        /*14c8*/ 	.word	index@(.nv.constant0._ZN7cutlass13device_kernelIN5flash11enable_sm90INS1_16FlashAttnFwdSm90INS1_25CollectiveMainloopFwdSm90ILi2EN4cute5tupleIJNS5_1CILi1EEES8_S8_EEENS6_IJNS7_ILi128EEESA_SA_EEELi128ENS_10bfloat16_tEfNS_4arch4Sm90ELb1ELb0ELb0ELb1ELb0ELb1ELb0ELb1ELb1ELb1ELb1ELb0EEENS1_21CollectiveEpilogueFwdISB_S9_SC_SE_Li256ELb1ELb1ELb1ELb0EEENS1_36VarlenDynamicPersistentTileSchedulerILi128ELi128ELi256ELi128ELb1ELb1ELb1ELb1ELb1ELb1EEEEEEEEEvNT_6ParamsE)
        /*14cc*/ 	.short	0x0210
        /*14ce*/ 	.short	0x0af0


	//----- nvinfo : EIATTR_SW_WAR
	.align		4
.L_1115:
        /*14d0*/ 	.byte	0x04, 0x36
        /*14d2*/ 	.short	(.L_1117 - .L_1116)
.L_1116:
        /*14d4*/ 	.word	0x00000008
.L_1117:


//--------------------- .nv.info._ZN7cutlass13device_kernelIN5flash11enable_sm90INS1_16FlashAttnFwdSm90INS1_25CollectiveMainloopFwdSm90ILi2EN4cute5tupleIJNS5_1CILi1EEES8_S8_EEENS6_IJNS7_ILi192EEENS7_ILi144EEENS7_ILi96EEEEEELi96ENS_10bfloat16_tEfNS_4arch4Sm90ELb0ELb0ELb0ELb0ELb0ELb0ELb0ELb0ELb1ELb1ELb1ELb0EEENS1_21CollectiveEpilogueFwdINS6_IJSA_SC_SB_EEES9_SE_SG_Li384ELb0ELb1ELb1ELb0EEENS1_19SingleTileSchedulerILb0ELb1ELb1ELi192EEEEEEEEEvNT_6ParamsE --------------------------
	.section	.nv.info._ZN7cutlass13device_kernelIN5flash11enable_sm90INS1_16FlashAttnFwdSm90INS1_25CollectiveMainloopFwdSm90ILi2EN4cute5tupleIJNS5_1CILi1EEES8_S8_EEENS6_IJNS7_ILi192EEENS7_ILi144EEENS7_ILi96EEEEEELi96ENS_10bfloat16_tEfNS_4arch4Sm90ELb0ELb0ELb0ELb0ELb0ELb0ELb0ELb0ELb1ELb1ELb1ELb0EEENS1_21CollectiveEpilogueFwdINS6_IJSA_SC_SB_EEES9_SE_SG_Li384ELb0ELb1ELb1ELb0EEENS1_19SingleTileSchedulerILb0ELb1ELb1ELi192EEEEEEEEEvNT_6ParamsE,"",@"SHT_CUDA_INFO"
	.sectionflags	@""
	.align	4


	//----- nvinfo : EIATTR_CUDA_API_VERSION
	.align		4
        /*0000*/ 	.byte	0x04, 0x37
        /*0002*/ 	.short	(.L_1119 - .L_1118)
.L_1118:
        /*0004*/ 	.word	0x00000082


	//----- nvinfo : EIATTR_KPARAM_INFO
	.align		4
.L_1119:
        /*0008*/ 	.byte	0x04, 0x17
        /*000a*/ 	.short	(.L_1121 - .L_1120)
.L_1120:
        /*000c*/ 	.word	0x00000000
        /*0010*/ 	.short	0x0000
        /*0012*/ 	.short	0x0070
        /*0014*/ 	.byte	0x00, 0xf0, 0x01, 0x28


	//----- nvinfo : EIATTR_SPARSE_MMA_MASK
	.align		4
.L_1121:
        /*0018*/ 	.byte	0x03, 0x50
        /*001a*/ 	.short	0x0000


	//----- nvinfo : EIATTR_MAXREG_COUNT
	.align		4
        /*001c*/ 	.byte	0x03, 0x1b
        /*001e*/ 	.short	0x0080


	//----- nvinfo : EIATTR_NUM_BARRIERS
	.align		4
        /*0020*/ 	.byte	0x02, 0x4c
        /*0022*/ 	.byte	0x10
	.zero		1


	//----- nvinfo : EIATTR_EXTERNS
	.align		4
        /*0024*/ 	.byte	0x04, 0x0f
        /*0026*/ 	.short	(.L_1123 - .L_1122)


	//   ....[0]....
	.align		4
.L_1122:
        /*0028*/ 	.word	index@(__assertfail)


	//----- nvinfo : EIATTR_MERCURY_ISA_VERSION
	.align		4
.L_1123:
        /*002c*/ 	.byte	0x03, 0x5f
        /*002e*/ 	.short	0x0101


	//----- nvinfo : EIATTR_INT_WARP_WIDE_INSTR_OFFSETS
	.align		4
        /*0030*/ 	.byte	0x04, 0x31
        /*0032*/ 	.short	(.L_1125 - .L_1124)


	//   ....[0]....
.L_1124:
        /*0034*/ 	.word	0x00000110


	//   ....[1]....
        /*0038*/ 	.word	0x000001b0


	//   ....[2]....
        /*003c*/ 	.word	0x00000220


	//----- nvinfo : EIATTR_COOP_GROUP_MASK_REGIDS
	.align		4
.L_1125:
        /*0040*/ 	.byte	0x04, 0x29
        /*0042*/ 	.short	(.L_1127 - .L_1126)


	//   ....[0]....
.L_1126:
        /*0044*/ 	.word	0xffffffff


	//   ....[1]....
        /*0048*/ 	.word	0xffffffff


	//   ....[2]....
        /*004c*/ 	.word	0xffffffff


	//   ....[3]....
        /*0050*/ 	.word	0xffffffff


	//   ....[4]....
        /*0054*/ 	.word	0xffffffff


	//   ....[5]....
        /*0058*/ 	.word	0xffffffff


	//   ....[6]....
        /*005c*/ 	.word	0xffffffff


	//   ....[7]....
        /*0060*/ 	.word	0xffffffff


	//   ....[8]....
        /*0064*/ 	.word	0xffffffff


	//   ....[9]....
        /*0068*/ 	.word	0xffffffff


	//   ....[10]....
        /*006c*/ 	.word	0xffffffff


	//   ....[11]....
        /*0070*/ 	.word	0xffffffff


	//   ....[12]....
        /*0074*/ 	.word	0xffffffff


	//   ....[13]....
        /*0078*/ 	.word	0xffffffff


	//   ....[14]....
        /*007c*/ 	.word	0xffffffff


	//   ....[15]....
        /*0080*/ 	.word	0xffffffff


	//   ....[16]....
        /*0084*/ 	.word	0xffffffff


	//   ....[17]....
        /*0088*/ 	.word	0xffffffff


	//   ....[18]....
        /*008c*/ 	.word	0xffffffff


	//   ....[19]....
        /*0090*/ 	.word	0xffffffff


	//   ....[20]....
        /*0094*/ 	.word	0xffffffff


	//   ....[21]....
        /*0098*/ 	.word	0xffffffff


	//   ....[22]....
        /*009c*/ 	.word	0xffffffff


	//   ....[23]....
        /*00a0*/ 	.word	0xffffffff


	//   ....[24]....
        /*00a4*/ 	.word	0xffffffff


	//   ....[25]....
        /*00a8*/ 	.word	0xffffffff


	//   ....[26]....
        /*00ac*/ 	.word	0xffffffff


	//   ....[27]....
        /*00b0*/ 	.word	0xffffffff


	//   ....[28]....
        /*00b4*/ 	.word	0xffffffff


	//   ....[29]....
        /*00b8*/ 	.word	0xffffffff


	//   ....[30]....
        /*00bc*/ 	.word	0xffffffff


	//   ....[31]....
        /*00c0*/ 	.word	0xffffffff


	//   ....[32]....
        /*00c4*/ 	.word	0xffffffff


	//   ....[33]....
        /*00c8*/ 	.word	0xffffffff


	//   ....[34]....
        /*00cc*/ 	.word	0xffffffff


	//   ....[35]....
        /*00d0*/ 	.word	0xffffffff


	//   ....[36]....
        /*00d4*/ 	.word	0xffffffff


	//   ....[37]....
        /*00d8*/ 	.word	0xffffffff


	//   ....[38]....
        /*00dc*/ 	.word	0xffffffff


	//   ....[39]....
        /*00e0*/ 	.word	0xffffffff


	//   ....[40]....
        /*00e4*/ 	.word	0xffffffff


	//   ....[41]....
        /*00e8*/ 	.word	0xffffffff


	//   ....[42]....
        /*00ec*/ 	.word	0xffffffff


	//   ....[43]....
        /*00f0*/ 	.word	0xffffffff


	//   ....[44]....
        /*00f4*/ 	.word	0xffffffff


	//   ....[45]....
        /*00f8*/ 	.word	0x0500000f


	//   ....[46]....
        /*00fc*/ 	.word	0x0500000f


	//   ....[47]....
        /*0100*/ 	.word	0x0500000f


	//   ....[48]....
        /*0104*/ 	.word	0x0500000f


	//   ....[49]....
        /*0108*/ 	.word	0x0500000f


	//   ....[50]....
        /*010c*/ 	.word	0x0500000f


	//   ....[51]....
        /*0110*/ 	.word	0x0500000f


	//   ....[52]....
        /*0114*/ 	.word	0x0500000f


	//   ....[53]....
        /*0118*/ 	.word	0x0500000f


	//   ....[54]....
        /*011c*/ 	.word	0x0500000f


	//   ....[55]....
        /*0120*/ 	.word	0x0500000f


	//   ....[56]....
        /*0124*/ 	.word	0x0500000f


	//   ....[57]....
        /*0128*/ 	.word	0x0500000f


	//   ....[58]....
        /*012c*/ 	.word	0x0500000f


	//----- nvinfo : EIATTR_COOP_GROUP_INSTR_OFFSETS
	.align		4
.L_1127:
        /*0130*/ 	.byte	0x04, 0x28
        /*0132*/ 	.short	(.L_1129 - .L_1128)


	//   ....[0]....
.L_1128:
        /*0134*/ 	.word	0x00000050


	//   ....[1]....
        /*0138*/ 	.word	0x00000120


	//   ....[2]....
        /*013c*/ 	.word	0x000001d0


	//   ....[3]....
        /*0140*/ 	.word	0x00000390


	//   ....[4]....
        /*0144*/ 	.word	0x000004f0


	//   ....[5]....
        /*0148*/ 	.word	0x00000610


	//   ....[6]....
        /*014c*/ 	.word	0x00000770


	//   ....[7]....
        /*0150*/ 	.word	0x00000fe0


	//   ....[8]....
        /*0154*/ 	.word	0x00003400


	//   ....[9]....
        /*0158*/ 	.word	0x00003420


	//   ....[10]....
        /*015c*/ 	.word	0x00003a30


	//   ....[11]....
        /*0160*/ 	.word	0x00003a80


	//   ....[12]....
        /*0164*/ 	.word	0x00004cc0


	//   ....[13]....
        /*0168*/ 	.word	0x00006ad0


	//   ....[14]....
        /*016c*/ 	.word	0x00006b00


	//   ....[15]....
        /*0170*/ 	.word	0x00007080


	//   ....[16]....
        /*0174*/ 	.word	0x00007150


	//   ....[17]....
        /*0178*/ 	.word	0x00008570


	//   ....[18]....
        /*017c*/ 	.word	0x00008690


	//   ....[19]....
        /*0180*/ 	.word	0x000086d0


	//   ....[20]....
        /*0184*/ 	.word	0x000087e0


	//   ....[21]....
        /*0188*/ 	.word	0x000087f0


	//   ....[22]....
        /*018c*/ 	.word	0x000096b0


	//   ....[23]....
        /*0190*/ 	.word	0x00009710


	//   ....[24]....
        /*0194*/ 	.word	0x00009750


	//   ....[25]....
        /*0198*/ 	.word	0x00009780


	//   ....[26]....
        /*019c*/ 	.word	0x000097b0


	//   ....[27]....
        /*01a0*/ 	.word	0x000097c0


	//   ....[28]....
        /*01a4*/ 	.word	0x00009c90


	//   ....[29]....
        /*01a8*/ 	.word	0x00009ca0


	//   ....[30]....
        /*01ac*/ 	.word	0x0000a520


	//   ....[31]....
        /*01b0*/ 	.word	0x0000aee0


	//   ....[32]....
        /*01b4*/ 	.word	0x0000ba30


	//   ....[33]....
        /*01b8*/ 	.word	0x0000ba40


	//   ....[34]....
        /*01bc*/ 	.word	0x0000ba50


	//   ....[35]....
        /*01c0*/ 	.word	0x0000ba70


	//   ....[36]....
        /*01c4*/ 	.word	0x0000baa0


	//   ....[37]....
        /*01c8*/ 	.word	0x0000bb50


	//   ....[38]....
        /*01cc*/ 	.word	0x0000bb80


	//   ....[39]....
        /*01d0*/ 	.word	0x0000bc00


	//   ....[40]....
        /*01d4*/ 	.word	0x0000bc30


	//   ....[41]....
        /*01d8*/ 	.word	0x0000bc40


	//   ....[42]....
        /*01dc*/ 	.word	0x0000bca0


	//   ....[43]....
        /*01e0*/ 	.word	0x0000bcb0


	//   ....[44]....
        /*01e4*/ 	.word	0x0000e1f0


	//   ....[45]....
        /*01e8*/ 	.word	0x0000e660


	//   ....[46]....
        /*01ec*/ 	.word	0x0000e7e0


	//   ....[47]....
        /*01f0*/ 	.word	0x0000e830


	//   ....[48]....
        /*01f4*/ 	.word	0x0000e8e0


	//   ....[49]....
        /*01f8*/ 	.word	0x0000e9b0


	//   ....[50]....
        /*01fc*/ 	.word	0x0000ea30


	//   ....[51]....
        /*0200*/ 	.word	0x0000eb00


	//   ....[52]....
        /*0204*/ 	.word	0x0000eb80


	//   ....[53]....
        /*0208*/ 	.word	0x0000ec40


	//   ....[54]....
        /*020c*/ 	.word	0x0000ecf0


	//   ....[55]....
        /*0210*/ 	.word	0x0000edc0


	//   ....[56]....
        /*0214*/ 	.word	0x0000ee40


	//   ....[57]....
        /*0218*/ 	.word	0x0000ef20


	//   ....[58]....
        /*021c*/ 	.word	0x0000f2f0


	//----- nvinfo : EIATTR_REG_RECONFIG
	.align		4
.L_1129:
        /*0220*/ 	.byte	0x01, 0x54
	.zero		2


	//----- nvinfo : EIATTR_SYSCALL_OFFSETS
	.align		4
        /*0224*/ 	.byte	0x04, 0x46
        /*0226*/ 	.short	(.L_1131 - .L_1130)


	//   ....[0]....
.L_1130:
        /*0228*/ 	.word	0x000011a0


	//   ....[1]....
        /*022c*/ 	.word	0x0000ab90


	//   ....[2]....
        /*0230*/ 	.word	0x0000acd0


	//   ....[3]....
        /*0234*/ 	.word	0x0000adc0


	//   ....[4]....
        /*0238*/ 	.word	0x0000b530


	//----- nvinfo : EIATTR_MBARRIER_INSTR_OFFSETS
	.align		4
.L_1131:
        /*023c*/ 	.byte	0x04, 0x39
        /*023e*/ 	.short	(.L_1133 - .L_1132)


	//   ....[0]....
.L_1132:
        /*0240*/ 	.word	0x00000240
        /*0244*/ 	.word	0x000000ff
        /*0248*/ 	.word	0x00031c00
        /*024c*/ 	.short	0x0100
        /*024e*/ 	.byte	0x08
	.zero		1


	//   ....[1]....
        /*0250*/ 	.word	0x00000250
        /*0254*/ 	.word	0x000000ff
        /*0258*/ 	.word	0x00031c20
        /*025c*/ 	.short	0x0100
        /*025e*/ 	.byte	0x08
	.zero		1


	//   ....[2]....
        /*0260*/ 	.word	0x00000340
        /*0264*/ 	.word	0x000000ff
        /*0268*/ 	.word	0x00031c30
        /*026c*/ 	.short	0x0100
        /*026e*/ 	.byte	0x08
	.zero		1


	//   ....[3]....
        /*0270*/ 	.word	0x00000350
        /*0274*/ 	.word	0x000000ff
        /*0278*/ 	.word	0x00031c40
        /*027c*/ 	.short	0x0100
        /*027e*/ 	.byte	0x08
	.zero		1


	//   ....[4]....
        /*0280*/ 	.word	0x00000360
        /*0284*/ 	.word	0x000000ff
        /*0288*/ 	.word	0x00031c38
        /*028c*/ 	.short	0x0100
        /*028e*/ 	.byte	0x08
	.zero		1


	//   ....[5]....
        /*0290*/ 	.word	0x00000370
        /*0294*/ 	.word	0x000000ff
        /*0298*/ 	.word	0x00031c48
        /*029c*/ 	.short	0x0100
        /*029e*/ 	.byte	0x08
	.zero		1


	//   ....[6]....
        /*02a0*/ 	.word	0x000004a0
        /*02a4*/ 	.word	0x000000ff
        /*02a8*/ 	.word	0x00031c50
        /*02ac*/ 	.short	0x0100
        /*02ae*/ 	.byte	0x08
	.zero		1


	//   ....[7]....
        /*02b0*/ 	.word	0x000004b0
        /*02b4*/ 	.word	0x000000ff
        /*02b8*/ 	.word	0x00031c60
        /*02bc*/ 	.short	0x0100
        /*02be*/ 	.byte	0x08
	.zero		1


	//   ....[8]....
        /*02c0*/ 	.word	0x000004c0
        /*02c4*/ 	.word	0x000000ff
        /*02c8*/ 	.word	0x00031c58
        /*02cc*/ 	.short	0x0100
        /*02ce*/ 	.byte	0x08
	.zero		1


	//   ....[9]....
        /*02d0*/ 	.word	0x000004d0
        /*02d4*/ 	.word	0x000000ff
        /*02d8*/ 	.word	0x00031c68
        /*02dc*/ 	.short	0x0100
        /*02de*/ 	.byte	0x08
	.zero		1


	//   ....[10]....
        /*02e0*/ 	.word	0x000005c0
        /*02e4*/ 	.word	0x000000ff
        /*02e8*/ 	.word	0x00031c70
        /*02ec*/ 	.short	0x0100
        /*02ee*/ 	.byte	0x06
	.zero		1


	//   ....[11]....
        /*02f0*/ 	.word	0x000005d0
        /*02f4*/ 	.word	0x000000ff
        /*02f8*/ 	.word	0x00031c80
        /*02fc*/ 	.short	0x0100
        /*02fe*/ 	.byte	0x06
	.zero		1


	//   ....[12]....
        /*0300*/ 	.word	0x000005e0
        /*0304*/ 	.word	0x000000ff
        /*0308*/ 	.word	0x00031c78
        /*030c*/ 	.short	0x0100
        /*030e*/ 	.byte	0x06
	.zero		1


	//   ....[13]....
        /*0310*/ 	.word	0x000005f0
        /*0314*/ 	.word	0x000000ff
        /*0318*/ 	.word	0x00031c88
        /*031c*/ 	.short	0x0100
        /*031e*/ 	.byte	0x06
	.zero		1


	//   ....[14]....
        /*0320*/ 	.word	0x00000720
        /*0324*/ 	.word	0x000000ff
        /*0328*/ 	.word	0x00031c90
        /*032c*/ 	.short	0x0100
        /*032e*/ 	.byte	0x08
	.zero		1


	//   ....[15]....
        /*0330*/ 	.word	0x00000730
        /*0334*/ 	.word	0x000000ff
        /*0338*/ 	.word	0x00031ca0
        /*033c*/ 	.short	0x0100
        /*033e*/ 	.byte	0x08
	.zero		1


	//   ....[16]....
        /*0340*/ 	.word	0x00000740
        /*0344*/ 	.word	0x000000ff
        /*0348*/ 	.word	0x00031c98
        /*034c*/ 	.short	0x0100
        /*034e*/ 	.byte	0x08
	.zero		1


	//   ....[17]....
        /*0350*/ 	.word	0x00000750
        /*0354*/ 	.word	0x000000ff
        /*0358*/ 	.word	0x00031ca8
        /*035c*/ 	.short	0x0100
        /*035e*/ 	.byte	0x08
	.zero		1


	//   ....[18]....
        /*0360*/ 	.word	0x00000880
        /*0364*/ 	.word	0x000000ff
        /*0368*/ 	.word	0x00031cb0
        /*036c*/ 	.short	0x0100
        /*036e*/ 	.byte	0x08
	.zero		1


	//   ....[19]....
        /*0370*/ 	.word	0x00000890
        /*0374*/ 	.word	0x000000ff
        /*0378*/ 	.word	0x00031cc0
        /*037c*/ 	.short	0x0100
        /*037e*/ 	.byte	0x08
	.zero		1


	//   ....[20]....
        /*0380*/ 	.word	0x000008a0
        /*0384*/ 	.word	0x000000ff
        /*0388*/ 	.word	0x00031cb8
        /*038c*/ 	.short	0x0100
        /*038e*/ 	.byte	0x08
	.zero		1


	//   ....[21]....
        /*0390*/ 	.word	0x000008b0
        /*0394*/ 	.word	0x000000ff
        /*0398*/ 	.word	0x00031cc8
        /*039c*/ 	.short	0x0100
        /*039e*/ 	.byte	0x08
	.zero		1


	//   ....[22]....
        /*03a0*/ 	.word	0x000011d0
        /*03a4*/ 	.word	0x000000ff
        /*03a8*/ 	.word	0x00031c00
        /*03ac*/ 	.short	0x010a
        /*03ae*/ 	.byte	0x25
	.zero		1


	//   ....[23]....
        /*03b0*/ 	.word	0x00001220
        /*03b4*/ 	.word	0x000000ff
        /*03b8*/ 	.word	0x00031c30
        /*03bc*/ 	.short	0x010a
        /*03be*/ 	.byte	0x25
	.zero		1


	//   ....[24]....
        /*03c0*/ 	.word	0x00001260
        /*03c4*/ 	.word	0x000000ff
        /*03c8*/ 	.word	0x00031c30
        /*03cc*/ 	.short	0x010a
        /*03ce*/ 	.byte	0x25
	.zero		1


	//   ....[25]....
        /*03d0*/ 	.word	0x00003e30
        /*03d4*/ 	.word	0x00000009
        /*03d8*/ 	.word	0x00000000
        /*03dc*/ 	.short	0x0101
        /*03de*/ 	.byte	0x3f
	.zero		1


	//   ....[26]....
        /*03e0*/ 	.word	0x00004f60
        /*03e4*/ 	.word	0x00000005
        /*03e8*/ 	.word	0x00031c30
        /*03ec*/ 	.short	0x010a
        /*03ee*/ 	.byte	0x3f
	.zero		1


	//   ....[27]....
        /*03f0*/ 	.word	0x00004fa0
        /*03f4*/ 	.word	0x00000005
        /*03f8*/ 	.word	0x00031c30
        /*03fc*/ 	.short	0x010a
        /*03fe*/ 	.byte	0x3f
	.zero		1


	//   ....[28]....
        /*0400*/ 	.word	0x00006630
        /*0404*/ 	.word	0x000000ff
        /*0408*/ 	.word	0x00031c50
        /*040c*/ 	.short	0x010a
        /*040e*/ 	.byte	0x06
	.zero		1


	//   ....[29]....
        /*0410*/ 	.word	0x00006670
        /*0414*/ 	.word	0x000000ff
        /*0418*/ 	.word	0x00031c50
        /*041c*/ 	.short	0x010a
        /*041e*/ 	.byte	0x06
	.zero		1


	//   ....[30]....
        /*0420*/ 	.word	0x00007980
        /*0424*/ 	.word	0x00000077
        /*0428*/ 	.word	0x00000000
        /*042c*/ 	.short	0x0101
        /*042e*/ 	.byte	0x3f
	.zero		1


	//   ....[31]....
        /*0430*/ 	.word	0x00007a00
        /*0434*/ 	.word	0x0000008a
        /*0438*/ 	.word	0x00000000
        /*043c*/ 	.short	0x0101
        /*043e*/ 	.byte	0x3f
	.zero		1


	//   ....[32]....
        /*0440*/ 	.word	0x000085e0
        /*0444*/ 	.word	0x0000000c
        /*0448*/ 	.word	0x00031c50
        /*044c*/ 	.short	0x010a
        /*044e*/ 	.byte	0x3f
	.zero		1


	//   ....[33]....
        /*0450*/ 	.word	0x00008620
        /*0454*/ 	.word	0x0000000c
        /*0458*/ 	.word	0x00031c50
        /*045c*/ 	.short	0x010a
        /*045e*/ 	.byte	0x3f
	.zero		1


	//   ....[34]....
        /*0460*/ 	.word	0x00008d10
        /*0464*/ 	.word	0x00000009
        /*0468*/ 	.word	0x00000000
        /*046c*/ 	.short	0x0101
        /*046e*/ 	.byte	0x3f
	.zero		1


	//   ....[35]....
        /*0470*/ 	.word	0x000097d0
        /*0474*/ 	.word	0x000000ff
        /*0478*/ 	.word	0x00000000
        /*047c*/ 	.short	0x0101
        /*047e*/ 	.byte	0x04
	.zero		1


	//   ....[36]....
        /*0480*/ 	.word	0x0000b0e0
        /*0484*/ 	.word	0x000000ff
        /*0488*/ 	.word	0x00031c40
        /*048c*/ 	.short	0x010a
        /*048e*/ 	.byte	0x28
	.zero		1


	//   ....[37]....
        /*0490*/ 	.word	0x0000bea0
        /*0494*/ 	.word	0x000000ff
        /*0498*/ 	.word	0x00031c00
        /*049c*/ 	.short	0x0107
        /*049e*/ 	.byte	0x28
	.zero		1


	//   ....[38]....
        /*04a0*/ 	.word	0x0000bef0
        /*04a4*/ 	.word	0x000000ff
        /*04a8*/ 	.word	0x00031c00
        /*04ac*/ 	.short	0x0101
        /*04ae*/ 	.byte	0x28
	.zero		1


	//   ....[39]....
        /*04b0*/ 	.word	0x0000bf20
        /*04b4*/ 	.word	0x000000ff
        /*04b8*/ 	.word	0x00031c20
        /*04bc*/ 	.short	0x010a
        /*04be*/ 	.byte	0x28
	.zero		1


	//   ....[40]....
        /*04c0*/ 	.word	0x0000c260
        /*04c4*/ 	.word	0x000000ff
        /*04c8*/ 	.word	0x00031c48
        /*04cc*/ 	.short	0x010a
        /*04ce*/ 	.byte	0x28
	.zero		1


	//   ....[41]....
        /*04d0*/ 	.word	0x0000c630
        /*04d4*/ 	.word	0x000000ff
        /*04d8*/ 	.word	0x00031c60
        /*04dc*/ 	.short	0x010a
        /*04de*/ 	.byte	0x28
	.zero		1


	//   ....[42]....
        /*04e0*/ 	.word	0x0000cbb0
        /*04e4*/ 	.word	0x000000ff
        /*04e8*/ 	.word	0x00031c40
        /*04ec*/ 	.short	0x010a
        /*04ee*/ 	.byte	0x28
	.zero		1


	//   ....[43]....
        /*04f0*/ 	.word	0x0000cf90
        /*04f4*/ 	.word	0x000000ff
        /*04f8*/ 	.word	0x00031c68
        /*04fc*/ 	.short	0x010a
        /*04fe*/ 	.byte	0x28
	.zero		1


	//   ....[44]....
        /*0500*/ 	.word	0x0000d550
        /*0504*/ 	.word	0x000000ff
        /*0508*/ 	.word	0x00031c48
        /*050c*/ 	.short	0x010a
        /*050e*/ 	.byte	0x28
	.zero		1


	//   ....[45]....
        /*0510*/ 	.word	0x0000d910
        /*0514*/ 	.word	0x000000ff
        /*0518*/ 	.word	0x00031c60
        /*051c*/ 	.short	0x010a
        /*051e*/ 	.byte	0x28
	.zero		1


	//   ....[46]....
        /*0520*/ 	.word	0x0000dd50
        /*0524*/ 	.word	0x00000003
        /*0528*/ 	.word	0x00031c60
        /*052c*/ 	.short	0x010a
        /*052e*/ 	.byte	0x3f
	.zero		1


	//   ....[47]....
        /*0530*/ 	.word	0x0000e1b0
        /*0534*/ 	.word	0x00000007
        /*0538*/ 	.word	0x00031c20
        /*053c*/ 	.short	0x010a
        /*053e*/ 	.byte	0x3f
	.zero		1


	//   ....[48]....
        /*0540*/ 	.word	0x0000e2f0
        /*0544*/ 	.word	0x00000005
        /*0548*/ 	.word	0x00000000
        /*054c*/ 	.short	0x010a
        /*054e*/ 	.byte	0x3f
	.zero		1


	//   ....[49]....
        /*0550*/ 	.word	0x0000e360
        /*0554*/ 	.word	0x00000003
        /*0558*/ 	.word	0x00000000
        /*055c*/ 	.short	0x010a
        /*055e*/ 	.byte	0x3f
	.zero		1


	//   ....[50]....
        /*0560*/ 	.word	0x0000e3c0
        /*0564*/ 	.word	0x00000005
        /*0568*/ 	.word	0x00000000
        /*056c*/ 	.short	0x010a
        /*056e*/ 	.byte	0x3f
	.zero		1


	//   ....[51]....
        /*0570*/ 	.word	0x0000e3f0
        /*0574*/ 	.word	0x00000003
        /*0578*/ 	.word	0x00000000
        /*057c*/ 	.short	0x010a
        /*057e*/ 	.byte	0x3f
	.zero		1


	//   ....[52]....
        /*0580*/ 	.word	0x0000e460
        /*0584*/ 	.word	0x00000003
        /*0588*/ 	.word	0x00031c00
        /*058c*/ 	.short	0x010a
        /*058e*/ 	.byte	0x3f
	.zero		1


	//   ....[53]....
        /*0590*/ 	.word	0x0000e4c0
        /*0594*/ 	.word	0x00000003
        /*0598*/ 	.word	0x00031c30
        /*059c*/ 	.short	0x010a
        /*059e*/ 	.byte	0x3f
	.zero		1


	//   ....[54]....
        /*05a0*/ 	.word	0x0000e510
        /*05a4*/ 	.word	0x00000005
        /*05a8*/ 	.word	0x00031c30
        /*05ac*/ 	.short	0x010a
        /*05ae*/ 	.byte	0x3f
	.zero		1


	//   ....[55]....
        /*05b0*/ 	.word	0x0000e570
        /*05b4*/ 	.word	0x00000005
        /*05b8*/ 	.word	0x00031c50
        /*05bc*/ 	.short	0x010a
        /*05be*/ 	.byte	0x3f
	.zero		1


	//   ....[56]....
        /*05c0*/ 	.word	0x0000e5c0
        /*05c4*/ 	.word	0x0000000c
        /*05c8*/ 	.word	0x00031c50
        /*05cc*/ 	.short	0x010a
        /*05ce*/ 	.byte	0x3f
	.zero		1


	//   ....[57]....
        /*05d0*/ 	.word	0x0000e720
        /*05d4*/ 	.word	0x00000003
        /*05d8*/ 	.word	0x00031c40
        /*05dc*/ 	.short	0x010a
        /*05de*/ 	.byte	0x3f
	.zero		1


	//   ....[58]....
        /*05e0*/ 	.word	0x0000ef60
        /*05e4*/ 	.word	0x00000003
        /*05e8*/ 	.word	0x00031c20
        /*05ec*/ 	.short	0x010a
        /*05ee*/ 	.byte	0x3f
	.zero		1


	//   ....[59]....
        /*05f0*/ 	.word	0x0000efc0
        /*05f4*/ 	.word	0x00000003
        /*05f8*/ 	.word	0x00031c48
        /*05fc*/ 	.short	0x010a
        /*05fe*/ 	.byte	0x3f
	.zero		1


	//   ....[60]....
        /*0600*/ 	.word	0x0000f020
        /*0604*/ 	.word	0x00000003
        /*0608*/ 	.word	0x00031c60
        /*060c*/ 	.short	0x010a
        /*060e*/ 	.byte	0x3f
	.zero		1


	//   ....[61]....
        /*0610*/ 	.word	0x0000f080
        /*0614*/ 	.word	0x00000003
        /*0618*/ 	.word	0x00031c40
        /*061c*/ 	.short	0x010a
        /*061e*/ 	.byte	0x3f
	.zero		1


	//   ....[62]....
        /*0620*/ 	.word	0x0000f0e0
        /*0624*/ 	.word	0x00000003
        /*0628*/ 	.word	0x00031c68
        /*062c*/ 	.short	0x010a
        /*062e*/ 	.byte	0x3f
	.zero		1


	//   ....[63]....
        /*0630*/ 	.word	0x0000f140
        /*0634*/ 	.word	0x00000002
        /*0638*/ 	.word	0x00031c48
        /*063c*/ 	.short	0x010a
        /*063e*/ 	.byte	0x3f
	.zero		1


	//   ....[64]....
        /*0640*/ 	.word	0x0000f1a0
        /*0644*/ 	.word	0x00000002
        /*0648*/ 	.word	0x00031c60
        /*064c*/ 	.short	0x010a
        /*064e*/ 	.byte	0x3f
	.zero		1


	//   ....[65]....
        /*0650*/ 	.word	0x0000f1f0
        /*0654*/ 	.word	0x00000003
        /*0658*/ 	.word	0x00031c60
        /*065c*/ 	.short	0x010a
        /*065e*/ 	.byte	0x3f
	.zero		1


	//   ....[66]....
        /*0660*/ 	.word	0x0000f240
        /*0664*/ 	.word	0x00000007
        /*0668*/ 	.word	0x00031c20
        /*066c*/ 	.short	0x010a
        /*066e*/ 	.byte	0x3f
	.zero		1


	//   ....[67]....
        /*0670*/ 	.word	0x0000f3b0
        /*0674*/ 	.word	0x00000005
        /*0678*/ 	.word	0x00000000
        /*067c*/ 	.short	0x010a
        /*067e*/ 	.byte	0x3f
	.zero		1


	//   ....[68]....
        /*0680*/ 	.word	0x0000f400
        /*0684*/ 	.word	0x00000003
        /*0688*/ 	.word	0x00000000
        /*068c*/ 	.short	0x010a
        /*068e*/ 	.byte	0x3f
	.zero		1


	//   ....[69]....
        /*0690*/ 	.word	0x0000f450
        /*0694*/ 	.word	0x00000005
        /*0698*/ 	.word	0x00000000
        /*069c*/ 	.short	0x010a
        /*069e*/ 	.byte	0x3f
	.zero		1


	//----- nvinfo : EIATTR_NUM_MBARRIERS
	.align		4
.L_1133:
        /*06a0*/ 	.byte	0x03, 0x38
        /*06a2*/ 	.short	0x0016


	//----- nvinfo : EIATTR_EXIT_INSTR_OFFSETS
	.align		4
        /*06a4*/ 	.byte	0x04, 0x1c
        /*06a6*/ 	.short	(.L_1135 - .L_1134)


	//   ....[0]....
.L_1134:
        /*06a8*/ 	.word	0x0000e440


	//----- nvinfo : EIATTR_MAX_THREADS
	.align		4
.L_1135:
        /*06ac*/ 	.byte	0x04, 0x05
        /*06ae*/ 	.short	(.L_1137 - .L_1136)
.L_1136:
        /*06b0*/ 	.word	0x00000200
        /*06b4*/ 	.word	0x00000001
        /*06b8*/ 	.word	0x00000001


	//----- nvinfo : EIATTR_CRS_STACK_SIZE
	.align		4
.L_1137:
        /*06bc*/ 	.byte	0x04, 0x1e
        /*06be*/ 	.short	(.L_1139 - .L_1138)
.L_1138:
        /*06c0*/ 	.word	0x00000000


	//----- nvinfo : EIATTR_CBANK_PARAM_SIZE
	.align		4
.L_1139:
        /*06c4*/ 	.byte	0x03, 0x19
        /*06c6*/ 	.short	0x0a70


	//----- nvinfo : EIATTR_PARAM_CBANK
	.align		4
        /*06c8*/ 	.byte	0x04, 0x0a
        /*06ca*/ 	.short	(.L_1141 - .L_1140)
	.align		4
.L_1140:
        /*06cc*/ 	.word	index@(.nv.constant0._ZN7cutlass13device_kernelIN5flash11enable_sm90INS1_16FlashAttnFwdSm90INS1_25CollectiveMainloopFwdSm90ILi2EN4cute5tupleIJNS5_1CILi1EEES8_S8_EEENS6_IJNS7_ILi192EEENS7_ILi144EEENS7_ILi96EEEEEELi96ENS_10bfloat16_tEfNS_4arch4Sm90ELb0ELb0ELb0ELb0ELb0ELb0ELb0ELb0ELb1ELb1ELb1ELb0EEENS1_21CollectiveEpilogueFwdINS6_IJSA_SC_SB_EEES9_SE_SG_Li384ELb0ELb1ELb1ELb0EEENS1_19SingleTileSchedulerILb0ELb1ELb1ELi192EEEEEEEEEvNT_6ParamsE)
        /*06d0*/ 	.short	0x0210
        /*06d2*/ 	.short	0x0a70


	//----- nvinfo : EIATTR_SW_WAR
	.align		4
.L_1141:
        /*06d4*/ 	.byte	0x04, 0x36
        /*06d6*/ 	.short	(.L_1143 - .L_1142)
.L_1142:
        /*06d8*/ 	.word	0x00000008
.L_1143:


//--------------------- .nv.info._ZN7cutlass13device_kernelIN5flash11enable_sm90INS1_16FlashAttnFwdSm90INS1_25CollectiveMainloopFwdSm90ILi2EN4cute5tupleIJNS5_1CILi1EEES8_S8_EEENS6_IJNS7_ILi192EEENS7_ILi144EEENS7_ILi96EEEEEELi96ENS_10bfloat16_tEfNS_4arch4Sm90ELb0ELb0ELb0ELb1ELb0ELb0ELb0ELb0ELb1ELb1ELb1ELb0EEENS1_21CollectiveEpilogueFwdINS6_IJSA_SC_SB_EEES9_SE_SG_Li384ELb1ELb1ELb1ELb0EEENS1_36VarlenDynamicPersistentTileSchedulerILi192ELi144ELi384ELi128ELb1ELb1ELb1ELb0ELb1ELb1EEEEEEEEEvNT_6ParamsE --------------------------
	.section	.nv.info._ZN7cutlass13device_kernelIN5flash11enable_sm90INS1_16FlashAttnFwdSm90INS1_25CollectiveMainloopFwdSm90ILi2EN4cute5tupleIJNS5_1CILi1EEES8_S8_EEENS6_IJNS7_ILi192EEENS7_ILi144EEENS7_ILi96EEEEEELi96ENS_10bfloat16_tEfNS_4arch4Sm90ELb0ELb0ELb0ELb1ELb0ELb0ELb0ELb0ELb1ELb1ELb1ELb0EEENS1_21CollectiveEpilogueFwdINS6_IJSA_SC_SB_EEES9_SE_SG_Li384ELb1ELb1ELb1ELb0EEENS1_36VarlenDynamicPersistentTileSchedulerILi192ELi144ELi384ELi128ELb1ELb1ELb1ELb0ELb1ELb1EEEEEEEEEvNT_6ParamsE,"",@"SHT_CUDA_INFO"
	.sectionflags	@""
	.align	4


	//----- nvinfo : EIATTR_CUDA_API_VERSION
	.align		4
        /*0000*/ 	.byte	0x04, 0x37
        /*0002*/ 	.short	(.L_1145 - .L_1144)
.L_1144:
        /*0004*/ 	.word	0x00000082


	//----- nvinfo : EIATTR_KPARAM_INFO
	.align		4
.L_1145:
        /*0008*/ 	.byte	0x04, 0x17
        /*000a*/ 	.short	(.L_1147 - .L_1146)
.L_1146:
        /*000c*/ 	.word	0x00000000
        /*0010*/ 	.short	0x0000
        /*0012*/ 	.short	0x0070
        /*0014*/ 	.byte	0x00, 0xf0, 0x01, 0x2a


	//----- nvinfo : EIATTR_SPARSE_MMA_MASK
	.align		4
.L_1147:
        /*0018*/ 	.byte	0x03, 0x50
        /*001a*/ 	.short	0x0000


	//----- nvinfo : EIATTR_MAXREG_COUNT
	.align		4
        /*001c*/ 	.byte	0x03, 0x1b
        /*001e*/ 	.short	0x0080


	//----- nvinfo : EIATTR_NUM_BARRIERS
	.align		4
        /*0020*/ 	.byte	0x02, 0x4c
        /*0022*/ 	.byte	0x10
	.zero		1


	//----- nvinfo : EIATTR_EXTERNS
	.align		4
        /*0024*/ 	.byte	0x04, 0x0f
        /*0026*/ 	.short	(.L_1149 - .L_1148)


	//   ....[0]....
	.align		4
.L_1148:
        /*0028*/ 	.word	index@(__assertfail)


	//----- nvinfo : EIATTR_ANNOTATIONS
	.align		4
.L_1149:
        /*002c*/ 	.byte	0x04, 0x55
        /*002e*/ 	.short	(.L_1151 - .L_1150)


	//   ....[0]....
.L_1150:
        /* <DEDUP_REMOVED lines=35> */


	//----- nvinfo : EIATTR_MERCURY_ISA_VERSION
	.align		4
.L_1151:
        /*0250*/ 	.byte	0x03, 0x5f
        /*0252*/ 	.short	0x0101


	//----- nvinfo : EIATTR_UNUSED_LOAD_BYTE_OFFSET
	.align		4
        /*0254*/ 	.byte	0x04, 0x44
        /*0256*/ 	.short	(.L_1153 - .L_1152)


	//   ....[0]....
.L_1152:
        /*0258*/ 	.word	0x00000a60
        /*025c*/ 	.word	0x0000fff0


	//   ....[1]....
        /*0260*/ 	.word	0x00009890
        /*0264*/ 	.word	0x0000fff0


	//----- nvinfo : EIATTR_INT_WARP_WIDE_INSTR_OFFSETS
	.align		4
.L_1153:
        /*0268*/ 	.byte	0x04, 0x31
        /*026a*/ 	.short	(.L_1155 - .L_1154)


	//   ....[0]....
.L_1154:
        /*026c*/ 	.word	0x00000130


	//   ....[1]....
        /*0270*/ 	.word	0x00000170


	//   ....[2]....
        /*0274*/ 	.word	0x000001e0


	//   ....[3]....
        /*0278*/ 	.word	0x0000db00


	//   ....[4]....
        /*027c*/ 	.word	0x0000dba0


	//   ....[5]....
        /*0280*/ 	.word	0x000116d0


	//   ....[6]....
        /*0284*/ 	.word	0x00011770


	//----- nvinfo : EIATTR_COOP_GROUP_MASK_REGIDS
	.align		4
.L_1155:
        /*0288*/ 	.byte	0x04, 0x29
        /*028a*/ 	.short	(.L_1157 - .L_1156)


	//   ....[0]....
.L_1156:
        /*028c*/ 	.word	0xffffffff


	//   ....[1]....
        /*0290*/ 	.word	0xffffffff


	//   ....[2]....
        /*0294*/ 	.word	0xffffffff


	//   ....[3]....
        /*0298*/ 	.word	0xffffffff


	//   ....[4]....
        /*029c*/ 	.word	0xffffffff


	//   ....[5]....
        /*02a0*/ 	.word	0xffffffff


	//   ....[6]....
        /*02a4*/ 	.word	0xffffffff


	//   ....[7]....
        /*02a8*/ 	.word	0xffffffff


	//   ....[8]....
        /*02ac*/ 	.word	0xffffffff


	//   ....[9]....
        /*02b0*/ 	.word	0xffffffff


	//   ....[10]....
        /*02b4*/ 	.word	0xffffffff


	//   ....[11]....
        /*02b8*/ 	.word	0xffffffff


	//   ....[12]....
        /*02bc*/ 	.word	0xffffffff


	//   ....[13]....
        /*02c0*/ 	.word	0xffffffff


	//   ....[14]....
        /*02c4*/ 	.word	0xffffffff


	//   ....[15]....
        /*02c8*/ 	.word	0xffffffff


	//   ....[16]....
        /*02cc*/ 	.word	0xffffffff


	//   ....[17]....
        /*02d0*/ 	.word	0xffffffff


	//   ....[18]....
        /*02d4*/ 	.word	0xffffffff


	//   ....[19]....
        /*02d8*/ 	.word	0xffffffff


	//   ....[20]....
        /*02dc*/ 	.word	0xffffffff


	//   ....[21]....
        /*02e0*/ 	.word	0xffffffff


	//   ....[22]....
        /*02e4*/ 	.word	0xffffffff


	//   ....[23]....
        /*02e8*/ 	.word	0xffffffff


	//   ....[24]....
        /*02ec*/ 	.word	0xffffffff


	//   ....[25]....
        /*02f0*/ 	.word	0xffffffff


	//   ....[26]....
        /*02f4*/ 	.word	0xffffffff


	//   ....[27]....
        /*02f8*/ 	.word	0xffffffff


	//   ....[28]....
        /*02fc*/ 	.word	0xffffffff


	//   ....[29]....
        /*0300*/ 	.word	0xffffffff


	//   ....[30]....
        /*0304*/ 	.word	0xffffffff


	//   ....[31]....
        /*0308*/ 	.word	0xffffffff


	//   ....[32]....
        /*030c*/ 	.word	0xffffffff


	//   ....[33]....
        /*0310*/ 	.word	0xffffffff


	//   ....[34]....
        /*0314*/ 	.word	0xffffffff


	//   ....[35]....
        /*0318*/ 	.word	0xffffffff


	//   ....[36]....
        /*031c*/ 	.word	0xffffffff


	//   ....[37]....
        /*0320*/ 	.word	0xffffffff


	//   ....[38]....
        /*0324*/ 	.word	0xffffffff


	//   ....[39]....
        /*0328*/ 	.word	0xffffffff


	//   ....[40]....
        /*032c*/ 	.word	0xffffffff


	//   ....[41]....
        /*0330*/ 	.word	0xffffffff


	//   ....[42]....
        /*0334*/ 	.word	0xffffffff


	//   ....[43]....
        /*0338*/ 	.word	0xffffffff


	//   ....[44]....
        /*033c*/ 	.word	0xffffffff


	//   ....[45]....
        /*0340*/ 	.word	0xffffffff


	//   ....[46]....
        /*0344*/ 	.word	0xffffffff


	//   ....[47]....
        /*0348*/ 	.word	0xffffffff


	//   ....[48]....
        /*034c*/ 	.word	0xffffffff


	//   ....[49]....
        /*0350*/ 	.word	0xffffffff


	//   ....[50]....
        /*0354*/ 	.word	0xffffffff


	//   ....[51]....
        /*0358*/ 	.word	0xffffffff


	//   ....[52]....
        /*035c*/ 	.word	0xffffffff


	//   ....[53]....
        /*0360*/ 	.word	0xffffffff


	//   ....[54]....
        /*0364*/ 	.word	0xffffffff


	//   ....[55]....
        /*0368*/ 	.word	0xffffffff


	//   ....[56]....
        /*036c*/ 	.word	0xffffffff


	//   ....[57]....
        /*0370*/ 	.word	0xffffffff


	//   ....[58]....
        /*0374*/ 	.word	0xffffffff


	//   ....[59]....
        /*0378*/ 	.word	0xffffffff


	//   ....[60]....
        /*037c*/ 	.word	0xffffffff


	//   ....[61]....
        /*0380*/ 	.word	0xffffffff


	//   ....[62]....
        /*0384*/ 	.word	0xffffffff


	//   ....[63]....
        /*0388*/ 	.word	0xffffffff


	//   ....[64]....
        /*038c*/ 	.word	0xffffffff


	//   ....[65]....
        /*0390*/ 	.word	0xffffffff


	//   ....[66]....
        /*0394*/ 	.word	0xffffffff


	//   ....[67]....
        /*0398*/ 	.word	0xffffffff


	//   ....[68]....
        /*039c*/ 	.word	0xffffffff


	//   ....[69]....
        /*03a0*/ 	.word	0xffffffff


	//   ....[70]....
        /*03a4*/ 	.word	0xffffffff


	//   ....[71]....
        /*03a8*/ 	.word	0xffffffff


	//   ....[72]....
        /*03ac*/ 	.word	0xffffffff


	//   ....[73]....
        /*03b0*/ 	.word	0xffffffff


	//   ....[74]....
        /*03b4*/ 	.word	0xffffffff


	//   ....[75]....
        /*03b8*/ 	.word	0xffffffff


	//   ....[76]....
        /*03bc*/ 	.word	0xffffffff


	//   ....[77]....
        /*03c0*/ 	.word	0xffffffff


	//   ....[78]....
        /*03c4*/ 	.word	0xffffffff


	//   ....[79]....
        /*03c8*/ 	.word	0xffffffff


	//   ....[80]....
        /*03cc*/ 	.word	0xffffffff


	//   ....[81]....
        /*03d0*/ 	.word	0xffffffff


	//   ....[82]....
        /*03d4*/ 	.word	0xffffffff


	//   ....[83]....
        /*03d8*/ 	.word	0xffffffff


	//   ....[84]....
        /*03dc*/ 	.word	0xffffffff


	//   ....[85]....
        /*03e0*/ 	.word	0xffffffff


	//   ....[86]....
        /*03e4*/ 	.word	0xffffffff


	//   ....[87]....
        /*03e8*/ 	.word	0x0500000f


	//   ....[88]....
        /*03ec*/ 	.word	0x0500000f


	//   ....[89]....
        /*03f0*/ 	.word	0x0500000f


	//   ....[90]....
        /*03f4*/ 	.word	0x0500000f


	//   ....[91]....
        /*03f8*/ 	.word	0x0500000f


	//   ....[92]....
        /*03fc*/ 	.word	0x0500000f


	//   ....[93]....
        /*0400*/ 	.word	0x0500000f


	//   ....[94]....
        /*0404*/ 	.word	0x0500000f


	//   ....[95]....
        /*0408*/ 	.word	0x0500000f


	//   ....[96]....
        /*040c*/ 	.word	0x0500000f


	//   ....[97]....
        /*0410*/ 	.word	0x0500000f


	//   ....[98]....
        /*0414*/ 	.word	0x0500000f


	//   ....[99]....
        /*0418*/ 	.word	0x0500000f


	//   ....[100]....
        /*041c*/ 	.word	0x0500000f


	//   ....[101]....
        /*0420*/ 	.word	0x0500000f


	//   ....[102]....
        /*0424*/ 	.word	0x0500000f


	//   ....[103]....
        /*0428*/ 	.word	0x0500000f


	//   ....[104]....
        /*042c*/ 	.word	0x0500000f


	//   ....[105]....
        /*0430*/ 	.word	0x0500000f


	//   ....[106]....
        /*0434*/ 	.word	0x0500000f


	//   ....[107]....
        /*0438*/ 	.word	0x0500000f


	//   ....[108]....
        /*043c*/ 	.word	0x0500000f


	//   ....[109]....
        /*0440*/ 	.word	0x0500000f


	//   ....[110]....
        /*0444*/ 	.word	0x0500000f


	//   ....[111]....
        /*0448*/ 	.word	0x0500000f


	//   ....[112]....
        /*044c*/ 	.word	0x0500000f


	//   ....[113]....
        /*0450*/ 	.word	0x0500000f


	//   ....[114]....
        /*0454*/ 	.word	0x0500000f


	//   ....[115]....
        /*0458*/ 	.word	0x0500000f


	//   ....[116]....
        /*045c*/ 	.word	0x0500000f


	//   ....[117]....
        /*0460*/ 	.word	0x0500000f


	//   ....[118]....
        /*0464*/ 	.word	0x0500000f


	//----- nvinfo : EIATTR_COOP_GROUP_INSTR_OFFSETS
	.align		4
.L_1157:
        /*0468*/ 	.byte	0x04, 0x28
        /*046a*/ 	.short	(.L_1159 - .L_1158)


	//   ....[0]....
.L_1158:
        /*046c*/ 	.word	0x00000070


	//   ....[1]....
        /*0470*/ 	.word	0x00000140


	//   ....[2]....
        /*0474*/ 	.word	0x00000190


	//   ....[3]....
        /*0478*/ 	.word	0x000003c0


	//   ....[4]....
        /*047c*/ 	.word	0x00000520


	//   ....[5]....
        /*0480*/ 	.word	0x00000640


	//   ....[6]....
        /*0484*/ 	.word	0x000007a0


	//   ....[7]....
        /*0488*/ 	.word	0x00001ac0


	//   ....[8]....
        /*048c*/ 	.word	0x00003de0


	//   ....[9]....
        /*0490*/ 	.word	0x00003e10


	//   ....[10]....
        /*0494*/ 	.word	0x000043b0


	//   ....[11]....
        /*0498*/ 	.word	0x00004440


	//   ....[12]....
        /*049c*/ 	.word	0x00005490


	//   ....[13]....
        /*04a0*/ 	.word	0x00007280


	//   ....[14]....
        /*04a4*/ 	.word	0x000072a0


	//   ....[15]....
        /*04a8*/ 	.word	0x000079f0


	//   ....[16]....
        /*04ac*/ 	.word	0x00007a50


	//   ....[17]....
        /*04b0*/ 	.word	0x00008d90


	//   ....[18]....
        /*04b4*/ 	.word	0x00008ec0


	//   ....[19]....
        /*04b8*/ 	.word	0x00008ff0


	//   ....[20]....
        /*04bc*/ 	.word	0x00009180


	//   ....[21]....
        /*04c0*/ 	.word	0x000091c0


	//   ....[22]....
        /*04c4*/ 	.word	0x0000a3a0


	//   ....[23]....
        /*04c8*/ 	.word	0x0000a3b0


	//   ....[24]....
        /*04cc*/ 	.word	0x0000a3c0


	//   ....[25]....
        /*04d0*/ 	.word	0x0000a400


	//   ....[26]....
        /*04d4*/ 	.word	0x0000aaf0


	//   ....[27]....
        /*04d8*/ 	.word	0x0000ab20


	//   ....[28]....
        /*04dc*/ 	.word	0x0000ac50


	//   ....[29]....
        /*04e0*/ 	.word	0x0000ac70


	//   ....[30]....
        /*04e4*/ 	.word	0x0000b150


	//   ....[31]....
        /*04e8*/ 	.word	0x0000b160


	//   ....[32]....
        /*04ec*/ 	.word	0x0000b4b0


	//   ....[33]....
        /*04f0*/ 	.word	0x0000b4c0


	//   ....[34]....
        /*04f4*/ 	.word	0x0000c290


	//   ....[35]....
        /*04f8*/ 	.word	0x0000c2a0


	//   ....[36]....
        /*04fc*/ 	.word	0x0000c3b0


	//   ....[37]....
        /*0500*/ 	.word	0x0000c3d0


	//   ....[38]....
        /*0504*/ 	.word	0x0000c570


	//   ....[39]....
        /*0508*/ 	.word	0x0000c780


	//   ....[40]....
        /*050c*/ 	.word	0x0000c7b0


	//   ....[41]....
        /*0510*/ 	.word	0x0000c7e0


	//   ....[42]....
        /*0514*/ 	.word	0x0000c810


	//   ....[43]....
        /*0518*/ 	.word	0x0000c840


	//   ....[44]....
        /*051c*/ 	.word	0x0000c870


	//   ....[45]....
        /*0520*/ 	.word	0x0000ca00


	//   ....[46]....
        /*0524*/ 	.word	0x0000ca30


	//   ....[47]....
        /*0528*/ 	.word	0x0000ca60


	//   ....[48]....
        /*052c*/ 	.word	0x0000ca90


	//   ....[49]....
        /*0530*/ 	.word	0x0000cac0


	//   ....[50]....
        /*0534*/ 	.word	0x0000caf0


	//   ....[51]....
        /*0538*/ 	.word	0x0000cb80


	//   ....[52]....
        /*053c*/ 	.word	0x0000cbb0


	//   ....[53]....
        /*0540*/ 	.word	0x0000cbc0


	//   ....[54]....
        /*0544*/ 	.word	0x0000cc60


	//   ....[55]....
        /*0548*/ 	.word	0x0000e0c0


	//   ....[56]....
        /*054c*/ 	.word	0x0000ed60


	//   ....[57]....
        /*0550*/ 	.word	0x0000ed80


	//   ....[58]....
        /*0554*/ 	.word	0x0000ee40


	//   ....[59]....
        /*0558*/ 	.word	0x0000ee60


	//   ....[60]....
        /*055c*/ 	.word	0x0000ef00


	//   ....[61]....
        /*0560*/ 	.word	0x0000ef20


	//   ....[62]....
        /*0564*/ 	.word	0x0000ef30


	//   ....[63]....
        /*0568*/ 	.word	0x0000efc0


	//   ....[64]....
        /*056c*/ 	.word	0x0000f010


	//   ....[65]....
        /*0570*/ 	.word	0x0000f020


	//   ....[66]....
        /*0574*/ 	.word	0x0000f050


	//   ....[67]....
        /*0578*/ 	.word	0x0000f100


	//   ....[68]....
        /*057c*/ 	.word	0x00011e50


	//   ....[69]....
        /*0580*/ 	.word	0x00011e80


	//   ....[70]....
        /*0584*/ 	.word	0x00011ee0


	//   ....[71]....
        /*0588*/ 	.word	0x00011f10


	//   ....[72]....
        /*058c*/ 	.word	0x00011f40


	//   ....[73]....
        /*0590*/ 	.word	0x00011f70


	//   ....[74]....
        /*0594*/ 	.word	0x00011fa0


	//   ....[75]....
        /*0598*/ 	.word	0x00011fd0


	//   ....[76]....
        /*059c*/ 	.word	0x00012180


	//   ....[77]....
        /*05a0*/ 	.word	0x000121b0


	//   ....[78]....
        /*05a4*/ 	.word	0x000121e0


	//   ....[79]....
        /*05a8*/ 	.word	0x00012210


	//   ....[80]....
        /*05ac*/ 	.word	0x00012240


	//   ....[81]....
        /*05b0*/ 	.word	0x00012270


	//   ....[82]....
        /*05b4*/ 	.word	0x00012330


	//   ....[83]....
        /*05b8*/ 	.word	0x00012350


	//   ....[84]....
        /*05bc*/ 	.word	0x00012360


	//   ....[85]....
        /*05c0*/ 	.word	0x000123c0


	//   ....[86]....
        /*05c4*/ 	.word	0x000129e0


	//   ....[87]....
        /*05c8*/ 	.word	0x00012ee0


	//   ....[88]....
        /*05cc*/ 	.word	0x00013090


	//   ....[89]....
        /*05d0*/ 	.word	0x000130e0


	//   ....[90]....
        /*05d4*/ 	.word	0x00013210


	//   ....[91]....
        /*05d8*/ 	.word	0x00013260


	//   ....[92]....
        /*05dc*/ 	.word	0x00013380


	//   ....[93]....
        /*05e0*/ 	.word	0x000133f0


	//   ....[94]....
        /*05e4*/ 	.word	0x00013510


	//   ....[95]....
        /*05e8*/ 	.word	0x00013580


	//   ....[96]....
        /*05ec*/ 	.word	0x00013670


	//   ....[97]....
        /*05f0*/ 	.word	0x000136e0


	//   ....[98]....
        /*05f4*/ 	.word	0x000137f0


	//   ....[99]....
        /*05f8*/ 	.word	0x00013840


	//   ....[100]....
        /*05fc*/ 	.word	0x00013b60


	//   ....[101]....
        /*0600*/ 	.word	0x00013c00


	//   ....[102]....
        /*0604*/ 	.word	0x00013d90


	//   ....[103]....
        /*0608*/ 	.word	0x00013e00


	//   ....[104]....
        /*060c*/ 	.word	0x00013e70


	//   ....[105]....
        /*0610*/ 	.word	0x00013ee0


	//   ....[106]....
        /*0614*/ 	.word	0x00013f50


	//   ....[107]....
        /*0618*/ 	.word	0x00013fd0


	//   ....[108]....
        /*061c*/ 	.word	0x00014050


	//   ....[109]....
        /*0620*/ 	.word	0x000140e0


	//   ....[110]....
        /*0624*/ 	.word	0x00014150


	//   ....[111]....
        /*0628*/ 	.word	0x000141c0


	//   ....[112]....
        /*062c*/ 	.word	0x00014230


	//   ....[113]....
        /*0630*/ 	.word	0x000142b0


	//   ....[114]....
        /*0634*/ 	.word	0x00014320


	//   ....[115]....
        /*0638*/ 	.word	0x000143c0


	//   ....[116]....
        /*063c*/ 	.word	0x00014410


	//   ....[117]....
        /*0640*/ 	.word	0x000144a0


	//   ....[118]....
        /*0644*/ 	.word	0x000145d0


	//----- nvinfo : EIATTR_REG_RECONFIG
	.align		4
.L_1159:
        /*0648*/ 	.byte	0x01, 0x54
	.zero		2


	//----- nvinfo : EIATTR_SYSCALL_OFFSETS
	.align		4
        /*064c*/ 	.byte	0x04, 0x46
        /*064e*/ 	.short	(.L_1161 - .L_1160)


	//   ....[0]....
.L_1160:
        /*0650*/ 	.word	0x00001c80


	//   ....[1]....
        /*0654*/ 	.word	0x0000dd00


	//   ....[2]....
        /*0658*/ 	.word	0x0000de50


	//   ....[3]....
        /*065c*/ 	.word	0x0000df50


	//   ....[4]....
        /*0660*/ 	.word	0x0000e810


	//----- nvinfo : EIATTR_MBARRIER_INSTR_OFFSETS
	.align		4
.L_1161:
        /*0664*/ 	.byte	0x04, 0x39
        /*0666*/ 	.short	(.L_1163 - .L_1162)


	//   ....[0]....
.L_1162:
        /*0668*/ 	.word	0x00000270
        /*066c*/ 	.word	0x000000ff
        /*0670*/ 	.word	0x00031c00
        /*0674*/ 	.short	0x0100
        /*0676*/ 	.byte	0x08
	.zero		1


	//   ....[1]....
        /*0678*/ 	.word	0x00000280
        /*067c*/ 	.word	0x000000ff
        /*0680*/ 	.word	0x00031c20
        /*0684*/ 	.short	0x0100
        /*0686*/ 	.byte	0x08
	.zero		1


	//   ....[2]....
        /*0688*/ 	.word	0x00000370
        /*068c*/ 	.word	0x000000ff
        /*0690*/ 	.word	0x00031c30
        /*0694*/ 	.short	0x0100
        /*0696*/ 	.byte	0x08
	.zero		1


	//   ....[3]....
        /*0698*/ 	.word	0x00000380
        /*069c*/ 	.word	0x000000ff
        /*06a0*/ 	.word	0x00031c40
        /*06a4*/ 	.short	0x0100
        /*06a6*/ 	.byte	0x08
	.zero		1


	//   ....[4]....
        /*06a8*/ 	.word	0x00000390
        /*06ac*/ 	.word	0x000000ff
        /*06b0*/ 	.word	0x00031c38
        /*06b4*/ 	.short	0x0100
        /*06b6*/ 	.byte	0x08
	.zero		1


	//   ....[5]....
        /*06b8*/ 	.word	0x000003a0
        /*06bc*/ 	.word	0x000000ff
        /*06c0*/ 	.word	0x00031c48
        /*06c4*/ 	.short	0x0100
        /*06c6*/ 	.byte	0x08
	.zero		1


	//   ....[6]....
        /*06c8*/ 	.word	0x000004d0
        /*06cc*/ 	.word	0x000000ff
        /*06d0*/ 	.word	0x00031c50
        /*06d4*/ 	.short	0x0100
        /*06d6*/ 	.byte	0x08
	.zero		1


	//   ....[7]....
        /*06d8*/ 	.word	0x000004e0
        /*06dc*/ 	.word	0x000000ff
        /*06e0*/ 	.word	0x00031c60
        /*06e4*/ 	.short	0x0100
        /*06e6*/ 	.byte	0x08
	.zero		1


	//   ....[8]....
        /*06e8*/ 	.word	0x000004f0
        /*06ec*/ 	.word	0x000000ff
        /*06f0*/ 	.word	0x00031c58
        /*06f4*/ 	.short	0x0100
        /*06f6*/ 	.byte	0x08
	.zero		1


	//   ....[9]....
        /*06f8*/ 	.word	0x00000500
        /*06fc*/ 	.word	0x000000ff
        /*0700*/ 	.word	0x00031c68
        /*0704*/ 	.short	0x0100
        /*0706*/ 	.byte	0x08
	.zero		1


	//   ....[10]....
        /*0708*/ 	.word	0x000005f0
        /*070c*/ 	.word	0x000000ff
        /*0710*/ 	.word	0x00031c70
        /*0714*/ 	.short	0x0100
        /*0716*/ 	.byte	0x06
	.zero		1


	//   ....[11]....
        /*0718*/ 	.word	0x00000600
        /*071c*/ 	.word	0x000000ff
        /*0720*/ 	.word	0x00031c80
        /*0724*/ 	.short	0x0100
        /*0726*/ 	.byte	0x06
	.zero		1


	//   ....[12]....
        /*0728*/ 	.word	0x00000610
        /*072c*/ 	.word	0x000000ff
        /*0730*/ 	.word	0x00031c78
        /*0734*/ 	.short	0x0100
        /*0736*/ 	.byte	0x06
	.zero		1


	//   ....[13]....
        /*0738*/ 	.word	0x00000620
        /*073c*/ 	.word	0x000000ff
        /*0740*/ 	.word	0x00031c88
        /*0744*/ 	.short	0x0100
        /*0746*/ 	.byte	0x06
	.zero		1


	//   ....[14]....
        /*0748*/ 	.word	0x00000750
        /*074c*/ 	.word	0x000000ff
        /*0750*/ 	.word	0x00031c90
        /*0754*/ 	.short	0x0100
        /*0756*/ 	.byte	0x08
	.zero		1


	//   ....[15]....
        /*0758*/ 	.word	0x00000760
        /*075c*/ 	.word	0x000000ff
        /*0760*/ 	.word	0x00031ca0
        /*0764*/ 	.short	0x0100
        /*0766*/ 	.byte	0x08
	.zero		1


	//   ....[16]....
        /*0768*/ 	.word	0x00000770
        /*076c*/ 	.word	0x000000ff
        /*0770*/ 	.word	0x00031c98
        /*0774*/ 	.short	0x0100
        /*0776*/ 	.byte	0x08
	.zero		1


	//   ....[17]....
        /*0778*/ 	.word	0x00000780
        /*077c*/ 	.word	0x000000ff
        /*0780*/ 	.word	0x00031ca8
        /*0784*/ 	.short	0x0100
        /*0786*/ 	.byte	0x08
	.zero		1


	//   ....[18]....
        /*0788*/ 	.word	0x000008b0
        /*078c*/ 	.word	0x000000ff
        /*0790*/ 	.word	0x00031cb0
        /*0794*/ 	.short	0x0100
        /*0796*/ 	.byte	0x08
	.zero		1


	//   ....[19]....
        /*0798*/ 	.word	0x000008c0
        /*079c*/ 	.word	0x000000ff
        /*07a0*/ 	.word	0x00031cc0
        /*07a4*/ 	.short	0x0100
        /*07a6*/ 	.byte	0x08
	.zero		1


	//   ....[20]....
        /*07a8*/ 	.word	0x000008d0
        /*07ac*/ 	.word	0x000000ff
        /*07b0*/ 	.word	0x00031cb8
        /*07b4*/ 	.short	0x0100
        /*07b6*/ 	.byte	0x08
	.zero		1


	//   ....[21]....
        /*07b8*/ 	.word	0x000008e0
        /*07bc*/ 	.word	0x000000ff
        /*07c0*/ 	.word	0x00031cc8
        /*07c4*/ 	.short	0x0100
        /*07c6*/ 	.byte	0x08
	.zero		1


	//   ....[22]....
        /*07c8*/ 	.word	0x00001d40
        /*07cc*/ 	.word	0x000000ff
        /*07d0*/ 	.word	0x00031c00
        /*07d4*/ 	.short	0x010a
        /*07d6*/ 	.byte	0x25
	.zero		1


	//   ....[23]....
        /*07d8*/ 	.word	0x00001dc0
        /*07dc*/ 	.word	0x00000003
        /*07e0*/ 	.word	0x00031c30
        /*07e4*/ 	.short	0x010a
        /*07e6*/ 	.byte	0x3f
	.zero		1


	//   ....[24]....
        /*07e8*/ 	.word	0x00001e30
        /*07ec*/ 	.word	0x00000003
        /*07f0*/ 	.word	0x00031c30
        /*07f4*/ 	.short	0x010a
        /*07f6*/ 	.byte	0x3f
	.zero		1


	//   ....[25]....
        /*07f8*/ 	.word	0x000044e0
        /*07fc*/ 	.word	0x00000004
        /*0800*/ 	.word	0x00000000
        /*0804*/ 	.short	0x0101
        /*0806*/ 	.byte	0x3f
	.zero		1


	//   ....[26]....
        /*0808*/ 	.word	0x00005740
        /*080c*/ 	.word	0x000000ff
        /*0810*/ 	.word	0x00031c30
        /*0814*/ 	.short	0x010a
        /*0816*/ 	.byte	0x04
	.zero		1


	//   ....[27]....
        /*0818*/ 	.word	0x00005780
        /*081c*/ 	.word	0x000000ff
        /*0820*/ 	.word	0x00031c30
        /*0824*/ 	.short	0x010a
        /*0826*/ 	.byte	0x04
	.zero		1


	//   ....[28]....
        /*0828*/ 	.word	0x00006e20
        /*082c*/ 	.word	0x000000ff
        /*0830*/ 	.word	0x00031c50
        /*0834*/ 	.short	0x010a
        /*0836*/ 	.byte	0x04
	.zero		1


	//   ....[29]....
        /*0838*/ 	.word	0x00006e60
        /*083c*/ 	.word	0x000000ff
        /*0840*/ 	.word	0x00031c50
        /*0844*/ 	.short	0x010a
        /*0846*/ 	.byte	0x04
	.zero		1


	//   ....[30]....
        /*0848*/ 	.word	0x00008360
        /*084c*/ 	.word	0x0000000c
        /*0850*/ 	.word	0x00000000
        /*0854*/ 	.short	0x0101
        /*0856*/ 	.byte	0x3f
	.zero		1


	//   ....[31]....
        /*0858*/ 	.word	0x00008510
        /*085c*/ 	.word	0x0000000c
        /*0860*/ 	.word	0x00000000
        /*0864*/ 	.short	0x0101
        /*0866*/ 	.byte	0x3f
	.zero		1


	//   ....[32]....
        /*0868*/ 	.word	0x00008e10
        /*086c*/ 	.word	0x000000ff
        /*0870*/ 	.word	0x00031c50
        /*0874*/ 	.short	0x010a
        /*0876*/ 	.byte	0x09
	.zero		1


	//   ....[33]....
        /*0878*/ 	.word	0x00008e50
        /*087c*/ 	.word	0x000000ff
        /*0880*/ 	.word	0x00031c50
        /*0884*/ 	.short	0x010a
        /*0886*/ 	.byte	0x09
	.zero		1


	//   ....[34]....
        /*0888*/ 	.word	0x00009530
        /*088c*/ 	.word	0x00000006
        /*0890*/ 	.word	0x00000000
        /*0894*/ 	.short	0x0101
        /*0896*/ 	.byte	0x3f
	.zero		1


	//   ....[35]....
        /*0898*/ 	.word	0x0000ab10
        /*089c*/ 	.word	0x000000ff
        /*08a0*/ 	.word	0x00000000
        /*08a4*/ 	.short	0x0101
        /*08a6*/ 	.byte	0x04
	.zero		1


	//   ....[36]....
        /*08a8*/ 	.word	0x0000b110
        /*08ac*/ 	.word	0x000000ff
        /*08b0*/ 	.word	0x00000000
        /*08b4*/ 	.short	0x0101
        /*08b6*/ 	.byte	0x04
	.zero		1


	//   ....[37]....
        /*08b8*/ 	.word	0x0000e2e0
        /*08bc*/ 	.word	0x00000000
        /*08c0*/ 	.word	0x00031c40
        /*08c4*/ 	.short	0x010a
        /*08c6*/ 	.byte	0x3f
	.zero		1


	//   ....[38]....
        /*08c8*/ 	.word	0x0000f1e0
        /*08cc*/ 	.word	0x00000011
        /*08d0*/ 	.word	0x00031c00
        /*08d4*/ 	.short	0x0107
        /*08d6*/ 	.byte	0x3f
	.zero		1


	//   ....[39]....
        /*08d8*/ 	.word	0x0000f2d0
        /*08dc*/ 	.word	0x00000011
        /*08e0*/ 	.word	0x00031c00
        /*08e4*/ 	.short	0x0101
        /*08e6*/ 	.byte	0x3f
	.zero		1


	//   ....[40]....
        /*08e8*/ 	.word	0x0000f2f0
        /*08ec*/ 	.word	0x00000011
        /*08f0*/ 	.word	0x00031c20
        /*08f4*/ 	.short	0x010a
        /*08f6*/ 	.byte	0x3f
	.zero		1


	//   ....[41]....
        /*08f8*/ 	.word	0x0000f690
        /*08fc*/ 	.word	0x00000003
        /*0900*/ 	.word	0x00031c40
        /*0904*/ 	.short	0x010a
        /*0906*/ 	.byte	0x3f
	.zero		1


	//   ....[42]....
        /*0908*/ 	.word	0x0000fb10
        /*090c*/ 	.word	0x00000003
        /*0910*/ 	.word	0x00000060
        /*0914*/ 	.short	0x010a
        /*0916*/ 	.byte	0x3f
	.zero		1


	//   ....[43]....
        /*0918*/ 	.word	0x00010250
        /*091c*/ 	.word	0x00000003
        /*0920*/ 	.word	0x00031c40
        /*0924*/ 	.short	0x010a
        /*0926*/ 	.byte	0x3f
	.zero		1


	//   ....[44]....
        /*0928*/ 	.word	0x000106d0
        /*092c*/ 	.word	0x0000000c
        /*0930*/ 	.word	0x00000060
        /*0934*/ 	.short	0x010a
        /*0936*/ 	.byte	0x3f
	.zero		1


	//   ....[45]....
        /*0938*/ 	.word	0x00010d50
        /*093c*/ 	.word	0x00000002
        /*0940*/ 	.word	0x00031c40
        /*0944*/ 	.short	0x010a
        /*0946*/ 	.byte	0x3f
	.zero		1


	//   ....[46]....
        /*0948*/ 	.word	0x000111e0
        /*094c*/ 	.word	0x00000007
        /*0950*/ 	.word	0x00000060
        /*0954*/ 	.short	0x010a
        /*0956*/ 	.byte	0x3f
	.zero		1


	//   ....[47]....
        /*0958*/ 	.word	0x00011810
        /*095c*/ 	.word	0x00000003
        /*0960*/ 	.word	0x00031c60
        /*0964*/ 	.short	0x010a
        /*0966*/ 	.byte	0x3f
	.zero		1


	//   ....[48]....
        /*0968*/ 	.word	0x00012960
        /*096c*/ 	.word	0x00000009
        /*0970*/ 	.word	0x00031c20
        /*0974*/ 	.short	0x010a
        /*0976*/ 	.byte	0x3f
	.zero		1


	//   ....[49]....
        /*0978*/ 	.word	0x00012b20
        /*097c*/ 	.word	0x00000007
        /*0980*/ 	.word	0x00000000
        /*0984*/ 	.short	0x010a
        /*0986*/ 	.byte	0x3f
	.zero		1


	//   ....[50]....
        /*0988*/ 	.word	0x00012b90
        /*098c*/ 	.word	0x00000003
        /*0990*/ 	.word	0x00000000
        /*0994*/ 	.short	0x010a
        /*0996*/ 	.byte	0x3f
	.zero		1


	//   ....[51]....
        /*0998*/ 	.word	0x00012bf0
        /*099c*/ 	.word	0x00000005
        /*09a0*/ 	.word	0x00000000
        /*09a4*/ 	.short	0x010a
        /*09a6*/ 	.byte	0x3f
	.zero		1


	//   ....[52]....
        /*09a8*/ 	.word	0x00012c20
        /*09ac*/ 	.word	0x00000003
        /*09b0*/ 	.word	0x00000000
        /*09b4*/ 	.short	0x010a
        /*09b6*/ 	.byte	0x3f
	.zero		1


	//   ....[53]....
        /*09b8*/ 	.word	0x00012c90
        /*09bc*/ 	.word	0x00000003
        /*09c0*/ 	.word	0x00031c00
        /*09c4*/ 	.short	0x010a
        /*09c6*/ 	.byte	0x3f
	.zero		1


	//   ....[54]....
        /*09c8*/ 	.word	0x00012ce0
        /*09cc*/ 	.word	0x00000003
        /*09d0*/ 	.word	0x00031c30
        /*09d4*/ 	.short	0x010a
        /*09d6*/ 	.byte	0x3f
	.zero		1


	//   ....[55]....
        /*09d8*/ 	.word	0x00012d40
        /*09dc*/ 	.word	0x00000009
        /*09e0*/ 	.word	0x00031c30
        /*09e4*/ 	.short	0x010a
        /*09e6*/ 	.byte	0x3f
	.zero		1


	//   ....[56]....
        /*09e8*/ 	.word	0x00012da0
        /*09ec*/ 	.word	0x00000006
        /*09f0*/ 	.word	0x00031c50
        /*09f4*/ 	.short	0x010a
        /*09f6*/ 	.byte	0x3f
	.zero		1


	//   ....[57]....
        /*09f8*/ 	.word	0x00012e00
        /*09fc*/ 	.word	0x00000004
        /*0a00*/ 	.word	0x00031c50
        /*0a04*/ 	.short	0x010a
        /*0a06*/ 	.byte	0x3f
	.zero		1


	//   ....[58]....
        /*0a08*/ 	.word	0x00012fa0
        /*0a0c*/ 	.word	0x00000000
        /*0a10*/ 	.word	0x00031c40
        /*0a14*/ 	.short	0x010a
        /*0a16*/ 	.byte	0x3f
	.zero		1


	//   ....[59]....
        /*0a18*/ 	.word	0x00013880
        /*0a1c*/ 	.word	0x00000011
        /*0a20*/ 	.word	0x00031c20
        /*0a24*/ 	.short	0x010a
        /*0a26*/ 	.byte	0x3f
	.zero		1


	//   ....[60]....
        /*0a28*/ 	.word	0x000138d0
        /*0a2c*/ 	.word	0x00000003
        /*0a30*/ 	.word	0x00031c40
        /*0a34*/ 	.short	0x010a
        /*0a36*/ 	.byte	0x3f
	.zero		1


	//   ....[61]....
        /*0a38*/ 	.word	0x00013920
        /*0a3c*/ 	.word	0x00000003
        /*0a40*/ 	.word	0x00000060
        /*0a44*/ 	.short	0x010a
        /*0a46*/ 	.byte	0x3f
	.zero		1


	//   ....[62]....
        /*0a48*/ 	.word	0x00013970
        /*0a4c*/ 	.word	0x00000003
        /*0a50*/ 	.word	0x00031c40
        /*0a54*/ 	.short	0x010a
        /*0a56*/ 	.byte	0x3f
	.zero		1


	//   ....[63]....
        /*0a58*/ 	.word	0x000139c0
        /*0a5c*/ 	.word	0x0000000c
        /*0a60*/ 	.word	0x00000060
        /*0a64*/ 	.short	0x010a
        /*0a66*/ 	.byte	0x3f
	.zero		1


	//   ....[64]....
        /*0a68*/ 	.word	0x00013a10
        /*0a6c*/ 	.word	0x00000002
        /*0a70*/ 	.word	0x00031c40
        /*0a74*/ 	.short	0x010a
        /*0a76*/ 	.byte	0x3f
	.zero		1


	//   ....[65]....
        /*0a78*/ 	.word	0x00013a60
        /*0a7c*/ 	.word	0x00000007
        /*0a80*/ 	.word	0x00000060
        /*0a84*/ 	.short	0x010a
        /*0a86*/ 	.byte	0x3f
	.zero		1


	//   ....[66]....
        /*0a88*/ 	.word	0x00013ab0
        /*0a8c*/ 	.word	0x00000003
        /*0a90*/ 	.word	0x00031c60
        /*0a94*/ 	.short	0x010a
        /*0a96*/ 	.byte	0x3f
	.zero		1


	//   ....[67]....
        /*0a98*/ 	.word	0x000144f0
        /*0a9c*/ 	.word	0x00000009
        /*0aa0*/ 	.word	0x00031c20
        /*0aa4*/ 	.short	0x010a
        /*0aa6*/ 	.byte	0x3f
	.zero		1


	//   ....[68]....
        /*0aa8*/ 	.word	0x00014690
        /*0aac*/ 	.word	0x00000007
        /*0ab0*/ 	.word	0x00000000
        /*0ab4*/ 	.short	0x010a
        /*0ab6*/ 	.byte	0x3f
	.zero		1


	//   ....[69]....
        /*0ab8*/ 	.word	0x000146e0
        /*0abc*/ 	.word	0x00000003
        /*0ac0*/ 	.word	0x00000000
        /*0ac4*/ 	.short	0x010a
        /*0ac6*/ 	.byte	0x3f
	.zero		1


	//   ....[70]....
        /*0ac8*/ 	.word	0x00014730
        /*0acc*/ 	.word	0x00000005
        /*0ad0*/ 	.word	0x00000000
        /*0ad4*/ 	.short	0x010a
        /*0ad6*/ 	.byte	0x3f
	.zero		1


	//----- nvinfo : EIATTR_NUM_MBARRIERS
	.align		4
.L_1163:
        /*0ad8*/ 	.byte	0x03, 0x38
        /*0ada*/ 	.short	0x0016


	//----- nvinfo : EIATTR_EXIT_INSTR_OFFSETS
	.align		4
        /*0adc*/ 	.byte	0x04, 0x1c
        /*0ade*/ 	.short	(.L_1165 - .L_1164)


	//   ....[0]....
.L_1164:
        /*0ae0*/ 	.word	0x00000a90


	//   ....[1]....
        /*0ae4*/ 	.word	0x0000c510


	//   ....[2]....
        /*0ae8*/ 	.word	0x00012c70


	//----- nvinfo : EIATTR_MAX_THREADS
	.align		4
.L_1165:
        /*0aec*/ 	.byte	0x04, 0x05
        /*0aee*/ 	.short	(.L_1167 - .L_1166)
.L_1166:
        /*0af0*/ 	.word	0x00000200
        /*0af4*/ 	.word	0x00000001
        /*0af8*/ 	.word	0x00000001


	//----- nvinfo : EIATTR_CRS_STACK_SIZE
	.align		4
.L_1167:
        /*0afc*/ 	.byte	0x04, 0x1e
        /*0afe*/ 	.short	(.L_1169 - .L_1168)
.L_1168:
        /*0b00*/ 	.word	0x00000000


	//----- nvinfo : EIATTR_CBANK_PARAM_SIZE
	.align		4
.L_1169:
        /*0b04*/ 	.byte	0x03, 0x19
        /*0b06*/ 	.short	0x0af0


	//----- nvinfo : EIATTR_PARAM_CBANK
	.align		4
        /*0b08*/ 	.byte	0x04, 0x0a
        /*0b0a*/ 	.short	(.L_1171 - .L_1170)
	.align		4
.L_1170:
        /*0b0c*/ 	.word	index@(.nv.constant0._ZN7cutlass13device_kernelIN5flash11enable_sm90INS1_16FlashAttnFwdSm90INS1_25CollectiveMainloopFwdSm90ILi2EN4cute5tupleIJNS5_1CILi1EEES8_S8_EEENS6_IJNS7_ILi192EEENS7_ILi144EEENS7_ILi96EEEEEELi96ENS_10bfloat16_tEfNS_4arch4Sm90ELb0ELb0ELb0ELb1ELb0ELb0ELb0ELb0ELb1ELb1ELb1ELb0EEENS1_21CollectiveEpilogueFwdINS6_IJSA_SC_SB_EEES9_SE_SG_Li384ELb1ELb1ELb1ELb0EEENS1_36VarlenDynamicPersistentTileSchedulerILi192ELi144ELi384ELi128ELb1ELb1ELb1ELb0ELb1ELb1EEEEEEEEEvNT_6ParamsE)
        /*0b10*/ 	.short	0x0210
        /*0b12*/ 	.short	0x0af0


	//----- nvinfo : EIATTR_SW_WAR
	.align		4
.L_1171:
        /*0b14*/ 	.byte	0x04, 0x36
        /*0b16*/ 	.short	(.L_1173 - .L_1172)
.L_1172:
        /*0b18*/ 	.word	0x00000008
.L_1173:


//--------------------- .nv.info._ZN7cutlass13device_kernelIN5flash11enable_sm90INS1_16FlashAttnFwdSm90INS1_25CollectiveMainloopFwdSm90ILi2EN4cute5tupleIJNS5_1CILi1EEES8_S8_EEENS6_IJNS7_ILi192EEENS7_ILi144EEENS7_ILi96EEEEEELi96ENS_10bfloat16_tEfNS_4arch4Sm90ELb0ELb0ELb0ELb1ELb0ELb1ELb0ELb0ELb1ELb1ELb1ELb0EEENS1_21CollectiveEpilogueFwdINS6_IJSA_SC_SB_EEES9_SE_SG_Li384ELb1ELb1ELb1ELb0EEENS1_36VarlenDynamicPersistentTileSchedulerILi192ELi144ELi384ELi128ELb1ELb1ELb1ELb0ELb1ELb1EEEEEEEEEvNT_6ParamsE --------------------------
	.section	.nv.info._ZN7cutlass13device_kernelIN5flash11enable_sm90INS1_16FlashAttnFwdSm90INS1_25CollectiveMainloopFwdSm90ILi2EN4cute5tupleIJNS5_1CILi1EEES8_S8_EEENS6_IJNS7_ILi192EEENS7_ILi144EEENS7_ILi96EEEEEELi96ENS_10bfloat16_tEfNS_4arch4Sm90ELb0ELb0ELb0ELb1ELb0ELb1ELb0ELb0ELb1ELb1ELb1ELb0EEENS1_21CollectiveEpilogueFwdINS6_IJSA_SC_SB_EEES9_SE_SG_Li384ELb1ELb1ELb1ELb0EEENS1_36VarlenDynamicPersistentTileSchedulerILi192ELi144ELi384ELi128ELb1ELb1ELb1ELb0ELb1ELb1EEEEEEEEEvNT_6ParamsE,"",@"SHT_CUDA_INFO"
	.sectionflags	@""
	.align	4


	//----- nvinfo : EIATTR_CUDA_API_VERSION
	.align		4
        /*0000*/ 	.byte	0x04, 0x37
        /*0002*/ 	.short	(.L_1175 - .L_1174)
.L_1174:
        /*0004*/ 	.word	0x00000082


	//----- nvinfo : EIATTR_KPARAM_INFO
	.align		4
.L_1175:
        /*0008*/ 	.byte	0x04, 0x17
        /*000a*/ 	.short	(.L_1177 - .L_1176)
.L_1176:
        /*000c*/ 	.word	0x00000000
        /*0010*/ 	.short	0x0000
        /*0012*/ 	.short	0x0070
        /*0014*/ 	.byte	0x00, 0xf0, 0x01, 0x2a


	//----- nvinfo : EIATTR_SPARSE_MMA_MASK
	.align		4
.L_1177:
        /*0018*/ 	.byte	0x03, 0x50
        /*001a*/ 	.short	0x0000


	//----- nvinfo : EIATTR_MAXREG_COUNT
	.align		4
        /*001c*/ 	.byte	0x03, 0x1b
        /*001e*/ 	.short	0x0080


	//----- nvinfo : EIATTR_NUM_BARRIERS
	.align		4
        /*0020*/ 	.byte	0x02, 0x4c
        /*0022*/ 	.byte	0x10
	.zero		1


	//----- nvinfo : EIATTR_EXTERNS
	.align		4
        /*0024*/ 	.byte	0x04, 0x0f
        /*0026*/ 	.short	(.L_1179 - .L_1178)


	//   ....[0]....
	.align		4
.L_1178:
        /*0028*/ 	.word	index@(__assertfail)


	//----- nvinfo : EIATTR_ANNOTATIONS
	.align		4
.L_1179:
        /*002c*/ 	.byte	0x04, 0x55
        /*002e*/ 	.short	(.L_1181 - .L_1180)


	//   ....[0]....
.L_1180:
        /* <DEDUP_REMOVED lines=144> */


	//----- nvinfo : EIATTR_MERCURY_ISA_VERSION
	.align		4
.L_1181:
        /*0918*/ 	.byte	0x03, 0x5f
        /*091a*/ 	.short	0x0101


	//----- nvinfo : EIATTR_UNUSED_LOAD_BYTE_OFFSET
	.align		4
        /*091c*/ 	.byte	0x04, 0x44
        /*091e*/ 	.short	(.L_1183 - .L_1182)


	//   ....[0]....
.L_1182:
        /*0920*/ 	.word	0x00000ae0
        /*0924*/ 	.word	0x0000fff0


	//   ....[1]....
        /*0928*/ 	.word	0x00015170
        /*092c*/ 	.word	0x0000fff0


	//----- nvinfo : EIATTR_INT_WARP_WIDE_INSTR_OFFSETS
	.align		4
.L_1183:
        /*0930*/ 	.byte	0x04, 0x31
        /*0932*/ 	.short	(.L_1185 - .L_1184)


	//   ....[0]....
.L_1184:
        /*0934*/ 	.word	0x00000180


	//   ....[1]....
        /*0938*/ 	.word	0x00000220


	//   ....[2]....
        /*093c*/ 	.word	0x00000290


	//   ....[3]....
        /*0940*/ 	.word	0x0001ac50


	//   ....[4]....
        /*0944*/ 	.word	0x0001ace0


	//   ....[5]....
        /*0948*/ 	.word	0x0001e770


	//   ....[6]....
        /*094c*/ 	.word	0x0001e800


	//----- nvinfo : EIATTR_COOP_GROUP_MASK_REGIDS
	.align		4
.L_1185:
        /*0950*/ 	.byte	0x04, 0x29
        /*0952*/ 	.short	(.L_1187 - .L_1186)


	//   ....[0]....
.L_1186:
        /*0954*/ 	.word	0xffffffff


	//   ....[1]....
        /*0958*/ 	.word	0xffffffff


	//   ....[2]....
        /*095c*/ 	.word	0xffffffff


	//   ....[3]....
        /*0960*/ 	.word	0xffffffff


	//   ....[4]....
        /*0964*/ 	.word	0xffffffff


	//   ....[5]....
        /*0968*/ 	.word	0xffffffff


	//   ....[6]....
        /*096c*/ 	.word	0xffffffff


	//   ....[7]....
        /*0970*/ 	.word	0xffffffff


	//   ....[8]....
        /*0974*/ 	.word	0xffffffff


	//   ....[9]....
        /*0978*/ 	.word	0xffffffff


	//   ....[10]....
        /*097c*/ 	.word	0xffffffff


	//   ....[11]....
        /*0980*/ 	.word	0xffffffff


	//   ....[12]....
        /*0984*/ 	.word	0xffffffff


	//   ....[13]....
        /*0988*/ 	.word	0xffffffff


	//   ....[14]....
        /*098c*/ 	.word	0xffffffff


	//   ....[15]....
        /*0990*/ 	.word	0xffffffff


	//   ....[16]....
        /*0994*/ 	.word	0xffffffff


	//   ....[17]....
        /*0998*/ 	.word	0xffffffff


	//   ....[18]....
        /*099c*/ 	.word	0xffffffff


	//   ....[19]....
        /*09a0*/ 	.word	0xffffffff


	//   ....[20]....
        /*09a4*/ 	.word	0xffffffff


	//   ....[21]....
        /*09a8*/ 	.word	0xffffffff


	//   ....[22]....
        /*09ac*/ 	.word	0xffffffff


	//   ....[23]....
        /*09b0*/ 	.word	0xffffffff


	//   ....[24]....
        /*09b4*/ 	.word	0xffffffff


	//   ....[25]....
        /*09b8*/ 	.word	0xffffffff


	//   ....[26]....
        /*09bc*/ 	.word	0xffffffff


	//   ....[27]....
        /*09c0*/ 	.word	0xffffffff


	//   ....[28]....
        /*09c4*/ 	.word	0xffffffff


	//   ....[29]....
        /*09c8*/ 	.word	0xffffffff


	//   ....[30]....
        /*09cc*/ 	.word	0xffffffff


	//   ....[31]....
        /*09d0*/ 	.word	0xffffffff


	//   ....[32]....
        /*09d4*/ 	.word	0xffffffff


	//   ....[33]....
        /*09d8*/ 	.word	0xffffffff


	//   ....[34]....
        /*09dc*/ 	.word	0xffffffff


	//   ....[35]....
        /*09e0*/ 	.word	0xffffffff


	//   ....[36]....
        /*09e4*/ 	.word	0xffffffff


	//   ....[37]....
        /*09e8*/ 	.word	0xffffffff


	//   ....[38]....
        /*09ec*/ 	.word	0xffffffff


	//   ....[39]....
        /*09f0*/ 	.word	0xffffffff


	//   ....[40]....
        /*09f4*/ 	.word	0xffffffff


	//   ....[41]....
        /*09f8*/ 	.word	0xffffffff


	//   ....[42]....
        /*09fc*/ 	.word	0xffffffff


	//   ....[43]....
        /*0a00*/ 	.word	0xffffffff


	//   ....[44]....
        /*0a04*/ 	.word	0xffffffff


	//   ....[45]....
        /*0a08*/ 	.word	0xffffffff


	//   ....[46]....
        /*0a0c*/ 	.word	0xffffffff


	//   ....[47]....
        /*0a10*/ 	.word	0xffffffff


	//   ....[48]....
        /*0a14*/ 	.word	0xffffffff


	//   ....[49]....
        /*0a18*/ 	.word	0xffffffff


	//   ....[50]....
        /*0a1c*/ 	.word	0xffffffff


	//   ....[51]....
        /*0a20*/ 	.word	0xffffffff


	//   ....[52]....
        /*0a24*/ 	.word	0xffffffff


	//   ....[53]....
        /*0a28*/ 	.word	0xffffffff


	//   ....[54]....
        /*0a2c*/ 	.word	0xffffffff


	//   ....[55]....
        /*0a30*/ 	.word	0xffffffff


	//   ....[56]....
        /*0a34*/ 	.word	0xffffffff


	//   ....[57]....
        /*0a38*/ 	.word	0xffffffff


	//   ....[58]....
        /*0a3c*/ 	.word	0xffffffff


	//   ....[59]....
        /*0a40*/ 	.word	0xffffffff


	//   ....[60]....
        /*0a44*/ 	.word	0xffffffff


	//   ....[61]....
        /*0a48*/ 	.word	0xffffffff


	//   ....[62]....
        /*0a4c*/ 	.word	0xffffffff


	//   ....[63]....
        /*0a50*/ 	.word	0xffffffff


	//   ....[64]....
        /*0a54*/ 	.word	0xffffffff


	//   ....[65]....
        /*0a58*/ 	.word	0xffffffff


	//   ....[66]....
        /*0a5c*/ 	.word	0xffffffff


	//   ....[67]....
        /*0a60*/ 	.word	0xffffffff


	//   ....[68]....
        /*0a64*/ 	.word	0xffffffff


	//   ....[69]....
        /*0a68*/ 	.word	0xffffffff


	//   ....[70]....
        /*0a6c*/ 	.word	0xffffffff


	//   ....[71]....
        /*0a70*/ 	.word	0xffffffff


	//   ....[72]....
        /*0a74*/ 	.word	0xffffffff


	//   ....[73]....
        /*0a78*/ 	.word	0xffffffff


	//   ....[74]....
        /*0a7c*/ 	.word	0xffffffff


	//   ....[75]....
        /*0a80*/ 	.word	0xffffffff


	//   ....[76]....
        /*0a84*/ 	.word	0xffffffff


	//   ....[77]....
        /*0a88*/ 	.word	0xffffffff


	//   ....[78]....
        /*0a8c*/ 	.word	0xffffffff


	//   ....[79]....
        /*0a90*/ 	.word	0xffffffff


	//   ....[80]....
        /*0a94*/ 	.word	0xffffffff


	//   ....[81]....
        /*0a98*/ 	.word	0xffffffff


	//   ....[82]....
        /*0a9c*/ 	.word	0xffffffff


	//   ....[83]....
        /*0aa0*/ 	.word	0xffffffff


	//   ....[84]....
        /*0aa4*/ 	.word	0xffffffff


	//   ....[85]....
        /*0aa8*/ 	.word	0xffffffff


	//   ....[86]....
        /*0aac*/ 	.word	0xffffffff


	//   ....[87]....
        /*0ab0*/ 	.word	0xffffffff


	//   ....[88]....
        /*0ab4*/ 	.word	0xffffffff


	//   ....[89]....
        /*0ab8*/ 	.word	0xffffffff


	//   ....[90]....
        /*0abc*/ 	.word	0xffffffff


	//   ....[91]....
        /*0ac0*/ 	.word	0xffffffff


	//   ....[92]....
        /*0ac4*/ 	.word	0xffffffff


	//   ....[93]....
        /*0ac8*/ 	.word	0xffffffff


	//   ....[94]....
        /*0acc*/ 	.word	0xffffffff


	//   ....[95]....
        /*0ad0*/ 	.word	0xffffffff


	//   ....[96]....
        /*0ad4*/ 	.word	0x0500000f


	//   ....[97]....
        /*0ad8*/ 	.word	0x0500000f


	//   ....[98]....
        /*0adc*/ 	.word	0x0500000f


	//   ....[99]....
        /*0ae0*/ 	.word	0x0500000f


	//   ....[100]....
        /*0ae4*/ 	.word	0x0500000f


	//   ....[101]....
        /*0ae8*/ 	.word	0x0500000f


	//   ....[102]....
        /*0aec*/ 	.word	0x0500000f


	//   ....[103]....
        /*0af0*/ 	.word	0x0500000f


	//   ....[104]....
        /*0af4*/ 	.word	0x0500000f


	//   ....[105]....
        /*0af8*/ 	.word	0x0500000f


	//   ....[106]....
        /*0afc*/ 	.word	0x0500000f


	//   ....[107]....
        /*0b00*/ 	.word	0x0500000f


	//   ....[108]....
        /*0b04*/ 	.word	0x0500000f


	//   ....[109]....
        /*0b08*/ 	.word	0x0500000f


	//   ....[110]....
        /*0b0c*/ 	.word	0x0500000f


	//   ....[111]....
        /*0b10*/ 	.word	0x0500000f


	//   ....[112]....
        /*0b14*/ 	.word	0x0500000f


	//   ....[113]....
        /*0b18*/ 	.word	0x0500000f


	//   ....[114]....
        /*0b1c*/ 	.word	0x0500000f


	//   ....[115]....
        /*0b20*/ 	.word	0x0500000f


	//   ....[116]....
        /*0b24*/ 	.word	0x0500000f


	//   ....[117]....
        /*0b28*/ 	.word	0x0500000f


	//   ....[118]....
        /*0b2c*/ 	.word	0x0500000f


	//   ....[119]....
        /*0b30*/ 	.word	0x0500000f


	//   ....[120]....
        /*0b34*/ 	.word	0x0500000f


	//   ....[121]....
        /*0b38*/ 	.word	0x0500000f


	//   ....[122]....
        /*0b3c*/ 	.word	0x0500000f


	//   ....[123]....
        /*0b40*/ 	.word	0x0500000f


	//   ....[124]....
        /*0b44*/ 	.word	0x0500000f


	//   ....[125]....
        /*0b48*/ 	.word	0x0500000f


	//   ....[126]....
        /*0b4c*/ 	.word	0x0500000f


	//   ....[127]....
        /*0b50*/ 	.word	0x0500000f


	//   ....[128]....
        /*0b54*/ 	.word	0x0500000f


	//   ....[129]....
        /*0b58*/ 	.word	0x0500000f


	//   ....[130]....
        /*0b5c*/ 	.word	0x0500000f


	//   ....[131]....
        /*0b60*/ 	.word	0x0500000f


	//   ....[132]....
        /*0b64*/ 	.word	0x0500000f


	//   ....[133]....
        /*0b68*/ 	.word	0x0500000f


	//   ....[134]....
        /*0b6c*/ 	.word	0x0500000f


	//   ....[135]....
        /*0b70*/ 	.word	0x0500000f


	//   ....[136]....
        /*0b74*/ 	.word	0x0500000f


	//   ....[137]....
        /*0b78*/ 	.word	0x0500000f


	//   ....[138]....
        /*0b7c*/ 	.word	0x0500000f


	//   ....[139]....
        /*0b80*/ 	.word	0x0500000f


	//   ....[140]....
        /*0b84*/ 	.word	0x0500000f


	//   ....[141]....
        /*0b88*/ 	.word	0x0500000f


	//   ....[142]....
        /*0b8c*/ 	.word	0x0500000f


	//   ....[143]....
        /*0b90*/ 	.word	0x0500000f


	//   ....[144]....
        /*0b94*/ 	.word	0x0500000f


	//   ....[145]....
        /*0b98*/ 	.word	0x0500000f


	//   ....[146]....
        /*0b9c*/ 	.word	0x0500000f


	//   ....[147]....
        /*0ba0*/ 	.word	0x0500000f


	//   ....[148]....
        /*0ba4*/ 	.word	0x0500000f


	//   ....[149]....
        /*0ba8*/ 	.word	0x0500000f


	//----- nvinfo : EIATTR_COOP_GROUP_INSTR_OFFSETS
	.align		4
.L_1187:
        /*0bac*/ 	.byte	0x04, 0x28
        /*0bae*/ 	.short	(.L_1189 - .L_1188)


	//   ....[0]....
.L_1188:
        /*0bb0*/ 	.word	0x00000060


	//   ....[1]....
        /*0bb4*/ 	.word	0x00000190


	//   ....[2]....
        /*0bb8*/ 	.word	0x00000240


	//   ....[3]....
        /*0bbc*/ 	.word	0x00000400


	//   ....[4]....
        /*0bc0*/ 	.word	0x00000560


	//   ....[5]....
        /*0bc4*/ 	.word	0x00000680


	//   ....[6]....
        /*0bc8*/ 	.word	0x000007e0


	//   ....[7]....
        /*0bcc*/ 	.word	0x00007560


	//   ....[8]....
        /*0bd0*/ 	.word	0x00007b30


	//   ....[9]....
        /*0bd4*/ 	.word	0x00007b40


	//   ....[10]....
        /*0bd8*/ 	.word	0x00007b50


	//   ....[11]....
        /*0bdc*/ 	.word	0x00007b60


	//   ....[12]....
        /*0be0*/ 	.word	0x000098f0


	//   ....[13]....
        /*0be4*/ 	.word	0x00009900


	//   ....[14]....
        /*0be8*/ 	.word	0x00009910


	//   ....[15]....
        /*0bec*/ 	.word	0x00009920


	//   ....[16]....
        /*0bf0*/ 	.word	0x0000e0b0


	//   ....[17]....
        /*0bf4*/ 	.word	0x0000e0d0


	//   ....[18]....
        /*0bf8*/ 	.word	0x0000e4f0


	//   ....[19]....
        /*0bfc*/ 	.word	0x0000e510


	//   ....[20]....
        /*0c00*/ 	.word	0x0000f8f0


	//   ....[21]....
        /*0c04*/ 	.word	0x00012540


	//   ....[22]....
        /*0c08*/ 	.word	0x00012560


	//   ....[23]....
        /*0c0c*/ 	.word	0x00012b20


	//   ....[24]....
        /*0c10*/ 	.word	0x00012b40


	//   ....[25]....
        /*0c14*/ 	.word	0x00014400


	//   ....[26]....
        /*0c18*/ 	.word	0x00014ba0


	//   ....[27]....
        /*0c1c*/ 	.word	0x00014bb0


	//   ....[28]....
        /*0c20*/ 	.word	0x00014bf0


	//   ....[29]....
        /*0c24*/ 	.word	0x00014c00


	//   ....[30]....
        /*0c28*/ 	.word	0x00015b40


	//   ....[31]....
        /*0c2c*/ 	.word	0x00015b60


	//   ....[32]....
        /*0c30*/ 	.word	0x00015b70


	//   ....[33]....
        /*0c34*/ 	.word	0x00015b80


	//   ....[34]....
        /*0c38*/ 	.word	0x00016220


	//   ....[35]....
        /*0c3c*/ 	.word	0x00016230


	//   ....[36]....
        /*0c40*/ 	.word	0x00016380


	//   ....[37]....
        /*0c44*/ 	.word	0x00016390


	//   ....[38]....
        /*0c48*/ 	.word	0x00016780


	//   ....[39]....
        /*0c4c*/ 	.word	0x00016790


	//   ....[40]....
        /*0c50*/ 	.word	0x00016c80


	//   ....[41]....
        /*0c54*/ 	.word	0x00016c90


	//   ....[42]....
        /*0c58*/ 	.word	0x00017a60


	//   ....[43]....
        /*0c5c*/ 	.word	0x00017a70


	//   ....[44]....
        /*0c60*/ 	.word	0x00017bd0


	//   ....[45]....
        /*0c64*/ 	.word	0x00017be0


	//   ....[46]....
        /*0c68*/ 	.word	0x00017d90


	//   ....[47]....
        /*0c6c*/ 	.word	0x00017f90


	//   ....[48]....
        /*0c70*/ 	.word	0x00017fc0


	//   ....[49]....
        /*0c74*/ 	.word	0x00017ff0


	//   ....[50]....
        /*0c78*/ 	.word	0x00018020


	//   ....[51]....
        /*0c7c*/ 	.word	0x00018050


	//   ....[52]....
        /*0c80*/ 	.word	0x00018080


	//   ....[53]....
        /*0c84*/ 	.word	0x00018200


	//   ....[54]....
        /*0c88*/ 	.word	0x00018230


	//   ....[55]....
        /*0c8c*/ 	.word	0x00018260


	//   ....[56]....
        /*0c90*/ 	.word	0x00018290


	//   ....[57]....
        /*0c94*/ 	.word	0x000182c0


	//   ....[58]....
        /*0c98*/ 	.word	0x000182f0


	//   ....[59]....
        /*0c9c*/ 	.word	0x00018380


	//   ....[60]....
        /*0ca0*/ 	.word	0x000183b0


	//   ....[61]....
        /*0ca4*/ 	.word	0x000183c0


	//   ....[62]....
        /*0ca8*/ 	.word	0x00018460


	//   ....[63]....
        /*0cac*/ 	.word	0x00019520


	//   ....[64]....
        /*0cb0*/ 	.word	0x0001b1f0


	//   ....[65]....
        /*0cb4*/ 	.word	0x0001be40


	//   ....[66]....
        /*0cb8*/ 	.word	0x0001be50


	//   ....[67]....
        /*0cbc*/ 	.word	0x0001bf40


	//   ....[68]....
        /*0cc0*/ 	.word	0x0001bf50


	//   ....[69]....
        /*0cc4*/ 	.word	0x0001c000


	//   ....[70]....
        /*0cc8*/ 	.word	0x0001c010


	//   ....[71]....
        /*0ccc*/ 	.word	0x0001c020


	//   ....[72]....
        /*0cd0*/ 	.word	0x0001c030


	//   ....[73]....
        /*0cd4*/ 	.word	0x0001c100


	//   ....[74]....
        /*0cd8*/ 	.word	0x0001c140


	//   ....[75]....
        /*0cdc*/ 	.word	0x0001c150


	//   ....[76]....
        /*0ce0*/ 	.word	0x0001c170


	//   ....[77]....
        /*0ce4*/ 	.word	0x0001ef00


	//   ....[78]....
        /*0ce8*/ 	.word	0x0001ef20


	//   ....[79]....
        /*0cec*/ 	.word	0x0001ef80


	//   ....[80]....
        /*0cf0*/ 	.word	0x0001efb0


	//   ....[81]....
        /*0cf4*/ 	.word	0x0001efe0


	//   ....[82]....
        /*0cf8*/ 	.word	0x0001f010


	//   ....[83]....
        /*0cfc*/ 	.word	0x0001f040


	//   ....[84]....
        /*0d00*/ 	.word	0x0001f070


	//   ....[85]....
        /*0d04*/ 	.word	0x0001f200


	//   ....[86]....
        /*0d08*/ 	.word	0x0001f240


	//   ....[87]....
        /*0d0c*/ 	.word	0x0001f270


	//   ....[88]....
        /*0d10*/ 	.word	0x0001f2a0


	//   ....[89]....
        /*0d14*/ 	.word	0x0001f2d0


	//   ....[90]....
        /*0d18*/ 	.word	0x0001f300


	//   ....[91]....
        /*0d1c*/ 	.word	0x0001f3c0


	//   ....[92]....
        /*0d20*/ 	.word	0x0001f3e0


	//   ....[93]....
        /*0d24*/ 	.word	0x0001f3f0


	//   ....[94]....
        /*0d28*/ 	.word	0x0001f450


	//   ....[95]....
        /*0d2c*/ 	.word	0x0001fa50


	//   ....[96]....
        /*0d30*/ 	.word	0x0001fe50


	//   ....[97]....
        /*0d34*/ 	.word	0x0001ff00


	//   ....[98]....
        /*0d38*/ 	.word	0x0001ff90


	//   ....[99]....
        /*0d3c*/ 	.word	0x0001ffe0


	//   ....[100]....
        /*0d40*/ 	.word	0x00020030


	//   ....[101]....
        /*0d44*/ 	.word	0x00020120


	//   ....[102]....
        /*0d48*/ 	.word	0x000201b0


	//   ....[103]....
        /*0d4c*/ 	.word	0x00020210


	//   ....[104]....
        /*0d50*/ 	.word	0x00020270


	//   ....[105]....
        /*0d54*/ 	.word	0x00020480


	//   ....[106]....
        /*0d58*/ 	.word	0x000204d0


	//   ....[107]....
        /*0d5c*/ 	.word	0x00020560


	//   ....[108]....
        /*0d60*/ 	.word	0x000205f0


	//   ....[109]....
        /*0d64*/ 	.word	0x00020670


	//   ....[110]....
        /*0d68*/ 	.word	0x000206c0


	//   ....[111]....
        /*0d6c*/ 	.word	0x00020750


	//   ....[112]....
        /*0d70*/ 	.word	0x000207e0


	//   ....[113]....
        /*0d74*/ 	.word	0x00020860


	//   ....[114]....
        /*0d78*/ 	.word	0x000208b0


	//   ....[115]....
        /*0d7c*/ 	.word	0x00020940


	//   ....[116]....
        /*0d80*/ 	.word	0x000209d0


	//   ....[117]....
        /*0d84*/ 	.word	0x00020a90


	//   ....[118]....
        /*0d88*/ 	.word	0x00020d80


	//   ....[119]....
        /*0d8c*/ 	.word	0x00020f30


	//   ....[120]....
        /*0d90*/ 	.word	0x00020f80


	//   ....[121]....
        /*0d94*/ 	.word	0x00020ff0


	//   ....[122]....
        /*0d98*/ 	.word	0x000210f0


	//   ....[123]....
        /*0d9c*/ 	.word	0x00021160


	//   ....[124]....
        /*0da0*/ 	.word	0x00021260


	//   ....[125]....
        /*0da4*/ 	.word	0x000212e0


	//   ....[126]....
        /*0da8*/ 	.word	0x00021360


	//   ....[127]....
        /*0dac*/ 	.word	0x00021460


	//   ....[128]....
        /*0db0*/ 	.word	0x00021560


	//   ....[129]....
        /*0db4*/ 	.word	0x000215c0


	//   ....[130]....
        /*0db8*/ 	.word	0x000216a0


	//   ....[131]....
        /*0dbc*/ 	.word	0x000219c0


	//   ....[132]....
        /*0dc0*/ 	.word	0x00021a70


	//   ....[133]....
        /*0dc4*/ 	.word	0x00021bc0


	//   ....[134]....
        /*0dc8*/ 	.word	0x00021c40


	//   ....[135]....
        /*0dcc*/ 	.word	0x00021cb0


	//   ....[136]....
        /*0dd0*/ 	.word	0x00021d20


	//   ....[137]....
        /*0dd4*/ 	.word	0x00021d90


	//   ....[138]....
        /*0dd8*/ 	.word	0x00021e10


	//   ....[139]....
        /*0ddc*/ 	.word	0x00021e90


	//   ....[140]....
        /*0de0*/ 	.word	0x00021f30


	//   ....[141]....
        /*0de4*/ 	.word	0x00021fa0


	//   ....[142]....
        /*0de8*/ 	.word	0x00022010


	//   ....[143]....
        /*0dec*/ 	.word	0x00022080


	//   ....[144]....
        /*0df0*/ 	.word	0x00022100


	//   ....[145]....
        /*0df4*/ 	.word	0x00022170


	//   ....[146]....
        /*0df8*/ 	.word	0x00022210


	//   ....[147]....
        /*0dfc*/ 	.word	0x00022260


	//   ....[148]....
        /*0e00*/ 	.word	0x000222f0


	//   ....[149]....
        /*0e04*/ 	.word	0x00022420


	//----- nvinfo : EIATTR_REG_RECONFIG
	.align		4
.L_1189:
        /*0e08*/ 	.byte	0x01, 0x54
	.zero		2


	//----- nvinfo : EIATTR_SYSCALL_OFFSETS
	.align		4
        /*0e0c*/ 	.byte	0x04, 0x46
        /*0e0e*/ 	.short	(.L_1191 - .L_1190)


	//   ....[0]....
.L_1190:
        /*0e10*/ 	.word	0x00001e80


	//   ....[1]....
        /*0e14*/ 	.word	0x00001fd0


	//   ....[2]....
        /*0e18*/ 	.word	0x00007730


	//   ....[3]....
        /*0e1c*/ 	.word	0x00007ab0


	//   ....[4]....
        /*0e20*/ 	.word	0x0001ae40


	//   ....[5]....
        /*0e24*/ 	.word	0x0001af90


	//   ....[6]....
        /*0e28*/ 	.word	0x0001b090


	//   ....[7]....
        /*0e2c*/ 	.word	0x0001b910


	//----- nvinfo : EIATTR_MBARRIER_INSTR_OFFSETS
	.align		4
.L_1191:
        /*0e30*/ 	.byte	0x04, 0x39
        /*0e32*/ 	.short	(.L_1193 - .L_1192)


	//   ....[0]....
.L_1192:
        /*0e34*/ 	.word	0x000002b0
        /*0e38*/ 	.word	0x000000ff
        /*0e3c*/ 	.word	0x00031c00
        /*0e40*/ 	.short	0x0100
        /*0e42*/ 	.byte	0x08
	.zero		1


	//   ....[1]....
        /*0e44*/ 	.word	0x000002c0
        /*0e48*/ 	.word	0x000000ff
        /*0e4c*/ 	.word	0x00031c20
        /*0e50*/ 	.short	0x0100
        /*0e52*/ 	.byte	0x08
	.zero		1


	//   ....[2]....
        /*0e54*/ 	.word	0x000003b0
        /*0e58*/ 	.word	0x000000ff
        /*0e5c*/ 	.word	0x00031c30
        /*0e60*/ 	.short	0x0100
        /*0e62*/ 	.byte	0x08
	.zero		1


	//   ....[3]....
        /*0e64*/ 	.word	0x000003c0
        /*0e68*/ 	.word	0x000000ff
        /*0e6c*/ 	.word	0x00031c40
        /*0e70*/ 	.short	0x0100
        /*0e72*/ 	.byte	0x08
	.zero		1


	//   ....[4]....
        /*0e74*/ 	.word	0x000003d0
        /*0e78*/ 	.word	0x000000ff
        /*0e7c*/ 	.word	0x00031c38
        /*0e80*/ 	.short	0x0100
        /*0e82*/ 	.byte	0x08
	.zero		1


	//   ....[5]....
        /*0e84*/ 	.word	0x000003e0
        /*0e88*/ 	.word	0x000000ff
        /*0e8c*/ 	.word	0x00031c48
        /*0e90*/ 	.short	0x0100
        /*0e92*/ 	.byte	0x08
	.zero		1


	//   ....[6]....
        /*0e94*/ 	.word	0x00000510
        /*0e98*/ 	.word	0x000000ff
        /*0e9c*/ 	.word	0x00031c50
        /*0ea0*/ 	.short	0x0100
        /*0ea2*/ 	.byte	0x08
	.zero		1


	//   ....[7]....
        /*0ea4*/ 	.word	0x00000520
        /*0ea8*/ 	.word	0x000000ff
        /*0eac*/ 	.word	0x00031c60
        /*0eb0*/ 	.short	0x0100
        /*0eb2*/ 	.byte	0x08
	.zero		1


	//   ....[8]....
        /*0eb4*/ 	.word	0x00000530
        /*0eb8*/ 	.word	0x000000ff
        /*0ebc*/ 	.word	0x00031c58
        /*0ec0*/ 	.short	0x0100
        /*0ec2*/ 	.byte	0x08
	.zero		1


	//   ....[9]....
        /*0ec4*/ 	.word	0x00000540
        /*0ec8*/ 	.word	0x000000ff
        /*0ecc*/ 	.word	0x00031c68
        /*0ed0*/ 	.short	0x0100
        /*0ed2*/ 	.byte	0x08
	.zero		1


	//   ....[10]....
        /*0ed4*/ 	.word	0x00000630
        /*0ed8*/ 	.word	0x000000ff
        /*0edc*/ 	.word	0x00031c70
        /*0ee0*/ 	.short	0x0100
        /*0ee2*/ 	.byte	0x06
	.zero		1


	//   ....[11]....
        /*0ee4*/ 	.word	0x00000640
        /*0ee8*/ 	.word	0x000000ff
        /*0eec*/ 	.word	0x00031c80
        /*0ef0*/ 	.short	0x0100
        /*0ef2*/ 	.byte	0x06
	.zero		1


	//   ....[12]....
        /*0ef4*/ 	.word	0x00000650
        /*0ef8*/ 	.word	0x000000ff
        /*0efc*/ 	.word	0x00031c78
        /*0f00*/ 	.short	0x0100
        /*0f02*/ 	.byte	0x06
	.zero		1


	//   ....[13]....
        /*0f04*/ 	.word	0x00000660
        /*0f08*/ 	.word	0x000000ff
        /*0f0c*/ 	.word	0x00031c88
        /*0f10*/ 	.short	0x0100
        /*0f12*/ 	.byte	0x06
	.zero		1


	//   ....[14]....
        /*0f14*/ 	.word	0x00000790
        /*0f18*/ 	.word	0x000000ff
        /*0f1c*/ 	.word	0x00031c90
        /*0f20*/ 	.short	0x0100
        /*0f22*/ 	.byte	0x08
	.zero		1


	//   ....[15]....
        /*0f24*/ 	.word	0x000007a0
        /*0f28*/ 	.word	0x000000ff
        /*0f2c*/ 	.word	0x00031ca0
        /*0f30*/ 	.short	0x0100
        /*0f32*/ 	.byte	0x08
	.zero		1


	//   ....[16]....
        /*0f34*/ 	.word	0x000007b0
        /*0f38*/ 	.word	0x000000ff
        /*0f3c*/ 	.word	0x00031c98
        /*0f40*/ 	.short	0x0100
        /*0f42*/ 	.byte	0x08
	.zero		1


	//   ....[17]....
        /*0f44*/ 	.word	0x000007c0
        /*0f48*/ 	.word	0x000000ff
        /*0f4c*/ 	.word	0x00031ca8
        /*0f50*/ 	.short	0x0100
        /*0f52*/ 	.byte	0x08
	.zero		1


	//   ....[18]....
        /*0f54*/ 	.word	0x000008f0
        /*0f58*/ 	.word	0x000000ff
        /*0f5c*/ 	.word	0x00031cb0
        /*0f60*/ 	.short	0x0100
        /*0f62*/ 	.byte	0x08
	.zero		1


	//   ....[19]....
        /*0f64*/ 	.word	0x00000900
        /*0f68*/ 	.word	0x000000ff
        /*0f6c*/ 	.word	0x00031cc0
        /*0f70*/ 	.short	0x0100
        /*0f72*/ 	.byte	0x08
	.zero		1


	//   ....[20]....
        /*0f74*/ 	.word	0x00000910
        /*0f78*/ 	.word	0x000000ff
        /*0f7c*/ 	.word	0x00031cb8
        /*0f80*/ 	.short	0x0100
        /*0f82*/ 	.byte	0x08
	.zero		1


	//   ....[21]....
        /*0f84*/ 	.word	0x00000920
        /*0f88*/ 	.word	0x000000ff
        /*0f8c*/ 	.word	0x00031cc8
        /*0f90*/ 	.short	0x0100
        /*0f92*/ 	.byte	0x08
	.zero		1


	//   ....[22]....
        /*0f94*/ 	.word	0x00003480
        /*0f98*/ 	.word	0x0000000f
        /*0f9c*/ 	.word	0x00031c90
        /*0fa0*/ 	.short	0x010a
        /*0fa2*/ 	.byte	0x3f
	.zero		1


	//   ....[23]....
        /*0fa4*/ 	.word	0x00004f70
        /*0fa8*/ 	.word	0x0000000f
        /*0fac*/ 	.word	0x00031c90
        /*0fb0*/ 	.short	0x010a
        /*0fb2*/ 	.byte	0x3f
	.zero		1


	//   ....[24]....
        /*0fb4*/ 	.word	0x00006a00
        /*0fb8*/ 	.word	0x0000000f
        /*0fbc*/ 	.word	0x00031c90
        /*0fc0*/ 	.short	0x010a
        /*0fc2*/ 	.byte	0x3f
	.zero		1


	//   ....[25]....
        /*0fc4*/ 	.word	0x00006c60
        /*0fc8*/ 	.word	0x00000020
        /*0fcc*/ 	.word	0x00000000
        /*0fd0*/ 	.short	0x0101
        /*0fd2*/ 	.byte	0x3f
	.zero		1


	//   ....[26]....
        /*0fd4*/ 	.word	0x00006ca0
        /*0fd8*/ 	.word	0x0000000f
        /*0fdc*/ 	.word	0x00031cb0
        /*0fe0*/ 	.short	0x010a
        /*0fe2*/ 	.byte	0x3f
	.zero		1


	//   ....[27]....
        /*0fe4*/ 	.word	0x00006fd0
        /*0fe8*/ 	.word	0x0000000f
        /*0fec*/ 	.word	0x00000000
        /*0ff0*/ 	.short	0x0101
        /*0ff2*/ 	.byte	0x3f
	.zero		1


	//   ....[28]....
        /*0ff4*/ 	.word	0x000077d0
        /*0ff8*/ 	.word	0x00000010
        /*0ffc*/ 	.word	0x00031c00
        /*1000*/ 	.short	0x010a
        /*1002*/ 	.byte	0x3f
	.zero		1


	//   ....[29]....
        /*1004*/ 	.word	0x00007820
        /*1008*/ 	.word	0x00000010
        /*100c*/ 	.word	0x00031c00
        /*1010*/ 	.short	0x010a
        /*1012*/ 	.byte	0x3f
	.zero		1


	//   ....[30]....
        /*1014*/ 	.word	0x00008280
        /*1018*/ 	.word	0x00000010
        /*101c*/ 	.word	0x00031c00
        /*1020*/ 	.short	0x010a
        /*1022*/ 	.byte	0x3f
	.zero		1


	//   ....[31]....
        /*1024*/ 	.word	0x00009e50
        /*1028*/ 	.word	0x00000010
        /*102c*/ 	.word	0x00031c00
        /*1030*/ 	.short	0x010a
        /*1032*/ 	.byte	0x3f
	.zero		1


	//   ....[32]....
        /*1034*/ 	.word	0x0000b7d0
        /*1038*/ 	.word	0x00000000
        /*103c*/ 	.word	0x00031c30
        /*1040*/ 	.short	0x010a
        /*1042*/ 	.byte	0x3f
	.zero		1


	//   ....[33]....
        /*1044*/ 	.word	0x0000b8a0
        /*1048*/ 	.word	0x00000000
        /*104c*/ 	.word	0x00031c30
        /*1050*/ 	.short	0x010a
        /*1052*/ 	.byte	0x3f
	.zero		1


	//   ....[34]....
        /*1054*/ 	.word	0x0000e9f0
        /*1058*/ 	.word	0x00000014
        /*105c*/ 	.word	0x00000000
        /*1060*/ 	.short	0x0101
        /*1062*/ 	.byte	0x3f
	.zero		1


	//   ....[35]....
        /*1064*/ 	.word	0x0000fbe0
        /*1068*/ 	.word	0x0000000e
        /*106c*/ 	.word	0x00031c30
        /*1070*/ 	.short	0x010a
        /*1072*/ 	.byte	0x3f
	.zero		1


	//   ....[36]....
        /*1074*/ 	.word	0x0000fc30
        /*1078*/ 	.word	0x0000000e
        /*107c*/ 	.word	0x00031c30
        /*1080*/ 	.short	0x010a
        /*1082*/ 	.byte	0x3f
	.zero		1


	//   ....[37]....
        /*1084*/ 	.word	0x00012230
        /*1088*/ 	.word	0x0000000f
        /*108c*/ 	.word	0x00031c50
        /*1090*/ 	.short	0x010a
        /*1092*/ 	.byte	0x3f
	.zero		1


	//   ....[38]....
        /*1094*/ 	.word	0x00012280
        /*1098*/ 	.word	0x0000000f
        /*109c*/ 	.word	0x00031c50
        /*10a0*/ 	.short	0x010a
        /*10a2*/ 	.byte	0x3f
	.zero		1


	//   ....[39]....
        /*10a4*/ 	.word	0x00013580
        /*10a8*/ 	.word	0x0000004d
        /*10ac*/ 	.word	0x00000000
        /*10b0*/ 	.short	0x0101
        /*10b2*/ 	.byte	0x3f
	.zero		1


	//   ....[40]....
        /*10b4*/ 	.word	0x00013590
        /*10b8*/ 	.word	0x00000000
        /*10bc*/ 	.word	0x00000000
        /*10c0*/ 	.short	0x0101
        /*10c2*/ 	.byte	0x3f
	.zero		1


	//   ....[41]....
        /*10c4*/ 	.word	0x00014490
        /*10c8*/ 	.word	0x00000000
        /*10cc*/ 	.word	0x00031c50
        /*10d0*/ 	.short	0x010a
        /*10d2*/ 	.byte	0x3f
	.zero		1


	//   ....[42]....
        /*10d4*/ 	.word	0x00014540
        /*10d8*/ 	.word	0x00000000
        /*10dc*/ 	.word	0x00031c50
        /*10e0*/ 	.short	0x010a
        /*10e2*/ 	.byte	0x3f
	.zero		1


	//   ....[43]....
        /*10e4*/ 	.word	0x00014f10
        /*10e8*/ 	.word	0x00000004
        /*10ec*/ 	.word	0x00000000
        /*10f0*/ 	.short	0x0101
        /*10f2*/ 	.byte	0x3f
	.zero		1


	//   ....[44]....
        /*10f4*/ 	.word	0x00016180
        /*10f8*/ 	.word	0x00000000
        /*10fc*/ 	.word	0x00000000
        /*1100*/ 	.short	0x0101
        /*1102*/ 	.byte	0x3f
	.zero		1


	//   ....[45]....
        /*1104*/ 	.word	0x00016680
        /*1108*/ 	.word	0x0000000a
        /*110c*/ 	.word	0x00000000
        /*1110*/ 	.short	0x0101
        /*1112*/ 	.byte	0x3f
	.zero		1


	//   ....[46]....
        /*1114*/ 	.word	0x00019600
        /*1118*/ 	.word	0x00000010
        /*111c*/ 	.word	0x00031c20
        /*1120*/ 	.short	0x010a
        /*1122*/ 	.byte	0x3f
	.zero		1


	//   ....[47]....
        /*1124*/ 	.word	0x000196d0
        /*1128*/ 	.word	0x00000009
        /*112c*/ 	.word	0x00031ca0
        /*1130*/ 	.short	0x010a
        /*1132*/ 	.byte	0x3f
	.zero		1


	//   ....[48]....
        /*1134*/ 	.word	0x00019af0
        /*1138*/ 	.word	0x00000009
        /*113c*/ 	.word	0x00031cc0
        /*1140*/ 	.short	0x010a
        /*1142*/ 	.byte	0x3f
	.zero		1


	//   ....[49]....
        /*1144*/ 	.word	0x0001a030
        /*1148*/ 	.word	0x00000009
        /*114c*/ 	.word	0x00031ca0
        /*1150*/ 	.short	0x010a
        /*1152*/ 	.byte	0x3f
	.zero		1


	//   ....[50]....
        /*1154*/ 	.word	0x0001a470
        /*1158*/ 	.word	0x00000009
        /*115c*/ 	.word	0x00031cc0
        /*1160*/ 	.short	0x010a
        /*1162*/ 	.byte	0x3f
	.zero		1


	//   ....[51]....
        /*1164*/ 	.word	0x0001b400
        /*1168*/ 	.word	0x00000000
        /*116c*/ 	.word	0x00031c40
        /*1170*/ 	.short	0x010a
        /*1172*/ 	.byte	0x3f
	.zero		1


	//   ....[52]....
        /*1174*/ 	.word	0x0001c2b0
        /*1178*/ 	.word	0x00000010
        /*117c*/ 	.word	0x00031c00
        /*1180*/ 	.short	0x0107
        /*1182*/ 	.byte	0x3f
	.zero		1


	//   ....[53]....
        /*1184*/ 	.word	0x0001c3a0
        /*1188*/ 	.word	0x00000010
        /*118c*/ 	.word	0x00031c00
        /*1190*/ 	.short	0x0101
        /*1192*/ 	.byte	0x3f
	.zero		1


	//   ....[54]....
        /*1194*/ 	.word	0x0001c3c0
        /*1198*/ 	.word	0x00000010
        /*119c*/ 	.word	0x00031c20
        /*11a0*/ 	.short	0x010a
        /*11a2*/ 	.byte	0x3f
	.zero		1


	//   ....[55]....
        /*11a4*/ 	.word	0x0001c750
        /*11a8*/ 	.word	0x00000003
        /*11ac*/ 	.word	0x00031c40
        /*11b0*/ 	.short	0x010a
        /*11b2*/ 	.byte	0x3f
	.zero		1


	//   ....[56]....
        /*11b4*/ 	.word	0x0001cbb0
        /*11b8*/ 	.word	0x00000002
        /*11bc*/ 	.word	0x00031c60
        /*11c0*/ 	.short	0x010a
        /*11c2*/ 	.byte	0x3f
	.zero		1


	//   ....[57]....
        /*11c4*/ 	.word	0x0001d2f0
        /*11c8*/ 	.word	0x00000003
        /*11cc*/ 	.word	0x00031c40
        /*11d0*/ 	.short	0x010a
        /*11d2*/ 	.byte	0x3f
	.zero		1


	//   ....[58]....
        /*11d4*/ 	.word	0x0001d750
        /*11d8*/ 	.word	0x00000002
        /*11dc*/ 	.word	0x00031c60
        /*11e0*/ 	.short	0x010a
        /*11e2*/ 	.byte	0x3f
	.zero		1


	//   ....[59]....
        /*11e4*/ 	.word	0x0001ddf0
        /*11e8*/ 	.word	0x00000003
        /*11ec*/ 	.word	0x00031c40
        /*11f0*/ 	.short	0x010a
        /*11f2*/ 	.byte	0x3f
	.zero		1


	//   ....[60]....
        /*11f4*/ 	.word	0x0001e250
        /*11f8*/ 	.word	0x00000002
        /*11fc*/ 	.word	0x00031c60
        /*1200*/ 	.short	0x010a
        /*1202*/ 	.byte	0x3f
	.zero		1


	//   ....[61]....
        /*1204*/ 	.word	0x0001e890
        /*1208*/ 	.word	0x00000000
        /*120c*/ 	.word	0x00031c60
        /*1210*/ 	.short	0x010a
        /*1212*/ 	.byte	0x3f
	.zero		1


	//   ....[62]....
        /*1214*/ 	.word	0x0001f9d0
        /*1218*/ 	.word	0x00000009
        /*121c*/ 	.word	0x00031c20
        /*1220*/ 	.short	0x010a
        /*1222*/ 	.byte	0x3f
	.zero		1


	//   ....[63]....
        /*1224*/ 	.word	0x0001fb60
        /*1228*/ 	.word	0x00000007
        /*122c*/ 	.word	0x00000000
        /*1230*/ 	.short	0x010a
        /*1232*/ 	.byte	0x3f
	.zero		1


	//   ....[64]....
        /*1234*/ 	.word	0x0001fbd0
        /*1238*/ 	.word	0x00000003
        /*123c*/ 	.word	0x00000000
        /*1240*/ 	.short	0x010a
        /*1242*/ 	.byte	0x3f
	.zero		1


	//   ....[65]....
        /*1244*/ 	.word	0x0001fc30
        /*1248*/ 	.word	0x00000005
        /*124c*/ 	.word	0x00000000
        /*1250*/ 	.short	0x010a
        /*1252*/ 	.byte	0x3f
	.zero		1


	//   ....[66]....
        /*1254*/ 	.word	0x0001fc60
        /*1258*/ 	.word	0x00000003
        /*125c*/ 	.word	0x00000000
        /*1260*/ 	.short	0x010a
        /*1262*/ 	.byte	0x3f
	.zero		1


	//   ....[67]....
        /*1264*/ 	.word	0x0001fcc0
        /*1268*/ 	.word	0x0000000f
        /*126c*/ 	.word	0x00031c90
        /*1270*/ 	.short	0x010a
        /*1272*/ 	.byte	0x3f
	.zero		1


	//   ....[68]....
        /*1274*/ 	.word	0x0001fd10
        /*1278*/ 	.word	0x0000000f
        /*127c*/ 	.word	0x00031c90
        /*1280*/ 	.short	0x010a
        /*1282*/ 	.byte	0x3f
	.zero		1


	//   ....[69]....
        /*1284*/ 	.word	0x0001fd60
        /*1288*/ 	.word	0x0000000f
        /*128c*/ 	.word	0x00031c90
        /*1290*/ 	.short	0x010a
        /*1292*/ 	.byte	0x3f
	.zero		1


	//   ....[70]....
        /*1294*/ 	.word	0x0001fdb0
        /*1298*/ 	.word	0x0000000f
        /*129c*/ 	.word	0x00031cb0
        /*12a0*/ 	.short	0x010a
        /*12a2*/ 	.byte	0x3f
	.zero		1


	//   ....[71]....
        /*12a4*/ 	.word	0x00020070
        /*12a8*/ 	.word	0x00000010
        /*12ac*/ 	.word	0x00031c00
        /*12b0*/ 	.short	0x010a
        /*12b2*/ 	.byte	0x3f
	.zero		1


	//   ....[72]....
        /*12b4*/ 	.word	0x000202a0
        /*12b8*/ 	.word	0x00000010
        /*12bc*/ 	.word	0x00031c00
        /*12c0*/ 	.short	0x010a
        /*12c2*/ 	.byte	0x3f
	.zero		1


	//   ....[73]....
        /*12c4*/ 	.word	0x000202f0
        /*12c8*/ 	.word	0x00000000
        /*12cc*/ 	.word	0x00031c30
        /*12d0*/ 	.short	0x010a
        /*12d2*/ 	.byte	0x3f
	.zero		1


	//   ....[74]....
        /*12d4*/ 	.word	0x00020340
        /*12d8*/ 	.word	0x0000000e
        /*12dc*/ 	.word	0x00031c30
        /*12e0*/ 	.short	0x010a
        /*12e2*/ 	.byte	0x3f
	.zero		1


	//   ....[75]....
        /*12e4*/ 	.word	0x00020390
        /*12e8*/ 	.word	0x0000000f
        /*12ec*/ 	.word	0x00031c50
        /*12f0*/ 	.short	0x010a
        /*12f2*/ 	.byte	0x3f
	.zero		1


	//   ....[76]....
        /*12f4*/ 	.word	0x000203e0
        /*12f8*/ 	.word	0x00000000
        /*12fc*/ 	.word	0x00031c50
        /*1300*/ 	.short	0x010a
        /*1302*/ 	.byte	0x3f
	.zero		1


	//   ....[77]....
        /*1304*/ 	.word	0x00020b60
        /*1308*/ 	.word	0x00000010
        /*130c*/ 	.word	0x00031c20
        /*1310*/ 	.short	0x010a
        /*1312*/ 	.byte	0x3f
	.zero		1


	//   ....[78]....
        /*1314*/ 	.word	0x00020bb0
        /*1318*/ 	.word	0x00000009
        /*131c*/ 	.word	0x00031ca0
        /*1320*/ 	.short	0x010a
        /*1322*/ 	.byte	0x3f
	.zero		1


	//   ....[79]....
        /*1324*/ 	.word	0x00020c00
        /*1328*/ 	.word	0x00000009
        /*132c*/ 	.word	0x00031cc0
        /*1330*/ 	.short	0x010a
        /*1332*/ 	.byte	0x3f
	.zero		1


	//   ....[80]....
        /*1334*/ 	.word	0x00020c50
        /*1338*/ 	.word	0x00000009
        /*133c*/ 	.word	0x00031ca0
        /*1340*/ 	.short	0x010a
        /*1342*/ 	.byte	0x3f
	.zero		1


	//   ....[81]....
        /*1344*/ 	.word	0x00020ca0
        /*1348*/ 	.word	0x00000009
        /*134c*/ 	.word	0x00031cc0
        /*1350*/ 	.short	0x010a
        /*1352*/ 	.byte	0x3f
	.zero		1


	//   ....[82]....
        /*1354*/ 	.word	0x00020e40
        /*1358*/ 	.word	0x00000000
        /*135c*/ 	.word	0x00031c40
        /*1360*/ 	.short	0x010a
        /*1362*/ 	.byte	0x3f
	.zero		1


	//   ....[83]....
        /*1364*/ 	.word	0x000216e0
        /*1368*/ 	.word	0x00000010
        /*136c*/ 	.word	0x00031c20
        /*1370*/ 	.short	0x010a
        /*1372*/ 	.byte	0x3f
	.zero		1


	//   ....[84]....
        /*1374*/ 	.word	0x00021730
        /*1378*/ 	.word	0x00000003
        /*137c*/ 	.word	0x00031c40
        /*1380*/ 	.short	0x010a
        /*1382*/ 	.byte	0x3f
	.zero		1


	//   ....[85]....
        /*1384*/ 	.word	0x00021780
        /*1388*/ 	.word	0x00000002
        /*138c*/ 	.word	0x00031c60
        /*1390*/ 	.short	0x010a
        /*1392*/ 	.byte	0x3f
	.zero		1


	//   ....[86]....
        /*1394*/ 	.word	0x000217d0
        /*1398*/ 	.word	0x00000003
        /*139c*/ 	.word	0x00031c40
        /*13a0*/ 	.short	0x010a
        /*13a2*/ 	.byte	0x3f
	.zero		1


	//   ....[87]....
        /*13a4*/ 	.word	0x00021820
        /*13a8*/ 	.word	0x00000002
        /*13ac*/ 	.word	0x00031c60
        /*13b0*/ 	.short	0x010a
        /*13b2*/ 	.byte	0x3f
	.zero		1


	//   ....[88]....
        /*13b4*/ 	.word	0x00021870
        /*13b8*/ 	.word	0x00000003
        /*13bc*/ 	.word	0x00031c40
        /*13c0*/ 	.short	0x010a
        /*13c2*/ 	.byte	0x3f
	.zero		1


	//   ....[89]....
        /*13c4*/ 	.word	0x000218c0
        /*13c8*/ 	.word	0x00000002
        /*13cc*/ 	.word	0x00031c60
        /*13d0*/ 	.short	0x010a
        /*13d2*/ 	.byte	0x3f
	.zero		1


	//   ....[90]....
        /*13d4*/ 	.word	0x00021910
        /*13d8*/ 	.word	0x00000000
        /*13dc*/ 	.word	0x00031c60
        /*13e0*/ 	.short	0x010a
        /*13e2*/ 	.byte	0x3f
	.zero		1


	//   ....[91]....
        /*13e4*/ 	.word	0x00022340
        /*13e8*/ 	.word	0x00000009
        /*13ec*/ 	.word	0x00031c20
        /*13f0*/ 	.short	0x010a
        /*13f2*/ 	.byte	0x3f
	.zero		1


	//   ....[92]....
        /*13f4*/ 	.word	0x000224e0
        /*13f8*/ 	.word	0x00000007
        /*13fc*/ 	.word	0x00000000
        /*1400*/ 	.short	0x010a
        /*1402*/ 	.byte	0x3f
	.zero		1


	//   ....[93]....
        /*1404*/ 	.word	0x00022530
        /*1408*/ 	.word	0x00000003
        /*140c*/ 	.word	0x00000000
        /*1410*/ 	.short	0x010a
        /*1412*/ 	.byte	0x3f
	.zero		1


	//   ....[94]....
        /*1414*/ 	.word	0x00022580
        /*1418*/ 	.word	0x00000005
        /*141c*/ 	.word	0x00000000
        /*1420*/ 	.short	0x010a
        /*1422*/ 	.byte	0x3f
	.zero		1


	//----- nvinfo : EIATTR_NUM_MBARRIERS
	.align		4
.L_1193:
        /*1424*/ 	.byte	0x03, 0x38
        /*1426*/ 	.short	0x0016


	//----- nvinfo : EIATTR_EXIT_INSTR_OFFSETS
	.align		4
        /*1428*/ 	.byte	0x04, 0x1c
        /*142a*/ 	.short	(.L_1195 - .L_1194)


	//   ....[0]....
.L_1194:
        /*142c*/ 	.word	0x0001fcb0


	//----- nvinfo : EIATTR_MAX_THREADS
	.align		4
.L_1195:
        /*1430*/ 	.byte	0x04, 0x05
        /*1432*/ 	.short	(.L_1197 - .L_1196)
.L_1196:
        /*1434*/ 	.word	0x00000200
        /*1438*/ 	.word	0x00000001
        /*143c*/ 	.word	0x00000001


	//----- nvinfo : EIATTR_CRS_STACK_SIZE
	.align		4
.L_1197:
        /*1440*/ 	.byte	0x04, 0x1e
        /*1442*/ 	.short	(.L_1199 - .L_1198)
.L_1198:
        /*1444*/ 	.word	0x00000000


	//----- nvinfo : EIATTR_CBANK_PARAM_SIZE
	.align		4
.L_1199:
        /*1448*/ 	.byte	0x03, 0x19
        /*144a*/ 	.short	0x0af0


	//----- nvinfo : EIATTR_PARAM_CBANK
	.align		4
        /*144c*/ 	.byte	0x04, 0x0a
        /*144e*/ 	.short	(.L_1201 - .L_1200)
	.align		4
.L_1200:
        /*1450*/ 	.word	index@(.nv.constant0._ZN7cutlass13device_kernelIN5flash11enable_sm90INS1_16FlashAttnFwdSm90INS1_25CollectiveMainloopFwdSm90ILi2EN4cute5tupleIJNS5_1CILi1EEES8_S8_EEENS6_IJNS7_ILi192EEENS7_ILi144EEENS7_ILi96EEEEEELi96ENS_10bfloat16_tEfNS_4arch4Sm90ELb0ELb0ELb0ELb1ELb0ELb1ELb0ELb0ELb1ELb1ELb1ELb0EEENS1_21CollectiveEpilogueFwdINS6_IJSA_SC_SB_EEES9_SE_SG_Li384ELb1ELb1ELb1ELb0EEENS1_36VarlenDynamicPersistentTileSchedulerILi192ELi144ELi384ELi128ELb1ELb1ELb1ELb0ELb1ELb1EEEEEEEEEvNT_6ParamsE)
        /*1454*/ 	.short	0x0210
        /*1456*/ 	.short	0x0af0


	//----- nvinfo : EIATTR_SW_WAR
	.align		4
.L_1201:
        /*1458*/ 	.byte	0x04, 0x36
        /*145a*/ 	.short	(.L_1203 - .L_1202)
.L_1202:
        /*145c*/ 	.word	0x00000008
.L_1203:


//--------------------- .nv.info._ZN7cutlass13device_kernelIN5flash11enable_sm90INS1_16FlashAttnFwdSm90INS1_25CollectiveMainloopFwdSm90ILi2EN4cute5tupleIJNS5_1CILi1EEES8_S8_EEENS6_IJNS7_ILi192EEENS7_ILi128EEENS7_ILi96EEEEEELi96ENS_10bfloat16_tEfNS_4arch4Sm90ELb0ELb1ELb0ELb0ELb0ELb0ELb0ELb0ELb1ELb1ELb1ELb0EEENS1_21CollectiveEpilogueFwdINS6_IJSA_SC_SB_EEES9_SE_SG_Li384ELb0ELb1ELb1ELb0EEENS1_19SingleTileSchedulerILb0ELb1ELb1ELi192EEEEEEEEEvNT_6ParamsE --------------------------
	.section	.nv.info._ZN7cutlass13device_kernelIN5flash11enable_sm90INS1_16FlashAttnFwdSm90INS1_25CollectiveMainloopFwdSm90ILi2EN4cute5tupleIJNS5_1CILi1EEES8_S8_EEENS6_IJNS7_ILi192EEENS7_ILi128EEENS7_ILi96EEEEEELi96ENS_10bfloat16_tEfNS_4arch4Sm90ELb0ELb1ELb0ELb0ELb0ELb0ELb0ELb0ELb1ELb1ELb1ELb0EEENS1_21CollectiveEpilogueFwdINS6_IJSA_SC_SB_EEES9_SE_SG_Li384ELb0ELb1ELb1ELb0EEENS1_19SingleTileSchedulerILb0ELb1ELb1ELi192EEEEEEEEEvNT_6ParamsE,"",@"SHT_CUDA_INFO"
	.sectionflags	@""
	.align	4


	//----- nvinfo : EIATTR_CUDA_API_VERSION
	.align		4
        /*0000*/ 	.byte	0x04, 0x37
        /*0002*/ 	.short	(.L_1205 - .L_1204)
.L_1204:
        /*0004*/ 	.word	0x00000082


	//----- nvinfo : EIATTR_KPARAM_INFO
	.align		4
.L_1205:
        /*0008*/ 	.byte	0x04, 0x17
        /*000a*/ 	.short	(.L_1207 - .L_1206)
.L_1206:
        /*000c*/ 	.word	0x00000000
        /*0010*/ 	.short	0x0000
        /*0012*/ 	.short	0x0070
        /*0014*/ 	.byte	0x00, 0xf0, 0x01, 0x28


	//----- nvinfo : EIATTR_SPARSE_MMA_MASK
	.align		4
.L_1207:
        /*0018*/ 	.byte	0x03, 0x50
        /*001a*/ 	.short	0x0000


	//----- nvinfo : EIATTR_MAXREG_COUNT
	.align		4
        /*001c*/ 	.byte	0x03, 0x1b
        /*001e*/ 	.short	0x0080


	//----- nvinfo : EIATTR_NUM_BARRIERS
	.align		4
        /*0020*/ 	.byte	0x02, 0x4c
        /*0022*/ 	.byte	0x10
	.zero		1


	//----- nvinfo : EIATTR_EXTERNS
	.align		4
        /*0024*/ 	.byte	0x04, 0x0f
        /*0026*/ 	.short	(.L_1209 - .L_1208)


	//   ....[0]....
	.align		4
.L_1208:
        /*0028*/ 	.word	index@(__assertfail)


	//----- nvinfo : EIATTR_MERCURY_ISA_VERSION
	.align		4
.L_1209:
        /*002c*/ 	.byte	0x03, 0x5f
        /*002e*/ 	.short	0x0101


	//----- nvinfo : EIATTR_INT_WARP_WIDE_INSTR_OFFSETS
	.align		4
        /*0030*/ 	.byte	0x04, 0x31
        /*0032*/ 	.short	(.L_1211 - .L_1210)


	//   ....[0]....
.L_1210:
        /*0034*/ 	.word	0x00000120


	//   ....[1]....
        /*0038*/ 	.word	0x00000160


	//   ....[2]....
        /*003c*/ 	.word	0x000001d0


	//----- nvinfo : EIATTR_COOP_GROUP_MASK_REGIDS
	.align		4
.L_1211:
        /*0040*/ 	.byte	0x04, 0x29
        /*0042*/ 	.short	(.L_1213 - .L_1212)


	//   ....[0]....
.L_1212:
        /*0044*/ 	.word	0xffffffff


	//   ....[1]....
        /*0048*/ 	.word	0xffffffff


	//   ....[2]....
        /*004c*/ 	.word	0xffffffff


	//   ....[3]....
        /*0050*/ 	.word	0xffffffff


	//   ....[4]....
        /*0054*/ 	.word	0xffffffff


	//   ....[5]....
        /*0058*/ 	.word	0xffffffff


	//   ....[6]....
        /*005c*/ 	.word	0xffffffff


	//   ....[7]....
        /*0060*/ 	.word	0xffffffff


	//   ....[8]....
        /*0064*/ 	.word	0xffffffff


	//   ....[9]....
        /*0068*/ 	.word	0xffffffff


	//   ....[10]....
        /*006c*/ 	.word	0xffffffff


	//   ....[11]....
        /*0070*/ 	.word	0xffffffff


	//   ....[12]....
        /*0074*/ 	.word	0xffffffff


	//   ....[13]....
        /*0078*/ 	.word	0xffffffff


	//   ....[14]....
        /*007c*/ 	.word	0xffffffff


	//   ....[15]....
        /*0080*/ 	.word	0xffffffff


	//   ....[16]....
        /*0084*/ 	.word	0xffffffff


	//   ....[17]....
        /*0088*/ 	.word	0xffffffff


	//   ....[18]....
        /*008c*/ 	.word	0xffffffff


	//   ....[19]....
        /*0090*/ 	.word	0xffffffff


	//   ....[20]....
        /*0094*/ 	.word	0xffffffff


	//   ....[21]....
        /*0098*/ 	.word	0xffffffff


	//   ....[22]....
        /*009c*/ 	.word	0xffffffff


	//   ....[23]....
        /*00a0*/ 	.word	0xffffffff


	//   ....[24]....
        /*00a4*/ 	.word	0xffffffff


	//   ....[25]....
        /*00a8*/ 	.word	0xffffffff


	//   ....[26]....
        /*00ac*/ 	.word	0xffffffff


	//   ....[27]....
        /*00b0*/ 	.word	0xffffffff


	//   ....[28]....
        /*00b4*/ 	.word	0xffffffff


	//   ....[29]....
        /*00b8*/ 	.word	0xffffffff


	//   ....[30]....
        /*00bc*/ 	.word	0xffffffff


	//   ....[31]....
        /*00c0*/ 	.word	0xffffffff


	//   ....[32]....
        /*00c4*/ 	.word	0xffffffff


	//   ....[33]....
        /*00c8*/ 	.word	0xffffffff


	//   ....[34]....
        /*00cc*/ 	.word	0xffffffff


	//   ....[35]....
        /*00d0*/ 	.word	0xffffffff


	//   ....[36]....
        /*00d4*/ 	.word	0xffffffff


	//   ....[37]....
        /*00d8*/ 	.word	0xffffffff


	//   ....[38]....
        /*00dc*/ 	.word	0xffffffff


	//   ....[39]....
        /*00e0*/ 	.word	0xffffffff


	//   ....[40]....
        /*00e4*/ 	.word	0xffffffff


	//   ....[41]....
        /*00e8*/ 	.word	0xffffffff


	//   ....[42]....
        /*00ec*/ 	.word	0xffffffff


	//   ....[43]....
        /*00f0*/ 	.word	0xffffffff


	//   ....[44]....
        /*00f4*/ 	.word	0xffffffff


	//   ....[45]....
        /*00f8*/ 	.word	0xffffffff


	//   ....[46]....
        /*00fc*/ 	.word	0xffffffff


	//   ....[47]....
        /*0100*/ 	.word	0xffffffff


	//   ....[48]....
        /*0104*/ 	.word	0xffffffff


	//   ....[49]....
        /*0108*/ 	.word	0xffffffff


	//   ....[50]....
        /*010c*/ 	.word	0xffffffff


	//   ....[51]....
        /*0110*/ 	.word	0xffffffff


	//   ....[52]....
        /*0114*/ 	.word	0xffffffff


	//   ....[53]....
        /*0118*/ 	.word	0xffffffff


	//   ....[54]....
        /*011c*/ 	.word	0xffffffff


	//   ....[55]....
        /*0120*/ 	.word	0xffffffff


	//   ....[56]....
        /*0124*/ 	.word	0xffffffff


	//   ....[57]....
        /*0128*/ 	.word	0xffffffff


	//   ....[58]....
        /*012c*/ 	.word	0xffffffff


	//   ....[59]....
        /*0130*/ 	.word	0xffffffff


	//   ....[60]....
        /*0134*/ 	.word	0xffffffff


	//   ....[61]....
        /*0138*/ 	.word	0x0500000f


	//   ....[62]....
        /*013c*/ 	.word	0x0500000f


	//   ....[63]....
        /*0140*/ 	.word	0x0500000f


	//   ....[64]....
        /*0144*/ 	.word	0x0500000f


	//   ....[65]....
        /*0148*/ 	.word	0x0500000f


	//   ....[66]....
        /*014c*/ 	.word	0x0500000f


	//   ....[67]....
        /*0150*/ 	.word	0x0500000f


	//   ....[68]....
        /*0154*/ 	.word	0x0500000f


	//   ....[69]....
        /*0158*/ 	.word	0x0500000f


	//   ....[70]....
        /*015c*/ 	.word	0x0500000f


	//   ....[71]....
        /*0160*/ 	.word	0x0500000f


	//   ....[72]....
        /*0164*/ 	.word	0x0500000f


	//   ....[73]....
        /*0168*/ 	.word	0x0500000f


	//   ....[74]....
        /*016c*/ 	.word	0x0500000f


	//----- nvinfo : EIATTR_COOP_GROUP_INSTR_OFFSETS
	.align		4
.L_1213:
        /*0170*/ 	.byte	0x04, 0x28
        /*0172*/ 	.short	(.L_1215 - .L_1214)


	//   ....[0]....
.L_1214:
        /*0174*/ 	.word	0x00000060


	//   ....[1]....
        /*0178*/ 	.word	0x00000130


	//   ....[2]....
        /*017c*/ 	.word	0x00000180


	//   ....[3]....
        /*0180*/ 	.word	0x000003b0


	//   ....[4]....
        /*0184*/ 	.word	0x00000510


	//   ....[5]....
        /*0188*/ 	.word	0x00000630


	//   ....[6]....
        /*018c*/ 	.word	0x00000790


	//   ....[7]....
        /*0190*/ 	.word	0x00001530


	//   ....[8]....
        /*0194*/ 	.word	0x00001d20


	//   ....[9]....
        /*0198*/ 	.word	0x000020c0


	//   ....[10]....
        /*019c*/ 	.word	0x00003460


	//   ....[11]....
        /*01a0*/ 	.word	0x00003480


	//   ....[12]....
        /*01a4*/ 	.word	0x00003990


	//   ....[13]....
        /*01a8*/ 	.word	0x000039f0


	//   ....[14]....
        /*01ac*/ 	.word	0x000047d0


	//   ....[15]....
        /*01b0*/ 	.word	0x00005430


	//   ....[16]....
        /*01b4*/ 	.word	0x000056c0


	//   ....[17]....
        /*01b8*/ 	.word	0x000062b0


	//   ....[18]....
        /*01bc*/ 	.word	0x00006350


	//   ....[19]....
        /*01c0*/ 	.word	0x00006bf0


	//   ....[20]....
        /*01c4*/ 	.word	0x00006cb0


	//   ....[21]....
        /*01c8*/ 	.word	0x00007c40


	//   ....[22]....
        /*01cc*/ 	.word	0x00008730


	//   ....[23]....
        /*01d0*/ 	.word	0x00008770


	//   ....[24]....
        /*01d4*/ 	.word	0x00008cd0


	//   ....[25]....
        /*01d8*/ 	.word	0x00008d70


	//   ....[26]....
        /*01dc*/ 	.word	0x00009fc0


	//   ....[27]....
        /*01e0*/ 	.word	0x0000a860


	//   ....[28]....
        /*01e4*/ 	.word	0x0000afc0


	//   ....[29]....
        /*01e8*/ 	.word	0x0000b810


	//   ....[30]....
        /*01ec*/ 	.word	0x0000b8c0


	//   ....[31]....
        /*01f0*/ 	.word	0x0000c1c0


	//   ....[32]....
        /*01f4*/ 	.word	0x0000c220


	//   ....[33]....
        /*01f8*/ 	.word	0x0000d1a0


	//   ....[34]....
        /*01fc*/ 	.word	0x0000d2b0


	//   ....[35]....
        /*0200*/ 	.word	0x0000d310


	//   ....[36]....
        /*0204*/ 	.word	0x0000d420


	//   ....[37]....
        /*0208*/ 	.word	0x0000d430


	//   ....[38]....
        /*020c*/ 	.word	0x0000e310


	//   ....[39]....
        /*0210*/ 	.word	0x0000e350


	//   ....[40]....
        /*0214*/ 	.word	0x0000e390


	//   ....[41]....
        /*0218*/ 	.word	0x0000e3d0


	//   ....[42]....
        /*021c*/ 	.word	0x0000e3f0


	//   ....[43]....
        /*0220*/ 	.word	0x0000e420


	//   ....[44]....
        /*0224*/ 	.word	0x0000e900


	//   ....[45]....
        /*0228*/ 	.word	0x0000e910


	//   ....[46]....
        /*022c*/ 	.word	0x0000f1f0


	//   ....[47]....
        /*0230*/ 	.word	0x000100b0


	//   ....[48]....
        /*0234*/ 	.word	0x00010ba0


	//   ....[49]....
        /*0238*/ 	.word	0x00010be0


	//   ....[50]....
        /*023c*/ 	.word	0x00010c10


	//   ....[51]....
        /*0240*/ 	.word	0x00010c30


	//   ....[52]....
        /*0244*/ 	.word	0x00010c40


	//   ....[53]....
        /*0248*/ 	.word	0x00010c50


	//   ....[54]....
        /*024c*/ 	.word	0x00010c70


	//   ....[55]....
        /*0250*/ 	.word	0x00010d30


	//   ....[56]....
        /*0254*/ 	.word	0x00010e30


	//   ....[57]....
        /*0258*/ 	.word	0x00010e40


	//   ....[58]....
        /*025c*/ 	.word	0x00010e70


	//   ....[59]....
        /*0260*/ 	.word	0x00010ea0


	//   ....[60]....
        /*0264*/ 	.word	0x00013410


	//   ....[61]....
        /*0268*/ 	.word	0x00013a40


	//   ....[62]....
        /*026c*/ 	.word	0x00013bb0


	//   ....[63]....
        /*0270*/ 	.word	0x00013c00


	//   ....[64]....
        /*0274*/ 	.word	0x00013d50


	//   ....[65]....
        /*0278*/ 	.word	0x00013db0


	//   ....[66]....
        /*027c*/ 	.word	0x00013ec0


	//   ....[67]....
        /*0280*/ 	.word	0x00013f10


	//   ....[68]....
        /*0284*/ 	.word	0x00014020


	//   ....[69]....
        /*0288*/ 	.word	0x00014090


	//   ....[70]....
        /*028c*/ 	.word	0x000141c0


	//   ....[71]....
        /*0290*/ 	.word	0x00014210


	//   ....[72]....
        /*0294*/ 	.word	0x00014320


	//   ....[73]....
        /*0298*/ 	.word	0x00014370


	//   ....[74]....
        /*029c*/ 	.word	0x00014740


	//----- nvinfo : EIATTR_REG_RECONFIG
	.align		4
.L_1215:
        /*02a0*/ 	.byte	0x01, 0x54
	.zero		2


	//----- nvinfo : EIATTR_SYSCALL_OFFSETS
	.align		4
        /*02a4*/ 	.byte	0x04, 0x46
        /*02a6*/ 	.short	(.L_1217 - .L_1216)


	//   ....[0]....
.L_1216:
        /*02a8*/ 	.word	0x00001730


	//   ....[1]....
        /*02ac*/ 	.word	0x0000fd50


	//   ....[2]....
        /*02b0*/ 	.word	0x0000fe90


	//   ....[3]....
        /*02b4*/ 	.word	0x0000ff80


	//   ....[4]....
        /*02b8*/ 	.word	0x00010700


	//----- nvinfo : EIATTR_MBARRIER_INSTR_OFFSETS
	.align		4
.L_1217:
        /*02bc*/ 	.byte	0x04, 0x39
        /*02be*/ 	.short	(.L_1219 - .L_1218)


	//   ....[0]....
.L_1218:
        /*02c0*/ 	.word	0x00000260
        /*02c4*/ 	.word	0x000000ff
        /*02c8*/ 	.word	0x0002d800
        /*02cc*/ 	.short	0x0100
        /*02ce*/ 	.byte	0x08
	.zero		1


	//   ....[1]....
        /*02d0*/ 	.word	0x00000270
        /*02d4*/ 	.word	0x000000ff
        /*02d8*/ 	.word	0x0002d820
        /*02dc*/ 	.short	0x0100
        /*02de*/ 	.byte	0x08
	.zero		1


	//   ....[2]....
        /*02e0*/ 	.word	0x00000360
        /*02e4*/ 	.word	0x000000ff
        /*02e8*/ 	.word	0x0002d830
        /*02ec*/ 	.short	0x0100
        /*02ee*/ 	.byte	0x08
	.zero		1


	//   ....[3]....
        /*02f0*/ 	.word	0x00000370
        /*02f4*/ 	.word	0x000000ff
        /*02f8*/ 	.word	0x0002d840
        /*02fc*/ 	.short	0x0100
        /*02fe*/ 	.byte	0x08
	.zero		1


	//   ....[4]....
        /*0300*/ 	.word	0x00000380
        /*0304*/ 	.word	0x000000ff
        /*0308*/ 	.word	0x0002d838
        /*030c*/ 	.short	0x0100
        /*030e*/ 	.byte	0x08
	.zero		1


	//   ....[5]....
        /*0310*/ 	.word	0x00000390
        /*0314*/ 	.word	0x000000ff
        /*0318*/ 	.word	0x0002d848
        /*031c*/ 	.short	0x0100
        /*031e*/ 	.byte	0x08
	.zero		1


	//   ....[6]....
        /*0320*/ 	.word	0x000004c0
        /*0324*/ 	.word	0x000000ff
        /*0328*/ 	.word	0x0002d850
        /*032c*/ 	.short	0x0100
        /*032e*/ 	.byte	0x08
	.zero		1


	//   ....[7]....
        /*0330*/ 	.word	0x000004d0
        /*0334*/ 	.word	0x000000ff
        /*0338*/ 	.word	0x0002d860
        /*033c*/ 	.short	0x0100
        /*033e*/ 	.byte	0x08
	.zero		1


	//   ....[8]....
        /*0340*/ 	.word	0x000004e0
        /*0344*/ 	.word	0x000000ff
        /*0348*/ 	.word	0x0002d858
        /*034c*/ 	.short	0x0100
        /*034e*/ 	.byte	0x08
	.zero		1


	//   ....[9]....
        /*0350*/ 	.word	0x000004f0
        /*0354*/ 	.word	0x000000ff
        /*0358*/ 	.word	0x0002d868
        /*035c*/ 	.short	0x0100
        /*035e*/ 	.byte	0x08
	.zero		1


	//   ....[10]....
        /*0360*/ 	.word	0x000005e0
        /*0364*/ 	.word	0x000000ff
        /*0368*/ 	.word	0x0002d870
        /*036c*/ 	.short	0x0100
        /*036e*/ 	.byte	0x06
	.zero		1


	//   ....[11]....
        /*0370*/ 	.word	0x000005f0
        /*0374*/ 	.word	0x000000ff
        /*0378*/ 	.word	0x0002d880
        /*037c*/ 	.short	0x0100
        /*037e*/ 	.byte	0x06
	.zero		1


	//   ....[12]....
        /*0380*/ 	.word	0x00000600
        /*0384*/ 	.word	0x000000ff
        /*0388*/ 	.word	0x0002d878
        /*038c*/ 	.short	0x0100
        /*038e*/ 	.byte	0x06
	.zero		1


	//   ....[13]....
        /*0390*/ 	.word	0x00000610
        /*0394*/ 	.word	0x000000ff
        /*0398*/ 	.word	0x0002d888
        /*039c*/ 	.short	0x0100
        /*039e*/ 	.byte	0x06
	.zero		1


	//   ....[14]....
        /*03a0*/ 	.word	0x00000740
        /*03a4*/ 	.word	0x000000ff
        /*03a8*/ 	.word	0x0002d890
        /*03ac*/ 	.short	0x0100
        /*03ae*/ 	.byte	0x08
	.zero		1


	//   ....[15]....
        /*03b0*/ 	.word	0x00000750
        /*03b4*/ 	.word	0x000000ff
        /*03b8*/ 	.word	0x0002d8a0
        /*03bc*/ 	.short	0x0100
        /*03be*/ 	.byte	0x08
	.zero		1


	//   ....[16]....
        /*03c0*/ 	.word	0x00000760
        /*03c4*/ 	.word	0x000000ff
        /*03c8*/ 	.word	0x0002d898
        /*03cc*/ 	.short	0x0100
        /*03ce*/ 	.byte	0x08
	.zero		1


	//   ....[17]....
        /*03d0*/ 	.word	0x00000770
        /*03d4*/ 	.word	0x000000ff
        /*03d8*/ 	.word	0x0002d8a8
        /*03dc*/ 	.short	0x0100
        /*03de*/ 	.byte	0x08
	.zero		1


	//   ....[18]....
        /*03e0*/ 	.word	0x000008a0
        /*03e4*/ 	.word	0x000000ff
        /*03e8*/ 	.word	0x0002d8b0
        /*03ec*/ 	.short	0x0100
        /*03ee*/ 	.byte	0x08
	.zero		1


	//   ....[19]....
        /*03f0*/ 	.word	0x000008b0
        /*03f4*/ 	.word	0x000000ff
        /*03f8*/ 	.word	0x0002d8c0
        /*03fc*/ 	.short	0x0100
        /*03fe*/ 	.byte	0x08
	.zero		1


	//   ....[20]....
        /*0400*/ 	.word	0x000008c0
        /*0404*/ 	.word	0x000000ff
        /*0408*/ 	.word	0x0002d8b8
        /*040c*/ 	.short	0x0100
        /*040e*/ 	.byte	0x08
	.zero		1


	//   ....[21]....
        /*0410*/ 	.word	0x000008d0
        /*0414*/ 	.word	0x000000ff
        /*0418*/ 	.word	0x0002d8c8
        /*041c*/ 	.short	0x0100
        /*041e*/ 	.byte	0x08
	.zero		1


	//   ....[22]....
        /*0420*/ 	.word	0x00001750
        /*0424*/ 	.word	0x000000ff
        /*0428*/ 	.word	0x0002d800
        /*042c*/ 	.short	0x010a
        /*042e*/ 	.byte	0x24
	.zero		1


	//   ....[23]....
        /*0430*/ 	.word	0x000017d0
        /*0434*/ 	.word	0x000000ff
        /*0438*/ 	.word	0x0002d830
        /*043c*/ 	.short	0x010a
        /*043e*/ 	.byte	0x24
	.zero		1


	//   ....[24]....
        /*0440*/ 	.word	0x00001840
        /*0444*/ 	.word	0x000000ff
        /*0448*/ 	.word	0x0002d830
        /*044c*/ 	.short	0x010a
        /*044e*/ 	.byte	0x24
	.zero		1


	//   ....[25]....
        /*0450*/ 	.word	0x00001ec0
        /*0454*/ 	.word	0x00000004
        /*0458*/ 	.word	0x00000000
        /*045c*/ 	.short	0x0101
        /*045e*/ 	.byte	0x3f
	.zero		1


	//   ....[26]....
        /*0460*/ 	.word	0x00004c40
        /*0464*/ 	.word	0x000000ff
        /*0468*/ 	.word	0x0002d830
        /*046c*/ 	.short	0x010a
        /*046e*/ 	.byte	0x0a
	.zero		1


	//   ....[27]....
        /*0470*/ 	.word	0x00004c80
        /*0474*/ 	.word	0x000000ff
        /*0478*/ 	.word	0x0002d830
        /*047c*/ 	.short	0x010a
        /*047e*/ 	.byte	0x0a
	.zero		1


	//   ....[28]....
        /*0480*/ 	.word	0x00004f20
        /*0484*/ 	.word	0x000000ff
        /*0488*/ 	.word	0x0002d850
        /*048c*/ 	.short	0x010a
        /*048e*/ 	.byte	0x0a
	.zero		1


	//   ....[29]....
        /*0490*/ 	.word	0x00004f60
        /*0494*/ 	.word	0x000000ff
        /*0498*/ 	.word	0x0002d850
        /*049c*/ 	.short	0x010a
        /*049e*/ 	.byte	0x0a
	.zero		1


	//   ....[30]....
        /*04a0*/ 	.word	0x00005510
        /*04a4*/ 	.word	0x00000017
        /*04a8*/ 	.word	0x00000000
        /*04ac*/ 	.short	0x0101
        /*04ae*/ 	.byte	0x3f
	.zero		1


	//   ....[31]....
        /*04b0*/ 	.word	0x000070b0
        /*04b4*/ 	.word	0x0000002a
        /*04b8*/ 	.word	0x00000000
        /*04bc*/ 	.short	0x0101
        /*04be*/ 	.byte	0x3f
	.zero		1


	//   ....[32]....
        /*04c0*/ 	.word	0x00008050
        /*04c4*/ 	.word	0x000000ff
        /*04c8*/ 	.word	0x0002d830
        /*04cc*/ 	.short	0x010a
        /*04ce*/ 	.byte	0x0e
	.zero		1


	//   ....[33]....
        /*04d0*/ 	.word	0x00008090
        /*04d4*/ 	.word	0x000000ff
        /*04d8*/ 	.word	0x0002d830
        /*04dc*/ 	.short	0x010a
        /*04de*/ 	.byte	0x0e
	.zero		1


	//   ....[34]....
        /*04e0*/ 	.word	0x00008360
        /*04e4*/ 	.word	0x000000ff
        /*04e8*/ 	.word	0x0002d850
        /*04ec*/ 	.short	0x010a
        /*04ee*/ 	.byte	0x0e
	.zero		1


	//   ....[35]....
        /*04f0*/ 	.word	0x000083a0
        /*04f4*/ 	.word	0x000000ff
        /*04f8*/ 	.word	0x0002d850
        /*04fc*/ 	.short	0x010a
        /*04fe*/ 	.byte	0x0e
	.zero		1


	//   ....[36]....
        /*0500*/ 	.word	0x000095a0
        /*0504*/ 	.word	0x0000002f
        /*0508*/ 	.word	0x00000000
        /*050c*/ 	.short	0x0101
        /*050e*/ 	.byte	0x3f
	.zero		1


	//   ....[37]....
        /*0510*/ 	.word	0x00009620
        /*0514*/ 	.word	0x0000001a
        /*0518*/ 	.word	0x00000000
        /*051c*/ 	.short	0x0101
        /*051e*/ 	.byte	0x3f
	.zero		1


	//   ....[38]....
        /*0520*/ 	.word	0x0000a260
        /*0524*/ 	.word	0x000000ff
        /*0528*/ 	.word	0x0002d830
        /*052c*/ 	.short	0x010a
        /*052e*/ 	.byte	0x0a
	.zero		1


	//   ....[39]....
        /*0530*/ 	.word	0x0000a2a0
        /*0534*/ 	.word	0x000000ff
        /*0538*/ 	.word	0x0002d830
        /*053c*/ 	.short	0x010a
        /*053e*/ 	.byte	0x0a
	.zero		1


	//   ....[40]....
        /*0540*/ 	.word	0x0000a540
        /*0544*/ 	.word	0x000000ff
        /*0548*/ 	.word	0x0002d850
        /*054c*/ 	.short	0x010a
        /*054e*/ 	.byte	0x0a
	.zero		1


	//   ....[41]....
        /*0550*/ 	.word	0x0000a580
        /*0554*/ 	.word	0x000000ff
        /*0558*/ 	.word	0x0002d850
        /*055c*/ 	.short	0x010a
        /*055e*/ 	.byte	0x0a
	.zero		1


	//   ....[42]....
        /*0560*/ 	.word	0x0000aa50
        /*0564*/ 	.word	0x0000008a
        /*0568*/ 	.word	0x00000000
        /*056c*/ 	.short	0x0101
        /*056e*/ 	.byte	0x3f
	.zero		1


	//   ....[43]....
        /*0570*/ 	.word	0x0000c5f0
        /*0574*/ 	.word	0x00000018
        /*0578*/ 	.word	0x00000000
        /*057c*/ 	.short	0x0101
        /*057e*/ 	.byte	0x3f
	.zero		1


	//   ....[44]....
        /*0580*/ 	.word	0x0000d220
        /*0584*/ 	.word	0x000000ff
        /*0588*/ 	.word	0x0002d850
        /*058c*/ 	.short	0x010a
        /*058e*/ 	.byte	0x09
	.zero		1


	//   ....[45]....
        /*0590*/ 	.word	0x0000d260
        /*0594*/ 	.word	0x000000ff
        /*0598*/ 	.word	0x0002d850
        /*059c*/ 	.short	0x010a
        /*059e*/ 	.byte	0x09
	.zero		1


	//   ....[46]....
        /*05a0*/ 	.word	0x0000d840
        /*05a4*/ 	.word	0x0000000b
        /*05a8*/ 	.word	0x00000000
        /*05ac*/ 	.short	0x0101
        /*05ae*/ 	.byte	0x3f
	.zero		1


	//   ....[47]....
        /*05b0*/ 	.word	0x0000e410
        /*05b4*/ 	.word	0x000000ff
        /*05b8*/ 	.word	0x00000000
        /*05bc*/ 	.short	0x0101
        /*05be*/ 	.byte	0x04
	.zero		1


	//   ....[48]....
        /*05c0*/ 	.word	0x000102c0
        /*05c4*/ 	.word	0x000000ff
        /*05c8*/ 	.word	0x0002d840
        /*05cc*/ 	.short	0x010a
        /*05ce*/ 	.byte	0x26
	.zero		1


	//   ....[49]....
        /*05d0*/ 	.word	0x00011070
        /*05d4*/ 	.word	0x000000ff
        /*05d8*/ 	.word	0x0002d800
        /*05dc*/ 	.short	0x0107
        /*05de*/ 	.byte	0x26
	.zero		1


	//   ....[50]....
        /*05e0*/ 	.word	0x000110b0
        /*05e4*/ 	.word	0x000000ff
        /*05e8*/ 	.word	0x0002d800
        /*05ec*/ 	.short	0x0101
        /*05ee*/ 	.byte	0x26
	.zero		1


	//   ....[51]....
        /*05f0*/ 	.word	0x000110e0
        /*05f4*/ 	.word	0x000000ff
        /*05f8*/ 	.word	0x0002d820
        /*05fc*/ 	.short	0x010a
        /*05fe*/ 	.byte	0x26
	.zero		1


	//   ....[52]....
        /*0600*/ 	.word	0x00011470
        /*0604*/ 	.word	0x000000ff
        /*0608*/ 	.word	0x0002d848
        /*060c*/ 	.short	0x010a
        /*060e*/ 	.byte	0x26
	.zero		1


	//   ....[53]....
        /*0610*/ 	.word	0x00011840
        /*0614*/ 	.word	0x000000ff
        /*0618*/ 	.word	0x0002d860
        /*061c*/ 	.short	0x010a
        /*061e*/ 	.byte	0x26
	.zero		1


	//   ....[54]....
        /*0620*/ 	.word	0x00011dd0
        /*0624*/ 	.word	0x000000ff
        /*0628*/ 	.word	0x0002d840
        /*062c*/ 	.short	0x010a
        /*062e*/ 	.byte	0x26
	.zero		1


	//   ....[55]....
        /*0630*/ 	.word	0x000121b0
        /*0634*/ 	.word	0x000000ff
        /*0638*/ 	.word	0x0002d868
        /*063c*/ 	.short	0x010a
        /*063e*/ 	.byte	0x26
	.zero		1


	//   ....[56]....
        /*0640*/ 	.word	0x00012780
        /*0644*/ 	.word	0x000000ff
        /*0648*/ 	.word	0x0002d848
        /*064c*/ 	.short	0x010a
        /*064e*/ 	.byte	0x26
	.zero		1


	//   ....[57]....
        /*0650*/ 	.word	0x00012b40
        /*0654*/ 	.word	0x000000ff
        /*0658*/ 	.word	0x0002d860
        /*065c*/ 	.short	0x010a
        /*065e*/ 	.byte	0x26
	.zero		1


	//   ....[58]....
        /*0660*/ 	.word	0x00012f80
        /*0664*/ 	.word	0x00000004
        /*0668*/ 	.word	0x0002d860
        /*066c*/ 	.short	0x010a
        /*066e*/ 	.byte	0x3f
	.zero		1


	//   ....[59]....
        /*0670*/ 	.word	0x000133d0
        /*0674*/ 	.word	0x00000008
        /*0678*/ 	.word	0x0002d820
        /*067c*/ 	.short	0x010a
        /*067e*/ 	.byte	0x3f
	.zero		1


	//   ....[60]....
        /*0680*/ 	.word	0x00013530
        /*0684*/ 	.word	0x00000005
        /*0688*/ 	.word	0x00000000
        /*068c*/ 	.short	0x010a
        /*068e*/ 	.byte	0x3f
	.zero		1


	//   ....[61]....
        /*0690*/ 	.word	0x000135a0
        /*0694*/ 	.word	0x00000003
        /*0698*/ 	.word	0x00000000
        /*069c*/ 	.short	0x010a
        /*069e*/ 	.byte	0x3f
	.zero		1


	//   ....[62]....
        /*06a0*/ 	.word	0x00013600
        /*06a4*/ 	.word	0x00000005
        /*06a8*/ 	.word	0x00000000
        /*06ac*/ 	.short	0x010a
        /*06ae*/ 	.byte	0x3f
	.zero		1


	//   ....[63]....
        /*06b0*/ 	.word	0x00013630
        /*06b4*/ 	.word	0x00000003
        /*06b8*/ 	.word	0x00000000
        /*06bc*/ 	.short	0x010a
        /*06be*/ 	.byte	0x3f
	.zero		1


	//   ....[64]....
        /*06c0*/ 	.word	0x000136a0
        /*06c4*/ 	.word	0x00000003
        /*06c8*/ 	.word	0x0002d800
        /*06cc*/ 	.short	0x010a
        /*06ce*/ 	.byte	0x3f
	.zero		1


	//   ....[65]....
        /*06d0*/ 	.word	0x00013700
        /*06d4*/ 	.word	0x00000003
        /*06d8*/ 	.word	0x0002d830
        /*06dc*/ 	.short	0x010a
        /*06de*/ 	.byte	0x3f
	.zero		1


	//   ....[66]....
        /*06e0*/ 	.word	0x00013760
        /*06e4*/ 	.word	0x00000016
        /*06e8*/ 	.word	0x0002d830
        /*06ec*/ 	.short	0x010a
        /*06ee*/ 	.byte	0x3f
	.zero		1


	//   ....[67]....
        /*06f0*/ 	.word	0x000137c0
        /*06f4*/ 	.word	0x00000016
        /*06f8*/ 	.word	0x0002d850
        /*06fc*/ 	.short	0x010a
        /*06fe*/ 	.byte	0x3f
	.zero		1


	//   ....[68]....
        /*0700*/ 	.word	0x00013820
        /*0704*/ 	.word	0x0000000f
        /*0708*/ 	.word	0x0002d830
        /*070c*/ 	.short	0x010a
        /*070e*/ 	.byte	0x3f
	.zero		1


	//   ....[69]....
        /*0710*/ 	.word	0x00013880
        /*0714*/ 	.word	0x0000000f
        /*0718*/ 	.word	0x0002d850
        /*071c*/ 	.short	0x010a
        /*071e*/ 	.byte	0x3f
	.zero		1


	//   ....[70]....
        /*0720*/ 	.word	0x000138e0
        /*0724*/ 	.word	0x0000000f
        /*0728*/ 	.word	0x0002d830
        /*072c*/ 	.short	0x010a
        /*072e*/ 	.byte	0x3f
	.zero		1


	//   ....[71]....
        /*0730*/ 	.word	0x00013940
        /*0734*/ 	.word	0x0000000f
        /*0738*/ 	.word	0x0002d850
        /*073c*/ 	.short	0x010a
        /*073e*/ 	.byte	0x3f
	.zero		1


	//   ....[72]....
        /*0740*/ 	.word	0x000139a0
        /*0744*/ 	.word	0x00000003
        /*0748*/ 	.word	0x0002d850
        /*074c*/ 	.short	0x010a
        /*074e*/ 	.byte	0x3f
	.zero		1


	//   ....[73]....
        /*0750*/ 	.word	0x00013b00
        /*0754*/ 	.word	0x00000003
        /*0758*/ 	.word	0x0002d840
        /*075c*/ 	.short	0x010a
        /*075e*/ 	.byte	0x3f
	.zero		1


	//   ....[74]....
        /*0760*/ 	.word	0x000143b0
        /*0764*/ 	.word	0x00000005
        /*0768*/ 	.word	0x0002d820
        /*076c*/ 	.short	0x010a
        /*076e*/ 	.byte	0x3f
	.zero		1


	//   ....[75]....
        /*0770*/ 	.word	0x00014410
        /*0774*/ 	.word	0x00000005
        /*0778*/ 	.word	0x0002d848
        /*077c*/ 	.short	0x010a
        /*077e*/ 	.byte	0x3f
	.zero		1


	//   ....[76]....
        /*0780*/ 	.word	0x00014470
        /*0784*/ 	.word	0x00000005
        /*0788*/ 	.word	0x0002d860
        /*078c*/ 	.short	0x010a
        /*078e*/ 	.byte	0x3f
	.zero		1


	//   ....[77]....
        /*0790*/ 	.word	0x000144d0
        /*0794*/ 	.word	0x00000005
        /*0798*/ 	.word	0x0002d840
        /*079c*/ 	.short	0x010a
        /*079e*/ 	.byte	0x3f
	.zero		1


	//   ....[78]....
        /*07a0*/ 	.word	0x00014530
        /*07a4*/ 	.word	0x00000005
        /*07a8*/ 	.word	0x0002d868
        /*07ac*/ 	.short	0x010a
        /*07ae*/ 	.byte	0x3f
	.zero		1


	//   ....[79]....
        /*07b0*/ 	.word	0x00014590
        /*07b4*/ 	.word	0x00000004
        /*07b8*/ 	.word	0x0002d848
        /*07bc*/ 	.short	0x010a
        /*07be*/ 	.byte	0x3f
	.zero		1


	//   ....[80]....
        /*07c0*/ 	.word	0x000145f0
        /*07c4*/ 	.word	0x00000004
        /*07c8*/ 	.word	0x0002d860
        /*07cc*/ 	.short	0x010a
        /*07ce*/ 	.byte	0x3f
	.zero		1


	//   ....[81]....
        /*07d0*/ 	.word	0x00014640
        /*07d4*/ 	.word	0x00000004
        /*07d8*/ 	.word	0x0002d860
        /*07dc*/ 	.short	0x010a
        /*07de*/ 	.byte	0x3f
	.zero		1


	//   ....[82]....
        /*07e0*/ 	.word	0x00014690
        /*07e4*/ 	.word	0x00000008
        /*07e8*/ 	.word	0x0002d820
        /*07ec*/ 	.short	0x010a
        /*07ee*/ 	.byte	0x3f
	.zero		1


	//   ....[83]....
        /*07f0*/ 	.word	0x00014800
        /*07f4*/ 	.word	0x00000005
        /*07f8*/ 	.word	0x00000000
        /*07fc*/ 	.short	0x010a
        /*07fe*/ 	.byte	0x3f
	.zero		1


	//   ....[84]....
        /*0800*/ 	.word	0x00014850
        /*0804*/ 	.word	0x00000003
        /*0808*/ 	.word	0x00000000
        /*080c*/ 	.short	0x010a
        /*080e*/ 	.byte	0x3f
	.zero		1


	//   ....[85]....
        /*0810*/ 	.word	0x000148a0
        /*0814*/ 	.word	0x00000005
        /*0818*/ 	.word	0x00000000
        /*081c*/ 	.short	0x010a
        /*081e*/ 	.byte	0x3f
	.zero		1


	//----- nvinfo : EIATTR_NUM_MBARRIERS
	.align		4
.L_1219:
        /*0820*/ 	.byte	0x03, 0x38
        /*0822*/ 	.short	0x0016


	//----- nvinfo : EIATTR_EXIT_INSTR_OFFSETS
	.align		4
        /*0824*/ 	.byte	0x04, 0x1c
        /*0826*/ 	.short	(.L_1221 - .L_1220)


	//   ....[0]....
.L_1220:
        /*0828*/ 	.word	0x00013680


	//----- nvinfo : EIATTR_MAX_THREADS
	.align		4
.L_1221:
        /*082c*/ 	.byte	0x04, 0x05
        /*082e*/ 	.short	(.L_1223 - .L_1222)
.L_1222:
        /*0830*/ 	.word	0x00000200
        /*0834*/ 	.word	0x00000001
        /*0838*/ 	.word	0x00000001


	//----- nvinfo : EIATTR_CRS_STACK_SIZE
	.align		4
.L_1223:
        /*083c*/ 	.byte	0x04, 0x1e
        /*083e*/ 	.short	(.L_1225 - .L_1224)
.L_1224:
        /*0840*/ 	.word	0x00000000


	//----- nvinfo : EIATTR_CBANK_PARAM_SIZE
	.align		4
.L_1225:
        /*0844*/ 	.byte	0x03, 0x19
        /*0846*/ 	.short	0x0a70


	//----- nvinfo : EIATTR_PARAM_CBANK
	.align		4
        /*0848*/ 	.byte	0x04, 0x0a
        /*084a*/ 	.short	(.L_1227 - .L_1226)
	.align		4
.L_1226:
        /*084c*/ 	.word	index@(.nv.constant0._ZN7cutlass13device_kernelIN5flash11enable_sm90INS1_16FlashAttnFwdSm90INS1_25CollectiveMainloopFwdSm90ILi2EN4cute5tupleIJNS5_1CILi1EEES8_S8_EEENS6_IJNS7_ILi192EEENS7_ILi128EEENS7_ILi96EEEEEELi96ENS_10bfloat16_tEfNS_4arch4Sm90ELb0ELb1ELb0ELb0ELb0ELb0ELb0ELb0ELb1ELb1ELb1ELb0EEENS1_21CollectiveEpilogueFwdINS6_IJSA_SC_SB_EEES9_SE_SG_Li384ELb0ELb1ELb1ELb0EEENS1_19SingleTileSchedulerILb0ELb1ELb1ELi192EEEEEEEEEvNT_6ParamsE)
        /*0850*/ 	.short	0x0210
        /*0852*/ 	.short	0x0a70


	//----- nvinfo : EIATTR_SW_WAR
	.align		4
.L_1227:
        /*0854*/ 	.byte	0x04, 0x36
        /*0856*/ 	.short	(.L_1229 - .L_1228)
.L_1228:
        /*0858*/ 	.word	0x00000008
.L_1229:


//--------------------- .nv.info._ZN7cutlass13device_kernelIN5flash11enable_sm90INS1_16FlashAttnFwdSm90INS1_25CollectiveMainloopFwdSm90ILi2EN4cute5tupleIJNS5_1CILi1EEES8_S8_EEENS6_IJNS7_ILi192EEENS7_ILi128EEENS7_ILi96EEEEEELi96ENS_10bfloat16_tEfNS_4arch4Sm90ELb0ELb1ELb0ELb1ELb0ELb0ELb0ELb0ELb1ELb1ELb1ELb0EEENS1_21CollectiveEpilogueFwdINS6_IJSA_SC_SB_EEES9_SE_SG_Li384ELb1ELb1ELb1ELb0EEENS1_36VarlenDynamicPersistentTileSchedulerILi192ELi128ELi384ELi128ELb1ELb1ELb1ELb1ELb0ELb1EEEEEEEEEvNT_6ParamsE --------------------------
	.section	.nv.info._ZN7cutlass13device_kernelIN5flash11enable_sm90INS1_16FlashAttnFwdSm90INS1_25CollectiveMainloopFwdSm90ILi2EN4cute5tupleIJNS5_1CILi1EEES8_S8_EEENS6_IJNS7_ILi192EEENS7_ILi128EEENS7_ILi96EEEEEELi96ENS_10bfloat16_tEfNS_4arch4Sm90ELb0ELb1ELb0ELb1ELb0ELb0ELb0ELb0ELb1ELb1ELb1ELb0EEENS1_21CollectiveEpilogueFwdINS6_IJSA_SC_SB_EEES9_SE_SG_Li384ELb1ELb1ELb1ELb0EEENS1_36VarlenDynamicPersistentTileSchedulerILi192ELi128ELi384ELi128ELb1ELb1ELb1ELb1ELb0ELb1EEEEEEEEEvNT_6ParamsE,"",@"SHT_CUDA_INFO"
	.sectionflags	@""
	.align	4


	//----- nvinfo : EIATTR_CUDA_API_VERSION
	.align		4
        /*0000*/ 	.byte	0x04, 0x37
        /*0002*/ 	.short	(.L_1231 - .L_1230)
.L_1230:
        /*0004*/ 	.word	0x00000082


	//----- nvinfo : EIATTR_KPARAM_INFO
	.align		4
.L_1231:
        /*0008*/ 	.byte	0x04, 0x17
        /*000a*/ 	.short	(.L_1233 - .L_1232)
.L_1232:
        /*000c*/ 	.word	0x00000000
        /*0010*/ 	.short	0x0000
        /*0012*/ 	.short	0x0070
        /*0014*/ 	.byte	0x00, 0xf0, 0x01, 0x2a


	//----- nvinfo : EIATTR_SPARSE_MMA_MASK
	.align		4
.L_1233:
        /*0018*/ 	.byte	0x03, 0x50
        /*001a*/ 	.short	0x0000


	//----- nvinfo : EIATTR_MAXREG_COUNT
	.align		4
        /*001c*/ 	.byte	0x03, 0x1b
        /*001e*/ 	.short	0x0080


	//----- nvinfo : EIATTR_NUM_BARRIERS
	.align		4
        /*0020*/ 	.byte	0x02, 0x4c
        /*0022*/ 	.byte	0x10
	.zero		1


	//----- nvinfo : EIATTR_EXTERNS
	.align		4
        /*0024*/ 	.byte	0x04, 0x0f
        /*0026*/ 	.short	(.L_1235 - .L_1234)


	//   ....[0]....
	.align		4
.L_1234:
        /*0028*/ 	.word	index@(__assertfail)


	//----- nvinfo : EIATTR_ANNOTATIONS
	.align		4
.L_1235:
        /*002c*/ 	.byte	0x04, 0x55
        /*002e*/ 	.short	(.L_1237 - .L_1236)


	//   ....[0]....
.L_1236:
        /* <DEDUP_REMOVED lines=29> */


	//----- nvinfo : EIATTR_MERCURY_ISA_VERSION
	.align		4
.L_1237:
        /*01e8*/ 	.byte	0x03, 0x5f
        /*01ea*/ 	.short	0x0101


	//----- nvinfo : EIATTR_UNUSED_LOAD_BYTE_OFFSET
	.align		4
        /*01ec*/ 	.byte	0x04, 0x44
        /*01ee*/ 	.short	(.L_1239 - .L_1238)


	//   ....[0]....
.L_1238:
        /*01f0*/ 	.word	0x00000a50
        /*01f4*/ 	.word	0x0000fff0


	//   ....[1]....
        /*01f8*/ 	.word	0x0000e510
        /*01fc*/ 	.word	0x0000fff0


	//----- nvinfo : EIATTR_INT_WARP_WIDE_INSTR_OFFSETS
	.align		4
.L_1239:
        /*0200*/ 	.byte	0x04, 0x31
        /*0202*/ 	.short	(.L_1241 - .L_1240)


	//   ....[0]....
.L_1240:
        /*0204*/ 	.word	0x00000130


	//   ....[1]....
        /*0208*/ 	.word	0x00000170


	//   ....[2]....
        /*020c*/ 	.word	0x000001e0


	//   ....[3]....
        /*0210*/ 	.word	0x00012b20


	//   ....[4]....
        /*0214*/ 	.word	0x00012bb0


	//   ....[5]....
        /*0218*/ 	.word	0x000166e0


	//   ....[6]....
        /*021c*/ 	.word	0x00016770


	//----- nvinfo : EIATTR_COOP_GROUP_MASK_REGIDS
	.align		4
.L_1241:
        /*0220*/ 	.byte	0x04, 0x29
        /*0222*/ 	.short	(.L_1243 - .L_1242)


	//   ....[0]....
.L_1242:
        /*0224*/ 	.word	0xffffffff


	//   ....[1]....
        /*0228*/ 	.word	0xffffffff


	//   ....[2]....
        /*022c*/ 	.word	0xffffffff


	//   ....[3]....
        /*0230*/ 	.word	0xffffffff


	//   ....[4]....
        /*0234*/ 	.word	0xffffffff


	//   ....[5]....
        /*0238*/ 	.word	0xffffffff


	//   ....[6]....
        /*023c*/ 	.word	0xffffffff


	//   ....[7]....
        /*0240*/ 	.word	0xffffffff


	//   ....[8]....
        /*0244*/ 	.word	0xffffffff


	//   ....[9]....
        /*0248*/ 	.word	0xffffffff


	//   ....[10]....
        /*024c*/ 	.word	0xffffffff


	//   ....[11]....
        /*0250*/ 	.word	0xffffffff


	//   ....[12]....
        /*0254*/ 	.word	0xffffffff


	//   ....[13]....
        /*0258*/ 	.word	0xffffffff


	//   ....[14]....
        /*025c*/ 	.word	0xffffffff


	//   ....[15]....
        /*0260*/ 	.word	0xffffffff


	//   ....[16]....
        /*0264*/ 	.word	0xffffffff


	//   ....[17]....
        /*0268*/ 	.word	0xffffffff


	//   ....[18]....
        /*026c*/ 	.word	0xffffffff


	//   ....[19]....
        /*0270*/ 	.word	0xffffffff


	//   ....[20]....
        /*0274*/ 	.word	0xffffffff


	//   ....[21]....
        /*0278*/ 	.word	0xffffffff


	//   ....[22]....
        /*027c*/ 	.word	0xffffffff


	//   ....[23]....
        /*0280*/ 	.word	0xffffffff


	//   ....[24]....
        /*0284*/ 	.word	0xffffffff


	//   ....[25]....
        /*0288*/ 	.word	0xffffffff


	//   ....[26]....
        /*028c*/ 	.word	0xffffffff


	//   ....[27]....
        /*0290*/ 	.word	0xffffffff


	//   ....[28]....
        /*0294*/ 	.word	0xffffffff


	//   ....[29]....
        /*0298*/ 	.word	0xffffffff


	//   ....[30]....
        /*029c*/ 	.word	0xffffffff


	//   ....[31]....
        /*02a0*/ 	.word	0xffffffff


	//   ....[32]....
        /*02a4*/ 	.word	0xffffffff


	//   ....[33]....
        /*02a8*/ 	.word	0xffffffff


	//   ....[34]....
        /*02ac*/ 	.word	0xffffffff


	//   ....[35]....
        /*02b0*/ 	.word	0xffffffff


	//   ....[36]....
        /*02b4*/ 	.word	0xffffffff


	//   ....[37]....
        /*02b8*/ 	.word	0xffffffff


	//   ....[38]....
        /*02bc*/ 	.word	0xffffffff


	//   ....[39]....
        /*02c0*/ 	.word	0xffffffff


	//   ....[40]....
        /*02c4*/ 	.word	0xffffffff


	//   ....[41]....
        /*02c8*/ 	.word	0xffffffff


	//   ....[42]....
        /*02cc*/ 	.word	0xffffffff


	//   ....[43]....
        /*02d0*/ 	.word	0xffffffff


	//   ....[44]....
        /*02d4*/ 	.word	0xffffffff


	//   ....[45]....
        /*02d8*/ 	.word	0xffffffff


	//   ....[46]....
        /*02dc*/ 	.word	0xffffffff


	//   ....[47]....
        /*02e0*/ 	.word	0xffffffff


	//   ....[48]....
        /*02e4*/ 	.word	0xffffffff


	//   ....[49]....
        /*02e8*/ 	.word	0xffffffff


	//   ....[50]....
        /*02ec*/ 	.word	0xffffffff


	//   ....[51]....
        /*02f0*/ 	.word	0xffffffff


	//   ....[52]....
        /*02f4*/ 	.word	0xffffffff


	//   ....[53]....
        /*02f8*/ 	.word	0xffffffff


	//   ....[54]....
        /*02fc*/ 	.word	0xffffffff


	//   ....[55]....
        /*0300*/ 	.word	0xffffffff


	//   ....[56]....
        /*0304*/ 	.word	0xffffffff


	//   ....[57]....
        /*0308*/ 	.word	0xffffffff


	//   ....[58]....
        /*030c*/ 	.word	0xffffffff


	//   ....[59]....
        /*0310*/ 	.word	0xffffffff


	//   ....[60]....
        /*0314*/ 	.word	0xffffffff


	//   ....[61]....
        /*0318*/ 	.word	0xffffffff


	//   ....[62]....
        /*031c*/ 	.word	0xffffffff


	//   ....[63]....
        /*0320*/ 	.word	0xffffffff


	//   ....[64]....
        /*0324*/ 	.word	0xffffffff


	//   ....[65]....
        /*0328*/ 	.word	0xffffffff


	//   ....[66]....
        /*032c*/ 	.word	0xffffffff


	//   ....[67]....
        /*0330*/ 	.word	0xffffffff


	//   ....[68]....
        /*0334*/ 	.word	0xffffffff


	//   ....[69]....
        /*0338*/ 	.word	0xffffffff


	//   ....[70]....
        /*033c*/ 	.word	0xffffffff


	//   ....[71]....
        /*0340*/ 	.word	0xffffffff


	//   ....[72]....
        /*0344*/ 	.word	0xffffffff


	//   ....[73]....
        /*0348*/ 	.word	0xffffffff


	//   ....[74]....
        /*034c*/ 	.word	0xffffffff


	//   ....[75]....
        /*0350*/ 	.word	0xffffffff


	//   ....[76]....
        /*0354*/ 	.word	0xffffffff


	//   ....[77]....
        /*0358*/ 	.word	0xffffffff


	//   ....[78]....
        /*035c*/ 	.word	0xffffffff


	//   ....[79]....
        /*0360*/ 	.word	0xffffffff


	//   ....[80]....
        /*0364*/ 	.word	0xffffffff


	//   ....[81]....
        /*0368*/ 	.word	0xffffffff


	//   ....[82]....
        /*036c*/ 	.word	0xffffffff


	//   ....[83]....
        /*0370*/ 	.word	0xffffffff


	//   ....[84]....
        /*0374*/ 	.word	0xffffffff


	//   ....[85]....
        /*0378*/ 	.word	0xffffffff


	//   ....[86]....
        /*037c*/ 	.word	0xffffffff


	//   ....[87]....
        /*0380*/ 	.word	0xffffffff


	//   ....[88]....
        /*0384*/ 	.word	0xffffffff


	//   ....[89]....
        /*0388*/ 	.word	0xffffffff


	//   ....[90]....
        /*038c*/ 	.word	0xffffffff


	//   ....[91]....
        /*0390*/ 	.word	0xffffffff


	//   ....[92]....
        /*0394*/ 	.word	0xffffffff


	//   ....[93]....
        /*0398*/ 	.word	0xffffffff


	//   ....[94]....
        /*039c*/ 	.word	0xffffffff


	//   ....[95]....
        /*03a0*/ 	.word	0xffffffff


	//   ....[96]....
        /*03a4*/ 	.word	0xffffffff


	//   ....[97]....
        /*03a8*/ 	.word	0xffffffff


	//   ....[98]....
        /*03ac*/ 	.word	0xffffffff


	//   ....[99]....
        /*03b0*/ 	.word	0xffffffff


	//   ....[100]....
        /*03b4*/ 	.word	0xffffffff


	//   ....[101]....
        /*03b8*/ 	.word	0xffffffff


	//   ....[102]....
        /*03bc*/ 	.word	0xffffffff


	//   ....[103]....
        /*03c0*/ 	.word	0x0500000f


	//   ....[104]....
        /*03c4*/ 	.word	0x0500000f


	//   ....[105]....
        /*03c8*/ 	.word	0x0500000f


	//   ....[106]....
        /*03cc*/ 	.word	0x0500000f


	//   ....[107]....
        /*03d0*/ 	.word	0x0500000f


	//   ....[108]....
        /*03d4*/ 	.word	0x0500000f


	//   ....[109]....
        /*03d8*/ 	.word	0x0500000f


	//   ....[110]....
        /*03dc*/ 	.word	0x0500000f


	//   ....[111]....
        /*03e0*/ 	.word	0x0500000f


	//   ....[112]....
        /*03e4*/ 	.word	0x0500000f


	//   ....[113]....
        /*03e8*/ 	.word	0x0500000f


	//   ....[114]....
        /*03ec*/ 	.word	0x0500000f


	//   ....[115]....
        /*03f0*/ 	.word	0x0500000f


	//   ....[116]....
        /*03f4*/ 	.word	0x0500000f


	//   ....[117]....
        /*03f8*/ 	.word	0x0500000f


	//   ....[118]....
        /*03fc*/ 	.word	0x0500000f


	//   ....[119]....
        /*0400*/ 	.word	0x0500000f


	//   ....[120]....
        /*0404*/ 	.word	0x0500000f


	//   ....[121]....
        /*0408*/ 	.word	0x0500000f


	//   ....[122]....
        /*040c*/ 	.word	0x0500000f


	//   ....[123]....
        /*0410*/ 	.word	0x0500000f


	//   ....[124]....
        /*0414*/ 	.word	0x0500000f


	//   ....[125]....
        /*0418*/ 	.word	0x0500000f


	//   ....[126]....
        /*041c*/ 	.word	0x0500000f


	//   ....[127]....
        /*0420*/ 	.word	0x0500000f


	//   ....[128]....
        /*0424*/ 	.word	0x0500000f


	//   ....[129]....
        /*0428*/ 	.word	0x0500000f


	//   ....[130]....
        /*042c*/ 	.word	0x0500000f


	//   ....[131]....
        /*0430*/ 	.word	0x0500000f


	//   ....[132]....
        /*0434*/ 	.word	0x0500000f


	//   ....[133]....
        /*0438*/ 	.word	0x0500000f


	//   ....[134]....
        /*043c*/ 	.word	0x0500000f


	//----- nvinfo : EIATTR_COOP_GROUP_INSTR_OFFSETS
	.align		4
.L_1243:
        /*0440*/ 	.byte	0x04, 0x28
        /*0442*/ 	.short	(.L_1245 - .L_1244)


	//   ....[0]....
.L_1244:
        /*0444*/ 	.word	0x00000070


	//   ....[1]....
        /*0448*/ 	.word	0x00000140


	//   ....[2]....
        /*044c*/ 	.word	0x00000190


	//   ....[3]....
        /*0450*/ 	.word	0x000003c0


	//   ....[4]....
        /*0454*/ 	.word	0x00000520


	//   ....[5]....
        /*0458*/ 	.word	0x00000640


	//   ....[6]....
        /*045c*/ 	.word	0x000007a0


	//   ....[7]....
        /*0460*/ 	.word	0x00001ef0


	//   ....[8]....
        /*0464*/ 	.word	0x00002570


	//   ....[9]....
        /*0468*/ 	.word	0x000033f0


	//   ....[10]....
        /*046c*/ 	.word	0x00003ba0


	//   ....[11]....
        /*0470*/ 	.word	0x00003cb0


	//   ....[12]....
        /*0474*/ 	.word	0x000045a0


	//   ....[13]....
        /*0478*/ 	.word	0x00004600


	//   ....[14]....
        /*047c*/ 	.word	0x000051c0


	//   ....[15]....
        /*0480*/ 	.word	0x00005e20


	//   ....[16]....
        /*0484*/ 	.word	0x000060b0


	//   ....[17]....
        /*0488*/ 	.word	0x00006c90


	//   ....[18]....
        /*048c*/ 	.word	0x00006d90


	//   ....[19]....
        /*0490*/ 	.word	0x00007880


	//   ....[20]....
        /*0494*/ 	.word	0x000078f0


	//   ....[21]....
        /*0498*/ 	.word	0x00008620


	//   ....[22]....
        /*049c*/ 	.word	0x000090e0


	//   ....[23]....
        /*04a0*/ 	.word	0x00009120


	//   ....[24]....
        /*04a4*/ 	.word	0x00009800


	//   ....[25]....
        /*04a8*/ 	.word	0x00009850


	//   ....[26]....
        /*04ac*/ 	.word	0x0000a970


	//   ....[27]....
        /*04b0*/ 	.word	0x0000b2b0


	//   ....[28]....
        /*04b4*/ 	.word	0x0000b550


	//   ....[29]....
        /*04b8*/ 	.word	0x0000c140


	//   ....[30]....
        /*04bc*/ 	.word	0x0000c240


	//   ....[31]....
        /*04c0*/ 	.word	0x0000cd50


	//   ....[32]....
        /*04c4*/ 	.word	0x0000cdb0


	//   ....[33]....
        /*04c8*/ 	.word	0x0000dab0


	//   ....[34]....
        /*04cc*/ 	.word	0x0000dbc0


	//   ....[35]....
        /*04d0*/ 	.word	0x0000dc20


	//   ....[36]....
        /*04d4*/ 	.word	0x0000dd60


	//   ....[37]....
        /*04d8*/ 	.word	0x0000dd80


	//   ....[38]....
        /*04dc*/ 	.word	0x0000ef30


	//   ....[39]....
        /*04e0*/ 	.word	0x0000ef40


	//   ....[40]....
        /*04e4*/ 	.word	0x0000ef50


	//   ....[41]....
        /*04e8*/ 	.word	0x0000ef60


	//   ....[42]....
        /*04ec*/ 	.word	0x0000f590


	//   ....[43]....
        /*04f0*/ 	.word	0x0000f5b0


	//   ....[44]....
        /*04f4*/ 	.word	0x0000f6e0


	//   ....[45]....
        /*04f8*/ 	.word	0x0000f700


	//   ....[46]....
        /*04fc*/ 	.word	0x0000fb70


	//   ....[47]....
        /*0500*/ 	.word	0x0000fb80


	//   ....[48]....
        /*0504*/ 	.word	0x0000fed0


	//   ....[49]....
        /*0508*/ 	.word	0x0000fee0


	//   ....[50]....
        /*050c*/ 	.word	0x00010b20


	//   ....[51]....
        /*0510*/ 	.word	0x00010b30


	//   ....[52]....
        /*0514*/ 	.word	0x00010c30


	//   ....[53]....
        /*0518*/ 	.word	0x00010c50


	//   ....[54]....
        /*051c*/ 	.word	0x00010de0


	//   ....[55]....
        /*0520*/ 	.word	0x00011000


	//   ....[56]....
        /*0524*/ 	.word	0x00011030


	//   ....[57]....
        /*0528*/ 	.word	0x00011060


	//   ....[58]....
        /*052c*/ 	.word	0x00011090


	//   ....[59]....
        /*0530*/ 	.word	0x000110c0


	//   ....[60]....
        /*0534*/ 	.word	0x000110f0


	//   ....[61]....
        /*0538*/ 	.word	0x00011280


	//   ....[62]....
        /*053c*/ 	.word	0x000112b0


	//   ....[63]....
        /*0540*/ 	.word	0x000112e0


	//   ....[64]....
        /*0544*/ 	.word	0x00011310


	//   ....[65]....
        /*0548*/ 	.word	0x00011340


	//   ....[66]....
        /*054c*/ 	.word	0x00011370


	//   ....[67]....
        /*0550*/ 	.word	0x00011400


	//   ....[68]....
        /*0554*/ 	.word	0x00011430


	//   ....[69]....
        /*0558*/ 	.word	0x00011440


	//   ....[70]....
        /*055c*/ 	.word	0x00011480


	//   ....[71]....
        /*0560*/ 	.word	0x000130a0


	//   ....[72]....
        /*0564*/ 	.word	0x00013d50


	//   ....[73]....
        /*0568*/ 	.word	0x00013d70


	//   ....[74]....
        /*056c*/ 	.word	0x00013e40


	//   ....[75]....
        /*0570*/ 	.word	0x00013e60


	//   ....[76]....
        /*0574*/ 	.word	0x00013f00


	//   ....[77]....
        /*0578*/ 	.word	0x00013f20


	//   ....[78]....
        /*057c*/ 	.word	0x00013f30


	//   ....[79]....
        /*0580*/ 	.word	0x00013fc0


	//   ....[80]....
        /*0584*/ 	.word	0x00014010


	//   ....[81]....
        /*0588*/ 	.word	0x00014020


	//   ....[82]....
        /*058c*/ 	.word	0x00014050


	//   ....[83]....
        /*0590*/ 	.word	0x00014120


	//   ....[84]....
        /*0594*/ 	.word	0x00016e60


	//   ....[85]....
        /*0598*/ 	.word	0x00016e90


	//   ....[86]....
        /*059c*/ 	.word	0x00016ef0


	//   ....[87]....
        /*05a0*/ 	.word	0x00016f20


	//   ....[88]....
        /*05a4*/ 	.word	0x00016f50


	//   ....[89]....
        /*05a8*/ 	.word	0x00016f80


	//   ....[90]....
        /*05ac*/ 	.word	0x00016fb0


	//   ....[91]....
        /*05b0*/ 	.word	0x00016fe0


	//   ....[92]....
        /*05b4*/ 	.word	0x00017180


	//   ....[93]....
        /*05b8*/ 	.word	0x000171b0


	//   ....[94]....
        /*05bc*/ 	.word	0x000171e0


	//   ....[95]....
        /*05c0*/ 	.word	0x00017210


	//   ....[96]....
        /*05c4*/ 	.word	0x00017240


	//   ....[97]....
        /*05c8*/ 	.word	0x00017270


	//   ....[98]....
        /*05cc*/ 	.word	0x00017330


	//   ....[99]....
        /*05d0*/ 	.word	0x00017350


	//   ....[100]....
        /*05d4*/ 	.word	0x00017370


	//   ....[101]....
        /*05d8*/ 	.word	0x000173d0


	//   ....[102]....
        /*05dc*/ 	.word	0x00017df0


	//   ....[103]....
        /*05e0*/ 	.word	0x00018450


	//   ....[104]....
        /*05e4*/ 	.word	0x00018630


	//   ....[105]....
        /*05e8*/ 	.word	0x00018680


	//   ....[106]....
        /*05ec*/ 	.word	0x000186e0


	//   ....[107]....
        /*05f0*/ 	.word	0x000187f0


	//   ....[108]....
        /*05f4*/ 	.word	0x00018850


	//   ....[109]....
        /*05f8*/ 	.word	0x00018970


	//   ....[110]....
        /*05fc*/ 	.word	0x000189d0


	//   ....[111]....
        /*0600*/ 	.word	0x00018a70


	//   ....[112]....
        /*0604*/ 	.word	0x00018b40


	//   ....[113]....
        /*0608*/ 	.word	0x00018c40


	//   ....[114]....
        /*060c*/ 	.word	0x00018cc0


	//   ....[115]....
        /*0610*/ 	.word	0x00018db0


	//   ....[116]....
        /*0614*/ 	.word	0x000190d0


	//   ....[117]....
        /*0618*/ 	.word	0x00019170


	//   ....[118]....
        /*061c*/ 	.word	0x000192e0


	//   ....[119]....
        /*0620*/ 	.word	0x00019350


	//   ....[120]....
        /*0624*/ 	.word	0x000193c0


	//   ....[121]....
        /*0628*/ 	.word	0x00019430


	//   ....[122]....
        /*062c*/ 	.word	0x000194a0


	//   ....[123]....
        /*0630*/ 	.word	0x00019520


	//   ....[124]....
        /*0634*/ 	.word	0x000195a0


	//   ....[125]....
        /*0638*/ 	.word	0x00019630


	//   ....[126]....
        /*063c*/ 	.word	0x000196a0


	//   ....[127]....
        /*0640*/ 	.word	0x00019710


	//   ....[128]....
        /*0644*/ 	.word	0x00019780


	//   ....[129]....
        /*0648*/ 	.word	0x00019800


	//   ....[130]....
        /*064c*/ 	.word	0x00019870


	//   ....[131]....
        /*0650*/ 	.word	0x00019920


	//   ....[132]....
        /*0654*/ 	.word	0x00019970


	//   ....[133]....
        /*0658*/ 	.word	0x00019a00


	//   ....[134]....
        /*065c*/ 	.word	0x00019b30


	//----- nvinfo : EIATTR_REG_RECONFIG
	.align		4
.L_1245:
        /*0660*/ 	.byte	0x01, 0x54
	.zero		2


	//----- nvinfo : EIATTR_SYSCALL_OFFSETS
	.align		4
        /*0664*/ 	.byte	0x04, 0x46
        /*0666*/ 	.short	(.L_1247 - .L_1246)


	//   ....[0]....
.L_1246:
        /*0668*/ 	.word	0x000020e0


	//   ....[1]....
        /*066c*/ 	.word	0x00012d10


	//   ....[2]....
        /*0670*/ 	.word	0x00012e60


	//   ....[3]....
        /*0674*/ 	.word	0x00012f50


	//   ....[4]....
        /*0678*/ 	.word	0x00013800


	//----- nvinfo : EIATTR_MBARRIER_INSTR_OFFSETS
	.align		4
.L_1247:
        /*067c*/ 	.byte	0x04, 0x39
        /*067e*/ 	.short	(.L_1249 - .L_1248)


	//   ....[0]....
.L_1248:
        /*0680*/ 	.word	0x00000270
        /*0684*/ 	.word	0x000000ff
        /*0688*/ 	.word	0x0002d800
        /*068c*/ 	.short	0x0100
        /*068e*/ 	.byte	0x08
	.zero		1


	//   ....[1]....
        /*0690*/ 	.word	0x00000280
        /*0694*/ 	.word	0x000000ff
        /*0698*/ 	.word	0x0002d820
        /*069c*/ 	.short	0x0100
        /*069e*/ 	.byte	0x08
	.zero		1


	//   ....[2]....
        /*06a0*/ 	.word	0x00000370
        /*06a4*/ 	.word	0x000000ff
        /*06a8*/ 	.word	0x0002d830
        /*06ac*/ 	.short	0x0100
        /*06ae*/ 	.byte	0x08
	.zero		1


	//   ....[3]....
        /*06b0*/ 	.word	0x00000380
        /*06b4*/ 	.word	0x000000ff
        /*06b8*/ 	.word	0x0002d840
        /*06bc*/ 	.short	0x0100
        /*06be*/ 	.byte	0x08
	.zero		1


	//   ....[4]....
        /*06c0*/ 	.word	0x00000390
        /*06c4*/ 	.word	0x000000ff
        /*06c8*/ 	.word	0x0002d838
        /*06cc*/ 	.short	0x0100
        /*06ce*/ 	.byte	0x08
	.zero		1


	//   ....[5]....
        /*06d0*/ 	.word	0x000003a0
        /*06d4*/ 	.word	0x000000ff
        /*06d8*/ 	.word	0x0002d848
        /*06dc*/ 	.short	0x0100
        /*06de*/ 	.byte	0x08
	.zero		1


	//   ....[6]....
        /*06e0*/ 	.word	0x000004d0
        /*06e4*/ 	.word	0x000000ff
        /*06e8*/ 	.word	0x0002d850
        /*06ec*/ 	.short	0x0100
        /*06ee*/ 	.byte	0x08
	.zero		1


	//   ....[7]....
        /*06f0*/ 	.word	0x000004e0
        /*06f4*/ 	.word	0x000000ff
        /*06f8*/ 	.word	0x0002d860
        /*06fc*/ 	.short	0x0100
        /*06fe*/ 	.byte	0x08
	.zero		1


	//   ....[8]....
        /*0700*/ 	.word	0x000004f0
        /*0704*/ 	.word	0x000000ff
        /*0708*/ 	.word	0x0002d858
        /*070c*/ 	.short	0x0100
        /*070e*/ 	.byte	0x08
	.zero		1


	//   ....[9]....
        /*0710*/ 	.word	0x00000500
        /*0714*/ 	.word	0x000000ff
        /*0718*/ 	.word	0x0002d868
        /*071c*/ 	.short	0x0100
        /*071e*/ 	.byte	0x08
	.zero		1


	//   ....[10]....
        /*0720*/ 	.word	0x000005f0
        /*0724*/ 	.word	0x000000ff
        /*0728*/ 	.word	0x0002d870
        /*072c*/ 	.short	0x0100
        /*072e*/ 	.byte	0x06
	.zero		1


	//   ....[11]....
        /*0730*/ 	.word	0x00000600
        /*0734*/ 	.word	0x000000ff
        /*0738*/ 	.word	0x0002d880
        /*073c*/ 	.short	0x0100
        /*073e*/ 	.byte	0x06
	.zero		1


	//   ....[12]....
        /*0740*/ 	.word	0x00000610
        /*0744*/ 	.word	0x000000ff
        /*0748*/ 	.word	0x0002d878
        /*074c*/ 	.short	0x0100
        /*074e*/ 	.byte	0x06
	.zero		1


	//   ....[13]....
        /*0750*/ 	.word	0x00000620
        /*0754*/ 	.word	0x000000ff
        /*0758*/ 	.word	0x0002d888
        /*075c*/ 	.short	0x0100
        /*075e*/ 	.byte	0x06
	.zero		1


	//   ....[14]....
        /*0760*/ 	.word	0x00000750
        /*0764*/ 	.word	0x000000ff
        /*0768*/ 	.word	0x0002d890
        /*076c*/ 	.short	0x0100
        /*076e*/ 	.byte	0x08
	.zero		1


	//   ....[15]....
        /*0770*/ 	.word	0x00000760
        /*0774*/ 	.word	0x000000ff
        /*0778*/ 	.word	0x0002d8a0
        /*077c*/ 	.short	0x0100
        /*077e*/ 	.byte	0x08
	.zero		1


	//   ....[16]....
        /*0780*/ 	.word	0x00000770
        /*0784*/ 	.word	0x000000ff
        /*0788*/ 	.word	0x0002d898
        /*078c*/ 	.short	0x0100
        /*078e*/ 	.byte	0x08
	.zero		1


	//   ....[17]....
        /*0790*/ 	.word	0x00000780
        /*0794*/ 	.word	0x000000ff
        /*0798*/ 	.word	0x0002d8a8
        /*079c*/ 	.short	0x0100
        /*079e*/ 	.byte	0x08
	.zero		1


	//   ....[18]....
        /*07a0*/ 	.word	0x000008b0
        /*07a4*/ 	.word	0x000000ff
        /*07a8*/ 	.word	0x0002d8b0
        /*07ac*/ 	.short	0x0100
        /*07ae*/ 	.byte	0x08
	.zero		1


	//   ....[19]....
        /*07b0*/ 	.word	0x000008c0
        /*07b4*/ 	.word	0x000000ff
        /*07b8*/ 	.word	0x0002d8c0
        /*07bc*/ 	.short	0x0100
        /*07be*/ 	.byte	0x08
	.zero		1


	//   ....[20]....
        /*07c0*/ 	.word	0x000008d0
        /*07c4*/ 	.word	0x000000ff
        /*07c8*/ 	.word	0x0002d8b8
        /*07cc*/ 	.short	0x0100
        /*07ce*/ 	.byte	0x08
	.zero		1


	//   ....[21]....
        /*07d0*/ 	.word	0x000008e0
        /*07d4*/ 	.word	0x000000ff
        /*07d8*/ 	.word	0x0002d8c8
        /*07dc*/ 	.short	0x0100
        /*07de*/ 	.byte	0x08
	.zero		1


	//   ....[22]....
        /*07e0*/ 	.word	0x00002160
        /*07e4*/ 	.word	0x000000ff
        /*07e8*/ 	.word	0x0002d800
        /*07ec*/ 	.short	0x010a
        /*07ee*/ 	.byte	0x2a
	.zero		1


	//   ....[23]....
        /*07f0*/ 	.word	0x000021e0
        /*07f4*/ 	.word	0x00000003
        /*07f8*/ 	.word	0x0002d830
        /*07fc*/ 	.short	0x010a
        /*07fe*/ 	.byte	0x3f
	.zero		1


	//   ....[24]....
        /*0800*/ 	.word	0x00002240
        /*0804*/ 	.word	0x00000003
        /*0808*/ 	.word	0x0002d830
        /*080c*/ 	.short	0x010a
        /*080e*/ 	.byte	0x3f
	.zero		1


	//   ....[25]....
        /*0810*/ 	.word	0x000026a0
        /*0814*/ 	.word	0x00000003
        /*0818*/ 	.word	0x00000000
        /*081c*/ 	.short	0x0101
        /*081e*/ 	.byte	0x3f
	.zero		1


	//   ....[26]....
        /*0820*/ 	.word	0x000055f0
        /*0824*/ 	.word	0x000000ff
        /*0828*/ 	.word	0x0002d830
        /*082c*/ 	.short	0x010a
        /*082e*/ 	.byte	0x06
	.zero		1


	//   ....[27]....
        /*0830*/ 	.word	0x00005630
        /*0834*/ 	.word	0x000000ff
        /*0838*/ 	.word	0x0002d830
        /*083c*/ 	.short	0x010a
        /*083e*/ 	.byte	0x06
	.zero		1


	//   ....[28]....
        /*0840*/ 	.word	0x000058d0
        /*0844*/ 	.word	0x000000ff
        /*0848*/ 	.word	0x0002d850
        /*084c*/ 	.short	0x010a
        /*084e*/ 	.byte	0x06
	.zero		1


	//   ....[29]....
        /*0850*/ 	.word	0x00005910
        /*0854*/ 	.word	0x000000ff
        /*0858*/ 	.word	0x0002d850
        /*085c*/ 	.short	0x010a
        /*085e*/ 	.byte	0x06
	.zero		1


	//   ....[30]....
        /*0860*/ 	.word	0x00005eb0
        /*0864*/ 	.word	0x00000006
        /*0868*/ 	.word	0x00000000
        /*086c*/ 	.short	0x0101
        /*086e*/ 	.byte	0x3f
	.zero		1


	//   ....[31]....
        /*0870*/ 	.word	0x00007a00
        /*0874*/ 	.word	0x00000009
        /*0878*/ 	.word	0x00000000
        /*087c*/ 	.short	0x0101
        /*087e*/ 	.byte	0x3f
	.zero		1


	//   ....[32]....
        /*0880*/ 	.word	0x00008a10
        /*0884*/ 	.word	0x000000ff
        /*0888*/ 	.word	0x0002d830
        /*088c*/ 	.short	0x010a
        /*088e*/ 	.byte	0x06
	.zero		1


	//   ....[33]....
        /*0890*/ 	.word	0x00008a50
        /*0894*/ 	.word	0x000000ff
        /*0898*/ 	.word	0x0002d830
        /*089c*/ 	.short	0x010a
        /*089e*/ 	.byte	0x06
	.zero		1


	//   ....[34]....
        /*08a0*/ 	.word	0x00008cf0
        /*08a4*/ 	.word	0x000000ff
        /*08a8*/ 	.word	0x0002d850
        /*08ac*/ 	.short	0x010a
        /*08ae*/ 	.byte	0x06
	.zero		1


	//   ....[35]....
        /*08b0*/ 	.word	0x00008d30
        /*08b4*/ 	.word	0x000000ff
        /*08b8*/ 	.word	0x0002d850
        /*08bc*/ 	.short	0x010a
        /*08be*/ 	.byte	0x06
	.zero		1


	//   ....[36]....
        /*08c0*/ 	.word	0x00009ed0
        /*08c4*/ 	.word	0x0000000c
        /*08c8*/ 	.word	0x00000000
        /*08cc*/ 	.short	0x0101
        /*08ce*/ 	.byte	0x3f
	.zero		1


	//   ....[37]....
        /*08d0*/ 	.word	0x0000a080
        /*08d4*/ 	.word	0x0000000c
        /*08d8*/ 	.word	0x00000000
        /*08dc*/ 	.short	0x0101
        /*08de*/ 	.byte	0x3f
	.zero		1


	//   ....[38]....
        /*08e0*/ 	.word	0x0000aaf0
        /*08e4*/ 	.word	0x000000ff
        /*08e8*/ 	.word	0x0002d830
        /*08ec*/ 	.short	0x010a
        /*08ee*/ 	.byte	0x06
	.zero		1


	//   ....[39]....
        /*08f0*/ 	.word	0x0000ab30
        /*08f4*/ 	.word	0x000000ff
        /*08f8*/ 	.word	0x0002d830
        /*08fc*/ 	.short	0x010a
        /*08fe*/ 	.byte	0x06
	.zero		1


	//   ....[40]....
        /*0900*/ 	.word	0x0000add0
        /*0904*/ 	.word	0x000000ff
        /*0908*/ 	.word	0x0002d850
        /*090c*/ 	.short	0x010a
        /*090e*/ 	.byte	0x06
	.zero		1


	//   ....[41]....
        /*0910*/ 	.word	0x0000ae10
        /*0914*/ 	.word	0x000000ff
        /*0918*/ 	.word	0x0002d850
        /*091c*/ 	.short	0x010a
        /*091e*/ 	.byte	0x06
	.zero		1


	//   ....[42]....
        /*0920*/ 	.word	0x0000b350
        /*0924*/ 	.word	0x00000000
        /*0928*/ 	.word	0x00000000
        /*092c*/ 	.short	0x0101
        /*092e*/ 	.byte	0x3f
	.zero		1


	//   ....[43]....
        /*0930*/ 	.word	0x0000c6e0
        /*0934*/ 	.word	0x0000000d
        /*0938*/ 	.word	0x00000000
        /*093c*/ 	.short	0x0101
        /*093e*/ 	.byte	0x3f
	.zero		1


	//   ....[44]....
        /*0940*/ 	.word	0x0000db30
        /*0944*/ 	.word	0x000000ff
        /*0948*/ 	.word	0x0002d850
        /*094c*/ 	.short	0x010a
        /*094e*/ 	.byte	0x09
	.zero		1


	//   ....[45]....
        /*0950*/ 	.word	0x0000db70
        /*0954*/ 	.word	0x000000ff
        /*0958*/ 	.word	0x0002d850
        /*095c*/ 	.short	0x010a
        /*095e*/ 	.byte	0x09
	.zero		1


	//   ....[46]....
        /*0960*/ 	.word	0x0000e1b0
        /*0964*/ 	.word	0x0000000a
        /*0968*/ 	.word	0x00000000
        /*096c*/ 	.short	0x0101
        /*096e*/ 	.byte	0x3f
	.zero		1


	//   ....[47]....
        /*0970*/ 	.word	0x0000f5c0
        /*0974*/ 	.word	0x000000ff
        /*0978*/ 	.word	0x00000000
        /*097c*/ 	.short	0x0101
        /*097e*/ 	.byte	0x04
	.zero		1


	//   ....[48]....
        /*0980*/ 	.word	0x0000fa80
        /*0984*/ 	.word	0x000000ff
        /*0988*/ 	.word	0x00000000
        /*098c*/ 	.short	0x0101
        /*098e*/ 	.byte	0x04
	.zero		1


	//   ....[49]....
        /*0990*/ 	.word	0x000132c0
        /*0994*/ 	.word	0x00000000
        /*0998*/ 	.word	0x0002d840
        /*099c*/ 	.short	0x010a
        /*099e*/ 	.byte	0x3f
	.zero		1


	//   ....[50]....
        /*09a0*/ 	.word	0x000141f0
        /*09a4*/ 	.word	0x00000011
        /*09a8*/ 	.word	0x0002d800
        /*09ac*/ 	.short	0x0107
        /*09ae*/ 	.byte	0x3f
	.zero		1


	//   ....[51]....
        /*09b0*/ 	.word	0x000142e0
        /*09b4*/ 	.word	0x00000011
        /*09b8*/ 	.word	0x0002d800
        /*09bc*/ 	.short	0x0101
        /*09be*/ 	.byte	0x3f
	.zero		1


	//   ....[52]....
        /*09c0*/ 	.word	0x00014300
        /*09c4*/ 	.word	0x00000011
        /*09c8*/ 	.word	0x0002d820
        /*09cc*/ 	.short	0x010a
        /*09ce*/ 	.byte	0x3f
	.zero		1


	//   ....[53]....
        /*09d0*/ 	.word	0x000146e0
        /*09d4*/ 	.word	0x00000003
        /*09d8*/ 	.word	0x0002d840
        /*09dc*/ 	.short	0x010a
        /*09de*/ 	.byte	0x3f
	.zero		1


	//   ....[54]....
        /*09e0*/ 	.word	0x00014b60
        /*09e4*/ 	.word	0x00000003
        /*09e8*/ 	.word	0x00000060
        /*09ec*/ 	.short	0x010a
        /*09ee*/ 	.byte	0x3f
	.zero		1


	//   ....[55]....
        /*09f0*/ 	.word	0x00015280
        /*09f4*/ 	.word	0x00000003
        /*09f8*/ 	.word	0x0002d840
        /*09fc*/ 	.short	0x010a
        /*09fe*/ 	.byte	0x3f
	.zero		1


	//   ....[56]....
        /*0a00*/ 	.word	0x00015700
        /*0a04*/ 	.word	0x0000000c
        /*0a08*/ 	.word	0x00000060
        /*0a0c*/ 	.short	0x010a
        /*0a0e*/ 	.byte	0x3f
	.zero		1


	//   ....[57]....
        /*0a10*/ 	.word	0x00015d70
        /*0a14*/ 	.word	0x00000002
        /*0a18*/ 	.word	0x0002d840
        /*0a1c*/ 	.short	0x010a
        /*0a1e*/ 	.byte	0x3f
	.zero		1


	//   ....[58]....
        /*0a20*/ 	.word	0x00016200
        /*0a24*/ 	.word	0x00000007
        /*0a28*/ 	.word	0x00000060
        /*0a2c*/ 	.short	0x010a
        /*0a2e*/ 	.byte	0x3f
	.zero		1


	//   ....[59]....
        /*0a30*/ 	.word	0x00016820
        /*0a34*/ 	.word	0x00000003
        /*0a38*/ 	.word	0x0002d860
        /*0a3c*/ 	.short	0x010a
        /*0a3e*/ 	.byte	0x3f
	.zero		1


	//   ....[60]....
        /*0a40*/ 	.word	0x00017d70
        /*0a44*/ 	.word	0x00000009
        /*0a48*/ 	.word	0x0002d820
        /*0a4c*/ 	.short	0x010a
        /*0a4e*/ 	.byte	0x3f
	.zero		1


	//   ....[61]....
        /*0a50*/ 	.word	0x00017f10
        /*0a54*/ 	.word	0x00000007
        /*0a58*/ 	.word	0x00000000
        /*0a5c*/ 	.short	0x010a
        /*0a5e*/ 	.byte	0x3f
	.zero		1


	//   ....[62]....
        /*0a60*/ 	.word	0x00017f80
        /*0a64*/ 	.word	0x00000003
        /*0a68*/ 	.word	0x00000000
        /*0a6c*/ 	.short	0x010a
        /*0a6e*/ 	.byte	0x3f
	.zero		1


	//   ....[63]....
        /*0a70*/ 	.word	0x00017fe0
        /*0a74*/ 	.word	0x00000005
        /*0a78*/ 	.word	0x00000000
        /*0a7c*/ 	.short	0x010a
        /*0a7e*/ 	.byte	0x3f
	.zero		1


	//   ....[64]....
        /*0a80*/ 	.word	0x00018010
        /*0a84*/ 	.word	0x00000003
        /*0a88*/ 	.word	0x00000000
        /*0a8c*/ 	.short	0x010a
        /*0a8e*/ 	.byte	0x3f
	.zero		1


	//   ....[65]....
        /*0a90*/ 	.word	0x00018080
        /*0a94*/ 	.word	0x00000003
        /*0a98*/ 	.word	0x0002d800
        /*0a9c*/ 	.short	0x010a
        /*0a9e*/ 	.byte	0x3f
	.zero		1


	//   ....[66]....
        /*0aa0*/ 	.word	0x000180d0
        /*0aa4*/ 	.word	0x00000003
        /*0aa8*/ 	.word	0x0002d830
        /*0aac*/ 	.short	0x010a
        /*0aae*/ 	.byte	0x3f
	.zero		1


	//   ....[67]....
        /*0ab0*/ 	.word	0x00018130
        /*0ab4*/ 	.word	0x00000007
        /*0ab8*/ 	.word	0x0002d830
        /*0abc*/ 	.short	0x010a
        /*0abe*/ 	.byte	0x3f
	.zero		1


	//   ....[68]....
        /*0ac0*/ 	.word	0x00018190
        /*0ac4*/ 	.word	0x00000007
        /*0ac8*/ 	.word	0x0002d850
        /*0acc*/ 	.short	0x010a
        /*0ace*/ 	.byte	0x3f
	.zero		1


	//   ....[69]....
        /*0ad0*/ 	.word	0x000181f0
        /*0ad4*/ 	.word	0x00000005
        /*0ad8*/ 	.word	0x0002d830
        /*0adc*/ 	.short	0x010a
        /*0ade*/ 	.byte	0x3f
	.zero		1


	//   ....[70]....
        /*0ae0*/ 	.word	0x00018250
        /*0ae4*/ 	.word	0x00000005
        /*0ae8*/ 	.word	0x0002d850
        /*0aec*/ 	.short	0x010a
        /*0aee*/ 	.byte	0x3f
	.zero		1


	//   ....[71]....
        /*0af0*/ 	.word	0x000182b0
        /*0af4*/ 	.word	0x00000005
        /*0af8*/ 	.word	0x0002d830
        /*0afc*/ 	.short	0x010a
        /*0afe*/ 	.byte	0x3f
	.zero		1


	//   ....[72]....
        /*0b00*/ 	.word	0x00018310
        /*0b04*/ 	.word	0x00000005
        /*0b08*/ 	.word	0x0002d850
        /*0b0c*/ 	.short	0x010a
        /*0b0e*/ 	.byte	0x3f
	.zero		1


	//   ....[73]....
        /*0b10*/ 	.word	0x00018370
        /*0b14*/ 	.word	0x00000007
        /*0b18*/ 	.word	0x0002d850
        /*0b1c*/ 	.short	0x010a
        /*0b1e*/ 	.byte	0x3f
	.zero		1


	//   ....[74]....
        /*0b20*/ 	.word	0x00018510
        /*0b24*/ 	.word	0x00000000
        /*0b28*/ 	.word	0x0002d840
        /*0b2c*/ 	.short	0x010a
        /*0b2e*/ 	.byte	0x3f
	.zero		1


	//   ....[75]....
        /*0b30*/ 	.word	0x00018df0
        /*0b34*/ 	.word	0x00000011
        /*0b38*/ 	.word	0x0002d820
        /*0b3c*/ 	.short	0x010a
        /*0b3e*/ 	.byte	0x3f
	.zero		1


	//   ....[76]....
        /*0b40*/ 	.word	0x00018e40
        /*0b44*/ 	.word	0x00000003
        /*0b48*/ 	.word	0x0002d840
        /*0b4c*/ 	.short	0x010a
        /*0b4e*/ 	.byte	0x3f
	.zero		1


	//   ....[77]....
        /*0b50*/ 	.word	0x00018e90
        /*0b54*/ 	.word	0x00000003
        /*0b58*/ 	.word	0x00000060
        /*0b5c*/ 	.short	0x010a
        /*0b5e*/ 	.byte	0x3f
	.zero		1


	//   ....[78]....
        /*0b60*/ 	.word	0x00018ee0
        /*0b64*/ 	.word	0x00000003
        /*0b68*/ 	.word	0x0002d840
        /*0b6c*/ 	.short	0x010a
        /*0b6e*/ 	.byte	0x3f
	.zero		1


	//   ....[79]....
        /*0b70*/ 	.word	0x00018f30
        /*0b74*/ 	.word	0x0000000c
        /*0b78*/ 	.word	0x00000060
        /*0b7c*/ 	.short	0x010a
        /*0b7e*/ 	.byte	0x3f
	.zero		1


	//   ....[80]....
        /*0b80*/ 	.word	0x00018f80
        /*0b84*/ 	.word	0x00000002
        /*0b88*/ 	.word	0x0002d840
        /*0b8c*/ 	.short	0x010a
        /*0b8e*/ 	.byte	0x3f
	.zero		1


	//   ....[81]....
        /*0b90*/ 	.word	0x00018fd0
        /*0b94*/ 	.word	0x00000007
        /*0b98*/ 	.word	0x00000060
        /*0b9c*/ 	.short	0x010a
        /*0b9e*/ 	.byte	0x3f
	.zero		1


	//   ....[82]....
        /*0ba0*/ 	.word	0x00019020
        /*0ba4*/ 	.word	0x00000003
        /*0ba8*/ 	.word	0x0002d860
        /*0bac*/ 	.short	0x010a
        /*0bae*/ 	.byte	0x3f
	.zero		1


	//   ....[83]....
        /*0bb0*/ 	.word	0x00019a50
        /*0bb4*/ 	.word	0x00000009
        /*0bb8*/ 	.word	0x0002d820
        /*0bbc*/ 	.short	0x010a
        /*0bbe*/ 	.byte	0x3f
	.zero		1


	//   ....[84]....
        /*0bc0*/ 	.word	0x00019bf0
        /*0bc4*/ 	.word	0x00000007
        /*0bc8*/ 	.word	0x00000000
        /*0bcc*/ 	.short	0x010a
        /*0bce*/ 	.byte	0x3f
	.zero		1


	//   ....[85]....
        /*0bd0*/ 	.word	0x00019c40
        /*0bd4*/ 	.word	0x00000003
        /*0bd8*/ 	.word	0x00000000
        /*0bdc*/ 	.short	0x010a
        /*0bde*/ 	.byte	0x3f
	.zero		1


	//   ....[86]....
        /*0be0*/ 	.word	0x00019c90
        /*0be4*/ 	.word	0x00000005
        /*0be8*/ 	.word	0x00000000
        /*0bec*/ 	.short	0x010a
        /*0bee*/ 	.byte	0x3f
	.zero		1


	//----- nvinfo : EIATTR_NUM_MBARRIERS
	.align		4
.L_1249:
        /*0bf0*/ 	.byte	0x03, 0x38
        /*0bf2*/ 	.short	0x0016


	//----- nvinfo : EIATTR_EXIT_INSTR_OFFSETS
	.align		4
        /*0bf4*/ 	.byte	0x04, 0x1c
        /*0bf6*/ 	.short	(.L_1251 - .L_1250)


	//   ....[0]....
.L_1250:
        /*0bf8*/ 	.word	0x00000a80


	//   ....[1]....
        /*0bfc*/ 	.word	0x00010d80


	//   ....[2]....
        /*0c00*/ 	.word	0x00018060


	//----- nvinfo : EIATTR_MAX_THREADS
	.align		4
.L_1251:
        /*0c04*/ 	.byte	0x04, 0x05
        /*0c06*/ 	.short	(.L_1253 - .L_1252)
.L_1252:
        /*0c08*/ 	.word	0x00000200
        /*0c0c*/ 	.word	0x00000001
        /*0c10*/ 	.word	0x00000001


	//----- nvinfo : EIATTR_CRS_STACK_SIZE
	.align		4
.L_1253:
        /*0c14*/ 	.byte	0x04, 0x1e
        /*0c16*/ 	.short	(.L_1255 - .L_1254)
.L_1254:
        /*0c18*/ 	.word	0x00000000


	//----- nvinfo : EIATTR_CBANK_PARAM_SIZE
	.align		4
.L_1255:
        /*0c1c*/ 	.byte	0x03, 0x19
        /*0c1e*/ 	.short	0x0af0


	//----- nvinfo : EIATTR_PARAM_CBANK
	.align		4
        /*0c20*/ 	.byte	0x04, 0x0a
        /*0c22*/ 	.short	(.L_1257 - .L_1256)
	.align		4
.L_1256:
        /*0c24*/ 	.word	index@(.nv.constant0._ZN7cutlass13device_kernelIN5flash11enable_sm90INS1_16FlashAttnFwdSm90INS1_25CollectiveMainloopFwdSm90ILi2EN4cute5tupleIJNS5_1CILi1EEES8_S8_EEENS6_IJNS7_ILi192EEENS7_ILi128EEENS7_ILi96EEEEEELi96ENS_10bfloat16_tEfNS_4arch4Sm90ELb0ELb1ELb0ELb1ELb0ELb0ELb0ELb0ELb1ELb1ELb1ELb0EEENS1_21CollectiveEpilogueFwdINS6_IJSA_SC_SB_EEES9_SE_SG_Li384ELb1ELb1ELb1ELb0EEENS1_36VarlenDynamicPersistentTileSchedulerILi192ELi128ELi384ELi128ELb1ELb1ELb1ELb1ELb0ELb1EEEEEEEEEvNT_6ParamsE)
        /*0c28*/ 	.short	0x0210
        /*0c2a*/ 	.short	0x0af0


	//----- nvinfo : EIATTR_SW_WAR
	.align		4
.L_1257:
        /*0c2c*/ 	.byte	0x04, 0x36
        /*0c2e*/ 	.short	(.L_1259 - .L_1258)
.L_1258:
        /*0c30*/ 	.word	0x00000008
.L_1259:


//--------------------- .nv.info._ZN7cutlass13device_kernelIN5flash11enable_sm90INS1_16FlashAttnFwdSm90INS1_25CollectiveMainloopFwdSm90ILi2EN4cute5tupleIJNS5_1CILi1EEES8_S8_EEENS6_IJNS7_ILi192EEENS7_ILi128EEENS7_ILi96EEEEEELi96ENS_10bfloat16_tEfNS_4arch4Sm90ELb0ELb1ELb0ELb1ELb0ELb1ELb0ELb0ELb1ELb1ELb1ELb0EEENS1_21CollectiveEpilogueFwdINS6_IJSA_SC_SB_EEES9_SE_SG_Li384ELb1ELb1ELb1ELb0EEENS1_36VarlenDynamicPersistentTileSchedulerILi192ELi128ELi384ELi128ELb1ELb1ELb1ELb1ELb0ELb1EEEEEEEEEvNT_6ParamsE --------------------------
	.section	.nv.info._ZN7cutlass13device_kernelIN5flash11enable_sm90INS1_16FlashAttnFwdSm90INS1_25CollectiveMainloopFwdSm90ILi2EN4cute5tupleIJNS5_1CILi1EEES8_S8_EEENS6_IJNS7_ILi192EEENS7_ILi128EEENS7_ILi96EEEEEELi96ENS_10bfloat16_tEfNS_4arch4Sm90ELb0ELb1ELb0ELb1ELb0ELb1ELb0ELb0ELb1ELb1ELb1ELb0EEENS1_21CollectiveEpilogueFwdINS6_IJSA_SC_SB_EEES9_SE_SG_Li384ELb1ELb1ELb1ELb0EEENS1_36VarlenDynamicPersistentTileSchedulerILi192ELi128ELi384ELi128ELb1ELb1ELb1ELb1ELb0ELb1EEEEEEEEEvNT_6ParamsE,"",@"SHT_CUDA_INFO"
	.sectionflags	@""
	.align	4


	//----- nvinfo : EIATTR_CUDA_API_VERSION
	.align		4
        /*0000*/ 	.byte	0x04, 0x37
        /*0002*/ 	.short	(.L_1261 - .L_1260)
.L_1260:
        /*0004*/ 	.word	0x00000082


	//----- nvinfo : EIATTR_KPARAM_INFO
	.align		4
.L_1261:
        /*0008*/ 	.byte	0x04, 0x17
        /*000a*/ 	.short	(.L_1263 - .L_1262)
.L_1262:
        /*000c*/ 	.word	0x00000000
        /*0010*/ 	.short	0x0000
        /*0012*/ 	.short	0x0070
        /*0014*/ 	.byte	0x00, 0xf0, 0x01, 0x2a


	//----- nvinfo : EIATTR_SPARSE_MMA_MASK
	.align		4
.L_1263:
        /*0018*/ 	.byte	0x03, 0x50
        /*001a*/ 	.short	0x0000


	//----- nvinfo : EIATTR_MAXREG_COUNT
	.align		4
        /*001c*/ 	.byte	0x03, 0x1b
        /*001e*/ 	.short	0x0080


	//----- nvinfo : EIATTR_NUM_BARRIERS
	.align		4
        /*0020*/ 	.byte	0x02, 0x4c
        /*0022*/ 	.byte	0x10
	.zero		1


	//----- nvinfo : EIATTR_EXTERNS
	.align		4
        /*0024*/ 	.byte	0x04, 0x0f
        /*0026*/ 	.short	(.L_1265 - .L_1264)


	//   ....[0]....
	.align		4
.L_1264:
        /*0028*/ 	.word	index@(__assertfail)


	//----- nvinfo : EIATTR_ANNOTATIONS
	.align		4
.L_1265:
        /*002c*/ 	.byte	0x04, 0x55
        /*002e*/ 	.short	(.L_1267 - .L_1266)


	//   ....[0]....
.L_1266:
        /* <DEDUP_REMOVED lines=98> */


	//----- nvinfo : EIATTR_MERCURY_ISA_VERSION
	.align		4
.L_1267:
        /*0638*/ 	.byte	0x03, 0x5f
        /*063a*/ 	.short	0x0101


	//----- nvinfo : EIATTR_UNUSED_LOAD_BYTE_OFFSET
	.align		4
        /*063c*/ 	.byte	0x04, 0x44
        /*063e*/ 	.short	(.L_1269 - .L_1268)


	//   ....[0]....
.L_1268:
        /*0640*/ 	.word	0x00000af0
        /*0644*/ 	.word	0x0000fff0


	//   ....[1]....
        /*0648*/ 	.word	0x00019370
        /*064c*/ 	.word	0x0000fff0


	//----- nvinfo : EIATTR_INT_WARP_WIDE_INSTR_OFFSETS
	.align		4
.L_1269:
        /*0650*/ 	.byte	0x04, 0x31
        /*0652*/ 	.short	(.L_1271 - .L_1270)


	//   ....[0]....
.L_1270:
        /*0654*/ 	.word	0x00000190


	//   ....[1]....
        /*0658*/ 	.word	0x000001d0


	//   ....[2]....
        /*065c*/ 	.word	0x00000240


	//   ....[3]....
        /*0660*/ 	.word	0x0001fa70


	//   ....[4]....
        /*0664*/ 	.word	0x0001fb00


	//   ....[5]....
        /*0668*/ 	.word	0x000235b0


	//   ....[6]....
        /*066c*/ 	.word	0x00023640


	//----- nvinfo : EIATTR_COOP_GROUP_MASK_REGIDS
	.align		4
.L_1271:
        /*0670*/ 	.byte	0x04, 0x29
        /*0672*/ 	.short	(.L_1273 - .L_1272)


	//   ....[0]....
.L_1272:
        /*0674*/ 	.word	0xffffffff


	//   ....[1]....
        /*0678*/ 	.word	0xffffffff


	//   ....[2]....
        /*067c*/ 	.word	0xffffffff


	//   ....[3]....
        /*0680*/ 	.word	0xffffffff


	//   ....[4]....
        /*0684*/ 	.word	0xffffffff


	//   ....[5]....
        /*0688*/ 	.word	0xffffffff


	//   ....[6]....
        /*068c*/ 	.word	0xffffffff


	//   ....[7]....
        /*0690*/ 	.word	0xffffffff


	//   ....[8]....
        /*0694*/ 	.word	0xffffffff


	//   ....[9]....
        /*0698*/ 	.word	0xffffffff


	//   ....[10]....
        /*069c*/ 	.word	0xffffffff


	//   ....[11]....
        /*06a0*/ 	.word	0xffffffff


	//   ....[12]....
        /*06a4*/ 	.word	0xffffffff


	//   ....[13]....
        /*06a8*/ 	.word	0xffffffff


	//   ....[14]....
        /*06ac*/ 	.word	0xffffffff


	//   ....[15]....
        /*06b0*/ 	.word	0xffffffff


	//   ....[16]....
        /*06b4*/ 	.word	0xffffffff


	//   ....[17]....
        /*06b8*/ 	.word	0xffffffff


	//   ....[18]....
        /*06bc*/ 	.word	0xffffffff


	//   ....[19]....
        /*06c0*/ 	.word	0xffffffff


	//   ....[20]....
        /*06c4*/ 	.word	0xffffffff


	//   ....[21]....
        /*06c8*/ 	.word	0xffffffff


	//   ....[22]....
        /*06cc*/ 	.word	0xffffffff


	//   ....[23]....
        /*06d0*/ 	.word	0xffffffff


	//   ....[24]....
        /*06d4*/ 	.word	0xffffffff


	//   ....[25]....
        /*06d8*/ 	.word	0xffffffff


	//   ....[26]....
        /*06dc*/ 	.word	0xffffffff


	//   ....[27]....
        /*06e0*/ 	.word	0xffffffff


	//   ....[28]....
        /*06e4*/ 	.word	0xffffffff


	//   ....[29]....
        /*06e8*/ 	.word	0xffffffff


	//   ....[30]....
        /*06ec*/ 	.word	0xffffffff


	//   ....[31]....
        /*06f0*/ 	.word	0xffffffff


	//   ....[32]....
        /*06f4*/ 	.word	0xffffffff


	//   ....[33]....
        /*06f8*/ 	.word	0xffffffff


	//   ....[34]....
        /*06fc*/ 	.word	0xffffffff


	//   ....[35]....
        /*0700*/ 	.word	0xffffffff


	//   ....[36]....
        /*0704*/ 	.word	0xffffffff


	//   ....[37]....
        /*0708*/ 	.word	0xffffffff


	//   ....[38]....
        /*070c*/ 	.word	0xffffffff


	//   ....[39]....
        /*0710*/ 	.word	0xffffffff


	//   ....[40]....
        /*0714*/ 	.word	0xffffffff


	//   ....[41]....
        /*0718*/ 	.word	0xffffffff


	//   ....[42]....
        /*071c*/ 	.word	0xffffffff


	//   ....[43]....
        /*0720*/ 	.word	0xffffffff


	//   ....[44]....
        /*0724*/ 	.word	0xffffffff


	//   ....[45]....
        /*0728*/ 	.word	0xffffffff


	//   ....[46]....
        /*072c*/ 	.word	0xffffffff


	//   ....[47]....
        /*0730*/ 	.word	0xffffffff


	//   ....[48]....
        /*0734*/ 	.word	0xffffffff


	//   ....[49]....
        /*0738*/ 	.word	0xffffffff


	//   ....[50]....
        /*073c*/ 	.word	0xffffffff


	//   ....[51]....
        /*0740*/ 	.word	0xffffffff


	//   ....[52]....
        /*0744*/ 	.word	0xffffffff


	//   ....[53]....
        /*0748*/ 	.word	0xffffffff


	//   ....[54]....
        /*074c*/ 	.word	0xffffffff


	//   ....[55]....
        /*0750*/ 	.word	0xffffffff


	//   ....[56]....
        /*0754*/ 	.word	0xffffffff


	//   ....[57]....
        /*0758*/ 	.word	0xffffffff


	//   ....[58]....
        /*075c*/ 	.word	0xffffffff


	//   ....[59]....
        /*0760*/ 	.word	0xffffffff


	//   ....[60]....
        /*0764*/ 	.word	0xffffffff


	//   ....[61]....
        /*0768*/ 	.word	0xffffffff


	//   ....[62]....
        /*076c*/ 	.word	0xffffffff


	//   ....[63]....
        /*0770*/ 	.word	0xffffffff


	//   ....[64]....
        /*0774*/ 	.word	0xffffffff


	//   ....[65]....
        /*0778*/ 	.word	0xffffffff


	//   ....[66]....
        /*077c*/ 	.word	0xffffffff


	//   ....[67]....
        /*0780*/ 	.word	0xffffffff


	//   ....[68]....
        /*0784*/ 	.word	0xffffffff


	//   ....[69]....
        /*0788*/ 	.word	0xffffffff


	//   ....[70]....
        /*078c*/ 	.word	0xffffffff


	//   ....[71]....
        /*0790*/ 	.word	0xffffffff


	//   ....[72]....
        /*0794*/ 	.word	0xffffffff


	//   ....[73]....
        /*0798*/ 	.word	0xffffffff


	//   ....[74]....
        /*079c*/ 	.word	0xffffffff


	//   ....[75]....
        /*07a0*/ 	.word	0xffffffff


	//   ....[76]....
        /*07a4*/ 	.word	0xffffffff


	//   ....[77]....
        /*07a8*/ 	.word	0xffffffff


	//   ....[78]....
        /*07ac*/ 	.word	0xffffffff


	//   ....[79]....
        /*07b0*/ 	.word	0xffffffff


	//   ....[80]....
        /*07b4*/ 	.word	0xffffffff


	//   ....[81]....
        /*07b8*/ 	.word	0xffffffff


	//   ....[82]....
        /*07bc*/ 	.word	0xffffffff


	//   ....[83]....
        /*07c0*/ 	.word	0xffffffff


	//   ....[84]....
        /*07c4*/ 	.word	0xffffffff


	//   ....[85]....
        /*07c8*/ 	.word	0xffffffff


	//   ....[86]....
        /*07cc*/ 	.word	0xffffffff


	//   ....[87]....
        /*07d0*/ 	.word	0xffffffff


	//   ....[88]....
        /*07d4*/ 	.word	0xffffffff


	//   ....[89]....
        /*07d8*/ 	.word	0xffffffff


	//   ....[90]....
        /*07dc*/ 	.word	0xffffffff


	//   ....[91]....
        /*07e0*/ 	.word	0xffffffff


	//   ....[92]....
        /*07e4*/ 	.word	0xffffffff


	//   ....[93]....
        /*07e8*/ 	.word	0xffffffff


	//   ....[94]....
        /*07ec*/ 	.word	0xffffffff


	//   ....[95]....
        /*07f0*/ 	.word	0xffffffff


	//   ....[96]....
        /*07f4*/ 	.word	0xffffffff


	//   ....[97]....
        /*07f8*/ 	.word	0xffffffff


	//   ....[98]....
        /*07fc*/ 	.word	0xffffffff


	//   ....[99]....
        /*0800*/ 	.word	0xffffffff


	//   ....[100]....
        /*0804*/ 	.word	0xffffffff


	//   ....[101]....
        /*0808*/ 	.word	0xffffffff


	//   ....[102]....
        /*080c*/ 	.word	0xffffffff


	//   ....[103]....
        /*0810*/ 	.word	0xffffffff


	//   ....[104]....
        /*0814*/ 	.word	0xffffffff


	//   ....[105]....
        /*0818*/ 	.word	0xffffffff


	//   ....[106]....
        /*081c*/ 	.word	0xffffffff


	//   ....[107]....
        /*0820*/ 	.word	0xffffffff


	//   ....[108]....
        /*0824*/ 	.word	0xffffffff


	//   ....[109]....
        /*0828*/ 	.word	0xffffffff


	//   ....[110]....
        /*082c*/ 	.word	0xffffffff


	//   ....[111]....
        /*0830*/ 	.word	0xffffffff


	//   ....[112]....
        /*0834*/ 	.word	0x0500000f


	//   ....[113]....
        /*0838*/ 	.word	0x0500000f


	//   ....[114]....
        /*083c*/ 	.word	0x0500000f


	//   ....[115]....
        /*0840*/ 	.word	0x0500000f


	//   ....[116]....
        /*0844*/ 	.word	0x0500000f


	//   ....[117]....
        /*0848*/ 	.word	0x0500000f


	//   ....[118]....
        /*084c*/ 	.word	0x0500000f


	//   ....[119]....
        /*0850*/ 	.word	0x0500000f


	//   ....[120]....
        /*0854*/ 	.word	0x0500000f


	//   ....[121]....
        /*0858*/ 	.word	0x0500000f


	//   ....[122]....
        /*085c*/ 	.word	0x0500000f


	//   ....[123]....
        /*0860*/ 	.word	0x0500000f


	//   ....[124]....
        /*0864*/ 	.word	0x0500000f


	//   ....[125]....
        /*0868*/ 	.word	0x0500000f


	//   ....[126]....
        /*086c*/ 	.word	0x0500000f


	//   ....[127]....
        /*0870*/ 	.word	0x0500000f


	//   ....[128]....
        /*0874*/ 	.word	0x0500000f


	//   ....[129]....
        /*0878*/ 	.word	0x0500000f


	//   ....[130]....
        /*087c*/ 	.word	0x0500000f


	//   ....[131]....
        /*0880*/ 	.word	0x0500000f


	//   ....[132]....
        /*0884*/ 	.word	0x0500000f


	//   ....[133]....
        /*0888*/ 	.word	0x0500000f


	//   ....[134]....
        /*088c*/ 	.word	0x0500000f


	//   ....[135]....
        /*0890*/ 	.word	0x0500000f


	//   ....[136]....
        /*0894*/ 	.word	0x0500000f


	//   ....[137]....
        /*0898*/ 	.word	0x0500000f


	//   ....[138]....
        /*089c*/ 	.word	0x0500000f


	//   ....[139]....
        /*08a0*/ 	.word	0x0500000f


	//   ....[140]....
        /*08a4*/ 	.word	0x0500000f


	//   ....[141]....
        /*08a8*/ 	.word	0x0500000f


	//   ....[142]....
        /*08ac*/ 	.word	0x0500000f


	//   ....[143]....
        /*08b0*/ 	.word	0x0500000f


	//   ....[144]....
        /*08b4*/ 	.word	0x0500000f


	//   ....[145]....
        /*08b8*/ 	.word	0x0500000f


	//   ....[146]....
        /*08bc*/ 	.word	0x0500000f


	//   ....[147]....
        /*08c0*/ 	.word	0x0500000f


	//   ....[148]....
        /*08c4*/ 	.word	0x0500000f


	//   ....[149]....
        /*08c8*/ 	.word	0x0500000f


	//   ....[150]....
        /*08cc*/ 	.word	0x0500000f


	//   ....[151]....
        /*08d0*/ 	.word	0x0500000f


	//   ....[152]....
        /*08d4*/ 	.word	0x0500000f


	//   ....[153]....
        /*08d8*/ 	.word	0x0500000f


	//   ....[154]....
        /*08dc*/ 	.word	0x0500000f


	//   ....[155]....
        /*08e0*/ 	.word	0x0500000f


	//   ....[156]....
        /*08e4*/ 	.word	0x0500000f


	//   ....[157]....
        /*08e8*/ 	.word	0x0500000f


	//   ....[158]....
        /*08ec*/ 	.word	0x0500000f


	//   ....[159]....
        /*08f0*/ 	.word	0x0500000f


	//   ....[160]....
        /*08f4*/ 	.word	0x0500000f


	//   ....[161]....
        /*08f8*/ 	.word	0x0500000f


	//   ....[162]....
        /*08fc*/ 	.word	0x0500000f


	//   ....[163]....
        /*0900*/ 	.word	0x0500000f


	//   ....[164]....
        /*0904*/ 	.word	0x0500000f


	//   ....[165]....
        /*0908*/ 	.word	0x0500000f


	//----- nvinfo : EIATTR_COOP_GROUP_INSTR_OFFSETS
	.align		4
.L_1273:
        /*090c*/ 	.byte	0x04, 0x28
        /*090e*/ 	.short	(.L_1275 - .L_1274)


	//   ....[0]....
.L_1274:
        /*0910*/ 	.word	0x00000070


	//   ....[1]....
        /*0914*/ 	.word	0x000001a0


	//   ....[2]....
        /*0918*/ 	.word	0x000001f0


	//   ....[3]....
        /*091c*/ 	.word	0x00000420


	//   ....[4]....
        /*0920*/ 	.word	0x00000580


	//   ....[5]....
        /*0924*/ 	.word	0x000006a0


	//   ....[6]....
        /*0928*/ 	.word	0x00000800


	//   ....[7]....
        /*092c*/ 	.word	0x00007d10


	//   ....[8]....
        /*0930*/ 	.word	0x00008480


	//   ....[9]....
        /*0934*/ 	.word	0x00008490


	//   ....[10]....
        /*0938*/ 	.word	0x000084a0


	//   ....[11]....
        /*093c*/ 	.word	0x000084b0


	//   ....[12]....
        /*0940*/ 	.word	0x0000a410


	//   ....[13]....
        /*0944*/ 	.word	0x0000a420


	//   ....[14]....
        /*0948*/ 	.word	0x0000a430


	//   ....[15]....
        /*094c*/ 	.word	0x0000a440


	//   ....[16]....
        /*0950*/ 	.word	0x0000c8c0


	//   ....[17]....
        /*0954*/ 	.word	0x0000d6c0


	//   ....[18]....
        /*0958*/ 	.word	0x0000ddc0


	//   ....[19]....
        /*095c*/ 	.word	0x0000ded0


	//   ....[20]....
        /*0960*/ 	.word	0x0000e7b0


	//   ....[21]....
        /*0964*/ 	.word	0x0000e810


	//   ....[22]....
        /*0968*/ 	.word	0x0000f480


	//   ....[23]....
        /*096c*/ 	.word	0x0000ff60


	//   ....[24]....
        /*0970*/ 	.word	0x000106a0


	//   ....[25]....
        /*0974*/ 	.word	0x000110b0


	//   ....[26]....
        /*0978*/ 	.word	0x000110d0


	//   ....[27]....
        /*097c*/ 	.word	0x00011e10


	//   ....[28]....
        /*0980*/ 	.word	0x00011e30


	//   ....[29]....
        /*0984*/ 	.word	0x00012c30


	//   ....[30]....
        /*0988*/ 	.word	0x00013900


	//   ....[31]....
        /*098c*/ 	.word	0x00013920


	//   ....[32]....
        /*0990*/ 	.word	0x00014050


	//   ....[33]....
        /*0994*/ 	.word	0x00014090


	//   ....[34]....
        /*0998*/ 	.word	0x000152a0


	//   ....[35]....
        /*099c*/ 	.word	0x000159d0


	//   ....[36]....
        /*09a0*/ 	.word	0x00016160


	//   ....[37]....
        /*09a4*/ 	.word	0x00016b60


	//   ....[38]....
        /*09a8*/ 	.word	0x00016b80


	//   ....[39]....
        /*09ac*/ 	.word	0x000178c0


	//   ....[40]....
        /*09b0*/ 	.word	0x000178e0


	//   ....[41]....
        /*09b4*/ 	.word	0x000186e0


	//   ....[42]....
        /*09b8*/ 	.word	0x00018e00


	//   ....[43]....
        /*09bc*/ 	.word	0x00018e10


	//   ....[44]....
        /*09c0*/ 	.word	0x00018e60


	//   ....[45]....
        /*09c4*/ 	.word	0x00018e70


	//   ....[46]....
        /*09c8*/ 	.word	0x00019d30


	//   ....[47]....
        /*09cc*/ 	.word	0x00019d50


	//   ....[48]....
        /*09d0*/ 	.word	0x00019d60


	//   ....[49]....
        /*09d4*/ 	.word	0x00019d70


	//   ....[50]....
        /*09d8*/ 	.word	0x0001a410


	//   ....[51]....
        /*09dc*/ 	.word	0x0001a420


	//   ....[52]....
        /*09e0*/ 	.word	0x0001a570


	//   ....[53]....
        /*09e4*/ 	.word	0x0001a580


	//   ....[54]....
        /*09e8*/ 	.word	0x0001a970


	//   ....[55]....
        /*09ec*/ 	.word	0x0001a980


	//   ....[56]....
        /*09f0*/ 	.word	0x0001aee0


	//   ....[57]....
        /*09f4*/ 	.word	0x0001aef0


	//   ....[58]....
        /*09f8*/ 	.word	0x0001bd00


	//   ....[59]....
        /*09fc*/ 	.word	0x0001bd10


	//   ....[60]....
        /*0a00*/ 	.word	0x0001be70


	//   ....[61]....
        /*0a04*/ 	.word	0x0001be80


	//   ....[62]....
        /*0a08*/ 	.word	0x0001c030


	//   ....[63]....
        /*0a0c*/ 	.word	0x0001c230


	//   ....[64]....
        /*0a10*/ 	.word	0x0001c260


	//   ....[65]....
        /*0a14*/ 	.word	0x0001c290


	//   ....[66]....
        /*0a18*/ 	.word	0x0001c2c0


	//   ....[67]....
        /*0a1c*/ 	.word	0x0001c2f0


	//   ....[68]....
        /*0a20*/ 	.word	0x0001c320


	//   ....[69]....
        /*0a24*/ 	.word	0x0001c4b0


	//   ....[70]....
        /*0a28*/ 	.word	0x0001c4e0


	//   ....[71]....
        /*0a2c*/ 	.word	0x0001c510


	//   ....[72]....
        /*0a30*/ 	.word	0x0001c540


	//   ....[73]....
        /*0a34*/ 	.word	0x0001c570


	//   ....[74]....
        /*0a38*/ 	.word	0x0001c5a0


	//   ....[75]....
        /*0a3c*/ 	.word	0x0001c630


	//   ....[76]....
        /*0a40*/ 	.word	0x0001c660


	//   ....[77]....
        /*0a44*/ 	.word	0x0001c670


	//   ....[78]....
        /*0a48*/ 	.word	0x0001c6b0


	//   ....[79]....
        /*0a4c*/ 	.word	0x0001df70


	//   ....[80]....
        /*0a50*/ 	.word	0x00020000


	//   ....[81]....
        /*0a54*/ 	.word	0x00020c50


	//   ....[82]....
        /*0a58*/ 	.word	0x00020c70


	//   ....[83]....
        /*0a5c*/ 	.word	0x00020d00


	//   ....[84]....
        /*0a60*/ 	.word	0x00020d20


	//   ....[85]....
        /*0a64*/ 	.word	0x00020dc0


	//   ....[86]....
        /*0a68*/ 	.word	0x00020de0


	//   ....[87]....
        /*0a6c*/ 	.word	0x00020df0


	//   ....[88]....
        /*0a70*/ 	.word	0x00020e00


	//   ....[89]....
        /*0a74*/ 	.word	0x00020f20


	//   ....[90]....
        /*0a78*/ 	.word	0x00020f30


	//   ....[91]....
        /*0a7c*/ 	.word	0x00020f40


	//   ....[92]....
        /*0a80*/ 	.word	0x00020fd0


	//   ....[93]....
        /*0a84*/ 	.word	0x00023d50


	//   ....[94]....
        /*0a88*/ 	.word	0x00023d70


	//   ....[95]....
        /*0a8c*/ 	.word	0x00023dd0


	//   ....[96]....
        /*0a90*/ 	.word	0x00023e00


	//   ....[97]....
        /*0a94*/ 	.word	0x00023e30


	//   ....[98]....
        /*0a98*/ 	.word	0x00023e60


	//   ....[99]....
        /*0a9c*/ 	.word	0x00023e90


	//   ....[100]....
        /*0aa0*/ 	.word	0x00023ec0


	//   ....[101]....
        /*0aa4*/ 	.word	0x00024050


	//   ....[102]....
        /*0aa8*/ 	.word	0x00024090


	//   ....[103]....
        /*0aac*/ 	.word	0x000240c0


	//   ....[104]....
        /*0ab0*/ 	.word	0x000240f0


	//   ....[105]....
        /*0ab4*/ 	.word	0x00024120


	//   ....[106]....
        /*0ab8*/ 	.word	0x00024150


	//   ....[107]....
        /*0abc*/ 	.word	0x00024210


	//   ....[108]....
        /*0ac0*/ 	.word	0x00024230


	//   ....[109]....
        /*0ac4*/ 	.word	0x00024250


	//   ....[110]....
        /*0ac8*/ 	.word	0x000242b0


	//   ....[111]....
        /*0acc*/ 	.word	0x00024cd0


	//   ....[112]....
        /*0ad0*/ 	.word	0x000250d0


	//   ....[113]....
        /*0ad4*/ 	.word	0x00025170


	//   ....[114]....
        /*0ad8*/ 	.word	0x00025200


	//   ....[115]....
        /*0adc*/ 	.word	0x00025250


	//   ....[116]....
        /*0ae0*/ 	.word	0x000252a0


	//   ....[117]....
        /*0ae4*/ 	.word	0x00025380


	//   ....[118]....
        /*0ae8*/ 	.word	0x00025410


	//   ....[119]....
        /*0aec*/ 	.word	0x00025460


	//   ....[120]....
        /*0af0*/ 	.word	0x000254b0


	//   ....[121]....
        /*0af4*/ 	.word	0x00025810


	//   ....[122]....
        /*0af8*/ 	.word	0x00025860


	//   ....[123]....
        /*0afc*/ 	.word	0x000258f0


	//   ....[124]....
        /*0b00*/ 	.word	0x00025980


	//   ....[125]....
        /*0b04*/ 	.word	0x00025a00


	//   ....[126]....
        /*0b08*/ 	.word	0x00025a50


	//   ....[127]....
        /*0b0c*/ 	.word	0x00025ae0


	//   ....[128]....
        /*0b10*/ 	.word	0x00025b70


	//   ....[129]....
        /*0b14*/ 	.word	0x00025bf0


	//   ....[130]....
        /*0b18*/ 	.word	0x00025c40


	//   ....[131]....
        /*0b1c*/ 	.word	0x00025cd0


	//   ....[132]....
        /*0b20*/ 	.word	0x00025d60


	//   ....[133]....
        /*0b24*/ 	.word	0x00025e20


	//   ....[134]....
        /*0b28*/ 	.word	0x00026110


	//   ....[135]....
        /*0b2c*/ 	.word	0x000262b0


	//   ....[136]....
        /*0b30*/ 	.word	0x00026300


	//   ....[137]....
        /*0b34*/ 	.word	0x00026370


	//   ....[138]....
        /*0b38*/ 	.word	0x00026440


	//   ....[139]....
        /*0b3c*/ 	.word	0x000264d0


	//   ....[140]....
        /*0b40*/ 	.word	0x000265e0


	//   ....[141]....
        /*0b44*/ 	.word	0x00026640


	//   ....[142]....
        /*0b48*/ 	.word	0x000266d0


	//   ....[143]....
        /*0b4c*/ 	.word	0x000267c0


	//   ....[144]....
        /*0b50*/ 	.word	0x000268b0


	//   ....[145]....
        /*0b54*/ 	.word	0x00026910


	//   ....[146]....
        /*0b58*/ 	.word	0x00026980


	//   ....[147]....
        /*0b5c*/ 	.word	0x00026d30


	//   ....[148]....
        /*0b60*/ 	.word	0x00026de0


	//   ....[149]....
        /*0b64*/ 	.word	0x00026f30


	//   ....[150]....
        /*0b68*/ 	.word	0x00026fb0


	//   ....[151]....
        /*0b6c*/ 	.word	0x00027020


	//   ....[152]....
        /*0b70*/ 	.word	0x00027090


	//   ....[153]....
        /*0b74*/ 	.word	0x00027100


	//   ....[154]....
        /*0b78*/ 	.word	0x00027180


	//   ....[155]....
        /*0b7c*/ 	.word	0x00027200


	//   ....[156]....
        /*0b80*/ 	.word	0x000272a0


	//   ....[157]....
        /*0b84*/ 	.word	0x00027310


	//   ....[158]....
        /*0b88*/ 	.word	0x00027380


	//   ....[159]....
        /*0b8c*/ 	.word	0x000273f0


	//   ....[160]....
        /*0b90*/ 	.word	0x00027470


	//   ....[161]....
        /*0b94*/ 	.word	0x000274e0


	//   ....[162]....
        /*0b98*/ 	.word	0x00027590


	//   ....[163]....
        /*0b9c*/ 	.word	0x000275e0


	//   ....[164]....
        /*0ba0*/ 	.word	0x00027670


	//   ....[165]....
        /*0ba4*/ 	.word	0x000277a0


	//----- nvinfo : EIATTR_REG_RECONFIG
	.align		4
.L_1275:
        /*0ba8*/ 	.byte	0x01, 0x54
	.zero		2


	//----- nvinfo : EIATTR_SYSCALL_OFFSETS
	.align		4
        /*0bac*/ 	.byte	0x04, 0x46
        /*0bae*/ 	.short	(.L_1277 - .L_1276)


	//   ....[0]....
.L_1276:
        /*0bb0*/ 	.word	0x000021c0


	//   ....[1]....
        /*0bb4*/ 	.word	0x00002310


	//   ....[2]....
        /*0bb8*/ 	.word	0x00007f10


	//   ....[3]....
        /*0bbc*/ 	.word	0x00008230


	//   ....[4]....
        /*0bc0*/ 	.word	0x0001fc60


	//   ....[5]....
        /*0bc4*/ 	.word	0x0001fdb0


	//   ....[6]....
        /*0bc8*/ 	.word	0x0001fea0


	//   ....[7]....
        /*0bcc*/ 	.word	0x00020710


	//----- nvinfo : EIATTR_MBARRIER_INSTR_OFFSETS
	.align		4
.L_1277:
        /*0bd0*/ 	.byte	0x04, 0x39
        /*0bd2*/ 	.short	(.L_1279 - .L_1278)


	//   ....[0]....
.L_1278:
        /*0bd4*/ 	.word	0x000002d0
        /*0bd8*/ 	.word	0x000000ff
        /*0bdc*/ 	.word	0x0002d800
        /*0be0*/ 	.short	0x0100
        /*0be2*/ 	.byte	0x08
	.zero		1


	//   ....[1]....
        /*0be4*/ 	.word	0x000002e0
        /*0be8*/ 	.word	0x000000ff
        /*0bec*/ 	.word	0x0002d820
        /*0bf0*/ 	.short	0x0100
        /*0bf2*/ 	.byte	0x08
	.zero		1


	//   ....[2]....
        /*0bf4*/ 	.word	0x000003d0
        /*0bf8*/ 	.word	0x000000ff
        /*0bfc*/ 	.word	0x0002d830
        /*0c00*/ 	.short	0x0100
        /*0c02*/ 	.byte	0x08
	.zero		1


	//   ....[3]....
        /*0c04*/ 	.word	0x000003e0
        /*0c08*/ 	.word	0x000000ff
        /*0c0c*/ 	.word	0x0002d840
        /*0c10*/ 	.short	0x0100
        /*0c12*/ 	.byte	0x08
	.zero		1


	//   ....[4]....
        /*0c14*/ 	.word	0x000003f0
        /*0c18*/ 	.word	0x000000ff
        /*0c1c*/ 	.word	0x0002d838
        /*0c20*/ 	.short	0x0100
        /*0c22*/ 	.byte	0x08
	.zero		1


	//   ....[5]....
        /*0c24*/ 	.word	0x00000400
        /*0c28*/ 	.word	0x000000ff
        /*0c2c*/ 	.word	0x0002d848
        /*0c30*/ 	.short	0x0100
        /*0c32*/ 	.byte	0x08
	.zero		1


	//   ....[6]....
        /*0c34*/ 	.word	0x00000530
        /*0c38*/ 	.word	0x000000ff
        /*0c3c*/ 	.word	0x0002d850
        /*0c40*/ 	.short	0x0100
        /*0c42*/ 	.byte	0x08
	.zero		1


	//   ....[7]....
        /*0c44*/ 	.word	0x00000540
        /*0c48*/ 	.word	0x000000ff
        /*0c4c*/ 	.word	0x0002d860
        /*0c50*/ 	.short	0x0100
        /*0c52*/ 	.byte	0x08
	.zero		1


	//   ....[8]....
        /*0c54*/ 	.word	0x00000550
        /*0c58*/ 	.word	0x000000ff
        /*0c5c*/ 	.word	0x0002d858
        /*0c60*/ 	.short	0x0100
        /*0c62*/ 	.byte	0x08
	.zero		1


	//   ....[9]....
        /*0c64*/ 	.word	0x00000560
        /*0c68*/ 	.word	0x000000ff
        /*0c6c*/ 	.word	0x0002d868
        /*0c70*/ 	.short	0x0100
        /*0c72*/ 	.byte	0x08
	.zero		1


	//   ....[10]....
        /*0c74*/ 	.word	0x00000650
        /*0c78*/ 	.word	0x000000ff
        /*0c7c*/ 	.word	0x0002d870
        /*0c80*/ 	.short	0x0100
        /*0c82*/ 	.byte	0x06
	.zero		1


	//   ....[11]....
        /*0c84*/ 	.word	0x00000660
        /*0c88*/ 	.word	0x000000ff
        /*0c8c*/ 	.word	0x0002d880
        /*0c90*/ 	.short	0x0100
        /*0c92*/ 	.byte	0x06
	.zero		1


	//   ....[12]....
        /*0c94*/ 	.word	0x00000670
        /*0c98*/ 	.word	0x000000ff
        /*0c9c*/ 	.word	0x0002d878
        /*0ca0*/ 	.short	0x0100
        /*0ca2*/ 	.byte	0x06
	.zero		1


	//   ....[13]....
        /*0ca4*/ 	.word	0x00000680
        /*0ca8*/ 	.word	0x000000ff
        /*0cac*/ 	.word	0x0002d888
        /*0cb0*/ 	.short	0x0100
        /*0cb2*/ 	.byte	0x06
	.zero		1


	//   ....[14]....
        /*0cb4*/ 	.word	0x000007b0
        /*0cb8*/ 	.word	0x000000ff
        /*0cbc*/ 	.word	0x0002d890
        /*0cc0*/ 	.short	0x0100
        /*0cc2*/ 	.byte	0x08
	.zero		1


	//   ....[15]....
        /*0cc4*/ 	.word	0x000007c0
        /*0cc8*/ 	.word	0x000000ff
        /*0ccc*/ 	.word	0x0002d8a0
        /*0cd0*/ 	.short	0x0100
        /*0cd2*/ 	.byte	0x08
	.zero		1


	//   ....[16]....
        /*0cd4*/ 	.word	0x000007d0
        /*0cd8*/ 	.word	0x000000ff
        /*0cdc*/ 	.word	0x0002d898
        /*0ce0*/ 	.short	0x0100
        /*0ce2*/ 	.byte	0x08
	.zero		1


	//   ....[17]....
        /*0ce4*/ 	.word	0x000007e0
        /*0ce8*/ 	.word	0x000000ff
        /*0cec*/ 	.word	0x0002d8a8
        /*0cf0*/ 	.short	0x0100
        /*0cf2*/ 	.byte	0x08
	.zero		1


	//   ....[18]....
        /*0cf4*/ 	.word	0x00000910
        /*0cf8*/ 	.word	0x000000ff
        /*0cfc*/ 	.word	0x0002d8b0
        /*0d00*/ 	.short	0x0100
        /*0d02*/ 	.byte	0x08
	.zero		1


	//   ....[19]....
        /*0d04*/ 	.word	0x00000920
        /*0d08*/ 	.word	0x000000ff
        /*0d0c*/ 	.word	0x0002d8c0
        /*0d10*/ 	.short	0x0100
        /*0d12*/ 	.byte	0x08
	.zero		1


	//   ....[20]....
        /*0d14*/ 	.word	0x00000930
        /*0d18*/ 	.word	0x000000ff
        /*0d1c*/ 	.word	0x0002d8b8
        /*0d20*/ 	.short	0x0100
        /*0d22*/ 	.byte	0x08
	.zero		1


	//   ....[21]....
        /*0d24*/ 	.word	0x00000940
        /*0d28*/ 	.word	0x000000ff
        /*0d2c*/ 	.word	0x0002d8c8
        /*0d30*/ 	.short	0x0100
        /*0d32*/ 	.byte	0x08
	.zero		1


	//   ....[22]....
        /*0d34*/ 	.word	0x00003760
        /*0d38*/ 	.word	0x0000000e
        /*0d3c*/ 	.word	0x0002d890
        /*0d40*/ 	.short	0x010a
        /*0d42*/ 	.byte	0x3f
	.zero		1


	//   ....[23]....
        /*0d44*/ 	.word	0x000052d0
        /*0d48*/ 	.word	0x0000000e
        /*0d4c*/ 	.word	0x0002d890
        /*0d50*/ 	.short	0x010a
        /*0d52*/ 	.byte	0x3f
	.zero		1


	//   ....[24]....
        /*0d54*/ 	.word	0x00006d70
        /*0d58*/ 	.word	0x0000000e
        /*0d5c*/ 	.word	0x0002d890
        /*0d60*/ 	.short	0x010a
        /*0d62*/ 	.byte	0x3f
	.zero		1


	//   ....[25]....
        /*0d64*/ 	.word	0x00006fe0
        /*0d68*/ 	.word	0x0000001c
        /*0d6c*/ 	.word	0x00000000
        /*0d70*/ 	.short	0x0101
        /*0d72*/ 	.byte	0x3f
	.zero		1


	//   ....[26]....
        /*0d74*/ 	.word	0x00007020
        /*0d78*/ 	.word	0x0000000e
        /*0d7c*/ 	.word	0x0002d8b0
        /*0d80*/ 	.short	0x010a
        /*0d82*/ 	.byte	0x3f
	.zero		1


	//   ....[27]....
        /*0d84*/ 	.word	0x00007360
        /*0d88*/ 	.word	0x0000000e
        /*0d8c*/ 	.word	0x00000000
        /*0d90*/ 	.short	0x0101
        /*0d92*/ 	.byte	0x3f
	.zero		1


	//   ....[28]....
        /*0d94*/ 	.word	0x00007fb0
        /*0d98*/ 	.word	0x00000002
        /*0d9c*/ 	.word	0x0002d800
        /*0da0*/ 	.short	0x010a
        /*0da2*/ 	.byte	0x3f
	.zero		1


	//   ....[29]....
        /*0da4*/ 	.word	0x00008000
        /*0da8*/ 	.word	0x00000002
        /*0dac*/ 	.word	0x0002d800
        /*0db0*/ 	.short	0x010a
        /*0db2*/ 	.byte	0x3f
	.zero		1


	//   ....[30]....
        /*0db4*/ 	.word	0x00008be0
        /*0db8*/ 	.word	0x00000002
        /*0dbc*/ 	.word	0x0002d800
        /*0dc0*/ 	.short	0x010a
        /*0dc2*/ 	.byte	0x3f
	.zero		1


	//   ....[31]....
        /*0dc4*/ 	.word	0x0000a930
        /*0dc8*/ 	.word	0x00000002
        /*0dcc*/ 	.word	0x0002d800
        /*0dd0*/ 	.short	0x010a
        /*0dd2*/ 	.byte	0x3f
	.zero		1


	//   ....[32]....
        /*0dd4*/ 	.word	0x0000c2f0
        /*0dd8*/ 	.word	0x00000000
        /*0ddc*/ 	.word	0x0002d830
        /*0de0*/ 	.short	0x010a
        /*0de2*/ 	.byte	0x3f
	.zero		1


	//   ....[33]....
        /*0de4*/ 	.word	0x0000c360
        /*0de8*/ 	.word	0x00000000
        /*0dec*/ 	.word	0x0002d830
        /*0df0*/ 	.short	0x010a
        /*0df2*/ 	.byte	0x3f
	.zero		1


	//   ....[34]....
        /*0df4*/ 	.word	0x0000c960
        /*0df8*/ 	.word	0x00000000
        /*0dfc*/ 	.word	0x00000000
        /*0e00*/ 	.short	0x0101
        /*0e02*/ 	.byte	0x3f
	.zero		1


	//   ....[35]....
        /*0e04*/ 	.word	0x0000f950
        /*0e08*/ 	.word	0x00000009
        /*0e0c*/ 	.word	0x0002d830
        /*0e10*/ 	.short	0x010a
        /*0e12*/ 	.byte	0x3f
	.zero		1


	//   ....[36]....
        /*0e14*/ 	.word	0x0000f9a0
        /*0e18*/ 	.word	0x00000009
        /*0e1c*/ 	.word	0x0002d830
        /*0e20*/ 	.short	0x010a
        /*0e22*/ 	.byte	0x3f
	.zero		1


	//   ....[37]....
        /*0e24*/ 	.word	0x0000fdc0
        /*0e28*/ 	.word	0x00000009
        /*0e2c*/ 	.word	0x0002d850
        /*0e30*/ 	.short	0x010a
        /*0e32*/ 	.byte	0x3f
	.zero		1


	//   ....[38]....
        /*0e34*/ 	.word	0x0000fe00
        /*0e38*/ 	.word	0x00000009
        /*0e3c*/ 	.word	0x0002d850
        /*0e40*/ 	.short	0x010a
        /*0e42*/ 	.byte	0x3f
	.zero		1


	//   ....[39]....
        /*0e44*/ 	.word	0x00010510
        /*0e48*/ 	.word	0x00000009
        /*0e4c*/ 	.word	0x00000000
        /*0e50*/ 	.short	0x0101
        /*0e52*/ 	.byte	0x3f
	.zero		1


	//   ....[40]....
        /*0e54*/ 	.word	0x00010ea0
        /*0e58*/ 	.word	0x00000008
        /*0e5c*/ 	.word	0x00000000
        /*0e60*/ 	.short	0x0101
        /*0e62*/ 	.byte	0x3f
	.zero		1


	//   ....[41]....
        /*0e64*/ 	.word	0x00013000
        /*0e68*/ 	.word	0x00000000
        /*0e6c*/ 	.word	0x0002d830
        /*0e70*/ 	.short	0x010a
        /*0e72*/ 	.byte	0x3f
	.zero		1


	//   ....[42]....
        /*0e74*/ 	.word	0x00013050
        /*0e78*/ 	.word	0x00000000
        /*0e7c*/ 	.word	0x0002d830
        /*0e80*/ 	.short	0x010a
        /*0e82*/ 	.byte	0x3f
	.zero		1


	//   ....[43]....
        /*0e84*/ 	.word	0x00013470
        /*0e88*/ 	.word	0x00000006
        /*0e8c*/ 	.word	0x0002d850
        /*0e90*/ 	.short	0x010a
        /*0e92*/ 	.byte	0x3f
	.zero		1


	//   ....[44]....
        /*0e94*/ 	.word	0x000134b0
        /*0e98*/ 	.word	0x00000006
        /*0e9c*/ 	.word	0x0002d850
        /*0ea0*/ 	.short	0x010a
        /*0ea2*/ 	.byte	0x3f
	.zero		1


	//   ....[45]....
        /*0ea4*/ 	.word	0x00014520
        /*0ea8*/ 	.word	0x0000000b
        /*0eac*/ 	.word	0x00000000
        /*0eb0*/ 	.short	0x0101
        /*0eb2*/ 	.byte	0x3f
	.zero		1


	//   ....[46]....
        /*0eb4*/ 	.word	0x00014530
        /*0eb8*/ 	.word	0x00000009
        /*0ebc*/ 	.word	0x00000000
        /*0ec0*/ 	.short	0x0101
        /*0ec2*/ 	.byte	0x3f
	.zero		1


	//   ....[47]....
        /*0ec4*/ 	.word	0x000153f0
        /*0ec8*/ 	.word	0x00000000
        /*0ecc*/ 	.word	0x0002d830
        /*0ed0*/ 	.short	0x010a
        /*0ed2*/ 	.byte	0x3f
	.zero		1


	//   ....[48]....
        /*0ed4*/ 	.word	0x00015440
        /*0ed8*/ 	.word	0x00000000
        /*0edc*/ 	.word	0x0002d830
        /*0ee0*/ 	.short	0x010a
        /*0ee2*/ 	.byte	0x3f
	.zero		1


	//   ....[49]....
        /*0ee4*/ 	.word	0x00015860
        /*0ee8*/ 	.word	0x00000006
        /*0eec*/ 	.word	0x0002d850
        /*0ef0*/ 	.short	0x010a
        /*0ef2*/ 	.byte	0x3f
	.zero		1


	//   ....[50]....
        /*0ef4*/ 	.word	0x000158a0
        /*0ef8*/ 	.word	0x00000006
        /*0efc*/ 	.word	0x0002d850
        /*0f00*/ 	.short	0x010a
        /*0f02*/ 	.byte	0x3f
	.zero		1


	//   ....[51]....
        /*0f04*/ 	.word	0x00015fc0
        /*0f08*/ 	.word	0x0000000a
        /*0f0c*/ 	.word	0x00000000
        /*0f10*/ 	.short	0x0101
        /*0f12*/ 	.byte	0x3f
	.zero		1


	//   ....[52]....
        /*0f14*/ 	.word	0x00016950
        /*0f18*/ 	.word	0x00000000
        /*0f1c*/ 	.word	0x00000000
        /*0f20*/ 	.short	0x0101
        /*0f22*/ 	.byte	0x3f
	.zero		1


	//   ....[53]....
        /*0f24*/ 	.word	0x00018760
        /*0f28*/ 	.word	0x00000007
        /*0f2c*/ 	.word	0x0002d850
        /*0f30*/ 	.short	0x010a
        /*0f32*/ 	.byte	0x3f
	.zero		1


	//   ....[54]....
        /*0f34*/ 	.word	0x00018810
        /*0f38*/ 	.word	0x00000007
        /*0f3c*/ 	.word	0x0002d850
        /*0f40*/ 	.short	0x010a
        /*0f42*/ 	.byte	0x3f
	.zero		1


	//   ....[55]....
        /*0f44*/ 	.word	0x00018ff0
        /*0f48*/ 	.word	0x0000000b
        /*0f4c*/ 	.word	0x00000000
        /*0f50*/ 	.short	0x0101
        /*0f52*/ 	.byte	0x3f
	.zero		1


	//   ....[56]....
        /*0f54*/ 	.word	0x0001a370
        /*0f58*/ 	.word	0x00000000
        /*0f5c*/ 	.word	0x00000000
        /*0f60*/ 	.short	0x0101
        /*0f62*/ 	.byte	0x3f
	.zero		1


	//   ....[57]....
        /*0f64*/ 	.word	0x0001a870
        /*0f68*/ 	.word	0x00000008
        /*0f6c*/ 	.word	0x00000000
        /*0f70*/ 	.short	0x0101
        /*0f72*/ 	.byte	0x3f
	.zero		1


	//   ....[58]....
        /*0f74*/ 	.word	0x0001e050
        /*0f78*/ 	.word	0x00000010
        /*0f7c*/ 	.word	0x0002d820
        /*0f80*/ 	.short	0x010a
        /*0f82*/ 	.byte	0x3f
	.zero		1


	//   ....[59]....
        /*0f84*/ 	.word	0x0001e110
        /*0f88*/ 	.word	0x0000000b
        /*0f8c*/ 	.word	0x0002d8a0
        /*0f90*/ 	.short	0x010a
        /*0f92*/ 	.byte	0x3f
	.zero		1


	//   ....[60]....
        /*0f94*/ 	.word	0x0001e520
        /*0f98*/ 	.word	0x0000000b
        /*0f9c*/ 	.word	0x0002d8c0
        /*0fa0*/ 	.short	0x010a
        /*0fa2*/ 	.byte	0x3f
	.zero		1


	//   ....[61]....
        /*0fa4*/ 	.word	0x0001ea60
        /*0fa8*/ 	.word	0x0000000a
        /*0fac*/ 	.word	0x0002d8a0
        /*0fb0*/ 	.short	0x010a
        /*0fb2*/ 	.byte	0x3f
	.zero		1


	//   ....[62]....
        /*0fb4*/ 	.word	0x0001ee60
        /*0fb8*/ 	.word	0x0000000a
        /*0fbc*/ 	.word	0x0002d8c0
        /*0fc0*/ 	.short	0x010a
        /*0fc2*/ 	.byte	0x3f
	.zero		1


	//   ....[63]....
        /*0fc4*/ 	.word	0x00020210
        /*0fc8*/ 	.word	0x00000000
        /*0fcc*/ 	.word	0x0002d840
        /*0fd0*/ 	.short	0x010a
        /*0fd2*/ 	.byte	0x3f
	.zero		1


	//   ....[64]....
        /*0fd4*/ 	.word	0x000210a0
        /*0fd8*/ 	.word	0x00000010
        /*0fdc*/ 	.word	0x0002d800
        /*0fe0*/ 	.short	0x0107
        /*0fe2*/ 	.byte	0x3f
	.zero		1


	//   ....[65]....
        /*0fe4*/ 	.word	0x00021190
        /*0fe8*/ 	.word	0x00000010
        /*0fec*/ 	.word	0x0002d800
        /*0ff0*/ 	.short	0x0101
        /*0ff2*/ 	.byte	0x3f
	.zero		1


	//   ....[66]....
        /*0ff4*/ 	.word	0x000211b0
        /*0ff8*/ 	.word	0x00000010
        /*0ffc*/ 	.word	0x0002d820
        /*1000*/ 	.short	0x010a
        /*1002*/ 	.byte	0x3f
	.zero		1


	//   ....[67]....
        /*1004*/ 	.word	0x000215a0
        /*1008*/ 	.word	0x00000003
        /*100c*/ 	.word	0x0002d840
        /*1010*/ 	.short	0x010a
        /*1012*/ 	.byte	0x3f
	.zero		1


	//   ....[68]....
        /*1014*/ 	.word	0x00021a00
        /*1018*/ 	.word	0x00000002
        /*101c*/ 	.word	0x0002d860
        /*1020*/ 	.short	0x010a
        /*1022*/ 	.byte	0x3f
	.zero		1


	//   ....[69]....
        /*1024*/ 	.word	0x00022130
        /*1028*/ 	.word	0x00000004
        /*102c*/ 	.word	0x0002d840
        /*1030*/ 	.short	0x010a
        /*1032*/ 	.byte	0x3f
	.zero		1


	//   ....[70]....
        /*1034*/ 	.word	0x00022590
        /*1038*/ 	.word	0x00000003
        /*103c*/ 	.word	0x0002d860
        /*1040*/ 	.short	0x010a
        /*1042*/ 	.byte	0x3f
	.zero		1


	//   ....[71]....
        /*1044*/ 	.word	0x00022c30
        /*1048*/ 	.word	0x00000004
        /*104c*/ 	.word	0x0002d840
        /*1050*/ 	.short	0x010a
        /*1052*/ 	.byte	0x3f
	.zero		1


	//   ....[72]....
        /*1054*/ 	.word	0x00023090
        /*1058*/ 	.word	0x00000003
        /*105c*/ 	.word	0x0002d860
        /*1060*/ 	.short	0x010a
        /*1062*/ 	.byte	0x3f
	.zero		1


	//   ....[73]....
        /*1064*/ 	.word	0x000236d0
        /*1068*/ 	.word	0x00000003
        /*106c*/ 	.word	0x0002d860
        /*1070*/ 	.short	0x010a
        /*1072*/ 	.byte	0x3f
	.zero		1


	//   ....[74]....
        /*1074*/ 	.word	0x00024c50
        /*1078*/ 	.word	0x00000009
        /*107c*/ 	.word	0x0002d820
        /*1080*/ 	.short	0x010a
        /*1082*/ 	.byte	0x3f
	.zero		1


	//   ....[75]....
        /*1084*/ 	.word	0x00024de0
        /*1088*/ 	.word	0x00000005
        /*108c*/ 	.word	0x00000000
        /*1090*/ 	.short	0x010a
        /*1092*/ 	.byte	0x3f
	.zero		1


	//   ....[76]....
        /*1094*/ 	.word	0x00024e50
        /*1098*/ 	.word	0x00000003
        /*109c*/ 	.word	0x00000000
        /*10a0*/ 	.short	0x010a
        /*10a2*/ 	.byte	0x3f
	.zero		1


	//   ....[77]....
        /*10a4*/ 	.word	0x00024eb0
        /*10a8*/ 	.word	0x00000013
        /*10ac*/ 	.word	0x00000000
        /*10b0*/ 	.short	0x010a
        /*10b2*/ 	.byte	0x3f
	.zero		1


	//   ....[78]....
        /*10b4*/ 	.word	0x00024ee0
        /*10b8*/ 	.word	0x00000007
        /*10bc*/ 	.word	0x00000000
        /*10c0*/ 	.short	0x010a
        /*10c2*/ 	.byte	0x3f
	.zero		1


	//   ....[79]....
        /*10c4*/ 	.word	0x00024f40
        /*10c8*/ 	.word	0x0000000e
        /*10cc*/ 	.word	0x0002d890
        /*10d0*/ 	.short	0x010a
        /*10d2*/ 	.byte	0x3f
	.zero		1


	//   ....[80]....
        /*10d4*/ 	.word	0x00024f90
        /*10d8*/ 	.word	0x0000000e
        /*10dc*/ 	.word	0x0002d890
        /*10e0*/ 	.short	0x010a
        /*10e2*/ 	.byte	0x3f
	.zero		1


	//   ....[81]....
        /*10e4*/ 	.word	0x00024fe0
        /*10e8*/ 	.word	0x0000000e
        /*10ec*/ 	.word	0x0002d890
        /*10f0*/ 	.short	0x010a
        /*10f2*/ 	.byte	0x3f
	.zero		1


	//   ....[82]....
        /*10f4*/ 	.word	0x00025030
        /*10f8*/ 	.word	0x0000000e
        /*10fc*/ 	.word	0x0002d8b0
        /*1100*/ 	.short	0x010a
        /*1102*/ 	.byte	0x3f
	.zero		1


	//   ....[83]....
        /*1104*/ 	.word	0x000252e0
        /*1108*/ 	.word	0x00000002
        /*110c*/ 	.word	0x0002d800
        /*1110*/ 	.short	0x010a
        /*1112*/ 	.byte	0x3f
	.zero		1


	//   ....[84]....
        /*1114*/ 	.word	0x000254f0
        /*1118*/ 	.word	0x00000002
        /*111c*/ 	.word	0x0002d800
        /*1120*/ 	.short	0x010a
        /*1122*/ 	.byte	0x3f
	.zero		1


	//   ....[85]....
        /*1124*/ 	.word	0x00025540
        /*1128*/ 	.word	0x00000000
        /*112c*/ 	.word	0x0002d830
        /*1130*/ 	.short	0x010a
        /*1132*/ 	.byte	0x3f
	.zero		1


	//   ....[86]....
        /*1134*/ 	.word	0x00025590
        /*1138*/ 	.word	0x00000009
        /*113c*/ 	.word	0x0002d830
        /*1140*/ 	.short	0x010a
        /*1142*/ 	.byte	0x3f
	.zero		1


	//   ....[87]....
        /*1144*/ 	.word	0x000255e0
        /*1148*/ 	.word	0x00000009
        /*114c*/ 	.word	0x0002d850
        /*1150*/ 	.short	0x010a
        /*1152*/ 	.byte	0x3f
	.zero		1


	//   ....[88]....
        /*1154*/ 	.word	0x00025630
        /*1158*/ 	.word	0x00000000
        /*115c*/ 	.word	0x0002d830
        /*1160*/ 	.short	0x010a
        /*1162*/ 	.byte	0x3f
	.zero		1


	//   ....[89]....
        /*1164*/ 	.word	0x00025680
        /*1168*/ 	.word	0x00000006
        /*116c*/ 	.word	0x0002d850
        /*1170*/ 	.short	0x010a
        /*1172*/ 	.byte	0x3f
	.zero		1


	//   ....[90]....
        /*1174*/ 	.word	0x000256d0
        /*1178*/ 	.word	0x00000000
        /*117c*/ 	.word	0x0002d830
        /*1180*/ 	.short	0x010a
        /*1182*/ 	.byte	0x3f
	.zero		1


	//   ....[91]....
        /*1184*/ 	.word	0x00025720
        /*1188*/ 	.word	0x00000006
        /*118c*/ 	.word	0x0002d850
        /*1190*/ 	.short	0x010a
        /*1192*/ 	.byte	0x3f
	.zero		1


	//   ....[92]....
        /*1194*/ 	.word	0x00025770
        /*1198*/ 	.word	0x00000007
        /*119c*/ 	.word	0x0002d850
        /*11a0*/ 	.short	0x010a
        /*11a2*/ 	.byte	0x3f
	.zero		1


	//   ....[93]....
        /*11a4*/ 	.word	0x00025ef0
        /*11a8*/ 	.word	0x00000010
        /*11ac*/ 	.word	0x0002d820
        /*11b0*/ 	.short	0x010a
        /*11b2*/ 	.byte	0x3f
	.zero		1


	//   ....[94]....
        /*11b4*/ 	.word	0x00025f40
        /*11b8*/ 	.word	0x0000000b
        /*11bc*/ 	.word	0x0002d8a0
        /*11c0*/ 	.short	0x010a
        /*11c2*/ 	.byte	0x3f
	.zero		1


	//   ....[95]....
        /*11c4*/ 	.word	0x00025f90
        /*11c8*/ 	.word	0x0000000b
        /*11cc*/ 	.word	0x0002d8c0
        /*11d0*/ 	.short	0x010a
        /*11d2*/ 	.byte	0x3f
	.zero		1


	//   ....[96]....
        /*11d4*/ 	.word	0x00025fe0
        /*11d8*/ 	.word	0x0000000a
        /*11dc*/ 	.word	0x0002d8a0
        /*11e0*/ 	.short	0x010a
        /*11e2*/ 	.byte	0x3f
	.zero		1


	//   ....[97]....
        /*11e4*/ 	.word	0x00026030
        /*11e8*/ 	.word	0x0000000a
        /*11ec*/ 	.word	0x0002d8c0
        /*11f0*/ 	.short	0x010a
        /*11f2*/ 	.byte	0x3f
	.zero		1


	//   ....[98]....
        /*11f4*/ 	.word	0x000261d0
        /*11f8*/ 	.word	0x00000000
        /*11fc*/ 	.word	0x0002d840
        /*1200*/ 	.short	0x010a
        /*1202*/ 	.byte	0x3f
	.zero		1


	//   ....[99]....
        /*1204*/ 	.word	0x00026a50
        /*1208*/ 	.word	0x00000010
        /*120c*/ 	.word	0x0002d820
        /*1210*/ 	.short	0x010a
        /*1212*/ 	.byte	0x3f
	.zero		1


	//   ....[100]....
        /*1214*/ 	.word	0x00026aa0
        /*1218*/ 	.word	0x00000003
        /*121c*/ 	.word	0x0002d840
        /*1220*/ 	.short	0x010a
        /*1222*/ 	.byte	0x3f
	.zero		1


	//   ....[101]....
        /*1224*/ 	.word	0x00026af0
        /*1228*/ 	.word	0x00000002
        /*122c*/ 	.word	0x0002d860
        /*1230*/ 	.short	0x010a
        /*1232*/ 	.byte	0x3f
	.zero		1


	//   ....[102]....
        /*1234*/ 	.word	0x00026b40
        /*1238*/ 	.word	0x00000004
        /*123c*/ 	.word	0x0002d840
        /*1240*/ 	.short	0x010a
        /*1242*/ 	.byte	0x3f
	.zero		1


	//   ....[103]....
        /*1244*/ 	.word	0x00026b90
        /*1248*/ 	.word	0x00000003
        /*124c*/ 	.word	0x0002d860
        /*1250*/ 	.short	0x010a
        /*1252*/ 	.byte	0x3f
	.zero		1


	//   ....[104]....
        /*1254*/ 	.word	0x00026be0
        /*1258*/ 	.word	0x00000004
        /*125c*/ 	.word	0x0002d840
        /*1260*/ 	.short	0x010a
        /*1262*/ 	.byte	0x3f
	.zero		1


	//   ....[105]....
        /*1264*/ 	.word	0x00026c30
        /*1268*/ 	.word	0x00000003
        /*126c*/ 	.word	0x0002d860
        /*1270*/ 	.short	0x010a
        /*1272*/ 	.byte	0x3f
	.zero		1


	//   ....[106]....
        /*1274*/ 	.word	0x00026c80
        /*1278*/ 	.word	0x00000003
        /*127c*/ 	.word	0x0002d860
        /*1280*/ 	.short	0x010a
        /*1282*/ 	.byte	0x3f
	.zero		1


	//   ....[107]....
        /*1284*/ 	.word	0x000276c0
        /*1288*/ 	.word	0x00000009
        /*128c*/ 	.word	0x0002d820
        /*1290*/ 	.short	0x010a
        /*1292*/ 	.byte	0x3f
	.zero		1


	//   ....[108]....
        /*1294*/ 	.word	0x00027860
        /*1298*/ 	.word	0x00000005
        /*129c*/ 	.word	0x00000000
        /*12a0*/ 	.short	0x010a
        /*12a2*/ 	.byte	0x3f
	.zero		1


	//   ....[109]....
        /*12a4*/ 	.word	0x000278b0
        /*12a8*/ 	.word	0x00000003
        /*12ac*/ 	.word	0x00000000
        /*12b0*/ 	.short	0x010a
        /*12b2*/ 	.byte	0x3f
	.zero		1


	//   ....[110]....
        /*12b4*/ 	.word	0x00027900
        /*12b8*/ 	.word	0x00000013
        /*12bc*/ 	.word	0x00000000
        /*12c0*/ 	.short	0x010a
        /*12c2*/ 	.byte	0x3f
	.zero		1


	//----- nvinfo : EIATTR_NUM_MBARRIERS
	.align		4
.L_1279:
        /*12c4*/ 	.byte	0x03, 0x38
        /*12c6*/ 	.short	0x0016


	//----- nvinfo : EIATTR_EXIT_INSTR_OFFSETS
	.align		4
        /*12c8*/ 	.byte	0x04, 0x1c
        /*12ca*/ 	.short	(.L_1281 - .L_1280)


	//   ....[0]....
.L_1280:
        /*12cc*/ 	.word	0x00024f30


	//----- nvinfo : EIATTR_MAX_THREADS
	.align		4
.L_1281:
        /*12d0*/ 	.byte	0x04, 0x05
        /*12d2*/ 	.short	(.L_1283 - .L_1282)
.L_1282:
        /*12d4*/ 	.word	0x00000200
        /*12d8*/ 	.word	0x00000001
        /*12dc*/ 	.word	0x00000001


	//----- nvinfo : EIATTR_CRS_STACK_SIZE
	.align		4
.L_1283:
        /*12e0*/ 	.byte	0x04, 0x1e
        /*12e2*/ 	.short	(.L_1285 - .L_1284)
.L_1284:
        /*12e4*/ 	.word	0x00000000


	//----- nvinfo : EIATTR_CBANK_PARAM_SIZE
	.align		4
.L_1285:
        /*12e8*/ 	.byte	0x03, 0x19
        /*12ea*/ 	.short	0x0af0


	//----- nvinfo : EIATTR_PARAM_CBANK
	.align		4
        /*12ec*/ 	.byte	0x04, 0x0a
        /*12ee*/ 	.short	(.L_1287 - .L_1286)
	.align		4
.L_1286:
        /*12f0*/ 	.word	index@(.nv.constant0._ZN7cutlass13device_kernelIN5flash11enable_sm90INS1_16FlashAttnFwdSm90INS1_25CollectiveMainloopFwdSm90ILi2EN4cute5tupleIJNS5_1CILi1EEES8_S8_EEENS6_IJNS7_ILi192EEENS7_ILi128EEENS7_ILi96EEEEEELi96ENS_10bfloat16_tEfNS_4arch4Sm90ELb0ELb1ELb0ELb1ELb0ELb1ELb0ELb0ELb1ELb1ELb1ELb0EEENS1_21CollectiveEpilogueFwdINS6_IJSA_SC_SB_EEES9_SE_SG_Li384ELb1ELb1ELb1ELb0EEENS1_36VarlenDynamicPersistentTileSchedulerILi192ELi128ELi384ELi128ELb1ELb1ELb1ELb1ELb0ELb1EEEEEEEEEvNT_6ParamsE)
        /*12f4*/ 	.short	0x0210
        /*12f6*/ 	.short	0x0af0


	//----- nvinfo : EIATTR_SW_WAR
	.align		4
.L_1287:
        /*12f8*/ 	.byte	0x04, 0x36
        /*12fa*/ 	.short	(.L_1289 - .L_1288)
.L_1288:
        /*12fc*/ 	.word	0x00000008
.L_1289:


//--------------------- .nv.info._ZN7cutlass13device_kernelIN5flash11enable_sm90INS1_16FlashAttnFwdSm90INS1_25CollectiveMainloopFwdSm90ILi2EN4cute5tupleIJNS5_1CILi1EEES8_S8_EEENS6_IJNS7_ILi192EEENS7_ILi144EEENS7_ILi96EEEEEELi96ENS_10bfloat16_tEfNS_4arch4Sm90ELb1ELb0ELb0ELb0ELb0ELb0ELb0ELb0ELb1ELb1ELb1ELb0EEENS1_21CollectiveEpilogueFwdINS6_IJSA_SC_SB_EEES9_SE_SG_Li384ELb0ELb1ELb1ELb0EEENS1_19SingleTileSchedulerILb0ELb1ELb1ELi192EEEEEEEEEvNT_6ParamsE --------------------------
	.section	.nv.info._ZN7cutlass13device_kernelIN5flash11enable_sm90INS1_16FlashAttnFwdSm90INS1_25CollectiveMainloopFwdSm90ILi2EN4cute5tupleIJNS5_1CILi1EEES8_S8_EEENS6_IJNS7_ILi192EEENS7_ILi144EEENS7_ILi96EEEEEELi96ENS_10bfloat16_tEfNS_4arch4Sm90ELb1ELb0ELb0ELb0ELb0ELb0ELb0ELb0ELb1ELb1ELb1ELb0EEENS1_21CollectiveEpilogueFwdINS6_IJSA_SC_SB_EEES9_SE_SG_Li384ELb0ELb1ELb1ELb0EEENS1_19SingleTileSchedulerILb0ELb1ELb1ELi192EEEEEEEEEvNT_6ParamsE,"",@"SHT_CUDA_INFO"
	.sectionflags	@""
	.align	4


	//----- nvinfo : EIATTR_CUDA_API_VERSION
	.align		4
        /*0000*/ 	.byte	0x04, 0x37
        /*0002*/ 	.short	(.L_1291 - .L_1290)
.L_1290:
        /*0004*/ 	.word	0x00000082


	//----- nvinfo : EIATTR_KPARAM_INFO
	.align		4
.L_1291:
        /*0008*/ 	.byte	0x04, 0x17
        /*000a*/ 	.short	(.L_1293 - .L_1292)
.L_1292:
        /*000c*/ 	.word	0x00000000
        /*0010*/ 	.short	0x0000
        /*0012*/ 	.short	0x0070
        /*0014*/ 	.byte	0x00, 0xf0, 0x01, 0x28


	//----- nvinfo : EIATTR_SPARSE_MMA_MASK
	.align		4
.L_1293:
        /*0018*/ 	.byte	0x03, 0x50
        /*001a*/ 	.short	0x0000


	//----- nvinfo : EIATTR_MAXREG_COUNT
	.align		4
        /*001c*/ 	.byte	0x03, 0x1b
        /*001e*/ 	.short	0x0080


	//----- nvinfo : EIATTR_NUM_BARRIERS
	.align		4
        /*0020*/ 	.byte	0x02, 0x4c
        /*0022*/ 	.byte	0x10
	.zero		1


	//----- nvinfo : EIATTR_EXTERNS
	.align		4
        /*0024*/ 	.byte	0x04, 0x0f
        /*0026*/ 	.short	(.L_1295 - .L_1294)


	//   ....[0]....
	.align		4
.L_1294:
        /*0028*/ 	.word	index@(__assertfail)


	//----- nvinfo : EIATTR_ANNOTATIONS
	.align		4
.L_1295:
        /*002c*/ 	.byte	0x04, 0x55
        /*002e*/ 	.short	(.L_1297 - .L_1296)


	//   ....[0]....
.L_1296:
        /*0030*/ 	.word	0x00000001
        /*0034*/ 	.byte	0xa0, 0x0a, 0x00, 0x00, 0x01, 0x00, 0x00, 0x00, 0x70, 0xd4, 0x00, 0x00, 0x01, 0x00, 0x00, 0x00
        /*0044*/ 	.byte	0x10, 0xe7, 0x00, 0x00


	//----- nvinfo : EIATTR_MERCURY_ISA_VERSION
	.align		4
.L_1297:
        /*0048*/ 	.byte	0x03, 0x5f
        /*004a*/ 	.short	0x0101


	//----- nvinfo : EIATTR_INT_WARP_WIDE_INSTR_OFFSETS
	.align		4
        /*004c*/ 	.byte	0x04, 0x31
        /*004e*/ 	.short	(.L_1299 - .L_1298)


	//   ....[0]....
.L_1298:
        /*0050*/ 	.word	0x00000120


	//   ....[1]....
        /*0054*/ 	.word	0x000001c0


	//   ....[2]....
        /*0058*/ 	.word	0x00000230


	//----- nvinfo : EIATTR_COOP_GROUP_MASK_REGIDS
	.align		4
.L_1299:
        /*005c*/ 	.byte	0x04, 0x29
        /*005e*/ 	.short	(.L_1301 - .L_1300)


	//   ....[0]....
.L_1300:
        /*0060*/ 	.word	0xffffffff


	//   ....[1]....
        /*0064*/ 	.word	0xffffffff


	//   ....[2]....
        /*0068*/ 	.word	0xffffffff


	//   ....[3]....
        /*006c*/ 	.word	0xffffffff


	//   ....[4]....
        /*0070*/ 	.word	0xffffffff


	//   ....[5]....
        /*0074*/ 	.word	0xffffffff


	//   ....[6]....
        /*0078*/ 	.word	0xffffffff


	//   ....[7]....
        /*007c*/ 	.word	0xffffffff


	//   ....[8]....
        /*0080*/ 	.word	0xffffffff


	//   ....[9]....
        /*0084*/ 	.word	0xffffffff


	//   ....[10]....
        /*0088*/ 	.word	0xffffffff


	//   ....[11]....
        /*008c*/ 	.word	0xffffffff


	//   ....[12]....
        /*0090*/ 	.word	0xffffffff


	//   ....[13]....
        /*0094*/ 	.word	0xffffffff


	//   ....[14]....
        /*0098*/ 	.word	0xffffffff


	//   ....[15]....
        /*009c*/ 	.word	0xffffffff


	//   ....[16]....
        /*00a0*/ 	.word	0xffffffff


	//   ....[17]....
        /*00a4*/ 	.word	0xffffffff


	//   ....[18]....
        /*00a8*/ 	.word	0xffffffff


	//   ....[19]....
        /*00ac*/ 	.word	0xffffffff


	//   ....[20]....
        /*00b0*/ 	.word	0xffffffff


	//   ....[21]....
        /*00b4*/ 	.word	0xffffffff


	//   ....[22]....
        /*00b8*/ 	.word	0xffffffff


	//   ....[23]....
        /*00bc*/ 	.word	0xffffffff


	//   ....[24]....
        /*00c0*/ 	.word	0xffffffff


	//   ....[25]....
        /*00c4*/ 	.word	0xffffffff


	//   ....[26]....
        /*00c8*/ 	.word	0xffffffff


	//   ....[27]....
        /*00cc*/ 	.word	0xffffffff


	//   ....[28]....
        /*00d0*/ 	.word	0xffffffff


	//   ....[29]....
        /*00d4*/ 	.word	0xffffffff


	//   ....[30]....
        /*00d8*/ 	.word	0xffffffff


	//   ....[31]....
        /*00dc*/ 	.word	0xffffffff


	//   ....[32]....
        /*00e0*/ 	.word	0xffffffff


	//   ....[33]....
        /*00e4*/ 	.word	0xffffffff


	//   ....[34]....
        /*00e8*/ 	.word	0xffffffff


	//   ....[35]....
        /*00ec*/ 	.word	0xffffffff


	//   ....[36]....
        /*00f0*/ 	.word	0xffffffff


	//   ....[37]....
        /*00f4*/ 	.word	0xffffffff


	//   ....[38]....
        /*00f8*/ 	.word	0xffffffff


	//   ....[39]....
        /*00fc*/ 	.word	0xffffffff


	//   ....[40]....
        /*0100*/ 	.word	0xffffffff


	//   ....[41]....
        /*0104*/ 	.word	0xffffffff


	//   ....[42]....
        /*0108*/ 	.word	0xffffffff


	//   ....[43]....
        /*010c*/ 	.word	0xffffffff


	//   ....[44]....
        /*0110*/ 	.word	0xffffffff


	//   ....[45]....
        /*0114*/ 	.word	0xffffffff


	//   ....[46]....
        /*0118*/ 	.word	0xffffffff


	//   ....[47]....
        /*011c*/ 	.word	0xffffffff


	//   ....[48]....
        /*0120*/ 	.word	0xffffffff


	//   ....[49]....
        /*0124*/ 	.word	0xffffffff


	//   ....[50]....
        /*0128*/ 	.word	0xffffffff


	//   ....[51]....
        /*012c*/ 	.word	0xffffffff


	//   ....[52]....
        /*0130*/ 	.word	0xffffffff


	//   ....[53]....
        /*0134*/ 	.word	0xffffffff


	//   ....[54]....
        /*0138*/ 	.word	0x0500000f


	//   ....[55]....
        /*013c*/ 	.word	0x0500000f


	//   ....[56]....
        /*0140*/ 	.word	0x0500000f


	//   ....[57]....
        /*0144*/ 	.word	0x0500000f


	//   ....[58]....
        /*0148*/ 	.word	0x0500000f


	//   ....[59]....
        /*014c*/ 	.word	0x0500000f


	//   ....[60]....
        /*0150*/ 	.word	0x0500000f


	//   ....[61]....
        /*0154*/ 	.word	0x0500000f


	//   ....[62]....
        /*0158*/ 	.word	0x0500000f


	//   ....[63]....
        /*015c*/ 	.word	0x0500000f


	//   ....[64]....
        /*0160*/ 	.word	0x0500000f


	//   ....[65]....
        /*0164*/ 	.word	0x0500000f


	//   ....[66]....
        /*0168*/ 	.word	0x0500000f


	//   ....[67]....
        /*016c*/ 	.word	0x0500000f


	//----- nvinfo : EIATTR_COOP_GROUP_INSTR_OFFSETS
	.align		4
.L_1301:
        /*0170*/ 	.byte	0x04, 0x28
        /*0172*/ 	.short	(.L_1303 - .L_1302)


	//   ....[0]....
.L_1302:
        /*0174*/ 	.word	0x00000060


	//   ....[1]....
        /*0178*/ 	.word	0x00000130


	//   ....[2]....
        /*017c*/ 	.word	0x000001e0


	//   ....[3]....
        /*0180*/ 	.word	0x000003a0


	//   ....[4]....
        /*0184*/ 	.word	0x00000500


	//   ....[5]....
        /*0188*/ 	.word	0x00000620


	//   ....[6]....
        /*018c*/ 	.word	0x00000780


	//   ....[7]....
        /*0190*/ 	.word	0x00001110


	//   ....[8]....
        /*0194*/ 	.word	0x00001980


	//   ....[9]....
        /*0198*/ 	.word	0x000019b0


	//   ....[10]....
        /*019c*/ 	.word	0x00003310


	//   ....[11]....
        /*01a0*/ 	.word	0x00003330


	//   ....[12]....
        /*01a4*/ 	.word	0x00003d80


	//   ....[13]....
        /*01a8*/ 	.word	0x00003df0


	//   ....[14]....
        /*01ac*/ 	.word	0x00004ec0


	//   ....[15]....
        /*01b0*/ 	.word	0x000068e0


	//   ....[16]....
        /*01b4*/ 	.word	0x00006900


	//   ....[17]....
        /*01b8*/ 	.word	0x00007110


	//   ....[18]....
        /*01bc*/ 	.word	0x00007210


	//   ....[19]....
        /*01c0*/ 	.word	0x00007c80


	//   ....[20]....
        /*01c4*/ 	.word	0x00007d50


	//   ....[21]....
        /*01c8*/ 	.word	0x00009080


	//   ....[22]....
        /*01cc*/ 	.word	0x0000aff0


	//   ....[23]....
        /*01d0*/ 	.word	0x0000b020


	//   ....[24]....
        /*01d4*/ 	.word	0x0000b640


	//   ....[25]....
        /*01d8*/ 	.word	0x0000b6d0


	//   ....[26]....
        /*01dc*/ 	.word	0x0000ca70


	//   ....[27]....
        /*01e0*/ 	.word	0x0000cb70


	//   ....[28]....
        /*01e4*/ 	.word	0x0000cbd0


	//   ....[29]....
        /*01e8*/ 	.word	0x0000cca0


	//   ....[30]....
        /*01ec*/ 	.word	0x0000ccc0


	//   ....[31]....
        /*01f0*/ 	.word	0x0000dbc0


	//   ....[32]....
        /*01f4*/ 	.word	0x0000dbd0


	//   ....[33]....
        /*01f8*/ 	.word	0x0000dbe0


	//   ....[34]....
        /*01fc*/ 	.word	0x0000dbf0


	//   ....[35]....
        /*0200*/ 	.word	0x0000dcd0


	//   ....[36]....
        /*0204*/ 	.word	0x0000dcf0


	//   ....[37]....
        /*0208*/ 	.word	0x0000e1a0


	//   ....[38]....
        /*020c*/ 	.word	0x0000e1b0


	//   ....[39]....
        /*0210*/ 	.word	0x0000ea40


	//   ....[40]....
        /*0214*/ 	.word	0x0000f510


	//   ....[41]....
        /*0218*/ 	.word	0x00010030


	//   ....[42]....
        /*021c*/ 	.word	0x00010060


	//   ....[43]....
        /*0220*/ 	.word	0x00010080


	//   ....[44]....
        /*0224*/ 	.word	0x00010090


	//   ....[45]....
        /*0228*/ 	.word	0x000100b0


	//   ....[46]....
        /*022c*/ 	.word	0x00010160


	//   ....[47]....
        /*0230*/ 	.word	0x00010190


	//   ....[48]....
        /*0234*/ 	.word	0x00010200


	//   ....[49]....
        /*0238*/ 	.word	0x00010230


	//   ....[50]....
        /*023c*/ 	.word	0x00010250


	//   ....[51]....
        /*0240*/ 	.word	0x000102b0


	//   ....[52]....
        /*0244*/ 	.word	0x000102c0


	//   ....[53]....
        /*0248*/ 	.word	0x00012830


	//   ....[54]....
        /*024c*/ 	.word	0x00012d80


	//   ....[55]....
        /*0250*/ 	.word	0x00012f10


	//   ....[56]....
        /*0254*/ 	.word	0x00012f60


	//   ....[57]....
        /*0258*/ 	.word	0x00013000


	//   ....[58]....
        /*025c*/ 	.word	0x000130d0


	//   ....[59]....
        /*0260*/ 	.word	0x00013150


	//   ....[60]....
        /*0264*/ 	.word	0x00013220


	//   ....[61]....
        /*0268*/ 	.word	0x000132a0


	//   ....[62]....
        /*026c*/ 	.word	0x00013360


	//   ....[63]....
        /*0270*/ 	.word	0x00013410


	//   ....[64]....
        /*0274*/ 	.word	0x000134e0


	//   ....[65]....
        /*0278*/ 	.word	0x00013560


	//   ....[66]....
        /*027c*/ 	.word	0x00013640


	//   ....[67]....
        /*0280*/ 	.word	0x00013a40


	//----- nvinfo : EIATTR_REG_RECONFIG
	.align		4
.L_1303:
        /*0284*/ 	.byte	0x01, 0x54
	.zero		2


	//----- nvinfo : EIATTR_SYSCALL_OFFSETS
	.align		4
        /*0288*/ 	.byte	0x04, 0x46
        /*028a*/ 	.short	(.L_1305 - .L_1304)


	//   ....[0]....
.L_1304:
        /*028c*/ 	.word	0x00001310


	//   ....[1]....
        /*0290*/ 	.word	0x0000f1d0


	//   ....[2]....
        /*0294*/ 	.word	0x0000f310


	//   ....[3]....
        /*0298*/ 	.word	0x0000f400


	//   ....[4]....
        /*029c*/ 	.word	0x0000fb50


	//----- nvinfo : EIATTR_MBARRIER_INSTR_OFFSETS
	.align		4
.L_1305:
        /*02a0*/ 	.byte	0x04, 0x39
        /*02a2*/ 	.short	(.L_1307 - .L_1306)


	//   ....[0]....
.L_1306:
        /*02a4*/ 	.word	0x00000250
        /*02a8*/ 	.word	0x000000ff
        /*02ac*/ 	.word	0x00031c00
        /*02b0*/ 	.short	0x0100
        /*02b2*/ 	.byte	0x08
	.zero		1


	//   ....[1]....
        /*02b4*/ 	.word	0x00000260
        /*02b8*/ 	.word	0x000000ff
        /*02bc*/ 	.word	0x00031c20
        /*02c0*/ 	.short	0x0100
        /*02c2*/ 	.byte	0x08
	.zero		1


	//   ....[2]....
        /*02c4*/ 	.word	0x00000350
        /*02c8*/ 	.word	0x000000ff
        /*02cc*/ 	.word	0x00031c30
        /*02d0*/ 	.short	0x0100
        /*02d2*/ 	.byte	0x08
	.zero		1


	//   ....[3]....
        /*02d4*/ 	.word	0x00000360
        /*02d8*/ 	.word	0x000000ff
        /*02dc*/ 	.word	0x00031c40
        /*02e0*/ 	.short	0x0100
        /*02e2*/ 	.byte	0x08
	.zero		1


	//   ....[4]....
        /*02e4*/ 	.word	0x00000370
        /*02e8*/ 	.word	0x000000ff
        /*02ec*/ 	.word	0x00031c38
        /*02f0*/ 	.short	0x0100
        /*02f2*/ 	.byte	0x08
	.zero		1


	//   ....[5]....
        /*02f4*/ 	.word	0x00000380
        /*02f8*/ 	.word	0x000000ff
        /*02fc*/ 	.word	0x00031c48
        /*0300*/ 	.short	0x0100
        /*0302*/ 	.byte	0x08
	.zero		1


	//   ....[6]....
        /*0304*/ 	.word	0x000004b0
        /*0308*/ 	.word	0x000000ff
        /*030c*/ 	.word	0x00031c50
        /*0310*/ 	.short	0x0100
        /*0312*/ 	.byte	0x08
	.zero		1


	//   ....[7]....
        /*0314*/ 	.word	0x000004c0
        /*0318*/ 	.word	0x000000ff
        /*031c*/ 	.word	0x00031c60
        /*0320*/ 	.short	0x0100
        /*0322*/ 	.byte	0x08
	.zero		1


	//   ....[8]....
        /*0324*/ 	.word	0x000004d0
        /*0328*/ 	.word	0x000000ff
        /*032c*/ 	.word	0x00031c58
        /*0330*/ 	.short	0x0100
        /*0332*/ 	.byte	0x08
	.zero		1


	//   ....[9]....
        /*0334*/ 	.word	0x000004e0
        /*0338*/ 	.word	0x000000ff
        /*033c*/ 	.word	0x00031c68
        /*0340*/ 	.short	0x0100
        /*0342*/ 	.byte	0x08
	.zero		1


	//   ....[10]....
        /*0344*/ 	.word	0x000005d0
        /*0348*/ 	.word	0x000000ff
        /*034c*/ 	.word	0x00031c70
        /*0350*/ 	.short	0x0100
        /*0352*/ 	.byte	0x06
	.zero		1


	//   ....[11]....
        /*0354*/ 	.word	0x000005e0
        /*0358*/ 	.word	0x000000ff
        /*035c*/ 	.word	0x00031c80
        /*0360*/ 	.short	0x0100
        /*0362*/ 	.byte	0x06
	.zero		1


	//   ....[12]....
        /*0364*/ 	.word	0x000005f0
        /*0368*/ 	.word	0x000000ff
        /*036c*/ 	.word	0x00031c78
        /*0370*/ 	.short	0x0100
        /*0372*/ 	.byte	0x06
	.zero		1


	//   ....[13]....
        /*0374*/ 	.word	0x00000600
        /*0378*/ 	.word	0x000000ff
        /*037c*/ 	.word	0x00031c88
        /*0380*/ 	.short	0x0100
        /*0382*/ 	.byte	0x06
	.zero		1


	//   ....[14]....
        /*0384*/ 	.word	0x00000730
        /*0388*/ 	.word	0x000000ff
        /*038c*/ 	.word	0x00031c90
        /*0390*/ 	.short	0x0100
        /*0392*/ 	.byte	0x08
	.zero		1


	//   ....[15]....
        /*0394*/ 	.word	0x00000740
        /*0398*/ 	.word	0x000000ff
        /*039c*/ 	.word	0x00031ca0
        /*03a0*/ 	.short	0x0100
        /*03a2*/ 	.byte	0x08
	.zero		1


	//   ....[16]....
        /*03a4*/ 	.word	0x00000750
        /*03a8*/ 	.word	0x000000ff
        /*03ac*/ 	.word	0x00031c98
        /*03b0*/ 	.short	0x0100
        /*03b2*/ 	.byte	0x08
	.zero		1


	//   ....[17]....
        /*03b4*/ 	.word	0x00000760
        /*03b8*/ 	.word	0x000000ff
        /*03bc*/ 	.word	0x00031ca8
        /*03c0*/ 	.short	0x0100
        /*03c2*/ 	.byte	0x08
	.zero		1


	//   ....[18]....
        /*03c4*/ 	.word	0x00000890
        /*03c8*/ 	.word	0x000000ff
        /*03cc*/ 	.word	0x00031cb0
        /*03d0*/ 	.short	0x0100
        /*03d2*/ 	.byte	0x08
	.zero		1


	//   ....[19]....
        /*03d4*/ 	.word	0x000008a0
        /*03d8*/ 	.word	0x000000ff
        /*03dc*/ 	.word	0x00031cc0
        /*03e0*/ 	.short	0x0100
        /*03e2*/ 	.byte	0x08
	.zero		1


	//   ....[20]....
        /*03e4*/ 	.word	0x000008b0
        /*03e8*/ 	.word	0x000000ff
        /*03ec*/ 	.word	0x00031cb8
        /*03f0*/ 	.short	0x0100
        /*03f2*/ 	.byte	0x08
	.zero		1


	//   ....[21]....
        /*03f4*/ 	.word	0x000008c0
        /*03f8*/ 	.word	0x000000ff
        /*03fc*/ 	.word	0x00031cc8
        /*0400*/ 	.short	0x0100
        /*0402*/ 	.byte	0x08
	.zero		1


	//   ....[22]....
        /*0404*/ 	.word	0x00001340
        /*0408*/ 	.word	0x000000ff
        /*040c*/ 	.word	0x00031c00
        /*0410*/ 	.short	0x010a
        /*0412*/ 	.byte	0x38
	.zero		1


	//   ....[23]....
        /*0414*/ 	.word	0x00001390
        /*0418*/ 	.word	0x000000ff
        /*041c*/ 	.word	0x00031c30
        /*0420*/ 	.short	0x010a
        /*0422*/ 	.byte	0x38
	.zero		1


	//   ....[24]....
        /*0424*/ 	.word	0x00001400
        /*0428*/ 	.word	0x000000ff
        /*042c*/ 	.word	0x00031c30
        /*0430*/ 	.short	0x010a
        /*0432*/ 	.byte	0x38
	.zero		1


	//   ....[25]....
        /*0434*/ 	.word	0x00004160
        /*0438*/ 	.word	0x00000015
        /*043c*/ 	.word	0x00000000
        /*0440*/ 	.short	0x0101
        /*0442*/ 	.byte	0x3f
	.zero		1


	//   ....[26]....
        /*0444*/ 	.word	0x00005000
        /*0448*/ 	.word	0x000000ff
        /*044c*/ 	.word	0x00031c30
        /*0450*/ 	.short	0x010a
        /*0452*/ 	.byte	0x06
	.zero		1


	//   ....[27]....
        /*0454*/ 	.word	0x00005040
        /*0458*/ 	.word	0x000000ff
        /*045c*/ 	.word	0x00031c30
        /*0460*/ 	.short	0x010a
        /*0462*/ 	.byte	0x06
	.zero		1


	//   ....[28]....
        /*0464*/ 	.word	0x00006700
        /*0468*/ 	.word	0x000000ff
        /*046c*/ 	.word	0x00031c50
        /*0470*/ 	.short	0x010a
        /*0472*/ 	.byte	0x06
	.zero		1


	//   ....[29]....
        /*0474*/ 	.word	0x00006740
        /*0478*/ 	.word	0x000000ff
        /*047c*/ 	.word	0x00031c50
        /*0480*/ 	.short	0x010a
        /*0482*/ 	.byte	0x06
	.zero		1


	//   ....[30]....
        /*0484*/ 	.word	0x00008450
        /*0488*/ 	.word	0x0000004b
        /*048c*/ 	.word	0x00000000
        /*0490*/ 	.short	0x0101
        /*0492*/ 	.byte	0x3f
	.zero		1


	//   ....[31]....
        /*0494*/ 	.word	0x000084f0
        /*0498*/ 	.word	0x0000008d
        /*049c*/ 	.word	0x00000000
        /*04a0*/ 	.short	0x0101
        /*04a2*/ 	.byte	0x3f
	.zero		1


	//   ....[32]....
        /*04a4*/ 	.word	0x00009430
        /*04a8*/ 	.word	0x000000ff
        /*04ac*/ 	.word	0x00031c30
        /*04b0*/ 	.short	0x010a
        /*04b2*/ 	.byte	0x05
	.zero		1


	//   ....[33]....
        /*04b4*/ 	.word	0x00009470
        /*04b8*/ 	.word	0x000000ff
        /*04bc*/ 	.word	0x00031c30
        /*04c0*/ 	.short	0x010a
        /*04c2*/ 	.byte	0x05
	.zero		1


	//   ....[34]....
        /*04c4*/ 	.word	0x0000ab40
        /*04c8*/ 	.word	0x000000ff
        /*04cc*/ 	.word	0x00031c50
        /*04d0*/ 	.short	0x010a
        /*04d2*/ 	.byte	0x05
	.zero		1


	//   ....[35]....
        /*04d4*/ 	.word	0x0000ab80
        /*04d8*/ 	.word	0x000000ff
        /*04dc*/ 	.word	0x00031c50
        /*04e0*/ 	.short	0x010a
        /*04e2*/ 	.byte	0x05
	.zero		1


	//   ....[36]....
        /*04e4*/ 	.word	0x0000bf10
        /*04e8*/ 	.word	0x00000086
        /*04ec*/ 	.word	0x00000000
        /*04f0*/ 	.short	0x0101
        /*04f2*/ 	.byte	0x3f
	.zero		1


	//   ....[37]....
        /*04f4*/ 	.word	0x0000bf90
        /*04f8*/ 	.word	0x00000050
        /*04fc*/ 	.word	0x00000000
        /*0500*/ 	.short	0x0101
        /*0502*/ 	.byte	0x3f
	.zero		1


	//   ....[38]....
        /*0504*/ 	.word	0x0000cae0
        /*0508*/ 	.word	0x000000ff
        /*050c*/ 	.word	0x00031c50
        /*0510*/ 	.short	0x010a
        /*0512*/ 	.byte	0x09
	.zero		1


	//   ....[39]....
        /*0514*/ 	.word	0x0000cb20
        /*0518*/ 	.word	0x000000ff
        /*051c*/ 	.word	0x00031c50
        /*0520*/ 	.short	0x010a
        /*0522*/ 	.byte	0x09
	.zero		1


	//   ....[40]....
        /*0524*/ 	.word	0x0000d150
        /*0528*/ 	.word	0x00000004
        /*052c*/ 	.word	0x00000000
        /*0530*/ 	.short	0x0101
        /*0532*/ 	.byte	0x3f
	.zero		1


	//   ....[41]....
        /*0534*/ 	.word	0x0000dc90
        /*0538*/ 	.word	0x000000ff
        /*053c*/ 	.word	0x00000000
        /*0540*/ 	.short	0x0101
        /*0542*/ 	.byte	0x04
	.zero		1


	//   ....[42]....
        /*0544*/ 	.word	0x0000f700
        /*0548*/ 	.word	0x000000ff
        /*054c*/ 	.word	0x00031c40
        /*0550*/ 	.short	0x010a
        /*0552*/ 	.byte	0x26
	.zero		1


	//   ....[43]....
        /*0554*/ 	.word	0x000104b0
        /*0558*/ 	.word	0x000000ff
        /*055c*/ 	.word	0x00031c00
        /*0560*/ 	.short	0x0107
        /*0562*/ 	.byte	0x26
	.zero		1


	//   ....[44]....
        /*0564*/ 	.word	0x00010500
        /*0568*/ 	.word	0x000000ff
        /*056c*/ 	.word	0x00031c00
        /*0570*/ 	.short	0x0101
        /*0572*/ 	.byte	0x26
	.zero		1


	//   ....[45]....
        /*0574*/ 	.word	0x00010530
        /*0578*/ 	.word	0x000000ff
        /*057c*/ 	.word	0x00031c20
        /*0580*/ 	.short	0x010a
        /*0582*/ 	.byte	0x26
	.zero		1


	//   ....[46]....
        /*0584*/ 	.word	0x00010870
        /*0588*/ 	.word	0x000000ff
        /*058c*/ 	.word	0x00031c48
        /*0590*/ 	.short	0x010a
        /*0592*/ 	.byte	0x26
	.zero		1


	//   ....[47]....
        /*0594*/ 	.word	0x00010c40
        /*0598*/ 	.word	0x000000ff
        /*059c*/ 	.word	0x00031c60
        /*05a0*/ 	.short	0x010a
        /*05a2*/ 	.byte	0x26
	.zero		1


	//   ....[48]....
        /*05a4*/ 	.word	0x000111c0
        /*05a8*/ 	.word	0x000000ff
        /*05ac*/ 	.word	0x00031c40
        /*05b0*/ 	.short	0x010a
        /*05b2*/ 	.byte	0x26
	.zero		1


	//   ....[49]....
        /*05b4*/ 	.word	0x000115a0
        /*05b8*/ 	.word	0x000000ff
        /*05bc*/ 	.word	0x00031c68
        /*05c0*/ 	.short	0x010a
        /*05c2*/ 	.byte	0x26
	.zero		1


	//   ....[50]....
        /*05c4*/ 	.word	0x00011b60
        /*05c8*/ 	.word	0x000000ff
        /*05cc*/ 	.word	0x00031c48
        /*05d0*/ 	.short	0x010a
        /*05d2*/ 	.byte	0x26
	.zero		1


	//   ....[51]....
        /*05d4*/ 	.word	0x00011f20
        /*05d8*/ 	.word	0x000000ff
        /*05dc*/ 	.word	0x00031c60
        /*05e0*/ 	.short	0x010a
        /*05e2*/ 	.byte	0x26
	.zero		1


	//   ....[52]....
        /*05e4*/ 	.word	0x00012360
        /*05e8*/ 	.word	0x00000003
        /*05ec*/ 	.word	0x00031c60
        /*05f0*/ 	.short	0x010a
        /*05f2*/ 	.byte	0x3f
	.zero		1


	//   ....[53]....
        /*05f4*/ 	.word	0x000127c0
        /*05f8*/ 	.word	0x00000007
        /*05fc*/ 	.word	0x00031c20
        /*0600*/ 	.short	0x010a
        /*0602*/ 	.byte	0x3f
	.zero		1


	//   ....[54]....
        /*0604*/ 	.word	0x00012930
        /*0608*/ 	.word	0x00000005
        /*060c*/ 	.word	0x00000000
        /*0610*/ 	.short	0x010a
        /*0612*/ 	.byte	0x3f
	.zero		1


	//   ....[55]....
        /*0614*/ 	.word	0x000129a0
        /*0618*/ 	.word	0x00000003
        /*061c*/ 	.word	0x00000000
        /*0620*/ 	.short	0x010a
        /*0622*/ 	.byte	0x3f
	.zero		1


	//   ....[56]....
        /*0624*/ 	.word	0x00012a00
        /*0628*/ 	.word	0x00000005
        /*062c*/ 	.word	0x00000000
        /*0630*/ 	.short	0x010a
        /*0632*/ 	.byte	0x3f
	.zero		1


	//   ....[57]....
        /*0634*/ 	.word	0x00012a30
        /*0638*/ 	.word	0x00000003
        /*063c*/ 	.word	0x00000000
        /*0640*/ 	.short	0x010a
        /*0642*/ 	.byte	0x3f
	.zero		1


	//   ....[58]....
        /*0644*/ 	.word	0x00012aa0
        /*0648*/ 	.word	0x00000003
        /*064c*/ 	.word	0x00031c00
        /*0650*/ 	.short	0x010a
        /*0652*/ 	.byte	0x3f
	.zero		1


	//   ....[59]....
        /*0654*/ 	.word	0x00012b00
        /*0658*/ 	.word	0x00000005
        /*065c*/ 	.word	0x00031c30
        /*0660*/ 	.short	0x010a
        /*0662*/ 	.byte	0x3f
	.zero		1


	//   ....[60]....
        /*0664*/ 	.word	0x00012b60
        /*0668*/ 	.word	0x00000005
        /*066c*/ 	.word	0x00031c30
        /*0670*/ 	.short	0x010a
        /*0672*/ 	.byte	0x3f
	.zero		1


	//   ....[61]....
        /*0674*/ 	.word	0x00012bc0
        /*0678*/ 	.word	0x00000005
        /*067c*/ 	.word	0x00031c50
        /*0680*/ 	.short	0x010a
        /*0682*/ 	.byte	0x3f
	.zero		1


	//   ....[62]....
        /*0684*/ 	.word	0x00012c20
        /*0688*/ 	.word	0x00000005
        /*068c*/ 	.word	0x00031c30
        /*0690*/ 	.short	0x010a
        /*0692*/ 	.byte	0x3f
	.zero		1


	//   ....[63]....
        /*0694*/ 	.word	0x00012c80
        /*0698*/ 	.word	0x00000005
        /*069c*/ 	.word	0x00031c50
        /*06a0*/ 	.short	0x010a
        /*06a2*/ 	.byte	0x3f
	.zero		1


	//   ....[64]....
        /*06a4*/ 	.word	0x00012ce0
        /*06a8*/ 	.word	0x00000003
        /*06ac*/ 	.word	0x00031c50
        /*06b0*/ 	.short	0x010a
        /*06b2*/ 	.byte	0x3f
	.zero		1


	//   ....[65]....
        /*06b4*/ 	.word	0x00012e40
        /*06b8*/ 	.word	0x00000003
        /*06bc*/ 	.word	0x00031c40
        /*06c0*/ 	.short	0x010a
        /*06c2*/ 	.byte	0x3f
	.zero		1


	//   ....[66]....
        /*06c4*/ 	.word	0x00013680
        /*06c8*/ 	.word	0x00000003
        /*06cc*/ 	.word	0x00031c20
        /*06d0*/ 	.short	0x010a
        /*06d2*/ 	.byte	0x3f
	.zero		1


	//   ....[67]....
        /*06d4*/ 	.word	0x000136e0
        /*06d8*/ 	.word	0x00000003
        /*06dc*/ 	.word	0x00031c48
        /*06e0*/ 	.short	0x010a
        /*06e2*/ 	.byte	0x3f
	.zero		1


	//   ....[68]....
        /*06e4*/ 	.word	0x00013740
        /*06e8*/ 	.word	0x00000003
        /*06ec*/ 	.word	0x00031c60
        /*06f0*/ 	.short	0x010a
        /*06f2*/ 	.byte	0x3f
	.zero		1


	//   ....[69]....
        /*06f4*/ 	.word	0x000137a0
        /*06f8*/ 	.word	0x00000003
        /*06fc*/ 	.word	0x00031c40
        /*0700*/ 	.short	0x010a
        /*0702*/ 	.byte	0x3f
	.zero		1


	//   ....[70]....
        /*0704*/ 	.word	0x00013800
        /*0708*/ 	.word	0x00000003
        /*070c*/ 	.word	0x00031c68
        /*0710*/ 	.short	0x010a
        /*0712*/ 	.byte	0x3f
	.zero		1


	//   ....[71]....
        /*0714*/ 	.word	0x00013860
        /*0718*/ 	.word	0x00000002
        /*071c*/ 	.word	0x00031c48
        /*0720*/ 	.short	0x010a
        /*0722*/ 	.byte	0x3f
	.zero		1


	//   ....[72]....
        /*0724*/ 	.word	0x000138c0
        /*0728*/ 	.word	0x00000002
        /*072c*/ 	.word	0x00031c60
        /*0730*/ 	.short	0x010a
        /*0732*/ 	.byte	0x3f
	.zero		1


	//   ....[73]....
        /*0734*/ 	.word	0x00013910
        /*0738*/ 	.word	0x00000003
        /*073c*/ 	.word	0x00031c60
        /*0740*/ 	.short	0x010a
        /*0742*/ 	.byte	0x3f
	.zero		1


	//   ....[74]....
        /*0744*/ 	.word	0x00013960
        /*0748*/ 	.word	0x00000007
        /*074c*/ 	.word	0x00031c20
        /*0750*/ 	.short	0x010a
        /*0752*/ 	.byte	0x3f
	.zero		1


	//   ....[75]....
        /*0754*/ 	.word	0x00013b00
        /*0758*/ 	.word	0x00000005
        /*075c*/ 	.word	0x00000000
        /*0760*/ 	.short	0x010a
        /*0762*/ 	.byte	0x3f
	.zero		1


	//   ....[76]....
        /*0764*/ 	.word	0x00013b50
        /*0768*/ 	.word	0x00000003
        /*076c*/ 	.word	0x00000000
        /*0770*/ 	.short	0x010a
        /*0772*/ 	.byte	0x3f
	.zero		1


	//   ....[77]....
        /*0774*/ 	.word	0x00013ba0
        /*0778*/ 	.word	0x00000005
        /*077c*/ 	.word	0x00000000
        /*0780*/ 	.short	0x010a
        /*0782*/ 	.byte	0x3f
	.zero		1


	//----- nvinfo : EIATTR_NUM_MBARRIERS
	.align		4
.L_1307:
        /*0784*/ 	.byte	0x03, 0x38
        /*0786*/ 	.short	0x0016


	//----- nvinfo : EIATTR_EXIT_INSTR_OFFSETS
	.align		4
        /*0788*/ 	.byte	0x04, 0x1c
        /*078a*/ 	.short	(.L_1309 - .L_1308)


	//   ....[0]....
.L_1308:
        /*078c*/ 	.word	0x00012a80


	//----- nvinfo : EIATTR_MAX_THREADS
	.align		4
.L_1309:
        /*0790*/ 	.byte	0x04, 0x05
        /*0792*/ 	.short	(.L_1311 - .L_1310)
.L_1310:
        /*0794*/ 	.word	0x00000200
        /*0798*/ 	.word	0x00000001
        /*079c*/ 	.word	0x00000001


	//----- nvinfo : EIATTR_CRS_STACK_SIZE
	.align		4
.L_1311:
        /*07a0*/ 	.byte	0x04, 0x1e
        /*07a2*/ 	.short	(.L_1313 - .L_1312)
.L_1312:
        /*07a4*/ 	.word	0x00000000


	//----- nvinfo : EIATTR_CBANK_PARAM_SIZE
	.align		4
.L_1313:
        /*07a8*/ 	.byte	0x03, 0x19
        /*07aa*/ 	.short	0x0a70


	//----- nvinfo : EIATTR_PARAM_CBANK
	.align		4
        /*07ac*/ 	.byte	0x04, 0x0a
        /*07ae*/ 	.short	(.L_1315 - .L_1314)
	.align		4
.L_1314:
        /*07b0*/ 	.word	index@(.nv.constant0._ZN7cutlass13device_kernelIN5flash11enable_sm90INS1_16FlashAttnFwdSm90INS1_25CollectiveMainloopFwdSm90ILi2EN4cute5tupleIJNS5_1CILi1EEES8_S8_EEENS6_IJNS7_ILi192EEENS7_ILi144EEENS7_ILi96EEEEEELi96ENS_10bfloat16_tEfNS_4arch4Sm90ELb1ELb0ELb0ELb0ELb0ELb0ELb0ELb0ELb1ELb1ELb1ELb0EEENS1_21CollectiveEpilogueFwdINS6_IJSA_SC_SB_EEES9_SE_SG_Li384ELb0ELb1ELb1ELb0EEENS1_19SingleTileSchedulerILb0ELb1ELb1ELi192EEEEEEEEEvNT_6ParamsE)
        /*07b4*/ 	.short	0x0210
        /*07b6*/ 	.short	0x0a70


	//----- nvinfo : EIATTR_SW_WAR
	.align		4
.L_1315:
        /*07b8*/ 	.byte	0x04, 0x36
        /*07ba*/ 	.short	(.L_1317 - .L_1316)
.L_1316:
        /*07bc*/ 	.word	0x00000008
.L_1317:


//--------------------- .nv.info._ZN7cutlass13device_kernelIN5flash11enable_sm90INS1_16FlashAttnFwdSm90INS1_25CollectiveMainloopFwdSm90ILi2EN4cute5tupleIJNS5_1CILi1EEES8_S8_EEENS6_IJNS7_ILi192EEENS7_ILi144EEENS7_ILi96EEEEEELi96ENS_10bfloat16_tEfNS_4arch4Sm90ELb1ELb0ELb0ELb1ELb0ELb0ELb0ELb0ELb1ELb1ELb1ELb0EEENS1_21CollectiveEpilogueFwdINS6_IJSA_SC_SB_EEES9_SE_SG_Li384ELb1ELb1ELb1ELb0EEENS1_36VarlenDynamicPersistentTileSchedulerILi192ELi144ELi384ELi128ELb1ELb1ELb1ELb1ELb1ELb1EEEEEEEEEvNT_6ParamsE --------------------------
	.section	.nv.info._ZN7cutlass13device_kernelIN5flash11enable_sm90INS1_16FlashAttnFwdSm90INS1_25CollectiveMainloopFwdSm90ILi2EN4cute5tupleIJNS5_1CILi1EEES8_S8_EEENS6_IJNS7_ILi192EEENS7_ILi144EEENS7_ILi96EEEEEELi96ENS_10bfloat16_tEfNS_4arch4Sm90ELb1ELb0ELb0ELb1ELb0ELb0ELb0ELb0ELb1ELb1ELb1ELb0EEENS1_21CollectiveEpilogueFwdINS6_IJSA_SC_SB_EEES9_SE_SG_Li384ELb1ELb1ELb1ELb0EEENS1_36VarlenDynamicPersistentTileSchedulerILi192ELi144ELi384ELi128ELb1ELb1ELb1ELb1ELb1ELb1EEEEEEEEEvNT_6ParamsE,"",@"SHT_CUDA_INFO"
	.sectionflags	@""
	.align	4


	//----- nvinfo : EIATTR_CUDA_API_VERSION
	.align		4
        /*0000*/ 	.byte	0x04, 0x37
        /*0002*/ 	.short	(.L_1319 - .L_1318)
.L_1318:
        /*0004*/ 	.word	0x00000082


	//----- nvinfo : EIATTR_KPARAM_INFO
	.align		4
.L_1319:
        /*0008*/ 	.byte	0x04, 0x17
        /*000a*/ 	.short	(.L_1321 - .L_1320)
.L_1320:
        /*000c*/ 	.word	0x00000000
        /*0010*/ 	.short	0x0000
        /*0012*/ 	.short	0x0070
        /*0014*/ 	.byte	0x00, 0xf0, 0x01, 0x2a


	//----- nvinfo : EIATTR_SPARSE_MMA_MASK
	.align		4
.L_1321:
        /*0018*/ 	.byte	0x03, 0x50
        /*001a*/ 	.short	0x0000


	//----- nvinfo : EIATTR_MAXREG_COUNT
	.align		4
        /*001c*/ 	.byte	0x03, 0x1b
        /*001e*/ 	.short	0x0080


	//----- nvinfo : EIATTR_NUM_BARRIERS
	.align		4
        /*0020*/ 	.byte	0x02, 0x4c
        /*0022*/ 	.byte	0x10
	.zero		1


	//----- nvinfo : EIATTR_EXTERNS
	.align		4
        /*0024*/ 	.byte	0x04, 0x0f
        /*0026*/ 	.short	(.L_1323 - .L_1322)


	//   ....[0]....
	.align		4
.L_1322:
        /*0028*/ 	.word	index@(__assertfail)


	//----- nvinfo : EIATTR_ANNOTATIONS
	.align		4
.L_1323:
        /*002c*/ 	.byte	0x04, 0x55
        /*002e*/ 	.short	(.L_1325 - .L_1324)


	//   ....[0]....
.L_1324:
        /* <DEDUP_REMOVED lines=33> */


	//----- nvinfo : EIATTR_MERCURY_ISA_VERSION
	.align		4
.L_1325:
        /*0228*/ 	.byte	0x03, 0x5f
        /*022a*/ 	.short	0x0101


	//----- nvinfo : EIATTR_UNUSED_LOAD_BYTE_OFFSET
	.align		4
        /*022c*/ 	.byte	0x04, 0x44
        /*022e*/ 	.short	(.L_1327 - .L_1326)


	//   ....[0]....
.L_1326:
        /*0230*/ 	.word	0x00000a60
        /*0234*/ 	.word	0x0000fff0


	//   ....[1]....
        /*0238*/ 	.word	0x0000df70
        /*023c*/ 	.word	0x0000fff0


	//----- nvinfo : EIATTR_INT_WARP_WIDE_INSTR_OFFSETS
	.align		4
.L_1327:
        /*0240*/ 	.byte	0x04, 0x31
        /*0242*/ 	.short	(.L_1329 - .L_1328)


	//   ....[0]....
.L_1328:
        /*0244*/ 	.word	0x00000130


	//   ....[1]....
        /*0248*/ 	.word	0x00000170


	//   ....[2]....
        /*024c*/ 	.word	0x000001e0


	//   ....[3]....
        /*0250*/ 	.word	0x00012700


	//   ....[4]....
        /*0254*/ 	.word	0x000127a0


	//   ....[5]....
        /*0258*/ 	.word	0x000162d0


	//   ....[6]....
        /*025c*/ 	.word	0x00016370


	//----- nvinfo : EIATTR_COOP_GROUP_MASK_REGIDS
	.align		4
.L_1329:
        /*0260*/ 	.byte	0x04, 0x29
        /*0262*/ 	.short	(.L_1331 - .L_1330)


	//   ....[0]....
.L_1330:
        /*0264*/ 	.word	0xffffffff


	//   ....[1]....
        /*0268*/ 	.word	0xffffffff


	//   ....[2]....
        /*026c*/ 	.word	0xffffffff


	//   ....[3]....
        /*0270*/ 	.word	0xffffffff


	//   ....[4]....
        /*0274*/ 	.word	0xffffffff


	//   ....[5]....
        /*0278*/ 	.word	0xffffffff


	//   ....[6]....
        /*027c*/ 	.word	0xffffffff


	//   ....[7]....
        /*0280*/ 	.word	0xffffffff


	//   ....[8]....
        /*0284*/ 	.word	0xffffffff


	//   ....[9]....
        /*0288*/ 	.word	0xffffffff


	//   ....[10]....
        /*028c*/ 	.word	0xffffffff


	//   ....[11]....
        /*0290*/ 	.word	0xffffffff


	//   ....[12]....
        /*0294*/ 	.word	0xffffffff


	//   ....[13]....
        /*0298*/ 	.word	0xffffffff


	//   ....[14]....
        /*029c*/ 	.word	0xffffffff


	//   ....[15]....
        /*02a0*/ 	.word	0xffffffff


	//   ....[16]....
        /*02a4*/ 	.word	0xffffffff


	//   ....[17]....
        /*02a8*/ 	.word	0xffffffff


	//   ....[18]....
        /*02ac*/ 	.word	0xffffffff


	//   ....[19]....
        /*02b0*/ 	.word	0xffffffff


	//   ....[20]....
        /*02b4*/ 	.word	0xffffffff


	//   ....[21]....
        /*02b8*/ 	.word	0xffffffff


	//   ....[22]....
        /*02bc*/ 	.word	0xffffffff


	//   ....[23]....
        /*02c0*/ 	.word	0xffffffff


	//   ....[24]....
        /*02c4*/ 	.word	0xffffffff


	//   ....[25]....
        /*02c8*/ 	.word	0xffffffff


	//   ....[26]....
        /*02cc*/ 	.word	0xffffffff


	//   ....[27]....
        /*02d0*/ 	.word	0xffffffff


	//   ....[28]....
        /*02d4*/ 	.word	0xffffffff


	//   ....[29]....
        /*02d8*/ 	.word	0xffffffff


	//   ....[30]....
        /*02dc*/ 	.word	0xffffffff


	//   ....[31]....
        /*02e0*/ 	.word	0xffffffff


	//   ....[32]....
        /*02e4*/ 	.word	0xffffffff


	//   ....[33]....
        /*02e8*/ 	.word	0xffffffff


	//   ....[34]....
        /*02ec*/ 	.word	0xffffffff


	//   ....[35]....
        /*02f0*/ 	.word	0xffffffff


	//   ....[36]....
        /*02f4*/ 	.word	0xffffffff


	//   ....[37]....
        /*02f8*/ 	.word	0xffffffff


	//   ....[38]....
        /*02fc*/ 	.word	0xffffffff


	//   ....[39]....
        /*0300*/ 	.word	0xffffffff


	//   ....[40]....
        /*0304*/ 	.word	0xffffffff


	//   ....[41]....
        /*0308*/ 	.word	0xffffffff


	//   ....[42]....
        /*030c*/ 	.word	0xffffffff


	//   ....[43]....
        /*0310*/ 	.word	0xffffffff


	//   ....[44]....
        /*0314*/ 	.word	0xffffffff


	//   ....[45]....
        /*0318*/ 	.word	0xffffffff


	//   ....[46]....
        /*031c*/ 	.word	0xffffffff


	//   ....[47]....
        /*0320*/ 	.word	0xffffffff


	//   ....[48]....
        /*0324*/ 	.word	0xffffffff


	//   ....[49]....
        /*0328*/ 	.word	0xffffffff


	//   ....[50]....
        /*032c*/ 	.word	0xffffffff


	//   ....[51]....
        /*0330*/ 	.word	0xffffffff


	//   ....[52]....
        /*0334*/ 	.word	0xffffffff


	//   ....[53]....
        /*0338*/ 	.word	0xffffffff


	//   ....[54]....
        /*033c*/ 	.word	0xffffffff


	//   ....[55]....
        /*0340*/ 	.word	0xffffffff


	//   ....[56]....
        /*0344*/ 	.word	0xffffffff


	//   ....[57]....
        /*0348*/ 	.word	0xffffffff


	//   ....[58]....
        /*034c*/ 	.word	0xffffffff


	//   ....[59]....
        /*0350*/ 	.word	0xffffffff


	//   ....[60]....
        /*0354*/ 	.word	0xffffffff


	//   ....[61]....
        /*0358*/ 	.word	0xffffffff


	//   ....[62]....
        /*035c*/ 	.word	0xffffffff


	//   ....[63]....
        /*0360*/ 	.word	0xffffffff


	//   ....[64]....
        /*0364*/ 	.word	0xffffffff


	//   ....[65]....
        /*0368*/ 	.word	0xffffffff


	//   ....[66]....
        /*036c*/ 	.word	0xffffffff


	//   ....[67]....
        /*0370*/ 	.word	0xffffffff


	//   ....[68]....
        /*0374*/ 	.word	0xffffffff


	//   ....[69]....
        /*0378*/ 	.word	0xffffffff


	//   ....[70]....
        /*037c*/ 	.word	0xffffffff


	//   ....[71]....
        /*0380*/ 	.word	0xffffffff


	//   ....[72]....
        /*0384*/ 	.word	0xffffffff


	//   ....[73]....
        /*0388*/ 	.word	0xffffffff


	//   ....[74]....
        /*038c*/ 	.word	0xffffffff


	//   ....[75]....
        /*0390*/ 	.word	0xffffffff


	//   ....[76]....
        /*0394*/ 	.word	0xffffffff


	//   ....[77]....
        /*0398*/ 	.word	0xffffffff


	//   ....[78]....
        /*039c*/ 	.word	0xffffffff


	//   ....[79]....
        /*03a0*/ 	.word	0xffffffff


	//   ....[80]....
        /*03a4*/ 	.word	0xffffffff


	//   ....[81]....
        /*03a8*/ 	.word	0xffffffff


	//   ....[82]....
        /*03ac*/ 	.word	0xffffffff


	//   ....[83]....
        /*03b0*/ 	.word	0xffffffff


	//   ....[84]....
        /*03b4*/ 	.word	0xffffffff


	//   ....[85]....
        /*03b8*/ 	.word	0xffffffff


	//   ....[86]....
        /*03bc*/ 	.word	0xffffffff


	//   ....[87]....
        /*03c0*/ 	.word	0xffffffff


	//   ....[88]....
        /*03c4*/ 	.word	0xffffffff


	//   ....[89]....
        /*03c8*/ 	.word	0xffffffff


	//   ....[90]....
        /*03cc*/ 	.word	0xffffffff


	//   ....[91]....
        /*03d0*/ 	.word	0xffffffff


	//   ....[92]....
        /*03d4*/ 	.word	0xffffffff


	//   ....[93]....
        /*03d8*/ 	.word	0xffffffff


	//   ....[94]....
        /*03dc*/ 	.word	0xffffffff


	//   ....[95]....
        /*03e0*/ 	.word	0xffffffff


	//   ....[96]....
        /*03e4*/ 	.word	0x0500000f


	//   ....[97]....
        /*03e8*/ 	.word	0x0500000f


	//   ....[98]....
        /*03ec*/ 	.word	0x0500000f


	//   ....[99]....
        /*03f0*/ 	.word	0x0500000f


	//   ....[100]....
        /*03f4*/ 	.word	0x0500000f


	//   ....[101]....
        /*03f8*/ 	.word	0x0500000f


	//   ....[102]....
        /*03fc*/ 	.word	0x0500000f


	//   ....[103]....
        /*0400*/ 	.word	0x0500000f


	//   ....[104]....
        /*0404*/ 	.word	0x0500000f


	//   ....[105]....
        /*0408*/ 	.word	0x0500000f


	//   ....[106]....
        /*040c*/ 	.word	0x0500000f


	//   ....[107]....
        /*0410*/ 	.word	0x0500000f


	//   ....[108]....
        /*0414*/ 	.word	0x0500000f


	//   ....[109]....
        /*0418*/ 	.word	0x0500000f


	//   ....[110]....
        /*041c*/ 	.word	0x0500000f


	//   ....[111]....
        /*0420*/ 	.word	0x0500000f


	//   ....[112]....
        /*0424*/ 	.word	0x0500000f


	//   ....[113]....
        /*0428*/ 	.word	0x0500000f


	//   ....[114]....
        /*042c*/ 	.word	0x0500000f


	//   ....[115]....
        /*0430*/ 	.word	0x0500000f


	//   ....[116]....
        /*0434*/ 	.word	0x0500000f


	//   ....[117]....
        /*0438*/ 	.word	0x0500000f


	//   ....[118]....
        /*043c*/ 	.word	0x0500000f


	//   ....[119]....
        /*0440*/ 	.word	0x0500000f


	//   ....[120]....
        /*0444*/ 	.word	0x0500000f


	//   ....[121]....
        /*0448*/ 	.word	0x0500000f


	//   ....[122]....
        /*044c*/ 	.word	0x0500000f


	//   ....[123]....
        /*0450*/ 	.word	0x0500000f


	//   ....[124]....
        /*0454*/ 	.word	0x0500000f


	//   ....[125]....
        /*0458*/ 	.word	0x0500000f


	//   ....[126]....
        /*045c*/ 	.word	0x0500000f


	//   ....[127]....
        /*0460*/ 	.word	0x0500000f


	//----- nvinfo : EIATTR_COOP_GROUP_INSTR_OFFSETS
	.align		4
.L_1331:
        /*0464*/ 	.byte	0x04, 0x28
        /*0466*/ 	.short	(.L_1333 - .L_1332)


	//   ....[0]....
.L_1332:
        /*0468*/ 	.word	0x00000070


	//   ....[1]....
        /*046c*/ 	.word	0x00000140


	//   ....[2]....
        /*0470*/ 	.word	0x00000190


	//   ....[3]....
        /*0474*/ 	.word	0x000003c0


	//   ....[4]....
        /*0478*/ 	.word	0x00000520


	//   ....[5]....
        /*047c*/ 	.word	0x00000640


	//   ....[6]....
        /*0480*/ 	.word	0x000007a0


	//   ....[7]....
        /*0484*/ 	.word	0x00001d40


	//   ....[8]....
        /*0488*/ 	.word	0x00003430


	//   ....[9]....
        /*048c*/ 	.word	0x00003460


	//   ....[10]....
        /*0490*/ 	.word	0x00004000


	//   ....[11]....
        /*0494*/ 	.word	0x000040c0


	//   ....[12]....
        /*0498*/ 	.word	0x00004a10


	//   ....[13]....
        /*049c*/ 	.word	0x00004a90


	//   ....[14]....
        /*04a0*/ 	.word	0x00005950


	//   ....[15]....
        /*04a4*/ 	.word	0x000073b0


	//   ....[16]....
        /*04a8*/ 	.word	0x000073e0


	//   ....[17]....
        /*04ac*/ 	.word	0x000081b0


	//   ....[18]....
        /*04b0*/ 	.word	0x00008240


	//   ....[19]....
        /*04b4*/ 	.word	0x000089a0


	//   ....[20]....
        /*04b8*/ 	.word	0x00008a50


	//   ....[21]....
        /*04bc*/ 	.word	0x00009c70


	//   ....[22]....
        /*04c0*/ 	.word	0x0000b960


	//   ....[23]....
        /*04c4*/ 	.word	0x0000b980


	//   ....[24]....
        /*04c8*/ 	.word	0x0000c0b0


	//   ....[25]....
        /*04cc*/ 	.word	0x0000c110


	//   ....[26]....
        /*04d0*/ 	.word	0x0000d460


	//   ....[27]....
        /*04d4*/ 	.word	0x0000d590


	//   ....[28]....
        /*04d8*/ 	.word	0x0000d7c0


	//   ....[29]....
        /*04dc*/ 	.word	0x0000d800


	//   ....[30]....
        /*04e0*/ 	.word	0x0000d810


	//   ....[31]....
        /*04e4*/ 	.word	0x0000ea20


	//   ....[32]....
        /*04e8*/ 	.word	0x0000ea30


	//   ....[33]....
        /*04ec*/ 	.word	0x0000ea40


	//   ....[34]....
        /*04f0*/ 	.word	0x0000ea90


	//   ....[35]....
        /*04f4*/ 	.word	0x0000f1c0


	//   ....[36]....
        /*04f8*/ 	.word	0x0000f1e0


	//   ....[37]....
        /*04fc*/ 	.word	0x0000f2f0


	//   ....[38]....
        /*0500*/ 	.word	0x0000f310


	//   ....[39]....
        /*0504*/ 	.word	0x0000f840


	//   ....[40]....
        /*0508*/ 	.word	0x0000f850


	//   ....[41]....
        /*050c*/ 	.word	0x0000fba0


	//   ....[42]....
        /*0510*/ 	.word	0x0000fbb0


	//   ....[43]....
        /*0514*/ 	.word	0x00010980


	//   ....[44]....
        /*0518*/ 	.word	0x00010990


	//   ....[45]....
        /*051c*/ 	.word	0x00010aa0


	//   ....[46]....
        /*0520*/ 	.word	0x00010ac0


	//   ....[47]....
        /*0524*/ 	.word	0x00010c50


	//   ....[48]....
        /*0528*/ 	.word	0x00010e60


	//   ....[49]....
        /*052c*/ 	.word	0x00010e90


	//   ....[50]....
        /*0530*/ 	.word	0x00010ec0


	//   ....[51]....
        /*0534*/ 	.word	0x00010ef0


	//   ....[52]....
        /*0538*/ 	.word	0x00010f20


	//   ....[53]....
        /*053c*/ 	.word	0x00010f50


	//   ....[54]....
        /*0540*/ 	.word	0x000110f0


	//   ....[55]....
        /*0544*/ 	.word	0x00011120


	//   ....[56]....
        /*0548*/ 	.word	0x00011150


	//   ....[57]....
        /*054c*/ 	.word	0x00011180


	//   ....[58]....
        /*0550*/ 	.word	0x000111b0


	//   ....[59]....
        /*0554*/ 	.word	0x000111e0


	//   ....[60]....
        /*0558*/ 	.word	0x00011270


	//   ....[61]....
        /*055c*/ 	.word	0x000112a0


	//   ....[62]....
        /*0560*/ 	.word	0x000112b0


	//   ....[63]....
        /*0564*/ 	.word	0x000112f0


	//   ....[64]....
        /*0568*/ 	.word	0x00012cc0


	//   ....[65]....
        /*056c*/ 	.word	0x00013960


	//   ....[66]....
        /*0570*/ 	.word	0x00013980


	//   ....[67]....
        /*0574*/ 	.word	0x00013a40


	//   ....[68]....
        /*0578*/ 	.word	0x00013a60


	//   ....[69]....
        /*057c*/ 	.word	0x00013b00


	//   ....[70]....
        /*0580*/ 	.word	0x00013b20


	//   ....[71]....
        /*0584*/ 	.word	0x00013b30


	//   ....[72]....
        /*0588*/ 	.word	0x00013bc0


	//   ....[73]....
        /*058c*/ 	.word	0x00013c10


	//   ....[74]....
        /*0590*/ 	.word	0x00013c20


	//   ....[75]....
        /*0594*/ 	.word	0x00013c50


	//   ....[76]....
        /*0598*/ 	.word	0x00013d00


	//   ....[77]....
        /*059c*/ 	.word	0x00016a50


	//   ....[78]....
        /*05a0*/ 	.word	0x00016a80


	//   ....[79]....
        /*05a4*/ 	.word	0x00016ae0


	//   ....[80]....
        /*05a8*/ 	.word	0x00016b10


	//   ....[81]....
        /*05ac*/ 	.word	0x00016b40


	//   ....[82]....
        /*05b0*/ 	.word	0x00016b70


	//   ....[83]....
        /*05b4*/ 	.word	0x00016ba0


	//   ....[84]....
        /*05b8*/ 	.word	0x00016bd0


	//   ....[85]....
        /*05bc*/ 	.word	0x00016d80


	//   ....[86]....
        /*05c0*/ 	.word	0x00016db0


	//   ....[87]....
        /*05c4*/ 	.word	0x00016de0


	//   ....[88]....
        /*05c8*/ 	.word	0x00016e10


	//   ....[89]....
        /*05cc*/ 	.word	0x00016e40


	//   ....[90]....
        /*05d0*/ 	.word	0x00016e70


	//   ....[91]....
        /*05d4*/ 	.word	0x00016f30


	//   ....[92]....
        /*05d8*/ 	.word	0x00016f50


	//   ....[93]....
        /*05dc*/ 	.word	0x00016f70


	//   ....[94]....
        /*05e0*/ 	.word	0x00016fd0


	//   ....[95]....
        /*05e4*/ 	.word	0x00017a00


	//   ....[96]....
        /*05e8*/ 	.word	0x00017fc0


	//   ....[97]....
        /*05ec*/ 	.word	0x00018170


	//   ....[98]....
        /*05f0*/ 	.word	0x000181c0


	//   ....[99]....
        /*05f4*/ 	.word	0x000182f0


	//   ....[100]....
        /*05f8*/ 	.word	0x00018340


	//   ....[101]....
        /*05fc*/ 	.word	0x00018460


	//   ....[102]....
        /*0600*/ 	.word	0x000184d0


	//   ....[103]....
        /*0604*/ 	.word	0x000185f0


	//   ....[104]....
        /*0608*/ 	.word	0x00018660


	//   ....[105]....
        /*060c*/ 	.word	0x00018750


	//   ....[106]....
        /*0610*/ 	.word	0x000187c0


	//   ....[107]....
        /*0614*/ 	.word	0x000188d0


	//   ....[108]....
        /*0618*/ 	.word	0x00018920


	//   ....[109]....
        /*061c*/ 	.word	0x00018c40


	//   ....[110]....
        /*0620*/ 	.word	0x00018ce0


	//   ....[111]....
        /*0624*/ 	.word	0x00018e60


	//   ....[112]....
        /*0628*/ 	.word	0x00018ed0


	//   ....[113]....
        /*062c*/ 	.word	0x00018f40


	//   ....[114]....
        /*0630*/ 	.word	0x00018fb0


	//   ....[115]....
        /*0634*/ 	.word	0x00019020


	//   ....[116]....
        /*0638*/ 	.word	0x000190a0


	//   ....[117]....
        /*063c*/ 	.word	0x00019120


	//   ....[118]....
        /*0640*/ 	.word	0x000191b0


	//   ....[119]....
        /*0644*/ 	.word	0x00019220


	//   ....[120]....
        /*0648*/ 	.word	0x00019290


	//   ....[121]....
        /*064c*/ 	.word	0x00019300


	//   ....[122]....
        /*0650*/ 	.word	0x00019380


	//   ....[123]....
        /*0654*/ 	.word	0x000193f0


	//   ....[124]....
        /*0658*/ 	.word	0x000194a0


	//   ....[125]....
        /*065c*/ 	.word	0x000194f0


	//   ....[126]....
        /*0660*/ 	.word	0x00019580


	//   ....[127]....
        /*0664*/ 	.word	0x000196b0


	//----- nvinfo : EIATTR_REG_RECONFIG
	.align		4
.L_1333:
        /*0668*/ 	.byte	0x01, 0x54
	.zero		2


	//----- nvinfo : EIATTR_SYSCALL_OFFSETS
	.align		4
        /*066c*/ 	.byte	0x04, 0x46
        /*066e*/ 	.short	(.L_1335 - .L_1334)


	//   ....[0]....
.L_1334:
        /*0670*/ 	.word	0x00001f10


	//   ....[1]....
        /*0674*/ 	.word	0x00012900


	//   ....[2]....
        /*0678*/ 	.word	0x00012a50


	//   ....[3]....
        /*067c*/ 	.word	0x00012b50


	//   ....[4]....
        /*0680*/ 	.word	0x00013410


	//----- nvinfo : EIATTR_MBARRIER_INSTR_OFFSETS
	.align		4
.L_1335:
        /*0684*/ 	.byte	0x04, 0x39
        /*0686*/ 	.short	(.L_1337 - .L_1336)


	//   ....[0]....
.L_1336:
        /*0688*/ 	.word	0x00000270
        /*068c*/ 	.word	0x000000ff
        /*0690*/ 	.word	0x00031c00
        /*0694*/ 	.short	0x0100
        /*0696*/ 	.byte	0x08
	.zero		1


	//   ....[1]....
        /*0698*/ 	.word	0x00000280
        /*069c*/ 	.word	0x000000ff
        /*06a0*/ 	.word	0x00031c20
        /*06a4*/ 	.short	0x0100
        /*06a6*/ 	.byte	0x08
	.zero		1


	//   ....[2]....
        /*06a8*/ 	.word	0x00000370
        /*06ac*/ 	.word	0x000000ff
        /*06b0*/ 	.word	0x00031c30
        /*06b4*/ 	.short	0x0100
        /*06b6*/ 	.byte	0x08
	.zero		1


	//   ....[3]....
        /*06b8*/ 	.word	0x00000380
        /*06bc*/ 	.word	0x000000ff
        /*06c0*/ 	.word	0x00031c40
        /*06c4*/ 	.short	0x0100
        /*06c6*/ 	.byte	0x08
	.zero		1


	//   ....[4]....
        /*06c8*/ 	.word	0x00000390
        /*06cc*/ 	.word	0x000000ff
        /*06d0*/ 	.word	0x00031c38
        /*06d4*/ 	.short	0x0100
        /*06d6*/ 	.byte	0x08
	.zero		1


	//   ....[5]....
        /*06d8*/ 	.word	0x000003a0
        /*06dc*/ 	.word	0x000000ff
        /*06e0*/ 	.word	0x00031c48
        /*06e4*/ 	.short	0x0100
        /*06e6*/ 	.byte	0x08
	.zero		1


	//   ....[6]....
        /*06e8*/ 	.word	0x000004d0
        /*06ec*/ 	.word	0x000000ff
        /*06f0*/ 	.word	0x00031c50
        /*06f4*/ 	.short	0x0100
        /*06f6*/ 	.byte	0x08
	.zero		1


	//   ....[7]....
        /*06f8*/ 	.word	0x000004e0
        /*06fc*/ 	.word	0x000000ff
        /*0700*/ 	.word	0x00031c60
        /*0704*/ 	.short	0x0100
        /*0706*/ 	.byte	0x08
	.zero		1


	//   ....[8]....
        /*0708*/ 	.word	0x000004f0
        /*070c*/ 	.word	0x000000ff
        /*0710*/ 	.word	0x00031c58
        /*0714*/ 	.short	0x0100
        /*0716*/ 	.byte	0x08
	.zero		1


	//   ....[9]....
        /*0718*/ 	.word	0x00000500
        /*071c*/ 	.word	0x000000ff
        /*0720*/ 	.word	0x00031c68
        /*0724*/ 	.short	0x0100
        /*0726*/ 	.byte	0x08
	.zero		1


	//   ....[10]....
        /*0728*/ 	.word	0x000005f0
        /*072c*/ 	.word	0x000000ff
        /*0730*/ 	.word	0x00031c70
        /*0734*/ 	.short	0x0100
        /*0736*/ 	.byte	0x06
	.zero		1


	//   ....[11]....
        /*0738*/ 	.word	0x00000600
        /*073c*/ 	.word	0x000000ff
        /*0740*/ 	.word	0x00031c80
        /*0744*/ 	.short	0x0100
        /*0746*/ 	.byte	0x06
	.zero		1


	//   ....[12]....
        /*0748*/ 	.word	0x00000610
        /*074c*/ 	.word	0x000000ff
        /*0750*/ 	.word	0x00031c78
        /*0754*/ 	.short	0x0100
        /*0756*/ 	.byte	0x06
	.zero		1


	//   ....[13]....
        /*0758*/ 	.word	0x00000620
        /*075c*/ 	.word	0x000000ff
        /*0760*/ 	.word	0x00031c88
        /*0764*/ 	.short	0x0100
        /*0766*/ 	.byte	0x06
	.zero		1


	//   ....[14]....
        /*0768*/ 	.word	0x00000750
        /*076c*/ 	.word	0x000000ff
        /*0770*/ 	.word	0x00031c90
        /*0774*/ 	.short	0x0100
        /*0776*/ 	.byte	0x08
	.zero		1


	//   ....[15]....
        /*0778*/ 	.word	0x00000760
        /*077c*/ 	.word	0x000000ff
        /*0780*/ 	.word	0x00031ca0
        /*0784*/ 	.short	0x0100
        /*0786*/ 	.byte	0x08
	.zero		1


	//   ....[16]....
        /*0788*/ 	.word	0x00000770
        /*078c*/ 	.word	0x000000ff
        /*0790*/ 	.word	0x00031c98
        /*0794*/ 	.short	0x0100
        /*0796*/ 	.byte	0x08
	.zero		1


	//   ....[17]....
        /*0798*/ 	.word	0x00000780
        /*079c*/ 	.word	0x000000ff
        /*07a0*/ 	.word	0x00031ca8
        /*07a4*/ 	.short	0x0100
        /*07a6*/ 	.byte	0x08
	.zero		1


	//   ....[18]....
        /*07a8*/ 	.word	0x000008b0
        /*07ac*/ 	.word	0x000000ff
        /*07b0*/ 	.word	0x00031cb0
        /*07b4*/ 	.short	0x0100
        /*07b6*/ 	.byte	0x08
	.zero		1


	//   ....[19]....
        /*07b8*/ 	.word	0x000008c0
        /*07bc*/ 	.word	0x000000ff
        /*07c0*/ 	.word	0x00031cc0
        /*07c4*/ 	.short	0x0100
        /*07c6*/ 	.byte	0x08
	.zero		1


	//   ....[20]....
        /*07c8*/ 	.word	0x000008d0
        /*07cc*/ 	.word	0x000000ff
        /*07d0*/ 	.word	0x00031cb8
        /*07d4*/ 	.short	0x0100
        /*07d6*/ 	.byte	0x08
	.zero		1


	//   ....[21]....
        /*07d8*/ 	.word	0x000008e0
        /*07dc*/ 	.word	0x000000ff
        /*07e0*/ 	.word	0x00031cc8
        /*07e4*/ 	.short	0x0100
        /*07e6*/ 	.byte	0x08
	.zero		1


	//   ....[22]....
        /*07e8*/ 	.word	0x00001fd0
        /*07ec*/ 	.word	0x000000ff
        /*07f0*/ 	.word	0x00031c00
        /*07f4*/ 	.short	0x010a
        /*07f6*/ 	.byte	0x25
	.zero		1


	//   ....[23]....
        /*07f8*/ 	.word	0x00002050
        /*07fc*/ 	.word	0x00000003
        /*0800*/ 	.word	0x00031c30
        /*0804*/ 	.short	0x010a
        /*0806*/ 	.byte	0x3f
	.zero		1


	//   ....[24]....
        /*0808*/ 	.word	0x000020b0
        /*080c*/ 	.word	0x00000003
        /*0810*/ 	.word	0x00031c30
        /*0814*/ 	.short	0x010a
        /*0816*/ 	.byte	0x3f
	.zero		1


	//   ....[25]....
        /*0818*/ 	.word	0x00004ab0
        /*081c*/ 	.word	0x00000004
        /*0820*/ 	.word	0x00000000
        /*0824*/ 	.short	0x0101
        /*0826*/ 	.byte	0x3f
	.zero		1


	//   ....[26]....
        /*0828*/ 	.word	0x00005a90
        /*082c*/ 	.word	0x000000ff
        /*0830*/ 	.word	0x00031c30
        /*0834*/ 	.short	0x010a
        /*0836*/ 	.byte	0x04
	.zero		1


	//   ....[27]....
        /*0838*/ 	.word	0x00005ad0
        /*083c*/ 	.word	0x000000ff
        /*0840*/ 	.word	0x00031c30
        /*0844*/ 	.short	0x010a
        /*0846*/ 	.byte	0x04
	.zero		1


	//   ....[28]....
        /*0848*/ 	.word	0x00007170
        /*084c*/ 	.word	0x000000ff
        /*0850*/ 	.word	0x00031c50
        /*0854*/ 	.short	0x010a
        /*0856*/ 	.byte	0x04
	.zero		1


	//   ....[29]....
        /*0858*/ 	.word	0x000071b0
        /*085c*/ 	.word	0x000000ff
        /*0860*/ 	.word	0x00031c50
        /*0864*/ 	.short	0x010a
        /*0866*/ 	.byte	0x04
	.zero		1


	//   ....[30]....
        /*0868*/ 	.word	0x000091c0
        /*086c*/ 	.word	0x0000000a
        /*0870*/ 	.word	0x00000000
        /*0874*/ 	.short	0x0101
        /*0876*/ 	.byte	0x3f
	.zero		1


	//   ....[31]....
        /*0878*/ 	.word	0x00009370
        /*087c*/ 	.word	0x0000000a
        /*0880*/ 	.word	0x00000000
        /*0884*/ 	.short	0x0101
        /*0886*/ 	.byte	0x3f
	.zero		1


	//   ....[32]....
        /*0888*/ 	.word	0x00009e00
        /*088c*/ 	.word	0x000000ff
        /*0890*/ 	.word	0x00031c30
        /*0894*/ 	.short	0x010a
        /*0896*/ 	.byte	0x04
	.zero		1


	//   ....[33]....
        /*0898*/ 	.word	0x00009e40
        /*089c*/ 	.word	0x000000ff
        /*08a0*/ 	.word	0x00031c30
        /*08a4*/ 	.short	0x010a
        /*08a6*/ 	.byte	0x04
	.zero		1


	//   ....[34]....
        /*08a8*/ 	.word	0x0000b4e0
        /*08ac*/ 	.word	0x000000ff
        /*08b0*/ 	.word	0x00031c50
        /*08b4*/ 	.short	0x010a
        /*08b6*/ 	.byte	0x04
	.zero		1


	//   ....[35]....
        /*08b8*/ 	.word	0x0000b520
        /*08bc*/ 	.word	0x000000ff
        /*08c0*/ 	.word	0x00031c50
        /*08c4*/ 	.short	0x010a
        /*08c6*/ 	.byte	0x04
	.zero		1


	//   ....[36]....
        /*08c8*/ 	.word	0x0000ca10
        /*08cc*/ 	.word	0x0000000e
        /*08d0*/ 	.word	0x00000000
        /*08d4*/ 	.short	0x0101
        /*08d6*/ 	.byte	0x3f
	.zero		1


	//   ....[37]....
        /*08d8*/ 	.word	0x0000cbc0
        /*08dc*/ 	.word	0x0000000e
        /*08e0*/ 	.word	0x00000000
        /*08e4*/ 	.short	0x0101
        /*08e6*/ 	.byte	0x3f
	.zero		1


	//   ....[38]....
        /*08e8*/ 	.word	0x0000d4e0
        /*08ec*/ 	.word	0x000000ff
        /*08f0*/ 	.word	0x00031c50
        /*08f4*/ 	.short	0x010a
        /*08f6*/ 	.byte	0x06
	.zero		1


	//   ....[39]....
        /*08f8*/ 	.word	0x0000d520
        /*08fc*/ 	.word	0x000000ff
        /*0900*/ 	.word	0x00031c50
        /*0904*/ 	.short	0x010a
        /*0906*/ 	.byte	0x06
	.zero		1


	//   ....[40]....
        /*0908*/ 	.word	0x0000dc10
        /*090c*/ 	.word	0x00000007
        /*0910*/ 	.word	0x00000000
        /*0914*/ 	.short	0x0101
        /*0916*/ 	.byte	0x3f
	.zero		1


	//   ....[41]....
        /*0918*/ 	.word	0x0000f160
        /*091c*/ 	.word	0x000000ff
        /*0920*/ 	.word	0x00000000
        /*0924*/ 	.short	0x0101
        /*0926*/ 	.byte	0x04
	.zero		1


	//   ....[42]....
        /*0928*/ 	.word	0x0000f800
        /*092c*/ 	.word	0x000000ff
        /*0930*/ 	.word	0x00000000
        /*0934*/ 	.short	0x0101
        /*0936*/ 	.byte	0x04
	.zero		1


	//   ....[43]....
        /*0938*/ 	.word	0x00012ee0
        /*093c*/ 	.word	0x00000000
        /*0940*/ 	.word	0x00031c40
        /*0944*/ 	.short	0x010a
        /*0946*/ 	.byte	0x3f
	.zero		1


	//   ....[44]....
        /*0948*/ 	.word	0x00013de0
        /*094c*/ 	.word	0x00000011
        /*0950*/ 	.word	0x00031c00
        /*0954*/ 	.short	0x0107
        /*0956*/ 	.byte	0x3f
	.zero		1


	//   ....[45]....
        /*0958*/ 	.word	0x00013ed0
        /*095c*/ 	.word	0x00000011
        /*0960*/ 	.word	0x00031c00
        /*0964*/ 	.short	0x0101
        /*0966*/ 	.byte	0x3f
	.zero		1


	//   ....[46]....
        /*0968*/ 	.word	0x00013ef0
        /*096c*/ 	.word	0x00000011
        /*0970*/ 	.word	0x00031c20
        /*0974*/ 	.short	0x010a
        /*0976*/ 	.byte	0x3f
	.zero		1


	//   ....[47]....
        /*0978*/ 	.word	0x00014290
        /*097c*/ 	.word	0x00000003
        /*0980*/ 	.word	0x00031c40
        /*0984*/ 	.short	0x010a
        /*0986*/ 	.byte	0x3f
	.zero		1


	//   ....[48]....
        /*0988*/ 	.word	0x00014710
        /*098c*/ 	.word	0x00000003
        /*0990*/ 	.word	0x00000060
        /*0994*/ 	.short	0x010a
        /*0996*/ 	.byte	0x3f
	.zero		1


	//   ....[49]....
        /*0998*/ 	.word	0x00014e50
        /*099c*/ 	.word	0x00000003
        /*09a0*/ 	.word	0x00031c40
        /*09a4*/ 	.short	0x010a
        /*09a6*/ 	.byte	0x3f
	.zero		1


	//   ....[50]....
        /*09a8*/ 	.word	0x000152d0
        /*09ac*/ 	.word	0x0000000c
        /*09b0*/ 	.word	0x00000060
        /*09b4*/ 	.short	0x010a
        /*09b6*/ 	.byte	0x3f
	.zero		1


	//   ....[51]....
        /*09b8*/ 	.word	0x00015950
        /*09bc*/ 	.word	0x00000002
        /*09c0*/ 	.word	0x00031c40
        /*09c4*/ 	.short	0x010a
        /*09c6*/ 	.byte	0x3f
	.zero		1


	//   ....[52]....
        /*09c8*/ 	.word	0x00015de0
        /*09cc*/ 	.word	0x00000007
        /*09d0*/ 	.word	0x00000060
        /*09d4*/ 	.short	0x010a
        /*09d6*/ 	.byte	0x3f
	.zero		1


	//   ....[53]....
        /*09d8*/ 	.word	0x00016410
        /*09dc*/ 	.word	0x00000003
        /*09e0*/ 	.word	0x00031c60
        /*09e4*/ 	.short	0x010a
        /*09e6*/ 	.byte	0x3f
	.zero		1


	//   ....[54]....
        /*09e8*/ 	.word	0x00017980
        /*09ec*/ 	.word	0x00000009
        /*09f0*/ 	.word	0x00031c20
        /*09f4*/ 	.short	0x010a
        /*09f6*/ 	.byte	0x3f
	.zero		1


	//   ....[55]....
        /*09f8*/ 	.word	0x00017b40
        /*09fc*/ 	.word	0x00000007
        /*0a00*/ 	.word	0x00000000
        /*0a04*/ 	.short	0x010a
        /*0a06*/ 	.byte	0x3f
	.zero		1


	//   ....[56]....
        /*0a08*/ 	.word	0x00017bb0
        /*0a0c*/ 	.word	0x00000003
        /*0a10*/ 	.word	0x00000000
        /*0a14*/ 	.short	0x010a
        /*0a16*/ 	.byte	0x3f
	.zero		1


	//   ....[57]....
        /*0a18*/ 	.word	0x00017c10
        /*0a1c*/ 	.word	0x00000005
        /*0a20*/ 	.word	0x00000000
        /*0a24*/ 	.short	0x010a
        /*0a26*/ 	.byte	0x3f
	.zero		1


	//   ....[58]....
        /*0a28*/ 	.word	0x00017c40
        /*0a2c*/ 	.word	0x00000003
        /*0a30*/ 	.word	0x00000000
        /*0a34*/ 	.short	0x010a
        /*0a36*/ 	.byte	0x3f
	.zero		1


	//   ....[59]....
        /*0a38*/ 	.word	0x00017cb0
        /*0a3c*/ 	.word	0x00000003
        /*0a40*/ 	.word	0x00031c00
        /*0a44*/ 	.short	0x010a
        /*0a46*/ 	.byte	0x3f
	.zero		1


	//   ....[60]....
        /*0a48*/ 	.word	0x00017d00
        /*0a4c*/ 	.word	0x00000003
        /*0a50*/ 	.word	0x00031c30
        /*0a54*/ 	.short	0x010a
        /*0a56*/ 	.byte	0x3f
	.zero		1


	//   ....[61]....
        /*0a58*/ 	.word	0x00017d60
        /*0a5c*/ 	.word	0x00000009
        /*0a60*/ 	.word	0x00031c30
        /*0a64*/ 	.short	0x010a
        /*0a66*/ 	.byte	0x3f
	.zero		1


	//   ....[62]....
        /*0a68*/ 	.word	0x00017dc0
        /*0a6c*/ 	.word	0x00000008
        /*0a70*/ 	.word	0x00031c50
        /*0a74*/ 	.short	0x010a
        /*0a76*/ 	.byte	0x3f
	.zero		1


	//   ....[63]....
        /*0a78*/ 	.word	0x00017e20
        /*0a7c*/ 	.word	0x00000007
        /*0a80*/ 	.word	0x00031c30
        /*0a84*/ 	.short	0x010a
        /*0a86*/ 	.byte	0x3f
	.zero		1


	//   ....[64]....
        /*0a88*/ 	.word	0x00017e80
        /*0a8c*/ 	.word	0x00000007
        /*0a90*/ 	.word	0x00031c50
        /*0a94*/ 	.short	0x010a
        /*0a96*/ 	.byte	0x3f
	.zero		1


	//   ....[65]....
        /*0a98*/ 	.word	0x00017ee0
        /*0a9c*/ 	.word	0x00000006
        /*0aa0*/ 	.word	0x00031c50
        /*0aa4*/ 	.short	0x010a
        /*0aa6*/ 	.byte	0x3f
	.zero		1


	//   ....[66]....
        /*0aa8*/ 	.word	0x00018080
        /*0aac*/ 	.word	0x00000000
        /*0ab0*/ 	.word	0x00031c40
        /*0ab4*/ 	.short	0x010a
        /*0ab6*/ 	.byte	0x3f
	.zero		1


	//   ....[67]....
        /*0ab8*/ 	.word	0x00018960
        /*0abc*/ 	.word	0x00000011
        /*0ac0*/ 	.word	0x00031c20
        /*0ac4*/ 	.short	0x010a
        /*0ac6*/ 	.byte	0x3f
	.zero		1


	//   ....[68]....
        /*0ac8*/ 	.word	0x000189b0
        /*0acc*/ 	.word	0x00000003
        /*0ad0*/ 	.word	0x00031c40
        /*0ad4*/ 	.short	0x010a
        /*0ad6*/ 	.byte	0x3f
	.zero		1


	//   ....[69]....
        /*0ad8*/ 	.word	0x00018a00
        /*0adc*/ 	.word	0x00000003
        /*0ae0*/ 	.word	0x00000060
        /*0ae4*/ 	.short	0x010a
        /*0ae6*/ 	.byte	0x3f
	.zero		1


	//   ....[70]....
        /*0ae8*/ 	.word	0x00018a50
        /*0aec*/ 	.word	0x00000003
        /*0af0*/ 	.word	0x00031c40
        /*0af4*/ 	.short	0x010a
        /*0af6*/ 	.byte	0x3f
	.zero		1


	//   ....[71]....
        /*0af8*/ 	.word	0x00018aa0
        /*0afc*/ 	.word	0x0000000c
        /*0b00*/ 	.word	0x00000060
        /*0b04*/ 	.short	0x010a
        /*0b06*/ 	.byte	0x3f
	.zero		1


	//   ....[72]....
        /*0b08*/ 	.word	0x00018af0
        /*0b0c*/ 	.word	0x00000002
        /*0b10*/ 	.word	0x00031c40
        /*0b14*/ 	.short	0x010a
        /*0b16*/ 	.byte	0x3f
	.zero		1


	//   ....[73]....
        /*0b18*/ 	.word	0x00018b40
        /*0b1c*/ 	.word	0x00000007
        /*0b20*/ 	.word	0x00000060
        /*0b24*/ 	.short	0x010a
        /*0b26*/ 	.byte	0x3f
	.zero		1


	//   ....[74]....
        /*0b28*/ 	.word	0x00018b90
        /*0b2c*/ 	.word	0x00000003
        /*0b30*/ 	.word	0x00031c60
        /*0b34*/ 	.short	0x010a
        /*0b36*/ 	.byte	0x3f
	.zero		1


	//   ....[75]....
        /*0b38*/ 	.word	0x000195d0
        /*0b3c*/ 	.word	0x00000009
        /*0b40*/ 	.word	0x00031c20
        /*0b44*/ 	.short	0x010a
        /*0b46*/ 	.byte	0x3f
	.zero		1


	//   ....[76]....
        /*0b48*/ 	.word	0x00019770
        /*0b4c*/ 	.word	0x00000007
        /*0b50*/ 	.word	0x00000000
        /*0b54*/ 	.short	0x010a
        /*0b56*/ 	.byte	0x3f
	.zero		1


	//   ....[77]....
        /*0b58*/ 	.word	0x000197c0
        /*0b5c*/ 	.word	0x00000003
        /*0b60*/ 	.word	0x00000000
        /*0b64*/ 	.short	0x010a
        /*0b66*/ 	.byte	0x3f
	.zero		1


	//   ....[78]....
        /*0b68*/ 	.word	0x00019810
        /*0b6c*/ 	.word	0x00000005
        /*0b70*/ 	.word	0x00000000
        /*0b74*/ 	.short	0x010a
        /*0b76*/ 	.byte	0x3f
	.zero		1


	//----- nvinfo : EIATTR_NUM_MBARRIERS
	.align		4
.L_1337:
        /*0b78*/ 	.byte	0x03, 0x38
        /*0b7a*/ 	.short	0x0016


	//----- nvinfo : EIATTR_EXIT_INSTR_OFFSETS
	.align		4
        /*0b7c*/ 	.byte	0x04, 0x1c
        /*0b7e*/ 	.short	(.L_1339 - .L_1338)


	//   ....[0]....
.L_1338:
        /*0b80*/ 	.word	0x00000a90


	//   ....[1]....
        /*0b84*/ 	.word	0x00010bf0


	//   ....[2]....
        /*0b88*/ 	.word	0x00017c90


	//----- nvinfo : EIATTR_MAX_THREADS
	.align		4
.L_1339:
        /*0b8c*/ 	.byte	0x04, 0x05
        /*0b8e*/ 	.short	(.L_1341 - .L_1340)
.L_1340:
        /*0b90*/ 	.word	0x00000200
        /*0b94*/ 	.word	0x00000001
        /*0b98*/ 	.word	0x00000001


	//----- nvinfo : EIATTR_CRS_STACK_SIZE
	.align		4
.L_1341:
        /*0b9c*/ 	.byte	0x04, 0x1e
        /*0b9e*/ 	.short	(.L_1343 - .L_1342)
.L_1342:
        /*0ba0*/ 	.word	0x00000000


	//----- nvinfo : EIATTR_CBANK_PARAM_SIZE
	.align		4
.L_1343:
        /*0ba4*/ 	.byte	0x03, 0x19
        /*0ba6*/ 	.short	0x0af0


	//----- nvinfo : EIATTR_PARAM_CBANK
	.align		4
        /*0ba8*/ 	.byte	0x04, 0x0a
        /*0baa*/ 	.short	(.L_1345 - .L_1344)
	.align		4
.L_1344:
        /*0bac*/ 	.word	index@(.nv.constant0._ZN7cutlass13device_kernelIN5flash11enable_sm90INS1_16FlashAttnFwdSm90INS1_25CollectiveMainloopFwdSm90ILi2EN4cute5tupleIJNS5_1CILi1EEES8_S8_EEENS6_IJNS7_ILi192EEENS7_ILi144EEENS7_ILi96EEEEEELi96ENS_10bfloat16_tEfNS_4arch4Sm90ELb1ELb0ELb0ELb1ELb0ELb0ELb0ELb0ELb1ELb1ELb1ELb0EEENS1_21CollectiveEpilogueFwdINS6_IJSA_SC_SB_EEES9_SE_SG_Li384ELb1ELb1ELb1ELb0EEENS1_36VarlenDynamicPersistentTileSchedulerILi192ELi144ELi384ELi128ELb1ELb1ELb1ELb1ELb1ELb1EEEEEEEEEvNT_6ParamsE)
        /*0bb0*/ 	.short	0x0210
        /*0bb2*/ 	.short	0x0af0


	//----- nvinfo : EIATTR_SW_WAR
	.align		4
.L_1345:
        /*0bb4*/ 	.byte	0x04, 0x36
        /*0bb6*/ 	.short	(.L_1347 - .L_1346)
.L_1346:
        /*0bb8*/ 	.word	0x00000008
.L_1347:


//--------------------- .nv.info._ZN7cutlass13device_kernelIN5flash11enable_sm90INS1_16FlashAttnFwdSm90INS1_25CollectiveMainloopFwdSm90ILi2EN4cute5tupleIJNS5_1CILi1EEES8_S8_EEENS6_IJNS7_ILi192EEENS7_ILi144EEENS7_ILi96EEEEEELi96ENS_10bfloat16_tEfNS_4arch4Sm90ELb1ELb0ELb0ELb1ELb0ELb1ELb0ELb0ELb1ELb1ELb1ELb0EEENS1_21CollectiveEpilogueFwdINS6_IJSA_SC_SB_EEES9_SE_SG_Li384ELb1ELb1ELb1ELb0EEENS1_36VarlenDynamicPersistentTileSchedulerILi192ELi144ELi384ELi128ELb1ELb1ELb1ELb1ELb1ELb1EEEEEEEEEvNT_6ParamsE --------------------------
	.section	.nv.info._ZN7cutlass13device_kernelIN5flash11enable_sm90INS1_16FlashAttnFwdSm90INS1_25CollectiveMainloopFwdSm90ILi2EN4cute5tupleIJNS5_1CILi1EEES8_S8_EEENS6_IJNS7_ILi192EEENS7_ILi144EEENS7_ILi96EEEEEELi96ENS_10bfloat16_tEfNS_4arch4Sm90ELb1ELb0ELb0ELb1ELb0ELb1ELb0ELb0ELb1ELb1ELb1ELb0EEENS1_21CollectiveEpilogueFwdINS6_IJSA_SC_SB_EEES9_SE_SG_Li384ELb1ELb1ELb1ELb0EEENS1_36VarlenDynamicPersistentTileSchedulerILi192ELi144ELi384ELi128ELb1ELb1ELb1ELb1ELb1ELb1EEEEEEEEEvNT_6ParamsE,"",@"SHT_CUDA_INFO"
	.sectionflags	@""
	.align	4


	//----- nvinfo : EIATTR_CUDA_API_VERSION
	.align		4
        /*0000*/ 	.byte	0x04, 0x37
        /*0002*/ 	.short	(.L_1349 - .L_1348)
.L_1348:
        /*0004*/ 	.word	0x00000082


	//----- nvinfo : EIATTR_KPARAM_INFO
	.align		4
.L_1349:
        /*0008*/ 	.byte	0x04, 0x17
        /*000a*/ 	.short	(.L_1351 - .L_1350)
.L_1350:
        /*000c*/ 	.word	0x00000000
        /*0010*/ 	.short	0x0000
        /*0012*/ 	.short	0x0070
        /*0014*/ 	.byte	0x00, 0xf0, 0x01, 0x2a


	//----- nvinfo : EIATTR_SPARSE_MMA_MASK
	.align		4
.L_1351:
        /*0018*/ 	.byte	0x03, 0x50
        /*001a*/ 	.short	0x0000


	//----- nvinfo : EIATTR_MAXREG_COUNT
	.align		4
        /*001c*/ 	.byte	0x03, 0x1b
        /*001e*/ 	.short	0x0080


	//----- nvinfo : EIATTR_NUM_BARRIERS
	.align		4
        /*0020*/ 	.byte	0x02, 0x4c
        /*0022*/ 	.byte	0x10
	.zero		1


	//----- nvinfo : EIATTR_EXTERNS
	.align		4
        /*0024*/ 	.byte	0x04, 0x0f
        /*0026*/ 	.short	(.L_1353 - .L_1352)


	//   ....[0]....
	.align		4
.L_1352:
        /*0028*/ 	.word	index@(__assertfail)


	//----- nvinfo : EIATTR_ANNOTATIONS
	.align		4
.L_1353:
        /*002c*/ 	.byte	0x04, 0x55
        /*002e*/ 	.short	(.L_1355 - .L_1354)


	//   ....[0]....
.L_1354:
        /* <DEDUP_REMOVED lines=169> */


	//----- nvinfo : EIATTR_MERCURY_ISA_VERSION
	.align		4
.L_1355:
        /*0aa8*/ 	.byte	0x03, 0x5f
        /*0aaa*/ 	.short	0x0101


	//----- nvinfo : EIATTR_UNUSED_LOAD_BYTE_OFFSET
	.align		4
        /*0aac*/ 	.byte	0x04, 0x44
        /*0aae*/ 	.short	(.L_1357 - .L_1356)


	//   ....[0]....
.L_1356:
        /*0ab0*/ 	.word	0x00000ad0
        /*0ab4*/ 	.word	0x0000fff0


	//   ....[1]....
        /*0ab8*/ 	.word	0x0001ac70
        /*0abc*/ 	.word	0x0000fff0


	//----- nvinfo : EIATTR_INT_WARP_WIDE_INSTR_OFFSETS
	.align		4
.L_1357:
        /*0ac0*/ 	.byte	0x04, 0x31
        /*0ac2*/ 	.short	(.L_1359 - .L_1358)


	//   ....[0]....
.L_1358:
        /*0ac4*/ 	.word	0x00000180


	//   ....[1]....
        /*0ac8*/ 	.word	0x00000220


	//   ....[2]....
        /*0acc*/ 	.word	0x00000290


	//   ....[3]....
        /*0ad0*/ 	.word	0x00020cf0


	//   ....[4]....
        /*0ad4*/ 	.word	0x00020d80


	//   ....[5]....
        /*0ad8*/ 	.word	0x000248e0


	//   ....[6]....
        /*0adc*/ 	.word	0x00024970


	//----- nvinfo : EIATTR_COOP_GROUP_MASK_REGIDS
	.align		4
.L_1359:
        /*0ae0*/ 	.byte	0x04, 0x29
        /*0ae2*/ 	.short	(.L_1361 - .L_1360)


	//   ....[0]....
.L_1360:
        /*0ae4*/ 	.word	0xffffffff


	//   ....[1]....
        /*0ae8*/ 	.word	0xffffffff


	//   ....[2]....
        /*0aec*/ 	.word	0xffffffff


	//   ....[3]....
        /*0af0*/ 	.word	0xffffffff


	//   ....[4]....
        /*0af4*/ 	.word	0xffffffff


	//   ....[5]....
        /*0af8*/ 	.word	0xffffffff


	//   ....[6]....
        /*0afc*/ 	.word	0xffffffff


	//   ....[7]....
        /*0b00*/ 	.word	0xffffffff


	//   ....[8]....
        /*0b04*/ 	.word	0xffffffff


	//   ....[9]....
        /*0b08*/ 	.word	0xffffffff


	//   ....[10]....
        /*0b0c*/ 	.word	0xffffffff


	//   ....[11]....
        /*0b10*/ 	.word	0xffffffff


	//   ....[12]....
        /*0b14*/ 	.word	0xffffffff


	//   ....[13]....
        /*0b18*/ 	.word	0xffffffff


	//   ....[14]....
        /*0b1c*/ 	.word	0xffffffff


	//   ....[15]....
        /*0b20*/ 	.word	0xffffffff


	//   ....[16]....
        /*0b24*/ 	.word	0xffffffff


	//   ....[17]....
        /*0b28*/ 	.word	0xffffffff


	//   ....[18]....
        /*0b2c*/ 	.word	0xffffffff


	//   ....[19]....
        /*0b30*/ 	.word	0xffffffff


	//   ....[20]....
        /*0b34*/ 	.word	0xffffffff


	//   ....[21]....
        /*0b38*/ 	.word	0xffffffff


	//   ....[22]....
        /*0b3c*/ 	.word	0xffffffff


	//   ....[23]....
        /*0b40*/ 	.word	0xffffffff


	//   ....[24]....
        /*0b44*/ 	.word	0xffffffff


	//   ....[25]....
        /*0b48*/ 	.word	0xffffffff


	//   ....[26]....
        /*0b4c*/ 	.word	0xffffffff


	//   ....[27]....
        /*0b50*/ 	.word	0xffffffff


	//   ....[28]....
        /*0b54*/ 	.word	0xffffffff


	//   ....[29]....
        /*0b58*/ 	.word	0xffffffff


	//   ....[30]....
        /*0b5c*/ 	.word	0xffffffff


	//   ....[31]....
        /*0b60*/ 	.word	0xffffffff


	//   ....[32]....
        /*0b64*/ 	.word	0xffffffff


	//   ....[33]....
        /*0b68*/ 	.word	0xffffffff


	//   ....[34]....
        /*0b6c*/ 	.word	0xffffffff


	//   ....[35]....
        /*0b70*/ 	.word	0xffffffff


	//   ....[36]....
        /*0b74*/ 	.word	0xffffffff


	//   ....[37]....
        /*0b78*/ 	.word	0xffffffff


	//   ....[38]....
        /*0b7c*/ 	.word	0xffffffff


	//   ....[39]....
        /*0b80*/ 	.word	0xffffffff


	//   ....[40]....
        /*0b84*/ 	.word	0xffffffff


	//   ....[41]....
        /*0b88*/ 	.word	0xffffffff


	//   ....[42]....
        /*0b8c*/ 	.word	0xffffffff


	//   ....[43]....
        /*0b90*/ 	.word	0xffffffff


	//   ....[44]....
        /*0b94*/ 	.word	0xffffffff


	//   ....[45]....
        /*0b98*/ 	.word	0xffffffff


	//   ....[46]....
        /*0b9c*/ 	.word	0xffffffff


	//   ....[47]....
        /*0ba0*/ 	.word	0xffffffff


	//   ....[48]....
        /*0ba4*/ 	.word	0xffffffff


	//   ....[49]....
        /*0ba8*/ 	.word	0xffffffff


	//   ....[50]....
        /*0bac*/ 	.word	0xffffffff


	//   ....[51]....
        /*0bb0*/ 	.word	0xffffffff


	//   ....[52]....
        /*0bb4*/ 	.word	0xffffffff


	//   ....[53]....
        /*0bb8*/ 	.word	0xffffffff


	//   ....[54]....
        /*0bbc*/ 	.word	0xffffffff


	//   ....[55]....
        /*0bc0*/ 	.word	0xffffffff


	//   ....[56]....
        /*0bc4*/ 	.word	0xffffffff


	//   ....[57]....
        /*0bc8*/ 	.word	0xffffffff


	//   ....[58]....
        /*0bcc*/ 	.word	0xffffffff


	//   ....[59]....
        /*0bd0*/ 	.word	0xffffffff


	//   ....[60]....
        /*0bd4*/ 	.word	0xffffffff


	//   ....[61]....
        /*0bd8*/ 	.word	0xffffffff


	//   ....[62]....
        /*0bdc*/ 	.word	0xffffffff


	//   ....[63]....
        /*0be0*/ 	.word	0xffffffff


	//   ....[64]....
        /*0be4*/ 	.word	0xffffffff


	//   ....[65]....
        /*0be8*/ 	.word	0xffffffff


	//   ....[66]....
        /*0bec*/ 	.word	0xffffffff


	//   ....[67]....
        /*0bf0*/ 	.word	0xffffffff


	//   ....[68]....
        /*0bf4*/ 	.word	0xffffffff


	//   ....[69]....
        /*0bf8*/ 	.word	0xffffffff


	//   ....[70]....
        /*0bfc*/ 	.word	0xffffffff


	//   ....[71]....
        /*0c00*/ 	.word	0xffffffff


	//   ....[72]....
        /*0c04*/ 	.word	0xffffffff


	//   ....[73]....
        /*0c08*/ 	.word	0xffffffff


	//   ....[74]....
        /*0c0c*/ 	.word	0xffffffff


	//   ....[75]....
        /*0c10*/ 	.word	0xffffffff


	//   ....[76]....
        /*0c14*/ 	.word	0xffffffff


	//   ....[77]....
        /*0c18*/ 	.word	0xffffffff


	//   ....[78]....
        /*0c1c*/ 	.word	0xffffffff


	//   ....[79]....
        /*0c20*/ 	.word	0xffffffff


	//   ....[80]....
        /*0c24*/ 	.word	0xffffffff


	//   ....[81]....
        /*0c28*/ 	.word	0xffffffff


	//   ....[82]....
        /*0c2c*/ 	.word	0xffffffff


	//   ....[83]....
        /*0c30*/ 	.word	0xffffffff


	//   ....[84]....
        /*0c34*/ 	.word	0xffffffff


	//   ....[85]....
        /*0c38*/ 	.word	0xffffffff


	//   ....[86]....
        /*0c3c*/ 	.word	0xffffffff


	//   ....[87]....
        /*0c40*/ 	.word	0xffffffff


	//   ....[88]....
        /*0c44*/ 	.word	0xffffffff


	//   ....[89]....
        /*0c48*/ 	.word	0xffffffff


	//   ....[90]....
        /*0c4c*/ 	.word	0xffffffff


	//   ....[91]....
        /*0c50*/ 	.word	0xffffffff


	//   ....[92]....
        /*0c54*/ 	.word	0xffffffff


	//   ....[93]....
        /*0c58*/ 	.word	0xffffffff


	//   ....[94]....
        /*0c5c*/ 	.word	0xffffffff


	//   ....[95]....
        /*0c60*/ 	.word	0xffffffff


	//   ....[96]....
        /*0c64*/ 	.word	0xffffffff


	//   ....[97]....
        /*0c68*/ 	.word	0xffffffff


	//   ....[98]....
        /*0c6c*/ 	.word	0xffffffff


	//   ....[99]....
        /*0c70*/ 	.word	0xffffffff


	//   ....[100]....
        /*0c74*/ 	.word	0xffffffff


	//   ....[101]....
        /*0c78*/ 	.word	0xffffffff


	//   ....[102]....
        /*0c7c*/ 	.word	0xffffffff


	//   ....[103]....
        /*0c80*/ 	.word	0xffffffff


	//   ....[104]....
        /*0c84*/ 	.word	0xffffffff


	//   ....[105]....
        /*0c88*/ 	.word	0x0500000f


	//   ....[106]....
        /*0c8c*/ 	.word	0x0500000f


	//   ....[107]....
        /*0c90*/ 	.word	0x0500000f


	//   ....[108]....
        /*0c94*/ 	.word	0x0500000f


	//   ....[109]....
        /*0c98*/ 	.word	0x0500000f


	//   ....[110]....
        /*0c9c*/ 	.word	0x0500000f


	//   ....[111]....
        /*0ca0*/ 	.word	0x0500000f


	//   ....[112]....
        /*0ca4*/ 	.word	0x0500000f


	//   ....[113]....
        /*0ca8*/ 	.word	0x0500000f


	//   ....[114]....
        /*0cac*/ 	.word	0x0500000f


	//   ....[115]....
        /*0cb0*/ 	.word	0x0500000f


	//   ....[116]....
        /*0cb4*/ 	.word	0x0500000f


	//   ....[117]....
        /*0cb8*/ 	.word	0x0500000f


	//   ....[118]....
        /*0cbc*/ 	.word	0x0500000f


	//   ....[119]....
        /*0cc0*/ 	.word	0x0500000f


	//   ....[120]....
        /*0cc4*/ 	.word	0x0500000f


	//   ....[121]....
        /*0cc8*/ 	.word	0x0500000f


	//   ....[122]....
        /*0ccc*/ 	.word	0x0500000f


	//   ....[123]....
        /*0cd0*/ 	.word	0x0500000f


	//   ....[124]....
        /*0cd4*/ 	.word	0x0500000f


	//   ....[125]....
        /*0cd8*/ 	.word	0x0500000f


	//   ....[126]....
        /*0cdc*/ 	.word	0x0500000f


	//   ....[127]....
        /*0ce0*/ 	.word	0x0500000f


	//   ....[128]....
        /*0ce4*/ 	.word	0x0500000f


	//   ....[129]....
        /*0ce8*/ 	.word	0x0500000f


	//   ....[130]....
        /*0cec*/ 	.word	0x0500000f


	//   ....[131]....
        /*0cf0*/ 	.word	0x0500000f


	//   ....[132]....
        /*0cf4*/ 	.word	0x0500000f


	//   ....[133]....
        /*0cf8*/ 	.word	0x0500000f


	//   ....[134]....
        /*0cfc*/ 	.word	0x0500000f


	//   ....[135]....
        /*0d00*/ 	.word	0x0500000f


	//   ....[136]....
        /*0d04*/ 	.word	0x0500000f


	//   ....[137]....
        /*0d08*/ 	.word	0x0500000f


	//   ....[138]....
        /*0d0c*/ 	.word	0x0500000f


	//   ....[139]....
        /*0d10*/ 	.word	0x0500000f


	//   ....[140]....
        /*0d14*/ 	.word	0x0500000f


	//   ....[141]....
        /*0d18*/ 	.word	0x0500000f


	//   ....[142]....
        /*0d1c*/ 	.word	0x0500000f


	//   ....[143]....
        /*0d20*/ 	.word	0x0500000f


	//   ....[144]....
        /*0d24*/ 	.word	0x0500000f


	//   ....[145]....
        /*0d28*/ 	.word	0x0500000f


	//   ....[146]....
        /*0d2c*/ 	.word	0x0500000f


	//   ....[147]....
        /*0d30*/ 	.word	0x0500000f


	//   ....[148]....
        /*0d34*/ 	.word	0x0500000f


	//   ....[149]....
        /*0d38*/ 	.word	0x0500000f


	//   ....[150]....
        /*0d3c*/ 	.word	0x0500000f


	//   ....[151]....
        /*0d40*/ 	.word	0x0500000f


	//   ....[152]....
        /*0d44*/ 	.word	0x0500000f


	//   ....[153]....
        /*0d48*/ 	.word	0x0500000f


	//   ....[154]....
        /*0d4c*/ 	.word	0x0500000f


	//   ....[155]....
        /*0d50*/ 	.word	0x0500000f


	//   ....[156]....
        /*0d54*/ 	.word	0x0500000f


	//   ....[157]....
        /*0d58*/ 	.word	0x0500000f


	//   ....[158]....
        /*0d5c*/ 	.word	0x0500000f


	//----- nvinfo : EIATTR_COOP_GROUP_INSTR_OFFSETS
	.align		4
.L_1361:
        /*0d60*/ 	.byte	0x04, 0x28
        /*0d62*/ 	.short	(.L_1363 - .L_1362)


	//   ....[0]....
.L_1362:
        /*0d64*/ 	.word	0x00000060


	//   ....[1]....
        /*0d68*/ 	.word	0x00000190


	//   ....[2]....
        /*0d6c*/ 	.word	0x00000240


	//   ....[3]....
        /*0d70*/ 	.word	0x00000400


	//   ....[4]....
        /*0d74*/ 	.word	0x00000560


	//   ....[5]....
        /*0d78*/ 	.word	0x00000680


	//   ....[6]....
        /*0d7c*/ 	.word	0x000007e0


	//   ....[7]....
        /*0d80*/ 	.word	0x00007a50


	//   ....[8]....
        /*0d84*/ 	.word	0x00008220


	//   ....[9]....
        /*0d88*/ 	.word	0x00008230


	//   ....[10]....
        /*0d8c*/ 	.word	0x00008240


	//   ....[11]....
        /*0d90*/ 	.word	0x00008250


	//   ....[12]....
        /*0d94*/ 	.word	0x0000a1c0


	//   ....[13]....
        /*0d98*/ 	.word	0x0000a1d0


	//   ....[14]....
        /*0d9c*/ 	.word	0x0000a1e0


	//   ....[15]....
        /*0da0*/ 	.word	0x0000a1f0


	//   ....[16]....
        /*0da4*/ 	.word	0x0000e0e0


	//   ....[17]....
        /*0da8*/ 	.word	0x0000e9c0


	//   ....[18]....
        /*0dac*/ 	.word	0x0000e9d0


	//   ....[19]....
        /*0db0*/ 	.word	0x0000e9f0


	//   ....[20]....
        /*0db4*/ 	.word	0x0000f270


	//   ....[21]....
        /*0db8*/ 	.word	0x0000f2d0


	//   ....[22]....
        /*0dbc*/ 	.word	0x00010480


	//   ....[23]....
        /*0dc0*/ 	.word	0x00012c20


	//   ....[24]....
        /*0dc4*/ 	.word	0x00012c40


	//   ....[25]....
        /*0dc8*/ 	.word	0x000135b0


	//   ....[26]....
        /*0dcc*/ 	.word	0x000136b0


	//   ....[27]....
        /*0dd0*/ 	.word	0x00013df0


	//   ....[28]....
        /*0dd4*/ 	.word	0x00013e10


	//   ....[29]....
        /*0dd8*/ 	.word	0x00015730


	//   ....[30]....
        /*0ddc*/ 	.word	0x00018080


	//   ....[31]....
        /*0de0*/ 	.word	0x000180a0


	//   ....[32]....
        /*0de4*/ 	.word	0x000185f0


	//   ....[33]....
        /*0de8*/ 	.word	0x00018610


	//   ....[34]....
        /*0dec*/ 	.word	0x00019f10


	//   ....[35]....
        /*0df0*/ 	.word	0x0001a670


	//   ....[36]....
        /*0df4*/ 	.word	0x0001a6a0


	//   ....[37]....
        /*0df8*/ 	.word	0x0001a6e0


	//   ....[38]....
        /*0dfc*/ 	.word	0x0001a6f0


	//   ....[39]....
        /*0e00*/ 	.word	0x0001b640


	//   ....[40]....
        /*0e04*/ 	.word	0x0001b660


	//   ....[41]....
        /*0e08*/ 	.word	0x0001b670


	//   ....[42]....
        /*0e0c*/ 	.word	0x0001b680


	//   ....[43]....
        /*0e10*/ 	.word	0x0001bd20


	//   ....[44]....
        /*0e14*/ 	.word	0x0001bd30


	//   ....[45]....
        /*0e18*/ 	.word	0x0001be80


	//   ....[46]....
        /*0e1c*/ 	.word	0x0001be90


	//   ....[47]....
        /*0e20*/ 	.word	0x0001c280


	//   ....[48]....
        /*0e24*/ 	.word	0x0001c290


	//   ....[49]....
        /*0e28*/ 	.word	0x0001c780


	//   ....[50]....
        /*0e2c*/ 	.word	0x0001c790


	//   ....[51]....
        /*0e30*/ 	.word	0x0001d550


	//   ....[52]....
        /*0e34*/ 	.word	0x0001d560


	//   ....[53]....
        /*0e38*/ 	.word	0x0001d6c0


	//   ....[54]....
        /*0e3c*/ 	.word	0x0001d6d0


	//   ....[55]....
        /*0e40*/ 	.word	0x0001d880


	//   ....[56]....
        /*0e44*/ 	.word	0x0001daa0


	//   ....[57]....
        /*0e48*/ 	.word	0x0001dad0


	//   ....[58]....
        /*0e4c*/ 	.word	0x0001db00


	//   ....[59]....
        /*0e50*/ 	.word	0x0001db30


	//   ....[60]....
        /*0e54*/ 	.word	0x0001db60


	//   ....[61]....
        /*0e58*/ 	.word	0x0001db90


	//   ....[62]....
        /*0e5c*/ 	.word	0x0001dd20


	//   ....[63]....
        /*0e60*/ 	.word	0x0001dd50


	//   ....[64]....
        /*0e64*/ 	.word	0x0001dd80


	//   ....[65]....
        /*0e68*/ 	.word	0x0001ddb0


	//   ....[66]....
        /*0e6c*/ 	.word	0x0001dde0


	//   ....[67]....
        /*0e70*/ 	.word	0x0001de10


	//   ....[68]....
        /*0e74*/ 	.word	0x0001dea0


	//   ....[69]....
        /*0e78*/ 	.word	0x0001ded0


	//   ....[70]....
        /*0e7c*/ 	.word	0x0001dee0


	//   ....[71]....
        /*0e80*/ 	.word	0x0001df20


	//   ....[72]....
        /*0e84*/ 	.word	0x0001f520


	//   ....[73]....
        /*0e88*/ 	.word	0x00021290


	//   ....[74]....
        /*0e8c*/ 	.word	0x00021f30


	//   ....[75]....
        /*0e90*/ 	.word	0x00021f40


	//   ....[76]....
        /*0e94*/ 	.word	0x00022000


	//   ....[77]....
        /*0e98*/ 	.word	0x00022020


	//   ....[78]....
        /*0e9c*/ 	.word	0x000220c0


	//   ....[79]....
        /*0ea0*/ 	.word	0x000220e0


	//   ....[80]....
        /*0ea4*/ 	.word	0x000220f0


	//   ....[81]....
        /*0ea8*/ 	.word	0x00022100


	//   ....[82]....
        /*0eac*/ 	.word	0x000221e0


	//   ....[83]....
        /*0eb0*/ 	.word	0x00022220


	//   ....[84]....
        /*0eb4*/ 	.word	0x00022230


	//   ....[85]....
        /*0eb8*/ 	.word	0x000222c0


	//   ....[86]....
        /*0ebc*/ 	.word	0x000250b0


	//   ....[87]....
        /*0ec0*/ 	.word	0x000250d0


	//   ....[88]....
        /*0ec4*/ 	.word	0x00025130


	//   ....[89]....
        /*0ec8*/ 	.word	0x00025160


	//   ....[90]....
        /*0ecc*/ 	.word	0x00025190


	//   ....[91]....
        /*0ed0*/ 	.word	0x000251c0


	//   ....[92]....
        /*0ed4*/ 	.word	0x000251f0


	//   ....[93]....
        /*0ed8*/ 	.word	0x00025220


	//   ....[94]....
        /*0edc*/ 	.word	0x000253c0


	//   ....[95]....
        /*0ee0*/ 	.word	0x00025400


	//   ....[96]....
        /*0ee4*/ 	.word	0x00025430


	//   ....[97]....
        /*0ee8*/ 	.word	0x00025460


	//   ....[98]....
        /*0eec*/ 	.word	0x00025490


	//   ....[99]....
        /*0ef0*/ 	.word	0x000254c0


	//   ....[100]....
        /*0ef4*/ 	.word	0x00025580


	//   ....[101]....
        /*0ef8*/ 	.word	0x000255a0


	//   ....[102]....
        /*0efc*/ 	.word	0x000255c0


	//   ....[103]....
        /*0f00*/ 	.word	0x00025620


	//   ....[104]....
        /*0f04*/ 	.word	0x00026040


	//   ....[105]....
        /*0f08*/ 	.word	0x00026440


	//   ....[106]....
        /*0f0c*/ 	.word	0x000264e0


	//   ....[107]....
        /*0f10*/ 	.word	0x00026570


	//   ....[108]....
        /*0f14*/ 	.word	0x000265c0


	//   ....[109]....
        /*0f18*/ 	.word	0x00026610


	//   ....[110]....
        /*0f1c*/ 	.word	0x000266f0


	//   ....[111]....
        /*0f20*/ 	.word	0x00026780


	//   ....[112]....
        /*0f24*/ 	.word	0x000267e0


	//   ....[113]....
        /*0f28*/ 	.word	0x00026840


	//   ....[114]....
        /*0f2c*/ 	.word	0x00026af0


	//   ....[115]....
        /*0f30*/ 	.word	0x00026b40


	//   ....[116]....
        /*0f34*/ 	.word	0x00026bd0


	//   ....[117]....
        /*0f38*/ 	.word	0x00026c60


	//   ....[118]....
        /*0f3c*/ 	.word	0x00026ce0


	//   ....[119]....
        /*0f40*/ 	.word	0x00026d30


	//   ....[120]....
        /*0f44*/ 	.word	0x00026dc0


	//   ....[121]....
        /*0f48*/ 	.word	0x00026e50


	//   ....[122]....
        /*0f4c*/ 	.word	0x00026ed0


	//   ....[123]....
        /*0f50*/ 	.word	0x00026f20


	//   ....[124]....
        /*0f54*/ 	.word	0x00026fb0


	//   ....[125]....
        /*0f58*/ 	.word	0x00027040


	//   ....[126]....
        /*0f5c*/ 	.word	0x00027100


	//   ....[127]....
        /*0f60*/ 	.word	0x000273f0


	//   ....[128]....
        /*0f64*/ 	.word	0x00027580


	//   ....[129]....
        /*0f68*/ 	.word	0x000275f0


	//   ....[130]....
        /*0f6c*/ 	.word	0x00027650


	//   ....[131]....
        /*0f70*/ 	.word	0x00027760


	//   ....[132]....
        /*0f74*/ 	.word	0x000277c0


	//   ....[133]....
        /*0f78*/ 	.word	0x000278e0


	//   ....[134]....
        /*0f7c*/ 	.word	0x00027940


	//   ....[135]....
        /*0f80*/ 	.word	0x000279e0


	//   ....[136]....
        /*0f84*/ 	.word	0x00027ab0


	//   ....[137]....
        /*0f88*/ 	.word	0x00027bc0


	//   ....[138]....
        /*0f8c*/ 	.word	0x00027c20


	//   ....[139]....
        /*0f90*/ 	.word	0x00027d00


	//   ....[140]....
        /*0f94*/ 	.word	0x00028020


	//   ....[141]....
        /*0f98*/ 	.word	0x000280d0


	//   ....[142]....
        /*0f9c*/ 	.word	0x00028220


	//   ....[143]....
        /*0fa0*/ 	.word	0x000282a0


	//   ....[144]....
        /*0fa4*/ 	.word	0x00028310


	//   ....[145]....
        /*0fa8*/ 	.word	0x00028380


	//   ....[146]....
        /*0fac*/ 	.word	0x000283f0


	//   ....[147]....
        /*0fb0*/ 	.word	0x00028470


	//   ....[148]....
        /*0fb4*/ 	.word	0x000284f0


	//   ....[149]....
        /*0fb8*/ 	.word	0x000285a0


	//   ....[150]....
        /*0fbc*/ 	.word	0x00028610


	//   ....[151]....
        /*0fc0*/ 	.word	0x00028680


	//   ....[152]....
        /*0fc4*/ 	.word	0x000286f0


	//   ....[153]....
        /*0fc8*/ 	.word	0x00028770


	//   ....[154]....
        /*0fcc*/ 	.word	0x000287e0


	//   ....[155]....
        /*0fd0*/ 	.word	0x00028890


	//   ....[156]....
        /*0fd4*/ 	.word	0x000288e0


	//   ....[157]....
        /*0fd8*/ 	.word	0x00028970


	//   ....[158]....
        /*0fdc*/ 	.word	0x00028aa0


	//----- nvinfo : EIATTR_REG_RECONFIG
	.align		4
.L_1363:
        /*0fe0*/ 	.byte	0x01, 0x54
	.zero		2


	//----- nvinfo : EIATTR_SYSCALL_OFFSETS
	.align		4
        /*0fe4*/ 	.byte	0x04, 0x46
        /*0fe6*/ 	.short	(.L_1365 - .L_1364)


	//   ....[0]....
.L_1364:
        /*0fe8*/ 	.word	0x00001f00


	//   ....[1]....
        /*0fec*/ 	.word	0x00002050


	//   ....[2]....
        /*0ff0*/ 	.word	0x00007c60


	//   ....[3]....
        /*0ff4*/ 	.word	0x00007f80


	//   ....[4]....
        /*0ff8*/ 	.word	0x00020ee0


	//   ....[5]....
        /*0ffc*/ 	.word	0x00021030


	//   ....[6]....
        /*1000*/ 	.word	0x00021130


	//   ....[7]....
        /*1004*/ 	.word	0x000219f0


	//----- nvinfo : EIATTR_MBARRIER_INSTR_OFFSETS
	.align		4
.L_1365:
        /*1008*/ 	.byte	0x04, 0x39
        /*100a*/ 	.short	(.L_1367 - .L_1366)


	//   ....[0]....
.L_1366:
        /*100c*/ 	.word	0x000002b0
        /*1010*/ 	.word	0x000000ff
        /*1014*/ 	.word	0x00031c00
        /*1018*/ 	.short	0x0100
        /*101a*/ 	.byte	0x08
	.zero		1


	//   ....[1]....
        /*101c*/ 	.word	0x000002c0
        /*1020*/ 	.word	0x000000ff
        /*1024*/ 	.word	0x00031c20
        /*1028*/ 	.short	0x0100
        /*102a*/ 	.byte	0x08
	.zero		1


	//   ....[2]....
        /*102c*/ 	.word	0x000003b0
        /*1030*/ 	.word	0x000000ff
        /*1034*/ 	.word	0x00031c30
        /*1038*/ 	.short	0x0100
        /*103a*/ 	.byte	0x08
	.zero		1


	//   ....[3]....
        /*103c*/ 	.word	0x000003c0
        /*1040*/ 	.word	0x000000ff
        /*1044*/ 	.word	0x00031c40
        /*1048*/ 	.short	0x0100
        /*104a*/ 	.byte	0x08
	.zero		1


	//   ....[4]....
        /*104c*/ 	.word	0x000003d0
        /*1050*/ 	.word	0x000000ff
        /*1054*/ 	.word	0x00031c38
        /*1058*/ 	.short	0x0100
        /*105a*/ 	.byte	0x08
	.zero		1


	//   ....[5]....
        /*105c*/ 	.word	0x000003e0
        /*1060*/ 	.word	0x000000ff
        /*1064*/ 	.word	0x00031c48
        /*1068*/ 	.short	0x0100
        /*106a*/ 	.byte	0x08
	.zero		1


	//   ....[6]....
        /*106c*/ 	.word	0x00000510
        /*1070*/ 	.word	0x000000ff
        /*1074*/ 	.word	0x00031c50
        /*1078*/ 	.short	0x0100
        /*107a*/ 	.byte	0x08
	.zero		1


	//   ....[7]....
        /*107c*/ 	.word	0x00000520
        /*1080*/ 	.word	0x000000ff
        /*1084*/ 	.word	0x00031c60
        /*1088*/ 	.short	0x0100
        /*108a*/ 	.byte	0x08
	.zero		1


	//   ....[8]....
        /*108c*/ 	.word	0x00000530
        /*1090*/ 	.word	0x000000ff
        /*1094*/ 	.word	0x00031c58
        /*1098*/ 	.short	0x0100
        /*109a*/ 	.byte	0x08
	.zero		1


	//   ....[9]....
        /*109c*/ 	.word	0x00000540
        /*10a0*/ 	.word	0x000000ff
        /*10a4*/ 	.word	0x00031c68
        /*10a8*/ 	.short	0x0100
        /*10aa*/ 	.byte	0x08
	.zero		1


	//   ....[10]....
        /*10ac*/ 	.word	0x00000630
        /*10b0*/ 	.word	0x000000ff
        /*10b4*/ 	.word	0x00031c70
        /*10b8*/ 	.short	0x0100
        /*10ba*/ 	.byte	0x06
	.zero		1


	//   ....[11]....
        /*10bc*/ 	.word	0x00000640
        /*10c0*/ 	.word	0x000000ff
        /*10c4*/ 	.word	0x00031c80
        /*10c8*/ 	.short	0x0100
        /*10ca*/ 	.byte	0x06
	.zero		1


	//   ....[12]....
        /*10cc*/ 	.word	0x00000650
        /*10d0*/ 	.word	0x000000ff
        /*10d4*/ 	.word	0x00031c78
        /*10d8*/ 	.short	0x0100
        /*10da*/ 	.byte	0x06
	.zero		1


	//   ....[13]....
        /*10dc*/ 	.word	0x00000660
        /*10e0*/ 	.word	0x000000ff
        /*10e4*/ 	.word	0x00031c88
        /*10e8*/ 	.short	0x0100
        /*10ea*/ 	.byte	0x06
	.zero		1


	//   ....[14]....
        /*10ec*/ 	.word	0x00000790
        /*10f0*/ 	.word	0x000000ff
        /*10f4*/ 	.word	0x00031c90
        /*10f8*/ 	.short	0x0100
        /*10fa*/ 	.byte	0x08
	.zero		1


	//   ....[15]....
        /*10fc*/ 	.word	0x000007a0
        /*1100*/ 	.word	0x000000ff
        /*1104*/ 	.word	0x00031ca0
        /*1108*/ 	.short	0x0100
        /*110a*/ 	.byte	0x08
	.zero		1


	//   ....[16]....
        /*110c*/ 	.word	0x000007b0
        /*1110*/ 	.word	0x000000ff
        /*1114*/ 	.word	0x00031c98
        /*1118*/ 	.short	0x0100
        /*111a*/ 	.byte	0x08
	.zero		1


	//   ....[17]....
        /*111c*/ 	.word	0x000007c0
        /*1120*/ 	.word	0x000000ff
        /*1124*/ 	.word	0x00031ca8
        /*1128*/ 	.short	0x0100
        /*112a*/ 	.byte	0x08
	.zero		1


	//   ....[18]....
        /*112c*/ 	.word	0x000008f0
        /*1130*/ 	.word	0x000000ff
        /*1134*/ 	.word	0x00031cb0
        /*1138*/ 	.short	0x0100
        /*113a*/ 	.byte	0x08
	.zero		1


	//   ....[19]....
        /*113c*/ 	.word	0x00000900
        /*1140*/ 	.word	0x000000ff
        /*1144*/ 	.word	0x00031cc0
        /*1148*/ 	.short	0x0100
        /*114a*/ 	.byte	0x08
	.zero		1


	//   ....[20]....
        /*114c*/ 	.word	0x00000910
        /*1150*/ 	.word	0x000000ff
        /*1154*/ 	.word	0x00031cb8
        /*1158*/ 	.short	0x0100
        /*115a*/ 	.byte	0x08
	.zero		1


	//   ....[21]....
        /*115c*/ 	.word	0x00000920
        /*1160*/ 	.word	0x000000ff
        /*1164*/ 	.word	0x00031cc8
        /*1168*/ 	.short	0x0100
        /*116a*/ 	.byte	0x08
	.zero		1


	//   ....[22]....
        /*116c*/ 	.word	0x00003680
        /*1170*/ 	.word	0x00000015
        /*1174*/ 	.word	0x00031c90
        /*1178*/ 	.short	0x010a
        /*117a*/ 	.byte	0x3f
	.zero		1


	//   ....[23]....
        /*117c*/ 	.word	0x000051d0
        /*1180*/ 	.word	0x00000015
        /*1184*/ 	.word	0x00031c90
        /*1188*/ 	.short	0x010a
        /*118a*/ 	.byte	0x3f
	.zero		1


	//   ....[24]....
        /*118c*/ 	.word	0x00006d40
        /*1190*/ 	.word	0x00000015
        /*1194*/ 	.word	0x00031c90
        /*1198*/ 	.short	0x010a
        /*119a*/ 	.byte	0x3f
	.zero		1


	//   ....[25]....
        /*119c*/ 	.word	0x00006ff0
        /*11a0*/ 	.word	0x00000020
        /*11a4*/ 	.word	0x00000000
        /*11a8*/ 	.short	0x0101
        /*11aa*/ 	.byte	0x3f
	.zero		1


	//   ....[26]....
        /*11ac*/ 	.word	0x00007030
        /*11b0*/ 	.word	0x00000015
        /*11b4*/ 	.word	0x00031cb0
        /*11b8*/ 	.short	0x010a
        /*11ba*/ 	.byte	0x3f
	.zero		1


	//   ....[27]....
        /*11bc*/ 	.word	0x000073c0
        /*11c0*/ 	.word	0x00000015
        /*11c4*/ 	.word	0x00000000
        /*11c8*/ 	.short	0x0101
        /*11ca*/ 	.byte	0x3f
	.zero		1


	//   ....[28]....
        /*11cc*/ 	.word	0x00007d00
        /*11d0*/ 	.word	0x00000016
        /*11d4*/ 	.word	0x00031c00
        /*11d8*/ 	.short	0x010a
        /*11da*/ 	.byte	0x3f
	.zero		1


	//   ....[29]....
        /*11dc*/ 	.word	0x00007d50
        /*11e0*/ 	.word	0x00000016
        /*11e4*/ 	.word	0x00031c00
        /*11e8*/ 	.short	0x010a
        /*11ea*/ 	.byte	0x3f
	.zero		1


	//   ....[30]....
        /*11ec*/ 	.word	0x00008980
        /*11f0*/ 	.word	0x00000016
        /*11f4*/ 	.word	0x00031c00
        /*11f8*/ 	.short	0x010a
        /*11fa*/ 	.byte	0x3f
	.zero		1


	//   ....[31]....
        /*11fc*/ 	.word	0x0000a790
        /*1200*/ 	.word	0x00000016
        /*1204*/ 	.word	0x00031c00
        /*1208*/ 	.short	0x010a
        /*120a*/ 	.byte	0x3f
	.zero		1


	//   ....[32]....
        /*120c*/ 	.word	0x0000c180
        /*1210*/ 	.word	0x00000015
        /*1214*/ 	.word	0x00031c30
        /*1218*/ 	.short	0x010a
        /*121a*/ 	.byte	0x3f
	.zero		1


	//   ....[33]....
        /*121c*/ 	.word	0x0000c1f0
        /*1220*/ 	.word	0x00000015
        /*1224*/ 	.word	0x00031c30
        /*1228*/ 	.short	0x010a
        /*122a*/ 	.byte	0x3f
	.zero		1


	//   ....[34]....
        /*122c*/ 	.word	0x0000f600
        /*1230*/ 	.word	0x00000010
        /*1234*/ 	.word	0x00000000
        /*1238*/ 	.short	0x0101
        /*123a*/ 	.byte	0x3f
	.zero		1


	//   ....[35]....
        /*123c*/ 	.word	0x000105d0
        /*1240*/ 	.word	0x00000000
        /*1244*/ 	.word	0x00031c30
        /*1248*/ 	.short	0x010a
        /*124a*/ 	.byte	0x3f
	.zero		1


	//   ....[36]....
        /*124c*/ 	.word	0x00010620
        /*1250*/ 	.word	0x00000000
        /*1254*/ 	.word	0x00031c30
        /*1258*/ 	.short	0x010a
        /*125a*/ 	.byte	0x3f
	.zero		1


	//   ....[37]....
        /*125c*/ 	.word	0x00012ac0
        /*1260*/ 	.word	0x0000000e
        /*1264*/ 	.word	0x00031c50
        /*1268*/ 	.short	0x010a
        /*126a*/ 	.byte	0x3f
	.zero		1


	//   ....[38]....
        /*126c*/ 	.word	0x00012b00
        /*1270*/ 	.word	0x0000000e
        /*1274*/ 	.word	0x00031c50
        /*1278*/ 	.short	0x010a
        /*127a*/ 	.byte	0x3f
	.zero		1


	//   ....[39]....
        /*127c*/ 	.word	0x000148e0
        /*1280*/ 	.word	0x0000004b
        /*1284*/ 	.word	0x00000000
        /*1288*/ 	.short	0x0101
        /*128a*/ 	.byte	0x3f
	.zero		1


	//   ....[40]....
        /*128c*/ 	.word	0x00014900
        /*1290*/ 	.word	0x0000004a
        /*1294*/ 	.word	0x00000000
        /*1298*/ 	.short	0x0101
        /*129a*/ 	.byte	0x3f
	.zero		1


	//   ....[41]....
        /*129c*/ 	.word	0x000158a0
        /*12a0*/ 	.word	0x00000000
        /*12a4*/ 	.word	0x00031c30
        /*12a8*/ 	.short	0x010a
        /*12aa*/ 	.byte	0x3f
	.zero		1


	//   ....[42]....
        /*12ac*/ 	.word	0x000158f0
        /*12b0*/ 	.word	0x00000000
        /*12b4*/ 	.word	0x00031c30
        /*12b8*/ 	.short	0x010a
        /*12ba*/ 	.byte	0x3f
	.zero		1


	//   ....[43]....
        /*12bc*/ 	.word	0x00017d90
        /*12c0*/ 	.word	0x0000000e
        /*12c4*/ 	.word	0x00031c50
        /*12c8*/ 	.short	0x010a
        /*12ca*/ 	.byte	0x3f
	.zero		1


	//   ....[44]....
        /*12cc*/ 	.word	0x00017de0
        /*12d0*/ 	.word	0x0000000e
        /*12d4*/ 	.word	0x00031c50
        /*12d8*/ 	.short	0x010a
        /*12da*/ 	.byte	0x3f
	.zero		1


	//   ....[45]....
        /*12dc*/ 	.word	0x00019070
        /*12e0*/ 	.word	0x0000004a
        /*12e4*/ 	.word	0x00000000
        /*12e8*/ 	.short	0x0101
        /*12ea*/ 	.byte	0x3f
	.zero		1


	//   ....[46]....
        /*12ec*/ 	.word	0x000190d0
        /*12f0*/ 	.word	0x00000049
        /*12f4*/ 	.word	0x00000000
        /*12f8*/ 	.short	0x0101
        /*12fa*/ 	.byte	0x3f
	.zero		1


	//   ....[47]....
        /*12fc*/ 	.word	0x00019fa0
        /*1300*/ 	.word	0x0000000a
        /*1304*/ 	.word	0x00031c50
        /*1308*/ 	.short	0x010a
        /*130a*/ 	.byte	0x3f
	.zero		1


	//   ....[48]....
        /*130c*/ 	.word	0x0001a050
        /*1310*/ 	.word	0x0000000a
        /*1314*/ 	.word	0x00031c50
        /*1318*/ 	.short	0x010a
        /*131a*/ 	.byte	0x3f
	.zero		1


	//   ....[49]....
        /*131c*/ 	.word	0x0001a8d0
        /*1320*/ 	.word	0x0000000a
        /*1324*/ 	.word	0x00000000
        /*1328*/ 	.short	0x0101
        /*132a*/ 	.byte	0x3f
	.zero		1


	//   ....[50]....
        /*132c*/ 	.word	0x0001bc80
        /*1330*/ 	.word	0x00000000
        /*1334*/ 	.word	0x00000000
        /*1338*/ 	.short	0x0101
        /*133a*/ 	.byte	0x3f
	.zero		1


	//   ....[51]....
        /*133c*/ 	.word	0x0001c180
        /*1340*/ 	.word	0x00000006
        /*1344*/ 	.word	0x00000000
        /*1348*/ 	.short	0x0101
        /*134a*/ 	.byte	0x3f
	.zero		1


	//   ....[52]....
        /*134c*/ 	.word	0x0001f600
        /*1350*/ 	.word	0x00000010
        /*1354*/ 	.word	0x00031c20
        /*1358*/ 	.short	0x010a
        /*135a*/ 	.byte	0x3f
	.zero		1


	//   ....[53]....
        /*135c*/ 	.word	0x0001f6c0
        /*1360*/ 	.word	0x00000009
        /*1364*/ 	.word	0x00031ca0
        /*1368*/ 	.short	0x010a
        /*136a*/ 	.byte	0x3f
	.zero		1


	//   ....[54]....
        /*136c*/ 	.word	0x0001fae0
        /*1370*/ 	.word	0x00000009
        /*1374*/ 	.word	0x00031cc0
        /*1378*/ 	.short	0x010a
        /*137a*/ 	.byte	0x3f
	.zero		1


	//   ....[55]....
        /*137c*/ 	.word	0x00020030
        /*1380*/ 	.word	0x00000009
        /*1384*/ 	.word	0x00031ca0
        /*1388*/ 	.short	0x010a
        /*138a*/ 	.byte	0x3f
	.zero		1


	//   ....[56]....
        /*138c*/ 	.word	0x00020440
        /*1390*/ 	.word	0x00000009
        /*1394*/ 	.word	0x00031cc0
        /*1398*/ 	.short	0x010a
        /*139a*/ 	.byte	0x3f
	.zero		1


	//   ....[57]....
        /*139c*/ 	.word	0x000214c0
        /*13a0*/ 	.word	0x00000000
        /*13a4*/ 	.word	0x00031c40
        /*13a8*/ 	.short	0x010a
        /*13aa*/ 	.byte	0x3f
	.zero		1


	//   ....[58]....
        /*13ac*/ 	.word	0x00022390
        /*13b0*/ 	.word	0x00000010
        /*13b4*/ 	.word	0x00031c00
        /*13b8*/ 	.short	0x0107
        /*13ba*/ 	.byte	0x3f
	.zero		1


	//   ....[59]....
        /*13bc*/ 	.word	0x00022480
        /*13c0*/ 	.word	0x00000010
        /*13c4*/ 	.word	0x00031c00
        /*13c8*/ 	.short	0x0101
        /*13ca*/ 	.byte	0x3f
	.zero		1


	//   ....[60]....
        /*13cc*/ 	.word	0x000224a0
        /*13d0*/ 	.word	0x00000010
        /*13d4*/ 	.word	0x00031c20
        /*13d8*/ 	.short	0x010a
        /*13da*/ 	.byte	0x3f
	.zero		1


	//   ....[61]....
        /*13dc*/ 	.word	0x00022840
        /*13e0*/ 	.word	0x00000003
        /*13e4*/ 	.word	0x00031c40
        /*13e8*/ 	.short	0x010a
        /*13ea*/ 	.byte	0x3f
	.zero		1


	//   ....[62]....
        /*13ec*/ 	.word	0x00022cb0
        /*13f0*/ 	.word	0x00000002
        /*13f4*/ 	.word	0x00031c60
        /*13f8*/ 	.short	0x010a
        /*13fa*/ 	.byte	0x3f
	.zero		1


	//   ....[63]....
        /*13fc*/ 	.word	0x00023410
        /*1400*/ 	.word	0x00000003
        /*1404*/ 	.word	0x00031c40
        /*1408*/ 	.short	0x010a
        /*140a*/ 	.byte	0x3f
	.zero		1


	//   ....[64]....
        /*140c*/ 	.word	0x00023880
        /*1410*/ 	.word	0x00000002
        /*1414*/ 	.word	0x00031c60
        /*1418*/ 	.short	0x010a
        /*141a*/ 	.byte	0x3f
	.zero		1


	//   ....[65]....
        /*141c*/ 	.word	0x00023f40
        /*1420*/ 	.word	0x00000003
        /*1424*/ 	.word	0x00031c40
        /*1428*/ 	.short	0x010a
        /*142a*/ 	.byte	0x3f
	.zero		1


	//   ....[66]....
        /*142c*/ 	.word	0x000243b0
        /*1430*/ 	.word	0x00000002
        /*1434*/ 	.word	0x00031c60
        /*1438*/ 	.short	0x010a
        /*143a*/ 	.byte	0x3f
	.zero		1


	//   ....[67]....
        /*143c*/ 	.word	0x00024a10
        /*1440*/ 	.word	0x00000000
        /*1444*/ 	.word	0x00031c60
        /*1448*/ 	.short	0x010a
        /*144a*/ 	.byte	0x3f
	.zero		1


	//   ....[68]....
        /*144c*/ 	.word	0x00025fc0
        /*1450*/ 	.word	0x00000009
        /*1454*/ 	.word	0x00031c20
        /*1458*/ 	.short	0x010a
        /*145a*/ 	.byte	0x3f
	.zero		1


	//   ....[69]....
        /*145c*/ 	.word	0x00026150
        /*1460*/ 	.word	0x00000007
        /*1464*/ 	.word	0x00000000
        /*1468*/ 	.short	0x010a
        /*146a*/ 	.byte	0x3f
	.zero		1


	//   ....[70]....
        /*146c*/ 	.word	0x000261c0
        /*1470*/ 	.word	0x00000003
        /*1474*/ 	.word	0x00000000
        /*1478*/ 	.short	0x010a
        /*147a*/ 	.byte	0x3f
	.zero		1


	//   ....[71]....
        /*147c*/ 	.word	0x00026220
        /*1480*/ 	.word	0x00000005
        /*1484*/ 	.word	0x00000000
        /*1488*/ 	.short	0x010a
        /*148a*/ 	.byte	0x3f
	.zero		1


	//   ....[72]....
        /*148c*/ 	.word	0x00026250
        /*1490*/ 	.word	0x00000003
        /*1494*/ 	.word	0x00000000
        /*1498*/ 	.short	0x010a
        /*149a*/ 	.byte	0x3f
	.zero		1


	//   ....[73]....
        /*149c*/ 	.word	0x000262b0
        /*14a0*/ 	.word	0x00000015
        /*14a4*/ 	.word	0x00031c90
        /*14a8*/ 	.short	0x010a
        /*14aa*/ 	.byte	0x3f
	.zero		1


	//   ....[74]....
        /*14ac*/ 	.word	0x00026300
        /*14b0*/ 	.word	0x00000015
        /*14b4*/ 	.word	0x00031c90
        /*14b8*/ 	.short	0x010a
        /*14ba*/ 	.byte	0x3f
	.zero		1


	//   ....[75]....
        /*14bc*/ 	.word	0x00026350
        /*14c0*/ 	.word	0x00000015
        /*14c4*/ 	.word	0x00031c90
        /*14c8*/ 	.short	0x010a
        /*14ca*/ 	.byte	0x3f
	.zero		1


	//   ....[76]....
        /*14cc*/ 	.word	0x000263a0
        /*14d0*/ 	.word	0x00000015
        /*14d4*/ 	.word	0x00031cb0
        /*14d8*/ 	.short	0x010a
        /*14da*/ 	.byte	0x3f
	.zero		1


	//   ....[77]....
        /*14dc*/ 	.word	0x00026650
        /*14e0*/ 	.word	0x00000016
        /*14e4*/ 	.word	0x00031c00
        /*14e8*/ 	.short	0x010a
        /*14ea*/ 	.byte	0x3f
	.zero		1


	//   ....[78]....
        /*14ec*/ 	.word	0x00026870
        /*14f0*/ 	.word	0x00000016
        /*14f4*/ 	.word	0x00031c00
        /*14f8*/ 	.short	0x010a
        /*14fa*/ 	.byte	0x3f
	.zero		1


	//   ....[79]....
        /*14fc*/ 	.word	0x000268c0
        /*1500*/ 	.word	0x00000015
        /*1504*/ 	.word	0x00031c30
        /*1508*/ 	.short	0x010a
        /*150a*/ 	.byte	0x3f
	.zero		1


	//   ....[80]....
        /*150c*/ 	.word	0x00026910
        /*1510*/ 	.word	0x00000000
        /*1514*/ 	.word	0x00031c30
        /*1518*/ 	.short	0x010a
        /*151a*/ 	.byte	0x3f
	.zero		1


	//   ....[81]....
        /*151c*/ 	.word	0x00026960
        /*1520*/ 	.word	0x0000000e
        /*1524*/ 	.word	0x00031c50
        /*1528*/ 	.short	0x010a
        /*152a*/ 	.byte	0x3f
	.zero		1


	//   ....[82]....
        /*152c*/ 	.word	0x000269b0
        /*1530*/ 	.word	0x00000000
        /*1534*/ 	.word	0x00031c30
        /*1538*/ 	.short	0x010a
        /*153a*/ 	.byte	0x3f
	.zero		1


	//   ....[83]....
        /*153c*/ 	.word	0x00026a00
        /*1540*/ 	.word	0x0000000e
        /*1544*/ 	.word	0x00031c50
        /*1548*/ 	.short	0x010a
        /*154a*/ 	.byte	0x3f
	.zero		1


	//   ....[84]....
        /*154c*/ 	.word	0x00026a50
        /*1550*/ 	.word	0x0000000a
        /*1554*/ 	.word	0x00031c50
        /*1558*/ 	.short	0x010a
        /*155a*/ 	.byte	0x3f
	.zero		1


	//   ....[85]....
        /*155c*/ 	.word	0x000271d0
        /*1560*/ 	.word	0x00000010
        /*1564*/ 	.word	0x00031c20
        /*1568*/ 	.short	0x010a
        /*156a*/ 	.byte	0x3f
	.zero		1


	//   ....[86]....
        /*156c*/ 	.word	0x00027220
        /*1570*/ 	.word	0x00000009
        /*1574*/ 	.word	0x00031ca0
        /*1578*/ 	.short	0x010a
        /*157a*/ 	.byte	0x3f
	.zero		1


	//   ....[87]....
        /*157c*/ 	.word	0x00027270
        /*1580*/ 	.word	0x00000009
        /*1584*/ 	.word	0x00031cc0
        /*1588*/ 	.short	0x010a
        /*158a*/ 	.byte	0x3f
	.zero		1


	//   ....[88]....
        /*158c*/ 	.word	0x000272c0
        /*1590*/ 	.word	0x00000009
        /*1594*/ 	.word	0x00031ca0
        /*1598*/ 	.short	0x010a
        /*159a*/ 	.byte	0x3f
	.zero		1


	//   ....[89]....
        /*159c*/ 	.word	0x00027310
        /*15a0*/ 	.word	0x00000009
        /*15a4*/ 	.word	0x00031cc0
        /*15a8*/ 	.short	0x010a
        /*15aa*/ 	.byte	0x3f
	.zero		1


	//   ....[90]....
        /*15ac*/ 	.word	0x000274b0
        /*15b0*/ 	.word	0x00000000
        /*15b4*/ 	.word	0x00031c40
        /*15b8*/ 	.short	0x010a
        /*15ba*/ 	.byte	0x3f
	.zero		1


	//   ....[91]....
        /*15bc*/ 	.word	0x00027d40
        /*15c0*/ 	.word	0x00000010
        /*15c4*/ 	.word	0x00031c20
        /*15c8*/ 	.short	0x010a
        /*15ca*/ 	.byte	0x3f
	.zero		1


	//   ....[92]....
        /*15cc*/ 	.word	0x00027d90
        /*15d0*/ 	.word	0x00000003
        /*15d4*/ 	.word	0x00031c40
        /*15d8*/ 	.short	0x010a
        /*15da*/ 	.byte	0x3f
	.zero		1


	//   ....[93]....
        /*15dc*/ 	.word	0x00027de0
        /*15e0*/ 	.word	0x00000002
        /*15e4*/ 	.word	0x00031c60
        /*15e8*/ 	.short	0x010a
        /*15ea*/ 	.byte	0x3f
	.zero		1


	//   ....[94]....
        /*15ec*/ 	.word	0x00027e30
        /*15f0*/ 	.word	0x00000003
        /*15f4*/ 	.word	0x00031c40
        /*15f8*/ 	.short	0x010a
        /*15fa*/ 	.byte	0x3f
	.zero		1


	//   ....[95]....
        /*15fc*/ 	.word	0x00027e80
        /*1600*/ 	.word	0x00000002
        /*1604*/ 	.word	0x00031c60
        /*1608*/ 	.short	0x010a
        /*160a*/ 	.byte	0x3f
	.zero		1


	//   ....[96]....
        /*160c*/ 	.word	0x00027ed0
        /*1610*/ 	.word	0x00000003
        /*1614*/ 	.word	0x00031c40
        /*1618*/ 	.short	0x010a
        /*161a*/ 	.byte	0x3f
	.zero		1


	//   ....[97]....
        /*161c*/ 	.word	0x00027f20
        /*1620*/ 	.word	0x00000002
        /*1624*/ 	.word	0x00031c60
        /*1628*/ 	.short	0x010a
        /*162a*/ 	.byte	0x3f
	.zero		1


	//   ....[98]....
        /*162c*/ 	.word	0x00027f70
        /*1630*/ 	.word	0x00000000
        /*1634*/ 	.word	0x00031c60
        /*1638*/ 	.short	0x010a
        /*163a*/ 	.byte	0x3f
	.zero		1


	//   ....[99]....
        /*163c*/ 	.word	0x000289c0
        /*1640*/ 	.word	0x00000009
        /*1644*/ 	.word	0x00031c20
        /*1648*/ 	.short	0x010a
        /*164a*/ 	.byte	0x3f
	.zero		1


	//   ....[100]....
        /*164c*/ 	.word	0x00028b60
        /*1650*/ 	.word	0x00000007
        /*1654*/ 	.word	0x00000000
        /*1658*/ 	.short	0x010a
        /*165a*/ 	.byte	0x3f
	.zero		1


	//   ....[101]....
        /*165c*/ 	.word	0x00028bb0
        /*1660*/ 	.word	0x00000003
        /*1664*/ 	.word	0x00000000
        /*1668*/ 	.short	0x010a
        /*166a*/ 	.byte	0x3f
	.zero		1


	//   ....[102]....
        /*166c*/ 	.word	0x00028c00
        /*1670*/ 	.word	0x00000005
        /*1674*/ 	.word	0x00000000
        /*1678*/ 	.short	0x010a
        /*167a*/ 	.byte	0x3f
	.zero		1


	//----- nvinfo : EIATTR_NUM_MBARRIERS
	.align		4
.L_1367:
        /*167c*/ 	.byte	0x03, 0x38
        /*167e*/ 	.short	0x0016


	//----- nvinfo : EIATTR_EXIT_INSTR_OFFSETS
	.align		4
        /*1680*/ 	.byte	0x04, 0x1c
        /*1682*/ 	.short	(.L_1369 - .L_1368)


	//   ....[0]....
.L_1368:
        /*1684*/ 	.word	0x000262a0


	//----- nvinfo : EIATTR_MAX_THREADS
	.align		4
.L_1369:
        /*1688*/ 	.byte	0x04, 0x05
        /*168a*/ 	.short	(.L_1371 - .L_1370)
.L_1370:
        /*168c*/ 	.word	0x00000200
        /*1690*/ 	.word	0x00000001
        /*1694*/ 	.word	0x00000001


	//----- nvinfo : EIATTR_CRS_STACK_SIZE
	.align		4
.L_1371:
        /*1698*/ 	.byte	0x04, 0x1e
        /*169a*/ 	.short	(.L_1373 - .L_1372)
.L_1372:
        /*169c*/ 	.word	0x00000000


	//----- nvinfo : EIATTR_CBANK_PARAM_SIZE
	.align		4
.L_1373:
        /*16a0*/ 	.byte	0x03, 0x19
        /*16a2*/ 	.short	0x0af0


	//----- nvinfo : EIATTR_PARAM_CBANK
	.align		4
        /*16a4*/ 	.byte	0x04, 0x0a
        /*16a6*/ 	.short	(.L_1375 - .L_1374)
	.align		4
.L_1374:
        /*16a8*/ 	.word	index@(.nv.constant0._ZN7cutlass13device_kernelIN5flash11enable_sm90INS1_16FlashAttnFwdSm90INS1_25CollectiveMainloopFwdSm90ILi2EN4cute5tupleIJNS5_1CILi1EEES8_S8_EEENS6_IJNS7_ILi192EEENS7_ILi144EEENS7_ILi96EEEEEELi96ENS_10bfloat16_tEfNS_4arch4Sm90ELb1ELb0ELb0ELb1ELb0ELb1ELb0ELb0ELb1ELb1ELb1ELb0EEENS1_21CollectiveEpilogueFwdINS6_IJSA_SC_SB_EEES9_SE_SG_Li384ELb1ELb1ELb1ELb0EEENS1_36VarlenDynamicPersistentTileSchedulerILi192ELi144ELi384ELi128ELb1ELb1ELb1ELb1ELb1ELb1EEEEEEEEEvNT_6ParamsE)
        /*16ac*/ 	.short	0x0210
        /*16ae*/ 	.short	0x0af0


	//----- nvinfo : EIATTR_SW_WAR
	.align		4
.L_1375:
        /*16b0*/ 	.byte	0x04, 0x36
        /*16b2*/ 	.short	(.L_1377 - .L_1376)
.L_1376:
        /*16b4*/ 	.word	0x00000008
.L_1377:


//--------------------- .nv.info._ZN7cutlass13device_kernelIN5flash11enable_sm90INS1_16FlashAttnFwdSm90INS1_25CollectiveMainloopFwdSm90ILi2EN4cute5tupleIJNS5_1CILi1EEES8_S8_EEENS6_IJNS7_ILi192EEESA_NS7_ILi64EEEEEELi64ENS_10bfloat16_tEfNS_4arch4Sm90ELb0ELb0ELb0ELb0ELb0ELb0ELb0ELb0ELb1ELb1ELb1ELb0EEENS1_21CollectiveEpilogueFwdINS6_IJSA_SB_SA_EEES9_SD_SF_Li384ELb0ELb1ELb1ELb0EEENS1_19SingleTileSchedulerILb0ELb1ELb1ELi192EEEEEEEEEvNT_6ParamsE --------------------------
	.section	.nv.info._ZN7cutlass13device_kernelIN5flash11enable_sm90INS1_16FlashAttnFwdSm90INS1_25CollectiveMainloopFwdSm90ILi2EN4cute5tupleIJNS5_1CILi1EEES8_S8_EEENS6_IJNS7_ILi192EEESA_NS7_ILi64EEEEEELi64ENS_10bfloat16_tEfNS_4arch4Sm90ELb0ELb0ELb0ELb0ELb0ELb0ELb0ELb0ELb1ELb1ELb1ELb0EEENS1_21CollectiveEpilogueFwdINS6_IJSA_SB_SA_EEES9_SD_SF_Li384ELb0ELb1ELb1ELb0EEENS1_19SingleTileSchedulerILb0ELb1ELb1ELi192EEEEEEEEEvNT_6ParamsE,"",@"SHT_CUDA_INFO"
	.sectionflags	@""
	.align	4


	//----- nvinfo : EIATTR_CUDA_API_VERSION
	.align		4
        /*0000*/ 	.byte	0x04, 0x37
        /*0002*/ 	.short	(.L_1379 - .L_1378)
.L_1378:
        /*0004*/ 	.word	0x00000082


	//----- nvinfo : EIATTR_KPARAM_INFO
	.align		4
.L_1379:
        /*0008*/ 	.byte	0x04, 0x17
        /*000a*/ 	.short	(.L_1381 - .L_1380)
.L_1380:
        /*000c*/ 	.word	0x00000000
        /*0010*/ 	.short	0x0000
        /*0012*/ 	.short	0x0070
        /*0014*/ 	.byte	0x00, 0xf0, 0x01, 0x28


	//----- nvinfo : EIATTR_SPARSE_MMA_MASK
	.align		4
.L_1381:
        /*0018*/ 	.byte	0x03, 0x50
        /*001a*/ 	.short	0x0000


	//----- nvinfo : EIATTR_MAXREG_COUNT
	.align		4
        /*001c*/ 	.byte	0x03, 0x1b
        /*001e*/ 	.short	0x0080


	//----- nvinfo : EIATTR_NUM_BARRIERS
	.align		4
        /*0020*/ 	.byte	0x02, 0x4c
        /*0022*/ 	.byte	0x10
	.zero		1


	//----- nvinfo : EIATTR_EXTERNS
	.align		4
        /*0024*/ 	.byte	0x04, 0x0f
        /*0026*/ 	.short	(.L_1383 - .L_1382)


	//   ....[0]....
	.align		4
.L_1382:
        /*0028*/ 	.word	index@(__assertfail)


	//----- nvinfo : EIATTR_ANNOTATIONS
	.align		4
.L_1383:
        /*002c*/ 	.byte	0x04, 0x55
        /*002e*/ 	.short	(.L_1385 - .L_1384)


	//   ....[0]....
.L_1384:
        /* <DEDUP_REMOVED lines=9> */


	//----- nvinfo : EIATTR_MERCURY_ISA_VERSION
	.align		4
.L_1385:
        /*00b0*/ 	.byte	0x03, 0x5f
        /*00b2*/ 	.short	0x0101


	//----- nvinfo : EIATTR_INT_WARP_WIDE_INSTR_OFFSETS
	.align		4
        /*00b4*/ 	.byte	0x04, 0x31
        /*00b6*/ 	.short	(.L_1387 - .L_1386)


	//   ....[0]....
.L_1386:
        /*00b8*/ 	.word	0x00000120


	//   ....[1]....
        /*00bc*/ 	.word	0x000001c0


	//   ....[2]....
        /*00c0*/ 	.word	0x00000230


	//----- nvinfo : EIATTR_COOP_GROUP_MASK_REGIDS
	.align		4
.L_1387:
        /*00c4*/ 	.byte	0x04, 0x29
        /*00c6*/ 	.short	(.L_1389 - .L_1388)


	//   ....[0]....
.L_1388:
        /*00c8*/ 	.word	0xffffffff


	//   ....[1]....
        /*00cc*/ 	.word	0xffffffff


	//   ....[2]....
        /*00d0*/ 	.word	0xffffffff


	//   ....[3]....
        /*00d4*/ 	.word	0xffffffff


	//   ....[4]....
        /*00d8*/ 	.word	0xffffffff


	//   ....[5]....
        /*00dc*/ 	.word	0xffffffff


	//   ....[6]....
        /*00e0*/ 	.word	0xffffffff


	//   ....[7]....
        /*00e4*/ 	.word	0xffffffff


	//   ....[8]....
        /*00e8*/ 	.word	0xffffffff


	//   ....[9]....
        /*00ec*/ 	.word	0xffffffff


	//   ....[10]....
        /*00f0*/ 	.word	0xffffffff


	//   ....[11]....
        /*00f4*/ 	.word	0xffffffff


	//   ....[12]....
        /*00f8*/ 	.word	0xffffffff


	//   ....[13]....
        /*00fc*/ 	.word	0xffffffff


	//   ....[14]....
        /*0100*/ 	.word	0xffffffff


	//   ....[15]....
        /*0104*/ 	.word	0xffffffff


	//   ....[16]....
        /*0108*/ 	.word	0xffffffff


	//   ....[17]....
        /*010c*/ 	.word	0xffffffff


	//   ....[18]....
        /*0110*/ 	.word	0xffffffff


	//   ....[19]....
        /*0114*/ 	.word	0xffffffff


	//   ....[20]....
        /*0118*/ 	.word	0xffffffff


	//   ....[21]....
        /*011c*/ 	.word	0xffffffff


	//   ....[22]....
        /*0120*/ 	.word	0xffffffff


	//   ....[23]....
        /*0124*/ 	.word	0xffffffff


	//   ....[24]....
        /*0128*/ 	.word	0xffffffff


	//   ....[25]....
        /*012c*/ 	.word	0xffffffff


	//   ....[26]....
        /*0130*/ 	.word	0xffffffff


	//   ....[27]....
        /*0134*/ 	.word	0xffffffff


	//   ....[28]....
        /*0138*/ 	.word	0xffffffff


	//   ....[29]....
        /*013c*/ 	.word	0xffffffff


	//   ....[30]....
        /*0140*/ 	.word	0xffffffff


	//   ....[31]....
        /*0144*/ 	.word	0xffffffff


	//   ....[32]....
        /*0148*/ 	.word	0xffffffff


	//   ....[33]....
        /*014c*/ 	.word	0xffffffff


	//   ....[34]....
        /*0150*/ 	.word	0xffffffff


	//   ....[35]....
        /*0154*/ 	.word	0xffffffff


	//   ....[36]....
        /*0158*/ 	.word	0xffffffff


	//   ....[37]....
        /*015c*/ 	.word	0xffffffff


	//   ....[38]....
        /*0160*/ 	.word	0xffffffff


	//   ....[39]....
        /*0164*/ 	.word	0xffffffff


	//   ....[40]....
        /*0168*/ 	.word	0xffffffff


	//   ....[41]....
        /*016c*/ 	.word	0xffffffff


	//   ....[42]....
        /*0170*/ 	.word	0xffffffff


	//   ....[43]....
        /*0174*/ 	.word	0xffffffff


	//   ....[44]....
        /*0178*/ 	.word	0xffffffff


	//   ....[45]....
        /*017c*/ 	.word	0xffffffff


	//   ....[46]....
        /*0180*/ 	.word	0xffffffff


	//   ....[47]....
        /*0184*/ 	.word	0xffffffff


	//   ....[48]....
        /*0188*/ 	.word	0xffffffff


	//   ....[49]....
        /*018c*/ 	.word	0xffffffff


	//   ....[50]....
        /*0190*/ 	.word	0xffffffff


	//   ....[51]....
        /*0194*/ 	.word	0xffffffff


	//   ....[52]....
        /*0198*/ 	.word	0xffffffff


	//   ....[53]....
        /*019c*/ 	.word	0xffffffff


	//   ....[54]....
        /*01a0*/ 	.word	0xffffffff


	//   ....[55]....
        /*01a4*/ 	.word	0xffffffff


	//   ....[56]....
        /*01a8*/ 	.word	0xffffffff


	//   ....[57]....
        /*01ac*/ 	.word	0x0500000f


	//   ....[58]....
        /*01b0*/ 	.word	0x0500000f


	//   ....[59]....
        /*01b4*/ 	.word	0x0500000f


	//   ....[60]....
        /*01b8*/ 	.word	0x0500000f


	//   ....[61]....
        /*01bc*/ 	.word	0x0500000f


	//   ....[62]....
        /*01c0*/ 	.word	0x0500000f


	//   ....[63]....
        /*01c4*/ 	.word	0x0500000f


	//   ....[64]....
        /*01c8*/ 	.word	0x0500000f


	//   ....[65]....
        /*01cc*/ 	.word	0x0500000f


	//   ....[66]....
        /*01d0*/ 	.word	0x0500000f


	//   ....[67]....
        /*01d4*/ 	.word	0x0500000f


	//   ....[68]....
        /*01d8*/ 	.word	0x0500000f


	//   ....[69]....
        /*01dc*/ 	.word	0x0500000f


	//   ....[70]....
        /*01e0*/ 	.word	0x0500000f


	//   ....[71]....
        /*01e4*/ 	.word	0x0500000f


	//   ....[72]....
        /*01e8*/ 	.word	0x0500000f


	//   ....[73]....
        /*01ec*/ 	.word	0x0500000f


	//   ....[74]....
        /*01f0*/ 	.word	0x0500000f


	//   ....[75]....
        /*01f4*/ 	.word	0x0500000f


	//   ....[76]....
        /*01f8*/ 	.word	0x0500000f


	//   ....[77]....
        /*01fc*/ 	.word	0x0500000f


	//   ....[78]....
        /*0200*/ 	.word	0x0500000f


	//   ....[79]....
        /*0204*/ 	.word	0x0500000f


	//   ....[80]....
        /*0208*/ 	.word	0x0500000f


	//   ....[81]....
        /*020c*/ 	.word	0x0500000f


	//   ....[82]....
        /*0210*/ 	.word	0x0500000f


	//----- nvinfo : EIATTR_COOP_GROUP_INSTR_OFFSETS
	.align		4
.L_1389:
        /*0214*/ 	.byte	0x04, 0x28
        /*0216*/ 	.short	(.L_1391 - .L_1390)


	//   ....[0]....
.L_1390:
        /*0218*/ 	.word	0x00000060


	//   ....[1]....
        /*021c*/ 	.word	0x00000130


	//   ....[2]....
        /*0220*/ 	.word	0x000001e0


	//   ....[3]....
        /*0224*/ 	.word	0x000003a0


	//   ....[4]....
        /*0228*/ 	.word	0x00000500


	//   ....[5]....
        /*022c*/ 	.word	0x00000620


	//   ....[6]....
        /*0230*/ 	.word	0x00000780


	//   ....[7]....
        /*0234*/ 	.word	0x00000f80


	//   ....[8]....
        /*0238*/ 	.word	0x00002220


	//   ....[9]....
        /*023c*/ 	.word	0x000022f0


	//   ....[10]....
        /*0240*/ 	.word	0x00002ae0


	//   ....[11]....
        /*0244*/ 	.word	0x00002b40


	//   ....[12]....
        /*0248*/ 	.word	0x00004010


	//   ....[13]....
        /*024c*/ 	.word	0x00004d60


	//   ....[14]....
        /*0250*/ 	.word	0x00004db0


	//   ....[15]....
        /*0254*/ 	.word	0x00004de0


	//   ....[16]....
        /*0258*/ 	.word	0x00004e30


	//   ....[17]....
        /*025c*/ 	.word	0x00006be0


	//   ....[18]....
        /*0260*/ 	.word	0x00006d20


	//   ....[19]....
        /*0264*/ 	.word	0x00006dd0


	//   ....[20]....
        /*0268*/ 	.word	0x00006e40


	//   ....[21]....
        /*026c*/ 	.word	0x00006ec0


	//   ....[22]....
        /*0270*/ 	.word	0x00007db0


	//   ....[23]....
        /*0274*/ 	.word	0x00007dc0


	//   ....[24]....
        /*0278*/ 	.word	0x00007dd0


	//   ....[25]....
        /*027c*/ 	.word	0x00007de0


	//   ....[26]....
        /*0280*/ 	.word	0x00007ec0


	//   ....[27]....
        /*0284*/ 	.word	0x00007ed0


	//   ....[28]....
        /*0288*/ 	.word	0x00008200


	//   ....[29]....
        /*028c*/ 	.word	0x00008210


	//   ....[30]....
        /*0290*/ 	.word	0x00008920


	//   ....[31]....
        /*0294*/ 	.word	0x000092e0


	//   ....[32]....
        /*0298*/ 	.word	0x00009ce0


	//   ....[33]....
        /*029c*/ 	.word	0x00009cf0


	//   ....[34]....
        /*02a0*/ 	.word	0x00009d00


	//   ....[35]....
        /*02a4*/ 	.word	0x00009d20


	//   ....[36]....
        /*02a8*/ 	.word	0x00009d90


	//   ....[37]....
        /*02ac*/ 	.word	0x00009df0


	//   ....[38]....
        /*02b0*/ 	.word	0x00009e00


	//   ....[39]....
        /*02b4*/ 	.word	0x00009e60


	//   ....[40]....
        /*02b8*/ 	.word	0x00009e90


	//   ....[41]....
        /*02bc*/ 	.word	0x00009ef0


	//   ....[42]....
        /*02c0*/ 	.word	0x00009f10


	//   ....[43]....
        /*02c4*/ 	.word	0x00009f50


	//   ....[44]....
        /*02c8*/ 	.word	0x00009f70


	//   ....[45]....
        /*02cc*/ 	.word	0x00009ff0


	//   ....[46]....
        /*02d0*/ 	.word	0x0000a010


	//   ....[47]....
        /*02d4*/ 	.word	0x0000a040


	//   ....[48]....
        /*02d8*/ 	.word	0x0000a070


	//   ....[49]....
        /*02dc*/ 	.word	0x0000a0b0


	//   ....[50]....
        /*02e0*/ 	.word	0x0000a100


	//   ....[51]....
        /*02e4*/ 	.word	0x0000a130


	//   ....[52]....
        /*02e8*/ 	.word	0x0000a150


	//   ....[53]....
        /*02ec*/ 	.word	0x0000a170


	//   ....[54]....
        /*02f0*/ 	.word	0x0000a1c0


	//   ....[55]....
        /*02f4*/ 	.word	0x0000a220


	//   ....[56]....
        /*02f8*/ 	.word	0x0000bab0


	//   ....[57]....
        /*02fc*/ 	.word	0x0000bf20


	//   ....[58]....
        /*0300*/ 	.word	0x0000c090


	//   ....[59]....
        /*0304*/ 	.word	0x0000c0e0


	//   ....[60]....
        /*0308*/ 	.word	0x0000c200


	//   ....[61]....
        /*030c*/ 	.word	0x0000c250


	//   ....[62]....
        /*0310*/ 	.word	0x0000c2e0


	//   ....[63]....
        /*0314*/ 	.word	0x0000c390


	//   ....[64]....
        /*0318*/ 	.word	0x0000c420


	//   ....[65]....
        /*031c*/ 	.word	0x0000c4c0


	//   ....[66]....
        /*0320*/ 	.word	0x0000c550


	//   ....[67]....
        /*0324*/ 	.word	0x0000c600


	//   ....[68]....
        /*0328*/ 	.word	0x0000c690


	//   ....[69]....
        /*032c*/ 	.word	0x0000c730


	//   ....[70]....
        /*0330*/ 	.word	0x0000c7c0


	//   ....[71]....
        /*0334*/ 	.word	0x0000c880


	//   ....[72]....
        /*0338*/ 	.word	0x0000c8e0


	//   ....[73]....
        /*033c*/ 	.word	0x0000c9a0


	//   ....[74]....
        /*0340*/ 	.word	0x0000ca10


	//   ....[75]....
        /*0344*/ 	.word	0x0000cae0


	//   ....[76]....
        /*0348*/ 	.word	0x0000cb40


	//   ....[77]....
        /*034c*/ 	.word	0x0000cc20


	//   ....[78]....
        /*0350*/ 	.word	0x0000cc80


	//   ....[79]....
        /*0354*/ 	.word	0x0000cd40


	//   ....[80]....
        /*0358*/ 	.word	0x0000cda0


	//   ....[81]....
        /*035c*/ 	.word	0x0000ce60


	//   ....[82]....
        /*0360*/ 	.word	0x0000d230


	//----- nvinfo : EIATTR_REG_RECONFIG
	.align		4
.L_1391:
        /*0364*/ 	.byte	0x01, 0x54
	.zero		2


	//----- nvinfo : EIATTR_SYSCALL_OFFSETS
	.align		4
        /*0368*/ 	.byte	0x04, 0x46
        /*036a*/ 	.short	(.L_1393 - .L_1392)


	//   ....[0]....
.L_1392:
        /*036c*/ 	.word	0x000010e0


	//   ....[1]....
        /*0370*/ 	.word	0x00008f90


	//   ....[2]....
        /*0374*/ 	.word	0x000090d0


	//   ....[3]....
        /*0378*/ 	.word	0x000091c0


	//   ....[4]....
        /*037c*/ 	.word	0x00009860


	//----- nvinfo : EIATTR_MBARRIER_INSTR_OFFSETS
	.align		4
.L_1393:
        /*0380*/ 	.byte	0x04, 0x39
        /*0382*/ 	.short	(.L_1395 - .L_1394)


	//   ....[0]....
.L_1394:
        /*0384*/ 	.word	0x00000250
        /*0388*/ 	.word	0x000000ff
        /*038c*/ 	.word	0x00030800
        /*0390*/ 	.short	0x0100
        /*0392*/ 	.byte	0x08
	.zero		1


	//   ....[1]....
        /*0394*/ 	.word	0x00000260
        /*0398*/ 	.word	0x000000ff
        /*039c*/ 	.word	0x00030820
        /*03a0*/ 	.short	0x0100
        /*03a2*/ 	.byte	0x08
	.zero		1


	//   ....[2]....
        /*03a4*/ 	.word	0x00000350
        /*03a8*/ 	.word	0x000000ff
        /*03ac*/ 	.word	0x00030830
        /*03b0*/ 	.short	0x0100
        /*03b2*/ 	.byte	0x08
	.zero		1


	//   ....[3]....
        /*03b4*/ 	.word	0x00000360
        /*03b8*/ 	.word	0x000000ff
        /*03bc*/ 	.word	0x00030840
        /*03c0*/ 	.short	0x0100
        /*03c2*/ 	.byte	0x08
	.zero		1


	//   ....[4]....
        /*03c4*/ 	.word	0x00000370
        /*03c8*/ 	.word	0x000000ff
        /*03cc*/ 	.word	0x00030838
        /*03d0*/ 	.short	0x0100
        /*03d2*/ 	.byte	0x08
	.zero		1


	//   ....[5]....
        /*03d4*/ 	.word	0x00000380
        /*03d8*/ 	.word	0x000000ff
        /*03dc*/ 	.word	0x00030848
        /*03e0*/ 	.short	0x0100
        /*03e2*/ 	.byte	0x08
	.zero		1


	//   ....[6]....
        /*03e4*/ 	.word	0x000004b0
        /*03e8*/ 	.word	0x000000ff
        /*03ec*/ 	.word	0x00030850
        /*03f0*/ 	.short	0x0100
        /*03f2*/ 	.byte	0x08
	.zero		1


	//   ....[7]....
        /*03f4*/ 	.word	0x000004c0
        /*03f8*/ 	.word	0x000000ff
        /*03fc*/ 	.word	0x00030860
        /*0400*/ 	.short	0x0100
        /*0402*/ 	.byte	0x08
	.zero		1


	//   ....[8]....
        /*0404*/ 	.word	0x000004d0
        /*0408*/ 	.word	0x000000ff
        /*040c*/ 	.word	0x00030858
        /*0410*/ 	.short	0x0100
        /*0412*/ 	.byte	0x08
	.zero		1


	//   ....[9]....
        /*0414*/ 	.word	0x000004e0
        /*0418*/ 	.word	0x000000ff
        /*041c*/ 	.word	0x00030868
        /*0420*/ 	.short	0x0100
        /*0422*/ 	.byte	0x08
	.zero		1


	//   ....[10]....
        /*0424*/ 	.word	0x000005d0
        /*0428*/ 	.word	0x000000ff
        /*042c*/ 	.word	0x00030870
        /*0430*/ 	.short	0x0100
        /*0432*/ 	.byte	0x06
	.zero		1


	//   ....[11]....
        /*0434*/ 	.word	0x000005e0
        /*0438*/ 	.word	0x000000ff
        /*043c*/ 	.word	0x00030880
        /*0440*/ 	.short	0x0100
        /*0442*/ 	.byte	0x06
	.zero		1


	//   ....[12]....
        /*0444*/ 	.word	0x000005f0
        /*0448*/ 	.word	0x000000ff
        /*044c*/ 	.word	0x00030878
        /*0450*/ 	.short	0x0100
        /*0452*/ 	.byte	0x06
	.zero		1


	//   ....[13]....
        /*0454*/ 	.word	0x00000600
        /*0458*/ 	.word	0x000000ff
        /*045c*/ 	.word	0x00030888
        /*0460*/ 	.short	0x0100
        /*0462*/ 	.byte	0x06
	.zero		1


	//   ....[14]....
        /*0464*/ 	.word	0x00000730
        /*0468*/ 	.word	0x000000ff
        /*046c*/ 	.word	0x00030890
        /*0470*/ 	.short	0x0100
        /*0472*/ 	.byte	0x08
	.zero		1


	//   ....[15]....
        /*0474*/ 	.word	0x00000740
        /*0478*/ 	.word	0x000000ff
        /*047c*/ 	.word	0x000308a0
        /*0480*/ 	.short	0x0100
        /*0482*/ 	.byte	0x08
	.zero		1


	//   ....[16]....
        /*0484*/ 	.word	0x00000750
        /*0488*/ 	.word	0x000000ff
        /*048c*/ 	.word	0x00030898
        /*0490*/ 	.short	0x0100
        /*0492*/ 	.byte	0x08
	.zero		1


	//   ....[17]....
        /*0494*/ 	.word	0x00000760
        /*0498*/ 	.word	0x000000ff
        /*049c*/ 	.word	0x000308a8
        /*04a0*/ 	.short	0x0100
        /*04a2*/ 	.byte	0x08
	.zero		1


	//   ....[18]....
        /*04a4*/ 	.word	0x00000890
        /*04a8*/ 	.word	0x000000ff
        /*04ac*/ 	.word	0x000308b0
        /*04b0*/ 	.short	0x0100
        /*04b2*/ 	.byte	0x08
	.zero		1


	//   ....[19]....
        /*04b4*/ 	.word	0x000008a0
        /*04b8*/ 	.word	0x000000ff
        /*04bc*/ 	.word	0x000308c0
        /*04c0*/ 	.short	0x0100
        /*04c2*/ 	.byte	0x08
	.zero		1


	//   ....[20]....
        /*04c4*/ 	.word	0x000008b0
        /*04c8*/ 	.word	0x000000ff
        /*04cc*/ 	.word	0x000308b8
        /*04d0*/ 	.short	0x0100
        /*04d2*/ 	.byte	0x08
	.zero		1


	//   ....[21]....
        /*04d4*/ 	.word	0x000008c0
        /*04d8*/ 	.word	0x000000ff
        /*04dc*/ 	.word	0x000308c8
        /*04e0*/ 	.short	0x0100
        /*04e2*/ 	.byte	0x08
	.zero		1


	//   ....[22]....
        /*04e4*/ 	.word	0x00001110
        /*04e8*/ 	.word	0x000000ff
        /*04ec*/ 	.word	0x00030800
        /*04f0*/ 	.short	0x010a
        /*04f2*/ 	.byte	0x24
	.zero		1


	//   ....[23]....
        /*04f4*/ 	.word	0x00001160
        /*04f8*/ 	.word	0x000000ff
        /*04fc*/ 	.word	0x00030830
        /*0500*/ 	.short	0x010a
        /*0502*/ 	.byte	0x24
	.zero		1


	//   ....[24]....
        /*0504*/ 	.word	0x00001240
        /*0508*/ 	.word	0x000000ff
        /*050c*/ 	.word	0x00030830
        /*0510*/ 	.short	0x010a
        /*0512*/ 	.byte	0x24
	.zero		1


	//   ....[25]....
        /*0514*/ 	.word	0x00002f80
        /*0518*/ 	.word	0x0000000a
        /*051c*/ 	.word	0x00000000
        /*0520*/ 	.short	0x0101
        /*0522*/ 	.byte	0x3f
	.zero		1


	//   ....[26]....
        /*0524*/ 	.word	0x00004280
        /*0528*/ 	.word	0x00000003
        /*052c*/ 	.word	0x00030830
        /*0530*/ 	.short	0x010a
        /*0532*/ 	.byte	0x3f
	.zero		1


	//   ....[27]....
        /*0534*/ 	.word	0x000042c0
        /*0538*/ 	.word	0x00000003
        /*053c*/ 	.word	0x00030830
        /*0540*/ 	.short	0x010a
        /*0542*/ 	.byte	0x3f
	.zero		1


	//   ....[28]....
        /*0544*/ 	.word	0x000044f0
        /*0548*/ 	.word	0x000000ff
        /*054c*/ 	.word	0x00030850
        /*0550*/ 	.short	0x010a
        /*0552*/ 	.byte	0x05
	.zero		1


	//   ....[29]....
        /*0554*/ 	.word	0x00004530
        /*0558*/ 	.word	0x000000ff
        /*055c*/ 	.word	0x00030850
        /*0560*/ 	.short	0x010a
        /*0562*/ 	.byte	0x05
	.zero		1


	//   ....[30]....
        /*0564*/ 	.word	0x000052b0
        /*0568*/ 	.word	0x00000004
        /*056c*/ 	.word	0x00000000
        /*0570*/ 	.short	0x0101
        /*0572*/ 	.byte	0x3f
	.zero		1


	//   ....[31]....
        /*0574*/ 	.word	0x000052e0
        /*0578*/ 	.word	0x0000000f
        /*057c*/ 	.word	0x00000000
        /*0580*/ 	.short	0x0101
        /*0582*/ 	.byte	0x3f
	.zero		1


	//   ....[32]....
        /*0584*/ 	.word	0x00006c50
        /*0588*/ 	.word	0x0000000b
        /*058c*/ 	.word	0x00030850
        /*0590*/ 	.short	0x010a
        /*0592*/ 	.byte	0x3f
	.zero		1


	//   ....[33]....
        /*0594*/ 	.word	0x00006c90
        /*0598*/ 	.word	0x0000000b
        /*059c*/ 	.word	0x00030850
        /*05a0*/ 	.short	0x010a
        /*05a2*/ 	.byte	0x3f
	.zero		1


	//   ....[34]....
        /*05a4*/ 	.word	0x00007430
        /*05a8*/ 	.word	0x00000009
        /*05ac*/ 	.word	0x00000000
        /*05b0*/ 	.short	0x0101
        /*05b2*/ 	.byte	0x3f
	.zero		1


	//   ....[35]....
        /*05b4*/ 	.word	0x00007e80
        /*05b8*/ 	.word	0x000000ff
        /*05bc*/ 	.word	0x00000000
        /*05c0*/ 	.short	0x0101
        /*05c2*/ 	.byte	0x04
	.zero		1


	//   ....[36]....
        /*05c4*/ 	.word	0x000094e0
        /*05c8*/ 	.word	0x000000ff
        /*05cc*/ 	.word	0x00030840
        /*05d0*/ 	.short	0x010a
        /*05d2*/ 	.byte	0x26
	.zero		1


	//   ....[37]....
        /*05d4*/ 	.word	0x0000a340
        /*05d8*/ 	.word	0x000000ff
        /*05dc*/ 	.word	0x00030800
        /*05e0*/ 	.short	0x0107
        /*05e2*/ 	.byte	0x26
	.zero		1


	//   ....[38]....
        /*05e4*/ 	.word	0x0000a380
        /*05e8*/ 	.word	0x000000ff
        /*05ec*/ 	.word	0x00030800
        /*05f0*/ 	.short	0x0101
        /*05f2*/ 	.byte	0x26
	.zero		1


	//   ....[39]....
        /*05f4*/ 	.word	0x0000a3b0
        /*05f8*/ 	.word	0x000000ff
        /*05fc*/ 	.word	0x00030820
        /*0600*/ 	.short	0x010a
        /*0602*/ 	.byte	0x26
	.zero		1


	//   ....[40]....
        /*0604*/ 	.word	0x0000a700
        /*0608*/ 	.word	0x000000ff
        /*060c*/ 	.word	0x00030848
        /*0610*/ 	.short	0x010a
        /*0612*/ 	.byte	0x26
	.zero		1


	//   ....[41]....
        /*0614*/ 	.word	0x0000a8f0
        /*0618*/ 	.word	0x000000ff
        /*061c*/ 	.word	0x00030860
        /*0620*/ 	.short	0x010a
        /*0622*/ 	.byte	0x26
	.zero		1


	//   ....[42]....
        /*0624*/ 	.word	0x0000acd0
        /*0628*/ 	.word	0x000000ff
        /*062c*/ 	.word	0x00030840
        /*0630*/ 	.short	0x010a
        /*0632*/ 	.byte	0x26
	.zero		1


	//   ....[43]....
        /*0634*/ 	.word	0x0000aef0
        /*0638*/ 	.word	0x000000ff
        /*063c*/ 	.word	0x00030868
        /*0640*/ 	.short	0x010a
        /*0642*/ 	.byte	0x26
	.zero		1


	//   ....[44]....
        /*0644*/ 	.word	0x0000b310
        /*0648*/ 	.word	0x000000ff
        /*064c*/ 	.word	0x00030848
        /*0650*/ 	.short	0x010a
        /*0652*/ 	.byte	0x26
	.zero		1


	//   ....[45]....
        /*0654*/ 	.word	0x0000b510
        /*0658*/ 	.word	0x000000ff
        /*065c*/ 	.word	0x00030860
        /*0660*/ 	.short	0x010a
        /*0662*/ 	.byte	0x26
	.zero		1


	//   ....[46]....
        /*0664*/ 	.word	0x0000b7b0
        /*0668*/ 	.word	0x00000003
        /*066c*/ 	.word	0x00030860
        /*0670*/ 	.short	0x010a
        /*0672*/ 	.byte	0x3f
	.zero		1


	//   ....[47]....
        /*0674*/ 	.word	0x0000ba70
        /*0678*/ 	.word	0x00000007
        /*067c*/ 	.word	0x00030820
        /*0680*/ 	.short	0x010a
        /*0682*/ 	.byte	0x3f
	.zero		1


	//   ....[48]....
        /*0684*/ 	.word	0x0000bbb0
        /*0688*/ 	.word	0x00000005
        /*068c*/ 	.word	0x00000000
        /*0690*/ 	.short	0x010a
        /*0692*/ 	.byte	0x3f
	.zero		1


	//   ....[49]....
        /*0694*/ 	.word	0x0000bc20
        /*0698*/ 	.word	0x00000003
        /*069c*/ 	.word	0x00000000
        /*06a0*/ 	.short	0x010a
        /*06a2*/ 	.byte	0x3f
	.zero		1


	//   ....[50]....
        /*06a4*/ 	.word	0x0000bc80
        /*06a8*/ 	.word	0x00000005
        /*06ac*/ 	.word	0x00000000
        /*06b0*/ 	.short	0x010a
        /*06b2*/ 	.byte	0x3f
	.zero		1


	//   ....[51]....
        /*06b4*/ 	.word	0x0000bcb0
        /*06b8*/ 	.word	0x00000003
        /*06bc*/ 	.word	0x00000000
        /*06c0*/ 	.short	0x010a
        /*06c2*/ 	.byte	0x3f
	.zero		1


	//   ....[52]....
        /*06c4*/ 	.word	0x0000bd20
        /*06c8*/ 	.word	0x00000003
        /*06cc*/ 	.word	0x00030800
        /*06d0*/ 	.short	0x010a
        /*06d2*/ 	.byte	0x3f
	.zero		1


	//   ....[53]....
        /*06d4*/ 	.word	0x0000bd80
        /*06d8*/ 	.word	0x00000003
        /*06dc*/ 	.word	0x00030830
        /*06e0*/ 	.short	0x010a
        /*06e2*/ 	.byte	0x3f
	.zero		1


	//   ....[54]....
        /*06e4*/ 	.word	0x0000bdd0
        /*06e8*/ 	.word	0x00000003
        /*06ec*/ 	.word	0x00030830
        /*06f0*/ 	.short	0x010a
        /*06f2*/ 	.byte	0x3f
	.zero		1


	//   ....[55]....
        /*06f4*/ 	.word	0x0000be30
        /*06f8*/ 	.word	0x00000003
        /*06fc*/ 	.word	0x00030850
        /*0700*/ 	.short	0x010a
        /*0702*/ 	.byte	0x3f
	.zero		1


	//   ....[56]....
        /*0704*/ 	.word	0x0000be80
        /*0708*/ 	.word	0x0000000b
        /*070c*/ 	.word	0x00030850
        /*0710*/ 	.short	0x010a
        /*0712*/ 	.byte	0x3f
	.zero		1


	//   ....[57]....
        /*0714*/ 	.word	0x0000bfe0
        /*0718*/ 	.word	0x00000003
        /*071c*/ 	.word	0x00030840
        /*0720*/ 	.short	0x010a
        /*0722*/ 	.byte	0x3f
	.zero		1


	//   ....[58]....
        /*0724*/ 	.word	0x0000cea0
        /*0728*/ 	.word	0x00000003
        /*072c*/ 	.word	0x00030820
        /*0730*/ 	.short	0x010a
        /*0732*/ 	.byte	0x3f
	.zero		1


	//   ....[59]....
        /*0734*/ 	.word	0x0000cf00
        /*0738*/ 	.word	0x00000003
        /*073c*/ 	.word	0x00030848
        /*0740*/ 	.short	0x010a
        /*0742*/ 	.byte	0x3f
	.zero		1


	//   ....[60]....
        /*0744*/ 	.word	0x0000cf60
        /*0748*/ 	.word	0x00000003
        /*074c*/ 	.word	0x00030860
        /*0750*/ 	.short	0x010a
        /*0752*/ 	.byte	0x3f
	.zero		1


	//   ....[61]....
        /*0754*/ 	.word	0x0000cfc0
        /*0758*/ 	.word	0x00000003
        /*075c*/ 	.word	0x00030840
        /*0760*/ 	.short	0x010a
        /*0762*/ 	.byte	0x3f
	.zero		1


	//   ....[62]....
        /*0764*/ 	.word	0x0000d020
        /*0768*/ 	.word	0x00000003
        /*076c*/ 	.word	0x00030868
        /*0770*/ 	.short	0x010a
        /*0772*/ 	.byte	0x3f
	.zero		1


	//   ....[63]....
        /*0774*/ 	.word	0x0000d080
        /*0778*/ 	.word	0x00000002
        /*077c*/ 	.word	0x00030848
        /*0780*/ 	.short	0x010a
        /*0782*/ 	.byte	0x3f
	.zero		1


	//   ....[64]....
        /*0784*/ 	.word	0x0000d0e0
        /*0788*/ 	.word	0x00000002
        /*078c*/ 	.word	0x00030860
        /*0790*/ 	.short	0x010a
        /*0792*/ 	.byte	0x3f
	.zero		1


	//   ....[65]....
        /*0794*/ 	.word	0x0000d130
        /*0798*/ 	.word	0x00000003
        /*079c*/ 	.word	0x00030860
        /*07a0*/ 	.short	0x010a
        /*07a2*/ 	.byte	0x3f
	.zero		1


	//   ....[66]....
        /*07a4*/ 	.word	0x0000d180
        /*07a8*/ 	.word	0x00000007
        /*07ac*/ 	.word	0x00030820
        /*07b0*/ 	.short	0x010a
        /*07b2*/ 	.byte	0x3f
	.zero		1


	//   ....[67]....
        /*07b4*/ 	.word	0x0000d2f0
        /*07b8*/ 	.word	0x00000005
        /*07bc*/ 	.word	0x00000000
        /*07c0*/ 	.short	0x010a
        /*07c2*/ 	.byte	0x3f
	.zero		1


	//   ....[68]....
        /*07c4*/ 	.word	0x0000d340
        /*07c8*/ 	.word	0x00000003
        /*07cc*/ 	.word	0x00000000
        /*07d0*/ 	.short	0x010a
        /*07d2*/ 	.byte	0x3f
	.zero		1


	//   ....[69]....
        /*07d4*/ 	.word	0x0000d390
        /*07d8*/ 	.word	0x00000005
        /*07dc*/ 	.word	0x00000000
        /*07e0*/ 	.short	0x010a
        /*07e2*/ 	.byte	0x3f
	.zero		1


	//----- nvinfo : EIATTR_NUM_MBARRIERS
	.align		4
.L_1395:
        /*07e4*/ 	.byte	0x03, 0x38
        /*07e6*/ 	.short	0x0016


	//----- nvinfo : EIATTR_EXIT_INSTR_OFFSETS
	.align		4
        /*07e8*/ 	.byte	0x04, 0x1c
        /*07ea*/ 	.short	(.L_1397 - .L_1396)


	//   ....[0]....
.L_1396:
        /*07ec*/ 	.word	0x0000bd00


	//----- nvinfo : EIATTR_MAX_THREADS
	.align		4
.L_1397:
        /*07f0*/ 	.byte	0x04, 0x05
        /*07f2*/ 	.short	(.L_1399 - .L_1398)
.L_1398:
        /*07f4*/ 	.word	0x00000200
        /*07f8*/ 	.word	0x00000001
        /*07fc*/ 	.word	0x00000001


	//----- nvinfo : EIATTR_CRS_STACK_SIZE
	.align		4
.L_1399:
        /*0800*/ 	.byte	0x04, 0x1e
        /*0802*/ 	.short	(.L_1401 - .L_1400)
.L_1400:
        /*0804*/ 	.word	0x00000000


	//----- nvinfo : EIATTR_CBANK_PARAM_SIZE
	.align		4
.L_1401:
        /*0808*/ 	.byte	0x03, 0x19
        /*080a*/ 	.short	0x0a70


	//----- nvinfo : EIATTR_PARAM_CBANK
	.align		4
        /*080c*/ 	.byte	0x04, 0x0a
        /*080e*/ 	.short	(.L_1403 - .L_1402)
	.align		4
.L_1402:
        /*0810*/ 	.word	index@(.nv.constant0._ZN7cutlass13device_kernelIN5flash11enable_sm90INS1_16FlashAttnFwdSm90INS1_25CollectiveMainloopFwdSm90ILi2EN4cute5tupleIJNS5_1CILi1EEES8_S8_EEENS6_IJNS7_ILi192EEESA_NS7_ILi64EEEEEELi64ENS_10bfloat16_tEfNS_4arch4Sm90ELb0ELb0ELb0ELb0ELb0ELb0ELb0ELb0ELb1ELb1ELb1ELb0EEENS1_21CollectiveEpilogueFwdINS6_IJSA_SB_SA_EEES9_SD_SF_Li384ELb0ELb1ELb1ELb0EEENS1_19SingleTileSchedulerILb0ELb1ELb1ELi192EEEEEEEEEvNT_6ParamsE)
        /*0814*/ 	.short	0x0210
        /*0816*/ 	.short	0x0a70


	//----- nvinfo : EIATTR_SW_WAR
	.align		4
.L_1403:
        /*0818*/ 	.byte	0x04, 0x36
        /*081a*/ 	.short	(.L_1405 - .L_1404)
.L_1404:
        /*081c*/ 	.word	0x00000008
.L_1405:


//--------------------- .nv.info._ZN7cutlass13device_kernelIN5flash11enable_sm90INS1_16FlashAttnFwdSm90INS1_25CollectiveMainloopFwdSm90ILi2EN4cute5tupleIJNS5_1CILi1EEES8_S8_EEENS6_IJNS7_ILi192EEESA_NS7_ILi64EEEEEELi64ENS_10bfloat16_tEfNS_4arch4Sm90ELb0ELb0ELb0ELb1ELb0ELb0ELb0ELb0ELb1ELb1ELb1ELb0EEENS1_21CollectiveEpilogueFwdINS6_IJSA_SB_SA_EEES9_SD_SF_Li384ELb1ELb1ELb1ELb0EEENS1_36VarlenDynamicPersistentTileSchedulerILi192ELi192ELi384ELi128ELb1ELb1ELb1ELb0ELb1ELb1EEEEEEEEEvNT_6ParamsE --------------------------
	.section	.nv.info._ZN7cutlass13device_kernelIN5flash11enable_sm90INS1_16FlashAttnFwdSm90INS1_25CollectiveMainloopFwdSm90ILi2EN4cute5tupleIJNS5_1CILi1EEES8_S8_EEENS6_IJNS7_ILi192EEESA_NS7_ILi64EEEEEELi64ENS_10bfloat16_tEfNS_4arch4Sm90ELb0ELb0ELb0ELb1ELb0ELb0ELb0ELb0ELb1ELb1ELb1ELb0EEENS1_21CollectiveEpilogueFwdINS6_IJSA_SB_SA_EEES9_SD_SF_Li384ELb1ELb1ELb1ELb0EEENS1_36VarlenDynamicPersistentTileSchedulerILi192ELi192ELi384ELi128ELb1ELb1ELb1ELb0ELb1ELb1EEEEEEEEEvNT_6ParamsE,"",@"SHT_CUDA_INFO"
	.sectionflags	@""
	.align	4


	//----- nvinfo : EIATTR_CUDA_API_VERSION
	.align		4
        /*0000*/ 	.byte	0x04, 0x37
        /*0002*/ 	.short	(.L_1407 - .L_1406)
.L_1406:
        /*0004*/ 	.word	0x00000082


	//----- nvinfo : EIATTR_KPARAM_INFO
	.align		4
.L_1407:
        /*0008*/ 	.byte	0x04, 0x17
        /*000a*/ 	.short	(.L_1409 - .L_1408)
.L_1408:
        /*000c*/ 	.word	0x00000000
        /*0010*/ 	.short	0x0000
        /*0012*/ 	.short	0x0070
        /*0014*/ 	.byte	0x00, 0xf0, 0x01, 0x2a


	//----- nvinfo : EIATTR_SPARSE_MMA_MASK
	.align		4
.L_1409:
        /*0018*/ 	.byte	0x03, 0x50
        /*001a*/ 	.short	0x0000


	//----- nvinfo : EIATTR_MAXREG_COUNT
	.align		4
        /*001c*/ 	.byte	0x03, 0x1b
        /*001e*/ 	.short	0x0080


	//----- nvinfo : EIATTR_NUM_BARRIERS
	.align		4
        /*0020*/ 	.byte	0x02, 0x4c
        /*0022*/ 	.byte	0x10
	.zero		1


	//----- nvinfo : EIATTR_EXTERNS
	.align		4
        /*0024*/ 	.byte	0x04, 0x0f
        /*0026*/ 	.short	(.L_1411 - .L_1410)


	//   ....[0]....
	.align		4
.L_1410:
        /*0028*/ 	.word	index@(__assertfail)


	//----- nvinfo : EIATTR_ANNOTATIONS
	.align		4
.L_1411:
        /*002c*/ 	.byte	0x04, 0x55
        /*002e*/ 	.short	(.L_1413 - .L_1412)


	//   ....[0]....
.L_1412:
        /* <DEDUP_REMOVED lines=53> */


	//----- nvinfo : EIATTR_MERCURY_ISA_VERSION
	.align		4
.L_1413:
        /*0368*/ 	.byte	0x03, 0x5f
        /*036a*/ 	.short	0x0101


	//----- nvinfo : EIATTR_UNUSED_LOAD_BYTE_OFFSET
	.align		4
        /*036c*/ 	.byte	0x04, 0x44
        /*036e*/ 	.short	(.L_1415 - .L_1414)


	//   ....[0]....
.L_1414:
        /*0370*/ 	.word	0x00000a40
        /*0374*/ 	.word	0x0000fff0


	//   ....[1]....
        /*0378*/ 	.word	0x00007cb0
        /*037c*/ 	.word	0x0000fff0


	//----- nvinfo : EIATTR_INT_WARP_WIDE_INSTR_OFFSETS
	.align		4
.L_1415:
        /*0380*/ 	.byte	0x04, 0x31
        /*0382*/ 	.short	(.L_1417 - .L_1416)


	//   ....[0]....
.L_1416:
        /*0384*/ 	.word	0x00000120


	//   ....[1]....
        /*0388*/ 	.word	0x000001c0


	//   ....[2]....
        /*038c*/ 	.word	0x00000230


	//   ....[3]....
        /*0390*/ 	.word	0x0000b570


	//   ....[4]....
        /*0394*/ 	.word	0x0000b600


	//   ....[5]....
        /*0398*/ 	.word	0x0000e6b0


	//   ....[6]....
        /*039c*/ 	.word	0x0000e740


	//----- nvinfo : EIATTR_COOP_GROUP_MASK_REGIDS
	.align		4
.L_1417:
        /*03a0*/ 	.byte	0x04, 0x29
        /*03a2*/ 	.short	(.L_1419 - .L_1418)


	//   ....[0]....
.L_1418:
        /*03a4*/ 	.word	0xffffffff


	//   ....[1]....
        /*03a8*/ 	.word	0xffffffff


	//   ....[2]....
        /*03ac*/ 	.word	0xffffffff


	//   ....[3]....
        /*03b0*/ 	.word	0xffffffff


	//   ....[4]....
        /*03b4*/ 	.word	0xffffffff


	//   ....[5]....
        /*03b8*/ 	.word	0xffffffff


	//   ....[6]....
        /*03bc*/ 	.word	0xffffffff


	//   ....[7]....
        /*03c0*/ 	.word	0xffffffff


	//   ....[8]....
        /*03c4*/ 	.word	0xffffffff


	//   ....[9]....
        /*03c8*/ 	.word	0xffffffff


	//   ....[10]....
        /*03cc*/ 	.word	0xffffffff


	//   ....[11]....
        /*03d0*/ 	.word	0xffffffff


	//   ....[12]....
        /*03d4*/ 	.word	0xffffffff


	//   ....[13]....
        /*03d8*/ 	.word	0xffffffff


	//   ....[14]....
        /*03dc*/ 	.word	0xffffffff


	//   ....[15]....
        /*03e0*/ 	.word	0xffffffff


	//   ....[16]....
        /*03e4*/ 	.word	0xffffffff


	//   ....[17]....
        /*03e8*/ 	.word	0xffffffff


	//   ....[18]....
        /*03ec*/ 	.word	0xffffffff


	//   ....[19]....
        /*03f0*/ 	.word	0xffffffff


	//   ....[20]....
        /*03f4*/ 	.word	0xffffffff


	//   ....[21]....
        /*03f8*/ 	.word	0xffffffff


	//   ....[22]....
        /*03fc*/ 	.word	0xffffffff


	//   ....[23]....
        /*0400*/ 	.word	0xffffffff


	//   ....[24]....
        /*0404*/ 	.word	0xffffffff


	//   ....[25]....
        /*0408*/ 	.word	0xffffffff


	//   ....[26]....
        /*040c*/ 	.word	0xffffffff


	//   ....[27]....
        /*0410*/ 	.word	0xffffffff


	//   ....[28]....
        /*0414*/ 	.word	0xffffffff


	//   ....[29]....
        /*0418*/ 	.word	0xffffffff


	//   ....[30]....
        /*041c*/ 	.word	0xffffffff


	//   ....[31]....
        /*0420*/ 	.word	0xffffffff


	//   ....[32]....
        /*0424*/ 	.word	0xffffffff


	//   ....[33]....
        /*0428*/ 	.word	0xffffffff


	//   ....[34]....
        /*042c*/ 	.word	0xffffffff


	//   ....[35]....
        /*0430*/ 	.word	0xffffffff


	//   ....[36]....
        /*0434*/ 	.word	0xffffffff


	//   ....[37]....
        /*0438*/ 	.word	0xffffffff


	//   ....[38]....
        /*043c*/ 	.word	0xffffffff


	//   ....[39]....
        /*0440*/ 	.word	0xffffffff


	//   ....[40]....
        /*0444*/ 	.word	0xffffffff


	//   ....[41]....
        /*0448*/ 	.word	0xffffffff


	//   ....[42]....
        /*044c*/ 	.word	0xffffffff


	//   ....[43]....
        /*0450*/ 	.word	0xffffffff


	//   ....[44]....
        /*0454*/ 	.word	0xffffffff


	//   ....[45]....
        /*0458*/ 	.word	0xffffffff


	//   ....[46]....
        /*045c*/ 	.word	0xffffffff


	//   ....[47]....
        /*0460*/ 	.word	0xffffffff


	//   ....[48]....
        /*0464*/ 	.word	0xffffffff


	//   ....[49]....
        /*0468*/ 	.word	0xffffffff


	//   ....[50]....
        /*046c*/ 	.word	0xffffffff


	//   ....[51]....
        /*0470*/ 	.word	0xffffffff


	//   ....[52]....
        /*0474*/ 	.word	0xffffffff


	//   ....[53]....
        /*0478*/ 	.word	0xffffffff


	//   ....[54]....
        /*047c*/ 	.word	0xffffffff


	//   ....[55]....
        /*0480*/ 	.word	0xffffffff


	//   ....[56]....
        /*0484*/ 	.word	0xffffffff


	//   ....[57]....
        /*0488*/ 	.word	0xffffffff


	//   ....[58]....
        /*048c*/ 	.word	0xffffffff


	//   ....[59]....
        /*0490*/ 	.word	0xffffffff


	//   ....[60]....
        /*0494*/ 	.word	0xffffffff


	//   ....[61]....
        /*0498*/ 	.word	0xffffffff


	//   ....[62]....
        /*049c*/ 	.word	0xffffffff


	//   ....[63]....
        /*04a0*/ 	.word	0xffffffff


	//   ....[64]....
        /*04a4*/ 	.word	0xffffffff


	//   ....[65]....
        /*04a8*/ 	.word	0xffffffff


	//   ....[66]....
        /*04ac*/ 	.word	0xffffffff


	//   ....[67]....
        /*04b0*/ 	.word	0xffffffff


	//   ....[68]....
        /*04b4*/ 	.word	0xffffffff


	//   ....[69]....
        /*04b8*/ 	.word	0xffffffff


	//   ....[70]....
        /*04bc*/ 	.word	0xffffffff


	//   ....[71]....
        /*04c0*/ 	.word	0xffffffff


	//   ....[72]....
        /*04c4*/ 	.word	0xffffffff


	//   ....[73]....
        /*04c8*/ 	.word	0xffffffff


	//   ....[74]....
        /*04cc*/ 	.word	0xffffffff


	//   ....[75]....
        /*04d0*/ 	.word	0xffffffff


	//   ....[76]....
        /*04d4*/ 	.word	0xffffffff


	//   ....[77]....
        /*04d8*/ 	.word	0xffffffff


	//   ....[78]....
        /*04dc*/ 	.word	0xffffffff


	//   ....[79]....
        /*04e0*/ 	.word	0xffffffff


	//   ....[80]....
        /*04e4*/ 	.word	0xffffffff


	//   ....[81]....
        /*04e8*/ 	.word	0xffffffff


	//   ....[82]....
        /*04ec*/ 	.word	0xffffffff


	//   ....[83]....
        /*04f0*/ 	.word	0xffffffff


	//   ....[84]....
        /*04f4*/ 	.word	0xffffffff


	//   ....[85]....
        /*04f8*/ 	.word	0xffffffff


	//   ....[86]....
        /*04fc*/ 	.word	0xffffffff


	//   ....[87]....
        /*0500*/ 	.word	0xffffffff


	//   ....[88]....
        /*0504*/ 	.word	0xffffffff


	//   ....[89]....
        /*0508*/ 	.word	0xffffffff


	//   ....[90]....
        /*050c*/ 	.word	0xffffffff


	//   ....[91]....
        /*0510*/ 	.word	0xffffffff


	//   ....[92]....
        /*0514*/ 	.word	0xffffffff


	//   ....[93]....
        /*0518*/ 	.word	0xffffffff


	//   ....[94]....
        /*051c*/ 	.word	0xffffffff


	//   ....[95]....
        /*0520*/ 	.word	0xffffffff


	//   ....[96]....
        /*0524*/ 	.word	0xffffffff


	//   ....[97]....
        /*0528*/ 	.word	0xffffffff


	//   ....[98]....
        /*052c*/ 	.word	0xffffffff


	//   ....[99]....
        /*0530*/ 	.word	0xffffffff


	//   ....[100]....
        /*0534*/ 	.word	0xffffffff


	//   ....[101]....
        /*0538*/ 	.word	0xffffffff


	//   ....[102]....
        /*053c*/ 	.word	0xffffffff


	//   ....[103]....
        /*0540*/ 	.word	0xffffffff


	//   ....[104]....
        /*0544*/ 	.word	0xffffffff


	//   ....[105]....
        /*0548*/ 	.word	0xffffffff


	//   ....[106]....
        /*054c*/ 	.word	0xffffffff


	//   ....[107]....
        /*0550*/ 	.word	0x0500000f


	//   ....[108]....
        /*0554*/ 	.word	0x0500000f


	//   ....[109]....
        /*0558*/ 	.word	0x0500000f


	//   ....[110]....
        /*055c*/ 	.word	0x0500000f


	//   ....[111]....
        /*0560*/ 	.word	0x0500000f


	//   ....[112]....
        /*0564*/ 	.word	0x0500000f


	//   ....[113]....
        /*0568*/ 	.word	0x0500000f


	//   ....[114]....
        /*056c*/ 	.word	0x0500000f


	//   ....[115]....
        /*0570*/ 	.word	0x0500000f


	//   ....[116]....
        /*0574*/ 	.word	0x0500000f


	//   ....[117]....
        /*0578*/ 	.word	0x0500000f


	//   ....[118]....
        /*057c*/ 	.word	0x0500000f


	//   ....[119]....
        /*0580*/ 	.word	0x0500000f


	//   ....[120]....
        /*0584*/ 	.word	0x0500000f


	//   ....[121]....
        /*0588*/ 	.word	0x0500000f


	//   ....[122]....
        /*058c*/ 	.word	0x0500000f


	//   ....[123]....
        /*0590*/ 	.word	0x0500000f


	//   ....[124]....
        /*0594*/ 	.word	0x0500000f


	//   ....[125]....
        /*0598*/ 	.word	0x0500000f


	//   ....[126]....
        /*059c*/ 	.word	0x0500000f


	//   ....[127]....
        /*05a0*/ 	.word	0x0500000f


	//   ....[128]....
        /*05a4*/ 	.word	0x0500000f


	//   ....[129]....
        /*05a8*/ 	.word	0x0500000f


	//   ....[130]....
        /*05ac*/ 	.word	0x0500000f


	//   ....[131]....
        /*05b0*/ 	.word	0x0500000f


	//   ....[132]....
        /*05b4*/ 	.word	0x0500000f


	//   ....[133]....
        /*05b8*/ 	.word	0x0500000f


	//   ....[134]....
        /*05bc*/ 	.word	0x0500000f


	//   ....[135]....
        /*05c0*/ 	.word	0x0500000f


	//   ....[136]....
        /*05c4*/ 	.word	0x0500000f


	//   ....[137]....
        /*05c8*/ 	.word	0x0500000f


	//   ....[138]....
        /*05cc*/ 	.word	0x0500000f


	//   ....[139]....
        /*05d0*/ 	.word	0x0500000f


	//   ....[140]....
        /*05d4*/ 	.word	0x0500000f


	//   ....[141]....
        /*05d8*/ 	.word	0x0500000f


	//   ....[142]....
        /*05dc*/ 	.word	0x0500000f


	//   ....[143]....
        /*05e0*/ 	.word	0x0500000f


	//   ....[144]....
        /*05e4*/ 	.word	0x0500000f


	//   ....[145]....
        /*05e8*/ 	.word	0x0500000f


	//   ....[146]....
        /*05ec*/ 	.word	0x0500000f


	//   ....[147]....
        /*05f0*/ 	.word	0x0500000f


	//   ....[148]....
        /*05f4*/ 	.word	0x0500000f


	//   ....[149]....
        /*05f8*/ 	.word	0x0500000f


	//   ....[150]....
        /*05fc*/ 	.word	0x0500000f


	//----- nvinfo : EIATTR_COOP_GROUP_INSTR_OFFSETS
	.align		4
.L_1419:
        /*0600*/ 	.byte	0x04, 0x28
        /*0602*/ 	.short	(.L_1421 - .L_1420)


	//   ....[0]....
.L_1420:
        /*0604*/ 	.word	0x00000060


	//   ....[1]....
        /*0608*/ 	.word	0x00000130


	//   ....[2]....
        /*060c*/ 	.word	0x000001e0


	//   ....[3]....
        /*0610*/ 	.word	0x000003a0


	//   ....[4]....
        /*0614*/ 	.word	0x00000500


	//   ....[5]....
        /*0618*/ 	.word	0x00000620


	//   ....[6]....
        /*061c*/ 	.word	0x00000780


	//   ....[7]....
        /*0620*/ 	.word	0x00001860


	//   ....[8]....
        /*0624*/ 	.word	0x00002b80


	//   ....[9]....
        /*0628*/ 	.word	0x00002ca0


	//   ....[10]....
        /*062c*/ 	.word	0x00003450


	//   ....[11]....
        /*0630*/ 	.word	0x000034d0


	//   ....[12]....
        /*0634*/ 	.word	0x00004670


	//   ....[13]....
        /*0638*/ 	.word	0x00005360


	//   ....[14]....
        /*063c*/ 	.word	0x00005380


	//   ....[15]....
        /*0640*/ 	.word	0x000053b0


	//   ....[16]....
        /*0644*/ 	.word	0x000053c0


	//   ....[17]....
        /*0648*/ 	.word	0x00007190


	//   ....[18]....
        /*064c*/ 	.word	0x000072b0


	//   ....[19]....
        /*0650*/ 	.word	0x000072f0


	//   ....[20]....
        /*0654*/ 	.word	0x00007460


	//   ....[21]....
        /*0658*/ 	.word	0x00007480


	//   ....[22]....
        /*065c*/ 	.word	0x00008500


	//   ....[23]....
        /*0660*/ 	.word	0x00008510


	//   ....[24]....
        /*0664*/ 	.word	0x00008520


	//   ....[25]....
        /*0668*/ 	.word	0x00008560


	//   ....[26]....
        /*066c*/ 	.word	0x00008ac0


	//   ....[27]....
        /*0670*/ 	.word	0x00008ae0


	//   ....[28]....
        /*0674*/ 	.word	0x00008af0


	//   ....[29]....
        /*0678*/ 	.word	0x00008b10


	//   ....[30]....
        /*067c*/ 	.word	0x00008b30


	//   ....[31]....
        /*0680*/ 	.word	0x00008b50


	//   ....[32]....
        /*0684*/ 	.word	0x00008cb0


	//   ....[33]....
        /*0688*/ 	.word	0x00008cc0


	//   ....[34]....
        /*068c*/ 	.word	0x000090e0


	//   ....[35]....
        /*0690*/ 	.word	0x00009110


	//   ....[36]....
        /*0694*/ 	.word	0x00009350


	//   ....[37]....
        /*0698*/ 	.word	0x00009360


	//   ....[38]....
        /*069c*/ 	.word	0x00009e60


	//   ....[39]....
        /*06a0*/ 	.word	0x00009e90


	//   ....[40]....
        /*06a4*/ 	.word	0x00009ed0


	//   ....[41]....
        /*06a8*/ 	.word	0x00009f00


	//   ....[42]....
        /*06ac*/ 	.word	0x00009f10


	//   ....[43]....
        /*06b0*/ 	.word	0x00009f20


	//   ....[44]....
        /*06b4*/ 	.word	0x00009f30


	//   ....[45]....
        /*06b8*/ 	.word	0x00009f50


	//   ....[46]....
        /*06bc*/ 	.word	0x0000a0b0


	//   ....[47]....
        /*06c0*/ 	.word	0x0000a2b0


	//   ....[48]....
        /*06c4*/ 	.word	0x0000a2e0


	//   ....[49]....
        /*06c8*/ 	.word	0x0000a310


	//   ....[50]....
        /*06cc*/ 	.word	0x0000a340


	//   ....[51]....
        /*06d0*/ 	.word	0x0000a370


	//   ....[52]....
        /*06d4*/ 	.word	0x0000a3a0


	//   ....[53]....
        /*06d8*/ 	.word	0x0000a520


	//   ....[54]....
        /*06dc*/ 	.word	0x0000a550


	//   ....[55]....
        /*06e0*/ 	.word	0x0000a580


	//   ....[56]....
        /*06e4*/ 	.word	0x0000a5b0


	//   ....[57]....
        /*06e8*/ 	.word	0x0000a5e0


	//   ....[58]....
        /*06ec*/ 	.word	0x0000a610


	//   ....[59]....
        /*06f0*/ 	.word	0x0000a6a0


	//   ....[60]....
        /*06f4*/ 	.word	0x0000a6d0


	//   ....[61]....
        /*06f8*/ 	.word	0x0000a6e0


	//   ....[62]....
        /*06fc*/ 	.word	0x0000a780


	//   ....[63]....
        /*0700*/ 	.word	0x0000bb10


	//   ....[64]....
        /*0704*/ 	.word	0x0000c670


	//   ....[65]....
        /*0708*/ 	.word	0x0000c680


	//   ....[66]....
        /*070c*/ 	.word	0x0000c6a0


	//   ....[67]....
        /*0710*/ 	.word	0x0000c730


	//   ....[68]....
        /*0714*/ 	.word	0x0000c750


	//   ....[69]....
        /*0718*/ 	.word	0x0000c7d0


	//   ....[70]....
        /*071c*/ 	.word	0x0000c7f0


	//   ....[71]....
        /*0720*/ 	.word	0x0000c870


	//   ....[72]....
        /*0724*/ 	.word	0x0000c890


	//   ....[73]....
        /*0728*/ 	.word	0x0000c910


	//   ....[74]....
        /*072c*/ 	.word	0x0000c930


	//   ....[75]....
        /*0730*/ 	.word	0x0000c9b0


	//   ....[76]....
        /*0734*/ 	.word	0x0000c9d0


	//   ....[77]....
        /*0738*/ 	.word	0x0000ca50


	//   ....[78]....
        /*073c*/ 	.word	0x0000ca70


	//   ....[79]....
        /*0740*/ 	.word	0x0000ca80


	//   ....[80]....
        /*0744*/ 	.word	0x0000caf0


	//   ....[81]....
        /*0748*/ 	.word	0x0000cb40


	//   ....[82]....
        /*074c*/ 	.word	0x0000cbf0


	//   ....[83]....
        /*0750*/ 	.word	0x0000cc00


	//   ....[84]....
        /*0754*/ 	.word	0x0000cc70


	//   ....[85]....
        /*0758*/ 	.word	0x0000cc80


	//   ....[86]....
        /*075c*/ 	.word	0x0000ccc0


	//   ....[87]....
        /*0760*/ 	.word	0x0000cce0


	//   ....[88]....
        /*0764*/ 	.word	0x0000ec30


	//   ....[89]....
        /*0768*/ 	.word	0x0000ec60


	//   ....[90]....
        /*076c*/ 	.word	0x0000ecc0


	//   ....[91]....
        /*0770*/ 	.word	0x0000ecf0


	//   ....[92]....
        /*0774*/ 	.word	0x0000ed20


	//   ....[93]....
        /*0778*/ 	.word	0x0000ed50


	//   ....[94]....
        /*077c*/ 	.word	0x0000ed80


	//   ....[95]....
        /*0780*/ 	.word	0x0000edb0


	//   ....[96]....
        /*0784*/ 	.word	0x0000ef50


	//   ....[97]....
        /*0788*/ 	.word	0x0000ef80


	//   ....[98]....
        /*078c*/ 	.word	0x0000efb0


	//   ....[99]....
        /*0790*/ 	.word	0x0000efe0


	//   ....[100]....
        /*0794*/ 	.word	0x0000f010


	//   ....[101]....
        /*0798*/ 	.word	0x0000f040


	//   ....[102]....
        /*079c*/ 	.word	0x0000f100


	//   ....[103]....
        /*07a0*/ 	.word	0x0000f120


	//   ....[104]....
        /*07a4*/ 	.word	0x0000f130


	//   ....[105]....
        /*07a8*/ 	.word	0x0000f190


	//   ....[106]....
        /*07ac*/ 	.word	0x0000f7b0


	//   ....[107]....
        /*07b0*/ 	.word	0x0000fc90


	//   ....[108]....
        /*07b4*/ 	.word	0x0000fe40


	//   ....[109]....
        /*07b8*/ 	.word	0x0000fe90


	//   ....[110]....
        /*07bc*/ 	.word	0x0000fef0


	//   ....[111]....
        /*07c0*/ 	.word	0x0000ffe0


	//   ....[112]....
        /*07c4*/ 	.word	0x00010040


	//   ....[113]....
        /*07c8*/ 	.word	0x00010140


	//   ....[114]....
        /*07cc*/ 	.word	0x000101a0


	//   ....[115]....
        /*07d0*/ 	.word	0x000102a0


	//   ....[116]....
        /*07d4*/ 	.word	0x00010300


	//   ....[117]....
        /*07d8*/ 	.word	0x00010400


	//   ....[118]....
        /*07dc*/ 	.word	0x00010460


	//   ....[119]....
        /*07e0*/ 	.word	0x00010560


	//   ....[120]....
        /*07e4*/ 	.word	0x000105c0


	//   ....[121]....
        /*07e8*/ 	.word	0x000106c0


	//   ....[122]....
        /*07ec*/ 	.word	0x00010720


	//   ....[123]....
        /*07f0*/ 	.word	0x000107d0


	//   ....[124]....
        /*07f4*/ 	.word	0x000108a0


	//   ....[125]....
        /*07f8*/ 	.word	0x00010970


	//   ....[126]....
        /*07fc*/ 	.word	0x000109d0


	//   ....[127]....
        /*0800*/ 	.word	0x00010ab0


	//   ....[128]....
        /*0804*/ 	.word	0x00010b10


	//   ....[129]....
        /*0808*/ 	.word	0x00010be0


	//   ....[130]....
        /*080c*/ 	.word	0x00010c40


	//   ....[131]....
        /*0810*/ 	.word	0x00010d00


	//   ....[132]....
        /*0814*/ 	.word	0x00011020


	//   ....[133]....
        /*0818*/ 	.word	0x000110c0


	//   ....[134]....
        /*081c*/ 	.word	0x00011240


	//   ....[135]....
        /*0820*/ 	.word	0x000112b0


	//   ....[136]....
        /*0824*/ 	.word	0x00011320


	//   ....[137]....
        /*0828*/ 	.word	0x00011390


	//   ....[138]....
        /*082c*/ 	.word	0x00011400


	//   ....[139]....
        /*0830*/ 	.word	0x00011480


	//   ....[140]....
        /*0834*/ 	.word	0x00011500


	//   ....[141]....
        /*0838*/ 	.word	0x00011590


	//   ....[142]....
        /*083c*/ 	.word	0x00011600


	//   ....[143]....
        /*0840*/ 	.word	0x00011670


	//   ....[144]....
        /*0844*/ 	.word	0x000116e0


	//   ....[145]....
        /*0848*/ 	.word	0x00011760


	//   ....[146]....
        /*084c*/ 	.word	0x000117d0


	//   ....[147]....
        /*0850*/ 	.word	0x00011870


	//   ....[148]....
        /*0854*/ 	.word	0x000118c0


	//   ....[149]....
        /*0858*/ 	.word	0x00011950


	//   ....[150]....
        /*085c*/ 	.word	0x00011a80


	//----- nvinfo : EIATTR_REG_RECONFIG
	.align		4
.L_1421:
        /*0860*/ 	.byte	0x01, 0x54
	.zero		2


	//----- nvinfo : EIATTR_SYSCALL_OFFSETS
	.align		4
        /*0864*/ 	.byte	0x04, 0x46
        /*0866*/ 	.short	(.L_1423 - .L_1422)


	//   ....[0]....
.L_1422:
        /*0868*/ 	.word	0x00001a20


	//   ....[1]....
        /*086c*/ 	.word	0x0000b760


	//   ....[2]....
        /*0870*/ 	.word	0x0000b8b0


	//   ....[3]....
        /*0874*/ 	.word	0x0000b9b0


	//   ....[4]....
        /*0878*/ 	.word	0x0000c1a0


	//----- nvinfo : EIATTR_MBARRIER_INSTR_OFFSETS
	.align		4
.L_1423:
        /*087c*/ 	.byte	0x04, 0x39
        /*087e*/ 	.short	(.L_1425 - .L_1424)


	//   ....[0]....
.L_1424:
        /*0880*/ 	.word	0x00000250
        /*0884*/ 	.word	0x000000ff
        /*0888*/ 	.word	0x00030800
        /*088c*/ 	.short	0x0100
        /*088e*/ 	.byte	0x08
	.zero		1


	//   ....[1]....
        /*0890*/ 	.word	0x00000260
        /*0894*/ 	.word	0x000000ff
        /*0898*/ 	.word	0x00030820
        /*089c*/ 	.short	0x0100
        /*089e*/ 	.byte	0x08
	.zero		1


	//   ....[2]....
        /*08a0*/ 	.word	0x00000350
        /*08a4*/ 	.word	0x000000ff
        /*08a8*/ 	.word	0x00030830
        /*08ac*/ 	.short	0x0100
        /*08ae*/ 	.byte	0x08
	.zero		1


	//   ....[3]....
        /*08b0*/ 	.word	0x00000360
        /*08b4*/ 	.word	0x000000ff
        /*08b8*/ 	.word	0x00030840
        /*08bc*/ 	.short	0x0100
        /*08be*/ 	.byte	0x08
	.zero		1


	//   ....[4]....
        /*08c0*/ 	.word	0x00000370
        /*08c4*/ 	.word	0x000000ff
        /*08c8*/ 	.word	0x00030838
        /*08cc*/ 	.short	0x0100
        /*08ce*/ 	.byte	0x08
	.zero		1


	//   ....[5]....
        /*08d0*/ 	.word	0x00000380
        /*08d4*/ 	.word	0x000000ff
        /*08d8*/ 	.word	0x00030848
        /*08dc*/ 	.short	0x0100
        /*08de*/ 	.byte	0x08
	.zero		1


	//   ....[6]....
        /*08e0*/ 	.word	0x000004b0
        /*08e4*/ 	.word	0x000000ff
        /*08e8*/ 	.word	0x00030850
        /*08ec*/ 	.short	0x0100
        /*08ee*/ 	.byte	0x08
	.zero		1


	//   ....[7]....
        /*08f0*/ 	.word	0x000004c0
        /*08f4*/ 	.word	0x000000ff
        /*08f8*/ 	.word	0x00030860
        /*08fc*/ 	.short	0x0100
        /*08fe*/ 	.byte	0x08
	.zero		1


	//   ....[8]....
        /*0900*/ 	.word	0x000004d0
        /*0904*/ 	.word	0x000000ff
        /*0908*/ 	.word	0x00030858
        /*090c*/ 	.short	0x0100
        /*090e*/ 	.byte	0x08
	.zero		1


	//   ....[9]....
        /*0910*/ 	.word	0x000004e0
        /*0914*/ 	.word	0x000000ff
        /*0918*/ 	.word	0x00030868
        /*091c*/ 	.short	0x0100
        /*091e*/ 	.byte	0x08
	.zero		1


	//   ....[10]....
        /*0920*/ 	.word	0x000005d0
        /*0924*/ 	.word	0x000000ff
        /*0928*/ 	.word	0x00030870
        /*092c*/ 	.short	0x0100
        /*092e*/ 	.byte	0x06
	.zero		1


	//   ....[11]....
        /*0930*/ 	.word	0x000005e0
        /*0934*/ 	.word	0x000000ff
        /*0938*/ 	.word	0x00030880
        /*093c*/ 	.short	0x0100
        /*093e*/ 	.byte	0x06
	.zero		1


	//   ....[12]....
        /*0940*/ 	.word	0x000005f0
        /*0944*/ 	.word	0x000000ff
        /*0948*/ 	.word	0x00030878
        /*094c*/ 	.short	0x0100
        /*094e*/ 	.byte	0x06
	.zero		1


	//   ....[13]....
        /*0950*/ 	.word	0x00000600
        /*0954*/ 	.word	0x000000ff
        /*0958*/ 	.word	0x00030888
        /*095c*/ 	.short	0x0100
        /*095e*/ 	.byte	0x06
	.zero		1


	//   ....[14]....
        /*0960*/ 	.word	0x00000730
        /*0964*/ 	.word	0x000000ff
        /*0968*/ 	.word	0x00030890
        /*096c*/ 	.short	0x0100
        /*096e*/ 	.byte	0x08
	.zero		1


	//   ....[15]....
        /*0970*/ 	.word	0x00000740
        /*0974*/ 	.word	0x000000ff
        /*0978*/ 	.word	0x000308a0
        /*097c*/ 	.short	0x0100
        /*097e*/ 	.byte	0x08
	.zero		1


	//   ....[16]....
        /*0980*/ 	.word	0x00000750
        /*0984*/ 	.word	0x000000ff
        /*0988*/ 	.word	0x00030898
        /*098c*/ 	.short	0x0100
        /*098e*/ 	.byte	0x08
	.zero		1


	//   ....[17]....
        /*0990*/ 	.word	0x00000760
        /*0994*/ 	.word	0x000000ff
        /*0998*/ 	.word	0x000308a8
        /*099c*/ 	.short	0x0100
        /*099e*/ 	.byte	0x08
	.zero		1


	//   ....[18]....
        /*09a0*/ 	.word	0x00000890
        /*09a4*/ 	.word	0x000000ff
        /*09a8*/ 	.word	0x000308b0
        /*09ac*/ 	.short	0x0100
        /*09ae*/ 	.byte	0x08
	.zero		1


	//   ....[19]....
        /*09b0*/ 	.word	0x000008a0
        /*09b4*/ 	.word	0x000000ff
        /*09b8*/ 	.word	0x000308c0
        /*09bc*/ 	.short	0x0100
        /*09be*/ 	.byte	0x08
	.zero		1


	//   ....[20]....
        /*09c0*/ 	.word	0x000008b0
        /*09c4*/ 	.word	0x000000ff
        /*09c8*/ 	.word	0x000308b8
        /*09cc*/ 	.short	0x0100
        /*09ce*/ 	.byte	0x08
	.zero		1


	//   ....[21]....
        /*09d0*/ 	.word	0x000008c0
        /*09d4*/ 	.word	0x000000ff
        /*09d8*/ 	.word	0x000308c8
        /*09dc*/ 	.short	0x0100
        /*09de*/ 	.byte	0x08
	.zero		1


	//   ....[22]....
        /*09e0*/ 	.word	0x00001a90
        /*09e4*/ 	.word	0x000000ff
        /*09e8*/ 	.word	0x00030800
        /*09ec*/ 	.short	0x010a
        /*09ee*/ 	.byte	0x25
	.zero		1


	//   ....[23]....
        /*09f0*/ 	.word	0x00001b00
        /*09f4*/ 	.word	0x00000004
        /*09f8*/ 	.word	0x00030830
        /*09fc*/ 	.short	0x010a
        /*09fe*/ 	.byte	0x3f
	.zero		1


	//   ....[24]....
        /*0a00*/ 	.word	0x00001b70
        /*0a04*/ 	.word	0x00000004
        /*0a08*/ 	.word	0x00030830
        /*0a0c*/ 	.short	0x010a
        /*0a0e*/ 	.byte	0x3f
	.zero		1


	//   ....[25]....
        /*0a10*/ 	.word	0x00002cc0
        /*0a14*/ 	.word	0x00000004
        /*0a18*/ 	.word	0x00000000
        /*0a1c*/ 	.short	0x0101
        /*0a1e*/ 	.byte	0x3f
	.zero		1


	//   ....[26]....
        /*0a20*/ 	.word	0x00004880
        /*0a24*/ 	.word	0x000000ff
        /*0a28*/ 	.word	0x00030830
        /*0a2c*/ 	.short	0x010a
        /*0a2e*/ 	.byte	0x07
	.zero		1


	//   ....[27]....
        /*0a30*/ 	.word	0x000048c0
        /*0a34*/ 	.word	0x000000ff
        /*0a38*/ 	.word	0x00030830
        /*0a3c*/ 	.short	0x010a
        /*0a3e*/ 	.byte	0x07
	.zero		1


	//   ....[28]....
        /*0a40*/ 	.word	0x00004ad0
        /*0a44*/ 	.word	0x000000ff
        /*0a48*/ 	.word	0x00030850
        /*0a4c*/ 	.short	0x010a
        /*0a4e*/ 	.byte	0x07
	.zero		1


	//   ....[29]....
        /*0a50*/ 	.word	0x00004b10
        /*0a54*/ 	.word	0x000000ff
        /*0a58*/ 	.word	0x00030850
        /*0a5c*/ 	.short	0x010a
        /*0a5e*/ 	.byte	0x07
	.zero		1


	//   ....[30]....
        /*0a60*/ 	.word	0x00006680
        /*0a64*/ 	.word	0x00000007
        /*0a68*/ 	.word	0x00000000
        /*0a6c*/ 	.short	0x0101
        /*0a6e*/ 	.byte	0x3f
	.zero		1


	//   ....[31]....
        /*0a70*/ 	.word	0x00006830
        /*0a74*/ 	.word	0x00000007
        /*0a78*/ 	.word	0x00000000
        /*0a7c*/ 	.short	0x0101
        /*0a7e*/ 	.byte	0x3f
	.zero		1


	//   ....[32]....
        /*0a80*/ 	.word	0x00007200
        /*0a84*/ 	.word	0x000000ff
        /*0a88*/ 	.word	0x00030850
        /*0a8c*/ 	.short	0x010a
        /*0a8e*/ 	.byte	0x0c
	.zero		1


	//   ....[33]....
        /*0a90*/ 	.word	0x00007240
        /*0a94*/ 	.word	0x000000ff
        /*0a98*/ 	.word	0x00030850
        /*0a9c*/ 	.short	0x010a
        /*0a9e*/ 	.byte	0x0c
	.zero		1


	//   ....[34]....
        /*0aa0*/ 	.word	0x00007a50
        /*0aa4*/ 	.word	0x0000000a
        /*0aa8*/ 	.word	0x00000000
        /*0aac*/ 	.short	0x0101
        /*0aae*/ 	.byte	0x3f
	.zero		1


	//   ....[35]....
        /*0ab0*/ 	.word	0x00008c80
        /*0ab4*/ 	.word	0x000000ff
        /*0ab8*/ 	.word	0x00000000
        /*0abc*/ 	.short	0x0101
        /*0abe*/ 	.byte	0x04
	.zero		1


	//   ....[36]....
        /*0ac0*/ 	.word	0x00009100
        /*0ac4*/ 	.word	0x000000ff
        /*0ac8*/ 	.word	0x00000000
        /*0acc*/ 	.short	0x0101
        /*0ace*/ 	.byte	0x04
	.zero		1


	//   ....[37]....
        /*0ad0*/ 	.word	0x0000bd20
        /*0ad4*/ 	.word	0x00000000
        /*0ad8*/ 	.word	0x00030840
        /*0adc*/ 	.short	0x010a
        /*0ade*/ 	.byte	0x3f
	.zero		1


	//   ....[38]....
        /*0ae0*/ 	.word	0x0000cd90
        /*0ae4*/ 	.word	0x00000011
        /*0ae8*/ 	.word	0x00030800
        /*0aec*/ 	.short	0x0107
        /*0aee*/ 	.byte	0x3f
	.zero		1


	//   ....[39]....
        /*0af0*/ 	.word	0x0000ce80
        /*0af4*/ 	.word	0x00000011
        /*0af8*/ 	.word	0x00030800
        /*0afc*/ 	.short	0x0101
        /*0afe*/ 	.byte	0x3f
	.zero		1


	//   ....[40]....
        /*0b00*/ 	.word	0x0000cea0
        /*0b04*/ 	.word	0x00000011
        /*0b08*/ 	.word	0x00030820
        /*0b0c*/ 	.short	0x010a
        /*0b0e*/ 	.byte	0x3f
	.zero		1


	//   ....[41]....
        /*0b10*/ 	.word	0x0000d230
        /*0b14*/ 	.word	0x00000002
        /*0b18*/ 	.word	0x00030840
        /*0b1c*/ 	.short	0x010a
        /*0b1e*/ 	.byte	0x3f
	.zero		1


	//   ....[42]....
        /*0b20*/ 	.word	0x0000d4b0
        /*0b24*/ 	.word	0x00000003
        /*0b28*/ 	.word	0x00000060
        /*0b2c*/ 	.short	0x010a
        /*0b2e*/ 	.byte	0x3f
	.zero		1


	//   ....[43]....
        /*0b30*/ 	.word	0x0000da00
        /*0b34*/ 	.word	0x00000002
        /*0b38*/ 	.word	0x00030840
        /*0b3c*/ 	.short	0x010a
        /*0b3e*/ 	.byte	0x3f
	.zero		1


	//   ....[44]....
        /*0b40*/ 	.word	0x0000dc80
        /*0b44*/ 	.word	0x0000000a
        /*0b48*/ 	.word	0x00000060
        /*0b4c*/ 	.short	0x010a
        /*0b4e*/ 	.byte	0x3f
	.zero		1


	//   ....[45]....
        /*0b50*/ 	.word	0x0000e110
        /*0b54*/ 	.word	0x00000002
        /*0b58*/ 	.word	0x00030840
        /*0b5c*/ 	.short	0x010a
        /*0b5e*/ 	.byte	0x3f
	.zero		1


	//   ....[46]....
        /*0b60*/ 	.word	0x0000e3a0
        /*0b64*/ 	.word	0x00000007
        /*0b68*/ 	.word	0x00000060
        /*0b6c*/ 	.short	0x010a
        /*0b6e*/ 	.byte	0x3f
	.zero		1


	//   ....[47]....
        /*0b70*/ 	.word	0x0000e7e0
        /*0b74*/ 	.word	0x00000003
        /*0b78*/ 	.word	0x00030860
        /*0b7c*/ 	.short	0x010a
        /*0b7e*/ 	.byte	0x3f
	.zero		1


	//   ....[48]....
        /*0b80*/ 	.word	0x0000f730
        /*0b84*/ 	.word	0x00000009
        /*0b88*/ 	.word	0x00030820
        /*0b8c*/ 	.short	0x010a
        /*0b8e*/ 	.byte	0x3f
	.zero		1


	//   ....[49]....
        /*0b90*/ 	.word	0x0000f8d0
        /*0b94*/ 	.word	0x00000007
        /*0b98*/ 	.word	0x00000000
        /*0b9c*/ 	.short	0x010a
        /*0b9e*/ 	.byte	0x3f
	.zero		1


	//   ....[50]....
        /*0ba0*/ 	.word	0x0000f940
        /*0ba4*/ 	.word	0x00000003
        /*0ba8*/ 	.word	0x00000000
        /*0bac*/ 	.short	0x010a
        /*0bae*/ 	.byte	0x3f
	.zero		1


	//   ....[51]....
        /*0bb0*/ 	.word	0x0000f9a0
        /*0bb4*/ 	.word	0x00000005
        /*0bb8*/ 	.word	0x00000000
        /*0bbc*/ 	.short	0x010a
        /*0bbe*/ 	.byte	0x3f
	.zero		1


	//   ....[52]....
        /*0bc0*/ 	.word	0x0000f9d0
        /*0bc4*/ 	.word	0x00000003
        /*0bc8*/ 	.word	0x00000000
        /*0bcc*/ 	.short	0x010a
        /*0bce*/ 	.byte	0x3f
	.zero		1


	//   ....[53]....
        /*0bd0*/ 	.word	0x0000fa40
        /*0bd4*/ 	.word	0x00000003
        /*0bd8*/ 	.word	0x00030800
        /*0bdc*/ 	.short	0x010a
        /*0bde*/ 	.byte	0x3f
	.zero		1


	//   ....[54]....
        /*0be0*/ 	.word	0x0000fa90
        /*0be4*/ 	.word	0x00000004
        /*0be8*/ 	.word	0x00030830
        /*0bec*/ 	.short	0x010a
        /*0bee*/ 	.byte	0x3f
	.zero		1


	//   ....[55]....
        /*0bf0*/ 	.word	0x0000faf0
        /*0bf4*/ 	.word	0x00000003
        /*0bf8*/ 	.word	0x00030830
        /*0bfc*/ 	.short	0x010a
        /*0bfe*/ 	.byte	0x3f
	.zero		1


	//   ....[56]....
        /*0c00*/ 	.word	0x0000fb50
        /*0c04*/ 	.word	0x00000003
        /*0c08*/ 	.word	0x00030850
        /*0c0c*/ 	.short	0x010a
        /*0c0e*/ 	.byte	0x3f
	.zero		1


	//   ....[57]....
        /*0c10*/ 	.word	0x0000fbb0
        /*0c14*/ 	.word	0x00000007
        /*0c18*/ 	.word	0x00030850
        /*0c1c*/ 	.short	0x010a
        /*0c1e*/ 	.byte	0x3f
	.zero		1


	//   ....[58]....
        /*0c20*/ 	.word	0x0000fd50
        /*0c24*/ 	.word	0x00000000
        /*0c28*/ 	.word	0x00030840
        /*0c2c*/ 	.short	0x010a
        /*0c2e*/ 	.byte	0x3f
	.zero		1


	//   ....[59]....
        /*0c30*/ 	.word	0x00010d40
        /*0c34*/ 	.word	0x00000011
        /*0c38*/ 	.word	0x00030820
        /*0c3c*/ 	.short	0x010a
        /*0c3e*/ 	.byte	0x3f
	.zero		1


	//   ....[60]....
        /*0c40*/ 	.word	0x00010d90
        /*0c44*/ 	.word	0x00000002
        /*0c48*/ 	.word	0x00030840
        /*0c4c*/ 	.short	0x010a
        /*0c4e*/ 	.byte	0x3f
	.zero		1


	//   ....[61]....
        /*0c50*/ 	.word	0x00010de0
        /*0c54*/ 	.word	0x00000003
        /*0c58*/ 	.word	0x00000060
        /*0c5c*/ 	.short	0x010a
        /*0c5e*/ 	.byte	0x3f
	.zero		1


	//   ....[62]....
        /*0c60*/ 	.word	0x00010e30
        /*0c64*/ 	.word	0x00000002
        /*0c68*/ 	.word	0x00030840
        /*0c6c*/ 	.short	0x010a
        /*0c6e*/ 	.byte	0x3f
	.zero		1


	//   ....[63]....
        /*0c70*/ 	.word	0x00010e80
        /*0c74*/ 	.word	0x0000000a
        /*0c78*/ 	.word	0x00000060
        /*0c7c*/ 	.short	0x010a
        /*0c7e*/ 	.byte	0x3f
	.zero		1


	//   ....[64]....
        /*0c80*/ 	.word	0x00010ed0
        /*0c84*/ 	.word	0x00000002
        /*0c88*/ 	.word	0x00030840
        /*0c8c*/ 	.short	0x010a
        /*0c8e*/ 	.byte	0x3f
	.zero		1


	//   ....[65]....
        /*0c90*/ 	.word	0x00010f20
        /*0c94*/ 	.word	0x00000007
        /*0c98*/ 	.word	0x00000060
        /*0c9c*/ 	.short	0x010a
        /*0c9e*/ 	.byte	0x3f
	.zero		1


	//   ....[66]....
        /*0ca0*/ 	.word	0x00010f70
        /*0ca4*/ 	.word	0x00000003
        /*0ca8*/ 	.word	0x00030860
        /*0cac*/ 	.short	0x010a
        /*0cae*/ 	.byte	0x3f
	.zero		1


	//   ....[67]....
        /*0cb0*/ 	.word	0x000119a0
        /*0cb4*/ 	.word	0x00000009
        /*0cb8*/ 	.word	0x00030820
        /*0cbc*/ 	.short	0x010a
        /*0cbe*/ 	.byte	0x3f
	.zero		1


	//   ....[68]....
        /*0cc0*/ 	.word	0x00011b40
        /*0cc4*/ 	.word	0x00000007
        /*0cc8*/ 	.word	0x00000000
        /*0ccc*/ 	.short	0x010a
        /*0cce*/ 	.byte	0x3f
	.zero		1


	//   ....[69]....
        /*0cd0*/ 	.word	0x00011b90
        /*0cd4*/ 	.word	0x00000003
        /*0cd8*/ 	.word	0x00000000
        /*0cdc*/ 	.short	0x010a
        /*0cde*/ 	.byte	0x3f
	.zero		1


	//   ....[70]....
        /*0ce0*/ 	.word	0x00011be0
        /*0ce4*/ 	.word	0x00000005
        /*0ce8*/ 	.word	0x00000000
        /*0cec*/ 	.short	0x010a
        /*0cee*/ 	.byte	0x3f
	.zero		1


	//----- nvinfo : EIATTR_NUM_MBARRIERS
	.align		4
.L_1425:
        /*0cf0*/ 	.byte	0x03, 0x38
        /*0cf2*/ 	.short	0x0016


	//----- nvinfo : EIATTR_EXIT_INSTR_OFFSETS
	.align		4
        /*0cf4*/ 	.byte	0x04, 0x1c
        /*0cf6*/ 	.short	(.L_1427 - .L_1426)


	//   ....[0]....
.L_1426:
        /*0cf8*/ 	.word	0x00000a70


	//   ....[1]....
        /*0cfc*/ 	.word	0x0000a050


	//   ....[2]....
        /*0d00*/ 	.word	0x0000fa20


	//----- nvinfo : EIATTR_MAX_THREADS
	.align		4
.L_1427:
        /*0d04*/ 	.byte	0x04, 0x05
        /*0d06*/ 	.short	(.L_1429 - .L_1428)
.L_1428:
        /*0d08*/ 	.word	0x00000200
        /*0d0c*/ 	.word	0x00000001
        /*0d10*/ 	.word	0x00000001


	//----- nvinfo : EIATTR_CRS_STACK_SIZE
	.align		4
.L_1429:
        /*0d14*/ 	.byte	0x04, 0x1e
        /*0d16*/ 	.short	(.L_1431 - .L_1430)
.L_1430:
        /*0d18*/ 	.word	0x00000000


	//----- nvinfo : EIATTR_CBANK_PARAM_SIZE
	.align		4
.L_1431:
        /*0d1c*/ 	.byte	0x03, 0x19
        /*0d1e*/ 	.short	0x0af0


	//----- nvinfo : EIATTR_PARAM_CBANK
	.align		4
        /*0d20*/ 	.byte	0x04, 0x0a
        /*0d22*/ 	.short	(.L_1433 - .L_1432)
	.align		4
.L_1432:
        /*0d24*/ 	.word	index@(.nv.constant0._ZN7cutlass13device_kernelIN5flash11enable_sm90INS1_16FlashAttnFwdSm90INS1_25CollectiveMainloopFwdSm90ILi2EN4cute5tupleIJNS5_1CILi1EEES8_S8_EEENS6_IJNS7_ILi192EEESA_NS7_ILi64EEEEEELi64ENS_10bfloat16_tEfNS_4arch4Sm90ELb0ELb0ELb0ELb1ELb0ELb0ELb0ELb0ELb1ELb1ELb1ELb0EEENS1_21CollectiveEpilogueFwdINS6_IJSA_SB_SA_EEES9_SD_SF_Li384ELb1ELb1ELb1ELb0EEENS1_36VarlenDynamicPersistentTileSchedulerILi192ELi192ELi384ELi128ELb1ELb1ELb1ELb0ELb1ELb1EEEEEEEEEvNT_6ParamsE)
        /*0d28*/ 	.short	0x0210
        /*0d2a*/ 	.short	0x0af0


	//----- nvinfo : EIATTR_SW_WAR
	.align		4
.L_1433:
        /*0d2c*/ 	.byte	0x04, 0x36
        /*0d2e*/ 	.short	(.L_1435 - .L_1434)
.L_1434:
        /*0d30*/ 	.word	0x00000008
.L_1435:


//--------------------- .nv.info._ZN7cutlass13device_kernelIN5flash11enable_sm90INS1_16FlashAttnFwdSm90INS1_25CollectiveMainloopFwdSm90ILi2EN4cute5tupleIJNS5_1CILi1EEES8_S8_EEENS6_IJNS7_ILi192EEESA_NS7_ILi64EEEEEELi64ENS_10bfloat16_tEfNS_4arch4Sm90ELb0ELb0ELb0ELb1ELb0ELb1ELb0ELb0ELb1ELb1ELb1ELb0EEENS1_21CollectiveEpilogueFwdINS6_IJSA_SB_SA_EEES9_SD_SF_Li384ELb1ELb1ELb1ELb0EEENS1_36VarlenDynamicPersistentTileSchedulerILi192ELi192ELi384ELi128ELb1ELb1ELb1ELb0ELb1ELb1EEEEEEEEEvNT_6ParamsE --------------------------
	.section	.nv.info._ZN7cutlass13device_kernelIN5flash11enable_sm90INS1_16FlashAttnFwdSm90INS1_25CollectiveMainloopFwdSm90ILi2EN4cute5tupleIJNS5_1CILi1EEES8_S8_EEENS6_IJNS7_ILi192EEESA_NS7_ILi64EEEEEELi64ENS_10bfloat16_tEfNS_4arch4Sm90ELb0ELb0ELb0ELb1ELb0ELb1ELb0ELb0ELb1ELb1ELb1ELb0EEENS1_21CollectiveEpilogueFwdINS6_IJSA_SB_SA_EEES9_SD_SF_Li384ELb1ELb1ELb1ELb0EEENS1_36VarlenDynamicPersistentTileSchedulerILi192ELi192ELi384ELi128ELb1ELb1ELb1ELb0ELb1ELb1EEEEEEEEEvNT_6ParamsE,"",@"SHT_CUDA_INFO"
	.sectionflags	@""
	.align	4


	//----- nvinfo : EIATTR_CUDA_API_VERSION
	.align		4
        /*0000*/ 	.byte	0x04, 0x37
        /*0002*/ 	.short	(.L_1437 - .L_1436)
.L_1436:
        /*0004*/ 	.word	0x00000082


	//----- nvinfo : EIATTR_KPARAM_INFO
	.align		4
.L_1437:
        /*0008*/ 	.byte	0x04, 0x17
        /*000a*/ 	.short	(.L_1439 - .L_1438)
.L_1438:
        /*000c*/ 	.word	0x00000000
        /*0010*/ 	.short	0x0000
        /*0012*/ 	.short	0x0070
        /*0014*/ 	.byte	0x00, 0xf0, 0x01, 0x2a


	//----- nvinfo : EIATTR_SPARSE_MMA_MASK
	.align		4
.L_1439:
        /*0018*/ 	.byte	0x03, 0x50
        /*001a*/ 	.short	0x0000


	//----- nvinfo : EIATTR_MAXREG_COUNT
	.align		4
        /*001c*/ 	.byte	0x03, 0x1b
        /*001e*/ 	.short	0x0080


	//----- nvinfo : EIATTR_NUM_BARRIERS
	.align		4
        /*0020*/ 	.byte	0x02, 0x4c
        /*0022*/ 	.byte	0x10
	.zero		1


	//----- nvinfo : EIATTR_EXTERNS
	.align		4
        /*0024*/ 	.byte	0x04, 0x0f
        /*0026*/ 	.short	(.L_1441 - .L_1440)


	//   ....[0]....
	.align		4
.L_1440:
        /*0028*/ 	.word	index@(__assertfail)


	//----- nvinfo : EIATTR_ANNOTATIONS
	.align		4
.L_1441:
        /*002c*/ 	.byte	0x04, 0x55
        /*002e*/ 	.short	(.L_1443 - .L_1442)


	//   ....[0]....
.L_1442:
        /* <DEDUP_REMOVED lines=78> */


	//----- nvinfo : EIATTR_MERCURY_ISA_VERSION
	.align		4
.L_1443:
        /*0500*/ 	.byte	0x03, 0x5f
        /*0502*/ 	.short	0x0101


	//----- nvinfo : EIATTR_UNUSED_LOAD_BYTE_OFFSET
	.align		4
        /*0504*/ 	.byte	0x04, 0x44
        /*0506*/ 	.short	(.L_1445 - .L_1444)


	//   ....[0]....
.L_1444:
        /*0508*/ 	.word	0x00000ad0
        /*050c*/ 	.word	0x0000fff0


	//   ....[1]....
        /*0510*/ 	.word	0x0000f050
        /*0514*/ 	.word	0x0000fff0


	//----- nvinfo : EIATTR_INT_WARP_WIDE_INSTR_OFFSETS
	.align		4
.L_1445:
        /*0518*/ 	.byte	0x04, 0x31
        /*051a*/ 	.short	(.L_1447 - .L_1446)


	//   ....[0]....
.L_1446:
        /*051c*/ 	.word	0x00000180


	//   ....[1]....
        /*0520*/ 	.word	0x00000220


	//   ....[2]....
        /*0524*/ 	.word	0x00000290


	//   ....[3]....
        /*0528*/ 	.word	0x00013aa0


	//   ....[4]....
        /*052c*/ 	.word	0x00013b30


	//   ....[5]....
        /*0530*/ 	.word	0x00016c30


	//   ....[6]....
        /*0534*/ 	.word	0x00016cc0


	//----- nvinfo : EIATTR_COOP_GROUP_MASK_REGIDS
	.align		4
.L_1447:
        /*0538*/ 	.byte	0x04, 0x29
        /*053a*/ 	.short	(.L_1449 - .L_1448)


	//   ....[0]....
.L_1448:
        /*053c*/ 	.word	0xffffffff


	//   ....[1]....
        /*0540*/ 	.word	0xffffffff


	//   ....[2]....
        /*0544*/ 	.word	0xffffffff


	//   ....[3]....
        /*0548*/ 	.word	0xffffffff


	//   ....[4]....
        /*054c*/ 	.word	0xffffffff


	//   ....[5]....
        /*0550*/ 	.word	0xffffffff


	//   ....[6]....
        /*0554*/ 	.word	0xffffffff


	//   ....[7]....
        /*0558*/ 	.word	0xffffffff


	//   ....[8]....
        /*055c*/ 	.word	0xffffffff


	//   ....[9]....
        /*0560*/ 	.word	0xffffffff


	//   ....[10]....
        /*0564*/ 	.word	0xffffffff


	//   ....[11]....
        /*0568*/ 	.word	0xffffffff


	//   ....[12]....
        /*056c*/ 	.word	0xffffffff


	//   ....[13]....
        /*0570*/ 	.word	0xffffffff


	//   ....[14]....
        /*0574*/ 	.word	0xffffffff


	//   ....[15]....
        /*0578*/ 	.word	0xffffffff


	//   ....[16]....
        /*057c*/ 	.word	0xffffffff


	//   ....[17]....
        /*0580*/ 	.word	0xffffffff


	//   ....[18]....
        /*0584*/ 	.word	0xffffffff


	//   ....[19]....
        /*0588*/ 	.word	0xffffffff


	//   ....[20]....
        /*058c*/ 	.word	0xffffffff


	//   ....[21]....
        /*0590*/ 	.word	0xffffffff


	//   ....[22]....
        /*0594*/ 	.word	0xffffffff


	//   ....[23]....
        /*0598*/ 	.word	0xffffffff


	//   ....[24]....
        /*059c*/ 	.word	0xffffffff


	//   ....[25]....
        /*05a0*/ 	.word	0xffffffff


	//   ....[26]....
        /*05a4*/ 	.word	0xffffffff


	//   ....[27]....
        /*05a8*/ 	.word	0xffffffff


	//   ....[28]....
        /*05ac*/ 	.word	0xffffffff


	//   ....[29]....
        /*05b0*/ 	.word	0xffffffff


	//   ....[30]....
        /*05b4*/ 	.word	0xffffffff


	//   ....[31]....
        /*05b8*/ 	.word	0xffffffff


	//   ....[32]....
        /*05bc*/ 	.word	0xffffffff


	//   ....[33]....
        /*05c0*/ 	.word	0xffffffff


	//   ....[34]....
        /*05c4*/ 	.word	0xffffffff


	//   ....[35]....
        /*05c8*/ 	.word	0xffffffff


	//   ....[36]....
        /*05cc*/ 	.word	0xffffffff


	//   ....[37]....
        /*05d0*/ 	.word	0xffffffff


	//   ....[38]....
        /*05d4*/ 	.word	0xffffffff


	//   ....[39]....
        /*05d8*/ 	.word	0xffffffff


	//   ....[40]....
        /*05dc*/ 	.word	0xffffffff


	//   ....[41]....
        /*05e0*/ 	.word	0xffffffff


	//   ....[42]....
        /*05e4*/ 	.word	0xffffffff


	//   ....[43]....
        /*05e8*/ 	.word	0xffffffff


	//   ....[44]....
        /*05ec*/ 	.word	0xffffffff


	//   ....[45]....
        /*05f0*/ 	.word	0xffffffff


	//   ....[46]....
        /*05f4*/ 	.word	0xffffffff


	//   ....[47]....
        /*05f8*/ 	.word	0xffffffff


	//   ....[48]....
        /*05fc*/ 	.word	0xffffffff


	//   ....[49]....
        /*0600*/ 	.word	0xffffffff


	//   ....[50]....
        /*0604*/ 	.word	0xffffffff


	//   ....[51]....
        /*0608*/ 	.word	0xffffffff


	//   ....[52]....
        /*060c*/ 	.word	0xffffffff


	//   ....[53]....
        /*0610*/ 	.word	0xffffffff


	//   ....[54]....
        /*0614*/ 	.word	0xffffffff


	//   ....[55]....
        /*0618*/ 	.word	0xffffffff


	//   ....[56]....
        /*061c*/ 	.word	0xffffffff


	//   ....[57]....
        /*0620*/ 	.word	0xffffffff


	//   ....[58]....
        /*0624*/ 	.word	0xffffffff


	//   ....[59]....
        /*0628*/ 	.word	0xffffffff


	//   ....[60]....
        /*062c*/ 	.word	0xffffffff


	//   ....[61]....
        /*0630*/ 	.word	0xffffffff


	//   ....[62]....
        /*0634*/ 	.word	0xffffffff


	//   ....[63]....
        /*0638*/ 	.word	0xffffffff


	//   ....[64]....
        /*063c*/ 	.word	0xffffffff


	//   ....[65]....
        /*0640*/ 	.word	0xffffffff


	//   ....[66]....
        /*0644*/ 	.word	0xffffffff


	//   ....[67]....
        /*0648*/ 	.word	0xffffffff


	//   ....[68]....
        /*064c*/ 	.word	0xffffffff


	//   ....[69]....
        /*0650*/ 	.word	0xffffffff


	//   ....[70]....
        /*0654*/ 	.word	0xffffffff


	//   ....[71]....
        /*0658*/ 	.word	0xffffffff


	//   ....[72]....
        /*065c*/ 	.word	0xffffffff


	//   ....[73]....
        /*0660*/ 	.word	0xffffffff


	//   ....[74]....
        /*0664*/ 	.word	0xffffffff


	//   ....[75]....
        /*0668*/ 	.word	0xffffffff


	//   ....[76]....
        /*066c*/ 	.word	0xffffffff


	//   ....[77]....
        /*0670*/ 	.word	0xffffffff


	//   ....[78]....
        /*0674*/ 	.word	0xffffffff


	//   ....[79]....
        /*0678*/ 	.word	0xffffffff


	//   ....[80]....
        /*067c*/ 	.word	0xffffffff


	//   ....[81]....
        /*0680*/ 	.word	0xffffffff


	//   ....[82]....
        /*0684*/ 	.word	0xffffffff


	//   ....[83]....
        /*0688*/ 	.word	0xffffffff


	//   ....[84]....
        /*068c*/ 	.word	0xffffffff


	//   ....[85]....
        /*0690*/ 	.word	0xffffffff


	//   ....[86]....
        /*0694*/ 	.word	0xffffffff


	//   ....[87]....
        /*0698*/ 	.word	0xffffffff


	//   ....[88]....
        /*069c*/ 	.word	0xffffffff


	//   ....[89]....
        /*06a0*/ 	.word	0xffffffff


	//   ....[90]....
        /*06a4*/ 	.word	0xffffffff


	//   ....[91]....
        /*06a8*/ 	.word	0xffffffff


	//   ....[92]....
        /*06ac*/ 	.word	0xffffffff


	//   ....[93]....
        /*06b0*/ 	.word	0xffffffff


	//   ....[94]....
        /*06b4*/ 	.word	0xffffffff


	//   ....[95]....
        /*06b8*/ 	.word	0xffffffff


	//   ....[96]....
        /*06bc*/ 	.word	0xffffffff


	//   ....[97]....
        /*06c0*/ 	.word	0xffffffff


	//   ....[98]....
        /*06c4*/ 	.word	0xffffffff


	//   ....[99]....
        /*06c8*/ 	.word	0xffffffff


	//   ....[100]....
        /*06cc*/ 	.word	0xffffffff


	//   ....[101]....
        /*06d0*/ 	.word	0xffffffff


	//   ....[102]....
        /*06d4*/ 	.word	0xffffffff


	//   ....[103]....
        /*06d8*/ 	.word	0xffffffff


	//   ....[104]....
        /*06dc*/ 	.word	0xffffffff


	//   ....[105]....
        /*06e0*/ 	.word	0xffffffff


	//   ....[106]....
        /*06e4*/ 	.word	0xffffffff


	//   ....[107]....
        /*06e8*/ 	.word	0xffffffff


	//   ....[108]....
        /*06ec*/ 	.word	0xffffffff


	//   ....[109]....
        /*06f0*/ 	.word	0xffffffff


	//   ....[110]....
        /*06f4*/ 	.word	0xffffffff


	//   ....[111]....
        /*06f8*/ 	.word	0xffffffff


	//   ....[112]....
        /*06fc*/ 	.word	0xffffffff


	//   ....[113]....
        /*0700*/ 	.word	0xffffffff


	//   ....[114]....
        /*0704*/ 	.word	0xffffffff


	//   ....[115]....
        /*0708*/ 	.word	0xffffffff


	//   ....[116]....
        /*070c*/ 	.word	0x0500000f


	//   ....[117]....
        /*0710*/ 	.word	0x0500000f


	//   ....[118]....
        /*0714*/ 	.word	0x0500000f


	//   ....[119]....
        /*0718*/ 	.word	0x0500000f


	//   ....[120]....
        /*071c*/ 	.word	0x0500000f


	//   ....[121]....
        /*0720*/ 	.word	0x0500000f


	//   ....[122]....
        /*0724*/ 	.word	0x0500000f


	//   ....[123]....
        /*0728*/ 	.word	0x0500000f


	//   ....[124]....
        /*072c*/ 	.word	0x0500000f


	//   ....[125]....
        /*0730*/ 	.word	0x0500000f


	//   ....[126]....
        /*0734*/ 	.word	0x0500000f


	//   ....[127]....
        /*0738*/ 	.word	0x0500000f


	//   ....[128]....
        /*073c*/ 	.word	0x0500000f


	//   ....[129]....
        /*0740*/ 	.word	0x0500000f


	//   ....[130]....
        /*0744*/ 	.word	0x0500000f


	//   ....[131]....
        /*0748*/ 	.word	0x0500000f


	//   ....[132]....
        /*074c*/ 	.word	0x0500000f


	//   ....[133]....
        /*0750*/ 	.word	0x0500000f


	//   ....[134]....
        /*0754*/ 	.word	0x0500000f


	//   ....[135]....
        /*0758*/ 	.word	0x0500000f


	//   ....[136]....
        /*075c*/ 	.word	0x0500000f


	//   ....[137]....
        /*0760*/ 	.word	0x0500000f


	//   ....[138]....
        /*0764*/ 	.word	0x0500000f


	//   ....[139]....
        /*0768*/ 	.word	0x0500000f


	//   ....[140]....
        /*076c*/ 	.word	0x0500000f


	//   ....[141]....
        /*0770*/ 	.word	0x0500000f


	//   ....[142]....
        /*0774*/ 	.word	0x0500000f


	//   ....[143]....
        /*0778*/ 	.word	0x0500000f


	//   ....[144]....
        /*077c*/ 	.word	0x0500000f


	//   ....[145]....
        /*0780*/ 	.word	0x0500000f


	//   ....[146]....
        /*0784*/ 	.word	0x0500000f


	//   ....[147]....
        /*0788*/ 	.word	0x0500000f


	//   ....[148]....
        /*078c*/ 	.word	0x0500000f


	//   ....[149]....
        /*0790*/ 	.word	0x0500000f


	//   ....[150]....
        /*0794*/ 	.word	0x0500000f


	//   ....[151]....
        /*0798*/ 	.word	0x0500000f


	//   ....[152]....
        /*079c*/ 	.word	0x0500000f


	//   ....[153]....
        /*07a0*/ 	.word	0x0500000f


	//   ....[154]....
        /*07a4*/ 	.word	0x0500000f


	//   ....[155]....
        /*07a8*/ 	.word	0x0500000f


	//   ....[156]....
        /*07ac*/ 	.word	0x0500000f


	//   ....[157]....
        /*07b0*/ 	.word	0x0500000f


	//   ....[158]....
        /*07b4*/ 	.word	0x0500000f


	//   ....[159]....
        /*07b8*/ 	.word	0x0500000f


	//   ....[160]....
        /*07bc*/ 	.word	0x0500000f


	//   ....[161]....
        /*07c0*/ 	.word	0x0500000f


	//   ....[162]....
        /*07c4*/ 	.word	0x0500000f


	//   ....[163]....
        /*07c8*/ 	.word	0x0500000f


	//   ....[164]....
        /*07cc*/ 	.word	0x0500000f


	//   ....[165]....
        /*07d0*/ 	.word	0x0500000f


	//   ....[166]....
        /*07d4*/ 	.word	0x0500000f


	//   ....[167]....
        /*07d8*/ 	.word	0x0500000f


	//   ....[168]....
        /*07dc*/ 	.word	0x0500000f


	//   ....[169]....
        /*07e0*/ 	.word	0x0500000f


	//   ....[170]....
        /*07e4*/ 	.word	0x0500000f


	//   ....[171]....
        /*07e8*/ 	.word	0x0500000f


	//   ....[172]....
        /*07ec*/ 	.word	0x0500000f


	//   ....[173]....
        /*07f0*/ 	.word	0x0500000f


	//   ....[174]....
        /*07f4*/ 	.word	0x0500000f


	//   ....[175]....
        /*07f8*/ 	.word	0x0500000f


	//   ....[176]....
        /*07fc*/ 	.word	0x0500000f


	//   ....[177]....
        /*0800*/ 	.word	0x0500000f


	//   ....[178]....
        /*0804*/ 	.word	0x0500000f


	//   ....[179]....
        /*0808*/ 	.word	0x0500000f


	//   ....[180]....
        /*080c*/ 	.word	0x0500000f


	//   ....[181]....
        /*0810*/ 	.word	0x0500000f


	//   ....[182]....
        /*0814*/ 	.word	0x0500000f


	//   ....[183]....
        /*0818*/ 	.word	0x0500000f


	//   ....[184]....
        /*081c*/ 	.word	0x0500000f


	//   ....[185]....
        /*0820*/ 	.word	0x0500000f


	//   ....[186]....
        /*0824*/ 	.word	0x0500000f


	//   ....[187]....
        /*0828*/ 	.word	0x0500000f


	//   ....[188]....
        /*082c*/ 	.word	0x0500000f


	//   ....[189]....
        /*0830*/ 	.word	0x0500000f


	//----- nvinfo : EIATTR_COOP_GROUP_INSTR_OFFSETS
	.align		4
.L_1449:
        /*0834*/ 	.byte	0x04, 0x28
        /*0836*/ 	.short	(.L_1451 - .L_1450)


	//   ....[0]....
.L_1450:
        /*0838*/ 	.word	0x00000060


	//   ....[1]....
        /*083c*/ 	.word	0x00000190


	//   ....[2]....
        /*0840*/ 	.word	0x00000240


	//   ....[3]....
        /*0844*/ 	.word	0x00000400


	//   ....[4]....
        /*0848*/ 	.word	0x00000560


	//   ....[5]....
        /*084c*/ 	.word	0x00000680


	//   ....[6]....
        /*0850*/ 	.word	0x000007e0


	//   ....[7]....
        /*0854*/ 	.word	0x00005fa0


	//   ....[8]....
        /*0858*/ 	.word	0x000065a0


	//   ....[9]....
        /*085c*/ 	.word	0x000065b0


	//   ....[10]....
        /*0860*/ 	.word	0x000065c0


	//   ....[11]....
        /*0864*/ 	.word	0x000065d0


	//   ....[12]....
        /*0868*/ 	.word	0x00007630


	//   ....[13]....
        /*086c*/ 	.word	0x00007640


	//   ....[14]....
        /*0870*/ 	.word	0x00007650


	//   ....[15]....
        /*0874*/ 	.word	0x00007660


	//   ....[16]....
        /*0878*/ 	.word	0x00009780


	//   ....[17]....
        /*087c*/ 	.word	0x00009880


	//   ....[18]....
        /*0880*/ 	.word	0x00009fb0


	//   ....[19]....
        /*0884*/ 	.word	0x0000a010


	//   ....[20]....
        /*0888*/ 	.word	0x0000b4d0


	//   ....[21]....
        /*088c*/ 	.word	0x0000c230


	//   ....[22]....
        /*0890*/ 	.word	0x0000c260


	//   ....[23]....
        /*0894*/ 	.word	0x0000c300


	//   ....[24]....
        /*0898*/ 	.word	0x0000c310


	//   ....[25]....
        /*089c*/ 	.word	0x0000e2c0


	//   ....[26]....
        /*08a0*/ 	.word	0x0000e4f0


	//   ....[27]....
        /*08a4*/ 	.word	0x0000e640


	//   ....[28]....
        /*08a8*/ 	.word	0x0000ebf0


	//   ....[29]....
        /*08ac*/ 	.word	0x0000ec10


	//   ....[30]....
        /*08b0*/ 	.word	0x0000f970


	//   ....[31]....
        /*08b4*/ 	.word	0x0000f990


	//   ....[32]....
        /*08b8*/ 	.word	0x0000f9a0


	//   ....[33]....
        /*08bc*/ 	.word	0x0000f9b0


	//   ....[34]....
        /*08c0*/ 	.word	0x0000fee0


	//   ....[35]....
        /*08c4*/ 	.word	0x0000ff20


	//   ....[36]....
        /*08c8*/ 	.word	0x0000ff50


	//   ....[37]....
        /*08cc*/ 	.word	0x0000ff80


	//   ....[38]....
        /*08d0*/ 	.word	0x0000ffa0


	//   ....[39]....
        /*08d4*/ 	.word	0x0000ffb0


	//   ....[40]....
        /*08d8*/ 	.word	0x0000fff0


	//   ....[41]....
        /*08dc*/ 	.word	0x00010020


	//   ....[42]....
        /*08e0*/ 	.word	0x00010510


	//   ....[43]....
        /*08e4*/ 	.word	0x00010520


	//   ....[44]....
        /*08e8*/ 	.word	0x000107a0


	//   ....[45]....
        /*08ec*/ 	.word	0x000107b0


	//   ....[46]....
        /*08f0*/ 	.word	0x00011240


	//   ....[47]....
        /*08f4*/ 	.word	0x00011270


	//   ....[48]....
        /*08f8*/ 	.word	0x00011290


	//   ....[49]....
        /*08fc*/ 	.word	0x000112c0


	//   ....[50]....
        /*0900*/ 	.word	0x000112f0


	//   ....[51]....
        /*0904*/ 	.word	0x00011300


	//   ....[52]....
        /*0908*/ 	.word	0x00011330


	//   ....[53]....
        /*090c*/ 	.word	0x000113a0


	//   ....[54]....
        /*0910*/ 	.word	0x000114d0


	//   ....[55]....
        /*0914*/ 	.word	0x000116f0


	//   ....[56]....
        /*0918*/ 	.word	0x00011720


	//   ....[57]....
        /*091c*/ 	.word	0x00011750


	//   ....[58]....
        /*0920*/ 	.word	0x00011780


	//   ....[59]....
        /*0924*/ 	.word	0x000117b0


	//   ....[60]....
        /*0928*/ 	.word	0x000117e0


	//   ....[61]....
        /*092c*/ 	.word	0x00011960


	//   ....[62]....
        /*0930*/ 	.word	0x00011990


	//   ....[63]....
        /*0934*/ 	.word	0x000119c0


	//   ....[64]....
        /*0938*/ 	.word	0x000119f0


	//   ....[65]....
        /*093c*/ 	.word	0x00011a20


	//   ....[66]....
        /*0940*/ 	.word	0x00011a50


	//   ....[67]....
        /*0944*/ 	.word	0x00011ae0


	//   ....[68]....
        /*0948*/ 	.word	0x00011b10


	//   ....[69]....
        /*094c*/ 	.word	0x00011b20


	//   ....[70]....
        /*0950*/ 	.word	0x00011bc0


	//   ....[71]....
        /*0954*/ 	.word	0x00012b40


	//   ....[72]....
        /*0958*/ 	.word	0x00014040


	//   ....[73]....
        /*095c*/ 	.word	0x00014be0


	//   ....[74]....
        /*0960*/ 	.word	0x00014bf0


	//   ....[75]....
        /*0964*/ 	.word	0x00014c10


	//   ....[76]....
        /*0968*/ 	.word	0x00014c70


	//   ....[77]....
        /*096c*/ 	.word	0x00014c90


	//   ....[78]....
        /*0970*/ 	.word	0x00014d10


	//   ....[79]....
        /*0974*/ 	.word	0x00014d30


	//   ....[80]....
        /*0978*/ 	.word	0x00014db0


	//   ....[81]....
        /*097c*/ 	.word	0x00014dd0


	//   ....[82]....
        /*0980*/ 	.word	0x00014e50


	//   ....[83]....
        /*0984*/ 	.word	0x00014e70


	//   ....[84]....
        /*0988*/ 	.word	0x00014ef0


	//   ....[85]....
        /*098c*/ 	.word	0x00014f10


	//   ....[86]....
        /*0990*/ 	.word	0x00014f90


	//   ....[87]....
        /*0994*/ 	.word	0x00014fb0


	//   ....[88]....
        /*0998*/ 	.word	0x00014fc0


	//   ....[89]....
        /*099c*/ 	.word	0x00015030


	//   ....[90]....
        /*09a0*/ 	.word	0x00015080


	//   ....[91]....
        /*09a4*/ 	.word	0x00015140


	//   ....[92]....
        /*09a8*/ 	.word	0x00015150


	//   ....[93]....
        /*09ac*/ 	.word	0x000151c0


	//   ....[94]....
        /*09b0*/ 	.word	0x000151d0


	//   ....[95]....
        /*09b4*/ 	.word	0x00015210


	//   ....[96]....
        /*09b8*/ 	.word	0x00015230


	//   ....[97]....
        /*09bc*/ 	.word	0x000171d0


	//   ....[98]....
        /*09c0*/ 	.word	0x00017200


	//   ....[99]....
        /*09c4*/ 	.word	0x00017260


	//   ....[100]....
        /*09c8*/ 	.word	0x00017290


	//   ....[101]....
        /*09cc*/ 	.word	0x000172c0


	//   ....[102]....
        /*09d0*/ 	.word	0x000172f0


	//   ....[103]....
        /*09d4*/ 	.word	0x00017320


	//   ....[104]....
        /*09d8*/ 	.word	0x00017350


	//   ....[105]....
        /*09dc*/ 	.word	0x000174f0


	//   ....[106]....
        /*09e0*/ 	.word	0x00017520


	//   ....[107]....
        /*09e4*/ 	.word	0x00017550


	//   ....[108]....
        /*09e8*/ 	.word	0x00017580


	//   ....[109]....
        /*09ec*/ 	.word	0x000175b0


	//   ....[110]....
        /*09f0*/ 	.word	0x000175e0


	//   ....[111]....
        /*09f4*/ 	.word	0x000176a0


	//   ....[112]....
        /*09f8*/ 	.word	0x000176c0


	//   ....[113]....
        /*09fc*/ 	.word	0x000176d0


	//   ....[114]....
        /*0a00*/ 	.word	0x00017730


	//   ....[115]....
        /*0a04*/ 	.word	0x00017d50


	//   ....[116]....
        /*0a08*/ 	.word	0x000181b0


	//   ....[117]....
        /*0a0c*/ 	.word	0x00018260


	//   ....[118]....
        /*0a10*/ 	.word	0x000182f0


	//   ....[119]....
        /*0a14*/ 	.word	0x00018340


	//   ....[120]....
        /*0a18*/ 	.word	0x00018390


	//   ....[121]....
        /*0a1c*/ 	.word	0x00018470


	//   ....[122]....
        /*0a20*/ 	.word	0x00018500


	//   ....[123]....
        /*0a24*/ 	.word	0x00018550


	//   ....[124]....
        /*0a28*/ 	.word	0x000185a0


	//   ....[125]....
        /*0a2c*/ 	.word	0x000187c0


	//   ....[126]....
        /*0a30*/ 	.word	0x00018820


	//   ....[127]....
        /*0a34*/ 	.word	0x000188e0


	//   ....[128]....
        /*0a38*/ 	.word	0x00018950


	//   ....[129]....
        /*0a3c*/ 	.word	0x000189b0


	//   ....[130]....
        /*0a40*/ 	.word	0x00018a60


	//   ....[131]....
        /*0a44*/ 	.word	0x00018ac0


	//   ....[132]....
        /*0a48*/ 	.word	0x00018b50


	//   ....[133]....
        /*0a4c*/ 	.word	0x00018bd0


	//   ....[134]....
        /*0a50*/ 	.word	0x00018c20


	//   ....[135]....
        /*0a54*/ 	.word	0x00018cb0


	//   ....[136]....
        /*0a58*/ 	.word	0x00018d40


	//   ....[137]....
        /*0a5c*/ 	.word	0x00018de0


	//   ....[138]....
        /*0a60*/ 	.word	0x00018e80


	//   ....[139]....
        /*0a64*/ 	.word	0x00018ee0


	//   ....[140]....
        /*0a68*/ 	.word	0x00018f50


	//   ....[141]....
        /*0a6c*/ 	.word	0x00018fb0


	//   ....[142]....
        /*0a70*/ 	.word	0x00019020


	//   ....[143]....
        /*0a74*/ 	.word	0x000190e0


	//   ....[144]....
        /*0a78*/ 	.word	0x00019140


	//   ....[145]....
        /*0a7c*/ 	.word	0x00019200


	//   ....[146]....
        /*0a80*/ 	.word	0x000194e0


	//   ....[147]....
        /*0a84*/ 	.word	0x00019690


	//   ....[148]....
        /*0a88*/ 	.word	0x000196e0


	//   ....[149]....
        /*0a8c*/ 	.word	0x00019740


	//   ....[150]....
        /*0a90*/ 	.word	0x00019800


	//   ....[151]....
        /*0a94*/ 	.word	0x00019860


	//   ....[152]....
        /*0a98*/ 	.word	0x00019960


	//   ....[153]....
        /*0a9c*/ 	.word	0x000199c0


	//   ....[154]....
        /*0aa0*/ 	.word	0x00019ac0


	//   ....[155]....
        /*0aa4*/ 	.word	0x00019b20


	//   ....[156]....
        /*0aa8*/ 	.word	0x00019c20


	//   ....[157]....
        /*0aac*/ 	.word	0x00019c80


	//   ....[158]....
        /*0ab0*/ 	.word	0x00019d80


	//   ....[159]....
        /*0ab4*/ 	.word	0x00019de0


	//   ....[160]....
        /*0ab8*/ 	.word	0x00019ee0


	//   ....[161]....
        /*0abc*/ 	.word	0x00019f40


	//   ....[162]....
        /*0ac0*/ 	.word	0x00019ff0


	//   ....[163]....
        /*0ac4*/ 	.word	0x0001a0c0


	//   ....[164]....
        /*0ac8*/ 	.word	0x0001a190


	//   ....[165]....
        /*0acc*/ 	.word	0x0001a1f0


	//   ....[166]....
        /*0ad0*/ 	.word	0x0001a2e0


	//   ....[167]....
        /*0ad4*/ 	.word	0x0001a340


	//   ....[168]....
        /*0ad8*/ 	.word	0x0001a410


	//   ....[169]....
        /*0adc*/ 	.word	0x0001a470


	//   ....[170]....
        /*0ae0*/ 	.word	0x0001a530


	//   ....[171]....
        /*0ae4*/ 	.word	0x0001a850


	//   ....[172]....
        /*0ae8*/ 	.word	0x0001a8f0


	//   ....[173]....
        /*0aec*/ 	.word	0x0001aa70


	//   ....[174]....
        /*0af0*/ 	.word	0x0001aae0


	//   ....[175]....
        /*0af4*/ 	.word	0x0001ab50


	//   ....[176]....
        /*0af8*/ 	.word	0x0001abc0


	//   ....[177]....
        /*0afc*/ 	.word	0x0001ac30


	//   ....[178]....
        /*0b00*/ 	.word	0x0001acb0


	//   ....[179]....
        /*0b04*/ 	.word	0x0001ad30


	//   ....[180]....
        /*0b08*/ 	.word	0x0001adc0


	//   ....[181]....
        /*0b0c*/ 	.word	0x0001ae30


	//   ....[182]....
        /*0b10*/ 	.word	0x0001aea0


	//   ....[183]....
        /*0b14*/ 	.word	0x0001af10


	//   ....[184]....
        /*0b18*/ 	.word	0x0001af90


	//   ....[185]....
        /*0b1c*/ 	.word	0x0001b000


	//   ....[186]....
        /*0b20*/ 	.word	0x0001b0a0


	//   ....[187]....
        /*0b24*/ 	.word	0x0001b0f0


	//   ....[188]....
        /*0b28*/ 	.word	0x0001b180


	//   ....[189]....
        /*0b2c*/ 	.word	0x0001b2b0


	//----- nvinfo : EIATTR_REG_RECONFIG
	.align		4
.L_1451:
        /*0b30*/ 	.byte	0x01, 0x54
	.zero		2


	//----- nvinfo : EIATTR_SYSCALL_OFFSETS
	.align		4
        /*0b34*/ 	.byte	0x04, 0x46
        /*0b36*/ 	.short	(.L_1453 - .L_1452)


	//   ....[0]....
.L_1452:
        /*0b38*/ 	.word	0x00001bc0


	//   ....[1]....
        /*0b3c*/ 	.word	0x00001d10


	//   ....[2]....
        /*0b40*/ 	.word	0x00006180


	//   ....[3]....
        /*0b44*/ 	.word	0x00006510


	//   ....[4]....
        /*0b48*/ 	.word	0x00013c90


	//   ....[5]....
        /*0b4c*/ 	.word	0x00013de0


	//   ....[6]....
        /*0b50*/ 	.word	0x00013ee0


	//   ....[7]....
        /*0b54*/ 	.word	0x00014710


	//----- nvinfo : EIATTR_MBARRIER_INSTR_OFFSETS
	.align		4
.L_1453:
        /*0b58*/ 	.byte	0x04, 0x39
        /*0b5a*/ 	.short	(.L_1455 - .L_1454)


	//   ....[0]....
.L_1454:
        /*0b5c*/ 	.word	0x000002b0
        /*0b60*/ 	.word	0x000000ff
        /*0b64*/ 	.word	0x00030800
        /*0b68*/ 	.short	0x0100
        /*0b6a*/ 	.byte	0x08
	.zero		1


	//   ....[1]....
        /*0b6c*/ 	.word	0x000002c0
        /*0b70*/ 	.word	0x000000ff
        /*0b74*/ 	.word	0x00030820
        /*0b78*/ 	.short	0x0100
        /*0b7a*/ 	.byte	0x08
	.zero		1


	//   ....[2]....
        /*0b7c*/ 	.word	0x000003b0
        /*0b80*/ 	.word	0x000000ff
        /*0b84*/ 	.word	0x00030830
        /*0b88*/ 	.short	0x0100
        /*0b8a*/ 	.byte	0x08
	.zero		1


	//   ....[3]....
        /*0b8c*/ 	.word	0x000003c0
        /*0b90*/ 	.word	0x000000ff
        /*0b94*/ 	.word	0x00030840
        /*0b98*/ 	.short	0x0100
        /*0b9a*/ 	.byte	0x08
	.zero		1


	//   ....[4]....
        /*0b9c*/ 	.word	0x000003d0
        /*0ba0*/ 	.word	0x000000ff
        /*0ba4*/ 	.word	0x00030838
        /*0ba8*/ 	.short	0x0100
        /*0baa*/ 	.byte	0x08
	.zero		1


	//   ....[5]....
        /*0bac*/ 	.word	0x000003e0
        /*0bb0*/ 	.word	0x000000ff
        /*0bb4*/ 	.word	0x00030848
        /*0bb8*/ 	.short	0x0100
        /*0bba*/ 	.byte	0x08
	.zero		1


	//   ....[6]....
        /*0bbc*/ 	.word	0x00000510
        /*0bc0*/ 	.word	0x000000ff
        /*0bc4*/ 	.word	0x00030850
        /*0bc8*/ 	.short	0x0100
        /*0bca*/ 	.byte	0x08
	.zero		1


	//   ....[7]....
        /*0bcc*/ 	.word	0x00000520
        /*0bd0*/ 	.word	0x000000ff
        /*0bd4*/ 	.word	0x00030860
        /*0bd8*/ 	.short	0x0100
        /*0bda*/ 	.byte	0x08
	.zero		1


	//   ....[8]....
        /*0bdc*/ 	.word	0x00000530
        /*0be0*/ 	.word	0x000000ff
        /*0be4*/ 	.word	0x00030858
        /*0be8*/ 	.short	0x0100
        /*0bea*/ 	.byte	0x08
	.zero		1


	//   ....[9]....
        /*0bec*/ 	.word	0x00000540
        /*0bf0*/ 	.word	0x000000ff
        /*0bf4*/ 	.word	0x00030868
        /*0bf8*/ 	.short	0x0100
        /*0bfa*/ 	.byte	0x08
	.zero		1


	//   ....[10]....
        /*0bfc*/ 	.word	0x00000630
        /*0c00*/ 	.word	0x000000ff
        /*0c04*/ 	.word	0x00030870
        /*0c08*/ 	.short	0x0100
        /*0c0a*/ 	.byte	0x06
	.zero		1


	//   ....[11]....
        /*0c0c*/ 	.word	0x00000640
        /*0c10*/ 	.word	0x000000ff
        /*0c14*/ 	.word	0x00030880
        /*0c18*/ 	.short	0x0100
        /*0c1a*/ 	.byte	0x06
	.zero		1


	//   ....[12]....
        /*0c1c*/ 	.word	0x00000650
        /*0c20*/ 	.word	0x000000ff
        /*0c24*/ 	.word	0x00030878
        /*0c28*/ 	.short	0x0100
        /*0c2a*/ 	.byte	0x06
	.zero		1


	//   ....[13]....
        /*0c2c*/ 	.word	0x00000660
        /*0c30*/ 	.word	0x000000ff
        /*0c34*/ 	.word	0x00030888
        /*0c38*/ 	.short	0x0100
        /*0c3a*/ 	.byte	0x06
	.zero		1


	//   ....[14]....
        /*0c3c*/ 	.word	0x00000790
        /*0c40*/ 	.word	0x000000ff
        /*0c44*/ 	.word	0x00030890
        /*0c48*/ 	.short	0x0100
        /*0c4a*/ 	.byte	0x08
	.zero		1


	//   ....[15]....
        /*0c4c*/ 	.word	0x000007a0
        /*0c50*/ 	.word	0x000000ff
        /*0c54*/ 	.word	0x000308a0
        /*0c58*/ 	.short	0x0100
        /*0c5a*/ 	.byte	0x08
	.zero		1


	//   ....[16]....
        /*0c5c*/ 	.word	0x000007b0
        /*0c60*/ 	.word	0x000000ff
        /*0c64*/ 	.word	0x00030898
        /*0c68*/ 	.short	0x0100
        /*0c6a*/ 	.byte	0x08
	.zero		1


	//   ....[17]....
        /*0c6c*/ 	.word	0x000007c0
        /*0c70*/ 	.word	0x000000ff
        /*0c74*/ 	.word	0x000308a8
        /*0c78*/ 	.short	0x0100
        /*0c7a*/ 	.byte	0x08
	.zero		1


	//   ....[18]....
        /*0c7c*/ 	.word	0x000008f0
        /*0c80*/ 	.word	0x000000ff
        /*0c84*/ 	.word	0x000308b0
        /*0c88*/ 	.short	0x0100
        /*0c8a*/ 	.byte	0x08
	.zero		1


	//   ....[19]....
        /*0c8c*/ 	.word	0x00000900
        /*0c90*/ 	.word	0x000000ff
        /*0c94*/ 	.word	0x000308c0
        /*0c98*/ 	.short	0x0100
        /*0c9a*/ 	.byte	0x08
	.zero		1


	//   ....[20]....
        /*0c9c*/ 	.word	0x00000910
        /*0ca0*/ 	.word	0x000000ff
        /*0ca4*/ 	.word	0x000308b8
        /*0ca8*/ 	.short	0x0100
        /*0caa*/ 	.byte	0x08
	.zero		1


	//   ....[21]....
        /*0cac*/ 	.word	0x00000920
        /*0cb0*/ 	.word	0x000000ff
        /*0cb4*/ 	.word	0x000308c8
        /*0cb8*/ 	.short	0x0100
        /*0cba*/ 	.byte	0x08
	.zero		1


	//   ....[22]....
        /*0cbc*/ 	.word	0x00002f20
        /*0cc0*/ 	.word	0x00000052
        /*0cc4*/ 	.word	0x00030890
        /*0cc8*/ 	.short	0x010a
        /*0cca*/ 	.byte	0x3f
	.zero		1


	//   ....[23]....
        /*0ccc*/ 	.word	0x00004290
        /*0cd0*/ 	.word	0x00000052
        /*0cd4*/ 	.word	0x00030890
        /*0cd8*/ 	.short	0x010a
        /*0cda*/ 	.byte	0x3f
	.zero		1


	//   ....[24]....
        /*0cdc*/ 	.word	0x00005470
        /*0ce0*/ 	.word	0x00000052
        /*0ce4*/ 	.word	0x00030890
        /*0ce8*/ 	.short	0x010a
        /*0cea*/ 	.byte	0x3f
	.zero		1


	//   ....[25]....
        /*0cec*/ 	.word	0x00005690
        /*0cf0*/ 	.word	0x0000000c
        /*0cf4*/ 	.word	0x00000000
        /*0cf8*/ 	.short	0x0101
        /*0cfa*/ 	.byte	0x3f
	.zero		1


	//   ....[26]....
        /*0cfc*/ 	.word	0x000056d0
        /*0d00*/ 	.word	0x00000052
        /*0d04*/ 	.word	0x000308b0
        /*0d08*/ 	.short	0x010a
        /*0d0a*/ 	.byte	0x3f
	.zero		1


	//   ....[27]....
        /*0d0c*/ 	.word	0x00005a90
        /*0d10*/ 	.word	0x00000052
        /*0d14*/ 	.word	0x00000000
        /*0d18*/ 	.short	0x0101
        /*0d1a*/ 	.byte	0x3f
	.zero		1


	//   ....[28]....
        /*0d1c*/ 	.word	0x00006220
        /*0d20*/ 	.word	0x00000002
        /*0d24*/ 	.word	0x00030800
        /*0d28*/ 	.short	0x010a
        /*0d2a*/ 	.byte	0x3f
	.zero		1


	//   ....[29]....
        /*0d2c*/ 	.word	0x00006270
        /*0d30*/ 	.word	0x00000002
        /*0d34*/ 	.word	0x00030800
        /*0d38*/ 	.short	0x010a
        /*0d3a*/ 	.byte	0x3f
	.zero		1


	//   ....[30]....
        /*0d3c*/ 	.word	0x00006880
        /*0d40*/ 	.word	0x00000002
        /*0d44*/ 	.word	0x00030800
        /*0d48*/ 	.short	0x010a
        /*0d4a*/ 	.byte	0x3f
	.zero		1


	//   ....[31]....
        /*0d4c*/ 	.word	0x00007840
        /*0d50*/ 	.word	0x00000002
        /*0d54*/ 	.word	0x00030800
        /*0d58*/ 	.short	0x010a
        /*0d5a*/ 	.byte	0x3f
	.zero		1


	//   ....[32]....
        /*0d5c*/ 	.word	0x00008700
        /*0d60*/ 	.word	0x00000008
        /*0d64*/ 	.word	0x00030830
        /*0d68*/ 	.short	0x010a
        /*0d6a*/ 	.byte	0x3f
	.zero		1


	//   ....[33]....
        /*0d6c*/ 	.word	0x000087c0
        /*0d70*/ 	.word	0x00000008
        /*0d74*/ 	.word	0x00030830
        /*0d78*/ 	.short	0x010a
        /*0d7a*/ 	.byte	0x3f
	.zero		1


	//   ....[34]....
        /*0d7c*/ 	.word	0x0000a200
        /*0d80*/ 	.word	0x00000008
        /*0d84*/ 	.word	0x00000000
        /*0d88*/ 	.short	0x0101
        /*0d8a*/ 	.byte	0x3f
	.zero		1


	//   ....[35]....
        /*0d8c*/ 	.word	0x0000b700
        /*0d90*/ 	.word	0x00000000
        /*0d94*/ 	.word	0x00030830
        /*0d98*/ 	.short	0x010a
        /*0d9a*/ 	.byte	0x3f
	.zero		1


	//   ....[36]....
        /*0d9c*/ 	.word	0x0000b750
        /*0da0*/ 	.word	0x00000000
        /*0da4*/ 	.word	0x00030830
        /*0da8*/ 	.short	0x010a
        /*0daa*/ 	.byte	0x3f
	.zero		1


	//   ....[37]....
        /*0dac*/ 	.word	0x0000baa0
        /*0db0*/ 	.word	0x00000003
        /*0db4*/ 	.word	0x00030850
        /*0db8*/ 	.short	0x010a
        /*0dba*/ 	.byte	0x3f
	.zero		1


	//   ....[38]....
        /*0dbc*/ 	.word	0x0000baf0
        /*0dc0*/ 	.word	0x00000003
        /*0dc4*/ 	.word	0x00030850
        /*0dc8*/ 	.short	0x010a
        /*0dca*/ 	.byte	0x3f
	.zero		1


	//   ....[39]....
        /*0dcc*/ 	.word	0x0000d140
        /*0dd0*/ 	.word	0x0000000e
        /*0dd4*/ 	.word	0x00000000
        /*0dd8*/ 	.short	0x0101
        /*0dda*/ 	.byte	0x3f
	.zero		1


	//   ....[40]....
        /*0ddc*/ 	.word	0x0000d150
        /*0de0*/ 	.word	0x0000000d
        /*0de4*/ 	.word	0x00000000
        /*0de8*/ 	.short	0x0101
        /*0dea*/ 	.byte	0x3f
	.zero		1


	//   ....[41]....
        /*0dec*/ 	.word	0x0000e340
        /*0df0*/ 	.word	0x0000000d
        /*0df4*/ 	.word	0x00030850
        /*0df8*/ 	.short	0x010a
        /*0dfa*/ 	.byte	0x3f
	.zero		1


	//   ....[42]....
        /*0dfc*/ 	.word	0x0000e400
        /*0e00*/ 	.word	0x0000000d
        /*0e04*/ 	.word	0x00030850
        /*0e08*/ 	.short	0x010a
        /*0e0a*/ 	.byte	0x3f
	.zero		1


	//   ....[43]....
        /*0e0c*/ 	.word	0x0000ed40
        /*0e10*/ 	.word	0x00000007
        /*0e14*/ 	.word	0x00000000
        /*0e18*/ 	.short	0x0101
        /*0e1a*/ 	.byte	0x3f
	.zero		1


	//   ....[44]....
        /*0e1c*/ 	.word	0x0000feb0
        /*0e20*/ 	.word	0x00000003
        /*0e24*/ 	.word	0x00000000
        /*0e28*/ 	.short	0x0101
        /*0e2a*/ 	.byte	0x3f
	.zero		1


	//   ....[45]....
        /*0e2c*/ 	.word	0x000103a0
        /*0e30*/ 	.word	0x00000008
        /*0e34*/ 	.word	0x00000000
        /*0e38*/ 	.short	0x0101
        /*0e3a*/ 	.byte	0x3f
	.zero		1


	//   ....[46]....
        /*0e3c*/ 	.word	0x00012c20
        /*0e40*/ 	.word	0x00000010
        /*0e44*/ 	.word	0x00030820
        /*0e48*/ 	.short	0x010a
        /*0e4a*/ 	.byte	0x3f
	.zero		1


	//   ....[47]....
        /*0e4c*/ 	.word	0x00012ce0
        /*0e50*/ 	.word	0x00000007
        /*0e54*/ 	.word	0x000308a0
        /*0e58*/ 	.short	0x010a
        /*0e5a*/ 	.byte	0x3f
	.zero		1


	//   ....[48]....
        /*0e5c*/ 	.word	0x00012f10
        /*0e60*/ 	.word	0x00000007
        /*0e64*/ 	.word	0x000308c0
        /*0e68*/ 	.short	0x010a
        /*0e6a*/ 	.byte	0x3f
	.zero		1


	//   ....[49]....
        /*0e6c*/ 	.word	0x00013290
        /*0e70*/ 	.word	0x00000006
        /*0e74*/ 	.word	0x000308a0
        /*0e78*/ 	.short	0x010a
        /*0e7a*/ 	.byte	0x3f
	.zero		1


	//   ....[50]....
        /*0e7c*/ 	.word	0x000134b0
        /*0e80*/ 	.word	0x00000006
        /*0e84*/ 	.word	0x000308c0
        /*0e88*/ 	.short	0x010a
        /*0e8a*/ 	.byte	0x3f
	.zero		1


	//   ....[51]....
        /*0e8c*/ 	.word	0x00014270
        /*0e90*/ 	.word	0x00000000
        /*0e94*/ 	.word	0x00030840
        /*0e98*/ 	.short	0x010a
        /*0e9a*/ 	.byte	0x3f
	.zero		1


	//   ....[52]....
        /*0e9c*/ 	.word	0x000152e0
        /*0ea0*/ 	.word	0x00000010
        /*0ea4*/ 	.word	0x00030800
        /*0ea8*/ 	.short	0x0107
        /*0eaa*/ 	.byte	0x3f
	.zero		1


	//   ....[53]....
        /*0eac*/ 	.word	0x000153d0
        /*0eb0*/ 	.word	0x00000010
        /*0eb4*/ 	.word	0x00030800
        /*0eb8*/ 	.short	0x0101
        /*0eba*/ 	.byte	0x3f
	.zero		1


	//   ....[54]....
        /*0ebc*/ 	.word	0x000153f0
        /*0ec0*/ 	.word	0x00000010
        /*0ec4*/ 	.word	0x00030820
        /*0ec8*/ 	.short	0x010a
        /*0eca*/ 	.byte	0x3f
	.zero		1


	//   ....[55]....
        /*0ecc*/ 	.word	0x00015790
        /*0ed0*/ 	.word	0x00000002
        /*0ed4*/ 	.word	0x00030840
        /*0ed8*/ 	.short	0x010a
        /*0eda*/ 	.byte	0x3f
	.zero		1


	//   ....[56]....
        /*0edc*/ 	.word	0x00015a10
        /*0ee0*/ 	.word	0x00000003
        /*0ee4*/ 	.word	0x00000060
        /*0ee8*/ 	.short	0x010a
        /*0eea*/ 	.byte	0x3f
	.zero		1


	//   ....[57]....
        /*0eec*/ 	.word	0x00015f70
        /*0ef0*/ 	.word	0x00000002
        /*0ef4*/ 	.word	0x00030840
        /*0ef8*/ 	.short	0x010a
        /*0efa*/ 	.byte	0x3f
	.zero		1


	//   ....[58]....
        /*0efc*/ 	.word	0x000161f0
        /*0f00*/ 	.word	0x0000000a
        /*0f04*/ 	.word	0x00000060
        /*0f08*/ 	.short	0x010a
        /*0f0a*/ 	.byte	0x3f
	.zero		1


	//   ....[59]....
        /*0f0c*/ 	.word	0x00016690
        /*0f10*/ 	.word	0x00000002
        /*0f14*/ 	.word	0x00030840
        /*0f18*/ 	.short	0x010a
        /*0f1a*/ 	.byte	0x3f
	.zero		1


	//   ....[60]....
        /*0f1c*/ 	.word	0x00016920
        /*0f20*/ 	.word	0x00000003
        /*0f24*/ 	.word	0x00000060
        /*0f28*/ 	.short	0x010a
        /*0f2a*/ 	.byte	0x3f
	.zero		1


	//   ....[61]....
        /*0f2c*/ 	.word	0x00016d70
        /*0f30*/ 	.word	0x00000003
        /*0f34*/ 	.word	0x00030860
        /*0f38*/ 	.short	0x010a
        /*0f3a*/ 	.byte	0x3f
	.zero		1


	//   ....[62]....
        /*0f3c*/ 	.word	0x00017cd0
        /*0f40*/ 	.word	0x00000009
        /*0f44*/ 	.word	0x00030820
        /*0f48*/ 	.short	0x010a
        /*0f4a*/ 	.byte	0x3f
	.zero		1


	//   ....[63]....
        /*0f4c*/ 	.word	0x00017e60
        /*0f50*/ 	.word	0x00000007
        /*0f54*/ 	.word	0x00000000
        /*0f58*/ 	.short	0x010a
        /*0f5a*/ 	.byte	0x3f
	.zero		1


	//   ....[64]....
        /*0f5c*/ 	.word	0x00017ed0
        /*0f60*/ 	.word	0x00000003
        /*0f64*/ 	.word	0x00000000
        /*0f68*/ 	.short	0x010a
        /*0f6a*/ 	.byte	0x3f
	.zero		1


	//   ....[65]....
        /*0f6c*/ 	.word	0x00017f30
        /*0f70*/ 	.word	0x00000005
        /*0f74*/ 	.word	0x00000000
        /*0f78*/ 	.short	0x010a
        /*0f7a*/ 	.byte	0x3f
	.zero		1


	//   ....[66]....
        /*0f7c*/ 	.word	0x00017f60
        /*0f80*/ 	.word	0x00000003
        /*0f84*/ 	.word	0x00000000
        /*0f88*/ 	.short	0x010a
        /*0f8a*/ 	.byte	0x3f
	.zero		1


	//   ....[67]....
        /*0f8c*/ 	.word	0x00017fc0
        /*0f90*/ 	.word	0x00000052
        /*0f94*/ 	.word	0x00030890
        /*0f98*/ 	.short	0x010a
        /*0f9a*/ 	.byte	0x3f
	.zero		1


	//   ....[68]....
        /*0f9c*/ 	.word	0x00018010
        /*0fa0*/ 	.word	0x00000052
        /*0fa4*/ 	.word	0x00030890
        /*0fa8*/ 	.short	0x010a
        /*0faa*/ 	.byte	0x3f
	.zero		1


	//   ....[69]....
        /*0fac*/ 	.word	0x00018060
        /*0fb0*/ 	.word	0x00000052
        /*0fb4*/ 	.word	0x00030890
        /*0fb8*/ 	.short	0x010a
        /*0fba*/ 	.byte	0x3f
	.zero		1


	//   ....[70]....
        /*0fbc*/ 	.word	0x000180b0
        /*0fc0*/ 	.word	0x00000052
        /*0fc4*/ 	.word	0x000308b0
        /*0fc8*/ 	.short	0x010a
        /*0fca*/ 	.byte	0x3f
	.zero		1


	//   ....[71]....
        /*0fcc*/ 	.word	0x000183c0
        /*0fd0*/ 	.word	0x00000002
        /*0fd4*/ 	.word	0x00030800
        /*0fd8*/ 	.short	0x010a
        /*0fda*/ 	.byte	0x3f
	.zero		1


	//   ....[72]....
        /*0fdc*/ 	.word	0x000185d0
        /*0fe0*/ 	.word	0x00000002
        /*0fe4*/ 	.word	0x00030800
        /*0fe8*/ 	.short	0x010a
        /*0fea*/ 	.byte	0x3f
	.zero		1


	//   ....[73]....
        /*0fec*/ 	.word	0x00018620
        /*0ff0*/ 	.word	0x00000008
        /*0ff4*/ 	.word	0x00030830
        /*0ff8*/ 	.short	0x010a
        /*0ffa*/ 	.byte	0x3f
	.zero		1


	//   ....[74]....
        /*0ffc*/ 	.word	0x00018670
        /*1000*/ 	.word	0x00000000
        /*1004*/ 	.word	0x00030830
        /*1008*/ 	.short	0x010a
        /*100a*/ 	.byte	0x3f
	.zero		1


	//   ....[75]....
        /*100c*/ 	.word	0x000186c0
        /*1010*/ 	.word	0x00000003
        /*1014*/ 	.word	0x00030850
        /*1018*/ 	.short	0x010a
        /*101a*/ 	.byte	0x3f
	.zero		1


	//   ....[76]....
        /*101c*/ 	.word	0x00018710
        /*1020*/ 	.word	0x0000000d
        /*1024*/ 	.word	0x00030850
        /*1028*/ 	.short	0x010a
        /*102a*/ 	.byte	0x3f
	.zero		1


	//   ....[77]....
        /*102c*/ 	.word	0x000192c0
        /*1030*/ 	.word	0x00000010
        /*1034*/ 	.word	0x00030820
        /*1038*/ 	.short	0x010a
        /*103a*/ 	.byte	0x3f
	.zero		1


	//   ....[78]....
        /*103c*/ 	.word	0x00019310
        /*1040*/ 	.word	0x00000007
        /*1044*/ 	.word	0x000308a0
        /*1048*/ 	.short	0x010a
        /*104a*/ 	.byte	0x3f
	.zero		1


	//   ....[79]....
        /*104c*/ 	.word	0x00019360
        /*1050*/ 	.word	0x00000007
        /*1054*/ 	.word	0x000308c0
        /*1058*/ 	.short	0x010a
        /*105a*/ 	.byte	0x3f
	.zero		1


	//   ....[80]....
        /*105c*/ 	.word	0x000193b0
        /*1060*/ 	.word	0x00000006
        /*1064*/ 	.word	0x000308a0
        /*1068*/ 	.short	0x010a
        /*106a*/ 	.byte	0x3f
	.zero		1


	//   ....[81]....
        /*106c*/ 	.word	0x00019400
        /*1070*/ 	.word	0x00000006
        /*1074*/ 	.word	0x000308c0
        /*1078*/ 	.short	0x010a
        /*107a*/ 	.byte	0x3f
	.zero		1


	//   ....[82]....
        /*107c*/ 	.word	0x000195a0
        /*1080*/ 	.word	0x00000000
        /*1084*/ 	.word	0x00030840
        /*1088*/ 	.short	0x010a
        /*108a*/ 	.byte	0x3f
	.zero		1


	//   ....[83]....
        /*108c*/ 	.word	0x0001a570
        /*1090*/ 	.word	0x00000010
        /*1094*/ 	.word	0x00030820
        /*1098*/ 	.short	0x010a
        /*109a*/ 	.byte	0x3f
	.zero		1


	//   ....[84]....
        /*109c*/ 	.word	0x0001a5c0
        /*10a0*/ 	.word	0x00000002
        /*10a4*/ 	.word	0x00030840
        /*10a8*/ 	.short	0x010a
        /*10aa*/ 	.byte	0x3f
	.zero		1


	//   ....[85]....
        /*10ac*/ 	.word	0x0001a610
        /*10b0*/ 	.word	0x00000003
        /*10b4*/ 	.word	0x00000060
        /*10b8*/ 	.short	0x010a
        /*10ba*/ 	.byte	0x3f
	.zero		1


	//   ....[86]....
        /*10bc*/ 	.word	0x0001a660
        /*10c0*/ 	.word	0x00000002
        /*10c4*/ 	.word	0x00030840
        /*10c8*/ 	.short	0x010a
        /*10ca*/ 	.byte	0x3f
	.zero		1


	//   ....[87]....
        /*10cc*/ 	.word	0x0001a6b0
        /*10d0*/ 	.word	0x0000000a
        /*10d4*/ 	.word	0x00000060
        /*10d8*/ 	.short	0x010a
        /*10da*/ 	.byte	0x3f
	.zero		1


	//   ....[88]....
        /*10dc*/ 	.word	0x0001a700
        /*10e0*/ 	.word	0x00000002
        /*10e4*/ 	.word	0x00030840
        /*10e8*/ 	.short	0x010a
        /*10ea*/ 	.byte	0x3f
	.zero		1


	//   ....[89]....
        /*10ec*/ 	.word	0x0001a750
        /*10f0*/ 	.word	0x00000003
        /*10f4*/ 	.word	0x00000060
        /*10f8*/ 	.short	0x010a
        /*10fa*/ 	.byte	0x3f
	.zero		1


	//   ....[90]....
        /*10fc*/ 	.word	0x0001a7a0
        /*1100*/ 	.word	0x00000003
        /*1104*/ 	.word	0x00030860
        /*1108*/ 	.short	0x010a
        /*110a*/ 	.byte	0x3f
	.zero		1


	//   ....[91]....
        /*110c*/ 	.word	0x0001b1d0
        /*1110*/ 	.word	0x00000009
        /*1114*/ 	.word	0x00030820
        /*1118*/ 	.short	0x010a
        /*111a*/ 	.byte	0x3f
	.zero		1


	//   ....[92]....
        /*111c*/ 	.word	0x0001b370
        /*1120*/ 	.word	0x00000007
        /*1124*/ 	.word	0x00000000
        /*1128*/ 	.short	0x010a
        /*112a*/ 	.byte	0x3f
	.zero		1


	//   ....[93]....
        /*112c*/ 	.word	0x0001b3c0
        /*1130*/ 	.word	0x00000003
        /*1134*/ 	.word	0x00000000
        /*1138*/ 	.short	0x010a
        /*113a*/ 	.byte	0x3f
	.zero		1


	//   ....[94]....
        /*113c*/ 	.word	0x0001b410
        /*1140*/ 	.word	0x00000005
        /*1144*/ 	.word	0x00000000
        /*1148*/ 	.short	0x010a
        /*114a*/ 	.byte	0x3f
	.zero		1


	//----- nvinfo : EIATTR_NUM_MBARRIERS
	.align		4
.L_1455:
        /*114c*/ 	.byte	0x03, 0x38
        /*114e*/ 	.short	0x0016


	//----- nvinfo : EIATTR_EXIT_INSTR_OFFSETS
	.align		4
        /*1150*/ 	.byte	0x04, 0x1c
        /*1152*/ 	.short	(.L_1457 - .L_1456)


	//   ....[0]....
.L_1456:
        /*1154*/ 	.word	0x00017fb0


	//----- nvinfo : EIATTR_MAX_THREADS
	.align		4
.L_1457:
        /*1158*/ 	.byte	0x04, 0x05
        /*115a*/ 	.short	(.L_1459 - .L_1458)
.L_1458:
        /*115c*/ 	.word	0x00000200
        /*1160*/ 	.word	0x00000001
        /*1164*/ 	.word	0x00000001


	//----- nvinfo : EIATTR_CRS_STACK_SIZE
	.align		4
.L_1459:
        /*1168*/ 	.byte	0x04, 0x1e
        /*116a*/ 	.short	(.L_1461 - .L_1460)
.L_1460:
        /*116c*/ 	.word	0x00000000


	//----- nvinfo : EIATTR_CBANK_PARAM_SIZE
	.align		4
.L_1461:
        /*1170*/ 	.byte	0x03, 0x19
        /*1172*/ 	.short	0x0af0


	//----- nvinfo : EIATTR_PARAM_CBANK
	.align		4
        /*1174*/ 	.byte	0x04, 0x0a
        /*1176*/ 	.short	(.L_1463 - .L_1462)
	.align		4
.L_1462:
        /*1178*/ 	.word	index@(.nv.constant0._ZN7cutlass13device_kernelIN5flash11enable_sm90INS1_16FlashAttnFwdSm90INS1_25CollectiveMainloopFwdSm90ILi2EN4cute5tupleIJNS5_1CILi1EEES8_S8_EEENS6_IJNS7_ILi192EEESA_NS7_ILi64EEEEEELi64ENS_10bfloat16_tEfNS_4arch4Sm90ELb0ELb0ELb0ELb1ELb0ELb1ELb0ELb0ELb1ELb1ELb1ELb0EEENS1_21CollectiveEpilogueFwdINS6_IJSA_SB_SA_EEES9_SD_SF_Li384ELb1ELb1ELb1ELb0EEENS1_36VarlenDynamicPersistentTileSchedulerILi192ELi192ELi384ELi128ELb1ELb1ELb1ELb0ELb1ELb1EEEEEEEEEvNT_6ParamsE)
        /*117c*/ 	.short	0x0210
        /*117e*/ 	.short	0x0af0


	//----- nvinfo : EIATTR_SW_WAR
	.align		4
.L_1463:
        /*1180*/ 	.byte	0x04, 0x36
        /*1182*/ 	.short	(.L_1465 - .L_1464)
.L_1464:
        /*1184*/ 	.word	0x00000008
.L_1465:


//--------------------- .nv.info._ZN7cutlass13device_kernelIN5flash11enable_sm90INS1_16FlashAttnFwdSm90INS1_25CollectiveMainloopFwdSm90ILi2EN4cute5tupleIJNS5_1CILi1EEES8_S8_EEENS6_IJNS7_ILi192EEENS7_ILi128EEENS7_ILi64EEEEEELi64ENS_10bfloat16_tEfNS_4arch4Sm90ELb0ELb1ELb0ELb0ELb0ELb0ELb0ELb1ELb1ELb1ELb1ELb0EEENS1_21CollectiveEpilogueFwdINS6_IJSA_SC_SB_EEES9_SE_SG_Li384ELb0ELb1ELb1ELb0EEENS1_19SingleTileSchedulerILb0ELb1ELb1ELi192EEEEEEEEEvNT_6ParamsE --------------------------
	.section	.nv.info._ZN7cutlass13device_kernelIN5flash11enable_sm90INS1_16FlashAttnFwdSm90INS1_25CollectiveMainloopFwdSm90ILi2EN4cute5tupleIJNS5_1CILi1EEES8_S8_EEENS6_IJNS7_ILi192EEENS7_ILi128EEENS7_ILi64EEEEEELi64ENS_10bfloat16_tEfNS_4arch4Sm90ELb0ELb1ELb0ELb0ELb0ELb0ELb0ELb1ELb1ELb1ELb1ELb0EEENS1_21CollectiveEpilogueFwdINS6_IJSA_SC_SB_EEES9_SE_SG_Li384ELb0ELb1ELb1ELb0EEENS1_19SingleTileSchedulerILb0ELb1ELb1ELi192EEEEEEEEEvNT_6ParamsE,"",@"SHT_CUDA_INFO"
	.sectionflags	@""
	.align	4


	//----- nvinfo : EIATTR_CUDA_API_VERSION
	.align		4
        /*0000*/ 	.byte	0x04, 0x37
        /*0002*/ 	.short	(.L_1467 - .L_1466)
.L_1466:
        /*0004*/ 	.word	0x00000082


	//----- nvinfo : EIATTR_KPARAM_INFO
	.align		4
.L_1467:
        /*0008*/ 	.byte	0x04, 0x17
        /*000a*/ 	.short	(.L_1469 - .L_1468)
.L_1468:
        /*000c*/ 	.word	0x00000000
        /*0010*/ 	.short	0x0000
        /*0012*/ 	.short	0x0070
        /*0014*/ 	.byte	0x00, 0xf0, 0x01, 0x28


	//----- nvinfo : EIATTR_SPARSE_MMA_MASK
	.align		4
.L_1469:
        /*0018*/ 	.byte	0x03, 0x50
        /*001a*/ 	.short	0x0000


	//----- nvinfo : EIATTR_MAXREG_COUNT
	.align		4
        /*001c*/ 	.byte	0x03, 0x1b
        /*001e*/ 	.short	0x0080


	//----- nvinfo : EIATTR_NUM_BARRIERS
	.align		4
        /*0020*/ 	.byte	0x02, 0x4c
        /*0022*/ 	.byte	0x10
	.zero		1


	//----- nvinfo : EIATTR_EXTERNS
	.align		4
        /*0024*/ 	.byte	0x04, 0x0f
        /*0026*/ 	.short	(.L_1471 - .L_1470)


	//   ....[0]....
	.align		4
.L_1470:
        /*0028*/ 	.word	index@(__assertfail)


	//----- nvinfo : EIATTR_MERCURY_ISA_VERSION
	.align		4
.L_1471:
        /*002c*/ 	.byte	0x03, 0x5f
        /*002e*/ 	.short	0x0101


	//----- nvinfo : EIATTR_INT_WARP_WIDE_INSTR_OFFSETS
	.align		4
        /*0030*/ 	.byte	0x04, 0x31
        /*0032*/ 	.short	(.L_1473 - .L_1472)


	//   ....[0]....
.L_1472:
        /*0034*/ 	.word	0x00000120


	//   ....[1]....
        /*0038*/ 	.word	0x00000160


	//   ....[2]....
        /*003c*/ 	.word	0x000001d0


	//----- nvinfo : EIATTR_COOP_GROUP_MASK_REGIDS
	.align		4
.L_1473:
        /*0040*/ 	.byte	0x04, 0x29
        /*0042*/ 	.short	(.L_1475 - .L_1474)


	//   ....[0]....
.L_1474:
        /*0044*/ 	.word	0xffffffff


	//   ....[1]....
        /*0048*/ 	.word	0xffffffff


	//   ....[2]....
        /*004c*/ 	.word	0xffffffff


	//   ....[3]....
        /*0050*/ 	.word	0xffffffff


	//   ....[4]....
        /*0054*/ 	.word	0xffffffff


	//   ....[5]....
        /*0058*/ 	.word	0xffffffff


	//   ....[6]....
        /*005c*/ 	.word	0xffffffff


	//   ....[7]....
        /*0060*/ 	.word	0xffffffff


	//   ....[8]....
        /*0064*/ 	.word	0xffffffff


	//   ....[9]....
        /*0068*/ 	.word	0xffffffff


	//   ....[10]....
        /*006c*/ 	.word	0xffffffff


	//   ....[11]....
        /*0070*/ 	.word	0xffffffff


	//   ....[12]....
        /*0074*/ 	.word	0xffffffff


	//   ....[13]....
        /*0078*/ 	.word	0xffffffff


	//   ....[14]....
        /*007c*/ 	.word	0xffffffff


	//   ....[15]....
        /*0080*/ 	.word	0xffffffff


	//   ....[16]....
        /*0084*/ 	.word	0xffffffff


	//   ....[17]....
        /*0088*/ 	.word	0xffffffff


	//   ....[18]....
        /*008c*/ 	.word	0xffffffff


	//   ....[19]....
        /*0090*/ 	.word	0xffffffff


	//   ....[20]....
        /*0094*/ 	.word	0xffffffff


	//   ....[21]....
        /*0098*/ 	.word	0xffffffff


	//   ....[22]....
        /*009c*/ 	.word	0xffffffff


	//   ....[23]....
        /*00a0*/ 	.word	0xffffffff


	//   ....[24]....
        /*00a4*/ 	.word	0xffffffff


	//   ....[25]....
        /*00a8*/ 	.word	0xffffffff


	//   ....[26]....
        /*00ac*/ 	.word	0xffffffff


	//   ....[27]....
        /*00b0*/ 	.word	0xffffffff


	//   ....[28]....
        /*00b4*/ 	.word	0xffffffff


	//   ....[29]....
        /*00b8*/ 	.word	0xffffffff


	//   ....[30]....
        /*00bc*/ 	.word	0xffffffff


	//   ....[31]....
        /*00c0*/ 	.word	0xffffffff


	//   ....[32]....
        /*00c4*/ 	.word	0xffffffff


	//   ....[33]....
        /*00c8*/ 	.word	0xffffffff


	//   ....[34]....
        /*00cc*/ 	.word	0xffffffff


	//   ....[35]....
        /*00d0*/ 	.word	0xffffffff


	//   ....[36]....
        /*00d4*/ 	.word	0xffffffff


	//   ....[37]....
        /*00d8*/ 	.word	0xffffffff


	//   ....[38]....
        /*00dc*/ 	.word	0xffffffff


	//   ....[39]....
        /*00e0*/ 	.word	0xffffffff


	//   ....[40]....
        /*00e4*/ 	.word	0xffffffff


	//   ....[41]....
        /*00e8*/ 	.word	0xffffffff


	//   ....[42]....
        /*00ec*/ 	.word	0xffffffff


	//   ....[43]....
        /*00f0*/ 	.word	0xffffffff


	//   ....[44]....
        /*00f4*/ 	.word	0xffffffff


	//   ....[45]....
        /*00f8*/ 	.word	0xffffffff


	//   ....[46]....
        /*00fc*/ 	.word	0xffffffff


	//   ....[47]....
        /*0100*/ 	.word	0xffffffff


	//   ....[48]....
        /*0104*/ 	.word	0xffffffff


	//   ....[49]....
        /*0108*/ 	.word	0xffffffff


	//   ....[50]....
        /*010c*/ 	.word	0xffffffff


	//   ....[51]....
        /*0110*/ 	.word	0xffffffff


	//   ....[52]....
        /*0114*/ 	.word	0xffffffff


	//   ....[53]....
        /*0118*/ 	.word	0xffffffff


	//   ....[54]....
        /*011c*/ 	.word	0xffffffff


	//   ....[55]....
        /*0120*/ 	.word	0xffffffff


	//   ....[56]....
        /*0124*/ 	.word	0xffffffff


	//   ....[57]....
        /*0128*/ 	.word	0xffffffff


	//   ....[58]....
        /*012c*/ 	.word	0xffffffff


	//   ....[59]....
        /*0130*/ 	.word	0xffffffff


	//   ....[60]....
        /*0134*/ 	.word	0xffffffff


	//   ....[61]....
        /*0138*/ 	.word	0xffffffff


	//   ....[62]....
        /*013c*/ 	.word	0xffffffff


	//   ....[63]....
        /*0140*/ 	.word	0xffffffff


	//   ....[64]....
        /*0144*/ 	.word	0xffffffff


	//   ....[65]....
        /*0148*/ 	.word	0xffffffff


	//   ....[66]....
        /*014c*/ 	.word	0xffffffff


	//   ....[67]....
        /*0150*/ 	.word	0xffffffff


	//   ....[68]....
        /*0154*/ 	.word	0xffffffff


	//   ....[69]....
        /*0158*/ 	.word	0x0500000f


	//   ....[70]....
        /*015c*/ 	.word	0x0500000f


	//   ....[71]....
        /*0160*/ 	.word	0x0500000f


	//   ....[72]....
        /*0164*/ 	.word	0x0500000f


	//   ....[73]....
        /*0168*/ 	.word	0x0500000f


	//   ....[74]....
        /*016c*/ 	.word	0x0500000f


	//   ....[75]....
        /*0170*/ 	.word	0x0500000f


	//   ....[76]....
        /*0174*/ 	.word	0x0500000f


	//   ....[77]....
        /*0178*/ 	.word	0x0500000f


	//   ....[78]....
        /*017c*/ 	.word	0x0500000f


	//   ....[79]....
        /*0180*/ 	.word	0x0500000f


	//   ....[80]....
        /*0184*/ 	.word	0x0500000f


	//   ....[81]....
        /*0188*/ 	.word	0x0500000f


	//   ....[82]....
        /*018c*/ 	.word	0x0500000f


	//   ....[83]....
        /*0190*/ 	.word	0x0500000f


	//   ....[84]....
        /*0194*/ 	.word	0x0500000f


	//   ....[85]....
        /*0198*/ 	.word	0x0500000f


	//   ....[86]....
        /*019c*/ 	.word	0x0500000f


	//   ....[87]....
        /*01a0*/ 	.word	0x0500000f


	//   ....[88]....
        /*01a4*/ 	.word	0x0500000f


	//   ....[89]....
        /*01a8*/ 	.word	0x0500000f


	//   ....[90]....
        /*01ac*/ 	.word	0x0500000f


	//   ....[91]....
        /*01b0*/ 	.word	0x0500000f


	//   ....[92]....
        /*01b4*/ 	.word	0x0500000f


	//   ....[93]....
        /*01b8*/ 	.word	0x0500000f


	//   ....[94]....
        /*01bc*/ 	.word	0x0500000f


	//----- nvinfo : EIATTR_COOP_GROUP_INSTR_OFFSETS
	.align		4
.L_1475:
        /*01c0*/ 	.byte	0x04, 0x28
        /*01c2*/ 	.short	(.L_1477 - .L_1476)


	//   ....[0]....
.L_1476:
        /*01c4*/ 	.word	0x00000060


	//   ....[1]....
        /*01c8*/ 	.word	0x00000130


	//   ....[2]....
        /*01cc*/ 	.word	0x00000180


	//   ....[3]....
        /*01d0*/ 	.word	0x000003b0


	//   ....[4]....
        /*01d4*/ 	.word	0x00000510


	//   ....[5]....
        /*01d8*/ 	.word	0x00000630


	//   ....[6]....
        /*01dc*/ 	.word	0x00000790


	//   ....[7]....
        /*01e0*/ 	.word	0x000014a0


	//   ....[8]....
        /*01e4*/ 	.word	0x00001bf0


	//   ....[9]....
        /*01e8*/ 	.word	0x00001f00


	//   ....[10]....
        /*01ec*/ 	.word	0x00003180


	//   ....[11]....
        /*01f0*/ 	.word	0x000032b0


	//   ....[12]....
        /*01f4*/ 	.word	0x00003c40


	//   ....[13]....
        /*01f8*/ 	.word	0x00003cc0


	//   ....[14]....
        /*01fc*/ 	.word	0x00005160


	//   ....[15]....
        /*0200*/ 	.word	0x000053e0


	//   ....[16]....
        /*0204*/ 	.word	0x00005f30


	//   ....[17]....
        /*0208*/ 	.word	0x00005f50


	//   ....[18]....
        /*020c*/ 	.word	0x000069d0


	//   ....[19]....
        /*0210*/ 	.word	0x00006a50


	//   ....[20]....
        /*0214*/ 	.word	0x00008160


	//   ....[21]....
        /*0218*/ 	.word	0x00008190


	//   ....[22]....
        /*021c*/ 	.word	0x00008720


	//   ....[23]....
        /*0220*/ 	.word	0x000087a0


	//   ....[24]....
        /*0224*/ 	.word	0x00009cf0


	//   ....[25]....
        /*0228*/ 	.word	0x0000a130


	//   ....[26]....
        /*022c*/ 	.word	0x0000acc0


	//   ....[27]....
        /*0230*/ 	.word	0x0000ace0


	//   ....[28]....
        /*0234*/ 	.word	0x0000b6d0


	//   ....[29]....
        /*0238*/ 	.word	0x0000b750


	//   ....[30]....
        /*023c*/ 	.word	0x0000c600


	//   ....[31]....
        /*0240*/ 	.word	0x0000c630


	//   ....[32]....
        /*0244*/ 	.word	0x0000c720


	//   ....[33]....
        /*0248*/ 	.word	0x0000c730


	//   ....[34]....
        /*024c*/ 	.word	0x0000d4c0


	//   ....[35]....
        /*0250*/ 	.word	0x0000d500


	//   ....[36]....
        /*0254*/ 	.word	0x0000d540


	//   ....[37]....
        /*0258*/ 	.word	0x0000d560


	//   ....[38]....
        /*025c*/ 	.word	0x0000d580


	//   ....[39]....
        /*0260*/ 	.word	0x0000d590


	//   ....[40]....
        /*0264*/ 	.word	0x0000d8d0


	//   ....[41]....
        /*0268*/ 	.word	0x0000d8e0


	//   ....[42]....
        /*026c*/ 	.word	0x0000e000


	//   ....[43]....
        /*0270*/ 	.word	0x0000eeb0


	//   ....[44]....
        /*0274*/ 	.word	0x0000f830


	//   ....[45]....
        /*0278*/ 	.word	0x0000f860


	//   ....[46]....
        /*027c*/ 	.word	0x0000f890


	//   ....[47]....
        /*0280*/ 	.word	0x0000f8b0


	//   ....[48]....
        /*0284*/ 	.word	0x0000f8c0


	//   ....[49]....
        /*0288*/ 	.word	0x0000f910


	//   ....[50]....
        /*028c*/ 	.word	0x0000f970


	//   ....[51]....
        /*0290*/ 	.word	0x0000f990


	//   ....[52]....
        /*0294*/ 	.word	0x0000f9f0


	//   ....[53]....
        /*0298*/ 	.word	0x0000fa20


	//   ....[54]....
        /*029c*/ 	.word	0x0000fa90


	//   ....[55]....
        /*02a0*/ 	.word	0x0000fac0


	//   ....[56]....
        /*02a4*/ 	.word	0x0000faf0


	//   ....[57]....
        /*02a8*/ 	.word	0x0000fb20


	//   ....[58]....
        /*02ac*/ 	.word	0x0000fb70


	//   ....[59]....
        /*02b0*/ 	.word	0x0000fb90


	//   ....[60]....
        /*02b4*/ 	.word	0x0000fbd0


	//   ....[61]....
        /*02b8*/ 	.word	0x0000fc00


	//   ....[62]....
        /*02bc*/ 	.word	0x0000fc30


	//   ....[63]....
        /*02c0*/ 	.word	0x0000fca0


	//   ....[64]....
        /*02c4*/ 	.word	0x0000fd20


	//   ....[65]....
        /*02c8*/ 	.word	0x0000fd30


	//   ....[66]....
        /*02cc*/ 	.word	0x0000fd60


	//   ....[67]....
        /*02d0*/ 	.word	0x0000fd90


	//   ....[68]....
        /*02d4*/ 	.word	0x00011650


	//   ....[69]....
        /*02d8*/ 	.word	0x00011c70


	//   ....[70]....
        /*02dc*/ 	.word	0x00011de0


	//   ....[71]....
        /*02e0*/ 	.word	0x00011e30


	//   ....[72]....
        /*02e4*/ 	.word	0x00011f50


	//   ....[73]....
        /*02e8*/ 	.word	0x00011fa0


	//   ....[74]....
        /*02ec*/ 	.word	0x00012030


	//   ....[75]....
        /*02f0*/ 	.word	0x000120e0


	//   ....[76]....
        /*02f4*/ 	.word	0x00012180


	//   ....[77]....
        /*02f8*/ 	.word	0x00012220


	//   ....[78]....
        /*02fc*/ 	.word	0x000122b0


	//   ....[79]....
        /*0300*/ 	.word	0x00012350


	//   ....[80]....
        /*0304*/ 	.word	0x000123f0


	//   ....[81]....
        /*0308*/ 	.word	0x00012480


	//   ....[82]....
        /*030c*/ 	.word	0x00012510


	//   ....[83]....
        /*0310*/ 	.word	0x000125c0


	//   ....[84]....
        /*0314*/ 	.word	0x00012620


	//   ....[85]....
        /*0318*/ 	.word	0x000126d0


	//   ....[86]....
        /*031c*/ 	.word	0x00012760


	//   ....[87]....
        /*0320*/ 	.word	0x00012840


	//   ....[88]....
        /*0324*/ 	.word	0x000128a0


	//   ....[89]....
        /*0328*/ 	.word	0x00012960


	//   ....[90]....
        /*032c*/ 	.word	0x000129c0


	//   ....[91]....
        /*0330*/ 	.word	0x00012a80


	//   ....[92]....
        /*0334*/ 	.word	0x00012b00


	//   ....[93]....
        /*0338*/ 	.word	0x00012bb0


	//   ....[94]....
        /*033c*/ 	.word	0x00012f80


	//----- nvinfo : EIATTR_REG_RECONFIG
	.align		4
.L_1477:
        /*0340*/ 	.byte	0x01, 0x54
	.zero		2


	//----- nvinfo : EIATTR_SYSCALL_OFFSETS
	.align		4
        /*0344*/ 	.byte	0x04, 0x46
        /*0346*/ 	.short	(.L_1479 - .L_1478)


	//   ....[0]....
.L_1478:
        /*0348*/ 	.word	0x00001660


	//   ....[1]....
        /*034c*/ 	.word	0x0000eb60


	//   ....[2]....
        /*0350*/ 	.word	0x0000eca0


	//   ....[3]....
        /*0354*/ 	.word	0x0000ed90


	//   ....[4]....
        /*0358*/ 	.word	0x0000f410


	//----- nvinfo : EIATTR_MBARRIER_INSTR_OFFSETS
	.align		4
.L_1479:
        /*035c*/ 	.byte	0x04, 0x39
        /*035e*/ 	.short	(.L_1481 - .L_1480)


	//   ....[0]....
.L_1480:
        /*0360*/ 	.word	0x00000260
        /*0364*/ 	.word	0x000000ff
        /*0368*/ 	.word	0x00016800
        /*036c*/ 	.short	0x0100
        /*036e*/ 	.byte	0x08
	.zero		1


	//   ....[1]....
        /*0370*/ 	.word	0x00000270
        /*0374*/ 	.word	0x000000ff
        /*0378*/ 	.word	0x00016820
        /*037c*/ 	.short	0x0100
        /*037e*/ 	.byte	0x08
	.zero		1


	//   ....[2]....
        /*0380*/ 	.word	0x00000360
        /*0384*/ 	.word	0x000000ff
        /*0388*/ 	.word	0x00016830
        /*038c*/ 	.short	0x0100
        /*038e*/ 	.byte	0x08
	.zero		1


	//   ....[3]....
        /*0390*/ 	.word	0x00000370
        /*0394*/ 	.word	0x000000ff
        /*0398*/ 	.word	0x00016840
        /*039c*/ 	.short	0x0100
        /*039e*/ 	.byte	0x08
	.zero		1


	//   ....[4]....
        /*03a0*/ 	.word	0x00000380
        /*03a4*/ 	.word	0x000000ff
        /*03a8*/ 	.word	0x00016838
        /*03ac*/ 	.short	0x0100
        /*03ae*/ 	.byte	0x08
	.zero		1


	//   ....[5]....
        /*03b0*/ 	.word	0x00000390
        /*03b4*/ 	.word	0x000000ff
        /*03b8*/ 	.word	0x00016848
        /*03bc*/ 	.short	0x0100
        /*03be*/ 	.byte	0x08
	.zero		1


	//   ....[6]....
        /*03c0*/ 	.word	0x000004c0
        /*03c4*/ 	.word	0x000000ff
        /*03c8*/ 	.word	0x00016850
        /*03cc*/ 	.short	0x0100
        /*03ce*/ 	.byte	0x08
	.zero		1


	//   ....[7]....
        /*03d0*/ 	.word	0x000004d0
        /*03d4*/ 	.word	0x000000ff
        /*03d8*/ 	.word	0x00016860
        /*03dc*/ 	.short	0x0100
        /*03de*/ 	.byte	0x08
	.zero		1


	//   ....[8]....
        /*03e0*/ 	.word	0x000004e0
        /*03e4*/ 	.word	0x000000ff
        /*03e8*/ 	.word	0x00016858
        /*03ec*/ 	.short	0x0100
        /*03ee*/ 	.byte	0x08
	.zero		1


	//   ....[9]....
        /*03f0*/ 	.word	0x000004f0
        /*03f4*/ 	.word	0x000000ff
        /*03f8*/ 	.word	0x00016868
        /*03fc*/ 	.short	0x0100
        /*03fe*/ 	.byte	0x08
	.zero		1


	//   ....[10]....
        /*0400*/ 	.word	0x000005e0
        /*0404*/ 	.word	0x000000ff
        /*0408*/ 	.word	0x00016870
        /*040c*/ 	.short	0x0100
        /*040e*/ 	.byte	0x06
	.zero		1


	//   ....[11]....
        /*0410*/ 	.word	0x000005f0
        /*0414*/ 	.word	0x000000ff
        /*0418*/ 	.word	0x00016880
        /*041c*/ 	.short	0x0100
        /*041e*/ 	.byte	0x06
	.zero		1


	//   ....[12]....
        /*0420*/ 	.word	0x00000600
        /*0424*/ 	.word	0x000000ff
        /*0428*/ 	.word	0x00016878
        /*042c*/ 	.short	0x0100
        /*042e*/ 	.byte	0x06
	.zero		1


	//   ....[13]....
        /*0430*/ 	.word	0x00000610
        /*0434*/ 	.word	0x000000ff
        /*0438*/ 	.word	0x00016888
        /*043c*/ 	.short	0x0100
        /*043e*/ 	.byte	0x06
	.zero		1


	//   ....[14]....
        /*0440*/ 	.word	0x00000740
        /*0444*/ 	.word	0x000000ff
        /*0448*/ 	.word	0x00016890
        /*044c*/ 	.short	0x0100
        /*044e*/ 	.byte	0x08
	.zero		1


	//   ....[15]....
        /*0450*/ 	.word	0x00000750
        /*0454*/ 	.word	0x000000ff
        /*0458*/ 	.word	0x000168a0
        /*045c*/ 	.short	0x0100
        /*045e*/ 	.byte	0x08
	.zero		1


	//   ....[16]....
        /*0460*/ 	.word	0x00000760
        /*0464*/ 	.word	0x000000ff
        /*0468*/ 	.word	0x00016898
        /*046c*/ 	.short	0x0100
        /*046e*/ 	.byte	0x08
	.zero		1


	//   ....[17]....
        /*0470*/ 	.word	0x00000770
        /*0474*/ 	.word	0x000000ff
        /*0478*/ 	.word	0x000168a8
        /*047c*/ 	.short	0x0100
        /*047e*/ 	.byte	0x08
	.zero		1


	//   ....[18]....
        /*0480*/ 	.word	0x000008a0
        /*0484*/ 	.word	0x000000ff
        /*0488*/ 	.word	0x000168b0
        /*048c*/ 	.short	0x0100
        /*048e*/ 	.byte	0x08
	.zero		1


	//   ....[19]....
        /*0490*/ 	.word	0x000008b0
        /*0494*/ 	.word	0x000000ff
        /*0498*/ 	.word	0x000168c0
        /*049c*/ 	.short	0x0100
        /*049e*/ 	.byte	0x08
	.zero		1


	//   ....[20]....
        /*04a0*/ 	.word	0x000008c0
        /*04a4*/ 	.word	0x000000ff
        /*04a8*/ 	.word	0x000168b8
        /*04ac*/ 	.short	0x0100
        /*04ae*/ 	.byte	0x08
	.zero		1


	//   ....[21]....
        /*04b0*/ 	.word	0x000008d0
        /*04b4*/ 	.word	0x000000ff
        /*04b8*/ 	.word	0x000168c8
        /*04bc*/ 	.short	0x0100
        /*04be*/ 	.byte	0x08
	.zero		1


	//   ....[22]....
        /*04c0*/ 	.word	0x00001680
        /*04c4*/ 	.word	0x000000ff
        /*04c8*/ 	.word	0x00016800
        /*04cc*/ 	.short	0x010a
        /*04ce*/ 	.byte	0x26
	.zero		1


	//   ....[23]....
        /*04d0*/ 	.word	0x000016f0
        /*04d4*/ 	.word	0x000000ff
        /*04d8*/ 	.word	0x00016830
        /*04dc*/ 	.short	0x010a
        /*04de*/ 	.byte	0x26
	.zero		1


	//   ....[24]....
        /*04e0*/ 	.word	0x00001760
        /*04e4*/ 	.word	0x000000ff
        /*04e8*/ 	.word	0x00016830
        /*04ec*/ 	.short	0x010a
        /*04ee*/ 	.byte	0x26
	.zero		1


	//   ....[25]....
        /*04f0*/ 	.word	0x00001d30
        /*04f4*/ 	.word	0x00000004
        /*04f8*/ 	.word	0x00000000
        /*04fc*/ 	.short	0x0101
        /*04fe*/ 	.byte	0x3f
	.zero		1


	//   ....[26]....
        /*0500*/ 	.word	0x00004b30
        /*0504*/ 	.word	0x000000ff
        /*0508*/ 	.word	0x00016830
        /*050c*/ 	.short	0x010a
        /*050e*/ 	.byte	0x0a
	.zero		1


	//   ....[27]....
        /*0510*/ 	.word	0x00004b70
        /*0514*/ 	.word	0x000000ff
        /*0518*/ 	.word	0x00016830
        /*051c*/ 	.short	0x010a
        /*051e*/ 	.byte	0x0a
	.zero		1


	//   ....[28]....
        /*0520*/ 	.word	0x00004d70
        /*0524*/ 	.word	0x000000ff
        /*0528*/ 	.word	0x00016850
        /*052c*/ 	.short	0x010a
        /*052e*/ 	.byte	0x0a
	.zero		1


	//   ....[29]....
        /*0530*/ 	.word	0x00004db0
        /*0534*/ 	.word	0x000000ff
        /*0538*/ 	.word	0x00016850
        /*053c*/ 	.short	0x010a
        /*053e*/ 	.byte	0x0a
	.zero		1


	//   ....[30]....
        /*0540*/ 	.word	0x000051f0
        /*0544*/ 	.word	0x0000000f
        /*0548*/ 	.word	0x00000000
        /*054c*/ 	.short	0x0101
        /*054e*/ 	.byte	0x3f
	.zero		1


	//   ....[31]....
        /*0550*/ 	.word	0x00006f30
        /*0554*/ 	.word	0x0000002e
        /*0558*/ 	.word	0x00000000
        /*055c*/ 	.short	0x0101
        /*055e*/ 	.byte	0x3f
	.zero		1


	//   ....[32]....
        /*0560*/ 	.word	0x00007bb0
        /*0564*/ 	.word	0x000000ff
        /*0568*/ 	.word	0x00016830
        /*056c*/ 	.short	0x010a
        /*056e*/ 	.byte	0x0a
	.zero		1


	//   ....[33]....
        /*0570*/ 	.word	0x00007bf0
        /*0574*/ 	.word	0x000000ff
        /*0578*/ 	.word	0x00016830
        /*057c*/ 	.short	0x010a
        /*057e*/ 	.byte	0x0a
	.zero		1


	//   ....[34]....
        /*0580*/ 	.word	0x00007df0
        /*0584*/ 	.word	0x000000ff
        /*0588*/ 	.word	0x00016850
        /*058c*/ 	.short	0x010a
        /*058e*/ 	.byte	0x0a
	.zero		1


	//   ....[35]....
        /*0590*/ 	.word	0x00007e30
        /*0594*/ 	.word	0x000000ff
        /*0598*/ 	.word	0x00016850
        /*059c*/ 	.short	0x010a
        /*059e*/ 	.byte	0x0a
	.zero		1


	//   ....[36]....
        /*05a0*/ 	.word	0x000090e0
        /*05a4*/ 	.word	0x0000001f
        /*05a8*/ 	.word	0x00000000
        /*05ac*/ 	.short	0x0101
        /*05ae*/ 	.byte	0x3f
	.zero		1


	//   ....[37]....
        /*05b0*/ 	.word	0x00009290
        /*05b4*/ 	.word	0x0000001f
        /*05b8*/ 	.word	0x00000000
        /*05bc*/ 	.short	0x0101
        /*05be*/ 	.byte	0x3f
	.zero		1


	//   ....[38]....
        /*05c0*/ 	.word	0x00009900
        /*05c4*/ 	.word	0x000000ff
        /*05c8*/ 	.word	0x00016830
        /*05cc*/ 	.short	0x010a
        /*05ce*/ 	.byte	0x0a
	.zero		1


	//   ....[39]....
        /*05d0*/ 	.word	0x00009940
        /*05d4*/ 	.word	0x000000ff
        /*05d8*/ 	.word	0x00016830
        /*05dc*/ 	.short	0x010a
        /*05de*/ 	.byte	0x0a
	.zero		1


	//   ....[40]....
        /*05e0*/ 	.word	0x00009b30
        /*05e4*/ 	.word	0x000000ff
        /*05e8*/ 	.word	0x00016850
        /*05ec*/ 	.short	0x010a
        /*05ee*/ 	.byte	0x0a
	.zero		1


	//   ....[41]....
        /*05f0*/ 	.word	0x00009b70
        /*05f4*/ 	.word	0x000000ff
        /*05f8*/ 	.word	0x00016850
        /*05fc*/ 	.short	0x010a
        /*05fe*/ 	.byte	0x0a
	.zero		1


	//   ....[42]....
        /*0600*/ 	.word	0x00009f70
        /*0604*/ 	.word	0x0000000f
        /*0608*/ 	.word	0x00000000
        /*060c*/ 	.short	0x0101
        /*060e*/ 	.byte	0x3f
	.zero		1


	//   ....[43]....
        /*0610*/ 	.word	0x0000bc30
        /*0614*/ 	.word	0x0000002e
        /*0618*/ 	.word	0x00000000
        /*061c*/ 	.short	0x0101
        /*061e*/ 	.byte	0x3f
	.zero		1


	//   ....[44]....
        /*0620*/ 	.word	0x0000c570
        /*0624*/ 	.word	0x000000ff
        /*0628*/ 	.word	0x00016850
        /*062c*/ 	.short	0x010a
        /*062e*/ 	.byte	0x07
	.zero		1


	//   ....[45]....
        /*0630*/ 	.word	0x0000c5b0
        /*0634*/ 	.word	0x000000ff
        /*0638*/ 	.word	0x00016850
        /*063c*/ 	.short	0x010a
        /*063e*/ 	.byte	0x07
	.zero		1


	//   ....[46]....
        /*0640*/ 	.word	0x0000cac0
        /*0644*/ 	.word	0x0000000d
        /*0648*/ 	.word	0x00000000
        /*064c*/ 	.short	0x0101
        /*064e*/ 	.byte	0x3f
	.zero		1


	//   ....[47]....
        /*0650*/ 	.word	0x0000d570
        /*0654*/ 	.word	0x000000ff
        /*0658*/ 	.word	0x00000000
        /*065c*/ 	.short	0x0101
        /*065e*/ 	.byte	0x04
	.zero		1


	//   ....[48]....
        /*0660*/ 	.word	0x0000f0b0
        /*0664*/ 	.word	0x000000ff
        /*0668*/ 	.word	0x00016840
        /*066c*/ 	.short	0x010a
        /*066e*/ 	.byte	0x26
	.zero		1


	//   ....[49]....
        /*0670*/ 	.word	0x0000feb0
        /*0674*/ 	.word	0x000000ff
        /*0678*/ 	.word	0x00016800
        /*067c*/ 	.short	0x0107
        /*067e*/ 	.byte	0x26
	.zero		1


	//   ....[50]....
        /*0680*/ 	.word	0x0000fef0
        /*0684*/ 	.word	0x000000ff
        /*0688*/ 	.word	0x00016800
        /*068c*/ 	.short	0x0101
        /*068e*/ 	.byte	0x26
	.zero		1


	//   ....[51]....
        /*0690*/ 	.word	0x0000ff20
        /*0694*/ 	.word	0x000000ff
        /*0698*/ 	.word	0x00016820
        /*069c*/ 	.short	0x010a
        /*069e*/ 	.byte	0x26
	.zero		1


	//   ....[52]....
        /*06a0*/ 	.word	0x000102b0
        /*06a4*/ 	.word	0x000000ff
        /*06a8*/ 	.word	0x00016848
        /*06ac*/ 	.short	0x010a
        /*06ae*/ 	.byte	0x26
	.zero		1


	//   ....[53]....
        /*06b0*/ 	.word	0x000104a0
        /*06b4*/ 	.word	0x000000ff
        /*06b8*/ 	.word	0x00016860
        /*06bc*/ 	.short	0x010a
        /*06be*/ 	.byte	0x26
	.zero		1


	//   ....[54]....
        /*06c0*/ 	.word	0x00010880
        /*06c4*/ 	.word	0x000000ff
        /*06c8*/ 	.word	0x00016840
        /*06cc*/ 	.short	0x010a
        /*06ce*/ 	.byte	0x26
	.zero		1


	//   ....[55]....
        /*06d0*/ 	.word	0x00010aa0
        /*06d4*/ 	.word	0x000000ff
        /*06d8*/ 	.word	0x00016868
        /*06dc*/ 	.short	0x010a
        /*06de*/ 	.byte	0x26
	.zero		1


	//   ....[56]....
        /*06e0*/ 	.word	0x00010ec0
        /*06e4*/ 	.word	0x000000ff
        /*06e8*/ 	.word	0x00016848
        /*06ec*/ 	.short	0x010a
        /*06ee*/ 	.byte	0x26
	.zero		1


	//   ....[57]....
        /*06f0*/ 	.word	0x000110c0
        /*06f4*/ 	.word	0x000000ff
        /*06f8*/ 	.word	0x00016860
        /*06fc*/ 	.short	0x010a
        /*06fe*/ 	.byte	0x26
	.zero		1


	//   ....[58]....
        /*0700*/ 	.word	0x00011360
        /*0704*/ 	.word	0x00000004
        /*0708*/ 	.word	0x00016860
        /*070c*/ 	.short	0x010a
        /*070e*/ 	.byte	0x3f
	.zero		1


	//   ....[59]....
        /*0710*/ 	.word	0x00011610
        /*0714*/ 	.word	0x00000007
        /*0718*/ 	.word	0x00016820
        /*071c*/ 	.short	0x010a
        /*071e*/ 	.byte	0x3f
	.zero		1


	//   ....[60]....
        /*0720*/ 	.word	0x00011760
        /*0724*/ 	.word	0x00000006
        /*0728*/ 	.word	0x00000000
        /*072c*/ 	.short	0x010a
        /*072e*/ 	.byte	0x3f
	.zero		1


	//   ....[61]....
        /*0730*/ 	.word	0x000117d0
        /*0734*/ 	.word	0x00000003
        /*0738*/ 	.word	0x00000000
        /*073c*/ 	.short	0x010a
        /*073e*/ 	.byte	0x3f
	.zero		1


	//   ....[62]....
        /*0740*/ 	.word	0x00011830
        /*0744*/ 	.word	0x00000000
        /*0748*/ 	.word	0x00000000
        /*074c*/ 	.short	0x010a
        /*074e*/ 	.byte	0x3f
	.zero		1


	//   ....[63]....
        /*0750*/ 	.word	0x00011860
        /*0754*/ 	.word	0x00000003
        /*0758*/ 	.word	0x00000000
        /*075c*/ 	.short	0x010a
        /*075e*/ 	.byte	0x3f
	.zero		1


	//   ....[64]....
        /*0760*/ 	.word	0x000118d0
        /*0764*/ 	.word	0x00000003
        /*0768*/ 	.word	0x00016800
        /*076c*/ 	.short	0x010a
        /*076e*/ 	.byte	0x3f
	.zero		1


	//   ....[65]....
        /*0770*/ 	.word	0x00011930
        /*0774*/ 	.word	0x00000003
        /*0778*/ 	.word	0x00016830
        /*077c*/ 	.short	0x010a
        /*077e*/ 	.byte	0x3f
	.zero		1


	//   ....[66]....
        /*0780*/ 	.word	0x00011990
        /*0784*/ 	.word	0x00000008
        /*0788*/ 	.word	0x00016830
        /*078c*/ 	.short	0x010a
        /*078e*/ 	.byte	0x3f
	.zero		1


	//   ....[67]....
        /*0790*/ 	.word	0x000119f0
        /*0794*/ 	.word	0x00000008
        /*0798*/ 	.word	0x00016850
        /*079c*/ 	.short	0x010a
        /*079e*/ 	.byte	0x3f
	.zero		1


	//   ....[68]....
        /*07a0*/ 	.word	0x00011a50
        /*07a4*/ 	.word	0x00000007
        /*07a8*/ 	.word	0x00016830
        /*07ac*/ 	.short	0x010a
        /*07ae*/ 	.byte	0x3f
	.zero		1


	//   ....[69]....
        /*07b0*/ 	.word	0x00011ab0
        /*07b4*/ 	.word	0x00000007
        /*07b8*/ 	.word	0x00016850
        /*07bc*/ 	.short	0x010a
        /*07be*/ 	.byte	0x3f
	.zero		1


	//   ....[70]....
        /*07c0*/ 	.word	0x00011b10
        /*07c4*/ 	.word	0x00000007
        /*07c8*/ 	.word	0x00016830
        /*07cc*/ 	.short	0x010a
        /*07ce*/ 	.byte	0x3f
	.zero		1


	//   ....[71]....
        /*07d0*/ 	.word	0x00011b70
        /*07d4*/ 	.word	0x00000007
        /*07d8*/ 	.word	0x00016850
        /*07dc*/ 	.short	0x010a
        /*07de*/ 	.byte	0x3f
	.zero		1


	//   ....[72]....
        /*07e0*/ 	.word	0x00011bd0
        /*07e4*/ 	.word	0x00000003
        /*07e8*/ 	.word	0x00016850
        /*07ec*/ 	.short	0x010a
        /*07ee*/ 	.byte	0x3f
	.zero		1


	//   ....[73]....
        /*07f0*/ 	.word	0x00011d30
        /*07f4*/ 	.word	0x00000003
        /*07f8*/ 	.word	0x00016840
        /*07fc*/ 	.short	0x010a
        /*07fe*/ 	.byte	0x3f
	.zero		1


	//   ....[74]....
        /*0800*/ 	.word	0x00012bf0
        /*0804*/ 	.word	0x00000005
        /*0808*/ 	.word	0x00016820
        /*080c*/ 	.short	0x010a
        /*080e*/ 	.byte	0x3f
	.zero		1


	//   ....[75]....
        /*0810*/ 	.word	0x00012c50
        /*0814*/ 	.word	0x00000005
        /*0818*/ 	.word	0x00016848
        /*081c*/ 	.short	0x010a
        /*081e*/ 	.byte	0x3f
	.zero		1


	//   ....[76]....
        /*0820*/ 	.word	0x00012cb0
        /*0824*/ 	.word	0x00000005
        /*0828*/ 	.word	0x00016860
        /*082c*/ 	.short	0x010a
        /*082e*/ 	.byte	0x3f
	.zero		1


	//   ....[77]....
        /*0830*/ 	.word	0x00012d10
        /*0834*/ 	.word	0x00000005
        /*0838*/ 	.word	0x00016840
        /*083c*/ 	.short	0x010a
        /*083e*/ 	.byte	0x3f
	.zero		1


	//   ....[78]....
        /*0840*/ 	.word	0x00012d70
        /*0844*/ 	.word	0x00000005
        /*0848*/ 	.word	0x00016868
        /*084c*/ 	.short	0x010a
        /*084e*/ 	.byte	0x3f
	.zero		1


	//   ....[79]....
        /*0850*/ 	.word	0x00012dd0
        /*0854*/ 	.word	0x00000004
        /*0858*/ 	.word	0x00016848
        /*085c*/ 	.short	0x010a
        /*085e*/ 	.byte	0x3f
	.zero		1


	//   ....[80]....
        /*0860*/ 	.word	0x00012e30
        /*0864*/ 	.word	0x00000004
        /*0868*/ 	.word	0x00016860
        /*086c*/ 	.short	0x010a
        /*086e*/ 	.byte	0x3f
	.zero		1


	//   ....[81]....
        /*0870*/ 	.word	0x00012e80
        /*0874*/ 	.word	0x00000004
        /*0878*/ 	.word	0x00016860
        /*087c*/ 	.short	0x010a
        /*087e*/ 	.byte	0x3f
	.zero		1


	//   ....[82]....
        /*0880*/ 	.word	0x00012ed0
        /*0884*/ 	.word	0x00000007
        /*0888*/ 	.word	0x00016820
        /*088c*/ 	.short	0x010a
        /*088e*/ 	.byte	0x3f
	.zero		1


	//   ....[83]....
        /*0890*/ 	.word	0x00013040
        /*0894*/ 	.word	0x00000006
        /*0898*/ 	.word	0x00000000
        /*089c*/ 	.short	0x010a
        /*089e*/ 	.byte	0x3f
	.zero		1


	//   ....[84]....
        /*08a0*/ 	.word	0x00013090
        /*08a4*/ 	.word	0x00000003
        /*08a8*/ 	.word	0x00000000
        /*08ac*/ 	.short	0x010a
        /*08ae*/ 	.byte	0x3f
	.zero		1


	//   ....[85]....
        /*08b0*/ 	.word	0x000130e0
        /*08b4*/ 	.word	0x00000000
        /*08b8*/ 	.word	0x00000000
        /*08bc*/ 	.short	0x010a
        /*08be*/ 	.byte	0x3f
	.zero		1


	//----- nvinfo : EIATTR_NUM_MBARRIERS
	.align		4
.L_1481:
        /*08c0*/ 	.byte	0x03, 0x38
        /*08c2*/ 	.short	0x0016


	//----- nvinfo : EIATTR_EXIT_INSTR_OFFSETS
	.align		4
        /*08c4*/ 	.byte	0x04, 0x1c
        /*08c6*/ 	.short	(.L_1483 - .L_1482)


	//   ....[0]....
.L_1482:
        /*08c8*/ 	.word	0x000118b0


	//----- nvinfo : EIATTR_MAX_THREADS
	.align		4
.L_1483:
        /*08cc*/ 	.byte	0x04, 0x05
        /*08ce*/ 	.short	(.L_1485 - .L_1484)
.L_1484:
        /*08d0*/ 	.word	0x00000200
        /*08d4*/ 	.word	0x00000001
        /*08d8*/ 	.word	0x00000001


	//----- nvinfo : EIATTR_CRS_STACK_SIZE
	.align		4
.L_1485:
        /*08dc*/ 	.byte	0x04, 0x1e
        /*08de*/ 	.short	(.L_1487 - .L_1486)
.L_1486:
        /*08e0*/ 	.word	0x00000000


	//----- nvinfo : EIATTR_CBANK_PARAM_SIZE
	.align		4
.L_1487:
        /*08e4*/ 	.byte	0x03, 0x19
        /*08e6*/ 	.short	0x0a70


	//----- nvinfo : EIATTR_PARAM_CBANK
	.align		4
        /*08e8*/ 	.byte	0x04, 0x0a
        /*08ea*/ 	.short	(.L_1489 - .L_1488)
	.align		4
.L_1488:
        /*08ec*/ 	.word	index@(.nv.constant0._ZN7cutlass13device_kernelIN5flash11enable_sm90INS1_16FlashAttnFwdSm90INS1_25CollectiveMainloopFwdSm90ILi2EN4cute5tupleIJNS5_1CILi1EEES8_S8_EEENS6_IJNS7_ILi192EEENS7_ILi128EEENS7_ILi64EEEEEELi64ENS_10bfloat16_tEfNS_4arch4Sm90ELb0ELb1ELb0ELb0ELb0ELb0ELb0ELb1ELb1ELb1ELb1ELb0EEENS1_21CollectiveEpilogueFwdINS6_IJSA_SC_SB_EEES9_SE_SG_Li384ELb0ELb1ELb1ELb0EEENS1_19SingleTileSchedulerILb0ELb1ELb1ELi192EEEEEEEEEvNT_6ParamsE)
        /*08f0*/ 	.short	0x0210
        /*08f2*/ 	.short	0x0a70


	//----- nvinfo : EIATTR_SW_WAR
	.align		4
.L_1489:
        /*08f4*/ 	.byte	0x04, 0x36
        /*08f6*/ 	.short	(.L_1491 - .L_1490)
.L_1490:
        /*08f8*/ 	.word	0x00000008
.L_1491:


//--------------------- .nv.info._ZN7cutlass13device_kernelIN5flash11enable_sm90INS1_16FlashAttnFwdSm90INS1_25CollectiveMainloopFwdSm90ILi2EN4cute5tupleIJNS5_1CILi1EEES8_S8_EEENS6_IJNS7_ILi192EEENS7_ILi128EEENS7_ILi64EEEEEELi64ENS_10bfloat16_tEfNS_4arch4Sm90ELb0ELb1ELb0ELb1ELb0ELb0ELb0ELb1ELb1ELb1ELb1ELb0EEENS1_21CollectiveEpilogueFwdINS6_IJSA_SC_SB_EEES9_SE_SG_Li384ELb1ELb1ELb1ELb0EEENS1_36VarlenDynamicPersistentTileSchedulerILi192ELi128ELi384ELi128ELb1ELb1ELb1ELb1ELb0ELb1EEEEEEEEEvNT_6ParamsE --------------------------
	.section	.nv.info._ZN7cutlass13device_kernelIN5flash11enable_sm90INS1_16FlashAttnFwdSm90INS1_25CollectiveMainloopFwdSm90ILi2EN4cute5tupleIJNS5_1CILi1EEES8_S8_EEENS6_IJNS7_ILi192EEENS7_ILi128EEENS7_ILi64EEEEEELi64ENS_10bfloat16_tEfNS_4arch4Sm90ELb0ELb1ELb0ELb1ELb0ELb0ELb0ELb1ELb1ELb1ELb1ELb0EEENS1_21CollectiveEpilogueFwdINS6_IJSA_SC_SB_EEES9_SE_SG_Li384ELb1ELb1ELb1ELb0EEENS1_36VarlenDynamicPersistentTileSchedulerILi192ELi128ELi384ELi128ELb1ELb1ELb1ELb1ELb0ELb1EEEEEEEEEvNT_6ParamsE,"",@"SHT_CUDA_INFO"
	.sectionflags	@""
	.align	4


	//----- nvinfo : EIATTR_CUDA_API_VERSION
	.align		4
        /*0000*/ 	.byte	0x04, 0x37
        /*0002*/ 	.short	(.L_1493 - .L_1492)
.L_1492:
        /*0004*/ 	.word	0x00000082


	//----- nvinfo : EIATTR_KPARAM_INFO
	.align		4
.L_1493:
        /*0008*/ 	.byte	0x04, 0x17
        /*000a*/ 	.short	(.L_1495 - .L_1494)
.L_1494:
        /*000c*/ 	.word	0x00000000
        /*0010*/ 	.short	0x0000
        /*0012*/ 	.short	0x0070
        /*0014*/ 	.byte	0x00, 0xf0, 0x01, 0x2a


	//----- nvinfo : EIATTR_SPARSE_MMA_MASK
	.align		4
.L_1495:
        /*0018*/ 	.byte	0x03, 0x50
        /*001a*/ 	.short	0x0000


	//----- nvinfo : EIATTR_MAXREG_COUNT
	.align		4
        /*001c*/ 	.byte	0x03, 0x1b
        /*001e*/ 	.short	0x0080


	//----- nvinfo : EIATTR_NUM_BARRIERS
	.align		4
        /*0020*/ 	.byte	0x02, 0x4c
        /*0022*/ 	.byte	0x10
	.zero		1


	//----- nvinfo : EIATTR_EXTERNS
	.align		4
        /*0024*/ 	.byte	0x04, 0x0f
        /*0026*/ 	.short	(.L_1497 - .L_1496)


	//   ....[0]....
	.align		4
.L_1496:
        /*0028*/ 	.word	index@(__assertfail)


	//----- nvinfo : EIATTR_ANNOTATIONS
	.align		4
.L_1497:
        /*002c*/ 	.byte	0x04, 0x55
        /*002e*/ 	.short	(.L_1499 - .L_1498)


	//   ....[0]....
.L_1498:
        /* <DEDUP_REMOVED lines=29> */


	//----- nvinfo : EIATTR_MERCURY_ISA_VERSION
	.align		4
.L_1499:
        /*01e8*/ 	.byte	0x03, 0x5f
        /*01ea*/ 	.short	0x0101


	//----- nvinfo : EIATTR_UNUSED_LOAD_BYTE_OFFSET
	.align		4
        /*01ec*/ 	.byte	0x04, 0x44
        /*01ee*/ 	.short	(.L_1501 - .L_1500)


	//   ....[0]....
.L_1500:
        /*01f0*/ 	.word	0x00000a40
        /*01f4*/ 	.word	0x0000fff0


	//   ....[1]....
        /*01f8*/ 	.word	0x0000d3f0
        /*01fc*/ 	.word	0x0000fff0


	//----- nvinfo : EIATTR_INT_WARP_WIDE_INSTR_OFFSETS
	.align		4
.L_1501:
        /*0200*/ 	.byte	0x04, 0x31
        /*0202*/ 	.short	(.L_1503 - .L_1502)


	//   ....[0]....
.L_1502:
        /*0204*/ 	.word	0x00000130


	//   ....[1]....
        /*0208*/ 	.word	0x00000170


	//   ....[2]....
        /*020c*/ 	.word	0x000001e0


	//   ....[3]....
        /*0210*/ 	.word	0x000114f0


	//   ....[4]....
        /*0214*/ 	.word	0x00011580


	//   ....[5]....
        /*0218*/ 	.word	0x000145d0


	//   ....[6]....
        /*021c*/ 	.word	0x00014660


	//----- nvinfo : EIATTR_COOP_GROUP_MASK_REGIDS
	.align		4
.L_1503:
        /*0220*/ 	.byte	0x04, 0x29
        /*0222*/ 	.short	(.L_1505 - .L_1504)


	//   ....[0]....
.L_1504:
        /*0224*/ 	.word	0xffffffff


	//   ....[1]....
        /*0228*/ 	.word	0xffffffff


	//   ....[2]....
        /*022c*/ 	.word	0xffffffff


	//   ....[3]....
        /*0230*/ 	.word	0xffffffff


	//   ....[4]....
        /*0234*/ 	.word	0xffffffff


	//   ....[5]....
        /*0238*/ 	.word	0xffffffff


	//   ....[6]....
        /*023c*/ 	.word	0xffffffff


	//   ....[7]....
        /*0240*/ 	.word	0xffffffff


	//   ....[8]....
        /*0244*/ 	.word	0xffffffff


	//   ....[9]....
        /*0248*/ 	.word	0xffffffff


	//   ....[10]....
        /*024c*/ 	.word	0xffffffff


	//   ....[11]....
        /*0250*/ 	.word	0xffffffff


	//   ....[12]....
        /*0254*/ 	.word	0xffffffff


	//   ....[13]....
        /*0258*/ 	.word	0xffffffff


	//   ....[14]....
        /*025c*/ 	.word	0xffffffff


	//   ....[15]....
        /*0260*/ 	.word	0xffffffff


	//   ....[16]....
        /*0264*/ 	.word	0xffffffff


	//   ....[17]....
        /*0268*/ 	.word	0xffffffff


	//   ....[18]....
        /*026c*/ 	.word	0xffffffff


	//   ....[19]....
        /*0270*/ 	.word	0xffffffff


	//   ....[20]....
        /*0274*/ 	.word	0xffffffff


	//   ....[21]....
        /*0278*/ 	.word	0xffffffff


	//   ....[22]....
        /*027c*/ 	.word	0xffffffff


	//   ....[23]....
        /*0280*/ 	.word	0xffffffff


	//   ....[24]....
        /*0284*/ 	.word	0xffffffff


	//   ....[25]....
        /*0288*/ 	.word	0xffffffff


	//   ....[26]....
        /*028c*/ 	.word	0xffffffff


	//   ....[27]....
        /*0290*/ 	.word	0xffffffff


	//   ....[28]....
        /*0294*/ 	.word	0xffffffff


	//   ....[29]....
        /*0298*/ 	.word	0xffffffff


	//   ....[30]....
        /*029c*/ 	.word	0xffffffff


	//   ....[31]....
        /*02a0*/ 	.word	0xffffffff


	//   ....[32]....
        /*02a4*/ 	.word	0xffffffff


	//   ....[33]....
        /*02a8*/ 	.word	0xffffffff


	//   ....[34]....
        /*02ac*/ 	.word	0xffffffff


	//   ....[35]....
        /*02b0*/ 	.word	0xffffffff


	//   ....[36]....
        /*02b4*/ 	.word	0xffffffff


	//   ....[37]....
        /*02b8*/ 	.word	0xffffffff


	//   ....[38]....
        /*02bc*/ 	.word	0xffffffff


	//   ....[39]....
        /*02c0*/ 	.word	0xffffffff


	//   ....[40]....
        /*02c4*/ 	.word	0xffffffff


	//   ....[41]....
        /*02c8*/ 	.word	0xffffffff


	//   ....[42]....
        /*02cc*/ 	.word	0xffffffff


	//   ....[43]....
        /*02d0*/ 	.word	0xffffffff


	//   ....[44]....
        /*02d4*/ 	.word	0xffffffff


	//   ....[45]....
        /*02d8*/ 	.word	0xffffffff


	//   ....[46]....
        /*02dc*/ 	.word	0xffffffff


	//   ....[47]....
        /*02e0*/ 	.word	0xffffffff


	//   ....[48]....
        /*02e4*/ 	.word	0xffffffff


	//   ....[49]....
        /*02e8*/ 	.word	0xffffffff


	//   ....[50]....
        /*02ec*/ 	.word	0xffffffff


	//   ....[51]....
        /*02f0*/ 	.word	0xffffffff


	//   ....[52]....
        /*02f4*/ 	.word	0xffffffff


	//   ....[53]....
        /*02f8*/ 	.word	0xffffffff


	//   ....[54]....
        /*02fc*/ 	.word	0xffffffff


	//   ....[55]....
        /*0300*/ 	.word	0xffffffff


	//   ....[56]....
        /*0304*/ 	.word	0xffffffff


	//   ....[57]....
        /*0308*/ 	.word	0xffffffff


	//   ....[58]....
        /*030c*/ 	.word	0xffffffff


	//   ....[59]....
        /*0310*/ 	.word	0xffffffff


	//   ....[60]....
        /*0314*/ 	.word	0xffffffff


	//   ....[61]....
        /*0318*/ 	.word	0xffffffff


	//   ....[62]....
        /*031c*/ 	.word	0xffffffff


	//   ....[63]....
        /*0320*/ 	.word	0xffffffff


	//   ....[64]....
        /*0324*/ 	.word	0xffffffff


	//   ....[65]....
        /*0328*/ 	.word	0xffffffff


	//   ....[66]....
        /*032c*/ 	.word	0xffffffff


	//   ....[67]....
        /*0330*/ 	.word	0xffffffff


	//   ....[68]....
        /*0334*/ 	.word	0xffffffff


	//   ....[69]....
        /*0338*/ 	.word	0xffffffff


	//   ....[70]....
        /*033c*/ 	.word	0xffffffff


	//   ....[71]....
        /*0340*/ 	.word	0xffffffff


	//   ....[72]....
        /*0344*/ 	.word	0xffffffff


	//   ....[73]....
        /*0348*/ 	.word	0xffffffff


	//   ....[74]....
        /*034c*/ 	.word	0xffffffff


	//   ....[75]....
        /*0350*/ 	.word	0xffffffff


	//   ....[76]....
        /*0354*/ 	.word	0xffffffff


	//   ....[77]....
        /*0358*/ 	.word	0xffffffff


	//   ....[78]....
        /*035c*/ 	.word	0xffffffff


	//   ....[79]....
        /*0360*/ 	.word	0xffffffff


	//   ....[80]....
        /*0364*/ 	.word	0xffffffff


	//   ....[81]....
        /*0368*/ 	.word	0xffffffff


	//   ....[82]....
        /*036c*/ 	.word	0xffffffff


	//   ....[83]....
        /*0370*/ 	.word	0xffffffff


	//   ....[84]....
        /*0374*/ 	.word	0xffffffff


	//   ....[85]....
        /*0378*/ 	.word	0xffffffff


	//   ....[86]....
        /*037c*/ 	.word	0xffffffff


	//   ....[87]....
        /*0380*/ 	.word	0xffffffff


	//   ....[88]....
        /*0384*/ 	.word	0xffffffff


	//   ....[89]....
        /*0388*/ 	.word	0xffffffff


	//   ....[90]....
        /*038c*/ 	.word	0xffffffff


	//   ....[91]....
        /*0390*/ 	.word	0xffffffff


	//   ....[92]....
        /*0394*/ 	.word	0xffffffff


	//   ....[93]....
        /*0398*/ 	.word	0xffffffff


	//   ....[94]....
        /*039c*/ 	.word	0xffffffff


	//   ....[95]....
        /*03a0*/ 	.word	0xffffffff


	//   ....[96]....
        /*03a4*/ 	.word	0xffffffff


	//   ....[97]....
        /*03a8*/ 	.word	0xffffffff


	//   ....[98]....
        /*03ac*/ 	.word	0xffffffff


	//   ....[99]....
        /*03b0*/ 	.word	0xffffffff


	//   ....[100]....
        /*03b4*/ 	.word	0xffffffff


	//   ....[101]....
        /*03b8*/ 	.word	0xffffffff


	//   ....[102]....
        /*03bc*/ 	.word	0xffffffff


	//   ....[103]....
        /*03c0*/ 	.word	0xffffffff


	//   ....[104]....
        /*03c4*/ 	.word	0xffffffff


	//   ....[105]....
        /*03c8*/ 	.word	0xffffffff


	//   ....[106]....
        /*03cc*/ 	.word	0xffffffff


	//   ....[107]....
        /*03d0*/ 	.word	0xffffffff


	//   ....[108]....
        /*03d4*/ 	.word	0xffffffff


	//   ....[109]....
        /*03d8*/ 	.word	0xffffffff


	//   ....[110]....
        /*03dc*/ 	.word	0xffffffff


	//   ....[111]....
        /*03e0*/ 	.word	0xffffffff


	//   ....[112]....
        /*03e4*/ 	.word	0xffffffff


	//   ....[113]....
        /*03e8*/ 	.word	0xffffffff


	//   ....[114]....
        /*03ec*/ 	.word	0xffffffff


	//   ....[115]....
        /*03f0*/ 	.word	0xffffffff


	//   ....[116]....
        /*03f4*/ 	.word	0xffffffff


	//   ....[117]....
        /*03f8*/ 	.word	0xffffffff


	//   ....[118]....
        /*03fc*/ 	.word	0xffffffff


	//   ....[119]....
        /*0400*/ 	.word	0x0500000f


	//   ....[120]....
        /*0404*/ 	.word	0x0500000f


	//   ....[121]....
        /*0408*/ 	.word	0x0500000f


	//   ....[122]....
        /*040c*/ 	.word	0x0500000f


	//   ....[123]....
        /*0410*/ 	.word	0x0500000f


	//   ....[124]....
        /*0414*/ 	.word	0x0500000f


	//   ....[125]....
        /*0418*/ 	.word	0x0500000f


	//   ....[126]....
        /*041c*/ 	.word	0x0500000f


	//   ....[127]....
        /*0420*/ 	.word	0x0500000f


	//   ....[128]....
        /*0424*/ 	.word	0x0500000f


	//   ....[129]....
        /*0428*/ 	.word	0x0500000f


	//   ....[130]....
        /*042c*/ 	.word	0x0500000f


	//   ....[131]....
        /*0430*/ 	.word	0x0500000f


	//   ....[132]....
        /*0434*/ 	.word	0x0500000f


	//   ....[133]....
        /*0438*/ 	.word	0x0500000f


	//   ....[134]....
        /*043c*/ 	.word	0x0500000f


	//   ....[135]....
        /*0440*/ 	.word	0x0500000f


	//   ....[136]....
        /*0444*/ 	.word	0x0500000f


	//   ....[137]....
        /*0448*/ 	.word	0x0500000f


	//   ....[138]....
        /*044c*/ 	.word	0x0500000f


	//   ....[139]....
        /*0450*/ 	.word	0x0500000f


	//   ....[140]....
        /*0454*/ 	.word	0x0500000f


	//   ....[141]....
        /*0458*/ 	.word	0x0500000f


	//   ....[142]....
        /*045c*/ 	.word	0x0500000f


	//   ....[143]....
        /*0460*/ 	.word	0x0500000f


	//   ....[144]....
        /*0464*/ 	.word	0x0500000f


	//   ....[145]....
        /*0468*/ 	.word	0x0500000f


	//   ....[146]....
        /*046c*/ 	.word	0x0500000f


	//   ....[147]....
        /*0470*/ 	.word	0x0500000f


	//   ....[148]....
        /*0474*/ 	.word	0x0500000f


	//   ....[149]....
        /*0478*/ 	.word	0x0500000f


	//   ....[150]....
        /*047c*/ 	.word	0x0500000f


	//   ....[151]....
        /*0480*/ 	.word	0x0500000f


	//   ....[152]....
        /*0484*/ 	.word	0x0500000f


	//   ....[153]....
        /*0488*/ 	.word	0x0500000f


	//   ....[154]....
        /*048c*/ 	.word	0x0500000f


	//   ....[155]....
        /*0490*/ 	.word	0x0500000f


	//   ....[156]....
        /*0494*/ 	.word	0x0500000f


	//   ....[157]....
        /*0498*/ 	.word	0x0500000f


	//   ....[158]....
        /*049c*/ 	.word	0x0500000f


	//   ....[159]....
        /*04a0*/ 	.word	0x0500000f


	//   ....[160]....
        /*04a4*/ 	.word	0x0500000f


	//   ....[161]....
        /*04a8*/ 	.word	0x0500000f


	//   ....[162]....
        /*04ac*/ 	.word	0x0500000f


	//----- nvinfo : EIATTR_COOP_GROUP_INSTR_OFFSETS
	.align		4
.L_1505:
        /*04b0*/ 	.byte	0x04, 0x28
        /*04b2*/ 	.short	(.L_1507 - .L_1506)


	//   ....[0]....
.L_1506:
        /*04b4*/ 	.word	0x00000070


	//   ....[1]....
        /*04b8*/ 	.word	0x00000140


	//   ....[2]....
        /*04bc*/ 	.word	0x00000190


	//   ....[3]....
        /*04c0*/ 	.word	0x000003c0


	//   ....[4]....
        /*04c4*/ 	.word	0x00000520


	//   ....[5]....
        /*04c8*/ 	.word	0x00000640


	//   ....[6]....
        /*04cc*/ 	.word	0x000007a0


	//   ....[7]....
        /*04d0*/ 	.word	0x00001d00


	//   ....[8]....
        /*04d4*/ 	.word	0x000022d0


	//   ....[9]....
        /*04d8*/ 	.word	0x000030f0


	//   ....[10]....
        /*04dc*/ 	.word	0x00003890


	//   ....[11]....
        /*04e0*/ 	.word	0x000039a0


	//   ....[12]....
        /*04e4*/ 	.word	0x00004290


	//   ....[13]....
        /*04e8*/ 	.word	0x000042f0


	//   ....[14]....
        /*04ec*/ 	.word	0x00005830


	//   ....[15]....
        /*04f0*/ 	.word	0x00005a80


	//   ....[16]....
        /*04f4*/ 	.word	0x00006660


	//   ....[17]....
        /*04f8*/ 	.word	0x00006760


	//   ....[18]....
        /*04fc*/ 	.word	0x00006f90


	//   ....[19]....
        /*0500*/ 	.word	0x00007000


	//   ....[20]....
        /*0504*/ 	.word	0x000087c0


	//   ....[21]....
        /*0508*/ 	.word	0x000087f0


	//   ....[22]....
        /*050c*/ 	.word	0x00008d00


	//   ....[23]....
        /*0510*/ 	.word	0x00008d70


	//   ....[24]....
        /*0514*/ 	.word	0x0000a5b0


	//   ....[25]....
        /*0518*/ 	.word	0x0000a7f0


	//   ....[26]....
        /*051c*/ 	.word	0x0000b3c0


	//   ....[27]....
        /*0520*/ 	.word	0x0000b4c0


	//   ....[28]....
        /*0524*/ 	.word	0x0000bcf0


	//   ....[29]....
        /*0528*/ 	.word	0x0000bd70


	//   ....[30]....
        /*052c*/ 	.word	0x0000ccb0


	//   ....[31]....
        /*0530*/ 	.word	0x0000ccf0


	//   ....[32]....
        /*0534*/ 	.word	0x0000ce10


	//   ....[33]....
        /*0538*/ 	.word	0x0000ce20


	//   ....[34]....
        /*053c*/ 	.word	0x0000dc90


	//   ....[35]....
        /*0540*/ 	.word	0x0000dca0


	//   ....[36]....
        /*0544*/ 	.word	0x0000dcb0


	//   ....[37]....
        /*0548*/ 	.word	0x0000dcf0


	//   ....[38]....
        /*054c*/ 	.word	0x0000e2a0


	//   ....[39]....
        /*0550*/ 	.word	0x0000e2e0


	//   ....[40]....
        /*0554*/ 	.word	0x0000e300


	//   ....[41]....
        /*0558*/ 	.word	0x0000e340


	//   ....[42]....
        /*055c*/ 	.word	0x0000e360


	//   ....[43]....
        /*0560*/ 	.word	0x0000e370


	//   ....[44]....
        /*0564*/ 	.word	0x0000e390


	//   ....[45]....
        /*0568*/ 	.word	0x0000e3b0


	//   ....[46]....
        /*056c*/ 	.word	0x0000e7d0


	//   ....[47]....
        /*0570*/ 	.word	0x0000e800


	//   ....[48]....
        /*0574*/ 	.word	0x0000ea50


	//   ....[49]....
        /*0578*/ 	.word	0x0000ea60


	//   ....[50]....
        /*057c*/ 	.word	0x0000f590


	//   ....[51]....
        /*0580*/ 	.word	0x0000f5c0


	//   ....[52]....
        /*0584*/ 	.word	0x0000f600


	//   ....[53]....
        /*0588*/ 	.word	0x0000f630


	//   ....[54]....
        /*058c*/ 	.word	0x0000f640


	//   ....[55]....
        /*0590*/ 	.word	0x0000f650


	//   ....[56]....
        /*0594*/ 	.word	0x0000f660


	//   ....[57]....
        /*0598*/ 	.word	0x0000f680


	//   ....[58]....
        /*059c*/ 	.word	0x0000f7f0


	//   ....[59]....
        /*05a0*/ 	.word	0x0000fa10


	//   ....[60]....
        /*05a4*/ 	.word	0x0000fa40


	//   ....[61]....
        /*05a8*/ 	.word	0x0000fa70


	//   ....[62]....
        /*05ac*/ 	.word	0x0000faa0


	//   ....[63]....
        /*05b0*/ 	.word	0x0000fad0


	//   ....[64]....
        /*05b4*/ 	.word	0x0000fb00


	//   ....[65]....
        /*05b8*/ 	.word	0x0000fc90


	//   ....[66]....
        /*05bc*/ 	.word	0x0000fcc0


	//   ....[67]....
        /*05c0*/ 	.word	0x0000fcf0


	//   ....[68]....
        /*05c4*/ 	.word	0x0000fd20


	//   ....[69]....
        /*05c8*/ 	.word	0x0000fd50


	//   ....[70]....
        /*05cc*/ 	.word	0x0000fd80


	//   ....[71]....
        /*05d0*/ 	.word	0x0000fe10


	//   ....[72]....
        /*05d4*/ 	.word	0x0000fe40


	//   ....[73]....
        /*05d8*/ 	.word	0x0000fe50


	//   ....[74]....
        /*05dc*/ 	.word	0x0000fe90


	//   ....[75]....
        /*05e0*/ 	.word	0x00011a70


	//   ....[76]....
        /*05e4*/ 	.word	0x00012610


	//   ....[77]....
        /*05e8*/ 	.word	0x00012630


	//   ....[78]....
        /*05ec*/ 	.word	0x000126d0


	//   ....[79]....
        /*05f0*/ 	.word	0x000126e0


	//   ....[80]....
        /*05f4*/ 	.word	0x00012750


	//   ....[81]....
        /*05f8*/ 	.word	0x00012760


	//   ....[82]....
        /*05fc*/ 	.word	0x000127d0


	//   ....[83]....
        /*0600*/ 	.word	0x000127e0


	//   ....[84]....
        /*0604*/ 	.word	0x00012850


	//   ....[85]....
        /*0608*/ 	.word	0x00012860


	//   ....[86]....
        /*060c*/ 	.word	0x000128d0


	//   ....[87]....
        /*0610*/ 	.word	0x000128e0


	//   ....[88]....
        /*0614*/ 	.word	0x00012950


	//   ....[89]....
        /*0618*/ 	.word	0x00012960


	//   ....[90]....
        /*061c*/ 	.word	0x00012970


	//   ....[91]....
        /*0620*/ 	.word	0x000129b0


	//   ....[92]....
        /*0624*/ 	.word	0x000129d0


	//   ....[93]....
        /*0628*/ 	.word	0x00012a20


	//   ....[94]....
        /*062c*/ 	.word	0x00012ae0


	//   ....[95]....
        /*0630*/ 	.word	0x00012af0


	//   ....[96]....
        /*0634*/ 	.word	0x00012b60


	//   ....[97]....
        /*0638*/ 	.word	0x00012b70


	//   ....[98]....
        /*063c*/ 	.word	0x00012bb0


	//   ....[99]....
        /*0640*/ 	.word	0x00012bd0


	//   ....[100]....
        /*0644*/ 	.word	0x00014b90


	//   ....[101]....
        /*0648*/ 	.word	0x00014ba0


	//   ....[102]....
        /*064c*/ 	.word	0x00014bf0


	//   ....[103]....
        /*0650*/ 	.word	0x00014c30


	//   ....[104]....
        /*0654*/ 	.word	0x00014c60


	//   ....[105]....
        /*0658*/ 	.word	0x00014c90


	//   ....[106]....
        /*065c*/ 	.word	0x00014cc0


	//   ....[107]....
        /*0660*/ 	.word	0x00014cf0


	//   ....[108]....
        /*0664*/ 	.word	0x00014e90


	//   ....[109]....
        /*0668*/ 	.word	0x00014ec0


	//   ....[110]....
        /*066c*/ 	.word	0x00014ef0


	//   ....[111]....
        /*0670*/ 	.word	0x00014f20


	//   ....[112]....
        /*0674*/ 	.word	0x00014f50


	//   ....[113]....
        /*0678*/ 	.word	0x00014f80


	//   ....[114]....
        /*067c*/ 	.word	0x00015040


	//   ....[115]....
        /*0680*/ 	.word	0x00015060


	//   ....[116]....
        /*0684*/ 	.word	0x00015080


	//   ....[117]....
        /*0688*/ 	.word	0x000150e0


	//   ....[118]....
        /*068c*/ 	.word	0x00015b00


	//   ....[119]....
        /*0690*/ 	.word	0x00016160


	//   ....[120]....
        /*0694*/ 	.word	0x00016340


	//   ....[121]....
        /*0698*/ 	.word	0x00016390


	//   ....[122]....
        /*069c*/ 	.word	0x000163f0


	//   ....[123]....
        /*06a0*/ 	.word	0x000164c0


	//   ....[124]....
        /*06a4*/ 	.word	0x00016520


	//   ....[125]....
        /*06a8*/ 	.word	0x00016600


	//   ....[126]....
        /*06ac*/ 	.word	0x00016660


	//   ....[127]....
        /*06b0*/ 	.word	0x00016740


	//   ....[128]....
        /*06b4*/ 	.word	0x000167a0


	//   ....[129]....
        /*06b8*/ 	.word	0x00016880


	//   ....[130]....
        /*06bc*/ 	.word	0x000168e0


	//   ....[131]....
        /*06c0*/ 	.word	0x000169c0


	//   ....[132]....
        /*06c4*/ 	.word	0x00016a20


	//   ....[133]....
        /*06c8*/ 	.word	0x00016b00


	//   ....[134]....
        /*06cc*/ 	.word	0x00016b60


	//   ....[135]....
        /*06d0*/ 	.word	0x00016c50


	//   ....[136]....
        /*06d4*/ 	.word	0x00016cc0


	//   ....[137]....
        /*06d8*/ 	.word	0x00016d90


	//   ....[138]....
        /*06dc*/ 	.word	0x00016df0


	//   ....[139]....
        /*06e0*/ 	.word	0x00016ee0


	//   ....[140]....
        /*06e4*/ 	.word	0x00016f40


	//   ....[141]....
        /*06e8*/ 	.word	0x00017010


	//   ....[142]....
        /*06ec*/ 	.word	0x00017070


	//   ....[143]....
        /*06f0*/ 	.word	0x00017130


	//   ....[144]....
        /*06f4*/ 	.word	0x00017450


	//   ....[145]....
        /*06f8*/ 	.word	0x000174f0


	//   ....[146]....
        /*06fc*/ 	.word	0x00017660


	//   ....[147]....
        /*0700*/ 	.word	0x000176d0


	//   ....[148]....
        /*0704*/ 	.word	0x00017740


	//   ....[149]....
        /*0708*/ 	.word	0x000177b0


	//   ....[150]....
        /*070c*/ 	.word	0x00017820


	//   ....[151]....
        /*0710*/ 	.word	0x000178a0


	//   ....[152]....
        /*0714*/ 	.word	0x00017920


	//   ....[153]....
        /*0718*/ 	.word	0x000179b0


	//   ....[154]....
        /*071c*/ 	.word	0x00017a20


	//   ....[155]....
        /*0720*/ 	.word	0x00017a90


	//   ....[156]....
        /*0724*/ 	.word	0x00017b00


	//   ....[157]....
        /*0728*/ 	.word	0x00017b80


	//   ....[158]....
        /*072c*/ 	.word	0x00017bf0


	//   ....[159]....
        /*0730*/ 	.word	0x00017c80


	//   ....[160]....
        /*0734*/ 	.word	0x00017ce0


	//   ....[161]....
        /*0738*/ 	.word	0x00017d70


	//   ....[162]....
        /*073c*/ 	.word	0x00017ea0


	//----- nvinfo : EIATTR_REG_RECONFIG
	.align		4
.L_1507:
        /*0740*/ 	.byte	0x01, 0x54
	.zero		2


	//----- nvinfo : EIATTR_SYSCALL_OFFSETS
	.align		4
        /*0744*/ 	.byte	0x04, 0x46
        /*0746*/ 	.short	(.L_1509 - .L_1508)


	//   ....[0]....
.L_1508:
        /*0748*/ 	.word	0x00001eb0


	//   ....[1]....
        /*074c*/ 	.word	0x000116e0


	//   ....[2]....
        /*0750*/ 	.word	0x00011830


	//   ....[3]....
        /*0754*/ 	.word	0x00011920


	//   ....[4]....
        /*0758*/ 	.word	0x00012120


	//----- nvinfo : EIATTR_MBARRIER_INSTR_OFFSETS
	.align		4
.L_1509:
        /*075c*/ 	.byte	0x04, 0x39
        /*075e*/ 	.short	(.L_1511 - .L_1510)


	//   ....[0]....
.L_1510:
        /*0760*/ 	.word	0x00000270
        /*0764*/ 	.word	0x000000ff
        /*0768*/ 	.word	0x00016800
        /*076c*/ 	.short	0x0100
        /*076e*/ 	.byte	0x08
	.zero		1


	//   ....[1]....
        /*0770*/ 	.word	0x00000280
        /*0774*/ 	.word	0x000000ff
        /*0778*/ 	.word	0x00016820
        /*077c*/ 	.short	0x0100
        /*077e*/ 	.byte	0x08
	.zero		1


	//   ....[2]....
        /*0780*/ 	.word	0x00000370
        /*0784*/ 	.word	0x000000ff
        /*0788*/ 	.word	0x00016830
        /*078c*/ 	.short	0x0100
        /*078e*/ 	.byte	0x08
	.zero		1


	//   ....[3]....
        /*0790*/ 	.word	0x00000380
        /*0794*/ 	.word	0x000000ff
        /*0798*/ 	.word	0x00016840
        /*079c*/ 	.short	0x0100
        /*079e*/ 	.byte	0x08
	.zero		1


	//   ....[4]....
        /*07a0*/ 	.word	0x00000390
        /*07a4*/ 	.word	0x000000ff
        /*07a8*/ 	.word	0x00016838
        /*07ac*/ 	.short	0x0100
        /*07ae*/ 	.byte	0x08
	.zero		1


	//   ....[5]....
        /*07b0*/ 	.word	0x000003a0
        /*07b4*/ 	.word	0x000000ff
        /*07b8*/ 	.word	0x00016848
        /*07bc*/ 	.short	0x0100
        /*07be*/ 	.byte	0x08
	.zero		1


	//   ....[6]....
        /*07c0*/ 	.word	0x000004d0
        /*07c4*/ 	.word	0x000000ff
        /*07c8*/ 	.word	0x00016850
        /*07cc*/ 	.short	0x0100
        /*07ce*/ 	.byte	0x08
	.zero		1


	//   ....[7]....
        /*07d0*/ 	.word	0x000004e0
        /*07d4*/ 	.word	0x000000ff
        /*07d8*/ 	.word	0x00016860
        /*07dc*/ 	.short	0x0100
        /*07de*/ 	.byte	0x08
	.zero		1


	//   ....[8]....
        /*07e0*/ 	.word	0x000004f0
        /*07e4*/ 	.word	0x000000ff
        /*07e8*/ 	.word	0x00016858
        /*07ec*/ 	.short	0x0100
        /*07ee*/ 	.byte	0x08
	.zero		1


	//   ....[9]....
        /*07f0*/ 	.word	0x00000500
        /*07f4*/ 	.word	0x000000ff
        /*07f8*/ 	.word	0x00016868
        /*07fc*/ 	.short	0x0100
        /*07fe*/ 	.byte	0x08
	.zero		1


	//   ....[10]....
        /*0800*/ 	.word	0x000005f0
        /*0804*/ 	.word	0x000000ff
        /*0808*/ 	.word	0x00016870
        /*080c*/ 	.short	0x0100
        /*080e*/ 	.byte	0x06
	.zero		1


	//   ....[11]....
        /*0810*/ 	.word	0x00000600
        /*0814*/ 	.word	0x000000ff
        /*0818*/ 	.word	0x00016880
        /*081c*/ 	.short	0x0100
        /*081e*/ 	.byte	0x06
	.zero		1


	//   ....[12]....
        /*0820*/ 	.word	0x00000610
        /*0824*/ 	.word	0x000000ff
        /*0828*/ 	.word	0x00016878
        /*082c*/ 	.short	0x0100
        /*082e*/ 	.byte	0x06
	.zero		1


	//   ....[13]....
        /*0830*/ 	.word	0x00000620
        /*0834*/ 	.word	0x000000ff
        /*0838*/ 	.word	0x00016888
        /*083c*/ 	.short	0x0100
        /*083e*/ 	.byte	0x06
	.zero		1


	//   ....[14]....
        /*0840*/ 	.word	0x00000750
        /*0844*/ 	.word	0x000000ff
        /*0848*/ 	.word	0x00016890
        /*084c*/ 	.short	0x0100
        /*084e*/ 	.byte	0x08
	.zero		1


	//   ....[15]....
        /*0850*/ 	.word	0x00000760
        /*0854*/ 	.word	0x000000ff
        /*0858*/ 	.word	0x000168a0
        /*085c*/ 	.short	0x0100
        /*085e*/ 	.byte	0x08
	.zero		1


	//   ....[16]....
        /*0860*/ 	.word	0x00000770
        /*0864*/ 	.word	0x000000ff
        /*0868*/ 	.word	0x00016898
        /*086c*/ 	.short	0x0100
        /*086e*/ 	.byte	0x08
	.zero		1


	//   ....[17]....
        /*0870*/ 	.word	0x00000780
        /*0874*/ 	.word	0x000000ff
        /*0878*/ 	.word	0x000168a8
        /*087c*/ 	.short	0x0100
        /*087e*/ 	.byte	0x08
	.zero		1


	//   ....[18]....
        /*0880*/ 	.word	0x000008b0
        /*0884*/ 	.word	0x000000ff
        /*0888*/ 	.word	0x000168b0
        /*088c*/ 	.short	0x0100
        /*088e*/ 	.byte	0x08
	.zero		1


	//   ....[19]....
        /*0890*/ 	.word	0x000008c0
        /*0894*/ 	.word	0x000000ff
        /*0898*/ 	.word	0x000168c0
        /*089c*/ 	.short	0x0100
        /*089e*/ 	.byte	0x08
	.zero		1


	//   ....[20]....
        /*08a0*/ 	.word	0x000008d0
        /*08a4*/ 	.word	0x000000ff
        /*08a8*/ 	.word	0x000168b8
        /*08ac*/ 	.short	0x0100
        /*08ae*/ 	.byte	0x08
	.zero		1


	//   ....[21]....
        /*08b0*/ 	.word	0x000008e0
        /*08b4*/ 	.word	0x000000ff
        /*08b8*/ 	.word	0x000168c8
        /*08bc*/ 	.short	0x0100
        /*08be*/ 	.byte	0x08
	.zero		1


	//   ....[22]....
        /*08c0*/ 	.word	0x00001f30
        /*08c4*/ 	.word	0x000000ff
        /*08c8*/ 	.word	0x00016800
        /*08cc*/ 	.short	0x010a
        /*08ce*/ 	.byte	0x2d
	.zero		1


	//   ....[23]....
        /*08d0*/ 	.word	0x00001fb0
        /*08d4*/ 	.word	0x00000003
        /*08d8*/ 	.word	0x00016830
        /*08dc*/ 	.short	0x010a
        /*08de*/ 	.byte	0x3f
	.zero		1


	//   ....[24]....
        /*08e0*/ 	.word	0x00002010
        /*08e4*/ 	.word	0x00000003
        /*08e8*/ 	.word	0x00016830
        /*08ec*/ 	.short	0x010a
        /*08ee*/ 	.byte	0x3f
	.zero		1


	//   ....[25]....
        /*08f0*/ 	.word	0x000023b0
        /*08f4*/ 	.word	0x00000000
        /*08f8*/ 	.word	0x00000000
        /*08fc*/ 	.short	0x0101
        /*08fe*/ 	.byte	0x3f
	.zero		1


	//   ....[26]....
        /*0900*/ 	.word	0x000051c0
        /*0904*/ 	.word	0x000000ff
        /*0908*/ 	.word	0x00016830
        /*090c*/ 	.short	0x010a
        /*090e*/ 	.byte	0x06
	.zero		1


	//   ....[27]....
        /*0910*/ 	.word	0x00005200
        /*0914*/ 	.word	0x000000ff
        /*0918*/ 	.word	0x00016830
        /*091c*/ 	.short	0x010a
        /*091e*/ 	.byte	0x06
	.zero		1


	//   ....[28]....
        /*0920*/ 	.word	0x00005400
        /*0924*/ 	.word	0x000000ff
        /*0928*/ 	.word	0x00016850
        /*092c*/ 	.short	0x010a
        /*092e*/ 	.byte	0x06
	.zero		1


	//   ....[29]....
        /*0930*/ 	.word	0x00005440
        /*0934*/ 	.word	0x000000ff
        /*0938*/ 	.word	0x00016850
        /*093c*/ 	.short	0x010a
        /*093e*/ 	.byte	0x06
	.zero		1


	//   ....[30]....
        /*0940*/ 	.word	0x00005880
        /*0944*/ 	.word	0x00000007
        /*0948*/ 	.word	0x00000000
        /*094c*/ 	.short	0x0101
        /*094e*/ 	.byte	0x3f
	.zero		1


	//   ....[31]....
        /*0950*/ 	.word	0x00007400
        /*0954*/ 	.word	0x00000005
        /*0958*/ 	.word	0x00000000
        /*095c*/ 	.short	0x0101
        /*095e*/ 	.byte	0x3f
	.zero		1


	//   ....[32]....
        /*0960*/ 	.word	0x00008220
        /*0964*/ 	.word	0x000000ff
        /*0968*/ 	.word	0x00016830
        /*096c*/ 	.short	0x010a
        /*096e*/ 	.byte	0x06
	.zero		1


	//   ....[33]....
        /*0970*/ 	.word	0x00008260
        /*0974*/ 	.word	0x000000ff
        /*0978*/ 	.word	0x00016830
        /*097c*/ 	.short	0x010a
        /*097e*/ 	.byte	0x06
	.zero		1


	//   ....[34]....
        /*0980*/ 	.word	0x00008460
        /*0984*/ 	.word	0x000000ff
        /*0988*/ 	.word	0x00016850
        /*098c*/ 	.short	0x010a
        /*098e*/ 	.byte	0x06
	.zero		1


	//   ....[35]....
        /*0990*/ 	.word	0x000084a0
        /*0994*/ 	.word	0x000000ff
        /*0998*/ 	.word	0x00016850
        /*099c*/ 	.short	0x010a
        /*099e*/ 	.byte	0x06
	.zero		1


	//   ....[36]....
        /*09a0*/ 	.word	0x00009500
        /*09a4*/ 	.word	0x0000001b
        /*09a8*/ 	.word	0x00000000
        /*09ac*/ 	.short	0x0101
        /*09ae*/ 	.byte	0x3f
	.zero		1


	//   ....[37]....
        /*09b0*/ 	.word	0x000097c0
        /*09b4*/ 	.word	0x0000001f
        /*09b8*/ 	.word	0x00000000
        /*09bc*/ 	.short	0x0101
        /*09be*/ 	.byte	0x3f
	.zero		1


	//   ....[38]....
        /*09c0*/ 	.word	0x00009f50
        /*09c4*/ 	.word	0x000000ff
        /*09c8*/ 	.word	0x00016830
        /*09cc*/ 	.short	0x010a
        /*09ce*/ 	.byte	0x06
	.zero		1


	//   ....[39]....
        /*09d0*/ 	.word	0x00009f90
        /*09d4*/ 	.word	0x000000ff
        /*09d8*/ 	.word	0x00016830
        /*09dc*/ 	.short	0x010a
        /*09de*/ 	.byte	0x06
	.zero		1


	//   ....[40]....
        /*09e0*/ 	.word	0x0000a190
        /*09e4*/ 	.word	0x000000ff
        /*09e8*/ 	.word	0x00016850
        /*09ec*/ 	.short	0x010a
        /*09ee*/ 	.byte	0x06
	.zero		1


	//   ....[41]....
        /*09f0*/ 	.word	0x0000a1d0
        /*09f4*/ 	.word	0x000000ff
        /*09f8*/ 	.word	0x00016850
        /*09fc*/ 	.short	0x010a
        /*09fe*/ 	.byte	0x06
	.zero		1


	//   ....[42]....
        /*0a00*/ 	.word	0x0000a640
        /*0a04*/ 	.word	0x00000002
        /*0a08*/ 	.word	0x00000000
        /*0a0c*/ 	.short	0x0101
        /*0a0e*/ 	.byte	0x3f
	.zero		1


	//   ....[43]....
        /*0a10*/ 	.word	0x0000c400
        /*0a14*/ 	.word	0x0000001b
        /*0a18*/ 	.word	0x00000000
        /*0a1c*/ 	.short	0x0101
        /*0a1e*/ 	.byte	0x3f
	.zero		1


	//   ....[44]....
        /*0a20*/ 	.word	0x0000cc20
        /*0a24*/ 	.word	0x000000ff
        /*0a28*/ 	.word	0x00016850
        /*0a2c*/ 	.short	0x010a
        /*0a2e*/ 	.byte	0x05
	.zero		1


	//   ....[45]....
        /*0a30*/ 	.word	0x0000cc60
        /*0a34*/ 	.word	0x000000ff
        /*0a38*/ 	.word	0x00016850
        /*0a3c*/ 	.short	0x010a
        /*0a3e*/ 	.byte	0x05
	.zero		1


	//   ....[46]....
        /*0a40*/ 	.word	0x0000d190
        /*0a44*/ 	.word	0x00000009
        /*0a48*/ 	.word	0x00000000
        /*0a4c*/ 	.short	0x0101
        /*0a4e*/ 	.byte	0x3f
	.zero		1


	//   ....[47]....
        /*0a50*/ 	.word	0x0000e160
        /*0a54*/ 	.word	0x00000000
        /*0a58*/ 	.word	0x00000000
        /*0a5c*/ 	.short	0x0101
        /*0a5e*/ 	.byte	0x3f
	.zero		1


	//   ....[48]....
        /*0a60*/ 	.word	0x0000e7f0
        /*0a64*/ 	.word	0x00000006
        /*0a68*/ 	.word	0x00000000
        /*0a6c*/ 	.short	0x0101
        /*0a6e*/ 	.byte	0x3f
	.zero		1


	//   ....[49]....
        /*0a70*/ 	.word	0x00011c90
        /*0a74*/ 	.word	0x00000000
        /*0a78*/ 	.word	0x00016840
        /*0a7c*/ 	.short	0x010a
        /*0a7e*/ 	.byte	0x3f
	.zero		1


	//   ....[50]....
        /*0a80*/ 	.word	0x00012c80
        /*0a84*/ 	.word	0x00000011
        /*0a88*/ 	.word	0x00016800
        /*0a8c*/ 	.short	0x0107
        /*0a8e*/ 	.byte	0x3f
	.zero		1


	//   ....[51]....
        /*0a90*/ 	.word	0x00012d70
        /*0a94*/ 	.word	0x00000011
        /*0a98*/ 	.word	0x00016800
        /*0a9c*/ 	.short	0x0101
        /*0a9e*/ 	.byte	0x3f
	.zero		1


	//   ....[52]....
        /*0aa0*/ 	.word	0x00012d90
        /*0aa4*/ 	.word	0x00000011
        /*0aa8*/ 	.word	0x00016820
        /*0aac*/ 	.short	0x010a
        /*0aae*/ 	.byte	0x3f
	.zero		1


	//   ....[53]....
        /*0ab0*/ 	.word	0x00013170
        /*0ab4*/ 	.word	0x00000002
        /*0ab8*/ 	.word	0x00016840
        /*0abc*/ 	.short	0x010a
        /*0abe*/ 	.byte	0x3f
	.zero		1


	//   ....[54]....
        /*0ac0*/ 	.word	0x000133f0
        /*0ac4*/ 	.word	0x00000003
        /*0ac8*/ 	.word	0x00000060
        /*0acc*/ 	.short	0x010a
        /*0ace*/ 	.byte	0x3f
	.zero		1


	//   ....[55]....
        /*0ad0*/ 	.word	0x00013930
        /*0ad4*/ 	.word	0x00000002
        /*0ad8*/ 	.word	0x00016840
        /*0adc*/ 	.short	0x010a
        /*0ade*/ 	.byte	0x3f
	.zero		1


	//   ....[56]....
        /*0ae0*/ 	.word	0x00013bb0
        /*0ae4*/ 	.word	0x0000000a
        /*0ae8*/ 	.word	0x00000060
        /*0aec*/ 	.short	0x010a
        /*0aee*/ 	.byte	0x3f
	.zero		1


	//   ....[57]....
        /*0af0*/ 	.word	0x00014040
        /*0af4*/ 	.word	0x00000002
        /*0af8*/ 	.word	0x00016840
        /*0afc*/ 	.short	0x010a
        /*0afe*/ 	.byte	0x3f
	.zero		1


	//   ....[58]....
        /*0b00*/ 	.word	0x000142d0
        /*0b04*/ 	.word	0x00000007
        /*0b08*/ 	.word	0x00000060
        /*0b0c*/ 	.short	0x010a
        /*0b0e*/ 	.byte	0x3f
	.zero		1


	//   ....[59]....
        /*0b10*/ 	.word	0x00014710
        /*0b14*/ 	.word	0x00000003
        /*0b18*/ 	.word	0x00016860
        /*0b1c*/ 	.short	0x010a
        /*0b1e*/ 	.byte	0x3f
	.zero		1


	//   ....[60]....
        /*0b20*/ 	.word	0x00015a80
        /*0b24*/ 	.word	0x00000009
        /*0b28*/ 	.word	0x00016820
        /*0b2c*/ 	.short	0x010a
        /*0b2e*/ 	.byte	0x3f
	.zero		1


	//   ....[61]....
        /*0b30*/ 	.word	0x00015c20
        /*0b34*/ 	.word	0x00000007
        /*0b38*/ 	.word	0x00000000
        /*0b3c*/ 	.short	0x010a
        /*0b3e*/ 	.byte	0x3f
	.zero		1


	//   ....[62]....
        /*0b40*/ 	.word	0x00015c90
        /*0b44*/ 	.word	0x00000003
        /*0b48*/ 	.word	0x00000000
        /*0b4c*/ 	.short	0x010a
        /*0b4e*/ 	.byte	0x3f
	.zero		1


	//   ....[63]....
        /*0b50*/ 	.word	0x00015cf0
        /*0b54*/ 	.word	0x00000005
        /*0b58*/ 	.word	0x00000000
        /*0b5c*/ 	.short	0x010a
        /*0b5e*/ 	.byte	0x3f
	.zero		1


	//   ....[64]....
        /*0b60*/ 	.word	0x00015d20
        /*0b64*/ 	.word	0x00000003
        /*0b68*/ 	.word	0x00000000
        /*0b6c*/ 	.short	0x010a
        /*0b6e*/ 	.byte	0x3f
	.zero		1


	//   ....[65]....
        /*0b70*/ 	.word	0x00015d90
        /*0b74*/ 	.word	0x00000003
        /*0b78*/ 	.word	0x00016800
        /*0b7c*/ 	.short	0x010a
        /*0b7e*/ 	.byte	0x3f
	.zero		1


	//   ....[66]....
        /*0b80*/ 	.word	0x00015de0
        /*0b84*/ 	.word	0x00000003
        /*0b88*/ 	.word	0x00016830
        /*0b8c*/ 	.short	0x010a
        /*0b8e*/ 	.byte	0x3f
	.zero		1


	//   ....[67]....
        /*0b90*/ 	.word	0x00015e40
        /*0b94*/ 	.word	0x00000007
        /*0b98*/ 	.word	0x00016830
        /*0b9c*/ 	.short	0x010a
        /*0b9e*/ 	.byte	0x3f
	.zero		1


	//   ....[68]....
        /*0ba0*/ 	.word	0x00015ea0
        /*0ba4*/ 	.word	0x00000007
        /*0ba8*/ 	.word	0x00016850
        /*0bac*/ 	.short	0x010a
        /*0bae*/ 	.byte	0x3f
	.zero		1


	//   ....[69]....
        /*0bb0*/ 	.word	0x00015f00
        /*0bb4*/ 	.word	0x00000009
        /*0bb8*/ 	.word	0x00016830
        /*0bbc*/ 	.short	0x010a
        /*0bbe*/ 	.byte	0x3f
	.zero		1


	//   ....[70]....
        /*0bc0*/ 	.word	0x00015f60
        /*0bc4*/ 	.word	0x00000002
        /*0bc8*/ 	.word	0x00016850
        /*0bcc*/ 	.short	0x010a
        /*0bce*/ 	.byte	0x3f
	.zero		1


	//   ....[71]....
        /*0bd0*/ 	.word	0x00015fc0
        /*0bd4*/ 	.word	0x00000009
        /*0bd8*/ 	.word	0x00016830
        /*0bdc*/ 	.short	0x010a
        /*0bde*/ 	.byte	0x3f
	.zero		1


	//   ....[72]....
        /*0be0*/ 	.word	0x00016020
        /*0be4*/ 	.word	0x00000002
        /*0be8*/ 	.word	0x00016850
        /*0bec*/ 	.short	0x010a
        /*0bee*/ 	.byte	0x3f
	.zero		1


	//   ....[73]....
        /*0bf0*/ 	.word	0x00016080
        /*0bf4*/ 	.word	0x00000006
        /*0bf8*/ 	.word	0x00016850
        /*0bfc*/ 	.short	0x010a
        /*0bfe*/ 	.byte	0x3f
	.zero		1


	//   ....[74]....
        /*0c00*/ 	.word	0x00016220
        /*0c04*/ 	.word	0x00000000
        /*0c08*/ 	.word	0x00016840
        /*0c0c*/ 	.short	0x010a
        /*0c0e*/ 	.byte	0x3f
	.zero		1


	//   ....[75]....
        /*0c10*/ 	.word	0x00017170
        /*0c14*/ 	.word	0x00000011
        /*0c18*/ 	.word	0x00016820
        /*0c1c*/ 	.short	0x010a
        /*0c1e*/ 	.byte	0x3f
	.zero		1


	//   ....[76]....
        /*0c20*/ 	.word	0x000171c0
        /*0c24*/ 	.word	0x00000002
        /*0c28*/ 	.word	0x00016840
        /*0c2c*/ 	.short	0x010a
        /*0c2e*/ 	.byte	0x3f
	.zero		1


	//   ....[77]....
        /*0c30*/ 	.word	0x00017210
        /*0c34*/ 	.word	0x00000003
        /*0c38*/ 	.word	0x00000060
        /*0c3c*/ 	.short	0x010a
        /*0c3e*/ 	.byte	0x3f
	.zero		1


	//   ....[78]....
        /*0c40*/ 	.word	0x00017260
        /*0c44*/ 	.word	0x00000002
        /*0c48*/ 	.word	0x00016840
        /*0c4c*/ 	.short	0x010a
        /*0c4e*/ 	.byte	0x3f
	.zero		1


	//   ....[79]....
        /*0c50*/ 	.word	0x000172b0
        /*0c54*/ 	.word	0x0000000a
        /*0c58*/ 	.word	0x00000060
        /*0c5c*/ 	.short	0x010a
        /*0c5e*/ 	.byte	0x3f
	.zero		1


	//   ....[80]....
        /*0c60*/ 	.word	0x00017300
        /*0c64*/ 	.word	0x00000002
        /*0c68*/ 	.word	0x00016840
        /*0c6c*/ 	.short	0x010a
        /*0c6e*/ 	.byte	0x3f
	.zero		1


	//   ....[81]....
        /*0c70*/ 	.word	0x00017350
        /*0c74*/ 	.word	0x00000007
        /*0c78*/ 	.word	0x00000060
        /*0c7c*/ 	.short	0x010a
        /*0c7e*/ 	.byte	0x3f
	.zero		1


	//   ....[82]....
        /*0c80*/ 	.word	0x000173a0
        /*0c84*/ 	.word	0x00000003
        /*0c88*/ 	.word	0x00016860
        /*0c8c*/ 	.short	0x010a
        /*0c8e*/ 	.byte	0x3f
	.zero		1


	//   ....[83]....
        /*0c90*/ 	.word	0x00017dc0
        /*0c94*/ 	.word	0x00000009
        /*0c98*/ 	.word	0x00016820
        /*0c9c*/ 	.short	0x010a
        /*0c9e*/ 	.byte	0x3f
	.zero		1


	//   ....[84]....
        /*0ca0*/ 	.word	0x00017f60
        /*0ca4*/ 	.word	0x00000007
        /*0ca8*/ 	.word	0x00000000
        /*0cac*/ 	.short	0x010a
        /*0cae*/ 	.byte	0x3f
	.zero		1


	//   ....[85]....
        /*0cb0*/ 	.word	0x00017fb0
        /*0cb4*/ 	.word	0x00000003
        /*0cb8*/ 	.word	0x00000000
        /*0cbc*/ 	.short	0x010a
        /*0cbe*/ 	.byte	0x3f
	.zero		1


	//   ....[86]....
        /*0cc0*/ 	.word	0x00018000
        /*0cc4*/ 	.word	0x00000005
        /*0cc8*/ 	.word	0x00000000
        /*0ccc*/ 	.short	0x010a
        /*0cce*/ 	.byte	0x3f
	.zero		1


	//----- nvinfo : EIATTR_NUM_MBARRIERS
	.align		4
.L_1511:
        /*0cd0*/ 	.byte	0x03, 0x38
        /*0cd2*/ 	.short	0x0016


	//----- nvinfo : EIATTR_EXIT_INSTR_OFFSETS
	.align		4
        /*0cd4*/ 	.byte	0x04, 0x1c
        /*0cd6*/ 	.short	(.L_1513 - .L_1512)


	//   ....[0]....
.L_1512:
        /*0cd8*/ 	.word	0x00000a80


	//   ....[1]....
        /*0cdc*/ 	.word	0x0000f790


	//   ....[2]....
        /*0ce0*/ 	.word	0x00015d70


	//----- nvinfo : EIATTR_MAX_THREADS
	.align		4
.L_1513:
        /*0ce4*/ 	.byte	0x04, 0x05
        /*0ce6*/ 	.short	(.L_1515 - .L_1514)
.L_1514:
        /*0ce8*/ 	.word	0x00000200
        /*0cec*/ 	.word	0x00000001
        /*0cf0*/ 	.word	0x00000001


	//----- nvinfo : EIATTR_CRS_STACK_SIZE
	.align		4
.L_1515:
        /*0cf4*/ 	.byte	0x04, 0x1e
        /*0cf6*/ 	.short	(.L_1517 - .L_1516)
.L_1516:
        /*0cf8*/ 	.word	0x00000000


	//----- nvinfo : EIATTR_CBANK_PARAM_SIZE
	.align		4
.L_1517:
        /*0cfc*/ 	.byte	0x03, 0x19
        /*0cfe*/ 	.short	0x0af0


	//----- nvinfo : EIATTR_PARAM_CBANK
	.align		4
        /*0d00*/ 	.byte	0x04, 0x0a
        /*0d02*/ 	.short	(.L_1519 - .L_1518)
	.align		4
.L_1518:
        /*0d04*/ 	.word	index@(.nv.constant0._ZN7cutlass13device_kernelIN5flash11enable_sm90INS1_16FlashAttnFwdSm90INS1_25CollectiveMainloopFwdSm90ILi2EN4cute5tupleIJNS5_1CILi1EEES8_S8_EEENS6_IJNS7_ILi192EEENS7_ILi128EEENS7_ILi64EEEEEELi64ENS_10bfloat16_tEfNS_4arch4Sm90ELb0ELb1ELb0ELb1ELb0ELb0ELb0ELb1ELb1ELb1ELb1ELb0EEENS1_21CollectiveEpilogueFwdINS6_IJSA_SC_SB_EEES9_SE_SG_Li384ELb1ELb1ELb1ELb0EEENS1_36VarlenDynamicPersistentTileSchedulerILi192ELi128ELi384ELi128ELb1ELb1ELb1ELb1ELb0ELb1EEEEEEEEEvNT_6ParamsE)
        /*0d08*/ 	.short	0x0210
        /*0d0a*/ 	.short	0x0af0


	//----- nvinfo : EIATTR_SW_WAR
	.align		4
.L_1519:
        /*0d0c*/ 	.byte	0x04, 0x36
        /*0d0e*/ 	.short	(.L_1521 - .L_1520)
.L_1520:
        /*0d10*/ 	.word	0x00000008
.L_1521:


//--------------------- .nv.info._ZN7cutlass13device_kernelIN5flash11enable_sm90INS1_16FlashAttnFwdSm90INS1_25CollectiveMainloopFwdSm90ILi2EN4cute5tupleIJNS5_1CILi1EEES8_S8_EEENS6_IJNS7_ILi192EEENS7_ILi128EEENS7_ILi64EEEEEELi64ENS_10bfloat16_tEfNS_4arch4Sm90ELb0ELb1ELb0ELb1ELb0ELb1ELb0ELb1ELb1ELb1ELb1ELb0EEENS1_21CollectiveEpilogueFwdINS6_IJSA_SC_SB_EEES9_SE_SG_Li384ELb1ELb1ELb1ELb0EEENS1_36VarlenDynamicPersistentTileSchedulerILi192ELi128ELi384ELi128ELb1ELb1ELb1ELb1ELb0ELb1EEEEEEEEEvNT_6ParamsE --------------------------
	.section	.nv.info._ZN7cutlass13device_kernelIN5flash11enable_sm90INS1_16FlashAttnFwdSm90INS1_25CollectiveMainloopFwdSm90ILi2EN4cute5tupleIJNS5_1CILi1EEES8_S8_EEENS6_IJNS7_ILi192EEENS7_ILi128EEENS7_ILi64EEEEEELi64ENS_10bfloat16_tEfNS_4arch4Sm90ELb0ELb1ELb0ELb1ELb0ELb1ELb0ELb1ELb1ELb1ELb1ELb0EEENS1_21CollectiveEpilogueFwdINS6_IJSA_SC_SB_EEES9_SE_SG_Li384ELb1ELb1ELb1ELb0EEENS1_36VarlenDynamicPersistentTileSchedulerILi192ELi128ELi384ELi128ELb1ELb1ELb1ELb1ELb0ELb1EEEEEEEEEvNT_6ParamsE,"",@"SHT_CUDA_INFO"
	.sectionflags	@""
	.align	4


	//----- nvinfo : EIATTR_CUDA_API_VERSION
	.align		4
        /*0000*/ 	.byte	0x04, 0x37
        /*0002*/ 	.short	(.L_1523 - .L_1522)
.L_1522:
        /*0004*/ 	.word	0x00000082


	//----- nvinfo : EIATTR_KPARAM_INFO
	.align		4
.L_1523:
        /*0008*/ 	.byte	0x04, 0x17
        /*000a*/ 	.short	(.L_1525 - .L_1524)
.L_1524:
        /*000c*/ 	.word	0x00000000
        /*0010*/ 	.short	0x0000
        /*0012*/ 	.short	0x0070
        /*0014*/ 	.byte	0x00, 0xf0, 0x01, 0x2a


	//----- nvinfo : EIATTR_SPARSE_MMA_MASK
	.align		4
.L_1525:
        /*0018*/ 	.byte	0x03, 0x50
        /*001a*/ 	.short	0x0000


	//----- nvinfo : EIATTR_MAXREG_COUNT
	.align		4
        /*001c*/ 	.byte	0x03, 0x1b
        /*001e*/ 	.short	0x0080


	//----- nvinfo : EIATTR_NUM_BARRIERS
	.align		4
        /*0020*/ 	.byte	0x02, 0x4c
        /*0022*/ 	.byte	0x10
	.zero		1


	//----- nvinfo : EIATTR_EXTERNS
	.align		4
        /*0024*/ 	.byte	0x04, 0x0f
        /*0026*/ 	.short	(.L_1527 - .L_1526)


	//   ....[0]....
	.align		4
.L_1526:
        /*0028*/ 	.word	index@(__assertfail)


	//----- nvinfo : EIATTR_ANNOTATIONS
	.align		4
.L_1527:
        /*002c*/ 	.byte	0x04, 0x55
        /*002e*/ 	.short	(.L_1529 - .L_1528)


	//   ....[0]....
.L_1528:
        /* <DEDUP_REMOVED lines=81> */


	//----- nvinfo : EIATTR_MERCURY_ISA_VERSION
	.align		4
.L_1529:
        /*0530*/ 	.byte	0x03, 0x5f
        /*0532*/ 	.short	0x0101


	//----- nvinfo : EIATTR_UNUSED_LOAD_BYTE_OFFSET
	.align		4
        /*0534*/ 	.byte	0x04, 0x44
        /*0536*/ 	.short	(.L_1531 - .L_1530)


	//   ....[0]....
.L_1530:
        /*0538*/ 	.word	0x00000ae0
        /*053c*/ 	.word	0x0000fff0


	//   ....[1]....
        /*0540*/ 	.word	0x00015780
        /*0544*/ 	.word	0x0000fff0


	//----- nvinfo : EIATTR_INT_WARP_WIDE_INSTR_OFFSETS
	.align		4
.L_1531:
        /*0548*/ 	.byte	0x04, 0x31
        /*054a*/ 	.short	(.L_1533 - .L_1532)


	//   ....[0]....
.L_1532:
        /*054c*/ 	.word	0x00000180


	//   ....[1]....
        /*0550*/ 	.word	0x00000220


	//   ....[2]....
        /*0554*/ 	.word	0x00000290


	//   ....[3]....
        /*0558*/ 	.word	0x0001ae00


	//   ....[4]....
        /*055c*/ 	.word	0x0001ae90


	//   ....[5]....
        /*0560*/ 	.word	0x0001def0


	//   ....[6]....
        /*0564*/ 	.word	0x0001df80


	//----- nvinfo : EIATTR_COOP_GROUP_MASK_REGIDS
	.align		4
.L_1533:
        /*0568*/ 	.byte	0x04, 0x29
        /*056a*/ 	.short	(.L_1535 - .L_1534)


	//   ....[0]....
.L_1534:
        /*056c*/ 	.word	0xffffffff


	//   ....[1]....
        /*0570*/ 	.word	0xffffffff


	//   ....[2]....
        /*0574*/ 	.word	0xffffffff


	//   ....[3]....
        /*0578*/ 	.word	0xffffffff


	//   ....[4]....
        /*057c*/ 	.word	0xffffffff


	//   ....[5]....
        /*0580*/ 	.word	0xffffffff


	//   ....[6]....
        /*0584*/ 	.word	0xffffffff


	//   ....[7]....
        /*0588*/ 	.word	0xffffffff


	//   ....[8]....
        /*058c*/ 	.word	0xffffffff


	//   ....[9]....
        /*0590*/ 	.word	0xffffffff


	//   ....[10]....
        /*0594*/ 	.word	0xffffffff


	//   ....[11]....
        /*0598*/ 	.word	0xffffffff


	//   ....[12]....
        /*059c*/ 	.word	0xffffffff


	//   ....[13]....
        /*05a0*/ 	.word	0xffffffff


	//   ....[14]....
        /*05a4*/ 	.word	0xffffffff


	//   ....[15]....
        /*05a8*/ 	.word	0xffffffff


	//   ....[16]....
        /*05ac*/ 	.word	0xffffffff


	//   ....[17]....
        /*05b0*/ 	.word	0xffffffff


	//   ....[18]....
        /*05b4*/ 	.word	0xffffffff


	//   ....[19]....
        /*05b8*/ 	.word	0xffffffff


	//   ....[20]....
        /*05bc*/ 	.word	0xffffffff


	//   ....[21]....
        /*05c0*/ 	.word	0xffffffff


	//   ....[22]....
        /*05c4*/ 	.word	0xffffffff


	//   ....[23]....
        /*05c8*/ 	.word	0xffffffff


	//   ....[24]....
        /*05cc*/ 	.word	0xffffffff


	//   ....[25]....
        /*05d0*/ 	.word	0xffffffff


	//   ....[26]....
        /*05d4*/ 	.word	0xffffffff


	//   ....[27]....
        /*05d8*/ 	.word	0xffffffff


	//   ....[28]....
        /*05dc*/ 	.word	0xffffffff


	//   ....[29]....
        /*05e0*/ 	.word	0xffffffff


	//   ....[30]....
        /*05e4*/ 	.word	0xffffffff


	//   ....[31]....
        /*05e8*/ 	.word	0xffffffff


	//   ....[32]....
        /*05ec*/ 	.word	0xffffffff


	//   ....[33]....
        /*05f0*/ 	.word	0xffffffff


	//   ....[34]....
        /*05f4*/ 	.word	0xffffffff


	//   ....[35]....
        /*05f8*/ 	.word	0xffffffff


	//   ....[36]....
        /*05fc*/ 	.word	0xffffffff


	//   ....[37]....
        /*0600*/ 	.word	0xffffffff


	//   ....[38]....
        /*0604*/ 	.word	0xffffffff


	//   ....[39]....
        /*0608*/ 	.word	0xffffffff


	//   ....[40]....
        /*060c*/ 	.word	0xffffffff


	//   ....[41]....
        /*0610*/ 	.word	0xffffffff


	//   ....[42]....
        /*0614*/ 	.word	0xffffffff


	//   ....[43]....
        /*0618*/ 	.word	0xffffffff


	//   ....[44]....
        /*061c*/ 	.word	0xffffffff


	//   ....[45]....
        /*0620*/ 	.word	0xffffffff


	//   ....[46]....
        /*0624*/ 	.word	0xffffffff


	//   ....[47]....
        /*0628*/ 	.word	0xffffffff


	//   ....[48]....
        /*062c*/ 	.word	0xffffffff


	//   ....[49]....
        /*0630*/ 	.word	0xffffffff


	//   ....[50]....
        /*0634*/ 	.word	0xffffffff


	//   ....[51]....
        /*0638*/ 	.word	0xffffffff


	//   ....[52]....
        /*063c*/ 	.word	0xffffffff


	//   ....[53]....
        /*0640*/ 	.word	0xffffffff


	//   ....[54]....
        /*0644*/ 	.word	0xffffffff


	//   ....[55]....
        /*0648*/ 	.word	0xffffffff


	//   ....[56]....
        /*064c*/ 	.word	0xffffffff


	//   ....[57]....
        /*0650*/ 	.word	0xffffffff


	//   ....[58]....
        /*0654*/ 	.word	0xffffffff


	//   ....[59]....
        /*0658*/ 	.word	0xffffffff


	//   ....[60]....
        /*065c*/ 	.word	0xffffffff


	//   ....[61]....
        /*0660*/ 	.word	0xffffffff


	//   ....[62]....
        /*0664*/ 	.word	0xffffffff


	//   ....[63]....
        /*0668*/ 	.word	0xffffffff


	//   ....[64]....
        /*066c*/ 	.word	0xffffffff


	//   ....[65]....
        /*0670*/ 	.word	0xffffffff


	//   ....[66]....
        /*0674*/ 	.word	0xffffffff


	//   ....[67]....
        /*0678*/ 	.word	0xffffffff


	//   ....[68]....
        /*067c*/ 	.word	0xffffffff


	//   ....[69]....
        /*0680*/ 	.word	0xffffffff


	//   ....[70]....
        /*0684*/ 	.word	0xffffffff


	//   ....[71]....
        /*0688*/ 	.word	0xffffffff


	//   ....[72]....
        /*068c*/ 	.word	0xffffffff


	//   ....[73]....
        /*0690*/ 	.word	0xffffffff


	//   ....[74]....
        /*0694*/ 	.word	0xffffffff


	//   ....[75]....
        /*0698*/ 	.word	0xffffffff


	//   ....[76]....
        /*069c*/ 	.word	0xffffffff


	//   ....[77]....
        /*06a0*/ 	.word	0xffffffff


	//   ....[78]....
        /*06a4*/ 	.word	0xffffffff


	//   ....[79]....
        /*06a8*/ 	.word	0xffffffff


	//   ....[80]....
        /*06ac*/ 	.word	0xffffffff


	//   ....[81]....
        /*06b0*/ 	.word	0xffffffff


	//   ....[82]....
        /*06b4*/ 	.word	0xffffffff


	//   ....[83]....
        /*06b8*/ 	.word	0xffffffff


	//   ....[84]....
        /*06bc*/ 	.word	0xffffffff


	//   ....[85]....
        /*06c0*/ 	.word	0xffffffff


	//   ....[86]....
        /*06c4*/ 	.word	0xffffffff


	//   ....[87]....
        /*06c8*/ 	.word	0xffffffff


	//   ....[88]....
        /*06cc*/ 	.word	0xffffffff


	//   ....[89]....
        /*06d0*/ 	.word	0xffffffff


	//   ....[90]....
        /*06d4*/ 	.word	0xffffffff


	//   ....[91]....
        /*06d8*/ 	.word	0xffffffff


	//   ....[92]....
        /*06dc*/ 	.word	0xffffffff


	//   ....[93]....
        /*06e0*/ 	.word	0xffffffff


	//   ....[94]....
        /*06e4*/ 	.word	0xffffffff


	//   ....[95]....
        /*06e8*/ 	.word	0xffffffff


	//   ....[96]....
        /*06ec*/ 	.word	0xffffffff


	//   ....[97]....
        /*06f0*/ 	.word	0xffffffff


	//   ....[98]....
        /*06f4*/ 	.word	0xffffffff


	//   ....[99]....
        /*06f8*/ 	.word	0xffffffff


	//   ....[100]....
        /*06fc*/ 	.word	0xffffffff


	//   ....[101]....
        /*0700*/ 	.word	0xffffffff


	//   ....[102]....
        /*0704*/ 	.word	0xffffffff


	//   ....[103]....
        /*0708*/ 	.word	0xffffffff


	//   ....[104]....
        /*070c*/ 	.word	0xffffffff


	//   ....[105]....
        /*0710*/ 	.word	0xffffffff


	//   ....[106]....
        /*0714*/ 	.word	0xffffffff


	//   ....[107]....
        /*0718*/ 	.word	0xffffffff


	//   ....[108]....
        /*071c*/ 	.word	0xffffffff


	//   ....[109]....
        /*0720*/ 	.word	0xffffffff


	//   ....[110]....
        /*0724*/ 	.word	0xffffffff


	//   ....[111]....
        /*0728*/ 	.word	0xffffffff


	//   ....[112]....
        /*072c*/ 	.word	0xffffffff


	//   ....[113]....
        /*0730*/ 	.word	0xffffffff


	//   ....[114]....
        /*0734*/ 	.word	0xffffffff


	//   ....[115]....
        /*0738*/ 	.word	0xffffffff


	//   ....[116]....
        /*073c*/ 	.word	0xffffffff


	//   ....[117]....
        /*0740*/ 	.word	0xffffffff


	//   ....[118]....
        /*0744*/ 	.word	0xffffffff


	//   ....[119]....
        /*0748*/ 	.word	0xffffffff


	//   ....[120]....
        /*074c*/ 	.word	0xffffffff


	//   ....[121]....
        /*0750*/ 	.word	0xffffffff


	//   ....[122]....
        /*0754*/ 	.word	0xffffffff


	//   ....[123]....
        /*0758*/ 	.word	0xffffffff


	//   ....[124]....
        /*075c*/ 	.word	0xffffffff


	//   ....[125]....
        /*0760*/ 	.word	0xffffffff


	//   ....[126]....
        /*0764*/ 	.word	0xffffffff


	//   ....[127]....
        /*0768*/ 	.word	0xffffffff


	//   ....[128]....
        /*076c*/ 	.word	0xffffffff


	//   ....[129]....
        /*0770*/ 	.word	0xffffffff


	//   ....[130]....
        /*0774*/ 	.word	0xffffffff


	//   ....[131]....
        /*0778*/ 	.word	0xffffffff


	//   ....[132]....
        /*077c*/ 	.word	0xffffffff


	//   ....[133]....
        /*0780*/ 	.word	0xffffffff


	//   ....[134]....
        /*0784*/ 	.word	0xffffffff


	//   ....[135]....
        /*0788*/ 	.word	0xffffffff


	//   ....[136]....
        /*078c*/ 	.word	0x0500000f


	//   ....[137]....
        /*0790*/ 	.word	0x0500000f


	//   ....[138]....
        /*0794*/ 	.word	0x0500000f


	//   ....[139]....
        /*0798*/ 	.word	0x0500000f


	//   ....[140]....
        /*079c*/ 	.word	0x0500000f


	//   ....[141]....
        /*07a0*/ 	.word	0x0500000f


	//   ....[142]....
        /*07a4*/ 	.word	0x0500000f


	//   ....[143]....
        /*07a8*/ 	.word	0x0500000f


	//   ....[144]....
        /*07ac*/ 	.word	0x0500000f


	//   ....[145]....
        /*07b0*/ 	.word	0x0500000f


	//   ....[146]....
        /*07b4*/ 	.word	0x0500000f


	//   ....[147]....
        /*07b8*/ 	.word	0x0500000f


	//   ....[148]....
        /*07bc*/ 	.word	0x0500000f


	//   ....[149]....
        /*07c0*/ 	.word	0x0500000f


	//   ....[150]....
        /*07c4*/ 	.word	0x0500000f


	//   ....[151]....
        /*07c8*/ 	.word	0x0500000f


	//   ....[152]....
        /*07cc*/ 	.word	0x0500000f


	//   ....[153]....
        /*07d0*/ 	.word	0x0500000f


	//   ....[154]....
        /*07d4*/ 	.word	0x0500000f


	//   ....[155]....
        /*07d8*/ 	.word	0x0500000f


	//   ....[156]....
        /*07dc*/ 	.word	0x0500000f


	//   ....[157]....
        /*07e0*/ 	.word	0x0500000f


	//   ....[158]....
        /*07e4*/ 	.word	0x0500000f


	//   ....[159]....
        /*07e8*/ 	.word	0x0500000f


	//   ....[160]....
        /*07ec*/ 	.word	0x0500000f


	//   ....[161]....
        /*07f0*/ 	.word	0x0500000f


	//   ....[162]....
        /*07f4*/ 	.word	0x0500000f


	//   ....[163]....
        /*07f8*/ 	.word	0x0500000f


	//   ....[164]....
        /*07fc*/ 	.word	0x0500000f


	//   ....[165]....
        /*0800*/ 	.word	0x0500000f


	//   ....[166]....
        /*0804*/ 	.word	0x0500000f


	//   ....[167]....
        /*0808*/ 	.word	0x0500000f


	//   ....[168]....
        /*080c*/ 	.word	0x0500000f


	//   ....[169]....
        /*0810*/ 	.word	0x0500000f


	//   ....[170]....
        /*0814*/ 	.word	0x0500000f


	//   ....[171]....
        /*0818*/ 	.word	0x0500000f


	//   ....[172]....
        /*081c*/ 	.word	0x0500000f


	//   ....[173]....
        /*0820*/ 	.word	0x0500000f


	//   ....[174]....
        /*0824*/ 	.word	0x0500000f


	//   ....[175]....
        /*0828*/ 	.word	0x0500000f


	//   ....[176]....
        /*082c*/ 	.word	0x0500000f


	//   ....[177]....
        /*0830*/ 	.word	0x0500000f


	//   ....[178]....
        /*0834*/ 	.word	0x0500000f


	//   ....[179]....
        /*0838*/ 	.word	0x0500000f


	//   ....[180]....
        /*083c*/ 	.word	0x0500000f


	//   ....[181]....
        /*0840*/ 	.word	0x0500000f


	//   ....[182]....
        /*0844*/ 	.word	0x0500000f


	//   ....[183]....
        /*0848*/ 	.word	0x0500000f


	//   ....[184]....
        /*084c*/ 	.word	0x0500000f


	//   ....[185]....
        /*0850*/ 	.word	0x0500000f


	//   ....[186]....
        /*0854*/ 	.word	0x0500000f


	//   ....[187]....
        /*0858*/ 	.word	0x0500000f


	//   ....[188]....
        /*085c*/ 	.word	0x0500000f


	//   ....[189]....
        /*0860*/ 	.word	0x0500000f


	//   ....[190]....
        /*0864*/ 	.word	0x0500000f


	//   ....[191]....
        /*0868*/ 	.word	0x0500000f


	//   ....[192]....
        /*086c*/ 	.word	0x0500000f


	//   ....[193]....
        /*0870*/ 	.word	0x0500000f


	//   ....[194]....
        /*0874*/ 	.word	0x0500000f


	//   ....[195]....
        /*0878*/ 	.word	0x0500000f


	//   ....[196]....
        /*087c*/ 	.word	0x0500000f


	//   ....[197]....
        /*0880*/ 	.word	0x0500000f


	//   ....[198]....
        /*0884*/ 	.word	0x0500000f


	//   ....[199]....
        /*0888*/ 	.word	0x0500000f


	//   ....[200]....
        /*088c*/ 	.word	0x0500000f


	//   ....[201]....
        /*0890*/ 	.word	0x0500000f


	//   ....[202]....
        /*0894*/ 	.word	0x0500000f


	//   ....[203]....
        /*0898*/ 	.word	0x0500000f


	//   ....[204]....
        /*089c*/ 	.word	0x0500000f


	//   ....[205]....
        /*08a0*/ 	.word	0x0500000f


	//   ....[206]....
        /*08a4*/ 	.word	0x0500000f


	//   ....[207]....
        /*08a8*/ 	.word	0x0500000f


	//   ....[208]....
        /*08ac*/ 	.word	0x0500000f


	//   ....[209]....
        /*08b0*/ 	.word	0x0500000f


	//   ....[210]....
        /*08b4*/ 	.word	0x0500000f


	//   ....[211]....
        /*08b8*/ 	.word	0x0500000f


	//   ....[212]....
        /*08bc*/ 	.word	0x0500000f


	//   ....[213]....
        /*08c0*/ 	.word	0x0500000f


	//   ....[214]....
        /*08c4*/ 	.word	0x0500000f


	//   ....[215]....
        /*08c8*/ 	.word	0x0500000f


	//   ....[216]....
        /*08cc*/ 	.word	0x0500000f


	//   ....[217]....
        /*08d0*/ 	.word	0x0500000f


	//----- nvinfo : EIATTR_COOP_GROUP_INSTR_OFFSETS
	.align		4
.L_1535:
        /*08d4*/ 	.byte	0x04, 0x28
        /*08d6*/ 	.short	(.L_1537 - .L_1536)


	//   ....[0]....
.L_1536:
        /*08d8*/ 	.word	0x00000060


	//   ....[1]....
        /*08dc*/ 	.word	0x00000190


	//   ....[2]....
        /*08e0*/ 	.word	0x00000240


	//   ....[3]....
        /*08e4*/ 	.word	0x00000400


	//   ....[4]....
        /*08e8*/ 	.word	0x00000560


	//   ....[5]....
        /*08ec*/ 	.word	0x00000680


	//   ....[6]....
        /*08f0*/ 	.word	0x000007e0


	//   ....[7]....
        /*08f4*/ 	.word	0x00006670


	//   ....[8]....
        /*08f8*/ 	.word	0x00006e40


	//   ....[9]....
        /*08fc*/ 	.word	0x00006e50


	//   ....[10]....
        /*0900*/ 	.word	0x00006e60


	//   ....[11]....
        /*0904*/ 	.word	0x00006e70


	//   ....[12]....
        /*0908*/ 	.word	0x00007180


	//   ....[13]....
        /*090c*/ 	.word	0x00007190


	//   ....[14]....
        /*0910*/ 	.word	0x000071a0


	//   ....[15]....
        /*0914*/ 	.word	0x000071b0


	//   ....[16]....
        /*0918*/ 	.word	0x00008580


	//   ....[17]....
        /*091c*/ 	.word	0x000085a0


	//   ....[18]....
        /*0920*/ 	.word	0x000085b0


	//   ....[19]....
        /*0924*/ 	.word	0x000085c0


	//   ....[20]....
        /*0928*/ 	.word	0x000086d0


	//   ....[21]....
        /*092c*/ 	.word	0x000086e0


	//   ....[22]....
        /*0930*/ 	.word	0x000086f0


	//   ....[23]....
        /*0934*/ 	.word	0x00008770


	//   ....[24]....
        /*0938*/ 	.word	0x00009f00


	//   ....[25]....
        /*093c*/ 	.word	0x0000a170


	//   ....[26]....
        /*0940*/ 	.word	0x0000b3b0


	//   ....[27]....
        /*0944*/ 	.word	0x0000b460


	//   ....[28]....
        /*0948*/ 	.word	0x0000bdd0


	//   ....[29]....
        /*094c*/ 	.word	0x0000be30


	//   ....[30]....
        /*0950*/ 	.word	0x0000d620


	//   ....[31]....
        /*0954*/ 	.word	0x0000d880


	//   ....[32]....
        /*0958*/ 	.word	0x0000e270


	//   ....[33]....
        /*095c*/ 	.word	0x0000e290


	//   ....[34]....
        /*0960*/ 	.word	0x0000f1f0


	//   ....[35]....
        /*0964*/ 	.word	0x0000f210


	//   ....[36]....
        /*0968*/ 	.word	0x00010780


	//   ....[37]....
        /*096c*/ 	.word	0x000107b0


	//   ....[38]....
        /*0970*/ 	.word	0x00010c80


	//   ....[39]....
        /*0974*/ 	.word	0x00010dc0


	//   ....[40]....
        /*0978*/ 	.word	0x00012820


	//   ....[41]....
        /*097c*/ 	.word	0x00012a40


	//   ....[42]....
        /*0980*/ 	.word	0x00013420


	//   ....[43]....
        /*0984*/ 	.word	0x00013450


	//   ....[44]....
        /*0988*/ 	.word	0x000141f0


	//   ....[45]....
        /*098c*/ 	.word	0x00014260


	//   ....[46]....
        /*0990*/ 	.word	0x00014f80


	//   ....[47]....
        /*0994*/ 	.word	0x00014fb0


	//   ....[48]....
        /*0998*/ 	.word	0x00015330


	//   ....[49]....
        /*099c*/ 	.word	0x00015340


	//   ....[50]....
        /*09a0*/ 	.word	0x00016070


	//   ....[51]....
        /*09a4*/ 	.word	0x00016090


	//   ....[52]....
        /*09a8*/ 	.word	0x000160a0


	//   ....[53]....
        /*09ac*/ 	.word	0x000160b0


	//   ....[54]....
        /*09b0*/ 	.word	0x000165f0


	//   ....[55]....
        /*09b4*/ 	.word	0x00016630


	//   ....[56]....
        /*09b8*/ 	.word	0x00016660


	//   ....[57]....
        /*09bc*/ 	.word	0x00016690


	//   ....[58]....
        /*09c0*/ 	.word	0x000166b0


	//   ....[59]....
        /*09c4*/ 	.word	0x000166c0


	//   ....[60]....
        /*09c8*/ 	.word	0x00016710


	//   ....[61]....
        /*09cc*/ 	.word	0x00016760


	//   ....[62]....
        /*09d0*/ 	.word	0x00016be0


	//   ....[63]....
        /*09d4*/ 	.word	0x00016bf0


	//   ....[64]....
        /*09d8*/ 	.word	0x00016e70


	//   ....[65]....
        /*09dc*/ 	.word	0x00016e80


	//   ....[66]....
        /*09e0*/ 	.word	0x00017960


	//   ....[67]....
        /*09e4*/ 	.word	0x00017990


	//   ....[68]....
        /*09e8*/ 	.word	0x000179b0


	//   ....[69]....
        /*09ec*/ 	.word	0x000179e0


	//   ....[70]....
        /*09f0*/ 	.word	0x00017a10


	//   ....[71]....
        /*09f4*/ 	.word	0x00017a20


	//   ....[72]....
        /*09f8*/ 	.word	0x00017a60


	//   ....[73]....
        /*09fc*/ 	.word	0x00017aa0


	//   ....[74]....
        /*0a00*/ 	.word	0x00017c10


	//   ....[75]....
        /*0a04*/ 	.word	0x00017e10


	//   ....[76]....
        /*0a08*/ 	.word	0x00017e40


	//   ....[77]....
        /*0a0c*/ 	.word	0x00017e70


	//   ....[78]....
        /*0a10*/ 	.word	0x00017ea0


	//   ....[79]....
        /*0a14*/ 	.word	0x00017ed0


	//   ....[80]....
        /*0a18*/ 	.word	0x00017f00


	//   ....[81]....
        /*0a1c*/ 	.word	0x00018090


	//   ....[82]....
        /*0a20*/ 	.word	0x000180c0


	//   ....[83]....
        /*0a24*/ 	.word	0x000180f0


	//   ....[84]....
        /*0a28*/ 	.word	0x00018120


	//   ....[85]....
        /*0a2c*/ 	.word	0x00018150


	//   ....[86]....
        /*0a30*/ 	.word	0x00018180


	//   ....[87]....
        /*0a34*/ 	.word	0x00018210


	//   ....[88]....
        /*0a38*/ 	.word	0x00018240


	//   ....[89]....
        /*0a3c*/ 	.word	0x00018250


	//   ....[90]....
        /*0a40*/ 	.word	0x00018290


	//   ....[91]....
        /*0a44*/ 	.word	0x00019a20


	//   ....[92]....
        /*0a48*/ 	.word	0x0001b390


	//   ....[93]....
        /*0a4c*/ 	.word	0x0001bf00


	//   ....[94]....
        /*0a50*/ 	.word	0x0001bf20


	//   ....[95]....
        /*0a54*/ 	.word	0x0001bf40


	//   ....[96]....
        /*0a58*/ 	.word	0x0001bfd0


	//   ....[97]....
        /*0a5c*/ 	.word	0x0001bfe0


	//   ....[98]....
        /*0a60*/ 	.word	0x0001c050


	//   ....[99]....
        /*0a64*/ 	.word	0x0001c060


	//   ....[100]....
        /*0a68*/ 	.word	0x0001c0d0


	//   ....[101]....
        /*0a6c*/ 	.word	0x0001c0e0


	//   ....[102]....
        /*0a70*/ 	.word	0x0001c150


	//   ....[103]....
        /*0a74*/ 	.word	0x0001c160


	//   ....[104]....
        /*0a78*/ 	.word	0x0001c1d0


	//   ....[105]....
        /*0a7c*/ 	.word	0x0001c1e0


	//   ....[106]....
        /*0a80*/ 	.word	0x0001c250


	//   ....[107]....
        /*0a84*/ 	.word	0x0001c260


	//   ....[108]....
        /*0a88*/ 	.word	0x0001c270


	//   ....[109]....
        /*0a8c*/ 	.word	0x0001c2b0


	//   ....[110]....
        /*0a90*/ 	.word	0x0001c310


	//   ....[111]....
        /*0a94*/ 	.word	0x0001c3e0


	//   ....[112]....
        /*0a98*/ 	.word	0x0001c3f0


	//   ....[113]....
        /*0a9c*/ 	.word	0x0001c460


	//   ....[114]....
        /*0aa0*/ 	.word	0x0001c470


	//   ....[115]....
        /*0aa4*/ 	.word	0x0001c4b0


	//   ....[116]....
        /*0aa8*/ 	.word	0x0001c4d0


	//   ....[117]....
        /*0aac*/ 	.word	0x0001e470


	//   ....[118]....
        /*0ab0*/ 	.word	0x0001e4a0


	//   ....[119]....
        /*0ab4*/ 	.word	0x0001e500


	//   ....[120]....
        /*0ab8*/ 	.word	0x0001e530


	//   ....[121]....
        /*0abc*/ 	.word	0x0001e560


	//   ....[122]....
        /*0ac0*/ 	.word	0x0001e590


	//   ....[123]....
        /*0ac4*/ 	.word	0x0001e5c0


	//   ....[124]....
        /*0ac8*/ 	.word	0x0001e5f0


	//   ....[125]....
        /*0acc*/ 	.word	0x0001e790


	//   ....[126]....
        /*0ad0*/ 	.word	0x0001e7c0


	//   ....[127]....
        /*0ad4*/ 	.word	0x0001e7f0


	//   ....[128]....
        /*0ad8*/ 	.word	0x0001e820


	//   ....[129]....
        /*0adc*/ 	.word	0x0001e850


	//   ....[130]....
        /*0ae0*/ 	.word	0x0001e880


	//   ....[131]....
        /*0ae4*/ 	.word	0x0001e940


	//   ....[132]....
        /*0ae8*/ 	.word	0x0001e960


	//   ....[133]....
        /*0aec*/ 	.word	0x0001e980


	//   ....[134]....
        /*0af0*/ 	.word	0x0001e9e0


	//   ....[135]....
        /*0af4*/ 	.word	0x0001f400


	//   ....[136]....
        /*0af8*/ 	.word	0x0001f860


	//   ....[137]....
        /*0afc*/ 	.word	0x0001f910


	//   ....[138]....
        /*0b00*/ 	.word	0x0001f9a0


	//   ....[139]....
        /*0b04*/ 	.word	0x0001f9f0


	//   ....[140]....
        /*0b08*/ 	.word	0x0001fa40


	//   ....[141]....
        /*0b0c*/ 	.word	0x0001fad0


	//   ....[142]....
        /*0b10*/ 	.word	0x0001fb60


	//   ....[143]....
        /*0b14*/ 	.word	0x0001fbb0


	//   ....[144]....
        /*0b18*/ 	.word	0x0001fc00


	//   ....[145]....
        /*0b1c*/ 	.word	0x0001fcf0


	//   ....[146]....
        /*0b20*/ 	.word	0x0001fda0


	//   ....[147]....
        /*0b24*/ 	.word	0x0001fe20


	//   ....[148]....
        /*0b28*/ 	.word	0x0001feb0


	//   ....[149]....
        /*0b2c*/ 	.word	0x0001ffd0


	//   ....[150]....
        /*0b30*/ 	.word	0x00020100


	//   ....[151]....
        /*0b34*/ 	.word	0x000201e0


	//   ....[152]....
        /*0b38*/ 	.word	0x00020230


	//   ....[153]....
        /*0b3c*/ 	.word	0x00020590


	//   ....[154]....
        /*0b40*/ 	.word	0x000205f0


	//   ....[155]....
        /*0b44*/ 	.word	0x000206b0


	//   ....[156]....
        /*0b48*/ 	.word	0x00020740


	//   ....[157]....
        /*0b4c*/ 	.word	0x000207a0


	//   ....[158]....
        /*0b50*/ 	.word	0x00020810


	//   ....[159]....
        /*0b54*/ 	.word	0x00020870


	//   ....[160]....
        /*0b58*/ 	.word	0x00020920


	//   ....[161]....
        /*0b5c*/ 	.word	0x000209a0


	//   ....[162]....
        /*0b60*/ 	.word	0x000209f0


	//   ....[163]....
        /*0b64*/ 	.word	0x00020a80


	//   ....[164]....
        /*0b68*/ 	.word	0x00020b10


	//   ....[165]....
        /*0b6c*/ 	.word	0x00020bb0


	//   ....[166]....
        /*0b70*/ 	.word	0x00020c50


	//   ....[167]....
        /*0b74*/ 	.word	0x00020cb0


	//   ....[168]....
        /*0b78*/ 	.word	0x00020d40


	//   ....[169]....
        /*0b7c*/ 	.word	0x00020da0


	//   ....[170]....
        /*0b80*/ 	.word	0x00020e10


	//   ....[171]....
        /*0b84*/ 	.word	0x00020e70


	//   ....[172]....
        /*0b88*/ 	.word	0x00020f20


	//   ....[173]....
        /*0b8c*/ 	.word	0x00020fe0


	//   ....[174]....
        /*0b90*/ 	.word	0x000212c0


	//   ....[175]....
        /*0b94*/ 	.word	0x000214a0


	//   ....[176]....
        /*0b98*/ 	.word	0x000214f0


	//   ....[177]....
        /*0b9c*/ 	.word	0x00021550


	//   ....[178]....
        /*0ba0*/ 	.word	0x00021630


	//   ....[179]....
        /*0ba4*/ 	.word	0x00021690


	//   ....[180]....
        /*0ba8*/ 	.word	0x00021770


	//   ....[181]....
        /*0bac*/ 	.word	0x000217d0


	//   ....[182]....
        /*0bb0*/ 	.word	0x000218b0


	//   ....[183]....
        /*0bb4*/ 	.word	0x00021910


	//   ....[184]....
        /*0bb8*/ 	.word	0x000219f0


	//   ....[185]....
        /*0bbc*/ 	.word	0x00021a50


	//   ....[186]....
        /*0bc0*/ 	.word	0x00021b30


	//   ....[187]....
        /*0bc4*/ 	.word	0x00021b90


	//   ....[188]....
        /*0bc8*/ 	.word	0x00021c70


	//   ....[189]....
        /*0bcc*/ 	.word	0x00021cd0


	//   ....[190]....
        /*0bd0*/ 	.word	0x00021dc0


	//   ....[191]....
        /*0bd4*/ 	.word	0x00021e30


	//   ....[192]....
        /*0bd8*/ 	.word	0x00021f10


	//   ....[193]....
        /*0bdc*/ 	.word	0x00021f70


	//   ....[194]....
        /*0be0*/ 	.word	0x00022060


	//   ....[195]....
        /*0be4*/ 	.word	0x000220c0


	//   ....[196]....
        /*0be8*/ 	.word	0x00022190


	//   ....[197]....
        /*0bec*/ 	.word	0x000221f0


	//   ....[198]....
        /*0bf0*/ 	.word	0x000222b0


	//   ....[199]....
        /*0bf4*/ 	.word	0x000225d0


	//   ....[200]....
        /*0bf8*/ 	.word	0x00022670


	//   ....[201]....
        /*0bfc*/ 	.word	0x000227e0


	//   ....[202]....
        /*0c00*/ 	.word	0x00022850


	//   ....[203]....
        /*0c04*/ 	.word	0x000228c0


	//   ....[204]....
        /*0c08*/ 	.word	0x00022930


	//   ....[205]....
        /*0c0c*/ 	.word	0x000229a0


	//   ....[206]....
        /*0c10*/ 	.word	0x00022a20


	//   ....[207]....
        /*0c14*/ 	.word	0x00022aa0


	//   ....[208]....
        /*0c18*/ 	.word	0x00022b30


	//   ....[209]....
        /*0c1c*/ 	.word	0x00022ba0


	//   ....[210]....
        /*0c20*/ 	.word	0x00022c10


	//   ....[211]....
        /*0c24*/ 	.word	0x00022c80


	//   ....[212]....
        /*0c28*/ 	.word	0x00022d00


	//   ....[213]....
        /*0c2c*/ 	.word	0x00022d70


	//   ....[214]....
        /*0c30*/ 	.word	0x00022e20


	//   ....[215]....
        /*0c34*/ 	.word	0x00022e70


	//   ....[216]....
        /*0c38*/ 	.word	0x00022f00


	//   ....[217]....
        /*0c3c*/ 	.word	0x00023030


	//----- nvinfo : EIATTR_REG_RECONFIG
	.align		4
.L_1537:
        /*0c40*/ 	.byte	0x01, 0x54
	.zero		2


	//----- nvinfo : EIATTR_SYSCALL_OFFSETS
	.align		4
        /*0c44*/ 	.byte	0x04, 0x46
        /*0c46*/ 	.short	(.L_1539 - .L_1538)


	//   ....[0]....
.L_1538:
        /*0c48*/ 	.word	0x00001e80


	//   ....[1]....
        /*0c4c*/ 	.word	0x00001fd0


	//   ....[2]....
        /*0c50*/ 	.word	0x00006840


	//   ....[3]....
        /*0c54*/ 	.word	0x00006b60


	//   ....[4]....
        /*0c58*/ 	.word	0x0001aff0


	//   ....[5]....
        /*0c5c*/ 	.word	0x0001b140


	//   ....[6]....
        /*0c60*/ 	.word	0x0001b230


	//   ....[7]....
        /*0c64*/ 	.word	0x0001ba10


	//----- nvinfo : EIATTR_MBARRIER_INSTR_OFFSETS
	.align		4
.L_1539:
        /*0c68*/ 	.byte	0x04, 0x39
        /*0c6a*/ 	.short	(.L_1541 - .L_1540)


	//   ....[0]....
.L_1540:
        /*0c6c*/ 	.word	0x000002b0
        /*0c70*/ 	.word	0x000000ff
        /*0c74*/ 	.word	0x00016800
        /*0c78*/ 	.short	0x0100
        /*0c7a*/ 	.byte	0x08
	.zero		1


	//   ....[1]....
        /*0c7c*/ 	.word	0x000002c0
        /*0c80*/ 	.word	0x000000ff
        /*0c84*/ 	.word	0x00016820
        /*0c88*/ 	.short	0x0100
        /*0c8a*/ 	.byte	0x08
	.zero		1


	//   ....[2]....
        /*0c8c*/ 	.word	0x000003b0
        /*0c90*/ 	.word	0x000000ff
        /*0c94*/ 	.word	0x00016830
        /*0c98*/ 	.short	0x0100
        /*0c9a*/ 	.byte	0x08
	.zero		1


	//   ....[3]....
        /*0c9c*/ 	.word	0x000003c0
        /*0ca0*/ 	.word	0x000000ff
        /*0ca4*/ 	.word	0x00016840
        /*0ca8*/ 	.short	0x0100
        /*0caa*/ 	.byte	0x08
	.zero		1


	//   ....[4]....
        /*0cac*/ 	.word	0x000003d0
        /*0cb0*/ 	.word	0x000000ff
        /*0cb4*/ 	.word	0x00016838
        /*0cb8*/ 	.short	0x0100
        /*0cba*/ 	.byte	0x08
	.zero		1


	//   ....[5]....
        /*0cbc*/ 	.word	0x000003e0
        /*0cc0*/ 	.word	0x000000ff
        /*0cc4*/ 	.word	0x00016848
        /*0cc8*/ 	.short	0x0100
        /*0cca*/ 	.byte	0x08
	.zero		1


	//   ....[6]....
        /*0ccc*/ 	.word	0x00000510
        /*0cd0*/ 	.word	0x000000ff
        /*0cd4*/ 	.word	0x00016850
        /*0cd8*/ 	.short	0x0100
        /*0cda*/ 	.byte	0x08
	.zero		1


	//   ....[7]....
        /*0cdc*/ 	.word	0x00000520
        /*0ce0*/ 	.word	0x000000ff
        /*0ce4*/ 	.word	0x00016860
        /*0ce8*/ 	.short	0x0100
        /*0cea*/ 	.byte	0x08
	.zero		1


	//   ....[8]....
        /*0cec*/ 	.word	0x00000530
        /*0cf0*/ 	.word	0x000000ff
        /*0cf4*/ 	.word	0x00016858
        /*0cf8*/ 	.short	0x0100
        /*0cfa*/ 	.byte	0x08
	.zero		1


	//   ....[9]....
        /*0cfc*/ 	.word	0x00000540
        /*0d00*/ 	.word	0x000000ff
        /*0d04*/ 	.word	0x00016868
        /*0d08*/ 	.short	0x0100
        /*0d0a*/ 	.byte	0x08
	.zero		1


	//   ....[10]....
        /*0d0c*/ 	.word	0x00000630
        /*0d10*/ 	.word	0x000000ff
        /*0d14*/ 	.word	0x00016870
        /*0d18*/ 	.short	0x0100
        /*0d1a*/ 	.byte	0x06
	.zero		1


	//   ....[11]....
        /*0d1c*/ 	.word	0x00000640
        /*0d20*/ 	.word	0x000000ff
        /*0d24*/ 	.word	0x00016880
        /*0d28*/ 	.short	0x0100
        /*0d2a*/ 	.byte	0x06
	.zero		1


	//   ....[12]....
        /*0d2c*/ 	.word	0x00000650
        /*0d30*/ 	.word	0x000000ff
        /*0d34*/ 	.word	0x00016878
        /*0d38*/ 	.short	0x0100
        /*0d3a*/ 	.byte	0x06
	.zero		1


	//   ....[13]....
        /*0d3c*/ 	.word	0x00000660
        /*0d40*/ 	.word	0x000000ff
        /*0d44*/ 	.word	0x00016888
        /*0d48*/ 	.short	0x0100
        /*0d4a*/ 	.byte	0x06
	.zero		1


	//   ....[14]....
        /*0d4c*/ 	.word	0x00000790
        /*0d50*/ 	.word	0x000000ff
        /*0d54*/ 	.word	0x00016890
        /*0d58*/ 	.short	0x0100
        /*0d5a*/ 	.byte	0x08
	.zero		1


	//   ....[15]....
        /*0d5c*/ 	.word	0x000007a0
        /*0d60*/ 	.word	0x000000ff
        /*0d64*/ 	.word	0x000168a0
        /*0d68*/ 	.short	0x0100
        /*0d6a*/ 	.byte	0x08
	.zero		1


	//   ....[16]....
        /*0d6c*/ 	.word	0x000007b0
        /*0d70*/ 	.word	0x000000ff
        /*0d74*/ 	.word	0x00016898
        /*0d78*/ 	.short	0x0100
        /*0d7a*/ 	.byte	0x08
	.zero		1


	//   ....[17]....
        /*0d7c*/ 	.word	0x000007c0
        /*0d80*/ 	.word	0x000000ff
        /*0d84*/ 	.word	0x000168a8
        /*0d88*/ 	.short	0x0100
        /*0d8a*/ 	.byte	0x08
	.zero		1


	//   ....[18]....
        /*0d8c*/ 	.word	0x000008f0
        /*0d90*/ 	.word	0x000000ff
        /*0d94*/ 	.word	0x000168b0
        /*0d98*/ 	.short	0x0100
        /*0d9a*/ 	.byte	0x08
	.zero		1


	//   ....[19]....
        /*0d9c*/ 	.word	0x00000900
        /*0da0*/ 	.word	0x000000ff
        /*0da4*/ 	.word	0x000168c0
        /*0da8*/ 	.short	0x0100
        /*0daa*/ 	.byte	0x08
	.zero		1


	//   ....[20]....
        /*0dac*/ 	.word	0x00000910
        /*0db0*/ 	.word	0x000000ff
        /*0db4*/ 	.word	0x000168b8
        /*0db8*/ 	.short	0x0100
        /*0dba*/ 	.byte	0x08
	.zero		1


	//   ....[21]....
        /*0dbc*/ 	.word	0x00000920
        /*0dc0*/ 	.word	0x000000ff
        /*0dc4*/ 	.word	0x000168c8
        /*0dc8*/ 	.short	0x0100
        /*0dca*/ 	.byte	0x08
	.zero		1


	//   ....[22]....
        /*0dcc*/ 	.word	0x00003190
        /*0dd0*/ 	.word	0x0000004d
        /*0dd4*/ 	.word	0x00016890
        /*0dd8*/ 	.short	0x010a
        /*0dda*/ 	.byte	0x3f
	.zero		1


	//   ....[23]....
        /*0ddc*/ 	.word	0x00004530
        /*0de0*/ 	.word	0x0000004d
        /*0de4*/ 	.word	0x00016890
        /*0de8*/ 	.short	0x010a
        /*0dea*/ 	.byte	0x3f
	.zero		1


	//   ....[24]....
        /*0dec*/ 	.word	0x00005710
        /*0df0*/ 	.word	0x0000004d
        /*0df4*/ 	.word	0x00016890
        /*0df8*/ 	.short	0x010a
        /*0dfa*/ 	.byte	0x3f
	.zero		1


	//   ....[25]....
        /*0dfc*/ 	.word	0x00005920
        /*0e00*/ 	.word	0x0000000c
        /*0e04*/ 	.word	0x00000000
        /*0e08*/ 	.short	0x0101
        /*0e0a*/ 	.byte	0x3f
	.zero		1


	//   ....[26]....
        /*0e0c*/ 	.word	0x00005960
        /*0e10*/ 	.word	0x0000004d
        /*0e14*/ 	.word	0x000168b0
        /*0e18*/ 	.short	0x010a
        /*0e1a*/ 	.byte	0x3f
	.zero		1


	//   ....[27]....
        /*0e1c*/ 	.word	0x00005d40
        /*0e20*/ 	.word	0x0000004d
        /*0e24*/ 	.word	0x00000000
        /*0e28*/ 	.short	0x0101
        /*0e2a*/ 	.byte	0x3f
	.zero		1


	//   ....[28]....
        /*0e2c*/ 	.word	0x000068e0
        /*0e30*/ 	.word	0x00000010
        /*0e34*/ 	.word	0x00016800
        /*0e38*/ 	.short	0x010a
        /*0e3a*/ 	.byte	0x3f
	.zero		1


	//   ....[29]....
        /*0e3c*/ 	.word	0x00006930
        /*0e40*/ 	.word	0x00000010
        /*0e44*/ 	.word	0x00016800
        /*0e48*/ 	.short	0x010a
        /*0e4a*/ 	.byte	0x3f
	.zero		1


	//   ....[30]....
        /*0e4c*/ 	.word	0x00007400
        /*0e50*/ 	.word	0x00000010
        /*0e54*/ 	.word	0x00016800
        /*0e58*/ 	.short	0x010a
        /*0e5a*/ 	.byte	0x3f
	.zero		1


	//   ....[31]....
        /*0e5c*/ 	.word	0x00008a40
        /*0e60*/ 	.word	0x00000010
        /*0e64*/ 	.word	0x00016800
        /*0e68*/ 	.short	0x010a
        /*0e6a*/ 	.byte	0x3f
	.zero		1


	//   ....[32]....
        /*0e6c*/ 	.word	0x00009a70
        /*0e70*/ 	.word	0x00000007
        /*0e74*/ 	.word	0x00016830
        /*0e78*/ 	.short	0x010a
        /*0e7a*/ 	.byte	0x3f
	.zero		1


	//   ....[33]....
        /*0e7c*/ 	.word	0x00009ae0
        /*0e80*/ 	.word	0x00000007
        /*0e84*/ 	.word	0x00016830
        /*0e88*/ 	.short	0x010a
        /*0e8a*/ 	.byte	0x3f
	.zero		1


	//   ....[34]....
        /*0e8c*/ 	.word	0x00009f90
        /*0e90*/ 	.word	0x00000000
        /*0e94*/ 	.word	0x00000000
        /*0e98*/ 	.short	0x0101
        /*0e9a*/ 	.byte	0x3f
	.zero		1


	//   ....[35]....
        /*0e9c*/ 	.word	0x0000cda0
        /*0ea0*/ 	.word	0x00000009
        /*0ea4*/ 	.word	0x00016830
        /*0ea8*/ 	.short	0x010a
        /*0eaa*/ 	.byte	0x3f
	.zero		1


	//   ....[36]....
        /*0eac*/ 	.word	0x0000cdf0
        /*0eb0*/ 	.word	0x00000009
        /*0eb4*/ 	.word	0x00016830
        /*0eb8*/ 	.short	0x010a
        /*0eba*/ 	.byte	0x3f
	.zero		1


	//   ....[37]....
        /*0ebc*/ 	.word	0x0000d120
        /*0ec0*/ 	.word	0x00000008
        /*0ec4*/ 	.word	0x00016850
        /*0ec8*/ 	.short	0x010a
        /*0eca*/ 	.byte	0x3f
	.zero		1


	//   ....[38]....
        /*0ecc*/ 	.word	0x0000d160
        /*0ed0*/ 	.word	0x00000008
        /*0ed4*/ 	.word	0x00016850
        /*0ed8*/ 	.short	0x010a
        /*0eda*/ 	.byte	0x3f
	.zero		1


	//   ....[39]....
        /*0edc*/ 	.word	0x0000d660
        /*0ee0*/ 	.word	0x00000008
        /*0ee4*/ 	.word	0x00000000
        /*0ee8*/ 	.short	0x0101
        /*0eea*/ 	.byte	0x3f
	.zero		1


	//   ....[40]....
        /*0eec*/ 	.word	0x0000e060
        /*0ef0*/ 	.word	0x00000000
        /*0ef4*/ 	.word	0x00000000
        /*0ef8*/ 	.short	0x0101
        /*0efa*/ 	.byte	0x3f
	.zero		1


	//   ....[41]....
        /*0efc*/ 	.word	0x00010020
        /*0f00*/ 	.word	0x00000000
        /*0f04*/ 	.word	0x00016830
        /*0f08*/ 	.short	0x010a
        /*0f0a*/ 	.byte	0x3f
	.zero		1


	//   ....[42]....
        /*0f0c*/ 	.word	0x00010070
        /*0f10*/ 	.word	0x00000000
        /*0f14*/ 	.word	0x00016830
        /*0f18*/ 	.short	0x010a
        /*0f1a*/ 	.byte	0x3f
	.zero		1


	//   ....[43]....
        /*0f1c*/ 	.word	0x000103a0
        /*0f20*/ 	.word	0x00000002
        /*0f24*/ 	.word	0x00016850
        /*0f28*/ 	.short	0x010a
        /*0f2a*/ 	.byte	0x3f
	.zero		1


	//   ....[44]....
        /*0f2c*/ 	.word	0x000103e0
        /*0f30*/ 	.word	0x00000002
        /*0f34*/ 	.word	0x00016850
        /*0f38*/ 	.short	0x010a
        /*0f3a*/ 	.byte	0x3f
	.zero		1


	//   ....[45]....
        /*0f3c*/ 	.word	0x00011420
        /*0f40*/ 	.word	0x0000002f
        /*0f44*/ 	.word	0x00000000
        /*0f48*/ 	.short	0x0101
        /*0f4a*/ 	.byte	0x3f
	.zero		1


	//   ....[46]....
        /*0f4c*/ 	.word	0x00011450
        /*0f50*/ 	.word	0x0000000d
        /*0f54*/ 	.word	0x00000000
        /*0f58*/ 	.short	0x0101
        /*0f5a*/ 	.byte	0x3f
	.zero		1


	//   ....[47]....
        /*0f5c*/ 	.word	0x00011f70
        /*0f60*/ 	.word	0x00000000
        /*0f64*/ 	.word	0x00016830
        /*0f68*/ 	.short	0x010a
        /*0f6a*/ 	.byte	0x3f
	.zero		1


	//   ....[48]....
        /*0f6c*/ 	.word	0x00011fc0
        /*0f70*/ 	.word	0x00000000
        /*0f74*/ 	.word	0x00016830
        /*0f78*/ 	.short	0x010a
        /*0f7a*/ 	.byte	0x3f
	.zero		1


	//   ....[49]....
        /*0f7c*/ 	.word	0x000122f0
        /*0f80*/ 	.word	0x00000002
        /*0f84*/ 	.word	0x00016850
        /*0f88*/ 	.short	0x010a
        /*0f8a*/ 	.byte	0x3f
	.zero		1


	//   ....[50]....
        /*0f8c*/ 	.word	0x00012330
        /*0f90*/ 	.word	0x00000002
        /*0f94*/ 	.word	0x00016850
        /*0f98*/ 	.short	0x010a
        /*0f9a*/ 	.byte	0x3f
	.zero		1


	//   ....[51]....
        /*0f9c*/ 	.word	0x00012850
        /*0fa0*/ 	.word	0x00000003
        /*0fa4*/ 	.word	0x00000000
        /*0fa8*/ 	.short	0x0101
        /*0faa*/ 	.byte	0x3f
	.zero		1


	//   ....[52]....
        /*0fac*/ 	.word	0x00013210
        /*0fb0*/ 	.word	0x00000000
        /*0fb4*/ 	.word	0x00000000
        /*0fb8*/ 	.short	0x0101
        /*0fba*/ 	.byte	0x3f
	.zero		1


	//   ....[53]....
        /*0fbc*/ 	.word	0x00014e70
        /*0fc0*/ 	.word	0x0000000b
        /*0fc4*/ 	.word	0x00016850
        /*0fc8*/ 	.short	0x010a
        /*0fca*/ 	.byte	0x3f
	.zero		1


	//   ....[54]....
        /*0fcc*/ 	.word	0x00014ee0
        /*0fd0*/ 	.word	0x0000000b
        /*0fd4*/ 	.word	0x00016850
        /*0fd8*/ 	.short	0x010a
        /*0fda*/ 	.byte	0x3f
	.zero		1


	//   ....[55]....
        /*0fdc*/ 	.word	0x000154c0
        /*0fe0*/ 	.word	0x00000008
        /*0fe4*/ 	.word	0x00000000
        /*0fe8*/ 	.short	0x0101
        /*0fea*/ 	.byte	0x3f
	.zero		1


	//   ....[56]....
        /*0fec*/ 	.word	0x00016510
        /*0ff0*/ 	.word	0x00000000
        /*0ff4*/ 	.word	0x00000000
        /*0ff8*/ 	.short	0x0101
        /*0ffa*/ 	.byte	0x3f
	.zero		1


	//   ....[57]....
        /*0ffc*/ 	.word	0x00016b60
        /*1000*/ 	.word	0x00000008
        /*1004*/ 	.word	0x00000000
        /*1008*/ 	.short	0x0101
        /*100a*/ 	.byte	0x3f
	.zero		1


	//   ....[58]....
        /*100c*/ 	.word	0x00019b00
        /*1010*/ 	.word	0x00000011
        /*1014*/ 	.word	0x00016820
        /*1018*/ 	.short	0x010a
        /*101a*/ 	.byte	0x3f
	.zero		1


	//   ....[59]....
        /*101c*/ 	.word	0x00019bc0
        /*1020*/ 	.word	0x00000005
        /*1024*/ 	.word	0x000168a0
        /*1028*/ 	.short	0x010a
        /*102a*/ 	.byte	0x3f
	.zero		1


	//   ....[60]....
        /*102c*/ 	.word	0x00019e00
        /*1030*/ 	.word	0x00000005
        /*1034*/ 	.word	0x000168c0
        /*1038*/ 	.short	0x010a
        /*103a*/ 	.byte	0x3f
	.zero		1


	//   ....[61]....
        /*103c*/ 	.word	0x0001a190
        /*1040*/ 	.word	0x00000005
        /*1044*/ 	.word	0x000168a0
        /*1048*/ 	.short	0x010a
        /*104a*/ 	.byte	0x3f
	.zero		1


	//   ....[62]....
        /*104c*/ 	.word	0x0001a3b0
        /*1050*/ 	.word	0x00000005
        /*1054*/ 	.word	0x000168c0
        /*1058*/ 	.short	0x010a
        /*105a*/ 	.byte	0x3f
	.zero		1


	//   ....[63]....
        /*105c*/ 	.word	0x0001b5a0
        /*1060*/ 	.word	0x00000000
        /*1064*/ 	.word	0x00016840
        /*1068*/ 	.short	0x010a
        /*106a*/ 	.byte	0x3f
	.zero		1


	//   ....[64]....
        /*106c*/ 	.word	0x0001c580
        /*1070*/ 	.word	0x00000011
        /*1074*/ 	.word	0x00016800
        /*1078*/ 	.short	0x0107
        /*107a*/ 	.byte	0x3f
	.zero		1


	//   ....[65]....
        /*107c*/ 	.word	0x0001c670
        /*1080*/ 	.word	0x00000011
        /*1084*/ 	.word	0x00016800
        /*1088*/ 	.short	0x0101
        /*108a*/ 	.byte	0x3f
	.zero		1


	//   ....[66]....
        /*108c*/ 	.word	0x0001c690
        /*1090*/ 	.word	0x00000011
        /*1094*/ 	.word	0x00016820
        /*1098*/ 	.short	0x010a
        /*109a*/ 	.byte	0x3f
	.zero		1


	//   ....[67]....
        /*109c*/ 	.word	0x0001ca80
        /*10a0*/ 	.word	0x00000002
        /*10a4*/ 	.word	0x00016840
        /*10a8*/ 	.short	0x010a
        /*10aa*/ 	.byte	0x3f
	.zero		1


	//   ....[68]....
        /*10ac*/ 	.word	0x0001cd00
        /*10b0*/ 	.word	0x00000003
        /*10b4*/ 	.word	0x00000060
        /*10b8*/ 	.short	0x010a
        /*10ba*/ 	.byte	0x3f
	.zero		1


	//   ....[69]....
        /*10bc*/ 	.word	0x0001d240
        /*10c0*/ 	.word	0x00000002
        /*10c4*/ 	.word	0x00016840
        /*10c8*/ 	.short	0x010a
        /*10ca*/ 	.byte	0x3f
	.zero		1


	//   ....[70]....
        /*10cc*/ 	.word	0x0001d4c0
        /*10d0*/ 	.word	0x0000000a
        /*10d4*/ 	.word	0x00000060
        /*10d8*/ 	.short	0x010a
        /*10da*/ 	.byte	0x3f
	.zero		1


	//   ....[71]....
        /*10dc*/ 	.word	0x0001d950
        /*10e0*/ 	.word	0x00000002
        /*10e4*/ 	.word	0x00016840
        /*10e8*/ 	.short	0x010a
        /*10ea*/ 	.byte	0x3f
	.zero		1


	//   ....[72]....
        /*10ec*/ 	.word	0x0001dbe0
        /*10f0*/ 	.word	0x00000003
        /*10f4*/ 	.word	0x00000060
        /*10f8*/ 	.short	0x010a
        /*10fa*/ 	.byte	0x3f
	.zero		1


	//   ....[73]....
        /*10fc*/ 	.word	0x0001e020
        /*1100*/ 	.word	0x00000003
        /*1104*/ 	.word	0x00016860
        /*1108*/ 	.short	0x010a
        /*110a*/ 	.byte	0x3f
	.zero		1


	//   ....[74]....
        /*110c*/ 	.word	0x0001f380
        /*1110*/ 	.word	0x00000009
        /*1114*/ 	.word	0x00016820
        /*1118*/ 	.short	0x010a
        /*111a*/ 	.byte	0x3f
	.zero		1


	//   ....[75]....
        /*111c*/ 	.word	0x0001f510
        /*1120*/ 	.word	0x00000007
        /*1124*/ 	.word	0x00000000
        /*1128*/ 	.short	0x010a
        /*112a*/ 	.byte	0x3f
	.zero		1


	//   ....[76]....
        /*112c*/ 	.word	0x0001f580
        /*1130*/ 	.word	0x00000003
        /*1134*/ 	.word	0x00000000
        /*1138*/ 	.short	0x010a
        /*113a*/ 	.byte	0x3f
	.zero		1


	//   ....[77]....
        /*113c*/ 	.word	0x0001f5e0
        /*1140*/ 	.word	0x00000005
        /*1144*/ 	.word	0x00000000
        /*1148*/ 	.short	0x010a
        /*114a*/ 	.byte	0x3f
	.zero		1


	//   ....[78]....
        /*114c*/ 	.word	0x0001f610
        /*1150*/ 	.word	0x00000003
        /*1154*/ 	.word	0x00000000
        /*1158*/ 	.short	0x010a
        /*115a*/ 	.byte	0x3f
	.zero		1


	//   ....[79]....
        /*115c*/ 	.word	0x0001f670
        /*1160*/ 	.word	0x0000004d
        /*1164*/ 	.word	0x00016890
        /*1168*/ 	.short	0x010a
        /*116a*/ 	.byte	0x3f
	.zero		1


	//   ....[80]....
        /*116c*/ 	.word	0x0001f6c0
        /*1170*/ 	.word	0x0000004d
        /*1174*/ 	.word	0x00016890
        /*1178*/ 	.short	0x010a
        /*117a*/ 	.byte	0x3f
	.zero		1


	//   ....[81]....
        /*117c*/ 	.word	0x0001f710
        /*1180*/ 	.word	0x0000004d
        /*1184*/ 	.word	0x00016890
        /*1188*/ 	.short	0x010a
        /*118a*/ 	.byte	0x3f
	.zero		1


	//   ....[82]....
        /*118c*/ 	.word	0x0001f760
        /*1190*/ 	.word	0x0000004d
        /*1194*/ 	.word	0x000168b0
        /*1198*/ 	.short	0x010a
        /*119a*/ 	.byte	0x3f
	.zero		1


	//   ....[83]....
        /*119c*/ 	.word	0x0001fc30
        /*11a0*/ 	.word	0x00000010
        /*11a4*/ 	.word	0x00016800
        /*11a8*/ 	.short	0x010a
        /*11aa*/ 	.byte	0x3f
	.zero		1


	//   ....[84]....
        /*11ac*/ 	.word	0x00020260
        /*11b0*/ 	.word	0x00000010
        /*11b4*/ 	.word	0x00016800
        /*11b8*/ 	.short	0x010a
        /*11ba*/ 	.byte	0x3f
	.zero		1


	//   ....[85]....
        /*11bc*/ 	.word	0x000202b0
        /*11c0*/ 	.word	0x00000007
        /*11c4*/ 	.word	0x00016830
        /*11c8*/ 	.short	0x010a
        /*11ca*/ 	.byte	0x3f
	.zero		1


	//   ....[86]....
        /*11cc*/ 	.word	0x00020300
        /*11d0*/ 	.word	0x00000009
        /*11d4*/ 	.word	0x00016830
        /*11d8*/ 	.short	0x010a
        /*11da*/ 	.byte	0x3f
	.zero		1


	//   ....[87]....
        /*11dc*/ 	.word	0x00020350
        /*11e0*/ 	.word	0x00000008
        /*11e4*/ 	.word	0x00016850
        /*11e8*/ 	.short	0x010a
        /*11ea*/ 	.byte	0x3f
	.zero		1


	//   ....[88]....
        /*11ec*/ 	.word	0x000203a0
        /*11f0*/ 	.word	0x00000000
        /*11f4*/ 	.word	0x00016830
        /*11f8*/ 	.short	0x010a
        /*11fa*/ 	.byte	0x3f
	.zero		1


	//   ....[89]....
        /*11fc*/ 	.word	0x000203f0
        /*1200*/ 	.word	0x00000002
        /*1204*/ 	.word	0x00016850
        /*1208*/ 	.short	0x010a
        /*120a*/ 	.byte	0x3f
	.zero		1


	//   ....[90]....
        /*120c*/ 	.word	0x00020440
        /*1210*/ 	.word	0x00000000
        /*1214*/ 	.word	0x00016830
        /*1218*/ 	.short	0x010a
        /*121a*/ 	.byte	0x3f
	.zero		1


	//   ....[91]....
        /*121c*/ 	.word	0x00020490
        /*1220*/ 	.word	0x00000002
        /*1224*/ 	.word	0x00016850
        /*1228*/ 	.short	0x010a
        /*122a*/ 	.byte	0x3f
	.zero		1


	//   ....[92]....
        /*122c*/ 	.word	0x000204e0
        /*1230*/ 	.word	0x0000000b
        /*1234*/ 	.word	0x00016850
        /*1238*/ 	.short	0x010a
        /*123a*/ 	.byte	0x3f
	.zero		1


	//   ....[93]....
        /*123c*/ 	.word	0x000210a0
        /*1240*/ 	.word	0x00000011
        /*1244*/ 	.word	0x00016820
        /*1248*/ 	.short	0x010a
        /*124a*/ 	.byte	0x3f
	.zero		1


	//   ....[94]....
        /*124c*/ 	.word	0x000210f0
        /*1250*/ 	.word	0x00000005
        /*1254*/ 	.word	0x000168a0
        /*1258*/ 	.short	0x010a
        /*125a*/ 	.byte	0x3f
	.zero		1


	//   ....[95]....
        /*125c*/ 	.word	0x00021140
        /*1260*/ 	.word	0x00000005
        /*1264*/ 	.word	0x000168c0
        /*1268*/ 	.short	0x010a
        /*126a*/ 	.byte	0x3f
	.zero		1


	//   ....[96]....
        /*126c*/ 	.word	0x00021190
        /*1270*/ 	.word	0x00000005
        /*1274*/ 	.word	0x000168a0
        /*1278*/ 	.short	0x010a
        /*127a*/ 	.byte	0x3f
	.zero		1


	//   ....[97]....
        /*127c*/ 	.word	0x000211e0
        /*1280*/ 	.word	0x00000005
        /*1284*/ 	.word	0x000168c0
        /*1288*/ 	.short	0x010a
        /*128a*/ 	.byte	0x3f
	.zero		1


	//   ....[98]....
        /*128c*/ 	.word	0x00021380
        /*1290*/ 	.word	0x00000000
        /*1294*/ 	.word	0x00016840
        /*1298*/ 	.short	0x010a
        /*129a*/ 	.byte	0x3f
	.zero		1


	//   ....[99]....
        /*129c*/ 	.word	0x000222f0
        /*12a0*/ 	.word	0x00000011
        /*12a4*/ 	.word	0x00016820
        /*12a8*/ 	.short	0x010a
        /*12aa*/ 	.byte	0x3f
	.zero		1


	//   ....[100]....
        /*12ac*/ 	.word	0x00022340
        /*12b0*/ 	.word	0x00000002
        /*12b4*/ 	.word	0x00016840
        /*12b8*/ 	.short	0x010a
        /*12ba*/ 	.byte	0x3f
	.zero		1


	//   ....[101]....
        /*12bc*/ 	.word	0x00022390
        /*12c0*/ 	.word	0x00000003
        /*12c4*/ 	.word	0x00000060
        /*12c8*/ 	.short	0x010a
        /*12ca*/ 	.byte	0x3f
	.zero		1


	//   ....[102]....
        /*12cc*/ 	.word	0x000223e0
        /*12d0*/ 	.word	0x00000002
        /*12d4*/ 	.word	0x00016840
        /*12d8*/ 	.short	0x010a
        /*12da*/ 	.byte	0x3f
	.zero		1


	//   ....[103]....
        /*12dc*/ 	.word	0x00022430
        /*12e0*/ 	.word	0x0000000a
        /*12e4*/ 	.word	0x00000060
        /*12e8*/ 	.short	0x010a
        /*12ea*/ 	.byte	0x3f
	.zero		1


	//   ....[104]....
        /*12ec*/ 	.word	0x00022480
        /*12f0*/ 	.word	0x00000002
        /*12f4*/ 	.word	0x00016840
        /*12f8*/ 	.short	0x010a
        /*12fa*/ 	.byte	0x3f
	.zero		1


	//   ....[105]....
        /*12fc*/ 	.word	0x000224d0
        /*1300*/ 	.word	0x00000003
        /*1304*/ 	.word	0x00000060
        /*1308*/ 	.short	0x010a
        /*130a*/ 	.byte	0x3f
	.zero		1


	//   ....[106]....
        /*130c*/ 	.word	0x00022520
        /*1310*/ 	.word	0x00000003
        /*1314*/ 	.word	0x00016860
        /*1318*/ 	.short	0x010a
        /*131a*/ 	.byte	0x3f
	.zero		1


	//   ....[107]....
        /*131c*/ 	.word	0x00022f50
        /*1320*/ 	.word	0x00000009
        /*1324*/ 	.word	0x00016820
        /*1328*/ 	.short	0x010a
        /*132a*/ 	.byte	0x3f
	.zero		1


	//   ....[108]....
        /*132c*/ 	.word	0x000230f0
        /*1330*/ 	.word	0x00000007
        /*1334*/ 	.word	0x00000000
        /*1338*/ 	.short	0x010a
        /*133a*/ 	.byte	0x3f
	.zero		1


	//   ....[109]....
        /*133c*/ 	.word	0x00023140
        /*1340*/ 	.word	0x00000003
        /*1344*/ 	.word	0x00000000
        /*1348*/ 	.short	0x010a
        /*134a*/ 	.byte	0x3f
	.zero		1


	//   ....[110]....
        /*134c*/ 	.word	0x00023190
        /*1350*/ 	.word	0x00000005
        /*1354*/ 	.word	0x00000000
        /*1358*/ 	.short	0x010a
        /*135a*/ 	.byte	0x3f
	.zero		1


	//----- nvinfo : EIATTR_NUM_MBARRIERS
	.align		4
.L_1541:
        /*135c*/ 	.byte	0x03, 0x38
        /*135e*/ 	.short	0x0016


	//----- nvinfo : EIATTR_EXIT_INSTR_OFFSETS
	.align		4
        /*1360*/ 	.byte	0x04, 0x1c
        /*1362*/ 	.short	(.L_1543 - .L_1542)


	//   ....[0]....
.L_1542:
        /*1364*/ 	.word	0x0001f660


	//----- nvinfo : EIATTR_MAX_THREADS
	.align		4
.L_1543:
        /*1368*/ 	.byte	0x04, 0x05
        /*136a*/ 	.short	(.L_1545 - .L_1544)
.L_1544:
        /*136c*/ 	.word	0x00000200
        /*1370*/ 	.word	0x00000001
        /*1374*/ 	.word	0x00000001


	//----- nvinfo : EIATTR_CRS_STACK_SIZE
	.align		4
.L_1545:
        /*1378*/ 	.byte	0x04, 0x1e
        /*137a*/ 	.short	(.L_1547 - .L_1546)
.L_1546:
        /*137c*/ 	.word	0x00000000


	//----- nvinfo : EIATTR_CBANK_PARAM_SIZE
	.align		4
.L_1547:
        /*1380*/ 	.byte	0x03, 0x19
        /*1382*/ 	.short	0x0af0


	//----- nvinfo : EIATTR_PARAM_CBANK
	.align		4
        /*1384*/ 	.byte	0x04, 0x0a
        /*1386*/ 	.short	(.L_1549 - .L_1548)
	.align		4
.L_1548:
        /*1388*/ 	.word	index@(.nv.constant0._ZN7cutlass13device_kernelIN5flash11enable_sm90INS1_16FlashAttnFwdSm90INS1_25CollectiveMainloopFwdSm90ILi2EN4cute5tupleIJNS5_1CILi1EEES8_S8_EEENS6_IJNS7_ILi192EEENS7_ILi128EEENS7_ILi64EEEEEELi64ENS_10bfloat16_tEfNS_4arch4Sm90ELb0ELb1ELb0ELb1ELb0ELb1ELb0ELb1ELb1ELb1ELb1ELb0EEENS1_21CollectiveEpilogueFwdINS6_IJSA_SC_SB_EEES9_SE_SG_Li384ELb1ELb1ELb1ELb0EEENS1_36VarlenDynamicPersistentTileSchedulerILi192ELi128ELi384ELi128ELb1ELb1ELb1ELb1ELb0ELb1EEEEEEEEEvNT_6ParamsE)
        /*138c*/ 	.short	0x0210
        /*138e*/ 	.short	0x0af0


	//----- nvinfo : EIATTR_SW_WAR
	.align		4
.L_1549:
        /*1390*/ 	.byte	0x04, 0x36
        /*1392*/ 	.short	(.L_1551 - .L_1550)
.L_1550:
        /*1394*/ 	.word	0x00000008
.L_1551:


//--------------------- .nv.info._ZN7cutlass13device_kernelIN5flash11enable_sm90INS1_16FlashAttnFwdSm90INS1_25CollectiveMainloopFwdSm90ILi2EN4cute5tupleIJNS5_1CILi1EEES8_S8_EEENS6_IJNS7_ILi192EEENS7_ILi128EEENS7_ILi64EEEEEELi64ENS_10bfloat16_tEfNS_4arch4Sm90ELb1ELb0ELb0ELb0ELb0ELb0ELb0ELb1ELb1ELb1ELb1ELb0EEENS1_21CollectiveEpilogueFwdINS6_IJSA_SC_SB_EEES9_SE_SG_Li384ELb0ELb1ELb1ELb0EEENS1_19SingleTileSchedulerILb0ELb1ELb1ELi192EEEEEEEEEvNT_6ParamsE --------------------------
	.section	.nv.info._ZN7cutlass13device_kernelIN5flash11enable_sm90INS1_16FlashAttnFwdSm90INS1_25CollectiveMainloopFwdSm90ILi2EN4cute5tupleIJNS5_1CILi1EEES8_S8_EEENS6_IJNS7_ILi192EEENS7_ILi128EEENS7_ILi64EEEEEELi64ENS_10bfloat16_tEfNS_4arch4Sm90ELb1ELb0ELb0ELb0ELb0ELb0ELb0ELb1ELb1ELb1ELb1ELb0EEENS1_21CollectiveEpilogueFwdINS6_IJSA_SC_SB_EEES9_SE_SG_Li384ELb0ELb1ELb1ELb0EEENS1_19SingleTileSchedulerILb0ELb1ELb1ELi192EEEEEEEEEvNT_6ParamsE,"",@"SHT_CUDA_INFO"
	.sectionflags	@""
	.align	4


	//----- nvinfo : EIATTR_CUDA_API_VERSION
	.align		4
        /*0000*/ 	.byte	0x04, 0x37
        /*0002*/ 	.short	(.L_1553 - .L_1552)
.L_1552:
        /*0004*/ 	.word	0x00000082


	//----- nvinfo : EIATTR_KPARAM_INFO
	.align		4
.L_1553:
        /*0008*/ 	.byte	0x04, 0x17
        /*000a*/ 	.short	(.L_1555 - .L_1554)
.L_1554:
        /*000c*/ 	.word	0x00000000
        /*0010*/ 	.short	0x0000
        /*0012*/ 	.short	0x0070
        /*0014*/ 	.byte	0x00, 0xf0, 0x01, 0x28


	//----- nvinfo : EIATTR_SPARSE_MMA_MASK
	.align		4
.L_1555:
        /*0018*/ 	.byte	0x03, 0x50
        /*001a*/ 	.short	0x0000


	//----- nvinfo : EIATTR_MAXREG_COUNT
	.align		4
        /*001c*/ 	.byte	0x03, 0x1b
        /*001e*/ 	.short	0x0080


	//----- nvinfo : EIATTR_NUM_BARRIERS
	.align		4
        /*0020*/ 	.byte	0x02, 0x4c
        /*0022*/ 	.byte	0x10
	.zero		1


	//----- nvinfo : EIATTR_EXTERNS
	.align		4
        /*0024*/ 	.byte	0x04, 0x0f
        /*0026*/ 	.short	(.L_1557 - .L_1556)


	//   ....[0]....
	.align		4
.L_1556:
        /*0028*/ 	.word	index@(__assertfail)


	//----- nvinfo : EIATTR_MERCURY_ISA_VERSION
	.align		4
.L_1557:
        /*002c*/ 	.byte	0x03, 0x5f
        /*002e*/ 	.short	0x0101


	//----- nvinfo : EIATTR_INT_WARP_WIDE_INSTR_OFFSETS
	.align		4
        /*0030*/ 	.byte	0x04, 0x31
        /*0032*/ 	.short	(.L_1559 - .L_1558)


	//   ....[0]....
.L_1558:
        /*0034*/ 	.word	0x00000120


	//   ....[1]....
        /*0038*/ 	.word	0x00000160


	//   ....[2]....
        /*003c*/ 	.word	0x000001d0


	//----- nvinfo : EIATTR_COOP_GROUP_MASK_REGIDS
	.align		4
.L_1559:
        /*0040*/ 	.byte	0x04, 0x29
        /*0042*/ 	.short	(.L_1561 - .L_1560)


	//   ....[0]....
.L_1560:
        /*0044*/ 	.word	0xffffffff


	//   ....[1]....
        /*0048*/ 	.word	0xffffffff


	//   ....[2]....
        /*004c*/ 	.word	0xffffffff


	//   ....[3]....
        /*0050*/ 	.word	0xffffffff


	//   ....[4]....
        /*0054*/ 	.word	0xffffffff


	//   ....[5]....
        /*0058*/ 	.word	0xffffffff


	//   ....[6]....
        /*005c*/ 	.word	0xffffffff


	//   ....[7]....
        /*0060*/ 	.word	0xffffffff


	//   ....[8]....
        /*0064*/ 	.word	0xffffffff


	//   ....[9]....
        /*0068*/ 	.word	0xffffffff


	//   ....[10]....
        /*006c*/ 	.word	0xffffffff


	//   ....[11]....
        /*0070*/ 	.word	0xffffffff


	//   ....[12]....
        /*0074*/ 	.word	0xffffffff


	//   ....[13]....
        /*0078*/ 	.word	0xffffffff


	//   ....[14]....
        /*007c*/ 	.word	0xffffffff


	//   ....[15]....
        /*0080*/ 	.word	0xffffffff


	//   ....[16]....
        /*0084*/ 	.word	0xffffffff


	//   ....[17]....
        /*0088*/ 	.word	0xffffffff


	//   ....[18]....
        /*008c*/ 	.word	0xffffffff


	//   ....[19]....
        /*0090*/ 	.word	0xffffffff


	//   ....[20]....
        /*0094*/ 	.word	0xffffffff


	//   ....[21]....
        /*0098*/ 	.word	0xffffffff


	//   ....[22]....
        /*009c*/ 	.word	0xffffffff


	//   ....[23]....
        /*00a0*/ 	.word	0xffffffff


	//   ....[24]....
        /*00a4*/ 	.word	0xffffffff


	//   ....[25]....
        /*00a8*/ 	.word	0xffffffff


	//   ....[26]....
        /*00ac*/ 	.word	0xffffffff


	//   ....[27]....
        /*00b0*/ 	.word	0xffffffff


	//   ....[28]....
        /*00b4*/ 	.word	0xffffffff


	//   ....[29]....
        /*00b8*/ 	.word	0xffffffff


	//   ....[30]....
        /*00bc*/ 	.word	0xffffffff


	//   ....[31]....
        /*00c0*/ 	.word	0xffffffff


	//   ....[32]....
        /*00c4*/ 	.word	0xffffffff


	//   ....[33]....
        /*00c8*/ 	.word	0xffffffff


	//   ....[34]....
        /*00cc*/ 	.word	0xffffffff


	//   ....[35]....
        /*00d0*/ 	.word	0xffffffff


	//   ....[36]....
        /*00d4*/ 	.word	0xffffffff


	//   ....[37]....
        /*00d8*/ 	.word	0xffffffff


	//   ....[38]....
        /*00dc*/ 	.word	0xffffffff


	//   ....[39]....
        /*00e0*/ 	.word	0xffffffff


	//   ....[40]....
        /*00e4*/ 	.word	0xffffffff


	//   ....[41]....
        /*00e8*/ 	.word	0xffffffff


	//   ....[42]....
        /*00ec*/ 	.word	0xffffffff


	//   ....[43]....
        /*00f0*/ 	.word	0xffffffff


	//   ....[44]....
        /*00f4*/ 	.word	0xffffffff


	//   ....[45]....
        /*00f8*/ 	.word	0xffffffff


	//   ....[46]....
        /*00fc*/ 	.word	0xffffffff


	//   ....[47]....
        /*0100*/ 	.word	0xffffffff


	//   ....[48]....
        /*0104*/ 	.word	0xffffffff


	//   ....[49]....
        /*0108*/ 	.word	0xffffffff


	//   ....[50]....
        /*010c*/ 	.word	0xffffffff


	//   ....[51]....
        /*0110*/ 	.word	0xffffffff


	//   ....[52]....
        /*0114*/ 	.word	0xffffffff


	//   ....[53]....
        /*0118*/ 	.word	0xffffffff


	//   ....[54]....
        /*011c*/ 	.word	0xffffffff


	//   ....[55]....
        /*0120*/ 	.word	0xffffffff


	//   ....[56]....
        /*0124*/ 	.word	0xffffffff


	//   ....[57]....
        /*0128*/ 	.word	0xffffffff


	//   ....[58]....
        /*012c*/ 	.word	0xffffffff


	//   ....[59]....
        /*0130*/ 	.word	0xffffffff


	//   ....[60]....
        /*0134*/ 	.word	0xffffffff


	//   ....[61]....
        /*0138*/ 	.word	0xffffffff


	//   ....[62]....
        /*013c*/ 	.word	0xffffffff


	//   ....[63]....
        /*0140*/ 	.word	0x0500000f


	//   ....[64]....
        /*0144*/ 	.word	0x0500000f


	//   ....[65]....
        /*0148*/ 	.word	0x0500000f


	//   ....[66]....
        /*014c*/ 	.word	0x0500000f


	//   ....[67]....
        /*0150*/ 	.word	0x0500000f


	//   ....[68]....
        /*0154*/ 	.word	0x0500000f


	//   ....[69]....
        /*0158*/ 	.word	0x0500000f


	//   ....[70]....
        /*015c*/ 	.word	0x0500000f


	//   ....[71]....
        /*0160*/ 	.word	0x0500000f


	//   ....[72]....
        /*0164*/ 	.word	0x0500000f


	//   ....[73]....
        /*0168*/ 	.word	0x0500000f


	//   ....[74]....
        /*016c*/ 	.word	0x0500000f


	//   ....[75]....
        /*0170*/ 	.word	0x0500000f


	//   ....[76]....
        /*0174*/ 	.word	0x0500000f


	//   ....[77]....
        /*0178*/ 	.word	0x0500000f


	//   ....[78]....
        /*017c*/ 	.word	0x0500000f


	//   ....[79]....
        /*0180*/ 	.word	0x0500000f


	//   ....[80]....
        /*0184*/ 	.word	0x0500000f


	//   ....[81]....
        /*0188*/ 	.word	0x0500000f


	//   ....[82]....
        /*018c*/ 	.word	0x0500000f


	//   ....[83]....
        /*0190*/ 	.word	0x0500000f


	//   ....[84]....
        /*0194*/ 	.word	0x0500000f


	//   ....[85]....
        /*0198*/ 	.word	0x0500000f


	//   ....[86]....
        /*019c*/ 	.word	0x0500000f


	//   ....[87]....
        /*01a0*/ 	.word	0x0500000f


	//   ....[88]....
        /*01a4*/ 	.word	0x0500000f


	//----- nvinfo : EIATTR_COOP_GROUP_INSTR_OFFSETS
	.align		4
.L_1561:
        /*01a8*/ 	.byte	0x04, 0x28
        /*01aa*/ 	.short	(.L_1563 - .L_1562)


	//   ....[0]....
.L_1562:
        /*01ac*/ 	.word	0x00000060


	//   ....[1]....
        /*01b0*/ 	.word	0x00000130


	//   ....[2]....
        /*01b4*/ 	.word	0x00000180


	//   ....[3]....
        /*01b8*/ 	.word	0x000003b0


	//   ....[4]....
        /*01bc*/ 	.word	0x00000510


	//   ....[5]....
        /*01c0*/ 	.word	0x00000630


	//   ....[6]....
        /*01c4*/ 	.word	0x00000790


	//   ....[7]....
        /*01c8*/ 	.word	0x00001140


	//   ....[8]....
        /*01cc*/ 	.word	0x00001890


	//   ....[9]....
        /*01d0*/ 	.word	0x000018c0


	//   ....[10]....
        /*01d4*/ 	.word	0x00002060


	//   ....[11]....
        /*01d8*/ 	.word	0x000021a0


	//   ....[12]....
        /*01dc*/ 	.word	0x00002a50


	//   ....[13]....
        /*01e0*/ 	.word	0x00002ac0


	//   ....[14]....
        /*01e4*/ 	.word	0x00003b80


	//   ....[15]....
        /*01e8*/ 	.word	0x00003bc0


	//   ....[16]....
        /*01ec*/ 	.word	0x00004350


	//   ....[17]....
        /*01f0*/ 	.word	0x00004450


	//   ....[18]....
        /*01f4*/ 	.word	0x00004d40


	//   ....[19]....
        /*01f8*/ 	.word	0x00004dc0


	//   ....[20]....
        /*01fc*/ 	.word	0x00006410


	//   ....[21]....
        /*0200*/ 	.word	0x00006440


	//   ....[22]....
        /*0204*/ 	.word	0x00006a00


	//   ....[23]....
        /*0208*/ 	.word	0x00006ad0


	//   ....[24]....
        /*020c*/ 	.word	0x00007ac0


	//   ....[25]....
        /*0210*/ 	.word	0x00007af0


	//   ....[26]....
        /*0214*/ 	.word	0x00007bf0


	//   ....[27]....
        /*0218*/ 	.word	0x00007c00


	//   ....[28]....
        /*021c*/ 	.word	0x00008970


	//   ....[29]....
        /*0220*/ 	.word	0x000089b0


	//   ....[30]....
        /*0224*/ 	.word	0x000089f0


	//   ....[31]....
        /*0228*/ 	.word	0x00008a10


	//   ....[32]....
        /*022c*/ 	.word	0x00008a40


	//   ....[33]....
        /*0230*/ 	.word	0x00008a50


	//   ....[34]....
        /*0234*/ 	.word	0x00008d90


	//   ....[35]....
        /*0238*/ 	.word	0x00008da0


	//   ....[36]....
        /*023c*/ 	.word	0x000094c0


	//   ....[37]....
        /*0240*/ 	.word	0x0000a020


	//   ....[38]....
        /*0244*/ 	.word	0x0000a990


	//   ....[39]....
        /*0248*/ 	.word	0x0000a9c0


	//   ....[40]....
        /*024c*/ 	.word	0x0000a9f0


	//   ....[41]....
        /*0250*/ 	.word	0x0000aa10


	//   ....[42]....
        /*0254*/ 	.word	0x0000aa20


	//   ....[43]....
        /*0258*/ 	.word	0x0000aa70


	//   ....[44]....
        /*025c*/ 	.word	0x0000aad0


	//   ....[45]....
        /*0260*/ 	.word	0x0000aaf0


	//   ....[46]....
        /*0264*/ 	.word	0x0000ab50


	//   ....[47]....
        /*0268*/ 	.word	0x0000ab80


	//   ....[48]....
        /*026c*/ 	.word	0x0000abf0


	//   ....[49]....
        /*0270*/ 	.word	0x0000ac20


	//   ....[50]....
        /*0274*/ 	.word	0x0000ac50


	//   ....[51]....
        /*0278*/ 	.word	0x0000ac80


	//   ....[52]....
        /*027c*/ 	.word	0x0000acd0


	//   ....[53]....
        /*0280*/ 	.word	0x0000acf0


	//   ....[54]....
        /*0284*/ 	.word	0x0000ad30


	//   ....[55]....
        /*0288*/ 	.word	0x0000ad60


	//   ....[56]....
        /*028c*/ 	.word	0x0000ad90


	//   ....[57]....
        /*0290*/ 	.word	0x0000ae00


	//   ....[58]....
        /*0294*/ 	.word	0x0000ae80


	//   ....[59]....
        /*0298*/ 	.word	0x0000ae90


	//   ....[60]....
        /*029c*/ 	.word	0x0000aed0


	//   ....[61]....
        /*02a0*/ 	.word	0x0000aef0


	//   ....[62]....
        /*02a4*/ 	.word	0x0000c7d0


	//   ....[63]....
        /*02a8*/ 	.word	0x0000cd30


	//   ....[64]....
        /*02ac*/ 	.word	0x0000ceb0


	//   ....[65]....
        /*02b0*/ 	.word	0x0000cf00


	//   ....[66]....
        /*02b4*/ 	.word	0x0000cfc0


	//   ....[67]....
        /*02b8*/ 	.word	0x0000d090


	//   ....[68]....
        /*02bc*/ 	.word	0x0000d100


	//   ....[69]....
        /*02c0*/ 	.word	0x0000d1b0


	//   ....[70]....
        /*02c4*/ 	.word	0x0000d210


	//   ....[71]....
        /*02c8*/ 	.word	0x0000d2e0


	//   ....[72]....
        /*02cc*/ 	.word	0x0000d340


	//   ....[73]....
        /*02d0*/ 	.word	0x0000d430


	//   ....[74]....
        /*02d4*/ 	.word	0x0000d490


	//   ....[75]....
        /*02d8*/ 	.word	0x0000d560


	//   ....[76]....
        /*02dc*/ 	.word	0x0000d5d0


	//   ....[77]....
        /*02e0*/ 	.word	0x0000d680


	//   ....[78]....
        /*02e4*/ 	.word	0x0000d6e0


	//   ....[79]....
        /*02e8*/ 	.word	0x0000d790


	//   ....[80]....
        /*02ec*/ 	.word	0x0000d820


	//   ....[81]....
        /*02f0*/ 	.word	0x0000d900


	//   ....[82]....
        /*02f4*/ 	.word	0x0000d960


	//   ....[83]....
        /*02f8*/ 	.word	0x0000da30


	//   ....[84]....
        /*02fc*/ 	.word	0x0000da90


	//   ....[85]....
        /*0300*/ 	.word	0x0000db50


	//   ....[86]....
        /*0304*/ 	.word	0x0000dbb0


	//   ....[87]....
        /*0308*/ 	.word	0x0000dc70


	//   ....[88]....
        /*030c*/ 	.word	0x0000e040


	//----- nvinfo : EIATTR_REG_RECONFIG
	.align		4
.L_1563:
        /*0310*/ 	.byte	0x01, 0x54
	.zero		2


	//----- nvinfo : EIATTR_SYSCALL_OFFSETS
	.align		4
        /*0314*/ 	.byte	0x04, 0x46
        /*0316*/ 	.short	(.L_1565 - .L_1564)


	//   ....[0]....
.L_1564:
        /*0318*/ 	.word	0x00001300


	//   ....[1]....
        /*031c*/ 	.word	0x00009cd0


	//   ....[2]....
        /*0320*/ 	.word	0x00009e10


	//   ....[3]....
        /*0324*/ 	.word	0x00009f00


	//   ....[4]....
        /*0328*/ 	.word	0x0000a560


	//----- nvinfo : EIATTR_MBARRIER_INSTR_OFFSETS
	.align		4
.L_1565:
        /*032c*/ 	.byte	0x04, 0x39
        /*032e*/ 	.short	(.L_1567 - .L_1566)


	//   ....[0]....
.L_1566:
        /*0330*/ 	.word	0x00000260
        /*0334*/ 	.word	0x000000ff
        /*0338*/ 	.word	0x00016800
        /*033c*/ 	.short	0x0100
        /*033e*/ 	.byte	0x08
	.zero		1


	//   ....[1]....
        /*0340*/ 	.word	0x00000270
        /*0344*/ 	.word	0x000000ff
        /*0348*/ 	.word	0x00016820
        /*034c*/ 	.short	0x0100
        /*034e*/ 	.byte	0x08
	.zero		1


	//   ....[2]....
        /*0350*/ 	.word	0x00000360
        /*0354*/ 	.word	0x000000ff
        /*0358*/ 	.word	0x00016830
        /*035c*/ 	.short	0x0100
        /*035e*/ 	.byte	0x08
	.zero		1


	//   ....[3]....
        /*0360*/ 	.word	0x00000370
        /*0364*/ 	.word	0x000000ff
        /*0368*/ 	.word	0x00016840
        /*036c*/ 	.short	0x0100
        /*036e*/ 	.byte	0x08
	.zero		1


	//   ....[4]....
        /*0370*/ 	.word	0x00000380
        /*0374*/ 	.word	0x000000ff
        /*0378*/ 	.word	0x00016838
        /*037c*/ 	.short	0x0100
        /*037e*/ 	.byte	0x08
	.zero		1


	//   ....[5]....
        /*0380*/ 	.word	0x00000390
        /*0384*/ 	.word	0x000000ff
        /*0388*/ 	.word	0x00016848
        /*038c*/ 	.short	0x0100
        /*038e*/ 	.byte	0x08
	.zero		1


	//   ....[6]....
        /*0390*/ 	.word	0x000004c0
        /*0394*/ 	.word	0x000000ff
        /*0398*/ 	.word	0x00016850
        /*039c*/ 	.short	0x0100
        /*039e*/ 	.byte	0x08
	.zero		1


	//   ....[7]....
        /*03a0*/ 	.word	0x000004d0
        /*03a4*/ 	.word	0x000000ff
        /*03a8*/ 	.word	0x00016860
        /*03ac*/ 	.short	0x0100
        /*03ae*/ 	.byte	0x08
	.zero		1


	//   ....[8]....
        /*03b0*/ 	.word	0x000004e0
        /*03b4*/ 	.word	0x000000ff
        /*03b8*/ 	.word	0x00016858
        /*03bc*/ 	.short	0x0100
        /*03be*/ 	.byte	0x08
	.zero		1


	//   ....[9]....
        /*03c0*/ 	.word	0x000004f0
        /*03c4*/ 	.word	0x000000ff
        /*03c8*/ 	.word	0x00016868
        /*03cc*/ 	.short	0x0100
        /*03ce*/ 	.byte	0x08
	.zero		1


	//   ....[10]....
        /*03d0*/ 	.word	0x000005e0
        /*03d4*/ 	.word	0x000000ff
        /*03d8*/ 	.word	0x00016870
        /*03dc*/ 	.short	0x0100
        /*03de*/ 	.byte	0x06
	.zero		1


	//   ....[11]....
        /*03e0*/ 	.word	0x000005f0
        /*03e4*/ 	.word	0x000000ff
        /*03e8*/ 	.word	0x00016880
        /*03ec*/ 	.short	0x0100
        /*03ee*/ 	.byte	0x06
	.zero		1


	//   ....[12]....
        /*03f0*/ 	.word	0x00000600
        /*03f4*/ 	.word	0x000000ff
        /*03f8*/ 	.word	0x00016878
        /*03fc*/ 	.short	0x0100
        /*03fe*/ 	.byte	0x06
	.zero		1


	//   ....[13]....
        /*0400*/ 	.word	0x00000610
        /*0404*/ 	.word	0x000000ff
        /*0408*/ 	.word	0x00016888
        /*040c*/ 	.short	0x0100
        /*040e*/ 	.byte	0x06
	.zero		1


	//   ....[14]....
        /*0410*/ 	.word	0x00000740
        /*0414*/ 	.word	0x000000ff
        /*0418*/ 	.word	0x00016890
        /*041c*/ 	.short	0x0100
        /*041e*/ 	.byte	0x08
	.zero		1


	//   ....[15]....
        /*0420*/ 	.word	0x00000750
        /*0424*/ 	.word	0x000000ff
        /*0428*/ 	.word	0x000168a0
        /*042c*/ 	.short	0x0100
        /*042e*/ 	.byte	0x08
	.zero		1


	//   ....[16]....
        /*0430*/ 	.word	0x00000760
        /*0434*/ 	.word	0x000000ff
        /*0438*/ 	.word	0x00016898
        /*043c*/ 	.short	0x0100
        /*043e*/ 	.byte	0x08
	.zero		1


	//   ....[17]....
        /*0440*/ 	.word	0x00000770
        /*0444*/ 	.word	0x000000ff
        /*0448*/ 	.word	0x000168a8
        /*044c*/ 	.short	0x0100
        /*044e*/ 	.byte	0x08
	.zero		1


	//   ....[18]....
        /*0450*/ 	.word	0x000008a0
        /*0454*/ 	.word	0x000000ff
        /*0458*/ 	.word	0x000168b0
        /*045c*/ 	.short	0x0100
        /*045e*/ 	.byte	0x08
	.zero		1


	//   ....[19]....
        /*0460*/ 	.word	0x000008b0
        /*0464*/ 	.word	0x000000ff
        /*0468*/ 	.word	0x000168c0
        /*046c*/ 	.short	0x0100
        /*046e*/ 	.byte	0x08
	.zero		1


	//   ....[20]....
        /*0470*/ 	.word	0x000008c0
        /*0474*/ 	.word	0x000000ff
        /*0478*/ 	.word	0x000168b8
        /*047c*/ 	.short	0x0100
        /*047e*/ 	.byte	0x08
	.zero		1


	//   ....[21]....
        /*0480*/ 	.word	0x000008d0
        /*0484*/ 	.word	0x000000ff
        /*0488*/ 	.word	0x000168c8
        /*048c*/ 	.short	0x0100
        /*048e*/ 	.byte	0x08
	.zero		1


	//   ....[22]....
        /*0490*/ 	.word	0x00001320
        /*0494*/ 	.word	0x000000ff
        /*0498*/ 	.word	0x00016800
        /*049c*/ 	.short	0x010a
        /*049e*/ 	.byte	0x27
	.zero		1


	//   ....[23]....
        /*04a0*/ 	.word	0x00001390
        /*04a4*/ 	.word	0x000000ff
        /*04a8*/ 	.word	0x00016830
        /*04ac*/ 	.short	0x010a
        /*04ae*/ 	.byte	0x27
	.zero		1


	//   ....[24]....
        /*04b0*/ 	.word	0x00001400
        /*04b4*/ 	.word	0x000000ff
        /*04b8*/ 	.word	0x00016830
        /*04bc*/ 	.short	0x010a
        /*04be*/ 	.byte	0x27
	.zero		1


	//   ....[25]....
        /*04c0*/ 	.word	0x00003000
        /*04c4*/ 	.word	0x0000001b
        /*04c8*/ 	.word	0x00000000
        /*04cc*/ 	.short	0x0101
        /*04ce*/ 	.byte	0x3f
	.zero		1


	//   ....[26]....
        /*04d0*/ 	.word	0x000037c0
        /*04d4*/ 	.word	0x000000ff
        /*04d8*/ 	.word	0x00016830
        /*04dc*/ 	.short	0x010a
        /*04de*/ 	.byte	0x0a
	.zero		1


	//   ....[27]....
        /*04e0*/ 	.word	0x00003800
        /*04e4*/ 	.word	0x000000ff
        /*04e8*/ 	.word	0x00016830
        /*04ec*/ 	.short	0x010a
        /*04ee*/ 	.byte	0x0a
	.zero		1


	//   ....[28]....
        /*04f0*/ 	.word	0x00003a00
        /*04f4*/ 	.word	0x000000ff
        /*04f8*/ 	.word	0x00016850
        /*04fc*/ 	.short	0x010a
        /*04fe*/ 	.byte	0x0a
	.zero		1


	//   ....[29]....
        /*0500*/ 	.word	0x00003a40
        /*0504*/ 	.word	0x000000ff
        /*0508*/ 	.word	0x00016850
        /*050c*/ 	.short	0x010a
        /*050e*/ 	.byte	0x0a
	.zero		1


	//   ....[30]....
        /*0510*/ 	.word	0x000052b0
        /*0514*/ 	.word	0x00000022
        /*0518*/ 	.word	0x00000000
        /*051c*/ 	.short	0x0101
        /*051e*/ 	.byte	0x3f
	.zero		1


	//   ....[31]....
        /*0520*/ 	.word	0x00005350
        /*0524*/ 	.word	0x00000024
        /*0528*/ 	.word	0x00000000
        /*052c*/ 	.short	0x0101
        /*052e*/ 	.byte	0x3f
	.zero		1


	//   ....[32]....
        /*0530*/ 	.word	0x00005e50
        /*0534*/ 	.word	0x000000ff
        /*0538*/ 	.word	0x00016830
        /*053c*/ 	.short	0x010a
        /*053e*/ 	.byte	0x0a
	.zero		1


	//   ....[33]....
        /*0540*/ 	.word	0x00005e90
        /*0544*/ 	.word	0x000000ff
        /*0548*/ 	.word	0x00016830
        /*054c*/ 	.short	0x010a
        /*054e*/ 	.byte	0x0a
	.zero		1


	//   ....[34]....
        /*0550*/ 	.word	0x00006080
        /*0554*/ 	.word	0x000000ff
        /*0558*/ 	.word	0x00016850
        /*055c*/ 	.short	0x010a
        /*055e*/ 	.byte	0x0a
	.zero		1


	//   ....[35]....
        /*0560*/ 	.word	0x000060c0
        /*0564*/ 	.word	0x000000ff
        /*0568*/ 	.word	0x00016850
        /*056c*/ 	.short	0x010a
        /*056e*/ 	.byte	0x0a
	.zero		1


	//   ....[36]....
        /*0570*/ 	.word	0x00007350
        /*0574*/ 	.word	0x0000001b
        /*0578*/ 	.word	0x00000000
        /*057c*/ 	.short	0x0101
        /*057e*/ 	.byte	0x3f
	.zero		1


	//   ....[37]....
        /*0580*/ 	.word	0x00007500
        /*0584*/ 	.word	0x0000001f
        /*0588*/ 	.word	0x00000000
        /*058c*/ 	.short	0x0101
        /*058e*/ 	.byte	0x3f
	.zero		1


	//   ....[38]....
        /*0590*/ 	.word	0x00007a30
        /*0594*/ 	.word	0x000000ff
        /*0598*/ 	.word	0x00016850
        /*059c*/ 	.short	0x010a
        /*059e*/ 	.byte	0x07
	.zero		1


	//   ....[39]....
        /*05a0*/ 	.word	0x00007a70
        /*05a4*/ 	.word	0x000000ff
        /*05a8*/ 	.word	0x00016850
        /*05ac*/ 	.short	0x010a
        /*05ae*/ 	.byte	0x07
	.zero		1


	//   ....[40]....
        /*05b0*/ 	.word	0x00007f80
        /*05b4*/ 	.word	0x0000000d
        /*05b8*/ 	.word	0x00000000
        /*05bc*/ 	.short	0x0101
        /*05be*/ 	.byte	0x3f
	.zero		1


	//   ....[41]....
        /*05c0*/ 	.word	0x00008a30
        /*05c4*/ 	.word	0x000000ff
        /*05c8*/ 	.word	0x00000000
        /*05cc*/ 	.short	0x0101
        /*05ce*/ 	.byte	0x04
	.zero		1


	//   ....[42]....
        /*05d0*/ 	.word	0x0000a210
        /*05d4*/ 	.word	0x000000ff
        /*05d8*/ 	.word	0x00016840
        /*05dc*/ 	.short	0x010a
        /*05de*/ 	.byte	0x26
	.zero		1


	//   ....[43]....
        /*05e0*/ 	.word	0x0000b010
        /*05e4*/ 	.word	0x000000ff
        /*05e8*/ 	.word	0x00016800
        /*05ec*/ 	.short	0x0107
        /*05ee*/ 	.byte	0x26
	.zero		1


	//   ....[44]....
        /*05f0*/ 	.word	0x0000b050
        /*05f4*/ 	.word	0x000000ff
        /*05f8*/ 	.word	0x00016800
        /*05fc*/ 	.short	0x0101
        /*05fe*/ 	.byte	0x26
	.zero		1


	//   ....[45]....
        /*0600*/ 	.word	0x0000b060
        /*0604*/ 	.word	0x000000ff
        /*0608*/ 	.word	0x00016820
        /*060c*/ 	.short	0x010a
        /*060e*/ 	.byte	0x26
	.zero		1


	//   ....[46]....
        /*0610*/ 	.word	0x0000b430
        /*0614*/ 	.word	0x000000ff
        /*0618*/ 	.word	0x00016848
        /*061c*/ 	.short	0x010a
        /*061e*/ 	.byte	0x26
	.zero		1


	//   ....[47]....
        /*0620*/ 	.word	0x0000b620
        /*0624*/ 	.word	0x000000ff
        /*0628*/ 	.word	0x00016860
        /*062c*/ 	.short	0x010a
        /*062e*/ 	.byte	0x26
	.zero		1


	//   ....[48]....
        /*0630*/ 	.word	0x0000ba00
        /*0634*/ 	.word	0x000000ff
        /*0638*/ 	.word	0x00016840
        /*063c*/ 	.short	0x010a
        /*063e*/ 	.byte	0x26
	.zero		1


	//   ....[49]....
        /*0640*/ 	.word	0x0000bc20
        /*0644*/ 	.word	0x000000ff
        /*0648*/ 	.word	0x00016868
        /*064c*/ 	.short	0x010a
        /*064e*/ 	.byte	0x26
	.zero		1


	//   ....[50]....
        /*0650*/ 	.word	0x0000c040
        /*0654*/ 	.word	0x000000ff
        /*0658*/ 	.word	0x00016848
        /*065c*/ 	.short	0x010a
        /*065e*/ 	.byte	0x26
	.zero		1


	//   ....[51]....
        /*0660*/ 	.word	0x0000c240
        /*0664*/ 	.word	0x000000ff
        /*0668*/ 	.word	0x00016860
        /*066c*/ 	.short	0x010a
        /*066e*/ 	.byte	0x26
	.zero		1


	//   ....[52]....
        /*0670*/ 	.word	0x0000c4e0
        /*0674*/ 	.word	0x00000004
        /*0678*/ 	.word	0x00016860
        /*067c*/ 	.short	0x010a
        /*067e*/ 	.byte	0x3f
	.zero		1


	//   ....[53]....
        /*0680*/ 	.word	0x0000c790
        /*0684*/ 	.word	0x00000011
        /*0688*/ 	.word	0x00016820
        /*068c*/ 	.short	0x010a
        /*068e*/ 	.byte	0x3f
	.zero		1


	//   ....[54]....
        /*0690*/ 	.word	0x0000c8e0
        /*0694*/ 	.word	0x00000007
        /*0698*/ 	.word	0x00000000
        /*069c*/ 	.short	0x010a
        /*069e*/ 	.byte	0x3f
	.zero		1


	//   ....[55]....
        /*06a0*/ 	.word	0x0000c950
        /*06a4*/ 	.word	0x00000005
        /*06a8*/ 	.word	0x00000000
        /*06ac*/ 	.short	0x010a
        /*06ae*/ 	.byte	0x3f
	.zero		1


	//   ....[56]....
        /*06b0*/ 	.word	0x0000c9b0
        /*06b4*/ 	.word	0x00000003
        /*06b8*/ 	.word	0x00000000
        /*06bc*/ 	.short	0x010a
        /*06be*/ 	.byte	0x3f
	.zero		1


	//   ....[57]....
        /*06c0*/ 	.word	0x0000c9e0
        /*06c4*/ 	.word	0x00000009
        /*06c8*/ 	.word	0x00000000
        /*06cc*/ 	.short	0x010a
        /*06ce*/ 	.byte	0x3f
	.zero		1


	//   ....[58]....
        /*06d0*/ 	.word	0x0000ca50
        /*06d4*/ 	.word	0x00000003
        /*06d8*/ 	.word	0x00016800
        /*06dc*/ 	.short	0x010a
        /*06de*/ 	.byte	0x3f
	.zero		1


	//   ....[59]....
        /*06e0*/ 	.word	0x0000cab0
        /*06e4*/ 	.word	0x00000003
        /*06e8*/ 	.word	0x00016830
        /*06ec*/ 	.short	0x010a
        /*06ee*/ 	.byte	0x3f
	.zero		1


	//   ....[60]....
        /*06f0*/ 	.word	0x0000cb10
        /*06f4*/ 	.word	0x00000008
        /*06f8*/ 	.word	0x00016830
        /*06fc*/ 	.short	0x010a
        /*06fe*/ 	.byte	0x3f
	.zero		1


	//   ....[61]....
        /*0700*/ 	.word	0x0000cb70
        /*0704*/ 	.word	0x00000008
        /*0708*/ 	.word	0x00016850
        /*070c*/ 	.short	0x010a
        /*070e*/ 	.byte	0x3f
	.zero		1


	//   ....[62]....
        /*0710*/ 	.word	0x0000cbd0
        /*0714*/ 	.word	0x00000006
        /*0718*/ 	.word	0x00016830
        /*071c*/ 	.short	0x010a
        /*071e*/ 	.byte	0x3f
	.zero		1


	//   ....[63]....
        /*0720*/ 	.word	0x0000cc30
        /*0724*/ 	.word	0x00000006
        /*0728*/ 	.word	0x00016850
        /*072c*/ 	.short	0x010a
        /*072e*/ 	.byte	0x3f
	.zero		1


	//   ....[64]....
        /*0730*/ 	.word	0x0000cc90
        /*0734*/ 	.word	0x00000007
        /*0738*/ 	.word	0x00016850
        /*073c*/ 	.short	0x010a
        /*073e*/ 	.byte	0x3f
	.zero		1


	//   ....[65]....
        /*0740*/ 	.word	0x0000cdf0
        /*0744*/ 	.word	0x00000003
        /*0748*/ 	.word	0x00016840
        /*074c*/ 	.short	0x010a
        /*074e*/ 	.byte	0x3f
	.zero		1


	//   ....[66]....
        /*0750*/ 	.word	0x0000dcb0
        /*0754*/ 	.word	0x00000003
        /*0758*/ 	.word	0x00016820
        /*075c*/ 	.short	0x010a
        /*075e*/ 	.byte	0x3f
	.zero		1


	//   ....[67]....
        /*0760*/ 	.word	0x0000dd10
        /*0764*/ 	.word	0x00000005
        /*0768*/ 	.word	0x00016848
        /*076c*/ 	.short	0x010a
        /*076e*/ 	.byte	0x3f
	.zero		1


	//   ....[68]....
        /*0770*/ 	.word	0x0000dd70
        /*0774*/ 	.word	0x00000005
        /*0778*/ 	.word	0x00016860
        /*077c*/ 	.short	0x010a
        /*077e*/ 	.byte	0x3f
	.zero		1


	//   ....[69]....
        /*0780*/ 	.word	0x0000ddd0
        /*0784*/ 	.word	0x00000005
        /*0788*/ 	.word	0x00016840
        /*078c*/ 	.short	0x010a
        /*078e*/ 	.byte	0x3f
	.zero		1


	//   ....[70]....
        /*0790*/ 	.word	0x0000de30
        /*0794*/ 	.word	0x00000005
        /*0798*/ 	.word	0x00016868
        /*079c*/ 	.short	0x010a
        /*079e*/ 	.byte	0x3f
	.zero		1


	//   ....[71]....
        /*07a0*/ 	.word	0x0000de90
        /*07a4*/ 	.word	0x00000004
        /*07a8*/ 	.word	0x00016848
        /*07ac*/ 	.short	0x010a
        /*07ae*/ 	.byte	0x3f
	.zero		1


	//   ....[72]....
        /*07b0*/ 	.word	0x0000def0
        /*07b4*/ 	.word	0x00000004
        /*07b8*/ 	.word	0x00016860
        /*07bc*/ 	.short	0x010a
        /*07be*/ 	.byte	0x3f
	.zero		1


	//   ....[73]....
        /*07c0*/ 	.word	0x0000df40
        /*07c4*/ 	.word	0x00000004
        /*07c8*/ 	.word	0x00016860
        /*07cc*/ 	.short	0x010a
        /*07ce*/ 	.byte	0x3f
	.zero		1


	//   ....[74]....
        /*07d0*/ 	.word	0x0000df90
        /*07d4*/ 	.word	0x00000011
        /*07d8*/ 	.word	0x00016820
        /*07dc*/ 	.short	0x010a
        /*07de*/ 	.byte	0x3f
	.zero		1


	//   ....[75]....
        /*07e0*/ 	.word	0x0000e100
        /*07e4*/ 	.word	0x00000007
        /*07e8*/ 	.word	0x00000000
        /*07ec*/ 	.short	0x010a
        /*07ee*/ 	.byte	0x3f
	.zero		1


	//   ....[76]....
        /*07f0*/ 	.word	0x0000e150
        /*07f4*/ 	.word	0x00000005
        /*07f8*/ 	.word	0x00000000
        /*07fc*/ 	.short	0x010a
        /*07fe*/ 	.byte	0x3f
	.zero		1


	//   ....[77]....
        /*0800*/ 	.word	0x0000e1a0
        /*0804*/ 	.word	0x00000003
        /*0808*/ 	.word	0x00000000
        /*080c*/ 	.short	0x010a
        /*080e*/ 	.byte	0x3f
	.zero		1


	//----- nvinfo : EIATTR_NUM_MBARRIERS
	.align		4
.L_1567:
        /*0810*/ 	.byte	0x03, 0x38
        /*0812*/ 	.short	0x0016


	//----- nvinfo : EIATTR_EXIT_INSTR_OFFSETS
	.align		4
        /*0814*/ 	.byte	0x04, 0x1c
        /*0816*/ 	.short	(.L_1569 - .L_1568)


	//   ....[0]....
.L_1568:
        /*0818*/ 	.word	0x0000ca30


	//----- nvinfo : EIATTR_MAX_THREADS
	.align		4
.L_1569:
        /*081c*/ 	.byte	0x04, 0x05
        /*081e*/ 	.short	(.L_1571 - .L_1570)
.L_1570:
        /*0820*/ 	.word	0x00000200
        /*0824*/ 	.word	0x00000001
        /*0828*/ 	.word	0x00000001


	//----- nvinfo : EIATTR_CRS_STACK_SIZE
	.align		4
.L_1571:
        /*082c*/ 	.byte	0x04, 0x1e
        /*082e*/ 	.short	(.L_1573 - .L_1572)
.L_1572:
        /*0830*/ 	.word	0x00000000


	//----- nvinfo : EIATTR_CBANK_PARAM_SIZE
	.align		4
.L_1573:
        /*0834*/ 	.byte	0x03, 0x19
        /*0836*/ 	.short	0x0a70


	//----- nvinfo : EIATTR_PARAM_CBANK
	.align		4
        /*0838*/ 	.byte	0x04, 0x0a
        /*083a*/ 	.short	(.L_1575 - .L_1574)
	.align		4
.L_1574:
        /*083c*/ 	.word	index@(.nv.constant0._ZN7cutlass13device_kernelIN5flash11enable_sm90INS1_16FlashAttnFwdSm90INS1_25CollectiveMainloopFwdSm90ILi2EN4cute5tupleIJNS5_1CILi1EEES8_S8_EEENS6_IJNS7_ILi192EEENS7_ILi128EEENS7_ILi64EEEEEELi64ENS_10bfloat16_tEfNS_4arch4Sm90ELb1ELb0ELb0ELb0ELb0ELb0ELb0ELb1ELb1ELb1ELb1ELb0EEENS1_21CollectiveEpilogueFwdINS6_IJSA_SC_SB_EEES9_SE_SG_Li384ELb0ELb1ELb1ELb0EEENS1_19SingleTileSchedulerILb0ELb1ELb1ELi192EEEEEEEEEvNT_6ParamsE)
        /*0840*/ 	.short	0x0210
        /*0842*/ 	.short	0x0a70


	//----- nvinfo : EIATTR_SW_WAR
	.align		4
.L_1575:
        /*0844*/ 	.byte	0x04, 0x36
        /*0846*/ 	.short	(.L_1577 - .L_1576)
.L_1576:
        /*0848*/ 	.word	0x00000008
.L_1577:


//--------------------- .nv.info._ZN7cutlass13device_kernelIN5flash11enable_sm90INS1_16FlashAttnFwdSm90INS1_25CollectiveMainloopFwdSm90ILi2EN4cute5tupleIJNS5_1CILi1EEES8_S8_EEENS6_IJNS7_ILi192EEENS7_ILi128EEENS7_ILi64EEEEEELi64ENS_10bfloat16_tEfNS_4arch4Sm90ELb1ELb0ELb0ELb1ELb0ELb0ELb0ELb1ELb1ELb1ELb1ELb0EEENS1_21CollectiveEpilogueFwdINS6_IJSA_SC_SB_EEES9_SE_SG_Li384ELb1ELb1ELb1ELb0EEENS1_36VarlenDynamicPersistentTileSchedulerILi192ELi128ELi384ELi128ELb1ELb1ELb1ELb1ELb1ELb1EEEEEEEEEvNT_6ParamsE --------------------------
	.section	.nv.info._ZN7cutlass13device_kernelIN5flash11enable_sm90INS1_16FlashAttnFwdSm90INS1_25CollectiveMainloopFwdSm90ILi2EN4cute5tupleIJNS5_1CILi1EEES8_S8_EEENS6_IJNS7_ILi192EEENS7_ILi128EEENS7_ILi64EEEEEELi64ENS_10bfloat16_tEfNS_4arch4Sm90ELb1ELb0ELb0ELb1ELb0ELb0ELb0ELb1ELb1ELb1ELb1ELb0EEENS1_21CollectiveEpilogueFwdINS6_IJSA_SC_SB_EEES9_SE_SG_Li384ELb1ELb1ELb1ELb0EEENS1_36VarlenDynamicPersistentTileSchedulerILi192ELi128ELi384ELi128ELb1ELb1ELb1ELb1ELb1ELb1EEEEEEEEEvNT_6ParamsE,"",@"SHT_CUDA_INFO"
	.sectionflags	@""
	.align	4


	//----- nvinfo : EIATTR_CUDA_API_VERSION
	.align		4
        /*0000*/ 	.byte	0x04, 0x37
        /*0002*/ 	.short	(.L_1579 - .L_1578)
.L_1578:
        /*0004*/ 	.word	0x00000082


	//----- nvinfo : EIATTR_KPARAM_INFO
	.align		4
.L_1579:
        /*0008*/ 	.byte	0x04, 0x17
        /*000a*/ 	.short	(.L_1581 - .L_1580)
.L_1580:
        /*000c*/ 	.word	0x00000000
        /*0010*/ 	.short	0x0000
        /*0012*/ 	.short	0x0070
        /*0014*/ 	.byte	0x00, 0xf0, 0x01, 0x2a


	//----- nvinfo : EIATTR_SPARSE_MMA_MASK
	.align		4
.L_1581:
        /*0018*/ 	.byte	0x03, 0x50
        /*001a*/ 	.short	0x0000


	//----- nvinfo : EIATTR_MAXREG_COUNT
	.align		4
        /*001c*/ 	.byte	0x03, 0x1b
        /*001e*/ 	.short	0x0080


	//----- nvinfo : EIATTR_NUM_BARRIERS
	.align		4
        /*0020*/ 	.byte	0x02, 0x4c
        /*0022*/ 	.byte	0x10
	.zero		1


	//----- nvinfo : EIATTR_EXTERNS
	.align		4
        /*0024*/ 	.byte	0x04, 0x0f
        /*0026*/ 	.short	(.L_1583 - .L_1582)


	//   ....[0]....
	.align		4
.L_1582:
        /*0028*/ 	.word	index@(__assertfail)


	//----- nvinfo : EIATTR_ANNOTATIONS
	.align		4
.L_1583:
        /*002c*/ 	.byte	0x04, 0x55
        /*002e*/ 	.short	(.L_1585 - .L_1584)


	//   ....[0]....
.L_1584:
        /* <DEDUP_REMOVED lines=32> */


	//----- nvinfo : EIATTR_MERCURY_ISA_VERSION
	.align		4
.L_1585:
        /*0218*/ 	.byte	0x03, 0x5f
        /*021a*/ 	.short	0x0101


	//----- nvinfo : EIATTR_UNUSED_LOAD_BYTE_OFFSET
	.align		4
        /*021c*/ 	.byte	0x04, 0x44
        /*021e*/ 	.short	(.L_1587 - .L_1586)


	//   ....[0]....
.L_1586:
        /*0220*/ 	.word	0x00000a30
        /*0224*/ 	.word	0x0000fff0


	//   ....[1]....
        /*0228*/ 	.word	0x00008630
        /*022c*/ 	.word	0x0000fff0


	//----- nvinfo : EIATTR_INT_WARP_WIDE_INSTR_OFFSETS
	.align		4
.L_1587:
        /*0230*/ 	.byte	0x04, 0x31
        /*0232*/ 	.short	(.L_1589 - .L_1588)


	//   ....[0]....
.L_1588:
        /*0234*/ 	.word	0x00000120


	//   ....[1]....
        /*0238*/ 	.word	0x000001c0


	//   ....[2]....
        /*023c*/ 	.word	0x00000230


	//   ....[3]....
        /*0240*/ 	.word	0x0000c320


	//   ....[4]....
        /*0244*/ 	.word	0x0000c3b0


	//   ....[5]....
        /*0248*/ 	.word	0x0000f430


	//   ....[6]....
        /*024c*/ 	.word	0x0000f4c0


	//----- nvinfo : EIATTR_COOP_GROUP_MASK_REGIDS
	.align		4
.L_1589:
        /*0250*/ 	.byte	0x04, 0x29
        /*0252*/ 	.short	(.L_1591 - .L_1590)


	//   ....[0]....
.L_1590:
        /*0254*/ 	.word	0xffffffff


	//   ....[1]....
        /*0258*/ 	.word	0xffffffff


	//   ....[2]....
        /*025c*/ 	.word	0xffffffff


	//   ....[3]....
        /*0260*/ 	.word	0xffffffff


	//   ....[4]....
        /*0264*/ 	.word	0xffffffff


	//   ....[5]....
        /*0268*/ 	.word	0xffffffff


	//   ....[6]....
        /*026c*/ 	.word	0xffffffff


	//   ....[7]....
        /*0270*/ 	.word	0xffffffff


	//   ....[8]....
        /*0274*/ 	.word	0xffffffff


	//   ....[9]....
        /*0278*/ 	.word	0xffffffff


	//   ....[10]....
        /*027c*/ 	.word	0xffffffff


	//   ....[11]....
        /*0280*/ 	.word	0xffffffff


	//   ....[12]....
        /*0284*/ 	.word	0xffffffff


	//   ....[13]....
        /*0288*/ 	.word	0xffffffff


	//   ....[14]....
        /*028c*/ 	.word	0xffffffff


	//   ....[15]....
        /*0290*/ 	.word	0xffffffff


	//   ....[16]....
        /*0294*/ 	.word	0xffffffff


	//   ....[17]....
        /*0298*/ 	.word	0xffffffff


	//   ....[18]....
        /*029c*/ 	.word	0xffffffff


	//   ....[19]....
        /*02a0*/ 	.word	0xffffffff


	//   ....[20]....
        /*02a4*/ 	.word	0xffffffff


	//   ....[21]....
        /*02a8*/ 	.word	0xffffffff


	//   ....[22]....
        /*02ac*/ 	.word	0xffffffff


	//   ....[23]....
        /*02b0*/ 	.word	0xffffffff


	//   ....[24]....
        /*02b4*/ 	.word	0xffffffff


	//   ....[25]....
        /*02b8*/ 	.word	0xffffffff


	//   ....[26]....
        /*02bc*/ 	.word	0xffffffff


	//   ....[27]....
        /*02c0*/ 	.word	0xffffffff


	//   ....[28]....
        /*02c4*/ 	.word	0xffffffff


	//   ....[29]....
        /*02c8*/ 	.word	0xffffffff


	//   ....[30]....
        /*02cc*/ 	.word	0xffffffff


	//   ....[31]....
        /*02d0*/ 	.word	0xffffffff


	//   ....[32]....
        /*02d4*/ 	.word	0xffffffff


	//   ....[33]....
        /*02d8*/ 	.word	0xffffffff


	//   ....[34]....
        /*02dc*/ 	.word	0xffffffff


	//   ....[35]....
        /*02e0*/ 	.word	0xffffffff


	//   ....[36]....
        /*02e4*/ 	.word	0xffffffff


	//   ....[37]....
        /*02e8*/ 	.word	0xffffffff


	//   ....[38]....
        /*02ec*/ 	.word	0xffffffff


	//   ....[39]....
        /*02f0*/ 	.word	0xffffffff


	//   ....[40]....
        /*02f4*/ 	.word	0xffffffff


	//   ....[41]....
        /*02f8*/ 	.word	0xffffffff


	//   ....[42]....
        /*02fc*/ 	.word	0xffffffff


	//   ....[43]....
        /*0300*/ 	.word	0xffffffff


	//   ....[44]....
        /*0304*/ 	.word	0xffffffff


	//   ....[45]....
        /*0308*/ 	.word	0xffffffff


	//   ....[46]....
        /*030c*/ 	.word	0xffffffff


	//   ....[47]....
        /*0310*/ 	.word	0xffffffff


	//   ....[48]....
        /*0314*/ 	.word	0xffffffff


	//   ....[49]....
        /*0318*/ 	.word	0xffffffff


	//   ....[50]....
        /*031c*/ 	.word	0xffffffff


	//   ....[51]....
        /*0320*/ 	.word	0xffffffff


	//   ....[52]....
        /*0324*/ 	.word	0xffffffff


	//   ....[53]....
        /*0328*/ 	.word	0xffffffff


	//   ....[54]....
        /*032c*/ 	.word	0xffffffff


	//   ....[55]....
        /*0330*/ 	.word	0xffffffff


	//   ....[56]....
        /*0334*/ 	.word	0xffffffff


	//   ....[57]....
        /*0338*/ 	.word	0xffffffff


	//   ....[58]....
        /*033c*/ 	.word	0xffffffff


	//   ....[59]....
        /*0340*/ 	.word	0xffffffff


	//   ....[60]....
        /*0344*/ 	.word	0xffffffff


	//   ....[61]....
        /*0348*/ 	.word	0xffffffff


	//   ....[62]....
        /*034c*/ 	.word	0xffffffff


	//   ....[63]....
        /*0350*/ 	.word	0xffffffff


	//   ....[64]....
        /*0354*/ 	.word	0xffffffff


	//   ....[65]....
        /*0358*/ 	.word	0xffffffff


	//   ....[66]....
        /*035c*/ 	.word	0xffffffff


	//   ....[67]....
        /*0360*/ 	.word	0xffffffff


	//   ....[68]....
        /*0364*/ 	.word	0xffffffff


	//   ....[69]....
        /*0368*/ 	.word	0xffffffff


	//   ....[70]....
        /*036c*/ 	.word	0xffffffff


	//   ....[71]....
        /*0370*/ 	.word	0xffffffff


	//   ....[72]....
        /*0374*/ 	.word	0xffffffff


	//   ....[73]....
        /*0378*/ 	.word	0xffffffff


	//   ....[74]....
        /*037c*/ 	.word	0xffffffff


	//   ....[75]....
        /*0380*/ 	.word	0xffffffff


	//   ....[76]....
        /*0384*/ 	.word	0xffffffff


	//   ....[77]....
        /*0388*/ 	.word	0xffffffff


	//   ....[78]....
        /*038c*/ 	.word	0xffffffff


	//   ....[79]....
        /*0390*/ 	.word	0xffffffff


	//   ....[80]....
        /*0394*/ 	.word	0xffffffff


	//   ....[81]....
        /*0398*/ 	.word	0xffffffff


	//   ....[82]....
        /*039c*/ 	.word	0xffffffff


	//   ....[83]....
        /*03a0*/ 	.word	0xffffffff


	//   ....[84]....
        /*03a4*/ 	.word	0xffffffff


	//   ....[85]....
        /*03a8*/ 	.word	0xffffffff


	//   ....[86]....
        /*03ac*/ 	.word	0xffffffff


	//   ....[87]....
        /*03b0*/ 	.word	0xffffffff


	//   ....[88]....
        /*03b4*/ 	.word	0xffffffff


	//   ....[89]....
        /*03b8*/ 	.word	0xffffffff


	//   ....[90]....
        /*03bc*/ 	.word	0xffffffff


	//   ....[91]....
        /*03c0*/ 	.word	0xffffffff


	//   ....[92]....
        /*03c4*/ 	.word	0xffffffff


	//   ....[93]....
        /*03c8*/ 	.word	0xffffffff


	//   ....[94]....
        /*03cc*/ 	.word	0xffffffff


	//   ....[95]....
        /*03d0*/ 	.word	0xffffffff


	//   ....[96]....
        /*03d4*/ 	.word	0xffffffff


	//   ....[97]....
        /*03d8*/ 	.word	0xffffffff


	//   ....[98]....
        /*03dc*/ 	.word	0xffffffff


	//   ....[99]....
        /*03e0*/ 	.word	0xffffffff


	//   ....[100]....
        /*03e4*/ 	.word	0xffffffff


	//   ....[101]....
        /*03e8*/ 	.word	0xffffffff


	//   ....[102]....
        /*03ec*/ 	.word	0xffffffff


	//   ....[103]....
        /*03f0*/ 	.word	0xffffffff


	//   ....[104]....
        /*03f4*/ 	.word	0xffffffff


	//   ....[105]....
        /*03f8*/ 	.word	0xffffffff


	//   ....[106]....
        /*03fc*/ 	.word	0xffffffff


	//   ....[107]....
        /*0400*/ 	.word	0xffffffff


	//   ....[108]....
        /*0404*/ 	.word	0xffffffff


	//   ....[109]....
        /*0408*/ 	.word	0xffffffff


	//   ....[110]....
        /*040c*/ 	.word	0xffffffff


	//   ....[111]....
        /*0410*/ 	.word	0xffffffff


	//   ....[112]....
        /*0414*/ 	.word	0xffffffff


	//   ....[113]....
        /*0418*/ 	.word	0x0500000f


	//   ....[114]....
        /*041c*/ 	.word	0x0500000f


	//   ....[115]....
        /*0420*/ 	.word	0x0500000f


	//   ....[116]....
        /*0424*/ 	.word	0x0500000f


	//   ....[117]....
        /*0428*/ 	.word	0x0500000f


	//   ....[118]....
        /*042c*/ 	.word	0x0500000f


	//   ....[119]....
        /*0430*/ 	.word	0x0500000f


	//   ....[120]....
        /*0434*/ 	.word	0x0500000f


	//   ....[121]....
        /*0438*/ 	.word	0x0500000f


	//   ....[122]....
        /*043c*/ 	.word	0x0500000f


	//   ....[123]....
        /*0440*/ 	.word	0x0500000f


	//   ....[124]....
        /*0444*/ 	.word	0x0500000f


	//   ....[125]....
        /*0448*/ 	.word	0x0500000f


	//   ....[126]....
        /*044c*/ 	.word	0x0500000f


	//   ....[127]....
        /*0450*/ 	.word	0x0500000f


	//   ....[128]....
        /*0454*/ 	.word	0x0500000f


	//   ....[129]....
        /*0458*/ 	.word	0x0500000f


	//   ....[130]....
        /*045c*/ 	.word	0x0500000f


	//   ....[131]....
        /*0460*/ 	.word	0x0500000f


	//   ....[132]....
        /*0464*/ 	.word	0x0500000f


	//   ....[133]....
        /*0468*/ 	.word	0x0500000f


	//   ....[134]....
        /*046c*/ 	.word	0x0500000f


	//   ....[135]....
        /*0470*/ 	.word	0x0500000f


	//   ....[136]....
        /*0474*/ 	.word	0x0500000f


	//   ....[137]....
        /*0478*/ 	.word	0x0500000f


	//   ....[138]....
        /*047c*/ 	.word	0x0500000f


	//   ....[139]....
        /*0480*/ 	.word	0x0500000f


	//   ....[140]....
        /*0484*/ 	.word	0x0500000f


	//   ....[141]....
        /*0488*/ 	.word	0x0500000f


	//   ....[142]....
        /*048c*/ 	.word	0x0500000f


	//   ....[143]....
        /*0490*/ 	.word	0x0500000f


	//   ....[144]....
        /*0494*/ 	.word	0x0500000f


	//   ....[145]....
        /*0498*/ 	.word	0x0500000f


	//   ....[146]....
        /*049c*/ 	.word	0x0500000f


	//   ....[147]....
        /*04a0*/ 	.word	0x0500000f


	//   ....[148]....
        /*04a4*/ 	.word	0x0500000f


	//   ....[149]....
        /*04a8*/ 	.word	0x0500000f


	//   ....[150]....
        /*04ac*/ 	.word	0x0500000f


	//   ....[151]....
        /*04b0*/ 	.word	0x0500000f


	//   ....[152]....
        /*04b4*/ 	.word	0x0500000f


	//   ....[153]....
        /*04b8*/ 	.word	0x0500000f


	//   ....[154]....
        /*04bc*/ 	.word	0x0500000f


	//   ....[155]....
        /*04c0*/ 	.word	0x0500000f


	//   ....[156]....
        /*04c4*/ 	.word	0x0500000f


	//----- nvinfo : EIATTR_COOP_GROUP_INSTR_OFFSETS
	.align		4
.L_1591:
        /*04c8*/ 	.byte	0x04, 0x28
        /*04ca*/ 	.short	(.L_1593 - .L_1592)


	//   ....[0]....
.L_1592:
        /*04cc*/ 	.word	0x00000060


	//   ....[1]....
        /*04d0*/ 	.word	0x00000130


	//   ....[2]....
        /*04d4*/ 	.word	0x000001e0


	//   ....[3]....
        /*04d8*/ 	.word	0x000003a0


	//   ....[4]....
        /*04dc*/ 	.word	0x00000500


	//   ....[5]....
        /*04e0*/ 	.word	0x00000620


	//   ....[6]....
        /*04e4*/ 	.word	0x00000780


	//   ....[7]....
        /*04e8*/ 	.word	0x000017e0


	//   ....[8]....
        /*04ec*/ 	.word	0x00001d70


	//   ....[9]....
        /*04f0*/ 	.word	0x00001da0


	//   ....[10]....
        /*04f4*/ 	.word	0x000024e0


	//   ....[11]....
        /*04f8*/ 	.word	0x00002520


	//   ....[12]....
        /*04fc*/ 	.word	0x00002ed0


	//   ....[13]....
        /*0500*/ 	.word	0x00002f20


	//   ....[14]....
        /*0504*/ 	.word	0x00003fb0


	//   ....[15]....
        /*0508*/ 	.word	0x000046c0


	//   ....[16]....
        /*050c*/ 	.word	0x000046e0


	//   ....[17]....
        /*0510*/ 	.word	0x00004750


	//   ....[18]....
        /*0514*/ 	.word	0x00005150


	//   ....[19]....
        /*0518*/ 	.word	0x000051e0


	//   ....[20]....
        /*051c*/ 	.word	0x000067e0


	//   ....[21]....
        /*0520*/ 	.word	0x00006810


	//   ....[22]....
        /*0524*/ 	.word	0x00006d60


	//   ....[23]....
        /*0528*/ 	.word	0x00006dc0


	//   ....[24]....
        /*052c*/ 	.word	0x00007f20


	//   ....[25]....
        /*0530*/ 	.word	0x00007f50


	//   ....[26]....
        /*0534*/ 	.word	0x00008010


	//   ....[27]....
        /*0538*/ 	.word	0x00008020


	//   ....[28]....
        /*053c*/ 	.word	0x00008e10


	//   ....[29]....
        /*0540*/ 	.word	0x00008e20


	//   ....[30]....
        /*0544*/ 	.word	0x00008e30


	//   ....[31]....
        /*0548*/ 	.word	0x00008e70


	//   ....[32]....
        /*054c*/ 	.word	0x00009400


	//   ....[33]....
        /*0550*/ 	.word	0x00009440


	//   ....[34]....
        /*0554*/ 	.word	0x00009470


	//   ....[35]....
        /*0558*/ 	.word	0x000094b0


	//   ....[36]....
        /*055c*/ 	.word	0x000094f0


	//   ....[37]....
        /*0560*/ 	.word	0x00009510


	//   ....[38]....
        /*0564*/ 	.word	0x00009540


	//   ....[39]....
        /*0568*/ 	.word	0x00009560


	//   ....[40]....
        /*056c*/ 	.word	0x00009990


	//   ....[41]....
        /*0570*/ 	.word	0x000099d0


	//   ....[42]....
        /*0574*/ 	.word	0x00009c90


	//   ....[43]....
        /*0578*/ 	.word	0x00009ca0


	//   ....[44]....
        /*057c*/ 	.word	0x0000a700


	//   ....[45]....
        /*0580*/ 	.word	0x0000a740


	//   ....[46]....
        /*0584*/ 	.word	0x0000a770


	//   ....[47]....
        /*0588*/ 	.word	0x0000a7a0


	//   ....[48]....
        /*058c*/ 	.word	0x0000a7c0


	//   ....[49]....
        /*0590*/ 	.word	0x0000a7d0


	//   ....[50]....
        /*0594*/ 	.word	0x0000a7e0


	//   ....[51]....
        /*0598*/ 	.word	0x0000a800


	//   ....[52]....
        /*059c*/ 	.word	0x0000a950


	//   ....[53]....
        /*05a0*/ 	.word	0x0000ab60


	//   ....[54]....
        /*05a4*/ 	.word	0x0000ab90


	//   ....[55]....
        /*05a8*/ 	.word	0x0000abc0


	//   ....[56]....
        /*05ac*/ 	.word	0x0000abf0


	//   ....[57]....
        /*05b0*/ 	.word	0x0000ac20


	//   ....[58]....
        /*05b4*/ 	.word	0x0000ac50


	//   ....[59]....
        /*05b8*/ 	.word	0x0000ade0


	//   ....[60]....
        /*05bc*/ 	.word	0x0000ae10


	//   ....[61]....
        /*05c0*/ 	.word	0x0000ae40


	//   ....[62]....
        /*05c4*/ 	.word	0x0000ae70


	//   ....[63]....
        /*05c8*/ 	.word	0x0000aea0


	//   ....[64]....
        /*05cc*/ 	.word	0x0000aed0


	//   ....[65]....
        /*05d0*/ 	.word	0x0000af60


	//   ....[66]....
        /*05d4*/ 	.word	0x0000af90


	//   ....[67]....
        /*05d8*/ 	.word	0x0000afa0


	//   ....[68]....
        /*05dc*/ 	.word	0x0000afe0


	//   ....[69]....
        /*05e0*/ 	.word	0x0000c8a0


	//   ....[70]....
        /*05e4*/ 	.word	0x0000d3f0


	//   ....[71]....
        /*05e8*/ 	.word	0x0000d400


	//   ....[72]....
        /*05ec*/ 	.word	0x0000d420


	//   ....[73]....
        /*05f0*/ 	.word	0x0000d4b0


	//   ....[74]....
        /*05f4*/ 	.word	0x0000d4d0


	//   ....[75]....
        /*05f8*/ 	.word	0x0000d550


	//   ....[76]....
        /*05fc*/ 	.word	0x0000d570


	//   ....[77]....
        /*0600*/ 	.word	0x0000d5f0


	//   ....[78]....
        /*0604*/ 	.word	0x0000d610


	//   ....[79]....
        /*0608*/ 	.word	0x0000d690


	//   ....[80]....
        /*060c*/ 	.word	0x0000d6b0


	//   ....[81]....
        /*0610*/ 	.word	0x0000d730


	//   ....[82]....
        /*0614*/ 	.word	0x0000d750


	//   ....[83]....
        /*0618*/ 	.word	0x0000d7d0


	//   ....[84]....
        /*061c*/ 	.word	0x0000d7f0


	//   ....[85]....
        /*0620*/ 	.word	0x0000d800


	//   ....[86]....
        /*0624*/ 	.word	0x0000d870


	//   ....[87]....
        /*0628*/ 	.word	0x0000d8c0


	//   ....[88]....
        /*062c*/ 	.word	0x0000d970


	//   ....[89]....
        /*0630*/ 	.word	0x0000d980


	//   ....[90]....
        /*0634*/ 	.word	0x0000d9f0


	//   ....[91]....
        /*0638*/ 	.word	0x0000da00


	//   ....[92]....
        /*063c*/ 	.word	0x0000da40


	//   ....[93]....
        /*0640*/ 	.word	0x0000da60


	//   ....[94]....
        /*0644*/ 	.word	0x0000f9d0


	//   ....[95]....
        /*0648*/ 	.word	0x0000fa00


	//   ....[96]....
        /*064c*/ 	.word	0x0000fa60


	//   ....[97]....
        /*0650*/ 	.word	0x0000fa90


	//   ....[98]....
        /*0654*/ 	.word	0x0000fac0


	//   ....[99]....
        /*0658*/ 	.word	0x0000faf0


	//   ....[100]....
        /*065c*/ 	.word	0x0000fb20


	//   ....[101]....
        /*0660*/ 	.word	0x0000fb50


	//   ....[102]....
        /*0664*/ 	.word	0x0000fcf0


	//   ....[103]....
        /*0668*/ 	.word	0x0000fd20


	//   ....[104]....
        /*066c*/ 	.word	0x0000fd50


	//   ....[105]....
        /*0670*/ 	.word	0x0000fd80


	//   ....[106]....
        /*0674*/ 	.word	0x0000fdb0


	//   ....[107]....
        /*0678*/ 	.word	0x0000fde0


	//   ....[108]....
        /*067c*/ 	.word	0x0000fea0


	//   ....[109]....
        /*0680*/ 	.word	0x0000fec0


	//   ....[110]....
        /*0684*/ 	.word	0x0000fee0


	//   ....[111]....
        /*0688*/ 	.word	0x0000ff40


	//   ....[112]....
        /*068c*/ 	.word	0x00010960


	//   ....[113]....
        /*0690*/ 	.word	0x00010f00


	//   ....[114]....
        /*0694*/ 	.word	0x000110b0


	//   ....[115]....
        /*0698*/ 	.word	0x00011100


	//   ....[116]....
        /*069c*/ 	.word	0x00011160


	//   ....[117]....
        /*06a0*/ 	.word	0x00011250


	//   ....[118]....
        /*06a4*/ 	.word	0x000112b0


	//   ....[119]....
        /*06a8*/ 	.word	0x000113b0


	//   ....[120]....
        /*06ac*/ 	.word	0x00011410


	//   ....[121]....
        /*06b0*/ 	.word	0x00011510


	//   ....[122]....
        /*06b4*/ 	.word	0x00011570


	//   ....[123]....
        /*06b8*/ 	.word	0x00011670


	//   ....[124]....
        /*06bc*/ 	.word	0x000116d0


	//   ....[125]....
        /*06c0*/ 	.word	0x000117d0


	//   ....[126]....
        /*06c4*/ 	.word	0x00011830


	//   ....[127]....
        /*06c8*/ 	.word	0x00011930


	//   ....[128]....
        /*06cc*/ 	.word	0x00011990


	//   ....[129]....
        /*06d0*/ 	.word	0x00011a40


	//   ....[130]....
        /*06d4*/ 	.word	0x00011b10


	//   ....[131]....
        /*06d8*/ 	.word	0x00011be0


	//   ....[132]....
        /*06dc*/ 	.word	0x00011c40


	//   ....[133]....
        /*06e0*/ 	.word	0x00011d20


	//   ....[134]....
        /*06e4*/ 	.word	0x00011d80


	//   ....[135]....
        /*06e8*/ 	.word	0x00011e50


	//   ....[136]....
        /*06ec*/ 	.word	0x00011eb0


	//   ....[137]....
        /*06f0*/ 	.word	0x00011f70


	//   ....[138]....
        /*06f4*/ 	.word	0x00012290


	//   ....[139]....
        /*06f8*/ 	.word	0x00012330


	//   ....[140]....
        /*06fc*/ 	.word	0x000124a0


	//   ....[141]....
        /*0700*/ 	.word	0x00012510


	//   ....[142]....
        /*0704*/ 	.word	0x00012580


	//   ....[143]....
        /*0708*/ 	.word	0x000125f0


	//   ....[144]....
        /*070c*/ 	.word	0x00012660


	//   ....[145]....
        /*0710*/ 	.word	0x000126e0


	//   ....[146]....
        /*0714*/ 	.word	0x00012760


	//   ....[147]....
        /*0718*/ 	.word	0x000127f0


	//   ....[148]....
        /*071c*/ 	.word	0x00012860


	//   ....[149]....
        /*0720*/ 	.word	0x000128d0


	//   ....[150]....
        /*0724*/ 	.word	0x00012940


	//   ....[151]....
        /*0728*/ 	.word	0x000129c0


	//   ....[152]....
        /*072c*/ 	.word	0x00012a30


	//   ....[153]....
        /*0730*/ 	.word	0x00012ac0


	//   ....[154]....
        /*0734*/ 	.word	0x00012b20


	//   ....[155]....
        /*0738*/ 	.word	0x00012bb0


	//   ....[156]....
        /*073c*/ 	.word	0x00012ce0


	//----- nvinfo : EIATTR_REG_RECONFIG
	.align		4
.L_1593:
        /*0740*/ 	.byte	0x01, 0x54
	.zero		2


	//----- nvinfo : EIATTR_SYSCALL_OFFSETS
	.align		4
        /*0744*/ 	.byte	0x04, 0x46
        /*0746*/ 	.short	(.L_1595 - .L_1594)


	//   ....[0]....
.L_1594:
        /*0748*/ 	.word	0x00001990


	//   ....[1]....
        /*074c*/ 	.word	0x0000c510


	//   ....[2]....
        /*0750*/ 	.word	0x0000c660


	//   ....[3]....
        /*0754*/ 	.word	0x0000c750


	//   ....[4]....
        /*0758*/ 	.word	0x0000cf20


	//----- nvinfo : EIATTR_MBARRIER_INSTR_OFFSETS
	.align		4
.L_1595:
        /*075c*/ 	.byte	0x04, 0x39
        /*075e*/ 	.short	(.L_1597 - .L_1596)


	//   ....[0]....
.L_1596:
        /*0760*/ 	.word	0x00000250
        /*0764*/ 	.word	0x000000ff
        /*0768*/ 	.word	0x00016800
        /*076c*/ 	.short	0x0100
        /*076e*/ 	.byte	0x08
	.zero		1


	//   ....[1]....
        /*0770*/ 	.word	0x00000260
        /*0774*/ 	.word	0x000000ff
        /*0778*/ 	.word	0x00016820
        /*077c*/ 	.short	0x0100
        /*077e*/ 	.byte	0x08
	.zero		1


	//   ....[2]....
        /*0780*/ 	.word	0x00000350
        /*0784*/ 	.word	0x000000ff
        /*0788*/ 	.word	0x00016830
        /*078c*/ 	.short	0x0100
        /*078e*/ 	.byte	0x08
	.zero		1


	//   ....[3]....
        /*0790*/ 	.word	0x00000360
        /*0794*/ 	.word	0x000000ff
        /*0798*/ 	.word	0x00016840
        /*079c*/ 	.short	0x0100
        /*079e*/ 	.byte	0x08
	.zero		1


	//   ....[4]....
        /*07a0*/ 	.word	0x00000370
        /*07a4*/ 	.word	0x000000ff
        /*07a8*/ 	.word	0x00016838
        /*07ac*/ 	.short	0x0100
        /*07ae*/ 	.byte	0x08
	.zero		1


	//   ....[5]....
        /*07b0*/ 	.word	0x00000380
        /*07b4*/ 	.word	0x000000ff
        /*07b8*/ 	.word	0x00016848
        /*07bc*/ 	.short	0x0100
        /*07be*/ 	.byte	0x08
	.zero		1


	//   ....[6]....
        /*07c0*/ 	.word	0x000004b0
        /*07c4*/ 	.word	0x000000ff
        /*07c8*/ 	.word	0x00016850
        /*07cc*/ 	.short	0x0100
        /*07ce*/ 	.byte	0x08
	.zero		1


	//   ....[7]....
        /*07d0*/ 	.word	0x000004c0
        /*07d4*/ 	.word	0x000000ff
        /*07d8*/ 	.word	0x00016860
        /*07dc*/ 	.short	0x0100
        /*07de*/ 	.byte	0x08
	.zero		1


	//   ....[8]....
        /*07e0*/ 	.word	0x000004d0
        /*07e4*/ 	.word	0x000000ff
        /*07e8*/ 	.word	0x00016858
        /*07ec*/ 	.short	0x0100
        /*07ee*/ 	.byte	0x08
	.zero		1


	//   ....[9]....
        /*07f0*/ 	.word	0x000004e0
        /*07f4*/ 	.word	0x000000ff
        /*07f8*/ 	.word	0x00016868
        /*07fc*/ 	.short	0x0100
        /*07fe*/ 	.byte	0x08
	.zero		1


	//   ....[10]....
        /*0800*/ 	.word	0x000005d0
        /*0804*/ 	.word	0x000000ff
        /*0808*/ 	.word	0x00016870
        /*080c*/ 	.short	0x0100
        /*080e*/ 	.byte	0x06
	.zero		1


	//   ....[11]....
        /*0810*/ 	.word	0x000005e0
        /*0814*/ 	.word	0x000000ff
        /*0818*/ 	.word	0x00016880
        /*081c*/ 	.short	0x0100
        /*081e*/ 	.byte	0x06
	.zero		1


	//   ....[12]....
        /*0820*/ 	.word	0x000005f0
        /*0824*/ 	.word	0x000000ff
        /*0828*/ 	.word	0x00016878
        /*082c*/ 	.short	0x0100
        /*082e*/ 	.byte	0x06
	.zero		1


	//   ....[13]....
        /*0830*/ 	.word	0x00000600
        /*0834*/ 	.word	0x000000ff
        /*0838*/ 	.word	0x00016888
        /*083c*/ 	.short	0x0100
        /*083e*/ 	.byte	0x06
	.zero		1


	//   ....[14]....
        /*0840*/ 	.word	0x00000730
        /*0844*/ 	.word	0x000000ff
        /*0848*/ 	.word	0x00016890
        /*084c*/ 	.short	0x0100
        /*084e*/ 	.byte	0x08
	.zero		1


	//   ....[15]....
        /*0850*/ 	.word	0x00000740
        /*0854*/ 	.word	0x000000ff
        /*0858*/ 	.word	0x000168a0
        /*085c*/ 	.short	0x0100
        /*085e*/ 	.byte	0x08
	.zero		1


	//   ....[16]....
        /*0860*/ 	.word	0x00000750
        /*0864*/ 	.word	0x000000ff
        /*0868*/ 	.word	0x00016898
        /*086c*/ 	.short	0x0100
        /*086e*/ 	.byte	0x08
	.zero		1


	//   ....[17]....
        /*0870*/ 	.word	0x00000760
        /*0874*/ 	.word	0x000000ff
        /*0878*/ 	.word	0x000168a8
        /*087c*/ 	.short	0x0100
        /*087e*/ 	.byte	0x08
	.zero		1


	//   ....[18]....
        /*0880*/ 	.word	0x00000890
        /*0884*/ 	.word	0x000000ff
        /*0888*/ 	.word	0x000168b0
        /*088c*/ 	.short	0x0100
        /*088e*/ 	.byte	0x08
	.zero		1


	//   ....[19]....
        /*0890*/ 	.word	0x000008a0
        /*0894*/ 	.word	0x000000ff
        /*0898*/ 	.word	0x000168c0
        /*089c*/ 	.short	0x0100
        /*089e*/ 	.byte	0x08
	.zero		1


	//   ....[20]....
        /*08a0*/ 	.word	0x000008b0
        /*08a4*/ 	.word	0x000000ff
        /*08a8*/ 	.word	0x000168b8
        /*08ac*/ 	.short	0x0100
        /*08ae*/ 	.byte	0x08
	.zero		1


	//   ....[21]....
        /*08b0*/ 	.word	0x000008c0
        /*08b4*/ 	.word	0x000000ff
        /*08b8*/ 	.word	0x000168c8
        /*08bc*/ 	.short	0x0100
        /*08be*/ 	.byte	0x08
	.zero		1


	//   ....[22]....
        /*08c0*/ 	.word	0x00001a00
        /*08c4*/ 	.word	0x000000ff
        /*08c8*/ 	.word	0x00016800
        /*08cc*/ 	.short	0x010a
        /*08ce*/ 	.byte	0x26
	.zero		1


	//   ....[23]....
        /*08d0*/ 	.word	0x00001a80
        /*08d4*/ 	.word	0x00000003
        /*08d8*/ 	.word	0x00016830
        /*08dc*/ 	.short	0x010a
        /*08de*/ 	.byte	0x3f
	.zero		1


	//   ....[24]....
        /*08e0*/ 	.word	0x00001ae0
        /*08e4*/ 	.word	0x00000003
        /*08e8*/ 	.word	0x00016830
        /*08ec*/ 	.short	0x010a
        /*08ee*/ 	.byte	0x3f
	.zero		1


	//   ....[25]....
        /*08f0*/ 	.word	0x00001ed0
        /*08f4*/ 	.word	0x00000003
        /*08f8*/ 	.word	0x00000000
        /*08fc*/ 	.short	0x0101
        /*08fe*/ 	.byte	0x3f
	.zero		1


	//   ....[26]....
        /*0900*/ 	.word	0x00003be0
        /*0904*/ 	.word	0x000000ff
        /*0908*/ 	.word	0x00016830
        /*090c*/ 	.short	0x010a
        /*090e*/ 	.byte	0x0a
	.zero		1


	//   ....[27]....
        /*0910*/ 	.word	0x00003c20
        /*0914*/ 	.word	0x000000ff
        /*0918*/ 	.word	0x00016830
        /*091c*/ 	.short	0x010a
        /*091e*/ 	.byte	0x0a
	.zero		1


	//   ....[28]....
        /*0920*/ 	.word	0x00003e40
        /*0924*/ 	.word	0x000000ff
        /*0928*/ 	.word	0x00016850
        /*092c*/ 	.short	0x010a
        /*092e*/ 	.byte	0x0a
	.zero		1


	//   ....[29]....
        /*0930*/ 	.word	0x00003e80
        /*0934*/ 	.word	0x000000ff
        /*0938*/ 	.word	0x00016850
        /*093c*/ 	.short	0x010a
        /*093e*/ 	.byte	0x0a
	.zero		1


	//   ....[30]....
        /*0940*/ 	.word	0x00005750
        /*0944*/ 	.word	0x0000002c
        /*0948*/ 	.word	0x00000000
        /*094c*/ 	.short	0x0101
        /*094e*/ 	.byte	0x3f
	.zero		1


	//   ....[31]....
        /*0950*/ 	.word	0x000057e0
        /*0954*/ 	.word	0x00000030
        /*0958*/ 	.word	0x00000000
        /*095c*/ 	.short	0x0101
        /*095e*/ 	.byte	0x3f
	.zero		1


	//   ....[32]....
        /*0960*/ 	.word	0x00006220
        /*0964*/ 	.word	0x000000ff
        /*0968*/ 	.word	0x00016830
        /*096c*/ 	.short	0x010a
        /*096e*/ 	.byte	0x0a
	.zero		1


	//   ....[33]....
        /*0970*/ 	.word	0x00006260
        /*0974*/ 	.word	0x000000ff
        /*0978*/ 	.word	0x00016830
        /*097c*/ 	.short	0x010a
        /*097e*/ 	.byte	0x0a
	.zero		1


	//   ....[34]....
        /*0980*/ 	.word	0x00006480
        /*0984*/ 	.word	0x000000ff
        /*0988*/ 	.word	0x00016850
        /*098c*/ 	.short	0x010a
        /*098e*/ 	.byte	0x0a
	.zero		1


	//   ....[35]....
        /*0990*/ 	.word	0x000064c0
        /*0994*/ 	.word	0x000000ff
        /*0998*/ 	.word	0x00016850
        /*099c*/ 	.short	0x010a
        /*099e*/ 	.byte	0x0a
	.zero		1


	//   ....[36]....
        /*09a0*/ 	.word	0x00007560
        /*09a4*/ 	.word	0x0000002b
        /*09a8*/ 	.word	0x00000000
        /*09ac*/ 	.short	0x0101
        /*09ae*/ 	.byte	0x3f
	.zero		1


	//   ....[37]....
        /*09b0*/ 	.word	0x00007600
        /*09b4*/ 	.word	0x0000002f
        /*09b8*/ 	.word	0x00000000
        /*09bc*/ 	.short	0x0101
        /*09be*/ 	.byte	0x3f
	.zero		1


	//   ....[38]....
        /*09c0*/ 	.word	0x00007e70
        /*09c4*/ 	.word	0x000000ff
        /*09c8*/ 	.word	0x00016850
        /*09cc*/ 	.short	0x010a
        /*09ce*/ 	.byte	0x05
	.zero		1


	//   ....[39]....
        /*09d0*/ 	.word	0x00007eb0
        /*09d4*/ 	.word	0x000000ff
        /*09d8*/ 	.word	0x00016850
        /*09dc*/ 	.short	0x010a
        /*09de*/ 	.byte	0x05
	.zero		1


	//   ....[40]....
        /*09e0*/ 	.word	0x000083d0
        /*09e4*/ 	.word	0x00000007
        /*09e8*/ 	.word	0x00000000
        /*09ec*/ 	.short	0x0101
        /*09ee*/ 	.byte	0x3f
	.zero		1


	//   ....[41]....
        /*09f0*/ 	.word	0x00009500
        /*09f4*/ 	.word	0x00000000
        /*09f8*/ 	.word	0x00000000
        /*09fc*/ 	.short	0x0101
        /*09fe*/ 	.byte	0x3f
	.zero		1


	//   ....[42]....
        /*0a00*/ 	.word	0x00009950
        /*0a04*/ 	.word	0x0000000a
        /*0a08*/ 	.word	0x00000000
        /*0a0c*/ 	.short	0x0101
        /*0a0e*/ 	.byte	0x3f
	.zero		1


	//   ....[43]....
        /*0a10*/ 	.word	0x0000caa0
        /*0a14*/ 	.word	0x00000000
        /*0a18*/ 	.word	0x00016840
        /*0a1c*/ 	.short	0x010a
        /*0a1e*/ 	.byte	0x3f
	.zero		1


	//   ....[44]....
        /*0a20*/ 	.word	0x0000db10
        /*0a24*/ 	.word	0x00000011
        /*0a28*/ 	.word	0x00016800
        /*0a2c*/ 	.short	0x0107
        /*0a2e*/ 	.byte	0x3f
	.zero		1


	//   ....[45]....
        /*0a30*/ 	.word	0x0000dc00
        /*0a34*/ 	.word	0x00000011
        /*0a38*/ 	.word	0x00016800
        /*0a3c*/ 	.short	0x0101
        /*0a3e*/ 	.byte	0x3f
	.zero		1


	//   ....[46]....
        /*0a40*/ 	.word	0x0000dc20
        /*0a44*/ 	.word	0x00000011
        /*0a48*/ 	.word	0x00016820
        /*0a4c*/ 	.short	0x010a
        /*0a4e*/ 	.byte	0x3f
	.zero		1


	//   ....[47]....
        /*0a50*/ 	.word	0x0000dfb0
        /*0a54*/ 	.word	0x00000004
        /*0a58*/ 	.word	0x00016840
        /*0a5c*/ 	.short	0x010a
        /*0a5e*/ 	.byte	0x3f
	.zero		1


	//   ....[48]....
        /*0a60*/ 	.word	0x0000e230
        /*0a64*/ 	.word	0x00000003
        /*0a68*/ 	.word	0x00000060
        /*0a6c*/ 	.short	0x010a
        /*0a6e*/ 	.byte	0x3f
	.zero		1


	//   ....[49]....
        /*0a70*/ 	.word	0x0000e780
        /*0a74*/ 	.word	0x00000002
        /*0a78*/ 	.word	0x00016840
        /*0a7c*/ 	.short	0x010a
        /*0a7e*/ 	.byte	0x3f
	.zero		1


	//   ....[50]....
        /*0a80*/ 	.word	0x0000ea00
        /*0a84*/ 	.word	0x0000000a
        /*0a88*/ 	.word	0x00000060
        /*0a8c*/ 	.short	0x010a
        /*0a8e*/ 	.byte	0x3f
	.zero		1


	//   ....[51]....
        /*0a90*/ 	.word	0x0000ee90
        /*0a94*/ 	.word	0x00000002
        /*0a98*/ 	.word	0x00016840
        /*0a9c*/ 	.short	0x010a
        /*0a9e*/ 	.byte	0x3f
	.zero		1


	//   ....[52]....
        /*0aa0*/ 	.word	0x0000f120
        /*0aa4*/ 	.word	0x00000007
        /*0aa8*/ 	.word	0x00000060
        /*0aac*/ 	.short	0x010a
        /*0aae*/ 	.byte	0x3f
	.zero		1


	//   ....[53]....
        /*0ab0*/ 	.word	0x0000f570
        /*0ab4*/ 	.word	0x00000003
        /*0ab8*/ 	.word	0x00016860
        /*0abc*/ 	.short	0x010a
        /*0abe*/ 	.byte	0x3f
	.zero		1


	//   ....[54]....
        /*0ac0*/ 	.word	0x000108e0
        /*0ac4*/ 	.word	0x00000009
        /*0ac8*/ 	.word	0x00016820
        /*0acc*/ 	.short	0x010a
        /*0ace*/ 	.byte	0x3f
	.zero		1


	//   ....[55]....
        /*0ad0*/ 	.word	0x00010a80
        /*0ad4*/ 	.word	0x00000007
        /*0ad8*/ 	.word	0x00000000
        /*0adc*/ 	.short	0x010a
        /*0ade*/ 	.byte	0x3f
	.zero		1


	//   ....[56]....
        /*0ae0*/ 	.word	0x00010af0
        /*0ae4*/ 	.word	0x00000003
        /*0ae8*/ 	.word	0x00000000
        /*0aec*/ 	.short	0x010a
        /*0aee*/ 	.byte	0x3f
	.zero		1


	//   ....[57]....
        /*0af0*/ 	.word	0x00010b50
        /*0af4*/ 	.word	0x00000005
        /*0af8*/ 	.word	0x00000000
        /*0afc*/ 	.short	0x010a
        /*0afe*/ 	.byte	0x3f
	.zero		1


	//   ....[58]....
        /*0b00*/ 	.word	0x00010b80
        /*0b04*/ 	.word	0x00000003
        /*0b08*/ 	.word	0x00000000
        /*0b0c*/ 	.short	0x010a
        /*0b0e*/ 	.byte	0x3f
	.zero		1


	//   ....[59]....
        /*0b10*/ 	.word	0x00010bf0
        /*0b14*/ 	.word	0x00000003
        /*0b18*/ 	.word	0x00016800
        /*0b1c*/ 	.short	0x010a
        /*0b1e*/ 	.byte	0x3f
	.zero		1


	//   ....[60]....
        /*0b20*/ 	.word	0x00010c40
        /*0b24*/ 	.word	0x00000003
        /*0b28*/ 	.word	0x00016830
        /*0b2c*/ 	.short	0x010a
        /*0b2e*/ 	.byte	0x3f
	.zero		1


	//   ....[61]....
        /*0b30*/ 	.word	0x00010ca0
        /*0b34*/ 	.word	0x0000000b
        /*0b38*/ 	.word	0x00016830
        /*0b3c*/ 	.short	0x010a
        /*0b3e*/ 	.byte	0x3f
	.zero		1


	//   ....[62]....
        /*0b40*/ 	.word	0x00010d00
        /*0b44*/ 	.word	0x00000002
        /*0b48*/ 	.word	0x00016850
        /*0b4c*/ 	.short	0x010a
        /*0b4e*/ 	.byte	0x3f
	.zero		1


	//   ....[63]....
        /*0b50*/ 	.word	0x00010d60
        /*0b54*/ 	.word	0x00000007
        /*0b58*/ 	.word	0x00016830
        /*0b5c*/ 	.short	0x010a
        /*0b5e*/ 	.byte	0x3f
	.zero		1


	//   ....[64]....
        /*0b60*/ 	.word	0x00010dc0
        /*0b64*/ 	.word	0x00000002
        /*0b68*/ 	.word	0x00016850
        /*0b6c*/ 	.short	0x010a
        /*0b6e*/ 	.byte	0x3f
	.zero		1


	//   ....[65]....
        /*0b70*/ 	.word	0x00010e20
        /*0b74*/ 	.word	0x00000006
        /*0b78*/ 	.word	0x00016850
        /*0b7c*/ 	.short	0x010a
        /*0b7e*/ 	.byte	0x3f
	.zero		1


	//   ....[66]....
        /*0b80*/ 	.word	0x00010fc0
        /*0b84*/ 	.word	0x00000000
        /*0b88*/ 	.word	0x00016840
        /*0b8c*/ 	.short	0x010a
        /*0b8e*/ 	.byte	0x3f
	.zero		1


	//   ....[67]....
        /*0b90*/ 	.word	0x00011fb0
        /*0b94*/ 	.word	0x00000011
        /*0b98*/ 	.word	0x00016820
        /*0b9c*/ 	.short	0x010a
        /*0b9e*/ 	.byte	0x3f
	.zero		1


	//   ....[68]....
        /*0ba0*/ 	.word	0x00012000
        /*0ba4*/ 	.word	0x00000004
        /*0ba8*/ 	.word	0x00016840
        /*0bac*/ 	.short	0x010a
        /*0bae*/ 	.byte	0x3f
	.zero		1


	//   ....[69]....
        /*0bb0*/ 	.word	0x00012050
        /*0bb4*/ 	.word	0x00000003
        /*0bb8*/ 	.word	0x00000060
        /*0bbc*/ 	.short	0x010a
        /*0bbe*/ 	.byte	0x3f
	.zero		1


	//   ....[70]....
        /*0bc0*/ 	.word	0x000120a0
        /*0bc4*/ 	.word	0x00000002
        /*0bc8*/ 	.word	0x00016840
        /*0bcc*/ 	.short	0x010a
        /*0bce*/ 	.byte	0x3f
	.zero		1


	//   ....[71]....
        /*0bd0*/ 	.word	0x000120f0
        /*0bd4*/ 	.word	0x0000000a
        /*0bd8*/ 	.word	0x00000060
        /*0bdc*/ 	.short	0x010a
        /*0bde*/ 	.byte	0x3f
	.zero		1


	//   ....[72]....
        /*0be0*/ 	.word	0x00012140
        /*0be4*/ 	.word	0x00000002
        /*0be8*/ 	.word	0x00016840
        /*0bec*/ 	.short	0x010a
        /*0bee*/ 	.byte	0x3f
	.zero		1


	//   ....[73]....
        /*0bf0*/ 	.word	0x00012190
        /*0bf4*/ 	.word	0x00000007
        /*0bf8*/ 	.word	0x00000060
        /*0bfc*/ 	.short	0x010a
        /*0bfe*/ 	.byte	0x3f
	.zero		1


	//   ....[74]....
        /*0c00*/ 	.word	0x000121e0
        /*0c04*/ 	.word	0x00000003
        /*0c08*/ 	.word	0x00016860
        /*0c0c*/ 	.short	0x010a
        /*0c0e*/ 	.byte	0x3f
	.zero		1


	//   ....[75]....
        /*0c10*/ 	.word	0x00012c00
        /*0c14*/ 	.word	0x00000009
        /*0c18*/ 	.word	0x00016820
        /*0c1c*/ 	.short	0x010a
        /*0c1e*/ 	.byte	0x3f
	.zero		1


	//   ....[76]....
        /*0c20*/ 	.word	0x00012da0
        /*0c24*/ 	.word	0x00000007
        /*0c28*/ 	.word	0x00000000
        /*0c2c*/ 	.short	0x010a
        /*0c2e*/ 	.byte	0x3f
	.zero		1


	//   ....[77]....
        /*0c30*/ 	.word	0x00012df0
        /*0c34*/ 	.word	0x00000003
        /*0c38*/ 	.word	0x00000000
        /*0c3c*/ 	.short	0x010a
        /*0c3e*/ 	.byte	0x3f
	.zero		1


	//   ....[78]....
        /*0c40*/ 	.word	0x00012e40
        /*0c44*/ 	.word	0x00000005
        /*0c48*/ 	.word	0x00000000
        /*0c4c*/ 	.short	0x010a
        /*0c4e*/ 	.byte	0x3f
	.zero		1


	//----- nvinfo : EIATTR_NUM_MBARRIERS
	.align		4
.L_1597:
        /*0c50*/ 	.byte	0x03, 0x38
        /*0c52*/ 	.short	0x0016


	//----- nvinfo : EIATTR_EXIT_INSTR_OFFSETS
	.align		4
        /*0c54*/ 	.byte	0x04, 0x1c
        /*0c56*/ 	.short	(.L_1599 - .L_1598)


	//   ....[0]....
.L_1598:
        /*0c58*/ 	.word	0x00000a70


	//   ....[1]....
        /*0c5c*/ 	.word	0x0000a900


	//   ....[2]....
        /*0c60*/ 	.word	0x00010bd0


	//----- nvinfo : EIATTR_MAX_THREADS
	.align		4
.L_1599:
        /*0c64*/ 	.byte	0x04, 0x05
        /*0c66*/ 	.short	(.L_1601 - .L_1600)
.L_1600:
        /*0c68*/ 	.word	0x00000200
        /*0c6c*/ 	.word	0x00000001
        /*0c70*/ 	.word	0x00000001


	//----- nvinfo : EIATTR_CRS_STACK_SIZE
	.align		4
.L_1601:
        /*0c74*/ 	.byte	0x04, 0x1e
        /*0c76*/ 	.short	(.L_1603 - .L_1602)
.L_1602:
        /*0c78*/ 	.word	0x00000000


	//----- nvinfo : EIATTR_CBANK_PARAM_SIZE
	.align		4
.L_1603:
        /*0c7c*/ 	.byte	0x03, 0x19
        /*0c7e*/ 	.short	0x0af0


	//----- nvinfo : EIATTR_PARAM_CBANK
	.align		4
        /*0c80*/ 	.byte	0x04, 0x0a
        /*0c82*/ 	.short	(.L_1605 - .L_1604)
	.align		4
.L_1604:
        /*0c84*/ 	.word	index@(.nv.constant0._ZN7cutlass13device_kernelIN5flash11enable_sm90INS1_16FlashAttnFwdSm90INS1_25CollectiveMainloopFwdSm90ILi2EN4cute5tupleIJNS5_1CILi1EEES8_S8_EEENS6_IJNS7_ILi192EEENS7_ILi128EEENS7_ILi64EEEEEELi64ENS_10bfloat16_tEfNS_4arch4Sm90ELb1ELb0ELb0ELb1ELb0ELb0ELb0ELb1ELb1ELb1ELb1ELb0EEENS1_21CollectiveEpilogueFwdINS6_IJSA_SC_SB_EEES9_SE_SG_Li384ELb1ELb1ELb1ELb0EEENS1_36VarlenDynamicPersistentTileSchedulerILi192ELi128ELi384ELi128ELb1ELb1ELb1ELb1ELb1ELb1EEEEEEEEEvNT_6ParamsE)
        /*0c88*/ 	.short	0x0210
        /*0c8a*/ 	.short	0x0af0


	//----- nvinfo : EIATTR_SW_WAR
	.align		4
.L_1605:
        /*0c8c*/ 	.byte	0x04, 0x36
        /*0c8e*/ 	.short	(.L_1607 - .L_1606)
.L_1606:
        /*0c90*/ 	.word	0x00000008
.L_1607:


//--------------------- .nv.info._ZN7cutlass13device_kernelIN5flash11enable_sm90INS1_16FlashAttnFwdSm90INS1_25CollectiveMainloopFwdSm90ILi2EN4cute5tupleIJNS5_1CILi1EEES8_S8_EEENS6_IJNS7_ILi192EEENS7_ILi128EEENS7_ILi64EEEEEELi64ENS_10bfloat16_tEfNS_4arch4Sm90ELb1ELb0ELb0ELb1ELb0ELb1ELb0ELb1ELb1ELb1ELb1ELb0EEENS1_21CollectiveEpilogueFwdINS6_IJSA_SC_SB_EEES9_SE_SG_Li384ELb1ELb1ELb1ELb0EEENS1_36VarlenDynamicPersistentTileSchedulerILi192ELi128ELi384ELi128ELb1ELb1ELb1ELb1ELb1ELb1EEEEEEEEEvNT_6ParamsE --------------------------
	.section	.nv.info._ZN7cutlass13device_kernelIN5flash11enable_sm90INS1_16FlashAttnFwdSm90INS1_25CollectiveMainloopFwdSm90ILi2EN4cute5tupleIJNS5_1CILi1EEES8_S8_EEENS6_IJNS7_ILi192EEENS7_ILi128EEENS7_ILi64EEEEEELi64ENS_10bfloat16_tEfNS_4arch4Sm90ELb1ELb0ELb0ELb1ELb0ELb1ELb0ELb1ELb1ELb1ELb1ELb0EEENS1_21CollectiveEpilogueFwdINS6_IJSA_SC_SB_EEES9_SE_SG_Li384ELb1ELb1ELb1ELb0EEENS1_36VarlenDynamicPersistentTileSchedulerILi192ELi128ELi384ELi128ELb1ELb1ELb1ELb1ELb1ELb1EEEEEEEEEvNT_6ParamsE,"",@"SHT_CUDA_INFO"
	.sectionflags	@""
	.align	4


	//----- nvinfo : EIATTR_CUDA_API_VERSION
	.align		4
        /*0000*/ 	.byte	0x04, 0x37
        /*0002*/ 	.short	(.L_1609 - .L_1608)
.L_1608:
        /*0004*/ 	.word	0x00000082


	//----- nvinfo : EIATTR_KPARAM_INFO
	.align		4
.L_1609:
        /*0008*/ 	.byte	0x04, 0x17
        /*000a*/ 	.short	(.L_1611 - .L_1610)
.L_1610:
        /*000c*/ 	.word	0x00000000
        /*0010*/ 	.short	0x0000
        /*0012*/ 	.short	0x0070
        /*0014*/ 	.byte	0x00, 0xf0, 0x01, 0x2a


	//----- nvinfo : EIATTR_SPARSE_MMA_MASK
	.align		4
.L_1611:
        /*0018*/ 	.byte	0x03, 0x50
        /*001a*/ 	.short	0x0000


	//----- nvinfo : EIATTR_MAXREG_COUNT
	.align		4
        /*001c*/ 	.byte	0x03, 0x1b
        /*001e*/ 	.short	0x0080


	//----- nvinfo : EIATTR_NUM_BARRIERS
	.align		4
        /*0020*/ 	.byte	0x02, 0x4c
        /*0022*/ 	.byte	0x10
	.zero		1


	//----- nvinfo : EIATTR_EXTERNS
	.align		4
        /*0024*/ 	.byte	0x04, 0x0f
        /*0026*/ 	.short	(.L_1613 - .L_1612)


	//   ....[0]....
	.align		4
.L_1612:
        /*0028*/ 	.word	index@(__assertfail)


	//----- nvinfo : EIATTR_ANNOTATIONS
	.align		4
.L_1613:
        /*002c*/ 	.byte	0x04, 0x55
        /*002e*/ 	.short	(.L_1615 - .L_1614)


	//   ....[0]....
.L_1614:
        /* <DEDUP_REMOVED lines=80> */


	//----- nvinfo : EIATTR_MERCURY_ISA_VERSION
	.align		4
.L_1615:
        /*0520*/ 	.byte	0x03, 0x5f
        /*0522*/ 	.short	0x0101


	//----- nvinfo : EIATTR_UNUSED_LOAD_BYTE_OFFSET
	.align		4
        /*0524*/ 	.byte	0x04, 0x44
        /*0526*/ 	.short	(.L_1617 - .L_1616)


	//   ....[0]....
.L_1616:
        /*0528*/ 	.word	0x00000ad0
        /*052c*/ 	.word	0x0000fff0


	//   ....[1]....
        /*0530*/ 	.word	0x00010860
        /*0534*/ 	.word	0x0000fff0


	//----- nvinfo : EIATTR_INT_WARP_WIDE_INSTR_OFFSETS
	.align		4
.L_1617:
        /*0538*/ 	.byte	0x04, 0x31
        /*053a*/ 	.short	(.L_1619 - .L_1618)


	//   ....[0]....
.L_1618:
        /*053c*/ 	.word	0x00000180


	//   ....[1]....
        /*0540*/ 	.word	0x00000220


	//   ....[2]....
        /*0544*/ 	.word	0x00000290


	//   ....[3]....
        /*0548*/ 	.word	0x000157e0


	//   ....[4]....
        /*054c*/ 	.word	0x00015870


	//   ....[5]....
        /*0550*/ 	.word	0x00018970


	//   ....[6]....
        /*0554*/ 	.word	0x00018a00


	//----- nvinfo : EIATTR_COOP_GROUP_MASK_REGIDS
	.align		4
.L_1619:
        /*0558*/ 	.byte	0x04, 0x29
        /*055a*/ 	.short	(.L_1621 - .L_1620)


	//   ....[0]....
.L_1620:
        /*055c*/ 	.word	0xffffffff


	//   ....[1]....
        /*0560*/ 	.word	0xffffffff


	//   ....[2]....
        /*0564*/ 	.word	0xffffffff


	//   ....[3]....
        /*0568*/ 	.word	0xffffffff


	//   ....[4]....
        /*056c*/ 	.word	0xffffffff


	//   ....[5]....
        /*0570*/ 	.word	0xffffffff


	//   ....[6]....
        /*0574*/ 	.word	0xffffffff


	//   ....[7]....
        /*0578*/ 	.word	0xffffffff


	//   ....[8]....
        /*057c*/ 	.word	0xffffffff


	//   ....[9]....
        /*0580*/ 	.word	0xffffffff


	//   ....[10]....
        /*0584*/ 	.word	0xffffffff


	//   ....[11]....
        /*0588*/ 	.word	0xffffffff


	//   ....[12]....
        /*058c*/ 	.word	0xffffffff


	//   ....[13]....
        /*0590*/ 	.word	0xffffffff


	//   ....[14]....
        /*0594*/ 	.word	0xffffffff


	//   ....[15]....
        /*0598*/ 	.word	0xffffffff


	//   ....[16]....
        /*059c*/ 	.word	0xffffffff


	//   ....[17]....
        /*05a0*/ 	.word	0xffffffff


	//   ....[18]....
        /*05a4*/ 	.word	0xffffffff


	//   ....[19]....
        /*05a8*/ 	.word	0xffffffff


	//   ....[20]....
        /*05ac*/ 	.word	0xffffffff


	//   ....[21]....
        /*05b0*/ 	.word	0xffffffff


	//   ....[22]....
        /*05b4*/ 	.word	0xffffffff


	//   ....[23]....
        /*05b8*/ 	.word	0xffffffff


	//   ....[24]....
        /*05bc*/ 	.word	0xffffffff


	//   ....[25]....
        /*05c0*/ 	.word	0xffffffff


	//   ....[26]....
        /*05c4*/ 	.word	0xffffffff


	//   ....[27]....
        /*05c8*/ 	.word	0xffffffff


	//   ....[28]....
        /*05cc*/ 	.word	0xffffffff


	//   ....[29]....
        /*05d0*/ 	.word	0xffffffff


	//   ....[30]....
        /*05d4*/ 	.word	0xffffffff


	//   ....[31]....
        /*05d8*/ 	.word	0xffffffff


	//   ....[32]....
        /*05dc*/ 	.word	0xffffffff


	//   ....[33]....
        /*05e0*/ 	.word	0xffffffff


	//   ....[34]....
        /*05e4*/ 	.word	0xffffffff


	//   ....[35]....
        /*05e8*/ 	.word	0xffffffff


	//   ....[36]....
        /*05ec*/ 	.word	0xffffffff


	//   ....[37]....
        /*05f0*/ 	.word	0xffffffff


	//   ....[38]....
        /*05f4*/ 	.word	0xffffffff


	//   ....[39]....
        /*05f8*/ 	.word	0xffffffff


	//   ....[40]....
        /*05fc*/ 	.word	0xffffffff


	//   ....[41]....
        /*0600*/ 	.word	0xffffffff


	//   ....[42]....
        /*0604*/ 	.word	0xffffffff


	//   ....[43]....
        /*0608*/ 	.word	0xffffffff


	//   ....[44]....
        /*060c*/ 	.word	0xffffffff


	//   ....[45]....
        /*0610*/ 	.word	0xffffffff


	//   ....[46]....
        /*0614*/ 	.word	0xffffffff


	//   ....[47]....
        /*0618*/ 	.word	0xffffffff


	//   ....[48]....
        /*061c*/ 	.word	0xffffffff


	//   ....[49]....
        /*0620*/ 	.word	0xffffffff


	//   ....[50]....
        /*0624*/ 	.word	0xffffffff


	//   ....[51]....
        /*0628*/ 	.word	0xffffffff


	//   ....[52]....
        /*062c*/ 	.word	0xffffffff


	//   ....[53]....
        /*0630*/ 	.word	0xffffffff


	//   ....[54]....
        /*0634*/ 	.word	0xffffffff


	//   ....[55]....
        /*0638*/ 	.word	0xffffffff


	//   ....[56]....
        /*063c*/ 	.word	0xffffffff


	//   ....[57]....
        /*0640*/ 	.word	0xffffffff


	//   ....[58]....
        /*0644*/ 	.word	0xffffffff


	//   ....[59]....
        /*0648*/ 	.word	0xffffffff


	//   ....[60]....
        /*064c*/ 	.word	0xffffffff


	//   ....[61]....
        /*0650*/ 	.word	0xffffffff


	//   ....[62]....
        /*0654*/ 	.word	0xffffffff


	//   ....[63]....
        /*0658*/ 	.word	0xffffffff


	//   ....[64]....
        /*065c*/ 	.word	0xffffffff


	//   ....[65]....
        /*0660*/ 	.word	0xffffffff


	//   ....[66]....
        /*0664*/ 	.word	0xffffffff


	//   ....[67]....
        /*0668*/ 	.word	0xffffffff


	//   ....[68]....
        /*066c*/ 	.word	0xffffffff


	//   ....[69]....
        /*0670*/ 	.word	0xffffffff


	//   ....[70]....
        /*0674*/ 	.word	0xffffffff


	//   ....[71]....
        /*0678*/ 	.word	0xffffffff


	//   ....[72]....
        /*067c*/ 	.word	0xffffffff


	//   ....[73]....
        /*0680*/ 	.word	0xffffffff


	//   ....[74]....
        /*0684*/ 	.word	0xffffffff


	//   ....[75]....
        /*0688*/ 	.word	0xffffffff


	//   ....[76]....
        /*068c*/ 	.word	0xffffffff


	//   ....[77]....
        /*0690*/ 	.word	0xffffffff


	//   ....[78]....
        /*0694*/ 	.word	0xffffffff


	//   ....[79]....
        /*0698*/ 	.word	0xffffffff


	//   ....[80]....
        /*069c*/ 	.word	0xffffffff


	//   ....[81]....
        /*06a0*/ 	.word	0xffffffff


	//   ....[82]....
        /*06a4*/ 	.word	0xffffffff


	//   ....[83]....
        /*06a8*/ 	.word	0xffffffff


	//   ....[84]....
        /*06ac*/ 	.word	0xffffffff


	//   ....[85]....
        /*06b0*/ 	.word	0xffffffff


	//   ....[86]....
        /*06b4*/ 	.word	0xffffffff


	//   ....[87]....
        /*06b8*/ 	.word	0xffffffff


	//   ....[88]....
        /*06bc*/ 	.word	0xffffffff


	//   ....[89]....
        /*06c0*/ 	.word	0xffffffff


	//   ....[90]....
        /*06c4*/ 	.word	0xffffffff


	//   ....[91]....
        /*06c8*/ 	.word	0xffffffff


	//   ....[92]....
        /*06cc*/ 	.word	0xffffffff


	//   ....[93]....
        /*06d0*/ 	.word	0xffffffff


	//   ....[94]....
        /*06d4*/ 	.word	0xffffffff


	//   ....[95]....
        /*06d8*/ 	.word	0xffffffff


	//   ....[96]....
        /*06dc*/ 	.word	0xffffffff


	//   ....[97]....
        /*06e0*/ 	.word	0xffffffff


	//   ....[98]....
        /*06e4*/ 	.word	0xffffffff


	//   ....[99]....
        /*06e8*/ 	.word	0xffffffff


	//   ....[100]....
        /*06ec*/ 	.word	0xffffffff


	//   ....[101]....
        /*06f0*/ 	.word	0xffffffff


	//   ....[102]....
        /*06f4*/ 	.word	0xffffffff


	//   ....[103]....
        /*06f8*/ 	.word	0xffffffff


	//   ....[104]....
        /*06fc*/ 	.word	0xffffffff


	//   ....[105]....
        /*0700*/ 	.word	0xffffffff


	//   ....[106]....
        /*0704*/ 	.word	0xffffffff


	//   ....[107]....
        /*0708*/ 	.word	0xffffffff


	//   ....[108]....
        /*070c*/ 	.word	0xffffffff


	//   ....[109]....
        /*0710*/ 	.word	0xffffffff


	//   ....[110]....
        /*0714*/ 	.word	0xffffffff


	//   ....[111]....
        /*0718*/ 	.word	0xffffffff


	//   ....[112]....
        /*071c*/ 	.word	0xffffffff


	//   ....[113]....
        /*0720*/ 	.word	0xffffffff


	//   ....[114]....
        /*0724*/ 	.word	0xffffffff


	//   ....[115]....
        /*0728*/ 	.word	0xffffffff


	//   ....[116]....
        /*072c*/ 	.word	0xffffffff


	//   ....[117]....
        /*0730*/ 	.word	0xffffffff


	//   ....[118]....
        /*0734*/ 	.word	0xffffffff


	//   ....[119]....
        /*0738*/ 	.word	0xffffffff


	//   ....[120]....
        /*073c*/ 	.word	0xffffffff


	//   ....[121]....
        /*0740*/ 	.word	0xffffffff


	//   ....[122]....
        /*0744*/ 	.word	0xffffffff


	//   ....[123]....
        /*0748*/ 	.word	0xffffffff


	//   ....[124]....
        /*074c*/ 	.word	0xffffffff


	//   ....[125]....
        /*0750*/ 	.word	0xffffffff


	//   ....[126]....
        /*0754*/ 	.word	0xffffffff


	//   ....[127]....
        /*0758*/ 	.word	0xffffffff


	//   ....[128]....
        /*075c*/ 	.word	0xffffffff


	//   ....[129]....
        /*0760*/ 	.word	0xffffffff


	//   ....[130]....
        /*0764*/ 	.word	0x0500000f


	//   ....[131]....
        /*0768*/ 	.word	0x0500000f


	//   ....[132]....
        /*076c*/ 	.word	0x0500000f


	//   ....[133]....
        /*0770*/ 	.word	0x0500000f


	//   ....[134]....
        /*0774*/ 	.word	0x0500000f


	//   ....[135]....
        /*0778*/ 	.word	0x0500000f


	//   ....[136]....
        /*077c*/ 	.word	0x0500000f


	//   ....[137]....
        /*0780*/ 	.word	0x0500000f


	//   ....[138]....
        /*0784*/ 	.word	0x0500000f


	//   ....[139]....
        /*0788*/ 	.word	0x0500000f


	//   ....[140]....
        /*078c*/ 	.word	0x0500000f


	//   ....[141]....
        /*0790*/ 	.word	0x0500000f


	//   ....[142]....
        /*0794*/ 	.word	0x0500000f


	//   ....[143]....
        /*0798*/ 	.word	0x0500000f


	//   ....[144]....
        /*079c*/ 	.word	0x0500000f


	//   ....[145]....
        /*07a0*/ 	.word	0x0500000f


	//   ....[146]....
        /*07a4*/ 	.word	0x0500000f


	//   ....[147]....
        /*07a8*/ 	.word	0x0500000f


	//   ....[148]....
        /*07ac*/ 	.word	0x0500000f


	//   ....[149]....
        /*07b0*/ 	.word	0x0500000f


	//   ....[150]....
        /*07b4*/ 	.word	0x0500000f


	//   ....[151]....
        /*07b8*/ 	.word	0x0500000f


	//   ....[152]....
        /*07bc*/ 	.word	0x0500000f


	//   ....[153]....
        /*07c0*/ 	.word	0x0500000f


	//   ....[154]....
        /*07c4*/ 	.word	0x0500000f


	//   ....[155]....
        /*07c8*/ 	.word	0x0500000f


	//   ....[156]....
        /*07cc*/ 	.word	0x0500000f


	//   ....[157]....
        /*07d0*/ 	.word	0x0500000f


	//   ....[158]....
        /*07d4*/ 	.word	0x0500000f


	//   ....[159]....
        /*07d8*/ 	.word	0x0500000f


	//   ....[160]....
        /*07dc*/ 	.word	0x0500000f


	//   ....[161]....
        /*07e0*/ 	.word	0x0500000f


	//   ....[162]....
        /*07e4*/ 	.word	0x0500000f


	//   ....[163]....
        /*07e8*/ 	.word	0x0500000f


	//   ....[164]....
        /*07ec*/ 	.word	0x0500000f


	//   ....[165]....
        /*07f0*/ 	.word	0x0500000f


	//   ....[166]....
        /*07f4*/ 	.word	0x0500000f


	//   ....[167]....
        /*07f8*/ 	.word	0x0500000f


	//   ....[168]....
        /*07fc*/ 	.word	0x0500000f


	//   ....[169]....
        /*0800*/ 	.word	0x0500000f


	//   ....[170]....
        /*0804*/ 	.word	0x0500000f


	//   ....[171]....
        /*0808*/ 	.word	0x0500000f


	//   ....[172]....
        /*080c*/ 	.word	0x0500000f


	//   ....[173]....
        /*0810*/ 	.word	0x0500000f


	//   ....[174]....
        /*0814*/ 	.word	0x0500000f


	//   ....[175]....
        /*0818*/ 	.word	0x0500000f


	//   ....[176]....
        /*081c*/ 	.word	0x0500000f


	//   ....[177]....
        /*0820*/ 	.word	0x0500000f


	//   ....[178]....
        /*0824*/ 	.word	0x0500000f


	//   ....[179]....
        /*0828*/ 	.word	0x0500000f


	//   ....[180]....
        /*082c*/ 	.word	0x0500000f


	//   ....[181]....
        /*0830*/ 	.word	0x0500000f


	//   ....[182]....
        /*0834*/ 	.word	0x0500000f


	//   ....[183]....
        /*0838*/ 	.word	0x0500000f


	//   ....[184]....
        /*083c*/ 	.word	0x0500000f


	//   ....[185]....
        /*0840*/ 	.word	0x0500000f


	//   ....[186]....
        /*0844*/ 	.word	0x0500000f


	//   ....[187]....
        /*0848*/ 	.word	0x0500000f


	//   ....[188]....
        /*084c*/ 	.word	0x0500000f


	//   ....[189]....
        /*0850*/ 	.word	0x0500000f


	//   ....[190]....
        /*0854*/ 	.word	0x0500000f


	//   ....[191]....
        /*0858*/ 	.word	0x0500000f


	//   ....[192]....
        /*085c*/ 	.word	0x0500000f


	//   ....[193]....
        /*0860*/ 	.word	0x0500000f


	//   ....[194]....
        /*0864*/ 	.word	0x0500000f


	//   ....[195]....
        /*0868*/ 	.word	0x0500000f


	//   ....[196]....
        /*086c*/ 	.word	0x0500000f


	//   ....[197]....
        /*0870*/ 	.word	0x0500000f


	//   ....[198]....
        /*0874*/ 	.word	0x0500000f


	//   ....[199]....
        /*0878*/ 	.word	0x0500000f


	//   ....[200]....
        /*087c*/ 	.word	0x0500000f


	//   ....[201]....
        /*0880*/ 	.word	0x0500000f


	//   ....[202]....
        /*0884*/ 	.word	0x0500000f


	//   ....[203]....
        /*0888*/ 	.word	0x0500000f


	//   ....[204]....
        /*088c*/ 	.word	0x0500000f


	//   ....[205]....
        /*0890*/ 	.word	0x0500000f


	//   ....[206]....
        /*0894*/ 	.word	0x0500000f


	//   ....[207]....
        /*0898*/ 	.word	0x0500000f


	//   ....[208]....
        /*089c*/ 	.word	0x0500000f


	//   ....[209]....
        /*08a0*/ 	.word	0x0500000f


	//   ....[210]....
        /*08a4*/ 	.word	0x0500000f


	//   ....[211]....
        /*08a8*/ 	.word	0x0500000f


	//----- nvinfo : EIATTR_COOP_GROUP_INSTR_OFFSETS
	.align		4
.L_1621:
        /*08ac*/ 	.byte	0x04, 0x28
        /*08ae*/ 	.short	(.L_1623 - .L_1622)


	//   ....[0]....
.L_1622:
        /*08b0*/ 	.word	0x00000060


	//   ....[1]....
        /*08b4*/ 	.word	0x00000190


	//   ....[2]....
        /*08b8*/ 	.word	0x00000240


	//   ....[3]....
        /*08bc*/ 	.word	0x00000400


	//   ....[4]....
        /*08c0*/ 	.word	0x00000560


	//   ....[5]....
        /*08c4*/ 	.word	0x00000680


	//   ....[6]....
        /*08c8*/ 	.word	0x000007e0


	//   ....[7]....
        /*08cc*/ 	.word	0x00006000


	//   ....[8]....
        /*08d0*/ 	.word	0x000067a0


	//   ....[9]....
        /*08d4*/ 	.word	0x000067b0


	//   ....[10]....
        /*08d8*/ 	.word	0x000067c0


	//   ....[11]....
        /*08dc*/ 	.word	0x000067d0


	//   ....[12]....
        /*08e0*/ 	.word	0x00006b10


	//   ....[13]....
        /*08e4*/ 	.word	0x00006b20


	//   ....[14]....
        /*08e8*/ 	.word	0x00006b30


	//   ....[15]....
        /*08ec*/ 	.word	0x00006b40


	//   ....[16]....
        /*08f0*/ 	.word	0x00007f30


	//   ....[17]....
        /*08f4*/ 	.word	0x00007f40


	//   ....[18]....
        /*08f8*/ 	.word	0x00007f50


	//   ....[19]....
        /*08fc*/ 	.word	0x00007f60


	//   ....[20]....
        /*0900*/ 	.word	0x00008060


	//   ....[21]....
        /*0904*/ 	.word	0x00008080


	//   ....[22]....
        /*0908*/ 	.word	0x00008110


	//   ....[23]....
        /*090c*/ 	.word	0x00008140


	//   ....[24]....
        /*0910*/ 	.word	0x00009890


	//   ....[25]....
        /*0914*/ 	.word	0x00009f30


	//   ....[26]....
        /*0918*/ 	.word	0x00009f40


	//   ....[27]....
        /*091c*/ 	.word	0x00009f60


	//   ....[28]....
        /*0920*/ 	.word	0x0000a810


	//   ....[29]....
        /*0924*/ 	.word	0x0000a830


	//   ....[30]....
        /*0928*/ 	.word	0x0000bdf0


	//   ....[31]....
        /*092c*/ 	.word	0x0000c490


	//   ....[32]....
        /*0930*/ 	.word	0x0000c4c0


	//   ....[33]....
        /*0934*/ 	.word	0x0000c4e0


	//   ....[34]....
        /*0938*/ 	.word	0x0000cf00


	//   ....[35]....
        /*093c*/ 	.word	0x0000cf80


	//   ....[36]....
        /*0940*/ 	.word	0x0000e7e0


	//   ....[37]....
        /*0944*/ 	.word	0x0000e800


	//   ....[38]....
        /*0948*/ 	.word	0x0000ef50


	//   ....[39]....
        /*094c*/ 	.word	0x0000efe0


	//   ....[40]....
        /*0950*/ 	.word	0x0000fff0


	//   ....[41]....
        /*0954*/ 	.word	0x00010330


	//   ....[42]....
        /*0958*/ 	.word	0x000103c0


	//   ....[43]....
        /*095c*/ 	.word	0x000103d0


	//   ....[44]....
        /*0960*/ 	.word	0x00011130


	//   ....[45]....
        /*0964*/ 	.word	0x00011150


	//   ....[46]....
        /*0968*/ 	.word	0x00011160


	//   ....[47]....
        /*096c*/ 	.word	0x00011170


	//   ....[48]....
        /*0970*/ 	.word	0x00011690


	//   ....[49]....
        /*0974*/ 	.word	0x000116d0


	//   ....[50]....
        /*0978*/ 	.word	0x00011700


	//   ....[51]....
        /*097c*/ 	.word	0x00011730


	//   ....[52]....
        /*0980*/ 	.word	0x00011750


	//   ....[53]....
        /*0984*/ 	.word	0x00011760


	//   ....[54]....
        /*0988*/ 	.word	0x000117a0


	//   ....[55]....
        /*098c*/ 	.word	0x000117d0


	//   ....[56]....
        /*0990*/ 	.word	0x00011c80


	//   ....[57]....
        /*0994*/ 	.word	0x00011c90


	//   ....[58]....
        /*0998*/ 	.word	0x00011f10


	//   ....[59]....
        /*099c*/ 	.word	0x00011f20


	//   ....[60]....
        /*09a0*/ 	.word	0x000129b0


	//   ....[61]....
        /*09a4*/ 	.word	0x000129e0


	//   ....[62]....
        /*09a8*/ 	.word	0x00012a00


	//   ....[63]....
        /*09ac*/ 	.word	0x00012a30


	//   ....[64]....
        /*09b0*/ 	.word	0x00012a60


	//   ....[65]....
        /*09b4*/ 	.word	0x00012a70


	//   ....[66]....
        /*09b8*/ 	.word	0x00012aa0


	//   ....[67]....
        /*09bc*/ 	.word	0x00012b10


	//   ....[68]....
        /*09c0*/ 	.word	0x00012c40


	//   ....[69]....
        /*09c4*/ 	.word	0x00012e60


	//   ....[70]....
        /*09c8*/ 	.word	0x00012e90


	//   ....[71]....
        /*09cc*/ 	.word	0x00012ec0


	//   ....[72]....
        /*09d0*/ 	.word	0x00012ef0


	//   ....[73]....
        /*09d4*/ 	.word	0x00012f20


	//   ....[74]....
        /*09d8*/ 	.word	0x00012f50


	//   ....[75]....
        /*09dc*/ 	.word	0x000130e0


	//   ....[76]....
        /*09e0*/ 	.word	0x00013110


	//   ....[77]....
        /*09e4*/ 	.word	0x00013140


	//   ....[78]....
        /*09e8*/ 	.word	0x00013170


	//   ....[79]....
        /*09ec*/ 	.word	0x000131a0


	//   ....[80]....
        /*09f0*/ 	.word	0x000131d0


	//   ....[81]....
        /*09f4*/ 	.word	0x00013260


	//   ....[82]....
        /*09f8*/ 	.word	0x00013290


	//   ....[83]....
        /*09fc*/ 	.word	0x000132a0


	//   ....[84]....
        /*0a00*/ 	.word	0x000132e0


	//   ....[85]....
        /*0a04*/ 	.word	0x00014780


	//   ....[86]....
        /*0a08*/ 	.word	0x00015d80


	//   ....[87]....
        /*0a0c*/ 	.word	0x00016920


	//   ....[88]....
        /*0a10*/ 	.word	0x00016930


	//   ....[89]....
        /*0a14*/ 	.word	0x00016950


	//   ....[90]....
        /*0a18*/ 	.word	0x000169b0


	//   ....[91]....
        /*0a1c*/ 	.word	0x000169d0


	//   ....[92]....
        /*0a20*/ 	.word	0x00016a50


	//   ....[93]....
        /*0a24*/ 	.word	0x00016a70


	//   ....[94]....
        /*0a28*/ 	.word	0x00016af0


	//   ....[95]....
        /*0a2c*/ 	.word	0x00016b10


	//   ....[96]....
        /*0a30*/ 	.word	0x00016b90


	//   ....[97]....
        /*0a34*/ 	.word	0x00016bb0


	//   ....[98]....
        /*0a38*/ 	.word	0x00016c30


	//   ....[99]....
        /*0a3c*/ 	.word	0x00016c50


	//   ....[100]....
        /*0a40*/ 	.word	0x00016cd0


	//   ....[101]....
        /*0a44*/ 	.word	0x00016cf0


	//   ....[102]....
        /*0a48*/ 	.word	0x00016d00


	//   ....[103]....
        /*0a4c*/ 	.word	0x00016d70


	//   ....[104]....
        /*0a50*/ 	.word	0x00016dc0


	//   ....[105]....
        /*0a54*/ 	.word	0x00016e80


	//   ....[106]....
        /*0a58*/ 	.word	0x00016e90


	//   ....[107]....
        /*0a5c*/ 	.word	0x00016f00


	//   ....[108]....
        /*0a60*/ 	.word	0x00016f10


	//   ....[109]....
        /*0a64*/ 	.word	0x00016f50


	//   ....[110]....
        /*0a68*/ 	.word	0x00016f70


	//   ....[111]....
        /*0a6c*/ 	.word	0x00018f10


	//   ....[112]....
        /*0a70*/ 	.word	0x00018f40


	//   ....[113]....
        /*0a74*/ 	.word	0x00018fa0


	//   ....[114]....
        /*0a78*/ 	.word	0x00018fd0


	//   ....[115]....
        /*0a7c*/ 	.word	0x00019000


	//   ....[116]....
        /*0a80*/ 	.word	0x00019030


	//   ....[117]....
        /*0a84*/ 	.word	0x00019060


	//   ....[118]....
        /*0a88*/ 	.word	0x00019090


	//   ....[119]....
        /*0a8c*/ 	.word	0x00019230


	//   ....[120]....
        /*0a90*/ 	.word	0x00019260


	//   ....[121]....
        /*0a94*/ 	.word	0x00019290


	//   ....[122]....
        /*0a98*/ 	.word	0x000192c0


	//   ....[123]....
        /*0a9c*/ 	.word	0x000192f0


	//   ....[124]....
        /*0aa0*/ 	.word	0x00019320


	//   ....[125]....
        /*0aa4*/ 	.word	0x000193e0


	//   ....[126]....
        /*0aa8*/ 	.word	0x00019400


	//   ....[127]....
        /*0aac*/ 	.word	0x00019420


	//   ....[128]....
        /*0ab0*/ 	.word	0x00019480


	//   ....[129]....
        /*0ab4*/ 	.word	0x00019ea0


	//   ....[130]....
        /*0ab8*/ 	.word	0x0001a300


	//   ....[131]....
        /*0abc*/ 	.word	0x0001a3b0


	//   ....[132]....
        /*0ac0*/ 	.word	0x0001a440


	//   ....[133]....
        /*0ac4*/ 	.word	0x0001a490


	//   ....[134]....
        /*0ac8*/ 	.word	0x0001a4e0


	//   ....[135]....
        /*0acc*/ 	.word	0x0001a570


	//   ....[136]....
        /*0ad0*/ 	.word	0x0001a600


	//   ....[137]....
        /*0ad4*/ 	.word	0x0001a650


	//   ....[138]....
        /*0ad8*/ 	.word	0x0001a6a0


	//   ....[139]....
        /*0adc*/ 	.word	0x0001a790


	//   ....[140]....
        /*0ae0*/ 	.word	0x0001a840


	//   ....[141]....
        /*0ae4*/ 	.word	0x0001a890


	//   ....[142]....
        /*0ae8*/ 	.word	0x0001a8e0


	//   ....[143]....
        /*0aec*/ 	.word	0x0001aa70


	//   ....[144]....
        /*0af0*/ 	.word	0x0001abc0


	//   ....[145]....
        /*0af4*/ 	.word	0x0001ac70


	//   ....[146]....
        /*0af8*/ 	.word	0x0001acc0


	//   ....[147]....
        /*0afc*/ 	.word	0x0001af80


	//   ....[148]....
        /*0b00*/ 	.word	0x0001afe0


	//   ....[149]....
        /*0b04*/ 	.word	0x0001b0a0


	//   ....[150]....
        /*0b08*/ 	.word	0x0001b110


	//   ....[151]....
        /*0b0c*/ 	.word	0x0001b170


	//   ....[152]....
        /*0b10*/ 	.word	0x0001b220


	//   ....[153]....
        /*0b14*/ 	.word	0x0001b280


	//   ....[154]....
        /*0b18*/ 	.word	0x0001b310


	//   ....[155]....
        /*0b1c*/ 	.word	0x0001b390


	//   ....[156]....
        /*0b20*/ 	.word	0x0001b3e0


	//   ....[157]....
        /*0b24*/ 	.word	0x0001b470


	//   ....[158]....
        /*0b28*/ 	.word	0x0001b500


	//   ....[159]....
        /*0b2c*/ 	.word	0x0001b5a0


	//   ....[160]....
        /*0b30*/ 	.word	0x0001b640


	//   ....[161]....
        /*0b34*/ 	.word	0x0001b6a0


	//   ....[162]....
        /*0b38*/ 	.word	0x0001b710


	//   ....[163]....
        /*0b3c*/ 	.word	0x0001b770


	//   ....[164]....
        /*0b40*/ 	.word	0x0001b7e0


	//   ....[165]....
        /*0b44*/ 	.word	0x0001b8a0


	//   ....[166]....
        /*0b48*/ 	.word	0x0001b900


	//   ....[167]....
        /*0b4c*/ 	.word	0x0001b9c0


	//   ....[168]....
        /*0b50*/ 	.word	0x0001bca0


	//   ....[169]....
        /*0b54*/ 	.word	0x0001be50


	//   ....[170]....
        /*0b58*/ 	.word	0x0001bea0


	//   ....[171]....
        /*0b5c*/ 	.word	0x0001bf00


	//   ....[172]....
        /*0b60*/ 	.word	0x0001bfc0


	//   ....[173]....
        /*0b64*/ 	.word	0x0001c020


	//   ....[174]....
        /*0b68*/ 	.word	0x0001c120


	//   ....[175]....
        /*0b6c*/ 	.word	0x0001c180


	//   ....[176]....
        /*0b70*/ 	.word	0x0001c280


	//   ....[177]....
        /*0b74*/ 	.word	0x0001c2e0


	//   ....[178]....
        /*0b78*/ 	.word	0x0001c3e0


	//   ....[179]....
        /*0b7c*/ 	.word	0x0001c440


	//   ....[180]....
        /*0b80*/ 	.word	0x0001c540


	//   ....[181]....
        /*0b84*/ 	.word	0x0001c5a0


	//   ....[182]....
        /*0b88*/ 	.word	0x0001c6a0


	//   ....[183]....
        /*0b8c*/ 	.word	0x0001c700


	//   ....[184]....
        /*0b90*/ 	.word	0x0001c7b0


	//   ....[185]....
        /*0b94*/ 	.word	0x0001c880


	//   ....[186]....
        /*0b98*/ 	.word	0x0001c950


	//   ....[187]....
        /*0b9c*/ 	.word	0x0001c9b0


	//   ....[188]....
        /*0ba0*/ 	.word	0x0001caa0


	//   ....[189]....
        /*0ba4*/ 	.word	0x0001cb00


	//   ....[190]....
        /*0ba8*/ 	.word	0x0001cbd0


	//   ....[191]....
        /*0bac*/ 	.word	0x0001cc30


	//   ....[192]....
        /*0bb0*/ 	.word	0x0001ccf0


	//   ....[193]....
        /*0bb4*/ 	.word	0x0001d010


	//   ....[194]....
        /*0bb8*/ 	.word	0x0001d0b0


	//   ....[195]....
        /*0bbc*/ 	.word	0x0001d220


	//   ....[196]....
        /*0bc0*/ 	.word	0x0001d290


	//   ....[197]....
        /*0bc4*/ 	.word	0x0001d300


	//   ....[198]....
        /*0bc8*/ 	.word	0x0001d370


	//   ....[199]....
        /*0bcc*/ 	.word	0x0001d3e0


	//   ....[200]....
        /*0bd0*/ 	.word	0x0001d460


	//   ....[201]....
        /*0bd4*/ 	.word	0x0001d4e0


	//   ....[202]....
        /*0bd8*/ 	.word	0x0001d570


	//   ....[203]....
        /*0bdc*/ 	.word	0x0001d5e0


	//   ....[204]....
        /*0be0*/ 	.word	0x0001d650


	//   ....[205]....
        /*0be4*/ 	.word	0x0001d6c0


	//   ....[206]....
        /*0be8*/ 	.word	0x0001d740


	//   ....[207]....
        /*0bec*/ 	.word	0x0001d7b0


	//   ....[208]....
        /*0bf0*/ 	.word	0x0001d860


	//   ....[209]....
        /*0bf4*/ 	.word	0x0001d8b0


	//   ....[210]....
        /*0bf8*/ 	.word	0x0001d940


	//   ....[211]....
        /*0bfc*/ 	.word	0x0001da70


	//----- nvinfo : EIATTR_REG_RECONFIG
	.align		4
.L_1623:
        /*0c00*/ 	.byte	0x01, 0x54
	.zero		2


	//----- nvinfo : EIATTR_SYSCALL_OFFSETS
	.align		4
        /*0c04*/ 	.byte	0x04, 0x46
        /*0c06*/ 	.short	(.L_1625 - .L_1624)


	//   ....[0]....
.L_1624:
        /*0c08*/ 	.word	0x00001b80


	//   ....[1]....
        /*0c0c*/ 	.word	0x00001cd0


	//   ....[2]....
        /*0c10*/ 	.word	0x000061b0


	//   ....[3]....
        /*0c14*/ 	.word	0x000064d0


	//   ....[4]....
        /*0c18*/ 	.word	0x000159d0


	//   ....[5]....
        /*0c1c*/ 	.word	0x00015b20


	//   ....[6]....
        /*0c20*/ 	.word	0x00015c20


	//   ....[7]....
        /*0c24*/ 	.word	0x00016450


	//----- nvinfo : EIATTR_MBARRIER_INSTR_OFFSETS
	.align		4
.L_1625:
        /*0c28*/ 	.byte	0x04, 0x39
        /*0c2a*/ 	.short	(.L_1627 - .L_1626)


	//   ....[0]....
.L_1626:
        /*0c2c*/ 	.word	0x000002b0
        /*0c30*/ 	.word	0x000000ff
        /*0c34*/ 	.word	0x00016800
        /*0c38*/ 	.short	0x0100
        /*0c3a*/ 	.byte	0x08
	.zero		1


	//   ....[1]....
        /*0c3c*/ 	.word	0x000002c0
        /*0c40*/ 	.word	0x000000ff
        /*0c44*/ 	.word	0x00016820
        /*0c48*/ 	.short	0x0100
        /*0c4a*/ 	.byte	0x08
	.zero		1


	//   ....[2]....
        /*0c4c*/ 	.word	0x000003b0
        /*0c50*/ 	.word	0x000000ff
        /*0c54*/ 	.word	0x00016830
        /*0c58*/ 	.short	0x0100
        /*0c5a*/ 	.byte	0x08
	.zero		1


	//   ....[3]....
        /*0c5c*/ 	.word	0x000003c0
        /*0c60*/ 	.word	0x000000ff
        /*0c64*/ 	.word	0x00016840
        /*0c68*/ 	.short	0x0100
        /*0c6a*/ 	.byte	0x08
	.zero		1


	//   ....[4]....
        /*0c6c*/ 	.word	0x000003d0
        /*0c70*/ 	.word	0x000000ff
        /*0c74*/ 	.word	0x00016838
        /*0c78*/ 	.short	0x0100
        /*0c7a*/ 	.byte	0x08
	.zero		1


	//   ....[5]....
        /*0c7c*/ 	.word	0x000003e0
        /*0c80*/ 	.word	0x000000ff
        /*0c84*/ 	.word	0x00016848
        /*0c88*/ 	.short	0x0100
        /*0c8a*/ 	.byte	0x08
	.zero		1


	//   ....[6]....
        /*0c8c*/ 	.word	0x00000510
        /*0c90*/ 	.word	0x000000ff
        /*0c94*/ 	.word	0x00016850
        /*0c98*/ 	.short	0x0100
        /*0c9a*/ 	.byte	0x08
	.zero		1


	//   ....[7]....
        /*0c9c*/ 	.word	0x00000520
        /*0ca0*/ 	.word	0x000000ff
        /*0ca4*/ 	.word	0x00016860
        /*0ca8*/ 	.short	0x0100
        /*0caa*/ 	.byte	0x08
	.zero		1


	//   ....[8]....
        /*0cac*/ 	.word	0x00000530
        /*0cb0*/ 	.word	0x000000ff
        /*0cb4*/ 	.word	0x00016858
        /*0cb8*/ 	.short	0x0100
        /*0cba*/ 	.byte	0x08
	.zero		1


	//   ....[9]....
        /*0cbc*/ 	.word	0x00000540
        /*0cc0*/ 	.word	0x000000ff
        /*0cc4*/ 	.word	0x00016868
        /*0cc8*/ 	.short	0x0100
        /*0cca*/ 	.byte	0x08
	.zero		1


	//   ....[10]....
        /*0ccc*/ 	.word	0x00000630
        /*0cd0*/ 	.word	0x000000ff
        /*0cd4*/ 	.word	0x00016870
        /*0cd8*/ 	.short	0x0100
        /*0cda*/ 	.byte	0x06
	.zero		1


	//   ....[11]....
        /*0cdc*/ 	.word	0x00000640
        /*0ce0*/ 	.word	0x000000ff
        /*0ce4*/ 	.word	0x00016880
        /*0ce8*/ 	.short	0x0100
        /*0cea*/ 	.byte	0x06
	.zero		1


	//   ....[12]....
        /*0cec*/ 	.word	0x00000650
        /*0cf0*/ 	.word	0x000000ff
        /*0cf4*/ 	.word	0x00016878
        /*0cf8*/ 	.short	0x0100
        /*0cfa*/ 	.byte	0x06
	.zero		1


	//   ....[13]....
        /*0cfc*/ 	.word	0x00000660
        /*0d00*/ 	.word	0x000000ff
        /*0d04*/ 	.word	0x00016888
        /*0d08*/ 	.short	0x0100
        /*0d0a*/ 	.byte	0x06
	.zero		1


	//   ....[14]....
        /*0d0c*/ 	.word	0x00000790
        /*0d10*/ 	.word	0x000000ff
        /*0d14*/ 	.word	0x00016890
        /*0d18*/ 	.short	0x0100
        /*0d1a*/ 	.byte	0x08
	.zero		1


	//   ....[15]....
        /*0d1c*/ 	.word	0x000007a0
        /*0d20*/ 	.word	0x000000ff
        /*0d24*/ 	.word	0x000168a0
        /*0d28*/ 	.short	0x0100
        /*0d2a*/ 	.byte	0x08
	.zero		1


	//   ....[16]....
        /*0d2c*/ 	.word	0x000007b0
        /*0d30*/ 	.word	0x000000ff
        /*0d34*/ 	.word	0x00016898
        /*0d38*/ 	.short	0x0100
        /*0d3a*/ 	.byte	0x08
	.zero		1


	//   ....[17]....
        /*0d3c*/ 	.word	0x000007c0
        /*0d40*/ 	.word	0x000000ff
        /*0d44*/ 	.word	0x000168a8
        /*0d48*/ 	.short	0x0100
        /*0d4a*/ 	.byte	0x08
	.zero		1


	//   ....[18]....
        /*0d4c*/ 	.word	0x000008f0
        /*0d50*/ 	.word	0x000000ff
        /*0d54*/ 	.word	0x000168b0
        /*0d58*/ 	.short	0x0100
        /*0d5a*/ 	.byte	0x08
	.zero		1


	//   ....[19]....
        /*0d5c*/ 	.word	0x00000900
        /*0d60*/ 	.word	0x000000ff
        /*0d64*/ 	.word	0x000168c0
        /*0d68*/ 	.short	0x0100
        /*0d6a*/ 	.byte	0x08
	.zero		1


	//   ....[20]....
        /*0d6c*/ 	.word	0x00000910
        /*0d70*/ 	.word	0x000000ff
        /*0d74*/ 	.word	0x000168b8
        /*0d78*/ 	.short	0x0100
        /*0d7a*/ 	.byte	0x08
	.zero		1


	//   ....[21]....
        /*0d7c*/ 	.word	0x00000920
        /*0d80*/ 	.word	0x000000ff
        /*0d84*/ 	.word	0x000168c8
        /*0d88*/ 	.short	0x0100
        /*0d8a*/ 	.byte	0x08
	.zero		1


	//   ....[22]....
        /*0d8c*/ 	.word	0x00002eb0
        /*0d90*/ 	.word	0x0000004d
        /*0d94*/ 	.word	0x00016890
        /*0d98*/ 	.short	0x010a
        /*0d9a*/ 	.byte	0x3f
	.zero		1


	//   ....[23]....
        /*0d9c*/ 	.word	0x00004210
        /*0da0*/ 	.word	0x0000004d
        /*0da4*/ 	.word	0x00016890
        /*0da8*/ 	.short	0x010a
        /*0daa*/ 	.byte	0x3f
	.zero		1


	//   ....[24]....
        /*0dac*/ 	.word	0x00005410
        /*0db0*/ 	.word	0x0000004d
        /*0db4*/ 	.word	0x00016890
        /*0db8*/ 	.short	0x010a
        /*0dba*/ 	.byte	0x3f
	.zero		1


	//   ....[25]....
        /*0dbc*/ 	.word	0x00005630
        /*0dc0*/ 	.word	0x00000008
        /*0dc4*/ 	.word	0x00000000
        /*0dc8*/ 	.short	0x0101
        /*0dca*/ 	.byte	0x3f
	.zero		1


	//   ....[26]....
        /*0dcc*/ 	.word	0x00005670
        /*0dd0*/ 	.word	0x0000004d
        /*0dd4*/ 	.word	0x000168b0
        /*0dd8*/ 	.short	0x010a
        /*0dda*/ 	.byte	0x3f
	.zero		1


	//   ....[27]....
        /*0ddc*/ 	.word	0x00005a50
        /*0de0*/ 	.word	0x0000004d
        /*0de4*/ 	.word	0x00000000
        /*0de8*/ 	.short	0x0101
        /*0dea*/ 	.byte	0x3f
	.zero		1


	//   ....[28]....
        /*0dec*/ 	.word	0x00006250
        /*0df0*/ 	.word	0x00000002
        /*0df4*/ 	.word	0x00016800
        /*0df8*/ 	.short	0x010a
        /*0dfa*/ 	.byte	0x3f
	.zero		1


	//   ....[29]....
        /*0dfc*/ 	.word	0x000062a0
        /*0e00*/ 	.word	0x00000002
        /*0e04*/ 	.word	0x00016800
        /*0e08*/ 	.short	0x010a
        /*0e0a*/ 	.byte	0x3f
	.zero		1


	//   ....[30]....
        /*0e0c*/ 	.word	0x00006db0
        /*0e10*/ 	.word	0x00000002
        /*0e14*/ 	.word	0x00016800
        /*0e18*/ 	.short	0x010a
        /*0e1a*/ 	.byte	0x3f
	.zero		1


	//   ....[31]....
        /*0e1c*/ 	.word	0x000083d0
        /*0e20*/ 	.word	0x00000002
        /*0e24*/ 	.word	0x00016800
        /*0e28*/ 	.short	0x010a
        /*0e2a*/ 	.byte	0x3f
	.zero		1


	//   ....[32]....
        /*0e2c*/ 	.word	0x00009400
        /*0e30*/ 	.word	0x0000000a
        /*0e34*/ 	.word	0x00016830
        /*0e38*/ 	.short	0x010a
        /*0e3a*/ 	.byte	0x3f
	.zero		1


	//   ....[33]....
        /*0e3c*/ 	.word	0x00009470
        /*0e40*/ 	.word	0x0000000a
        /*0e44*/ 	.word	0x00016830
        /*0e48*/ 	.short	0x010a
        /*0e4a*/ 	.byte	0x3f
	.zero		1


	//   ....[34]....
        /*0e4c*/ 	.word	0x0000ab90
        /*0e50*/ 	.word	0x0000000a
        /*0e54*/ 	.word	0x00000000
        /*0e58*/ 	.short	0x0101
        /*0e5a*/ 	.byte	0x3f
	.zero		1


	//   ....[35]....
        /*0e5c*/ 	.word	0x0000b740
        /*0e60*/ 	.word	0x00000000
        /*0e64*/ 	.word	0x00016830
        /*0e68*/ 	.short	0x010a
        /*0e6a*/ 	.byte	0x3f
	.zero		1


	//   ....[36]....
        /*0e6c*/ 	.word	0x0000b790
        /*0e70*/ 	.word	0x00000000
        /*0e74*/ 	.word	0x00016830
        /*0e78*/ 	.short	0x010a
        /*0e7a*/ 	.byte	0x3f
	.zero		1


	//   ....[37]....
        /*0e7c*/ 	.word	0x0000baf0
        /*0e80*/ 	.word	0x00000003
        /*0e84*/ 	.word	0x00016850
        /*0e88*/ 	.short	0x010a
        /*0e8a*/ 	.byte	0x3f
	.zero		1


	//   ....[38]....
        /*0e8c*/ 	.word	0x0000bb30
        /*0e90*/ 	.word	0x00000003
        /*0e94*/ 	.word	0x00016850
        /*0e98*/ 	.short	0x010a
        /*0e9a*/ 	.byte	0x3f
	.zero		1


	//   ....[39]....
        /*0e9c*/ 	.word	0x0000d560
        /*0ea0*/ 	.word	0x0000001a
        /*0ea4*/ 	.word	0x00000000
        /*0ea8*/ 	.short	0x0101
        /*0eaa*/ 	.byte	0x3f
	.zero		1


	//   ....[40]....
        /*0eac*/ 	.word	0x0000d580
        /*0eb0*/ 	.word	0x0000000f
        /*0eb4*/ 	.word	0x00000000
        /*0eb8*/ 	.short	0x0101
        /*0eba*/ 	.byte	0x3f
	.zero		1


	//   ....[41]....
        /*0ebc*/ 	.word	0x0000e040
        /*0ec0*/ 	.word	0x00000000
        /*0ec4*/ 	.word	0x00016830
        /*0ec8*/ 	.short	0x010a
        /*0eca*/ 	.byte	0x3f
	.zero		1


	//   ....[42]....
        /*0ecc*/ 	.word	0x0000e090
        /*0ed0*/ 	.word	0x00000000
        /*0ed4*/ 	.word	0x00016830
        /*0ed8*/ 	.short	0x010a
        /*0eda*/ 	.byte	0x3f
	.zero		1


	//   ....[43]....
        /*0edc*/ 	.word	0x0000e3f0
        /*0ee0*/ 	.word	0x00000003
        /*0ee4*/ 	.word	0x00016850
        /*0ee8*/ 	.short	0x010a
        /*0eea*/ 	.byte	0x3f
	.zero		1


	//   ....[44]....
        /*0eec*/ 	.word	0x0000e430
        /*0ef0*/ 	.word	0x00000003
        /*0ef4*/ 	.word	0x00016850
        /*0ef8*/ 	.short	0x010a
        /*0efa*/ 	.byte	0x3f
	.zero		1


	//   ....[45]....
        /*0efc*/ 	.word	0x0000f450
        /*0f00*/ 	.word	0x0000002e
        /*0f04*/ 	.word	0x00000000
        /*0f08*/ 	.short	0x0101
        /*0f0a*/ 	.byte	0x3f
	.zero		1


	//   ....[46]....
        /*0f0c*/ 	.word	0x0000f4d0
        /*0f10*/ 	.word	0x0000002e
        /*0f14*/ 	.word	0x00000000
        /*0f18*/ 	.short	0x0101
        /*0f1a*/ 	.byte	0x3f
	.zero		1


	//   ....[47]....
        /*0f1c*/ 	.word	0x0000fee0
        /*0f20*/ 	.word	0x0000000d
        /*0f24*/ 	.word	0x00016850
        /*0f28*/ 	.short	0x010a
        /*0f2a*/ 	.byte	0x3f
	.zero		1


	//   ....[48]....
        /*0f2c*/ 	.word	0x0000ff50
        /*0f30*/ 	.word	0x0000000d
        /*0f34*/ 	.word	0x00016850
        /*0f38*/ 	.short	0x010a
        /*0f3a*/ 	.byte	0x3f
	.zero		1


	//   ....[49]....
        /*0f3c*/ 	.word	0x00010530
        /*0f40*/ 	.word	0x00000008
        /*0f44*/ 	.word	0x00000000
        /*0f48*/ 	.short	0x0101
        /*0f4a*/ 	.byte	0x3f
	.zero		1


	//   ....[50]....
        /*0f4c*/ 	.word	0x00011660
        /*0f50*/ 	.word	0x00000003
        /*0f54*/ 	.word	0x00000000
        /*0f58*/ 	.short	0x0101
        /*0f5a*/ 	.byte	0x3f
	.zero		1


	//   ....[51]....
        /*0f5c*/ 	.word	0x00011b40
        /*0f60*/ 	.word	0x00000008
        /*0f64*/ 	.word	0x00000000
        /*0f68*/ 	.short	0x0101
        /*0f6a*/ 	.byte	0x3f
	.zero		1


	//   ....[52]....
        /*0f6c*/ 	.word	0x00014860
        /*0f70*/ 	.word	0x00000010
        /*0f74*/ 	.word	0x00016820
        /*0f78*/ 	.short	0x010a
        /*0f7a*/ 	.byte	0x3f
	.zero		1


	//   ....[53]....
        /*0f7c*/ 	.word	0x00014920
        /*0f80*/ 	.word	0x00000006
        /*0f84*/ 	.word	0x000168a0
        /*0f88*/ 	.short	0x010a
        /*0f8a*/ 	.byte	0x3f
	.zero		1


	//   ....[54]....
        /*0f8c*/ 	.word	0x00014b60
        /*0f90*/ 	.word	0x00000006
        /*0f94*/ 	.word	0x000168c0
        /*0f98*/ 	.short	0x010a
        /*0f9a*/ 	.byte	0x3f
	.zero		1


	//   ....[55]....
        /*0f9c*/ 	.word	0x00014ef0
        /*0fa0*/ 	.word	0x00000006
        /*0fa4*/ 	.word	0x000168a0
        /*0fa8*/ 	.short	0x010a
        /*0faa*/ 	.byte	0x3f
	.zero		1


	//   ....[56]....
        /*0fac*/ 	.word	0x00015110
        /*0fb0*/ 	.word	0x00000006
        /*0fb4*/ 	.word	0x000168c0
        /*0fb8*/ 	.short	0x010a
        /*0fba*/ 	.byte	0x3f
	.zero		1


	//   ....[57]....
        /*0fbc*/ 	.word	0x00015fb0
        /*0fc0*/ 	.word	0x00000000
        /*0fc4*/ 	.word	0x00016840
        /*0fc8*/ 	.short	0x010a
        /*0fca*/ 	.byte	0x3f
	.zero		1


	//   ....[58]....
        /*0fcc*/ 	.word	0x00017020
        /*0fd0*/ 	.word	0x00000010
        /*0fd4*/ 	.word	0x00016800
        /*0fd8*/ 	.short	0x0107
        /*0fda*/ 	.byte	0x3f
	.zero		1


	//   ....[59]....
        /*0fdc*/ 	.word	0x00017110
        /*0fe0*/ 	.word	0x00000010
        /*0fe4*/ 	.word	0x00016800
        /*0fe8*/ 	.short	0x0101
        /*0fea*/ 	.byte	0x3f
	.zero		1


	//   ....[60]....
        /*0fec*/ 	.word	0x00017130
        /*0ff0*/ 	.word	0x00000010
        /*0ff4*/ 	.word	0x00016820
        /*0ff8*/ 	.short	0x010a
        /*0ffa*/ 	.byte	0x3f
	.zero		1


	//   ....[61]....
        /*0ffc*/ 	.word	0x000174d0
        /*1000*/ 	.word	0x00000002
        /*1004*/ 	.word	0x00016840
        /*1008*/ 	.short	0x010a
        /*100a*/ 	.byte	0x3f
	.zero		1


	//   ....[62]....
        /*100c*/ 	.word	0x00017750
        /*1010*/ 	.word	0x00000003
        /*1014*/ 	.word	0x00000060
        /*1018*/ 	.short	0x010a
        /*101a*/ 	.byte	0x3f
	.zero		1


	//   ....[63]....
        /*101c*/ 	.word	0x00017cb0
        /*1020*/ 	.word	0x00000002
        /*1024*/ 	.word	0x00016840
        /*1028*/ 	.short	0x010a
        /*102a*/ 	.byte	0x3f
	.zero		1


	//   ....[64]....
        /*102c*/ 	.word	0x00017f30
        /*1030*/ 	.word	0x0000000a
        /*1034*/ 	.word	0x00000060
        /*1038*/ 	.short	0x010a
        /*103a*/ 	.byte	0x3f
	.zero		1


	//   ....[65]....
        /*103c*/ 	.word	0x000183d0
        /*1040*/ 	.word	0x00000002
        /*1044*/ 	.word	0x00016840
        /*1048*/ 	.short	0x010a
        /*104a*/ 	.byte	0x3f
	.zero		1


	//   ....[66]....
        /*104c*/ 	.word	0x00018660
        /*1050*/ 	.word	0x00000003
        /*1054*/ 	.word	0x00000060
        /*1058*/ 	.short	0x010a
        /*105a*/ 	.byte	0x3f
	.zero		1


	//   ....[67]....
        /*105c*/ 	.word	0x00018ab0
        /*1060*/ 	.word	0x00000003
        /*1064*/ 	.word	0x00016860
        /*1068*/ 	.short	0x010a
        /*106a*/ 	.byte	0x3f
	.zero		1


	//   ....[68]....
        /*106c*/ 	.word	0x00019e20
        /*1070*/ 	.word	0x00000009
        /*1074*/ 	.word	0x00016820
        /*1078*/ 	.short	0x010a
        /*107a*/ 	.byte	0x3f
	.zero		1


	//   ....[69]....
        /*107c*/ 	.word	0x00019fb0
        /*1080*/ 	.word	0x00000007
        /*1084*/ 	.word	0x00000000
        /*1088*/ 	.short	0x010a
        /*108a*/ 	.byte	0x3f
	.zero		1


	//   ....[70]....
        /*108c*/ 	.word	0x0001a020
        /*1090*/ 	.word	0x00000003
        /*1094*/ 	.word	0x00000000
        /*1098*/ 	.short	0x010a
        /*109a*/ 	.byte	0x3f
	.zero		1


	//   ....[71]....
        /*109c*/ 	.word	0x0001a080
        /*10a0*/ 	.word	0x00000005
        /*10a4*/ 	.word	0x00000000
        /*10a8*/ 	.short	0x010a
        /*10aa*/ 	.byte	0x3f
	.zero		1


	//   ....[72]....
        /*10ac*/ 	.word	0x0001a0b0
        /*10b0*/ 	.word	0x00000003
        /*10b4*/ 	.word	0x00000000
        /*10b8*/ 	.short	0x010a
        /*10ba*/ 	.byte	0x3f
	.zero		1


	//   ....[73]....
        /*10bc*/ 	.word	0x0001a110
        /*10c0*/ 	.word	0x0000004d
        /*10c4*/ 	.word	0x00016890
        /*10c8*/ 	.short	0x010a
        /*10ca*/ 	.byte	0x3f
	.zero		1


	//   ....[74]....
        /*10cc*/ 	.word	0x0001a160
        /*10d0*/ 	.word	0x0000004d
        /*10d4*/ 	.word	0x00016890
        /*10d8*/ 	.short	0x010a
        /*10da*/ 	.byte	0x3f
	.zero		1


	//   ....[75]....
        /*10dc*/ 	.word	0x0001a1b0
        /*10e0*/ 	.word	0x0000004d
        /*10e4*/ 	.word	0x00016890
        /*10e8*/ 	.short	0x010a
        /*10ea*/ 	.byte	0x3f
	.zero		1


	//   ....[76]....
        /*10ec*/ 	.word	0x0001a200
        /*10f0*/ 	.word	0x0000004d
        /*10f4*/ 	.word	0x000168b0
        /*10f8*/ 	.short	0x010a
        /*10fa*/ 	.byte	0x3f
	.zero		1


	//   ....[77]....
        /*10fc*/ 	.word	0x0001a6d0
        /*1100*/ 	.word	0x00000002
        /*1104*/ 	.word	0x00016800
        /*1108*/ 	.short	0x010a
        /*110a*/ 	.byte	0x3f
	.zero		1


	//   ....[78]....
        /*110c*/ 	.word	0x0001acf0
        /*1110*/ 	.word	0x00000002
        /*1114*/ 	.word	0x00016800
        /*1118*/ 	.short	0x010a
        /*111a*/ 	.byte	0x3f
	.zero		1


	//   ....[79]....
        /*111c*/ 	.word	0x0001ad40
        /*1120*/ 	.word	0x0000000a
        /*1124*/ 	.word	0x00016830
        /*1128*/ 	.short	0x010a
        /*112a*/ 	.byte	0x3f
	.zero		1


	//   ....[80]....
        /*112c*/ 	.word	0x0001ad90
        /*1130*/ 	.word	0x00000000
        /*1134*/ 	.word	0x00016830
        /*1138*/ 	.short	0x010a
        /*113a*/ 	.byte	0x3f
	.zero		1


	//   ....[81]....
        /*113c*/ 	.word	0x0001ade0
        /*1140*/ 	.word	0x00000003
        /*1144*/ 	.word	0x00016850
        /*1148*/ 	.short	0x010a
        /*114a*/ 	.byte	0x3f
	.zero		1


	//   ....[82]....
        /*114c*/ 	.word	0x0001ae30
        /*1150*/ 	.word	0x00000000
        /*1154*/ 	.word	0x00016830
        /*1158*/ 	.short	0x010a
        /*115a*/ 	.byte	0x3f
	.zero		1


	//   ....[83]....
        /*115c*/ 	.word	0x0001ae80
        /*1160*/ 	.word	0x00000003
        /*1164*/ 	.word	0x00016850
        /*1168*/ 	.short	0x010a
        /*116a*/ 	.byte	0x3f
	.zero		1


	//   ....[84]....
        /*116c*/ 	.word	0x0001aed0
        /*1170*/ 	.word	0x0000000d
        /*1174*/ 	.word	0x00016850
        /*1178*/ 	.short	0x010a
        /*117a*/ 	.byte	0x3f
	.zero		1


	//   ....[85]....
        /*117c*/ 	.word	0x0001ba80
        /*1180*/ 	.word	0x00000010
        /*1184*/ 	.word	0x00016820
        /*1188*/ 	.short	0x010a
        /*118a*/ 	.byte	0x3f
	.zero		1


	//   ....[86]....
        /*118c*/ 	.word	0x0001bad0
        /*1190*/ 	.word	0x00000006
        /*1194*/ 	.word	0x000168a0
        /*1198*/ 	.short	0x010a
        /*119a*/ 	.byte	0x3f
	.zero		1


	//   ....[87]....
        /*119c*/ 	.word	0x0001bb20
        /*11a0*/ 	.word	0x00000006
        /*11a4*/ 	.word	0x000168c0
        /*11a8*/ 	.short	0x010a
        /*11aa*/ 	.byte	0x3f
	.zero		1


	//   ....[88]....
        /*11ac*/ 	.word	0x0001bb70
        /*11b0*/ 	.word	0x00000006
        /*11b4*/ 	.word	0x000168a0
        /*11b8*/ 	.short	0x010a
        /*11ba*/ 	.byte	0x3f
	.zero		1


	//   ....[89]....
        /*11bc*/ 	.word	0x0001bbc0
        /*11c0*/ 	.word	0x00000006
        /*11c4*/ 	.word	0x000168c0
        /*11c8*/ 	.short	0x010a
        /*11ca*/ 	.byte	0x3f
	.zero		1


	//   ....[90]....
        /*11cc*/ 	.word	0x0001bd60
        /*11d0*/ 	.word	0x00000000
        /*11d4*/ 	.word	0x00016840
        /*11d8*/ 	.short	0x010a
        /*11da*/ 	.byte	0x3f
	.zero		1


	//   ....[91]....
        /*11dc*/ 	.word	0x0001cd30
        /*11e0*/ 	.word	0x00000010
        /*11e4*/ 	.word	0x00016820
        /*11e8*/ 	.short	0x010a
        /*11ea*/ 	.byte	0x3f
	.zero		1


	//   ....[92]....
        /*11ec*/ 	.word	0x0001cd80
        /*11f0*/ 	.word	0x00000002
        /*11f4*/ 	.word	0x00016840
        /*11f8*/ 	.short	0x010a
        /*11fa*/ 	.byte	0x3f
	.zero		1


	//   ....[93]....
        /*11fc*/ 	.word	0x0001cdd0
        /*1200*/ 	.word	0x00000003
        /*1204*/ 	.word	0x00000060
        /*1208*/ 	.short	0x010a
        /*120a*/ 	.byte	0x3f
	.zero		1


	//   ....[94]....
        /*120c*/ 	.word	0x0001ce20
        /*1210*/ 	.word	0x00000002
        /*1214*/ 	.word	0x00016840
        /*1218*/ 	.short	0x010a
        /*121a*/ 	.byte	0x3f
	.zero		1


	//   ....[95]....
        /*121c*/ 	.word	0x0001ce70
        /*1220*/ 	.word	0x0000000a
        /*1224*/ 	.word	0x00000060
        /*1228*/ 	.short	0x010a
        /*122a*/ 	.byte	0x3f
	.zero		1


	//   ....[96]....
        /*122c*/ 	.word	0x0001cec0
        /*1230*/ 	.word	0x00000002
        /*1234*/ 	.word	0x00016840
        /*1238*/ 	.short	0x010a
        /*123a*/ 	.byte	0x3f
	.zero		1


	//   ....[97]....
        /*123c*/ 	.word	0x0001cf10
        /*1240*/ 	.word	0x00000003
        /*1244*/ 	.word	0x00000060
        /*1248*/ 	.short	0x010a
        /*124a*/ 	.byte	0x3f
	.zero		1


	//   ....[98]....
        /*124c*/ 	.word	0x0001cf60
        /*1250*/ 	.word	0x00000003
        /*1254*/ 	.word	0x00016860
        /*1258*/ 	.short	0x010a
        /*125a*/ 	.byte	0x3f
	.zero		1


	//   ....[99]....
        /*125c*/ 	.word	0x0001d990
        /*1260*/ 	.word	0x00000009
        /*1264*/ 	.word	0x00016820
        /*1268*/ 	.short	0x010a
        /*126a*/ 	.byte	0x3f
	.zero		1


	//   ....[100]....
        /*126c*/ 	.word	0x0001db30
        /*1270*/ 	.word	0x00000007
        /*1274*/ 	.word	0x00000000
        /*1278*/ 	.short	0x010a
        /*127a*/ 	.byte	0x3f
	.zero		1


	//   ....[101]....
        /*127c*/ 	.word	0x0001db80
        /*1280*/ 	.word	0x00000003
        /*1284*/ 	.word	0x00000000
        /*1288*/ 	.short	0x010a
        /*128a*/ 	.byte	0x3f
	.zero		1


	//   ....[102]....
        /*128c*/ 	.word	0x0001dbd0
        /*1290*/ 	.word	0x00000005
        /*1294*/ 	.word	0x00000000
        /*1298*/ 	.short	0x010a
        /*129a*/ 	.byte	0x3f
	.zero		1


	//----- nvinfo : EIATTR_NUM_MBARRIERS
	.align		4
.L_1627:
        /*129c*/ 	.byte	0x03, 0x38
        /*129e*/ 	.short	0x0016


	//----- nvinfo : EIATTR_EXIT_INSTR_OFFSETS
	.align		4
        /*12a0*/ 	.byte	0x04, 0x1c
        /*12a2*/ 	.short	(.L_1629 - .L_1628)


	//   ....[0]....
.L_1628:
        /*12a4*/ 	.word	0x0001a100


	//----- nvinfo : EIATTR_MAX_THREADS
	.align		4
.L_1629:
        /*12a8*/ 	.byte	0x04, 0x05
        /*12aa*/ 	.short	(.L_1631 - .L_1630)
.L_1630:
        /*12ac*/ 	.word	0x00000200
        /*12b0*/ 	.word	0x00000001
        /*12b4*/ 	.word	0x00000001


	//----- nvinfo : EIATTR_CRS_STACK_SIZE
	.align		4
.L_1631:
        /*12b8*/ 	.byte	0x04, 0x1e
        /*12ba*/ 	.short	(.L_1633 - .L_1632)
.L_1632:
        /*12bc*/ 	.word	0x00000000


	//----- nvinfo : EIATTR_CBANK_PARAM_SIZE
	.align		4
.L_1633:
        /*12c0*/ 	.byte	0x03, 0x19
        /*12c2*/ 	.short	0x0af0


	//----- nvinfo : EIATTR_PARAM_CBANK
	.align		4
        /*12c4*/ 	.byte	0x04, 0x0a
        /*12c6*/ 	.short	(.L_1635 - .L_1634)
	.align		4
.L_1634:
        /*12c8*/ 	.word	index@(.nv.constant0._ZN7cutlass13device_kernelIN5flash11enable_sm90INS1_16FlashAttnFwdSm90INS1_25CollectiveMainloopFwdSm90ILi2EN4cute5tupleIJNS5_1CILi1EEES8_S8_EEENS6_IJNS7_ILi192EEENS7_ILi128EEENS7_ILi64EEEEEELi64ENS_10bfloat16_tEfNS_4arch4Sm90ELb1ELb0ELb0ELb1ELb0ELb1ELb0ELb1ELb1ELb1ELb1ELb0EEENS1_21CollectiveEpilogueFwdINS6_IJSA_SC_SB_EEES9_SE_SG_Li384ELb1ELb1ELb1ELb0EEENS1_36VarlenDynamicPersistentTileSchedulerILi192ELi128ELi384ELi128ELb1ELb1ELb1ELb1ELb1ELb1EEEEEEEEEvNT_6ParamsE)
        /*12cc*/ 	.short	0x0210
        /*12ce*/ 	.short	0x0af0


	//----- nvinfo : EIATTR_SW_WAR
	.align		4
.L_1635:
        /*12d0*/ 	.byte	0x04, 0x36
        /*12d2*/ 	.short	(.L_1637 - .L_1636)
.L_1636:
        /*12d4*/ 	.word	0x00000008
.L_1637:


//--------------------- .nv.callgraph             --------------------------
	.section	.nv.callgraph,"",@"SHT_CUDA_CALLGRAPH"
	.align	4
	.sectionentsize	8
	.align		4
        /*0000*/ 	.word	0x00000000
	.align		4
        /*0004*/ 	.word	0xffffffff
	.align		4
        /*0008*/ 	.word	index@(_ZN7cutlass13device_kernelIN5flash11enable_sm90INS1_16FlashAttnFwdSm90INS1_25CollectiveMainloopFwdSm90ILi2EN4cute5tupleIJNS5_1CILi1EEES8_S8_EEENS6_IJNS7_ILi128EEENS7_ILi80EEENS7_ILi256EEEEEELi256ENS_10bfloat16_tEfNS_4arch4Sm90ELb0ELb0ELb0ELb0ELb0ELb0ELb0ELb1ELb1ELb1ELb1ELb0EEENS1_21CollectiveEpilogueFwdINS6_IJSA_SC_SB_EEES9_SE_SG_Li256ELb0ELb1ELb1ELb0EEENS1_19SingleTileSchedulerILb0ELb1ELb1ELi128EEEEEEEEEvNT_6ParamsE)
	.align		4
        /*000c*/ 	.word	index@(__assertfail)
	.align		4
        /*0010*/ 	.word	index@(_ZN7cutlass13device_kernelIN5flash11enable_sm90INS1_16FlashAttnFwdSm90INS1_25CollectiveMainloopFwdSm90ILi2EN4cute5tupleIJNS5_1CILi1EEES8_S8_EEENS6_IJNS7_ILi128EEENS7_ILi80EEENS7_ILi256EEEEEELi256ENS_10bfloat16_tEfNS_4arch4Sm90ELb0ELb0ELb0ELb1ELb0ELb0ELb0ELb1ELb1ELb1ELb1ELb0EEENS1_21CollectiveEpilogueFwdINS6_IJSA_SC_SB_EEES9_SE_SG_Li256ELb1ELb1ELb1ELb0EEENS1_36VarlenDynamicPersistentTileSchedulerILi128ELi80ELi256ELi128ELb1ELb1ELb1ELb0ELb1ELb1EEEEEEEEEvNT_6ParamsE)
	.align		4
        /*0014*/ 	.word	index@(__assertfail)
	.align		4
        /*0018*/ 	.word	index@(_ZN7cutlass13device_kernelIN5flash11enable_sm90INS1_16FlashAttnFwdSm90INS1_25CollectiveMainloopFwdSm90ILi2EN4cute5tupleIJNS5_1CILi1EEES8_S8_EEENS6_IJNS7_ILi128EEENS7_ILi80EEENS7_ILi256EEEEEELi256ENS_10bfloat16_tEfNS_4arch4Sm90ELb0ELb0ELb0ELb1ELb0ELb1ELb0ELb1ELb1ELb1ELb1ELb0EEENS1_21CollectiveEpilogueFwdINS6_IJSA_SC_SB_EEES9_SE_SG_Li256ELb1ELb1ELb1ELb0EEENS1_36VarlenDynamicPersistentTileSchedulerILi128ELi80ELi256ELi128ELb1ELb1ELb1ELb0ELb1ELb1EEEEEEEEEvNT_6ParamsE)
	.align		4
        /*001c*/ 	.word	index@(__assertfail)
	.align		4
        /*0020*/ 	.word	index@(_ZN7cutlass13device_kernelIN5flash11enable_sm90INS1_16FlashAttnFwdSm90INS1_25CollectiveMainloopFwdSm90ILi2EN4cute5tupleIJNS5_1CILi1EEES8_S8_EEENS6_IJNS7_ILi128EEENS7_ILi64EEENS7_ILi256EEEEEELi256ENS_10bfloat16_tEfNS_4arch4Sm90ELb0ELb1ELb0ELb0ELb0ELb0ELb0ELb1ELb1ELb1ELb1ELb0EEENS1_21CollectiveEpilogueFwdINS6_IJSA_SC_SB_EEES9_SE_SG_Li256ELb0ELb1ELb1ELb0EEENS1_19SingleTileSchedulerILb0ELb1ELb1ELi128EEEEEEEEEvNT_6ParamsE)
	.align		4
        /*0024*/ 	.word	index@(__assertfail)
	.align		4
        /*0028*/ 	.word	index@(_ZN7cutlass13device_kernelIN5flash11enable_sm90INS1_16FlashAttnFwdSm90INS1_25CollectiveMainloopFwdSm90ILi2EN4cute5tupleIJNS5_1CILi1EEES8_S8_EEENS6_IJNS7_ILi128EEENS7_ILi64EEENS7_ILi256EEEEEELi256ENS_10bfloat16_tEfNS_4arch4Sm90ELb0ELb1ELb0ELb1ELb0ELb0ELb0ELb1ELb1ELb1ELb1ELb0EEENS1_21CollectiveEpilogueFwdINS6_IJSA_SC_SB_EEES9_SE_SG_Li256ELb1ELb1ELb1ELb0EEENS1_36VarlenDynamicPersistentTileSchedulerILi128ELi64ELi256ELi128ELb1ELb1ELb1ELb1ELb0ELb1EEEEEEEEEvNT_6ParamsE)
	.align		4
        /*002c*/ 	.word	index@(__assertfail)
	.align		4
        /*0030*/ 	.word	index@(_ZN7cutlass13device_kernelIN5flash11enable_sm90INS1_16FlashAttnFwdSm90INS1_25CollectiveMainloopFwdSm90ILi2EN4cute5tupleIJNS5_1CILi1EEES8_S8_EEENS6_IJNS7_ILi128EEENS7_ILi64EEENS7_ILi256EEEEEELi256ENS_10bfloat16_tEfNS_4arch4Sm90ELb0ELb1ELb0ELb1ELb0ELb1ELb0ELb1ELb1ELb1ELb1ELb0EEENS1_21CollectiveEpilogueFwdINS6_IJSA_SC_SB_EEES9_SE_SG_Li256ELb1ELb1ELb1ELb0EEENS1_36VarlenDynamicPersistentTileSchedulerILi128ELi64ELi256ELi128ELb1ELb1ELb1ELb1ELb0ELb1EEEEEEEEEvNT_6ParamsE)
	.align		4
        /*0034*/ 	.word	index@(__assertfail)
	.align		4
        /*0038*/ 	.word	index@(_ZN7cutlass13device_kernelIN5flash11enable_sm90INS1_16FlashAttnFwdSm90INS1_25CollectiveMainloopFwdSm90ILi2EN4cute5tupleIJNS5_1CILi1EEES8_S8_EEENS6_IJNS7_ILi128EEENS7_ILi80EEENS7_ILi256EEEEEELi256ENS_10bfloat16_tEfNS_4arch4Sm90ELb1ELb0ELb0ELb0ELb0ELb0ELb0ELb1ELb1ELb1ELb1ELb0EEENS1_21CollectiveEpilogueFwdINS6_IJSA_SC_SB_EEES9_SE_SG_Li256ELb0ELb1ELb1ELb0EEENS1_19SingleTileSchedulerILb0ELb1ELb1ELi128EEEEEEEEEvNT_6ParamsE)
	.align		4
        /*003c*/ 	.word	index@(__assertfail)
	.align		4
        /*0040*/ 	.word	index@(_ZN7cutlass13device_kernelIN5flash11enable_sm90INS1_16FlashAttnFwdSm90INS1_25CollectiveMainloopFwdSm90ILi2EN4cute5tupleIJNS5_1CILi1EEES8_S8_EEENS6_IJNS7_ILi128EEENS7_ILi80EEENS7_ILi256EEEEEELi256ENS_10bfloat16_tEfNS_4arch4Sm90ELb1ELb0ELb0ELb1ELb0ELb0ELb0ELb1ELb1ELb1ELb1ELb0EEENS1_21CollectiveEpilogueFwdINS6_IJSA_SC_SB_EEES9_SE_SG_Li256ELb1ELb1ELb1ELb0EEENS1_36VarlenDynamicPersistentTileSchedulerILi128ELi80ELi256ELi128ELb1ELb1ELb1ELb1ELb1ELb1EEEEEEEEEvNT_6ParamsE)
	.align		4
        /*0044*/ 	.word	index@(__assertfail)
	.align		4
        /*0048*/ 	.word	index@(_ZN7cutlass13device_kernelIN5flash11enable_sm90INS1_16FlashAttnFwdSm90INS1_25CollectiveMainloopFwdSm90ILi2EN4cute5tupleIJNS5_1CILi1EEES8_S8_EEENS6_IJNS7_ILi128EEENS7_ILi80EEENS7_ILi256EEEEEELi256ENS_10bfloat16_tEfNS_4arch4Sm90ELb1ELb0ELb0ELb1ELb0ELb1ELb0ELb1ELb1ELb1ELb1ELb0EEENS1_21CollectiveEpilogueFwdINS6_IJSA_SC_SB_EEES9_SE_SG_Li256ELb1ELb1ELb1ELb0EEENS1_36VarlenDynamicPersistentTileSchedulerILi128ELi80ELi256ELi128ELb1ELb1ELb1ELb1ELb1ELb1EEEEEEEEEvNT_6ParamsE)
	.align		4
        /*004c*/ 	.word	index@(__assertfail)
	.align		4
        /*0050*/ 	.word	index@(_ZN7cutlass13device_kernelIN5flash11enable_sm90INS1_16FlashAttnFwdSm90INS1_25CollectiveMainloopFwdSm90ILi2EN4cute5tupleIJNS5_1CILi1EEES8_S8_EEENS6_IJNS7_ILi128EEENS7_ILi112EEENS7_ILi192EEEEEELi192ENS_10bfloat16_tEfNS_4arch4Sm90ELb0ELb0ELb0ELb0ELb0ELb0ELb0ELb1ELb1ELb1ELb1ELb0EEENS1_21CollectiveEpilogueFwdINS6_IJSA_SC_SB_EEES9_SE_SG_Li256ELb0ELb1ELb1ELb0EEENS1_19SingleTileSchedulerILb0ELb1ELb1ELi128EEEEEEEEEvNT_6ParamsE)
	.align		4
        /*0054*/ 	.word	index@(__assertfail)
	.align		4
        /*0058*/ 	.word	index@(_ZN7cutlass13device_kernelIN5flash11enable_sm90INS1_16FlashAttnFwdSm90INS1_25CollectiveMainloopFwdSm90ILi2EN4cute5tupleIJNS5_1CILi1EEES8_S8_EEENS6_IJNS7_ILi128EEENS7_ILi112EEENS7_ILi192EEEEEELi192ENS_10bfloat16_tEfNS_4arch4Sm90ELb0ELb0ELb0ELb1ELb0ELb0ELb0ELb1ELb1ELb1ELb1ELb0EEENS1_21CollectiveEpilogueFwdINS6_IJSA_SC_SB_EEES9_SE_SG_Li256ELb1ELb1ELb1ELb0EEENS1_36VarlenDynamicPersistentTileSchedulerILi128ELi112ELi256ELi128ELb1ELb1ELb1ELb0ELb1ELb1EEEEEEEEEvNT_6ParamsE)
	.align		4
        /*005c*/ 	.word	index@(__assertfail)
	.align		4
        /*0060*/ 	.word	index@(_ZN7cutlass13device_kernelIN5flash11enable_sm90INS1_16FlashAttnFwdSm90INS1_25CollectiveMainloopFwdSm90ILi2EN4cute5tupleIJNS5_1CILi1EEES8_S8_EEENS6_IJNS7_ILi128EEENS7_ILi112EEENS7_ILi192EEEEEELi192ENS_10bfloat16_tEfNS_4arch4Sm90ELb0ELb0ELb0ELb1ELb0ELb1ELb0ELb1ELb1ELb1ELb1ELb0EEENS1_21CollectiveEpilogueFwdINS6_IJSA_SC_SB_EEES9_SE_SG_Li256ELb1ELb1ELb1ELb0EEENS1_36VarlenDynamicPersistentTileSchedulerILi128ELi112ELi256ELi128ELb1ELb1ELb1ELb0ELb1ELb1EEEEEEEEEvNT_6ParamsE)
	.align		4
        /*0064*/ 	.word	index@(__assertfail)
	.align		4
        /*0068*/ 	.word	index@(_ZN7cutlass13device_kernelIN5flash11enable_sm90INS1_16FlashAttnFwdSm90INS1_25CollectiveMainloopFwdSm90ILi2EN4cute5tupleIJNS5_1CILi1EEES8_S8_EEENS6_IJNS7_ILi128EEENS7_ILi96EEENS7_ILi192EEEEEELi192ENS_10bfloat16_tEfNS_4arch4Sm90ELb0ELb1ELb0ELb0ELb0ELb0ELb0ELb1ELb1ELb1ELb1ELb0EEENS1_21CollectiveEpilogueFwdINS6_IJSA_SC_SB_EEES9_SE_SG_Li256ELb0ELb1ELb1ELb0EEENS1_19SingleTileSchedulerILb0ELb1ELb1ELi128EEEEEEEEEvNT_6ParamsE)
	.align		4
        /*006c*/ 	.word	index@(__assertfail)
	.align		4
        /*0070*/ 	.word	index@(_ZN7cutlass13device_kernelIN5flash11enable_sm90INS1_16FlashAttnFwdSm90INS1_25CollectiveMainloopFwdSm90ILi2EN4cute5tupleIJNS5_1CILi1EEES8_S8_EEENS6_IJNS7_ILi128EEENS7_ILi96EEENS7_ILi192EEEEEELi192ENS_10bfloat16_tEfNS_4arch4Sm90ELb0ELb1ELb0ELb1ELb0ELb0ELb0ELb1ELb1ELb1ELb1ELb0EEENS1_21CollectiveEpilogueFwdINS6_IJSA_SC_SB_EEES9_SE_SG_Li256ELb1ELb1ELb1ELb0EEENS1_36VarlenDynamicPersistentTileSchedulerILi128ELi96ELi256ELi128ELb1ELb1ELb1ELb1ELb0ELb1EEEEEEEEEvNT_6ParamsE)
	.align		4
        /*0074*/ 	.word	index@(__assertfail)
	.align		4
        /*0078*/ 	.word	index@(_ZN7cutlass13device_kernelIN5flash11enable_sm90INS1_16FlashAttnFwdSm90INS1_25CollectiveMainloopFwdSm90ILi2EN4cute5tupleIJNS5_1CILi1EEES8_S8_EEENS6_IJNS7_ILi128EEENS7_ILi96EEENS7_ILi192EEEEEELi192ENS_10bfloat16_tEfNS_4arch4Sm90ELb0ELb1ELb0ELb1ELb0ELb1ELb0ELb1ELb1ELb1ELb1ELb0EEENS1_21CollectiveEpilogueFwdINS6_IJSA_SC_SB_EEES9_SE_SG_Li256ELb1ELb1ELb1ELb0EEENS1_36VarlenDynamicPersistentTileSchedulerILi128ELi96ELi256ELi128ELb1ELb1ELb1ELb1ELb0ELb1EEEEEEEEEvNT_6ParamsE)
	.align		4
        /*007c*/ 	.word	index@(__assertfail)
	.align		4
        /*0080*/ 	.word	index@(_ZN7cutlass13device_kernelIN5flash11enable_sm90INS1_16FlashAttnFwdSm90INS1_25CollectiveMainloopFwdSm90ILi2EN4cute5tupleIJNS5_1CILi1EEES8_S8_EEENS6_IJNS7_ILi128EEENS7_ILi112EEENS7_ILi192EEEEEELi192ENS_10bfloat16_tEfNS_4arch4Sm90ELb1ELb0ELb0ELb0ELb0ELb0ELb0ELb1ELb1ELb1ELb1ELb0EEENS1_21CollectiveEpilogueFwdINS6_IJSA_SC_SB_EEES9_SE_SG_Li256ELb0ELb1ELb1ELb0EEENS1_19SingleTileSchedulerILb0ELb1ELb1ELi128EEEEEEEEEvNT_6ParamsE)
	.align		4
        /*0084*/ 	.word	index@(__assertfail)
	.align		4
        /*0088*/ 	.word	index@(_ZN7cutlass13device_kernelIN5flash11enable_sm90INS1_16FlashAttnFwdSm90INS1_25CollectiveMainloopFwdSm90ILi2EN4cute5tupleIJNS5_1CILi1EEES8_S8_EEENS6_IJNS7_ILi128EEENS7_ILi112EEENS7_ILi192EEEEEELi192ENS_10bfloat16_tEfNS_4arch4Sm90ELb1ELb0ELb0ELb1ELb0ELb0ELb0ELb1ELb1ELb1ELb1ELb0EEENS1_21CollectiveEpilogueFwdINS6_IJSA_SC_SB_EEES9_SE_SG_Li256ELb1ELb1ELb1ELb0EEENS1_36VarlenDynamicPersistentTileSchedulerILi128ELi112ELi256ELi128ELb1ELb1ELb1ELb1ELb1ELb1EEEEEEEEEvNT_6ParamsE)
	.align		4
        /*008c*/ 	.word	index@(__assertfail)
	.align		4
        /*0090*/ 	.word	index@(_ZN7cutlass13device_kernelIN5flash11enable_sm90INS1_16FlashAttnFwdSm90INS1_25CollectiveMainloopFwdSm90ILi2EN4cute5tupleIJNS5_1CILi1EEES8_S8_EEENS6_IJNS7_ILi128EEENS7_ILi112EEENS7_ILi192EEEEEELi192ENS_10bfloat16_tEfNS_4arch4Sm90ELb1ELb0ELb0ELb1ELb0ELb1ELb0ELb1ELb1ELb1ELb1ELb0EEENS1_21CollectiveEpilogueFwdINS6_IJSA_SC_SB_EEES9_SE_SG_Li256ELb1ELb1ELb1ELb0EEENS1_36VarlenDynamicPersistentTileSchedulerILi128ELi112ELi256ELi128ELb1ELb1ELb1ELb1ELb1ELb1EEEEEEEEEvNT_6ParamsE)
	.align		4
        /*0094*/ 	.word	index@(__assertfail)
	.align		4
        /*0098*/ 	.word	index@(_ZN7cutlass13device_kernelIN5flash11enable_sm90INS1_16FlashAttnFwdSm90INS1_25CollectiveMainloopFwdSm90ILi2EN4cute5tupleIJNS5_1CILi1EEES8_S8_EEENS6_IJNS7_ILi128EEENS7_ILi176EEESA_EEELi128ENS_10bfloat16_tEfNS_4arch4Sm90ELb0ELb0ELb0ELb0ELb0ELb0ELb0ELb1ELb1ELb1ELb1ELb0EEENS1_21CollectiveEpilogueFwdINS6_IJSA_SA_SB_EEES9_SD_SF_Li256ELb0ELb1ELb1ELb0EEENS1_19SingleTileSchedulerILb0ELb1ELb1ELi128EEEEEEEEEvNT_6ParamsE)
	.align		4
        /*009c*/ 	.word	index@(__assertfail)
	.align		4
        /*00a0*/ 	.word	index@(_ZN7cutlass13device_kernelIN5flash11enable_sm90INS1_16FlashAttnFwdSm90INS1_25CollectiveMainloopFwdSm90ILi2EN4cute5tupleIJNS5_1CILi1EEES8_S8_EEENS6_IJNS7_ILi128EEENS7_ILi176EEESA_EEELi128ENS_10bfloat16_tEfNS_4arch4Sm90ELb0ELb0ELb0ELb1ELb0ELb0ELb0ELb1ELb1ELb1ELb1ELb0EEENS1_21CollectiveEpilogueFwdINS6_IJSA_SA_SB_EEES9_SD_SF_Li256ELb1ELb1ELb1ELb0EEENS1_36VarlenDynamicPersistentTileSchedulerILi128ELi176ELi256ELi128ELb1ELb1ELb1ELb0ELb1ELb1EEEEEEEEEvNT_6ParamsE)
	.align		4
        /*00a4*/ 	.word	index@(__assertfail)
	.align		4
        /*00a8*/ 	.word	index@(_ZN7cutlass13device_kernelIN5flash11enable_sm90INS1_16FlashAttnFwdSm90INS1_25CollectiveMainloopFwdSm90ILi2EN4cute5tupleIJNS5_1CILi1EEES8_S8_EEENS6_IJNS7_ILi128EEENS7_ILi176EEESA_EEELi128ENS_10bfloat16_tEfNS_4arch4Sm90ELb0ELb0ELb0ELb1ELb0ELb1ELb0ELb1ELb1ELb1ELb1ELb0EEENS1_21CollectiveEpilogueFwdINS6_IJSA_SA_SB_EEES9_SD_SF_Li256ELb1ELb1ELb1ELb0EEENS1_36VarlenDynamicPersistentTileSchedulerILi128ELi176ELi256ELi128ELb1ELb1ELb1ELb0ELb1ELb1EEEEEEEEEvNT_6ParamsE)
	.align		4
        /*00ac*/ 	.word	index@(__assertfail)
	.align		4
        /*00b0*/ 	.word	index@(_ZN7cutlass13device_kernelIN5flash11enable_sm90INS1_16FlashAttnFwdSm90INS1_25CollectiveMainloopFwdSm90ILi2EN4cute5tupleIJNS5_1CILi1EEES8_S8_EEENS6_IJNS7_ILi128EEESA_SA_EEELi128ENS_10bfloat16_tEfNS_4arch4Sm90ELb0ELb1ELb0ELb0ELb0ELb0ELb0ELb1ELb1ELb1ELb1ELb0EEENS1_21CollectiveEpilogueFwdISB_S9_SC_SE_Li256ELb0ELb1ELb1ELb0EEENS1_19SingleTileSchedulerILb0ELb1ELb1ELi128EEEEEEEEEvNT_6ParamsE)
	.align		4
        /*00b4*/ 	.word	index@(__assertfail)
	.align		4
        /*00b8*/ 	.word	index@(_ZN7cutlass13device_kernelIN5flash11enable_sm90INS1_16FlashAttnFwdSm90INS1_25CollectiveMainloopFwdSm90ILi2EN4cute5tupleIJNS5_1CILi1EEES8_S8_EEENS6_IJNS7_ILi128EEESA_SA_EEELi128ENS_10bfloat16_tEfNS_4arch4Sm90ELb0ELb1ELb0ELb1ELb0ELb0ELb0ELb1ELb1ELb1ELb1ELb0EEENS1_21CollectiveEpilogueFwdISB_S9_SC_SE_Li256ELb1ELb1ELb1ELb0EEENS1_36VarlenDynamicPersistentTileSchedulerILi128ELi128ELi256ELi128ELb1ELb1ELb1ELb1ELb0ELb1EEEEEEEEEvNT_6ParamsE)
	.align		4
        /*00bc*/ 	.word	index@(__assertfail)
	.align		4
        /*00c0*/ 	.word	index@(_ZN7cutlass13device_kernelIN5flash11enable_sm90INS1_16FlashAttnFwdSm90INS1_25CollectiveMainloopFwdSm90ILi2EN4cute5tupleIJNS5_1CILi1EEES8_S8_EEENS6_IJNS7_ILi128EEESA_SA_EEELi128ENS_10bfloat16_tEfNS_4arch4Sm90ELb0ELb1ELb0ELb1ELb0ELb1ELb0ELb1ELb1ELb1ELb1ELb0EEENS1_21CollectiveEpilogueFwdISB_S9_SC_SE_Li256ELb1ELb1ELb1ELb0EEENS1_36VarlenDynamicPersistentTileSchedulerILi128ELi128ELi256ELi128ELb1ELb1ELb1ELb1ELb0ELb1EEEEEEEEEvNT_6ParamsE)
	.align		4
        /*00c4*/ 	.word	index@(__assertfail)
	.align		4
        /*00c8*/ 	.word	index@(_ZN7cutlass13device_kernelIN5flash11enable_sm90INS1_16FlashAttnFwdSm90INS1_25CollectiveMainloopFwdSm90ILi2EN4cute5tupleIJNS5_1CILi1EEES8_S8_EEENS6_IJNS7_ILi128EEESA_SA_EEELi128ENS_10bfloat16_tEfNS_4arch4Sm90ELb1ELb0ELb0ELb0ELb0ELb0ELb0ELb1ELb1ELb1ELb1ELb0EEENS1_21CollectiveEpilogueFwdISB_S9_SC_SE_Li256ELb0ELb1ELb1ELb0EEENS1_19SingleTileSchedulerILb0ELb1ELb1ELi128EEEEEEEEEvNT_6ParamsE)
	.align		4
        /*00cc*/ 	.word	index@(__assertfail)
	.align		4
        /*00d0*/ 	.word	index@(_ZN7cutlass13device_kernelIN5flash11enable_sm90INS1_16FlashAttnFwdSm90INS1_25CollectiveMainloopFwdSm90ILi2EN4cute5tupleIJNS5_1CILi1EEES8_S8_EEENS6_IJNS7_ILi128EEESA_SA_EEELi128ENS_10bfloat16_tEfNS_4arch4Sm90ELb1ELb0ELb0ELb1ELb0ELb0ELb0ELb1ELb1ELb1ELb1ELb0EEENS1_21CollectiveEpilogueFwdISB_S9_SC_SE_Li256ELb1ELb1ELb1ELb0EEENS1_36VarlenDynamicPersistentTileSchedulerILi128ELi128ELi256ELi128ELb1ELb1ELb1ELb1ELb1ELb1EEEEEEEEEvNT_6ParamsE)
	.align		4
        /*00d4*/ 	.word	index@(__assertfail)
	.align		4
        /*00d8*/ 	.word	index@(_ZN7cutlass13device_kernelIN5flash11enable_sm90INS1_16FlashAttnFwdSm90INS1_25CollectiveMainloopFwdSm90ILi2EN4cute5tupleIJNS5_1CILi1EEES8_S8_EEENS6_IJNS7_ILi128EEESA_SA_EEELi128ENS_10bfloat16_tEfNS_4arch4Sm90ELb1ELb0ELb0ELb1ELb0ELb1ELb0ELb1ELb1ELb1ELb1ELb0EEENS1_21CollectiveEpilogueFwdISB_S9_SC_SE_Li256ELb1ELb1ELb1ELb0EEENS1_36VarlenDynamicPersistentTileSchedulerILi128ELi128ELi256ELi128ELb1ELb1ELb1ELb1ELb1ELb1EEEEEEEEEvNT_6ParamsE)
	.align		4
        /*00dc*/ 	.word	index@(__assertfail)
	.align		4
        /*00e0*/ 	.word	index@(_ZN7cutlass13device_kernelIN5flash11enable_sm90INS1_16FlashAttnFwdSm90INS1_25CollectiveMainloopFwdSm90ILi2EN4cute5tupleIJNS5_1CILi1EEES8_S8_EEENS6_IJNS7_ILi192EEENS7_ILi144EEENS7_ILi96EEEEEELi96ENS_10bfloat16_tEfNS_4arch4Sm90ELb0ELb0ELb0ELb0ELb0ELb0ELb0ELb0ELb1ELb1ELb1ELb0EEENS1_21CollectiveEpilogueFwdINS6_IJSA_SC_SB_EEES9_SE_SG_Li384ELb0ELb1ELb1ELb0EEENS1_19SingleTileSchedulerILb0ELb1ELb1ELi192EEEEEEEEEvNT_6ParamsE)
	.align		4
        /*00e4*/ 	.word	index@(__assertfail)
	.align		4
        /*00e8*/ 	.word	index@(_ZN7cutlass13device_kernelIN5flash11enable_sm90INS1_16FlashAttnFwdSm90INS1_25CollectiveMainloopFwdSm90ILi2EN4cute5tupleIJNS5_1CILi1EEES8_S8_EEENS6_IJNS7_ILi192EEENS7_ILi144EEENS7_ILi96EEEEEELi96ENS_10bfloat16_tEfNS_4arch4Sm90ELb0ELb0ELb0ELb1ELb0ELb0ELb0ELb0ELb1ELb1ELb1ELb0EEENS1_21CollectiveEpilogueFwdINS6_IJSA_SC_SB_EEES9_SE_SG_Li384ELb1ELb1ELb1ELb0EEENS1_36VarlenDynamicPersistentTileSchedulerILi192ELi144ELi384ELi128ELb1ELb1ELb1ELb0ELb1ELb1EEEEEEEEEvNT_6ParamsE)
	.align		4
        /*00ec*/ 	.word	index@(__assertfail)
	.align		4
        /*00f0*/ 	.word	index@(_ZN7cutlass13device_kernelIN5flash11enable_sm90INS1_16FlashAttnFwdSm90INS1_25CollectiveMainloopFwdSm90ILi2EN4cute5tupleIJNS5_1CILi1EEES8_S8_EEENS6_IJNS7_ILi192EEENS7_ILi144EEENS7_ILi96EEEEEELi96ENS_10bfloat16_tEfNS_4arch4Sm90ELb0ELb0ELb0ELb1ELb0ELb1ELb0ELb0ELb1ELb1ELb1ELb0EEENS1_21CollectiveEpilogueFwdINS6_IJSA_SC_SB_EEES9_SE_SG_Li384ELb1ELb1ELb1ELb0EEENS1_36VarlenDynamicPersistentTileSchedulerILi192ELi144ELi384ELi128ELb1ELb1ELb1ELb0ELb1ELb1EEEEEEEEEvNT_6ParamsE)
	.align		4
        /*00f4*/ 	.word	index@(__assertfail)
	.align		4
        /*00f8*/ 	.word	index@(_ZN7cutlass13device_kernelIN5flash11enable_sm90INS1_16FlashAttnFwdSm90INS1_25CollectiveMainloopFwdSm90ILi2EN4cute5tupleIJNS5_1CILi1EEES8_S8_EEENS6_IJNS7_ILi192EEENS7_ILi128EEENS7_ILi96EEEEEELi96ENS_10bfloat16_tEfNS_4arch4Sm90ELb0ELb1ELb0ELb0ELb0ELb0ELb0ELb0ELb1ELb1ELb1ELb0EEENS1_21CollectiveEpilogueFwdINS6_IJSA_SC_SB_EEES9_SE_SG_Li384ELb0ELb1ELb1ELb0EEENS1_19SingleTileSchedulerILb0ELb1ELb1ELi192EEEEEEEEEvNT_6ParamsE)
	.align		4
        /*00fc*/ 	.word	index@(__assertfail)
	.align		4
        /*0100*/ 	.word	index@(_ZN7cutlass13device_kernelIN5flash11enable_sm90INS1_16FlashAttnFwdSm90INS1_25CollectiveMainloopFwdSm90ILi2EN4cute5tupleIJNS5_1CILi1EEES8_S8_EEENS6_IJNS7_ILi192EEENS7_ILi128EEENS7_ILi96EEEEEELi96ENS_10bfloat16_tEfNS_4arch4Sm90ELb0ELb1ELb0ELb1ELb0ELb0ELb0ELb0ELb1ELb1ELb1ELb0EEENS1_21CollectiveEpilogueFwdINS6_IJSA_SC_SB_EEES9_SE_SG_Li384ELb1ELb1ELb1ELb0EEENS1_36VarlenDynamicPersistentTileSchedulerILi192ELi128ELi384ELi128ELb1ELb1ELb1ELb1ELb0ELb1EEEEEEEEEvNT_6ParamsE)
	.align		4
        /*0104*/ 	.word	index@(__assertfail)
	.align		4
        /*0108*/ 	.word	index@(_ZN7cutlass13device_kernelIN5flash11enable_sm90INS1_16FlashAttnFwdSm90INS1_25CollectiveMainloopFwdSm90ILi2EN4cute5tupleIJNS5_1CILi1EEES8_S8_EEENS6_IJNS7_ILi192EEENS7_ILi128EEENS7_ILi96EEEEEELi96ENS_10bfloat16_tEfNS_4arch4Sm90ELb0ELb1ELb0ELb1ELb0ELb1ELb0ELb0ELb1ELb1ELb1ELb0EEENS1_21CollectiveEpilogueFwdINS6_IJSA_SC_SB_EEES9_SE_SG_Li384ELb1ELb1ELb1ELb0EEENS1_36VarlenDynamicPersistentTileSchedulerILi192ELi128ELi384ELi128ELb1ELb1ELb1ELb1ELb0ELb1EEEEEEEEEvNT_6ParamsE)
	.align		4
        /*010c*/ 	.word	index@(__assertfail)
	.align		4
        /*0110*/ 	.word	index@(_ZN7cutlass13device_kernelIN5flash11enable_sm90INS1_16FlashAttnFwdSm90INS1_25CollectiveMainloopFwdSm90ILi2EN4cute5tupleIJNS5_1CILi1EEES8_S8_EEENS6_IJNS7_ILi192EEENS7_ILi144EEENS7_ILi96EEEEEELi96ENS_10bfloat16_tEfNS_4arch4Sm90ELb1ELb0ELb0ELb0ELb0ELb0ELb0ELb0ELb1ELb1ELb1ELb0EEENS1_21CollectiveEpilogueFwdINS6_IJSA_SC_SB_EEES9_SE_SG_Li384ELb0ELb1ELb1ELb0EEENS1_19SingleTileSchedulerILb0ELb1ELb1ELi192EEEEEEEEEvNT_6ParamsE)
	.align		4
        /*0114*/ 	.word	index@(__assertfail)
	.align		4
        /*0118*/ 	.word	index@(_ZN7cutlass13device_kernelIN5flash11enable_sm90INS1_16FlashAttnFwdSm90INS1_25CollectiveMainloopFwdSm90ILi2EN4cute5tupleIJNS5_1CILi1EEES8_S8_EEENS6_IJNS7_ILi192EEENS7_ILi144EEENS7_ILi96EEEEEELi96ENS_10bfloat16_tEfNS_4arch4Sm90ELb1ELb0ELb0ELb1ELb0ELb0ELb0ELb0ELb1ELb1ELb1ELb0EEENS1_21CollectiveEpilogueFwdINS6_IJSA_SC_SB_EEES9_SE_SG_Li384ELb1ELb1ELb1ELb0EEENS1_36VarlenDynamicPersistentTileSchedulerILi192ELi144ELi384ELi128ELb1ELb1ELb1ELb1ELb1ELb1EEEEEEEEEvNT_6ParamsE)
	.align		4
        /*011c*/ 	.word	index@(__assertfail)
	.align		4
        /*0120*/ 	.word	index@(_ZN7cutlass13device_kernelIN5flash11enable_sm90INS1_16FlashAttnFwdSm90INS1_25CollectiveMainloopFwdSm90ILi2EN4cute5tupleIJNS5_1CILi1EEES8_S8_EEENS6_IJNS7_ILi192EEENS7_ILi144EEENS7_ILi96EEEEEELi96ENS_10bfloat16_tEfNS_4arch4Sm90ELb1ELb0ELb0ELb1ELb0ELb1ELb0ELb0ELb1ELb1ELb1ELb0EEENS1_21CollectiveEpilogueFwdINS6_IJSA_SC_SB_EEES9_SE_SG_Li384ELb1ELb1ELb1ELb0EEENS1_36VarlenDynamicPersistentTileSchedulerILi192ELi144ELi384ELi128ELb1ELb1ELb1ELb1ELb1ELb1EEEEEEEEEvNT_6ParamsE)
	.align		4
        /*0124*/ 	.word	index@(__assertfail)
	.align		4
        /*0128*/ 	.word	index@(_ZN7cutlass13device_kernelIN5flash11enable_sm90INS1_16FlashAttnFwdSm90INS1_25CollectiveMainloopFwdSm90ILi2EN4cute5tupleIJNS5_1CILi1EEES8_S8_EEENS6_IJNS7_ILi192EEESA_NS7_ILi64EEEEEELi64ENS_10bfloat16_tEfNS_4arch4Sm90ELb0ELb0ELb0ELb0ELb0ELb0ELb0ELb0ELb1ELb1ELb1ELb0EEENS1_21CollectiveEpilogueFwdINS6_IJSA_SB_SA_EEES9_SD_SF_Li384ELb0ELb1ELb1ELb0EEENS1_19SingleTileSchedulerILb0ELb1ELb1ELi192EEEEEEEEEvNT_6ParamsE)
	.align		4
        /*012c*/ 	.word	index@(__assertfail)
	.align		4
        /*0130*/ 	.word	index@(_ZN7cutlass13device_kernelIN5flash11enable_sm90INS1_16FlashAttnFwdSm90INS1_25CollectiveMainloopFwdSm90ILi2EN4cute5tupleIJNS5_1CILi1EEES8_S8_EEENS6_IJNS7_ILi192EEESA_NS7_ILi64EEEEEELi64ENS_10bfloat16_tEfNS_4arch4Sm90ELb0ELb0ELb0ELb1ELb0ELb0ELb0ELb0ELb1ELb1ELb1ELb0EEENS1_21CollectiveEpilogueFwdINS6_IJSA_SB_SA_EEES9_SD_SF_Li384ELb1ELb1ELb1ELb0EEENS1_36VarlenDynamicPersistentTileSchedulerILi192ELi192ELi384ELi128ELb1ELb1ELb1ELb0ELb1ELb1EEEEEEEEEvNT_6ParamsE)
	.align		4
        /*0134*/ 	.word	index@(__assertfail)
	.align		4
        /*0138*/ 	.word	index@(_ZN7cutlass13device_kernelIN5flash11enable_sm90INS1_16FlashAttnFwdSm90INS1_25CollectiveMainloopFwdSm90ILi2EN4cute5tupleIJNS5_1CILi1EEES8_S8_EEENS6_IJNS7_ILi192EEESA_NS7_ILi64EEEEEELi64ENS_10bfloat16_tEfNS_4arch4Sm90ELb0ELb0ELb0ELb1ELb0ELb1ELb0ELb0ELb1ELb1ELb1ELb0EEENS1_21CollectiveEpilogueFwdINS6_IJSA_SB_SA_EEES9_SD_SF_Li384ELb1ELb1ELb1ELb0EEENS1_36VarlenDynamicPersistentTileSchedulerILi192ELi192ELi384ELi128ELb1ELb1ELb1ELb0ELb1ELb1EEEEEEEEEvNT_6ParamsE)
	.align		4
        /*013c*/ 	.word	index@(__assertfail)
	.align		4
        /*0140*/ 	.word	index@(_ZN7cutlass13device_kernelIN5flash11enable_sm90INS1_16FlashAttnFwdSm90INS1_25CollectiveMainloopFwdSm90ILi2EN4cute5tupleIJNS5_1CILi1EEES8_S8_EEENS6_IJNS7_ILi192EEENS7_ILi128EEENS7_ILi64EEEEEELi64ENS_10bfloat16_tEfNS_4arch4Sm90ELb0ELb1ELb0ELb0ELb0ELb0ELb0ELb1ELb1ELb1ELb1ELb0EEENS1_21CollectiveEpilogueFwdINS6_IJSA_SC_SB_EEES9_SE_SG_Li384ELb0ELb1ELb1ELb0EEENS1_19SingleTileSchedulerILb0ELb1ELb1ELi192EEEEEEEEEvNT_6ParamsE)
	.align		4
        /*0144*/ 	.word	index@(__assertfail)
	.align		4
        /*0148*/ 	.word	index@(_ZN7cutlass13device_kernelIN5flash11enable_sm90INS1_16FlashAttnFwdSm90INS1_25CollectiveMainloopFwdSm90ILi2EN4cute5tupleIJNS5_1CILi1EEES8_S8_EEENS6_IJNS7_ILi192EEENS7_ILi128EEENS7_ILi64EEEEEELi64ENS_10bfloat16_tEfNS_4arch4Sm90ELb0ELb1ELb0ELb1ELb0ELb0ELb0ELb1ELb1ELb1ELb1ELb0EEENS1_21CollectiveEpilogueFwdINS6_IJSA_SC_SB_EEES9_SE_SG_Li384ELb1ELb1ELb1ELb0EEENS1_36VarlenDynamicPersistentTileSchedulerILi192ELi128ELi384ELi128ELb1ELb1ELb1ELb1ELb0ELb1EEEEEEEEEvNT_6ParamsE)
	.align		4
        /*014c*/ 	.word	index@(__assertfail)
	.align		4
        /*0150*/ 	.word	index@(_ZN7cutlass13device_kernelIN5flash11enable_sm90INS1_16FlashAttnFwdSm90INS1_25CollectiveMainloopFwdSm90ILi2EN4cute5tupleIJNS5_1CILi1EEES8_S8_EEENS6_IJNS7_ILi192EEENS7_ILi128EEENS7_ILi64EEEEEELi64ENS_10bfloat16_tEfNS_4arch4Sm90ELb0ELb1ELb0ELb1ELb0ELb1ELb0ELb1ELb1ELb1ELb1ELb0EEENS1_21CollectiveEpilogueFwdINS6_IJSA_SC_SB_EEES9_SE_SG_Li384ELb1ELb1ELb1ELb0EEENS1_36VarlenDynamicPersistentTileSchedulerILi192ELi128ELi384ELi128ELb1ELb1ELb1ELb1ELb0ELb1EEEEEEEEEvNT_6ParamsE)
	.align		4
        /*0154*/ 	.word	index@(__assertfail)
	.align		4
        /*0158*/ 	.word	index@(_ZN7cutlass13device_kernelIN5flash11enable_sm90INS1_16FlashAttnFwdSm90INS1_25CollectiveMainloopFwdSm90ILi2EN4cute5tupleIJNS5_1CILi1EEES8_S8_EEENS6_IJNS7_ILi192EEENS7_ILi128EEENS7_ILi64EEEEEELi64ENS_10bfloat16_tEfNS_4arch4Sm90ELb1ELb0ELb0ELb0ELb0ELb0ELb0ELb1ELb1ELb1ELb1ELb0EEENS1_21CollectiveEpilogueFwdINS6_IJSA_SC_SB_EEES9_SE_SG_Li384ELb0ELb1ELb1ELb0EEENS1_19SingleTileSchedulerILb0ELb1ELb1ELi192EEEEEEEEEvNT_6ParamsE)
	.align		4
        /*015c*/ 	.word	index@(__assertfail)
	.align		4
        /*0160*/ 	.word	index@(_ZN7cutlass13device_kernelIN5flash11enable_sm90INS1_16FlashAttnFwdSm90INS1_25CollectiveMainloopFwdSm90ILi2EN4cute5tupleIJNS5_1CILi1EEES8_S8_EEENS6_IJNS7_ILi192EEENS7_ILi128EEENS7_ILi64EEEEEELi64ENS_10bfloat16_tEfNS_4arch4Sm90ELb1ELb0ELb0ELb1ELb0ELb0ELb0ELb1ELb1ELb1ELb1ELb0EEENS1_21CollectiveEpilogueFwdINS6_IJSA_SC_SB_EEES9_SE_SG_Li384ELb1ELb1ELb1ELb0EEENS1_36VarlenDynamicPersistentTileSchedulerILi192ELi128ELi384ELi128ELb1ELb1ELb1ELb1ELb1ELb1EEEEEEEEEvNT_6ParamsE)
	.align		4
        /*0164*/ 	.word	index@(__assertfail)
	.align		4
        /*0168*/ 	.word	index@(_ZN7cutlass13device_kernelIN5flash11enable_sm90INS1_16FlashAttnFwdSm90INS1_25CollectiveMainloopFwdSm90ILi2EN4cute5tupleIJNS5_1CILi1EEES8_S8_EEENS6_IJNS7_ILi192EEENS7_ILi128EEENS7_ILi64EEEEEELi64ENS_10bfloat16_tEfNS_4arch4Sm90ELb1ELb0ELb0ELb1ELb0ELb1ELb0ELb1ELb1ELb1ELb1ELb0EEENS1_21CollectiveEpilogueFwdINS6_IJSA_SC_SB_EEES9_SE_SG_Li384ELb1ELb1ELb1ELb0EEENS1_36VarlenDynamicPersistentTileSchedulerILi192ELi128ELi384ELi128ELb1ELb1ELb1ELb1ELb1ELb1EEEEEEEEEvNT_6ParamsE)
	.align		4
        /*016c*/ 	.word	index@(__assertfail)
	.align		4
        /*0170*/ 	.word	0x00000000
	.align		4
        /*0174*/ 	.word	0xfffffffe
	.align		4
        /*0178*/ 	.word	0x00000000
	.align		4
        /*017c*/ 	.word	0xfffffffd
	.align		4
        /*0180*/ 	.word	0x00000000
	.align		4
        /*0184*/ 	.word	0xfffffffc


//--------------------- .nv.constant4             --------------------------
	.section	.nv.constant4,"a",@progbits
	.align	8
	.align		8
.nv.constant4:
        /*0000*/ 	.dword	__assertfail
	.align		8
        /*0008*/ 	.dword	__unnamed_1
	.align		8
        /*0010*/ 	.dword	__unnamed_2
	.align		8
        /*0018*/ 	.dword	__unnamed_3
	.align		8
        /*0020*/ 	.dword	__unnamed_4
	.align		8
        /*0028*/ 	.dword	__unnamed_5
	.align		8
        /*0030*/ 	.dword	__unnamed_6
	.align		8
        /*0038*/ 	.dword	__unnamed_7
	.align		8
        /*0040*/ 	.dword	__unnamed_8
	.align		8
        /*0048*/ 	.dword	__unnamed_9
	.align		8
        /*0050*/ 	.dword	__unnamed_10
	.align		8
        /*0058*/ 	.dword	__unnamed_11
	.align		8
        /*0060*/ 	.dword	__unnamed_12
	.align		8
        /*0068*/ 	.dword	__unnamed_13
	.align		8
        /*0070*/ 	.dword	__unnamed_14
	.align		8
        /*0078*/ 	.dword	__unnamed_15
	.align		8
        /*0080*/ 	.dword	__unnamed_16
	.align		8
        /*0088*/ 	.dword	__unnamed_17
	.align		8
        /*0090*/ 	.dword	__unnamed_18
	.align		8
        /*0098*/ 	.dword	__unnamed_19
	.align		8
        /*00a0*/ 	.dword	__unnamed_20
	.align		8
        /*00a8*/ 	.dword	__unnamed_21
	.align		8
        /*00b0*/ 	.dword	__unnamed_22
	.align		8
        /*00b8*/ 	.dword	__unnamed_23
	.align		8
        /*00c0*/ 	.dword	__unnamed_24
	.align		8
        /*00c8*/ 	.dword	__unnamed_25
	.align		8
        /*00d0*/ 	.dword	__unnamed_26
	.align		8
        /*00d8*/ 	.dword	__unnamed_27
	.align		8
        /*00e0*/ 	.dword	__unnamed_28
	.align		8
        /*00e8*/ 	.dword	__unnamed_29
	.align		8
        /*00f0*/ 	.dword	__unnamed_30
	.align		8
        /*00f8*/ 	.dword	__unnamed_31
	.align		8
        /*0100*/ 	.dword	__unnamed_32
	.align		8
        /*0108*/ 	.dword	__unnamed_33
	.align		8
        /*0110*/ 	.dword	__unnamed_34
	.align		8
        /*0118*/ 	.dword	__unnamed_35
	.align		8
        /*0120*/ 	.dword	__unnamed_36
	.align		8
        /*0128*/ 	.dword	__unnamed_37
	.align		8
        /*0130*/ 	.dword	__unnamed_38
	.align		8
        /*0138*/ 	.dword	__unnamed_39
	.align		8
        /*0140*/ 	.dword	__unnamed_40
	.align		8
        /*0148*/ 	.dword	__unnamed_41
	.align		8
        /*0150*/ 	.dword	__unnamed_42
	.align		8
        /*0158*/ 	.dword	__unnamed_43
	.align		8
        /*0160*/ 	.dword	_ZN72_INTERNAL_a5edcc1a_36_flash_fwd_hdimall_bf16_split_sm90_cu_a6473388_34704cuda3std3__45__cpo5beginE
	.align		8
        /*0168*/ 	.dword	_ZN72_INTERNAL_a5edcc1a_36_flash_fwd_hdimall_bf16_split_sm90_cu_a6473388_34704cuda3std3__45__cpo3endE
	.align		8
        /*0170*/ 	.dword	_ZN72_INTERNAL_a5edcc1a_36_flash_fwd_hdimall_bf16_split_sm90_cu_a6473388_34704cuda3std3__45__cpo6cbeginE
	.align		8
        /*0178*/ 	.dword	_ZN72_INTERNAL_a5edcc1a_36_flash_fwd_hdimall_bf16_split_sm90_cu_a6473388_34704cuda3std3__45__cpo4cendE
	.align		8
        /*0180*/ 	.dword	_ZN72_INTERNAL_a5edcc1a_36_flash_fwd_hdimall_bf16_split_sm90_cu_a6473388_34704cuda3std3__474_GLOBAL__N__a5edcc1a_36_flash_fwd_hdimall_bf16_split_sm90_cu_a6473388_34706ignoreE
	.align		8
        /*0188*/ 	.dword	_ZN72_INTERNAL_a5edcc1a_36_flash_fwd_hdimall_bf16_split_sm90_cu_a6473388_34704cuda3std3__419piecewise_constructE
	.align		8
        /*0190*/ 	.dword	_ZN72_INTERNAL_a5edcc1a_36_flash_fwd_hdimall_bf16_split_sm90_cu_a6473388_34704cuda3std3__48in_placeE
	.align		8
        /*0198*/ 	.dword	_ZN72_INTERNAL_a5edcc1a_36_flash_fwd_hdimall_bf16_split_sm90_cu_a6473388_34704cuda3std6ranges3__45__cpo4swapE
	.align		8
        /*01a0*/ 	.dword	_ZN72_INTERNAL_a5edcc1a_36_flash_fwd_hdimall_bf16_split_sm90_cu_a6473388_34704cuda3std6ranges3__45__cpo9iter_moveE
	.align		8
        /*01a8*/ 	.dword	_ZN72_INTERNAL_a5edcc1a_36_flash_fwd_hdimall_bf16_split_sm90_cu_a6473388_34704cute7productE
	.align		8
        /*01b0*/ 	.dword	_ZN72_INTERNAL_a5edcc1a_36_flash_fwd_hdimall_bf16_split_sm90_cu_a6473388_34704cute1_E
	.align		8
        /*01b8*/ 	.dword	$str$20
	.align		8
        /*01c0*/ 	.dword	$str$21


//--------------------- .text._ZN7cutlass13device_kernelIN5flash11enable_sm90INS1_16FlashAttnFwdSm90INS1_25CollectiveMainloopFwdSm90ILi2EN4cute5tupleIJNS5_1CILi1EEES8_S8_EEENS6_IJNS7_ILi128EEENS7_ILi80EEENS7_ILi256EEEEEELi256ENS_10bfloat16_tEfNS_4arch4Sm90ELb0ELb0ELb0ELb0ELb0ELb0ELb0ELb1ELb1ELb1ELb1ELb0EEENS1_21CollectiveEpilogueFwdINS6_IJSA_SC_SB_EEES9_SE_SG_Li256ELb0ELb1ELb1ELb0EEENS1_19SingleTileSchedulerILb0ELb1ELb1ELi128EEEEEEEEEvNT_6ParamsE --------------------------
	.section	.text._ZN7cutlass13device_kernelIN5flash11enable_sm90INS1_16FlashAttnFwdSm90INS1_25CollectiveMainloopFwdSm90ILi2EN4cute5tupleIJNS5_1CILi1EEES8_S8_EEENS6_IJNS7_ILi128EEENS7_ILi80EEENS7_ILi256EEEEEELi256ENS_10bfloat16_tEfNS_4arch4Sm90ELb0ELb0ELb0ELb0ELb0ELb0ELb0ELb1ELb1ELb1ELb1ELb0EEENS1_21CollectiveEpilogueFwdINS6_IJSA_SC_SB_EEES9_SE_SG_Li256ELb0ELb1ELb1ELb0EEENS1_19SingleTileSchedulerILb0ELb1ELb1ELi128EEEEEEEEEvNT_6ParamsE,"ax",@progbits
	.align	128
.text._ZN7cutlass13device_kernelIN5flash11enable_sm90INS1_16FlashAttnFwdSm90INS1_25CollectiveMainloopFwdSm90ILi2EN4cute5tupleIJNS5_1CILi1EEES8_S8_EEENS6_IJNS7_ILi128EEENS7_ILi80EEENS7_ILi256EEEEEELi256ENS_10bfloat16_tEfNS_4arch4Sm90ELb0ELb0ELb0ELb0ELb0ELb0ELb0ELb1ELb1ELb1ELb1ELb0EEENS1_21CollectiveEpilogueFwdINS6_IJSA_SC_SB_EEES9_SE_SG_Li256ELb0ELb1ELb1ELb0EEENS1_19SingleTileSchedulerILb0ELb1ELb1ELi128EEEEEEEEEvNT_6ParamsE:
        .type           _ZN7cutlass13device_kernelIN5flash11enable_sm90INS1_16FlashAttnFwdSm90INS1_25CollectiveMainloopFwdSm90ILi2EN4cute5tupleIJNS5_1CILi1EEES8_S8_EEENS6_IJNS7_ILi128EEENS7_ILi80EEENS7_ILi256EEEEEELi256ENS_10bfloat16_tEfNS_4arch4Sm90ELb0ELb0ELb0ELb0ELb0ELb0ELb0ELb1ELb1ELb1ELb1ELb0EEENS1_21CollectiveEpilogueFwdINS6_IJSA_SC_SB_EEES9_SE_SG_Li256ELb0ELb1ELb1ELb0EEENS1_19SingleTileSchedulerILb0ELb1ELb1ELi128EEEEEEEEEvNT_6ParamsE,@function
        .size           _ZN7cutlass13device_kernelIN5flash11enable_sm90INS1_16FlashAttnFwdSm90INS1_25CollectiveMainloopFwdSm90ILi2EN4cute5tupleIJNS5_1CILi1EEES8_S8_EEENS6_IJNS7_ILi128EEENS7_ILi80EEENS7_ILi256EEEEEELi256ENS_10bfloat16_tEfNS_4arch4Sm90ELb0ELb0ELb0ELb0ELb0ELb0ELb0ELb1ELb1ELb1ELb1ELb0EEENS1_21CollectiveEpilogueFwdINS6_IJSA_SC_SB_EEES9_SE_SG_Li256ELb0ELb1ELb1ELb0EEENS1_19SingleTileSchedulerILb0ELb1ELb1ELi128EEEEEEEEEvNT_6ParamsE,(.L_x_14839 - _ZN7cutlass13device_kernelIN5flash11enable_sm90INS1_16FlashAttnFwdSm90INS1_25CollectiveMainloopFwdSm90ILi2EN4cute5tupleIJNS5_1CILi1EEES8_S8_EEENS6_IJNS7_ILi128EEENS7_ILi80EEENS7_ILi256EEEEEELi256ENS_10bfloat16_tEfNS_4arch4Sm90ELb0ELb0ELb0ELb0ELb0ELb0ELb0ELb1ELb1ELb1ELb1ELb0EEENS1_21CollectiveEpilogueFwdINS6_IJSA_SC_SB_EEES9_SE_SG_Li256ELb0ELb1ELb1ELb0EEENS1_19SingleTileSchedulerILb0ELb1ELb1ELi128EEEEEEEEEvNT_6ParamsE)
        .other          _ZN7cutlass13device_kernelIN5flash11enable_sm90INS1_16FlashAttnFwdSm90INS1_25CollectiveMainloopFwdSm90ILi2EN4cute5tupleIJNS5_1CILi1EEES8_S8_EEENS6_IJNS7_ILi128EEENS7_ILi80EEENS7_ILi256EEEEEELi256ENS_10bfloat16_tEfNS_4arch4Sm90ELb0ELb0ELb0ELb0ELb0ELb0ELb0ELb1ELb1ELb1ELb1ELb0EEENS1_21CollectiveEpilogueFwdINS6_IJSA_SC_SB_EEES9_SE_SG_Li256ELb0ELb1ELb1ELb0EEENS1_19SingleTileSchedulerILb0ELb1ELb1ELi128EEEEEEEEEvNT_6ParamsE,@"STO_CUDA_ENTRY STV_DEFAULT"
_ZN7cutlass13device_kernelIN5flash11enable_sm90INS1_16FlashAttnFwdSm90INS1_25CollectiveMainloopFwdSm90ILi2EN4cute5tupleIJNS5_1CILi1EEES8_S8_EEENS6_IJNS7_ILi128EEENS7_ILi80EEENS7_ILi256EEEEEELi256ENS_10bfloat16_tEfNS_4arch4Sm90ELb0ELb0ELb0ELb0ELb0ELb0ELb0ELb1ELb1ELb1ELb1ELb0EEENS1_21CollectiveEpilogueFwdINS6_IJSA_SC_SB_EEES9_SE_SG_Li256ELb0ELb1ELb1ELb0EEENS1_19SingleTileSchedulerILb0ELb1ELb1ELi128EEEEEEEEEvNT_6ParamsE:
[----:B------:R-:W0:Y:S02]  /*0000*/  LDC R1, c[0x0][0x28] ;  /* 0x00000a00ff017b82 */ /* 0x000e240000000800 */
[----:B0-----:R-:W-:Y:S01]  /*0010*/  VIADD R1, R1, 0xffffffe8 ;  /* 0xffffffe801017836 */ /* 0x001fe20000000000 */
[----:B------:R-:W0:Y:S01]  /*0020*/  S2R R3, SR_TID.X ;  /* 0x0000000000037919 */ /* 0x000e220000002100 */
[----:B------:R-:W-:Y:S01]  /*0030*/  ELECT P0, URZ, PT ;  /* 0x00000000003f782f */ /* 0x000fe20003800000 */
[----:B------:R-:W-:Y:S01]  /*0040*/  BSSY B0, `(.L_x_0) ;  /* 0x000000d000007945 */ /* 0x000fe20003800000 */
[----:B0-----:R-:W-:-:S05]  /*0050*/  SHF.R.U32.HI R0, RZ, 0x5, R3 ;  /* 0x00000005ff007819 */ /* 0x001fca0000011603 */
[----:B------:R-:W0:Y:S02]  /*0060*/  SHFL.IDX PT, R2, R0, RZ, 0x1f ;  /* 0x00001fff00027589 */ /* 0x000e2400000e0000 */
[----:B0-----:R-:W-:-:S13]  /*0070*/  ISETP.EQ.AND P0, PT, R2, RZ, P0 ;  /* 0x000000ff0200720c */ /* 0x001fda0000702270 */
[----:B------:R-:W-:Y:S05]  /*0080*/  @!P0 BRA `(.L_x_1) ;  /* 0x0000000000208947 */ /* 0x000fea0003800000 */
[----:B------:R-:W-:Y:S02]  /*0090*/  ULDC.64 UR4, c[0x0][0x198] ;  /* 0x0000660000047ab9 */ /* 0x000fe40000000a00 */
[----:B------:R-:W-:Y:S02]  /*00a0*/  UIADD3 UR6, UP0, UR4, 0x370, URZ ;  /* 0x0000037004067890 */ /* 0x000fe4000ff1e03f */
[----:B------:R-:W-:Y:S02]  /*00b0*/  UIADD3 UR4, UP1, UR4, 0x470, URZ ;  /* 0x0000047004047890 */ /* 0x000fe4000ff3e03f */
[----:B------:R-:W-:Y:S02]  /*00c0*/  UIADD3.X UR7, URZ, UR5, URZ, UP0, !UPT ;  /* 0x000000053f077290 */ /* 0x000fe400087fe43f */
[----:B------:R-:W-:-:S07]  /*00d0*/  UIADD3.X UR5, URZ, UR5, URZ, UP1, !UPT ;  /* 0x000000053f057290 */ /* 0x000fce0008ffe43f */
[----:B------:R0:W-:Y:S02]  /*00e0*/  UTMACCTL.PF [UR6] ;  /* 0x00000000060079b9 */ /* 0x0001e40008040000 */
[----:B------:R0:W-:Y:S02]  /*00f0*/  UTMACCTL.PF [UR4] ;  /* 0x00000000040079b9 */ /* 0x0001e40008040000 */
[----:B0-----:R-:W-:Y:S01]  /*0100*/  NOP ;  /* 0x0000000000007918 */ /* 0x001fe20000000000 */
.L_x_1:
[----:B------:R-:W-:Y:S05]  /*0110*/  BSYNC B0 ;  /* 0x0000000000007941 */ /* 0x000fea0003800000 */
.L_x_0:
[----:B------:R-:W-:Y:S01]  /*0120*/  VOTEU.ANY UP0, P0 ;  /* 0x00000000003f7886 */ /* 0x000fe20000000100 */
[----:B------:R-:W0:Y:S01]  /*0130*/  SHFL.IDX PT, R2, R0, RZ, 0x1f ;  /* 0x00001fff00027589 */ /* 0x000e2200000e0000 */
[----:B------:R-:W-:Y:S01]  /*0140*/  UMOV UR4, 0x80 ;  /* 0x0000008000047882 */ /* 0x000fe20000000000 */
[----:B------:R-:W-:Y:S01]  /*0150*/  UMOV UR7, 0x100 ;  /* 0x0000010000077882 */ /* 0x000fe20000000000 */
[----:B------:R-:W-:Y:S01]  /*0160*/  VOTEU.ANY UP1, P0 ;  /* 0x00000000003f7886 */ /* 0x000fe20000020100 */
[----:B------:R-:W1:Y:S01]  /*0170*/  @UP0 S2UR UR8, SR_CgaCtaId ;  /* 0x00000000000809c3 */ /* 0x000e620000008800 */
[----:B------:R-:W-:Y:S01]  /*0180*/  @UP0 UMOV UR6, 0x400 ;  /* 0x0000040000060882 */ /* 0x000fe20000000000 */
[----:B------:R-:W-:-:S04]  /*0190*/  @UP0 UIADD3 UR4, -UR4, 0x100000, URZ ;  /* 0x0010000004040890 */ /* 0x000fc8000fffe13f */
[----:B------:R-:W-:Y:S02]  /*01a0*/  @UP0 USHF.L.U32 UR5, UR4, 0xb, URZ ;  /* 0x0000000b04050899 */ /* 0x000fe4000800063f */
[----:B------:R-:W-:Y:S01]  /*01b0*/  @UP0 USHF.L.U32 UR4, UR4, 0x1, URZ ;  /* 0x0000000104040899 */ /* 0x000fe2000800063f */
[----:B0-----:R-:W-:Y:S02]  /*01c0*/  ISETP.NE.AND P1, PT, R2, RZ, PT ;  /* 0x000000ff0200720c */ /* 0x001fe40003f25270 */
[----:B------:R-:W-:Y:S01]  /*01d0*/  SHF.R.U32.HI R2, RZ, 0x7, R3 ;  /* 0x00000007ff027819 */ /* 0x000fe20000011603 */
[----:B-1----:R-:W-:Y:S02]  /*01e0*/  @UP0 ULEA UR8, UR8, UR6, 0x18 ;  /* 0x0000000608080291 */ /* 0x002fe4000f8ec03f */
[----:B------:R-:W-:-:S04]  /*01f0*/  @UP0 UIADD3 UR6, -UR7, 0x100000, URZ ;  /* 0x0010000007060890 */ /* 0x000fc8000fffe13f */
[----:B------:R-:W-:Y:S02]  /*0200*/  @UP0 USHF.L.U32 UR7, UR6, 0xb, URZ ;  /* 0x0000000b06070899 */ /* 0x000fe4000800063f */
[----:B------:R-:W-:Y:S01]  /*0210*/  @UP0 USHF.L.U32 UR6, UR6, 0x1, URZ ;  /* 0x0000000106060899 */ /* 0x000fe2000800063f */
[----:B------:R-:W-:Y:S01]  /*0220*/  VOTEU.ANY UP0, P0 ;  /* 0x00000000003f7886 */ /* 0x000fe20000000100 */
[----:B------:R-:W0:Y:S04]  /*0230*/  SHFL.IDX PT, R2, R2, RZ, 0x1f ;  /* 0x00001fff02027589 */ /* 0x000e2800000e0000 */
[----:B------:R-:W1:Y:S02]  /*0240*/  FENCE.VIEW.ASYNC.S ;  /* 0x00000000000073c6 */ /* 0x000e640000000000 */
[----:B-1----:R1:W2:Y:S04]  /*0250*/  @UP0 SYNCS.EXCH.64 URZ, [UR8+0x38800], UR4 ;  /* 0x03880004083f05b2 */ /* 0x0022a80008000100 */
[----:B------:R1:W3:Y:S01]  /*0260*/  @UP1 SYNCS.EXCH.64 URZ, [UR8+0x38820], UR6 ;  /* 0x03882006083f15b2 */ /* 0x0002e20008000100 */
[----:B------:R-:W-:Y:S05]  /*0270*/  @P1 BRA `(.L_x_2) ;  /* 0x0000000000481947 */ /* 0x000fea0003800000 */
[----:B-1----:R-:W1:Y:S01]  /*0280*/  S2UR UR5, SR_CgaCtaId ;  /* 0x00000000000579c3 */ /* 0x002e620000008800 */
[----:B------:R-:W-:Y:S01]  /*0290*/  UMOV UR4, 0x400 ;  /* 0x0000040000047882 */ /* 0x000fe20000000000 */
[----:B------:R-:W-:Y:S01]  /*02a0*/  UMOV UR6, 0x1 ;  /* 0x0000000100067882 */ /* 0x000fe20000000000 */
[----:B------:R-:W-:Y:S01]  /*02b0*/  UMOV UR7, 0x2 ;  /* 0x0000000200077882 */ /* 0x000fe20000000000 */
[----:B------:R-:W-:Y:S01]  /*02c0*/  ELECT P0, URZ, PT ;  /* 0x00000000003f782f */ /* 0x000fe20003800000 */
[----:B-1----:R-:W-:Y:S02]  /*02d0*/  ULEA UR8, UR5, UR4, 0x18 ;  /* 0x0000000405087291 */ /* 0x002fe4000f8ec03f */
[----:B------:R-:W-:-:S04]  /*02e0*/  UIADD3 UR4, -UR6, 0x100000, URZ ;  /* 0x0010000006047890 */ /* 0x000fc8000fffe13f */
[----:B------:R-:W-:Y:S02]  /*02f0*/  USHF.L.U32 UR5, UR4, 0xb, URZ ;  /* 0x0000000b04057899 */ /* 0x000fe4000800063f */
[----:B------:R-:W-:Y:S02]  /*0300*/  USHF.L.U32 UR4, UR4, 0x1, URZ ;  /* 0x0000000104047899 */ /* 0x000fe4000800063f */
[----:B------:R-:W-:-:S04]  /*0310*/  UIADD3 UR6, -UR7, 0x100000, URZ ;  /* 0x0010000007067890 */ /* 0x000fc8000fffe13f */
[----:B------:R-:W-:Y:S02]  /*0320*/  USHF.L.U32 UR7, UR6, 0xb, URZ ;  /* 0x0000000b06077899 */ /* 0x000fe4000800063f */
[----:B------:R-:W-:Y:S01]  /*0330*/  USHF.L.U32 UR6, UR6, 0x1, URZ ;  /* 0x0000000106067899 */ /* 0x000fe2000800063f */
[----:B------:R-:W1:Y:S03]  /*0340*/  FENCE.VIEW.ASYNC.S ;  /* 0x00000000000073c6 */ /* 0x000e660000000000 */
[----:B-1----:R4:W1:Y:S08]  /*0350*/  SYNCS.EXCH.64 URZ, [UR8+0x38830], UR4 ;  /* 0x03883004083f75b2 */ /* 0x0028700008000100 */
[----:B------:R4:W0:Y:S01]  /*0360*/  SYNCS.EXCH.64 URZ, [UR8+0x38840], UR6 ;  /* 0x03884006083f75b2 */ /* 0x0008220008000100 */
[----:B------:R4:W0:Y:S01]  /*0370*/  SYNCS.EXCH.64 URZ, [UR8+0x38838], UR4 ;  /* 0x03883804083f75b2 */ /* 0x0008220008000100 */
[----:B------:R4:W0:Y:S02]  /*0380*/  SYNCS.EXCH.64 URZ, [UR8+0x38848], UR6 ;  /* 0x03884806083f75b2 */ /* 0x0008240008000100 */
[----:B----4-:R-:W-:Y:S01]  /*0390*/  NOP ;  /* 0x0000000000007918 */ /* 0x010fe20000000000 */
.L_x_2:
[----:B------:R-:W4:Y:S01]  /*03a0*/  SHFL.IDX PT, R3, R0, RZ, 0x1f ;  /* 0x00001fff00037589 */ /* 0x000f2200000e0000 */
[----:B------:R-:W-:Y:S01]  /*03b0*/  NOP ;  /* 0x0000000000007918 */ /* 0x000fe20000000000 */
[----:B----4-:R-:W-:-:S13]  /*03c0*/  ISETP.NE.AND P0, PT, R3, RZ, PT ;  /* 0x000000ff0300720c */ /* 0x010fda0003f05270 */
        /* <DEDUP_REMOVED lines=19> */
.L_x_3:
[----:B------:R-:W4:Y:S01]  /*0500*/  SHFL.IDX PT, R3, R0, RZ, 0x1f ;  /* 0x00001fff00037589 */ /* 0x000f2200000e0000 */
[----:B------:R-:W-:Y:S01]  /*0510*/  NOP ;  /* 0x0000000000007918 */ /* 0x000fe20000000000 */
[----:B----4-:R-:W-:-:S13]  /*0520*/  ISETP.NE.AND P0, PT, R3, RZ, PT ;  /* 0x000000ff0300720c */ /* 0x010fda0003f05270 */
[----:B------:R-:W-:Y:S05]  /*0530*/  @P0 BRA `(.L_x_4) ;  /* 0x0000000000380947 */ /* 0x000fea0003800000 */
[----:B-1----:R-:W1:Y:S01]  /*0540*/  S2UR UR5, SR_CgaCtaId ;  /* 0x00000000000579c3 */ /* 0x002e620000008800 */
[----:B------:R-:W-:Y:S01]  /*0550*/  UMOV UR4, 0x400 ;  /* 0x0000040000047882 */ /* 0x000fe20000000000 */
[----:B------:R-:W-:Y:S01]  /*0560*/  UMOV UR7, 0x1 ;  /* 0x0000000100077882 */ /* 0x000fe20000000000 */
[----:B------:R-:W-:Y:S01]  /*0570*/  ELECT P0, URZ, PT ;  /* 0x00000000003f782f */ /* 0x000fe20003800000 */
[----:B-1----:R-:W-:Y:S02]  /*0580*/  ULEA UR6, UR5, UR4, 0x18 ;  /* 0x0000000405067291 */ /* 0x002fe4000f8ec03f */
[----:B------:R-:W-:-:S04]  /*0590*/  UIADD3 UR4, -UR7, 0x100000, URZ ;  /* 0x0010000007047890 */ /* 0x000fc8000fffe13f */
[----:B------:R-:W-:Y:S02]  /*05a0*/  USHF.L.U32 UR5, UR4, 0xb, URZ ;  /* 0x0000000b04057899 */ /* 0x000fe4000800063f */
[----:B------:R-:W-:Y:S01]  /*05b0*/  USHF.L.U32 UR4, UR4, 0x1, URZ ;  /* 0x0000000104047899 */ /* 0x000fe2000800063f */
[----:B------:R-:W1:Y:S11]  /*05c0*/  FENCE.VIEW.ASYNC.S ;  /* 0x00000000000073c6 */ /* 0x000e760000000000 */
[----:B-1----:R4:W1:Y:S01]  /*05d0*/  SYNCS.EXCH.64 URZ, [UR6+0x38870], UR4 ;  /* 0x03887004063f75b2 */ /* 0x0028620008000100 */
[----:B------:R4:W0:Y:S01]  /*05e0*/  SYNCS.EXCH.64 URZ, [UR6+0x38880], UR4 ;  /* 0x03888004063f75b2 */ /* 0x0008220008000100 */
[----:B------:R4:W0:Y:S01]  /*05f0*/  SYNCS.EXCH.64 URZ, [UR6+0x38878], UR4 ;  /* 0x03887804063f75b2 */ /* 0x0008220008000100 */
[----:B------:R4:W0:Y:S02]  /*0600*/  SYNCS.EXCH.64 URZ, [UR6+0x38888], UR4 ;  /* 0x03888804063f75b2 */ /* 0x0008240008000100 */
[----:B----4-:R-:W-:Y:S01]  /*0610*/  NOP ;  /* 0x0000000000007918 */ /* 0x010fe20000000000 */
.L_x_4:
        /* <DEDUP_REMOVED lines=22> */
.L_x_5:
        /* <DEDUP_REMOVED lines=22> */
.L_x_6:
[----:B0-----:R-:W-:Y:S01]  /*08e0*/  ISETP.NE.AND P0, PT, R2, RZ, PT ;  /* 0x000000ff0200720c */ /* 0x001fe20003f05270 */
[----:B------:R-:W-:Y:S01]  /*08f0*/  IMAD.MOV.U32 R2, RZ, RZ, 0x1 ;  /* 0x00000001ff027424 */ /* 0x000fe200078e00ff */
[----:B------:R-:W-:Y:S01]  /*0900*/  NOP ;  /* 0x0000000000007918 */ /* 0x000fe20000000000 */
[----:B------:R-:W-:Y:S03]  /*0910*/  BSSY B6, `(.L_x_7) ;  /* 0x000104d000067945 */ /* 0x000fe60003800000 */
[----:B------:R-:W-:-:S05]  /*0920*/  SEL R2, R2, 0x2, !P0 ;  /* 0x0000000202027807 */ /* 0x000fca0004000000 */
[----:B------:R0:W-:Y:S01]  /*0930*/  STL [R1+0x14], R2 ;  /* 0x0000140201007387 */ /* 0x0001e20000100800 */
[----:B-123--:R-:W-:Y:S06]  /*0940*/  BAR.SYNC.DEFER_BLOCKING 0x0 ;  /* 0x0000000000007b1d */ /* 0x00efec0000010000 */
[----:B------:R-:W-:Y:S05]  /*0950*/  @!P0 BRA `(.L_x_8) ;  /* 0x000000bc00308947 */ /* 0x000fea0003800000 */
.L_x_9:
[----:B------:R-:W-:-:S08]  /*0960*/  NOP ;  /* 0x0000000000007918 */ /* 0x000fd00000000000 */
[----:B------:R-:W1:Y:S02]  /*0970*/  USETMAXREG.TRY_ALLOC.CTAPOOL UP0, 0xf0 ;  /* 0x000000f0000079c8 */ /* 0x000e640008000600 */
[----:B-1----:R-:W-:-:S13]  /*0980*/  PLOP3.LUT P0, PT, PT, PT, UP0, 0x80, 0x0 ;  /* 0x000000000000781c */ /* 0x002fda0003f0f008 */
[----:B------:R-:W-:Y:S05]  /*0990*/  @!P0 BRA `(.L_x_9) ;  /* 0xfffffffc00f08947 */ /* 0x000fea000383ffff */
[----:B0-----:R-:W0:Y:S08]  /*09a0*/  LDC R2, c[0x0][0xc50] ;  /* 0x00031400ff027b82 */ /* 0x001e300000000800 */
[----:B------:R-:W1:Y:S08]  /*09b0*/  S2UR UR4, SR_CTAID.Y ;  /* 0x00000000000479c3 */ /* 0x000e700000002600 */
[----:B------:R-:W2:Y:S08]  /*09c0*/  S2UR UR5, SR_CTAID.Z ;  /* 0x00000000000579c3 */ /* 0x000eb00000002700 */
[----:B------:R-:W-:Y:S06]  /*09d0*/  BAR.ARV 0x8, 0x180 ;  /* 0x0206000000007b1d */ /* 0x000fec0000002000 */
[----:B0-----:R-:W-:Y:S01]  /*09e0*/  ISETP.NE.AND P0, PT, R2, 0x1, PT ;  /* 0x000000010200780c */ /* 0x001fe20003f05270 */
[----:B-1----:R-:W-:-:S12]  /*09f0*/  IMAD.U32 R18, RZ, RZ, UR4 ;  /* 0x00000004ff127e24 */ /* 0x002fd8000f8e00ff */
[----:B------:R-:W0:Y:S08]  /*0a00*/  @P0 LDC R0, c[0x0][0xc54] ;  /* 0x00031500ff000b82 */ /* 0x000e300000000800 */
[----:B------:R-:W1:Y:S01]  /*0a10*/  @P0 LDC R3, c[0x0][0xc58] ;  /* 0x00031600ff030b82 */ /* 0x000e620000000800 */
[----:B0-----:R-:W-:-:S05]  /*0a20*/  @P0 IMAD.HI.U32 R0, R0, UR4, RZ ;  /* 0x0000000400000c27 */ /* 0x001fca000f8e00ff */
[----:B-1----:R-:W-:Y:S02]  /*0a30*/  @P0 SHF.R.U32.HI R18, RZ, R3, R0 ;  /* 0x00000003ff120219 */ /* 0x002fe40000011600 */
[----:B--2---:R-:W-:-:S03]  /*0a40*/  ISETP.LE.AND P0, PT, RZ, UR5, PT ;  /* 0x00000005ff007c0c */ /* 0x004fc6000bf03270 */
[----:B------:R-:W-:-:S04]  /*0a50*/  IMAD.MOV R3, RZ, RZ, -R18 ;  /* 0x000000ffff037224 */ /* 0x000fc800078e0a12 */
[----:B------:R-:W-:-:S06]  /*0a60*/  IMAD R2, R2, R3, UR4 ;  /* 0x0000000402027e24 */ /* 0x000fcc000f8e0203 */
[----:B------:R-:W-:Y:S05]  /*0a70*/  @!P0 BRA `(.L_x_10) ;  /* 0x0000010000d88947 */ /* 0x000fea0003800000 */
[----:B------:R-:W0:Y:S01]  /*0a80*/  LDC.64 R4, c[0x0][0x418] ;  /* 0x00010600ff047b82 */ /* 0x000e220000000a00 */
[----:B------:R-:W-:Y:S01]  /*0a90*/  LOP3.LUT R17, R2, 0xffff, RZ, 0xc0, !PT ;  /* 0x0000ffff02117812 */ /* 0x000fe200078ec0ff */
[----:B------:R-:W-:-:S06]  /*0aa0*/  IMAD.MOV.U32 R22, RZ, RZ, RZ ;  /* 0x000000ffff167224 */ /* 0x000fcc00078e00ff */
[----:B------:R-:W1:Y:S08]  /*0ab0*/  LDC R19, c[0x0][0x424] ;  /* 0x00010900ff137b82 */ /* 0x000e700000000800 */
[----:B------:R-:W2:Y:S01]  /*0ac0*/  LDC R0, c[0x0][0x2f0] ;  /* 0x0000bc00ff007b82 */ /* 0x000ea20000000800 */
[----:B0-----:R-:W-:-:S04]  /*0ad0*/  ISETP.NE.U32.AND P0, PT, R4, RZ, PT ;  /* 0x000000ff0400720c */ /* 0x001fc80003f05070 */
[----:B------:R-:W-:-:S04]  /*0ae0*/  ISETP.NE.AND.EX P0, PT, R5, RZ, PT, P0 ;  /* 0x000000ff0500720c */ /* 0x000fc80003f05300 */
[----:B-1----:R-:W-:-:S05]  /*0af0*/  SEL R19, R19, 0x1, P0 ;  /* 0x0000000113137807 */ /* 0x002fca0000000000 */
[----:B--2---:R-:W-:-:S04]  /*0b00*/  IMAD R19, R19, R0, RZ ;  /* 0x0000000013137224 */ /* 0x004fc800078e02ff */
[C---:B------:R-:W-:Y:S01]  /*0b10*/  VIADD R0, R19.reuse, 0x4f ;  /* 0x0000004f13007836 */ /* 0x040fe20000000000 */
[----:B------:R-:W-:-:S03]  /*0b20*/  ISETP.GE.AND P0, PT, R19, 0x1, PT ;  /* 0x000000011300780c */ /* 0x000fc60003f06270 */
[----:B------:R-:W-:-:S05]  /*0b30*/  IMAD.HI R0, R0, 0x66666667, RZ ;  /* 0x6666666700007827 */ /* 0x000fca00078e02ff */
[----:B------:R-:W-:-:S04]  /*0b40*/  SHF.R.U32.HI R3, RZ, 0x1f, R0 ;  /* 0x0000001fff037819 */ /* 0x000fc80000011600 */
[----:B------:R-:W-:Y:S01]  /*0b50*/  LEA.HI.SX32 R0, R0, R3, 0x1b ;  /* 0x0000000300007211 */ /* 0x000fe200078fdaff */
[----:B------:R-:W-:Y:S06]  /*0b60*/  @!P0 BRA `(.L_x_11) ;  /* 0x0000000000788947 */ /* 0x000fec0003800000 */
[----:B------:R-:W-:-:S04]  /*0b70*/  SHF.R.U32.HI R5, RZ, 0x10, R2 ;  /* 0x00000010ff057819 */ /* 0x000fc80000011602 */
[----:B------:R-:W-:-:S13]  /*0b80*/  ISETP.NE.AND P0, PT, R5, RZ, PT ;  /* 0x000000ff0500720c */ /* 0x000fda0003f05270 */
[----:B------:R-:W0:Y:S02]  /*0b90*/  @!P0 LDC R5, c[0x0][0x9f0] ;  /* 0x00027c00ff058b82 */ /* 0x000e240000000800 */
[-C--:B0-----:R-:W-:Y:S02]  /*0ba0*/  IABS R7, R5.reuse ;  /* 0x0000000500077213 */ /* 0x081fe40000000000 */
[----:B------:R-:W-:Y:S02]  /*0bb0*/  IADD3 R4, R0, -0x1, R5 ;  /* 0xffffffff00047810 */ /* 0x000fe40007ffe005 */
[----:B------:R-:W0:Y:S01]  /*0bc0*/  I2F.RP R6, R7 ;  /* 0x0000000700067306 */ /* 0x000e220000209400 */
[----:B------:R-:W-:-:S05]  /*0bd0*/  IABS R10, R5 ;  /* 0x00000005000a7213 */ /* 0x000fca0000000000 */
[----:B------:R-:W-:Y:S02]  /*0be0*/  IMAD.MOV R10, RZ, RZ, -R10 ;  /* 0x000000ffff0a7224 */ /* 0x000fe400078e0a0a */
[----:B0-----:R-:W0:Y:S02]  /*0bf0*/  MUFU.RCP R6, R6 ;  /* 0x0000000600067308 */ /* 0x001e240000001000 */
[----:B0-----:R-:W-:Y:S02]  /*0c00*/  IADD3 R2, R6, 0xffffffe, RZ ;  /* 0x0ffffffe06027810 */ /* 0x001fe40007ffe0ff */
[----:B------:R-:W-:-:S04]  /*0c10*/  IABS R6, R4 ;  /* 0x0000000400067213 */ /* 0x000fc80000000000 */
[----:B------:R0:W1:Y:S01]  /*0c20*/  F2I.FTZ.U32.TRUNC.NTZ R3, R2 ;  /* 0x0000000200037305 */ /* 0x000062000021f000 */
[----:B------:R-:W-:-:S04]  /*0c30*/  LOP3.LUT R4, R4, R5, RZ, 0x3c, !PT ;  /* 0x0000000504047212 */ /* 0x000fc800078e3cff */
[----:B------:R-:W-:Y:S01]  /*0c40*/  ISETP.GE.AND P2, PT, R4, RZ, PT ;  /* 0x000000ff0400720c */ /* 0x000fe20003f46270 */
[----:B0-----:R-:W-:Y:S02]  /*0c50*/  IMAD.MOV.U32 R2, RZ, RZ, RZ ;  /* 0x000000ffff027224 */ /* 0x001fe400078e00ff */
[----:B-1----:R-:W-:-:S04]  /*0c60*/  IMAD.MOV R8, RZ, RZ, -R3 ;  /* 0x000000ffff087224 */ /* 0x002fc800078e0a03 */
[----:B------:R-:W-:-:S04]  /*0c70*/  IMAD R9, R8, R7, RZ ;  /* 0x0000000708097224 */ /* 0x000fc800078e02ff */
[----:B------:R-:W-:-:S04]  /*0c80*/  IMAD.HI.U32 R3, R3, R9, R2 ;  /* 0x0000000903037227 */ /* 0x000fc800078e0002 */
[----:B------:R-:W-:Y:S02]  /*0c90*/  IMAD.MOV.U32 R2, RZ, RZ, R10 ;  /* 0x000000ffff027224 */ /* 0x000fe400078e000a */
[----:B------:R-:W-:-:S04]  /*0ca0*/  IMAD.HI.U32 R3, R3, R6, RZ ;  /* 0x0000000603037227 */ /* 0x000fc800078e00ff */
[----:B------:R-:W-:-:S05]  /*0cb0*/  IMAD R2, R3, R2, R6 ;  /* 0x0000000203027224 */ /* 0x000fca00078e0206 */
[----:B------:R-:W-:-:S13]  /*0cc0*/  ISETP.GT.U32.AND P1, PT, R7, R2, PT ;  /* 0x000000020700720c */ /* 0x000fda0003f24070 */
[----:B------:R-:W-:Y:S02]  /*0cd0*/  @!P1 IMAD.IADD R2, R2, 0x1, -R7 ;  /* 0x0000000102029824 */ /* 0x000fe400078e0a07 */
[----:B------:R-:W-:Y:S01]  /*0ce0*/  @!P1 VIADD R3, R3, 0x1 ;  /* 0x0000000103039836 */ /* 0x000fe20000000000 */
[----:B------:R-:W-:Y:S02]  /*0cf0*/  ISETP.NE.AND P1, PT, R5, RZ, PT ;  /* 0x000000ff0500720c */ /* 0x000fe40003f25270 */
[----:B------:R-:W-:-:S13]  /*0d00*/  ISETP.GE.U32.AND P0, PT, R2, R7, PT ;  /* 0x000000070200720c */ /* 0x000fda0003f06070 */
[----:B------:R-:W-:-:S05]  /*0d10*/  @P0 IADD3 R3, R3, 0x1, RZ ;  /* 0x0000000103030810 */ /* 0x000fca0007ffe0ff */
[----:B------:R-:W-:Y:S01]  /*0d20*/  @!P2 IMAD.MOV R3, RZ, RZ, -R3 ;  /* 0x000000ffff03a224 */ /* 0x000fe200078e0a03 */
[----:B------:R-:W-:-:S05]  /*0d30*/  @!P1 LOP3.LUT R3, RZ, R5, RZ, 0x33, !PT ;  /* 0x00000005ff039212 */ /* 0x000fca00078e33ff */
[----:B------:R-:W-:-:S07]  /*0d40*/  IMAD.MOV.U32 R22, RZ, RZ, R3 ;  /* 0x000000ffff167224 */ /* 0x000fce00078e0003 */
.L_x_11:
[----:B------:R-:W0:Y:S01]  /*0d50*/  S2R R2, SR_TID.X ;  /* 0x0000000000027919 */ /* 0x000e220000002100 */
[-C--:B------:R-:W-:Y:S01]  /*0d60*/  IMAD R17, R17, R22.reuse, RZ ;  /* 0x0000001611117224 */ /* 0x080fe200078e02ff */
[----:B------:R-:W-:Y:S01]  /*0d70*/  PLOP3.LUT P0, PT, PT, PT, PT, 0x80, 0x0 ;  /* 0x000000000000781c */ /* 0x000fe20003f0f070 */
[----:B------:R-:W-:Y:S01]  /*0d80*/  IMAD.MOV.U32 R3, RZ, RZ, RZ ;  /* 0x000000ffff037224 */ /* 0x000fe200078e00ff */
[----:B------:R-:W-:Y:S02]  /*0d90*/  CS2R R150, SRZ ;  /* 0x0000000000967805 */ /* 0x000fe4000001ff00 */
[----:B------:R-:W-:Y:S02]  /*0da0*/  CS2R R148, SRZ ;  /* 0x0000000000947805 */ /* 0x000fe4000001ff00 */
[----:B------:R-:W-:Y:S01]  /*0db0*/  VIADDMNMX R22, R17, R22, R0, PT ;  /* 0x0000001611167246 */ /* 0x000fe20003800100 */
[----:B------:R-:W-:Y:S01]  /*0dc0*/  IMAD.MOV.U32 R0, RZ, RZ, RZ ;  /* 0x000000ffff007224 */ /* 0x000fe200078e00ff */
[----:B------:R-:W-:-:S02]  /*0dd0*/  CS2R R146, SRZ ;  /* 0x0000000000927805 */ /* 0x000fc4000001ff00 */
[----:B------:R-:W-:Y:S02]  /*0de0*/  CS2R R144, SRZ ;  /* 0x0000000000907805 */ /* 0x000fe4000001ff00 */
[----:B------:R-:W-:Y:S02]  /*0df0*/  ISETP.GT.AND P1, PT, R22, R17, PT ;  /* 0x000000111600720c */ /* 0x000fe40003f24270 */
[----:B------:R-:W-:Y:S02]  /*0e00*/  CS2R R142, SRZ ;  /* 0x00000000008e7805 */ /* 0x000fe4000001ff00 */
[----:B------:R-:W-:Y:S02]  /*0e10*/  CS2R R140, SRZ ;  /* 0x00000000008c7805 */ /* 0x000fe4000001ff00 */
[----:B------:R-:W-:Y:S02]  /*0e20*/  CS2R R138, SRZ ;  /* 0x00000000008a7805 */ /* 0x000fe4000001ff00 */
[----:B------:R-:W-:-:S02]  /*0e30*/  CS2R R136, SRZ ;  /* 0x0000000000887805 */ /* 0x000fc4000001ff00 */
[----:B------:R-:W-:Y:S02]  /*0e40*/  CS2R R134, SRZ ;  /* 0x0000000000867805 */ /* 0x000fe4000001ff00 */
[----:B------:R-:W-:Y:S02]  /*0e50*/  CS2R R132, SRZ ;  /* 0x0000000000847805 */ /* 0x000fe4000001ff00 */
        /* <DEDUP_REMOVED lines=14> */
[----:B------:R-:W-:Y:S01]  /*0f40*/  CS2R R102, SRZ ;  /* 0x0000000000667805 */ /* 0x000fe2000001ff00 */
[----:B0-----:R-:W-:Y:S01]  /*0f50*/  VIADD R23, R2, 0xffffff80 ;  /* 0xffffff8002177836 */ /* 0x001fe20000000000 */
        /* <DEDUP_REMOVED lines=38> */
[----:B------:R-:W-:Y:S01]  /*11c0*/  CS2R R24, SRZ ;  /* 0x0000000000187805 */ /* 0x000fe2000001ff00 */
[----:B------:R-:W-:Y:S06]  /*11d0*/  @!P1 BRA `(.L_x_12) ;  /* 0x0000008c00e09947 */ /* 0x000fec0003800000 */
[----:B------:R-:W-:Y:S01]  /*11e0*/  SHF.R.S32.HI R0, RZ, 0x1f, R23 ;  /* 0x0000001fff007819 */ /* 0x000fe20000011417 */
[----:B------:R-:W0:Y:S01]  /*11f0*/  S2UR UR7, SR_CgaCtaId ;  /* 0x00000000000779c3 */ /* 0x000e220000008800 */
[----:B------:R-:W-:Y:S02]  /*1200*/  UMOV UR6, 0x400 ;  /* 0x0000040000067882 */ /* 0x000fe40000000000 */
[----:B------:R-:W-:-:S04]  /*1210*/  LEA.HI R64, R0, R23, RZ, 0x7 ;  /* 0x0000001700407211 */ /* 0x000fc800078f38ff */
[----:B------:R-:W-:-:S06]  /*1220*/  SHF.R.S32.HI R0, RZ, 0x7, R64 ;  /* 0x00000007ff007819 */ /* 0x000fcc0000011440 */
[----:B------:R-:W1:Y:S01]  /*1230*/  SHFL.IDX PT, R0, R0, RZ, 0x1f ;  /* 0x00001fff00007589 */ /* 0x000e6200000e0000 */
[----:B0-----:R-:W-:-:S04]  /*1240*/  ULEA UR8, UR7, UR6, 0x18 ;  /* 0x0000000607087291 */ /* 0x001fc8000f8ec03f */
[----:B------:R-:W-:Y:S02]  /*1250*/  UIADD3 UR6, UR8, 0x14400, URZ ;  /* 0x0001440008067890 */ /* 0x000fe4000fffe03f */
[----:B------:R-:W-:Y:S02]  /*1260*/  IMAD.U32 R16, RZ, RZ, UR8 ;  /* 0x00000008ff107e24 */ /* 0x000fe4000f8e00ff */
[----:B------:R-:W-:Y:S01]  /*1270*/  ULOP3.LUT UP0, URZ, UR6, 0x9f, URZ, 0xc0, !UPT ;  /* 0x0000009f063f7892 */ /* 0x000fe2000f80c03f */
[----:B-1----:R-:W-:-:S05]  /*1280*/  R2UR UR4, R0 ;  /* 0x00000000000472ca */ /* 0x002fca00000e0000 */
[----:B------:R-:W-:-:S08]  /*1290*/  PLOP3.LUT P0, PT, PT, PT, UP0, 0x80, 0x0 ;  /* 0x000000000000781c */ /* 0x000fd00003f0f008 */
[----:B------:R-:W-:-:S04]  /*12a0*/  ULEA.HI UR5, UR4, UR4, URZ, 0x1 ;  /* 0x0000000404057291 */ /* 0x000fc8000f8f083f */
[----:B------:R-:W-:-:S04]  /*12b0*/  ULOP3.LUT UR5, UR5, 0x1e, URZ, 0xc0, !UPT ;  /* 0x0000001e05057892 */ /* 0x000fc8000f8ec03f */
[----:B------:R-:W-:-:S04]  /*12c0*/  UIADD3 UR5, UR4, -UR5, URZ ;  /* 0x8000000504057290 */ /* 0x000fc8000fffe03f */
[----:B------:R-:W-:-:S04]  /*12d0*/  ULEA UR5, UR5, UR6, 0xd ;  /* 0x0000000605057291 */ /* 0x000fc8000f8e683f */
[----:B------:R-:W-:-:S04]  /*12e0*/  USHF.R.U32.HI UR5, URZ, 0x4, UR5 ;  /* 0x000000043f057899 */ /* 0x000fc80008011605 */
[----:B------:R-:W-:Y:S01]  /*12f0*/  ULOP3.LUT UR36, UR5, 0x3fff, URZ, 0xc0, !UPT ;  /* 0x00003fff05247892 */ /* 0x000fe2000f8ec03f */
[----:B------:R-:W-:Y:S11]  /*1300*/  @!P0 BRA `(.L_x_13) ;  /* 0x0000000000408947 */ /* 0x000ff60003800000 */
[----:B------:R-:W-:Y:S01]  /*1310*/  MOV R0, 0x0 ;  /* 0x0000000000007802 */ /* 0x000fe20000000f00 */
[----:B------:R-:W-:Y:S01]  /*1320*/  ULDC.64 UR4, c[0x4][0x1b8] ;  /* 0x01006e0000047ab9 */ /* 0x000fe20000000a00 */
[----:B------:R-:W-:Y:S01]  /*1330*/  ULDC.64 UR6, c[0x4][0x138] ;  /* 0x01004e0000067ab9 */ /* 0x000fe20000000a00 */
[----:B------:R-:W-:Y:S01]  /*1340*/  MOV R4, UR4 ;  /* 0x0000000400047c02 */ /* 0x000fe20008000f00 */
[----:B------:R0:W1:Y:S01]  /*1350*/  LDC.64 R2, c[0x4][R0] ;  /* 0x0100000000027b82 */ /* 0x0000620000000a00 */
[----:B------:R-:W-:Y:S01]  /*1360*/  IMAD.U32 R5, RZ, RZ, UR5 ;  /* 0x00000005ff057e24 */ /* 0x000fe2000f8e00ff */
[----:B------:R-:W-:Y:S01]  /*1370*/  ULDC.64 UR4, c[0x4][0x1c0] ;  /* 0x0100700000047ab9 */ /* 0x000fe20000000a00 */
[----:B------:R-:W-:Y:S01]  /*1380*/  IMAD.U32 R10, RZ, RZ, UR6 ;  /* 0x00000006ff0a7e24 */ /* 0x000fe2000f8e00ff */
[----:B------:R-:W-:Y:S01]  /*1390*/  MOV R12, 0x1 ;  /* 0x00000001000c7802 */ /* 0x000fe20000000f00 */
[----:B------:R-:W-:Y:S02]  /*13a0*/  IMAD.U32 R6, RZ, RZ, UR4 ;  /* 0x00000004ff067e24 */ /* 0x000fe4000f8e00ff */
[----:B------:R-:W-:-:S02]  /*13b0*/  IMAD.U32 R7, RZ, RZ, UR5 ;  /* 0x00000005ff077e24 */ /* 0x000fc4000f8e00ff */
[----:B------:R-:W-:Y:S02]  /*13c0*/  IMAD.U32 R11, RZ, RZ, UR7 ;  /* 0x00000007ff0b7e24 */ /* 0x000fe4000f8e00ff */
[----:B------:R-:W-:Y:S02]  /*13d0*/  IMAD.MOV.U32 R8, RZ, RZ, 0x70 ;  /* 0x00000070ff087424 */ /* 0x000fe400078e00ff */
[----:B0-----:R-:W-:-:S07]  /*13e0*/  IMAD.MOV.U32 R13, RZ, RZ, RZ ;  /* 0x000000ffff0d7224 */ /* 0x001fce00078e00ff */
[----:B------:R-:W-:-:S07]  /*13f0*/  LEPC R20, `(.L_x_13) ;  /* 0x000000001014794e */ /* 0x000fce0000000000 */
[----:B-1----:R-:W-:Y:S05]  /*1400*/  CALL.ABS.NOINC R2 ;  /* 0x0000000002007343 */ /* 0x002fea0003c00000 */
.L_x_13:
[----:B------:R-:W2:Y:S01]  /*1410*/  LDL.LU R20, [R1+0x14] ;  /* 0x0000140001147983 */ /* 0x000ea20000300800 */
[----:B------:R-:W-:Y:S02]  /*1420*/  R2UR UR4, R16 ;  /* 0x00000000100472ca */ /* 0x000fe400000e0000 */
[----:B------:R-:W-:-:S11]  /*1430*/  SHF.L.U32 R2, RZ, 0x1f, RZ ;  /* 0x0000001fff027819 */ /* 0x000fd600000006ff */
[----:B------:R-:W0:Y:S01]  /*1440*/  SYNCS.PHASECHK.TRANS64.TRYWAIT P1, [UR4+0x38800], R2 ;  /* 0x03880002ff0075a7 */ /* 0x000e220008020144 */
[----:B--2---:R-:W-:-:S04]  /*1450*/  LOP3.LUT R0, R20, 0x1, RZ, 0xfc, !PT ;  /* 0x0000000114007812 */ /* 0x004fc800078efcff */
[----:B------:R-:W-:Y:S01]  /*1460*/  ISETP.NE.AND P0, PT, R0, 0x3, PT ;  /* 0x000000030000780c */ /* 0x000fe20003f05270 */
[----:B0-----:R-:W-:-:S12]  /*1470*/  @!P1 BRA `(.L_x_14) ;  /* 0x000000f800609947 */ /* 0x001fd80003800000 */
.L_x_132:
[----:B------:R-:W-:Y:S05]  /*1480*/  @!P0 BRA `(.L_x_15) ;  /* 0x0000000000048947 */ /* 0x000fea0003800000 */
[----:B------:R-:W-:Y:S01]  /*1490*/  BPT.TRAP 0x1 ;  /* 0x000000040000795c */ /* 0x000fe20000300000 */
.L_x_15:
[----:B------:R-:W-:-:S13]  /*14a0*/  R2UR UR4, R16 ;  /* 0x00000000100472ca */ /* 0x000fda00000e0000 */
[----:B------:R1:W2:Y:S01]  /*14b0*/  SYNCS.PHASECHK.TRANS64.TRYWAIT P2, [UR4+0x38830], R2 ;  /* 0x03883002ff0075a7 */ /* 0x0002a20008040144 */
[----:B------:R-:W-:Y:S05]  /*14c0*/  @!P0 BRA `(.L_x_16) ;  /* 0x0000000000048947 */ /* 0x000fea0003800000 */
[----:B------:R-:W-:Y:S01]  /*14d0*/  BPT.TRAP 0x1 ;  /* 0x000000040000795c */ /* 0x000fe20000300000 */
.L_x_16:
[----:B------:R-:W3:Y:S01]  /*14e0*/  S2R R0, SR_TID.X ;  /* 0x0000000000007919 */ /* 0x000ee20000002100 */
[----:B------:R-:W-:Y:S01]  /*14f0*/  IMAD.U32 R4, RZ, RZ, UR36 ;  /* 0x00000024ff047e24 */ /* 0x000fe2000f8e00ff */
[----:B---3--:R-:W-:-:S04]  /*1500*/  LOP3.LUT R0, R0, 0x7f, RZ, 0xc0, !PT ;  /* 0x0000007f00007812 */ /* 0x008fc800078ec0ff */
[----:B------:R-:W-:Y:S01]  /*1510*/  ISETP.NE.AND P1, PT, R0, RZ, PT ;  /* 0x000000ff0000720c */ /* 0x000fe20003f25270 */
[----:B--2---:R-:W-:-:S12]  /*1520*/  @P2 BRA `(.L_x_17) ;  /* 0x00000000000c2947 */ /* 0x004fd80003800000 */
[----:B------:R-:W-:-:S13]  /*1530*/  R2UR UR4, R16 ;  /* 0x00000000100472ca */ /* 0x000fda00000e0000 */
[----:B------:R-:W2:Y:S02]  /*1540*/  SYNCS.PHASECHK.TRANS64.TRYWAIT P2, [UR4+0x38830], R2 ;  /* 0x03883002ff0075a7 */ /* 0x000ea40008040144 */
[----:B--2---:R-:W-:Y:S05]  /*1550*/  @!P2 BRA `(.L_x_18) ;  /* 0x000000f80044a947 */ /* 0x004fea0003800000 */
.L_x_17:
[----:B------:R-:W-:Y:S05]  /*1560*/  WARPSYNC.ALL ;  /* 0x0000000000007948 */ /* 0x000fea0003800000 */
[----:B------:R-:W-:Y:S01]  /*1570*/  IMAD.MOV.U32 R9, RZ, RZ, RZ ;  /* 0x000000ffff097224 */ /* 0x000fe200078e00ff */
[----:B------:R-:W-:Y:S01]  /*1580*/  LOP3.LUT R4, R4, 0x10000, RZ, 0xfc, !PT ;  /* 0x0001000004047812 */ /* 0x000fe200078efcff */
[----:B------:R-:W-:Y:S02]  /*1590*/  IMAD.MOV.U32 R151, RZ, RZ, RZ ;  /* 0x000000ffff977224 */ /* 0x000fe400078e00ff */
[----:B------:R-:W-:Y:S01]  /*15a0*/  IMAD.MOV.U32 R5, RZ, RZ, 0x40000040 ;  /* 0x40000040ff057424 */ /* 0x000fe200078e00ff */
[----:B------:R-:W-:Y:S01]  /*15b0*/  R2UR UR60, R16 ;  /* 0x00000000103c72ca */ /* 0x000fe200000e0000 */
[----:B------:R-:W-:Y:S01]  /*15c0*/  WARPGROUP.ARRIVE ;  /* 0x00000000000079c5 */ /* 0x000fe20000000000 */
[C---:B------:R-:W-:Y:S01]  /*15d0*/  R2UR UR8, R4.reuse ;  /* 0x00000000040872ca */ /* 0x040fe200000e0000 */
[----:B------:R-:W-:Y:S01]  /*15e0*/  UMOV UR11, 0x40000040 ;  /* 0x40000040000b7882 */ /* 0x000fe20000000000 */
        /* <DEDUP_REMOVED lines=8> */
[----:B------:R-:W-:Y:S01]  /*1670*/  R2UR UR17, R5 ;  /* 0x00000000051172ca */ /* 0x000fe200000e0000 */
[----:B------:R-:W-:Y:S01]  /*1680*/  UIADD3 UR4, UR60, 0x24400, URZ ;  /* 0x000244003c047890 */ /* 0x000fe2000fffe03f */
[----:B------:R-:W-:Y:S01]  /*1690*/  R2UR UR6, R4 ;  /* 0x00000000040672ca */ /* 0x000fe200000e0000 */
[----:B------:R-:W-:Y:S01]  /*16a0*/  UMOV UR25, 0x40000040 ;  /* 0x4000004000197882 */ /* 0x000fe20000000000 */
[----:B------:R-:W-:Y:S01]  /*16b0*/  MOV R13, UR21 ;  /* 0x00000015000d7c02 */ /* 0x000fe20008000f00 */
[----:B------:R-:W-:Y:S01]  /*16c0*/  USHF.R.U32.HI UR4, URZ, 0x4, UR4 ;  /* 0x000000043f047899 */ /* 0x000fe20008011604 */
[----:B------:R-:W-:Y:S01]  /*16d0*/  LOP3.LUT R64, R64, 0xffffff80, RZ, 0xc0, !PT ;  /* 0xffffff8040407812 */ /* 0x000fe200078ec0ff */
[----:B------:R-:W-:Y:S01]  /*16e0*/  UMOV UR27, 0x40000040 ;  /* 0x40000040001b7882 */ /* 0x000fe20000000000 */
[----:B------:R-:W-:Y:S01]  /*16f0*/  UMOV UR29, 0x40000040 ;  /* 0x40000040001d7882 */ /* 0x000fe20000000000 */
[----:B------:R-:W-:Y:S01]  /*1700*/  ULOP3.LUT UR4, UR4, 0x3fff, URZ, 0xc0, !UPT ;  /* 0x00003fff04047892 */ /* 0x000fe2000f8ec03f */
[----:B------:R-:W-:Y:S01]  /*1710*/  IMAD.MOV.U32 R0, RZ, RZ, -0x2 ;  /* 0xfffffffeff007424 */ /* 0x000fe200078e00ff */
[----:B------:R-:W-:Y:S01]  /*1720*/  UMOV UR31, 0x40000040 ;  /* 0x40000040001f7882 */ /* 0x000fe20000000000 */
[----:B------:R-:W-:Y:S01]  /*1730*/  UMOV UR33, 0x40000040 ;  /* 0x4000004000217882 */ /* 0x000fe20000000000 */
[----:B------:R-:W-:Y:S01]  /*1740*/  ULOP3.LUT UR61, UR4, 0x10000, URZ, 0xfc, !UPT ;  /* 0x00010000043d7892 */ /* 0x000fe2000f8efc3f */
[----:B------:R-:W-:Y:S01]  /*1750*/  IMAD.IADD R64, R23, 0x1, -R64 ;  /* 0x0000000117407824 */ /* 0x000fe200078e0a40 */
[----:B------:R-:W-:Y:S01]  /*1760*/  UIADD3 UR5, UR6, 0x2, URZ ;  /* 0x0000000206057890 */ /* 0x000fe2000fffe03f */
[----:B------:R-:W-:Y:S01]  /*1770*/  P2R R20, PR, RZ, 0x1 ;  /* 0x00000001ff147803 */ /* 0x000fe20000000000 */
[----:B------:R-:W-:Y:S01]  /*1780*/  UIADD3 UR4, UR61, 0x80, URZ ;  /* 0x000000803d047890 */ /* 0x000fe2000fffe03f */
[----:B------:R-:W-:Y:S01]  /*1790*/  MOV R150, R151 ;  /* 0x0000009700967202 */ /* 0x000fe20000000f00 */
[----:B------:R-:W-:Y:S01]  /*17a0*/  UIADD3 UR7, UR6, 0x4, URZ ;  /* 0x0000000406077890 */ /* 0x000fe2000fffe03f */
[----:B0-----:R-:W-:Y:S01]  /*17b0*/  SHF.R.S32.HI R3, RZ, 0x1f, R64 ;  /* 0x0000001fff037819 */ /* 0x001fe20000011440 */
[----:B------:R-:W-:Y:S01]  /*17c0*/  UMOV UR10, UR61 ;  /* 0x0000003d000a7c82 */ /* 0x000fe20008000000 */
[----:B------:R-:W-:Y:S01]  /*17d0*/  UMOV UR20, UR5 ;  /* 0x0000000500147c82 */ /* 0x000fe20008000000 */
[----:B------:R-:W-:Y:S01]  /*17e0*/  HGMMA.64x16x16.F32.BF16 R56, gdesc[UR8], RZ, !UPT, gsb0 ;  /* 0x00200000083879f0 */ /* 0x000fe2000c0018ff */
[----:B------:R-:W-:Y:S01]  /*17f0*/  UMOV UR14, UR4 ;  /* 0x00000004000e7c82 */ /* 0x000fe20008000000 */
[----:B------:R-:W-:Y:S01]  /*1800*/  R2UR UR8, R4 ;  /* 0x00000000040872ca */ /* 0x000fe200000e0000 */
[----:B------:R-:W-:Y:S01]  /*1810*/  UIADD3 UR4, UR61, 0x100, URZ ;  /* 0x000001003d047890 */ /* 0x000fe2000fffe03f */
[----:B------:R-:W-:Y:S01]  /*1820*/  R2UR UR9, R5 ;  /* 0x00000000050972ca */ /* 0x000fe200000e0000 */
[----:B------:R-:W-:Y:S01]  /*1830*/  UMOV UR11, 0x40000040 ;  /* 0x40000040000b7882 */ /* 0x000fe20000000000 */
[----:B------:R-:W-:Y:S01]  /*1840*/  UMOV UR5, 0x40000040 ;  /* 0x4000004000057882 */ /* 0x000fe20000000000 */
[----:B------:R-:W-:Y:S01]  /*1850*/  IMAD.U32 R12, RZ, RZ, UR20 ;  /* 0x00000014ff0c7e24 */ /* 0x000fe2000f8e00ff */
[----:B------:R-:W-:Y:S01]  /*1860*/  UIADD3 UR22, UR61, 0x284, URZ ;  /* 0x000002843d167890 */ /* 0x000fe2000fffe03f */
[----:B------:R-:W-:Y:S01]  /*1870*/  LEA.HI R3, R3, R64, RZ, 0x2 ;  /* 0x0000004003037211 */ /* 0x000fe200078f10ff */
[----:B------:R-:W-:Y:S01]  /*1880*/  UMOV UR10, UR4 ;  /* 0x00000004000a7c82 */ /* 0x000fe20008000000 */
[----:B------:R-:W-:Y:S01]  /*1890*/  UIADD3 UR4, UR61, 0x180, URZ ;  /* 0x000001803d047890 */ /* 0x000fe2000fffe03f */
[--C-:B------:R-:W-:Y:S01]  /*18a0*/  IMAD.MOV.U32 R149, RZ, RZ, R151.reuse ;  /* 0x000000ffff957224 */ /* 0x100fe200078e0097 */
[----:B------:R-:W-:Y:S01]  /*18b0*/  UIADD3 UR24, UR6, 0x406, URZ ;  /* 0x0000040606187890 */ /* 0x000fe2000fffe03f */
[----:B------:R-:W-:Y:S01]  /*18c0*/  LOP3.LUT R3, R3, 0x7ffffffc, RZ, 0xc0, !PT ;  /* 0x7ffffffc03037812 */ /* 0x000fe200078ec0ff */
[----:B------:R-:W-:Y:S01]  /*18d0*/  UIADD3 UR26, UR61, 0x286, URZ ;  /* 0x000002863d1a7890 */ /* 0x000fe2000fffe03f */
[--C-:B------:R-:W-:Y:S01]  /*18e0*/  IMAD.MOV.U32 R148, RZ, RZ, R151.reuse ;  /* 0x000000ffff947224 */ /* 0x100fe200078e0097 */
[----:B------:R-:W-:Y:S01]  /*18f0*/  UIADD3 UR28, UR6, 0x800, URZ ;  /* 0x00000800061c7890 */ /* 0x000fe2000fffe03f */
[----:B------:R-:W-:Y:S01]  /*1900*/  IMAD.MOV.U32 R147, RZ, RZ, R151 ;  /* 0x000000ffff937224 */ /* 0x000fe200078e0097 */
[----:B------:R-:W-:Y:S01]  /*1910*/  UIADD3 UR30, UR61, 0x500, URZ ;  /* 0x000005003d1e7890 */ /* 0x000fe2000fffe03f */
[----:B------:R-:W-:Y:S01]  /*1920*/  IMAD.IADD R3, R64, 0x1, -R3 ;  /* 0x0000000140037824 */ /* 0x000fe200078e0a03 */
[----:B------:R-:W-:Y:S01]  /*1930*/  UIADD3 UR32, UR6, 0x802, URZ ;  /* 0x0000080206207890 */ /* 0x000fe2000fffe03f */
[--C-:B------:R-:W-:Y:S01]  /*1940*/  IMAD.MOV.U32 R146, RZ, RZ, R151.reuse ;  /* 0x000000ffff927224 */ /* 0x100fe200078e0097 */
[----:B------:R-:W-:Y:S01]  /*1950*/  UIADD3 UR34, UR61, 0x502, URZ ;  /* 0x000005023d227890 */ /* 0x000fe2000fffe03f */
[----:B------:R-:W-:Y:S01]  /*1960*/  IMAD R0, R3, R0, 0x50 ;  /* 0x0000005003007424 */ /* 0x000fe200078e0200 */
[----:B------:R-:W-:Y:S01]  /*1970*/  UMOV UR35, 0x40000040 ;  /* 0x4000004000237882 */ /* 0x000fe20000000000 */
[----:B------:R-:W-:Y:S01]  /*1980*/  UIADD3 UR36, UR6, 0x804, URZ ;  /* 0x0000080406247890 */ /* 0x000fe2000fffe03f */
[----:B------:R-:W-:Y:S01]  /*1990*/  IMAD.MOV.U32 R145, RZ, RZ, R151 ;  /* 0x000000ffff917224 */ /* 0x000fe200078e0097 */
[----:B------:R-:W-:Y:S01]  /*19a0*/  UIADD3 UR38, UR61, 0x504, URZ ;  /* 0x000005043d267890 */ /* 0x000fe2000fffe03f */
[----:B------:R-:W-:Y:S01]  /*19b0*/  IMAD.IADD R19, R19, 0x1, R0 ;  /* 0x0000000113137824 */ /* 0x000fe200078e0200 */
[----:B------:R-:W-:Y:S01]  /*19c0*/  UMOV UR37, 0x40000040 ;  /* 0x4000004000257882 */ /* 0x000fe20000000000 */
[----:B------:R-:W-:Y:S01]  /*19d0*/  UMOV UR39, 0x40000040 ;  /* 0x4000004000277882 */ /* 0x000fe20000000000 */
[----:B------:R-:W-:Y:S01]  /*19e0*/  UIADD3 UR40, UR6, 0x806, URZ ;  /* 0x0000080606287890 */ /* 0x000fe2000fffe03f */
[----:B------:R-:W-:Y:S01]  /*19f0*/  IMAD R19, R22, -0x50, R19 ;  /* 0xffffffb016137824 */ /* 0x000fe200078e0213 */
[----:B------:R-:W-:Y:S01]  /*1a00*/  UIADD3 UR42, UR61, 0x506, URZ ;  /* 0x000005063d2a7890 */ /* 0x000fe2000fffe03f */
[----:B------:R-:W-:Y:S01]  /*1a10*/  IMAD.MOV.U32 R144, RZ, RZ, R151 ;  /* 0x000000ffff907224 */ /* 0x000fe200078e0097 */
[----:B------:R-:W-:Y:S01]  /*1a20*/  UMOV UR41, 0x40000040 ;  /* 0x4000004000297882 */ /* 0x000fe20000000000 */
[----:B------:R-:W-:Y:S01]  /*1a30*/  UMOV UR43, 0x40000040 ;  /* 0x40000040002b7882 */ /* 0x000fe20000000000 */
[----:B------:R-:W-:Y:S01]  /*1a40*/  UIADD3 UR44, UR6, 0xc00, URZ ;  /* 0x00000c00062c7890 */ /* 0x000fe2000fffe03f */
[C---:B------:R-:W-:Y:S01]  /*1a50*/  ISETP.GT.AND P6, PT, R19.reuse, RZ, PT ;  /* 0x000000ff1300720c */ /* 0x040fe20003fc4270 */
[----:B------:R-:W-:Y:S01]  /*1a60*/  UIADD3 UR46, UR61, 0x780, URZ ;  /* 0x000007803d2e7890 */ /* 0x000fe2000fffe03f */
[C---:B------:R-:W-:Y:S01]  /*1a70*/  ISETP.GT.AND P5, PT, R19.reuse, 0x1, PT ;  /* 0x000000011300780c */ /* 0x040fe20003fa4270 */
[----:B------:R-:W-:Y:S01]  /*1a80*/  UMOV UR45, 0x40000040 ;  /* 0x40000040002d7882 */ /* 0x000fe20000000000 */
[----:B------:R-:W-:Y:S01]  /*1a90*/  UMOV UR47, 0x40000040 ;  /* 0x40000040002f7882 */ /* 0x000fe20000000000 */
[----:B------:R-:W-:Y:S01]  /*1aa0*/  UIADD3 UR48, UR6, 0xc02, URZ ;  /* 0x00000c0206307890 */ /* 0x000fe2000fffe03f */
[C---:B------:R-:W-:Y:S01]  /*1ab0*/  ISETP.GT.AND P4, PT, R19.reuse, 0x8, PT ;  /* 0x000000081300780c */ /* 0x040fe20003f84270 */
[----:B------:R-:W-:Y:S01]  /*1ac0*/  UIADD3 UR50, UR61, 0x782, URZ ;  /* 0x000007823d327890 */ /* 0x000fe2000fffe03f */
[C---:B------:R-:W-:Y:S01]  /*1ad0*/  ISETP.GT.AND P3, PT, R19.reuse, 0x9, PT ;  /* 0x000000091300780c */ /* 0x040fe20003f64270 */
[----:B------:R-:W-:Y:S01]  /*1ae0*/  UMOV UR49, 0x40000040 ;  /* 0x4000004000317882 */ /* 0x000fe20000000000 */
[----:B------:R-:W-:Y:S01]  /*1af0*/  UMOV UR51, 0x40000040 ;  /* 0x4000004000337882 */ /* 0x000fe20000000000 */
[----:B------:R-:W-:Y:S01]  /*1b00*/  UIADD3 UR52, UR6, 0xc04, URZ ;  /* 0x00000c0406347890 */ /* 0x000fe2000fffe03f */
[----:B------:R-:W-:Y:S01]  /*1b10*/  ISETP.GT.AND P2, PT, R19, 0x10, PT ;  /* 0x000000101300780c */ /* 0x000fe20003f44270 */
[----:B------:R-:W-:-:S02]  /*1b20*/  WARPGROUP.DEPBAR.LE gsb0, 0x0 ;  /* 0x00008000000079c5 */ /* 0x000fc40000010000 */
[----:B------:R-:W-:Y:S01]  /*1b30*/  WARPGROUP.ARRIVE ;  /* 0x00000000000079c5 */ /* 0x000fe20000000000 */
[----:B------:R-:W-:Y:S01]  /*1b40*/  UIADD3 UR54, UR61, 0x784, URZ ;  /* 0x000007843d367890 */ /* 0x000fe2000fffe03f */
[-C--:B------:R-:W-:Y:S01]  /*1b50*/  MOV R143, R151.reuse ;  /* 0x00000097008f7202 */ /* 0x080fe20000000f00 */
[----:B------:R-:W-:Y:S01]  /*1b60*/  UMOV UR53, 0x40000040 ;  /* 0x4000004000357882 */ /* 0x000fe20000000000 */
[----:B------:R-:W-:Y:S01]  /*1b70*/  UMOV UR55, 0x40000040 ;  /* 0x4000004000377882 */ /* 0x000fe20000000000 */
[----:B------:R-:W-:Y:S01]  /*1b80*/  UIADD3 UR58, UR61, 0x786, URZ ;  /* 0x000007863d3a7890 */ /* 0x000fe2000fffe03f */
[----:B------:R-:W-:Y:S01]  /*1b90*/  HGMMA.64x16x16.F32.BF16 R48, gdesc[UR12], RZ, !UPT, gsb0 ;  /* 0x002000000c3079f0 */ /* 0x000fe2000c0018ff */
[----:B------:R-:W-:Y:S01]  /*1ba0*/  R2UR UR12, R4 ;  /* 0x00000000040c72ca */ /* 0x000fe200000e0000 */
[----:B------:R-:W-:Y:S01]  /*1bb0*/  UMOV UR14, UR4 ;  /* 0x00000004000e7c82 */ /* 0x000fe20008000000 */
[----:B------:R-:W-:Y:S01]  /*1bc0*/  R2UR UR13, R5 ;  /* 0x00000000050d72ca */ /* 0x000fe200000e0000 */
[----:B------:R-:W-:Y:S01]  /*1bd0*/  UMOV UR15, 0x40000040 ;  /* 0x40000040000f7882 */ /* 0x000fe20000000000 */
[----:B------:R-:W-:Y:S01]  /*1be0*/  UIADD3 UR4, UR61, 0x202, URZ ;  /* 0x000002023d047890 */ /* 0x000fe2000fffe03f */
[--C-:B------:R-:W-:Y:S01]  /*1bf0*/  IMAD.MOV.U32 R142, RZ, RZ, R151.reuse ;  /* 0x000000ffff8e7224 */ /* 0x100fe200078e0097 */
[----:B------:R-:W-:Y:S01]  /*1c00*/  UMOV UR59, 0x40000040 ;  /* 0x40000040003b7882 */ /* 0x000fe20000000000 */
[--C-:B------:R-:W-:Y:S01]  /*1c10*/  IMAD.MOV.U32 R141, RZ, RZ, R151.reuse ;  /* 0x000000ffff8d7224 */ /* 0x100fe200078e0097 */
[-C--:B------:R-:W-:Y:S01]  /*1c20*/  MOV R136, R151.reuse ;  /* 0x0000009700887202 */ /* 0x080fe20000000f00 */
        /* <DEDUP_REMOVED lines=15> */
[----:B------:R-:W-:Y:S01]  /*1d20*/  MOV R66, R151 ;  /* 0x0000009700427202 */ /* 0x000fe20000000f00 */
[----:B------:R-:W-:-:S02]  /*1d30*/  IMAD.MOV.U32 R131, RZ, RZ, R151 ;  /* 0x000000ffff837224 */ /* 0x000fc400078e0097 */
[--C-:B------:R-:W-:Y:S02]  /*1d40*/  IMAD.MOV.U32 R130, RZ, RZ, R151.reuse ;  /* 0x000000ffff827224 */ /* 0x100fe400078e0097 */
[--C-:B------:R-:W-:Y:S02]  /*1d50*/  IMAD.MOV.U32 R128, RZ, RZ, R151.reuse ;  /* 0x000000ffff807224 */ /* 0x100fe400078e0097 */
[--C-:B------:R-:W-:Y:S02]  /*1d60*/  IMAD.MOV.U32 R127, RZ, RZ, R151.reuse ;  /* 0x000000ffff7f7224 */ /* 0x100fe400078e0097 */
[--C-:B------:R-:W-:Y:S02]  /*1d70*/  IMAD.MOV.U32 R126, RZ, RZ, R151.reuse ;  /* 0x000000ffff7e7224 */ /* 0x100fe400078e0097 */
[--C-:B------:R-:W-:Y:S02]  /*1d80*/  IMAD.MOV.U32 R125, RZ, RZ, R151.reuse ;  /* 0x000000ffff7d7224 */ /* 0x100fe400078e0097 */
[----:B------:R-:W-:-:S02]  /*1d90*/  IMAD.MOV.U32 R124, RZ, RZ, R151 ;  /* 0x000000ffff7c7224 */ /* 0x000fc400078e0097 */
[--C-:B------:R-:W-:Y:S02]  /*1da0*/  IMAD.MOV.U32 R123, RZ, RZ, R151.reuse ;  /* 0x000000ffff7b7224 */ /* 0x100fe400078e0097 */
[--C-:B------:R-:W-:Y:S02]  /*1db0*/  IMAD.MOV.U32 R121, RZ, RZ, R151.reuse ;  /* 0x000000ffff797224 */ /* 0x100fe400078e0097 */
[--C-:B------:R-:W-:Y:S02]  /*1dc0*/  IMAD.MOV.U32 R120, RZ, RZ, R151.reuse ;  /* 0x000000ffff787224 */ /* 0x100fe400078e0097 */
[--C-:B------:R-:W-:Y:S02]  /*1dd0*/  IMAD.MOV.U32 R119, RZ, RZ, R151.reuse ;  /* 0x000000ffff777224 */ /* 0x100fe400078e0097 */
[--C-:B------:R-:W-:Y:S02]  /*1de0*/  IMAD.MOV.U32 R118, RZ, RZ, R151.reuse ;  /* 0x000000ffff767224 */ /* 0x100fe400078e0097 */
[----:B------:R-:W-:Y:S01]  /*1df0*/  IMAD.MOV.U32 R117, RZ, RZ, R151 ;  /* 0x000000ffff757224 */ /* 0x000fe200078e0097 */
[----:B------:R-:W-:-:S02]  /*1e00*/  WARPGROUP.DEPBAR.LE gsb0, 0x0 ;  /* 0x00008000000079c5 */ /* 0x000fc40000010000 */
[----:B------:R-:W-:Y:S01]  /*1e10*/  WARPGROUP.ARRIVE ;  /* 0x00000000000079c5 */ /* 0x000fe20000000000 */
[--C-:B------:R-:W-:Y:S02]  /*1e20*/  IMAD.MOV.U32 R116, RZ, RZ, R151.reuse ;  /* 0x000000ffff747224 */ /* 0x100fe400078e0097 */
[--C-:B------:R-:W-:Y:S02]  /*1e30*/  IMAD.MOV.U32 R114, RZ, RZ, R151.reuse ;  /* 0x000000ffff727224 */ /* 0x100fe400078e0097 */
[--C-:B------:R-:W-:Y:S01]  /*1e40*/  IMAD.MOV.U32 R113, RZ, RZ, R151.reuse ;  /* 0x000000ffff717224 */ /* 0x100fe200078e0097 */
[----:B------:R-:W-:Y:S01]  /*1e50*/  HGMMA.64x16x16.F32.BF16 R40, gdesc[UR8], RZ, !UPT, gsb0 ;  /* 0x00200000082879f0 */ /* 0x000fe2000c0018ff */
[----:B------:R-:W-:Y:S01]  /*1e60*/  UIADD3 UR8, UR61, 0x200, URZ ;  /* 0x000002003d087890 */ /* 0x000fe2000fffe03f */
[--C-:B------:R-:W-:Y:S01]  /*1e70*/  IMAD.MOV.U32 R112, RZ, RZ, R151.reuse ;  /* 0x000000ffff707224 */ /* 0x100fe200078e0097 */
[----:B------:R-:W-:Y:S01]  /*1e80*/  UIADD3 UR10, UR61, 0x2, URZ ;  /* 0x000000023d0a7890 */ /* 0x000fe2000fffe03f */
[--C-:B------:R-:W-:Y:S01]  /*1e90*/  IMAD.MOV.U32 R111, RZ, RZ, R151.reuse ;  /* 0x000000ffff6f7224 */ /* 0x100fe200078e0097 */
[----:B------:R-:W-:Y:S01]  /*1ea0*/  UMOV UR9, UR21 ;  /* 0x0000001500097c82 */ /* 0x000fe20008000000 */
[----:B------:R-:W-:Y:S01]  /*1eb0*/  UMOV UR11, 0x40000040 ;  /* 0x40000040000b7882 */ /* 0x000fe20000000000 */
[--C-:B------:R-:W-:Y:S01]  /*1ec0*/  IMAD.MOV.U32 R110, RZ, RZ, R151.reuse ;  /* 0x000000ffff6e7224 */ /* 0x100fe200078e0097 */
[----:B------:R-:W-:Y:S01]  /*1ed0*/  UMOV UR18, UR8 ;  /* 0x0000000800127c82 */ /* 0x000fe20008000000 */
[----:B------:R-:W-:Y:S01]  /*1ee0*/  UMOV UR8, UR20 ;  /* 0x0000001400087c82 */ /* 0x000fe20008000000 */
        /* <DEDUP_REMOVED lines=20> */
[--C-:B------:R-:W-:Y:S01]  /*2030*/  IMAD.MOV.U32 R82, RZ, RZ, R151.reuse ;  /* 0x000000ffff527224 */ /* 0x100fe200078e0097 */
[----:B------:R-:W-:Y:S02]  /*2040*/  WARPGROUP.DEPBAR.LE gsb0, 0x0 ;  /* 0x00008000000079c5 */ /* 0x000fe40000010000 */
        /* <DEDUP_REMOVED lines=9> */
[----:B------:R-:W-:Y:S01]  /*20e0*/  UIADD3 UR14, UR61, 0x280, URZ ;  /* 0x000002803d0e7890 */ /* 0x000fe2000fffe03f */
[--C-:B------:R-:W-:Y:S01]  /*20f0*/  IMAD.MOV.U32 R68, RZ, RZ, R151.reuse ;  /* 0x000000ffff447224 */ /* 0x100fe200078e0097 */
[----:B------:R-:W-:Y:S01]  /*2100*/  UMOV UR15, 0x40000040 ;  /* 0x40000040000f7882 */ /* 0x000fe20000000000 */
[----:B------:R-:W-:Y:S01]  /*2110*/  IMAD.MOV.U32 R64, RZ, RZ, R151 ;  /* 0x000000ffff407224 */ /* 0x000fe200078e0097 */
[----:B------:R-:W-:-:S02]  /*2120*/  WARPGROUP.DEPBAR.LE gsb0, 0x0 ;  /* 0x00008000000079c5 */ /* 0x000fc40000010000 */
[----:B------:R-:W-:-:S06]  /*2130*/  WARPGROUP.ARRIVE ;  /* 0x00000000000079c5 */ /* 0x000fcc0000000000 */
[----:B------:R-:W-:Y:S01]  /*2140*/  HGMMA.64x16x16.F32.BF16 R24, gdesc[UR16], RZ, !UPT, gsb0 ;  /* 0x00200000101879f0 */ /* 0x000fe2000c0018ff */
[----:B------:R-:W-:Y:S02]  /*2150*/  UIADD3 UR16, UR6, 0x402, URZ ;  /* 0x0000040206107890 */ /* 0x000fe4000fffe03f */
[----:B------:R-:W-:Y:S01]  /*2160*/  UIADD3 UR18, UR61, 0x282, URZ ;  /* 0x000002823d127890 */ /* 0x000fe2000fffe03f */
[----:B------:R-:W-:Y:S01]  /*2170*/  UMOV UR17, 0x40000040 ;  /* 0x4000004000117882 */ /* 0x000fe20000000000 */
[----:B------:R-:W-:Y:S01]  /*2180*/  UMOV UR19, 0x40000040 ;  /* 0x4000004000137882 */ /* 0x000fe20000000000 */
[----:B------:R-:W-:Y:S02]  /*2190*/  WARPGROUP.DEPBAR.LE gsb0, 0x0 ;  /* 0x00008000000079c5 */ /* 0x000fe40000010000 */
[----:B------:R-:W-:-:S06]  /*21a0*/  WARPGROUP.ARRIVE ;  /* 0x00000000000079c5 */ /* 0x000fcc0000000000 */
[----:B------:R-:W-:Y:S01]  /*21b0*/  HGMMA.64x16x16.F32.BF16 R56, gdesc[UR8], R56, gsb0 ;  /* 0x00200000083879f0 */ /* 0x000fe20008001838 */
[----:B------:R-:W-:Y:S01]  /*21c0*/  UIADD3 UR10, UR61, 0x82, URZ ;  /* 0x000000823d0a7890 */ /* 0x000fe2000fffe03f */
[----:B------:R-:W-:Y:S01]  /*21d0*/  UMOV UR8, UR20 ;  /* 0x0000001400087c82 */ /* 0x000fe20008000000 */
[----:B------:R-:W-:Y:S01]  /*21e0*/  UMOV UR9, UR21 ;  /* 0x0000001500097c82 */ /* 0x000fe20008000000 */
        /* <DEDUP_REMOVED lines=18> */
[----:B------:R-:W-:Y:S01]  /*2310*/  UMOV UR8, UR20 ;  /* 0x0000001400087c82 */ /* 0x000fe20008000000 */
[----:B------:R-:W-:Y:S01]  /*2320*/  UMOV UR9, UR21 ;  /* 0x0000001500097c82 */ /* 0x000fe20008000000 */
[----:B------:R-:W-:Y:S01]  /*2330*/  UMOV UR10, UR4 ;  /* 0x00000004000a7c82 */ /* 0x000fe20008000000 */
[----:B------:R-:W-:Y:S01]  /*2340*/  UMOV UR11, 0x40000040 ;  /* 0x40000040000b7882 */ /* 0x000fe20000000000 */
[----:B------:R-:W-:Y:S01]  /*2350*/  UMOV UR4, UR7 ;  /* 0x0000000700047c82 */ /* 0x000fe20008000000 */
[----:B------:R-:W-:Y:S02]  /*2360*/  UIADD3 UR7, UR61, 0x204, URZ ;  /* 0x000002043d077890 */ /* 0x000fe4000fffe03f */
[----:B------:R-:W-:Y:S01]  /*2370*/  UIADD3 UR20, UR6, 0x404, URZ ;  /* 0x0000040406147890 */ /* 0x000fe2000fffe03f */
[----:B------:R-:W-:Y:S01]  /*2380*/  UMOV UR21, 0x40000040 ;  /* 0x4000004000157882 */ /* 0x000fe20000000000 */
[----:B------:R-:W-:-:S02]  /*2390*/  WARPGROUP.DEPBAR.LE gsb0, 0x0 ;  /* 0x00008000000079c5 */ /* 0x000fc40000010000 */
[----:B------:R-:W-:-:S06]  /*23a0*/  WARPGROUP.ARRIVE ;  /* 0x00000000000079c5 */ /* 0x000fcc0000000000 */
[----:B------:R-:W-:Y:S01]  /*23b0*/  HGMMA.64x16x16.F32.BF16 R24, gdesc[UR8], R24, gsb0 ;  /* 0x00200000081879f0 */ /* 0x000fe20008001818 */
[----:B------:R-:W-:Y:S01]  /*23c0*/  UMOV UR8, UR4 ;  /* 0x0000000400087c82 */ /* 0x000fe20008000000 */
[----:B------:R-:W-:Y:S01]  /*23d0*/  UMOV UR9, UR5 ;  /* 0x0000000500097c82 */ /* 0x000fe20008000000 */
[----:B------:R-:W-:Y:S01]  /*23e0*/  UMOV UR10, UR12 ;  /* 0x0000000c000a7c82 */ /* 0x000fe20008000000 */
[----:B------:R-:W-:Y:S01]  /*23f0*/  UMOV UR11, 0x40000040 ;  /* 0x40000040000b7882 */ /* 0x000fe20000000000 */
[----:B------:R-:W-:Y:S01]  /*2400*/  UIADD3 UR12, UR6, 0x6, URZ ;  /* 0x00000006060c7890 */ /* 0x000fe2000fffe03f */
        /* <DEDUP_REMOVED lines=32> */
[----:B------:R-:W-:Y:S01]  /*2610*/  UMOV UR8, UR12 ;  /* 0x0000000c00087c82 */ /* 0x000fe20008000000 */
[----:B------:R-:W-:Y:S01]  /*2620*/  UMOV UR9, 0x40000040 ;  /* 0x4000004000097882 */ /* 0x000fe20000000000 */
[----:B------:R-:W-:Y:S01]  /*2630*/  UMOV UR10, UR13 ;  /* 0x0000000d000a7c82 */ /* 0x000fe20008000000 */
[----:B------:R-:W-:Y:S01]  /*2640*/  UMOV UR11, 0x40000040 ;  /* 0x40000040000b7882 */ /* 0x000fe20000000000 */
[----:B------:R-:W-:Y:S01]  /*2650*/  UIADD3 UR12, UR6, 0x400, URZ ;  /* 0x00000400060c7890 */ /* 0x000fe2000fffe03f */
[----:B------:R-:W-:Y:S01]  /*2660*/  UMOV UR13, 0x40000040 ;  /* 0x40000040000d7882 */ /* 0x000fe20000000000 */
[----:B------:R-:W-:Y:S02]  /*2670*/  WARPGROUP.DEPBAR.LE gsb0, 0x0 ;  /* 0x00008000000079c5 */ /* 0x000fe40000010000 */
[----:B------:R-:W-:-:S06]  /*2680*/  WARPGROUP.ARRIVE ;  /* 0x00000000000079c5 */ /* 0x000fcc0000000000 */
[----:B------:R-:W-:Y:S01]  /*2690*/  HGMMA.64x16x16.F32.BF16 R56, gdesc[UR8], R56, gsb0 ;  /* 0x00200000083879f0 */ /* 0x000fe20008001838 */
        /* <DEDUP_REMOVED lines=15> */
[----:B------:R-:W-:Y:S01]  /*2790*/  UMOV UR10, UR7 ;  /* 0x00000007000a7c82 */ /* 0x000fe20008000000 */
[----:B------:R-:W-:Y:S01]  /*27a0*/  UMOV UR11, 0x40000040 ;  /* 0x40000040000b7882 */ /* 0x000fe20000000000 */
[----:B------:R-:W-:Y:S01]  /*27b0*/  UIADD3 UR7, UR61, 0x480, URZ ;  /* 0x000004803d077890 */ /* 0x000fe2000fffe03f */
[----:B------:R-:W-:Y:S02]  /*27c0*/  WARPGROUP.DEPBAR.LE gsb0, 0x0 ;  /* 0x00008000000079c5 */ /* 0x000fe40000010000 */
[----:B------:R-:W-:-:S06]  /*27d0*/  WARPGROUP.ARRIVE ;  /* 0x00000000000079c5 */ /* 0x000fcc0000000000 */
[----:B------:R-:W-:Y:S01]  /*27e0*/  HGMMA.64x16x16.F32.BF16 R24, gdesc[UR8], R24, gsb0 ;  /* 0x00200000081879f0 */ /* 0x000fe20008001818 */
[----:B------:R-:W-:Y:S02]  /*27f0*/  UMOV UR11, 0x40000040 ;  /* 0x40000040000b7882 */ /* 0x000fe40000000000 */
[----:B------:R-:W-:Y:S01]  /*2800*/  UMOV UR57, UR11 ;  /* 0x0000000b00397c82 */ /* 0x000fe20008000000 */
[----:B------:R-:W-:Y:S01]  /*2810*/  IMAD.U32 R11, RZ, RZ, UR11 ;  /* 0x0000000bff0b7e24 */ /* 0x000fe2000f8e00ff */
        /* <DEDUP_REMOVED lines=23> */
[----:B------:R-:W-:Y:S03]  /*2990*/  HGMMA.64x16x16.F32.BF16 R24, gdesc[UR12], R24, gsb0 ;  /* 0x002000000c1879f0 */ /* 0x000fe60008001818 */
        /* <DEDUP_REMOVED lines=212> */
[----:B------:R-:W-:Y:S02]  /*36e0*/  UIADD3 UR7, UR6, 0xc06, URZ ;  /* 0x00000c0606077890 */ /* 0x000fe4000fffe03f */
[----:B------:R-:W-:-:S05]  /*36f0*/  UIADD3 UR6, UR61, 0x984, URZ ;  /* 0x000009843d067890 */ /* 0x000fca000fffe03f */
[----:B------:R-:W-:Y:S02]  /*3700*/  UMOV UR10, UR7 ;  /* 0x00000007000a7c82 */ /* 0x000fe40008000000 */
[----:B------:R-:W-:Y:S01]  /*3710*/  UMOV UR56, UR10 ;  /* 0x0000000a00387c82 */ /* 0x000fe20008000000 */
[----:B------:R-:W-:Y:S01]  /*3720*/  IMAD.U32 R10, RZ, RZ, UR10 ;  /* 0x0000000aff0a7e24 */ /* 0x000fe2000f8e00ff */
        /* <DEDUP_REMOVED lines=23> */
[----:B------:R-:W-:Y:S02]  /*38a0*/  ULDC UR6, c[0x0][0x988] ;  /* 0x0002620000067ab9 */ /* 0x000fe40000000800 */
[----:B-1----:R-:W-:Y:S01]  /*38b0*/  MOV R2, UR6 ;  /* 0x0000000600027c02 */ /* 0x002fe20008000f00 */
[----:B------:R-:W-:Y:S02]  /*38c0*/  WARPGROUP.DEPBAR.LE gsb0, 0x0 ;  /* 0x00008000000079c5 */ /* 0x000fe40000010000 */
[----:B------:R-:W-:-:S06]  /*38d0*/  WARPGROUP.ARRIVE ;  /* 0x00000000000079c5 */ /* 0x000fcc0000000000 */
[----:B------:R-:W-:Y:S03]  /*38e0*/  HGMMA.64x16x16.F32.BF16 R24, gdesc[UR52], R24, gsb0 ;  /* 0x00200000341879f0 */ /* 0x000fe60008001818 */
        /* <DEDUP_REMOVED lines=8> */
[----:B------:R-:W-:Y:S01]  /*3970*/  WARPGROUP.ARRIVE ;  /* 0x00000000000079c5 */ /* 0x000fe20000000000 */
[----:B------:R-:W-:Y:S01]  /*3980*/  FSEL R7, R58, -INF , P6 ;  /* 0xff8000003a077808 */ /* 0x000fe20003000000 */
[----:B------:R-:W-:Y:S01]  /*3990*/  IMAD.MOV.U32 R58, RZ, RZ, R151 ;  /* 0x000000ffff3a7224 */ /* 0x000fe200078e0097 */
[----:B------:R-:W-:-:S02]  /*39a0*/  FSEL R59, R59, -INF , P5 ;  /* 0xff8000003b3b7808 */ /* 0x000fc40002800000 */
[----:B------:R-:W-:Y:S01]  /*39b0*/  FSEL R21, R62, -INF , P4 ;  /* 0xff8000003e157808 */ /* 0x000fe20002000000 */
[----:B------:R-:W-:Y:S01]  /*39c0*/  HGMMA.64x16x16.F32.BF16 R48, gdesc[UR56], R48, gsb0 ;  /* 0x00200000383079f0 */ /* 0x000fe20008001830 */
[----:B------:R-:W-:Y:S01]  /*39d0*/  UIADD3 UR58, UR61, 0x886, URZ ;  /* 0x000008863d3a7890 */ /* 0x000fe2000fffe03f */
[----:B------:R-:W-:Y:S01]  /*39e0*/  FMNMX.FTZ R0, R7, R59, !PT ;  /* 0x0000003b07007209 */ /* 0x000fe20007810000 */
[----:B------:R-:W-:Y:S01]  /*39f0*/  UMOV UR56, UR10 ;  /* 0x0000000a00387c82 */ /* 0x000fe20008000000 */
[----:B------:R-:W-:Y:S01]  /*3a00*/  UMOV UR57, UR11 ;  /* 0x0000000b00397c82 */ /* 0x000fe20008000000 */
[----:B------:R-:W-:Y:S01]  /*3a10*/  UMOV UR59, 0x40000040 ;  /* 0x40000040003b7882 */ /* 0x000fe20000000000 */
[----:B------:R-:W-:Y:S01]  /*3a20*/  FSEL R63, R63, -INF , P3 ;  /* 0xff8000003f3f7808 */ /* 0x000fe20001800000 */
[--C-:B------:R-:W-:Y:S01]  /*3a30*/  IMAD.MOV.U32 R62, RZ, RZ, R151.reuse ;  /* 0x000000ffff3e7224 */ /* 0x100fe200078e0097 */
[----:B------:R-:W-:Y:S02]  /*3a40*/  FMNMX.FTZ R0, R21, R0, !PT ;  /* 0x0000000015007209 */ /* 0x000fe40007810000 */
[----:B------:R-:W-:Y:S01]  /*3a50*/  FSEL R3, R56, -INF , P6 ;  /* 0xff80000038037808 */ /* 0x000fe20003000000 */
[----:B------:R-:W-:Y:S01]  /*3a60*/  IMAD.MOV.U32 R56, RZ, RZ, R151 ;  /* 0x000000ffff387224 */ /* 0x000fe200078e0097 */
[----:B------:R-:W-:-:S02]  /*3a70*/  ISETP.GT.AND P6, PT, R19, 0x11, PT ;  /* 0x000000111300780c */ /* 0x000fc40003fc4270 */
[----:B------:R-:W-:Y:S02]  /*3a80*/  FMNMX.FTZ R0, R63, R0, !PT ;  /* 0x000000003f007209 */ /* 0x000fe40007810000 */
[----:B------:R-:W-:Y:S02]  /*3a90*/  FSEL R57, R57, -INF , P5 ;  /* 0xff80000039397808 */ /* 0x000fe40002800000 */
[C---:B------:R-:W-:Y:S02]  /*3aa0*/  ISETP.GT.AND P5, PT, R19.reuse, 0x18, PT ;  /* 0x000000181300780c */ /* 0x040fe40003fa4270 */
[----:B------:R-:W-:Y:S01]  /*3ab0*/  FSEL R15, R60, -INF , P4 ;  /* 0xff8000003c0f7808 */ /* 0x000fe20002000000 */
[----:B------:R-:W-:Y:S01]  /*3ac0*/  IMAD.MOV.U32 R60, RZ, RZ, R151 ;  /* 0x000000ffff3c7224 */ /* 0x000fe200078e0097 */
[----:B------:R-:W-:Y:S02]  /*3ad0*/  ISETP.GT.AND P4, PT, R19, 0x19, PT ;  /* 0x000000191300780c */ /* 0x000fe40003f84270 */
[----:B------:R-:W-:-:S02]  /*3ae0*/  FSEL R61, R61, -INF , P3 ;  /* 0xff8000003d3d7808 */ /* 0x000fc40001800000 */
[----:B------:R-:W-:Y:S01]  /*3af0*/  ISETP.GT.AND P3, PT, R19, 0x20, PT ;  /* 0x000000201300780c */ /* 0x000fe20003f64270 */
[----:B------:R-:W-:Y:S02]  /*3b00*/  WARPGROUP.DEPBAR.LE gsb0, 0x0 ;  /* 0x00008000000079c5 */ /* 0x000fe40000010000 */
[----:B------:R-:W-:Y:S01]  /*3b10*/  WARPGROUP.ARRIVE ;  /* 0x00000000000079c5 */ /* 0x000fe20000000000 */
[----:B------:R-:W-:Y:S01]  /*3b20*/  FSEL R65, R50, -INF , P2 ;  /* 0xff80000032417808 */ /* 0x000fe20001000000 */
[--C-:B------:R-:W-:Y:S01]  /*3b30*/  IMAD.MOV.U32 R50, RZ, RZ, R151.reuse ;  /* 0x000000ffff327224 */ /* 0x100fe200078e0097 */
[----:B------:R-:W-:Y:S02]  /*3b40*/  FSEL R51, R51, -INF , P6 ;  /* 0xff80000033337808 */ /* 0x000fe40003000000 */
[----:B------:R-:W-:Y:S01]  /*3b50*/  FMNMX.FTZ R0, R65, R0, !PT ;  /* 0x0000000041007209 */ /* 0x000fe20007810000 */
[----:B------:R-:W-:Y:S01]  /*3b60*/  HGMMA.64x16x16.F32.BF16 R40, gdesc[UR56], R40, gsb0 ;  /* 0x00200000382879f0 */ /* 0x000fe20008001828 */
[----:B------:R-:W-:Y:S01]  /*3b70*/  UIADD3 UR58, UR61, 0x906, URZ ;  /* 0x000009063d3a7890 */ /* 0x000fe2000fffe03f */
[----:B------:R-:W-:Y:S01]  /*3b80*/  FSEL R67, R54, -INF , P5 ;  /* 0xff80000036437808 */ /* 0x000fe20002800000 */
[----:B------:R-:W-:Y:S01]  /*3b90*/  UMOV UR56, UR10 ;  /* 0x0000000a00387c82 */ /* 0x000fe20008000000 */
[----:B------:R-:W-:Y:S01]  /*3ba0*/  UMOV UR57, UR11 ;  /* 0x0000000b00397c82 */ /* 0x000fe20008000000 */
[----:B------:R-:W-:Y:S01]  /*3bb0*/  UMOV UR59, 0x40000040 ;  /* 0x40000040003b7882 */ /* 0x000fe20000000000 */
[----:B------:R-:W-:Y:S01]  /*3bc0*/  FMNMX.FTZ R0, R51, R0, !PT ;  /* 0x0000000033007209 */ /* 0x000fe20007810000 */
[----:B------:R-:W-:Y:S01]  /*3bd0*/  IMAD.MOV.U32 R54, RZ, RZ, R151 ;  /* 0x000000ffff367224 */ /* 0x000fe200078e0097 */
[----:B------:R-:W-:-:S02]  /*3be0*/  FSEL R55, R55, -INF , P4 ;  /* 0xff80000037377808 */ /* 0x000fc40002000000 */
[----:B------:R-:W-:Y:S02]  /*3bf0*/  FMNMX.FTZ R0, R67, R0, !PT ;  /* 0x0000000043007209 */ /* 0x000fe40007810000 */
[----:B------:R-:W-:Y:S01]  /*3c00*/  FSEL R23, R48, -INF , P2 ;  /* 0xff80000030177808 */ /* 0x000fe20001000000 */
[----:B------:R-:W-:Y:S01]  /*3c10*/  IMAD.MOV.U32 R48, RZ, RZ, R151 ;  /* 0x000000ffff307224 */ /* 0x000fe200078e0097 */
[----:B------:R-:W-:Y:S02]  /*3c20*/  ISETP.GT.AND P2, PT, R19, 0x21, PT ;  /* 0x000000211300780c */ /* 0x000fe40003f44270 */
[----:B------:R-:W-:Y:S02]  /*3c30*/  FMNMX.FTZ R0, R55, R0, !PT ;  /* 0x0000000037007209 */ /* 0x000fe40007810000 */
[----:B------:R-:W-:Y:S02]  /*3c40*/  FSEL R49, R49, -INF , P6 ;  /* 0xff80000031317808 */ /* 0x000fe40003000000 */
[----:B------:R-:W-:-:S02]  /*3c50*/  ISETP.GT.AND P6, PT, R19, 0x28, PT ;  /* 0x000000281300780c */ /* 0x000fc40003fc4270 */
[----:B------:R-:W-:Y:S02]  /*3c60*/  FSEL R53, R53, -INF , P4 ;  /* 0xff80000035357808 */ /* 0x000fe40002000000 */
[----:B------:R-:W-:Y:S01]  /*3c70*/  ISETP.GT.AND P4, PT, R19, 0x30, PT ;  /* 0x000000301300780c */ /* 0x000fe20003f84270 */
[----:B------:R-:W-:Y:S02]  /*3c80*/  WARPGROUP.DEPBAR.LE gsb0, 0x0 ;  /* 0x00008000000079c5 */ /* 0x000fe40000010000 */
[----:B------:R-:W-:Y:S01]  /*3c90*/  WARPGROUP.ARRIVE ;  /* 0x00000000000079c5 */ /* 0x000fe20000000000 */
[----:B------:R-:W-:Y:S01]  /*3ca0*/  FSEL R69, R42, -INF , P3 ;  /* 0xff8000002a457808 */ /* 0x000fe20001800000 */
[----:B------:R-:W-:Y:S01]  /*3cb0*/  IMAD.U32 R42, RZ, RZ, UR60 ;  /* 0x0000003cff2a7e24 */ /* 0x000fe2000f8e00ff */
        /* <DEDUP_REMOVED lines=8> */
[----:B------:R-:W-:-:S02]  /*3d40*/  ISETP.GT.AND P5, PT, R19, 0x29, PT ;  /* 0x000000291300780c */ /* 0x000fc40003fa4270 */
[----:B------:R-:W-:Y:S01]  /*3d50*/  FSEL R73, R46, -INF , P6 ;  /* 0xff8000002e497808 */ /* 0x000fe20003000000 */
[----:B------:R-:W-:Y:S01]  /*3d60*/  IMAD.MOV.U32 R46, RZ, RZ, R151 ;  /* 0x000000ffff2e7224 */ /* 0x000fe200078e0097 */
[----:B------:R-:W-:Y:S02]  /*3d70*/  FMNMX.FTZ R0, R71, R0, !PT ;  /* 0x0000000047007209 */ /* 0x000fe40007810000 */
[----:B------:R-:W-:Y:S02]  /*3d80*/  FSEL R75, R47, -INF , P5 ;  /* 0xff8000002f4b7808 */ /* 0x000fe40002800000 */
[----:B------:R-:W-:Y:S02]  /*3d90*/  FMNMX.FTZ R0, R73, R0, !PT ;  /* 0x0000000049007209 */ /* 0x000fe40007810000 */
[----:B------:R-:W-:Y:S02]  /*3da0*/  FSEL R47, R40, -INF , P3 ;  /* 0xff800000282f7808 */ /* 0x000fe40001800000 */
[----:B------:R-:W-:-:S02]  /*3db0*/  ISETP.GT.AND P3, PT, R19, 0x31, PT ;  /* 0x000000311300780c */ /* 0x000fc40003f64270 */
[----:B------:R-:W-:Y:S02]  /*3dc0*/  FMNMX.FTZ R0, R75, R0, !PT ;  /* 0x000000004b007209 */ /* 0x000fe40007810000 */
[----:B------:R-:W-:Y:S02]  /*3dd0*/  FSEL R41, R41, -INF , P2 ;  /* 0xff80000029297808 */ /* 0x000fe40001000000 */
[----:B------:R-:W-:Y:S02]  /*3de0*/  ISETP.GT.AND P2, PT, R19, 0x38, PT ;  /* 0x000000381300780c */ /* 0x000fe40003f44270 */
[----:B------:R-:W-:Y:S02]  /*3df0*/  FSEL R45, R45, -INF , P5 ;  /* 0xff8000002d2d7808 */ /* 0x000fe40002800000 */
[----:B------:R-:W-:Y:S02]  /*3e00*/  ISETP.GT.AND P5, PT, R19, 0x40, PT ;  /* 0x000000401300780c */ /* 0x000fe40003fa4270 */
[----:B------:R-:W-:Y:S01]  /*3e10*/  MOV R52, R151 ;  /* 0x0000009700347202 */ /* 0x000fe20000000f00 */
[----:B------:R-:W-:-:S02]  /*3e20*/  WARPGROUP.DEPBAR.LE gsb0, 0x0 ;  /* 0x00008000000079c5 */ /* 0x000fc40000010000 */
[----:B------:R-:W-:Y:S01]  /*3e30*/  WARPGROUP.ARRIVE ;  /* 0x00000000000079c5 */ /* 0x000fe20000000000 */
[----:B------:R-:W-:Y:S02]  /*3e40*/  FSEL R77, R34, -INF , P4 ;  /* 0xff800000224d7808 */ /* 0x000fe40002000000 */
[----:B------:R-:W-:Y:S02]  /*3e50*/  FSEL R79, R35, -INF , P3 ;  /* 0xff800000234f7808 */ /* 0x000fe40001800000 */
[----:B------:R-:W-:Y:S01]  /*3e60*/  FMNMX.FTZ R0, R77, R0, !PT ;  /* 0x000000004d007209 */ /* 0x000fe20007810000 */
[----:B------:R-:W-:Y:S01]  /*3e70*/  HGMMA.64x16x16.F32.BF16 R24, gdesc[UR56], R24, gsb0 ;  /* 0x00200000381879f0 */ /* 0x000fe20008001818 */
[----:B------:R-:W-:Y:S01]  /*3e80*/  FSEL R35, R44, -INF , P6 ;  /* 0xff8000002c237808 */ /* 0x000fe20003000000 */
[----:B------:R-:W-:Y:S01]  /*3e90*/  IMAD.MOV.U32 R44, RZ, RZ, R151 ;  /* 0x000000ffff2c7224 */ /* 0x000fe200078e0097 */
[----:B------:R-:W-:Y:S02]  /*3ea0*/  ISETP.GT.AND P6, PT, R19, 0x39, PT ;  /* 0x000000391300780c */ /* 0x000fe40003fc4270 */
[----:B------:R-:W-:-:S02]  /*3eb0*/  FSEL R81, R38, -INF , P2 ;  /* 0xff80000026517808 */ /* 0x000fc40001000000 */
[----:B------:R-:W-:Y:S02]  /*3ec0*/  FMNMX.FTZ R0, R79, R0, !PT ;  /* 0x000000004f007209 */ /* 0x000fe40007810000 */
[----:B------:R-:W-:Y:S02]  /*3ed0*/  FSEL R83, R39, -INF , P6 ;  /* 0xff80000027537808 */ /* 0x000fe40003000000 */
[----:B------:R-:W-:Y:S02]  /*3ee0*/  FMNMX.FTZ R0, R81, R0, !PT ;  /* 0x0000000051007209 */ /* 0x000fe40007810000 */
[----:B------:R-:W-:Y:S02]  /*3ef0*/  FSEL R39, R32, -INF , P4 ;  /* 0xff80000020277808 */ /* 0x000fe40002000000 */
[----:B------:R-:W-:Y:S02]  /*3f00*/  ISETP.GT.AND P4, PT, R19, 0x41, PT ;  /* 0x000000411300780c */ /* 0x000fe40003f84270 */
[----:B------:R-:W-:-:S02]  /*3f10*/  FMNMX.FTZ R0, R83, R0, !PT ;  /* 0x0000000053007209 */ /* 0x000fc40007810000 */
[----:B------:R-:W-:Y:S02]  /*3f20*/  FSEL R33, R33, -INF , P3 ;  /* 0xff80000021217808 */ /* 0x000fe40001800000 */
[----:B------:R-:W-:Y:S02]  /*3f30*/  ISETP.GT.AND P3, PT, R19, 0x48, PT ;  /* 0x000000481300780c */ /* 0x000fe40003f64270 */
[----:B------:R-:W-:Y:S01]  /*3f40*/  FSEL R37, R37, -INF , P6 ;  /* 0xff80000025257808 */ /* 0x000fe20003000000 */
[----:B------:R-:W-:Y:S02]  /*3f50*/  WARPGROUP.DEPBAR.LE gsb0, 0x0 ;  /* 0x00008000000079c5 */ /* 0x000fe40000010000 */
[----:B------:R-:W-:Y:S02]  /*3f60*/  FSEL R85, R26, -INF , P5 ;  /* 0xff8000001a557808 */ /* 0x000fe40002800000 */
[----:B------:R-:W-:Y:S02]  /*3f70*/  FSEL R87, R27, -INF , P4 ;  /* 0xff8000001b577808 */ /* 0x000fe40002000000 */
[----:B------:R-:W-:-:S02]  /*3f80*/  FMNMX.FTZ R0, R85, R0, !PT ;  /* 0x0000000055007209 */ /* 0x000fc40007810000 */
[----:B------:R-:W-:Y:S02]  /*3f90*/  FSEL R27, R36, -INF , P2 ;  /* 0xff800000241b7808 */ /* 0x000fe40001000000 */
[----:B------:R-:W-:Y:S02]  /*3fa0*/  ISETP.GT.AND P2, PT, R19, 0x49, PT ;  /* 0x000000491300780c */ /* 0x000fe40003f44270 */
[----:B------:R-:W-:Y:S02]  /*3fb0*/  FSEL R89, R30, -INF , P3 ;  /* 0xff8000001e597808 */ /* 0x000fe40001800000 */
[----:B------:R-:W-:Y:S02]  /*3fc0*/  FMNMX.FTZ R0, R87, R0, !PT ;  /* 0x0000000057007209 */ /* 0x000fe40007810000 */
[----:B------:R-:W-:Y:S02]  /*3fd0*/  FSEL R31, R31, -INF , P2 ;  /* 0xff8000001f1f7808 */ /* 0x000fe40001000000 */
[----:B------:R-:W-:-:S02]  /*3fe0*/  FMNMX.FTZ R0, R89, R0, !PT ;  /* 0x0000000059007209 */ /* 0x000fc40007810000 */
[----:B------:R-:W-:Y:S02]  /*3ff0*/  FSEL R25, R25, -INF , P4 ;  /* 0xff80000019197808 */ /* 0x000fe40002000000 */
[----:B------:R-:W-:Y:S02]  /*4000*/  FMNMX.FTZ R8, R31, R0, !PT ;  /* 0x000000001f087209 */ /* 0x000fe40007810000 */
[----:B------:R-:W-:-:S03]  /*4010*/  FSEL R29, R29, -INF , P2 ;  /* 0xff8000001d1d7808 */ /* 0x000fc60001000000 */
[----:B------:R-:W0:Y:S02]  /*4020*/  SHFL.BFLY PT, R19, R8, 0x2, 0x1f ;  /* 0x0c401f0008137f89 */ /* 0x000e2400000e0000 */
[----:B0-----:R-:W-:-:S05]  /*4030*/  FMNMX.FTZ R19, R8, R19, !PT ;  /* 0x0000001308137209 */ /* 0x001fca0007810000 */
[----:B------:R-:W0:Y:S02]  /*4040*/  SHFL.BFLY PT, R6, R19, 0x1, 0x1f ;  /* 0x0c201f0013067f89 */ /* 0x000e2400000e0000 */
[----:B0-----:R-:W-:Y:S02]  /*4050*/  FMNMX.FTZ R6, R19, R6, !PT ;  /* 0x0000000613067209 */ /* 0x001fe40007810000 */
[----:B------:R-:W-:Y:S02]  /*4060*/  FSEL R19, R24, -INF , P5 ;  /* 0xff80000018137808 */ /* 0x000fe40002800000 */
[C---:B------:R-:W-:Y:S01]  /*4070*/  FSETP.NEU.FTZ.AND P0, PT, R6.reuse, -INF , PT ;  /* 0xff8000000600780b */ /* 0x040fe20003f1d000 */
[----:B------:R-:W-:-:S05]  /*4080*/  FMUL.FTZ R0, R6, R2 ;  /* 0x0000000206007220 */ /* 0x000fca0000410000 */
[----:B------:R-:W-:Y:S02]  /*4090*/  FSEL R14, R0, RZ, P0 ;  /* 0x000000ff000e7208 */ /* 0x000fe40000000000 */
[----:B------:R-:W-:Y:S02]  /*40a0*/  FMNMX.FTZ R0, R3, R57, !PT ;  /* 0x0000003903007209 */ /* 0x000fe40007810000 */
[----:B------:R-:W-:Y:S01]  /*40b0*/  ISETP.NE.AND P0, PT, R20, RZ, PT ;  /* 0x000000ff1400720c */ /* 0x000fe20003f05270 */
[--C-:B------:R-:W-:Y:S01]  /*40c0*/  FFMA.FTZ R21, R21, R2, -R14.reuse ;  /* 0x0000000215157223 */ /* 0x100fe2000001080e */
[----:B------:R-:W-:Y:S01]  /*40d0*/  FMNMX.FTZ R0, R15, R0, !PT ;  /* 0x000000000f007209 */ /* 0x000fe20007810000 */
[-CC-:B------:R-:W-:Y:S01]  /*40e0*/  FFMA.FTZ R7, R7, R2.reuse, -R14.reuse ;  /* 0x0000000207077223 */ /* 0x180fe2000001080e */
[--C-:B------:R-:W-:Y:S01]  /*40f0*/  FFMA.FTZ R59, R59, R2, -R14.reuse ;  /* 0x000000023b3b7223 */ /* 0x100fe2000001080e */
[----:B------:R0:W-:Y:S01]  /*4100*/  MUFU.EX2 R211, R21 ;  /* 0x0000001500d37308 */ /* 0x0001e20000000800 */
[----:B------:R-:W-:Y:S01]  /*4110*/  FMNMX.FTZ R0, R61, R0, !PT ;  /* 0x000000003d007209 */ /* 0x000fe20007810000 */
[-CC-:B------:R-:W-:Y:S01]  /*4120*/  FFMA.FTZ R63, R63, R2.reuse, -R14.reuse ;  /* 0x000000023f3f7223 */ /* 0x180fe2000001080e */
[-CC-:B------:R-:W-:Y:S01]  /*4130*/  FFMA.FTZ R65, R65, R2.reuse, -R14.reuse ;  /* 0x0000000241417223 */ /* 0x180fe2000001080e */
[--C-:B------:R-:W-:Y:S01]  /*4140*/  FFMA.FTZ R51, R51, R2, -R14.reuse ;  /* 0x0000000233337223 */ /* 0x100fe2000001080e */
[----:B------:R-:W-:Y:S01]  /*4150*/  FMNMX.FTZ R0, R23, R0, !PT ;  /* 0x0000000017007209 */ /* 0x000fe20007810000 */
[-CC-:B------:R-:W-:Y:S01]  /*4160*/  FFMA.FTZ R67, R67, R2.reuse, -R14.reuse ;  /* 0x0000000243437223 */ /* 0x180fe2000001080e */
[--C-:B------:R-:W-:Y:S01]  /*4170*/  FFMA.FTZ R55, R55, R2, -R14.reuse ;  /* 0x0000000237377223 */ /* 0x100fe2000001080e */
[----:B------:R-:W-:Y:S01]  /*4180*/  MUFU.EX2 R209, R7 ;  /* 0x0000000700d17308 */ /* 0x000fe20000000800 */
[----:B------:R-:W-:Y:S01]  /*4190*/  FMNMX.FTZ R0, R49, R0, !PT ;  /* 0x0000000031007209 */ /* 0x000fe20007810000 */
[-CC-:B------:R-:W-:Y:S01]  /*41a0*/  FFMA.FTZ R69, R69, R2.reuse, -R14.reuse ;  /* 0x0000000245457223 */ /* 0x180fe2000001080e */
[----:B0-----:R-:W-:Y:S01]  /*41b0*/  FSEL R21, R28, -INF , P3 ;  /* 0xff8000001c157808 */ /* 0x001fe20001800000 */
        /* <DEDUP_REMOVED lines=16> */
[----:B------:R-:W-:Y:S01]  /*42c0*/  FFMA.FTZ R14, R31, R2, -R14 ;  /* 0x000000021f0e7223 */ /* 0x000fe2000001080e */
[----:B------:R-:W-:-:S02]  /*42d0*/  FMNMX.FTZ R0, R35, R0, !PT ;  /* 0x0000000023007209 */ /* 0x000fc40007810000 */
[----:B0-----:R-:W-:Y:S01]  /*42e0*/  MOV R59, R151 ;  /* 0x00000097003b7202 */ /* 0x001fe20000000f00 */
[----:B------:R-:W-:Y:S01]  /*42f0*/  MUFU.EX2 R65, R65 ;  /* 0x0000004100417308 */ /* 0x000fe20000000800 */
[----:B------:R-:W-:Y:S01]  /*4300*/  FMNMX.FTZ R0, R45, R0, !PT ;  /* 0x000000002d007209 */ /* 0x000fe20007810000 */
[----:B-1----:R-:W-:-:S03]  /*4310*/  IMAD.MOV.U32 R63, RZ, RZ, R151 ;  /* 0x000000ffff3f7224 */ /* 0x002fc600078e0097 */
[----:B------:R-:W-:-:S03]  /*4320*/  FMNMX.FTZ R0, R39, R0, !PT ;  /* 0x0000000027007209 */ /* 0x000fc60007810000 */
[----:B------:R0:W1:Y:S01]  /*4330*/  MUFU.EX2 R24, R51 ;  /* 0x0000003300187308 */ /* 0x0000620000000800 */
[----:B------:R-:W-:-:S04]  /*4340*/  FMNMX.FTZ R0, R33, R0, !PT ;  /* 0x0000000021007209 */ /* 0x000fc80007810000 */
[----:B------:R-:W-:-:S03]  /*4350*/  FMNMX.FTZ R0, R27, R0, !PT ;  /* 0x000000001b007209 */ /* 0x000fc60007810000 */
[----:B------:R-:W-:Y:S01]  /*4360*/  MUFU.EX2 R67, R67 ;  /* 0x0000004300437308 */ /* 0x000fe20000000800 */
[----:B------:R-:W-:Y:S01]  /*4370*/  FMNMX.FTZ R0, R37, R0, !PT ;  /* 0x0000000025007209 */ /* 0x000fe20007810000 */
[----:B0-----:R-:W-:-:S03]  /*4380*/  IMAD.MOV.U32 R51, RZ, RZ, R151 ;  /* 0x000000ffff337224 */ /* 0x001fc600078e0097 */
[----:B------:R-:W-:-:S03]  /*4390*/  FMNMX.FTZ R0, R19, R0, !PT ;  /* 0x0000000013007209 */ /* 0x000fc60007810000 */
[----:B------:R0:W2:Y:S01]  /*43a0*/  MUFU.EX2 R28, R55 ;  /* 0x00000037001c7308 */ /* 0x0000a20000000800 */
[----:B------:R-:W-:Y:S02]  /*43b0*/  FMNMX.FTZ R0, R25, R0, !PT ;  /* 0x0000000019007209 */ /* 0x000fe40007810000 */
[----:B-1----:R-:W-:Y:S02]  /*43c0*/  F2FP.BF16.F32.PACK_AB R205, R24, R65 ;  /* 0x0000004118cd723e */ /* 0x002fe400000010ff */
[----:B------:R-:W-:-:S03]  /*43d0*/  FMNMX.FTZ R0, R21, R0, !PT ;  /* 0x0000000015007209 */ /* 0x000fc60007810000 */
[----:B------:R-:W-:Y:S01]  /*43e0*/  MUFU.EX2 R69, R69 ;  /* 0x0000004500457308 */ /* 0x000fe20000000800 */
[----:B------:R-:W-:Y:S01]  /*43f0*/  FMNMX.FTZ R0, R29, R0, !PT ;  /* 0x000000001d007209 */ /* 0x000fe20007810000 */
[----:B0-----:R-:W-:-:S04]  /*4400*/  IMAD.MOV.U32 R55, RZ, RZ, R151 ;  /* 0x000000ffff377224 */ /* 0x001fc800078e0097 */
[----:B------:R-:W0:Y:S02]  /*4410*/  SHFL.BFLY PT, R7, R0, 0x2, 0x1f ;  /* 0x0c401f0000077f89 */ /* 0x000e2400000e0000 */
[----:B------:R-:W-:Y:S01]  /*4420*/  MUFU.EX2 R40, R14 ;  /* 0x0000000e00287308 */ /* 0x000fe20000000800 */
[----:B--2---:R-:W-:-:S07]  /*4430*/  F2FP.BF16.F32.PACK_AB R207, R28, R67 ;  /* 0x000000431ccf723e */ /* 0x004fce00000010ff */
[----:B------:R1:W2:Y:S08]  /*4440*/  MUFU.EX2 R30, R71 ;  /* 0x00000047001e7308 */ /* 0x0002b00000000800 */
[----:B------:R-:W-:Y:S01]  /*4450*/  MUFU.EX2 R73, R73 ;  /* 0x0000004900497308 */ /* 0x000fe20000000800 */
[----:B-1----:R-:W-:Y:S01]  /*4460*/  IMAD.MOV.U32 R71, RZ, RZ, R151 ;  /* 0x000000ffff477224 */ /* 0x002fe200078e0097 */
[----:B0-----:R-:W-:-:S06]  /*4470*/  FMNMX.FTZ R8, R0, R7, !PT ;  /* 0x0000000700087209 */ /* 0x001fcc0007810000 */
[----:B------:R0:W1:Y:S01]  /*4480*/  MUFU.EX2 R32, R75 ;  /* 0x0000004b00207308 */ /* 0x0000620000000800 */
[----:B--2---:R-:W-:Y:S01]  /*4490*/  F2FP.BF16.F32.PACK_AB R201, R30, R69 ;  /* 0x000000451ec9723e */ /* 0x004fe200000010ff */
[----:B------:R-:W2:Y:S06]  /*44a0*/  SHFL.BFLY PT, R7, R8, 0x1, 0x1f ;  /* 0x0c201f0008077f89 */ /* 0x000eac00000e0000 */
[----:B------:R-:W-:Y:S01]  /*44b0*/  MUFU.EX2 R77, R77 ;  /* 0x0000004d004d7308 */ /* 0x000fe20000000800 */
[----:B0-----:R-:W-:-:S07]  /*44c0*/  IMAD.MOV.U32 R75, RZ, RZ, R151 ;  /* 0x000000ffff4b7224 */ /* 0x001fce00078e0097 */
[----:B------:R0:W3:Y:S01]  /*44d0*/  MUFU.EX2 R34, R79 ;  /* 0x0000004f00227308 */ /* 0x0000e20000000800 */
[----:B-1----:R-:W-:-:S07]  /*44e0*/  F2FP.BF16.F32.PACK_AB R203, R32, R73 ;  /* 0x0000004920cb723e */ /* 0x002fce00000010ff */
[----:B------:R-:W-:Y:S01]  /*44f0*/  MUFU.EX2 R81, R81 ;  /* 0x0000005100517308 */ /* 0x000fe20000000800 */
[----:B0-----:R-:W-:Y:S01]  /*4500*/  IMAD.MOV.U32 R79, RZ, RZ, R151 ;  /* 0x000000ffff4f7224 */ /* 0x001fe200078e0097 */
[----:B--2---:R-:W-:-:S04]  /*4510*/  FMNMX.FTZ R7, R8, R7, !PT ;  /* 0x0000000708077209 */ /* 0x004fc80007810000 */
[C---:B------:R-:W-:Y:S01]  /*4520*/  FSETP.NEU.FTZ.AND P2, PT, R7.reuse, -INF , PT ;  /* 0xff8000000700780b */ /* 0x040fe20003f5d000 */
[----:B------:R-:W-:Y:S01]  /*4530*/  FMUL.FTZ R0, R7, R2 ;  /* 0x0000000207007220 */ /* 0x000fe20000410000 */
[----:B------:R0:W-:Y:S01]  /*4540*/  MUFU.EX2 R36, R83 ;  /* 0x0000005300247308 */ /* 0x0001e20000000800 */
[----:B---3--:R-:W-:-:S03]  /*4550*/  F2FP.BF16.F32.PACK_AB R197, R34, R77 ;  /* 0x0000004d22c5723e */ /* 0x008fc600000010ff */
[----:B------:R-:W-:Y:S01]  /*4560*/  FSEL R8, R0, RZ, P2 ;  /* 0x000000ff00087208 */ /* 0x000fe20001000000 */
[----:B------:R-:W-:Y:S01]  /*4570*/  FADD.FTZ R0, R209, R20 ;  /* 0x00000014d1007221 */ /* 0x000fe20000010000 */
[----:B------:R-:W-:Y:S01]  /*4580*/  F2FP.BF16.F32.PACK_AB R209, R20, R209 ;  /* 0x000000d114d1723e */ /* 0x000fe200000010ff */
[----:B------:R-:W-:Y:S01]  /*4590*/  VIADD R20, R22, 0xfffffffe ;  /* 0xfffffffe16147836 */ /* 0x000fe20000000000 */
[----:B------:R-:W-:Y:S01]  /*45a0*/  MUFU.EX2 R85, R85 ;  /* 0x0000005500557308 */ /* 0x000fe20000000800 */
[-CC-:B------:R-:W-:Y:S01]  /*45b0*/  FFMA.FTZ R3, R3, R2.reuse, -R8.reuse ;  /* 0x0000000203037223 */ /* 0x180fe20000010808 */
[-CC-:B------:R-:W-:Y:S01]  /*45c0*/  FFMA.FTZ R57, R57, R2.reuse, -R8.reuse ;  /* 0x0000000239397223 */ /* 0x180fe20000010808 */
[-CC-:B------:R-:W-:Y:S01]  /*45d0*/  FFMA.FTZ R15, R15, R2.reuse, -R8.reuse ;  /* 0x000000020f0f7223 */ /* 0x180fe20000010808 */
[-CC-:B------:R-:W-:Y:S01]  /*45e0*/  FFMA.FTZ R61, R61, R2.reuse, -R8.reuse ;  /* 0x000000023d3d7223 */ /* 0x180fe20000010808 */
[-C--:B------:R-:W-:Y:S01]  /*45f0*/  FFMA.FTZ R23, R23, R2.reuse, -R8 ;  /* 0x0000000217177223 */ /* 0x080fe20000010808 */
[----:B------:R-:W-:Y:S01]  /*4600*/  FADD.FTZ R31, R211, R0 ;  /* 0x00000000d31f7221 */ /* 0x000fe20000010000 */
[-CC-:B------:R-:W-:Y:S01]  /*4610*/  FFMA.FTZ R49, R49, R2.reuse, -R8.reuse ;  /* 0x0000000231317223 */ /* 0x180fe20000010808 */
[----:B------:R-:W-:Y:S01]  /*4620*/  MUFU.EX2 R3, R3 ;  /* 0x0000000300037308 */ /* 0x000fe20000000800 */
[-CC-:B------:R-:W-:Y:S01]  /*4630*/  FFMA.FTZ R43, R43, R2.reuse, -R8.reuse ;  /* 0x000000022b2b7223 */ /* 0x180fe20000010808 */
[----:B------:R-:W-:Y:S01]  /*4640*/  FADD.FTZ R0, R26, R31 ;  /* 0x0000001f1a007221 */ /* 0x000fe20000010000 */
[-CC-:B------:R-:W-:Y:S01]  /*4650*/  FFMA.FTZ R41, R41, R2.reuse, -R8.reuse ;  /* 0x0000000229297223 */ /* 0x180fe20000010808 */
[-CC-:B------:R-:W-:Y:S01]  /*4660*/  FFMA.FTZ R53, R53, R2.reuse, -R8.reuse ;  /* 0x0000000235357223 */ /* 0x180fe20000010808 */
[-C--:B------:R-:W-:Y:S01]  /*4670*/  FFMA.FTZ R47, R47, R2.reuse, -R8 ;  /* 0x000000022f2f7223 */ /* 0x080fe20000010808 */
[----:B------:R-:W-:Y:S01]  /*4680*/  FADD.FTZ R31, R65, R0 ;  /* 0x00000000411f7221 */ /* 0x000fe20000010000 */
[-CC-:B------:R-:W-:Y:S01]  /*4690*/  FFMA.FTZ R35, R35, R2.reuse, -R8.reuse ;  /* 0x0000000223237223 */ /* 0x180fe20000010808 */
[----:B------:R-:W1:Y:S01]  /*46a0*/  MUFU.EX2 R208, R57 ;  /* 0x0000003900d07308 */ /* 0x000e620000000800 */
[-CC-:B------:R-:W-:Y:S01]  /*46b0*/  FFMA.FTZ R45, R45, R2.reuse, -R8.reuse ;  /* 0x000000022d2d7223 */ /* 0x180fe20000010808 */
[----:B------:R-:W-:Y:S01]  /*46c0*/  FADD.FTZ R14, R24, R31 ;  /* 0x0000001f180e7221 */ /* 0x000fe20000010000 */
[-CC-:B------:R-:W-:Y:S01]  /*46d0*/  FFMA.FTZ R39, R39, R2.reuse, -R8.reuse ;  /* 0x0000000227277223 */ /* 0x180fe20000010808 */
[-CC-:B------:R-:W-:Y:S01]  /*46e0*/  FFMA.FTZ R33, R33, R2.reuse, -R8.reuse ;  /* 0x0000000221217223 */ /* 0x180fe20000010808 */
[-CC-:B------:R-:W-:Y:S01]  /*46f0*/  FFMA.FTZ R27, R27, R2.reuse, -R8.reuse ;  /* 0x000000021b1b7223 */ /* 0x180fe20000010808 */
[-CC-:B------:R-:W-:Y:S01]  /*4700*/  FFMA.FTZ R37, R37, R2.reuse, -R8.reuse ;  /* 0x0000000225257223 */ /* 0x180fe20000010808 */
[-CC-:B------:R-:W-:Y:S01]  /*4710*/  FFMA.FTZ R19, R19, R2.reuse, -R8.reuse ;  /* 0x0000000213137223 */ /* 0x180fe20000010808 */
[----:B------:R-:W2:Y:S01]  /*4720*/  MUFU.EX2 R15, R15 ;  /* 0x0000000f000f7308 */ /* 0x000ea20000000800 */
[-CC-:B------:R-:W-:Y:S01]  /*4730*/  FFMA.FTZ R25, R25, R2.reuse, -R8.reuse ;  /* 0x0000000219197223 */ /* 0x180fe20000010808 */
[-CC-:B------:R-:W-:Y:S01]  /*4740*/  FFMA.FTZ R21, R21, R2.reuse, -R8.reuse ;  /* 0x0000000215157223 */ /* 0x180fe20000010808 */
[----:B------:R-:W-:Y:S01]  /*4750*/  FFMA.FTZ R8, R29, R2, -R8 ;  /* 0x000000021d087223 */ /* 0x000fe20000010808 */
[----:B------:R-:W-:Y:S01]  /*4760*/  ISETP.GE.AND P2, PT, R20, R17, PT ;  /* 0x000000111400720c */ /* 0x000fe20003f46270 */
[--C-:B0-----:R-:W-:Y:S01]  /*4770*/  IMAD.MOV.U32 R83, RZ, RZ, R151.reuse ;  /* 0x000000ffff537224 */ /* 0x101fe200078e0097 */
[----:B------:R-:W-:Y:S01]  /*4780*/  F2FP.BF16.F32.PACK_AB R211, R26, R211 ;  /* 0x000000d31ad3723e */ /* 0x000fe200000010ff */
[--C-:B------:R-:W-:Y:S01]  /*4790*/  IMAD.MOV.U32 R65, RZ, RZ, R151.reuse ;  /* 0x000000ffff417224 */ /* 0x100fe200078e0097 */
[----:B------:R0:W3:Y:S01]  /*47a0*/  MUFU.EX2 R210, R61 ;  /* 0x0000003d00d27308 */ /* 0x0000e20000000800 */
[----:B-1----:R-:W-:Y:S01]  /*47b0*/  FADD.FTZ R0, R3, R208 ;  /* 0x000000d003007221 */ /* 0x002fe20000010000 */
[----:B------:R-:W-:Y:S01]  /*47c0*/  F2FP.BF16.F32.PACK_AB R199, R36, R81 ;  /* 0x0000005124c7723e */ /* 0x000fe200000010ff */
[--C-:B------:R-:W-:Y:S01]  /*47d0*/  IMAD.MOV.U32 R57, RZ, RZ, R151.reuse ;  /* 0x000000ffff397224 */ /* 0x100fe200078e0097 */
[----:B------:R-:W-:Y:S01]  /*47e0*/  F2FP.BF16.F32.PACK_AB R208, R208, R3 ;  /* 0x00000003d0d0723e */ /* 0x000fe200000010ff */
[----:B------:R-:W-:Y:S01]  /*47f0*/  IMAD.MOV.U32 R3, RZ, RZ, 0x3f800000 ;  /* 0x3f800000ff037424 */ /* 0x000fe200078e00ff */
[----:B------:R-:W-:Y:S01]  /*4800*/  MOV R24, R151 ;  /* 0x0000009700187202 */ /* 0x000fe20000000f00 */
[--C-:B------:R-:W-:Y:S01]  /*4810*/  IMAD.MOV.U32 R26, RZ, RZ, R151.reuse ;  /* 0x000000ffff1a7224 */ /* 0x100fe200078e0097 */
[----:B------:R-:W1:Y:S01]  /*4820*/  MUFU.EX2 R23, R23 ;  /* 0x0000001700177308 */ /* 0x000e620000000800 */
[----:B--2---:R-:W-:Y:S01]  /*4830*/  FADD.FTZ R31, R15, R0 ;  /* 0x000000000f1f7221 */ /* 0x004fe20000010000 */
[----:B0-----:R-:W-:-:S06]  /*4840*/  IMAD.MOV.U32 R61, RZ, RZ, R151 ;  /* 0x000000ffff3d7224 */ /* 0x001fcc00078e0097 */
[----:B------:R0:W2:Y:S01]  /*4850*/  MUFU.EX2 R204, R49 ;  /* 0x0000003100cc7308 */ /* 0x0000a20000000800 */
[C---:B---3--:R-:W-:Y:S01]  /*4860*/  FADD.FTZ R0, R210.reuse, R31 ;  /* 0x0000001fd2007221 */ /* 0x048fe20000010000 */
[----:B------:R-:W-:-:S06]  /*4870*/  F2FP.BF16.F32.PACK_AB R210, R210, R15 ;  /* 0x0000000fd2d2723e */ /* 0x000fcc00000010ff */
[----:B------:R-:W3:Y:S01]  /*4880*/  MUFU.EX2 R43, R43 ;  /* 0x0000002b002b7308 */ /* 0x000ee20000000800 */
[----:B-1----:R-:W-:Y:S01]  /*4890*/  FADD.FTZ R31, R23, R0 ;  /* 0x00000000171f7221 */ /* 0x002fe20000010000 */
[----:B------:R-:W-:Y:S02]  /*48a0*/  @!P1 VIADD R0, R42, 0x38840 ;  /* 0x000388402a009836 */ /* 0x000fe40000000000 */
[----:B0-----:R-:W-:-:S03]  /*48b0*/  IMAD.MOV.U32 R49, RZ, RZ, R151 ;  /* 0x000000ffff317224 */ /* 0x001fc600078e0097 */
[----:B------:R-:W-:Y:S01]  /*48c0*/  @!P1 PRMT R0, RZ, 0x654, R0 ;  /* 0x00000654ff009816 */ /* 0x000fe20000000000 */
[----:B------:R0:W-:Y:S03]  /*48d0*/  MUFU.EX2 R200, R41 ;  /* 0x0000002900c87308 */ /* 0x0001e60000000800 */
[----:B------:R1:W-:Y:S05]  /*48e0*/  @!P1 SYNCS.ARRIVE.TRANS64.RED.A1T0 RZ, [R0+URZ], RZ ;  /* 0x000000ff00ff99a7 */ /* 0x0003ea000810043f */
[----:B------:R4:W1:Y:S01]  /*48f0*/  MUFU.EX2 R206, R53 ;  /* 0x0000003500ce7308 */ /* 0x0008620000000800 */
[----:B0-----:R-:W-:Y:S01]  /*4900*/  FADD.FTZ R41, R67, R14 ;  /* 0x0000000e43297221 */ /* 0x001fe20000010000 */
[----:B------:R-:W-:-:S03]  /*4910*/  IMAD.MOV.U32 R67, RZ, RZ, R151 ;  /* 0x000000ffff437224 */ /* 0x000fc600078e0097 */
[----:B------:R-:W-:Y:S01]  /*4920*/  FADD.FTZ R14, R28, R41 ;  /* 0x000000291c0e7221 */ /* 0x000fe20000010000 */
[----:B------:R-:W-:Y:S02]  /*4930*/  IMAD.MOV.U32 R28, RZ, RZ, R151 ;  /* 0x000000ffff1c7224 */ /* 0x000fe400078e0097 */
[----:B------:R-:W0:Y:S01]  /*4940*/  MUFU.EX2 R47, R47 ;  /* 0x0000002f002f7308 */ /* 0x000e220000000800 */
[----:B------:R-:W-:Y:S01]  /*4950*/  FADD.FTZ R41, R69, R14 ;  /* 0x0000000e45297221 */ /* 0x000fe20000010000 */
[C---:B--2---:R-:W-:Y:S01]  /*4960*/  FADD.FTZ R14, R204.reuse, R31 ;  /* 0x0000001fcc0e7221 */ /* 0x044fe20000010000 */
[----:B------:R-:W-:Y:S01]  /*4970*/  F2FP.BF16.F32.PACK_AB R204, R204, R23 ;  /* 0x00000017cccc723e */ /* 0x000fe200000010ff */
[----:B------:R-:W-:Y:S02]  /*4980*/  IMAD.MOV.U32 R69, RZ, RZ, R151 ;  /* 0x000000ffff457224 */ /* 0x000fe400078e0097 */
[----:B------:R-:W-:Y:S01]  /*4990*/  FADD.FTZ R42, R30, R41 ;  /* 0x000000291e2a7221 */ /* 0x000fe20000010000 */
[----:B---3--:R-:W-:Y:S01]  /*49a0*/  FADD.FTZ R31, R43, R14 ;  /* 0x0000000e2b1f7221 */ /* 0x008fe20000010000 */
[--C-:B----4-:R-:W-:Y:S01]  /*49b0*/  IMAD.MOV.U32 R53, RZ, RZ, R151.reuse ;  /* 0x000000ffff357224 */ /* 0x110fe200078e0097 */
[----:B------:R-:W2:Y:S01]  /*49c0*/  MUFU.EX2 R35, R35 ;  /* 0x0000002300237308 */ /* 0x000ea20000000800 */
[----:B------:R-:W-:-:S02]  /*49d0*/  IMAD.MOV.U32 R41, RZ, RZ, R151 ;  /* 0x000000ffff297224 */ /* 0x000fc400078e0097 */
[C---:B-1----:R-:W-:Y:S01]  /*49e0*/  FADD.FTZ R0, R206.reuse, R31 ;  /* 0x0000001fce007221 */ /* 0x042fe20000010000 */
[----:B------:R-:W-:Y:S01]  /*49f0*/  F2FP.BF16.F32.PACK_AB R206, R206, R43 ;  /* 0x0000002bcece723e */ /* 0x000fe200000010ff */
[--C-:B------:R-:W-:Y:S02]  /*4a00*/  IMAD.MOV.U32 R43, RZ, RZ, R151.reuse ;  /* 0x000000ffff2b7224 */ /* 0x100fe400078e0097 */
[----:B------:R-:W-:Y:S01]  /*4a10*/  IMAD.MOV.U32 R30, RZ, RZ, R151 ;  /* 0x000000ffff1e7224 */ /* 0x000fe200078e0097 */
[----:B------:R1:W3:Y:S01]  /*4a20*/  MUFU.EX2 R202, R45 ;  /* 0x0000002d00ca7308 */ /* 0x0002e20000000800 */
[----:B0-----:R-:W-:-:S04]  /*4a30*/  FADD.FTZ R31, R47, R0 ;  /* 0x000000002f1f7221 */ /* 0x001fc80000010000 */
[C---:B------:R-:W-:Y:S01]  /*4a40*/  FADD.FTZ R0, R200.reuse, R31 ;  /* 0x0000001fc8007221 */ /* 0x040fe20000010000 */
[----:B------:R-:W-:Y:S01]  /*4a50*/  F2FP.BF16.F32.PACK_AB R200, R200, R47 ;  /* 0x0000002fc8c8723e */ /* 0x000fe200000010ff */
[----:B------:R-:W-:Y:S01]  /*4a60*/  IMAD.MOV.U32 R47, RZ, RZ, R151 ;  /* 0x000000ffff2f7224 */ /* 0x000fe200078e0097 */
[----:B------:R-:W0:Y:S01]  /*4a70*/  MUFU.EX2 R39, R39 ;  /* 0x0000002700277308 */ /* 0x000e220000000800 */
[----:B--2---:R-:W-:Y:S01]  /*4a80*/  FADD.FTZ R29, R35, R0 ;  /* 0x00000000231d7221 */ /* 0x004fe20000010000 */
[----:B-1----:R-:W-:-:S06]  /*4a90*/  MOV R45, R151 ;  /* 0x00000097002d7202 */ /* 0x002fcc0000000f00 */
[----:B------:R1:W2:Y:S01]  /*4aa0*/  MUFU.EX2 R196, R33 ;  /* 0x0000002100c47308 */ /* 0x0002a20000000800 */
[C---:B---3--:R-:W-:Y:S01]  /*4ab0*/  FADD.FTZ R0, R202.reuse, R29 ;  /* 0x0000001dca007221 */ /* 0x048fe20000010000 */
[----:B------:R-:W-:Y:S01]  /*4ac0*/  F2FP.BF16.F32.PACK_AB R202, R202, R35 ;  /* 0x00000023caca723e */ /* 0x000fe200000010ff */
[----:B------:R-:W-:-:S05]  /*4ad0*/  IMAD.MOV.U32 R35, RZ, RZ, R151 ;  /* 0x000000ffff237224 */ /* 0x000fca00078e0097 */
[----:B------:R-:W3:Y:S01]  /*4ae0*/  MUFU.EX2 R27, R27 ;  /* 0x0000001b001b7308 */ /* 0x000ee20000000800 */
[----:B-1----:R-:W-:Y:S01]  /*4af0*/  FADD.FTZ R33, R73, R42 ;  /* 0x0000002a49217221 */ /* 0x002fe20000010000 */
[----:B0-----:R-:W-:Y:S01]  /*4b00*/  FADD.FTZ R29, R39, R0 ;  /* 0x00000000271d7221 */ /* 0x001fe20000010000 */
[----:B------:R-:W-:Y:S01]  /*4b10*/  MOV R73, R151 ;  /* 0x0000009700497202 */ /* 0x000fe20000000f00 */
[----:B------:R-:W-:Y:S02]  /*4b20*/  IMAD.MOV.U32 R42, RZ, RZ, R151 ;  /* 0x000000ffff2a7224 */ /* 0x000fe400078e0097 */
[----:B------:R-:W-:Y:S01]  /*4b30*/  FADD.FTZ R14, R32, R33 ;  /* 0x00000021200e7221 */ /* 0x000fe20000010000 */
[----:B------:R-:W-:Y:S01]  /*4b40*/  IMAD.MOV.U32 R32, RZ, RZ, R151 ;  /* 0x000000ffff207224 */ /* 0x000fe200078e0097 */
[----:B------:R0:W-:Y:S02]  /*4b50*/  MUFU.EX2 R198, R37 ;  /* 0x0000002500c67308 */ /* 0x0001e40000000800 */
[----:B------:R-:W-:Y:S01]  /*4b60*/  FADD.FTZ R33, R77, R14 ;  /* 0x0000000e4d217221 */ /* 0x000fe20000010000 */
[C---:B--2---:R-:W-:Y:S01]  /*4b70*/  FADD.FTZ R0, R196.reuse, R29 ;  /* 0x0000001dc4007221 */ /* 0x044fe20000010000 */
[----:B------:R-:W-:Y:S01]  /*4b80*/  F2FP.BF16.F32.PACK_AB R196, R196, R39 ;  /* 0x00000027c4c4723e */ /* 0x000fe200000010ff */
[----:B------:R-:W-:-:S02]  /*4b90*/  IMAD.MOV.U32 R77, RZ, RZ, R151 ;  /* 0x000000ffff4d7224 */ /* 0x000fc400078e0097 */
[----:B------:R-:W-:Y:S01]  /*4ba0*/  FADD.FTZ R14, R34, R33 ;  /* 0x00000021220e7221 */ /* 0x000fe20000010000 */
[--C-:B------:R-:W-:Y:S01]  /*4bb0*/  IMAD.MOV.U32 R39, RZ, RZ, R151.reuse ;  /* 0x000000ffff277224 */ /* 0x100fe200078e0097 */
[----:B------:R-:W-:Y:S02]  /*4bc0*/  MUFU.EX2 R19, R19 ;  /* 0x0000001300137308 */ /* 0x000fe40000000800 */
[----:B------:R-:W-:Y:S01]  /*4bd0*/  FADD.FTZ R31, R81, R14 ;  /* 0x0000000e511f7221 */ /* 0x000fe20000010000 */
[--C-:B------:R-:W-:Y:S02]  /*4be0*/  IMAD.MOV.U32 R81, RZ, RZ, R151.reuse ;  /* 0x000000ffff517224 */ /* 0x100fe400078e0097 */
[----:B0-----:R-:W-:Y:S02]  /*4bf0*/  IMAD.MOV.U32 R37, RZ, RZ, R151 ;  /* 0x000000ffff257224 */ /* 0x001fe400078e0097 */
[----:B------:R-:W-:Y:S01]  /*4c00*/  FADD.FTZ R14, R36, R31 ;  /* 0x0000001f240e7221 */ /* 0x000fe20000010000 */
[--C-:B------:R-:W-:Y:S01]  /*4c10*/  IMAD.MOV.U32 R36, RZ, RZ, R151.reuse ;  /* 0x000000ffff247224 */ /* 0x100fe200078e0097 */
[----:B------:R0:W1:Y:S02]  /*4c20*/  MUFU.EX2 R38, R87 ;  /* 0x0000005700267308 */ /* 0x0000640000000800 */
[----:B------:R-:W-:Y:S01]  /*4c30*/  FADD.FTZ R31, R85, R14 ;  /* 0x0000000e551f7221 */ /* 0x000fe20000010000 */
[----:B------:R-:W-:-:S02]  /*4c40*/  IMAD.MOV.U32 R34, RZ, RZ, R151 ;  /* 0x000000ffff227224 */ /* 0x000fc400078e0097 */
[----:B------:R-:W-:-:S03]  /*4c50*/  IMAD.MOV.U32 R33, RZ, RZ, R151 ;  /* 0x000000ffff217224 */ /* 0x000fc600078e0097 */
[----:B------:R3:W2:Y:S01]  /*4c60*/  MUFU.EX2 R192, R25 ;  /* 0x0000001900c07308 */ /* 0x0006a20000000800 */
[----:B0-----:R-:W-:-:S07]  /*4c70*/  MOV R87, R151 ;  /* 0x0000009700577202 */ /* 0x001fce0000000f00 */
[----:B------:R-:W0:Y:S01]  /*4c80*/  MUFU.EX2 R89, R89 ;  /* 0x0000005900597308 */ /* 0x000e220000000800 */
[----:B---3--:R-:W-:Y:S01]  /*4c90*/  FADD.FTZ R25, R27, R0 ;  /* 0x000000001b197221 */ /* 0x008fe20000010000 */
[C---:B-1----:R-:W-:Y:S01]  /*4ca0*/  FADD.FTZ R14, R38.reuse, R31 ;  /* 0x0000001f260e7221 */ /* 0x042fe20000010000 */
[----:B------:R-:W-:Y:S01]  /*4cb0*/  F2FP.BF16.F32.PACK_AB R193, R38, R85 ;  /* 0x0000005526c1723e */ /* 0x000fe200000010ff */
[----:B------:R-:W-:Y:S02]  /*4cc0*/  IMAD.MOV.U32 R85, RZ, RZ, R151 ;  /* 0x000000ffff557224 */ /* 0x000fe400078e0097 */
[C---:B------:R-:W-:Y:S01]  /*4cd0*/  FADD.FTZ R0, R198.reuse, R25 ;  /* 0x00000019c6007221 */ /* 0x040fe20000010000 */
[----:B------:R-:W-:Y:S01]  /*4ce0*/  F2FP.BF16.F32.PACK_AB R198, R198, R27 ;  /* 0x0000001bc6c6723e */ /* 0x000fe200000010ff */
[----:B------:R-:W-:Y:S01]  /*4cf0*/  IMAD.MOV.U32 R27, RZ, RZ, R151 ;  /* 0x000000ffff1b7224 */ /* 0x000fe200078e0097 */
[----:B------:R-:W1:Y:S01]  /*4d00*/  MUFU.EX2 R21, R21 ;  /* 0x0000001500157308 */ /* 0x000e620000000800 */
[----:B------:R-:W-:Y:S01]  /*4d10*/  FADD.FTZ R25, R19, R0 ;  /* 0x0000000013197221 */ /* 0x000fe20000010000 */
[----:B------:R-:W-:-:S02]  /*4d20*/  MOV R38, R151 ;  /* 0x0000009700267202 */ /* 0x000fc40000000f00 */
[----:B------:R-:W-:Y:S01]  /*4d30*/  MOV R31, R151 ;  /* 0x00000097001f7202 */ /* 0x000fe20000000f00 */
[C---:B--2---:R-:W-:Y:S01]  /*4d40*/  FADD.FTZ R0, R192.reuse, R25 ;  /* 0x00000019c0007221 */ /* 0x044fe20000010000 */
[----:B------:R-:W-:Y:S01]  /*4d50*/  F2FP.BF16.F32.PACK_AB R192, R192, R19 ;  /* 0x00000013c0c0723e */ /* 0x000fe200000010ff */
[--C-:B------:R-:W-:Y:S01]  /*4d60*/  IMAD.MOV.U32 R25, RZ, RZ, R151.reuse ;  /* 0x000000ffff197224 */ /* 0x100fe200078e0097 */
[----:B------:R-:W2:Y:S01]  /*4d70*/  MUFU.EX2 R8, R8 ;  /* 0x0000000800087308 */ /* 0x000ea20000000800 */
[----:B0-----:R-:W-:Y:S01]  /*4d80*/  FADD.FTZ R29, R89, R14 ;  /* 0x0000000e591d7221 */ /* 0x001fe20000010000 */
[C---:B------:R-:W-:Y:S01]  /*4d90*/  F2FP.BF16.F32.PACK_AB R195, R40.reuse, R89 ;  /* 0x0000005928c3723e */ /* 0x040fe200000010ff */
[----:B------:R-:W-:Y:S02]  /*4da0*/  IMAD.MOV.U32 R89, RZ, RZ, R151 ;  /* 0x000000ffff597224 */ /* 0x000fe400078e0097 */
[----:B------:R-:W-:Y:S01]  /*4db0*/  FADD.FTZ R14, R40, R29 ;  /* 0x0000001d280e7221 */ /* 0x000fe20000010000 */
[----:B------:R-:W-:-:S02]  /*4dc0*/  IMAD.MOV.U32 R40, RZ, RZ, R151 ;  /* 0x000000ffff287224 */ /* 0x000fc400078e0097 */
[----:B------:R-:W-:Y:S02]  /*4dd0*/  IMAD.MOV.U32 R29, RZ, RZ, R151 ;  /* 0x000000ffff1d7224 */ /* 0x000fe400078e0097 */
[----:B-1----:R-:W-:Y:S01]  /*4de0*/  FADD.FTZ R15, R21, R0 ;  /* 0x00000000150f7221 */ /* 0x002fe20000010000 */
[----:B------:R-:W-:-:S03]  /*4df0*/  IMAD.MOV.U32 R0, RZ, RZ, 0x3f800000 ;  /* 0x3f800000ff007424 */ /* 0x000fc600078e00ff */
[C---:B--2---:R-:W-:Y:S01]  /*4e00*/  FADD.FTZ R15, R8.reuse, R15 ;  /* 0x0000000f080f7221 */ /* 0x044fe20000010000 */
[----:B------:R-:W-:Y:S01]  /*4e10*/  F2FP.BF16.F32.PACK_AB R194, R8, R21 ;  /* 0x0000001508c2723e */ /* 0x000fe200000010ff */
[----:B------:R-:W-:Y:S01]  /*4e20*/  IMAD.MOV.U32 R8, RZ, RZ, RZ ;  /* 0x000000ffff087224 */ /* 0x000fe200078e00ff */
[----:B------:R-:W-:Y:S06]  /*4e30*/  @!P2 BRA `(.L_x_19) ;  /* 0x0000003c009ca947 */ /* 0x000fec0003800000 */
[----:B------:R-:W-:Y:S01]  /*4e40*/  UMOV UR6, URZ ;  /* 0x0000003f00067c82 */ /* 0x000fe20008000000 */
[----:B------:R-:W-:Y:S01]  /*4e50*/  IMAD.MOV.U32 R19, RZ, RZ, R6 ;  /* 0x000000ffff137224 */ /* 0x000fe200078e0006 */
[----:B------:R-:W-:Y:S01]  /*4e60*/  CS2R R150, SRZ ;  /* 0x0000000000967805 */ /* 0x000fe2000001ff00 */
[----:B------:R-:W-:Y:S01]  /*4e70*/  IMAD.MOV.U32 R21, RZ, RZ, R7 ;  /* 0x000000ffff157224 */ /* 0x000fe200078e0007 */
[----:B------:R-:W-:Y:S01]  /*4e80*/  CS2R R146, SRZ ;  /* 0x0000000000927805 */ /* 0x000fe2000001ff00 */
[----:B------:R-:W-:Y:S01]  /*4e90*/  IMAD.MOV.U32 R22, RZ, RZ, RZ ;  /* 0x000000ffff167224 */ /* 0x000fe200078e00ff */
[----:B------:R-:W-:Y:S01]  /*4ea0*/  CS2R R142, SRZ ;  /* 0x00000000008e7805 */ /* 0x000fe2000001ff00 */
[----:B------:R-:W-:Y:S01]  /*4eb0*/  IMAD.MOV.U32 R0, RZ, RZ, 0x3f800000 ;  /* 0x3f800000ff007424 */ /* 0x000fe200078e00ff */
[----:B------:R-:W-:Y:S01]  /*4ec0*/  CS2R R138, SRZ ;  /* 0x00000000008a7805 */ /* 0x000fe2000001ff00 */
[----:B------:R-:W-:Y:S01]  /*4ed0*/  IMAD.MOV.U32 R3, RZ, RZ, 0x3f800000 ;  /* 0x3f800000ff037424 */ /* 0x000fe200078e00ff */
        /* <DEDUP_REMOVED lines=60> */
[----:B------:R-:W-:-:S07]  /*52a0*/  IMAD.U32 R214, RZ, RZ, UR6 ;  /* 0x00000006ffd67e24 */ /* 0x000fce000f8e00ff */
.L_x_28:
[----:B------:R-:W-:-:S13]  /*52b0*/  R2UR UR6, R214 ;  /* 0x00000000d60672ca */ /* 0x000fda00000e0000 */
[----:B------:R-:W-:-:S04]  /*52c0*/  UIADD3 UR6, UR6, 0x1, URZ ;  /* 0x0000000106067890 */ /* 0x000fc8000fffe03f */
[----:B------:R-:W-:-:S04]  /*52d0*/  UISETP.NE.AND UP0, UPT, UR6, 0x2, UPT ;  /* 0x000000020600788c */ /* 0x000fc8000bf05270 */
[----:B------:R-:W-:Y:S02]  /*52e0*/  USEL UR7, URZ, 0x1, UP0 ;  /* 0x000000013f077887 */ /* 0x000fe40008000000 */
[----:B------:R-:W-:-:S04]  /*52f0*/  USEL UR6, UR6, URZ, UP0 ;  /* 0x0000003f06067287 */ /* 0x000fc80008000000 */
[----:B------:R-:W-:Y:S02]  /*5300*/  LOP3.LUT R8, R22, UR7, RZ, 0x3c, !PT ;  /* 0x0000000716087c12 */ /* 0x000fe4000f8e3cff */
[----:B------:R-:W-:Y:S01]  /*5310*/  MOV R9, UR6 ;  /* 0x0000000600097c02 */ /* 0x000fe20008000f00 */
[----:B------:R-:W-:Y:S06]  /*5320*/  @!P0 BRA `(.L_x_20) ;  /* 0x0000000000048947 */ /* 0x000fec0003800000 */
[----:B------:R-:W-:Y:S01]  /*5330*/  BPT.TRAP 0x1 ;  /* 0x000000040000795c */ /* 0x000fe20000300000 */
.L_x_20:
[----:B------:R-:W-:Y:S02]  /*5340*/  R2UR UR7, R16 ;  /* 0x00000000100772ca */ /* 0x000fe400000e0000 */
[----:B------:R-:W-:-:S11]  /*5350*/  SHF.L.U32 R2, R8, 0x1f, RZ ;  /* 0x0000001f08027819 */ /* 0x000fd600000006ff */
[----:B------:R-:W-:-:S06]  /*5360*/  ULEA UR6, UR6, UR7, 0x3 ;  /* 0x0000000706067291 */ /* 0x000fcc000f8e183f */
[----:B------:R-:W-:-:S03]  /*5370*/  IMAD.U32 R215, RZ, RZ, UR6 ;  /* 0x00000006ffd77e24 */ /* 0x000fc6000f8e00ff */
[----:B------:R0:W1:Y:S01]  /*5380*/  SYNCS.PHASECHK.TRANS64.TRYWAIT P2, [UR6+0x38830], R2 ;  /* 0x03883002ff0075a7 */ /* 0x0000620008040146 */
[----:B------:R-:W-:Y:S05]  /*5390*/  @!P0 BRA `(.L_x_21) ;  /* 0x0000000000048947 */ /* 0x000fea0003800000 */
[----:B------:R-:W-:Y:S01]  /*53a0*/  BPT.TRAP 0x1 ;  /* 0x000000040000795c */ /* 0x000fe20000300000 */
.L_x_21:
[----:B-1----:R-:W-:Y:S05]  /*53b0*/  @P2 BRA `(.L_x_22) ;  /* 0x00000000000c2947 */ /* 0x002fea0003800000 */
[----:B------:R-:W-:-:S13]  /*53c0*/  R2UR UR6, R215 ;  /* 0x00000000d70672ca */ /* 0x000fda00000e0000 */
[----:B------:R-:W1:Y:S02]  /*53d0*/  SYNCS.PHASECHK.TRANS64.TRYWAIT P2, [UR6+0x38830], R2 ;  /* 0x03883002ff0075a7 */ /* 0x000e640008040146 */
[----:B-1----:R-:W-:Y:S05]  /*53e0*/  @!P2 BRA `(.L_x_23) ;  /* 0x000000b800bca947 */ /* 0x002fea0003800000 */
.L_x_22:
[----:B------:R-:W-:Y:S01]  /*53f0*/  R2UR UR60, R9 ;  /* 0x00000000093c72ca */ /* 0x000fe200000e0000 */
[----:B------:R-:W-:Y:S01]  /*5400*/  WARPGROUP.ARRIVE ;  /* 0x00000000000079c5 */ /* 0x000fe20000000000 */
[C---:B------:R-:W-:Y:S01]  /*5410*/  R2UR UR56, R4.reuse ;  /* 0x00000000043872ca */ /* 0x040fe200000e0000 */
[----:B------:R-:W-:Y:S01]  /*5420*/  UMOV UR59, 0x40000040 ;  /* 0x40000040003b7882 */ /* 0x000fe20000000000 */
[C---:B------:R-:W-:Y:S01]  /*5430*/  R2UR UR57, R5.reuse ;  /* 0x00000000053972ca */ /* 0x040fe200000e0000 */
[----:B------:R-:W-:Y:S01]  /*5440*/  UMOV UR43, 0x40000040 ;  /* 0x40000040002b7882 */ /* 0x000fe20000000000 */
[----:B01----:R-:W-:Y:S01]  /*5450*/  MOV R2, UR41 ;  /* 0x0000002900027c02 */ /* 0x003fe20008000f00 */
[----:B------:R-:W-:Y:S01]  /*5460*/  UMOV UR47, 0x40000040 ;  /* 0x40000040002f7882 */ /* 0x000fe20000000000 */
[----:B------:R-:W-:Y:S01]  /*5470*/  MOV R6, UR40 ;  /* 0x0000002800067c02 */ /* 0x000fe20008000f00 */
[----:B------:R-:W-:Y:S01]  /*5480*/  UMOV UR51, 0x40000040 ;  /* 0x4000004000337882 */ /* 0x000fe20000000000 */
[C---:B------:R-:W-:Y:S01]  /*5490*/  R2UR UR40, R4.reuse ;  /* 0x00000000042872ca */ /* 0x040fe200000e0000 */
[----:B------:R-:W-:Y:S01]  /*54a0*/  UMOV UR55, 0x40000040 ;  /* 0x4000004000377882 */ /* 0x000fe20000000000 */
[C---:B------:R-:W-:Y:S01]  /*54b0*/  R2UR UR41, R5.reuse ;  /* 0x00000000052972ca */ /* 0x040fe200000e0000 */
[----:B------:R-:W-:Y:S01]  /*54c0*/  UIMAD UR60, UR60, 0xa00, UR61 ;  /* 0x00000a003c3c78a4 */ /* 0x000fe2000f8e023d */
[----:B------:R-:W-:Y:S01]  /*54d0*/  MOV R7, UR45 ;  /* 0x0000002d00077c02 */ /* 0x000fe20008000f00 */
[----:B------:R-:W-:Y:S01]  /*54e0*/  UMOV UR15, 0x40000040 ;  /* 0x40000040000f7882 */ /* 0x000fe20000000000 */
[----:B------:R-:W-:Y:S01]  /*54f0*/  MOV R23, UR44 ;  /* 0x0000002c00177c02 */ /* 0x000fe20008000f00 */
[----:B------:R-:W-:Y:S01]  /*5500*/  UIADD3 UR6, UR60, 0x80, URZ ;  /* 0x000000803c067890 */ /* 0x000fe2000fffe03f */
[C---:B------:R-:W-:Y:S01]  /*5510*/  R2UR UR44, R4.reuse ;  /* 0x00000000042c72ca */ /* 0x040fe200000e0000 */
[----:B------:R-:W-:Y:S01]  /*5520*/  UIADD3 UR7, UR60, 0x100, URZ ;  /* 0x000001003c077890 */ /* 0x000fe2000fffe03f */
[C---:B------:R-:W-:Y:S01]  /*5530*/  R2UR UR45, R5.reuse ;  /* 0x00000000052d72ca */ /* 0x040fe200000e0000 */
[----:B------:R-:W-:Y:S01]  /*5540*/  UMOV UR58, UR60 ;  /* 0x0000003c003a7c82 */ /* 0x000fe20008000000 */
[----:B------:R-:W-:Y:S01]  /*5550*/  MOV R152, UR49 ;  /* 0x0000003100987c02 */ /* 0x000fe20008000f00 */
[----:B------:R-:W-:Y:S01]  /*5560*/  HGMMA.64x16x16.F32.BF16 R184, gdesc[UR56], RZ, !UPT, gsb0 ;  /* 0x0020000038b879f0 */ /* 0x000fe2000c0018ff */
[----:B------:R-:W-:Y:S01]  /*5570*/  UMOV UR42, UR6 ;  /* 0x00000006002a7c82 */ /* 0x000fe20008000000 */
[----:B------:R-:W-:Y:S01]  /*5580*/  MOV R153, UR48 ;  /* 0x0000003000997c02 */ /* 0x000fe20008000f00 */
[----:B------:R-:W-:Y:S01]  /*5590*/  UMOV UR46, UR7 ;  /* 0x00000007002e7c82 */ /* 0x000fe20008000000 */
[C---:B------:R-:W-:Y:S01]  /*55a0*/  R2UR UR48, R4.reuse ;  /* 0x00000000043072ca */ /* 0x040fe200000e0000 */
[----:B------:R-:W-:Y:S01]  /*55b0*/  UIADD3 UR6, UR60, 0x180, URZ ;  /* 0x000001803c067890 */ /* 0x000fe2000fffe03f */
[C---:B------:R-:W-:Y:S01]  /*55c0*/  R2UR UR49, R5.reuse ;  /* 0x00000000053172ca */ /* 0x040fe200000e0000 */
[----:B------:R-:W-:Y:S01]  /*55d0*/  UIADD3 UR58, UR60, 0x200, URZ ;  /* 0x000002003c3a7890 */ /* 0x000fe2000fffe03f */
[----:B------:R-:W-:Y:S01]  /*55e0*/  R2UR UR56, R4 ;  /* 0x00000000043872ca */ /* 0x000fe200000e0000 */
[----:B------:R-:W-:Y:S01]  /*55f0*/  UMOV UR59, 0x40000040 ;  /* 0x40000040003b7882 */ /* 0x000fe20000000000 */
[----:B------:R-:W-:Y:S01]  /*5600*/  R2UR UR57, R5 ;  /* 0x00000000053972ca */ /* 0x000fe200000e0000 */
[----:B------:R-:W-:Y:S01]  /*5610*/  UIADD3 UR7, UR60, 0x182, URZ ;  /* 0x000001823c077890 */ /* 0x000fe2000fffe03f */
[----:B------:R-:W-:Y:S01]  /*5620*/  MOV R212, UR53 ;  /* 0x0000003500d47c02 */ /* 0x000fe20008000f00 */
[----:B------:R-:W-:Y:S01]  /*5630*/  UMOV UR50, UR6 ;  /* 0x0000000600327c82 */ /* 0x000fe20008000000 */
[----:B------:R-:W-:Y:S01]  /*5640*/  MOV R213, UR52 ;  /* 0x0000003400d57c02 */ /* 0x000fe20008000f00 */
[----:B------:R-:W-:Y:S01]  /*5650*/  UIADD3 UR6, UR60, 0x2, URZ ;  /* 0x000000023c067890 */ /* 0x000fe2000fffe03f */
[----:B------:R-:W-:Y:S01]  /*5660*/  R2UR UR52, R12 ;  /* 0x000000000c3472ca */ /* 0x000fe200000e0000 */
[----:B------:R-:W-:Y:S01]  /*5670*/  UIADD3 UR14, UR60, 0x280, URZ ;  /* 0x000002803c0e7890 */ /* 0x000fe2000fffe03f */
[----:B------:R-:W-:Y:S01]  /*5680*/  R2UR UR53, R13 ;  /* 0x000000000d3572ca */ /* 0x000fe200000e0000 */
[----:B------:R-:W-:Y:S01]  /*5690*/  UIADD3 UR18, UR60, 0x282, URZ ;  /* 0x000002823c127890 */ /* 0x000fe2000fffe03f */
[-C--:B------:R-:W-:Y:S01]  /*56a0*/  FMUL.FTZ R24, R24, R3.reuse ;  /* 0x0000000318187220 */ /* 0x080fe20000410000 */
[----:B------:R-:W-:Y:S01]  /*56b0*/  UMOV UR19, 0x40000040 ;  /* 0x4000004000137882 */ /* 0x000fe20000000000 */
[----:B------:R-:W-:Y:S01]  /*56c0*/  UMOV UR54, UR6 ;  /* 0x0000000600367c82 */ /* 0x000fe20008000000 */
[----:B------:R-:W-:Y:S01]  /*56d0*/  UIADD3 UR6, UR60, 0x102, URZ ;  /* 0x000001023c067890 */ /* 0x000fe2000fffe03f */
[-C--:B------:R-:W-:Y:S01]  /*56e0*/  FMUL.FTZ R25, R25, R3.reuse ;  /* 0x0000000319197220 */ /* 0x080fe20000410000 */
[----:B------:R-:W-:Y:S01]  /*56f0*/  UIADD3 UR22, UR60, 0x284, URZ ;  /* 0x000002843c167890 */ /* 0x000fe2000fffe03f */
[-C--:B------:R-:W-:Y:S01]  /*5700*/  FMUL.FTZ R28, R28, R3.reuse ;  /* 0x000000031c1c7220 */ /* 0x080fe20000410000 */
[----:B------:R-:W-:Y:S01]  /*5710*/  UMOV UR23, 0x40000040 ;  /* 0x4000004000177882 */ /* 0x000fe20000000000 */
[----:B------:R-:W-:Y:S01]  /*5720*/  UIADD3 UR26, UR60, 0x286, URZ ;  /* 0x000002863c1a7890 */ /* 0x000fe2000fffe03f */
[-C--:B------:R-:W-:Y:S01]  /*5730*/  FMUL.FTZ R29, R29, R3.reuse ;  /* 0x000000031d1d7220 */ /* 0x080fe20000410000 */
[----:B------:R-:W-:Y:S01]  /*5740*/  UMOV UR10, UR52 ;  /* 0x00000034000a7c82 */ /* 0x000fe20008000000 */
[----:B------:R-:W-:Y:S01]  /*5750*/  UMOV UR11, UR53 ;  /* 0x00000035000b7c82 */ /* 0x000fe20008000000 */
[----:B------:R-:W-:Y:S01]  /*5760*/  UMOV UR27, 0x40000040 ;  /* 0x40000040001b7882 */ /* 0x000fe20000000000 */
[----:B------:R-:W-:Y:S01]  /*5770*/  UIADD3 UR30, UR60, 0x500, URZ ;  /* 0x000005003c1e7890 */ /* 0x000fe2000fffe03f */
[-C--:B------:R-:W-:Y:S01]  /*5780*/  FMUL.FTZ R32, R32, R3.reuse ;  /* 0x0000000320207220 */ /* 0x080fe20000410000 */
[----:B------:R-:W-:Y:S01]  /*5790*/  UMOV UR31, 0x40000040 ;  /* 0x40000040001f7882 */ /* 0x000fe20000000000 */
[----:B------:R-:W-:Y:S01]  /*57a0*/  UIADD3 UR34, UR60, 0x502, URZ ;  /* 0x000005023c227890 */ /* 0x000fe2000fffe03f */
[-C--:B------:R-:W-:Y:S01]  /*57b0*/  FMUL.FTZ R33, R33, R3.reuse ;  /* 0x0000000321217220 */ /* 0x080fe20000410000 */
[----:B------:R-:W-:Y:S01]  /*57c0*/  UMOV UR35, 0x40000040 ;  /* 0x4000004000237882 */ /* 0x000fe20000000000 */
[----:B------:R-:W-:Y:S01]  /*57d0*/  UIADD3 UR38, UR60, 0x504, URZ ;  /* 0x000005043c267890 */ /* 0x000fe2000fffe03f */
[-C--:B------:R-:W-:Y:S01]  /*57e0*/  FMUL.FTZ R36, R36, R3.reuse ;  /* 0x0000000324247220 */ /* 0x080fe20000410000 */
[----:B------:R-:W-:Y:S01]  /*57f0*/  UMOV UR39, 0x40000040 ;  /* 0x4000004000277882 */ /* 0x000fe20000000000 */
[-C--:B------:R-:W-:Y:S01]  /*5800*/  FMUL.FTZ R37, R37, R3.reuse ;  /* 0x0000000325257220 */ /* 0x080fe20000410000 */
        /* <DEDUP_REMOVED lines=8> */
[----:B------:R-:W-:Y:S01]  /*5890*/  FMUL.FTZ R56, R56, R3 ;  /* 0x0000000338387220 */ /* 0x000fe20000410000 */
[----:B------:R-:W-:-:S02]  /*58a0*/  WARPGROUP.DEPBAR.LE gsb0, 0x0 ;  /* 0x00008000000079c5 */ /* 0x000fc40000010000 */
[----:B------:R-:W-:Y:S01]  /*58b0*/  WARPGROUP.ARRIVE ;  /* 0x00000000000079c5 */ /* 0x000fe20000000000 */
[-C--:B------:R-:W-:Y:S01]  /*58c0*/  FMUL.FTZ R57, R57, R3.reuse ;  /* 0x0000000339397220 */ /* 0x080fe20000410000 */
[-C--:B------:R-:W-:Y:S01]  /*58d0*/  FMUL.FTZ R60, R60, R3.reuse ;  /* 0x000000033c3c7220 */ /* 0x080fe20000410000 */
[-C--:B------:R-:W-:Y:S01]  /*58e0*/  FMUL.FTZ R61, R61, R3.reuse ;  /* 0x000000033d3d7220 */ /* 0x080fe20000410000 */
[-C--:B------:R-:W-:Y:S01]  /*58f0*/  FMUL.FTZ R64, R64, R3.reuse ;  /* 0x0000000340407220 */ /* 0x080fe20000410000 */
[-C--:B------:R-:W-:Y:S01]  /*5900*/  FMUL.FTZ R65, R65, R3.reuse ;  /* 0x0000000341417220 */ /* 0x080fe20000410000 */
[----:B------:R-:W-:Y:S01]  /*5910*/  HGMMA.64x16x16.F32.BF16 R176, gdesc[UR40], RZ, !UPT, gsb0 ;  /* 0x0020000028b079f0 */ /* 0x000fe2000c0018ff */
[----:B------:R-:W-:Y:S01]  /*5920*/  R2UR UR41, R2 ;  /* 0x00000000022972ca */ /* 0x000fe200000e0000 */
[----:B------:R-:W-:Y:S01]  /*5930*/  UIADD3 UR42, UR60, 0x506, URZ ;  /* 0x000005063c2a7890 */ /* 0x000fe2000fffe03f */
[----:B------:R-:W-:Y:S01]  /*5940*/  R2UR UR40, R6 ;  /* 0x00000000062872ca */ /* 0x000fe200000e0000 */
[----:B------:R-:W-:Y:S01]  /*5950*/  UMOV UR43, 0x40000040 ;  /* 0x40000040002b7882 */ /* 0x000fe20000000000 */
[----:B------:R-:W-:Y:S01]  /*5960*/  MOV R2, UR9 ;  /* 0x0000000900027c02 */ /* 0x000fe20008000f00 */
[-C--:B------:R-:W-:Y:S01]  /*5970*/  FMUL.FTZ R68, R68, R3.reuse ;  /* 0x0000000344447220 */ /* 0x080fe20000410000 */
[----:B------:R-:W-:Y:S01]  /*5980*/  MOV R6, UR8 ;  /* 0x0000000800067c02 */ /* 0x000fe20008000f00 */
        /* <DEDUP_REMOVED lines=118> */
[----:B------:R-:W-:Y:S01]  /*60f0*/  FMUL.FTZ R151, R151, R0 ;  /* 0x0000000097977220 */ /* 0x000fe20000410000 */
[----:B------:R-:W-:-:S02]  /*6100*/  WARPGROUP.DEPBAR.LE gsb0, 0x0 ;  /* 0x00008000000079c5 */ /* 0x000fc40000010000 */
[----:B------:R-:W-:-:S06]  /*6110*/  WARPGROUP.ARRIVE ;  /* 0x00000000000079c5 */ /* 0x000fcc0000000000 */
[----:B------:R-:W-:Y:S01]  /*6120*/  HGMMA.64x16x16.F32.BF16 R152, gdesc[UR56], RZ, !UPT, gsb0 ;  /* 0x00200000389879f0 */ /* 0x000fe2000c0018ff */
[----:B------:R-:W-:Y:S01]  /*6130*/  UIADD3 UR58, UR60, 0x82, URZ ;  /* 0x000000823c3a7890 */ /* 0x000fe2000fffe03f */
[----:B------:R-:W-:Y:S01]  /*6140*/  UMOV UR56, UR10 ;  /* 0x0000000a00387c82 */ /* 0x000fe20008000000 */
[----:B------:R-:W-:Y:S01]  /*6150*/  UMOV UR57, UR11 ;  /* 0x0000000b00397c82 */ /* 0x000fe20008000000 */
[----:B------:R-:W-:Y:S01]  /*6160*/  UMOV UR59, 0x40000040 ;  /* 0x40000040003b7882 */ /* 0x000fe20000000000 */
[----:B------:R-:W-:Y:S02]  /*6170*/  WARPGROUP.DEPBAR.LE gsb0, 0x0 ;  /* 0x00008000000079c5 */ /* 0x000fe40000010000 */
[----:B------:R-:W-:-:S06]  /*6180*/  WARPGROUP.ARRIVE ;  /* 0x00000000000079c5 */ /* 0x000fcc0000000000 */
[----:B------:R-:W-:Y:S01]  /*6190*/  HGMMA.64x16x16.F32.BF16 R184, gdesc[UR52], R184, gsb0 ;  /* 0x0020000034b879f0 */ /* 0x000fe200080018b8 */
[----:B------:R-:W-:Y:S01]  /*61a0*/  R2UR UR53, R212 ;  /* 0x00000000d43572ca */ /* 0x000fe200000e0000 */
[----:B------:R-:W-:Y:S01]  /*61b0*/  UIADD3 UR54, UR60, 0x784, URZ ;  /* 0x000007843c367890 */ /* 0x000fe2000fffe03f */
[----:B------:R-:W-:Y:S01]  /*61c0*/  R2UR UR52, R213 ;  /* 0x00000000d53472ca */ /* 0x000fe200000e0000 */
        /* <DEDUP_REMOVED lines=13> */
[----:B------:R-:W-:Y:S01]  /*62a0*/  UMOV UR57, UR11 ;  /* 0x0000000b00397c82 */ /* 0x000fe20008000000 */
[----:B------:R-:W-:Y:S01]  /*62b0*/  UMOV UR58, UR7 ;  /* 0x00000007003a7c82 */ /* 0x000fe20008000000 */
[----:B------:R-:W-:Y:S01]  /*62c0*/  UMOV UR59, 0x40000040 ;  /* 0x40000040003b7882 */ /* 0x000fe20000000000 */
        /* <DEDUP_REMOVED lines=8> */
[----:B------:R-:W-:Y:S02]  /*6350*/  UIADD3 UR6, UR60, 0x4, URZ ;  /* 0x000000043c067890 */ /* 0x000fe4000fffe03f */
[----:B------:R-:W-:Y:S02]  /*6360*/  UIADD3 UR10, UR60, 0x84, URZ ;  /* 0x000000843c0a7890 */ /* 0x000fe4000fffe03f */
[----:B------:R-:W-:Y:S01]  /*6370*/  UIADD3 UR11, UR60, 0x104, URZ ;  /* 0x000001043c0b7890 */ /* 0x000fe2000fffe03f */
[----:B------:R-:W-:-:S02]  /*6380*/  WARPGROUP.DEPBAR.LE gsb0, 0x0 ;  /* 0x00008000000079c5 */ /* 0x000fc40000010000 */
        /* <DEDUP_REMOVED lines=27> */
[----:B------:R-:W-:Y:S01]  /*6540*/  UMOV UR11, 0x40000040 ;  /* 0x40000040000b7882 */ /* 0x000fe20000000000 */
[----:B------:R-:W-:Y:S02]  /*6550*/  WARPGROUP.DEPBAR.LE gsb0, 0x0 ;  /* 0x00008000000079c5 */ /* 0x000fe40000010000 */
[----:B------:R-:W-:-:S06]  /*6560*/  WARPGROUP.ARRIVE ;  /* 0x00000000000079c5 */ /* 0x000fcc0000000000 */
[----:B------:R-:W-:Y:S01]  /*6570*/  HGMMA.64x16x16.F32.BF16 R152, gdesc[UR4], R152, gsb0 ;  /* 0x00200000049879f0 */ /* 0x000fe20008001898 */
[----:B------:R-:W-:Y:S02]  /*6580*/  UIADD3 UR6, UR60, 0x86, URZ ;  /* 0x000000863c067890 */ /* 0x000fe4000fffe03f */
        /* <DEDUP_REMOVED lines=28> */
[----:B------:R-:W-:Y:S01]  /*6750*/  R2UR UR8, R10 ;  /* 0x000000000a0872ca */ /* 0x000fe200000e0000 */
[----:B------:R-:W-:Y:S01]  /*6760*/  UMOV UR11, 0x40000040 ;  /* 0x40000040000b7882 */ /* 0x000fe20000000000 */
[----:B------:R-:W-:Y:S01]  /*6770*/  R2UR UR9, R11 ;  /* 0x000000000b0972ca */ /* 0x000fe200000e0000 */
        /* <DEDUP_REMOVED lines=287> */
[----:B------:R-:W-:-:S07]  /*7970*/  UIADD3 UR6, UR60, 0x786, URZ ;  /* 0x000007863c067890 */ /* 0x000fce000fffe03f */
[----:B------:R-:W-:Y:S01]  /*7980*/  UMOV UR10, UR6 ;  /* 0x00000006000a7c82 */ /* 0x000fe20008000000 */
[----:B------:R-:W-:Y:S01]  /*7990*/  UIADD3 UR6, UR60, 0x886, URZ ;  /* 0x000008863c067890 */ /* 0x000fe2000fffe03f */
[----:B------:R-:W-:Y:S02]  /*79a0*/  WARPGROUP.DEPBAR.LE gsb0, 0x0 ;  /* 0x00008000000079c5 */ /* 0x000fe40000010000 */
[----:B------:R-:W-:-:S06]  /*79b0*/  WARPGROUP.ARRIVE ;  /* 0x00000000000079c5 */ /* 0x000fcc0000000000 */
[----:B------:R-:W-:Y:S01]  /*79c0*/  HGMMA.64x16x16.F32.BF16 R160, gdesc[UR52], R160, gsb0 ;  /* 0x0020000034a079f0 */ /* 0x000fe200080018a0 */
[----:B------:R-:W-:Y:S01]  /*79d0*/  UMOV UR54, UR7 ;  /* 0x0000000700367c82 */ /* 0x000fe20008000000 */
[----:B------:R-:W-:Y:S01]  /*79e0*/  UMOV UR55, 0x40000040 ;  /* 0x4000004000377882 */ /* 0x000fe20000000000 */
[----:B------:R-:W-:Y:S02]  /*79f0*/  UIADD3 UR7, UR60, 0x906, URZ ;  /* 0x000009063c077890 */ /* 0x000fe4000fffe03f */
        /* <DEDUP_REMOVED lines=8> */
[----:B------:R-:W-:Y:S01]  /*7a80*/  UMOV UR11, UR9 ;  /* 0x00000009000b7c82 */ /* 0x000fe20008000000 */
[----:B------:R-:W-:Y:S01]  /*7a90*/  UMOV UR56, UR10 ;  /* 0x0000000a00387c82 */ /* 0x000fe20008000000 */
[----:B------:R-:W-:Y:S01]  /*7aa0*/  UMOV UR57, UR11 ;  /* 0x0000000b00397c82 */ /* 0x000fe20008000000 */
[----:B------:R-:W-:Y:S02]  /*7ab0*/  R2UR UR9, R2 ;  /* 0x00000000020972ca */ /* 0x000fe400000e0000 */
[----:B------:R-:W-:Y:S01]  /*7ac0*/  R2UR UR8, R6 ;  /* 0x00000000060872ca */ /* 0x000fe200000e0000 */
[----:B------:R-:W-:Y:S02]  /*7ad0*/  WARPGROUP.DEPBAR.LE gsb0, 0x0 ;  /* 0x00008000000079c5 */ /* 0x000fe40000010000 */
[----:B------:R-:W-:-:S06]  /*7ae0*/  WARPGROUP.ARRIVE ;  /* 0x00000000000079c5 */ /* 0x000fcc0000000000 */
[----:B------:R-:W-:Y:S01]  /*7af0*/  HGMMA.64x16x16.F32.BF16 R176, gdesc[UR56], R176, gsb0 ;  /* 0x0020000038b079f0 */ /* 0x000fe200080018b0 */
[----:B------:R-:W-:Y:S01]  /*7b00*/  UMOV UR56, UR10 ;  /* 0x0000000a00387c82 */ /* 0x000fe20008000000 */
        /* <DEDUP_REMOVED lines=19> */
[----:B------:R-:W-:Y:S03]  /*7c40*/  HGMMA.64x16x16.F32.BF16 R152, gdesc[UR56], R152, gsb0 ;  /* 0x00200000389879f0 */ /* 0x000fe60008001898 */
[----:B------:R-:W-:Y:S02]  /*7c50*/  WARPGROUP.DEPBAR.LE gsb0, 0x0 ;  /* 0x00008000000079c5 */ /* 0x000fe40000010000 */
[----:B------:R-:W-:Y:S05]  /*7c60*/  @!P0 BRA `(.L_x_24) ;  /* 0x0000000000048947 */ /* 0x000fea0003800000 */
[----:B------:R-:W-:Y:S01]  /*7c70*/  BPT.TRAP 0x1 ;  /* 0x000000040000795c */ /* 0x000fe20000300000 */
.L_x_24:
[----:B------:R-:W-:Y:S02]  /*7c80*/  R2UR UR7, R16 ;  /* 0x00000000100772ca */ /* 0x000fe400000e0000 */
[----:B------:R-:W-:Y:S02]  /*7c90*/  R2UR UR6, R214 ;  /* 0x00000000d60672ca */ /* 0x000fe400000e0000 */
[----:B------:R-:W-:-:S11]  /*7ca0*/  SHF.L.U32 R0, R22, 0x1f, RZ ;  /* 0x0000001f16007819 */ /* 0x000fd600000006ff */
[----:B------:R-:W-:-:S09]  /*7cb0*/  ULEA UR7, UR6, UR7, 0x3 ;  /* 0x0000000706077291 */ /* 0x000fd2000f8e183f */
[----:B------:R0:W1:Y:S01]  /*7cc0*/  SYNCS.PHASECHK.TRANS64.TRYWAIT P2, [UR7+0x38850], R0 ;  /* 0x03885000ff0075a7 */ /* 0x0000620008040147 */
[----:B------:R-:W-:Y:S05]  /*7cd0*/  @!P0 BRA `(.L_x_25) ;  /* 0x0000000000048947 */ /* 0x000fea0003800000 */
[----:B------:R-:W-:Y:S01]  /*7ce0*/  BPT.TRAP 0x1 ;  /* 0x000000040000795c */ /* 0x000fe20000300000 */
.L_x_25:
[----:B-1----:R-:W-:Y:S05]  /*7cf0*/  @P2 BRA `(.L_x_26) ;  /* 0x0000000000082947 */ /* 0x002fea0003800000 */
[----:B------:R-:W1:Y:S02]  /*7d00*/  SYNCS.PHASECHK.TRANS64.TRYWAIT P2, [UR7+0x38850], R0 ;  /* 0x03885000ff0075a7 */ /* 0x000e640008040147 */
[----:B-1----:R-:W-:Y:S05]  /*7d10*/  @!P2 BRA `(.L_x_27) ;  /* 0x00000090008ca947 */ /* 0x002fea0003800000 */
.L_x_26:
[----:B------:R-:W-:Y:S01]  /*7d20*/  R2UR UR6, R16 ;  /* 0x00000000100672ca */ /* 0x000fe200000e0000 */
[----:B------:R-:W-:Y:S01]  /*7d30*/  WARPGROUP.ARRIVE ;  /* 0x00000000000079c5 */ /* 0x000fe20000000000 */
[----:B------:R-:W-:Y:S01]  /*7d40*/  R2UR UR10, R214 ;  /* 0x00000000d60a72ca */ /* 0x000fe200000e0000 */
[----:B------:R-:W-:Y:S01]  /*7d50*/  UMOV UR11, 0x40000040 ;  /* 0x40000040000b7882 */ /* 0x000fe20000000000 */
[----:B01----:R-:W-:Y:S01]  /*7d60*/  FMNMX.FTZ R0, R184, R21, !PT ;  /* 0x00000015b8007209 */ /* 0x003fe20007810000 */
[----:B------:R-:W0:Y:S01]  /*7d70*/  LDC R2, c[0x0][0x988] ;  /* 0x00026200ff027b82 */ /* 0x000e220000000800 */
[----:B------:R-:W-:Y:S02]  /*7d80*/  R2UR UR14, R215 ;  /* 0x00000000d70e72ca */ /* 0x000fe400000e0000 */
[----:B------:R-:W-:Y:S02]  /*7d90*/  FMNMX.FTZ R3, R185, R0, !PT ;  /* 0x00000000b9037209 */ /* 0x000fe40007810000 */
[C---:B------:R-:W-:Y:S01]  /*7da0*/  ISETP.GT.AND P2, PT, R20.reuse, R17, PT ;  /* 0x000000111400720c */ /* 0x040fe20003f44270 */
[----:B------:R-:W-:Y:S01]  /*7db0*/  VIADD R20, R20, 0xffffffff ;  /* 0xffffffff14147836 */ /* 0x000fe20000000000 */
[----:B------:R-:W-:Y:S01]  /*7dc0*/  FMNMX.FTZ R0, R188, R3, !PT ;  /* 0x00000003bc007209 */ /* 0x000fe20007810000 */
[----:B------:R-:W-:-:S03]  /*7dd0*/  UIADD3 UR6, UR6, 0x400, URZ ;  /* 0x0000040006067890 */ /* 0x000fc6000fffe03f */
[----:B------:R-:W-:Y:S01]  /*7de0*/  FMNMX.FTZ R3, R189, R0, !PT ;  /* 0x00000000bd037209 */ /* 0x000fe20007810000 */
[----:B------:R-:W-:-:S03]  /*7df0*/  USHF.R.U32.HI UR6, URZ, 0x4, UR6 ;  /* 0x000000043f067899 */ /* 0x000fc60008011606 */
[----:B------:R-:W-:Y:S01]  /*7e00*/  FMNMX.FTZ R0, R176, R3, !PT ;  /* 0x00000003b0007209 */ /* 0x000fe20007810000 */
[----:B------:R-:W-:-:S03]  /*7e10*/  ULOP3.LUT UR6, UR6, 0x3fff, URZ, 0xc0, !UPT ;  /* 0x00003fff06067892 */ /* 0x000fc6000f8ec03f */
[----:B------:R-:W-:Y:S01]  /*7e20*/  FMNMX.FTZ R3, R177, R0, !PT ;  /* 0x00000000b1037209 */ /* 0x000fe20007810000 */
[----:B------:R-:W-:-:S03]  /*7e30*/  ULOP3.LUT UR6, UR6, 0x2800000, URZ, 0xfc, !UPT ;  /* 0x0280000006067892 */ /* 0x000fc6000f8efc3f */
[----:B------:R-:W-:Y:S01]  /*7e40*/  FMNMX.FTZ R0, R180, R3, !PT ;  /* 0x00000003b4007209 */ /* 0x000fe20007810000 */
[----:B------:R-:W-:-:S03]  /*7e50*/  UIMAD UR6, UR10, 0xa00, UR6 ;  /* 0x00000a000a0678a4 */ /* 0x000fc6000f8e0206 */
[----:B------:R-:W-:-:S04]  /*7e60*/  FMNMX.FTZ R3, R181, R0, !PT ;  /* 0x00000000b5037209 */ /* 0x000fc80007810000 */
[----:B------:R-:W-:Y:S01]  /*7e70*/  UMOV UR10, UR6 ;  /* 0x00000006000a7c82 */ /* 0x000fe20008000000 */
[----:B------:R-:W-:Y:S01]  /*7e80*/  FMNMX.FTZ R0, R168, R3, !PT ;  /* 0x00000003a8007209 */ /* 0x000fe20007810000 */
[----:B------:R-:W-:Y:S01]  /*7e90*/  HGMMA.64x256x16.F32.BF16 R24, R208, gdesc[UR8].tnspB, R24, gsb0 ;  /* 0x43e00008d0187df0 */ /* 0x000fe20008001818 */
[----:B------:R-:W-:Y:S01]  /*7ea0*/  UIADD3 UR10, UR6, 0x80, URZ ;  /* 0x00000080060a7890 */ /* 0x000fe2000fffe03f */
[----:B------:R-:W-:Y:S01]  /*7eb0*/  UMOV UR11, 0x40000040 ;  /* 0x40000040000b7882 */ /* 0x000fe20000000000 */
[----:B------:R-:W-:-:S04]  /*7ec0*/  FMNMX.FTZ R3, R169, R0, !PT ;  /* 0x00000000a9037209 */ /* 0x000fc80007810000 */
        /* <DEDUP_REMOVED lines=9> */
[----:B------:R-:W-:Y:S02]  /*7f60*/  FMNMX.FTZ R6, R157, R0, !PT ;  /* 0x000000009d067209 */ /* 0x000fe40007810000 */
[----:B------:R-:W-:-:S03]  /*7f70*/  FMNMX.FTZ R0, R186, R19, !PT ;  /* 0x00000013ba007209 */ /* 0x000fc60007810000 */
[----:B------:R-:W1:Y:S02]  /*7f80*/  SHFL.BFLY PT, R3, R6, 0x2, 0x1f ;  /* 0x0c401f0006037f89 */ /* 0x000e6400000e0000 */
[----:B-1----:R-:W-:Y:S02]  /*7f90*/  FMNMX.FTZ R22, R6, R3, !PT ;  /* 0x0000000306167209 */ /* 0x002fe40007810000 */
[----:B------:R-:W-:-:S03]  /*7fa0*/  FMNMX.FTZ R3, R187, R0, !PT ;  /* 0x00000000bb037209 */ /* 0x000fc60007810000 */
[----:B------:R-:W1:Y:S01]  /*7fb0*/  SHFL.BFLY PT, R7, R22, 0x1, 0x1f ;  /* 0x0c201f0016077f89 */ /* 0x000e6200000e0000 */
[----:B------:R-:W-:Y:S02]  /*7fc0*/  FMNMX.FTZ R0, R190, R3, !PT ;  /* 0x00000003be007209 */ /* 0x000fe40007810000 */
[----:B-1----:R-:W-:-:S05]  /*7fd0*/  FMNMX.FTZ R7, R22, R7, !PT ;  /* 0x0000000716077209 */ /* 0x002fca0007810000 */
[----:B------:R-:W-:-:S04]  /*7fe0*/  FADD.FTZ R21, -R7, R21 ;  /* 0x0000001507157221 */ /* 0x000fc80000010100 */
[----:B0-----:R-:W-:Y:S01]  /*7ff0*/  FMUL.FTZ R6, R21, R2 ;  /* 0x0000000215067220 */ /* 0x001fe20000410000 */
[----:B------:R-:W-:-:S03]  /*8000*/  FMNMX.FTZ R21, R191, R0, !PT ;  /* 0x00000000bf157209 */ /* 0x000fc60007810000 */
[----:B------:R-:W-:Y:S01]  /*8010*/  MUFU.EX2 R3, R6 ;  /* 0x0000000600037308 */ /* 0x000fe20000000800 */
[----:B------:R-:W-:-:S04]  /*8020*/  FMNMX.FTZ R0, R178, R21, !PT ;  /* 0x00000015b2007209 */ /* 0x000fc80007810000 */
[----:B------:R-:W-:-:S04]  /*8030*/  FMNMX.FTZ R21, R179, R0, !PT ;  /* 0x00000000b3157209 */ /* 0x000fc80007810000 */
[----:B------:R-:W-:-:S04]  /*8040*/  FMNMX.FTZ R0, R182, R21, !PT ;  /* 0x00000015b6007209 */ /* 0x000fc80007810000 */
[----:B------:R-:W-:-:S04]  /*8050*/  FMNMX.FTZ R23, R183, R0, !PT ;  /* 0x00000000b7177209 */ /* 0x000fc80007810000 */
[----:B------:R-:W-:-:S04]  /*8060*/  FMNMX.FTZ R0, R170, R23, !PT ;  /* 0x00000017aa007209 */ /* 0x000fc80007810000 */
[----:B------:R-:W-:-:S04]  /*8070*/  FMNMX.FTZ R23, R171, R0, !PT ;  /* 0x00000000ab177209 */ /* 0x000fc80007810000 */
[----:B------:R-:W-:Y:S01]  /*8080*/  FMNMX.FTZ R0, R174, R23, !PT ;  /* 0x00000017ae007209 */ /* 0x000fe20007810000 */
[----:B------:R-:W-:Y:S02]  /*8090*/  WARPGROUP.DEPBAR.LE gsb0, 0x0 ;  /* 0x00008000000079c5 */ /* 0x000fe40000010000 */
[----:B------:R-:W-:-:S06]  /*80a0*/  WARPGROUP.ARRIVE ;  /* 0x00000000000079c5 */ /* 0x000fcc0000000000 */
[----:B------:R-:W-:Y:S01]  /*80b0*/  HGMMA.64x256x16.F32.BF16 R24, R204, gdesc[UR8].tnspB, R24, gsb0 ;  /* 0x43e00008cc187df0 */ /* 0x000fe20008001818 */
[----:B------:R-:W-:Y:S01]  /*80c0*/  UIADD3 UR10, UR6, 0x100, URZ ;  /* 0x00000100060a7890 */ /* 0x000fe2000fffe03f */
[----:B------:R-:W-:Y:S01]  /*80d0*/  UMOV UR11, 0x40000040 ;  /* 0x40000040000b7882 */ /* 0x000fe20000000000 */
[----:B------:R-:W-:Y:S02]  /*80e0*/  WARPGROUP.DEPBAR.LE gsb0, 0x0 ;  /* 0x00008000000079c5 */ /* 0x000fe40000010000 */
[----:B------:R-:W-:-:S15]  /*80f0*/  WARPGROUP.ARRIVE ;  /* 0x00000000000079c5 */ /* 0x000fde0000000000 */
[----:B------:R-:W-:-:S08]  /*8100*/  NOP ;  /* 0x0000000000007918 */ /* 0x000fd00000000000 */
[----:B------:R-:W-:Y:S01]  /*8110*/  HGMMA.64x256x16.F32.BF16 R24, R200, gdesc[UR8].tnspB, R24, gsb0 ;  /* 0x43e00008c8187df0 */ /* 0x000fe20008001818 */
[----:B------:R-:W-:Y:S01]  /*8120*/  UIADD3 UR10, UR6, 0x180, URZ ;  /* 0x00000180060a7890 */ /* 0x000fe2000fffe03f */
[----:B------:R-:W-:Y:S01]  /*8130*/  UMOV UR11, 0x40000040 ;  /* 0x40000040000b7882 */ /* 0x000fe20000000000 */
[----:B------:R-:W-:Y:S01]  /*8140*/  UIADD3 UR6, UR6, 0x200, URZ ;  /* 0x0000020006067890 */ /* 0x000fe2000fffe03f */
[----:B------:R-:W-:Y:S02]  /*8150*/  WARPGROUP.DEPBAR.LE gsb0, 0x0 ;  /* 0x00008000000079c5 */ /* 0x000fe40000010000 */
[----:B------:R-:W-:-:S15]  /*8160*/  WARPGROUP.ARRIVE ;  /* 0x00000000000079c5 */ /* 0x000fde0000000000 */
[----:B------:R-:W-:-:S07]  /*8170*/  NOP ;  /* 0x0000000000007918 */ /* 0x000fce0000000000 */
[----:B------:R-:W-:Y:S01]  /*8180*/  HGMMA.64x256x16.F32.BF16 R24, R196, gdesc[UR8].tnspB, R24, gsb0 ;  /* 0x43e00008c4187df0 */ /* 0x000fe20008001818 */
[----:B------:R-:W-:Y:S01]  /*8190*/  UMOV UR10, UR6 ;  /* 0x00000006000a7c82 */ /* 0x000fe20008000000 */
[----:B------:R-:W-:Y:S01]  /*81a0*/  UMOV UR11, 0x40000040 ;  /* 0x40000040000b7882 */ /* 0x000fe20000000000 */
[----:B------:R-:W-:-:S13]  /*81b0*/  R2UR UR6, R9 ;  /* 0x00000000090672ca */ /* 0x000fda00000e0000 */
[----:B------:R-:W-:Y:S01]  /*81c0*/  MOV R214, UR6 ;  /* 0x0000000600d67c02 */ /* 0x000fe20008000f00 */
[----:B------:R-:W-:Y:S02]  /*81d0*/  WARPGROUP.DEPBAR.LE gsb0, 0x0 ;  /* 0x00008000000079c5 */ /* 0x000fe40000010000 */
[----:B------:R-:W-:Y:S01]  /*81e0*/  WARPGROUP.ARRIVE ;  /* 0x00000000000079c5 */ /* 0x000fe20000000000 */
[----:B------:R-:W-:-:S04]  /*81f0*/  FMUL.FTZ R197, R7, R2 ;  /* 0x0000000207c57220 */ /* 0x000fc80000410000 */
[----:B------:R-:W-:-:S04]  /*8200*/  FFMA.FTZ R22, R185, R2, -R197 ;  /* 0x00000002b9167223 */ /* 0x000fc800000108c5 */
[----:B------:R-:W-:Y:S01]  /*8210*/  HGMMA.64x256x16.F32.BF16 R24, R192, gdesc[UR8].tnspB, R24, gsb0 ;  /* 0x43e00008c0187df0 */ /* 0x000fe20008001818 */
[----:B------:R-:W-:Y:S01]  /*8220*/  FMNMX.FTZ R185, R175, R0, !PT ;  /* 0x00000000afb97209 */ /* 0x000fe20007810000 */
[-CC-:B------:R-:W-:Y:S01]  /*8230*/  FFMA.FTZ R208, R184, R2.reuse, -R197.reuse ;  /* 0x00000002b8d07223 */ /* 0x180fe200000108c5 */
[----:B------:R0:W-:Y:S01]  /*8240*/  MUFU.EX2 R21, R22 ;  /* 0x0000001600157308 */ /* 0x0001e20000000800 */
[-CC-:B------:R-:W-:Y:S01]  /*8250*/  FFMA.FTZ R210, R188, R2.reuse, -R197.reuse ;  /* 0x00000002bcd27223 */ /* 0x180fe200000108c5 */
[----:B------:R-:W-:Y:S01]  /*8260*/  FMNMX.FTZ R0, R162, R185, !PT ;  /* 0x000000b9a2007209 */ /* 0x000fe20007810000 */
[-CC-:B------:R-:W-:Y:S01]  /*8270*/  FFMA.FTZ R189, R189, R2.reuse, -R197.reuse ;  /* 0x00000002bdbd7223 */ /* 0x180fe200000108c5 */
[-CC-:B------:R-:W-:Y:S01]  /*8280*/  FFMA.FTZ R204, R176, R2.reuse, -R197.reuse ;  /* 0x00000002b0cc7223 */ /* 0x180fe200000108c5 */
[--C-:B------:R-:W-:Y:S01]  /*8290*/  FFMA.FTZ R177, R177, R2, -R197.reuse ;  /* 0x00000002b1b17223 */ /* 0x100fe200000108c5 */
[----:B------:R-:W-:Y:S01]  /*82a0*/  FMNMX.FTZ R185, R163, R0, !PT ;  /* 0x00000000a3b97209 */ /* 0x000fe20007810000 */
[-CC-:B------:R-:W-:Y:S01]  /*82b0*/  FFMA.FTZ R206, R180, R2.reuse, -R197.reuse ;  /* 0x00000002b4ce7223 */ /* 0x180fe200000108c5 */
[-CC-:B------:R-:W-:Y:S01]  /*82c0*/  FFMA.FTZ R181, R181, R2.reuse, -R197.reuse ;  /* 0x00000002b5b57223 */ /* 0x180fe200000108c5 */
[-CC-:B0-----:R-:W-:Y:S01]  /*82d0*/  FFMA.FTZ R22, R152, R2.reuse, -R197.reuse ;  /* 0x0000000298167223 */ /* 0x181fe200000108c5 */
[----:B------:R-:W-:Y:S01]  /*82e0*/  FMNMX.FTZ R0, R166, R185, !PT ;  /* 0x000000b9a6007209 */ /* 0x000fe20007810000 */
[-CC-:B------:R-:W-:Y:S01]  /*82f0*/  FFMA.FTZ R200, R168, R2.reuse, -R197.reuse ;  /* 0x00000002a8c87223 */ /* 0x180fe200000108c5 */
[-CC-:B------:R-:W-:Y:S01]  /*8300*/  FFMA.FTZ R169, R169, R2.reuse, -R197.reuse ;  /* 0x00000002a9a97223 */ /* 0x180fe200000108c5 */
[--C-:B------:R-:W-:Y:S01]  /*8310*/  FFMA.FTZ R202, R172, R2, -R197.reuse ;  /* 0x00000002acca7223 */ /* 0x100fe200000108c5 */
[----:B------:R-:W-:Y:S01]  /*8320*/  FMNMX.FTZ R185, R167, R0, !PT ;  /* 0x00000000a7b97209 */ /* 0x000fe20007810000 */
[-CC-:B------:R-:W-:Y:S01]  /*8330*/  FFMA.FTZ R173, R173, R2.reuse, -R197.reuse ;  /* 0x00000002adad7223 */ /* 0x180fe200000108c5 */
[-CC-:B------:R-:W-:Y:S01]  /*8340*/  FFMA.FTZ R196, R160, R2.reuse, -R197.reuse ;  /* 0x00000002a0c47223 */ /* 0x180fe200000108c5 */
[-CC-:B------:R-:W-:Y:S01]  /*8350*/  FFMA.FTZ R161, R161, R2.reuse, -R197.reuse ;  /* 0x00000002a1a17223 */ /* 0x180fe200000108c5 */
[----:B------:R-:W-:Y:S01]  /*8360*/  FMNMX.FTZ R0, R154, R185, !PT ;  /* 0x000000b99a007209 */ /* 0x000fe20007810000 */
[-CC-:B------:R-:W-:Y:S01]  /*8370*/  FFMA.FTZ R198, R164, R2.reuse, -R197.reuse ;  /* 0x00000002a4c67223 */ /* 0x180fe200000108c5 */
[-CC-:B------:R-:W-:Y:S01]  /*8380*/  FFMA.FTZ R165, R165, R2.reuse, -R197.reuse ;  /* 0x00000002a5a57223 */ /* 0x180fe200000108c5 */
[--C-:B------:R-:W-:Y:S01]  /*8390*/  FFMA.FTZ R153, R153, R2, -R197.reuse ;  /* 0x0000000299997223 */ /* 0x100fe200000108c5 */
[----:B------:R-:W-:Y:S01]  /*83a0*/  FMNMX.FTZ R185, R155, R0, !PT ;  /* 0x000000009bb97209 */ /* 0x000fe20007810000 */
[-CC-:B------:R-:W-:Y:S01]  /*83b0*/  FFMA.FTZ R152, R156, R2.reuse, -R197.reuse ;  /* 0x000000029c987223 */ /* 0x180fe200000108c5 */
[----:B------:R-:W-:Y:S01]  /*83c0*/  FFMA.FTZ R197, R157, R2, -R197 ;  /* 0x000000029dc57223 */ /* 0x000fe200000108c5 */
[----:B------:R-:W0:Y:S01]  /*83d0*/  MUFU.EX2 R208, R208 ;  /* 0x000000d000d07308 */ /* 0x000e220000000800 */
[----:B------:R-:W-:-:S04]  /*83e0*/  FMNMX.FTZ R0, R158, R185, !PT ;  /* 0x000000b99e007209 */ /* 0x000fc80007810000 */
[----:B------:R-:W-:-:S03]  /*83f0*/  FMNMX.FTZ R0, R159, R0, !PT ;  /* 0x000000009f007209 */ /* 0x000fc60007810000 */
[----:B------:R-:W-:Y:S02]  /*8400*/  MUFU.EX2 R210, R210 ;  /* 0x000000d200d27308 */ /* 0x000fe40000000800 */
[----:B------:R-:W1:Y:S06]  /*8410*/  SHFL.BFLY PT, R185, R0, 0x2, 0x1f ;  /* 0x0c401f0000b97f89 */ /* 0x000e6c00000e0000 */
[----:B------:R-:W-:Y:S08]  /*8420*/  MUFU.EX2 R23, R189 ;  /* 0x000000bd00177308 */ /* 0x000ff00000000800 */
[----:B------:R-:W-:Y:S08]  /*8430*/  MUFU.EX2 R204, R204 ;  /* 0x000000cc00cc7308 */ /* 0x000ff00000000800 */
[----:B------:R-:W-:Y:S01]  /*8440*/  MUFU.EX2 R177, R177 ;  /* 0x000000b100b17308 */ /* 0x000fe20000000800 */
[----:B-1----:R-:W-:-:S05]  /*8450*/  FMNMX.FTZ R185, R0, R185, !PT ;  /* 0x000000b900b97209 */ /* 0x002fca0007810000 */
[----:B------:R-:W1:Y:S02]  /*8460*/  SHFL.BFLY PT, R6, R185, 0x1, 0x1f ;  /* 0x0c201f00b9067f89 */ /* 0x000e6400000e0000 */
[----:B------:R-:W-:Y:S08]  /*8470*/  MUFU.EX2 R206, R206 ;  /* 0x000000ce00ce7308 */ /* 0x000ff00000000800 */
[----:B------:R-:W-:Y:S08]  /*8480*/  MUFU.EX2 R181, R181 ;  /* 0x000000b500b57308 */ /* 0x000ff00000000800 */
[----:B------:R-:W-:Y:S01]  /*8490*/  MUFU.EX2 R200, R200 ;  /* 0x000000c800c87308 */ /* 0x000fe20000000800 */
[----:B-1----:R-:W-:-:S07]  /*84a0*/  FMNMX.FTZ R6, R185, R6, !PT ;  /* 0x00000006b9067209 */ /* 0x002fce0007810000 */
[----:B------:R-:W-:Y:S01]  /*84b0*/  MUFU.EX2 R169, R169 ;  /* 0x000000a900a97308 */ /* 0x000fe20000000800 */
[----:B------:R-:W-:-:S04]  /*84c0*/  FADD.FTZ R157, -R6, R19 ;  /* 0x00000013069d7221 */ /* 0x000fc80000010100 */
[-C--:B------:R-:W-:Y:S01]  /*84d0*/  FMUL.FTZ R0, R157, R2.reuse ;  /* 0x000000029d007220 */ /* 0x080fe20000410000 */
[-C--:B------:R-:W-:Y:S02]  /*84e0*/  FMUL.FTZ R157, R6, R2.reuse ;  /* 0x00000002069d7220 */ /* 0x080fe40000410000 */
[----:B------:R1:W-:Y:S02]  /*84f0*/  MUFU.EX2 R19, R197 ;  /* 0x000000c500137308 */ /* 0x0003e40000000800 */
[-CC-:B------:R-:W-:Y:S01]  /*8500*/  FFMA.FTZ R209, R186, R2.reuse, -R157.reuse ;  /* 0x00000002bad17223 */ /* 0x180fe2000001089d */
[-CC-:B------:R-:W-:Y:S01]  /*8510*/  FFMA.FTZ R156, R187, R2.reuse, -R157.reuse ;  /* 0x00000002bb9c7223 */ /* 0x180fe2000001089d */
[-CC-:B------:R-:W-:Y:S01]  /*8520*/  FFMA.FTZ R211, R190, R2.reuse, -R157.reuse ;  /* 0x00000002bed37223 */ /* 0x180fe2000001089d */
[-CC-:B------:R-:W-:Y:S01]  /*8530*/  FFMA.FTZ R201, R170, R2.reuse, -R157.reuse ;  /* 0x00000002aac97223 */ /* 0x180fe2000001089d */
[-CC-:B------:R-:W-:Y:S02]  /*8540*/  FFMA.FTZ R170, R171, R2.reuse, -R157.reuse ;  /* 0x00000002abaa7223 */ /* 0x180fe4000001089d */
[----:B------:R-:W-:Y:S01]  /*8550*/  MUFU.EX2 R0, R0 ;  /* 0x0000000000007308 */ /* 0x000fe20000000800 */
[----:B------:R-:W-:Y:S01]  /*8560*/  FFMA.FTZ R160, R191, R2, -R157 ;  /* 0x00000002bfa07223 */ /* 0x000fe2000001089d */
[----:B------:R-:W-:-:S02]  /*8570*/  IMAD.U32 R171, RZ, RZ, UR14 ;  /* 0x0000000effab7e24 */ /* 0x000fc4000f8e00ff */
[-CC-:B------:R-:W-:Y:S01]  /*8580*/  FFMA.FTZ R205, R178, R2.reuse, -R157.reuse ;  /* 0x00000002b2cd7223 */ /* 0x180fe2000001089d */
[-CC-:B------:R-:W-:Y:S01]  /*8590*/  FFMA.FTZ R164, R179, R2.reuse, -R157.reuse ;  /* 0x00000002b3a47223 */ /* 0x180fe2000001089d */
[-CC-:B------:R-:W-:Y:S01]  /*85a0*/  FFMA.FTZ R203, R174, R2.reuse, -R157.reuse ;  /* 0x00000002aecb7223 */ /* 0x180fe2000001089d */
[----:B------:R-:W-:Y:S02]  /*85b0*/  @!P1 VIADD R171, R171, 0x38840 ;  /* 0x00038840abab9836 */ /* 0x000fe40000000000 */
[----:B0-----:R-:W-:Y:S01]  /*85c0*/  FFMA.FTZ R174, R3, R15, R208 ;  /* 0x0000000f03ae7223 */ /* 0x001fe200000100d0 */
[----:B------:R-:W0:Y:S01]  /*85d0*/  MUFU.EX2 R209, R209 ;  /* 0x000000d100d17308 */ /* 0x000e220000000800 */
[-CC-:B------:R-:W-:Y:S01]  /*85e0*/  FFMA.FTZ R207, R182, R2.reuse, -R157.reuse ;  /* 0x00000002b6cf7223 */ /* 0x180fe2000001089d */
[-C--:B------:R-:W-:Y:S01]  /*85f0*/  FFMA.FTZ R168, R183, R2.reuse, -R157 ;  /* 0x00000002b7a87223 */ /* 0x080fe2000001089d */
[----:B------:R-:W-:Y:S01]  /*8600*/  @!P1 PRMT R171, RZ, 0x654, R171 ;  /* 0x00000654ffab9816 */ /* 0x000fe200000000ab */
[-CC-:B-1----:R-:W-:Y:S01]  /*8610*/  FFMA.FTZ R197, R162, R2.reuse, -R157.reuse ;  /* 0x00000002a2c57223 */ /* 0x182fe2000001089d */
[-CC-:B------:R-:W-:Y:S01]  /*8620*/  FFMA.FTZ R172, R175, R2.reuse, -R157.reuse ;  /* 0x00000002afac7223 */ /* 0x180fe2000001089d */
[--C-:B------:R-:W-:Y:S01]  /*8630*/  FFMA.FTZ R163, R163, R2, -R157.reuse ;  /* 0x00000002a3a37223 */ /* 0x100fe2000001089d */
[----:B------:R-:W-:Y:S01]  /*8640*/  F2FP.BF16.F32.PACK_AB R208, R21, R208 ;  /* 0x000000d015d0723e */ /* 0x000fe200000010ff */
[----:B------:R-:W1:Y:S01]  /*8650*/  MUFU.EX2 R156, R156 ;  /* 0x0000009c009c7308 */ /* 0x000e620000000800 */
[-CC-:B------:R-:W-:Y:S01]  /*8660*/  FFMA.FTZ R166, R166, R2.reuse, -R157.reuse ;  /* 0x00000002a6a67223 */ /* 0x180fe2000001089d */
[-CC-:B------:R-:W-:Y:S01]  /*8670*/  FFMA.FTZ R167, R167, R2.reuse, -R157.reuse ;  /* 0x00000002a7a77223 */ /* 0x180fe2000001089d */
[-CC-:B------:R-:W-:Y:S01]  /*8680*/  FFMA.FTZ R154, R154, R2.reuse, -R157.reuse ;  /* 0x000000029a9a7223 */ /* 0x180fe2000001089d */
[-CC-:B------:R-:W-:Y:S01]  /*8690*/  FFMA.FTZ R155, R155, R2.reuse, -R157.reuse ;  /* 0x000000029b9b7223 */ /* 0x180fe2000001089d */
[-CC-:B------:R-:W-:Y:S01]  /*86a0*/  FFMA.FTZ R158, R158, R2.reuse, -R157.reuse ;  /* 0x000000029e9e7223 */ /* 0x180fe2000001089d */
[----:B------:R-:W-:Y:S01]  /*86b0*/  FFMA.FTZ R157, R159, R2, -R157 ;  /* 0x000000029f9d7223 */ /* 0x000fe2000001089d */
[----:B------:R-:W-:Y:S01]  /*86c0*/  IMAD.U32 R175, RZ, RZ, UR7 ;  /* 0x00000007ffaf7e24 */ /* 0x000fe2000f8e00ff */
[----:B------:R-:W2:Y:S01]  /*86d0*/  MUFU.EX2 R211, R211 ;  /* 0x000000d300d37308 */ /* 0x000ea20000000800 */
[----:B0-----:R-:W-:-:S02]  /*86e0*/  FFMA.FTZ R15, R0, R14, R209 ;  /* 0x0000000e000f7223 */ /* 0x001fc400000100d1 */
[----:B------:R-:W-:-:S05]  /*86f0*/  @!P1 VIADD R175, R175, 0x38860 ;  /* 0x00038860afaf9836 */ /* 0x000fca0000000000 */
[----:B------:R-:W0:Y:S01]  /*8700*/  MUFU.EX2 R160, R160 ;  /* 0x000000a000a07308 */ /* 0x000e220000000800 */
[C---:B-1----:R-:W-:Y:S01]  /*8710*/  FADD.FTZ R14, R156.reuse, R15 ;  /* 0x0000000f9c0e7221 */ /* 0x042fe20000010000 */
[----:B------:R-:W-:Y:S02]  /*8720*/  F2FP.BF16.F32.PACK_AB R209, R156, R209 ;  /* 0x000000d19cd1723e */ /* 0x000fe400000010ff */
[----:B------:R-:W-:-:S04]  /*8730*/  @!P1 PRMT R175, RZ, 0x654, R175 ;  /* 0x00000654ffaf9816 */ /* 0x000fc800000000af */
[----:B------:R-:W1:Y:S01]  /*8740*/  MUFU.EX2 R205, R205 ;  /* 0x000000cd00cd7308 */ /* 0x000e620000000800 */
[----:B--2---:R-:W-:-:S07]  /*8750*/  FADD.FTZ R15, R211, R14 ;  /* 0x0000000ed30f7221 */ /* 0x004fce0000010000 */
[----:B------:R-:W2:Y:S01]  /*8760*/  MUFU.EX2 R164, R164 ;  /* 0x000000a400a47308 */ /* 0x000ea20000000800 */
[C---:B0-----:R-:W-:Y:S01]  /*8770*/  FADD.FTZ R14, R160.reuse, R15 ;  /* 0x0000000fa00e7221 */ /* 0x041fe20000010000 */
[----:B------:R-:W-:-:S06]  /*8780*/  F2FP.BF16.F32.PACK_AB R211, R160, R211 ;  /* 0x000000d3a0d3723e */ /* 0x000fcc00000010ff */
[----:B------:R-:W0:Y:S01]  /*8790*/  MUFU.EX2 R207, R207 ;  /* 0x000000cf00cf7308 */ /* 0x000e220000000800 */
[----:B-1----:R-:W-:-:S07]  /*87a0*/  FADD.FTZ R15, R205, R14 ;  /* 0x0000000ecd0f7221 */ /* 0x002fce0000010000 */
[----:B------:R-:W1:Y:S01]  /*87b0*/  MUFU.EX2 R168, R168 ;  /* 0x000000a800a87308 */ /* 0x000e620000000800 */
[C---:B--2---:R-:W-:Y:S01]  /*87c0*/  FADD.FTZ R14, R164.reuse, R15 ;  /* 0x0000000fa40e7221 */ /* 0x044fe20000010000 */
[----:B------:R-:W-:-:S06]  /*87d0*/  F2FP.BF16.F32.PACK_AB R205, R164, R205 ;  /* 0x000000cda4cd723e */ /* 0x000fcc00000010ff */
[----:B------:R-:W2:Y:S01]  /*87e0*/  MUFU.EX2 R201, R201 ;  /* 0x000000c900c97308 */ /* 0x000ea20000000800 */
[----:B0-----:R-:W-:-:S07]  /*87f0*/  FADD.FTZ R15, R207, R14 ;  /* 0x0000000ecf0f7221 */ /* 0x001fce0000010000 */
[----:B------:R-:W0:Y:S01]  /*8800*/  MUFU.EX2 R170, R170 ;  /* 0x000000aa00aa7308 */ /* 0x000e220000000800 */
[C---:B-1----:R-:W-:Y:S01]  /*8810*/  FADD.FTZ R14, R168.reuse, R15 ;  /* 0x0000000fa80e7221 */ /* 0x042fe20000010000 */
[----:B------:R-:W-:-:S06]  /*8820*/  F2FP.BF16.F32.PACK_AB R207, R168, R207 ;  /* 0x000000cfa8cf723e */ /* 0x000fcc00000010ff */
[----:B------:R-:W-:Y:S01]  /*8830*/  MUFU.EX2 R202, R202 ;  /* 0x000000ca00ca7308 */ /* 0x000fe20000000800 */
[----:B--2---:R-:W-:-:S07]  /*8840*/  FADD.FTZ R15, R201, R14 ;  /* 0x0000000ec90f7221 */ /* 0x004fce0000010000 */
[----:B------:R-:W1:Y:S01]  /*8850*/  MUFU.EX2 R203, R203 ;  /* 0x000000cb00cb7308 */ /* 0x000e620000000800 */
[C---:B0-----:R-:W-:Y:S01]  /*8860*/  FADD.FTZ R14, R170.reuse, R15 ;  /* 0x0000000faa0e7221 */ /* 0x041fe20000010000 */
[----:B------:R-:W-:-:S06]  /*8870*/  F2FP.BF16.F32.PACK_AB R201, R170, R201 ;  /* 0x000000c9aac9723e */ /* 0x000fcc00000010ff */
[----:B------:R-:W-:Y:S08]  /*8880*/  MUFU.EX2 R173, R173 ;  /* 0x000000ad00ad7308 */ /* 0x000ff00000000800 */
[----:B------:R-:W0:Y:S01]  /*8890*/  MUFU.EX2 R172, R172 ;  /* 0x000000ac00ac7308 */ /* 0x000e220000000800 */
[----:B-1----:R-:W-:-:S07]  /*88a0*/  FADD.FTZ R15, R203, R14 ;  /* 0x0000000ecb0f7221 */ /* 0x002fce0000010000 */
[----:B------:R-:W-:Y:S08]  /*88b0*/  MUFU.EX2 R196, R196 ;  /* 0x000000c400c47308 */ /* 0x000ff00000000800 */
[----:B------:R-:W1:Y:S01]  /*88c0*/  MUFU.EX2 R197, R197 ;  /* 0x000000c500c57308 */ /* 0x000e620000000800 */
[C---:B0-----:R-:W-:Y:S01]  /*88d0*/  FADD.FTZ R14, R172.reuse, R15 ;  /* 0x0000000fac0e7221 */ /* 0x041fe20000010000 */
[----:B------:R-:W-:-:S06]  /*88e0*/  F2FP.BF16.F32.PACK_AB R203, R172, R203 ;  /* 0x000000cbaccb723e */ /* 0x000fcc00000010ff */
[----:B------:R-:W-:Y:S08]  /*88f0*/  MUFU.EX2 R161, R161 ;  /* 0x000000a100a17308 */ /* 0x000ff00000000800 */
[----:B------:R-:W-:Y:S01]  /*8900*/  MUFU.EX2 R198, R198 ;  /* 0x000000c600c67308 */ /* 0x000fe20000000800 */
[----:B-1----:R-:W-:-:S07]  /*8910*/  FADD.FTZ R14, R197, R14 ;  /* 0x0000000ec50e7221 */ /* 0x002fce0000010000 */
[----:B------:R-:W-:Y:S01]  /*8920*/  MUFU.EX2 R199, R166 ;  /* 0x000000a600c77308 */ /* 0x000fe20000000800 */
[----:B------:R-:W-:Y:S02]  /*8930*/  WARPGROUP.DEPBAR.LE gsb0, 0x0 ;  /* 0x00008000000079c5 */ /* 0x000fe40000010000 */
[----:B------:R0:W-:Y:S05]  /*8940*/  @!P1 SYNCS.ARRIVE.TRANS64.RED.A1T0 RZ, [R171+URZ], RZ ;  /* 0x000000ffabff99a7 */ /* 0x0001ea000810043f */
[----:B------:R-:W-:Y:S01]  /*8950*/  MUFU.EX2 R165, R165 ;  /* 0x000000a500a57308 */ /* 0x000fe20000000800 */
[----:B0-----:R-:W-:-:S07]  /*8960*/  FADD.FTZ R171, R21, R174 ;  /* 0x000000ae15ab7221 */ /* 0x001fce0000010000 */
[----:B------:R-:W-:Y:S01]  /*8970*/  MUFU.EX2 R167, R167 ;  /* 0x000000a700a77308 */ /* 0x000fe20000000800 */
[----:B------:R0:W-:Y:S01]  /*8980*/  @!P1 SYNCS.ARRIVE.TRANS64.RED.A1T0 RZ, [R175+URZ], RZ ;  /* 0x000000ffafff99a7 */ /* 0x0001e2000810043f */
[----:B------:R-:W-:Y:S01]  /*8990*/  FADD.FTZ R162, R210, R171 ;  /* 0x000000abd2a27221 */ /* 0x000fe20000010000 */
[----:B------:R-:W-:-:S03]  /*89a0*/  F2FP.BF16.F32.PACK_AB R210, R23, R210 ;  /* 0x000000d217d2723e */ /* 0x000fc600000010ff */
[----:B------:R-:W-:Y:S02]  /*89b0*/  FADD.FTZ R171, R23, R162 ;  /* 0x000000a217ab7221 */ /* 0x000fe40000010000 */
[----:B------:R1:W2:Y:S02]  /*89c0*/  MUFU.EX2 R174, R163 ;  /* 0x000000a300ae7308 */ /* 0x0002a40000000800 */
[----:B------:R-:W-:Y:S01]  /*89d0*/  FADD.FTZ R162, R204, R171 ;  /* 0x000000abcca27221 */ /* 0x000fe20000010000 */
[----:B------:R-:W-:-:S03]  /*89e0*/  F2FP.BF16.F32.PACK_AB R204, R177, R204 ;  /* 0x000000ccb1cc723e */ /* 0x000fc600000010ff */
[----:B------:R-:W-:Y:S02]  /*89f0*/  FADD.FTZ R171, R177, R162 ;  /* 0x000000a2b1ab7221 */ /* 0x000fe40000010000 */
[----:B------:R-:W-:Y:S02]  /*8a00*/  MUFU.EX2 R22, R22 ;  /* 0x0000001600167308 */ /* 0x000fe40000000800 */
[----:B------:R-:W-:Y:S01]  /*8a10*/  FADD.FTZ R162, R206, R171 ;  /* 0x000000abcea27221 */ /* 0x000fe20000010000 */
[----:B------:R-:W-:-:S03]  /*8a20*/  F2FP.BF16.F32.PACK_AB R206, R181, R206 ;  /* 0x000000ceb5ce723e */ /* 0x000fc600000010ff */
[----:B-1----:R-:W-:Y:S02]  /*8a30*/  FADD.FTZ R163, R181, R162 ;  /* 0x000000a2b5a37221 */ /* 0x002fe40000010000 */
[----:B------:R-:W1:Y:S01]  /*8a40*/  MUFU.EX2 R193, R154 ;  /* 0x0000009a00c17308 */ /* 0x000e620000000800 */
[C---:B--2---:R-:W-:Y:S01]  /*8a50*/  FADD.FTZ R14, R174.reuse, R14 ;  /* 0x0000000eae0e7221 */ /* 0x044fe20000010000 */
[----:B------:R-:W-:Y:S01]  /*8a60*/  F2FP.BF16.F32.PACK_AB R197, R174, R197 ;  /* 0x000000c5aec5723e */ /* 0x000fe200000010ff */
[----:B------:R-:W-:Y:S01]  /*8a70*/  FADD.FTZ R162, R200, R163 ;  /* 0x000000a3c8a27221 */ /* 0x000fe20000010000 */
[----:B------:R-:W-:Y:S01]  /*8a80*/  F2FP.BF16.F32.PACK_AB R200, R169, R200 ;  /* 0x000000c8a9c8723e */ /* 0x000fe200000010ff */
[----:B------:R-:W-:Y:S01]  /*8a90*/  FADD.FTZ R14, R199, R14 ;  /* 0x0000000ec70e7221 */ /* 0x000fe20000010000 */
[----:B------:R-:W-:Y:S01]  /*8aa0*/  F2FP.BF16.F32.PACK_AB R199, R167, R199 ;  /* 0x000000c7a7c7723e */ /* 0x000fe200000010ff */
[----:B------:R-:W-:Y:S01]  /*8ab0*/  FADD.FTZ R21, R169, R162 ;  /* 0x000000a2a9157221 */ /* 0x000fe20000010000 */
[----:B------:R-:W2:Y:S01]  /*8ac0*/  MUFU.EX2 R153, R153 ;  /* 0x0000009900997308 */ /* 0x000ea20000000800 */
[----:B------:R-:W-:-:S02]  /*8ad0*/  FADD.FTZ R14, R167, R14 ;  /* 0x0000000ea70e7221 */ /* 0x000fc40000010000 */
[----:B------:R-:W-:Y:S01]  /*8ae0*/  FADD.FTZ R156, R202, R21 ;  /* 0x00000015ca9c7221 */ /* 0x000fe20000010000 */
[----:B------:R-:W-:-:S03]  /*8af0*/  F2FP.BF16.F32.PACK_AB R202, R173, R202 ;  /* 0x000000caadca723e */ /* 0x000fc600000010ff */
[----:B------:R-:W-:Y:S01]  /*8b00*/  FADD.FTZ R21, R173, R156 ;  /* 0x0000009cad157221 */ /* 0x000fe20000010000 */
[----:B------:R-:W3:Y:S01]  /*8b10*/  MUFU.EX2 R155, R155 ;  /* 0x0000009b009b7308 */ /* 0x000ee20000000800 */
[----:B-1----:R-:W-:Y:S02]  /*8b20*/  FADD.FTZ R14, R193, R14 ;  /* 0x0000000ec10e7221 */ /* 0x002fe40000010000 */
[----:B------:R-:W-:Y:S01]  /*8b30*/  FADD.FTZ R156, R196, R21 ;  /* 0x00000015c49c7221 */ /* 0x000fe20000010000 */
[C---:B------:R-:W-:Y:S01]  /*8b40*/  F2FP.BF16.F32.PACK_AB R196, R161.reuse, R196 ;  /* 0x000000c4a1c4723e */ /* 0x040fe200000010ff */
[----:B------:R-:W-:Y:S02]  /*8b50*/  IMAD.MOV.U32 R21, RZ, RZ, R7 ;  /* 0x000000ffff157224 */ /* 0x000fe400078e0007 */
[----:B------:R-:W-:Y:S01]  /*8b60*/  FADD.FTZ R15, R161, R156 ;  /* 0x0000009ca10f7221 */ /* 0x000fe20000010000 */
[----:B------:R-:W1:Y:S01]  /*8b70*/  MUFU.EX2 R152, R152 ;  /* 0x0000009800987308 */ /* 0x000e620000000800 */
[----:B--2---:R-:W-:-:S02]  /*8b80*/  F2FP.BF16.F32.PACK_AB R192, R153, R22 ;  /* 0x0000001699c0723e */ /* 0x004fc400000010ff */
[----:B------:R-:W-:Y:S01]  /*8b90*/  FADD.FTZ R154, R198, R15 ;  /* 0x0000000fc69a7221 */ /* 0x000fe20000010000 */
[----:B------:R-:W-:-:S03]  /*8ba0*/  F2FP.BF16.F32.PACK_AB R198, R165, R198 ;  /* 0x000000c6a5c6723e */ /* 0x000fc600000010ff */
[----:B------:R-:W-:Y:S01]  /*8bb0*/  FADD.FTZ R15, R165, R154 ;  /* 0x0000009aa50f7221 */ /* 0x000fe20000010000 */
[----:B------:R-:W2:Y:S01]  /*8bc0*/  MUFU.EX2 R195, R158 ;  /* 0x0000009e00c37308 */ /* 0x000ea20000000800 */
[C---:B---3--:R-:W-:Y:S01]  /*8bd0*/  FADD.FTZ R14, R155.reuse, R14 ;  /* 0x0000000e9b0e7221 */ /* 0x048fe20000010000 */
[----:B------:R-:W-:Y:S01]  /*8be0*/  F2FP.BF16.F32.PACK_AB R193, R155, R193 ;  /* 0x000000c19bc1723e */ /* 0x000fe200000010ff */
[----:B------:R-:W-:Y:S01]  /*8bf0*/  FADD.FTZ R154, R22, R15 ;  /* 0x0000000f169a7221 */ /* 0x000fe20000010000 */
[----:B------:R-:W-:-:S03]  /*8c00*/  IMAD.MOV.U32 R22, RZ, RZ, R8 ;  /* 0x000000ffff167224 */ /* 0x000fc600078e0008 */
[----:B------:R-:W-:Y:S01]  /*8c10*/  FADD.FTZ R15, R153, R154 ;  /* 0x0000009a990f7221 */ /* 0x000fe20000010000 */
[----:B------:R-:W3:Y:S01]  /*8c20*/  MUFU.EX2 R157, R157 ;  /* 0x0000009d009d7308 */ /* 0x000ee20000000800 */
[----:B-1----:R-:W-:Y:S02]  /*8c30*/  F2FP.BF16.F32.PACK_AB R194, R19, R152 ;  /* 0x0000009813c2723e */ /* 0x002fe400000010ff */
[----:B------:R-:W-:-:S04]  /*8c40*/  FADD.FTZ R154, R152, R15 ;  /* 0x0000000f989a7221 */ /* 0x000fc80000010000 */
[----:B------:R-:W-:Y:S01]  /*8c50*/  FADD.FTZ R15, R19, R154 ;  /* 0x0000009a130f7221 */ /* 0x000fe20000010000 */
[----:B------:R-:W-:Y:S02]  /*8c60*/  IMAD.MOV.U32 R19, RZ, RZ, R6 ;  /* 0x000000ffff137224 */ /* 0x000fe400078e0006 */
[----:B--2---:R-:W-:-:S04]  /*8c70*/  FADD.FTZ R14, R195, R14 ;  /* 0x0000000ec30e7221 */ /* 0x004fc80000010000 */
[C---:B---3--:R-:W-:Y:S01]  /*8c80*/  FADD.FTZ R14, R157.reuse, R14 ;  /* 0x0000000e9d0e7221 */ /* 0x048fe20000010000 */
[----:B------:R-:W-:Y:S01]  /*8c90*/  F2FP.BF16.F32.PACK_AB R195, R157, R195 ;  /* 0x000000c39dc3723e */ /* 0x000fe200000010ff */
[----:B0-----:R-:W-:Y:S06]  /*8ca0*/  @P2 BRA `(.L_x_28) ;  /* 0xffffffc400802947 */ /* 0x001fec000383ffff */
.L_x_19:
[----:B------:R-:W-:Y:S06]  /*8cb0*/  BAR.ARV 0x8, 0x180 ;  /* 0x0206000000007b1d */ /* 0x000fec0000002000 */
        /* <DEDUP_REMOVED lines=128> */
[----:B------:R-:W-:Y:S06]  /*94c0*/  @!P0 BRA `(.L_x_29) ;  /* 0x0000000000048947 */ /* 0x000fec0003800000 */
[----:B------:R-:W-:Y:S01]  /*94d0*/  BPT.TRAP 0x1 ;  /* 0x000000040000795c */ /* 0x000fe20000300000 */
.L_x_29:
[----:B------:R-:W-:Y:S02]  /*94e0*/  R2UR UR4, R16 ;  /* 0x00000000100472ca */ /* 0x000fe400000e0000 */
[----:B------:R-:W-:-:S11]  /*94f0*/  SHF.L.U32 R8, R8, 0x1f, RZ ;  /* 0x0000001f08087819 */ /* 0x000fd600000006ff */
[----:B------:R-:W-:-:S04]  /*9500*/  LEA R11, R9, UR4, 0x3 ;  /* 0x00000004090b7c11 */ /* 0x000fc8000f8e18ff */
[----:B------:R0:W1:Y:S01]  /*9510*/  SYNCS.PHASECHK.TRANS64.TRYWAIT P2, [R11+URZ+0x38850], R8 ;  /* 0x038850080b0075a7 */ /* 0x000062000804017f */
[----:B------:R-:W-:Y:S05]  /*9520*/  @!P0 BRA `(.L_x_30) ;  /* 0x0000000000048947 */ /* 0x000fea0003800000 */
[----:B------:R-:W-:Y:S01]  /*9530*/  BPT.TRAP 0x1 ;  /* 0x000000040000795c */ /* 0x000fe20000300000 */
.L_x_30:
[----:B-1----:R-:W-:Y:S05]  /*9540*/  @P2 BRA `(.L_x_31) ;  /* 0x0000000000082947 */ /* 0x002fea0003800000 */
[----:B------:R-:W1:Y:S02]  /*9550*/  SYNCS.PHASECHK.TRANS64.TRYWAIT P0, [R11+URZ+0x38850], R8 ;  /* 0x038850080b0075a7 */ /* 0x000e64000800017f */
[----:B-1----:R-:W-:Y:S05]  /*9560*/  @!P0 BRA `(.L_x_32) ;  /* 0x0000007800908947 */ /* 0x002fea0003800000 */
.L_x_31:
[----:B------:R-:W-:Y:S01]  /*9570*/  R2UR UR4, R16 ;  /* 0x00000000100472ca */ /* 0x000fe200000e0000 */
[----:B------:R-:W-:Y:S01]  /*9580*/  WARPGROUP.ARRIVE ;  /* 0x00000000000079c5 */ /* 0x000fe20000000000 */
[----:B------:R-:W-:Y:S01]  /*9590*/  R2UR UR5, R9 ;  /* 0x00000000090572ca */ /* 0x000fe200000e0000 */
[----:B------:R-:W-:Y:S01]  /*95a0*/  UMOV UR7, 0x40000040 ;  /* 0x4000004000077882 */ /* 0x000fe20000000000 */
[----:B------:R-:W2:Y:S01]  /*95b0*/  SHFL.BFLY PT, R0, R15, 0x2, 0x1f ;  /* 0x0c401f000f007f89 */ /* 0x000ea200000e0000 */
[----:B------:R-:W-:-:S03]  /*95c0*/  @!P1 VIADD R12, R11, 0x38860 ;  /* 0x000388600b0c9836 */ /* 0x000fc60000000000 */
[----:B------:R-:W3:Y:S02]  /*95d0*/  SHFL.BFLY PT, R3, R14, 0x2, 0x1f ;  /* 0x0c401f000e037f89 */ /* 0x000ee400000e0000 */
[----:B------:R-:W-:-:S03]  /*95e0*/  @!P1 PRMT R12, RZ, 0x654, R12 ;  /* 0x00000654ff0c9816 */ /* 0x000fc6000000000c */
[----:B------:R-:W-:-:S04]  /*95f0*/  UIADD3 UR4, UR4, 0x400, URZ ;  /* 0x0000040004047890 */ /* 0x000fc8000fffe03f */
[----:B------:R-:W-:-:S04]  /*9600*/  USHF.R.U32.HI UR4, URZ, 0x4, UR4 ;  /* 0x000000043f047899 */ /* 0x000fc80008011604 */
[----:B------:R-:W-:-:S04]  /*9610*/  ULOP3.LUT UR4, UR4, 0x3fff, URZ, 0xc0, !UPT ;  /* 0x00003fff04047892 */ /* 0x000fc8000f8ec03f */
[----:B------:R-:W-:Y:S01]  /*9620*/  ULOP3.LUT UR4, UR4, 0x2800000, URZ, 0xfc, !UPT ;  /* 0x0280000004047892 */ /* 0x000fe2000f8efc3f */
[----:B--2---:R-:W-:-:S03]  /*9630*/  FADD.FTZ R0, R0, R15 ;  /* 0x0000000f00007221 */ /* 0x004fc60000010000 */
[----:B------:R-:W-:Y:S01]  /*9640*/  UIMAD UR4, UR5, 0xa00, UR4 ;  /* 0x00000a00050478a4 */ /* 0x000fe2000f8e0204 */
[----:B---3--:R-:W-:Y:S02]  /*9650*/  FADD.FTZ R4, R3, R14 ;  /* 0x0000000e03047221 */ /* 0x008fe40000010000 */
[----:B------:R-:W2:Y:S04]  /*9660*/  SHFL.BFLY PT, R3, R0, 0x1, 0x1f ;  /* 0x0c201f0000037f89 */ /* 0x000ea800000e0000 */
[----:B------:R-:W-:Y:S02]  /*9670*/  UMOV UR6, UR4 ;  /* 0x0000000400067c82 */ /* 0x000fe40008000000 */
[----:B------:R-:W-:Y:S01]  /*9680*/  HGMMA.64x256x16.F32.BF16 R24, R208, gdesc[UR4].tnspB, R24, gsb0 ;  /* 0x43e00004d0187df0 */ /* 0x000fe20008001818 */
[----:B------:R-:W-:Y:S01]  /*9690*/  UIADD3 UR6, UR4, 0x80, URZ ;  /* 0x0000008004067890 */ /* 0x000fe2000fffe03f */
[----:B------:R-:W3:Y:S01]  /*96a0*/  SHFL.BFLY PT, R5, R4, 0x1, 0x1f ;  /* 0x0c201f0004057f89 */ /* 0x000ee200000e0000 */
[----:B------:R-:W-:Y:S01]  /*96b0*/  UMOV UR7, 0x40000040 ;  /* 0x4000004000077882 */ /* 0x000fe20000000000 */
[----:B--2---:R-:W-:Y:S01]  /*96c0*/  FADD.FTZ R13, R0, R3 ;  /* 0x00000003000d7221 */ /* 0x004fe20000010000 */
[----:B------:R-:W-:-:S02]  /*96d0*/  IMAD.MOV.U32 R0, RZ, RZ, -0x800000 ;  /* 0xff800000ff007424 */ /* 0x000fc400078e00ff */
[----:B------:R-:W-:Y:S02]  /*96e0*/  IMAD.MOV.U32 R3, RZ, RZ, -0x800000 ;  /* 0xff800000ff037424 */ /* 0x000fe400078e00ff */
[----:B------:R-:W-:Y:S01]  /*96f0*/  FSETP.NE.FTZ.AND P0, PT, R13, RZ, PT ;  /* 0x000000ff0d00720b */ /* 0x000fe20003f15000 */
[----:B---3--:R-:W-:Y:S01]  /*9700*/  FADD.FTZ R16, R4, R5 ;  /* 0x0000000504107221 */ /* 0x008fe20000010000 */
[----:B------:R-:W-:-:S04]  /*9710*/  CS2R R4, SRZ ;  /* 0x0000000000047805 */ /* 0x000fc8000001ff00 */
[----:B------:R-:W-:-:S07]  /*9720*/  FSETP.NE.FTZ.AND P2, PT, R16, RZ, PT ;  /* 0x000000ff1000720b */ /* 0x000fce0003f55000 */
[----:B------:R-:W2:Y:S01]  /*9730*/  @P0 MUFU.LG2 R9, R13 ;  /* 0x0000000d00090308 */ /* 0x000ea20000000c00 */
[----:B01----:R-:W-:-:S05]  /*9740*/  @P0 FMUL.FTZ R8, R2, 0.69314718246459960938 ;  /* 0x3f31721802080820 */ /* 0x003fca0000410000 */
[----:B------:R-:W-:Y:S02]  /*9750*/  @P2 FMUL.FTZ R2, R2, 0.69314718246459960938 ;  /* 0x3f31721802022820 */ /* 0x000fe40000410000 */
[----:B------:R-:W0:Y:S08]  /*9760*/  @P2 MUFU.LG2 R10, R16 ;  /* 0x00000010000a2308 */ /* 0x000e300000000c00 */
[----:B------:R-:W1:Y:S01]  /*9770*/  @P0 MUFU.RCP R5, R13 ;  /* 0x0000000d00050308 */ /* 0x000e620000001000 */
[----:B--2---:R-:W-:-:S04]  /*9780*/  @P0 FMUL.FTZ R9, R9, 0.69314718246459960938 ;  /* 0x3f31721809090820 */ /* 0x004fc80000410000 */
[----:B------:R-:W-:Y:S01]  /*9790*/  @P0 FFMA.FTZ R0, R8, R7, R9 ;  /* 0x0000000708000223 */ /* 0x000fe20000010009 */
[----:B------:R-:W-:Y:S02]  /*97a0*/  PLOP3.LUT P0, PT, PT, PT, PT, 0x8, 0x0 ;  /* 0x000000000000781c */ /* 0x000fe40003f0e170 */
[----:B------:R-:W2:Y:S01]  /*97b0*/  @P2 MUFU.RCP R4, R16 ;  /* 0x0000001000042308 */ /* 0x000ea20000001000 */
[----:B0-----:R-:W-:-:S04]  /*97c0*/  @P2 FMUL.FTZ R11, R10, 0.69314718246459960938 ;  /* 0x3f3172180a0b2820 */ /* 0x001fc80000410000 */
[----:B------:R-:W-:Y:S01]  /*97d0*/  @P2 FFMA.FTZ R3, R2, R6, R11 ;  /* 0x0000000602032223 */ /* 0x000fe2000001000b */
        /* <DEDUP_REMOVED lines=18> */
[----:B------:R-:W-:Y:S02]  /*9900*/  WARPGROUP.DEPBAR.LE gsb0, 0x0 ;  /* 0x00008000000079c5 */ /* 0x000fe40000010000 */
[----:B------:R-:W-:-:S15]  /*9910*/  WARPGROUP.ARRIVE ;  /* 0x00000000000079c5 */ /* 0x000fde0000000000 */
[----:B------:R-:W-:-:S08]  /*9920*/  NOP ;  /* 0x0000000000007918 */ /* 0x000fd00000000000 */
[----:B------:R-:W-:Y:S03]  /*9930*/  HGMMA.64x256x16.F32.BF16 R24, R192, gdesc[UR4].tnspB, R24, gsb0 ;  /* 0x43e00004c0187df0 */ /* 0x000fe60008001818 */
[----:B------:R-:W-:Y:S02]  /*9940*/  WARPGROUP.DEPBAR.LE gsb0, 0x0 ;  /* 0x00008000000079c5 */ /* 0x000fe40000010000 */
[----:B------:R0:W-:Y:S01]  /*9950*/  @!P1 SYNCS.ARRIVE.TRANS64.RED.A1T0 RZ, [R12+URZ], RZ ;  /* 0x000000ff0cff99a7 */ /* 0x0001e2000810043f */
[-C--:B-1----:R-:W-:Y:S01]  /*9960*/  FMUL.FTZ R24, R24, R5.reuse ;  /* 0x0000000518187220 */ /* 0x082fe20000410000 */
        /* <DEDUP_REMOVED lines=63> */
[-C--:B--2---:R-:W-:Y:S01]  /*9d60*/  FMUL.FTZ R26, R26, R4.reuse ;  /* 0x000000041a1a7220 */ /* 0x084fe20000410000 */
        /* <DEDUP_REMOVED lines=62> */
[----:B0-----:R-:W-:-:S07]  /*a150*/  FMUL.FTZ R151, R151, R4 ;  /* 0x0000000497977220 */ /* 0x001fce0000410000 */
.L_x_12:
[----:B------:R-:W-:Y:S05]  /*a160*/  @P0 BRA `(.L_x_33) ;  /* 0x0000002000440947 */ /* 0x000fea0003800000 */
[----:B------:R-:W0:Y:S01]  /*a170*/  S2R R2, SR_TID.X ;  /* 0x0000000000027919 */ /* 0x000e220000002100 */
[----:B------:R-:W1:Y:S01]  /*a180*/  LDC R8, c[0x0][0xbe8] ;  /* 0x0002fa00ff087b82 */ /* 0x000e620000000800 */
[----:B------:R-:W-:Y:S01]  /*a190*/  SHF.R.S32.HI R15, RZ, 0x1f, R18 ;  /* 0x0000001fff0f7819 */ /* 0x000fe20000011412 */
[----:B------:R-:W-:Y:S01]  /*a1a0*/  ULDC.64 UR4, c[0x0][0xbd0] ;  /* 0x0002f40000047ab9 */ /* 0x000fe20000000a00 */
[----:B------:R-:W-:Y:S01]  /*a1b0*/  ULDC.64 UR6, c[0x0][0xb38] ;  /* 0x0002ce0000067ab9 */ /* 0x000fe20000000a00 */
[----:B------:R-:W-:Y:S01]  /*a1c0*/  ULDC.64 UR10, c[0x0][0x208] ;  /* 0x00008200000a7ab9 */ /* 0x000fe20000000a00 */
[----:B------:R-:W-:Y:S03]  /*a1d0*/  BSSY B0, `(.L_x_34) ;  /* 0x0000144000007945 */ /* 0x000fe60003800000 */
[----:B------:R-:W2:Y:S08]  /*a1e0*/  S2UR UR9, SR_CTAID.Z ;  /* 0x00000000000979c3 */ /* 0x000eb00000002700 */
[----:B------:R-:W3:Y:S08]  /*a1f0*/  LDC.64 R22, c[0x0][0xbd8] ;  /* 0x0002f600ff167b82 */ /* 0x000ef00000000a00 */
[----:B------:R-:W-:Y:S01]  /*a200*/  BAR.SYNC.DEFER_BLOCKING 0x1, 0x100 ;  /* 0x0044000000007b1d */ /* 0x000fe20000010000 */
[----:B-1----:R-:W-:-:S07]  /*a210*/  ISETP.NE.AND P0, PT, R8, 0x1, PT ;  /* 0x000000010800780c */ /* 0x002fce0003f05270 */
[----:B------:R-:W1:Y:S01]  /*a220*/  S2UR UR8, SR_CTAID.Y ;  /* 0x00000000000879c3 */ /* 0x000e620000002600 */
[----:B0-----:R-:W-:-:S07]  /*a230*/  IADD3 R7, R2, -0x80, RZ ;  /* 0xffffff8002077810 */ /* 0x001fce0007ffe0ff */
[----:B------:R-:W1:Y:S01]  /*a240*/  LDC R19, c[0x0][0xc50] ;  /* 0x00031400ff137b82 */ /* 0x000e620000000800 */
[----:B------:R-:W-:-:S04]  /*a250*/  SHF.R.S32.HI R6, RZ, 0x1f, R7 ;  /* 0x0000001fff067819 */ /* 0x000fc80000011407 */
[CC--:B------:R-:W-:Y:S02]  /*a260*/  LEA.HI R9, R6.reuse, R7.reuse, RZ, 0x7 ;  /* 0x0000000706097211 */ /* 0x0c0fe400078f38ff */
[----:B------:R-:W-:Y:S01]  /*a270*/  LEA.HI R6, R6, R7, RZ, 0x2 ;  /* 0x0000000706067211 */ /* 0x000fe200078f10ff */
[----:B------:R-:W0:Y:S01]  /*a280*/  @P0 LDC R20, c[0x0][0xbec] ;  /* 0x0002fb00ff140b82 */ /* 0x000e220000000800 */
[----:B------:R-:W-:Y:S02]  /*a290*/  LOP3.LUT R2, R9, 0xffffff80, RZ, 0xc0, !PT ;  /* 0xffffff8009027812 */ /* 0x000fe400078ec0ff */
[----:B------:R-:W-:Y:S02]  /*a2a0*/  LOP3.LUT R6, R6, 0xfffffffc, RZ, 0xc0, !PT ;  /* 0xfffffffc06067812 */ /* 0x000fe400078ec0ff */
[----:B------:R-:W-:Y:S01]  /*a2b0*/  SHF.R.S32.HI R12, RZ, 0x7, R9 ;  /* 0x00000007ff0c7819 */ /* 0x000fe20000011409 */
[C---:B------:R-:W-:Y:S02]  /*a2c0*/  IMAD.IADD R2, R7.reuse, 0x1, -R2 ;  /* 0x0000000107027824 */ /* 0x040fe400078e0a02 */
[----:B------:R-:W-:Y:S01]  /*a2d0*/  IMAD.IADD R7, R7, 0x1, -R6 ;  /* 0x0000000107077824 */ /* 0x000fe200078e0a06 */
[----:B------:R-:W4:Y:S02]  /*a2e0*/  LDC.64 R152, c[0x0][0xb40] ;  /* 0x0002d000ff987b82 */ /* 0x000f240000000a00 */
[----:B------:R-:W-:-:S04]  /*a2f0*/  SHF.R.S32.HI R11, RZ, 0x1f, R2 ;  /* 0x0000001fff0b7819 */ /* 0x000fc80000011402 */
[----:B------:R-:W-:Y:S02]  /*a300*/  LEA.HI R10, R11, R2, RZ, 0x2 ;  /* 0x000000020b0a7211 */ /* 0x000fe400078f10ff */
[----:B------:R-:W5:Y:S02]  /*a310*/  @P0 LDC R17, c[0x0][0xbf0] ;  /* 0x0002fc00ff110b82 */ /* 0x000f640000000800 */
[--C-:B------:R-:W-:Y:S02]  /*a320*/  SHF.R.S32.HI R4, RZ, 0x2, R10.reuse ;  /* 0x00000002ff047819 */ /* 0x100fe4000001140a */
[----:B------:R-:W-:-:S04]  /*a330*/  SHF.R.S32.HI R5, RZ, 0x1f, R10 ;  /* 0x0000001fff057819 */ /* 0x000fc8000001140a */
[----:B------:R-:W-:Y:S01]  /*a340*/  LEA.HI R5, R5, R4, RZ, 0x3 ;  /* 0x0000000405057211 */ /* 0x000fe200078f18ff */
[----:B------:R-:W5:Y:S03]  /*a350*/  @P0 LDC R154, c[0x0][0xbec] ;  /* 0x0002fb00ff9a0b82 */ /* 0x000f660000000800 */
[----:B------:R-:W-:-:S05]  /*a360*/  LOP3.LUT R5, R5, 0xfffffff8, RZ, 0xc0, !PT ;  /* 0xfffffff805057812 */ /* 0x000fca00078ec0ff */
[----:B------:R-:W-:Y:S01]  /*a370*/  IMAD.IADD R6, R4, 0x1, -R5 ;  /* 0x0000000104067824 */ /* 0x000fe200078e0a05 */
[----:B------:R-:W-:Y:S01]  /*a380*/  LEA.HI R4, R9, R12, RZ, 0x1 ;  /* 0x0000000c09047211 */ /* 0x000fe200078f08ff */
[----:B------:R-:W5:Y:S01]  /*a390*/  @P0 LDC R155, c[0x0][0xbf0] ;  /* 0x0002fc00ff9b0b82 */ /* 0x000f620000000800 */
[----:B------:R-:W3:Y:S01]  /*a3a0*/  S2R R9, SR_CTAID.X ;  /* 0x0000000000097919 */ /* 0x000ee20000002500 */
[----:B------:R-:W-:Y:S02]  /*a3b0*/  LEA.HI R5, R11, R2, RZ, 0x5 ;  /* 0x000000020b057211 */ /* 0x000fe400078f28ff */
[----:B------:R-:W-:Y:S02]  /*a3c0*/  LOP3.LUT R4, R4, 0x3fffffe, RZ, 0xc0, !PT ;  /* 0x03fffffe04047812 */ /* 0x000fe400078ec0ff */
[----:B------:R-:W-:Y:S02]  /*a3d0*/  SHF.R.S32.HI R5, RZ, 0x5, R5 ;  /* 0x00000005ff057819 */ /* 0x000fe40000011405 */
[----:B------:R-:W-:Y:S01]  /*a3e0*/  LEA.HI R11, R7, R7, RZ, 0x1 ;  /* 0x00000007070b7211 */ /* 0x000fe200078f08ff */
[----:B------:R-:W-:-:S02]  /*a3f0*/  IMAD.IADD R4, R12, 0x1, -R4 ;  /* 0x000000010c047824 */ /* 0x000fc400078e0a04 */
[----:B------:R-:W-:Y:S01]  /*a400*/  IMAD R5, R5, 0x10, R6 ;  /* 0x0000001005057824 */ /* 0x000fe200078e0206 */
[----:B------:R-:W-:-:S04]  /*a410*/  LOP3.LUT R12, R11, 0x1ffffffe, RZ, 0xc0, !PT ;  /* 0x1ffffffe0b0c7812 */ /* 0x000fc800078ec0ff */
[----:B------:R-:W-:Y:S01]  /*a420*/  LEA R16, R4, R5, 0x6 ;  /* 0x0000000504107211 */ /* 0x000fe200078e30ff */
[----:B------:R-:W-:Y:S02]  /*a430*/  IMAD.IADD R11, R7, 0x1, -R12 ;  /* 0x00000001070b7824 */ /* 0x000fe400078e0a0c */
[----:B------:R-:W-:Y:S02]  /*a440*/  IMAD R7, R15, UR4, RZ ;  /* 0x000000040f077c24 */ /* 0x000fe4000f8e02ff */
[----:B------:R-:W-:Y:S01]  /*a450*/  IMAD.WIDE.U32 R4, R18, UR4, RZ ;  /* 0x0000000412047c25 */ /* 0x000fe2000f8e00ff */
[----:B--2---:R-:W-:-:S03]  /*a460*/  USHF.R.S32.HI UR4, URZ, 0x1f, UR9 ;  /* 0x0000001f3f047899 */ /* 0x004fc60008011409 */
[C---:B------:R-:W-:Y:S02]  /*a470*/  IMAD R13, R18.reuse, UR5, R7 ;  /* 0x00000005120d7c24 */ /* 0x040fe4000f8e0207 */
[----:B------:R-:W-:Y:S02]  /*a480*/  IMAD R12, R11, 0x8, R16 ;  /* 0x000000080b0c7824 */ /* 0x000fe400078e0210 */
[----:B------:R-:W-:Y:S02]  /*a490*/  IMAD R15, R15, UR6, RZ ;  /* 0x000000060f0f7c24 */ /* 0x000fe4000f8e02ff */
[----:B------:R-:W-:Y:S02]  /*a4a0*/  IMAD.IADD R5, R5, 0x1, R13 ;  /* 0x0000000105057824 */ /* 0x000fe400078e020d */
[----:B---3--:R-:W-:Y:S02]  /*a4b0*/  IMAD R11, R9, 0x80, R12 ;  /* 0x00000080090b7824 */ /* 0x008fe400078e020c */
[----:B------:R-:W-:-:S04]  /*a4c0*/  IMAD.WIDE.U32 R6, R18, UR6, RZ ;  /* 0x0000000612067c25 */ /* 0x000fc8000f8e00ff */
[----:B------:R-:W-:Y:S01]  /*a4d0*/  IMAD R13, R18, UR7, R15 ;  /* 0x00000007120d7c24 */ /* 0x000fe2000f8e020f */
[----:B------:R-:W-:Y:S01]  /*a4e0*/  ULDC.64 UR6, c[0x0][0xb48] ;  /* 0x0002d20000067ab9 */ /* 0x000fe20000000a00 */
[----:B------:R-:W-:Y:S02]  /*a4f0*/  IMAD R14, R22, UR4, RZ ;  /* 0x00000004160e7c24 */ /* 0x000fe4000f8e02ff */
[----:B------:R-:W-:Y:S02]  /*a500*/  IMAD.MOV R18, RZ, RZ, -R18 ;  /* 0x000000ffff127224 */ /* 0x000fe400078e0a12 */
[----:B0-----:R-:W-:-:S04]  /*a510*/  @P0 IMAD.HI.U32 R12, R11, R20, RZ ;  /* 0x000000140b0c0227 */ /* 0x001fc800078e00ff */
[----:B------:R-:W-:Y:S02]  /*a520*/  IMAD R15, R23, UR9, R14 ;  /* 0x00000009170f7c24 */ /* 0x000fe4000f8e020e */
[----:B------:R-:W-:-:S04]  /*a530*/  IMAD.WIDE.U32 R4, R22, UR9, R4 ;  /* 0x0000000916047c25 */ /* 0x000fc8000f8e0004 */
[C---:B----4-:R-:W-:Y:S01]  /*a540*/  IMAD R14, R152.reuse, UR4, RZ ;  /* 0x00000004980e7c24 */ /* 0x050fe2000f8e02ff */
[----:B------:R-:W-:Y:S01]  /*a550*/  IADD3 R5, R5, R15, RZ ;  /* 0x0000000f05057210 */ /* 0x000fe20007ffe0ff */
[----:B-1----:R-:W-:Y:S01]  /*a560*/  IMAD R21, R19, R18, UR8 ;  /* 0x0000000813157e24 */ /* 0x002fe2000f8e0212 */
[----:B------:R-:W-:Y:S01]  /*a570*/  ULDC.64 UR4, c[0x0][0xbe0] ;  /* 0x0002f80000047ab9 */ /* 0x000fe20000000a00 */
[----:B------:R-:W-:Y:S02]  /*a580*/  IMAD.IADD R7, R7, 0x1, R13 ;  /* 0x0000000107077824 */ /* 0x000fe400078e020d */
[----:B------:R-:W-:Y:S01]  /*a590*/  IMAD.MOV.U32 R13, RZ, RZ, R11 ;  /* 0x000000ffff0d7224 */ /* 0x000fe200078e000b */
[----:B-----5:R-:W-:Y:S01]  /*a5a0*/  @P0 SHF.R.U32.HI R13, RZ, R17, R12 ;  /* 0x00000011ff0d0219 */ /* 0x020fe2000001160c */
[----:B------:R-:W-:Y:S01]  /*a5b0*/  IMAD R17, R153, UR9, R14 ;  /* 0x0000000999117c24 */ /* 0x000fe2000f8e020e */
[----:B------:R-:W-:Y:S01]  /*a5c0*/  SHF.R.S32.HI R14, RZ, 0x1f, R21 ;  /* 0x0000001fff0e7819 */ /* 0x000fe20000011415 */
[----:B------:R-:W-:Y:S01]  /*a5d0*/  IMAD.WIDE.U32 R6, R152, UR9, R6 ;  /* 0x0000000998067c25 */ /* 0x000fe2000f8e0006 */
[----:B------:R-:W-:-:S03]  /*a5e0*/  ULDC.64 UR8, c[0x0][0xb28] ;  /* 0x0002ca0000087ab9 */ /* 0x000fc60000000a00 */
[----:B------:R-:W-:-:S04]  /*a5f0*/  @P0 IMAD.HI.U32 R154, R11, R154, RZ ;  /* 0x0000009a0b9a0227 */ /* 0x000fc800078e00ff */
[----:B------:R-:W-:Y:S02]  /*a600*/  IMAD.IADD R7, R7, 0x1, R17 ;  /* 0x0000000107077824 */ /* 0x000fe400078e0211 */
[----:B------:R-:W-:Y:S01]  /*a610*/  IMAD.MOV.U32 R15, RZ, RZ, R11 ;  /* 0x000000ffff0f7224 */ /* 0x000fe200078e000b */
[----:B------:R-:W-:Y:S01]  /*a620*/  @P0 SHF.R.U32.HI R15, RZ, R155, R154 ;  /* 0x0000009bff0f0219 */ /* 0x000fe2000001169a */
[C---:B------:R-:W-:Y:S02]  /*a630*/  IMAD R12, R14.reuse, UR4, RZ ;  /* 0x000000040e0c7c24 */ /* 0x040fe4000f8e02ff */
[----:B------:R-:W-:Y:S02]  /*a640*/  IMAD R17, R14, UR6, RZ ;  /* 0x000000060e117c24 */ /* 0x000fe4000f8e02ff */
[----:B------:R-:W-:-:S04]  /*a650*/  IMAD.WIDE.U32 R4, R21, UR4, R4 ;  /* 0x0000000415047c25 */ /* 0x000fc8000f8e0004 */
[----:B------:R-:W-:Y:S01]  /*a660*/  IMAD R14, R21, UR5, R12 ;  /* 0x00000005150e7c24 */ /* 0x000fe2000f8e020c */
[----:B------:R-:W-:Y:S01]  /*a670*/  IADD3 R4, P0, R13, R4, RZ ;  /* 0x000000040d047210 */ /* 0x000fe20007f1e0ff */
[----:B------:R-:W-:Y:S01]  /*a680*/  IMAD R19, R21, UR7, R17 ;  /* 0x0000000715137c24 */ /* 0x000fe2000f8e0211 */
[--C-:B------:R-:W-:Y:S01]  /*a690*/  SHF.R.S32.HI R17, RZ, 0x1f, R13.reuse ;  /* 0x0000001fff117819 */ /* 0x100fe2000001140d */
[----:B------:R-:W-:Y:S01]  /*a6a0*/  IMAD.MOV R13, RZ, RZ, -R13 ;  /* 0x000000ffff0d7224 */ /* 0x000fe200078e0a0d */
[--C-:B------:R-:W-:Y:S01]  /*a6b0*/  SHF.R.S32.HI R12, RZ, 0x1f, R15.reuse ;  /* 0x0000001fff0c7819 */ /* 0x100fe2000001140f */
[----:B------:R-:W-:Y:S01]  /*a6c0*/  ULDC.64 UR4, c[0x0][0xb30] ;  /* 0x0002cc0000047ab9 */ /* 0x000fe20000000a00 */
[----:B------:R-:W-:Y:S01]  /*a6d0*/  IMAD.MOV R18, RZ, RZ, -R15 ;  /* 0x000000ffff127224 */ /* 0x000fe200078e0a0f */
[----:B------:R-:W-:Y:S01]  /*a6e0*/  IADD3.X R5, R17, R5, R14, P0, !PT ;  /* 0x0000000511057210 */ /* 0x000fe200007fe40e */
[----:B------:R-:W-:Y:S02]  /*a6f0*/  IMAD R13, R8, R13, R11 ;  /* 0x0000000d080d7224 */ /* 0x000fe400078e020b */
[----:B------:R-:W-:-:S02]  /*a700*/  IMAD R12, R12, UR4, RZ ;  /* 0x000000040c0c7c24 */ /* 0x000fc4000f8e02ff */
[----:B------:R-:W-:Y:S01]  /*a710*/  IMAD.WIDE.U32 R6, R21, UR6, R6 ;  /* 0x0000000615067c25 */ /* 0x000fe2000f8e0006 */
[----:B------:R-:W-:-:S03]  /*a720*/  ULDC.64 UR6, c[0x0][0xbc8] ;  /* 0x0002f20000067ab9 */ /* 0x000fc60000000a00 */
[----:B------:R-:W-:Y:S02]  /*a730*/  IMAD R11, R8, R18, R11 ;  /* 0x00000012080b7224 */ /* 0x000fe400078e020b */
[----:B------:R-:W-:Y:S01]  /*a740*/  IMAD R17, R15, UR5, R12 ;  /* 0x000000050f117c24 */ /* 0x000fe2000f8e020c */
[----:B------:R-:W-:Y:S01]  /*a750*/  SHF.R.S32.HI R12, RZ, 0x1f, R13 ;  /* 0x0000001fff0c7819 */ /* 0x000fe2000001140d */
[----:B------:R-:W-:Y:S01]  /*a760*/  IMAD.IADD R7, R7, 0x1, R19 ;  /* 0x0000000107077824 */ /* 0x000fe200078e0213 */
[----:B------:R-:W-:Y:S01]  /*a770*/  SHF.R.S32.HI R14, RZ, 0x1f, R11 ;  /* 0x0000001fff0e7819 */ /* 0x000fe2000001140b */
[----:B------:R-:W0:Y:S01]  /*a780*/  S2UR UR5, SR_CgaCtaId ;  /* 0x00000000000579c3 */ /* 0x000e220000008800 */
[----:B------:R-:W-:-:S04]  /*a790*/  IMAD.WIDE.U32 R4, R13, UR6, R4 ;  /* 0x000000060d047c25 */ /* 0x000fc8000f8e0004 */
[----:B------:R-:W-:Y:S01]  /*a7a0*/  IMAD.WIDE.U32 R6, R15, UR4, R6 ;  /* 0x000000040f067c25 */ /* 0x000fe2000f8e0006 */
[----:B------:R-:W-:-:S03]  /*a7b0*/  UMOV UR4, 0x400 ;  /* 0x0000040000047882 */ /* 0x000fc60000000000 */
[----:B------:R-:W-:Y:S02]  /*a7c0*/  IMAD R12, R12, UR6, RZ ;  /* 0x000000060c0c7c24 */ /* 0x000fe4000f8e02ff */
[----:B------:R-:W-:Y:S02]  /*a7d0*/  IMAD.IADD R7, R7, 0x1, R17 ;  /* 0x0000000107077824 */ /* 0x000fe400078e0211 */
[----:B------:R-:W-:Y:S02]  /*a7e0*/  IMAD R14, R14, UR8, RZ ;  /* 0x000000080e0e7c24 */ /* 0x000fe4000f8e02ff */
[----:B------:R-:W-:Y:S01]  /*a7f0*/  IMAD R15, R13, UR7, R12 ;  /* 0x000000070d0f7c24 */ /* 0x000fe2000f8e020c */
[----:B------:R-:W-:Y:S01]  /*a800*/  ULDC.64 UR6, c[0x0][0xba8] ;  /* 0x0002ea0000067ab9 */ /* 0x000fe20000000a00 */
[C---:B------:R-:W-:Y:S01]  /*a810*/  IMAD R17, R11.reuse, UR9, R14 ;  /* 0x000000090b117c24 */ /* 0x040fe2000f8e020e */
[----:B------:R-:W-:Y:S01]  /*a820*/  LEA R18, P0, R4, UR6, 0x2 ;  /* 0x0000000604127c11 */ /* 0x000fe2000f8010ff */
[----:B------:R-:W-:Y:S01]  /*a830*/  IMAD.WIDE.U32 R12, R11, UR8, R6 ;  /* 0x000000080b0c7c25 */ /* 0x000fe2000f8e0006 */
[----:B------:R-:W-:Y:S01]  /*a840*/  IADD3 R5, R5, R15, RZ ;  /* 0x0000000f05057210 */ /* 0x000fe20007ffe0ff */
[----:B------:R-:W-:Y:S01]  /*a850*/  ULDC.64 UR8, c[0x0][0xb00] ;  /* 0x0002c00000087ab9 */ /* 0x000fe20000000a00 */
[----:B------:R-:W-:Y:S01]  /*a860*/  ULDC UR6, c[0x0][0xa88] ;  /* 0x0002a20000067ab9 */ /* 0x000fe20000000800 */
[----:B------:R-:W-:Y:S01]  /*a870*/  IMAD.IADD R7, R13, 0x1, R17 ;  /* 0x000000010d077824 */ /* 0x000fe200078e0211 */
[----:B------:R-:W-:Y:S01]  /*a880*/  LEA R6, P1, R12, UR8, 0x2 ;  /* 0x000000080c067c11 */ /* 0x000fe2000f8210ff */
[----:B------:R-:W-:Y:S01]  /*a890*/  SHFL.IDX PT, R14, R18, 0x1, 0x1c1f ;  /* 0x003c1f00120e7f89 */ /* 0x000fe200000e0000 */
[----:B------:R-:W-:Y:S01]  /*a8a0*/  LEA.HI.X R17, R4, UR7, R5, 0x2, P0 ;  /* 0x0000000704117c11 */ /* 0x000fe200080f1405 */
[----:B------:R-:W-:Y:S01]  /*a8b0*/  IMAD R11, R9, 0x80, R16 ;  /* 0x00000080090b7824 */ /* 0x000fe200078e0210 */
[----:B------:R-:W-:Y:S01]  /*a8c0*/  LEA.HI.X R7, R12, UR9, R7, 0x2, P1 ;  /* 0x000000090c077c11 */ /* 0x000fe200088f1407 */
[----:B0-----:R-:W-:Y:S01]  /*a8d0*/  ULEA UR4, UR5, UR4, 0x18 ;  /* 0x0000000405047291 */ /* 0x001fe2000f8ec03f */
[----:B------:R-:W-:Y:S01]  /*a8e0*/  SHFL.IDX PT, R12, R18, RZ, 0x1c1f ;  /* 0x001c1fff120c7589 */ /* 0x000fe200000e0000 */
[----:B------:R-:W-:Y:S01]  /*a8f0*/  IMAD R8, R8, UR6, RZ ;  /* 0x0000000608087c24 */ /* 0x000fe2000f8e02ff */
[----:B------:R-:W-:Y:S01]  /*a900*/  LOP3.LUT P0, RZ, R2, 0x3, RZ, 0xc0, !PT ;  /* 0x0000000302ff7812 */ /* 0x000fe2000780c0ff */
[C---:B------:R-:W-:Y:S01]  /*a910*/  VIADD R9, R11.reuse, 0x8 ;  /* 0x000000080b097836 */ /* 0x040fe20000000000 */
[----:B------:R-:W0:Y:S01]  /*a920*/  SHFL.IDX PT, R13, R17, RZ, 0x1c1f ;  /* 0x001c1fff110d7589 */ /* 0x000e2200000e0000 */
[----:B------:R-:W-:Y:S01]  /*a930*/  UIADD3 UR4, UR4, 0x38820, URZ ;  /* 0x0003882004047890 */ /* 0x000fe2000fffe03f */
[----:B------:R-:W-:-:S02]  /*a940*/  ISETP.GE.OR P1, PT, R11, R8, P0 ;  /* 0x000000080b00720c */ /* 0x000fc40000726670 */
[----:B------:R1:W2:Y:S01]  /*a950*/  SHFL.IDX PT, R15, R17, 0x1, 0x1c1f ;  /* 0x003c1f00110f7f89 */ /* 0x0002a200000e0000 */
[-C--:B------:R-:W-:Y:S01]  /*a960*/  ISETP.GE.OR P0, PT, R9, R8.reuse, P0 ;  /* 0x000000080900720c */ /* 0x080fe20000706670 */
[----:B------:R-:W-:Y:S01]  /*a970*/  UPRMT UR4, URZ, 0x654, UR4 ;  /* 0x000006543f047896 */ /* 0x000fe20008000004 */
[----:B------:R-:W-:Y:S01]  /*a980*/  ISETP.GE.AND P2, PT, R11, R8, PT ;  /* 0x000000080b00720c */ /* 0x000fe20003f46270 */
[----:B------:R3:W4:Y:S01]  /*a990*/  SHFL.IDX PT, R4, R6, RZ, 0x1c1f ;  /* 0x001c1fff06047589 */ /* 0x00072200000e0000 */
[----:B-1----:R-:W-:-:S03]  /*a9a0*/  LOP3.LUT R17, R10, 0x7ffffffc, RZ, 0xc0, !PT ;  /* 0x7ffffffc0a117812 */ /* 0x002fc600078ec0ff */
[----:B------:R3:W1:Y:S03]  /*a9b0*/  SHFL.IDX PT, R5, R7, RZ, 0x1c1f ;  /* 0x001c1fff07057589 */ /* 0x00066600000e0000 */
[----:B------:R-:W-:Y:S01]  /*a9c0*/  SYNCS.ARRIVE.TRANS64.RED.A1T0 RZ, [UR4], RZ ;  /* 0x000000ffffff79a7 */ /* 0x000fe20008100404 */
[----:B------:R-:W-:-:S04]  /*a9d0*/  IMAD.IADD R2, R2, 0x1, -R17 ;  /* 0x0000000102027824 */ /* 0x000fc800078e0a11 */
[----:B------:R-:W-:Y:S01]  /*a9e0*/  IMAD.SHL.U32 R2, R2, 0x2, RZ ;  /* 0x0000000202027824 */ /* 0x000fe200078e00ff */
[----:B0-----:R3:W-:Y:S04]  /*a9f0*/  @!P1 ST.E desc[UR10][R12.64], R0 ;  /* 0x000000000c009985 */ /* 0x0017e8000c10190a */
[----:B--2---:R3:W-:Y:S01]  /*aa00*/  @!P0 ST.E desc[UR10][R14.64], R3 ;  /* 0x000000030e008985 */ /* 0x0047e2000c10190a */
[----:B------:R-:W-:Y:S05]  /*aa10*/  @P2 BRA `(.L_x_35) ;  /* 0x0000000800fc2947 */ /* 0x000fea0003800000 */
[C---:B---3--:R-:W-:Y:S01]  /*aa20*/  VIADD R0, R2.reuse, 0x8 ;  /* 0x0000000802007836 */ /* 0x048fe20000000000 */
[C---:B------:R-:W-:Y:S01]  /*aa30*/  IADD3 R3, R2.reuse, 0x10, RZ ;  /* 0x0000001002037810 */ /* 0x040fe20007ffe0ff */
[C---:B------:R-:W-:Y:S01]  /*aa40*/  VIADD R10, R2.reuse, 0x18 ;  /* 0x00000018020a7836 */ /* 0x040fe20000000000 */
[----:B------:R-:W-:Y:S01]  /*aa50*/  ULDC UR4, c[0x0][0xac8] ;  /* 0x0002b20000047ab9 */ /* 0x000fe20000000800 */
[----:B------:R-:W-:Y:S01]  /*aa60*/  VIADD R18, R2, 0x20 ;  /* 0x0000002002127836 */ /* 0x000fe20000000000 */
[----:B------:R-:W-:Y:S01]  /*aa70*/  ISETP.GE.AND P3, PT, R0, UR4, PT ;  /* 0x0000000400007c0c */ /* 0x000fe2000bf66270 */
[----:B------:R-:W-:Y:S01]  /*aa80*/  VIADD R19, R2, 0x28 ;  /* 0x0000002802137836 */ /* 0x000fe20000000000 */
[----:B------:R-:W-:Y:S01]  /*aa90*/  ISETP.GE.AND P4, PT, R3, UR4, PT ;  /* 0x0000000403007c0c */ /* 0x000fe2000bf86270 */
[----:B------:R-:W-:Y:S01]  /*aaa0*/  ULDC.64 UR6, c[0x0][0x208] ;  /* 0x0000820000067ab9 */ /* 0x000fe20000000a00 */
[----:B------:R-:W-:Y:S01]  /*aab0*/  ISETP.GE.AND P5, PT, R10, UR4, PT ;  /* 0x000000040a007c0c */ /* 0x000fe2000bfa6270 */
[C---:B------:R-:W-:Y:S01]  /*aac0*/  VIADD R20, R2.reuse, 0x40 ;  /* 0x0000004002147836 */ /* 0x040fe20000000000 */
[C---:B------:R-:W-:Y:S01]  /*aad0*/  ISETP.GE.AND P2, PT, R2.reuse, UR4, PT ;  /* 0x0000000402007c0c */ /* 0x040fe2000bf46270 */
[----:B------:R-:W-:Y:S01]  /*aae0*/  VIADD R22, R2, 0x50 ;  /* 0x0000005002167836 */ /* 0x000fe20000000000 */
[----:B------:R-:W-:Y:S01]  /*aaf0*/  ISETP.GE.AND P0, PT, R18, UR4, PT ;  /* 0x0000000412007c0c */ /* 0x000fe2000bf06270 */
[----:B------:R-:W-:Y:S01]  /*ab00*/  VIADD R23, R2, 0x58 ;  /* 0x0000005802177836 */ /* 0x000fe20000000000 */
[----:B------:R-:W-:-:S02]  /*ab10*/  ISETP.GE.AND P1, PT, R19, UR4, PT ;  /* 0x0000000413007c0c */ /* 0x000fc4000bf26270 */
[----:B------:R-:W-:Y:S02]  /*ab20*/  IADD3 R21, R2, 0x48, RZ ;  /* 0x0000004802157810 */ /* 0x000fe40007ffe0ff */
[----:B------:R-:W-:Y:S02]  /*ab30*/  @!P3 LEA.HI R0, R0, R0, RZ, 0x1 ;  /* 0x000000000000b211 */ /* 0x000fe400078f08ff */
[----:B------:R-:W-:Y:S02]  /*ab40*/  @!P4 LEA.HI R3, R3, R3, RZ, 0x1 ;  /* 0x000000030303c211 */ /* 0x000fe400078f08ff */
[----:B------:R-:W-:Y:S02]  /*ab50*/  @!P5 LEA.HI R10, R10, R10, RZ, 0x1 ;  /* 0x0000000a0a0ad211 */ /* 0x000fe400078f08ff */
[----:B------:R-:W-:Y:S01]  /*ab60*/  @!P3 LOP3.LUT R13, R0, 0xfffffffe, RZ, 0xc0, !PT ;  /* 0xfffffffe000db812 */ /* 0x000fe200078ec0ff */
[----:B------:R-:W-:Y:S01]  /*ab70*/  VIADD R0, R2, 0x30 ;  /* 0x0000003002007836 */ /* 0x000fe20000000000 */
[----:B------:R-:W-:-:S02]  /*ab80*/  @!P4 LOP3.LUT R3, R3, 0xfffffffe, RZ, 0xc0, !PT ;  /* 0xfffffffe0303c812 */ /* 0x000fc400078ec0ff */
[----:B------:R-:W-:Y:S01]  /*ab90*/  @!P5 LOP3.LUT R17, R10, 0xfffffffe, RZ, 0xc0, !PT ;  /* 0xfffffffe0a11d812 */ /* 0x000fe200078ec0ff */
[--C-:B-1--4-:R-:W-:Y:S01]  /*aba0*/  @!P2 IMAD.WIDE R10, R2, 0x4, R4.reuse ;  /* 0x00000004020aa825 */ /* 0x112fe200078e0204 */
[----:B------:R-:W-:Y:S02]  /*abb0*/  ISETP.GE.AND P6, PT, R22, UR4, PT ;  /* 0x0000000416007c0c */ /* 0x000fe4000bfc6270 */
[----:B------:R-:W-:Y:S01]  /*abc0*/  @!P0 LEA.HI R18, R18, R18, RZ, 0x1 ;  /* 0x0000001212128211 */ /* 0x000fe200078f08ff */
[--C-:B------:R-:W-:Y:S01]  /*abd0*/  @!P3 IMAD.WIDE R12, R13, 0x4, R4.reuse ;  /* 0x000000040d0cb825 */ /* 0x100fe200078e0204 */
[----:B------:R0:W-:Y:S01]  /*abe0*/  @!P2 ST.E.64 desc[UR6][R10.64], R24 ;  /* 0x000000180a00a985 */ /* 0x0001e2000c101b06 */
[----:B------:R-:W-:Y:S02]  /*abf0*/  ISETP.GE.AND P2, PT, R0, UR4, PT ;  /* 0x0000000400007c0c */ /* 0x000fe4000bf46270 */
[----:B------:R-:W-:Y:S01]  /*ac00*/  @!P4 IMAD.WIDE R14, R3, 0x4, R4 ;  /* 0x00000004030ec825 */ /* 0x000fe200078e0204 */
[----:B------:R1:W-:Y:S01]  /*ac10*/  @!P3 ST.E.64 desc[UR6][R12.64], R28 ;  /* 0x0000001c0c00b985 */ /* 0x0003e2000c101b06 */
[----:B------:R-:W-:-:S02]  /*ac20*/  @!P1 LEA.HI R19, R19, R19, RZ, 0x1 ;  /* 0x0000001313139211 */ /* 0x000fc400078f08ff */
[----:B------:R-:W-:Y:S01]  /*ac30*/  VIADD R3, R2, 0x38 ;  /* 0x0000003802037836 */ /* 0x000fe20000000000 */
[----:B------:R2:W-:Y:S01]  /*ac40*/  @!P4 ST.E.64 desc[UR6][R14.64], R32 ;  /* 0x000000200e00c985 */ /* 0x0005e2000c101b06 */
[----:B------:R-:W-:Y:S01]  /*ac50*/  @!P5 IMAD.WIDE R16, R17, 0x4, R4 ;  /* 0x000000041110d825 */ /* 0x000fe200078e0204 */
[----:B------:R-:W-:Y:S02]  /*ac60*/  ISETP.GE.AND P4, PT, R20, UR4, PT ;  /* 0x0000000414007c0c */ /* 0x000fe4000bf86270 */
[----:B------:R-:W-:Y:S02]  /*ac70*/  ISETP.GE.AND P3, PT, R3, UR4, PT ;  /* 0x0000000403007c0c */ /* 0x000fe4000bf66270 */
[----:B------:R3:W-:Y:S01]  /*ac80*/  @!P5 ST.E.64 desc[UR6][R16.64], R36 ;  /* 0x000000241000d985 */ /* 0x0007e2000c101b06 */
[----:B------:R-:W-:Y:S01]  /*ac90*/  ISETP.GE.AND P5, PT, R21, UR4, PT ;  /* 0x0000000415007c0c */ /* 0x000fe2000bfa6270 */
[----:B0-----:R-:W-:Y:S01]  /*aca0*/  VIADD R24, R2, 0x60 ;  /* 0x0000006002187836 */ /* 0x001fe20000000000 */
[----:B------:R-:W-:-:S02]  /*acb0*/  @!P0 LOP3.LUT R11, R18, 0xfffffffe, RZ, 0xc0, !PT ;  /* 0xfffffffe120b8812 */ /* 0x000fc400078ec0ff */
[----:B-1----:R-:W-:Y:S02]  /*acc0*/  @!P1 LOP3.LUT R13, R19, 0xfffffffe, RZ, 0xc0, !PT ;  /* 0xfffffffe130d9812 */ /* 0x002fe400078ec0ff */
[----:B------:R-:W-:Y:S01]  /*acd0*/  @!P2 LEA.HI R0, R0, R0, RZ, 0x1 ;  /* 0x000000000000a211 */ /* 0x000fe200078f08ff */
[--C-:B------:R-:W-:Y:S01]  /*ace0*/  @!P0 IMAD.WIDE R10, R11, 0x4, R4.reuse ;  /* 0x000000040b0a8825 */ /* 0x100fe200078e0204 */
[----:B------:R-:W-:Y:S02]  /*acf0*/  @!P4 LEA.HI R20, R20, R20, RZ, 0x1 ;  /* 0x000000141414c211 */ /* 0x000fe400078f08ff */
[----:B--2---:R-:W-:Y:S01]  /*ad00*/  @!P3 LEA.HI R14, R3, R3, RZ, 0x1 ;  /* 0x00000003030eb211 */ /* 0x004fe200078f08ff */
[----:B------:R-:W-:Y:S01]  /*ad10*/  @!P1 IMAD.WIDE R12, R13, 0x4, R4 ;  /* 0x000000040d0c9825 */ /* 0x000fe200078e0204 */
[----:B------:R-:W-:Y:S01]  /*ad20*/  @!P6 LEA.HI R22, R22, R22, RZ, 0x1 ;  /* 0x000000161616e211 */ /* 0x000fe200078f08ff */
[----:B------:R0:W-:Y:S01]  /*ad30*/  @!P0 ST.E.64 desc[UR6][R10.64], R40 ;  /* 0x000000280a008985 */ /* 0x0001e2000c101b06 */
[----:B------:R-:W-:-:S02]  /*ad40*/  @!P5 LEA.HI R21, R21, R21, RZ, 0x1 ;  /* 0x000000151515d211 */ /* 0x000fc400078f08ff */
[----:B------:R-:W-:Y:S01]  /*ad50*/  @!P2 LOP3.LUT R3, R0, 0xfffffffe, RZ, 0xc0, !PT ;  /* 0xfffffffe0003a812 */ /* 0x000fe200078ec0ff */
[----:B------:R1:W-:Y:S01]  /*ad60*/  @!P1 ST.E.64 desc[UR6][R12.64], R44 ;  /* 0x0000002c0c009985 */ /* 0x0003e2000c101b06 */
[----:B------:R-:W-:Y:S01]  /*ad70*/  @!P3 LOP3.LUT R15, R14, 0xfffffffe, RZ, 0xc0, !PT ;  /* 0xfffffffe0e0fb812 */ /* 0x000fe200078ec0ff */
[----:B------:R-:W-:Y:S01]  /*ad80*/  VIADD R0, R2, 0x68 ;  /* 0x0000006802007836 */ /* 0x000fe20000000000 */
[----:B---3--:R-:W-:Y:S01]  /*ad90*/  @!P4 LOP3.LUT R17, R20, 0xfffffffe, RZ, 0xc0, !PT ;  /* 0xfffffffe1411c812 */ /* 0x008fe200078ec0ff */
[----:B------:R-:W-:Y:S01]  /*ada0*/  VIADD R20, R2, 0x78 ;  /* 0x0000007802147836 */ /* 0x000fe20000000000 */
[----:B------:R-:W-:Y:S02]  /*adb0*/  @!P5 LOP3.LUT R21, R21, 0xfffffffe, RZ, 0xc0, !PT ;  /* 0xfffffffe1515d812 */ /* 0x000fe400078ec0ff */
[----:B------:R-:W-:Y:S01]  /*adc0*/  @!P6 LOP3.LUT R19, R22, 0xfffffffe, RZ, 0xc0, !PT ;  /* 0xfffffffe1613e812 */ /* 0x000fe200078ec0ff */
[----:B------:R-:W-:Y:S01]  /*add0*/  VIADD R22, R2, 0x88 ;  /* 0x0000008802167836 */ /* 0x000fe20000000000 */
[----:B------:R-:W-:Y:S01]  /*ade0*/  ISETP.GE.AND P1, PT, R23, UR4, PT ;  /* 0x0000000417007c0c */ /* 0x000fe2000bf26270 */
[----:B0-----:R-:W-:Y:S01]  /*adf0*/  @!P2 IMAD.WIDE R10, R3, 0x4, R4 ;  /* 0x00000004030aa825 */ /* 0x001fe200078e0204 */
[----:B------:R-:W-:-:S03]  /*ae00*/  ISETP.GE.AND P0, PT, R24, UR4, PT ;  /* 0x0000000418007c0c */ /* 0x000fc6000bf06270 */
[--C-:B-1----:R-:W-:Y:S01]  /*ae10*/  @!P3 IMAD.WIDE R12, R15, 0x4, R4.reuse ;  /* 0x000000040f0cb825 */ /* 0x102fe200078e0204 */
[----:B------:R0:W-:Y:S01]  /*ae20*/  @!P2 ST.E.64 desc[UR6][R10.64], R48 ;  /* 0x000000300a00a985 */ /* 0x0001e2000c101b06 */
[----:B------:R-:W-:Y:S02]  /*ae30*/  ISETP.GE.AND P2, PT, R0, UR4, PT ;  /* 0x0000000400007c0c */ /* 0x000fe4000bf46270 */
[--C-:B------:R-:W-:Y:S01]  /*ae40*/  @!P4 IMAD.WIDE R14, R17, 0x4, R4.reuse ;  /* 0x00000004110ec825 */ /* 0x100fe200078e0204 */
[----:B------:R1:W-:Y:S01]  /*ae50*/  @!P3 ST.E.64 desc[UR6][R12.64], R52 ;  /* 0x000000340c00b985 */ /* 0x0003e2000c101b06 */
[----:B------:R-:W-:Y:S02]  /*ae60*/  ISETP.GE.AND P3, PT, R22, UR4, PT ;  /* 0x0000000416007c0c */ /* 0x000fe4000bf66270 */
[----:B------:R-:W-:Y:S01]  /*ae70*/  @!P5 IMAD.WIDE R16, R21, 0x4, R4 ;  /* 0x000000041510d825 */ /* 0x000fe200078e0204 */
[----:B------:R2:W-:Y:S01]  /*ae80*/  @!P4 ST.E.64 desc[UR6][R14.64], R56 ;  /* 0x000000380e00c985 */ /* 0x0005e2000c101b06 */
[----:B------:R-:W-:-:S02]  /*ae90*/  IADD3 R21, R2, 0x80, RZ ;  /* 0x0000008002157810 */ /* 0x000fc40007ffe0ff */
[----:B------:R-:W-:Y:S01]  /*aea0*/  @!P6 IMAD.WIDE R18, R19, 0x4, R4 ;  /* 0x000000041312e825 */ /* 0x000fe200078e0204 */
[----:B------:R3:W-:Y:S01]  /*aeb0*/  @!P5 ST.E.64 desc[UR6][R16.64], R60 ;  /* 0x0000003c1000d985 */ /* 0x0007e2000c101b06 */
[----:B------:R-:W-:Y:S02]  /*aec0*/  ISETP.GE.AND P5, PT, R20, UR4, PT ;  /* 0x0000000414007c0c */ /* 0x000fe4000bfa6270 */
[----:B------:R-:W-:Y:S01]  /*aed0*/  VIADD R3, R2, 0x70 ;  /* 0x0000007002037836 */ /* 0x000fe20000000000 */
[----:B------:R4:W-:Y:S01]  /*aee0*/  @!P6 ST.E.64 desc[UR6][R18.64], R64 ;  /* 0x000000401200e985 */ /* 0x0009e2000c101b06 */
[----:B------:R-:W-:Y:S02]  /*aef0*/  ISETP.GE.AND P4, PT, R21, UR4, PT ;  /* 0x0000000415007c0c */ /* 0x000fe4000bf86270 */
[----:B------:R-:W-:Y:S02]  /*af00*/  @!P1 LEA.HI R23, R23, R23, RZ, 0x1 ;  /* 0x0000001717179211 */ /* 0x000fe400078f08ff */
[----:B------:R-:W-:-:S02]  /*af10*/  ISETP.GE.AND P6, PT, R3, UR4, PT ;  /* 0x0000000403007c0c */ /* 0x000fc4000bfc6270 */
[----:B------:R-:W-:Y:S02]  /*af20*/  @!P0 LEA.HI R24, R24, R24, RZ, 0x1 ;  /* 0x0000001818188211 */ /* 0x000fe400078f08ff */
[----:B0-----:R-:W-:Y:S01]  /*af30*/  @!P1 LOP3.LUT R11, R23, 0xfffffffe, RZ, 0xc0, !PT ;  /* 0xfffffffe170b9812 */ /* 0x001fe200078ec0ff */
[----:B------:R-:W-:Y:S01]  /*af40*/  VIADD R23, R2, 0x90 ;  /* 0x0000009002177836 */ /* 0x000fe20000000000 */
[----:B-1----:R-:W-:Y:S01]  /*af50*/  @!P0 LOP3.LUT R13, R24, 0xfffffffe, RZ, 0xc0, !PT ;  /* 0xfffffffe180d8812 */ /* 0x002fe200078ec0ff */
[----:B------:R-:W-:Y:S01]  /*af60*/  VIADD R24, R2, 0x98 ;  /* 0x0000009802187836 */ /* 0x000fe20000000000 */
[----:B------:R-:W-:Y:S01]  /*af70*/  @!P2 LEA.HI R0, R0, R0, RZ, 0x1 ;  /* 0x000000000000a211 */ /* 0x000fe200078f08ff */
[--C-:B------:R-:W-:Y:S01]  /*af80*/  @!P1 IMAD.WIDE R10, R11, 0x4, R4.reuse ;  /* 0x000000040b0a9825 */ /* 0x100fe200078e0204 */
[----:B------:R-:W-:Y:S02]  /*af90*/  @!P5 LEA.HI R20, R20, R20, RZ, 0x1 ;  /* 0x000000141414d211 */ /* 0x000fe400078f08ff */
[----:B------:R-:W-:Y:S01]  /*afa0*/  @!P4 LEA.HI R21, R21, R21, RZ, 0x1 ;  /* 0x000000151515c211 */ /* 0x000fe200078f08ff */
[----:B------:R-:W-:Y:S01]  /*afb0*/  @!P0 IMAD.WIDE R12, R13, 0x4, R4 ;  /* 0x000000040d0c8825 */ /* 0x000fe200078e0204 */
[----:B--2---:R-:W-:Y:S01]  /*afc0*/  @!P6 LEA.HI R14, R3, R3, RZ, 0x1 ;  /* 0x00000003030ee211 */ /* 0x004fe200078f08ff */
        /* <DEDUP_REMOVED lines=9> */
[----:B----4-:R-:W-:Y:S01]  /*b060*/  @!P3 LOP3.LUT R19, R22, 0xfffffffe, RZ, 0xc0, !PT ;  /* 0xfffffffe1613b812 */ /* 0x010fe200078ec0ff */
        /* <DEDUP_REMOVED lines=22> */
[----:B0-----:R-:W-:Y:S02]  /*b1d0*/  @!P0 LOP3.LUT R11, R23, 0xfffffffe, RZ, 0xc0, !PT ;  /* 0xfffffffe170b8812 */ /* 0x001fe400078ec0ff */
[----:B------:R-:W-:Y:S02]  /*b1e0*/  @!P2 LEA.HI R0, R0, R0, RZ, 0x1 ;  /* 0x000000000000a211 */ /* 0x000fe400078f08ff */
[----:B-1----:R-:W-:Y:S01]  /*b1f0*/  @!P1 LOP3.LUT R13, R24, 0xfffffffe, RZ, 0xc0, !PT ;  /* 0xfffffffe180d9812 */ /* 0x002fe200078ec0ff */
[--C-:B------:R-:W-:Y:S01]  /*b200*/  @!P0 IMAD.WIDE R10, R11, 0x4, R4.reuse ;  /* 0x000000040b0a8825 */ /* 0x100fe200078e0204 */
[----:B------:R-:W-:Y:S02]  /*b210*/  @!P4 LEA.HI R20, R20, R20, RZ, 0x1 ;  /* 0x000000141414c211 */ /* 0x000fe400078f08ff */
[----:B--2---:R-:W-:Y:S01]  /*b220*/  @!P2 LOP3.LUT R15, R0, 0xfffffffe, RZ, 0xc0, !PT ;  /* 0xfffffffe000fa812 */ /* 0x004fe200078ec0ff */
[--C-:B------:R-:W-:Y:S01]  /*b230*/  @!P1 IMAD.WIDE R12, R13, 0x4, R4.reuse ;  /* 0x000000040d0c9825 */ /* 0x100fe200078e0204 */
[----:B------:R-:W-:Y:S01]  /*b240*/  @!P3 LEA.HI R3, R3, R3, RZ, 0x1 ;  /* 0x000000030303b211 */ /* 0x000fe200078f08ff */
[----:B------:R0:W-:Y:S01]  /*b250*/  @!P0 ST.E.64 desc[UR6][R10.64], R96 ;  /* 0x000000600a008985 */ /* 0x0001e2000c101b06 */
[----:B------:R-:W-:Y:S01]  /*b260*/  @!P5 LEA.HI R21, R21, R21, RZ, 0x1 ;  /* 0x000000151515d211 */ /* 0x000fe200078f08ff */
[----:B------:R-:W-:Y:S01]  /*b270*/  @!P2 IMAD.WIDE R14, R15, 0x4, R4 ;  /* 0x000000040f0ea825 */ /* 0x000fe200078e0204 */
[----:B------:R-:W-:Y:S01]  /*b280*/  @!P3 LOP3.LUT R3, R3, 0xfffffffe, RZ, 0xc0, !PT ;  /* 0xfffffffe0303b812 */ /* 0x000fe200078ec0ff */
[----:B------:R1:W-:Y:S01]  /*b290*/  @!P1 ST.E.64 desc[UR6][R12.64], R100 ;  /* 0x000000640c009985 */ /* 0x0003e2000c101b06 */
[----:B------:R-:W-:Y:S01]  /*b2a0*/  @!P6 LEA.HI R22, R22, R22, RZ, 0x1 ;  /* 0x000000161616e211 */ /* 0x000fe200078f08ff */
[----:B------:R-:W-:Y:S01]  /*b2b0*/  VIADD R0, R2, 0xc8 ;  /* 0x000000c802007836 */ /* 0x000fe20000000000 */
[----:B---3--:R-:W-:Y:S01]  /*b2c0*/  @!P4 LOP3.LUT R17, R20, 0xfffffffe, RZ, 0xc0, !PT ;  /* 0xfffffffe1411c812 */ /* 0x008fe200078ec0ff */
[----:B------:R2:W-:Y:S01]  /*b2d0*/  @!P2 ST.E.64 desc[UR6][R14.64], R104 ;  /* 0x000000680e00a985 */ /* 0x0005e2000c101b06 */
[----:B------:R-:W-:Y:S01]  /*b2e0*/  @!P5 LOP3.LUT R21, R21, 0xfffffffe, RZ, 0xc0, !PT ;  /* 0xfffffffe1515d812 */ /* 0x000fe200078ec0ff */
[----:B------:R-:W-:Y:S01]  /*b2f0*/  VIADD R20, R2, 0xd8 ;  /* 0x000000d802147836 */ /* 0x000fe20000000000 */
[----:B----4-:R-:W-:-:S02]  /*b300*/  @!P6 LOP3.LUT R19, R22, 0xfffffffe, RZ, 0xc0, !PT ;  /* 0xfffffffe1613e812 */ /* 0x010fc400078ec0ff */
[----:B------:R-:W-:Y:S01]  /*b310*/  ISETP.GE.AND P0, PT, R0, UR4, PT ;  /* 0x0000000400007c0c */ /* 0x000fe2000bf06270 */
[----:B0-----:R-:W-:Y:S01]  /*b320*/  @!P3 IMAD.WIDE R10, R3, 0x4, R4 ;  /* 0x00000004030ab825 */ /* 0x001fe200078e0204 */
[----:B------:R-:W-:-:S03]  /*b330*/  ISETP.GE.AND P2, PT, R20, UR4, PT ;  /* 0x0000000414007c0c */ /* 0x000fc6000bf46270 */
[--C-:B-1----:R-:W-:Y:S01]  /*b340*/  @!P4 IMAD.WIDE R12, R17, 0x4, R4.reuse ;  /* 0x00000004110cc825 */ /* 0x102fe200078e0204 */
[----:B------:R0:W-:Y:S03]  /*b350*/  @!P3 ST.E.64 desc[UR6][R10.64], R108 ;  /* 0x0000006c0a00b985 */ /* 0x0001e6000c101b06 */
[--C-:B------:R-:W-:Y:S01]  /*b360*/  @!P5 IMAD.WIDE R16, R21, 0x4, R4.reuse ;  /* 0x000000041510d825 */ /* 0x100fe200078e0204 */
[----:B------:R1:W-:Y:S01]  /*b370*/  @!P4 ST.E.64 desc[UR6][R12.64], R112 ;  /* 0x000000700c00c985 */ /* 0x0003e2000c101b06 */
[C---:B--2---:R-:W-:Y:S02]  /*b380*/  IADD3 R15, R2.reuse, 0xf0, RZ ;  /* 0x000000f0020f7810 */ /* 0x044fe40007ffe0ff */
[----:B------:R-:W-:Y:S01]  /*b390*/  VIADD R3, R2, 0xd0 ;  /* 0x000000d002037836 */ /* 0x000fe20000000000 */
[----:B------:R2:W-:Y:S01]  /*b3a0*/  @!P5 ST.E.64 desc[UR6][R16.64], R116 ;  /* 0x000000741000d985 */ /* 0x0005e2000c101b06 */
[----:B------:R-:W-:Y:S01]  /*b3b0*/  @!P6 IMAD.WIDE R18, R19, 0x4, R4 ;  /* 0x000000041312e825 */ /* 0x000fe200078e0204 */
[----:B------:R-:W-:-:S02]  /*b3c0*/  ISETP.GE.AND P5, PT, R15, UR4, PT ;  /* 0x000000040f007c0c */ /* 0x000fc4000bfa6270 */
[----:B------:R-:W-:Y:S01]  /*b3d0*/  ISETP.GE.AND P1, PT, R3, UR4, PT ;  /* 0x0000000403007c0c */ /* 0x000fe2000bf26270 */
[C---:B------:R-:W-:Y:S01]  /*b3e0*/  VIADD R21, R2.reuse, 0xe0 ;  /* 0x000000e002157836 */ /* 0x040fe20000000000 */
[----:B------:R3:W-:Y:S01]  /*b3f0*/  @!P6 ST.E.64 desc[UR6][R18.64], R120 ;  /* 0x000000781200e985 */ /* 0x0007e2000c101b06 */
[----:B0-----:R-:W-:Y:S01]  /*b400*/  VIADD R11, R2, 0xf8 ;  /* 0x000000f8020b7836 */ /* 0x001fe20000000000 */
[----:B------:R-:W-:Y:S01]  /*b410*/  @!P0 LEA.HI R0, R0, R0, RZ, 0x1 ;  /* 0x0000000000008211 */ /* 0x000fe200078f08ff */
[----:B------:R-:W-:Y:S01]  /*b420*/  VIADD R14, R2, 0xe8 ;  /* 0x000000e8020e7836 */ /* 0x000fe20000000000 */
[----:B------:R-:W-:Y:S02]  /*b430*/  ISETP.GE.AND P3, PT, R21, UR4, PT ;  /* 0x0000000415007c0c */ /* 0x000fe4000bf66270 */
[----:B------:R-:W-:Y:S02]  /*b440*/  ISETP.GE.AND P6, PT, R11, UR4, PT ;  /* 0x000000040b007c0c */ /* 0x000fe4000bfc6270 */
[----:B------:R-:W-:-:S02]  /*b450*/  ISETP.GE.AND P4, PT, R14, UR4, PT ;  /* 0x000000040e007c0c */ /* 0x000fc4000bf86270 */
[----:B------:R-:W-:Y:S02]  /*b460*/  @!P2 LEA.HI R20, R20, R20, RZ, 0x1 ;  /* 0x000000141414a211 */ /* 0x000fe400078f08ff */
[----:B------:R-:W-:Y:S02]  /*b470*/  @!P1 LEA.HI R3, R3, R3, RZ, 0x1 ;  /* 0x0000000303039211 */ /* 0x000fe400078f08ff */
[----:B------:R-:W-:Y:S02]  /*b480*/  @!P5 LEA.HI R10, R15, R15, RZ, 0x1 ;  /* 0x0000000f0f0ad211 */ /* 0x000fe400078f08ff */
[----:B------:R-:W-:Y:S02]  /*b490*/  @!P1 LOP3.LUT R3, R3, 0xfffffffe, RZ, 0xc0, !PT ;  /* 0xfffffffe03039812 */ /* 0x000fe400078ec0ff */
[----:B------:R-:W-:Y:S02]  /*b4a0*/  @!P3 LEA.HI R21, R21, R21, RZ, 0x1 ;  /* 0x000000151515b211 */ /* 0x000fe400078f08ff */
[----:B-1----:R-:W-:-:S02]  /*b4b0*/  @!P6 LEA.HI R12, R11, R11, RZ, 0x1 ;  /* 0x0000000b0b0ce211 */ /* 0x002fc400078f08ff */
[----:B------:R-:W-:Y:S02]  /*b4c0*/  @!P4 LEA.HI R14, R14, R14, RZ, 0x1 ;  /* 0x0000000e0e0ec211 */ /* 0x000fe400078f08ff */
[----:B------:R-:W-:Y:S02]  /*b4d0*/  @!P0 LOP3.LUT R11, R0, 0xfffffffe, RZ, 0xc0, !PT ;  /* 0xfffffffe000b8812 */ /* 0x000fe400078ec0ff */
[----:B------:R-:W-:Y:S02]  /*b4e0*/  @!P2 LOP3.LUT R15, R20, 0xfffffffe, RZ, 0xc0, !PT ;  /* 0xfffffffe140fa812 */ /* 0x000fe400078ec0ff */
[----:B--2---:R-:W-:Y:S02]  /*b4f0*/  @!P3 LOP3.LUT R17, R21, 0xfffffffe, RZ, 0xc0, !PT ;  /* 0xfffffffe1511b812 */ /* 0x004fe400078ec0ff */
[----:B---3--:R-:W-:Y:S01]  /*b500*/  @!P4 LOP3.LUT R19, R14, 0xfffffffe, RZ, 0xc0, !PT ;  /* 0xfffffffe0e13c812 */ /* 0x008fe200078ec0ff */
[----:B------:R-:W-:Y:S01]  /*b510*/  @!P2 IMAD.WIDE R14, R15, 0x4, R4 ;  /* 0x000000040f0ea825 */ /* 0x000fe200078e0204 */
[----:B------:R-:W-:-:S02]  /*b520*/  @!P5 LOP3.LUT R21, R10, 0xfffffffe, RZ, 0xc0, !PT ;  /* 0xfffffffe0a15d812 */ /* 0x000fc400078ec0ff */
[----:B------:R-:W-:Y:S01]  /*b530*/  @!P6 LOP3.LUT R23, R12, 0xfffffffe, RZ, 0xc0, !PT ;  /* 0xfffffffe0c17e812 */ /* 0x000fe200078ec0ff */
[----:B------:R-:W-:-:S04]  /*b540*/  @!P0 IMAD.WIDE R10, R11, 0x4, R4 ;  /* 0x000000040b0a8825 */ /* 0x000fc800078e0204 */
[--C-:B------:R-:W-:Y:S01]  /*b550*/  @!P1 IMAD.WIDE R12, R3, 0x4, R4.reuse ;  /* 0x00000004030c9825 */ /* 0x100fe200078e0204 */
[----:B------:R0:W-:Y:S03]  /*b560*/  @!P0 ST.E.64 desc[UR6][R10.64], R124 ;  /* 0x0000007c0a008985 */ /* 0x0001e6000c101b06 */
[--C-:B------:R-:W-:Y:S01]  /*b570*/  @!P3 IMAD.WIDE R16, R17, 0x4, R4.reuse ;  /* 0x000000041110b825 */ /* 0x100fe200078e0204 */
[----:B------:R0:W-:Y:S03]  /*b580*/  @!P1 ST.E.64 desc[UR6][R12.64], R128 ;  /* 0x000000800c009985 */ /* 0x0001e6000c101b06 */
[--C-:B------:R-:W-:Y:S01]  /*b590*/  @!P4 IMAD.WIDE R18, R19, 0x4, R4.reuse ;  /* 0x000000041312c825 */ /* 0x100fe200078e0204 */
[----:B------:R0:W-:Y:S03]  /*b5a0*/  @!P2 ST.E.64 desc[UR6][R14.64], R132 ;  /* 0x000000840e00a985 */ /* 0x0001e6000c101b06 */
[--C-:B------:R-:W-:Y:S01]  /*b5b0*/  @!P5 IMAD.WIDE R20, R21, 0x4, R4.reuse ;  /* 0x000000041514d825 */ /* 0x100fe200078e0204 */
[----:B------:R0:W-:Y:S03]  /*b5c0*/  @!P3 ST.E.64 desc[UR6][R16.64], R136 ;  /* 0x000000881000b985 */ /* 0x0001e6000c101b06 */
[----:B------:R-:W-:Y:S01]  /*b5d0*/  @!P6 IMAD.WIDE R4, R23, 0x4, R4 ;  /* 0x000000041704e825 */ /* 0x000fe200078e0204 */
[----:B------:R0:W-:Y:S04]  /*b5e0*/  @!P4 ST.E.64 desc[UR6][R18.64], R140 ;  /* 0x0000008c1200c985 */ /* 0x0001e8000c101b06 */
[----:B------:R0:W-:Y:S04]  /*b5f0*/  @!P5 ST.E.64 desc[UR6][R20.64], R144 ;  /* 0x000000901400d985 */ /* 0x0001e8000c101b06 */
[----:B------:R0:W-:Y:S02]  /*b600*/  @!P6 ST.E.64 desc[UR6][R4.64], R148 ;  /* 0x000000940400e985 */ /* 0x0001e4000c101b06 */
.L_x_35:
[----:B------:R-:W-:Y:S05]  /*b610*/  BSYNC B0 ;  /* 0x0000000000007941 */ /* 0x000fea0003800000 */
.L_x_34:
[----:B------:R-:W-:Y:S01]  /*b620*/  ISETP.GE.AND P0, PT, R9, R8, PT ;  /* 0x000000080900720c */ /* 0x000fe20003f06270 */
[----:B01----:R0:W1:Y:S04]  /*b630*/  SHFL.IDX PT, R5, R7, 0x1, 0x1c1f ;  /* 0x003c1f0007057f89 */ /* 0x00306800000e0000 */
[----:B----4-:R0:W2:Y:S08]  /*b640*/  SHFL.IDX PT, R4, R6, 0x1, 0x1c1f ;  /* 0x003c1f0006047f89 */ /* 0x0100b000000e0000 */
[----:B0-----:R-:W-:Y:S05]  /*b650*/  @P0 BRA `(.L_x_10) ;  /* 0x0000005400e00947 */ /* 0x001fea0003800000 */
[C---:B---3--:R-:W-:Y:S01]  /*b660*/  VIADD R0, R2.reuse, 0x8 ;  /* 0x0000000802007836 */ /* 0x048fe20000000000 */
[----:B------:R-:W-:Y:S01]  /*b670*/  ULDC UR4, c[0x0][0xac8] ;  /* 0x0002b20000047ab9 */ /* 0x000fe20000000800 */
[C---:B------:R-:W-:Y:S01]  /*b680*/  VIADD R3, R2.reuse, 0x10 ;  /* 0x0000001002037836 */ /* 0x040fe20000000000 */
[C---:B------:R-:W-:Y:S01]  /*b690*/  ISETP.GE.AND P0, PT, R2.reuse, UR4, PT ;  /* 0x0000000402007c0c */ /* 0x040fe2000bf06270 */
[----:B------:R-:W-:Y:S01]  /*b6a0*/  VIADD R12, R2, 0x18 ;  /* 0x00000018020c7836 */ /* 0x000fe20000000000 */
[----:B------:R-:W-:Y:S01]  /*b6b0*/  ISETP.GE.AND P1, PT, R0, UR4, PT ;  /* 0x0000000400007c0c */ /* 0x000fe2000bf26270 */
[----:B------:R-:W-:Y:S01]  /*b6c0*/  VIADD R13, R2, 0x20 ;  /* 0x00000020020d7836 */ /* 0x000fe20000000000 */
[----:B------:R-:W-:Y:S01]  /*b6d0*/  ISETP.GE.AND P2, PT, R3, UR4, PT ;  /* 0x0000000403007c0c */ /* 0x000fe2000bf46270 */
[----:B------:R-:W-:Y:S01]  /*b6e0*/  ULDC.64 UR6, c[0x0][0x208] ;  /* 0x0000820000067ab9 */ /* 0x000fe20000000a00 */
[----:B------:R-:W-:Y:S01]  /*b6f0*/  ISETP.GE.AND P5, PT, R12, UR4, PT ;  /* 0x000000040c007c0c */ /* 0x000fe2000bfa6270 */
[C---:B------:R-:W-:Y:S01]  /*b700*/  VIADD R14, R2.reuse, 0x38 ;  /* 0x00000038020e7836 */ /* 0x040fe20000000000 */
[----:B------:R-:W-:Y:S01]  /*b710*/  ISETP.GE.AND P6, PT, R13, UR4, PT ;  /* 0x000000040d007c0c */ /* 0x000fe2000bfc6270 */
[----:B------:R-:W-:-:S02]  /*b720*/  VIADD R15, R2, 0x40 ;  /* 0x00000040020f7836 */ /* 0x000fc40000000000 */
[C---:B------:R-:W-:Y:S02]  /*b730*/  VIADD R16, R2.reuse, 0x48 ;  /* 0x0000004802107836 */ /* 0x040fe40000000000 */
[--C-:B-12---:R-:W-:Y:S01]  /*b740*/  @!P0 IMAD.WIDE R6, R2, 0x4, R4.reuse ;  /* 0x0000000402068825 */ /* 0x106fe200078e0204 */
[----:B------:R-:W-:Y:S02]  /*b750*/  ISETP.GE.AND P3, PT, R15, UR4, PT ;  /* 0x000000040f007c0c */ /* 0x000fe4000bf66270 */
[----:B------:R-:W-:Y:S01]  /*b760*/  @!P1 LEA.HI R0, R0, R0, RZ, 0x1 ;  /* 0x0000000000009211 */ /* 0x000fe200078f08ff */
[----:B------:R-:W-:Y:S01]  /*b770*/  VIADD R18, R2, 0x50 ;  /* 0x0000005002127836 */ /* 0x000fe20000000000 */
[----:B------:R-:W-:Y:S01]  /*b780*/  @!P2 LEA.HI R3, R3, R3, RZ, 0x1 ;  /* 0x000000030303a211 */ /* 0x000fe200078f08ff */
[----:B------:R0:W-:Y:S01]  /*b790*/  @!P0 ST.E.64 desc[UR6][R6.64], R26 ;  /* 0x0000001a06008985 */ /* 0x0001e2000c101b06 */
[----:B------:R-:W-:Y:S01]  /*b7a0*/  @!P1 LOP3.LUT R9, R0, 0xfffffffe, RZ, 0xc0, !PT ;  /* 0xfffffffe00099812 */ /* 0x000fe200078ec0ff */
[C---:B------:R-:W-:Y:S01]  /*b7b0*/  VIADD R0, R2.reuse, 0x28 ;  /* 0x0000002802007836 */ /* 0x040fe20000000000 */
[----:B------:R-:W-:Y:S01]  /*b7c0*/  @!P2 LOP3.LUT R3, R3, 0xfffffffe, RZ, 0xc0, !PT ;  /* 0xfffffffe0303a812 */ /* 0x000fe200078ec0ff */
[----:B------:R-:W-:Y:S01]  /*b7d0*/  VIADD R19, R2, 0x58 ;  /* 0x0000005802137836 */ /* 0x000fe20000000000 */
[----:B------:R-:W-:Y:S01]  /*b7e0*/  ISETP.GE.AND P4, PT, R16, UR4, PT ;  /* 0x0000000410007c0c */ /* 0x000fe2000bf86270 */
[----:B------:R-:W-:Y:S01]  /*b7f0*/  @!P1 IMAD.WIDE R8, R9, 0x4, R4 ;  /* 0x0000000409089825 */ /* 0x000fe200078e0204 */
[----:B------:R-:W-:-:S02]  /*b800*/  ISETP.GE.AND P0, PT, R0, UR4, PT ;  /* 0x0000000400007c0c */ /* 0x000fc4000bf06270 */
[----:B------:R-:W-:Y:S01]  /*b810*/  @!P5 LEA.HI R12, R12, R12, RZ, 0x1 ;  /* 0x0000000c0c0cd211 */ /* 0x000fe200078f08ff */
[----:B------:R-:W-:Y:S01]  /*b820*/  @!P2 IMAD.WIDE R10, R3, 0x4, R4 ;  /* 0x00000004030aa825 */ /* 0x000fe200078e0204 */
[C---:B------:R-:W-:Y:S01]  /*b830*/  IADD3 R3, R2.reuse, 0x30, RZ ;  /* 0x0000003002037810 */ /* 0x040fe20007ffe0ff */
[----:B------:R1:W-:Y:S01]  /*b840*/  @!P1 ST.E.64 desc[UR6][R8.64], R30 ;  /* 0x0000001e08009985 */ /* 0x0003e2000c101b06 */
[----:B------:R-:W-:Y:S01]  /*b850*/  @!P6 LEA.HI R13, R13, R13, RZ, 0x1 ;  /* 0x0000000d0d0de211 */ /* 0x000fe200078f08ff */
[----:B------:R-:W-:Y:S01]  /*b860*/  VIADD R20, R2, 0x80 ;  /* 0x0000008002147836 */ /* 0x000fe20000000000 */
[----:B------:R-:W-:Y:S01]  /*b870*/  ISETP.GE.AND P1, PT, R3, UR4, PT ;  /* 0x0000000403007c0c */ /* 0x000fe2000bf26270 */
[----:B------:R2:W-:Y:S01]  /*b880*/  @!P2 ST.E.64 desc[UR6][R10.64], R34 ;  /* 0x000000220a00a985 */ /* 0x0005e2000c101b06 */
[----:B------:R-:W-:Y:S02]  /*b890*/  ISETP.GE.AND P2, PT, R14, UR4, PT ;  /* 0x000000040e007c0c */ /* 0x000fe4000bf46270 */
[----:B0-----:R-:W-:-:S02]  /*b8a0*/  @!P5 LOP3.LUT R7, R12, 0xfffffffe, RZ, 0xc0, !PT ;  /* 0xfffffffe0c07d812 */ /* 0x001fc400078ec0ff */
[----:B------:R-:W-:Y:S02]  /*b8b0*/  @!P0 LEA.HI R0, R0, R0, RZ, 0x1 ;  /* 0x0000000000008211 */ /* 0x000fe400078f08ff */
[----:B------:R-:W-:Y:S01]  /*b8c0*/  @!P3 LEA.HI R15, R15, R15, RZ, 0x1 ;  /* 0x0000000f0f0fb211 */ /* 0x000fe200078f08ff */
[--C-:B------:R-:W-:Y:S01]  /*b8d0*/  @!P5 IMAD.WIDE R6, R7, 0x4, R4.reuse ;  /* 0x000000040706d825 */ /* 0x100fe200078e0204 */
[----:B------:R-:W-:Y:S02]  /*b8e0*/  @!P4 LEA.HI R16, R16, R16, RZ, 0x1 ;  /* 0x000000101010c211 */ /* 0x000fe400078f08ff */
[----:B-1----:R-:W-:Y:S02]  /*b8f0*/  @!P6 LOP3.LUT R9, R13, 0xfffffffe, RZ, 0xc0, !PT ;  /* 0xfffffffe0d09e812 */ /* 0x002fe400078ec0ff */
[----:B------:R-:W-:Y:S01]  /*b900*/  @!P3 LOP3.LUT R15, R15, 0xfffffffe, RZ, 0xc0, !PT ;  /* 0xfffffffe0f0fb812 */ /* 0x000fe200078ec0ff */
[----:B------:R0:W-:Y:S01]  /*b910*/  @!P5 ST.E.64 desc[UR6][R6.64], R38 ;  /* 0x000000260600d985 */ /* 0x0001e2000c101b06 */
[----:B--2---:R-:W-:Y:S01]  /*b920*/  @!P1 LEA.HI R10, R3, R3, RZ, 0x1 ;  /* 0x00000003030a9211 */ /* 0x004fe200078f08ff */
[----:B------:R-:W-:Y:S01]  /*b930*/  @!P6 IMAD.WIDE R8, R9, 0x4, R4 ;  /* 0x000000040908e825 */ /* 0x000fe200078e0204 */
[----:B------:R-:W-:-:S02]  /*b940*/  @!P2 LEA.HI R14, R14, R14, RZ, 0x1 ;  /* 0x0000000e0e0ea211 */ /* 0x000fc400078f08ff */
[----:B------:R-:W-:Y:S01]  /*b950*/  @!P0 LOP3.LUT R3, R0, 0xfffffffe, RZ, 0xc0, !PT ;  /* 0xfffffffe00038812 */ /* 0x000fe200078ec0ff */
[----:B------:R-:W-:Y:S01]  /*b960*/  VIADD R0, R2, 0x60 ;  /* 0x0000006002007836 */ /* 0x000fe20000000000 */
[----:B------:R-:W-:Y:S01]  /*b970*/  @!P1 LOP3.LUT R11, R10, 0xfffffffe, RZ, 0xc0, !PT ;  /* 0xfffffffe0a0b9812 */ /* 0x000fe200078ec0ff */
[----:B------:R1:W-:Y:S01]  /*b980*/  @!P6 ST.E.64 desc[UR6][R8.64], R42 ;  /* 0x0000002a0800e985 */ /* 0x0003e2000c101b06 */
[----:B------:R-:W-:Y:S02]  /*b990*/  @!P2 LOP3.LUT R13, R14, 0xfffffffe, RZ, 0xc0, !PT ;  /* 0xfffffffe0e0da812 */ /* 0x000fe400078ec0ff */
[----:B------:R-:W-:Y:S01]  /*b9a0*/  @!P4 LOP3.LUT R17, R16, 0xfffffffe, RZ, 0xc0, !PT ;  /* 0xfffffffe1011c812 */ /* 0x000fe200078ec0ff */
[----:B------:R-:W-:Y:S01]  /*b9b0*/  VIADD R16, R2, 0x70 ;  /* 0x0000007002107836 */ /* 0x000fe20000000000 */
[----:B------:R-:W-:Y:S01]  /*b9c0*/  ISETP.GE.AND P5, PT, R18, UR4, PT ;  /* 0x0000000412007c0c */ /* 0x000fe2000bfa6270 */
[----:B0-----:R-:W-:Y:S01]  /*b9d0*/  @!P0 IMAD.WIDE R6, R3, 0x4, R4 ;  /* 0x0000000403068825 */ /* 0x001fe200078e0204 */
[----:B------:R-:W-:-:S02]  /*b9e0*/  ISETP.GE.AND P6, PT, R19, UR4, PT ;  /* 0x0000000413007c0c */ /* 0x000fc4000bfc6270 */
[----:B------:R-:W-:Y:S02]  /*b9f0*/  IADD3 R3, R2, 0x68, RZ ;  /* 0x0000006802037810 */ /* 0x000fe40007ffe0ff */
[----:B------:R0:W-:Y:S01]  /*ba00*/  @!P0 ST.E.64 desc[UR6][R6.64], R46 ;  /* 0x0000002e06008985 */ /* 0x0001e2000c101b06 */
[----:B------:R-:W-:Y:S01]  /*ba10*/  ISETP.GE.AND P0, PT, R20, UR4, PT ;  /* 0x0000000414007c0c */ /* 0x000fe2000bf06270 */
[----:B-1----:R-:W-:-:S04]  /*ba20*/  @!P1 IMAD.WIDE R8, R11, 0x4, R4 ;  /* 0x000000040b089825 */ /* 0x002fc800078e0204 */
[--C-:B------:R-:W-:Y:S01]  /*ba30*/  @!P2 IMAD.WIDE R10, R13, 0x4, R4.reuse ;  /* 0x000000040d0aa825 */ /* 0x100fe200078e0204 */
[----:B------:R1:W-:Y:S01]  /*ba40*/  @!P1 ST.E.64 desc[UR6][R8.64], R50 ;  /* 0x0000003208009985 */ /* 0x0003e2000c101b06 */
[----:B------:R-:W-:Y:S02]  /*ba50*/  @!P5 LEA.HI R18, R18, R18, RZ, 0x1 ;  /* 0x000000121212d211 */ /* 0x000fe400078f08ff */
[--C-:B------:R-:W-:Y:S01]  /*ba60*/  @!P3 IMAD.WIDE R12, R15, 0x4, R4.reuse ;  /* 0x000000040f0cb825 */ /* 0x100fe200078e0204 */
[----:B------:R2:W-:Y:S01]  /*ba70*/  @!P2 ST.E.64 desc[UR6][R10.64], R54 ;  /* 0x000000360a00a985 */ /* 0x0005e2000c101b06 */
[----:B------:R-:W-:Y:S02]  /*ba80*/  ISETP.GE.AND P2, PT, R16, UR4, PT ;  /* 0x0000000410007c0c */ /* 0x000fe4000bf46270 */
[----:B------:R-:W-:Y:S01]  /*ba90*/  @!P4 IMAD.WIDE R14, R17, 0x4, R4 ;  /* 0x00000004110ec825 */ /* 0x000fe200078e0204 */
[----:B------:R3:W-:Y:S01]  /*baa0*/  @!P3 ST.E.64 desc[UR6][R12.64], R58 ;  /* 0x0000003a0c00b985 */ /* 0x0007e2000c101b06 */
[----:B------:R-:W-:-:S02]  /*bab0*/  ISETP.GE.AND P3, PT, R3, UR4, PT ;  /* 0x0000000403007c0c */ /* 0x000fc4000bf66270 */
[----:B------:R-:W-:Y:S01]  /*bac0*/  VIADD R17, R2, 0x78 ;  /* 0x0000007802117836 */ /* 0x000fe20000000000 */
[----:B------:R4:W-:Y:S01]  /*bad0*/  @!P4 ST.E.64 desc[UR6][R14.64], R62 ;  /* 0x0000003e0e00c985 */ /* 0x0009e2000c101b06 */
[----:B------:R-:W-:Y:S02]  /*bae0*/  ISETP.GE.AND P4, PT, R0, UR4, PT ;  /* 0x0000000400007c0c */ /* 0x000fe4000bf86270 */
[----:B------:R-:W-:Y:S02]  /*baf0*/  @!P6 LEA.HI R19, R19, R19, RZ, 0x1 ;  /* 0x000000131313e211 */ /* 0x000fe400078f08ff */
[----:B------:R-:W-:Y:S02]  /*bb00*/  ISETP.GE.AND P1, PT, R17, UR4, PT ;  /* 0x0000000411007c0c */ /* 0x000fe4000bf26270 */
[----:B0-----:R-:W-:Y:S01]  /*bb10*/  @!P5 LOP3.LUT R7, R18, 0xfffffffe, RZ, 0xc0, !PT ;  /* 0xfffffffe1207d812 */ /* 0x001fe200078ec0ff */
[C---:B------:R-:W-:Y:S01]  /*bb20*/  VIADD R18, R2.reuse, 0x88 ;  /* 0x0000008802127836 */ /* 0x040fe20000000000 */
[----:B-1----:R-:W-:Y:S01]  /*bb30*/  @!P6 LOP3.LUT R9, R19, 0xfffffffe, RZ, 0xc0, !PT ;  /* 0xfffffffe1309e812 */ /* 0x002fe200078ec0ff */
[----:B------:R-:W-:Y:S01]  /*bb40*/  VIADD R19, R2, 0x90 ;  /* 0x0000009002137836 */ /* 0x000fe20000000000 */
[----:B--2---:R-:W-:Y:S01]  /*bb50*/  @!P3 LEA.HI R10, R3, R3, RZ, 0x1 ;  /* 0x00000003030ab211 */ /* 0x004fe200078f08ff */
[----:B------:R-:W-:Y:S01]  /*bb60*/  @!P5 IMAD.WIDE R6, R7, 0x4, R4 ;  /* 0x000000040706d825 */ /* 0x000fe200078e0204 */
[----:B------:R-:W-:-:S02]  /*bb70*/  @!P2 LEA.HI R16, R16, R16, RZ, 0x1 ;  /* 0x000000101010a211 */ /* 0x000fc400078f08ff */
[----:B------:R-:W-:Y:S01]  /*bb80*/  @!P4 LEA.HI R0, R0, R0, RZ, 0x1 ;  /* 0x000000000000c211 */ /* 0x000fe200078f08ff */
[----:B------:R-:W-:Y:S01]  /*bb90*/  @!P6 IMAD.WIDE R8, R9, 0x4, R4 ;  /* 0x000000040908e825 */ /* 0x000fe200078e0204 */
[----:B------:R-:W-:Y:S01]  /*bba0*/  @!P0 LEA.HI R20, R20, R20, RZ, 0x1 ;  /* 0x0000001414148211 */ /* 0x000fe200078f08ff */
[----:B------:R0:W-:Y:S01]  /*bbb0*/  @!P5 ST.E.64 desc[UR6][R6.64], R66 ;  /* 0x000000420600d985 */ /* 0x0001e2000c101b06 */
[----:B------:R-:W-:Y:S02]  /*bbc0*/  @!P1 LEA.HI R17, R17, R17, RZ, 0x1 ;  /* 0x0000001111119211 */ /* 0x000fe400078f08ff */
[----:B------:R-:W-:Y:S01]  /*bbd0*/  @!P4 LOP3.LUT R3, R0, 0xfffffffe, RZ, 0xc0, !PT ;  /* 0xfffffffe0003c812 */ /* 0x000fe200078ec0ff */
[----:B------:R1:W-:Y:S01]  /*bbe0*/  @!P6 ST.E.64 desc[UR6][R8.64], R70 ;  /* 0x000000460800e985 */ /* 0x0003e2000c101b06 */
[----:B------:R-:W-:Y:S01]  /*bbf0*/  @!P3 LOP3.LUT R11, R10, 0xfffffffe, RZ, 0xc0, !PT ;  /* 0xfffffffe0a0bb812 */ /* 0x000fe200078ec0ff */
[----:B------:R-:W-:Y:S01]  /*bc00*/  VIADD R0, R2, 0x98 ;  /* 0x0000009802007836 */ /* 0x000fe20000000000 */
[----:B---3--:R-:W-:Y:S01]  /*bc10*/  @!P2 LOP3.LUT R13, R16, 0xfffffffe, RZ, 0xc0, !PT ;  /* 0xfffffffe100da812 */ /* 0x008fe200078ec0ff */
[----:B------:R-:W-:Y:S01]  /*bc20*/  VIADD R16, R2, 0xa8 ;  /* 0x000000a802107836 */ /* 0x000fe20000000000 */
[----:B------:R-:W-:-:S02]  /*bc30*/  @!P1 LOP3.LUT R17, R17, 0xfffffffe, RZ, 0xc0, !PT ;  /* 0xfffffffe11119812 */ /* 0x000fc400078ec0ff */
[----:B----4-:R-:W-:Y:S01]  /*bc40*/  @!P0 LOP3.LUT R15, R20, 0xfffffffe, RZ, 0xc0, !PT ;  /* 0xfffffffe140f8812 */ /* 0x010fe200078ec0ff */
[----:B------:R-:W-:Y:S01]  /*bc50*/  VIADD R20, R2, 0xb8 ;  /* 0x000000b802147836 */ /* 0x000fe20000000000 */
[----:B------:R-:W-:Y:S01]  /*bc60*/  ISETP.GE.AND P6, PT, R18, UR4, PT ;  /* 0x0000000412007c0c */ /* 0x000fe2000bfc6270 */
[--C-:B0-----:R-:W-:Y:S01]  /*bc70*/  @!P4 IMAD.WIDE R6, R3, 0x4, R4.reuse ;  /* 0x000000040306c825 */ /* 0x101fe200078e0204 */
[----:B------:R-:W-:Y:S02]  /*bc80*/  ISETP.GE.AND P5, PT, R19, UR4, PT ;  /* 0x0000000413007c0c */ /* 0x000fe4000bfa6270 */
[----:B------:R-:W-:Y:S01]  /*bc90*/  IADD3 R3, R2, 0xa0, RZ ;  /* 0x000000a002037810 */ /* 0x000fe20007ffe0ff */
[--C-:B-1----:R-:W-:Y:S01]  /*bca0*/  @!P3 IMAD.WIDE R8, R11, 0x4, R4.reuse ;  /* 0x000000040b08b825 */ /* 0x102fe200078e0204 */
[----:B------:R0:W-:Y:S02]  /*bcb0*/  @!P4 ST.E.64 desc[UR6][R6.64], R74 ;  /* 0x0000004a0600c985 */ /* 0x0001e4000c101b06 */
[----:B------:R-:W-:Y:S01]  /*bcc0*/  ISETP.GE.AND P4, PT, R3, UR4, PT ;  /* 0x0000000403007c0c */ /* 0x000fe2000bf86270 */
[----:B------:R-:W-:Y:S01]  /*bcd0*/  @!P2 IMAD.WIDE R10, R13, 0x4, R4 ;  /* 0x000000040d0aa825 */ /* 0x000fe200078e0204 */
[----:B------:R1:W-:Y:S01]  /*bce0*/  @!P3 ST.E.64 desc[UR6][R8.64], R78 ;  /* 0x0000004e0800b985 */ /* 0x0003e2000c101b06 */
[----:B------:R-:W-:-:S02]  /*bcf0*/  ISETP.GE.AND P3, PT, R16, UR4, PT ;  /* 0x0000000410007c0c */ /* 0x000fc4000bf66270 */
[--C-:B------:R-:W-:Y:S01]  /*bd00*/  @!P1 IMAD.WIDE R12, R17, 0x4, R4.reuse ;  /* 0x00000004110c9825 */ /* 0x100fe200078e0204 */
[----:B------:R2:W-:Y:S01]  /*bd10*/  @!P2 ST.E.64 desc[UR6][R10.64], R82 ;  /* 0x000000520a00a985 */ /* 0x0005e2000c101b06 */
[----:B------:R-:W-:Y:S02]  /*bd20*/  @!P6 LEA.HI R18, R18, R18, RZ, 0x1 ;  /* 0x000000121212e211 */ /* 0x000fe400078f08ff */
[----:B------:R-:W-:Y:S01]  /*bd30*/  @!P0 IMAD.WIDE R14, R15, 0x4, R4 ;  /* 0x000000040f0e8825 */ /* 0x000fe200078e0204 */
[----:B------:R3:W-:Y:S01]  /*bd40*/  @!P1 ST.E.64 desc[UR6][R12.64], R86 ;  /* 0x000000560c009985 */ /* 0x0007e2000c101b06 */
[----:B------:R-:W-:Y:S02]  /*bd50*/  ISETP.GE.AND P1, PT, R20, UR4, PT ;  /* 0x0000000414007c0c */ /* 0x000fe4000bf26270 */
[----:B------:R-:W-:Y:S01]  /*bd60*/  VIADD R17, R2, 0xb0 ;  /* 0x000000b002117836 */ /* 0x000fe20000000000 */
[----:B------:R4:W-:Y:S01]  /*bd70*/  @!P0 ST.E.64 desc[UR6][R14.64], R90 ;  /* 0x0000005a0e008985 */ /* 0x0009e2000c101b06 */
[----:B------:R-:W-:-:S02]  /*bd80*/  ISETP.GE.AND P0, PT, R0, UR4, PT ;  /* 0x0000000400007c0c */ /* 0x000fc4000bf06270 */
        /* <DEDUP_REMOVED lines=28> */
[----:B------:R0:W-:Y:S01]  /*bf50*/  @!P0 ST.E.64 desc[UR6][R6.64], R102 ;  /* 0x0000006606008985 */ /* 0x0001e2000c101b06 */
[----:B------:R-:W-:Y:S02]  /*bf60*/  ISETP.GE.AND P0, PT, R0, UR4, PT ;  /* 0x0000000400007c0c */ /* 0x000fe4000bf06270 */
[----:B------:R-:W-:Y:S01]  /*bf70*/  @!P3 IMAD.WIDE R10, R13, 0x4, R4 ;  /* 0x000000040d0ab825 */ /* 0x000fe200078e0204 */
[----:B------:R1:W-:Y:S01]  /*bf80*/  @!P4 ST.E.64 desc[UR6][R8.64], R106 ;  /* 0x0000006a0800c985 */ /* 0x0003e2000c101b06 */
[----:B------:R-:W-:-:S02]  /*bf90*/  ISETP.GE.AND P4, PT, R20, UR4, PT ;  /* 0x0000000414007c0c */ /* 0x000fc4000bf86270 */
[--C-:B------:R-:W-:Y:S01]  /*bfa0*/  @!P2 IMAD.WIDE R12, R17, 0x4, R4.reuse ;  /* 0x00000004110ca825 */ /* 0x100fe200078e0204 */
[----:B------:R2:W-:Y:S01]  /*bfb0*/  @!P3 ST.E.64 desc[UR6][R10.64], R110 ;  /* 0x0000006e0a00b985 */ /* 0x0005e2000c101b06 */
[----:B------:R-:W-:Y:S02]  /*bfc0*/  @!P5 LEA.HI R18, R18, R18, RZ, 0x1 ;  /* 0x000000121212d211 */ /* 0x000fe400078f08ff */
[----:B------:R-:W-:Y:S01]  /*bfd0*/  @!P1 IMAD.WIDE R14, R15, 0x4, R4 ;  /* 0x000000040f0e9825 */ /* 0x000fe200078e0204 */
[----:B------:R-:W-:Y:S01]  /*bfe0*/  @!P2 ST.E.64 desc[UR6][R12.64], R114 ;  /* 0x000000720c00a985 */ /* 0x000fe2000c101b06 */
[----:B------:R-:W-:Y:S02]  /*bff0*/  ISETP.GE.AND P2, PT, R16, UR4, PT ;  /* 0x0000000410007c0c */ /* 0x000fe4000bf46270 */
[C---:B------:R-:W-:Y:S01]  /*c000*/  VIADD R17, R2.reuse, 0xe8 ;  /* 0x000000e802117836 */ /* 0x040fe20000000000 */
[----:B------:R-:W-:Y:S01]  /*c010*/  @!P1 ST.E.64 desc[UR6][R14.64], R118 ;  /* 0x000000760e009985 */ /* 0x000fe2000c101b06 */
[----:B------:R-:W-:Y:S01]  /*c020*/  ISETP.GE.AND P1, PT, R3, UR4, PT ;  /* 0x0000000403007c0c */ /* 0x000fe2000bf26270 */
[----:B------:R-:W-:Y:S01]  /*c030*/  VIADD R2, R2, 0xf8 ;  /* 0x000000f802027836 */ /* 0x000fe20000000000 */
[----:B0-----:R-:W-:-:S02]  /*c040*/  @!P5 LOP3.LUT R7, R18, 0xfffffffe, RZ, 0xc0, !PT ;  /* 0xfffffffe1207d812 */ /* 0x001fc400078ec0ff */
[----:B------:R-:W-:Y:S02]  /*c050*/  @!P6 LEA.HI R19, R19, R19, RZ, 0x1 ;  /* 0x000000131313e211 */ /* 0x000fe400078f08ff */
[----:B------:R-:W-:Y:S01]  /*c060*/  ISETP.GE.AND P3, PT, R17, UR4, PT ;  /* 0x0000000411007c0c */ /* 0x000fe2000bf66270 */
[--C-:B------:R-:W-:Y:S01]  /*c070*/  @!P5 IMAD.WIDE R6, R7, 0x4, R4.reuse ;  /* 0x000000040706d825 */ /* 0x100fe200078e0204 */
[----:B------:R-:W-:Y:S02]  /*c080*/  @!P0 LEA.HI R0, R0, R0, RZ, 0x1 ;  /* 0x0000000000008211 */ /* 0x000fe400078f08ff */
[----:B-1----:R-:W-:Y:S02]  /*c090*/  @!P6 LOP3.LUT R9, R19, 0xfffffffe, RZ, 0xc0, !PT ;  /* 0xfffffffe1309e812 */ /* 0x002fe400078ec0ff */
[----:B------:R0:W-:Y:S01]  /*c0a0*/  @!P5 ST.E.64 desc[UR6][R6.64], R122 ;  /* 0x0000007a0600d985 */ /* 0x0001e2000c101b06 */
[----:B--2---:R-:W-:Y:S02]  /*c0b0*/  @!P1 LEA.HI R10, R3, R3, RZ, 0x1 ;  /* 0x00000003030a9211 */ /* 0x004fe400078f08ff */
[----:B------:R-:W-:Y:S01]  /*c0c0*/  @!P0 LOP3.LUT R3, R0, 0xfffffffe, RZ, 0xc0, !PT ;  /* 0xfffffffe00038812 */ /* 0x000fe200078ec0ff */
[----:B------:R-:W-:Y:S01]  /*c0d0*/  @!P6 IMAD.WIDE R8, R9, 0x4, R4 ;  /* 0x000000040908e825 */ /* 0x000fe200078e0204 */
[----:B------:R-:W-:-:S02]  /*c0e0*/  @!P2 LEA.HI R16, R16, R16, RZ, 0x1 ;  /* 0x000000101010a211 */ /* 0x000fc400078f08ff */
[----:B------:R-:W-:Y:S02]  /*c0f0*/  @!P3 LEA.HI R17, R17, R17, RZ, 0x1 ;  /* 0x000000111111b211 */ /* 0x000fe400078f08ff */
[----:B------:R1:W-:Y:S01]  /*c100*/  @!P6 ST.E.64 desc[UR6][R8.64], R126 ;  /* 0x0000007e0800e985 */ /* 0x0003e2000c101b06 */
[----:B------:R-:W-:Y:S02]  /*c110*/  @!P4 LEA.HI R20, R20, R20, RZ, 0x1 ;  /* 0x000000141414c211 */ /* 0x000fe400078f08ff */
[----:B------:R-:W-:Y:S01]  /*c120*/  @!P1 LOP3.LUT R11, R10, 0xfffffffe, RZ, 0xc0, !PT ;  /* 0xfffffffe0a0b9812 */ /* 0x000fe200078ec0ff */
[----:B0-----:R-:W-:Y:S01]  /*c130*/  @!P0 IMAD.WIDE R6, R3, 0x4, R4 ;  /* 0x0000000403068825 */ /* 0x001fe200078e0204 */
[----:B------:R-:W-:Y:S02]  /*c140*/  @!P2 LOP3.LUT R13, R16, 0xfffffffe, RZ, 0xc0, !PT ;  /* 0xfffffffe100da812 */ /* 0x000fe400078ec0ff */
[----:B------:R-:W-:Y:S02]  /*c150*/  @!P3 LOP3.LUT R17, R17, 0xfffffffe, RZ, 0xc0, !PT ;  /* 0xfffffffe1111b812 */ /* 0x000fe400078ec0ff */
[----:B------:R0:W-:Y:S01]  /*c160*/  @!P0 ST.E.64 desc[UR6][R6.64], R130 ;  /* 0x0000008206008985 */ /* 0x0001e2000c101b06 */
[----:B------:R-:W-:-:S02]  /*c170*/  ISETP.GE.AND P0, PT, R2, UR4, PT ;  /* 0x0000000402007c0c */ /* 0x000fc4000bf06270 */
[----:B------:R-:W-:Y:S01]  /*c180*/  @!P4 LOP3.LUT R15, R20, 0xfffffffe, RZ, 0xc0, !PT ;  /* 0xfffffffe140fc812 */ /* 0x000fe200078ec0ff */
[----:B-1----:R-:W-:-:S04]  /*c190*/  @!P1 IMAD.WIDE R8, R11, 0x4, R4 ;  /* 0x000000040b089825 */ /* 0x002fc800078e0204 */
[--C-:B------:R-:W-:Y:S01]  /*c1a0*/  @!P2 IMAD.WIDE R10, R13, 0x4, R4.reuse ;  /* 0x000000040d0aa825 */ /* 0x100fe200078e0204 */
[----:B------:R0:W-:Y:S03]  /*c1b0*/  @!P1 ST.E.64 desc[UR6][R8.64], R134 ;  /* 0x0000008608009985 */ /* 0x0001e6000c101b06 */
[--C-:B------:R-:W-:Y:S01]  /*c1c0*/  @!P3 IMAD.WIDE R12, R17, 0x4, R4.reuse ;  /* 0x00000004110cb825 */ /* 0x100fe200078e0204 */
[----:B------:R0:W-:Y:S03]  /*c1d0*/  @!P2 ST.E.64 desc[UR6][R10.64], R138 ;  /* 0x0000008a0a00a985 */ /* 0x0001e6000c101b06 */
[----:B------:R-:W-:Y:S01]  /*c1e0*/  @!P4 IMAD.WIDE R14, R15, 0x4, R4 ;  /* 0x000000040f0ec825 */ /* 0x000fe200078e0204 */
[----:B------:R0:W-:Y:S04]  /*c1f0*/  @!P3 ST.E.64 desc[UR6][R12.64], R142 ;  /* 0x0000008e0c00b985 */ /* 0x0001e8000c101b06 */
[----:B------:R0:W-:Y:S01]  /*c200*/  @!P4 ST.E.64 desc[UR6][R14.64], R146 ;  /* 0x000000920e00c985 */ /* 0x0001e2000c101b06 */
[----:B------:R-:W-:Y:S05]  /*c210*/  @P0 BRA `(.L_x_10) ;  /* 0x0000004800f00947 */ /* 0x000fea0003800000 */
[----:B------:R-:W-:Y:S01]  /*c220*/  LEA.HI R2, R2, R2, RZ, 0x1 ;  /* 0x0000000202027211 */ /* 0x000fe200078f08ff */
[----:B------:R-:W-:-:S03]  /*c230*/  ULDC.64 UR4, c[0x0][0x208] ;  /* 0x0000820000047ab9 */ /* 0x000fc60000000a00 */
[----:B------:R-:W-:-:S05]  /*c240*/  LOP3.LUT R3, R2, 0xfffffffe, RZ, 0xc0, !PT ;  /* 0xfffffffe02037812 */ /* 0x000fca00078ec0ff */
[----:B------:R-:W-:-:S05]  /*c250*/  IMAD.WIDE R4, R3, 0x4, R4 ;  /* 0x0000000403047825 */ /* 0x000fca00078e0204 */
[----:B------:R1:W-:Y:S01]  /*c260*/  ST.E.64 desc[UR4][R4.64], R150 ;  /* 0x0000009604007985 */ /* 0x0003e2000c101b04 */
[----:B------:R-:W-:Y:S05]  /*c270*/  BRA `(.L_x_10) ;  /* 0x0000004800d87947 */ /* 0x000fea0003800000 */
.L_x_33:
[----:B------:R-:W0:Y:S02]  /*c280*/  S2R R0, SR_TID.X ;  /* 0x0000000000007919 */ /* 0x000e240000002100 */
[----:B0-----:R-:W-:-:S05]  /*c290*/  VIADD R2, R0, 0xffffff80 ;  /* 0xffffff8000027836 */ /* 0x001fca0000000000 */
[----:B------:R-:W-:-:S13]  /*c2a0*/  ISETP.GT.AND P0, PT, R2, 0x7f, PT ;  /* 0x0000007f0200780c */ /* 0x000fda0003f04270 */
[----:B------:R-:W-:Y:S05]  /*c2b0*/  @P0 BRA `(.L_x_10) ;  /* 0x0000004800c80947 */ /* 0x000fea0003800000 */
[----:B------:R-:W0:Y:S01]  /*c2c0*/  S2R R3, SR_CTAID.X ;  /* 0x0000000000037919 */ /* 0x000e220000002500 */
[----:B------:R-:W1:Y:S01]  /*c2d0*/  LDC R6, c[0x0][0xbe8] ;  /* 0x0002fa00ff067b82 */ /* 0x000e620000000800 */
[----:B------:R-:W-:Y:S01]  /*c2e0*/  ULDC UR4, c[0x0][0xa88] ;  /* 0x0002a20000047ab9 */ /* 0x000fe20000000800 */
[----:B0-----:R-:W-:Y:S02]  /*c2f0*/  IMAD R0, R3, 0x80, R0 ;  /* 0x0000008003007824 */ /* 0x001fe400078e0200 */
[----:B-1----:R-:W-:-:S03]  /*c300*/  IMAD R3, R6, UR4, RZ ;  /* 0x0000000406037c24 */ /* 0x002fc6000f8e02ff */
[----:B------:R-:W-:-:S04]  /*c310*/  IADD3 R0, R0, -0x80, RZ ;  /* 0xffffff8000007810 */ /* 0x000fc80007ffe0ff */
[----:B------:R-:W-:-:S13]  /*c320*/  ISETP.GE.AND P0, PT, R0, R3, PT ;  /* 0x000000030000720c */ /* 0x000fda0003f06270 */
[----:B------:R-:W-:Y:S05]  /*c330*/  @P0 BRA `(.L_x_10) ;  /* 0x0000004800a80947 */ /* 0x000fea0003800000 */
[----:B------:R-:W-:Y:S01]  /*c340*/  ISETP.NE.AND P0, PT, R6, 0x1, PT ;  /* 0x000000010600780c */ /* 0x000fe20003f05270 */
[----:B------:R-:W0:Y:S01]  /*c350*/  S2UR UR4, SR_CTAID.Z ;  /* 0x00000000000479c3 */ /* 0x000e220000002700 */
[----:B------:R-:W-:Y:S01]  /*c360*/  SHF.R.S32.HI R5, RZ, 0x1f, R18 ;  /* 0x0000001fff057819 */ /* 0x000fe20000011412 */
[----:B------:R-:W-:Y:S01]  /*c370*/  ULDC.64 UR6, c[0x0][0xbd0] ;  /* 0x0002f40000067ab9 */ /* 0x000fe20000000a00 */
[----:B------:R-:W-:Y:S01]  /*c380*/  ULDC.64 UR10, c[0x0][0x208] ;  /* 0x00008200000a7ab9 */ /* 0x000fe20000000a00 */
[----:B------:R-:W-:-:S04]  /*c390*/  IMAD.WIDE.U32 R2, R18, UR6, RZ ;  /* 0x0000000612027c25 */ /* 0x000fc8000f8e00ff */
[----:B------:R-:W1:Y:S01]  /*c3a0*/  LDC.64 R12, c[0x0][0xbd8] ;  /* 0x0002f600ff0c7b82 */ /* 0x000e620000000a00 */
[----:B------:R-:W-:-:S04]  /*c3b0*/  IMAD R5, R5, UR6, RZ ;  /* 0x0000000605057c24 */ /* 0x000fc8000f8e02ff */
[----:B------:R-:W-:Y:S02]  /*c3c0*/  IMAD R5, R18, UR7, R5 ;  /* 0x0000000712057c24 */ /* 0x000fe4000f8e0205 */
[----:B------:R-:W-:Y:S01]  /*c3d0*/  IMAD.MOV R18, RZ, RZ, -R18 ;  /* 0x000000ffff127224 */ /* 0x000fe200078e0a12 */
[----:B------:R-:W2:Y:S01]  /*c3e0*/  @P0 LDC R9, c[0x0][0xbec] ;  /* 0x0002fb00ff090b82 */ /* 0x000ea20000000800 */
[----:B------:R-:W-:Y:S02]  /*c3f0*/  IMAD.IADD R3, R3, 0x1, R5 ;  /* 0x0000000103037824 */ /* 0x000fe400078e0205 */
[----:B------:R-:W-:-:S05]  /*c400*/  IMAD.MOV.U32 R5, RZ, RZ, R0 ;  /* 0x000000ffff057224 */ /* 0x000fca00078e0000 */
[----:B------:R-:W3:Y:S01]  /*c410*/  S2UR UR8, SR_CTAID.Y ;  /* 0x00000000000879c3 */ /* 0x000ee20000002600 */
[----:B0-----:R-:W-:-:S07]  /*c420*/  USHF.R.S32.HI UR5, URZ, 0x1f, UR4 ;  /* 0x0000001f3f057899 */ /* 0x001fce0008011404 */
[----:B------:R-:W3:Y:S01]  /*c430*/  LDC R7, c[0x0][0xc50] ;  /* 0x00031400ff077b82 */ /* 0x000ee20000000800 */
[C---:B-1----:R-:W-:Y:S02]  /*c440*/  IMAD R8, R12.reuse, UR5, RZ ;  /* 0x000000050c087c24 */ /* 0x042fe4000f8e02ff */
[----:B------:R-:W-:-:S04]  /*c450*/  IMAD.WIDE.U32 R2, R12, UR4, R2 ;  /* 0x000000040c027c25 */ /* 0x000fc8000f8e0002 */
[----:B------:R-:W-:Y:S01]  /*c460*/  IMAD R13, R13, UR4, R8 ;  /* 0x000000040d0d7c24 */ /* 0x000fe2000f8e0208 */
[----:B------:R-:W0:Y:S01]  /*c470*/  @P0 LDC R11, c[0x0][0xbf0] ;  /* 0x0002fc00ff0b0b82 */ /* 0x000e220000000800 */
[----:B--2---:R-:W-:Y:S01]  /*c480*/  @P0 IMAD.HI.U32 R4, R0, R9, RZ ;  /* 0x0000000900040227 */ /* 0x004fe200078e00ff */
[----:B------:R-:W-:-:S03]  /*c490*/  ULDC.64 UR4, c[0x0][0xbe0] ;  /* 0x0002f80000047ab9 */ /* 0x000fc60000000a00 */
[----:B------:R-:W-:Y:S02]  /*c4a0*/  IMAD.IADD R3, R13, 0x1, R3 ;  /* 0x000000010d037824 */ /* 0x000fe400078e0203 */
[----:B---3--:R-:W-:-:S04]  /*c4b0*/  IMAD R9, R7, R18, UR8 ;  /* 0x0000000807097e24 */ /* 0x008fc8000f8e0212 */
[----:B------:R-:W-:Y:S01]  /*c4c0*/  IMAD.WIDE.U32 R2, R9, UR4, R2 ;  /* 0x0000000409027c25 */ /* 0x000fe2000f8e0002 */
[----:B0-----:R-:W-:Y:S02]  /*c4d0*/  @P0 SHF.R.U32.HI R5, RZ, R11, R4 ;  /* 0x0000000bff050219 */ /* 0x001fe40000011604 */
[----:B------:R-:W-:Y:S02]  /*c4e0*/  SHF.R.S32.HI R4, RZ, 0x1f, R9 ;  /* 0x0000001fff047819 */ /* 0x000fe40000011409 */
[----:B------:R-:W-:Y:S01]  /*c4f0*/  IADD3 R2, P0, R5, R2, RZ ;  /* 0x0000000205027210 */ /* 0x000fe20007f1e0ff */
[----:B------:R-:W-:Y:S02]  /*c500*/  IMAD.MOV R7, RZ, RZ, -R5 ;  /* 0x000000ffff077224 */ /* 0x000fe400078e0a05 */
[----:B------:R-:W-:Y:S02]  /*c510*/  IMAD R4, R4, UR4, RZ ;  /* 0x0000000404047c24 */ /* 0x000fe4000f8e02ff */
[----:B------:R-:W-:-:S02]  /*c520*/  IMAD R7, R6, R7, R0 ;  /* 0x0000000706077224 */ /* 0x000fc400078e0200 */
[----:B------:R-:W-:Y:S01]  /*c530*/  IMAD R4, R9, UR5, R4 ;  /* 0x0000000509047c24 */ /* 0x000fe2000f8e0204 */
[----:B------:R-:W-:Y:S01]  /*c540*/  SHF.R.S32.HI R9, RZ, 0x1f, R5 ;  /* 0x0000001fff097819 */ /* 0x000fe20000011405 */
[----:B------:R-:W-:Y:S01]  /*c550*/  ULDC.64 UR4, c[0x0][0xbc8] ;  /* 0x0002f20000047ab9 */ /* 0x000fe20000000a00 */
[----:B------:R-:W-:Y:S02]  /*c560*/  SHF.R.S32.HI R0, RZ, 0x1f, R7 ;  /* 0x0000001fff007819 */ /* 0x000fe40000011407 */
[----:B------:R-:W-:-:S03]  /*c570*/  IADD3.X R3, R9, R3, R4, P0, !PT ;  /* 0x0000000309037210 */ /* 0x000fc600007fe404 */
[----:B------:R-:W-:Y:S02]  /*c580*/  IMAD R0, R0, UR4, RZ ;  /* 0x0000000400007c24 */ /* 0x000fe4000f8e02ff */
[----:B------:R-:W-:-:S04]  /*c590*/  IMAD.WIDE.U32 R2, R7, UR4, R2 ;  /* 0x0000000407027c25 */ /* 0x000fc8000f8e0002 */
[----:B------:R-:W-:Y:S01]  /*c5a0*/  IMAD R5, R7, UR5, R0 ;  /* 0x0000000507057c24 */ /* 0x000fe2000f8e0200 */
[----:B------:R-:W-:Y:S02]  /*c5b0*/  ULDC.64 UR4, c[0x0][0xba8] ;  /* 0x0002ea0000047ab9 */ /* 0x000fe40000000a00 */
[----:B------:R-:W-:Y:S01]  /*c5c0*/  LEA R4, P0, R2, UR4, 0x2 ;  /* 0x0000000402047c11 */ /* 0x000fe2000f8010ff */
[----:B------:R-:W-:-:S05]  /*c5d0*/  IMAD.IADD R3, R3, 0x1, R5 ;  /* 0x0000000103037824 */ /* 0x000fca00078e0205 */
[----:B------:R-:W-:Y:S02]  /*c5e0*/  LEA.HI.X R5, R2, UR5, R3, 0x2, P0 ;  /* 0x0000000502057c11 */ /* 0x000fe400080f1403 */
[----:B------:R-:W-:-:S05]  /*c5f0*/  MOV R3, 0xff800000 ;  /* 0xff80000000037802 */ /* 0x000fca0000000f00 */
[----:B------:R4:W-:Y:S01]  /*c600*/  STG.E desc[UR10][R4.64], R3 ;  /* 0x0000000304007986 */ /* 0x0009e2000c10190a */
[----:B------:R-:W-:Y:S05]  /*c610*/  BRA `(.L_x_10) ;  /* 0x0000004400f07947 */ /* 0x000fea0003800000 */
.L_x_8:
[----:B------:R-:W-:-:S08]  /*c620*/  NOP ;  /* 0x0000000000007918 */ /* 0x000fd00000000000 */
[----:B0-----:R-:W0:-:S00]  /*c630*/  USETMAXREG.DEALLOC.CTAPOOL 0x18 ;  /* 0x00000018000079c8 */ /* 0x001e0000080e0500 */
[----:B0-----:R-:W-:Y:S01]  /*c640*/  LOP3.LUT R0, R0, 0x3, RZ, 0xc0, !PT ;  /* 0x0000000300007812 */ /* 0x001fe200078ec0ff */
[----:B------:R-:W0:Y:S05]  /*c650*/  S2R R18, SR_CTAID.Z ;  /* 0x0000000000127919 */ /* 0x000e2a0000002700 */
[----:B------:R-:W1:Y:S01]  /*c660*/  S2UR UR6, SR_CTAID.Y ;  /* 0x00000000000679c3 */ /* 0x000e620000002600 */
[----:B------:R-:W2:Y:S02]  /*c670*/  SHFL.IDX PT, R0, R0, RZ, 0x1f ;  /* 0x00001fff00007589 */ /* 0x000ea400000e0000 */
[----:B--2---:R-:W-:-:S13]  /*c680*/  ISETP.NE.AND P0, PT, R0, RZ, PT ;  /* 0x000000ff0000720c */ /* 0x004fda0003f05270 */
[----:B01----:R-:W-:Y:S05]  /*c690*/  @!P0 BRA `(.L_x_36) ;  /* 0x0000000000288947 */ /* 0x003fea0003800000 */
[----:B------:R-:W-:Y:S01]  /*c6a0*/  ULDC UR7, c[0x0][0xc50] ;  /* 0x0003140000077ab9 */ /* 0x000fe20000000800 */
[----:B------:R-:W-:Y:S01]  /*c6b0*/  UMOV UR36, UR6 ;  /* 0x0000000600247c82 */ /* 0x000fe20008000000 */
[----:B------:R-:W-:-:S06]  /*c6c0*/  UISETP.NE.AND UP0, UPT, UR7, 0x1, UPT ;  /* 0x000000010700788c */ /* 0x000fcc000bf05270 */
[----:B------:R-:W-:-:S13]  /*c6d0*/  PLOP3.LUT P0, PT, PT, PT, UP0, 0x80, 0x0 ;  /* 0x000000000000781c */ /* 0x000fda0003f0f008 */
[----:B------:R-:W-:Y:S05]  /*c6e0*/  @!P0 BRA `(.L_x_37) ;  /* 0x0000000000308947 */ /* 0x000fea0003800000 */
[----:B------:R-:W-:Y:S01]  /*c6f0*/  ULDC UR4, c[0x0][0xc54] ;  /* 0x0003150000047ab9 */ /* 0x000fe20000000800 */
[----:B------:R-:W-:Y:S01]  /*c700*/  ULDC UR36, c[0x0][0xc58] ;  /* 0x0003160000247ab9 */ /* 0x000fe20000000800 */
[----:B------:R-:W-:-:S04]  /*c710*/  UIMAD.WIDE.U32 UR4, UR6, UR4, URZ ;  /* 0x00000004060472a5 */ /* 0x000fc8000f8e003f */
[----:B------:R-:W-:Y:S01]  /*c720*/  USHF.R.U32.HI UR36, URZ, UR36, UR5 ;  /* 0x000000243f247299 */ /* 0x000fe20008011605 */
[----:B------:R-:W-:Y:S11]  /*c730*/  BRA `(.L_x_37) ;  /* 0x00000000001c7947 */ /* 0x000ff60003800000 */
.L_x_36:
[----:B------:R-:W-:Y:S01]  /*c740*/  ULDC UR7, c[0x0][0xc50] ;  /* 0x0003140000077ab9 */ /* 0x000fe20000000800 */
[----:B------:R-:W-:Y:S01]  /*c750*/  UMOV UR36, UR6 ;  /* 0x0000000600247c82 */ /* 0x000fe20008000000 */
[----:B------:R-:W-:-:S11]  /*c760*/  UISETP.NE.AND UP0, UPT, UR7, 0x1, UPT ;  /* 0x000000010700788c */ /* 0x000fd6000bf05270 */
[----:B------:R-:W-:Y:S01]  /*c770*/  @UP0 ULDC UR4, c[0x0][0xc54] ;  /* 0x0003150000040ab9 */ /* 0x000fe20000000800 */
[----:B------:R-:W-:Y:S01]  /*c780*/  @UP0 ULDC UR8, c[0x0][0xc58] ;  /* 0x0003160000080ab9 */ /* 0x000fe20000000800 */
[----:B------:R-:W-:-:S04]  /*c790*/  UIMAD.WIDE.U32 UR4, UR6, UR4, URZ ;  /* 0x00000004060472a5 */ /* 0x000fc8000f8e003f */
[----:B------:R-:W-:-:S12]  /*c7a0*/  @UP0 USHF.R.U32.HI UR36, URZ, UR8, UR5 ;  /* 0x000000083f240299 */ /* 0x000fd80008011605 */
.L_x_37:
[----:B------:R-:W-:Y:S01]  /*c7b0*/  ISETP.GE.AND P0, PT, R18, RZ, PT ;  /* 0x000000ff1200720c */ /* 0x000fe20003f06270 */
[----:B------:R-:W-:Y:S01]  /*c7c0*/  UIADD3 UR4, -UR36, URZ, URZ ;  /* 0x0000003f24047290 */ /* 0x000fe2000fffe13f */
[----:B------:R-:W-:Y:S02]  /*c7d0*/  IMAD.MOV.U32 R9, RZ, RZ, 0x1 ;  /* 0x00000001ff097424 */ /* 0x000fe400078e00ff */
[----:B------:R-:W-:Y:S01]  /*c7e0*/  IMAD.MOV.U32 R0, RZ, RZ, RZ ;  /* 0x000000ffff007224 */ /* 0x000fe200078e00ff */
[----:B------:R-:W-:Y:S01]  /*c7f0*/  UIMAD UR6, UR7, UR4, UR6 ;  /* 0x00000004070672a4 */ /* 0x000fe2000f8e0206 */
[----:B------:R-:W-:-:S07]  /*c800*/  IMAD.MOV.U32 R3, RZ, RZ, 0x1 ;  /* 0x00000001ff037424 */ /* 0x000fce00078e00ff */
[----:B------:R-:W-:Y:S05]  /*c810*/  @!P0 BRA `(.L_x_38) ;  /* 0x0000004000b08947 */ /* 0x000fea0003800000 */
[----:B------:R-:W-:Y:S01]  /*c820*/  ULDC.64 UR4, c[0x0][0x418] ;  /* 0x0001060000047ab9 */ /* 0x000fe20000000a00 */
[----:B------:R0:W-:Y:S01]  /*c830*/  STL [R1+0xc], RZ ;  /* 0x00000cff01007387 */ /* 0x0001e20000100800 */
[----:B------:R-:W-:Y:S02]  /*c840*/  UISETP.NE.U32.AND UP0, UPT, UR4, URZ, UPT ;  /* 0x0000003f0400728c */ /* 0x000fe4000bf05070 */
[----:B------:R-:W-:Y:S02]  /*c850*/  ULOP3.LUT UR40, UR6, 0xffff, URZ, 0xc0, !UPT ;  /* 0x0000ffff06287892 */ /* 0x000fe4000f8ec03f */
[----:B------:R-:W-:Y:S01]  /*c860*/  UISETP.NE.AND.EX UP0, UPT, UR5, URZ, UPT, UP0 ;  /* 0x0000003f0500728c */ /* 0x000fe2000bf05300 */
[----:B------:R-:W-:Y:S02]  /*c870*/  ULDC UR4, c[0x0][0x424] ;  /* 0x0001090000047ab9 */ /* 0x000fe40000000800 */
[----:B------:R-:W-:Y:S01]  /*c880*/  ULDC UR5, c[0x0][0x2f0] ;  /* 0x0000bc0000057ab9 */ /* 0x000fe20000000800 */
[----:B------:R-:W-:-:S04]  /*c890*/  USEL UR4, UR4, 0x1, UP0 ;  /* 0x0000000104047887 */ /* 0x000fc80008000000 */
[----:B------:R-:W-:-:S04]  /*c8a0*/  UIMAD UR4, UR4, UR5, URZ ;  /* 0x00000005040472a4 */ /* 0x000fc8000f8e023f */
[----:B------:R-:W-:Y:S02]  /*c8b0*/  UISETP.GE.AND UP0, UPT, UR4, 0x1, UPT ;  /* 0x000000010400788c */ /* 0x000fe4000bf06270 */
[----:B------:R-:W-:-:S04]  /*c8c0*/  UIADD3 UR5, UR4, 0x4f, URZ ;  /* 0x0000004f04057890 */ /* 0x000fc8000fffe03f */
[----:B------:R-:W-:Y:S01]  /*c8d0*/  PLOP3.LUT P0, PT, PT, PT, UP0, 0x80, 0x0 ;  /* 0x000000000000781c */ /* 0x000fe20003f0f008 */
[----:B------:R-:W-:-:S04]  /*c8e0*/  UIMAD.WIDE UR4, UR5, 0x66666667, URZ ;  /* 0x66666667050478a5 */ /* 0x000fc8000f8e023f */
[----:B------:R-:W-:-:S04]  /*c8f0*/  USHF.R.U32.HI UR39, URZ, 0x1f, UR5 ;  /* 0x0000001f3f277899 */ /* 0x000fc80008011605 */
[----:B------:R-:W-:-:S04]  /*c900*/  ULEA.HI.SX32 UR39, UR5, UR39, 0x1b ;  /* 0x0000002705277291 */ /* 0x000fc8000f8fda3f */
[----:B0-----:R-:W-:Y:S08]  /*c910*/  @!P0 BRA `(.L_x_39) ;  /* 0x00000000007c8947 */ /* 0x001ff00003800000 */
[----:B------:R-:W-:-:S04]  /*c920*/  USHF.R.U32.HI UR4, URZ, 0x10, UR6 ;  /* 0x000000103f047899 */ /* 0x000fc80008011606 */
[----:B------:R-:W-:-:S11]  /*c930*/  UISETP.NE.AND UP0, UPT, UR4, URZ, UPT ;  /* 0x0000003f0400728c */ /* 0x000fd6000bf05270 */
[----:B------:R-:W-:Y:S02]  /*c940*/  @!UP0 ULDC UR4, c[0x0][0x9f0] ;  /* 0x00027c0000048ab9 */ /* 0x000fe40000000800 */
[----:B------:R-:W-:Y:S01]  /*c950*/  IMAD.U32 R6, RZ, RZ, UR4 ;  /* 0x00000004ff067e24 */ /* 0x000fe2000f8e00ff */
[----:B------:R-:W-:-:S04]  /*c960*/  UIADD3 UR5, UR39, -0x1, UR4 ;  /* 0xffffffff27057890 */ /* 0x000fc8000fffe004 */
[-C--:B------:R-:W-:Y:S02]  /*c970*/  IABS R0, R6.reuse ;  /* 0x0000000600007213 */ /* 0x080fe40000000000 */
[----:B------:R-:W-:Y:S02]  /*c980*/  IABS R6, R6 ;  /* 0x0000000600067213 */ /* 0x000fe40000000000 */
[----:B------:R-:W0:Y:S08]  /*c990*/  I2F.RP R4, R0 ;  /* 0x0000000000047306 */ /* 0x000e300000209400 */
[----:B0-----:R-:W0:Y:S02]  /*c9a0*/  MUFU.RCP R4, R4 ;  /* 0x0000000400047308 */ /* 0x001e240000001000 */
[----:B0-----:R-:W-:-:S06]  /*c9b0*/  VIADD R2, R4, 0xffffffe ;  /* 0x0ffffffe04027836 */ /* 0x001fcc0000000000 */
[----:B------:R0:W1:Y:S02]  /*c9c0*/  F2I.FTZ.U32.TRUNC.NTZ R3, R2 ;  /* 0x0000000200037305 */ /* 0x000064000021f000 */
[----:B0-----:R-:W-:Y:S01]  /*c9d0*/  MOV R2, RZ ;  /* 0x000000ff00027202 */ /* 0x001fe20000000f00 */
[----:B-1----:R-:W-:-:S04]  /*c9e0*/  IMAD.MOV R5, RZ, RZ, -R3 ;  /* 0x000000ffff057224 */ /* 0x002fc800078e0a03 */
[----:B------:R-:W-:-:S04]  /*c9f0*/  IMAD R5, R5, R0, RZ ;  /* 0x0000000005057224 */ /* 0x000fc800078e02ff */
[----:B------:R-:W-:-:S04]  /*ca00*/  IMAD.HI.U32 R3, R3, R5, R2 ;  /* 0x0000000503037227 */ /* 0x000fc800078e0002 */
[----:B------:R-:W-:Y:S01]  /*ca10*/  IMAD.U32 R5, RZ, RZ, UR5 ;  /* 0x00000005ff057e24 */ /* 0x000fe2000f8e00ff */
[----:B------:R-:W-:-:S04]  /*ca20*/  ULOP3.LUT UR5, UR5, UR4, URZ, 0x3c, !UPT ;  /* 0x0000000405057292 */ /* 0x000fc8000f8e3c3f */
[----:B------:R-:W-:Y:S01]  /*ca30*/  IABS R2, R5 ;  /* 0x0000000500027213 */ /* 0x000fe20000000000 */
[----:B------:R-:W-:Y:S01]  /*ca40*/  IMAD.MOV R5, RZ, RZ, -R6 ;  /* 0x000000ffff057224 */ /* 0x000fe200078e0a06 */
[----:B------:R-:W-:-:S03]  /*ca50*/  ISETP.LE.AND P2, PT, RZ, UR5, PT ;  /* 0x00000005ff007c0c */ /* 0x000fc6000bf43270 */
[----:B------:R-:W-:-:S04]  /*ca60*/  IMAD.HI.U32 R3, R3, R2, RZ ;  /* 0x0000000203037227 */ /* 0x000fc800078e00ff */
[----:B------:R-:W-:-:S05]  /*ca70*/  IMAD R5, R3, R5, R2 ;  /* 0x0000000503057224 */ /* 0x000fca00078e0202 */
[----:B------:R-:W-:-:S13]  /*ca80*/  ISETP.GT.U32.AND P1, PT, R0, R5, PT ;  /* 0x000000050000720c */ /* 0x000fda0003f24070 */
[----:B------:R-:W-:Y:S02]  /*ca90*/  @!P1 IMAD.IADD R5, R5, 0x1, -R0 ;  /* 0x0000000105059824 */ /* 0x000fe400078e0a00 */
[----:B------:R-:W-:Y:S01]  /*caa0*/  @!P1 VIADD R3, R3, 0x1 ;  /* 0x0000000103039836 */ /* 0x000fe20000000000 */
[----:B------:R-:W-:Y:S02]  /*cab0*/  ISETP.NE.AND P1, PT, RZ, UR4, PT ;  /* 0x00000004ff007c0c */ /* 0x000fe4000bf25270 */
[----:B------:R-:W-:-:S13]  /*cac0*/  ISETP.GE.U32.AND P0, PT, R5, R0, PT ;  /* 0x000000000500720c */ /* 0x000fda0003f06070 */
[----:B------:R-:W-:-:S05]  /*cad0*/  @P0 VIADD R3, R3, 0x1 ;  /* 0x0000000103030836 */ /* 0x000fca0000000000 */
[----:B------:R-:W-:Y:S02]  /*cae0*/  @!P2 IADD3 R3, -R3, RZ, RZ ;  /* 0x000000ff0303a210 */ /* 0x000fe40007ffe1ff */
[----:B------:R-:W-:-:S05]  /*caf0*/  @!P1 LOP3.LUT R3, RZ, UR4, RZ, 0x33, !PT ;  /* 0x00000004ff039c12 */ /* 0x000fca000f8e33ff */
[----:B------:R0:W-:Y:S02]  /*cb00*/  STL [R1+0xc], R3 ;  /* 0x00000c0301007387 */ /* 0x0001e40000100800 */
.L_x_39:
[----:B------:R-:W2:Y:S01]  /*cb10*/  LDL R2, [R1+0xc] ;  /* 0x00000c0001027983 */ /* 0x000ea20000100800 */
[----:B0-----:R-:W-:Y:S02]  /*cb20*/  IMAD.MOV.U32 R3, RZ, RZ, 0x1 ;  /* 0x00000001ff037424 */ /* 0x001fe400078e00ff */
[----:B--2---:R-:W-:-:S05]  /*cb30*/  IMAD R0, R2, UR40, RZ ;  /* 0x0000002802007c24 */ /* 0x004fca000f8e02ff */
[----:B------:R-:W-:Y:S01]  /*cb40*/  VIADDMNMX R17, R0, R2, UR39, PT ;  /* 0x0000002700117e46 */ /* 0x000fe2000b800102 */
[----:B------:R0:W-:Y:S03]  /*cb50*/  STL [R1+0x8], R0 ;  /* 0x0000080001007387 */ /* 0x0001e60000100800 */
[----:B------:R-:W-:Y:S01]  /*cb60*/  ISETP.GT.AND P0, PT, R17, R0, PT ;  /* 0x000000001100720c */ /* 0x000fe20003f04270 */
[----:B------:R1:W-:Y:S01]  /*cb70*/  STL [R1+0x10], R17 ;  /* 0x0000101101007387 */ /* 0x0003e20000100800 */
[----:B0-----:R-:W-:-:S11]  /*cb80*/  IMAD.MOV.U32 R0, RZ, RZ, RZ ;  /* 0x000000ffff007224 */ /* 0x001fd600078e00ff */
[----:B-1----:R-:W-:Y:S05]  /*cb90*/  @!P0 BRA `(.L_x_38) ;  /* 0x0000003c00d08947 */ /* 0x002fea0003800000 */
[----:B------:R-:W0:Y:S01]  /*cba0*/  S2UR UR4, SR_CgaCtaId ;  /* 0x00000000000479c3 */ /* 0x000e220000008800 */
[----:B------:R-:W-:Y:S02]  /*cbb0*/  UMOV UR38, 0x400 ;  /* 0x0000040000267882 */ /* 0x000fe40000000000 */
[----:B0-----:R-:W-:-:S04]  /*cbc0*/  ULEA UR38, UR4, UR38, 0x18 ;  /* 0x0000002604267291 */ /* 0x001fc8000f8ec03f */
[----:B------:R-:W-:-:S04]  /*cbd0*/  UIADD3 UR4, UR38, 0x24400, URZ ;  /* 0x0002440026047890 */ /* 0x000fc8000fffe03f */
[----:B------:R-:W-:-:S06]  /*cbe0*/  ULOP3.LUT UP0, URZ, UR4, 0x3ff, URZ, 0xc0, !UPT ;  /* 0x000003ff043f7892 */ /* 0x000fcc000f80c03f */
[----:B------:R-:W-:-:S13]  /*cbf0*/  PLOP3.LUT P0, PT, PT, PT, UP0, 0x80, 0x0 ;  /* 0x000000000000781c */ /* 0x000fda0003f0f008 */
[----:B------:R-:W-:Y:S05]  /*cc00*/  @!P0 BRA `(.L_x_40) ;  /* 0x0000000000408947 */ /* 0x000fea0003800000 */
[----:B------:R-:W-:Y:S01]  /*cc10*/  MOV R2, 0x0 ;  /* 0x0000000000027802 */ /* 0x000fe20000000f00 */
[----:B------:R-:W-:Y:S01]  /*cc20*/  ULDC.64 UR6, c[0x4][0x1b8] ;  /* 0x01006e0000067ab9 */ /* 0x000fe20000000a00 */
[----:B------:R-:W-:Y:S01]  /*cc30*/  ULDC.64 UR8, c[0x4][0x1c0] ;  /* 0x0100700000087ab9 */ /* 0x000fe20000000a00 */
[----:B------:R-:W-:Y:S01]  /*cc40*/  ULDC.64 UR4, c[0x4][0x118] ;  /* 0x0100460000047ab9 */ /* 0x000fe20000000a00 */
[----:B------:R-:W-:Y:S01]  /*cc50*/  IMAD.U32 R4, RZ, RZ, UR6 ;  /* 0x00000006ff047e24 */ /* 0x000fe2000f8e00ff */
[----:B------:R-:W-:Y:S01]  /*cc60*/  MOV R7, UR9 ;  /* 0x0000000900077c02 */ /* 0x000fe20008000f00 */
[----:B------:R-:W0:Y:S01]  /*cc70*/  LDC.64 R2, c[0x4][R2] ;  /* 0x0100000002027b82 */ /* 0x000e220000000a00 */
[----:B------:R-:W-:Y:S02]  /*cc80*/  IMAD.U32 R5, RZ, RZ, UR7 ;  /* 0x00000007ff057e24 */ /* 0x000fe4000f8e00ff */
[----:B------:R-:W-:Y:S02]  /*cc90*/  IMAD.U32 R6, RZ, RZ, UR8 ;  /* 0x00000008ff067e24 */ /* 0x000fe4000f8e00ff */
[----:B------:R-:W-:-:S02]  /*cca0*/  IMAD.U32 R10, RZ, RZ, UR4 ;  /* 0x00000004ff0a7e24 */ /* 0x000fc4000f8e00ff */
[----:B------:R-:W-:Y:S02]  /*ccb0*/  IMAD.U32 R11, RZ, RZ, UR5 ;  /* 0x00000005ff0b7e24 */ /* 0x000fe4000f8e00ff */
[----:B------:R-:W-:Y:S02]  /*ccc0*/  IMAD.MOV.U32 R8, RZ, RZ, 0x70 ;  /* 0x00000070ff087424 */ /* 0x000fe400078e00ff */
[----:B------:R-:W-:Y:S02]  /*ccd0*/  IMAD.MOV.U32 R12, RZ, RZ, 0x1 ;  /* 0x00000001ff0c7424 */ /* 0x000fe400078e00ff */
[----:B------:R-:W-:-:S07]  /*cce0*/  IMAD.MOV.U32 R13, RZ, RZ, RZ ;  /* 0x000000ffff0d7224 */ /* 0x000fce00078e00ff */
[----:B------:R-:W-:-:S07]  /*ccf0*/  LEPC R20, `(.L_x_40) ;  /* 0x000000001014794e */ /* 0x000fce0000000000 */
[----:B0-----:R-:W-:Y:S05]  /*cd00*/  CALL.ABS.NOINC R2 ;  /* 0x0000000002007343 */ /* 0x001fea0003c00000 */
.L_x_40:
        /* <DEDUP_REMOVED lines=8> */
[----:B------:R0:W1:Y:S01]  /*cd90*/  LDC.64 R2, c[0x4][R16] ;  /* 0x0100000010027b82 */ /* 0x0000620000000a00 */
[----:B------:R-:W-:Y:S01]  /*cda0*/  MOV R4, UR6 ;  /* 0x0000000600047c02 */ /* 0x000fe20008000f00 */
[----:B------:R-:W-:Y:S01]  /*cdb0*/  IMAD.U32 R5, RZ, RZ, UR7 ;  /* 0x00000007ff057e24 */ /* 0x000fe2000f8e00ff */
[----:B------:R-:W-:Y:S01]  /*cdc0*/  MOV R8, 0x70 ;  /* 0x0000007000087802 */ /* 0x000fe20000000f00 */
[----:B------:R-:W-:Y:S02]  /*cdd0*/  IMAD.U32 R6, RZ, RZ, UR8 ;  /* 0x00000008ff067e24 */ /* 0x000fe4000f8e00ff */
[----:B------:R-:W-:-:S02]  /*cde0*/  IMAD.U32 R7, RZ, RZ, UR9 ;  /* 0x00000009ff077e24 */ /* 0x000fc4000f8e00ff */
[----:B------:R-:W-:Y:S02]  /*cdf0*/  IMAD.U32 R10, RZ, RZ, UR4 ;  /* 0x00000004ff0a7e24 */ /* 0x000fe4000f8e00ff */
[----:B------:R-:W-:Y:S02]  /*ce00*/  IMAD.U32 R11, RZ, RZ, UR5 ;  /* 0x00000005ff0b7e24 */ /* 0x000fe4000f8e00ff */
[----:B------:R-:W-:Y:S02]  /*ce10*/  IMAD.MOV.U32 R12, RZ, RZ, 0x1 ;  /* 0x00000001ff0c7424 */ /* 0x000fe400078e00ff */
[----:B0-----:R-:W-:-:S07]  /*ce20*/  IMAD.MOV.U32 R13, RZ, RZ, RZ ;  /* 0x000000ffff0d7224 */ /* 0x001fce00078e00ff */
[----:B------:R-:W-:-:S07]  /*ce30*/  LEPC R20, `(.L_x_42) ;  /* 0x000000001014794e */ /* 0x000fce0000000000 */
[----:B-1----:R-:W-:Y:S05]  /*ce40*/  CALL.ABS.NOINC R2 ;  /* 0x0000000002007343 */ /* 0x002fea0003c00000 */
.L_x_42:
[----:B------:R0:W1:Y:S01]  /*ce50*/  LDC.64 R2, c[0x4][R16] ;  /* 0x0100000010027b82 */ /* 0x0000620000000a00 */
[----:B------:R-:W-:Y:S01]  /*ce60*/  ULDC.64 UR6, c[0x4][0x1b8] ;  /* 0x01006e0000067ab9 */ /* 0x000fe20000000a00 */
[----:B------:R-:W-:Y:S01]  /*ce70*/  ULDC.64 UR8, c[0x4][0x1c0] ;  /* 0x0100700000087ab9 */ /* 0x000fe20000000a00 */
[----:B------:R-:W-:Y:S01]  /*ce80*/  ULDC.64 UR4, c[0x4][0x128] ;  /* 0x01004a0000047ab9 */ /* 0x000fe20000000a00 */
[----:B------:R-:W-:Y:S01]  /*ce90*/  IMAD.U32 R4, RZ, RZ, UR6 ;  /* 0x00000006ff047e24 */ /* 0x000fe2000f8e00ff */
[----:B------:R-:W-:Y:S01]  /*cea0*/  MOV R7, UR9 ;  /* 0x0000000900077c02 */ /* 0x000fe20008000f00 */
[----:B------:R-:W-:Y:S02]  /*ceb0*/  IMAD.U32 R5, RZ, RZ, UR7 ;  /* 0x00000007ff057e24 */ /* 0x000fe4000f8e00ff */
[----:B------:R-:W-:Y:S02]  /*cec0*/  IMAD.U32 R6, RZ, RZ, UR8 ;  /* 0x00000008ff067e24 */ /* 0x000fe4000f8e00ff */
[----:B------:R-:W-:-:S02]  /*ced0*/  IMAD.U32 R10, RZ, RZ, UR4 ;  /* 0x00000004ff0a7e24 */ /* 0x000fc4000f8e00ff */
[----:B------:R-:W-:Y:S02]  /*cee0*/  IMAD.U32 R11, RZ, RZ, UR5 ;  /* 0x00000005ff0b7e24 */ /* 0x000fe4000f8e00ff */
[----:B------:R-:W-:Y:S02]  /*cef0*/  IMAD.MOV.U32 R8, RZ, RZ, 0x70 ;  /* 0x00000070ff087424 */ /* 0x000fe400078e00ff */
[----:B------:R-:W-:Y:S02]  /*cf00*/  IMAD.MOV.U32 R12, RZ, RZ, 0x1 ;  /* 0x00000001ff0c7424 */ /* 0x000fe400078e00ff */
[----:B0-----:R-:W-:-:S07]  /*cf10*/  IMAD.MOV.U32 R13, RZ, RZ, RZ ;  /* 0x000000ffff0d7224 */ /* 0x001fce00078e00ff */
[----:B------:R-:W-:-:S07]  /*cf20*/  LEPC R20, `(.L_x_41) ;  /* 0x000000001014794e */ /* 0x000fce0000000000 */
[----:B-1----:R-:W-:Y:S05]  /*cf30*/  CALL.ABS.NOINC R2 ;  /* 0x0000000002007343 */ /* 0x002fea0003c00000 */
.L_x_41:
[----:B------:R-:W0:Y:S01]  /*cf40*/  LDC.64 R2, c[0x0][0x9f8] ;  /* 0x00027e00ff027b82 */ /* 0x000e220000000a00 */
[----:B------:R-:W-:Y:S01]  /*cf50*/  ULDC.64 UR4, c[0x0][0x208] ;  /* 0x0000820000047ab9 */ /* 0x000fe20000000a00 */
[----:B0-----:R-:W-:-:S04]  /*cf60*/  ISETP.NE.U32.AND P0, PT, R2, RZ, PT ;  /* 0x000000ff0200720c */ /* 0x001fc80003f05070 */
[----:B------:R-:W-:-:S13]  /*cf70*/  ISETP.NE.AND.EX P0, PT, R3, RZ, PT, P0 ;  /* 0x000000ff0300720c */ /* 0x000fda0003f05300 */
[----:B------:R-:W0:Y:S02]  /*cf80*/  @P0 LDC.64 R2, c[0x0][0x9f8] ;  /* 0x00027e00ff020b82 */ /* 0x000e240000000a00 */
[----:B0-----:R-:W-:-:S05]  /*cf90*/  @P0 IMAD.WIDE R2, R18, 0x4, R2 ;  /* 0x0000000412020825 */ /* 0x001fca00078e0202 */
[----:B------:R0:W2:Y:S01]  /*cfa0*/  @P0 LDG.E R18, desc[UR4][R2.64] ;  /* 0x0000000402120981 */ /* 0x0000a2000c1e1900 */
[----:B------:R-:W-:Y:S01]  /*cfb0*/  UMOV UR4, 0xffffffff ;  /* 0xffffffff00047882 */ /* 0x000fe20000000000 */
[----:B------:R-:W-:Y:S01]  /*cfc0*/  IADD3 R17, R17, -0x1, RZ ;  /* 0xffffffff11117810 */ /* 0x000fe20007ffe0ff */
[----:B------:R-:W1:Y:S01]  /*cfd0*/  S2R R16, SR_TID.X ;  /* 0x0000000000107919 */ /* 0x000e620000002100 */
[----:B0-----:R-:W0:Y:S02]  /*cfe0*/  LDC.64 R2, c[0x0][0x418] ;  /* 0x00010600ff027b82 */ /* 0x001e240000000a00 */
[----:B0-----:R-:W-:Y:S02]  /*cff0*/  ISETP.NE.U32.AND P0, PT, R2, RZ, PT ;  /* 0x000000ff0200720c */ /* 0x001fe40003f05070 */
[----:B-1----:R-:W-:Y:S02]  /*d000*/  SHF.R.U32.HI R0, RZ, 0x5, R16 ;  /* 0x00000005ff007819 */ /* 0x002fe40000011610 */
[----:B------:R-:W-:-:S02]  /*d010*/  ISETP.NE.AND.EX P1, PT, R3, RZ, PT, P0 ;  /* 0x000000ff0300720c */ /* 0x000fc40003f25300 */
[----:B------:R-:W-:Y:S02]  /*d020*/  LOP3.LUT R0, R0, 0x3, RZ, 0xc0, !PT ;  /* 0x0000000300007812 */ /* 0x000fe400078ec0ff */
[----:B------:R-:W-:-:S05]  /*d030*/  P2R R4, PR, RZ, 0x2 ;  /* 0x00000002ff047803 */ /* 0x000fca0000000000 */
[----:B------:R0:W-:Y:S01]  /*d040*/  STL [R1+0x4], R4 ;  /* 0x0000040401007387 */ /* 0x0001e20000100800 */
[----:B--2---:R-:W-:Y:S02]  /*d050*/  SHF.R.S32.HI R19, RZ, 0x1f, R18 ;  /* 0x0000001fff137819 */ /* 0x004fe40000011412 */
[----:B------:R-:W-:Y:S01]  /*d060*/  SEL R16, R18, RZ, !P1 ;  /* 0x000000ff12107207 */ /* 0x000fe20004800000 */
[----:B0-----:R-:W-:Y:S06]  /*d070*/  BRA.DIV UR4, `(.L_x_43) ;  /* 0x0000003e04e07947 */ /* 0x001fec000b800000 */
[----:B------:R0:W1:Y:S02]  /*d080*/  SHFL.IDX PT, R14, R0, RZ, 0x1f ;  /* 0x00001fff000e7589 */ /* 0x00006400000e0000 */
.L_x_134:
[----:B------:R-:W-:Y:S02]  /*d090*/  PLOP3.LUT P2, PT, PT, PT, PT, 0x8, 0x0 ;  /* 0x000000000000781c */ /* 0x000fe40003f4e170 */
[----:B-1----:R-:W-:Y:S02]  /*d0a0*/  ISETP.NE.AND P0, PT, R14, RZ, PT ;  /* 0x000000ff0e00720c */ /* 0x002fe40003f05270 */
[----:B0-----:R-:W-:-:S05]  /*d0b0*/  P2R R0, PR, RZ, 0x4 ;  /* 0x00000004ff007803 */ /* 0x001fca0000000000 */
[----:B------:R0:W-:Y:S06]  /*d0c0*/  STL [R1], R0 ;  /* 0x0000000001007387 */ /* 0x0001ec0000100800 */
[----:B------:R-:W-:Y:S05]  /*d0d0*/  @P0 BRA `(.L_x_44) ;  /* 0x00000004002c0947 */ /* 0x000fea0003800000 */
[----:B------:R-:W-:-:S03]  /*d0e0*/  UMOV UR4, 0xffffffff ;  /* 0xffffffff00047882 */ /* 0x000fc60000000000 */
[----:B------:R-:W-:Y:S05]  /*d0f0*/  BRA.DIV UR4, `(.L_x_45) ;  /* 0x0000003e04e07947 */ /* 0x000fea000b800000 */
[----:B------:R-:W-:-:S13]  /*d100*/  ELECT P6, URZ, PT ;  /* 0x00000000003f782f */ /* 0x000fda00038c0000 */
.L_x_137:
[----:B------:R-:W-:Y:S05]  /*d110*/  @!P6 BRA `(.L_x_44) ;  /* 0x00000004001ce947 */ /* 0x000fea0003800000 */
[----:B------:R-:W-:Y:S01]  /*d120*/  IMAD.MOV.U32 R16, RZ, RZ, R18 ;  /* 0x000000ffff107224 */ /* 0x000fe200078e0012 */
[----:B------:R-:W-:Y:S06]  /*d130*/  @!P1 BRA `(.L_x_46) ;  /* 0x0000000000489947 */ /* 0x000fec0003800000 */
[----:B------:R-:W1:Y:S01]  /*d140*/  LDC R6, c[0x0][0x43c] ;  /* 0x00010f00ff067b82 */ /* 0x000e620000000800 */
[----:B------:R-:W-:Y:S01]  /*d150*/  ULDC.64 UR4, c[0x0][0x428] ;  /* 0x00010a0000047ab9 */ /* 0x000fe20000000a00 */
[----:B------:R-:W-:Y:S01]  /*d160*/  ULDC.64 UR6, c[0x0][0x208] ;  /* 0x0000820000067ab9 */ /* 0x000fe20000000a00 */
[----:B------:R-:W-:-:S04]  /*d170*/  IMAD R7, R19, UR4, RZ ;  /* 0x0000000413077c24 */ /* 0x000fc8000f8e02ff */
[----:B------:R-:W-:Y:S01]  /*d180*/  IMAD R7, R18, UR5, R7 ;  /* 0x0000000512077c24 */ /* 0x000fe2000f8e0207 */
[----:B-1----:R-:W-:-:S13]  /*d190*/  ISETP.NE.AND P0, PT, R6, 0x1, PT ;  /* 0x000000010600780c */ /* 0x002fda0003f05270 */
[----:B------:R-:W0:Y:S02]  /*d1a0*/  @P0 LDC.64 R4, c[0x0][0x440] ;  /* 0x00011000ff040b82 */ /* 0x000e240000000a00 */
[----:B0-----:R-:W-:-:S04]  /*d1b0*/  @P0 IMAD.HI.U32 R0, R17, R4, RZ ;  /* 0x0000000411000227 */ /* 0x001fc800078e00ff */
[----:B------:R-:W-:Y:S01]  /*d1c0*/  IMAD.MOV.U32 R4, RZ, RZ, R17 ;  /* 0x000000ffff047224 */ /* 0x000fe200078e0011 */
[----:B------:R-:W-:-:S04]  /*d1d0*/  @P0 SHF.R.U32.HI R4, RZ, R5, R0 ;  /* 0x00000005ff040219 */ /* 0x000fc80000011600 */
[--C-:B------:R-:W-:Y:S01]  /*d1e0*/  SHF.R.S32.HI R5, RZ, 0x1f, R4.reuse ;  /* 0x0000001fff057819 */ /* 0x100fe20000011404 */
[--C-:B------:R-:W-:Y:S02]  /*d1f0*/  IMAD.MOV R0, RZ, RZ, -R4.reuse ;  /* 0x000000ffff007224 */ /* 0x100fe400078e0a04 */
[----:B------:R-:W-:-:S04]  /*d200*/  IMAD.WIDE.U32 R4, R18, UR4, R4 ;  /* 0x0000000412047c25 */ /* 0x000fc8000f8e0004 */
[----:B------:R-:W-:Y:S01]  /*d210*/  IMAD R17, R6, R0, R17 ;  /* 0x0000000006117224 */ /* 0x000fe200078e0211 */
[----:B------:R-:W-:Y:S01]  /*d220*/  LEA R2, P0, R4, R2, 0x2 ;  /* 0x0000000204027211 */ /* 0x000fe200078010ff */
[----:B------:R-:W-:-:S05]  /*d230*/  IMAD.IADD R0, R5, 0x1, R7 ;  /* 0x0000000105007824 */ /* 0x000fca00078e0207 */
[----:B------:R-:W-:-:S05]  /*d240*/  LEA.HI.X R3, R4, R3, R0, 0x2, P0 ;  /* 0x0000000304037211 */ /* 0x000fca00000f1400 */
[----:B------:R1:W5:Y:S02]  /*d250*/  LDG.E R16, desc[UR6][R2.64] ;  /* 0x0000000602107981 */ /* 0x000364000c1e1900 */
.L_x_46:
[----:B0-----:R-:W-:Y:S01]  /*d260*/  IMAD.MOV.U32 R0, RZ, RZ, 0x1 ;  /* 0x00000001ff007424 */ /* 0x001fe200078e00ff */
[----:B------:R-:W1:Y:S04]  /*d270*/  S2R R8, SR_TID.X ;  /* 0x0000000000087919 */ /* 0x000e680000002100 */
[----:B------:R-:W-:-:S04]  /*d280*/  SHF.L.U32 R0, R0, 0x1f, RZ ;  /* 0x0000001f00007819 */ /* 0x000fc800000006ff */
[----:B------:R-:W0:Y:S01]  /*d290*/  SYNCS.PHASECHK.TRANS64.TRYWAIT P0, [UR38+0x38840], R0 ;  /* 0x03884000ff0075a7 */ /* 0x000e220008000166 */
[----:B-1----:R-:W-:-:S04]  /*d2a0*/  LOP3.LUT R2, R8, 0x7f, RZ, 0xc0, !PT ;  /* 0x0000007f08027812 */ /* 0x002fc800078ec0ff */
[----:B------:R-:W-:Y:S01]  /*d2b0*/  ISETP.NE.AND P1, PT, R2, RZ, PT ;  /* 0x000000ff0200720c */ /* 0x000fe20003f25270 */
[----:B0-----:R-:W-:-:S12]  /*d2c0*/  @!P0 BRA `(.L_x_47) ;  /* 0x0000003c008c8947 */ /* 0x001fd80003800000 */
.L_x_138:
[----:B------:R-:W-:Y:S05]  /*d2d0*/  @P1 BRA `(.L_x_48) ;  /* 0x0000000000181947 */ /* 0x000fea0003800000 */
[----:B------:R-:W1:Y:S01]  /*d2e0*/  S2R R2, SR_TID.X ;  /* 0x0000000000027919 */ /* 0x000e620000002100 */
[----:B0-----:R-:W-:-:S04]  /*d2f0*/  MOV R0, 0xa000 ;  /* 0x0000a00000007802 */ /* 0x001fc80000000f00 */
[----:B------:R2:W-:Y:S01]  /*d300*/  SYNCS.ARRIVE.TRANS64 RZ, [UR38+0x38830], R0 ;  /* 0x03883000ffff79a7 */ /* 0x0005e20008000026 */
[----:B-1----:R-:W-:-:S13]  /*d310*/  LOP3.LUT P0, RZ, R2, 0x1f, RZ, 0xc0, !PT ;  /* 0x0000001f02ff7812 */ /* 0x002fda000780c0ff */
[----:B--2---:R-:W-:Y:S05]  /*d320*/  @!P0 BRA `(.L_x_48) ;  /* 0x0000000000048947 */ /* 0x004fea0003800000 */
[----:B------:R-:W-:Y:S01]  /*d330*/  BPT.TRAP 0x1 ;  /* 0x000000040000795c */ /* 0x000fe20000300000 */
.L_x_48:
[----:B------:R-:W-:Y:S01]  /*d340*/  R2UR UR11, R17 ;  /* 0x00000000110b72ca */ /* 0x000fe200000e0000 */
[----:B------:R-:W-:Y:S01]  /*d350*/  ULDC.64 UR4, c[0x0][0x198] ;  /* 0x0000660000047ab9 */ /* 0x000fe20000000a00 */
[----:B-----5:R-:W-:Y:S01]  /*d360*/  R2UR UR13, R16 ;  /* 0x00000000100d72ca */ /* 0x020fe200000e0000 */
[----:B------:R-:W-:Y:S01]  /*d370*/  UIADD3 UR4, UP0, UR4, 0x370, URZ ;  /* 0x0000037004047890 */ /* 0x000fe2000ff1e03f */
[----:B------:R-:W-:Y:S01]  /*d380*/  PLOP3.LUT P0, PT, PT, PT, PT, 0x80, 0x0 ;  /* 0x000000000000781c */ /* 0x000fe20003f0f070 */
[----:B------:R-:W-:Y:S02]  /*d390*/  UIADD3 UR8, UR38, 0x24400, URZ ;  /* 0x0002440026087890 */ /* 0x000fe4000fffe03f */
[----:B------:R-:W-:Y:S01]  /*d3a0*/  UIADD3 UR9, UR38, 0x38830, URZ ;  /* 0x0003883026097890 */ /* 0x000fe2000fffe03f */
[----:B0-----:R-:W-:Y:S01]  /*d3b0*/  P2R R0, PR, RZ, 0x1 ;  /* 0x00000001ff007803 */ /* 0x001fe20000000000 */
[----:B------:R-:W-:Y:S02]  /*d3c0*/  UIADD3.X UR5, URZ, UR5, URZ, UP0, !UPT ;  /* 0x000000053f057290 */ /* 0x000fe400087fe43f */
[----:B------:R-:W-:-:S02]  /*d3d0*/  UIADD3 UR24, UR38, 0x26c00, URZ ;  /* 0x00026c0026187890 */ /* 0x000fc4000fffe03f */
[----:B------:R-:W-:Y:S01]  /*d3e0*/  UIMAD UR11, UR11, 0x50, URZ ;  /* 0x000000500b0b78a4 */ /* 0x000fe2000f8e023f */
[----:B------:R1:W-:Y:S01]  /*d3f0*/  STL [R1], R0 ;  /* 0x0000000001007387 */ /* 0x0003e20000100800 */
[----:B------:R-:W-:Y:S02]  /*d400*/  UIADD3 UR16, UR38, 0x29400, URZ ;  /* 0x0002940026107890 */ /* 0x000fe4000fffe03f */
[----:B------:R-:W-:Y:S01]  /*d410*/  UIADD3 UR32, UR38, 0x2bc00, URZ ;  /* 0x0002bc0026207890 */ /* 0x000fe2000fffe03f */
[----:B------:R-:W-:Y:S01]  /*d420*/  UMOV UR6, 0x0 ;  /* 0x0000000000067882 */ /* 0x000fe20000000000 */
[----:B------:R-:W-:Y:S01]  /*d430*/  UMOV UR7, 0x14f00000 ;  /* 0x14f0000000077882 */ /* 0x000fe20000000000 */
[----:B------:R-:W-:Y:S01]  /*d440*/  UMOV UR10, URZ ;  /* 0x0000003f000a7c82 */ /* 0x000fe20008000000 */
[----:B------:R-:W-:Y:S01]  /*d450*/  UMOV UR12, UR36 ;  /* 0x00000024000c7c82 */ /* 0x000fe20008000000 */
[----:B------:R-:W-:Y:S01]  /*d460*/  UMOV UR26, 0x40 ;  /* 0x00000040001a7882 */ /* 0x000fe20000000000 */
[----:B------:R-:W-:Y:S01]  /*d470*/  UMOV UR28, UR36 ;  /* 0x00000024001c7c82 */ /* 0x000fe20008000000 */
[----:B------:R-:W-:Y:S01]  /*d480*/  UMOV UR25, UR9 ;  /* 0x0000000900197c82 */ /* 0x000fe20008000000 */
[----:B------:R-:W-:Y:S01]  /*d490*/  UMOV UR29, UR13 ;  /* 0x0000000d001d7c82 */ /* 0x000fe20008000000 */
[----:B------:R-:W-:Y:S01]  /*d4a0*/  UMOV UR27, UR11 ;  /* 0x0000000b001b7c82 */ /* 0x000fe20008000000 */
[----:B------:R-:W-:Y:S01]  /*d4b0*/  UMOV UR18, 0x80 ;  /* 0x0000008000127882 */ /* 0x000fe20000000000 */
[----:B------:R-:W-:Y:S01]  /*d4c0*/  UMOV UR20, UR36 ;  /* 0x0000002400147c82 */ /* 0x000fe20008000000 */
[----:B------:R1:W-:Y:S01]  /*d4d0*/  UTMALDG.4D [UR8], [UR4], desc[UR6] ;  /* 0x00000608040075b4 */ /* 0x0003e20008019000 */
[----:B------:R-:W-:Y:S01]  /*d4e0*/  UMOV UR17, UR9 ;  /* 0x0000000900117c82 */ /* 0x000fe20008000000 */
[----:B------:R-:W-:Y:S01]  /*d4f0*/  UMOV UR21, UR13 ;  /* 0x0000000d00157c82 */ /* 0x000fe20008000000 */
[----:B------:R-:W-:Y:S01]  /*d500*/  UMOV UR19, UR11 ;  /* 0x0000000b00137c82 */ /* 0x000fe20008000000 */
[----:B------:R-:W-:Y:S01]  /*d510*/  UMOV UR34, 0xc0 ;  /* 0x000000c000227882 */ /* 0x000fe20000000000 */
[----:B------:R-:W-:Y:S01]  /*d520*/  UMOV UR33, UR9 ;  /* 0x0000000900217c82 */ /* 0x000fe20008000000 */
[----:B------:R-:W-:Y:S01]  /*d530*/  UMOV UR37, UR13 ;  /* 0x0000000d00257c82 */ /* 0x000fe20008000000 */
[----:B------:R-:W-:Y:S01]  /*d540*/  UMOV UR35, UR11 ;  /* 0x0000000b00237c82 */ /* 0x000fe20008000000 */
[----:B------:R1:W-:Y:S01]  /*d550*/  UTMALDG.4D [UR24], [UR4], desc[UR6] ;  /* 0x00000618040075b4 */ /* 0x0003e20008019000 */
[----:B------:R1:W-:Y:S01]  /*d560*/  UTMALDG.4D [UR16], [UR4], desc[UR6] ;  /* 0x00000610040075b4 */ /* 0x0003e20008019000 */
[----:B------:R1:W-:Y:S02]  /*d570*/  UTMALDG.4D [UR32], [UR4], desc[UR6] ;  /* 0x00000620040075b4 */ /* 0x0003e40008019000 */
[----:B-1----:R-:W-:Y:S01]  /*d580*/  NOP ;  /* 0x0000000000007918 */ /* 0x002fe20000000000 */
.L_x_44:
[----:B------:R-:W-:Y:S05]  /*d590*/  WARPSYNC.ALL ;  /* 0x0000000000007948 */ /* 0x000fea0003800000 */
[----:B------:R-:W-:Y:S01]  /*d5a0*/  UIADD3 UR4, UR38, 0x14400, URZ ;  /* 0x0001440026047890 */ /* 0x000fe2000fffe03f */
[----:B------:R-:W-:Y:S03]  /*d5b0*/  BAR.SYNC.DEFER_BLOCKING 0x8, 0x180 ;  /* 0x0206000000007b1d */ /* 0x000fe60000010000 */
        /* <DEDUP_REMOVED lines=9> */
[----:B------:R-:W1:Y:S01]  /*d650*/  LDC.64 R2, c[0x4][R2] ;  /* 0x0100000002027b82 */ /* 0x000e620000000a00 */
        /* <DEDUP_REMOVED lines=8> */
[----:B01----:R-:W-:Y:S05]  /*d6e0*/  CALL.ABS.NOINC R2 ;  /* 0x0000000002007343 */ /* 0x003fea0003c00000 */
.L_x_49:
[----:B------:R-:W1:Y:S01]  /*d6f0*/  S2R R4, SR_CTAID.Z ;  /* 0x0000000000047919 */ /* 0x000e620000002700 */
[----:B------:R-:W2:Y:S01]  /*d700*/  LDC R20, c[0x0][0x448] ;  /* 0x00011200ff147b82 */ /* 0x000ea20000000800 */
[----:B------:R-:W-:Y:S01]  /*d710*/  USHF.R.S32.HI UR4, URZ, 0x1f, UR36 ;  /* 0x0000001f3f047899 */ /* 0x000fe20008011424 */
[----:B------:R-:W3:Y:S01]  /*d720*/  S2R R12, SR_TID.X ;  /* 0x00000000000c7919 */ /* 0x000ee20000002100 */
[----:B------:R-:W-:Y:S02]  /*d730*/  ULDC.64 UR8, c[0x0][0x2d8] ;  /* 0x0000b60000087ab9 */ /* 0x000fe40000000a00 */
[----:B------:R-:W-:Y:S01]  /*d740*/  UIMAD UR6, UR4, UR8, URZ ;  /* 0x00000008040672a4 */ /* 0x000fe2000f8e023f */
[----:B------:R-:W4:Y:S02]  /*d750*/  S2R R11, SR_CTAID.X ;  /* 0x00000000000b7919 */ /* 0x000f240000002500 */
[----:B------:R-:W0:Y:S01]  /*d760*/  LDC.64 R2, c[0x0][0x2e0] ;  /* 0x0000b800ff027b82 */ /* 0x000e220000000a00 */
[----:B------:R-:W-:-:S02]  /*d770*/  UIMAD.WIDE.U32 UR4, UR36, UR8, URZ ;  /* 0x00000008240472a5 */ /* 0x000fc4000f8e003f */
[----:B------:R-:W-:-:S04]  /*d780*/  UIMAD UR6, UR36, UR9, UR6 ;  /* 0x00000009240672a4 */ /* 0x000fc8000f8e0206 */
[----:B------:R-:W-:Y:S01]  /*d790*/  UIADD3 UR5, UR5, UR6, URZ ;  /* 0x0000000605057290 */ /* 0x000fe2000fffe03f */
[----:B--2---:R-:W-:Y:S02]  /*d7a0*/  ISETP.NE.AND P0, PT, R20, 0x1, PT ;  /* 0x000000011400780c */ /* 0x004fe40003f05270 */
[----:B-1----:R-:W-:Y:S02]  /*d7b0*/  SHF.R.S32.HI R5, RZ, 0x1f, R4 ;  /* 0x0000001fff057819 */ /* 0x002fe40000011404 */
[----:B---3--:R-:W-:-:S03]  /*d7c0*/  LOP3.LUT R9, R12, 0x7f, RZ, 0xc0, !PT ;  /* 0x0000007f0c097812 */ /* 0x008fc600078ec0ff */
[----:B0-----:R-:W-:-:S06]  /*d7d0*/  IMAD R0, R5, R2, RZ ;  /* 0x0000000205007224 */ /* 0x001fcc00078e02ff */
[----:B------:R-:W0:Y:S01]  /*d7e0*/  @P0 LDC R6, c[0x0][0x44c] ;  /* 0x00011300ff060b82 */ /* 0x000e220000000800 */
[----:B------:R-:W-:Y:S01]  /*d7f0*/  SHF.R.U32.HI R8, RZ, 0x3, R9 ;  /* 0x00000003ff087819 */ /* 0x000fe20000011609 */
[C---:B------:R-:W-:Y:S01]  /*d800*/  IMAD R5, R4.reuse, R3, R0 ;  /* 0x0000000304057224 */ /* 0x040fe200078e0200 */
[----:B------:R-:W-:Y:S01]  /*d810*/  SHF.L.U32 R9, R9, 0x3, RZ ;  /* 0x0000000309097819 */ /* 0x000fe200000006ff */
[----:B------:R-:W-:Y:S01]  /*d820*/  IMAD.WIDE.U32 R2, R4, R2, UR4 ;  /* 0x0000000404027e25 */ /* 0x000fe2000f8e0002 */
[----:B------:R-:W-:-:S03]  /*d830*/  ULDC.64 UR4, c[0x0][0x2d0] ;  /* 0x0000b40000047ab9 */ /* 0x000fc60000000a00 */
[----:B------:R-:W1:Y:S01]  /*d840*/  @P0 LDC R0, c[0x0][0x450] ;  /* 0x00011400ff000b82 */ /* 0x000e620000000800 */
[----:B------:R-:W-:Y:S02]  /*d850*/  IMAD.IADD R3, R3, 0x1, R5 ;  /* 0x0000000103037824 */ /* 0x000fe400078e0205 */
[----:B------:R-:W-:-:S05]  /*d860*/  IMAD.SHL.U32 R5, R12, 0x10, RZ ;  /* 0x000000100c057824 */ /* 0x000fca00078e00ff */
[----:B------:R-:W-:-:S04]  /*d870*/  LOP3.LUT R5, R8, 0x70, R5, 0xf8, !PT ;  /* 0x0000007008057812 */ /* 0x000fc800078ef805 */
[----:B----4-:R-:W-:-:S05]  /*d880*/  LEA R5, R11, R5, 0x7 ;  /* 0x000000050b057211 */ /* 0x010fca00078e38ff */
[----:B0-----:R-:W-:-:S04]  /*d890*/  @P0 IMAD.HI.U32 R6, R5, R6, RZ ;  /* 0x0000000605060227 */ /* 0x001fc800078e00ff */
[----:B------:R-:W-:Y:S01]  /*d8a0*/  IMAD.MOV.U32 R4, RZ, RZ, R5 ;  /* 0x000000ffff047224 */ /* 0x000fe200078e0005 */
[----:B-1----:R-:W-:-:S05]  /*d8b0*/  @P0 SHF.R.U32.HI R4, RZ, R0, R6 ;  /* 0x00000000ff040219 */ /* 0x002fca0000011606 */
[----:B------:R-:W-:Y:S02]  /*d8c0*/  IMAD.MOV R0, RZ, RZ, -R4 ;  /* 0x000000ffff007224 */ /* 0x000fe400078e0a04 */
[----:B------:R-:W-:-:S04]  /*d8d0*/  IMAD.WIDE.U32 R2, R4, UR4, R2 ;  /* 0x0000000404027c25 */ /* 0x000fc8000f8e0002 */
[----:B------:R-:W-:Y:S01]  /*d8e0*/  IMAD R0, R20, R0, R5 ;  /* 0x0000000014007224 */ /* 0x000fe200078e0205 */
[----:B------:R-:W-:-:S05]  /*d8f0*/  SHF.R.S32.HI R5, RZ, 0x1f, R4 ;  /* 0x0000001fff057819 */ /* 0x000fca0000011404 */
[----:B------:R-:W-:-:S04]  /*d900*/  IMAD R5, R5, UR4, RZ ;  /* 0x0000000405057c24 */ /* 0x000fc8000f8e02ff */
[----:B------:R-:W-:Y:S01]  /*d910*/  IMAD R5, R4, UR5, R5 ;  /* 0x0000000504057c24 */ /* 0x000fe2000f8e0205 */
[----:B------:R-:W-:Y:S01]  /*d920*/  SHF.R.S32.HI R4, RZ, 0x1f, R0 ;  /* 0x0000001fff047819 */ /* 0x000fe20000011400 */
[----:B------:R-:W-:Y:S02]  /*d930*/  ULDC.64 UR4, c[0x0][0x2c8] ;  /* 0x0000b20000047ab9 */ /* 0x000fe40000000a00 */
[----:B------:R-:W-:Y:S02]  /*d940*/  IMAD.IADD R3, R3, 0x1, R5 ;  /* 0x0000000103037824 */ /* 0x000fe400078e0205 */
[----:B------:R-:W-:Y:S02]  /*d950*/  IMAD R5, R4, UR4, RZ ;  /* 0x0000000404057c24 */ /* 0x000fe4000f8e02ff */
[----:B------:R-:W-:-:S04]  /*d960*/  IMAD.WIDE.U32 R2, R0, UR4, R2 ;  /* 0x0000000400027c25 */ /* 0x000fc8000f8e0002 */
[----:B------:R-:W-:Y:S01]  /*d970*/  IMAD R4, R0, UR5, R5 ;  /* 0x0000000500047c24 */ /* 0x000fe2000f8e0205 */
[----:B------:R-:W-:Y:S01]  /*d980*/  ULDC.64 UR4, c[0x0][0x280] ;  /* 0x0000a00000047ab9 */ /* 0x000fe20000000a00 */
[----:B------:R-:W-:Y:S01]  /*d990*/  IMAD.SHL.U32 R0, R12, 0x8, RZ ;  /* 0x000000080c007824 */ /* 0x000fe200078e00ff */
[----:B------:R-:W-:Y:S01]  /*d9a0*/  LEA R7, P0, R2, UR4, 0x1 ;  /* 0x0000000402077c11 */ /* 0x000fe2000f8008ff */
[----:B------:R-:W-:Y:S01]  /*d9b0*/  IMAD.IADD R3, R3, 0x1, R4 ;  /* 0x0000000103037824 */ /* 0x000fe200078e0204 */
[----:B------:R-:W-:Y:S02]  /*d9c0*/  ULDC UR4, c[0x0][0x2b8] ;  /* 0x0000ae0000047ab9 */ /* 0x000fe40000000800 */
[----:B------:R-:W-:Y:S02]  /*d9d0*/  LOP3.LUT R10, R0, 0x38, RZ, 0xc0, !PT ;  /* 0x00000038000a7812 */ /* 0x000fe400078ec0ff */
[----:B------:R-:W-:Y:S02]  /*d9e0*/  LEA.HI.X R6, R2, UR5, R3, 0x1, P0 ;  /* 0x0000000502067c11 */ /* 0x000fe400080f0c03 */
[----:B------:R-:W-:-:S02]  /*d9f0*/  LOP3.LUT R2, R10, 0x40, RZ, 0xfc, !PT ;  /* 0x000000400a027812 */ /* 0x000fc400078efcff */
[----:B------:R-:W-:Y:S02]  /*da00*/  LOP3.LUT R3, R0, 0x1c0, RZ, 0xc0, !PT ;  /* 0x000001c000037812 */ /* 0x000fe400078ec0ff */
[----:B------:R-:W-:Y:S02]  /*da10*/  ISETP.GE.AND P0, PT, R2, UR4, PT ;  /* 0x0000000402007c0c */ /* 0x000fe4000bf06270 */
[----:B------:R-:W-:Y:S02]  /*da20*/  LOP3.LUT R2, R10, 0x80, RZ, 0xfc, !PT ;  /* 0x000000800a027812 */ /* 0x000fe400078efcff */
[----:B------:R-:W-:Y:S02]  /*da30*/  LOP3.LUT R3, R3, 0x38, R0, 0xf8, !PT ;  /* 0x0000003803037812 */ /* 0x000fe400078ef800 */
[----:B------:R-:W-:Y:S02]  /*da40*/  ISETP.GE.AND P1, PT, R2, UR4, PT ;  /* 0x0000000402007c0c */ /* 0x000fe4000bf26270 */
[----:B------:R-:W-:-:S02]  /*da50*/  LOP3.LUT R2, R10, 0xc0, RZ, 0xfc, !PT ;  /* 0x000000c00a027812 */ /* 0x000fc400078efcff */
[----:B------:R-:W-:Y:S02]  /*da60*/  ISETP.GE.AND P3, PT, R10, UR4, PT ;  /* 0x000000040a007c0c */ /* 0x000fe4000bf66270 */
[----:B------:R-:W-:Y:S01]  /*da70*/  ISETP.GE.AND P2, PT, R2, UR4, PT ;  /* 0x0000000402007c0c */ /* 0x000fe2000bf46270 */
[----:B------:R-:W-:Y:S01]  /*da80*/  UMOV UR4, 0xffffffff ;  /* 0xffffffff00047882 */ /* 0x000fe20000000000 */
[----:B------:R-:W-:-:S04]  /*da90*/  LOP3.LUT R0, R3, 0x38, R12, 0x78, !PT ;  /* 0x0000003803007812 */ /* 0x000fc800078e780c */
[----:B------:R-:W-:Y:S01]  /*daa0*/  LOP3.LUT R9, R0, 0x200, R9, 0xf8, !PT ;  /* 0x0000020000097812 */ /* 0x000fe200078ef809 */
[----:B------:R-:W-:Y:S06]  /*dab0*/  BRA.DIV UR4, `(.L_x_50) ;  /* 0x0000003604a87947 */ /* 0x000fec000b800000 */
[----:B------:R-:W0:Y:S01]  /*dac0*/  S2R R2, SR_CTAID.X ;  /* 0x0000000000027919 */ /* 0x000e220000002500 */
[----:B------:R-:W-:Y:S01]  /*dad0*/  ULDC UR4, c[0x0][0x288] ;  /* 0x0000a20000047ab9 */ /* 0x000fe20000000800 */
[----:B------:R-:W-:Y:S01]  /*dae0*/  ULDC.64 UR6, c[0x0][0x208] ;  /* 0x0000820000067ab9 */ /* 0x000fe20000000a00 */
[----:B------:R-:W-:Y:S01]  /*daf0*/  IMAD R0, R20, UR4, RZ ;  /* 0x0000000414007c24 */ /* 0x000fe2000f8e02ff */
[----:B------:R-:W-:Y:S04]  /*db00*/  SHFL.IDX PT, R3, R7, RZ, 0x181f ;  /* 0x00181fff07037589 */ /* 0x000fe800000e0000 */
[----:B------:R-:W-:Y:S04]  /*db10*/  SHFL.IDX PT, R4, R7, 0x1, 0x181f ;  /* 0x00381f0007047f89 */ /* 0x000fe800000e0000 */
[----:B------:R-:W-:Y:S01]  /*db20*/  SHFL.IDX PT, R14, R7, 0x7, 0x181f ;  /* 0x00f81f00070e7f89 */ /* 0x000fe200000e0000 */
[----:B0-----:R-:W-:-:S03]  /*db30*/  IMAD R8, R2, 0x80, R8 ;  /* 0x0000008002087824 */ /* 0x001fc600078e0208 */
[----:B------:R-:W0:Y:S01]  /*db40*/  SHFL.IDX PT, R2, R6, RZ, 0x181f ;  /* 0x00181fff06027589 */ /* 0x000e2200000e0000 */
[C---:B------:R-:W-:Y:S01]  /*db50*/  VIADD R5, R8.reuse, 0x10 ;  /* 0x0000001008057836 */ /* 0x040fe20000000000 */
[----:B------:R-:W-:-:S13]  /*db60*/  ISETP.GE.AND P4, PT, R8, R0, PT ;  /* 0x000000000800720c */ /* 0x000fda0003f86270 */
[----:B------:R-:W-:Y:S02]  /*db70*/  @!P4 LEA R21, R9, UR38, 0x1 ;  /* 0x000000260915cc11 */ /* 0x000fe4000f8e08ff */
[----:B0-----:R-:W-:-:S04]  /*db80*/  LOP3.LUT R3, R3, R2, RZ, 0x3c, !PT ;  /* 0x0000000203037212 */ /* 0x001fc800078e3cff */
[----:B------:R-:W-:-:S04]  /*db90*/  LOP3.LUT R2, R3, R2, RZ, 0x3c, !PT ;  /* 0x0000000203027212 */ /* 0x000fc800078e3cff */
[----:B------:R-:W-:-:S03]  /*dba0*/  LOP3.LUT R3, R3, R2, RZ, 0x3c, !PT ;  /* 0x0000000203037212 */ /* 0x000fc600078e3cff */
[----:B------:R-:W-:-:S05]  /*dbb0*/  @!P4 IMAD.WIDE.U32 R2, R10, 0x2, R2 ;  /* 0x000000020a02c825 */ /* 0x000fca00078e0002 */
[----:B------:R-:W-:Y:S04]  /*dbc0*/  @!P4 LDGSTS.E.BYPASS.LTC128B.128 [R21+0x14400], desc[UR6][R2.64], !P3 ;  /* 0x144000000215cfae */ /* 0x000fe8000d901d46 */
[----:B------:R-:W-:Y:S04]  /*dbd0*/  @!P4 LDGSTS.E.BYPASS.LTC128B.128 [R21+0x18400], desc[UR6][R2.64+0x80], !P0 ;  /* 0x184000800215cfae */ /* 0x000fe8000c101d46 */
[----:B------:R-:W-:Y:S04]  /*dbe0*/  @!P4 LDGSTS.E.BYPASS.LTC128B.128 [R21+0x1c400], desc[UR6][R2.64+0x100], !P1 ;  /* 0x1c4001000215cfae */ /* 0x000fe8000c901d46 */
[----:B------:R0:W-:Y:S01]  /*dbf0*/  @!P4 LDGSTS.E.BYPASS.LTC128B.128 [R21+0x20400], desc[UR6][R2.64+0x180], !P2 ;  /* 0x204001800215cfae */ /* 0x0001e2000d101d46 */
[----:B------:R-:W-:-:S03]  /*dc00*/  ISETP.GE.AND P4, PT, R5, R0, PT ;  /* 0x000000000500720c */ /* 0x000fc60003f86270 */
[----:B------:R-:W1:Y:S01]  /*dc10*/  SHFL.IDX PT, R5, R6, 0x1, 0x181f ;  /* 0x00381f0006057f89 */ /* 0x000e6200000e0000 */
[----:B0-----:R-:W-:-:S03]  /*dc20*/  VIADD R3, R8, 0x20 ;  /* 0x0000002008037836 */ /* 0x001fc60000000000 */
[----:B------:R-:W-:Y:S06]  /*dc30*/  SHFL.IDX PT, R2, R7, 0x2, 0x181f ;  /* 0x00581f0007027f89 */ /* 0x000fec00000e0000 */
[----:B------:R-:W-:Y:S01]  /*dc40*/  @!P4 LEA R20, R9, UR38, 0x1 ;  /* 0x000000260914cc11 */ /* 0x000fe2000f8e08ff */
[----:B-1----:R-:W-:-:S05]  /*dc50*/  @!P4 IMAD.WIDE.U32 R4, R10, 0x2, R4 ;  /* 0x000000020a04c825 */ /* 0x002fca00078e0004 */
        /* <DEDUP_REMOVED lines=26> */
[----:B0-----:R-:W-:-:S03]  /*de00*/  IADD3 R5, R8, 0x50, RZ ;  /* 0x0000005008057810 */ /* 0x001fc60007ffe0ff */
        /* <DEDUP_REMOVED lines=18> */
[----:B------:R-:W1:Y:S04]  /*df30*/  SHFL.IDX PT, R3, R6, 0x6, 0x181f ;  /* 0x00d81f0006037f89 */ /* 0x000e6800000e0000 */
[----:B0-----:R0:W2:Y:S06]  /*df40*/  SHFL.IDX PT, R4, R6, 0x7, 0x181f ;  /* 0x00f81f0006047f89 */ /* 0x0010ac00000e0000 */
[----:B------:R-:W-:Y:S01]  /*df50*/  @!P4 LEA R21, R9, UR38, 0x1 ;  /* 0x000000260915cc11 */ /* 0x000fe2000f8e08ff */
[----:B-1----:R-:W-:-:S05]  /*df60*/  @!P4 IMAD.WIDE.U32 R2, R10, 0x2, R2 ;  /* 0x000000020a02c825 */ /* 0x002fca00078e0002 */
[----:B------:R0:W-:Y:S04]  /*df70*/  @!P4 LDGSTS.E.BYPASS.LTC128B.128 [R21+0x17400], desc[UR6][R2.64], !P3 ;  /* 0x174000000215cfae */ /* 0x0001e8000d901d46 */
[----:B------:R0:W-:Y:S04]  /*df80*/  @!P4 LDGSTS.E.BYPASS.LTC128B.128 [R21+0x1b400], desc[UR6][R2.64+0x80], !P0 ;  /* 0x1b4000800215cfae */ /* 0x0001e8000c101d46 */
[----:B------:R0:W-:Y:S04]  /*df90*/  @!P4 LDGSTS.E.BYPASS.LTC128B.128 [R21+0x1f400], desc[UR6][R2.64+0x100], !P1 ;  /* 0x1f4001000215cfae */ /* 0x0001e8000c901d46 */
[----:B--2---:R0:W-:Y:S02]  /*dfa0*/  @!P4 LDGSTS.E.BYPASS.LTC128B.128 [R21+0x23400], desc[UR6][R2.64+0x180], !P2 ;  /* 0x234001800215cfae */ /* 0x0041e4000d101d46 */
.L_x_155:
[----:B0-----:R-:W-:Y:S01]  /*dfb0*/  VIADD R3, R8, 0x70 ;  /* 0x0000007008037836 */ /* 0x001fe20000000000 */
[----:B------:R-:W-:Y:S01]  /*dfc0*/  BSSY B0, `(.L_x_51) ;  /* 0x000000f000007945 */ /* 0x000fe20003800000 */
[----:B------:R-:W-:-:S03]  /*dfd0*/  IMAD.MOV.U32 R2, RZ, RZ, R14 ;  /* 0x000000ffff027224 */ /* 0x000fc600078e000e */
[----:B------:R-:W-:Y:S01]  /*dfe0*/  ISETP.GE.AND P4, PT, R3, R0, PT ;  /* 0x000000000300720c */ /* 0x000fe20003f86270 */
[----:B------:R-:W-:-:S12]  /*dff0*/  IMAD.MOV.U32 R3, RZ, RZ, R4 ;  /* 0x000000ffff037224 */ /* 0x000fd800078e0004 */
[----:B------:R-:W-:Y:S05]  /*e000*/  @P4 BRA `(.L_x_52) ;  /* 0x0000000000284947 */ /* 0x000fea0003800000 */
[----:B------:R-:W-:Y:S01]  /*e010*/  IMAD.WIDE.U32 R10, R10, 0x2, R2 ;  /* 0x000000020a0a7825 */ /* 0x000fe200078e0002 */
[----:B------:R-:W-:Y:S01]  /*e020*/  LEA R9, R9, UR38, 0x1 ;  /* 0x0000002609097c11 */ /* 0x000fe2000f8e08ff */
[----:B------:R-:W-:-:S04]  /*e030*/  ULDC.64 UR4, c[0x0][0x208] ;  /* 0x0000820000047ab9 */ /* 0x000fc80000000a00 */
[----:B------:R-:W-:Y:S01]  /*e040*/  @!PT LDS RZ, [RZ] ;  /* 0x00000000fffff984 */ /* 0x000fe20000000800 */
[----:B------:R-:W-:Y:S01]  /*e050*/  @!PT LDS RZ, [RZ] ;  /* 0x00000000fffff984 */ /* 0x000fe20000000800 */
[----:B------:R-:W-:Y:S01]  /*e060*/  @!PT LDS RZ, [RZ] ;  /* 0x00000000fffff984 */ /* 0x000fe20000000800 */
[----:B------:R0:W-:Y:S04]  /*e070*/  LDGSTS.E.BYPASS.LTC128B.128 [R9+0x17c00], desc[UR4][R10.64], !P3 ;  /* 0x17c000000a097fae */ /* 0x0001e8000d901d44 */
[----:B------:R0:W-:Y:S04]  /*e080*/  LDGSTS.E.BYPASS.LTC128B.128 [R9+0x1bc00], desc[UR4][R10.64+0x80], !P0 ;  /* 0x1bc000800a097fae */ /* 0x0001e8000c101d44 */
[----:B------:R0:W-:Y:S04]  /*e090*/  LDGSTS.E.BYPASS.LTC128B.128 [R9+0x1fc00], desc[UR4][R10.64+0x100], !P1 ;  /* 0x1fc001000a097fae */ /* 0x0001e8000c901d44 */
[----:B------:R0:W-:Y:S02]  /*e0a0*/  LDGSTS.E.BYPASS.LTC128B.128 [R9+0x23c00], desc[UR4][R10.64+0x180], !P2 ;  /* 0x23c001800a097fae */ /* 0x0001e4000d101d44 */
.L_x_52:
[----:B------:R-:W-:Y:S05]  /*e0b0*/  BSYNC B0 ;  /* 0x0000000000007941 */ /* 0x000fea0003800000 */
.L_x_51:
[----:B------:R-:W-:Y:S01]  /*e0c0*/  NOP ;  /* 0x0000000000007918 */ /* 0x000fe20000000000 */
[----:B------:R-:W-:Y:S01]  /*e0d0*/  SYNCS.ARRIVE.TRANS64.RED.A0T1 RZ, [UR38+0x38800], RZ ;  /* 0x038800ffffff79a7 */ /* 0x000fe20008200426 */
[----:B------:R-:W-:Y:S01]  /*e0e0*/  IMAD.MOV.U32 R2, RZ, RZ, 0x1 ;  /* 0x00000001ff027424 */ /* 0x000fe200078e00ff */
[----:B------:R-:W-:Y:S04]  /*e0f0*/  ARRIVES.LDGSTSBAR.64.TRANSCNT [UR38+0x38800] ;  /* 0x03880000ff0079b0 */ /* 0x000fe80008000aa6 */
[----:B------:R-:W-:Y:S01]  /*e100*/  SHF.L.U32 R2, R2, 0x1f, RZ ;  /* 0x0000001f02027819 */ /* 0x000fe200000006ff */
[----:B------:R-:W-:Y:S01]  /*e110*/  NOP ;  /* 0x0000000000007918 */ /* 0x000fe20000000000 */
[----:B------:R-:W2:Y:S01]  /*e120*/  LDL.LU R4, [R1+0x10] ;  /* 0x0000100001047983 */ /* 0x000ea20000300800 */
[----:B------:R-:W-:Y:S03]  /*e130*/  SYNCS.ARRIVE.TRANS64.A1T0 RZ, [UR38+0x38800], RZ ;  /* 0x038800ffffff79a7 */ /* 0x000fe60008100026 */
[----:B------:R-:W3:Y:S01]  /*e140*/  LDL R3, [R1+0x8] ;  /* 0x0000080001037983 */ /* 0x000ee20000100800 */
[----:B------:R-:W1:Y:S01]  /*e150*/  SYNCS.PHASECHK.TRANS64.TRYWAIT P0, [UR38+0x38820], R2 ;  /* 0x03882002ff0075a7 */ /* 0x000e620008000166 */
[----:B--2---:R-:W-:-:S04]  /*e160*/  IADD3 R0, R4, -0x2, RZ ;  /* 0xfffffffe04007810 */ /* 0x004fc80007ffe0ff */
[----:B---3--:R-:W-:Y:S01]  /*e170*/  ISETP.GE.AND P1, PT, R0, R3, PT ;  /* 0x000000030000720c */ /* 0x008fe20003f26270 */
[----:B-1----:R-:W-:-:S12]  /*e180*/  @!P0 BRA `(.L_x_53) ;  /* 0x0000003800c08947 */ /* 0x002fd80003800000 */
.L_x_156:
[----:B0-----:R-:W-:Y:S02]  /*e190*/  IMAD.MOV.U32 R9, RZ, RZ, 0x1 ;  /* 0x00000001ff097424 */ /* 0x001fe400078e00ff */
[----:B------:R-:W-:Y:S01]  /*e1a0*/  IMAD.MOV.U32 R8, RZ, RZ, RZ ;  /* 0x000000ffff087224 */ /* 0x000fe200078e00ff */
[----:B------:R-:W-:Y:S06]  /*e1b0*/  @!P1 BRA `(.L_x_54) ;  /* 0x0000002000e49947 */ /* 0x000fec0003800000 */
[----:B------:R-:W2:Y:S04]  /*e1c0*/  LDL.LU R4, [R1+0xc] ;  /* 0x00000c0001047983 */ /* 0x000ea80000300800 */
[----:B-1----:R-:W3:Y:S01]  /*e1d0*/  LDL.LU R3, [R1+0x8] ;  /* 0x0000080001037983 */ /* 0x002ee20000300800 */
[----:B------:R-:W-:Y:S01]  /*e1e0*/  UIADD3 UR4, UR40, 0x1, URZ ;  /* 0x0000000128047890 */ /* 0x000fe2000fffe03f */
[----:B------:R-:W-:Y:S01]  /*e1f0*/  MOV R9, 0x1 ;  /* 0x0000000100097802 */ /* 0x000fe20000000f00 */
[----:B------:R-:W0:Y:S02]  /*e200*/  S2R R6, SR_TID.X ;  /* 0x0000000000067919 */ /* 0x000e240000002100 */
[----:B0-----:R-:W-:Y:S02]  /*e210*/  LOP3.LUT R10, R6, 0x1f, RZ, 0xc0, !PT ;  /* 0x0000001f060a7812 */ /* 0x001fe400078ec0ff */
[----:B--2---:R-:W-:Y:S01]  /*e220*/  IMAD R2, R4, UR4, RZ ;  /* 0x0000000404027c24 */ /* 0x004fe2000f8e02ff */
[----:B---3--:R-:W-:-:S04]  /*e230*/  LOP3.LUT R3, RZ, R3, RZ, 0x33, !PT ;  /* 0x00000003ff037212 */ /* 0x008fc800078e33ff */
[----:B------:R-:W-:-:S05]  /*e240*/  VIMNMX R2, R2, UR39, PT ;  /* 0x0000002702027c48 */ /* 0x000fca000bfe0100 */
[----:B------:R-:W-:-:S05]  /*e250*/  IMAD.MOV R4, RZ, RZ, -R2 ;  /* 0x000000ffff047224 */ /* 0x000fca00078e0a02 */
[----:B------:R-:W-:Y:S02]  /*e260*/  VIADDMNMX R5, R4, 0x1, R3, !PT ;  /* 0x0000000104057846 */ /* 0x000fe40007800103 */
[----:B------:R-:W-:-:S03]  /*e270*/  LOP3.LUT R3, RZ, R2, RZ, 0x33, !PT ;  /* 0x00000002ff037212 */ /* 0x000fc600078e33ff */
[----:B------:R-:W-:Y:S02]  /*e280*/  VIADD R4, R5, 0xfffffffe ;  /* 0xfffffffe05047836 */ /* 0x000fe40000000000 */
[----:B------:R-:W-:-:S03]  /*e290*/  IMAD.IADD R5, R2, 0x1, R5 ;  /* 0x0000000102057824 */ /* 0x000fc600078e0205 */
[----:B------:R-:W-:Y:S01]  /*e2a0*/  ISETP.NE.AND P0, PT, R4, R3, PT ;  /* 0x000000030400720c */ /* 0x000fe20003f05270 */
[----:B------:R-:W-:Y:S01]  /*e2b0*/  IMAD.MOV.U32 R4, RZ, RZ, R16 ;  /* 0x000000ffff047224 */ /* 0x000fe200078e0010 */
[----:B------:R-:W-:-:S11]  /*e2c0*/  LOP3.LUT R12, R5, 0x1, RZ, 0xc0, !PT ;  /* 0x00000001050c7812 */ /* 0x000fd600078ec0ff */
[----:B------:R-:W-:Y:S05]  /*e2d0*/  @!P0 BRA `(.L_x_55) ;  /* 0x0000001400c88947 */ /* 0x000fea0003800000 */
[----:B------:R-:W-:Y:S01]  /*e2e0*/  BSSY B0, `(.L_x_55) ;  /* 0x0000171000007945 */ /* 0x000fe20003800000 */
[----:B------:R-:W-:Y:S02]  /*e2f0*/  IMAD.IADD R6, R5, 0x1, -R12 ;  /* 0x0000000105067824 */ /* 0x000fe400078e0a0c */
[----:B------:R-:W-:Y:S02]  /*e300*/  IMAD.MOV.U32 R7, RZ, RZ, 0x1 ;  /* 0x00000001ff077424 */ /* 0x000fe400078e00ff */
[----:B------:R-:W-:-:S07]  /*e310*/  IMAD.MOV.U32 R4, RZ, RZ, R16 ;  /* 0x000000ffff047224 */ /* 0x000fce00078e0010 */
.L_x_94:
[----:B------:R-:W2:Y:S01]  /*e320*/  LDL R2, [R1] ;  /* 0x0000000001027983 */ /* 0x000ea20000100800 */
[----:B------:R-:W-:Y:S01]  /*e330*/  VIADD R6, R6, 0xfffffffe ;  /* 0xfffffffe06067836 */ /* 0x000fe20000000000 */
[----:B------:R-:W-:Y:S04]  /*e340*/  BSSY B1, `(.L_x_56) ;  /* 0x00000b3000017945 */ /* 0x000fe80003800000 */
[----:B------:R-:W-:Y:S02]  /*e350*/  ISETP.NE.AND P2, PT, R6, RZ, PT ;  /* 0x000000ff0600720c */ /* 0x000fe40003f45270 */
[----:B--2---:R-:W-:-:S13]  /*e360*/  ISETP.NE.AND P0, PT, R2, RZ, PT ;  /* 0x000000ff0200720c */ /* 0x004fda0003f05270 */
[----:B------:R-:W-:Y:S05]  /*e370*/  @!P0 BRA `(.L_x_57) ;  /* 0x0000000800bc8947 */ /* 0x000fea0003800000 */
[----:B------:R-:W2:Y:S01]  /*e380*/  LDL R2, [R1+0x4] ;  /* 0x0000040001027983 */ /* 0x000ea20000100800 */
[----:B------:R-:W-:Y:S02]  /*e390*/  MOV R9, R0 ;  /* 0x0000000000097202 */ /* 0x000fe40000000f00 */
[----:B--2---:R-:W-:-:S13]  /*e3a0*/  ISETP.NE.AND P0, PT, R2, RZ, PT ;  /* 0x000000ff0200720c */ /* 0x004fda0003f05270 */
[----:B------:R-:W-:Y:S05]  /*e3b0*/  @!P0 BRA `(.L_x_58) ;  /* 0x00000000004c8947 */ /* 0x000fea0003800000 */
[----:B------:R-:W0:Y:S01]  /*e3c0*/  LDC R9, c[0x0][0x43c] ;  /* 0x00010f00ff097b82 */ /* 0x000e220000000800 */
[----:B------:R-:W-:Y:S01]  /*e3d0*/  ULDC.64 UR4, c[0x0][0x428] ;  /* 0x00010a0000047ab9 */ /* 0x000fe20000000a00 */
[----:B------:R-:W-:Y:S01]  /*e3e0*/  ULDC.64 UR6, c[0x0][0x208] ;  /* 0x0000820000067ab9 */ /* 0x000fe20000000a00 */
[----:B------:R-:W-:Y:S01]  /*e3f0*/  IMAD R5, R19, UR4, RZ ;  /* 0x0000000413057c24 */ /* 0x000fe2000f8e02ff */
[----:B0-----:R-:W-:-:S13]  /*e400*/  ISETP.NE.AND P0, PT, R9, 0x1, PT ;  /* 0x000000010900780c */ /* 0x001fda0003f05270 */
[----:B------:R-:W0:Y:S02]  /*e410*/  @P0 LDC.64 R2, c[0x0][0x440] ;  /* 0x00011000ff020b82 */ /* 0x000e240000000a00 */
[----:B0-----:R-:W-:-:S04]  /*e420*/  @P0 IMAD.HI.U32 R4, R0, R2, RZ ;  /* 0x0000000200040227 */ /* 0x001fc800078e00ff */
[----:B------:R-:W-:Y:S01]  /*e430*/  IMAD.MOV.U32 R2, RZ, RZ, R0 ;  /* 0x000000ffff027224 */ /* 0x000fe200078e0000 */
[----:B------:R-:W-:Y:S01]  /*e440*/  @P0 SHF.R.U32.HI R2, RZ, R3, R4 ;  /* 0x00000003ff020219 */ /* 0x000fe20000011604 */
[----:B------:R-:W-:-:S04]  /*e450*/  IMAD R4, R18, UR5, R5 ;  /* 0x0000000512047c24 */ /* 0x000fc8000f8e0205 */
[----:B------:R-:W-:-:S04]  /*e460*/  IMAD.MOV R3, RZ, RZ, -R2 ;  /* 0x000000ffff037224 */ /* 0x000fc800078e0a02 */
[----:B------:R-:W-:Y:S01]  /*e470*/  IMAD R9, R9, R3, R0 ;  /* 0x0000000309097224 */ /* 0x000fe200078e0200 */
[----:B------:R-:W-:-:S03]  /*e480*/  SHF.R.S32.HI R3, RZ, 0x1f, R2 ;  /* 0x0000001fff037819 */ /* 0x000fc60000011402 */
[----:B------:R-:W-:Y:S01]  /*e490*/  IMAD.WIDE.U32 R2, R18, UR4, R2 ;  /* 0x0000000412027c25 */ /* 0x000fe2000f8e0002 */
[----:B------:R-:W-:-:S03]  /*e4a0*/  ULDC.64 UR4, c[0x0][0x418] ;  /* 0x0001060000047ab9 */ /* 0x000fc60000000a00 */
[----:B------:R-:W-:Y:S01]  /*e4b0*/  IMAD.IADD R3, R4, 0x1, R3 ;  /* 0x0000000104037824 */ /* 0x000fe200078e0203 */
[----:B------:R-:W-:-:S04]  /*e4c0*/  LEA R4, P0, R2, UR4, 0x2 ;  /* 0x0000000402047c11 */ /* 0x000fc8000f8010ff */
[----:B------:R-:W-:-:S05]  /*e4d0*/  LEA.HI.X R5, R2, UR5, R3, 0x2, P0 ;  /* 0x0000000502057c11 */ /* 0x000fca00080f1403 */
[----:B------:R0:W5:Y:S04]  /*e4e0*/  LDG.E R4, desc[UR6][R4.64] ;  /* 0x0000000604047981 */ /* 0x000168000c1e1900 */
.L_x_58:
[----:B------:R-:W1:Y:S01]  /*e4f0*/  S2R R2, SR_TID.X ;  /* 0x0000000000027919 */ /* 0x000e620000002100 */
[----:B------:R-:W-:Y:S01]  /*e500*/  BSSY B2, `(.L_x_59) ;  /* 0x0000006000027945 */ /* 0x000fe20003800000 */
[----:B-1----:R-:W-:Y:S02]  /*e510*/  LOP3.LUT R3, R2, 0x7f, RZ, 0xc0, !PT ;  /* 0x0000007f02037812 */ /* 0x002fe400078ec0ff */
[----:B------:R-:W-:Y:S02]  /*e520*/  SHF.L.U32 R2, R7, 0x1f, RZ ;  /* 0x0000001f07027819 */ /* 0x000fe400000006ff */
[----:B------:R-:W-:Y:S02]  /*e530*/  ISETP.NE.AND P1, PT, R3, RZ, PT ;  /* 0x000000ff0300720c */ /* 0x000fe40003f25270 */
[----:B------:R-:W1:Y:S02]  /*e540*/  SYNCS.PHASECHK.TRANS64.TRYWAIT P0, [UR38+0x38848], R2 ;  /* 0x03884802ff0075a7 */ /* 0x000e640008000166 */
[----:B-1----:R-:W-:Y:S09]  /*e550*/  @!P0 BRA `(.L_x_60) ;  /* 0x0000003400e48947 */ /* 0x002ff20003800000 */
.L_x_157:
[----:B------:R-:W-:Y:S05]  /*e560*/  BSYNC B2 ;  /* 0x0000000000027941 */ /* 0x000fea0003800000 */
.L_x_59:
[----:B------:R-:W-:Y:S04]  /*e570*/  BSSY B2, `(.L_x_61) ;  /* 0x0000007000027945 */ /* 0x000fe80003800000 */
[----:B------:R-:W-:Y:S05]  /*e580*/  @P1 BRA `(.L_x_62) ;  /* 0x0000000000141947 */ /* 0x000fea0003800000 */
[----:B------:R-:W-:Y:S01]  /*e590*/  ISETP.NE.AND P0, PT, R10, RZ, PT ;  /* 0x000000ff0a00720c */ /* 0x000fe20003f05270 */
[----:B-1----:R-:W-:-:S04]  /*e5a0*/  IMAD.MOV.U32 R3, RZ, RZ, 0xa000 ;  /* 0x0000a000ff037424 */ /* 0x002fc800078e00ff */
[----:B------:R2:W-:Y:S08]  /*e5b0*/  SYNCS.ARRIVE.TRANS64 RZ, [UR38+0x38838], R3 ;  /* 0x03883803ffff79a7 */ /* 0x0005f00008000026 */
[----:B--2---:R-:W-:Y:S05]  /*e5c0*/  @!P0 BRA `(.L_x_62) ;  /* 0x0000000000048947 */ /* 0x004fea0003800000 */
[----:B------:R-:W-:Y:S01]  /*e5d0*/  BPT.TRAP 0x1 ;  /* 0x000000040000795c */ /* 0x000fe20000300000 */
.L_x_62:
[----:B------:R-:W-:Y:S05]  /*e5e0*/  BSYNC B2 ;  /* 0x0000000000027941 */ /* 0x000fea0003800000 */
.L_x_61:
[----:B------:R-:W-:Y:S01]  /*e5f0*/  IMAD.MOV.U32 R14, RZ, RZ, RZ ;  /* 0x000000ffff0e7224 */ /* 0x000fe200078e00ff */
[----:B------:R-:W-:Y:S01]  /*e600*/  ULDC.64 UR4, c[0x0][0x198] ;  /* 0x0000660000047ab9 */ /* 0x000fe20000000a00 */
[----:B------:R-:W-:Y:S01]  /*e610*/  PLOP3.LUT P0, PT, PT, PT, PT, 0x80, 0x0 ;  /* 0x000000000000781c */ /* 0x000fe20003f0f070 */
[----:B------:R-:W-:Y:S01]  /*e620*/  UIADD3 UR4, UP0, UR4, 0x370, URZ ;  /* 0x0000037004047890 */ /* 0x000fe2000ff1e03f */
[----:B-1----:R-:W-:Y:S01]  /*e630*/  IMAD R3, R9, 0x50, RZ ;  /* 0x0000005009037824 */ /* 0x002fe200078e02ff */
[----:B------:R-:W-:Y:S01]  /*e640*/  R2UR UR34, R14 ;  /* 0x000000000e2272ca */ /* 0x000fe200000e0000 */
[----:B------:R-:W-:Y:S02]  /*e650*/  UIADD3 UR32, UR38, 0x2e400, URZ ;  /* 0x0002e40026207890 */ /* 0x000fe4000fffe03f */
[----:B------:R-:W-:Y:S02]  /*e660*/  UIADD3 UR33, UR38, 0x38838, URZ ;  /* 0x0003883826217890 */ /* 0x000fe4000fffe03f */
[----:B------:R-:W-:Y:S01]  /*e670*/  UIADD3.X UR5, URZ, UR5, URZ, UP0, !UPT ;  /* 0x000000053f057290 */ /* 0x000fe200087fe43f */
[----:B------:R-:W-:Y:S01]  /*e680*/  UMOV UR6, 0x0 ;  /* 0x0000000000067882 */ /* 0x000fe20000000000 */
[----:B------:R-:W-:-:S10]  /*e690*/  UMOV UR7, 0x14f00000 ;  /* 0x14f0000000077882 */ /* 0x000fd40000000000 */
.L_x_63:
[----:B------:R-:W-:-:S13]  /*e6a0*/  @P0 ELECT P3, URZ, PT ;  /* 0x00000000003f082f */ /* 0x000fda0003860000 */
[----:B-----5:R-:W-:Y:S02]  /*e6b0*/  @P3 R2UR UR37, R4 ;  /* 0x00000000042532ca */ /* 0x020fe400000e0000 */
[----:B------:R-:W-:Y:S02]  /*e6c0*/  @P3 R2UR UR35, R3 ;  /* 0x00000000032332ca */ /* 0x000fe400000e0000 */
[----:B------:R-:W-:Y:S02]  /*e6d0*/  @P3 PLOP3.LUT P0, PT, P3, PT, PT, 0x8, 0x0 ;  /* 0x000000000000381c */ /* 0x000fe40001f0e170 */
[----:B------:R-:W-:-:S09]  /*e6e0*/  PLOP3.LUT P3, PT, PT, PT, PT, 0x8, 0x0 ;  /* 0x000000000000781c */ /* 0x000fd20003f6e170 */
[----:B------:R1:W-:Y:S02]  /*e6f0*/  UTMALDG.4D [UR32], [UR4], desc[UR6] ;  /* 0x00000620040075b4 */ /* 0x0003e40008019000 */
[----:B-1----:R-:W-:Y:S05]  /*e700*/  @P0 BRA.U.ANY `(.L_x_63) ;  /* 0xfffffffd00e40947 */ /* 0x002fea000393ffff */
[----:B0-----:R-:W-:Y:S01]  /*e710*/  MOV R5, 0x40 ;  /* 0x0000004000057802 */ /* 0x001fe20000000f00 */
[----:B------:R-:W-:Y:S01]  /*e720*/  UIADD3 UR8, UR38, 0x30c00, URZ ;  /* 0x00030c0026087890 */ /* 0x000fe2000fffe03f */
[----:B------:R-:W-:Y:S01]  /*e730*/  PLOP3.LUT P0, PT, PT, PT, PT, 0x80, 0x0 ;  /* 0x000000000000781c */ /* 0x000fe20003f0f070 */
[----:B------:R-:W-:Y:S01]  /*e740*/  UMOV UR6, 0x0 ;  /* 0x0000000000067882 */ /* 0x000fe20000000000 */
[----:B------:R-:W-:Y:S01]  /*e750*/  R2UR UR10, R5 ;  /* 0x00000000050a72ca */ /* 0x000fe200000e0000 */
[----:B------:R-:W-:-:S14]  /*e760*/  UMOV UR7, 0x14f00000 ;  /* 0x14f0000000077882 */ /* 0x000fdc0000000000 */
.L_x_64:
[----:B------:R-:W-:-:S13]  /*e770*/  @P0 ELECT P3, URZ, PT ;  /* 0x00000000003f082f */ /* 0x000fda0003860000 */
[----:B------:R-:W-:Y:S01]  /*e780*/  @P3 R2UR UR13, R4 ;  /* 0x00000000040d32ca */ /* 0x000fe200000e0000 */
[----:B------:R-:W-:Y:S01]  /*e790*/  UMOV UR9, UR33 ;  /* 0x0000002100097c82 */ /* 0x000fe20008000000 */
[----:B------:R-:W-:Y:S01]  /*e7a0*/  @P3 R2UR UR11, R3 ;  /* 0x00000000030b32ca */ /* 0x000fe200000e0000 */
[----:B------:R-:W-:Y:S01]  /*e7b0*/  UMOV UR12, UR36 ;  /* 0x00000024000c7c82 */ /* 0x000fe20008000000 */
[----:B------:R-:W-:Y:S02]  /*e7c0*/  @P3 PLOP3.LUT P0, PT, P3, PT, PT, 0x8, 0x0 ;  /* 0x000000000000381c */ /* 0x000fe40001f0e170 */
[----:B------:R-:W-:-:S09]  /*e7d0*/  PLOP3.LUT P3, PT, PT, PT, PT, 0x8, 0x0 ;  /* 0x000000000000781c */ /* 0x000fd20003f6e170 */
[----:B------:R0:W-:Y:S02]  /*e7e0*/  UTMALDG.4D [UR8], [UR4], desc[UR6] ;  /* 0x00000608040075b4 */ /* 0x0001e40008019000 */
[----:B0-----:R-:W-:Y:S05]  /*e7f0*/  @P0 BRA.U.ANY `(.L_x_64) ;  /* 0xfffffffd00dc0947 */ /* 0x001fea000393ffff */
[----:B------:R-:W-:Y:S01]  /*e800*/  IMAD.MOV.U32 R11, RZ, RZ, 0x80 ;  /* 0x00000080ff0b7424 */ /* 0x000fe200078e00ff */
[----:B------:R-:W-:Y:S01]  /*e810*/  PLOP3.LUT P0, PT, PT, PT, PT, 0x80, 0x0 ;  /* 0x000000000000781c */ /* 0x000fe20003f0f070 */
[----:B------:R-:W-:Y:S01]  /*e820*/  UIADD3 UR8, UR38, 0x33400, URZ ;  /* 0x0003340026087890 */ /* 0x000fe2000fffe03f */
[----:B------:R-:W-:Y:S02]  /*e830*/  UMOV UR6, 0x0 ;  /* 0x0000000000067882 */ /* 0x000fe40000000000 */
[----:B------:R-:W-:Y:S01]  /*e840*/  R2UR UR10, R11 ;  /* 0x000000000b0a72ca */ /* 0x000fe200000e0000 */
[----:B------:R-:W-:-:S14]  /*e850*/  UMOV UR7, 0x14f00000 ;  /* 0x14f0000000077882 */ /* 0x000fdc0000000000 */
.L_x_65:
        /* <DEDUP_REMOVED lines=15> */
.L_x_66:
        /* <DEDUP_REMOVED lines=9> */
[----:B------:R-:W0:Y:S01]  /*e9e0*/  SYNCS.PHASECHK.TRANS64.TRYWAIT P0, [UR38+0x38860], R2 ;  /* 0x03886002ff0075a7 */ /* 0x000e220008000166 */
[----:B------:R-:W-:Y:S04]  /*e9f0*/  BSSY B2, `(.L_x_67) ;  /* 0x0000002000027945 */ /* 0x000fe80003800000 */
[----:B0-----:R-:W-:Y:S05]  /*ea00*/  @!P0 BRA `(.L_x_68) ;  /* 0x0000003000d08947 */ /* 0x001fea0003800000 */
.L_x_158:
[----:B------:R-:W-:Y:S05]  /*ea10*/  BSYNC B2 ;  /* 0x0000000000027941 */ /* 0x000fea0003800000 */
.L_x_67:
[----:B------:R-:W-:Y:S01]  /*ea20*/  BSSY B2, `(.L_x_69) ;  /* 0x0000009000027945 */ /* 0x000fe20003800000 */
[----:B0-----:R-:W-:Y:S02]  /*ea30*/  IMAD.MOV.U32 R2, RZ, RZ, 0x0 ;  /* 0x00000000ff027424 */ /* 0x001fe400078e00ff */
[----:B------:R-:W-:Y:S01]  /*ea40*/  IMAD.MOV.U32 R3, RZ, RZ, 0x14f00000 ;  /* 0x14f00000ff037424 */ /* 0x000fe200078e00ff */
[----:B------:R-:W-:Y:S06]  /*ea50*/  @P1 BRA `(.L_x_70) ;  /* 0x0000000000141947 */ /* 0x000fec0003800000 */
[----:B------:R-:W-:Y:S01]  /*ea60*/  ISETP.NE.AND P0, PT, R10, RZ, PT ;  /* 0x000000ff0a00720c */ /* 0x000fe20003f05270 */
[----:B------:R-:W-:-:S04]  /*ea70*/  IMAD.MOV.U32 R15, RZ, RZ, 0xa000 ;  /* 0x0000a000ff0f7424 */ /* 0x000fc800078e00ff */
[----:B------:R0:W-:Y:S08]  /*ea80*/  SYNCS.ARRIVE.TRANS64 RZ, [UR38+0x38850], R15 ;  /* 0x0388500fffff79a7 */ /* 0x0001f00008000026 */
[----:B0-----:R-:W-:Y:S05]  /*ea90*/  @!P0 BRA `(.L_x_70) ;  /* 0x0000000000048947 */ /* 0x001fea0003800000 */
[----:B------:R-:W-:Y:S01]  /*eaa0*/  BPT.TRAP 0x1 ;  /* 0x000000040000795c */ /* 0x000fe20000300000 */
.L_x_70:
[----:B------:R-:W-:Y:S05]  /*eab0*/  BSYNC B2 ;  /* 0x0000000000027941 */ /* 0x000fea0003800000 */
.L_x_69:
[----:B------:R-:W-:Y:S01]  /*eac0*/  R2UR UR6, R2 ;  /* 0x00000000020672ca */ /* 0x000fe200000e0000 */
[----:B------:R-:W-:Y:S01]  /*ead0*/  ULDC.64 UR4, c[0x0][0x198] ;  /* 0x0000660000047ab9 */ /* 0x000fe20000000a00 */
[----:B------:R-:W-:Y:S01]  /*eae0*/  R2UR UR7, R3 ;  /* 0x00000000030772ca */ /* 0x000fe200000e0000 */
[----:B------:R-:W-:Y:S01]  /*eaf0*/  UIADD3 UR4, UP0, UR4, 0x470, URZ ;  /* 0x0000047004047890 */ /* 0x000fe2000ff1e03f */
[----:B------:R-:W-:Y:S01]  /*eb00*/  R2UR UR10, R14 ;  /* 0x000000000e0a72ca */ /* 0x000fe200000e0000 */
[----:B------:R-:W-:Y:S01]  /*eb10*/  IMAD R14, R17, 0x50, RZ ;  /* 0x00000050110e7824 */ /* 0x000fe200078e02ff */
[----:B------:R-:W-:Y:S01]  /*eb20*/  PLOP3.LUT P0, PT, PT, PT, PT, 0x80, 0x0 ;  /* 0x000000000000781c */ /* 0x000fe20003f0f070 */
[----:B------:R-:W-:Y:S02]  /*eb30*/  UIADD3 UR8, UR38, 0x400, URZ ;  /* 0x0000040026087890 */ /* 0x000fe4000fffe03f */
[----:B------:R-:W-:Y:S02]  /*eb40*/  UIADD3 UR9, UR38, 0x38850, URZ ;  /* 0x0003885026097890 */ /* 0x000fe4000fffe03f */
[----:B------:R-:W-:-:S12]  /*eb50*/  UIADD3.X UR5, URZ, UR5, URZ, UP0, !UPT ;  /* 0x000000053f057290 */ /* 0x000fd800087fe43f */
.L_x_71:
[----:B------:R-:W-:-:S13]  /*eb60*/  @P0 ELECT P1, URZ, PT ;  /* 0x00000000003f082f */ /* 0x000fda0003820000 */
[----:B------:R-:W-:Y:S01]  /*eb70*/  @P1 R2UR UR13, R16 ;  /* 0x00000000100d12ca */ /* 0x000fe200000e0000 */
[----:B------:R-:W-:Y:S01]  /*eb80*/  UMOV UR12, UR36 ;  /* 0x00000024000c7c82 */ /* 0x000fe20008000000 */
[----:B------:R-:W-:Y:S02]  /*eb90*/  @P1 R2UR UR11, R14 ;  /* 0x000000000e0b12ca */ /* 0x000fe400000e0000 */
[----:B------:R-:W-:Y:S02]  /*eba0*/  @P1 PLOP3.LUT P0, PT, P1, PT, PT, 0x8, 0x0 ;  /* 0x000000000000181c */ /* 0x000fe40000f0e170 */
[----:B------:R-:W-:-:S09]  /*ebb0*/  PLOP3.LUT P1, PT, PT, PT, PT, 0x8, 0x0 ;  /* 0x000000000000781c */ /* 0x000fd20003f2e170 */
[----:B------:R0:W-:Y:S02]  /*ebc0*/  UTMALDG.4D [UR8], [UR4], desc[UR6] ;  /* 0x00000608040075b4 */ /* 0x0001e40008019000 */
[----:B0-----:R-:W-:Y:S05]  /*ebd0*/  @P0 BRA.U.ANY `(.L_x_71) ;  /* 0xfffffffd00e00947 */ /* 0x001fea000393ffff */
[----:B------:R-:W-:Y:S01]  /*ebe0*/  R2UR UR10, R5 ;  /* 0x00000000050a72ca */ /* 0x000fe200000e0000 */
[----:B------:R-:W-:Y:S01]  /*ebf0*/  UIADD3 UR8, UR38, 0x2c00, URZ ;  /* 0x00002c0026087890 */ /* 0x000fe2000fffe03f */
[----:B------:R-:W-:Y:S02]  /*ec00*/  R2UR UR6, R2 ;  /* 0x00000000020672ca */ /* 0x000fe400000e0000 */
[----:B------:R-:W-:Y:S02]  /*ec10*/  R2UR UR7, R3 ;  /* 0x00000000030772ca */ /* 0x000fe400000e0000 */
[----:B------:R-:W-:-:S13]  /*ec20*/  PLOP3.LUT P0, PT, PT, PT, PT, 0x80, 0x0 ;  /* 0x000000000000781c */ /* 0x000fda0003f0f070 */
.L_x_72:
        /* <DEDUP_REMOVED lines=13> */
.L_x_73:
        /* <DEDUP_REMOVED lines=13> */
.L_x_74:
        /* <DEDUP_REMOVED lines=8> */
[----:B------:R-:W-:Y:S01]  /*ee50*/  MOV R17, R9 ;  /* 0x0000000900117202 */ /* 0x000fe20000000f00 */
[----:B------:R-:W-:-:S07]  /*ee60*/  IMAD.MOV.U32 R16, RZ, RZ, R4 ;  /* 0x000000ffff107224 */ /* 0x000fce00078e0004 */
.L_x_57:
[----:B------:R-:W-:Y:S05]  /*ee70*/  BSYNC B1 ;  /* 0x0000000000017941 */ /* 0x000fea0003800000 */
.L_x_56:
[----:B------:R-:W2:Y:S01]  /*ee80*/  LDL R2, [R1] ;  /* 0x0000000001027983 */ /* 0x000ea20000100800 */
[----:B------:R-:W-:Y:S01]  /*ee90*/  BSSY B1, `(.L_x_75) ;  /* 0x00000b2000017945 */ /* 0x000fe20003800000 */
[----:B------:R-:W-:Y:S02]  /*eea0*/  LOP3.LUT R9, R7, 0x1, RZ, 0x3c, !PT ;  /* 0x0000000107097812 */ /* 0x000fe400078e3cff */
[----:B--2---:R-:W-:-:S13]  /*eeb0*/  ISETP.NE.AND P0, PT, R2, RZ, PT ;  /* 0x000000ff0200720c */ /* 0x004fda0003f05270 */
[----:B------:R-:W-:Y:S05]  /*eec0*/  @!P0 BRA `(.L_x_76) ;  /* 0x0000000800b88947 */ /* 0x000fea0003800000 */
[----:B------:R-:W2:Y:S01]  /*eed0*/  LDL R2, [R1+0x4] ;  /* 0x0000040001027983 */ /* 0x000ea20000100800 */
[----:B------:R-:W-:Y:S01]  /*eee0*/  VIADD R11, R0, 0xffffffff ;  /* 0xffffffff000b7836 */ /* 0x000fe20000000000 */
[----:B--2---:R-:W-:-:S13]  /*eef0*/  ISETP.NE.AND P0, PT, R2, RZ, PT ;  /* 0x000000ff0200720c */ /* 0x004fda0003f05270 */
[----:B------:R-:W-:Y:S05]  /*ef00*/  @!P0 BRA `(.L_x_77) ;  /* 0x00000000004c8947 */ /* 0x000fea0003800000 */
[----:B------:R-:W0:Y:S01]  /*ef10*/  LDC R4, c[0x0][0x43c] ;  /* 0x00010f00ff047b82 */ /* 0x000e220000000800 */
[----:B------:R-:W-:Y:S01]  /*ef20*/  ULDC.64 UR4, c[0x0][0x428] ;  /* 0x00010a0000047ab9 */ /* 0x000fe20000000a00 */
[----:B------:R-:W-:Y:S01]  /*ef30*/  ULDC.64 UR6, c[0x0][0x208] ;  /* 0x0000820000067ab9 */ /* 0x000fe20000000a00 */
[----:B0-----:R-:W-:-:S13]  /*ef40*/  ISETP.NE.AND P0, PT, R4, 0x1, PT ;  /* 0x000000010400780c */ /* 0x001fda0003f05270 */
[----:B------:R-:W0:Y:S02]  /*ef50*/  @P0 LDC.64 R2, c[0x0][0x440] ;  /* 0x00011000ff020b82 */ /* 0x000e240000000a00 */
[----:B0-----:R-:W-:-:S04]  /*ef60*/  @P0 IMAD.HI.U32 R5, R11, R2, RZ ;  /* 0x000000020b050227 */ /* 0x001fc800078e00ff */
[----:B------:R-:W-:Y:S01]  /*ef70*/  IMAD.MOV.U32 R2, RZ, RZ, R11 ;  /* 0x000000ffff027224 */ /* 0x000fe200078e000b */
[----:B------:R-:W-:-:S05]  /*ef80*/  @P0 SHF.R.U32.HI R2, RZ, R3, R5 ;  /* 0x00000003ff020219 */ /* 0x000fca0000011605 */
[----:B------:R-:W-:-:S04]  /*ef90*/  IMAD.MOV R3, RZ, RZ, -R2 ;  /* 0x000000ffff037224 */ /* 0x000fc800078e0a02 */
[----:B------:R-:W-:Y:S01]  /*efa0*/  IMAD R11, R4, R3, R11 ;  /* 0x00000003040b7224 */ /* 0x000fe200078e020b */
[----:B------:R-:W-:Y:S01]  /*efb0*/  SHF.R.S32.HI R3, RZ, 0x1f, R2 ;  /* 0x0000001fff037819 */ /* 0x000fe20000011402 */
[----:B------:R-:W-:-:S04]  /*efc0*/  IMAD R4, R19, UR4, RZ ;  /* 0x0000000413047c24 */ /* 0x000fc8000f8e02ff */
[C---:B------:R-:W-:Y:S02]  /*efd0*/  IMAD R4, R18.reuse, UR5, R4 ;  /* 0x0000000512047c24 */ /* 0x040fe4000f8e0204 */
[----:B------:R-:W-:Y:S01]  /*efe0*/  IMAD.WIDE.U32 R2, R18, UR4, R2 ;  /* 0x0000000412027c25 */ /* 0x000fe2000f8e0002 */
[----:B------:R-:W-:-:S03]  /*eff0*/  ULDC.64 UR4, c[0x0][0x418] ;  /* 0x0001060000047ab9 */ /* 0x000fc60000000a00 */
[----:B------:R-:W-:Y:S01]  /*f000*/  IMAD.IADD R3, R4, 0x1, R3 ;  /* 0x0000000104037824 */ /* 0x000fe200078e0203 */
[----:B------:R-:W-:-:S04]  /*f010*/  LEA R4, P0, R2, UR4, 0x2 ;  /* 0x0000000402047c11 */ /* 0x000fc8000f8010ff */
[----:B------:R-:W-:-:S05]  /*f020*/  LEA.HI.X R5, R2, UR5, R3, 0x2, P0 ;  /* 0x0000000502057c11 */ /* 0x000fca00080f1403 */
[----:B------:R0:W5:Y:S04]  /*f030*/  LDG.E R4, desc[UR6][R4.64] ;  /* 0x0000000604047981 */ /* 0x000168000c1e1900 */
.L_x_77:
[----:B------:R-:W1:Y:S01]  /*f040*/  S2R R2, SR_TID.X ;  /* 0x0000000000027919 */ /* 0x000e620000002100 */
[----:B------:R-:W-:Y:S01]  /*f050*/  BSSY B2, `(.L_x_78) ;  /* 0x0000006000027945 */ /* 0x000fe20003800000 */
[----:B-1----:R-:W-:Y:S02]  /*f060*/  LOP3.LUT R3, R2, 0x7f, RZ, 0xc0, !PT ;  /* 0x0000007f02037812 */ /* 0x002fe400078ec0ff */
[----:B------:R-:W-:Y:S02]  /*f070*/  SHF.L.U32 R2, R9, 0x1f, RZ ;  /* 0x0000001f09027819 */ /* 0x000fe400000006ff */
[----:B------:R-:W-:Y:S02]  /*f080*/  ISETP.NE.AND P1, PT, R3, RZ, PT ;  /* 0x000000ff0300720c */ /* 0x000fe40003f25270 */
[----:B------:R-:W1:Y:S02]  /*f090*/  SYNCS.PHASECHK.TRANS64.TRYWAIT P0, [UR38+0x38840], R2 ;  /* 0x03884002ff0075a7 */ /* 0x000e640008000166 */
[----:B-1----:R-:W-:Y:S09]  /*f0a0*/  @!P0 BRA `(.L_x_79) ;  /* 0x0000002c00408947 */ /* 0x002ff20003800000 */
.L_x_159:
[----:B------:R-:W-:Y:S05]  /*f0b0*/  BSYNC B2 ;  /* 0x0000000000027941 */ /* 0x000fea0003800000 */
.L_x_78:
[----:B------:R-:W-:Y:S04]  /*f0c0*/  BSSY B2, `(.L_x_80) ;  /* 0x0000007000027945 */ /* 0x000fe80003800000 */
[----:B------:R-:W-:Y:S05]  /*f0d0*/  @P1 BRA `(.L_x_81) ;  /* 0x0000000000141947 */ /* 0x000fea0003800000 */
[----:B------:R-:W-:Y:S02]  /*f0e0*/  ISETP.NE.AND P0, PT, R10, RZ, PT ;  /* 0x000000ff0a00720c */ /* 0x000fe40003f05270 */
[----:B-1----:R-:W-:-:S04]  /*f0f0*/  MOV R2, 0xa000 ;  /* 0x0000a00000027802 */ /* 0x002fc80000000f00 */
[----:B------:R2:W-:Y:S07]  /*f100*/  SYNCS.ARRIVE.TRANS64 RZ, [UR38+0x38830], R2 ;  /* 0x03883002ffff79a7 */ /* 0x0005ee0008000026 */
[----:B------:R-:W-:Y:S05]  /*f110*/  @!P0 BRA `(.L_x_81) ;  /* 0x0000000000048947 */ /* 0x000fea0003800000 */
[----:B------:R-:W-:Y:S01]  /*f120*/  BPT.TRAP 0x1 ;  /* 0x000000040000795c */ /* 0x000fe20000300000 */
.L_x_81:
[----:B------:R-:W-:Y:S05]  /*f130*/  BSYNC B2 ;  /* 0x0000000000027941 */ /* 0x000fea0003800000 */
.L_x_80:
[----:B------:R-:W-:Y:S01]  /*f140*/  IMAD.MOV.U32 R15, RZ, RZ, RZ ;  /* 0x000000ffff0f7224 */ /* 0x000fe200078e00ff */
[----:B------:R-:W-:Y:S01]  /*f150*/  ULDC.64 UR4, c[0x0][0x198] ;  /* 0x0000660000047ab9 */ /* 0x000fe20000000a00 */
[----:B------:R-:W-:Y:S01]  /*f160*/  PLOP3.LUT P0, PT, PT, PT, PT, 0x80, 0x0 ;  /* 0x000000000000781c */ /* 0x000fe20003f0f070 */
[----:B------:R-:W-:Y:S01]  /*f170*/  UIADD3 UR4, UP0, UR4, 0x370, URZ ;  /* 0x0000037004047890 */ /* 0x000fe2000ff1e03f */
[----:B-12---:R-:W-:Y:S01]  /*f180*/  IMAD R2, R11, 0x50, RZ ;  /* 0x000000500b027824 */ /* 0x006fe200078e02ff */
[----:B------:R-:W-:Y:S01]  /*f190*/  R2UR UR10, R15 ;  /* 0x000000000f0a72ca */ /* 0x000fe200000e0000 */
[----:B------:R-:W-:Y:S02]  /*f1a0*/  UIADD3 UR8, UR38, 0x24400, URZ ;  /* 0x0002440026087890 */ /* 0x000fe4000fffe03f */
[----:B------:R-:W-:Y:S02]  /*f1b0*/  UIADD3 UR9, UR38, 0x38830, URZ ;  /* 0x0003883026097890 */ /* 0x000fe4000fffe03f */
[----:B------:R-:W-:Y:S01]  /*f1c0*/  UIADD3.X UR5, URZ, UR5, URZ, UP0, !UPT ;  /* 0x000000053f057290 */ /* 0x000fe200087fe43f */
[----:B------:R-:W-:Y:S01]  /*f1d0*/  UMOV UR6, 0x0 ;  /* 0x0000000000067882 */ /* 0x000fe20000000000 */
[----:B------:R-:W-:-:S10]  /*f1e0*/  UMOV UR7, 0x14f00000 ;  /* 0x14f0000000077882 */ /* 0x000fd40000000000 */
.L_x_82:
[----:B------:R-:W-:-:S13]  /*f1f0*/  @P0 ELECT P3, URZ, PT ;  /* 0x00000000003f082f */ /* 0x000fda0003860000 */
[----:B-----5:R-:W-:Y:S01]  /*f200*/  @P3 R2UR UR13, R4 ;  /* 0x00000000040d32ca */ /* 0x020fe200000e0000 */
[----:B------:R-:W-:Y:S01]  /*f210*/  UMOV UR12, UR36 ;  /* 0x00000024000c7c82 */ /* 0x000fe20008000000 */
[----:B------:R-:W-:Y:S02]  /*f220*/  @P3 R2UR UR11, R2 ;  /* 0x00000000020b32ca */ /* 0x000fe400000e0000 */
[----:B------:R-:W-:Y:S02]  /*f230*/  @P3 PLOP3.LUT P0, PT, P3, PT, PT, 0x8, 0x0 ;  /* 0x000000000000381c */ /* 0x000fe40001f0e170 */
[----:B------:R-:W-:-:S09]  /*f240*/  PLOP3.LUT P3, PT, PT, PT, PT, 0x8, 0x0 ;  /* 0x000000000000781c */ /* 0x000fd20003f6e170 */
[----:B------:R1:W-:Y:S02]  /*f250*/  UTMALDG.4D [UR8], [UR4], desc[UR6] ;  /* 0x00000608040075b4 */ /* 0x0003e40008019000 */
[----:B-1----:R-:W-:Y:S05]  /*f260*/  @P0 BRA.U.ANY `(.L_x_82) ;  /* 0xfffffffd00e00947 */ /* 0x002fea000393ffff */
[----:B------:R-:W-:Y:S01]  /*f270*/  IMAD.MOV.U32 R14, RZ, RZ, 0x40 ;  /* 0x00000040ff0e7424 */ /* 0x000fe200078e00ff */
[----:B------:R-:W-:Y:S01]  /*f280*/  PLOP3.LUT P0, PT, PT, PT, PT, 0x80, 0x0 ;  /* 0x000000000000781c */ /* 0x000fe20003f0f070 */
[----:B------:R-:W-:Y:S01]  /*f290*/  UIADD3 UR8, UR38, 0x26c00, URZ ;  /* 0x00026c0026087890 */ /* 0x000fe2000fffe03f */
[----:B------:R-:W-:Y:S02]  /*f2a0*/  UMOV UR6, 0x0 ;  /* 0x0000000000067882 */ /* 0x000fe40000000000 */
[----:B------:R-:W-:Y:S01]  /*f2b0*/  R2UR UR10, R14 ;  /* 0x000000000e0a72ca */ /* 0x000fe200000e0000 */
[----:B------:R-:W-:-:S14]  /*f2c0*/  UMOV UR7, 0x14f00000 ;  /* 0x14f0000000077882 */ /* 0x000fdc0000000000 */
.L_x_83:
[----:B------:R-:W-:-:S13]  /*f2d0*/  @P0 ELECT P3, URZ, PT ;  /* 0x00000000003f082f */ /* 0x000fda0003860000 */
[----:B------:R-:W-:Y:S01]  /*f2e0*/  @P3 R2UR UR13, R4 ;  /* 0x00000000040d32ca */ /* 0x000fe200000e0000 */
[----:B------:R-:W-:Y:S01]  /*f2f0*/  UMOV UR12, UR36 ;  /* 0x00000024000c7c82 */ /* 0x000fe20008000000 */
[----:B------:R-:W-:Y:S02]  /*f300*/  @P3 R2UR UR11, R2 ;  /* 0x00000000020b32ca */ /* 0x000fe400000e0000 */
[----:B------:R-:W-:Y:S02]  /*f310*/  @P3 PLOP3.LUT P0, PT, P3, PT, PT, 0x8, 0x0 ;  /* 0x000000000000381c */ /* 0x000fe40001f0e170 */
[----:B------:R-:W-:-:S09]  /*f320*/  PLOP3.LUT P3, PT, PT, PT, PT, 0x8, 0x0 ;  /* 0x000000000000781c */ /* 0x000fd20003f6e170 */
[----:B------:R1:W-:Y:S02]  /*f330*/  UTMALDG.4D [UR8], [UR4], desc[UR6] ;  /* 0x00000608040075b4 */ /* 0x0003e40008019000 */
[----:B-1----:R-:W-:Y:S05]  /*f340*/  @P0 BRA.U.ANY `(.L_x_83) ;  /* 0xfffffffd00e00947 */ /* 0x002fea000393ffff */
[----:B0-----:R-:W-:Y:S01]  /*f350*/  IMAD.MOV.U32 R5, RZ, RZ, 0x80 ;  /* 0x00000080ff057424 */ /* 0x001fe200078e00ff */
[----:B------:R-:W-:Y:S01]  /*f360*/  PLOP3.LUT P0, PT, PT, PT, PT, 0x80, 0x0 ;  /* 0x000000000000781c */ /* 0x000fe20003f0f070 */
[----:B------:R-:W-:Y:S01]  /*f370*/  UIADD3 UR8, UR38, 0x29400, URZ ;  /* 0x0002940026087890 */ /* 0x000fe2000fffe03f */
[----:B------:R-:W-:Y:S02]  /*f380*/  UMOV UR6, 0x0 ;  /* 0x0000000000067882 */ /* 0x000fe40000000000 */
[----:B------:R-:W-:Y:S01]  /*f390*/  R2UR UR10, R5 ;  /* 0x00000000050a72ca */ /* 0x000fe200000e0000 */
[----:B------:R-:W-:-:S14]  /*f3a0*/  UMOV UR7, 0x14f00000 ;  /* 0x14f0000000077882 */ /* 0x000fdc0000000000 */
.L_x_84:
        /* <DEDUP_REMOVED lines=14> */
.L_x_85:
        /* <DEDUP_REMOVED lines=8> */
[----:B------:R-:W-:Y:S01]  /*f510*/  SHF.L.U32 R2, R7, 0x1f, RZ ;  /* 0x0000001f07027819 */ /* 0x000fe200000006ff */
[----:B------:R-:W-:Y:S03]  /*f520*/  BSSY B2, `(.L_x_86) ;  /* 0x0000003000027945 */ /* 0x000fe60003800000 */
[----:B------:R-:W0:Y:S02]  /*f530*/  SYNCS.PHASECHK.TRANS64.TRYWAIT P0, [UR38+0x38868], R2 ;  /* 0x03886802ff0075a7 */ /* 0x000e240008000166 */
[----:B0-----:R-:W-:Y:S05]  /*f540*/  @!P0 BRA `(.L_x_87) ;  /* 0x0000002800308947 */ /* 0x001fea0003800000 */
.L_x_160:
[----:B------:R-:W-:Y:S05]  /*f550*/  BSYNC B2 ;  /* 0x0000000000027941 */ /* 0x000fea0003800000 */
.L_x_86:
[----:B------:R-:W-:Y:S01]  /*f560*/  BSSY B2, `(.L_x_88) ;  /* 0x0000009000027945 */ /* 0x000fe20003800000 */
[----:B0-----:R-:W-:Y:S01]  /*f570*/  IMAD.MOV.U32 R2, RZ, RZ, 0x0 ;  /* 0x00000000ff027424 */ /* 0x001fe200078e00ff */
[----:B------:R-:W-:Y:S02]  /*f580*/  MOV R3, 0x14f00000 ;  /* 0x14f0000000037802 */ /* 0x000fe40000000f00 */
[----:B------:R-:W-:Y:S05]  /*f590*/  @P1 BRA `(.L_x_89) ;  /* 0x0000000000141947 */ /* 0x000fea0003800000 */
[----:B------:R-:W-:Y:S01]  /*f5a0*/  ISETP.NE.AND P0, PT, R10, RZ, PT ;  /* 0x000000ff0a00720c */ /* 0x000fe20003f05270 */
[----:B------:R-:W-:-:S04]  /*f5b0*/  IMAD.MOV.U32 R7, RZ, RZ, 0xa000 ;  /* 0x0000a000ff077424 */ /* 0x000fc800078e00ff */
[----:B------:R0:W-:Y:S08]  /*f5c0*/  SYNCS.ARRIVE.TRANS64 RZ, [UR38+0x38858], R7 ;  /* 0x03885807ffff79a7 */ /* 0x0001f00008000026 */
[----:B0-----:R-:W-:Y:S05]  /*f5d0*/  @!P0 BRA `(.L_x_89) ;  /* 0x0000000000048947 */ /* 0x001fea0003800000 */
[----:B------:R-:W-:Y:S01]  /*f5e0*/  BPT.TRAP 0x1 ;  /* 0x000000040000795c */ /* 0x000fe20000300000 */
.L_x_89:
[----:B------:R-:W-:Y:S05]  /*f5f0*/  BSYNC B2 ;  /* 0x0000000000027941 */ /* 0x000fea0003800000 */
.L_x_88:
        /* <DEDUP_REMOVED lines=10> */
.L_x_90:
        /* <DEDUP_REMOVED lines=13> */
.L_x_91:
        /* <DEDUP_REMOVED lines=13> */
.L_x_92:
        /* <DEDUP_REMOVED lines=13> */
.L_x_93:
        /* <DEDUP_REMOVED lines=8> */
[----:B------:R-:W-:Y:S02]  /*f990*/  IMAD.MOV.U32 R17, RZ, RZ, R11 ;  /* 0x000000ffff117224 */ /* 0x000fe400078e000b */
[----:B------:R-:W-:-:S07]  /*f9a0*/  IMAD.MOV.U32 R16, RZ, RZ, R4 ;  /* 0x000000ffff107224 */ /* 0x000fce00078e0004 */
.L_x_76:
[----:B------:R-:W-:Y:S05]  /*f9b0*/  BSYNC B1 ;  /* 0x0000000000017941 */ /* 0x000fea0003800000 */
.L_x_75:
[----:B------:R-:W-:Y:S02]  /*f9c0*/  VIADD R0, R0, 0xfffffffe ;  /* 0xfffffffe00007836 */ /* 0x000fe40000000000 */
[----:B------:R-:W-:Y:S01]  /*f9d0*/  IMAD.MOV.U32 R7, RZ, RZ, R9 ;  /* 0x000000ffff077224 */ /* 0x000fe200078e0009 */
[----:B------:R-:W-:Y:S06]  /*f9e0*/  @P2 BRA `(.L_x_94) ;  /* 0xffffffe8004c2947 */ /* 0x000fec000383ffff */
[----:B------:R-:W-:Y:S05]  /*f9f0*/  BSYNC B0 ;  /* 0x0000000000007941 */ /* 0x000fea0003800000 */
.L_x_55:
[----:B------:R-:W-:Y:S01]  /*fa00*/  ISETP.NE.AND P0, PT, R12, RZ, PT ;  /* 0x000000ff0c00720c */ /* 0x000fe20003f05270 */
[----:B------:R-:W-:-:S12]  /*fa10*/  BSSY B0, `(.L_x_54) ;  /* 0x00000b3000007945 */ /* 0x000fd80003800000 */
[----:B------:R-:W-:Y:S05]  /*fa20*/  @!P0 BRA `(.L_x_95) ;  /* 0x0000000800c48947 */ /* 0x000fea0003800000 */
[----:B------:R-:W2:Y:S01]  /*fa30*/  LDL R2, [R1] ;  /* 0x0000000001027983 */ /* 0x000ea20000100800 */
[----:B------:R-:W-:Y:S02]  /*fa40*/  MOV R8, 0x1 ;  /* 0x0000000100087802 */ /* 0x000fe40000000f00 */
[----:B--2---:R-:W-:-:S13]  /*fa50*/  ISETP.NE.AND P1, PT, R2, RZ, PT ;  /* 0x000000ff0200720c */ /* 0x004fda0003f25270 */
[----:B------:R-:W-:Y:S05]  /*fa60*/  @!P1 BRA `(.L_x_95) ;  /* 0x0000000800b49947 */ /* 0x000fea0003800000 */
[----:B------:R-:W2:Y:S02]  /*fa70*/  LDL.LU R2, [R1+0x4] ;  /* 0x0000040001027983 */ /* 0x000ea40000300800 */
[----:B--2---:R-:W-:-:S13]  /*fa80*/  ISETP.NE.AND P1, PT, R2, RZ, PT ;  /* 0x000000ff0200720c */ /* 0x004fda0003f25270 */
[----:B------:R-:W-:Y:S05]  /*fa90*/  @!P1 BRA `(.L_x_96) ;  /* 0x0000000000509947 */ /* 0x000fea0003800000 */
[----:B------:R-:W0:Y:S01]  /*faa0*/  LDC R7, c[0x0][0x43c] ;  /* 0x00010f00ff077b82 */ /* 0x000e220000000800 */
[----:B------:R-:W-:Y:S01]  /*fab0*/  IMAD.MOV.U32 R6, RZ, RZ, R0 ;  /* 0x000000ffff067224 */ /* 0x000fe200078e0000 */
[----:B------:R-:W-:Y:S01]  /*fac0*/  ULDC.64 UR4, c[0x0][0x428] ;  /* 0x00010a0000047ab9 */ /* 0x000fe20000000a00 */
[----:B------:R-:W-:Y:S01]  /*fad0*/  ULDC.64 UR6, c[0x0][0x208] ;  /* 0x0000820000067ab9 */ /* 0x000fe20000000a00 */
[----:B------:R-:W-:-:S04]  /*fae0*/  IMAD R19, R19, UR4, RZ ;  /* 0x0000000413137c24 */ /* 0x000fc8000f8e02ff */
[----:B------:R-:W-:Y:S01]  /*faf0*/  IMAD R19, R18, UR5, R19 ;  /* 0x0000000512137c24 */ /* 0x000fe2000f8e0213 */
[----:B0-----:R-:W-:-:S13]  /*fb00*/  ISETP.NE.AND P0, PT, R7, 0x1, PT ;  /* 0x000000010700780c */ /* 0x001fda0003f05270 */
[----:B------:R-:W0:Y:S02]  /*fb10*/  @P0 LDC.64 R2, c[0x0][0x440] ;  /* 0x00011000ff020b82 */ /* 0x000e240000000a00 */
[----:B0-----:R-:W-:-:S05]  /*fb20*/  @P0 IMAD.HI.U32 R2, R0, R2, RZ ;  /* 0x0000000200020227 */ /* 0x001fca00078e00ff */
[----:B------:R-:W-:-:S04]  /*fb30*/  @P0 SHF.R.U32.HI R6, RZ, R3, R2 ;  /* 0x00000003ff060219 */ /* 0x000fc80000011602 */
[--C-:B------:R-:W-:Y:S01]  /*fb40*/  SHF.R.S32.HI R3, RZ, 0x1f, R6.reuse ;  /* 0x0000001fff037819 */ /* 0x100fe20000011406 */
[----:B------:R-:W-:-:S04]  /*fb50*/  IMAD.MOV.U32 R2, RZ, RZ, R6 ;  /* 0x000000ffff027224 */ /* 0x000fc800078e0006 */
[----:B------:R-:W-:Y:S01]  /*fb60*/  IMAD.WIDE.U32 R2, R18, UR4, R2 ;  /* 0x0000000412027c25 */ /* 0x000fe2000f8e0002 */
[----:B------:R-:W-:-:S03]  /*fb70*/  ULDC.64 UR4, c[0x0][0x418] ;  /* 0x0001060000047ab9 */ /* 0x000fc60000000a00 */
[----:B------:R-:W-:Y:S01]  /*fb80*/  IMAD.IADD R3, R19, 0x1, R3 ;  /* 0x0000000113037824 */ /* 0x000fe200078e0203 */
[----:B------:R-:W-:-:S04]  /*fb90*/  LEA R4, P0, R2, UR4, 0x2 ;  /* 0x0000000402047c11 */ /* 0x000fc8000f8010ff */
[----:B------:R-:W-:-:S05]  /*fba0*/  LEA.HI.X R5, R2, UR5, R3, 0x2, P0 ;  /* 0x0000000502057c11 */ /* 0x000fca00080f1403 */
[----:B------:R0:W5:Y:S01]  /*fbb0*/  LDG.E R4, desc[UR6][R4.64] ;  /* 0x0000000604047981 */ /* 0x000162000c1e1900 */
[----:B------:R-:W-:-:S04]  /*fbc0*/  IMAD.MOV R2, RZ, RZ, -R6 ;  /* 0x000000ffff027224 */ /* 0x000fc800078e0a06 */
[----:B------:R-:W-:-:S07]  /*fbd0*/  IMAD R0, R7, R2, R0 ;  /* 0x0000000207007224 */ /* 0x000fce00078e0200 */
.L_x_96:
[----:B------:R-:W1:Y:S01]  /*fbe0*/  S2R R2, SR_TID.X ;  /* 0x0000000000027919 */ /* 0x000e620000002100 */
[----:B------:R-:W-:Y:S01]  /*fbf0*/  BSSY B1, `(.L_x_97) ;  /* 0x0000006000017945 */ /* 0x000fe20003800000 */
[----:B-1----:R-:W-:Y:S02]  /*fc00*/  LOP3.LUT R3, R2, 0x7f, RZ, 0xc0, !PT ;  /* 0x0000007f02037812 */ /* 0x002fe400078ec0ff */
[----:B------:R-:W-:Y:S02]  /*fc10*/  SHF.L.U32 R2, R9, 0x1f, RZ ;  /* 0x0000001f09027819 */ /* 0x000fe400000006ff */
[----:B------:R-:W-:Y:S02]  /*fc20*/  ISETP.NE.AND P1, PT, R3, RZ, PT ;  /* 0x000000ff0300720c */ /* 0x000fe40003f25270 */
[----:B------:R-:W1:Y:S02]  /*fc30*/  SYNCS.PHASECHK.TRANS64.TRYWAIT P0, [UR38+0x38848], R2 ;  /* 0x03884802ff0075a7 */ /* 0x000e640008000166 */
[----:B-1----:R-:W-:Y:S09]  /*fc40*/  @!P0 BRA `(.L_x_98) ;  /* 0x0000002000888947 */ /* 0x002ff20003800000 */
.L_x_161:
[----:B------:R-:W-:Y:S05]  /*fc50*/  BSYNC B1 ;  /* 0x0000000000017941 */ /* 0x000fea0003800000 */
.L_x_97:
[----:B------:R-:W-:Y:S04]  /*fc60*/  BSSY B1, `(.L_x_99) ;  /* 0x0000007000017945 */ /* 0x000fe80003800000 */
[----:B------:R-:W-:Y:S05]  /*fc70*/  @P1 BRA `(.L_x_100) ;  /* 0x0000000000141947 */ /* 0x000fea0003800000 */
[----:B------:R-:W-:Y:S01]  /*fc80*/  ISETP.NE.AND P0, PT, R10, RZ, PT ;  /* 0x000000ff0a00720c */ /* 0x000fe20003f05270 */
[----:B-1----:R-:W-:-:S04]  /*fc90*/  IMAD.MOV.U32 R3, RZ, RZ, 0xa000 ;  /* 0x0000a000ff037424 */ /* 0x002fc800078e00ff */
[----:B------:R2:W-:Y:S08]  /*fca0*/  SYNCS.ARRIVE.TRANS64 RZ, [UR38+0x38838], R3 ;  /* 0x03883803ffff79a7 */ /* 0x0005f00008000026 */
[----:B--2---:R-:W-:Y:S05]  /*fcb0*/  @!P0 BRA `(.L_x_100) ;  /* 0x0000000000048947 */ /* 0x004fea0003800000 */
[----:B------:R-:W-:Y:S01]  /*fcc0*/  BPT.TRAP 0x1 ;  /* 0x000000040000795c */ /* 0x000fe20000300000 */
.L_x_100:
[----:B------:R-:W-:Y:S05]  /*fcd0*/  BSYNC B1 ;  /* 0x0000000000017941 */ /* 0x000fea0003800000 */
.L_x_99:
[----:B0-----:R-:W-:Y:S01]  /*fce0*/  MOV R5, RZ ;  /* 0x000000ff00057202 */ /* 0x001fe20000000f00 */
[----:B------:R-:W-:Y:S01]  /*fcf0*/  ULDC.64 UR4, c[0x0][0x198] ;  /* 0x0000660000047ab9 */ /* 0x000fe20000000a00 */
[----:B------:R-:W-:Y:S01]  /*fd00*/  PLOP3.LUT P0, PT, PT, PT, PT, 0x80, 0x0 ;  /* 0x000000000000781c */ /* 0x000fe20003f0f070 */
[----:B------:R-:W-:Y:S01]  /*fd10*/  UIADD3 UR4, UP0, UR4, 0x370, URZ ;  /* 0x0000037004047890 */ /* 0x000fe2000ff1e03f */
[----:B------:R-:W-:Y:S01]  /*fd20*/  R2UR UR10, R5 ;  /* 0x00000000050a72ca */ /* 0x000fe200000e0000 */
[----:B-1----:R-:W-:Y:S01]  /*fd30*/  IMAD R3, R0, 0x50, RZ ;  /* 0x0000005000037824 */ /* 0x002fe200078e02ff */
[----:B------:R-:W-:Y:S02]  /*fd40*/  UIADD3 UR8, UR38, 0x2e400, URZ ;  /* 0x0002e40026087890 */ /* 0x000fe4000fffe03f */
[----:B------:R-:W-:Y:S02]  /*fd50*/  UIADD3 UR9, UR38, 0x38838, URZ ;  /* 0x0003883826097890 */ /* 0x000fe4000fffe03f */
[----:B------:R-:W-:Y:S01]  /*fd60*/  UIADD3.X UR5, URZ, UR5, URZ, UP0, !UPT ;  /* 0x000000053f057290 */ /* 0x000fe200087fe43f */
[----:B------:R-:W-:Y:S01]  /*fd70*/  UMOV UR6, 0x0 ;  /* 0x0000000000067882 */ /* 0x000fe20000000000 */
[----:B------:R-:W-:-:S10]  /*fd80*/  UMOV UR7, 0x14f00000 ;  /* 0x14f0000000077882 */ /* 0x000fd40000000000 */
.L_x_101:
[----:B------:R-:W-:-:S13]  /*fd90*/  @P0 ELECT P2, URZ, PT ;  /* 0x00000000003f082f */ /* 0x000fda0003840000 */
[----:B-----5:R-:W-:Y:S01]  /*fda0*/  @P2 R2UR UR13, R4 ;  /* 0x00000000040d22ca */ /* 0x020fe200000e0000 */
        /* <DEDUP_REMOVED lines=12> */
.L_x_102:
        /* <DEDUP_REMOVED lines=14> */
.L_x_103:
        /* <DEDUP_REMOVED lines=14> */
.L_x_104:
        /* <DEDUP_REMOVED lines=8> */
[----:B------:R-:W0:Y:S01]  /*100b0*/  SYNCS.PHASECHK.TRANS64.TRYWAIT P0, [UR38+0x38860], R2 ;  /* 0x03886002ff0075a7 */ /* 0x000e220008000166 */
[----:B------:R-:W-:Y:S04]  /*100c0*/  BSSY B1, `(.L_x_105) ;  /* 0x0000002000017945 */ /* 0x000fe80003800000 */
[----:B0-----:R-:W-:Y:S05]  /*100d0*/  @!P0 BRA `(.L_x_106) ;  /* 0x0000001c007c8947 */ /* 0x001fea0003800000 */
.L_x_162:
[----:B------:R-:W-:Y:S05]  /*100e0*/  BSYNC B1 ;  /* 0x0000000000017941 */ /* 0x000fea0003800000 */
.L_x_105:
[----:B------:R-:W-:Y:S01]  /*100f0*/  BSSY B1, `(.L_x_107) ;  /* 0x0000009000017945 */ /* 0x000fe20003800000 */
[----:B0-----:R-:W-:Y:S02]  /*10100*/  IMAD.MOV.U32 R2, RZ, RZ, 0x0 ;  /* 0x00000000ff027424 */ /* 0x001fe400078e00ff */
[----:B------:R-:W-:Y:S01]  /*10110*/  IMAD.MOV.U32 R3, RZ, RZ, 0x14f00000 ;  /* 0x14f00000ff037424 */ /* 0x000fe200078e00ff */
[----:B------:R-:W-:Y:S06]  /*10120*/  @P1 BRA `(.L_x_108) ;  /* 0x0000000000141947 */ /* 0x000fec0003800000 */
[----:B------:R-:W-:Y:S02]  /*10130*/  ISETP.NE.AND P0, PT, R10, RZ, PT ;  /* 0x000000ff0a00720c */ /* 0x000fe40003f05270 */
[----:B------:R-:W-:-:S04]  /*10140*/  MOV R12, 0xa000 ;  /* 0x0000a000000c7802 */ /* 0x000fc80000000f00 */
[----:B------:R0:W-:Y:S07]  /*10150*/  SYNCS.ARRIVE.TRANS64 RZ, [UR38+0x38850], R12 ;  /* 0x0388500cffff79a7 */ /* 0x0001ee0008000026 */
[----:B------:R-:W-:Y:S05]  /*10160*/  @!P0 BRA `(.L_x_108) ;  /* 0x0000000000048947 */ /* 0x000fea0003800000 */
[----:B------:R-:W-:Y:S01]  /*10170*/  BPT.TRAP 0x1 ;  /* 0x000000040000795c */ /* 0x000fe20000300000 */
.L_x_108:
[----:B------:R-:W-:Y:S05]  /*10180*/  BSYNC B1 ;  /* 0x0000000000017941 */ /* 0x000fea0003800000 */
.L_x_107:
        /* <DEDUP_REMOVED lines=10> */
.L_x_109:
        /* <DEDUP_REMOVED lines=8> */
[----:B------:R-:W-:Y:S01]  /*102b0*/  R2UR UR10, R6 ;  /* 0x00000000060a72ca */ /* 0x000fe200000e0000 */
[----:B------:R-:W-:Y:S01]  /*102c0*/  UIADD3 UR8, UR38, 0x2c00, URZ ;  /* 0x00002c0026087890 */ /* 0x000fe2000fffe03f */
[----:B------:R-:W-:Y:S02]  /*102d0*/  R2UR UR6, R2 ;  /* 0x00000000020672ca */ /* 0x000fe400000e0000 */
[----:B------:R-:W-:Y:S02]  /*102e0*/  R2UR UR7, R3 ;  /* 0x00000000030772ca */ /* 0x000fe400000e0000 */
[----:B------:R-:W-:-:S13]  /*102f0*/  PLOP3.LUT P0, PT, PT, PT, PT, 0x80, 0x0 ;  /* 0x000000000000781c */ /* 0x000fda0003f0f070 */
.L_x_110:
        /* <DEDUP_REMOVED lines=13> */
.L_x_111:
        /* <DEDUP_REMOVED lines=13> */
.L_x_112:
        /* <DEDUP_REMOVED lines=8> */
[----:B------:R-:W-:Y:S02]  /*10520*/  IMAD.MOV.U32 R17, RZ, RZ, R0 ;  /* 0x000000ffff117224 */ /* 0x000fe400078e0000 */
[----:B------:R-:W-:-:S07]  /*10530*/  IMAD.MOV.U32 R16, RZ, RZ, R4 ;  /* 0x000000ffff107224 */ /* 0x000fce00078e0004 */
.L_x_95:
[----:B------:R-:W-:Y:S05]  /*10540*/  BSYNC B0 ;  /* 0x0000000000007941 */ /* 0x000fea0003800000 */
.L_x_54:
[----:B------:R-:W2:Y:S01]  /*10550*/  LDL.LU R0, [R1] ;  /* 0x0000000001007983 */ /* 0x000ea20000300800 */
[----:B------:R-:W-:Y:S01]  /*10560*/  BSSY B0, `(.L_x_113) ;  /* 0x0000051000007945 */ /* 0x000fe20003800000 */
[----:B--2---:R-:W-:-:S13]  /*10570*/  ISETP.NE.AND P0, PT, R0, RZ, PT ;  /* 0x000000ff0000720c */ /* 0x004fda0003f05270 */
[----:B------:R-:W-:Y:S05]  /*10580*/  @!P0 BRA `(.L_x_114) ;  /* 0x0000000400388947 */ /* 0x000fea0003800000 */
[----:B------:R-:W2:Y:S01]  /*10590*/  S2R R0, SR_TID.X ;  /* 0x0000000000007919 */ /* 0x000ea20000002100 */
[----:B-1----:R-:W-:Y:S01]  /*105a0*/  LEA R3, R8, UR38, 0x3 ;  /* 0x0000002608037c11 */ /* 0x002fe2000f8e18ff */
[----:B------:R-:W-:Y:S01]  /*105b0*/  BSSY B1, `(.L_x_115) ;  /* 0x0000006000017945 */ /* 0x000fe20003800000 */
[----:B--2---:R-:W-:Y:S02]  /*105c0*/  LOP3.LUT R2, R0, 0x7f, RZ, 0xc0, !PT ;  /* 0x0000007f00027812 */ /* 0x004fe400078ec0ff */
[----:B------:R-:W-:Y:S02]  /*105d0*/  SHF.L.U32 R0, R9, 0x1f, RZ ;  /* 0x0000001f09007819 */ /* 0x000fe400000006ff */
[----:B------:R-:W-:Y:S02]  /*105e0*/  ISETP.NE.AND P1, PT, R2, RZ, PT ;  /* 0x000000ff0200720c */ /* 0x000fe40003f25270 */
[----:B------:R-:W1:Y:S02]  /*105f0*/  SYNCS.PHASECHK.TRANS64.TRYWAIT P0, [R3+URZ+0x38860], R0 ;  /* 0x03886000030075a7 */ /* 0x000e64000800017f */
[----:B-1----:R-:W-:Y:S09]  /*10600*/  @!P0 BRA `(.L_x_116) ;  /* 0x0000001800488947 */ /* 0x002ff20003800000 */
.L_x_163:
[----:B------:R-:W-:Y:S05]  /*10610*/  BSYNC B1 ;  /* 0x0000000000017941 */ /* 0x000fea0003800000 */
.L_x_115:
[----:B------:R-:W-:Y:S04]  /*10620*/  BSSY B1, `(.L_x_117) ;  /* 0x0000008000017945 */ /* 0x000fe80003800000 */
[----:B------:R-:W-:Y:S05]  /*10630*/  @P1 BRA `(.L_x_118) ;  /* 0x0000000000181947 */ /* 0x000fea0003800000 */
[----:B------:R-:W2:Y:S01]  /*10640*/  S2R R2, SR_TID.X ;  /* 0x0000000000027919 */ /* 0x000ea20000002100 */
[----:B-1----:R-:W-:-:S04]  /*10650*/  IMAD.MOV.U32 R0, RZ, RZ, 0xa000 ;  /* 0x0000a000ff007424 */ /* 0x002fc800078e00ff */
[----:B------:R3:W-:Y:S01]  /*10660*/  SYNCS.ARRIVE.TRANS64 RZ, [R3+URZ+0x38850], R0 ;  /* 0x0388500003ff79a7 */ /* 0x0007e2000800003f */
[----:B--2---:R-:W-:-:S13]  /*10670*/  LOP3.LUT P0, RZ, R2, 0x1f, RZ, 0xc0, !PT ;  /* 0x0000001f02ff7812 */ /* 0x004fda000780c0ff */
[----:B---3--:R-:W-:Y:S05]  /*10680*/  @!P0 BRA `(.L_x_118) ;  /* 0x0000000000048947 */ /* 0x008fea0003800000 */
[----:B------:R-:W-:Y:S01]  /*10690*/  BPT.TRAP 0x1 ;  /* 0x000000040000795c */ /* 0x000fe20000300000 */
.L_x_118:
[----:B------:R-:W-:Y:S05]  /*106a0*/  BSYNC B1 ;  /* 0x0000000000017941 */ /* 0x000fea0003800000 */
.L_x_117:
[----:B------:R-:W-:Y:S01]  /*106b0*/  R2UR UR4, R8 ;  /* 0x00000000080472ca */ /* 0x000fe200000e0000 */
[----:B------:R-:W-:Y:S01]  /*106c0*/  ULDC.64 UR6, c[0x0][0x198] ;  /* 0x0000660000067ab9 */ /* 0x000fe20000000a00 */
[----:B------:R-:W-:Y:S01]  /*106d0*/  R2UR UR9, R3 ;  /* 0x00000000030972ca */ /* 0x000fe200000e0000 */
[----:B------:R-:W-:Y:S01]  /*106e0*/  UIADD3 UR6, UP0, UR6, 0x470, URZ ;  /* 0x0000047006067890 */ /* 0x000fe2000ff1e03f */
[----:B------:R-:W-:Y:S01]  /*106f0*/  PLOP3.LUT P0, PT, PT, PT, PT, 0x80, 0x0 ;  /* 0x000000000000781c */ /* 0x000fe20003f0f070 */
[----:B------:R-:W-:Y:S01]  /*10700*/  IMAD R17, R17, 0x50, RZ ;  /* 0x0000005011117824 */ /* 0x000fe200078e02ff */
[----:B------:R-:W-:Y:S01]  /*10710*/  UMOV UR14, 0x0 ;  /* 0x00000000000e7882 */ /* 0x000fe20000000000 */
[----:B------:R-:W-:Y:S01]  /*10720*/  UIADD3.X UR7, URZ, UR7, URZ, UP0, !UPT ;  /* 0x000000073f077290 */ /* 0x000fe200087fe43f */
[----:B------:R-:W-:Y:S01]  /*10730*/  UMOV UR15, 0x14f00000 ;  /* 0x14f00000000f7882 */ /* 0x000fe20000000000 */
[----:B------:R-:W-:-:S04]  /*10740*/  UMOV UR10, URZ ;  /* 0x0000003f000a7c82 */ /* 0x000fc80008000000 */
[----:B------:R-:W-:Y:S02]  /*10750*/  UIMAD UR4, UR4, 0xa000, UR38 ;  /* 0x0000a000040478a4 */ /* 0x000fe4000f8e0226 */
[----:B------:R-:W-:Y:S02]  /*10760*/  UIADD3 UR9, UR9, 0x38850, URZ ;  /* 0x0003885009097890 */ /* 0x000fe4000fffe03f */
[----:B------:R-:W-:-:S12]  /*10770*/  UIADD3 UR8, UR4, 0x400, URZ ;  /* 0x0000040004087890 */ /* 0x000fd8000fffe03f */
.L_x_119:
[----:B------:R-:W-:-:S13]  /*10780*/  @P0 ELECT P1, URZ, PT ;  /* 0x00000000003f082f */ /* 0x000fda0003820000 */
[----:B------:R-:W-:Y:S01]  /*10790*/  @P1 R2UR UR13, R16 ;  /* 0x00000000100d12ca */ /* 0x000fe200000e0000 */
[----:B------:R-:W-:Y:S01]  /*107a0*/  UMOV UR12, UR36 ;  /* 0x00000024000c7c82 */ /* 0x000fe20008000000 */
[----:B------:R-:W-:Y:S02]  /*107b0*/  @P1 R2UR UR11, R17 ;  /* 0x00000000110b12ca */ /* 0x000fe400000e0000 */
[----:B------:R-:W-:Y:S02]  /*107c0*/  @P1 PLOP3.LUT P0, PT, P1, PT, PT, 0x8, 0x0 ;  /* 0x000000000000181c */ /* 0x000fe40000f0e170 */
[----:B------:R-:W-:-:S09]  /*107d0*/  PLOP3.LUT P1, PT, PT, PT, PT, 0x8, 0x0 ;  /* 0x000000000000781c */ /* 0x000fd20003f2e170 */
[----:B------:R2:W-:Y:S02]  /*107e0*/  UTMALDG.4D [UR8], [UR6], desc[UR14] ;  /* 0x00000e08060075b4 */ /* 0x0005e40008019000 */
[----:B--2---:R-:W-:Y:S05]  /*107f0*/  @P0 BRA.U.ANY `(.L_x_119) ;  /* 0xfffffffd00e00947 */ /* 0x004fea000393ffff */
[----:B------:R-:W-:Y:S01]  /*10800*/  PLOP3.LUT P0, PT, PT, PT, PT, 0x80, 0x0 ;  /* 0x000000000000781c */ /* 0x000fe20003f0f070 */
[----:B------:R-:W-:Y:S01]  /*10810*/  UIADD3 UR8, UR4, 0x2c00, URZ ;  /* 0x00002c0004087890 */ /* 0x000fe2000fffe03f */
[----:B------:R-:W-:Y:S01]  /*10820*/  UMOV UR14, 0x0 ;  /* 0x00000000000e7882 */ /* 0x000fe20000000000 */
[----:B------:R-:W-:Y:S01]  /*10830*/  UMOV UR15, 0x14f00000 ;  /* 0x14f00000000f7882 */ /* 0x000fe20000000000 */
[----:B------:R-:W-:-:S09]  /*10840*/  UMOV UR10, 0x40 ;  /* 0x00000040000a7882 */ /* 0x000fd20000000000 */
.L_x_120:
        /* <DEDUP_REMOVED lines=13> */
.L_x_121:
        /* <DEDUP_REMOVED lines=10> */
[----:B------:R-:W-:Y:S02]  /*109c0*/  UMOV UR5, 0x14f00000 ;  /* 0x14f0000000057882 */ /* 0x000fe40000000000 */
[----:B------:R-:W-:Y:S01]  /*109d0*/  UMOV UR4, 0x0 ;  /* 0x0000000000047882 */ /* 0x000fe20000000000 */
[----:B------:R-:W-:-:S08]  /*109e0*/  UMOV UR10, 0xc0 ;  /* 0x000000c0000a7882 */ /* 0x000fd00000000000 */
.L_x_122:
        /* <DEDUP_REMOVED lines=8> */
.L_x_114:
[----:B------:R-:W-:Y:S05]  /*10a70*/  BSYNC B0 ;  /* 0x0000000000007941 */ /* 0x000fea0003800000 */
.L_x_113:
[----:B-1----:R-:W-:Y:S02]  /*10a80*/  VIADD R0, R8, 0x1 ;  /* 0x0000000108007836 */ /* 0x002fe40000000000 */
[----:B------:R-:W-:-:S03]  /*10a90*/  IMAD.MOV.U32 R3, RZ, RZ, RZ ;  /* 0x000000ffff037224 */ /* 0x000fc600078e00ff */
[----:B------:R-:W-:-:S04]  /*10aa0*/  ISETP.NE.AND P0, PT, R0, 0x2, PT ;  /* 0x000000020000780c */ /* 0x000fc80003f05270 */
[----:B------:R-:W-:Y:S02]  /*10ab0*/  SEL R2, RZ, 0x1, P0 ;  /* 0x00000001ff027807 */ /* 0x000fe40000000000 */
[----:B------:R-:W-:Y:S02]  /*10ac0*/  SEL R0, R0, RZ, P0 ;  /* 0x000000ff00007207 */ /* 0x000fe40000000000 */
[----:B------:R-:W-:-:S07]  /*10ad0*/  LOP3.LUT R9, R9, R2, RZ, 0x3c, !PT ;  /* 0x0000000209097212 */ /* 0x000fce00078e3cff */
.L_x_38:
[----:B------:R-:W1:Y:S01]  /*10ae0*/  S2R R5, SR_CgaCtaId ;  /* 0x0000000000057919 */ /* 0x000e620000008800 */
[----:B------:R-:W-:Y:S02]  /*10af0*/  MOV R2, 0x400 ;  /* 0x0000040000027802 */ /* 0x000fe40000000f00 */
[----:B------:R-:W-:Y:S02]  /*10b00*/  SHF.L.U32 R3, R3, 0x1f, RZ ;  /* 0x0000001f03037819 */ /* 0x000fe400000006ff */
[----:B-1----:R-:W-:-:S04]  /*10b10*/  LEA R2, R5, R2, 0x18 ;  /* 0x0000000205027211 */ /* 0x002fc800078ec0ff */
[----:B------:R-:W1:Y:S02]  /*10b20*/  SYNCS.PHASECHK.TRANS64.TRYWAIT P0, [R2+URZ+0x38820], R3 ;  /* 0x03882003020075a7 */ /* 0x000e64000800017f */
[----:B-1----:R-:W-:Y:S05]  /*10b30*/  @!P0 BRA `(.L_x_123) ;  /* 0x0000001400108947 */ /* 0x002fea0003800000 */
.L_x_164:
[----:B------:R-:W-:-:S03]  /*10b40*/  UMOV UR4, 0xffffffff ;  /* 0xffffffff00047882 */ /* 0x000fc60000000000 */
[----:B------:R-:W-:Y:S05]  /*10b50*/  BRA.DIV UR4, `(.L_x_124) ;  /* 0x00000016041c7947 */ /* 0x000fea000b800000 */
[----:B-1----:R-:W1:Y:S02]  /*10b60*/  S2R R3, SR_TID.X ;  /* 0x0000000000037919 */ /* 0x002e640000002100 */
[----:B-1----:R-:W-:-:S04]  /*10b70*/  SHF.R.U32.HI R3, RZ, 0x5, R3 ;  /* 0x00000005ff037819 */ /* 0x002fc80000011603 */
[----:B------:R-:W-:-:S05]  /*10b80*/  LOP3.LUT R3, R3, 0x3, RZ, 0xc0, !PT ;  /* 0x0000000303037812 */ /* 0x000fca00078ec0ff */
[----:B------:R1:W2:Y:S02]  /*10b90*/  SHFL.IDX PT, R14, R3, RZ, 0x1f ;  /* 0x00001fff030e7589 */ /* 0x0002a400000e0000 */
.L_x_167:
[----:B--2---:R-:W-:-:S13]  /*10ba0*/  ISETP.NE.AND P0, PT, R14, RZ, PT ;  /* 0x000000ff0e00720c */ /* 0x004fda0003f05270 */
[----:B------:R-:W-:Y:S05]  /*10bb0*/  @P0 BRA `(.L_x_10) ;  /* 0x0000000000880947 */ /* 0x000fea0003800000 */
[----:B------:R-:W-:-:S03]  /*10bc0*/  UMOV UR4, 0xffffffff ;  /* 0xffffffff00047882 */ /* 0x000fc60000000000 */
[----:B------:R-:W-:Y:S05]  /*10bd0*/  BRA.DIV UR4, `(.L_x_125) ;  /* 0x0000001604307947 */ /* 0x000fea000b800000 */
[----:B------:R-:W-:-:S13]  /*10be0*/  ELECT P6, URZ, PT ;  /* 0x00000000003f782f */ /* 0x000fda00038c0000 */
.L_x_170:
[----:B------:R-:W-:Y:S05]  /*10bf0*/  @!P6 BRA `(.L_x_10) ;  /* 0x000000000078e947 */ /* 0x000fea0003800000 */
[----:B-1----:R-:W2:Y:S02]  /*10c00*/  LDL.LU R3, [R1+0x14] ;  /* 0x0000140001037983 */ /* 0x002ea40000300800 */
[----:B--2---:R-:W-:-:S04]  /*10c10*/  LOP3.LUT R3, R3, 0x2, RZ, 0xfc, !PT ;  /* 0x0000000203037812 */ /* 0x004fc800078efcff */
[----:B------:R-:W-:-:S13]  /*10c20*/  ISETP.NE.AND P2, PT, R3, 0x3, PT ;  /* 0x000000030300780c */ /* 0x000fda0003f45270 */
[----:B------:R-:W-:Y:S05]  /*10c30*/  @!P2 BRA `(.L_x_126) ;  /* 0x000000000004a947 */ /* 0x000fea0003800000 */
[----:B------:R-:W-:Y:S01]  /*10c40*/  BPT.TRAP 0x1 ;  /* 0x000000040000795c */ /* 0x000fe20000300000 */
.L_x_126:
[----:B------:R-:W-:Y:S01]  /*10c50*/  IADD3 R7, R2, 0x38840, RZ ;  /* 0x0003884002077810 */ /* 0x000fe20007ffe0ff */
[----:B------:R-:W-:Y:S01]  /*10c60*/  VIADD R3, R0, 0x1 ;  /* 0x0000000100037836 */ /* 0x000fe20000000000 */
[----:B------:R-:W-:-:S03]  /*10c70*/  SHF.L.U32 R5, R9, 0x1f, RZ ;  /* 0x0000001f09057819 */ /* 0x000fc600000006ff */
[----:B------:R-:W-:Y:S01]  /*10c80*/  IMAD R6, R0, 0x8, R7 ;  /* 0x0000000800067824 */ /* 0x000fe200078e0207 */
[----:B------:R-:W-:-:S03]  /*10c90*/  ISETP.NE.AND P1, PT, R3, 0x2, PT ;  /* 0x000000020300780c */ /* 0x000fc60003f25270 */
[----:B------:R-:W1:Y:S01]  /*10ca0*/  SYNCS.PHASECHK.TRANS64.TRYWAIT P0, [R6+URZ], R5 ;  /* 0x00000005060075a7 */ /* 0x000e62000800017f */
[----:B------:R-:W-:Y:S02]  /*10cb0*/  SEL R4, RZ, 0x1, P1 ;  /* 0x00000001ff047807 */ /* 0x000fe40000800000 */
[----:B------:R-:W-:Y:S02]  /*10cc0*/  SEL R8, R3, RZ, P1 ;  /* 0x000000ff03087207 */ /* 0x000fe40000800000 */
[----:B------:R-:W-:-:S03]  /*10cd0*/  LOP3.LUT R4, R9, R4, RZ, 0x3c, !PT ;  /* 0x0000000409047212 */ /* 0x000fc600078e3cff */
[----:B------:R-:W-:Y:S01]  /*10ce0*/  IMAD R3, R8, 0x8, R7 ;  /* 0x0000000808037824 */ /* 0x000fe200078e0207 */
[----:B------:R-:W-:Y:S01]  /*10cf0*/  SHF.L.U32 R4, R4, 0x1f, RZ ;  /* 0x0000001f04047819 */ /* 0x000fe200000006ff */
[----:B-1----:R-:W-:Y:S06]  /*10d00*/  @!P0 BRA `(.L_x_127) ;  /* 0x0000001400048947 */ /* 0x002fec0003800000 */
.L_x_171:
[----:B------:R-:W2:Y:S02]  /*10d10*/  SYNCS.PHASECHK.TRANS64.TRYWAIT P0, [R3+URZ], R4 ;  /* 0x00000004030075a7 */ /* 0x000ea4000800017f */
[----:B--2---:R-:W-:Y:S05]  /*10d20*/  @!P0 BRA `(.L_x_128) ;  /* 0x0000001400108947 */ /* 0x004fea0003800000 */
.L_x_172:
[----:B------:R-:W-:Y:S05]  /*10d30*/  @!P2 BRA `(.L_x_129) ;  /* 0x000000000004a947 */ /* 0x000fea0003800000 */
[----:B------:R-:W-:Y:S01]  /*10d40*/  BPT.TRAP 0x1 ;  /* 0x000000040000795c */ /* 0x000fe20000300000 */
.L_x_129:
[----:B--2---:R-:W-:-:S04]  /*10d50*/  VIADD R3, R2, 0x38860 ;  /* 0x0003886002037836 */ /* 0x004fc80000000000 */
[----:B------:R-:W-:-:S04]  /*10d60*/  IMAD R0, R0, 0x8, R3 ;  /* 0x0000000800007824 */ /* 0x000fc800078e0203 */
[----:B------:R-:W2:Y:S02]  /*10d70*/  SYNCS.PHASECHK.TRANS64.TRYWAIT P0, [R0+URZ], R5 ;  /* 0x00000005000075a7 */ /* 0x000ea4000800017f */
[----:B--2---:R-:W-:Y:S05]  /*10d80*/  @!P0 BRA `(.L_x_130) ;  /* 0x00000014000c8947 */ /* 0x004fea0003800000 */
.L_x_173:
[----:B------:R-:W-:-:S07]  /*10d90*/  LEA R3, R8, R3, 0x3 ;  /* 0x0000000308037211 */ /* 0x000fce00078e18ff */
.L_x_131:
[----:B---3--:R3:W4:Y:S02]  /*10da0*/  SYNCS.PHASECHK.TRANS64.TRYWAIT P0, [R3+URZ], R4 ;  /* 0x00000004030075a7 */ /* 0x008724000800017f */
[----:B----4-:R-:W-:Y:S05]  /*10db0*/  @!P0 NANOSLEEP.SYNCS 0x989680 ;  /* 0x009896800000895d */ /* 0x010fea0003900000 */
[----:B------:R-:W4:Y:S02]  /*10dc0*/  @!P0 SYNCS.PHASECHK.TRANS64 P0, [R3+URZ], R4 ;  /* 0x00000004030085a7 */ /* 0x000f24000800007f */
[----:B----4-:R-:W-:Y:S05]  /*10dd0*/  @!P0 BRA `(.L_x_131) ;  /* 0xfffffffc00f08947 */ /* 0x010fea000383ffff */
.L_x_10:
[----:B------:R-:W-:Y:S05]  /*10de0*/  BSYNC B6 ;  /* 0x0000000000067941 */ /* 0x000fea0003800000 */
.L_x_7:
[----:B------:R-:W-:Y:S05]  /*10df0*/  EXIT ;  /* 0x000000000000794d */ /* 0x000fea0003800000 */
.L_x_14:
[----:B------:R-:W-:-:S13]  /*10e00*/  R2UR UR4, R16 ;  /* 0x00000000100472ca */ /* 0x000fda00000e0000 */
[----:B0-----:R-:W-:-:S04]  /*10e10*/  IMAD.U32 R3, RZ, RZ, UR4 ;  /* 0x00000004ff037e24 */ /* 0x001fc8000f8e00ff */
[----:B------:R0:W1:Y:S03]  /*10e20*/  SYNCS.PHASECHK.TRANS64.TRYWAIT P1, [R3+URZ+0x38800], R2 ;  /* 0x03880002030075a7 */ /* 0x000066000802017f */
[----:B-1----:R-:W-:Y:S05]  /*10e30*/  @!P1 NANOSLEEP.SYNCS 0x989680 ;  /* 0x009896800000995d */ /* 0x002fea0003900000 */
[----:B------:R-:W1:Y:S02]  /*10e40*/  @!P1 SYNCS.PHASECHK.TRANS64 P1, [R3+URZ+0x38800], R2 ;  /* 0x03880002030095a7 */ /* 0x000e64000802007f */
[----:B-1----:R-:W-:Y:S05]  /*10e50*/  @!P1 BRA `(.L_x_14) ;  /* 0xfffffffc00e89947 */ /* 0x002fea000383ffff */
[----:B------:R-:W-:Y:S05]  /*10e60*/  BRA `(.L_x_132) ;  /* 0xffffff0400847947 */ /* 0x000fea000383ffff */
.L_x_18:
[----:B------:R-:W-:-:S13]  /*10e70*/  R2UR UR4, R16 ;  /* 0x00000000100472ca */ /* 0x000fda00000e0000 */
[----:B0-----:R-:W-:-:S04]  /*10e80*/  IMAD.U32 R3, RZ, RZ, UR4 ;  /* 0x00000004ff037e24 */ /* 0x001fc8000f8e00ff */
[----:B------:R0:W2:Y:S03]  /*10e90*/  SYNCS.PHASECHK.TRANS64.TRYWAIT P2, [R3+URZ+0x38830], R2 ;  /* 0x03883002030075a7 */ /* 0x0000a6000804017f */
[----:B--2---:R-:W-:Y:S05]  /*10ea0*/  @!P2 NANOSLEEP.SYNCS 0x989680 ;  /* 0x009896800000a95d */ /* 0x004fea0003900000 */
[----:B------:R-:W2:Y:S02]  /*10eb0*/  @!P2 SYNCS.PHASECHK.TRANS64 P2, [R3+URZ+0x38830], R2 ;  /* 0x038830020300a5a7 */ /* 0x000ea4000804007f */
[----:B--2---:R-:W-:Y:S05]  /*10ec0*/  @!P2 BRA `(.L_x_18) ;  /* 0xfffffffc00e8a947 */ /* 0x004fea000383ffff */
[----:B------:R-:W-:Y:S05]  /*10ed0*/  BRA `(.L_x_17) ;  /* 0xffffff0400a07947 */ /* 0x000fea000383ffff */
.L_x_23:
[----:B------:R-:W-:-:S13]  /*10ee0*/  R2UR UR6, R215 ;  /* 0x00000000d70672ca */ /* 0x000fda00000e0000 */
[----:B-1----:R-:W-:-:S04]  /*10ef0*/  IMAD.U32 R7, RZ, RZ, UR6 ;  /* 0x00000006ff077e24 */ /* 0x002fc8000f8e00ff */
[----:B------:R1:W2:Y:S03]  /*10f00*/  SYNCS.PHASECHK.TRANS64.TRYWAIT P2, [R7+URZ+0x38830], R2 ;  /* 0x03883002070075a7 */ /* 0x0002a6000804017f */
[----:B--2---:R-:W-:Y:S05]  /*10f10*/  @!P2 NANOSLEEP.SYNCS 0x989680 ;  /* 0x009896800000a95d */ /* 0x004fea0003900000 */
[----:B------:R-:W2:Y:S02]  /*10f20*/  @!P2 SYNCS.PHASECHK.TRANS64 P2, [R7+URZ+0x38830], R2 ;  /* 0x038830020700a5a7 */ /* 0x000ea4000804007f */
[----:B--2---:R-:W-:Y:S05]  /*10f30*/  @!P2 BRA `(.L_x_23) ;  /* 0xfffffffc00e8a947 */ /* 0x004fea000383ffff */
[----:B------:R-:W-:Y:S05]  /*10f40*/  BRA `(.L_x_22) ;  /* 0xffffff4400287947 */ /* 0x000fea000383ffff */
.L_x_27:
[----:B-1----:R-:W-:-:S04]  /*10f50*/  IMAD.U32 R3, RZ, RZ, UR7 ;  /* 0x00000007ff037e24 */ /* 0x002fc8000f8e00ff */
[----:B------:R1:W2:Y:S03]  /*10f60*/  SYNCS.PHASECHK.TRANS64.TRYWAIT P2, [R3+URZ+0x38850], R0 ;  /* 0x03885000030075a7 */ /* 0x0002a6000804017f */
[----:B--2---:R-:W-:Y:S05]  /*10f70*/  @!P2 NANOSLEEP.SYNCS 0x989680 ;  /* 0x009896800000a95d */ /* 0x004fea0003900000 */
[----:B------:R-:W2:Y:S02]  /*10f80*/  @!P2 SYNCS.PHASECHK.TRANS64 P2, [R3+URZ+0x38850], R0 ;  /* 0x038850000300a5a7 */ /* 0x000ea4000804007f */
[----:B--2---:R-:W-:Y:S05]  /*10f90*/  @!P2 BRA `(.L_x_27) ;  /* 0xfffffffc00eca947 */ /* 0x004fea000383ffff */
[----:B------:R-:W-:Y:S05]  /*10fa0*/  BRA `(.L_x_26) ;  /* 0xffffff6c005c7947 */ /* 0x000fea000383ffff */
.L_x_32:
[----:B-1----:R1:W2:Y:S02]  /*10fb0*/  SYNCS.PHASECHK.TRANS64.TRYWAIT P0, [R11+URZ+0x38850], R8 ;  /* 0x038850080b0075a7 */ /* 0x0022a4000800017f */
[----:B--2---:R-:W-:Y:S05]  /*10fc0*/  @!P0 NANOSLEEP.SYNCS 0x989680 ;  /* 0x009896800000895d */ /* 0x004fea0003900000 */
[----:B------:R-:W2:Y:S02]  /*10fd0*/  @!P0 SYNCS.PHASECHK.TRANS64 P0, [R11+URZ+0x38850], R8 ;  /* 0x038850080b0085a7 */ /* 0x000ea4000800007f */
[----:B--2---:R-:W-:Y:S05]  /*10fe0*/  @!P0 BRA `(.L_x_32) ;  /* 0xfffffffc00f08947 */ /* 0x004fea000383ffff */
[----:B------:R-:W-:Y:S05]  /*10ff0*/  BRA `(.L_x_31) ;  /* 0xffffff84005c7947 */ /* 0x000fea000383ffff */
.L_x_43:
[----:B------:R-:W-:Y:S01]  /*11000*/  IMAD.MOV.U32 R13, RZ, RZ, R0 ;  /* 0x000000ffff0d7224 */ /* 0x000fe200078e0000 */
[----:B------:R-:W-:Y:S01]  /*11010*/  MOV R12, RZ ;  /* 0x000000ff000c7202 */ /* 0x000fe20000000f00 */
[----:B------:R-:W-:Y:S02]  /*11020*/  IMAD.MOV.U32 R11, RZ, RZ, 0x1f ;  /* 0x0000001fff0b7424 */ /* 0x000fe400078e00ff */
[----:B------:R-:W-:-:S07]  /*11030*/  IMAD.MOV.U32 R15, RZ, RZ, -0x1 ;  /* 0xffffffffff0f7424 */ /* 0x000fce00078e00ff */
[----:B------:R-:W-:Y:S05]  /*11040*/  WARPSYNC.COLLECTIVE R15, `(.L_x_133) ;  /* 0x000000000f087348 */ /* 0x000fea0003c00000 */
[----:B------:R0:W1:Y:S02]  /*11050*/  SHFL.IDX P6, R14, R13, R12, R11 ;  /* 0x0000000c0d0e7389 */ /* 0x00006400000c000b */
[----:B01----:R-:W-:Y:S01]  /*11060*/  ENDCOLLECTIVE ;  /* 0x000000000000791b */ /* 0x003fe20003800000 */
.L_x_133:
[----:B------:R-:W-:Y:S05]  /*11070*/  BRA `(.L_x_134) ;  /* 0xffffffc000047947 */ /* 0x000fea000383ffff */
.L_x_45:
[----:B------:R-:W-:Y:S01]  /*11080*/  BSSY B0, `(.L_x_135) ;  /* 0x0000006000007945 */ /* 0x000fe20003800000 */
[----:B------:R-:W-:-:S07]  /*11090*/  IMAD.MOV.U32 R15, RZ, RZ, -0x1 ;  /* 0xffffffffff0f7424 */ /* 0x000fce00078e00ff */
[----:B0-----:R-:W-:Y:S05]  /*110a0*/  WARPSYNC.COLLECTIVE R15, `(.L_x_136) ;  /* 0x000000000f0c7348 */ /* 0x001fea0003c00000 */
[----:B------:R-:W-:Y:S02]  /*110b0*/  ELECT P6, UR62, PT ;  /* 0x00000000003e782f */ /* 0x000fe400038c0000 */
[----:B------:R-:W-:Y:S01]  /*110c0*/  MOV R14, UR62 ;  /* 0x0000003e000e7c02 */ /* 0x000fe20008000f00 */
[----:B0-----:R-:W-:Y:S10]  /*110d0*/  ENDCOLLECTIVE ;  /* 0x000000000000791b */ /* 0x001ff40003800000 */
.L_x_136:
[----:B------:R-:W-:Y:S05]  /*110e0*/  BSYNC B0 ;  /* 0x0000000000007941 */ /* 0x000fea0003800000 */
.L_x_135:
[----:B------:R-:W-:Y:S05]  /*110f0*/  BRA `(.L_x_137) ;  /* 0xffffffc000047947 */ /* 0x000fea000383ffff */
.L_x_47:
[----:B0-----:R-:W-:-:S04]  /*11100*/  IMAD.U32 R3, RZ, RZ, UR38 ;  /* 0x00000026ff037e24 */ /* 0x001fc8000f8e00ff */
[----:B------:R0:W1:Y:S03]  /*11110*/  SYNCS.PHASECHK.TRANS64.TRYWAIT P0, [R3+URZ+0x38840], R0 ;  /* 0x03884000030075a7 */ /* 0x000066000800017f */
[----:B-1----:R-:W-:Y:S05]  /*11120*/  @!P0 NANOSLEEP.SYNCS 0x989680 ;  /* 0x009896800000895d */ /* 0x002fea0003900000 */
[----:B------:R-:W1:Y:S02]  /*11130*/  @!P0 SYNCS.PHASECHK.TRANS64 P0, [R3+URZ+0x38840], R0 ;  /* 0x03884000030085a7 */ /* 0x000e64000800007f */
[----:B-1----:R-:W-:Y:S05]  /*11140*/  @!P0 BRA `(.L_x_47) ;  /* 0xfffffffc00ec8947 */ /* 0x002fea000383ffff */
[----:B------:R-:W-:Y:S05]  /*11150*/  BRA `(.L_x_138) ;  /* 0xffffffc0005c7947 */ /* 0x000fea000383ffff */
.L_x_50:
[----:B------:R-:W-:Y:S01]  /*11160*/  IMAD R8, R11, 0x80, R8 ;  /* 0x000000800b087824 */ /* 0x000fe200078e0208 */
[----:B------:R-:W-:Y:S01]  /*11170*/  MOV R13, R6 ;  /* 0x00000006000d7202 */ /* 0x000fe20000000f00 */
[----:B------:R-:W-:Y:S02]  /*11180*/  IMAD.MOV.U32 R12, RZ, RZ, RZ ;  /* 0x000000ffff0c7224 */ /* 0x000fe400078e00ff */
[----:B------:R-:W-:Y:S02]  /*11190*/  IMAD.MOV.U32 R11, RZ, RZ, 0x181f ;  /* 0x0000181fff0b7424 */ /* 0x000fe400078e00ff */
[----:B------:R-:W-:Y:S02]  /*111a0*/  IMAD.MOV.U32 R15, RZ, RZ, -0x1 ;  /* 0xffffffffff0f7424 */ /* 0x000fe400078e00ff */
[----:B------:R-:W-:-:S07]  /*111b0*/  VIADD R5, R8, 0x10 ;  /* 0x0000001008057836 */ /* 0x000fce0000000000 */
[----:B------:R-:W-:Y:S05]  /*111c0*/  WARPSYNC.COLLECTIVE R15, `(.L_x_139) ;  /* 0x000000000f087348 */ /* 0x000fea0003c00000 */
[----:B------:R0:W1:Y:S02]  /*111d0*/  SHFL.IDX P6, R14, R13, R12, R11 ;  /* 0x0000000c0d0e7389 */ /* 0x00006400000c000b */
[----:B01----:R-:W-:Y:S01]  /*111e0*/  ENDCOLLECTIVE ;  /* 0x000000000000791b */ /* 0x003fe20003800000 */
.L_x_139:
[----:B------:R-:W-:Y:S02]  /*111f0*/  IMAD.MOV.U32 R13, RZ, RZ, R7 ;  /* 0x000000ffff0d7224 */ /* 0x000fe400078e0007 */
[----:B------:R-:W-:-:S07]  /*11200*/  IMAD.MOV.U32 R2, RZ, RZ, R14 ;  /* 0x000000ffff027224 */ /* 0x000fce00078e000e */
[----:B------:R-:W-:Y:S05]  /*11210*/  WARPSYNC.COLLECTIVE R15, `(.L_x_140) ;  /* 0x000000000f087348 */ /* 0x000fea0003c00000 */
[----:B------:R0:W1:Y:S02]  /*11220*/  SHFL.IDX P6, R14, R13, R12, R11 ;  /* 0x0000000c0d0e7389 */ /* 0x00006400000c000b */
[----:B01----:R-:W-:Y:S01]  /*11230*/  ENDCOLLECTIVE ;  /* 0x000000000000791b */ /* 0x003fe20003800000 */
.L_x_140:
[----:B------:R-:W-:Y:S01]  /*11240*/  ULDC UR4, c[0x0][0x288] ;  /* 0x0000a20000047ab9 */ /* 0x000fe20000000800 */
[----:B------:R-:W-:Y:S01]  /*11250*/  ULDC.64 UR6, c[0x0][0x208] ;  /* 0x0000820000067ab9 */ /* 0x000fe20000000a00 */
[----:B------:R-:W-:-:S05]  /*11260*/  IMAD R0, R20, UR4, RZ ;  /* 0x0000000414007c24 */ /* 0x000fca000f8e02ff */
[----:B------:R-:W-:Y:S01]  /*11270*/  ISETP.GE.AND P4, PT, R8, R0, PT ;  /* 0x000000000800720c */ /* 0x000fe20003f86270 */
[----:B------:R-:W-:Y:S02]  /*11280*/  IMAD.MOV.U32 R13, RZ, RZ, R6 ;  /* 0x000000ffff0d7224 */ /* 0x000fe400078e0006 */
[----:B------:R-:W-:-:S10]  /*11290*/  IMAD.MOV.U32 R12, RZ, RZ, 0x1 ;  /* 0x00000001ff0c7424 */ /* 0x000fd400078e00ff */
[----:B------:R-:W-:Y:S02]  /*112a0*/  @!P4 LEA R21, R9, UR38, 0x1 ;  /* 0x000000260915cc11 */ /* 0x000fe4000f8e08ff */
[----:B------:R-:W-:-:S04]  /*112b0*/  MOV R3, R14 ;  /* 0x0000000e00037202 */ /* 0x000fc80000000f00 */
[----:B------:R-:W-:-:S04]  /*112c0*/  LOP3.LUT R3, R3, R2, RZ, 0x3c, !PT ;  /* 0x0000000203037212 */ /* 0x000fc800078e3cff */
[----:B------:R-:W-:-:S04]  /*112d0*/  LOP3.LUT R2, R3, R2, RZ, 0x3c, !PT ;  /* 0x0000000203027212 */ /* 0x000fc800078e3cff */
[----:B------:R-:W-:-:S03]  /*112e0*/  LOP3.LUT R3, R3, R2, RZ, 0x3c, !PT ;  /* 0x0000000203037212 */ /* 0x000fc600078e3cff */
[----:B------:R-:W-:-:S05]  /*112f0*/  @!P4 IMAD.WIDE.U32 R2, R10, 0x2, R2 ;  /* 0x000000020a02c825 */ /* 0x000fca00078e0002 */
[----:B------:R-:W-:Y:S01]  /*11300*/  @!PT LDS RZ, [RZ] ;  /* 0x00000000fffff984 */ /* 0x000fe20000000800 */
[----:B------:R-:W-:Y:S01]  /*11310*/  @!PT LDS RZ, [RZ] ;  /* 0x00000000fffff984 */ /* 0x000fe20000000800 */
[----:B------:R-:W-:Y:S01]  /*11320*/  @!PT LDS RZ, [RZ] ;  /* 0x00000000fffff984 */ /* 0x000fe20000000800 */
[----:B------:R0:W-:Y:S04]  /*11330*/  @!P4 LDGSTS.E.BYPASS.LTC128B.128 [R21+0x14400], desc[UR6][R2.64], !P3 ;  /* 0x144000000215cfae */ /* 0x0001e8000d901d46 */
[----:B------:R0:W-:Y:S04]  /*11340*/  @!P4 LDGSTS.E.BYPASS.LTC128B.128 [R21+0x18400], desc[UR6][R2.64+0x80], !P0 ;  /* 0x184000800215cfae */ /* 0x0001e8000c101d46 */
[----:B------:R0:W-:Y:S04]  /*11350*/  @!P4 LDGSTS.E.BYPASS.LTC128B.128 [R21+0x1c400], desc[UR6][R2.64+0x100], !P1 ;  /* 0x1c4001000215cfae */ /* 0x0001e8000c901d46 */
[----:B------:R0:W-:Y:S01]  /*11360*/  @!P4 LDGSTS.E.BYPASS.LTC128B.128 [R21+0x20400], desc[UR6][R2.64+0x180], !P2 ;  /* 0x204001800215cfae */ /* 0x0001e2000d101d46 */
[----:B------:R-:W-:-:S13]  /*11370*/  ISETP.GE.AND P4, PT, R5, R0, PT ;  /* 0x000000000500720c */ /* 0x000fda0003f86270 */
[----:B0-----:R-:W-:Y:S05]  /*11380*/  WARPSYNC.COLLECTIVE R15, `(.L_x_141) ;  /* 0x000000000f087348 */ /* 0x001fea0003c00000 */
[----:B------:R1:W2:Y:S02]  /*11390*/  SHFL.IDX P6, R14, R13, R12, R11 ;  /* 0x0000000c0d0e7389 */ /* 0x0002a400000c000b */
[----:B012---:R-:W-:Y:S01]  /*113a0*/  ENDCOLLECTIVE ;  /* 0x000000000000791b */ /* 0x007fe20003800000 */
.L_x_141:
[----:B------:R-:W-:Y:S01]  /*113b0*/  VIADD R3, R8, 0x20 ;  /* 0x0000002008037836 */ /* 0x000fe20000000000 */
[----:B------:R-:W-:Y:S01]  /*113c0*/  @!P4 LEA R20, R9, UR38, 0x1 ;  /* 0x000000260914cc11 */ /* 0x000fe2000f8e08ff */
[----:B------:R-:W-:Y:S02]  /*113d0*/  IMAD.MOV.U32 R13, RZ, RZ, R7 ;  /* 0x000000ffff0d7224 */ /* 0x000fe400078e0007 */
[----:B------:R-:W-:-:S07]  /*113e0*/  IMAD.MOV.U32 R5, RZ, RZ, R14 ;  /* 0x000000ffff057224 */ /* 0x000fce00078e000e */
[----:B------:R-:W-:Y:S05]  /*113f0*/  WARPSYNC.COLLECTIVE R15, `(.L_x_142) ;  /* 0x000000000f087348 */ /* 0x000fea0003c00000 */
[----:B------:R0:W1:Y:S02]  /*11400*/  SHFL.IDX P6, R14, R13, R12, R11 ;  /* 0x0000000c0d0e7389 */ /* 0x00006400000c000b */
[----:B01----:R-:W-:Y:S01]  /*11410*/  ENDCOLLECTIVE ;  /* 0x000000000000791b */ /* 0x003fe20003800000 */
.L_x_142:
[----:B------:R-:W-:Y:S01]  /*11420*/  ULDC.64 UR4, c[0x0][0x208] ;  /* 0x0000820000047ab9 */ /* 0x000fe20000000a00 */
[----:B------:R-:W-:Y:S02]  /*11430*/  IMAD.MOV.U32 R13, RZ, RZ, R6 ;  /* 0x000000ffff0d7224 */ /* 0x000fe400078e0006 */
[----:B------:R-:W-:Y:S01]  /*11440*/  IMAD.MOV.U32 R12, RZ, RZ, 0x2 ;  /* 0x00000002ff0c7424 */ /* 0x000fe200078e00ff */
[----:B------:R-:W-:-:S05]  /*11450*/  MOV R4, R14 ;  /* 0x0000000e00047202 */ /* 0x000fca0000000f00 */
        /* <DEDUP_REMOVED lines=12> */
.L_x_143:
[----:B------:R-:W-:Y:S01]  /*11520*/  VIADD R5, R8, 0x30 ;  /* 0x0000003008057836 */ /* 0x000fe20000000000 */
[----:B------:R-:W-:Y:S01]  /*11530*/  @!P4 LEA R21, R9, UR38, 0x1 ;  /* 0x000000260915cc11 */ /* 0x000fe2000f8e08ff */
[----:B------:R-:W-:Y:S02]  /*11540*/  IMAD.MOV.U32 R13, RZ, RZ, R7 ;  /* 0x000000ffff0d7224 */ /* 0x000fe400078e0007 */
[----:B------:R-:W-:-:S07]  /*11550*/  IMAD.MOV.U32 R3, RZ, RZ, R14 ;  /* 0x000000ffff037224 */ /* 0x000fce00078e000e */
[----:B------:R-:W-:Y:S05]  /*11560*/  WARPSYNC.COLLECTIVE R15, `(.L_x_144) ;  /* 0x000000000f087348 */ /* 0x000fea0003c00000 */
[----:B------:R0:W1:Y:S02]  /*11570*/  SHFL.IDX P6, R14, R13, R12, R11 ;  /* 0x0000000c0d0e7389 */ /* 0x00006400000c000b */
[----:B01----:R-:W-:Y:S01]  /*11580*/  ENDCOLLECTIVE ;  /* 0x000000000000791b */ /* 0x003fe20003800000 */
.L_x_144:
        /* <DEDUP_REMOVED lines=16> */
.L_x_145:
[----:B------:R-:W-:Y:S01]  /*11690*/  VIADD R3, R8, 0x40 ;  /* 0x0000004008037836 */ /* 0x000fe20000000000 */
[----:B------:R-:W-:Y:S01]  /*116a0*/  @!P4 LEA R20, R9, UR38, 0x1 ;  /* 0x000000260914cc11 */ /* 0x000fe2000f8e08ff */
[----:B------:R-:W-:Y:S02]  /*116b0*/  IMAD.MOV.U32 R13, RZ, RZ, R7 ;  /* 0x000000ffff0d7224 */ /* 0x000fe400078e0007 */
[----:B------:R-:W-:-:S07]  /*116c0*/  IMAD.MOV.U32 R5, RZ, RZ, R14 ;  /* 0x000000ffff057224 */ /* 0x000fce00078e000e */
[----:B------:R-:W-:Y:S05]  /*116d0*/  WARPSYNC.COLLECTIVE R15, `(.L_x_146) ;  /* 0x000000000f087348 */ /* 0x000fea0003c00000 */
[----:B------:R0:W1:Y:S02]  /*116e0*/  SHFL.IDX P6, R14, R13, R12, R11 ;  /* 0x0000000c0d0e7389 */ /* 0x00006400000c000b */
[----:B01----:R-:W-:Y:S01]  /*116f0*/  ENDCOLLECTIVE ;  /* 0x000000000000791b */ /* 0x003fe20003800000 */
.L_x_146:
        /* <DEDUP_REMOVED lines=16> */
.L_x_147:
[----:B------:R-:W-:Y:S01]  /*11800*/  VIADD R5, R8, 0x50 ;  /* 0x0000005008057836 */ /* 0x000fe20000000000 */
[----:B------:R-:W-:Y:S01]  /*11810*/  @!P4 LEA R21, R9, UR38, 0x1 ;  /* 0x000000260915cc11 */ /* 0x000fe2000f8e08ff */
[----:B------:R-:W-:Y:S02]  /*11820*/  IMAD.MOV.U32 R13, RZ, RZ, R7 ;  /* 0x000000ffff0d7224 */ /* 0x000fe400078e0007 */
[----:B------:R-:W-:-:S07]  /*11830*/  IMAD.MOV.U32 R3, RZ, RZ, R14 ;  /* 0x000000ffff037224 */ /* 0x000fce00078e000e */
[----:B------:R-:W-:Y:S05]  /*11840*/  WARPSYNC.COLLECTIVE R15, `(.L_x_148) ;  /* 0x000000000f087348 */ /* 0x000fea0003c00000 */
[----:B------:R0:W1:Y:S02]  /*11850*/  SHFL.IDX P6, R14, R13, R12, R11 ;  /* 0x0000000c0d0e7389 */ /* 0x00006400000c000b */
[----:B01----:R-:W-:Y:S01]  /*11860*/  ENDCOLLECTIVE ;  /* 0x000000000000791b */ /* 0x003fe20003800000 */
.L_x_148:
        /* <DEDUP_REMOVED lines=16> */
.L_x_149:
[----:B------:R-:W-:Y:S01]  /*11970*/  VIADD R3, R8, 0x60 ;  /* 0x0000006008037836 */ /* 0x000fe20000000000 */
[----:B------:R-:W-:Y:S01]  /*11980*/  @!P4 LEA R20, R9, UR38, 0x1 ;  /* 0x000000260914cc11 */ /* 0x000fe2000f8e08ff */
[----:B------:R-:W-:Y:S02]  /*11990*/  IMAD.MOV.U32 R13, RZ, RZ, R7 ;  /* 0x000000ffff0d7224 */ /* 0x000fe400078e0007 */
[----:B------:R-:W-:-:S07]  /*119a0*/  IMAD.MOV.U32 R5, RZ, RZ, R14 ;  /* 0x000000ffff057224 */ /* 0x000fce00078e000e */
[----:B------:R-:W-:Y:S05]  /*119b0*/  WARPSYNC.COLLECTIVE R15, `(.L_x_150) ;  /* 0x000000000f087348 */ /* 0x000fea0003c00000 */
[----:B------:R0:W1:Y:S02]  /*119c0*/  SHFL.IDX P6, R14, R13, R12, R11 ;  /* 0x0000000c0d0e7389 */ /* 0x00006400000c000b */
[----:B01----:R-:W-:Y:S01]  /*119d0*/  ENDCOLLECTIVE ;  /* 0x000000000000791b */ /* 0x003fe20003800000 */
.L_x_150:
        /* <DEDUP_REMOVED lines=16> */
.L_x_151:
[----:B------:R-:W-:Y:S01]  /*11ae0*/  @!P4 LEA R21, R9, UR38, 0x1 ;  /* 0x000000260915cc11 */ /* 0x000fe2000f8e08ff */
[----:B------:R-:W-:Y:S02]  /*11af0*/  IMAD.MOV.U32 R13, RZ, RZ, R7 ;  /* 0x000000ffff0d7224 */ /* 0x000fe400078e0007 */
[----:B------:R-:W-:-:S07]  /*11b00*/  IMAD.MOV.U32 R3, RZ, RZ, R14 ;  /* 0x000000ffff037224 */ /* 0x000fce00078e000e */
[----:B------:R-:W-:Y:S05]  /*11b10*/  WARPSYNC.COLLECTIVE R15, `(.L_x_152) ;  /* 0x000000000f087348 */ /* 0x000fea0003c00000 */
[----:B------:R0:W1:Y:S02]  /*11b20*/  SHFL.IDX P6, R14, R13, R12, R11 ;  /* 0x0000000c0d0e7389 */ /* 0x00006400000c000b */
[----:B01----:R-:W-:Y:S01]  /*11b30*/  ENDCOLLECTIVE ;  /* 0x000000000000791b */ /* 0x003fe20003800000 */
.L_x_152:
        /* <DEDUP_REMOVED lines=11> */
[----:B------:R0:W-:Y:S02]  /*11bf0*/  @!P4 LDGSTS.E.BYPASS.LTC128B.128 [R21+0x23400], desc[UR4][R2.64+0x180], !P2 ;  /* 0x234001800215cfae */ /* 0x0001e4000d101d44 */
[----:B0-----:R-:W-:Y:S05]  /*11c00*/  WARPSYNC.COLLECTIVE R15, `(.L_x_153) ;  /* 0x000000000f087348 */ /* 0x001fea0003c00000 */
[----:B------:R1:W2:Y:S02]  /*11c10*/  SHFL.IDX P6, R14, R13, R12, R11 ;  /* 0x0000000c0d0e7389 */ /* 0x0002a400000c000b */
[----:B012---:R-:W-:Y:S01]  /*11c20*/  ENDCOLLECTIVE ;  /* 0x000000000000791b */ /* 0x007fe20003800000 */
.L_x_153:
[----:B------:R-:W-:Y:S02]  /*11c30*/  IMAD.MOV.U32 R13, RZ, RZ, R7 ;  /* 0x000000ffff0d7224 */ /* 0x000fe400078e0007 */
[----:B------:R-:W-:-:S07]  /*11c40*/  IMAD.MOV.U32 R4, RZ, RZ, R14 ;  /* 0x000000ffff047224 */ /* 0x000fce00078e000e */
[----:B------:R-:W-:Y:S05]  /*11c50*/  WARPSYNC.COLLECTIVE R15, `(.L_x_154) ;  /* 0x000000000f087348 */ /* 0x000fea0003c00000 */
[----:B------:R0:W1:Y:S02]  /*11c60*/  SHFL.IDX P6, R14, R13, R12, R11 ;  /* 0x0000000c0d0e7389 */ /* 0x00006400000c000b */
[----:B01----:R-:W-:Y:S01]  /*11c70*/  ENDCOLLECTIVE ;  /* 0x000000000000791b */ /* 0x003fe20003800000 */
.L_x_154:
[----:B------:R-:W-:Y:S05]  /*11c80*/  BRA `(.L_x_155) ;  /* 0xffffffc000c87947 */ /* 0x000fea000383ffff */
.L_x_53:
[----:B-1----:R-:W-:-:S04]  /*11c90*/  IMAD.U32 R3, RZ, RZ, UR38 ;  /* 0x00000026ff037e24 */ /* 0x002fc8000f8e00ff */
[----:B------:R1:W2:Y:S03]  /*11ca0*/  SYNCS.PHASECHK.TRANS64.TRYWAIT P0, [R3+URZ+0x38820], R2 ;  /* 0x03882002030075a7 */ /* 0x0002a6000800017f */
[----:B--2---:R-:W-:Y:S05]  /*11cb0*/  @!P0 NANOSLEEP.SYNCS 0x989680 ;  /* 0x009896800000895d */ /* 0x004fea0003900000 */
[----:B------:R-:W2:Y:S02]  /*11cc0*/  @!P0 SYNCS.PHASECHK.TRANS64 P0, [R3+URZ+0x38820], R2 ;  /* 0x03882002030085a7 */ /* 0x000ea4000800007f */
[----:B--2---:R-:W-:Y:S05]  /*11cd0*/  @!P0 BRA `(.L_x_53) ;  /* 0xfffffffc00ec8947 */ /* 0x004fea000383ffff */
[----:B------:R-:W-:Y:S05]  /*11ce0*/  BRA `(.L_x_156) ;  /* 0xffffffc400287947 */ /* 0x000fea000383ffff */
.L_x_60:
[----:B-1----:R-:W-:-:S04]  /*11cf0*/  MOV R3, UR38 ;  /* 0x0000002600037c02 */ /* 0x002fc80008000f00 */
[----:B------:R1:W2:Y:S03]  /*11d00*/  SYNCS.PHASECHK.TRANS64.TRYWAIT P0, [R3+URZ+0x38848], R2 ;  /* 0x03884802030075a7 */ /* 0x0002a6000800017f */
[----:B--2---:R-:W-:Y:S05]  /*11d10*/  @!P0 NANOSLEEP.SYNCS 0x989680 ;  /* 0x009896800000895d */ /* 0x004fea0003900000 */
[----:B------:R-:W2:Y:S02]  /*11d20*/  @!P0 SYNCS.PHASECHK.TRANS64 P0, [R3+URZ+0x38848], R2 ;  /* 0x03884802030085a7 */ /* 0x000ea4000800007f */
[----:B--2---:R-:W-:Y:S05]  /*11d30*/  @!P0 BRA `(.L_x_60) ;  /* 0xfffffffc00ec8947 */ /* 0x004fea000383ffff */
[----:B------:R-:W-:Y:S05]  /*11d40*/  BRA `(.L_x_157) ;  /* 0xffffffc800047947 */ /* 0x000fea000383ffff */
.L_x_68:
[----:B0-----:R-:W-:-:S04]  /*11d50*/  IMAD.U32 R3, RZ, RZ, UR38 ;  /* 0x00000026ff037e24 */ /* 0x001fc8000f8e00ff */
[----:B------:R0:W1:Y:S03]  /*11d60*/  SYNCS.PHASECHK.TRANS64.TRYWAIT P0, [R3+URZ+0x38860], R2 ;  /* 0x03886002030075a7 */ /* 0x000066000800017f */
[----:B-1----:R-:W-:Y:S05]  /*11d70*/  @!P0 NANOSLEEP.SYNCS 0x989680 ;  /* 0x009896800000895d */ /* 0x002fea0003900000 */
[----:B------:R-:W1:Y:S02]  /*11d80*/  @!P0 SYNCS.PHASECHK.TRANS64 P0, [R3+URZ+0x38860], R2 ;  /* 0x03886002030085a7 */ /* 0x000e64000800007f */
[----:B-1----:R-:W-:Y:S05]  /*11d90*/  @!P0 BRA `(.L_x_68) ;  /* 0xfffffffc00ec8947 */ /* 0x002fea000383ffff */
[----:B------:R-:W-:Y:S05]  /*11da0*/  BRA `(.L_x_158) ;  /* 0xffffffcc00187947 */ /* 0x000fea000383ffff */
.L_x_79:
[----:B-1----:R-:W-:-:S04]  /*11db0*/  IMAD.U32 R3, RZ, RZ, UR38 ;  /* 0x00000026ff037e24 */ /* 0x002fc8000f8e00ff */
[----:B------:R1:W2:Y:S03]  /*11dc0*/  SYNCS.PHASECHK.TRANS64.TRYWAIT P0, [R3+URZ+0x38840], R2 ;  /* 0x03884002030075a7 */ /* 0x0002a6000800017f */
[----:B--2---:R-:W-:Y:S05]  /*11dd0*/  @!P0 NANOSLEEP.SYNCS 0x989680 ;  /* 0x009896800000895d */ /* 0x004fea0003900000 */
[----:B------:R-:W2:Y:S02]  /*11de0*/  @!P0 SYNCS.PHASECHK.TRANS64 P0, [R3+URZ+0x38840], R2 ;  /* 0x03884002030085a7 */ /* 0x000ea4000800007f */
[----:B--2---:R-:W-:Y:S05]  /*11df0*/  @!P0 BRA `(.L_x_79) ;  /* 0xfffffffc00ec8947 */ /* 0x004fea000383ffff */
[----:B------:R-:W-:Y:S05]  /*11e00*/  BRA `(.L_x_159) ;  /* 0xffffffd000a87947 */ /* 0x000fea000383ffff */
.L_x_87:
[----:B0-----:R-:W-:-:S04]  /*11e10*/  IMAD.U32 R3, RZ, RZ, UR38 ;  /* 0x00000026ff037e24 */ /* 0x001fc8000f8e00ff */
[----:B------:R0:W1:Y:S03]  /*11e20*/  SYNCS.PHASECHK.TRANS64.TRYWAIT P0, [R3+URZ+0x38868], R2 ;  /* 0x03886802030075a7 */ /* 0x000066000800017f */
[----:B-1----:R-:W-:Y:S05]  /*11e30*/  @!P0 NANOSLEEP.SYNCS 0x989680 ;  /* 0x009896800000895d */ /* 0x002fea0003900000 */
[----:B------:R-:W1:Y:S02]  /*11e40*/  @!P0 SYNCS.PHASECHK.TRANS64 P0, [R3+URZ+0x38868], R2 ;  /* 0x03886802030085a7 */ /* 0x000e64000800007f */
[----:B-1----:R-:W-:Y:S05]  /*11e50*/  @!P0 BRA `(.L_x_87) ;  /* 0xfffffffc00ec8947 */ /* 0x002fea000383ffff */
[----:B------:R-:W-:Y:S05]  /*11e60*/  BRA `(.L_x_160) ;  /* 0xffffffd400b87947 */ /* 0x000fea000383ffff */
.L_x_98:
[----:B-1----:R-:W-:-:S04]  /*11e70*/  IMAD.U32 R3, RZ, RZ, UR38 ;  /* 0x00000026ff037e24 */ /* 0x002fc8000f8e00ff */
[----:B------:R1:W2:Y:S03]  /*11e80*/  SYNCS.PHASECHK.TRANS64.TRYWAIT P0, [R3+URZ+0x38848], R2 ;  /* 0x03884802030075a7 */ /* 0x0002a6000800017f */
[----:B--2---:R-:W-:Y:S05]  /*11e90*/  @!P0 NANOSLEEP.SYNCS 0x989680 ;  /* 0x009896800000895d */ /* 0x004fea0003900000 */
[----:B------:R-:W2:Y:S02]  /*11ea0*/  @!P0 SYNCS.PHASECHK.TRANS64 P0, [R3+URZ+0x38848], R2 ;  /* 0x03884802030085a7 */ /* 0x000ea4000800007f */
[----:B--2---:R-:W-:Y:S05]  /*11eb0*/  @!P0 BRA `(.L_x_98) ;  /* 0xfffffffc00ec8947 */ /* 0x004fea000383ffff */
[----:B------:R-:W-:Y:S05]  /*11ec0*/  BRA `(.L_x_161) ;  /* 0xffffffdc00607947 */ /* 0x000fea000383ffff */
.L_x_106:
[----:B0-----:R-:W-:-:S04]  /*11ed0*/  IMAD.U32 R3, RZ, RZ, UR38 ;  /* 0x00000026ff037e24 */ /* 0x001fc8000f8e00ff */
[----:B------:R0:W1:Y:S03]  /*11ee0*/  SYNCS.PHASECHK.TRANS64.TRYWAIT P0, [R3+URZ+0x38860], R2 ;  /* 0x03886002030075a7 */ /* 0x000066000800017f */
[----:B-1----:R-:W-:Y:S05]  /*11ef0*/  @!P0 NANOSLEEP.SYNCS 0x989680 ;  /* 0x009896800000895d */ /* 0x002fea0003900000 */
[----:B------:R-:W1:Y:S02]  /*11f00*/  @!P0 SYNCS.PHASECHK.TRANS64 P0, [R3+URZ+0x38860], R2 ;  /* 0x03886002030085a7 */ /* 0x000e64000800007f */
[----:B-1----:R-:W-:Y:S05]  /*11f10*/  @!P0 BRA `(.L_x_106) ;  /* 0xfffffffc00ec8947 */ /* 0x002fea000383ffff */
[----:B------:R-:W-:Y:S05]  /*11f20*/  BRA `(.L_x_162) ;  /* 0xffffffe0006c7947 */ /* 0x000fea000383ffff */
.L_x_116:
[----:B-1----:R1:W2:Y:S02]  /*11f30*/  SYNCS.PHASECHK.TRANS64.TRYWAIT P0, [R3+URZ+0x38860], R0 ;  /* 0x03886000030075a7 */ /* 0x0022a4000800017f */
[----:B--2---:R-:W-:Y:S05]  /*11f40*/  @!P0 NANOSLEEP.SYNCS 0x989680 ;  /* 0x009896800000895d */ /* 0x004fea0003900000 */
[----:B------:R-:W2:Y:S02]  /*11f50*/  @!P0 SYNCS.PHASECHK.TRANS64 P0, [R3+URZ+0x38860], R0 ;  /* 0x03886000030085a7 */ /* 0x000ea4000800007f */
[----:B--2---:R-:W-:Y:S05]  /*11f60*/  @!P0 BRA `(.L_x_116) ;  /* 0xfffffffc00f08947 */ /* 0x004fea000383ffff */
[----:B------:R-:W-:Y:S05]  /*11f70*/  BRA `(.L_x_163) ;  /* 0xffffffe400a47947 */ /* 0x000fea000383ffff */
.L_x_123:
[----:B-1----:R1:W2:Y:S02]  /*11f80*/  SYNCS.PHASECHK.TRANS64.TRYWAIT P0, [R2+URZ+0x38820], R3 ;  /* 0x03882003020075a7 */ /* 0x0022a4000800017f */
[----:B--2---:R-:W-:Y:S05]  /*11f90*/  @!P0 NANOSLEEP.SYNCS 0x989680 ;  /* 0x009896800000895d */ /* 0x004fea0003900000 */
[----:B------:R-:W2:Y:S02]  /*11fa0*/  @!P0 SYNCS.PHASECHK.TRANS64 P0, [R2+URZ+0x38820], R3 ;  /* 0x03882003020085a7 */ /* 0x000ea4000800007f */
[----:B--2---:R-:W-:Y:S05]  /*11fb0*/  @!P0 BRA `(.L_x_123) ;  /* 0xfffffffc00f08947 */ /* 0x004fea000383ffff */
[----:B------:R-:W-:Y:S05]  /*11fc0*/  BRA `(.L_x_164) ;  /* 0xffffffe800dc7947 */ /* 0x000fea000383ffff */
.L_x_124:
[----:B------:R-:W2:Y:S01]  /*11fd0*/  S2R R4, SR_TID.X ;  /* 0x0000000000047919 */ /* 0x000ea20000002100 */
[----:B------:R-:W-:Y:S01]  /*11fe0*/  BSSY B0, `(.L_x_165) ;  /* 0x000000a000007945 */ /* 0x000fe20003800000 */
[----:B0-----:R-:W-:Y:S02]  /*11ff0*/  IMAD.MOV.U32 R12, RZ, RZ, RZ ;  /* 0x000000ffff0c7224 */ /* 0x001fe400078e00ff */
[----:B------:R-:W-:Y:S02]  /*12000*/  IMAD.MOV.U32 R11, RZ, RZ, 0x1f ;  /* 0x0000001fff0b7424 */ /* 0x000fe400078e00ff */
[----:B------:R-:W-:Y:S01]  /*12010*/  IMAD.MOV.U32 R15, RZ, RZ, -0x1 ;  /* 0xffffffffff0f7424 */ /* 0x000fe200078e00ff */
[----:B--2---:R-:W-:-:S04]  /*12020*/  SHF.R.U32.HI R4, RZ, 0x5, R4 ;  /* 0x00000005ff047819 */ /* 0x004fc80000011604 */
[----:B------:R-:W-:-:S04]  /*12030*/  LOP3.LUT R4, R4, 0x3, RZ, 0xc0, !PT ;  /* 0x0000000304047812 */ /* 0x000fc800078ec0ff */
[----:B------:R-:W-:-:S07]  /*12040*/  MOV R13, R4 ;  /* 0x00000004000d7202 */ /* 0x000fce0000000f00 */
[----:B-1----:R-:W-:Y:S05]  /*12050*/  WARPSYNC.COLLECTIVE R15, `(.L_x_166) ;  /* 0x000000000f087348 */ /* 0x002fea0003c00000 */
[----:B------:R0:W2:Y:S02]  /*12060*/  SHFL.IDX P6, R14, R13, R12, R11 ;  /* 0x0000000c0d0e7389 */ /* 0x0000a400000c000b */
[----:B012---:R-:W-:Y:S01]  /*12070*/  ENDCOLLECTIVE ;  /* 0x000000000000791b */ /* 0x007fe20003800000 */
.L_x_166:
[----:B------:R-:W-:Y:S05]  /*12080*/  BSYNC B0 ;  /* 0x0000000000007941 */ /* 0x000fea0003800000 */
.L_x_165:
[----:B------:R-:W-:Y:S05]  /*12090*/  BRA `(.L_x_167) ;  /* 0xffffffe800c07947 */ /* 0x000fea000383ffff */
.L_x_125:
[----:B------:R-:W-:Y:S01]  /*120a0*/  BSSY B0, `(.L_x_168) ;  /* 0x0000006000007945 */ /* 0x000fe20003800000 */
[----:B------:R-:W-:-:S07]  /*120b0*/  IMAD.MOV.U32 R15, RZ, RZ, -0x1 ;  /* 0xffffffffff0f7424 */ /* 0x000fce00078e00ff */
[----:B01----:R-:W-:Y:S05]  /*120c0*/  WARPSYNC.COLLECTIVE R15, `(.L_x_169) ;  /* 0x000000000f0c7348 */ /* 0x003fea0003c00000 */
[----:B------:R-:W-:Y:S02]  /*120d0*/  ELECT P6, UR62, PT ;  /* 0x00000000003e782f */ /* 0x000fe400038c0000 */
[----:B------:R-:W-:Y:S01]  /*120e0*/  MOV R14, UR62 ;  /* 0x0000003e000e7c02 */ /* 0x000fe20008000f00 */
[----:B01----:R-:W-:Y:S10]  /*120f0*/  ENDCOLLECTIVE ;  /* 0x000000000000791b */ /* 0x003ff40003800000 */
.L_x_169:
[----:B------:R-:W-:Y:S05]  /*12100*/  BSYNC B0 ;  /* 0x0000000000007941 */ /* 0x000fea0003800000 */
.L_x_168:
[----:B------:R-:W-:Y:S05]  /*12110*/  BRA `(.L_x_170) ;  /* 0xffffffe800b47947 */ /* 0x000fea000383ffff */
.L_x_127:
[----:B-1----:R1:W2:Y:S02]  /*12120*/  SYNCS.PHASECHK.TRANS64.TRYWAIT P0, [R6+URZ], R5 ;  /* 0x00000005060075a7 */ /* 0x0022a4000800017f */
[----:B--2---:R-:W-:Y:S05]  /*12130*/  @!P0 NANOSLEEP.SYNCS 0x989680 ;  /* 0x009896800000895d */ /* 0x004fea0003900000 */
[----:B------:R-:W2:Y:S02]  /*12140*/  @!P0 SYNCS.PHASECHK.TRANS64 P0, [R6+URZ], R5 ;  /* 0x00000005060085a7 */ /* 0x000ea4000800007f */
[----:B--2---:R-:W-:Y:S05]  /*12150*/  @!P0 BRA `(.L_x_127) ;  /* 0xfffffffc00f08947 */ /* 0x004fea000383ffff */
[----:B------:R-:W-:Y:S05]  /*12160*/  BRA `(.L_x_171) ;  /* 0xffffffe800e87947 */ /* 0x000fea000383ffff */
.L_x_128:
[----:B--2---:R2:W3:Y:S02]  /*12170*/  SYNCS.PHASECHK.TRANS64.TRYWAIT P0, [R3+URZ], R4 ;  /* 0x00000004030075a7 */ /* 0x0044e4000800017f */
[----:B---3--:R-:W-:Y:S05]  /*12180*/  @!P0 NANOSLEEP.SYNCS 0x989680 ;  /* 0x009896800000895d */ /* 0x008fea0003900000 */
[----:B------:R-:W3:Y:S02]  /*12190*/  @!P0 SYNCS.PHASECHK.TRANS64 P0, [R3+URZ], R4 ;  /* 0x00000004030085a7 */ /* 0x000ee4000800007f */
[----:B---3--:R-:W-:Y:S05]  /*121a0*/  @!P0 BRA `(.L_x_128) ;  /* 0xfffffffc00f08947 */ /* 0x008fea000383ffff */
[----:B------:R-:W-:Y:S05]  /*121b0*/  BRA `(.L_x_172) ;  /* 0xffffffe800dc7947 */ /* 0x000fea000383ffff */
.L_x_130:
[----:B--2---:R2:W3:Y:S02]  /*121c0*/  SYNCS.PHASECHK.TRANS64.TRYWAIT P0, [R0+URZ], R5 ;  /* 0x00000005000075a7 */ /* 0x0044e4000800017f */
[----:B---3--:R-:W-:Y:S05]  /*121d0*/  @!P0 NANOSLEEP.SYNCS 0x989680 ;  /* 0x009896800000895d */ /* 0x008fea0003900000 */
[----:B------:R-:W3:Y:S02]  /*121e0*/  @!P0 SYNCS.PHASECHK.TRANS64 P0, [R0+URZ], R5 ;  /* 0x00000005000085a7 */ /* 0x000ee4000800007f */
[----:B---3--:R-:W-:Y:S05]  /*121f0*/  @!P0 BRA `(.L_x_130) ;  /* 0xfffffffc00f08947 */ /* 0x008fea000383ffff */
[----:B------:R-:W-:Y:S05]  /*12200*/  BRA `(.L_x_173) ;  /* 0xffffffe800e07947 */ /* 0x000fea000383ffff */
.L_x_174:
[----:B------:R-:W-:-:S00]  /*12210*/  BRA `(.L_x_174) ;  /* 0xfffffffc00fc7947 */ /* 0x000fc0000383ffff */
[----:B------:R-:W-:-:S00]  /*12220*/  NOP ;  /* 0x0000000000007918 */ /* 0x000fc00000000000 */
        /* <DEDUP_REMOVED lines=13> */
.L_x_14839:


//--------------------- .text._ZN7cutlass13device_kernelIN5flash11enable_sm90INS1_16FlashAttnFwdSm90INS1_25CollectiveMainloopFwdSm90ILi2EN4cute5tupleIJNS5_1CILi1EEES8_S8_EEENS6_IJNS7_ILi128EEENS7_ILi80EEENS7_ILi256EEEEEELi256ENS_10bfloat16_tEfNS_4arch4Sm90ELb0ELb0ELb0ELb1ELb0ELb0ELb0ELb1ELb1ELb1ELb1ELb0EEENS1_21CollectiveEpilogueFwdINS6_IJSA_SC_SB_EEES9_SE_SG_Li256ELb1ELb1ELb1ELb0EEENS1_36VarlenDynamicPersistentTileSchedulerILi128ELi80ELi256ELi128ELb1ELb1ELb1ELb0ELb1ELb1EEEEEEEEEvNT_6ParamsE --------------------------
	.section	.text._ZN7cutlass13device_kernelIN5flash11enable_sm90INS1_16FlashAttnFwdSm90INS1_25CollectiveMainloopFwdSm90ILi2EN4cute5tupleIJNS5_1CILi1EEES8_S8_EEENS6_IJNS7_ILi128EEENS7_ILi80EEENS7_ILi256EEEEEELi256ENS_10bfloat16_tEfNS_4arch4Sm90ELb0ELb0ELb0ELb1ELb0ELb0ELb0ELb1ELb1ELb1ELb1ELb0EEENS1_21CollectiveEpilogueFwdINS6_IJSA_SC_SB_EEES9_SE_SG_Li256ELb1ELb1ELb1ELb0EEENS1_36VarlenDynamicPersistentTileSchedulerILi128ELi80ELi256ELi128ELb1ELb1ELb1ELb0ELb1ELb1EEEEEEEEEvNT_6ParamsE,"ax",@progbits
	.align	128
.text._ZN7cutlass13device_kernelIN5flash11enable_sm90INS1_16FlashAttnFwdSm90INS1_25CollectiveMainloopFwdSm90ILi2EN4cute5tupleIJNS5_1CILi1EEES8_S8_EEENS6_IJNS7_ILi128EEENS7_ILi80EEENS7_ILi256EEEEEELi256ENS_10bfloat16_tEfNS_4arch4Sm90ELb0ELb0ELb0ELb1ELb0ELb0ELb0ELb1ELb1ELb1ELb1ELb0EEENS1_21CollectiveEpilogueFwdINS6_IJSA_SC_SB_EEES9_SE_SG_Li256ELb1ELb1ELb1ELb0EEENS1_36VarlenDynamicPersistentTileSchedulerILi128ELi80ELi256ELi128ELb1ELb1ELb1ELb0ELb1ELb1EEEEEEEEEvNT_6ParamsE:
        .type           _ZN7cutlass13device_kernelIN5flash11enable_sm90INS1_16FlashAttnFwdSm90INS1_25CollectiveMainloopFwdSm90ILi2EN4cute5tupleIJNS5_1CILi1EEES8_S8_EEENS6_IJNS7_ILi128EEENS7_ILi80EEENS7_ILi256EEEEEELi256ENS_10bfloat16_tEfNS_4arch4Sm90ELb0ELb0ELb0ELb1ELb0ELb0ELb0ELb1ELb1ELb1ELb1ELb0EEENS1_21CollectiveEpilogueFwdINS6_IJSA_SC_SB_EEES9_SE_SG_Li256ELb1ELb1ELb1ELb0EEENS1_36VarlenDynamicPersistentTileSchedulerILi128ELi80ELi256ELi128ELb1ELb1ELb1ELb0ELb1ELb1EEEEEEEEEvNT_6ParamsE,@function
        .size           _ZN7cutlass13device_kernelIN5flash11enable_sm90INS1_16FlashAttnFwdSm90INS1_25CollectiveMainloopFwdSm90ILi2EN4cute5tupleIJNS5_1CILi1EEES8_S8_EEENS6_IJNS7_ILi128EEENS7_ILi80EEENS7_ILi256EEEEEELi256ENS_10bfloat16_tEfNS_4arch4Sm90ELb0ELb0ELb0ELb1ELb0ELb0ELb0ELb1ELb1ELb1ELb1ELb0EEENS1_21CollectiveEpilogueFwdINS6_IJSA_SC_SB_EEES9_SE_SG_Li256ELb1ELb1ELb1ELb0EEENS1_36VarlenDynamicPersistentTileSchedulerILi128ELi80ELi256ELi128ELb1ELb1ELb1ELb0ELb1ELb1EEEEEEEEEvNT_6ParamsE,(.L_x_14840 - _ZN7cutlass13device_kernelIN5flash11enable_sm90INS1_16FlashAttnFwdSm90INS1_25CollectiveMainloopFwdSm90ILi2EN4cute5tupleIJNS5_1CILi1EEES8_S8_EEENS6_IJNS7_ILi128EEENS7_ILi80EEENS7_ILi256EEEEEELi256ENS_10bfloat16_tEfNS_4arch4Sm90ELb0ELb0ELb0ELb1ELb0ELb0ELb0ELb1ELb1ELb1ELb1ELb0EEENS1_21CollectiveEpilogueFwdINS6_IJSA_SC_SB_EEES9_SE_SG_Li256ELb1ELb1ELb1ELb0EEENS1_36VarlenDynamicPersistentTileSchedulerILi128ELi80ELi256ELi128ELb1ELb1ELb1ELb0ELb1ELb1EEEEEEEEEvNT_6ParamsE)
        .other          _ZN7cutlass13device_kernelIN5flash11enable_sm90INS1_16FlashAttnFwdSm90INS1_25CollectiveMainloopFwdSm90ILi2EN4cute5tupleIJNS5_1CILi1EEES8_S8_EEENS6_IJNS7_ILi128EEENS7_ILi80EEENS7_ILi256EEEEEELi256ENS_10bfloat16_tEfNS_4arch4Sm90ELb0ELb0ELb0ELb1ELb0ELb0ELb0ELb1ELb1ELb1ELb1ELb0EEENS1_21CollectiveEpilogueFwdINS6_IJSA_SC_SB_EEES9_SE_SG_Li256ELb1ELb1ELb1ELb0EEENS1_36VarlenDynamicPersistentTileSchedulerILi128ELi80ELi256ELi128ELb1ELb1ELb1ELb0ELb1ELb1EEEEEEEEEvNT_6ParamsE,@"STO_CUDA_ENTRY STV_DEFAULT"
_ZN7cutlass13device_kernelIN5flash11enable_sm90INS1_16FlashAttnFwdSm90INS1_25CollectiveMainloopFwdSm90ILi2EN4cute5tupleIJNS5_1CILi1EEES8_S8_EEENS6_IJNS7_ILi128EEENS7_ILi80EEENS7_ILi256EEEEEELi256ENS_10bfloat16_tEfNS_4arch4Sm90ELb0ELb0ELb0ELb1ELb0ELb0ELb0ELb1ELb1ELb1ELb1ELb0EEENS1_21CollectiveEpilogueFwdINS6_IJSA_SC_SB_EEES9_SE_SG_Li256ELb1ELb1ELb1ELb0EEENS1_36VarlenDynamicPersistentTileSchedulerILi128ELi80ELi256ELi128ELb1ELb1ELb1ELb0ELb1ELb1EEEEEEEEEvNT_6ParamsE:
[----:B------:R-:W0:Y:S02]  /*0000*/  LDC R1, c[0x0][0x28] ;  /* 0x00000a00ff017b82 */ /* 0x000e240000000800 */
[----:B0-----:R-:W-:Y:S01]  /*0010*/  VIADD R1, R1, 0xffffff88 ;  /* 0xffffff8801017836 */ /* 0x001fe20000000000 */
[----:B------:R-:W0:Y:S01]  /*0020*/  S2R R6, SR_TID.X ;  /* 0x0000000000067919 */ /* 0x000e220000002100 */
[----:B------:R-:W-:Y:S01]  /*0030*/  ELECT P0, URZ, PT ;  /* 0x00000000003f782f */ /* 0x000fe20003800000 */
[----:B------:R-:W-:Y:S01]  /*0040*/  BSSY B0, `(.L_x_175) ;  /* 0x000000e000007945 */ /* 0x000fe20003800000 */
[----:B0-----:R-:W-:-:S05]  /*0050*/  SHF.R.U32.HI R0, RZ, 0x5, R6 ;  /* 0x00000005ff007819 */ /* 0x001fca0000011606 */
[----:B------:R-:W0:Y:S02]  /*0060*/  SHFL.IDX PT, R2, R0, RZ, 0x1f ;  /* 0x00001fff00027589 */ /* 0x000e2400000e0000 */
[----:B0-----:R-:W-:Y:S02]  /*0070*/  ISETP.EQ.AND P0, PT, R2, RZ, P0 ;  /* 0x000000ff0200720c */ /* 0x001fe40000702270 */
[----:B------:R-:W-:-:S11]  /*0080*/  SHF.R.U32.HI R2, RZ, 0x7, R6 ;  /* 0x00000007ff027819 */ /* 0x000fd60000011606 */
        /* <DEDUP_REMOVED lines=9> */
.L_x_176:
[----:B------:R-:W-:Y:S05]  /*0120*/  BSYNC B0 ;  /* 0x0000000000007941 */ /* 0x000fea0003800000 */
.L_x_175:
[----:B------:R-:W-:Y:S01]  /*0130*/  VOTEU.ANY UP0, P0 ;  /* 0x00000000003f7886 */ /* 0x000fe20000000100 */
[----:B------:R-:W0:Y:S01]  /*0140*/  SHFL.IDX PT, R2, R2, RZ, 0x1f ;  /* 0x00001fff02027589 */ /* 0x000e2200000e0000 */
[----:B------:R-:W-:Y:S01]  /*0150*/  UMOV UR4, 0x80 ;  /* 0x0000008000047882 */ /* 0x000fe20000000000 */
[----:B------:R-:W-:Y:S01]  /*0160*/  UMOV UR7, 0x100 ;  /* 0x0000010000077882 */ /* 0x000fe20000000000 */
[----:B------:R-:W-:Y:S01]  /*0170*/  VOTEU.ANY UP1, P0 ;  /* 0x00000000003f7886 */ /* 0x000fe20000020100 */
[----:B------:R-:W1:Y:S01]  /*0180*/  @UP0 S2UR UR8, SR_CgaCtaId ;  /* 0x00000000000809c3 */ /* 0x000e620000008800 */
[----:B------:R-:W2:Y:S01]  /*0190*/  SHFL.IDX PT, R3, R0, RZ, 0x1f ;  /* 0x00001fff00037589 */ /* 0x000ea200000e0000 */
[----:B------:R-:W-:Y:S01]  /*01a0*/  @UP0 UMOV UR6, 0x400 ;  /* 0x0000040000060882 */ /* 0x000fe20000000000 */
[----:B------:R-:W-:-:S04]  /*01b0*/  @UP0 UIADD3 UR4, -UR4, 0x100000, URZ ;  /* 0x0010000004040890 */ /* 0x000fc8000fffe13f */
[----:B------:R-:W-:Y:S02]  /*01c0*/  @UP0 USHF.L.U32 UR5, UR4, 0xb, URZ ;  /* 0x0000000b04050899 */ /* 0x000fe4000800063f */
[----:B------:R-:W-:Y:S01]  /*01d0*/  @UP0 USHF.L.U32 UR4, UR4, 0x1, URZ ;  /* 0x0000000104040899 */ /* 0x000fe2000800063f */
[----:B------:R-:W-:Y:S01]  /*01e0*/  VOTEU.ANY UP2, P0 ;  /* 0x00000000003f7886 */ /* 0x000fe20000040100 */
[----:B0-----:R-:W-:Y:S01]  /*01f0*/  R2UR UR9, R2 ;  /* 0x00000000020972ca */ /* 0x001fe200000e0000 */
[----:B-1----:R-:W-:Y:S01]  /*0200*/  @UP0 ULEA UR8, UR8, UR6, 0x18 ;  /* 0x0000000608080291 */ /* 0x002fe2000f8ec03f */
[----:B--2---:R-:W-:Y:S01]  /*0210*/  ISETP.NE.AND P1, PT, R3, RZ, PT ;  /* 0x000000ff0300720c */ /* 0x004fe20003f25270 */
[----:B------:R-:W-:-:S04]  /*0220*/  @UP0 UIADD3 UR6, -UR7, 0x100000, URZ ;  /* 0x0010000007060890 */ /* 0x000fc8000fffe13f */
[----:B------:R-:W-:Y:S02]  /*0230*/  @UP0 USHF.L.U32 UR7, UR6, 0xb, URZ ;  /* 0x0000000b06070899 */ /* 0x000fe4000800063f */
[----:B------:R-:W-:-:S04]  /*0240*/  @UP0 USHF.L.U32 UR6, UR6, 0x1, URZ ;  /* 0x0000000106060899 */ /* 0x000fc8000800063f */
[----:B------:R-:W-:Y:S01]  /*0250*/  UISETP.NE.AND UP0, UPT, UR9, URZ, UPT ;  /* 0x0000003f0900728c */ /* 0x000fe2000bf05270 */
[----:B------:R-:W0:Y:S02]  /*0260*/  FENCE.VIEW.ASYNC.S ;  /* 0x00000000000073c6 */ /* 0x000e240000000000 */
[----:B0-----:R0:W1:Y:S05]  /*0270*/  @UP1 SYNCS.EXCH.64 URZ, [UR8+0x38800], UR4 ;  /* 0x03880004083f15b2 */ /* 0x00106a0008000100 */
[----:B------:R0:W2:Y:S01]  /*0280*/  @UP2 SYNCS.EXCH.64 URZ, [UR8+0x38820], UR6 ;  /* 0x03882006083f25b2 */ /* 0x0000a20008000100 */
[----:B------:R-:W-:Y:S05]  /*0290*/  @P1 BRA `(.L_x_177) ;  /* 0x0000000000481947 */ /* 0x000fea0003800000 */
[----:B0-----:R-:W0:Y:S01]  /*02a0*/  S2UR UR5, SR_CgaCtaId ;  /* 0x00000000000579c3 */ /* 0x001e220000008800 */
[----:B------:R-:W-:Y:S01]  /*02b0*/  UMOV UR4, 0x400 ;  /* 0x0000040000047882 */ /* 0x000fe20000000000 */
[----:B------:R-:W-:Y:S01]  /*02c0*/  UMOV UR6, 0x1 ;  /* 0x0000000100067882 */ /* 0x000fe20000000000 */
[----:B------:R-:W-:Y:S01]  /*02d0*/  UMOV UR7, 0x2 ;  /* 0x0000000200077882 */ /* 0x000fe20000000000 */
[----:B------:R-:W-:Y:S01]  /*02e0*/  ELECT P0, URZ, PT ;  /* 0x00000000003f782f */ /* 0x000fe20003800000 */
[----:B0-----:R-:W-:Y:S02]  /*02f0*/  ULEA UR8, UR5, UR4, 0x18 ;  /* 0x0000000405087291 */ /* 0x001fe4000f8ec03f */
[----:B------:R-:W-:-:S04]  /*0300*/  UIADD3 UR4, -UR6, 0x100000, URZ ;  /* 0x0010000006047890 */ /* 0x000fc8000fffe13f */
[----:B------:R-:W-:Y:S02]  /*0310*/  USHF.L.U32 UR5, UR4, 0xb, URZ ;  /* 0x0000000b04057899 */ /* 0x000fe4000800063f */
[----:B------:R-:W-:Y:S02]  /*0320*/  USHF.L.U32 UR4, UR4, 0x1, URZ ;  /* 0x0000000104047899 */ /* 0x000fe4000800063f */
[----:B------:R-:W-:-:S04]  /*0330*/  UIADD3 UR6, -UR7, 0x100000, URZ ;  /* 0x0010000007067890 */ /* 0x000fc8000fffe13f */
[----:B------:R-:W-:Y:S02]  /*0340*/  USHF.L.U32 UR7, UR6, 0xb, URZ ;  /* 0x0000000b06077899 */ /* 0x000fe4000800063f */
[----:B------:R-:W-:Y:S01]  /*0350*/  USHF.L.U32 UR6, UR6, 0x1, URZ ;  /* 0x0000000106067899 */ /* 0x000fe2000800063f */
[----:B------:R-:W0:Y:S03]  /*0360*/  FENCE.VIEW.ASYNC.S ;  /* 0x00000000000073c6 */ /* 0x000e260000000000 */
[----:B0-----:R3:W4:Y:S08]  /*0370*/  SYNCS.EXCH.64 URZ, [UR8+0x38830], UR4 ;  /* 0x03883004083f75b2 */ /* 0x0017300008000100 */
[----:B------:R3:W0:Y:S01]  /*0380*/  SYNCS.EXCH.64 URZ, [UR8+0x38840], UR6 ;  /* 0x03884006083f75b2 */ /* 0x0006220008000100 */
[----:B------:R3:W0:Y:S01]  /*0390*/  SYNCS.EXCH.64 URZ, [UR8+0x38838], UR4 ;  /* 0x03883804083f75b2 */ /* 0x0006220008000100 */
[----:B------:R3:W0:Y:S02]  /*03a0*/  SYNCS.EXCH.64 URZ, [UR8+0x38848], UR6 ;  /* 0x03884806083f75b2 */ /* 0x0006240008000100 */
[----:B---3--:R-:W-:Y:S01]  /*03b0*/  NOP ;  /* 0x0000000000007918 */ /* 0x008fe20000000000 */
.L_x_177:
[----:B------:R-:W3:Y:S01]  /*03c0*/  SHFL.IDX PT, R2, R0, RZ, 0x1f ;  /* 0x00001fff00027589 */ /* 0x000ee200000e0000 */
[----:B------:R-:W-:Y:S01]  /*03d0*/  NOP ;  /* 0x0000000000007918 */ /* 0x000fe20000000000 */
[----:B---3--:R-:W-:-:S13]  /*03e0*/  ISETP.NE.AND P0, PT, R2, RZ, PT ;  /* 0x000000ff0200720c */ /* 0x008fda0003f05270 */
        /* <DEDUP_REMOVED lines=14> */
[----:B0-----:R3:W0:Y:S08]  /*04d0*/  SYNCS.EXCH.64 URZ, [UR8+0x38850], UR4 ;  /* 0x03885004083f75b2 */ /* 0x0016300008000100 */
[----:B------:R3:W0:Y:S01]  /*04e0*/  SYNCS.EXCH.64 URZ, [UR8+0x38860], UR6 ;  /* 0x03886006083f75b2 */ /* 0x0006220008000100 */
[----:B------:R3:W0:Y:S01]  /*04f0*/  SYNCS.EXCH.64 URZ, [UR8+0x38858], UR4 ;  /* 0x03885804083f75b2 */ /* 0x0006220008000100 */
[----:B------:R3:W0:Y:S02]  /*0500*/  SYNCS.EXCH.64 URZ, [UR8+0x38868], UR6 ;  /* 0x03886806083f75b2 */ /* 0x0006240008000100 */
[----:B---3--:R-:W-:Y:S01]  /*0510*/  NOP ;  /* 0x0000000000007918 */ /* 0x008fe20000000000 */
.L_x_178:
[----:B------:R-:W3:Y:S01]  /*0520*/  SHFL.IDX PT, R2, R0, RZ, 0x1f ;  /* 0x00001fff00027589 */ /* 0x000ee200000e0000 */
[----:B------:R-:W-:Y:S01]  /*0530*/  NOP ;  /* 0x0000000000007918 */ /* 0x000fe20000000000 */
[----:B---3--:R-:W-:-:S13]  /*0540*/  ISETP.NE.AND P0, PT, R2, RZ, PT ;  /* 0x000000ff0200720c */ /* 0x008fda0003f05270 */
[----:B------:R-:W-:Y:S05]  /*0550*/  @P0 BRA `(.L_x_179) ;  /* 0x0000000000380947 */ /* 0x000fea0003800000 */
[----:B0-----:R-:W0:Y:S01]  /*0560*/  S2UR UR5, SR_CgaCtaId ;  /* 0x00000000000579c3 */ /* 0x001e220000008800 */
[----:B------:R-:W-:Y:S01]  /*0570*/  UMOV UR4, 0x400 ;  /* 0x0000040000047882 */ /* 0x000fe20000000000 */
[----:B------:R-:W-:Y:S01]  /*0580*/  UMOV UR7, 0x1 ;  /* 0x0000000100077882 */ /* 0x000fe20000000000 */
[----:B------:R-:W-:Y:S01]  /*0590*/  ELECT P0, URZ, PT ;  /* 0x00000000003f782f */ /* 0x000fe20003800000 */
[----:B0-----:R-:W-:Y:S02]  /*05a0*/  ULEA UR6, UR5, UR4, 0x18 ;  /* 0x0000000405067291 */ /* 0x001fe4000f8ec03f */
[----:B------:R-:W-:-:S04]  /*05b0*/  UIADD3 UR4, -UR7, 0x100000, URZ ;  /* 0x0010000007047890 */ /* 0x000fc8000fffe13f */
[----:B------:R-:W-:Y:S02]  /*05c0*/  USHF.L.U32 UR5, UR4, 0xb, URZ ;  /* 0x0000000b04057899 */ /* 0x000fe4000800063f */
[----:B------:R-:W-:Y:S01]  /*05d0*/  USHF.L.U32 UR4, UR4, 0x1, URZ ;  /* 0x0000000104047899 */ /* 0x000fe2000800063f */
[----:B------:R-:W0:Y:S11]  /*05e0*/  FENCE.VIEW.ASYNC.S ;  /* 0x00000000000073c6 */ /* 0x000e360000000000 */
[----:B0-----:R3:W0:Y:S01]  /*05f0*/  SYNCS.EXCH.64 URZ, [UR6+0x38870], UR4 ;  /* 0x03887004063f75b2 */ /* 0x0016220008000100 */
[----:B------:R3:W0:Y:S01]  /*0600*/  SYNCS.EXCH.64 URZ, [UR6+0x38880], UR4 ;  /* 0x03888004063f75b2 */ /* 0x0006220008000100 */
[----:B------:R3:W0:Y:S01]  /*0610*/  SYNCS.EXCH.64 URZ, [UR6+0x38878], UR4 ;  /* 0x03887804063f75b2 */ /* 0x0006220008000100 */
[----:B------:R3:W0:Y:S02]  /*0620*/  SYNCS.EXCH.64 URZ, [UR6+0x38888], UR4 ;  /* 0x03888804063f75b2 */ /* 0x0006240008000100 */
[----:B---3--:R-:W-:Y:S01]  /*0630*/  NOP ;  /* 0x0000000000007918 */ /* 0x008fe20000000000 */
.L_x_179:
        /* <DEDUP_REMOVED lines=22> */
.L_x_180:
        /* <DEDUP_REMOVED lines=22> */
.L_x_181:
[----:B0-----:R-:W-:Y:S01]  /*0900*/  UMOV UR4, 0x1 ;  /* 0x0000000100047882 */ /* 0x001fe20000000000 */
[----:B------:R-:W-:Y:S01]  /*0910*/  PLOP3.LUT P0, PT, PT, PT, UP0, 0x80, 0x0 ;  /* 0x000000000000781c */ /* 0x000fe20003f0f008 */
[----:B------:R-:W-:Y:S01]  /*0920*/  USEL UR4, UR4, 0x2, !UP0 ;  /* 0x0000000204047887 */ /* 0x000fe2000c000000 */
[----:B------:R-:W-:-:S05]  /*0930*/  NOP ;  /* 0x0000000000007918 */ /* 0x000fca0000000000 */
[----:B------:R-:W-:-:S05]  /*0940*/  IMAD.U32 R2, RZ, RZ, UR4 ;  /* 0x00000004ff027e24 */ /* 0x000fca000f8e00ff */
[----:B------:R0:W-:Y:S01]  /*0950*/  STL [R1+0x70], R2 ;  /* 0x0000700201007387 */ /* 0x0001e20000100800 */
[----:B-12-4-:R-:W-:Y:S06]  /*0960*/  BAR.SYNC.DEFER_BLOCKING 0x0 ;  /* 0x0000000000007b1d */ /* 0x016fec0000010000 */
[----:B------:R-:W-:Y:S05]  /*0970*/  @!P0 BRA `(.L_x_182) ;  /* 0x000000f000448947 */ /* 0x000fea0003800000 */
.L_x_183:
[----:B------:R-:W-:-:S08]  /*0980*/  NOP ;  /* 0x0000000000007918 */ /* 0x000fd00000000000 */
[----:B------:R-:W1:Y:S02]  /*0990*/  USETMAXREG.TRY_ALLOC.CTAPOOL UP0, 0xf0 ;  /* 0x000000f0000079c8 */ /* 0x000e640008000600 */
[----:B-1----:R-:W-:-:S13]  /*09a0*/  PLOP3.LUT P0, PT, PT, PT, UP0, 0x80, 0x0 ;  /* 0x000000000000781c */ /* 0x002fda0003f0f008 */
[----:B------:R-:W-:Y:S05]  /*09b0*/  @!P0 BRA `(.L_x_183) ;  /* 0xfffffffc00f08947 */ /* 0x000fea000383ffff */
[----:B------:R-:W1:Y:S08]  /*09c0*/  S2UR UR5, SR_CgaCtaId ;  /* 0x00000000000579c3 */ /* 0x000e700000008800 */
[----:B------:R-:W-:Y:S06]  /*09d0*/  BAR.ARV 0x8, 0x180 ;  /* 0x0206000000007b1d */ /* 0x000fec0000002000 */
[----:B------:R-:W-:-:S02]  /*09e0*/  UMOV UR4, 0x400 ;  /* 0x0000040000047882 */ /* 0x000fc40000000000 */
[----:B------:R-:W-:Y:S01]  /*09f0*/  BAR.SYNC.DEFER_BLOCKING 0x5, 0x180 ;  /* 0x0146000000007b1d */ /* 0x000fe20000010000 */
[----:B-1----:R-:W-:-:S09]  /*0a00*/  ULEA UR4, UR5, UR4, 0x18 ;  /* 0x0000000405047291 */ /* 0x002fd2000f8ec03f */
[----:B------:R-:W1:Y:S01]  /*0a10*/  LDS.128 R8, [UR4+0x388d0] ;  /* 0x0388d004ff087984 */ /* 0x000e620008000c00 */
[----:B------:R-:W-:Y:S01]  /*0a20*/  ULDC UR4, c[0x0][0xc3c] ;  /* 0x00030f0000047ab9 */ /* 0x000fe20000000800 */
[----:B------:R-:W-:Y:S06]  /*0a30*/  BAR.ARV 0x4, 0x180 ;  /* 0x0106000000007b1d */ /* 0x000fec0000002000 */
[----:B-1----:R-:W-:-:S13]  /*0a40*/  ISETP.GE.AND P0, PT, R11, UR4, PT ;  /* 0x000000040b007c0c */ /* 0x002fda000bf06270 */
[----:B------:R-:W-:Y:S05]  /*0a50*/  @P0 EXIT ;  /* 0x000000000000094d */ /* 0x000fea0003800000 */
[----:B------:R-:W2:Y:S01]  /*0a60*/  LDL R0, [R1+0x70] ;  /* 0x0000700001007983 */ /* 0x000ea20000100800 */
[----:B------:R-:W-:Y:S01]  /*0a70*/  VIADD R6, R6, 0xffffff80 ;  /* 0xffffff8006067836 */ /* 0x000fe20000000000 */
[----:B------:R-:W-:Y:S02]  /*0a80*/  R2UR UR6, R9 ;  /* 0x00000000090672ca */ /* 0x000fe400000e0000 */
[----:B------:R-:W-:Y:S02]  /*0a90*/  CS2R R16, SRZ ;  /* 0x0000000000107805 */ /* 0x000fe4000001ff00 */
[----:B------:R-:W-:Y:S02]  /*0aa0*/  R2UR UR5, R10 ;  /* 0x000000000a0572ca */ /* 0x000fe400000e0000 */
[----:B------:R-:W-:Y:S02]  /*0ab0*/  SHF.R.S32.HI R3, RZ, 0x1f, R6 ;  /* 0x0000001fff037819 */ /* 0x000fe40000011406 */
[----:B------:R-:W-:-:S02]  /*0ac0*/  R2UR UR7, R11 ;  /* 0x000000000b0772ca */ /* 0x000fc400000e0000 */
[CC--:B0-----:R-:W-:Y:S02]  /*0ad0*/  LEA.HI R2, R3.reuse, R6.reuse, RZ, 0x4 ;  /* 0x0000000603027211 */ /* 0x0c1fe400078f20ff */
[----:B------:R-:W-:-:S04]  /*0ae0*/  LEA.HI R4, R3, R6, RZ, 0x2 ;  /* 0x0000000603047211 */ /* 0x000fc800078f10ff */
[----:B------:R-:W-:-:S05]  /*0af0*/  LOP3.LUT R7, R4, 0xfffffffc, RZ, 0xc0, !PT ;  /* 0xfffffffc04077812 */ /* 0x000fca00078ec0ff */
[----:B------:R-:W-:Y:S01]  /*0b00*/  IMAD.IADD R10, R6, 0x1, -R7 ;  /* 0x00000001060a7824 */ /* 0x000fe200078e0a07 */
[----:B------:R-:W-:Y:S02]  /*0b10*/  SHF.R.S32.HI R7, RZ, 0x4, R2 ;  /* 0x00000004ff077819 */ /* 0x000fe40000011402 */
[----:B--2---:R-:W-:Y:S02]  /*0b20*/  R2UR UR4, R0 ;  /* 0x00000000000472ca */ /* 0x004fe400000e0000 */
[CC--:B------:R-:W-:Y:S02]  /*0b30*/  LEA.HI R0, R3.reuse, R6.reuse, RZ, 0x7 ;  /* 0x0000000603007211 */ /* 0x0c0fe400078f38ff */
[----:B------:R-:W-:Y:S02]  /*0b40*/  LEA.HI R3, R3, R6, RZ, 0x5 ;  /* 0x0000000603037211 */ /* 0x000fe400078f28ff */
[----:B------:R-:W-:-:S03]  /*0b50*/  LOP3.LUT R5, R0, 0xffffff80, RZ, 0xc0, !PT ;  /* 0xffffff8000057812 */ /* 0x000fc600078ec0ff */
[----:B------:R-:W-:Y:S02]  /*0b60*/  IMAD.SHL.U32 R3, R3, 0x20, RZ ;  /* 0x0000002003037824 */ /* 0x000fe400078e00ff */
[----:B------:R-:W-:Y:S01]  /*0b70*/  IMAD.IADD R12, R6, 0x1, -R5 ;  /* 0x00000001060c7824 */ /* 0x000fe200078e0a05 */
[----:B------:R-:W-:Y:S01]  /*0b80*/  LOP3.LUT R5, R2, 0x3fffff0, RZ, 0xc0, !PT ;  /* 0x03fffff002057812 */ /* 0x000fe200078ec0ff */
[----:B------:R-:W-:Y:S01]  /*0b90*/  ULOP3.LUT UR4, UR4, 0x1, URZ, 0xfc, !UPT ;  /* 0x0000000104047892 */ /* 0x000fe2000f8efc3f */
[----:B------:R-:W-:Y:S02]  /*0ba0*/  LOP3.LUT R4, R3, 0xfffffc00, RZ, 0xc0, !PT ;  /* 0xfffffc0003047812 */ /* 0x000fe400078ec0ff */
[----:B------:R-:W-:Y:S01]  /*0bb0*/  SHF.R.S32.HI R8, RZ, 0x1f, R12 ;  /* 0x0000001fff087819 */ /* 0x000fe2000001140c */
[----:B------:R-:W-:Y:S01]  /*0bc0*/  IMAD.IADD R5, R6, 0x1, -R5 ;  /* 0x0000000106057824 */ /* 0x000fe200078e0a05 */
[----:B------:R-:W-:Y:S01]  /*0bd0*/  SHF.R.S32.HI R3, RZ, 0x7, R0 ;  /* 0x00000007ff037819 */ /* 0x000fe20000011400 */
[----:B------:R-:W-:Y:S01]  /*0be0*/  STL [R1+0x1c], R12 ;  /* 0x00001c0c01007387 */ /* 0x000fe20000100800 */
[----:B------:R-:W-:Y:S01]  /*0bf0*/  LEA.HI R9, R8, R12, RZ, 0x2 ;  /* 0x0000000c08097211 */ /* 0x000fe200078f10ff */
[----:B------:R-:W-:Y:S01]  /*0c00*/  IMAD R5, R5, 0x40, R4 ;  /* 0x0000004005057824 */ /* 0x000fe200078e0204 */
[----:B------:R-:W-:-:S02]  /*0c10*/  LEA.HI R2, R2, R7, RZ, 0x1 ;  /* 0x0000000702027211 */ /* 0x000fc400078f08ff */
[--C-:B------:R-:W-:Y:S02]  /*0c20*/  SHF.R.S32.HI R6, RZ, 0x2, R9.reuse ;  /* 0x00000002ff067819 */ /* 0x100fe40000011409 */
[----:B------:R-:W-:Y:S02]  /*0c30*/  SHF.R.S32.HI R11, RZ, 0x1f, R9 ;  /* 0x0000001fff0b7819 */ /* 0x000fe40000011409 */
[----:B------:R-:W-:Y:S02]  /*0c40*/  LEA.HI R0, R0, R3, RZ, 0x1 ;  /* 0x0000000300007211 */ /* 0x000fe400078f08ff */
[----:B------:R-:W-:Y:S02]  /*0c50*/  LEA.HI R11, R11, R6, RZ, 0x3 ;  /* 0x000000060b0b7211 */ /* 0x000fe400078f18ff */
[----:B------:R-:W-:Y:S02]  /*0c60*/  LEA.HI R8, R8, R12, RZ, 0x5 ;  /* 0x0000000c08087211 */ /* 0x000fe400078f28ff */
[----:B------:R-:W-:-:S02]  /*0c70*/  LOP3.LUT R11, R11, 0xfffffff8, RZ, 0xc0, !PT ;  /* 0xfffffff80b0b7812 */ /* 0x000fc400078ec0ff */
[----:B------:R-:W-:Y:S02]  /*0c80*/  LOP3.LUT R2, R2, 0x1ffffffe, RZ, 0xc0, !PT ;  /* 0x1ffffffe02027812 */ /* 0x000fe400078ec0ff */
[----:B------:R-:W-:Y:S01]  /*0c90*/  LOP3.LUT R0, R0, 0x3fffffe, RZ, 0xc0, !PT ;  /* 0x03fffffe00007812 */ /* 0x000fe200078ec0ff */
[----:B------:R-:W-:Y:S01]  /*0ca0*/  IMAD.IADD R11, R6, 0x1, -R11 ;  /* 0x00000001060b7824 */ /* 0x000fe200078e0a0b */
[----:B------:R-:W-:Y:S01]  /*0cb0*/  SHF.R.S32.HI R8, RZ, 0x5, R8 ;  /* 0x00000005ff087819 */ /* 0x000fe20000011408 */
[----:B------:R-:W-:Y:S01]  /*0cc0*/  IMAD.IADD R2, R7, 0x1, -R2 ;  /* 0x0000000107027824 */ /* 0x000fe200078e0a02 */
[----:B------:R-:W-:Y:S01]  /*0cd0*/  LEA.HI R4, R10, R10, RZ, 0x1 ;  /* 0x0000000a0a047211 */ /* 0x000fe200078f08ff */
[----:B------:R-:W-:Y:S01]  /*0ce0*/  IMAD.IADD R0, R3, 0x1, -R0 ;  /* 0x0000000103007824 */ /* 0x000fe200078e0a00 */
[----:B------:R-:W-:Y:S01]  /*0cf0*/  LOP3.LUT R9, R9, 0x7ffffffc, RZ, 0xc0, !PT ;  /* 0x7ffffffc09097812 */ /* 0x000fe200078ec0ff */
[----:B------:R-:W-:Y:S01]  /*0d00*/  IMAD R11, R8, 0x10, R11 ;  /* 0x00000010080b7824 */ /* 0x000fe200078e020b */
[----:B------:R-:W-:Y:S01]  /*0d10*/  LOP3.LUT R3, R4, 0x1ffffffe, RZ, 0xc0, !PT ;  /* 0x1ffffffe04037812 */ /* 0x000fe200078ec0ff */
[----:B------:R-:W-:-:S02]  /*0d20*/  IMAD R2, R2, 0x8, R5 ;  /* 0x0000000802027824 */ /* 0x000fc400078e0205 */
[----:B------:R-:W-:Y:S02]  /*0d30*/  IMAD R0, R0, 0x40, R11 ;  /* 0x0000004000007824 */ /* 0x000fe400078e020b */
[----:B------:R-:W-:Y:S01]  /*0d40*/  IMAD.IADD R3, R10, 0x1, -R3 ;  /* 0x000000010a037824 */ /* 0x000fe200078e0a03 */
[----:B------:R0:W-:Y:S01]  /*0d50*/  STL [R1+0x68], R2 ;  /* 0x0000680201007387 */ /* 0x0001e20000100800 */
[----:B------:R-:W-:-:S03]  /*0d60*/  IMAD.IADD R9, R12, 0x1, -R9 ;  /* 0x000000010c097824 */ /* 0x000fc600078e0a09 */
[----:B------:R-:W-:Y:S01]  /*0d70*/  STL [R1+0x18], RZ ;  /* 0x000018ff01007387 */ /* 0x000fe20000100800 */
[----:B------:R-:W-:-:S03]  /*0d80*/  IMAD.SHL.U32 R19, R9, 0x2, RZ ;  /* 0x0000000209137824 */ /* 0x000fc600078e00ff */
[----:B------:R1:W-:Y:S01]  /*0d90*/  STL [R1+0x60], R0 ;  /* 0x0000600001007387 */ /* 0x0003e20000100800 */
[C---:B------:R-:W-:Y:S02]  /*0da0*/  VIADD R5, R19.reuse, 0x8 ;  /* 0x0000000813057836 */ /* 0x040fe40000000000 */
[----:B0-----:R-:W-:Y:S02]  /*0db0*/  IMAD.U32 R2, RZ, RZ, UR4 ;  /* 0x00000004ff027e24 */ /* 0x001fe4000f8e00ff */
[C---:B------:R-:W-:Y:S01]  /*0dc0*/  VIADD R4, R19.reuse, 0x10 ;  /* 0x0000001013047836 */ /* 0x040fe20000000000 */
[----:B------:R-:W-:Y:S01]  /*0dd0*/  SHF.R.S32.HI R5, RZ, 0x1f, R5 ;  /* 0x0000001fff057819 */ /* 0x000fe20000011405 */
[C---:B------:R-:W-:Y:S01]  /*0de0*/  VIADD R237, R19.reuse, 0x20 ;  /* 0x0000002013ed7836 */ /* 0x040fe20000000000 */
[----:B------:R0:W-:Y:S01]  /*0df0*/  STL [R1+0x6c], R2 ;  /* 0x00006c0201007387 */ /* 0x0001e20000100800 */
[----:B------:R-:W-:Y:S01]  /*0e00*/  VIADD R236, R19, 0x28 ;  /* 0x0000002813ec7836 */ /* 0x000fe20000000000 */
[----:B------:R-:W-:Y:S01]  /*0e10*/  SHF.R.S32.HI R4, RZ, 0x1f, R4 ;  /* 0x0000001fff047819 */ /* 0x000fe20000011404 */
[----:B-1----:R-:W-:Y:S01]  /*0e20*/  IMAD R0, R3, 0x8, R0 ;  /* 0x0000000803007824 */ /* 0x002fe200078e0200 */
[----:B------:R-:W-:Y:S01]  /*0e30*/  SHF.R.S32.HI R5, RZ, 0x1f, R237 ;  /* 0x0000001fff057819 */ /* 0x000fe200000114ed */
[C---:B------:R-:W-:Y:S01]  /*0e40*/  VIADD R235, R19.reuse, 0x30 ;  /* 0x0000003013eb7836 */ /* 0x040fe20000000000 */
[----:B------:R-:W-:Y:S01]  /*0e50*/  SHF.R.S32.HI R4, RZ, 0x1f, R236 ;  /* 0x0000001fff047819 */ /* 0x000fe200000114ec */
[C---:B------:R-:W-:Y:S01]  /*0e60*/  VIADD R234, R19.reuse, 0x38 ;  /* 0x0000003813ea7836 */ /* 0x040fe20000000000 */
[----:B------:R1:W-:Y:S01]  /*0e70*/  STL [R1+0x64], R0 ;  /* 0x0000640001007387 */ /* 0x0003e20000100800 */
[----:B------:R-:W-:-:S02]  /*0e80*/  VIADD R233, R19, 0x40 ;  /* 0x0000004013e97836 */ /* 0x000fc40000000000 */
[C---:B0-----:R-:W-:Y:S01]  /*0e90*/  VIADD R2, R19.reuse, 0x18 ;  /* 0x0000001813027836 */ /* 0x041fe20000000000 */
[----:B------:R-:W-:Y:S01]  /*0ea0*/  SHF.R.S32.HI R5, RZ, 0x1f, R234 ;  /* 0x0000001fff057819 */ /* 0x000fe200000114ea */
[C---:B------:R-:W-:Y:S01]  /*0eb0*/  VIADD R232, R19.reuse, 0x48 ;  /* 0x0000004813e87836 */ /* 0x040fe20000000000 */
        /* <DEDUP_REMOVED lines=37> */
[----:B------:R-:W-:Y:S01]  /*1110*/  VIADD R23, R19, 0xe0 ;  /* 0x000000e013177836 */ /* 0x000fe20000000000 */
[----:B------:R-:W-:-:S02]  /*1120*/  SHF.R.S32.HI R5, RZ, 0x1f, R216 ;  /* 0x0000001fff057819 */ /* 0x000fc400000114d8 */
[----:B------:R-:W-:Y:S02]  /*1130*/  SHF.R.S32.HI R4, RZ, 0x1f, R215 ;  /* 0x0000001fff047819 */ /* 0x000fe400000114d7 */
[----:B-1----:R-:W-:-:S07]  /*1140*/  SHF.R.S32.HI R2, RZ, 0x1f, R214 ;  /* 0x0000001fff027819 */ /* 0x002fce00000114d6 */
.L_x_230:
[----:B------:R-:W-:Y:S01]  /*1150*/  ULDC.64 UR8, c[0x0][0xc88] ;  /* 0x0003220000087ab9 */ /* 0x000fe20000000a00 */
[----:B------:R-:W-:Y:S01]  /*1160*/  ULDC.64 UR12, c[0x0][0x208] ;  /* 0x00008200000c7ab9 */ /* 0x000fe20000000a00 */
[----:B------:R-:W-:Y:S01]  /*1170*/  UIMAD.WIDE UR8, UR7, 0x4, UR8 ;  /* 0x00000004070878a5 */ /* 0x000fe2000f8e0208 */
[----:B------:R-:W-:Y:S02]  /*1180*/  ULDC.64 UR10, c[0x0][0xa20] ;  /* 0x00028800000a7ab9 */ /* 0x000fe40000000a00 */
[----:B------:R-:W-:-:S03]  /*1190*/  ULDC UR7, c[0x0][0x2f0] ;  /* 0x0000bc0000077ab9 */ /* 0x000fc60000000800 */
[----:B0-23--:R-:W-:Y:S02]  /*11a0*/  IMAD.U32 R2, RZ, RZ, UR8 ;  /* 0x00000008ff027e24 */ /* 0x00dfe4000f8e00ff */
[----:B-1----:R-:W-:Y:S01]  /*11b0*/  IMAD.U32 R3, RZ, RZ, UR9 ;  /* 0x00000009ff037e24 */ /* 0x002fe2000f8e00ff */
[----:B------:R-:W-:-:S04]  /*11c0*/  ULDC.64 UR8, c[0x0][0xa28] ;  /* 0x00028a0000087ab9 */ /* 0x000fc80000000a00 */
[----:B------:R-:W2:Y:S01]  /*11d0*/  LDG.E R2, desc[UR12][R2.64] ;  /* 0x0000000c02027981 */ /* 0x000ea2000c1e1900 */
[----:B------:R-:W-:Y:S02]  /*11e0*/  UISETP.NE.U32.AND UP0, UPT, UR8, URZ, UPT ;  /* 0x0000003f0800728c */ /* 0x000fe4000bf05070 */
[----:B------:R-:W-:Y:S02]  /*11f0*/  UISETP.NE.U32.AND UP1, UPT, UR10, URZ, UPT ;  /* 0x0000003f0a00728c */ /* 0x000fe4000bf25070 */
[----:B------:R-:W-:Y:S02]  /*1200*/  UISETP.NE.AND.EX UP0, UPT, UR9, URZ, UPT, UP0 ;  /* 0x0000003f0900728c */ /* 0x000fe4000bf05300 */
[----:B------:R-:W-:-:S04]  /*1210*/  UISETP.NE.AND.EX UP1, UPT, UR11, URZ, UPT, UP1 ;  /* 0x0000003f0b00728c */ /* 0x000fc8000bf25310 */
[----:B------:R-:W-:Y:S02]  /*1220*/  PLOP3.LUT P0, PT, PT, PT, UP0, 0x80, 0x0 ;  /* 0x000000000000781c */ /* 0x000fe40003f0f008 */
[----:B------:R-:W-:Y:S02]  /*1230*/  PLOP3.LUT P1, PT, PT, PT, UP1, 0x80, 0x0 ;  /* 0x000000000000781c */ /* 0x000fe40003f2f018 */
[----:B--2---:R-:W-:-:S13]  /*1240*/  R2UR UR4, R2 ;  /* 0x00000000020472ca */ /* 0x004fda00000e0000 */
[----:B------:R-:W-:Y:S02]  /*1250*/  USHF.R.S32.HI UR14, URZ, 0x1f, UR4 ;  /* 0x0000001f3f0e7899 */ /* 0x000fe40008011404 */
[----:B-----5:R-:W-:Y:S01]  /*1260*/  IMAD.U32 R0, RZ, RZ, UR4 ;  /* 0x00000004ff007e24 */ /* 0x020fe2000f8e00ff */
[----:B------:R-:W-:-:S04]  /*1270*/  @UP0 ULEA UR8, UP2, UR4, UR8, 0x2 ;  /* 0x0000000804080291 */ /* 0x000fc8000f84103f */
[----:B------:R-:W-:Y:S02]  /*1280*/  @UP0 ULEA.HI.X UR9, UR4, UR9, UR14, 0x2, UP2 ;  /* 0x0000000904090291 */ /* 0x000fe400090f140e */
[----:B------:R-:W-:Y:S01]  /*1290*/  IMAD.U32 R2, RZ, RZ, UR14 ;  /* 0x0000000eff027e24 */ /* 0x000fe2000f8e00ff */
[----:B------:R-:W-:Y:S01]  /*12a0*/  @UP1 ULEA UR10, UP0, UR4, UR10, 0x2 ;  /* 0x0000000a040a1291 */ /* 0x000fe2000f80103f */
[----:B------:R-:W-:Y:S03]  /*12b0*/  STL [R1+0x10], R0 ;  /* 0x0000100001007387 */ /* 0x000fe60000100800 */
[----:B------:R-:W-:Y:S01]  /*12c0*/  @UP1 ULEA.HI.X UR11, UR4, UR11, UR14, 0x2, UP0 ;  /* 0x0000000b040b1291 */ /* 0x000fe200080f140e */
[----:B------:R0:W-:Y:S01]  /*12d0*/  STL [R1+0x14], R2 ;  /* 0x0000140201007387 */ /* 0x0001e20000100800 */
[----:B------:R-:W-:Y:S01]  /*12e0*/  IMAD.U32 R4, RZ, RZ, UR10 ;  /* 0x0000000aff047e24 */ /* 0x000fe2000f8e00ff */
[----:B------:R-:W-:Y:S01]  /*12f0*/  ULDC UR4, c[0x0][0x424] ;  /* 0x0001090000047ab9 */ /* 0x000fe20000000800 */
[----:B------:R-:W-:-:S02]  /*1300*/  IMAD.U32 R3, RZ, RZ, UR9 ;  /* 0x00000009ff037e24 */ /* 0x000fc4000f8e00ff */
[----:B------:R-:W-:Y:S02]  /*1310*/  IMAD.U32 R5, RZ, RZ, UR11 ;  /* 0x0000000bff057e24 */ /* 0x000fe4000f8e00ff */
[----:B0-----:R-:W-:-:S03]  /*1320*/  IMAD.U32 R2, RZ, RZ, UR8 ;  /* 0x00000008ff027e24 */ /* 0x001fc6000f8e00ff */
[----:B------:R-:W2:Y:S01]  /*1330*/  @P1 LDG.E R4, desc[UR12][R4.64] ;  /* 0x0000000c04041981 */ /* 0x000ea2000c1e1900 */
[----:B------:R-:W-:-:S03]  /*1340*/  ULDC.64 UR8, c[0x0][0x418] ;  /* 0x0001060000087ab9 */ /* 0x000fc60000000a00 */
[----:B------:R0:W3:Y:S01]  /*1350*/  @P0 LDG.E R2, desc[UR12][R2.64] ;  /* 0x0000000c02020981 */ /* 0x0000e2000c1e1900 */
[----:B------:R-:W-:Y:S01]  /*1360*/  UISETP.NE.U32.AND UP0, UPT, UR8, URZ, UPT ;  /* 0x0000003f0800728c */ /* 0x000fe2000bf05070 */
[----:B0-----:R-:W-:-:S03]  /*1370*/  IMAD.U32 R3, RZ, RZ, UR6 ;  /* 0x00000006ff037e24 */ /* 0x001fc6000f8e00ff */
[----:B------:R-:W-:Y:S02]  /*1380*/  UISETP.NE.AND.EX UP0, UPT, UR9, URZ, UPT, UP0 ;  /* 0x0000003f0900728c */ /* 0x000fe4000bf05300 */
[----:B------:R0:W-:Y:S02]  /*1390*/  STL [R1+0xc], R3 ;  /* 0x00000c0301007387 */ /* 0x0001e40000100800 */
[----:B------:R-:W-:Y:S02]  /*13a0*/  USEL UR4, UR4, 0x1, UP0 ;  /* 0x0000000104047887 */ /* 0x000fe40008000000 */
[----:B------:R-:W-:Y:S02]  /*13b0*/  ULOP3.LUT UR6, UR5, 0xffff, URZ, 0xc0, !UPT ;  /* 0x0000ffff05067892 */ /* 0x000fe4000f8ec03f */
[----:B------:R-:W-:Y:S01]  /*13c0*/  UIMAD UR4, UR4, UR7, URZ ;  /* 0x00000007040472a4 */ /* 0x000fe2000f8e023f */
[----:B------:R-:W-:Y:S01]  /*13d0*/  UMOV UR54, URZ ;  /* 0x0000003f00367c82 */ /* 0x000fe20008000000 */
[----:B------:R-:W-:-:S02]  /*13e0*/  ULOP3.LUT UR7, UR5, 0xff000000, URZ, 0xc0, !UPT ;  /* 0xff00000005077892 */ /* 0x000fc4000f8ec03f */
[----:B------:R-:W-:Y:S01]  /*13f0*/  IMAD.U32 R213, RZ, RZ, UR6 ;  /* 0x00000006ffd57e24 */ /* 0x000fe2000f8e00ff */
[----:B------:R-:W-:Y:S02]  /*1400*/  ULOP3.LUT UR6, UR5, 0xff0000, URZ, 0xc0, !UPT ;  /* 0x00ff000005067892 */ /* 0x000fe4000f8ec03f */
[----:B--2---:R-:W-:Y:S02]  /*1410*/  @P1 R2UR UR4, R4 ;  /* 0x00000000040412ca */ /* 0x004fe400000e0000 */
[----:B---3--:R-:W-:Y:S01]  /*1420*/  @P0 R2UR UR54, R2 ;  /* 0x00000000023602ca */ /* 0x008fe200000e0000 */
[----:B0---4-:R-:W-:-:S14]  /*1430*/  @P1 BRA `(.L_x_184) ;  /* 0x00000000003c1947 */ /* 0x011fdc0003800000 */
[----:B------:R-:W-:Y:S02]  /*1440*/  ULDC.64 UR8, c[0x0][0xa08] ;  /* 0x0002820000087ab9 */ /* 0x000fe40000000a00 */
[----:B------:R-:W-:-:S04]  /*1450*/  ISETP.NE.U32.AND P0, PT, RZ, UR8, PT ;  /* 0x00000008ff007c0c */ /* 0x000fc8000bf05070 */
[----:B------:R-:W-:-:S13]  /*1460*/  ISETP.NE.AND.EX P0, PT, RZ, UR9, PT, P0 ;  /* 0x00000009ff007c0c */ /* 0x000fda000bf05300 */
[----:B------:R-:W-:Y:S05]  /*1470*/  @!P0 BRA `(.L_x_184) ;  /* 0x00000000002c8947 */ /* 0x000fea0003800000 */
[----:B------:R-:W-:Y:S01]  /*1480*/  R2UR UR10, R0 ;  /* 0x00000000000a72ca */ /* 0x000fe200000e0000 */
[----:B------:R-:W-:Y:S01]  /*1490*/  ULDC.64 UR4, c[0x0][0xa08] ;  /* 0x0002820000047ab9 */ /* 0x000fe20000000a00 */
[----:B------:R-:W-:-:S11]  /*14a0*/  ULDC.64 UR8, c[0x0][0x208] ;  /* 0x0000820000087ab9 */ /* 0x000fd60000000a00 */
[----:B------:R-:W-:-:S06]  /*14b0*/  UIMAD.WIDE UR4, UR10, 0x4, UR4 ;  /* 0x000000040a0478a5 */ /* 0x000fcc000f8e0204 */
[----:B------:R-:W-:Y:S02]  /*14c0*/  IMAD.U32 R2, RZ, RZ, UR4 ;  /* 0x00000004ff027e24 */ /* 0x000fe4000f8e00ff */
[----:B------:R-:W-:-:S05]  /*14d0*/  IMAD.U32 R3, RZ, RZ, UR5 ;  /* 0x00000005ff037e24 */ /* 0x000fca000f8e00ff */
[----:B------:R-:W2:Y:S04]  /*14e0*/  LDG.E R4, desc[UR8][R2.64] ;  /* 0x0000000802047981 */ /* 0x000ea8000c1e1900 */
[----:B------:R-:W3:Y:S01]  /*14f0*/  LDG.E R0, desc[UR8][R2.64+0x4] ;  /* 0x0000040802007981 */ /* 0x000ee2000c1e1900 */
[----:B--2---:R-:W-:Y:S02]  /*1500*/  R2UR UR4, R4 ;  /* 0x00000000040472ca */ /* 0x004fe400000e0000 */
[----:B---3--:R-:W-:-:S13]  /*1510*/  R2UR UR5, R0 ;  /* 0x00000000000572ca */ /* 0x008fda00000e0000 */
[----:B------:R-:W-:-:S12]  /*1520*/  UIADD3 UR4, -UR4, UR5, URZ ;  /* 0x0000000504047290 */ /* 0x000fd8000fffe13f */
.L_x_184:
[----:B------:R-:W-:Y:S02]  /*1530*/  UIADD3 UR54, -UR54, UR4, URZ ;  /* 0x0000000436367290 */ /* 0x000fe4000fffe13f */
[----:B------:R-:W-:Y:S02]  /*1540*/  USHF.R.U32.HI UR7, URZ, 0x8, UR7 ;  /* 0x000000083f077899 */ /* 0x000fe40008011607 */
[----:B------:R-:W-:Y:S02]  /*1550*/  UISETP.GE.AND UP0, UPT, UR54, 0x1, UPT ;  /* 0x000000013600788c */ /* 0x000fe4000bf06270 */
[----:B------:R-:W-:Y:S02]  /*1560*/  UIADD3 UR4, UR54, 0x4f, URZ ;  /* 0x0000004f36047890 */ /* 0x000fe4000fffe03f */
[----:B------:R-:W-:Y:S02]  /*1570*/  ULEA.HI UR7, UR6, UR7, URZ, 0x10 ;  /* 0x0000000706077291 */ /* 0x000fe4000f8f803f */
[----:B------:R-:W-:Y:S01]  /*1580*/  PLOP3.LUT P0, PT, PT, PT, UP0, 0x80, 0x0 ;  /* 0x000000000000781c */ /* 0x000fe20003f0f008 */
[----:B------:R-:W-:-:S02]  /*1590*/  UIMAD.WIDE UR4, UR4, 0x66666667, URZ ;  /* 0x66666667040478a5 */ /* 0x000fc4000f8e023f */
[----:B------:R-:W-:Y:S02]  /*15a0*/  ULOP3.LUT UR8, UR7, 0xff, URZ, 0xc0, !UPT ;  /* 0x000000ff07087892 */ /* 0x000fe4000f8ec03f */
[----:B------:R-:W-:Y:S02]  /*15b0*/  USHF.R.U32.HI UR7, URZ, 0x10, UR7 ;  /* 0x000000103f077899 */ /* 0x000fe40008011607 */
[----:B------:R-:W-:Y:S02]  /*15c0*/  USHF.R.U32.HI UR6, URZ, 0x1f, UR5 ;  /* 0x0000001f3f067899 */ /* 0x000fe40008011605 */
[----:B------:R-:W-:Y:S01]  /*15d0*/  IMAD.U32 R212, RZ, RZ, UR8 ;  /* 0x00000008ffd47e24 */ /* 0x000fe2000f8e00ff */
[----:B------:R-:W-:Y:S01]  /*15e0*/  UMOV UR4, URZ ;  /* 0x0000003f00047c82 */ /* 0x000fe20008000000 */
[----:B------:R-:W-:Y:S01]  /*15f0*/  ULEA.HI.SX32 UR9, UR5, UR6, 0x1b ;  /* 0x0000000605097291 */ /* 0x000fe2000f8fda3f */
[----:B------:R-:W-:Y:S01]  /*1600*/  IMAD.U32 R22, RZ, RZ, UR7 ;  /* 0x00000007ff167e24 */ /* 0x000fe2000f8e00ff */
[----:B------:R-:W-:Y:S10]  /*1610*/  @!P0 BRA `(.L_x_185) ;  /* 0x0000000000948947 */ /* 0x000ff40003800000 */
[----:B------:R-:W-:Y:S01]  /*1620*/  R2UR UR5, R22 ;  /* 0x00000000160572ca */ /* 0x000fe200000e0000 */
[----:B------:R-:W-:-:S12]  /*1630*/  ULDC UR4, c[0x0][0x9f0] ;  /* 0x00027c0000047ab9 */ /* 0x000fd80000000800 */
[----:B------:R-:W-:-:S04]  /*1640*/  UISETP.NE.AND UP0, UPT, UR5, URZ, UPT ;  /* 0x0000003f0500728c */ /* 0x000fc8000bf05270 */
[----:B------:R-:W-:-:S03]  /*1650*/  USEL UR10, UR5, UR4, UP0 ;  /* 0x00000004050a7287 */ /* 0x000fc60008000000 */
[----:B------:R-:W-:Y:S01]  /*1660*/  UMOV UR4, URZ ;  /* 0x0000003f00047c82 */ /* 0x000fe20008000000 */
[----:B------:R-:W-:Y:S02]  /*1670*/  UIADD3 UR6, UR9, -0x1, UR10 ;  /* 0xffffffff09067890 */ /* 0x000fe4000fffe00a */
[----:B------:R-:W-:-:S04]  /*1680*/  IMAD.U32 R3, RZ, RZ, UR10 ;  /* 0x0000000aff037e24 */ /* 0x000fc8000f8e00ff */
[----:B------:R-:W-:Y:S01]  /*1690*/  IMAD.U32 R4, RZ, RZ, UR6 ;  /* 0x00000006ff047e24 */ /* 0x000fe2000f8e00ff */
[-C--:B------:R-:W-:Y:S01]  /*16a0*/  IABS R0, R3.reuse ;  /* 0x0000000300007213 */ /* 0x080fe20000000000 */
[----:B------:R-:W-:Y:S01]  /*16b0*/  ULOP3.LUT UR6, UR6, UR10, URZ, 0x3c, !UPT ;  /* 0x0000000a06067292 */ /* 0x000fe2000f8e3c3f */
[----:B------:R-:W-:Y:S02]  /*16c0*/  IABS R5, R3 ;  /* 0x0000000300057213 */ /* 0x000fe40000000000 */
[----:B------:R-:W-:Y:S02]  /*16d0*/  R2UR UR11, R0 ;  /* 0x00000000000b72ca */ /* 0x000fe400000e0000 */
[----:B------:R-:W-:-:S05]  /*16e0*/  IABS R4, R4 ;  /* 0x0000000400047213 */ /* 0x000fca0000000000 */
[----:B------:R-:W-:-:S05]  /*16f0*/  IMAD.MOV.U32 R3, RZ, RZ, R4 ;  /* 0x000000ffff037224 */ /* 0x000fca00078e0004 */
[----:B------:R-:W-:Y:S01]  /*1700*/  R2UR UR8, R3 ;  /* 0x00000000030872ca */ /* 0x000fe200000e0000 */
[----:B------:R-:W0:Y:S08]  /*1710*/  I2F.RP R0, UR11 ;  /* 0x0000000b00007d06 */ /* 0x000e300008209400 */
[----:B0-----:R-:W0:Y:S02]  /*1720*/  MUFU.RCP R0, R0 ;  /* 0x0000000000007308 */ /* 0x001e240000001000 */
[----:B0-----:R-:W-:-:S02]  /*1730*/  VIADD R2, R0, 0xffffffe ;  /* 0x0ffffffe00027836 */ /* 0x001fc40000000000 */
[----:B------:R-:W-:-:S04]  /*1740*/  IMAD.MOV R0, RZ, RZ, -R5 ;  /* 0x000000ffff007224 */ /* 0x000fc800078e0a05 */
[----:B------:R-:W0:Y:S02]  /*1750*/  F2I.FTZ.U32.TRUNC.NTZ R2, R2 ;  /* 0x0000000200027305 */ /* 0x000e24000021f000 */
[----:B0-----:R-:W-:-:S13]  /*1760*/  R2UR UR5, R2 ;  /* 0x00000000020572ca */ /* 0x001fda00000e0000 */
[----:B------:R-:W-:-:S04]  /*1770*/  UIADD3 UR7, URZ, -UR5, URZ ;  /* 0x800000053f077290 */ /* 0x000fc8000fffe03f */
[----:B------:R-:W-:-:S04]  /*1780*/  UIMAD UR7, UR7, UR11, URZ ;  /* 0x0000000b070772a4 */ /* 0x000fc8000f8e023f */
[----:B------:R-:W-:-:S03]  /*1790*/  UIMAD.WIDE.U32 UR4, UR5, UR7, UR4 ;  /* 0x00000007050472a5 */ /* 0x000fc6000f8e0004 */
[----:B------:R-:W-:Y:S01]  /*17a0*/  R2UR UR7, R0 ;  /* 0x00000000000772ca */ /* 0x000fe200000e0000 */
[----:B------:R-:W-:-:S12]  /*17b0*/  UIMAD.WIDE.U32 UR4, UR5, UR8, URZ ;  /* 0x00000008050472a5 */ /* 0x000fd8000f8e003f */
[----:B------:R-:W-:-:S04]  /*17c0*/  UIMAD UR4, UR5, UR7, UR8 ;  /* 0x00000007050472a4 */ /* 0x000fc8000f8e0208 */
[----:B------:R-:W-:-:S11]  /*17d0*/  UISETP.GT.U32.AND UP1, UPT, UR11, UR4, UPT ;  /* 0x000000040b00728c */ /* 0x000fd6000bf24070 */
[----:B------:R-:W-:Y:S02]  /*17e0*/  @!UP1 UIADD3 UR4, UR4, -UR11, URZ ;  /* 0x8000000b04049290 */ /* 0x000fe4000fffe03f */
[----:B------:R-:W-:Y:S02]  /*17f0*/  @!UP1 UIADD3 UR5, UR5, 0x1, URZ ;  /* 0x0000000105059890 */ /* 0x000fe4000fffe03f */
[----:B------:R-:W-:Y:S02]  /*1800*/  UISETP.GE.U32.AND UP0, UPT, UR4, UR11, UPT ;  /* 0x0000000b0400728c */ /* 0x000fe4000bf06070 */
[----:B------:R-:W-:-:S09]  /*1810*/  UISETP.GE.AND UP1, UPT, UR6, URZ, UPT ;  /* 0x0000003f0600728c */ /* 0x000fd2000bf26270 */
[----:B------:R-:W-:Y:S02]  /*1820*/  @UP0 UIADD3 UR5, UR5, 0x1, URZ ;  /* 0x0000000105050890 */ /* 0x000fe4000fffe03f */
[----:B------:R-:W-:-:S05]  /*1830*/  UISETP.NE.AND UP0, UPT, UR10, URZ, UPT ;  /* 0x0000003f0a00728c */ /* 0x000fca000bf05270 */
[----:B------:R-:W-:Y:S02]  /*1840*/  UMOV UR4, UR5 ;  /* 0x0000000500047c82 */ /* 0x000fe40008000000 */
[----:B------:R-:W-:-:S04]  /*1850*/  @!UP1 UIADD3 UR4, -UR4, URZ, URZ ;  /* 0x0000003f04049290 */ /* 0x000fc8000fffe13f */
[----:B------:R-:W-:-:S12]  /*1860*/  @!UP0 ULOP3.LUT UR4, URZ, UR10, URZ, 0x33, !UPT ;  /* 0x0000000a3f048292 */ /* 0x000fd8000f8e333f */
.L_x_185:
[----:B------:R-:W-:Y:S01]  /*1870*/  R2UR UR5, R212 ;  /* 0x00000000d40572ca */ /* 0x000fe200000e0000 */
[----:B------:R-:W-:Y:S01]  /*1880*/  IMAD.U32 R0, RZ, RZ, UR9 ;  /* 0x00000009ff007e24 */ /* 0x000fe2000f8e00ff */
[----:B------:R-:W-:Y:S01]  /*1890*/  PLOP3.LUT P0, PT, PT, PT, PT, 0x80, 0x0 ;  /* 0x000000000000781c */ /* 0x000fe20003f0f070 */
[----:B------:R-:W-:Y:S01]  /*18a0*/  IMAD.U32 R3, RZ, RZ, UR4 ;  /* 0x00000004ff037e24 */ /* 0x000fe2000f8e00ff */
[----:B------:R-:W-:Y:S01]  /*18b0*/  CS2R R150, SRZ ;  /* 0x0000000000967805 */ /* 0x000fe2000001ff00 */
[----:B------:R-:W-:Y:S01]  /*18c0*/  IMAD.MOV.U32 R2, RZ, RZ, RZ ;  /* 0x000000ffff027224 */ /* 0x000fe200078e00ff */
[----:B------:R-:W-:Y:S02]  /*18d0*/  CS2R R148, SRZ ;  /* 0x0000000000947805 */ /* 0x000fe4000001ff00 */
[----:B------:R-:W-:Y:S02]  /*18e0*/  CS2R R146, SRZ ;  /* 0x0000000000927805 */ /* 0x000fe4000001ff00 */
[----:B------:R-:W-:-:S02]  /*18f0*/  CS2R R144, SRZ ;  /* 0x0000000000907805 */ /* 0x000fc4000001ff00 */
[----:B------:R-:W-:Y:S02]  /*1900*/  CS2R R142, SRZ ;  /* 0x00000000008e7805 */ /* 0x000fe4000001ff00 */
[----:B------:R-:W-:Y:S02]  /*1910*/  CS2R R140, SRZ ;  /* 0x00000000008c7805 */ /* 0x000fe4000001ff00 */
[----:B------:R-:W-:Y:S02]  /*1920*/  CS2R R138, SRZ ;  /* 0x00000000008a7805 */ /* 0x000fe4000001ff00 */
[----:B------:R-:W-:Y:S01]  /*1930*/  CS2R R136, SRZ ;  /* 0x0000000000887805 */ /* 0x000fe2000001ff00 */
[----:B------:R-:W-:Y:S01]  /*1940*/  UIMAD UR5, UR5, UR4, URZ ;  /* 0x00000004050572a4 */ /* 0x000fe2000f8e023f */
[----:B------:R-:W-:Y:S02]  /*1950*/  CS2R R134, SRZ ;  /* 0x0000000000867805 */ /* 0x000fe4000001ff00 */
[----:B------:R-:W-:-:S02]  /*1960*/  CS2R R132, SRZ ;  /* 0x0000000000847805 */ /* 0x000fc4000001ff00 */
[----:B------:R-:W-:Y:S02]  /*1970*/  CS2R R130, SRZ ;  /* 0x0000000000827805 */ /* 0x000fe4000001ff00 */
[----:B------:R-:W-:Y:S02]  /*1980*/  CS2R R128, SRZ ;  /* 0x0000000000807805 */ /* 0x000fe4000001ff00 */
[----:B------:R-:W-:Y:S02]  /*1990*/  CS2R R126, SRZ ;  /* 0x00000000007e7805 */ /* 0x000fe4000001ff00 */
[----:B------:R-:W-:Y:S01]  /*19a0*/  VIADDMNMX R3, R3, UR5, R0, PT ;  /* 0x0000000503037c46 */ /* 0x000fe2000b800100 */
[----:B------:R-:W-:Y:S01]  /*19b0*/  IMAD.U32 R18, RZ, RZ, UR5 ;  /* 0x00000005ff127e24 */ /* 0x000fe2000f8e00ff */
[----:B------:R-:W-:Y:S01]  /*19c0*/  CS2R R124, SRZ ;  /* 0x00000000007c7805 */ /* 0x000fe2000001ff00 */
[----:B------:R-:W-:Y:S01]  /*19d0*/  IMAD.MOV.U32 R0, RZ, RZ, RZ ;  /* 0x000000ffff007224 */ /* 0x000fe200078e00ff */
[----:B------:R-:W-:-:S02]  /*19e0*/  R2UR UR60, R3 ;  /* 0x00000000033c72ca */ /* 0x000fc400000e0000 */
        /* <DEDUP_REMOVED lines=11> */
[----:B------:R-:W-:Y:S01]  /*1aa0*/  CS2R R100, SRZ ;  /* 0x0000000000647805 */ /* 0x000fe2000001ff00 */
[----:B------:R-:W-:Y:S01]  /*1ab0*/  UISETP.GT.AND UP0, UPT, UR60, UR5, UPT ;  /* 0x000000053c00728c */ /* 0x000fe2000bf04270 */
[----:B------:R-:W-:-:S02]  /*1ac0*/  CS2R R98, SRZ ;  /* 0x0000000000627805 */ /* 0x000fc4000001ff00 */
[----:B------:R-:W-:Y:S02]  /*1ad0*/  CS2R R96, SRZ ;  /* 0x0000000000607805 */ /* 0x000fe4000001ff00 */
[----:B------:R-:W-:Y:S02]  /*1ae0*/  CS2R R94, SRZ ;  /* 0x00000000005e7805 */ /* 0x000fe4000001ff00 */
[----:B------:R-:W-:Y:S02]  /*1af0*/  CS2R R92, SRZ ;  /* 0x00000000005c7805 */ /* 0x000fe4000001ff00 */
[----:B------:R-:W-:Y:S02]  /*1b00*/  CS2R R90, SRZ ;  /* 0x00000000005a7805 */ /* 0x000fe4000001ff00 */
[----:B------:R-:W-:Y:S02]  /*1b10*/  PLOP3.LUT P1, PT, PT, PT, UP0, 0x80, 0x0 ;  /* 0x000000000000781c */ /* 0x000fe40003f2f008 */
        /* <DEDUP_REMOVED lines=34> */
[----:B------:R-:W0:Y:S01]  /*1d40*/  S2R R0, SR_TID.X ;  /* 0x0000000000007919 */ /* 0x000e220000002100 */
[----:B------:R-:W1:Y:S01]  /*1d50*/  S2UR UR7, SR_CgaCtaId ;  /* 0x00000000000779c3 */ /* 0x000e620000008800 */
[----:B------:R-:W-:Y:S02]  /*1d60*/  UMOV UR6, 0x400 ;  /* 0x0000040000067882 */ /* 0x000fe40000000000 */
[----:B-1----:R-:W-:-:S04]  /*1d70*/  ULEA UR6, UR7, UR6, 0x18 ;  /* 0x0000000607067291 */ /* 0x002fc8000f8ec03f */
[----:B------:R-:W-:Y:S01]  /*1d80*/  UIADD3 UR6, UR6, 0x14400, URZ ;  /* 0x0001440006067890 */ /* 0x000fe2000fffe03f */
[----:B0-----:R-:W-:-:S03]  /*1d90*/  VIADD R0, R0, 0xffffff80 ;  /* 0xffffff8000007836 */ /* 0x001fc60000000000 */
[----:B------:R-:W-:Y:S02]  /*1da0*/  ULOP3.LUT UP0, URZ, UR6, 0x9f, URZ, 0xc0, !UPT ;  /* 0x0000009f063f7892 */ /* 0x000fe4000f80c03f */
[----:B------:R-:W-:-:S04]  /*1db0*/  SHF.R.S32.HI R3, RZ, 0x1f, R0 ;  /* 0x0000001fff037819 */ /* 0x000fc80000011400 */
[----:B------:R-:W-:Y:S02]  /*1dc0*/  PLOP3.LUT P0, PT, PT, PT, UP0, 0x80, 0x0 ;  /* 0x000000000000781c */ /* 0x000fe40003f0f008 */
[----:B------:R-:W-:-:S04]  /*1dd0*/  LEA.HI R3, R3, R0, RZ, 0x7 ;  /* 0x0000000003037211 */ /* 0x000fc800078f38ff */
[----:B------:R-:W-:-:S06]  /*1de0*/  SHF.R.S32.HI R3, RZ, 0x7, R3 ;  /* 0x00000007ff037819 */ /* 0x000fcc0000011403 */
[----:B------:R-:W0:Y:S02]  /*1df0*/  SHFL.IDX PT, R3, R3, RZ, 0x1f ;  /* 0x00001fff03037589 */ /* 0x000e2400000e0000 */
[----:B0-----:R-:W-:-:S13]  /*1e00*/  R2UR UR4, R3 ;  /* 0x00000000030472ca */ /* 0x001fda00000e0000 */
        /* <DEDUP_REMOVED lines=10> */
[----:B------:R-:W-:Y:S01]  /*1eb0*/  IMAD.U32 R4, RZ, RZ, UR4 ;  /* 0x00000004ff047e24 */ /* 0x000fe2000f8e00ff */
[----:B------:R0:W1:Y:S01]  /*1ec0*/  LDC.64 R2, c[0x4][R0] ;  /* 0x0100000000027b82 */ /* 0x0000620000000a00 */
[----:B------:R-:W-:Y:S01]  /*1ed0*/  IMAD.U32 R5, RZ, RZ, UR5 ;  /* 0x00000005ff057e24 */ /* 0x000fe2000f8e00ff */
[----:B------:R-:W-:Y:S01]  /*1ee0*/  ULDC.64 UR4, c[0x4][0x1c0] ;  /* 0x0100700000047ab9 */ /* 0x000fe20000000a00 */
        /* <DEDUP_REMOVED lines=9> */
.L_x_187:
[----:B------:R-:W2:Y:S04]  /*1f80*/  LDL R2, [R1+0x18] ;  /* 0x0000180001027983 */ /* 0x000ea80000100800 */
[----:B------:R-:W3:Y:S01]  /*1f90*/  LDL R20, [R1+0x6c] ;  /* 0x00006c0001147983 */ /* 0x000ee20000100800 */
[----:B------:R-:W0:Y:S01]  /*1fa0*/  S2UR UR5, SR_CgaCtaId ;  /* 0x00000000000579c3 */ /* 0x000e220000008800 */
[----:B------:R-:W-:Y:S02]  /*1fb0*/  UMOV UR4, 0x400 ;  /* 0x0000040000047882 */ /* 0x000fe40000000000 */
[----:B0-----:R-:W-:-:S06]  /*1fc0*/  ULEA UR4, UR5, UR4, 0x18 ;  /* 0x0000000405047291 */ /* 0x001fcc000f8ec03f */
[----:B------:R-:W-:Y:S01]  /*1fd0*/  IMAD.U32 R5, RZ, RZ, UR4 ;  /* 0x00000004ff057e24 */ /* 0x000fe2000f8e00ff */
[----:B------:R-:W-:Y:S01]  /*1fe0*/  BSSY B0, `(.L_x_188) ;  /* 0x000000a000007945 */ /* 0x000fe20003800000 */
[----:B--2---:R-:W-:-:S04]  /*1ff0*/  LEA.HI R0, R2, R2, RZ, 0x1 ;  /* 0x0000000202007211 */ /* 0x004fc800078f08ff */
[----:B------:R-:W-:-:S05]  /*2000*/  LOP3.LUT R0, R0, 0xfffffffe, RZ, 0xc0, !PT ;  /* 0xfffffffe00007812 */ /* 0x000fca00078ec0ff */
[----:B------:R-:W-:-:S05]  /*2010*/  IMAD.IADD R0, R2, 0x1, -R0 ;  /* 0x0000000102007824 */ /* 0x000fca00078e0a00 */
[----:B------:R-:W-:-:S04]  /*2020*/  SHF.L.U32 R0, R0, 0x1f, RZ ;  /* 0x0000001f00007819 */ /* 0x000fc800000006ff */
[----:B------:R-:W0:Y:S01]  /*2030*/  SYNCS.PHASECHK.TRANS64.TRYWAIT P1, [R5+URZ+0x38800], R0 ;  /* 0x03880000050075a7 */ /* 0x000e22000802017f */
[----:B---3--:R-:W-:-:S13]  /*2040*/  R2UR UR6, R20 ;  /* 0x00000000140672ca */ /* 0x008fda00000e0000 */
[----:B------:R-:W-:-:S05]  /*2050*/  IMAD.U32 R2, RZ, RZ, UR6 ;  /* 0x00000006ff027e24 */ /* 0x000fca000f8e00ff */
[----:B------:R-:W-:Y:S01]  /*2060*/  ISETP.NE.AND P0, PT, R2, 0x3, PT ;  /* 0x000000030200780c */ /* 0x000fe20003f05270 */
[----:B0-----:R-:W-:-:S12]  /*2070*/  @!P1 BRA `(.L_x_189) ;  /* 0x0000014c009c9947 */ /* 0x001fd80003800000 */
.L_x_364:
[----:B------:R-:W-:Y:S05]  /*2080*/  BSYNC B0 ;  /* 0x0000000000007941 */ /* 0x000fea0003800000 */
.L_x_188:
[----:B------:R-:W-:Y:S05]  /*2090*/  @!P0 BRA `(.L_x_190) ;  /* 0x0000000000048947 */ /* 0x000fea0003800000 */
[----:B------:R-:W-:Y:S01]  /*20a0*/  BPT.TRAP 0x1 ;  /* 0x000000040000795c */ /* 0x000fe20000300000 */
.L_x_190:
[----:B0-----:R-:W-:Y:S01]  /*20b0*/  IMAD R0, R16, 0x8, R5 ;  /* 0x0000000810007824 */ /* 0x001fe200078e0205 */
[----:B------:R-:W-:-:S04]  /*20c0*/  SHF.L.U32 R3, R17, 0x1f, RZ ;  /* 0x0000001f11037819 */ /* 0x000fc800000006ff */
[----:B------:R0:W1:Y:S01]  /*20d0*/  SYNCS.PHASECHK.TRANS64.TRYWAIT P2, [R0+URZ+0x38830], R3 ;  /* 0x03883003000075a7 */ /* 0x000062000804017f */
[----:B------:R-:W-:Y:S05]  /*20e0*/  @!P0 BRA `(.L_x_191) ;  /* 0x0000000000048947 */ /* 0x000fea0003800000 */
[----:B------:R-:W-:Y:S01]  /*20f0*/  BPT.TRAP 0x1 ;  /* 0x000000040000795c */ /* 0x000fe20000300000 */
.L_x_191:
[----:B------:R-:W2:Y:S01]  /*2100*/  S2R R2, SR_TID.X ;  /* 0x0000000000027919 */ /* 0x000ea20000002100 */
[----:B------:R-:W-:Y:S01]  /*2110*/  IMAD.MOV.U32 R151, RZ, RZ, RZ ;  /* 0x000000ffff977224 */ /* 0x000fe200078e00ff */
[----:B--2---:R-:W-:-:S04]  /*2120*/  LOP3.LUT R2, R2, 0x7f, RZ, 0xc0, !PT ;  /* 0x0000007f02027812 */ /* 0x004fc800078ec0ff */
[----:B------:R-:W-:Y:S01]  /*2130*/  ISETP.NE.AND P1, PT, R2, RZ, PT ;  /* 0x000000ff0200720c */ /* 0x000fe20003f25270 */
[----:B-1----:R-:W-:-:S12]  /*2140*/  @P2 BRA `(.L_x_192) ;  /* 0x0000000000082947 */ /* 0x002fd80003800000 */
[----:B------:R-:W1:Y:S02]  /*2150*/  SYNCS.PHASECHK.TRANS64.TRYWAIT P2, [R0+URZ+0x38830], R3 ;  /* 0x03883003000075a7 */ /* 0x000e64000804017f */
[----:B-1----:R-:W-:Y:S05]  /*2160*/  @!P2 BRA `(.L_x_193) ;  /* 0x0000014c0074a947 */ /* 0x002fea0003800000 */
.L_x_192:
[----:B------:R-:W-:Y:S05]  /*2170*/  WARPSYNC.ALL ;  /* 0x0000000000007948 */ /* 0x000fea0003800000 */
[----:B------:R-:W-:Y:S01]  /*2180*/  R2UR UR4, R5 ;  /* 0x00000000050472ca */ /* 0x000fe200000e0000 */
[----:B------:R-:W-:Y:S01]  /*2190*/  ULOP3.LUT UR53, UR53, 0x10000, URZ, 0xfc, !UPT ;  /* 0x0001000035357892 */ /* 0x000fe2000f8efc3f */
[----:B------:R-:W-:Y:S01]  /*21a0*/  R2UR UR52, R16 ;  /* 0x00000000103472ca */ /* 0x000fe200000e0000 */
[----:B------:R-:W-:Y:S01]  /*21b0*/  WARPGROUP.ARRIVE ;  /* 0x00000000000079c5 */ /* 0x000fe20000000000 */
[----:B------:R-:W-:Y:S01]  /*21c0*/  UMOV UR57, 0x40000040 ;  /* 0x4000004000397882 */ /* 0x000fe20000000000 */
[----:B------:R-:W-:Y:S01]  /*21d0*/  UMOV UR59, 0x40000040 ;  /* 0x40000040003b7882 */ /* 0x000fe20000000000 */
[----:B------:R-:W-:Y:S01]  /*21e0*/  UMOV UR7, 0x40000040 ;  /* 0x4000004000077882 */ /* 0x000fe20000000000 */
[----:B------:R-:W-:Y:S01]  /*21f0*/  UIADD3 UR9, UR53, 0x2, URZ ;  /* 0x0000000235097890 */ /* 0x000fe2000fffe03f */
[----:B------:R-:W-:Y:S01]  /*2200*/  MOV R4, UR57 ;  /* 0x0000003900047c02 */ /* 0x000fe20008000f00 */
[----:B------:R-:W-:Y:S01]  /*2210*/  UMOV UR56, UR53 ;  /* 0x0000003500387c82 */ /* 0x000fe20008000000 */
[----:B------:R-:W-:Y:S01]  /*2220*/  UMOV UR13, 0x40000040 ;  /* 0x40000040000d7882 */ /* 0x000fe20000000000 */
[----:B------:R-:W-:Y:S01]  /*2230*/  UMOV UR15, 0x40000040 ;  /* 0x40000040000f7882 */ /* 0x000fe20000000000 */
[----:B------:R-:W-:Y:S01]  /*2240*/  IMAD.U32 R11, RZ, RZ, UR13 ;  /* 0x0000000dff0b7e24 */ /* 0x000fe2000f8e00ff */
[----:B------:R-:W-:Y:S01]  /*2250*/  UIADD3 UR4, UR4, 0x24400, URZ ;  /* 0x0002440004047890 */ /* 0x000fe2000fffe03f */
[----:B------:R-:W-:Y:S01]  /*2260*/  MOV R12, UR56 ;  /* 0x00000038000c7c02 */ /* 0x000fe20008000f00 */
[----:B------:R-:W-:Y:S01]  /*2270*/  UMOV UR12, UR9 ;  /* 0x00000009000c7c82 */ /* 0x000fe20008000000 */
[----:B------:R-:W-:Y:S01]  /*2280*/  UIADD3 UR9, UR53, 0x4, URZ ;  /* 0x0000000435097890 */ /* 0x000fe2000fffe03f */
[----:B------:R-:W-:Y:S01]  /*2290*/  IMAD.U32 R10, RZ, RZ, UR12 ;  /* 0x0000000cff0a7e24 */ /* 0x000fe2000f8e00ff */
[----:B------:R-:W-:Y:S01]  /*22a0*/  USHF.R.U32.HI UR4, URZ, 0x4, UR4 ;  /* 0x000000043f047899 */ /* 0x000fe20008011604 */
[----:B------:R-:W-:Y:S01]  /*22b0*/  IMAD.U32 R2, RZ, RZ, UR54 ;  /* 0x00000036ff027e24 */ /* 0x000fe2000f8e00ff */
[----:B------:R-:W-:Y:S01]  /*22c0*/  UMOV UR11, 0x40000040 ;  /* 0x40000040000b7882 */ /* 0x000fe20000000000 */
[----:B------:R-:W-:Y:S01]  /*22d0*/  UIADD3 UR16, UR53, 0x404, URZ ;  /* 0x0000040435107890 */ /* 0x000fe2000fffe03f */
[----:B01----:R-:W-:Y:S01]  /*22e0*/  IMAD.U32 R3, RZ, RZ, UR60 ;  /* 0x0000003cff037e24 */ /* 0x003fe2000f8e00ff */
[----:B------:R-:W-:Y:S01]  /*22f0*/  ULOP3.LUT UR4, UR4, 0x3fff, URZ, 0xc0, !UPT ;  /* 0x00003fff04047892 */ /* 0x000fe2000f8ec03f */
[----:B------:R-:W-:Y:S01]  /*2300*/  IADD3 R2, R2, 0x50, -R19 ;  /* 0x0000005002027810 */ /* 0x000fe20007ffe813 */
[----:B------:R-:W-:Y:S01]  /*2310*/  UMOV UR17, 0x40000040 ;  /* 0x4000004000117882 */ /* 0x000fe20000000000 */
[----:B------:R-:W-:Y:S01]  /*2320*/  UMOV UR19, 0x40000040 ;  /* 0x4000004000137882 */ /* 0x000fe20000000000 */
[----:B------:R-:W-:Y:S01]  /*2330*/  ULOP3.LUT UR5, UR4, 0x10000, URZ, 0xfc, !UPT ;  /* 0x0001000004057892 */ /* 0x000fe2000f8efc3f */
[----:B------:R-:W-:Y:S01]  /*2340*/  P2R R20, PR, RZ, 0x1 ;  /* 0x00000001ff147803 */ /* 0x000fe20000000000 */
[----:B------:R-:W-:Y:S01]  /*2350*/  UIADD3 UR20, UR53, 0x406, URZ ;  /* 0x0000040635147890 */ /* 0x000fe2000fffe03f */
[----:B------:R-:W-:Y:S01]  /*2360*/  IMAD R2, R3, -0x50, R2 ;  /* 0xffffffb003027824 */ /* 0x000fe200078e0202 */
[----:B------:R-:W-:Y:S01]  /*2370*/  UIMAD UR52, UR52, 0xa00, UR5 ;  /* 0x00000a00343478a4 */ /* 0x000fe2000f8e0205 */
[----:B------:R-:W-:Y:S01]  /*2380*/  @!P1 VIADD R0, R0, 0x38840 ;  /* 0x0003884000009836 */ /* 0x000fe20000000000 */
[----:B------:R-:W-:Y:S01]  /*2390*/  UMOV UR4, UR56 ;  /* 0x0000003800047c82 */ /* 0x000fe20008000000 */
[----:B------:R-:W-:Y:S01]  /*23a0*/  IMAD.U32 R14, RZ, RZ, UR5 ;  /* 0x00000005ff0e7e24 */ /* 0x000fe2000f8e00ff */
[----:B------:R-:W-:Y:S01]  /*23b0*/  UIADD3 UR6, UR52, 0x80, URZ ;  /* 0x0000008034067890 */ /* 0x000fe2000fffe03f */
[C---:B------:R-:W-:Y:S01]  /*23c0*/  ISETP.GT.AND P6, PT, R2.reuse, RZ, PT ;  /* 0x000000ff0200720c */ /* 0x040fe20003fc4270 */
[----:B------:R-:W-:Y:S01]  /*23d0*/  UMOV UR5, UR57 ;  /* 0x0000003900057c82 */ /* 0x000fe20008000000 */
[----:B------:R-:W-:Y:S01]  /*23e0*/  UMOV UR58, UR52 ;  /* 0x00000034003a7c82 */ /* 0x000fe20008000000 */
[----:B------:R-:W-:Y:S01]  /*23f0*/  UIADD3 UR8, UR52, 0x200, URZ ;  /* 0x0000020034087890 */ /* 0x000fe2000fffe03f */
[----:B------:R-:W-:Y:S01]  /*2400*/  HGMMA.64x16x16.F32.BF16 R56, gdesc[UR56], RZ, !UPT, gsb0 ;  /* 0x00200000383879f0 */ /* 0x000fe2000c0018ff */
[----:B------:R-:W-:Y:S01]  /*2410*/  UIADD3 UR10, UR52, 0x2, URZ ;  /* 0x00000002340a7890 */ /* 0x000fe2000fffe03f */
[C---:B------:R-:W-:Y:S01]  /*2420*/  ISETP.GT.AND P5, PT, R2.reuse, 0x1, PT ;  /* 0x000000010200780c */ /* 0x040fe20003fa4270 */
[----:B------:R-:W-:Y:S01]  /*2430*/  UIADD3 UR18, UR52, 0x284, URZ ;  /* 0x0000028434127890 */ /* 0x000fe2000fffe03f */
[C---:B------:R-:W-:Y:S01]  /*2440*/  ISETP.GT.AND P4, PT, R2.reuse, 0x8, PT ;  /* 0x000000080200780c */ /* 0x040fe20003f84270 */
[----:B------:R-:W-:Y:S01]  /*2450*/  UIADD3 UR22, UR52, 0x286, URZ ;  /* 0x0000028634167890 */ /* 0x000fe2000fffe03f */
[C---:B------:R-:W-:Y:S01]  /*2460*/  ISETP.GT.AND P3, PT, R2.reuse, 0x9, PT ;  /* 0x000000090200780c */ /* 0x040fe20003f64270 */
[----:B------:R-:W-:Y:S01]  /*2470*/  UMOV UR21, 0x40000040 ;  /* 0x4000004000157882 */ /* 0x000fe20000000000 */
[----:B------:R-:W-:Y:S01]  /*2480*/  UMOV UR14, UR10 ;  /* 0x0000000a000e7c82 */ /* 0x000fe20008000000 */
[----:B------:R-:W-:Y:S01]  /*2490*/  UIADD3 UR10, UR52, 0x4, URZ ;  /* 0x00000004340a7890 */ /* 0x000fe2000fffe03f */
[----:B------:R-:W-:Y:S01]  /*24a0*/  ISETP.GT.AND P2, PT, R2, 0x10, PT ;  /* 0x000000100200780c */ /* 0x000fe20003f44270 */
[----:B------:R-:W-:Y:S01]  /*24b0*/  UMOV UR23, 0x40000040 ;  /* 0x4000004000177882 */ /* 0x000fe20000000000 */
[----:B------:R-:W-:Y:S01]  /*24c0*/  UIADD3 UR24, UR53, 0x800, URZ ;  /* 0x0000080035187890 */ /* 0x000fe2000fffe03f */
[----:B------:R-:W-:Y:S01]  /*24d0*/  @!P1 PRMT R0, RZ, 0x654, R0 ;  /* 0x00000654ff009816 */ /* 0x000fe20000000000 */
[----:B------:R-:W-:Y:S01]  /*24e0*/  UIADD3 UR26, UR52, 0x500, URZ ;  /* 0x00000500341a7890 */ /* 0x000fe2000fffe03f */
[--C-:B------:R-:W-:Y:S01]  /*24f0*/  IMAD.MOV.U32 R150, RZ, RZ, R151.reuse ;  /* 0x000000ffff967224 */ /* 0x100fe200078e0097 */
[----:B------:R-:W-:Y:S01]  /*2500*/  UMOV UR25, 0x40000040 ;  /* 0x4000004000197882 */ /* 0x000fe20000000000 */
[----:B------:R-:W-:Y:S01]  /*2510*/  UMOV UR27, 0x40000040 ;  /* 0x40000040001b7882 */ /* 0x000fe20000000000 */
[----:B------:R-:W-:Y:S01]  /*2520*/  UIADD3 UR28, UR53, 0x802, URZ ;  /* 0x00000802351c7890 */ /* 0x000fe2000fffe03f */
[--C-:B------:R-:W-:Y:S01]  /*2530*/  IMAD.MOV.U32 R149, RZ, RZ, R151.reuse ;  /* 0x000000ffff957224 */ /* 0x100fe200078e0097 */
        /* <DEDUP_REMOVED lines=31> */
[----:B------:R-:W-:Y:S01]  /*2730*/  IMAD.MOV.U32 R138, RZ, RZ, R151 ;  /* 0x000000ffff8a7224 */ /* 0x000fe200078e0097 */
[----:B------:R-:W-:-:S02]  /*2740*/  WARPGROUP.DEPBAR.LE gsb0, 0x0 ;  /* 0x00008000000079c5 */ /* 0x000fc40000010000 */
[----:B------:R-:W-:Y:S01]  /*2750*/  WARPGROUP.ARRIVE ;  /* 0x00000000000079c5 */ /* 0x000fe20000000000 */
[----:B------:R-:W-:Y:S01]  /*2760*/  UMOV UR49, 0x40000040 ;  /* 0x4000004000317882 */ /* 0x000fe20000000000 */
[----:B------:R-:W-:Y:S01]  /*2770*/  UMOV UR51, 0x40000040 ;  /* 0x4000004000337882 */ /* 0x000fe20000000000 */
[----:B------:R-:W-:Y:S01]  /*2780*/  UMOV UR59, 0x40000040 ;  /* 0x40000040003b7882 */ /* 0x000fe20000000000 */
[----:B------:R-:W-:Y:S01]  /*2790*/  UIADD3 UR54, UR52, 0x986, URZ ;  /* 0x0000098634367890 */ /* 0x000fe2000fffe03f */
[--C-:B------:R-:W-:Y:S01]  /*27a0*/  IMAD.MOV.U32 R137, RZ, RZ, R151.reuse ;  /* 0x000000ffff897224 */ /* 0x100fe200078e0097 */
[----:B------:R-:W-:Y:S01]  /*27b0*/  HGMMA.64x16x16.F32.BF16 R48, gdesc[UR4], RZ, !UPT, gsb0 ;  /* 0x00200000043079f0 */ /* 0x000fe2000c0018ff */
[----:B------:R-:W-:Y:S01]  /*27c0*/  UIADD3 UR6, UR52, 0x100, URZ ;  /* 0x0000010034067890 */ /* 0x000fe2000fffe03f */
[--C-:B------:R-:W-:Y:S01]  /*27d0*/  IMAD.MOV.U32 R136, RZ, RZ, R151.reuse ;  /* 0x000000ffff887224 */ /* 0x100fe200078e0097 */
[----:B------:R-:W-:Y:S01]  /*27e0*/  UMOV UR4, UR56 ;  /* 0x0000003800047c82 */ /* 0x000fe20008000000 */
[----:B------:R-:W-:Y:S01]  /*27f0*/  UMOV UR5, UR57 ;  /* 0x0000003900057c82 */ /* 0x000fe20008000000 */
[----:B------:R-:W-:Y:S01]  /*2800*/  UMOV UR7, 0x40000040 ;  /* 0x4000004000077882 */ /* 0x000fe20000000000 */
[----:B------:R-:W-:Y:S01]  /*2810*/  UMOV UR55, 0x40000040 ;  /* 0x4000004000377882 */ /* 0x000fe20000000000 */
[----:B------:R-:W-:Y:S01]  /*2820*/  UIADD3 UR61, UR60, -0x2, URZ ;  /* 0xfffffffe3c3d7890 */ /* 0x000fe2000fffe03f */
        /* <DEDUP_REMOVED lines=21> */
[--C-:B------:R-:W-:Y:S01]  /*2980*/  IMAD.MOV.U32 R114, RZ, RZ, R151.reuse ;  /* 0x000000ffff727224 */ /* 0x100fe200078e0097 */
[----:B------:R-:W-:Y:S02]  /*2990*/  WARPGROUP.DEPBAR.LE gsb0, 0x0 ;  /* 0x00008000000079c5 */ /* 0x000fe40000010000 */
[----:B------:R-:W-:Y:S01]  /*29a0*/  WARPGROUP.ARRIVE ;  /* 0x00000000000079c5 */ /* 0x000fe20000000000 */
[--C-:B------:R-:W-:Y:S02]  /*29b0*/  IMAD.MOV.U32 R113, RZ, RZ, R151.reuse ;  /* 0x000000ffff717224 */ /* 0x100fe400078e0097 */
[----:B------:R-:W-:-:S02]  /*29c0*/  IMAD.MOV.U32 R112, RZ, RZ, R151 ;  /* 0x000000ffff707224 */ /* 0x000fc400078e0097 */
[--C-:B------:R-:W-:Y:S01]  /*29d0*/  IMAD.MOV.U32 R111, RZ, RZ, R151.reuse ;  /* 0x000000ffff6f7224 */ /* 0x100fe200078e0097 */
[----:B------:R-:W-:Y:S01]  /*29e0*/  HGMMA.64x16x16.F32.BF16 R40, gdesc[UR4], RZ, !UPT, gsb0 ;  /* 0x00200000042879f0 */ /* 0x000fe2000c0018ff */
[----:B------:R-:W-:Y:S01]  /*29f0*/  UIADD3 UR6, UR52, 0x180, URZ ;  /* 0x0000018034067890 */ /* 0x000fe2000fffe03f */
[--C-:B------:R-:W-:Y:S01]  /*2a00*/  IMAD.MOV.U32 R110, RZ, RZ, R151.reuse ;  /* 0x000000ffff6e7224 */ /* 0x100fe200078e0097 */
[----:B------:R-:W-:Y:S01]  /*2a10*/  UMOV UR4, UR56 ;  /* 0x0000003800047c82 */ /* 0x000fe20008000000 */
[----:B------:R-:W-:Y:S01]  /*2a20*/  UMOV UR5, UR57 ;  /* 0x0000003900057c82 */ /* 0x000fe20008000000 */
[----:B------:R-:W-:Y:S01]  /*2a30*/  UMOV UR7, 0x40000040 ;  /* 0x4000004000077882 */ /* 0x000fe20000000000 */
        /* <DEDUP_REMOVED lines=29> */
[----:B------:R-:W-:Y:S01]  /*2c10*/  UMOV UR4, UR56 ;  /* 0x0000003800047c82 */ /* 0x000fe20008000000 */
[----:B------:R-:W-:Y:S01]  /*2c20*/  UMOV UR5, UR57 ;  /* 0x0000003900057c82 */ /* 0x000fe20008000000 */
[----:B------:R-:W-:Y:S01]  /*2c30*/  UMOV UR6, UR8 ;  /* 0x0000000800067c82 */ /* 0x000fe20008000000 */
[----:B------:R-:W-:Y:S01]  /*2c40*/  UMOV UR7, 0x40000040 ;  /* 0x4000004000077882 */ /* 0x000fe20000000000 */
[----:B------:R-:W-:Y:S01]  /*2c50*/  UIADD3 UR8, UR52, 0x202, URZ ;  /* 0x0000020234087890 */ /* 0x000fe2000fffe03f */
[--C-:B------:R-:W-:Y:S01]  /*2c60*/  IMAD.MOV.U32 R83, RZ, RZ, R151.reuse ;  /* 0x000000ffff537224 */ /* 0x100fe200078e0097 */
[----:B------:R-:W-:Y:S01]  /*2c70*/  UMOV UR57, 0x40000040 ;  /* 0x4000004000397882 */ /* 0x000fe20000000000 */
[----:B------:R-:W-:-:S02]  /*2c80*/  IMAD.MOV.U32 R82, RZ, RZ, R151 ;  /* 0x000000ffff527224 */ /* 0x000fc400078e0097 */
[----:B------:R-:W-:Y:S02]  /*2c90*/  IMAD.U32 R7, RZ, RZ, UR57 ;  /* 0x00000039ff077e24 */ /* 0x000fe4000f8e00ff */
        /* <DEDUP_REMOVED lines=17> */
[----:B------:R-:W-:Y:S01]  /*2db0*/  IMAD.MOV.U32 R64, RZ, RZ, R151 ;  /* 0x000000ffff407224 */ /* 0x000fe200078e0097 */
[----:B------:R-:W-:Y:S02]  /*2dc0*/  WARPGROUP.DEPBAR.LE gsb0, 0x0 ;  /* 0x00008000000079c5 */ /* 0x000fe40000010000 */
        /* <DEDUP_REMOVED lines=34> */
[----:B------:R-:W-:Y:S01]  /*2ff0*/  UMOV UR13, 0x40000040 ;  /* 0x40000040000d7882 */ /* 0x000fe20000000000 */
[----:B------:R-:W-:Y:S01]  /*3000*/  UIADD3 UR8, UR52, 0x204, URZ ;  /* 0x0000020434087890 */ /* 0x000fe2000fffe03f */
[----:B------:R-:W-:Y:S01]  /*3010*/  IMAD.U32 R8, RZ, RZ, UR12 ;  /* 0x0000000cff087e24 */ /* 0x000fe2000f8e00ff */
[----:B------:R-:W-:Y:S01]  /*3020*/  UIADD3 UR9, UR53, 0x6, URZ ;  /* 0x0000000635097890 */ /* 0x000fe2000fffe03f */
[----:B------:R-:W-:Y:S01]  /*3030*/  IMAD.U32 R9, RZ, RZ, UR13 ;  /* 0x0000000dff097e24 */ /* 0x000fe2000f8e00ff */
[----:B------:R-:W-:-:S02]  /*3040*/  WARPGROUP.DEPBAR.LE gsb0, 0x0 ;  /* 0x00008000000079c5 */ /* 0x000fc40000010000 */
        /* <DEDUP_REMOVED lines=33> */
[----:B------:R-:W-:Y:S01]  /*3260*/  UIADD3 UR12, UR52, 0x280, URZ ;  /* 0x00000280340c7890 */ /* 0x000fe2000fffe03f */
[----:B------:R-:W-:Y:S01]  /*3270*/  UMOV UR13, 0x40000040 ;  /* 0x40000040000d7882 */ /* 0x000fe20000000000 */
        /* <DEDUP_REMOVED lines=30> */
[----:B------:R-:W-:Y:S01]  /*3460*/  UMOV UR10, UR12 ;  /* 0x0000000c000a7c82 */ /* 0x000fe20008000000 */
[----:B------:R-:W-:Y:S01]  /*3470*/  UIADD3 UR12, UR53, 0x402, URZ ;  /* 0x00000402350c7890 */ /* 0x000fe2000fffe03f */
[----:B------:R-:W-:Y:S02]  /*3480*/  WARPGROUP.DEPBAR.LE gsb0, 0x0 ;  /* 0x00008000000079c5 */ /* 0x000fe40000010000 */
[----:B------:R-:W-:-:S06]  /*3490*/  WARPGROUP.ARRIVE ;  /* 0x00000000000079c5 */ /* 0x000fcc0000000000 */
[----:B------:R-:W-:Y:S01]  /*34a0*/  HGMMA.64x16x16.F32.BF16 R24, gdesc[UR4], R24, gsb0 ;  /* 0x00200000041879f0 */ /* 0x000fe20008001818 */
[----:B------:R-:W-:Y:S02]  /*34b0*/  UIADD3 UR6, UR52, 0x480, URZ ;  /* 0x0000048034067890 */ /* 0x000fe4000fffe03f */
[----:B------:R-:W-:-:S07]  /*34c0*/  UIADD3 UR7, UR53, 0xc06, URZ ;  /* 0x00000c0635077890 */ /* 0x000fce000fffe03f */
[----:B------:R-:W-:Y:S01]  /*34d0*/  UMOV UR56, UR7 ;  /* 0x0000000700387c82 */ /* 0x000fe20008000000 */
[----:B------:R-:W-:Y:S01]  /*34e0*/  R2UR UR7, R18 ;  /* 0x00000000120772ca */ /* 0x000fe200000e0000 */
[----:B------:R-:W-:-:S12]  /*34f0*/  IMAD.U32 R6, RZ, RZ, UR56 ;  /* 0x00000038ff067e24 */ /* 0x000fd8000f8e00ff */
[----:B------:R-:W-:Y:S01]  /*3500*/  UISETP.GE.AND UP0, UPT, UR61, UR7, UPT ;  /* 0x000000073d00728c */ /* 0x000fe2000bf06270 */
        /* <DEDUP_REMOVED lines=25> */
[----:B------:R-:W-:Y:S02]  /*36a0*/  UMOV UR11, UR57 ;  /* 0x00000039000b7c82 */ /* 0x000fe40008000000 */
[----:B------:R-:W-:-:S04]  /*36b0*/  UMOV UR53, UR11 ;  /* 0x0000000b00357c82 */ /* 0x000fc80008000000 */
[----:B------:R-:W-:Y:S01]  /*36c0*/  UMOV UR58, UR10 ;  /* 0x0000000a003a7c82 */ /* 0x000fe20008000000 */
[----:B------:R-:W-:Y:S01]  /*36d0*/  UMOV UR10, UR56 ;  /* 0x00000038000a7c82 */ /* 0x000fe20008000000 */
        /* <DEDUP_REMOVED lines=249> */
[----:B------:R-:W-:Y:S01]  /*4670*/  WARPGROUP.ARRIVE ;  /* 0x00000000000079c5 */ /* 0x000fe20000000000 */
[----:B------:R-:W-:Y:S02]  /*4680*/  FSEL R56, R56, -INF , P6 ;  /* 0xff80000038387808 */ /* 0x000fe40003000000 */
[----:B------:R-:W-:-:S02]  /*4690*/  FSEL R57, R57, -INF , P5 ;  /* 0xff80000039397808 */ /* 0x000fc40002800000 */
[----:B------:R-:W-:Y:S01]  /*46a0*/  FSEL R60, R60, -INF , P4 ;  /* 0xff8000003c3c7808 */ /* 0x000fe20002000000 */
[----:B------:R-:W-:Y:S01]  /*46b0*/  HGMMA.64x16x16.F32.BF16 R48, gdesc[UR56], R48, gsb0 ;  /* 0x00200000383079f0 */ /* 0x000fe20008001830 */
[----:B------:R-:W-:Y:S01]  /*46c0*/  UMOV UR56, UR10 ;  /* 0x0000000a00387c82 */ /* 0x000fe20008000000 */
[----:B------:R-:W-:Y:S01]  /*46d0*/  UMOV UR57, UR11 ;  /* 0x0000000b00397c82 */ /* 0x000fe20008000000 */
[----:B------:R-:W-:Y:S01]  /*46e0*/  UMOV UR58, UR6 ;  /* 0x00000006003a7c82 */ /* 0x000fe20008000000 */
[----:B------:R-:W-:Y:S01]  /*46f0*/  UMOV UR59, 0x40000040 ;  /* 0x40000040003b7882 */ /* 0x000fe20000000000 */
[----:B------:R-:W-:Y:S01]  /*4700*/  UIADD3 UR6, UR52, 0x906, URZ ;  /* 0x0000090634067890 */ /* 0x000fe2000fffe03f */
[----:B------:R-:W-:Y:S02]  /*4710*/  FMNMX.FTZ R3, R56, R57, !PT ;  /* 0x0000003938037209 */ /* 0x000fe40007810000 */
[----:B------:R-:W-:Y:S01]  /*4720*/  UMOV UR52, UR10 ;  /* 0x0000000a00347c82 */ /* 0x000fe20008000000 */
[----:B------:R-:W-:-:S02]  /*4730*/  FSEL R61, R61, -INF , P3 ;  /* 0xff8000003d3d7808 */ /* 0x000fc40001800000 */
[----:B------:R-:W-:Y:S02]  /*4740*/  FSEL R58, R58, -INF , P6 ;  /* 0xff8000003a3a7808 */ /* 0x000fe40003000000 */
[C---:B------:R-:W-:Y:S02]  /*4750*/  ISETP.GT.AND P6, PT, R2.reuse, 0x11, PT ;  /* 0x000000110200780c */ /* 0x040fe40003fc4270 */
[----:B------:R-:W-:Y:S02]  /*4760*/  FSEL R59, R59, -INF , P5 ;  /* 0xff8000003b3b7808 */ /* 0x000fe40002800000 */
[----:B------:R-:W-:Y:S02]  /*4770*/  ISETP.GT.AND P5, PT, R2, 0x18, PT ;  /* 0x000000180200780c */ /* 0x000fe40003fa4270 */
[----:B------:R-:W-:Y:S02]  /*4780*/  FSEL R62, R62, -INF , P4 ;  /* 0xff8000003e3e7808 */ /* 0x000fe40002000000 */
[----:B------:R-:W-:-:S02]  /*4790*/  ISETP.GT.AND P4, PT, R2, 0x19, PT ;  /* 0x000000190200780c */ /* 0x000fc40003f84270 */
[----:B------:R-:W-:Y:S02]  /*47a0*/  FSEL R63, R63, -INF , P3 ;  /* 0xff8000003f3f7808 */ /* 0x000fe40001800000 */
[----:B------:R-:W-:Y:S01]  /*47b0*/  ISETP.GT.AND P3, PT, R2, 0x20, PT ;  /* 0x000000200200780c */ /* 0x000fe20003f64270 */
[----:B------:R-:W-:Y:S02]  /*47c0*/  WARPGROUP.DEPBAR.LE gsb0, 0x0 ;  /* 0x00008000000079c5 */ /* 0x000fe40000010000 */
[----:B------:R-:W-:Y:S01]  /*47d0*/  WARPGROUP.ARRIVE ;  /* 0x00000000000079c5 */ /* 0x000fe20000000000 */
[----:B------:R-:W-:Y:S02]  /*47e0*/  FSEL R48, R48, -INF , P2 ;  /* 0xff80000030307808 */ /* 0x000fe40001000000 */
[----:B------:R-:W-:Y:S02]  /*47f0*/  FSEL R49, R49, -INF , P6 ;  /* 0xff80000031317808 */ /* 0x000fe40003000000 */
[----:B------:R-:W-:Y:S01]  /*4800*/  FSEL R52, R52, -INF , P5 ;  /* 0xff80000034347808 */ /* 0x000fe20002800000 */
[----:B------:R-:W-:Y:S01]  /*4810*/  HGMMA.64x16x16.F32.BF16 R40, gdesc[UR56], R40, gsb0 ;  /* 0x00200000382879f0 */ /* 0x000fe20008001828 */
[----:B------:R-:W-:Y:S01]  /*4820*/  UMOV UR56, UR10 ;  /* 0x0000000a00387c82 */ /* 0x000fe20008000000 */
[----:B------:R-:W-:Y:S01]  /*4830*/  UMOV UR57, UR11 ;  /* 0x0000000b00397c82 */ /* 0x000fe20008000000 */
[----:B------:R-:W-:Y:S01]  /*4840*/  UMOV UR58, UR6 ;  /* 0x00000006003a7c82 */ /* 0x000fe20008000000 */
[----:B------:R-:W-:Y:S01]  /*4850*/  UMOV UR59, 0x40000040 ;  /* 0x40000040003b7882 */ /* 0x000fe20000000000 */
[----:B------:R-:W-:Y:S01]  /*4860*/  FSEL R53, R53, -INF , P4 ;  /* 0xff80000035357808 */ /* 0x000fe20002000000 */
[----:B------:R-:W-:Y:S01]  /*4870*/  ULDC UR6, c[0x0][0x988] ;  /* 0x0002620000067ab9 */ /* 0x000fe20000000800 */
[----:B------:R-:W-:-:S02]  /*4880*/  FSEL R50, R50, -INF , P2 ;  /* 0xff80000032327808 */ /* 0x000fc40001000000 */
[C---:B------:R-:W-:Y:S02]  /*4890*/  ISETP.GT.AND P2, PT, R2.reuse, 0x21, PT ;  /* 0x000000210200780c */ /* 0x040fe40003f44270 */
[----:B------:R-:W-:Y:S02]  /*48a0*/  FSEL R51, R51, -INF , P6 ;  /* 0xff80000033337808 */ /* 0x000fe40003000000 */
[----:B------:R-:W-:Y:S02]  /*48b0*/  ISETP.GT.AND P6, PT, R2, 0x28, PT ;  /* 0x000000280200780c */ /* 0x000fe40003fc4270 */
[----:B------:R-:W-:Y:S02]  /*48c0*/  FSEL R54, R54, -INF , P5 ;  /* 0xff80000036367808 */ /* 0x000fe40002800000 */
[----:B------:R-:W-:Y:S02]  /*48d0*/  ISETP.GT.AND P5, PT, R2, 0x29, PT ;  /* 0x000000290200780c */ /* 0x000fe40003fa4270 */
[----:B------:R-:W-:-:S02]  /*48e0*/  FSEL R55, R55, -INF , P4 ;  /* 0xff80000037377808 */ /* 0x000fc40002000000 */
[----:B------:R-:W-:Y:S01]  /*48f0*/  ISETP.GT.AND P4, PT, R2, 0x30, PT ;  /* 0x000000300200780c */ /* 0x000fe20003f84270 */
[----:B------:R-:W-:Y:S02]  /*4900*/  WARPGROUP.DEPBAR.LE gsb0, 0x0 ;  /* 0x00008000000079c5 */ /* 0x000fe40000010000 */
[----:B------:R-:W-:Y:S01]  /*4910*/  WARPGROUP.ARRIVE ;  /* 0x00000000000079c5 */ /* 0x000fe20000000000 */
[----:B------:R-:W-:Y:S02]  /*4920*/  FSEL R40, R40, -INF , P3 ;  /* 0xff80000028287808 */ /* 0x000fe40001800000 */
[----:B------:R-:W-:Y:S02]  /*4930*/  FSEL R41, R41, -INF , P2 ;  /* 0xff80000029297808 */ /* 0x000fe40001000000 */
[----:B------:R-:W-:Y:S01]  /*4940*/  FSEL R44, R44, -INF , P6 ;  /* 0xff8000002c2c7808 */ /* 0x000fe20003000000 */
[----:B------:R-:W-:Y:S01]  /*4950*/  HGMMA.64x16x16.F32.BF16 R32, gdesc[UR56], R32, gsb0 ;  /* 0x00200000382079f0 */ /* 0x000fe20008001820 */
[----:B------:R-:W-:-:S02]  /*4960*/  R2UR UR57, R4 ;  /* 0x00000000043972ca */ /* 0x000fc400000e0000 */
[----:B------:R-:W-:Y:S02]  /*4970*/  FMNMX.FTZ R4, R60, R3, !PT ;  /* 0x000000033c047209 */ /* 0x000fe40007810000 */
[----:B------:R-:W-:Y:S02]  /*4980*/  FSEL R45, R45, -INF , P5 ;  /* 0xff8000002d2d7808 */ /* 0x000fe40002800000 */
[----:B------:R-:W-:Y:S02]  /*4990*/  FMNMX.FTZ R3, R61, R4, !PT ;  /* 0x000000043d037209 */ /* 0x000fe40007810000 */
[----:B------:R-:W-:Y:S02]  /*49a0*/  FSEL R42, R42, -INF , P3 ;  /* 0xff8000002a2a7808 */ /* 0x000fe40001800000 */
[----:B------:R-:W-:Y:S02]  /*49b0*/  FMNMX.FTZ R4, R48, R3, !PT ;  /* 0x0000000330047209 */ /* 0x000fe40007810000 */
[----:B------:R-:W-:-:S02]  /*49c0*/  ISETP.GT.AND P3, PT, R2, 0x31, PT ;  /* 0x000000310200780c */ /* 0x000fc40003f64270 */
[----:B------:R-:W-:Y:S02]  /*49d0*/  FMNMX.FTZ R3, R49, R4, !PT ;  /* 0x0000000431037209 */ /* 0x000fe40007810000 */
[----:B------:R-:W-:Y:S02]  /*49e0*/  FSEL R43, R43, -INF , P2 ;  /* 0xff8000002b2b7808 */ /* 0x000fe40001000000 */
[----:B------:R-:W-:Y:S02]  /*49f0*/  FMNMX.FTZ R4, R52, R3, !PT ;  /* 0x0000000334047209 */ /* 0x000fe40007810000 */
[----:B------:R-:W-:Y:S02]  /*4a00*/  ISETP.GT.AND P2, PT, R2, 0x38, PT ;  /* 0x000000380200780c */ /* 0x000fe40003f44270 */
[----:B------:R-:W-:Y:S02]  /*4a10*/  FMNMX.FTZ R3, R53, R4, !PT ;  /* 0x0000000435037209 */ /* 0x000fe40007810000 */
[----:B------:R-:W-:-:S02]  /*4a20*/  FSEL R46, R46, -INF , P6 ;  /* 0xff8000002e2e7808 */ /* 0x000fc40003000000 */
[----:B------:R-:W-:Y:S02]  /*4a30*/  FMNMX.FTZ R4, R40, R3, !PT ;  /* 0x0000000328047209 */ /* 0x000fe40007810000 */
[----:B------:R-:W-:Y:S02]  /*4a40*/  ISETP.GT.AND P6, PT, R2, 0x39, PT ;  /* 0x000000390200780c */ /* 0x000fe40003fc4270 */
[----:B------:R-:W-:Y:S02]  /*4a50*/  FMNMX.FTZ R3, R41, R4, !PT ;  /* 0x0000000429037209 */ /* 0x000fe40007810000 */
[----:B------:R-:W-:Y:S02]  /*4a60*/  FSEL R47, R47, -INF , P5 ;  /* 0xff8000002f2f7808 */ /* 0x000fe40002800000 */
[----:B------:R-:W-:Y:S02]  /*4a70*/  FMNMX.FTZ R4, R44, R3, !PT ;  /* 0x000000032c047209 */ /* 0x000fe40007810000 */
[----:B------:R-:W-:-:S02]  /*4a80*/  ISETP.GT.AND P5, PT, R2, 0x40, PT ;  /* 0x000000400200780c */ /* 0x000fc40003fa4270 */
[----:B------:R-:W-:Y:S02]  /*4a90*/  FMNMX.FTZ R3, R45, R4, !PT ;  /* 0x000000042d037209 */ /* 0x000fe40007810000 */
[----:B------:R-:W-:Y:S01]  /*4aa0*/  R2UR UR56, R12 ;  /* 0x000000000c3872ca */ /* 0x000fe200000e0000 */
[----:B------:R-:W-:Y:S02]  /*4ab0*/  WARPGROUP.DEPBAR.LE gsb0, 0x0 ;  /* 0x00008000000079c5 */ /* 0x000fe40000010000 */
[----:B------:R-:W-:Y:S01]  /*4ac0*/  WARPGROUP.ARRIVE ;  /* 0x00000000000079c5 */ /* 0x000fe20000000000 */
[----:B------:R-:W-:Y:S02]  /*4ad0*/  FSEL R32, R32, -INF , P4 ;  /* 0xff80000020207808 */ /* 0x000fe40002000000 */
[----:B------:R-:W-:Y:S02]  /*4ae0*/  FSEL R33, R33, -INF , P3 ;  /* 0xff80000021217808 */ /* 0x000fe40001800000 */
[----:B------:R-:W-:Y:S01]  /*4af0*/  FMNMX.FTZ R4, R32, R3, !PT ;  /* 0x0000000320047209 */ /* 0x000fe20007810000 */
[----:B------:R-:W-:Y:S01]  /*4b00*/  HGMMA.64x16x16.F32.BF16 R24, gdesc[UR52], R24, gsb0 ;  /* 0x00200000341879f0 */ /* 0x000fe20008001818 */
        /* <DEDUP_REMOVED lines=9> */
[----:B------:R-:W-:Y:S02]  /*4ba0*/  FSEL R38, R38, -INF , P2 ;  /* 0xff80000026267808 */ /* 0x000fe40001000000 */
[----:B------:R-:W-:Y:S02]  /*4bb0*/  ISETP.GT.AND P2, PT, R2, 0x49, PT ;  /* 0x000000490200780c */ /* 0x000fe40003f44270 */
[----:B------:R-:W-:Y:S01]  /*4bc0*/  FSEL R39, R39, -INF , P6 ;  /* 0xff80000027277808 */ /* 0x000fe20003000000 */
[----:B------:R-:W-:Y:S02]  /*4bd0*/  WARPGROUP.DEPBAR.LE gsb0, 0x0 ;  /* 0x00008000000079c5 */ /* 0x000fe40000010000 */
[----:B------:R-:W-:Y:S01]  /*4be0*/  FSEL R24, R24, -INF , P5 ;  /* 0xff80000018187808 */ /* 0x000fe20002800000 */
[----:B------:R0:W-:Y:S01]  /*4bf0*/  @!P1 SYNCS.ARRIVE.TRANS64.RED.A1T0 RZ, [R0+URZ], RZ ;  /* 0x000000ff00ff99a7 */ /* 0x0001e2000810043f */
[----:B------:R-:W-:-:S02]  /*4c00*/  FSEL R25, R25, -INF , P4 ;  /* 0xff80000019197808 */ /* 0x000fc40002000000 */
[----:B------:R-:W-:Y:S02]  /*4c10*/  FMNMX.FTZ R4, R24, R3, !PT ;  /* 0x0000000318047209 */ /* 0x000fe40007810000 */
[----:B------:R-:W-:Y:S02]  /*4c20*/  FSEL R28, R28, -INF , P3 ;  /* 0xff8000001c1c7808 */ /* 0x000fe40001800000 */
[----:B------:R-:W-:Y:S02]  /*4c30*/  FMNMX.FTZ R3, R25, R4, !PT ;  /* 0x0000000419037209 */ /* 0x000fe40007810000 */
[----:B------:R-:W-:Y:S02]  /*4c40*/  FSEL R29, R29, -INF , P2 ;  /* 0xff8000001d1d7808 */ /* 0x000fe40001000000 */
[----:B------:R-:W-:Y:S02]  /*4c50*/  FMNMX.FTZ R2, R28, R3, !PT ;  /* 0x000000031c027209 */ /* 0x000fe40007810000 */
[----:B------:R-:W-:-:S02]  /*4c60*/  FSEL R26, R26, -INF , P5 ;  /* 0xff8000001a1a7808 */ /* 0x000fc40002800000 */
[----:B------:R-:W-:Y:S02]  /*4c70*/  FMNMX.FTZ R12, R29, R2, !PT ;  /* 0x000000021d0c7209 */ /* 0x000fe40007810000 */
[----:B------:R-:W-:Y:S02]  /*4c80*/  FSEL R27, R27, -INF , P4 ;  /* 0xff8000001b1b7808 */ /* 0x000fe40002000000 */
[----:B------:R-:W-:Y:S01]  /*4c90*/  FSEL R30, R30, -INF , P3 ;  /* 0xff8000001e1e7808 */ /* 0x000fe20001800000 */
[----:B------:R-:W1:Y:S01]  /*4ca0*/  SHFL.BFLY PT, R3, R12, 0x2, 0x1f ;  /* 0x0c401f000c037f89 */ /* 0x000e6200000e0000 */
[----:B------:R-:W-:Y:S02]  /*4cb0*/  FSEL R31, R31, -INF , P2 ;  /* 0xff8000001f1f7808 */ /* 0x000fe40001000000 */
[----:B-1----:R-:W-:Y:S02]  /*4cc0*/  FMNMX.FTZ R13, R12, R3, !PT ;  /* 0x000000030c0d7209 */ /* 0x002fe40007810000 */
[----:B------:R-:W-:-:S03]  /*4cd0*/  FMNMX.FTZ R3, R58, R59, !PT ;  /* 0x0000003b3a037209 */ /* 0x000fc60007810000 */
[----:B------:R-:W1:Y:S02]  /*4ce0*/  SHFL.BFLY PT, R4, R13, 0x1, 0x1f ;  /* 0x0c201f000d047f89 */ /* 0x000e6400000e0000 */
[----:B-1----:R-:W-:-:S04]  /*4cf0*/  FMNMX.FTZ R4, R13, R4, !PT ;  /* 0x000000040d047209 */ /* 0x002fc80007810000 */
[C---:B------:R-:W-:Y:S01]  /*4d00*/  FSETP.NEU.FTZ.AND P0, PT, R4.reuse, -INF , PT ;  /* 0xff8000000400780b */ /* 0x040fe20003f1d000 */
[----:B------:R-:W-:-:S05]  /*4d10*/  FMUL.FTZ R2, R4, UR6 ;  /* 0x0000000604027c20 */ /* 0x000fca0008410000 */
[----:B------:R-:W-:Y:S02]  /*4d20*/  FSEL R15, R2, RZ, P0 ;  /* 0x000000ff020f7208 */ /* 0x000fe40000000000 */
[----:B------:R-:W-:Y:S02]  /*4d30*/  FMNMX.FTZ R2, R62, R3, !PT ;  /* 0x000000033e027209 */ /* 0x000fe40007810000 */
[----:B------:R-:W-:Y:S01]  /*4d40*/  ISETP.NE.AND P0, PT, R20, RZ, PT ;  /* 0x000000ff1400720c */ /* 0x000fe20003f05270 */
[--C-:B------:R-:W-:Y:S01]  /*4d50*/  FFMA.FTZ R208, R56, UR6, -R15.reuse ;  /* 0x0000000638d07c23 */ /* 0x100fe2000801080f */
[----:B------:R-:W-:Y:S01]  /*4d60*/  FMNMX.FTZ R3, R63, R2, !PT ;  /* 0x000000023f037209 */ /* 0x000fe20007810000 */
[--C-:B------:R-:W-:Y:S01]  /*4d70*/  FFMA.FTZ R13, R57, UR6, -R15.reuse ;  /* 0x00000006390d7c23 */ /* 0x100fe2000801080f */
[--C-:B------:R-:W-:Y:S01]  /*4d80*/  FFMA.FTZ R210, R60, UR6, -R15.reuse ;  /* 0x000000063cd27c23 */ /* 0x100fe2000801080f */
[--C-:B------:R-:W-:Y:S01]  /*4d90*/  FFMA.FTZ R61, R61, UR6, -R15.reuse ;  /* 0x000000063d3d7c23 */ /* 0x100fe2000801080f */
[----:B------:R-:W-:Y:S01]  /*4da0*/  FMNMX.FTZ R2, R50, R3, !PT ;  /* 0x0000000332027209 */ /* 0x000fe20007810000 */
[----:B------:R-:W-:Y:S01]  /*4db0*/  MUFU.EX2 R208, R208 ;  /* 0x000000d000d07308 */ /* 0x000fe20000000800 */
[--C-:B------:R-:W-:Y:S01]  /*4dc0*/  FFMA.FTZ R48, R48, UR6, -R15.reuse ;  /* 0x0000000630307c23 */ /* 0x100fe2000801080f */
[--C-:B------:R-:W-:Y:S01]  /*4dd0*/  FFMA.FTZ R49, R49, UR6, -R15.reuse ;  /* 0x0000000631317c23 */ /* 0x100fe2000801080f */
[----:B------:R-:W-:Y:S01]  /*4de0*/  FMNMX.FTZ R3, R51, R2, !PT ;  /* 0x0000000233037209 */ /* 0x000fe20007810000 */
[--C-:B------:R-:W-:Y:S01]  /*4df0*/  FFMA.FTZ R52, R52, UR6, -R15.reuse ;  /* 0x0000000634347c23 */ /* 0x100fe2000801080f */
[--C-:B------:R-:W-:Y:S01]  /*4e00*/  FFMA.FTZ R53, R53, UR6, -R15.reuse ;  /* 0x0000000635357c23 */ /* 0x100fe2000801080f */
[--C-:B------:R-:W-:Y:S01]  /*4e10*/  FFMA.FTZ R40, R40, UR6, -R15.reuse ;  /* 0x0000000628287c23 */ /* 0x100fe2000801080f */
[----:B------:R-:W-:Y:S01]  /*4e20*/  FMNMX.FTZ R2, R54, R3, !PT ;  /* 0x0000000336027209 */ /* 0x000fe20007810000 */
[----:B------:R-:W1:Y:S01]  /*4e30*/  MUFU.EX2 R13, R13 ;  /* 0x0000000d000d7308 */ /* 0x000e620000000800 */
[--C-:B------:R-:W-:Y:S01]  /*4e40*/  FFMA.FTZ R41, R41, UR6, -R15.reuse ;  /* 0x0000000629297c23 */ /* 0x100fe2000801080f */
        /* <DEDUP_REMOVED lines=12> */
[----:B------:R-:W-:Y:S01]  /*4f10*/  FFMA.FTZ R28, R28, UR6, -R15 ;  /* 0x000000061c1c7c23 */ /* 0x000fe2000801080f */
[----:B------:R-:W-:Y:S01]  /*4f20*/  FMNMX.FTZ R2, R46, R3, !PT ;  /* 0x000000032e027209 */ /* 0x000fe20007810000 */
[----:B------:R-:W-:Y:S01]  /*4f30*/  MUFU.EX2 R61, R61 ;  /* 0x0000003d003d7308 */ /* 0x000fe20000000800 */
[----:B-1----:R-:W-:Y:S01]  /*4f40*/  FADD.FTZ R21, R208, R13 ;  /* 0x0000000dd0157221 */ /* 0x002fe20000010000 */
[----:B------:R-:W-:Y:S01]  /*4f50*/  FFMA.FTZ R15, R29, UR6, -R15 ;  /* 0x000000061d0f7c23 */ /* 0x000fe2000801080f */
[----:B------:R-:W-:Y:S01]  /*4f60*/  FMNMX.FTZ R3, R47, R2, !PT ;  /* 0x000000022f037209 */ /* 0x000fe20007810000 */
[--C-:B------:R-:W-:Y:S01]  /*4f70*/  IMAD.MOV.U32 R60, RZ, RZ, R151.reuse ;  /* 0x000000ffff3c7224 */ /* 0x100fe200078e0097 */
[----:B------:R-:W-:Y:S01]  /*4f80*/  F2FP.BF16.F32.PACK_AB R208, R13, R208 ;  /* 0x000000d00dd0723e */ /* 0x000fe200000010ff */
[--C-:B------:R-:W-:Y:S01]  /*4f90*/  IMAD.MOV.U32 R57, RZ, RZ, R151.reuse ;  /* 0x000000ffff397224 */ /* 0x100fe200078e0097 */
[----:B------:R-:W-:Y:S01]  /*4fa0*/  FMNMX.FTZ R2, R34, R3, !PT ;  /* 0x0000000322027209 */ /* 0x000fe20007810000 */
[----:B------:R-:W-:Y:S01]  /*4fb0*/  MUFU.EX2 R48, R48 ;  /* 0x0000003000307308 */ /* 0x000fe20000000800 */
[----:B------:R-:W-:-:S02]  /*4fc0*/  IMAD.MOV.U32 R56, RZ, RZ, R151 ;  /* 0x000000ffff387224 */ /* 0x000fc400078e0097 */
[----:B------:R-:W-:-:S04]  /*4fd0*/  FMNMX.FTZ R3, R35, R2, !PT ;  /* 0x0000000223037209 */ /* 0x000fc80007810000 */
[----:B------:R-:W-:Y:S01]  /*4fe0*/  FMNMX.FTZ R2, R38, R3, !PT ;  /* 0x0000000326027209 */ /* 0x000fe20007810000 */
[----:B------:R-:W1:Y:S03]  /*4ff0*/  MUFU.EX2 R49, R49 ;  /* 0x0000003100317308 */ /* 0x000e660000000800 */
[----:B------:R-:W-:-:S04]  /*5000*/  FMNMX.FTZ R3, R39, R2, !PT ;  /* 0x0000000227037209 */ /* 0x000fc80007810000 */
[----:B------:R-:W-:Y:S01]  /*5010*/  FMNMX.FTZ R2, R26, R3, !PT ;  /* 0x000000031a027209 */ /* 0x000fe20007810000 */
[----:B------:R-:W-:Y:S03]  /*5020*/  MUFU.EX2 R52, R52 ;  /* 0x0000003400347308 */ /* 0x000fe60000000800 */
[----:B------:R-:W-:-:S04]  /*5030*/  FMNMX.FTZ R3, R27, R2, !PT ;  /* 0x000000021b037209 */ /* 0x000fc80007810000 */
[----:B------:R-:W-:Y:S01]  /*5040*/  FMNMX.FTZ R2, R30, R3, !PT ;  /* 0x000000031e027209 */ /* 0x000fe20007810000 */
[----:B------:R-:W2:Y:S01]  /*5050*/  MUFU.EX2 R53, R53 ;  /* 0x0000003500357308 */ /* 0x000ea20000000800 */
[----:B-1----:R-:W-:Y:S02]  /*5060*/  F2FP.BF16.F32.PACK_AB R204, R49, R48 ;  /* 0x0000003031cc723e */ /* 0x002fe400000010ff */
[----:B------:R-:W-:-:S05]  /*5070*/  FMNMX.FTZ R2, R31, R2, !PT ;  /* 0x000000021f027209 */ /* 0x000fca0007810000 */
[----:B------:R-:W1:Y:S01]  /*5080*/  SHFL.BFLY PT, R3, R2, 0x2, 0x1f ;  /* 0x0c401f0002037f89 */ /* 0x000e6200000e0000 */
[----:B------:R-:W-:Y:S08]  /*5090*/  MUFU.EX2 R40, R40 ;  /* 0x0000002800287308 */ /* 0x000ff00000000800 */
[----:B------:R-:W3:Y:S01]  /*50a0*/  MUFU.EX2 R41, R41 ;  /* 0x0000002900297308 */ /* 0x000ee20000000800 */
[----:B--2---:R-:W-:-:S07]  /*50b0*/  F2FP.BF16.F32.PACK_AB R206, R53, R52 ;  /* 0x0000003435ce723e */ /* 0x004fce00000010ff */
[----:B------:R-:W-:Y:S01]  /*50c0*/  MUFU.EX2 R44, R44 ;  /* 0x0000002c002c7308 */ /* 0x000fe20000000800 */
[----:B-1----:R-:W-:-:S07]  /*50d0*/  FMNMX.FTZ R12, R2, R3, !PT ;  /* 0x00000003020c7209 */ /* 0x002fce0007810000 */
[----:B------:R-:W1:Y:S01]  /*50e0*/  MUFU.EX2 R45, R45 ;  /* 0x0000002d002d7308 */ /* 0x000e620000000800 */
[----:B---3--:R-:W-:Y:S01]  /*50f0*/  F2FP.BF16.F32.PACK_AB R200, R41, R40 ;  /* 0x0000002829c8723e */ /* 0x008fe200000010ff */
[----:B------:R-:W2:Y:S06]  /*5100*/  SHFL.BFLY PT, R3, R12, 0x1, 0x1f ;  /* 0x0c201f000c037f89 */ /* 0x000eac00000e0000 */
[----:B------:R-:W-:Y:S08]  /*5110*/  MUFU.EX2 R32, R32 ;  /* 0x0000002000207308 */ /* 0x000ff00000000800 */
[----:B------:R-:W3:Y:S01]  /*5120*/  MUFU.EX2 R33, R33 ;  /* 0x0000002100217308 */ /* 0x000ee20000000800 */
[----:B-1----:R-:W-:-:S07]  /*5130*/  F2FP.BF16.F32.PACK_AB R202, R45, R44 ;  /* 0x0000002c2dca723e */ /* 0x002fce00000010ff */
[----:B------:R-:W-:Y:S01]  /*5140*/  MUFU.EX2 R36, R36 ;  /* 0x0000002400247308 */ /* 0x000fe20000000800 */
[----:B--2---:R-:W-:Y:S01]  /*5150*/  FMNMX.FTZ R3, R12, R3, !PT ;  /* 0x000000030c037209 */ /* 0x004fe20007810000 */
[----:B------:R-:W-:Y:S01]  /*5160*/  FADD.FTZ R12, R210, R21 ;  /* 0x00000015d20c7221 */ /* 0x000fe20000010000 */
[----:B------:R-:W-:Y:S02]  /*5170*/  F2FP.BF16.F32.PACK_AB R210, R61, R210 ;  /* 0x000000d23dd2723e */ /* 0x000fe400000010ff */
[C---:B------:R-:W-:Y:S01]  /*5180*/  FSETP.NEU.FTZ.AND P2, PT, R3.reuse, -INF , PT ;  /* 0xff8000000300780b */ /* 0x040fe20003f5d000 */
[----:B------:R-:W-:Y:S01]  /*5190*/  FMUL.FTZ R2, R3, UR6 ;  /* 0x0000000603027c20 */ /* 0x000fe20008410000 */
[----:B------:R-:W-:Y:S01]  /*51a0*/  FADD.FTZ R21, R61, R12 ;  /* 0x0000000c3d157221 */ /* 0x000fe20000010000 */
[----:B------:R-:W1:Y:S01]  /*51b0*/  MUFU.EX2 R37, R37 ;  /* 0x0000002500257308 */ /* 0x000e620000000800 */
[----:B---3--:R-:W-:Y:S01]  /*51c0*/  F2FP.BF16.F32.PACK_AB R196, R33, R32 ;  /* 0x0000002021c4723e */ /* 0x008fe200000010ff */
[----:B------:R-:W-:Y:S01]  /*51d0*/  IMAD.MOV.U32 R61, RZ, RZ, R151 ;  /* 0x000000ffff3d7224 */ /* 0x000fe200078e0097 */
[----:B------:R-:W-:Y:S01]  /*51e0*/  FSEL R2, R2, RZ, P2 ;  /* 0x000000ff02027208 */ /* 0x000fe20001000000 */
[----:B------:R-:W-:Y:S01]  /*51f0*/  FADD.FTZ R12, R48, R21 ;  /* 0x00000015300c7221 */ /* 0x000fe20000010000 */
[----:B------:R-:W-:Y:S01]  /*5200*/  PLOP3.LUT P2, PT, PT, PT, UP0, 0x80, 0x0 ;  /* 0x000000000000781c */ /* 0x000fe20003f4f008 */
[----:B------:R-:W-:-:S02]  /*5210*/  IMAD.MOV.U32 R48, RZ, RZ, R151 ;  /* 0x000000ffff307224 */ /* 0x000fc400078e0097 */
[--C-:B------:R-:W-:Y:S01]  /*5220*/  FFMA.FTZ R58, R58, UR6, -R2.reuse ;  /* 0x000000063a3a7c23 */ /* 0x100fe20008010802 */
[--C-:B------:R-:W-:Y:S01]  /*5230*/  FFMA.FTZ R59, R59, UR6, -R2.reuse ;  /* 0x000000063b3b7c23 */ /* 0x100fe20008010802 */
[--C-:B------:R-:W-:Y:S01]  /*5240*/  FFMA.FTZ R62, R62, UR6, -R2.reuse ;  /* 0x000000063e3e7c23 */ /* 0x100fe20008010802 */
[--C-:B------:R-:W-:Y:S01]  /*5250*/  FFMA.FTZ R63, R63, UR6, -R2.reuse ;  /* 0x000000063f3f7c23 */ /* 0x100fe20008010802 */
[--C-:B------:R-:W-:Y:S01]  /*5260*/  FFMA.FTZ R50, R50, UR6, -R2.reuse ;  /* 0x0000000632327c23 */ /* 0x100fe20008010802 */
[--C-:B------:R-:W-:Y:S01]  /*5270*/  FFMA.FTZ R51, R51, UR6, -R2.reuse ;  /* 0x0000000633337c23 */ /* 0x100fe20008010802 */
[----:B------:R-:W-:Y:S01]  /*5280*/  MUFU.EX2 R58, R58 ;  /* 0x0000003a003a7308 */ /* 0x000fe20000000800 */
[--C-:B------:R-:W-:Y:S01]  /*5290*/  FFMA.FTZ R54, R54, UR6, -R2.reuse ;  /* 0x0000000636367c23 */ /* 0x100fe20008010802 */
[----:B------:R-:W-:Y:S01]  /*52a0*/  FFMA.FTZ R55, R55, UR6, -R2 ;  /* 0x0000000637377c23 */ /* 0x000fe20008010802 */
[----:B------:R-:W-:Y:S01]  /*52b0*/  FADD.FTZ R29, R49, R12 ;  /* 0x0000000c311d7221 */ /* 0x000fe20000010000 */
[--C-:B------:R-:W-:Y:S01]  /*52c0*/  FFMA.FTZ R42, R42, UR6, -R2.reuse ;  /* 0x000000062a2a7c23 */ /* 0x100fe20008010802 */
[--C-:B------:R-:W-:Y:S01]  /*52d0*/  FFMA.FTZ R43, R43, UR6, -R2.reuse ;  /* 0x000000062b2b7c23 */ /* 0x100fe20008010802 */
[--C-:B------:R-:W-:Y:S01]  /*52e0*/  FFMA.FTZ R46, R46, UR6, -R2.reuse ;  /* 0x000000062e2e7c23 */ /* 0x100fe20008010802 */
[----:B------:R-:W-:Y:S01]  /*52f0*/  FADD.FTZ R20, R52, R29 ;  /* 0x0000001d34147221 */ /* 0x000fe20000010000 */
[----:B------:R-:W2:Y:S01]  /*5300*/  MUFU.EX2 R59, R59 ;  /* 0x0000003b003b7308 */ /* 0x000ea20000000800 */
[--C-:B------:R-:W-:Y:S01]  /*5310*/  FFMA.FTZ R47, R47, UR6, -R2.reuse ;  /* 0x000000062f2f7c23 */ /* 0x100fe20008010802 */
[----:B------:R-:W-:Y:S01]  /*5320*/  FFMA.FTZ R34, R34, UR6, -R2 ;  /* 0x0000000622227c23 */ /* 0x000fe20008010802 */
[----:B------:R-:W-:Y:S01]  /*5330*/  FADD.FTZ R29, R53, R20 ;  /* 0x00000014351d7221 */ /* 0x000fe20000010000 */
[--C-:B------:R-:W-:Y:S01]  /*5340*/  FFMA.FTZ R35, R35, UR6, -R2.reuse ;  /* 0x0000000623237c23 */ /* 0x100fe20008010802 */
[--C-:B------:R-:W-:Y:S01]  /*5350*/  FFMA.FTZ R38, R38, UR6, -R2.reuse ;  /* 0x0000000626267c23 */ /* 0x100fe20008010802 */
[--C-:B------:R-:W-:Y:S01]  /*5360*/  FFMA.FTZ R39, R39, UR6, -R2.reuse ;  /* 0x0000000627277c23 */ /* 0x100fe20008010802 */
[----:B------:R-:W-:Y:S01]  /*5370*/  FADD.FTZ R20, R40, R29 ;  /* 0x0000001d28147221 */ /* 0x000fe20000010000 */
[----:B------:R-:W3:Y:S01]  /*5380*/  MUFU.EX2 R62, R62 ;  /* 0x0000003e003e7308 */ /* 0x000ee20000000800 */
[--C-:B------:R-:W-:Y:S01]  /*5390*/  FFMA.FTZ R26, R26, UR6, -R2.reuse ;  /* 0x000000061a1a7c23 */ /* 0x100fe20008010802 */
[----:B------:R-:W-:Y:S01]  /*53a0*/  FFMA.FTZ R27, R27, UR6, -R2 ;  /* 0x000000061b1b7c23 */ /* 0x000fe20008010802 */
[----:B------:R-:W-:Y:S01]  /*53b0*/  FADD.FTZ R29, R41, R20 ;  /* 0x00000014291d7221 */ /* 0x000fe20000010000 */
[--C-:B------:R-:W-:Y:S01]  /*53c0*/  FFMA.FTZ R30, R30, UR6, -R2.reuse ;  /* 0x000000061e1e7c23 */ /* 0x100fe20008010802 */
[----:B------:R-:W-:Y:S01]  /*53d0*/  FFMA.FTZ R2, R31, UR6, -R2 ;  /* 0x000000061f027c23 */ /* 0x000fe20008010802 */
[----:B-1----:R-:W-:Y:S01]  /*53e0*/  F2FP.BF16.F32.PACK_AB R198, R37, R36 ;  /* 0x0000002425c6723e */ /* 0x002fe200000010ff */
[----:B0-----:R-:W-:Y:S01]  /*53f0*/  FADD.FTZ R0, R44, R29 ;  /* 0x0000001d2c007221 */ /* 0x001fe20000010000 */
[----:B------:R-:W0:Y:S01]  /*5400*/  MUFU.EX2 R63, R63 ;  /* 0x0000003f003f7308 */ /* 0x000e220000000800 */
[----:B--2---:R-:W-:Y:S01]  /*5410*/  FADD.FTZ R21, R58, R59 ;  /* 0x0000003b3a157221 */ /* 0x004fe20000010000 */
[----:B------:R-:W-:Y:S01]  /*5420*/  F2FP.BF16.F32.PACK_AB R209, R59, R58 ;  /* 0x0000003a3bd1723e */ /* 0x000fe200000010ff */
[----:B------:R-:W-:Y:S01]  /*5430*/  FADD.FTZ R29, R45, R0 ;  /* 0x000000002d1d7221 */ /* 0x000fe20000010000 */
[----:B------:R-:W-:-:S02]  /*5440*/  IMAD.MOV.U32 R59, RZ, RZ, R151 ;  /* 0x000000ffff3b7224 */ /* 0x000fc400078e0097 */
[----:B------:R-:W-:Y:S02]  /*5450*/  IMAD.MOV.U32 R58, RZ, RZ, R151 ;  /* 0x000000ffff3a7224 */ /* 0x000fe400078e0097 */
[----:B------:R-:W1:Y:S01]  /*5460*/  MUFU.EX2 R50, R50 ;  /* 0x0000003200327308 */ /* 0x000e620000000800 */
[----:B---3--:R-:W-:Y:S01]  /*5470*/  FADD.FTZ R12, R62, R21 ;  /* 0x000000153e0c7221 */ /* 0x008fe20000010000 */
[--C-:B------:R-:W-:Y:S02]  /*5480*/  IMAD.MOV.U32 R53, RZ, RZ, R151.reuse ;  /* 0x000000ffff357224 */ /* 0x100fe400078e0097 */
[--C-:B------:R-:W-:Y:S02]  /*5490*/  IMAD.MOV.U32 R52, RZ, RZ, R151.reuse ;  /* 0x000000ffff347224 */ /* 0x100fe400078e0097 */
[--C-:B------:R-:W-:Y:S02]  /*54a0*/  IMAD.MOV.U32 R49, RZ, RZ, R151.reuse ;  /* 0x000000ffff317224 */ /* 0x100fe400078e0097 */
[----:B------:R-:W2:Y:S01]  /*54b0*/  MUFU.EX2 R51, R51 ;  /* 0x0000003300337308 */ /* 0x000ea20000000800 */
[C---:B0-----:R-:W-:Y:S01]  /*54c0*/  FADD.FTZ R21, R63.reuse, R12 ;  /* 0x0000000c3f157221 */ /* 0x041fe20000010000 */
[----:B------:R-:W-:Y:S01]  /*54d0*/  F2FP.BF16.F32.PACK_AB R211, R63, R62 ;  /* 0x0000003e3fd3723e */ /* 0x000fe200000010ff */
[----:B------:R-:W-:-:S02]  /*54e0*/  IMAD.MOV.U32 R63, RZ, RZ, R151 ;  /* 0x000000ffff3f7224 */ /* 0x000fc400078e0097 */
[--C-:B------:R-:W-:Y:S02]  /*54f0*/  IMAD.MOV.U32 R62, RZ, RZ, R151.reuse ;  /* 0x000000ffff3e7224 */ /* 0x100fe400078e0097 */
[----:B------:R-:W-:Y:S01]  /*5500*/  IMAD.MOV.U32 R45, RZ, RZ, R151 ;  /* 0x000000ffff2d7224 */ /* 0x000fe200078e0097 */
[----:B------:R-:W0:Y:S01]  /*5510*/  MUFU.EX2 R54, R54 ;  /* 0x0000003600367308 */ /* 0x000e220000000800 */
[----:B-1----:R-:W-:Y:S01]  /*5520*/  FADD.FTZ R12, R50, R21 ;  /* 0x00000015320c7221 */ /* 0x002fe20000010000 */
[--C-:B------:R-:W-:Y:S02]  /*5530*/  IMAD.MOV.U32 R44, RZ, RZ, R151.reuse ;  /* 0x000000ffff2c7224 */ /* 0x100fe400078e0097 */
[--C-:B------:R-:W-:Y:S02]  /*5540*/  IMAD.MOV.U32 R41, RZ, RZ, R151.reuse ;  /* 0x000000ffff297224 */ /* 0x100fe400078e0097 */
[--C-:B------:R-:W-:Y:S02]  /*5550*/  IMAD.MOV.U32 R40, RZ, RZ, R151.reuse ;  /* 0x000000ffff287224 */ /* 0x100fe400078e0097 */
[----:B------:R-:W1:Y:S01]  /*5560*/  MUFU.EX2 R55, R55 ;  /* 0x0000003700377308 */ /* 0x000e620000000800 */
[C---:B--2---:R-:W-:Y:S01]  /*5570*/  FADD.FTZ R21, R51.reuse, R12 ;  /* 0x0000000c33157221 */ /* 0x044fe20000010000 */
[----:B------:R-:W-:Y:S01]  /*5580*/  F2FP.BF16.F32.PACK_AB R205, R51, R50 ;  /* 0x0000003233cd723e */ /* 0x000fe200000010ff */
[----:B------:R-:W-:-:S02]  /*5590*/  IMAD.MOV.U32 R51, RZ, RZ, R151 ;  /* 0x000000ffff337224 */ /* 0x000fc400078e0097 */
[--C-:B------:R-:W-:Y:S02]  /*55a0*/  IMAD.MOV.U32 R50, RZ, RZ, R151.reuse ;  /* 0x000000ffff327224 */ /* 0x100fe400078e0097 */
[----:B------:R-:W-:Y:S01]  /*55b0*/  IMAD.MOV.U32 R31, RZ, RZ, R151 ;  /* 0x000000ffff1f7224 */ /* 0x000fe200078e0097 */
[----:B------:R-:W2:Y:S01]  /*55c0*/  MUFU.EX2 R42, R42 ;  /* 0x0000002a002a7308 */ /* 0x000ea20000000800 */
[----:B0-----:R-:W-:-:S07]  /*55d0*/  FADD.FTZ R12, R54, R21 ;  /* 0x00000015360c7221 */ /* 0x001fce0000010000 */
[----:B------:R-:W0:Y:S01]  /*55e0*/  MUFU.EX2 R43, R43 ;  /* 0x0000002b002b7308 */ /* 0x000e220000000800 */
[C---:B-1----:R-:W-:Y:S01]  /*55f0*/  FADD.FTZ R21, R55.reuse, R12 ;  /* 0x0000000c37157221 */ /* 0x042fe20000010000 */
[----:B------:R-:W-:Y:S01]  /*5600*/  FADD.FTZ R12, R32, R29 ;  /* 0x0000001d200c7221 */ /* 0x000fe20000010000 */
[----:B------:R-:W-:Y:S01]  /*5610*/  F2FP.BF16.F32.PACK_AB R207, R55, R54 ;  /* 0x0000003637cf723e */ /* 0x000fe200000010ff */
[--C-:B------:R-:W-:Y:S02]  /*5620*/  IMAD.MOV.U32 R55, RZ, RZ, R151.reuse ;  /* 0x000000ffff377224 */ /* 0x100fe400078e0097 */
[----:B------:R-:W-:Y:S01]  /*5630*/  FADD.FTZ R29, R33, R12 ;  /* 0x0000000c211d7221 */ /* 0x000fe20000010000 */
[----:B------:R-:W-:Y:S01]  /*5640*/  IMAD.MOV.U32 R54, RZ, RZ, R151 ;  /* 0x000000ffff367224 */ /* 0x000fe200078e0097 */
[----:B------:R-:W1:Y:S01]  /*5650*/  MUFU.EX2 R46, R46 ;  /* 0x0000002e002e7308 */ /* 0x000e620000000800 */
[----:B--2---:R-:W-:Y:S01]  /*5660*/  FADD.FTZ R0, R42, R21 ;  /* 0x000000152a007221 */ /* 0x004fe20000010000 */
[----:B------:R-:W-:Y:S01]  /*5670*/  FADD.FTZ R12, R36, R29 ;  /* 0x0000001d240c7221 */ /* 0x000fe20000010000 */
[----:B------:R-:W-:-:S02]  /*5680*/  IMAD.MOV.U32 R36, RZ, RZ, R151 ;  /* 0x000000ffff247224 */ /* 0x000fc400078e0097 */
[--C-:B------:R-:W-:Y:S02]  /*5690*/  IMAD.MOV.U32 R33, RZ, RZ, R151.reuse ;  /* 0x000000ffff217224 */ /* 0x100fe400078e0097 */
[--C-:B------:R-:W-:Y:S01]  /*56a0*/  IMAD.MOV.U32 R32, RZ, RZ, R151.reuse ;  /* 0x000000ffff207224 */ /* 0x100fe200078e0097 */
[----:B------:R-:W2:Y:S01]  /*56b0*/  MUFU.EX2 R47, R47 ;  /* 0x0000002f002f7308 */ /* 0x000ea20000000800 */
[C---:B0-----:R-:W-:Y:S01]  /*56c0*/  FADD.FTZ R21, R43.reuse, R0 ;  /* 0x000000002b157221 */ /* 0x041fe20000010000 */
[----:B------:R-:W-:Y:S01]  /*56d0*/  F2FP.BF16.F32.PACK_AB R201, R43, R42 ;  /* 0x0000002a2bc9723e */ /* 0x000fe200000010ff */
[--C-:B------:R-:W-:Y:S02]  /*56e0*/  IMAD.MOV.U32 R43, RZ, RZ, R151.reuse ;  /* 0x000000ffff2b7224 */ /* 0x100fe400078e0097 */
[--C-:B------:R-:W-:Y:S02]  /*56f0*/  IMAD.MOV.U32 R42, RZ, RZ, R151.reuse ;  /* 0x000000ffff2a7224 */ /* 0x100fe400078e0097 */
[----:B------:R-:W-:Y:S01]  /*5700*/  IMAD.MOV.U32 R29, RZ, RZ, R151 ;  /* 0x000000ffff1d7224 */ /* 0x000fe200078e0097 */
[----:B------:R-:W0:Y:S01]  /*5710*/  MUFU.EX2 R34, R34 ;  /* 0x0000002200227308 */ /* 0x000e220000000800 */
[----:B-1----:R-:W-:Y:S01]  /*5720*/  FADD.FTZ R0, R46, R21 ;  /* 0x000000152e007221 */ /* 0x002fe20000010000 */
[----:B------:R-:W-:Y:S01]  /*5730*/  FADD.FTZ R21, R37, R12 ;  /* 0x0000000c25157221 */ /* 0x000fe20000010000 */
[----:B------:R-:W-:-:S05]  /*5740*/  IMAD.MOV.U32 R37, RZ, RZ, R151 ;  /* 0x000000ffff257224 */ /* 0x000fca00078e0097 */
[----:B------:R-:W1:Y:S01]  /*5750*/  MUFU.EX2 R24, R24 ;  /* 0x0000001800187308 */ /* 0x000e620000000800 */
[C---:B--2---:R-:W-:Y:S01]  /*5760*/  FADD.FTZ R13, R47.reuse, R0 ;  /* 0x000000002f0d7221 */ /* 0x044fe20000010000 */
[----:B------:R-:W-:Y:S01]  /*5770*/  F2FP.BF16.F32.PACK_AB R203, R47, R46 ;  /* 0x0000002e2fcb723e */ /* 0x000fe200000010ff */
[--C-:B------:R-:W-:Y:S02]  /*5780*/  IMAD.MOV.U32 R47, RZ, RZ, R151.reuse ;  /* 0x000000ffff2f7224 */ /* 0x100fe400078e0097 */
[----:B------:R-:W-:-:S03]  /*5790*/  IMAD.MOV.U32 R46, RZ, RZ, R151 ;  /* 0x000000ffff2e7224 */ /* 0x000fc600078e0097 */
[----:B------:R-:W2:Y:S01]  /*57a0*/  MUFU.EX2 R35, R35 ;  /* 0x0000002300237308 */ /* 0x000ea20000000800 */
[----:B0-----:R-:W-:-:S07]  /*57b0*/  FADD.FTZ R0, R34, R13 ;  /* 0x0000000d22007221 */ /* 0x001fce0000010000 */
[----:B------:R-:W0:Y:S01]  /*57c0*/  MUFU.EX2 R25, R25 ;  /* 0x0000001900197308 */ /* 0x000e220000000800 */
[----:B-1----:R-:W-:-:S07]  /*57d0*/  FADD.FTZ R12, R24, R21 ;  /* 0x00000015180c7221 */ /* 0x002fce0000010000 */
[----:B------:R-:W1:Y:S01]  /*57e0*/  MUFU.EX2 R38, R38 ;  /* 0x0000002600267308 */ /* 0x000e620000000800 */
[C---:B--2---:R-:W-:Y:S01]  /*57f0*/  FADD.FTZ R13, R35.reuse, R0 ;  /* 0x00000000230d7221 */ /* 0x044fe20000010000 */
[----:B------:R-:W-:Y:S01]  /*5800*/  F2FP.BF16.F32.PACK_AB R197, R35, R34 ;  /* 0x0000002223c5723e */ /* 0x000fe200000010ff */
[--C-:B------:R-:W-:Y:S02]  /*5810*/  IMAD.MOV.U32 R35, RZ, RZ, R151.reuse ;  /* 0x000000ffff237224 */ /* 0x100fe400078e0097 */
[----:B------:R-:W-:-:S03]  /*5820*/  IMAD.MOV.U32 R34, RZ, RZ, R151 ;  /* 0x000000ffff227224 */ /* 0x000fc600078e0097 */
[----:B------:R-:W2:Y:S01]  /*5830*/  MUFU.EX2 R28, R28 ;  /* 0x0000001c001c7308 */ /* 0x000ea20000000800 */
[C---:B0-----:R-:W-:Y:S01]  /*5840*/  FADD.FTZ R21, R25.reuse, R12 ;  /* 0x0000000c19157221 */ /* 0x041fe20000010000 */
[----:B------:R-:W-:Y:S01]  /*5850*/  F2FP.BF16.F32.PACK_AB R192, R25, R24 ;  /* 0x0000001819c0723e */ /* 0x000fe200000010ff */
[--C-:B------:R-:W-:Y:S02]  /*5860*/  IMAD.MOV.U32 R25, RZ, RZ, R151.reuse ;  /* 0x000000ffff197224 */ /* 0x100fe400078e0097 */
[----:B------:R-:W-:-:S03]  /*5870*/  IMAD.MOV.U32 R24, RZ, RZ, R151 ;  /* 0x000000ffff187224 */ /* 0x000fc600078e0097 */
[----:B------:R-:W0:Y:S01]  /*5880*/  MUFU.EX2 R39, R39 ;  /* 0x0000002700277308 */ /* 0x000e220000000800 */
[----:B-1----:R-:W-:-:S07]  /*5890*/  FADD.FTZ R0, R38, R13 ;  /* 0x0000000d26007221 */ /* 0x002fce0000010000 */
[----:B------:R-:W1:Y:S01]  /*58a0*/  MUFU.EX2 R26, R26 ;  /* 0x0000001a001a7308 */ /* 0x000e620000000800 */
[----:B--2---:R-:W-:-:S07]  /*58b0*/  FADD.FTZ R12, R28, R21 ;  /* 0x000000151c0c7221 */ /* 0x004fce0000010000 */
        /* <DEDUP_REMOVED lines=8> */
[C---:B--2---:R-:W-:Y:S01]  /*5940*/  FADD.FTZ R13, R15.reuse, R12 ;  /* 0x0000000c0f0d7221 */ /* 0x044fe20000010000 */
[----:B------:R-:W-:Y:S01]  /*5950*/  F2FP.BF16.F32.PACK_AB R194, R15, R28 ;  /* 0x0000001c0fc2723e */ /* 0x000fe200000010ff */
[----:B------:R-:W-:-:S05]  /*5960*/  IMAD.MOV.U32 R28, RZ, RZ, R151 ;  /* 0x000000ffff1c7224 */ /* 0x000fca00078e0097 */
[----:B------:R2:W3:Y:S01]  /*5970*/  MUFU.EX2 R195, R2 ;  /* 0x0000000200c37308 */ /* 0x0004e20000000800 */
[C---:B0-----:R-:W-:Y:S01]  /*5980*/  FADD.FTZ R15, R27.reuse, R0 ;  /* 0x000000001b0f7221 */ /* 0x041fe20000010000 */
[----:B------:R-:W-:Y:S01]  /*5990*/  F2FP.BF16.F32.PACK_AB R193, R27, R26 ;  /* 0x0000001a1bc1723e */ /* 0x000fe200000010ff */
[----:B------:R-:W-:Y:S02]  /*59a0*/  IMAD.MOV.U32 R0, RZ, RZ, 0x3f800000 ;  /* 0x3f800000ff007424 */ /* 0x000fe400078e00ff */
[--C-:B------:R-:W-:Y:S02]  /*59b0*/  IMAD.MOV.U32 R27, RZ, RZ, R151.reuse ;  /* 0x000000ffff1b7224 */ /* 0x100fe400078e0097 */
[----:B------:R-:W-:Y:S02]  /*59c0*/  IMAD.MOV.U32 R26, RZ, RZ, R151 ;  /* 0x000000ffff1a7224 */ /* 0x000fe400078e0097 */
[----:B-1----:R-:W-:Y:S01]  /*59d0*/  FADD.FTZ R12, R30, R15 ;  /* 0x0000000f1e0c7221 */ /* 0x002fe20000010000 */
[----:B--2---:R-:W-:-:S03]  /*59e0*/  IMAD.MOV.U32 R2, RZ, RZ, 0x3f800000 ;  /* 0x3f800000ff027424 */ /* 0x004fc600078e00ff */
[C---:B---3--:R-:W-:Y:S01]  /*59f0*/  FADD.FTZ R12, R195.reuse, R12 ;  /* 0x0000000cc30c7221 */ /* 0x048fe20000010000 */
[----:B------:R-:W-:Y:S01]  /*5a00*/  F2FP.BF16.F32.PACK_AB R195, R195, R30 ;  /* 0x0000001ec3c3723e */ /* 0x000fe200000010ff */
[----:B------:R-:W-:Y:S01]  /*5a10*/  IMAD.MOV.U32 R30, RZ, RZ, R151 ;  /* 0x000000ffff1e7224 */ /* 0x000fe200078e0097 */
[----:B------:R-:W-:Y:S06]  /*5a20*/  @!P2 BRA `(.L_x_194) ;  /* 0x0000003c0098a947 */ /* 0x000fec0003800000 */
[----:B------:R-:W-:Y:S01]  /*5a30*/  R2UR UR7, R16 ;  /* 0x00000000100772ca */ /* 0x000fe200000e0000 */
[----:B------:R-:W-:Y:S01]  /*5a40*/  IMAD.MOV.U32 R20, RZ, RZ, R3 ;  /* 0x000000ffff147224 */ /* 0x000fe200078e0003 */
[----:B------:R-:W-:Y:S01]  /*5a50*/  CS2R R150, SRZ ;  /* 0x0000000000967805 */ /* 0x000fe2000001ff00 */
[----:B------:R-:W-:Y:S01]  /*5a60*/  IMAD.MOV.U32 R15, RZ, RZ, R4 ;  /* 0x000000ffff0f7224 */ /* 0x000fe200078e0004 */
[----:B------:R-:W-:Y:S01]  /*5a70*/  CS2R R146, SRZ ;  /* 0x0000000000927805 */ /* 0x000fe2000001ff00 */
[----:B------:R-:W-:Y:S01]  /*5a80*/  IMAD.MOV.U32 R21, RZ, RZ, R17 ;  /* 0x000000ffff157224 */ /* 0x000fe200078e0011 */
[----:B------:R-:W-:Y:S01]  /*5a90*/  CS2R R142, SRZ ;  /* 0x00000000008e7805 */ /* 0x000fe2000001ff00 */
[----:B------:R-:W-:Y:S01]  /*5aa0*/  IMAD.MOV.U32 R0, RZ, RZ, 0x3f800000 ;  /* 0x3f800000ff007424 */ /* 0x000fe200078e00ff */
        /* <DEDUP_REMOVED lines=60> */
[----:B------:R-:W-:-:S07]  /*5e70*/  CS2R R24, SRZ ;  /* 0x0000000000187805 */ /* 0x000fce000001ff00 */
.L_x_203:
[----:B------:R-:W-:-:S04]  /*5e80*/  UIADD3 UR6, UR7, 0x1, URZ ;  /* 0x0000000107067890 */ /* 0x000fc8000fffe03f */
[----:B------:R-:W-:-:S04]  /*5e90*/  UISETP.NE.AND UP0, UPT, UR6, 0x2, UPT ;  /* 0x000000020600788c */ /* 0x000fc8000bf05270 */
[----:B------:R-:W-:Y:S02]  /*5ea0*/  USEL UR10, URZ, 0x1, UP0 ;  /* 0x000000013f0a7887 */ /* 0x000fe40008000000 */
[----:B------:R-:W-:-:S04]  /*5eb0*/  USEL UR6, UR6, URZ, UP0 ;  /* 0x0000003f06067287 */ /* 0x000fc80008000000 */
[----:B------:R-:W-:Y:S02]  /*5ec0*/  LOP3.LUT R17, R21, UR10, RZ, 0x3c, !PT ;  /* 0x0000000a15117c12 */ /* 0x000fe4000f8e3cff */
[----:B------:R-:W-:Y:S01]  /*5ed0*/  IMAD.U32 R16, RZ, RZ, UR6 ;  /* 0x00000006ff107e24 */ /* 0x000fe2000f8e00ff */
[----:B------:R-:W-:Y:S06]  /*5ee0*/  @!P0 BRA `(.L_x_195) ;  /* 0x0000000000048947 */ /* 0x000fec0003800000 */
[----:B------:R-:W-:Y:S01]  /*5ef0*/  BPT.TRAP 0x1 ;  /* 0x000000040000795c */ /* 0x000fe20000300000 */
.L_x_195:
[----:B------:R-:W0:Y:S01]  /*5f00*/  S2UR UR11, SR_CgaCtaId ;  /* 0x00000000000b79c3 */ /* 0x000e220000008800 */
[----:B------:R-:W-:Y:S01]  /*5f10*/  UMOV UR10, 0x400 ;  /* 0x00000400000a7882 */ /* 0x000fe20000000000 */
[----:B------:R-:W-:Y:S01]  /*5f20*/  SHF.L.U32 R3, R17, 0x1f, RZ ;  /* 0x0000001f11037819 */ /* 0x000fe200000006ff */
[----:B0-----:R-:W-:-:S06]  /*5f30*/  ULEA UR10, UR11, UR10, 0x18 ;  /* 0x0000000a0b0a7291 */ /* 0x001fcc000f8ec03f */
[----:B------:R-:W-:-:S05]  /*5f40*/  IMAD.U32 R5, RZ, RZ, UR10 ;  /* 0x0000000aff057e24 */ /* 0x000fca000f8e00ff */
[----:B------:R-:W-:-:S13]  /*5f50*/  R2UR UR60, R5 ;  /* 0x00000000053c72ca */ /* 0x000fda00000e0000 */
[----:B------:R-:W-:-:S09]  /*5f60*/  ULEA UR60, UR6, UR60, 0x3 ;  /* 0x0000003c063c7291 */ /* 0x000fd2000f8e183f */
[----:B------:R0:W1:Y:S01]  /*5f70*/  SYNCS.PHASECHK.TRANS64.TRYWAIT P2, [UR60+0x38830], R3 ;  /* 0x03883003ff0075a7 */ /* 0x000062000804017c */
[----:B------:R-:W-:Y:S05]  /*5f80*/  @!P0 BRA `(.L_x_196) ;  /* 0x0000000000048947 */ /* 0x000fea0003800000 */
[----:B------:R-:W-:Y:S01]  /*5f90*/  BPT.TRAP 0x1 ;  /* 0x000000040000795c */ /* 0x000fe20000300000 */
.L_x_196:
[----:B-1----:R-:W-:Y:S05]  /*5fa0*/  @P2 BRA `(.L_x_197) ;  /* 0x0000000000082947 */ /* 0x002fea0003800000 */
[----:B------:R-:W1:Y:S02]  /*5fb0*/  SYNCS.PHASECHK.TRANS64.TRYWAIT P2, [UR60+0x38830], R3 ;  /* 0x03883003ff0075a7 */ /* 0x000e64000804017c */
[----:B-1----:R-:W-:Y:S05]  /*5fc0*/  @!P2 BRA `(.L_x_198) ;  /* 0x0000010c00f0a947 */ /* 0x002fea0003800000 */
.L_x_197:
[----:B------:R-:W-:Y:S01]  /*5fd0*/  R2UR UR10, R14 ;  /* 0x000000000e0a72ca */ /* 0x000fe200000e0000 */
[----:B------:R-:W-:Y:S01]  /*5fe0*/  WARPGROUP.ARRIVE ;  /* 0x00000000000079c5 */ /* 0x000fe20000000000 */
[----:B------:R-:W-:Y:S01]  /*5ff0*/  R2UR UR6, R16 ;  /* 0x00000000100672ca */ /* 0x000fe200000e0000 */
[----:B------:R-:W-:Y:S01]  /*6000*/  UMOV UR51, 0x40000040 ;  /* 0x4000004000337882 */ /* 0x000fe20000000000 */
[----:B01----:R-:W-:Y:S01]  /*6010*/  MOV R3, UR49 ;  /* 0x0000003100037c02 */ /* 0x003fe20008000f00 */
[----:B------:R-:W-:Y:S01]  /*6020*/  UMOV UR49, UR57 ;  /* 0x0000003900317c82 */ /* 0x000fe20008000000 */
[----:B------:R-:W-:Y:S01]  /*6030*/  MOV R4, UR48 ;  /* 0x0000003000047c02 */ /* 0x000fe20008000f00 */
[----:B------:R-:W-:Y:S01]  /*6040*/  UMOV UR48, UR56 ;  /* 0x0000003800307c82 */ /* 0x000fe20008000000 */
[----:B------:R-:W-:Y:S01]  /*6050*/  UMOV UR52, UR56 ;  /* 0x0000003800347c82 */ /* 0x000fe20008000000 */
[----:B------:R-:W-:Y:S01]  /*6060*/  UMOV UR53, UR57 ;  /* 0x0000003900357c82 */ /* 0x000fe20008000000 */
[----:B------:R-:W-:Y:S01]  /*6070*/  UMOV UR55, 0x40000040 ;  /* 0x4000004000377882 */ /* 0x000fe20000000000 */
[----:B------:R-:W-:Y:S01]  /*6080*/  UMOV UR59, 0x40000040 ;  /* 0x40000040003b7882 */ /* 0x000fe20000000000 */
[----:B------:R-:W-:Y:S01]  /*6090*/  R2UR UR18, R10 ;  /* 0x000000000a1272ca */ /* 0x000fe200000e0000 */
[----:B------:R-:W-:Y:S01]  /*60a0*/  UMOV UR23, 0x40000040 ;  /* 0x4000004000177882 */ /* 0x000fe20000000000 */
[----:B------:R-:W-:Y:S01]  /*60b0*/  R2UR UR19, R11 ;  /* 0x000000000b1372ca */ /* 0x000fe200000e0000 */
[----:B------:R-:W-:Y:S01]  /*60c0*/  UIMAD UR6, UR6, 0xa00, UR10 ;  /* 0x00000a00060678a4 */ /* 0x000fe2000f8e020a */
[----:B------:R-:W-:Y:S01]  /*60d0*/  R2UR UR14, R8 ;  /* 0x00000000080e72ca */ /* 0x000fe200000e0000 */
[----:B------:R-:W-:Y:S01]  /*60e0*/  UMOV UR27, 0x40000040 ;  /* 0x40000040001b7882 */ /* 0x000fe20000000000 */
[----:B------:R-:W-:Y:S01]  /*60f0*/  R2UR UR15, R9 ;  /* 0x00000000090f72ca */ /* 0x000fe200000e0000 */
[----:B------:R-:W-:Y:S01]  /*6100*/  UIADD3 UR54, UR6, 0x80, URZ ;  /* 0x0000008006367890 */ /* 0x000fe2000fffe03f */
[-C--:B------:R-:W-:Y:S01]  /*6110*/  FMUL.FTZ R24, R24, R2.reuse ;  /* 0x0000000218187220 */ /* 0x080fe20000410000 */
[----:B------:R-:W-:Y:S01]  /*6120*/  UIADD3 UR58, UR6, 0x100, URZ ;  /* 0x00000100063a7890 */ /* 0x000fe2000fffe03f */
[-C--:B------:R-:W-:Y:S01]  /*6130*/  FMUL.FTZ R25, R25, R2.reuse ;  /* 0x0000000219197220 */ /* 0x080fe20000410000 */
[----:B------:R-:W-:Y:S01]  /*6140*/  UMOV UR50, UR6 ;  /* 0x0000000600327c82 */ /* 0x000fe20008000000 */
[----:B------:R-:W-:Y:S01]  /*6150*/  UIADD3 UR10, UR6, 0x180, URZ ;  /* 0x00000180060a7890 */ /* 0x000fe2000fffe03f */
[----:B------:R-:W-:Y:S01]  /*6160*/  HGMMA.64x16x16.F32.BF16 R184, gdesc[UR48], RZ, !UPT, gsb0 ;  /* 0x0020000030b879f0 */ /* 0x000fe2000c0018ff */
[----:B------:R-:W-:Y:S01]  /*6170*/  UIADD3 UR11, UR6, 0x200, URZ ;  /* 0x00000200060b7890 */ /* 0x000fe2000fffe03f */
[----:B------:R-:W-:Y:S01]  /*6180*/  R2UR UR49, R3 ;  /* 0x00000000033172ca */ /* 0x000fe200000e0000 */
[----:B------:R-:W-:Y:S01]  /*6190*/  UIADD3 UR22, UR6, 0x286, URZ ;  /* 0x0000028606167890 */ /* 0x000fe2000fffe03f */
[----:B------:R-:W-:Y:S01]  /*61a0*/  R2UR UR48, R4 ;  /* 0x00000000043072ca */ /* 0x000fe200000e0000 */
[----:B------:R-:W-:Y:S01]  /*61b0*/  UIADD3 UR26, UR6, 0x500, URZ ;  /* 0x00000500061a7890 */ /* 0x000fe2000fffe03f */
[-C--:B------:R-:W-:Y:S01]  /*61c0*/  FMUL.FTZ R28, R28, R2.reuse ;  /* 0x000000021c1c7220 */ /* 0x080fe20000410000 */
        /* <DEDUP_REMOVED lines=53> */
[----:B------:R-:W-:Y:S01]  /*6520*/  UMOV UR52, UR56 ;  /* 0x0000003800347c82 */ /* 0x000fe20008000000 */
[----:B------:R-:W-:Y:S01]  /*6530*/  UMOV UR53, UR57 ;  /* 0x0000003900357c82 */ /* 0x000fe20008000000 */
[----:B------:R-:W-:Y:S01]  /*6540*/  UMOV UR54, UR10 ;  /* 0x0000000a00367c82 */ /* 0x000fe20008000000 */
[----:B------:R-:W-:Y:S01]  /*6550*/  UMOV UR55, 0x40000040 ;  /* 0x4000004000377882 */ /* 0x000fe20000000000 */
[----:B------:R-:W-:Y:S01]  /*6560*/  UIADD3 UR10, UR6, 0x82, URZ ;  /* 0x00000082060a7890 */ /* 0x000fe2000fffe03f */
        /* <DEDUP_REMOVED lines=102> */
[----:B------:R-:W-:Y:S01]  /*6bd0*/  HGMMA.64x16x16.F32.BF16 R152, gdesc[UR56], RZ, !UPT, gsb0 ;  /* 0x00200000389879f0 */ /* 0x000fe2000c0018ff */
        /* <DEDUP_REMOVED lines=458> */
.L_x_199:
[----:B------:R-:W-:Y:S01]  /*8880*/  IMAD.U32 R2, RZ, RZ, UR7 ;  /* 0x00000007ff027e24 */ /* 0x000fe2000f8e00ff */
[----:B------:R-:W-:-:S03]  /*8890*/  SHF.L.U32 R0, R21, 0x1f, RZ ;  /* 0x0000001f15007819 */ /* 0x000fc600000006ff */
[----:B------:R-:W-:-:S04]  /*88a0*/  IMAD R21, R2, 0x8, R5 ;  /* 0x0000000802157824 */ /* 0x000fc800078e0205 */
[----:B------:R0:W1:Y:S01]  /*88b0*/  SYNCS.PHASECHK.TRANS64.TRYWAIT P2, [R21+URZ+0x38850], R0 ;  /* 0x03885000150075a7 */ /* 0x000062000804017f */
[----:B------:R-:W-:Y:S05]  /*88c0*/  @!P0 BRA `(.L_x_200) ;  /* 0x0000000000048947 */ /* 0x000fea0003800000 */
[----:B------:R-:W-:Y:S01]  /*88d0*/  BPT.TRAP 0x1 ;  /* 0x000000040000795c */ /* 0x000fe20000300000 */
.L_x_200:
[----:B-1----:R-:W-:Y:S05]  /*88e0*/  @P2 BRA `(.L_x_201) ;  /* 0x0000000000082947 */ /* 0x002fea0003800000 */
[----:B------:R-:W1:Y:S02]  /*88f0*/  SYNCS.PHASECHK.TRANS64.TRYWAIT P2, [R21+URZ+0x38850], R0 ;  /* 0x03885000150075a7 */ /* 0x000e64000804017f */
[----:B-1----:R-:W-:Y:S05]  /*8900*/  @!P2 BRA `(.L_x_202) ;  /* 0x000000e400b8a947 */ /* 0x002fea0003800000 */
.L_x_201:
[----:B------:R-:W-:Y:S01]  /*8910*/  R2UR UR6, R5 ;  /* 0x00000000050672ca */ /* 0x000fe200000e0000 */
[----:B------:R-:W-:Y:S01]  /*8920*/  WARPGROUP.ARRIVE ;  /* 0x00000000000079c5 */ /* 0x000fe20000000000 */
[----:B01----:R-:W-:Y:S01]  /*8930*/  FMNMX.FTZ R0, R184, R15, !PT ;  /* 0x0000000fb8007209 */ /* 0x003fe20007810000 */
[----:B------:R-:W-:Y:S01]  /*8940*/  ULDC UR11, c[0x0][0x988] ;  /* 0x00026200000b7ab9 */ /* 0x000fe20000000800 */
[----:B------:R-:W-:Y:S01]  /*8950*/  @!P1 VIADD R21, R21, 0x38860 ;  /* 0x0003886015159836 */ /* 0x000fe20000000000 */
[----:B------:R-:W-:Y:S01]  /*8960*/  VOTEU.ALL UP0, P1 ;  /* 0x00000000003f7886 */ /* 0x000fe20000800000 */
[----:B------:R-:W-:-:S04]  /*8970*/  FMNMX.FTZ R0, R185, R0, !PT ;  /* 0x00000000b9007209 */ /* 0x000fc80007810000 */
[----:B------:R-:W-:Y:S01]  /*8980*/  FMNMX.FTZ R0, R188, R0, !PT ;  /* 0x00000000bc007209 */ /* 0x000fe20007810000 */
[----:B------:R-:W-:Y:S02]  /*8990*/  @!UP0 UIADD3 UR60, UR60, 0x38840, URZ ;  /* 0x000388403c3c8890 */ /* 0x000fe4000fffe03f */
[----:B------:R-:W-:Y:S01]  /*89a0*/  UIADD3 UR6, UR6, 0x400, URZ ;  /* 0x0000040006067890 */ /* 0x000fe2000fffe03f */
[----:B------:R-:W-:Y:S01]  /*89b0*/  FMNMX.FTZ R0, R189, R0, !PT ;  /* 0x00000000bd007209 */ /* 0x000fe20007810000 */
[----:B------:R-:W-:Y:S02]  /*89c0*/  @!UP0 UPRMT UR60, URZ, 0x654, UR60 ;  /* 0x000006543f3c8896 */ /* 0x000fe4000800003c */
[----:B------:R-:W-:Y:S01]  /*89d0*/  USHF.R.U32.HI UR6, URZ, 0x4, UR6 ;  /* 0x000000043f067899 */ /* 0x000fe20008011606 */
[----:B------:R-:W-:-:S03]  /*89e0*/  FMNMX.FTZ R0, R176, R0, !PT ;  /* 0x00000000b0007209 */ /* 0x000fc60007810000 */
[----:B------:R-:W-:Y:S01]  /*89f0*/  ULOP3.LUT UR6, UR6, 0x3fff, URZ, 0xc0, !UPT ;  /* 0x00003fff06067892 */ /* 0x000fe2000f8ec03f */
[----:B------:R-:W-:-:S03]  /*8a00*/  FMNMX.FTZ R0, R177, R0, !PT ;  /* 0x00000000b1007209 */ /* 0x000fc60007810000 */
[----:B------:R-:W-:Y:S01]  /*8a10*/  ULOP3.LUT UR6, UR6, 0x2800000, URZ, 0xfc, !UPT ;  /* 0x0280000006067892 */ /* 0x000fe2000f8efc3f */
[----:B------:R-:W-:-:S03]  /*8a20*/  FMNMX.FTZ R0, R180, R0, !PT ;  /* 0x00000000b4007209 */ /* 0x000fc60007810000 */
[----:B------:R-:W-:Y:S01]  /*8a30*/  UIMAD UR10, UR7, 0xa00, UR6 ;  /* 0x00000a00070a78a4 */ /* 0x000fe2000f8e0206 */
[----:B------:R-:W-:Y:S02]  /*8a40*/  FMNMX.FTZ R0, R181, R0, !PT ;  /* 0x00000000b5007209 */ /* 0x000fe40007810000 */
[----:B------:R-:W-:Y:S02]  /*8a50*/  UMOV UR7, 0x40000040 ;  /* 0x4000004000077882 */ /* 0x000fe40000000000 */
[----:B------:R-:W-:Y:S02]  /*8a60*/  FMNMX.FTZ R0, R168, R0, !PT ;  /* 0x00000000a8007209 */ /* 0x000fe40007810000 */
[----:B------:R-:W-:Y:S02]  /*8a70*/  UMOV UR6, UR10 ;  /* 0x0000000a00067c82 */ /* 0x000fe40008000000 */
[----:B------:R-:W-:Y:S01]  /*8a80*/  HGMMA.64x256x16.F32.BF16 R24, R208, gdesc[UR4].tnspB, R24, gsb0 ;  /* 0x43e00004d0187df0 */ /* 0x000fe20008001818 */
[----:B------:R-:W-:Y:S01]  /*8a90*/  UIADD3 UR6, UR10, 0x80, URZ ;  /* 0x000000800a067890 */ /* 0x000fe2000fffe03f */
[----:B------:R-:W-:Y:S01]  /*8aa0*/  FMNMX.FTZ R0, R169, R0, !PT ;  /* 0x00000000a9007209 */ /* 0x000fe20007810000 */
[----:B------:R-:W-:-:S03]  /*8ab0*/  UMOV UR7, 0x40000040 ;  /* 0x4000004000077882 */ /* 0x000fc60000000000 */
        /* <DEDUP_REMOVED lines=9> */
[----:B------:R-:W-:-:S05]  /*8b50*/  FMNMX.FTZ R0, R157, R0, !PT ;  /* 0x000000009d007209 */ /* 0x000fca0007810000 */
[----:B------:R-:W0:Y:S02]  /*8b60*/  SHFL.BFLY PT, R2, R0, 0x2, 0x1f ;  /* 0x0c401f0000027f89 */ /* 0x000e2400000e0000 */
[----:B0-----:R-:W-:Y:S02]  /*8b70*/  FMNMX.FTZ R2, R0, R2, !PT ;  /* 0x0000000200027209 */ /* 0x001fe40007810000 */
[----:B------:R-:W-:-:S03]  /*8b80*/  FMNMX.FTZ R0, R186, R20, !PT ;  /* 0x00000014ba007209 */ /* 0x000fc60007810000 */
[----:B------:R-:W0:Y:S01]  /*8b90*/  SHFL.BFLY PT, R4, R2, 0x1, 0x1f ;  /* 0x0c201f0002047f89 */ /* 0x000e2200000e0000 */
[----:B------:R-:W-:-:S04]  /*8ba0*/  FMNMX.FTZ R0, R187, R0, !PT ;  /* 0x00000000bb007209 */ /* 0x000fc80007810000 */
[----:B------:R-:W-:-:S04]  /*8bb0*/  FMNMX.FTZ R0, R190, R0, !PT ;  /* 0x00000000be007209 */ /* 0x000fc80007810000 */
[----:B------:R-:W-:-:S04]  /*8bc0*/  FMNMX.FTZ R3, R191, R0, !PT ;  /* 0x00000000bf037209 */ /* 0x000fc80007810000 */
[----:B------:R-:W-:-:S04]  /*8bd0*/  FMNMX.FTZ R3, R178, R3, !PT ;  /* 0x00000003b2037209 */ /* 0x000fc80007810000 */
[----:B------:R-:W-:-:S04]  /*8be0*/  FMNMX.FTZ R3, R179, R3, !PT ;  /* 0x00000003b3037209 */ /* 0x000fc80007810000 */
[----:B------:R-:W-:Y:S02]  /*8bf0*/  FMNMX.FTZ R3, R182, R3, !PT ;  /* 0x00000003b6037209 */ /* 0x000fe40007810000 */
[----:B0-----:R-:W-:Y:S02]  /*8c00*/  FMNMX.FTZ R4, R2, R4, !PT ;  /* 0x0000000402047209 */ /* 0x001fe40007810000 */
[----:B------:R-:W-:-:S03]  /*8c10*/  FMNMX.FTZ R3, R183, R3, !PT ;  /* 0x00000003b7037209 */ /* 0x000fc60007810000 */
[----:B------:R-:W-:Y:S01]  /*8c20*/  FADD.FTZ R2, -R4, R15 ;  /* 0x0000000f04027221 */ /* 0x000fe20000010100 */
        /* <DEDUP_REMOVED lines=33> */
[----:B------:R-:W-:Y:S01]  /*8e40*/  UMOV UR6, UR11 ;  /* 0x0000000b00067c82 */ /* 0x000fe20008000000 */
[----:B------:R-:W-:Y:S01]  /*8e50*/  R2UR UR7, R18 ;  /* 0x00000000120772ca */ /* 0x000fe200000e0000 */
[----:B------:R-:W-:Y:S01]  /*8e60*/  FMUL.FTZ R0, R4, UR6 ;  /* 0x0000000604007c20 */ /* 0x000fe20008410000 */
[----:B------:R-:W-:-:S03]  /*8e70*/  FMUL.FTZ R2, R2, UR6 ;  /* 0x0000000602027c20 */ /* 0x000fc60008410000 */
[--C-:B------:R-:W-:Y:S01]  /*8e80*/  FFMA.FTZ R206, R180, UR6, -R0.reuse ;  /* 0x00000006b4ce7c23 */ /* 0x100fe20008010800 */
[--C-:B------:R-:W-:Y:S01]  /*8e90*/  FFMA.FTZ R202, R172, UR6, -R0.reuse ;  /* 0x00000006acca7c23 */ /* 0x100fe20008010800 */
[----:B------:R-:W0:Y:S01]  /*8ea0*/  SHFL.BFLY PT, R180, R3, 0x2, 0x1f ;  /* 0x0c401f0003b47f89 */ /* 0x000e2200000e0000 */
[--C-:B------:R-:W-:Y:S01]  /*8eb0*/  FFMA.FTZ R204, R176, UR6, -R0.reuse ;  /* 0x00000006b0cc7c23 */ /* 0x100fe20008010800 */
        /* <DEDUP_REMOVED lines=12> */
[----:B------:R-:W-:Y:S01]  /*8f80*/  FFMA.FTZ R161, R165, UR6, -R0 ;  /* 0x00000006a5a17c23 */ /* 0x000fe20008010800 */
[----:B------:R-:W-:Y:S01]  /*8f90*/  MUFU.EX2 R2, R2 ;  /* 0x0000000200027308 */ /* 0x000fe20000000800 */
[----:B------:R-:W-:Y:S01]  /*8fa0*/  UISETP.GT.AND UP0, UPT, UR61, UR7, UPT ;  /* 0x000000073d00728c */ /* 0x000fe2000bf04270 */
[----:B------:R-:W-:Y:S01]  /*8fb0*/  R2UR UR7, R16 ;  /* 0x00000000100772ca */ /* 0x000fe200000e0000 */
[----:B------:R-:W-:-:S04]  /*8fc0*/  UIADD3 UR61, UR61, -0x1, URZ ;  /* 0xffffffff3d3d7890 */ /* 0x000fc8000fffe03f */
[----:B------:R-:W-:Y:S01]  /*8fd0*/  PLOP3.LUT P2, PT, PT, PT, UP0, 0x80, 0x0 ;  /* 0x000000000000781c */ /* 0x000fe20003f4f008 */
[----:B------:R-:W1:Y:S01]  /*8fe0*/  MUFU.EX2 R208, R208 ;  /* 0x000000d000d07308 */ /* 0x000e620000000800 */
[----:B0-----:R-:W-:-:S05]  /*8ff0*/  FMNMX.FTZ R3, R3, R180, !PT ;  /* 0x000000b403037209 */ /* 0x001fca0007810000 */
[----:B------:R-:W0:Y:S02]  /*9000*/  SHFL.BFLY PT, R172, R3, 0x1, 0x1f ;  /* 0x0c201f0003ac7f89 */ /* 0x000e2400000e0000 */
[----:B------:R-:W2:Y:S08]  /*9010*/  MUFU.EX2 R15, R15 ;  /* 0x0000000f000f7308 */ /* 0x000eb00000000800 */
[----:B------:R-:W-:Y:S01]  /*9020*/  MUFU.EX2 R210, R210 ;  /* 0x000000d200d27308 */ /* 0x000fe20000000800 */
[----:B-1----:R-:W-:-:S07]  /*9030*/  FFMA.FTZ R13, R2, R13, R208 ;  /* 0x0000000d020d7223 */ /* 0x002fce00000100d0 */
[----:B------:R-:W-:Y:S01]  /*9040*/  MUFU.EX2 R184, R184 ;  /* 0x000000b800b87308 */ /* 0x000fe20000000800 */
[C---:B--2---:R-:W-:Y:S01]  /*9050*/  FADD.FTZ R13, R15.reuse, R13 ;  /* 0x0000000d0f0d7221 */ /* 0x044fe20000010000 */
[----:B------:R-:W-:Y:S01]  /*9060*/  F2FP.BF16.F32.PACK_AB R208, R15, R208 ;  /* 0x000000d00fd0723e */ /* 0x000fe200000010ff */
[----:B------:R-:W-:Y:S01]  /*9070*/  IMAD.MOV.U32 R15, RZ, RZ, R4 ;  /* 0x000000ffff0f7224 */ /* 0x000fe200078e0004 */
[----:B0-----:R-:W-:-:S04]  /*9080*/  FMNMX.FTZ R3, R3, R172, !PT ;  /* 0x000000ac03037209 */ /* 0x001fc80007810000 */
[----:B------:R-:W-:Y:S08]  /*9090*/  MUFU.EX2 R204, R204 ;  /* 0x000000cc00cc7308 */ /* 0x000ff00000000800 */
        /* <DEDUP_REMOVED lines=10> */
[----:B------:R-:W-:Y:S01]  /*9140*/  MUFU.EX2 R161, R161 ;  /* 0x000000a100a17308 */ /* 0x000fe20000000800 */
[----:B------:R-:W-:-:S02]  /*9150*/  WARPGROUP.DEPBAR.LE gsb0, 0x0 ;  /* 0x00008000000079c5 */ /* 0x000fc40000010000 */
[--C-:B------:R-:W-:Y:S01]  /*9160*/  FFMA.FTZ R192, R152, UR6, -R0.reuse ;  /* 0x0000000698c07c23 */ /* 0x100fe20008010800 */
[----:B------:R-:W-:Y:S01]  /*9170*/  FFMA.FTZ R152, R153, UR6, -R0 ;  /* 0x0000000699987c23 */ /* 0x000fe20008010800 */
[----:B------:R-:W-:Y:S01]  /*9180*/  FADD.FTZ R153, -R3, R20 ;  /* 0x0000001403997221 */ /* 0x000fe20000010100 */
[--C-:B------:R-:W-:Y:S01]  /*9190*/  FFMA.FTZ R194, R156, UR6, -R0.reuse ;  /* 0x000000069cc27c23 */ /* 0x100fe20008010800 */
[----:B------:R-:W-:Y:S01]  /*91a0*/  FFMA.FTZ R0, R157, UR6, -R0 ;  /* 0x000000069d007c23 */ /* 0x000fe20008010800 */
[----:B------:R-:W-:Y:S01]  /*91b0*/  @!P1 SYNCS.ARRIVE.TRANS64.RED.A1T0 RZ, [UR60], RZ ;  /* 0x000000ffffff99a7 */ /* 0x000fe2000810043c */
[----:B------:R-:W-:Y:S01]  /*91c0*/  FMUL.FTZ R153, R153, UR6 ;  /* 0x0000000699997c20 */ /* 0x000fe20008410000 */
[----:B------:R-:W-:Y:S08]  /*91d0*/  MUFU.EX2 R192, R192 ;  /* 0x000000c000c07308 */ /* 0x000ff00000000800 */
[----:B------:R-:W-:Y:S08]  /*91e0*/  MUFU.EX2 R20, R0 ;  /* 0x0000000000147308 */ /* 0x000ff00000000800 */
[----:B------:R0:W-:Y:S08]  /*91f0*/  MUFU.EX2 R0, R153 ;  /* 0x0000009900007308 */ /* 0x0001f00000000800 */
[----:B------:R-:W-:Y:S01]  /*9200*/  MUFU.EX2 R152, R152 ;  /* 0x0000009800987308 */ /* 0x000fe20000000800 */
[----:B0-----:R-:W-:-:S04]  /*9210*/  FMUL.FTZ R153, R3, UR6 ;  /* 0x0000000603997c20 */ /* 0x001fc80008410000 */
[--C-:B------:R-:W-:Y:S01]  /*9220*/  FFMA.FTZ R209, R186, UR6, -R153.reuse ;  /* 0x00000006bad17c23 */ /* 0x100fe20008010899 */
[--C-:B------:R-:W-:Y:S01]  /*9230*/  FFMA.FTZ R156, R187, UR6, -R153.reuse ;  /* 0x00000006bb9c7c23 */ /* 0x100fe20008010899 */
[--C-:B------:R-:W-:Y:S01]  /*9240*/  FFMA.FTZ R211, R190, UR6, -R153.reuse ;  /* 0x00000006bed37c23 */ /* 0x100fe20008010899 */
[--C-:B------:R-:W-:Y:S01]  /*9250*/  FFMA.FTZ R164, R191, UR6, -R153.reuse ;  /* 0x00000006bfa47c23 */ /* 0x100fe20008010899 */
[--C-:B------:R-:W-:Y:S01]  /*9260*/  FFMA.FTZ R205, R178, UR6, -R153.reuse ;  /* 0x00000006b2cd7c23 */ /* 0x100fe20008010899 */
[--C-:B------:R-:W-:Y:S01]  /*9270*/  FFMA.FTZ R157, R179, UR6, -R153.reuse ;  /* 0x00000006b39d7c23 */ /* 0x100fe20008010899 */
[----:B------:R-:W0:Y:S01]  /*9280*/  MUFU.EX2 R209, R209 ;  /* 0x000000d100d17308 */ /* 0x000e220000000800 */
[--C-:B------:R-:W-:Y:S01]  /*9290*/  FFMA.FTZ R207, R182, UR6, -R153.reuse ;  /* 0x00000006b6cf7c23 */ /* 0x100fe20008010899 */
[--C-:B------:R-:W-:Y:S01]  /*92a0*/  FFMA.FTZ R197, R162, UR6, -R153.reuse ;  /* 0x00000006a2c57c23 */ /* 0x100fe20008010899 */
[--C-:B------:R-:W-:Y:S01]  /*92b0*/  FFMA.FTZ R165, R183, UR6, -R153.reuse ;  /* 0x00000006b7a57c23 */ /* 0x100fe20008010899 */
[--C-:B------:R-:W-:Y:S01]  /*92c0*/  FFMA.FTZ R201, R170, UR6, -R153.reuse ;  /* 0x00000006aac97c23 */ /* 0x100fe20008010899 */
[--C-:B------:R-:W-:Y:S01]  /*92d0*/  FFMA.FTZ R171, R171, UR6, -R153.reuse ;  /* 0x00000006abab7c23 */ /* 0x100fe20008010899 */
[--C-:B------:R-:W-:Y:S01]  /*92e0*/  FFMA.FTZ R203, R174, UR6, -R153.reuse ;  /* 0x00000006aecb7c23 */ /* 0x100fe20008010899 */
[--C-:B------:R-:W-:Y:S01]  /*92f0*/  FFMA.FTZ R175, R175, UR6, -R153.reuse ;  /* 0x00000006afaf7c23 */ /* 0x100fe20008010899 */
[----:B------:R-:W1:Y:S01]  /*9300*/  MUFU.EX2 R156, R156 ;  /* 0x0000009c009c7308 */ /* 0x000e620000000800 */
[--C-:B------:R-:W-:Y:S01]  /*9310*/  FFMA.FTZ R163, R163, UR6, -R153.reuse ;  /* 0x00000006a3a37c23 */ /* 0x100fe20008010899 */
[--C-:B------:R-:W-:Y:S01]  /*9320*/  FFMA.FTZ R199, R166, UR6, -R153.reuse ;  /* 0x00000006a6c77c23 */ /* 0x100fe20008010899 */
[--C-:B------:R-:W-:Y:S01]  /*9330*/  FFMA.FTZ R167, R167, UR6, -R153.reuse ;  /* 0x00000006a7a77c23 */ /* 0x100fe20008010899 */
[--C-:B------:R-:W-:Y:S01]  /*9340*/  FFMA.FTZ R162, R154, UR6, -R153.reuse ;  /* 0x000000069aa27c23 */ /* 0x100fe20008010899 */
[--C-:B------:R-:W-:Y:S01]  /*9350*/  FFMA.FTZ R155, R155, UR6, -R153.reuse ;  /* 0x000000069b9b7c23 */ /* 0x100fe20008010899 */
[--C-:B------:R-:W-:Y:S01]  /*9360*/  FFMA.FTZ R158, R158, UR6, -R153.reuse ;  /* 0x000000069e9e7c23 */ /* 0x100fe20008010899 */
[----:B------:R-:W-:Y:S01]  /*9370*/  FFMA.FTZ R153, R159, UR6, -R153 ;  /* 0x000000069f997c23 */ /* 0x000fe20008010899 */
[----:B------:R-:W2:Y:S01]  /*9380*/  MUFU.EX2 R211, R211 ;  /* 0x000000d300d37308 */ /* 0x000ea20000000800 */
[----:B0-----:R-:W-:Y:S01]  /*9390*/  FFMA.FTZ R12, R0, R12, R209 ;  /* 0x0000000c000c7223 */ /* 0x001fe200000100d1 */
[----:B------:R-:W-:Y:S01]  /*93a0*/  FADD.FTZ R159, R210, R13 ;  /* 0x0000000dd29f7221 */ /* 0x000fe20000010000 */
[----:B------:R-:W-:-:S02]  /*93b0*/  @!P1 PRMT R170, RZ, 0x654, R21 ;  /* 0x00000654ffaa9816 */ /* 0x000fc40000000015 */
[C---:B------:R-:W-:Y:S01]  /*93c0*/  F2FP.BF16.F32.PACK_AB R210, R184.reuse, R210 ;  /* 0x000000d2b8d2723e */ /* 0x040fe200000010ff */
[----:B------:R-:W-:Y:S01]  /*93d0*/  FADD.FTZ R159, R184, R159 ;  /* 0x0000009fb89f7221 */ /* 0x000fe20000010000 */
[----:B------:R0:W-:Y:S01]  /*93e0*/  @!P1 SYNCS.ARRIVE.TRANS64.RED.A1T0 RZ, [R170+URZ], RZ ;  /* 0x000000ffaaff99a7 */ /* 0x0001e2000810043f */
[----:B------:R-:W3:Y:S01]  /*93f0*/  MUFU.EX2 R164, R164 ;  /* 0x000000a400a47308 */ /* 0x000ee20000000800 */
[----:B-1----:R-:W-:Y:S01]  /*9400*/  FADD.FTZ R12, R156, R12 ;  /* 0x0000000c9c0c7221 */ /* 0x002fe20000010000 */
[----:B------:R-:W-:Y:S01]  /*9410*/  FADD.FTZ R159, R204, R159 ;  /* 0x0000009fcc9f7221 */ /* 0x000fe20000010000 */
[----:B------:R-:W-:Y:S02]  /*9420*/  F2FP.BF16.F32.PACK_AB R209, R156, R209 ;  /* 0x000000d19cd1723e */ /* 0x000fe400000010ff */
[C---:B------:R-:W-:Y:S01]  /*9430*/  F2FP.BF16.F32.PACK_AB R204, R176.reuse, R204 ;  /* 0x000000ccb0cc723e */ /* 0x040fe200000010ff */
[----:B------:R-:W-:Y:S02]  /*9440*/  FADD.FTZ R159, R176, R159 ;  /* 0x0000009fb09f7221 */ /* 0x000fe40000010000 */
[----:B------:R-:W1:Y:S01]  /*9450*/  MUFU.EX2 R205, R205 ;  /* 0x000000cd00cd7308 */ /* 0x000e620000000800 */
[----:B--2---:R-:W-:Y:S01]  /*9460*/  FADD.FTZ R13, R211, R12 ;  /* 0x0000000cd30d7221 */ /* 0x004fe20000010000 */
[----:B------:R-:W-:Y:S01]  /*9470*/  FADD.FTZ R159, R206, R159 ;  /* 0x0000009fce9f7221 */ /* 0x000fe20000010000 */
[----:B------:R-:W-:-:S03]  /*9480*/  F2FP.BF16.F32.PACK_AB R206, R177, R206 ;  /* 0x000000ceb1ce723e */ /* 0x000fc600000010ff */
[----:B------:R-:W-:Y:S02]  /*9490*/  FADD.FTZ R159, R177, R159 ;  /* 0x0000009fb19f7221 */ /* 0x000fe40000010000 */
[----:B------:R-:W2:Y:S01]  /*94a0*/  MUFU.EX2 R157, R157 ;  /* 0x0000009d009d7308 */ /* 0x000ea20000000800 */
[----:B---3--:R-:W-:Y:S01]  /*94b0*/  FADD.FTZ R13, R164, R13 ;  /* 0x0000000da40d7221 */ /* 0x008fe20000010000 */
[----:B------:R-:W-:Y:S01]  /*94c0*/  FADD.FTZ R159, R200, R159 ;  /* 0x0000009fc89f7221 */ /* 0x000fe20000010000 */
[----:B------:R-:W-:Y:S02]  /*94d0*/  F2FP.BF16.F32.PACK_AB R211, R164, R211 ;  /* 0x000000d3a4d3723e */ /* 0x000fe400000010ff */
[C---:B------:R-:W-:Y:S01]  /*94e0*/  F2FP.BF16.F32.PACK_AB R200, R168.reuse, R200 ;  /* 0x000000c8a8c8723e */ /* 0x040fe200000010ff */
[----:B------:R-:W-:Y:S02]  /*94f0*/  FADD.FTZ R159, R168, R159 ;  /* 0x0000009fa89f7221 */ /* 0x000fe40000010000 */
[----:B------:R-:W3:Y:S01]  /*9500*/  MUFU.EX2 R207, R207 ;  /* 0x000000cf00cf7308 */ /* 0x000ee20000000800 */
[----:B-1----:R-:W-:Y:S01]  /*9510*/  FADD.FTZ R13, R205, R13 ;  /* 0x0000000dcd0d7221 */ /* 0x002fe20000010000 */
[----:B------:R-:W-:Y:S01]  /*9520*/  FADD.FTZ R159, R202, R159 ;  /* 0x0000009fca9f7221 */ /* 0x000fe20000010000 */
[----:B------:R-:W-:-:S03]  /*9530*/  F2FP.BF16.F32.PACK_AB R202, R169, R202 ;  /* 0x000000caa9ca723e */ /* 0x000fc600000010ff */
[----:B------:R-:W-:Y:S02]  /*9540*/  FADD.FTZ R159, R169, R159 ;  /* 0x0000009fa99f7221 */ /* 0x000fe40000010000 */
[----:B------:R-:W1:Y:S01]  /*9550*/  MUFU.EX2 R165, R165 ;  /* 0x000000a500a57308 */ /* 0x000e620000000800 */
[C---:B--2---:R-:W-:Y:S01]  /*9560*/  FADD.FTZ R13, R157.reuse, R13 ;  /* 0x0000000d9d0d7221 */ /* 0x044fe20000010000 */
[----:B------:R-:W-:Y:S01]  /*9570*/  FADD.FTZ R159, R196, R159 ;  /* 0x0000009fc49f7221 */ /* 0x000fe20000010000 */
[----:B------:R-:W-:Y:S02]  /*9580*/  F2FP.BF16.F32.PACK_AB R205, R157, R205 ;  /* 0x000000cd9dcd723e */ /* 0x000fe400000010ff */
[C---:B------:R-:W-:Y:S01]  /*9590*/  F2FP.BF16.F32.PACK_AB R196, R160.reuse, R196 ;  /* 0x000000c4a0c4723e */ /* 0x040fe200000010ff */
[----:B------:R-:W-:Y:S02]  /*95a0*/  FADD.FTZ R159, R160, R159 ;  /* 0x0000009fa09f7221 */ /* 0x000fe40000010000 */
[----:B------:R-:W2:Y:S01]  /*95b0*/  MUFU.EX2 R201, R201 ;  /* 0x000000c900c97308 */ /* 0x000ea20000000800 */
[----:B---3--:R-:W-:Y:S01]  /*95c0*/  FADD.FTZ R13, R207, R13 ;  /* 0x0000000dcf0d7221 */ /* 0x008fe20000010000 */
[----:B------:R-:W-:Y:S01]  /*95d0*/  FADD.FTZ R159, R198, R159 ;  /* 0x0000009fc69f7221 */ /* 0x000fe20000010000 */
[----:B------:R-:W-:-:S03]  /*95e0*/  F2FP.BF16.F32.PACK_AB R198, R161, R198 ;  /* 0x000000c6a1c6723e */ /* 0x000fc600000010ff */
[----:B------:R-:W-:Y:S02]  /*95f0*/  FADD.FTZ R159, R161, R159 ;  /* 0x0000009fa19f7221 */ /* 0x000fe40000010000 */
[----:B------:R-:W3:Y:S01]  /*9600*/  MUFU.EX2 R21, R171 ;  /* 0x000000ab00157308 */ /* 0x000ee20000000800 */
[C---:B-1----:R-:W-:Y:S01]  /*9610*/  FADD.FTZ R13, R165.reuse, R13 ;  /* 0x0000000da50d7221 */ /* 0x042fe20000010000 */
[----:B------:R-:W-:Y:S01]  /*9620*/  FADD.FTZ R159, R192, R159 ;  /* 0x0000009fc09f7221 */ /* 0x000fe20000010000 */
[----:B------:R-:W-:Y:S02]  /*9630*/  F2FP.BF16.F32.PACK_AB R207, R165, R207 ;  /* 0x000000cfa5cf723e */ /* 0x000fe400000010ff */
[C---:B------:R-:W-:Y:S01]  /*9640*/  F2FP.BF16.F32.PACK_AB R192, R152.reuse, R192 ;  /* 0x000000c098c0723e */ /* 0x040fe200000010ff */
[----:B------:R-:W-:Y:S02]  /*9650*/  FADD.FTZ R159, R152, R159 ;  /* 0x0000009f989f7221 */ /* 0x000fe40000010000 */
[----:B------:R-:W1:Y:S01]  /*9660*/  MUFU.EX2 R203, R203 ;  /* 0x000000cb00cb7308 */ /* 0x000e620000000800 */
[----:B--2---:R-:W-:-:S07]  /*9670*/  FADD.FTZ R13, R201, R13 ;  /* 0x0000000dc90d7221 */ /* 0x004fce0000010000 */
[----:B------:R-:W2:Y:S01]  /*9680*/  MUFU.EX2 R154, R175 ;  /* 0x000000af009a7308 */ /* 0x000ea20000000800 */
[C---:B---3--:R-:W-:Y:S01]  /*9690*/  FADD.FTZ R13, R21.reuse, R13 ;  /* 0x0000000d150d7221 */ /* 0x048fe20000010000 */
[----:B------:R-:W-:Y:S01]  /*96a0*/  F2FP.BF16.F32.PACK_AB R201, R21, R201 ;  /* 0x000000c915c9723e */ /* 0x000fe200000010ff */
[----:B------:R-:W-:-:S05]  /*96b0*/  IMAD.MOV.U32 R21, RZ, RZ, R17 ;  /* 0x000000ffff157224 */ /* 0x000fca00078e0011 */
[----:B------:R-:W3:Y:S01]  /*96c0*/  MUFU.EX2 R197, R197 ;  /* 0x000000c500c57308 */ /* 0x000ee20000000800 */
[----:B-1----:R-:W-:-:S07]  /*96d0*/  FADD.FTZ R13, R203, R13 ;  /* 0x0000000dcb0d7221 */ /* 0x002fce0000010000 */
[----:B------:R-:W1:Y:S01]  /*96e0*/  MUFU.EX2 R12, R163 ;  /* 0x000000a3000c7308 */ /* 0x000e620000000800 */
[C---:B--2---:R-:W-:Y:S01]  /*96f0*/  FADD.FTZ R13, R154.reuse, R13 ;  /* 0x0000000d9a0d7221 */ /* 0x044fe20000010000 */
[----:B------:R-:W-:-:S06]  /*9700*/  F2FP.BF16.F32.PACK_AB R203, R154, R203 ;  /* 0x000000cb9acb723e */ /* 0x000fcc00000010ff */
[----:B------:R-:W2:Y:S01]  /*9710*/  MUFU.EX2 R199, R199 ;  /* 0x000000c700c77308 */ /* 0x000ea20000000800 */
[----:B---3--:R-:W-:-:S07]  /*9720*/  FADD.FTZ R13, R197, R13 ;  /* 0x0000000dc50d7221 */ /* 0x008fce0000010000 */
[----:B------:R-:W3:Y:S01]  /*9730*/  MUFU.EX2 R167, R167 ;  /* 0x000000a700a77308 */ /* 0x000ee20000000800 */
[C---:B-1----:R-:W-:Y:S01]  /*9740*/  FADD.FTZ R13, R12.reuse, R13 ;  /* 0x0000000d0c0d7221 */ /* 0x042fe20000010000 */
[----:B------:R-:W-:-:S06]  /*9750*/  F2FP.BF16.F32.PACK_AB R197, R12, R197 ;  /* 0x000000c50cc5723e */ /* 0x000fcc00000010ff */
[----:B------:R-:W1:Y:S01]  /*9760*/  MUFU.EX2 R162, R162 ;  /* 0x000000a200a27308 */ /* 0x000e620000000800 */
[----:B--2---:R-:W-:-:S07]  /*9770*/  FADD.FTZ R13, R199, R13 ;  /* 0x0000000dc70d7221 */ /* 0x004fce0000010000 */
[----:B------:R-:W2:Y:S01]  /*9780*/  MUFU.EX2 R155, R155 ;  /* 0x0000009b009b7308 */ /* 0x000ea20000000800 */
[C---:B---3--:R-:W-:Y:S01]  /*9790*/  FADD.FTZ R13, R167.reuse, R13 ;  /* 0x0000000da70d7221 */ /* 0x048fe20000010000 */
[----:B------:R-:W-:-:S06]  /*97a0*/  F2FP.BF16.F32.PACK_AB R199, R167, R199 ;  /* 0x000000c7a7c7723e */ /* 0x000fcc00000010ff */
[----:B------:R-:W3:Y:S01]  /*97b0*/  MUFU.EX2 R194, R194 ;  /* 0x000000c200c27308 */ /* 0x000ee20000000800 */
[----:B-1----:R-:W-:-:S07]  /*97c0*/  FADD.FTZ R13, R162, R13 ;  /* 0x0000000da20d7221 */ /* 0x002fce0000010000 */
[----:B------:R-:W1:Y:S01]  /*97d0*/  MUFU.EX2 R158, R158 ;  /* 0x0000009e009e7308 */ /* 0x000e620000000800 */
[C---:B--2---:R-:W-:Y:S01]  /*97e0*/  FADD.FTZ R13, R155.reuse, R13 ;  /* 0x0000000d9b0d7221 */ /* 0x044fe20000010000 */
[----:B------:R-:W-:-:S06]  /*97f0*/  F2FP.BF16.F32.PACK_AB R193, R155, R162 ;  /* 0x000000a29bc1723e */ /* 0x000fcc00000010ff */
[----:B------:R-:W2:Y:S01]  /*9800*/  MUFU.EX2 R153, R153 ;  /* 0x0000009900997308 */ /* 0x000ea20000000800 */
[----:B---3--:R-:W-:Y:S01]  /*9810*/  FADD.FTZ R159, R194, R159 ;  /* 0x0000009fc29f7221 */ /* 0x008fe20000010000 */
[----:B------:R-:W-:Y:S01]  /*9820*/  F2FP.BF16.F32.PACK_AB R194, R20, R194 ;  /* 0x000000c214c2723e */ /* 0x000fe200000010ff */
[----:B-1----:R-:W-:Y:S02]  /*9830*/  FADD.FTZ R12, R158, R13 ;  /* 0x0000000d9e0c7221 */ /* 0x002fe40000010000 */
[----:B------:R-:W-:Y:S01]  /*9840*/  FADD.FTZ R13, R20, R159 ;  /* 0x0000009f140d7221 */ /* 0x000fe20000010000 */
[----:B------:R-:W-:Y:S02]  /*9850*/  IMAD.MOV.U32 R20, RZ, RZ, R3 ;  /* 0x000000ffff147224 */ /* 0x000fe400078e0003 */
[C---:B--2---:R-:W-:Y:S01]  /*9860*/  FADD.FTZ R12, R153.reuse, R12 ;  /* 0x0000000c990c7221 */ /* 0x044fe20000010000 */
[----:B------:R-:W-:Y:S01]  /*9870*/  F2FP.BF16.F32.PACK_AB R195, R153, R158 ;  /* 0x0000009e99c3723e */ /* 0x000fe200000010ff */
[----:B0-----:R-:W-:Y:S06]  /*9880*/  @P2 BRA `(.L_x_203) ;  /* 0xffffffc4007c2947 */ /* 0x001fec000383ffff */
.L_x_194:
        /* <DEDUP_REMOVED lines=131> */
.L_x_204:
[----:B------:R-:W-:Y:S01]  /*a0c0*/  IMAD R0, R16, 0x8, R5 ;  /* 0x0000000810007824 */ /* 0x000fe200078e0205 */
[----:B------:R-:W-:-:S04]  /*a0d0*/  SHF.L.U32 R7, R17, 0x1f, RZ ;  /* 0x0000001f11077819 */ /* 0x000fc800000006ff */
[----:B------:R0:W1:Y:S01]  /*a0e0*/  SYNCS.PHASECHK.TRANS64.TRYWAIT P2, [R0+URZ+0x38850], R7 ;  /* 0x03885007000075a7 */ /* 0x000062000804017f */
[----:B------:R-:W-:Y:S05]  /*a0f0*/  @!P0 BRA `(.L_x_205) ;  /* 0x0000000000048947 */ /* 0x000fea0003800000 */
[----:B------:R-:W-:Y:S01]  /*a100*/  BPT.TRAP 0x1 ;  /* 0x000000040000795c */ /* 0x000fe20000300000 */
.L_x_205:
[----:B-1----:R-:W-:Y:S05]  /*a110*/  @P2 BRA `(.L_x_206) ;  /* 0x0000000000082947 */ /* 0x002fea0003800000 */
[----:B------:R-:W1:Y:S02]  /*a120*/  SYNCS.PHASECHK.TRANS64.TRYWAIT P0, [R0+URZ+0x38850], R7 ;  /* 0x03885007000075a7 */ /* 0x000e64000800017f */
[----:B-1----:R-:W-:Y:S05]  /*a130*/  @!P0 BRA `(.L_x_207) ;  /* 0x000000cc00c08947 */ /* 0x002fea0003800000 */
.L_x_206:
[----:B------:R-:W-:Y:S05]  /*a140*/  WARPSYNC.ALL ;  /* 0x0000000000007948 */ /* 0x000fea0003800000 */
[----:B------:R-:W-:Y:S01]  /*a150*/  VIADD R5, R5, 0x400 ;  /* 0x0000040005057836 */ /* 0x000fe20000000000 */
[----:B------:R-:W2:Y:S01]  /*a160*/  LDL.LU R15, [R1+0x18] ;  /* 0x00001800010f7983 */ /* 0x000ea20000300800 */
[----:B01----:R-:W-:Y:S01]  /*a170*/  IMAD.MOV.U32 R7, RZ, RZ, 0x40000040 ;  /* 0x40000040ff077424 */ /* 0x003fe200078e00ff */
[----:B------:R-:W-:Y:S01]  /*a180*/  WARPGROUP.ARRIVE ;  /* 0x00000000000079c5 */ /* 0x000fe20000000000 */
[----:B------:R-:W-:Y:S01]  /*a190*/  IMAD.MOV.U32 R9, RZ, RZ, 0x40000040 ;  /* 0x40000040ff097424 */ /* 0x000fe200078e00ff */
[----:B------:R-:W-:Y:S01]  /*a1a0*/  SHF.R.U32.HI R5, RZ, 0x4, R5 ;  /* 0x00000004ff057819 */ /* 0x000fe20000011605 */
[----:B------:R-:W0:Y:S01]  /*a1b0*/  SHFL.BFLY PT, R2, R13, 0x2, 0x1f ;  /* 0x0c401f000d027f89 */ /* 0x000e2200000e0000 */
[----:B------:R-:W-:Y:S01]  /*a1c0*/  R2UR UR11, R7 ;  /* 0x00000000070b72ca */ /* 0x000fe200000e0000 */
[----:B------:R-:W-:Y:S01]  /*a1d0*/  IMAD.MOV.U32 R7, RZ, RZ, 0x40000040 ;  /* 0x40000040ff077424 */ /* 0x000fe200078e00ff */
[----:B------:R-:W-:Y:S01]  /*a1e0*/  LOP3.LUT R5, R5, 0x3fff, RZ, 0xc0, !PT ;  /* 0x00003fff05057812 */ /* 0x000fe200078ec0ff */
[----:B------:R-:W-:-:S02]  /*a1f0*/  @!P1 VIADD R11, R0, 0x38860 ;  /* 0x00038860000b9836 */ /* 0x000fc40000000000 */
[----:B------:R-:W-:Y:S01]  /*a200*/  IMAD.MOV.U32 R0, RZ, RZ, -0x800000 ;  /* 0xff800000ff007424 */ /* 0x000fe200078e00ff */
[----:B------:R-:W-:Y:S02]  /*a210*/  LOP3.LUT R5, R5, 0x2800000, RZ, 0xfc, !PT ;  /* 0x0280000005057812 */ /* 0x000fe400078efcff */
[----:B------:R-:W-:-:S03]  /*a220*/  @!P1 PRMT R11, RZ, 0x654, R11 ;  /* 0x00000654ff0b9816 */ /* 0x000fc6000000000b */
[C---:B------:R-:W-:Y:S02]  /*a230*/  IMAD R6, R16.reuse, 0xa00, R5 ;  /* 0x00000a0010067824 */ /* 0x040fe400078e0205 */
[----:B------:R-:W1:Y:S01]  /*a240*/  SHFL.BFLY PT, R5, R12, 0x2, 0x1f ;  /* 0x0c401f000c057f89 */ /* 0x000e6200000e0000 */
[----:B------:R-:W-:Y:S02]  /*a250*/  VIADD R16, R16, 0x1 ;  /* 0x0000000110107836 */ /* 0x000fe40000000000 */
[C---:B------:R-:W-:Y:S01]  /*a260*/  R2UR UR10, R6.reuse ;  /* 0x00000000060a72ca */ /* 0x040fe200000e0000 */
[----:B------:R-:W-:Y:S02]  /*a270*/  VIADD R8, R6, 0x80 ;  /* 0x0000008006087836 */ /* 0x000fe40000000000 */
[----:B------:R-:W-:Y:S01]  /*a280*/  ISETP.NE.AND P2, PT, R16, 0x2, PT ;  /* 0x000000021000780c */ /* 0x000fe20003f45270 */
[----:B0-----:R-:W-:Y:S01]  /*a290*/  FADD.FTZ R2, R2, R13 ;  /* 0x0000000d02027221 */ /* 0x001fe20000010000 */
[----:B------:R-:W-:-:S02]  /*a2a0*/  IMAD.U32 R13, RZ, RZ, UR6 ;  /* 0x00000006ff0d7e24 */ /* 0x000fc4000f8e00ff */
[----:B------:R-:W-:-:S06]  /*a2b0*/  SEL R16, R16, RZ, P2 ;  /* 0x000000ff10107207 */ /* 0x000fcc0001000000 */
[----:B------:R-:W-:Y:S01]  /*a2c0*/  HGMMA.64x256x16.F32.BF16 R24, R208, gdesc[UR8].tnspB, R24, gsb0 ;  /* 0x43e00008d0187df0 */ /* 0x000fe20008001818 */
[----:B------:R-:W-:Y:S01]  /*a2d0*/  R2UR UR10, R8 ;  /* 0x00000000080a72ca */ /* 0x000fe200000e0000 */
[----:B------:R-:W-:Y:S01]  /*a2e0*/  VIADD R8, R6, 0x100 ;  /* 0x0000010006087836 */ /* 0x000fe20000000000 */
[----:B------:R-:W-:Y:S01]  /*a2f0*/  R2UR UR11, R9 ;  /* 0x00000000090b72ca */ /* 0x000fe200000e0000 */
[----:B------:R-:W-:Y:S02]  /*a300*/  IMAD.MOV.U32 R9, RZ, RZ, 0x40000040 ;  /* 0x40000040ff097424 */ /* 0x000fe400078e00ff */
[----:B--2---:R-:W-:Y:S01]  /*a310*/  VIADD R15, R15, 0x1 ;  /* 0x000000010f0f7836 */ /* 0x004fe20000000000 */
[----:B------:R-:W-:Y:S02]  /*a320*/  WARPGROUP.DEPBAR.LE gsb0, 0x0 ;  /* 0x00008000000079c5 */ /* 0x000fe40000010000 */
[----:B------:R-:W-:Y:S02]  /*a330*/  WARPGROUP.ARRIVE ;  /* 0x00000000000079c5 */ /* 0x000fe40000000000 */
[----:B------:R-:W-:-:S15]  /*a340*/  STL [R1+0x18], R15 ;  /* 0x0000180f01007387 */ /* 0x000fde0000100800 */
[----:B------:R-:W-:-:S02]  /*a350*/  NOP ;  /* 0x0000000000007918 */ /* 0x000fc40000000000 */
[----:B------:R-:W-:Y:S01]  /*a360*/  HGMMA.64x256x16.F32.BF16 R24, R204, gdesc[UR8].tnspB, R24, gsb0 ;  /* 0x43e00008cc187df0 */ /* 0x000fe20008001818 */
[----:B------:R-:W-:Y:S01]  /*a370*/  R2UR UR10, R8 ;  /* 0x00000000080a72ca */ /* 0x000fe200000e0000 */
[C---:B------:R-:W-:Y:S01]  /*a380*/  VIADD R8, R6.reuse, 0x180 ;  /* 0x0000018006087836 */ /* 0x040fe20000000000 */
[----:B------:R-:W-:Y:S01]  /*a390*/  R2UR UR11, R9 ;  /* 0x00000000090b72ca */ /* 0x000fe200000e0000 */
[----:B------:R-:W-:Y:S02]  /*a3a0*/  IMAD.MOV.U32 R9, RZ, RZ, 0x40000040 ;  /* 0x40000040ff097424 */ /* 0x000fe400078e00ff */
[----:B------:R-:W-:Y:S01]  /*a3b0*/  VIADD R6, R6, 0x200 ;  /* 0x0000020006067836 */ /* 0x000fe20000000000 */
[----:B------:R-:W-:Y:S02]  /*a3c0*/  WARPGROUP.DEPBAR.LE gsb0, 0x0 ;  /* 0x00008000000079c5 */ /* 0x000fe40000010000 */
[----:B------:R-:W-:-:S15]  /*a3d0*/  WARPGROUP.ARRIVE ;  /* 0x00000000000079c5 */ /* 0x000fde0000000000 */
[----:B------:R-:W-:-:S04]  /*a3e0*/  NOP ;  /* 0x0000000000007918 */ /* 0x000fc80000000000 */
[----:B------:R-:W-:Y:S01]  /*a3f0*/  HGMMA.64x256x16.F32.BF16 R24, R200, gdesc[UR8].tnspB, R24, gsb0 ;  /* 0x43e00008c8187df0 */ /* 0x000fe20008001818 */
[----:B------:R-:W-:Y:S02]  /*a400*/  R2UR UR10, R8 ;  /* 0x00000000080a72ca */ /* 0x000fe400000e0000 */
[----:B------:R-:W-:Y:S01]  /*a410*/  R2UR UR11, R9 ;  /* 0x00000000090b72ca */ /* 0x000fe200000e0000 */
[----:B------:R-:W-:Y:S02]  /*a420*/  WARPGROUP.DEPBAR.LE gsb0, 0x0 ;  /* 0x00008000000079c5 */ /* 0x000fe40000010000 */
[----:B------:R-:W-:-:S15]  /*a430*/  WARPGROUP.ARRIVE ;  /* 0x00000000000079c5 */ /* 0x000fde0000000000 */
[----:B------:R-:W-:-:S07]  /*a440*/  NOP ;  /* 0x0000000000007918 */ /* 0x000fce0000000000 */
[----:B------:R-:W-:Y:S01]  /*a450*/  HGMMA.64x256x16.F32.BF16 R24, R196, gdesc[UR8].tnspB, R24, gsb0 ;  /* 0x43e00008c4187df0 */ /* 0x000fe20008001818 */
[----:B------:R-:W-:Y:S02]  /*a460*/  R2UR UR10, R6 ;  /* 0x00000000060a72ca */ /* 0x000fe400000e0000 */
[----:B------:R-:W-:Y:S01]  /*a470*/  R2UR UR11, R7 ;  /* 0x00000000070b72ca */ /* 0x000fe200000e0000 */
[----:B-1----:R-:W-:Y:S02]  /*a480*/  FADD.FTZ R7, R5, R12 ;  /* 0x0000000c05077221 */ /* 0x002fe40000010000 */
[----:B------:R-:W0:Y:S04]  /*a490*/  SHFL.BFLY PT, R5, R2, 0x1, 0x1f ;  /* 0x0c201f0002057f89 */ /* 0x000e2800000e0000 */
[----:B------:R-:W1:Y:S01]  /*a4a0*/  SHFL.BFLY PT, R6, R7, 0x1, 0x1f ;  /* 0x0c201f0007067f89 */ /* 0x000e6200000e0000 */
[----:B0-----:R-:W-:Y:S01]  /*a4b0*/  FADD.FTZ R10, R2, R5 ;  /* 0x00000005020a7221 */ /* 0x001fe20000010000 */
[----:B------:R-:W-:Y:S01]  /*a4c0*/  IMAD.MOV.U32 R5, RZ, RZ, RZ ;  /* 0x000000ffff057224 */ /* 0x000fe200078e00ff */
[----:B------:R-:W-:Y:S01]  /*a4d0*/  SEL R2, RZ, 0x1, P2 ;  /* 0x00000001ff027807 */ /* 0x000fe20001000000 */
[----:B-1----:R-:W-:-:S02]  /*a4e0*/  FADD.FTZ R14, R7, R6 ;  /* 0x00000006070e7221 */ /* 0x002fc40000010000 */
[----:B------:R-:W-:Y:S01]  /*a4f0*/  FSETP.NE.FTZ.AND P0, PT, R10, RZ, PT ;  /* 0x000000ff0a00720b */ /* 0x000fe20003f15000 */
[----:B------:R-:W-:Y:S01]  /*a500*/  IMAD.MOV.U32 R6, RZ, RZ, RZ ;  /* 0x000000ffff067224 */ /* 0x000fe200078e00ff */
[----:B------:R-:W-:Y:S01]  /*a510*/  LOP3.LUT R17, R17, R2, RZ, 0x3c, !PT ;  /* 0x0000000211117212 */ /* 0x000fe200078e3cff */
[----:B------:R-:W-:Y:S01]  /*a520*/  IMAD.U32 R7, RZ, RZ, UR6 ;  /* 0x00000006ff077e24 */ /* 0x000fe2000f8e00ff */
[----:B------:R-:W-:Y:S01]  /*a530*/  FSETP.NE.FTZ.AND P3, PT, R14, RZ, PT ;  /* 0x000000ff0e00720b */ /* 0x000fe20003f75000 */
[----:B------:R-:W-:-:S08]  /*a540*/  IMAD.MOV.U32 R2, RZ, RZ, -0x800000 ;  /* 0xff800000ff027424 */ /* 0x000fd000078e00ff */
[----:B------:R-:W0:Y:S01]  /*a550*/  @P0 MUFU.LG2 R8, R10 ;  /* 0x0000000a00080308 */ /* 0x000e220000000c00 */
[----:B------:R-:W-:-:S03]  /*a560*/  @P0 FMUL.FTZ R7, R7, 0.69314718246459960938 ;  /* 0x3f31721807070820 */ /* 0x000fc60000410000 */
[----:B------:R-:W-:-:S04]  /*a570*/  @P3 FMUL.FTZ R13, R13, 0.69314718246459960938 ;  /* 0x3f3172180d0d3820 */ /* 0x000fc80000410000 */
[----:B------:R-:W1:Y:S08]  /*a580*/  @P3 MUFU.LG2 R9, R14 ;  /* 0x0000000e00093308 */ /* 0x000e700000000c00 */
[----:B------:R1:W2:Y:S01]  /*a590*/  @P0 MUFU.RCP R6, R10 ;  /* 0x0000000a00060308 */ /* 0x0002a20000001000 */
[----:B0-----:R-:W-:-:S04]  /*a5a0*/  @P0 FMUL.FTZ R8, R8, 0.69314718246459960938 ;  /* 0x3f31721808080820 */ /* 0x001fc80000410000 */
[----:B------:R-:W-:Y:S01]  /*a5b0*/  @P0 FFMA.FTZ R2, R7, R4, R8 ;  /* 0x0000000407020223 */ /* 0x000fe20000010008 */
[----:B------:R-:W-:Y:S02]  /*a5c0*/  PLOP3.LUT P0, PT, PT, PT, PT, 0x8, 0x0 ;  /* 0x000000000000781c */ /* 0x000fe40003f0e170 */
[----:B------:R-:W0:Y:S01]  /*a5d0*/  @P3 MUFU.RCP R5, R14 ;  /* 0x0000000e00053308 */ /* 0x000e220000001000 */
[----:B-1----:R-:W-:-:S04]  /*a5e0*/  @P3 FMUL.FTZ R10, R9, 0.69314718246459960938 ;  /* 0x3f317218090a3820 */ /* 0x002fc80000410000 */
[----:B------:R-:W-:Y:S01]  /*a5f0*/  @P3 FFMA.FTZ R0, R13, R3, R10 ;  /* 0x000000030d003223 */ /* 0x000fe2000001000a */
[----:B------:R-:W-:Y:S02]  /*a600*/  WARPGROUP.DEPBAR.LE gsb0, 0x0 ;  /* 0x00008000000079c5 */ /* 0x000fe40000010000 */
[----:B------:R-:W-:-:S06]  /*a610*/  WARPGROUP.ARRIVE ;  /* 0x00000000000079c5 */ /* 0x000fcc0000000000 */
[----:B------:R-:W-:Y:S03]  /*a620*/  HGMMA.64x256x16.F32.BF16 R24, R192, gdesc[UR8].tnspB, R24, gsb0 ;  /* 0x43e00008c0187df0 */ /* 0x000fe60008001818 */
[----:B------:R-:W-:Y:S02]  /*a630*/  WARPGROUP.DEPBAR.LE gsb0, 0x0 ;  /* 0x00008000000079c5 */ /* 0x000fe40000010000 */
[----:B------:R1:W-:Y:S01]  /*a640*/  @!P1 SYNCS.ARRIVE.TRANS64.RED.A1T0 RZ, [R11+URZ], RZ ;  /* 0x000000ff0bff99a7 */ /* 0x0003e2000810043f */
        /* <DEDUP_REMOVED lines=64> */
[-C--:B0-----:R-:W-:Y:S01]  /*aa50*/  FMUL.FTZ R26, R26, R5.reuse ;  /* 0x000000051a1a7220 */ /* 0x081fe20000410000 */
        /* <DEDUP_REMOVED lines=62> */
[----:B-1----:R-:W-:-:S07]  /*ae40*/  FMUL.FTZ R151, R151, R5 ;  /* 0x0000000597977220 */ /* 0x002fce0000410000 */
.L_x_186:
[----:B------:R-:W0:Y:S08]  /*ae50*/  S2UR UR4, SR_CgaCtaId ;  /* 0x00000000000479c3 */ /* 0x000e300000008800 */
[----:B------:R-:W-:Y:S06]  /*ae60*/  BAR.SYNC.DEFER_BLOCKING 0x5, 0x180 ;  /* 0x0146000000007b1d */ /* 0x000fec0000010000 */
[----:B------:R-:W-:Y:S01]  /*ae70*/  UMOV UR8, 0x400 ;  /* 0x0000040000087882 */ /* 0x000fe20000000000 */
[----:B------:R-:W-:Y:S01]  /*ae80*/  BSSY B0, `(.L_x_208) ;  /* 0x00004bb000007945 */ /* 0x000fe20003800000 */
[----:B0-----:R-:W-:-:S09]  /*ae90*/  ULEA UR8, UR4, UR8, 0x18 ;  /* 0x0000000804087291 */ /* 0x001fd2000f8ec03f */
[----:B------:R-:W0:Y:S02]  /*aea0*/  LDS.128 R4, [UR8+0x388d0] ;  /* 0x0388d008ff047984 */ /* 0x000e240008000c00 */
[----:B0-----:R-:W-:Y:S02]  /*aeb0*/  R2UR UR6, R5 ;  /* 0x00000000050672ca */ /* 0x001fe400000e0000 */
[----:B------:R-:W-:Y:S02]  /*aec0*/  R2UR UR5, R6 ;  /* 0x00000000060572ca */ /* 0x000fe400000e0000 */
[----:B------:R-:W-:Y:S01]  /*aed0*/  R2UR UR7, R7 ;  /* 0x00000000070772ca */ /* 0x000fe200000e0000 */
[----:B------:R-:W-:Y:S06]  /*aee0*/  BAR.ARV 0x4, 0x180 ;  /* 0x0106000000007b1d */ /* 0x000fec0000002000 */
[----:B------:R-:W-:Y:S08]  /*aef0*/  @P0 BRA `(.L_x_209) ;  /* 0x0000003800900947 */ /* 0x000ff00003800000 */
[----:B------:R-:W2:Y:S01]  /*af00*/  LDL.LU R9, [R1+0x10] ;  /* 0x0000100001097983 */ /* 0x000ea20000300800 */
[----:B------:R-:W0:Y:S01]  /*af10*/  S2UR UR4, SR_SWINHI ;  /* 0x00000000000479c3 */ /* 0x000e220000002f00 */
[----:B------:R-:W-:Y:S01]  /*af20*/  IMAD.MOV.U32 R12, RZ, RZ, 0x2 ;  /* 0x00000002ff0c7424 */ /* 0x000fe200078e00ff */
[----:B------:R-:W-:Y:S01]  /*af30*/  F2FP.BF16.F32.PACK_AB R6, R29, R28 ;  /* 0x0000001c1d06723e */ /* 0x000fe200000010ff */
[----:B------:R-:W3:Y:S01]  /*af40*/  LDL.LU R8, [R1+0x14] ;  /* 0x0000140001087983 */ /* 0x000ee20000300800 */
[----:B------:R-:W-:Y:S01]  /*af50*/  F2FP.BF16.F32.PACK_AB R7, R31, R30 ;  /* 0x0000001e1f07723e */ /* 0x000fe200000010ff */
[----:B------:R-:W-:Y:S01]  /*af60*/  ULDC.64 UR14, c[0x0][0xc00] ;  /* 0x00030000000e7ab9 */ /* 0x000fe20000000a00 */
[----:B------:R-:W-:Y:S01]  /*af70*/  R2UR UR22, R22 ;  /* 0x00000000161672ca */ /* 0x000fe200000e0000 */
[----:B------:R-:W4:Y:S01]  /*af80*/  LDL R3, [R1+0x68] ;  /* 0x0000680001037983 */ /* 0x000f220000100800 */
[----:B------:R-:W-:Y:S01]  /*af90*/  ULDC.64 UR26, c[0x0][0x208] ;  /* 0x00008200001a7ab9 */ /* 0x000fe20000000a00 */
[----:B------:R-:W-:-:S02]  /*afa0*/  ULDC UR20, c[0x0][0xbe8] ;  /* 0x0002fa0000147ab9 */ /* 0x000fc40000000800 */
[----:B------:R-:W5:Y:S01]  /*afb0*/  LDL R174, [R1+0xc] ;  /* 0x00000c0001ae7983 */ /* 0x000f620000100800 */
[----:B------:R-:W-:Y:S02]  /*afc0*/  R2UR UR21, R212 ;  /* 0x00000000d41572ca */ /* 0x000fe400000e0000 */
[----:B------:R-:W-:Y:S01]  /*afd0*/  R2UR UR24, R213 ;  /* 0x00000000d51872ca */ /* 0x000fe200000e0000 */
[----:B------:R-:W5:Y:S01]  /*afe0*/  LDL R175, [R1+0x64] ;  /* 0x0000640001af7983 */ /* 0x000f620000100800 */
[----:B------:R-:W-:Y:S01]  /*aff0*/  UMOV UR10, UR8 ;  /* 0x00000008000a7c82 */ /* 0x000fe20008000000 */
[----:B0-----:R-:W-:Y:S01]  /*b000*/  UMOV UR11, UR4 ;  /* 0x00000004000b7c82 */ /* 0x001fe20008000000 */
[----:B------:R-:W-:Y:S01]  /*b010*/  BAR.SYNC.DEFER_BLOCKING 0x1, 0x100 ;  /* 0x0044000000007b1d */ /* 0x000fe20000010000 */
[----:B--2---:R-:W-:Y:S02]  /*b020*/  R2UR UR19, R9 ;  /* 0x00000000091372ca */ /* 0x004fe400000e0000 */
[----:B---3--:R-:W-:Y:S01]  /*b030*/  R2UR UR17, R8 ;  /* 0x00000000081172ca */ /* 0x008fe200000e0000 */
[----:B----4-:R-:W-:Y:S01]  /*b040*/  IMAD.WIDE R12, R3, R12, UR10 ;  /* 0x0000000a030c7e25 */ /* 0x010fe2000f8e020c */
[----:B-----5:R-:W-:-:S02]  /*b050*/  R2UR UR18, R174 ;  /* 0x00000000ae1272ca */ /* 0x020fc400000e0000 */
[----:B------:R-:W-:-:S04]  /*b060*/  IADD3 R15, P1, R12, 0x20, RZ ;  /* 0x000000200c0f7810 */ /* 0x000fc80007f3e0ff */
[----:B------:R-:W-:-:S04]  /*b070*/  LOP3.LUT R14, R15, 0x380, RZ, 0xc0, !PT ;  /* 0x000003800f0e7812 */ /* 0x000fc800078ec0ff */
[----:B------:R-:W-:Y:S02]  /*b080*/  SHF.R.U64 R14, R14, 0x3, RZ ;  /* 0x000000030e0e7819 */ /* 0x000fe400000012ff */
[----:B------:R-:W-:Y:S02]  /*b090*/  IADD3 R157, P0, R12, 0x40, RZ ;  /* 0x000000400c9d7810 */ /* 0x000fe40007f1e0ff */
[----:B------:R-:W-:Y:S01]  /*b0a0*/  LOP3.LUT R14, R14, R15, RZ, 0x3c, !PT ;  /* 0x0000000f0e0e7212 */ /* 0x000fe200078e3cff */
[----:B------:R-:W-:Y:S01]  /*b0b0*/  IMAD.X R15, RZ, RZ, R13, P1 ;  /* 0x000000ffff0f7224 */ /* 0x000fe200008e060d */
[C---:B------:R-:W-:Y:S02]  /*b0c0*/  IADD3 R159, P4, R12.reuse, 0x60, RZ ;  /* 0x000000600c9f7810 */ /* 0x040fe40007f9e0ff */
[C---:B------:R-:W-:Y:S02]  /*b0d0*/  IADD3 R161, P3, R12.reuse, 0x4000, RZ ;  /* 0x000040000ca17810 */ /* 0x040fe40007f7e0ff */
[----:B------:R-:W-:-:S02]  /*b0e0*/  IADD3 R163, P6, R12, 0x4020, RZ ;  /* 0x000040200ca37810 */ /* 0x000fc40007fde0ff */
[C---:B------:R-:W-:Y:S02]  /*b0f0*/  IADD3 R165, P5, R12.reuse, 0x4040, RZ ;  /* 0x000040400ca57810 */ /* 0x040fe40007fbe0ff */
[C---:B------:R-:W-:Y:S02]  /*b100*/  IADD3 R167, P2, R12.reuse, 0x4060, RZ ;  /* 0x000040600ca77810 */ /* 0x040fe40007f5e0ff */
[C---:B------:R-:W-:Y:S02]  /*b110*/  IADD3 R169, P1, R12.reuse, 0x8000, RZ ;  /* 0x000080000ca97810 */ /* 0x040fe40007f3e0ff */
[----:B------:R-:W-:Y:S02]  /*b120*/  LOP3.LUT R5, R12, 0x380, RZ, 0xc0, !PT ;  /* 0x000003800c057812 */ /* 0x000fe400078ec0ff */
[----:B------:R-:W-:Y:S02]  /*b130*/  LOP3.LUT R156, R157, 0x380, RZ, 0xc0, !PT ;  /* 0x000003809d9c7812 */ /* 0x000fe400078ec0ff */
[----:B------:R-:W-:-:S02]  /*b140*/  LOP3.LUT R158, R159, 0x380, RZ, 0xc0, !PT ;  /* 0x000003809f9e7812 */ /* 0x000fc400078ec0ff */
[----:B------:R-:W-:Y:S02]  /*b150*/  LOP3.LUT R160, R161, 0x380, RZ, 0xc0, !PT ;  /* 0x00000380a1a07812 */ /* 0x000fe400078ec0ff */
[----:B------:R-:W-:Y:S02]  /*b160*/  LOP3.LUT R162, R163, 0x380, RZ, 0xc0, !PT ;  /* 0x00000380a3a27812 */ /* 0x000fe400078ec0ff */
[----:B------:R-:W-:Y:S02]  /*b170*/  LOP3.LUT R164, R165, 0x380, RZ, 0xc0, !PT ;  /* 0x00000380a5a47812 */ /* 0x000fe400078ec0ff */
[----:B------:R-:W-:Y:S02]  /*b180*/  LOP3.LUT R166, R167, 0x380, RZ, 0xc0, !PT ;  /* 0x00000380a7a67812 */ /* 0x000fe400078ec0ff */
[----:B------:R-:W-:Y:S02]  /*b190*/  LOP3.LUT R168, R169, 0x380, RZ, 0xc0, !PT ;  /* 0x00000380a9a87812 */ /* 0x000fe400078ec0ff */
[----:B------:R-:W-:-:S02]  /*b1a0*/  SHF.R.U64 R5, R5, 0x3, RZ ;  /* 0x0000000305057819 */ /* 0x000fc400000012ff */
[----:B------:R-:W-:Y:S02]  /*b1b0*/  SHF.R.U64 R156, R156, 0x3, RZ ;  /* 0x000000039c9c7819 */ /* 0x000fe400000012ff */
[----:B------:R-:W-:Y:S02]  /*b1c0*/  SHF.R.U64 R158, R158, 0x3, RZ ;  /* 0x000000039e9e7819 */ /* 0x000fe400000012ff */
[----:B------:R-:W-:Y:S02]  /*b1d0*/  SHF.R.U64 R160, R160, 0x3, RZ ;  /* 0x00000003a0a07819 */ /* 0x000fe400000012ff */
[----:B------:R-:W-:Y:S02]  /*b1e0*/  SHF.R.U64 R162, R162, 0x3, RZ ;  /* 0x00000003a2a27819 */ /* 0x000fe400000012ff */
[----:B------:R-:W-:Y:S02]  /*b1f0*/  SHF.R.U64 R164, R164, 0x3, RZ ;  /* 0x00000003a4a47819 */ /* 0x000fe400000012ff */
[----:B------:R-:W-:-:S02]  /*b200*/  SHF.R.U64 R166, R166, 0x3, RZ ;  /* 0x00000003a6a67819 */ /* 0x000fc400000012ff */
[----:B------:R-:W-:Y:S02]  /*b210*/  SHF.R.U64 R168, R168, 0x3, RZ ;  /* 0x00000003a8a87819 */ /* 0x000fe400000012ff */
[----:B------:R-:W-:Y:S01]  /*b220*/  LOP3.LUT R4, R5, R12, RZ, 0x3c, !PT ;  /* 0x0000000c05047212 */ /* 0x000fe200078e3cff */
[--C-:B------:R-:W-:Y:S01]  /*b230*/  IMAD.MOV.U32 R5, RZ, RZ, R13.reuse ;  /* 0x000000ffff057224 */ /* 0x100fe200078e000d */
[----:B------:R-:W-:Y:S01]  /*b240*/  LOP3.LUT R156, R156, R157, RZ, 0x3c, !PT ;  /* 0x0000009d9c9c7212 */ /* 0x000fe200078e3cff */
[--C-:B------:R-:W-:Y:S01]  /*b250*/  IMAD.X R157, RZ, RZ, R13.reuse, P0 ;  /* 0x000000ffff9d7224 */ /* 0x100fe200000e060d */
        /* <DEDUP_REMOVED lines=11> */
[----:B------:R-:W-:Y:S01]  /*b310*/  IMAD.X R169, RZ, RZ, R13, P1 ;  /* 0x000000ffffa97224 */ /* 0x000fe200008e060d */
[----:B------:R-:W-:-:S02]  /*b320*/  IADD3 R171, P0, R12, 0x8020, RZ ;  /* 0x000080200cab7810 */ /* 0x000fc40007f1e0ff */
[C---:B------:R-:W-:Y:S02]  /*b330*/  IADD3 R173, P4, R12.reuse, 0x8040, RZ ;  /* 0x000080400cad7810 */ /* 0x040fe40007f9e0ff */
[C---:B------:R-:W-:Y:S02]  /*b340*/  IADD3 R9, P3, R12.reuse, 0x8060, RZ ;  /* 0x000080600c097810 */ /* 0x040fe40007f7e0ff */
[C---:B------:R-:W-:Y:S02]  /*b350*/  IADD3 R11, P6, R12.reuse, 0xc000, RZ ;  /* 0x0000c0000c0b7810 */ /* 0x040fe40007fde0ff */
[C---:B------:R-:W-:Y:S02]  /*b360*/  IADD3 R153, P5, R12.reuse, 0xc020, RZ ;  /* 0x0000c0200c997810 */ /* 0x040fe40007fbe0ff */
[C---:B------:R-:W-:Y:S02]  /*b370*/  IADD3 R155, P2, R12.reuse, 0xc040, RZ ;  /* 0x0000c0400c9b7810 */ /* 0x040fe40007f5e0ff */
[----:B------:R-:W-:-:S02]  /*b380*/  IADD3 R21, P1, R12, 0xc060, RZ ;  /* 0x0000c0600c157810 */ /* 0x000fc40007f3e0ff */
[----:B------:R-:W-:Y:S02]  /*b390*/  MOV R3, R4 ;  /* 0x0000000400037202 */ /* 0x000fe40000000f00 */
[----:B------:R-:W-:Y:S02]  /*b3a0*/  F2FP.BF16.F32.PACK_AB R4, R25, R24 ;  /* 0x000000181904723e */ /* 0x000fe400000010ff */
[----:B------:R-:W-:Y:S02]  /*b3b0*/  F2FP.BF16.F32.PACK_AB R5, R27, R26 ;  /* 0x0000001a1b05723e */ /* 0x000fe400000010ff */
[----:B------:R-:W-:Y:S02]  /*b3c0*/  LOP3.LUT R170, R171, 0x380, RZ, 0xc0, !PT ;  /* 0x00000380abaa7812 */ /* 0x000fe400078ec0ff */
[----:B------:R-:W-:Y:S02]  /*b3d0*/  LOP3.LUT R172, R173, 0x380, RZ, 0xc0, !PT ;  /* 0x00000380adac7812 */ /* 0x000fe400078ec0ff */
[----:B------:R-:W-:-:S02]  /*b3e0*/  LOP3.LUT R8, R9, 0x380, RZ, 0xc0, !PT ;  /* 0x0000038009087812 */ /* 0x000fc400078ec0ff */
[----:B------:R-:W-:Y:S02]  /*b3f0*/  LOP3.LUT R10, R11, 0x380, RZ, 0xc0, !PT ;  /* 0x000003800b0a7812 */ /* 0x000fe400078ec0ff */
[----:B------:R-:W-:Y:S02]  /*b400*/  LOP3.LUT R152, R153, 0x380, RZ, 0xc0, !PT ;  /* 0x0000038099987812 */ /* 0x000fe400078ec0ff */
[----:B------:R-:W-:Y:S02]  /*b410*/  LOP3.LUT R154, R155, 0x380, RZ, 0xc0, !PT ;  /* 0x000003809b9a7812 */ /* 0x000fe400078ec0ff */
[----:B------:R-:W-:Y:S01]  /*b420*/  LOP3.LUT R20, R21, 0x380, RZ, 0xc0, !PT ;  /* 0x0000038015147812 */ /* 0x000fe200078ec0ff */
[----:B------:R0:W-:Y:S01]  /*b430*/  STSM.16.M88.4 [R3], R4 ;  /* 0x0000000403007844 */ /* 0x0001e20000000200 */
[----:B------:R-:W-:Y:S02]  /*b440*/  SHF.R.U64 R170, R170, 0x3, RZ ;  /* 0x00000003aaaa7819 */ /* 0x000fe400000012ff */
[----:B------:R-:W-:-:S02]  /*b450*/  SHF.R.U64 R172, R172, 0x3, RZ ;  /* 0x00000003acac7819 */ /* 0x000fc400000012ff */
[----:B------:R-:W-:Y:S02]  /*b460*/  SHF.R.U64 R8, R8, 0x3, RZ ;  /* 0x0000000308087819 */ /* 0x000fe400000012ff */
[----:B------:R-:W-:Y:S02]  /*b470*/  SHF.R.U64 R10, R10, 0x3, RZ ;  /* 0x000000030a0a7819 */ /* 0x000fe400000012ff */
[----:B------:R-:W-:Y:S02]  /*b480*/  SHF.R.U64 R152, R152, 0x3, RZ ;  /* 0x0000000398987819 */ /* 0x000fe400000012ff */
[----:B------:R-:W-:Y:S02]  /*b490*/  SHF.R.U64 R154, R154, 0x3, RZ ;  /* 0x000000039a9a7819 */ /* 0x000fe400000012ff */
[----:B------:R-:W-:Y:S02]  /*b4a0*/  SHF.R.U64 R20, R20, 0x3, RZ ;  /* 0x0000000314147819 */ /* 0x000fe400000012ff */
[----:B------:R-:W-:-:S02]  /*b4b0*/  MOV R14, R14 ;  /* 0x0000000e000e7202 */ /* 0x000fc40000000f00 */
[----:B0-----:R-:W-:Y:S02]  /*b4c0*/  F2FP.BF16.F32.PACK_AB R4, R33, R32 ;  /* 0x000000202104723e */ /* 0x001fe400000010ff */
[----:B------:R-:W-:Y:S02]  /*b4d0*/  F2FP.BF16.F32.PACK_AB R5, R35, R34 ;  /* 0x000000222305723e */ /* 0x000fe400000010ff */
[----:B------:R-:W-:Y:S02]  /*b4e0*/  F2FP.BF16.F32.PACK_AB R6, R37, R36 ;  /* 0x000000242506723e */ /* 0x000fe400000010ff */
[----:B------:R-:W-:Y:S02]  /*b4f0*/  F2FP.BF16.F32.PACK_AB R7, R39, R38 ;  /* 0x000000262707723e */ /* 0x000fe400000010ff */
        /* <DEDUP_REMOVED lines=14> */
[----:B------:R0:W-:Y:S01]  /*b5e0*/  STSM.16.M88.4 [R14], R4 ;  /* 0x000000040e007844 */ /* 0x0001e20000000200 */
[----:B------:R-:W-:-:S02]  /*b5f0*/  MOV R156, R156 ;  /* 0x0000009c009c7202 */ /* 0x000fc40000000f00 */
[----:B------:R-:W-:Y:S02]  /*b600*/  F2FP.BF16.F32.PACK_AB R12, R41, R40 ;  /* 0x00000028290c723e */ /* 0x000fe400000010ff */
[----:B------:R-:W-:Y:S02]  /*b610*/  F2FP.BF16.F32.PACK_AB R13, R43, R42 ;  /* 0x0000002a2b0d723e */ /* 0x000fe400000010ff */
[----:B------:R-:W-:Y:S02]  /*b620*/  F2FP.BF16.F32.PACK_AB R15, R47, R46 ;  /* 0x0000002e2f0f723e */ /* 0x000fe400000010ff */
[----:B------:R-:W-:Y:S02]  /*b630*/  MOV R158, R158 ;  /* 0x0000009e009e7202 */ /* 0x000fe40000000f00 */
[----:B------:R-:W-:Y:S02]  /*b640*/  MOV R161, R160 ;  /* 0x000000a000a17202 */ /* 0x000fe40000000f00 */
[----:B0-----:R-:W-:-:S02]  /*b650*/  F2FP.BF16.F32.PACK_AB R14, R45, R44 ;  /* 0x0000002c2d0e723e */ /* 0x001fc400000010ff */
[----:B------:R-:W-:Y:S02]  /*b660*/  F2FP.BF16.F32.PACK_AB R4, R49, R48 ;  /* 0x000000303104723e */ /* 0x000fe400000010ff */
[----:B------:R-:W-:Y:S02]  /*b670*/  F2FP.BF16.F32.PACK_AB R5, R51, R50 ;  /* 0x000000323305723e */ /* 0x000fe400000010ff */
[----:B------:R-:W-:Y:S02]  /*b680*/  F2FP.BF16.F32.PACK_AB R6, R53, R52 ;  /* 0x000000343506723e */ /* 0x000fe400000010ff */
[----:B------:R-:W-:Y:S01]  /*b690*/  F2FP.BF16.F32.PACK_AB R7, R55, R54 ;  /* 0x000000363707723e */ /* 0x000fe200000010ff */
[----:B------:R0:W-:Y:S01]  /*b6a0*/  STSM.16.M88.4 [R156], R12 ;  /* 0x0000000c9c007844 */ /* 0x0001e20000000200 */
[----:B------:R-:W-:Y:S02]  /*b6b0*/  MOV R160, R8 ;  /* 0x0000000800a07202 */ /* 0x000fe40000000f00 */
[----:B------:R-:W-:-:S02]  /*b6c0*/  MOV R3, R10 ;  /* 0x0000000a00037202 */ /* 0x000fc40000000f00 */
[----:B------:R-:W-:Y:S02]  /*b6d0*/  F2FP.BF16.F32.PACK_AB R8, R57, R56 ;  /* 0x000000383908723e */ /* 0x000fe400000010ff */
[----:B------:R-:W-:Y:S02]  /*b6e0*/  F2FP.BF16.F32.PACK_AB R9, R59, R58 ;  /* 0x0000003a3b09723e */ /* 0x000fe400000010ff */
[----:B------:R-:W-:Y:S02]  /*b6f0*/  F2FP.BF16.F32.PACK_AB R10, R61, R60 ;  /* 0x0000003c3d0a723e */ /* 0x000fe400000010ff */
[----:B------:R-:W-:Y:S02]  /*b700*/  F2FP.BF16.F32.PACK_AB R11, R63, R62 ;  /* 0x0000003e3f0b723e */ /* 0x000fe400000010ff */
[----:B------:R-:W-:Y:S01]  /*b710*/  MOV R162, R162 ;  /* 0x000000a200a27202 */ /* 0x000fe20000000f00 */
[----:B------:R1:W-:Y:S01]  /*b720*/  STSM.16.M88.4 [R158], R4 ;  /* 0x000000049e007844 */ /* 0x0003e20000000200 */
[----:B------:R-:W-:-:S02]  /*b730*/  MOV R18, R152 ;  /* 0x0000009800127202 */ /* 0x000fc40000000f00 */
[----:B0-----:R-:W-:Y:S02]  /*b740*/  F2FP.BF16.F32.PACK_AB R12, R65, R64 ;  /* 0x00000040410c723e */ /* 0x001fe400000010ff */
[----:B------:R-:W-:Y:S02]  /*b750*/  F2FP.BF16.F32.PACK_AB R13, R67, R66 ;  /* 0x00000042430d723e */ /* 0x000fe400000010ff */
[----:B------:R-:W-:Y:S02]  /*b760*/  F2FP.BF16.F32.PACK_AB R14, R69, R68 ;  /* 0x00000044450e723e */ /* 0x000fe400000010ff */
[----:B------:R-:W-:Y:S02]  /*b770*/  F2FP.BF16.F32.PACK_AB R15, R71, R70 ;  /* 0x00000046470f723e */ /* 0x000fe400000010ff */
[----:B------:R-:W-:Y:S02]  /*b780*/  MOV R22, R154 ;  /* 0x0000009a00167202 */ /* 0x000fe40000000f00 */
[----:B------:R-:W-:-:S02]  /*b790*/  MOV R164, R164 ;  /* 0x000000a400a47202 */ /* 0x000fc40000000f00 */
[----:B------:R-:W-:Y:S02]  /*b7a0*/  F2FP.BF16.F32.PACK_AB R152, R73, R72 ;  /* 0x000000484998723e */ /* 0x000fe400000010ff */
[----:B------:R-:W-:Y:S02]  /*b7b0*/  F2FP.BF16.F32.PACK_AB R153, R75, R74 ;  /* 0x0000004a4b99723e */ /* 0x000fe400000010ff */
[----:B------:R-:W-:Y:S02]  /*b7c0*/  F2FP.BF16.F32.PACK_AB R154, R77, R76 ;  /* 0x0000004c4d9a723e */ /* 0x000fe400000010ff */
[----:B------:R-:W-:Y:S01]  /*b7d0*/  F2FP.BF16.F32.PACK_AB R155, R79, R78 ;  /* 0x0000004e4f9b723e */ /* 0x000fe200000010ff */
[----:B------:R0:W-:Y:S01]  /*b7e0*/  STSM.16.M88.4 [R161], R8 ;  /* 0x00000008a1007844 */ /* 0x0001e20000000200 */
[----:B------:R-:W-:Y:S02]  /*b7f0*/  MOV R166, R166 ;  /* 0x000000a600a67202 */ /* 0x000fe40000000f00 */
[----:B------:R-:W-:-:S02]  /*b800*/  F2FP.BF16.F32.PACK_AB R156, R81, R80 ;  /* 0x00000050519c723e */ /* 0x000fc400000010ff */
[----:B------:R-:W-:Y:S02]  /*b810*/  F2FP.BF16.F32.PACK_AB R157, R83, R82 ;  /* 0x00000052539d723e */ /* 0x000fe400000010ff */
[----:B-1----:R-:W-:Y:S02]  /*b820*/  F2FP.BF16.F32.PACK_AB R158, R85, R84 ;  /* 0x00000054559e723e */ /* 0x002fe400000010ff */
[----:B------:R-:W-:Y:S01]  /*b830*/  F2FP.BF16.F32.PACK_AB R159, R87, R86 ;  /* 0x00000056579f723e */ /* 0x000fe200000010ff */
[----:B------:R1:W-:Y:S01]  /*b840*/  STSM.16.M88.4 [R162], R12 ;  /* 0x0000000ca2007844 */ /* 0x0003e20000000200 */
[----:B------:R-:W-:Y:S02]  /*b850*/  MOV R168, R168 ;  /* 0x000000a800a87202 */ /* 0x000fe40000000f00 */
[----:B------:R-:W-:Y:S02]  /*b860*/  F2FP.BF16.F32.PACK_AB R4, R89, R88 ;  /* 0x000000585904723e */ /* 0x000fe400000010ff */
[----:B------:R-:W-:-:S02]  /*b870*/  F2FP.BF16.F32.PACK_AB R5, R91, R90 ;  /* 0x0000005a5b05723e */ /* 0x000fc400000010ff */
[----:B------:R-:W-:Y:S02]  /*b880*/  F2FP.BF16.F32.PACK_AB R6, R93, R92 ;  /* 0x0000005c5d06723e */ /* 0x000fe400000010ff */
[----:B------:R-:W-:Y:S02]  /*b890*/  F2FP.BF16.F32.PACK_AB R7, R95, R94 ;  /* 0x0000005e5f07723e */ /* 0x000fe400000010ff */
[----:B------:R-:W-:Y:S02]  /*b8a0*/  MOV R170, R170 ;  /* 0x000000aa00aa7202 */ /* 0x000fe40000000f00 */
[----:B0-----:R-:W-:Y:S02]  /*b8b0*/  F2FP.BF16.F32.PACK_AB R8, R97, R96 ;  /* 0x000000606108723e */ /* 0x001fe400000010ff */
[----:B------:R-:W-:Y:S02]  /*b8c0*/  F2FP.BF16.F32.PACK_AB R9, R99, R98 ;  /* 0x000000626309723e */ /* 0x000fe400000010ff */
[----:B------:R-:W-:-:S02]  /*b8d0*/  F2FP.BF16.F32.PACK_AB R10, R101, R100 ;  /* 0x00000064650a723e */ /* 0x000fc400000010ff */
[----:B------:R-:W-:Y:S01]  /*b8e0*/  F2FP.BF16.F32.PACK_AB R11, R103, R102 ;  /* 0x00000066670b723e */ /* 0x000fe200000010ff */
[----:B------:R0:W-:Y:S01]  /*b8f0*/  STSM.16.M88.4 [R164], R152 ;  /* 0x00000098a4007844 */ /* 0x0001e20000000200 */
[----:B------:R-:W-:Y:S02]  /*b900*/  MOV R172, R172 ;  /* 0x000000ac00ac7202 */ /* 0x000fe40000000f00 */
[----:B-1----:R-:W-:Y:S02]  /*b910*/  F2FP.BF16.F32.PACK_AB R12, R105, R104 ;  /* 0x00000068690c723e */ /* 0x002fe400000010ff */
[----:B------:R-:W-:Y:S02]  /*b920*/  F2FP.BF16.F32.PACK_AB R13, R107, R106 ;  /* 0x0000006a6b0d723e */ /* 0x000fe400000010ff */
[----:B------:R-:W-:Y:S02]  /*b930*/  F2FP.BF16.F32.PACK_AB R14, R109, R108 ;  /* 0x0000006c6d0e723e */ /* 0x000fe400000010ff */
[----:B------:R-:W-:Y:S01]  /*b940*/  F2FP.BF16.F32.PACK_AB R15, R111, R110 ;  /* 0x0000006e6f0f723e */ /* 0x000fe200000010ff */
[----:B------:R1:W-:Y:S01]  /*b950*/  STSM.16.M88.4 [R166], R156 ;  /* 0x0000009ca6007844 */ /* 0x0003e20000000200 */
[----:B------:R-:W-:-:S03]  /*b960*/  MOV R161, R20 ;  /* 0x0000001400a17202 */ /* 0x000fc60000000f00 */
[----:B------:R2:W-:Y:S01]  /*b970*/  STSM.16.M88.4 [R168], R4 ;  /* 0x00000004a8007844 */ /* 0x0005e20000000200 */
[----:B0-----:R-:W-:Y:S02]  /*b980*/  F2FP.BF16.F32.PACK_AB R152, R113, R112 ;  /* 0x000000707198723e */ /* 0x001fe400000010ff */
[----:B------:R-:W-:Y:S02]  /*b990*/  F2FP.BF16.F32.PACK_AB R153, R115, R114 ;  /* 0x000000727399723e */ /* 0x000fe400000010ff */
[----:B------:R-:W-:Y:S02]  /*b9a0*/  F2FP.BF16.F32.PACK_AB R154, R117, R116 ;  /* 0x00000074759a723e */ /* 0x000fe400000010ff */
[----:B------:R-:W-:Y:S01]  /*b9b0*/  F2FP.BF16.F32.PACK_AB R155, R119, R118 ;  /* 0x00000076779b723e */ /* 0x000fe200000010ff */
[----:B------:R0:W-:Y:S01]  /*b9c0*/  STSM.16.M88.4 [R170], R8 ;  /* 0x00000008aa007844 */ /* 0x0001e20000000200 */
[----:B-1----:R-:W-:Y:S02]  /*b9d0*/  F2FP.BF16.F32.PACK_AB R156, R121, R120 ;  /* 0x00000078799c723e */ /* 0x002fe400000010ff */
[----:B------:R-:W-:-:S02]  /*b9e0*/  F2FP.BF16.F32.PACK_AB R157, R123, R122 ;  /* 0x0000007a7b9d723e */ /* 0x000fc400000010ff */
[----:B------:R-:W-:Y:S02]  /*b9f0*/  F2FP.BF16.F32.PACK_AB R158, R125, R124 ;  /* 0x0000007c7d9e723e */ /* 0x000fe400000010ff */
[----:B------:R-:W-:Y:S01]  /*ba00*/  F2FP.BF16.F32.PACK_AB R159, R127, R126 ;  /* 0x0000007e7f9f723e */ /* 0x000fe200000010ff */
[----:B------:R1:W-:Y:S01]  /*ba10*/  STSM.16.M88.4 [R172], R12 ;  /* 0x0000000cac007844 */ /* 0x0003e20000000200 */
[----:B--2---:R-:W-:Y:S02]  /*ba20*/  F2FP.BF16.F32.PACK_AB R4, R129, R128 ;  /* 0x000000808104723e */ /* 0x004fe400000010ff */
[----:B------:R-:W-:Y:S02]  /*ba30*/  F2FP.BF16.F32.PACK_AB R5, R131, R130 ;  /* 0x000000828305723e */ /* 0x000fe400000010ff */
[----:B------:R-:W-:Y:S02]  /*ba40*/  F2FP.BF16.F32.PACK_AB R6, R133, R132 ;  /* 0x000000848506723e */ /* 0x000fe400000010ff */
[----:B------:R-:W-:-:S02]  /*ba50*/  F2FP.BF16.F32.PACK_AB R7, R135, R134 ;  /* 0x000000868707723e */ /* 0x000fc400000010ff */
        /* <DEDUP_REMOVED lines=9> */
[----:B------:R-:W-:Y:S04]  /*baf0*/  STSM.16.M88.4 [R3], R156 ;  /* 0x0000009c03007844 */ /* 0x000fe80000000200 */
[----:B------:R1:W-:Y:S04]  /*bb00*/  STSM.16.M88.4 [R18], R4 ;  /* 0x0000000412007844 */ /* 0x0003e80000000200 */
[----:B------:R2:W-:Y:S04]  /*bb10*/  STSM.16.M88.4 [R22], R8 ;  /* 0x0000000816007844 */ /* 0x0005e80000000200 */
[----:B------:R3:W-:Y:S01]  /*bb20*/  STSM.16.M88.4 [R161], R12 ;  /* 0x0000000ca1007844 */ /* 0x0007e20000000200 */
[----:B------:R-:W-:Y:S01]  /*bb30*/  USHF.L.U32 UR4, UR19, 0x2, URZ ;  /* 0x0000000213047899 */ /* 0x000fe2000800063f */
[----:B------:R-:W-:Y:S01]  /*bb40*/  BAR.SYNC.DEFER_BLOCKING 0x1, 0x100 ;  /* 0x0044000000007b1d */ /* 0x000fe20000010000 */
[----:B------:R-:W-:Y:S01]  /*bb50*/  ISETP.NE.U32.AND P0, PT, RZ, UR14, PT ;  /* 0x0000000eff007c0c */ /* 0x000fe2000bf05070 */
[----:B------:R-:W-:-:S02]  /*bb60*/  USHF.L.U64.HI UR16, UR19, 0x2, UR17 ;  /* 0x0000000213107899 */ /* 0x000fc40008010211 */
[----:B------:R-:W-:Y:S01]  /*bb70*/  UIADD3 UR9, UP0, UR4, UR14, URZ ;  /* 0x0000000e04097290 */ /* 0x000fe2000ff1e03f */
[----:B------:R-:W-:-:S03]  /*bb80*/  ISETP.NE.AND.EX P0, PT, RZ, UR15, PT, P0 ;  /* 0x0000000fff007c0c */ /* 0x000fc6000bf05300 */
[----:B------:R-:W-:Y:S02]  /*bb90*/  UIADD3.X UR12, UR16, UR15, URZ, UP0, !UPT ;  /* 0x0000000f100c7290 */ /* 0x000fe400087fe43f */
[----:B------:R-:W-:-:S04]  /*bba0*/  IMAD.U32 R20, RZ, RZ, UR9 ;  /* 0x00000009ff147e24 */ /* 0x000fc8000f8e00ff */
[----:B------:R-:W-:Y:S01]  /*bbb0*/  IMAD.U32 R21, RZ, RZ, UR12 ;  /* 0x0000000cff157e24 */ /* 0x000fe2000f8e00ff */
[----:B------:R-:W-:-:S04]  /*bbc0*/  ULDC.64 UR12, c[0x0][0xc08] ;  /* 0x00030200000c7ab9 */ /* 0x000fc80000000a00 */
[----:B0-----:R-:W4:Y:S01]  /*bbd0*/  @P0 LDG.E R152, desc[UR26][R20.64] ;  /* 0x0000001a14980981 */ /* 0x001f22000c1e1900 */
[----:B------:R-:W-:-:S04]  /*bbe0*/  UISETP.NE.U32.AND UP0, UPT, UR12, URZ, UPT ;  /* 0x0000003f0c00728c */ /* 0x000fc8000bf05070 */
[----:B------:R-:W-:-:S06]  /*bbf0*/  UISETP.NE.AND.EX UP0, UPT, UR13, URZ, UPT, UP0 ;  /* 0x0000003f0d00728c */ /* 0x000fcc000bf05300 */
[----:B------:R-:W-:-:S05]  /*bc00*/  PLOP3.LUT P4, PT, PT, PT, UP0, 0x80, 0x0 ;  /* 0x000000000000781c */ /* 0x000fca0003f8f008 */
[----:B------:R-:W-:-:S03]  /*bc10*/  @UP0 UIADD3 UR12, UP1, UR4, UR12, URZ ;  /* 0x0000000c040c0290 */ /* 0x000fc6000ff3e03f */
[----:B------:R-:W-:Y:S01]  /*bc20*/  ULDC UR4, c[0x0][0xad4] ;  /* 0x0002b50000047ab9 */ /* 0x000fe20000000800 */
[----:B------:R-:W-:Y:S02]  /*bc30*/  @UP0 UIADD3.X UR13, UR16, UR13, URZ, UP1, !UPT ;  /* 0x0000000d100d0290 */ /* 0x000fe40008ffe43f */
[----:B-1----:R-:W-:-:S04]  /*bc40*/  IMAD.U32 R4, RZ, RZ, UR12 ;  /* 0x0000000cff047e24 */ /* 0x002fc8000f8e00ff */
[----:B------:R-:W-:-:S05]  /*bc50*/  IMAD.U32 R5, RZ, RZ, UR13 ;  /* 0x0000000dff057e24 */ /* 0x000fca000f8e00ff */
[----:B------:R0:W5:Y:S01]  /*bc60*/  @P4 LDG.E R3, desc[UR26][R4.64] ;  /* 0x0000001a04034981 */ /* 0x000162000c1e1900 */
[----:B------:R-:W-:Y:S02]  /*bc70*/  UISETP.NE.AND UP0, UPT, UR22, URZ, UPT ;  /* 0x0000003f1600728c */ /* 0x000fe4000bf05270 */
[----:B------:R-:W-:Y:S02]  /*bc80*/  UISETP.NE.AND UP1, UPT, UR20, 0x1, UPT ;  /* 0x000000011400788c */ /* 0x000fe4000bf25270 */
[----:B------:R-:W-:Y:S01]  /*bc90*/  USEL UR4, UR22, UR4, UP0 ;  /* 0x0000000416047287 */ /* 0x000fe20008000000 */
[----:B------:R-:W-:-:S03]  /*bca0*/  UMOV UR23, 0x9b8 ;  /* 0x000009b800177882 */ /* 0x000fc60000000000 */
[----:B------:R-:W-:Y:S01]  /*bcb0*/  UISETP.GT.AND UP2, UPT, UR4, 0x1, UPT ;  /* 0x000000010400788c */ /* 0x000fe2000bf44270 */
[----:B------:R-:W-:Y:S01]  /*bcc0*/  PLOP3.LUT P1, PT, PT, PT, UP1, 0x80, 0x0 ;  /* 0x000000000000781c */ /* 0x000fe20003f2f018 */
[----:B------:R-:W-:Y:S02]  /*bcd0*/  UISETP.NE.U32.AND UP0, UPT, UR14, URZ, UPT ;  /* 0x0000003f0e00728c */ /* 0x000fe4000bf05070 */
[----:B------:R-:W-:Y:S01]  /*bce0*/  USEL UR23, UR23, 0x978, UP2 ;  /* 0x0000097817177887 */ /* 0x000fe20009000000 */
[----:B--2---:R-:W-:Y:S01]  /*bcf0*/  IMAD.U32 R8, RZ, RZ, UR18 ;  /* 0x00000012ff087e24 */ /* 0x004fe2000f8e00ff */
[----:B------:R-:W-:Y:S01]  /*bd00*/  UISETP.NE.AND.EX UP0, UPT, UR15, URZ, UPT, UP0 ;  /* 0x0000003f0f00728c */ /* 0x000fe2000bf05300 */
[----:B------:R-:W-:Y:S02]  /*bd10*/  UMOV UR4, URZ ;  /* 0x0000003f00047c82 */ /* 0x000fe40008000000 */
[----:B------:R-:W-:Y:S01]  /*bd20*/  IMAD R8, R8, 0x80, R175 ;  /* 0x0000008008087824 */ /* 0x000fe200078e02af */
[----:B------:R-:W-:Y:S01]  /*bd30*/  USEL UR9, UR19, URZ, !UP0 ;  /* 0x0000003f13097287 */ /* 0x000fe2000c000000 */
[----:B------:R-:W-:Y:S01]  /*bd40*/  @UP1 ULDC UR25, c[0x0][0xbec] ;  /* 0x0002fb0000191ab9 */ /* 0x000fe20000000800 */
[----:B------:R-:W-:-:S02]  /*bd50*/  USEL UR22, UR17, URZ, !UP0 ;  /* 0x0000003f11167287 */ /* 0x000fc4000c000000 */
[----:B0-----:R-:W-:Y:S01]  /*bd60*/  @P1 IMAD.HI.U32 R4, R8, UR25, RZ ;  /* 0x0000001908041c27 */ /* 0x001fe2000f8e00ff */
[----:B------:R-:W-:Y:S01]  /*bd70*/  USEL UR21, UR21, URZ, UP2 ;  /* 0x0000003f15157287 */ /* 0x000fe20009000000 */
[----:B------:R-:W-:Y:S01]  /*bd80*/  ULDC.64 UR16, c[0x0][UR23+0x220] ;  /* 0x0000880017107abb */ /* 0x000fe20008000a00 */
[----:B------:R-:W-:Y:S01]  /*bd90*/  ULDC.64 UR14, c[0x0][UR23+0x218] ;  /* 0x00008600170e7abb */ /* 0x000fe20008000a00 */
[----:B------:R-:W-:Y:S01]  /*bda0*/  ULDC.64 UR18, c[0x0][UR23+0x228] ;  /* 0x00008a0017127abb */ /* 0x000fe20008000a00 */
[----:B------:R-:W-:Y:S02]  /*bdb0*/  UIMAD UR17, UR17, UR9, URZ ;  /* 0x00000009111172a4 */ /* 0x000fe4000f8e023f */
[----:B------:R-:W-:Y:S01]  /*bdc0*/  UIMAD.WIDE.U32 UR12, UR14, UR24, URZ ;  /* 0x000000180e0c72a5 */ /* 0x000fe2000f8e003f */
[----:B------:R-:W-:Y:S01]  /*bdd0*/  IMAD.MOV.U32 R5, RZ, RZ, R8 ;  /* 0x000000ffff057224 */ /* 0x000fe200078e0008 */
[----:B------:R-:W-:Y:S01]  /*bde0*/  @UP1 ULDC UR28, c[0x0][0xbf0] ;  /* 0x0002fc00001c1ab9 */ /* 0x000fe20000000800 */
[----:B------:R-:W-:-:S02]  /*bdf0*/  UIMAD UR24, UR15, UR24, URZ ;  /* 0x000000180f1872a4 */ /* 0x000fc4000f8e023f */
[----:B------:R-:W-:Y:S01]  /*be00*/  UIMAD.WIDE.U32 UR26, UR18, UR21, URZ ;  /* 0x00000015121a72a5 */ /* 0x000fe2000f8e003f */
[----:B------:R-:W-:Y:S01]  /*be10*/  @P1 SHF.R.U32.HI R5, RZ, UR28, R4 ;  /* 0x0000001cff051c19 */ /* 0x000fe20008011604 */
[----:B------:R-:W-:Y:S02]  /*be20*/  UIMAD.WIDE.U32 UR14, UR16, UR9, URZ ;  /* 0x00000009100e72a5 */ /* 0x000fe4000f8e003f */
[----:B------:R-:W-:Y:S02]  /*be30*/  UIMAD UR18, UR19, UR21, URZ ;  /* 0x00000015131272a4 */ /* 0x000fe4000f8e023f */
[----:B------:R-:W-:Y:S01]  /*be40*/  UIMAD UR17, UR16, UR22, UR17 ;  /* 0x00000016101172a4 */ /* 0x000fe2000f8e0211 */
[----:B------:R-:W-:Y:S01]  /*be50*/  IMAD.U32 R4, RZ, RZ, UR26 ;  /* 0x0000001aff047e24 */ /* 0x000fe2000f8e00ff */
[----:B------:R-:W-:Y:S01]  /*be60*/  UIADD3 UR18, UR27, UR18, URZ ;  /* 0x000000121b127290 */ /* 0x000fe2000fffe03f */
[----:B------:R-:W-:Y:S01]  /*be70*/  IMAD.MOV R7, RZ, RZ, -R5 ;  /* 0x000000ffff077224 */ /* 0x000fe200078e0a05 */
[----:B------:R-:W-:-:S02]  /*be80*/  UIADD3 UR24, UR13, UR24, URZ ;  /* 0x000000180d187290 */ /* 0x000fc4000fffe03f */
[----:B------:R-:W-:Y:S01]  /*be90*/  UIADD3 UR17, UR15, UR17, URZ ;  /* 0x000000110f117290 */ /* 0x000fe2000fffe03f */
[----:B------:R-:W-:Y:S02]  /*bea0*/  IMAD R7, R7, UR20, R8 ;  /* 0x0000001407077c24 */ /* 0x000fe4000f8e0208 */
[----:B------:R-:W-:-:S03]  /*beb0*/  IMAD.U32 R10, RZ, RZ, UR18 ;  /* 0x00000012ff0a7e24 */ /* 0x000fc6000f8e00ff */
[----:B------:R-:W-:Y:S02]  /*bec0*/  SHF.R.S32.HI R6, RZ, 0x1f, R7 ;  /* 0x0000001fff067819 */ /* 0x000fe40000011407 */
[----:B----4-:R-:W-:-:S13]  /*bed0*/  @P0 R2UR UR4, R152 ;  /* 0x00000000980402ca */ /* 0x010fda00000e0000 */
[----:B------:R-:W-:Y:S02]  /*bee0*/  UIADD3 UR12, UP0, UP3, UR14, UR12, UR4 ;  /* 0x0000000c0e0c7290 */ /* 0x000fe4000fb1e004 */
[----:B------:R-:W-:-:S04]  /*bef0*/  USHF.R.S32.HI UR16, URZ, 0x1f, UR4 ;  /* 0x0000001f3f107899 */ /* 0x000fc80008011404 */
[----:B------:R-:W-:Y:S01]  /*bf00*/  UIADD3.X UR14, UR17, UR24, UR16, UP0, UP3 ;  /* 0x00000018110e7290 */ /* 0x000fe200087e6410 */
[----:B------:R-:W-:Y:S02]  /*bf10*/  IADD3 R4, P2, P3, R5, UR12, R4 ;  /* 0x0000000c05047c10 */ /* 0x000fe4000fb5e004 */
[----:B------:R-:W-:Y:S01]  /*bf20*/  SHF.R.S32.HI R5, RZ, 0x1f, R5 ;  /* 0x0000001fff057819 */ /* 0x000fe20000011405 */
[----:B------:R-:W-:Y:S02]  /*bf30*/  ULDC.64 UR12, c[0x0][UR23+0x210] ;  /* 0x00008400170c7abb */ /* 0x000fe40008000a00 */
[----:B------:R-:W-:Y:S01]  /*bf40*/  IMAD R9, R7, UR13, RZ ;  /* 0x0000000d07097c24 */ /* 0x000fe2000f8e02ff */
[----:B------:R-:W-:Y:S01]  /*bf50*/  IADD3.X R5, R5, UR14, R10, P2, P3 ;  /* 0x0000000e05057c10 */ /* 0x000fe200097e640a */
[----:B------:R-:W-:Y:S01]  /*bf60*/  ULDC.64 UR14, c[0x0][0xba8] ;  /* 0x0002ea00000e7ab9 */ /* 0x000fe20000000a00 */
[----:B------:R-:W-:Y:S01]  /*bf70*/  @!UP2 ULDC UR14, c[0x0][0xb50] ;  /* 0x0002d400000eaab9 */ /* 0x000fe20000000800 */
[----:B------:R-:W-:Y:S01]  /*bf80*/  IMAD R9, R6, UR12, R9 ;  /* 0x0000000c06097c24 */ /* 0x000fe2000f8e0209 */
[----:B------:R-:W-:Y:S01]  /*bf90*/  @!UP2 ULDC UR15, c[0x0][0xb54] ;  /* 0x0002d500000faab9 */ /* 0x000fe20000000800 */
[----:B------:R-:W-:-:S04]  /*bfa0*/  IMAD.WIDE.U32 R4, R7, UR12, R4 ;  /* 0x0000000c07047c25 */ /* 0x000fc8000f8e0004 */
[----:B------:R-:W-:Y:S01]  /*bfb0*/  IMAD.IADD R5, R5, 0x1, R9 ;  /* 0x0000000105057824 */ /* 0x000fe200078e0209 */
[C---:B------:R-:W-:Y:S01]  /*bfc0*/  LEA R9, P2, R4.reuse, UR14, 0x2 ;  /* 0x0000000e04097c11 */ /* 0x040fe2000f8410ff */
[----:B------:R-:W-:Y:S01]  /*bfd0*/  ULDC UR12, c[0x0][0xa88] ;  /* 0x0002a200000c7ab9 */ /* 0x000fe20000000800 */
[----:B-----5:R-:W-:Y:S02]  /*bfe0*/  @P4 R2UR UR12, R3 ;  /* 0x00000000030c42ca */ /* 0x020fe400000e0000 */
[----:B------:R-:W-:Y:S01]  /*bff0*/  LEA.HI.X R11, R4, UR15, R5, 0x2, P2 ;  /* 0x0000000f040b7c11 */ /* 0x000fe200090f1405 */
[----:B---3--:R-:W-:-:S12]  /*c000*/  @P4 BRA `(.L_x_210) ;  /* 0x00000000001c4947 */ /* 0x008fd80003800000 */
[----:B------:R-:W-:Y:S05]  /*c010*/  @!P0 BRA `(.L_x_210) ;  /* 0x0000000000188947 */ /* 0x000fea0003800000 */
[----:B------:R-:W-:Y:S02]  /*c020*/  ULDC.64 UR12, c[0x0][0x208] ;  /* 0x00008200000c7ab9 */ /* 0x000fe40000000a00 */
[----:B------:R-:W2:Y:S04]  /*c030*/  LDG.E R4, desc[UR12][R20.64] ;  /* 0x0000000c14047981 */ /* 0x000ea8000c1e1900 */
[----:B------:R-:W3:Y:S01]  /*c040*/  LDG.E R3, desc[UR12][R20.64+0x4] ;  /* 0x0000040c14037981 */ /* 0x000ee2000c1e1900 */
[----:B--2---:R-:W-:Y:S02]  /*c050*/  R2UR UR13, R4 ;  /* 0x00000000040d72ca */ /* 0x004fe400000e0000 */
[----:B---3--:R-:W-:-:S13]  /*c060*/  R2UR UR12, R3 ;  /* 0x00000000030c72ca */ /* 0x008fda00000e0000 */
[----:B------:R-:W-:-:S12]  /*c070*/  UIADD3 UR12, -UR13, UR12, URZ ;  /* 0x0000000c0d0c7290 */ /* 0x000fd8000fffe13f */
.L_x_210:
[----:B------:R-:W2:Y:S04]  /*c080*/  LDL R10, [R1+0x60] ;  /* 0x00006000010a7983 */ /* 0x000ea80000100800 */
[----:B------:R-:W3:Y:S01]  /*c090*/  LDL R3, [R1+0x1c] ;  /* 0x00001c0001037983 */ /* 0x000ee20000100800 */
[----:B------:R-:W-:Y:S01]  /*c0a0*/  R2UR UR13, R174 ;  /* 0x00000000ae0d72ca */ /* 0x000fe200000e0000 */
[----:B------:R-:W-:Y:S02]  /*c0b0*/  UIMAD UR12, UR12, UR20, URZ ;  /* 0x000000140c0c72a4 */ /* 0x000fe4000f8e023f */
[----:B------:R-:W-:Y:S01]  /*c0c0*/  SHFL.IDX PT, R4, R9, RZ, 0x1c1f ;  /* 0x001c1fff09047589 */ /* 0x000fe200000e0000 */
[----:B------:R-:W-:-:S03]  /*c0d0*/  ULDC.64 UR14, c[0x0][0x208] ;  /* 0x00008200000e7ab9 */ /* 0x000fc60000000a00 */
[----:B------:R-:W0:Y:S04]  /*c0e0*/  SHFL.IDX PT, R5, R11, RZ, 0x1c1f ;  /* 0x001c1fff0b057589 */ /* 0x000e2800000e0000 */
[----:B------:R-:W-:Y:S02]  /*c0f0*/  SHFL.IDX PT, R6, R9, 0x1, 0x1c1f ;  /* 0x003c1f0009067f89 */ /* 0x000fe400000e0000 */
[----:B------:R-:W-:Y:S02]  /*c100*/  IMAD.U32 R12, RZ, RZ, UR13 ;  /* 0x0000000dff0c7e24 */ /* 0x000fe4000f8e00ff */
[----:B------:R-:W1:Y:S02]  /*c110*/  SHFL.IDX PT, R7, R11, 0x1, 0x1c1f ;  /* 0x003c1f000b077f89 */ /* 0x000e6400000e0000 */
[----:B--2---:R-:W-:Y:S01]  /*c120*/  IMAD R12, R12, 0x80, R10 ;  /* 0x000000800c0c7824 */ /* 0x004fe200078e020a */
[----:B---3--:R-:W-:-:S03]  /*c130*/  LOP3.LUT P0, RZ, R3, 0x3, RZ, 0xc0, !PT ;  /* 0x0000000303ff7812 */ /* 0x008fc6000780c0ff */
[C---:B------:R-:W-:Y:S01]  /*c140*/  VIADD R10, R12.reuse, 0x8 ;  /* 0x000000080c0a7836 */ /* 0x040fe20000000000 */
[----:B------:R-:W-:-:S04]  /*c150*/  ISETP.GE.OR P2, PT, R12, UR12, P0 ;  /* 0x0000000c0c007c0c */ /* 0x000fc80008746670 */
[----:B------:R-:W-:-:S09]  /*c160*/  ISETP.GE.OR P0, PT, R10, UR12, P0 ;  /* 0x0000000c0a007c0c */ /* 0x000fd20008706670 */
[----:B0-----:R0:W-:Y:S04]  /*c170*/  @!P2 ST.E desc[UR14][R4.64], R2 ;  /* 0x000000020400a985 */ /* 0x0011e8000c10190e */
[----:B-1----:R0:W-:Y:S01]  /*c180*/  @!P0 ST.E desc[UR14][R6.64], R0 ;  /* 0x0000000006008985 */ /* 0x0021e2000c10190e */
[----:B------:R-:W-:-:S13]  /*c190*/  PLOP3.LUT P0, PT, PT, PT, UP2, 0x80, 0x0 ;  /* 0x000000000000781c */ /* 0x000fda0003f0f028 */
[----:B0-----:R-:W-:Y:S05]  /*c1a0*/  @P0 BRA `(.L_x_211) ;  /* 0x0000001000300947 */ /* 0x001fea0003800000 */
[----:B------:R-:W0:Y:S01]  /*c1b0*/  S2R R0, SR_TID.X ;  /* 0x0000000000007919 */ /* 0x000e220000002100 */
[----:B------:R-:W-:Y:S01]  /*c1c0*/  ULDC.64 UR14, c[0x0][0x208] ;  /* 0x00008200000e7ab9 */ /* 0x000fe20000000a00 */
[----:B------:R-:W-:Y:S02]  /*c1d0*/  R2UR UR18, R213 ;  /* 0x00000000d51272ca */ /* 0x000fe400000e0000 */
[----:B------:R-:W-:Y:S01]  /*c1e0*/  R2UR UR17, R174 ;  /* 0x00000000ae1172ca */ /* 0x000fe200000e0000 */
[----:B0-----:R-:W-:-:S05]  /*c1f0*/  VIADD R0, R0, 0xffffff80 ;  /* 0xffffff8000007836 */ /* 0x001fca0000000000 */
[----:B------:R-:W-:-:S04]  /*c200*/  SHF.R.S32.HI R3, RZ, 0x1f, R0 ;  /* 0x0000001fff037819 */ /* 0x000fc80000011400 */
[----:B------:R-:W-:-:S04]  /*c210*/  LEA.HI R3, R3, R0, RZ, 0x3 ;  /* 0x0000000003037211 */ /* 0x000fc800078f18ff */
[----:B------:R-:W-:Y:S02]  /*c220*/  LOP3.LUT R5, R3, 0xfffffff8, RZ, 0xc0, !PT ;  /* 0xfffffff803057812 */ /* 0x000fe400078ec0ff */
[----:B------:R-:W-:Y:S01]  /*c230*/  SHF.R.S32.HI R79, RZ, 0x3, R3 ;  /* 0x00000003ff4f7819 */ /* 0x000fe20000011403 */
[----:B------:R-:W-:Y:S02]  /*c240*/  IMAD.MOV.U32 R3, RZ, RZ, 0x2 ;  /* 0x00000002ff037424 */ /* 0x000fe400078e00ff */
[----:B------:R-:W-:-:S04]  /*c250*/  IMAD.IADD R18, R0, 0x1, -R5 ;  /* 0x0000000100127824 */ /* 0x000fc800078e0a05 */
[----:B------:R-:W-:-:S04]  /*c260*/  IMAD.SHL.U32 R0, R18, 0x8, RZ ;  /* 0x0000000812007824 */ /* 0x000fc800078e00ff */
[----:B------:R-:W-:-:S04]  /*c270*/  IMAD R2, R79, 0x40, R0 ;  /* 0x000000404f027824 */ /* 0x000fc800078e0200 */
[----:B------:R-:W-:-:S03]  /*c280*/  IMAD.WIDE R2, R2, R3, UR10 ;  /* 0x0000000a02027e25 */ /* 0x000fc6000f8e0203 */
[C---:B------:R-:W-:Y:S02]  /*c290*/  IADD3 R9, P4, R2.reuse, 0x1000, RZ ;  /* 0x0000100002097810 */ /* 0x040fe40007f9e0ff */
[C---:B------:R-:W-:Y:S02]  /*c2a0*/  IADD3 R13, P3, R2.reuse, 0x2000, RZ ;  /* 0x00002000020d7810 */ /* 0x040fe40007f7e0ff */
[----:B------:R-:W-:Y:S02]  /*c2b0*/  IADD3 R25, P2, R2, 0x3000, RZ ;  /* 0x0000300002197810 */ /* 0x000fe40007f5e0ff */
[----:B------:R-:W-:Y:S02]  /*c2c0*/  LOP3.LUT R8, R9, 0x380, RZ, 0xc0, !PT ;  /* 0x0000038009087812 */ /* 0x000fe400078ec0ff */
[----:B------:R-:W-:Y:S02]  /*c2d0*/  LOP3.LUT R12, R13, 0x380, RZ, 0xc0, !PT ;  /* 0x000003800d0c7812 */ /* 0x000fe400078ec0ff */
[----:B------:R-:W-:-:S02]  /*c2e0*/  LOP3.LUT R24, R25, 0x380, RZ, 0xc0, !PT ;  /* 0x0000038019187812 */ /* 0x000fc400078ec0ff */
[----:B------:R-:W-:Y:S02]  /*c2f0*/  SHF.R.U64 R8, R8, 0x3, RZ ;  /* 0x0000000308087819 */ /* 0x000fe400000012ff */
[----:B------:R-:W-:Y:S02]  /*c300*/  SHF.R.U64 R12, R12, 0x3, RZ ;  /* 0x000000030c0c7819 */ /* 0x000fe400000012ff */
[----:B------:R-:W-:Y:S02]  /*c310*/  SHF.R.U64 R24, R24, 0x3, RZ ;  /* 0x0000000318187819 */ /* 0x000fe400000012ff */
[----:B------:R-:W-:Y:S01]  /*c320*/  LOP3.LUT R8, R8, R9, RZ, 0x3c, !PT ;  /* 0x0000000908087212 */ /* 0x000fe200078e3cff */
[--C-:B------:R-:W-:Y:S01]  /*c330*/  IMAD.X R9, RZ, RZ, R3.reuse, P4 ;  /* 0x000000ffff097224 */ /* 0x100fe200020e0603 */
[----:B------:R-:W-:Y:S01]  /*c340*/  LOP3.LUT R12, R12, R13, RZ, 0x3c, !PT ;  /* 0x0000000d0c0c7212 */ /* 0x000fe200078e3cff */
[--C-:B------:R-:W-:Y:S01]  /*c350*/  IMAD.X R13, RZ, RZ, R3.reuse, P3 ;  /* 0x000000ffff0d7224 */ /* 0x100fe200018e0603 */
[----:B------:R-:W-:Y:S01]  /*c360*/  LOP3.LUT R24, R24, R25, RZ, 0x3c, !PT ;  /* 0x0000001918187212 */ /* 0x000fe200078e3cff */
[----:B------:R-:W-:Y:S01]  /*c370*/  IMAD.X R25, RZ, RZ, R3, P2 ;  /* 0x000000ffff197224 */ /* 0x000fe200010e0603 */
[C---:B------:R-:W-:Y:S01]  /*c380*/  IADD3 R29, P0, R2.reuse, 0x4000, RZ ;  /* 0x00004000021d7810 */ /* 0x040fe20007f1e0ff */
[----:B------:R-:W5:Y:S01]  /*c390*/  LD.E.128 R8, desc[UR14][R8.64] ;  /* 0x0000000e08087980 */ /* 0x000f62000c101d00 */
[----:B------:R-:W-:-:S02]  /*c3a0*/  IADD3 R33, P6, R2, 0x5000, RZ ;  /* 0x0000500002217810 */ /* 0x000fc40007fde0ff */
[C---:B------:R-:W-:Y:S01]  /*c3b0*/  IADD3 R37, P5, R2.reuse, 0x6000, RZ ;  /* 0x0000600002257810 */ /* 0x040fe20007fbe0ff */
[----:B------:R-:W5:Y:S01]  /*c3c0*/  LD.E.128 R12, desc[UR14][R12.64] ;  /* 0x0000000e0c0c7980 */ /* 0x000f62000c101d00 */
[C---:B------:R-:W-:Y:S02]  /*c3d0*/  IADD3 R41, P4, R2.reuse, 0x7000, RZ ;  /* 0x0000700002297810 */ /* 0x040fe40007f9e0ff */
[C---:B------:R-:W-:Y:S01]  /*c3e0*/  IADD3 R45, P3, R2.reuse, 0x8000, RZ ;  /* 0x00008000022d7810 */ /* 0x040fe20007f7e0ff */
[----:B------:R-:W5:Y:S01]  /*c3f0*/  LD.E.128 R24, desc[UR14][R24.64] ;  /* 0x0000000e18187980 */ /* 0x000f62000c101d00 */
[----:B------:R-:W-:Y:S02]  /*c400*/  IADD3 R49, P2, R2, 0x9000, RZ ;  /* 0x0000900002317810 */ /* 0x000fe40007f5e0ff */
[----:B------:R-:W-:Y:S02]  /*c410*/  LOP3.LUT R28, R29, 0x380, RZ, 0xc0, !PT ;  /* 0x000003801d1c7812 */ /* 0x000fe400078ec0ff */
[----:B------:R-:W-:-:S02]  /*c420*/  LOP3.LUT R32, R33, 0x380, RZ, 0xc0, !PT ;  /* 0x0000038021207812 */ /* 0x000fc400078ec0ff */
[----:B------:R-:W-:Y:S02]  /*c430*/  LOP3.LUT R36, R37, 0x380, RZ, 0xc0, !PT ;  /* 0x0000038025247812 */ /* 0x000fe400078ec0ff */
[----:B------:R-:W-:Y:S02]  /*c440*/  LOP3.LUT R40, R41, 0x380, RZ, 0xc0, !PT ;  /* 0x0000038029287812 */ /* 0x000fe400078ec0ff */
[----:B------:R-:W-:Y:S02]  /*c450*/  LOP3.LUT R44, R45, 0x380, RZ, 0xc0, !PT ;  /* 0x000003802d2c7812 */ /* 0x000fe400078ec0ff */
[----:B------:R-:W-:Y:S02]  /*c460*/  LOP3.LUT R48, R49, 0x380, RZ, 0xc0, !PT ;  /* 0x0000038031307812 */ /* 0x000fe400078ec0ff */
[----:B------:R-:W-:Y:S02]  /*c470*/  SHF.R.U64 R28, R28, 0x3, RZ ;  /* 0x000000031c1c7819 */ /* 0x000fe400000012ff */
[----:B------:R-:W-:-:S02]  /*c480*/  SHF.R.U64 R32, R32, 0x3, RZ ;  /* 0x0000000320207819 */ /* 0x000fc400000012ff */
[----:B------:R-:W-:Y:S02]  /*c490*/  SHF.R.U64 R36, R36, 0x3, RZ ;  /* 0x0000000324247819 */ /* 0x000fe400000012ff */
        /* <DEDUP_REMOVED lines=24> */
[----:B------:R-:W-:Y:S01]  /*c620*/  LOP3.LUT R52, R53, 0x380, RZ, 0xc0, !PT ;  /* 0x0000038035347812 */ /* 0x000fe200078ec0ff */
[----:B------:R-:W5:Y:S01]  /*c630*/  LD.E.128 R40, desc[UR14][R40.64] ;  /* 0x0000000e28287980 */ /* 0x000f62000c101d00 */
[----:B------:R-:W-:Y:S01]  /*c640*/  LOP3.LUT R56, R57, 0x380, RZ, 0xc0, !PT ;  /* 0x0000038039387812 */ /* 0x000fe200078ec0ff */
[----:B------:R-:W-:Y:S01]  /*c650*/  IMAD.X R73, RZ, RZ, R3, P2 ;  /* 0x000000ffff497224 */ /* 0x000fe200010e0603 */
[----:B------:R-:W-:Y:S01]  /*c660*/  LOP3.LUT R60, R61, 0x380, RZ, 0xc0, !PT ;  /* 0x000003803d3c7812 */ /* 0x000fe200078ec0ff */
[----:B------:R-:W5:Y:S01]  /*c670*/  LD.E.128 R44, desc[UR14][R44.64] ;  /* 0x0000000e2c2c7980 */ /* 0x000f62000c101d00 */
[----:B------:R-:W-:-:S02]  /*c680*/  LOP3.LUT R64, R65, 0x380, RZ, 0xc0, !PT ;  /* 0x0000038041407812 */ /* 0x000fc400078ec0ff */
[----:B------:R-:W-:Y:S01]  /*c690*/  LOP3.LUT R68, R69, 0x380, RZ, 0xc0, !PT ;  /* 0x0000038045447812 */ /* 0x000fe200078ec0ff */
[----:B------:R-:W5:Y:S01]  /*c6a0*/  LD.E.128 R48, desc[UR14][R48.64] ;  /* 0x0000000e30307980 */ /* 0x000f62000c101d00 */
[----:B------:R-:W-:Y:S02]  /*c6b0*/  LOP3.LUT R4, R5, 0x380, RZ, 0xc0, !PT ;  /* 0x0000038005047812 */ /* 0x000fe400078ec0ff */
[----:B------:R-:W-:Y:S02]  /*c6c0*/  LOP3.LUT R7, R2, 0x380, RZ, 0xc0, !PT ;  /* 0x0000038002077812 */ /* 0x000fe400078ec0ff */
[----:B------:R-:W-:Y:S02]  /*c6d0*/  SHF.R.U64 R52, R52, 0x3, RZ ;  /* 0x0000000334347819 */ /* 0x000fe400000012ff */
        /* <DEDUP_REMOVED lines=16> */
[----:B------:R-:W-:Y:S01]  /*c7e0*/  LOP3.LUT R72, R4, R5, RZ, 0x3c, !PT ;  /* 0x0000000504487212 */ /* 0x000fe200078e3cff */
[----:B------:R-:W5:Y:S01]  /*c7f0*/  LD.E.128 R52, desc[UR14][R52.64] ;  /* 0x0000000e34347980 */ /* 0x000f62000c101d00 */
[----:B------:R-:W-:-:S03]  /*c800*/  LOP3.LUT R2, R7, R2, RZ, 0x3c, !PT ;  /* 0x0000000207027212 */ /* 0x000fc600078e3cff */
[----:B------:R-:W5:Y:S04]  /*c810*/  LD.E.128 R56, desc[UR14][R56.64] ;  /* 0x0000000e38387980 */ /* 0x000f68000c101d00 */
[----:B------:R0:W5:Y:S04]  /*c820*/  LD.E.128 R4, desc[UR14][R2.64] ;  /* 0x0000000e02047980 */ /* 0x000168000c101d00 */
[----:B------:R-:W5:Y:S04]  /*c830*/  LD.E.128 R60, desc[UR14][R60.64] ;  /* 0x0000000e3c3c7980 */ /* 0x000f68000c101d00 */
[----:B------:R-:W5:Y:S04]  /*c840*/  LD.E.128 R64, desc[UR14][R64.64] ;  /* 0x0000000e40407980 */ /* 0x000f68000c101d00 */
[----:B------:R-:W5:Y:S04]  /*c850*/  LD.E.128 R68, desc[UR14][R68.64] ;  /* 0x0000000e44447980 */ /* 0x000f68000c101d00 */
[----:B------:R-:W5:Y:S01]  /*c860*/  LD.E.128 R72, desc[UR14][R72.64] ;  /* 0x0000000e48487980 */ /* 0x000f62000c101d00 */
[----:B------:R-:W-:-:S02]  /*c870*/  ULDC.64 UR14, c[0x0][0xaa0] ;  /* 0x0002a800000e7ab9 */ /* 0x000fc40000000a00 */
[----:B------:R-:W-:Y:S01]  /*c880*/  UIMAD UR13, UR16, UR14, URZ ;  /* 0x0000000e100d72a4 */ /* 0x000fe2000f8e023f */
[----:B0-----:R-:W-:Y:S01]  /*c890*/  IMAD.U32 R3, RZ, RZ, UR17 ;  /* 0x00000011ff037e24 */ /* 0x001fe2000f8e00ff */
[----:B------:R-:W-:Y:S01]  /*c8a0*/  UIMAD.WIDE.U32 UR10, UR4, UR14, URZ ;  /* 0x0000000e040a72a5 */ /* 0x000fe2000f8e003f */
[----:B------:R-:W-:Y:S01]  /*c8b0*/  IMAD R2, R18, 0x20, R79 ;  /* 0x0000002012027824 */ /* 0x000fe200078e024f */
[----:B------:R-:W-:Y:S01]  /*c8c0*/  UIMAD UR13, UR4, UR15, UR13 ;  /* 0x0000000f040d72a4 */ /* 0x000fe2000f8e020d */
[----:B------:R-:W-:Y:S01]  /*c8d0*/  IMAD.U32 R80, RZ, RZ, UR17 ;  /* 0x00000011ff507e24 */ /* 0x000fe2000f8e00ff */
[----:B------:R-:W-:Y:S01]  /*c8e0*/  @!PT LDS RZ, [RZ] ;  /* 0x00000000fffff984 */ /* 0x000fe20000000800 */
[----:B------:R-:W-:Y:S01]  /*c8f0*/  @!PT LDS RZ, [RZ] ;  /* 0x00000000fffff984 */ /* 0x000fe20000000800 */
[----:B------:R-:W-:Y:S01]  /*c900*/  @!PT LDS RZ, [RZ] ;  /* 0x00000000fffff984 */ /* 0x000fe20000000800 */
[----:B------:R-:W-:Y:S01]  /*c910*/  @!PT LDS RZ, [RZ] ;  /* 0x00000000fffff984 */ /* 0x000fe20000000800 */
[----:B------:R0:W-:Y:S06]  /*c920*/  MEMBAR.ALL.CTA ;  /* 0x0000000000007992 */ /* 0x0001ec0000008000 */
[----:B0-----:R-:W0:Y:S01]  /*c930*/  FENCE.VIEW.ASYNC.S ;  /* 0x00000000000073c6 */ /* 0x001e220000000000 */
[----:B------:R-:W-:Y:S01]  /*c940*/  ULDC.64 UR14, c[0x0][0xae8] ;  /* 0x0002ba00000e7ab9 */ /* 0x000fe20000000a00 */
[----:B------:R-:W-:-:S02]  /*c950*/  UIADD3 UR11, UR11, UR13, URZ ;  /* 0x0000000d0b0b7290 */ /* 0x000fc4000fffe03f */
[----:B------:R-:W-:Y:S02]  /*c960*/  USHF.R.S32.HI UR4, URZ, 0x1f, UR9 ;  /* 0x0000001f3f047899 */ /* 0x000fe40008011409 */
[----:B------:R-:W-:Y:S01]  /*c970*/  UIMAD.WIDE.U32 UR10, UR18, UR14, UR10 ;  /* 0x0000000e120a72a5 */ /* 0x000fe2000f8e000a */
[----:B------:R-:W-:Y:S01]  /*c980*/  IMAD R20, R3, 0x80, R2 ;  /* 0x0000008003147824 */ /* 0x000fe200078e0202 */
[----:B------:R-:W-:Y:S02]  /*c990*/  @UP1 ULDC UR13, c[0x0][0xbec] ;  /* 0x0002fb00000d1ab9 */ /* 0x000fe40000000800 */
[----:B------:R-:W-:-:S03]  /*c9a0*/  UIMAD UR11, UR18, UR15, UR11 ;  /* 0x0000000f120b72a4 */ /* 0x000fc6000f8e020b */
[----:B------:R-:W-:Y:S02]  /*c9b0*/  ULDC.64 UR14, c[0x0][0xaf0] ;  /* 0x0002bc00000e7ab9 */ /* 0x000fe40000000a00 */
[----:B------:R-:W-:Y:S01]  /*c9c0*/  UIMAD UR4, UR4, UR14, URZ ;  /* 0x0000000e040472a4 */ /* 0x000fe2000f8e023f */
[----:B------:R-:W-:Y:S01]  /*c9d0*/  @P1 IMAD.HI.U32 R2, R20, UR13, RZ ;  /* 0x0000000d14021c27 */ /* 0x000fe2000f8e00ff */
[----:B------:R-:W-:Y:S02]  /*c9e0*/  UIMAD.WIDE.U32 UR10, UR9, UR14, UR10 ;  /* 0x0000000e090a72a5 */ /* 0x000fe4000f8e000a */
[----:B------:R-:W-:Y:S01]  /*c9f0*/  UIMAD UR4, UR9, UR15, UR4 ;  /* 0x0000000f090472a4 */ /* 0x000fe2000f8e0204 */
[----:B------:R-:W-:Y:S02]  /*ca00*/  IMAD.MOV.U32 R21, RZ, RZ, R20 ;  /* 0x000000ffff157224 */ /* 0x000fe400078e0014 */
[----:B------:R-:W-:Y:S02]  /*ca10*/  @UP1 ULDC UR9, c[0x0][0xbf0] ;  /* 0x0002fc0000091ab9 */ /* 0x000fe40000000800 */
[----:B------:R-:W-:Y:S01]  /*ca20*/  @P1 SHF.R.U32.HI R21, RZ, UR9, R2 ;  /* 0x00000009ff151c19 */ /* 0x000fe20008011602 */
[----:B------:R-:W-:Y:S01]  /*ca30*/  UIADD3 UR4, UR11, UR4, URZ ;  /* 0x000000040b047290 */ /* 0x000fe2000fffe03f */
[----:B------:R-:W-:-:S02]  /*ca40*/  IMAD.U32 R2, RZ, RZ, UR10 ;  /* 0x0000000aff027e24 */ /* 0x000fc4000f8e00ff */
[--C-:B------:R-:W-:Y:S01]  /*ca50*/  SHF.R.S32.HI R18, RZ, 0x1f, R21.reuse ;  /* 0x0000001fff127819 */ /* 0x100fe20000011415 */
[----:B------:R-:W-:Y:S02]  /*ca60*/  IMAD.MOV R77, RZ, RZ, -R21 ;  /* 0x000000ffff4d7224 */ /* 0x000fe400078e0a15 */
[----:B------:R-:W-:Y:S01]  /*ca70*/  IMAD.U32 R3, RZ, RZ, UR11 ;  /* 0x0000000bff037e24 */ /* 0x000fe2000f8e00ff */
[----:B------:R-:W-:Y:S01]  /*ca80*/  ULDC.64 UR10, c[0x0][0xae0] ;  /* 0x0002b800000a7ab9 */ /* 0x000fe20000000a00 */
[----:B------:R-:W-:Y:S02]  /*ca90*/  IMAD.U32 R3, RZ, RZ, UR4 ;  /* 0x00000004ff037e24 */ /* 0x000fe4000f8e00ff */
[----:B------:R-:W-:Y:S02]  /*caa0*/  IMAD R18, R18, UR10, RZ ;  /* 0x0000000a12127c24 */ /* 0x000fe4000f8e02ff */
[----:B------:R-:W-:Y:S02]  /*cab0*/  IMAD R77, R77, UR20, R20 ;  /* 0x000000144d4d7c24 */ /* 0x000fe4000f8e0214 */
[----:B------:R-:W-:-:S04]  /*cac0*/  IMAD.WIDE.U32 R2, R21, UR10, R2 ;  /* 0x0000000a15027c25 */ /* 0x000fc8000f8e0002 */
[----:B------:R-:W-:Y:S01]  /*cad0*/  IMAD R21, R21, UR11, R18 ;  /* 0x0000000b15157c24 */ /* 0x000fe2000f8e0212 */
[----:B------:R-:W-:Y:S01]  /*cae0*/  SHF.R.S32.HI R18, RZ, 0x1f, R77 ;  /* 0x0000001fff127819 */ /* 0x000fe2000001144d */
[----:B------:R-:W-:Y:S02]  /*caf0*/  ULDC.64 UR10, c[0x0][0xad8] ;  /* 0x0002b600000a7ab9 */ /* 0x000fe40000000a00 */
[----:B------:R-:W-:Y:S02]  /*cb00*/  IMAD.IADD R3, R3, 0x1, R21 ;  /* 0x0000000103037824 */ /* 0x000fe400078e0215 */
[----:B------:R-:W-:Y:S02]  /*cb10*/  IMAD R18, R18, UR10, RZ ;  /* 0x0000000a12127c24 */ /* 0x000fe4000f8e02ff */
[----:B------:R-:W-:Y:S02]  /*cb20*/  IMAD R80, R80, 0x80, R79 ;  /* 0x0000008050507824 */ /* 0x000fe400078e024f */
[----:B------:R-:W-:-:S02]  /*cb30*/  IMAD R21, R77, UR11, R18 ;  /* 0x0000000b4d157c24 */ /* 0x000fc4000f8e0212 */
[----:B------:R-:W-:Y:S01]  /*cb40*/  IMAD.WIDE.U32 R2, R77, UR10, R2 ;  /* 0x0000000a4d027c25 */ /* 0x000fe2000f8e0002 */
[----:B------:R-:W-:-:S03]  /*cb50*/  ULDC.64 UR10, c[0x0][0xa80] ;  /* 0x0002a000000a7ab9 */ /* 0x000fc60000000a00 */
[----:B------:R-:W-:Y:S01]  /*cb60*/  VIADD R22, R80, 0x40 ;  /* 0x0000004050167836 */ /* 0x000fe20000000000 */
[----:B------:R-:W-:Y:S01]  /*cb70*/  LEA R18, P2, R2, UR10, 0x1 ;  /* 0x0000000a02127c11 */ /* 0x000fe2000f8408ff */
[----:B------:R-:W-:Y:S01]  /*cb80*/  IMAD.IADD R3, R3, 0x1, R21 ;  /* 0x0000000103037824 */ /* 0x000fe200078e0215 */
[----:B------:R-:W-:Y:S02]  /*cb90*/  UIADD3 UR8, UR8, 0x38820, URZ ;  /* 0x0003882008087890 */ /* 0x000fe4000fffe03f */
[----:B------:R-:W-:Y:S02]  /*cba0*/  ISETP.GE.AND P0, PT, R22, UR12, PT ;  /* 0x0000000c16007c0c */ /* 0x000fe4000bf06270 */
[----:B------:R-:W-:Y:S02]  /*cbb0*/  LEA.HI.X R22, R2, UR11, R3, 0x1, P2 ;  /* 0x0000000b02167c11 */ /* 0x000fe400090f0c03 */
[C---:B------:R-:W-:Y:S01]  /*cbc0*/  ISETP.GE.AND P2, PT, R80.reuse, UR12, PT ;  /* 0x0000000c50007c0c */ /* 0x040fe2000bf46270 */
[----:B------:R-:W-:Y:S01]  /*cbd0*/  UPRMT UR8, URZ, 0x654, UR8 ;  /* 0x000006543f087896 */ /* 0x000fe20008000008 */
[----:B------:R-:W-:-:S02]  /*cbe0*/  VIADD R20, R80, 0x20 ;  /* 0x0000002050147836 */ /* 0x000fc40000000000 */
[C---:B------:R-:W-:Y:S02]  /*cbf0*/  VIADD R82, R0.reuse, 0x40 ;  /* 0x0000004000527836 */ /* 0x040fe40000000000 */
[C---:B------:R-:W-:Y:S02]  /*cc00*/  VIADD R84, R0.reuse, 0x80 ;  /* 0x0000008000547836 */ /* 0x040fe40000000000 */
[----:B------:R-:W-:Y:S01]  /*cc10*/  VIADD R86, R0, 0xc0 ;  /* 0x000000c000567836 */ /* 0x000fe20000000000 */
[----:B0-----:R0:W1:Y:S01]  /*cc20*/  SHFL.IDX PT, R81, R18, RZ, 0x181f ;  /* 0x00181fff12517589 */ /* 0x00106200000e0000 */
[----:B------:R-:W-:Y:S01]  /*cc30*/  SYNCS.ARRIVE.TRANS64.RED.A1T0 RZ, [UR8], RZ ;  /* 0x000000ffffff79a7 */ /* 0x000fe20008100408 */
[----:B------:R-:W-:Y:S02]  /*cc40*/  BSSY B1, `(.L_x_212) ;  /* 0x000001a000017945 */ /* 0x000fe40003800000 */
[----:B------:R0:W2:Y:S01]  /*cc50*/  SHFL.IDX PT, R79, R22, RZ, 0x181f ;  /* 0x00181fff164f7589 */ /* 0x0000a200000e0000 */
[----:B------:R-:W-:-:S02]  /*cc60*/  ISETP.GE.AND P1, PT, R20, UR12, PT ;  /* 0x0000000c14007c0c */ /* 0x000fc4000bf26270 */
[----:B------:R-:W-:Y:S02]  /*cc70*/  SHF.R.S32.HI R88, RZ, 0x1f, R0 ;  /* 0x0000001fff587819 */ /* 0x000fe40000011400 */
[----:B------:R-:W-:Y:S02]  /*cc80*/  SHF.R.S32.HI R83, RZ, 0x1f, R82 ;  /* 0x0000001fff537819 */ /* 0x000fe40000011452 */
[----:B------:R-:W-:Y:S02]  /*cc90*/  SHF.R.S32.HI R85, RZ, 0x1f, R84 ;  /* 0x0000001fff557819 */ /* 0x000fe40000011454 */
[----:B------:R-:W-:Y:S01]  /*cca0*/  SHF.R.S32.HI R87, RZ, 0x1f, R86 ;  /* 0x0000001fff577819 */ /* 0x000fe20000011456 */
[----:B0-----:R-:W-:Y:S06]  /*ccb0*/  @P2 BRA `(.L_x_213) ;  /* 0x0000000000482947 */ /* 0x001fec0003800000 */
[----:B------:R-:W-:Y:S01]  /*ccc0*/  ULDC UR4, c[0x0][0xac8] ;  /* 0x0002b20000047ab9 */ /* 0x000fe20000000800 */
[----:B------:R-:W-:Y:S01]  /*ccd0*/  ULDC.64 UR8, c[0x0][0x208] ;  /* 0x0000820000087ab9 */ /* 0x000fe20000000a00 */
[----:B------:R-:W-:Y:S02]  /*cce0*/  ISETP.GE.AND P5, PT, R0, UR4, PT ;  /* 0x0000000400007c0c */ /* 0x000fe4000bfa6270 */
[----:B------:R-:W-:Y:S02]  /*ccf0*/  ISETP.GE.AND P4, PT, R82, UR4, PT ;  /* 0x0000000452007c0c */ /* 0x000fe4000bf86270 */
[----:B------:R-:W-:Y:S02]  /*cd00*/  ISETP.GE.AND P3, PT, R84, UR4, PT ;  /* 0x0000000454007c0c */ /* 0x000fe4000bf66270 */
[----:B------:R-:W-:-:S07]  /*cd10*/  ISETP.GE.AND P2, PT, R86, UR4, PT ;  /* 0x0000000456007c0c */ /* 0x000fce000bf46270 */
[----:B-1----:R-:W-:-:S04]  /*cd20*/  @!P5 LEA R2, P6, R0, R81, 0x1 ;  /* 0x000000510002d211 */ /* 0x002fc800078c08ff */
[----:B--2---:R-:W-:Y:S02]  /*cd30*/  @!P5 LEA.HI.X R3, R0, R79, R88, 0x1, P6 ;  /* 0x0000004f0003d211 */ /* 0x004fe400030f0c58 */
[----:B------:R-:W-:-:S03]  /*cd40*/  @!P4 LEA R20, P6, R82, R81, 0x1 ;  /* 0x000000515214c211 */ /* 0x000fc600078c08ff */
[----:B-----5:R0:W-:Y:S01]  /*cd50*/  @!P5 ST.E.128 desc[UR8][R2.64], R4 ;  /* 0x000000040200d985 */ /* 0x0201e2000c101d08 */
[----:B------:R-:W-:Y:S02]  /*cd60*/  @!P4 LEA.HI.X R21, R82, R79, R83, 0x1, P6 ;  /* 0x0000004f5215c211 */ /* 0x000fe400030f0c53 */
[----:B------:R-:W-:-:S03]  /*cd70*/  @!P3 LEA R76, P6, R84, R81, 0x1 ;  /* 0x00000051544cb211 */ /* 0x000fc600078c08ff */
[----:B------:R0:W-:Y:S01]  /*cd80*/  @!P4 ST.E.128 desc[UR8][R20.64], R28 ;  /* 0x0000001c1400c985 */ /* 0x0001e2000c101d08 */
[----:B------:R-:W-:Y:S02]  /*cd90*/  @!P3 LEA.HI.X R77, R84, R79, R85, 0x1, P6 ;  /* 0x0000004f544db211 */ /* 0x000fe400030f0c55 */
[----:B------:R-:W-:-:S03]  /*cda0*/  @!P2 LEA R78, P6, R86, R81, 0x1 ;  /* 0x00000051564ea211 */ /* 0x000fc600078c08ff */
[----:B------:R0:W-:Y:S01]  /*cdb0*/  @!P3 ST.E.128 desc[UR8][R76.64], R44 ;  /* 0x0000002c4c00b985 */ /* 0x0001e2000c101d08 */
[----:B------:R-:W-:-:S05]  /*cdc0*/  @!P2 LEA.HI.X R79, R86, R79, R87, 0x1, P6 ;  /* 0x0000004f564fa211 */ /* 0x000fca00030f0c57 */
[----:B------:R0:W-:Y:S04]  /*cdd0*/  @!P2 ST.E.128 desc[UR8][R78.64], R60 ;  /* 0x0000003c4e00a985 */ /* 0x0001e8000c101d08 */
.L_x_213:
[----:B------:R-:W-:Y:S05]  /*cde0*/  BSYNC B1 ;  /* 0x0000000000017941 */ /* 0x000fea0003800000 */
.L_x_212:
[----:B0-----:R0:W3:Y:S01]  /*cdf0*/  SHFL.IDX PT, R21, R22, 0x1, 0x181f ;  /* 0x00381f0016157f89 */ /* 0x0010e200000e0000 */
[----:B------:R-:W-:Y:S03]  /*ce00*/  BSSY B1, `(.L_x_214) ;  /* 0x0000015000017945 */ /* 0x000fe60003800000 */
[----:B-----5:R0:W4:Y:S01]  /*ce10*/  SHFL.IDX PT, R7, R18, 0x1, 0x181f ;  /* 0x00381f0012077f89 */ /* 0x02012200000e0000 */
[----:B------:R-:W-:Y:S05]  /*ce20*/  @P1 BRA `(.L_x_215) ;  /* 0x0000000000481947 */ /* 0x000fea0003800000 */
[----:B------:R-:W-:Y:S01]  /*ce30*/  ULDC UR4, c[0x0][0xac8] ;  /* 0x0002b20000047ab9 */ /* 0x000fe20000000800 */
[----:B------:R-:W-:Y:S01]  /*ce40*/  ULDC.64 UR8, c[0x0][0x208] ;  /* 0x0000820000087ab9 */ /* 0x000fe20000000a00 */
[----:B------:R-:W-:Y:S02]  /*ce50*/  ISETP.GE.AND P4, PT, R0, UR4, PT ;  /* 0x0000000400007c0c */ /* 0x000fe4000bf86270 */
[----:B------:R-:W-:Y:S02]  /*ce60*/  ISETP.GE.AND P3, PT, R82, UR4, PT ;  /* 0x0000000452007c0c */ /* 0x000fe4000bf66270 */
[----:B------:R-:W-:Y:S02]  /*ce70*/  ISETP.GE.AND P2, PT, R84, UR4, PT ;  /* 0x0000000454007c0c */ /* 0x000fe4000bf46270 */
[----:B------:R-:W-:-:S07]  /*ce80*/  ISETP.GE.AND P1, PT, R86, UR4, PT ;  /* 0x0000000456007c0c */ /* 0x000fce000bf26270 */
[-C--:B----4-:R-:W-:Y:S02]  /*ce90*/  @!P4 LEA R2, P6, R0, R7.reuse, 0x1 ;  /* 0x000000070002c211 */ /* 0x090fe400078c08ff */
[----:B------:R-:W-:Y:S02]  /*cea0*/  @!P3 LEA R4, P5, R82, R7, 0x1 ;  /* 0x000000075204b211 */ /* 0x000fe400078a08ff */
[----:B---3--:R-:W-:Y:S02]  /*ceb0*/  @!P4 LEA.HI.X R3, R0, R21, R88, 0x1, P6 ;  /* 0x000000150003c211 */ /* 0x008fe400030f0c58 */
[----:B------:R-:W-:Y:S02]  /*cec0*/  @!P2 LEA R6, P6, R84, R7, 0x1 ;  /* 0x000000075406a211 */ /* 0x000fe400078c08ff */
[----:B------:R-:W-:Y:S01]  /*ced0*/  @!P3 LEA.HI.X R5, R82, R21, R83, 0x1, P5 ;  /* 0x000000155205b211 */ /* 0x000fe200028f0c53 */
[----:B------:R3:W-:Y:S01]  /*cee0*/  @!P4 ST.E.128 desc[UR8][R2.64], R8 ;  /* 0x000000080200c985 */ /* 0x0007e2000c101d08 */
[----:B------:R-:W-:-:S02]  /*cef0*/  @!P1 LEA R20, P5, R86, R7, 0x1 ;  /* 0x0000000756149211 */ /* 0x000fc400078a08ff */
[-C--:B------:R-:W-:Y:S01]  /*cf00*/  @!P2 LEA.HI.X R7, R84, R21.reuse, R85, 0x1, P6 ;  /* 0x000000155407a211 */ /* 0x080fe200030f0c55 */
[----:B------:R3:W-:Y:S01]  /*cf10*/  @!P3 ST.E.128 desc[UR8][R4.64], R32 ;  /* 0x000000200400b985 */ /* 0x0007e2000c101d08 */
[----:B------:R-:W-:-:S03]  /*cf20*/  @!P1 LEA.HI.X R21, R86, R21, R87, 0x1, P5 ;  /* 0x0000001556159211 */ /* 0x000fc600028f0c57 */
[----:B------:R3:W-:Y:S04]  /*cf30*/  @!P2 ST.E.128 desc[UR8][R6.64], R48 ;  /* 0x000000300600a985 */ /* 0x0007e8000c101d08 */
[----:B------:R3:W-:Y:S02]  /*cf40*/  @!P1 ST.E.128 desc[UR8][R20.64], R64 ;  /* 0x0000004014009985 */ /* 0x0007e4000c101d08 */
.L_x_215:
[----:B------:R-:W-:Y:S05]  /*cf50*/  BSYNC B1 ;  /* 0x0000000000017941 */ /* 0x000fea0003800000 */
.L_x_214:
[----:B---3--:R3:W0:Y:S01]  /*cf60*/  SHFL.IDX PT, R9, R22, 0x2, 0x181f ;  /* 0x00581f0016097f89 */ /* 0x00862200000e0000 */
[----:B------:R-:W-:Y:S03]  /*cf70*/  BSSY B1, `(.L_x_216) ;  /* 0x0000015000017945 */ /* 0x000fe60003800000 */
[----:B------:R3:W0:Y:S01]  /*cf80*/  SHFL.IDX PT, R5, R18, 0x2, 0x181f ;  /* 0x00581f0012057f89 */ /* 0x00062200000e0000 */
[----:B------:R-:W-:Y:S05]  /*cf90*/  @P0 BRA `(.L_x_217) ;  /* 0x0000000000480947 */ /* 0x000fea0003800000 */
[----:B------:R-:W-:Y:S01]  /*cfa0*/  ULDC UR4, c[0x0][0xac8] ;  /* 0x0002b20000047ab9 */ /* 0x000fe20000000800 */
[----:B------:R-:W-:Y:S01]  /*cfb0*/  ULDC.64 UR8, c[0x0][0x208] ;  /* 0x0000820000087ab9 */ /* 0x000fe20000000a00 */
[----:B------:R-:W-:Y:S02]  /*cfc0*/  ISETP.GE.AND P3, PT, R0, UR4, PT ;  /* 0x0000000400007c0c */ /* 0x000fe4000bf66270 */
[----:B------:R-:W-:Y:S02]  /*cfd0*/  ISETP.GE.AND P2, PT, R82, UR4, PT ;  /* 0x0000000452007c0c */ /* 0x000fe4000bf46270 */
[----:B------:R-:W-:Y:S02]  /*cfe0*/  ISETP.GE.AND P1, PT, R84, UR4, PT ;  /* 0x0000000454007c0c */ /* 0x000fe4000bf26270 */
[----:B------:R-:W-:-:S07]  /*cff0*/  ISETP.GE.AND P0, PT, R86, UR4, PT ;  /* 0x0000000456007c0c */ /* 0x000fce000bf06270 */
[-C--:B0-----:R-:W-:Y:S02]  /*d000*/  @!P3 LEA R2, P6, R0, R5.reuse, 0x1 ;  /* 0x000000050002b211 */ /* 0x081fe400078c08ff */
[-C--:B------:R-:W-:Y:S02]  /*d010*/  @!P2 LEA R4, P5, R82, R5.reuse, 0x1 ;  /* 0x000000055204a211 */ /* 0x080fe400078a08ff */
[----:B------:R-:W-:Y:S02]  /*d020*/  @!P1 LEA R6, P4, R84, R5, 0x1 ;  /* 0x0000000554069211 */ /* 0x000fe400078808ff */
[----:B------:R-:W-:Y:S02]  /*d030*/  @!P3 LEA.HI.X R3, R0, R9, R88, 0x1, P6 ;  /* 0x000000090003b211 */ /* 0x000fe400030f0c58 */
[----:B------:R-:W-:Y:S02]  /*d040*/  @!P0 LEA R8, P6, R86, R5, 0x1 ;  /* 0x0000000556088211 */ /* 0x000fe400078c08ff */
[-C--:B------:R-:W-:Y:S01]  /*d050*/  @!P2 LEA.HI.X R5, R82, R9.reuse, R83, 0x1, P5 ;  /* 0x000000095205a211 */ /* 0x080fe200028f0c53 */
[----:B------:R0:W-:Y:S01]  /*d060*/  @!P3 ST.E.128 desc[UR8][R2.64], R12 ;  /* 0x0000000c0200b985 */ /* 0x0001e2000c101d08 */
[----:B----4-:R-:W-:-:S02]  /*d070*/  @!P1 LEA.HI.X R7, R84, R9, R85, 0x1, P4 ;  /* 0x0000000954079211 */ /* 0x010fc400020f0c55 */
[----:B------:R-:W-:Y:S01]  /*d080*/  @!P0 LEA.HI.X R9, R86, R9, R87, 0x1, P6 ;  /* 0x0000000956098211 */ /* 0x000fe200030f0c57 */
[----:B------:R0:W-:Y:S04]  /*d090*/  @!P2 ST.E.128 desc[UR8][R4.64], R36 ;  /* 0x000000240400a985 */ /* 0x0001e8000c101d08 */
[----:B------:R0:W-:Y:S04]  /*d0a0*/  @!P1 ST.E.128 desc[UR8][R6.64], R52 ;  /* 0x0000003406009985 */ /* 0x0001e8000c101d08 */
[----:B------:R0:W-:Y:S02]  /*d0b0*/  @!P0 ST.E.128 desc[UR8][R8.64], R68 ;  /* 0x0000004408008985 */ /* 0x0001e4000c101d08 */
.L_x_217:
[----:B------:R-:W-:Y:S05]  /*d0c0*/  BSYNC B1 ;  /* 0x0000000000017941 */ /* 0x000fea0003800000 */
.L_x_216:
[----:B0-----:R-:W-:Y:S01]  /*d0d0*/  VIADD R2, R80, 0x60 ;  /* 0x0000006050027836 */ /* 0x001fe20000000000 */
[----:B------:R0:W0:Y:S04]  /*d0e0*/  SHFL.IDX PT, R9, R22, 0x3, 0x181f ;  /* 0x00781f0016097f89 */ /* 0x00002800000e0000 */
[----:B------:R-:W-:Y:S01]  /*d0f0*/  ISETP.GE.AND P0, PT, R2, UR12, PT ;  /* 0x0000000c02007c0c */ /* 0x000fe2000bf06270 */
[----:B------:R0:W0:-:S12]  /*d100*/  SHFL.IDX PT, R11, R18, 0x3, 0x181f ;  /* 0x00781f00120b7f89 */ /* 0x00001800000e0000 */
[----:B------:R-:W-:Y:S05]  /*d110*/  @P0 BRA `(.L_x_218) ;  /* 0x0000002800440947 */ /* 0x000fea0003800000 */
[----:B------:R-:W-:Y:S01]  /*d120*/  ULDC UR4, c[0x0][0xac8] ;  /* 0x0002b20000047ab9 */ /* 0x000fe20000000800 */
[----:B------:R-:W-:Y:S01]  /*d130*/  ULDC.64 UR8, c[0x0][0x208] ;  /* 0x0000820000087ab9 */ /* 0x000fe20000000a00 */
[----:B------:R-:W-:Y:S02]  /*d140*/  ISETP.GE.AND P3, PT, R0, UR4, PT ;  /* 0x0000000400007c0c */ /* 0x000fe4000bf66270 */
[----:B------:R-:W-:Y:S02]  /*d150*/  ISETP.GE.AND P4, PT, R82, UR4, PT ;  /* 0x0000000452007c0c */ /* 0x000fe4000bf86270 */
[----:B------:R-:W-:-:S09]  /*d160*/  ISETP.GE.AND P5, PT, R84, UR4, PT ;  /* 0x0000000454007c0c */ /* 0x000fd2000bfa6270 */
[-C--:B0-----:R-:W-:Y:S02]  /*d170*/  @!P3 LEA R2, P0, R0, R11.reuse, 0x1 ;  /* 0x0000000b0002b211 */ /* 0x081fe400078008ff */
[----:B------:R-:W-:Y:S02]  /*d180*/  @!P4 LEA R4, P1, R82, R11, 0x1 ;  /* 0x0000000b5204c211 */ /* 0x000fe400078208ff */
[----:B------:R-:W-:Y:S02]  /*d190*/  @!P3 LEA.HI.X R3, R0, R9, R88, 0x1, P0 ;  /* 0x000000090003b211 */ /* 0x000fe400000f0c58 */
[----:B------:R-:W-:Y:S02]  /*d1a0*/  ISETP.GE.AND P0, PT, R86, UR4, PT ;  /* 0x0000000456007c0c */ /* 0x000fe4000bf06270 */
[----:B------:R-:W-:Y:S01]  /*d1b0*/  @!P5 LEA R6, P2, R84, R11, 0x1 ;  /* 0x0000000b5406d211 */ /* 0x000fe200078408ff */
[----:B------:R0:W-:Y:S01]  /*d1c0*/  @!P3 ST.E.128 desc[UR8][R2.64], R24 ;  /* 0x000000180200b985 */ /* 0x0001e2000c101d08 */
[----:B------:R-:W-:-:S02]  /*d1d0*/  @!P4 LEA.HI.X R5, R82, R9, R83, 0x1, P1 ;  /* 0x000000095205c211 */ /* 0x000fc400008f0c53 */
[----:B----4-:R-:W-:-:S03]  /*d1e0*/  @!P5 LEA.HI.X R7, R84, R9, R85, 0x1, P2 ;  /* 0x000000095407d211 */ /* 0x010fc600010f0c55 */
[----:B------:R0:W-:Y:S04]  /*d1f0*/  @!P4 ST.E.128 desc[UR8][R4.64], R40 ;  /* 0x000000280400c985 */ /* 0x0001e8000c101d08 */
[----:B------:R0:W-:Y:S01]  /*d200*/  @!P5 ST.E.128 desc[UR8][R6.64], R56 ;  /* 0x000000380600d985 */ /* 0x0001e2000c101d08 */
[----:B------:R-:W-:Y:S05]  /*d210*/  @P0 BRA `(.L_x_218) ;  /* 0x0000002800040947 */ /* 0x000fea0003800000 */
[----:B0-----:R-:W-:Y:S01]  /*d220*/  LEA R2, P0, R86, R11, 0x1 ;  /* 0x0000000b56027211 */ /* 0x001fe200078008ff */
[----:B------:R-:W-:-:S03]  /*d230*/  ULDC.64 UR8, c[0x0][0x208] ;  /* 0x0000820000087ab9 */ /* 0x000fc60000000a00 */
[----:B------:R-:W-:-:S05]  /*d240*/  LEA.HI.X R3, R86, R9, R87, 0x1, P0 ;  /* 0x0000000956037211 */ /* 0x000fca00000f0c57 */
[----:B------:R0:W-:Y:S01]  /*d250*/  ST.E.128 desc[UR8][R2.64], R72 ;  /* 0x0000004802007985 */ /* 0x0001e2000c101d08 */
[----:B------:R-:W-:Y:S05]  /*d260*/  BRA `(.L_x_218) ;  /* 0x0000002400f07947 */ /* 0x000fea0003800000 */
.L_x_211:
[----:B------:R-:W-:Y:S01]  /*d270*/  ULDC.64 UR14, c[0x0][0xb08] ;  /* 0x0002c200000e7ab9 */ /* 0x000fe20000000a00 */
[----:B------:R-:W-:Y:S01]  /*d280*/  R2UR UR19, R213 ;  /* 0x00000000d51372ca */ /* 0x000fe200000e0000 */
[----:B------:R-:W-:Y:S01]  /*d290*/  UIMAD UR13, UR16, UR14, URZ ;  /* 0x0000000e100d72a4 */ /* 0x000fe2000f8e023f */
[----:B------:R-:W-:Y:S01]  /*d2a0*/  R2UR UR18, R212 ;  /* 0x00000000d41272ca */ /* 0x000fe200000e0000 */
[----:B------:R-:W-:Y:S01]  /*d2b0*/  UIMAD.WIDE.U32 UR10, UR4, UR14, URZ ;  /* 0x0000000e040a72a5 */ /* 0x000fe2000f8e003f */
[----:B------:R-:W-:Y:S01]  /*d2c0*/  IMAD.MOV.U32 R5, RZ, RZ, R8 ;  /* 0x000000ffff057224 */ /* 0x000fe200078e0008 */
[----:B------:R-:W-:Y:S01]  /*d2d0*/  UIMAD UR13, UR4, UR15, UR13 ;  /* 0x0000000f040d72a4 */ /* 0x000fe2000f8e020d */
[----:B------:R-:W-:Y:S01]  /*d2e0*/  ISETP.GE.AND P0, PT, R12, UR12, PT ;  /* 0x0000000c0c007c0c */ /* 0x000fe2000bf06270 */
[----:B------:R-:W-:Y:S01]  /*d2f0*/  USHF.R.S32.HI UR4, URZ, 0x1f, UR9 ;  /* 0x0000001f3f047899 */ /* 0x000fe20008011409 */
[C---:B------:R-:W-:Y:S01]  /*d300*/  VIADD R176, R19.reuse, 0x18 ;  /* 0x0000001813b07836 */ /* 0x040fe20000000000 */
[----:B------:R-:W-:Y:S01]  /*d310*/  UIADD3 UR11, UR11, UR13, URZ ;  /* 0x0000000d0b0b7290 */ /* 0x000fe2000fffe03f */
[C---:B------:R-:W-:Y:S01]  /*d320*/  VIADD R178, R19.reuse, 0x10 ;  /* 0x0000001013b27836 */ /* 0x040fe20000000000 */
[----:B------:R-:W-:Y:S01]  /*d330*/  ULDC.64 UR14, c[0x0][0xb38] ;  /* 0x0002ce00000e7ab9 */ /* 0x000fe20000000a00 */
[----:B------:R-:W-:Y:S01]  /*d340*/  ULDC.64 UR16, c[0x0][0xb40] ;  /* 0x0002d00000107ab9 */ /* 0x000fe20000000a00 */
[----:B------:R-:W-:Y:S01]  /*d350*/  UIMAD.WIDE.U32 UR10, UR19, UR14, UR10 ;  /* 0x0000000e130a72a5 */ /* 0x000fe2000f8e000a */
[----:B------:R-:W-:Y:S01]  /*d360*/  VIADD R180, R19, 0x8 ;  /* 0x0000000813b47836 */ /* 0x000fe20000000000 */
[----:B------:R-:W-:Y:S01]  /*d370*/  UIMAD UR4, UR4, UR16, URZ ;  /* 0x00000010040472a4 */ /* 0x000fe2000f8e023f */
[----:B------:R-:W-:Y:S01]  /*d380*/  BSSY B1, `(.L_x_219) ;  /* 0x00000cc000017945 */ /* 0x000fe20003800000 */
[----:B------:R-:W-:Y:S01]  /*d390*/  UIMAD UR11, UR19, UR15, UR11 ;  /* 0x0000000f130b72a4 */ /* 0x000fe2000f8e020b */
[----:B------:R-:W-:Y:S01]  /*d3a0*/  SHF.R.S32.HI R22, RZ, 0x1f, R214 ;  /* 0x0000001fff167819 */ /* 0x000fe200000114d6 */
[----:B------:R-:W-:Y:S01]  /*d3b0*/  UIMAD UR4, UR9, UR17, UR4 ;  /* 0x00000011090472a4 */ /* 0x000fe2000f8e0204 */
[----:B------:R-:W-:Y:S01]  /*d3c0*/  SHF.R.S32.HI R152, RZ, 0x1f, R215 ;  /* 0x0000001fff987819 */ /* 0x000fe200000114d7 */
[----:B------:R-:W-:Y:S01]  /*d3d0*/  UIMAD.WIDE.U32 UR10, UR9, UR16, UR10 ;  /* 0x00000010090a72a5 */ /* 0x000fe2000f8e000a */
[----:B------:R-:W-:Y:S01]  /*d3e0*/  SHF.R.S32.HI R153, RZ, 0x1f, R216 ;  /* 0x0000001fff997819 */ /* 0x000fe200000114d8 */
[----:B------:R-:W-:Y:S01]  /*d3f0*/  ULDC.64 UR14, c[0x0][0xb48] ;  /* 0x0002d200000e7ab9 */ /* 0x000fe20000000a00 */
[----:B------:R-:W-:Y:S01]  /*d400*/  @UP1 ULDC UR9, c[0x0][0xbec] ;  /* 0x0002fb0000091ab9 */ /* 0x000fe20000000800 */
[----:B------:R-:W-:Y:S01]  /*d410*/  UIADD3 UR11, UR11, UR4, URZ ;  /* 0x000000040b0b7290 */ /* 0x000fe2000fffe03f */
[----:B------:R-:W-:Y:S01]  /*d420*/  @P1 IMAD.HI.U32 R0, R8, UR9, RZ ;  /* 0x0000000908001c27 */ /* 0x000fe2000f8e00ff */
[----:B------:R-:W-:Y:S01]  /*d430*/  UIADD3 UR8, UR8, 0x38820, URZ ;  /* 0x0003882008087890 */ /* 0x000fe2000fffe03f */
[----:B------:R-:W-:Y:S01]  /*d440*/  SHF.R.S32.HI R154, RZ, 0x1f, R217 ;  /* 0x0000001fff9a7819 */ /* 0x000fe200000114d9 */
[----:B------:R-:W-:Y:S01]  /*d450*/  @UP1 ULDC UR4, c[0x0][0xbf0] ;  /* 0x0002fc0000041ab9 */ /* 0x000fe20000000800 */
[----:B------:R-:W-:Y:S01]  /*d460*/  UIMAD.WIDE.U32 UR10, UR18, UR14, UR10 ;  /* 0x0000000e120a72a5 */ /* 0x000fe2000f8e000a */
[----:B------:R-:W-:Y:S01]  /*d470*/  @P1 SHF.R.U32.HI R5, RZ, UR4, R0 ;  /* 0x00000004ff051c19 */ /* 0x000fe20008011600 */
[----:B------:R-:W-:Y:S01]  /*d480*/  UPRMT UR8, URZ, 0x654, UR8 ;  /* 0x000006543f087896 */ /* 0x000fe20008000008 */
[----:B------:R-:W-:Y:S01]  /*d490*/  SHF.R.S32.HI R155, RZ, 0x1f, R218 ;  /* 0x0000001fff9b7819 */ /* 0x000fe200000114da */
[----:B------:R-:W-:Y:S01]  /*d4a0*/  UIMAD UR4, UR18, UR15, UR11 ;  /* 0x0000000f120472a4 */ /* 0x000fe2000f8e020b */
[--C-:B------:R-:W-:Y:S01]  /*d4b0*/  SHF.R.S32.HI R0, RZ, 0x1f, R5.reuse ;  /* 0x0000001fff007819 */ /* 0x100fe20000011405 */
[----:B------:R-:W-:Y:S01]  /*d4c0*/  IMAD.MOV R7, RZ, RZ, -R5 ;  /* 0x000000ffff077224 */ /* 0x000fe200078e0a05 */
[----:B------:R-:W-:Y:S01]  /*d4d0*/  ULDC.64 UR14, c[0x0][0xb30] ;  /* 0x0002cc00000e7ab9 */ /* 0x000fe20000000a00 */
[----:B------:R-:W-:Y:S01]  /*d4e0*/  IMAD.U32 R3, RZ, RZ, UR11 ;  /* 0x0000000bff037e24 */ /* 0x000fe2000f8e00ff */
[----:B------:R-:W-:Y:S01]  /*d4f0*/  SHF.R.S32.HI R156, RZ, 0x1f, R219 ;  /* 0x0000001fff9c7819 */ /* 0x000fe200000114db */
[----:B------:R-:W-:Y:S01]  /*d500*/  IMAD R7, R7, UR20, R8 ;  /* 0x0000001407077c24 */ /* 0x000fe2000f8e0208 */
[----:B------:R-:W-:Y:S01]  /*d510*/  SYNCS.ARRIVE.TRANS64.RED.A1T0 RZ, [UR8], RZ ;  /* 0x000000ffffff79a7 */ /* 0x000fe20008100408 */
[----:B------:R-:W-:Y:S01]  /*d520*/  IMAD R0, R0, UR14, RZ ;  /* 0x0000000e00007c24 */ /* 0x000fe2000f8e02ff */
[----:B------:R-:W-:Y:S01]  /*d530*/  SHF.R.S32.HI R157, RZ, 0x1f, R220 ;  /* 0x0000001fff9d7819 */ /* 0x000fe200000114dc */
[----:B------:R-:W-:Y:S01]  /*d540*/  IMAD.U32 R2, RZ, RZ, UR10 ;  /* 0x0000000aff027e24 */ /* 0x000fe2000f8e00ff */
[----:B------:R-:W-:Y:S01]  /*d550*/  ULDC.64 UR10, c[0x0][0xb28] ;  /* 0x0002ca00000a7ab9 */ /* 0x000fe20000000a00 */
[----:B------:R-:W-:Y:S01]  /*d560*/  IMAD.U32 R3, RZ, RZ, UR4 ;  /* 0x00000004ff037e24 */ /* 0x000fe2000f8e00ff */
[----:B------:R-:W-:Y:S01]  /*d570*/  SHF.R.S32.HI R158, RZ, 0x1f, R221 ;  /* 0x0000001fff9e7819 */ /* 0x000fe200000114dd */
[C---:B------:R-:W-:Y:S01]  /*d580*/  IMAD R9, R5.reuse, UR15, R0 ;  /* 0x0000000f05097c24 */ /* 0x040fe2000f8e0200 */
[----:B------:R-:W-:Y:S01]  /*d590*/  SHF.R.S32.HI R0, RZ, 0x1f, R7 ;  /* 0x0000001fff007819 */ /* 0x000fe20000011407 */
[----:B------:R-:W-:Y:S01]  /*d5a0*/  IMAD.WIDE.U32 R2, R5, UR14, R2 ;  /* 0x0000000e05027c25 */ /* 0x000fe2000f8e0002 */
[----:B------:R-:W-:-:S02]  /*d5b0*/  SHF.R.S32.HI R159, RZ, 0x1f, R222 ;  /* 0x0000001fff9f7819 */ /* 0x000fc400000114de */
[----:B------:R-:W-:Y:S01]  /*d5c0*/  SHF.R.S32.HI R160, RZ, 0x1f, R223 ;  /* 0x0000001fffa07819 */ /* 0x000fe200000114df */
[----:B------:R-:W-:Y:S01]  /*d5d0*/  IMAD R0, R0, UR10, RZ ;  /* 0x0000000a00007c24 */ /* 0x000fe2000f8e02ff */
[----:B------:R-:W-:Y:S01]  /*d5e0*/  SHF.R.S32.HI R161, RZ, 0x1f, R224 ;  /* 0x0000001fffa17819 */ /* 0x000fe200000114e0 */
[----:B------:R-:W-:Y:S01]  /*d5f0*/  IMAD.IADD R3, R3, 0x1, R9 ;  /* 0x0000000103037824 */ /* 0x000fe200078e0209 */
[----:B------:R-:W-:Y:S01]  /*d600*/  SHF.R.S32.HI R162, RZ, 0x1f, R225 ;  /* 0x0000001fffa27819 */ /* 0x000fe200000114e1 */
[C---:B------:R-:W-:Y:S01]  /*d610*/  IMAD R11, R7.reuse, UR11, R0 ;  /* 0x0000000b070b7c24 */ /* 0x040fe2000f8e0200 */
[----:B------:R-:W-:Y:S01]  /*d620*/  SHF.R.S32.HI R163, RZ, 0x1f, R226 ;  /* 0x0000001fffa37819 */ /* 0x000fe200000114e2 */
[----:B------:R-:W-:Y:S01]  /*d630*/  IMAD.WIDE.U32 R2, R7, UR10, R2 ;  /* 0x0000000a07027c25 */ /* 0x000fe2000f8e0002 */
[----:B------:R-:W-:Y:S01]  /*d640*/  ULDC.64 UR10, c[0x0][0xb00] ;  /* 0x0002c000000a7ab9 */ /* 0x000fe20000000a00 */
[----:B------:R-:W-:Y:S02]  /*d650*/  SHF.R.S32.HI R164, RZ, 0x1f, R227 ;  /* 0x0000001fffa47819 */ /* 0x000fe400000114e3 */
[----:B------:R-:W-:Y:S01]  /*d660*/  IMAD.IADD R11, R3, 0x1, R11 ;  /* 0x00000001030b7824 */ /* 0x000fe200078e020b */
[C---:B------:R-:W-:Y:S01]  /*d670*/  LEA R0, P1, R2.reuse, UR10, 0x2 ;  /* 0x0000000a02007c11 */ /* 0x040fe2000f8210ff */
[C---:B------:R-:W-:Y:S01]  /*d680*/  VIADD R175, R19.reuse, 0x18 ;  /* 0x0000001813af7836 */ /* 0x040fe20000000000 */
[----:B------:R-:W-:Y:S01]  /*d690*/  SHF.R.S32.HI R165, RZ, 0x1f, R228 ;  /* 0x0000001fffa57819 */ /* 0x000fe200000114e4 */
[C---:B------:R-:W-:Y:S01]  /*d6a0*/  VIADD R177, R19.reuse, 0x10 ;  /* 0x0000001013b17836 */ /* 0x040fe20000000000 */
[----:B------:R-:W-:Y:S01]  /*d6b0*/  LEA.HI.X R11, R2, UR11, R11, 0x2, P1 ;  /* 0x0000000b020b7c11 */ /* 0x000fe200088f140b */
[----:B------:R-:W-:Y:S01]  /*d6c0*/  VIADD R179, R19, 0x8 ;  /* 0x0000000813b37836 */ /* 0x000fe20000000000 */
[----:B------:R0:W1:Y:S01]  /*d6d0*/  SHFL.IDX PT, R2, R0, RZ, 0x1c1f ;  /* 0x001c1fff00027589 */ /* 0x00006200000e0000 */
[----:B------:R-:W-:-:S02]  /*d6e0*/  SHF.R.S32.HI R166, RZ, 0x1f, R229 ;  /* 0x0000001fffa67819 */ /* 0x000fc400000114e5 */
[----:B------:R-:W-:Y:S01]  /*d6f0*/  SHF.R.S32.HI R167, RZ, 0x1f, R230 ;  /* 0x0000001fffa77819 */ /* 0x000fe200000114e6 */
[----:B------:R0:W2:Y:S01]  /*d700*/  SHFL.IDX PT, R3, R11, RZ, 0x1c1f ;  /* 0x001c1fff0b037589 */ /* 0x0000a200000e0000 */
[----:B------:R-:W-:Y:S02]  /*d710*/  SHF.R.S32.HI R168, RZ, 0x1f, R231 ;  /* 0x0000001fffa87819 */ /* 0x000fe400000114e7 */
[----:B------:R-:W-:Y:S02]  /*d720*/  SHF.R.S32.HI R169, RZ, 0x1f, R232 ;  /* 0x0000001fffa97819 */ /* 0x000fe400000114e8 */
[----:B------:R-:W-:Y:S02]  /*d730*/  SHF.R.S32.HI R170, RZ, 0x1f, R233 ;  /* 0x0000001fffaa7819 */ /* 0x000fe400000114e9 */
[----:B------:R-:W-:Y:S02]  /*d740*/  SHF.R.S32.HI R171, RZ, 0x1f, R234 ;  /* 0x0000001fffab7819 */ /* 0x000fe400000114ea */
[----:B------:R-:W-:-:S02]  /*d750*/  SHF.R.S32.HI R172, RZ, 0x1f, R235 ;  /* 0x0000001fffac7819 */ /* 0x000fc400000114eb */
[----:B------:R-:W-:Y:S02]  /*d760*/  SHF.R.S32.HI R173, RZ, 0x1f, R236 ;  /* 0x0000001fffad7819 */ /* 0x000fe400000114ec */
[----:B------:R-:W-:Y:S02]  /*d770*/  SHF.R.S32.HI R174, RZ, 0x1f, R237 ;  /* 0x0000001fffae7819 */ /* 0x000fe400000114ed */
[----:B------:R-:W-:Y:S02]  /*d780*/  SHF.R.S32.HI R176, RZ, 0x1f, R176 ;  /* 0x0000001fffb07819 */ /* 0x000fe400000114b0 */
[----:B------:R-:W-:Y:S02]  /*d790*/  SHF.R.S32.HI R178, RZ, 0x1f, R178 ;  /* 0x0000001fffb27819 */ /* 0x000fe400000114b2 */
[----:B------:R-:W-:Y:S01]  /*d7a0*/  SHF.R.S32.HI R180, RZ, 0x1f, R180 ;  /* 0x0000001fffb47819 */ /* 0x000fe200000114b4 */
[----:B01----:R-:W-:Y:S06]  /*d7b0*/  @P0 BRA `(.L_x_220) ;  /* 0x0000000800200947 */ /* 0x003fec0003800000 */
[----:B------:R-:W-:Y:S01]  /*d7c0*/  ULDC UR4, c[0x0][0xac8] ;  /* 0x0002b20000047ab9 */ /* 0x000fe20000000800 */
[----:B------:R-:W-:Y:S01]  /*d7d0*/  ULDC.64 UR8, c[0x0][0x208] ;  /* 0x0000820000087ab9 */ /* 0x000fe20000000a00 */
[----:B------:R-:W-:Y:S02]  /*d7e0*/  ISETP.GE.AND P4, PT, R179, UR4, PT ;  /* 0x00000004b3007c0c */ /* 0x000fe4000bf86270 */
[----:B------:R-:W-:Y:S02]  /*d7f0*/  ISETP.GE.AND P3, PT, R177, UR4, PT ;  /* 0x00000004b1007c0c */ /* 0x000fe4000bf66270 */
[----:B------:R-:W-:Y:S02]  /*d800*/  ISETP.GE.AND P5, PT, R19, UR4, PT ;  /* 0x0000000413007c0c */ /* 0x000fe4000bfa6270 */
[----:B------:R-:W-:Y:S02]  /*d810*/  ISETP.GE.AND P1, PT, R237, UR4, PT ;  /* 0x00000004ed007c0c */ /* 0x000fe4000bf26270 */
[----:B------:R-:W-:-:S05]  /*d820*/  ISETP.GE.AND P0, PT, R175, UR4, PT ;  /* 0x00000004af007c0c */ /* 0x000fca000bf06270 */
[-C--:B------:R-:W-:Y:S02]  /*d830*/  @!P4 LEA R4, P2, R179, R2.reuse, 0x2 ;  /* 0x00000002b304c211 */ /* 0x080fe400078410ff */
[----:B------:R-:W-:Y:S02]  /*d840*/  @!P3 LEA R6, P6, R177, R2, 0x2 ;  /* 0x00000002b106b211 */ /* 0x000fe400078c10ff */
[----:B--2---:R-:W-:Y:S01]  /*d850*/  @!P5 IMAD.WIDE R8, R19, 0x4, R2 ;  /* 0x000000041308d825 */ /* 0x004fe200078e0202 */
[-C--:B------:R-:W-:Y:S02]  /*d860*/  @!P4 LEA.HI.X R5, R179, R3.reuse, R180, 0x2, P2 ;  /* 0x00000003b305c211 */ /* 0x080fe400010f14b4 */
[----:B------:R-:W-:Y:S02]  /*d870*/  ISETP.GE.AND P2, PT, R236, UR4, PT ;  /* 0x00000004ec007c0c */ /* 0x000fe4000bf46270 */
[----:B------:R-:W-:Y:S01]  /*d880*/  @!P3 LEA.HI.X R7, R177, R3, R178, 0x2, P6 ;  /* 0x00000003b107b211 */ /* 0x000fe200030f14b2 */
[----:B------:R-:W-:Y:S04]  /*d890*/  @!P5 ST.E.64 desc[UR8][R8.64], R24 ;  /* 0x000000180800d985 */ /* 0x000fe8000c101b08 */
[----:B------:R0:W-:Y:S01]  /*d8a0*/  @!P4 ST.E.64 desc[UR8][R4.64], R28 ;  /* 0x0000001c0400c985 */ /* 0x0001e2000c101b08 */
[----:B------:R-:W-:-:S03]  /*d8b0*/  ISETP.GE.AND P4, PT, R234, UR4, PT ;  /* 0x00000004ea007c0c */ /* 0x000fc6000bf86270 */
[----:B------:R1:W-:Y:S01]  /*d8c0*/  @!P3 ST.E.64 desc[UR8][R6.64], R32 ;  /* 0x000000200600b985 */ /* 0x0003e2000c101b08 */
[----:B------:R-:W-:Y:S02]  /*d8d0*/  ISETP.GE.AND P3, PT, R235, UR4, PT ;  /* 0x00000004eb007c0c */ /* 0x000fe4000bf66270 */
[-C--:B0-----:R-:W-:Y:S02]  /*d8e0*/  @!P0 LEA R4, P6, R175, R2.reuse, 0x2 ;  /* 0x00000002af048211 */ /* 0x081fe400078c10ff */
[-C--:B-1----:R-:W-:Y:S01]  /*d8f0*/  @!P1 LEA R6, P5, R237, R2.reuse, 0x2 ;  /* 0x00000002ed069211 */ /* 0x082fe200078a10ff */
[----:B------:R-:W-:Y:S01]  /*d900*/  VIADD R33, R19, 0xe8 ;  /* 0x000000e813217836 */ /* 0x000fe20000000000 */
[-C--:B------:R-:W-:Y:S02]  /*d910*/  @!P0 LEA.HI.X R5, R175, R3.reuse, R176, 0x2, P6 ;  /* 0x00000003af058211 */ /* 0x080fe400030f14b0 */
[----:B------:R-:W-:Y:S02]  /*d920*/  @!P1 LEA.HI.X R7, R237, R3, R174, 0x2, P5 ;  /* 0x00000003ed079211 */ /* 0x000fe400028f14ae */
[----:B------:R-:W-:Y:S01]  /*d930*/  ISETP.GE.AND P5, PT, R233, UR4, PT ;  /* 0x00000004e9007c0c */ /* 0x000fe2000bfa6270 */
[----:B------:R0:W-:Y:S01]  /*d940*/  @!P0 ST.E.64 desc[UR8][R4.64], R36 ;  /* 0x0000002404008985 */ /* 0x0001e2000c101b08 */
[----:B------:R-:W-:-:S02]  /*d950*/  @!P2 LEA R8, P6, R236, R2, 0x2 ;  /* 0x00000002ec08a211 */ /* 0x000fc400078c10ff */
[----:B------:R-:W-:Y:S01]  /*d960*/  ISETP.GE.AND P0, PT, R232, UR4, PT ;  /* 0x00000004e8007c0c */ /* 0x000fe2000bf06270 */
[----:B------:R1:W-:Y:S01]  /*d970*/  @!P1 ST.E.64 desc[UR8][R6.64], R40 ;  /* 0x0000002806009985 */ /* 0x0003e2000c101b08 */
[----:B------:R-:W-:Y:S02]  /*d980*/  @!P2 LEA.HI.X R9, R236, R3, R173, 0x2, P6 ;  /* 0x00000003ec09a211 */ /* 0x000fe400030f14ad */
[----:B------:R-:W-:-:S03]  /*d990*/  ISETP.GE.AND P1, PT, R231, UR4, PT ;  /* 0x00000004e7007c0c */ /* 0x000fc6000bf26270 */
[----:B------:R2:W-:Y:S01]  /*d9a0*/  @!P2 ST.E.64 desc[UR8][R8.64], R44 ;  /* 0x0000002c0800a985 */ /* 0x0005e2000c101b08 */
[CC--:B0-----:R-:W-:Y:S02]  /*d9b0*/  @!P3 LEA R4, P6, R235.reuse, R2.reuse, 0x2 ;  /* 0x00000002eb04b211 */ /* 0x0c1fe400078c10ff */
[CC--:B-1----:R-:W-:Y:S02]  /*d9c0*/  @!P4 LEA R6, P2, R234.reuse, R2.reuse, 0x2 ;  /* 0x00000002ea06c211 */ /* 0x0c2fe400078410ff */
[-C--:B------:R-:W-:Y:S02]  /*d9d0*/  @!P3 LEA.HI.X R5, R235, R3.reuse, R172, 0x2, P6 ;  /* 0x00000003eb05b211 */ /* 0x080fe400030f14ac */
[----:B------:R-:W-:Y:S02]  /*d9e0*/  @!P4 LEA.HI.X R7, R234, R3, R171, 0x2, P2 ;  /* 0x00000003ea07c211 */ /* 0x000fe400010f14ab */
[----:B--2---:R-:W-:Y:S01]  /*d9f0*/  @!P5 LEA R8, P6, R233, R2, 0x2 ;  /* 0x00000002e908d211 */ /* 0x004fe200078c10ff */
[----:B------:R0:W-:Y:S01]  /*da00*/  @!P3 ST.E.64 desc[UR8][R4.64], R48 ;  /* 0x000000300400b985 */ /* 0x0001e2000c101b08 */
[----:B------:R-:W-:-:S02]  /*da10*/  ISETP.GE.AND P2, PT, R230, UR4, PT ;  /* 0x00000004e6007c0c */ /* 0x000fc4000bf46270 */
[----:B------:R-:W-:Y:S01]  /*da20*/  @!P5 LEA.HI.X R9, R233, R3, R170, 0x2, P6 ;  /* 0x00000003e909d211 */ /* 0x000fe200030f14aa */
[----:B------:R1:W-:Y:S01]  /*da30*/  @!P4 ST.E.64 desc[UR8][R6.64], R52 ;  /* 0x000000340600c985 */ /* 0x0003e2000c101b08 */
[----:B------:R-:W-:-:S03]  /*da40*/  ISETP.GE.AND P3, PT, R229, UR4, PT ;  /* 0x00000004e5007c0c */ /* 0x000fc6000bf66270 */
[----:B------:R2:W-:Y:S01]  /*da50*/  @!P5 ST.E.64 desc[UR8][R8.64], R56 ;  /* 0x000000380800d985 */ /* 0x0005e2000c101b08 */
[CC--:B0-----:R-:W-:Y:S02]  /*da60*/  @!P0 LEA R4, P4, R232.reuse, R2.reuse, 0x2 ;  /* 0x00000002e8048211 */ /* 0x0c1fe400078810ff */
[C---:B-1----:R-:W-:Y:S02]  /*da70*/  @!P1 LEA R6, P5, R231.reuse, R2, 0x2 ;  /* 0x00000002e7069211 */ /* 0x042fe400078a10ff */
[-C--:B------:R-:W-:Y:S02]  /*da80*/  @!P0 LEA.HI.X R5, R232, R3.reuse, R169, 0x2, P4 ;  /* 0x00000003e8058211 */ /* 0x080fe400020f14a9 */
[----:B------:R-:W-:Y:S02]  /*da90*/  ISETP.GE.AND P4, PT, R228, UR4, PT ;  /* 0x00000004e4007c0c */ /* 0x000fe4000bf86270 */
[----:B------:R-:W-:Y:S01]  /*daa0*/  @!P1 LEA.HI.X R7, R231, R3, R168, 0x2, P5 ;  /* 0x00000003e7079211 */ /* 0x000fe200028f14a8 */
[----:B------:R0:W-:Y:S01]  /*dab0*/  @!P0 ST.E.64 desc[UR8][R4.64], R60 ;  /* 0x0000003c04008985 */ /* 0x0001e2000c101b08 */
[----:B------:R-:W-:-:S02]  /*dac0*/  ISETP.GE.AND P5, PT, R227, UR4, PT ;  /* 0x00000004e3007c0c */ /* 0x000fc4000bfa6270 */
[C---:B--2---:R-:W-:Y:S01]  /*dad0*/  @!P2 LEA R8, P6, R230.reuse, R2, 0x2 ;  /* 0x00000002e608a211 */ /* 0x044fe200078c10ff */
[----:B------:R1:W-:Y:S01]  /*dae0*/  @!P1 ST.E.64 desc[UR8][R6.64], R64 ;  /* 0x0000004006009985 */ /* 0x0003e2000c101b08 */
[----:B------:R-:W-:Y:S02]  /*daf0*/  ISETP.GE.AND P1, PT, R225, UR4, PT ;  /* 0x00000004e1007c0c */ /* 0x000fe4000bf26270 */
[----:B------:R-:W-:Y:S02]  /*db00*/  @!P2 LEA.HI.X R9, R230, R3, R167, 0x2, P6 ;  /* 0x00000003e609a211 */ /* 0x000fe400030f14a7 */
[----:B------:R-:W-:-:S03]  /*db10*/  ISETP.GE.AND P0, PT, R226, UR4, PT ;  /* 0x00000004e2007c0c */ /* 0x000fc6000bf06270 */
[----:B------:R2:W-:Y:S01]  /*db20*/  @!P2 ST.E.64 desc[UR8][R8.64], R68 ;  /* 0x000000440800a985 */ /* 0x0005e2000c101b08 */
[CC--:B0-----:R-:W-:Y:S02]  /*db30*/  @!P3 LEA R4, P6, R229.reuse, R2.reuse, 0x2 ;  /* 0x00000002e504b211 */ /* 0x0c1fe400078c10ff */
[CC--:B-1----:R-:W-:Y:S02]  /*db40*/  @!P4 LEA R6, P2, R228.reuse, R2.reuse, 0x2 ;  /* 0x00000002e406c211 */ /* 0x0c2fe400078410ff */
[-C--:B------:R-:W-:Y:S02]  /*db50*/  @!P3 LEA.HI.X R5, R229, R3.reuse, R166, 0x2, P6 ;  /* 0x00000003e505b211 */ /* 0x080fe400030f14a6 */
[----:B------:R-:W-:Y:S02]  /*db60*/  @!P4 LEA.HI.X R7, R228, R3, R165, 0x2, P2 ;  /* 0x00000003e407c211 */ /* 0x000fe400010f14a5 */
[----:B------:R-:W-:Y:S01]  /*db70*/  ISETP.GE.AND P2, PT, R224, UR4, PT ;  /* 0x00000004e0007c0c */ /* 0x000fe2000bf46270 */
[----:B------:R0:W-:Y:S01]  /*db80*/  @!P3 ST.E.64 desc[UR8][R4.64], R72 ;  /* 0x000000480400b985 */ /* 0x0001e2000c101b08 */
[----:B--2---:R-:W-:-:S03]  /*db90*/  @!P5 LEA R8, P6, R227, R2, 0x2 ;  /* 0x00000002e308d211 */ /* 0x004fc600078c10ff */
[----:B------:R1:W-:Y:S01]  /*dba0*/  @!P4 ST.E.64 desc[UR8][R6.64], R76 ;  /* 0x0000004c0600c985 */ /* 0x0003e2000c101b08 */
[----:B------:R-:W-:Y:S02]  /*dbb0*/  @!P5 LEA.HI.X R9, R227, R3, R164, 0x2, P6 ;  /* 0x00000003e309d211 */ /* 0x000fe400030f14a4 */
[----:B------:R-:W-:-:S03]  /*dbc0*/  ISETP.GE.AND P4, PT, R222, UR4, PT ;  /* 0x00000004de007c0c */ /* 0x000fc6000bf86270 */
[----:B------:R2:W-:Y:S01]  /*dbd0*/  @!P5 ST.E.64 desc[UR8][R8.64], R80 ;  /* 0x000000500800d985 */ /* 0x0005e2000c101b08 */
[----:B------:R-:W-:Y:S02]  /*dbe0*/  ISETP.GE.AND P5, PT, R223, UR4, PT ;  /* 0x00000004df007c0c */ /* 0x000fe4000bfa6270 */
        /* <DEDUP_REMOVED lines=8> */
[----:B------:R-:W-:-:S05]  /*dc70*/  @!P2 LEA.HI.X R9, R224, R3, R161, 0x2, P6 ;  /* 0x00000003e009a211 */ /* 0x000fca00030f14a1 */
[----:B------:R2:W-:Y:S01]  /*dc80*/  @!P2 ST.E.64 desc[UR8][R8.64], R92 ;  /* 0x0000005c0800a985 */ /* 0x0005e2000c101b08 */
[----:B------:R-:W-:Y:S02]  /*dc90*/  ISETP.GE.AND P2, PT, R220, UR4, PT ;  /* 0x00000004dc007c0c */ /* 0x000fe4000bf46270 */
[CC--:B0-----:R-:W-:Y:S02]  /*dca0*/  @!P5 LEA R4, P1, R223.reuse, R2.reuse, 0x2 ;  /* 0x00000002df04d211 */ /* 0x0c1fe400078210ff */
[CC--:B-1----:R-:W-:Y:S02]  /*dcb0*/  @!P4 LEA R6, P0, R222.reuse, R2.reuse, 0x2 ;  /* 0x00000002de06c211 */ /* 0x0c2fe400078010ff */
[-C--:B------:R-:W-:Y:S02]  /*dcc0*/  @!P5 LEA.HI.X R5, R223, R3.reuse, R160, 0x2, P1 ;  /* 0x00000003df05d211 */ /* 0x080fe400008f14a0 */
[----:B------:R-:W-:Y:S02]  /*dcd0*/  ISETP.GE.AND P1, PT, R219, UR4, PT ;  /* 0x00000004db007c0c */ /* 0x000fe4000bf26270 */
[----:B--2---:R-:W-:Y:S01]  /*dce0*/  @!P3 LEA R8, P6, R221, R2, 0x2 ;  /* 0x00000002dd08b211 */ /* 0x004fe200078c10ff */
[----:B------:R0:W-:Y:S01]  /*dcf0*/  @!P5 ST.E.64 desc[UR8][R4.64], R96 ;  /* 0x000000600400d985 */ /* 0x0001e2000c101b08 */
[----:B------:R-:W-:-:S02]  /*dd00*/  @!P4 LEA.HI.X R7, R222, R3, R159, 0x2, P0 ;  /* 0x00000003de07c211 */ /* 0x000fc400000f149f */
[----:B------:R-:W-:Y:S02]  /*dd10*/  @!P3 LEA.HI.X R9, R221, R3, R158, 0x2, P6 ;  /* 0x00000003dd09b211 */ /* 0x000fe400030f149e */
[----:B------:R-:W-:Y:S01]  /*dd20*/  ISETP.GE.AND P0, PT, R218, UR4, PT ;  /* 0x00000004da007c0c */ /* 0x000fe2000bf06270 */
[----:B------:R-:W-:Y:S01]  /*dd30*/  @!P4 ST.E.64 desc[UR8][R6.64], R100 ;  /* 0x000000640600c985 */ /* 0x000fe2000c101b08 */
[-C--:B------:R-:W-:Y:S02]  /*dd40*/  @!P2 LEA R12, P6, R220, R2.reuse, 0x2 ;  /* 0x00000002dc0ca211 */ /* 0x080fe400078c10ff */
[----:B------:R-:W-:Y:S01]  /*dd50*/  ISETP.GE.AND P4, PT, R216, UR4, PT ;  /* 0x00000004d8007c0c */ /* 0x000fe2000bf86270 */
[----:B------:R-:W-:Y:S01]  /*dd60*/  @!P3 ST.E.64 desc[UR8][R8.64], R104 ;  /* 0x000000680800b985 */ /* 0x000fe2000c101b08 */
[----:B------:R-:W-:Y:S02]  /*dd70*/  ISETP.GE.AND P3, PT, R217, UR4, PT ;  /* 0x00000004d9007c0c */ /* 0x000fe4000bf66270 */
[----:B------:R-:W-:-:S02]  /*dd80*/  @!P1 LEA R14, P5, R219, R2, 0x2 ;  /* 0x00000002db0e9211 */ /* 0x000fc400078a10ff */
[-C--:B------:R-:W-:Y:S02]  /*dd90*/  @!P2 LEA.HI.X R13, R220, R3.reuse, R157, 0x2, P6 ;  /* 0x00000003dc0da211 */ /* 0x080fe400030f149d */
[-C--:B------:R-:W-:Y:S02]  /*dda0*/  @!P1 LEA.HI.X R15, R219, R3.reuse, R156, 0x2, P5 ;  /* 0x00000003db0f9211 */ /* 0x080fe400028f149c */
[CC--:B------:R-:W-:Y:S01]  /*ddb0*/  @!P0 LEA R20, P6, R218.reuse, R2.reuse, 0x2 ;  /* 0x00000002da148211 */ /* 0x0c0fe200078c10ff */
[----:B------:R-:W-:Y:S01]  /*ddc0*/  @!P2 ST.E.64 desc[UR8][R12.64], R108 ;  /* 0x0000006c0c00a985 */ /* 0x000fe2000c101b08 */
[----:B------:R-:W-:Y:S02]  /*ddd0*/  ISETP.GE.AND P2, PT, R215, UR4, PT ;  /* 0x00000004d7007c0c */ /* 0x000fe4000bf46270 */
[----:B------:R-:W-:Y:S01]  /*dde0*/  @!P0 LEA.HI.X R21, R218, R3, R155, 0x2, P6 ;  /* 0x00000003da158211 */ /* 0x000fe200030f149b */
[----:B------:R1:W-:Y:S01]  /*ddf0*/  @!P1 ST.E.64 desc[UR8][R14.64], R112 ;  /* 0x000000700e009985 */ /* 0x0003e2000c101b08 */
[----:B------:R-:W-:-:S02]  /*de00*/  @!P3 LEA R24, P1, R217, R2, 0x2 ;  /* 0x00000002d918b211 */ /* 0x000fc400078210ff */
[-C--:B------:R-:W-:Y:S01]  /*de10*/  @!P4 LEA R28, P5, R216, R2.reuse, 0x2 ;  /* 0x00000002d81cc211 */ /* 0x080fe200078a10ff */
[----:B------:R2:W-:Y:S01]  /*de20*/  @!P0 ST.E.64 desc[UR8][R20.64], R116 ;  /* 0x0000007414008985 */ /* 0x0005e2000c101b08 */
[-C--:B------:R-:W-:Y:S02]  /*de30*/  @!P3 LEA.HI.X R25, R217, R3.reuse, R154, 0x2, P1 ;  /* 0x00000003d919b211 */ /* 0x080fe400008f149a */
[----:B------:R-:W-:Y:S02]  /*de40*/  ISETP.GE.AND P1, PT, R214, UR4, PT ;  /* 0x00000004d6007c0c */ /* 0x000fe4000bf26270 */
[-C--:B------:R-:W-:Y:S01]  /*de50*/  @!P4 LEA.HI.X R29, R216, R3.reuse, R153, 0x2, P5 ;  /* 0x00000003d81dc211 */ /* 0x080fe200028f1499 */
[----:B------:R3:W-:Y:S01]  /*de60*/  @!P3 ST.E.64 desc[UR8][R24.64], R120 ;  /* 0x000000781800b985 */ /* 0x0007e2000c101b08 */
[----:B------:R-:W-:Y:S02]  /*de70*/  ISETP.GE.AND P0, PT, R23, UR4, PT ;  /* 0x0000000417007c0c */ /* 0x000fe4000bf06270 */
[----:B0-----:R-:W-:Y:S01]  /*de80*/  @!P2 LEA R4, P5, R215, R2, 0x2 ;  /* 0x00000002d704a211 */ /* 0x001fe200078a10ff */
[----:B------:R3:W-:Y:S01]  /*de90*/  @!P4 ST.E.64 desc[UR8][R28.64], R124 ;  /* 0x0000007c1c00c985 */ /* 0x0007e2000c101b08 */
[----:B------:R-:W-:Y:S01]  /*dea0*/  ISETP.GE.AND P4, PT, R33, UR4, PT ;  /* 0x0000000421007c0c */ /* 0x000fe2000bf86270 */
[----:B-1----:R-:W-:Y:S01]  /*deb0*/  VIADD R15, R19, 0xf0 ;  /* 0x000000f0130f7836 */ /* 0x002fe20000000000 */
[----:B------:R-:W-:Y:S01]  /*dec0*/  @!P2 LEA.HI.X R5, R215, R3, R152, 0x2, P5 ;  /* 0x00000003d705a211 */ /* 0x000fe200028f1498 */
[----:B--2---:R-:W-:Y:S01]  /*ded0*/  VIADD R21, R19, 0xf8 ;  /* 0x000000f813157836 */ /* 0x004fe20000000000 */
[----:B------:R-:W-:-:S02]  /*dee0*/  SHF.R.S32.HI R9, RZ, 0x1f, R23 ;  /* 0x0000001fff097819 */ /* 0x000fc40000011417 */
[CC--:B------:R-:W-:Y:S01]  /*def0*/  @!P1 LEA R6, P6, R214.reuse, R2.reuse, 0x2 ;  /* 0x00000002d6069211 */ /* 0x0c0fe200078c10ff */
[----:B------:R3:W-:Y:S01]  /*df00*/  @!P2 ST.E.64 desc[UR8][R4.64], R128 ;  /* 0x000000800400a985 */ /* 0x0007e2000c101b08 */
[----:B------:R-:W-:Y:S02]  /*df10*/  ISETP.GE.AND P3, PT, R15, UR4, PT ;  /* 0x000000040f007c0c */ /* 0x000fe4000bf66270 */
[----:B------:R-:W-:Y:S02]  /*df20*/  @!P0 LEA R8, P5, R23, R2, 0x2 ;  /* 0x0000000217088211 */ /* 0x000fe400078a10ff */
[-C--:B------:R-:W-:Y:S02]  /*df30*/  @!P1 LEA.HI.X R7, R214, R3.reuse, R22, 0x2, P6 ;  /* 0x00000003d6079211 */ /* 0x080fe400030f1416 */
[----:B------:R-:W-:Y:S02]  /*df40*/  ISETP.GE.AND P6, PT, R21, UR4, PT ;  /* 0x0000000415007c0c */ /* 0x000fe4000bfc6270 */
[----:B------:R-:W-:Y:S01]  /*df50*/  @!P0 LEA.HI.X R9, R23, R3, R9, 0x2, P5 ;  /* 0x0000000317098211 */ /* 0x000fe200028f1409 */
[----:B------:R3:W-:Y:S01]  /*df60*/  @!P1 ST.E.64 desc[UR8][R6.64], R132 ;  /* 0x0000008406009985 */ /* 0x0007e2000c101b08 */
[----:B------:R-:W-:-:S02]  /*df70*/  SHF.R.S32.HI R13, RZ, 0x1f, R33 ;  /* 0x0000001fff0d7819 */ /* 0x000fc40000011421 */
[CC--:B------:R-:W-:Y:S01]  /*df80*/  @!P4 LEA R12, P5, R33.reuse, R2.reuse, 0x2 ;  /* 0x00000002210cc211 */ /* 0x0c0fe200078a10ff */
[----:B------:R3:W-:Y:S01]  /*df90*/  @!P0 ST.E.64 desc[UR8][R8.64], R136 ;  /* 0x0000008808008985 */ /* 0x0007e2000c101b08 */
[----:B------:R-:W-:Y:S02]  /*dfa0*/  SHF.R.S32.HI R18, RZ, 0x1f, R15 ;  /* 0x0000001fff127819 */ /* 0x000fe4000001140f */
[----:B------:R-:W-:Y:S02]  /*dfb0*/  @!P4 LEA.HI.X R13, R33, R3, R13, 0x2, P5 ;  /* 0x00000003210dc211 */ /* 0x000fe400028f140d */
[----:B------:R-:W-:-:S03]  /*dfc0*/  @!P3 LEA R14, P5, R15, R2, 0x2 ;  /* 0x000000020f0eb211 */ /* 0x000fc600078a10ff */
[----:B------:R3:W-:Y:S01]  /*dfd0*/  @!P4 ST.E.64 desc[UR8][R12.64], R140 ;  /* 0x0000008c0c00c985 */ /* 0x0007e2000c101b08 */
[-C--:B------:R-:W-:Y:S02]  /*dfe0*/  @!P3 LEA.HI.X R15, R15, R3.reuse, R18, 0x2, P5 ;  /* 0x000000030f0fb211 */ /* 0x080fe400028f1412 */
[----:B------:R-:W-:Y:S02]  /*dff0*/  SHF.R.S32.HI R18, RZ, 0x1f, R21 ;  /* 0x0000001fff127819 */ /* 0x000fe40000011415 */
[C---:B------:R-:W-:Y:S01]  /*e000*/  @!P6 LEA R2, P5, R21.reuse, R2, 0x2 ;  /* 0x000000021502e211 */ /* 0x040fe200078a10ff */
[----:B------:R3:W-:Y:S03]  /*e010*/  @!P3 ST.E.64 desc[UR8][R14.64], R144 ;  /* 0x000000900e00b985 */ /* 0x0007e6000c101b08 */
[----:B------:R-:W-:-:S05]  /*e020*/  @!P6 LEA.HI.X R3, R21, R3, R18, 0x2, P5 ;  /* 0x000000031503e211 */ /* 0x000fca00028f1412 */
[----:B------:R3:W-:Y:S04]  /*e030*/  @!P6 ST.E.64 desc[UR8][R2.64], R148 ;  /* 0x000000940200e985 */ /* 0x0007e8000c101b08 */
.L_x_220:
[----:B------:R-:W-:Y:S05]  /*e040*/  BSYNC B1 ;  /* 0x0000000000017941 */ /* 0x000fea0003800000 */
.L_x_219:
[----:B------:R-:W-:Y:S01]  /*e050*/  ISETP.GE.AND P0, PT, R10, UR12, PT ;  /* 0x0000000c0a007c0c */ /* 0x000fe2000bf06270 */
[----:B--23--:R0:W1:Y:S04]  /*e060*/  SHFL.IDX PT, R3, R11, 0x1, 0x1c1f ;  /* 0x003c1f000b037f89 */ /* 0x00c06800000e0000 */
[----:B------:R0:W2:Y:S08]  /*e070*/  SHFL.IDX PT, R2, R0, 0x1, 0x1c1f ;  /* 0x003c1f0000027f89 */ /* 0x0000b000000e0000 */
[----:B0-----:R-:W-:Y:S05]  /*e080*/  @P0 BRA `(.L_x_218) ;  /* 0x0000001800680947 */ /* 0x001fea0003800000 */
[----:B------:R-:W-:Y:S01]  /*e090*/  ULDC UR4, c[0x0][0xac8] ;  /* 0x0002b20000047ab9 */ /* 0x000fe20000000800 */
[----:B------:R-:W-:Y:S01]  /*e0a0*/  ULDC.64 UR8, c[0x0][0x208] ;  /* 0x0000820000087ab9 */ /* 0x000fe20000000a00 */
[----:B------:R-:W-:Y:S01]  /*e0b0*/  ISETP.GE.AND P5, PT, R179, UR4, PT ;  /* 0x00000004b3007c0c */ /* 0x000fe2000bfa6270 */
[C---:B------:R-:W-:Y:S01]  /*e0c0*/  VIADD R21, R19.reuse, 0xe8 ;  /* 0x000000e813157836 */ /* 0x040fe20000000000 */
[C---:B------:R-:W-:Y:S01]  /*e0d0*/  ISETP.GE.AND P4, PT, R19.reuse, UR4, PT ;  /* 0x0000000413007c0c */ /* 0x040fe2000bf86270 */
[----:B------:R-:W-:Y:S01]  /*e0e0*/  VIADD R25, R19, 0xf0 ;  /* 0x000000f013197836 */ /* 0x000fe20000000000 */
[----:B------:R-:W-:Y:S02]  /*e0f0*/  ISETP.GE.AND P2, PT, R177, UR4, PT ;  /* 0x00000004b1007c0c */ /* 0x000fe4000bf46270 */
[----:B------:R-:W-:Y:S02]  /*e100*/  ISETP.GE.AND P1, PT, R175, UR4, PT ;  /* 0x00000004af007c0c */ /* 0x000fe4000bf26270 */
[----:B------:R-:W-:-:S02]  /*e110*/  ISETP.GE.AND P0, PT, R237, UR4, PT ;  /* 0x00000004ed007c0c */ /* 0x000fc4000bf06270 */
[----:B------:R-:W-:Y:S02]  /*e120*/  SHF.R.S32.HI R0, RZ, 0x1f, R21 ;  /* 0x0000001fff007819 */ /* 0x000fe40000011415 */
[----:B------:R-:W-:Y:S02]  /*e130*/  SHF.R.S32.HI R18, RZ, 0x1f, R23 ;  /* 0x0000001fff127819 */ /* 0x000fe40000011417 */
[-C--:B--2---:R-:W-:Y:S01]  /*e140*/  @!P5 LEA R6, P3, R179, R2.reuse, 0x2 ;  /* 0x00000002b306d211 */ /* 0x084fe200078610ff */
[----:B-1----:R-:W-:Y:S02]  /*e150*/  @!P4 IMAD.WIDE R4, R19, 0x4, R2 ;  /* 0x000000041304c825 */ /* 0x002fe400078e0202 */
[----:B------:R-:W-:Y:S02]  /*e160*/  @!P2 LEA R8, P6, R177, R2, 0x2 ;  /* 0x00000002b108a211 */ /* 0x000fe400078c10ff */
[----:B------:R-:W-:Y:S01]  /*e170*/  @!P5 LEA.HI.X R7, R179, R3, R180, 0x2, P3 ;  /* 0x00000003b307d211 */ /* 0x000fe200018f14b4 */
[----:B------:R0:W-:Y:S01]  /*e180*/  @!P4 ST.E.64 desc[UR8][R4.64], R26 ;  /* 0x0000001a0400c985 */ /* 0x0001e2000c101b08 */
[----:B------:R-:W-:-:S02]  /*e190*/  ISETP.GE.AND P3, PT, R236, UR4, PT ;  /* 0x00000004ec007c0c */ /* 0x000fc4000bf66270 */
[-C--:B------:R-:W-:Y:S01]  /*e1a0*/  @!P2 LEA.HI.X R9, R177, R3.reuse, R178, 0x2, P6 ;  /* 0x00000003b109a211 */ /* 0x080fe200030f14b2 */
[----:B------:R1:W-:Y:S01]  /*e1b0*/  @!P5 ST.E.64 desc[UR8][R6.64], R30 ;  /* 0x0000001e0600d985 */ /* 0x0003e2000c101b08 */
[-C--:B------:R-:W-:Y:S02]  /*e1c0*/  @!P1 LEA R10, P5, R175, R2.reuse, 0x2 ;  /* 0x00000002af0a9211 */ /* 0x080fe400078a10ff */
[----:B------:R-:W-:Y:S01]  /*e1d0*/  ISETP.GE.AND P4, PT, R235, UR4, PT ;  /* 0x00000004eb007c0c */ /* 0x000fe2000bf86270 */
[----:B------:R2:W-:Y:S01]  /*e1e0*/  @!P2 ST.E.64 desc[UR8][R8.64], R34 ;  /* 0x000000220800a985 */ /* 0x0005e2000c101b08 */
[----:B------:R-:W-:Y:S02]  /*e1f0*/  @!P0 LEA R12, P6, R237, R2, 0x2 ;  /* 0x00000002ed0c8211 */ /* 0x000fe400078c10ff */
[----:B------:R-:W-:Y:S02]  /*e200*/  @!P1 LEA.HI.X R11, R175, R3, R176, 0x2, P5 ;  /* 0x00000003af0b9211 */ /* 0x000fe400028f14b0 */
[----:B------:R-:W-:-:S02]  /*e210*/  ISETP.GE.AND P5, PT, R234, UR4, PT ;  /* 0x00000004ea007c0c */ /* 0x000fc4000bfa6270 */
[-C--:B------:R-:W-:Y:S01]  /*e220*/  @!P0 LEA.HI.X R13, R237, R3.reuse, R174, 0x2, P6 ;  /* 0x00000003ed0d8211 */ /* 0x080fe200030f14ae */
[----:B------:R3:W-:Y:S01]  /*e230*/  @!P1 ST.E.64 desc[UR8][R10.64], R38 ;  /* 0x000000260a009985 */ /* 0x0007e2000c101b08 */
[-C--:B0-----:R-:W-:Y:S02]  /*e240*/  @!P3 LEA R4, P6, R236, R2.reuse, 0x2 ;  /* 0x00000002ec04b211 */ /* 0x081fe400078c10ff */
[----:B------:R-:W-:Y:S01]  /*e250*/  ISETP.GE.AND P1, PT, R232, UR4, PT ;  /* 0x00000004e8007c0c */ /* 0x000fe2000bf26270 */
[----:B------:R0:W-:Y:S01]  /*e260*/  @!P0 ST.E.64 desc[UR8][R12.64], R42 ;  /* 0x0000002a0c008985 */ /* 0x0001e2000c101b08 */
[----:B------:R-:W-:Y:S02]  /*e270*/  ISETP.GE.AND P0, PT, R233, UR4, PT ;  /* 0x00000004e9007c0c */ /* 0x000fe4000bf06270 */
[----:B-1----:R-:W-:Y:S02]  /*e280*/  @!P4 LEA R6, P2, R235, R2, 0x2 ;  /* 0x00000002eb06c211 */ /* 0x002fe400078410ff */
[----:B------:R-:W-:-:S02]  /*e290*/  @!P3 LEA.HI.X R5, R236, R3, R173, 0x2, P6 ;  /* 0x00000003ec05b211 */ /* 0x000fc400030f14ad */
[CC--:B------:R-:W-:Y:S02]  /*e2a0*/  @!P5 LEA R14, P6, R234.reuse, R2.reuse, 0x2 ;  /* 0x00000002ea0ed211 */ /* 0x0c0fe400078c10ff */
[-C--:B------:R-:W-:Y:S01]  /*e2b0*/  @!P4 LEA.HI.X R7, R235, R3.reuse, R172, 0x2, P2 ;  /* 0x00000003eb07c211 */ /* 0x080fe200010f14ac */
[----:B------:R1:W-:Y:S01]  /*e2c0*/  @!P3 ST.E.64 desc[UR8][R4.64], R46 ;  /* 0x0000002e0400b985 */ /* 0x0003e2000c101b08 */
[----:B------:R-:W-:Y:S02]  /*e2d0*/  ISETP.GE.AND P2, PT, R231, UR4, PT ;  /* 0x00000004e7007c0c */ /* 0x000fe4000bf46270 */
[----:B------:R-:W-:Y:S01]  /*e2e0*/  @!P5 LEA.HI.X R15, R234, R3, R171, 0x2, P6 ;  /* 0x00000003ea0fd211 */ /* 0x000fe200030f14ab */
[----:B------:R4:W-:Y:S01]  /*e2f0*/  @!P4 ST.E.64 desc[UR8][R6.64], R50 ;  /* 0x000000320600c985 */ /* 0x0009e2000c101b08 */
[-C--:B--2---:R-:W-:Y:S02]  /*e300*/  @!P0 LEA R8, P4, R233, R2.reuse, 0x2 ;  /* 0x00000002e9088211 */ /* 0x084fe400078810ff */
[----:B------:R-:W-:Y:S01]  /*e310*/  ISETP.GE.AND P3, PT, R230, UR4, PT ;  /* 0x00000004e6007c0c */ /* 0x000fe2000bf66270 */
[----:B------:R2:W-:Y:S01]  /*e320*/  @!P5 ST.E.64 desc[UR8][R14.64], R54 ;  /* 0x000000360e00d985 */ /* 0x0005e2000c101b08 */
[----:B---3--:R-:W-:-:S02]  /*e330*/  @!P1 LEA R10, P5, R232, R2, 0x2 ;  /* 0x00000002e80a9211 */ /* 0x008fc400078a10ff */
[-C--:B------:R-:W-:Y:S02]  /*e340*/  @!P0 LEA.HI.X R9, R233, R3.reuse, R170, 0x2, P4 ;  /* 0x00000003e9098211 */ /* 0x080fe400020f14aa */
[----:B------:R-:W-:Y:S02]  /*e350*/  ISETP.GE.AND P4, PT, R229, UR4, PT ;  /* 0x00000004e5007c0c */ /* 0x000fe4000bf86270 */
[CC--:B0-----:R-:W-:Y:S01]  /*e360*/  @!P2 LEA R12, P6, R231.reuse, R2.reuse, 0x2 ;  /* 0x00000002e70ca211 */ /* 0x0c1fe200078c10ff */
[----:B------:R0:W-:Y:S01]  /*e370*/  @!P0 ST.E.64 desc[UR8][R8.64], R58 ;  /* 0x0000003a08008985 */ /* 0x0001e2000c101b08 */
[-C--:B------:R-:W-:Y:S02]  /*e380*/  @!P1 LEA.HI.X R11, R232, R3.reuse, R169, 0x2, P5 ;  /* 0x00000003e80b9211 */ /* 0x080fe400028f14a9 */
[----:B------:R-:W-:Y:S02]  /*e390*/  ISETP.GE.AND P5, PT, R228, UR4, PT ;  /* 0x00000004e4007c0c */ /* 0x000fe4000bfa6270 */
[----:B------:R-:W-:Y:S01]  /*e3a0*/  @!P2 LEA.HI.X R13, R231, R3, R168, 0x2, P6 ;  /* 0x00000003e70da211 */ /* 0x000fe200030f14a8 */
[----:B------:R3:W-:Y:S01]  /*e3b0*/  @!P1 ST.E.64 desc[UR8][R10.64], R62 ;  /* 0x0000003e0a009985 */ /* 0x0007e2000c101b08 */
[----:B-1----:R-:W-:-:S02]  /*e3c0*/  @!P3 LEA R4, P6, R230, R2, 0x2 ;  /* 0x00000002e604b211 */ /* 0x002fc400078c10ff */
[----:B------:R-:W-:Y:S01]  /*e3d0*/  ISETP.GE.AND P1, PT, R226, UR4, PT ;  /* 0x00000004e2007c0c */ /* 0x000fe2000bf26270 */
[----:B------:R1:W-:Y:S01]  /*e3e0*/  @!P2 ST.E.64 desc[UR8][R12.64], R66 ;  /* 0x000000420c00a985 */ /* 0x0003e2000c101b08 */
[----:B------:R-:W-:Y:S02]  /*e3f0*/  ISETP.GE.AND P2, PT, R227, UR4, PT ;  /* 0x00000004e3007c0c */ /* 0x000fe4000bf46270 */
[CC--:B----4-:R-:W-:Y:S02]  /*e400*/  @!P4 LEA R6, P0, R229.reuse, R2.reuse, 0x2 ;  /* 0x00000002e506c211 */ /* 0x0d0fe400078010ff */
[-C--:B------:R-:W-:Y:S02]  /*e410*/  @!P3 LEA.HI.X R5, R230, R3.reuse, R167, 0x2, P6 ;  /* 0x00000003e605b211 */ /* 0x080fe400030f14a7 */
[----:B--2---:R-:W-:Y:S02]  /*e420*/  @!P5 LEA R14, P6, R228, R2, 0x2 ;  /* 0x00000002e40ed211 */ /* 0x004fe400078c10ff */
[----:B------:R-:W-:Y:S01]  /*e430*/  @!P4 LEA.HI.X R7, R229, R3, R166, 0x2, P0 ;  /* 0x00000003e507c211 */ /* 0x000fe200000f14a6 */
[----:B------:R2:W-:Y:S01]  /*e440*/  @!P3 ST.E.64 desc[UR8][R4.64], R70 ;  /* 0x000000460400b985 */ /* 0x0005e2000c101b08 */
[----:B------:R-:W-:-:S02]  /*e450*/  ISETP.GE.AND P0, PT, R225, UR4, PT ;  /* 0x00000004e1007c0c */ /* 0x000fc4000bf06270 */
[-C--:B------:R-:W-:Y:S01]  /*e460*/  @!P5 LEA.HI.X R15, R228, R3.reuse, R165, 0x2, P6 ;  /* 0x00000003e40fd211 */ /* 0x080fe200030f14a5 */
[----:B------:R4:W-:Y:S01]  /*e470*/  @!P4 ST.E.64 desc[UR8][R6.64], R74 ;  /* 0x0000004a0600c985 */ /* 0x0009e2000c101b08 */
[-C--:B0-----:R-:W-:Y:S02]  /*e480*/  @!P2 LEA R8, P6, R227, R2.reuse, 0x2 ;  /* 0x00000002e308a211 */ /* 0x081fe400078c10ff */
[----:B------:R-:W-:Y:S01]  /*e490*/  ISETP.GE.AND P4, PT, R223, UR4, PT ;  /* 0x00000004df007c0c */ /* 0x000fe2000bf86270 */
[----:B------:R0:W-:Y:S01]  /*e4a0*/  @!P5 ST.E.64 desc[UR8][R14.64], R78 ;  /* 0x0000004e0e00d985 */ /* 0x0001e2000c101b08 */
[----:B------:R-:W-:Y:S02]  /*e4b0*/  ISETP.GE.AND P5, PT, R224, UR4, PT ;  /* 0x00000004e0007c0c */ /* 0x000fe4000bfa6270 */
[----:B---3--:R-:W-:Y:S02]  /*e4c0*/  @!P1 LEA R10, P3, R226, R2, 0x2 ;  /* 0x00000002e20a9211 */ /* 0x008fe400078610ff */
[----:B------:R-:W-:-:S02]  /*e4d0*/  @!P2 LEA.HI.X R9, R227, R3, R164, 0x2, P6 ;  /* 0x00000003e309a211 */ /* 0x000fc400030f14a4 */
[CC--:B-1----:R-:W-:Y:S02]  /*e4e0*/  @!P0 LEA R12, P6, R225.reuse, R2.reuse, 0x2 ;  /* 0x00000002e10c8211 */ /* 0x0c2fe400078c10ff */
[-C--:B------:R-:W-:Y:S01]  /*e4f0*/  @!P1 LEA.HI.X R11, R226, R3.reuse, R163, 0x2, P3 ;  /* 0x00000003e20b9211 */ /* 0x080fe200018f14a3 */
[----:B------:R1:W-:Y:S01]  /*e500*/  @!P2 ST.E.64 desc[UR8][R8.64], R82 ;  /* 0x000000520800a985 */ /* 0x0003e2000c101b08 */
[----:B------:R-:W-:Y:S02]  /*e510*/  @!P0 LEA.HI.X R13, R225, R3, R162, 0x2, P6 ;  /* 0x00000003e10d8211 */ /* 0x000fe400030f14a2 */
[----:B------:R-:W-:Y:S01]  /*e520*/  ISETP.GE.AND P3, PT, R222, UR4, PT ;  /* 0x00000004de007c0c */ /* 0x000fe2000bf66270 */
[----:B------:R3:W-:Y:S01]  /*e530*/  @!P1 ST.E.64 desc[UR8][R10.64], R86 ;  /* 0x000000560a009985 */ /* 0x0007e2000c101b08 */
[-C--:B--2---:R-:W-:Y:S02]  /*e540*/  @!P5 LEA R4, P2, R224, R2.reuse, 0x2 ;  /* 0x00000002e004d211 */ /* 0x084fe400078410ff */
[----:B----4-:R-:W-:Y:S01]  /*e550*/  @!P4 LEA R6, P1, R223, R2, 0x2 ;  /* 0x00000002df06c211 */ /* 0x010fe200078210ff */
[----:B------:R2:W-:Y:S01]  /*e560*/  @!P0 ST.E.64 desc[UR8][R12.64], R90 ;  /* 0x0000005a0c008985 */ /* 0x0005e2000c101b08 */
[----:B------:R-:W-:-:S02]  /*e570*/  ISETP.GE.AND P0, PT, R221, UR4, PT ;  /* 0x00000004dd007c0c */ /* 0x000fc4000bf06270 */
[-C--:B------:R-:W-:Y:S02]  /*e580*/  @!P5 LEA.HI.X R5, R224, R3.reuse, R161, 0x2, P2 ;  /* 0x00000003e005d211 */ /* 0x080fe400010f14a1 */
[----:B------:R-:W-:Y:S02]  /*e590*/  @!P4 LEA.HI.X R7, R223, R3, R160, 0x2, P1 ;  /* 0x00000003df07c211 */ /* 0x000fe400008f14a0 */
[----:B------:R-:W-:Y:S01]  /*e5a0*/  ISETP.GE.AND P2, PT, R220, UR4, PT ;  /* 0x00000004dc007c0c */ /* 0x000fe2000bf46270 */
[----:B------:R4:W-:Y:S01]  /*e5b0*/  @!P5 ST.E.64 desc[UR8][R4.64], R94 ;  /* 0x0000005e0400d985 */ /* 0x0009e2000c101b08 */
[----:B0-----:R-:W-:Y:S02]  /*e5c0*/  @!P3 LEA R14, P6, R222, R2, 0x2 ;  /* 0x00000002de0eb211 */ /* 0x001fe400078c10ff */
[----:B------:R-:W-:Y:S01]  /*e5d0*/  ISETP.GE.AND P1, PT, R219, UR4, PT ;  /* 0x00000004db007c0c */ /* 0x000fe2000bf26270 */
[----:B------:R0:W-:Y:S01]  /*e5e0*/  @!P4 ST.E.64 desc[UR8][R6.64], R98 ;  /* 0x000000620600c985 */ /* 0x0001e2000c101b08 */
[----:B------:R-:W-:-:S02]  /*e5f0*/  ISETP.GE.AND P4, PT, R218, UR4, PT ;  /* 0x00000004da007c0c */ /* 0x000fc4000bf86270 */
[-C--:B------:R-:W-:Y:S02]  /*e600*/  @!P3 LEA.HI.X R15, R222, R3.reuse, R159, 0x2, P6 ;  /* 0x00000003de0fb211 */ /* 0x080fe400030f149f */
[-C--:B-1----:R-:W-:Y:S02]  /*e610*/  @!P0 LEA R8, P6, R221, R2.reuse, 0x2 ;  /* 0x00000002dd088211 */ /* 0x082fe400078c10ff */
[----:B------:R-:W-:Y:S01]  /*e620*/  ISETP.GE.AND P5, PT, R217, UR4, PT ;  /* 0x00000004d9007c0c */ /* 0x000fe2000bfa6270 */
[----:B------:R1:W-:Y:S01]  /*e630*/  @!P3 ST.E.64 desc[UR8][R14.64], R102 ;  /* 0x000000660e00b985 */ /* 0x0003e2000c101b08 */
[-C--:B------:R-:W-:Y:S02]  /*e640*/  @!P0 LEA.HI.X R9, R221, R3.reuse, R158, 0x2, P6 ;  /* 0x00000003dd098211 */ /* 0x080fe400030f149e */
[CC--:B---3--:R-:W-:Y:S02]  /*e650*/  @!P2 LEA R10, P3, R220.reuse, R2.reuse, 0x2 ;  /* 0x00000002dc0aa211 */ /* 0x0c8fe400078610ff */
[----:B--2---:R-:W-:Y:S01]  /*e660*/  @!P1 LEA R12, P6, R219, R2, 0x2 ;  /* 0x00000002db0c9211 */ /* 0x004fe200078c10ff */
[----:B------:R2:W-:Y:S01]  /*e670*/  @!P0 ST.E.64 desc[UR8][R8.64], R106 ;  /* 0x0000006a08008985 */ /* 0x0005e2000c101b08 */
[----:B------:R-:W-:-:S02]  /*e680*/  @!P2 LEA.HI.X R11, R220, R3, R157, 0x2, P3 ;  /* 0x00000003dc0ba211 */ /* 0x000fc400018f149d */
[----:B------:R-:W-:Y:S02]  /*e690*/  ISETP.GE.AND P3, PT, R216, UR4, PT ;  /* 0x00000004d8007c0c */ /* 0x000fe4000bf66270 */
[CC--:B----4-:R-:W-:Y:S01]  /*e6a0*/  @!P4 LEA R4, P0, R218.reuse, R2.reuse, 0x2 ;  /* 0x00000002da04c211 */ /* 0x0d0fe200078010ff */
[----:B------:R3:W-:Y:S01]  /*e6b0*/  @!P2 ST.E.64 desc[UR8][R10.64], R110 ;  /* 0x0000006e0a00a985 */ /* 0x0007e2000c101b08 */
[-C--:B------:R-:W-:Y:S02]  /*e6c0*/  @!P1 LEA.HI.X R13, R219, R3.reuse, R156, 0x2, P6 ;  /* 0x00000003db0d9211 */ /* 0x080fe400030f149c */
[----:B------:R-:W-:Y:S02]  /*e6d0*/  @!P4 LEA.HI.X R5, R218, R3, R155, 0x2, P0 ;  /* 0x00000003da05c211 */ /* 0x000fe400000f149b */
[----:B------:R-:W-:Y:S01]  /*e6e0*/  ISETP.GE.AND P0, PT, R215, UR4, PT ;  /* 0x00000004d7007c0c */ /* 0x000fe2000bf06270 */
[----:B------:R-:W-:Y:S01]  /*e6f0*/  @!P1 ST.E.64 desc[UR8][R12.64], R114 ;  /* 0x000000720c009985 */ /* 0x000fe2000c101b08 */
[----:B0-----:R-:W-:-:S02]  /*e700*/  @!P5 LEA R6, P6, R217, R2, 0x2 ;  /* 0x00000002d906d211 */ /* 0x001fc400078c10ff */
[----:B------:R-:W-:Y:S01]  /*e710*/  ISETP.GE.AND P1, PT, R21, UR4, PT ;  /* 0x0000000415007c0c */ /* 0x000fe2000bf26270 */
[----:B------:R0:W-:Y:S01]  /*e720*/  @!P4 ST.E.64 desc[UR8][R4.64], R118 ;  /* 0x000000760400c985 */ /* 0x0001e2000c101b08 */
[-C--:B------:R-:W-:Y:S02]  /*e730*/  @!P5 LEA.HI.X R7, R217, R3.reuse, R154, 0x2, P6 ;  /* 0x00000003d907d211 */ /* 0x080fe400030f149a */
[----:B-1----:R-:W-:Y:S02]  /*e740*/  @!P3 LEA R14, P2, R216, R2, 0x2 ;  /* 0x00000002d80eb211 */ /* 0x002fe400078410ff */
[----:B------:R-:W-:Y:S01]  /*e750*/  ISETP.GE.AND P4, PT, R214, UR4, PT ;  /* 0x00000004d6007c0c */ /* 0x000fe2000bf86270 */
[----:B------:R1:W-:Y:S01]  /*e760*/  @!P5 ST.E.64 desc[UR8][R6.64], R122 ;  /* 0x0000007a0600d985 */ /* 0x0003e2000c101b08 */
[----:B------:R-:W-:Y:S02]  /*e770*/  ISETP.GE.AND P5, PT, R23, UR4, PT ;  /* 0x0000000417007c0c */ /* 0x000fe4000bfa6270 */
[----:B------:R-:W-:-:S02]  /*e780*/  @!P3 LEA.HI.X R15, R216, R3, R153, 0x2, P2 ;  /* 0x00000003d80fb211 */ /* 0x000fc400010f1499 */
[----:B------:R-:W-:Y:S02]  /*e790*/  ISETP.GE.AND P2, PT, R25, UR4, PT ;  /* 0x0000000419007c0c */ /* 0x000fe4000bf46270 */
[-C--:B--2---:R-:W-:Y:S01]  /*e7a0*/  @!P0 LEA R8, P6, R215, R2.reuse, 0x2 ;  /* 0x00000002d7088211 */ /* 0x084fe200078c10ff */
[----:B------:R2:W-:Y:S01]  /*e7b0*/  @!P3 ST.E.64 desc[UR8][R14.64], R126 ;  /* 0x0000007e0e00b985 */ /* 0x0005e2000c101b08 */
[-C--:B---3--:R-:W-:Y:S02]  /*e7c0*/  @!P1 LEA R10, P3, R21, R2.reuse, 0x2 ;  /* 0x00000002150a9211 */ /* 0x088fe400078610ff */
[-C--:B------:R-:W-:Y:S02]  /*e7d0*/  @!P0 LEA.HI.X R9, R215, R3.reuse, R152, 0x2, P6 ;  /* 0x00000003d7098211 */ /* 0x080fe400030f1498 */
[-C--:B0-----:R-:W-:Y:S02]  /*e7e0*/  @!P4 LEA R4, P6, R214, R2.reuse, 0x2 ;  /* 0x00000002d604c211 */ /* 0x081fe400078c10ff */
[----:B------:R-:W-:Y:S01]  /*e7f0*/  @!P1 LEA.HI.X R11, R21, R3, R0, 0x2, P3 ;  /* 0x00000003150b9211 */ /* 0x000fe200018f1400 */
[----:B------:R0:W-:Y:S01]  /*e800*/  @!P0 ST.E.64 desc[UR8][R8.64], R130 ;  /* 0x0000008208008985 */ /* 0x0001e2000c101b08 */
[----:B-1----:R-:W-:-:S02]  /*e810*/  @!P5 LEA R6, P3, R23, R2, 0x2 ;  /* 0x000000021706d211 */ /* 0x002fc400078610ff */
[-C--:B------:R-:W-:Y:S02]  /*e820*/  @!P4 LEA.HI.X R5, R214, R3.reuse, R22, 0x2, P6 ;  /* 0x00000003d605c211 */ /* 0x080fe400030f1416 */
[----:B------:R-:W-:Y:S01]  /*e830*/  SHF.R.S32.HI R0, RZ, 0x1f, R25 ;  /* 0x0000001fff007819 */ /* 0x000fe20000011419 */
[----:B--2---:R-:W-:Y:S01]  /*e840*/  VIADD R15, R19, 0xf8 ;  /* 0x000000f8130f7836 */ /* 0x004fe20000000000 */
[----:B------:R-:W-:Y:S01]  /*e850*/  @!P2 LEA R12, P6, R25, R2, 0x2 ;  /* 0x00000002190ca211 */ /* 0x000fe200078c10ff */
[----:B------:R0:W-:Y:S01]  /*e860*/  @!P4 ST.E.64 desc[UR8][R4.64], R134 ;  /* 0x000000860400c985 */ /* 0x0001e2000c101b08 */
[-C--:B------:R-:W-:Y:S02]  /*e870*/  @!P5 LEA.HI.X R7, R23, R3.reuse, R18, 0x2, P3 ;  /* 0x000000031707d211 */ /* 0x080fe400018f1412 */
[----:B------:R-:W-:Y:S02]  /*e880*/  ISETP.GE.AND P0, PT, R15, UR4, PT ;  /* 0x000000040f007c0c */ /* 0x000fe4000bf06270 */
[----:B------:R-:W-:Y:S01]  /*e890*/  @!P2 LEA.HI.X R13, R25, R3, R0, 0x2, P6 ;  /* 0x00000003190da211 */ /* 0x000fe200030f1400 */
[----:B------:R0:W-:Y:S04]  /*e8a0*/  @!P5 ST.E.64 desc[UR8][R6.64], R138 ;  /* 0x0000008a0600d985 */ /* 0x0001e8000c101b08 */
[----:B------:R0:W-:Y:S04]  /*e8b0*/  @!P1 ST.E.64 desc[UR8][R10.64], R142 ;  /* 0x0000008e0a009985 */ /* 0x0001e8000c101b08 */
[----:B------:R0:W-:Y:S02]  /*e8c0*/  @!P2 ST.E.64 desc[UR8][R12.64], R146 ;  /* 0x000000920c00a985 */ /* 0x0001e4000c101b08 */
[----:B------:R-:W-:Y:S05]  /*e8d0*/  @P0 BRA `(.L_x_218) ;  /* 0x0000001000540947 */ /* 0x000fea0003800000 */
[----:B------:R-:W-:Y:S01]  /*e8e0*/  LEA R2, P0, R15, R2, 0x2 ;  /* 0x000000020f027211 */ /* 0x000fe200078010ff */
[----:B------:R-:W-:Y:S01]  /*e8f0*/  ULDC.64 UR8, c[0x0][0x208] ;  /* 0x0000820000087ab9 */ /* 0x000fe20000000a00 */
[----:B------:R-:W-:-:S04]  /*e900*/  SHF.R.S32.HI R0, RZ, 0x1f, R15 ;  /* 0x0000001fff007819 */ /* 0x000fc8000001140f */
[----:B------:R-:W-:-:S05]  /*e910*/  LEA.HI.X R3, R15, R3, R0, 0x2, P0 ;  /* 0x000000030f037211 */ /* 0x000fca00000f1400 */
[----:B------:R3:W-:Y:S01]  /*e920*/  ST.E.64 desc[UR8][R2.64], R150 ;  /* 0x0000009602007985 */ /* 0x0007e2000c101b08 */
[----:B------:R-:W-:Y:S05]  /*e930*/  BRA `(.L_x_218) ;  /* 0x00000010003c7947 */ /* 0x000fea0003800000 */
.L_x_209:
[----:B------:R-:W2:Y:S01]  /*e940*/  LDL R9, [R1+0x10] ;  /* 0x0000100001097983 */ /* 0x000ea20000100800 */
[----:B------:R-:W-:Y:S02]  /*e950*/  ULDC.64 UR8, c[0x0][0xc00] ;  /* 0x0003000000087ab9 */ /* 0x000fe40000000a00 */
[----:B------:R-:W-:Y:S01]  /*e960*/  UISETP.NE.U32.AND UP0, UPT, UR8, URZ, UPT ;  /* 0x0000003f0800728c */ /* 0x000fe2000bf05070 */
[----:B------:R-:W3:Y:S01]  /*e970*/  LDL R8, [R1+0x14] ;  /* 0x0000140001087983 */ /* 0x000ee20000100800 */
[----:B------:R-:W-:Y:S01]  /*e980*/  ULDC.64 UR12, c[0x0][0x208] ;  /* 0x00008200000c7ab9 */ /* 0x000fe20000000a00 */
[----:B------:R-:W-:Y:S01]  /*e990*/  R2UR UR10, R22 ;  /* 0x00000000160a72ca */ /* 0x000fe200000e0000 */
[----:B------:R-:W-:-:S03]  /*e9a0*/  UISETP.NE.AND.EX UP0, UPT, UR9, URZ, UPT, UP0 ;  /* 0x0000003f0900728c */ /* 0x000fc6000bf05300 */
[----:B------:R-:W-:-:S03]  /*e9b0*/  ULDC.64 UR8, c[0x0][0xc00] ;  /* 0x0003000000087ab9 */ /* 0x000fc60000000a00 */
[----:B------:R-:W-:Y:S02]  /*e9c0*/  PLOP3.LUT P1, PT, PT, PT, UP0, 0x80, 0x0 ;  /* 0x000000000000781c */ /* 0x000fe40003f2f008 */
[----:B--2---:R-:W-:Y:S01]  /*e9d0*/  R2UR UR4, R9 ;  /* 0x00000000090472ca */ /* 0x004fe200000e0000 */
[----:B------:R-:W0:Y:S01]  /*e9e0*/  S2R R6, SR_TID.X ;  /* 0x0000000000067919 */ /* 0x000e220000002100 */
[----:B---3--:R-:W-:-:S11]  /*e9f0*/  R2UR UR11, R8 ;  /* 0x00000000080b72ca */ /* 0x008fd600000e0000 */
[----:B------:R-:W-:-:S06]  /*ea00*/  UIMAD.WIDE UR8, UR4, 0x4, UR8 ;  /* 0x00000004040878a5 */ /* 0x000fcc000f8e0208 */
[----:B------:R-:W-:Y:S02]  /*ea10*/  IMAD.U32 R2, RZ, RZ, UR8 ;  /* 0x00000008ff027e24 */ /* 0x000fe4000f8e00ff */
[----:B------:R-:W-:Y:S01]  /*ea20*/  IMAD.U32 R3, RZ, RZ, UR9 ;  /* 0x00000009ff037e24 */ /* 0x000fe2000f8e00ff */
[----:B------:R-:W-:-:S04]  /*ea30*/  ULDC.64 UR8, c[0x0][0xc08] ;  /* 0x0003020000087ab9 */ /* 0x000fc80000000a00 */
[----:B------:R-:W2:Y:S01]  /*ea40*/  @P1 LDG.E R7, desc[UR12][R2.64] ;  /* 0x0000000c02071981 */ /* 0x000ea2000c1e1900 */
[----:B------:R-:W-:-:S04]  /*ea50*/  UISETP.NE.U32.AND UP1, UPT, UR8, URZ, UPT ;  /* 0x0000003f0800728c */ /* 0x000fc8000bf25070 */
[----:B------:R-:W-:-:S06]  /*ea60*/  UISETP.NE.AND.EX UP1, UPT, UR9, URZ, UPT, UP1 ;  /* 0x0000003f0900728c */ /* 0x000fcc000bf25310 */
[----:B------:R-:W-:-:S05]  /*ea70*/  PLOP3.LUT P2, PT, PT, PT, UP1, 0x80, 0x0 ;  /* 0x000000000000781c */ /* 0x000fca0003f4f018 */
[----:B------:R-:W-:-:S04]  /*ea80*/  @UP1 ULEA UR8, UP2, UR4, UR8, 0x2 ;  /* 0x0000000804081291 */ /* 0x000fc8000f84103f */
[----:B------:R-:W-:Y:S02]  /*ea90*/  @UP1 ULEA.HI.X UR9, UR4, UR9, UR11, 0x2, UP2 ;  /* 0x0000000904091291 */ /* 0x000fe400090f140b */
[----:B------:R-:W-:Y:S01]  /*eaa0*/  IMAD.U32 R4, RZ, RZ, UR8 ;  /* 0x00000008ff047e24 */ /* 0x000fe2000f8e00ff */
[----:B------:R-:W-:Y:S02]  /*eab0*/  ULDC UR4, c[0x0][0xa88] ;  /* 0x0002a20000047ab9 */ /* 0x000fe40000000800 */
[----:B------:R-:W-:Y:S01]  /*eac0*/  IMAD.U32 R0, RZ, RZ, UR4 ;  /* 0x00000004ff007e24 */ /* 0x000fe2000f8e00ff */
[----:B------:R-:W-:Y:S01]  /*ead0*/  UMOV UR4, URZ ;  /* 0x0000003f00047c82 */ /* 0x000fe20008000000 */
[----:B------:R-:W-:Y:S01]  /*eae0*/  UISETP.NE.AND UP1, UPT, UR10, URZ, UPT ;  /* 0x0000003f0a00728c */ /* 0x000fe2000bf25270 */
[----:B------:R-:W-:Y:S02]  /*eaf0*/  IMAD.U32 R5, RZ, RZ, UR9 ;  /* 0x00000009ff057e24 */ /* 0x000fe4000f8e00ff */
[----:B0-----:R-:W-:-:S03]  /*eb00*/  VIADD R6, R6, 0xffffff80 ;  /* 0xffffff8006067836 */ /* 0x001fc60000000000 */
[----:B------:R0:W5:Y:S02]  /*eb10*/  @P2 LDG.E R0, desc[UR12][R4.64] ;  /* 0x0000000c04002981 */ /* 0x000164000c1e1900 */
[----:B------:R-:W-:-:S03]  /*eb20*/  ISETP.GT.AND P0, PT, R6, 0x7f, PT ;  /* 0x0000007f0600780c */ /* 0x000fc60003f04270 */
[----:B------:R-:W-:Y:S02]  /*eb30*/  @!UP1 ULDC UR10, c[0x0][0xad4] ;  /* 0x0002b500000a9ab9 */ /* 0x000fe40000000800 */
[----:B------:R-:W-:Y:S01]  /*eb40*/  IMAD.U32 R22, RZ, RZ, UR10 ;  /* 0x0000000aff167e24 */ /* 0x000fe2000f8e00ff */
[----:B--2---:R-:W-:-:S13]  /*eb50*/  @P1 R2UR UR4, R7 ;  /* 0x00000000070412ca */ /* 0x004fda00000e0000 */
[----:B------:R-:W-:Y:S01]  /*eb60*/  USHF.R.S32.HI UR21, URZ, 0x1f, UR4 ;  /* 0x0000001f3f157899 */ /* 0x000fe20008011404 */
[----:B0-----:R-:W-:Y:S11]  /*eb70*/  @P2 BRA `(.L_x_221) ;  /* 0x0000000000142947 */ /* 0x001ff60003800000 */
[----:B------:R-:W-:Y:S05]  /*eb80*/  @!P1 BRA `(.L_x_221) ;  /* 0x0000000000109947 */ /* 0x000fea0003800000 */
[----:B------:R-:W-:Y:S02]  /*eb90*/  ULDC.64 UR8, c[0x0][0x208] ;  /* 0x0000820000087ab9 */ /* 0x000fe40000000a00 */
[----:B------:R-:W2:Y:S04]  /*eba0*/  LDG.E R5, desc[UR8][R2.64] ;  /* 0x0000000802057981 */ /* 0x000ea8000c1e1900 */
[----:B-----5:R-:W2:Y:S02]  /*ebb0*/  LDG.E R0, desc[UR8][R2.64+0x4] ;  /* 0x0000040802007981 */ /* 0x020ea4000c1e1900 */
[----:B--2---:R-:W-:-:S07]  /*ebc0*/  IMAD.IADD R0, R0, 0x1, -R5 ;  /* 0x0000000100007824 */ /* 0x004fce00078e0a05 */
.L_x_221:
[----:B------:R-:W-:Y:S01]  /*ebd0*/  R2UR UR8, R9 ;  /* 0x00000000090872ca */ /* 0x000fe200000e0000 */
[----:B------:R-:W-:Y:S01]  /*ebe0*/  BSSY B1, `(.L_x_222) ;  /* 0x0000041000017945 */ /* 0x000fe20003800000 */
[----:B------:R-:W-:-:S11]  /*ebf0*/  R2UR UR9, R8 ;  /* 0x00000000080972ca */ /* 0x000fd600000e0000 */
[----:B------:R-:W-:Y:S02]  /*ec00*/  USEL UR8, UR8, URZ, !UP0 ;  /* 0x0000003f08087287 */ /* 0x000fe4000c000000 */
[----:B------:R-:W-:Y:S01]  /*ec10*/  USEL UR9, UR9, URZ, !UP0 ;  /* 0x0000003f09097287 */ /* 0x000fe2000c000000 */
[----:B------:R-:W-:Y:S11]  /*ec20*/  @P0 BRA `(.L_x_223) ;  /* 0x0000000000f00947 */ /* 0x000ff60003800000 */
[----:B------:R-:W2:Y:S01]  /*ec30*/  LDL R2, [R1+0xc] ;  /* 0x00000c0001027983 */ /* 0x000ea20000100800 */
[----:B------:R-:W0:Y:S01]  /*ec40*/  LDC R9, c[0x0][0xbe8] ;  /* 0x0002fa00ff097b82 */ /* 0x000e220000000800 */
[----:B--2---:R-:W-:Y:S02]  /*ec50*/  R2UR UR10, R2 ;  /* 0x00000000020a72ca */ /* 0x004fe400000e0000 */
[----:B------:R-:W1:Y:S11]  /*ec60*/  S2R R2, SR_TID.X ;  /* 0x0000000000027919 */ /* 0x000e760000002100 */
[----:B------:R-:W-:-:S04]  /*ec70*/  IMAD.U32 R3, RZ, RZ, UR10 ;  /* 0x0000000aff037e24 */ /* 0x000fc8000f8e00ff */
[----:B-1----:R-:W-:Y:S02]  /*ec80*/  IMAD R2, R3, 0x80, R2 ;  /* 0x0000008003027824 */ /* 0x002fe400078e0202 */
[----:B0----5:R-:W-:Y:S02]  /*ec90*/  IMAD R3, R0, R9, RZ ;  /* 0x0000000900037224 */ /* 0x021fe400078e02ff */
[----:B------:R-:W-:-:S05]  /*eca0*/  VIADD R4, R2, 0xffffff80 ;  /* 0xffffff8002047836 */ /* 0x000fca0000000000 */
[----:B------:R-:W-:-:S13]  /*ecb0*/  ISETP.GE.AND P0, PT, R4, R3, PT ;  /* 0x000000030400720c */ /* 0x000fda0003f06270 */
[----:B------:R-:W-:Y:S05]  /*ecc0*/  @P0 BRA `(.L_x_223) ;  /* 0x0000000000c80947 */ /* 0x000fea0003800000 */
[----:B------:R-:W-:Y:S01]  /*ecd0*/  ISETP.NE.AND P0, PT, R9, 0x1, PT ;  /* 0x000000010900780c */ /* 0x000fe20003f05270 */
[----:B------:R-:W-:Y:S01]  /*ece0*/  UMOV UR19, 0x9b8 ;  /* 0x000009b800137882 */ /* 0x000fe20000000000 */
[----:B------:R-:W-:Y:S01]  /*ecf0*/  R2UR UR11, R22 ;  /* 0x00000000160b72ca */ /* 0x000fe200000e0000 */
[----:B------:R-:W-:Y:S01]  /*ed00*/  IMAD.MOV.U32 R5, RZ, RZ, R4 ;  /* 0x000000ffff057224 */ /* 0x000fe200078e0004 */
[----:B------:R-:W-:Y:S01]  /*ed10*/  R2UR UR10, R212 ;  /* 0x00000000d40a72ca */ /* 0x000fe200000e0000 */
[----:B------:R-:W-:Y:S01]  /*ed20*/  ULDC.64 UR24, c[0x0][0x208] ;  /* 0x0000820000187ab9 */ /* 0x000fe20000000a00 */
[----:B------:R-:W-:-:S07]  /*ed30*/  R2UR UR20, R213 ;  /* 0x00000000d51472ca */ /* 0x000fce00000e0000 */
[----:B------:R-:W0:Y:S02]  /*ed40*/  @P0 LDC R3, c[0x0][0xbec] ;  /* 0x0002fb00ff030b82 */ /* 0x000e240000000800 */
[----:B------:R-:W-:-:S04]  /*ed50*/  UISETP.GT.AND UP0, UPT, UR11, 0x1, UPT ;  /* 0x000000010b00788c */ /* 0x000fc8000bf04270 */
[----:B------:R-:W-:Y:S02]  /*ed60*/  USEL UR19, UR19, 0x978, UP0 ;  /* 0x0000097813137887 */ /* 0x000fe40008000000 */
[----:B------:R-:W1:Y:S01]  /*ed70*/  @P0 LDC R7, c[0x0][0xbf0] ;  /* 0x0002fc00ff070b82 */ /* 0x000e620000000800 */
[----:B------:R-:W-:-:S09]  /*ed80*/  USEL UR18, UR10, URZ, UP0 ;  /* 0x0000003f0a127287 */ /* 0x000fd20008000000 */
[----:B------:R-:W-:Y:S01]  /*ed90*/  ULDC.64 UR12, c[0x0][UR19+0x220] ;  /* 0x00008800130c7abb */ /* 0x000fe20008000a00 */
[----:B------:R-:W-:Y:S01]  /*eda0*/  ULDC.64 UR10, c[0x0][UR19+0x218] ;  /* 0x00008600130a7abb */ /* 0x000fe20008000a00 */
[----:B------:R-:W-:Y:S01]  /*edb0*/  ULDC.64 UR14, c[0x0][UR19+0x228] ;  /* 0x00008a00130e7abb */ /* 0x000fe20008000a00 */
[----:B------:R-:W-:Y:S02]  /*edc0*/  UIMAD UR13, UR13, UR8, URZ ;  /* 0x000000080d0d72a4 */ /* 0x000fe4000f8e023f */
[----:B------:R-:W-:Y:S01]  /*edd0*/  UIMAD.WIDE.U32 UR16, UR10, UR20, URZ ;  /* 0x000000140a1072a5 */ /* 0x000fe2000f8e003f */
[----:B0-----:R-:W-:Y:S01]  /*ede0*/  @P0 IMAD.HI.U32 R2, R4, R3, RZ ;  /* 0x0000000304020227 */ /* 0x001fe200078e00ff */
[----:B------:R-:W-:Y:S02]  /*edf0*/  UIMAD UR20, UR11, UR20, URZ ;  /* 0x000000140b1472a4 */ /* 0x000fe4000f8e023f */
[----:B------:R-:W-:Y:S02]  /*ee00*/  UIMAD.WIDE.U32 UR22, UR14, UR18, URZ ;  /* 0x000000120e1672a5 */ /* 0x000fe4000f8e003f */
[----:B------:R-:W-:-:S02]  /*ee10*/  UIMAD.WIDE.U32 UR10, UR12, UR8, URZ ;  /* 0x000000080c0a72a5 */ /* 0x000fc4000f8e003f */
[----:B------:R-:W-:Y:S01]  /*ee20*/  UIMAD UR14, UR15, UR18, URZ ;  /* 0x000000120f0e72a4 */ /* 0x000fe2000f8e023f */
[----:B-1----:R-:W-:Y:S01]  /*ee30*/  @P0 SHF.R.U32.HI R5, RZ, R7, R2 ;  /* 0x00000007ff050219 */ /* 0x002fe20000011602 */
[----:B------:R-:W-:Y:S01]  /*ee40*/  UIMAD UR13, UR12, UR9, UR13 ;  /* 0x000000090c0d72a4 */ /* 0x000fe2000f8e020d */
[----:B------:R-:W-:Y:S01]  /*ee50*/  IMAD.U32 R2, RZ, RZ, UR22 ;  /* 0x00000016ff027e24 */ /* 0x000fe2000f8e00ff */
[----:B------:R-:W-:Y:S01]  /*ee60*/  UIADD3 UR16, UP1, UP2, UR10, UR16, UR4 ;  /* 0x000000100a107290 */ /* 0x000fe2000fa3e004 */
[----:B------:R-:W-:Y:S01]  /*ee70*/  IMAD.U32 R3, RZ, RZ, UR23 ;  /* 0x00000017ff037e24 */ /* 0x000fe2000f8e00ff */
[----:B------:R-:W-:Y:S01]  /*ee80*/  UIADD3 UR14, UR23, UR14, URZ ;  /* 0x0000000e170e7290 */ /* 0x000fe2000fffe03f */
[--C-:B------:R-:W-:Y:S01]  /*ee90*/  IMAD.MOV R7, RZ, RZ, -R5.reuse ;  /* 0x000000ffff077224 */ /* 0x100fe200078e0a05 */
[----:B------:R-:W-:Y:S02]  /*eea0*/  UIADD3 UR20, UR17, UR20, URZ ;  /* 0x0000001411147290 */ /* 0x000fe4000fffe03f */
[----:B------:R-:W-:Y:S01]  /*eeb0*/  UIADD3 UR12, UR11, UR13, URZ ;  /* 0x0000000d0b0c7290 */ /* 0x000fe2000fffe03f */
[----:B------:R-:W-:Y:S01]  /*eec0*/  IMAD R7, R9, R7, R4 ;  /* 0x0000000709077224 */ /* 0x000fe200078e0204 */
[----:B------:R-:W-:Y:S01]  /*eed0*/  IADD3 R2, P0, P1, R5, UR16, R2 ;  /* 0x0000001005027c10 */ /* 0x000fe2000f91e002 */
[----:B------:R-:W-:Y:S01]  /*eee0*/  IMAD.U32 R8, RZ, RZ, UR14 ;  /* 0x0000000eff087e24 */ /* 0x000fe2000f8e00ff */
[----:B------:R-:W-:Y:S01]  /*eef0*/  UIADD3.X UR12, UR12, UR20, UR21, UP1, UP2 ;  /* 0x000000140c0c7290 */ /* 0x000fe20008fe4415 */
[----:B------:R-:W-:Y:S01]  /*ef00*/  SHF.R.S32.HI R5, RZ, 0x1f, R5 ;  /* 0x0000001fff057819 */ /* 0x000fe20000011405 */
[----:B------:R-:W-:Y:S01]  /*ef10*/  ULDC.64 UR10, c[0x0][UR19+0x210] ;  /* 0x00008400130a7abb */ /* 0x000fe20008000a00 */
[----:B------:R-:W-:Y:S01]  /*ef20*/  SHF.R.S32.HI R4, RZ, 0x1f, R7 ;  /* 0x0000001fff047819 */ /* 0x000fe20000011407 */
[----:B------:R-:W-:-:S02]  /*ef30*/  IMAD R9, R7, UR11, RZ ;  /* 0x0000000b07097c24 */ /* 0x000fc4000f8e02ff */
[----:B------:R-:W-:Y:S01]  /*ef40*/  IADD3.X R3, R5, UR12, R8, P0, P1 ;  /* 0x0000000c05037c10 */ /* 0x000fe200087e2408 */
[----:B------:R-:W-:Y:S01]  /*ef50*/  ULDC.64 UR12, c[0x0][0xba8] ;  /* 0x0002ea00000c7ab9 */ /* 0x000fe20000000a00 */
[----:B------:R-:W-:Y:S01]  /*ef60*/  IMAD R9, R4, UR10, R9 ;  /* 0x0000000a04097c24 */ /* 0x000fe2000f8e0209 */
[----:B------:R-:W-:Y:S01]  /*ef70*/  @!UP0 ULDC UR12, c[0x0][0xb50] ;  /* 0x0002d400000c8ab9 */ /* 0x000fe20000000800 */
[----:B------:R-:W-:Y:S01]  /*ef80*/  @!UP0 ULDC UR13, c[0x0][0xb54] ;  /* 0x0002d500000d8ab9 */ /* 0x000fe20000000800 */
[----:B------:R-:W-:-:S04]  /*ef90*/  IMAD.WIDE.U32 R2, R7, UR10, R2 ;  /* 0x0000000a07027c25 */ /* 0x000fc8000f8e0002 */
[----:B------:R-:W-:Y:S01]  /*efa0*/  IMAD.IADD R3, R3, 0x1, R9 ;  /* 0x0000000103037824 */ /* 0x000fe200078e0209 */
[----:B------:R-:W-:-:S04]  /*efb0*/  LEA R4, P0, R2, UR12, 0x2 ;  /* 0x0000000c02047c11 */ /* 0x000fc8000f8010ff */
[----:B------:R-:W-:Y:S01]  /*efc0*/  LEA.HI.X R5, R2, UR13, R3, 0x2, P0 ;  /* 0x0000000d02057c11 */ /* 0x000fe200080f1403 */
[----:B------:R-:W-:-:S05]  /*efd0*/  IMAD.MOV.U32 R3, RZ, RZ, -0x800000 ;  /* 0xff800000ff037424 */ /* 0x000fca00078e00ff */
[----:B------:R0:W-:Y:S03]  /*efe0*/  STG.E desc[UR24][R4.64], R3 ;  /* 0x0000000304007986 */ /* 0x0001e6000c101918 */
.L_x_223:
[----:B------:R-:W-:Y:S05]  /*eff0*/  BSYNC B1 ;  /* 0x0000000000017941 */ /* 0x000fea0003800000 */
.L_x_222:
[----:B------:R-:W-:-:S13]  /*f000*/  R2UR UR10, R22 ;  /* 0x00000000160a72ca */ /* 0x000fda00000e0000 */
[----:B------:R-:W-:-:S06]  /*f010*/  UISETP.GT.AND UP0, UPT, UR10, 0x1, UPT ;  /* 0x000000010a00788c */ /* 0x000fcc000bf04270 */
[----:B------:R-:W-:-:S13]  /*f020*/  PLOP3.LUT P0, PT, PT, PT, UP0, 0x80, 0x0 ;  /* 0x000000000000781c */ /* 0x000fda0003f0f008 */
[----:B------:R-:W-:Y:S05]  /*f030*/  @P0 BRA `(.L_x_218) ;  /* 0x00000008007c0947 */ /* 0x000fea0003800000 */
[----:B------:R-:W2:Y:S01]  /*f040*/  LDL.LU R2, [R1+0xc] ;  /* 0x00000c0001027983 */ /* 0x000ea20000300800 */
[----:B------:R-:W1:Y:S01]  /*f050*/  LDC R11, c[0x0][0xbe8] ;  /* 0x0002fa00ff0b7b82 */ /* 0x000e620000000800 */
[----:B0-----:R-:W-:Y:S01]  /*f060*/  SHF.R.S32.HI R3, RZ, 0x1f, R6 ;  /* 0x0000001fff037819 */ /* 0x001fe20000011406 */
[----:B------:R-:W-:Y:S01]  /*f070*/  ULDC.64 UR12, c[0x0][0xaa0] ;  /* 0x0002a800000c7ab9 */ /* 0x000fe20000000a00 */
[----:B------:R-:W-:Y:S01]  /*f080*/  R2UR UR15, R213 ;  /* 0x00000000d50f72ca */ /* 0x000fe200000e0000 */
[----:B------:R-:W-:Y:S01]  /*f090*/  UIMAD.WIDE.U32 UR10, UR4, UR12, URZ ;  /* 0x0000000c040a72a5 */ /* 0x000fe2000f8e003f */
[----:B------:R-:W-:Y:S01]  /*f0a0*/  BSSY B1, `(.L_x_224) ;  /* 0x0000053000017945 */ /* 0x000fe20003800000 */
[----:B------:R-:W-:-:S04]  /*f0b0*/  UIMAD UR12, UR21, UR12, URZ ;  /* 0x0000000c150c72a4 */ /* 0x000fc8000f8e023f */
[----:B------:R-:W-:-:S04]  /*f0c0*/  UIMAD UR12, UR4, UR13, UR12 ;  /* 0x0000000d040c72a4 */ /* 0x000fc8000f8e020c */
[----:B------:R-:W-:-:S03]  /*f0d0*/  UIADD3 UR11, UR11, UR12, URZ ;  /* 0x0000000c0b0b7290 */ /* 0x000fc6000fffe03f */
[----:B------:R-:W-:Y:S02]  /*f0e0*/  ULDC.64 UR12, c[0x0][0xae8] ;  /* 0x0002ba00000c7ab9 */ /* 0x000fe40000000a00 */
[----:B------:R-:W-:-:S04]  /*f0f0*/  UIMAD.WIDE.U32 UR10, UR15, UR12, UR10 ;  /* 0x0000000c0f0a72a5 */ /* 0x000fc8000f8e000a */
[----:B------:R-:W-:Y:S01]  /*f100*/  UIMAD UR11, UR15, UR13, UR11 ;  /* 0x0000000d0f0b72a4 */ /* 0x000fe2000f8e020b */
[----:B-1----:R-:W-:Y:S02]  /*f110*/  ISETP.NE.AND P0, PT, R11, 0x1, PT ;  /* 0x000000010b00780c */ /* 0x002fe40003f05270 */
[----:B------:R-:W-:Y:S02]  /*f120*/  ULDC.64 UR12, c[0x0][0xaf0] ;  /* 0x0002bc00000c7ab9 */ /* 0x000fe40000000a00 */
[----:B------:R-:W-:-:S04]  /*f130*/  UIMAD UR9, UR9, UR12, URZ ;  /* 0x0000000c090972a4 */ /* 0x000fc8000f8e023f */
[----:B------:R-:W-:Y:S02]  /*f140*/  UIMAD UR4, UR8, UR13, UR9 ;  /* 0x0000000d080472a4 */ /* 0x000fe4000f8e0209 */
[----:B------:R-:W-:-:S03]  /*f150*/  UIMAD.WIDE.U32 UR8, UR8, UR12, UR10 ;  /* 0x0000000c080872a5 */ /* 0x000fc6000f8e000a */
[----:B------:R-:W0:Y:S01]  /*f160*/  @P0 LDC R7, c[0x0][0xbf0] ;  /* 0x0002fc00ff070b82 */ /* 0x000e220000000800 */
[----:B------:R-:W-:Y:S01]  /*f170*/  UIADD3 UR4, UR9, UR4, URZ ;  /* 0x0000000409047290 */ /* 0x000fe2000fffe03f */
[----:B------:R-:W-:Y:S01]  /*f180*/  ULDC.64 UR10, c[0x0][0xae0] ;  /* 0x0002b800000a7ab9 */ /* 0x000fe20000000a00 */
[----:B--2---:R-:W-:Y:S02]  /*f190*/  R2UR UR14, R2 ;  /* 0x00000000020e72ca */ /* 0x004fe400000e0000 */
[----:B------:R-:W-:-:S03]  /*f1a0*/  LEA.HI R2, R3, R6, RZ, 0x3 ;  /* 0x0000000603027211 */ /* 0x000fc600078f18ff */
[----:B------:R-:W1:Y:S01]  /*f1b0*/  @P0 LDC R3, c[0x0][0xbec] ;  /* 0x0002fb00ff030b82 */ /* 0x000e620000000800 */
[----:B------:R-:W-:Y:S02]  /*f1c0*/  LOP3.LUT R5, R2, 0xfffffff8, RZ, 0xc0, !PT ;  /* 0xfffffff802057812 */ /* 0x000fe400078ec0ff */
[----:B------:R-:W-:-:S03]  /*f1d0*/  SHF.R.S32.HI R13, RZ, 0x3, R2 ;  /* 0x00000003ff0d7819 */ /* 0x000fc60000011402 */
[----:B------:R-:W-:Y:S02]  /*f1e0*/  IMAD.IADD R8, R6, 0x1, -R5 ;  /* 0x0000000106087824 */ /* 0x000fe400078e0a05 */
[----:B------:R-:W-:Y:S02]  /*f1f0*/  IMAD.U32 R5, RZ, RZ, UR14 ;  /* 0x0000000eff057e24 */ /* 0x000fe4000f8e00ff */
[----:B------:R-:W-:-:S04]  /*f200*/  IMAD R2, R8, 0x20, R13 ;  /* 0x0000002008027824 */ /* 0x000fc800078e020d */
[----:B------:R-:W-:-:S04]  /*f210*/  IMAD R6, R5, 0x80, R2 ;  /* 0x0000008005067824 */ /* 0x000fc800078e0202 */
[----:B------:R-:W-:Y:S02]  /*f220*/  IMAD.MOV.U32 R5, RZ, RZ, R6 ;  /* 0x000000ffff057224 */ /* 0x000fe400078e0006 */
[----:B-1----:R-:W-:-:S04]  /*f230*/  @P0 IMAD.HI.U32 R2, R6, R3, RZ ;  /* 0x0000000306020227 */ /* 0x002fc800078e00ff */
[----:B------:R-:W-:Y:S01]  /*f240*/  IMAD.U32 R3, RZ, RZ, UR9 ;  /* 0x00000009ff037e24 */ /* 0x000fe2000f8e00ff */
[----:B0-----:R-:W-:Y:S01]  /*f250*/  @P0 SHF.R.U32.HI R5, RZ, R7, R2 ;  /* 0x00000007ff050219 */ /* 0x001fe20000011602 */
[----:B------:R-:W-:Y:S01]  /*f260*/  IMAD.U32 R2, RZ, RZ, UR8 ;  /* 0x00000008ff027e24 */ /* 0x000fe2000f8e00ff */
[----:B------:R-:W-:Y:S01]  /*f270*/  ULDC.64 UR8, c[0x0][0xad8] ;  /* 0x0002b60000087ab9 */ /* 0x000fe20000000a00 */
[----:B------:R-:W-:Y:S01]  /*f280*/  IMAD.U32 R3, RZ, RZ, UR4 ;  /* 0x00000004ff037e24 */ /* 0x000fe2000f8e00ff */
[--C-:B------:R-:W-:Y:S01]  /*f290*/  SHF.R.S32.HI R4, RZ, 0x1f, R5.reuse ;  /* 0x0000001fff047819 */ /* 0x100fe20000011405 */
[----:B------:R-:W-:Y:S02]  /*f2a0*/  IMAD.MOV R7, RZ, RZ, -R5 ;  /* 0x000000ffff077224 */ /* 0x000fe400078e0a05 */
[----:B------:R-:W-:-:S04]  /*f2b0*/  IMAD.WIDE.U32 R2, R5, UR10, R2 ;  /* 0x0000000a05027c25 */ /* 0x000fc8000f8e0002 */
[----:B------:R-:W-:Y:S02]  /*f2c0*/  IMAD R7, R11, R7, R6 ;  /* 0x000000070b077224 */ /* 0x000fe400078e0206 */
[----:B------:R-:W-:Y:S02]  /*f2d0*/  IMAD R4, R4, UR10, RZ ;  /* 0x0000000a04047c24 */ /* 0x000fe4000f8e02ff */
[----:B------:R-:W-:Y:S02]  /*f2e0*/  IMAD.U32 R6, RZ, RZ, UR14 ;  /* 0x0000000eff067e24 */ /* 0x000fe4000f8e00ff */
[----:B------:R-:W-:Y:S01]  /*f2f0*/  IMAD R9, R5, UR11, R4 ;  /* 0x0000000b05097c24 */ /* 0x000fe2000f8e0204 */
[----:B------:R-:W-:Y:S01]  /*f300*/  SHF.R.S32.HI R4, RZ, 0x1f, R7 ;  /* 0x0000001fff047819 */ /* 0x000fe20000011407 */
[----:B------:R-:W-:Y:S02]  /*f310*/  IMAD R6, R6, 0x80, R13 ;  /* 0x0000008006067824 */ /* 0x000fe400078e020d */
[----:B------:R-:W-:-:S02]  /*f320*/  IMAD.IADD R3, R3, 0x1, R9 ;  /* 0x0000000103037824 */ /* 0x000fc400078e0209 */
[----:B------:R-:W-:Y:S02]  /*f330*/  IMAD R4, R4, UR8, RZ ;  /* 0x0000000804047c24 */ /* 0x000fe4000f8e02ff */
[----:B------:R-:W-:-:S04]  /*f340*/  IMAD.WIDE.U32 R2, R7, UR8, R2 ;  /* 0x0000000807027c25 */ /* 0x000fc8000f8e0002 */
[----:B------:R-:W-:Y:S01]  /*f350*/  IMAD R5, R7, UR9, R4 ;  /* 0x0000000907057c24 */ /* 0x000fe2000f8e0204 */
[----:B------:R-:W-:Y:S01]  /*f360*/  ULDC.64 UR8, c[0x0][0xa80] ;  /* 0x0002a00000087ab9 */ /* 0x000fe20000000a00 */
[----:B-----5:R-:W-:Y:S02]  /*f370*/  IMAD R11, R0, R11, RZ ;  /* 0x0000000b000b7224 */ /* 0x020fe400078e02ff */
[----:B------:R-:W-:Y:S02]  /*f380*/  VIADD R4, R6, 0x40 ;  /* 0x0000004006047836 */ /* 0x000fe40000000000 */
[----:B------:R-:W-:Y:S01]  /*f390*/  IMAD.IADD R3, R3, 0x1, R5 ;  /* 0x0000000103037824 */ /* 0x000fe200078e0205 */
[----:B------:R-:W-:Y:S01]  /*f3a0*/  LEA R5, P2, R2, UR8, 0x1 ;  /* 0x0000000802057c11 */ /* 0x000fe2000f8408ff */
[----:B------:R-:W-:Y:S01]  /*f3b0*/  VIADD R0, R6, 0x20 ;  /* 0x0000002006007836 */ /* 0x000fe20000000000 */
[----:B------:R-:W-:Y:S01]  /*f3c0*/  ISETP.GE.AND P0, PT, R4, R11, PT ;  /* 0x0000000b0400720c */ /* 0x000fe20003f06270 */
[----:B------:R-:W-:Y:S01]  /*f3d0*/  IMAD.SHL.U32 R7, R8, 0x8, RZ ;  /* 0x0000000808077824 */ /* 0x000fe200078e00ff */
[----:B------:R-:W-:-:S02]  /*f3e0*/  LEA.HI.X R4, R2, UR9, R3, 0x1, P2 ;  /* 0x0000000902047c11 */ /* 0x000fc400090f0c03 */
[-C--:B------:R-:W-:Y:S01]  /*f3f0*/  ISETP.GE.AND P2, PT, R6, R11.reuse, PT ;  /* 0x0000000b0600720c */ /* 0x080fe20003f46270 */
[C---:B------:R-:W-:Y:S01]  /*f400*/  VIADD R13, R7.reuse, 0x80 ;  /* 0x00000080070d7836 */ /* 0x040fe20000000000 */
[----:B------:R-:W-:Y:S01]  /*f410*/  ISETP.GE.AND P1, PT, R0, R11, PT ;  /* 0x0000000b0000720c */ /* 0x000fe20003f26270 */
[C---:B------:R-:W-:Y:S01]  /*f420*/  VIADD R9, R7.reuse, 0x40 ;  /* 0x0000004007097836 */ /* 0x040fe20000000000 */
[----:B------:R0:W1:Y:S01]  /*f430*/  SHFL.IDX PT, R2, R5, RZ, 0x181f ;  /* 0x00181fff05027589 */ /* 0x00006200000e0000 */
[----:B------:R-:W-:Y:S01]  /*f440*/  VIADD R15, R7, 0xc0 ;  /* 0x000000c0070f7836 */ /* 0x000fe20000000000 */
[----:B------:R-:W-:Y:S02]  /*f450*/  SHF.R.S32.HI R14, RZ, 0x1f, R7 ;  /* 0x0000001fff0e7819 */ /* 0x000fe40000011407 */
[----:B------:R0:W2:Y:S01]  /*f460*/  SHFL.IDX PT, R0, R4, RZ, 0x181f ;  /* 0x00181fff04007589 */ /* 0x0000a200000e0000 */
[----:B------:R-:W-:Y:S02]  /*f470*/  SHF.R.S32.HI R8, RZ, 0x1f, R13 ;  /* 0x0000001fff087819 */ /* 0x000fe4000001140d */
[----:B------:R-:W-:-:S02]  /*f480*/  SHF.R.S32.HI R10, RZ, 0x1f, R9 ;  /* 0x0000001fff0a7819 */ /* 0x000fc40000011409 */
[----:B------:R-:W-:Y:S01]  /*f490*/  SHF.R.S32.HI R12, RZ, 0x1f, R15 ;  /* 0x0000001fff0c7819 */ /* 0x000fe2000001140f */
[----:B------:R-:W-:Y:S06]  /*f4a0*/  @P2 BRA `(.L_x_225) ;  /* 0x0000000000482947 */ /* 0x000fec0003800000 */
        /* <DEDUP_REMOVED lines=9> */
[----:B------:R3:W-:Y:S01]  /*f540*/  @!P5 ST.E.128 desc[UR8][R20.64], RZ ;  /* 0x000000ff1400d985 */ /* 0x0007e2000c101d08 */
[----:B------:R-:W-:Y:S02]  /*f550*/  @!P4 LEA.HI.X R25, R9, R0, R10, 0x1, P6 ;  /* 0x000000000919c211 */ /* 0x000fe400030f0c0a */
[----:B------:R-:W-:-:S03]  /*f560*/  @!P3 LEA R26, P6, R13, R2, 0x1 ;  /* 0x000000020d1ab211 */ /* 0x000fc600078c08ff */
[----:B------:R3:W-:Y:S01]  /*f570*/  @!P4 ST.E.128 desc[UR8][R24.64], RZ ;  /* 0x000000ff1800c985 */ /* 0x0007e2000c101d08 */
[----:B------:R-:W-:Y:S02]  /*f580*/  @!P3 LEA.HI.X R27, R13, R0, R8, 0x1, P6 ;  /* 0x000000000d1bb211 */ /* 0x000fe400030f0c08 */
[----:B------:R-:W-:-:S03]  /*f590*/  @!P2 LEA R2, P6, R15, R2, 0x1 ;  /* 0x000000020f02a211 */ /* 0x000fc600078c08ff */
[----:B------:R3:W-:Y:S01]  /*f5a0*/  @!P3 ST.E.128 desc[UR8][R26.64], RZ ;  /* 0x000000ff1a00b985 */ /* 0x0007e2000c101d08 */
[----:B------:R-:W-:-:S05]  /*f5b0*/  @!P2 LEA.HI.X R3, R15, R0, R12, 0x1, P6 ;  /* 0x000000000f03a211 */ /* 0x000fca00030f0c0c */
[----:B------:R3:W-:Y:S04]  /*f5c0*/  @!P2 ST.E.128 desc[UR8][R2.64], RZ ;  /* 0x000000ff0200a985 */ /* 0x0007e8000c101d08 */
.L_x_225:
[----:B------:R-:W-:Y:S05]  /*f5d0*/  BSYNC B1 ;  /* 0x0000000000017941 */ /* 0x000fea0003800000 */
.L_x_224:
[----:B--2---:R2:W4:Y:S01]  /*f5e0*/  SHFL.IDX PT, R0, R4, 0x1, 0x181f ;  /* 0x00381f0004007f89 */ /* 0x00452200000e0000 */
[----:B------:R-:W-:Y:S03]  /*f5f0*/  BSSY B1, `(.L_x_226) ;  /* 0x0000015000017945 */ /* 0x000fe60003800000 */
[----:B-1-3--:R2:W1:Y:S01]  /*f600*/  SHFL.IDX PT, R2, R5, 0x1, 0x181f ;  /* 0x00381f0005027f89 */ /* 0x00a46200000e0000 */
[----:B------:R-:W-:Y:S05]  /*f610*/  @P1 BRA `(.L_x_227) ;  /* 0x0000000000481947 */ /* 0x000fea0003800000 */
[----:B------:R-:W-:Y:S01]  /*f620*/  ULDC UR4, c[0x0][0xac8] ;  /* 0x0002b20000047ab9 */ /* 0x000fe20000000800 */
[----:B------:R-:W-:Y:S01]  /*f630*/  ULDC.64 UR8, c[0x0][0x208] ;  /* 0x0000820000087ab9 */ /* 0x000fe20000000a00 */
[----:B------:R-:W-:Y:S02]  /*f640*/  ISETP.GE.AND P4, PT, R7, UR4, PT ;  /* 0x0000000407007c0c */ /* 0x000fe4000bf86270 */
[----:B------:R-:W-:Y:S02]  /*f650*/  ISETP.GE.AND P3, PT, R9, UR4, PT ;  /* 0x0000000409007c0c */ /* 0x000fe4000bf66270 */
[----:B------:R-:W-:Y:S02]  /*f660*/  ISETP.GE.AND P2, PT, R13, UR4, PT ;  /* 0x000000040d007c0c */ /* 0x000fe4000bf46270 */
[----:B------:R-:W-:-:S07]  /*f670*/  ISETP.GE.AND P1, PT, R15, UR4, PT ;  /* 0x000000040f007c0c */ /* 0x000fce000bf26270 */
[-C--:B-1----:R-:W-:Y:S02]  /*f680*/  @!P4 LEA R20, P6, R7, R2.reuse, 0x1 ;  /* 0x000000020714c211 */ /* 0x082fe400078c08ff */
[----:B------:R-:W-:Y:S02]  /*f690*/  @!P3 LEA R24, P5, R9, R2, 0x1 ;  /* 0x000000020918b211 */ /* 0x000fe400078a08ff */
[----:B----4-:R-:W-:Y:S02]  /*f6a0*/  @!P4 LEA.HI.X R21, R7, R0, R14, 0x1, P6 ;  /* 0x000000000715c211 */ /* 0x010fe400030f0c0e */
[----:B------:R-:W-:Y:S02]  /*f6b0*/  @!P2 LEA R26, P6, R13, R2, 0x1 ;  /* 0x000000020d1aa211 */ /* 0x000fe400078c08ff */
[----:B------:R-:W-:Y:S01]  /*f6c0*/  @!P3 LEA.HI.X R25, R9, R0, R10, 0x1, P5 ;  /* 0x000000000919b211 */ /* 0x000fe200028f0c0a */
[----:B------:R3:W-:Y:S01]  /*f6d0*/  @!P4 ST.E.128 desc[UR8][R20.64], RZ ;  /* 0x000000ff1400c985 */ /* 0x0007e2000c101d08 */
[----:B------:R-:W-:-:S02]  /*f6e0*/  @!P1 LEA R2, P5, R15, R2, 0x1 ;  /* 0x000000020f029211 */ /* 0x000fc400078a08ff */
[-C--:B------:R-:W-:Y:S01]  /*f6f0*/  @!P2 LEA.HI.X R27, R13, R0.reuse, R8, 0x1, P6 ;  /* 0x000000000d1ba211 */ /* 0x080fe200030f0c08 */
[----:B------:R3:W-:Y:S01]  /*f700*/  @!P3 ST.E.128 desc[UR8][R24.64], RZ ;  /* 0x000000ff1800b985 */ /* 0x0007e2000c101d08 */
[----:B------:R-:W-:-:S03]  /*f710*/  @!P1 LEA.HI.X R3, R15, R0, R12, 0x1, P5 ;  /* 0x000000000f039211 */ /* 0x000fc600028f0c0c */
[----:B------:R3:W-:Y:S04]  /*f720*/  @!P2 ST.E.128 desc[UR8][R26.64], RZ ;  /* 0x000000ff1a00a985 */ /* 0x0007e8000c101d08 */
[----:B------:R3:W-:Y:S02]  /*f730*/  @!P1 ST.E.128 desc[UR8][R2.64], RZ ;  /* 0x000000ff02009985 */ /* 0x0007e4000c101d08 */
.L_x_227:
[----:B------:R-:W-:Y:S05]  /*f740*/  BSYNC B1 ;  /* 0x0000000000017941 */ /* 0x000fea0003800000 */
.L_x_226:
[----:B----4-:R4:W0:Y:S01]  /*f750*/  SHFL.IDX PT, R0, R4, 0x2, 0x181f ;  /* 0x00581f0004007f89 */ /* 0x01082200000e0000 */
        /* <DEDUP_REMOVED lines=10> */
[-C--:B------:R-:W-:Y:S02]  /*f800*/  @!P2 LEA R24, P5, R9, R2.reuse, 0x1 ;  /* 0x000000020918a211 */ /* 0x080fe400078a08ff */
[----:B------:R-:W-:Y:S02]  /*f810*/  @!P1 LEA R26, P4, R13, R2, 0x1 ;  /* 0x000000020d1a9211 */ /* 0x000fe400078808ff */
[----:B0-----:R-:W-:Y:S02]  /*f820*/  @!P3 LEA.HI.X R21, R7, R0, R14, 0x1, P6 ;  /* 0x000000000715b211 */ /* 0x001fe400030f0c0e */
[----:B------:R-:W-:Y:S02]  /*f830*/  @!P0 LEA R2, P6, R15, R2, 0x1 ;  /* 0x000000020f028211 */ /* 0x000fe400078c08ff */
[-C--:B------:R-:W-:Y:S01]  /*f840*/  @!P2 LEA.HI.X R25, R9, R0.reuse, R10, 0x1, P5 ;  /* 0x000000000919a211 */ /* 0x080fe200028f0c0a */
[----:B------:R3:W-:Y:S01]  /*f850*/  @!P3 ST.E.128 desc[UR8][R20.64], RZ ;  /* 0x000000ff1400b985 */ /* 0x0007e2000c101d08 */
[----:B------:R-:W-:-:S02]  /*f860*/  @!P1 LEA.HI.X R27, R13, R0, R8, 0x1, P4 ;  /* 0x000000000d1b9211 */ /* 0x000fc400020f0c08 */
[----:B------:R-:W-:Y:S01]  /*f870*/  @!P0 LEA.HI.X R3, R15, R0, R12, 0x1, P6 ;  /* 0x000000000f038211 */ /* 0x000fe200030f0c0c */
[----:B------:R3:W-:Y:S04]  /*f880*/  @!P2 ST.E.128 desc[UR8][R24.64], RZ ;  /* 0x000000ff1800a985 */ /* 0x0007e8000c101d08 */
[----:B------:R3:W-:Y:S04]  /*f890*/  @!P1 ST.E.128 desc[UR8][R26.64], RZ ;  /* 0x000000ff1a009985 */ /* 0x0007e8000c101d08 */
[----:B------:R3:W-:Y:S02]  /*f8a0*/  @!P0 ST.E.128 desc[UR8][R2.64], RZ ;  /* 0x000000ff02008985 */ /* 0x0007e4000c101d08 */
.L_x_229:
[----:B------:R-:W-:Y:S05]  /*f8b0*/  BSYNC B1 ;  /* 0x0000000000017941 */ /* 0x000fea0003800000 */
.L_x_228:
[----:B0-----:R-:W-:Y:S01]  /*f8c0*/  VIADD R0, R6, 0x60 ;  /* 0x0000006006007836 */ /* 0x001fe20000000000 */
[----:B--2-4-:R-:W0:Y:S04]  /*f8d0*/  SHFL.IDX PT, R4, R4, 0x3, 0x181f ;  /* 0x00781f0004047f89 */ /* 0x014e2800000e0000 */
[----:B------:R-:W-:Y:S01]  /*f8e0*/  ISETP.GE.AND P0, PT, R0, R11, PT ;  /* 0x0000000b0000720c */ /* 0x000fe20003f06270 */
[----:B-1-3--:R1:W2:-:S12]  /*f8f0*/  SHFL.IDX PT, R2, R5, 0x3, 0x181f ;  /* 0x00781f0005027f89 */ /* 0x00a29800000e0000 */
[----:B-1----:R-:W-:Y:S05]  /*f900*/  @P0 BRA `(.L_x_218) ;  /* 0x0000000000480947 */ /* 0x002fea0003800000 */
[----:B------:R-:W-:Y:S01]  /*f910*/  ULDC UR4, c[0x0][0xac8] ;  /* 0x0002b20000047ab9 */ /* 0x000fe20000000800 */
[----:B------:R-:W-:Y:S01]  /*f920*/  ULDC.64 UR8, c[0x0][0x208] ;  /* 0x0000820000087ab9 */ /* 0x000fe20000000a00 */
[----:B------:R-:W-:Y:S02]  /*f930*/  ISETP.GE.AND P3, PT, R7, UR4, PT ;  /* 0x0000000407007c0c */ /* 0x000fe4000bf66270 */
[----:B------:R-:W-:Y:S02]  /*f940*/  ISETP.GE.AND P2, PT, R9, UR4, PT ;  /* 0x0000000409007c0c */ /* 0x000fe4000bf46270 */
[----:B------:R-:W-:Y:S02]  /*f950*/  ISETP.GE.AND P1, PT, R13, UR4, PT ;  /* 0x000000040d007c0c */ /* 0x000fe4000bf26270 */
[----:B------:R-:W-:-:S07]  /*f960*/  ISETP.GE.AND P0, PT, R15, UR4, PT ;  /* 0x000000040f007c0c */ /* 0x000fce000bf06270 */
[----:B--2---:R-:W-:-:S04]  /*f970*/  @!P3 LEA R6, P4, R7, R2, 0x1 ;  /* 0x000000020706b211 */ /* 0x004fc800078808ff */
[----:B0-----:R-:W-:Y:S02]  /*f980*/  @!P3 LEA.HI.X R7, R7, R4, R14, 0x1, P4 ;  /* 0x000000040707b211 */ /* 0x001fe400020f0c0e */
[-C--:B------:R-:W-:Y:S02]  /*f990*/  @!P2 LEA R20, P4, R9, R2.reuse, 0x1 ;  /* 0x000000020914a211 */ /* 0x080fe400078808ff */
[-C--:B------:R-:W-:Y:S01]  /*f9a0*/  @!P1 LEA R24, P5, R13, R2.reuse, 0x1 ;  /* 0x000000020d189211 */ /* 0x080fe200078a08ff */
[----:B------:R0:W-:Y:S01]  /*f9b0*/  @!P3 ST.E.128 desc[UR8][R6.64], RZ ;  /* 0x000000ff0600b985 */ /* 0x0001e2000c101d08 */
[----:B------:R-:W-:Y:S02]  /*f9c0*/  @!P0 LEA R2, P6, R15, R2, 0x1 ;  /* 0x000000020f028211 */ /* 0x000fe400078c08ff */
[-C--:B------:R-:W-:Y:S02]  /*f9d0*/  @!P2 LEA.HI.X R21, R9, R4.reuse, R10, 0x1, P4 ;  /* 0x000000040915a211 */ /* 0x080fe400020f0c0a */
[----:B------:R-:W-:-:S02]  /*f9e0*/  @!P1 LEA.HI.X R25, R13, R4, R8, 0x1, P5 ;  /* 0x000000040d199211 */ /* 0x000fc400028f0c08 */
[----:B------:R-:W-:Y:S01]  /*f9f0*/  @!P0 LEA.HI.X R3, R15, R4, R12, 0x1, P6 ;  /* 0x000000040f038211 */ /* 0x000fe200030f0c0c */
[----:B------:R0:W-:Y:S04]  /*fa00*/  @!P2 ST.E.128 desc[UR8][R20.64], RZ ;  /* 0x000000ff1400a985 */ /* 0x0001e8000c101d08 */
[----:B------:R0:W-:Y:S04]  /*fa10*/  @!P1 ST.E.128 desc[UR8][R24.64], RZ ;  /* 0x000000ff18009985 */ /* 0x0001e8000c101d08 */
[----:B------:R0:W-:Y:S02]  /*fa20*/  @!P0 ST.E.128 desc[UR8][R2.64], RZ ;  /* 0x000000ff02008985 */ /* 0x0001e4000c101d08 */
.L_x_218:
[----:B------:R-:W-:Y:S05]  /*fa30*/  BSYNC B0 ;  /* 0x0000000000007941 */ /* 0x000fea0003800000 */
.L_x_208:
[----:B------:R-:W-:Y:S02]  /*fa40*/  ULDC UR4, c[0x0][0xc3c] ;  /* 0x00030f0000047ab9 */ /* 0x000fe40000000800 */
[----:B------:R-:W-:-:S06]  /*fa50*/  UISETP.GE.AND UP0, UPT, UR7, UR4, UPT ;  /* 0x000000040700728c */ /* 0x000fcc000bf06270 */
[----:B------:R-:W-:-:S13]  /*fa60*/  PLOP3.LUT P0, PT, PT, PT, UP0, 0x80, 0x0 ;  /* 0x000000000000781c */ /* 0x000fda0003f0f008 */
[----:B------:R-:W-:Y:S05]  /*fa70*/  @!P0 BRA `(.L_x_230) ;  /* 0xffffff1400b48947 */ /* 0x000fea000383ffff */
[----:B------:R-:W-:Y:S05]  /*fa80*/  EXIT ;  /* 0x000000000000794d */ /* 0x000fea0003800000 */
.L_x_182:
[----:B------:R-:W-:-:S08]  /*fa90*/  NOP ;  /* 0x0000000000007918 */ /* 0x000fd00000000000 */
[----:B0-----:R-:W0:-:S00]  /*faa0*/  USETMAXREG.DEALLOC.CTAPOOL 0x18 ;  /* 0x00000018000079c8 */ /* 0x001e0000080e0500 */
[----:B0-----:R-:W-:Y:S01]  /*fab0*/  LOP3.LUT R0, R0, 0x3, RZ, 0xc0, !PT ;  /* 0x0000000300007812 */ /* 0x001fe200078ec0ff */
[----:B------:R-:W-:-:S05]  /*fac0*/  IMAD.MOV.U32 R7, RZ, RZ, RZ ;  /* 0x000000ffff077224 */ /* 0x000fca00078e00ff */
[----:B------:R-:W0:Y:S02]  /*fad0*/  SHFL.IDX PT, R0, R0, RZ, 0x1f ;  /* 0x00001fff00007589 */ /* 0x000e2400000e0000 */
[----:B0-----:R-:W-:-:S04]  /*fae0*/  ISETP.NE.AND P0, PT, R0, RZ, PT ;  /* 0x000000ff0000720c */ /* 0x001fc80003f05270 */
[----:B------:R-:W-:-:S05]  /*faf0*/  P2R R0, PR, RZ, 0x1 ;  /* 0x00000001ff007803 */ /* 0x000fca0000000000 */
[----:B------:R0:W-:Y:S04]  /*fb00*/  STL [R1+0x5c], R0 ;  /* 0x00005c0001007387 */ /* 0x0001e80000100800 */
[----:B------:R-:W-:Y:S05]  /*fb10*/  @!P0 BRA `(.L_x_231) ;  /* 0x0000000000248947 */ /* 0x000fea0003800000 */
[----:B------:R-:W1:Y:S08]  /*fb20*/  S2UR UR5, SR_CgaCtaId ;  /* 0x00000000000579c3 */ /* 0x000e700000008800 */
[----:B------:R-:W-:Y:S06]  /*fb30*/  BAR.SYNC.DEFER_BLOCKING 0x5, 0x180 ;  /* 0x0146000000007b1d */ /* 0x000fec0000010000 */
[----:B------:R-:W-:-:S02]  /*fb40*/  UMOV UR4, 0x400 ;  /* 0x0000040000047882 */ /* 0x000fc40000000000 */
[----:B-1----:R-:W-:-:S09]  /*fb50*/  ULEA UR4, UR5, UR4, 0x18 ;  /* 0x0000000405047291 */ /* 0x002fd2000f8ec03f */
[----:B------:R-:W1:Y:S04]  /*fb60*/  LDS.128 R8, [UR4+0x388d0] ;  /* 0x0388d004ff087984 */ /* 0x000e680008000c00 */
[----:B-1----:R2:W-:Y:S04]  /*fb70*/  STL.64 [R1], R8 ;  /* 0x0000000801007387 */ /* 0x0025e80000100a00 */
[----:B------:R2:W-:Y:S01]  /*fb80*/  STL.64 [R1+0x8], R10 ;  /* 0x0000080a01007387 */ /* 0x0005e20000100a00 */
[----:B------:R-:W-:Y:S06]  /*fb90*/  BAR.ARV 0x4, 0x180 ;  /* 0x0106000000007b1d */ /* 0x000fec0000002000 */
[----:B------:R-:W-:Y:S05]  /*fba0*/  BRA `(.L_x_232) ;  /* 0x0000000800ac7947 */ /* 0x000fea0003800000 */
.L_x_231:
[----:B0-----:R-:W-:Y:S01]  /*fbb0*/  LOP3.LUT R0, R6, 0x1f, RZ, 0xc0, !PT ;  /* 0x0000001f06007812 */ /* 0x001fe200078ec0ff */
[----:B------:R-:W-:Y:S01]  /*fbc0*/  ULDC UR4, c[0x0][0xc3c] ;  /* 0x00030f0000047ab9 */ /* 0x000fe20000000800 */
[----:B------:R-:W-:Y:S01]  /*fbd0*/  ULDC.64 UR6, c[0x0][0x208] ;  /* 0x0000820000067ab9 */ /* 0x000fe20000000a00 */
[----:B------:R-:W-:Y:S01]  /*fbe0*/  IMAD.MOV.U32 R10, RZ, RZ, RZ ;  /* 0x000000ffff0a7224 */ /* 0x000fe200078e00ff */
[----:B------:R-:W-:Y:S01]  /*fbf0*/  ISETP.NE.AND P0, PT, R0, 0x1f, PT ;  /* 0x0000001f0000780c */ /* 0x000fe20003f05270 */
[----:B------:R-:W-:-:S03]  /*fc00*/  ULDC UR5, c[0x0][0xc38] ;  /* 0x00030e0000057ab9 */ /* 0x000fc60000000800 */
[----:B------:R-:W-:-:S13]  /*fc10*/  ISETP.GE.OR P1, PT, R0, UR4, !P0 ;  /* 0x0000000400007c0c */ /* 0x000fda000c726670 */
[----:B------:R-:W0:Y:S08]  /*fc20*/  @!P1 LDC.64 R2, c[0x0][0xc80] ;  /* 0x00032000ff029b82 */ /* 0x000e300000000a00 */
[----:B------:R-:W1:Y:S01]  /*fc30*/  @!P1 LDC.64 R4, c[0x0][0xc78] ;  /* 0x00031e00ff049b82 */ /* 0x000e620000000a00 */
[----:B0-----:R-:W-:-:S05]  /*fc40*/  @!P1 IMAD.WIDE.U32 R2, R0, 0x4, R2 ;  /* 0x0000000400029825 */ /* 0x001fca00078e0002 */
[----:B------:R1:W2:Y:S02]  /*fc50*/  @!P1 LDG.E R7, desc[UR6][R2.64] ;  /* 0x0000000602079981 */ /* 0x0002a4000c1e1900 */
[----:B-1----:R-:W-:-:S05]  /*fc60*/  @!P1 IMAD.WIDE.U32 R2, R0, 0x4, R4 ;  /* 0x0000000400029825 */ /* 0x002fca00078e0004 */
[----:B------:R-:W2:Y:S01]  /*fc70*/  @!P1 LDG.E R10, desc[UR6][R2.64] ;  /* 0x00000006020a9981 */ /* 0x000ea2000c1e1900 */
[C---:B------:R-:W-:Y:S01]  /*fc80*/  ISETP.NE.AND P1, PT, R0.reuse, RZ, PT ;  /* 0x000000ff0000720c */ /* 0x040fe20003f25270 */
[----:B------:R-:W0:Y:S01]  /*fc90*/  S2UR UR6, SR_CTAID.X ;  /* 0x00000000000679c3 */ /* 0x000e220000002500 */
[C---:B------:R-:W-:Y:S01]  /*fca0*/  ISETP.GE.U32.AND P2, PT, R0.reuse, 0x2, PT ;  /* 0x000000020000780c */ /* 0x040fe20003f46070 */
[----:B------:R-:W-:Y:S01]  /*fcb0*/  UMOV UR4, URZ ;  /* 0x0000003f00047c82 */ /* 0x000fe20008000000 */
[C---:B------:R-:W-:Y:S02]  /*fcc0*/  ISETP.GE.U32.AND P3, PT, R0.reuse, 0x4, PT ;  /* 0x000000040000780c */ /* 0x040fe40003f66070 */
[C---:B------:R-:W-:Y:S02]  /*fcd0*/  ISETP.GE.U32.AND P4, PT, R0.reuse, 0x8, PT ;  /* 0x000000080000780c */ /* 0x040fe40003f86070 */
[----:B------:R-:W-:Y:S01]  /*fce0*/  ISETP.GE.U32.AND P5, PT, R0, 0x10, PT ;  /* 0x000000100000780c */ /* 0x000fe20003fa6070 */
[----:B--2---:R-:W-:-:S05]  /*fcf0*/  IMAD R4, R7, R10, RZ ;  /* 0x0000000a07047224 */ /* 0x004fca00078e02ff */
[----:B------:R-:W1:Y:S02]  /*fd00*/  SHFL.UP PT, R5, R4, 0x1, RZ ;  /* 0x0420000004057989 */ /* 0x000e6400000e00ff */
[----:B-1----:R-:W-:-:S05]  /*fd10*/  SEL R5, R5, RZ, P1 ;  /* 0x000000ff05057207 */ /* 0x002fca0000800000 */
[----:B------:R-:W-:-:S05]  /*fd20*/  IMAD.IADD R5, R4, 0x1, R5 ;  /* 0x0000000104057824 */ /* 0x000fca00078e0205 */
        /* <DEDUP_REMOVED lines=12> */
[----:B------:R-:W1:Y:S02]  /*fdf0*/  SHFL.IDX PT, R8, R2, 0x1f, 0x1f ;  /* 0x03e01f0002087f89 */ /* 0x000e6400000e0000 */
[----:B-1----:R-:W-:-:S04]  /*fe00*/  IMAD R8, R8, UR5, RZ ;  /* 0x0000000508087c24 */ /* 0x002fc8000f8e02ff */
[----:B------:R-:W-:Y:S01]  /*fe10*/  IMAD.MOV.U32 R11, RZ, RZ, R8 ;  /* 0x000000ffff0b7224 */ /* 0x000fe200078e0008 */
[----:B0-----:R-:W-:-:S13]  /*fe20*/  ISETP.GT.AND P6, PT, R8, UR6, PT ;  /* 0x0000000608007c0c */ /* 0x001fda000bfc4270 */
[----:B------:R-:W-:Y:S05]  /*fe30*/  @P6 BRA `(.L_x_233) ;  /* 0x0000000000a86947 */ /* 0x000fea0003800000 */
[----:B------:R-:W-:Y:S01]  /*fe40*/  IMAD.MOV.U32 R8, RZ, RZ, R11 ;  /* 0x000000ffff087224 */ /* 0x000fe200078e000b */
[----:B------:R-:W-:Y:S01]  /*fe50*/  UMOV UR4, URZ ;  /* 0x0000003f00047c82 */ /* 0x000fe20008000000 */
[----:B------:R-:W-:-:S05]  /*fe60*/  ULDC UR5, c[0x0][0xc38] ;  /* 0x00030e0000057ab9 */ /* 0x000fca0000000800 */
.L_x_235:
[----:B------:R-:W0:Y:S01]  /*fe70*/  LDC R2, c[0x0][0xc3c] ;  /* 0x00030f00ff027b82 */ /* 0x000e220000000800 */
[----:B------:R-:W-:Y:S01]  /*fe80*/  ULDC UR7, c[0x0][0xc3c] ;  /* 0x00030f0000077ab9 */ /* 0x000fe20000000800 */
[----:B------:R-:W-:Y:S01]  /*fe90*/  UIADD3 UR4, UR4, 0x1f, URZ ;  /* 0x0000001f04047890 */ /* 0x000fe2000fffe03f */
[----:B------:R-:W-:-:S05]  /*fea0*/  IMAD.U32 R3, RZ, RZ, UR7 ;  /* 0x00000007ff037e24 */ /* 0x000fca000f8e00ff */
[----:B------:R1:W-:Y:S01]  /*feb0*/  STL [R1+0xc], R3 ;  /* 0x00000c0301007387 */ /* 0x0003e20000100800 */
[----:B0-----:R-:W-:-:S13]  /*fec0*/  ISETP.LE.AND P6, PT, R2, UR4, PT ;  /* 0x0000000402007c0c */ /* 0x001fda000bfc3270 */
[----:B-1----:R-:W-:Y:S05]  /*fed0*/  @P6 BRA `(.L_x_234) ;  /* 0x0000000400a86947 */ /* 0x002fea0003800000 */
[----:B------:R-:W-:Y:S01]  /*fee0*/  VIADD R9, R0, UR4 ;  /* 0x0000000400097c36 */ /* 0x000fe20008000000 */
[----:B------:R-:W-:Y:S01]  /*fef0*/  ULDC.64 UR8, c[0x0][0x208] ;  /* 0x0000820000087ab9 */ /* 0x000fe20000000a00 */
[----:B------:R-:W-:-:S03]  /*ff00*/  IMAD.MOV.U32 R7, RZ, RZ, RZ ;  /* 0x000000ffff077224 */ /* 0x000fc600078e00ff */
[----:B------:R-:W-:-:S13]  /*ff10*/  ISETP.GE.OR P6, PT, R9, R2, !P0 ;  /* 0x000000020900720c */ /* 0x000fda00047c6670 */
[----:B------:R-:W0:Y:S08]  /*ff20*/  @!P6 LDC.64 R2, c[0x0][0xc80] ;  /* 0x00032000ff02eb82 */ /* 0x000e300000000a00 */
[----:B------:R-:W1:Y:S01]  /*ff30*/  @!P6 LDC.64 R4, c[0x0][0xc78] ;  /* 0x00031e00ff04eb82 */ /* 0x000e620000000a00 */
[----:B------:R-:W-:Y:S02]  /*ff40*/  IMAD.MOV.U32 R10, RZ, RZ, RZ ;  /* 0x000000ffff0a7224 */ /* 0x000fe400078e00ff */
[----:B0-----:R-:W-:-:S05]  /*ff50*/  @!P6 IMAD.WIDE R2, R9, 0x4, R2 ;  /* 0x000000040902e825 */ /* 0x001fca00078e0202 */
[----:B------:R1:W2:Y:S02]  /*ff60*/  @!P6 LDG.E R7, desc[UR8][R2.64] ;  /* 0x000000080207e981 */ /* 0x0002a4000c1e1900 */
[----:B-1----:R-:W-:-:S05]  /*ff70*/  @!P6 IMAD.WIDE R2, R9, 0x4, R4 ;  /* 0x000000040902e825 */ /* 0x002fca00078e0204 */
[----:B------:R-:W2:Y:S02]  /*ff80*/  @!P6 LDG.E R10, desc[UR8][R2.64] ;  /* 0x00000008020ae981 */ /* 0x000ea4000c1e1900 */
[----:B--2---:R-:W-:-:S05]  /*ff90*/  IMAD R11, R7, R10, RZ ;  /* 0x0000000a070b7224 */ /* 0x004fca00078e02ff */
[----:B------:R-:W0:Y:S02]  /*ffa0*/  SHFL.UP PT, R4, R11, 0x1, RZ ;  /* 0x042000000b047989 */ /* 0x000e2400000e00ff */
[----:B0-----:R-:W-:-:S05]  /*ffb0*/  SEL R4, R4, RZ, P1 ;  /* 0x000000ff04047207 */ /* 0x001fca0000800000 */
[----:B------:R-:W-:-:S05]  /*ffc0*/  IMAD.IADD R4, R11, 0x1, R4 ;  /* 0x000000010b047824 */ /* 0x000fca00078e0204 */
        /* <DEDUP_REMOVED lines=12> */
[----:B------:R-:W0:Y:S02]  /*10090*/  SHFL.IDX PT, R4, R2, 0x1f, 0x1f ;  /* 0x03e01f0002047f89 */ /* 0x000e2400000e0000 */
[----:B0-----:R-:W-:-:S04]  /*100a0*/  IMAD R11, R4, UR5, RZ ;  /* 0x00000005040b7c24 */ /* 0x001fc8000f8e02ff */
[----:B------:R-:W-:-:S05]  /*100b0*/  IMAD.IADD R8, R11, 0x1, R8 ;  /* 0x000000010b087824 */ /* 0x000fca00078e0208 */
[----:B------:R-:W-:-:S13]  /*100c0*/  ISETP.GT.AND P6, PT, R8, UR6, PT ;  /* 0x0000000608007c0c */ /* 0x000fda000bfc4270 */
[----:B------:R-:W-:Y:S05]  /*100d0*/  @!P6 BRA `(.L_x_235) ;  /* 0xfffffffc0064e947 */ /* 0x000fea000383ffff */
.L_x_233:
[----:B------:R-:W-:Y:S02]  /*100e0*/  IMAD.IADD R11, R8, 0x1, -R11 ;  /* 0x00000001080b7824 */ /* 0x000fe400078e0a0b */
[----:B------:R-:W-:Y:S02]  /*100f0*/  IMAD.MOV.U32 R14, RZ, RZ, RZ ;  /* 0x000000ffff0e7224 */ /* 0x000fe400078e00ff */
[----:B------:R-:W-:-:S05]  /*10100*/  IMAD R3, R2, UR5, R11 ;  /* 0x0000000502037c24 */ /* 0x000fca000f8e020b */
[----:B------:R-:W-:-:S13]  /*10110*/  ISETP.GT.AND P0, PT, R3, UR6, PT ;  /* 0x0000000603007c0c */ /* 0x000fda000bf04270 */
[----:B------:R-:W-:-:S04]  /*10120*/  VOTE.ANY R12, PT, !P0 ;  /* 0x00000000000c7806 */ /* 0x000fc800040e0100 */
[----:B------:R-:W0:Y:S01]  /*10130*/  POPC R4, R12 ;  /* 0x0000000c00047309 */ /* 0x000e220000000000 */
[----:B------:R-:W-:Y:S01]  /*10140*/  ISETP.NE.AND P0, PT, R12, RZ, PT ;  /* 0x000000ff0c00720c */ /* 0x000fe20003f05270 */
[----:B0-----:R-:W0:Y:S04]  /*10150*/  SHFL.IDX PT, R7, R7, R4, 0x1f ;  /* 0x00001f0407077589 */ /* 0x001e2800000e0000 */
[----:B------:R-:W1:Y:S01]  /*10160*/  SHFL.IDX PT, R9, R10, R4, 0x1f ;  /* 0x00001f040a097589 */ /* 0x000e6200000e0000 */
[----:B0-----:R-:W-:-:S04]  /*10170*/  IABS R5, R7 ;  /* 0x0000000700057213 */ /* 0x001fc80000000000 */
[----:B------:R-:W0:Y:S01]  /*10180*/  I2F.RP R13, R5 ;  /* 0x00000005000d7306 */ /* 0x000e220000209400 */
[----:B-1----:R-:W-:-:S07]  /*10190*/  IABS R8, R9 ;  /* 0x0000000900087213 */ /* 0x002fce0000000000 */
[----:B------:R-:W-:Y:S08]  /*101a0*/  I2F.RP R12, R8 ;  /* 0x00000008000c7306 */ /* 0x000ff00000209400 */
[----:B0-----:R-:W0:Y:S02]  /*101b0*/  MUFU.RCP R13, R13 ;  /* 0x0000000d000d7308 */ /* 0x001e240000001000 */
[----:B0-----:R-:W-:-:S06]  /*101c0*/  VIADD R3, R13, 0xffffffe ;  /* 0x0ffffffe0d037836 */ /* 0x001fcc0000000000 */
[----:B------:R-:W0:Y:S02]  /*101d0*/  F2I.FTZ.U32.TRUNC.NTZ R3, R3 ;  /* 0x0000000300037305 */ /* 0x000e24000021f000 */
[----:B0-----:R-:W-:Y:S01]  /*101e0*/  IMAD.MOV R16, RZ, RZ, -R3 ;  /* 0x000000ffff107224 */ /* 0x001fe200078e0a03 */
[----:B------:R-:W-:Y:S06]  /*101f0*/  @!P0 BRA `(.L_x_236) ;  /* 0x0000000000088947 */ /* 0x000fec0003800000 */
[----:B------:R-:W-:-:S05]  /*10200*/  VIADD R13, R4, 0xffffffff ;  /* 0xffffffff040d7836 */ /* 0x000fca0000000000 */
[----:B------:R0:W1:Y:S02]  /*10210*/  SHFL.IDX PT, R14, R2, R13, 0x1f ;  /* 0x00001f0d020e7589 */ /* 0x00006400000e0000 */
.L_x_236:
[----:B-1----:R-:W-:Y:S01]  /*10220*/  IMAD R10, R14, UR5, R11 ;  /* 0x000000050e0a7c24 */ /* 0x002fe2000f8e020b */
[----:B------:R-:W1:Y:S01]  /*10230*/  MUFU.RCP R12, R12 ;  /* 0x0000000c000c7308 */ /* 0x000e620000001000 */
[----:B------:R-:W-:Y:S02]  /*10240*/  IMAD R11, R16, R5, RZ ;  /* 0x00000005100b7224 */ /* 0x000fe400078e02ff */
[----:B0-----:R-:W-:Y:S01]  /*10250*/  IMAD.MOV.U32 R2, RZ, RZ, RZ ;  /* 0x000000ffff027224 */ /* 0x001fe200078e00ff */
[----:B------:R0:W-:Y:S03]  /*10260*/  STL [R1], R10 ;  /* 0x0000000a01007387 */ /* 0x0001e60000100800 */
[----:B------:R-:W-:Y:S01]  /*10270*/  IMAD.HI.U32 R2, R3, R11, R2 ;  /* 0x0000000b03027227 */ /* 0x000fe200078e0002 */
[----:B------:R-:W-:-:S05]  /*10280*/  IABS R11, R7 ;  /* 0x00000007000b7213 */ /* 0x000fca0000000000 */
[----:B------:R-:W-:Y:S01]  /*10290*/  IMAD.MOV R14, RZ, RZ, -R11 ;  /* 0x000000ffff0e7224 */ /* 0x000fe200078e0a0b */
[----:B0-----:R-:W-:-:S04]  /*102a0*/  IADD3 R10, -R10, UR6, RZ ;  /* 0x000000060a0a7c10 */ /* 0x001fc8000fffe1ff */
[----:B------:R-:W-:-:S05]  /*102b0*/  IABS R3, R10 ;  /* 0x0000000a00037213 */ /* 0x000fca0000000000 */
[----:B------:R-:W-:-:S04]  /*102c0*/  IMAD.HI.U32 R11, R2, R3, RZ ;  /* 0x00000003020b7227 */ /* 0x000fc800078e00ff */
[----:B------:R-:W-:Y:S02]  /*102d0*/  IMAD R2, R11, R14, R3 ;  /* 0x0000000e0b027224 */ /* 0x000fe400078e0203 */
[----:B-1----:R-:W-:-:S03]  /*102e0*/  VIADD R3, R12, 0xffffffe ;  /* 0x0ffffffe0c037836 */ /* 0x002fc60000000000 */
[----:B------:R-:W-:-:S03]  /*102f0*/  ISETP.GT.U32.AND P1, PT, R5, R2, PT ;  /* 0x000000020500720c */ /* 0x000fc60003f24070 */
[----:B------:R-:W0:Y:S10]  /*10300*/  F2I.FTZ.U32.TRUNC.NTZ R3, R3 ;  /* 0x0000000300037305 */ /* 0x000e34000021f000 */
[----:B------:R-:W-:-:S02]  /*10310*/  @!P1 IMAD.IADD R2, R2, 0x1, -R5 ;  /* 0x0000000102029824 */ /* 0x000fc400078e0a05 */
[----:B------:R-:W-:Y:S01]  /*10320*/  @!P1 VIADD R11, R11, 0x1 ;  /* 0x000000010b0b9836 */ /* 0x000fe20000000000 */
[----:B------:R-:W-:Y:S02]  /*10330*/  ISETP.NE.AND P1, PT, R7, RZ, PT ;  /* 0x000000ff0700720c */ /* 0x000fe40003f25270 */
[----:B------:R-:W-:Y:S01]  /*10340*/  ISETP.GE.U32.AND P0, PT, R2, R5, PT ;  /* 0x000000050200720c */ /* 0x000fe20003f06070 */
[----:B0-----:R-:W-:Y:S02]  /*10350*/  IMAD.MOV R5, RZ, RZ, -R3 ;  /* 0x000000ffff057224 */ /* 0x001fe400078e0a03 */
[----:B------:R-:W-:Y:S02]  /*10360*/  IMAD.MOV.U32 R2, RZ, RZ, RZ ;  /* 0x000000ffff027224 */ /* 0x000fe400078e00ff */
[----:B------:R-:W-:-:S04]  /*10370*/  IMAD R5, R5, R8, RZ ;  /* 0x0000000805057224 */ /* 0x000fc800078e02ff */
[----:B------:R-:W-:Y:S01]  /*10380*/  IMAD.HI.U32 R5, R3, R5, R2 ;  /* 0x0000000503057227 */ /* 0x000fe200078e0002 */
[----:B------:R-:W-:Y:S02]  /*10390*/  LOP3.LUT R2, R10, R7, RZ, 0x3c, !PT ;  /* 0x000000070a027212 */ /* 0x000fe400078e3cff */
[----:B------:R-:W-:Y:S01]  /*103a0*/  IABS R3, R9 ;  /* 0x0000000900037213 */ /* 0x000fe20000000000 */
[----:B------:R-:W-:Y:S01]  /*103b0*/  @P0 VIADD R11, R11, 0x1 ;  /* 0x000000010b0b0836 */ /* 0x000fe20000000000 */
[----:B------:R-:W-:-:S03]  /*103c0*/  ISETP.GE.AND P2, PT, R2, RZ, PT ;  /* 0x000000ff0200720c */ /* 0x000fc60003f46270 */
[----:B------:R-:W-:-:S10]  /*103d0*/  IMAD.MOV R3, RZ, RZ, -R3 ;  /* 0x000000ffff037224 */ /* 0x000fd400078e0a03 */
[----:B------:R-:W-:Y:S01]  /*103e0*/  @!P2 IMAD.MOV R11, RZ, RZ, -R11 ;  /* 0x000000ffff0ba224 */ /* 0x000fe200078e0a0b */
[----:B------:R-:W-:-:S04]  /*103f0*/  @!P1 LOP3.LUT R11, RZ, R7, RZ, 0x33, !PT ;  /* 0x00000007ff0b9212 */ /* 0x000fc800078e33ff */
[-C--:B------:R-:W-:Y:S01]  /*10400*/  IABS R2, R11.reuse ;  /* 0x0000000b00027213 */ /* 0x080fe20000000000 */
[----:B------:R-:W-:-:S04]  /*10410*/  IMAD R7, R7, R11, RZ ;  /* 0x0000000b07077224 */ /* 0x000fc800078e02ff */
[----:B------:R-:W-:-:S04]  /*10420*/  IMAD.HI.U32 R5, R5, R2, RZ ;  /* 0x0000000205057227 */ /* 0x000fc800078e00ff */
[----:B------:R-:W-:Y:S01]  /*10430*/  IMAD R3, R5, R3, R2 ;  /* 0x0000000305037224 */ /* 0x000fe200078e0202 */
[----:B------:R-:W-:-:S04]  /*10440*/  LOP3.LUT R2, R11, R9, RZ, 0x3c, !PT ;  /* 0x000000090b027212 */ /* 0x000fc800078e3cff */
[----:B------:R-:W-:Y:S02]  /*10450*/  ISETP.GT.U32.AND P1, PT, R8, R3, PT ;  /* 0x000000030800720c */ /* 0x000fe40003f24070 */
[----:B------:R-:W-:-:S11]  /*10460*/  ISETP.GE.AND P2, PT, R2, RZ, PT ;  /* 0x000000ff0200720c */ /* 0x000fd60003f46270 */
[----:B------:R-:W-:Y:S02]  /*10470*/  @!P1 IMAD.IADD R3, R3, 0x1, -R8 ;  /* 0x0000000103039824 */ /* 0x000fe400078e0a08 */
[----:B------:R-:W-:Y:S01]  /*10480*/  @!P1 VIADD R5, R5, 0x1 ;  /* 0x0000000105059836 */ /* 0x000fe20000000000 */
[----:B------:R-:W-:Y:S02]  /*10490*/  ISETP.NE.AND P1, PT, R9, RZ, PT ;  /* 0x000000ff0900720c */ /* 0x000fe40003f25270 */
[----:B------:R-:W-:-:S13]  /*104a0*/  ISETP.GE.U32.AND P0, PT, R3, R8, PT ;  /* 0x000000080300720c */ /* 0x000fda0003f06070 */
[----:B------:R-:W-:-:S04]  /*104b0*/  @P0 VIADD R5, R5, 0x1 ;  /* 0x0000000105050836 */ /* 0x000fc80000000000 */
[----:B------:R-:W-:Y:S01]  /*104c0*/  @!P2 IMAD.MOV R5, RZ, RZ, -R5 ;  /* 0x000000ffff05a224 */ /* 0x000fe200078e0a05 */
[----:B------:R-:W-:-:S05]  /*104d0*/  @!P1 LOP3.LUT R5, RZ, R9, RZ, 0x33, !PT ;  /* 0x00000009ff059212 */ /* 0x000fca00078e33ff */
[----:B------:R-:W-:-:S04]  /*104e0*/  IMAD.MOV R2, RZ, RZ, -R5 ;  /* 0x000000ffff027224 */ /* 0x000fc800078e0a05 */
[C---:B------:R-:W-:Y:S02]  /*104f0*/  IMAD R11, R9.reuse, R2, R11 ;  /* 0x00000002090b7224 */ /* 0x040fe400078e020b */
[----:B------:R-:W-:Y:S02]  /*10500*/  IMAD R2, R9, 0x1000000, R5 ;  /* 0x0100000009027824 */ /* 0x000fe400078e0205 */
[----:B------:R-:W-:Y:S02]  /*10510*/  IMAD.IADD R5, R10, 0x1, -R7 ;  /* 0x000000010a057824 */ /* 0x000fe400078e0a07 */
[----:B------:R-:W-:Y:S02]  /*10520*/  IMAD R3, R11, 0x10000, R2 ;  /* 0x000100000b037824 */ /* 0x000fe400078e0202 */
[----:B------:R-:W-:Y:S01]  /*10530*/  VIADD R2, R4, UR4 ;  /* 0x0000000404027c36 */ /* 0x000fe20008000000 */
[----:B------:R1:W-:Y:S04]  /*10540*/  STL [R1+0x4], R5 ;  /* 0x0000040501007387 */ /* 0x0003e80000100800 */
[----:B------:R1:W-:Y:S04]  /*10550*/  STL [R1+0xc], R2 ;  /* 0x00000c0201007387 */ /* 0x0003e80000100800 */
[----:B------:R1:W-:Y:S01]  /*10560*/  STL [R1+0x8], R3 ;  /* 0x0000080301007387 */ /* 0x0003e20000100800 */
[----:B------:R-:W-:Y:S05]  /*10570*/  BRA `(.L_x_237) ;  /* 0x0000000000107947 */ /* 0x000fea0003800000 */
.L_x_234:
[----:B------:R-:W-:Y:S01]  /*10580*/  IMAD.U32 R2, RZ, RZ, UR6 ;  /* 0x00000006ff027e24 */ /* 0x000fe2000f8e00ff */
[----:B------:R0:W-:Y:S04]  /*10590*/  STL [R1+0x4], RZ ;  /* 0x000004ff01007387 */ /* 0x0001e80000100800 */
[----:B------:R0:W-:Y:S04]  /*105a0*/  STL [R1+0x8], RZ ;  /* 0x000008ff01007387 */ /* 0x0001e80000100800 */
[----:B------:R0:W-:Y:S02]  /*105b0*/  STL [R1], R2 ;  /* 0x0000000201007387 */ /* 0x0001e40000100800 */
.L_x_237:
[----:B------:R-:W2:Y:S04]  /*105c0*/  LDL R8, [R1] ;  /* 0x0000000001087983 */ /* 0x000ea80000100800 */
[----:B------:R-:W2:Y:S04]  /*105d0*/  LDL R9, [R1+0x4] ;  /* 0x0000040001097983 */ /* 0x000ea80000100800 */
[----:B------:R-:W2:Y:S04]  /*105e0*/  LDL R10, [R1+0x8] ;  /* 0x00000800010a7983 */ /* 0x000ea80000100800 */
[----:B------:R-:W2:Y:S01]  /*105f0*/  LDL R11, [R1+0xc] ;  /* 0x00000c00010b7983 */ /* 0x000ea20000100800 */
[----:B------:R-:W-:-:S13]  /*10600*/  ISETP.NE.AND P0, PT, R0, RZ, PT ;  /* 0x000000ff0000720c */ /* 0x000fda0003f05270 */
[----:B-1----:R-:W1:Y:S01]  /*10610*/  @!P0 S2R R3, SR_CgaCtaId ;  /* 0x0000000000038919 */ /* 0x002e620000008800 */
[----:B------:R-:W-:-:S04]  /*10620*/  @!P0 MOV R0, 0x400 ;  /* 0x0000040000008802 */ /* 0x000fc80000000f00 */
[----:B-1----:R-:W-:-:S05]  /*10630*/  @!P0 LEA R0, R3, R0, 0x18 ;  /* 0x0000000003008211 */ /* 0x002fca00078ec0ff */
[----:B--2---:R1:W-:Y:S01]  /*10640*/  @!P0 STS.128 [R0+0x388d0], R8 ;  /* 0x0388d00800008388 */ /* 0x0043e20000000c00 */
[----:B------:R-:W-:Y:S06]  /*10650*/  BAR.ARV 0x5, 0x180 ;  /* 0x0146000000007b1d */ /* 0x000fec0000002000 */
.L_x_232:
[----:B01----:R-:W3:Y:S01]  /*10660*/  LDL R0, [R1+0xc] ;  /* 0x00000c0001007983 */ /* 0x003ee20000100800 */
[----:B------:R-:W-:Y:S01]  /*10670*/  ULDC UR4, c[0x0][0xc3c] ;  /* 0x00030f0000047ab9 */ /* 0x000fe20000000800 */
[----:B------:R-:W-:Y:S02]  /*10680*/  IMAD.MOV.U32 R19, RZ, RZ, RZ ;  /* 0x000000ffff137224 */ /* 0x000fe400078e00ff */
[----:B------:R0:W-:Y:S01]  /*10690*/  STL [R1+0x48], RZ ;  /* 0x000048ff01007387 */ /* 0x0001e20000100800 */
[----:B---3--:R-:W-:Y:S01]  /*106a0*/  ISETP.GE.AND P0, PT, R0, UR4, PT ;  /* 0x0000000400007c0c */ /* 0x008fe2000bf06270 */
[----:B------:R-:W-:-:S05]  /*106b0*/  IMAD.MOV.U32 R0, RZ, RZ, 0x1 ;  /* 0x00000001ff007424 */ /* 0x000fca00078e00ff */
[----:B------:R0:W-:Y:S07]  /*106c0*/  STL [R1+0x14], R0 ;  /* 0x0000140001007387 */ /* 0x0001ee0000100800 */
[----:B------:R-:W-:Y:S05]  /*106d0*/  @P0 BRA `(.L_x_238) ;  /* 0x0000006400100947 */ /* 0x000fea0003800000 */
[----:B------:R-:W1:Y:S01]  /*106e0*/  S2UR UR5, SR_CgaCtaId ;  /* 0x00000000000579c3 */ /* 0x000e620000008800 */
[C---:B0-----:R-:W-:Y:S01]  /*106f0*/  IMAD.SHL.U32 R0, R6.reuse, 0x8, RZ ;  /* 0x0000000806007824 */ /* 0x041fe200078e00ff */
[----:B------:R-:W-:Y:S01]  /*10700*/  LOP3.LUT R4, R6, 0x7f, RZ, 0xc0, !PT ;  /* 0x0000007f06047812 */ /* 0x000fe200078ec0ff */
[----:B------:R-:W-:Y:S01]  /*10710*/  UMOV UR4, 0x400 ;  /* 0x0000040000047882 */ /* 0x000fe20000000000 */
[----:B------:R-:W-:Y:S01]  /*10720*/  BSSY B8, `(.L_x_238) ;  /* 0x000063f000087945 */ /* 0x000fe20003800000 */
[----:B------:R-:W-:Y:S01]  /*10730*/  IMAD.MOV.U32 R19, RZ, RZ, RZ ;  /* 0x000000ffff137224 */ /* 0x000fe200078e00ff */
[----:B------:R-:W-:Y:S01]  /*10740*/  LOP3.LUT R3, R0, 0x1f8, RZ, 0xc0, !PT ;  /* 0x000001f800037812 */ /* 0x000fe200078ec0ff */
[----:B------:R-:W-:Y:S01]  /*10750*/  IMAD.SHL.U32 R2, R4, 0x8, RZ ;  /* 0x0000000804027824 */ /* 0x000fe200078e00ff */
[----:B------:R-:W-:Y:S01]  /*10760*/  LOP3.LUT R0, R0, 0x38, RZ, 0xc0, !PT ;  /* 0x0000003800007812 */ /* 0x000fe200078ec0ff */
[----:B------:R-:W-:Y:S01]  /*10770*/  ULDC UR38, c[0x0][0xc] ;  /* 0x0000030000267ab9 */ /* 0x000fe20000000800 */
[----:B------:R-:W-:Y:S01]  /*10780*/  LOP3.LUT R3, R3, 0x38, R6, 0x78, !PT ;  /* 0x0000003803037812 */ /* 0x000fe200078e7806 */
[----:B------:R-:W-:Y:S01]  /*10790*/  IMAD.SHL.U32 R6, R6, 0x10, RZ ;  /* 0x0000001006067824 */ /* 0x000fe200078e00ff */
[----:B------:R-:W-:-:S02]  /*107a0*/  ULDC.64 UR36, c[0x0][0x198] ;  /* 0x0000660000247ab9 */ /* 0x000fc40000000a00 */
[----:B------:R-:W-:Y:S02]  /*107b0*/  LOP3.LUT R3, R3, 0x200, R2, 0xf8, !PT ;  /* 0x0000020003037812 */ /* 0x000fe400078ef802 */
[----:B------:R-:W-:-:S04]  /*107c0*/  SHF.R.U32.HI R2, RZ, 0x3, R4 ;  /* 0x00000003ff027819 */ /* 0x000fc80000011604 */
[----:B------:R-:W-:Y:S01]  /*107d0*/  LOP3.LUT R4, R2, 0x70, R6, 0xf8, !PT ;  /* 0x0000007002047812 */ /* 0x000fe200078ef806 */
[----:B------:R-:W-:Y:S01]  /*107e0*/  IMAD.MOV.U32 R2, RZ, RZ, 0x1 ;  /* 0x00000001ff027424 */ /* 0x000fe200078e00ff */
[----:B-1----:R-:W-:-:S06]  /*107f0*/  ULEA UR4, UR5, UR4, 0x18 ;  /* 0x0000000405047291 */ /* 0x002fcc000f8ec03f */
[----:B------:R-:W-:-:S04]  /*10800*/  IMAD.U32 R18, RZ, RZ, UR4 ;  /* 0x00000004ff127e24 */ /* 0x000fc8000f8e00ff */
[----:B------:R-:W-:-:S05]  /*10810*/  IMAD R3, R3, 0x2, R18 ;  /* 0x0000000203037824 */ /* 0x000fca00078e0212 */
[----:B------:R0:W-:Y:S04]  /*10820*/  STL [R1+0x24], R3 ;  /* 0x0000240301007387 */ /* 0x0001e80000100800 */
[----:B------:R1:W-:Y:S04]  /*10830*/  STL [R1+0x14], R2 ;  /* 0x0000140201007387 */ /* 0x0003e80000100800 */
[----:B------:R3:W-:Y:S01]  /*10840*/  STL [R1+0x48], RZ ;  /* 0x000048ff01007387 */ /* 0x0007e20000100800 */
[C---:B0-----:R-:W-:Y:S02]  /*10850*/  LOP3.LUT R3, R0.reuse, 0x40, RZ, 0xfc, !PT ;  /* 0x0000004000037812 */ /* 0x041fe400078efcff */
[----:B-1----:R-:W-:-:S02]  /*10860*/  LOP3.LUT R2, R0, 0x80, RZ, 0xfc, !PT ;  /* 0x0000008000027812 */ /* 0x002fc400078efcff */
[----:B---3--:R-:W-:-:S07]  /*10870*/  LOP3.LUT R0, R0, 0xc0, RZ, 0xfc, !PT ;  /* 0x000000c000007812 */ /* 0x008fce00078efcff */
.L_x_351:
[----:B------:R-:W3:Y:S01]  /*10880*/  LDL R0, [R1+0xc] ;  /* 0x00000c0001007983 */ /* 0x000ee20000100800 */
[----:B------:R-:W3:Y:S01]  /*10890*/  LDC.64 R2, c[0x0][0xc88] ;  /* 0x00032200ff027b82 */ /* 0x000ee20000000a00 */
[----:B------:R-:W-:Y:S01]  /*108a0*/  ULDC.64 UR4, c[0x0][0x208] ;  /* 0x0000820000047ab9 */ /* 0x000fe20000000a00 */
[----:B---3--:R-:W-:-:S05]  /*108b0*/  IMAD.WIDE R2, R0, 0x4, R2 ;  /* 0x0000000400027825 */ /* 0x008fca00078e0202 */
[----:B--2---:R-:W2:Y:S01]  /*108c0*/  LDG.E R10, desc[UR4][R2.64] ;  /* 0x00000004020a7981 */ /* 0x004ea2000c1e1900 */
[----:B------:R-:W-:Y:S05]  /*108d0*/  YIELD ;  /* 0x0000000000007946 */ /* 0x000fea0003800000 */
[----:B------:R-:W-:Y:S01]  /*108e0*/  ULDC.64 UR4, c[0x0][0xa28] ;  /* 0x00028a0000047ab9 */ /* 0x000fe20000000a00 */
[----:B------:R-:W-:Y:S01]  /*108f0*/  IMAD.MOV.U32 R0, RZ, RZ, RZ ;  /* 0x000000ffff007224 */ /* 0x000fe200078e00ff */
[----:B------:R-:W-:Y:S01]  /*10900*/  ISETP.NE.U32.AND P0, PT, RZ, UR4, PT ;  /* 0x00000004ff007c0c */ /* 0x000fe2000bf05070 */
[----:B------:R-:W-:Y:S01]  /*10910*/  ULDC.64 UR10, c[0x0][0x208] ;  /* 0x00008200000a7ab9 */ /* 0x000fe20000000a00 */
[----:B-1----:R-:W-:Y:S01]  /*10920*/  IMAD.MOV.U32 R6, RZ, RZ, RZ ;  /* 0x000000ffff067224 */ /* 0x002fe200078e00ff */
[----:B------:R-:W-:Y:S01]  /*10930*/  ULDC.64 UR6, c[0x0][0xa18] ;  /* 0x0002860000067ab9 */ /* 0x000fe20000000a00 */
[----:B------:R-:W-:Y:S01]  /*10940*/  ISETP.NE.AND.EX P0, PT, RZ, UR5, PT, P0 ;  /* 0x00000005ff007c0c */ /* 0x000fe2000bf05300 */
[----:B------:R-:W-:Y:S01]  /*10950*/  ULDC.64 UR8, c[0x0][0xa08] ;  /* 0x0002820000087ab9 */ /* 0x000fe20000000a00 */
[----:B--2---:R-:W-:Y:S01]  /*10960*/  SHF.R.S32.HI R4, RZ, 0x1f, R10 ;  /* 0x0000001fff047819 */ /* 0x004fe2000001140a */
[----:B------:R-:W-:-:S10]  /*10970*/  IMAD.SHL.U32 R17, R10, 0x4, RZ ;  /* 0x000000040a117824 */ /* 0x000fd400078e00ff */
[C---:B------:R-:W-:Y:S01]  /*10980*/  @P0 LEA R2, P1, R10.reuse, UR4, 0x2 ;  /* 0x000000040a020c11 */ /* 0x040fe2000f8210ff */
[----:B------:R-:W-:Y:S03]  /*10990*/  STL [R1+0x2c], R10 ;  /* 0x00002c0a01007387 */ /* 0x000fe60000100800 */
[C-C-:B------:R-:W-:Y:S01]  /*109a0*/  @P0 LEA.HI.X R3, R10.reuse, UR5, R4.reuse, 0x2, P1 ;  /* 0x000000050a030c11 */ /* 0x140fe200088f1404 */
[----:B------:R-:W-:Y:S01]  /*109b0*/  ULDC.64 UR4, c[0x0][0xa00] ;  /* 0x0002800000047ab9 */ /* 0x000fe20000000a00 */
[----:B------:R-:W-:Y:S01]  /*109c0*/  SHF.L.U64.HI R9, R10, 0x2, R4 ;  /* 0x000000020a097819 */ /* 0x000fe20000010204 */
[----:B0-----:R0:W-:Y:S01]  /*109d0*/  STL [R1+0x3c], R4 ;  /* 0x00003c0401007387 */ /* 0x0011e20000100800 */
[----:B------:R-:W-:-:S03]  /*109e0*/  ISETP.NE.U32.AND P1, PT, RZ, UR4, PT ;  /* 0x00000004ff007c0c */ /* 0x000fc6000bf25070 */
[----:B------:R1:W5:Y:S01]  /*109f0*/  @P0 LDG.E R0, desc[UR10][R2.64] ;  /* 0x0000000a02000981 */ /* 0x000362000c1e1900 */
[----:B------:R-:W-:Y:S01]  /*10a00*/  ISETP.NE.AND.EX P1, PT, RZ, UR5, PT, P1 ;  /* 0x00000005ff007c0c */ /* 0x000fe2000bf25310 */
[----:B------:R-:W-:Y:S01]  /*10a10*/  IMAD.MOV.U32 R8, RZ, RZ, RZ ;  /* 0x000000ffff087224 */ /* 0x000fe200078e00ff */
[----:B------:R-:W-:Y:S01]  /*10a20*/  ISETP.NE.U32.AND P2, PT, RZ, UR6, PT ;  /* 0x00000006ff007c0c */ /* 0x000fe2000bf45070 */
[----:B------:R-:W-:Y:S01]  /*10a30*/  STL [R1+0x1c], R9 ;  /* 0x00001c0901007387 */ /* 0x000fe20000100800 */
[----:B------:R-:W-:Y:S02]  /*10a40*/  ISETP.NE.U32.AND P0, PT, RZ, UR8, PT ;  /* 0x00000008ff007c0c */ /* 0x000fe4000bf05070 */
[C---:B0-----:R-:W-:Y:S02]  /*10a50*/  IADD3 R4, P4, R17.reuse, UR8, RZ ;  /* 0x0000000811047c10 */ /* 0x041fe4000ff9e0ff */
[----:B-1----:R-:W-:Y:S02]  /*10a60*/  IADD3 R2, P3, R17, UR4, RZ ;  /* 0x0000000411027c10 */ /* 0x002fe4000ff7e0ff */
[----:B------:R-:W-:-:S02]  /*10a70*/  ISETP.NE.AND.EX P2, PT, RZ, UR7, PT, P2 ;  /* 0x00000007ff007c0c */ /* 0x000fc4000bf45320 */
[C---:B------:R-:W-:Y:S02]  /*10a80*/  IADD3.X R3, R9.reuse, UR5, RZ, P3, !PT ;  /* 0x0000000509037c10 */ /* 0x040fe40009ffe4ff */
[----:B------:R-:W-:Y:S02]  /*10a90*/  ISETP.NE.AND.EX P0, PT, RZ, UR9, PT, P0 ;  /* 0x00000009ff007c0c */ /* 0x000fe4000bf05300 */
[----:B------:R-:W-:Y:S01]  /*10aa0*/  IADD3.X R5, R9, UR9, RZ, P4, !PT ;  /* 0x0000000909057c10 */ /* 0x000fe2000a7fe4ff */
[----:B------:R-:W2:Y:S01]  /*10ab0*/  @P1 LDG.E R6, desc[UR10][R2.64] ;  /* 0x0000000a02061981 */ /* 0x000ea2000c1e1900 */
[----:B------:R-:W-:Y:S02]  /*10ac0*/  ULDC UR4, c[0x0][0x288] ;  /* 0x0000a20000047ab9 */ /* 0x000fe40000000800 */
[----:B------:R-:W-:Y:S01]  /*10ad0*/  IMAD.U32 R11, RZ, RZ, UR4 ;  /* 0x00000004ff0b7e24 */ /* 0x000fe2000f8e00ff */
[----:B------:R-:W-:-:S06]  /*10ae0*/  ULDC.64 UR4, c[0x0][0x418] ;  /* 0x0001060000047ab9 */ /* 0x000fcc0000000a00 */
[----:B------:R-:W5:Y:S04]  /*10af0*/  @P0 LDG.E R8, desc[UR10][R4.64] ;  /* 0x0000000a04080981 */ /* 0x000f68000c1e1900 */
[----:B--2---:R0:W-:Y:S02]  /*10b00*/  STL [R1+0x30], R6 ;  /* 0x0000300601007387 */ /* 0x0041e40000100800 */
[----:B0-----:R-:W-:-:S04]  /*10b10*/  @P2 IADD3 R6, P3, R17, UR6, RZ ;  /* 0x0000000611062c10 */ /* 0x001fc8000ff7e0ff */
[----:B------:R-:W-:-:S05]  /*10b20*/  @P2 IADD3.X R7, R9, UR7, RZ, P3, !PT ;  /* 0x0000000709072c10 */ /* 0x000fca0009ffe4ff */
[----:B------:R0:W2:Y:S01]  /*10b30*/  @P2 LDG.E R11, desc[UR10][R6.64] ;  /* 0x0000000a060b2981 */ /* 0x0000a2000c1e1900 */
[----:B------:R-:W-:-:S03]  /*10b40*/  UISETP.NE.U32.AND UP0, UPT, UR4, URZ, UPT ;  /* 0x0000003f0400728c */ /* 0x000fc6000bf05070 */
[----:B------:R-:W-:Y:S01]  /*10b50*/  ULDC UR4, c[0x0][0x424] ;  /* 0x0001090000047ab9 */ /* 0x000fe20000000800 */
[----:B------:R-:W-:-:S03]  /*10b60*/  UISETP.NE.AND.EX UP0, UPT, UR5, URZ, UPT, UP0 ;  /* 0x0000003f0500728c */ /* 0x000fc6000bf05300 */
[----:B------:R-:W-:Y:S01]  /*10b70*/  ULDC UR5, c[0x0][0x2f0] ;  /* 0x0000bc0000057ab9 */ /* 0x000fe20000000800 */
[----:B------:R-:W-:-:S04]  /*10b80*/  USEL UR4, UR4, 0x1, UP0 ;  /* 0x0000000104047887 */ /* 0x000fc80008000000 */
[----:B------:R-:W-:-:S06]  /*10b90*/  UIMAD UR4, UR4, UR5, URZ ;  /* 0x00000005040472a4 */ /* 0x000fcc000f8e023f */
[----:B0-----:R-:W-:Y:S01]  /*10ba0*/  IMAD.U32 R6, RZ, RZ, UR4 ;  /* 0x00000004ff067e24 */ /* 0x001fe2000f8e00ff */
[----:B--2---:R0:W-:Y:S01]  /*10bb0*/  STL [R1+0x40], R11 ;  /* 0x0000400b01007387 */ /* 0x0041e20000100800 */
[----:B------:R-:W-:Y:S05]  /*10bc0*/  @P2 BRA `(.L_x_239) ;  /* 0x0000000000182947 */ /* 0x000fea0003800000 */
[----:B------:R-:W-:Y:S05]  /*10bd0*/  @!P1 BRA `(.L_x_239) ;  /* 0x0000000000149947 */ /* 0x000fea0003800000 */
[----:B------:R-:W-:Y:S02]  /*10be0*/  ULDC.64 UR4, c[0x0][0x208] ;  /* 0x0000820000047ab9 */ /* 0x000fe40000000a00 */
[----:B------:R-:W2:Y:S04]  /*10bf0*/  LDG.E R7, desc[UR4][R2.64] ;  /* 0x0000000402077981 */ /* 0x000ea8000c1e1900 */
[----:B------:R-:W2:Y:S02]  /*10c00*/  LDG.E R2, desc[UR4][R2.64+0x4] ;  /* 0x0000040402027981 */ /* 0x000ea4000c1e1900 */
[----:B--2---:R-:W-:-:S05]  /*10c10*/  IMAD.IADD R2, R2, 0x1, -R7 ;  /* 0x0000000102027824 */ /* 0x004fca00078e0a07 */
[----:B------:R1:W-:Y:S02]  /*10c20*/  STL [R1+0x40], R2 ;  /* 0x0000400201007387 */ /* 0x0003e40000100800 */
.L_x_239:
[----:B------:R-:W1:Y:S01]  /*10c30*/  LDL.LU R7, [R1+0x8] ;  /* 0x0000080001077983 */ /* 0x000e620000300800 */
[----:B------:R-:W-:Y:S02]  /*10c40*/  ULDC.64 UR4, c[0x0][0xa20] ;  /* 0x0002880000047ab9 */ /* 0x000fe40000000a00 */
[----:B------:R-:W-:-:S04]  /*10c50*/  ISETP.NE.U32.AND P1, PT, RZ, UR4, PT ;  /* 0x00000004ff007c0c */ /* 0x000fc8000bf25070 */
[----:B------:R-:W-:Y:S02]  /*10c60*/  ISETP.NE.AND.EX P1, PT, RZ, UR5, PT, P1 ;  /* 0x00000005ff007c0c */ /* 0x000fe4000bf25310 */
[C---:B-1----:R-:W-:Y:S02]  /*10c70*/  LOP3.LUT R2, R7.reuse, 0xff000000, RZ, 0xc0, !PT ;  /* 0xff00000007027812 */ /* 0x042fe400078ec0ff */
[C---:B------:R-:W-:Y:S02]  /*10c80*/  LOP3.LUT R3, R7.reuse, 0xff0000, RZ, 0xc0, !PT ;  /* 0x00ff000007037812 */ /* 0x040fe400078ec0ff */
[----:B------:R-:W-:Y:S02]  /*10c90*/  SHF.R.U32.HI R2, RZ, 0x8, R2 ;  /* 0x00000008ff027819 */ /* 0x000fe40000011602 */
[----:B------:R-:W-:Y:S01]  /*10ca0*/  LOP3.LUT R16, R7, 0xffff, RZ, 0xc0, !PT ;  /* 0x0000ffff07107812 */ /* 0x000fe200078ec0ff */
[----:B-----5:R-:W-:Y:S01]  /*10cb0*/  IMAD.IADD R7, R8, 0x1, R0 ;  /* 0x0000000108077824 */ /* 0x020fe200078e0200 */
[----:B------:R-:W-:Y:S01]  /*10cc0*/  LEA.HI R2, R3, R2, RZ, 0x10 ;  /* 0x0000000203027211 */ /* 0x000fe200078f80ff */
[----:B------:R-:W-:-:S05]  /*10cd0*/  IMAD.MOV.U32 R3, RZ, RZ, R10 ;  /* 0x000000ffff037224 */ /* 0x000fca00078e000a */
[----:B------:R1:W-:Y:S04]  /*10ce0*/  STL [R1+0x10], R3 ;  /* 0x0000100301007387 */ /* 0x0003e80000100800 */
[----:B------:R1:W-:Y:S01]  /*10cf0*/  STL [R1+0x18], R7 ;  /* 0x0000180701007387 */ /* 0x0003e20000100800 */
[----:B------:R-:W-:Y:S05]  /*10d00*/  @!P1 BRA `(.L_x_240) ;  /* 0x0000000000149947 */ /* 0x000fea0003800000 */
[----:B------:R-:W-:Y:S01]  /*10d10*/  IADD3 R6, P0, R17, UR4, RZ ;  /* 0x0000000411067c10 */ /* 0x000fe2000ff1e0ff */
[----:B------:R-:W-:-:S03]  /*10d20*/  ULDC.64 UR6, c[0x0][0x208] ;  /* 0x0000820000067ab9 */ /* 0x000fc60000000a00 */
[----:B-1----:R-:W-:-:S05]  /*10d30*/  IADD3.X R7, R9, UR5, RZ, P0, !PT ;  /* 0x0000000509077c10 */ /* 0x002fca00087fe4ff */
[----:B------:R2:W5:Y:S01]  /*10d40*/  LDG.E R6, desc[UR6][R6.64] ;  /* 0x0000000606067981 */ /* 0x000562000c1e1900 */
[----:B------:R-:W-:Y:S05]  /*10d50*/  BRA `(.L_x_241) ;  /* 0x0000000000147947 */ /* 0x000fea0003800000 */
.L_x_240:
[----:B------:R-:W-:Y:S05]  /*10d60*/  @!P0 BRA `(.L_x_241) ;  /* 0x0000000000108947 */ /* 0x000fea0003800000 */
[----:B------:R-:W-:Y:S02]  /*10d70*/  ULDC.64 UR4, c[0x0][0x208] ;  /* 0x0000820000047ab9 */ /* 0x000fe40000000a00 */
[----:B------:R-:W2:Y:S04]  /*10d80*/  LDG.E R6, desc[UR4][R4.64] ;  /* 0x0000000404067981 */ /* 0x000ea8000c1e1900 */
[----:B------:R-:W2:Y:S02]  /*10d90*/  LDG.E R4, desc[UR4][R4.64+0x4] ;  /* 0x0000040404047981 */ /* 0x000ea4000c1e1900 */
[----:B--2---:R-:W-:-:S07]  /*10da0*/  IMAD.IADD R6, R4, 0x1, -R6 ;  /* 0x0000000104067824 */ /* 0x004fce00078e0a06 */
.L_x_241:
[----:B-----5:R-:W-:Y:S01]  /*10db0*/  IMAD.IADD R6, R6, 0x1, -R0 ;  /* 0x0000000106067824 */ /* 0x020fe200078e0a00 */
[----:B------:R-:W-:Y:S01]  /*10dc0*/  LOP3.LUT R9, R2, 0xff, RZ, 0xc0, !PT ;  /* 0x000000ff02097812 */ /* 0x000fe200078ec0ff */
[----:B------:R-:W-:Y:S01]  /*10dd0*/  IMAD.MOV.U32 R4, RZ, RZ, RZ ;  /* 0x000000ffff047224 */ /* 0x000fe200078e00ff */
[----:B------:R-:W-:Y:S01]  /*10de0*/  BSSY B0, `(.L_x_242) ;  /* 0x000002a000007945 */ /* 0x000fe20003800000 */
[C---:B------:R-:W-:Y:S01]  /*10df0*/  VIADD R0, R6.reuse, 0x4f ;  /* 0x0000004f06007836 */ /* 0x040fe20000000000 */
[----:B------:R-:W-:Y:S01]  /*10e00*/  ISETP.GE.AND P0, PT, R6, 0x1, PT ;  /* 0x000000010600780c */ /* 0x000fe20003f06270 */
[----:B------:R-:W-:Y:S01]  /*10e10*/  IMAD.MOV.U32 R10, RZ, RZ, R4 ;  /* 0x000000ffff0a7224 */ /* 0x000fe200078e0004 */
[----:B------:R3:W-:Y:S01]  /*10e20*/  STL [R1+0x34], R4 ;  /* 0x0000340401007387 */ /* 0x0007e20000100800 */
[----:B------:R-:W-:-:S05]  /*10e30*/  IMAD.HI R0, R0, 0x66666667, RZ ;  /* 0x6666666700007827 */ /* 0x000fca00078e02ff */
[----:B-1----:R-:W-:-:S04]  /*10e40*/  SHF.R.U32.HI R3, RZ, 0x1f, R0 ;  /* 0x0000001fff037819 */ /* 0x002fc80000011600 */
[----:B------:R-:W-:-:S05]  /*10e50*/  LEA.HI.SX32 R8, R0, R3, 0x1b ;  /* 0x0000000300087211 */ /* 0x000fca00078fdaff */
[----:B------:R3:W-:Y:S04]  /*10e60*/  STL [R1+0x44], R8 ;  /* 0x0000440801007387 */ /* 0x0007e80000100800 */
[----:B------:R3:W-:Y:S01]  /*10e70*/  STL [R1+0x58], R9 ;  /* 0x0000580901007387 */ /* 0x0007e20000100800 */
[----:B------:R-:W-:Y:S05]  /*10e80*/  @!P0 BRA `(.L_x_243) ;  /* 0x00000000007c8947 */ /* 0x000fea0003800000 */
[----:B------:R-:W-:-:S04]  /*10e90*/  SHF.R.U32.HI R0, RZ, 0x10, R2 ;  /* 0x00000010ff007819 */ /* 0x000fc80000011602 */
[----:B------:R-:W-:-:S13]  /*10ea0*/  ISETP.NE.AND P0, PT, R0, RZ, PT ;  /* 0x000000ff0000720c */ /* 0x000fda0003f05270 */
[----:B------:R-:W3:Y:S02]  /*10eb0*/  @!P0 LDC R0, c[0x0][0x9f0] ;  /* 0x00027c00ff008b82 */ /* 0x000ee40000000800 */
[----:B---3--:R-:W-:-:S04]  /*10ec0*/  IABS R4, R0 ;  /* 0x0000000000047213 */ /* 0x008fc80000000000 */
[----:B------:R-:W1:Y:S08]  /*10ed0*/  I2F.RP R2, R4 ;  /* 0x0000000400027306 */ /* 0x000e700000209400 */
[----:B-1----:R-:W1:Y:S02]  /*10ee0*/  MUFU.RCP R2, R2 ;  /* 0x0000000200027308 */ /* 0x002e640000001000 */
[----:B-1----:R-:W-:-:S06]  /*10ef0*/  VIADD R2, R2, 0xffffffe ;  /* 0x0ffffffe02027836 */ /* 0x002fcc0000000000 */
[----:B------:R-:W1:Y:S02]  /*10f00*/  F2I.FTZ.U32.TRUNC.NTZ R3, R2 ;  /* 0x0000000200037305 */ /* 0x000e64000021f000 */
[----:B-1----:R-:W-:-:S04]  /*10f10*/  IMAD.MOV R2, RZ, RZ, -R3 ;  /* 0x000000ffff027224 */ /* 0x002fc800078e0a03 */
[----:B------:R-:W-:Y:S02]  /*10f20*/  IMAD R5, R2, R4, RZ ;  /* 0x0000000402057224 */ /* 0x000fe400078e02ff */
[----:B------:R-:W-:-:S04]  /*10f30*/  IMAD.MOV.U32 R2, RZ, RZ, RZ ;  /* 0x000000ffff027224 */ /* 0x000fc800078e00ff */
[----:B--2---:R-:W-:Y:S01]  /*10f40*/  IMAD.HI.U32 R7, R3, R5, R2 ;  /* 0x0000000503077227 */ /* 0x004fe200078e0002 */
[----:B------:R-:W-:Y:S02]  /*10f50*/  IABS R2, R0 ;  /* 0x0000000000027213 */ /* 0x000fe40000000000 */
[----:B------:R-:W-:-:S03]  /*10f60*/  IADD3 R5, R0, -0x1, R8 ;  /* 0xffffffff00057810 */ /* 0x000fc60007ffe008 */
[----:B------:R-:W-:Y:S01]  /*10f70*/  IMAD.MOV R2, RZ, RZ, -R2 ;  /* 0x000000ffff027224 */ /* 0x000fe200078e0a02 */
[----:B------:R-:W-:Y:S02]  /*10f80*/  IABS R3, R5 ;  /* 0x0000000500037213 */ /* 0x000fe40000000000 */
[----:B------:R-:W-:Y:S01]  /*10f90*/  LOP3.LUT R5, R5, R0, RZ, 0x3c, !PT ;  /* 0x0000000005057212 */ /* 0x000fe200078e3cff */
[----:B------:R-:W-:Y:S02]  /*10fa0*/  IMAD.MOV.U32 R6, RZ, RZ, R2 ;  /* 0x000000ffff067224 */ /* 0x000fe400078e0002 */
[----:B------:R-:W-:Y:S01]  /*10fb0*/  IMAD.HI.U32 R2, R7, R3, RZ ;  /* 0x0000000307027227 */ /* 0x000fe200078e00ff */
[----:B------:R-:W-:-:S03]  /*10fc0*/  ISETP.GE.AND P2, PT, R5, RZ, PT ;  /* 0x000000ff0500720c */ /* 0x000fc60003f46270 */
[----:B------:R-:W-:-:S05]  /*10fd0*/  IMAD R3, R2, R6, R3 ;  /* 0x0000000602037224 */ /* 0x000fca00078e0203 */
[----:B------:R-:W-:-:S13]  /*10fe0*/  ISETP.GT.U32.AND P1, PT, R4, R3, PT ;  /* 0x000000030400720c */ /* 0x000fda0003f24070 */
[----:B------:R-:W-:Y:S02]  /*10ff0*/  @!P1 IMAD.IADD R3, R3, 0x1, -R4 ;  /* 0x0000000103039824 */ /* 0x000fe400078e0a04 */
[----:B------:R-:W-:Y:S01]  /*11000*/  @!P1 VIADD R2, R2, 0x1 ;  /* 0x0000000102029836 */ /* 0x000fe20000000000 */
[----:B------:R-:W-:Y:S02]  /*11010*/  ISETP.NE.AND P1, PT, R0, RZ, PT ;  /* 0x000000ff0000720c */ /* 0x000fe40003f25270 */
[----:B------:R-:W-:-:S13]  /*11020*/  ISETP.GE.U32.AND P0, PT, R3, R4, PT ;  /* 0x000000040300720c */ /* 0x000fda0003f06070 */
[----:B------:R-:W-:-:S04]  /*11030*/  @P0 VIADD R2, R2, 0x1 ;  /* 0x0000000102020836 */ /* 0x000fc80000000000 */
[----:B------:R-:W-:Y:S01]  /*11040*/  @!P2 IMAD.MOV R2, RZ, RZ, -R2 ;  /* 0x000000ffff02a224 */ /* 0x000fe200078e0a02 */
[----:B------:R-:W-:-:S05]  /*11050*/  @!P1 LOP3.LUT R2, RZ, R0, RZ, 0x33, !PT ;  /* 0x00000000ff029212 */ /* 0x000fca00078e33ff */
[----:B------:R-:W-:-:S05]  /*11060*/  IMAD.MOV.U32 R10, RZ, RZ, R2 ;  /* 0x000000ffff0a7224 */ /* 0x000fca00078e0002 */
[----:B------:R1:W-:Y:S02]  /*11070*/  STL [R1+0x34], R10 ;  /* 0x0000340a01007387 */ /* 0x0003e40000100800 */
.L_x_243:
[----:B------:R-:W-:Y:S05]  /*11080*/  BSYNC B0 ;  /* 0x0000000000007941 */ /* 0x000fea0003800000 */
.L_x_242:
[----:B------:R-:W-:Y:S01]  /*11090*/  IMAD.MOV.U32 R0, RZ, RZ, R10 ;  /* 0x000000ffff007224 */ /* 0x000fe200078e000a */
[----:B------:R-:W-:Y:S03]  /*110a0*/  BSSY B7, `(.L_x_244) ;  /* 0x00004ca000077945 */ /* 0x000fe60003800000 */
[----:B------:R-:W-:-:S05]  /*110b0*/  IMAD R2, R9, R0, RZ ;  /* 0x0000000009027224 */ /* 0x000fca00078e02ff */
[----:B------:R-:W-:Y:S01]  /*110c0*/  VIADDMNMX R0, R2, R0, R8, PT ;  /* 0x0000000002007246 */ /* 0x000fe20003800108 */
[----:B------:R4:W-:Y:S03]  /*110d0*/  STL [R1+0x28], R2 ;  /* 0x0000280201007387 */ /* 0x0009e60000100800 */
[----:B------:R-:W-:Y:S01]  /*110e0*/  ISETP.GT.AND P0, PT, R0, R2, PT ;  /* 0x000000020000720c */ /* 0x000fe20003f04270 */
[----:B------:R4:W-:-:S12]  /*110f0*/  STL [R1+0x38], R0 ;  /* 0x0000380001007387 */ /* 0x0009d80000100800 */
[----:B----4-:R-:W-:Y:S05]  /*11100*/  @P0 BRA `(.L_x_245) ;  /* 0x00000000004c0947 */ /* 0x010fea0003800000 */
[----:B------:R-:W4:Y:S02]  /*11110*/  S2R R0, SR_TID.X ;  /* 0x0000000000007919 */ /* 0x000f240000002100 */
[----:B----4-:R-:W-:-:S04]  /*11120*/  LOP3.LUT R0, R0, 0x7f, RZ, 0xc0, !PT ;  /* 0x0000007f00007812 */ /* 0x010fc800078ec0ff */
[----:B------:R-:W-:-:S13]  /*11130*/  ISETP.NE.AND P0, PT, R0, RZ, PT ;  /* 0x000000ff0000720c */ /* 0x000fda0003f05270 */
[----:B------:R-:W-:Y:S05]  /*11140*/  @P0 BRA `(.L_x_246) ;  /* 0x0000004800fc0947 */ /* 0x000fea0003800000 */
[----:B------:R-:W4:Y:S01]  /*11150*/  S2R R3, SR_LANEID ;  /* 0x0000000000037919 */ /* 0x000f220000000000 */
[----:B------:R-:W-:Y:S01]  /*11160*/  VOTEU.ANY UR4, UPT, PT ;  /* 0x0000000000047886 */ /* 0x000fe200038e0100 */
[----:B------:R-:W-:Y:S01]  /*11170*/  ULDC.64 UR6, c[0x0][0x208] ;  /* 0x0000820000067ab9 */ /* 0x000fe20000000a00 */
[----:B------:R-:W4:Y:S08]  /*11180*/  FLO.U32 R0, UR4 ;  /* 0x0000000400007d00 */ /* 0x000f3000080e0000 */
[----:B------:R-:W5:Y:S01]  /*11190*/  POPC R5, UR4 ;  /* 0x0000000400057d09 */ /* 0x000f620008000000 */
[----:B----4-:R-:W-:-:S02]  /*111a0*/  ISETP.EQ.U32.AND P0, PT, R0, R3, PT ;  /* 0x000000030000720c */ /* 0x010fc40003f02070 */
[----:B------:R-:W5:Y:S11]  /*111b0*/  LDC.64 R2, c[0x0][0xc60] ;  /* 0x00031800ff027b82 */ /* 0x000f760000000a00 */
[----:B-----5:R-:W4:Y:S01]  /*111c0*/  @P0 ATOMG.E.ADD.STRONG.GPU PT, R3, desc[UR6][R2.64], R5 ;  /* 0x00000005020309a8 */ /* 0x020f2200081ee1c6 */
[----:B---3--:R-:W3:Y:S02]  /*111d0*/  S2R R4, SR_LTMASK ;  /* 0x0000000000047919 */ /* 0x008ee40000003900 */
[----:B---3--:R-:W-:-:S04]  /*111e0*/  LOP3.LUT R4, R4, UR4, RZ, 0xc0, !PT ;  /* 0x0000000404047c12 */ /* 0x008fc8000f8ec0ff */
[----:B--2---:R-:W2:Y:S01]  /*111f0*/  POPC R7, R4 ;  /* 0x0000000400077309 */ /* 0x004ea20000000000 */
[----:B----4-:R-:W2:Y:S02]  /*11200*/  SHFL.IDX PT, R0, R3, R0, 0x1f ;  /* 0x00001f0003007589 */ /* 0x010ea400000e0000 */
[----:B--2---:R-:W-:-:S05]  /*11210*/  IADD3 R0, R0, UR38, R7 ;  /* 0x0000002600007c10 */ /* 0x004fca000fffe007 */
[----:B------:R4:W-:Y:S01]  /*11220*/  STL [R1], R0 ;  /* 0x0000000001007387 */ /* 0x0009e20000100800 */
[----:B------:R-:W-:Y:S05]  /*11230*/  BRA `(.L_x_246) ;  /* 0x0000004800c07947 */ /* 0x000fea0003800000 */
.L_x_245:
[----:B------:R-:W-:Y:S01]  /*11240*/  VIADD R0, R18, 0x24400 ;  /* 0x0002440012007836 */ /* 0x000fe20000000000 */
[----:B------:R-:W-:Y:S04]  /*11250*/  BSSY B6, `(.L_x_247) ;  /* 0x0000013000067945 */ /* 0x000fe80003800000 */
[----:B------:R-:W-:-:S13]  /*11260*/  LOP3.LUT P0, RZ, R0, 0x3ff, RZ, 0xc0, !PT ;  /* 0x000003ff00ff7812 */ /* 0x000fda000780c0ff */
[----:B------:R-:W-:Y:S05]  /*11270*/  @!P0 BRA `(.L_x_248) ;  /* 0x0000000000408947 */ /* 0x000fea0003800000 */
[----:B------:R-:W-:Y:S01]  /*11280*/  MOV R2, 0x0 ;  /* 0x0000000000027802 */ /* 0x000fe20000000f00 */
[----:B------:R-:W-:Y:S01]  /*11290*/  ULDC.64 UR6, c[0x4][0x1b8] ;  /* 0x01006e0000067ab9 */ /* 0x000fe20000000a00 */
[----:B------:R-:W-:Y:S01]  /*112a0*/  ULDC.64 UR8, c[0x4][0x1c0] ;  /* 0x0100700000087ab9 */ /* 0x000fe20000000a00 */
[----:B------:R-:W-:Y:S01]  /*112b0*/  ULDC.64 UR4, c[0x4][0x118] ;  /* 0x0100460000047ab9 */ /* 0x000fe20000000a00 */
[----:B---3--:R-:W-:Y:S02]  /*112c0*/  IMAD.U32 R4, RZ, RZ, UR6 ;  /* 0x00000006ff047e24 */ /* 0x008fe4000f8e00ff */
[----:B------:R-:W3:Y:S01]  /*112d0*/  LDC.64 R2, c[0x4][R2] ;  /* 0x0100000002027b82 */ /* 0x000ee20000000a00 */
[----:B------:R-:W-:Y:S02]  /*112e0*/  IMAD.U32 R5, RZ, RZ, UR7 ;  /* 0x00000007ff057e24 */ /* 0x000fe4000f8e00ff */
[----:B------:R-:W-:Y:S02]  /*112f0*/  IMAD.U32 R6, RZ, RZ, UR8 ;  /* 0x00000008ff067e24 */ /* 0x000fe4000f8e00ff */
[----:B--2---:R-:W-:-:S02]  /*11300*/  IMAD.U32 R7, RZ, RZ, UR9 ;  /* 0x00000009ff077e24 */ /* 0x004fc4000f8e00ff */
[----:B-1----:R-:W-:Y:S02]  /*11310*/  IMAD.U32 R10, RZ, RZ, UR4 ;  /* 0x00000004ff0a7e24 */ /* 0x002fe4000f8e00ff */
[----:B0-----:R-:W-:Y:S02]  /*11320*/  IMAD.U32 R11, RZ, RZ, UR5 ;  /* 0x00000005ff0b7e24 */ /* 0x001fe4000f8e00ff */
[----:B------:R-:W-:Y:S02]  /*11330*/  IMAD.MOV.U32 R8, RZ, RZ, 0x70 ;  /* 0x00000070ff087424 */ /* 0x000fe400078e00ff */
[----:B------:R-:W-:Y:S02]  /*11340*/  IMAD.MOV.U32 R12, RZ, RZ, 0x1 ;  /* 0x00000001ff0c7424 */ /* 0x000fe400078e00ff */
[----:B------:R-:W-:-:S07]  /*11350*/  IMAD.MOV.U32 R13, RZ, RZ, RZ ;  /* 0x000000ffff0d7224 */ /* 0x000fce00078e00ff */
[----:B------:R-:W-:-:S07]  /*11360*/  LEPC R20, `(.L_x_248) ;  /* 0x000000001014794e */ /* 0x000fce0000000000 */
[----:B---3--:R-:W-:Y:S05]  /*11370*/  CALL.ABS.NOINC R2 ;  /* 0x0000000002007343 */ /* 0x008fea0003c00000 */
.L_x_248:
[----:B------:R-:W-:Y:S05]  /*11380*/  BSYNC B6 ;  /* 0x0000000000067941 */ /* 0x000fea0003800000 */
.L_x_247:
        /* <DEDUP_REMOVED lines=8> */
[----:B------:R4:W4:Y:S01]  /*11410*/  LDC.64 R2, c[0x4][R0] ;  /* 0x0100000000027b82 */ /* 0x0009220000000a00 */
[----:B---3--:R-:W-:Y:S02]  /*11420*/  IMAD.U32 R4, RZ, RZ, UR6 ;  /* 0x00000006ff047e24 */ /* 0x008fe4000f8e00ff */
        /* <DEDUP_REMOVED lines=9> */
[----:B----4-:R-:W-:Y:S05]  /*114c0*/  CALL.ABS.NOINC R2 ;  /* 0x0000000002007343 */ /* 0x010fea0003c00000 */
.L_x_251:
[----:B------:R-:W-:Y:S01]  /*114d0*/  MOV R2, 0x0 ;  /* 0x0000000000027802 */ /* 0x000fe20000000f00 */
[----:B------:R-:W-:Y:S01]  /*114e0*/  ULDC.64 UR6, c[0x4][0x1b8] ;  /* 0x01006e0000067ab9 */ /* 0x000fe20000000a00 */
[----:B------:R-:W-:Y:S01]  /*114f0*/  ULDC.64 UR8, c[0x4][0x1c0] ;  /* 0x0100700000087ab9 */ /* 0x000fe20000000a00 */
[----:B------:R-:W-:Y:S01]  /*11500*/  ULDC.64 UR4, c[0x4][0x128] ;  /* 0x01004a0000047ab9 */ /* 0x000fe20000000a00 */
[----:B------:R-:W-:Y:S02]  /*11510*/  IMAD.U32 R4, RZ, RZ, UR6 ;  /* 0x00000006ff047e24 */ /* 0x000fe4000f8e00ff */
[----:B------:R-:W0:Y:S01]  /*11520*/  LDC.64 R2, c[0x4][R2] ;  /* 0x0100000002027b82 */ /* 0x000e220000000a00 */
[----:B------:R-:W-:Y:S02]  /*11530*/  IMAD.U32 R5, RZ, RZ, UR7 ;  /* 0x00000007ff057e24 */ /* 0x000fe4000f8e00ff */
[----:B------:R-:W-:Y:S02]  /*11540*/  IMAD.U32 R6, RZ, RZ, UR8 ;  /* 0x00000008ff067e24 */ /* 0x000fe4000f8e00ff */
[----:B------:R-:W-:-:S02]  /*11550*/  IMAD.U32 R7, RZ, RZ, UR9 ;  /* 0x00000009ff077e24 */ /* 0x000fc4000f8e00ff */
[----:B------:R-:W-:Y:S02]  /*11560*/  IMAD.U32 R10, RZ, RZ, UR4 ;  /* 0x00000004ff0a7e24 */ /* 0x000fe4000f8e00ff */
[----:B------:R-:W-:Y:S02]  /*11570*/  IMAD.U32 R11, RZ, RZ, UR5 ;  /* 0x00000005ff0b7e24 */ /* 0x000fe4000f8e00ff */
[----:B------:R-:W-:Y:S02]  /*11580*/  IMAD.MOV.U32 R8, RZ, RZ, 0x70 ;  /* 0x00000070ff087424 */ /* 0x000fe400078e00ff */
[----:B------:R-:W-:Y:S02]  /*11590*/  IMAD.MOV.U32 R12, RZ, RZ, 0x1 ;  /* 0x00000001ff0c7424 */ /* 0x000fe400078e00ff */
[----:B------:R-:W-:-:S07]  /*115a0*/  IMAD.MOV.U32 R13, RZ, RZ, RZ ;  /* 0x000000ffff0d7224 */ /* 0x000fce00078e00ff */
[----:B------:R-:W-:-:S07]  /*115b0*/  LEPC R20, `(.L_x_250) ;  /* 0x000000001014794e */ /* 0x000fce0000000000 */
[----:B0-----:R-:W-:Y:S05]  /*115c0*/  CALL.ABS.NOINC R2 ;  /* 0x0000000002007343 */ /* 0x001fea0003c00000 */
.L_x_250:
[----:B------:R-:W-:Y:S05]  /*115d0*/  BSYNC B6 ;  /* 0x0000000000067941 */ /* 0x000fea0003800000 */
.L_x_249:
[----:B---3--:R-:W3:Y:S01]  /*115e0*/  LDL.LU R4, [R1+0x1c] ;  /* 0x00001c0001047983 */ /* 0x008ee20000300800 */
[----:B------:R-:W-:-:S03]  /*115f0*/  ULDC.64 UR4, c[0x0][0x9f8] ;  /* 0x00027e0000047ab9 */ /* 0x000fc60000000a00 */
[----:B--2---:R-:W2:Y:S01]  /*11600*/  LDL R7, [R1+0x10] ;  /* 0x0000100001077983 */ /* 0x004ea20000100800 */
[----:B------:R-:W-:Y:S01]  /*11610*/  ISETP.NE.U32.AND P0, PT, RZ, UR4, PT ;  /* 0x00000004ff007c0c */ /* 0x000fe2000bf05070 */
[----:B------:R-:W-:Y:S02]  /*11620*/  ULDC.64 UR6, c[0x0][0x208] ;  /* 0x0000820000067ab9 */ /* 0x000fe40000000a00 */
[----:B------:R-:W4:Y:S01]  /*11630*/  LDL R0, [R1+0x38] ;  /* 0x0000380001007983 */ /* 0x000f220000100800 */
[----:B------:R-:W-:-:S13]  /*11640*/  ISETP.NE.AND.EX P0, PT, RZ, UR5, PT, P0 ;  /* 0x00000005ff007c0c */ /* 0x000fda000bf05300 */
[----:B------:R-:W-:-:S04]  /*11650*/  @P0 IADD3 R2, P1, R17, UR4, RZ ;  /* 0x0000000411020c10 */ /* 0x000fc8000ff3e0ff */
[----:B---3--:R-:W-:Y:S01]  /*11660*/  @P0 IADD3.X R3, R4, UR5, RZ, P1, !PT ;  /* 0x0000000504030c10 */ /* 0x008fe20008ffe4ff */
[----:B------:R-:W-:-:S04]  /*11670*/  ULDC.64 UR4, c[0x0][0xa08] ;  /* 0x0002820000047ab9 */ /* 0x000fc80000000a00 */
[----:B--2---:R2:W3:Y:S02]  /*11680*/  @P0 LDG.E R7, desc[UR6][R2.64] ;  /* 0x0000000602070981 */ /* 0x0044e4000c1e1900 */
[----:B--2---:R-:W2:Y:S01]  /*11690*/  LDC.64 R2, c[0x0][0x418] ;  /* 0x00010600ff027b82 */ /* 0x004ea20000000a00 */
[----:B----4-:R-:W-:Y:S01]  /*116a0*/  VIADD R0, R0, 0xffffffff ;  /* 0xffffffff00007836 */ /* 0x010fe20000000000 */
[----:B---3--:R-:W-:Y:S01]  /*116b0*/  SHF.R.S32.HI R8, RZ, 0x1f, R7 ;  /* 0x0000001fff087819 */ /* 0x008fe20000011407 */
[----:B------:R3:W-:Y:S04]  /*116c0*/  @P0 STL [R1+0x10], R7 ;  /* 0x0000100701000387 */ /* 0x0007e80000100800 */
[----:B------:R3:W-:Y:S01]  /*116d0*/  STL [R1+0x1c], R8 ;  /* 0x00001c0801007387 */ /* 0x0007e20000100800 */
[----:B--2---:R-:W-:Y:S01]  /*116e0*/  LOP3.LUT P0, RZ, R2, UR4, RZ, 0xfc, !PT ;  /* 0x0000000402ff7c12 */ /* 0x004fe2000f80fcff */
[----:B------:R-:W-:-:S03]  /*116f0*/  UMOV UR4, 0xffffffff ;  /* 0xffffffff00047882 */ /* 0x000fc60000000000 */
[----:B------:R-:W-:-:S04]  /*11700*/  LOP3.LUT P0, RZ, R3, UR5, RZ, 0xfc, P0 ;  /* 0x0000000503ff7c12 */ /* 0x000fc8000800fcff */
[----:B------:R-:W-:Y:S01]  /*11710*/  SEL R17, R7, RZ, !P0 ;  /* 0x000000ff07117207 */ /* 0x000fe20004000000 */
[----:B---3--:R-:W-:Y:S08]  /*11720*/  BRA.DIV UR4, `(.L_x_252) ;  /* 0x0000005a04587947 */ /* 0x008ff0000b800000 */
[----:B------:R-:W2:Y:S02]  /*11730*/  S2R R4, SR_TID.X ;  /* 0x0000000000047919 */ /* 0x000ea40000002100 */
[----:B--2---:R-:W-:-:S04]  /*11740*/  SHF.R.U32.HI R4, RZ, 0x5, R4 ;  /* 0x00000005ff047819 */ /* 0x004fc80000011604 */
[----:B------:R-:W-:-:S05]  /*11750*/  LOP3.LUT R4, R4, 0x3, RZ, 0xc0, !PT ;  /* 0x0000000304047812 */ /* 0x000fca00078ec0ff */
[----:B------:R2:W3:Y:S02]  /*11760*/  SHFL.IDX PT, R14, R4, RZ, 0x1f ;  /* 0x00001fff040e7589 */ /* 0x0004e400000e0000 */
.L_x_367:
[----:B------:R-:W-:Y:S01]  /*11770*/  PLOP3.LUT P1, PT, PT, PT, PT, 0x8, 0x0 ;  /* 0x000000000000781c */ /* 0x000fe20003f2e170 */
[----:B------:R4:W-:Y:S01]  /*11780*/  STL [R1+0x8], R0 ;  /* 0x0000080001007387 */ /* 0x0009e20000100800 */
[----:B---3--:R-:W-:Y:S02]  /*11790*/  ISETP.NE.AND P0, PT, R14, RZ, PT ;  /* 0x000000ff0e00720c */ /* 0x008fe40003f05270 */
[----:B--2---:R-:W-:-:S05]  /*117a0*/  P2R R4, PR, RZ, 0x2 ;  /* 0x00000002ff047803 */ /* 0x004fca0000000000 */
[----:B------:R4:W-:Y:S06]  /*117b0*/  STL [R1+0x20], R4 ;  /* 0x0000200401007387 */ /* 0x0009ec0000100800 */
[----:B------:R-:W-:Y:S05]  /*117c0*/  @P0 BRA `(.L_x_253) ;  /* 0x0000000400440947 */ /* 0x000fea0003800000 */
[----:B------:R-:W-:-:S03]  /*117d0*/  UMOV UR4, 0xffffffff ;  /* 0xffffffff00047882 */ /* 0x000fc60000000000 */
[----:B------:R-:W-:Y:S05]  /*117e0*/  BRA.DIV UR4, `(.L_x_254) ;  /* 0x0000005a045c7947 */ /* 0x000fea000b800000 */
[----:B------:R-:W-:-:S13]  /*117f0*/  ELECT P6, URZ, PT ;  /* 0x00000000003f782f */ /* 0x000fda00038c0000 */
.L_x_370:
[----:B------:R-:W-:Y:S05]  /*11800*/  @!P6 BRA `(.L_x_253) ;  /* 0x000000040034e947 */ /* 0x000fea0003800000 */
[----:B------:R-:W-:-:S04]  /*11810*/  ISETP.NE.U32.AND P0, PT, R2, RZ, PT ;  /* 0x000000ff0200720c */ /* 0x000fc80003f05070 */
[----:B------:R-:W-:-:S13]  /*11820*/  ISETP.NE.AND.EX P0, PT, R3, RZ, PT, P0 ;  /* 0x000000ff0300720c */ /* 0x000fda0003f05300 */
[----:B------:R-:W-:Y:S05]  /*11830*/  @!P0 BRA `(.L_x_255) ;  /* 0x0000000000548947 */ /* 0x000fea0003800000 */
[----:B------:R-:W2:Y:S01]  /*11840*/  LDC R6, c[0x0][0x43c] ;  /* 0x00010f00ff067b82 */ /* 0x000ea20000000800 */
[----:B------:R-:W-:Y:S01]  /*11850*/  IMAD.MOV.U32 R9, RZ, RZ, R0 ;  /* 0x000000ffff097224 */ /* 0x000fe200078e0000 */
[----:B------:R-:W-:Y:S01]  /*11860*/  ULDC.64 UR4, c[0x0][0x428] ;  /* 0x00010a0000047ab9 */ /* 0x000fe20000000a00 */
[----:B------:R-:W-:Y:S02]  /*11870*/  ULDC.64 UR6, c[0x0][0x208] ;  /* 0x0000820000067ab9 */ /* 0x000fe40000000a00 */
[----:B----4-:R-:W-:Y:S01]  /*11880*/  IMAD.MOV.U32 R0, RZ, RZ, R9 ;  /* 0x000000ffff007224 */ /* 0x010fe200078e0009 */
[----:B--2---:R-:W-:-:S13]  /*11890*/  ISETP.NE.AND P0, PT, R6, 0x1, PT ;  /* 0x000000010600780c */ /* 0x004fda0003f05270 */
[----:B------:R-:W2:Y:S02]  /*118a0*/  @P0 LDC.64 R4, c[0x0][0x440] ;  /* 0x00011000ff040b82 */ /* 0x000ea40000000a00 */
[----:B--2---:R-:W-:-:S05]  /*118b0*/  @P0 IMAD.HI.U32 R4, R9, R4, RZ ;  /* 0x0000000409040227 */ /* 0x004fca00078e00ff */
[----:B------:R-:W-:-:S04]  /*118c0*/  @P0 SHF.R.U32.HI R0, RZ, R5, R4 ;  /* 0x00000005ff000219 */ /* 0x000fc80000011604 */
[--C-:B------:R-:W-:Y:S01]  /*118d0*/  SHF.R.S32.HI R5, RZ, 0x1f, R0.reuse ;  /* 0x0000001fff057819 */ /* 0x100fe20000011400 */
[----:B------:R-:W-:-:S04]  /*118e0*/  IMAD.MOV R4, RZ, RZ, -R0 ;  /* 0x000000ffff047224 */ /* 0x000fc800078e0a00 */
[----:B------:R-:W-:Y:S02]  /*118f0*/  IMAD R9, R6, R4, R9 ;  /* 0x0000000406097224 */ /* 0x000fe400078e0209 */
[----:B------:R-:W-:Y:S02]  /*11900*/  IMAD R6, R8, UR4, RZ ;  /* 0x0000000408067c24 */ /* 0x000fe4000f8e02ff */
[----:B------:R-:W-:Y:S01]  /*11910*/  IMAD.MOV.U32 R4, RZ, RZ, R0 ;  /* 0x000000ffff047224 */ /* 0x000fe200078e0000 */
[----:B------:R2:W-:Y:S01]  /*11920*/  STL [R1+0x8], R9 ;  /* 0x0000080901007387 */ /* 0x0005e20000100800 */
[C---:B------:R-:W-:Y:S02]  /*11930*/  IMAD R0, R7.reuse, UR5, R6 ;  /* 0x0000000507007c24 */ /* 0x040fe4000f8e0206 */
[----:B------:R-:W-:-:S04]  /*11940*/  IMAD.WIDE.U32 R4, R7, UR4, R4 ;  /* 0x0000000407047c25 */ /* 0x000fc8000f8e0004 */
[----:B------:R-:W-:Y:S01]  /*11950*/  IMAD.IADD R0, R5, 0x1, R0 ;  /* 0x0000000105007824 */ /* 0x000fe200078e0200 */
[----:B------:R-:W-:-:S04]  /*11960*/  LEA R2, P0, R4, R2, 0x2 ;  /* 0x0000000204027211 */ /* 0x000fc800078010ff */
[----:B------:R-:W-:-:S05]  /*11970*/  LEA.HI.X R3, R4, R3, R0, 0x2, P0 ;  /* 0x0000000304037211 */ /* 0x000fca00000f1400 */
[----:B------:R2:W5:Y:S04]  /*11980*/  LDG.E R17, desc[UR6][R2.64] ;  /* 0x0000000602117981 */ /* 0x000568000c1e1900 */
.L_x_255:
[----:B--2---:R-:W2:Y:S01]  /*11990*/  LDL R2, [R1+0x14] ;  /* 0x0000140001027983 */ /* 0x004ea20000100800 */
[----:B----4-:R-:W-:Y:S01]  /*119a0*/  IMAD R0, R19, 0x8, R18 ;  /* 0x0000000813007824 */ /* 0x010fe200078e0212 */
[----:B--2---:R-:W-:-:S04]  /*119b0*/  SHF.L.U32 R2, R2, 0x1f, RZ ;  /* 0x0000001f02027819 */ /* 0x004fc800000006ff */
[----:B------:R-:W2:Y:S02]  /*119c0*/  SYNCS.PHASECHK.TRANS64.TRYWAIT P0, [R0+URZ+0x38840], R2 ;  /* 0x03884002000075a7 */ /* 0x000ea4000800017f */
[----:B--2---:R-:W-:Y:S05]  /*119d0*/  @!P0 BRA `(.L_x_256) ;  /* 0x0000005800008947 */ /* 0x004fea0003800000 */
.L_x_371:
[----:B------:R-:W3:Y:S02]  /*119e0*/  S2R R3, SR_TID.X ;  /* 0x0000000000037919 */ /* 0x000ee40000002100 */
[----:B---3--:R-:W-:-:S04]  /*119f0*/  LOP3.LUT R3, R3, 0x7f, RZ, 0xc0, !PT ;  /* 0x0000007f03037812 */ /* 0x008fc800078ec0ff */
[----:B------:R-:W-:-:S13]  /*11a00*/  ISETP.NE.AND P0, PT, R3, RZ, PT ;  /* 0x000000ff0300720c */ /* 0x000fda0003f05270 */
[----:B------:R-:W-:Y:S05]  /*11a10*/  @P0 BRA `(.L_x_257) ;  /* 0x00000000001c0947 */ /* 0x000fea0003800000 */
[----:B------:R-:W3:Y:S01]  /*11a20*/  S2R R3, SR_TID.X ;  /* 0x0000000000037919 */ /* 0x000ee20000002100 */
[----:B--2---:R-:W-:-:S04]  /*11a30*/  IMAD.MOV.U32 R2, RZ, RZ, 0xa000 ;  /* 0x0000a000ff027424 */ /* 0x004fc800078e00ff */
[----:B------:R4:W-:Y:S01]  /*11a40*/  SYNCS.ARRIVE.TRANS64 RZ, [R0+URZ+0x38830], R2 ;  /* 0x0388300200ff79a7 */ /* 0x0009e2000800003f */
[----:B---3--:R-:W-:-:S04]  /*11a50*/  LOP3.LUT R3, R3, 0x1f, RZ, 0xc0, !PT ;  /* 0x0000001f03037812 */ /* 0x008fc800078ec0ff */
[----:B------:R-:W-:-:S13]  /*11a60*/  ISETP.NE.AND P0, PT, R3, RZ, PT ;  /* 0x000000ff0300720c */ /* 0x000fda0003f05270 */
[----:B----4-:R-:W-:Y:S05]  /*11a70*/  @!P0 BRA `(.L_x_257) ;  /* 0x0000000000048947 */ /* 0x010fea0003800000 */
[----:B------:R-:W-:Y:S01]  /*11a80*/  BPT.TRAP 0x1 ;  /* 0x000000040000795c */ /* 0x000fe20000300000 */
.L_x_257:
[----:B------:R-:W3:Y:S04]  /*11a90*/  LDL R3, [R1+0x8] ;  /* 0x0000080001037983 */ /* 0x000ee80000100800 */
[----:B--2---:R-:W2:Y:S01]  /*11aa0*/  LDL R2, [R1+0x18] ;  /* 0x0000180001027983 */ /* 0x004ea20000100800 */
[----:B------:R-:W-:Y:S01]  /*11ab0*/  R2UR UR9, R0 ;  /* 0x00000000000972ca */ /* 0x000fe200000e0000 */
[----:B------:R-:W-:Y:S01]  /*11ac0*/  IMAD R0, R19, 0xa000, R18 ;  /* 0x0000a00013007824 */ /* 0x000fe200078e0212 */
[----:B------:R-:W-:Y:S01]  /*11ad0*/  UIADD3 UR4, UP0, UR36, 0x370, URZ ;  /* 0x0000037024047890 */ /* 0x000fe2000ff1e03f */
[----:B------:R-:W-:Y:S01]  /*11ae0*/  R2UR UR12, R16 ;  /* 0x00000000100c72ca */ /* 0x000fe200000e0000 */
[----:B------:R-:W-:Y:S01]  /*11af0*/  UMOV UR10, URZ ;  /* 0x0000003f000a7c82 */ /* 0x000fe20008000000 */
[----:B-----5:R-:W-:Y:S01]  /*11b00*/  R2UR UR13, R17 ;  /* 0x00000000110d72ca */ /* 0x020fe200000e0000 */
[----:B------:R-:W-:Y:S01]  /*11b10*/  UMOV UR6, 0x0 ;  /* 0x0000000000067882 */ /* 0x000fe20000000000 */
[----:B------:R-:W-:Y:S01]  /*11b20*/  R2UR UR14, R0 ;  /* 0x00000000000e72ca */ /* 0x000fe200000e0000 */
[----:B------:R-:W-:Y:S01]  /*11b30*/  UMOV UR7, 0x14f00000 ;  /* 0x14f0000000077882 */ /* 0x000fe20000000000 */
[----:B------:R-:W-:Y:S01]  /*11b40*/  UMOV UR16, 0x40 ;  /* 0x0000004000107882 */ /* 0x000fe20000000000 */
[----:B------:R-:W-:-:S03]  /*11b50*/  PLOP3.LUT P0, PT, PT, PT, PT, 0x80, 0x0 ;  /* 0x000000000000781c */ /* 0x000fc60003f0f070 */
[----:B------:R-:W-:Y:S01]  /*11b60*/  UIADD3 UR9, UR9, 0x38830, URZ ;  /* 0x0003883009097890 */ /* 0x000fe2000fffe03f */
[----:B------:R-:W-:-:S05]  /*11b70*/  P2R R0, PR, RZ, 0x1 ;  /* 0x00000001ff007803 */ /* 0x000fca0000000000 */
[----:B------:R4:W-:Y:S01]  /*11b80*/  STL [R1+0x20], R0 ;  /* 0x0000200001007387 */ /* 0x0009e20000100800 */
[----:B------:R-:W-:Y:S02]  /*11b90*/  UIADD3 UR8, UR14, 0x24400, URZ ;  /* 0x000244000e087890 */ /* 0x000fe4000fffe03f */
[----:B------:R-:W-:Y:S02]  /*11ba0*/  UIADD3 UR15, UR14, 0x26c00, URZ ;  /* 0x00026c000e0f7890 */ /* 0x000fe4000fffe03f */
[----:B------:R-:W-:Y:S02]  /*11bb0*/  UIADD3 UR17, UR14, 0x29400, URZ ;  /* 0x000294000e117890 */ /* 0x000fe4000fffe03f */
[----:B------:R-:W-:-:S03]  /*11bc0*/  UIADD3 UR18, UR14, 0x2bc00, URZ ;  /* 0x0002bc000e127890 */ /* 0x000fc6000fffe03f */
[----:B------:R-:W-:Y:S01]  /*11bd0*/  UMOV UR14, 0x80 ;  /* 0x00000080000e7882 */ /* 0x000fe20000000000 */
[----:B---3--:R-:W-:Y:S02]  /*11be0*/  R2UR UR11, R3 ;  /* 0x00000000030b72ca */ /* 0x008fe400000e0000 */
[----:B--2---:R-:W-:-:S13]  /*11bf0*/  R2UR UR5, R2 ;  /* 0x00000000020572ca */ /* 0x004fda00000e0000 */
[----:B------:R-:W-:Y:S02]  /*11c00*/  UIMAD UR11, UR11, 0x50, UR5 ;  /* 0x000000500b0b78a4 */ /* 0x000fe4000f8e0205 */
[----:B------:R-:W-:-:S09]  /*11c10*/  UIADD3.X UR5, URZ, UR37, URZ, UP0, !UPT ;  /* 0x000000253f057290 */ /* 0x000fd200087fe43f */
[----:B------:R2:W-:Y:S02]  /*11c20*/  UTMALDG.4D [UR8], [UR4], desc[UR6] ;  /* 0x00000608040075b4 */ /* 0x0005e40008019000 */
[----:B--2---:R-:W-:Y:S01]  /*11c30*/  UMOV UR8, UR15 ;  /* 0x0000000f00087c82 */ /* 0x004fe20008000000 */
[----:B------:R-:W-:Y:S02]  /*11c40*/  UMOV UR10, UR16 ;  /* 0x00000010000a7c82 */ /* 0x000fe40008000000 */
[----:B------:R2:W-:Y:S02]  /*11c50*/  UTMALDG.4D [UR8], [UR4], desc[UR6] ;  /* 0x00000608040075b4 */ /* 0x0005e40008019000 */
[----:B--2---:R-:W-:Y:S01]  /*11c60*/  UMOV UR8, UR17 ;  /* 0x0000001100087c82 */ /* 0x004fe20008000000 */
[----:B------:R-:W-:Y:S01]  /*11c70*/  UMOV UR10, UR14 ;  /* 0x0000000e000a7c82 */ /* 0x000fe20008000000 */
[----:B------:R-:W-:Y:S01]  /*11c80*/  UMOV UR14, 0xc0 ;  /* 0x000000c0000e7882 */ /* 0x000fe20000000000 */
[----:B------:R2:W-:Y:S02]  /*11c90*/  UTMALDG.4D [UR8], [UR4], desc[UR6] ;  /* 0x00000608040075b4 */ /* 0x0005e40008019000 */
[----:B--2---:R-:W-:Y:S01]  /*11ca0*/  UMOV UR8, UR18 ;  /* 0x0000001200087c82 */ /* 0x004fe20008000000 */
[----:B------:R-:W-:-:S02]  /*11cb0*/  UMOV UR10, UR14 ;  /* 0x0000000e000a7c82 */ /* 0x000fc40008000000 */
[----:B------:R4:W-:Y:S02]  /*11cc0*/  UTMALDG.4D [UR8], [UR4], desc[UR6] ;  /* 0x00000608040075b4 */ /* 0x0009e40008019000 */
[----:B----4-:R-:W-:Y:S01]  /*11cd0*/  NOP ;  /* 0x0000000000007918 */ /* 0x010fe20000000000 */
.L_x_253:
[----:B------:R-:W2:Y:S04]  /*11ce0*/  LDL.LU R3, [R1+0x30] ;  /* 0x0000300001037983 */ /* 0x000ea80000300800 */
[----:B------:R-:W3:Y:S04]  /*11cf0*/  LDL.LU R5, [R1+0x2c] ;  /* 0x00002c0001057983 */ /* 0x000ee80000300800 */
[----:B----4-:R-:W4:Y:S01]  /*11d00*/  LDL.LU R4, [R1+0x3c] ;  /* 0x00003c0001047983 */ /* 0x010f220000300800 */
[----:B------:R-:W-:Y:S05]  /*11d10*/  WARPSYNC.ALL ;  /* 0x0000000000007948 */ /* 0x000fea0003800000 */
[----:B------:R-:W-:Y:S01]  /*11d20*/  ULDC.64 UR6, c[0x0][0xa00] ;  /* 0x0002800000067ab9 */ /* 0x000fe20000000a00 */
[----:B------:R-:W-:Y:S01]  /*11d30*/  ULDC.64 UR4, c[0x0][0x298] ;  /* 0x0000a60000047ab9 */ /* 0x000fe20000000a00 */
[----:B------:R-:W-:Y:S01]  /*11d40*/  BAR.SYNC.DEFER_BLOCKING 0x8, 0x180 ;  /* 0x0206000000007b1d */ /* 0x000fe20000010000 */
[----:B------:R-:W-:Y:S01]  /*11d50*/  ISETP.NE.U32.AND P0, PT, RZ, UR6, PT ;  /* 0x00000006ff007c0c */ /* 0x000fe2000bf05070 */
[----:B------:R-:W-:-:S03]  /*11d60*/  VIADD R2, R18, 0x14400 ;  /* 0x0001440012027836 */ /* 0x000fc60000000000 */
[----:B------:R-:W-:Y:S01]  /*11d70*/  ISETP.NE.AND.EX P0, PT, RZ, UR7, PT, P0 ;  /* 0x00000007ff007c0c */ /* 0x000fe2000bf05300 */
[----:B------:R-:W-:Y:S01]  /*11d80*/  BSSY B6, `(.L_x_258) ;  /* 0x000001e000067945 */ /* 0x000fe20003800000 */
[----:B------:R-:W-:Y:S02]  /*11d90*/  LOP3.LUT P1, RZ, R2, 0x3ff, RZ, 0xc0, !PT ;  /* 0x000003ff02ff7812 */ /* 0x000fe4000782c0ff */
[----:B--2---:R-:W-:Y:S02]  /*11da0*/  SHF.R.S32.HI R0, RZ, 0x1f, R3 ;  /* 0x0000001fff007819 */ /* 0x004fe40000011403 */
[----:B---3--:R-:W-:-:S03]  /*11db0*/  SEL R5, R5, RZ, !P0 ;  /* 0x000000ff05057207 */ /* 0x008fc60004000000 */
[----:B------:R-:W-:Y:S01]  /*11dc0*/  IMAD R0, R0, UR4, RZ ;  /* 0x0000000400007c24 */ /* 0x000fe2000f8e02ff */
[----:B----4-:R-:W-:-:S03]  /*11dd0*/  SEL R4, R4, RZ, !P0 ;  /* 0x000000ff04047207 */ /* 0x010fc60004000000 */
[C---:B------:R-:W-:Y:S02]  /*11de0*/  IMAD R0, R3.reuse, UR5, R0 ;  /* 0x0000000503007c24 */ /* 0x040fe4000f8e0200 */
[----:B------:R-:W-:-:S04]  /*11df0*/  IMAD.WIDE.U32 R2, R3, UR4, RZ ;  /* 0x0000000403027c25 */ /* 0x000fc8000f8e00ff */
[----:B------:R-:W-:Y:S01]  /*11e00*/  IMAD.IADD R0, R3, 0x1, R0 ;  /* 0x0000000103007824 */ /* 0x000fe200078e0200 */
[----:B------:R2:W-:Y:S04]  /*11e10*/  STL.64 [R1+0x50], R2 ;  /* 0x0000500201007387 */ /* 0x0005e80000100a00 */
[----:B------:R2:W-:Y:S04]  /*11e20*/  STL [R1+0x2c], R5 ;  /* 0x00002c0501007387 */ /* 0x0005e80000100800 */
[----:B------:R2:W-:Y:S04]  /*11e30*/  STL [R1+0x3c], R4 ;  /* 0x00003c0401007387 */ /* 0x0005e80000100800 */
[----:B------:R2:W-:Y:S01]  /*11e40*/  STL [R1+0x30], R0 ;  /* 0x0000300001007387 */ /* 0x0005e20000100800 */
[----:B------:R-:W-:Y:S05]  /*11e50*/  @!P1 BRA `(.L_x_259) ;  /* 0x0000000000409947 */ /* 0x000fea0003800000 */
[----:B--2---:R-:W-:Y:S01]  /*11e60*/  MOV R2, 0x0 ;  /* 0x0000000000027802 */ /* 0x004fe20000000f00 */
[----:B------:R-:W-:Y:S01]  /*11e70*/  ULDC.64 UR6, c[0x4][0x1b8] ;  /* 0x01006e0000067ab9 */ /* 0x000fe20000000a00 */
[----:B------:R-:W-:Y:S01]  /*11e80*/  ULDC.64 UR8, c[0x4][0x1c0] ;  /* 0x0100700000087ab9 */ /* 0x000fe20000000a00 */
[----:B------:R-:W-:Y:S01]  /*11e90*/  ULDC.64 UR4, c[0x4][0x130] ;  /* 0x01004c0000047ab9 */ /* 0x000fe20000000a00 */
[----:B------:R-:W-:Y:S02]  /*11ea0*/  IMAD.U32 R4, RZ, RZ, UR6 ;  /* 0x00000006ff047e24 */ /* 0x000fe4000f8e00ff */
[----:B------:R-:W2:Y:S01]  /*11eb0*/  LDC.64 R2, c[0x4][R2] ;  /* 0x0100000002027b82 */ /* 0x000ea20000000a00 */
[----:B------:R-:W-:Y:S02]  /*11ec0*/  IMAD.U32 R5, RZ, RZ, UR7 ;  /* 0x00000007ff057e24 */ /* 0x000fe4000f8e00ff */
[----:B------:R-:W-:Y:S02]  /*11ed0*/  IMAD.U32 R6, RZ, RZ, UR8 ;  /* 0x00000008ff067e24 */ /* 0x000fe4000f8e00ff */
[----:B------:R-:W-:-:S02]  /*11ee0*/  IMAD.U32 R7, RZ, RZ, UR9 ;  /* 0x00000009ff077e24 */ /* 0x000fc4000f8e00ff */
[----:B-1----:R-:W-:Y:S02]  /*11ef0*/  IMAD.U32 R10, RZ, RZ, UR4 ;  /* 0x00000004ff0a7e24 */ /* 0x002fe4000f8e00ff */
[----:B0-----:R-:W-:Y:S02]  /*11f00*/  IMAD.U32 R11, RZ, RZ, UR5 ;  /* 0x00000005ff0b7e24 */ /* 0x001fe4000f8e00ff */
[----:B------:R-:W-:Y:S02]  /*11f10*/  IMAD.MOV.U32 R8, RZ, RZ, 0x70 ;  /* 0x00000070ff087424 */ /* 0x000fe400078e00ff */
[----:B------:R-:W-:Y:S02]  /*11f20*/  IMAD.MOV.U32 R12, RZ, RZ, 0x1 ;  /* 0x00000001ff0c7424 */ /* 0x000fe400078e00ff */
[----:B------:R-:W-:-:S07]  /*11f30*/  IMAD.MOV.U32 R13, RZ, RZ, RZ ;  /* 0x000000ffff0d7224 */ /* 0x000fce00078e00ff */
[----:B------:R-:W-:-:S07]  /*11f40*/  LEPC R20, `(.L_x_259) ;  /* 0x000000001014794e */ /* 0x000fce0000000000 */
[----:B--2---:R-:W-:Y:S05]  /*11f50*/  CALL.ABS.NOINC R2 ;  /* 0x0000000002007343 */ /* 0x004fea0003c00000 */
.L_x_259:
[----:B------:R-:W-:Y:S05]  /*11f60*/  BSYNC B6 ;  /* 0x0000000000067941 */ /* 0x000fea0003800000 */
.L_x_258:
[----:B--2---:R-:W2:Y:S01]  /*11f70*/  LDL.LU R0, [R1+0x3c] ;  /* 0x00003c0001007983 */ /* 0x004ea20000300800 */
[----:B------:R-:W-:Y:S01]  /*11f80*/  ULDC.64 UR4, c[0x0][0x2d8] ;  /* 0x0000b60000047ab9 */ /* 0x000fe20000000a00 */
[----:B------:R-:W3:Y:S01]  /*11f90*/  LDC R8, c[0x0][0x448] ;  /* 0x00011200ff087b82 */ /* 0x000ee20000000800 */
[----:B------:R-:W-:Y:S01]  /*11fa0*/  ULDC.64 UR6, c[0x0][0x280] ;  /* 0x0000a00000067ab9 */ /* 0x000fe20000000a00 */
[----:B------:R-:W4:Y:S04]  /*11fb0*/  LDL.LU R5, [R1+0x30] ;  /* 0x0000300001057983 */ /* 0x000f280000300800 */
[----:B------:R-:W4:Y:S04]  /*11fc0*/  LDL.LU.64 R2, [R1+0x50] ;  /* 0x0000500001027983 */ /* 0x000f280000300a00 */
[----:B------:R-:W2:Y:S01]  /*11fd0*/  LDL.LU R4, [R1+0x2c] ;  /* 0x00002c0001047983 */ /* 0x000ea20000300800 */
[----:B---3--:R-:W-:Y:S01]  /*11fe0*/  ISETP.NE.AND P0, PT, R8, 0x1, PT ;  /* 0x000000010800780c */ /* 0x008fe20003f05270 */
[----:B------:R-:W3:-:S12]  /*11ff0*/  S2R R9, SR_TID.X ;  /* 0x0000000000097919 */ /* 0x000ed80000002100 */
[----:B------:R-:W0:Y:S01]  /*12000*/  @P0 LDC R7, c[0x0][0x450] ;  /* 0x00011400ff070b82 */ /* 0x000e220000000800 */
[----:B----4-:R-:W-:Y:S02]  /*12010*/  IMAD.MOV.U32 R3, RZ, RZ, R5 ;  /* 0x000000ffff037224 */ /* 0x010fe400078e0005 */
[----:B------:R-:W4:Y:S01]  /*12020*/  LDL.LU R5, [R1+0x4] ;  /* 0x0000040001057983 */ /* 0x000f220000300800 */
[----:B---3--:R-:W-:Y:S02]  /*12030*/  IMAD.SHL.U32 R9, R9, 0x8, RZ ;  /* 0x0000000809097824 */ /* 0x008fe400078e00ff */
[C---:B------:R-:W-:Y:S01]  /*12040*/  IMAD.WIDE.U32 R2, R16.reuse, UR4, R2 ;  /* 0x0000000410027c25 */ /* 0x040fe2000f8e0002 */
[----:B-1----:R-:W1:Y:S02]  /*12050*/  S2R R10, SR_TID.X ;  /* 0x00000000000a7919 */ /* 0x002e640000002100 */
[----:B------:R-:W-:Y:S01]  /*12060*/  LOP3.LUT R9, R9, 0x38, RZ, 0xc0, !PT ;  /* 0x0000003809097812 */ /* 0x000fe200078ec0ff */
[----:B------:R-:W-:Y:S01]  /*12070*/  IMAD R3, R16, UR5, R3 ;  /* 0x0000000510037c24 */ /* 0x000fe2000f8e0203 */
[----:B------:R-:W-:-:S02]  /*12080*/  ULDC.64 UR4, c[0x0][0x2e0] ;  /* 0x0000b80000047ab9 */ /* 0x000fc40000000a00 */
[----:B--2---:R-:W-:Y:S01]  /*12090*/  IMAD R0, R0, UR4, RZ ;  /* 0x0000000400007c24 */ /* 0x004fe2000f8e02ff */
[C---:B------:R-:W-:Y:S01]  /*120a0*/  LOP3.LUT R12, R9.reuse, 0x40, RZ, 0xfc, !PT ;  /* 0x00000040090c7812 */ /* 0x040fe200078efcff */
[C---:B------:R-:W-:Y:S01]  /*120b0*/  IMAD.WIDE.U32 R2, R4.reuse, UR4, R2 ;  /* 0x0000000404027c25 */ /* 0x040fe2000f8e0002 */
[C---:B0-----:R-:W-:Y:S02]  /*120c0*/  LOP3.LUT R11, R9.reuse, 0x80, RZ, 0xfc, !PT ;  /* 0x00000080090b7812 */ /* 0x041fe400078efcff */
[----:B------:R-:W-:Y:S01]  /*120d0*/  LOP3.LUT R9, R9, 0xc0, RZ, 0xfc, !PT ;  /* 0x000000c009097812 */ /* 0x000fe200078efcff */
[----:B------:R-:W-:Y:S01]  /*120e0*/  IMAD R0, R4, UR5, R0 ;  /* 0x0000000504007c24 */ /* 0x000fe2000f8e0200 */
[----:B------:R-:W-:Y:S01]  /*120f0*/  ULDC.64 UR4, c[0x0][0x2d0] ;  /* 0x0000b40000047ab9 */ /* 0x000fe20000000a00 */
[----:B------:R-:W0:Y:S02]  /*12100*/  S2R R4, SR_TID.X ;  /* 0x0000000000047919 */ /* 0x000e240000002100 */
[----:B------:R-:W-:-:S02]  /*12110*/  IMAD.IADD R3, R3, 0x1, R0 ;  /* 0x0000000103037824 */ /* 0x000fc400078e0200 */
[----:B-1----:R-:W-:-:S05]  /*12120*/  IMAD.SHL.U32 R10, R10, 0x8, RZ ;  /* 0x000000080a0a7824 */ /* 0x002fca00078e00ff */
[----:B------:R-:W-:Y:S02]  /*12130*/  LOP3.LUT R10, R10, 0x38, RZ, 0xc0, !PT ;  /* 0x000000380a0a7812 */ /* 0x000fe400078ec0ff */
[----:B0-----:R-:W-:-:S04]  /*12140*/  LOP3.LUT R4, R4, 0x7f, RZ, 0xc0, !PT ;  /* 0x0000007f04047812 */ /* 0x001fc800078ec0ff */
[----:B------:R-:W-:Y:S02]  /*12150*/  SHF.R.U32.HI R6, RZ, 0x3, R4 ;  /* 0x00000003ff067819 */ /* 0x000fe40000011604 */
[----:B------:R-:W0:Y:S02]  /*12160*/  S2R R4, SR_TID.X ;  /* 0x0000000000047919 */ /* 0x000e240000002100 */
[----:B0-----:R-:W-:-:S05]  /*12170*/  IMAD.SHL.U32 R4, R4, 0x10, RZ ;  /* 0x0000001004047824 */ /* 0x001fca00078e00ff */
[----:B------:R-:W-:Y:S02]  /*12180*/  LOP3.LUT R4, R6, 0x70, R4, 0xf8, !PT ;  /* 0x0000007006047812 */ /* 0x000fe400078ef804 */
[----:B------:R-:W0:Y:S01]  /*12190*/  @P0 LDC R6, c[0x0][0x44c] ;  /* 0x00011300ff060b82 */ /* 0x000e220000000800 */
[----:B----4-:R-:W-:-:S05]  /*121a0*/  IMAD.SHL.U32 R5, R5, 0x80, RZ ;  /* 0x0000008005057824 */ /* 0x010fca00078e00ff */
[----:B------:R-:W-:-:S05]  /*121b0*/  LOP3.LUT R0, R4, R5, RZ, 0xfc, !PT ;  /* 0x0000000504007212 */ /* 0x000fca00078efcff */
[----:B0-----:R-:W-:-:S04]  /*121c0*/  @P0 IMAD.HI.U32 R6, R0, R6, RZ ;  /* 0x0000000600060227 */ /* 0x001fc800078e00ff */
[----:B------:R-:W-:Y:S01]  /*121d0*/  IMAD.MOV.U32 R4, RZ, RZ, R0 ;  /* 0x000000ffff047224 */ /* 0x000fe200078e0000 */
[----:B------:R-:W-:-:S05]  /*121e0*/  @P0 SHF.R.U32.HI R4, RZ, R7, R6 ;  /* 0x00000007ff040219 */ /* 0x000fca0000011606 */
[----:B------:R-:W-:Y:S02]  /*121f0*/  IMAD.MOV R6, RZ, RZ, -R4 ;  /* 0x000000ffff067224 */ /* 0x000fe400078e0a04 */
[----:B------:R-:W-:-:S04]  /*12200*/  IMAD.WIDE.U32 R2, R4, UR4, R2 ;  /* 0x0000000404027c25 */ /* 0x000fc8000f8e0002 */
[----:B------:R-:W-:Y:S01]  /*12210*/  IMAD R0, R8, R6, R0 ;  /* 0x0000000608007224 */ /* 0x000fe200078e0200 */
[----:B------:R-:W-:-:S05]  /*12220*/  SHF.R.S32.HI R6, RZ, 0x1f, R4 ;  /* 0x0000001fff067819 */ /* 0x000fca0000011404 */
[----:B------:R-:W-:-:S04]  /*12230*/  IMAD R6, R6, UR4, RZ ;  /* 0x0000000406067c24 */ /* 0x000fc8000f8e02ff */
[----:B------:R-:W-:Y:S01]  /*12240*/  IMAD R4, R4, UR5, R6 ;  /* 0x0000000504047c24 */ /* 0x000fe2000f8e0206 */
[----:B------:R-:W-:-:S03]  /*12250*/  ULDC.64 UR4, c[0x0][0x2c8] ;  /* 0x0000b20000047ab9 */ /* 0x000fc60000000a00 */
[----:B------:R-:W-:Y:S01]  /*12260*/  IMAD.IADD R3, R3, 0x1, R4 ;  /* 0x0000000103037824 */ /* 0x000fe200078e0204 */
[----:B------:R-:W-:Y:S01]  /*12270*/  SHF.R.S32.HI R4, RZ, 0x1f, R0 ;  /* 0x0000001fff047819 */ /* 0x000fe20000011400 */
[----:B------:R-:W-:-:S04]  /*12280*/  IMAD.WIDE.U32 R2, R0, UR4, R2 ;  /* 0x0000000400027c25 */ /* 0x000fc8000f8e0002 */
[----:B------:R-:W-:Y:S01]  /*12290*/  IMAD R4, R4, UR4, RZ ;  /* 0x0000000404047c24 */ /* 0x000fe2000f8e02ff */
[----:B------:R-:W-:Y:S02]  /*122a0*/  ULDC UR4, c[0x0][0x2b8] ;  /* 0x0000ae0000047ab9 */ /* 0x000fe40000000800 */
[----:B------:R-:W-:Y:S01]  /*122b0*/  ISETP.GE.AND P3, PT, R9, UR4, PT ;  /* 0x0000000409007c0c */ /* 0x000fe2000bf66270 */
[----:B------:R-:W-:Y:S01]  /*122c0*/  IMAD R0, R0, UR5, R4 ;  /* 0x0000000500007c24 */ /* 0x000fe2000f8e0204 */
[----:B------:R0:W5:Y:S01]  /*122d0*/  LDL R9, [R1+0x24] ;  /* 0x0000240001097983 */ /* 0x0001620000100800 */
[----:B------:R-:W-:Y:S02]  /*122e0*/  LEA R4, P4, R2, UR6, 0x1 ;  /* 0x0000000602047c11 */ /* 0x000fe4000f8808ff */
[----:B------:R-:W-:Y:S01]  /*122f0*/  IMAD.IADD R0, R3, 0x1, R0 ;  /* 0x0000000103007824 */ /* 0x000fe200078e0200 */
[----:B------:R-:W-:Y:S02]  /*12300*/  ISETP.GE.AND P0, PT, R10, UR4, PT ;  /* 0x000000040a007c0c */ /* 0x000fe4000bf06270 */
[----:B------:R-:W-:-:S02]  /*12310*/  ISETP.GE.AND P1, PT, R12, UR4, PT ;  /* 0x000000040c007c0c */ /* 0x000fc4000bf26270 */
[----:B------:R-:W-:Y:S01]  /*12320*/  ISETP.GE.AND P2, PT, R11, UR4, PT ;  /* 0x000000040b007c0c */ /* 0x000fe2000bf46270 */
[----:B------:R-:W-:Y:S01]  /*12330*/  UMOV UR4, 0xffffffff ;  /* 0xffffffff00047882 */ /* 0x000fe20000000000 */
[----:B------:R-:W-:Y:S02]  /*12340*/  LEA.HI.X R3, R2, UR7, R0, 0x1, P4 ;  /* 0x0000000702037c11 */ /* 0x000fe4000a0f0c00 */
[----:B0-----:R-:W-:Y:S09]  /*12350*/  BRA.DIV UR4, `(.L_x_260) ;  /* 0x0000004e04b47947 */ /* 0x001ff2000b800000 */
[----:B------:R-:W2:Y:S01]  /*12360*/  LDL.LU R6, [R1+0x40] ;  /* 0x0000400001067983 */ /* 0x000ea20000300800 */
[----:B------:R-:W0:Y:S02]  /*12370*/  S2R R7, SR_TID.X ;  /* 0x0000000000077919 */ /* 0x000e240000002100 */
[----:B0-----:R-:W-:-:S04]  /*12380*/  LOP3.LUT R7, R7, 0x7f, RZ, 0xc0, !PT ;  /* 0x0000007f07077812 */ /* 0x001fc800078ec0ff */
[----:B------:R-:W-:Y:S02]  /*12390*/  SHF.R.U32.HI R11, RZ, 0x3, R7 ;  /* 0x00000003ff0b7819 */ /* 0x000fe40000011607 */
[----:B------:R-:W0:Y:S03]  /*123a0*/  SHFL.IDX PT, R7, R4, RZ, 0x181f ;  /* 0x00181fff04077589 */ /* 0x000e2600000e0000 */
[----:B------:R-:W-:Y:S01]  /*123b0*/  IMAD.IADD R0, R11, 0x1, R5 ;  /* 0x000000010b007824 */ /* 0x000fe200078e0205 */
[----:B------:R-:W-:-:S03]  /*123c0*/  ULDC.64 UR4, c[0x0][0x208] ;  /* 0x0000820000047ab9 */ /* 0x000fc60000000a00 */
[----:B------:R-:W-:Y:S02]  /*123d0*/  VIADD R5, R0, 0x10 ;  /* 0x0000001000057836 */ /* 0x000fe40000000000 */
[----:B--2---:R-:W-:Y:S02]  /*123e0*/  IMAD R2, R6, R8, RZ ;  /* 0x0000000806027224 */ /* 0x004fe400078e02ff */
[----:B------:R-:W1:Y:S03]  /*123f0*/  SHFL.IDX PT, R6, R3, RZ, 0x181f ;  /* 0x00181fff03067589 */ /* 0x000e6600000e0000 */
[----:B------:R-:W-:-:S13]  /*12400*/  ISETP.GE.AND P5, PT, R0, R2, PT ;  /* 0x000000020000720c */ /* 0x000fda0003fa6270 */
[----:B0-----:R-:W-:-:S05]  /*12410*/  @!P5 LEA R7, P4, R10, R7, 0x1 ;  /* 0x000000070a07d211 */ /* 0x001fca00078808ff */
[----:B-1----:R-:W-:-:S05]  /*12420*/  @!P5 IMAD.X R6, RZ, RZ, R6, P4 ;  /* 0x000000ffff06d224 */ /* 0x002fca00020e0606 */
[----:B------:R-:W-:-:S04]  /*12430*/  @!P5 LOP3.LUT R7, R7, R6, RZ, 0x3c, !PT ;  /* 0x000000060707d212 */ /* 0x000fc800078e3cff */
[----:B------:R-:W-:-:S04]  /*12440*/  @!P5 LOP3.LUT R6, R7, R6, RZ, 0x3c, !PT ;  /* 0x000000060706d212 */ /* 0x000fc800078e3cff */
[----:B------:R-:W-:-:S05]  /*12450*/  @!P5 LOP3.LUT R7, R7, R6, RZ, 0x3c, !PT ;  /* 0x000000060707d212 */ /* 0x000fca00078e3cff */
[----:B------:R-:W-:Y:S01]  /*12460*/  @!PT LDS RZ, [RZ] ;  /* 0x00000000fffff984 */ /* 0x000fe20000000800 */
[----:B-----5:R-:W-:Y:S04]  /*12470*/  @!P5 LDGSTS.E.BYPASS.LTC128B.128 [R9+0x14400], desc[UR4][R6.64], !P0 ;  /* 0x144000000609dfae */ /* 0x020fe8000c101d44 */
[----:B------:R-:W-:Y:S04]  /*12480*/  @!P5 LDGSTS.E.BYPASS.LTC128B.128 [R9+0x18400], desc[UR4][R6.64+0x80], !P1 ;  /* 0x184000800609dfae */ /* 0x000fe8000c901d44 */
[----:B------:R-:W-:Y:S04]  /*12490*/  @!P5 LDGSTS.E.BYPASS.LTC128B.128 [R9+0x1c400], desc[UR4][R6.64+0x100], !P2 ;  /* 0x1c4001000609dfae */ /* 0x000fe8000d101d44 */
[----:B------:R0:W-:Y:S01]  /*124a0*/  @!P5 LDGSTS.E.BYPASS.LTC128B.128 [R9+0x20400], desc[UR4][R6.64+0x180], !P3 ;  /* 0x204001800609dfae */ /* 0x0001e2000d901d44 */
[----:B------:R-:W-:-:S03]  /*124b0*/  ISETP.GE.AND P5, PT, R5, R2, PT ;  /* 0x000000020500720c */ /* 0x000fc60003fa6270 */
[----:B------:R-:W1:Y:S04]  /*124c0*/  SHFL.IDX PT, R5, R4, 0x1, 0x181f ;  /* 0x00381f0004057f89 */ /* 0x000e6800000e0000 */
[----:B0-----:R-:W0:Y:S06]  /*124d0*/  SHFL.IDX PT, R6, R3, 0x1, 0x181f ;  /* 0x00381f0003067f89 */ /* 0x001e2c00000e0000 */
[----:B-1----:R-:W-:-:S05]  /*124e0*/  @!P5 LEA R5, P4, R10, R5, 0x1 ;  /* 0x000000050a05d211 */ /* 0x002fca00078808ff */
[----:B0-----:R-:W-:-:S04]  /*124f0*/  @!P5 IMAD.X R6, RZ, RZ, R6, P4 ;  /* 0x000000ffff06d224 */ /* 0x001fc800020e0606 */
[----:B------:R-:W-:Y:S02]  /*12500*/  @!P5 IMAD.MOV.U32 R7, RZ, RZ, R6 ;  /* 0x000000ffff07d224 */ /* 0x000fe400078e0006 */
[----:B------:R-:W-:Y:S02]  /*12510*/  @!P5 IMAD.MOV.U32 R6, RZ, RZ, R5 ;  /* 0x000000ffff06d224 */ /* 0x000fe400078e0005 */
[----:B------:R-:W-:-:S03]  /*12520*/  VIADD R5, R0, 0x20 ;  /* 0x0000002000057836 */ /* 0x000fc60000000000 */
[----:B------:R-:W-:Y:S04]  /*12530*/  @!P5 LDGSTS.E.BYPASS.LTC128B.128 [R9+0x14c00], desc[UR4][R6.64], !P0 ;  /* 0x14c000000609dfae */ /* 0x000fe8000c101d44 */
        /* <DEDUP_REMOVED lines=53> */
[----:B------:R-:W0:Y:S06]  /*12890*/  SHFL.IDX PT, R8, R3, 0x6, 0x181f ;  /* 0x00d81f0003087f89 */ /* 0x000e2c00000e0000 */
[----:B-1----:R-:W-:-:S05]  /*128a0*/  @!P5 LEA R5, P4, R10, R5, 0x1 ;  /* 0x000000050a05d211 */ /* 0x002fca00078808ff */
[----:B0-----:R-:W-:-:S04]  /*128b0*/  @!P5 IMAD.X R6, RZ, RZ, R8, P4 ;  /* 0x000000ffff06d224 */ /* 0x001fc800020e0608 */
[----:B------:R-:W-:Y:S02]  /*128c0*/  @!P5 IMAD.MOV.U32 R7, RZ, RZ, R6 ;  /* 0x000000ffff07d224 */ /* 0x000fe400078e0006 */
[----:B------:R-:W-:Y:S02]  /*128d0*/  @!P5 IMAD.MOV.U32 R6, RZ, RZ, R5 ;  /* 0x000000ffff06d224 */ /* 0x000fe400078e0005 */
[----:B------:R0:W1:Y:S04]  /*128e0*/  SHFL.IDX PT, R5, R3, 0x7, 0x181f ;  /* 0x00f81f0003057f89 */ /* 0x00006800000e0000 */
[----:B------:R0:W-:Y:S04]  /*128f0*/  @!P5 LDGSTS.E.BYPASS.LTC128B.128 [R9+0x17400], desc[UR4][R6.64], !P0 ;  /* 0x174000000609dfae */ /* 0x0001e8000c101d44 */
[----:B------:R0:W-:Y:S04]  /*12900*/  @!P5 LDGSTS.E.BYPASS.LTC128B.128 [R9+0x1b400], desc[UR4][R6.64+0x80], !P1 ;  /* 0x1b4000800609dfae */ /* 0x0001e8000c901d44 */
[----:B------:R0:W-:Y:S04]  /*12910*/  @!P5 LDGSTS.E.BYPASS.LTC128B.128 [R9+0x1f400], desc[UR4][R6.64+0x100], !P2 ;  /* 0x1f4001000609dfae */ /* 0x0001e8000d101d44 */
[----:B------:R0:W-:Y:S04]  /*12920*/  @!P5 LDGSTS.E.BYPASS.LTC128B.128 [R9+0x23400], desc[UR4][R6.64+0x180], !P3 ;  /* 0x234001800609dfae */ /* 0x0001e8000d901d44 */
[----:B------:R0:W2:Y:S02]  /*12930*/  SHFL.IDX PT, R3, R4, 0x7, 0x181f ;  /* 0x00f81f0004037f89 */ /* 0x0000a400000e0000 */
.L_x_388:
[----:B------:R-:W-:Y:S01]  /*12940*/  VIADD R0, R0, 0x70 ;  /* 0x0000007000007836 */ /* 0x000fe20000000000 */
[----:B------:R-:W-:Y:S04]  /*12950*/  BSSY B0, `(.L_x_261) ;  /* 0x000000d000007945 */ /* 0x000fe80003800000 */
[----:B------:R-:W-:-:S13]  /*12960*/  ISETP.GE.AND P4, PT, R0, R2, PT ;  /* 0x000000020000720c */ /* 0x000fda0003f86270 */
[----:B------:R-:W-:Y:S05]  /*12970*/  @P4 BRA `(.L_x_262) ;  /* 0x0000000000284947 */ /* 0x000fea0003800000 */
[----:B--2---:R-:W-:Y:S01]  /*12980*/  LEA R2, P4, R10, R3, 0x1 ;  /* 0x000000030a027211 */ /* 0x004fe200078808ff */
[----:B------:R-:W-:-:S04]  /*12990*/  ULDC.64 UR4, c[0x0][0x208] ;  /* 0x0000820000047ab9 */ /* 0x000fc80000000a00 */
[----:B01----:R-:W-:-:S05]  /*129a0*/  IMAD.X R3, RZ, RZ, R5, P4 ;  /* 0x000000ffff037224 */ /* 0x003fca00020e0605 */
[----:B------:R-:W-:Y:S01]  /*129b0*/  @!PT LDS RZ, [RZ] ;  /* 0x00000000fffff984 */ /* 0x000fe20000000800 */
[----:B------:R-:W-:Y:S01]  /*129c0*/  @!PT LDS RZ, [RZ] ;  /* 0x00000000fffff984 */ /* 0x000fe20000000800 */
[----:B------:R-:W-:Y:S01]  /*129d0*/  @!PT LDS RZ, [RZ] ;  /* 0x00000000fffff984 */ /* 0x000fe20000000800 */
[----:B------:R3:W-:Y:S04]  /*129e0*/  LDGSTS.E.BYPASS.LTC128B.128 [R9+0x17c00], desc[UR4][R2.64], !P0 ;  /* 0x17c0000002097fae */ /* 0x0007e8000c101d44 */
[----:B------:R3:W-:Y:S04]  /*129f0*/  LDGSTS.E.BYPASS.LTC128B.128 [R9+0x1bc00], desc[UR4][R2.64+0x80], !P1 ;  /* 0x1bc0008002097fae */ /* 0x0007e8000c901d44 */
[----:B------:R3:W-:Y:S04]  /*12a00*/  LDGSTS.E.BYPASS.LTC128B.128 [R9+0x1fc00], desc[UR4][R2.64+0x100], !P2 ;  /* 0x1fc0010002097fae */ /* 0x0007e8000d101d44 */
[----:B------:R3:W-:Y:S02]  /*12a10*/  LDGSTS.E.BYPASS.LTC128B.128 [R9+0x23c00], desc[UR4][R2.64+0x180], !P3 ;  /* 0x23c0018002097fae */ /* 0x0007e4000d901d44 */
.L_x_262:
[----:B------:R-:W-:Y:S05]  /*12a20*/  BSYNC B0 ;  /* 0x0000000000007941 */ /* 0x000fea0003800000 */
.L_x_261:
[----:B------:R-:W-:Y:S01]  /*12a30*/  NOP ;  /* 0x0000000000007918 */ /* 0x000fe20000000000 */
[----:B------:R-:W-:Y:S01]  /*12a40*/  PLOP3.LUT P0, PT, PT, PT, PT, 0x80, 0x0 ;  /* 0x000000000000781c */ /* 0x000fe20003f0f070 */
[----:B0-----:R-:W-:-:S12]  /*12a50*/  VIADD R6, R18, 0x38800 ;  /* 0x0003880012067836 */ /* 0x001fd80000000000 */
.L_x_263:
[----:B------:R-:W-:Y:S02]  /*12a60*/  PLOP3.LUT P1, PT, P1, P0, PT, 0xa2, 0x0 ;  /* 0x000000000000781c */ /* 0x000fe40000f21472 */
[----:B------:R-:W-:-:S08]  /*12a70*/  @P0 R2UR P1, UR4, R18 ;  /* 0x00000000120402ca */ /* 0x000fd00000020000 */
[----:B------:R-:W-:-:S05]  /*12a80*/  @P0 PLOP3.LUT P0, PT, P1, PT, PT, 0x80, 0x0 ;  /* 0x000000000000081c */ /* 0x000fca0000f0f070 */
[----:B------:R-:W-:Y:S01]  /*12a90*/  @!P1 SYNCS.ARRIVE.TRANS64.RED.A0T1 RZ, [UR4+0x38800], RZ ;  /* 0x038800ffffff99a7 */ /* 0x000fe20008200404 */
[----:B------:R-:W-:Y:S07]  /*12aa0*/  @!P1 ARRIVES.LDGSTSBAR.64.TRANSCNT [UR4+0x38800] ;  /* 0x03880000ff0099b0 */ /* 0x000fee0008000a84 */
[----:B------:R-:W-:Y:S05]  /*12ab0*/  @P0 BRA.U.ANY `(.L_x_263) ;  /* 0xfffffffd00e80947 */ /* 0x000fea000393ffff */
[----:B---3--:R-:W3:Y:S02]  /*12ac0*/  LDL.LU R2, [R1+0x48] ;  /* 0x0000480001027983 */ /* 0x008ee40000300800 */
[----:B---3--:R-:W-:-:S05]  /*12ad0*/  VIADD R2, R2, 0x1 ;  /* 0x0000000102027836 */ /* 0x008fca0000000000 */
[----:B------:R0:W-:Y:S01]  /*12ae0*/  STL [R1+0x48], R2 ;  /* 0x0000480201007387 */ /* 0x0001e20000100800 */
[----:B------:R-:W-:-:S04]  /*12af0*/  LEA.HI R0, R2, R2, RZ, 0x1 ;  /* 0x0000000202007211 */ /* 0x000fc800078f08ff */
[----:B------:R-:W-:-:S05]  /*12b00*/  LOP3.LUT R0, R0, 0xfffffffe, RZ, 0xc0, !PT ;  /* 0xfffffffe00007812 */ /* 0x000fca00078ec0ff */
[----:B------:R-:W-:-:S05]  /*12b10*/  IMAD.IADD R0, R2, 0x1, -R0 ;  /* 0x0000000102007824 */ /* 0x000fca00078e0a00 */
[----:B------:R-:W-:Y:S01]  /*12b20*/  SHF.L.U32 R0, R0, 0x1f, RZ ;  /* 0x0000001f00007819 */ /* 0x000fe200000006ff */
[----:B------:R-:W-:Y:S01]  /*12b30*/  NOP ;  /* 0x0000000000007918 */ /* 0x000fe20000000000 */
[----:B------:R0:W-:Y:S01]  /*12b40*/  SYNCS.ARRIVE.TRANS64.A1T0 RZ, [R18+URZ+0x38800], RZ ;  /* 0x038800ff12ff79a7 */ /* 0x0001e2000810003f */
[----:B------:R-:W-:Y:S01]  /*12b50*/  BSSY B0, `(.L_x_264) ;  /* 0x0000003000007945 */ /* 0x000fe20003800000 */
[----:B------:R-:W3:Y:S03]  /*12b60*/  SYNCS.PHASECHK.TRANS64.TRYWAIT P0, [R18+URZ+0x38820], R0 ;  /* 0x03882000120075a7 */ /* 0x000ee6000800017f */
[----:B0--3--:R-:W-:Y:S05]  /*12b70*/  @!P0 BRA `(.L_x_265) ;  /* 0x0000005000b88947 */ /* 0x009fea0003800000 */
.L_x_389:
[----:B------:R-:W-:Y:S05]  /*12b80*/  BSYNC B0 ;  /* 0x0000000000007941 */ /* 0x000fea0003800000 */
.L_x_264:
[----:B------:R-:W0:Y:S04]  /*12b90*/  LDL R2, [R1+0x38] ;  /* 0x0000380001027983 */ /* 0x000e280000100800 */
[----:B--2---:R-:W2:Y:S01]  /*12ba0*/  LDL R3, [R1+0x28] ;  /* 0x0000280001037983 */ /* 0x004ea20000100800 */
[----:B------:R-:W-:Y:S01]  /*12bb0*/  BSSY B0, `(.L_x_266) ;  /* 0x00002a3000007945 */ /* 0x000fe20003800000 */
[----:B0-----:R-:W-:-:S05]  /*12bc0*/  VIADD R0, R2, 0xfffffffe ;  /* 0xfffffffe02007836 */ /* 0x001fca0000000000 */
[----:B--2---:R-:W-:-:S13]  /*12bd0*/  ISETP.GE.AND P0, PT, R0, R3, PT ;  /* 0x000000030000720c */ /* 0x004fda0003f06270 */
[----:B------:R-:W-:Y:S05]  /*12be0*/  @!P0 BRA `(.L_x_267) ;  /* 0x00000028007c8947 */ /* 0x000fea0003800000 */
[----:B------:R-:W2:Y:S04]  /*12bf0*/  LDL.LU R2, [R1+0x58] ;  /* 0x0000580001027983 */ /* 0x000ea80000300800 */
[----:B-1----:R-:W3:Y:S04]  /*12c00*/  LDL.LU R5, [R1+0x34] ;  /* 0x0000340001057983 */ /* 0x002ee80000300800 */
[----:B------:R-:W4:Y:S01]  /*12c10*/  LDL.LU R4, [R1+0x44] ;  /* 0x0000440001047983 */ /* 0x000f220000300800 */
[----:B------:R-:W-:Y:S01]  /*12c20*/  LOP3.LUT R10, RZ, R3, RZ, 0x33, !PT ;  /* 0x00000003ff0a7212 */ /* 0x000fe200078e33ff */
[----:B------:R-:W-:Y:S01]  /*12c30*/  BSSY B2, `(.L_x_268) ;  /* 0x00000e5000027945 */ /* 0x000fe20003800000 */
[----:B--2---:R-:W-:-:S04]  /*12c40*/  VIADD R2, R2, 0x1 ;  /* 0x0000000102027836 */ /* 0x004fc80000000000 */
[----:B---3--:R-:W-:-:S05]  /*12c50*/  IMAD R2, R2, R5, RZ ;  /* 0x0000000502027224 */ /* 0x008fca00078e02ff */
[----:B----4-:R-:W-:-:S05]  /*12c60*/  VIMNMX R8, R4, R2, PT ;  /* 0x0000000204087248 */ /* 0x010fca0003fe0100 */
[----:B------:R-:W-:-:S05]  /*12c70*/  IMAD.MOV R2, RZ, RZ, -R8 ;  /* 0x000000ffff027224 */ /* 0x000fca00078e0a08 */
[----:B------:R-:W-:-:S05]  /*12c80*/  VIADDMNMX R10, R2, 0x1, R10, !PT ;  /* 0x00000001020a7846 */ /* 0x000fca000780010a */
[----:B------:R-:W-:-:S05]  /*12c90*/  IMAD.IADD R2, R8, 0x1, R10 ;  /* 0x0000000108027824 */ /* 0x000fca00078e020a */
[----:B------:R-:W-:-:S04]  /*12ca0*/  LOP3.LUT R2, R2, 0x1, RZ, 0xc0, !PT ;  /* 0x0000000102027812 */ /* 0x000fc800078ec0ff */
[----:B------:R-:W-:-:S13]  /*12cb0*/  ISETP.NE.U32.AND P0, PT, R2, 0x1, PT ;  /* 0x000000010200780c */ /* 0x000fda0003f05070 */
[----:B------:R-:W-:Y:S05]  /*12cc0*/  @P0 BRA `(.L_x_269) ;  /* 0x0000000c006c0947 */ /* 0x000fea0003800000 */
[----:B------:R-:W2:Y:S04]  /*12cd0*/  LDL R4, [R1+0x20] ;  /* 0x0000200001047983 */ /* 0x000ea80000100800 */
[----:B------:R-:W3:Y:S01]  /*12ce0*/  LDL R3, [R1+0x14] ;  /* 0x0000140001037983 */ /* 0x000ee20000100800 */
[----:B------:R-:W-:Y:S01]  /*12cf0*/  VIADD R9, R19, 0x1 ;  /* 0x0000000113097836 */ /* 0x000fe20000000000 */
[----:B------:R-:W-:Y:S04]  /*12d00*/  BSSY B1, `(.L_x_270) ;  /* 0x00000d3000017945 */ /* 0x000fe80003800000 */
[----:B------:R-:W-:-:S04]  /*12d10*/  ISETP.NE.AND P0, PT, R9, 0x2, PT ;  /* 0x000000020900780c */ /* 0x000fc80003f05270 */
[----:B------:R-:W-:Y:S02]  /*12d20*/  SEL R11, RZ, 0x1, P0 ;  /* 0x00000001ff0b7807 */ /* 0x000fe40000000000 */
[----:B------:R-:W-:Y:S02]  /*12d30*/  SEL R9, R9, RZ, P0 ;  /* 0x000000ff09097207 */ /* 0x000fe40000000000 */
[----:B--2---:R-:W-:Y:S02]  /*12d40*/  ISETP.NE.AND P1, PT, R4, RZ, PT ;  /* 0x000000ff0400720c */ /* 0x004fe40003f25270 */
[----:B---3--:R-:W-:-:S11]  /*12d50*/  LOP3.LUT R11, R3, R11, RZ, 0x3c, !PT ;  /* 0x0000000b030b7212 */ /* 0x008fd600078e3cff */
[----:B------:R-:W-:Y:S05]  /*12d60*/  @!P1 BRA `(.L_x_271) ;  /* 0x0000000c00309947 */ /* 0x000fea0003800000 */
[----:B------:R-:W-:Y:S01]  /*12d70*/  ULDC.64 UR4, c[0x0][0x418] ;  /* 0x0001060000047ab9 */ /* 0x000fe20000000a00 */
[----:B------:R-:W-:Y:S01]  /*12d80*/  IMAD.MOV.U32 R5, RZ, RZ, R17 ;  /* 0x000000ffff057224 */ /* 0x000fe200078e0011 */
[----:B------:R-:W-:-:S04]  /*12d90*/  ISETP.NE.U32.AND P0, PT, RZ, UR4, PT ;  /* 0x00000004ff007c0c */ /* 0x000fc8000bf05070 */
[----:B------:R-:W-:-:S13]  /*12da0*/  ISETP.NE.AND.EX P0, PT, RZ, UR5, PT, P0 ;  /* 0x00000005ff007c0c */ /* 0x000fda000bf05300 */
[----:B------:R-:W-:Y:S05]  /*12db0*/  @!P0 BRA `(.L_x_272) ;  /* 0x0000000000508947 */ /* 0x000fea0003800000 */
[----:B------:R-:W2:Y:S01]  /*12dc0*/  LDL R12, [R1+0x1c] ;  /* 0x00001c00010c7983 */ /* 0x000ea20000100800 */
[----:B------:R-:W0:Y:S01]  /*12dd0*/  LDC R5, c[0x0][0x43c] ;  /* 0x00010f00ff057b82 */ /* 0x000e220000000800 */
[----:B------:R-:W-:Y:S02]  /*12de0*/  ULDC.64 UR6, c[0x0][0x428] ;  /* 0x00010a0000067ab9 */ /* 0x000fe40000000a00 */
[----:B------:R-:W3:Y:S01]  /*12df0*/  LDL R7, [R1+0x10] ;  /* 0x0000100001077983 */ /* 0x000ee20000100800 */
        /* <DEDUP_REMOVED lines=9> */
[----:B--2---:R-:W-:-:S04]  /*12e90*/  IMAD R4, R12, UR6, RZ ;  /* 0x000000060c047c24 */ /* 0x004fc8000f8e02ff */
[C---:B---3--:R-:W-:Y:S02]  /*12ea0*/  IMAD R4, R7.reuse, UR7, R4 ;  /* 0x0000000707047c24 */ /* 0x048fe4000f8e0204 */
[----:B------:R-:W-:-:S04]  /*12eb0*/  IMAD.WIDE.U32 R2, R7, UR6, R2 ;  /* 0x0000000607027c25 */ /* 0x000fc8000f8e0002 */
[----:B------:R-:W-:Y:S01]  /*12ec0*/  IMAD.IADD R3, R4, 0x1, R3 ;  /* 0x0000000104037824 */ /* 0x000fe200078e0203 */
[----:B------:R-:W-:-:S04]  /*12ed0*/  LEA R4, P0, R2, UR4, 0x2 ;  /* 0x0000000402047c11 */ /* 0x000fc8000f8010ff */
[----:B------:R-:W-:-:S06]  /*12ee0*/  LEA.HI.X R5, R2, UR5, R3, 0x2, P0 ;  /* 0x0000000502057c11 */ /* 0x000fcc00080f1403 */
[----:B------:R0:W5:Y:S03]  /*12ef0*/  LDG.E R5, desc[UR8][R4.64] ;  /* 0x0000000804057981 */ /* 0x000166000c1e1900 */
.L_x_272:
[----:B------:R-:W-:Y:S01]  /*12f00*/  IMAD R3, R9, 0x8, R18 ;  /* 0x0000000809037824 */ /* 0x000fe200078e0212 */
[----:B------:R-:W-:Y:S01]  /*12f10*/  SHF.L.U32 R2, R11, 0x1f, RZ ;  /* 0x0000001f0b027819 */ /* 0x000fe200000006ff */
[----:B------:R-:W-:Y:S03]  /*12f20*/  BSSY B3, `(.L_x_273) ;  /* 0x0000003000037945 */ /* 0x000fe60003800000 */
[----:B------:R-:W1:Y:S02]  /*12f30*/  SYNCS.PHASECHK.TRANS64.TRYWAIT P0, [R3+URZ+0x38840], R2 ;  /* 0x03884002030075a7 */ /* 0x000e64000800017f */
[----:B-1----:R-:W-:Y:S05]  /*12f40*/  @!P0 BRA `(.L_x_274) ;  /* 0x0000004c00d88947 */ /* 0x002fea0003800000 */
.L_x_390:
[----:B------:R-:W-:Y:S05]  /*12f50*/  BSYNC B3 ;  /* 0x0000000000037941 */ /* 0x000fea0003800000 */
.L_x_273:
[----:B0-----:R-:W0:Y:S01]  /*12f60*/  S2R R4, SR_TID.X ;  /* 0x0000000000047919 */ /* 0x001e220000002100 */
[----:B------:R-:W-:Y:S01]  /*12f70*/  BSSY B3, `(.L_x_275) ;  /* 0x000000b000037945 */ /* 0x000fe20003800000 */
[----:B0-----:R-:W-:-:S04]  /*12f80*/  LOP3.LUT R4, R4, 0x7f, RZ, 0xc0, !PT ;  /* 0x0000007f04047812 */ /* 0x001fc800078ec0ff */
[----:B------:R-:W-:-:S13]  /*12f90*/  ISETP.NE.AND P1, PT, R4, RZ, PT ;  /* 0x000000ff0400720c */ /* 0x000fda0003f25270 */
[----:B------:R-:W-:Y:S05]  /*12fa0*/  @P1 BRA `(.L_x_276) ;  /* 0x00000000001c1947 */ /* 0x000fea0003800000 */
[----:B------:R-:W0:Y:S01]  /*12fb0*/  S2R R4, SR_TID.X ;  /* 0x0000000000047919 */ /* 0x000e220000002100 */
[----:B-1----:R-:W-:-:S04]  /*12fc0*/  IMAD.MOV.U32 R2, RZ, RZ, 0xa000 ;  /* 0x0000a000ff027424 */ /* 0x002fc800078e00ff */
[----:B------:R2:W-:Y:S01]  /*12fd0*/  SYNCS.ARRIVE.TRANS64 RZ, [R3+URZ+0x38830], R2 ;  /* 0x0388300203ff79a7 */ /* 0x0005e2000800003f */
[----:B0-----:R-:W-:-:S04]  /*12fe0*/  LOP3.LUT R4, R4, 0x1f, RZ, 0xc0, !PT ;  /* 0x0000001f04047812 */ /* 0x001fc800078ec0ff */
[----:B------:R-:W-:-:S13]  /*12ff0*/  ISETP.NE.AND P0, PT, R4, RZ, PT ;  /* 0x000000ff0400720c */ /* 0x000fda0003f05270 */
[----:B--2---:R-:W-:Y:S05]  /*13000*/  @!P0 BRA `(.L_x_276) ;  /* 0x0000000000048947 */ /* 0x004fea0003800000 */
[----:B------:R-:W-:Y:S01]  /*13010*/  BPT.TRAP 0x1 ;  /* 0x000000040000795c */ /* 0x000fe20000300000 */
.L_x_276:
[----:B------:R-:W-:Y:S05]  /*13020*/  BSYNC B3 ;  /* 0x0000000000037941 */ /* 0x000fea0003800000 */
.L_x_275:
[----:B-1----:R-:W2:Y:S01]  /*13030*/  LDL R2, [R1+0x18] ;  /* 0x0000180001027983 */ /* 0x002ea20000100800 */
[----:B------:R-:W-:Y:S01]  /*13040*/  IMAD.MOV.U32 R14, RZ, RZ, RZ ;  /* 0x000000ffff0e7224 */ /* 0x000fe200078e00ff */
[----:B------:R-:W-:Y:S01]  /*13050*/  UIADD3 UR4, UP0, UR36, 0x370, URZ ;  /* 0x0000037024047890 */ /* 0x000fe2000ff1e03f */
[----:B------:R-:W-:Y:S01]  /*13060*/  IMAD R4, R9, 0xa000, R18 ;  /* 0x0000a00009047824 */ /* 0x000fe200078e0212 */
[----:B------:R-:W-:Y:S01]  /*13070*/  PLOP3.LUT P0, PT, PT, PT, PT, 0x80, 0x0 ;  /* 0x000000000000781c */ /* 0x000fe20003f0f070 */
[----:B------:R-:W-:Y:S01]  /*13080*/  VIADD R3, R3, 0x38830 ;  /* 0x0003883003037836 */ /* 0x000fe20000000000 */
[----:B------:R-:W-:Y:S01]  /*13090*/  R2UR UR10, R14 ;  /* 0x000000000e0a72ca */ /* 0x000fe200000e0000 */
[----:B------:R-:W-:Y:S01]  /*130a0*/  VIADD R7, R4, 0x24400 ;  /* 0x0002440004077836 */ /* 0x000fe20000000000 */
[----:B------:R-:W-:Y:S01]  /*130b0*/  UIADD3.X UR5, URZ, UR37, URZ, UP0, !UPT ;  /* 0x000000253f057290 */ /* 0x000fe200087fe43f */
[----:B------:R-:W-:Y:S01]  /*130c0*/  UMOV UR6, 0x0 ;  /* 0x0000000000067882 */ /* 0x000fe20000000000 */
[----:B------:R-:W-:Y:S01]  /*130d0*/  UMOV UR7, 0x14f00000 ;  /* 0x14f0000000077882 */ /* 0x000fe20000000000 */
[----:B--2---:R-:W-:-:S10]  /*130e0*/  IMAD R2, R0, 0x50, R2 ;  /* 0x0000005000027824 */ /* 0x004fd400078e0202 */
.L_x_277:
[----:B------:R-:W-:-:S13]  /*130f0*/  @P0 ELECT P2, URZ, PT ;  /* 0x00000000003f082f */ /* 0x000fda0003840000 */
[----:B-----5:R-:W-:Y:S02]  /*13100*/  @P2 R2UR UR13, R5 ;  /* 0x00000000050d22ca */ /* 0x020fe400000e0000 */
[----:B------:R-:W-:Y:S02]  /*13110*/  @P2 R2UR UR12, R16 ;  /* 0x00000000100c22ca */ /* 0x000fe400000e0000 */
[----:B------:R-:W-:Y:S02]  /*13120*/  @P2 R2UR UR11, R2 ;  /* 0x00000000020b22ca */ /* 0x000fe400000e0000 */
[----:B------:R-:W-:Y:S02]  /*13130*/  @P2 R2UR UR9, R3 ;  /* 0x00000000030922ca */ /* 0x000fe400000e0000 */
[----:B------:R-:W-:Y:S02]  /*13140*/  @P2 R2UR UR8, R7 ;  /* 0x00000000070822ca */ /* 0x000fe400000e0000 */
[----:B------:R-:W-:-:S02]  /*13150*/  @P2 PLOP3.LUT P0, PT, P2, PT, PT, 0x8, 0x0 ;  /* 0x000000000000281c */ /* 0x000fc4000170e170 */
[----:B------:R-:W-:-:S09]  /*13160*/  PLOP3.LUT P2, PT, PT, PT, PT, 0x8, 0x0 ;  /* 0x000000000000781c */ /* 0x000fd20003f4e170 */
[----:B------:R0:W-:Y:S02]  /*13170*/  UTMALDG.4D [UR8], [UR4], desc[UR6] ;  /* 0x00000608040075b4 */ /* 0x0001e40008019000 */
[----:B0-----:R-:W-:Y:S05]  /*13180*/  @P0 BRA.U.ANY `(.L_x_277) ;  /* 0xfffffffd00d80947 */ /* 0x001fea000393ffff */
[----:B------:R-:W-:Y:S01]  /*13190*/  IMAD.MOV.U32 R21, RZ, RZ, 0x40 ;  /* 0x00000040ff157424 */ /* 0x000fe200078e00ff */
[----:B------:R-:W-:Y:S01]  /*131a0*/  PLOP3.LUT P0, PT, PT, PT, PT, 0x80, 0x0 ;  /* 0x000000000000781c */ /* 0x000fe20003f0f070 */
[----:B------:R-:W-:Y:S01]  /*131b0*/  VIADD R7, R4, 0x26c00 ;  /* 0x00026c0004077836 */ /* 0x000fe20000000000 */
[----:B------:R-:W-:Y:S01]  /*131c0*/  UMOV UR6, 0x0 ;  /* 0x0000000000067882 */ /* 0x000fe20000000000 */
[----:B------:R-:W-:Y:S01]  /*131d0*/  UMOV UR7, 0x14f00000 ;  /* 0x14f0000000077882 */ /* 0x000fe20000000000 */
[----:B------:R-:W-:-:S15]  /*131e0*/  R2UR UR10, R21 ;  /* 0x00000000150a72ca */ /* 0x000fde00000e0000 */
.L_x_278:
[----:B------:R-:W-:-:S13]  /*131f0*/  @P0 ELECT P2, URZ, PT ;  /* 0x00000000003f082f */ /* 0x000fda0003840000 */
[----:B------:R-:W-:Y:S02]  /*13200*/  @P2 R2UR UR13, R5 ;  /* 0x00000000050d22ca */ /* 0x000fe400000e0000 */
        /* <DEDUP_REMOVED lines=14> */
.L_x_279:
        /* <DEDUP_REMOVED lines=16> */
.L_x_280:
        /* <DEDUP_REMOVED lines=10> */
[----:B------:R-:W2:Y:S01]  /*13490*/  LDL.LU R7, [R1+0x14] ;  /* 0x0000140001077983 */ /* 0x000ea20000300800 */
[----:B------:R-:W-:Y:S01]  /*134a0*/  IMAD R3, R19, 0x8, R6 ;  /* 0x0000000813037824 */ /* 0x000fe200078e0206 */
[----:B------:R-:W-:Y:S01]  /*134b0*/  BSSY B3, `(.L_x_281) ;  /* 0x0000004000037945 */ /* 0x000fe20003800000 */
[----:B--2---:R-:W-:-:S04]  /*134c0*/  SHF.L.U32 R2, R7, 0x1f, RZ ;  /* 0x0000001f07027819 */ /* 0x004fc800000006ff */
[----:B------:R-:W0:Y:S02]  /*134d0*/  SYNCS.PHASECHK.TRANS64.TRYWAIT P0, [R3+URZ+0x60], R2 ;  /* 0x00006002030075a7 */ /* 0x000e24000800017f */
[----:B0-----:R-:W-:Y:S05]  /*134e0*/  @!P0 BRA `(.L_x_282) ;  /* 0x0000004800848947 */ /* 0x001fea0003800000 */
.L_x_391:
[----:B------:R-:W-:Y:S05]  /*134f0*/  BSYNC B3 ;  /* 0x0000000000037941 */ /* 0x000fea0003800000 */
.L_x_281:
[----:B------:R-:W-:Y:S01]  /*13500*/  BSSY B3, `(.L_x_283) ;  /* 0x000000c000037945 */ /* 0x000fe20003800000 */
[----:B------:R-:W-:Y:S02]  /*13510*/  IMAD.MOV.U32 R12, RZ, RZ, 0x0 ;  /* 0x00000000ff0c7424 */ /* 0x000fe400078e00ff */
[----:B------:R-:W-:Y:S01]  /*13520*/  IMAD.MOV.U32 R13, RZ, RZ, 0x14f00000 ;  /* 0x14f00000ff0d7424 */ /* 0x000fe200078e00ff */
[----:B------:R-:W-:Y:S06]  /*13530*/  @P1 BRA `(.L_x_284) ;  /* 0x0000000000201947 */ /* 0x000fec0003800000 */
[----:B------:R-:W1:Y:S01]  /*13540*/  S2R R4, SR_TID.X ;  /* 0x0000000000047919 */ /* 0x000e620000002100 */
[----:B0-----:R-:W-:Y:S02]  /*13550*/  IMAD R2, R19, 0x8, R18 ;  /* 0x0000000813027824 */ /* 0x001fe400078e0212 */
[----:B------:R-:W-:-:S04]  /*13560*/  IMAD.MOV.U32 R3, RZ, RZ, 0xa000 ;  /* 0x0000a000ff037424 */ /* 0x000fc800078e00ff */
[----:B------:R2:W-:Y:S01]  /*13570*/  SYNCS.ARRIVE.TRANS64 RZ, [R2+URZ+0x38850], R3 ;  /* 0x0388500302ff79a7 */ /* 0x0005e2000800003f */
[----:B-1----:R-:W-:-:S04]  /*13580*/  LOP3.LUT R4, R4, 0x1f, RZ, 0xc0, !PT ;  /* 0x0000001f04047812 */ /* 0x002fc800078ec0ff */
[----:B------:R-:W-:-:S13]  /*13590*/  ISETP.NE.AND P0, PT, R4, RZ, PT ;  /* 0x000000ff0400720c */ /* 0x000fda0003f05270 */
[----:B--2---:R-:W-:Y:S05]  /*135a0*/  @!P0 BRA `(.L_x_284) ;  /* 0x0000000000048947 */ /* 0x004fea0003800000 */
[----:B------:R-:W-:Y:S01]  /*135b0*/  BPT.TRAP 0x1 ;  /* 0x000000040000795c */ /* 0x000fe20000300000 */
.L_x_284:
[----:B------:R-:W-:Y:S05]  /*135c0*/  BSYNC B3 ;  /* 0x0000000000037941 */ /* 0x000fea0003800000 */
.L_x_283:
[----:B------:R-:W2:Y:S04]  /*135d0*/  LDL R7, [R1+0x18] ;  /* 0x0000180001077983 */ /* 0x000ea80000100800 */
[----:B------:R-:W2:Y:S01]  /*135e0*/  LDL.LU R4, [R1+0x8] ;  /* 0x0000080001047983 */ /* 0x000ea20000300800 */
[----:B------:R-:W-:Y:S01]  /*135f0*/  R2UR UR10, R14 ;  /* 0x000000000e0a72ca */ /* 0x000fe200000e0000 */
[C-C-:B0-----:R-:W-:Y:S01]  /*13600*/  IMAD R3, R19.reuse, 0x8, R18.reuse ;  /* 0x0000000813037824 */ /* 0x141fe200078e0212 */
[----:B------:R-:W-:Y:S01]  /*13610*/  R2UR UR6, R12 ;  /* 0x000000000c0672ca */ /* 0x000fe200000e0000 */
[----:B------:R-:W-:Y:S01]  /*13620*/  IMAD R2, R19, 0xa000, R18 ;  /* 0x0000a00013027824 */ /* 0x000fe200078e0212 */
[----:B------:R-:W-:Y:S01]  /*13630*/  R2UR UR7, R13 ;  /* 0x000000000d0772ca */ /* 0x000fe200000e0000 */
[----:B------:R-:W-:Y:S01]  /*13640*/  UIADD3 UR4, UP0, UR36, 0x470, URZ ;  /* 0x0000047024047890 */ /* 0x000fe2000ff1e03f */
[----:B------:R-:W-:Y:S01]  /*13650*/  PLOP3.LUT P0, PT, PT, PT, PT, 0x80, 0x0 ;  /* 0x000000000000781c */ /* 0x000fe20003f0f070 */
[----:B------:R-:W-:-:S02]  /*13660*/  VIADD R3, R3, 0x38850 ;  /* 0x0003885003037836 */ /* 0x000fc40000000000 */
[----:B------:R-:W-:Y:S01]  /*13670*/  UIADD3.X UR5, URZ, UR37, URZ, UP0, !UPT ;  /* 0x000000253f057290 */ /* 0x000fe200087fe43f */
[----:B--2---:R-:W-:Y:S02]  /*13680*/  IMAD R4, R4, 0x50, R7 ;  /* 0x0000005004047824 */ /* 0x004fe400078e0207 */
[----:B------:R-:W-:-:S09]  /*13690*/  VIADD R7, R2, 0x400 ;  /* 0x0000040002077836 */ /* 0x000fd20000000000 */
.L_x_285:
        /* <DEDUP_REMOVED lines=10> */
[----:B------:R-:W-:Y:S01]  /*13740*/  R2UR UR10, R21 ;  /* 0x00000000150a72ca */ /* 0x000fe200000e0000 */
[----:B------:R-:W-:Y:S01]  /*13750*/  VIADD R7, R2, 0x2c00 ;  /* 0x00002c0002077836 */ /* 0x000fe20000000000 */
[----:B------:R-:W-:Y:S02]  /*13760*/  R2UR UR6, R12 ;  /* 0x000000000c0672ca */ /* 0x000fe400000e0000 */
[----:B------:R-:W-:Y:S02]  /*13770*/  R2UR UR7, R13 ;  /* 0x000000000d0772ca */ /* 0x000fe400000e0000 */
[----:B------:R-:W-:-:S13]  /*13780*/  PLOP3.LUT P0, PT, PT, PT, PT, 0x80, 0x0 ;  /* 0x000000000000781c */ /* 0x000fda0003f0f070 */
.L_x_286:
        /* <DEDUP_REMOVED lines=15> */
.L_x_287:
        /* <DEDUP_REMOVED lines=15> */
.L_x_288:
        /* <DEDUP_REMOVED lines=10> */
[----:B------:R0:W-:Y:S01]  /*13a10*/  STL [R1+0x8], R0 ;  /* 0x0000080001007387 */ /* 0x0001e20000100800 */
[----:B------:R-:W-:-:S07]  /*13a20*/  IMAD.MOV.U32 R17, RZ, RZ, R5 ;  /* 0x000000ffff117224 */ /* 0x000fce00078e0005 */
.L_x_271:
[----:B------:R-:W-:Y:S05]  /*13a30*/  BSYNC B1 ;  /* 0x0000000000017941 */ /* 0x000fea0003800000 */
.L_x_270:
[----:B0-----:R-:W2:Y:S01]  /*13a40*/  LDL.LU R0, [R1+0x38] ;  /* 0x0000380001007983 */ /* 0x001ea20000300800 */
[----:B------:R-:W-:-:S03]  /*13a50*/  IMAD.MOV.U32 R19, RZ, RZ, R9 ;  /* 0x000000ffff137224 */ /* 0x000fc600078e0009 */
[----:B------:R0:W-:Y:S02]  /*13a60*/  STL [R1+0x14], R11 ;  /* 0x0000140b01007387 */ /* 0x0001e40000100800 */
[----:B0-2---:R-:W-:-:S07]  /*13a70*/  VIADD R0, R0, 0xfffffffd ;  /* 0xfffffffd00007836 */ /* 0x005fce0000000000 */
.L_x_269:
[----:B------:R-:W-:Y:S05]  /*13a80*/  BSYNC B2 ;  /* 0x0000000000027941 */ /* 0x000fea0003800000 */
.L_x_268:
[----:B------:R-:W-:Y:S01]  /*13a90*/  VIADD R10, R10, 0xfffffffe ;  /* 0xfffffffe0a0a7836 */ /* 0x000fe20000000000 */
[----:B------:R-:W-:-:S04]  /*13aa0*/  LOP3.LUT R8, RZ, R8, RZ, 0x33, !PT ;  /* 0x00000008ff087212 */ /* 0x000fc800078e33ff */
[----:B------:R-:W-:-:S13]  /*13ab0*/  ISETP.NE.AND P0, PT, R10, R8, PT ;  /* 0x000000080a00720c */ /* 0x000fda0003f05270 */
[----:B------:R-:W-:Y:S05]  /*13ac0*/  @!P0 BRA `(.L_x_267) ;  /* 0x0000001800c48947 */ /* 0x000fea0003800000 */
[----:B------:R-:W-:-:S07]  /*13ad0*/  IMAD.MOV.U32 R9, RZ, RZ, R17 ;  /* 0x000000ffff097224 */ /* 0x000fce00078e0011 */
.L_x_327:
[----:B------:R-:W2:Y:S04]  /*13ae0*/  LDL R3, [R1+0x20] ;  /* 0x0000200001037983 */ /* 0x000ea80000100800 */
[----:B------:R-:W3:Y:S01]  /*13af0*/  LDL R2, [R1+0x14] ;  /* 0x0000140001027983 */ /* 0x000ee20000100800 */
[----:B------:R-:W-:Y:S01]  /*13b00*/  VIADD R4, R19, 0x1 ;  /* 0x0000000113047836 */ /* 0x000fe20000000000 */
[----:B------:R-:W-:Y:S05]  /*13b10*/  YIELD ;  /* 0x0000000000007946 */ /* 0x000fea0003800000 */
[----:B------:R-:W-:Y:S01]  /*13b20*/  ISETP.NE.AND P0, PT, R4, 0x2, PT ;  /* 0x000000020400780c */ /* 0x000fe20003f05270 */
[----:B------:R-:W-:Y:S03]  /*13b30*/  BSSY B1, `(.L_x_289) ;  /* 0x00000d0000017945 */ /* 0x000fe60003800000 */
[----:B------:R-:W-:-:S02]  /*13b40*/  SEL R5, RZ, 0x1, P0 ;  /* 0x00000001ff057807 */ /* 0x000fc40000000000 */
[----:B------:R-:W-:Y:S02]  /*13b50*/  SEL R4, R4, RZ, P0 ;  /* 0x000000ff04047207 */ /* 0x000fe40000000000 */
[----:B--2---:R-:W-:Y:S02]  /*13b60*/  ISETP.NE.AND P1, PT, R3, RZ, PT ;  /* 0x000000ff0300720c */ /* 0x004fe40003f25270 */
[----:B---3--:R-:W-:-:S11]  /*13b70*/  LOP3.LUT R5, R2, R5, RZ, 0x3c, !PT ;  /* 0x0000000502057212 */ /* 0x008fd600078e3cff */
[----:B01----:R-:W-:Y:S05]  /*13b80*/  @!P1 BRA `(.L_x_290) ;  /* 0x0000000c00289947 */ /* 0x003fea0003800000 */
        /* <DEDUP_REMOVED lines=14> */
[----:B------:R-:W-:-:S04]  /*13c70*/  @P0 SHF.R.U32.HI R2, RZ, R3, R7 ;  /* 0x00000003ff020219 */ /* 0x000fc80000011607 */
[--C-:B------:R-:W-:Y:S01]  /*13c80*/  SHF.R.S32.HI R3, RZ, 0x1f, R2.reuse ;  /* 0x0000001fff037819 */ /* 0x100fe20000011402 */
[----:B------:R-:W-:-:S04]  /*13c90*/  IMAD.MOV R7, RZ, RZ, -R2 ;  /* 0x000000ffff077224 */ /* 0x000fc800078e0a02 */
[----:B------:R-:W-:Y:S02]  /*13ca0*/  IMAD R7, R8, R7, R0 ;  /* 0x0000000708077224 */ /* 0x000fe400078e0200 */
[----:B--2---:R-:W-:-:S04]  /*13cb0*/  IMAD R8, R11, UR6, RZ ;  /* 0x000000060b087c24 */ /* 0x004fc8000f8e02ff */
[C---:B---3--:R-:W-:Y:S02]  /*13cc0*/  IMAD R8, R10.reuse, UR7, R8 ;  /* 0x000000070a087c24 */ /* 0x048fe4000f8e0208 */
[----:B------:R-:W-:-:S04]  /*13cd0*/  IMAD.WIDE.U32 R2, R10, UR6, R2 ;  /* 0x000000060a027c25 */ /* 0x000fc8000f8e0002 */
[----:B------:R-:W-:Y:S01]  /*13ce0*/  IMAD.IADD R3, R8, 0x1, R3 ;  /* 0x0000000108037824 */ /* 0x000fe200078e0203 */
[----:B------:R-:W-:-:S04]  /*13cf0*/  LEA R8, P0, R2, UR4, 0x2 ;  /* 0x0000000402087c11 */ /* 0x000fc8000f8010ff */
[----:B------:R-:W-:-:S06]  /*13d00*/  LEA.HI.X R9, R2, UR5, R3, 0x2, P0 ;  /* 0x0000000502097c11 */ /* 0x000fcc00080f1403 */
[----:B------:R0:W5:Y:S03]  /*13d10*/  LDG.E R9, desc[UR8][R8.64] ;  /* 0x0000000808097981 */ /* 0x000166000c1e1900 */
.L_x_291:
[----:B------:R-:W-:Y:S01]  /*13d20*/  IMAD R3, R4, 0x8, R18 ;  /* 0x0000000804037824 */ /* 0x000fe200078e0212 */
[----:B------:R-:W-:Y:S01]  /*13d30*/  SHF.L.U32 R2, R5, 0x1f, RZ ;  /* 0x0000001f05027819 */ /* 0x000fe200000006ff */
[----:B------:R-:W-:Y:S03]  /*13d40*/  BSSY B2, `(.L_x_292) ;  /* 0x0000003000027945 */ /* 0x000fe60003800000 */
[----:B------:R-:W1:Y:S02]  /*13d50*/  SYNCS.PHASECHK.TRANS64.TRYWAIT P0, [R3+URZ+0x38840], R2 ;  /* 0x03884002030075a7 */ /* 0x000e64000800017f */
[----:B-1----:R-:W-:Y:S05]  /*13d60*/  @!P0 BRA `(.L_x_293) ;  /* 0x0000004000788947 */ /* 0x002fea0003800000 */
.L_x_392:
[----:B------:R-:W-:Y:S05]  /*13d70*/  BSYNC B2 ;  /* 0x0000000000027941 */ /* 0x000fea0003800000 */
.L_x_292:
        /* <DEDUP_REMOVED lines=12> */
.L_x_295:
[----:B------:R-:W-:Y:S05]  /*13e40*/  BSYNC B2 ;  /* 0x0000000000027941 */ /* 0x000fea0003800000 */
.L_x_294:
        /* <DEDUP_REMOVED lines=12> */
.L_x_296:
        /* <DEDUP_REMOVED lines=16> */
.L_x_297:
        /* <DEDUP_REMOVED lines=16> */
.L_x_298:
        /* <DEDUP_REMOVED lines=16> */
.L_x_299:
        /* <DEDUP_REMOVED lines=16> */
.L_x_393:
[----:B------:R-:W-:Y:S05]  /*14310*/  BSYNC B2 ;  /* 0x0000000000027941 */ /* 0x000fea0003800000 */
.L_x_300:
[----:B------:R-:W-:Y:S01]  /*14320*/  BSSY B2, `(.L_x_302) ;  /* 0x000000b000027945 */ /* 0x000fe20003800000 */
[----:B------:R-:W-:Y:S02]  /*14330*/  IMAD.MOV.U32 R10, RZ, RZ, 0x0 ;  /* 0x00000000ff0a7424 */ /* 0x000fe400078e00ff */
[----:B------:R-:W-:Y:S01]  /*14340*/  IMAD.MOV.U32 R11, RZ, RZ, 0x14f00000 ;  /* 0x14f00000ff0b7424 */ /* 0x000fe200078e00ff */
[----:B------:R-:W-:Y:S06]  /*14350*/  @P1 BRA `(.L_x_303) ;  /* 0x00000000001c1947 */ /* 0x000fec0003800000 */
[----:B------:R-:W1:Y:S01]  /*14360*/  S2R R8, SR_TID.X ;  /* 0x0000000000087919 */ /* 0x000e620000002100 */
[----:B0-----:R-:W-:-:S04]  /*14370*/  IMAD.MOV.U32 R3, RZ, RZ, 0xa000 ;  /* 0x0000a000ff037424 */ /* 0x001fc800078e00ff */
[----:B------:R2:W-:Y:S01]  /*14380*/  SYNCS.ARRIVE.TRANS64 RZ, [R2+URZ+0x50], R3 ;  /* 0x0000500302ff79a7 */ /* 0x0005e2000800003f */
[----:B-1----:R-:W-:-:S04]  /*14390*/  LOP3.LUT R8, R8, 0x1f, RZ, 0xc0, !PT ;  /* 0x0000001f08087812 */ /* 0x002fc800078ec0ff */
[----:B------:R-:W-:-:S13]  /*143a0*/  ISETP.NE.AND P0, PT, R8, RZ, PT ;  /* 0x000000ff0800720c */ /* 0x000fda0003f05270 */
[----:B--2---:R-:W-:Y:S05]  /*143b0*/  @!P0 BRA `(.L_x_303) ;  /* 0x0000000000048947 */ /* 0x004fea0003800000 */
[----:B------:R-:W-:Y:S01]  /*143c0*/  BPT.TRAP 0x1 ;  /* 0x000000040000795c */ /* 0x000fe20000300000 */
.L_x_303:
[----:B------:R-:W-:Y:S05]  /*143d0*/  BSYNC B2 ;  /* 0x0000000000027941 */ /* 0x000fea0003800000 */
.L_x_302:
[----:B------:R-:W2:Y:S04]  /*143e0*/  LDL R8, [R1+0x18] ;  /* 0x0000180001087983 */ /* 0x000ea80000100800 */
[----:B0-----:R-:W2:Y:S01]  /*143f0*/  LDL.LU R3, [R1+0x8] ;  /* 0x0000080001037983 */ /* 0x001ea20000300800 */
[----:B------:R-:W-:Y:S01]  /*14400*/  R2UR UR10, R12 ;  /* 0x000000000c0a72ca */ /* 0x000fe200000e0000 */
[----:B------:R-:W-:Y:S01]  /*14410*/  IMAD R19, R19, 0xa000, R18 ;  /* 0x0000a00013137824 */ /* 0x000fe200078e0212 */
[----:B------:R-:W-:Y:S01]  /*14420*/  R2UR UR6, R10 ;  /* 0x000000000a0672ca */ /* 0x000fe200000e0000 */
[----:B------:R-:W-:Y:S01]  /*14430*/  UIADD3 UR4, UP0, UR36, 0x470, URZ ;  /* 0x0000047024047890 */ /* 0x000fe2000ff1e03f */
[----:B------:R-:W-:Y:S01]  /*14440*/  R2UR UR7, R11 ;  /* 0x000000000b0772ca */ /* 0x000fe200000e0000 */
[----:B------:R-:W-:Y:S01]  /*14450*/  VIADD R2, R2, 0x50 ;  /* 0x0000005002027836 */ /* 0x000fe20000000000 */
[----:B------:R-:W-:Y:S01]  /*14460*/  PLOP3.LUT P0, PT, PT, PT, PT, 0x80, 0x0 ;  /* 0x000000000000781c */ /* 0x000fe20003f0f070 */
[----:B------:R-:W-:Y:S01]  /*14470*/  UIADD3.X UR5, URZ, UR37, URZ, UP0, !UPT ;  /* 0x000000253f057290 */ /* 0x000fe200087fe43f */
[----:B--2---:R-:W-:-:S02]  /*14480*/  IMAD R3, R3, 0x50, R8 ;  /* 0x0000005003037824 */ /* 0x004fc400078e0208 */
[----:B------:R-:W-:-:S09]  /*14490*/  VIADD R8, R19, 0x400 ;  /* 0x0000040013087836 */ /* 0x000fd20000000000 */
.L_x_304:
        /* <DEDUP_REMOVED lines=15> */
.L_x_305:
        /* <DEDUP_REMOVED lines=15> */
.L_x_306:
        /* <DEDUP_REMOVED lines=15> */
.L_x_307:
        /* <DEDUP_REMOVED lines=12> */
.L_x_290:
[----:B------:R-:W-:Y:S05]  /*14830*/  BSYNC B1 ;  /* 0x0000000000017941 */ /* 0x000fea0003800000 */
.L_x_289:
[----:B------:R-:W2:Y:S01]  /*14840*/  LDL R2, [R1+0x20] ;  /* 0x0000200001027983 */ /* 0x000ea20000100800 */
[----:B------:R-:W-:Y:S01]  /*14850*/  VIADD R19, R4, 0x1 ;  /* 0x0000000104137836 */ /* 0x000fe20000000000 */
[----:B------:R-:W-:Y:S01]  /*14860*/  BSSY B1, `(.L_x_308) ;  /* 0x00000d3000017945 */ /* 0x000fe20003800000 */
[----:B0-----:R-:W-:-:S03]  /*14870*/  VIADD R7, R0, 0xffffffff ;  /* 0xffffffff00077836 */ /* 0x001fc60000000000 */
[----:B------:R-:W-:-:S04]  /*14880*/  ISETP.NE.AND P0, PT, R19, 0x2, PT ;  /* 0x000000021300780c */ /* 0x000fc80003f05270 */
[----:B------:R-:W-:Y:S02]  /*14890*/  SEL R19, R19, RZ, P0 ;  /* 0x000000ff13137207 */ /* 0x000fe40000000000 */
[----:B--2---:R-:W-:Y:S02]  /*148a0*/  ISETP.NE.AND P1, PT, R2, RZ, PT ;  /* 0x000000ff0200720c */ /* 0x004fe40003f25270 */
[----:B------:R-:W-:-:S04]  /*148b0*/  SEL R2, RZ, 0x1, P0 ;  /* 0x00000001ff027807 */ /* 0x000fc80000000000 */
[----:B------:R-:W-:-:S05]  /*148c0*/  LOP3.LUT R12, R5, R2, RZ, 0x3c, !PT ;  /* 0x00000002050c7212 */ /* 0x000fca00078e3cff */
[----:B------:R0:W-:Y:S02]  /*148d0*/  STL [R1+0x14], R12 ;  /* 0x0000140c01007387 */ /* 0x0001e40000100800 */
[----:B------:R-:W-:Y:S05]  /*148e0*/  @!P1 BRA `(.L_x_309) ;  /* 0x0000000c00289947 */ /* 0x000fea0003800000 */
[----:B------:R-:W-:Y:S01]  /*148f0*/  ULDC.64 UR4, c[0x0][0x418] ;  /* 0x0001060000047ab9 */ /* 0x000fe20000000a00 */
[----:B------:R-:W-:Y:S01]  /*14900*/  IMAD.MOV.U32 R8, RZ, RZ, R7 ;  /* 0x000000ffff087224 */ /* 0x000fe200078e0007 */
[----:B------:R-:W-:-:S04]  /*14910*/  ISETP.NE.U32.AND P0, PT, RZ, UR4, PT ;  /* 0x00000004ff007c0c */ /* 0x000fc8000bf05070 */
[----:B------:R-:W-:-:S13]  /*14920*/  ISETP.NE.AND.EX P0, PT, RZ, UR5, PT, P0 ;  /* 0x00000005ff007c0c */ /* 0x000fda000bf05300 */
[----:B------:R-:W-:Y:S05]  /*14930*/  @!P0 BRA `(.L_x_310) ;  /* 0x0000000000508947 */ /* 0x000fea0003800000 */
[----:B------:R-:W2:Y:S01]  /*14940*/  LDL R11, [R1+0x1c] ;  /* 0x00001c00010b7983 */ /* 0x000ea20000100800 */
[----:B------:R-:W1:Y:S01]  /*14950*/  LDC R9, c[0x0][0x43c] ;  /* 0x00010f00ff097b82 */ /* 0x000e620000000800 */
[----:B------:R-:W-:Y:S02]  /*14960*/  ULDC.64 UR6, c[0x0][0x428] ;  /* 0x00010a0000067ab9 */ /* 0x000fe40000000a00 */
[----:B------:R-:W3:Y:S01]  /*14970*/  LDL R10, [R1+0x10] ;  /* 0x00001000010a7983 */ /* 0x000ee20000100800 */
[----:B------:R-:W-:Y:S01]  /*14980*/  ULDC.64 UR8, c[0x0][0x208] ;  /* 0x0000820000087ab9 */ /* 0x000fe20000000a00 */
[----:B-1----:R-:W-:-:S13]  /*14990*/  ISETP.NE.AND P0, PT, R9, 0x1, PT ;  /* 0x000000010900780c */ /* 0x002fda0003f05270 */
[----:B------:R-:W1:Y:S02]  /*149a0*/  @P0 LDC.64 R2, c[0x0][0x440] ;  /* 0x00011000ff020b82 */ /* 0x000e640000000a00 */
[----:B-1----:R-:W-:-:S04]  /*149b0*/  @P0 IMAD.HI.U32 R8, R7, R2, RZ ;  /* 0x0000000207080227 */ /* 0x002fc800078e00ff */
        /* <DEDUP_REMOVED lines=10> */
[----:B------:R-:W-:-:S05]  /*14a60*/  LEA.HI.X R11, R2, UR5, R9, 0x2, P0 ;  /* 0x00000005020b7c11 */ /* 0x000fca00080f1409 */
[----:B------:R1:W5:Y:S04]  /*14a70*/  LDG.E R9, desc[UR8][R10.64] ;  /* 0x000000080a097981 */ /* 0x000368000c1e1900 */
.L_x_310:
[----:B------:R-:W-:Y:S01]  /*14a80*/  IMAD R2, R19, 0x8, R18 ;  /* 0x0000000813027824 */ /* 0x000fe200078e0212 */
[----:B------:R-:W-:Y:S01]  /*14a90*/  SHF.L.U32 R3, R12, 0x1f, RZ ;  /* 0x0000001f0c037819 */ /* 0x000fe200000006ff */
[----:B------:R-:W-:Y:S03]  /*14aa0*/  BSSY B2, `(.L_x_311) ;  /* 0x0000003000027945 */ /* 0x000fe60003800000 */
[----:B------:R-:W2:Y:S02]  /*14ab0*/  SYNCS.PHASECHK.TRANS64.TRYWAIT P0, [R2+URZ+0x38840], R3 ;  /* 0x03884003020075a7 */ /* 0x000ea4000800017f */
[----:B--2---:R-:W-:Y:S05]  /*14ac0*/  @!P0 BRA `(.L_x_312) ;  /* 0x0000003400488947 */ /* 0x004fea0003800000 */
.L_x_394:
[----:B------:R-:W-:Y:S05]  /*14ad0*/  BSYNC B2 ;  /* 0x0000000000027941 */ /* 0x000fea0003800000 */
.L_x_311:
[----:B-1----:R-:W1:Y:S01]  /*14ae0*/  S2R R10, SR_TID.X ;  /* 0x00000000000a7919 */ /* 0x002e620000002100 */
[----:B------:R-:W-:Y:S01]  /*14af0*/  BSSY B2, `(.L_x_313) ;  /* 0x000000b000027945 */ /* 0x000fe20003800000 */
[----:B-1----:R-:W-:-:S04]  /*14b00*/  LOP3.LUT R10, R10, 0x7f, RZ, 0xc0, !PT ;  /* 0x0000007f0a0a7812 */ /* 0x002fc800078ec0ff */
[----:B------:R-:W-:-:S13]  /*14b10*/  ISETP.NE.AND P1, PT, R10, RZ, PT ;  /* 0x000000ff0a00720c */ /* 0x000fda0003f25270 */
[----:B------:R-:W-:Y:S05]  /*14b20*/  @P1 BRA `(.L_x_314) ;  /* 0x00000000001c1947 */ /* 0x000fea0003800000 */
[----:B------:R-:W1:Y:S01]  /*14b30*/  S2R R10, SR_TID.X ;  /* 0x00000000000a7919 */ /* 0x000e620000002100 */
[----:B--2---:R-:W-:-:S04]  /*14b40*/  IMAD.MOV.U32 R3, RZ, RZ, 0xa000 ;  /* 0x0000a000ff037424 */ /* 0x004fc800078e00ff */
[----:B------:R3:W-:Y:S01]  /*14b50*/  SYNCS.ARRIVE.TRANS64 RZ, [R2+URZ+0x38830], R3 ;  /* 0x0388300302ff79a7 */ /* 0x0007e2000800003f */
[----:B-1----:R-:W-:-:S04]  /*14b60*/  LOP3.LUT R10, R10, 0x1f, RZ, 0xc0, !PT ;  /* 0x0000001f0a0a7812 */ /* 0x002fc800078ec0ff */
[----:B------:R-:W-:-:S13]  /*14b70*/  ISETP.NE.AND P0, PT, R10, RZ, PT ;  /* 0x000000ff0a00720c */ /* 0x000fda0003f05270 */
[----:B---3--:R-:W-:Y:S05]  /*14b80*/  @!P0 BRA `(.L_x_314) ;  /* 0x0000000000048947 */ /* 0x008fea0003800000 */
[----:B------:R-:W-:Y:S01]  /*14b90*/  BPT.TRAP 0x1 ;  /* 0x000000040000795c */ /* 0x000fe20000300000 */
.L_x_314:
[----:B------:R-:W-:Y:S05]  /*14ba0*/  BSYNC B2 ;  /* 0x0000000000027941 */ /* 0x000fea0003800000 */
.L_x_313:
[----:B--2---:R-:W2:Y:S01]  /*14bb0*/  LDL R2, [R1+0x18] ;  /* 0x0000180001027983 */ /* 0x004ea20000100800 */
[----:B0-----:R-:W-:Y:S01]  /*14bc0*/  IMAD.MOV.U32 R12, RZ, RZ, RZ ;  /* 0x000000ffff0c7224 */ /* 0x001fe200078e00ff */
[----:B------:R-:W-:Y:S01]  /*14bd0*/  UIADD3 UR4, UP0, UR36, 0x370, URZ ;  /* 0x0000037024047890 */ /* 0x000fe2000ff1e03f */
[C---:B------:R-:W-:Y:S01]  /*14be0*/  IMAD R3, R19.reuse, 0x8, R6 ;  /* 0x0000000813037824 */ /* 0x040fe200078e0206 */
[----:B------:R-:W-:Y:S01]  /*14bf0*/  PLOP3.LUT P0, PT, PT, PT, PT, 0x80, 0x0 ;  /* 0x000000000000781c */ /* 0x000fe20003f0f070 */
[----:B------:R-:W-:Y:S01]  /*14c00*/  IMAD R10, R19, 0xa000, R18 ;  /* 0x0000a000130a7824 */ /* 0x000fe200078e0212 */
[----:B------:R-:W-:Y:S01]  /*14c10*/  R2UR UR10, R12 ;  /* 0x000000000c0a72ca */ /* 0x000fe200000e0000 */
[----:B------:R-:W-:Y:S01]  /*14c20*/  VIADD R3, R3, 0x30 ;  /* 0x0000003003037836 */ /* 0x000fe20000000000 */
[----:B------:R-:W-:Y:S01]  /*14c30*/  UIADD3.X UR5, URZ, UR37, URZ, UP0, !UPT ;  /* 0x000000253f057290 */ /* 0x000fe200087fe43f */
[----:B------:R-:W-:Y:S01]  /*14c40*/  VIADD R11, R10, 0x24400 ;  /* 0x000244000a0b7836 */ /* 0x000fe20000000000 */
[----:B------:R-:W-:Y:S01]  /*14c50*/  UMOV UR6, 0x0 ;  /* 0x0000000000067882 */ /* 0x000fe20000000000 */
[----:B------:R-:W-:Y:S01]  /*14c60*/  UMOV UR7, 0x14f00000 ;  /* 0x14f0000000077882 */ /* 0x000fe20000000000 */
[----:B--2---:R-:W-:-:S09]  /*14c70*/  IMAD R2, R8, 0x50, R2 ;  /* 0x0000005008027824 */ /* 0x004fd200078e0202 */
.L_x_315:
        /* <DEDUP_REMOVED lines=16> */
.L_x_316:
        /* <DEDUP_REMOVED lines=16> */
.L_x_317:
        /* <DEDUP_REMOVED lines=16> */
.L_x_318:
        /* <DEDUP_REMOVED lines=10> */
[----:B------:R-:W-:Y:S01]  /*15020*/  SHF.L.U32 R5, R5, 0x1f, RZ ;  /* 0x0000001f05057819 */ /* 0x000fe200000006ff */
[----:B------:R-:W-:Y:S01]  /*15030*/  IMAD R2, R4, 0x8, R6 ;  /* 0x0000000804027824 */ /* 0x000fe200078e0206 */
[----:B------:R-:W-:Y:S03]  /*15040*/  BSSY B2, `(.L_x_319) ;  /* 0x0000003000027945 */ /* 0x000fe60003800000 */
[----:B------:R-:W0:Y:S02]  /*15050*/  SYNCS.PHASECHK.TRANS64.TRYWAIT P0, [R2+URZ+0x60], R5 ;  /* 0x00006005020075a7 */ /* 0x000e24000800017f */
[----:B0-----:R-:W-:Y:S05]  /*15060*/  @!P0 BRA `(.L_x_320) ;  /* 0x0000002c00f48947 */ /* 0x001fea0003800000 */
.L_x_395:
[----:B------:R-:W-:Y:S05]  /*15070*/  BSYNC B2 ;  /* 0x0000000000027941 */ /* 0x000fea0003800000 */
.L_x_319:
[----:B------:R-:W-:Y:S01]  /*15080*/  BSSY B2, `(.L_x_321) ;  /* 0x000000b000027945 */ /* 0x000fe20003800000 */
[----:B------:R-:W-:Y:S02]  /*15090*/  IMAD.MOV.U32 R10, RZ, RZ, 0x0 ;  /* 0x00000000ff0a7424 */ /* 0x000fe400078e00ff */
[----:B------:R-:W-:Y:S01]  /*150a0*/  IMAD.MOV.U32 R11, RZ, RZ, 0x14f00000 ;  /* 0x14f00000ff0b7424 */ /* 0x000fe200078e00ff */
[----:B------:R-:W-:Y:S06]  /*150b0*/  @P1 BRA `(.L_x_322) ;  /* 0x00000000001c1947 */ /* 0x000fec0003800000 */
[----:B0-----:R-:W0:Y:S01]  /*150c0*/  S2R R5, SR_TID.X ;  /* 0x0000000000057919 */ /* 0x001e220000002100 */
[----:B------:R-:W-:-:S04]  /*150d0*/  IMAD.MOV.U32 R3, RZ, RZ, 0xa000 ;  /* 0x0000a000ff037424 */ /* 0x000fc800078e00ff */
[----:B------:R1:W-:Y:S01]  /*150e0*/  SYNCS.ARRIVE.TRANS64 RZ, [R2+URZ+0x50], R3 ;  /* 0x0000500302ff79a7 */ /* 0x0003e2000800003f */
[----:B0-----:R-:W-:-:S04]  /*150f0*/  LOP3.LUT R5, R5, 0x1f, RZ, 0xc0, !PT ;  /* 0x0000001f05057812 */ /* 0x001fc800078ec0ff */
[----:B------:R-:W-:-:S13]  /*15100*/  ISETP.NE.AND P0, PT, R5, RZ, PT ;  /* 0x000000ff0500720c */ /* 0x000fda0003f05270 */
[----:B-1----:R-:W-:Y:S05]  /*15110*/  @!P0 BRA `(.L_x_322) ;  /* 0x0000000000048947 */ /* 0x002fea0003800000 */
[----:B------:R-:W-:Y:S01]  /*15120*/  BPT.TRAP 0x1 ;  /* 0x000000040000795c */ /* 0x000fe20000300000 */
.L_x_322:
[----:B------:R-:W-:Y:S05]  /*15130*/  BSYNC B2 ;  /* 0x0000000000027941 */ /* 0x000fea0003800000 */
.L_x_321:
[----:B0-----:R-:W2:Y:S04]  /*15140*/  LDL R5, [R1+0x18] ;  /* 0x0000180001057983 */ /* 0x001ea80000100800 */
[----:B------:R-:W2:Y:S01]  /*15150*/  LDL.LU R3, [R1+0x8] ;  /* 0x0000080001037983 */ /* 0x000ea20000300800 */
        /* <DEDUP_REMOVED lines=10> */
.L_x_323:
        /* <DEDUP_REMOVED lines=15> */
.L_x_324:
        /* <DEDUP_REMOVED lines=15> */
.L_x_325:
        /* <DEDUP_REMOVED lines=15> */
.L_x_326:
        /* <DEDUP_REMOVED lines=12> */
.L_x_309:
[----:B------:R-:W-:Y:S05]  /*15590*/  BSYNC B1 ;  /* 0x0000000000017941 */ /* 0x000fea0003800000 */
.L_x_308:
[----:B------:R-:W2:Y:S01]  /*155a0*/  LDL R2, [R1+0x28] ;  /* 0x0000280001027983 */ /* 0x000ea20000100800 */
[----:B------:R-:W-:Y:S01]  /*155b0*/  VIADD R0, R0, 0xfffffffe ;  /* 0xfffffffe00007836 */ /* 0x000fe20000000000 */
[----:B--2---:R-:W-:-:S13]  /*155c0*/  ISETP.GT.AND P0, PT, R7, R2, PT ;  /* 0x000000020700720c */ /* 0x004fda0003f04270 */
[----:B------:R-:W-:Y:S05]  /*155d0*/  @P0 BRA `(.L_x_327) ;  /* 0xffffffe400400947 */ /* 0x000fea000383ffff */
.L_x_267:
[----:B------:R-:W-:Y:S05]  /*155e0*/  BSYNC B0 ;  /* 0x0000000000007941 */ /* 0x000fea0003800000 */
.L_x_266:
[----:B------:R-:W2:Y:S01]  /*155f0*/  S2R R3, SR_TID.X ;  /* 0x0000000000037919 */ /* 0x000ea20000002100 */
[----:B------:R-:W-:Y:S01]  /*15600*/  BSSY B0, `(.L_x_328) ;  /* 0x0000012000007945 */ /* 0x000fe20003800000 */
[----:B--2---:R-:W-:-:S04]  /*15610*/  LOP3.LUT R3, R3, 0x7f, RZ, 0xc0, !PT ;  /* 0x0000007f03037812 */ /* 0x004fc800078ec0ff */
[----:B------:R-:W-:-:S13]  /*15620*/  ISETP.NE.AND P0, PT, R3, RZ, PT ;  /* 0x000000ff0300720c */ /* 0x000fda0003f05270 */
[----:B------:R-:W-:Y:S05]  /*15630*/  @P0 BRA `(.L_x_329) ;  /* 0x0000000000380947 */ /* 0x000fea0003800000 */
[----:B------:R-:W2:Y:S01]  /*15640*/  S2R R2, SR_LANEID ;  /* 0x0000000000027919 */ /* 0x000ea20000000000 */
[----:B------:R-:W-:Y:S01]  /*15650*/  VOTEU.ANY UR4, UPT, PT ;  /* 0x0000000000047886 */ /* 0x000fe200038e0100 */
[----:B-1----:R-:W1:Y:S01]  /*15660*/  LDC.64 R4, c[0x0][0xc60] ;  /* 0x00031800ff047b82 */ /* 0x002e620000000a00 */
[----:B------:R-:W2:Y:S01]  /*15670*/  FLO.U32 R0, UR4 ;  /* 0x0000000400007d00 */ /* 0x000ea200080e0000 */
[----:B------:R-:W-:Y:S01]  /*15680*/  ULDC.64 UR6, c[0x0][0x208] ;  /* 0x0000820000067ab9 */ /* 0x000fe20000000a00 */
[----:B--2---:R-:W-:-:S06]  /*15690*/  ISETP.EQ.U32.AND P0, PT, R0, R2, PT ;  /* 0x000000020000720c */ /* 0x004fcc0003f02070 */
[----:B------:R-:W1:Y:S07]  /*156a0*/  POPC R2, UR4 ;  /* 0x0000000400027d09 */ /* 0x000e6e0008000000 */
[----:B-1----:R-:W2:Y:S04]  /*156b0*/  @P0 ATOMG.E.ADD.STRONG.GPU PT, R2, desc[UR6][R4.64], R2 ;  /* 0x00000002040209a8 */ /* 0x002ea800081ee1c6 */
[----:B--2---:R1:W2:Y:S02]  /*156c0*/  SHFL.IDX PT, R2, R2, R0, 0x1f ;  /* 0x00001f0002027589 */ /* 0x0042a400000e0000 */
[----:B-1----:R-:W1:Y:S02]  /*156d0*/  S2R R0, SR_LTMASK ;  /* 0x0000000000007919 */ /* 0x002e640000003900 */
[----:B-1----:R-:W-:-:S06]  /*156e0*/  LOP3.LUT R0, R0, UR4, RZ, 0xc0, !PT ;  /* 0x0000000400007c12 */ /* 0x002fcc000f8ec0ff */
[----:B------:R-:W2:Y:S02]  /*156f0*/  POPC R0, R0 ;  /* 0x0000000000007309 */ /* 0x000ea40000000000 */
[----:B--2---:R-:W-:-:S05]  /*15700*/  IADD3 R0, R2, UR38, R0 ;  /* 0x0000002602007c10 */ /* 0x004fca000fffe000 */
[----:B------:R2:W-:Y:S02]  /*15710*/  STL [R1], R0 ;  /* 0x0000000001007387 */ /* 0x0005e40000100800 */
.L_x_329:
[----:B------:R-:W-:Y:S05]  /*15720*/  BSYNC B0 ;  /* 0x0000000000007941 */ /* 0x000fea0003800000 */
.L_x_328:
[----:B--2---:R-:W2:Y:S01]  /*15730*/  LDL.LU R0, [R1+0x20] ;  /* 0x0000200001007983 */ /* 0x004ea20000300800 */
[----:B------:R-:W-:Y:S01]  /*15740*/  BSSY B0, `(.L_x_330) ;  /* 0x0000058000007945 */ /* 0x000fe20003800000 */
[----:B--2---:R-:W-:-:S13]  /*15750*/  ISETP.NE.AND P0, PT, R0, RZ, PT ;  /* 0x000000ff0000720c */ /* 0x004fda0003f05270 */
[----:B------:R-:W-:Y:S05]  /*15760*/  @!P0 BRA `(.L_x_331) ;  /* 0x0000000400548947 */ /* 0x000fea0003800000 */
[----:B------:R-:W2:Y:S01]  /*15770*/  LDL R2, [R1+0x14] ;  /* 0x0000140001027983 */ /* 0x000ea20000100800 */
[----:B------:R-:W-:Y:S01]  /*15780*/  IMAD R0, R19, 0x8, R18 ;  /* 0x0000000813007824 */ /* 0x000fe200078e0212 */
[----:B------:R-:W-:Y:S01]  /*15790*/  BSSY B1, `(.L_x_332) ;  /* 0x0000005000017945 */ /* 0x000fe20003800000 */
[----:B------:R-:W-:Y:S02]  /*157a0*/  ISETP.NE.AND P1, PT, R3, RZ, PT ;  /* 0x000000ff0300720c */ /* 0x000fe40003f25270 */
[----:B--2---:R-:W-:-:S04]  /*157b0*/  SHF.L.U32 R2, R2, 0x1f, RZ ;  /* 0x0000001f02027819 */ /* 0x004fc800000006ff */
[----:B------:R-:W2:Y:S02]  /*157c0*/  SYNCS.PHASECHK.TRANS64.TRYWAIT P0, [R0+URZ+0x38860], R2 ;  /* 0x03886002000075a7 */ /* 0x000ea4000800017f */
[----:B--2---:R-:W-:Y:S05]  /*157d0*/  @!P0 BRA `(.L_x_333) ;  /* 0x00000028002c8947 */ /* 0x004fea0003800000 */
.L_x_396:
[----:B------:R-:W-:Y:S05]  /*157e0*/  BSYNC B1 ;  /* 0x0000000000017941 */ /* 0x000fea0003800000 */
.L_x_332:
[----:B------:R-:W-:Y:S04]  /*157f0*/  BSSY B1, `(.L_x_334) ;  /* 0x0000009000017945 */ /* 0x000fe80003800000 */
        /* <DEDUP_REMOVED lines=8> */
.L_x_335:
[----:B------:R-:W-:Y:S05]  /*15880*/  BSYNC B1 ;  /* 0x0000000000017941 */ /* 0x000fea0003800000 */
.L_x_334:
[----:B------:R-:W3:Y:S04]  /*15890*/  LDL.LU R3, [R1+0x18] ;  /* 0x0000180001037983 */ /* 0x000ee80000300800 */
[----:B--2---:R-:W3:Y:S01]  /*158a0*/  LDL.LU R2, [R1+0x8] ;  /* 0x0000080001027983 */ /* 0x004ee20000300800 */
[----:B------:R-:W-:Y:S01]  /*158b0*/  UIADD3 UR4, UP0, UR36, 0x470, URZ ;  /* 0x0000047024047890 */ /* 0x000fe2000ff1e03f */
[----:B------:R-:W-:Y:S01]  /*158c0*/  PLOP3.LUT P0, PT, PT, PT, PT, 0x80, 0x0 ;  /* 0x000000000000781c */ /* 0x000fe20003f0f070 */
[----:B------:R-:W-:Y:S01]  /*158d0*/  VIADD R0, R0, 0x38850 ;  /* 0x0003885000007836 */ /* 0x000fe20000000000 */
[----:B------:R-:W-:Y:S01]  /*158e0*/  UMOV UR6, 0x0 ;  /* 0x0000000000067882 */ /* 0x000fe20000000000 */
[----:B------:R-:W-:Y:S01]  /*158f0*/  UIADD3.X UR5, URZ, UR37, URZ, UP0, !UPT ;  /* 0x000000253f057290 */ /* 0x000fe200087fe43f */
[----:B------:R-:W-:Y:S01]  /*15900*/  UMOV UR7, 0x14f00000 ;  /* 0x14f0000000077882 */ /* 0x000fe20000000000 */
[----:B------:R-:W-:Y:S01]  /*15910*/  UMOV UR10, URZ ;  /* 0x0000003f000a7c82 */ /* 0x000fe20008000000 */
[----:B---3--:R-:W-:-:S02]  /*15920*/  IMAD R3, R2, 0x50, R3 ;  /* 0x0000005002037824 */ /* 0x008fc400078e0203 */
[----:B------:R-:W-:-:S04]  /*15930*/  IMAD R2, R19, 0xa000, R18 ;  /* 0x0000a00013027824 */ /* 0x000fc800078e0212 */
[----:B------:R-:W-:-:S07]  /*15940*/  VIADD R4, R2, 0x400 ;  /* 0x0000040002047836 */ /* 0x000fce0000000000 */
.L_x_336:
        /* <DEDUP_REMOVED lines=9> */
[----:B--2---:R-:W-:Y:S05]  /*159e0*/  @P0 BRA.U.ANY `(.L_x_336) ;  /* 0xfffffffd00d80947 */ /* 0x004fea000393ffff */
[----:B------:R-:W-:Y:S01]  /*159f0*/  PLOP3.LUT P0, PT, PT, PT, PT, 0x80, 0x0 ;  /* 0x000000000000781c */ /* 0x000fe20003f0f070 */
[----:B------:R-:W-:Y:S01]  /*15a00*/  VIADD R4, R2, 0x2c00 ;  /* 0x00002c0002047836 */ /* 0x000fe20000000000 */
[----:B------:R-:W-:Y:S01]  /*15a10*/  UMOV UR6, 0x0 ;  /* 0x0000000000067882 */ /* 0x000fe20000000000 */
[----:B------:R-:W-:Y:S01]  /*15a20*/  UMOV UR7, 0x14f00000 ;  /* 0x14f0000000077882 */ /* 0x000fe20000000000 */
[----:B------:R-:W-:-:S09]  /*15a30*/  UMOV UR10, 0x40 ;  /* 0x00000040000a7882 */ /* 0x000fd20000000000 */
.L_x_337:
        /* <DEDUP_REMOVED lines=15> */
.L_x_338:
        /* <DEDUP_REMOVED lines=15> */
.L_x_339:
        /* <DEDUP_REMOVED lines=10> */
.L_x_331:
[----:B------:R-:W-:Y:S05]  /*15cc0*/  BSYNC B0 ;  /* 0x0000000000007941 */ /* 0x000fea0003800000 */
.L_x_330:
[----:B------:R-:W2:Y:S01]  /*15cd0*/  LDL.LU R4, [R1+0x14] ;  /* 0x0000140001047983 */ /* 0x000ea20000300800 */
[----:B------:R-:W-:-:S05]  /*15ce0*/  VIADD R19, R19, 0x1 ;  /* 0x0000000113137836 */ /* 0x000fca0000000000 */
[----:B------:R-:W-:-:S04]  /*15cf0*/  ISETP.NE.AND P0, PT, R19, 0x2, PT ;  /* 0x000000021300780c */ /* 0x000fc80003f05270 */
[----:B------:R-:W-:Y:S02]  /*15d00*/  SEL R0, RZ, 0x1, P0 ;  /* 0x00000001ff007807 */ /* 0x000fe40000000000 */
[----:B------:R-:W-:Y:S02]  /*15d10*/  SEL R19, R19, RZ, P0 ;  /* 0x000000ff13137207 */ /* 0x000fe40000000000 */
[----:B--2---:R-:W-:-:S05]  /*15d20*/  LOP3.LUT R4, R4, R0, RZ, 0x3c, !PT ;  /* 0x0000000004047212 */ /* 0x004fca00078e3cff */
[----:B------:R2:W-:Y:S02]  /*15d30*/  STL [R1+0x14], R4 ;  /* 0x0000140401007387 */ /* 0x0005e40000100800 */
.L_x_246:
[----:B------:R-:W-:Y:S05]  /*15d40*/  BSYNC B7 ;  /* 0x0000000000077941 */ /* 0x000fea0003800000 */
.L_x_244:
[----:B----4-:R-:W4:Y:S02]  /*15d50*/  LDL R0, [R1+0x5c] ;  /* 0x00005c0001007983 */ /* 0x010f240000100800 */
[----:B----4-:R-:W-:-:S13]  /*15d60*/  ISETP.NE.AND P0, PT, R0, RZ, PT ;  /* 0x000000ff0000720c */ /* 0x010fda0003f05270 */
[----:B------:R-:W-:Y:S05]  /*15d70*/  @!P0 BRA `(.L_x_340) ;  /* 0x00000000002c8947 */ /* 0x000fea0003800000 */
[----:B------:R-:W-:Y:S05]  /*15d80*/  WARPSYNC.ALL ;  /* 0x0000000000007948 */ /* 0x000fea0003800000 */
[----:B------:R-:W4:Y:S08]  /*15d90*/  S2UR UR5, SR_CgaCtaId ;  /* 0x00000000000579c3 */ /* 0x000f300000008800 */
[----:B------:R-:W-:Y:S06]  /*15da0*/  BAR.SYNC.DEFER_BLOCKING 0x5, 0x180 ;  /* 0x0146000000007b1d */ /* 0x000fec0000010000 */
[----:B------:R-:W-:-:S02]  /*15db0*/  UMOV UR4, 0x400 ;  /* 0x0000040000047882 */ /* 0x000fc40000000000 */
[----:B----4-:R-:W-:-:S06]  /*15dc0*/  ULEA UR4, UR5, UR4, 0x18 ;  /* 0x0000000405047291 */ /* 0x010fcc000f8ec03f */
[----:B------:R-:W-:-:S05]  /*15dd0*/  IMAD.U32 R18, RZ, RZ, UR4 ;  /* 0x00000004ff127e24 */ /* 0x000fca000f8e00ff */
[----:B-123--:R-:W1:Y:S04]  /*15de0*/  LDS.128 R4, [R18+0x388d0] ;  /* 0x0388d00012047984 */ /* 0x00ee680000000c00 */
[----:B-1----:R1:W-:Y:S04]  /*15df0*/  STL.64 [R1], R4 ;  /* 0x0000000401007387 */ /* 0x0023e80000100a00 */
[----:B------:R1:W-:Y:S01]  /*15e00*/  STL.64 [R1+0x8], R6 ;  /* 0x0000080601007387 */ /* 0x0003e20000100a00 */
[----:B------:R-:W-:Y:S06]  /*15e10*/  BAR.ARV 0x4, 0x180 ;  /* 0x0106000000007b1d */ /* 0x000fec0000002000 */
[----:B------:R-:W-:Y:S05]  /*15e20*/  BRA `(.L_x_341) ;  /* 0x0000000c00287947 */ /* 0x000fea0003800000 */
.L_x_340:
[----:B------:R-:W4:Y:S01]  /*15e30*/  S2R R16, SR_TID.X ;  /* 0x0000000000107919 */ /* 0x000f220000002100 */
[----:B------:R-:W-:Y:S01]  /*15e40*/  UMOV UR4, 0xffffffff ;  /* 0xffffffff00047882 */ /* 0x000fe20000000000 */
[----:B----4-:R-:W-:-:S04]  /*15e50*/  LOP3.LUT R16, R16, 0x1f, RZ, 0xc0, !PT ;  /* 0x0000001f10107812 */ /* 0x010fc800078ec0ff */
[----:B------:R-:W-:Y:S01]  /*15e60*/  ISETP.NE.AND P0, PT, R16, 0x1f, PT ;  /* 0x0000001f1000780c */ /* 0x000fe20003f05270 */
[----:B------:R-:W-:-:S12]  /*15e70*/  BRA.DIV UR4, `(.L_x_342) ;  /* 0x0000002204987947 */ /* 0x000fd8000b800000 */
[----:B------:R-:W4:Y:S01]  /*15e80*/  LDL.LU R3, [R1] ;  /* 0x0000000001037983 */ /* 0x000f220000300800 */
[----:B------:R-:W-:-:S03]  /*15e90*/  ULDC UR4, c[0x0][0xc3c] ;  /* 0x00030f0000047ab9 */ /* 0x000fc60000000800 */
[----:B-1----:R-:W5:Y:S01]  /*15ea0*/  LDL R5, [R1+0xc] ;  /* 0x00000c0001057983 */ /* 0x002f620000100800 */
[----:B------:R-:W-:Y:S01]  /*15eb0*/  ULDC.64 UR6, c[0x0][0x208] ;  /* 0x0000820000067ab9 */ /* 0x000fe20000000a00 */
[----:B----4-:R-:W-:Y:S02]  /*15ec0*/  IMAD.MOV.U32 R10, RZ, RZ, R3 ;  /* 0x000000ffff0a7224 */ /* 0x010fe400078e0003 */
[----:B-----5:R-:W-:-:S05]  /*15ed0*/  IMAD.IADD R0, R5, 0x1, R16 ;  /* 0x0000000105007824 */ /* 0x020fca00078e0210 */
[----:B------:R-:W-:-:S13]  /*15ee0*/  ISETP.GE.OR P1, PT, R0, UR4, !P0 ;  /* 0x0000000400007c0c */ /* 0x000fda000c726670 */
[----:B------:R-:W1:Y:S08]  /*15ef0*/  @!P1 LDC.64 R2, c[0x0][0xc80] ;  /* 0x00032000ff029b82 */ /* 0x000e700000000a00 */
[----:B--23--:R-:W2:Y:S01]  /*15f00*/  @!P1 LDC.64 R4, c[0x0][0xc78] ;  /* 0x00031e00ff049b82 */ /* 0x00cea20000000a00 */
[----:B-1----:R-:W-:-:S05]  /*15f10*/  @!P1 IMAD.WIDE R2, R0, 0x4, R2 ;  /* 0x0000000400029825 */ /* 0x002fca00078e0202 */
[----:B------:R2:W3:Y:S02]  /*15f20*/  @!P1 LDG.E R7, desc[UR6][R2.64] ;  /* 0x0000000602079981 */ /* 0x0004e4000c1e1900 */
[----:B--2---:R-:W-:-:S06]  /*15f30*/  @!P1 IMAD.WIDE R2, R0, 0x4, R4 ;  /* 0x0000000400029825 */ /* 0x004fcc00078e0204 */
[----:B------:R-:W2:Y:S01]  /*15f40*/  @!P1 LDG.E R2, desc[UR6][R2.64] ;  /* 0x0000000602029981 */ /* 0x000ea2000c1e1900 */
[----:B------:R-:W-:Y:S01]  /*15f50*/  IMAD.MOV.U32 R6, RZ, RZ, RZ ;  /* 0x000000ffff067224 */ /* 0x000fe200078e00ff */
[C---:B------:R-:W-:Y:S01]  /*15f60*/  ISETP.GE.U32.AND P2, PT, R16.reuse, 0x2, PT ;  /* 0x000000021000780c */ /* 0x040fe20003f46070 */
[----:B------:R-:W-:Y:S01]  /*15f70*/  IMAD.MOV.U32 R4, RZ, RZ, RZ ;  /* 0x000000ffff047224 */ /* 0x000fe200078e00ff */
[C---:B------:R-:W-:Y:S01]  /*15f80*/  ISETP.GE.U32.AND P3, PT, R16.reuse, 0x4, PT ;  /* 0x000000041000780c */ /* 0x040fe20003f66070 */
[----:B------:R-:W-:Y:S01]  /*15f90*/  SHFL.IDX PT, R0, R10, RZ, 0x1f ;  /* 0x00001fff0a007589 */ /* 0x000fe200000e0000 */
[C---:B------:R-:W-:Y:S02]  /*15fa0*/  ISETP.GE.U32.AND P4, PT, R16.reuse, 0x8, PT ;  /* 0x000000081000780c */ /* 0x040fe40003f86070 */
[----:B------:R-:W-:Y:S01]  /*15fb0*/  ISETP.GE.U32.AND P5, PT, R16, 0x10, PT ;  /* 0x000000101000780c */ /* 0x000fe20003fa6070 */
[----:B------:R-:W-:Y:S01]  /*15fc0*/  SHFL.IDX PT, R8, R10, 0x1, 0x1f ;  /* 0x00201f000a087f89 */ /* 0x000fe200000e0000 */
[----:B---3--:R-:W-:-:S02]  /*15fd0*/  @!P1 IMAD.MOV.U32 R6, RZ, RZ, R7 ;  /* 0x000000ffff069224 */ /* 0x008fc400078e0007 */
[----:B------:R-:W-:Y:S02]  /*15fe0*/  IMAD.MOV.U32 R7, RZ, RZ, RZ ;  /* 0x000000ffff077224 */ /* 0x000fe400078e00ff */
[----:B--2---:R-:W-:Y:S01]  /*15ff0*/  @!P1 IMAD.MOV.U32 R7, RZ, RZ, R2 ;  /* 0x000000ffff079224 */ /* 0x004fe200078e0002 */
[----:B------:R-:W-:-:S03]  /*16000*/  ISETP.NE.AND P1, PT, R16, RZ, PT ;  /* 0x000000ff1000720c */ /* 0x000fc60003f25270 */
[----:B------:R-:W-:-:S05]  /*16010*/  IMAD R2, R7, R6, RZ ;  /* 0x0000000607027224 */ /* 0x000fca00078e02ff */
        /* <DEDUP_REMOVED lines=15> */
[----:B------:R1:W2:Y:S02]  /*16110*/  SHFL.IDX PT, R9, R2, 0x1f, 0x1f ;  /* 0x03e01f0002097f89 */ /* 0x0002a400000e0000 */
.L_x_406:
[----:B------:R-:W-:Y:S02]  /*16120*/  ULDC UR4, c[0x0][0xc38] ;  /* 0x00030e0000047ab9 */ /* 0x000fe40000000800 */
[----:B------:R-:W-:-:S04]  /*16130*/  IMAD.U32 R3, RZ, RZ, UR4 ;  /* 0x00000004ff037e24 */ /* 0x000fc8000f8e00ff */
[----:B--2---:R-:W-:-:S04]  /*16140*/  IMAD R9, R9, R3, RZ ;  /* 0x0000000309097224 */ /* 0x004fc800078e02ff */
[----:B------:R-:W-:-:S05]  /*16150*/  IMAD.IADD R5, R8, 0x1, R9 ;  /* 0x0000000108057824 */ /* 0x000fca00078e0209 */
[----:B------:R-:W-:-:S13]  /*16160*/  ISETP.GT.AND P6, PT, R5, R0, PT ;  /* 0x000000000500720c */ /* 0x000fda0003fc4270 */
[----:B------:R-:W-:Y:S05]  /*16170*/  @P6 BRA `(.L_x_343) ;  /* 0x0000000000b06947 */ /* 0x000fea0003800000 */
.L_x_346:
[----:B------:R-:W2:Y:S01]  /*16180*/  LDL.LU R3, [R1+0xc] ;  /* 0x00000c0001037983 */ /* 0x000ea20000300800 */
[----:B-1----:R-:W1:Y:S01]  /*16190*/  LDC R2, c[0x0][0xc3c] ;  /* 0x00030f00ff027b82 */ /* 0x002e620000000800 */
[----:B--2---:R-:W-:-:S05]  /*161a0*/  VIADD R3, R3, 0x1f ;  /* 0x0000001f03037836 */ /* 0x004fca0000000000 */
[----:B-1----:R-:W-:-:S13]  /*161b0*/  ISETP.GE.AND P6, PT, R3, R2, PT ;  /* 0x000000020300720c */ /* 0x002fda0003fc6270 */
[----:B------:R-:W-:Y:S05]  /*161c0*/  @P6 BRA `(.L_x_344) ;  /* 0x0000000400d86947 */ /* 0x000fea0003800000 */
[----:B------:R-:W1:Y:S01]  /*161d0*/  S2R R6, SR_TID.X ;  /* 0x0000000000067919 */ /* 0x000e620000002100 */
[----:B------:R-:W-:Y:S01]  /*161e0*/  ULDC.64 UR4, c[0x0][0x208] ;  /* 0x0000820000047ab9 */ /* 0x000fe20000000a00 */
[----:B------:R2:W-:Y:S01]  /*161f0*/  STL [R1+0xc], R3 ;  /* 0x00000c0301007387 */ /* 0x0005e20000100800 */
[----:B-1----:R-:W-:-:S05]  /*16200*/  LOP3.LUT R6, R6, 0x1f, RZ, 0xc0, !PT ;  /* 0x0000001f06067812 */ /* 0x002fca00078ec0ff */
[----:B------:R-:W-:Y:S02]  /*16210*/  IMAD.IADD R7, R3, 0x1, R6 ;  /* 0x0000000103077824 */ /* 0x000fe400078e0206 */
[----:B------:R-:W-:-:S03]  /*16220*/  IMAD.MOV.U32 R6, RZ, RZ, RZ ;  /* 0x000000ffff067224 */ /* 0x000fc600078e00ff */
[----:B------:R-:W-:-:S13]  /*16230*/  ISETP.GE.OR P6, PT, R7, R2, !P0 ;  /* 0x000000020700720c */ /* 0x000fda00047c6670 */
[----:B--2---:R-:W1:Y:S02]  /*16240*/  @!P6 LDC.64 R2, c[0x0][0xc80] ;  /* 0x00032000ff02eb82 */ /* 0x004e640000000a00 */
[----:B-1----:R-:W-:-:S05]  /*16250*/  @!P6 IMAD.WIDE R2, R7, 0x4, R2 ;  /* 0x000000040702e825 */ /* 0x002fca00078e0202 */
[----:B------:R1:W2:Y:S02]  /*16260*/  @!P6 LDG.E R6, desc[UR4][R2.64] ;  /* 0x000000040206e981 */ /* 0x0002a4000c1e1900 */
[----:B-1----:R-:W1:Y:S02]  /*16270*/  @!P6 LDC.64 R2, c[0x0][0xc78] ;  /* 0x00031e00ff02eb82 */ /* 0x002e640000000a00 */
[----:B-1----:R-:W-:-:S04]  /*16280*/  @!P6 IMAD.WIDE R2, R7, 0x4, R2 ;  /* 0x000000040702e825 */ /* 0x002fc800078e0202 */
[----:B------:R-:W-:-:S06]  /*16290*/  IMAD.MOV.U32 R7, RZ, RZ, RZ ;  /* 0x000000ffff077224 */ /* 0x000fcc00078e00ff */
[----:B------:R-:W2:Y:S01]  /*162a0*/  @!P6 LDG.E R7, desc[UR4][R2.64] ;  /* 0x000000040207e981 */ /* 0x000ea2000c1e1900 */
[----:B------:R-:W-:Y:S01]  /*162b0*/  UMOV UR4, 0xffffffff ;  /* 0xffffffff00047882 */ /* 0x000fe20000000000 */
[----:B--2---:R-:W-:Y:S02]  /*162c0*/  IMAD R2, R7, R6, RZ ;  /* 0x0000000607027224 */ /* 0x004fe400078e02ff */
[----:B------:R-:W-:Y:S05]  /*162d0*/  BRA.DIV UR4, `(.L_x_345) ;  /* 0x0000002204e47947 */ /* 0x000fea000b800000 */
        /* <DEDUP_REMOVED lines=16> */
.L_x_414:
[----:B------:R-:W-:Y:S02]  /*163e0*/  ULDC UR4, c[0x0][0xc38] ;  /* 0x00030e0000047ab9 */ /* 0x000fe40000000800 */
[----:B------:R-:W-:-:S04]  /*163f0*/  IMAD.U32 R3, RZ, RZ, UR4 ;  /* 0x00000004ff037e24 */ /* 0x000fc8000f8e00ff */
[----:B--2---:R-:W-:-:S04]  /*16400*/  IMAD R9, R9, R3, RZ ;  /* 0x0000000309097224 */ /* 0x004fc800078e02ff */
[----:B------:R-:W-:-:S05]  /*16410*/  IMAD.IADD R5, R9, 0x1, R5 ;  /* 0x0000000109057824 */ /* 0x000fca00078e0205 */
[----:B------:R-:W-:-:S13]  /*16420*/  ISETP.GT.AND P6, PT, R5, R0, PT ;  /* 0x000000000500720c */ /* 0x000fda0003fc4270 */
[----:B------:R-:W-:Y:S05]  /*16430*/  @!P6 BRA `(.L_x_346) ;  /* 0xfffffffc0050e947 */ /* 0x000fea000383ffff */
.L_x_343:
[----:B------:R-:W-:Y:S01]  /*16440*/  IMAD.IADD R9, R5, 0x1, -R9 ;  /* 0x0000000105097824 */ /* 0x000fe200078e0a09 */
[----:B------:R-:W-:-:S03]  /*16450*/  UMOV UR4, 0xffffffff ;  /* 0xffffffff00047882 */ /* 0x000fc60000000000 */
[----:B------:R-:W-:-:S05]  /*16460*/  IMAD R5, R2, R3, R9 ;  /* 0x0000000302057224 */ /* 0x000fca00078e0209 */
[----:B------:R-:W-:Y:S01]  /*16470*/  ISETP.GT.AND P6, PT, R5, R0, PT ;  /* 0x000000000500720c */ /* 0x000fe20003fc4270 */
[----:B------:R-:W-:-:S12]  /*16480*/  BRA.DIV UR4, `(.L_x_347) ;  /* 0x0000002604507947 */ /* 0x000fd8000b800000 */
[----:B------:R-:W-:-:S04]  /*16490*/  VOTE.ANY R8, PT, !P6 ;  /* 0x0000000000087806 */ /* 0x000fc800070e0100 */
[----:B------:R-:W2:Y:S02]  /*164a0*/  POPC R5, R8 ;  /* 0x0000000800057309 */ /* 0x000ea40000000000 */
[----:B--2---:R2:W3:Y:S04]  /*164b0*/  SHFL.IDX PT, R6, R6, R5, 0x1f ;  /* 0x00001f0506067589 */ /* 0x0044e800000e0000 */
[----:B------:R2:W4:Y:S02]  /*164c0*/  SHFL.IDX PT, R7, R7, R5, 0x1f ;  /* 0x00001f0507077589 */ /* 0x00052400000e0000 */
.L_x_419:
[----:B------:R-:W-:-:S13]  /*164d0*/  ISETP.NE.AND P0, PT, R8, RZ, PT ;  /* 0x000000ff0800720c */ /* 0x000fda0003f05270 */
[----:B------:R-:W-:Y:S05]  /*164e0*/  @!P0 BRA `(.L_x_348) ;  /* 0x0000000000148947 */ /* 0x000fea0003800000 */
[----:B------:R-:W-:Y:S01]  /*164f0*/  UMOV UR4, 0xffffffff ;  /* 0xffffffff00047882 */ /* 0x000fe20000000000 */
[----:B0-----:R-:W-:Y:S02]  /*16500*/  VIADD R12, R5, 0xffffffff ;  /* 0xffffffff050c7836 */ /* 0x001fe40000000000 */
[----:B------:R-:W-:Y:S05]  /*16510*/  BRA.DIV UR4, `(.L_x_349) ;  /* 0x0000002604887947 */ /* 0x000fea000b800000 */
[----:B-1----:R0:W1:Y:S02]  /*16520*/  SHFL.IDX PT, R2, R2, R12, 0x1f ;  /* 0x00001f0c02027589 */ /* 0x00206400000e0000 */
.L_x_422:
[----:B-1----:R-:W-:-:S07]  /*16530*/  IMAD.MOV.U32 R4, RZ, RZ, R2 ;  /* 0x000000ffff047224 */ /* 0x002fce00078e0002 */
.L_x_348:
[----:B------:R-:W5:Y:S01]  /*16540*/  LDL.LU R10, [R1+0xc] ;  /* 0x00000c00010a7983 */ /* 0x000f620000300800 */
[----:B------:R-:W-:Y:S01]  /*16550*/  IMAD R9, R4, R3, R9 ;  /* 0x0000000304097224 */ /* 0x000fe200078e0209 */
[----:B---3--:R-:W-:-:S03]  /*16560*/  IABS R4, R6 ;  /* 0x0000000600047213 */ /* 0x008fc60000000000 */
[----:B------:R-:W-:Y:S01]  /*16570*/  IMAD.IADD R0, R0, 0x1, -R9 ;  /* 0x0000000100007824 */ /* 0x000fe200078e0a09 */
[----:B-1----:R-:W1:Y:S01]  /*16580*/  I2F.RP R2, R4 ;  /* 0x0000000400027306 */ /* 0x002e620000209400 */
[----:B------:R3:W-:Y:S02]  /*16590*/  STL [R1], R9 ;  /* 0x0000000901007387 */ /* 0x0007e40000100800 */
[----:B---3--:R-:W-:-:S05]  /*165a0*/  IABS R9, R6 ;  /* 0x0000000600097213 */ /* 0x008fca0000000000 */
[----:B-1----:R-:W1:Y:S01]  /*165b0*/  MUFU.RCP R2, R2 ;  /* 0x0000000200027308 */ /* 0x002e620000001000 */
[----:B------:R-:W-:Y:S02]  /*165c0*/  IMAD.MOV R9, RZ, RZ, -R9 ;  /* 0x000000ffff097224 */ /* 0x000fe400078e0a09 */
[----:B-1----:R-:W-:-:S05]  /*165d0*/  VIADD R2, R2, 0xffffffe ;  /* 0x0ffffffe02027836 */ /* 0x002fca0000000000 */
[----:B------:R-:W1:Y:S02]  /*165e0*/  F2I.FTZ.U32.TRUNC.NTZ R3, R2 ;  /* 0x0000000200037305 */ /* 0x000e64000021f000 */
[----:B-1----:R-:W-:-:S04]  /*165f0*/  IMAD.MOV R2, RZ, RZ, -R3 ;  /* 0x000000ffff027224 */ /* 0x002fc800078e0a03 */
[----:B------:R-:W-:Y:S02]  /*16600*/  IMAD R8, R2, R4, RZ ;  /* 0x0000000402087224 */ /* 0x000fe400078e02ff */
[----:B------:R-:W-:-:S04]  /*16610*/  IMAD.MOV.U32 R2, RZ, RZ, RZ ;  /* 0x000000ffff027224 */ /* 0x000fc800078e00ff */
[----:B------:R-:W-:Y:S01]  /*16620*/  IMAD.HI.U32 R2, R3, R8, R2 ;  /* 0x0000000803027227 */ /* 0x000fe200078e0002 */
[----:B------:R-:W-:-:S05]  /*16630*/  IABS R3, R0 ;  /* 0x0000000000037213 */ /* 0x000fca0000000000 */
[----:B------:R-:W-:-:S04]  /*16640*/  IMAD.HI.U32 R8, R2, R3, RZ ;  /* 0x0000000302087227 */ /* 0x000fc800078e00ff */
[----:B------:R-:W-:-:S05]  /*16650*/  IMAD R3, R8, R9, R3 ;  /* 0x0000000908037224 */ /* 0x000fca00078e0203 */
[----:B------:R-:W-:-:S13]  /*16660*/  ISETP.GT.U32.AND P1, PT, R4, R3, PT ;  /* 0x000000030400720c */ /* 0x000fda0003f24070 */
[----:B------:R-:W-:Y:S02]  /*16670*/  @!P1 IMAD.IADD R3, R3, 0x1, -R4 ;  /* 0x0000000103039824 */ /* 0x000fe400078e0a04 */
[----:B------:R-:W-:Y:S01]  /*16680*/  @!P1 VIADD R8, R8, 0x1 ;  /* 0x0000000108089836 */ /* 0x000fe20000000000 */
[----:B------:R-:W-:Y:S02]  /*16690*/  ISETP.NE.AND P1, PT, R6, RZ, PT ;  /* 0x000000ff0600720c */ /* 0x000fe40003f25270 */
[----:B------:R-:W-:Y:S02]  /*166a0*/  ISETP.GE.U32.AND P0, PT, R3, R4, PT ;  /* 0x000000040300720c */ /* 0x000fe40003f06070 */
[----:B----4-:R-:W-:-:S04]  /*166b0*/  IABS R4, R7 ;  /* 0x0000000700047213 */ /* 0x010fc80000000000 */
[----:B------:R-:W1:Y:S07]  /*166c0*/  I2F.RP R2, R4 ;  /* 0x0000000400027306 */ /* 0x000e6e0000209400 */
[----:B------:R-:W-:Y:S01]  /*166d0*/  @P0 VIADD R8, R8, 0x1 ;  /* 0x0000000108080836 */ /* 0x000fe20000000000 */
[----:B-1----:R-:W1:Y:S02]  /*166e0*/  MUFU.RCP R2, R2 ;  /* 0x0000000200027308 */ /* 0x002e640000001000 */
[----:B-1----:R-:W-:-:S06]  /*166f0*/  VIADD R2, R2, 0xffffffe ;  /* 0x0ffffffe02027836 */ /* 0x002fcc0000000000 */
[----:B------:R-:W1:Y:S02]  /*16700*/  F2I.FTZ.U32.TRUNC.NTZ R3, R2 ;  /* 0x0000000200037305 */ /* 0x000e64000021f000 */
[----:B-1----:R-:W-:-:S04]  /*16710*/  IMAD.MOV R2, RZ, RZ, -R3 ;  /* 0x000000ffff027224 */ /* 0x002fc800078e0a03 */
[----:B------:R-:W-:Y:S02]  /*16720*/  IMAD R9, R2, R4, RZ ;  /* 0x0000000402097224 */ /* 0x000fe400078e02ff */
[----:B------:R-:W-:-:S04]  /*16730*/  IMAD.MOV.U32 R2, RZ, RZ, RZ ;  /* 0x000000ffff027224 */ /* 0x000fc800078e00ff */
[----:B------:R-:W-:Y:S01]  /*16740*/  IMAD.HI.U32 R2, R3, R9, R2 ;  /* 0x0000000903027227 */ /* 0x000fe200078e0002 */
[----:B------:R-:W-:Y:S02]  /*16750*/  LOP3.LUT R3, R0, R6, RZ, 0x3c, !PT ;  /* 0x0000000600037212 */ /* 0x000fe400078e3cff */
[----:B------:R-:W-:Y:S02]  /*16760*/  IABS R9, R7 ;  /* 0x0000000700097213 */ /* 0x000fe40000000000 */
[----:B------:R-:W-:-:S03]  /*16770*/  ISETP.GE.AND P2, PT, R3, RZ, PT ;  /* 0x000000ff0300720c */ /* 0x000fc60003f46270 */
[----:B------:R-:W-:-:S10]  /*16780*/  IMAD.MOV R9, RZ, RZ, -R9 ;  /* 0x000000ffff097224 */ /* 0x000fd400078e0a09 */
[----:B------:R-:W-:Y:S01]  /*16790*/  @!P2 IMAD.MOV R8, RZ, RZ, -R8 ;  /* 0x000000ffff08a224 */ /* 0x000fe200078e0a08 */
[----:B------:R-:W-:-:S04]  /*167a0*/  @!P1 LOP3.LUT R8, RZ, R6, RZ, 0x33, !PT ;  /* 0x00000006ff089212 */ /* 0x000fc800078e33ff */
[-C--:B------:R-:W-:Y:S01]  /*167b0*/  IABS R3, R8.reuse ;  /* 0x0000000800037213 */ /* 0x080fe20000000000 */
[----:B------:R-:W-:-:S04]  /*167c0*/  IMAD R6, R6, R8, RZ ;  /* 0x0000000806067224 */ /* 0x000fc800078e02ff */
[----:B------:R-:W-:-:S04]  /*167d0*/  IMAD.HI.U32 R2, R2, R3, RZ ;  /* 0x0000000302027227 */ /* 0x000fc800078e00ff */
[----:B------:R-:W-:-:S05]  /*167e0*/  IMAD R3, R2, R9, R3 ;  /* 0x0000000902037224 */ /* 0x000fca00078e0203 */
[----:B------:R-:W-:-:S13]  /*167f0*/  ISETP.GT.U32.AND P1, PT, R4, R3, PT ;  /* 0x000000030400720c */ /* 0x000fda0003f24070 */
[----:B------:R-:W-:Y:S02]  /*16800*/  @!P1 IMAD.IADD R3, R3, 0x1, -R4 ;  /* 0x0000000103039824 */ /* 0x000fe400078e0a04 */
[----:B------:R-:W-:Y:S01]  /*16810*/  @!P1 VIADD R2, R2, 0x1 ;  /* 0x0000000102029836 */ /* 0x000fe20000000000 */
[----:B------:R-:W-:Y:S02]  /*16820*/  ISETP.NE.AND P1, PT, R7, RZ, PT ;  /* 0x000000ff0700720c */ /* 0x000fe40003f25270 */
[----:B------:R-:W-:Y:S01]  /*16830*/  ISETP.GE.U32.AND P0, PT, R3, R4, PT ;  /* 0x000000040300720c */ /* 0x000fe20003f06070 */
[----:B------:R-:W-:Y:S01]  /*16840*/  IMAD.IADD R4, R0, 0x1, -R6 ;  /* 0x0000000100047824 */ /* 0x000fe200078e0a06 */
[----:B------:R-:W-:-:S04]  /*16850*/  LOP3.LUT R3, R8, R7, RZ, 0x3c, !PT ;  /* 0x0000000708037212 */ /* 0x000fc800078e3cff */
[----:B------:R-:W-:-:S07]  /*16860*/  ISETP.GE.AND P2, PT, R3, RZ, PT ;  /* 0x000000ff0300720c */ /* 0x000fce0003f46270 */
[----:B------:R-:W-:-:S06]  /*16870*/  @P0 VIADD R2, R2, 0x1 ;  /* 0x0000000102020836 */ /* 0x000fcc0000000000 */
[----:B------:R-:W-:Y:S01]  /*16880*/  @!P2 IMAD.MOV R2, RZ, RZ, -R2 ;  /* 0x000000ffff02a224 */ /* 0x000fe200078e0a02 */
[----:B------:R-:W-:-:S05]  /*16890*/  @!P1 LOP3.LUT R2, RZ, R7, RZ, 0x33, !PT ;  /* 0x00000007ff029212 */ /* 0x000fca00078e33ff */
[--C-:B------:R-:W-:Y:S02]  /*168a0*/  IMAD.MOV R3, RZ, RZ, -R2.reuse ;  /* 0x000000ffff037224 */ /* 0x100fe400078e0a02 */
[C---:B------:R-:W-:Y:S02]  /*168b0*/  IMAD R2, R7.reuse, 0x1000000, R2 ;  /* 0x0100000007027824 */ /* 0x040fe400078e0202 */
[----:B------:R-:W-:-:S04]  /*168c0*/  IMAD R3, R7, R3, R8 ;  /* 0x0000000307037224 */ /* 0x000fc800078e0208 */
[----:B------:R-:W-:-:S05]  /*168d0*/  IMAD R0, R3, 0x10000, R2 ;  /* 0x0001000003007824 */ /* 0x000fca00078e0202 */
[----:B------:R1:W-:Y:S01]  /*168e0*/  STL [R1+0x8], R0 ;  /* 0x0000080001007387 */ /* 0x0003e20000100800 */
[----:B-----5:R-:W-:-:S05]  /*168f0*/  IMAD.IADD R10, R5, 0x1, R10 ;  /* 0x00000001050a7824 */ /* 0x020fca00078e020a */
[----:B------:R1:W-:Y:S04]  /*16900*/  STL [R1+0xc], R10 ;  /* 0x00000c0a01007387 */ /* 0x0003e80000100800 */
[----:B------:R1:W-:Y:S01]  /*16910*/  STL [R1+0x4], R4 ;  /* 0x0000040401007387 */ /* 0x0003e20000100800 */
[----:B------:R-:W-:Y:S05]  /*16920*/  BRA `(.L_x_350) ;  /* 0x0000000000287947 */ /* 0x000fea0003800000 */
.L_x_344:
[----:B------:R-:W-:Y:S01]  /*16930*/  UMOV UR4, URZ ;  /* 0x0000003f00047c82 */ /* 0x000fe20008000000 */
[----:B------:R-:W-:Y:S01]  /*16940*/  ULDC UR6, c[0x0][0xc3c] ;  /* 0x00030f0000067ab9 */ /* 0x000fe20000000800 */
[----:B------:R-:W-:Y:S01]  /*16950*/  UMOV UR5, URZ ;  /* 0x0000003f00057c82 */ /* 0x000fe20008000000 */
[----:B------:R1:W-:Y:S01]  /*16960*/  STL [R1], R0 ;  /* 0x0000000001007387 */ /* 0x0003e20000100800 */
[----:B------:R-:W-:Y:S02]  /*16970*/  IMAD.U32 R3, RZ, RZ, UR4 ;  /* 0x00000004ff037e24 */ /* 0x000fe4000f8e00ff */
[----:B------:R-:W-:-:S03]  /*16980*/  IMAD.U32 R2, RZ, RZ, UR5 ;  /* 0x00000005ff027e24 */ /* 0x000fc6000f8e00ff */
[----:B------:R2:W-:Y:S01]  /*16990*/  STL [R1+0x4], R3 ;  /* 0x0000040301007387 */ /* 0x0005e20000100800 */
[----:B-1----:R-:W-:-:S05]  /*169a0*/  IMAD.U32 R0, RZ, RZ, UR6 ;  /* 0x00000006ff007e24 */ /* 0x002fca000f8e00ff */
[----:B------:R2:W-:Y:S04]  /*169b0*/  STL [R1+0xc], R0 ;  /* 0x00000c0001007387 */ /* 0x0005e80000100800 */
[----:B------:R2:W-:Y:S02]  /*169c0*/  STL [R1+0x8], R2 ;  /* 0x0000080201007387 */ /* 0x0005e40000100800 */
.L_x_350:
[----:B--2---:R-:W2:Y:S04]  /*169d0*/  LDL R2, [R1+0xc] ;  /* 0x00000c0001027983 */ /* 0x004ea80000100800 */
[----:B------:R-:W3:Y:S04]  /*169e0*/  LDL R3, [R1+0x8] ;  /* 0x0000080001037983 */ /* 0x000ee80000100800 */
[----:B------:R-:W4:Y:S04]  /*169f0*/  LDL R5, [R1+0x4] ;  /* 0x0000040001057983 */ /* 0x000f280000100800 */
[----:B-1----:R-:W4:Y:S01]  /*16a00*/  LDL R4, [R1] ;  /* 0x0000000001047983 */ /* 0x002f220000100800 */
[----:B------:R-:W1:Y:S01]  /*16a10*/  S2R R0, SR_TID.X ;  /* 0x0000000000007919 */ /* 0x000e620000002100 */
[----:B------:R-:W-:Y:S05]  /*16a20*/  WARPSYNC.ALL ;  /* 0x0000000000007948 */ /* 0x000fea0003800000 */
[----:B-1----:R-:W-:Y:S01]  /*16a30*/  LOP3.LUT R0, R0, 0x1f, RZ, 0xc0, !PT ;  /* 0x0000001f00007812 */ /* 0x002fe200078ec0ff */
[----:B------:R-:W-:Y:S03]  /*16a40*/  BAR.SYNC.DEFER_BLOCKING 0x4, 0x180 ;  /* 0x0106000000007b1d */ /* 0x000fe60000010000 */
[----:B------:R-:W-:-:S13]  /*16a50*/  ISETP.NE.AND P0, PT, R0, RZ, PT ;  /* 0x000000ff0000720c */ /* 0x000fda0003f05270 */
[----:B------:R-:W1:Y:S01]  /*16a60*/  @!P0 S2R R0, SR_CgaCtaId ;  /* 0x0000000000008919 */ /* 0x000e620000008800 */
[----:B--2---:R-:W-:Y:S01]  /*16a70*/  IMAD.MOV.U32 R7, RZ, RZ, R2 ;  /* 0x000000ffff077224 */ /* 0x004fe200078e0002 */
[----:B------:R-:W-:Y:S01]  /*16a80*/  @!P0 MOV R2, 0x400 ;  /* 0x0000040000028802 */ /* 0x000fe20000000f00 */
[----:B---3--:R-:W-:-:S03]  /*16a90*/  IMAD.MOV.U32 R6, RZ, RZ, R3 ;  /* 0x000000ffff067224 */ /* 0x008fc600078e0003 */
[----:B-1----:R-:W-:-:S05]  /*16aa0*/  @!P0 LEA R18, R0, R2, 0x18 ;  /* 0x0000000200128211 */ /* 0x002fca00078ec0ff */
[----:B----4-:R2:W-:Y:S01]  /*16ab0*/  @!P0 STS.128 [R18+0x388d0], R4 ;  /* 0x0388d00412008388 */ /* 0x0105e20000000c00 */
[----:B------:R-:W-:Y:S06]  /*16ac0*/  BAR.ARV 0x5, 0x180 ;  /* 0x0146000000007b1d */ /* 0x000fec0000002000 */
.L_x_341:
[----:B------:R-:W3:Y:S01]  /*16ad0*/  LDL R0, [R1+0xc] ;  /* 0x00000c0001007983 */ /* 0x000ee20000100800 */
[----:B------:R-:W-:Y:S02]  /*16ae0*/  ULDC UR4, c[0x0][0xc3c] ;  /* 0x00030f0000047ab9 */ /* 0x000fe40000000800 */
[----:B---3--:R-:W-:-:S13]  /*16af0*/  ISETP.GE.AND P0, PT, R0, UR4, PT ;  /* 0x0000000400007c0c */ /* 0x008fda000bf06270 */
[----:B------:R-:W-:Y:S05]  /*16b00*/  @!P0 BRA `(.L_x_351) ;  /* 0xffffff9c005c8947 */ /* 0x000fea000383ffff */
[----:B------:R-:W-:Y:S05]  /*16b10*/  BSYNC B8 ;  /* 0x0000000000087941 */ /* 0x000fea0003800000 */
.L_x_238:
[----:B0-----:R-:W3:Y:S01]  /*16b20*/  LDL.LU R0, [R1+0x48] ;  /* 0x0000480001007983 */ /* 0x001ee20000300800 */
[----:B------:R-:W-:Y:S01]  /*16b30*/  BSSY B0, `(.L_x_352) ;  /* 0x000000b000007945 */ /* 0x000fe20003800000 */
[----:B-12---:R-:W0:Y:S01]  /*16b40*/  S2R R5, SR_CgaCtaId ;  /* 0x0000000000057919 */ /* 0x006e220000008800 */
[----:B---3--:R-:W-:-:S05]  /*16b50*/  VIADD R0, R0, 0x1 ;  /* 0x0000000100007836 */ /* 0x008fca0000000000 */
[----:B------:R-:W-:-:S04]  /*16b60*/  LEA.HI R2, R0, R0, RZ, 0x1 ;  /* 0x0000000000027211 */ /* 0x000fc800078f08ff */
[----:B------:R-:W-:-:S05]  /*16b70*/  LOP3.LUT R3, R2, 0xfffffffe, RZ, 0xc0, !PT ;  /* 0xfffffffe02037812 */ /* 0x000fca00078ec0ff */
[----:B------:R-:W-:Y:S01]  /*16b80*/  IMAD.IADD R3, R0, 0x1, -R3 ;  /* 0x0000000100037824 */ /* 0x000fe200078e0a03 */
[----:B------:R-:W-:-:S04]  /*16b90*/  MOV R0, 0x400 ;  /* 0x0000040000007802 */ /* 0x000fc80000000f00 */
[----:B0-----:R-:W-:Y:S02]  /*16ba0*/  LEA R0, R5, R0, 0x18 ;  /* 0x0000000005007211 */ /* 0x001fe400078ec0ff */
[----:B------:R-:W-:-:S04]  /*16bb0*/  SHF.L.U32 R3, R3, 0x1f, RZ ;  /* 0x0000001f03037819 */ /* 0x000fc800000006ff */
[----:B------:R-:W0:Y:S02]  /*16bc0*/  SYNCS.PHASECHK.TRANS64.TRYWAIT P0, [R0+URZ+0x38820], R3 ;  /* 0x03882003000075a7 */ /* 0x000e24000800017f */
[----:B0-----:R-:W-:Y:S05]  /*16bd0*/  @!P0 BRA `(.L_x_353) ;  /* 0x0000002000008947 */ /* 0x001fea0003800000 */
.L_x_423:
[----:B------:R-:W-:Y:S05]  /*16be0*/  BSYNC B0 ;  /* 0x0000000000007941 */ /* 0x000fea0003800000 */
.L_x_352:
[----:B------:R-:W-:-:S03]  /*16bf0*/  UMOV UR4, 0xffffffff ;  /* 0xffffffff00047882 */ /* 0x000fc60000000000 */
[----:B------:R-:W-:Y:S05]  /*16c00*/  BRA.DIV UR4, `(.L_x_354) ;  /* 0x0000002204087947 */ /* 0x000fea000b800000 */
[----:B------:R-:W1:Y:S02]  /*16c10*/  S2R R2, SR_TID.X ;  /* 0x0000000000027919 */ /* 0x000e640000002100 */
[----:B-1----:R-:W-:-:S04]  /*16c20*/  SHF.R.U32.HI R2, RZ, 0x5, R2 ;  /* 0x00000005ff027819 */ /* 0x002fc80000011602 */
[----:B------:R-:W-:-:S05]  /*16c30*/  LOP3.LUT R2, R2, 0x3, RZ, 0xc0, !PT ;  /* 0x0000000302027812 */ /* 0x000fca00078ec0ff */
[----:B------:R1:W2:Y:S02]  /*16c40*/  SHFL.IDX PT, R14, R2, RZ, 0x1f ;  /* 0x00001fff020e7589 */ /* 0x0002a400000e0000 */
.L_x_426:
[----:B--2---:R-:W-:Y:S01]  /*16c50*/  ISETP.NE.AND P0, PT, R14, RZ, PT ;  /* 0x000000ff0e00720c */ /* 0x004fe20003f05270 */
[----:B------:R-:W-:-:S12]  /*16c60*/  BSSY B0, `(.L_x_355) ;  /* 0x0000027000007945 */ /* 0x000fd80003800000 */
[----:B------:R-:W-:Y:S05]  /*16c70*/  @P0 BRA `(.L_x_356) ;  /* 0x0000000000940947 */ /* 0x000fea0003800000 */
[----:B------:R-:W-:-:S03]  /*16c80*/  UMOV UR4, 0xffffffff ;  /* 0xffffffff00047882 */ /* 0x000fc60000000000 */
[----:B------:R-:W-:Y:S05]  /*16c90*/  BRA.DIV UR4, `(.L_x_357) ;  /* 0x0000002204187947 */ /* 0x000fea000b800000 */
[----:B------:R-:W-:-:S13]  /*16ca0*/  ELECT P6, URZ, PT ;  /* 0x00000000003f782f */ /* 0x000fda00038c0000 */
.L_x_429:
[----:B------:R-:W-:Y:S05]  /*16cb0*/  @!P6 BRA `(.L_x_356) ;  /* 0x000000000084e947 */ /* 0x000fea0003800000 */
[----:B-1----:R-:W2:Y:S02]  /*16cc0*/  LDL R2, [R1+0x70] ;  /* 0x0000700001027983 */ /* 0x002ea40000100800 */
[----:B--2---:R-:W-:-:S13]  /*16cd0*/  R2UR UR4, R2 ;  /* 0x00000000020472ca */ /* 0x004fda00000e0000 */
[----:B------:R-:W-:-:S06]  /*16ce0*/  ULOP3.LUT UR4, UR4, 0x2, URZ, 0xfc, !UPT ;  /* 0x0000000204047892 */ /* 0x000fcc000f8efc3f */
[----:B------:R-:W-:-:S05]  /*16cf0*/  IMAD.U32 R2, RZ, RZ, UR4 ;  /* 0x00000004ff027e24 */ /* 0x000fca000f8e00ff */
[----:B------:R-:W-:-:S13]  /*16d00*/  ISETP.NE.AND P2, PT, R2, 0x3, PT ;  /* 0x000000030200780c */ /* 0x000fda0003f45270 */
[----:B------:R-:W-:Y:S05]  /*16d10*/  @!P2 BRA `(.L_x_358) ;  /* 0x000000000004a947 */ /* 0x000fea0003800000 */
[----:B------:R-:W-:Y:S01]  /*16d20*/  BPT.TRAP 0x1 ;  /* 0x000000040000795c */ /* 0x000fe20000300000 */
.L_x_358:
[----:B------:R-:W2:Y:S01]  /*16d30*/  LDL.LU R7, [R1+0x14] ;  /* 0x0000140001077983 */ /* 0x000ea20000300800 */
[----:B------:R-:W-:Y:S02]  /*16d40*/  VIADD R2, R0, 0x38840 ;  /* 0x0003884000027836 */ /* 0x000fe40000000000 */
[C---:B0-----:R-:W-:Y:S02]  /*16d50*/  VIADD R3, R19.reuse, 0x1 ;  /* 0x0000000113037836 */ /* 0x041fe40000000000 */
[----:B------:R-:W-:-:S03]  /*16d60*/  IMAD R6, R19, 0x8, R2 ;  /* 0x0000000813067824 */ /* 0x000fc600078e0202 */
[----:B------:R-:W-:-:S04]  /*16d70*/  ISETP.NE.AND P1, PT, R3, 0x2, PT ;  /* 0x000000020300780c */ /* 0x000fc80003f25270 */
[----:B------:R-:W-:Y:S02]  /*16d80*/  SEL R4, RZ, 0x1, P1 ;  /* 0x00000001ff047807 */ /* 0x000fe40000800000 */
[----:B------:R-:W-:Y:S02]  /*16d90*/  SEL R3, R3, RZ, P1 ;  /* 0x000000ff03037207 */ /* 0x000fe40000800000 */
[C---:B--2---:R-:W-:Y:S02]  /*16da0*/  SHF.L.U32 R5, R7.reuse, 0x1f, RZ ;  /* 0x0000001f07057819 */ /* 0x044fe400000006ff */
[----:B------:R-:W-:Y:S01]  /*16db0*/  LOP3.LUT R4, R7, R4, RZ, 0x3c, !PT ;  /* 0x0000000407047212 */ /* 0x000fe200078e3cff */
[----:B------:R-:W-:Y:S01]  /*16dc0*/  IMAD R7, R3, 0x8, R2 ;  /* 0x0000000803077824 */ /* 0x000fe200078e0202 */
[----:B------:R-:W0:Y:S02]  /*16dd0*/  SYNCS.PHASECHK.TRANS64.TRYWAIT P0, [R6+URZ], R5 ;  /* 0x00000005060075a7 */ /* 0x000e24000800017f */
[----:B------:R-:W-:Y:S01]  /*16de0*/  SHF.L.U32 R2, R4, 0x1f, RZ ;  /* 0x0000001f04027819 */ /* 0x000fe200000006ff */
[----:B0-----:R-:W-:Y:S06]  /*16df0*/  @!P0 BRA `(.L_x_359) ;  /* 0x0000001c00e08947 */ /* 0x001fec0003800000 */
.L_x_430:
[----:B------:R-:W1:Y:S02]  /*16e00*/  SYNCS.PHASECHK.TRANS64.TRYWAIT P0, [R7+URZ], R2 ;  /* 0x00000002070075a7 */ /* 0x000e64000800017f */
[----:B-1----:R-:W-:Y:S05]  /*16e10*/  @!P0 BRA `(.L_x_360) ;  /* 0x0000001c00ec8947 */ /* 0x002fea0003800000 */
.L_x_431:
[----:B------:R-:W-:Y:S05]  /*16e20*/  @!P2 BRA `(.L_x_361) ;  /* 0x000000000004a947 */ /* 0x000fea0003800000 */
[----:B------:R-:W-:Y:S01]  /*16e30*/  BPT.TRAP 0x1 ;  /* 0x000000040000795c */ /* 0x000fe20000300000 */
.L_x_361:
[----:B------:R-:W-:-:S04]  /*16e40*/  VIADD R0, R0, 0x38860 ;  /* 0x0003886000007836 */ /* 0x000fc80000000000 */
[----:B------:R-:W-:-:S04]  /*16e50*/  IMAD R4, R19, 0x8, R0 ;  /* 0x0000000813047824 */ /* 0x000fc800078e0200 */
[----:B------:R-:W2:Y:S02]  /*16e60*/  SYNCS.PHASECHK.TRANS64.TRYWAIT P0, [R4+URZ], R5 ;  /* 0x00000005040075a7 */ /* 0x000ea4000800017f */
[----:B--2---:R-:W-:Y:S05]  /*16e70*/  @!P0 BRA `(.L_x_362) ;  /* 0x0000001c00e88947 */ /* 0x004fea0003800000 */
.L_x_432:
[----:B------:R-:W-:-:S07]  /*16e80*/  IMAD R3, R3, 0x8, R0 ;  /* 0x0000000803037824 */ /* 0x000fce00078e0200 */
.L_x_363:
[----:B---3--:R3:W4:Y:S02]  /*16e90*/  SYNCS.PHASECHK.TRANS64.TRYWAIT P0, [R3+URZ], R2 ;  /* 0x00000002030075a7 */ /* 0x008724000800017f */
[----:B----4-:R-:W-:Y:S05]  /*16ea0*/  @!P0 NANOSLEEP.SYNCS 0x989680 ;  /* 0x009896800000895d */ /* 0x010fea0003900000 */
[----:B------:R-:W4:Y:S02]  /*16eb0*/  @!P0 SYNCS.PHASECHK.TRANS64 P0, [R3+URZ], R2 ;  /* 0x00000002030085a7 */ /* 0x000f24000800007f */
[----:B----4-:R-:W-:Y:S05]  /*16ec0*/  @!P0 BRA `(.L_x_363) ;  /* 0xfffffffc00f08947 */ /* 0x010fea000383ffff */
.L_x_356:
[----:B------:R-:W-:Y:S05]  /*16ed0*/  BSYNC B0 ;  /* 0x0000000000007941 */ /* 0x000fea0003800000 */
.L_x_355:
[----:B------:R-:W-:Y:S05]  /*16ee0*/  EXIT ;  /* 0x000000000000794d */ /* 0x000fea0003800000 */
.L_x_189:
[----:B0-----:R0:W1:Y:S02]  /*16ef0*/  SYNCS.PHASECHK.TRANS64.TRYWAIT P1, [R5+URZ+0x38800], R0 ;  /* 0x03880000050075a7 */ /* 0x001064000802017f */
[----:B-1----:R-:W-:Y:S05]  /*16f00*/  @!P1 NANOSLEEP.SYNCS 0x989680 ;  /* 0x009896800000995d */ /* 0x002fea0003900000 */
[----:B------:R-:W1:Y:S02]  /*16f10*/  @!P1 SYNCS.PHASECHK.TRANS64 P1, [R5+URZ+0x38800], R0 ;  /* 0x03880000050095a7 */ /* 0x000e64000802007f */
[----:B-1----:R-:W-:Y:S05]  /*16f20*/  @!P1 BRA `(.L_x_189) ;  /* 0xfffffffc00f09947 */ /* 0x002fea000383ffff */
[----:B------:R-:W-:Y:S05]  /*16f30*/  BRA `(.L_x_364) ;  /* 0xfffffeb000507947 */ /* 0x000fea000383ffff */
.L_x_193:
[----:B-1----:R1:W2:Y:S02]  /*16f40*/  SYNCS.PHASECHK.TRANS64.TRYWAIT P2, [R0+URZ+0x38830], R3 ;  /* 0x03883003000075a7 */ /* 0x0022a4000804017f */
[----:B--2---:R-:W-:Y:S05]  /*16f50*/  @!P2 NANOSLEEP.SYNCS 0x989680 ;  /* 0x009896800000a95d */ /* 0x004fea0003900000 */
[----:B------:R-:W2:Y:S02]  /*16f60*/  @!P2 SYNCS.PHASECHK.TRANS64 P2, [R0+URZ+0x38830], R3 ;  /* 0x038830030000a5a7 */ /* 0x000ea4000804007f */
[----:B--2---:R-:W-:Y:S05]  /*16f70*/  @!P2 BRA `(.L_x_193) ;  /* 0xfffffffc00f0a947 */ /* 0x004fea000383ffff */
[----:B------:R-:W-:Y:S05]  /*16f80*/  BRA `(.L_x_192) ;  /* 0xfffffeb000787947 */ /* 0x000fea000383ffff */
.L_x_198:
[----:B-1----:R-:W-:-:S04]  /*16f90*/  IMAD.U32 R4, RZ, RZ, UR60 ;  /* 0x0000003cff047e24 */ /* 0x002fc8000f8e00ff */
[----:B------:R1:W2:Y:S03]  /*16fa0*/  SYNCS.PHASECHK.TRANS64.TRYWAIT P2, [R4+URZ+0x38830], R3 ;  /* 0x03883003040075a7 */ /* 0x0002a6000804017f */
[----:B--2---:R-:W-:Y:S05]  /*16fb0*/  @!P2 NANOSLEEP.SYNCS 0x989680 ;  /* 0x009896800000a95d */ /* 0x004fea0003900000 */
[----:B------:R-:W2:Y:S02]  /*16fc0*/  @!P2 SYNCS.PHASECHK.TRANS64 P2, [R4+URZ+0x38830], R3 ;  /* 0x038830030400a5a7 */ /* 0x000ea4000804007f */
[----:B--2---:R-:W-:Y:S05]  /*16fd0*/  @!P2 BRA `(.L_x_198) ;  /* 0xfffffffc00eca947 */ /* 0x004fea000383ffff */
[----:B------:R-:W-:Y:S05]  /*16fe0*/  BRA `(.L_x_197) ;  /* 0xfffffeec00f87947 */ /* 0x000fea000383ffff */
.L_x_202:
[----:B-1----:R1:W2:Y:S02]  /*16ff0*/  SYNCS.PHASECHK.TRANS64.TRYWAIT P2, [R21+URZ+0x38850], R0 ;  /* 0x03885000150075a7 */ /* 0x0022a4000804017f */
[----:B--2---:R-:W-:Y:S05]  /*17000*/  @!P2 NANOSLEEP.SYNCS 0x989680 ;  /* 0x009896800000a95d */ /* 0x004fea0003900000 */
[----:B------:R-:W2:Y:S02]  /*17010*/  @!P2 SYNCS.PHASECHK.TRANS64 P2, [R21+URZ+0x38850], R0 ;  /* 0x038850001500a5a7 */ /* 0x000ea4000804007f */
[----:B--2---:R-:W-:Y:S05]  /*17020*/  @!P2 BRA `(.L_x_202) ;  /* 0xfffffffc00f0a947 */ /* 0x004fea000383ffff */
[----:B------:R-:W-:Y:S05]  /*17030*/  BRA `(.L_x_201) ;  /* 0xffffff1800347947 */ /* 0x000fea000383ffff */
.L_x_207:
[----:B-1----:R1:W2:Y:S02]  /*17040*/  SYNCS.PHASECHK.TRANS64.TRYWAIT P0, [R0+URZ+0x38850], R7 ;  /* 0x03885007000075a7 */ /* 0x0022a4000800017f */
[----:B--2---:R-:W-:Y:S05]  /*17050*/  @!P0 NANOSLEEP.SYNCS 0x989680 ;  /* 0x009896800000895d */ /* 0x004fea0003900000 */
[----:B------:R-:W2:Y:S02]  /*17060*/  @!P0 SYNCS.PHASECHK.TRANS64 P0, [R0+URZ+0x38850], R7 ;  /* 0x03885007000085a7 */ /* 0x000ea4000800007f */
[----:B--2---:R-:W-:Y:S05]  /*17070*/  @!P0 BRA `(.L_x_207) ;  /* 0xfffffffc00f08947 */ /* 0x004fea000383ffff */
[----:B------:R-:W-:Y:S05]  /*17080*/  BRA `(.L_x_206) ;  /* 0xffffff30002c7947 */ /* 0x000fea000383ffff */
.L_x_252:
[----:B------:R-:W2:Y:S01]  /*17090*/  S2R R4, SR_TID.X ;  /* 0x0000000000047919 */ /* 0x000ea20000002100 */
[----:B------:R-:W-:Y:S01]  /*170a0*/  BSSY B0, `(.L_x_365) ;  /* 0x000000a000007945 */ /* 0x000fe20003800000 */
[----:B------:R-:W-:Y:S02]  /*170b0*/  IMAD.MOV.U32 R12, RZ, RZ, RZ ;  /* 0x000000ffff0c7224 */ /* 0x000fe400078e00ff */
[----:B0-----:R-:W-:Y:S02]  /*170c0*/  IMAD.MOV.U32 R11, RZ, RZ, 0x1f ;  /* 0x0000001fff0b7424 */ /* 0x001fe400078e00ff */
[----:B------:R-:W-:Y:S01]  /*170d0*/  IMAD.MOV.U32 R15, RZ, RZ, -0x1 ;  /* 0xffffffffff0f7424 */ /* 0x000fe200078e00ff */
[----:B--2---:R-:W-:-:S04]  /*170e0*/  SHF.R.U32.HI R4, RZ, 0x5, R4 ;  /* 0x00000005ff047819 */ /* 0x004fc80000011604 */
[----:B------:R-:W-:-:S05]  /*170f0*/  LOP3.LUT R4, R4, 0x3, RZ, 0xc0, !PT ;  /* 0x0000000304047812 */ /* 0x000fca00078ec0ff */
[----:B------:R-:W-:-:S07]  /*17100*/  IMAD.MOV.U32 R13, RZ, RZ, R4 ;  /* 0x000000ffff0d7224 */ /* 0x000fce00078e0004 */
[----:B-1----:R-:W-:Y:S05]  /*17110*/  WARPSYNC.COLLECTIVE R15, `(.L_x_366) ;  /* 0x000000000f087348 */ /* 0x002fea0003c00000 */
[----:B------:R0:W2:Y:S02]  /*17120*/  SHFL.IDX P6, R14, R13, R12, R11 ;  /* 0x0000000c0d0e7389 */ /* 0x0000a400000c000b */
[----:B012---:R-:W-:Y:S01]  /*17130*/  ENDCOLLECTIVE ;  /* 0x000000000000791b */ /* 0x007fe20003800000 */
.L_x_366:
[----:B------:R-:W-:Y:S05]  /*17140*/  BSYNC B0 ;  /* 0x0000000000007941 */ /* 0x000fea0003800000 */
.L_x_365:
[----:B------:R-:W-:Y:S05]  /*17150*/  BRA `(.L_x_367) ;  /* 0xffffffa400847947 */ /* 0x000fea000383ffff */
.L_x_254:
[----:B------:R-:W-:Y:S01]  /*17160*/  BSSY B0, `(.L_x_368) ;  /* 0x0000006000007945 */ /* 0x000fe20003800000 */
[----:B------:R-:W-:-:S07]  /*17170*/  IMAD.MOV.U32 R15, RZ, RZ, -0x1 ;  /* 0xffffffffff0f7424 */ /* 0x000fce00078e00ff */
[----:B01--4-:R-:W-:Y:S05]  /*17180*/  WARPSYNC.COLLECTIVE R15, `(.L_x_369) ;  /* 0x000000000f0c7348 */ /* 0x013fea0003c00000 */
[----:B------:R-:W-:Y:S02]  /*17190*/  ELECT P6, UR62, PT ;  /* 0x00000000003e782f */ /* 0x000fe400038c0000 */
[----:B------:R-:W-:Y:S01]  /*171a0*/  MOV R14, UR62 ;  /* 0x0000003e000e7c02 */ /* 0x000fe20008000f00 */
[----:B01--4-:R-:W-:Y:S10]  /*171b0*/  ENDCOLLECTIVE ;  /* 0x000000000000791b */ /* 0x013ff40003800000 */
.L_x_369:
[----:B------:R-:W-:Y:S05]  /*171c0*/  BSYNC B0 ;  /* 0x0000000000007941 */ /* 0x000fea0003800000 */
.L_x_368:
[----:B------:R-:W-:Y:S05]  /*171d0*/  BRA `(.L_x_370) ;  /* 0xffffffa400887947 */ /* 0x000fea000383ffff */
.L_x_256:
[----:B--2---:R2:W3:Y:S02]  /*171e0*/  SYNCS.PHASECHK.TRANS64.TRYWAIT P0, [R0+URZ+0x38840], R2 ;  /* 0x03884002000075a7 */ /* 0x0044e4000800017f */
[----:B---3--:R-:W-:Y:S05]  /*171f0*/  @!P0 NANOSLEEP.SYNCS 0x989680 ;  /* 0x009896800000895d */ /* 0x008fea0003900000 */
[----:B------:R-:W3:Y:S02]  /*17200*/  @!P0 SYNCS.PHASECHK.TRANS64 P0, [R0+URZ+0x38840], R2 ;  /* 0x03884002000085a7 */ /* 0x000ee4000800007f */
[----:B---3--:R-:W-:Y:S05]  /*17210*/  @!P0 BRA `(.L_x_256) ;  /* 0xfffffffc00f08947 */ /* 0x008fea000383ffff */
[----:B------:R-:W-:Y:S05]  /*17220*/  BRA `(.L_x_371) ;  /* 0xffffffa400ec7947 */ /* 0x000fea000383ffff */
.L_x_260:
[----:B------:R-:W2:Y:S01]  /*17230*/  LDL.LU R11, [R1+0x40] ;  /* 0x00004000010b7983 */ /* 0x000ea20000300800 */
[----:B------:R-:W-:Y:S02]  /*17240*/  IMAD.MOV.U32 R13, RZ, RZ, R3 ;  /* 0x000000ffff0d7224 */ /* 0x000fe400078e0003 */
[----:B------:R-:W-:Y:S01]  /*17250*/  IMAD.MOV.U32 R12, RZ, RZ, RZ ;  /* 0x000000ffff0c7224 */ /* 0x000fe200078e00ff */
[----:B------:R-:W0:Y:S01]  /*17260*/  S2R R7, SR_TID.X ;  /* 0x0000000000077919 */ /* 0x000e220000002100 */
[----:B------:R-:W-:Y:S01]  /*17270*/  IMAD.MOV.U32 R15, RZ, RZ, -0x1 ;  /* 0xffffffffff0f7424 */ /* 0x000fe200078e00ff */
[----:B0-----:R-:W-:-:S04]  /*17280*/  LOP3.LUT R7, R7, 0x7f, RZ, 0xc0, !PT ;  /* 0x0000007f07077812 */ /* 0x001fc800078ec0ff */
[----:B------:R-:W-:-:S05]  /*17290*/  SHF.R.U32.HI R0, RZ, 0x3, R7 ;  /* 0x00000003ff007819 */ /* 0x000fca0000011607 */
[----:B------:R-:W-:-:S04]  /*172a0*/  IMAD.IADD R0, R0, 0x1, R5 ;  /* 0x0000000100007824 */ /* 0x000fc800078e0205 */
[----:B------:R-:W-:Y:S02]  /*172b0*/  VIADD R5, R0, 0x10 ;  /* 0x0000001000057836 */ /* 0x000fe40000000000 */
[----:B--2---:R-:W-:Y:S02]  /*172c0*/  IMAD R2, R11, R8, RZ ;  /* 0x000000080b027224 */ /* 0x004fe400078e02ff */
[----:B------:R-:W-:-:S03]  /*172d0*/  IMAD.MOV.U32 R11, RZ, RZ, 0x181f ;  /* 0x0000181fff0b7424 */ /* 0x000fc600078e00ff */
[----:B------:R-:W-:-:S13]  /*172e0*/  ISETP.GE.AND P5, PT, R0, R2, PT ;  /* 0x000000020000720c */ /* 0x000fda0003fa6270 */
[----:B-----5:R-:W-:Y:S05]  /*172f0*/  WARPSYNC.COLLECTIVE R15, `(.L_x_372) ;  /* 0x000000000f087348 */ /* 0x020fea0003c00000 */
[----:B------:R0:W1:Y:S02]  /*17300*/  SHFL.IDX P6, R14, R13, R12, R11 ;  /* 0x0000000c0d0e7389 */ /* 0x00006400000c000b */
[----:B01---5:R-:W-:Y:S01]  /*17310*/  ENDCOLLECTIVE ;  /* 0x000000000000791b */ /* 0x023fe20003800000 */
.L_x_372:
[----:B------:R-:W-:Y:S02]  /*17320*/  IMAD.MOV.U32 R13, RZ, RZ, R4 ;  /* 0x000000ffff0d7224 */ /* 0x000fe400078e0004 */
[----:B------:R-:W-:-:S07]  /*17330*/  IMAD.MOV.U32 R6, RZ, RZ, R14 ;  /* 0x000000ffff067224 */ /* 0x000fce00078e000e */
[----:B------:R-:W-:Y:S05]  /*17340*/  WARPSYNC.COLLECTIVE R15, `(.L_x_373) ;  /* 0x000000000f087348 */ /* 0x000fea0003c00000 */
[----:B------:R0:W1:Y:S02]  /*17350*/  SHFL.IDX P6, R14, R13, R12, R11 ;  /* 0x0000000c0d0e7389 */ /* 0x00006400000c000b */
[----:B01----:R-:W-:Y:S01]  /*17360*/  ENDCOLLECTIVE ;  /* 0x000000000000791b */ /* 0x003fe20003800000 */
.L_x_373:
[----:B------:R-:W-:Y:S01]  /*17370*/  ULDC.64 UR4, c[0x0][0x208] ;  /* 0x0000820000047ab9 */ /* 0x000fe20000000a00 */
[----:B------:R-:W-:Y:S02]  /*17380*/  IMAD.MOV.U32 R13, RZ, RZ, R3 ;  /* 0x000000ffff0d7224 */ /* 0x000fe400078e0003 */
[----:B------:R-:W-:Y:S02]  /*17390*/  IMAD.MOV.U32 R12, RZ, RZ, 0x1 ;  /* 0x00000001ff0c7424 */ /* 0x000fe400078e00ff */
[----:B------:R-:W-:-:S05]  /*173a0*/  IMAD.MOV.U32 R7, RZ, RZ, R14 ;  /* 0x000000ffff077224 */ /* 0x000fca00078e000e */
[----:B------:R-:W-:-:S05]  /*173b0*/  @!P5 LEA R7, P4, R10, R7, 0x1 ;  /* 0x000000070a07d211 */ /* 0x000fca00078808ff */
[----:B------:R-:W-:-:S05]  /*173c0*/  @!P5 IMAD.X R6, RZ, RZ, R6, P4 ;  /* 0x000000ffff06d224 */ /* 0x000fca00020e0606 */
[----:B------:R-:W-:-:S04]  /*173d0*/  @!P5 LOP3.LUT R7, R7, R6, RZ, 0x3c, !PT ;  /* 0x000000060707d212 */ /* 0x000fc800078e3cff */
[----:B------:R-:W-:-:S04]  /*173e0*/  @!P5 LOP3.LUT R6, R7, R6, RZ, 0x3c, !PT ;  /* 0x000000060706d212 */ /* 0x000fc800078e3cff */
[----:B------:R-:W-:-:S05]  /*173f0*/  @!P5 LOP3.LUT R7, R7, R6, RZ, 0x3c, !PT ;  /* 0x000000060707d212 */ /* 0x000fca00078e3cff */
        /* <DEDUP_REMOVED lines=11> */
.L_x_374:
[----:B------:R-:W-:Y:S02]  /*174b0*/  IMAD.MOV.U32 R13, RZ, RZ, R4 ;  /* 0x000000ffff0d7224 */ /* 0x000fe400078e0004 */
[----:B------:R-:W-:-:S07]  /*174c0*/  IMAD.MOV.U32 R6, RZ, RZ, R14 ;  /* 0x000000ffff067224 */ /* 0x000fce00078e000e */
[----:B------:R-:W-:Y:S05]  /*174d0*/  WARPSYNC.COLLECTIVE R15, `(.L_x_375) ;  /* 0x000000000f087348 */ /* 0x000fea0003c00000 */
[----:B------:R0:W1:Y:S02]  /*174e0*/  SHFL.IDX P6, R14, R13, R12, R11 ;  /* 0x0000000c0d0e7389 */ /* 0x00006400000c000b */
[----:B01----:R-:W-:Y:S01]  /*174f0*/  ENDCOLLECTIVE ;  /* 0x000000000000791b */ /* 0x003fe20003800000 */
.L_x_375:
[----:B------:R-:W-:Y:S01]  /*17500*/  ULDC.64 UR4, c[0x0][0x208] ;  /* 0x0000820000047ab9 */ /* 0x000fe20000000a00 */
[----:B------:R-:W-:Y:S02]  /*17510*/  IMAD.MOV.U32 R13, RZ, RZ, R3 ;  /* 0x000000ffff0d7224 */ /* 0x000fe400078e0003 */
[----:B------:R-:W-:Y:S02]  /*17520*/  IMAD.MOV.U32 R12, RZ, RZ, 0x2 ;  /* 0x00000002ff0c7424 */ /* 0x000fe400078e00ff */
[----:B------:R-:W-:-:S05]  /*17530*/  IMAD.MOV.U32 R5, RZ, RZ, R14 ;  /* 0x000000ffff057224 */ /* 0x000fca00078e000e */
[----:B------:R-:W-:-:S05]  /*17540*/  @!P5 LEA R5, P4, R10, R5, 0x1 ;  /* 0x000000050a05d211 */ /* 0x000fca00078808ff */
[----:B------:R-:W-:-:S04]  /*17550*/  @!P5 IMAD.X R6, RZ, RZ, R6, P4 ;  /* 0x000000ffff06d224 */ /* 0x000fc800020e0606 */
[----:B------:R-:W-:Y:S02]  /*17560*/  @!P5 IMAD.MOV.U32 R7, RZ, RZ, R6 ;  /* 0x000000ffff07d224 */ /* 0x000fe400078e0006 */
[----:B------:R-:W-:Y:S02]  /*17570*/  @!P5 IMAD.MOV.U32 R6, RZ, RZ, R5 ;  /* 0x000000ffff06d224 */ /* 0x000fe400078e0005 */
[----:B------:R-:W-:-:S03]  /*17580*/  VIADD R5, R0, 0x20 ;  /* 0x0000002000057836 */ /* 0x000fc60000000000 */
        /* <DEDUP_REMOVED lines=11> */
.L_x_376:
[----:B------:R-:W-:Y:S02]  /*17640*/  IMAD.MOV.U32 R13, RZ, RZ, R4 ;  /* 0x000000ffff0d7224 */ /* 0x000fe400078e0004 */
[----:B------:R-:W-:-:S07]  /*17650*/  IMAD.MOV.U32 R6, RZ, RZ, R14 ;  /* 0x000000ffff067224 */ /* 0x000fce00078e000e */
[----:B------:R-:W-:Y:S05]  /*17660*/  WARPSYNC.COLLECTIVE R15, `(.L_x_377) ;  /* 0x000000000f087348 */ /* 0x000fea0003c00000 */
[----:B------:R0:W1:Y:S02]  /*17670*/  SHFL.IDX P6, R14, R13, R12, R11 ;  /* 0x0000000c0d0e7389 */ /* 0x00006400000c000b */
[----:B01----:R-:W-:Y:S01]  /*17680*/  ENDCOLLECTIVE ;  /* 0x000000000000791b */ /* 0x003fe20003800000 */
.L_x_377:
        /* <DEDUP_REMOVED lines=20> */
.L_x_378:
[----:B------:R-:W-:Y:S02]  /*177d0*/  IMAD.MOV.U32 R13, RZ, RZ, R4 ;  /* 0x000000ffff0d7224 */ /* 0x000fe400078e0004 */
[----:B------:R-:W-:-:S07]  /*177e0*/  IMAD.MOV.U32 R6, RZ, RZ, R14 ;  /* 0x000000ffff067224 */ /* 0x000fce00078e000e */
[----:B------:R-:W-:Y:S05]  /*177f0*/  WARPSYNC.COLLECTIVE R15, `(.L_x_379) ;  /* 0x000000000f087348 */ /* 0x000fea0003c00000 */
[----:B------:R0:W1:Y:S02]  /*17800*/  SHFL.IDX P6, R14, R13, R12, R11 ;  /* 0x0000000c0d0e7389 */ /* 0x00006400000c000b */
[----:B01----:R-:W-:Y:S01]  /*17810*/  ENDCOLLECTIVE ;  /* 0x000000000000791b */ /* 0x003fe20003800000 */
.L_x_379:
        /* <DEDUP_REMOVED lines=20> */
.L_x_380:
[----:B------:R-:W-:Y:S02]  /*17960*/  IMAD.MOV.U32 R13, RZ, RZ, R4 ;  /* 0x000000ffff0d7224 */ /* 0x000fe400078e0004 */
[----:B------:R-:W-:-:S07]  /*17970*/  IMAD.MOV.U32 R6, RZ, RZ, R14 ;  /* 0x000000ffff067224 */ /* 0x000fce00078e000e */
[----:B------:R-:W-:Y:S05]  /*17980*/  WARPSYNC.COLLECTIVE R15, `(.L_x_381) ;  /* 0x000000000f087348 */ /* 0x000fea0003c00000 */
[----:B------:R0:W1:Y:S02]  /*17990*/  SHFL.IDX P6, R14, R13, R12, R11 ;  /* 0x0000000c0d0e7389 */ /* 0x00006400000c000b */
[----:B01----:R-:W-:Y:S01]  /*179a0*/  ENDCOLLECTIVE ;  /* 0x000000000000791b */ /* 0x003fe20003800000 */
.L_x_381:
        /* <DEDUP_REMOVED lines=20> */
.L_x_382:
[----:B------:R-:W-:Y:S02]  /*17af0*/  IMAD.MOV.U32 R13, RZ, RZ, R4 ;  /* 0x000000ffff0d7224 */ /* 0x000fe400078e0004 */
[----:B------:R-:W-:-:S07]  /*17b00*/  IMAD.MOV.U32 R6, RZ, RZ, R14 ;  /* 0x000000ffff067224 */ /* 0x000fce00078e000e */
[----:B------:R-:W-:Y:S05]  /*17b10*/  WARPSYNC.COLLECTIVE R15, `(.L_x_383) ;  /* 0x000000000f087348 */ /* 0x000fea0003c00000 */
[----:B------:R0:W1:Y:S02]  /*17b20*/  SHFL.IDX P6, R14, R13, R12, R11 ;  /* 0x0000000c0d0e7389 */ /* 0x00006400000c000b */
[----:B01----:R-:W-:Y:S01]  /*17b30*/  ENDCOLLECTIVE ;  /* 0x000000000000791b */ /* 0x003fe20003800000 */
.L_x_383:
[----:B------:R-:W-:Y:S01]  /*17b40*/  ULDC.64 UR4, c[0x0][0x208] ;  /* 0x0000820000047ab9 */ /* 0x000fe20000000a00 */
[----:B------:R-:W-:Y:S02]  /*17b50*/  IMAD.MOV.U32 R13, RZ, RZ, R3 ;  /* 0x000000ffff0d7224 */ /* 0x000fe400078e0003 */
[----:B------:R-:W-:Y:S02]  /*17b60*/  IMAD.MOV.U32 R12, RZ, RZ, 0x6 ;  /* 0x00000006ff0c7424 */ /* 0x000fe400078e00ff */
[----:B------:R-:W-:-:S05]  /*17b70*/  IMAD.MOV.U32 R5, RZ, RZ, R14 ;  /* 0x000000ffff057224 */ /* 0x000fca00078e000e */
[----:B------:R-:W-:-:S05]  /*17b80*/  @!P5 LEA R5, P4, R10, R5, 0x1 ;  /* 0x000000050a05d211 */ /* 0x000fca00078808ff */
[----:B------:R-:W-:-:S04]  /*17b90*/  @!P5 IMAD.X R6, RZ, RZ, R6, P4 ;  /* 0x000000ffff06d224 */ /* 0x000fc800020e0606 */
[----:B------:R-:W-:Y:S02]  /*17ba0*/  @!P5 IMAD.MOV.U32 R7, RZ, RZ, R6 ;  /* 0x000000ffff07d224 */ /* 0x000fe400078e0006 */
[----:B------:R-:W-:-:S05]  /*17bb0*/  @!P5 IMAD.MOV.U32 R6, RZ, RZ, R5 ;  /* 0x000000ffff06d224 */ /* 0x000fca00078e0005 */
        /* <DEDUP_REMOVED lines=10> */
.L_x_384:
[----:B------:R-:W-:-:S05]  /*17c60*/  VIADD R7, R0, 0x60 ;  /* 0x0000006000077836 */ /* 0x000fca0000000000 */
[----:B------:R-:W-:Y:S01]  /*17c70*/  ISETP.GE.AND P5, PT, R7, R2, PT ;  /* 0x000000020700720c */ /* 0x000fe20003fa6270 */
[----:B------:R-:W-:Y:S02]  /*17c80*/  IMAD.MOV.U32 R13, RZ, RZ, R4 ;  /* 0x000000ffff0d7224 */ /* 0x000fe400078e0004 */
[----:B------:R-:W-:-:S10]  /*17c90*/  IMAD.MOV.U32 R8, RZ, RZ, R14 ;  /* 0x000000ffff087224 */ /* 0x000fd400078e000e */
[----:B------:R-:W-:Y:S05]  /*17ca0*/  WARPSYNC.COLLECTIVE R15, `(.L_x_385) ;  /* 0x000000000f087348 */ /* 0x000fea0003c00000 */
[----:B------:R0:W1:Y:S02]  /*17cb0*/  SHFL.IDX P6, R14, R13, R12, R11 ;  /* 0x0000000c0d0e7389 */ /* 0x00006400000c000b */
[----:B01----:R-:W-:Y:S01]  /*17cc0*/  ENDCOLLECTIVE ;  /* 0x000000000000791b */ /* 0x003fe20003800000 */
.L_x_385:
        /* <DEDUP_REMOVED lines=18> */
.L_x_386:
[----:B------:R-:W-:Y:S02]  /*17df0*/  IMAD.MOV.U32 R13, RZ, RZ, R4 ;  /* 0x000000ffff0d7224 */ /* 0x000fe400078e0004 */
[----:B------:R-:W-:-:S07]  /*17e00*/  IMAD.MOV.U32 R5, RZ, RZ, R14 ;  /* 0x000000ffff057224 */ /* 0x000fce00078e000e */
[----:B------:R-:W-:Y:S05]  /*17e10*/  WARPSYNC.COLLECTIVE R15, `(.L_x_387) ;  /* 0x000000000f087348 */ /* 0x000fea0003c00000 */
[----:B------:R0:W1:Y:S02]  /*17e20*/  SHFL.IDX P6, R14, R13, R12, R11 ;  /* 0x0000000c0d0e7389 */ /* 0x00006400000c000b */
[----:B01----:R-:W-:Y:S01]  /*17e30*/  ENDCOLLECTIVE ;  /* 0x000000000000791b */ /* 0x003fe20003800000 */
.L_x_387:
[----:B------:R-:W-:Y:S01]  /*17e40*/  IMAD.MOV.U32 R3, RZ, RZ, R14 ;  /* 0x000000ffff037224 */ /* 0x000fe200078e000e */
[----:B------:R-:W-:Y:S06]  /*17e50*/  BRA `(.L_x_388) ;  /* 0xffffffa800b87947 */ /* 0x000fec000383ffff */
.L_x_265:
[----:B0-----:R0:W3:Y:S02]  /*17e60*/  SYNCS.PHASECHK.TRANS64.TRYWAIT P0, [R18+URZ+0x38820], R0 ;  /* 0x03882000120075a7 */ /* 0x0010e4000800017f */
[----:B---3--:R-:W-:Y:S05]  /*17e70*/  @!P0 NANOSLEEP.SYNCS 0x989680 ;  /* 0x009896800000895d */ /* 0x008fea0003900000 */
[----:B------:R-:W3:Y:S02]  /*17e80*/  @!P0 SYNCS.PHASECHK.TRANS64 P0, [R18+URZ+0x38820], R0 ;  /* 0x03882000120085a7 */ /* 0x000ee4000800007f */
[----:B---3--:R-:W-:Y:S05]  /*17e90*/  @!P0 BRA `(.L_x_265) ;  /* 0xfffffffc00f08947 */ /* 0x008fea000383ffff */
[----:B------:R-:W-:Y:S05]  /*17ea0*/  BRA `(.L_x_389) ;  /* 0xffffffac00347947 */ /* 0x000fea000383ffff */
.L_x_274:
[----:B-1----:R1:W2:Y:S02]  /*17eb0*/  SYNCS.PHASECHK.TRANS64.TRYWAIT P0, [R3+URZ+0x38840], R2 ;  /* 0x03884002030075a7 */ /* 0x0022a4000800017f */
[----:B--2---:R-:W-:Y:S05]  /*17ec0*/  @!P0 NANOSLEEP.SYNCS 0x989680 ;  /* 0x009896800000895d */ /* 0x004fea0003900000 */
[----:B------:R-:W2:Y:S02]  /*17ed0*/  @!P0 SYNCS.PHASECHK.TRANS64 P0, [R3+URZ+0x38840], R2 ;  /* 0x03884002030085a7 */ /* 0x000ea4000800007f */
[----:B--2---:R-:W-:Y:S05]  /*17ee0*/  @!P0 BRA `(.L_x_274) ;  /* 0xfffffffc00f08947 */ /* 0x004fea000383ffff */
[----:B------:R-:W-:Y:S05]  /*17ef0*/  BRA `(.L_x_390) ;  /* 0xffffffb000147947 */ /* 0x000fea000383ffff */
.L_x_282:
[----:B0-----:R0:W1:Y:S02]  /*17f00*/  SYNCS.PHASECHK.TRANS64.TRYWAIT P0, [R3+URZ+0x60], R2 ;  /* 0x00006002030075a7 */ /* 0x001064000800017f */
[----:B-1----:R-:W-:Y:S05]  /*17f10*/  @!P0 NANOSLEEP.SYNCS 0x989680 ;  /* 0x009896800000895d */ /* 0x002fea0003900000 */
[----:B------:R-:W1:Y:S02]  /*17f20*/  @!P0 SYNCS.PHASECHK.TRANS64 P0, [R3+URZ+0x60], R2 ;  /* 0x00006002030085a7 */ /* 0x000e64000800007f */
[----:B-1----:R-:W-:Y:S05]  /*17f30*/  @!P0 BRA `(.L_x_282) ;  /* 0xfffffffc00f08947 */ /* 0x002fea000383ffff */
[----:B------:R-:W-:Y:S05]  /*17f40*/  BRA `(.L_x_391) ;  /* 0xffffffb400687947 */ /* 0x000fea000383ffff */
.L_x_293:
[----:B-1----:R1:W2:Y:S02]  /*17f50*/  SYNCS.PHASECHK.TRANS64.TRYWAIT P0, [R3+URZ+0x38840], R2 ;  /* 0x03884002030075a7 */ /* 0x0022a4000800017f */
[----:B--2---:R-:W-:Y:S05]  /*17f60*/  @!P0 NANOSLEEP.SYNCS 0x989680 ;  /* 0x009896800000895d */ /* 0x004fea0003900000 */
[----:B------:R-:W2:Y:S02]  /*17f70*/  @!P0 SYNCS.PHASECHK.TRANS64 P0, [R3+URZ+0x38840], R2 ;  /* 0x03884002030085a7 */ /* 0x000ea4000800007f */
[----:B--2---:R-:W-:Y:S05]  /*17f80*/  @!P0 BRA `(.L_x_293) ;  /* 0xfffffffc00f08947 */ /* 0x004fea000383ffff */
[----:B------:R-:W-:Y:S05]  /*17f90*/  BRA `(.L_x_392) ;  /* 0xffffffbc00747947 */ /* 0x000fea000383ffff */
.L_x_301:
[----:B0-----:R0:W1:Y:S02]  /*17fa0*/  SYNCS.PHASECHK.TRANS64.TRYWAIT P0, [R2+URZ+0x60], R3 ;  /* 0x00006003020075a7 */ /* 0x001064000800017f */
[----:B-1----:R-:W-:Y:S05]  /*17fb0*/  @!P0 NANOSLEEP.SYNCS 0x989680 ;  /* 0x009896800000895d */ /* 0x002fea0003900000 */
[----:B------:R-:W1:Y:S02]  /*17fc0*/  @!P0 SYNCS.PHASECHK.TRANS64 P0, [R2+URZ+0x60], R3 ;  /* 0x00006003020085a7 */ /* 0x000e64000800007f */
[----:B-1----:R-:W-:Y:S05]  /*17fd0*/  @!P0 BRA `(.L_x_301) ;  /* 0xfffffffc00f08947 */ /* 0x002fea000383ffff */
[----:B------:R-:W-:Y:S05]  /*17fe0*/  BRA `(.L_x_393) ;  /* 0xffffffc000c87947 */ /* 0x000fea000383ffff */
.L_x_312:
[----:B--2---:R2:W3:Y:S02]  /*17ff0*/  SYNCS.PHASECHK.TRANS64.TRYWAIT P0, [R2+URZ+0x38840], R3 ;  /* 0x03884003020075a7 */ /* 0x0044e4000800017f */
[----:B---3--:R-:W-:Y:S05]  /*18000*/  @!P0 NANOSLEEP.SYNCS 0x989680 ;  /* 0x009896800000895d */ /* 0x008fea0003900000 */
[----:B------:R-:W3:Y:S02]  /*18010*/  @!P0 SYNCS.PHASECHK.TRANS64 P0, [R2+URZ+0x38840], R3 ;  /* 0x03884003020085a7 */ /* 0x000ee4000800007f */
[----:B---3--:R-:W-:Y:S05]  /*18020*/  @!P0 BRA `(.L_x_312) ;  /* 0xfffffffc00f08947 */ /* 0x008fea000383ffff */
[----:B------:R-:W-:Y:S05]  /*18030*/  BRA `(.L_x_394) ;  /* 0xffffffc800a47947 */ /* 0x000fea000383ffff */
.L_x_320:
[----:B0-----:R0:W1:Y:S02]  /*18040*/  SYNCS.PHASECHK.TRANS64.TRYWAIT P0, [R2+URZ+0x60], R5 ;  /* 0x00006005020075a7 */ /* 0x001064000800017f */
[----:B-1----:R-:W-:Y:S05]  /*18050*/  @!P0 NANOSLEEP.SYNCS 0x989680 ;  /* 0x009896800000895d */ /* 0x002fea0003900000 */
[----:B------:R-:W1:Y:S02]  /*18060*/  @!P0 SYNCS.PHASECHK.TRANS64 P0, [R2+URZ+0x60], R5 ;  /* 0x00006005020085a7 */ /* 0x000e64000800007f */
[----:B-1----:R-:W-:Y:S05]  /*18070*/  @!P0 BRA `(.L_x_320) ;  /* 0xfffffffc00f08947 */ /* 0x002fea000383ffff */
[----:B------:R-:W-:Y:S05]  /*18080*/  BRA `(.L_x_395) ;  /* 0xffffffcc00f87947 */ /* 0x000fea000383ffff */
.L_x_333:
[----:B--2---:R2:W3:Y:S02]  /*18090*/  SYNCS.PHASECHK.TRANS64.TRYWAIT P0, [R0+URZ+0x38860], R2 ;  /* 0x03886002000075a7 */ /* 0x0044e4000800017f */
[----:B---3--:R-:W-:Y:S05]  /*180a0*/  @!P0 NANOSLEEP.SYNCS 0x989680 ;  /* 0x009896800000895d */ /* 0x008fea0003900000 */
[----:B------:R-:W3:Y:S02]  /*180b0*/  @!P0 SYNCS.PHASECHK.TRANS64 P0, [R0+URZ+0x38860], R2 ;  /* 0x03886002000085a7 */ /* 0x000ee4000800007f */
[----:B---3--:R-:W-:Y:S05]  /*180c0*/  @!P0 BRA `(.L_x_333) ;  /* 0xfffffffc00f08947 */ /* 0x008fea000383ffff */
[----:B------:R-:W-:Y:S05]  /*180d0*/  BRA `(.L_x_396) ;  /* 0xffffffd400c07947 */ /* 0x000fea000383ffff */
.L_x_342:
[----:B------:R-:W4:Y:S01]  /*180e0*/  LDL R3, [R1] ;  /* 0x0000000001037983 */ /* 0x000f220000100800 */
[----:B------:R-:W-:Y:S01]  /*180f0*/  BSSY B0, `(.L_x_397) ;  /* 0x0000008000007945 */ /* 0x000fe20003800000 */
[----:B0-----:R-:W-:Y:S02]  /*18100*/  IMAD.MOV.U32 R12, RZ, RZ, RZ ;  /* 0x000000ffff0c7224 */ /* 0x001fe400078e00ff */
[----:B------:R-:W-:Y:S02]  /*18110*/  IMAD.MOV.U32 R11, RZ, RZ, 0x1f ;  /* 0x0000001fff0b7424 */ /* 0x000fe400078e00ff */
[----:B------:R-:W-:Y:S02]  /*18120*/  IMAD.MOV.U32 R15, RZ, RZ, -0x1 ;  /* 0xffffffffff0f7424 */ /* 0x000fe400078e00ff */
[----:B----4-:R-:W-:-:S07]  /*18130*/  IMAD.MOV.U32 R13, RZ, RZ, R3 ;  /* 0x000000ffff0d7224 */ /* 0x010fce00078e0003 */
[----:B-123--:R-:W-:Y:S05]  /*18140*/  WARPSYNC.COLLECTIVE R15, `(.L_x_398) ;  /* 0x000000000f087348 */ /* 0x00efea0003c00000 */
[----:B------:R0:W4:Y:S02]  /*18150*/  SHFL.IDX P6, R14, R13, R12, R11 ;  /* 0x0000000c0d0e7389 */ /* 0x00012400000c000b */
[----:B01234-:R-:W-:Y:S01]  /*18160*/  ENDCOLLECTIVE ;  /* 0x000000000000791b */ /* 0x01ffe20003800000 */
.L_x_398:
[----:B------:R-:W-:Y:S05]  /*18170*/  BSYNC B0 ;  /* 0x0000000000007941 */ /* 0x000fea0003800000 */
.L_x_397:
[----:B------:R0:W5:Y:S01]  /*18180*/  LDL R2, [R1+0xc] ;  /* 0x00000c0001027983 */ /* 0x0001620000100800 */
[----:B------:R-:W-:Y:S02]  /*18190*/  IMAD.MOV.U32 R13, RZ, RZ, R3 ;  /* 0x000000ffff0d7224 */ /* 0x000fe400078e0003 */
[----:B------:R-:W-:Y:S02]  /*181a0*/  IMAD.MOV.U32 R12, RZ, RZ, 0x1 ;  /* 0x00000001ff0c7424 */ /* 0x000fe400078e00ff */
[----:B------:R-:W-:Y:S02]  /*181b0*/  IMAD.MOV.U32 R11, RZ, RZ, 0x1f ;  /* 0x0000001fff0b7424 */ /* 0x000fe400078e00ff */
[----:B------:R-:W-:Y:S02]  /*181c0*/  IMAD.MOV.U32 R15, RZ, RZ, -0x1 ;  /* 0xffffffffff0f7424 */ /* 0x000fe400078e00ff */
[----:B0-----:R-:W-:-:S07]  /*181d0*/  IMAD.MOV.U32 R0, RZ, RZ, R14 ;  /* 0x000000ffff007224 */ /* 0x001fce00078e000e */
[----:B-----5:R-:W-:Y:S05]  /*181e0*/  WARPSYNC.COLLECTIVE R15, `(.L_x_399) ;  /* 0x000000000f087348 */ /* 0x020fea0003c00000 */
[----:B------:R0:W1:Y:S02]  /*181f0*/  SHFL.IDX P6, R14, R13, R12, R11 ;  /* 0x0000000c0d0e7389 */ /* 0x00006400000c000b */
[----:B01---5:R-:W-:Y:S01]  /*18200*/  ENDCOLLECTIVE ;  /* 0x000000000000791b */ /* 0x023fe20003800000 */
.L_x_399:
[----:B------:R-:W-:Y:S01]  /*18210*/  ULDC UR4, c[0x0][0xc3c] ;  /* 0x00030f0000047ab9 */ /* 0x000fe20000000800 */
[----:B------:R-:W-:Y:S01]  /*18220*/  ULDC.64 UR6, c[0x0][0x208] ;  /* 0x0000820000067ab9 */ /* 0x000fe20000000a00 */
[----:B------:R-:W-:Y:S02]  /*18230*/  IMAD.IADD R6, R2, 0x1, R16 ;  /* 0x0000000102067824 */ /* 0x000fe400078e0210 */
[----:B------:R-:W-:Y:S02]  /*18240*/  IMAD.MOV.U32 R11, RZ, RZ, RZ ;  /* 0x000000ffff0b7224 */ /* 0x000fe400078e00ff */
[----:B------:R-:W-:Y:S01]  /*18250*/  IMAD.MOV.U32 R8, RZ, RZ, R14 ;  /* 0x000000ffff087224 */ /* 0x000fe200078e000e */
[----:B------:R-:W-:-:S13]  /*18260*/  ISETP.GE.OR P1, PT, R6, UR4, !P0 ;  /* 0x0000000406007c0c */ /* 0x000fda000c726670 */
[----:B------:R-:W0:Y:S08]  /*18270*/  @!P1 LDC.64 R2, c[0x0][0xc80] ;  /* 0x00032000ff029b82 */ /* 0x000e300000000a00 */
[----:B------:R-:W1:Y:S01]  /*18280*/  @!P1 LDC.64 R4, c[0x0][0xc78] ;  /* 0x00031e00ff049b82 */ /* 0x000e620000000a00 */
[----:B0-----:R-:W-:-:S05]  /*18290*/  @!P1 IMAD.WIDE R2, R6, 0x4, R2 ;  /* 0x0000000406029825 */ /* 0x001fca00078e0202 */
[----:B------:R1:W2:Y:S02]  /*182a0*/  @!P1 LDG.E R7, desc[UR6][R2.64] ;  /* 0x0000000602079981 */ /* 0x0002a4000c1e1900 */
[----:B-1----:R-:W-:-:S06]  /*182b0*/  @!P1 IMAD.WIDE R2, R6, 0x4, R4 ;  /* 0x0000000406029825 */ /* 0x002fcc00078e0204 */
[----:B------:R-:W3:Y:S01]  /*182c0*/  @!P1 LDG.E R2, desc[UR6][R2.64] ;  /* 0x0000000602029981 */ /* 0x000ee2000c1e1900 */
[----:B------:R-:W-:Y:S01]  /*182d0*/  IMAD.MOV.U32 R6, RZ, RZ, RZ ;  /* 0x000000ffff067224 */ /* 0x000fe200078e00ff */
[C---:B------:R-:W-:Y:S01]  /*182e0*/  ISETP.GE.U32.AND P2, PT, R16.reuse, 0x2, PT ;  /* 0x000000021000780c */ /* 0x040fe20003f46070 */
[----:B------:R-:W-:Y:S01]  /*182f0*/  IMAD.MOV.U32 R4, RZ, RZ, RZ ;  /* 0x000000ffff047224 */ /* 0x000fe200078e00ff */
[C---:B------:R-:W-:Y:S02]  /*18300*/  ISETP.GE.U32.AND P3, PT, R16.reuse, 0x4, PT ;  /* 0x000000041000780c */ /* 0x040fe40003f66070 */
[C---:B------:R-:W-:Y:S02]  /*18310*/  ISETP.GE.U32.AND P4, PT, R16.reuse, 0x8, PT ;  /* 0x000000081000780c */ /* 0x040fe40003f86070 */
[----:B------:R-:W-:Y:S01]  /*18320*/  ISETP.GE.U32.AND P5, PT, R16, 0x10, PT ;  /* 0x000000101000780c */ /* 0x000fe20003fa6070 */
[----:B--2---:R-:W-:Y:S02]  /*18330*/  @!P1 IMAD.MOV.U32 R6, RZ, RZ, R7 ;  /* 0x000000ffff069224 */ /* 0x004fe400078e0007 */
[----:B------:R-:W-:-:S02]  /*18340*/  IMAD.MOV.U32 R7, RZ, RZ, RZ ;  /* 0x000000ffff077224 */ /* 0x000fc400078e00ff */
[----:B---3--:R-:W-:Y:S01]  /*18350*/  @!P1 IMAD.MOV.U32 R7, RZ, RZ, R2 ;  /* 0x000000ffff079224 */ /* 0x008fe200078e0002 */
[----:B------:R-:W-:-:S03]  /*18360*/  ISETP.NE.AND P1, PT, R16, RZ, PT ;  /* 0x000000ff1000720c */ /* 0x000fc60003f25270 */
[----:B------:R-:W-:-:S04]  /*18370*/  IMAD R2, R7, R6, RZ ;  /* 0x0000000607027224 */ /* 0x000fc800078e02ff */
[----:B------:R-:W-:-:S07]  /*18380*/  IMAD.MOV.U32 R13, RZ, RZ, R2 ;  /* 0x000000ffff0d7224 */ /* 0x000fce00078e0002 */
[----:B------:R-:W-:Y:S05]  /*18390*/  WARPSYNC.COLLECTIVE R15, `(.L_x_400) ;  /* 0x000000000f087348 */ /* 0x000fea0003c00000 */
[----:B------:R0:W1:Y:S02]  /*183a0*/  SHFL.UP P6, R14, R13, R12, R11 ;  /* 0x0400000c0d0e7389 */ /* 0x00006400000c000b */
[----:B01----:R-:W-:Y:S01]  /*183b0*/  ENDCOLLECTIVE ;  /* 0x000000000000791b */ /* 0x003fe20003800000 */
.L_x_400:
[----:B------:R-:W-:Y:S02]  /*183c0*/  IMAD.MOV.U32 R12, RZ, RZ, 0x2 ;  /* 0x00000002ff0c7424 */ /* 0x000fe400078e00ff */
[----:B------:R-:W-:-:S05]  /*183d0*/  IMAD.MOV.U32 R3, RZ, RZ, R14 ;  /* 0x000000ffff037224 */ /* 0x000fca00078e000e */
[----:B------:R-:W-:-:S05]  /*183e0*/  SEL R3, R3, RZ, P1 ;  /* 0x000000ff03037207 */ /* 0x000fca0000800000 */
[----:B------:R-:W-:-:S04]  /*183f0*/  IMAD.IADD R2, R2, 0x1, R3 ;  /* 0x0000000102027824 */ /* 0x000fc800078e0203 */
[----:B------:R-:W-:-:S07]  /*18400*/  IMAD.MOV.U32 R13, RZ, RZ, R2 ;  /* 0x000000ffff0d7224 */ /* 0x000fce00078e0002 */
[----:B------:R-:W-:Y:S05]  /*18410*/  WARPSYNC.COLLECTIVE R15, `(.L_x_401) ;  /* 0x000000000f087348 */ /* 0x000fea0003c00000 */
[----:B------:R0:W1:Y:S02]  /*18420*/  SHFL.UP P6, R14, R13, R12, R11 ;  /* 0x0400000c0d0e7389 */ /* 0x00006400000c000b */
[----:B01----:R-:W-:Y:S01]  /*18430*/  ENDCOLLECTIVE ;  /* 0x000000000000791b */ /* 0x003fe20003800000 */
.L_x_401:
        /* <DEDUP_REMOVED lines=8> */
.L_x_402:
        /* <DEDUP_REMOVED lines=8> */
.L_x_403:
        /* <DEDUP_REMOVED lines=8> */
.L_x_404:
[----:B------:R-:W-:Y:S02]  /*185c0*/  IMAD.MOV.U32 R12, RZ, RZ, 0x1f ;  /* 0x0000001fff0c7424 */ /* 0x000fe400078e00ff */
[----:B------:R-:W-:Y:S02]  /*185d0*/  IMAD.MOV.U32 R11, RZ, RZ, 0x1f ;  /* 0x0000001fff0b7424 */ /* 0x000fe400078e00ff */
[----:B------:R-:W-:-:S05]  /*185e0*/  IMAD.MOV.U32 R3, RZ, RZ, R14 ;  /* 0x000000ffff037224 */ /* 0x000fca00078e000e */
[----:B------:R-:W-:-:S05]  /*185f0*/  SEL R3, R3, RZ, P5 ;  /* 0x000000ff03037207 */ /* 0x000fca0002800000 */
[----:B------:R-:W-:-:S04]  /*18600*/  IMAD.IADD R2, R2, 0x1, R3 ;  /* 0x0000000102027824 */ /* 0x000fc800078e0203 */
[----:B------:R-:W-:-:S07]  /*18610*/  IMAD.MOV.U32 R13, RZ, RZ, R2 ;  /* 0x000000ffff0d7224 */ /* 0x000fce00078e0002 */
[----:B------:R-:W-:Y:S05]  /*18620*/  WARPSYNC.COLLECTIVE R15, `(.L_x_405) ;  /* 0x000000000f087348 */ /* 0x000fea0003c00000 */
[----:B------:R0:W1:Y:S02]  /*18630*/  SHFL.IDX P6, R14, R13, R12, R11 ;  /* 0x0000000c0d0e7389 */ /* 0x00006400000c000b */
[----:B01----:R-:W-:Y:S01]  /*18640*/  ENDCOLLECTIVE ;  /* 0x000000000000791b */ /* 0x003fe20003800000 */
.L_x_405:
[----:B------:R-:W-:Y:S01]  /*18650*/  IMAD.MOV.U32 R9, RZ, RZ, R14 ;  /* 0x000000ffff097224 */ /* 0x000fe200078e000e */
[----:B------:R-:W-:Y:S06]  /*18660*/  BRA `(.L_x_406) ;  /* 0xffffffd800ac7947 */ /* 0x000fec000383ffff */
.L_x_345:
[----:B------:R-:W-:Y:S01]  /*18670*/  BSSY B0, `(.L_x_407) ;  /* 0x0000008000007945 */ /* 0x000fe20003800000 */
[----:B------:R-:W-:Y:S02]  /*18680*/  IMAD.MOV.U32 R13, RZ, RZ, R2 ;  /* 0x000000ffff0d7224 */ /* 0x000fe400078e0002 */
[----:B0-----:R-:W-:Y:S02]  /*18690*/  IMAD.MOV.U32 R12, RZ, RZ, 0x1 ;  /* 0x00000001ff0c7424 */ /* 0x001fe400078e00ff */
[----:B------:R-:W-:Y:S02]  /*186a0*/  IMAD.MOV.U32 R11, RZ, RZ, RZ ;  /* 0x000000ffff0b7224 */ /* 0x000fe400078e00ff */
[----:B------:R-:W-:-:S07]  /*186b0*/  IMAD.MOV.U32 R15, RZ, RZ, -0x1 ;  /* 0xffffffffff0f7424 */ /* 0x000fce00078e00ff */
[----:B------:R-:W-:Y:S05]  /*186c0*/  WARPSYNC.COLLECTIVE R15, `(.L_x_408) ;  /* 0x000000000f087348 */ /* 0x000fea0003c00000 */
[----:B------:R0:W1:Y:S02]  /*186d0*/  SHFL.UP P6, R14, R13, R12, R11 ;  /* 0x0400000c0d0e7389 */ /* 0x00006400000c000b */
[----:B01----:R-:W-:Y:S01]  /*186e0*/  ENDCOLLECTIVE ;  /* 0x000000000000791b */ /* 0x003fe20003800000 */
.L_x_408:
[----:B------:R-:W-:Y:S05]  /*186f0*/  BSYNC B0 ;  /* 0x0000000000007941 */ /* 0x000fea0003800000 */
.L_x_407:
[----:B------:R-:W-:Y:S02]  /*18700*/  IMAD.MOV.U32 R3, RZ, RZ, R14 ;  /* 0x000000ffff037224 */ /* 0x000fe400078e000e */
[----:B------:R-:W-:Y:S02]  /*18710*/  IMAD.MOV.U32 R12, RZ, RZ, 0x2 ;  /* 0x00000002ff0c7424 */ /* 0x000fe400078e00ff */
[----:B------:R-:W-:Y:S01]  /*18720*/  IMAD.MOV.U32 R11, RZ, RZ, RZ ;  /* 0x000000ffff0b7224 */ /* 0x000fe200078e00ff */
[----:B------:R-:W-:Y:S01]  /*18730*/  SEL R3, R3, RZ, P1 ;  /* 0x000000ff03037207 */ /* 0x000fe20000800000 */
[----:B------:R-:W-:-:S04]  /*18740*/  IMAD.MOV.U32 R15, RZ, RZ, -0x1 ;  /* 0xffffffffff0f7424 */ /* 0x000fc800078e00ff */
[----:B------:R-:W-:-:S04]  /*18750*/  IMAD.IADD R2, R2, 0x1, R3 ;  /* 0x0000000102027824 */ /* 0x000fc800078e0203 */
[----:B------:R-:W-:-:S07]  /*18760*/  IMAD.MOV.U32 R13, RZ, RZ, R2 ;  /* 0x000000ffff0d7224 */ /* 0x000fce00078e0002 */
[----:B------:R-:W-:Y:S05]  /*18770*/  WARPSYNC.COLLECTIVE R15, `(.L_x_409) ;  /* 0x000000000f087348 */ /* 0x000fea0003c00000 */
[----:B------:R0:W1:Y:S02]  /*18780*/  SHFL.UP P6, R14, R13, R12, R11 ;  /* 0x0400000c0d0e7389 */ /* 0x00006400000c000b */
[----:B01----:R-:W-:Y:S01]  /*18790*/  ENDCOLLECTIVE ;  /* 0x000000000000791b */ /* 0x003fe20003800000 */
.L_x_409:
        /* <DEDUP_REMOVED lines=8> */
.L_x_410:
        /* <DEDUP_REMOVED lines=8> */
.L_x_411:
        /* <DEDUP_REMOVED lines=8> */
.L_x_412:
        /* <DEDUP_REMOVED lines=9> */
.L_x_413:
[----:B------:R-:W-:Y:S01]  /*189b0*/  IMAD.MOV.U32 R9, RZ, RZ, R14 ;  /* 0x000000ffff097224 */ /* 0x000fe200078e000e */
[----:B------:R-:W-:Y:S06]  /*189c0*/  BRA `(.L_x_414) ;  /* 0xffffffd800847947 */ /* 0x000fec000383ffff */
.L_x_347:
[----:B------:R-:W-:Y:S01]  /*189d0*/  BSSY B0, `(.L_x_415) ;  /* 0x0000006000007945 */ /* 0x000fe20003800000 */
[----:B------:R-:W-:Y:S01]  /*189e0*/  PLOP3.LUT P6, PT, P6, PT, PT, 0x8, 0x0 ;  /* 0x000000000000781c */ /* 0x000fe200037ce170 */
[----:B------:R-:W-:-:S12]  /*189f0*/  IMAD.MOV.U32 R15, RZ, RZ, -0x1 ;  /* 0xffffffffff0f7424 */ /* 0x000fd800078e00ff */
[----:B01----:R-:W-:Y:S05]  /*18a00*/  WARPSYNC.COLLECTIVE R15, `(.L_x_416) ;  /* 0x000000000f087348 */ /* 0x003fea0003c00000 */
[----:B------:R-:W-:Y:S01]  /*18a10*/  VOTE.ANY R14, PT, P6 ;  /* 0x00000000000e7806 */ /* 0x000fe200030e0100 */
[----:B01----:R-:W-:Y:S06]  /*18a20*/  ENDCOLLECTIVE ;  /* 0x000000000000791b */ /* 0x003fec0003800000 */
.L_x_416:
[----:B------:R-:W-:Y:S05]  /*18a30*/  BSYNC B0 ;  /* 0x0000000000007941 */ /* 0x000fea0003800000 */
.L_x_415:
[----:B------:R-:W-:Y:S02]  /*18a40*/  IMAD.MOV.U32 R8, RZ, RZ, R14 ;  /* 0x000000ffff087224 */ /* 0x000fe400078e000e */
[----:B------:R-:W-:Y:S02]  /*18a50*/  IMAD.MOV.U32 R13, RZ, RZ, R6 ;  /* 0x000000ffff0d7224 */ /* 0x000fe400078e0006 */
[----:B------:R-:W0:Y:S01]  /*18a60*/  POPC R5, R8 ;  /* 0x0000000800057309 */ /* 0x000e220000000000 */
[----:B------:R-:W-:Y:S02]  /*18a70*/  IMAD.MOV.U32 R11, RZ, RZ, 0x1f ;  /* 0x0000001fff0b7424 */ /* 0x000fe400078e00ff */
[----:B------:R-:W-:Y:S02]  /*18a80*/  IMAD.MOV.U32 R15, RZ, RZ, -0x1 ;  /* 0xffffffffff0f7424 */ /* 0x000fe400078e00ff */
[----:B0-----:R-:W-:-:S07]  /*18a90*/  IMAD.MOV.U32 R12, RZ, RZ, R5 ;  /* 0x000000ffff0c7224 */ /* 0x001fce00078e0005 */
[----:B------:R-:W-:Y:S05]  /*18aa0*/  WARPSYNC.COLLECTIVE R15, `(.L_x_417) ;  /* 0x000000000f087348 */ /* 0x000fea0003c00000 */
[----:B------:R0:W1:Y:S02]  /*18ab0*/  SHFL.IDX P6, R14, R13, R12, R11 ;  /* 0x0000000c0d0e7389 */ /* 0x00006400000c000b */
[----:B01----:R-:W-:Y:S01]  /*18ac0*/  ENDCOLLECTIVE ;  /* 0x000000000000791b */ /* 0x003fe20003800000 */
.L_x_417:
[----:B------:R-:W-:Y:S02]  /*18ad0*/  IMAD.MOV.U32 R13, RZ, RZ, R7 ;  /* 0x000000ffff0d7224 */ /* 0x000fe400078e0007 */
[----:B------:R-:W-:-:S07]  /*18ae0*/  IMAD.MOV.U32 R6, RZ, RZ, R14 ;  /* 0x000000ffff067224 */ /* 0x000fce00078e000e */
[----:B------:R-:W-:Y:S05]  /*18af0*/  WARPSYNC.COLLECTIVE R15, `(.L_x_418) ;  /* 0x000000000f087348 */ /* 0x000fea0003c00000 */
[----:B------:R0:W1:Y:S02]  /*18b00*/  SHFL.IDX P6, R14, R13, R12, R11 ;  /* 0x0000000c0d0e7389 */ /* 0x00006400000c000b */
[----:B01----:R-:W-:Y:S01]  /*18b10*/  ENDCOLLECTIVE ;  /* 0x000000000000791b */ /* 0x003fe20003800000 */
.L_x_418:
[----:B------:R-:W-:Y:S01]  /*18b20*/  IMAD.MOV.U32 R7, RZ, RZ, R14 ;  /* 0x000000ffff077224 */ /* 0x000fe200078e000e */
[----:B------:R-:W-:Y:S06]  /*18b30*/  BRA `(.L_x_419) ;  /* 0xffffffd800647947 */ /* 0x000fec000383ffff */
.L_x_349:
[----:B------:R-:W-:Y:S01]  /*18b40*/  BSSY B0, `(.L_x_420) ;  /* 0x0000007000007945 */ /* 0x000fe20003800000 */
[----:B------:R-:W-:Y:S02]  /*18b50*/  IMAD.MOV.U32 R13, RZ, RZ, R2 ;  /* 0x000000ffff0d7224 */ /* 0x000fe400078e0002 */
[----:B------:R-:W-:Y:S02]  /*18b60*/  IMAD.MOV.U32 R11, RZ, RZ, 0x1f ;  /* 0x0000001fff0b7424 */ /* 0x000fe400078e00ff */
[----:B------:R-:W-:-:S07]  /*18b70*/  IMAD.MOV.U32 R15, RZ, RZ, -0x1 ;  /* 0xffffffffff0f7424 */ /* 0x000fce00078e00ff */
[----:B-1234-:R-:W-:Y:S05]  /*18b80*/  WARPSYNC.COLLECTIVE R15, `(.L_x_421) ;  /* 0x000000000f087348 */ /* 0x01efea0003c00000 */
[----:B------:R0:W0:Y:S02]  /*18b90*/  SHFL.IDX P6, R14, R13, R12, R11 ;  /* 0x0000000c0d0e7389 */ /* 0x00002400000c000b */
[----:B01234-:R-:W-:Y:S01]  /*18ba0*/  ENDCOLLECTIVE ;  /* 0x000000000000791b */ /* 0x01ffe20003800000 */
.L_x_421:
[----:B------:R-:W-:Y:S05]  /*18bb0*/  BSYNC B0 ;  /* 0x0000000000007941 */ /* 0x000fea0003800000 */
.L_x_420:
[----:B------:R-:W-:Y:S01]  /*18bc0*/  IMAD.MOV.U32 R2, RZ, RZ, R14 ;  /* 0x000000ffff027224 */ /* 0x000fe200078e000e */
[----:B------:R-:W-:Y:S06]  /*18bd0*/  BRA `(.L_x_422) ;  /* 0xffffffd800547947 */ /* 0x000fec000383ffff */
.L_x_353:
[----:B0-----:R0:W1:Y:S02]  /*18be0*/  SYNCS.PHASECHK.TRANS64.TRYWAIT P0, [R0+URZ+0x38820], R3 ;  /* 0x03882003000075a7 */ /* 0x001064000800017f */
[----:B-1----:R-:W-:Y:S05]  /*18bf0*/  @!P0 NANOSLEEP.SYNCS 0x989680 ;  /* 0x009896800000895d */ /* 0x002fea0003900000 */
[----:B------:R-:W1:Y:S02]  /*18c00*/  @!P0 SYNCS.PHASECHK.TRANS64 P0, [R0+URZ+0x38820], R3 ;  /* 0x03882003000085a7 */ /* 0x000e64000800007f */
[----:B-1----:R-:W-:Y:S05]  /*18c10*/  @!P0 BRA `(.L_x_353) ;  /* 0xfffffffc00f08947 */ /* 0x002fea000383ffff */
[----:B------:R-:W-:Y:S05]  /*18c20*/  BRA `(.L_x_423) ;  /* 0xffffffdc00ec7947 */ /* 0x000fea000383ffff */
.L_x_354:
[----:B------:R-:W1:Y:S01]  /*18c30*/  S2R R2, SR_TID.X ;  /* 0x0000000000027919 */ /* 0x000e620000002100 */
[----:B------:R-:W-:Y:S01]  /*18c40*/  BSSY B0, `(.L_x_424) ;  /* 0x000000a000007945 */ /* 0x000fe20003800000 */
[----:B------:R-:W-:Y:S02]  /*18c50*/  IMAD.MOV.U32 R12, RZ, RZ, RZ ;  /* 0x000000ffff0c7224 */ /* 0x000fe400078e00ff */
[----:B------:R-:W-:Y:S02]  /*18c60*/  IMAD.MOV.U32 R11, RZ, RZ, 0x1f ;  /* 0x0000001fff0b7424 */ /* 0x000fe400078e00ff */
[----:B------:R-:W-:Y:S01]  /*18c70*/  IMAD.MOV.U32 R15, RZ, RZ, -0x1 ;  /* 0xffffffffff0f7424 */ /* 0x000fe200078e00ff */
[----:B-1----:R-:W-:-:S04]  /*18c80*/  SHF.R.U32.HI R2, RZ, 0x5, R2 ;  /* 0x00000005ff027819 */ /* 0x002fc80000011602 */
[----:B------:R-:W-:-:S05]  /*18c90*/  LOP3.LUT R2, R2, 0x3, RZ, 0xc0, !PT ;  /* 0x0000000302027812 */ /* 0x000fca00078ec0ff */
[----:B------:R-:W-:-:S07]  /*18ca0*/  IMAD.MOV.U32 R13, RZ, RZ, R2 ;  /* 0x000000ffff0d7224 */ /* 0x000fce00078e0002 */
[----:B0-----:R-:W-:Y:S05]  /*18cb0*/  WARPSYNC.COLLECTIVE R15, `(.L_x_425) ;  /* 0x000000000f087348 */ /* 0x001fea0003c00000 */
[----:B------:R1:W2:Y:S02]  /*18cc0*/  SHFL.IDX P6, R14, R13, R12, R11 ;  /* 0x0000000c0d0e7389 */ /* 0x0002a400000c000b */
[----:B012---:R-:W-:Y:S01]  /*18cd0*/  ENDCOLLECTIVE ;  /* 0x000000000000791b */ /* 0x007fe20003800000 */
.L_x_425:
[----:B------:R-:W-:Y:S05]  /*18ce0*/  BSYNC B0 ;  /* 0x0000000000007941 */ /* 0x000fea0003800000 */
.L_x_424:
[----:B------:R-:W-:Y:S05]  /*18cf0*/  BRA `(.L_x_426) ;  /* 0xffffffdc00d47947 */ /* 0x000fea000383ffff */
.L_x_357:
[----:B------:R-:W-:Y:S01]  /*18d00*/  BSSY B1, `(.L_x_427) ;  /* 0x0000006000017945 */ /* 0x000fe20003800000 */
[----:B------:R-:W-:-:S07]  /*18d10*/  IMAD.MOV.U32 R15, RZ, RZ, -0x1 ;  /* 0xffffffffff0f7424 */ /* 0x000fce00078e00ff */
[----:B01----:R-:W-:Y:S05]  /*18d20*/  WARPSYNC.COLLECTIVE R15, `(.L_x_428) ;  /* 0x000000000f0c7348 */ /* 0x003fea0003c00000 */
[----:B------:R-:W-:Y:S02]  /*18d30*/  ELECT P6, UR62, PT ;  /* 0x00000000003e782f */ /* 0x000fe400038c0000 */
[----:B------:R-:W-:Y:S01]  /*18d40*/  MOV R14, UR62 ;  /* 0x0000003e000e7c02 */ /* 0x000fe20008000f00 */
[----:B01----:R-:W-:Y:S10]  /*18d50*/  ENDCOLLECTIVE ;  /* 0x000000000000791b */ /* 0x003ff40003800000 */
.L_x_428:
[----:B------:R-:W-:Y:S05]  /*18d60*/  BSYNC B1 ;  /* 0x0000000000017941 */ /* 0x000fea0003800000 */
.L_x_427:
[----:B------:R-:W-:Y:S05]  /*18d70*/  BRA `(.L_x_429) ;  /* 0xffffffdc00cc7947 */ /* 0x000fea000383ffff */
.L_x_359:
[----:B0-----:R0:W1:Y:S02]  /*18d80*/  SYNCS.PHASECHK.TRANS64.TRYWAIT P0, [R6+URZ], R5 ;  /* 0x00000005060075a7 */ /* 0x001064000800017f */
[----:B-1----:R-:W-:Y:S05]  /*18d90*/  @!P0 NANOSLEEP.SYNCS 0x989680 ;  /* 0x009896800000895d */ /* 0x002fea0003900000 */
[----:B------:R-:W1:Y:S02]  /*18da0*/  @!P0 SYNCS.PHASECHK.TRANS64 P0, [R6+URZ], R5 ;  /* 0x00000005060085a7 */ /* 0x000e64000800007f */
[----:B-1----:R-:W-:Y:S05]  /*18db0*/  @!P0 BRA `(.L_x_359) ;  /* 0xfffffffc00f08947 */ /* 0x002fea000383ffff */
[----:B------:R-:W-:Y:S05]  /*18dc0*/  BRA `(.L_x_430) ;  /* 0xffffffe0000c7947 */ /* 0x000fea000383ffff */
.L_x_360:
[----:B-1----:R1:W2:Y:S02]  /*18dd0*/  SYNCS.PHASECHK.TRANS64.TRYWAIT P0, [R7+URZ], R2 ;  /* 0x00000002070075a7 */ /* 0x0022a4000800017f */
[----:B--2---:R-:W-:Y:S05]  /*18de0*/  @!P0 NANOSLEEP.SYNCS 0x989680 ;  /* 0x009896800000895d */ /* 0x004fea0003900000 */
[----:B------:R-:W2:Y:S02]  /*18df0*/  @!P0 SYNCS.PHASECHK.TRANS64 P0, [R7+URZ], R2 ;  /* 0x00000002070085a7 */ /* 0x000ea4000800007f */
[----:B--2---:R-:W-:Y:S05]  /*18e00*/  @!P0 BRA `(.L_x_360) ;  /* 0xfffffffc00f08947 */ /* 0x004fea000383ffff */
[----:B------:R-:W-:Y:S05]  /*18e10*/  BRA `(.L_x_431) ;  /* 0xffffffe000007947 */ /* 0x000fea000383ffff */
.L_x_362:
[----:B--2---:R2:W3:Y:S02]  /*18e20*/  SYNCS.PHASECHK.TRANS64.TRYWAIT P0, [R4+URZ], R5 ;  /* 0x00000005040075a7 */ /* 0x0044e4000800017f */
[----:B---3--:R-:W-:Y:S05]  /*18e30*/  @!P0 NANOSLEEP.SYNCS 0x989680 ;  /* 0x009896800000895d */ /* 0x008fea0003900000 */
[----:B------:R-:W3:Y:S02]  /*18e40*/  @!P0 SYNCS.PHASECHK.TRANS64 P0, [R4+URZ], R5 ;  /* 0x00000005040085a7 */ /* 0x000ee4000800007f */
[----:B---3--:R-:W-:Y:S05]  /*18e50*/  @!P0 BRA `(.L_x_362) ;  /* 0xfffffffc00f08947 */ /* 0x008fea000383ffff */
[----:B------:R-:W-:Y:S05]  /*18e60*/  BRA `(.L_x_432) ;  /* 0xffffffe000047947 */ /* 0x000fea000383ffff */
.L_x_433:
        /* <DEDUP_REMOVED lines=9> */
.L_x_14840:


//--------------------- .text._ZN7cutlass13device_kernelIN5flash11enable_sm90INS1_16FlashAttnFwdSm90INS1_25CollectiveMainloopFwdSm90ILi2EN4cute5tupleIJNS5_1CILi1EEES8_S8_EEENS6_IJNS7_ILi128EEENS7_ILi80EEENS7_ILi256EEEEEELi256ENS_10bfloat16_tEfNS_4arch4Sm90ELb0ELb0ELb0ELb1ELb0ELb1ELb0ELb1ELb1ELb1ELb1ELb0EEENS1_21CollectiveEpilogueFwdINS6_IJSA_SC_SB_EEES9_SE_SG_Li256ELb1ELb1ELb1ELb0EEENS1_36VarlenDynamicPersistentTileSchedulerILi128ELi80ELi256ELi128ELb1ELb1ELb1ELb0ELb1ELb1EEEEEEEEEvNT_6ParamsE --------------------------
	.section	.text._ZN7cutlass13device_kernelIN5flash11enable_sm90INS1_16FlashAttnFwdSm90INS1_25CollectiveMainloopFwdSm90ILi2EN4cute5tupleIJNS5_1CILi1EEES8_S8_EEENS6_IJNS7_ILi128EEENS7_ILi80EEENS7_ILi256EEEEEELi256ENS_10bfloat16_tEfNS_4arch4Sm90ELb0ELb0ELb0ELb1ELb0ELb1ELb0ELb1ELb1ELb1ELb1ELb0EEENS1_21CollectiveEpilogueFwdINS6_IJSA_SC_SB_EEES9_SE_SG_Li256ELb1ELb1ELb1ELb0EEENS1_36VarlenDynamicPersistentTileSchedulerILi128ELi80ELi256ELi128ELb1ELb1ELb1ELb0ELb1ELb1EEEEEEEEEvNT_6ParamsE,"ax",@progbits
	.align	128
.text._ZN7cutlass13device_kernelIN5flash11enable_sm90INS1_16FlashAttnFwdSm90INS1_25CollectiveMainloopFwdSm90ILi2EN4cute5tupleIJNS5_1CILi1EEES8_S8_EEENS6_IJNS7_ILi128EEENS7_ILi80EEENS7_ILi256EEEEEELi256ENS_10bfloat16_tEfNS_4arch4Sm90ELb0ELb0ELb0ELb1ELb0ELb1ELb0ELb1ELb1ELb1ELb1ELb0EEENS1_21CollectiveEpilogueFwdINS6_IJSA_SC_SB_EEES9_SE_SG_Li256ELb1ELb1ELb1ELb0EEENS1_36VarlenDynamicPersistentTileSchedulerILi128ELi80ELi256ELi128ELb1ELb1ELb1ELb0ELb1ELb1EEEEEEEEEvNT_6ParamsE:
        .type           _ZN7cutlass13device_kernelIN5flash11enable_sm90INS1_16FlashAttnFwdSm90INS1_25CollectiveMainloopFwdSm90ILi2EN4cute5tupleIJNS5_1CILi1EEES8_S8_EEENS6_IJNS7_ILi128EEENS7_ILi80EEENS7_ILi256EEEEEELi256ENS_10bfloat16_tEfNS_4arch4Sm90ELb0ELb0ELb0ELb1ELb0ELb1ELb0ELb1ELb1ELb1ELb1ELb0EEENS1_21CollectiveEpilogueFwdINS6_IJSA_SC_SB_EEES9_SE_SG_Li256ELb1ELb1ELb1ELb0EEENS1_36VarlenDynamicPersistentTileSchedulerILi128ELi80ELi256ELi128ELb1ELb1ELb1ELb0ELb1ELb1EEEEEEEEEvNT_6ParamsE,@function
        .size           _ZN7cutlass13device_kernelIN5flash11enable_sm90INS1_16FlashAttnFwdSm90INS1_25CollectiveMainloopFwdSm90ILi2EN4cute5tupleIJNS5_1CILi1EEES8_S8_EEENS6_IJNS7_ILi128EEENS7_ILi80EEENS7_ILi256EEEEEELi256ENS_10bfloat16_tEfNS_4arch4Sm90ELb0ELb0ELb0ELb1ELb0ELb1ELb0ELb1ELb1ELb1ELb1ELb0EEENS1_21CollectiveEpilogueFwdINS6_IJSA_SC_SB_EEES9_SE_SG_Li256ELb1ELb1ELb1ELb0EEENS1_36VarlenDynamicPersistentTileSchedulerILi128ELi80ELi256ELi128ELb1ELb1ELb1ELb0ELb1ELb1EEEEEEEEEvNT_6ParamsE,(.L_x_14841 - _ZN7cutlass13device_kernelIN5flash11enable_sm90INS1_16FlashAttnFwdSm90INS1_25CollectiveMainloopFwdSm90ILi2EN4cute5tupleIJNS5_1CILi1EEES8_S8_EEENS6_IJNS7_ILi128EEENS7_ILi80EEENS7_ILi256EEEEEELi256ENS_10bfloat16_tEfNS_4arch4Sm90ELb0ELb0ELb0ELb1ELb0ELb1ELb0ELb1ELb1ELb1ELb1ELb0EEENS1_21CollectiveEpilogueFwdINS6_IJSA_SC_SB_EEES9_SE_SG_Li256ELb1ELb1ELb1ELb0EEENS1_36VarlenDynamicPersistentTileSchedulerILi128ELi80ELi256ELi128ELb1ELb1ELb1ELb0ELb1ELb1EEEEEEEEEvNT_6ParamsE)
        .other          _ZN7cutlass13device_kernelIN5flash11enable_sm90INS1_16FlashAttnFwdSm90INS1_25CollectiveMainloopFwdSm90ILi2EN4cute5tupleIJNS5_1CILi1EEES8_S8_EEENS6_IJNS7_ILi128EEENS7_ILi80EEENS7_ILi256EEEEEELi256ENS_10bfloat16_tEfNS_4arch4Sm90ELb0ELb0ELb0ELb1ELb0ELb1ELb0ELb1ELb1ELb1ELb1ELb0EEENS1_21CollectiveEpilogueFwdINS6_IJSA_SC_SB_EEES9_SE_SG_Li256ELb1ELb1ELb1ELb0EEENS1_36VarlenDynamicPersistentTileSchedulerILi128ELi80ELi256ELi128ELb1ELb1ELb1ELb0ELb1ELb1EEEEEEEEEvNT_6ParamsE,@"STO_CUDA_ENTRY STV_DEFAULT"
_ZN7cutlass13device_kernelIN5flash11enable_sm90INS1_16FlashAttnFwdSm90INS1_25CollectiveMainloopFwdSm90ILi2EN4cute5tupleIJNS5_1CILi1EEES8_S8_EEENS6_IJNS7_ILi128EEENS7_ILi80EEENS7_ILi256EEEEEELi256ENS_10bfloat16_tEfNS_4arch4Sm90ELb0ELb0ELb0ELb1ELb0ELb1ELb0ELb1ELb1ELb1ELb1ELb0EEENS1_21CollectiveEpilogueFwdINS6_IJSA_SC_SB_EEES9_SE_SG_Li256ELb1ELb1ELb1ELb0EEENS1_36VarlenDynamicPersistentTileSchedulerILi128ELi80ELi256ELi128ELb1ELb1ELb1ELb0ELb1ELb1EEEEEEEEEvNT_6ParamsE:
        /* <DEDUP_REMOVED lines=13> */
[----:B------:R-:W-:Y:S02]  /*00d0*/  UIADD3 UR10, UP2, UR4, 0x570, URZ ;  /* 0x00000570040a7890 */ /* 0x000fe4000ff5e03f */
[----:B------:R-:W-:Y:S02]  /*00e0*/  UIADD3 UR4, UP3, UR4, 0x670, URZ ;  /* 0x0000067004047890 */ /* 0x000fe4000ff7e03f */
[----:B------:R-:W-:-:S02]  /*00f0*/  UIADD3.X UR7, URZ, UR5, URZ, UP0, !UPT ;  /* 0x000000053f077290 */ /* 0x000fc400087fe43f */
[----:B------:R-:W-:Y:S02]  /*0100*/  UIADD3.X UR9, URZ, UR5, URZ, UP1, !UPT ;  /* 0x000000053f097290 */ /* 0x000fe40008ffe43f */
[----:B------:R-:W-:Y:S02]  /*0110*/  UIADD3.X UR11, URZ, UR5, URZ, UP2, !UPT ;  /* 0x000000053f0b7290 */ /* 0x000fe400097fe43f */
[----:B------:R-:W-:-:S03]  /*0120*/  UIADD3.X UR5, URZ, UR5, URZ, UP3, !UPT ;  /* 0x000000053f057290 */ /* 0x000fc60009ffe43f */
[----:B------:R0:W-:Y:S02]  /*0130*/  UTMACCTL.PF [UR6] ;  /* 0x00000000060079b9 */ /* 0x0001e40008040000 */
[----:B------:R0:W-:Y:S02]  /*0140*/  UTMACCTL.PF [UR8] ;  /* 0x00000000080079b9 */ /* 0x0001e40008040000 */
[----:B------:R0:W-:Y:S02]  /*0150*/  UTMACCTL.PF [UR10] ;  /* 0x000000000a0079b9 */ /* 0x0001e40008040000 */
[----:B------:R0:W-:Y:S02]  /*0160*/  UTMACCTL.PF [UR4] ;  /* 0x00000000040079b9 */ /* 0x0001e40008040000 */
[----:B0-----:R-:W-:Y:S01]  /*0170*/  NOP ;  /* 0x0000000000007918 */ /* 0x001fe20000000000 */
.L_x_435:
[----:B------:R-:W-:Y:S05]  /*0180*/  BSYNC B0 ;  /* 0x0000000000007941 */ /* 0x000fea0003800000 */
.L_x_434:
        /* <DEDUP_REMOVED lines=41> */
.L_x_436:
        /* <DEDUP_REMOVED lines=22> */
.L_x_437:
        /* <DEDUP_REMOVED lines=18> */
.L_x_438:
        /* <DEDUP_REMOVED lines=22> */
.L_x_439:
        /* <DEDUP_REMOVED lines=22> */
.L_x_440:
[----:B------:R-:W-:Y:S01]  /*0960*/  PLOP3.LUT P0, PT, PT, PT, UP0, 0x80, 0x0 ;  /* 0x000000000000781c */ /* 0x000fe20003f0f008 */
[----:B------:R-:W-:Y:S01]  /*0970*/  UMOV UR60, 0x1 ;  /* 0x00000001003c7882 */ /* 0x000fe20000000000 */
[----:B------:R-:W-:Y:S01]  /*0980*/  NOP ;  /* 0x0000000000007918 */ /* 0x000fe20000000000 */
[----:B------:R-:W-:Y:S01]  /*0990*/  USEL UR60, UR60, 0x2, !UP0 ;  /* 0x000000023c3c7887 */ /* 0x000fe2000c000000 */
[----:B------:R-:W-:Y:S01]  /*09a0*/  BSSY B9, `(.L_x_441) ;  /* 0x0002b0f000097945 */ /* 0x000fe20003800000 */
[----:B012-4-:R-:W-:Y:S08]  /*09b0*/  BAR.SYNC.DEFER_BLOCKING 0x0 ;  /* 0x0000000000007b1d */ /* 0x017ff00000010000 */
[----:B------:R-:W-:Y:S05]  /*09c0*/  @!P0 BRA `(.L_x_442) ;  /* 0x0000021c00748947 */ /* 0x000fea0003800000 */
.L_x_443:
[----:B------:R-:W-:-:S08]  /*09d0*/  NOP ;  /* 0x0000000000007918 */ /* 0x000fd00000000000 */
[----:B------:R-:W0:Y:S02]  /*09e0*/  USETMAXREG.TRY_ALLOC.CTAPOOL UP0, 0xf0 ;  /* 0x000000f0000079c8 */ /* 0x000e240008000600 */
[----:B0-----:R-:W-:-:S13]  /*09f0*/  PLOP3.LUT P0, PT, PT, PT, UP0, 0x80, 0x0 ;  /* 0x000000000000781c */ /* 0x001fda0003f0f008 */
[----:B------:R-:W-:Y:S05]  /*0a00*/  @!P0 BRA `(.L_x_443) ;  /* 0xfffffffc00f08947 */ /* 0x000fea000383ffff */
[----:B------:R-:W0:Y:S08]  /*0a10*/  S2UR UR5, SR_CgaCtaId ;  /* 0x00000000000579c3 */ /* 0x000e300000008800 */
[----:B------:R-:W-:Y:S06]  /*0a20*/  BAR.ARV 0x8, 0x180 ;  /* 0x0206000000007b1d */ /* 0x000fec0000002000 */
[----:B------:R-:W-:-:S02]  /*0a30*/  UMOV UR4, 0x400 ;  /* 0x0000040000047882 */ /* 0x000fc40000000000 */
[----:B------:R-:W-:Y:S01]  /*0a40*/  BAR.SYNC.DEFER_BLOCKING 0x5, 0x180 ;  /* 0x0146000000007b1d */ /* 0x000fe20000010000 */
[----:B0-----:R-:W-:-:S06]  /*0a50*/  ULEA UR4, UR5, UR4, 0x18 ;  /* 0x0000000405047291 */ /* 0x001fcc000f8ec03f */
[----:B------:R-:W-:Y:S01]  /*0a60*/  IMAD.U32 R18, RZ, RZ, UR4 ;  /* 0x00000004ff127e24 */ /* 0x000fe2000f8e00ff */
[----:B------:R-:W-:-:S04]  /*0a70*/  ULDC UR4, c[0x0][0xc3c] ;  /* 0x00030f0000047ab9 */ /* 0x000fc80000000800 */
[----:B------:R-:W0:Y:S01]  /*0a80*/  LDS.128 R140, [R18+0x388d0] ;  /* 0x0388d000128c7984 */ /* 0x000e220000000c00 */
[----:B------:R-:W-:Y:S06]  /*0a90*/  BAR.ARV 0x4, 0x180 ;  /* 0x0106000000007b1d */ /* 0x000fec0000002000 */
[----:B0-----:R-:W-:-:S13]  /*0aa0*/  ISETP.GE.AND P0, PT, R143, UR4, PT ;  /* 0x000000048f007c0c */ /* 0x001fda000bf06270 */
[----:B------:R-:W-:Y:S05]  /*0ab0*/  @P0 BRA `(.L_x_444) ;  /* 0x000002ac00f40947 */ /* 0x000fea0003800000 */
[----:B------:R-:W-:Y:S01]  /*0ac0*/  VIADD R6, R6, 0xffffff80 ;  /* 0xffffff8006067836 */ /* 0x000fe20000000000 */
[----:B------:R-:W-:Y:S01]  /*0ad0*/  ULOP3.LUT UR5, UR60, 0x1, URZ, 0xfc, !UPT ;  /* 0x000000013c057892 */ /* 0x000fe2000f8efc3f */
[----:B------:R-:W-:Y:S01]  /*0ae0*/  R2UR UR4, R18 ;  /* 0x00000000120472ca */ /* 0x000fe200000e0000 */
[----:B------:R-:W-:Y:S01]  /*0af0*/  IMAD.MOV.U32 R236, RZ, RZ, RZ ;  /* 0x000000ffffec7224 */ /* 0x000fe200078e00ff */
[----:B------:R-:W-:Y:S02]  /*0b00*/  CS2R R220, SRZ ;  /* 0x0000000000dc7805 */ /* 0x000fe4000001ff00 */
[----:B------:R-:W-:Y:S01]  /*0b10*/  SHF.R.S32.HI R3, RZ, 0x1f, R6 ;  /* 0x0000001fff037819 */ /* 0x000fe20000011406 */
[----:B------:R-:W-:Y:S02]  /*0b20*/  IMAD.MOV.U32 R19, RZ, RZ, RZ ;  /* 0x000000ffff137224 */ /* 0x000fe400078e00ff */
[----:B------:R-:W-:Y:S01]  /*0b30*/  IMAD.MOV.U32 R217, RZ, RZ, RZ ;  /* 0x000000ffffd97224 */ /* 0x000fe200078e00ff */
[----:B------:R-:W-:-:S02]  /*0b40*/  LEA.HI R0, R3, R6, RZ, 0x7 ;  /* 0x0000000603007211 */ /* 0x000fc400078f38ff */
[CC--:B------:R-:W-:Y:S02]  /*0b50*/  LEA.HI R2, R3.reuse, R6.reuse, RZ, 0x4 ;  /* 0x0000000603027211 */ /* 0x0c0fe400078f20ff */
[----:B------:R-:W-:Y:S02]  /*0b60*/  LOP3.LUT R5, R0, 0xffffff80, RZ, 0xc0, !PT ;  /* 0xffffff8000057812 */ /* 0x000fe400078ec0ff */
[CC--:B------:R-:W-:Y:S01]  /*0b70*/  LEA.HI R4, R3.reuse, R6.reuse, RZ, 0x5 ;  /* 0x0000000603047211 */ /* 0x0c0fe200078f28ff */
[----:B------:R-:W-:Y:S01]  /*0b80*/  UIADD3 UR4, UR4, 0x14400, URZ ;  /* 0x0001440004047890 */ /* 0x000fe2000fffe03f */
[CC--:B------:R-:W-:Y:S01]  /*0b90*/  LEA.HI R213, R3.reuse, R6.reuse, RZ, 0x3 ;  /* 0x0000000603d57211 */ /* 0x0c0fe200078f18ff */
[----:B------:R-:W-:Y:S01]  /*0ba0*/  IMAD.IADD R14, R6, 0x1, -R5 ;  /* 0x00000001060e7824 */ /* 0x000fe200078e0a05 */
[CC--:B------:R-:W-:Y:S01]  /*0bb0*/  LEA.HI R8, R3.reuse, R6.reuse, RZ, 0x6 ;  /* 0x0000000603087211 */ /* 0x0c0fe200078f30ff */
[----:B------:R-:W-:Y:S01]  /*0bc0*/  IMAD.SHL.U32 R5, R4, 0x20, RZ ;  /* 0x0000002004057824 */ /* 0x000fe200078e00ff */
[----:B------:R-:W-:-:S02]  /*0bd0*/  LEA.HI R13, R3, R6, RZ, 0x2 ;  /* 0x00000006030d7211 */ /* 0x000fc400078f10ff */
[----:B------:R-:W-:Y:S01]  /*0be0*/  SHF.R.S32.HI R9, RZ, 0x1f, R14 ;  /* 0x0000001fff097819 */ /* 0x000fe2000001140e */
[----:B------:R-:W-:Y:S01]  /*0bf0*/  STL [R1+0x100], R14 ;  /* 0x0001000e01007387 */ /* 0x000fe20000100800 */
[----:B------:R-:W-:Y:S01]  /*0c00*/  LOP3.LUT R3, R2, 0x3fffff0, RZ, 0xc0, !PT ;  /* 0x03fffff002037812 */ /* 0x000fe200078ec0ff */
[----:B------:R-:W-:Y:S01]  /*0c10*/  IMAD.SHL.U32 R8, R8, 0x8, RZ ;  /* 0x0000000808087824 */ /* 0x000fe200078e00ff */
[----:B------:R-:W-:Y:S02]  /*0c20*/  LEA.HI R10, R9, R14, RZ, 0x2 ;  /* 0x0000000e090a7211 */ /* 0x000fe400078f10ff */
[----:B------:R-:W-:Y:S01]  /*0c30*/  LOP3.LUT R7, R213, 0xfffffff8, RZ, 0xc0, !PT ;  /* 0xfffffff8d5077812 */ /* 0x000fe200078ec0ff */
[C---:B------:R-:W-:Y:S01]  /*0c40*/  IMAD.IADD R4, R6.reuse, 0x1, -R3 ;  /* 0x0000000106047824 */ /* 0x040fe200078e0a03 */
[--C-:B------:R-:W-:Y:S02]  /*0c50*/  SHF.R.S32.HI R11, RZ, 0x2, R10.reuse ;  /* 0x00000002ff0b7819 */ /* 0x100fe4000001140a */
[----:B------:R-:W-:Y:S01]  /*0c60*/  SHF.R.S32.HI R12, RZ, 0x1f, R10 ;  /* 0x0000001fff0c7819 */ /* 0x000fe2000001140a */
[----:B------:R-:W-:Y:S01]  /*0c70*/  IMAD.IADD R22, R6, 0x1, -R7 ;  /* 0x0000000106167824 */ /* 0x000fe200078e0a07 */
[----:B------:R-:W-:-:S02]  /*0c80*/  SHF.R.S32.HI R3, RZ, 0x7, R0 ;  /* 0x00000007ff037819 */ /* 0x000fc40000011400 */
[----:B------:R-:W-:Y:S01]  /*0c90*/  LEA.HI R12, R12, R11, RZ, 0x3 ;  /* 0x0000000b0c0c7211 */ /* 0x000fe200078f18ff */
[C---:B------:R-:W-:Y:S01]  /*0ca0*/  IMAD.SHL.U32 R16, R22.reuse, 0x8, RZ ;  /* 0x0000000816107824 */ /* 0x040fe200078e00ff */
[----:B------:R-:W-:Y:S01]  /*0cb0*/  LOP3.LUT R7, R5, 0xfffffc00, RZ, 0xc0, !PT ;  /* 0xfffffc0005077812 */ /* 0x000fe200078ec0ff */
[----:B------:R-:W-:Y:S01]  /*0cc0*/  IMAD.SHL.U32 R22, R22, 0x4, RZ ;  /* 0x0000000416167824 */ /* 0x000fe200078e00ff */
[----:B------:R-:W-:Y:S01]  /*0cd0*/  SHF.R.S32.HI R5, RZ, 0x4, R2 ;  /* 0x00000004ff057819 */ /* 0x000fe20000011402 */
[----:B------:R-:W-:Y:S01]  /*0ce0*/  VIADD R218, R16, 0x80 ;  /* 0x0000008010da7836 */ /* 0x000fe20000000000 */
[----:B------:R-:W-:Y:S01]  /*0cf0*/  LOP3.LUT R12, R12, 0xfffffff8, RZ, 0xc0, !PT ;  /* 0xfffffff80c0c7812 */ /* 0x000fe200078ec0ff */
[----:B------:R-:W-:Y:S01]  /*0d00*/  VIADD R214, R22, 0x40 ;  /* 0x0000004016d67836 */ /* 0x000fe20000000000 */
[----:B------:R-:W-:Y:S01]  /*0d10*/  LEA.HI R0, R0, R3, RZ, 0x1 ;  /* 0x0000000300007211 */ /* 0x000fe200078f08ff */
[----:B------:R-:W-:Y:S01]  /*0d20*/  IMAD R7, R4, 0x40, R7 ;  /* 0x0000004004077824 */ /* 0x000fe200078e0207 */
[----:B------:R-:W-:Y:S01]  /*0d30*/  LEA.HI R9, R9, R14, RZ, 0x5 ;  /* 0x0000000e09097211 */ /* 0x000fe200078f28ff */
[----:B------:R-:W-:Y:S01]  /*0d40*/  IMAD.IADD R12, R11, 0x1, -R12 ;  /* 0x000000010b0c7824 */ /* 0x000fe200078e0a0c */
[----:B------:R-:W-:Y:S01]  /*0d50*/  LEA.HI R2, R2, R5, RZ, 0x1 ;  /* 0x0000000502027211 */ /* 0x000fe200078f08ff */
[----:B------:R-:W-:Y:S01]  /*0d60*/  IMAD.IADD R212, R22, 0x1, R214 ;  /* 0x0000000116d47824 */ /* 0x000fe200078e02d6 */
[----:B------:R-:W-:Y:S01]  /*0d70*/  LOP3.LUT R0, R0, 0x3fffffe, RZ, 0xc0, !PT ;  /* 0x03fffffe00007812 */ /* 0x000fe200078ec0ff */
[----:B------:R-:W-:Y:S01]  /*0d80*/  VIADD R219, R16, 0xc0 ;  /* 0x000000c010db7836 */ /* 0x000fe20000000000 */
[----:B------:R-:W-:Y:S01]  /*0d90*/  SHF.R.S32.HI R9, RZ, 0x5, R9 ;  /* 0x00000005ff097819 */ /* 0x000fe20000011409 */
[----:B------:R-:W-:Y:S01]  /*0da0*/  VIADD R215, R22, 0x20 ;  /* 0x0000002016d77836 */ /* 0x000fe20000000000 */
[----:B------:R-:W-:Y:S01]  /*0db0*/  LOP3.LUT R2, R2, 0x1ffffffe, RZ, 0xc0, !PT ;  /* 0x1ffffffe02027812 */ /* 0x000fe200078ec0ff */
[----:B------:R-:W-:Y:S01]  /*0dc0*/  IMAD.IADD R0, R3, 0x1, -R0 ;  /* 0x0000000103007824 */ /* 0x000fe200078e0a00 */
[----:B------:R-:W-:Y:S01]  /*0dd0*/  LOP3.LUT R13, R13, 0xfffffffc, RZ, 0xc0, !PT ;  /* 0xfffffffc0d0d7812 */ /* 0x000fe200078ec0ff */
[----:B------:R-:W-:Y:S01]  /*0de0*/  IMAD R9, R9, 0x10, R12 ;  /* 0x0000001009097824 */ /* 0x000fe200078e020c */
[----:B------:R-:W-:Y:S01]  /*0df0*/  SHF.R.S32.HI R213, RZ, 0x3, R213 ;  /* 0x00000003ffd57819 */ /* 0x000fe200000114d5 */
[----:B------:R-:W-:Y:S01]  /*0e00*/  IMAD.IADD R2, R5, 0x1, -R2 ;  /* 0x0000000105027824 */ /* 0x000fe200078e0a02 */
[----:B------:R-:W-:Y:S01]  /*0e10*/  LOP3.LUT R10, R10, 0x7ffffffc, RZ, 0xc0, !PT ;  /* 0x7ffffffc0a0a7812 */ /* 0x000fe200078ec0ff */
[----:B------:R-:W-:Y:S01]  /*0e20*/  IMAD R5, R0, 0x40, R9 ;  /* 0x0000004000057824 */ /* 0x000fe200078e0209 */
[----:B------:R-:W-:Y:S01]  /*0e30*/  LOP3.LUT R229, R8, 0xfffffe00, RZ, 0xc0, !PT ;  /* 0xfffffe0008e57812 */ /* 0x000fe200078ec0ff */
[----:B------:R-:W-:Y:S01]  /*0e40*/  IMAD.U32 R0, RZ, RZ, UR5 ;  /* 0x00000005ff007e24 */ /* 0x000fe2000f8e00ff */
[----:B------:R-:W-:Y:S01]  /*0e50*/  SHF.R.S32.HI R17, RZ, 0x1f, R16 ;  /* 0x0000001fff117819 */ /* 0x000fe20000011410 */
[----:B------:R-:W-:-:S02]  /*0e60*/  IMAD.IADD R13, R6, 0x1, -R13 ;  /* 0x00000001060d7824 */ /* 0x000fc400078e0a0d */
[C---:B------:R-:W-:Y:S02]  /*0e70*/  IMAD.SHL.U32 R0, R213.reuse, 0x40, RZ ;  /* 0x00000040d5007824 */ /* 0x040fe400078e00ff */
[----:B------:R-:W-:Y:S01]  /*0e80*/  VIADD R6, R213, 0x20 ;  /* 0x00000020d5067836 */ /* 0x000fe20000000000 */
[----:B------:R-:W-:Y:S01]  /*0e90*/  LEA.HI R4, R13, R13, RZ, 0x1 ;  /* 0x0000000d0d047211 */ /* 0x000fe200078f08ff */
[----:B------:R-:W-:Y:S01]  /*0ea0*/  VIADD R237, R213, 0x40 ;  /* 0x00000040d5ed7836 */ /* 0x000fe20000000000 */
[----:B------:R-:W-:Y:S01]  /*0eb0*/  LOP3.LUT R3, R0, 0x1c0, RZ, 0xc0, !PT ;  /* 0x000001c000037812 */ /* 0x000fe200078ec0ff */
[----:B------:R-:W-:Y:S01]  /*0ec0*/  IMAD.SHL.U32 R223, R6, 0x40, RZ ;  /* 0x0000004006df7824 */ /* 0x000fe200078e00ff */
[----:B------:R-:W-:Y:S01]  /*0ed0*/  SHF.R.S32.HI R0, RZ, 0x1f, R6 ;  /* 0x0000001fff007819 */ /* 0x000fe20000011406 */
[----:B------:R-:W-:Y:S01]  /*0ee0*/  IMAD.SHL.U32 R222, R237, 0x40, RZ ;  /* 0x00000040edde7824 */ /* 0x000fe200078e00ff */
[----:B------:R-:W-:Y:S01]  /*0ef0*/  LOP3.LUT R230, R3, 0x38, R16, 0xf8, !PT ;  /* 0x0000003803e67812 */ /* 0x000fe200078ef810 */
[----:B------:R-:W-:Y:S01]  /*0f00*/  IMAD R2, R2, 0x8, R7 ;  /* 0x0000000802027824 */ /* 0x000fe200078e0207 */
[----:B------:R-:W-:Y:S01]  /*0f10*/  SHF.R.U32.HI R228, RZ, 0x3, R3 ;  /* 0x00000003ffe47819 */ /* 0x000fe20000011603 */
[----:B------:R-:W-:Y:S01]  /*0f20*/  IMAD.IADD R10, R14, 0x1, -R10 ;  /* 0x000000010e0a7824 */ /* 0x000fe200078e0a0a */
[----:B------:R-:W-:Y:S01]  /*0f30*/  LOP3.LUT R223, R223, 0x1c0, RZ, 0xc0, !PT ;  /* 0x000001c0dfdf7812 */ /* 0x000fe200078ec0ff */
[----:B------:R-:W-:Y:S01]  /*0f40*/  VIADD R216, R22, 0x60 ;  /* 0x0000006016d87836 */ /* 0x000fe20000000000 */
[----:B------:R-:W-:Y:S01]  /*0f50*/  SHF.R.S32.HI R3, RZ, 0x1f, R212 ;  /* 0x0000001fff037819 */ /* 0x000fe200000114d4 */
[----:B------:R0:W-:Y:S01]  /*0f60*/  STL [R1+0x188], R2 ;  /* 0x0001880201007387 */ /* 0x0001e20000100800 */
[----:B------:R-:W-:Y:S01]  /*0f70*/  LOP3.LUT R222, R222, 0x1c0, RZ, 0xc0, !PT ;  /* 0x000001c0dede7812 */ /* 0x000fe200078ec0ff */
[----:B------:R-:W-:Y:S01]  /*0f80*/  IMAD.SHL.U32 R10, R10, 0x2, RZ ;  /* 0x000000020a0a7824 */ /* 0x000fe200078e00ff */
[----:B------:R-:W-:Y:S01]  /*0f90*/  LEA.HI R0, R0, R6, RZ, 0x3 ;  /* 0x0000000600007211 */ /* 0x000fe200078f18ff */
[----:B------:R-:W-:Y:S01]  /*0fa0*/  STL [R1+0x180], R5 ;  /* 0x0001800501007387 */ /* 0x000fe20000100800 */
[----:B------:R-:W-:Y:S01]  /*0fb0*/  SHF.R.U32.HI R7, RZ, 0x3, R223 ;  /* 0x00000003ff077819 */ /* 0x000fe200000116df */
[C---:B------:R-:W-:Y:S01]  /*0fc0*/  VIADD R43, R10.reuse, 0x8 ;  /* 0x000000080a2b7836 */ /* 0x040fe20000000000 */
[----:B------:R-:W-:Y:S01]  /*0fd0*/  LEA.HI R3, R3, R212, RZ, 0x3 ;  /* 0x000000d403037211 */ /* 0x000fe200078f18ff */
[C---:B------:R-:W-:Y:S01]  /*0fe0*/  VIADD R41, R10.reuse, 0x10 ;  /* 0x000000100a297836 */ /* 0x040fe20000000000 */
[----:B------:R-:W-:Y:S01]  /*0ff0*/  SHF.R.U32.HI R6, RZ, 0x3, R222 ;  /* 0x00000003ff067819 */ /* 0x000fe200000116de */
[----:B0-----:R-:W-:Y:S01]  /*1000*/  IMAD.U32 R2, RZ, RZ, UR4 ;  /* 0x00000004ff027e24 */ /* 0x001fe2000f8e00ff */
[----:B------:R-:W-:Y:S01]  /*1010*/  SHF.R.S32.HI R7, RZ, 0x1f, R218 ;  /* 0x0000001fff077819 */ /* 0x000fe200000114da */
[C---:B------:R-:W-:Y:S01]  /*1020*/  VIADD R40, R10.reuse, 0x18 ;  /* 0x000000180a287836 */ /* 0x040fe20000000000 */
[----:B------:R-:W-:Y:S01]  /*1030*/  SHF.R.S32.HI R6, RZ, 0x1f, R219 ;  /* 0x0000001fff067819 */ /* 0x000fe200000114db */
[C---:B------:R-:W-:Y:S01]  /*1040*/  VIADD R39, R10.reuse, 0x20 ;  /* 0x000000200a277836 */ /* 0x040fe20000000000 */
[----:B------:R-:W-:Y:S01]  /*1050*/  LOP3.LUT R42, R3, 0xfffffff8, RZ, 0xc0, !PT ;  /* 0xfffffff8032a7812 */ /* 0x000fe200078ec0ff */
[----:B------:R0:W-:Y:S01]  /*1060*/  STL [R1+0x14], R2 ;  /* 0x0000140201007387 */ /* 0x0001e20000100800 */
[----:B------:R-:W-:Y:S01]  /*1070*/  VIADD R38, R10, 0x28 ;  /* 0x000000280a267836 */ /* 0x000fe20000000000 */
[----:B------:R-:W-:Y:S01]  /*1080*/  LOP3.LUT R4, R4, 0x1ffffffe, RZ, 0xc0, !PT ;  /* 0x1ffffffe04047812 */ /* 0x000fe200078ec0ff */
[C---:B------:R-:W-:Y:S01]  /*1090*/  VIADD R37, R10.reuse, 0x30 ;  /* 0x000000300a257836 */ /* 0x040fe20000000000 */
[----:B------:R1:W-:Y:S01]  /*10a0*/  STL [R1+0x6c], R7 ;  /* 0x00006c0701007387 */ /* 0x0003e20000100800 */
[C---:B------:R-:W-:Y:S01]  /*10b0*/  VIADD R36, R10.reuse, 0x38 ;  /* 0x000000380a247836 */ /* 0x040fe20000000000 */
[----:B------:R-:W-:Y:S01]  /*10c0*/  SHF.R.S32.HI R3, RZ, 0x1f, R42 ;  /* 0x0000001fff037819 */ /* 0x000fe2000001142a */
[C---:B------:R-:W-:Y:S01]  /*10d0*/  VIADD R35, R10.reuse, 0x40 ;  /* 0x000000400a237836 */ /* 0x040fe20000000000 */
[----:B------:R2:W-:Y:S01]  /*10e0*/  STL [R1+0x68], R6 ;  /* 0x0000680601007387 */ /* 0x0005e20000100800 */
[C---:B------:R-:W-:Y:S01]  /*10f0*/  VIADD R34, R10.reuse, 0x48 ;  /* 0x000000480a227836 */ /* 0x040fe20000000000 */
[----:B0-----:R-:W-:Y:S01]  /*1100*/  SHF.R.S32.HI R2, RZ, 0x1f, R213 ;  /* 0x0000001fff027819 */ /* 0x001fe200000114d5 */
[C---:B------:R-:W-:Y:S01]  /*1110*/  VIADD R33, R10.reuse, 0x50 ;  /* 0x000000500a217836 */ /* 0x040fe20000000000 */
[----:B------:R0:W-:Y:S01]  /*1120*/  STL [R1+0x78], R10 ;  /* 0x0000780a01007387 */ /* 0x0001e20000100800 */
[C---:B------:R-:W-:Y:S01]  /*1130*/  VIADD R32, R10.reuse, 0x58 ;  /* 0x000000580a207836 */ /* 0x040fe20000000000 */
[----:B------:R-:W-:Y:S01]  /*1140*/  SHF.R.S32.HI R2, RZ, 0x1f, R237 ;  /* 0x0000001fff027819 */ /* 0x000fe200000114ed */
[C---:B------:R-:W-:Y:S01]  /*1150*/  VIADD R31, R10.reuse, 0x60 ;  /* 0x000000600a1f7836 */ /* 0x040fe20000000000 */
[----:B------:R-:W-:Y:S01]  /*1160*/  STL [R1+0x64], R42 ;  /* 0x0000642a01007387 */ /* 0x000fe20000100800 */
[----:B------:R-:W-:Y:S01]  /*1170*/  VIADD R30, R10, 0x68 ;  /* 0x000000680a1e7836 */ /* 0x000fe20000000000 */
[----:B------:R-:W-:Y:S01]  /*1180*/  LEA.HI R2, R2, R237, RZ, 0x3 ;  /* 0x000000ed02027211 */ /* 0x000fe200078f18ff */
[C---:B------:R-:W-:Y:S01]  /*1190*/  VIADD R29, R10.reuse, 0x70 ;  /* 0x000000700a1d7836 */ /* 0x040fe20000000000 */
[----:B------:R-:W-:Y:S01]  /*11a0*/  STL [R1+0xf4], R43 ;  /* 0x0000f42b01007387 */ /* 0x000fe20000100800 */
[C---:B------:R-:W-:Y:S01]  /*11b0*/  VIADD R28, R10.reuse, 0x78 ;  /* 0x000000780a1c7836 */ /* 0x040fe20000000000 */
[----:B------:R-:W-:Y:S01]  /*11c0*/  LOP3.LUT R230, R229, R230, R228, 0xf6, !PT ;  /* 0x000000e6e5e67212 */ /* 0x000fe200078ef6e4 */
[C---:B------:R-:W-:Y:S01]  /*11d0*/  VIADD R27, R10.reuse, 0x80 ;  /* 0x000000800a1b7836 */ /* 0x040fe20000000000 */
[----:B------:R-:W-:Y:S01]  /*11e0*/  STL [R1+0xf0], R41 ;  /* 0x0000f02901007387 */ /* 0x000fe20000100800 */
[----:B------:R-:W-:-:S02]  /*11f0*/  VIADD R26, R10, 0x88 ;  /* 0x000000880a1a7836 */ /* 0x000fc40000000000 */
[C---:B------:R-:W-:Y:S01]  /*1200*/  VIADD R25, R10.reuse, 0x90 ;  /* 0x000000900a197836 */ /* 0x040fe20000000000 */
[----:B------:R-:W-:Y:S01]  /*1210*/  STL [R1+0xec], R40 ;  /* 0x0000ec2801007387 */ /* 0x000fe20000100800 */
[C---:B------:R-:W-:Y:S02]  /*1220*/  VIADD R24, R10.reuse, 0x98 ;  /* 0x000000980a187836 */ /* 0x040fe40000000000 */
[C---:B------:R-:W-:Y:S01]  /*1230*/  VIADD R21, R10.reuse, 0xa0 ;  /* 0x000000a00a157836 */ /* 0x040fe20000000000 */
[----:B------:R-:W-:Y:S01]  /*1240*/  STL [R1+0xe8], R39 ;  /* 0x0000e82701007387 */ /* 0x000fe20000100800 */
[C---:B------:R-:W-:Y:S02]  /*1250*/  VIADD R20, R10.reuse, 0xa8 ;  /* 0x000000a80a147836 */ /* 0x040fe40000000000 */
[----:B------:R-:W-:Y:S01]  /*1260*/  VIADD R15, R10, 0xb0 ;  /* 0x000000b00a0f7836 */ /* 0x000fe20000000000 */
[----:B------:R-:W-:Y:S01]  /*1270*/  STL [R1+0xe4], R38 ;  /* 0x0000e42601007387 */ /* 0x000fe20000100800 */
[----:B------:R-:W-:-:S02]  /*1280*/  IMAD.IADD R4, R13, 0x1, -R4 ;  /* 0x000000010d047824 */ /* 0x000fc400078e0a04 */
[----:B------:R-:W-:Y:S01]  /*1290*/  VIADD R14, R10, 0xb8 ;  /* 0x000000b80a0e7836 */ /* 0x000fe20000000000 */
[----:B------:R-:W-:Y:S01]  /*12a0*/  STL [R1+0xe0], R37 ;  /* 0x0000e02501007387 */ /* 0x000fe20000100800 */
[----:B------:R-:W-:Y:S02]  /*12b0*/  IMAD.SHL.U32 R2, R2, 0x40, RZ ;  /* 0x0000004002027824 */ /* 0x000fe400078e00ff */
[C---:B------:R-:W-:Y:S01]  /*12c0*/  VIADD R13, R10.reuse, 0xc0 ;  /* 0x000000c00a0d7836 */ /* 0x040fe20000000000 */
[----:B------:R-:W-:Y:S01]  /*12d0*/  STL [R1+0xdc], R36 ;  /* 0x0000dc2401007387 */ /* 0x000fe20000100800 */
[----:B------:R-:W-:Y:S01]  /*12e0*/  VIADD R12, R10, 0xc8 ;  /* 0x000000c80a0c7836 */ /* 0x000fe20000000000 */
[----:B------:R-:W-:Y:S01]  /*12f0*/  LOP3.LUT R225, R2, 0xfffffe00, RZ, 0xc0, !PT ;  /* 0xfffffe0002e17812 */ /* 0x000fe200078ec0ff */
[C---:B------:R-:W-:Y:S01]  /*1300*/  VIADD R11, R10.reuse, 0xd0 ;  /* 0x000000d00a0b7836 */ /* 0x040fe20000000000 */
[----:B------:R-:W-:Y:S01]  /*1310*/  STL [R1+0xd8], R35 ;  /* 0x0000d82301007387 */ /* 0x000fe20000100800 */
[C---:B------:R-:W-:Y:S01]  /*1320*/  VIADD R9, R10.reuse, 0xd8 ;  /* 0x000000d80a097836 */ /* 0x040fe20000000000 */
[----:B------:R-:W-:Y:S01]  /*1330*/  SHF.R.S32.HI R2, RZ, 0x1f, R43 ;  /* 0x0000001fff027819 */ /* 0x000fe2000001142b */
[----:B------:R-:W-:Y:S01]  /*1340*/  VIADD R8, R10, 0xe0 ;  /* 0x000000e00a087836 */ /* 0x000fe20000000000 */
[----:B------:R-:W-:Y:S01]  /*1350*/  STL [R1+0xd4], R34 ;  /* 0x0000d42201007387 */ /* 0x000fe20000100800 */
[----:B------:R-:W-:-:S02]  /*1360*/  IMAD.SHL.U32 R0, R0, 0x40, RZ ;  /* 0x0000004000007824 */ /* 0x000fc400078e00ff */
[C---:B-1----:R-:W-:Y:S01]  /*1370*/  VIADD R7, R10.reuse, 0xe8 ;  /* 0x000000e80a077836 */ /* 0x042fe20000000000 */
[----:B------:R-:W-:Y:S01]  /*1380*/  STL [R1+0xd0], R33 ;  /* 0x0000d02101007387 */ /* 0x000fe20000100800 */
[----:B--2---:R-:W-:Y:S01]  /*1390*/  VIADD R6, R10, 0xf0 ;  /* 0x000000f00a067836 */ /* 0x004fe20000000000 */
[----:B------:R-:W-:Y:S01]  /*13a0*/  LOP3.LUT R227, R0, 0xfffffe00, RZ, 0xc0, !PT ;  /* 0xfffffe0000e37812 */ /* 0x000fe200078ec0ff */
[----:B------:R-:W-:Y:S01]  /*13b0*/  VIADD R0, R10, 0xf8 ;  /* 0x000000f80a007836 */ /* 0x000fe20000000000 */
[----:B------:R-:W-:Y:S01]  /*13c0*/  STL [R1+0xcc], R32 ;  /* 0x0000cc2001007387 */ /* 0x000fe20000100800 */
[----:B0-----:R-:W-:-:S03]  /*13d0*/  SHF.R.S32.HI R10, RZ, 0x1f, R38 ;  /* 0x0000001fff0a7819 */ /* 0x001fc60000011426 */
[----:B------:R-:W-:Y:S04]  /*13e0*/  STL [R1+0xc8], R31 ;  /* 0x0000c81f01007387 */ /* 0x000fe80000100800 */
        /* <DEDUP_REMOVED lines=16> */
[----:B------:R0:W-:Y:S04]  /*14f0*/  STL [R1+0x84], R7 ;  /* 0x0000840701007387 */ /* 0x0001e80000100800 */
[----:B------:R1:W-:Y:S04]  /*1500*/  STL [R1+0x17c], R2 ;  /* 0x00017c0201007387 */ /* 0x0003e80000100800 */
[----:B------:R-:W-:Y:S01]  /*1510*/  STL [R1+0x80], R6 ;  /* 0x0000800601007387 */ /* 0x000fe20000100800 */
[----:B0-----:R-:W-:-:S03]  /*1520*/  SHF.R.S32.HI R7, RZ, 0x1f, R7 ;  /* 0x0000001fff077819 */ /* 0x001fc60000011407 */
[----:B------:R0:W-:Y:S01]  /*1530*/  STL [R1+0xfc], R3 ;  /* 0x0000fc0301007387 */ /* 0x0001e20000100800 */
[----:B-1----:R-:W-:-:S03]  /*1540*/  SHF.R.S32.HI R2, RZ, 0x1f, R41 ;  /* 0x0000001fff027819 */ /* 0x002fc60000011429 */
[----:B------:R-:W-:Y:S04]  /*1550*/  STL [R1+0x7c], R0 ;  /* 0x00007c0001007387 */ /* 0x000fe80000100800 */
[----:B------:R1:W-:Y:S01]  /*1560*/  STL [R1+0x178], R2 ;  /* 0x0001780201007387 */ /* 0x0003e20000100800 */
[----:B0-----:R-:W-:-:S05]  /*1570*/  SHF.R.S32.HI R3, RZ, 0x1f, R40 ;  /* 0x0000001fff037819 */ /* 0x001fca0000011428 */
[----:B------:R0:W-:Y:S01]  /*1580*/  STL [R1+0x174], R3 ;  /* 0x0001740301007387 */ /* 0x0001e20000100800 */
[----:B-1----:R-:W-:-:S05]  /*1590*/  SHF.R.S32.HI R2, RZ, 0x1f, R39 ;  /* 0x0000001fff027819 */ /* 0x002fca0000011427 */
[----:B------:R1:W-:Y:S01]  /*15a0*/  STL [R1+0x170], R2 ;  /* 0x0001700201007387 */ /* 0x0003e20000100800 */
[----:B0-----:R-:W-:-:S03]  /*15b0*/  SHF.R.S32.HI R3, RZ, 0x1f, R37 ;  /* 0x0000001fff037819 */ /* 0x001fc60000011425 */
[----:B------:R0:W-:Y:S04]  /*15c0*/  STL [R1+0x16c], R10 ;  /* 0x00016c0a01007387 */ /* 0x0001e80000100800 */
[----:B------:R2:W-:Y:S01]  /*15d0*/  STL [R1+0x168], R3 ;  /* 0x0001680301007387 */ /* 0x0005e20000100800 */
[----:B-1----:R-:W-:Y:S02]  /*15e0*/  SHF.R.S32.HI R2, RZ, 0x1f, R36 ;  /* 0x0000001fff027819 */ /* 0x002fe40000011424 */
[----:B0-----:R-:W-:-:S03]  /*15f0*/  SHF.R.S32.HI R10, RZ, 0x1f, R35 ;  /* 0x0000001fff0a7819 */ /* 0x001fc60000011423 */
[----:B------:R0:W-:Y:S01]  /*1600*/  STL [R1+0x164], R2 ;  /* 0x0001640201007387 */ /* 0x0001e20000100800 */
[----:B--2---:R-:W-:-:S03]  /*1610*/  SHF.R.S32.HI R3, RZ, 0x1f, R34 ;  /* 0x0000001fff037819 */ /* 0x004fc60000011422 */
[----:B------:R1:W-:Y:S04]  /*1620*/  STL [R1+0x160], R10 ;  /* 0x0001600a01007387 */ /* 0x0003e80000100800 */
[----:B------:R2:W-:Y:S01]  /*1630*/  STL [R1+0x15c], R3 ;  /* 0x00015c0301007387 */ /* 0x0005e20000100800 */
[----:B0-----:R-:W-:Y:S02]  /*1640*/  SHF.R.S32.HI R2, RZ, 0x1f, R33 ;  /* 0x0000001fff027819 */ /* 0x001fe40000011421 */
[----:B-1----:R-:W-:-:S03]  /*1650*/  SHF.R.S32.HI R10, RZ, 0x1f, R32 ;  /* 0x0000001fff0a7819 */ /* 0x002fc60000011420 */
        /* <DEDUP_REMOVED lines=32> */
[----:B------:R-:W-:Y:S04]  /*1860*/  STL [R1+0x118], R10 ;  /* 0x0001180a01007387 */ /* 0x000fe80000100800 */
[----:B------:R1:W-:Y:S01]  /*1870*/  STL [R1+0x114], R3 ;  /* 0x0001140301007387 */ /* 0x0003e20000100800 */
[----:B0-----:R-:W-:-:S05]  /*1880*/  SHF.R.S32.HI R2, RZ, 0x1f, R8 ;  /* 0x0000001fff027819 */ /* 0x001fca0000011408 */
[----:B------:R0:W-:Y:S01]  /*1890*/  STL [R1+0x110], R2 ;  /* 0x0001100201007387 */ /* 0x0001e20000100800 */
[----:B-1----:R-:W-:-:S03]  /*18a0*/  SHF.R.S32.HI R3, RZ, 0x1f, R6 ;  /* 0x0000001fff037819 */ /* 0x002fc60000011406 */
[----:B------:R1:W-:Y:S04]  /*18b0*/  STL [R1+0x10c], R7 ;  /* 0x00010c0701007387 */ /* 0x0003e80000100800 */
[----:B------:R1:W-:Y:S01]  /*18c0*/  STL [R1+0x108], R3 ;  /* 0x0001080301007387 */ /* 0x0003e20000100800 */
[----:B0-----:R-:W-:Y:S01]  /*18d0*/  SHF.R.S32.HI R2, RZ, 0x1f, R0 ;  /* 0x0000001fff027819 */ /* 0x001fe20000011400 */
[----:B------:R-:W-:-:S05]  /*18e0*/  IMAD R0, R4, 0x8, R5 ;  /* 0x0000000804007824 */ /* 0x000fca00078e0205 */
[----:B------:R1:W-:Y:S04]  /*18f0*/  STL [R1+0x184], R0 ;  /* 0x0001840001007387 */ /* 0x0003e80000100800 */
[----:B------:R1:W-:Y:S02]  /*1900*/  STL [R1+0x104], R2 ;  /* 0x0001040201007387 */ /* 0x0003e40000100800 */
.L_x_676:
[----:B01234-:R-:W0:Y:S01]  /*1910*/  LDC.64 R2, c[0x0][0xc88] ;  /* 0x00032200ff027b82 */ /* 0x01fe220000000a00 */
[----:B------:R-:W-:Y:S01]  /*1920*/  ULDC.64 UR10, c[0x0][0x208] ;  /* 0x00008200000a7ab9 */ /* 0x000fe20000000a00 */
[----:B------:R-:W-:Y:S01]  /*1930*/  ULDC.64 UR4, c[0x0][0xa28] ;  /* 0x00028a0000047ab9 */ /* 0x000fe20000000a00 */
[----:B------:R-:W-:Y:S01]  /*1940*/  ULDC.64 UR8, c[0x0][0xa18] ;  /* 0x0002860000087ab9 */ /* 0x000fe20000000a00 */
[----:B------:R-:W-:Y:S01]  /*1950*/  ULDC.64 UR6, c[0x0][0xa08] ;  /* 0x0002820000067ab9 */ /* 0x000fe20000000a00 */
[----:B0-----:R-:W-:-:S05]  /*1960*/  IMAD.WIDE R2, R143, 0x4, R2 ;  /* 0x000000048f027825 */ /* 0x001fca00078e0202 */
[----:B------:R-:W2:Y:S01]  /*1970*/  LDG.E R233, desc[UR10][R2.64] ;  /* 0x0000000a02e97981 */ /* 0x000ea2000c1e1900 */
[----:B------:R-:W-:Y:S01]  /*1980*/  ISETP.NE.U32.AND P2, PT, RZ, UR4, PT ;  /* 0x00000004ff007c0c */ /* 0x000fe2000bf45070 */
[----:B------:R-:W-:Y:S01]  /*1990*/  IMAD.MOV.U32 R7, RZ, RZ, RZ ;  /* 0x000000ffff077224 */ /* 0x000fe200078e00ff */
[----:B------:R-:W-:Y:S01]  /*19a0*/  ISETP.NE.U32.AND P1, PT, RZ, UR8, PT ;  /* 0x00000008ff007c0c */ /* 0x000fe2000bf25070 */
[----:B------:R-:W-:Y:S01]  /*19b0*/  IMAD.MOV.U32 R112, RZ, RZ, RZ ;  /* 0x000000ffff707224 */ /* 0x000fe200078e00ff */
[----:B------:R-:W-:Y:S02]  /*19c0*/  ISETP.NE.AND.EX P2, PT, RZ, UR5, PT, P2 ;  /* 0x00000005ff007c0c */ /* 0x000fe4000bf45320 */
[----:B------:R-:W-:Y:S02]  /*19d0*/  ISETP.NE.AND.EX P1, PT, RZ, UR9, PT, P1 ;  /* 0x00000009ff007c0c */ /* 0x000fe4000bf25310 */
[----:B------:R-:W-:-:S04]  /*19e0*/  ISETP.NE.U32.AND P0, PT, RZ, UR6, PT ;  /* 0x00000006ff007c0c */ /* 0x000fc8000bf05070 */
[----:B------:R-:W-:Y:S02]  /*19f0*/  ISETP.NE.AND.EX P0, PT, RZ, UR7, PT, P0 ;  /* 0x00000007ff007c0c */ /* 0x000fe4000bf05300 */
[C---:B------:R-:W-:Y:S02]  /*1a00*/  LOP3.LUT R6, R142.reuse, 0xff000000, RZ, 0xc0, !PT ;  /* 0xff0000008e067812 */ /* 0x040fe400078ec0ff */
[----:B------:R-:W-:Y:S02]  /*1a10*/  LOP3.LUT R231, R142, 0xffff, RZ, 0xc0, !PT ;  /* 0x0000ffff8ee77812 */ /* 0x000fe400078ec0ff */
[----:B--2---:R-:W-:Y:S01]  /*1a20*/  SHF.R.S32.HI R0, RZ, 0x1f, R233 ;  /* 0x0000001fff007819 */ /* 0x004fe200000114e9 */
[C---:B------:R-:W-:Y:S01]  /*1a30*/  IMAD.SHL.U32 R234, R233.reuse, 0x4, RZ ;  /* 0x00000004e9ea7824 */ /* 0x040fe200078e00ff */
[C---:B------:R-:W-:Y:S01]  /*1a40*/  @P2 LEA R4, P3, R233.reuse, UR4, 0x2 ;  /* 0x00000004e9042c11 */ /* 0x040fe2000f8610ff */
[----:B------:R-:W-:Y:S01]  /*1a50*/  ULDC UR4, c[0x0][0x288] ;  /* 0x0000a20000047ab9 */ /* 0x000fe20000000800 */
[C-C-:B------:R-:W-:Y:S01]  /*1a60*/  SHF.L.U64.HI R235, R233.reuse, 0x2, R0.reuse ;  /* 0x00000002e9eb7819 */ /* 0x140fe20000010200 */
[----:B------:R0:W-:Y:S01]  /*1a70*/  STL [R1+0xf8], R0 ;  /* 0x0000f80001007387 */ /* 0x0001e20000100800 */
[----:B------:R-:W-:Y:S01]  /*1a80*/  @P2 LEA.HI.X R5, R233, UR5, R0, 0x2, P3 ;  /* 0x00000005e9052c11 */ /* 0x000fe200098f1400 */
[----:B-----5:R-:W-:Y:S01]  /*1a90*/  IMAD.U32 R146, RZ, RZ, UR4 ;  /* 0x00000004ff927e24 */ /* 0x020fe2000f8e00ff */
[----:B------:R-:W-:Y:S01]  /*1aa0*/  ULDC.64 UR4, c[0x0][0x418] ;  /* 0x0001060000047ab9 */ /* 0x000fe20000000a00 */
[----:B------:R1:W-:Y:S01]  /*1ab0*/  STL [R1+0x70], R141 ;  /* 0x0000708d01007387 */ /* 0x0003e20000100800 */
[----:B------:R-:W-:Y:S01]  /*1ac0*/  UISETP.NE.U32.AND UP0, UPT, UR4, URZ, UPT ;  /* 0x0000003f0400728c */ /* 0x000fe2000bf05070 */
[----:B------:R-:W-:-:S02]  /*1ad0*/  IADD3 R2, P4, R234, UR6, RZ ;  /* 0x00000006ea027c10 */ /* 0x000fc4000ff9e0ff */
[----:B------:R2:W5:Y:S01]  /*1ae0*/  @P2 LDG.E R7, desc[UR10][R4.64] ;  /* 0x0000000a04072981 */ /* 0x000562000c1e1900 */
[----:B------:R-:W-:Y:S01]  /*1af0*/  UISETP.NE.AND.EX UP0, UPT, UR5, URZ, UPT, UP0 ;  /* 0x0000003f0500728c */ /* 0x000fe2000bf05300 */
[C---:B------:R-:W-:Y:S01]  /*1b00*/  IADD3.X R3, R235.reuse, UR7, RZ, P4, !PT ;  /* 0x00000007eb037c10 */ /* 0x040fe2000a7fe4ff */
[----:B------:R-:W-:Y:S01]  /*1b10*/  ULDC UR4, c[0x0][0x424] ;  /* 0x0001090000047ab9 */ /* 0x000fe20000000800 */
[----:B------:R-:W-:Y:S01]  /*1b20*/  ULDC.64 UR6, c[0x0][0xa20] ;  /* 0x0002880000067ab9 */ /* 0x000fe20000000a00 */
[----:B--2---:R-:W-:Y:S01]  /*1b30*/  @P1 IADD3 R4, P2, R234, UR8, RZ ;  /* 0x00000008ea041c10 */ /* 0x004fe2000ff5e0ff */
[----:B------:R-:W-:Y:S01]  /*1b40*/  USEL UR4, UR4, 0x1, UP0 ;  /* 0x0000000104047887 */ /* 0x000fe20008000000 */
[----:B0-----:R-:W-:Y:S01]  /*1b50*/  LOP3.LUT R0, R142, 0xff0000, RZ, 0xc0, !PT ;  /* 0x00ff00008e007812 */ /* 0x001fe200078ec0ff */
[----:B------:R-:W-:Y:S01]  /*1b60*/  ULDC UR5, c[0x0][0x2f0] ;  /* 0x0000bc0000057ab9 */ /* 0x000fe20000000800 */
[----:B------:R-:W-:Y:S01]  /*1b70*/  @P1 IADD3.X R5, R235, UR9, RZ, P2, !PT ;  /* 0x00000009eb051c10 */ /* 0x000fe200097fe4ff */
[----:B------:R-:W5:Y:S01]  /*1b80*/  @P0 LDG.E R112, desc[UR10][R2.64] ;  /* 0x0000000a02700981 */ /* 0x000f62000c1e1900 */
[----:B------:R-:W-:Y:S01]  /*1b90*/  ISETP.NE.U32.AND P2, PT, RZ, UR6, PT ;  /* 0x00000006ff007c0c */ /* 0x000fe2000bf45070 */
[----:B------:R-:W-:-:S02]  /*1ba0*/  UIMAD UR4, UR4, UR5, URZ ;  /* 0x00000005040472a4 */ /* 0x000fc4000f8e023f */
[----:B------:R0:W5:Y:S01]  /*1bb0*/  @P1 LDG.E R146, desc[UR10][R4.64] ;  /* 0x0000000a04921981 */ /* 0x000162000c1e1900 */
[----:B------:R-:W-:Y:S01]  /*1bc0*/  ISETP.NE.AND.EX P2, PT, RZ, UR7, PT, P2 ;  /* 0x00000007ff007c0c */ /* 0x000fe2000bf45320 */
[----:B------:R-:W-:Y:S01]  /*1bd0*/  ULDC UR5, c[0x0][0x348] ;  /* 0x0000d20000057ab9 */ /* 0x000fe20000000800 */
[----:B0-----:R-:W-:-:S04]  /*1be0*/  SHF.R.U32.HI R5, RZ, 0x8, R6 ;  /* 0x00000008ff057819 */ /* 0x001fc80000011606 */
[----:B------:R-:W-:Y:S01]  /*1bf0*/  LEA.HI R232, R0, R5, RZ, 0x10 ;  /* 0x0000000500e87211 */ /* 0x000fe200078f80ff */
[----:B-1----:R-:W-:Y:S06]  /*1c00*/  @P1 BRA `(.L_x_445) ;  /* 0x0000000000281947 */ /* 0x002fec0003800000 */
[----:B------:R-:W-:Y:S02]  /*1c10*/  ULDC.64 UR8, c[0x0][0xa00] ;  /* 0x0002800000087ab9 */ /* 0x000fe40000000a00 */
[----:B------:R-:W-:-:S04]  /*1c20*/  ISETP.NE.U32.AND P1, PT, RZ, UR8, PT ;  /* 0x00000008ff007c0c */ /* 0x000fc8000bf25070 */
[----:B------:R-:W-:-:S13]  /*1c30*/  ISETP.NE.AND.EX P1, PT, RZ, UR9, PT, P1 ;  /* 0x00000009ff007c0c */ /* 0x000fda000bf25310 */
[----:B------:R-:W-:Y:S05]  /*1c40*/  @!P1 BRA `(.L_x_445) ;  /* 0x0000000000189947 */ /* 0x000fea0003800000 */
[----:B------:R-:W0:Y:S01]  /*1c50*/  LDC.64 R4, c[0x0][0xa00] ;  /* 0x00028000ff047b82 */ /* 0x000e220000000a00 */
[----:B------:R-:W-:Y:S01]  /*1c60*/  ULDC.64 UR8, c[0x0][0x208] ;  /* 0x0000820000087ab9 */ /* 0x000fe20000000a00 */
[----:B0-----:R-:W-:-:S05]  /*1c70*/  IMAD.WIDE R4, R233, 0x4, R4 ;  /* 0x00000004e9047825 */ /* 0x001fca00078e0204 */
[----:B-----5:R-:W2:Y:S04]  /*1c80*/  LDG.E R146, desc[UR8][R4.64] ;  /* 0x0000000804927981 */ /* 0x020ea8000c1e1900 */
[----:B------:R-:W2:Y:S02]  /*1c90*/  LDG.E R9, desc[UR8][R4.64+0x4] ;  /* 0x0000040804097981 */ /* 0x000ea4000c1e1900 */
[----:B--2---:R-:W-:-:S07]  /*1ca0*/  IMAD.IADD R146, R9, 0x1, -R146 ;  /* 0x0000000109927824 */ /* 0x004fce00078e0a92 */
.L_x_445:
[----:B------:R-:W-:Y:S02]  /*1cb0*/  IMAD.U32 R24, RZ, RZ, UR5 ;  /* 0x00000005ff187e24 */ /* 0x000fe4000f8e00ff */
[----:B------:R-:W-:Y:S01]  /*1cc0*/  IMAD.U32 R25, RZ, RZ, UR4 ;  /* 0x00000004ff197e24 */ /* 0x000fe2000f8e00ff */
[----:B------:R-:W-:Y:S06]  /*1cd0*/  @!P2 BRA `(.L_x_446) ;  /* 0x000000000014a947 */ /* 0x000fec0003800000 */
[----:B------:R-:W-:Y:S01]  /*1ce0*/  IADD3 R2, P0, R234, UR6, RZ ;  /* 0x00000006ea027c10 */ /* 0x000fe2000ff1e0ff */
[----:B------:R-:W-:-:S03]  /*1cf0*/  ULDC.64 UR4, c[0x0][0x208] ;  /* 0x0000820000047ab9 */ /* 0x000fc60000000a00 */
[----:B------:R-:W-:-:S05]  /*1d00*/  IADD3.X R3, R235, UR7, RZ, P0, !PT ;  /* 0x00000007eb037c10 */ /* 0x000fca00087fe4ff */
[----:B------:R0:W5:Y:S01]  /*1d10*/  LDG.E R25, desc[UR4][R2.64] ;  /* 0x0000000402197981 */ /* 0x000162000c1e1900 */
[----:B------:R-:W-:Y:S05]  /*1d20*/  BRA `(.L_x_447) ;  /* 0x0000000000147947 */ /* 0x000fea0003800000 */
.L_x_446:
[----:B------:R-:W-:Y:S05]  /*1d30*/  @!P0 BRA `(.L_x_447) ;  /* 0x0000000000108947 */ /* 0x000fea0003800000 */
[----:B------:R-:W-:Y:S02]  /*1d40*/  ULDC.64 UR4, c[0x0][0x208] ;  /* 0x0000820000047ab9 */ /* 0x000fe40000000a00 */
[----:B------:R-:W2:Y:S04]  /*1d50*/  LDG.E R0, desc[UR4][R2.64] ;  /* 0x0000000402007981 */ /* 0x000ea8000c1e1900 */
[----:B------:R-:W2:Y:S02]  /*1d60*/  LDG.E R25, desc[UR4][R2.64+0x4] ;  /* 0x0000040402197981 */ /* 0x000ea4000c1e1900 */
[----:B--2---:R-:W-:-:S07]  /*1d70*/  IMAD.IADD R25, R25, 0x1, -R0 ;  /* 0x0000000119197824 */ /* 0x004fce00078e0a00 */
.L_x_447:
[----:B------:R-:W-:Y:S01]  /*1d80*/  ULDC.64 UR4, c[0x0][0xa10] ;  /* 0x0002840000047ab9 */ /* 0x000fe20000000a00 */
[----:B------:R-:W2:Y:S01]  /*1d90*/  LDL.LU R4, [R1+0x10] ;  /* 0x0000100001047983 */ /* 0x000ea20000300800 */
[----:B------:R-:W-:Y:S01]  /*1da0*/  ISETP.NE.U32.AND P0, PT, RZ, UR4, PT ;  /* 0x00000004ff007c0c */ /* 0x000fe2000bf05070 */
[----:B------:R-:W-:-:S03]  /*1db0*/  ULDC.64 UR6, c[0x0][0x208] ;  /* 0x0000820000067ab9 */ /* 0x000fc60000000a00 */
[----:B------:R-:W-:Y:S01]  /*1dc0*/  ISETP.NE.AND.EX P0, PT, RZ, UR5, PT, P0 ;  /* 0x00000005ff007c0c */ /* 0x000fe2000bf05300 */
[----:B-----5:R-:W-:Y:S01]  /*1dd0*/  IMAD.IADD R9, R25, 0x1, -R7 ;  /* 0x0000000119097824 */ /* 0x020fe200078e0a07 */
[----:B------:R-:W-:-:S11]  /*1de0*/  ULDC.64 UR4, c[0x0][0xa30] ;  /* 0x00028c0000047ab9 */ /* 0x000fd60000000a00 */
[----:B0-----:R-:W0:Y:S02]  /*1df0*/  @P0 LDC.64 R2, c[0x0][0xa10] ;  /* 0x00028400ff020b82 */ /* 0x001e240000000a00 */
[----:B0-----:R-:W-:-:S05]  /*1e00*/  @P0 IMAD.WIDE R2, R233, 0x4, R2 ;  /* 0x00000004e9020825 */ /* 0x001fca00078e0202 */
[----:B------:R-:W3:Y:S04]  /*1e10*/  @P0 LDG.E R0, desc[UR6][R2.64] ;  /* 0x0000000602000981 */ /* 0x000ee8000c1e1900 */
[----:B------:R0:W3:Y:S01]  /*1e20*/  @P0 LDG.E R5, desc[UR6][R2.64+0x4] ;  /* 0x0000040602050981 */ /* 0x0000e2000c1e1900 */
[----:B------:R-:W-:Y:S01]  /*1e30*/  ISETP.NE.U32.AND P1, PT, RZ, UR4, PT ;  /* 0x00000004ff007c0c */ /* 0x000fe2000bf25070 */
[----:B------:R-:W-:Y:S01]  /*1e40*/  IMAD.MOV.U32 R139, RZ, RZ, R25 ;  /* 0x000000ffff8b7224 */ /* 0x000fe200078e0019 */
[----:B------:R-:W-:Y:S02]  /*1e50*/  LOP3.LUT R10, R232, 0xff, RZ, 0xc0, !PT ;  /* 0x000000ffe80a7812 */ /* 0x000fe400078ec0ff */
[----:B------:R-:W-:-:S03]  /*1e60*/  ISETP.NE.AND.EX P1, PT, RZ, UR5, PT, P1 ;  /* 0x00000005ff007c0c */ /* 0x000fc6000bf25310 */
[----:B------:R1:W-:Y:S01]  /*1e70*/  STL [R1+0x74], R10 ;  /* 0x0000740a01007387 */ /* 0x0003e20000100800 */
[----:B------:R-:W-:Y:S09]  /*1e80*/  BSSY B0, `(.L_x_448) ;  /* 0x000002e000007945 */ /* 0x000ff20003800000 */
[----:B0-----:R-:W-:-:S04]  /*1e90*/  @P1 IADD3 R2, P2, R234, UR4, RZ ;  /* 0x00000004ea021c10 */ /* 0x001fc8000ff5e0ff */
[----:B------:R-:W-:Y:S02]  /*1ea0*/  @P1 IADD3.X R3, R235, UR5, RZ, P2, !PT ;  /* 0x00000005eb031c10 */ /* 0x000fe400097fe4ff */
[----:B------:R-:W-:-:S03]  /*1eb0*/  SHF.R.U32.HI R232, RZ, 0x10, R232 ;  /* 0x00000010ffe87819 */ /* 0x000fc600000116e8 */
[----:B------:R0:W5:Y:S02]  /*1ec0*/  @P1 LDG.E R139, desc[UR6][R2.64] ;  /* 0x00000006028b1981 */ /* 0x000164000c1e1900 */
[----:B0-----:R-:W-:Y:S01]  /*1ed0*/  IMAD.MOV.U32 R3, RZ, RZ, RZ ;  /* 0x000000ffff037224 */ /* 0x001fe200078e00ff */
[----:B--2---:R-:W-:Y:S01]  /*1ee0*/  LOP3.LUT R4, R4, 0xfffffffb, RZ, 0xc0, !PT ;  /* 0xfffffffb04047812 */ /* 0x004fe200078ec0ff */
[----:B---3--:R-:W-:-:S04]  /*1ef0*/  @P0 IMAD.IADD R24, R5, 0x1, -R0 ;  /* 0x0000000105180824 */ /* 0x008fc800078e0a00 */
[----:B------:R-:W-:-:S04]  /*1f00*/  IMAD.IADD R147, R9, 0x1, R24 ;  /* 0x0000000109937824 */ /* 0x000fc800078e0218 */
[C---:B------:R-:W-:Y:S01]  /*1f10*/  VIADD R0, R147.reuse, 0x4f ;  /* 0x0000004f93007836 */ /* 0x040fe20000000000 */
[----:B------:R-:W-:-:S03]  /*1f20*/  ISETP.GE.AND P3, PT, R147, 0x1, PT ;  /* 0x000000019300780c */ /* 0x000fc60003f66270 */
[----:B------:R-:W-:-:S05]  /*1f30*/  IMAD.HI R0, R0, 0x66666667, RZ ;  /* 0x6666666700007827 */ /* 0x000fca00078e02ff */
[----:B------:R-:W-:-:S04]  /*1f40*/  SHF.R.U32.HI R5, RZ, 0x1f, R0 ;  /* 0x0000001fff057819 */ /* 0x000fc80000011600 */
[----:B------:R-:W-:Y:S02]  /*1f50*/  LEA.HI.SX32 R144, R0, R5, 0x1b ;  /* 0x0000000500907211 */ /* 0x000fe400078fdaff */
[----:B------:R-:W-:-:S05]  /*1f60*/  @P3 LOP3.LUT R4, R4, 0x4, RZ, 0xfc, !PT ;  /* 0x0000000404043812 */ /* 0x000fca00078efcff */
[----:B------:R1:W-:Y:S01]  /*1f70*/  STL [R1+0x10], R4 ;  /* 0x0000100401007387 */ /* 0x0003e20000100800 */
[----:B------:R-:W-:Y:S05]  /*1f80*/  @!P3 BRA `(.L_x_449) ;  /* 0x000000000074b947 */ /* 0x000fea0003800000 */
[----:B------:R-:W-:Y:S01]  /*1f90*/  ISETP.NE.AND P0, PT, R232, RZ, PT ;  /* 0x000000ffe800720c */ /* 0x000fe20003f05270 */
[----:B------:R-:W-:-:S03]  /*1fa0*/  ULDC UR4, c[0x0][0x9f0] ;  /* 0x00027c0000047ab9 */ /* 0x000fc60000000800 */
[----:B------:R-:W-:-:S04]  /*1fb0*/  SEL R11, R232, UR4, P0 ;  /* 0x00000004e80b7c07 */ /* 0x000fc80008000000 */
[-C--:B------:R-:W-:Y:S02]  /*1fc0*/  IABS R5, R11.reuse ;  /* 0x0000000b00057213 */ /* 0x080fe40000000000 */
[----:B------:R-:W-:Y:S02]  /*1fd0*/  IADD3 R0, R144, -0x1, R11 ;  /* 0xffffffff90007810 */ /* 0x000fe40007ffe00b */
[----:B-1----:R-:W0:Y:S01]  /*1fe0*/  I2F.RP R4, R5 ;  /* 0x0000000500047306 */ /* 0x002e220000209400 */
[----:B------:R-:W-:-:S05]  /*1ff0*/  IABS R8, R11 ;  /* 0x0000000b00087213 */ /* 0x000fca0000000000 */
[----:B------:R-:W-:Y:S02]  /*2000*/  IMAD.MOV R8, RZ, RZ, -R8 ;  /* 0x000000ffff087224 */ /* 0x000fe400078e0a08 */
[----:B0-----:R-:W0:Y:S02]  /*2010*/  MUFU.RCP R4, R4 ;  /* 0x0000000400047308 */ /* 0x001e240000001000 */
[----:B0-----:R-:W-:Y:S01]  /*2020*/  VIADD R2, R4, 0xffffffe ;  /* 0x0ffffffe04027836 */ /* 0x001fe20000000000 */
[----:B------:R-:W-:Y:S02]  /*2030*/  IABS R4, R0 ;  /* 0x0000000000047213 */ /* 0x000fe40000000000 */
[----:B------:R-:W-:-:S03]  /*2040*/  LOP3.LUT R0, R0, R11, RZ, 0x3c, !PT ;  /* 0x0000000b00007212 */ /* 0x000fc600078e3cff */
[----:B------:R0:W1:Y:S01]  /*2050*/  F2I.FTZ.U32.TRUNC.NTZ R3, R2 ;  /* 0x0000000200037305 */ /* 0x000062000021f000 */
        /* <DEDUP_REMOVED lines=15> */
[----:B------:R-:W-:-:S07]  /*2150*/  @!P1 LOP3.LUT R3, RZ, R11, RZ, 0x33, !PT ;  /* 0x0000000bff039212 */ /* 0x000fce00078e33ff */
.L_x_449:
[----:B------:R-:W-:Y:S05]  /*2160*/  BSYNC B0 ;  /* 0x0000000000007941 */ /* 0x000fea0003800000 */
.L_x_448:
[----:B------:R-:W-:Y:S01]  /*2170*/  IMAD R0, R10, R3, RZ ;  /* 0x000000030a007224 */ /* 0x000fe200078e02ff */
[----:B------:R-:W-:-:S04]  /*2180*/  PLOP3.LUT P2, PT, PT, PT, PT, 0x80, 0x0 ;  /* 0x000000000000781c */ /* 0x000fc80003f4f070 */
[C---:B------:R-:W-:Y:S01]  /*2190*/  VIADDMNMX R3, R0.reuse, R3, R144, PT ;  /* 0x0000000300037246 */ /* 0x040fe20003800190 */
[----:B------:R-:W-:-:S04]  /*21a0*/  IMAD R0, R0, 0x50, -R9 ;  /* 0x0000005000007824 */ /* 0x000fc800078e0a09 */
[----:B------:R-:W-:Y:S01]  /*21b0*/  IMAD R3, R3, 0x50, -R9 ;  /* 0x0000005003037824 */ /* 0x000fe200078e0a09 */
[----:B------:R-:W-:-:S04]  /*21c0*/  VIMNMX R0, RZ, R0, !PT ;  /* 0x00000000ff007248 */ /* 0x000fc80007fe0100 */
[----:B------:R-:W-:Y:S01]  /*21d0*/  VIMNMX R5, R3, R24, PT ;  /* 0x0000001803057248 */ /* 0x000fe20003fe0100 */
[----:B------:R-:W-:-:S03]  /*21e0*/  IMAD.WIDE.U32 R2, R0, -0x33333333, RZ ;  /* 0xcccccccd00027825 */ /* 0x000fc600078e00ff */
[----:B------:R-:W-:Y:S02]  /*21f0*/  ISETP.GT.AND P0, PT, R5, R0, PT ;  /* 0x000000000500720c */ /* 0x000fe40003f04270 */
[----:B------:R-:W-:-:S05]  /*2200*/  SHF.R.U32.HI R119, RZ, 0x6, R3 ;  /* 0x00000006ff777819 */ /* 0x000fca0000011603 */
[----:B------:R-:W-:-:S06]  /*2210*/  IMAD.MOV.U32 R2, RZ, RZ, R119 ;  /* 0x000000ffff027224 */ /* 0x000fcc00078e0077 */
[----:B------:R-:W-:-:S04]  /*2220*/  @P0 VIADD R0, R5, 0x4f ;  /* 0x0000004f05000836 */ /* 0x000fc80000000000 */
[----:B------:R-:W-:-:S05]  /*2230*/  @P0 IMAD.HI R0, R0, 0x66666667, RZ ;  /* 0x6666666700000827 */ /* 0x000fca00078e02ff */
[----:B------:R-:W-:-:S04]  /*2240*/  @P0 SHF.R.U32.HI R3, RZ, 0x1f, R0 ;  /* 0x0000001fff030819 */ /* 0x000fc80000011600 */
[----:B------:R-:W-:-:S04]  /*2250*/  @P0 LEA.HI.SX32 R2, R0, R3, 0x1b ;  /* 0x0000000300020211 */ /* 0x000fc800078fdaff */
[----:B------:R-:W-:-:S13]  /*2260*/  ISETP.GT.AND P0, PT, R2, R119, PT ;  /* 0x000000770200720c */ /* 0x000fda0003f04270 */
[----:B------:R-:W-:Y:S05]  /*2270*/  @!P0 BRA `(.L_x_450) ;  /* 0x0000009400108947 */ /* 0x000fea0003800000 */
[----:B------:R-:W-:Y:S01]  /*2280*/  VIADD R0, R18, 0x24400 ;  /* 0x0002440012007836 */ /* 0x000fe20000000000 */
[----:B------:R-:W-:Y:S04]  /*2290*/  BSSY B6, `(.L_x_451) ;  /* 0x0000013000067945 */ /* 0x000fe80003800000 */
[----:B------:R-:W-:-:S13]  /*22a0*/  LOP3.LUT P0, RZ, R0, 0x3ff, RZ, 0xc0, !PT ;  /* 0x000003ff00ff7812 */ /* 0x000fda000780c0ff */
[----:B------:R-:W-:Y:S05]  /*22b0*/  @!P0 BRA `(.L_x_452) ;  /* 0x0000000000408947 */ /* 0x000fea0003800000 */
[----:B------:R-:W-:Y:S01]  /*22c0*/  MOV R14, 0x0 ;  /* 0x00000000000e7802 */ /* 0x000fe20000000f00 */
[----:B------:R-:W-:Y:S01]  /*22d0*/  ULDC.64 UR4, c[0x4][0x1b8] ;  /* 0x01006e0000047ab9 */ /* 0x000fe20000000a00 */
[----:B------:R-:W-:Y:S01]  /*22e0*/  ULDC.64 UR6, c[0x4][0x128] ;  /* 0x01004a0000067ab9 */ /* 0x000fe20000000a00 */
[----:B-1----:R-:W-:Y:S02]  /*22f0*/  IMAD.U32 R4, RZ, RZ, UR4 ;  /* 0x00000004ff047e24 */ /* 0x002fe4000f8e00ff */
[----:B------:R-:W-:Y:S01]  /*2300*/  IMAD.U32 R5, RZ, RZ, UR5 ;  /* 0x00000005ff057e24 */ /* 0x000fe2000f8e00ff */
[----:B------:R-:W0:Y:S01]  /*2310*/  LDC.64 R14, c[0x4][R14] ;  /* 0x010000000e0e7b82 */ /* 0x000e220000000a00 */
[----:B------:R-:W-:Y:S01]  /*2320*/  ULDC.64 UR4, c[0x4][0x1c0] ;  /* 0x0100700000047ab9 */ /* 0x000fe20000000a00 */
        /* <DEDUP_REMOVED lines=8> */
[----:B0----5:R-:W-:Y:S05]  /*23b0*/  CALL.ABS.NOINC R14 ;  /* 0x000000000e007343 */ /* 0x021fea0003c00000 */
.L_x_452:
[----:B------:R-:W-:Y:S05]  /*23c0*/  BSYNC B6 ;  /* 0x0000000000067941 */ /* 0x000fea0003800000 */
.L_x_451:
        /* <DEDUP_REMOVED lines=20> */
.L_x_454:
[----:B------:R-:W-:Y:S05]  /*2510*/  BSYNC B6 ;  /* 0x0000000000067941 */ /* 0x000fea0003800000 */
.L_x_453:
[----:B------:R-:W-:Y:S01]  /*2520*/  ULDC.64 UR4, c[0x0][0x9f8] ;  /* 0x00027e0000047ab9 */ /* 0x000fe20000000a00 */
[----:B------:R-:W-:Y:S01]  /*2530*/  IMAD.MOV.U32 R0, RZ, RZ, R233 ;  /* 0x000000ffff007224 */ /* 0x000fe200078e00e9 */
[----:B------:R-:W-:Y:S01]  /*2540*/  ISETP.NE.U32.AND P0, PT, RZ, UR4, PT ;  /* 0x00000004ff007c0c */ /* 0x000fe2000bf05070 */
[----:B------:R-:W-:Y:S01]  /*2550*/  ULDC.64 UR6, c[0x0][0x208] ;  /* 0x0000820000067ab9 */ /* 0x000fe20000000a00 */
[----:B------:R-:W0:Y:S01]  /*2560*/  LDC.64 R98, c[0x0][0x300] ;  /* 0x0000c000ff627b82 */ /* 0x000e220000000a00 */
[----:B------:R-:W-:Y:S01]  /*2570*/  IMAD.IADD R112, R112, 0x1, R25 ;  /* 0x0000000170707824 */ /* 0x000fe200078e0219 */
[----:B------:R-:W-:Y:S01]  /*2580*/  ISETP.NE.AND.EX P0, PT, RZ, UR5, PT, P0 ;  /* 0x00000005ff007c0c */ /* 0x000fe2000bf05300 */
[----:B------:R-:W-:-:S05]  /*2590*/  ULDC.64 UR8, c[0x0][0xa08] ;  /* 0x0002820000087ab9 */ /* 0x000fca0000000a00 */
[----:B------:R-:W2:Y:S07]  /*25a0*/  LDC R9, c[0x0][0x3f4] ;  /* 0x0000fd00ff097b82 */ /* 0x000eae0000000800 */
[----:B-1----:R-:W-:Y:S01]  /*25b0*/  @P0 IADD3 R4, P1, R234, UR4, RZ ;  /* 0x00000004ea040c10 */ /* 0x002fe2000ff3e0ff */
[----:B------:R-:W1:Y:S03]  /*25c0*/  LDC.64 R104, c[0x0][0x3f8] ;  /* 0x0000fe00ff687b82 */ /* 0x000e660000000a00 */
[----:B------:R-:W-:Y:S01]  /*25d0*/  @P0 IADD3.X R5, R235, UR5, RZ, P1, !PT ;  /* 0x00000005eb050c10 */ /* 0x000fe20008ffe4ff */
[----:B------:R-:W-:-:S04]  /*25e0*/  ULDC.64 UR4, c[0x0][0x330] ;  /* 0x0000cc0000047ab9 */ /* 0x000fc80000000a00 */
[----:B------:R3:W4:Y:S01]  /*25f0*/  @P0 LDG.E R0, desc[UR6][R4.64] ;  /* 0x0000000604000981 */ /* 0x000722000c1e1900 */
[----:B------:R-:W-:Y:S01]  /*2600*/  ULDC UR6, c[0x0][0x2f4] ;  /* 0x0000bd0000067ab9 */ /* 0x000fe20000000800 */
[----:B------:R-:W-:Y:S01]  /*2610*/  SHF.R.S32.HI R7, RZ, 0x1f, R112 ;  /* 0x0000001fff077819 */ /* 0x000fe20000011470 */
[-C--:B0-----:R-:W-:Y:S01]  /*2620*/  IMAD.WIDE.U32 R96, R112, R98.reuse, RZ ;  /* 0x0000006270607225 */ /* 0x081fe200078e00ff */
[----:B------:R-:W-:Y:S01]  /*2630*/  ISETP.GE.AND P1, PT, R212, UR6, PT ;  /* 0x00000006d4007c0c */ /* 0x000fe2000bf26270 */
[----:B------:R-:W0:Y:S01]  /*2640*/  LDC.64 R110, c[0x0][0x408] ;  /* 0x00010200ff6e7b82 */ /* 0x000e220000000a00 */
[----:B------:R-:W-:Y:S01]  /*2650*/  ISETP.GE.AND P0, PT, R16, UR6, PT ;  /* 0x0000000610007c0c */ /* 0x000fe2000bf06270 */
[----:B------:R-:W-:Y:S01]  /*2660*/  IMAD R3, R7, R98, RZ ;  /* 0x0000006207037224 */ /* 0x000fe200078e02ff */
[----:B------:R-:W-:Y:S01]  /*2670*/  SHF.R.S32.HI R20, RZ, 0x1f, R213 ;  /* 0x0000001fff147819 */ /* 0x000fe200000114d5 */
[----:B------:R-:W-:Y:S01]  /*2680*/  IMAD.WIDE.U32 R94, R231, UR4, R16 ;  /* 0x00000004e75e7c25 */ /* 0x000fe2000f8e0010 */
[----:B---3--:R-:W-:Y:S01]  /*2690*/  SEL R4, RZ, 0xffffffff, P1 ;  /* 0xffffffffff047807 */ /* 0x008fe20000800000 */
[----:B------:R-:W3:Y:S01]  /*26a0*/  S2R R171, SR_TID.X ;  /* 0x0000000000ab7919 */ /* 0x000ee20000002100 */
[----:B------:R-:W-:Y:S01]  /*26b0*/  ISETP.GE.AND P1, PT, R218, UR6, PT ;  /* 0x00000006da007c0c */ /* 0x000fe2000bf26270 */
[----:B------:R-:W-:Y:S01]  /*26c0*/  IMAD R5, R112, R99, R3 ;  /* 0x0000006370057224 */ /* 0x000fe200078e0203 */
[----:B------:R-:W-:Y:S01]  /*26d0*/  SEL R3, RZ, 0x1, P0 ;  /* 0x00000001ff037807 */ /* 0x000fe20000000000 */
[----:B------:R-:W-:Y:S01]  /*26e0*/  IMAD.SHL.U32 R4, R4, 0x2, RZ ;  /* 0x0000000204047824 */ /* 0x000fe200078e00ff */
[----:B------:R-:W-:Y:S01]  /*26f0*/  ISETP.NE.U32.AND P0, PT, RZ, UR8, PT ;  /* 0x00000008ff007c0c */ /* 0x000fe2000bf05070 */
[----:B------:R-:W-:Y:S01]  /*2700*/  IMAD.IADD R97, R97, 0x1, R5 ;  /* 0x0000000161617824 */ /* 0x000fe200078e0205 */
[----:B------:R-:W-:Y:S01]  /*2710*/  SHF.R.S32.HI R23, RZ, 0x1f, R22 ;  /* 0x0000001fff177819 */ /* 0x000fe20000011416 */
[C---:B------:R-:W-:Y:S01]  /*2720*/  IMAD R95, R231.reuse, UR5, R95 ;  /* 0x00000005e75f7c24 */ /* 0x040fe2000f8e025f */
[----:B------:R-:W-:Y:S01]  /*2730*/  LOP3.LUT R3, R4, 0x2, R3, 0xe2, !PT ;  /* 0x0000000204037812 */ /* 0x000fe200078ee203 */
[----:B------:R-:W-:Y:S01]  /*2740*/  ULDC.64 UR4, c[0x0][0x308] ;  /* 0x0000c20000047ab9 */ /* 0x000fe20000000a00 */
[----:B------:R-:W-:Y:S01]  /*2750*/  SEL R4, RZ, 0x4, P1 ;  /* 0x00000004ff047807 */ /* 0x000fe20000800000 */
[----:B------:R-:W-:Y:S01]  /*2760*/  IMAD.WIDE.U32 R96, R231, UR4, R96 ;  /* 0x00000004e7607c25 */ /* 0x000fe2000f8e0060 */
[----:B------:R-:W-:Y:S01]  /*2770*/  ISETP.NE.AND.EX P0, PT, RZ, UR9, PT, P0 ;  /* 0x00000009ff007c0c */ /* 0x000fe2000bf05300 */
[----:B------:R-:W-:Y:S01]  /*2780*/  ULDC.64 UR8, c[0x0][0x338] ;  /* 0x0000ce0000087ab9 */ /* 0x000fe20000000a00 */
[----:B------:R-:W-:Y:S01]  /*2790*/  LOP3.LUT R27, R3, R4, RZ, 0xfc, !PT ;  /* 0x00000004031b7212 */ /* 0x000fe200078efcff */
[----:B------:R-:W-:Y:S01]  /*27a0*/  IMAD R97, R231, UR5, R97 ;  /* 0x00000005e7617c24 */ /* 0x000fe2000f8e0261 */
[----:B------:R-:W-:Y:S01]  /*27b0*/  ULDC.64 UR4, c[0x0][0x310] ;  /* 0x0000c40000047ab9 */ /* 0x000fe20000000a00 */
[----:B------:R-:W-:Y:S01]  /*27c0*/  IMAD R6, R20, R98, RZ ;  /* 0x0000006214067224 */ /* 0x000fe200078e02ff */
[----:B------:R-:W-:Y:S01]  /*27d0*/  SHF.R.U32.HI R26, RZ, 0x3, R223 ;  /* 0x00000003ff1a7819 */ /* 0x000fe200000116df */
[----:B-1----:R-:W-:Y:S01]  /*27e0*/  IMAD.WIDE.U32 R100, R213, R104, R22 ;  /* 0x00000068d5647225 */ /* 0x002fe200078e0016 */
[----:B------:R-:W-:-:S02]  /*27f0*/  SHF.R.U32.HI R21, RZ, 0x3, R222 ;  /* 0x00000003ff157819 */ /* 0x000fc400000116de */
[C---:B------:R-:W-:Y:S01]  /*2800*/  IADD3 R112, P3, R213.reuse, R112, RZ ;  /* 0x00000070d5707210 */ /* 0x040fe20007f7e0ff */
[----:B------:R-:W-:Y:S01]  /*2810*/  IMAD R6, R213, R99, R6 ;  /* 0x00000063d5067224 */ /* 0x000fe200078e0206 */
[----:B------:R-:W-:Y:S01]  /*2820*/  ISETP.GE.AND P2, PT, R219, UR6, PT ;  /* 0x00000006db007c0c */ /* 0x000fe2000bf46270 */
[C---:B------:R-:W-:Y:S01]  /*2830*/  IMAD.WIDE.U32 R102, R213.reuse, R104, R16 ;  /* 0x00000068d5667225 */ /* 0x040fe200078e0010 */
[C-C-:B------:R-:W-:Y:S02]  /*2840*/  SHF.L.U64.HI R127, R98.reuse, 0x5, R99.reuse ;  /* 0x00000005627f7819 */ /* 0x140fe40000010263 */
[----:B------:R-:W-:Y:S01]  /*2850*/  SHF.L.U64.HI R129, R98, 0x6, R99 ;  /* 0x0000000662817819 */ /* 0x000fe20000010263 */
[CC--:B0-----:R-:W-:Y:S01]  /*2860*/  IMAD.WIDE.U32 R106, R213.reuse, R110.reuse, R22 ;  /* 0x0000006ed56a7225 */ /* 0x0c1fe200078e0016 */
[C-C-:B------:R-:W-:Y:S02]  /*2870*/  SHF.L.U64.HI R35, R104.reuse, 0x5, R105.reuse ;  /* 0x0000000568237819 */ /* 0x140fe40000010269 */
[----:B------:R-:W-:Y:S01]  /*2880*/  SHF.L.U64.HI R34, R104, 0x6, R105 ;  /* 0x0000000668227819 */ /* 0x000fe20000010269 */
[----:B------:R-:W-:Y:S01]  /*2890*/  IMAD.WIDE.U32 R108, R213, R110, R16 ;  /* 0x0000006ed56c7225 */ /* 0x000fe200078e0010 */
[----:B------:R-:W-:-:S02]  /*28a0*/  SHF.L.U64.HI R31, R110, 0x5, R111 ;  /* 0x000000056e1f7819 */ /* 0x000fc4000001026f */
[----:B------:R-:W-:Y:S01]  /*28b0*/  SHF.L.U64.HI R30, R110, 0x6, R111 ;  /* 0x000000066e1e7819 */ /* 0x000fe2000001026f */
[----:B------:R-:W-:Y:S01]  /*28c0*/  IMAD.SHL.U32 R28, R213, 0x40, RZ ;  /* 0x00000040d51c7824 */ /* 0x000fe200078e00ff */
[----:B------:R-:W-:Y:S01]  /*28d0*/  SHF.R.S32.HI R140, RZ, 0x1f, R237 ;  /* 0x0000001fff8c7819 */ /* 0x000fe200000114ed */
[----:B------:R-:W-:Y:S01]  /*28e0*/  IMAD.X R113, R20, 0x1, R7, P3 ;  /* 0x0000000114717824 */ /* 0x000fe200018e0607 */
[----:B---3--:R-:W-:Y:S01]  /*28f0*/  LEA.HI R171, R171, 0x8, RZ, 0x19 ;  /* 0x00000008abab7811 */ /* 0x008fe200078fc8ff */
[C---:B------:R-:W-:Y:S02]  /*2900*/  IMAD.SHL.U32 R128, R98.reuse, 0x20, RZ ;  /* 0x0000002062807824 */ /* 0x040fe400078e00ff */
[----:B------:R-:W-:Y:S02]  /*2910*/  IMAD.SHL.U32 R130, R98, 0x40, RZ ;  /* 0x0000004062827824 */ /* 0x000fe400078e00ff */
[----:B------:R-:W-:Y:S02]  /*2920*/  IMAD R121, R105, 0x50, RZ ;  /* 0x0000005069797824 */ /* 0x000fe400078e02ff */
[----:B------:R-:W-:-:S02]  /*2930*/  IMAD.SHL.U32 R33, R104, 0x20, RZ ;  /* 0x0000002068217824 */ /* 0x000fc400078e00ff */
[----:B------:R-:W-:Y:S02]  /*2940*/  IMAD.SHL.U32 R32, R104, 0x40, RZ ;  /* 0x0000004068207824 */ /* 0x000fe400078e00ff */
[----:B------:R-:W-:Y:S02]  /*2950*/  IMAD.SHL.U32 R29, R110, 0x20, RZ ;  /* 0x000000206e1d7824 */ /* 0x000fe400078e00ff */
[----:B--2---:R-:W-:Y:S01]  /*2960*/  IMAD.SHL.U32 R118, R9, 0x2, RZ ;  /* 0x0000000209767824 */ /* 0x004fe200078e00ff */
[----:B----4-:R-:W-:-:S04]  /*2970*/  SHF.R.S32.HI R5, RZ, 0x1f, R0 ;  /* 0x0000001fff057819 */ /* 0x010fc80000011400 */
[----:B------:R-:W-:Y:S02]  /*2980*/  SEL R3, R5, RZ, !P0 ;  /* 0x000000ff05037207 */ /* 0x000fe40004000000 */
[----:B------:R-:W-:Y:S02]  /*2990*/  SEL R5, R0, RZ, !P0 ;  /* 0x000000ff00057207 */ /* 0x000fe40004000000 */
[----:B------:R-:W-:Y:S01]  /*29a0*/  ISETP.GE.AND P0, PT, R16, R9, PT ;  /* 0x000000091000720c */ /* 0x000fe20003f06270 */
[C---:B------:R-:W-:Y:S02]  /*29b0*/  IMAD R4, R3.reuse, UR8, RZ ;  /* 0x0000000803047c24 */ /* 0x040fe4000f8e02ff */
[----:B------:R-:W-:Y:S02]  /*29c0*/  IMAD R0, R3, UR4, RZ ;  /* 0x0000000403007c24 */ /* 0x000fe4000f8e02ff */
[----:B------:R-:W-:-:S04]  /*29d0*/  IMAD.WIDE.U32 R94, R5, UR8, R94 ;  /* 0x00000008055e7c25 */ /* 0x000fc8000f8e005e */
[C---:B------:R-:W-:Y:S02]  /*29e0*/  IMAD R3, R5.reuse, UR9, R4 ;  /* 0x0000000905037c24 */ /* 0x040fe4000f8e0204 */
[C---:B------:R-:W-:Y:S02]  /*29f0*/  IMAD R93, R5.reuse, UR5, R0 ;  /* 0x00000005055d7c24 */ /* 0x040fe4000f8e0200 */
[----:B------:R-:W-:-:S04]  /*2a00*/  IMAD.WIDE.U32 R96, R5, UR4, R96 ;  /* 0x0000000405607c25 */ /* 0x000fc8000f8e0060 */
[----:B------:R-:W-:-:S04]  /*2a10*/  IMAD.WIDE.U32 R4, R213, R98, R16 ;  /* 0x00000062d5047225 */ /* 0x000fc800078e0010 */
[----:B------:R-:W-:Y:S01]  /*2a20*/  IMAD.IADD R93, R97, 0x1, R93 ;  /* 0x00000001615d7824 */ /* 0x000fe200078e025d */
[----:B------:R-:W-:Y:S01]  /*2a30*/  IADD3 R114, P1, R96, R4, RZ ;  /* 0x0000000460727210 */ /* 0x000fe20007f3e0ff */
[----:B------:R-:W-:-:S03]  /*2a40*/  IMAD R0, R20, R104, RZ ;  /* 0x0000006814007224 */ /* 0x000fc600078e02ff */
[----:B------:R-:W-:Y:S01]  /*2a50*/  IADD3.X R92, R93, R5, R6, P1, !PT ;  /* 0x000000055d5c7210 */ /* 0x000fe20000ffe406 */
[----:B------:R-:W-:Y:S01]  /*2a60*/  IMAD R11, R213, R105, R0 ;  /* 0x00000069d50b7224 */ /* 0x000fe200078e0200 */
[----:B------:R-:W-:Y:S01]  /*2a70*/  SEL R5, R9, RZ, P0 ;  /* 0x000000ff09057207 */ /* 0x000fe20000000000 */
[-C--:B------:R-:W-:Y:S01]  /*2a80*/  IMAD R0, R20, R110.reuse, RZ ;  /* 0x0000006e14007224 */ /* 0x080fe200078e02ff */
[----:B------:R-:W-:Y:S01]  /*2a90*/  ISETP.GE.AND P1, PT, R212, R9, PT ;  /* 0x00000009d400720c */ /* 0x000fe20003f26270 */
[----:B------:R-:W-:Y:S02]  /*2aa0*/  IMAD.IADD R101, R101, 0x1, R11 ;  /* 0x0000000165657824 */ /* 0x000fe400078e020b */
[----:B------:R-:W-:Y:S02]  /*2ab0*/  IMAD.IADD R5, R16, 0x1, R5 ;  /* 0x0000000110057824 */ /* 0x000fe400078e0205 */
[----:B------:R-:W-:Y:S02]  /*2ac0*/  IMAD R13, R213, R111, R0 ;  /* 0x0000006fd50d7224 */ /* 0x000fe400078e0200 */
[----:B------:R-:W-:Y:S01]  /*2ad0*/  IMAD.IADD R103, R11, 0x1, R103 ;  /* 0x000000010b677824 */ /* 0x000fe200078e0267 */
[----:B------:R-:W-:Y:S01]  /*2ae0*/  SHF.R.S32.HI R0, RZ, 0x1f, R5 ;  /* 0x0000001fff007819 */ /* 0x000fe20000011405 */
[----:B------:R-:W-:Y:S01]  /*2af0*/  IMAD.IADD R107, R107, 0x1, R13 ;  /* 0x000000016b6b7824 */ /* 0x000fe200078e020d */
[----:B------:R-:W-:Y:S01]  /*2b00*/  SEL R11, R9, RZ, P1 ;  /* 0x000000ff090b7207 */ /* 0x000fe20000800000 */
[----:B------:R-:W-:Y:S01]  /*2b10*/  IMAD.IADD R109, R13, 0x1, R109 ;  /* 0x000000010d6d7824 */ /* 0x000fe200078e026d */
[CC--:B------:R-:W-:Y:S01]  /*2b20*/  LEA.HI R14, R0.reuse, R5.reuse, RZ, 0x3 ;  /* 0x00000005000e7211 */ /* 0x0c0fe200078f18ff */
[----:B-----5:R-:W-:Y:S01]  /*2b30*/  IMAD.WIDE.U32 R106, R139, R110, R106 ;  /* 0x0000006e8b6a7225 */ /* 0x020fe200078e006a */
[----:B------:R-:W-:-:S02]  /*2b40*/  LEA.HI R0, R0, R5, RZ, 0x6 ;  /* 0x0000000500007211 */ /* 0x000fc400078f30ff */
[----:B------:R-:W-:Y:S01]  /*2b50*/  LOP3.LUT R6, R222, 0x38, R14, 0xf8, !PT ;  /* 0x00000038de067812 */ /* 0x000fe200078ef80e */
[----:B------:R-:W-:Y:S01]  /*2b60*/  IMAD.IADD R11, R212, 0x1, R11 ;  /* 0x00000001d40b7824 */ /* 0x000fe200078e020b */
[----:B------:R-:W-:Y:S01]  /*2b70*/  SHF.R.S32.HI R4, RZ, 0x6, R0 ;  /* 0x00000006ff047819 */ /* 0x000fe20000011400 */
[----:B------:R-:W-:Y:S01]  /*2b80*/  IMAD.WIDE.U32 R108, R139, R110, R108 ;  /* 0x0000006e8b6c7225 */ /* 0x000fe200078e006c */
[----:B------:R-:W-:Y:S02]  /*2b90*/  LOP3.LUT R0, R223, 0x38, R14, 0xf8, !PT ;  /* 0x00000038df007812 */ /* 0x000fe400078ef80e */
[----:B------:R-:W-:Y:S01]  /*2ba0*/  SHF.R.S32.HI R12, RZ, 0x1f, R11 ;  /* 0x0000001fff0c7819 */ /* 0x000fe2000001140b */
[----:B------:R-:W-:Y:S01]  /*2bb0*/  IMAD R136, R4, 0x1400, R227 ;  /* 0x0000140004887824 */ /* 0x000fe200078e02e3 */
[----:B------:R-:W-:Y:S01]  /*2bc0*/  LOP3.LUT R5, R0, R26, RZ, 0x3c, !PT ;  /* 0x0000001a00057212 */ /* 0x000fe200078e3cff */
[----:B------:R-:W-:Y:S01]  /*2bd0*/  IMAD R138, R4, 0x1400, R229 ;  /* 0x00001400048a7824 */ /* 0x000fe200078e02e5 */
[-C--:B------:R-:W-:Y:S01]  /*2be0*/  LEA.HI R0, R12, R11.reuse, RZ, 0x6 ;  /* 0x0000000b0c007211 */ /* 0x080fe200078f30ff */
[----:B------:R-:W-:Y:S01]  /*2bf0*/  IMAD R132, R4, 0x1400, R225 ;  /* 0x0000140004847824 */ /* 0x000fe200078e02e1 */
[----:B------:R-:W-:Y:S01]  /*2c00*/  LEA.HI R12, R12, R11, RZ, 0x3 ;  /* 0x0000000b0c0c7211 */ /* 0x000fe200078f18ff */
[----:B------:R-:W-:Y:S01]  /*2c10*/  IMAD.IADD R136, R136, 0x1, R5 ;  /* 0x0000000188887824 */ /* 0x000fe200078e0205 */
[----:B------:R-:W-:Y:S01]  /*2c20*/  SHF.R.S32.HI R8, RZ, 0x6, R0 ;  /* 0x00000006ff087819 */ /* 0x000fe20000011400 */
[----:B------:R-:W-:Y:S01]  /*2c30*/  IMAD.WIDE.U32 R100, R139, R104, R100 ;  /* 0x000000688b647225 */ /* 0x000fe200078e0064 */
[----:B------:R-:W-:-:S02]  /*2c40*/  LOP3.LUT R0, R14, 0x38, RZ, 0xc0, !PT ;  /* 0x000000380e007812 */ /* 0x000fc400078ec0ff */
[-C--:B------:R-:W-:Y:S01]  /*2c50*/  LOP3.LUT R13, R6, R21.reuse, RZ, 0x3c, !PT ;  /* 0x00000015060d7212 */ /* 0x080fe200078e3cff */
[----:B------:R-:W-:Y:S01]  /*2c60*/  IMAD R137, R8, 0x1400, R229 ;  /* 0x0000140008897824 */ /* 0x000fe200078e02e5 */
[----:B------:R-:W-:Y:S01]  /*2c70*/  LOP3.LUT R5, R0, 0x1c0, R28, 0xf8, !PT ;  /* 0x000001c000057812 */ /* 0x000fe200078ef81c */
[----:B------:R-:W-:Y:S01]  /*2c80*/  IMAD R133, R8, 0x1400, R227 ;  /* 0x0000140008857824 */ /* 0x000fe200078e02e3 */
[----:B------:R-:W-:Y:S01]  /*2c90*/  LOP3.LUT R6, R12, 0x38, RZ, 0xc0, !PT ;  /* 0x000000380c067812 */ /* 0x000fe200078ec0ff */
[----:B------:R-:W-:Y:S01]  /*2ca0*/  IMAD.IADD R132, R132, 0x1, R13 ;  /* 0x0000000184847824 */ /* 0x000fe200078e020d */
[----:B------:R-:W-:Y:S01]  /*2cb0*/  LOP3.LUT R5, R5, R228, RZ, 0x3c, !PT ;  /* 0x000000e405057212 */ /* 0x000fe200078e3cff */
[----:B------:R-:W-:Y:S01]  /*2cc0*/  IMAD.WIDE.U32 R102, R139, R104, R102 ;  /* 0x000000688b667225 */ /* 0x000fe200078e0066 */
[----:B------:R-:W-:Y:S02]  /*2cd0*/  LOP3.LUT R11, R6, 0x1c0, R28, 0xf8, !PT ;  /* 0x000001c0060b7812 */ /* 0x000fe400078ef81c */
[----:B------:R-:W-:Y:S01]  /*2ce0*/  LOP3.LUT R13, R222, 0x38, R12, 0xf8, !PT ;  /* 0x00000038de0d7812 */ /* 0x000fe200078ef80c */
[----:B------:R-:W-:Y:S01]  /*2cf0*/  IMAD.IADD R138, R138, 0x1, R5 ;  /* 0x000000018a8a7824 */ /* 0x000fe200078e0205 */
[----:B------:R-:W-:Y:S01]  /*2d00*/  LOP3.LUT R0, R11, R228, RZ, 0x3c, !PT ;  /* 0x000000e40b007212 */ /* 0x000fe200078e3cff */
[----:B------:R-:W-:Y:S01]  /*2d10*/  IMAD R11, R99, 0x50, RZ ;  /* 0x00000050630b7824 */ /* 0x000fe200078e02ff */
[----:B------:R-:W-:Y:S01]  /*2d20*/  SHF.R.S32.HI R5, RZ, 0x1f, R139 ;  /* 0x0000001fff057819 */ /* 0x000fe2000001148b */
[----:B------:R-:W-:Y:S01]  /*2d30*/  VIADD R6, R213, 0x20 ;  /* 0x00000020d5067836 */ /* 0x000fe20000000000 */
[----:B------:R-:W-:Y:S01]  /*2d40*/  LOP3.LUT R4, R13, R21, RZ, 0x3c, !PT ;  /* 0x000000150d047212 */ /* 0x000fe200078e3cff */
[----:B------:R-:W-:Y:S01]  /*2d50*/  IMAD.IADD R137, R137, 0x1, R0 ;  /* 0x0000000189897824 */ /* 0x000fe200078e0200 */
[----:B------:R-:W-:Y:S01]  /*2d60*/  LOP3.LUT R10, R223, 0x38, R12, 0xf8, !PT ;  /* 0x00000038df0a7812 */ /* 0x000fe200078ef80c */
[----:B------:R-:W-:Y:S01]  /*2d70*/  IMAD R0, R5, R104, RZ ;  /* 0x0000006805007224 */ /* 0x000fe200078e02ff */
[----:B------:R-:W-:Y:S01]  /*2d80*/  SHF.R.S32.HI R15, RZ, 0x3, R14 ;  /* 0x00000003ff0f7819 */ /* 0x000fe2000001140e */
[----:B------:R-:W-:Y:S01]  /*2d90*/  IMAD.WIDE.U32 R98, R98, 0x50, RZ ;  /* 0x0000005062627825 */ /* 0x000fe200078e00ff */
[----:B------:R-:W-:-:S02]  /*2da0*/  LOP3.LUT R10, R10, R26, RZ, 0x3c, !PT ;  /* 0x0000001a0a0a7212 */ /* 0x000fc400078e3cff */
[----:B------:R-:W-:Y:S01]  /*2db0*/  LOP3.LUT R14, R14, 0xfffffff8, RZ, 0xc0, !PT ;  /* 0xfffffff80e0e7812 */ /* 0x000fe200078ec0ff */
[----:B------:R-:W-:Y:S01]  /*2dc0*/  IMAD R25, R139, R105, R0 ;  /* 0x000000698b197224 */ /* 0x000fe200078e0200 */
[----:B------:R-:W-:Y:S01]  /*2dd0*/  SHF.R.S32.HI R142, RZ, 0x1f, R6 ;  /* 0x0000001fff8e7819 */ /* 0x000fe20000011406 */
[----:B------:R-:W-:Y:S02]  /*2de0*/  IMAD R0, R5, R110, RZ ;  /* 0x0000006e05007224 */ /* 0x000fe400078e02ff */
[----:B------:R-:W-:Y:S02]  /*2df0*/  IMAD R5, R111, 0x50, RZ ;  /* 0x000000506f057824 */ /* 0x000fe400078e02ff */
[----:B------:R-:W-:Y:S01]  /*2e00*/  IMAD R13, R139, R111, R0 ;  /* 0x0000006f8b0d7224 */ /* 0x000fe200078e0200 */
[----:B------:R-:W-:Y:S01]  /*2e10*/  SEL R0, RZ, 0x8, P2 ;  /* 0x00000008ff007807 */ /* 0x000fe20001000000 */
[----:B------:R-:W-:Y:S02]  /*2e20*/  IMAD.SHL.U32 R28, R110, 0x40, RZ ;  /* 0x000000406e1c7824 */ /* 0x000fe400078e00ff */
[----:B------:R-:W-:Y:S01]  /*2e30*/  IMAD.IADD R21, R107, 0x1, R13 ;  /* 0x000000016b157824 */ /* 0x000fe200078e020d */
[----:B------:R-:W-:Y:S01]  /*2e40*/  LOP3.LUT R0, R27, R0, RZ, 0xfc, !PT ;  /* 0x000000001b007212 */ /* 0x000fe200078efcff */
[----:B------:R-:W-:Y:S01]  /*2e50*/  IMAD.IADD R20, R13, 0x1, R109 ;  /* 0x000000010d147824 */ /* 0x000fe200078e026d */
[----:B------:R-:W-:Y:S01]  /*2e60*/  SHF.R.S32.HI R13, RZ, 0x3, R12 ;  /* 0x00000003ff0d7819 */ /* 0x000fe2000001140c */
[----:B------:R-:W-:Y:S01]  /*2e70*/  IMAD R131, R8, 0x1400, R225 ;  /* 0x0000140008837824 */ /* 0x000fe200078e02e1 */
[----:B------:R-:W-:Y:S01]  /*2e80*/  LOP3.LUT R12, R12, 0xfffffff8, RZ, 0xc0, !PT ;  /* 0xfffffff80c0c7812 */ /* 0x000fe200078ec0ff */
[----:B------:R-:W-:Y:S01]  /*2e90*/  IMAD.WIDE.U32 R104, R104, 0x50, RZ ;  /* 0x0000005068687825 */ /* 0x000fe200078e00ff */
[----:B------:R-:W-:-:S02]  /*2ea0*/  LOP3.LUT R27, R27, 0x1, RZ, 0xc0, !PT ;  /* 0x000000011b1b7812 */ /* 0x000fc400078ec0ff */
[----:B------:R-:W-:Y:S01]  /*2eb0*/  LOP3.LUT R9, R0, 0x8, RZ, 0xc0, !PT ;  /* 0x0000000800097812 */ /* 0x000fe200078ec0ff */
[----:B------:R-:W-:Y:S01]  /*2ec0*/  IMAD.WIDE.U32 R110, R110, 0x50, RZ ;  /* 0x000000506e6e7825 */ /* 0x000fe200078e00ff */
[----:B------:R-:W-:Y:S02]  /*2ed0*/  SHF.R.S32.HI R8, RZ, 0x1f, R14 ;  /* 0x0000001fff087819 */ /* 0x000fe4000001140e */
[----:B------:R-:W-:Y:S01]  /*2ee0*/  SHF.R.S32.HI R7, RZ, 0x1f, R12 ;  /* 0x0000001fff077819 */ /* 0x000fe2000001140c */
[----:B------:R-:W-:Y:S01]  /*2ef0*/  IMAD.IADD R133, R133, 0x1, R10 ;  /* 0x0000000185857824 */ /* 0x000fe200078e020a */
[C---:B------:R-:W-:Y:S01]  /*2f00*/  LOP3.LUT R10, R0.reuse, 0x4, RZ, 0xc0, !PT ;  /* 0x00000004000a7812 */ /* 0x040fe200078ec0ff */
[----:B------:R-:W-:Y:S01]  /*2f10*/  IMAD.IADD R120, R99, 0x1, R11 ;  /* 0x0000000163787824 */ /* 0x000fe200078e020b */
[----:B------:R-:W-:Y:S01]  /*2f20*/  LOP3.LUT R11, R0, 0x2, RZ, 0xc0, !PT ;  /* 0x00000002000b7812 */ /* 0x000fe200078ec0ff */
[----:B------:R-:W-:Y:S02]  /*2f30*/  IMAD.IADD R26, R101, 0x1, R25 ;  /* 0x00000001651a7824 */ /* 0x000fe400078e0219 */
[----:B------:R-:W-:-:S02]  /*2f40*/  IMAD.IADD R131, R131, 0x1, R4 ;  /* 0x0000000183837824 */ /* 0x000fc400078e0204 */
[----:B------:R-:W-:Y:S02]  /*2f50*/  IMAD.IADD R121, R105, 0x1, R121 ;  /* 0x0000000169797824 */ /* 0x000fe400078e0279 */
[----:B------:R-:W-:Y:S02]  /*2f60*/  IMAD.IADD R126, R111, 0x1, R5 ;  /* 0x000000016f7e7824 */ /* 0x000fe400078e0205 */
[----:B------:R-:W-:Y:S02]  /*2f70*/  IMAD.IADD R25, R25, 0x1, R103 ;  /* 0x0000000119197824 */ /* 0x000fe400078e0267 */
[----:B------:R-:W-:-:S07]  /*2f80*/  IMAD.IADD R6, R95, 0x1, R3 ;  /* 0x000000015f067824 */ /* 0x000fce00078e0203 */
.L_x_562:
[----:B--234-:R-:W2:Y:S01]  /*2f90*/  LDL.LU R37, [R1+0x10] ;  /* 0x0000100001257983 */ /* 0x01cea20000300800 */
[----:B------:R-:W-:Y:S01]  /*2fa0*/  VIADD R39, R2, 0xffffffff ;  /* 0xffffffff02277836 */ /* 0x000fe20000000000 */
[----:B0-----:R-:W0:Y:S01]  /*2fb0*/  LDC.64 R116, c[0x0][0x2e8] ;  /* 0x0000ba00ff747b82 */ /* 0x001e220000000a00 */
[----:B------:R-:W-:Y:S05]  /*2fc0*/  YIELD ;  /* 0x0000000000007946 */ /* 0x000fea0003800000 */
[----:B------:R-:W-:Y:S01]  /*2fd0*/  SHF.R.S32.HI R38, RZ, 0x1f, R39 ;  /* 0x0000001fff267819 */ /* 0x000fe20000011427 */
[-C--:B------:R-:W-:Y:S01]  /*2fe0*/  IMAD R3, R120, R39.reuse, RZ ;  /* 0x0000002778037224 */ /* 0x080fe200078e02ff */
[----:B------:R-:W1:Y:S01]  /*2ff0*/  LDC R115, c[0x0][0x3f4] ;  /* 0x0000fd00ff737b82 */ /* 0x000e620000000800 */
[----:B------:R-:W-:Y:S01]  /*3000*/  IMAD.WIDE.U32 R122, R98, R39, RZ ;  /* 0x00000027627a7225 */ /* 0x000fe200078e00ff */
[----:B------:R-:W-:Y:S03]  /*3010*/  BSSY B0, `(.L_x_455) ;  /* 0x00007ed000007945 */ /* 0x000fe60003800000 */
[----:B------:R-:W-:Y:S01]  /*3020*/  IMAD R5, R38, R98, R3 ;  /* 0x0000006226057224 */ /* 0x000fe200078e0203 */
[----:B------:R-:W-:-:S03]  /*3030*/  IADD3 R3, P2, P3, R114, R122, R128 ;  /* 0x0000007a72037210 */ /* 0x000fc60007b5e080 */
[----:B------:R-:W-:Y:S01]  /*3040*/  IMAD.IADD R88, R123, 0x1, R5 ;  /* 0x000000017b587824 */ /* 0x000fe200078e0205 */
[----:B------:R-:W-:-:S04]  /*3050*/  IADD3 R5, P5, R114, R122, RZ ;  /* 0x0000007a72057210 */ /* 0x000fc80007fbe0ff */
[----:B------:R-:W-:Y:S01]  /*3060*/  IADD3.X R4, R92, R88, R127, P2, P3 ;  /* 0x000000585c047210 */ /* 0x000fe200017e647f */
[----:B------:R-:W-:Y:S01]  /*3070*/  IMAD.X R36, R88, 0x1, R92, P5 ;  /* 0x0000000158247824 */ /* 0x000fe200028e065c */
[----:B------:R-:W-:Y:S02]  /*3080*/  IADD3 R0, P3, P4, R114, R122, R130 ;  /* 0x0000007a72007210 */ /* 0x000fe40007c7e082 */
[C---:B0-----:R-:W-:Y:S02]  /*3090*/  LEA R60, P2, R5.reuse, R116, 0x1 ;  /* 0x00000074053c7211 */ /* 0x041fe400078408ff */
[----:B------:R-:W-:Y:S02]  /*30a0*/  IADD3.X R2, R92, R88, R129, P3, P4 ;  /* 0x000000585c027210 */ /* 0x000fe40001fe8481 */
[C---:B------:R-:W-:Y:S02]  /*30b0*/  LEA R44, P3, R0.reuse, R116, 0x1 ;  /* 0x00000074002c7211 */ /* 0x040fe400078608ff */
[-C--:B------:R-:W-:Y:S01]  /*30c0*/  LEA.HI.X R61, R5, R117.reuse, R36, 0x1, P2 ;  /* 0x00000075053d7211 */ /* 0x080fe200010f0c24 */
[----:B------:R-:W-:Y:S01]  /*30d0*/  IMAD R5, R19, 0x5000, R230 ;  /* 0x0000500013057824 */ /* 0x000fe200078e02e6 */
[----:B------:R-:W-:Y:S01]  /*30e0*/  LEA.HI.X R45, R0, R117, R2, 0x1, P3 ;  /* 0x00000075002d7211 */ /* 0x000fe200018f0c02 */
[----:B------:R-:W-:Y:S01]  /*30f0*/  IMAD.MOV.U32 R2, RZ, RZ, R39 ;  /* 0x000000ffff027224 */ /* 0x000fe200078e0027 */
[----:B------:R-:W-:Y:S01]  /*3100*/  ISETP.GT.AND P3, PT, R39, R119, PT ;  /* 0x000000772700720c */ /* 0x000fe20003f64270 */
[----:B------:R-:W-:Y:S01]  /*3110*/  IMAD R5, R5, 0x2, R18 ;  /* 0x0000000205057824 */ /* 0x000fe200078e0212 */
[----:B-1----:R-:W-:-:S02]  /*3120*/  ISETP.GE.AND P2, PT, R115, 0x1, PT ;  /* 0x000000017300780c */ /* 0x002fc40003f46270 */
[----:B------:R-:W-:-:S04]  /*3130*/  LEA R46, P5, R3, R116, 0x1 ;  /* 0x00000074032e7211 */ /* 0x000fc800078a08ff */
[----:B------:R-:W-:Y:S02]  /*3140*/  LEA.HI.X R47, R3, R117, R4, 0x1, P5 ;  /* 0x00000075032f7211 */ /* 0x000fe400028f0c04 */
[----:B--2---:R-:W-:-:S04]  /*3150*/  LOP3.LUT R37, R37, 0xfffffffd, RZ, 0xc0, !PT ;  /* 0xfffffffd25257812 */ /* 0x004fc800078ec0ff */
[----:B------:R-:W-:-:S05]  /*3160*/  @P3 LOP3.LUT R37, R37, 0x2, RZ, 0xfc, !PT ;  /* 0x0000000225253812 */ /* 0x000fca00078efcff */
[----:B------:R0:W-:Y:S01]  /*3170*/  STL [R1+0x10], R37 ;  /* 0x0000102501007387 */ /* 0x0001e20000100800 */
[----:B------:R-:W-:Y:S05]  /*3180*/  @!P2 BRA `(.L_x_456) ;  /* 0x000000780058a947 */ /* 0x000fea0003800000 */
[----:B------:R-:W-:Y:S01]  /*3190*/  ULDC.U8 UR4, c[0x0][0x410] ;  /* 0x0001040000047ab9 */ /* 0x000fe20000000000 */
[-C--:B------:R-:W-:Y:S01]  /*31a0*/  IMAD R3, R121, R39.reuse, RZ ;  /* 0x0000002779037224 */ /* 0x080fe200078e02ff */
[----:B------:R-:W-:Y:S01]  /*31b0*/  ISETP.NE.AND P2, PT, RZ, UR4, PT ;  /* 0x00000004ff007c0c */ /* 0x000fe2000bf45270 */
[-C--:B0-----:R-:W-:Y:S02]  /*31c0*/  IMAD R37, R126, R39.reuse, RZ ;  /* 0x000000277e257224 */ /* 0x081fe400078e02ff */
[----:B------:R-:W-:Y:S02]  /*31d0*/  IMAD R3, R38, R104, R3 ;  /* 0x0000006826037224 */ /* 0x000fe400078e0203 */
[----:B------:R-:W-:Y:S02]  /*31e0*/  IMAD R4, R2, -0x50, R24 ;  /* 0xffffffb002047824 */ /* 0x000fe400078e0218 */
[----:B------:R-:W-:-:S03]  /*31f0*/  IMAD.WIDE.U32 R86, R104, R39, RZ ;  /* 0x0000002768567225 */ /* 0x000fc600078e00ff */
[----:B------:R-:W-:Y:S01]  /*3200*/  VIMNMX R4, R4, 0x50, PT ;  /* 0x0000005004047848 */ /* 0x000fe20003fe0100 */
[----:B------:R-:W-:Y:S02]  /*3210*/  IMAD R37, R38, R110, R37 ;  /* 0x0000006e26257224 */ /* 0x000fe400078e0225 */
[----:B------:R-:W-:-:S04]  /*3220*/  IMAD.WIDE.U32 R84, R110, R39, RZ ;  /* 0x000000276e547225 */ /* 0x000fc800078e00ff */
[----:B------:R-:W-:Y:S02]  /*3230*/  IMAD.IADD R0, R87, 0x1, R3 ;  /* 0x0000000157007824 */ /* 0x000fe400078e0203 */
[----:B------:R-:W-:Y:S01]  /*3240*/  IMAD.IADD R3, R85, 0x1, R37 ;  /* 0x0000000155037824 */ /* 0x000fe200078e0225 */
[----:B------:R-:W-:Y:S06]  /*3250*/  @!P2 BRA `(.L_x_457) ;  /* 0x000000380038a947 */ /* 0x000fec0003800000 */
[----:B------:R-:W-:Y:S01]  /*3260*/  ISETP.GE.AND P3, PT, R213, R4, PT ;  /* 0x00000004d500720c */ /* 0x000fe20003f66270 */
[----:B------:R-:W-:Y:S01]  /*3270*/  BSSY B1, `(.L_x_458) ;  /* 0x000002a000017945 */ /* 0x000fe20003800000 */
        /* <DEDUP_REMOVED lines=8> */
[----:B------:R-:W-:Y:S01]  /*3300*/  CS2R R124, SRZ ;  /* 0x00000000007c7805 */ /* 0x000fe2000001ff00 */
[----:B------:R-:W-:Y:S06]  /*3310*/  @P3 BRA `(.L_x_459) ;  /* 0x00000000007c3947 */ /* 0x000fec0003800000 */
[----:B------:R-:W-:Y:S01]  /*3320*/  IADD3 R37, P4, R100, R86, RZ ;  /* 0x0000005664257210 */ /* 0x000fe20007f9e0ff */
[----:B------:R-:W-:Y:S01]  /*3330*/  ULDC.64 UR4, c[0x0][0x3e8] ;  /* 0x0000fa0000047ab9 */ /* 0x000fe20000000a00 */
[----:B------:R-:W-:Y:S01]  /*3340*/  IADD3 R39, P2, R106, R84, RZ ;  /* 0x000000546a277210 */ /* 0x000fe20007f5e0ff */
[----:B------:R-:W-:Y:S01]  /*3350*/  ULDC.64 UR6, c[0x0][0x400] ;  /* 0x0001000000067ab9 */ /* 0x000fe20000000a00 */
[----:B------:R-:W-:Y:S01]  /*3360*/  CS2R R122, SRZ ;  /* 0x00000000007a7805 */ /* 0x000fe2000001ff00 */
[----:B------:R-:W-:Y:S01]  /*3370*/  IMAD.X R38, R0, 0x1, R26, P4 ;  /* 0x0000000100267824 */ /* 0x000fe200020e061a */
[----:B------:R-:W-:Y:S01]  /*3380*/  LEA R36, P4, R37, UR4, 0x1 ;  /* 0x0000000425247c11 */ /* 0x000fe2000f8808ff */
[----:B------:R-:W-:Y:S01]  /*3390*/  IMAD.X R40, R3, 0x1, R21, P2 ;  /* 0x0000000103287824 */ /* 0x000fe200010e0615 */
[----:B------:R-:W-:Y:S02]  /*33a0*/  CS2R R90, SRZ ;  /* 0x00000000005a7805 */ /* 0x000fe4000001ff00 */
[----:B------:R-:W-:-:S02]  /*33b0*/  CS2R R124, SRZ ;  /* 0x00000000007c7805 */ /* 0x000fc4000001ff00 */
[----:B------:R-:W-:Y:S02]  /*33c0*/  LEA.HI.X R37, R37, UR5, R38, 0x1, P4 ;  /* 0x0000000525257c11 */ /* 0x000fe4000a0f0c26 */
[----:B------:R-:W-:Y:S02]  /*33d0*/  CS2R R116, SRZ ;  /* 0x0000000000747805 */ /* 0x000fe4000001ff00 */
[C---:B------:R-:W-:Y:S01]  /*33e0*/  LEA R38, P2, R39.reuse, UR6, 0x1 ;  /* 0x0000000627267c11 */ /* 0x040fe2000f8408ff */
[----:B------:R-:W-:Y:S01]  /*33f0*/  ULDC.64 UR8, c[0x0][0x208] ;  /* 0x0000820000087ab9 */ /* 0x000fe20000000a00 */
[-C--:B------:R-:W-:Y:S02]  /*3400*/  ISETP.GE.AND P4, PT, R22, R115.reuse, PT ;  /* 0x000000731600720c */ /* 0x080fe40003f86270 */
[----:B------:R-:W-:Y:S02]  /*3410*/  LEA.HI.X R39, R39, UR7, R40, 0x1, P2 ;  /* 0x0000000727277c11 */ /* 0x000fe400090f0c28 */
[----:B------:R-:W-:-:S02]  /*3420*/  ISETP.GE.AND P2, PT, R215, R115, PT ;  /* 0x00000073d700720c */ /* 0x000fc40003f46270 */
[----:B------:R-:W-:-:S07]  /*3430*/  CS2R R82, SRZ ;  /* 0x0000000000527805 */ /* 0x000fce000001ff00 */
[----:B------:R0:W5:Y:S04]  /*3440*/  @!P4 LDG.E.64 R122, desc[UR8][R36.64] ;  /* 0x00000008247ac981 */ /* 0x000168000c1e1b00 */
[----:B------:R0:W5:Y:S01]  /*3450*/  @!P4 LDG.E.64 R124, desc[UR8][R38.64] ;  /* 0x00000008267cc981 */ /* 0x000162000c1e1b00 */
[----:B------:R-:W-:-:S03]  /*3460*/  ISETP.GE.AND P4, PT, R214, R115, PT ;  /* 0x00000073d600720c */ /* 0x000fc60003f86270 */
[----:B------:R0:W5:Y:S04]  /*3470*/  @!P2 LDG.E.64 R90, desc[UR8][R36.64+0x40] ;  /* 0x00004008245aa981 */ /* 0x000168000c1e1b00 */
[----:B------:R0:W5:Y:S01]  /*3480*/  @!P2 LDG.E.64 R116, desc[UR8][R38.64+0x40] ;  /* 0x000040082674a981 */ /* 0x000162000c1e1b00 */
[----:B------:R-:W-:Y:S02]  /*3490*/  ISETP.GE.AND P2, PT, R216, R115, PT ;  /* 0x00000073d800720c */ /* 0x000fe40003f46270 */
[----:B------:R-:W-:Y:S02]  /*34a0*/  CS2R R78, SRZ ;  /* 0x00000000004e7805 */ /* 0x000fe4000001ff00 */
[----:B------:R-:W-:Y:S02]  /*34b0*/  CS2R R88, SRZ ;  /* 0x0000000000587805 */ /* 0x000fe4000001ff00 */
[----:B------:R-:W-:Y:S01]  /*34c0*/  CS2R R80, SRZ ;  /* 0x0000000000507805 */ /* 0x000fe2000001ff00 */
[----:B------:R0:W5:Y:S04]  /*34d0*/  @!P4 LDG.E.64 R82, desc[UR8][R36.64+0x80] ;  /* 0x000080082452c981 */ /* 0x000168000c1e1b00 */
[----:B------:R0:W5:Y:S04]  /*34e0*/  @!P4 LDG.E.64 R88, desc[UR8][R38.64+0x80] ;  /* 0x000080082658c981 */ /* 0x000168000c1e1b00 */
[----:B------:R0:W5:Y:S04]  /*34f0*/  @!P2 LDG.E.64 R78, desc[UR8][R36.64+0xc0] ;  /* 0x0000c008244ea981 */ /* 0x000168000c1e1b00 */
[----:B------:R0:W5:Y:S02]  /*3500*/  @!P2 LDG.E.64 R80, desc[UR8][R38.64+0xc0] ;  /* 0x0000c0082650a981 */ /* 0x000164000c1e1b00 */
.L_x_459:
[----:B------:R-:W-:Y:S05]  /*3510*/  BSYNC B1 ;  /* 0x0000000000017941 */ /* 0x000fea0003800000 */
.L_x_458:
[----:B0----5:R-:W-:Y:S01]  /*3520*/  IMAD.MOV.U32 R36, RZ, RZ, R78 ;  /* 0x000000ffff247224 */ /* 0x021fe200078e004e */
[----:B------:R-:W-:Y:S01]  /*3530*/  BSSY B1, `(.L_x_460) ;  /* 0x0000044000017945 */ /* 0x000fe20003800000 */
[----:B------:R-:W-:Y:S01]  /*3540*/  IMAD.MOV.U32 R38, RZ, RZ, R79 ;  /* 0x000000ffff267224 */ /* 0x000fe200078e004f */
[----:B------:R-:W-:Y:S01]  /*3550*/  CS2R R66, SRZ ;  /* 0x0000000000427805 */ /* 0x000fe2000001ff00 */
[----:B------:R-:W-:Y:S01]  /*3560*/  IMAD.MOV.U32 R37, RZ, RZ, R82 ;  /* 0x000000ffff257224 */ /* 0x000fe200078e0052 */
[----:B------:R-:W-:Y:S01]  /*3570*/  CS2R R70, SRZ ;  /* 0x0000000000467805 */ /* 0x000fe2000001ff00 */
[----:B------:R-:W-:Y:S01]  /*3580*/  VIADD R39, R213, 0x20 ;  /* 0x00000020d5277836 */ /* 0x000fe20000000000 */
[----:B------:R-:W-:Y:S01]  /*3590*/  PRMT R162, R38, 0x5410, R36 ;  /* 0x0000541026a27816 */ /* 0x000fe20000000024 */
[----:B------:R-:W-:Y:S01]  /*35a0*/  IMAD.MOV.U32 R36, RZ, RZ, R83 ;  /* 0x000000ffff247224 */ /* 0x000fe200078e0053 */
[----:B------:R-:W-:Y:S01]  /*35b0*/  PRMT R164, R164, 0x5410, R37 ;  /* 0x00005410a4a47816 */ /* 0x000fe20000000025 */
[----:B------:R-:W-:Y:S01]  /*35c0*/  IMAD.MOV.U32 R37, RZ, RZ, R90 ;  /* 0x000000ffff257224 */ /* 0x000fe200078e005a */
[----:B------:R-:W-:Y:S01]  /*35d0*/  ISETP.GE.AND P4, PT, R39, R4, PT ;  /* 0x000000042700720c */ /* 0x000fe20003f86270 */
[----:B------:R-:W-:Y:S01]  /*35e0*/  IMAD.MOV.U32 R38, RZ, RZ, R122 ;  /* 0x000000ffff267224 */ /* 0x000fe200078e007a */
[----:B------:R-:W-:Y:S01]  /*35f0*/  PRMT R163, R163, 0x5410, R36 ;  /* 0x00005410a3a37816 */ /* 0x000fe20000000024 */
[----:B------:R-:W-:Y:S01]  /*3600*/  IMAD.MOV.U32 R36, RZ, RZ, R91 ;  /* 0x000000ffff247224 */ /* 0x000fe200078e005b */
[----:B------:R-:W-:-:S02]  /*3610*/  CS2R R74, SRZ ;  /* 0x00000000004a7805 */ /* 0x000fc4000001ff00 */
[----:B------:R-:W-:Y:S02]  /*3620*/  CS2R R64, SRZ ;  /* 0x0000000000407805 */ /* 0x000fe4000001ff00 */
[----:B------:R-:W-:Y:S02]  /*3630*/  CS2R R68, SRZ ;  /* 0x0000000000447805 */ /* 0x000fe4000001ff00 */
[----:B------:R-:W-:Y:S02]  /*3640*/  CS2R R72, SRZ ;  /* 0x0000000000487805 */ /* 0x000fe4000001ff00 */
[----:B------:R-:W-:Y:S01]  /*3650*/  PRMT R165, R36, 0x5410, R37 ;  /* 0x0000541024a57816 */ /* 0x000fe20000000025 */
[----:B------:R-:W-:Y:S01]  /*3660*/  IMAD.MOV.U32 R37, RZ, RZ, R123 ;  /* 0x000000ffff257224 */ /* 0x000fe200078e007b */
[----:B------:R-:W-:Y:S01]  /*3670*/  CS2R R76, SRZ ;  /* 0x00000000004c7805 */ /* 0x000fe2000001ff00 */
[----:B------:R-:W-:-:S03]  /*3680*/  IMAD.MOV.U32 R36, RZ, RZ, R80 ;  /* 0x000000ffff247224 */ /* 0x000fc600078e0050 */
[----:B------:R-:W-:Y:S01]  /*3690*/  PRMT R134, R37, 0x5410, R38 ;  /* 0x0000541025867816 */ /* 0x000fe20000000026 */
[----:B------:R-:W-:Y:S02]  /*36a0*/  IMAD.MOV.U32 R38, RZ, RZ, R81 ;  /* 0x000000ffff267224 */ /* 0x000fe400078e0051 */
[----:B------:R-:W-:-:S03]  /*36b0*/  IMAD.MOV.U32 R37, RZ, RZ, R88 ;  /* 0x000000ffff257224 */ /* 0x000fc600078e0058 */
[----:B------:R-:W-:Y:S01]  /*36c0*/  PRMT R161, R38, 0x5410, R36 ;  /* 0x0000541026a17816 */ /* 0x000fe20000000024 */
[----:B------:R-:W-:Y:S01]  /*36d0*/  IMAD.MOV.U32 R36, RZ, RZ, R89 ;  /* 0x000000ffff247224 */ /* 0x000fe200078e0059 */
[----:B------:R-:W-:Y:S01]  /*36e0*/  PRMT R164, R37, 0x7610, R164 ;  /* 0x0000761025a47816 */ /* 0x000fe200000000a4 */
[----:B------:R-:W-:Y:S02]  /*36f0*/  IMAD.MOV.U32 R38, RZ, RZ, R116 ;  /* 0x000000ffff267224 */ /* 0x000fe400078e0074 */
[----:B------:R-:W-:Y:S01]  /*3700*/  IMAD.MOV.U32 R37, RZ, RZ, R117 ;  /* 0x000000ffff257224 */ /* 0x000fe200078e0075 */
[----:B------:R-:W-:Y:S01]  /*3710*/  PRMT R163, R36, 0x7610, R163 ;  /* 0x0000761024a37816 */ /* 0x000fe200000000a3 */
[----:B------:R-:W-:-:S03]  /*3720*/  IMAD.MOV.U32 R36, RZ, RZ, R124 ;  /* 0x000000ffff247224 */ /* 0x000fc600078e007c */
[----:B------:R-:W-:Y:S02]  /*3730*/  PRMT R167, R167, 0x5410, R37 ;  /* 0x00005410a7a77816 */ /* 0x000fe40000000025 */
[----:B------:R-:W-:Y:S01]  /*3740*/  PRMT R166, R36, 0x5410, R38 ;  /* 0x0000541024a67816 */ /* 0x000fe20000000026 */
[----:B------:R-:W-:-:S05]  /*3750*/  IMAD.MOV.U32 R38, RZ, RZ, R125 ;  /* 0x000000ffff267224 */ /* 0x000fca00078e007d */
[----:B------:R-:W-:Y:S01]  /*3760*/  PRMT R168, R168, 0x5410, R38 ;  /* 0x00005410a8a87816 */ /* 0x000fe20000000026 */
[----:B------:R-:W-:Y:S06]  /*3770*/  @P4 BRA `(.L_x_461) ;  /* 0x00000000007c4947 */ /* 0x000fec0003800000 */
[----:B------:R-:W-:Y:S01]  /*3780*/  IADD3 R36, P2, P5, R100, R86, R33 ;  /* 0x0000005664247210 */ /* 0x000fe20007d5e021 */
[----:B------:R-:W-:Y:S01]  /*3790*/  ULDC.64 UR4, c[0x0][0x3e8] ;  /* 0x0000fa0000047ab9 */ /* 0x000fe20000000a00 */
[----:B------:R-:W-:Y:S01]  /*37a0*/  ULDC.64 UR6, c[0x0][0x400] ;  /* 0x0001000000067ab9 */ /* 0x000fe20000000a00 */
[----:B------:R-:W-:Y:S02]  /*37b0*/  CS2R R74, SRZ ;  /* 0x00000000004a7805 */ /* 0x000fe4000001ff00 */
[----:B------:R-:W-:Y:S02]  /*37c0*/  IADD3.X R39, R26, R0, R35, P2, P5 ;  /* 0x000000001a277210 */ /* 0x000fe400017ea423 */
[----:B------:R-:W-:Y:S02]  /*37d0*/  CS2R R76, SRZ ;  /* 0x00000000004c7805 */ /* 0x000fe4000001ff00 */
[----:B------:R-:W-:Y:S01]  /*37e0*/  IADD3 R37, P2, P5, R106, R84, R29 ;  /* 0x000000546a257210 */ /* 0x000fe20007d5e01d */
[----:B------:R-:W-:-:S03]  /*37f0*/  ULDC.64 UR8, c[0x0][0x208] ;  /* 0x0000820000087ab9 */ /* 0x000fc60000000a00 */
[----:B------:R-:W-:Y:S02]  /*3800*/  IADD3.X R40, R21, R3, R31, P2, P5 ;  /* 0x0000000315287210 */ /* 0x000fe400017ea41f */
[----:B------:R-:W-:-:S04]  /*3810*/  LEA R38, P2, R36, UR4, 0x1 ;  /* 0x0000000424267c11 */ /* 0x000fc8000f8408ff */
[----:B------:R-:W-:Y:S02]  /*3820*/  LEA.HI.X R39, R36, UR5, R39, 0x1, P2 ;  /* 0x0000000524277c11 */ /* 0x000fe400090f0c27 */
[----:B------:R-:W-:-:S04]  /*3830*/  LEA R36, P2, R37, UR6, 0x1 ;  /* 0x0000000625247c11 */ /* 0x000fc8000f8408ff */
[----:B------:R-:W-:Y:S02]  /*3840*/  LEA.HI.X R37, R37, UR7, R40, 0x1, P2 ;  /* 0x0000000725257c11 */ /* 0x000fe400090f0c28 */
[----:B------:R-:W-:Y:S02]  /*3850*/  ISETP.GE.AND P2, PT, R22, R115, PT ;  /* 0x000000731600720c */ /* 0x000fe40003f46270 */
[----:B------:R-:W-:Y:S02]  /*3860*/  CS2R R70, SRZ ;  /* 0x0000000000467805 */ /* 0x000fe4000001ff00 */
[----:B------:R-:W-:-:S09]  /*3870*/  CS2R R72, SRZ ;  /* 0x0000000000487805 */ /* 0x000fd2000001ff00 */
[----:B------:R0:W5:Y:S04]  /*3880*/  @!P2 LDG.E.64 R74, desc[UR8][R38.64] ;  /* 0x00000008264aa981 */ /* 0x000168000c1e1b00 */
[----:B------:R0:W5:Y:S01]  /*3890*/  @!P2 LDG.E.64 R76, desc[UR8][R36.64] ;  /* 0x00000008244ca981 */ /* 0x000162000c1e1b00 */
        /* <DEDUP_REMOVED lines=10> */
[----:B------:R-:W-:-:S13]  /*3940*/  ISETP.GE.AND P2, PT, R216, R115, PT ;  /* 0x00000073d800720c */ /* 0x000fda0003f46270 */
[----:B------:R0:W5:Y:S04]  /*3950*/  @!P2 LDG.E.64 R62, desc[UR8][R38.64+0xc0] ;  /* 0x0000c008263ea981 */ /* 0x000168000c1e1b00 */
[----:B------:R0:W5:Y:S02]  /*3960*/  @!P2 LDG.E.64 R64, desc[UR8][R36.64+0xc0] ;  /* 0x0000c0082440a981 */ /* 0x000164000c1e1b00 */
.L_x_461:
[----:B------:R-:W-:Y:S05]  /*3970*/  BSYNC B1 ;  /* 0x0000000000017941 */ /* 0x000fea0003800000 */
.L_x_460:
[----:B0----5:R-:W-:Y:S01]  /*3980*/  IMAD.MOV.U32 R37, RZ, RZ, R66 ;  /* 0x000000ffff257224 */ /* 0x021fe200078e0042 */
[----:B------:R-:W-:Y:S01]  /*3990*/  ISETP.GE.AND P5, PT, R237, R4, PT ;  /* 0x00000004ed00720c */ /* 0x000fe20003fa6270 */
[----:B------:R-:W-:Y:S01]  /*39a0*/  IMAD.MOV.U32 R36, RZ, RZ, R67 ;  /* 0x000000ffff247224 */ /* 0x000fe200078e0043 */
[----:B------:R-:W-:Y:S01]  /*39b0*/  BSSY B1, `(.L_x_462) ;  /* 0x0000041000017945 */ /* 0x000fe20003800000 */
[----:B------:R-:W-:Y:S01]  /*39c0*/  IMAD.MOV.U32 R39, RZ, RZ, R62 ;  /* 0x000000ffff277224 */ /* 0x000fe200078e003e */
[----:B------:R-:W-:Y:S01]  /*39d0*/  CS2R R42, SRZ ;  /* 0x00000000002a7805 */ /* 0x000fe2000001ff00 */
[----:B------:R-:W-:Y:S01]  /*39e0*/  IMAD.MOV.U32 R38, RZ, RZ, R63 ;  /* 0x000000ffff267224 */ /* 0x000fe200078e003f */
[----:B------:R-:W-:Y:S01]  /*39f0*/  PRMT R153, R36, 0x5410, R37 ;  /* 0x0000541024997816 */ /* 0x000fe20000000025 */
        /* <DEDUP_REMOVED lines=9> */
[----:B------:R-:W-:Y:S01]  /*3a90*/  PRMT R156, R38, 0x7610, R156 ;  /* 0x00007610269c7816 */ /* 0x000fe2000000009c */
        /* <DEDUP_REMOVED lines=9> */
[----:B------:R-:W-:-:S02]  /*3b30*/  PRMT R149, R38, 0x5410, R39 ;  /* 0x0000541026957816 */ /* 0x000fc40000000027 */
[----:B------:R-:W-:Y:S02]  /*3b40*/  CS2R R50, SRZ ;  /* 0x0000000000327805 */ /* 0x000fe4000001ff00 */
[----:B------:R-:W-:Y:S01]  /*3b50*/  PRMT R156, R156, 0x5410, R37 ;  /* 0x000054109c9c7816 */ /* 0x000fe20000000025 */
[----:B------:R-:W-:Y:S01]  /*3b60*/  IMAD.MOV.U32 R37, RZ, RZ, R76 ;  /* 0x000000ffff257224 */ /* 0x000fe200078e004c */
[----:B------:R-:W-:Y:S01]  /*3b70*/  PRMT R157, R36, 0x7610, R157 ;  /* 0x00007610249d7816 */ /* 0x000fe2000000009d */
[----:B------:R-:W-:Y:S01]  /*3b80*/  IMAD.MOV.U32 R36, RZ, RZ, R77 ;  /* 0x000000ffff247224 */ /* 0x000fe200078e004d */
[----:B------:R-:W-:Y:S02]  /*3b90*/  CS2R R52, SRZ ;  /* 0x0000000000347805 */ /* 0x000fe4000001ff00 */
[----:B------:R-:W-:Y:S02]  /*3ba0*/  CS2R R58, SRZ ;  /* 0x00000000003a7805 */ /* 0x000fe4000001ff00 */
[----:B------:R-:W-:Y:S01]  /*3bb0*/  PRMT R159, R36, 0x5410, R37 ;  /* 0x00005410249f7816 */ /* 0x000fe20000000025 */
[----:B------:R-:W-:Y:S06]  /*3bc0*/  @P5 BRA `(.L_x_463) ;  /* 0x00000000007c5947 */ /* 0x000fec0003800000 */
[----:B------:R-:W-:Y:S01]  /*3bd0*/  IADD3 R86, P2, P6, R100, R32, R86 ;  /* 0x0000002064567210 */ /* 0x000fe20007e5e056 */
[----:B------:R-:W-:Y:S01]  /*3be0*/  ULDC.64 UR4, c[0x0][0x3e8] ;  /* 0x0000fa0000047ab9 */ /* 0x000fe20000000a00 */
[----:B------:R-:W-:Y:S02]  /*3bf0*/  CS2R R56, SRZ ;  /* 0x0000000000387805 */ /* 0x000fe4000001ff00 */
[----:B------:R-:W-:Y:S02]  /*3c00*/  CS2R R58, SRZ ;  /* 0x00000000003a7805 */ /* 0x000fe4000001ff00 */
[----:B------:R-:W-:Y:S01]  /*3c10*/  IADD3.X R0, R26, R34, R0, P2, P6 ;  /* 0x000000221a007210 */ /* 0x000fe200017ec400 */
[----:B------:R-:W-:Y:S01]  /*3c20*/  ULDC.64 UR6, c[0x0][0x208] ;  /* 0x0000820000067ab9 */ /* 0x000fe20000000a00 */
[----:B------:R-:W-:-:S04]  /*3c30*/  IADD3 R84, P2, P6, R106, R28, R84 ;  /* 0x0000001c6a547210 */ /* 0x000fc80007e5e054 */
[----:B------:R-:W-:Y:S02]  /*3c40*/  IADD3.X R3, R21, R30, R3, P2, P6 ;  /* 0x0000001e15037210 */ /* 0x000fe400017ec403 */
[----:B------:R-:W-:-:S04]  /*3c50*/  LEA R38, P2, R86, UR4, 0x1 ;  /* 0x0000000456267c11 */ /* 0x000fc8000f8408ff */
[----:B------:R-:W-:Y:S01]  /*3c60*/  LEA.HI.X R39, R86, UR5, R0, 0x1, P2 ;  /* 0x0000000556277c11 */ /* 0x000fe200090f0c00 */
[----:B------:R-:W-:Y:S02]  /*3c70*/  ULDC.64 UR4, c[0x0][0x400] ;  /* 0x0001000000047ab9 */ /* 0x000fe40000000a00 */
        /* <DEDUP_REMOVED lines=20> */
.L_x_463:
[----:B------:R-:W-:Y:S05]  /*3dc0*/  BSYNC B1 ;  /* 0x0000000000017941 */ /* 0x000fea0003800000 */
.L_x_462:
[----:B-----5:R-:W-:Y:S01]  /*3dd0*/  IMAD.MOV.U32 R3, RZ, RZ, R42 ;  /* 0x000000ffff037224 */ /* 0x020fe200078e002a */
[----:B------:R-:W-:Y:S01]  /*3de0*/  ULOP3.LUT UR4, UR60, 0x1, URZ, 0xfc, !UPT ;  /* 0x000000013c047892 */ /* 0x000fe2000f8efc3f */
[----:B------:R-:W-:-:S03]  /*3df0*/  IMAD.MOV.U32 R0, RZ, RZ, R43 ;  /* 0x000000ffff007224 */ /* 0x000fc600078e002b */
[----:B------:R-:W-:Y:S02]  /*3e00*/  UISETP.NE.AND UP0, UPT, UR4, 0x3, UPT ;  /* 0x000000030400788c */ /* 0x000fe4000bf05270 */
[----:B------:R-:W-:Y:S01]  /*3e10*/  PRMT R135, R3, 0x5410, R0 ;  /* 0x0000541003877816 */ /* 0x000fe20000000000 */
[----:B------:R-:W-:Y:S02]  /*3e20*/  IMAD.MOV.U32 R3, RZ, RZ, R48 ;  /* 0x000000ffff037224 */ /* 0x000fe400078e0030 */
[----:B------:R-:W-:Y:S01]  /*3e30*/  IMAD.MOV.U32 R0, RZ, RZ, R49 ;  /* 0x000000ffff007224 */ /* 0x000fe200078e0031 */
[----:B------:R-:W-:-:S04]  /*3e40*/  PLOP3.LUT P2, PT, PT, PT, UP0, 0x80, 0x0 ;  /* 0x000000000000781c */ /* 0x000fc80003f4f008 */
[----:B------:R-:W-:Y:S01]  /*3e50*/  PRMT R145, R3, 0x5410, R0 ;  /* 0x0000541003917816 */ /* 0x000fe20000000000 */
[----:B------:R-:W-:Y:S02]  /*3e60*/  IMAD.MOV.U32 R3, RZ, RZ, R54 ;  /* 0x000000ffff037224 */ /* 0x000fe400078e0036 */
[----:B------:R-:W-:-:S05]  /*3e70*/  IMAD.MOV.U32 R0, RZ, RZ, R55 ;  /* 0x000000ffff007224 */ /* 0x000fca00078e0037 */
[----:B------:R-:W-:Y:S01]  /*3e80*/  PRMT R151, R3, 0x5410, R0 ;  /* 0x0000541003977816 */ /* 0x000fe20000000000 */
[----:B------:R-:W-:Y:S02]  /*3e90*/  IMAD.MOV.U32 R3, RZ, RZ, R56 ;  /* 0x000000ffff037224 */ /* 0x000fe400078e0038 */
[----:B------:R-:W-:-:S05]  /*3ea0*/  IMAD.MOV.U32 R0, RZ, RZ, R57 ;  /* 0x000000ffff007224 */ /* 0x000fca00078e0039 */
[----:B------:R-:W-:Y:S01]  /*3eb0*/  PRMT R154, R0, 0x5410, R3 ;  /* 0x00005410009a7816 */ /* 0x000fe20000000003 */
[----:B------:R-:W-:Y:S02]  /*3ec0*/  IMAD.MOV.U32 R3, RZ, RZ, R40 ;  /* 0x000000ffff037224 */ /* 0x000fe400078e0028 */
[----:B------:R-:W-:-:S05]  /*3ed0*/  IMAD.MOV.U32 R0, RZ, RZ, R41 ;  /* 0x000000ffff007224 */ /* 0x000fca00078e0029 */
[----:B------:R-:W-:Y:S01]  /*3ee0*/  PRMT R143, R3, 0x5410, R0 ;  /* 0x00005410038f7816 */ /* 0x000fe20000000000 */
        /* <DEDUP_REMOVED lines=12> */
[----:B------:R-:W-:Y:S06]  /*3fb0*/  @!P2 BRA `(.L_x_464) ;  /* 0x000000000004a947 */ /* 0x000fec0003800000 */
[----:B------:R-:W-:Y:S01]  /*3fc0*/  BPT.TRAP 0x1 ;  /* 0x000000040000795c */ /* 0x000fe20000300000 */
.L_x_464:
[----:B------:R-:W-:Y:S01]  /*3fd0*/  IMAD R3, R19, 0x8, R18 ;  /* 0x0000000813037824 */ /* 0x000fe200078e0212 */
[----:B------:R-:W-:Y:S01]  /*3fe0*/  SHF.L.U32 R0, R217, 0x1f, RZ ;  /* 0x0000001fd9007819 */ /* 0x000fe200000006ff */
[----:B------:R-:W-:Y:S03]  /*3ff0*/  BSSY B1, `(.L_x_465) ;  /* 0x0000003000017945 */ /* 0x000fe60003800000 */
[----:B------:R-:W1:Y:S02]  /*4000*/  SYNCS.PHASECHK.TRANS64.TRYWAIT P6, [R3+URZ+0x38890], R0 ;  /* 0x03889000030075a7 */ /* 0x000e6400080c017f */
[----:B-1----:R-:W-:Y:S05]  /*4010*/  @!P6 BRA `(.L_x_466) ;  /* 0x0000027800a4e947 */ /* 0x002fea0003800000 */
.L_x_858:
[----:B------:R-:W-:Y:S05]  /*4020*/  BSYNC B1 ;  /* 0x0000000000017941 */ /* 0x000fea0003800000 */
.L_x_465:
[----:B------:R-:W-:Y:S04]  /*4030*/  BSSY B1, `(.L_x_467) ;  /* 0x00000e5000017945 */ /* 0x000fe80003800000 */
[----:B------:R-:W-:Y:S05]  /*4040*/  @P3 BRA `(.L_x_468) ;  /* 0x0000000c008c3947 */ /* 0x000fea0003800000 */
[----:B------:R-:W-:Y:S01]  /*4050*/  ISETP.NE.AND P3, PT, R27, RZ, PT ;  /* 0x000000ff1b00720c */ /* 0x000fe20003f65270 */
[----:B------:R-:W-:-:S12]  /*4060*/  BSSY B2, `(.L_x_469) ;  /* 0x0000036000027945 */ /* 0x000fd80003800000 */
[----:B------:R-:W-:Y:S05]  /*4070*/  @!P3 BRA `(.L_x_470) ;  /* 0x0000000000d0b947 */ /* 0x000fea0003800000 */
[----:B0-----:R0:W2:Y:S01]  /*4080*/  LDS.128 R36, [R5+0x24400] ;  /* 0x0244000005247984 */ /* 0x0010a20000000c00 */
[----:B------:R-:W-:Y:S01]  /*4090*/  ISETP.GE.AND P3, PT, R22, R115, PT ;  /* 0x000000731600720c */ /* 0x000fe20003f66270 */
[----:B------:R-:W-:-:S12]  /*40a0*/  BSSY B3, `(.L_x_471) ;  /* 0x000002f000037945 */ /* 0x000fd80003800000 */
[----:B0-----:R-:W-:Y:S05]  /*40b0*/  @P3 BRA `(.L_x_472) ;  /* 0x0000000000b43947 */ /* 0x001fea0003800000 */
[----:B------:R-:W-:Y:S02]  /*40c0*/  SHF.R.U64 R85, R124, 0x10, R125 ;  /* 0x000000107c557819 */ /* 0x000fe4000000127d */
[----:B------:R-:W-:Y:S02]  /*40d0*/  SHF.R.U64 R84, R122, 0x10, R123 ;  /* 0x000000107a547819 */ /* 0x000fe4000000127b */
[----:B------:R-:W-:Y:S02]  /*40e0*/  PRMT R85, R166, 0x5410, R85 ;  /* 0x00005410a6557816 */ /* 0x000fe40000000055 */
[----:B------:R-:W-:Y:S02]  /*40f0*/  PRMT R84, R134, 0x5432, R84 ;  /* 0x0000543286547816 */ /* 0x000fe40000000054 */
[----:B------:R-:W-:Y:S02]  /*4100*/  SHF.R.U32.HI R122, RZ, 0x10, R125 ;  /* 0x00000010ff7a7819 */ /* 0x000fe4000001167d */
[----:B--2---:R-:W-:-:S02]  /*4110*/  LOP3.LUT R124, R37, 0xffff0000, RZ, 0xc0, !PT ;  /* 0xffff0000257c7812 */ /* 0x004fc400078ec0ff */
[C---:B------:R-:W-:Y:S01]  /*4120*/  LOP3.LUT R86, R85.reuse, 0xffff0000, RZ, 0xc0, !PT ;  /* 0xffff000055567812 */ /* 0x040fe200078ec0ff */
[----:B------:R-:W-:Y:S01]  /*4130*/  IMAD.U32 R85, R85, 0x10000, RZ ;  /* 0x0001000055557824 */ /* 0x000fe200078e00ff */
[C---:B------:R-:W-:Y:S01]  /*4140*/  LOP3.LUT R125, R84.reuse, 0xffff0000, RZ, 0xc0, !PT ;  /* 0xffff0000547d7812 */ /* 0x040fe200078ec0ff */
[----:B------:R-:W-:Y:S01]  /*4150*/  IMAD.U32 R84, R84, 0x10000, RZ ;  /* 0x0001000054547824 */ /* 0x000fe200078e00ff */
[----:B------:R-:W-:Y:S01]  /*4160*/  SHF.R.U32.HI R87, RZ, 0x10, R123 ;  /* 0x00000010ff577819 */ /* 0x000fe2000001167b */
[----:B------:R-:W-:Y:S02]  /*4170*/  IMAD.U32 R123, R37, 0x10000, RZ ;  /* 0x00010000257b7824 */ /* 0x000fe400078e00ff */
[-C--:B------:R-:W-:Y:S01]  /*4180*/  FMUL.FTZ R37, R124, R86.reuse ;  /* 0x000000567c257220 */ /* 0x080fe20000410000 */
[----:B------:R-:W-:Y:S01]  /*4190*/  PRMT R122, R168, 0x5432, R122 ;  /* 0x00005432a87a7816 */ /* 0x000fe2000000007a */
[-C--:B------:R-:W-:Y:S01]  /*41a0*/  FMUL.FTZ R124, R124, R125.reuse ;  /* 0x0000007d7c7c7220 */ /* 0x080fe20000410000 */
[----:B------:R-:W-:Y:S01]  /*41b0*/  PRMT R87, R134, 0x5410, R87 ;  /* 0x0000541086577816 */ /* 0x000fe20000000057 */
[C---:B------:R-:W-:Y:S01]  /*41c0*/  FFMA.FTZ R37, R123.reuse, R125, -R37 ;  /* 0x0000007d7b257223 */ /* 0x040fe20000010825 */
[----:B------:R-:W-:Y:S01]  /*41d0*/  LOP3.LUT R125, R38, 0xffff0000, RZ, 0xc0, !PT ;  /* 0xffff0000267d7812 */ /* 0x000fe200078ec0ff */
[----:B------:R-:W-:Y:S01]  /*41e0*/  FFMA.FTZ R86, R123, R86, R124 ;  /* 0x000000567b567223 */ /* 0x000fe2000001007c */
[C---:B------:R-:W-:Y:S01]  /*41f0*/  IMAD.U32 R123, R122.reuse, 0x10000, RZ ;  /* 0x000100007a7b7824 */ /* 0x040fe200078e00ff */
[----:B------:R-:W-:Y:S01]  /*4200*/  LOP3.LUT R122, R122, 0xffff0000, RZ, 0xc0, !PT ;  /* 0xffff00007a7a7812 */ /* 0x000fe200078ec0ff */
[C---:B------:R-:W-:Y:S01]  /*4210*/  IMAD.U32 R134, R87.reuse, 0x10000, RZ ;  /* 0x0001000057867824 */ /* 0x040fe200078e00ff */
[----:B------:R-:W-:Y:S01]  /*4220*/  LOP3.LUT R87, R87, 0xffff0000, RZ, 0xc0, !PT ;  /* 0xffff000057577812 */ /* 0x000fe200078ec0ff */
[----:B------:R-:W-:-:S02]  /*4230*/  IMAD.U32 R124, R38, 0x10000, RZ ;  /* 0x00010000267c7824 */ /* 0x000fc400078e00ff */
[C---:B------:R-:W-:Y:S01]  /*4240*/  FMUL.FTZ R38, R125.reuse, R123 ;  /* 0x0000007b7d267220 */ /* 0x040fe20000410000 */
[-C--:B------:R-:W-:Y:S01]  /*4250*/  FMUL.FTZ R125, R125, R134.reuse ;  /* 0x000000867d7d7220 */ /* 0x080fe20000410000 */
[----:B------:R-:W-:Y:S02]  /*4260*/  F2FP.BF16.F32.PACK_AB R37, R86, R37 ;  /* 0x000000255625723e */ /* 0x000fe400000010ff */
[C---:B------:R-:W-:Y:S01]  /*4270*/  FFMA.FTZ R38, R124.reuse, R134, -R38 ;  /* 0x000000867c267223 */ /* 0x040fe20000010826 */
[----:B------:R-:W-:Y:S01]  /*4280*/  FFMA.FTZ R123, R124, R123, R125 ;  /* 0x0000007b7c7b7223 */ /* 0x000fe2000001007d */
[C---:B------:R-:W-:Y:S01]  /*4290*/  LOP3.LUT R124, R39.reuse, 0xffff0000, RZ, 0xc0, !PT ;  /* 0xffff0000277c7812 */ /* 0x040fe200078ec0ff */
[----:B------:R-:W-:-:S03]  /*42a0*/  IMAD.U32 R125, R39, 0x10000, RZ ;  /* 0x00010000277d7824 */ /* 0x000fc600078e00ff */
[----:B------:R-:W-:Y:S01]  /*42b0*/  F2FP.BF16.F32.PACK_AB R38, R123, R38 ;  /* 0x000000267b26723e */ /* 0x000fe200000010ff */
[----:B------:R-:W-:-:S04]  /*42c0*/  FMUL.FTZ R39, R124, R122 ;  /* 0x0000007a7c277220 */ /* 0x000fc80000410000 */
[-C--:B------:R-:W-:Y:S01]  /*42d0*/  FFMA.FTZ R39, R125, R87.reuse, -R39 ;  /* 0x000000577d277223 */ /* 0x080fe20000010827 */
[----:B------:R-:W-:-:S04]  /*42e0*/  FMUL.FTZ R87, R124, R87 ;  /* 0x000000577c577220 */ /* 0x000fc80000410000 */
[----:B------:R-:W-:Y:S01]  /*42f0*/  FFMA.FTZ R122, R125, R122, R87 ;  /* 0x0000007a7d7a7223 */ /* 0x000fe20000010057 */
[C---:B------:R-:W-:Y:S01]  /*4300*/  LOP3.LUT R87, R36.reuse, 0xffff0000, RZ, 0xc0, !PT ;  /* 0xffff000024577812 */ /* 0x040fe200078ec0ff */
[----:B------:R-:W-:-:S03]  /*4310*/  IMAD.U32 R36, R36, 0x10000, RZ ;  /* 0x0001000024247824 */ /* 0x000fc600078e00ff */
[----:B------:R-:W-:Y:S01]  /*4320*/  F2FP.BF16.F32.PACK_AB R39, R122, R39 ;  /* 0x000000277a27723e */ /* 0x000fe200000010ff */
[C---:B------:R-:W-:Y:S01]  /*4330*/  FMUL.FTZ R124, R87.reuse, R85 ;  /* 0x00000055577c7220 */ /* 0x040fe20000410000 */
[----:B------:R-:W-:-:S03]  /*4340*/  FMUL.FTZ R87, R87, R84 ;  /* 0x0000005457577220 */ /* 0x000fc60000410000 */
[C---:B------:R-:W-:Y:S01]  /*4350*/  FFMA.FTZ R124, R36.reuse, R84, -R124 ;  /* 0x00000054247c7223 */ /* 0x040fe2000001087c */
[----:B------:R-:W-:-:S05]  /*4360*/  FFMA.FTZ R87, R36, R85, R87 ;  /* 0x0000005524577223 */ /* 0x000fca0000010057 */
[----:B------:R-:W-:-:S05]  /*4370*/  F2FP.BF16.F32.PACK_AB R87, R87, R124 ;  /* 0x0000007c5757723e */ /* 0x000fca00000010ff */
[----:B------:R-:W-:-:S07]  /*4380*/  IMAD.MOV.U32 R36, RZ, RZ, R87 ;  /* 0x000000ffff247224 */ /* 0x000fce00078e0057 */
.L_x_472:
[----:B------:R-:W-:Y:S05]  /*4390*/  BSYNC B3 ;  /* 0x0000000000037941 */ /* 0x000fea0003800000 */
.L_x_471:
[----:B------:R-:W-:Y:S02]  /*43a0*/  ULDC.64 UR4, c[0x0][0x208] ;  /* 0x0000820000047ab9 */ /* 0x000fe40000000a00 */
[----:B--2---:R2:W-:Y:S03]  /*43b0*/  STG.E.128 desc[UR4][R60.64], R36 ;  /* 0x000000243c007986 */ /* 0x0045e6000c101d04 */
.L_x_470:
[----:B------:R-:W-:Y:S05]  /*43c0*/  BSYNC B2 ;  /* 0x0000000000027941 */ /* 0x000fea0003800000 */
.L_x_469:
[----:B------:R-:W-:Y:S01]  /*43d0*/  ISETP.NE.AND P3, PT, R11, RZ, PT ;  /* 0x000000ff0b00720c */ /* 0x000fe20003f65270 */
[----:B------:R-:W-:-:S12]  /*43e0*/  BSSY B2, `(.L_x_473) ;  /* 0x0000037000027945 */ /* 0x000fd80003800000 */
[----:B------:R-:W-:Y:S05]  /*43f0*/  @!P3 BRA `(.L_x_474) ;  /* 0x0000000000d4b947 */ /* 0x000fea0003800000 */
[----:B0-2---:R0:W2:Y:S01]  /*4400*/  LDS.128 R36, [R5+0x26c00] ;  /* 0x026c000005247984 */ /* 0x0050a20000000c00 */
[----:B------:R-:W-:Y:S01]  /*4410*/  ISETP.GE.AND P3, PT, R215, R115, PT ;  /* 0x00000073d700720c */ /* 0x000fe20003f66270 */
[----:B------:R-:W-:-:S12]  /*4420*/  BSSY B3, `(.L_x_475) ;  /* 0x0000030000037945 */ /* 0x000fd80003800000 */
[----:B0-----:R-:W-:Y:S05]  /*4430*/  @P3 BRA `(.L_x_476) ;  /* 0x0000000000b83947 */ /* 0x001fea0003800000 */
[----:B------:R-:W-:Y:S02]  /*4440*/  SHF.R.U64 R86, R116, 0x10, R117 ;  /* 0x0000001074567819 */ /* 0x000fe40000001275 */
[--C-:B------:R-:W-:Y:S02]  /*4450*/  SHF.R.U64 R84, R90, 0x10, R91.reuse ;  /* 0x000000105a547819 */ /* 0x100fe4000000125b */
[----:B------:R-:W-:Y:S02]  /*4460*/  PRMT R86, R166, 0x5432, R86 ;  /* 0x00005432a6567816 */ /* 0x000fe40000000056 */
[----:B------:R-:W-:Y:S02]  /*4470*/  PRMT R84, R165, 0x5432, R84 ;  /* 0x00005432a5547816 */ /* 0x000fe40000000054 */
[----:B------:R-:W-:Y:S02]  /*4480*/  SHF.R.U32.HI R87, RZ, 0x10, R91 ;  /* 0x00000010ff577819 */ /* 0x000fe4000001165b */
[----:B------:R-:W-:-:S02]  /*4490*/  SHF.R.U32.HI R90, RZ, 0x10, R117 ;  /* 0x00000010ff5a7819 */ /* 0x000fc40000011675 */
[C---:B--2---:R-:W-:Y:S01]  /*44a0*/  LOP3.LUT R91, R37.reuse, 0xffff0000, RZ, 0xc0, !PT ;  /* 0xffff0000255b7812 */ /* 0x044fe200078ec0ff */
[----:B------:R-:W-:Y:S01]  /*44b0*/  IMAD.U32 R37, R37, 0x10000, RZ ;  /* 0x0001000025257824 */ /* 0x000fe200078e00ff */
[C---:B------:R-:W-:Y:S01]  /*44c0*/  LOP3.LUT R116, R86.reuse, 0xffff0000, RZ, 0xc0, !PT ;  /* 0xffff000056747812 */ /* 0x040fe200078ec0ff */
[----:B------:R-:W-:Y:S01]  /*44d0*/  IMAD.U32 R86, R86, 0x10000, RZ ;  /* 0x0001000056567824 */ /* 0x000fe200078e00ff */
[C---:B------:R-:W-:Y:S01]  /*44e0*/  LOP3.LUT R117, R84.reuse, 0xffff0000, RZ, 0xc0, !PT ;  /* 0xffff000054757812 */ /* 0x040fe200078ec0ff */
[----:B------:R-:W-:Y:S01]  /*44f0*/  IMAD.U32 R84, R84, 0x10000, RZ ;  /* 0x0001000054547824 */ /* 0x000fe200078e00ff */
[----:B------:R-:W-:Y:S01]  /*4500*/  PRMT R90, R167, 0x5432, R90 ;  /* 0x00005432a75a7816 */ /* 0x000fe2000000005a */
[----:B------:R-:W-:Y:S01]  /*4510*/  FMUL.FTZ R85, R91, R116 ;  /* 0x000000745b557220 */ /* 0x000fe20000410000 */
[----:B------:R-:W-:Y:S01]  /*4520*/  PRMT R87, R165, 0x5410, R87 ;  /* 0x00005410a5577816 */ /* 0x000fe20000000057 */
[-C--:B------:R-:W-:Y:S02]  /*4530*/  FMUL.FTZ R91, R91, R117.reuse ;  /* 0x000000755b5b7220 */ /* 0x080fe40000410000 */
[----:B------:R-:W-:Y:S01]  /*4540*/  FFMA.FTZ R85, R37, R117, -R85 ;  /* 0x0000007525557223 */ /* 0x000fe20000010855 */
[----:B------:R-:W-:-:S02]  /*4550*/  IMAD.U32 R117, R38, 0x10000, RZ ;  /* 0x0001000026757824 */ /* 0x000fc400078e00ff */
[----:B------:R-:W-:Y:S01]  /*4560*/  FFMA.FTZ R37, R37, R116, R91 ;  /* 0x0000007425257223 */ /* 0x000fe2000001005b */
[----:B------:R-:W-:Y:S01]  /*4570*/  LOP3.LUT R91, R38, 0xffff0000, RZ, 0xc0, !PT ;  /* 0xffff0000265b7812 */ /* 0x000fe200078ec0ff */
[C---:B------:R-:W-:Y:S01]  /*4580*/  IMAD.U32 R116, R90.reuse, 0x10000, RZ ;  /* 0x000100005a747824 */ /* 0x040fe200078e00ff */
[----:B------:R-:W-:Y:S01]  /*4590*/  LOP3.LUT R90, R90, 0xffff0000, RZ, 0xc0, !PT ;  /* 0xffff00005a5a7812 */ /* 0x000fe200078ec0ff */
[C---:B------:R-:W-:Y:S01]  /*45a0*/  IMAD.U32 R122, R87.reuse, 0x10000, RZ ;  /* 0x00010000577a7824 */ /* 0x040fe200078e00ff */
[----:B------:R-:W-:Y:S01]  /*45b0*/  LOP3.LUT R87, R87, 0xffff0000, RZ, 0xc0, !PT ;  /* 0xffff000057577812 */ /* 0x000fe200078ec0ff */
[----:B------:R-:W-:Y:S01]  /*45c0*/  FMUL.FTZ R38, R91, R116 ;  /* 0x000000745b267220 */ /* 0x000fe20000410000 */
[----:B------:R-:W-:Y:S01]  /*45d0*/  F2FP.BF16.F32.PACK_AB R37, R37, R85 ;  /* 0x000000552525723e */ /* 0x000fe200000010ff */
[-C--:B------:R-:W-:Y:S02]  /*45e0*/  FMUL.FTZ R91, R91, R122.reuse ;  /* 0x0000007a5b5b7220 */ /* 0x080fe40000410000 */
[----:B------:R-:W-:-:S02]  /*45f0*/  FFMA.FTZ R38, R117, R122, -R38 ;  /* 0x0000007a75267223 */ /* 0x000fc40000010826 */
        /* <DEDUP_REMOVED lines=15> */
[----:B------:R-:W-:Y:S01]  /*46f0*/  F2FP.BF16.F32.PACK_AB R90, R39, R90 ;  /* 0x0000005a275a723e */ /* 0x000fe200000010ff */
[----:B------:R-:W-:-:S04]  /*4700*/  IMAD.MOV.U32 R39, RZ, RZ, R87 ;  /* 0x000000ffff277224 */ /* 0x000fc800078e0057 */
[----:B------:R-:W-:-:S07]  /*4710*/  IMAD.MOV.U32 R36, RZ, RZ, R90 ;  /* 0x000000ffff247224 */ /* 0x000fce00078e005a */
.L_x_476:
[----:B------:R-:W-:Y:S05]  /*4720*/  BSYNC B3 ;  /* 0x0000000000037941 */ /* 0x000fea0003800000 */
.L_x_475:
[----:B------:R-:W-:Y:S02]  /*4730*/  ULDC.64 UR4, c[0x0][0x208] ;  /* 0x0000820000047ab9 */ /* 0x000fe40000000a00 */
[----:B--2---:R3:W-:Y:S03]  /*4740*/  STG.E.128 desc[UR4][R60.64+0x80], R36 ;  /* 0x000080243c007986 */ /* 0x0047e6000c101d04 */
.L_x_474:
[----:B------:R-:W-:Y:S05]  /*4750*/  BSYNC B2 ;  /* 0x0000000000027941 */ /* 0x000fea0003800000 */
.L_x_473:
[----:B------:R-:W-:Y:S01]  /*4760*/  ISETP.NE.AND P3, PT, R10, RZ, PT ;  /* 0x000000ff0a00720c */ /* 0x000fe20003f65270 */
[----:B------:R-:W-:-:S12]  /*4770*/  BSSY B2, `(.L_x_477) ;  /* 0x0000038000027945 */ /* 0x000fd80003800000 */
[----:B------:R-:W-:Y:S05]  /*4780*/  @!P3 BRA `(.L_x_478) ;  /* 0x0000000000d8b947 */ /* 0x000fea0003800000 */
[----:B0-23--:R0:W2:Y:S01]  /*4790*/  LDS.128 R36, [R5+0x29400] ;  /* 0x0294000005247984 */ /* 0x00d0a20000000c00 */
[----:B------:R-:W-:Y:S01]  /*47a0*/  ISETP.GE.AND P3, PT, R214, R115, PT ;  /* 0x00000073d600720c */ /* 0x000fe20003f66270 */
[----:B------:R-:W-:-:S12]  /*47b0*/  BSSY B3, `(.L_x_479) ;  /* 0x0000031000037945 */ /* 0x000fd80003800000 */
[----:B0-----:R-:W-:Y:S05]  /*47c0*/  @P3 BRA `(.L_x_480) ;  /* 0x0000000000bc3947 */ /* 0x001fea0003800000 */
[----:B------:R-:W-:Y:S01]  /*47d0*/  SHF.R.U64 R85, R88, 0x10, R89 ;  /* 0x0000001058557819 */ /* 0x000fe20000001259 */
[----:B--2---:R-:W-:Y:S01]  /*47e0*/  IMAD.U32 R87, R37, 0x10000, RZ ;  /* 0x0001000025577824 */ /* 0x004fe200078e00ff */
[----:B------:R-:W-:Y:S02]  /*47f0*/  SHF.R.U64 R82, R82, 0x10, R83 ;  /* 0x0000001052527819 */ /* 0x000fe40000001253 */
[C---:B------:R-:W-:Y:S02]  /*4800*/  PRMT R85, R164.reuse, 0x5410, R85 ;  /* 0x00005410a4557816 */ /* 0x040fe40000000055 */
[----:B------:R-:W-:Y:S02]  /*4810*/  SHF.R.U32.HI R86, RZ, 0x10, R83 ;  /* 0x00000010ff567819 */ /* 0x000fe40000011653 */
[----:B------:R-:W-:Y:S02]  /*4820*/  SHF.R.U32.HI R83, RZ, 0x10, R89 ;  /* 0x00000010ff537819 */ /* 0x000fe40000011659 */
[----:B------:R-:W-:-:S02]  /*4830*/  PRMT R82, R164, 0x5432, R82 ;  /* 0x00005432a4527816 */ /* 0x000fc40000000052 */
[----:B------:R-:W-:Y:S02]  /*4840*/  LOP3.LUT R89, R37, 0xffff0000, RZ, 0xc0, !PT ;  /* 0xffff000025597812 */ /* 0x000fe400078ec0ff */
[C---:B------:R-:W-:Y:S01]  /*4850*/  LOP3.LUT R88, R85.reuse, 0xffff0000, RZ, 0xc0, !PT ;  /* 0xffff000055587812 */ /* 0x040fe200078ec0ff */
[----:B------:R-:W-:Y:S01]  /*4860*/  IMAD.U32 R85, R85, 0x10000, RZ ;  /* 0x0001000055557824 */ /* 0x000fe200078e00ff */
[C---:B------:R-:W-:Y:S01]  /*4870*/  LOP3.LUT R37, R82.reuse, 0xffff0000, RZ, 0xc0, !PT ;  /* 0xffff000052257812 */ /* 0x040fe200078ec0ff */
[----:B------:R-:W-:Y:S01]  /*4880*/  IMAD.U32 R82, R82, 0x10000, RZ ;  /* 0x0001000052527824 */ /* 0x000fe200078e00ff */
[----:B------:R-:W-:Y:S01]  /*4890*/  PRMT R83, R163, 0x5410, R83 ;  /* 0x00005410a3537816 */ /* 0x000fe20000000053 */
[----:B------:R-:W-:Y:S01]  /*48a0*/  FMUL.FTZ R84, R89, R88 ;  /* 0x0000005859547220 */ /* 0x000fe20000410000 */
[----:B------:R-:W-:-:S03]  /*48b0*/  PRMT R86, R163, 0x5432, R86 ;  /* 0x00005432a3567816 */ /* 0x000fc60000000056 */
[-C--:B------:R-:W-:Y:S01]  /*48c0*/  FFMA.FTZ R84, R87, R37.reuse, -R84 ;  /* 0x0000002557547223 */ /* 0x080fe20000010854 */
[----:B------:R-:W-:Y:S01]  /*48d0*/  FMUL.FTZ R37, R89, R37 ;  /* 0x0000002559257220 */ /* 0x000fe20000410000 */
[C---:B------:R-:W-:Y:S01]  /*48e0*/  IMAD.U32 R89, R86.reuse, 0x10000, RZ ;  /* 0x0001000056597824 */ /* 0x040fe200078e00ff */
[----:B------:R-:W-:Y:S02]  /*48f0*/  LOP3.LUT R86, R86, 0xffff0000, RZ, 0xc0, !PT ;  /* 0xffff000056567812 */ /* 0x000fe400078ec0ff */
[----:B------:R-:W-:Y:S01]  /*4900*/  FFMA.FTZ R37, R87, R88, R37 ;  /* 0x0000005857257223 */ /* 0x000fe20000010025 */
[C---:B------:R-:W-:Y:S01]  /*4910*/  LOP3.LUT R88, R38.reuse, 0xffff0000, RZ, 0xc0, !PT ;  /* 0xffff000026587812 */ /* 0x040fe200078ec0ff */
[C---:B------:R-:W-:Y:S01]  /*4920*/  IMAD.U32 R87, R83.reuse, 0x10000, RZ ;  /* 0x0001000053577824 */ /* 0x040fe200078e00ff */
[----:B------:R-:W-:Y:S01]  /*4930*/  LOP3.LUT R83, R83, 0xffff0000, RZ, 0xc0, !PT ;  /* 0xffff000053537812 */ /* 0x000fe200078ec0ff */
[----:B------:R-:W-:Y:S01]  /*4940*/  IMAD.U32 R38, R38, 0x10000, RZ ;  /* 0x0001000026267824 */ /* 0x000fe200078e00ff */
[----:B------:R-:W-:Y:S01]  /*4950*/  F2FP.BF16.F32.PACK_AB R37, R37, R84 ;  /* 0x000000542525723e */ /* 0x000fe200000010ff */
[C---:B------:R-:W-:Y:S01]  /*4960*/  FMUL.FTZ R90, R88.reuse, R87 ;  /* 0x00000057585a7220 */ /* 0x040fe20000410000 */
[----:B------:R-:W-:-:S03]  /*4970*/  FMUL.FTZ R88, R88, R89 ;  /* 0x0000005958587220 */ /* 0x000fc60000410000 */
[C---:B------:R-:W-:Y:S01]  /*4980*/  FFMA.FTZ R90, R38.reuse, R89, -R90 ;  /* 0x00000059265a7223 */ /* 0x040fe2000001085a */
[----:B------:R-:W-:Y:S01]  /*4990*/  FFMA.FTZ R88, R38, R87, R88 ;  /* 0x0000005726587223 */ /* 0x000fe20000010058 */
[C---:B------:R-:W-:Y:S01]  /*49a0*/  LOP3.LUT R38, R39.reuse, 0xffff0000, RZ, 0xc0, !PT ;  /* 0xffff000027267812 */ /* 0x040fe200078ec0ff */
[----:B------:R-:W-:-:S03]  /*49b0*/  IMAD.U32 R39, R39, 0x10000, RZ ;  /* 0x0001000027277824 */ /* 0x000fc600078e00ff */
        /* <DEDUP_REMOVED lines=13> */
[----:B------:R-:W-:Y:S02]  /*4a90*/  IMAD.MOV.U32 R39, RZ, RZ, R38 ;  /* 0x000000ffff277224 */ /* 0x000fe400078e0026 */
[----:B------:R-:W-:Y:S02]  /*4aa0*/  IMAD.MOV.U32 R38, RZ, RZ, R88 ;  /* 0x000000ffff267224 */ /* 0x000fe400078e0058 */
[----:B------:R-:W-:-:S07]  /*4ab0*/  IMAD.MOV.U32 R36, RZ, RZ, R83 ;  /* 0x000000ffff247224 */ /* 0x000fce00078e0053 */
.L_x_480:
[----:B------:R-:W-:Y:S05]  /*4ac0*/  BSYNC B3 ;  /* 0x0000000000037941 */ /* 0x000fea0003800000 */
.L_x_479:
[----:B------:R-:W-:Y:S02]  /*4ad0*/  ULDC.64 UR4, c[0x0][0x208] ;  /* 0x0000820000047ab9 */ /* 0x000fe40000000a00 */
[----:B--2---:R4:W-:Y:S03]  /*4ae0*/  STG.E.128 desc[UR4][R60.64+0x100], R36 ;  /* 0x000100243c007986 */ /* 0x0049e6000c101d04 */
.L_x_478:
[----:B------:R-:W-:Y:S05]  /*4af0*/  BSYNC B2 ;  /* 0x0000000000027941 */ /* 0x000fea0003800000 */
.L_x_477:
[----:B------:R-:W-:-:S13]  /*4b00*/  ISETP.NE.AND P3, PT, R9, RZ, PT ;  /* 0x000000ff0900720c */ /* 0x000fda0003f65270 */
[----:B------:R-:W-:Y:S05]  /*4b10*/  @!P3 BRA `(.L_x_468) ;  /* 0x0000000000d8b947 */ /* 0x000fea0003800000 */
[----:B0-234-:R0:W2:Y:S01]  /*4b20*/  LDS.128 R36, [R5+0x2bc00] ;  /* 0x02bc000005247984 */ /* 0x01d0a20000000c00 */
[----:B------:R-:W-:Y:S01]  /*4b30*/  ISETP.GE.AND P3, PT, R216, R115, PT ;  /* 0x00000073d800720c */ /* 0x000fe20003f66270 */
[----:B------:R-:W-:-:S12]  /*4b40*/  BSSY B2, `(.L_x_481) ;  /* 0x0000031000027945 */ /* 0x000fd80003800000 */
[----:B0-----:R-:W-:Y:S05]  /*4b50*/  @P3 BRA `(.L_x_482) ;  /* 0x0000000000bc3947 */ /* 0x001fea0003800000 */
[--C-:B------:R-:W-:Y:S01]  /*4b60*/  SHF.R.U64 R78, R78, 0x10, R79.reuse ;  /* 0x000000104e4e7819 */ /* 0x100fe2000000124f */
[----:B--2---:R-:W-:Y:S01]  /*4b70*/  IMAD.U32 R83, R37, 0x10000, RZ ;  /* 0x0001000025537824 */ /* 0x004fe200078e00ff */
[----:B------:R-:W-:Y:S02]  /*4b80*/  SHF.R.U32.HI R82, RZ, 0x10, R79 ;  /* 0x00000010ff527819 */ /* 0x000fe4000001164f */
[--C-:B------:R-:W-:Y:S02]  /*4b90*/  SHF.R.U64 R79, R80, 0x10, R81.reuse ;  /* 0x00000010504f7819 */ /* 0x100fe40000001251 */
[----:B------:R-:W-:Y:S02]  /*4ba0*/  SHF.R.U32.HI R80, RZ, 0x10, R81 ;  /* 0x00000010ff507819 */ /* 0x000fe40000011651 */
[----:B------:R-:W-:Y:S02]  /*4bb0*/  PRMT R81, R161, 0x5432, R79 ;  /* 0x00005432a1517816 */ /* 0x000fe4000000004f */
[----:B------:R-:W-:-:S02]  /*4bc0*/  PRMT R78, R162, 0x5432, R78 ;  /* 0x00005432a24e7816 */ /* 0x000fc4000000004e */
[----:B------:R-:W-:Y:S02]  /*4bd0*/  LOP3.LUT R85, R37, 0xffff0000, RZ, 0xc0, !PT ;  /* 0xffff000025557812 */ /* 0x000fe400078ec0ff */
[C---:B------:R-:W-:Y:S01]  /*4be0*/  LOP3.LUT R84, R81.reuse, 0xffff0000, RZ, 0xc0, !PT ;  /* 0xffff000051547812 */ /* 0x040fe200078ec0ff */
[----:B------:R-:W-:Y:S01]  /*4bf0*/  IMAD.U32 R81, R81, 0x10000, RZ ;  /* 0x0001000051517824 */ /* 0x000fe200078e00ff */
[----:B------:R-:W-:Y:S02]  /*4c00*/  PRMT R79, R161, 0x5410, R80 ;  /* 0x00005410a14f7816 */ /* 0x000fe40000000050 */
[----:B------:R-:W-:Y:S01]  /*4c10*/  LOP3.LUT R37, R78, 0xffff0000, RZ, 0xc0, !PT ;  /* 0xffff00004e257812 */ /* 0x000fe200078ec0ff */
[----:B------:R-:W-:Y:S01]  /*4c20*/  FMUL.FTZ R80, R85, R84 ;  /* 0x0000005455507220 */ /* 0x000fe20000410000 */
[----:B------:R-:W-:Y:S01]  /*4c30*/  PRMT R82, R162, 0x5410, R82 ;  /* 0x00005410a2527816 */ /* 0x000fe20000000052 */
[----:B------:R-:W-:Y:S02]  /*4c40*/  IMAD.U32 R78, R78, 0x10000, RZ ;  /* 0x000100004e4e7824 */ /* 0x000fe400078e00ff */
[-C--:B------:R-:W-:Y:S01]  /*4c50*/  FFMA.FTZ R80, R83, R37.reuse, -R80 ;  /* 0x0000002553507223 */ /* 0x080fe20000010850 */
[----:B------:R-:W-:Y:S01]  /*4c60*/  FMUL.FTZ R37, R85, R37 ;  /* 0x0000002555257220 */ /* 0x000fe20000410000 */
[C---:B------:R-:W-:Y:S01]  /*4c70*/  IMAD.U32 R85, R82.reuse, 0x10000, RZ ;  /* 0x0001000052557824 */ /* 0x040fe200078e00ff */
[----:B------:R-:W-:-:S02]  /*4c80*/  LOP3.LUT R82, R82, 0xffff0000, RZ, 0xc0, !PT ;  /* 0xffff000052527812 */ /* 0x000fc400078ec0ff */
        /* <DEDUP_REMOVED lines=28> */
.L_x_482:
[----:B------:R-:W-:Y:S05]  /*4e50*/  BSYNC B2 ;  /* 0x0000000000027941 */ /* 0x000fea0003800000 */
.L_x_481:
[----:B------:R-:W-:Y:S02]  /*4e60*/  ULDC.64 UR4, c[0x0][0x208] ;  /* 0x0000820000047ab9 */ /* 0x000fe40000000a00 */
[----:B--2---:R0:W-:Y:S03]  /*4e70*/  STG.E.128 desc[UR4][R60.64+0x180], R36 ;  /* 0x000180243c007986 */ /* 0x0041e6000c101d04 */
.L_x_468:
[----:B------:R-:W-:Y:S05]  /*4e80*/  BSYNC B1 ;  /* 0x0000000000017941 */ /* 0x000fea0003800000 */
.L_x_467:
[----:B------:R-:W-:Y:S04]  /*4e90*/  BSSY B1, `(.L_x_483) ;  /* 0x00000e8000017945 */ /* 0x000fe80003800000 */
[----:B------:R-:W-:Y:S05]  /*4ea0*/  @P4 BRA `(.L_x_484) ;  /* 0x0000000c00984947 */ /* 0x000fea0003800000 */
[----:B------:R-:W-:Y:S01]  /*4eb0*/  ISETP.NE.AND P3, PT, R27, RZ, PT ;  /* 0x000000ff1b00720c */ /* 0x000fe20003f65270 */
[----:B------:R-:W-:-:S12]  /*4ec0*/  BSSY B2, `(.L_x_485) ;  /* 0x0000038000027945 */ /* 0x000fd80003800000 */
[----:B------:R-:W-:Y:S05]  /*4ed0*/  @!P3 BRA `(.L_x_486) ;  /* 0x0000000000d8b947 */ /* 0x000fea0003800000 */
[----:B0-234-:R0:W2:Y:S01]  /*4ee0*/  LDS.128 R36, [R5+0x25400] ;  /* 0x0254000005247984 */ /* 0x01d0a20000000c00 */
[----:B------:R-:W-:Y:S01]  /*4ef0*/  ISETP.GE.AND P3, PT, R22, R115, PT ;  /* 0x000000731600720c */ /* 0x000fe20003f66270 */
[----:B------:R-:W-:-:S12]  /*4f00*/  BSSY B3, `(.L_x_487) ;  /* 0x0000031000037945 */ /* 0x000fd80003800000 */
[----:B0-----:R-:W-:Y:S05]  /*4f10*/  @P3 BRA `(.L_x_488) ;  /* 0x0000000000bc3947 */ /* 0x001fea0003800000 */
[--C-:B------:R-:W-:Y:S02]  /*4f20*/  SHF.R.U64 R60, R74, 0x10, R75.reuse ;  /* 0x000000104a3c7819 */ /* 0x100fe4000000124b */
[----:B------:R-:W-:Y:S02]  /*4f30*/  SHF.R.U32.HI R74, RZ, 0x10, R75 ;  /* 0x00000010ff4a7819 */ /* 0x000fe4000001164b */
[----:B------:R-:W-:Y:S02]  /*4f40*/  SHF.R.U64 R75, R76, 0x10, R77 ;  /* 0x000000104c4b7819 */ /* 0x000fe4000000124d */
[----:B------:R-:W-:Y:S02]  /*4f50*/  PRMT R60, R160, 0x5432, R60 ;  /* 0x00005432a03c7816 */ /* 0x000fe4000000003c */
[----:B------:R-:W-:Y:S02]  /*4f60*/  PRMT R75, R159, 0x5432, R75 ;  /* 0x000054329f4b7816 */ /* 0x000fe4000000004b */
[----:B--2---:R-:W-:-:S02]  /*4f70*/  LOP3.LUT R79, R37, 0xffff0000, RZ, 0xc0, !PT ;  /* 0xffff0000254f7812 */ /* 0x004fc400078ec0ff */
[C---:B------:R-:W-:Y:S01]  /*4f80*/  LOP3.LUT R78, R75.reuse, 0xffff0000, RZ, 0xc0, !PT ;  /* 0xffff00004b4e7812 */ /* 0x040fe200078ec0ff */
[----:B------:R-:W-:Y:S01]  /*4f90*/  IMAD.U32 R75, R75, 0x10000, RZ ;  /* 0x000100004b4b7824 */ /* 0x000fe200078e00ff */
[----:B------:R-:W-:Y:S01]  /*4fa0*/  SHF.R.U32.HI R61, RZ, 0x10, R77 ;  /* 0x00000010ff3d7819 */ /* 0x000fe2000001164d */
[----:B------:R-:W-:Y:S01]  /*4fb0*/  IMAD.U32 R77, R37, 0x10000, RZ ;  /* 0x00010000254d7824 */ /* 0x000fe200078e00ff */
[----:B------:R-:W-:Y:S01]  /*4fc0*/  PRMT R76, R160, 0x5410, R74 ;  /* 0x00005410a04c7816 */ /* 0x000fe2000000004a */
[----:B------:R-:W-:Y:S01]  /*4fd0*/  FMUL.FTZ R74, R79, R78 ;  /* 0x0000004e4f4a7220 */ /* 0x000fe20000410000 */
[C---:B------:R-:W-:Y:S01]  /*4fe0*/  LOP3.LUT R37, R60.reuse, 0xffff0000, RZ, 0xc0, !PT ;  /* 0xffff00003c257812 */ /* 0x040fe200078ec0ff */
[----:B------:R-:W-:Y:S01]  /*4ff0*/  IMAD.U32 R60, R60, 0x10000, RZ ;  /* 0x000100003c3c7824 */ /* 0x000fe200078e00ff */
        /* <DEDUP_REMOVED lines=33> */
.L_x_488:
[----:B------:R-:W-:Y:S05]  /*5210*/  BSYNC B3 ;  /* 0x0000000000037941 */ /* 0x000fea0003800000 */
.L_x_487:
[----:B------:R-:W-:Y:S02]  /*5220*/  ULDC.64 UR4, c[0x0][0x208] ;  /* 0x0000820000047ab9 */ /* 0x000fe40000000a00 */
[----:B--2---:R0:W-:Y:S03]  /*5230*/  STG.E.128 desc[UR4][R46.64], R36 ;  /* 0x000000242e007986 */ /* 0x0041e6000c101d04 */
.L_x_486:
[----:B------:R-:W-:Y:S05]  /*5240*/  BSYNC B2 ;  /* 0x0000000000027941 */ /* 0x000fea0003800000 */
.L_x_485:
[----:B------:R-:W-:Y:S01]  /*5250*/  ISETP.NE.AND P3, PT, R11, RZ, PT ;  /* 0x000000ff0b00720c */ /* 0x000fe20003f65270 */
[----:B------:R-:W-:-:S12]  /*5260*/  BSSY B2, `(.L_x_489) ;  /* 0x0000038000027945 */ /* 0x000fd80003800000 */
[----:B------:R-:W-:Y:S05]  /*5270*/  @!P3 BRA `(.L_x_490) ;  /* 0x0000000000d8b947 */ /* 0x000fea0003800000 */
[----:B0-234-:R0:W2:Y:S01]  /*5280*/  LDS.128 R36, [R5+0x27c00] ;  /* 0x027c000005247984 */ /* 0x01d0a20000000c00 */
[----:B------:R-:W-:Y:S01]  /*5290*/  ISETP.GE.AND P3, PT, R215, R115, PT ;  /* 0x00000073d700720c */ /* 0x000fe20003f66270 */
[----:B------:R-:W-:-:S12]  /*52a0*/  BSSY B3, `(.L_x_491) ;  /* 0x0000031000037945 */ /* 0x000fd80003800000 */
[----:B0-----:R-:W-:Y:S05]  /*52b0*/  @P3 BRA `(.L_x_492) ;  /* 0x0000000000bc3947 */ /* 0x001fea0003800000 */
[----:B------:R-:W-:Y:S02]  /*52c0*/  SHF.R.U64 R61, R72, 0x10, R73 ;  /* 0x00000010483d7819 */ /* 0x000fe40000001249 */
[----:B------:R-:W-:Y:S02]  /*52d0*/  SHF.R.U64 R60, R70, 0x10, R71 ;  /* 0x00000010463c7819 */ /* 0x000fe40000001247 */
[----:B------:R-:W-:Y:S02]  /*52e0*/  PRMT R61, R156, 0x5432, R61 ;  /* 0x000054329c3d7816 */ /* 0x000fe4000000003d */
[----:B------:R-:W-:Y:S02]  /*52f0*/  PRMT R60, R155, 0x5432, R60 ;  /* 0x000054329b3c7816 */ /* 0x000fe4000000003c */
[----:B--2---:R-:W-:Y:S02]  /*5300*/  LOP3.LUT R75, R37, 0xffff0000, RZ, 0xc0, !PT ;  /* 0xffff0000254b7812 */ /* 0x004fe400078ec0ff */
[C---:B------:R-:W-:Y:S01]  /*5310*/  LOP3.LUT R74, R61.reuse, 0xffff0000, RZ, 0xc0, !PT ;  /* 0xffff00003d4a7812 */ /* 0x040fe200078ec0ff */
[----:B------:R-:W-:Y:S01]  /*5320*/  IMAD.U32 R61, R61, 0x10000, RZ ;  /* 0x000100003d3d7824 */ /* 0x000fe200078e00ff */
[----:B------:R-:W-:Y:S01]  /*5330*/  SHF.R.U32.HI R72, RZ, 0x10, R73 ;  /* 0x00000010ff487819 */ /* 0x000fe20000011649 */
[----:B------:R-:W-:Y:S01]  /*5340*/  IMAD.U32 R73, R37, 0x10000, RZ ;  /* 0x0001000025497824 */ /* 0x000fe200078e00ff */
[----:B------:R-:W-:Y:S01]  /*5350*/  SHF.R.U32.HI R70, RZ, 0x10, R71 ;  /* 0x00000010ff467819 */ /* 0x000fe20000011647 */
[----:B------:R-:W-:Y:S01]  /*5360*/  FMUL.FTZ R71, R75, R74 ;  /* 0x0000004a4b477220 */ /* 0x000fe20000410000 */
[C---:B------:R-:W-:Y:S01]  /*5370*/  LOP3.LUT R37, R60.reuse, 0xffff0000, RZ, 0xc0, !PT ;  /* 0xffff00003c257812 */ /* 0x040fe200078ec0ff */
[----:B------:R-:W-:Y:S01]  /*5380*/  IMAD.U32 R60, R60, 0x10000, RZ ;  /* 0x000100003c3c7824 */ /* 0x000fe200078e00ff */
[----:B------:R-:W-:-:S02]  /*5390*/  PRMT R72, R157, 0x5410, R72 ;  /* 0x000054109d487816 */ /* 0x000fc40000000048 */
[----:B------:R-:W-:Y:S01]  /*53a0*/  PRMT R70, R156, 0x5410, R70 ;  /* 0x000054109c467816 */ /* 0x000fe20000000046 */
[-C--:B------:R-:W-:Y:S01]  /*53b0*/  FFMA.FTZ R71, R73, R37.reuse, -R71 ;  /* 0x0000002549477223 */ /* 0x080fe20000010847 */
[----:B------:R-:W-:-:S03]  /*53c0*/  FMUL.FTZ R37, R75, R37 ;  /* 0x000000254b257220 */ /* 0x000fc60000410000 */
[----:B------:R-:W-:Y:S02]  /*53d0*/  IMAD.U32 R75, R70, 0x10000, RZ ;  /* 0x00010000464b7824 */ /* 0x000fe400078e00ff */
[----:B------:R-:W-:Y:S01]  /*53e0*/  FFMA.FTZ R37, R73, R74, R37 ;  /* 0x0000004a49257223 */ /* 0x000fe20000010025 */
[----:B------:R-:W-:Y:S01]  /*53f0*/  LOP3.LUT R74, R38, 0xffff0000, RZ, 0xc0, !PT ;  /* 0xffff0000264a7812 */ /* 0x000fe200078ec0ff */
[C---:B------:R-:W-:Y:S01]  /*5400*/  IMAD.U32 R73, R72.reuse, 0x10000, RZ ;  /* 0x0001000048497824 */ /* 0x040fe200078e00ff */
[----:B------:R-:W-:Y:S01]  /*5410*/  LOP3.LUT R72, R72, 0xffff0000, RZ, 0xc0, !PT ;  /* 0xffff000048487812 */ /* 0x000fe200078ec0ff */
[----:B------:R-:W-:Y:S01]  /*5420*/  IMAD.U32 R38, R38, 0x10000, RZ ;  /* 0x0001000026267824 */ /* 0x000fe200078e00ff */
[----:B------:R-:W-:Y:S01]  /*5430*/  LOP3.LUT R70, R70, 0xffff0000, RZ, 0xc0, !PT ;  /* 0xffff000046467812 */ /* 0x000fe200078ec0ff */
[C---:B------:R-:W-:Y:S01]  /*5440*/  FMUL.FTZ R76, R74.reuse, R73 ;  /* 0x000000494a4c7220 */ /* 0x040fe20000410000 */
[----:B------:R-:W-:Y:S01]  /*5450*/  FMUL.FTZ R74, R74, R75 ;  /* 0x0000004b4a4a7220 */ /* 0x000fe20000410000 */
[----:B------:R-:W-:-:S02]  /*5460*/  F2FP.BF16.F32.PACK_AB R37, R37, R71 ;  /* 0x000000472525723e */ /* 0x000fc400000010ff */
        /* <DEDUP_REMOVED lines=20> */
.L_x_492:
[----:B------:R-:W-:Y:S05]  /*55b0*/  BSYNC B3 ;  /* 0x0000000000037941 */ /* 0x000fea0003800000 */
.L_x_491:
[----:B------:R-:W-:Y:S02]  /*55c0*/  ULDC.64 UR4, c[0x0][0x208] ;  /* 0x0000820000047ab9 */ /* 0x000fe40000000a00 */
[----:B--2---:R0:W-:Y:S03]  /*55d0*/  STG.E.128 desc[UR4][R46.64+0x80], R36 ;  /* 0x000080242e007986 */ /* 0x0041e6000c101d04 */
.L_x_490:
[----:B------:R-:W-:Y:S05]  /*55e0*/  BSYNC B2 ;  /* 0x0000000000027941 */ /* 0x000fea0003800000 */
.L_x_489:
        /* <DEDUP_REMOVED lines=22> */
[-C--:B------:R-:W-:Y:S01]  /*5750*/  FMUL.FTZ R71, R71, R69.reuse ;  /* 0x0000004547477220 */ /* 0x080fe20000410000 */
[----:B------:R-:W-:Y:S01]  /*5760*/  LOP3.LUT R72, R38, 0xffff0000, RZ, 0xc0, !PT ;  /* 0xffff000026487812 */ /* 0x000fe200078ec0ff */
[----:B------:R-:W-:-:S02]  /*5770*/  FFMA.FTZ R70, R37, R69, -R70 ;  /* 0x0000004525467223 */ /* 0x000fc40000010846 */
[----:B------:R-:W-:Y:S01]  /*5780*/  FFMA.FTZ R71, R37, R67, R71 ;  /* 0x0000004325477223 */ /* 0x000fe20000010047 */
[C---:B------:R-:W-:Y:S01]  /*5790*/  IMAD.U32 R67, R68.reuse, 0x10000, RZ ;  /* 0x0001000044437824 */ /* 0x040fe200078e00ff */
[----:B------:R-:W-:Y:S01]  /*57a0*/  LOP3.LUT R68, R68, 0xffff0000, RZ, 0xc0, !PT ;  /* 0xffff000044447812 */ /* 0x000fe200078ec0ff */
[C---:B------:R-:W-:Y:S01]  /*57b0*/  IMAD.U32 R69, R66.reuse, 0x10000, RZ ;  /* 0x0001000042457824 */ /* 0x040fe200078e00ff */
[----:B------:R-:W-:Y:S01]  /*57c0*/  LOP3.LUT R66, R66, 0xffff0000, RZ, 0xc0, !PT ;  /* 0xffff000042427812 */ /* 0x000fe200078ec0ff */
[----:B------:R-:W-:Y:S02]  /*57d0*/  IMAD.U32 R37, R38, 0x10000, RZ ;  /* 0x0001000026257824 */ /* 0x000fe400078e00ff */
        /* <DEDUP_REMOVED lines=23> */
.L_x_496:
[----:B------:R-:W-:Y:S05]  /*5950*/  BSYNC B3 ;  /* 0x0000000000037941 */ /* 0x000fea0003800000 */
.L_x_495:
[----:B------:R-:W-:Y:S02]  /*5960*/  ULDC.64 UR4, c[0x0][0x208] ;  /* 0x0000820000047ab9 */ /* 0x000fe40000000a00 */
[----:B--2---:R0:W-:Y:S03]  /*5970*/  STG.E.128 desc[UR4][R46.64+0x100], R36 ;  /* 0x000100242e007986 */ /* 0x0041e6000c101d04 */
.L_x_494:
[----:B------:R-:W-:Y:S05]  /*5980*/  BSYNC B2 ;  /* 0x0000000000027941 */ /* 0x000fea0003800000 */
.L_x_493:
[----:B------:R-:W-:-:S13]  /*5990*/  ISETP.NE.AND P3, PT, R9, RZ, PT ;  /* 0x000000ff0900720c */ /* 0x000fda0003f65270 */
        /* <DEDUP_REMOVED lines=18> */
[C---:B------:R-:W-:Y:S01]  /*5ac0*/  FMUL.FTZ R66, R67.reuse, R63 ;  /* 0x0000003f43427220 */ /* 0x040fe20000410000 */
        /* <DEDUP_REMOVED lines=33> */
.L_x_498:
[----:B------:R-:W-:Y:S05]  /*5ce0*/  BSYNC B2 ;  /* 0x0000000000027941 */ /* 0x000fea0003800000 */
.L_x_497:
[----:B------:R-:W-:Y:S02]  /*5cf0*/  ULDC.64 UR4, c[0x0][0x208] ;  /* 0x0000820000047ab9 */ /* 0x000fe40000000a00 */
[----:B--2---:R0:W-:Y:S03]  /*5d00*/  STG.E.128 desc[UR4][R46.64+0x180], R36 ;  /* 0x000180242e007986 */ /* 0x0041e6000c101d04 */
.L_x_484:
[----:B------:R-:W-:Y:S05]  /*5d10*/  BSYNC B1 ;  /* 0x0000000000017941 */ /* 0x000fea0003800000 */
.L_x_483:
        /* <DEDUP_REMOVED lines=8> */
[----:B------:R-:W-:Y:S01]  /*5da0*/  SHF.R.U64 R47, R56, 0x10, R57 ;  /* 0x00000010382f7819 */ /* 0x000fe20000001239 */
[C---:B--2---:R-:W-:Y:S01]  /*5db0*/  IMAD.U32 R61, R37.reuse, 0x10000, RZ ;  /* 0x00010000253d7824 */ /* 0x044fe200078e00ff */
[----:B------:R-:W-:Y:S02]  /*5dc0*/  SHF.R.U64 R56, R58, 0x10, R59 ;  /* 0x000000103a387819 */ /* 0x000fe4000000123b */
[----:B------:R-:W-:Y:S02]  /*5dd0*/  LOP3.LUT R46, R37, 0xffff0000, RZ, 0xc0, !PT ;  /* 0xffff0000252e7812 */ /* 0x000fe400078ec0ff */
[----:B------:R-:W-:Y:S02]  /*5de0*/  PRMT R56, R158, 0x5410, R56 ;  /* 0x000054109e387816 */ /* 0x000fe40000000038 */
[----:B------:R-:W-:Y:S02]  /*5df0*/  PRMT R47, R154, 0x5432, R47 ;  /* 0x000054329a2f7816 */ /* 0x000fe4000000002f */
[C---:B------:R-:W-:Y:S01]  /*5e00*/  LOP3.LUT R60, R56.reuse, 0xffff0000, RZ, 0xc0, !PT ;  /* 0xffff0000383c7812 */ /* 0x040fe200078ec0ff */
[----:B------:R-:W-:Y:S01]  /*5e10*/  IMAD.U32 R56, R56, 0x10000, RZ ;  /* 0x0001000038387824 */ /* 0x000fe200078e00ff */
[----:B------:R-:W-:-:S02]  /*5e20*/  SHF.R.U32.HI R59, RZ, 0x10, R59 ;  /* 0x00000010ff3b7819 */ /* 0x000fc4000001163b */
[----:B------:R-:W-:Y:S01]  /*5e30*/  SHF.R.U32.HI R57, RZ, 0x10, R57 ;  /* 0x00000010ff397819 */ /* 0x000fe20000011639 */
[----:B------:R-:W-:Y:S01]  /*5e40*/  FMUL.FTZ R37, R46, R60 ;  /* 0x0000003c2e257220 */ /* 0x000fe20000410000 */
[C---:B------:R-:W-:Y:S01]  /*5e50*/  LOP3.LUT R58, R47.reuse, 0xffff0000, RZ, 0xc0, !PT ;  /* 0xffff00002f3a7812 */ /* 0x040fe200078ec0ff */
[----:B------:R-:W-:Y:S01]  /*5e60*/  IMAD.U32 R47, R47, 0x10000, RZ ;  /* 0x000100002f2f7824 */ /* 0x000fe200078e00ff */
[----:B------:R-:W-:Y:S02]  /*5e70*/  PRMT R59, R158, 0x5432, R59 ;  /* 0x000054329e3b7816 */ /* 0x000fe4000000003b */
[----:B------:R-:W-:Y:S01]  /*5e80*/  PRMT R57, R154, 0x5410, R57 ;  /* 0x000054109a397816 */ /* 0x000fe20000000039 */
[-C--:B------:R-:W-:Y:S01]  /*5e90*/  FMUL.FTZ R46, R46, R58.reuse ;  /* 0x0000003a2e2e7220 */ /* 0x080fe20000410000 */
[----:B------:R-:W-:Y:S01]  /*5ea0*/  FFMA.FTZ R37, R61, R58, -R37 ;  /* 0x0000003a3d257223 */ /* 0x000fe20000010825 */
[----:B------:R-:W-:Y:S01]  /*5eb0*/  LOP3.LUT R58, R38, 0xffff0000, RZ, 0xc0, !PT ;  /* 0xffff0000263a7812 */ /* 0x000fe200078ec0ff */
[----:B------:R-:W-:-:S02]  /*5ec0*/  IMAD.U32 R62, R59, 0x10000, RZ ;  /* 0x000100003b3e7824 */ /* 0x000fc400078e00ff */
[----:B------:R-:W-:Y:S01]  /*5ed0*/  FFMA.FTZ R46, R61, R60, R46 ;  /* 0x0000003c3d2e7223 */ /* 0x000fe2000001002e */
[----:B------:R-:W-:Y:S01]  /*5ee0*/  IMAD.U32 R63, R57, 0x10000, RZ ;  /* 0x00010000393f7824 */ /* 0x000fe200078e00ff */
[----:B------:R-:W-:Y:S01]  /*5ef0*/  LOP3.LUT R59, R59, 0xffff0000, RZ, 0xc0, !PT ;  /* 0xffff00003b3b7812 */ /* 0x000fe200078ec0ff */
[----:B------:R-:W-:Y:S02]  /*5f00*/  IMAD.U32 R60, R38, 0x10000, RZ ;  /* 0x00010000263c7824 */ /* 0x000fe400078e00ff */
[CC--:B------:R-:W-:Y:S01]  /*5f10*/  FMUL.FTZ R64, R58.reuse, R62.reuse ;  /* 0x0000003e3a407220 */ /* 0x0c0fe20000410000 */
[----:B------:R-:W-:Y:S01]  /*5f20*/  LOP3.LUT R38, R39, 0xffff0000, RZ, 0xc0, !PT ;  /* 0xffff000027267812 */ /* 0x000fe200078ec0ff */
[-C--:B------:R-:W-:Y:S01]  /*5f30*/  FMUL.FTZ R58, R58, R63.reuse ;  /* 0x0000003f3a3a7220 */ /* 0x080fe20000410000 */
[----:B------:R-:W-:Y:S01]  /*5f40*/  LOP3.LUT R57, R57, 0xffff0000, RZ, 0xc0, !PT ;  /* 0xffff000039397812 */ /* 0x000fe200078ec0ff */
[----:B------:R-:W-:Y:S02]  /*5f50*/  IMAD.U32 R61, R39, 0x10000, RZ ;  /* 0x00010000273d7824 */ /* 0x000fe400078e00ff */
[----:B------:R-:W-:Y:S01]  /*5f60*/  FFMA.FTZ R64, R60, R63, -R64 ;  /* 0x0000003f3c407223 */ /* 0x000fe20000010840 */
[C---:B------:R-:W-:Y:S01]  /*5f70*/  IMAD.U32 R39, R36.reuse, 0x10000, RZ ;  /* 0x0001000024277824 */ /* 0x040fe200078e00ff */
[----:B------:R-:W-:Y:S01]  /*5f80*/  LOP3.LUT R36, R36, 0xffff0000, RZ, 0xc0, !PT ;  /* 0xffff000024247812 */ /* 0x000fe200078ec0ff */
[----:B------:R-:W-:Y:S01]  /*5f90*/  FFMA.FTZ R58, R60, R62, R58 ;  /* 0x0000003e3c3a7223 */ /* 0x000fe2000001003a */
[C---:B------:R-:W-:Y:S01]  /*5fa0*/  FMUL.FTZ R60, R38.reuse, R59 ;  /* 0x0000003b263c7220 */ /* 0x040fe20000410000 */
[----:B------:R-:W-:Y:S01]  /*5fb0*/  FMUL.FTZ R62, R38, R57 ;  /* 0x00000039263e7220 */ /* 0x000fe20000410000 */
[----:B------:R-:W-:Y:S01]  /*5fc0*/  F2FP.BF16.F32.PACK_AB R37, R46, R37 ;  /* 0x000000252e25723e */ /* 0x000fe200000010ff */
[CC--:B------:R-:W-:Y:S01]  /*5fd0*/  FMUL.FTZ R38, R36.reuse, R56.reuse ;  /* 0x0000003824267220 */ /* 0x0c0fe20000410000 */
[----:B------:R-:W-:Y:S01]  /*5fe0*/  FMUL.FTZ R36, R36, R47 ;  /* 0x0000002f24247220 */ /* 0x000fe20000410000 */
[C---:B------:R-:W-:Y:S01]  /*5ff0*/  FFMA.FTZ R60, R61.reuse, R57, -R60 ;  /* 0x000000393d3c7223 */ /* 0x040fe2000001083c */
[----:B------:R-:W-:Y:S01]  /*6000*/  FFMA.FTZ R62, R61, R59, R62 ;  /* 0x0000003b3d3e7223 */ /* 0x000fe2000001003e */
[C---:B------:R-:W-:Y:S01]  /*6010*/  FFMA.FTZ R38, R39.reuse, R47, -R38 ;  /* 0x0000002f27267223 */ /* 0x040fe20000010826 */
[----:B------:R-:W-:Y:S01]  /*6020*/  FFMA.FTZ R36, R39, R56, R36 ;  /* 0x0000003827247223 */ /* 0x000fe20000010024 */
[----:B------:R-:W-:-:S02]  /*6030*/  F2FP.BF16.F32.PACK_AB R58, R58, R64 ;  /* 0x000000403a3a723e */ /* 0x000fc400000010ff */
[----:B------:R-:W-:Y:S02]  /*6040*/  F2FP.BF16.F32.PACK_AB R60, R62, R60 ;  /* 0x0000003c3e3c723e */ /* 0x000fe400000010ff */
[----:B------:R-:W-:Y:S01]  /*6050*/  F2FP.BF16.F32.PACK_AB R36, R36, R38 ;  /* 0x000000262424723e */ /* 0x000fe200000010ff */
[----:B------:R-:W-:Y:S02]  /*6060*/  IMAD.MOV.U32 R38, RZ, RZ, R58 ;  /* 0x000000ffff267224 */ /* 0x000fe400078e003a */
[----:B------:R-:W-:-:S07]  /*6070*/  IMAD.MOV.U32 R39, RZ, RZ, R60 ;  /* 0x000000ffff277224 */ /* 0x000fce00078e003c */
.L_x_503:
[----:B------:R-:W-:Y:S05]  /*6080*/  BSYNC B2 ;  /* 0x0000000000027941 */ /* 0x000fea0003800000 */
.L_x_502:
[----:B------:R-:W-:Y:S02]  /*6090*/  ULDC.64 UR4, c[0x0][0x208] ;  /* 0x0000820000047ab9 */ /* 0x000fe40000000a00 */
[----:B--2---:R0:W-:Y:S03]  /*60a0*/  STG.E.128 desc[UR4][R44.64], R36 ;  /* 0x000000242c007986 */ /* 0x0041e6000c101d04 */
.L_x_501:
[----:B------:R-:W-:Y:S05]  /*60b0*/  BSYNC B1 ;  /* 0x0000000000017941 */ /* 0x000fea0003800000 */
.L_x_500:
[----:B------:R-:W-:Y:S01]  /*60c0*/  ISETP.NE.AND P3, PT, R11, RZ, PT ;  /* 0x000000ff0b00720c */ /* 0x000fe20003f65270 */
[----:B------:R-:W-:-:S12]  /*60d0*/  BSSY B1, `(.L_x_504) ;  /* 0x0000036000017945 */ /* 0x000fd80003800000 */
        /* <DEDUP_REMOVED lines=9> */
[----:B------:R-:W-:Y:S01]  /*6170*/  SHF.R.U32.HI R55, RZ, 0x10, R53 ;  /* 0x00000010ff377819 */ /* 0x000fe20000011635 */
[----:B------:R-:W-:Y:S01]  /*6180*/  IMAD.U32 R53, R38, 0x10000, RZ ;  /* 0x0001000026357824 */ /* 0x000fe200078e00ff */
[----:B------:R-:W-:Y:S02]  /*6190*/  PRMT R47, R155, 0x5410, R47 ;  /* 0x000054109b2f7816 */ /* 0x000fe4000000002f */
[----:B------:R-:W-:Y:S01]  /*61a0*/  PRMT R157, R157, 0x5432, R55 ;  /* 0x000054329d9d7816 */ /* 0x000fe20000000037 */
[----:B------:R-:W-:Y:S01]  /*61b0*/  IMAD.U32 R55, R37, 0x10000, RZ ;  /* 0x0001000025377824 */ /* 0x000fe200078e00ff */
[----:B------:R-:W-:-:S02]  /*61c0*/  PRMT R46, R151, 0x5410, R46 ;  /* 0x00005410972e7816 */ /* 0x000fc4000000002e */
[----:B------:R-:W-:Y:S01]  /*61d0*/  PRMT R54, R151, 0x5432, R54 ;  /* 0x0000543297367816 */ /* 0x000fe20000000036 */
[----:B------:R-:W-:Y:S01]  /*61e0*/  IMAD.U32 R58, R157, 0x10000, RZ ;  /* 0x000100009d3a7824 */ /* 0x000fe200078e00ff */
[----:B------:R-:W-:Y:S02]  /*61f0*/  LOP3.LUT R61, R37, 0xffff0000, RZ, 0xc0, !PT ;  /* 0xffff0000253d7812 */ /* 0x000fe400078ec0ff */
[----:B------:R-:W-:Y:S01]  /*6200*/  LOP3.LUT R38, R38, 0xffff0000, RZ, 0xc0, !PT ;  /* 0xffff000026267812 */ /* 0x000fe200078ec0ff */
[----:B------:R-:W-:Y:S01]  /*6210*/  IMAD.U32 R59, R54, 0x10000, RZ ;  /* 0x00010000363b7824 */ /* 0x000fe200078e00ff */
[C---:B------:R-:W-:Y:S01]  /*6220*/  LOP3.LUT R37, R47.reuse, 0xffff0000, RZ, 0xc0, !PT ;  /* 0xffff00002f257812 */ /* 0x040fe200078ec0ff */
[----:B------:R-:W-:Y:S01]  /*6230*/  IMAD.U32 R47, R47, 0x10000, RZ ;  /* 0x000100002f2f7824 */ /* 0x000fe200078e00ff */
[----:B------:R-:W-:Y:S01]  /*6240*/  LOP3.LUT R56, R46, 0xffff0000, RZ, 0xc0, !PT ;  /* 0xffff00002e387812 */ /* 0x000fe200078ec0ff */
[C---:B------:R-:W-:Y:S01]  /*6250*/  FMUL.FTZ R62, R38.reuse, R58 ;  /* 0x0000003a263e7220 */ /* 0x040fe20000410000 */
[----:B------:R-:W-:Y:S01]  /*6260*/  LOP3.LUT R52, R39, 0xffff0000, RZ, 0xc0, !PT ;  /* 0xffff000027347812 */ /* 0x000fe200078ec0ff */
[C---:B------:R-:W-:Y:S01]  /*6270*/  FMUL.FTZ R60, R61.reuse, R37 ;  /* 0x000000253d3c7220 */ /* 0x040fe20000410000 */
[----:B------:R-:W-:Y:S01]  /*6280*/  FMUL.FTZ R38, R38, R59 ;  /* 0x0000003b26267220 */ /* 0x000fe20000410000 */
[----:B------:R-:W-:Y:S01]  /*6290*/  FMUL.FTZ R61, R61, R56 ;  /* 0x000000383d3d7220 */ /* 0x000fe20000410000 */
[----:B------:R-:W-:Y:S01]  /*62a0*/  LOP3.LUT R157, R157, 0xffff0000, RZ, 0xc0, !PT ;  /* 0xffff00009d9d7812 */ /* 0x000fe200078ec0ff */
[----:B------:R-:W-:Y:S01]  /*62b0*/  IMAD.U32 R46, R46, 0x10000, RZ ;  /* 0x000100002e2e7824 */ /* 0x000fe200078e00ff */
[----:B------:R-:W-:Y:S01]  /*62c0*/  LOP3.LUT R54, R54, 0xffff0000, RZ, 0xc0, !PT ;  /* 0xffff000036367812 */ /* 0x000fe200078ec0ff */
[----:B------:R-:W-:Y:S01]  /*62d0*/  FFMA.FTZ R61, R55, R37, R61 ;  /* 0x00000025373d7223 */ /* 0x000fe2000001003d */
[----:B------:R-:W-:Y:S01]  /*62e0*/  LOP3.LUT R36, R36, 0xffff0000, RZ, 0xc0, !PT ;  /* 0xffff000024247812 */ /* 0x000fe200078ec0ff */
[C---:B------:R-:W-:Y:S01]  /*62f0*/  FFMA.FTZ R62, R53.reuse, R59, -R62 ;  /* 0x0000003b353e7223 */ /* 0x040fe2000001083e */
[----:B------:R-:W-:Y:S01]  /*6300*/  FFMA.FTZ R38, R53, R58, R38 ;  /* 0x0000003a35267223 */ /* 0x000fe20000010026 */
[C---:B------:R-:W-:Y:S01]  /*6310*/  FMUL.FTZ R37, R52.reuse, R157 ;  /* 0x0000009d34257220 */ /* 0x040fe20000410000 */
[----:B------:R-:W-:Y:S01]  /*6320*/  FMUL.FTZ R53, R52, R54 ;  /* 0x0000003634357220 */ /* 0x000fe20000410000 */
[----:B------:R-:W-:-:S02]  /*6330*/  IMAD.U32 R39, R39, 0x10000, RZ ;  /* 0x0001000027277824 */ /* 0x000fc400078e00ff */
[----:B------:R-:W-:Y:S01]  /*6340*/  FFMA.FTZ R60, R55, R56, -R60 ;  /* 0x00000038373c7223 */ /* 0x000fe2000001083c */
[C---:B------:R-:W-:Y:S01]  /*6350*/  FMUL.FTZ R52, R36.reuse, R47 ;  /* 0x0000002f24347220 */ /* 0x040fe20000410000 */
[----:B------:R-:W-:Y:S01]  /*6360*/  FMUL.FTZ R36, R36, R46 ;  /* 0x0000002e24247220 */ /* 0x000fe20000410000 */
[C---:B------:R-:W-:Y:S01]  /*6370*/  FFMA.FTZ R37, R39.reuse, R54, -R37 ;  /* 0x0000003627257223 */ /* 0x040fe20000010825 */
[----:B------:R-:W-:Y:S01]  /*6380*/  FFMA.FTZ R53, R39, R157, R53 ;  /* 0x0000009d27357223 */ /* 0x000fe20000010035 */
[C---:B------:R-:W-:Y:S01]  /*6390*/  FFMA.FTZ R52, R57.reuse, R46, -R52 ;  /* 0x0000002e39347223 */ /* 0x040fe20000010834 */
[----:B------:R-:W-:Y:S01]  /*63a0*/  FFMA.FTZ R36, R57, R47, R36 ;  /* 0x0000002f39247223 */ /* 0x000fe20000010024 */
[----:B------:R-:W-:Y:S02]  /*63b0*/  F2FP.BF16.F32.PACK_AB R60, R61, R60 ;  /* 0x0000003c3d3c723e */ /* 0x000fe400000010ff */
[----:B------:R-:W-:Y:S02]  /*63c0*/  F2FP.BF16.F32.PACK_AB R39, R53, R37 ;  /* 0x000000253527723e */ /* 0x000fe400000010ff */
[----:B------:R-:W-:Y:S01]  /*63d0*/  F2FP.BF16.F32.PACK_AB R38, R38, R62 ;  /* 0x0000003e2626723e */ /* 0x000fe200000010ff */
[----:B------:R-:W-:Y:S01]  /*63e0*/  IMAD.MOV.U32 R37, RZ, RZ, R60 ;  /* 0x000000ffff257224 */ /* 0x000fe200078e003c */
[----:B------:R-:W-:-:S07]  /*63f0*/  F2FP.BF16.F32.PACK_AB R36, R36, R52 ;  /* 0x000000342424723e */ /* 0x000fce00000010ff */
.L_x_507:
[----:B------:R-:W-:Y:S05]  /*6400*/  BSYNC B2 ;  /* 0x0000000000027941 */ /* 0x000fea0003800000 */
.L_x_506:
[----:B------:R-:W-:Y:S02]  /*6410*/  ULDC.64 UR4, c[0x0][0x208] ;  /* 0x0000820000047ab9 */ /* 0x000fe40000000a00 */
[----:B--2---:R0:W-:Y:S03]  /*6420*/  STG.E.128 desc[UR4][R44.64+0x80], R36 ;  /* 0x000080242c007986 */ /* 0x0041e6000c101d04 */
.L_x_505:
[----:B------:R-:W-:Y:S05]  /*6430*/  BSYNC B1 ;  /* 0x0000000000017941 */ /* 0x000fea0003800000 */
.L_x_504:
        /* <DEDUP_REMOVED lines=8> */
[----:B--2---:R-:W-:Y:S01]  /*64c0*/  IMAD.U32 R50, R38, 0x10000, RZ ;  /* 0x0001000026327824 */ /* 0x004fe200078e00ff */
[----:B------:R-:W-:Y:S01]  /*64d0*/  SHF.R.U64 R46, R48, 0x10, R49 ;  /* 0x00000010302e7819 */ /* 0x000fe20000001231 */
[----:B------:R-:W-:Y:S01]  /*64e0*/  IMAD.U32 R53, R36, 0x10000, RZ ;  /* 0x0001000024357824 */ /* 0x000fe200078e00ff */
[----:B------:R-:W-:Y:S02]  /*64f0*/  SHF.R.U32.HI R51, RZ, 0x10, R51 ;  /* 0x00000010ff337819 */ /* 0x000fe40000011633 */
[----:B------:R-:W-:Y:S02]  /*6500*/  PRMT R47, R148, 0x5410, R47 ;  /* 0x00005410942f7816 */ /* 0x000fe4000000002f */
[----:B------:R-:W-:Y:S02]  /*6510*/  PRMT R46, R145, 0x5410, R46 ;  /* 0x00005410912e7816 */ /* 0x000fe4000000002e */
[----:B------:R-:W-:-:S02]  /*6520*/  SHF.R.U32.HI R48, RZ, 0x10, R49 ;  /* 0x00000010ff307819 */ /* 0x000fc40000011631 */
[----:B------:R-:W-:Y:S01]  /*6530*/  PRMT R148, R148, 0x5432, R51 ;  /* 0x0000543294947816 */ /* 0x000fe20000000033 */
[C---:B------:R-:W-:Y:S01]  /*6540*/  IMAD.U32 R51, R37.reuse, 0x10000, RZ ;  /* 0x0001000025337824 */ /* 0x040fe200078e00ff */
[----:B------:R-:W-:Y:S02]  /*6550*/  LOP3.LUT R57, R37, 0xffff0000, RZ, 0xc0, !PT ;  /* 0xffff000025397812 */ /* 0x000fe400078ec0ff */
[C---:B------:R-:W-:Y:S01]  /*6560*/  LOP3.LUT R37, R47.reuse, 0xffff0000, RZ, 0xc0, !PT ;  /* 0xffff00002f257812 */ /* 0x040fe200078ec0ff */
[----:B------:R-:W-:Y:S01]  /*6570*/  IMAD.U32 R54, R148, 0x10000, RZ ;  /* 0x0001000094367824 */ /* 0x000fe200078e00ff */
[----:B------:R-:W-:Y:S01]  /*6580*/  LOP3.LUT R52, R46, 0xffff0000, RZ, 0xc0, !PT ;  /* 0xffff00002e347812 */ /* 0x000fe200078ec0ff */
[----:B------:R-:W-:Y:S01]  /*6590*/  IMAD.U32 R47, R47, 0x10000, RZ ;  /* 0x000100002f2f7824 */ /* 0x000fe200078e00ff */
[----:B------:R-:W-:Y:S01]  /*65a0*/  PRMT R48, R145, 0x5432, R48 ;  /* 0x0000543291307816 */ /* 0x000fe20000000030 */
[CC--:B------:R-:W-:Y:S01]  /*65b0*/  FMUL.FTZ R56, R57.reuse, R37.reuse ;  /* 0x0000002539387220 */ /* 0x0c0fe20000410000 */
[----:B------:R-:W-:Y:S01]  /*65c0*/  LOP3.LUT R38, R38, 0xffff0000, RZ, 0xc0, !PT ;  /* 0xffff000026267812 */ /* 0x000fe200078ec0ff */
[----:B------:R-:W-:Y:S01]  /*65d0*/  FMUL.FTZ R57, R57, R52 ;  /* 0x0000003439397220 */ /* 0x000fe20000410000 */
[----:B------:R-:W-:Y:S01]  /*65e0*/  LOP3.LUT R36, R36, 0xffff0000, RZ, 0xc0, !PT ;  /* 0xffff000024247812 */ /* 0x000fe200078ec0ff */
[----:B------:R-:W-:Y:S01]  /*65f0*/  IMAD.U32 R55, R48, 0x10000, RZ ;  /* 0x0001000030377824 */ /* 0x000fe200078e00ff */
[----:B------:R-:W-:Y:S01]  /*6600*/  LOP3.LUT R49, R39, 0xffff0000, RZ, 0xc0, !PT ;  /* 0xffff000027317812 */ /* 0x000fe200078ec0ff */
[C---:B------:R-:W-:Y:S01]  /*6610*/  FFMA.FTZ R57, R51.reuse, R37, R57 ;  /* 0x0000002533397223 */ /* 0x040fe20000010039 */
[CC--:B------:R-:W-:Y:S01]  /*6620*/  FMUL.FTZ R58, R38.reuse, R54.reuse ;  /* 0x00000036263a7220 */ /* 0x0c0fe20000410000 */
[-C--:B------:R-:W-:Y:S01]  /*6630*/  FMUL.FTZ R37, R38, R55.reuse ;  /* 0x0000003726257220 */ /* 0x080fe20000410000 */
[----:B------:R-:W-:Y:S01]  /*6640*/  LOP3.LUT R148, R148, 0xffff0000, RZ, 0xc0, !PT ;  /* 0xffff000094947812 */ /* 0x000fe200078ec0ff */
[----:B------:R-:W-:Y:S01]  /*6650*/  IMAD.U32 R46, R46, 0x10000, RZ ;  /* 0x000100002e2e7824 */ /* 0x000fe200078e00ff */
[----:B------:R-:W-:Y:S01]  /*6660*/  LOP3.LUT R48, R48, 0xffff0000, RZ, 0xc0, !PT ;  /* 0xffff000030307812 */ /* 0x000fe200078ec0ff */
[C---:B------:R-:W-:Y:S01]  /*6670*/  FFMA.FTZ R58, R50.reuse, R55, -R58 ;  /* 0x00000037323a7223 */ /* 0x040fe2000001083a */
[----:B------:R-:W-:Y:S01]  /*6680*/  FFMA.FTZ R37, R50, R54, R37 ;  /* 0x0000003632257223 */ /* 0x000fe20000010025 */
[C---:B------:R-:W-:Y:S01]  /*6690*/  FMUL.FTZ R38, R36.reuse, R47 ;  /* 0x0000002f24267220 */ /* 0x040fe20000410000 */
[----:B------:R-:W-:Y:S01]  /*66a0*/  FFMA.FTZ R56, R51, R52, -R56 ;  /* 0x0000003433387223 */ /* 0x000fe20000010838 */
[----:B------:R-:W-:Y:S01]  /*66b0*/  FMUL.FTZ R50, R49, R148 ;  /* 0x0000009431327220 */ /* 0x000fe20000410000 */
[----:B------:R-:W-:Y:S01]  /*66c0*/  FMUL.FTZ R36, R36, R46 ;  /* 0x0000002e24247220 */ /* 0x000fe20000410000 */
[----:B------:R-:W-:-:S02]  /*66d0*/  IMAD.U32 R39, R39, 0x10000, RZ ;  /* 0x0001000027277824 */ /* 0x000fc400078e00ff */
        /* <DEDUP_REMOVED lines=9> */
[----:B------:R-:W-:Y:S01]  /*6770*/  F2FP.BF16.F32.PACK_AB R39, R49, R48 ;  /* 0x000000303127723e */ /* 0x000fe200000010ff */
[----:B------:R-:W-:-:S07]  /*6780*/  IMAD.MOV.U32 R38, RZ, RZ, R58 ;  /* 0x000000ffff267224 */ /* 0x000fce00078e003a */
.L_x_511:
[----:B------:R-:W-:Y:S05]  /*6790*/  BSYNC B2 ;  /* 0x0000000000027941 */ /* 0x000fea0003800000 */
.L_x_510:
[----:B------:R-:W-:Y:S02]  /*67a0*/  ULDC.64 UR4, c[0x0][0x208] ;  /* 0x0000820000047ab9 */ /* 0x000fe40000000a00 */
[----:B--2---:R0:W-:Y:S03]  /*67b0*/  STG.E.128 desc[UR4][R44.64+0x100], R36 ;  /* 0x000100242c007986 */ /* 0x0041e6000c101d04 */
.L_x_509:
[----:B------:R-:W-:Y:S05]  /*67c0*/  BSYNC B1 ;  /* 0x0000000000017941 */ /* 0x000fea0003800000 */
.L_x_508:
[----:B------:R-:W-:-:S13]  /*67d0*/  ISETP.NE.AND P3, PT, R9, RZ, PT ;  /* 0x000000ff0900720c */ /* 0x000fda0003f65270 */
        /* <DEDUP_REMOVED lines=13> */
[----:B------:R-:W-:Y:S02]  /*68b0*/  PRMT R143, R143, 0x5432, R48 ;  /* 0x000054328f8f7816 */ /* 0x000fe40000000030 */
[----:B------:R-:W-:Y:S01]  /*68c0*/  LOP3.LUT R47, R37, 0xffff0000, RZ, 0xc0, !PT ;  /* 0xffff0000252f7812 */ /* 0x000fe200078ec0ff */
[----:B------:R-:W-:Y:S01]  /*68d0*/  IMAD.U32 R37, R36, 0x10000, RZ ;  /* 0x0001000024257824 */ /* 0x000fe200078e00ff */
[----:B------:R-:W-:Y:S01]  /*68e0*/  LOP3.LUT R52, R46, 0xffff0000, RZ, 0xc0, !PT ;  /* 0xffff00002e347812 */ /* 0x000fe200078ec0ff */
[----:B------:R-:W-:Y:S01]  /*68f0*/  IMAD.U32 R43, R143, 0x10000, RZ ;  /* 0x000100008f2b7824 */ /* 0x000fe200078e00ff */
[----:B------:R-:W-:Y:S01]  /*6900*/  LOP3.LUT R48, R42, 0xffff0000, RZ, 0xc0, !PT ;  /* 0xffff00002a307812 */ /* 0x000fe200078ec0ff */
[----:B------:R-:W-:Y:S01]  /*6910*/  IMAD.U32 R46, R46, 0x10000, RZ ;  /* 0x000100002e2e7824 */ /* 0x000fe200078e00ff */
[----:B------:R-:W-:Y:S01]  /*6920*/  PRMT R135, R135, 0x5432, R50 ;  /* 0x0000543287877816 */ /* 0x000fe20000000032 */
[C---:B------:R-:W-:Y:S01]  /*6930*/  FMUL.FTZ R54, R47.reuse, R52 ;  /* 0x000000342f367220 */ /* 0x040fe20000410000 */
[----:B------:R-:W-:Y:S01]  /*6940*/  LOP3.LUT R41, R38, 0xffff0000, RZ, 0xc0, !PT ;  /* 0xffff000026297812 */ /* 0x000fe200078ec0ff */
[-C--:B------:R-:W-:Y:S01]  /*6950*/  FMUL.FTZ R51, R47, R48.reuse ;  /* 0x000000302f337220 */ /* 0x080fe20000410000 */
[----:B------:R-:W-:Y:S01]  /*6960*/  LOP3.LUT R38, R39, 0xffff0000, RZ, 0xc0, !PT ;  /* 0xffff000027267812 */ /* 0x000fe200078ec0ff */
[----:B------:R-:W-:Y:S01]  /*6970*/  IMAD.U32 R50, R135, 0x10000, RZ ;  /* 0x0001000087327824 */ /* 0x000fe200078e00ff */
[----:B------:R-:W-:Y:S01]  /*6980*/  LOP3.LUT R47, R36, 0xffff0000, RZ, 0xc0, !PT ;  /* 0xffff0000242f7812 */ /* 0x000fe200078ec0ff */
[----:B------:R-:W-:Y:S01]  /*6990*/  FMUL.FTZ R53, R41, R43 ;  /* 0x0000002b29357220 */ /* 0x000fe20000410000 */
[----:B------:R-:W-:Y:S01]  /*69a0*/  LOP3.LUT R143, R143, 0xffff0000, RZ, 0xc0, !PT ;  /* 0xffff00008f8f7812 */ /* 0x000fe200078ec0ff */
[----:B------:R-:W-:Y:S01]  /*69b0*/  FFMA.FTZ R36, R49, R48, -R54 ;  /* 0x0000003031247223 */ /* 0x000fe20000010836 */
[----:B------:R-:W-:Y:S01]  /*69c0*/  LOP3.LUT R135, R135, 0xffff0000, RZ, 0xc0, !PT ;  /* 0xffff000087877812 */ /* 0x000fe200078ec0ff */
[----:B------:R-:W-:Y:S01]  /*69d0*/  FFMA.FTZ R49, R49, R52, R51 ;  /* 0x0000003431317223 */ /* 0x000fe20000010033 */
[----:B------:R-:W-:Y:S01]  /*69e0*/  FMUL.FTZ R51, R41, R50 ;  /* 0x0000003229337220 */ /* 0x000fe20000410000 */
[----:B------:R-:W-:-:S02]  /*69f0*/  IMAD.U32 R42, R42, 0x10000, RZ ;  /* 0x000100002a2a7824 */ /* 0x000fc400078e00ff */
[----:B------:R-:W-:Y:S01]  /*6a00*/  FFMA.FTZ R41, R40, R50, -R53 ;  /* 0x0000003228297223 */ /* 0x000fe20000010835 */
[C---:B------:R-:W-:Y:S01]  /*6a10*/  FMUL.FTZ R48, R38.reuse, R143 ;  /* 0x0000008f26307220 */ /* 0x040fe20000410000 */
[----:B------:R-:W-:Y:S01]  /*6a20*/  FMUL.FTZ R50, R38, R135 ;  /* 0x0000008726327220 */ /* 0x000fe20000410000 */
[----:B------:R-:W-:Y:S01]  /*6a30*/  FMUL.FTZ R38, R47, R46 ;  /* 0x0000002e2f267220 */ /* 0x000fe20000410000 */
[----:B------:R-:W-:Y:S02]  /*6a40*/  IMAD.U32 R39, R39, 0x10000, RZ ;  /* 0x0001000027277824 */ /* 0x000fe400078e00ff */
[----:B------:R-:W-:Y:S01]  /*6a50*/  FFMA.FTZ R40, R40, R43, R51 ;  /* 0x0000002b28287223 */ /* 0x000fe20000010033 */
[-C--:B------:R-:W-:Y:S01]  /*6a60*/  FMUL.FTZ R47, R47, R42.reuse ;  /* 0x0000002a2f2f7220 */ /* 0x080fe20000410000 */
[----:B------:R-:W-:Y:S01]  /*6a70*/  FFMA.FTZ R38, R37, R42, -R38 ;  /* 0x0000002a25267223 */ /* 0x000fe20000010826 */
[C---:B------:R-:W-:Y:S01]  /*6a80*/  FFMA.FTZ R48, R39.reuse, R135, -R48 ;  /* 0x0000008727307223 */ /* 0x040fe20000010830 */
[----:B------:R-:W-:Y:S01]  /*6a90*/  FFMA.FTZ R39, R39, R143, R50 ;  /* 0x0000008f27277223 */ /* 0x000fe20000010032 */
[----:B------:R-:W-:Y:S01]  /*6aa0*/  FFMA.FTZ R47, R37, R46, R47 ;  /* 0x0000002e252f7223 */ /* 0x000fe2000001002f */
[----:B------:R-:W-:-:S02]  /*6ab0*/  F2FP.BF16.F32.PACK_AB R40, R40, R41 ;  /* 0x000000292828723e */ /* 0x000fc400000010ff */
[----:B------:R-:W-:Y:S02]  /*6ac0*/  F2FP.BF16.F32.PACK_AB R37, R49, R36 ;  /* 0x000000243125723e */ /* 0x000fe400000010ff */
[----:B------:R-:W-:Y:S01]  /*6ad0*/  F2FP.BF16.F32.PACK_AB R36, R47, R38 ;  /* 0x000000262f24723e */ /* 0x000fe200000010ff */
[----:B------:R-:W-:Y:S01]  /*6ae0*/  IMAD.MOV.U32 R38, RZ, RZ, R40 ;  /* 0x000000ffff267224 */ /* 0x000fe200078e0028 */
[----:B------:R-:W-:-:S07]  /*6af0*/  F2FP.BF16.F32.PACK_AB R39, R39, R48 ;  /* 0x000000302727723e */ /* 0x000fce00000010ff */
.L_x_513:
[----:B------:R-:W-:Y:S05]  /*6b00*/  BSYNC B1 ;  /* 0x0000000000017941 */ /* 0x000fea0003800000 */
.L_x_512:
[----:B------:R-:W-:Y:S02]  /*6b10*/  ULDC.64 UR4, c[0x0][0x208] ;  /* 0x0000820000047ab9 */ /* 0x000fe40000000a00 */
[----:B--2---:R0:W-:Y:S01]  /*6b20*/  STG.E.128 desc[UR4][R44.64+0x180], R36 ;  /* 0x000180242c007986 */ /* 0x0041e2000c101d04 */
[----:B------:R-:W-:Y:S05]  /*6b30*/  BRA `(.L_x_499) ;  /* 0x0000004000e87947 */ /* 0x000fea0003800000 */
.L_x_457:
        /* <DEDUP_REMOVED lines=20> */
[----:B------:R-:W-:Y:S02]  /*6c80*/  ISETP.GE.AND P2, PT, R16, R115, PT ;  /* 0x000000731000720c */ /* 0x000fe40003f46270 */
[----:B------:R-:W-:-:S02]  /*6c90*/  CS2R R40, SRZ ;  /* 0x0000000000287805 */ /* 0x000fc4000001ff00 */
[----:B------:R-:W-:Y:S02]  /*6ca0*/  LEA.HI.X R53, R38, UR5, R39, 0x1, P3 ;  /* 0x0000000526357c11 */ /* 0x000fe400098f0c27 */
[----:B------:R-:W-:Y:S02]  /*6cb0*/  CS2R R38, SRZ ;  /* 0x0000000000267805 */ /* 0x000fe4000001ff00 */
[----:B------:R-:W-:Y:S02]  /*6cc0*/  LEA R56, P3, R36, UR6, 0x1 ;  /* 0x0000000624387c11 */ /* 0x000fe4000f8608ff */
[----:B------:R-:W-:Y:S02]  /*6cd0*/  CS2R R50, SRZ ;  /* 0x0000000000327805 */ /* 0x000fe4000001ff00 */
[----:B------:R-:W-:Y:S02]  /*6ce0*/  CS2R R48, SRZ ;  /* 0x0000000000307805 */ /* 0x000fe4000001ff00 */
[----:B------:R-:W-:-:S02]  /*6cf0*/  CS2R R46, SRZ ;  /* 0x00000000002e7805 */ /* 0x000fc4000001ff00 */
[----:B------:R-:W-:Y:S02]  /*6d00*/  LEA.HI.X R57, R36, UR7, R37, 0x1, P3 ;  /* 0x0000000724397c11 */ /* 0x000fe400098f0c25 */
[----:B------:R-:W-:Y:S02]  /*6d10*/  CS2R R36, SRZ ;  /* 0x0000000000247805 */ /* 0x000fe4000001ff00 */
[----:B------:R-:W-:Y:S02]  /*6d20*/  ISETP.GE.AND P3, PT, R212, R115, PT ;  /* 0x00000073d400720c */ /* 0x000fe40003f66270 */
[----:B------:R-:W-:Y:S01]  /*6d30*/  CS2R R44, SRZ ;  /* 0x00000000002c7805 */ /* 0x000fe2000001ff00 */
[----:B------:R-:W-:Y:S02]  /*6d40*/  ULDC.64 UR8, c[0x0][0x208] ;  /* 0x0000820000087ab9 */ /* 0x000fe40000000a00 */
[----:B------:R0:W5:Y:S04]  /*6d50*/  @!P2 LDG.E.128 R40, desc[UR8][R52.64] ;  /* 0x000000083428a981 */ /* 0x000168000c1e1d00 */
[----:B------:R0:W5:Y:S04]  /*6d60*/  @!P2 LDG.E.128 R48, desc[UR8][R56.64] ;  /* 0x000000083830a981 */ /* 0x000168000c1e1d00 */
[----:B------:R0:W5:Y:S04]  /*6d70*/  @!P3 LDG.E.128 R36, desc[UR8][R52.64+0x80] ;  /* 0x000080083424b981 */ /* 0x000168000c1e1d00 */
[----:B------:R0:W5:Y:S02]  /*6d80*/  @!P3 LDG.E.128 R44, desc[UR8][R56.64+0x80] ;  /* 0x00008008382cb981 */ /* 0x000164000c1e1d00 */
.L_x_515:
[----:B------:R-:W-:Y:S05]  /*6d90*/  BSYNC B1 ;  /* 0x0000000000017941 */ /* 0x000fea0003800000 */
.L_x_514:
[----:B0-----:R-:W2:Y:S01]  /*6da0*/  LDL.LU R57, [R1+0x10] ;  /* 0x0000100001397983 */ /* 0x001ea20000300800 */
[----:B-----5:R-:W-:Y:S01]  /*6db0*/  IMAD.MOV.U32 R52, RZ, RZ, R38 ;  /* 0x000000ffff347224 */ /* 0x020fe200078e0026 */
        /* <DEDUP_REMOVED lines=8> */
[----:B------:R-:W-:Y:S01]  /*6e40*/  CS2R R66, SRZ ;  /* 0x0000000000427805 */ /* 0x000fe2000001ff00 */
[----:B------:R-:W-:Y:S01]  /*6e50*/  IMAD.MOV.U32 R56, RZ, RZ, R40 ;  /* 0x000000ffff387224 */ /* 0x000fe200078e0028 */
[----:B------:R-:W-:-:S02]  /*6e60*/  ISETP.GE.AND P2, PT, R58, R4, PT ;  /* 0x000000043a00720c */ /* 0x000fc40003f46270 */
[----:B------:R-:W-:Y:S02]  /*6e70*/  CS2R R58, SRZ ;  /* 0x00000000003a7805 */ /* 0x000fe4000001ff00 */
[----:B------:R-:W-:Y:S01]  /*6e80*/  PRMT R175, R52, 0x5410, R53 ;  /* 0x0000541034af7816 */ /* 0x000fe20000000035 */
[----:B------:R-:W-:Y:S01]  /*6e90*/  IMAD.MOV.U32 R53, RZ, RZ, R42 ;  /* 0x000000ffff357224 */ /* 0x000fe200078e002a */
        /* <DEDUP_REMOVED lines=11> */
[----:B------:R-:W-:-:S03]  /*6f50*/  IMAD.MOV.U32 R56, RZ, RZ, R50 ;  /* 0x000000ffff387224 */ /* 0x000fc600078e0032 */
[----:B------:R-:W-:Y:S01]  /*6f60*/  PRMT R173, R52, 0x5410, R53 ;  /* 0x0000541034ad7816 */ /* 0x000fe20000000035 */
[----:B------:R-:W-:Y:S02]  /*6f70*/  IMAD.MOV.U32 R53, RZ, RZ, R51 ;  /* 0x000000ffff357224 */ /* 0x000fe400078e0033 */
[----:B------:R-:W-:-:S03]  /*6f80*/  IMAD.MOV.U32 R52, RZ, RZ, R48 ;  /* 0x000000ffff347224 */ /* 0x000fc600078e0030 */
[----:B------:R-:W-:Y:S01]  /*6f90*/  PRMT R154, R53, 0x5410, R56 ;  /* 0x00005410359a7816 */ /* 0x000fe20000000038 */
[----:B------:R-:W-:-:S05]  /*6fa0*/  IMAD.MOV.U32 R56, RZ, RZ, R49 ;  /* 0x000000ffff387224 */ /* 0x000fca00078e0031 */
[----:B------:R-:W-:Y:S02]  /*6fb0*/  PRMT R176, R56, 0x5410, R52 ;  /* 0x0000541038b07816 */ /* 0x000fe40000000034 */
[----:B------:R-:W-:Y:S02]  /*6fc0*/  CS2R R52, SRZ ;  /* 0x0000000000347805 */ /* 0x000fe4000001ff00 */
[----:B--2---:R-:W-:-:S04]  /*6fd0*/  LOP3.LUT R57, R57, 0xfffffffe, RZ, 0xc0, !PT ;  /* 0xfffffffe39397812 */ /* 0x004fc800078ec0ff */
[----:B------:R-:W-:-:S05]  /*6fe0*/  @P2 LOP3.LUT R57, R57, 0x1, RZ, 0xfc, !PT ;  /* 0x0000000139392812 */ /* 0x000fca00078efcff */
[----:B------:R0:W-:Y:S02]  /*6ff0*/  STL [R1+0x10], R57 ;  /* 0x0000103901007387 */ /* 0x0001e40000100800 */
[----:B0-----:R-:W-:Y:S01]  /*7000*/  CS2R R56, SRZ ;  /* 0x0000000000387805 */ /* 0x001fe2000001ff00 */
[----:B------:R-:W-:Y:S06]  /*7010*/  @P2 BRA `(.L_x_517) ;  /* 0x0000000000642947 */ /* 0x000fec0003800000 */
[----:B------:R-:W-:Y:S01]  /*7020*/  IADD3 R54, P2, P3, R102, R86, R33 ;  /* 0x0000005666367210 */ /* 0x000fe20007b5e021 */
[----:B------:R-:W-:Y:S01]  /*7030*/  ULDC.64 UR4, c[0x0][0x3e8] ;  /* 0x0000fa0000047ab9 */ /* 0x000fe20000000a00 */
[----:B------:R-:W-:Y:S02]  /*7040*/  CS2R R58, SRZ ;  /* 0x00000000003a7805 */ /* 0x000fe4000001ff00 */
[----:B------:R-:W-:Y:S02]  /*7050*/  CS2R R56, SRZ ;  /* 0x0000000000387805 */ /* 0x000fe4000001ff00 */
[----:B------:R-:W-:Y:S02]  /*7060*/  IADD3.X R55, R25, R0, R35, P2, P3 ;  /* 0x0000000019377210 */ /* 0x000fe400017e6423 */
[----:B------:R-:W-:Y:S02]  /*7070*/  CS2R R66, SRZ ;  /* 0x0000000000427805 */ /* 0x000fe4000001ff00 */
[----:B------:R-:W-:-:S02]  /*7080*/  IADD3 R52, P2, P3, R108, R84, R29 ;  /* 0x000000546c347210 */ /* 0x000fc40007b5e01d */
[----:B------:R-:W-:Y:S01]  /*7090*/  CS2R R64, SRZ ;  /* 0x0000000000407805 */ /* 0x000fe2000001ff00 */
[----:B------:R-:W-:Y:S01]  /*70a0*/  ULDC.64 UR6, c[0x0][0x208] ;  /* 0x0000820000067ab9 */ /* 0x000fe20000000a00 */
        /* <DEDUP_REMOVED lines=9> */
[----:B------:R-:W5:Y:S04]  /*7140*/  @!P2 LDG.E.128 R56, desc[UR6][R60.64] ;  /* 0x000000063c38a981 */ /* 0x000f68000c1e1d00 */
[----:B------:R-:W5:Y:S01]  /*7150*/  @!P2 LDG.E.128 R64, desc[UR6][R68.64] ;  /* 0x000000064440a981 */ /* 0x000f62000c1e1d00 */
[----:B------:R-:W-:Y:S02]  /*7160*/  ISETP.GE.AND P2, PT, R212, R115, PT ;  /* 0x00000073d400720c */ /* 0x000fe40003f46270 */
[----:B------:R-:W-:-:S11]  /*7170*/  CS2R R62, SRZ ;  /* 0x00000000003e7805 */ /* 0x000fd6000001ff00 */
[----:B------:R0:W5:Y:S02]  /*7180*/  @!P2 LDG.E.128 R52, desc[UR6][R60.64+0x80] ;  /* 0x000080063c34a981 */ /* 0x000164000c1e1d00 */
[----:B0-----:R-:W-:-:S06]  /*7190*/  CS2R R60, SRZ ;  /* 0x00000000003c7805 */ /* 0x001fcc000001ff00 */
[----:B------:R0:W5:Y:S02]  /*71a0*/  @!P2 LDG.E.128 R60, desc[UR6][R68.64+0x80] ;  /* 0x00008006443ca981 */ /* 0x000164000c1e1d00 */
.L_x_517:
[----:B------:R-:W-:Y:S05]  /*71b0*/  BSYNC B1 ;  /* 0x0000000000017941 */ /* 0x000fea0003800000 */
.L_x_516:
        /* <DEDUP_REMOVED lines=30> */
[----:B------:R-:W-:Y:S02]  /*73a0*/  IMAD.MOV.U32 R69, RZ, RZ, R64 ;  /* 0x000000ffff457224 */ /* 0x000fe400078e0040 */
[----:B------:R-:W-:-:S05]  /*73b0*/  IMAD.MOV.U32 R68, RZ, RZ, R65 ;  /* 0x000000ffff447224 */ /* 0x000fca00078e0041 */
[----:B------:R-:W-:Y:S02]  /*73c0*/  PRMT R170, R69, 0x5410, R68 ;  /* 0x0000541045aa7816 */ /* 0x000fe40000000044 */
[----:B------:R-:W-:Y:S01]  /*73d0*/  CS2R R68, SRZ ;  /* 0x0000000000447805 */ /* 0x000fe2000001ff00 */
[----:B------:R-:W-:Y:S06]  /*73e0*/  @P3 BRA `(.L_x_519) ;  /* 0x0000000000543947 */ /* 0x000fec0003800000 */
[----:B------:R-:W-:Y:S01]  /*73f0*/  IADD3 R86, P2, P5, R102, R32, R86 ;  /* 0x0000002066567210 */ /* 0x000fe20007d5e056 */
[----:B------:R-:W-:Y:S01]  /*7400*/  ULDC.64 UR4, c[0x0][0x3e8] ;  /* 0x0000fa0000047ab9 */ /* 0x000fe20000000a00 */
[----:B------:R-:W-:Y:S02]  /*7410*/  ULDC.64 UR6, c[0x0][0x208] ;  /* 0x0000820000067ab9 */ /* 0x000fe40000000a00 */
[----:B------:R-:W-:Y:S02]  /*7420*/  IADD3.X R0, R25, R34, R0, P2, P5 ;  /* 0x0000002219007210 */ /* 0x000fe400017ea400 */
        /* <DEDUP_REMOVED lines=17> */
.L_x_519:
[----:B------:R-:W-:Y:S05]  /*7540*/  BSYNC B1 ;  /* 0x0000000000017941 */ /* 0x000fea0003800000 */
.L_x_518:
        /* <DEDUP_REMOVED lines=32> */
.L_x_520:
[----:B------:R-:W-:Y:S01]  /*7750*/  IMAD R3, R19, 0x8, R18 ;  /* 0x0000000813037824 */ /* 0x000fe200078e0212 */
[----:B------:R-:W-:Y:S01]  /*7760*/  SHF.L.U32 R0, R217, 0x1f, RZ ;  /* 0x0000001fd9007819 */ /* 0x000fe200000006ff */
[----:B------:R-:W1:Y:S01]  /*7770*/  LDC R143, c[0x0][0x2f4] ;  /* 0x0000bd00ff8f7b82 */ /* 0x000e620000000800 */
[----:B------:R-:W-:Y:S01]  /*7780*/  BSSY B1, `(.L_x_521) ;  /* 0x0000004000017945 */ /* 0x000fe20003800000 */
[----:B------:R-:W-:Y:S01]  /*7790*/  IMAD.MOV.U32 R123, RZ, RZ, R88 ;  /* 0x000000ffff7b7224 */ /* 0x000fe200078e0058 */
[----:B------:R-:W2:Y:S02]  /*77a0*/  SYNCS.PHASECHK.TRANS64.TRYWAIT P5, [R3+URZ+0x38890], R0 ;  /* 0x03889000030075a7 */ /* 0x000ea400080a017f */
[----:B--2---:R-:W-:Y:S05]  /*77b0*/  @!P5 BRA `(.L_x_522) ;  /* 0x0000024000d0d947 */ /* 0x004fea0003800000 */
.L_x_859:
[----:B------:R-:W-:Y:S05]  /*77c0*/  BSYNC B1 ;  /* 0x0000000000017941 */ /* 0x000fea0003800000 */
.L_x_521:
[----:B------:R-:W3:Y:S01]  /*77d0*/  LDC.64 R124, c[0x0][0x300] ;  /* 0x0000c000ff7c7b82 */ /* 0x000ee20000000a00 */
[----:B------:R-:W-:Y:S01]  /*77e0*/  BSSY B1, `(.L_x_523) ;  /* 0x0000111000017945 */ /* 0x000fe20003800000 */
[----:B-1----:R-:W-:-:S03]  /*77f0*/  IMAD.IADD R145, R143, 0x1, -R118 ;  /* 0x000000018f917824 */ /* 0x002fc600078e0a76 */
[----:B------:R-:W-:Y:S05]  /*7800*/  @P4 BRA `(.L_x_524) ;  /* 0x0000001000384947 */ /* 0x000fea0003800000 */
[----:B------:R-:W-:Y:S01]  /*7810*/  ISETP.NE.AND P4, PT, R27, RZ, PT ;  /* 0x000000ff1b00720c */ /* 0x000fe20003f85270 */
[-C--:B---3--:R-:W-:Y:S01]  /*7820*/  IMAD.WIDE.U32 R134, R213, R124.reuse, R122 ;  /* 0x0000007cd5867225 */ /* 0x088fe200078e007a */
[----:B0-----:R-:W-:Y:S01]  /*7830*/  SHF.R.S32.HI R84, RZ, 0x1f, R213 ;  /* 0x0000001fff547819 */ /* 0x001fe200000114d5 */
[----:B------:R-:W-:Y:S04]  /*7840*/  BSSY B2, `(.L_x_525) ;  /* 0x0000087000027945 */ /* 0x000fe80003800000 */
[----:B------:R-:W-:-:S04]  /*7850*/  IMAD R148, R84, R124, RZ ;  /* 0x0000007c54947224 */ /* 0x000fc800078e02ff */
[----:B------:R-:W-:-:S04]  /*7860*/  IMAD R148, R213, R125, R148 ;  /* 0x0000007dd5947224 */ /* 0x000fc800078e0294 */
[----:B------:R-:W-:Y:S01]  /*7870*/  IMAD.IADD R148, R148, 0x1, R135 ;  /* 0x0000000194947824 */ /* 0x000fe200078e0287 */
[----:B------:R-:W-:Y:S06]  /*7880*/  @!P4 BRA `(.L_x_526) ;  /* 0x000000080008c947 */ /* 0x000fec0003800000 */
[----:B------:R-:W-:Y:S01]  /*7890*/  SEL R84, R118, R145, !P0 ;  /* 0x0000009176547207 */ /* 0x000fe20004000000 */
[----:B------:R-:W-:Y:S01]  /*78a0*/  IMAD.SHL.U32 R86, R213, 0x40, RZ ;  /* 0x00000040d5567824 */ /* 0x000fe200078e00ff */
[----:B------:R-:W-:Y:S01]  /*78b0*/  ISETP.GE.AND P4, PT, R16, R115, PT ;  /* 0x000000731000720c */ /* 0x000fe20003f86270 */
[----:B------:R-:W-:Y:S01]  /*78c0*/  BSSY B3, `(.L_x_527) ;  /* 0x0000071000037945 */ /* 0x000fe20003800000 */
[----:B------:R-:W-:-:S04]  /*78d0*/  SHF.R.S32.HI R85, RZ, 0x1f, R84 ;  /* 0x0000001fff557819 */ /* 0x000fc80000011454 */
[----:B------:R-:W-:-:S04]  /*78e0*/  LEA.HI R84, R85, R84, RZ, 0x4 ;  /* 0x0000005455547211 */ /* 0x000fc800078f20ff */
[----:B------:R-:W-:-:S04]  /*78f0*/  LEA.HI.SX32 R84, R84, R15, 0x1c ;  /* 0x0000000f54547211 */ /* 0x000fc800078fe2ff */
[----:B------:R-:W-:Y:S01]  /*7900*/  SHF.R.S32.HI R85, RZ, 0x1f, R84 ;  /* 0x0000001fff557819 */ /* 0x000fe20000011454 */
[----:B------:R-:W-:-:S03]  /*7910*/  IMAD.SHL.U32 R149, R84, 0x8, RZ ;  /* 0x0000000854957824 */ /* 0x000fc600078e00ff */
[----:B------:R-:W-:Y:S02]  /*7920*/  LEA.HI R84, R85, R84, RZ, 0x3 ;  /* 0x0000005455547211 */ /* 0x000fe400078f18ff */
[----:B------:R-:W-:Y:S02]  /*7930*/  LOP3.LUT R85, R149, 0x38, RZ, 0xc0, !PT ;  /* 0x0000003895557812 */ /* 0x000fe400078ec0ff */
[----:B------:R-:W-:Y:S02]  /*7940*/  SHF.R.S32.HI R84, RZ, 0x3, R84 ;  /* 0x00000003ff547819 */ /* 0x000fe40000011454 */
[----:B------:R-:W-:-:S03]  /*7950*/  LOP3.LUT R85, R85, 0x1c0, R86, 0xf8, !PT ;  /* 0x000001c055557812 */ /* 0x000fc600078ef856 */
[----:B------:R-:W-:Y:S01]  /*7960*/  IMAD R84, R84, 0x1400, R229 ;  /* 0x0000140054547824 */ /* 0x000fe200078e02e5 */
[----:B------:R-:W-:-:S05]  /*7970*/  LOP3.LUT R85, R85, R228, RZ, 0x3c, !PT ;  /* 0x000000e455557212 */ /* 0x000fca00078e3cff */
[----:B------:R-:W-:-:S04]  /*7980*/  IMAD.IADD R84, R84, 0x1, R85 ;  /* 0x0000000154547824 */ /* 0x000fc800078e0255 */
[C---:B------:R-:W-:Y:S02]  /*7990*/  IMAD R88, R19.reuse, 0x5000, R84 ;  /* 0x0000500013587824 */ /* 0x040fe400078e0254 */
[----:B------:R-:W-:Y:S02]  /*79a0*/  IMAD R84, R19, 0x5000, R138 ;  /* 0x0000500013547824 */ /* 0x000fe400078e028a */
[--C-:B------:R-:W-:Y:S02]  /*79b0*/  IMAD R88, R88, 0x2, R18.reuse ;  /* 0x0000000258587824 */ /* 0x100fe400078e0212 */
[----:B------:R-:W-:-:S04]  /*79c0*/  IMAD R84, R84, 0x2, R18 ;  /* 0x0000000254547824 */ /* 0x000fc800078e0212 */
[----:B------:R-:W0:Y:S04]  /*79d0*/  LDS.128 R88, [R88+0x24400] ;  /* 0x0244000058587984 */ /* 0x000e280000000c00 */
[----:B------:R-:W1:Y:S01]  /*79e0*/  LDS.128 R84, [R84+0x24400] ;  /* 0x0244000054547984 */ /* 0x000e620000000c00 */
[----:B------:R-:W-:Y:S05]  /*79f0*/  @P4 BRA `(.L_x_528) ;  /* 0x0000000400744947 */ /* 0x000fea0003800000 */
[--C-:B------:R-:W-:Y:S02]  /*7a00*/  SHF.R.U64 R40, R40, 0x10, R41.reuse ;  /* 0x0000001028287819 */ /* 0x100fe40000001229 */
[----:B------:R-:W-:Y:S02]  /*7a10*/  SHF.R.U32.HI R152, RZ, 0x10, R41 ;  /* 0x00000010ff987819 */ /* 0x000fe40000011629 */
[----:B------:R-:W-:Y:S02]  /*7a20*/  SHF.R.U64 R41, R42, 0x10, R43 ;  /* 0x000000102a297819 */ /* 0x000fe4000000122b */
[--C-:B------:R-:W-:Y:S02]  /*7a30*/  SHF.R.U64 R42, R48, 0x10, R49.reuse ;  /* 0x00000010302a7819 */ /* 0x100fe40000001231 */
[----:B------:R-:W-:Y:S02]  /*7a40*/  SHF.R.U32.HI R49, RZ, 0x10, R49 ;  /* 0x00000010ff317819 */ /* 0x000fe40000011631 */
[----:B------:R-:W-:-:S02]  /*7a50*/  SHF.R.U64 R48, R50, 0x10, R51 ;  /* 0x0000001032307819 */ /* 0x000fc40000001233 */
[----:B------:R-:W-:Y:S02]  /*7a60*/  PRMT R40, R150, 0x5432, R40 ;  /* 0x0000543296287816 */ /* 0x000fe40000000028 */
[----:B------:R-:W-:Y:S02]  /*7a70*/  PRMT R152, R151, 0x5432, R152 ;  /* 0x0000543297987816 */ /* 0x000fe40000000098 */
[----:B------:R-:W-:Y:S02]  /*7a80*/  PRMT R50, R176, 0x5410, R49 ;  /* 0x00005410b0327816 */ /* 0x000fe40000000031 */
[----:B------:R-:W-:Y:S02]  /*7a90*/  SHF.R.U32.HI R150, RZ, 0x10, R43 ;  /* 0x00000010ff967819 */ /* 0x000fe4000001162b */
[----:B------:R-:W-:Y:S01]  /*7aa0*/  SHF.R.U32.HI R151, RZ, 0x10, R51 ;  /* 0x00000010ff977819 */ /* 0x000fe20000011633 */
[----:B------:R-:W-:Y:S01]  /*7ab0*/  IMAD.U32 R51, R50, 0x10000, RZ ;  /* 0x0001000032337824 */ /* 0x000fe200078e00ff */
[----:B------:R-:W-:-:S02]  /*7ac0*/  PRMT R43, R153, 0x5410, R41 ;  /* 0x00005410992b7816 */ /* 0x000fc40000000029 */
[----:B------:R-:W-:Y:S02]  /*7ad0*/  PRMT R41, R176, 0x5432, R42 ;  /* 0x00005432b0297816 */ /* 0x000fe4000000002a */
[C---:B------:R-:W-:Y:S01]  /*7ae0*/  PRMT R42, R154.reuse, 0x5432, R48 ;  /* 0x000054329a2a7816 */ /* 0x040fe20000000030 */
[----:B0-----:R-:W-:Y:S01]  /*7af0*/  IMAD.U32 R48, R89, 0x10000, RZ ;  /* 0x0001000059307824 */ /* 0x001fe200078e00ff */
[----:B------:R-:W-:Y:S01]  /*7b00*/  PRMT R151, R154, 0x5410, R151 ;  /* 0x000054109a977816 */ /* 0x000fe20000000097 */
[----:B------:R-:W-:Y:S01]  /*7b10*/  IMAD.U32 R154, R152, 0x10000, RZ ;  /* 0x00010000989a7824 */ /* 0x000fe200078e00ff */
[----:B------:R-:W-:Y:S01]  /*7b20*/  PRMT R150, R153, 0x5432, R150 ;  /* 0x0000543299967816 */ /* 0x000fe20000000096 */
[C---:B------:R-:W-:Y:S01]  /*7b30*/  FMUL.FTZ R49, R48.reuse, R51 ;  /* 0x0000003330317220 */ /* 0x040fe20000410000 */
[----:B-1----:R-:W-:Y:S02]  /*7b40*/  IMAD.U32 R153, R85, 0x10000, RZ ;  /* 0x0001000055997824 */ /* 0x002fe400078e00ff */
[----:B------:R-:W-:Y:S01]  /*7b50*/  FMUL.FTZ R48, R48, R154 ;  /* 0x0000009a30307220 */ /* 0x000fe20000410000 */
[----:B------:R-:W-:-:S02]  /*7b60*/  LOP3.LUT R50, R50, 0xffff0000, RZ, 0xc0, !PT ;  /* 0xffff000032327812 */ /* 0x000fc400078ec0ff */
[----:B------:R-:W-:Y:S01]  /*7b70*/  LOP3.LUT R152, R152, 0xffff0000, RZ, 0xc0, !PT ;  /* 0xffff000098987812 */ /* 0x000fe200078ec0ff */
[----:B------:R-:W-:Y:S01]  /*7b80*/  FFMA.FTZ R48, R153, R51, R48 ;  /* 0x0000003399307223 */ /* 0x000fe20000010030 */
[----:B------:R-:W-:Y:S01]  /*7b90*/  LOP3.LUT R51, R89, 0xffff0000, RZ, 0xc0, !PT ;  /* 0xffff000059337812 */ /* 0x000fe200078ec0ff */
[----:B------:R-:W-:Y:S01]  /*7ba0*/  FFMA.FTZ R49, R153, R154, -R49 ;  /* 0x0000009a99317223 */ /* 0x000fe20000010831 */
[----:B------:R-:W-:Y:S01]  /*7bb0*/  LOP3.LUT R89, R85, 0xffff0000, RZ, 0xc0, !PT ;  /* 0xffff000055597812 */ /* 0x000fe200078ec0ff */
[C---:B------:R-:W-:Y:S01]  /*7bc0*/  IMAD.U32 R154, R91.reuse, 0x10000, RZ ;  /* 0x000100005b9a7824 */ /* 0x040fe200078e00ff */
[----:B------:R-:W-:Y:S01]  /*7bd0*/  LOP3.LUT R91, R91, 0xffff0000, RZ, 0xc0, !PT ;  /* 0xffff00005b5b7812 */ /* 0x000fe200078ec0ff */
[C---:B------:R-:W-:Y:S01]  /*7be0*/  FMUL.FTZ R85, R51.reuse, R50 ;  /* 0x0000003233557220 */ /* 0x040fe20000410000 */
[-C--:B------:R-:W-:Y:S01]  /*7bf0*/  FMUL.FTZ R51, R51, R152.reuse ;  /* 0x0000009833337220 */ /* 0x080fe20000410000 */
[C---:B------:R-:W-:Y:S01]  /*7c00*/  IMAD.U32 R153, R151.reuse, 0x10000, RZ ;  /* 0x0001000097997824 */ /* 0x040fe200078e00ff */
[----:B------:R-:W-:Y:S01]  /*7c10*/  LOP3.LUT R151, R151, 0xffff0000, RZ, 0xc0, !PT ;  /* 0xffff000097977812 */ /* 0x000fe200078ec0ff */
[C---:B------:R-:W-:Y:S01]  /*7c20*/  FFMA.FTZ R85, R89.reuse, R152, -R85 ;  /* 0x0000009859557223 */ /* 0x040fe20000010855 */
[----:B------:R-:W-:Y:S01]  /*7c30*/  FFMA.FTZ R50, R89, R50, R51 ;  /* 0x0000003259327223 */ /* 0x000fe20000010033 */
[----:B------:R-:W-:-:S02]  /*7c40*/  IMAD.U32 R152, R87, 0x10000, RZ ;  /* 0x0001000057987824 */ /* 0x000fc400078e00ff */
[----:B------:R-:W-:Y:S01]  /*7c50*/  FMUL.FTZ R51, R154, R153 ;  /* 0x000000999a337220 */ /* 0x000fe20000410000 */
[C---:B------:R-:W-:Y:S01]  /*7c60*/  IMAD.U32 R89, R150.reuse, 0x10000, RZ ;  /* 0x0001000096597824 */ /* 0x040fe200078e00ff */
[----:B------:R-:W-:Y:S02]  /*7c70*/  LOP3.LUT R150, R150, 0xffff0000, RZ, 0xc0, !PT ;  /* 0xffff000096967812 */ /* 0x000fe400078ec0ff */
[----:B------:R-:W-:Y:S01]  /*7c80*/  F2FP.BF16.F32.PACK_AB R85, R85, R49 ;  /* 0x000000315555723e */ /* 0x000fe200000010ff */
[-C--:B------:R-:W-:Y:S01]  /*7c90*/  FFMA.FTZ R51, R152, R89.reuse, -R51 ;  /* 0x0000005998337223 */ /* 0x080fe20000010833 */
[----:B------:R-:W-:Y:S01]  /*7ca0*/  FMUL.FTZ R89, R154, R89 ;  /* 0x000000599a597220 */ /* 0x000fe20000410000 */
[----:B------:R-:W-:Y:S01]  /*7cb0*/  F2FP.BF16.F32.PACK_AB R48, R50, R48 ;  /* 0x000000303230723e */ /* 0x000fe200000010ff */
[----:B------:R-:W-:Y:S02]  /*7cc0*/  IMAD.U32 R49, R88, 0x10000, RZ ;  /* 0x0001000058317824 */ /* 0x000fe400078e00ff */
[----:B------:R-:W-:Y:S01]  /*7cd0*/  FFMA.FTZ R89, R152, R153, R89 ;  /* 0x0000009998597223 */ /* 0x000fe20000010059 */
[----:B------:R-:W-:Y:S01]  /*7ce0*/  LOP3.LUT R152, R87, 0xffff0000, RZ, 0xc0, !PT ;  /* 0xffff000057987812 */ /* 0x000fe200078ec0ff */
[CC--:B------:R-:W-:Y:S01]  /*7cf0*/  FMUL.FTZ R87, R91.reuse, R151.reuse ;  /* 0x000000975b577220 */ /* 0x0c0fe20000410000 */
[-C--:B------:R-:W-:Y:S01]  /*7d00*/  FMUL.FTZ R91, R91, R150.reuse ;  /* 0x000000965b5b7220 */ /* 0x080fe20000410000 */
[C---:B------:R-:W-:Y:S01]  /*7d10*/  IMAD.U32 R50, R41.reuse, 0x10000, RZ ;  /* 0x0001000029327824 */ /* 0x040fe200078e00ff */
[----:B------:R-:W-:Y:S01]  /*7d20*/  LOP3.LUT R41, R41, 0xffff0000, RZ, 0xc0, !PT ;  /* 0xffff000029297812 */ /* 0x000fe200078ec0ff */
[C---:B------:R-:W-:Y:S01]  /*7d30*/  FFMA.FTZ R87, R152.reuse, R150, -R87 ;  /* 0x0000009698577223 */ /* 0x040fe20000010857 */
[----:B------:R-:W-:Y:S01]  /*7d40*/  FFMA.FTZ R151, R152, R151, R91 ;  /* 0x0000009798977223 */ /* 0x000fe2000001005b */
[----:B------:R-:W-:-:S03]  /*7d50*/  FMUL.FTZ R91, R49, R50 ;  /* 0x00000032315b7220 */ /* 0x000fc60000410000 */
[----:B------:R-:W-:Y:S01]  /*7d60*/  F2FP.BF16.F32.PACK_AB R87, R87, R51 ;  /* 0x000000335757723e */ /* 0x000fe200000010ff */
[----:B------:R-:W-:Y:S01]  /*7d70*/  IMAD.U32 R51, R84, 0x10000, RZ ;  /* 0x0001000054337824 */ /* 0x000fe200078e00ff */
[----:B------:R-:W-:Y:S01]  /*7d80*/  F2FP.BF16.F32.PACK_AB R151, R151, R89 ;  /* 0x000000599797723e */ /* 0x000fe200000010ff */
[C---:B------:R-:W-:Y:S01]  /*7d90*/  IMAD.U32 R89, R40.reuse, 0x10000, RZ ;  /* 0x0001000028597824 */ /* 0x040fe200078e00ff */
[----:B------:R-:W-:-:S03]  /*7da0*/  LOP3.LUT R40, R40, 0xffff0000, RZ, 0xc0, !PT ;  /* 0xffff000028287812 */ /* 0x000fc600078ec0ff */
[-C--:B------:R-:W-:Y:S01]  /*7db0*/  FMUL.FTZ R49, R49, R89.reuse ;  /* 0x0000005931317220 */ /* 0x080fe20000410000 */
[C---:B------:R-:W-:Y:S01]  /*7dc0*/  FFMA.FTZ R91, R51.reuse, R89, -R91 ;  /* 0x00000059335b7223 */ /* 0x040fe2000001085b */
[----:B------:R-:W-:Y:S02]  /*7dd0*/  IMAD.U32 R89, R90, 0x10000, RZ ;  /* 0x000100005a597824 */ /* 0x000fe400078e00ff */
[----:B------:R-:W-:Y:S01]  /*7de0*/  FFMA.FTZ R49, R51, R50, R49 ;  /* 0x0000003233317223 */ /* 0x000fe20000010031 */
[----:B------:R-:W-:Y:S02]  /*7df0*/  LOP3.LUT R50, R88, 0xffff0000, RZ, 0xc0, !PT ;  /* 0xffff000058327812 */ /* 0x000fe400078ec0ff */
[----:B------:R-:W-:-:S03]  /*7e00*/  LOP3.LUT R51, R84, 0xffff0000, RZ, 0xc0, !PT ;  /* 0xffff000054337812 */ /* 0x000fc600078ec0ff */
[C---:B------:R-:W-:Y:S01]  /*7e10*/  FMUL.FTZ R84, R50.reuse, R41 ;  /* 0x0000002932547220 */ /* 0x040fe20000410000 */
[----:B------:R-:W-:-:S03]  /*7e20*/  FMUL.FTZ R50, R50, R40 ;  /* 0x0000002832327220 */ /* 0x000fc60000410000 */
[C---:B------:R-:W-:Y:S01]  /*7e30*/  FFMA.FTZ R40, R51.reuse, R40, -R84 ;  /* 0x0000002833287223 */ /* 0x040fe20000010854 */
[----:B------:R-:W-:Y:S01]  /*7e40*/  FFMA.FTZ R41, R51, R41, R50 ;  /* 0x0000002933297223 */ /* 0x000fe20000010032 */
[C---:B------:R-:W-:Y:S01]  /*7e50*/  IMAD.U32 R51, R42.reuse, 0x10000, RZ ;  /* 0x000100002a337824 */ /* 0x040fe200078e00ff */
[----:B------:R-:W-:Y:S01]  /*7e60*/  LOP3.LUT R42, R42, 0xffff0000, RZ, 0xc0, !PT ;  /* 0xffff00002a2a7812 */ /* 0x000fe200078ec0ff */
[C---:B------:R-:W-:Y:S01]  /*7e70*/  IMAD.U32 R84, R43.reuse, 0x10000, RZ ;  /* 0x000100002b547824 */ /* 0x040fe200078e00ff */
[----:B------:R-:W-:Y:S01]  /*7e80*/  LOP3.LUT R43, R43, 0xffff0000, RZ, 0xc0, !PT ;  /* 0xffff00002b2b7812 */ /* 0x000fe200078ec0ff */
[C---:B------:R-:W-:Y:S01]  /*7e90*/  FMUL.FTZ R88, R89.reuse, R51 ;  /* 0x0000003359587220 */ /* 0x040fe20000410000 */
[----:B------:R-:W-:Y:S02]  /*7ea0*/  IMAD.U32 R50, R86, 0x10000, RZ ;  /* 0x0001000056327824 */ /* 0x000fe400078e00ff */
[----:B------:R-:W-:Y:S01]  /*7eb0*/  FMUL.FTZ R89, R89, R84 ;  /* 0x0000005459597220 */ /* 0x000fe20000410000 */
[----:B------:R-:W-:Y:S01]  /*7ec0*/  F2FP.BF16.F32.PACK_AB R40, R40, R91 ;  /* 0x0000005b2828723e */ /* 0x000fe200000010ff */
[----:B------:R-:W-:-:S02]  /*7ed0*/  IMAD.MOV.U32 R91, RZ, RZ, R151 ;  /* 0x000000ffff5b7224 */ /* 0x000fc400078e0097 */
[C---:B------:R-:W-:Y:S01]  /*7ee0*/  FFMA.FTZ R88, R50.reuse, R84, -R88 ;  /* 0x0000005432587223 */ /* 0x040fe20000010858 */
[----:B------:R-:W-:Y:S01]  /*7ef0*/  FFMA.FTZ R89, R50, R51, R89 ;  /* 0x0000003332597223 */ /* 0x000fe20000010059 */
[----:B------:R-:W-:Y:S02]  /*7f00*/  LOP3.LUT R50, R90, 0xffff0000, RZ, 0xc0, !PT ;  /* 0xffff00005a327812 */ /* 0x000fe400078ec0ff */
[----:B------:R-:W-:Y:S02]  /*7f10*/  LOP3.LUT R51, R86, 0xffff0000, RZ, 0xc0, !PT ;  /* 0xffff000056337812 */ /* 0x000fe400078ec0ff */
[----:B------:R-:W-:Y:S01]  /*7f20*/  F2FP.BF16.F32.PACK_AB R41, R41, R49 ;  /* 0x000000312929723e */ /* 0x000fe200000010ff */
[C---:B------:R-:W-:Y:S01]  /*7f30*/  FMUL.FTZ R84, R50.reuse, R42 ;  /* 0x0000002a32547220 */ /* 0x040fe20000410000 */
[----:B------:R-:W-:-:S03]  /*7f40*/  FMUL.FTZ R50, R50, R43 ;  /* 0x0000002b32327220 */ /* 0x000fc60000410000 */
[C---:B------:R-:W-:Y:S01]  /*7f50*/  FFMA.FTZ R84, R51.reuse, R43, -R84 ;  /* 0x0000002b33547223 */ /* 0x040fe20000010854 */
[----:B------:R-:W-:-:S04]  /*7f60*/  FFMA.FTZ R50, R51, R42, R50 ;  /* 0x0000002a33327223 */ /* 0x000fc80000010032 */
[----:B------:R-:W-:Y:S01]  /*7f70*/  F2FP.BF16.F32.PACK_AB R86, R84, R88 ;  /* 0x000000585456723e */ /* 0x000fe200000010ff */
[----:B------:R-:W-:Y:S01]  /*7f80*/  IMAD.MOV.U32 R84, RZ, RZ, R40 ;  /* 0x000000ffff547224 */ /* 0x000fe200078e0028 */
[----:B------:R-:W-:Y:S01]  /*7f90*/  F2FP.BF16.F32.PACK_AB R50, R50, R89 ;  /* 0x000000593232723e */ /* 0x000fe200000010ff */
[----:B------:R-:W-:Y:S02]  /*7fa0*/  IMAD.MOV.U32 R88, RZ, RZ, R41 ;  /* 0x000000ffff587224 */ /* 0x000fe400078e0029 */
[----:B------:R-:W-:Y:S02]  /*7fb0*/  IMAD.MOV.U32 R89, RZ, RZ, R48 ;  /* 0x000000ffff597224 */ /* 0x000fe400078e0030 */
[----:B------:R-:W-:-:S07]  /*7fc0*/  IMAD.MOV.U32 R90, RZ, RZ, R50 ;  /* 0x000000ffff5a7224 */ /* 0x000fce00078e0032 */
.L_x_528:
[----:B------:R-:W-:Y:S05]  /*7fd0*/  BSYNC B3 ;  /* 0x0000000000037941 */ /* 0x000fea0003800000 */
.L_x_527:
[----:B------:R-:W-:Y:S01]  /*7fe0*/  ISETP.GE.AND P4, PT, R149, R143, PT ;  /* 0x0000008f9500720c */ /* 0x000fe20003f86270 */
[----:B------:R-:W-:-:S12]  /*7ff0*/  ULDC.64 UR4, c[0x0][0x208] ;  /* 0x0000820000047ab9 */ /* 0x000fd80000000a00 */
[--C-:B------:R-:W-:Y:S02]  /*8000*/  @!P4 SHF.R.S32.HI R43, RZ, 0x1f, R149.reuse ;  /* 0x0000001fff2bc819 */ /* 0x100fe40000011495 */
[----:B------:R-:W-:-:S04]  /*8010*/  @!P4 IADD3 R149, P5, P6, R96, R134, R149 ;  /* 0x000000866095c210 */ /* 0x000fc80007ebe095 */
[----:B------:R-:W-:Y:S02]  /*8020*/  @!P4 IADD3.X R43, R93, R148, R43, P5, P6 ;  /* 0x000000945d2bc210 */ /* 0x000fe40002fec42b */
[----:B------:R-:W-:-:S04]  /*8030*/  IADD3 R41, P5, P6, R96, R134, R14 ;  /* 0x0000008660297210 */ /* 0x000fc80007ebe00e */
[----:B------:R-:W-:Y:S02]  /*8040*/  IADD3.X R42, R93, R148, R8, P5, P6 ;  /* 0x000000945d2a7210 */ /* 0x000fe40002fec408 */
[----:B------:R-:W-:-:S04]  /*8050*/  LEA R40, P5, R41, R116, 0x1 ;  /* 0x0000007429287211 */ /* 0x000fc800078a08ff */
[----:B------:R-:W-:Y:S02]  /*8060*/  LEA.HI.X R41, R41, R117, R42, 0x1, P5 ;  /* 0x0000007529297211 */ /* 0x000fe400028f0c2a */
[----:B------:R-:W-:-:S03]  /*8070*/  @!P4 LEA R42, P5, R149, R116, 0x1 ;  /* 0x00000074952ac211 */ /* 0x000fc600078a08ff */
[----:B-1----:R1:W-:Y:S01]  /*8080*/  STG.E.128 desc[UR4][R40.64], R84 ;  /* 0x0000005428007986 */ /* 0x0023e2000c101d04 */
[----:B------:R-:W-:-:S05]  /*8090*/  @!P4 LEA.HI.X R43, R149, R117, R43, 0x1, P5 ;  /* 0x00000075952bc211 */ /* 0x000fca00028f0c2b */
[----:B0-----:R1:W-:Y:S04]  /*80a0*/  @!P4 STG.E.128 desc[UR4][R42.64], R88 ;  /* 0x000000582a00c986 */ /* 0x0013e8000c101d04 */
.L_x_526:
[----:B------:R-:W-:Y:S05]  /*80b0*/  BSYNC B2 ;  /* 0x0000000000027941 */ /* 0x000fea0003800000 */
.L_x_525:
[----:B------:R-:W-:-:S13]  /*80c0*/  ISETP.NE.AND P4, PT, R11, RZ, PT ;  /* 0x000000ff0b00720c */ /* 0x000fda0003f85270 */
[----:B------:R-:W-:Y:S05]  /*80d0*/  @!P4 BRA `(.L_x_524) ;  /* 0x000000080004c947 */ /* 0x000fea0003800000 */
[----:B-1----:R-:W-:Y:S01]  /*80e0*/  SEL R40, R118, R145, !P1 ;  /* 0x0000009176287207 */ /* 0x002fe20004800000 */
        /* <DEDUP_REMOVED lines=22> */
[----:B------:R-:W-:Y:S01]  /*8250*/  SHF.R.U64 R38, R38, 0x10, R39 ;  /* 0x0000001026267819 */ /* 0x000fe20000001227 */
[----:B0-----:R-:W-:Y:S01]  /*8260*/  IMAD.U32 R89, R49, 0x10000, RZ ;  /* 0x0001000031597824 */ /* 0x001fe200078e00ff */
[--C-:B------:R-:W-:Y:S01]  /*8270*/  SHF.R.U32.HI R85, RZ, 0x10, R45.reuse ;  /* 0x00000010ff557819 */ /* 0x100fe2000001162d */
[----:B-1----:R-:W-:Y:S01]  /*8280*/  IMAD.U32 R87, R41, 0x10000, RZ ;  /* 0x0001000029577824 */ /* 0x002fe200078e00ff */
[----:B------:R-:W-:Y:S02]  /*8290*/  SHF.R.U64 R44, R44, 0x10, R45 ;  /* 0x000000102c2c7819 */ /* 0x000fe4000000122d */
[----:B------:R-:W-:Y:S02]  /*82a0*/  SHF.R.U64 R45, R46, 0x10, R47 ;  /* 0x000000102e2d7819 */ /* 0x000fe4000000122f */
[----:B------:R-:W-:Y:S02]  /*82b0*/  SHF.R.U64 R36, R36, 0x10, R37 ;  /* 0x0000001024247819 */ /* 0x000fe40000001225 */
[----:B------:R-:W-:-:S02]  /*82c0*/  PRMT R46, R174, 0x5432, R38 ;  /* 0x00005432ae2e7816 */ /* 0x000fc40000000026 */
[----:B------:R-:W-:Y:S02]  /*82d0*/  SHF.R.U32.HI R37, RZ, 0x10, R37 ;  /* 0x00000010ff257819 */ /* 0x000fe40000011625 */
[----:B------:R-:W-:Y:S02]  /*82e0*/  PRMT R38, R173, 0x5410, R85 ;  /* 0x00005410ad267816 */ /* 0x000fe40000000055 */
[----:B------:R-:W-:Y:S02]  /*82f0*/  PRMT R37, R175, 0x5410, R37 ;  /* 0x00005410af257816 */ /* 0x000fe40000000025 */
[----:B------:R-:W-:Y:S01]  /*8300*/  SHF.R.U32.HI R47, RZ, 0x10, R47 ;  /* 0x00000010ff2f7819 */ /* 0x000fe2000001162f */
[C---:B------:R-:W-:Y:S01]  /*8310*/  IMAD.U32 R88, R38.reuse, 0x10000, RZ ;  /* 0x0001000026587824 */ /* 0x040fe200078e00ff */
[----:B------:R-:W-:Y:S01]  /*8320*/  LOP3.LUT R38, R38, 0xffff0000, RZ, 0xc0, !PT ;  /* 0xffff000026267812 */ /* 0x000fe200078ec0ff */
[----:B------:R-:W-:Y:S01]  /*8330*/  IMAD.U32 R85, R37, 0x10000, RZ ;  /* 0x0001000025557824 */ /* 0x000fe200078e00ff */
[----:B------:R-:W-:Y:S01]  /*8340*/  LOP3.LUT R49, R49, 0xffff0000, RZ, 0xc0, !PT ;  /* 0xffff000031317812 */ /* 0x000fe200078ec0ff */
[----:B------:R-:W-:Y:S01]  /*8350*/  FMUL.FTZ R86, R89, R88 ;  /* 0x0000005859567220 */ /* 0x000fe20000410000 */
[----:B------:R-:W-:-:S02]  /*8360*/  SHF.R.U32.HI R39, RZ, 0x10, R39 ;  /* 0x00000010ff277819 */ /* 0x000fc40000011627 */
[----:B------:R-:W-:Y:S01]  /*8370*/  PRMT R47, R172, 0x5410, R47 ;  /* 0x00005410ac2f7816 */ /* 0x000fe2000000002f */
[-C--:B------:R-:W-:Y:S01]  /*8380*/  FFMA.FTZ R86, R87, R85.reuse, -R86 ;  /* 0x0000005557567223 */ /* 0x080fe20000010856 */
[----:B------:R-:W-:Y:S01]  /*8390*/  FMUL.FTZ R85, R89, R85 ;  /* 0x0000005559557220 */ /* 0x000fe20000410000 */
[----:B------:R-:W-:Y:S01]  /*83a0*/  LOP3.LUT R41, R41, 0xffff0000, RZ, 0xc0, !PT ;  /* 0xffff000029297812 */ /* 0x000fe200078ec0ff */
[----:B------:R-:W-:Y:S01]  /*83b0*/  IMAD.U32 R89, R51, 0x10000, RZ ;  /* 0x0001000033597824 */ /* 0x000fe200078e00ff */
[----:B------:R-:W-:Y:S01]  /*83c0*/  PRMT R39, R174, 0x5410, R39 ;  /* 0x00005410ae277816 */ /* 0x000fe20000000027 */
[----:B------:R-:W-:Y:S01]  /*83d0*/  FFMA.FTZ R85, R87, R88, R85 ;  /* 0x0000005857557223 */ /* 0x000fe20000010055 */
[----:B------:R-:W-:Y:S01]  /*83e0*/  LOP3.LUT R87, R37, 0xffff0000, RZ, 0xc0, !PT ;  /* 0xffff000025577812 */ /* 0x000fe200078ec0ff */
[----:B------:R-:W-:Y:S01]  /*83f0*/  FMUL.FTZ R37, R49, R38 ;  /* 0x0000002631257220 */ /* 0x000fe20000410000 */
[C---:B------:R-:W-:Y:S01]  /*8400*/  IMAD.U32 R88, R47.reuse, 0x10000, RZ ;  /* 0x000100002f587824 */ /* 0x040fe200078e00ff */
[----:B------:R-:W-:-:S02]  /*8410*/  LOP3.LUT R47, R47, 0xffff0000, RZ, 0xc0, !PT ;  /* 0xffff00002f2f7812 */ /* 0x000fc400078ec0ff */
[-C--:B------:R-:W-:Y:S01]  /*8420*/  FMUL.FTZ R49, R49, R87.reuse ;  /* 0x0000005731317220 */ /* 0x080fe20000410000 */
[----:B------:R-:W-:Y:S01]  /*8430*/  FFMA.FTZ R37, R41, R87, -R37 ;  /* 0x0000005729257223 */ /* 0x000fe20000010825 */
[----:B------:R-:W-:Y:S01]  /*8440*/  IMAD.U32 R87, R43, 0x10000, RZ ;  /* 0x000100002b577824 */ /* 0x000fe200078e00ff */
[----:B------:R-:W-:Y:S01]  /*8450*/  LOP3.LUT R51, R51, 0xffff0000, RZ, 0xc0, !PT ;  /* 0xffff000033337812 */ /* 0x000fe200078ec0ff */
[----:B------:R-:W-:Y:S01]  /*8460*/  FFMA.FTZ R38, R41, R38, R49 ;  /* 0x0000002629267223 */ /* 0x000fe20000010031 */
[----:B------:R-:W-:Y:S02]  /*8470*/  IMAD.U32 R49, R39, 0x10000, RZ ;  /* 0x0001000027317824 */ /* 0x000fe400078e00ff */
[----:B------:R-:W-:Y:S01]  /*8480*/  FMUL.FTZ R41, R89, R88 ;  /* 0x0000005859297220 */ /* 0x000fe20000410000 */
[----:B------:R-:W-:Y:S02]  /*8490*/  PRMT R44, R173, 0x5432, R44 ;  /* 0x00005432ad2c7816 */ /* 0x000fe4000000002c */
[----:B------:R-:W-:Y:S01]  /*84a0*/  PRMT R36, R175, 0x5432, R36 ;  /* 0x00005432af247816 */ /* 0x000fe20000000024 */
[-C--:B------:R-:W-:Y:S01]  /*84b0*/  FFMA.FTZ R41, R87, R49.reuse, -R41 ;  /* 0x0000003157297223 */ /* 0x080fe20000010829 */
[----:B------:R-:W-:Y:S01]  /*84c0*/  FMUL.FTZ R49, R89, R49 ;  /* 0x0000003159317220 */ /* 0x000fe20000410000 */
[----:B------:R-:W-:-:S02]  /*84d0*/  F2FP.BF16.F32.PACK_AB R38, R38, R85 ;  /* 0x000000552626723e */ /* 0x000fc400000010ff */
[----:B------:R-:W-:Y:S01]  /*84e0*/  PRMT R45, R172, 0x5432, R45 ;  /* 0x00005432ac2d7816 */ /* 0x000fe2000000002d */
[----:B------:R-:W-:Y:S01]  /*84f0*/  FFMA.FTZ R49, R87, R88, R49 ;  /* 0x0000005857317223 */ /* 0x000fe20000010031 */
[----:B------:R-:W-:Y:S02]  /*8500*/  LOP3.LUT R87, R39, 0xffff0000, RZ, 0xc0, !PT ;  /* 0xffff000027577812 */ /* 0x000fe400078ec0ff */
[----:B------:R-:W-:Y:S01]  /*8510*/  LOP3.LUT R39, R43, 0xffff0000, RZ, 0xc0, !PT ;  /* 0xffff00002b277812 */ /* 0x000fe200078ec0ff */
[----:B------:R-:W-:Y:S01]  /*8520*/  FMUL.FTZ R43, R51, R47 ;  /* 0x0000002f332b7220 */ /* 0x000fe20000410000 */
[----:B------:R-:W-:Y:S01]  /*8530*/  F2FP.BF16.F32.PACK_AB R37, R37, R86 ;  /* 0x000000562525723e */ /* 0x000fe200000010ff */
[-C--:B------:R-:W-:Y:S02]  /*8540*/  FMUL.FTZ R51, R51, R87.reuse ;  /* 0x0000005733337220 */ /* 0x080fe40000410000 */
[C---:B------:R-:W-:Y:S02]  /*8550*/  FFMA.FTZ R43, R39.reuse, R87, -R43 ;  /* 0x00000057272b7223 */ /* 0x040fe4000001082b */
[----:B------:R-:W-:Y:S01]  /*8560*/  FFMA.FTZ R51, R39, R47, R51 ;  /* 0x0000002f27337223 */ /* 0x000fe20000010033 */
[----:B------:R-:W-:-:S02]  /*8570*/  IMAD.U32 R47, R48, 0x10000, RZ ;  /* 0x00010000302f7824 */ /* 0x000fc400078e00ff */
[----:B------:R-:W-:Y:S01]  /*8580*/  F2FP.BF16.F32.PACK_AB R43, R43, R41 ;  /* 0x000000292b2b723e */ /* 0x000fe200000010ff */
[----:B------:R-:W-:Y:S01]  /*8590*/  IMAD.U32 R41, R44, 0x10000, RZ ;  /* 0x000100002c297824 */ /* 0x000fe200078e00ff */
[----:B------:R-:W-:Y:S01]  /*85a0*/  F2FP.BF16.F32.PACK_AB R51, R51, R49 ;  /* 0x000000313333723e */ /* 0x000fe200000010ff */
[----:B------:R-:W-:Y:S01]  /*85b0*/  IMAD.U32 R49, R36, 0x10000, RZ ;  /* 0x0001000024317824 */ /* 0x000fe200078e00ff */
[----:B------:R-:W-:Y:S01]  /*85c0*/  LOP3.LUT R44, R44, 0xffff0000, RZ, 0xc0, !PT ;  /* 0xffff00002c2c7812 */ /* 0x000fe200078ec0ff */
[C---:B------:R-:W-:Y:S01]  /*85d0*/  FMUL.FTZ R85, R47.reuse, R41 ;  /* 0x000000292f557220 */ /* 0x040fe20000410000 */
[----:B------:R-:W-:Y:S02]  /*85e0*/  IMAD.U32 R39, R40, 0x10000, RZ ;  /* 0x0001000028277824 */ /* 0x000fe400078e00ff */
[-C--:B------:R-:W-:Y:S01]  /*85f0*/  FMUL.FTZ R47, R47, R49.reuse ;  /* 0x000000312f2f7220 */ /* 0x080fe20000410000 */
[----:B------:R-:W-:Y:S01]  /*8600*/  LOP3.LUT R36, R36, 0xffff0000, RZ, 0xc0, !PT ;  /* 0xffff000024247812 */ /* 0x000fe200078ec0ff */
[----:B------:R-:W-:-:S02]  /*8610*/  FFMA.FTZ R85, R39, R49, -R85 ;  /* 0x0000003127557223 */ /* 0x000fc40000010855 */
[----:B------:R-:W-:Y:S01]  /*8620*/  FFMA.FTZ R47, R39, R41, R47 ;  /* 0x00000029272f7223 */ /* 0x000fe2000001002f */
[----:B------:R-:W-:Y:S01]  /*8630*/  LOP3.LUT R39, R48, 0xffff0000, RZ, 0xc0, !PT ;  /* 0xffff000030277812 */ /* 0x000fe200078ec0ff */
[----:B------:R-:W-:Y:S01]  /*8640*/  IMAD.U32 R49, R50, 0x10000, RZ ;  /* 0x0001000032317824 */ /* 0x000fe200078e00ff */
        /* <DEDUP_REMOVED lines=11> */
[-C--:B------:R-:W-:Y:S01]  /*8700*/  FMUL.FTZ R49, R49, R44.reuse ;  /* 0x0000002c31317220 */ /* 0x080fe20000410000 */
[----:B------:R-:W-:Y:S01]  /*8710*/  F2FP.BF16.F32.PACK_AB R36, R36, R85 ;  /* 0x000000552424723e */ /* 0x000fe200000010ff */
[----:B------:R-:W-:-:S02]  /*8720*/  FFMA.FTZ R48, R40, R44, -R48 ;  /* 0x0000002c28307223 */ /* 0x000fc40000010830 */
[----:B------:R-:W-:Y:S01]  /*8730*/  FFMA.FTZ R49, R40, R41, R49 ;  /* 0x0000002928317223 */ /* 0x000fe20000010031 */
[----:B------:R-:W-:Y:S02]  /*8740*/  LOP3.LUT R40, R50, 0xffff0000, RZ, 0xc0, !PT ;  /* 0xffff000032287812 */ /* 0x000fe400078ec0ff */
[----:B------:R-:W-:Y:S02]  /*8750*/  LOP3.LUT R41, R42, 0xffff0000, RZ, 0xc0, !PT ;  /* 0xffff00002a297812 */ /* 0x000fe400078ec0ff */
[----:B------:R-:W-:Y:S01]  /*8760*/  F2FP.BF16.F32.PACK_AB R39, R39, R47 ;  /* 0x0000002f2727723e */ /* 0x000fe200000010ff */
[C---:B------:R-:W-:Y:S01]  /*8770*/  FMUL.FTZ R42, R40.reuse, R45 ;  /* 0x0000002d282a7220 */ /* 0x040fe20000410000 */
[----:B------:R-:W-:-:S03]  /*8780*/  FMUL.FTZ R40, R40, R46 ;  /* 0x0000002e28287220 */ /* 0x000fc60000410000 */
[C---:B------:R-:W-:Y:S01]  /*8790*/  FFMA.FTZ R42, R41.reuse, R46, -R42 ;  /* 0x0000002e292a7223 */ /* 0x040fe2000001082a */
[----:B------:R-:W-:Y:S01]  /*87a0*/  FFMA.FTZ R40, R41, R45, R40 ;  /* 0x0000002d29287223 */ /* 0x000fe20000010028 */
[----:B------:R-:W-:-:S03]  /*87b0*/  IMAD.MOV.U32 R41, RZ, RZ, R37 ;  /* 0x000000ffff297224 */ /* 0x000fc600078e0025 */
[----:B------:R-:W-:Y:S01]  /*87c0*/  F2FP.BF16.F32.PACK_AB R42, R42, R48 ;  /* 0x000000302a2a723e */ /* 0x000fe200000010ff */
[----:B------:R-:W-:Y:S01]  /*87d0*/  IMAD.MOV.U32 R48, RZ, RZ, R39 ;  /* 0x000000ffff307224 */ /* 0x000fe200078e0027 */
[----:B------:R-:W-:Y:S01]  /*87e0*/  F2FP.BF16.F32.PACK_AB R50, R40, R49 ;  /* 0x000000312832723e */ /* 0x000fe200000010ff */
[----:B------:R-:W-:Y:S02]  /*87f0*/  IMAD.MOV.U32 R40, RZ, RZ, R36 ;  /* 0x000000ffff287224 */ /* 0x000fe400078e0024 */
[----:B------:R-:W-:-:S07]  /*8800*/  IMAD.MOV.U32 R49, RZ, RZ, R38 ;  /* 0x000000ffff317224 */ /* 0x000fce00078e0026 */
.L_x_530:
[----:B------:R-:W-:Y:S05]  /*8810*/  BSYNC B2 ;  /* 0x0000000000027941 */ /* 0x000fea0003800000 */
.L_x_529:
        /* <DEDUP_REMOVED lines=13> */
.L_x_524:
[----:B------:R-:W-:Y:S05]  /*88f0*/  BSYNC B1 ;  /* 0x0000000000017941 */ /* 0x000fea0003800000 */
.L_x_523:
[----:B----4-:R-:W4:Y:S01]  /*8900*/  LDL R36, [R1+0x10] ;  /* 0x0000100001247983 */ /* 0x010f220000100800 */
[----:B------:R-:W-:Y:S01]  /*8910*/  BSSY B1, `(.L_x_531) ;  /* 0x000010e000017945 */ /* 0x000fe20003800000 */
[----:B----4-:R-:W-:-:S13]  /*8920*/  LOP3.LUT P4, RZ, R36, 0x1, RZ, 0xc0, !PT ;  /* 0x0000000124ff7812 */ /* 0x010fda000788c0ff */
[----:B------:R-:W-:Y:S05]  /*8930*/  @P4 BRA `(.L_x_532) ;  /* 0x00000010002c4947 */ /* 0x000fea0003800000 */
[----:B------:R-:W-:Y:S01]  /*8940*/  ISETP.NE.AND P4, PT, R27, RZ, PT ;  /* 0x000000ff1b00720c */ /* 0x000fe20003f85270 */
[----:B------:R-:W-:Y:S01]  /*8950*/  VIADD R36, R213, 0x20 ;  /* 0x00000020d5247836 */ /* 0x000fe20000000000 */
[----:B------:R-:W-:Y:S01]  /*8960*/  BSSY B2, `(.L_x_533) ;  /* 0x0000086000027945 */ /* 0x000fe20003800000 */
[-C--:B---3--:R-:W-:Y:S02]  /*8970*/  IMAD R50, R142, R124.reuse, RZ ;  /* 0x0000007c8e327224 */ /* 0x088fe400078e02ff */
[----:B------:R-:W-:-:S04]  /*8980*/  IMAD.WIDE.U32 R44, R36, R124, R122 ;  /* 0x0000007c242c7225 */ /* 0x000fc800078e007a */
[----:B------:R-:W-:-:S04]  /*8990*/  IMAD R50, R36, R125, R50 ;  /* 0x0000007d24327224 */ /* 0x000fc800078e0232 */
[----:B------:R-:W-:Y:S01]  /*89a0*/  IMAD.IADD R50, R45, 0x1, R50 ;  /* 0x000000012d327824 */ /* 0x000fe200078e0232 */
[----:B------:R-:W-:Y:S06]  /*89b0*/  @!P4 BRA `(.L_x_534) ;  /* 0x000000080000c947 */ /* 0x000fec0003800000 */
[----:B------:R-:W-:Y:S01]  /*89c0*/  SEL R36, R118, R145, !P0 ;  /* 0x0000009176247207 */ /* 0x000fe20004000000 */
[----:B------:R-:W-:Y:S01]  /*89d0*/  BSSY B3, `(.L_x_535) ;  /* 0x0000071000037945 */ /* 0x000fe20003800000 */
[----:B------:R-:W-:Y:S02]  /*89e0*/  SHF.R.U32.HI R38, RZ, 0x3, R223 ;  /* 0x00000003ff267819 */ /* 0x000fe400000116df */
[----:B------:R-:W-:Y:S02]  /*89f0*/  SHF.R.S32.HI R37, RZ, 0x1f, R36 ;  /* 0x0000001fff257819 */ /* 0x000fe40000011424 */
[----:B------:R-:W-:Y:S02]  /*8a00*/  ISETP.GE.AND P4, PT, R16, R115, PT ;  /* 0x000000731000720c */ /* 0x000fe40003f86270 */
[----:B------:R-:W-:-:S04]  /*8a10*/  LEA.HI R37, R37, R36, RZ, 0x4 ;  /* 0x0000002425257211 */ /* 0x000fc800078f20ff */
[----:B------:R-:W-:-:S04]  /*8a20*/  LEA.HI.SX32 R46, R37, R15, 0x1c ;  /* 0x0000000f252e7211 */ /* 0x000fc800078fe2ff */
[----:B------:R-:W-:-:S04]  /*8a30*/  SHF.R.S32.HI R37, RZ, 0x1f, R46 ;  /* 0x0000001fff257819 */ /* 0x000fc8000001142e */
[----:B------:R-:W-:Y:S01]  /*8a40*/  LEA.HI R37, R37, R46, RZ, 0x3 ;  /* 0x0000002e25257211 */ /* 0x000fe200078f18ff */
[----:B------:R-:W-:-:S03]  /*8a50*/  IMAD.SHL.U32 R46, R46, 0x8, RZ ;  /* 0x000000082e2e7824 */ /* 0x000fc600078e00ff */
[----:B------:R-:W-:Y:S02]  /*8a60*/  SHF.R.S32.HI R37, RZ, 0x3, R37 ;  /* 0x00000003ff257819 */ /* 0x000fe40000011425 */
[----:B------:R-:W-:-:S03]  /*8a70*/  LOP3.LUT R36, R223, 0x38, R46, 0xf8, !PT ;  /* 0x00000038df247812 */ /* 0x000fc600078ef82e */
[----:B------:R-:W-:Y:S01]  /*8a80*/  IMAD R37, R37, 0x1400, R227 ;  /* 0x0000140025257824 */ /* 0x000fe200078e02e3 */
[----:B------:R-:W-:-:S05]  /*8a90*/  LOP3.LUT R36, R36, R38, RZ, 0x3c, !PT ;  /* 0x0000002624247212 */ /* 0x000fca00078e3cff */
[----:B------:R-:W-:-:S04]  /*8aa0*/  IMAD.IADD R36, R37, 0x1, R36 ;  /* 0x0000000125247824 */ /* 0x000fc800078e0224 */
[C---:B-1----:R-:W-:Y:S02]  /*8ab0*/  IMAD R40, R19.reuse, 0x5000, R36 ;  /* 0x0000500013287824 */ /* 0x042fe400078e0224 */
[----:B------:R-:W-:Y:S02]  /*8ac0*/  IMAD R36, R19, 0x5000, R136 ;  /* 0x0000500013247824 */ /* 0x000fe400078e0288 */
[--C-:B------:R-:W-:Y:S02]  /*8ad0*/  IMAD R40, R40, 0x2, R18.reuse ;  /* 0x0000000228287824 */ /* 0x100fe400078e0212 */
[----:B------:R-:W-:-:S04]  /*8ae0*/  IMAD R36, R36, 0x2, R18 ;  /* 0x0000000224247824 */ /* 0x000fc800078e0212 */
[----:B------:R-:W1:Y:S04]  /*8af0*/  LDS.128 R40, [R40+0x24400] ;  /* 0x0244000028287984 */ /* 0x000e680000000c00 */
[----:B------:R-:W3:Y:S01]  /*8b00*/  LDS.128 R36, [R36+0x24400] ;  /* 0x0244000024247984 */ /* 0x000ee20000000c00 */
[----:B------:R-:W-:Y:S05]  /*8b10*/  @P4 BRA `(.L_x_536) ;  /* 0x0000000400704947 */ /* 0x000fea0003800000 */
[--C-:B------:R-:W-:Y:S01]  /*8b20*/  SHF.R.U64 R49, R64, 0x10, R65.reuse ;  /* 0x0000001040317819 */ /* 0x100fe20000001241 */
[----:B01----:R-:W-:Y:S01]  /*8b30*/  IMAD.U32 R84, R41, 0x10000, RZ ;  /* 0x0001000029547824 */ /* 0x003fe200078e00ff */
[----:B------:R-:W-:Y:S01]  /*8b40*/  SHF.R.U32.HI R64, RZ, 0x10, R65 ;  /* 0x00000010ff407819 */ /* 0x000fe20000011641 */
[----:B---3--:R-:W-:Y:S01]  /*8b50*/  IMAD.U32 R65, R37, 0x10000, RZ ;  /* 0x0001000025417824 */ /* 0x008fe200078e00ff */
[--C-:B------:R-:W-:Y:S02]  /*8b60*/  SHF.R.U64 R47, R56, 0x10, R57.reuse ;  /* 0x00000010382f7819 */ /* 0x100fe40000001239 */
[----:B------:R-:W-:Y:S02]  /*8b70*/  SHF.R.U32.HI R56, RZ, 0x10, R57 ;  /* 0x00000010ff387819 */ /* 0x000fe40000011639 */
[----:B------:R-:W-:Y:S02]  /*8b80*/  PRMT R64, R170, 0x5432, R64 ;  /* 0x00005432aa407816 */ /* 0x000fe40000000040 */
[----:B------:R-:W-:-:S02]  /*8b90*/  SHF.R.U64 R51, R66, 0x10, R67 ;  /* 0x0000001042337819 */ /* 0x000fc40000001243 */
[----:B------:R-:W-:Y:S02]  /*8ba0*/  PRMT R56, R168, 0x5432, R56 ;  /* 0x00005432a8387816 */ /* 0x000fe40000000038 */
[----:B------:R-:W-:Y:S01]  /*8bb0*/  SHF.R.U32.HI R66, RZ, 0x10, R67 ;  /* 0x00000010ff427819 */ /* 0x000fe20000011643 */
[----:B------:R-:W-:Y:S01]  /*8bc0*/  IMAD.U32 R67, R64, 0x10000, RZ ;  /* 0x0001000040437824 */ /* 0x000fe200078e00ff */
[--C-:B------:R-:W-:Y:S01]  /*8bd0*/  SHF.R.U64 R48, R58, 0x10, R59.reuse ;  /* 0x000000103a307819 */ /* 0x100fe2000000123b */
[----:B------:R-:W-:Y:S01]  /*8be0*/  IMAD.U32 R57, R56, 0x10000, RZ ;  /* 0x0001000038397824 */ /* 0x000fe200078e00ff */
[----:B------:R-:W-:Y:S01]  /*8bf0*/  SHF.R.U32.HI R58, RZ, 0x10, R59 ;  /* 0x00000010ff3a7819 */ /* 0x000fe2000001163b */
[----:B------:R-:W-:Y:S01]  /*8c00*/  FMUL.FTZ R59, R84, R67 ;  /* 0x00000043543b7220 */ /* 0x000fe20000410000 */
[----:B------:R-:W-:Y:S02]  /*8c10*/  LOP3.LUT R64, R64, 0xffff0000, RZ, 0xc0, !PT ;  /* 0xffff000040407812 */ /* 0x000fe400078ec0ff */
[----:B------:R-:W-:Y:S01]  /*8c20*/  LOP3.LUT R41, R41, 0xffff0000, RZ, 0xc0, !PT ;  /* 0xffff000029297812 */ /* 0x000fe200078ec0ff */
[-C--:B------:R-:W-:Y:S01]  /*8c30*/  FFMA.FTZ R59, R65, R57.reuse, -R59 ;  /* 0x00000039413b7223 */ /* 0x080fe2000001083b */
[----:B------:R-:W-:Y:S01]  /*8c40*/  FMUL.FTZ R57, R84, R57 ;  /* 0x0000003954397220 */ /* 0x000fe20000410000 */
[----:B------:R-:W-:-:S02]  /*8c50*/  LOP3.LUT R56, R56, 0xffff0000, RZ, 0xc0, !PT ;  /* 0xffff000038387812 */ /* 0x000fc400078ec0ff */
[----:B------:R-:W-:Y:S01]  /*8c60*/  PRMT R66, R169, 0x5432, R66 ;  /* 0x00005432a9427816 */ /* 0x000fe20000000042 */
[----:B------:R-:W-:Y:S01]  /*8c70*/  FFMA.FTZ R57, R65, R67, R57 ;  /* 0x0000004341397223 */ /* 0x000fe20000010039 */
[----:B------:R-:W-:Y:S01]  /*8c80*/  LOP3.LUT R65, R37, 0xffff0000, RZ, 0xc0, !PT ;  /* 0xffff000025417812 */ /* 0x000fe200078ec0ff */
[C---:B------:R-:W-:Y:S01]  /*8c90*/  FMUL.FTZ R37, R41.reuse, R64 ;  /* 0x0000004029257220 */ /* 0x040fe20000410000 */
[-C--:B------:R-:W-:Y:S01]  /*8ca0*/  FMUL.FTZ R41, R41, R56.reuse ;  /* 0x0000003829297220 */ /* 0x080fe20000410000 */
[----:B------:R-:W-:Y:S01]  /*8cb0*/  PRMT R58, R167, 0x5432, R58 ;  /* 0x00005432a73a7816 */ /* 0x000fe2000000003a */
[----:B------:R-:W-:Y:S02]  /*8cc0*/  IMAD.U32 R67, R43, 0x10000, RZ ;  /* 0x000100002b437824 */ /* 0x000fe400078e00ff */
[C---:B------:R-:W-:Y:S01]  /*8cd0*/  FFMA.FTZ R37, R65.reuse, R56, -R37 ;  /* 0x0000003841257223 */ /* 0x040fe20000010825 */
[----:B------:R-:W-:Y:S01]  /*8ce0*/  FFMA.FTZ R41, R65, R64, R41 ;  /* 0x0000004041297223 */ /* 0x000fe20000010029 */
[C---:B------:R-:W-:Y:S01]  /*8cf0*/  IMAD.U32 R65, R66.reuse, 0x10000, RZ ;  /* 0x0001000042417824 */ /* 0x040fe200078e00ff */
[----:B------:R-:W-:Y:S01]  /*8d00*/  LOP3.LUT R66, R66, 0xffff0000, RZ, 0xc0, !PT ;  /* 0xffff000042427812 */ /* 0x000fe200078ec0ff */
[----:B------:R-:W-:Y:S01]  /*8d10*/  IMAD.U32 R64, R39, 0x10000, RZ ;  /* 0x0001000027407824 */ /* 0x000fe200078e00ff */
[----:B------:R-:W-:Y:S01]  /*8d20*/  LOP3.LUT R43, R43, 0xffff0000, RZ, 0xc0, !PT ;  /* 0xffff00002b2b7812 */ /* 0x000fe200078ec0ff */
[----:B------:R-:W-:-:S02]  /*8d30*/  IMAD.U32 R56, R58, 0x10000, RZ ;  /* 0x000100003a387824 */ /* 0x000fc400078e00ff */
[-C--:B------:R-:W-:Y:S01]  /*8d40*/  FMUL.FTZ R84, R67, R65.reuse ;  /* 0x0000004143547220 */ /* 0x080fe20000410000 */
[----:B------:R-:W-:Y:S02]  /*8d50*/  LOP3.LUT R58, R58, 0xffff0000, RZ, 0xc0, !PT ;  /* 0xffff00003a3a7812 */ /* 0x000fe400078ec0ff */
[----:B------:R-:W-:Y:S01]  /*8d60*/  LOP3.LUT R39, R39, 0xffff0000, RZ, 0xc0, !PT ;  /* 0xffff000027277812 */ /* 0x000fe200078ec0ff */
[-C--:B------:R-:W-:Y:S01]  /*8d70*/  FFMA.FTZ R84, R64, R56.reuse, -R84 ;  /* 0x0000003840547223 */ /* 0x080fe20000010854 */
[----:B------:R-:W-:Y:S01]  /*8d80*/  FMUL.FTZ R56, R67, R56 ;  /* 0x0000003843387220 */ /* 0x000fe20000410000 */
[----:B------:R-:W-:Y:S02]  /*8d90*/  PRMT R49, R170, 0x5410, R49 ;  /* 0x00005410aa317816 */ /* 0x000fe40000000031 */
[----:B------:R-:W-:Y:S01]  /*8da0*/  PRMT R47, R168, 0x5410, R47 ;  /* 0x00005410a82f7816 */ /* 0x000fe2000000002f */
[----:B------:R-:W-:Y:S01]  /*8db0*/  FFMA.FTZ R64, R64, R65, R56 ;  /* 0x0000004140407223 */ /* 0x000fe20000010038 */
[C---:B------:R-:W-:Y:S01]  /*8dc0*/  FMUL.FTZ R56, R43.reuse, R66 ;  /* 0x000000422b387220 */ /* 0x040fe20000410000 */
[----:B------:R-:W-:Y:S01]  /*8dd0*/  FMUL.FTZ R43, R43, R58 ;  /* 0x0000003a2b2b7220 */ /* 0x000fe20000410000 */
[----:B------:R-:W-:Y:S01]  /*8de0*/  F2FP.BF16.F32.PACK_AB R41, R41, R57 ;  /* 0x000000392929723e */ /* 0x000fe200000010ff */
[----:B------:R-:W-:-:S02]  /*8df0*/  IMAD.U32 R57, R49, 0x10000, RZ ;  /* 0x0001000031397824 */ /* 0x000fc400078e00ff */
[C---:B------:R-:W-:Y:S01]  /*8e00*/  FFMA.FTZ R56, R39.reuse, R58, -R56 ;  /* 0x0000003a27387223 */ /* 0x040fe20000010838 */
[----:B------:R-:W-:Y:S01]  /*8e10*/  FFMA.FTZ R43, R39, R66, R43 ;  /* 0x00000042272b7223 */ /* 0x000fe2000001002b */
[----:B------:R-:W-:Y:S01]  /*8e20*/  F2FP.BF16.F32.PACK_AB R37, R37, R59 ;  /* 0x0000003b2525723e */ /* 0x000fe200000010ff */
[----:B------:R-:W-:Y:S01]  /*8e30*/  IMAD.U32 R58, R40, 0x10000, RZ ;  /* 0x00010000283a7824 */ /* 0x000fe200078e00ff */
[----:B------:R-:W-:Y:S01]  /*8e40*/  LOP3.LUT R49, R49, 0xffff0000, RZ, 0xc0, !PT ;  /* 0xffff000031317812 */ /* 0x000fe200078ec0ff */
[----:B------:R-:W-:Y:S01]  /*8e50*/  IMAD.U32 R59, R47, 0x10000, RZ ;  /* 0x000100002f3b7824 */ /* 0x000fe200078e00ff */
[----:B------:R-:W-:Y:S01]  /*8e60*/  F2FP.BF16.F32.PACK_AB R43, R43, R64 ;  /* 0x000000402b2b723e */ /* 0x000fe200000010ff */
[----:B------:R-:W-:Y:S01]  /*8e70*/  FMUL.FTZ R64, R58, R57 ;  /* 0x000000393a407220 */ /* 0x000fe20000410000 */
[----:B------:R-:W-:Y:S02]  /*8e80*/  IMAD.U32 R39, R36, 0x10000, RZ ;  /* 0x0001000024277824 */ /* 0x000fe400078e00ff */
[-C--:B------:R-:W-:Y:S01]  /*8e90*/  FMUL.FTZ R58, R58, R59.reuse ;  /* 0x0000003b3a3a7220 */ /* 0x080fe20000410000 */
[----:B------:R-:W-:Y:S01]  /*8ea0*/  LOP3.LUT R47, R47, 0xffff0000, RZ, 0xc0, !PT ;  /* 0xffff00002f2f7812 */ /* 0x000fe200078ec0ff */
[----:B------:R-:W-:-:S02]  /*8eb0*/  FFMA.FTZ R64, R39, R59, -R64 ;  /* 0x0000003b27407223 */ /* 0x000fc40000010840 */
[----:B------:R-:W-:Y:S01]  /*8ec0*/  FFMA.FTZ R58, R39, R57, R58 ;  /* 0x00000039273a7223 */ /* 0x000fe2000001003a */
[----:B------:R-:W-:Y:S01]  /*8ed0*/  LOP3.LUT R39, R40, 0xffff0000, RZ, 0xc0, !PT ;  /* 0xffff000028277812 */ /* 0x000fe200078ec0ff */
[----:B------:R-:W-:Y:S01]  /*8ee0*/  IMAD.U32 R59, R42, 0x10000, RZ ;  /* 0x000100002a3b7824 */ /* 0x000fe200078e00ff */
[----:B------:R-:W-:Y:S02]  /*8ef0*/  LOP3.LUT R40, R36, 0xffff0000, RZ, 0xc0, !PT ;  /* 0xffff000024287812 */ /* 0x000fe400078ec0ff */
[----:B------:R-:W-:Y:S01]  /*8f00*/  PRMT R51, R169, 0x5410, R51 ;  /* 0x00005410a9337816 */ /* 0x000fe20000000033 */
[----:B------:R-:W-:Y:S01]  /*8f10*/  FMUL.FTZ R36, R39, R49 ;  /* 0x0000003127247220 */ /* 0x000fe20000410000 */
[----:B------:R-:W-:Y:S01]  /*8f20*/  PRMT R48, R167, 0x5410, R48 ;  /* 0x00005410a7307816 */ /* 0x000fe20000000030 */
[-C--:B------:R-:W-:Y:S01]  /*8f30*/  FMUL.FTZ R39, R39, R47.reuse ;  /* 0x0000002f27277220 */ /* 0x080fe20000410000 */
[----:B------:R-:W-:Y:S01]  /*8f40*/  F2FP.BF16.F32.PACK_AB R56, R56, R84 ;  /* 0x000000543838723e */ /* 0x000fe200000010ff */
[----:B------:R-:W-:Y:S01]  /*8f50*/  FFMA.FTZ R36, R40, R47, -R36 ;  /* 0x0000002f28247223 */ /* 0x000fe20000010824 */
[----:B------:R-:W-:-:S02]  /*8f60*/  IMAD.U32 R47, R51, 0x10000, RZ ;  /* 0x00010000332f7824 */ /* 0x000fc400078e00ff */
[----:B------:R-:W-:Y:S01]  /*8f70*/  FFMA.FTZ R39, R40, R49, R39 ;  /* 0x0000003128277223 */ /* 0x000fe20000010027 */
[----:B------:R-:W-:Y:S01]  /*8f80*/  IMAD.U32 R49, R48, 0x10000, RZ ;  /* 0x0001000030317824 */ /* 0x000fe200078e00ff */
[----:B------:R-:W-:Y:S01]  /*8f90*/  LOP3.LUT R51, R51, 0xffff0000, RZ, 0xc0, !PT ;  /* 0xffff000033337812 */ /* 0x000fe200078ec0ff */
[C---:B------:R-:W-:Y:S01]  /*8fa0*/  FMUL.FTZ R57, R59.reuse, R47 ;  /* 0x0000002f3b397220 */ /* 0x040fe20000410000 */
[----:B------:R-:W-:Y:S02]  /*8fb0*/  IMAD.U32 R40, R38, 0x10000, RZ ;  /* 0x0001000026287824 */ /* 0x000fe400078e00ff */
[-C--:B------:R-:W-:Y:S01]  /*8fc0*/  FMUL.FTZ R59, R59, R49.reuse ;  /* 0x000000313b3b7220 */ /* 0x080fe20000410000 */
[----:B------:R-:W-:Y:S01]  /*8fd0*/  LOP3.LUT R48, R48, 0xffff0000, RZ, 0xc0, !PT ;  /* 0xffff000030307812 */ /* 0x000fe200078ec0ff */
[C---:B------:R-:W-:Y:S02]  /*8fe0*/  FFMA.FTZ R57, R40.reuse, R49, -R57 ;  /* 0x0000003128397223 */ /* 0x040fe40000010839 */
[----:B------:R-:W-:Y:S01]  /*8ff0*/  FFMA.FTZ R59, R40, R47, R59 ;  /* 0x0000002f283b7223 */ /* 0x000fe2000001003b */
[----:B------:R-:W-:-:S02]  /*9000*/  LOP3.LUT R40, R42, 0xffff0000, RZ, 0xc0, !PT ;  /* 0xffff00002a287812 */ /* 0x000fc400078ec0ff */
[----:B------:R-:W-:Y:S02]  /*9010*/  LOP3.LUT R38, R38, 0xffff0000, RZ, 0xc0, !PT ;  /* 0xffff000026267812 */ /* 0x000fe400078ec0ff */
[----:B------:R-:W-:Y:S01]  /*9020*/  F2FP.BF16.F32.PACK_AB R39, R39, R58 ;  /* 0x0000003a2727723e */ /* 0x000fe200000010ff */
[CC--:B------:R-:W-:Y:S01]  /*9030*/  FMUL.FTZ R42, R40.reuse, R51.reuse ;  /* 0x00000033282a7220 */ /* 0x0c0fe20000410000 */
[----:B------:R-:W-:Y:S01]  /*9040*/  FMUL.FTZ R40, R40, R48 ;  /* 0x0000003028287220 */ /* 0x000fe20000410000 */
[----:B------:R-:W-:Y:S02]  /*9050*/  F2FP.BF16.F32.PACK_AB R36, R36, R64 ;  /* 0x000000402424723e */ /* 0x000fe400000010ff */
[C---:B------:R-:W-:Y:S01]  /*9060*/  FFMA.FTZ R42, R38.reuse, R48, -R42 ;  /* 0x00000030262a7223 */ /* 0x040fe2000001082a */
[----:B------:R-:W-:-:S04]  /*9070*/  FFMA.FTZ R40, R38, R51, R40 ;  /* 0x0000003326287223 */ /* 0x000fc80000010028 */
[----:B------:R-:W-:Y:S02]  /*9080*/  F2FP.BF16.F32.PACK_AB R42, R42, R57 ;  /* 0x000000392a2a723e */ /* 0x000fe400000010ff */
[----:B------:R-:W-:Y:S01]  /*9090*/  F2FP.BF16.F32.PACK_AB R59, R40, R59 ;  /* 0x0000003b283b723e */ /* 0x000fe200000010ff */
[----:B------:R-:W-:Y:S02]  /*90a0*/  IMAD.MOV.U32 R40, RZ, RZ, R39 ;  /* 0x000000ffff287224 */ /* 0x000fe400078e0027 */
[----:B------:R-:W-:Y:S02]  /*90b0*/  IMAD.MOV.U32 R38, RZ, RZ, R42 ;  /* 0x000000ffff267224 */ /* 0x000fe400078e002a */
[----:B------:R-:W-:Y:S02]  /*90c0*/  IMAD.MOV.U32 R39, RZ, RZ, R56 ;  /* 0x000000ffff277224 */ /* 0x000fe400078e0038 */
[----:B------:R-:W-:-:S07]  /*90d0*/  IMAD.MOV.U32 R42, RZ, RZ, R59 ;  /* 0x000000ffff2a7224 */ /* 0x000fce00078e003b */
.L_x_536:
[----:B------:R-:W-:Y:S05]  /*90e0*/  BSYNC B3 ;  /* 0x0000000000037941 */ /* 0x000fea0003800000 */
.L_x_535:
        /* <DEDUP_REMOVED lines=10> */
[----:B---3--:R3:W-:Y:S01]  /*9190*/  STG.E.128 desc[UR4][R46.64], R36 ;  /* 0x000000242e007986 */ /* 0x0087e2000c101d04 */
[----:B------:R-:W-:-:S05]  /*91a0*/  @!P4 LEA.HI.X R49, R51, R117, R49, 0x1, P5 ;  /* 0x000000753331c211 */ /* 0x000fca00028f0c31 */
[----:B-1----:R3:W-:Y:S04]  /*91b0*/  @!P4 STG.E.128 desc[UR4][R48.64], R40 ;  /* 0x000000283000c986 */ /* 0x0027e8000c101d04 */
.L_x_534:
[----:B------:R-:W-:Y:S05]  /*91c0*/  BSYNC B2 ;  /* 0x0000000000027941 */ /* 0x000fea0003800000 */
.L_x_533:
[----:B------:R-:W-:-:S13]  /*91d0*/  ISETP.NE.AND P4, PT, R11, RZ, PT ;  /* 0x000000ff0b00720c */ /* 0x000fda0003f85270 */
[----:B------:R-:W-:Y:S05]  /*91e0*/  @!P4 BRA `(.L_x_532) ;  /* 0x000000080000c947 */ /* 0x000fea0003800000 */
[----:B---3--:R-:W-:Y:S01]  /*91f0*/  SEL R36, R118, R145, !P1 ;  /* 0x0000009176247207 */ /* 0x008fe20004800000 */
        /* <DEDUP_REMOVED lines=22> */
[----:B-1----:R-:W-:Y:S01]  /*9360*/  IMAD.U32 R58, R41, 0x10000, RZ ;  /* 0x00010000293a7824 */ /* 0x002fe200078e00ff */
[----:B------:R-:W-:Y:S01]  /*9370*/  SHF.R.U32.HI R60, RZ, 0x10, R61 ;  /* 0x00000010ff3c7819 */ /* 0x000fe2000001163d */
[----:B---3--:R-:W-:Y:S01]  /*9380*/  IMAD.U32 R56, R37, 0x10000, RZ ;  /* 0x0001000025387824 */ /* 0x008fe200078e00ff */
[--C-:B------:R-:W-:Y:S02]  /*9390*/  SHF.R.U64 R47, R52, 0x10, R53.reuse ;  /* 0x00000010342f7819 */ /* 0x100fe40000001235 */
[----:B------:R-:W-:Y:S02]  /*93a0*/  SHF.R.U32.HI R52, RZ, 0x10, R53 ;  /* 0x00000010ff347819 */ /* 0x000fe40000011635 */
[----:B------:R-:W-:Y:S02]  /*93b0*/  PRMT R60, R166, 0x5432, R60 ;  /* 0x00005432a63c7816 */ /* 0x000fe4000000003c */
[----:B------:R-:W-:-:S02]  /*93c0*/  PRMT R52, R164, 0x5432, R52 ;  /* 0x00005432a4347816 */ /* 0x000fc40000000034 */
[--C-:B------:R-:W-:Y:S01]  /*93d0*/  SHF.R.U64 R48, R54, 0x10, R55.reuse ;  /* 0x0000001036307819 */ /* 0x100fe20000001237 */
[----:B------:R-:W-:Y:S01]  /*93e0*/  IMAD.U32 R57, R60, 0x10000, RZ ;  /* 0x000100003c397824 */ /* 0x000fe200078e00ff */
[----:B------:R-:W-:Y:S01]  /*93f0*/  SHF.R.U32.HI R54, RZ, 0x10, R55 ;  /* 0x00000010ff367819 */ /* 0x000fe20000011637 */
[----:B------:R-:W-:Y:S01]  /*9400*/  IMAD.U32 R53, R52, 0x10000, RZ ;  /* 0x0001000034357824 */ /* 0x000fe200078e00ff */
[--C-:B------:R-:W-:Y:S01]  /*9410*/  SHF.R.U64 R51, R62, 0x10, R63.reuse ;  /* 0x000000103e337819 */ /* 0x100fe2000000123f */
[----:B------:R-:W-:Y:S01]  /*9420*/  FMUL.FTZ R55, R58, R57 ;  /* 0x000000393a377220 */ /* 0x000fe20000410000 */
[----:B------:R-:W-:Y:S02]  /*9430*/  SHF.R.U32.HI R62, RZ, 0x10, R63 ;  /* 0x00000010ff3e7819 */ /* 0x000fe4000001163f */
[----:B------:R-:W-:Y:S01]  /*9440*/  LOP3.LUT R60, R60, 0xffff0000, RZ, 0xc0, !PT ;  /* 0xffff00003c3c7812 */ /* 0x000fe200078ec0ff */
[-C--:B------:R-:W-:Y:S01]  /*9450*/  FFMA.FTZ R55, R56, R53.reuse, -R55 ;  /* 0x0000003538377223 */ /* 0x080fe20000010837 */
[----:B------:R-:W-:Y:S01]  /*9460*/  FMUL.FTZ R53, R58, R53 ;  /* 0x000000353a357220 */ /* 0x000fe20000410000 */
[----:B------:R-:W-:Y:S01]  /*9470*/  LOP3.LUT R41, R41, 0xffff0000, RZ, 0xc0, !PT ;  /* 0xffff000029297812 */ /* 0x000fe200078ec0ff */
[----:B------:R-:W-:Y:S01]  /*9480*/  IMAD.U32 R58, R43, 0x10000, RZ ;  /* 0x000100002b3a7824 */ /* 0x000fe200078e00ff */
[----:B------:R-:W-:Y:S01]  /*9490*/  LOP3.LUT R52, R52, 0xffff0000, RZ, 0xc0, !PT ;  /* 0xffff000034347812 */ /* 0x000fe200078ec0ff */
[----:B------:R-:W-:Y:S01]  /*94a0*/  FFMA.FTZ R53, R56, R57, R53 ;  /* 0x0000003938357223 */ /* 0x000fe20000010035 */
[----:B------:R-:W-:-:S02]  /*94b0*/  PRMT R62, R165, 0x5432, R62 ;  /* 0x00005432a53e7816 */ /* 0x000fc4000000003e */
[----:B------:R-:W-:Y:S01]  /*94c0*/  LOP3.LUT R56, R37, 0xffff0000, RZ, 0xc0, !PT ;  /* 0xffff000025387812 */ /* 0x000fe200078ec0ff */
[----:B------:R-:W-:Y:S01]  /*94d0*/  FMUL.FTZ R37, R41, R60 ;  /* 0x0000003c29257220 */ /* 0x000fe20000410000 */
[----:B------:R-:W-:Y:S01]  /*94e0*/  PRMT R54, R163, 0x5432, R54 ;  /* 0x00005432a3367816 */ /* 0x000fe20000000036 */
[-C--:B------:R-:W-:Y:S01]  /*94f0*/  FMUL.FTZ R41, R41, R52.reuse ;  /* 0x0000003429297220 */ /* 0x080fe20000410000 */
[----:B------:R-:W-:Y:S02]  /*9500*/  IMAD.U32 R57, R62, 0x10000, RZ ;  /* 0x000100003e397824 */ /* 0x000fe400078e00ff */
[----:B------:R-:W-:Y:S01]  /*9510*/  FFMA.FTZ R37, R56, R52, -R37 ;  /* 0x0000003438257223 */ /* 0x000fe20000010825 */
[----:B------:R-:W-:Y:S01]  /*9520*/  LOP3.LUT R62, R62, 0xffff0000, RZ, 0xc0, !PT ;  /* 0xffff00003e3e7812 */ /* 0x000fe200078ec0ff */
[----:B------:R-:W-:Y:S01]  /*9530*/  FFMA.FTZ R41, R56, R60, R41 ;  /* 0x0000003c38297223 */ /* 0x000fe20000010029 */
[----:B------:R-:W-:Y:S02]  /*9540*/  IMAD.U32 R56, R39, 0x10000, RZ ;  /* 0x0001000027387824 */ /* 0x000fe400078e00ff */
[----:B------:R-:W-:Y:S01]  /*9550*/  FMUL.FTZ R59, R58, R57 ;  /* 0x000000393a3b7220 */ /* 0x000fe20000410000 */
[----:B------:R-:W-:Y:S01]  /*9560*/  IMAD.U32 R52, R54, 0x10000, RZ ;  /* 0x0001000036347824 */ /* 0x000fe200078e00ff */
[----:B------:R-:W-:-:S02]  /*9570*/  LOP3.LUT R43, R43, 0xffff0000, RZ, 0xc0, !PT ;  /* 0xffff00002b2b7812 */ /* 0x000fc400078ec0ff */
[----:B------:R-:W-:Y:S01]  /*9580*/  LOP3.LUT R54, R54, 0xffff0000, RZ, 0xc0, !PT ;  /* 0xffff000036367812 */ /* 0x000fe200078ec0ff */
[-C--:B------:R-:W-:Y:S01]  /*9590*/  FFMA.FTZ R59, R56, R52.reuse, -R59 ;  /* 0x00000034383b7223 */ /* 0x080fe2000001083b */
[----:B------:R-:W-:Y:S01]  /*95a0*/  FMUL.FTZ R52, R58, R52 ;  /* 0x000000343a347220 */ /* 0x000fe20000410000 */
[----:B------:R-:W-:Y:S02]  /*95b0*/  LOP3.LUT R39, R39, 0xffff0000, RZ, 0xc0, !PT ;  /* 0xffff000027277812 */ /* 0x000fe400078ec0ff */
[----:B------:R-:W-:Y:S01]  /*95c0*/  PRMT R49, R166, 0x5410, R49 ;  /* 0x00005410a6317816 */ /* 0x000fe20000000031 */
[----:B------:R-:W-:Y:S01]  /*95d0*/  FFMA.FTZ R56, R56, R57, R52 ;  /* 0x0000003938387223 */ /* 0x000fe20000010034 */
[C---:B------:R-:W-:Y:S01]  /*95e0*/  FMUL.FTZ R52, R43.reuse, R62 ;  /* 0x0000003e2b347220 */ /* 0x040fe20000410000 */
[-C--:B------:R-:W-:Y:S01]  /*95f0*/  FMUL.FTZ R43, R43, R54.reuse ;  /* 0x000000362b2b7220 */ /* 0x080fe20000410000 */
[----:B------:R-:W-:Y:S02]  /*9600*/  PRMT R47, R164, 0x5410, R47 ;  /* 0x00005410a42f7816 */ /* 0x000fe4000000002f */
[C---:B------:R-:W-:Y:S01]  /*9610*/  FFMA.FTZ R52, R39.reuse, R54, -R52 ;  /* 0x0000003627347223 */ /* 0x040fe20000010834 */
[----:B------:R-:W-:Y:S01]  /*9620*/  FFMA.FTZ R43, R39, R62, R43 ;  /* 0x0000003e272b7223 */ /* 0x000fe2000001002b */
[----:B------:R-:W-:Y:S01]  /*9630*/  F2FP.BF16.F32.PACK_AB R41, R41, R53 ;  /* 0x000000352929723e */ /* 0x000fe200000010ff */
[----:B------:R-:W-:Y:S01]  /*9640*/  IMAD.U32 R54, R40, 0x10000, RZ ;  /* 0x0001000028367824 */ /* 0x000fe200078e00ff */
[----:B------:R-:W-:Y:S01]  /*9650*/  F2FP.BF16.F32.PACK_AB R37, R37, R55 ;  /* 0x000000372525723e */ /* 0x000fe200000010ff */
[----:B------:R-:W-:Y:S01]  /*9660*/  IMAD.U32 R53, R49, 0x10000, RZ ;  /* 0x0001000031357824 */ /* 0x000fe200078e00ff */
[----:B------:R-:W-:Y:S01]  /*9670*/  F2FP.BF16.F32.PACK_AB R43, R43, R56 ;  /* 0x000000382b2b723e */ /* 0x000fe200000010ff */
[----:B------:R-:W-:Y:S01]  /*9680*/  IMAD.U32 R55, R47, 0x10000, RZ ;  /* 0x000100002f377824 */ /* 0x000fe200078e00ff */
[----:B------:R-:W-:Y:S01]  /*9690*/  LOP3.LUT R49, R49, 0xffff0000, RZ, 0xc0, !PT ;  /* 0xffff000031317812 */ /* 0x000fe200078ec0ff */
[----:B------:R-:W-:Y:S01]  /*96a0*/  FMUL.FTZ R56, R54, R53 ;  /* 0x0000003536387220 */ /* 0x000fe20000410000 */
[----:B------:R-:W-:-:S02]  /*96b0*/  IMAD.U32 R39, R36, 0x10000, RZ ;  /* 0x0001000024277824 */ /* 0x000fc400078e00ff */
[-C--:B------:R-:W-:Y:S01]  /*96c0*/  FMUL.FTZ R54, R54, R55.reuse ;  /* 0x0000003736367220 */ /* 0x080fe20000410000 */
[----:B------:R-:W-:Y:S01]  /*96d0*/  LOP3.LUT R47, R47, 0xffff0000, RZ, 0xc0, !PT ;  /* 0xffff00002f2f7812 */ /* 0x000fe200078ec0ff */
[C---:B------:R-:W-:Y:S02]  /*96e0*/  FFMA.FTZ R56, R39.reuse, R55, -R56 ;  /* 0x0000003727387223 */ /* 0x040fe40000010838 */
[----:B------:R-:W-:Y:S01]  /*96f0*/  FFMA.FTZ R54, R39, R53, R54 ;  /* 0x0000003527367223 */ /* 0x000fe20000010036 */
[----:B------:R-:W-:Y:S01]  /*9700*/  LOP3.LUT R39, R40, 0xffff0000, RZ, 0xc0, !PT ;  /* 0xffff000028277812 */ /* 0x000fe200078ec0ff */
[----:B------:R-:W-:Y:S01]  /*9710*/  IMAD.U32 R55, R42, 0x10000, RZ ;  /* 0x000100002a377824 */ /* 0x000fe200078e00ff */
[----:B------:R-:W-:Y:S02]  /*9720*/  LOP3.LUT R40, R36, 0xffff0000, RZ, 0xc0, !PT ;  /* 0xffff000024287812 */ /* 0x000fe400078ec0ff */
[----:B------:R-:W-:Y:S01]  /*9730*/  PRMT R51, R165, 0x5410, R51 ;  /* 0x00005410a5337816 */ /* 0x000fe20000000033 */
[----:B------:R-:W-:Y:S01]  /*9740*/  FMUL.FTZ R36, R39, R49 ;  /* 0x0000003127247220 */ /* 0x000fe20000410000 */
[----:B------:R-:W-:Y:S01]  /*9750*/  PRMT R48, R163, 0x5410, R48 ;  /* 0x00005410a3307816 */ /* 0x000fe20000000030 */
[----:B------:R-:W-:Y:S01]  /*9760*/  FMUL.FTZ R39, R39, R47 ;  /* 0x0000002f27277220 */ /* 0x000fe20000410000 */
        /* <DEDUP_REMOVED lines=26> */
.L_x_538:
[----:B------:R-:W-:Y:S05]  /*9910*/  BSYNC B2 ;  /* 0x0000000000027941 */ /* 0x000fea0003800000 */
.L_x_537:
        /* <DEDUP_REMOVED lines=13> */
.L_x_532:
[----:B------:R-:W-:Y:S05]  /*99f0*/  BSYNC B1 ;  /* 0x0000000000017941 */ /* 0x000fea0003800000 */
.L_x_531:
[-C--:B---34-:R-:W-:Y:S02]  /*9a00*/  IMAD R36, R140, R124.reuse, RZ ;  /* 0x0000007c8c247224 */ /* 0x098fe400078e02ff */
[----:B------:R-:W-:-:S04]  /*9a10*/  IMAD.WIDE.U32 R122, R237, R124, R122 ;  /* 0x0000007ced7a7225 */ /* 0x000fc800078e007a */
[----:B------:R-:W-:Y:S01]  /*9a20*/  IMAD R36, R237, R125, R36 ;  /* 0x0000007ded247224 */ /* 0x000fe200078e0224 */
[----:B------:R-:W-:Y:S06]  /*9a30*/  @P3 BRA `(.L_x_499) ;  /* 0x0000001400283947 */ /* 0x000fec0003800000 */
[----:B------:R-:W-:Y:S01]  /*9a40*/  ISETP.NE.AND P3, PT, R27, RZ, PT ;  /* 0x000000ff1b00720c */ /* 0x000fe20003f65270 */
[----:B------:R-:W-:Y:S01]  /*9a50*/  BSSY B1, `(.L_x_539) ;  /* 0x0000085000017945 */ /* 0x000fe20003800000 */
[----:B------:R-:W-:-:S11]  /*9a60*/  IMAD.IADD R48, R123, 0x1, R36 ;  /* 0x000000017b307824 */ /* 0x000fd600078e0224 */
[----:B------:R-:W-:Y:S05]  /*9a70*/  @!P3 BRA `(.L_x_540) ;  /* 0x000000080008b947 */ /* 0x000fea0003800000 */
[----:B------:R-:W-:Y:S01]  /*9a80*/  SEL R36, R118, R145, !P0 ;  /* 0x0000009176247207 */ /* 0x000fe20004000000 */
[----:B------:R-:W-:Y:S01]  /*9a90*/  BSSY B2, `(.L_x_541) ;  /* 0x0000079000027945 */ /* 0x000fe20003800000 */
[----:B------:R-:W-:Y:S02]  /*9aa0*/  SHF.R.U32.HI R39, RZ, 0x3, R222 ;  /* 0x00000003ff277819 */ /* 0x000fe400000116de */
[----:B------:R-:W-:-:S04]  /*9ab0*/  SHF.R.S32.HI R37, RZ, 0x1f, R36 ;  /* 0x0000001fff257819 */ /* 0x000fc80000011424 */
[----:B------:R-:W-:-:S04]  /*9ac0*/  LEA.HI R36, R37, R36, RZ, 0x4 ;  /* 0x0000002425247211 */ /* 0x000fc800078f20ff */
[----:B------:R-:W-:-:S04]  /*9ad0*/  LEA.HI.SX32 R36, R36, R15, 0x1c ;  /* 0x0000000f24247211 */ /* 0x000fc800078fe2ff */
[----:B------:R-:W-:Y:S01]  /*9ae0*/  SHF.R.S32.HI R38, RZ, 0x1f, R36 ;  /* 0x0000001fff267819 */ /* 0x000fe20000011424 */
[----:B------:R-:W-:-:S03]  /*9af0*/  IMAD.SHL.U32 R37, R36, 0x8, RZ ;  /* 0x0000000824257824 */ /* 0x000fc600078e00ff */
[----:B------:R-:W-:Y:S02]  /*9b00*/  LEA.HI R36, R38, R36, RZ, 0x3 ;  /* 0x0000002426247211 */ /* 0x000fe400078f18ff */
[----:B------:R-:W-:Y:S02]  /*9b10*/  ISETP.GE.AND P3, PT, R37, R143, PT ;  /* 0x0000008f2500720c */ /* 0x000fe40003f66270 */
[----:B------:R-:W-:-:S05]  /*9b20*/  SHF.R.S32.HI R36, RZ, 0x3, R36 ;  /* 0x00000003ff247819 */ /* 0x000fca0000011424 */
[----:B------:R-:W-:-:S06]  /*9b30*/  IMAD R36, R36, 0x1400, R225 ;  /* 0x0000140024247824 */ /* 0x000fcc00078e02e1 */
[--C-:B------:R-:W-:Y:S02]  /*9b40*/  @!P3 SHF.R.S32.HI R49, RZ, 0x1f, R37.reuse ;  /* 0x0000001fff31b819 */ /* 0x100fe40000011425 */
[--C-:B------:R-:W-:Y:S02]  /*9b50*/  @!P3 IADD3 R47, P4, P5, R96, R122, R37.reuse ;  /* 0x0000007a602fb210 */ /* 0x100fe40007d9e025 */
[----:B------:R-:W-:Y:S02]  /*9b60*/  LOP3.LUT R37, R222, 0x38, R37, 0xf8, !PT ;  /* 0x00000038de257812 */ /* 0x000fe400078ef825 */
[----:B------:R-:W-:Y:S02]  /*9b70*/  @!P3 IADD3.X R49, R93, R48, R49, P4, P5 ;  /* 0x000000305d31b210 */ /* 0x000fe400027ea431 */
[----:B------:R-:W-:Y:S02]  /*9b80*/  LOP3.LUT R37, R37, R39, RZ, 0x3c, !PT ;  /* 0x0000002725257212 */ /* 0x000fe400078e3cff */
[----:B------:R-:W-:-:S03]  /*9b90*/  IADD3 R45, P4, P5, R96, R122, R14 ;  /* 0x0000007a602d7210 */ /* 0x000fc60007d9e00e */
[----:B------:R-:W-:Y:S01]  /*9ba0*/  IMAD.IADD R36, R36, 0x1, R37 ;  /* 0x0000000124247824 */ /* 0x000fe200078e0225 */
[----:B------:R-:W-:Y:S02]  /*9bb0*/  IADD3.X R46, R93, R48, R8, P4, P5 ;  /* 0x000000305d2e7210 */ /* 0x000fe400027ea408 */
[----:B------:R-:W-:Y:S01]  /*9bc0*/  ISETP.GE.AND P4, PT, R16, R115, PT ;  /* 0x000000731000720c */ /* 0x000fe20003f86270 */
[C---:B-1----:R-:W-:Y:S02]  /*9bd0*/  IMAD R40, R19.reuse, 0x5000, R36 ;  /* 0x0000500013287824 */ /* 0x042fe400078e0224 */
[----:B------:R-:W-:Y:S02]  /*9be0*/  IMAD R36, R19, 0x5000, R132 ;  /* 0x0000500013247824 */ /* 0x000fe400078e0284 */
[--C-:B------:R-:W-:Y:S02]  /*9bf0*/  IMAD R40, R40, 0x2, R18.reuse ;  /* 0x0000000228287824 */ /* 0x100fe400078e0212 */
[----:B------:R-:W-:-:S04]  /*9c00*/  IMAD R36, R36, 0x2, R18 ;  /* 0x0000000224247824 */ /* 0x000fc800078e0212 */
[----:B------:R-:W1:Y:S04]  /*9c10*/  LDS.128 R40, [R40+0x24400] ;  /* 0x0244000028287984 */ /* 0x000e680000000c00 */
[----:B------:R-:W3:Y:S01]  /*9c20*/  LDS.128 R36, [R36+0x24400] ;  /* 0x0244000024247984 */ /* 0x000ee20000000c00 */
[----:B------:R-:W-:Y:S05]  /*9c30*/  @P4 BRA `(.L_x_542) ;  /* 0x0000000400784947 */ /* 0x000fea0003800000 */
[----:B------:R-:W-:Y:S01]  /*9c40*/  SHF.R.U32.HI R50, RZ, 0x10, R81 ;  /* 0x00000010ff327819 */ /* 0x000fe20000011651 */
[----:B-1----:R-:W-:Y:S01]  /*9c50*/  IMAD.U32 R55, R41, 0x10000, RZ ;  /* 0x0001000029377824 */ /* 0x002fe200078e00ff */
[----:B------:R-:W-:Y:S01]  /*9c60*/  SHF.R.U32.HI R44, RZ, 0x10, R73 ;  /* 0x00000010ff2c7819 */ /* 0x000fe20000011649 */
[----:B---3--:R-:W-:Y:S01]  /*9c70*/  IMAD.U32 R53, R37, 0x10000, RZ ;  /* 0x0001000025357824 */ /* 0x008fe200078e00ff */
[----:B------:R-:W-:Y:S01]  /*9c80*/  PRMT R50, R162, 0x5432, R50 ;  /* 0x00005432a2327816 */ /* 0x000fe20000000032 */
[----:B------:R-:W-:Y:S01]  /*9c90*/  IMAD.U32 R56, R43, 0x10000, RZ ;  /* 0x000100002b387824 */ /* 0x000fe200078e00ff */
[----:B------:R-:W-:Y:S01]  /*9ca0*/  PRMT R44, R160, 0x5432, R44 ;  /* 0x00005432a02c7816 */ /* 0x000fe2000000002c */
[----:B------:R-:W-:Y:S01]  /*9cb0*/  IMAD.U32 R59, R42, 0x10000, RZ ;  /* 0x000100002a3b7824 */ /* 0x000fe200078e00ff */
[----:B------:R-:W-:Y:S01]  /*9cc0*/  LOP3.LUT R37, R37, 0xffff0000, RZ, 0xc0, !PT ;  /* 0xffff000025257812 */ /* 0x000fe200078ec0ff */
[C---:B------:R-:W-:Y:S01]  /*9cd0*/  IMAD.U32 R51, R50.reuse, 0x10000, RZ ;  /* 0x0001000032337824 */ /* 0x040fe200078e00ff */
[----:B------:R-:W-:Y:S01]  /*9ce0*/  LOP3.LUT R50, R50, 0xffff0000, RZ, 0xc0, !PT ;  /* 0xffff000032327812 */ /* 0x000fe200078ec0ff */
[C---:B------:R-:W-:Y:S01]  /*9cf0*/  IMAD.U32 R52, R44.reuse, 0x10000, RZ ;  /* 0x000100002c347824 */ /* 0x040fe200078e00ff */
[----:B------:R-:W-:Y:S01]  /*9d00*/  LOP3.LUT R44, R44, 0xffff0000, RZ, 0xc0, !PT ;  /* 0xffff00002c2c7812 */ /* 0x000fe200078ec0ff */
[CC--:B------:R-:W-:Y:S01]  /*9d10*/  FMUL.FTZ R54, R55.reuse, R51.reuse ;  /* 0x0000003337367220 */ /* 0x0c0fe20000410000 */
[----:B------:R-:W-:Y:S01]  /*9d20*/  SHF.R.U64 R80, R80, 0x10, R81 ;  /* 0x0000001050507819 */ /* 0x000fe20000001251 */
[-C--:B------:R-:W-:Y:S01]  /*9d30*/  FMUL.FTZ R55, R55, R52.reuse ;  /* 0x0000003437377220 */ /* 0x080fe20000410000 */
[----:B------:R-:W-:Y:S01]  /*9d40*/  SHF.R.U64 R72, R72, 0x10, R73 ;  /* 0x0000001048487819 */ /* 0x000fe20000001249 */
[C---:B------:R-:W-:Y:S01]  /*9d50*/  FFMA.FTZ R54, R53.reuse, R52, -R54 ;  /* 0x0000003435367223 */ /* 0x040fe20000010836 */
[----:B------:R-:W-:Y:S01]  /*9d60*/  PRMT R162, R162, 0x5410, R80 ;  /* 0x00005410a2a27816 */ /* 0x000fe20000000050 */
[----:B------:R-:W-:Y:S01]  /*9d70*/  FFMA.FTZ R55, R53, R51, R55 ;  /* 0x0000003335377223 */ /* 0x000fe20000010037 */
[----:B------:R-:W-:-:S02]  /*9d80*/  LOP3.LUT R51, R41, 0xffff0000, RZ, 0xc0, !PT ;  /* 0xffff000029337812 */ /* 0x000fc400078ec0ff */
[----:B------:R-:W-:Y:S02]  /*9d90*/  SHF.R.U32.HI R53, RZ, 0x10, R75 ;  /* 0x00000010ff357819 */ /* 0x000fe4000001164b */
[----:B------:R-:W-:Y:S01]  /*9da0*/  PRMT R160, R160, 0x5410, R72 ;  /* 0x00005410a0a07816 */ /* 0x000fe20000000048 */
[C---:B------:R-:W-:Y:S01]  /*9db0*/  FMUL.FTZ R41, R51.reuse, R50 ;  /* 0x0000003233297220 */ /* 0x040fe20000410000 */
[-C--:B------:R-:W-:Y:S01]  /*9dc0*/  FMUL.FTZ R51, R51, R44.reuse ;  /* 0x0000002c33337220 */ /* 0x080fe20000410000 */
[----:B------:R-:W-:Y:S02]  /*9dd0*/  PRMT R53, R159, 0x5432, R53 ;  /* 0x000054329f357816 */ /* 0x000fe40000000035 */
[C---:B------:R-:W-:Y:S01]  /*9de0*/  FFMA.FTZ R41, R37.reuse, R44, -R41 ;  /* 0x0000002c25297223 */ /* 0x040fe20000010829 */
[----:B------:R-:W-:Y:S01]  /*9df0*/  FFMA.FTZ R37, R37, R50, R51 ;  /* 0x0000003225257223 */ /* 0x000fe20000010033 */
[----:B------:R-:W-:Y:S01]  /*9e00*/  SHF.R.U32.HI R51, RZ, 0x10, R83 ;  /* 0x00000010ff337819 */ /* 0x000fe20000011653 */
[C---:B------:R-:W-:Y:S01]  /*9e10*/  IMAD.U32 R50, R53.reuse, 0x10000, RZ ;  /* 0x0001000035327824 */ /* 0x040fe200078e00ff */
[----:B------:R-:W-:Y:S01]  /*9e20*/  LOP3.LUT R53, R53, 0xffff0000, RZ, 0xc0, !PT ;  /* 0xffff000035357812 */ /* 0x000fe200078ec0ff */
[----:B------:R-:W-:Y:S01]  /*9e30*/  IMAD.U32 R44, R39, 0x10000, RZ ;  /* 0x00010000272c7824 */ /* 0x000fe200078e00ff */
[----:B------:R-:W-:-:S02]  /*9e40*/  PRMT R51, R161, 0x5432, R51 ;  /* 0x00005432a1337816 */ /* 0x000fc40000000033 */
[----:B------:R-:W-:Y:S02]  /*9e50*/  LOP3.LUT R39, R39, 0xffff0000, RZ, 0xc0, !PT ;  /* 0xffff000027277812 */ /* 0x000fe400078ec0ff */
[----:B------:R-:W-:Y:S01]  /*9e60*/  SHF.R.U64 R82, R82, 0x10, R83 ;  /* 0x0000001052527819 */ /* 0x000fe20000001253 */
[C---:B------:R-:W-:Y:S01]  /*9e70*/  IMAD.U32 R52, R51.reuse, 0x10000, RZ ;  /* 0x0001000033347824 */ /* 0x040fe200078e00ff */
[----:B------:R-:W-:Y:S02]  /*9e80*/  LOP3.LUT R51, R51, 0xffff0000, RZ, 0xc0, !PT ;  /* 0xffff000033337812 */ /* 0x000fe400078ec0ff */
[----:B------:R-:W-:Y:S01]  /*9e90*/  SHF.R.U64 R74, R74, 0x10, R75 ;  /* 0x000000104a4a7819 */ /* 0x000fe2000000124b */
[C---:B------:R-:W-:Y:S01]  /*9ea0*/  FMUL.FTZ R57, R56.reuse, R52 ;  /* 0x0000003438397220 */ /* 0x040fe20000410000 */
[-C--:B------:R-:W-:Y:S01]  /*9eb0*/  FMUL.FTZ R56, R56, R50.reuse ;  /* 0x0000003238387220 */ /* 0x080fe20000410000 */
[----:B------:R-:W-:Y:S02]  /*9ec0*/  PRMT R82, R161, 0x5410, R82 ;  /* 0x00005410a1527816 */ /* 0x000fe40000000052 */
[C---:B------:R-:W-:Y:S01]  /*9ed0*/  FFMA.FTZ R50, R44.reuse, R50, -R57 ;  /* 0x000000322c327223 */ /* 0x040fe20000010839 */
[----:B------:R-:W-:Y:S01]  /*9ee0*/  FFMA.FTZ R44, R44, R52, R56 ;  /* 0x000000342c2c7223 */ /* 0x000fe20000010038 */
[----:B------:R-:W-:Y:S01]  /*9ef0*/  LOP3.LUT R52, R43, 0xffff0000, RZ, 0xc0, !PT ;  /* 0xffff00002b347812 */ /* 0x000fe200078ec0ff */
[C---:B------:R-:W-:Y:S01]  /*9f00*/  IMAD.U32 R56, R160.reuse, 0x10000, RZ ;  /* 0x00010000a0387824 */ /* 0x040fe200078e00ff */
[----:B------:R-:W-:-:S02]  /*9f10*/  LOP3.LUT R160, R160, 0xffff0000, RZ, 0xc0, !PT ;  /* 0xffff0000a0a07812 */ /* 0x000fc400078ec0ff */
[----:B------:R-:W-:Y:S01]  /*9f20*/  PRMT R74, R159, 0x5410, R74 ;  /* 0x000054109f4a7816 */ /* 0x000fe2000000004a */
[C---:B------:R-:W-:Y:S01]  /*9f30*/  FMUL.FTZ R43, R52.reuse, R51 ;  /* 0x00000033342b7220 */ /* 0x040fe20000410000 */
[-C--:B------:R-:W-:Y:S01]  /*9f40*/  FMUL.FTZ R52, R52, R53.reuse ;  /* 0x0000003534347220 */ /* 0x080fe20000410000 */
[----:B------:R-:W-:Y:S02]  /*9f50*/  LOP3.LUT R42, R42, 0xffff0000, RZ, 0xc0, !PT ;  /* 0xffff00002a2a7812 */ /* 0x000fe400078ec0ff */
[C---:B------:R-:W-:Y:S01]  /*9f60*/  FFMA.FTZ R43, R39.reuse, R53, -R43 ;  /* 0x00000035272b7223 */ /* 0x040fe2000001082b */
[----:B------:R-:W-:Y:S01]  /*9f70*/  FFMA.FTZ R39, R39, R51, R52 ;  /* 0x0000003327277223 */ /* 0x000fe20000010034 */
[C---:B------:R-:W-:Y:S01]  /*9f80*/  IMAD.U32 R53, R40.reuse, 0x10000, RZ ;  /* 0x0001000028357824 */ /* 0x040fe200078e00ff */
[----:B------:R-:W-:Y:S01]  /*9f90*/  LOP3.LUT R40, R40, 0xffff0000, RZ, 0xc0, !PT ;  /* 0xffff000028287812 */ /* 0x000fe200078ec0ff */
[C---:B------:R-:W-:Y:S01]  /*9fa0*/  IMAD.U32 R52, R162.reuse, 0x10000, RZ ;  /* 0x00010000a2347824 */ /* 0x040fe200078e00ff */
[----:B------:R-:W-:Y:S01]  /*9fb0*/  LOP3.LUT R162, R162, 0xffff0000, RZ, 0xc0, !PT ;  /* 0xffff0000a2a27812 */ /* 0x000fe200078ec0ff */
[C---:B------:R-:W-:Y:S01]  /*9fc0*/  IMAD.U32 R51, R36.reuse, 0x10000, RZ ;  /* 0x0001000024337824 */ /* 0x040fe200078e00ff */
[----:B------:R-:W-:Y:S01]  /*9fd0*/  LOP3.LUT R36, R36, 0xffff0000, RZ, 0xc0, !PT ;  /* 0xffff000024247812 */ /* 0x000fe200078ec0ff */
[C---:B------:R-:W-:Y:S01]  /*9fe0*/  FMUL.FTZ R57, R53.reuse, R52 ;  /* 0x0000003435397220 */ /* 0x040fe20000410000 */
[----:B------:R-:W-:Y:S01]  /*9ff0*/  FMUL.FTZ R53, R53, R56 ;  /* 0x0000003835357220 */ /* 0x000fe20000410000 */
[----:B------:R-:W-:-:S02]  /*a000*/  F2FP.BF16.F32.PACK_AB R41, R41, R54 ;  /* 0x000000362929723e */ /* 0x000fc400000010ff */
[C---:B------:R-:W-:Y:S01]  /*a010*/  FFMA.FTZ R57, R51.reuse, R56, -R57 ;  /* 0x0000003833397223 */ /* 0x040fe20000010839 */
[----:B------:R-:W-:Y:S01]  /*a020*/  FFMA.FTZ R53, R51, R52, R53 ;  /* 0x0000003433357223 */ /* 0x000fe20000010035 */
[C---:B------:R-:W-:Y:S01]  /*a030*/  FMUL.FTZ R51, R40.reuse, R162 ;  /* 0x000000a228337220 */ /* 0x040fe20000410000 */
[-C--:B------:R-:W-:Y:S01]  /*a040*/  FMUL.FTZ R40, R40, R160.reuse ;  /* 0x000000a028287220 */ /* 0x080fe20000410000 */
[C---:B------:R-:W-:Y:S01]  /*a050*/  IMAD.U32 R52, R82.reuse, 0x10000, RZ ;  /* 0x0001000052347824 */ /* 0x040fe200078e00ff */
[----:B------:R-:W-:Y:S01]  /*a060*/  LOP3.LUT R82, R82, 0xffff0000, RZ, 0xc0, !PT ;  /* 0xffff000052527812 */ /* 0x000fe200078ec0ff */
[----:B------:R-:W-:Y:S02]  /*a070*/  IMAD.U32 R56, R74, 0x10000, RZ ;  /* 0x000100004a387824 */ /* 0x000fe400078e00ff */
[C---:B------:R-:W-:Y:S01]  /*a080*/  FFMA.FTZ R51, R36.reuse, R160, -R51 ;  /* 0x000000a024337223 */ /* 0x040fe20000010833 */
[----:B------:R-:W-:Y:S01]  /*a090*/  FFMA.FTZ R40, R36, R162, R40 ;  /* 0x000000a224287223 */ /* 0x000fe20000010028 */
[----:B------:R-:W-:Y:S01]  /*a0a0*/  FMUL.FTZ R58, R59, R52 ;  /* 0x000000343b3a7220 */ /* 0x000fe20000410000 */
[----:B------:R-:W-:-:S02]  /*a0b0*/  IMAD.U32 R36, R38, 0x10000, RZ ;  /* 0x0001000026247824 */ /* 0x000fc400078e00ff */
[-C--:B------:R-:W-:Y:S01]  /*a0c0*/  FMUL.FTZ R59, R59, R56.reuse ;  /* 0x000000383b3b7220 */ /* 0x080fe20000410000 */
[----:B------:R-:W-:Y:S01]  /*a0d0*/  LOP3.LUT R74, R74, 0xffff0000, RZ, 0xc0, !PT ;  /* 0xffff00004a4a7812 */ /* 0x000fe200078ec0ff */
[C---:B------:R-:W-:Y:S02]  /*a0e0*/  FFMA.FTZ R58, R36.reuse, R56, -R58 ;  /* 0x00000038243a7223 */ /* 0x040fe4000001083a */
[----:B------:R-:W-:Y:S01]  /*a0f0*/  FFMA.FTZ R59, R36, R52, R59 ;  /* 0x00000034243b7223 */ /* 0x000fe2000001003b */
[----:B------:R-:W-:Y:S01]  /*a100*/  LOP3.LUT R38, R38, 0xffff0000, RZ, 0xc0, !PT ;  /* 0xffff000026267812 */ /* 0x000fe200078ec0ff */
[C---:B------:R-:W-:Y:S01]  /*a110*/  FMUL.FTZ R36, R42.reuse, R82 ;  /* 0x000000522a247220 */ /* 0x040fe20000410000 */
[----:B------:R-:W-:Y:S01]  /*a120*/  FMUL.FTZ R42, R42, R74 ;  /* 0x0000004a2a2a7220 */ /* 0x000fe20000410000 */
[----:B------:R-:W-:Y:S02]  /*a130*/  F2FP.BF16.F32.PACK_AB R43, R43, R50 ;  /* 0x000000322b2b723e */ /* 0x000fe400000010ff */
[C---:B------:R-:W-:Y:S01]  /*a140*/  FFMA.FTZ R36, R38.reuse, R74, -R36 ;  /* 0x0000004a26247223 */ /* 0x040fe20000010824 */
[----:B------:R-:W-:Y:S01]  /*a150*/  FFMA.FTZ R42, R38, R82, R42 ;  /* 0x00000052262a7223 */ /* 0x000fe2000001002a */
[----:B------:R-:W-:Y:S01]  /*a160*/  F2FP.BF16.F32.PACK_AB R55, R37, R55 ;  /* 0x000000372537723e */ /* 0x000fe200000010ff */
[----:B------:R-:W-:Y:S01]  /*a170*/  IMAD.MOV.U32 R37, RZ, RZ, R41 ;  /* 0x000000ffff257224 */ /* 0x000fe200078e0029 */
        /* <DEDUP_REMOVED lines=9> */
[----:B------:R-:W-:-:S07]  /*a210*/  IMAD.MOV.U32 R38, RZ, RZ, R58 ;  /* 0x000000ffff267224 */ /* 0x000fce00078e003a */
.L_x_542:
[----:B------:R-:W-:Y:S05]  /*a220*/  BSYNC B2 ;  /* 0x0000000000027941 */ /* 0x000fea0003800000 */
.L_x_541:
[----:B------:R-:W-:Y:S01]  /*a230*/  LEA R44, P4, R45, R116, 0x1 ;  /* 0x000000742d2c7211 */ /* 0x000fe200078808ff */
[----:B------:R-:W-:-:S03]  /*a240*/  ULDC.64 UR4, c[0x0][0x208] ;  /* 0x0000820000047ab9 */ /* 0x000fc60000000a00 */
[----:B------:R-:W-:Y:S02]  /*a250*/  LEA.HI.X R45, R45, R117, R46, 0x1, P4 ;  /* 0x000000752d2d7211 */ /* 0x000fe400020f0c2e */
[----:B------:R-:W-:-:S03]  /*a260*/  @!P3 LEA R46, P4, R47, R116, 0x1 ;  /* 0x000000742f2eb211 */ /* 0x000fc600078808ff */
[----:B---3--:R3:W-:Y:S01]  /*a270*/  STG.E.128 desc[UR4][R44.64], R36 ;  /* 0x000000242c007986 */ /* 0x0087e2000c101d04 */
[----:B------:R-:W-:-:S05]  /*a280*/  @!P3 LEA.HI.X R47, R47, R117, R49, 0x1, P4 ;  /* 0x000000752f2fb211 */ /* 0x000fca00020f0c31 */
[----:B-1----:R3:W-:Y:S04]  /*a290*/  @!P3 STG.E.128 desc[UR4][R46.64], R40 ;  /* 0x000000282e00b986 */ /* 0x0027e8000c101d04 */
.L_x_540:
[----:B------:R-:W-:Y:S05]  /*a2a0*/  BSYNC B1 ;  /* 0x0000000000017941 */ /* 0x000fea0003800000 */
.L_x_539:
[----:B------:R-:W-:-:S13]  /*a2b0*/  ISETP.NE.AND P3, PT, R11, RZ, PT ;  /* 0x000000ff0b00720c */ /* 0x000fda0003f65270 */
[----:B------:R-:W-:Y:S05]  /*a2c0*/  @!P3 BRA `(.L_x_499) ;  /* 0x0000000c0004b947 */ /* 0x000fea0003800000 */
[----:B------:R-:W-:Y:S01]  /*a2d0*/  SEL R145, R118, R145, !P1 ;  /* 0x0000009176917207 */ /* 0x000fe20004800000 */
[----:B------:R-:W-:Y:S01]  /*a2e0*/  BSSY B1, `(.L_x_543) ;  /* 0x0000074000017945 */ /* 0x000fe20003800000 */
[----:B---3--:R-:W-:Y:S02]  /*a2f0*/  SHF.R.U32.HI R39, RZ, 0x3, R222 ;  /* 0x00000003ff277819 */ /* 0x008fe400000116de */
[----:B------:R-:W-:Y:S02]  /*a300*/  SHF.R.S32.HI R36, RZ, 0x1f, R145 ;  /* 0x0000001fff247819 */ /* 0x000fe40000011491 */
[----:B------:R-:W-:Y:S02]  /*a310*/  IADD3 R45, P3, P4, R96, R122, R12 ;  /* 0x0000007a602d7210 */ /* 0x000fe40007c7e00c */
[----:B------:R-:W-:Y:S02]  /*a320*/  LEA.HI R36, R36, R145, RZ, 0x4 ;  /* 0x0000009124247211 */ /* 0x000fe400078f20ff */
[----:B------:R-:W-:-:S02]  /*a330*/  IADD3.X R47, R93, R48, R7, P3, P4 ;  /* 0x000000305d2f7210 */ /* 0x000fc40001fe8407 */
[----:B------:R-:W-:Y:S02]  /*a340*/  LEA.HI.SX32 R36, R36, R13, 0x1c ;  /* 0x0000000d24247211 */ /* 0x000fe400078fe2ff */
[----:B------:R-:W-:Y:S02]  /*a350*/  ISETP.GE.AND P4, PT, R212, R115, PT ;  /* 0x00000073d400720c */ /* 0x000fe40003f86270 */
[----:B------:R-:W-:Y:S01]  /*a360*/  SHF.R.S32.HI R37, RZ, 0x1f, R36 ;  /* 0x0000001fff257819 */ /* 0x000fe20000011424 */
[----:B------:R-:W-:Y:S01]  /*a370*/  IMAD.SHL.U32 R46, R36, 0x8, RZ ;  /* 0x00000008242e7824 */ /* 0x000fe200078e00ff */
[----:B------:R-:W-:Y:S02]  /*a380*/  LEA R44, P3, R45, R116, 0x1 ;  /* 0x000000742d2c7211 */ /* 0x000fe400078608ff */
[----:B------:R-:W-:Y:S02]  /*a390*/  LEA.HI R37, R37, R36, RZ, 0x3 ;  /* 0x0000002425257211 */ /* 0x000fe400078f18ff */
[----:B------:R-:W-:-:S02]  /*a3a0*/  LOP3.LUT R36, R222, 0x38, R46, 0xf8, !PT ;  /* 0x00000038de247812 */ /* 0x000fc400078ef82e */
[----:B------:R-:W-:Y:S02]  /*a3b0*/  SHF.R.S32.HI R38, RZ, 0x3, R37 ;  /* 0x00000003ff267819 */ /* 0x000fe40000011425 */
[----:B------:R-:W-:Y:S01]  /*a3c0*/  LOP3.LUT R36, R36, R39, RZ, 0x3c, !PT ;  /* 0x0000002724247212 */ /* 0x000fe200078e3cff */
[----:B------:R-:W-:Y:S01]  /*a3d0*/  IMAD R39, R19, 0x5000, R131 ;  /* 0x0000500013277824 */ /* 0x000fe200078e0283 */
[----:B------:R-:W-:Y:S01]  /*a3e0*/  LEA.HI.X R45, R45, R117, R47, 0x1, P3 ;  /* 0x000000752d2d7211 */ /* 0x000fe200018f0c2f */
[----:B------:R-:W-:-:S04]  /*a3f0*/  IMAD R37, R38, 0x1400, R225 ;  /* 0x0000140026257824 */ /* 0x000fc800078e02e1 */
[----:B------:R-:W-:-:S04]  /*a400*/  IMAD.IADD R36, R37, 0x1, R36 ;  /* 0x0000000125247824 */ /* 0x000fc800078e0224 */
[----:B------:R-:W-:Y:S02]  /*a410*/  IMAD R37, R19, 0x5000, R36 ;  /* 0x0000500013257824 */ /* 0x000fe400078e0224 */
[--C-:B------:R-:W-:Y:S02]  /*a420*/  IMAD R36, R39, 0x2, R18.reuse ;  /* 0x0000000227247824 */ /* 0x100fe400078e0212 */
[----:B-1----:R-:W-:-:S04]  /*a430*/  IMAD R40, R37, 0x2, R18 ;  /* 0x0000000225287824 */ /* 0x002fc800078e0212 */
[----:B------:R-:W1:Y:S04]  /*a440*/  LDS.128 R36, [R36+0x24400] ;  /* 0x0244000024247984 */ /* 0x000e680000000c00 */
[----:B------:R-:W3:Y:S01]  /*a450*/  LDS.128 R40, [R40+0x24400] ;  /* 0x0244000028287984 */ /* 0x000ee20000000c00 */
[----:B------:R-:W-:Y:S05]  /*a460*/  @P4 BRA `(.L_x_544) ;  /* 0x00000004006c4947 */ /* 0x000fea0003800000 */
[----:B------:R-:W-:Y:S01]  /*a470*/  SHF.R.U32.HI R52, RZ, 0x10, R77 ;  /* 0x00000010ff347819 */ /* 0x000fe2000001164d */
[----:B---3--:R-:W-:Y:S01]  /*a480*/  IMAD.U32 R57, R41, 0x10000, RZ ;  /* 0x0001000029397824 */ /* 0x008fe200078e00ff */
[----:B------:R-:W-:Y:S01]  /*a490*/  SHF.R.U32.HI R51, RZ, 0x10, R69 ;  /* 0x00000010ff337819 */ /* 0x000fe20000011645 */
[----:B-1----:R-:W-:Y:S01]  /*a4a0*/  IMAD.U32 R54, R37, 0x10000, RZ ;  /* 0x0001000025367824 */ /* 0x002fe200078e00ff */
[----:B------:R-:W-:Y:S01]  /*a4b0*/  PRMT R52, R158, 0x5432, R52 ;  /* 0x000054329e347816 */ /* 0x000fe20000000034 */
[----:B------:R-:W-:Y:S01]  /*a4c0*/  IMAD.U32 R53, R36, 0x10000, RZ ;  /* 0x0001000024357824 */ /* 0x000fe200078e00ff */
[----:B------:R-:W-:Y:S01]  /*a4d0*/  PRMT R51, R156, 0x5432, R51 ;  /* 0x000054329c337816 */ /* 0x000fe20000000033 */
[----:B------:R-:W-:Y:S01]  /*a4e0*/  IMAD.U32 R60, R42, 0x10000, RZ ;  /* 0x000100002a3c7824 */ /* 0x000fe200078e00ff */
[----:B------:R-:W-:Y:S01]  /*a4f0*/  LOP3.LUT R41, R41, 0xffff0000, RZ, 0xc0, !PT ;  /* 0xffff000029297812 */ /* 0x000fe200078ec0ff */
[C---:B------:R-:W-:Y:S01]  /*a500*/  IMAD.U32 R55, R52.reuse, 0x10000, RZ ;  /* 0x0001000034377824 */ /* 0x040fe200078e00ff */
[----:B------:R-:W-:Y:S01]  /*a510*/  LOP3.LUT R52, R52, 0xffff0000, RZ, 0xc0, !PT ;  /* 0xffff000034347812 */ /* 0x000fe200078ec0ff */
[----:B------:R-:W-:Y:S01]  /*a520*/  IMAD.U32 R56, R51, 0x10000, RZ ;  /* 0x0001000033387824 */ /* 0x000fe200078e00ff */
[----:B------:R-:W-:Y:S01]  /*a530*/  SHF.R.U64 R50, R78, 0x10, R79 ;  /* 0x000000104e327819 */ /* 0x000fe2000000124f */
[----:B------:R-:W-:Y:S01]  /*a540*/  FMUL.FTZ R58, R57, R55 ;  /* 0x00000037393a7220 */ /* 0x000fe20000410000 */
[----:B------:R-:W-:Y:S01]  /*a550*/  LOP3.LUT R51, R51, 0xffff0000, RZ, 0xc0, !PT ;  /* 0xffff000033337812 */ /* 0x000fe200078ec0ff */
[----:B------:R-:W-:Y:S01]  /*a560*/  FMUL.FTZ R61, R41, R52 ;  /* 0x00000034293d7220 */ /* 0x000fe20000410000 */
[----:B------:R-:W-:Y:S01]  /*a570*/  SHF.R.U64 R49, R70, 0x10, R71 ;  /* 0x0000001046317819 */ /* 0x000fe20000001247 */
[-C--:B------:R-:W-:Y:S01]  /*a580*/  FMUL.FTZ R59, R57, R56.reuse ;  /* 0x00000038393b7220 */ /* 0x080fe20000410000 */
[----:B------:R-:W-:Y:S01]  /*a590*/  SHF.R.U32.HI R78, RZ, 0x10, R79 ;  /* 0x00000010ff4e7819 */ /* 0x000fe2000001164f */
[----:B------:R-:W-:Y:S01]  /*a5a0*/  FMUL.FTZ R41, R41, R51 ;  /* 0x0000003329297220 */ /* 0x000fe20000410000 */
[----:B------:R-:W-:Y:S01]  /*a5b0*/  SHF.R.U32.HI R70, RZ, 0x10, R71 ;  /* 0x00000010ff467819 */ /* 0x000fe20000011647 */
[C---:B------:R-:W-:Y:S01]  /*a5c0*/  FFMA.FTZ R58, R54.reuse, R56, -R58 ;  /* 0x00000038363a7223 */ /* 0x040fe2000001083a */
[----:B------:R-:W-:Y:S01]  /*a5d0*/  LOP3.LUT R37, R37, 0xffff0000, RZ, 0xc0, !PT ;  /* 0xffff000025257812 */ /* 0x000fe200078ec0ff */
[----:B------:R-:W-:Y:S01]  /*a5e0*/  IMAD.U32 R56, R43, 0x10000, RZ ;  /* 0x000100002b387824 */ /* 0x000fe200078e00ff */
[----:B------:R-:W-:Y:S01]  /*a5f0*/  PRMT R78, R157, 0x5432, R78 ;  /* 0x000054329d4e7816 */ /* 0x000fe2000000004e */
[----:B------:R-:W-:Y:S01]  /*a600*/  FFMA.FTZ R59, R54, R55, R59 ;  /* 0x00000037363b7223 */ /* 0x000fe2000001003b */
[----:B------:R-:W-:Y:S01]  /*a610*/  PRMT R70, R155, 0x5432, R70 ;  /* 0x000054329b467816 */ /* 0x000fe20000000046 */
[C---:B------:R-:W-:Y:S01]  /*a620*/  FFMA.FTZ R61, R37.reuse, R51, -R61 ;  /* 0x00000033253d7223 */ /* 0x040fe2000001083d */
[----:B------:R-:W-:Y:S01]  /*a630*/  FFMA.FTZ R41, R37, R52, R41 ;  /* 0x0000003425297223 */ /* 0x000fe20000010029 */
[----:B------:R-:W-:Y:S01]  /*a640*/  SHF.R.U64 R76, R76, 0x10, R77 ;  /* 0x000000104c4c7819 */ /* 0x000fe2000000124d */
[----:B------:R-:W-:Y:S01]  /*a650*/  IMAD.U32 R37, R78, 0x10000, RZ ;  /* 0x000100004e257824 */ /* 0x000fe200078e00ff */
[----:B------:R-:W-:Y:S01]  /*a660*/  SHF.R.U64 R47, R68, 0x10, R69 ;  /* 0x00000010442f7819 */ /* 0x000fe20000001245 */
[----:B------:R-:W-:Y:S01]  /*a670*/  IMAD.U32 R51, R70, 0x10000, RZ ;  /* 0x0001000046337824 */ /* 0x000fe200078e00ff */
[----:B------:R-:W-:Y:S01]  /*a680*/  PRMT R76, R158, 0x5410, R76 ;  /* 0x000054109e4c7816 */ /* 0x000fe2000000004c */
[----:B------:R-:W-:-:S02]  /*a690*/  IMAD.U32 R55, R39, 0x10000, RZ ;  /* 0x0001000027377824 */ /* 0x000fc400078e00ff */
[----:B------:R-:W-:Y:S01]  /*a6a0*/  FMUL.FTZ R52, R56, R37 ;  /* 0x0000002538347220 */ /* 0x000fe20000410000 */
[----:B------:R-:W-:Y:S01]  /*a6b0*/  PRMT R47, R156, 0x5410, R47 ;  /* 0x000054109c2f7816 */ /* 0x000fe2000000002f */
[-C--:B------:R-:W-:Y:S01]  /*a6c0*/  FMUL.FTZ R56, R56, R51.reuse ;  /* 0x0000003338387220 */ /* 0x080fe20000410000 */
[----:B------:R-:W-:Y:S01]  /*a6d0*/  LOP3.LUT R43, R43, 0xffff0000, RZ, 0xc0, !PT ;  /* 0xffff00002b2b7812 */ /* 0x000fe200078ec0ff */
[C---:B------:R-:W-:Y:S01]  /*a6e0*/  FFMA.FTZ R52, R55.reuse, R51, -R52 ;  /* 0x0000003337347223 */ /* 0x040fe20000010834 */
[----:B------:R-:W-:Y:S01]  /*a6f0*/  LOP3.LUT R78, R78, 0xffff0000, RZ, 0xc0, !PT ;  /* 0xffff00004e4e7812 */ /* 0x000fe200078ec0ff */
[----:B------:R-:W-:Y:S01]  /*a700*/  IMAD.U32 R57, R40, 0x10000, RZ ;  /* 0x0001000028397824 */ /* 0x000fe200078e00ff */
[----:B------:R-:W-:Y:S01]  /*a710*/  LOP3.LUT R70, R70, 0xffff0000, RZ, 0xc0, !PT ;  /* 0xffff000046467812 */ /* 0x000fe200078ec0ff */
[----:B------:R-:W-:Y:S01]  /*a720*/  FFMA.FTZ R56, R55, R37, R56 ;  /* 0x0000002537387223 */ /* 0x000fe20000010038 */
[----:B------:R-:W-:Y:S01]  /*a730*/  IMAD.U32 R51, R76, 0x10000, RZ ;  /* 0x000100004c337824 */ /* 0x000fe200078e00ff */
[----:B------:R-:W-:Y:S01]  /*a740*/  LOP3.LUT R39, R39, 0xffff0000, RZ, 0xc0, !PT ;  /* 0xffff000027277812 */ /* 0x000fe200078ec0ff */
[----:B------:R-:W-:-:S02]  /*a750*/  IMAD.U32 R37, R47, 0x10000, RZ ;  /* 0x000100002f257824 */ /* 0x000fc400078e00ff */
[C---:B------:R-:W-:Y:S01]  /*a760*/  FMUL.FTZ R55, R43.reuse, R78 ;  /* 0x0000004e2b377220 */ /* 0x040fe20000410000 */
[----:B------:R-:W-:Y:S01]  /*a770*/  LOP3.LUT R40, R40, 0xffff0000, RZ, 0xc0, !PT ;  /* 0xffff000028287812 */ /* 0x000fe200078ec0ff */
[-C--:B------:R-:W-:Y:S01]  /*a780*/  FMUL.FTZ R43, R43, R70.reuse ;  /* 0x000000462b2b7220 */ /* 0x080fe20000410000 */
[----:B------:R-:W-:Y:S01]  /*a790*/  LOP3.LUT R76, R76, 0xffff0000, RZ, 0xc0, !PT ;  /* 0xffff00004c4c7812 */ /* 0x000fe200078ec0ff */
[----:B------:R-:W-:Y:S01]  /*a7a0*/  FFMA.FTZ R55, R39, R70, -R55 ;  /* 0x0000004627377223 */ /* 0x000fe20000010837 */
[----:B------:R-:W-:Y:S01]  /*a7b0*/  LOP3.LUT R62, R47, 0xffff0000, RZ, 0xc0, !PT ;  /* 0xffff00002f3e7812 */ /* 0x000fe200078ec0ff */
[----:B------:R-:W-:Y:S01]  /*a7c0*/  FMUL.FTZ R47, R57, R51 ;  /* 0x00000033392f7220 */ /* 0x000fe20000410000 */
[----:B------:R-:W-:Y:S01]  /*a7d0*/  PRMT R50, R157, 0x5410, R50 ;  /* 0x000054109d327816 */ /* 0x000fe20000000032 */
[-C--:B------:R-:W-:Y:S01]  /*a7e0*/  FMUL.FTZ R57, R57, R37.reuse ;  /* 0x0000002539397220 */ /* 0x080fe20000410000 */
[----:B------:R-:W-:Y:S01]  /*a7f0*/  PRMT R49, R155, 0x5410, R49 ;  /* 0x000054109b317816 */ /* 0x000fe20000000031 */
[----:B------:R-:W-:Y:S01]  /*a800*/  FFMA.FTZ R43, R39, R78, R43 ;  /* 0x0000004e272b7223 */ /* 0x000fe2000001002b */
[----:B------:R-:W-:Y:S01]  /*a810*/  LOP3.LUT R36, R36, 0xffff0000, RZ, 0xc0, !PT ;  /* 0xffff000024247812 */ /* 0x000fe200078ec0ff */
[C---:B------:R-:W-:Y:S01]  /*a820*/  FMUL.FTZ R39, R40.reuse, R76 ;  /* 0x0000004c28277220 */ /* 0x040fe20000410000 */
[C---:B------:R-:W-:Y:S01]  /*a830*/  FFMA.FTZ R47, R53.reuse, R37, -R47 ;  /* 0x00000025352f7223 */ /* 0x040fe2000001082f */
[----:B------:R-:W-:Y:S01]  /*a840*/  FFMA.FTZ R57, R53, R51, R57 ;  /* 0x0000003335397223 */ /* 0x000fe20000010039 */
[-C--:B------:R-:W-:Y:S01]  /*a850*/  FMUL.FTZ R40, R40, R62.reuse ;  /* 0x0000003e28287220 */ /* 0x080fe20000410000 */
[----:B------:R-:W-:Y:S01]  /*a860*/  IMAD.U32 R37, R50, 0x10000, RZ ;  /* 0x0001000032257824 */ /* 0x000fe200078e00ff */
[----:B------:R-:W-:Y:S01]  /*a870*/  LOP3.LUT R42, R42, 0xffff0000, RZ, 0xc0, !PT ;  /* 0xffff00002a2a7812 */ /* 0x000fe200078ec0ff */
[C---:B------:R-:W-:Y:S01]  /*a880*/  IMAD.U32 R51, R49.reuse, 0x10000, RZ ;  /* 0x0001000031337824 */ /* 0x040fe200078e00ff */
[----:B------:R-:W-:Y:S01]  /*a890*/  LOP3.LUT R50, R50, 0xffff0000, RZ, 0xc0, !PT ;  /* 0xffff000032327812 */ /* 0x000fe200078ec0ff */
[----:B------:R-:W-:Y:S01]  /*a8a0*/  IMAD.U32 R54, R38, 0x10000, RZ ;  /* 0x0001000026367824 */ /* 0x000fe200078e00ff */
[----:B------:R-:W-:Y:S01]  /*a8b0*/  LOP3.LUT R49, R49, 0xffff0000, RZ, 0xc0, !PT ;  /* 0xffff000031317812 */ /* 0x000fe200078ec0ff */
[C---:B------:R-:W-:Y:S01]  /*a8c0*/  FFMA.FTZ R39, R36.reuse, R62, -R39 ;  /* 0x0000003e24277223 */ /* 0x040fe20000010827 */
[----:B------:R-:W-:Y:S01]  /*a8d0*/  FFMA.FTZ R40, R36, R76, R40 ;  /* 0x0000004c24287223 */ /* 0x000fe20000010028 */
[----:B------:R-:W-:Y:S01]  /*a8e0*/  LOP3.LUT R38, R38, 0xffff0000, RZ, 0xc0, !PT ;  /* 0xffff000026267812 */ /* 0x000fe200078ec0ff */
[C---:B------:R-:W-:Y:S01]  /*a8f0*/  FMUL.FTZ R36, R60.reuse, R37 ;  /* 0x000000253c247220 */ /* 0x040fe20000410000 */
[----:B------:R-:W-:Y:S01]  /*a900*/  FMUL.FTZ R60, R60, R51 ;  /* 0x000000333c3c7220 */ /* 0x000fe20000410000 */
        /* <DEDUP_REMOVED lines=8> */
[----:B------:R-:W-:Y:S02]  /*a990*/  F2FP.BF16.F32.PACK_AB R52, R55, R52 ;  /* 0x000000343734723e */ /* 0x000fe400000010ff */
[----:B------:R-:W-:Y:S01]  /*a9a0*/  F2FP.BF16.F32.PACK_AB R38, R53, R36 ;  /* 0x000000243526723e */ /* 0x000fe200000010ff */
[----:B------:R-:W-:Y:S01]  /*a9b0*/  IMAD.MOV.U32 R36, RZ, RZ, R39 ;  /* 0x000000ffff247224 */ /* 0x000fe200078e0027 */
[----:B------:R-:W-:Y:S01]  /*a9c0*/  F2FP.BF16.F32.PACK_AB R42, R37, R60 ;  /* 0x0000003c252a723e */ /* 0x000fe200000010ff */
[----:B------:R-:W-:Y:S01]  /*a9d0*/  IMAD.MOV.U32 R37, RZ, RZ, R58 ;  /* 0x000000ffff257224 */ /* 0x000fe200078e003a */
[----:B------:R-:W-:Y:S01]  /*a9e0*/  F2FP.BF16.F32.PACK_AB R41, R41, R59 ;  /* 0x0000003b2929723e */ /* 0x000fe200000010ff */
[----:B------:R-:W-:Y:S01]  /*a9f0*/  IMAD.MOV.U32 R39, RZ, RZ, R52 ;  /* 0x000000ffff277224 */ /* 0x000fe200078e0034 */
[----:B------:R-:W-:-:S02]  /*aa00*/  F2FP.BF16.F32.PACK_AB R43, R43, R56 ;  /* 0x000000382b2b723e */ /* 0x000fc400000010ff */
[----:B------:R-:W-:-:S07]  /*aa10*/  F2FP.BF16.F32.PACK_AB R40, R40, R57 ;  /* 0x000000392828723e */ /* 0x000fce00000010ff */
.L_x_544:
[----:B------:R-:W-:Y:S05]  /*aa20*/  BSYNC B1 ;  /* 0x0000000000017941 */ /* 0x000fea0003800000 */
.L_x_543:
[----:B------:R-:W-:Y:S01]  /*aa30*/  ISETP.GE.AND P3, PT, R46, R143, PT ;  /* 0x0000008f2e00720c */ /* 0x000fe20003f66270 */
[----:B------:R-:W-:Y:S02]  /*aa40*/  ULDC.64 UR4, c[0x0][0x208] ;  /* 0x0000820000047ab9 */ /* 0x000fe40000000a00 */
[----:B-1----:R4:W-:Y:S10]  /*aa50*/  STG.E.128 desc[UR4][R44.64], R36 ;  /* 0x000000242c007986 */ /* 0x0029f4000c101d04 */
[----:B------:R-:W-:Y:S05]  /*aa60*/  @P3 BRA `(.L_x_499) ;  /* 0x00000004001c3947 */ /* 0x000fea0003800000 */
[--C-:B------:R-:W-:Y:S01]  /*aa70*/  IADD3 R122, P3, P4, R96, R122, R46.reuse ;  /* 0x0000007a607a7210 */ /* 0x100fe20007c7e02e */
[----:B------:R-:W-:Y:S01]  /*aa80*/  ULDC.64 UR4, c[0x0][0x208] ;  /* 0x0000820000047ab9 */ /* 0x000fe20000000a00 */
[----:B------:R-:W-:-:S04]  /*aa90*/  SHF.R.S32.HI R46, RZ, 0x1f, R46 ;  /* 0x0000001fff2e7819 */ /* 0x000fc8000001142e */
[----:B------:R-:W-:Y:S02]  /*aaa0*/  IADD3.X R48, R93, R48, R46, P3, P4 ;  /* 0x000000305d307210 */ /* 0x000fe40001fe842e */
[----:B------:R-:W-:-:S04]  /*aab0*/  LEA R116, P3, R122, R116, 0x1 ;  /* 0x000000747a747211 */ /* 0x000fc800078608ff */
[----:B------:R-:W-:-:S05]  /*aac0*/  LEA.HI.X R117, R122, R117, R48, 0x1, P3 ;  /* 0x000000757a757211 */ /* 0x000fca00018f0c30 */
[----:B---3--:R1:W-:Y:S01]  /*aad0*/  STG.E.128 desc[UR4][R116.64], R40 ;  /* 0x0000002874007986 */ /* 0x0083e2000c101d04 */
[----:B------:R-:W-:Y:S05]  /*aae0*/  BRA `(.L_x_499) ;  /* 0x0000000000fc7947 */ /* 0x000fea0003800000 */
.L_x_456:
[----:B------:R-:W-:-:S04]  /*aaf0*/  ULOP3.LUT UR4, UR60, 0x1, URZ, 0xfc, !UPT ;  /* 0x000000013c047892 */ /* 0x000fc8000f8efc3f */
[----:B------:R-:W-:-:S06]  /*ab00*/  UISETP.NE.AND UP0, UPT, UR4, 0x3, UPT ;  /* 0x000000030400788c */ /* 0x000fcc000bf05270 */
[----:B------:R-:W-:-:S13]  /*ab10*/  PLOP3.LUT P2, PT, PT, PT, UP0, 0x80, 0x0 ;  /* 0x000000000000781c */ /* 0x000fda0003f4f008 */
[----:B------:R-:W-:Y:S05]  /*ab20*/  @!P2 BRA `(.L_x_545) ;  /* 0x000000000004a947 */ /* 0x000fea0003800000 */
[----:B------:R-:W-:Y:S01]  /*ab30*/  BPT.TRAP 0x1 ;  /* 0x000000040000795c */ /* 0x000fe20000300000 */
.L_x_545:
[----:B------:R-:W-:Y:S01]  /*ab40*/  IMAD R3, R19, 0x8, R18 ;  /* 0x0000000813037824 */ /* 0x000fe200078e0212 */
[----:B------:R-:W-:Y:S01]  /*ab50*/  SHF.L.U32 R0, R217, 0x1f, RZ ;  /* 0x0000001fd9007819 */ /* 0x000fe200000006ff */
[----:B------:R-:W-:Y:S01]  /*ab60*/  IMAD R4, R2, -0x50, R24 ;  /* 0xffffffb002047824 */ /* 0x000fe200078e0218 */
[----:B------:R-:W-:Y:S02]  /*ab70*/  BSSY B1, `(.L_x_546) ;  /* 0x0000005000017945 */ /* 0x000fe40003800000 */
[----:B------:R-:W1:Y:S02]  /*ab80*/  SYNCS.PHASECHK.TRANS64.TRYWAIT P4, [R3+URZ+0x38890], R0 ;  /* 0x03889000030075a7 */ /* 0x000e64000808017f */
[----:B------:R-:W-:-:S04]  /*ab90*/  VIMNMX R4, R4, 0x50, PT ;  /* 0x0000005004047848 */ /* 0x000fc80003fe0100 */
[----:B------:R-:W-:Y:S01]  /*aba0*/  ISETP.GE.AND P3, PT, R213, R4, PT ;  /* 0x00000004d500720c */ /* 0x000fe20003f66270 */
[----:B-1----:R-:W-:-:S12]  /*abb0*/  @!P4 BRA `(.L_x_547) ;  /* 0x0000020c00e4c947 */ /* 0x002fd80003800000 */
.L_x_860:
[----:B------:R-:W-:Y:S05]  /*abc0*/  BSYNC B1 ;  /* 0x0000000000017941 */ /* 0x000fea0003800000 */
.L_x_546:
[----:B------:R-:W-:Y:S04]  /*abd0*/  BSSY B1, `(.L_x_548) ;  /* 0x000000f000017945 */ /* 0x000fe80003800000 */
[----:B------:R-:W-:Y:S05]  /*abe0*/  @P3 BRA `(.L_x_549) ;  /* 0x0000000000343947 */ /* 0x000fea0003800000 */
[----:B------:R-:W-:Y:S01]  /*abf0*/  ISETP.NE.AND P4, PT, R27, RZ, PT ;  /* 0x000000ff1b00720c */ /* 0x000fe20003f85270 */
[----:B------:R-:W-:Y:S01]  /*ac00*/  ULDC.64 UR4, c[0x0][0x208] ;  /* 0x0000820000047ab9 */ /* 0x000fe20000000a00 */
[----:B------:R-:W-:-:S11]  /*ac10*/  ISETP.NE.AND P3, PT, R11, RZ, PT ;  /* 0x000000ff0b00720c */ /* 0x000fd60003f65270 */
[----:B0-----:R-:W0:Y:S04]  /*ac20*/  @P4 LDS.128 R36, [R5+0x24400] ;  /* 0x0244000005244984 */ /* 0x001e280000000c00 */
[----:B------:R-:W2:Y:S04]  /*ac30*/  @P3 LDS.128 R40, [R5+0x26c00] ;  /* 0x026c000005283984 */ /* 0x000ea80000000c00 */
[----:B0-----:R-:W-:Y:S01]  /*ac40*/  @P4 STG.E.128 desc[UR4][R60.64], R36 ;  /* 0x000000243c004986 */ /* 0x001fe2000c101d04 */
[----:B------:R-:W-:-:S03]  /*ac50*/  ISETP.NE.AND P4, PT, R10, RZ, PT ;  /* 0x000000ff0a00720c */ /* 0x000fc60003f85270 */
[----:B--2---:R-:W-:Y:S01]  /*ac60*/  @P3 STG.E.128 desc[UR4][R60.64+0x80], R40 ;  /* 0x000080283c003986 */ /* 0x004fe2000c101d04 */
[----:B------:R-:W-:-:S09]  /*ac70*/  ISETP.NE.AND P3, PT, R9, RZ, PT ;  /* 0x000000ff0900720c */ /* 0x000fd20003f65270 */
[----:B------:R-:W0:Y:S04]  /*ac80*/  @P4 LDS.128 R36, [R5+0x29400] ;  /* 0x0294000005244984 */ /* 0x000e280000000c00 */
[----:B------:R-:W2:Y:S04]  /*ac90*/  @P3 LDS.128 R40, [R5+0x2bc00] ;  /* 0x02bc000005283984 */ /* 0x000ea80000000c00 */
[----:B0-----:R3:W-:Y:S04]  /*aca0*/  @P4 STG.E.128 desc[UR4][R60.64+0x100], R36 ;  /* 0x000100243c004986 */ /* 0x0017e8000c101d04 */
[----:B--2---:R3:W-:Y:S02]  /*acb0*/  @P3 STG.E.128 desc[UR4][R60.64+0x180], R40 ;  /* 0x000180283c003986 */ /* 0x0047e4000c101d04 */
.L_x_549:
[----:B------:R-:W-:Y:S05]  /*acc0*/  BSYNC B1 ;  /* 0x0000000000017941 */ /* 0x000fea0003800000 */
.L_x_548:
[----:B---3--:R-:W-:Y:S01]  /*acd0*/  VIADD R36, R213, 0x20 ;  /* 0x00000020d5247836 */ /* 0x008fe20000000000 */
[----:B------:R-:W-:Y:S04]  /*ace0*/  BSSY B1, `(.L_x_550) ;  /* 0x0000010000017945 */ /* 0x000fe80003800000 */
[----:B------:R-:W-:-:S13]  /*acf0*/  ISETP.GE.AND P3, PT, R36, R4, PT ;  /* 0x000000042400720c */ /* 0x000fda0003f66270 */
        /* <DEDUP_REMOVED lines=14> */
.L_x_551:
[----:B------:R-:W-:Y:S05]  /*ade0*/  BSYNC B1 ;  /* 0x0000000000017941 */ /* 0x000fea0003800000 */
.L_x_550:
[----:B------:R-:W-:-:S13]  /*adf0*/  ISETP.GE.AND P3, PT, R237, R4, PT ;  /* 0x00000004ed00720c */ /* 0x000fda0003f66270 */
[----:B------:R-:W-:Y:S05]  /*ae00*/  @P3 BRA `(.L_x_499) ;  /* 0x0000000000343947 */ /* 0x000fea0003800000 */
[----:B------:R-:W-:Y:S01]  /*ae10*/  ISETP.NE.AND P4, PT, R27, RZ, PT ;  /* 0x000000ff1b00720c */ /* 0x000fe20003f85270 */
[----:B------:R-:W-:Y:S01]  /*ae20*/  ULDC.64 UR4, c[0x0][0x208] ;  /* 0x0000820000047ab9 */ /* 0x000fe20000000a00 */
[----:B------:R-:W-:-:S11]  /*ae30*/  ISETP.NE.AND P3, PT, R11, RZ, PT ;  /* 0x000000ff0b00720c */ /* 0x000fd60003f65270 */
[----:B0--3--:R-:W0:Y:S04]  /*ae40*/  @P4 LDS.128 R36, [R5+0x26400] ;  /* 0x0264000005244984 */ /* 0x009e280000000c00 */
        /* <DEDUP_REMOVED lines=9> */
.L_x_499:
[----:B------:R-:W-:Y:S05]  /*aee0*/  BSYNC B0 ;  /* 0x0000000000007941 */ /* 0x000fea0003800000 */
.L_x_455:
[----:B0-234-:R-:W0:Y:S01]  /*aef0*/  S2R R36, SR_TID.X ;  /* 0x0000000000247919 */ /* 0x01de220000002100 */
[----:B------:R-:W-:Y:S01]  /*af00*/  @!PT LDS RZ, [RZ] ;  /* 0x00000000fffff984 */ /* 0x000fe20000000800 */
[----:B------:R-:W-:Y:S01]  /*af10*/  @!PT LDS RZ, [RZ] ;  /* 0x00000000fffff984 */ /* 0x000fe20000000800 */
[----:B------:R-:W-:Y:S01]  /*af20*/  @!PT LDS RZ, [RZ] ;  /* 0x00000000fffff984 */ /* 0x000fe20000000800 */
[----:B------:R-:W-:Y:S01]  /*af30*/  @!PT LDS RZ, [RZ] ;  /* 0x00000000fffff984 */ /* 0x000fe20000000800 */
[----:B------:R2:W-:Y:S06]  /*af40*/  MEMBAR.ALL.CTA ;  /* 0x0000000000007992 */ /* 0x0005ec0000008000 */
[----:B--2---:R-:W2:Y:S01]  /*af50*/  FENCE.VIEW.ASYNC.S ;  /* 0x00000000000073c6 */ /* 0x004ea20000000000 */
[----:B------:R-:W-:Y:S05]  /*af60*/  WARPSYNC.ALL ;  /* 0x0000000000007948 */ /* 0x000fea0003800000 */
[----:B------:R-:W-:Y:S01]  /*af70*/  BSSY B0, `(.L_x_552) ;  /* 0x0000009000007945 */ /* 0x000fe20003800000 */
[----:B0-----:R-:W-:Y:S01]  /*af80*/  LOP3.LUT R36, R36, 0x7f, RZ, 0xc0, !PT ;  /* 0x0000007f24247812 */ /* 0x001fe200078ec0ff */
[----:B--2---:R0:W-:Y:S03]  /*af90*/  BAR.SYNC.DEFER_BLOCKING R171, 0x80 ;  /* 0x000200ab0000751d */ /* 0x0041e60000010000 */
[----:B------:R-:W-:-:S13]  /*afa0*/  ISETP.NE.AND P3, PT, R36, RZ, PT ;  /* 0x000000ff2400720c */ /* 0x000fda0003f65270 */
[----:B------:R-:W-:-:S05]  /*afb0*/  @!P3 VIADD R36, R3, 0x388a0 ;  /* 0x000388a00324b836 */ /* 0x000fca0000000000 */
[----:B------:R-:W-:-:S04]  /*afc0*/  @!P3 PRMT R36, RZ, 0x654, R36 ;  /* 0x00000654ff24b816 */ /* 0x000fc80000000024 */
[----:B------:R0:W-:Y:S01]  /*afd0*/  @!P3 SYNCS.ARRIVE.TRANS64.RED.A1T0 RZ, [R36+URZ], RZ ;  /* 0x000000ff24ffb9a7 */ /* 0x0001e2000810043f */
[----:B------:R-:W-:Y:S05]  /*afe0*/  @!P2 BRA `(.L_x_553) ;  /* 0x000000000004a947 */ /* 0x000fea0003800000 */
[----:B------:R-:W-:Y:S01]  /*aff0*/  BPT.TRAP 0x1 ;  /* 0x000000040000795c */ /* 0x000fe20000300000 */
.L_x_553:
[----:B------:R-:W-:Y:S05]  /*b000*/  BSYNC B0 ;  /* 0x0000000000007941 */ /* 0x000fea0003800000 */
.L_x_552:
[----:B------:R-:W2:Y:S01]  /*b010*/  SYNCS.PHASECHK.TRANS64.TRYWAIT P4, [R3+URZ+0x388b0], R0 ;  /* 0x0388b000030075a7 */ /* 0x000ea2000808017f */
[----:B------:R-:W-:Y:S01]  /*b020*/  ULDC UR61, c[0x0][0x2f4] ;  /* 0x0000bd00003d7ab9 */ /* 0x000fe20000000800 */
[----:B------:R-:W-:Y:S01]  /*b030*/  ULDC.64 UR56, c[0x0][0x328] ;  /* 0x0000ca0000387ab9 */ /* 0x000fe20000000a00 */
[----:B------:R-:W-:Y:S01]  /*b040*/  ULDC.64 UR58, c[0x0][0x318] ;  /* 0x0000c600003a7ab9 */ /* 0x000fe20000000a00 */
[----:B------:R-:W-:Y:S01]  /*b050*/  BSSY B0, `(.L_x_554) ;  /* 0x0000004000007945 */ /* 0x000fe20003800000 */
[----:B------:R-:W-:Y:S01]  /*b060*/  ISETP.GE.AND P2, PT, R213, R4, PT ;  /* 0x00000004d500720c */ /* 0x000fe20003f46270 */
[----:B------:R-:W-:Y:S02]  /*b070*/  IMAD.WIDE R44, R2, 0x50, R112 ;  /* 0x00000050022c7825 */ /* 0x000fe400078e0270 */
[----:B--2---:R-:W-:Y:S10]  /*b080*/  @!P4 BRA `(.L_x_555) ;  /* 0x0000020800c4c947 */ /* 0x004ff40003800000 */
.L_x_861:
[----:B------:R-:W-:Y:S05]  /*b090*/  BSYNC B0 ;  /* 0x0000000000007941 */ /* 0x000fea0003800000 */
.L_x_554:
[----:B------:R-:W-:Y:S04]  /*b0a0*/  BSSY B0, `(.L_x_556) ;  /* 0x0000017000007945 */ /* 0x000fe80003800000 */
[----:B------:R-:W-:Y:S05]  /*b0b0*/  @P2 BRA `(.L_x_557) ;  /* 0x0000000000542947 */ /* 0x000fea0003800000 */
[----:B------:R-:W-:Y:S01]  /*b0c0*/  IMAD R39, R45, UR56, RZ ;  /* 0x000000382d277c24 */ /* 0x000fe2000f8e02ff */
[----:B------:R-:W-:Y:S01]  /*b0d0*/  ISETP.GE.AND P4, PT, R16, UR61, PT ;  /* 0x0000003d10007c0c */ /* 0x000fe2000bf86270 */
[----:B0-----:R-:W-:Y:S01]  /*b0e0*/  IMAD.MOV.U32 R36, RZ, RZ, R94 ;  /* 0x000000ffff247224 */ /* 0x001fe200078e005e */
[----:B------:R-:W-:Y:S01]  /*b0f0*/  ULDC.64 UR4, c[0x0][0x208] ;  /* 0x0000820000047ab9 */ /* 0x000fe20000000a00 */
[----:B------:R-:W-:Y:S02]  /*b100*/  IMAD.MOV.U32 R37, RZ, RZ, R6 ;  /* 0x000000ffff257224 */ /* 0x000fe400078e0006 */
[C---:B------:R-:W-:Y:S02]  /*b110*/  IMAD R39, R44.reuse, UR57, R39 ;  /* 0x000000392c277c24 */ /* 0x040fe4000f8e0227 */
[----:B------:R-:W-:-:S04]  /*b120*/  IMAD.WIDE.U32 R36, R44, UR56, R36 ;  /* 0x000000382c247c25 */ /* 0x000fc8000f8e0024 */
[----:B------:R-:W-:Y:S01]  /*b130*/  IMAD.IADD R37, R37, 0x1, R39 ;  /* 0x0000000125257824 */ /* 0x000fe200078e0227 */
[----:B------:R-:W-:-:S04]  /*b140*/  LEA R46, P2, R36, UR58, 0x1 ;  /* 0x0000003a242e7c11 */ /* 0x000fc8000f8408ff */
[----:B------:R-:W-:Y:S02]  /*b150*/  LEA.HI.X R47, R36, UR59, R37, 0x1, P2 ;  /* 0x0000003b242f7c11 */ /* 0x000fe400090f0c25 */
[----:B------:R-:W-:Y:S01]  /*b160*/  ISETP.GE.AND P2, PT, R212, UR61, PT ;  /* 0x0000003dd4007c0c */ /* 0x000fe2000bf46270 */
[----:B------:R-:W0:-:S12]  /*b170*/  @!P4 LDS.128 R36, [R5+0x400] ;  /* 0x000400000524c984 */ /* 0x000e180000000c00 */
[----:B-1----:R-:W1:Y:S04]  /*b180*/  @!P2 LDS.128 R40, [R5+0x2c00] ;  /* 0x002c00000528a984 */ /* 0x002e680000000c00 */
[----:B0-----:R-:W-:Y:S01]  /*b190*/  @!P4 STG.E.128 desc[UR4][R46.64], R36 ;  /* 0x000000242e00c986 */ /* 0x001fe2000c101d04 */
[----:B------:R-:W-:-:S03]  /*b1a0*/  ISETP.GE.AND P4, PT, R218, UR61, PT ;  /* 0x0000003dda007c0c */ /* 0x000fc6000bf86270 */
[----:B-1----:R-:W-:Y:S01]  /*b1b0*/  @!P2 STG.E.128 desc[UR4][R46.64+0x80], R40 ;  /* 0x000080282e00a986 */ /* 0x002fe2000c101d04 */
[----:B------:R-:W-:-:S09]  /*b1c0*/  ISETP.GE.AND P2, PT, R219, UR61, PT ;  /* 0x0000003ddb007c0c */ /* 0x000fd2000bf46270 */
[----:B------:R-:W0:Y:S04]  /*b1d0*/  @!P4 LDS.128 R36, [R5+0x5400] ;  /* 0x005400000524c984 */ /* 0x000e280000000c00 */
[----:B------:R-:W1:Y:S04]  /*b1e0*/  @!P2 LDS.128 R40, [R5+0x7c00] ;  /* 0x007c00000528a984 */ /* 0x000e680000000c00 */
[----:B0-----:R3:W-:Y:S04]  /*b1f0*/  @!P4 STG.E.128 desc[UR4][R46.64+0x100], R36 ;  /* 0x000100242e00c986 */ /* 0x0017e8000c101d04 */
[----:B-1----:R3:W-:Y:S02]  /*b200*/  @!P2 STG.E.128 desc[UR4][R46.64+0x180], R40 ;  /* 0x000180282e00a986 */ /* 0x0027e4000c101d04 */
.L_x_557:
[----:B------:R-:W-:Y:S05]  /*b210*/  BSYNC B0 ;  /* 0x0000000000007941 */ /* 0x000fea0003800000 */
.L_x_556:
[----:B-12---:R-:W-:Y:S01]  /*b220*/  VIADD R0, R213, 0x20 ;  /* 0x00000020d5007836 */ /* 0x006fe20000000000 */
[----:B------:R-:W-:Y:S04]  /*b230*/  BSSY B0, `(.L_x_558) ;  /* 0x000001a000007945 */ /* 0x000fe80003800000 */
[----:B------:R-:W-:-:S13]  /*b240*/  ISETP.GE.AND P2, PT, R0, R4, PT ;  /* 0x000000040000720c */ /* 0x000fda0003f46270 */
[----:B------:R-:W-:Y:S05]  /*b250*/  @P2 BRA `(.L_x_559) ;  /* 0x00000000005c2947 */ /* 0x000fea0003800000 */
[----:B---3--:R-:W-:Y:S01]  /*b260*/  IADD3 R39, P2, R44, 0x20, RZ ;  /* 0x000000202c277810 */ /* 0x008fe20007f5e0ff */
[----:B0-----:R-:W-:Y:S01]  /*b270*/  IMAD.MOV.U32 R36, RZ, RZ, R94 ;  /* 0x000000ffff247224 */ /* 0x001fe200078e005e */
[----:B------:R-:W-:Y:S01]  /*b280*/  ISETP.GE.AND P4, PT, R16, UR61, PT ;  /* 0x0000003d10007c0c */ /* 0x000fe2000bf86270 */
[----:B------:R-:W-:Y:S01]  /*b290*/  IMAD.MOV.U32 R37, RZ, RZ, R6 ;  /* 0x000000ffff257224 */ /* 0x000fe200078e0006 */
[----:B------:R-:W-:Y:S01]  /*b2a0*/  ULDC.64 UR4, c[0x0][0x208] ;  /* 0x0000820000047ab9 */ /* 0x000fe20000000a00 */
[----:B------:R-:W-:Y:S02]  /*b2b0*/  IMAD.X R0, RZ, RZ, R45, P2 ;  /* 0x000000ffff007224 */ /* 0x000fe400010e062d */
[----:B------:R-:W-:-:S04]  /*b2c0*/  IMAD.WIDE.U32 R36, R39, UR56, R36 ;  /* 0x0000003827247c25 */ /* 0x000fc8000f8e0024 */
[----:B------:R-:W-:Y:S01]  /*b2d0*/  IMAD R0, R0, UR56, RZ ;  /* 0x0000003800007c24 */ /* 0x000fe2000f8e02ff */
[----:B------:R-:W-:-:S03]  /*b2e0*/  LEA R46, P2, R36, UR58, 0x1 ;  /* 0x0000003a242e7c11 */ /* 0x000fc6000f8408ff */
[----:B------:R-:W-:-:S04]  /*b2f0*/  IMAD R39, R39, UR57, R0 ;  /* 0x0000003927277c24 */ /* 0x000fc8000f8e0200 */
[----:B------:R-:W-:-:S05]  /*b300*/  IMAD.IADD R37, R37, 0x1, R39 ;  /* 0x0000000125257824 */ /* 0x000fca00078e0227 */
[----:B------:R-:W-:Y:S02]  /*b310*/  LEA.HI.X R47, R36, UR59, R37, 0x1, P2 ;  /* 0x0000003b242f7c11 */ /* 0x000fe400090f0c25 */
[----:B------:R-:W-:Y:S01]  /*b320*/  ISETP.GE.AND P2, PT, R212, UR61, PT ;  /* 0x0000003dd4007c0c */ /* 0x000fe2000bf46270 */
[----:B------:R-:W0:-:S12]  /*b330*/  @!P4 LDS.128 R36, [R5+0x1400] ;  /* 0x001400000524c984 */ /* 0x000e180000000c00 */
[----:B------:R-:W1:Y:S04]  /*b340*/  @!P2 LDS.128 R40, [R5+0x3c00] ;  /* 0x003c00000528a984 */ /* 0x000e680000000c00 */
        /* <DEDUP_REMOVED lines=8> */
.L_x_559:
[----:B------:R-:W-:Y:S05]  /*b3d0*/  BSYNC B0 ;  /* 0x0000000000007941 */ /* 0x000fea0003800000 */
.L_x_558:
[----:B------:R-:W-:Y:S01]  /*b3e0*/  ISETP.GE.AND P2, PT, R237, R4, PT ;  /* 0x00000004ed00720c */ /* 0x000fe20003f46270 */
[----:B------:R-:W-:-:S12]  /*b3f0*/  BSSY B0, `(.L_x_560) ;  /* 0x0000019000007945 */ /* 0x000fd80003800000 */
[----:B------:R-:W-:Y:S05]  /*b400*/  @P2 BRA `(.L_x_561) ;  /* 0x00000000005c2947 */ /* 0x000fea0003800000 */
[----:B--23--:R-:W-:Y:S01]  /*b410*/  IADD3 R39, P2, R44, 0x40, RZ ;  /* 0x000000402c277810 */ /* 0x00cfe20007f5e0ff */
[----:B0-----:R-:W-:Y:S01]  /*b420*/  IMAD.MOV.U32 R36, RZ, RZ, R94 ;  /* 0x000000ffff247224 */ /* 0x001fe200078e005e */
[----:B------:R-:W-:Y:S01]  /*b430*/  ISETP.GE.AND P4, PT, R16, UR61, PT ;  /* 0x0000003d10007c0c */ /* 0x000fe2000bf86270 */
[----:B------:R-:W-:Y:S01]  /*b440*/  IMAD.MOV.U32 R37, RZ, RZ, R6 ;  /* 0x000000ffff257224 */ /* 0x000fe200078e0006 */
[----:B------:R-:W-:Y:S01]  /*b450*/  ULDC.64 UR4, c[0x0][0x208] ;  /* 0x0000820000047ab9 */ /* 0x000fe20000000a00 */
[----:B------:R-:W-:Y:S02]  /*b460*/  IMAD.X R44, RZ, RZ, R45, P2 ;  /* 0x000000ffff2c7224 */ /* 0x000fe400010e062d */
[----:B------:R-:W-:-:S04]  /*b470*/  IMAD.WIDE.U32 R36, R39, UR56, R36 ;  /* 0x0000003827247c25 */ /* 0x000fc8000f8e0024 */
[----:B------:R-:W-:-:S04]  /*b480*/  IMAD R44, R44, UR56, RZ ;  /* 0x000000382c2c7c24 */ /* 0x000fc8000f8e02ff */
[----:B------:R-:W-:Y:S01]  /*b490*/  IMAD R39, R39, UR57, R44 ;  /* 0x0000003927277c24 */ /* 0x000fe2000f8e022c */
[----:B------:R-:W-:-:S03]  /*b4a0*/  LEA R44, P2, R36, UR58, 0x1 ;  /* 0x0000003a242c7c11 */ /* 0x000fc6000f8408ff */
        /* <DEDUP_REMOVED lines=13> */
.L_x_561:
[----:B------:R-:W-:Y:S05]  /*b580*/  BSYNC B0 ;  /* 0x0000000000007941 */ /* 0x000fea0003800000 */
.L_x_560:
[----:B------:R-:W5:Y:S01]  /*b590*/  LDL R0, [R1+0x10] ;  /* 0x0000100001007983 */ /* 0x000f620000100800 */
[----:B------:R-:W-:Y:S01]  /*b5a0*/  @!P3 VIADD R3, R3, 0x388c0 ;  /* 0x000388c00303b836 */ /* 0x000fe20000000000 */
[----:B------:R-:W-:Y:S01]  /*b5b0*/  PLOP3.LUT P2, PT, PT, PT, PT, 0x8, 0x0 ;  /* 0x000000000000781c */ /* 0x000fe20003f4e170 */
[----:B------:R-:W-:Y:S01]  /*b5c0*/  VIADD R19, R19, 0x1 ;  /* 0x0000000113137836 */ /* 0x000fe20000000000 */
[----:B------:R-:W-:Y:S01]  /*b5d0*/  @!PT LDS RZ, [RZ] ;  /* 0x00000000fffff984 */ /* 0x000fe20000000800 */
[----:B------:R-:W-:Y:S01]  /*b5e0*/  @!PT LDS RZ, [RZ] ;  /* 0x00000000fffff984 */ /* 0x000fe20000000800 */
[----:B------:R-:W-:Y:S01]  /*b5f0*/  @!PT LDS RZ, [RZ] ;  /* 0x00000000fffff984 */ /* 0x000fe20000000800 */
[----:B------:R-:W-:Y:S01]  /*b600*/  @!PT LDS RZ, [RZ] ;  /* 0x00000000fffff984 */ /* 0x000fe20000000800 */
[----:B------:R1:W-:Y:S06]  /*b610*/  MEMBAR.ALL.CTA ;  /* 0x0000000000007992 */ /* 0x0003ec0000008000 */
[----:B-1----:R-:W1:Y:S01]  /*b620*/  FENCE.VIEW.ASYNC.S ;  /* 0x00000000000073c6 */ /* 0x002e620000000000 */
[----:B------:R-:W-:Y:S01]  /*b630*/  @!P3 PRMT R3, RZ, 0x654, R3 ;  /* 0x00000654ff03b816 */ /* 0x000fe20000000003 */
[----:B-1----:R1:W-:Y:S06]  /*b640*/  BAR.SYNC.DEFER_BLOCKING R171, 0x80 ;  /* 0x000200ab0000751d */ /* 0x0023ec0000010000 */
[----:B------:R1:W-:Y:S01]  /*b650*/  @!P3 SYNCS.ARRIVE.TRANS64.RED.A1T0 RZ, [R3+URZ], RZ ;  /* 0x000000ff03ffb9a7 */ /* 0x0003e2000810043f */
[----:B------:R-:W-:-:S04]  /*b660*/  ISETP.NE.AND P3, PT, R19, 0x2, PT ;  /* 0x000000021300780c */ /* 0x000fc80003f65270 */
[----:B------:R-:W-:Y:S02]  /*b670*/  SEL R19, R19, RZ, P3 ;  /* 0x000000ff13137207 */ /* 0x000fe40001800000 */
[----:B-----5:R-:W-:Y:S02]  /*b680*/  LOP3.LUT P4, RZ, R0, 0x2, RZ, 0xc0, !PT ;  /* 0x0000000200ff7812 */ /* 0x020fe4000788c0ff */
[----:B------:R-:W-:-:S04]  /*b690*/  SEL R0, RZ, 0x1, P3 ;  /* 0x00000001ff007807 */ /* 0x000fc80001800000 */
[----:B------:R-:W-:-:S07]  /*b6a0*/  LOP3.LUT R217, R217, R0, RZ, 0x3c, !PT ;  /* 0x00000000d9d97212 */ /* 0x000fce00078e3cff */
[----:B-1----:R-:W-:Y:S05]  /*b6b0*/  @P4 BRA `(.L_x_562) ;  /* 0xffffff7800344947 */ /* 0x002fea000383ffff */
.L_x_450:
[----:B------:R-:W-:Y:S01]  /*b6c0*/  BSSY B0, `(.L_x_563) ;  /* 0x0000005000007945 */ /* 0x000fe20003800000 */
[----:B------:R-:W-:-:S03]  /*b6d0*/  IMAD.MOV.U32 R3, RZ, RZ, RZ ;  /* 0x000000ffff037224 */ /* 0x000fc600078e00ff */
[----:B------:R-:W-:Y:S05]  /*b6e0*/  @P2 BRA `(.L_x_564) ;  /* 0x0000000000082947 */ /* 0x000fea0003800000 */
[----:B------:R-:W0:Y:S02]  /*b6f0*/  FENCE.VIEW.ASYNC.G ;  /* 0x00000000000073c6 */ /* 0x000e240000000100 */
[----:B0-----:R-:W-:Y:S06]  /*b700*/  BAR.ARV 0xc, 0x180 ;  /* 0x0306000000007b1d */ /* 0x001fec0000002000 */
.L_x_564:
[----:B------:R-:W-:Y:S05]  /*b710*/  BSYNC B0 ;  /* 0x0000000000007941 */ /* 0x000fea0003800000 */
.L_x_563:
[----:B------:R-:W2:Y:S01]  /*b720*/  LDL R0, [R1+0x10] ;  /* 0x0000100001007983 */ /* 0x000ea20000100800 */
[----:B------:R-:W-:Y:S01]  /*b730*/  BSSY B0, `(.L_x_565) ;  /* 0x0000020000007945 */ /* 0x000fe20003800000 */
[----:B--2---:R-:W-:-:S13]  /*b740*/  LOP3.LUT P0, RZ, R0, 0x4, RZ, 0xc0, !PT ;  /* 0x0000000400ff7812 */ /* 0x004fda000780c0ff */
[----:B------:R-:W-:Y:S05]  /*b750*/  @!P0 BRA `(.L_x_566) ;  /* 0x0000000000748947 */ /* 0x000fea0003800000 */
[----:B------:R-:W-:Y:S01]  /*b760*/  ISETP.NE.AND P0, PT, R232, RZ, PT ;  /* 0x000000ffe800720c */ /* 0x000fe20003f05270 */
[----:B------:R-:W-:-:S03]  /*b770*/  ULDC UR4, c[0x0][0x9f0] ;  /* 0x00027c0000047ab9 */ /* 0x000fc60000000800 */
[----:B------:R-:W-:-:S04]  /*b780*/  SEL R9, R232, UR4, P0 ;  /* 0x00000004e8097c07 */ /* 0x000fc80008000000 */
[-C--:B------:R-:W-:Y:S02]  /*b790*/  IABS R5, R9.reuse ;  /* 0x0000000900057213 */ /* 0x080fe40000000000 */
[----:B------:R-:W-:Y:S02]  /*b7a0*/  IADD3 R0, R144, -0x1, R9 ;  /* 0xffffffff90007810 */ /* 0x000fe40007ffe009 */
[----:B-1----:R-:W1:Y:S01]  /*b7b0*/  I2F.RP R4, R5 ;  /* 0x0000000500047306 */ /* 0x002e620000209400 */
[----:B------:R-:W-:-:S05]  /*b7c0*/  IABS R8, R9 ;  /* 0x0000000900087213 */ /* 0x000fca0000000000 */
[----:B------:R-:W-:Y:S02]  /*b7d0*/  IMAD.MOV R8, RZ, RZ, -R8 ;  /* 0x000000ffff087224 */ /* 0x000fe400078e0a08 */
[----:B-1----:R-:W1:Y:S02]  /*b7e0*/  MUFU.RCP R4, R4 ;  /* 0x0000000400047308 */ /* 0x002e640000001000 */
[----:B-1----:R-:W-:Y:S01]  /*b7f0*/  VIADD R2, R4, 0xffffffe ;  /* 0x0ffffffe04027836 */ /* 0x002fe20000000000 */
[----:B------:R-:W-:Y:S02]  /*b800*/  IABS R4, R0 ;  /* 0x0000000000047213 */ /* 0x000fe40000000000 */
[----:B------:R-:W-:-:S03]  /*b810*/  LOP3.LUT R0, R0, R9, RZ, 0x3c, !PT ;  /* 0x0000000900007212 */ /* 0x000fc600078e3cff */
[----:B------:R1:W2:Y:S01]  /*b820*/  F2I.FTZ.U32.TRUNC.NTZ R3, R2 ;  /* 0x0000000200037305 */ /* 0x0002a2000021f000 */
[----:B------:R-:W-:Y:S01]  /*b830*/  ISETP.GE.AND P2, PT, R0, RZ, PT ;  /* 0x000000ff0000720c */ /* 0x000fe20003f46270 */
[----:B-1----:R-:W-:Y:S02]  /*b840*/  IMAD.MOV.U32 R2, RZ, RZ, RZ ;  /* 0x000000ffff027224 */ /* 0x002fe400078e00ff */
[----:B--2---:R-:W-:-:S04]  /*b850*/  IMAD.MOV R6, RZ, RZ, -R3 ;  /* 0x000000ffff067224 */ /* 0x004fc800078e0a03 */
        /* <DEDUP_REMOVED lines=13> */
.L_x_566:
[----:B------:R-:W-:Y:S05]  /*b930*/  BSYNC B0 ;  /* 0x0000000000007941 */ /* 0x000fea0003800000 */
.L_x_565:
[----:B------:R-:W2:Y:S01]  /*b940*/  LDL R0, [R1+0x74] ;  /* 0x0000740001007983 */ /* 0x000ea20000100800 */
[----:B------:R-:W-:Y:S02]  /*b950*/  PLOP3.LUT P0, PT, PT, PT, PT, 0x80, 0x0 ;  /* 0x000000000000781c */ /* 0x000fe40003f0f070 */
        /* <DEDUP_REMOVED lines=24> */
[----:B----4-:R-:W-:Y:S02]  /*bae0*/  CS2R R44, SRZ ;  /* 0x00000000002c7805 */ /* 0x010fe4000001ff00 */
[----:B------:R-:W-:Y:S02]  /*baf0*/  CS2R R102, SRZ ;  /* 0x0000000000667805 */ /* 0x000fe4000001ff00 */
[----:B---3--:R-:W-:Y:S02]  /*bb00*/  CS2R R40, SRZ ;  /* 0x0000000000287805 */ /* 0x008fe4000001ff00 */
[----:B------:R-:W-:Y:S02]  /*bb10*/  CS2R R104, SRZ ;  /* 0x0000000000687805 */ /* 0x000fe4000001ff00 */
[----:B0-----:R-:W-:-:S02]  /*bb20*/  CS2R R36, SRZ ;  /* 0x0000000000247805 */ /* 0x001fc4000001ff00 */
        /* <DEDUP_REMOVED lines=13> */
[----:B-1----:R-:W-:Y:S02]  /*bc00*/  CS2R R10, SRZ ;  /* 0x00000000000a7805 */ /* 0x002fe4000001ff00 */
        /* <DEDUP_REMOVED lines=21> */
[----:B--2---:R-:W-:-:S05]  /*bd60*/  IMAD R226, R0, R3, RZ ;  /* 0x0000000300e27224 */ /* 0x004fca00078e02ff */
[----:B------:R-:W-:Y:S02]  /*bd70*/  VIADDMNMX R92, R226, R3, R144, PT ;  /* 0x00000003e25c7246 */ /* 0x000fe40003800190 */
[----:B------:R-:W-:Y:S02]  /*bd80*/  CS2R R2, SRZ ;  /* 0x0000000000027805 */ /* 0x000fe4000001ff00 */
[----:B------:R-:W-:-:S13]  /*bd90*/  ISETP.GT.AND P1, PT, R92, R226, PT ;  /* 0x000000e25c00720c */ /* 0x000fda0003f24270 */
[----:B------:R-:W-:Y:S05]  /*bda0*/  @!P1 BRA `(.L_x_567) ;  /* 0x00000120005c9947 */ /* 0x000fea0003800000 */
[----:B------:R-:W2:Y:S01]  /*bdb0*/  LDL R0, [R1+0x14] ;  /* 0x0000140001007983 */ /* 0x000ea20000100800 */
[----:B------:R-:W0:Y:S02]  /*bdc0*/  S2R R28, SR_TID.X ;  /* 0x00000000001c7919 */ /* 0x000e240000002100 */
[----:B0-----:R-:W-:-:S05]  /*bdd0*/  VIADD R28, R28, 0xffffff80 ;  /* 0xffffff801c1c7836 */ /* 0x001fca0000000000 */
[----:B------:R-:W-:Y:S02]  /*bde0*/  SHF.R.S32.HI R29, RZ, 0x1f, R28 ;  /* 0x0000001fff1d7819 */ /* 0x000fe4000001141c */
[----:B--2---:R-:W-:Y:S02]  /*bdf0*/  R2UR UR4, R0 ;  /* 0x00000000000472ca */ /* 0x004fe400000e0000 */
[----:B------:R-:W-:-:S04]  /*be00*/  LEA.HI R0, R29, R28, RZ, 0x7 ;  /* 0x0000001c1d007211 */ /* 0x000fc800078f38ff */
[----:B------:R-:W-:-:S06]  /*be10*/  SHF.R.S32.HI R0, RZ, 0x7, R0 ;  /* 0x00000007ff007819 */ /* 0x000fcc0000011400 */
[----:B------:R-:W0:Y:S01]  /*be20*/  SHFL.IDX PT, R0, R0, RZ, 0x1f ;  /* 0x00001fff00007589 */ /* 0x000e2200000e0000 */
[----:B------:R-:W-:-:S06]  /*be30*/  ULOP3.LUT UP0, URZ, UR4, 0x9f, URZ, 0xc0, !UPT ;  /* 0x0000009f043f7892 */ /* 0x000fcc000f80c03f */
[----:B------:R-:W-:Y:S02]  /*be40*/  PLOP3.LUT P0, PT, PT, PT, UP0, 0x80, 0x0 ;  /* 0x000000000000781c */ /* 0x000fe40003f0f008 */
[----:B0-----:R-:W-:-:S04]  /*be50*/  LEA.HI R2, R0, R0, RZ, 0x1 ;  /* 0x0000000000027211 */ /* 0x001fc800078f08ff */
[----:B------:R-:W-:-:S05]  /*be60*/  LOP3.LUT R3, R2, 0x1e, RZ, 0xc0, !PT ;  /* 0x0000001e02037812 */ /* 0x000fca00078ec0ff */
[----:B------:R-:W-:-:S05]  /*be70*/  IMAD.IADD R3, R0, 0x1, -R3 ;  /* 0x0000000100037824 */ /* 0x000fca00078e0a03 */
[----:B------:R-:W-:-:S04]  /*be80*/  LEA R3, R3, UR4, 0xd ;  /* 0x0000000403037c11 */ /* 0x000fc8000f8e68ff */
[----:B------:R-:W-:-:S04]  /*be90*/  SHF.R.U32.HI R2, RZ, 0x4, R3 ;  /* 0x00000004ff027819 */ /* 0x000fc80000011603 */
[----:B------:R-:W-:Y:S01]  /*bea0*/  LOP3.LUT R2, R2, 0x3fff, RZ, 0xc0, !PT ;  /* 0x00003fff02027812 */ /* 0x000fe200078ec0ff */
[----:B------:R-:W-:Y:S06]  /*beb0*/  @!P0 BRA `(.L_x_568) ;  /* 0x0000000000408947 */ /* 0x000fec0003800000 */
[----:B------:R-:W-:Y:S01]  /*bec0*/  MOV R14, 0x0 ;  /* 0x00000000000e7802 */ /* 0x000fe20000000f00 */
[----:B------:R-:W-:Y:S01]  /*bed0*/  ULDC.64 UR4, c[0x4][0x1b8] ;  /* 0x01006e0000047ab9 */ /* 0x000fe20000000a00 */
[----:B------:R-:W-:Y:S01]  /*bee0*/  ULDC.64 UR6, c[0x4][0x1c0] ;  /* 0x0100700000067ab9 */ /* 0x000fe20000000a00 */
[----:B------:R-:W-:Y:S02]  /*bef0*/  IMAD.U32 R4, RZ, RZ, UR4 ;  /* 0x00000004ff047e24 */ /* 0x000fe4000f8e00ff */
        /* <DEDUP_REMOVED lines=12> */
.L_x_568:
[----:B------:R-:W-:Y:S02]  /*bfc0*/  ULDC UR4, c[0x0][0x3f4] ;  /* 0x0000fd0000047ab9 */ /* 0x000fe40000000800 */
[----:B------:R-:W-:-:S13]  /*bfd0*/  ISETP.LT.AND P0, PT, RZ, UR4, PT ;  /* 0x00000004ff007c0c */ /* 0x000fda000bf01270 */
[----:B------:R-:W-:Y:S05]  /*bfe0*/  @P0 BRA `(.L_x_569) ;  /* 0x00000000003c0947 */ /* 0x000fea0003800000 */
[----:B------:R-:W-:-:S04]  /*bff0*/  LEA.HI R0, R236, R236, RZ, 0x1 ;  /* 0x000000ecec007211 */ /* 0x000fc800078f08ff */
[----:B------:R-:W-:-:S05]  /*c000*/  LOP3.LUT R3, R0, 0xfffffffe, RZ, 0xc0, !PT ;  /* 0xfffffffe00037812 */ /* 0x000fca00078ec0ff */
[----:B------:R-:W-:-:S05]  /*c010*/  IMAD.IADD R3, R236, 0x1, -R3 ;  /* 0x00000001ec037824 */ /* 0x000fca00078e0a03 */
[----:B------:R-:W-:-:S04]  /*c020*/  SHF.L.U32 R3, R3, 0x1f, RZ ;  /* 0x0000001f03037819 */ /* 0x000fc800000006ff */
[----:B------:R0:W1:Y:S03]  /*c030*/  SYNCS.PHASECHK.TRANS64.TRYWAIT P0, [R18+URZ+0x38800], R3 ;  /* 0x03880003120075a7 */ /* 0x000066000800017f */
[----:B-1----:R-:W-:Y:S05]  /*c040*/  @!P0 NANOSLEEP.SYNCS 0x989680 ;  /* 0x009896800000895d */ /* 0x002fea0003900000 */
[----:B------:R-:W1:Y:S01]  /*c050*/  @!P0 SYNCS.PHASECHK.TRANS64 P0, [R18+URZ+0x38800], R3 ;  /* 0x03880003120085a7 */ /* 0x000e62000800007f */
[----:B------:R-:W-:Y:S04]  /*c060*/  BSSY B0, `(.L_x_570) ;  /* 0x0000006000007945 */ /* 0x000fe80003800000 */
[----:B-1----:R-:W-:Y:S05]  /*c070*/  @P0 BRA `(.L_x_571) ;  /* 0x0000000000100947 */ /* 0x002fea0003800000 */
.L_x_572:
[----:B-1----:R1:W2:Y:S02]  /*c080*/  SYNCS.PHASECHK.TRANS64.TRYWAIT P0, [R18+URZ+0x38800], R3 ;  /* 0x03880003120075a7 */ /* 0x0022a4000800017f */
[----:B--2---:R-:W-:Y:S05]  /*c090*/  @!P0 NANOSLEEP.SYNCS 0x989680 ;  /* 0x009896800000895d */ /* 0x004fea0003900000 */
[----:B------:R-:W2:Y:S02]  /*c0a0*/  @!P0 SYNCS.PHASECHK.TRANS64 P0, [R18+URZ+0x38800], R3 ;  /* 0x03880003120085a7 */ /* 0x000ea4000800007f */
[----:B--2---:R-:W-:Y:S05]  /*c0b0*/  @!P0 BRA `(.L_x_572) ;  /* 0xfffffffc00f08947 */ /* 0x004fea000383ffff */
.L_x_571:
[----:B------:R-:W-:Y:S05]  /*c0c0*/  BSYNC B0 ;  /* 0x0000000000007941 */ /* 0x000fea0003800000 */
.L_x_570:
[----:B------:R-:W-:Y:S05]  /*c0d0*/  BRA `(.L_x_573) ;  /* 0x0000007000807947 */ /* 0x000fea0003800000 */
.L_x_569:
[----:B------:R-:W2:Y:S01]  /*c0e0*/  LDL R0, [R1+0x14] ;  /* 0x0000140001007983 */ /* 0x000ea20000100800 */
[----:B------:R-:W-:Y:S01]  /*c0f0*/  ULDC.64 UR4, c[0x0][0x3f8] ;  /* 0x0000fe0000047ab9 */ /* 0x000fe20000000a00 */
[----:B------:R-:W-:Y:S01]  /*c100*/  ULDC.64 UR6, c[0x0][0x408] ;  /* 0x0001020000067ab9 */ /* 0x000fe20000000a00 */
[----:B-----5:R-:W-:Y:S01]  /*c110*/  IMAD.WIDE.U32 R4, R139, UR4, RZ ;  /* 0x000000048b047c25 */ /* 0x020fe2000f8e00ff */
[----:B--2---:R-:W-:Y:S02]  /*c120*/  R2UR UR8, R0 ;  /* 0x00000000000872ca */ /* 0x004fe400000e0000 */
[----:B------:R-:W-:-:S05]  /*c130*/  SHF.R.S32.HI R0, RZ, 0x1f, R139 ;  /* 0x0000001fff007819 */ /* 0x000fca000001148b */
[C---:B------:R-:W-:Y:S02]  /*c140*/  IMAD R6, R0.reuse, UR4, RZ ;  /* 0x0000000400067c24 */ /* 0x040fe4000f8e02ff */
[----:B------:R-:W-:Y:S02]  /*c150*/  IMAD R0, R0, UR6, RZ ;  /* 0x0000000600007c24 */ /* 0x000fe4000f8e02ff */
[C---:B------:R-:W-:Y:S01]  /*c160*/  IMAD R25, R139.reuse, UR5, R6 ;  /* 0x000000058b197c24 */ /* 0x040fe2000f8e0206 */
[----:B------:R-:W-:Y:S01]  /*c170*/  ULDC.64 UR4, c[0x0][0x3e8] ;  /* 0x0000fa0000047ab9 */ /* 0x000fe20000000a00 */
[----:B------:R-:W-:Y:S01]  /*c180*/  ULOP3.LUT UP0, URZ, UR8, 0x3ff, URZ, 0xc0, !UPT ;  /* 0x000003ff083f7892 */ /* 0x000fe2000f80c03f */
[C---:B------:R-:W-:Y:S01]  /*c190*/  IMAD R27, R139.reuse, UR7, R0 ;  /* 0x000000078b1b7c24 */ /* 0x040fe2000f8e0200 */
[----:B------:R-:W-:Y:S01]  /*c1a0*/  LEA R24, P0, R4, UR4, 0x1 ;  /* 0x0000000404187c11 */ /* 0x000fe2000f8008ff */
[----:B------:R-:W-:Y:S01]  /*c1b0*/  IMAD.WIDE.U32 R6, R139, UR6, RZ ;  /* 0x000000068b067c25 */ /* 0x000fe2000f8e00ff */
[----:B------:R-:W-:-:S02]  /*c1c0*/  ULDC.64 UR6, c[0x0][0x400] ;  /* 0x0001000000067ab9 */ /* 0x000fc40000000a00 */
[----:B------:R-:W-:Y:S01]  /*c1d0*/  PLOP3.LUT P2, PT, PT, PT, UP0, 0x80, 0x0 ;  /* 0x000000000000781c */ /* 0x000fe20003f4f008 */
[----:B------:R-:W-:Y:S01]  /*c1e0*/  IMAD.IADD R25, R25, 0x1, R5 ;  /* 0x0000000119197824 */ /* 0x000fe200078e0205 */
[----:B------:R-:W-:Y:S01]  /*c1f0*/  LEA R32, P1, R6, UR6, 0x1 ;  /* 0x0000000606207c11 */ /* 0x000fe2000f8208ff */
[----:B------:R-:W-:-:S03]  /*c200*/  IMAD.IADD R27, R27, 0x1, R7 ;  /* 0x000000011b1b7824 */ /* 0x000fc600078e0207 */
[----:B------:R-:W-:Y:S02]  /*c210*/  LEA.HI.X R25, R4, UR5, R25, 0x1, P0 ;  /* 0x0000000504197c11 */ /* 0x000fe400080f0c19 */
[----:B------:R-:W-:-:S05]  /*c220*/  LEA.HI.X R27, R6, UR7, R27, 0x1, P1 ;  /* 0x00000007061b7c11 */ /* 0x000fca00088f0c1b */
[----:B------:R-:W-:Y:S05]  /*c230*/  @!P2 BRA `(.L_x_574) ;  /* 0x000000000040a947 */ /* 0x000fea0003800000 */
        /* <DEDUP_REMOVED lines=16> */
.L_x_574:
[----:B------:R-:W-:Y:S01]  /*c340*/  ULDC.U8 UR4, c[0x0][0x410] ;  /* 0x0001040000047ab9 */ /* 0x000fe20000000000 */
[----:B------:R-:W-:Y:S01]  /*c350*/  BSSY B0, `(.L_x_575) ;  /* 0x00006f0000007945 */ /* 0x000fe20003800000 */
[----:B------:R-:W-:Y:S01]  /*c360*/  ISETP.NE.AND P0, PT, RZ, UR4, PT ;  /* 0x00000004ff007c0c */ /* 0x000fe2000bf05270 */
[----:B------:R-:W-:-:S12]  /*c370*/  IMAD R4, R141, 0x80, R213 ;  /* 0x000000808d047824 */ /* 0x000fd800078e02d5 */
[----:B------:R-:W-:Y:S05]  /*c380*/  @!P0 BRA `(.L_x_576) ;  /* 0x0000003400288947 */ /* 0x000fea0003800000 */
[----:B------:R-:W-:-:S03]  /*c390*/  UMOV UR4, 0xffffffff ;  /* 0xffffffff00047882 */ /* 0x000fc60000000000 */
[----:B------:R-:W-:Y:S05]  /*c3a0*/  BRA.DIV UR4, `(.L_x_577) ;  /* 0x000001fa04107947 */ /* 0x000fea000b800000 */
[----:B------:R0:W1:Y:S04]  /*c3b0*/  SHFL.IDX PT, R0, R25, RZ, 0x181f ;  /* 0x00181fff19007589 */ /* 0x00006800000e0000 */
[----:B------:R0:W2:Y:S04]  /*c3c0*/  SHFL.IDX PT, R3, R24, RZ, 0x181f ;  /* 0x00181fff18037589 */ /* 0x0000a800000e0000 */
[----:B------:R-:W3:Y:S04]  /*c3d0*/  SHFL.IDX PT, R27, R27, RZ, 0x181f ;  /* 0x00181fff1b1b7589 */ /* 0x000ee800000e0000 */
[----:B0-----:R-:W4:Y:S02]  /*c3e0*/  SHFL.IDX PT, R32, R32, RZ, 0x181f ;  /* 0x00181fff20207589 */ /* 0x001f2400000e0000 */
.L_x_867:
[----:B------:R-:W-:Y:S01]  /*c3f0*/  ULDC UR4, c[0x0][0x448] ;  /* 0x0001120000047ab9 */ /* 0x000fe20000000800 */
[----:B------:R-:W-:Y:S01]  /*c400*/  LEA.HI R5, R236, R236, RZ, 0x1 ;  /* 0x000000ecec057211 */ /* 0x000fe200078f08ff */
[----:B------:R-:W-:Y:S01]  /*c410*/  IMAD R33, R146, UR4, RZ ;  /* 0x0000000492217c24 */ /* 0x000fe2000f8e02ff */
[----:B------:R-:W-:Y:S01]  /*c420*/  BSSY B1, `(.L_x_578) ;  /* 0x000003f000017945 */ /* 0x000fe20003800000 */
[----:B------:R-:W-:Y:S02]  /*c430*/  CS2R R28, SRZ ;  /* 0x00000000001c7805 */ /* 0x000fe4000001ff00 */
[----:B------:R-:W-:Y:S02]  /*c440*/  LOP3.LUT R13, R5, 0xfffffffe, RZ, 0xc0, !PT ;  /* 0xfffffffe050d7812 */ /* 0x000fe400078ec0ff */
[----:B------:R-:W-:Y:S02]  /*c450*/  CS2R R8, SRZ ;  /* 0x0000000000087805 */ /* 0x000fe4000001ff00 */
[----:B------:R-:W-:Y:S01]  /*c460*/  ISETP.GE.AND P0, PT, R4, R33, PT ;  /* 0x000000210400720c */ /* 0x000fe20003f06270 */
[----:B------:R-:W-:Y:S01]  /*c470*/  IMAD R33, R141, -0x80, R33 ;  /* 0xffffff808d217824 */ /* 0x000fe200078e0221 */
[----:B------:R-:W-:Y:S01]  /*c480*/  CS2R R10, SRZ ;  /* 0x00000000000a7805 */ /* 0x000fe2000001ff00 */
[----:B------:R-:W-:Y:S01]  /*c490*/  IMAD.IADD R35, R236, 0x1, -R13 ;  /* 0x00000001ec237824 */ /* 0x000fe200078e0a0d */
[----:B------:R-:W-:-:S02]  /*c4a0*/  CS2R R14, SRZ ;  /* 0x00000000000e7805 */ /* 0x000fc4000001ff00 */
[----:B------:R-:W-:Y:S02]  /*c4b0*/  CS2R R30, SRZ ;  /* 0x00000000001e7805 */ /* 0x000fe4000001ff00 */
[----:B------:R-:W-:Y:S02]  /*c4c0*/  CS2R R4, SRZ ;  /* 0x0000000000047805 */ /* 0x000fe4000001ff00 */
[----:B------:R-:W-:Y:S02]  /*c4d0*/  CS2R R6, SRZ ;  /* 0x0000000000067805 */ /* 0x000fe4000001ff00 */
[----:B------:R-:W-:Y:S01]  /*c4e0*/  CS2R R12, SRZ ;  /* 0x00000000000c7805 */ /* 0x000fe2000001ff00 */
[----:B------:R-:W-:Y:S06]  /*c4f0*/  @P0 BRA `(.L_x_579) ;  /* 0x0000000000c40947 */ /* 0x000fec0003800000 */
[----:B------:R-:W-:Y:S01]  /*c500*/  ULDC UR4, c[0x0][0x3f4] ;  /* 0x0000fd0000047ab9 */ /* 0x000fe20000000800 */
[----:B------:R-:W-:Y:S01]  /*c510*/  SHF.R.S32.HI R4, RZ, 0x1f, R215 ;  /* 0x0000001fff047819 */ /* 0x000fe200000114d7 */
[C---:B------:R-:W-:Y:S01]  /*c520*/  IMAD.SHL.U32 R6, R215.reuse, 0x2, RZ ;  /* 0x00000002d7067824 */ /* 0x040fe200078e00ff */
[----:B------:R-:W-:Y:S01]  /*c530*/  ISETP.GE.AND P3, PT, R22, UR4, PT ;  /* 0x0000000416007c0c */ /* 0x000fe2000bf66270 */
[C---:B------:R-:W-:Y:S01]  /*c540*/  IMAD.SHL.U32 R20, R214.reuse, 0x2, RZ ;  /* 0x00000002d6147824 */ /* 0x040fe200078e00ff */
[C---:B------:R-:W-:Y:S02]  /*c550*/  ISETP.GE.AND P2, PT, R215.reuse, UR4, PT ;  /* 0x00000004d7007c0c */ /* 0x040fe4000bf46270 */
[----:B------:R-:W-:Y:S02]  /*c560*/  CS2R R14, SRZ ;  /* 0x00000000000e7805 */ /* 0x000fe4000001ff00 */
[----:B------:R-:W-:Y:S01]  /*c570*/  ISETP.GE.AND P1, PT, R214, UR4, PT ;  /* 0x00000004d6007c0c */ /* 0x000fe2000bf26270 */
[----:B------:R-:W-:Y:S01]  /*c580*/  IMAD.SHL.U32 R26, R216, 0x2, RZ ;  /* 0x00000002d81a7824 */ /* 0x000fe200078e00ff */
[----:B------:R-:W-:Y:S01]  /*c590*/  SHF.R.S32.HI R7, RZ, 0x1f, R216 ;  /* 0x0000001fff077819 */ /* 0x000fe200000114d8 */
[----:B------:R-:W-:Y:S01]  /*c5a0*/  ULDC.64 UR6, c[0x0][0x208] ;  /* 0x0000820000067ab9 */ /* 0x000fe20000000a00 */
[----:B------:R-:W-:-:S02]  /*c5b0*/  SHF.L.U64.HI R5, R215, 0x1, R4 ;  /* 0x00000001d7057819 */ /* 0x000fc40000010204 */
[----:B------:R-:W-:Y:S02]  /*c5c0*/  CS2R R12, SRZ ;  /* 0x00000000000c7805 */ /* 0x000fe4000001ff00 */
[----:B------:R-:W-:Y:S02]  /*c5d0*/  SHF.R.S32.HI R9, RZ, 0x1f, R214 ;  /* 0x0000001fff097819 */ /* 0x000fe400000114d6 */
[C---:B------:R-:W-:Y:S01]  /*c5e0*/  ISETP.GE.AND P0, PT, R216.reuse, UR4, PT ;  /* 0x00000004d8007c0c */ /* 0x040fe2000bf06270 */
[----:B----4-:R-:W-:Y:S01]  /*c5f0*/  @!P3 IMAD.MOV.U32 R10, RZ, RZ, R32 ;  /* 0x000000ffff0ab224 */ /* 0x010fe200078e0020 */
[----:B------:R-:W-:Y:S01]  /*c600*/  SHF.L.U64.HI R34, R216, 0x1, R7 ;  /* 0x00000001d8227819 */ /* 0x000fe20000010207 */
[----:B---3--:R-:W-:Y:S01]  /*c610*/  @!P3 IMAD.MOV.U32 R11, RZ, RZ, R27 ;  /* 0x000000ffff0bb224 */ /* 0x008fe200078e001b */
[-C--:B--2---:R-:W-:Y:S01]  /*c620*/  @!P2 IADD3 R8, P4, R3, R6.reuse, RZ ;  /* 0x000000060308a210 */ /* 0x084fe20007f9e0ff */
[----:B-1----:R-:W-:Y:S01]  /*c630*/  @!P3 IMAD.MOV.U32 R7, RZ, RZ, R0 ;  /* 0x000000ffff07b224 */ /* 0x002fe200078e0000 */
[----:B------:R-:W-:Y:S01]  /*c640*/  @!P2 IADD3 R4, P6, R32, R6, RZ ;  /* 0x000000062004a210 */ /* 0x000fe20007fde0ff */
[----:B------:R-:W-:Y:S01]  /*c650*/  @!P3 IMAD.MOV.U32 R6, RZ, RZ, R3 ;  /* 0x000000ffff06b224 */ /* 0x000fe200078e0003 */
[----:B------:R-:W-:Y:S01]  /*c660*/  SHF.L.U64.HI R21, R214, 0x1, R9 ;  /* 0x00000001d6157819 */ /* 0x000fe20000010209 */
[----:B------:R-:W-:Y:S01]  /*c670*/  @!P3 IMAD.WIDE R30, R22, 0x2, R10 ;  /* 0x00000002161eb825 */ /* 0x000fe200078e020a */
[----:B------:R-:W-:-:S02]  /*c680*/  CS2R R10, SRZ ;  /* 0x00000000000a7805 */ /* 0x000fc4000001ff00 */
[-C--:B------:R-:W-:Y:S01]  /*c690*/  @!P1 IADD3 R28, P5, R3, R20.reuse, RZ ;  /* 0x00000014031c9210 */ /* 0x080fe20007fbe0ff */
[----:B------:R-:W-:Y:S01]  /*c6a0*/  @!P2 IMAD.X R9, R0, 0x1, R5, P4 ;  /* 0x000000010009a824 */ /* 0x000fe200020e0605 */
[----:B------:R-:W-:Y:S01]  /*c6b0*/  @!P1 IADD3 R20, P4, R32, R20, RZ ;  /* 0x0000001420149210 */ /* 0x000fe20007f9e0ff */
[----:B------:R-:W-:Y:S01]  /*c6c0*/  @!P3 IMAD.WIDE R6, R22, 0x2, R6 ;  /* 0x000000021606b825 */ /* 0x000fe200078e0206 */
[----:B------:R0:W5:Y:S03]  /*c6d0*/  @!P3 LD.E.64 R12, desc[UR6][R30.64] ;  /* 0x000000061e0cb980 */ /* 0x000166000c101b00 */
[----:B------:R-:W-:Y:S01]  /*c6e0*/  @!P2 IMAD.X R5, R27, 0x1, R5, P6 ;  /* 0x000000011b05a824 */ /* 0x000fe200030e0605 */
[----:B------:R1:W5:Y:S01]  /*c6f0*/  @!P3 LD.E.64 R14, desc[UR6][R6.64] ;  /* 0x00000006060eb980 */ /* 0x000362000c101b00 */
[--C-:B------:R-:W-:Y:S01]  /*c700*/  @!P1 IMAD.X R29, R0, 0x1, R21.reuse, P5 ;  /* 0x00000001001d9824 */ /* 0x100fe200028e0615 */
[-C--:B------:R-:W-:Y:S01]  /*c710*/  @!P0 IADD3 R24, P6, R3, R26.reuse, RZ ;  /* 0x0000001a03188210 */ /* 0x080fe20007fde0ff */
[----:B------:R-:W-:Y:S01]  /*c720*/  @!P1 IMAD.X R21, R27, 0x1, R21, P4 ;  /* 0x000000011b159824 */ /* 0x000fe200020e0615 */
[----:B------:R2:W5:Y:S01]  /*c730*/  @!P2 LD.E.64 R10, desc[UR6][R8.64] ;  /* 0x00000006080aa980 */ /* 0x000562000c101b00 */
[----:B------:R-:W-:-:S02]  /*c740*/  @!P0 IADD3 R26, P5, R32, R26, RZ ;  /* 0x0000001a201a8210 */ /* 0x000fc40007fbe0ff */
[----:B0-----:R-:W-:Y:S01]  /*c750*/  CS2R R30, SRZ ;  /* 0x00000000001e7805 */ /* 0x001fe2000001ff00 */
[--C-:B------:R-:W-:Y:S01]  /*c760*/  @!P0 IMAD.X R25, R0, 0x1, R34.reuse, P6 ;  /* 0x0000000100198824 */ /* 0x100fe200030e0622 */
[----:B-1----:R-:W-:Y:S01]  /*c770*/  CS2R R6, SRZ ;  /* 0x0000000000067805 */ /* 0x002fe2000001ff00 */
[----:B------:R-:W-:Y:S01]  /*c780*/  @!P0 IMAD.X R27, R27, 0x1, R34, P5 ;  /* 0x000000011b1b8824 */ /* 0x000fe200028e0622 */
[----:B--2---:R-:W-:-:S04]  /*c790*/  CS2R R8, SRZ ;  /* 0x0000000000087805 */ /* 0x004fc8000001ff00 */
[----:B------:R0:W5:Y:S04]  /*c7a0*/  @!P2 LD.E.64 R6, desc[UR6][R4.64] ;  /* 0x000000060406a980 */ /* 0x000168000c101b00 */
[----:B------:R1:W5:Y:S04]  /*c7b0*/  @!P1 LD.E.64 R8, desc[UR6][R28.64] ;  /* 0x000000061c089980 */ /* 0x000368000c101b00 */
[----:B------:R2:W5:Y:S01]  /*c7c0*/  @!P0 LD.E.64 R30, desc[UR6][R26.64] ;  /* 0x000000061a1e8980 */ /* 0x000562000c101b00 */
[----:B0-----:R-:W-:Y:S02]  /*c7d0*/  CS2R R4, SRZ ;  /* 0x0000000000047805 */ /* 0x001fe4000001ff00 */
[----:B-1----:R-:W-:-:S04]  /*c7e0*/  CS2R R28, SRZ ;  /* 0x00000000001c7805 */ /* 0x002fc8000001ff00 */
[----:B------:R2:W5:Y:S04]  /*c7f0*/  @!P1 LD.E.64 R4, desc[UR6][R20.64] ;  /* 0x0000000614049980 */ /* 0x000568000c101b00 */
[----:B------:R2:W5:Y:S02]  /*c800*/  @!P0 LD.E.64 R28, desc[UR6][R24.64] ;  /* 0x00000006181c8980 */ /* 0x000564000c101b00 */
.L_x_579:
[----:B------:R-:W-:Y:S05]  /*c810*/  BSYNC B1 ;  /* 0x0000000000017941 */ /* 0x000fea0003800000 */
.L_x_578:
[----:B------:R-:W-:Y:S01]  /*c820*/  SHF.L.U32 R35, R35, 0x1f, RZ ;  /* 0x0000001f23237819 */ /* 0x000fe200000006ff */
[----:B--2--5:R-:W-:Y:S01]  /*c830*/  IMAD.MOV.U32 R24, RZ, RZ, R14 ;  /* 0x000000ffff187224 */ /* 0x024fe200078e000e */
[--C-:B------:R-:W-:Y:S01]  /*c840*/  SHF.R.U64 R45, R14, 0x10, R15.reuse ;  /* 0x000000100e2d7819 */ /* 0x100fe2000000120f */
[--C-:B------:R-:W-:Y:S01]  /*c850*/  IMAD.MOV.U32 R25, RZ, RZ, R15.reuse ;  /* 0x000000ffff197224 */ /* 0x100fe200078e000f */
[----:B------:R-:W0:Y:S01]  /*c860*/  SYNCS.PHASECHK.TRANS64.TRYWAIT P0, [R18+URZ+0x38800], R35 ;  /* 0x03880023120075a7 */ /* 0x000e22000800017f */
[----:B------:R-:W-:Y:S01]  /*c870*/  SHF.R.U32.HI R42, RZ, 0x10, R15 ;  /* 0x00000010ff2a7819 */ /* 0x000fe2000001160f */
[----:B------:R-:W-:Y:S01]  /*c880*/  IMAD.MOV.U32 R14, RZ, RZ, R10 ;  /* 0x000000ffff0e7224 */ /* 0x000fe200078e000a */
[--C-:B------:R-:W-:Y:S01]  /*c890*/  SHF.R.U64 R43, R10, 0x10, R11.reuse ;  /* 0x000000100a2b7819 */ /* 0x100fe2000000120b */
[--C-:B------:R-:W-:Y:S01]  /*c8a0*/  IMAD.MOV.U32 R15, RZ, RZ, R11.reuse ;  /* 0x000000ffff0f7224 */ /* 0x100fe200078e000b */
[----:B------:R-:W-:Y:S01]  /*c8b0*/  SHF.R.U32.HI R40, RZ, 0x10, R11 ;  /* 0x00000010ff287819 */ /* 0x000fe2000001160b */
[----:B------:R-:W-:Y:S01]  /*c8c0*/  IMAD.MOV.U32 R10, RZ, RZ, R8 ;  /* 0x000000ffff0a7224 */ /* 0x000fe200078e0008 */
[----:B------:R-:W-:Y:S01]  /*c8d0*/  SHF.R.U64 R39, R28, 0x10, R29 ;  /* 0x000000101c277819 */ /* 0x000fe2000000121d */
[----:B------:R-:W-:Y:S01]  /*c8e0*/  IMAD.MOV.U32 R11, RZ, RZ, R9 ;  /* 0x000000ffff0b7224 */ /* 0x000fe200078e0009 */
[----:B------:R-:W-:Y:S01]  /*c8f0*/  SHF.R.U32.HI R36, RZ, 0x10, R29 ;  /* 0x00000010ff247819 */ /* 0x000fe2000001161d */
[----:B-1----:R-:W-:Y:S01]  /*c900*/  IMAD.MOV.U32 R0, RZ, RZ, R28 ;  /* 0x000000ffff007224 */ /* 0x002fe200078e001c */
[----:B------:R-:W-:Y:S01]  /*c910*/  SHF.R.U64 R41, R8, 0x10, R9 ;  /* 0x0000001008297819 */ /* 0x000fe20000001209 */
[----:B------:R-:W-:Y:S01]  /*c920*/  IMAD.MOV.U32 R3, RZ, RZ, R29 ;  /* 0x000000ffff037224 */ /* 0x000fe200078e001d */
[----:B------:R-:W-:Y:S01]  /*c930*/  SHF.R.U32.HI R38, RZ, 0x10, R9 ;  /* 0x00000010ff267819 */ /* 0x000fe20000011609 */
[----:B------:R-:W-:Y:S01]  /*c940*/  IMAD.MOV.U32 R26, RZ, RZ, R12 ;  /* 0x000000ffff1a7224 */ /* 0x000fe200078e000c */
[--C-:B------:R-:W-:Y:S01]  /*c950*/  SHF.R.U64 R37, R12, 0x10, R13.reuse ;  /* 0x000000100c257819 */ /* 0x100fe2000000120d */
[--C-:B---3--:R-:W-:Y:S01]  /*c960*/  IMAD.MOV.U32 R27, RZ, RZ, R13.reuse ;  /* 0x000000ffff1b7224 */ /* 0x108fe200078e000d */
[----:B------:R-:W-:Y:S01]  /*c970*/  SHF.R.U32.HI R34, RZ, 0x10, R13 ;  /* 0x00000010ff227819 */ /* 0x000fe2000001160d */
[----:B------:R-:W-:Y:S01]  /*c980*/  IMAD.MOV.U32 R20, RZ, RZ, R6 ;  /* 0x000000ffff147224 */ /* 0x000fe200078e0006 */
[--C-:B------:R-:W-:Y:S01]  /*c990*/  SHF.R.U64 R29, R6, 0x10, R7.reuse ;  /* 0x00000010061d7819 */ /* 0x100fe20000001207 */
[--C-:B------:R-:W-:Y:S01]  /*c9a0*/  IMAD.MOV.U32 R21, RZ, RZ, R7.reuse ;  /* 0x000000ffff157224 */ /* 0x100fe200078e0007 */
[----:B----4-:R-:W-:Y:S01]  /*c9b0*/  SHF.R.U32.HI R32, RZ, 0x10, R7 ;  /* 0x00000010ff207819 */ /* 0x010fe20000011607 */
[----:B------:R-:W-:Y:S01]  /*c9c0*/  BSSY B1, `(.L_x_580) ;  /* 0x0000018000017945 */ /* 0x000fe20003800000 */
[----:B------:R-:W-:Y:S01]  /*c9d0*/  VIMNMX R28, R33, 0x80, PT ;  /* 0x00000080211c7848 */ /* 0x000fe20003fe0100 */
[----:B------:R-:W-:Y:S01]  /*c9e0*/  IMAD.MOV.U32 R12, RZ, RZ, R4 ;  /* 0x000000ffff0c7224 */ /* 0x000fe200078e0004 */
[--C-:B------:R-:W-:Y:S01]  /*c9f0*/  SHF.R.U64 R7, R4, 0x10, R5.reuse ;  /* 0x0000001004077819 */ /* 0x100fe20000001205 */
[--C-:B------:R-:W-:Y:S01]  /*ca00*/  IMAD.MOV.U32 R13, RZ, RZ, R5.reuse ;  /* 0x000000ffff0d7224 */ /* 0x100fe200078e0005 */
[----:B------:R-:W-:Y:S01]  /*ca10*/  SHF.R.U32.HI R6, RZ, 0x10, R5 ;  /* 0x00000010ff067819 */ /* 0x000fe20000011605 */
[----:B------:R-:W-:Y:S01]  /*ca20*/  IMAD.MOV.U32 R8, RZ, RZ, R30 ;  /* 0x000000ffff087224 */ /* 0x000fe200078e001e */
[--C-:B------:R-:W-:Y:S01]  /*ca30*/  SHF.R.U64 R5, R30, 0x10, R31.reuse ;  /* 0x000000101e057819 */ /* 0x100fe2000000121f */
[--C-:B------:R-:W-:Y:S01]  /*ca40*/  IMAD.MOV.U32 R9, RZ, RZ, R31.reuse ;  /* 0x000000ffff097224 */ /* 0x100fe200078e001f */
[----:B------:R-:W-:-:S02]  /*ca50*/  SHF.R.U32.HI R4, RZ, 0x10, R31 ;  /* 0x00000010ff047819 */ /* 0x000fc4000001161f */
[----:B------:R-:W-:Y:S02]  /*ca60*/  PRMT R24, R24, 0x5410, R45 ;  /* 0x0000541018187816 */ /* 0x000fe4000000002d */
[----:B------:R-:W-:Y:S02]  /*ca70*/  PRMT R25, R25, 0x5410, R42 ;  /* 0x0000541019197816 */ /* 0x000fe4000000002a */
[----:B------:R-:W-:Y:S02]  /*ca80*/  PRMT R14, R14, 0x5410, R43 ;  /* 0x000054100e0e7816 */ /* 0x000fe4000000002b */
[----:B------:R-:W-:Y:S02]  /*ca90*/  PRMT R15, R15, 0x5410, R40 ;  /* 0x000054100f0f7816 */ /* 0x000fe40000000028 */
[----:B------:R-:W-:Y:S02]  /*caa0*/  PRMT R10, R10, 0x5410, R41 ;  /* 0x000054100a0a7816 */ /* 0x000fe40000000029 */
[----:B------:R-:W-:-:S02]  /*cab0*/  ISETP.GE.AND P1, PT, R213, R28, PT ;  /* 0x0000001cd500720c */ /* 0x000fc40003f26270 */
[----:B------:R-:W-:Y:S02]  /*cac0*/  PRMT R11, R11, 0x5410, R38 ;  /* 0x000054100b0b7816 */ /* 0x000fe40000000026 */
[----:B------:R-:W-:Y:S02]  /*cad0*/  PRMT R0, R0, 0x5410, R39 ;  /* 0x0000541000007816 */ /* 0x000fe40000000027 */
[----:B------:R-:W-:Y:S02]  /*cae0*/  PRMT R3, R3, 0x5410, R36 ;  /* 0x0000541003037816 */ /* 0x000fe40000000024 */
[----:B------:R-:W-:Y:S02]  /*caf0*/  PRMT R26, R26, 0x5410, R37 ;  /* 0x000054101a1a7816 */ /* 0x000fe40000000025 */
[----:B------:R-:W-:Y:S02]  /*cb00*/  PRMT R27, R27, 0x5410, R34 ;  /* 0x000054101b1b7816 */ /* 0x000fe40000000022 */
[----:B------:R-:W-:-:S02]  /*cb10*/  PRMT R20, R20, 0x5410, R29 ;  /* 0x0000541014147816 */ /* 0x000fc4000000001d */
[----:B------:R-:W-:Y:S01]  /*cb20*/  PRMT R21, R21, 0x5410, R32 ;  /* 0x0000541015157816 */ /* 0x000fe20000000020 */
[----:B0-----:R-:W-:Y:S06]  /*cb30*/  @!P0 BRA `(.L_x_581) ;  /* 0x000001f000a08947 */ /* 0x001fec0003800000 */
.L_x_868:
[----:B------:R-:W-:Y:S05]  /*cb40*/  BSYNC B1 ;  /* 0x0000000000017941 */ /* 0x000fea0003800000 */
.L_x_580:
[----:B------:R-:W-:Y:S01]  /*cb50*/  BSSY B1, `(.L_x_582) ;  /* 0x00000b6000017945 */ /* 0x000fe20003800000 */
[----:B------:R-:W-:Y:S02]  /*cb60*/  PRMT R12, R12, 0x5410, R7 ;  /* 0x000054100c0c7816 */ /* 0x000fe40000000007 */
[----:B------:R-:W-:Y:S02]  /*cb70*/  PRMT R13, R13, 0x5410, R6 ;  /* 0x000054100d0d7816 */ /* 0x000fe40000000006 */
[----:B------:R-:W-:Y:S02]  /*cb80*/  PRMT R8, R8, 0x5410, R5 ;  /* 0x0000541008087816 */ /* 0x000fe40000000005 */
[----:B------:R-:W-:Y:S01]  /*cb90*/  PRMT R9, R9, 0x5410, R4 ;  /* 0x0000541009097816 */ /* 0x000fe20000000004 */
[----:B------:R-:W-:Y:S06]  /*cba0*/  @P1 BRA `(.L_x_583) ;  /* 0x0000000800c01947 */ /* 0x000fec0003800000 */
[----:B------:R1:W5:Y:S01]  /*cbb0*/  LDL R42, [R1+0x14] ;  /* 0x00001400012a7983 */ /* 0x0003620000100800 */
[----:B------:R-:W2:Y:S01]  /*cbc0*/  LDC R5, c[0x0][0x3f4] ;  /* 0x0000fd00ff057b82 */ /* 0x000ea20000000800 */
[----:B------:R-:W-:Y:S01]  /*cbd0*/  BSSY B2, `(.L_x_584) ;  /* 0x000002e000027945 */ /* 0x000fe20003800000 */
[-C--:B--2---:R-:W-:Y:S02]  /*cbe0*/  ISETP.GE.AND P0, PT, R22, R5.reuse, PT ;  /* 0x000000051600720c */ /* 0x084fe40003f06270 */
[-C--:B------:R-:W-:Y:S02]  /*cbf0*/  ISETP.GE.AND P1, PT, R215, R5.reuse, PT ;  /* 0x00000005d700720c */ /* 0x080fe40003f26270 */
[-C--:B------:R-:W-:Y:S02]  /*cc00*/  ISETP.GE.AND P2, PT, R214, R5.reuse, PT ;  /* 0x00000005d600720c */ /* 0x080fe40003f46270 */
[----:B------:R-:W-:-:S07]  /*cc10*/  ISETP.GE.AND P3, PT, R216, R5, PT ;  /* 0x00000005d800720c */ /* 0x000fce0003f66270 */
[----:B-1----:R-:W-:Y:S06]  /*cc20*/  @P0 BRA `(.L_x_585) ;  /* 0x0000000000a00947 */ /* 0x002fec0003800000 */
[----:B-----5:R-:W-:Y:S01]  /*cc30*/  R2UR UR4, R42 ;  /* 0x000000002a0472ca */ /* 0x020fe200000e0000 */
[----:B0-----:R-:W-:Y:S01]  /*cc40*/  IMAD.U32 R35, R26, 0x10000, RZ ;  /* 0x000100001a237824 */ /* 0x001fe200078e00ff */
[C---:B------:R-:W-:Y:S01]  /*cc50*/  LOP3.LUT R34, R24.reuse, 0xffff0000, RZ, 0xc0, !PT ;  /* 0xffff000018227812 */ /* 0x040fe200078ec0ff */
[----:B------:R-:W-:Y:S01]  /*cc60*/  IMAD.U32 R33, R24, 0x10000, RZ ;  /* 0x0001000018217824 */ /* 0x000fe200078e00ff */
[----:B------:R-:W-:-:S09]  /*cc70*/  LOP3.LUT R36, R26, 0xffff0000, RZ, 0xc0, !PT ;  /* 0xffff00001a247812 */ /* 0x000fd200078ec0ff */
[----:B------:R-:W-:-:S05]  /*cc80*/  LEA R41, R230, UR4, 0x1 ;  /* 0x00000004e6297c11 */ /* 0x000fca000f8e08ff */
[----:B------:R-:W0:Y:S02]  /*cc90*/  LDS.128 R4, [R41] ;  /* 0x0000000029047984 */ /* 0x000e240000000c00 */
[C---:B0-----:R-:W-:Y:S01]  /*cca0*/  IMAD.U32 R29, R4.reuse, 0x10000, RZ ;  /* 0x00010000041d7824 */ /* 0x041fe200078e00ff */
[----:B------:R-:W-:Y:S01]  /*ccb0*/  LOP3.LUT R4, R4, 0xffff0000, RZ, 0xc0, !PT ;  /* 0xffff000004047812 */ /* 0x000fe200078ec0ff */
[C---:B------:R-:W-:Y:S01]  /*ccc0*/  IMAD.U32 R30, R5.reuse, 0x10000, RZ ;  /* 0x00010000051e7824 */ /* 0x040fe200078e00ff */
[----:B------:R-:W-:Y:S01]  /*ccd0*/  LOP3.LUT R5, R5, 0xffff0000, RZ, 0xc0, !PT ;  /* 0xffff000005057812 */ /* 0x000fe200078ec0ff */
[C---:B------:R-:W-:Y:S01]  /*cce0*/  IMAD.U32 R31, R6.reuse, 0x10000, RZ ;  /* 0x00010000061f7824 */ /* 0x040fe200078e00ff */
[----:B------:R-:W-:Y:S01]  /*ccf0*/  LOP3.LUT R6, R6, 0xffff0000, RZ, 0xc0, !PT ;  /* 0xffff000006067812 */ /* 0x000fe200078ec0ff */
[C---:B------:R-:W-:Y:S01]  /*cd00*/  FMUL.FTZ R38, R4.reuse, R35 ;  /* 0x0000002304267220 */ /* 0x040fe20000410000 */
[----:B------:R-:W-:Y:S01]  /*cd10*/  FMUL.FTZ R4, R4, R33 ;  /* 0x0000002104047220 */ /* 0x000fe20000410000 */
[----:B------:R-:W-:-:S02]  /*cd20*/  IMAD.U32 R32, R7, 0x10000, RZ ;  /* 0x0001000007207824 */ /* 0x000fc400078e00ff */
[----:B------:R-:W-:Y:S01]  /*cd30*/  FMUL.FTZ R37, R5, R36 ;  /* 0x0000002405257220 */ /* 0x000fe20000410000 */
[----:B------:R-:W-:Y:S01]  /*cd40*/  FFMA.FTZ R38, R29, R33, -R38 ;  /* 0x000000211d267223 */ /* 0x000fe20000010826 */
[-C--:B------:R-:W-:Y:S01]  /*cd50*/  FMUL.FTZ R39, R5, R34.reuse ;  /* 0x0000002205277220 */ /* 0x080fe20000410000 */
[----:B------:R-:W-:Y:S01]  /*cd60*/  LOP3.LUT R7, R7, 0xffff0000, RZ, 0xc0, !PT ;  /* 0xffff000007077812 */ /* 0x000fe200078ec0ff */
[----:B------:R-:W-:Y:S01]  /*cd70*/  FFMA.FTZ R35, R29, R35, R4 ;  /* 0x000000231d237223 */ /* 0x000fe20000010004 */
[C---:B------:R-:W-:Y:S01]  /*cd80*/  LOP3.LUT R33, R27.reuse, 0xffff0000, RZ, 0xc0, !PT ;  /* 0xffff00001b217812 */ /* 0x040fe200078ec0ff */
[----:B------:R-:W-:Y:S01]  /*cd90*/  IMAD.U32 R29, R27, 0x10000, RZ ;  /* 0x000100001b1d7824 */ /* 0x000fe200078e00ff */
[C---:B------:R-:W-:Y:S01]  /*cda0*/  LOP3.LUT R5, R25.reuse, 0xffff0000, RZ, 0xc0, !PT ;  /* 0xffff000019057812 */ /* 0x040fe200078ec0ff */
[----:B------:R-:W-:Y:S02]  /*cdb0*/  IMAD.U32 R4, R25, 0x10000, RZ ;  /* 0x0001000019047824 */ /* 0x000fe400078e00ff */
[C---:B------:R-:W-:Y:S01]  /*cdc0*/  FFMA.FTZ R37, R30.reuse, R34, -R37 ;  /* 0x000000221e257223 */ /* 0x040fe20000010825 */
[----:B------:R-:W-:Y:S01]  /*cdd0*/  FFMA.FTZ R30, R30, R36, R39 ;  /* 0x000000241e1e7223 */ /* 0x000fe20000010027 */
[C---:B------:R-:W-:Y:S01]  /*cde0*/  FMUL.FTZ R34, R6.reuse, R29 ;  /* 0x0000001d06227220 */ /* 0x040fe20000410000 */
[-C--:B------:R-:W-:Y:S01]  /*cdf0*/  FMUL.FTZ R36, R6, R4.reuse ;  /* 0x0000000406247220 */ /* 0x080fe20000410000 */
[C---:B------:R-:W-:Y:S01]  /*ce00*/  FMUL.FTZ R39, R7.reuse, R33 ;  /* 0x0000002107277220 */ /* 0x040fe20000410000 */
        /* <DEDUP_REMOVED lines=8> */
[----:B------:R-:W-:-:S05]  /*ce90*/  F2FP.BF16.F32.PACK_AB R7, R40, R7 ;  /* 0x000000072807723e */ /* 0x000fca00000010ff */
[----:B------:R1:W-:Y:S02]  /*cea0*/  STS.128 [R41], R4 ;  /* 0x0000000429007388 */ /* 0x0003e40000000c00 */
.L_x_585:
[----:B------:R-:W-:Y:S05]  /*ceb0*/  BSYNC B2 ;  /* 0x0000000000027941 */ /* 0x000fea0003800000 */
.L_x_584:
[----:B------:R-:W-:Y:S04]  /*cec0*/  BSSY B2, `(.L_x_586) ;  /* 0x000002a000027945 */ /* 0x000fe80003800000 */
[----:B------:R-:W-:Y:S05]  /*ced0*/  @P1 BRA `(.L_x_587) ;  /* 0x0000000000a01947 */ /* 0x000fea0003800000 */
[----:B-----5:R-:W-:Y:S01]  /*cee0*/  R2UR UR4, R42 ;  /* 0x000000002a0472ca */ /* 0x020fe200000e0000 */
[----:B0-----:R-:W-:Y:S01]  /*cef0*/  IMAD.U32 R35, R20, 0x10000, RZ ;  /* 0x0001000014237824 */ /* 0x001fe200078e00ff */
[C---:B------:R-:W-:Y:S01]  /*cf00*/  LOP3.LUT R34, R14.reuse, 0xffff0000, RZ, 0xc0, !PT ;  /* 0xffff00000e227812 */ /* 0x040fe200078ec0ff */
[----:B------:R-:W-:Y:S01]  /*cf10*/  IMAD.U32 R33, R14, 0x10000, RZ ;  /* 0x000100000e217824 */ /* 0x000fe200078e00ff */
[----:B------:R-:W-:-:S09]  /*cf20*/  LOP3.LUT R36, R20, 0xffff0000, RZ, 0xc0, !PT ;  /* 0xffff000014247812 */ /* 0x000fd200078ec0ff */
[----:B-1----:R-:W-:-:S05]  /*cf30*/  LEA R41, R230, UR4, 0x1 ;  /* 0x00000004e6297c11 */ /* 0x002fca000f8e08ff */
[----:B------:R-:W0:Y:S02]  /*cf40*/  LDS.128 R4, [R41+0x4000] ;  /* 0x0040000029047984 */ /* 0x000e240000000c00 */
        /* <DEDUP_REMOVED lines=32> */
[----:B------:R2:W-:Y:S02]  /*d150*/  STS.128 [R41+0x4000], R4 ;  /* 0x0040000429007388 */ /* 0x0005e40000000c00 */
.L_x_587:
[----:B------:R-:W-:Y:S05]  /*d160*/  BSYNC B2 ;  /* 0x0000000000027941 */ /* 0x000fea0003800000 */
.L_x_586:
[----:B------:R-:W-:Y:S04]  /*d170*/  BSSY B2, `(.L_x_588) ;  /* 0x000002a000027945 */ /* 0x000fe80003800000 */
[----:B------:R-:W-:Y:S05]  /*d180*/  @P2 BRA `(.L_x_589) ;  /* 0x0000000000a02947 */ /* 0x000fea0003800000 */
[----:B-----5:R-:W-:Y:S01]  /*d190*/  R2UR UR4, R42 ;  /* 0x000000002a0472ca */ /* 0x020fe200000e0000 */
[----:B0-----:R-:W-:Y:S01]  /*d1a0*/  IMAD.U32 R35, R12, 0x10000, RZ ;  /* 0x000100000c237824 */ /* 0x001fe200078e00ff */
[C---:B------:R-:W-:Y:S01]  /*d1b0*/  LOP3.LUT R34, R10.reuse, 0xffff0000, RZ, 0xc0, !PT ;  /* 0xffff00000a227812 */ /* 0x040fe200078ec0ff */
[----:B------:R-:W-:Y:S01]  /*d1c0*/  IMAD.U32 R33, R10, 0x10000, RZ ;  /* 0x000100000a217824 */ /* 0x000fe200078e00ff */
[----:B------:R-:W-:-:S09]  /*d1d0*/  LOP3.LUT R36, R12, 0xffff0000, RZ, 0xc0, !PT ;  /* 0xffff00000c247812 */ /* 0x000fd200078ec0ff */
[----:B-12---:R-:W-:-:S05]  /*d1e0*/  LEA R41, R230, UR4, 0x1 ;  /* 0x00000004e6297c11 */ /* 0x006fca000f8e08ff */
        /* <DEDUP_REMOVED lines=34> */
.L_x_589:
[----:B------:R-:W-:Y:S05]  /*d410*/  BSYNC B2 ;  /* 0x0000000000027941 */ /* 0x000fea0003800000 */
.L_x_588:
[----:B------:R-:W-:Y:S05]  /*d420*/  @P3 BRA `(.L_x_583) ;  /* 0x0000000000a03947 */ /* 0x000fea0003800000 */
[----:B-----5:R-:W-:Y:S01]  /*d430*/  R2UR UR4, R42 ;  /* 0x000000002a0472ca */ /* 0x020fe200000e0000 */
[----:B0-----:R-:W-:Y:S01]  /*d440*/  IMAD.U32 R35, R8, 0x10000, RZ ;  /* 0x0001000008237824 */ /* 0x001fe200078e00ff */
[C---:B------:R-:W-:Y:S01]  /*d450*/  LOP3.LUT R34, R0.reuse, 0xffff0000, RZ, 0xc0, !PT ;  /* 0xffff000000227812 */ /* 0x040fe200078ec0ff */
[----:B------:R-:W-:Y:S01]  /*d460*/  IMAD.U32 R33, R0, 0x10000, RZ ;  /* 0x0001000000217824 */ /* 0x000fe200078e00ff */
[----:B------:R-:W-:-:S09]  /*d470*/  LOP3.LUT R36, R8, 0xffff0000, RZ, 0xc0, !PT ;  /* 0xffff000008247812 */ /* 0x000fd200078ec0ff */
[----:B-123--:R-:W-:-:S05]  /*d480*/  LEA R41, R230, UR4, 0x1 ;  /* 0x00000004e6297c11 */ /* 0x00efca000f8e08ff */
        /* <DEDUP_REMOVED lines=34> */
.L_x_583:
[----:B------:R-:W-:Y:S05]  /*d6b0*/  BSYNC B1 ;  /* 0x0000000000017941 */ /* 0x000fea0003800000 */
.L_x_582:
[----:B-1234-:R-:W-:Y:S01]  /*d6c0*/  VIADD R4, R213, 0x20 ;  /* 0x00000020d5047836 */ /* 0x01efe20000000000 */
[----:B------:R-:W-:Y:S04]  /*d6d0*/  BSSY B1, `(.L_x_590) ;  /* 0x00000b3000017945 */ /* 0x000fe80003800000 */
[----:B------:R-:W-:-:S13]  /*d6e0*/  ISETP.GE.AND P0, PT, R4, R28, PT ;  /* 0x0000001c0400720c */ /* 0x000fda0003f06270 */
[----:B------:R-:W-:Y:S05]  /*d6f0*/  @P0 BRA `(.L_x_591) ;  /* 0x0000000800c00947 */ /* 0x000fea0003800000 */
        /* <DEDUP_REMOVED lines=9> */
[C---:B------:R-:W-:Y:S01]  /*d790*/  IMAD.U32 R37, R26.reuse, 0x10000, RZ ;  /* 0x000100001a257824 */ /* 0x040fe200078e00ff */
[----:B------:R-:W-:Y:S01]  /*d7a0*/  LOP3.LUT R40, R26, 0xffff0000, RZ, 0xc0, !PT ;  /* 0xffff00001a287812 */ /* 0x000fe200078ec0ff */
[C---:B0-----:R-:W-:Y:S01]  /*d7b0*/  IMAD.U32 R35, R24.reuse, 0x10000, RZ ;  /* 0x0001000018237824 */ /* 0x041fe200078e00ff */
[----:B------:R-:W-:Y:S01]  /*d7c0*/  LOP3.LUT R38, R24, 0xffff0000, RZ, 0xc0, !PT ;  /* 0xffff000018267812 */ /* 0x000fe200078ec0ff */
[C---:B------:R-:W-:Y:S01]  /*d7d0*/  IMAD.U32 R39, R27.reuse, 0x10000, RZ ;  /* 0x000100001b277824 */ /* 0x040fe200078e00ff */
[----:B------:R-:W-:-:S07]  /*d7e0*/  LOP3.LUT R42, R27, 0xffff0000, RZ, 0xc0, !PT ;  /* 0xffff00001b2a7812 */ /* 0x000fce00078ec0ff */
[----:B------:R-:W-:-:S05]  /*d7f0*/  LEA R41, R230, UR4, 0x1 ;  /* 0x00000004e6297c11 */ /* 0x000fca000f8e08ff */
[----:B------:R-:W0:Y:S02]  /*d800*/  LDS.128 R4, [R41+0x1000] ;  /* 0x0010000029047984 */ /* 0x000e240000000c00 */
[C---:B0-----:R-:W-:Y:S01]  /*d810*/  IMAD.U32 R29, R4.reuse, 0x10000, RZ ;  /* 0x00010000041d7824 */ /* 0x041fe200078e00ff */
[----:B------:R-:W-:Y:S01]  /*d820*/  LOP3.LUT R4, R4, 0xffff0000, RZ, 0xc0, !PT ;  /* 0xffff000004047812 */ /* 0x000fe200078ec0ff */
[C---:B------:R-:W-:Y:S01]  /*d830*/  IMAD.U32 R30, R5.reuse, 0x10000, RZ ;  /* 0x00010000051e7824 */ /* 0x040fe200078e00ff */
[----:B------:R-:W-:Y:S01]  /*d840*/  LOP3.LUT R5, R5, 0xffff0000, RZ, 0xc0, !PT ;  /* 0xffff000005057812 */ /* 0x000fe200078ec0ff */
[C---:B------:R-:W-:Y:S01]  /*d850*/  IMAD.U32 R31, R6.reuse, 0x10000, RZ ;  /* 0x00010000061f7824 */ /* 0x040fe200078e00ff */
[----:B------:R-:W-:Y:S01]  /*d860*/  LOP3.LUT R6, R6, 0xffff0000, RZ, 0xc0, !PT ;  /* 0xffff000006067812 */ /* 0x000fe200078ec0ff */
[-C--:B------:R-:W-:Y:S01]  /*d870*/  FMUL.FTZ R34, R37, R4.reuse ;  /* 0x0000000425227220 */ /* 0x080fe20000410000 */
[----:B------:R-:W-:Y:S01]  /*d880*/  FMUL.FTZ R36, R35, R4 ;  /* 0x0000000423247220 */ /* 0x000fe20000410000 */
[----:B------:R-:W-:Y:S01]  /*d890*/  FMUL.FTZ R33, R40, R5 ;  /* 0x0000000528217220 */ /* 0x000fe20000410000 */
[----:B------:R-:W-:-:S02]  /*d8a0*/  IMAD.U32 R32, R7, 0x10000, RZ ;  /* 0x0001000007207824 */ /* 0x000fc400078e00ff */
[----:B------:R-:W-:Y:S01]  /*d8b0*/  FFMA.FTZ R4, R35, R29, -R34 ;  /* 0x0000001d23047223 */ /* 0x000fe20000010822 */
[C---:B------:R-:W-:Y:S01]  /*d8c0*/  FMUL.FTZ R35, R38.reuse, R5 ;  /* 0x0000000526237220 */ /* 0x040fe20000410000 */
[----:B------:R-:W-:Y:S01]  /*d8d0*/  LOP3.LUT R7, R7, 0xffff0000, RZ, 0xc0, !PT ;  /* 0xffff000007077812 */ /* 0x000fe200078ec0ff */
[-C--:B------:R-:W-:Y:S01]  /*d8e0*/  FFMA.FTZ R5, R38, R30.reuse, -R33 ;  /* 0x0000001e26057223 */ /* 0x080fe20000010821 */
[----:B------:R-:W-:Y:S01]  /*d8f0*/  FFMA.FTZ R29, R37, R29, R36 ;  /* 0x0000001d251d7223 */ /* 0x000fe20000010024 */
[C---:B------:R-:W-:Y:S01]  /*d900*/  LOP3.LUT R38, R25.reuse, 0xffff0000, RZ, 0xc0, !PT ;  /* 0xffff000019267812 */ /* 0x040fe200078ec0ff */
[----:B------:R-:W-:Y:S02]  /*d910*/  IMAD.U32 R37, R25, 0x10000, RZ ;  /* 0x0001000019257824 */ /* 0x000fe400078e00ff */
[----:B------:R-:W-:Y:S01]  /*d920*/  FFMA.FTZ R30, R40, R30, R35 ;  /* 0x0000001e281e7223 */ /* 0x000fe20000010023 */
[-C--:B------:R-:W-:Y:S01]  /*d930*/  FMUL.FTZ R34, R39, R6.reuse ;  /* 0x0000000627227220 */ /* 0x080fe20000410000 */
[-C--:B------:R-:W-:Y:S01]  /*d940*/  FMUL.FTZ R33, R42, R7.reuse ;  /* 0x000000072a217220 */ /* 0x080fe20000410000 */
[C---:B------:R-:W-:Y:S01]  /*d950*/  FMUL.FTZ R36, R37.reuse, R6 ;  /* 0x0000000625247220 */ /* 0x040fe20000410000 */
[C---:B------:R-:W-:Y:S01]  /*d960*/  FMUL.FTZ R35, R38.reuse, R7 ;  /* 0x0000000726237220 */ /* 0x040fe20000410000 */
[-C--:B------:R-:W-:Y:S01]  /*d970*/  FFMA.FTZ R6, R37, R31.reuse, -R34 ;  /* 0x0000001f25067223 */ /* 0x080fe20000010822 */
[-C--:B------:R-:W-:Y:S01]  /*d980*/  FFMA.FTZ R7, R38, R32.reuse, -R33 ;  /* 0x0000002026077223 */ /* 0x080fe20000010821 */
[----:B------:R-:W-:Y:S01]  /*d990*/  FFMA.FTZ R31, R39, R31, R36 ;  /* 0x0000001f271f7223 */ /* 0x000fe20000010024 */
[----:B------:R-:W-:Y:S01]  /*d9a0*/  FFMA.FTZ R32, R42, R32, R35 ;  /* 0x000000202a207223 */ /* 0x000fe20000010023 */
[----:B------:R-:W-:-:S02]  /*d9b0*/  F2FP.BF16.F32.PACK_AB R4, R29, R4 ;  /* 0x000000041d04723e */ /* 0x000fc400000010ff */
[----:B------:R-:W-:Y:S02]  /*d9c0*/  F2FP.BF16.F32.PACK_AB R5, R30, R5 ;  /* 0x000000051e05723e */ /* 0x000fe400000010ff */
[----:B------:R-:W-:Y:S02]  /*d9d0*/  F2FP.BF16.F32.PACK_AB R6, R31, R6 ;  /* 0x000000061f06723e */ /* 0x000fe400000010ff */
[----:B------:R-:W-:-:S05]  /*d9e0*/  F2FP.BF16.F32.PACK_AB R7, R32, R7 ;  /* 0x000000072007723e */ /* 0x000fca00000010ff */
[----:B------:R1:W-:Y:S02]  /*d9f0*/  STS.128 [R41+0x1000], R4 ;  /* 0x0010000429007388 */ /* 0x0003e40000000c00 */
.L_x_593:
[----:B------:R-:W-:Y:S05]  /*da00*/  BSYNC B2 ;  /* 0x0000000000027941 */ /* 0x000fea0003800000 */
.L_x_592:
[----:B------:R-:W-:Y:S04]  /*da10*/  BSSY B2, `(.L_x_594) ;  /* 0x000002a000027945 */ /* 0x000fe80003800000 */
[----:B------:R-:W-:Y:S05]  /*da20*/  @P1 BRA `(.L_x_595) ;  /* 0x0000000000a01947 */ /* 0x000fea0003800000 */
[----:B-----5:R-:W-:Y:S01]  /*da30*/  R2UR UR4, R43 ;  /* 0x000000002b0472ca */ /* 0x020fe200000e0000 */
[C---:B------:R-:W-:Y:S01]  /*da40*/  IMAD.U32 R37, R20.reuse, 0x10000, RZ ;  /* 0x0001000014257824 */ /* 0x040fe200078e00ff */
[----:B------:R-:W-:Y:S01]  /*da50*/  LOP3.LUT R40, R20, 0xffff0000, RZ, 0xc0, !PT ;  /* 0xffff000014287812 */ /* 0x000fe200078ec0ff */
[C---:B0-----:R-:W-:Y:S01]  /*da60*/  IMAD.U32 R35, R14.reuse, 0x10000, RZ ;  /* 0x000100000e237824 */ /* 0x041fe200078e00ff */
[----:B------:R-:W-:Y:S01]  /*da70*/  LOP3.LUT R38, R14, 0xffff0000, RZ, 0xc0, !PT ;  /* 0xffff00000e267812 */ /* 0x000fe200078ec0ff */
[C---:B------:R-:W-:Y:S01]  /*da80*/  IMAD.U32 R39, R21.reuse, 0x10000, RZ ;  /* 0x0001000015277824 */ /* 0x040fe200078e00ff */
[----:B------:R-:W-:-:S07]  /*da90*/  LOP3.LUT R42, R21, 0xffff0000, RZ, 0xc0, !PT ;  /* 0xffff0000152a7812 */ /* 0x000fce00078ec0ff */
        /* <DEDUP_REMOVED lines=33> */
.L_x_595:
[----:B------:R-:W-:Y:S05]  /*dcb0*/  BSYNC B2 ;  /* 0x0000000000027941 */ /* 0x000fea0003800000 */
.L_x_594:
        /* <DEDUP_REMOVED lines=42> */
.L_x_597:
[----:B------:R-:W-:Y:S05]  /*df60*/  BSYNC B2 ;  /* 0x0000000000027941 */ /* 0x000fea0003800000 */
.L_x_596:
        /* <DEDUP_REMOVED lines=41> */
.L_x_591:
[----:B------:R-:W-:Y:S05]  /*e200*/  BSYNC B1 ;  /* 0x0000000000017941 */ /* 0x000fea0003800000 */
.L_x_590:
[----:B------:R-:W-:Y:S01]  /*e210*/  ISETP.GE.AND P0, PT, R237, R28, PT ;  /* 0x0000001ced00720c */ /* 0x000fe20003f06270 */
[----:B------:R-:W-:-:S12]  /*e220*/  BSSY B1, `(.L_x_598) ;  /* 0x00000b2000017945 */ /* 0x000fd80003800000 */
[----:B------:R-:W-:Y:S05]  /*e230*/  @P0 BRA `(.L_x_599) ;  /* 0x0000000800c00947 */ /* 0x000fea0003800000 */
[----:B-----5:R0:W5:Y:S01]  /*e240*/  LDL R43, [R1+0x14] ;  /* 0x00001400012b7983 */ /* 0x0201620000100800 */
[----:B-1234-:R-:W1:Y:S01]  /*e250*/  LDC R5, c[0x0][0x3f4] ;  /* 0x0000fd00ff057b82 */ /* 0x01ee620000000800 */
[----:B------:R-:W-:Y:S01]  /*e260*/  BSSY B2, `(.L_x_600) ;  /* 0x000002e000027945 */ /* 0x000fe20003800000 */
[-C--:B-1----:R-:W-:Y:S02]  /*e270*/  ISETP.GE.AND P0, PT, R22, R5.reuse, PT ;  /* 0x000000051600720c */ /* 0x082fe40003f06270 */
[-C--:B------:R-:W-:Y:S02]  /*e280*/  ISETP.GE.AND P1, PT, R215, R5.reuse, PT ;  /* 0x00000005d700720c */ /* 0x080fe40003f26270 */
[-C--:B------:R-:W-:Y:S02]  /*e290*/  ISETP.GE.AND P2, PT, R214, R5.reuse, PT ;  /* 0x00000005d600720c */ /* 0x080fe40003f46270 */
[----:B------:R-:W-:-:S07]  /*e2a0*/  ISETP.GE.AND P3, PT, R216, R5, PT ;  /* 0x00000005d800720c */ /* 0x000fce0003f66270 */
[----:B0-----:R-:W-:Y:S06]  /*e2b0*/  @P0 BRA `(.L_x_601) ;  /* 0x0000000000a00947 */ /* 0x001fec0003800000 */
[----:B-----5:R-:W-:Y:S01]  /*e2c0*/  R2UR UR4, R43 ;  /* 0x000000002b0472ca */ /* 0x020fe200000e0000 */
[C---:B------:R-:W-:Y:S01]  /*e2d0*/  IMAD.U32 R37, R26.reuse, 0x10000, RZ ;  /* 0x000100001a257824 */ /* 0x040fe200078e00ff */
[----:B------:R-:W-:Y:S01]  /*e2e0*/  LOP3.LUT R40, R26, 0xffff0000, RZ, 0xc0, !PT ;  /* 0xffff00001a287812 */ /* 0x000fe200078ec0ff */
[C---:B------:R-:W-:Y:S01]  /*e2f0*/  IMAD.U32 R35, R24.reuse, 0x10000, RZ ;  /* 0x0001000018237824 */ /* 0x040fe200078e00ff */
        /* <DEDUP_REMOVED lines=36> */
.L_x_601:
[----:B------:R-:W-:Y:S05]  /*e540*/  BSYNC B2 ;  /* 0x0000000000027941 */ /* 0x000fea0003800000 */
.L_x_600:
[----:B------:R-:W-:Y:S04]  /*e550*/  BSSY B2, `(.L_x_602) ;  /* 0x000002a000027945 */ /* 0x000fe80003800000 */
[----:B------:R-:W-:Y:S05]  /*e560*/  @P1 BRA `(.L_x_603) ;  /* 0x0000000000a01947 */ /* 0x000fea0003800000 */
[----:B-----5:R-:W-:Y:S01]  /*e570*/  R2UR UR4, R43 ;  /* 0x000000002b0472ca */ /* 0x020fe200000e0000 */
[C---:B------:R-:W-:Y:S01]  /*e580*/  IMAD.U32 R37, R20.reuse, 0x10000, RZ ;  /* 0x0001000014257824 */ /* 0x040fe200078e00ff */
[----:B------:R-:W-:Y:S01]  /*e590*/  LOP3.LUT R40, R20, 0xffff0000, RZ, 0xc0, !PT ;  /* 0xffff000014287812 */ /* 0x000fe200078ec0ff */
[C---:B------:R-:W-:Y:S01]  /*e5a0*/  IMAD.U32 R35, R14.reuse, 0x10000, RZ ;  /* 0x000100000e237824 */ /* 0x040fe200078e00ff */
[----:B------:R-:W-:Y:S01]  /*e5b0*/  LOP3.LUT R38, R14, 0xffff0000, RZ, 0xc0, !PT ;  /* 0xffff00000e267812 */ /* 0x000fe200078ec0ff */
[C---:B------:R-:W-:Y:S01]  /*e5c0*/  IMAD.U32 R39, R21.reuse, 0x10000, RZ ;  /* 0x0001000015277824 */ /* 0x040fe200078e00ff */
[----:B------:R-:W-:-:S07]  /*e5d0*/  LOP3.LUT R42, R21, 0xffff0000, RZ, 0xc0, !PT ;  /* 0xffff0000152a7812 */ /* 0x000fce00078ec0ff */
[----:B0-----:R-:W-:-:S05]  /*e5e0*/  LEA R41, R230, UR4, 0x1 ;  /* 0x00000004e6297c11 */ /* 0x001fca000f8e08ff */
        /* <DEDUP_REMOVED lines=32> */
.L_x_603:
[----:B------:R-:W-:Y:S05]  /*e7f0*/  BSYNC B2 ;  /* 0x0000000000027941 */ /* 0x000fea0003800000 */
.L_x_602:
        /* <DEDUP_REMOVED lines=9> */
[----:B01----:R-:W-:-:S05]  /*e890*/  LEA R41, R230, UR4, 0x1 ;  /* 0x00000004e6297c11 */ /* 0x003fca000f8e08ff */
        /* <DEDUP_REMOVED lines=32> */
.L_x_605:
[----:B------:R-:W-:Y:S05]  /*eaa0*/  BSYNC B2 ;  /* 0x0000000000027941 */ /* 0x000fea0003800000 */
.L_x_604:
        /* <DEDUP_REMOVED lines=8> */
[----:B012---:R-:W-:-:S05]  /*eb30*/  LEA R41, R230, UR4, 0x1 ;  /* 0x00000004e6297c11 */ /* 0x007fca000f8e08ff */
        /* <DEDUP_REMOVED lines=32> */
.L_x_599:
[----:B------:R-:W-:Y:S05]  /*ed40*/  BSYNC B1 ;  /* 0x0000000000017941 */ /* 0x000fea0003800000 */
.L_x_598:
[----:B01234-:R-:W-:-:S05]  /*ed50*/  VIADD R5, R213, 0x60 ;  /* 0x00000060d5057836 */ /* 0x01ffca0000000000 */
[----:B------:R-:W-:-:S13]  /*ed60*/  ISETP.GE.AND P0, PT, R5, R28, PT ;  /* 0x0000001c0500720c */ /* 0x000fda0003f06270 */
[----:B------:R-:W-:Y:S05]  /*ed70*/  @P0 BRA `(.L_x_606) ;  /* 0x0000004400340947 */ /* 0x000fea0003800000 */
[----:B------:R-:W2:Y:S01]  /*ed80*/  LDL R4, [R1+0x14] ;  /* 0x0000140001047983 */ /* 0x000ea20000100800 */
[----:B------:R-:W0:Y:S01]  /*ed90*/  LDC R5, c[0x0][0x3f4] ;  /* 0x0000fd00ff057b82 */ /* 0x000e220000000800 */
[----:B------:R-:W-:Y:S01]  /*eda0*/  BSSY B1, `(.L_x_607) ;  /* 0x000002e000017945 */ /* 0x000fe20003800000 */
[-C--:B0-----:R-:W-:Y:S02]  /*edb0*/  ISETP.GE.AND P0, PT, R22, R5.reuse, PT ;  /* 0x000000051600720c */ /* 0x081fe40003f06270 */
[-C--:B------:R-:W-:Y:S02]  /*edc0*/  ISETP.GE.AND P1, PT, R215, R5.reuse, PT ;  /* 0x00000005d700720c */ /* 0x080fe40003f26270 */
[-C--:B------:R-:W-:Y:S02]  /*edd0*/  ISETP.GE.AND P2, PT, R214, R5.reuse, PT ;  /* 0x00000005d600720c */ /* 0x080fe40003f46270 */
[----:B------:R-:W-:Y:S02]  /*ede0*/  ISETP.GE.AND P3, PT, R216, R5, PT ;  /* 0x00000005d800720c */ /* 0x000fe40003f66270 */
[----:B--2---:R-:W-:-:S13]  /*edf0*/  R2UR UR4, R4 ;  /* 0x00000000040472ca */ /* 0x004fda00000e0000 */
[----:B------:R-:W-:Y:S01]  /*ee00*/  LEA R28, R230, UR4, 0x1 ;  /* 0x00000004e61c7c11 */ /* 0x000fe2000f8e08ff */
[----:B------:R-:W-:Y:S06]  /*ee10*/  @P0 BRA `(.L_x_608) ;  /* 0x0000000000980947 */ /* 0x000fec0003800000 */
[----:B------:R-:W0:Y:S01]  /*ee20*/  LDS.128 R4, [R28+0x3000] ;  /* 0x003000001c047984 */ /* 0x000e220000000c00 */
[C---:B------:R-:W-:Y:S01]  /*ee30*/  IMAD.U32 R35, R26.reuse, 0x10000, RZ ;  /* 0x000100001a237824 */ /* 0x040fe200078e00ff */
[----:B------:R-:W-:Y:S01]  /*ee40*/  LOP3.LUT R38, R26, 0xffff0000, RZ, 0xc0, !PT ;  /* 0xffff00001a267812 */ /* 0x000fe200078ec0ff */
[C---:B------:R-:W-:Y:S01]  /*ee50*/  IMAD.U32 R33, R24.reuse, 0x10000, RZ ;  /* 0x0001000018217824 */ /* 0x040fe200078e00ff */
[----:B------:R-:W-:Y:S02]  /*ee60*/  LOP3.LUT R36, R24, 0xffff0000, RZ, 0xc0, !PT ;  /* 0xffff000018247812 */ /* 0x000fe400078ec0ff */
[----:B------:R-:W-:Y:S01]  /*ee70*/  LOP3.LUT R40, R27, 0xffff0000, RZ, 0xc0, !PT ;  /* 0xffff00001b287812 */ /* 0x000fe200078ec0ff */
        /* <DEDUP_REMOVED lines=10> */
[-C--:B------:R-:W-:Y:S01]  /*ef20*/  FFMA.FTZ R4, R33, R29.reuse, -R32 ;  /* 0x0000001d21047223 */ /* 0x080fe20000010820 */
[----:B------:R-:W-:Y:S01]  /*ef30*/  FFMA.FTZ R29, R35, R29, R34 ;  /* 0x0000001d231d7223 */ /* 0x000fe20000010022 */
[----:B------:R-:W-:Y:S01]  /*ef40*/  FMUL.FTZ R33, R36, R5 ;  /* 0x0000000524217220 */ /* 0x000fe20000410000 */
[----:B------:R-:W-:Y:S01]  /*ef50*/  LOP3.LUT R6, R6, 0xffff0000, RZ, 0xc0, !PT ;  /* 0xffff000006067812 */ /* 0x000fe200078ec0ff */
[-C--:B------:R-:W-:Y:S01]  /*ef60*/  FFMA.FTZ R5, R36, R30.reuse, -R31 ;  /* 0x0000001e24057223 */ /* 0x080fe2000001081f */
[----:B------:R-:W-:Y:S01]  /*ef70*/  LOP3.LUT R34, R25, 0xffff0000, RZ, 0xc0, !PT ;  /* 0xffff000019227812 */ /* 0x000fe200078ec0ff */
[----:B------:R-:W-:Y:S02]  /*ef80*/  IMAD.U32 R36, R27, 0x10000, RZ ;  /* 0x000100001b247824 */ /* 0x000fe400078e00ff */
[----:B------:R-:W-:Y:S01]  /*ef90*/  FFMA.FTZ R30, R38, R30, R33 ;  /* 0x0000001e261e7223 */ /* 0x000fe20000010021 */
[----:B------:R-:W-:Y:S02]  /*efa0*/  IMAD.U32 R32, R25, 0x10000, RZ ;  /* 0x0001000019207824 */ /* 0x000fe400078e00ff */
[-C--:B------:R-:W-:Y:S01]  /*efb0*/  FMUL.FTZ R31, R40, R7.reuse ;  /* 0x00000007281f7220 */ /* 0x080fe20000410000 */
[-C--:B------:R-:W-:Y:S01]  /*efc0*/  FMUL.FTZ R25, R36, R6.reuse ;  /* 0x0000000624197220 */ /* 0x080fe20000410000 */
[----:B------:R-:W-:Y:S01]  /*efd0*/  FMUL.FTZ R33, R34, R7 ;  /* 0x0000000722217220 */ /* 0x000fe20000410000 */
[----:B------:R-:W-:Y:S01]  /*efe0*/  FMUL.FTZ R27, R32, R6 ;  /* 0x00000006201b7220 */ /* 0x000fe20000410000 */
[----:B------:R-:W-:Y:S01]  /*eff0*/  FFMA.FTZ R7, R34, R26, -R31 ;  /* 0x0000001a22077223 */ /* 0x000fe2000001081f */
[----:B------:R-:W-:Y:S01]  /*f000*/  FFMA.FTZ R6, R32, R24, -R25 ;  /* 0x0000001820067223 */ /* 0x000fe20000010819 */
[----:B------:R-:W-:Y:S01]  /*f010*/  FFMA.FTZ R26, R40, R26, R33 ;  /* 0x0000001a281a7223 */ /* 0x000fe20000010021 */
[----:B------:R-:W-:Y:S01]  /*f020*/  FFMA.FTZ R27, R36, R24, R27 ;  /* 0x00000018241b7223 */ /* 0x000fe2000001001b */
[----:B------:R-:W-:-:S02]  /*f030*/  F2FP.BF16.F32.PACK_AB R4, R29, R4 ;  /* 0x000000041d04723e */ /* 0x000fc400000010ff */
[----:B------:R-:W-:Y:S02]  /*f040*/  F2FP.BF16.F32.PACK_AB R5, R30, R5 ;  /* 0x000000051e05723e */ /* 0x000fe400000010ff */
[----:B------:R-:W-:Y:S02]  /*f050*/  F2FP.BF16.F32.PACK_AB R6, R27, R6 ;  /* 0x000000061b06723e */ /* 0x000fe400000010ff */
[----:B------:R-:W-:-:S05]  /*f060*/  F2FP.BF16.F32.PACK_AB R7, R26, R7 ;  /* 0x000000071a07723e */ /* 0x000fca00000010ff */
[----:B------:R0:W-:Y:S02]  /*f070*/  STS.128 [R28+0x3000], R4 ;  /* 0x003000041c007388 */ /* 0x0001e40000000c00 */
.L_x_608:
[----:B------:R-:W-:Y:S05]  /*f080*/  BSYNC B1 ;  /* 0x0000000000017941 */ /* 0x000fea0003800000 */
.L_x_607:
[----:B------:R-:W-:Y:S04]  /*f090*/  BSSY B1, `(.L_x_609) ;  /* 0x0000028000017945 */ /* 0x000fe80003800000 */
[----:B------:R-:W-:Y:S05]  /*f0a0*/  @P1 BRA `(.L_x_610) ;  /* 0x0000000000981947 */ /* 0x000fea0003800000 */
[----:B0-----:R-:W0:Y:S01]  /*f0b0*/  LDS.128 R4, [R28+0x7000] ;  /* 0x007000001c047984 */ /* 0x001e220000000c00 */
[----:B------:R-:W-:Y:S01]  /*f0c0*/  IMAD.U32 R30, R14, 0x10000, RZ ;  /* 0x000100000e1e7824 */ /* 0x000fe200078e00ff */
[C---:B------:R-:W-:Y:S01]  /*f0d0*/  LOP3.LUT R33, R20.reuse, 0xffff0000, RZ, 0xc0, !PT ;  /* 0xffff000014217812 */ /* 0x040fe200078ec0ff */
[----:B------:R-:W-:Y:S01]  /*f0e0*/  IMAD.U32 R32, R20, 0x10000, RZ ;  /* 0x0001000014207824 */ /* 0x000fe200078e00ff */
        /* <DEDUP_REMOVED lines=14> */
[C---:B------:R-:W-:Y:S01]  /*f1d0*/  FMUL.FTZ R24, R31.reuse, R5 ;  /* 0x000000051f187220 */ /* 0x040fe20000410000 */
        /* <DEDUP_REMOVED lines=19> */
.L_x_610:
[----:B------:R-:W-:Y:S05]  /*f310*/  BSYNC B1 ;  /* 0x0000000000017941 */ /* 0x000fea0003800000 */
.L_x_609:
[----:B------:R-:W-:Y:S04]  /*f320*/  BSSY B1, `(.L_x_611) ;  /* 0x0000028000017945 */ /* 0x000fe80003800000 */
[----:B------:R-:W-:Y:S05]  /*f330*/  @P2 BRA `(.L_x_612) ;  /* 0x0000000000982947 */ /* 0x000fea0003800000 */
[----:B01----:R-:W0:Y:S01]  /*f340*/  LDS.128 R4, [R28+0xb000] ;  /* 0x00b000001c047984 */ /* 0x003e220000000c00 */
        /* <DEDUP_REMOVED lines=37> */
.L_x_612:
[----:B------:R-:W-:Y:S05]  /*f5a0*/  BSYNC B1 ;  /* 0x0000000000017941 */ /* 0x000fea0003800000 */
.L_x_611:
[----:B------:R-:W-:Y:S05]  /*f5b0*/  @P3 BRA `(.L_x_606) ;  /* 0x0000003c00243947 */ /* 0x000fea0003800000 */
[----:B012---:R-:W0:Y:S01]  /*f5c0*/  LDS.128 R4, [R28+0xf000] ;  /* 0x00f000001c047984 */ /* 0x007e220000000c00 */
        /* <DEDUP_REMOVED lines=36> */
[----:B------:R3:W-:Y:S01]  /*f810*/  STS.128 [R28+0xf000], R4 ;  /* 0x00f000041c007388 */ /* 0x0007e20000000c00 */
[----:B------:R-:W-:Y:S05]  /*f820*/  BRA `(.L_x_606) ;  /* 0x0000003800887947 */ /* 0x000fea0003800000 */
.L_x_576:
[----:B------:R-:W-:-:S03]  /*f830*/  UMOV UR4, 0xffffffff ;  /* 0xffffffff00047882 */ /* 0x000fc60000000000 */
[----:B------:R-:W-:Y:S05]  /*f840*/  BRA.DIV UR4, `(.L_x_613) ;  /* 0x000001c604707947 */ /* 0x000fea000b800000 */
[----:B------:R0:W1:Y:S04]  /*f850*/  SHFL.IDX PT, R0, R25, RZ, 0x181f ;  /* 0x00181fff19007589 */ /* 0x00006800000e0000 */
[----:B------:R0:W2:Y:S04]  /*f860*/  SHFL.IDX PT, R3, R24, RZ, 0x181f ;  /* 0x00181fff18037589 */ /* 0x0000a800000e0000 */
[----:B------:R0:W3:Y:S04]  /*f870*/  SHFL.IDX PT, R31, R27, RZ, 0x181f ;  /* 0x00181fff1b1f7589 */ /* 0x0000e800000e0000 */
[----:B------:R-:W4:Y:S02]  /*f880*/  SHFL.IDX PT, R32, R32, RZ, 0x181f ;  /* 0x00181fff20207589 */ /* 0x000f2400000e0000 */
.L_x_874:
        /* <DEDUP_REMOVED lines=9> */
[----:B------:R-:W-:-:S02]  /*f920*/  CS2R R4, SRZ ;  /* 0x0000000000047805 */ /* 0x000fc4000001ff00 */
[----:B------:R-:W-:Y:S02]  /*f930*/  CS2R R8, SRZ ;  /* 0x0000000000087805 */ /* 0x000fe4000001ff00 */
[----:B------:R-:W-:Y:S02]  /*f940*/  CS2R R14, SRZ ;  /* 0x00000000000e7805 */ /* 0x000fe4000001ff00 */
[----:B------:R-:W-:Y:S02]  /*f950*/  CS2R R12, SRZ ;  /* 0x00000000000c7805 */ /* 0x000fe4000001ff00 */
[----:B0-----:R-:W-:Y:S01]  /*f960*/  CS2R R26, SRZ ;  /* 0x00000000001a7805 */ /* 0x001fe2000001ff00 */
[----:B------:R-:W-:Y:S01]  /*f970*/  IMAD.IADD R37, R236, 0x1, -R21 ;  /* 0x00000001ec257824 */ /* 0x000fe200078e0a15 */
[----:B------:R-:W-:Y:S01]  /*f980*/  CS2R R24, SRZ ;  /* 0x0000000000187805 */ /* 0x000fe2000001ff00 */
[----:B------:R-:W-:Y:S06]  /*f990*/  @P0 BRA `(.L_x_615) ;  /* 0x0000000000700947 */ /* 0x000fec0003800000 */
[----:B------:R-:W-:Y:S01]  /*f9a0*/  ULDC UR4, c[0x0][0x3f4] ;  /* 0x0000fd0000047ab9 */ /* 0x000fe20000000800 */
[----:B------:R-:W-:Y:S01]  /*f9b0*/  SHF.R.S32.HI R5, RZ, 0x1f, R212 ;  /* 0x0000001fff057819 */ /* 0x000fe200000114d4 */
[----:B--2---:R-:W-:Y:S01]  /*f9c0*/  IMAD.MOV.U32 R6, RZ, RZ, R3 ;  /* 0x000000ffff067224 */ /* 0x004fe200078e0003 */
[----:B------:R-:W-:Y:S01]  /*f9d0*/  ISETP.GE.AND P2, PT, R16, UR4, PT ;  /* 0x0000000410007c0c */ /* 0x000fe2000bf46270 */
[----:B-1----:R-:W-:Y:S01]  /*f9e0*/  IMAD.MOV.U32 R7, RZ, RZ, R0 ;  /* 0x000000ffff077224 */ /* 0x002fe200078e0000 */
[----:B------:R-:W-:Y:S01]  /*f9f0*/  ISETP.GE.AND P3, PT, R212, UR4, PT ;  /* 0x00000004d4007c0c */ /* 0x000fe2000bf66270 */
[----:B----4-:R-:W-:Y:S01]  /*fa00*/  IMAD.MOV.U32 R4, RZ, RZ, R32 ;  /* 0x000000ffff047224 */ /* 0x010fe200078e0020 */
[----:B------:R-:W-:Y:S02]  /*fa10*/  LEA.HI R5, R5, R212, RZ, 0x3 ;  /* 0x000000d405057211 */ /* 0x000fe400078f18ff */
[----:B------:R-:W-:Y:S02]  /*fa20*/  CS2R R14, SRZ ;  /* 0x00000000000e7805 */ /* 0x000fe4000001ff00 */
[----:B------:R-:W-:Y:S01]  /*fa30*/  CS2R R12, SRZ ;  /* 0x00000000000c7805 */ /* 0x000fe2000001ff00 */
[----:B------:R-:W-:Y:S01]  /*fa40*/  ULDC.64 UR6, c[0x0][0x208] ;  /* 0x0000820000067ab9 */ /* 0x000fe20000000a00 */
[----:B------:R-:W-:-:S03]  /*fa50*/  SHF.R.S32.HI R5, RZ, 0x3, R5 ;  /* 0x00000003ff057819 */ /* 0x000fc60000011405 */
[----:B------:R-:W-:Y:S02]  /*fa60*/  @!P2 IMAD.SHL.U32 R30, R16, 0x2, RZ ;  /* 0x00000002101ea824 */ /* 0x000fe400078e00ff */
[----:B------:R-:W-:Y:S02]  /*fa70*/  @!P3 IMAD.SHL.U32 R35, R5, 0x8, RZ ;  /* 0x000000080523b824 */ /* 0x000fe400078e00ff */
[----:B---3--:R-:W-:Y:S01]  /*fa80*/  IMAD.MOV.U32 R5, RZ, RZ, R31 ;  /* 0x000000ffff057224 */ /* 0x008fe200078e001f */
[-C--:B------:R-:W-:Y:S02]  /*fa90*/  @!P2 IADD3 R20, P0, R3, R30.reuse, RZ ;  /* 0x0000001e0314a210 */ /* 0x080fe40007f1e0ff */
[----:B------:R-:W-:Y:S01]  /*faa0*/  @!P2 IADD3 R30, P1, R32, R30, RZ ;  /* 0x0000001e201ea210 */ /* 0x000fe20007f3e0ff */
[C---:B------:R-:W-:Y:S01]  /*fab0*/  @!P3 IMAD.WIDE R32, R35.reuse, 0x2, R6 ;  /* 0x000000022320b825 */ /* 0x040fe200078e0206 */
[----:B------:R-:W-:Y:S02]  /*fac0*/  @!P2 SHF.L.U64.HI R3, R16, 0x1, R17 ;  /* 0x000000011003a819 */ /* 0x000fe40000010211 */
[----:B------:R-:W-:Y:S01]  /*fad0*/  CS2R R6, SRZ ;  /* 0x0000000000067805 */ /* 0x000fe2000001ff00 */
[----:B------:R-:W-:Y:S01]  /*fae0*/  @!P3 IMAD.WIDE R34, R35, 0x2, R4 ;  /* 0x000000022322b825 */ /* 0x000fe200078e0204 */
[----:B------:R-:W-:-:S03]  /*faf0*/  CS2R R4, SRZ ;  /* 0x0000000000047805 */ /* 0x000fc6000001ff00 */
[--C-:B------:R-:W-:Y:S01]  /*fb00*/  @!P2 IMAD.X R21, R0, 0x1, R3.reuse, P0 ;  /* 0x000000010015a824 */ /* 0x100fe200000e0603 */
[----:B------:R0:W5:Y:S01]  /*fb10*/  @!P3 LD.E.128 R12, desc[UR6][R34.64] ;  /* 0x00000006220cb980 */ /* 0x000162000c101d00 */
[----:B------:R-:W-:-:S03]  /*fb20*/  @!P2 IMAD.X R31, R31, 0x1, R3, P1 ;  /* 0x000000011f1fa824 */ /* 0x000fc600008e0603 */
[----:B------:R0:W5:Y:S04]  /*fb30*/  @!P3 LD.E.128 R4, desc[UR6][R32.64] ;  /* 0x000000062004b980 */ /* 0x000168000c101d00 */
[----:B------:R0:W5:Y:S04]  /*fb40*/  @!P2 LD.E.128 R8, desc[UR6][R20.64] ;  /* 0x000000061408a980 */ /* 0x000168000c101d00 */
[----:B------:R0:W5:Y:S02]  /*fb50*/  @!P2 LD.E.128 R24, desc[UR6][R30.64] ;  /* 0x000000061e18a980 */ /* 0x000164000c101d00 */
.L_x_615:
[----:B------:R-:W-:Y:S05]  /*fb60*/  BSYNC B1 ;  /* 0x0000000000017941 */ /* 0x000fea0003800000 */
.L_x_614:
[--C-:B0----5:R-:W-:Y:S01]  /*fb70*/  SHF.R.U64 R34, R8, 0x10, R9.reuse ;  /* 0x0000001008227819 */ /* 0x121fe20000001209 */
[--C-:B------:R-:W-:Y:S01]  /*fb80*/  IMAD.MOV.U32 R30, RZ, RZ, R9.reuse ;  /* 0x000000ffff1e7224 */ /* 0x100fe200078e0009 */
[----:B------:R-:W-:Y:S01]  /*fb90*/  SHF.R.U32.HI R51, RZ, 0x10, R9 ;  /* 0x00000010ff337819 */ /* 0x000fe20000011609 */
[----:B------:R-:W-:Y:S01]  /*fba0*/  IMAD.MOV.U32 R21, RZ, RZ, R8 ;  /* 0x000000ffff157224 */ /* 0x000fe200078e0008 */
[----:B------:R-:W-:Y:S01]  /*fbb0*/  SHF.L.U32 R9, R37, 0x1f, RZ ;  /* 0x0000001f25097819 */ /* 0x000fe200000006ff */
[----:B-1----:R-:W-:Y:S01]  /*fbc0*/  IMAD.MOV.U32 R0, RZ, RZ, R4 ;  /* 0x000000ffff007224 */ /* 0x002fe200078e0004 */
[--C-:B------:R-:W-:Y:S01]  /*fbd0*/  SHF.R.U64 R45, R4, 0x10, R5.reuse ;  /* 0x00000010042d7819 */ /* 0x100fe20000001205 */
[--C-:B--2---:R-:W-:Y:S01]  /*fbe0*/  IMAD.MOV.U32 R3, RZ, RZ, R5.reuse ;  /* 0x000000ffff037224 */ /* 0x104fe200078e0005 */
[----:B------:R-:W0:Y:S01]  /*fbf0*/  SYNCS.PHASECHK.TRANS64.TRYWAIT P0, [R18+URZ+0x38800], R9 ;  /* 0x03880009120075a7 */ /* 0x000e22000800017f */
[----:B------:R-:W-:Y:S01]  /*fc00*/  SHF.R.U32.HI R50, RZ, 0x10, R5 ;  /* 0x00000010ff327819 */ /* 0x000fe20000011605 */
[----:B---3--:R-:W-:Y:S01]  /*fc10*/  IMAD.MOV.U32 R31, RZ, RZ, R24 ;  /* 0x000000ffff1f7224 */ /* 0x008fe200078e0018 */
[----:B------:R-:W-:Y:S01]  /*fc20*/  SHF.R.U64 R46, R24, 0x10, R25 ;  /* 0x00000010182e7819 */ /* 0x000fe20000001219 */
[----:B------:R-:W-:Y:S01]  /*fc30*/  IMAD.MOV.U32 R8, RZ, RZ, R10 ;  /* 0x000000ffff087224 */ /* 0x000fe200078e000a */
[----:B------:R-:W-:Y:S01]  /*fc40*/  PRMT R24, R21, 0x5410, R34 ;  /* 0x0000541015187816 */ /* 0x000fe20000000022 */
[--C-:B------:R-:W-:Y:S01]  /*fc50*/  IMAD.MOV.U32 R20, RZ, RZ, R11.reuse ;  /* 0x000000ffff147224 */ /* 0x100fe200078e000b */
[--C-:B------:R-:W-:Y:S01]  /*fc60*/  SHF.R.U64 R49, R10, 0x10, R11.reuse ;  /* 0x000000100a317819 */ /* 0x100fe2000000120b */
[----:B------:R-:W-:Y:S01]  /*fc70*/  IMAD.MOV.U32 R4, RZ, RZ, R6 ;  /* 0x000000ffff047224 */ /* 0x000fe200078e0006 */
[----:B------:R-:W-:Y:S01]  /*fc80*/  SHF.R.U32.HI R47, RZ, 0x10, R11 ;  /* 0x00000010ff2f7819 */ /* 0x000fe2000001160b */
[--C-:B------:R-:W-:Y:S01]  /*fc90*/  IMAD.MOV.U32 R5, RZ, RZ, R7.reuse ;  /* 0x000000ffff057224 */ /* 0x100fe200078e0007 */
[----:B------:R-:W-:Y:S01]  /*fca0*/  SHF.R.U64 R43, R6, 0x10, R7 ;  /* 0x00000010062b7819 */ /* 0x000fe20000001207 */
[----:B------:R-:W-:Y:S01]  /*fcb0*/  IMAD.MOV.U32 R35, RZ, RZ, R25 ;  /* 0x000000ffff237224 */ /* 0x000fe200078e0019 */
[----:B------:R-:W-:Y:S01]  /*fcc0*/  SHF.R.U32.HI R48, RZ, 0x10, R7 ;  /* 0x00000010ff307819 */ /* 0x000fe20000011607 */
[----:B----4-:R-:W-:Y:S01]  /*fcd0*/  IMAD.MOV.U32 R32, RZ, RZ, R26 ;  /* 0x000000ffff207224 */ /* 0x010fe200078e001a */
[----:B------:R-:W-:Y:S01]  /*fce0*/  SHF.R.U32.HI R44, RZ, 0x10, R25 ;  /* 0x00000010ff2c7819 */ /* 0x000fe20000011619 */
[--C-:B------:R-:W-:Y:S01]  /*fcf0*/  IMAD.MOV.U32 R33, RZ, RZ, R27.reuse ;  /* 0x000000ffff217224 */ /* 0x100fe200078e001b */
[--C-:B------:R-:W-:Y:S01]  /*fd00*/  SHF.R.U64 R41, R26, 0x10, R27.reuse ;  /* 0x000000101a297819 */ /* 0x100fe2000000121b */
[----:B------:R-:W-:Y:S01]  /*fd10*/  BSSY B1, `(.L_x_616) ;  /* 0x0000018000017945 */ /* 0x000fe20003800000 */
[----:B------:R-:W-:Y:S01]  /*fd20*/  SHF.R.U32.HI R42, RZ, 0x10, R27 ;  /* 0x00000010ff2a7819 */ /* 0x000fe2000001161b */
[----:B------:R-:W-:Y:S01]  /*fd30*/  IMAD.MOV.U32 R10, RZ, RZ, R12 ;  /* 0x000000ffff0a7224 */ /* 0x000fe200078e000c */
[----:B------:R-:W-:Y:S01]  /*fd40*/  VIMNMX R34, R36, 0x80, PT ;  /* 0x0000008024227848 */ /* 0x000fe20003fe0100 */
[----:B------:R-:W-:Y:S01]  /*fd50*/  IMAD.MOV.U32 R11, RZ, RZ, R13 ;  /* 0x000000ffff0b7224 */ /* 0x000fe200078e000d */
[----:B------:R-:W-:Y:S01]  /*fd60*/  PRMT R25, R30, 0x5410, R51 ;  /* 0x000054101e197816 */ /* 0x000fe20000000033 */
[----:B------:R-:W-:Y:S01]  /*fd70*/  IMAD.MOV.U32 R6, RZ, RZ, R14 ;  /* 0x000000ffff067224 */ /* 0x000fe200078e000e */
[----:B------:R-:W-:Y:S01]  /*fd80*/  SHF.R.U64 R39, R12, 0x10, R13 ;  /* 0x000000100c277819 */ /* 0x000fe2000000120d */
[----:B------:R-:W-:Y:S01]  /*fd90*/  IMAD.MOV.U32 R7, RZ, RZ, R15 ;  /* 0x000000ffff077224 */ /* 0x000fe200078e000f */
[----:B------:R-:W-:-:S02]  /*fda0*/  SHF.R.U32.HI R40, RZ, 0x10, R13 ;  /* 0x00000010ff287819 */ /* 0x000fc4000001160d */
[----:B------:R-:W-:Y:S02]  /*fdb0*/  PRMT R30, R31, 0x5410, R46 ;  /* 0x000054101f1e7816 */ /* 0x000fe4000000002e */
[--C-:B------:R-:W-:Y:S02]  /*fdc0*/  SHF.R.U64 R37, R14, 0x10, R15.reuse ;  /* 0x000000100e257819 */ /* 0x100fe4000000120f */
[----:B------:R-:W-:Y:S02]  /*fdd0*/  SHF.R.U32.HI R38, RZ, 0x10, R15 ;  /* 0x00000010ff267819 */ /* 0x000fe4000001160f */
[----:B------:R-:W-:Y:S02]  /*fde0*/  PRMT R26, R8, 0x5410, R49 ;  /* 0x00005410081a7816 */ /* 0x000fe40000000031 */
[----:B------:R-:W-:Y:S02]  /*fdf0*/  PRMT R27, R20, 0x5410, R47 ;  /* 0x00005410141b7816 */ /* 0x000fe4000000002f */
[----:B------:R-:W-:-:S02]  /*fe00*/  PRMT R0, R0, 0x5410, R45 ;  /* 0x0000541000007816 */ /* 0x000fc4000000002d */
[----:B------:R-:W-:Y:S02]  /*fe10*/  ISETP.GE.AND P1, PT, R213, R34, PT ;  /* 0x00000022d500720c */ /* 0x000fe40003f26270 */
[----:B------:R-:W-:Y:S02]  /*fe20*/  PRMT R3, R3, 0x5410, R50 ;  /* 0x0000541003037816 */ /* 0x000fe40000000032 */
[----:B------:R-:W-:Y:S02]  /*fe30*/  PRMT R12, R4, 0x5410, R43 ;  /* 0x00005410040c7816 */ /* 0x000fe4000000002b */
[----:B------:R-:W-:Y:S02]  /*fe40*/  PRMT R13, R5, 0x5410, R48 ;  /* 0x00005410050d7816 */ /* 0x000fe40000000030 */
[----:B------:R-:W-:Y:S02]  /*fe50*/  PRMT R31, R35, 0x5410, R44 ;  /* 0x00005410231f7816 */ /* 0x000fe4000000002c */
[----:B------:R-:W-:-:S02]  /*fe60*/  PRMT R32, R32, 0x5410, R41 ;  /* 0x0000541020207816 */ /* 0x000fc40000000029 */
[----:B------:R-:W-:Y:S01]  /*fe70*/  PRMT R33, R33, 0x5410, R42 ;  /* 0x0000541021217816 */ /* 0x000fe2000000002a */
[----:B0-----:R-:W-:Y:S06]  /*fe80*/  @!P0 BRA `(.L_x_617) ;  /* 0x000001c000548947 */ /* 0x001fec0003800000 */
.L_x_875:
[----:B------:R-:W-:Y:S05]  /*fe90*/  BSYNC B1 ;  /* 0x0000000000017941 */ /* 0x000fea0003800000 */
.L_x_616:
        /* <DEDUP_REMOVED lines=9> */
[----:B------:R-:W-:Y:S01]  /*ff30*/  IMAD.SHL.U32 R54, R213, 0x40, RZ ;  /* 0x00000040d5367824 */ /* 0x000fe200078e00ff */
[-C--:B--2---:R-:W-:Y:S02]  /*ff40*/  ISETP.GE.AND P0, PT, R16, R35.reuse, PT ;  /* 0x000000231000720c */ /* 0x084fe40003f06270 */
[----:B------:R-:W-:-:S11]  /*ff50*/  ISETP.GE.AND P1, PT, R212, R35, PT ;  /* 0x00000023d400720c */ /* 0x000fd60003f26270 */
[----:B-1----:R-:W-:Y:S05]  /*ff60*/  @P0 BRA `(.L_x_621) ;  /* 0x0000000400700947 */ /* 0x002fea0003800000 */
[----:B------:R-:W-:Y:S01]  /*ff70*/  LEA.HI R4, R29, R28, RZ, 0x3 ;  /* 0x0000001c1d047211 */ /* 0x000fe200078f18ff */
[----:B------:R-:W-:Y:S01]  /*ff80*/  IMAD.U32 R49, R30, 0x10000, RZ ;  /* 0x000100001e317824 */ /* 0x000fe200078e00ff */
[----:B-----5:R-:W-:Y:S01]  /*ff90*/  R2UR UR4, R56 ;  /* 0x00000000380472ca */ /* 0x020fe200000e0000 */
[----:B------:R-:W-:Y:S01]  /*ffa0*/  IMAD.U32 R47, R24, 0x10000, RZ ;  /* 0x00010000182f7824 */ /* 0x000fe200078e00ff */
[----:B------:R-:W-:Y:S02]  /*ffb0*/  LOP3.LUT R5, R4, 0xfffffff8, RZ, 0xc0, !PT ;  /* 0xfffffff804057812 */ /* 0x000fe400078ec0ff */
[----:B------:R-:W-:-:S03]  /*ffc0*/  LOP3.LUT R51, R30, 0xffff0000, RZ, 0xc0, !PT ;  /* 0xffff00001e337812 */ /* 0x000fc600078ec0ff */
[----:B------:R-:W-:-:S05]  /*ffd0*/  IMAD.IADD R4, R28, 0x1, -R5 ;  /* 0x000000011c047824 */ /* 0x000fca00078e0a05 */
[----:B------:R-:W-:Y:S02]  /*ffe0*/  LEA.HI R4, R35, R4, RZ, 0x1d ;  /* 0x0000000423047211 */ /* 0x000fe400078fe8ff */
[----:B------:R-:W-:Y:S02]  /*fff0*/  LEA R36, R230, UR4, 0x1 ;  /* 0x00000004e6247c11 */ /* 0x000fe4000f8e08ff */
[----:B------:R-:W-:Y:S01]  /*10000*/  SHF.R.S32.HI R7, RZ, 0x1f, R4 ;  /* 0x0000001fff077819 */ /* 0x000fe20000011404 */
[----:B------:R-:W-:-:S03]  /*10010*/  IMAD.SHL.U32 R5, R4, 0x8, RZ ;  /* 0x0000000804057824 */ /* 0x000fc600078e00ff */
[----:B------:R-:W-:Y:S02]  /*10020*/  LEA.HI R7, R7, R4, RZ, 0x3 ;  /* 0x0000000407077211 */ /* 0x000fe400078f18ff */
[----:B------:R-:W-:-:S03]  /*10030*/  LOP3.LUT R5, R5, 0x38, RZ, 0xc0, !PT ;  /* 0x0000003805057812 */ /* 0x000fc600078ec0ff */
[----:B------:R-:W-:Y:S01]  /*10040*/  IMAD.SHL.U32 R7, R7, 0x400, RZ ;  /* 0x0000040007077824 */ /* 0x000fe200078e00ff */
[----:B------:R-:W-:-:S04]  /*10050*/  LOP3.LUT R5, R5, 0x1c0, R54, 0xf8, !PT ;  /* 0x000001c005057812 */ /* 0x000fc800078ef836 */
[----:B------:R-:W-:Y:S02]  /*10060*/  LOP3.LUT R5, R5, R228, RZ, 0x3c, !PT ;  /* 0x000000e405057212 */ /* 0x000fe400078e3cff */
[----:B------:R-:W-:-:S04]  /*10070*/  LOP3.LUT R4, R7, 0x7fffe000, RZ, 0xc0, !PT ;  /* 0x7fffe00007047812 */ /* 0x000fc800078ec0ff */
[----:B------:R-:W-:Y:S02]  /*10080*/  IADD3 R37, R5, R4, R229 ;  /* 0x0000000405257210 */ /* 0x000fe40007ffe0e5 */
[----:B------:R-:W1:Y:S03]  /*10090*/  LDS.128 R4, [R36] ;  /* 0x0000000024047984 */ /* 0x000e660000000c00 */
[----:B------:R-:W-:-:S05]  /*100a0*/  IMAD R37, R37, 0x2, R18 ;  /* 0x0000000225257824 */ /* 0x000fca00078e0212 */
[----:B0-----:R-:W0:Y:S01]  /*100b0*/  LDS.128 R8, [R37+0x14400] ;  /* 0x0144000025087984 */ /* 0x001e220000000c00 */
[C---:B-1----:R-:W-:Y:S01]  /*100c0*/  IMAD.U32 R38, R4.reuse, 0x10000, RZ ;  /* 0x0001000004267824 */ /* 0x042fe200078e00ff */
[----:B------:R-:W-:Y:S01]  /*100d0*/  LOP3.LUT R4, R4, 0xffff0000, RZ, 0xc0, !PT ;  /* 0xffff000004047812 */ /* 0x000fe200078ec0ff */
[C---:B------:R-:W-:Y:S01]  /*100e0*/  IMAD.U32 R39, R5.reuse, 0x10000, RZ ;  /* 0x0001000005277824 */ /* 0x040fe200078e00ff */
[----:B------:R-:W-:Y:S01]  /*100f0*/  LOP3.LUT R5, R5, 0xffff0000, RZ, 0xc0, !PT ;  /* 0xffff000005057812 */ /* 0x000fe200078ec0ff */
[C---:B------:R-:W-:Y:S01]  /*10100*/  IMAD.U32 R40, R6.reuse, 0x10000, RZ ;  /* 0x0001000006287824 */ /* 0x040fe200078e00ff */
[----:B------:R-:W-:Y:S01]  /*10110*/  LOP3.LUT R6, R6, 0xffff0000, RZ, 0xc0, !PT ;  /* 0xffff000006067812 */ /* 0x000fe200078ec0ff */
[C---:B------:R-:W-:Y:S01]  /*10120*/  IMAD.U32 R41, R7.reuse, 0x10000, RZ ;  /* 0x0001000007297824 */ /* 0x040fe200078e00ff */
[----:B------:R-:W-:Y:S01]  /*10130*/  LOP3.LUT R7, R7, 0xffff0000, RZ, 0xc0, !PT ;  /* 0xffff000007077812 */ /* 0x000fe200078ec0ff */
[C---:B0-----:R-:W-:Y:S01]  /*10140*/  IMAD.U32 R42, R8.reuse, 0x10000, RZ ;  /* 0x00010000082a7824 */ /* 0x041fe200078e00ff */
[----:B------:R-:W-:Y:S01]  /*10150*/  LOP3.LUT R8, R8, 0xffff0000, RZ, 0xc0, !PT ;  /* 0xffff000008087812 */ /* 0x000fe200078ec0ff */
[C---:B------:R-:W-:Y:S01]  /*10160*/  IMAD.U32 R43, R9.reuse, 0x10000, RZ ;  /* 0x00010000092b7824 */ /* 0x040fe200078e00ff */
[----:B------:R-:W-:Y:S01]  /*10170*/  LOP3.LUT R9, R9, 0xffff0000, RZ, 0xc0, !PT ;  /* 0xffff000009097812 */ /* 0x000fe200078ec0ff */
[C---:B------:R-:W-:Y:S01]  /*10180*/  FMUL.FTZ R53, R42.reuse, R49 ;  /* 0x000000312a357220 */ /* 0x040fe20000410000 */
[----:B------:R-:W-:Y:S01]  /*10190*/  FMUL.FTZ R55, R42, R47 ;  /* 0x0000002f2a377220 */ /* 0x000fe20000410000 */
[----:B------:R-:W-:Y:S01]  /*101a0*/  FMUL.FTZ R57, R8, R51 ;  /* 0x0000003308397220 */ /* 0x000fe20000410000 */
[----:B------:R-:W-:-:S02]  /*101b0*/  IMAD.U32 R42, R31, 0x10000, RZ ;  /* 0x000100001f2a7824 */ /* 0x000fc400078e00ff */
[----:B------:R-:W-:Y:S01]  /*101c0*/  FFMA.FTZ R53, R38, R47, -R53 ;  /* 0x0000002f26357223 */ /* 0x000fe20000010835 */
[----:B------:R-:W-:Y:S01]  /*101d0*/  LOP3.LUT R47, R24, 0xffff0000, RZ, 0xc0, !PT ;  /* 0xffff0000182f7812 */ /* 0x000fe200078ec0ff */
[----:B------:R-:W-:Y:S01]  /*101e0*/  FFMA.FTZ R55, R38, R49, R55 ;  /* 0x0000003126377223 */ /* 0x000fe20000010037 */
[----:B------:R-:W-:Y:S02]  /*101f0*/  IMAD.U32 R38, R25, 0x10000, RZ ;  /* 0x0001000019267824 */ /* 0x000fe400078e00ff */
[----:B------:R-:W-:Y:S02]  /*10200*/  IMAD.U32 R44, R10, 0x10000, RZ ;  /* 0x000100000a2c7824 */ /* 0x000fe400078e00ff */
[-C--:B------:R-:W-:Y:S01]  /*10210*/  FMUL.FTZ R49, R8, R47.reuse ;  /* 0x0000002f08317220 */ /* 0x080fe20000410000 */
[----:B------:R-:W-:Y:S01]  /*10220*/  FFMA.FTZ R46, R4, R47, -R57 ;  /* 0x0000002f042e7223 */ /* 0x000fe20000010839 */
[----:B------:R-:W-:Y:S01]  /*10230*/  FMUL.FTZ R8, R43, R42 ;  /* 0x0000002a2b087220 */ /* 0x000fe20000410000 */
[----:B------:R-:W-:-:S02]  /*10240*/  IMAD.U32 R47, R32, 0x10000, RZ ;  /* 0x00010000202f7824 */ /* 0x000fc400078e00ff */
[-C--:B------:R-:W-:Y:S01]  /*10250*/  FMUL.FTZ R57, R43, R38.reuse ;  /* 0x000000262b397220 */ /* 0x080fe20000410000 */
[----:B------:R-:W-:Y:S01]  /*10260*/  FFMA.FTZ R48, R4, R51, R49 ;  /* 0x0000003304307223 */ /* 0x000fe20000010031 */
[----:B------:R-:W-:Y:S01]  /*10270*/  LOP3.LUT R10, R10, 0xffff0000, RZ, 0xc0, !PT ;  /* 0xffff00000a0a7812 */ /* 0x000fe200078ec0ff */
[C---:B------:R-:W-:Y:S01]  /*10280*/  FFMA.FTZ R50, R39.reuse, R38, -R8 ;  /* 0x0000002627327223 */ /* 0x040fe20000010808 */
[----:B------:R-:W-:Y:S02]  /*10290*/  IMAD.U32 R43, R26, 0x10000, RZ ;  /* 0x000100001a2b7824 */ /* 0x000fe400078e00ff */
[----:B------:R-:W-:Y:S01]  /*102a0*/  FFMA.FTZ R57, R39, R42, R57 ;  /* 0x0000002a27397223 */ /* 0x000fe20000010039 */
[----:B------:R-:W-:Y:S01]  /*102b0*/  FMUL.FTZ R51, R44, R47 ;  /* 0x0000002f2c337220 */ /* 0x000fe20000410000 */
[----:B------:R-:W-:Y:S01]  /*102c0*/  LOP3.LUT R49, R32, 0xffff0000, RZ, 0xc0, !PT ;  /* 0xffff000020317812 */ /* 0x000fe200078ec0ff */
[----:B------:R-:W-:Y:S01]  /*102d0*/  IMAD.U32 R45, R11, 0x10000, RZ ;  /* 0x000100000b2d7824 */ /* 0x000fe200078e00ff */
[----:B------:R-:W-:Y:S01]  /*102e0*/  LOP3.LUT R39, R26, 0xffff0000, RZ, 0xc0, !PT ;  /* 0xffff00001a277812 */ /* 0x000fe200078ec0ff */
[----:B------:R-:W-:-:S02]  /*102f0*/  IMAD.U32 R38, R33, 0x10000, RZ ;  /* 0x0001000021267824 */ /* 0x000fc400078e00ff */
[-C--:B------:R-:W-:Y:S01]  /*10300*/  FMUL.FTZ R59, R44, R43.reuse ;  /* 0x0000002b2c3b7220 */ /* 0x080fe20000410000 */
[----:B------:R-:W-:Y:S01]  /*10310*/  FFMA.FTZ R51, R40, R43, -R51 ;  /* 0x0000002b28337223 */ /* 0x000fe20000010833 */
[C---:B------:R-:W-:Y:S01]  /*10320*/  FMUL.FTZ R43, R10.reuse, R49 ;  /* 0x000000310a2b7220 */ /* 0x040fe20000410000 */
[----:B------:R-:W-:Y:S02]  /*10330*/  IMAD.U32 R4, R27, 0x10000, RZ ;  /* 0x000100001b047824 */ /* 0x000fe400078e00ff */
[----:B------:R-:W-:Y:S01]  /*10340*/  FMUL.FTZ R10, R10, R39 ;  /* 0x000000270a0a7220 */ /* 0x000fe20000410000 */
[----:B------:R-:W-:Y:S01]  /*10350*/  FMUL.FTZ R8, R45, R38 ;  /* 0x000000262d087220 */ /* 0x000fe20000410000 */
[----:B------:R-:W-:Y:S01]  /*10360*/  FFMA.FTZ R59, R40, R47, R59 ;  /* 0x0000002f283b7223 */ /* 0x000fe2000001003b */
[C---:B------:R-:W-:Y:S01]  /*10370*/  FFMA.FTZ R40, R6.reuse, R39, -R43 ;  /* 0x0000002706287223 */ /* 0x040fe2000001082b */
[----:B------:R-:W-:Y:S01]  /*10380*/  FFMA.FTZ R42, R6, R49, R10 ;  /* 0x00000031062a7223 */ /* 0x000fe2000001000a */
[-C--:B------:R-:W-:Y:S01]  /*10390*/  FFMA.FTZ R43, R41, R4.reuse, -R8 ;  /* 0x00000004292b7223 */ /* 0x080fe20000010808 */
[----:B------:R-:W-:Y:S01]  /*103a0*/  LOP3.LUT R11, R11, 0xffff0000, RZ, 0xc0, !PT ;  /* 0xffff00000b0b7812 */ /* 0x000fe200078ec0ff */
[----:B------:R-:W-:Y:S01]  /*103b0*/  FMUL.FTZ R44, R45, R4 ;  /* 0x000000042d2c7220 */ /* 0x000fe20000410000 */
[----:B------:R-:W-:-:S02]  /*103c0*/  LOP3.LUT R8, R31, 0xffff0000, RZ, 0xc0, !PT ;  /* 0xffff00001f087812 */ /* 0x000fc400078ec0ff */
[----:B------:R-:W-:Y:S01]  /*103d0*/  LOP3.LUT R10, R33, 0xffff0000, RZ, 0xc0, !PT ;  /* 0xffff0000210a7812 */ /* 0x000fe200078ec0ff */
[----:B------:R-:W-:Y:S01]  /*103e0*/  FFMA.FTZ R44, R41, R38, R44 ;  /* 0x00000026292c7223 */ /* 0x000fe2000001002c */
[----:B------:R-:W-:Y:S01]  /*103f0*/  LOP3.LUT R4, R25, 0xffff0000, RZ, 0xc0, !PT ;  /* 0xffff000019047812 */ /* 0x000fe200078ec0ff */
[----:B------:R-:W-:Y:S01]  /*10400*/  FMUL.FTZ R38, R9, R8 ;  /* 0x0000000809267220 */ /* 0x000fe20000410000 */
[----:B------:R-:W-:Y:S01]  /*10410*/  LOP3.LUT R6, R27, 0xffff0000, RZ, 0xc0, !PT ;  /* 0xffff00001b067812 */ /* 0x000fe200078ec0ff */
[----:B------:R-:W-:Y:S02]  /*10420*/  FMUL.FTZ R52, R11, R10 ;  /* 0x0000000a0b347220 */ /* 0x000fe40000410000 */
[-C--:B------:R-:W-:Y:S01]  /*10430*/  FMUL.FTZ R39, R9, R4.reuse ;  /* 0x0000000409277220 */ /* 0x080fe20000410000 */
[----:B------:R-:W-:Y:S01]  /*10440*/  FFMA.FTZ R9, R5, R4, -R38 ;  /* 0x0000000405097223 */ /* 0x000fe20000010826 */
[-C--:B------:R-:W-:Y:S01]  /*10450*/  FMUL.FTZ R11, R11, R6.reuse ;  /* 0x000000060b0b7220 */ /* 0x080fe20000410000 */
[----:B------:R-:W-:Y:S01]  /*10460*/  FFMA.FTZ R52, R7, R6, -R52 ;  /* 0x0000000607347223 */ /* 0x000fe20000010834 */
[----:B------:R-:W-:Y:S01]  /*10470*/  FFMA.FTZ R38, R5, R8, R39 ;  /* 0x0000000805267223 */ /* 0x000fe20000010027 */
[----:B------:R-:W-:Y:S01]  /*10480*/  F2FP.BF16.F32.PACK_AB R6, R40, R51 ;  /* 0x000000332806723e */ /* 0x000fe200000010ff */
[----:B------:R-:W-:Y:S01]  /*10490*/  FFMA.FTZ R11, R7, R10, R11 ;  /* 0x0000000a070b7223 */ /* 0x000fe2000001000b */
[----:B------:R-:W-:-:S02]  /*104a0*/  F2FP.BF16.F32.PACK_AB R4, R46, R53 ;  /* 0x000000352e04723e */ /* 0x000fc400000010ff */
[----:B------:R-:W-:Y:S02]  /*104b0*/  F2FP.BF16.F32.PACK_AB R5, R9, R50 ;  /* 0x000000320905723e */ /* 0x000fe400000010ff */
[----:B------:R-:W-:Y:S02]  /*104c0*/  F2FP.BF16.F32.PACK_AB R7, R52, R43 ;  /* 0x0000002b3407723e */ /* 0x000fe400000010ff */
[----:B------:R-:W-:Y:S02]  /*104d0*/  F2FP.BF16.F32.PACK_AB R10, R42, R59 ;  /* 0x0000003b2a0a723e */ /* 0x000fe400000010ff */
[----:B------:R-:W-:Y:S01]  /*104e0*/  F2FP.BF16.F32.PACK_AB R8, R48, R55 ;  /* 0x000000373008723e */ /* 0x000fe200000010ff */
[----:B------:R1:W-:Y:S01]  /*104f0*/  STS.128 [R36], R4 ;  /* 0x0000000424007388 */ /* 0x0003e20000000c00 */
[----:B------:R-:W-:Y:S02]  /*10500*/  F2FP.BF16.F32.PACK_AB R9, R38, R57 ;  /* 0x000000392609723e */ /* 0x000fe400000010ff */
[----:B------:R-:W-:-:S05]  /*10510*/  F2FP.BF16.F32.PACK_AB R11, R11, R44 ;  /* 0x0000002c0b0b723e */ /* 0x000fca00000010ff */
[----:B------:R1:W-:Y:S02]  /*10520*/  STS.128 [R37+0x14400], R8 ;  /* 0x0144000825007388 */ /* 0x0003e40000000c00 */
.L_x_621:
[----:B------:R-:W-:Y:S05]  /*10530*/  BSYNC B2 ;  /* 0x0000000000027941 */ /* 0x000fea0003800000 */
.L_x_620:
[----:B------:R-:W-:Y:S05]  /*10540*/  @P1 BRA `(.L_x_619) ;  /* 0x00000004008c1947 */ /* 0x000fea0003800000 */
[----:B-1----:R-:W-:Y:S01]  /*10550*/  SHF.R.S32.HI R5, RZ, 0x1f, R212 ;  /* 0x0000001fff057819 */ /* 0x002fe200000114d4 */
[----:B------:R-:W-:Y:S01]  /*10560*/  IMAD.U32 R48, R14, 0x10000, RZ ;  /* 0x000100000e307824 */ /* 0x000fe200078e00ff */
[----:B-----5:R-:W-:Y:S01]  /*10570*/  R2UR UR4, R56 ;  /* 0x00000000380472ca */ /* 0x020fe200000e0000 */
[----:B------:R-:W-:Y:S01]  /*10580*/  IMAD.U32 R46, R0, 0x10000, RZ ;  /* 0x00010000002e7824 */ /* 0x000fe200078e00ff */
[CC--:B------:R-:W-:Y:S02]  /*10590*/  LEA.HI R4, R5.reuse, R212.reuse, RZ, 0x3 ;  /* 0x000000d405047211 */ /* 0x0c0fe400078f18ff */
[----:B------:R-:W-:Y:S02]  /*105a0*/  LEA.HI R5, R5, R212, RZ, 0x6 ;  /* 0x000000d405057211 */ /* 0x000fe400078f30ff */
[----:B------:R-:W-:Y:S02]  /*105b0*/  SHF.R.S32.HI R6, RZ, 0x3, R4 ;  /* 0x00000003ff067819 */ /* 0x000fe40000011404 */
[----:B------:R-:W-:Y:S01]  /*105c0*/  LOP3.LUT R4, R4, 0x38, RZ, 0xc0, !PT ;  /* 0x0000003804047812 */ /* 0x000fe200078ec0ff */
[----:B------:R-:W-:Y:S01]  /*105d0*/  IMAD.SHL.U32 R7, R5, 0x80, RZ ;  /* 0x0000008005077824 */ /* 0x000fe200078e00ff */
[----:B------:R-:W-:-:S02]  /*105e0*/  LEA.HI R35, R35, R6, RZ, 0x1d ;  /* 0x0000000623237211 */ /* 0x000fc400078fe8ff */
[----:B------:R-:W-:Y:S02]  /*105f0*/  LOP3.LUT R5, R4, 0x1c0, R54, 0xf8, !PT ;  /* 0x000001c004057812 */ /* 0x000fe400078ef836 */
[----:B------:R-:W-:Y:S01]  /*10600*/  SHF.R.S32.HI R6, RZ, 0x1f, R35 ;  /* 0x0000001fff067819 */ /* 0x000fe20000011423 */
[----:B------:R-:W-:Y:S01]  /*10610*/  IMAD.SHL.U32 R4, R35, 0x8, RZ ;  /* 0x0000000823047824 */ /* 0x000fe200078e00ff */
[----:B------:R-:W-:Y:S02]  /*10620*/  LOP3.LUT R8, R7, 0xffffe000, RZ, 0xc0, !PT ;  /* 0xffffe00007087812 */ /* 0x000fe400078ec0ff */
[----:B------:R-:W-:Y:S02]  /*10630*/  LEA.HI R6, R6, R35, RZ, 0x3 ;  /* 0x0000002306067211 */ /* 0x000fe400078f18ff */
[----:B------:R-:W-:Y:S02]  /*10640*/  LOP3.LUT R5, R5, R228, RZ, 0x3c, !PT ;  /* 0x000000e405057212 */ /* 0x000fe400078e3cff */
[----:B------:R-:W-:Y:S01]  /*10650*/  LOP3.LUT R4, R4, 0x38, RZ, 0xc0, !PT ;  /* 0x0000003804047812 */ /* 0x000fe200078ec0ff */
[----:B------:R-:W-:Y:S01]  /*10660*/  IMAD.SHL.U32 R6, R6, 0x400, RZ ;  /* 0x0000040006067824 */ /* 0x000fe200078e00ff */
[----:B------:R-:W-:-:S02]  /*10670*/  IADD3 R8, R5, R8, R229 ;  /* 0x0000000805087210 */ /* 0x000fc40007ffe0e5 */
[----:B------:R-:W-:Y:S02]  /*10680*/  LOP3.LUT R5, R4, 0x1c0, R54, 0xf8, !PT ;  /* 0x000001c004057812 */ /* 0x000fe400078ef836 */
[----:B------:R-:W-:Y:S02]  /*10690*/  LOP3.LUT R6, R6, 0x7fffe000, RZ, 0xc0, !PT ;  /* 0x7fffe00006067812 */ /* 0x000fe400078ec0ff */
[----:B------:R-:W-:Y:S02]  /*106a0*/  LOP3.LUT R5, R5, R228, RZ, 0x3c, !PT ;  /* 0x000000e405057212 */ /* 0x000fe400078e3cff */
[----:B------:R-:W-:Y:S02]  /*106b0*/  LEA R35, R8, UR4, 0x1 ;  /* 0x0000000408237c11 */ /* 0x000fe4000f8e08ff */
[----:B0-----:R-:W-:Y:S02]  /*106c0*/  IADD3 R9, R5, R6, R229 ;  /* 0x0000000605097210 */ /* 0x001fe40007ffe0e5 */
[----:B------:R-:W-:Y:S01]  /*106d0*/  LOP3.LUT R45, R14, 0xffff0000, RZ, 0xc0, !PT ;  /* 0xffff00000e2d7812 */ /* 0x000fe200078ec0ff */
[----:B------:R-:W0:Y:S02]  /*106e0*/  LDS.128 R4, [R35] ;  /* 0x0000000023047984 */ /* 0x000e240000000c00 */
[----:B------:R-:W-:-:S05]  /*106f0*/  IMAD R36, R9, 0x2, R18 ;  /* 0x0000000209247824 */ /* 0x000fca00078e0212 */
[----:B------:R-:W1:Y:S01]  /*10700*/  LDS.128 R8, [R36+0x14400] ;  /* 0x0144000024087984 */ /* 0x000e620000000c00 */
[C---:B0-----:R-:W-:Y:S01]  /*10710*/  IMAD.U32 R37, R4.reuse, 0x10000, RZ ;  /* 0x0001000004257824 */ /* 0x041fe200078e00ff */
[----:B------:R-:W-:Y:S01]  /*10720*/  LOP3.LUT R4, R4, 0xffff0000, RZ, 0xc0, !PT ;  /* 0xffff000004047812 */ /* 0x000fe200078ec0ff */
[C---:B------:R-:W-:Y:S01]  /*10730*/  IMAD.U32 R39, R6.reuse, 0x10000, RZ ;  /* 0x0001000006277824 */ /* 0x040fe200078e00ff */
[----:B------:R-:W-:Y:S01]  /*10740*/  LOP3.LUT R6, R6, 0xffff0000, RZ, 0xc0, !PT ;  /* 0xffff000006067812 */ /* 0x000fe200078ec0ff */
[C---:B------:R-:W-:Y:S01]  /*10750*/  IMAD.U32 R38, R5.reuse, 0x10000, RZ ;  /* 0x0001000005267824 */ /* 0x040fe200078e00ff */
[----:B------:R-:W-:Y:S01]  /*10760*/  LOP3.LUT R5, R5, 0xffff0000, RZ, 0xc0, !PT ;  /* 0xffff000005057812 */ /* 0x000fe200078ec0ff */
[C---:B------:R-:W-:Y:S01]  /*10770*/  IMAD.U32 R40, R7.reuse, 0x10000, RZ ;  /* 0x0001000007287824 */ /* 0x040fe200078e00ff */
[----:B------:R-:W-:Y:S01]  /*10780*/  LOP3.LUT R7, R7, 0xffff0000, RZ, 0xc0, !PT ;  /* 0xffff000007077812 */ /* 0x000fe200078ec0ff */
[C---:B-1----:R-:W-:Y:S01]  /*10790*/  IMAD.U32 R41, R8.reuse, 0x10000, RZ ;  /* 0x0001000008297824 */ /* 0x042fe200078e00ff */
[----:B------:R-:W-:Y:S01]  /*107a0*/  LOP3.LUT R8, R8, 0xffff0000, RZ, 0xc0, !PT ;  /* 0xffff000008087812 */ /* 0x000fe200078ec0ff */
[C---:B------:R-:W-:Y:S01]  /*107b0*/  IMAD.U32 R43, R10.reuse, 0x10000, RZ ;  /* 0x000100000a2b7824 */ /* 0x040fe200078e00ff */
[----:B------:R-:W-:Y:S01]  /*107c0*/  LOP3.LUT R10, R10, 0xffff0000, RZ, 0xc0, !PT ;  /* 0xffff00000a0a7812 */ /* 0x000fe200078ec0ff */
[C---:B------:R-:W-:Y:S01]  /*107d0*/  FMUL.FTZ R50, R41.reuse, R48 ;  /* 0x0000003029327220 */ /* 0x040fe20000410000 */
[-C--:B------:R-:W-:Y:S01]  /*107e0*/  FMUL.FTZ R52, R41, R46.reuse ;  /* 0x0000002e29347220 */ /* 0x080fe20000410000 */
[----:B------:R-:W-:Y:S01]  /*107f0*/  LOP3.LUT R41, R0, 0xffff0000, RZ, 0xc0, !PT ;  /* 0xffff000000297812 */ /* 0x000fe200078ec0ff */
[----:B------:R-:W-:Y:S01]  /*10800*/  FMUL.FTZ R47, R8, R45 ;  /* 0x0000002d082f7220 */ /* 0x000fe20000410000 */
[----:B------:R-:W-:Y:S01]  /*10810*/  FFMA.FTZ R49, R37, R46, -R50 ;  /* 0x0000002e25317223 */ /* 0x000fe20000010832 */
[----:B------:R-:W-:-:S02]  /*10820*/  IMAD.U32 R50, R20, 0x10000, RZ ;  /* 0x0001000014327824 */ /* 0x000fc400078e00ff */
[----:B------:R-:W-:Y:S01]  /*10830*/  FFMA.FTZ R52, R37, R48, R52 ;  /* 0x0000003025347223 */ /* 0x000fe20000010034 */
[----:B------:R-:W-:Y:S02]  /*10840*/  IMAD.U32 R46, R12, 0x10000, RZ ;  /* 0x000100000c2e7824 */ /* 0x000fe400078e00ff */
[-C--:B------:R-:W-:Y:S01]  /*10850*/  FMUL.FTZ R37, R8, R41.reuse ;  /* 0x0000002908257220 */ /* 0x080fe20000410000 */
[----:B------:R-:W-:Y:S01]  /*10860*/  FFMA.FTZ R48, R4, R41, -R47 ;  /* 0x0000002904307223 */ /* 0x000fe2000001082f */
[C---:B------:R-:W-:Y:S01]  /*10870*/  FMUL.FTZ R8, R43.reuse, R50 ;  /* 0x000000322b087220 */ /* 0x040fe20000410000 */
[----:B------:R-:W-:Y:S01]  /*10880*/  LOP3.LUT R47, R20, 0xffff0000, RZ, 0xc0, !PT ;  /* 0xffff0000142f7812 */ /* 0x000fe200078ec0ff */
[-C--:B------:R-:W-:Y:S01]  /*10890*/  FMUL.FTZ R43, R43, R46.reuse ;  /* 0x0000002e2b2b7220 */ /* 0x080fe20000410000 */
[----:B------:R-:W-:Y:S01]  /*108a0*/  LOP3.LUT R41, R12, 0xffff0000, RZ, 0xc0, !PT ;  /* 0xffff00000c297812 */ /* 0x000fe200078ec0ff */
[----:B------:R-:W-:Y:S01]  /*108b0*/  FFMA.FTZ R46, R39, R46, -R8 ;  /* 0x0000002e272e7223 */ /* 0x000fe20000010808 */
[----:B------:R-:W-:-:S02]  /*108c0*/  IMAD.U32 R42, R9, 0x10000, RZ ;  /* 0x00010000092a7824 */ /* 0x000fc400078e00ff */
[----:B------:R-:W-:Y:S01]  /*108d0*/  FFMA.FTZ R50, R39, R50, R43 ;  /* 0x0000003227327223 */ /* 0x000fe2000001002b */
[----:B------:R-:W-:Y:S01]  /*108e0*/  FMUL.FTZ R39, R10, R47 ;  /* 0x0000002f0a277220 */ /* 0x000fe20000410000 */
[----:B------:R-:W-:Y:S02]  /*108f0*/  IMAD.U32 R43, R15, 0x10000, RZ ;  /* 0x000100000f2b7824 */ /* 0x000fe400078e00ff */
[----:B------:R-:W-:Y:S01]  /*10900*/  FFMA.FTZ R45, R4, R45, R37 ;  /* 0x0000002d042d7223 */ /* 0x000fe20000010025 */
[----:B------:R-:W-:Y:S02]  /*10910*/  IMAD.U32 R37, R3, 0x10000, RZ ;  /* 0x0001000003257824 */ /* 0x000fe400078e00ff */
[-C--:B------:R-:W-:Y:S01]  /*10920*/  FMUL.FTZ R55, R10, R41.reuse ;  /* 0x000000290a377220 */ /* 0x080fe20000410000 */
[----:B------:R-:W-:Y:S01]  /*10930*/  FFMA.FTZ R53, R6, R41, -R39 ;  /* 0x0000002906357223 */ /* 0x000fe20000010827 */
[----:B------:R-:W-:Y:S01]  /*10940*/  FMUL.FTZ R51, R42, R43 ;  /* 0x0000002b2a337220 */ /* 0x000fe20000410000 */
[----:B------:R-:W-:-:S02]  /*10950*/  IMAD.U32 R44, R11, 0x10000, RZ ;  /* 0x000100000b2c7824 */ /* 0x000fc400078e00ff */
[----:B------:R-:W-:Y:S01]  /*10960*/  FMUL.FTZ R42, R42, R37 ;  /* 0x000000252a2a7220 */ /* 0x000fe20000410000 */
[----:B------:R-:W-:Y:S02]  /*10970*/  IMAD.U32 R41, R21, 0x10000, RZ ;  /* 0x0001000015297824 */ /* 0x000fe400078e00ff */
[----:B------:R-:W-:Y:S01]  /*10980*/  FFMA.FTZ R55, R6, R47, R55 ;  /* 0x0000002f06377223 */ /* 0x000fe20000010037 */
[----:B------:R-:W-:Y:S02]  /*10990*/  IMAD.U32 R39, R13, 0x10000, RZ ;  /* 0x000100000d277824 */ /* 0x000fe400078e00ff */
[----:B------:R-:W-:Y:S01]  /*109a0*/  FFMA.FTZ R51, R38, R37, -R51 ;  /* 0x0000002526337223 */ /* 0x000fe20000010833 */
[----:B------:R-:W-:Y:S01]  /*109b0*/  LOP3.LUT R9, R9, 0xffff0000, RZ, 0xc0, !PT ;  /* 0xffff000009097812 */ /* 0x000fe200078ec0ff */
[C---:B------:R-:W-:Y:S01]  /*109c0*/  FMUL.FTZ R47, R44.reuse, R41 ;  /* 0x000000292c2f7220 */ /* 0x040fe20000410000 */
[----:B------:R-:W-:Y:S01]  /*109d0*/  LOP3.LUT R11, R11, 0xffff0000, RZ, 0xc0, !PT ;  /* 0xffff00000b0b7812 */ /* 0x000fe200078ec0ff */
[----:B------:R-:W-:Y:S01]  /*109e0*/  FMUL.FTZ R37, R44, R39 ;  /* 0x000000272c257220 */ /* 0x000fe20000410000 */
[----:B------:R-:W-:Y:S01]  /*109f0*/  LOP3.LUT R8, R15, 0xffff0000, RZ, 0xc0, !PT ;  /* 0xffff00000f087812 */ /* 0x000fe200078ec0ff */
[----:B------:R-:W-:Y:S01]  /*10a00*/  FFMA.FTZ R42, R38, R43, R42 ;  /* 0x0000002b262a7223 */ /* 0x000fe2000001002a */
[----:B------:R-:W-:Y:S01]  /*10a10*/  LOP3.LUT R10, R21, 0xffff0000, RZ, 0xc0, !PT ;  /* 0xffff0000150a7812 */ /* 0x000fe200078ec0ff */
[C---:B------:R-:W-:Y:S01]  /*10a20*/  FFMA.FTZ R47, R40.reuse, R39, -R47 ;  /* 0x00000027282f7223 */ /* 0x040fe2000001082f */
[----:B------:R-:W-:Y:S01]  /*10a30*/  LOP3.LUT R4, R3, 0xffff0000, RZ, 0xc0, !PT ;  /* 0xffff000003047812 */ /* 0x000fe200078ec0ff */
[----:B------:R-:W-:Y:S01]  /*10a40*/  FFMA.FTZ R37, R40, R41, R37 ;  /* 0x0000002928257223 */ /* 0x000fe20000010025 */
[----:B------:R-:W-:Y:S01]  /*10a50*/  LOP3.LUT R6, R13, 0xffff0000, RZ, 0xc0, !PT ;  /* 0xffff00000d067812 */ /* 0x000fe200078ec0ff */
[----:B------:R-:W-:Y:S01]  /*10a60*/  FMUL.FTZ R38, R9, R8 ;  /* 0x0000000809267220 */ /* 0x000fe20000410000 */
[----:B------:R-:W-:Y:S01]  /*10a70*/  FMUL.FTZ R40, R11, R10 ;  /* 0x0000000a0b287220 */ /* 0x000fe20000410000 */
[----:B------:R-:W-:-:S02]  /*10a80*/  FMUL.FTZ R9, R9, R4 ;  /* 0x0000000409097220 */ /* 0x000fc40000410000 */
[----:B------:R-:W-:Y:S01]  /*10a90*/  FMUL.FTZ R11, R11, R6 ;  /* 0x000000060b0b7220 */ /* 0x000fe20000410000 */
[----:B------:R-:W-:Y:S01]  /*10aa0*/  FFMA.FTZ R38, R5, R4, -R38 ;  /* 0x0000000405267223 */ /* 0x000fe20000010826 */
[----:B------:R-:W-:Y:S01]  /*10ab0*/  FFMA.FTZ R40, R7, R6, -R40 ;  /* 0x0000000607287223 */ /* 0x000fe20000010828 */
[----:B------:R-:W-:Y:S01]  /*10ac0*/  FFMA.FTZ R9, R5, R8, R9 ;  /* 0x0000000805097223 */ /* 0x000fe20000010009 */
[----:B------:R-:W-:Y:S01]  /*10ad0*/  FFMA.FTZ R44, R7, R10, R11 ;  /* 0x0000000a072c7223 */ /* 0x000fe2000001000b */
[----:B------:R-:W-:Y:S02]  /*10ae0*/  F2FP.BF16.F32.PACK_AB R4, R48, R49 ;  /* 0x000000313004723e */ /* 0x000fe400000010ff */
[----:B------:R-:W-:Y:S02]  /*10af0*/  F2FP.BF16.F32.PACK_AB R6, R53, R46 ;  /* 0x0000002e3506723e */ /* 0x000fe400000010ff */
[----:B------:R-:W-:Y:S02]  /*10b00*/  F2FP.BF16.F32.PACK_AB R5, R38, R51 ;  /* 0x000000332605723e */ /* 0x000fe400000010ff */
[----:B------:R-:W-:-:S02]  /*10b10*/  F2FP.BF16.F32.PACK_AB R7, R40, R47 ;  /* 0x0000002f2807723e */ /* 0x000fc400000010ff */
[----:B------:R-:W-:Y:S02]  /*10b20*/  F2FP.BF16.F32.PACK_AB R8, R45, R52 ;  /* 0x000000342d08723e */ /* 0x000fe400000010ff */
[----:B------:R-:W-:Y:S01]  /*10b30*/  F2FP.BF16.F32.PACK_AB R10, R55, R50 ;  /* 0x00000032370a723e */ /* 0x000fe200000010ff */
[----:B------:R2:W-:Y:S01]  /*10b40*/  STS.128 [R35], R4 ;  /* 0x0000000423007388 */ /* 0x0005e20000000c00 */
[----:B------:R-:W-:Y:S02]  /*10b50*/  F2FP.BF16.F32.PACK_AB R9, R9, R42 ;  /* 0x0000002a0909723e */ /* 0x000fe400000010ff */
[----:B------:R-:W-:-:S05]  /*10b60*/  F2FP.BF16.F32.PACK_AB R11, R44, R37 ;  /* 0x000000252c0b723e */ /* 0x000fca00000010ff */
[----:B------:R2:W-:Y:S02]  /*10b70*/  STS.128 [R36+0x14400], R8 ;  /* 0x0144000824007388 */ /* 0x0005e40000000c00 */
.L_x_619:
[----:B------:R-:W-:Y:S05]  /*10b80*/  BSYNC B1 ;  /* 0x0000000000017941 */ /* 0x000fea0003800000 */
.L_x_618:
[----:B-12---:R-:W-:Y:S01]  /*10b90*/  VIADD R4, R213, 0x20 ;  /* 0x00000020d5047836 */ /* 0x006fe20000000000 */
[----:B------:R-:W-:Y:S04]  /*10ba0*/  BSSY B1, `(.L_x_622) ;  /* 0x00000ca000017945 */ /* 0x000fe80003800000 */
[----:B------:R-:W-:-:S13]  /*10bb0*/  ISETP.GE.AND P0, PT, R4, R34, PT ;  /* 0x000000220400720c */ /* 0x000fda0003f06270 */
[----:B------:R-:W-:Y:S05]  /*10bc0*/  @P0 BRA `(.L_x_623) ;  /* 0x0000000c001c0947 */ /* 0x000fea0003800000 */
[----:B-----5:R1:W5:Y:S01]  /*10bd0*/  LDL R56, [R1+0x14] ;  /* 0x0000140001387983 */ /* 0x0203620000100800 */
[----:B------:R-:W2:Y:S01]  /*10be0*/  LDC R35, c[0x0][0x3f4] ;  /* 0x0000fd00ff237b82 */ /* 0x000ea20000000800 */
[----:B------:R-:W-:Y:S01]  /*10bf0*/  BSSY B2, `(.L_x_624) ;  /* 0x0000062000027945 */ /* 0x000fe20003800000 */
[----:B------:R-:W-:Y:S02]  /*10c00*/  SHF.R.U32.HI R54, RZ, 0x3, R223 ;  /* 0x00000003ff367819 */ /* 0x000fe400000116df */
[-C--:B--2---:R-:W-:Y:S02]  /*10c10*/  ISETP.GE.AND P0, PT, R16, R35.reuse, PT ;  /* 0x000000231000720c */ /* 0x084fe40003f06270 */
[----:B------:R-:W-:-:S11]  /*10c20*/  ISETP.GE.AND P1, PT, R212, R35, PT ;  /* 0x00000023d400720c */ /* 0x000fd60003f26270 */
[----:B-1----:R-:W-:Y:S05]  /*10c30*/  @P0 BRA `(.L_x_625) ;  /* 0x0000000400740947 */ /* 0x002fea0003800000 */
[----:B------:R-:W-:Y:S01]  /*10c40*/  LEA.HI R4, R29, R28, RZ, 0x3 ;  /* 0x0000001c1d047211 */ /* 0x000fe200078f18ff */
[----:B------:R-:W-:Y:S01]  /*10c50*/  IMAD.U32 R48, R30, 0x10000, RZ ;  /* 0x000100001e307824 */ /* 0x000fe200078e00ff */
[----:B-----5:R-:W-:Y:S01]  /*10c60*/  R2UR UR4, R56 ;  /* 0x00000000380472ca */ /* 0x020fe200000e0000 */
[----:B------:R-:W-:Y:S01]  /*10c70*/  IMAD.U32 R46, R24, 0x10000, RZ ;  /* 0x00010000182e7824 */ /* 0x000fe200078e00ff */
[----:B------:R-:W-:Y:S01]  /*10c80*/  LOP3.LUT R5, R4, 0xfffffff8, RZ, 0xc0, !PT ;  /* 0xfffffff804057812 */ /* 0x000fe200078ec0ff */
[----:B------:R-:W-:Y:S01]  /*10c90*/  IMAD.U32 R57, R31, 0x10000, RZ ;  /* 0x000100001f397824 */ /* 0x000fe200078e00ff */
[----:B------:R-:W-:Y:S01]  /*10ca0*/  LOP3.LUT R8, R223, 0x38, R16, 0xf8, !PT ;  /* 0x00000038df087812 */ /* 0x000fe200078ef810 */
[----:B------:R-:W-:Y:S01]  /*10cb0*/  IMAD.U32 R55, R25, 0x10000, RZ ;  /* 0x0001000019377824 */ /* 0x000fe200078e00ff */
[----:B------:R-:W-:Y:S01]  /*10cc0*/  LOP3.LUT R50, R30, 0xffff0000, RZ, 0xc0, !PT ;  /* 0xffff00001e327812 */ /* 0x000fe200078ec0ff */
[----:B------:R-:W-:Y:S01]  /*10cd0*/  IMAD.IADD R4, R28, 0x1, -R5 ;  /* 0x000000011c047824 */ /* 0x000fe200078e0a05 */
[----:B------:R-:W-:Y:S01]  /*10ce0*/  LOP3.LUT R8, R227, R8, R54, 0xf6, !PT ;  /* 0x00000008e3087212 */ /* 0x000fe200078ef636 */
[----:B------:R-:W-:Y:S01]  /*10cf0*/  IMAD.U32 R52, R32, 0x10000, RZ ;  /* 0x0001000020347824 */ /* 0x000fe200078e00ff */
[----:B------:R-:W-:-:S02]  /*10d00*/  LOP3.LUT R59, R33, 0xffff0000, RZ, 0xc0, !PT ;  /* 0xffff0000213b7812 */ /* 0x000fc400078ec0ff */
[----:B------:R-:W-:Y:S02]  /*10d10*/  LEA.HI R4, R35, R4, RZ, 0x1d ;  /* 0x0000000423047211 */ /* 0x000fe400078fe8ff */
[----:B------:R-:W-:Y:S02]  /*10d20*/  LEA R36, R8, UR4, 0x1 ;  /* 0x0000000408247c11 */ /* 0x000fe4000f8e08ff */
[----:B------:R-:W-:Y:S01]  /*10d30*/  SHF.R.S32.HI R5, RZ, 0x1f, R4 ;  /* 0x0000001fff057819 */ /* 0x000fe20000011404 */
[----:B------:R-:W-:-:S03]  /*10d40*/  IMAD.SHL.U32 R6, R4, 0x8, RZ ;  /* 0x0000000804067824 */ /* 0x000fc600078e00ff */
[----:B------:R-:W-:Y:S02]  /*10d50*/  LEA.HI R5, R5, R4, RZ, 0x3 ;  /* 0x0000000405057211 */ /* 0x000fe400078f18ff */
[----:B------:R-:W-:-:S03]  /*10d60*/  LOP3.LUT R4, R223, 0x38, R6, 0xf8, !PT ;  /* 0x00000038df047812 */ /* 0x000fc600078ef806 */
[----:B------:R-:W-:Y:S01]  /*10d70*/  IMAD.SHL.U32 R5, R5, 0x400, RZ ;  /* 0x0000040005057824 */ /* 0x000fe200078e00ff */
[----:B------:R-:W-:-:S04]  /*10d80*/  LOP3.LUT R4, R4, R54, RZ, 0x3c, !PT ;  /* 0x0000003604047212 */ /* 0x000fc800078e3cff */
        /* <DEDUP_REMOVED lines=17> */
[-C--:B------:R-:W-:Y:S01]  /*10ea0*/  FMUL.FTZ R47, R48, R42.reuse ;  /* 0x0000002a302f7220 */ /* 0x080fe20000410000 */
[----:B------:R-:W-:Y:S01]  /*10eb0*/  FMUL.FTZ R49, R46, R42 ;  /* 0x0000002a2e317220 */ /* 0x000fe20000410000 */
[----:B------:R-:W-:Y:S01]  /*10ec0*/  LOP3.LUT R42, R24, 0xffff0000, RZ, 0xc0, !PT ;  /* 0xffff0000182a7812 */ /* 0x000fe200078ec0ff */
[----:B------:R-:W-:Y:S01]  /*10ed0*/  FMUL.FTZ R51, R50, R8 ;  /* 0x0000000832337220 */ /* 0x000fe20000410000 */
[----:B------:R-:W-:Y:S01]  /*10ee0*/  FFMA.FTZ R47, R46, R38, -R47 ;  /* 0x000000262e2f7223 */ /* 0x000fe2000001082f */
[----:B------:R-:W-:Y:S01]  /*10ef0*/  FMUL.FTZ R46, R55, R43 ;  /* 0x0000002b372e7220 */ /* 0x000fe20000410000 */
[----:B------:R-:W-:-:S02]  /*10f00*/  IMAD.U32 R44, R10, 0x10000, RZ ;  /* 0x000100000a2c7824 */ /* 0x000fc400078e00ff */
[C---:B------:R-:W-:Y:S01]  /*10f10*/  FMUL.FTZ R53, R42.reuse, R8 ;  /* 0x000000082a357220 */ /* 0x040fe20000410000 */
[----:B------:R-:W-:Y:S01]  /*10f20*/  FFMA.FTZ R8, R42, R4, -R51 ;  /* 0x000000042a087223 */ /* 0x000fe20000010833 */
[----:B------:R-:W-:Y:S01]  /*10f30*/  FMUL.FTZ R42, R57, R43 ;  /* 0x0000002b392a7220 */ /* 0x000fe20000410000 */
[----:B------:R-:W-:Y:S01]  /*10f40*/  FFMA.FTZ R49, R48, R38, R49 ;  /* 0x0000002630317223 */ /* 0x000fe20000010031 */
[----:B------:R-:W-:Y:S01]  /*10f50*/  FFMA.FTZ R38, R50, R4, R53 ;  /* 0x0000000432267223 */ /* 0x000fe20000010035 */
[----:B------:R-:W-:Y:S01]  /*10f60*/  LOP3.LUT R10, R10, 0xffff0000, RZ, 0xc0, !PT ;  /* 0xffff00000a0a7812 */ /* 0x000fe200078ec0ff */
[-C--:B------:R-:W-:Y:S01]  /*10f70*/  FFMA.FTZ R42, R55, R39.reuse, -R42 ;  /* 0x00000027372a7223 */ /* 0x080fe2000001082a */
[C---:B------:R-:W-:Y:S02]  /*10f80*/  IMAD.U32 R4, R26.reuse, 0x10000, RZ ;  /* 0x000100001a047824 */ /* 0x040fe400078e00ff */
[----:B------:R-:W-:Y:S01]  /*10f90*/  FFMA.FTZ R46, R57, R39, R46 ;  /* 0x00000027392e7223 */ /* 0x000fe2000001002e */
[----:B------:R-:W-:Y:S01]  /*10fa0*/  LOP3.LUT R48, R26, 0xffff0000, RZ, 0xc0, !PT ;  /* 0xffff00001a307812 */ /* 0x000fe200078ec0ff */
[----:B------:R-:W-:Y:S01]  /*10fb0*/  FMUL.FTZ R39, R52, R44 ;  /* 0x0000002c34277220 */ /* 0x000fe20000410000 */
[----:B------:R-:W-:Y:S01]  /*10fc0*/  LOP3.LUT R50, R32, 0xffff0000, RZ, 0xc0, !PT ;  /* 0xffff000020327812 */ /* 0x000fe200078ec0ff */
[----:B------:R-:W-:-:S02]  /*10fd0*/  IMAD.U32 R45, R11, 0x10000, RZ ;  /* 0x000100000b2d7824 */ /* 0x000fc400078e00ff */
[C---:B------:R-:W-:Y:S01]  /*10fe0*/  FMUL.FTZ R43, R4.reuse, R44 ;  /* 0x0000002c042b7220 */ /* 0x040fe20000410000 */
[----:B------:R-:W-:Y:S02]  /*10ff0*/  IMAD.U32 R57, R33, 0x10000, RZ ;  /* 0x0001000021397824 */ /* 0x000fe400078e00ff */
[----:B------:R-:W-:Y:S01]  /*11000*/  FFMA.FTZ R39, R4, R40, -R39 ;  /* 0x0000002804277223 */ /* 0x000fe20000010827 */
[-C--:B------:R-:W-:Y:S01]  /*11010*/  FMUL.FTZ R51, R50, R10.reuse ;  /* 0x0000000a32337220 */ /* 0x080fe20000410000 */
[----:B------:R-:W-:Y:S01]  /*11020*/  FMUL.FTZ R53, R48, R10 ;  /* 0x0000000a30357220 */ /* 0x000fe20000410000 */
[----:B------:R-:W-:Y:S02]  /*11030*/  IMAD.U32 R55, R27, 0x10000, RZ ;  /* 0x000100001b377824 */ /* 0x000fe400078e00ff */
[-C--:B------:R-:W-:Y:S01]  /*11040*/  FMUL.FTZ R4, R57, R45.reuse ;  /* 0x0000002d39047220 */ /* 0x080fe20000410000 */
[----:B------:R-:W-:Y:S01]  /*11050*/  FFMA.FTZ R10, R52, R40, R43 ;  /* 0x00000028340a7223 */ /* 0x000fe2000001002b */
[-C--:B------:R-:W-:Y:S01]  /*11060*/  FFMA.FTZ R40, R48, R6.reuse, -R51 ;  /* 0x0000000630287223 */ /* 0x080fe20000010833 */
[----:B------:R-:W-:Y:S01]  /*11070*/  FFMA.FTZ R53, R50, R6, R53 ;  /* 0x0000000632357223 */ /* 0x000fe20000010035 */
[C---:B------:R-:W-:Y:S01]  /*11080*/  FMUL.FTZ R6, R55.reuse, R45 ;  /* 0x0000002d37067220 */ /* 0x040fe20000410000 */
[----:B------:R-:W-:Y:S01]  /*11090*/  FFMA.FTZ R43, R55, R41, -R4 ;  /* 0x00000029372b7223 */ /* 0x000fe20000010804 */
[----:B------:R-:W-:-:S02]  /*110a0*/  LOP3.LUT R55, R31, 0xffff0000, RZ, 0xc0, !PT ;  /* 0xffff00001f377812 */ /* 0x000fc400078ec0ff */
[----:B------:R-:W-:Y:S01]  /*110b0*/  LOP3.LUT R11, R11, 0xffff0000, RZ, 0xc0, !PT ;  /* 0xffff00000b0b7812 */ /* 0x000fe200078ec0ff */
[----:B------:R-:W-:Y:S01]  /*110c0*/  FFMA.FTZ R41, R57, R41, R6 ;  /* 0x0000002939297223 */ /* 0x000fe20000010006 */
[----:B------:R-:W-:Y:S01]  /*110d0*/  LOP3.LUT R45, R25, 0xffff0000, RZ, 0xc0, !PT ;  /* 0xffff0000192d7812 */ /* 0x000fe200078ec0ff */
[----:B------:R-:W-:Y:S01]  /*110e0*/  FMUL.FTZ R4, R55, R9 ;  /* 0x0000000937047220 */ /* 0x000fe20000410000 */
[----:B------:R-:W-:Y:S01]  /*110f0*/  LOP3.LUT R51, R27, 0xffff0000, RZ, 0xc0, !PT ;  /* 0xffff00001b337812 */ /* 0x000fe200078ec0ff */
[----:B------:R-:W-:Y:S01]  /*11100*/  FMUL.FTZ R44, R59, R11 ;  /* 0x0000000b3b2c7220 */ /* 0x000fe20000410000 */
[----:B------:R-:W-:Y:S01]  /*11110*/  F2FP.BF16.F32.PACK_AB R10, R53, R10 ;  /* 0x0000000a350a723e */ /* 0x000fe200000010ff */
[C---:B------:R-:W-:Y:S01]  /*11120*/  FMUL.FTZ R6, R45.reuse, R9 ;  /* 0x000000092d067220 */ /* 0x040fe20000410000 */
[----:B------:R-:W-:Y:S01]  /*11130*/  FFMA.FTZ R9, R45, R5, -R4 ;  /* 0x000000052d097223 */ /* 0x000fe20000010804 */
[C---:B------:R-:W-:Y:S01]  /*11140*/  FMUL.FTZ R48, R51.reuse, R11 ;  /* 0x0000000b33307220 */ /* 0x040fe20000410000 */
        /* <DEDUP_REMOVED lines=8> */
[----:B------:R-:W-:Y:S02]  /*111d0*/  F2FP.BF16.F32.PACK_AB R8, R38, R49 ;  /* 0x000000312608723e */ /* 0x000fe400000010ff */
[----:B------:R-:W-:Y:S01]  /*111e0*/  F2FP.BF16.F32.PACK_AB R11, R48, R41 ;  /* 0x00000029300b723e */ /* 0x000fe200000010ff */
[----:B------:R1:W-:Y:S04]  /*111f0*/  STS.128 [R36], R4 ;  /* 0x0000000424007388 */ /* 0x0003e80000000c00 */
[----:B------:R1:W-:Y:S02]  /*11200*/  STS.128 [R37+0x14400], R8 ;  /* 0x0144000825007388 */ /* 0x0003e40000000c00 */
.L_x_625:
[----:B------:R-:W-:Y:S05]  /*11210*/  BSYNC B2 ;  /* 0x0000000000027941 */ /* 0x000fea0003800000 */
.L_x_624:
[----:B------:R-:W-:Y:S05]  /*11220*/  @P1 BRA `(.L_x_623) ;  /* 0x0000000400841947 */ /* 0x000fea0003800000 */
[----:B-1----:R-:W-:Y:S01]  /*11230*/  SHF.R.S32.HI R5, RZ, 0x1f, R212 ;  /* 0x0000001fff057819 */ /* 0x002fe200000114d4 */
[----:B------:R-:W-:Y:S01]  /*11240*/  IMAD.U32 R47, R14, 0x10000, RZ ;  /* 0x000100000e2f7824 */ /* 0x000fe200078e00ff */
[----:B-----5:R-:W-:Y:S01]  /*11250*/  R2UR UR4, R56 ;  /* 0x00000000380472ca */ /* 0x020fe200000e0000 */
[----:B------:R-:W-:Y:S01]  /*11260*/  IMAD.U32 R45, R0, 0x10000, RZ ;  /* 0x00010000002d7824 */ /* 0x000fe200078e00ff */
[CC--:B------:R-:W-:Y:S01]  /*11270*/  LEA.HI R4, R5.reuse, R212.reuse, RZ, 0x3 ;  /* 0x000000d405047211 */ /* 0x0c0fe200078f18ff */
[----:B------:R-:W-:Y:S01]  /*11280*/  IMAD.U32 R49, R20, 0x10000, RZ ;  /* 0x0001000014317824 */ /* 0x000fe200078e00ff */
[----:B------:R-:W-:Y:S01]  /*11290*/  LEA.HI R5, R5, R212, RZ, 0x6 ;  /* 0x000000d405057211 */ /* 0x000fe200078f30ff */
[----:B------:R-:W-:Y:S01]  /*112a0*/  IMAD.U32 R56, R21, 0x10000, RZ ;  /* 0x0001000015387824 */ /* 0x000fe200078e00ff */
[--C-:B------:R-:W-:Y:S02]  /*112b0*/  SHF.R.S32.HI R6, RZ, 0x3, R4.reuse ;  /* 0x00000003ff067819 */ /* 0x100fe40000011404 */
[----:B------:R-:W-:Y:S01]  /*112c0*/  LOP3.LUT R4, R223, 0x38, R4, 0xf8, !PT ;  /* 0x00000038df047812 */ /* 0x000fe200078ef804 */
[----:B------:R-:W-:Y:S01]  /*112d0*/  IMAD.SHL.U32 R5, R5, 0x80, RZ ;  /* 0x0000008005057824 */ /* 0x000fe200078e00ff */
[----:B------:R-:W-:-:S02]  /*112e0*/  LEA.HI R35, R35, R6, RZ, 0x1d ;  /* 0x0000000623237211 */ /* 0x000fc400078fe8ff */
[----:B------:R-:W-:Y:S02]  /*112f0*/  LOP3.LUT R52, R14, 0xffff0000, RZ, 0xc0, !PT ;  /* 0xffff00000e347812 */ /* 0x000fe400078ec0ff */
[----:B------:R-:W-:Y:S02]  /*11300*/  SHF.R.S32.HI R6, RZ, 0x1f, R35 ;  /* 0x0000001fff067819 */ /* 0x000fe40000011423 */
[----:B------:R-:W-:Y:S02]  /*11310*/  LOP3.LUT R8, R5, 0xffffe000, RZ, 0xc0, !PT ;  /* 0xffffe00005087812 */ /* 0x000fe400078ec0ff */
[----:B------:R-:W-:Y:S01]  /*11320*/  LOP3.LUT R5, R4, R54, RZ, 0x3c, !PT ;  /* 0x0000003604057212 */ /* 0x000fe200078e3cff */
[----:B------:R-:W-:Y:S01]  /*11330*/  IMAD.SHL.U32 R4, R35, 0x8, RZ ;  /* 0x0000000823047824 */ /* 0x000fe200078e00ff */
[----:B------:R-:W-:Y:S02]  /*11340*/  LEA.HI R6, R6, R35, RZ, 0x3 ;  /* 0x0000002306067211 */ /* 0x000fe400078f18ff */
[----:B------:R-:W-:-:S02]  /*11350*/  IADD3 R5, R5, R8, R227 ;  /* 0x0000000805057210 */ /* 0x000fc40007ffe0e3 */
[----:B------:R-:W-:Y:S01]  /*11360*/  LOP3.LUT R4, R223, 0x38, R4, 0xf8, !PT ;  /* 0x00000038df047812 */ /* 0x000fe200078ef804 */
[----:B------:R-:W-:Y:S01]  /*11370*/  IMAD.SHL.U32 R6, R6, 0x400, RZ ;  /* 0x0000040006067824 */ /* 0x000fe200078e00ff */
[----:B------:R-:W-:Y:S02]  /*11380*/  LEA R35, R5, UR4, 0x1 ;  /* 0x0000000405237c11 */ /* 0x000fe4000f8e08ff */
[----:B------:R-:W-:Y:S02]  /*11390*/  LOP3.LUT R4, R4, R54, RZ, 0x3c, !PT ;  /* 0x0000003604047212 */ /* 0x000fe400078e3cff */
[----:B------:R-:W-:Y:S02]  /*113a0*/  LOP3.LUT R6, R6, 0x7fffe000, RZ, 0xc0, !PT ;  /* 0x7fffe00006067812 */ /* 0x000fe400078ec0ff */
[----:B------:R-:W-:Y:S02]  /*113b0*/  LOP3.LUT R50, R0, 0xffff0000, RZ, 0xc0, !PT ;  /* 0xffff000000327812 */ /* 0x000fe400078ec0ff */
[----:B0-----:R-:W-:-:S02]  /*113c0*/  IADD3 R9, R4, R6, R227 ;  /* 0x0000000604097210 */ /* 0x001fc40007ffe0e3 */
[----:B------:R-:W0:Y:S01]  /*113d0*/  LDS.128 R4, [R35] ;  /* 0x0000000023047984 */ /* 0x000e220000000c00 */
[----:B------:R-:W-:Y:S02]  /*113e0*/  LOP3.LUT R54, R20, 0xffff0000, RZ, 0xc0, !PT ;  /* 0xffff000014367812 */ /* 0x000fe400078ec0ff */
[----:B------:R-:W-:Y:S01]  /*113f0*/  IMAD R36, R9, 0x2, R18 ;  /* 0x0000000209247824 */ /* 0x000fe200078e0212 */
[----:B------:R-:W-:Y:S02]  /*11400*/  LOP3.LUT R57, R15, 0xffff0000, RZ, 0xc0, !PT ;  /* 0xffff00000f397812 */ /* 0x000fe400078ec0ff */
[----:B------:R-:W-:Y:S02]  /*11410*/  LOP3.LUT R59, R21, 0xffff0000, RZ, 0xc0, !PT ;  /* 0xffff0000153b7812 */ /* 0x000fe400078ec0ff */
[----:B------:R-:W1:Y:S01]  /*11420*/  LDS.128 R8, [R36+0x14400] ;  /* 0x0144000024087984 */ /* 0x000e620000000c00 */
        /* <DEDUP_REMOVED lines=20> */
[----:B------:R-:W-:Y:S02]  /*11570*/  IMAD.U32 R45, R12, 0x10000, RZ ;  /* 0x000100000c2d7824 */ /* 0x000fe400078e00ff */
[C---:B------:R-:W-:Y:S01]  /*11580*/  FMUL.FTZ R37, R50.reuse, R8 ;  /* 0x0000000832257220 */ /* 0x040fe20000410000 */
[-C--:B------:R-:W-:Y:S01]  /*11590*/  FMUL.FTZ R8, R49, R43.reuse ;  /* 0x0000002b31087220 */ /* 0x080fe20000410000 */
[-C--:B------:R-:W-:Y:S01]  /*115a0*/  FFMA.FTZ R41, R50, R4.reuse, -R41 ;  /* 0x0000000432297223 */ /* 0x080fe20000010829 */
[C---:B------:R-:W-:Y:S01]  /*115b0*/  FMUL.FTZ R50, R45.reuse, R43 ;  /* 0x0000002b2d327220 */ /* 0x040fe20000410000 */
[----:B------:R-:W-:Y:S01]  /*115c0*/  FFMA.FTZ R37, R52, R4, R37 ;  /* 0x0000000434257223 */ /* 0x000fe20000010025 */
[-C--:B------:R-:W-:Y:S01]  /*115d0*/  FFMA.FTZ R45, R45, R39.reuse, -R8 ;  /* 0x000000272d2d7223 */ /* 0x080fe20000010808 */
[----:B------:R-:W-:Y:S01]  /*115e0*/  LOP3.LUT R8, R12, 0xffff0000, RZ, 0xc0, !PT ;  /* 0xffff00000c087812 */ /* 0x000fe200078ec0ff */
[----:B------:R-:W-:Y:S01]  /*115f0*/  FFMA.FTZ R50, R49, R39, R50 ;  /* 0x0000002731327223 */ /* 0x000fe20000010032 */
[----:B------:R-:W-:Y:S01]  /*11600*/  FMUL.FTZ R39, R54, R10 ;  /* 0x0000000a36277220 */ /* 0x000fe20000410000 */
[----:B------:R-:W-:Y:S01]  /*11610*/  IMAD.U32 R44, R11, 0x10000, RZ ;  /* 0x000100000b2c7824 */ /* 0x000fe200078e00ff */
[----:B------:R-:W-:Y:S01]  /*11620*/  LOP3.LUT R9, R9, 0xffff0000, RZ, 0xc0, !PT ;  /* 0xffff000009097812 */ /* 0x000fe200078ec0ff */
[----:B------:R-:W-:-:S02]  /*11630*/  IMAD.U32 R52, R15, 0x10000, RZ ;  /* 0x000100000f347824 */ /* 0x000fc400078e00ff */
[C---:B------:R-:W-:Y:S01]  /*11640*/  FMUL.FTZ R47, R8.reuse, R10 ;  /* 0x0000000a082f7220 */ /* 0x040fe20000410000 */
[----:B------:R-:W-:Y:S01]  /*11650*/  FFMA.FTZ R10, R8, R6, -R39 ;  /* 0x00000006080a7223 */ /* 0x000fe20000010827 */
[----:B------:R-:W-:Y:S01]  /*11660*/  LOP3.LUT R11, R11, 0xffff0000, RZ, 0xc0, !PT ;  /* 0xffff00000b0b7812 */ /* 0x000fe200078ec0ff */
[----:B------:R-:W-:Y:S02]  /*11670*/  IMAD.U32 R4, R3, 0x10000, RZ ;  /* 0x0001000003047824 */ /* 0x000fe400078e00ff */
[----:B------:R-:W-:Y:S01]  /*11680*/  FMUL.FTZ R39, R52, R42 ;  /* 0x0000002a34277220 */ /* 0x000fe20000410000 */
[----:B------:R-:W-:Y:S02]  /*11690*/  IMAD.U32 R8, R13, 0x10000, RZ ;  /* 0x000100000d087824 */ /* 0x000fe400078e00ff */
[----:B------:R-:W-:Y:S01]  /*116a0*/  FMUL.FTZ R49, R56, R44 ;  /* 0x0000002c38317220 */ /* 0x000fe20000410000 */
[C---:B------:R-:W-:Y:S01]  /*116b0*/  FMUL.FTZ R43, R4.reuse, R42 ;  /* 0x0000002a042b7220 */ /* 0x040fe20000410000 */
[----:B------:R-:W-:Y:S01]  /*116c0*/  FFMA.FTZ R39, R4, R38, -R39 ;  /* 0x0000002604277223 */ /* 0x000fe20000010827 */
[C---:B------:R-:W-:Y:S01]  /*116d0*/  FMUL.FTZ R51, R8.reuse, R44 ;  /* 0x0000002c08337220 */ /* 0x040fe20000410000 */
[----:B------:R-:W-:Y:S01]  /*116e0*/  FFMA.FTZ R49, R8, R40, -R49 ;  /* 0x0000002808317223 */ /* 0x000fe20000010831 */
[----:B------:R-:W-:Y:S01]  /*116f0*/  FFMA.FTZ R47, R54, R6, R47 ;  /* 0x00000006362f7223 */ /* 0x000fe2000001002f */
[----:B------:R-:W-:Y:S01]  /*11700*/  FMUL.FTZ R4, R57, R9 ;  /* 0x0000000939047220 */ /* 0x000fe20000410000 */
[----:B------:R-:W-:Y:S01]  /*11710*/  FMUL.FTZ R8, R59, R11 ;  /* 0x0000000b3b087220 */ /* 0x000fe20000410000 */
[----:B------:R-:W-:Y:S01]  /*11720*/  FMUL.FTZ R6, R53, R9 ;  /* 0x0000000935067220 */ /* 0x000fe20000410000 */
[----:B------:R-:W-:Y:S01]  /*11730*/  FMUL.FTZ R44, R55, R11 ;  /* 0x0000000b372c7220 */ /* 0x000fe20000410000 */
[----:B------:R-:W-:Y:S01]  /*11740*/  FFMA.FTZ R43, R52, R38, R43 ;  /* 0x00000026342b7223 */ /* 0x000fe2000001002b */
[----:B------:R-:W-:Y:S01]  /*11750*/  FFMA.FTZ R51, R56, R40, R51 ;  /* 0x0000002838337223 */ /* 0x000fe20000010033 */
[----:B------:R-:W-:Y:S01]  /*11760*/  FFMA.FTZ R38, R53, R5, -R4 ;  /* 0x0000000535267223 */ /* 0x000fe20000010804 */
[----:B------:R-:W-:Y:S01]  /*11770*/  FFMA.FTZ R42, R55, R7, -R8 ;  /* 0x00000007372a7223 */ /* 0x000fe20000010808 */
[----:B------:R-:W-:Y:S01]  /*11780*/  FFMA.FTZ R40, R57, R5, R6 ;  /* 0x0000000539287223 */ /* 0x000fe20000010006 */
[----:B------:R-:W-:Y:S01]  /*11790*/  FFMA.FTZ R44, R59, R7, R44 ;  /* 0x000000073b2c7223 */ /* 0x000fe2000001002c */
[----:B------:R-:W-:-:S02]  /*117a0*/  F2FP.BF16.F32.PACK_AB R4, R41, R46 ;  /* 0x0000002e2904723e */ /* 0x000fc400000010ff */
[----:B------:R-:W-:Y:S02]  /*117b0*/  F2FP.BF16.F32.PACK_AB R6, R10, R45 ;  /* 0x0000002d0a06723e */ /* 0x000fe400000010ff */
[----:B------:R-:W-:Y:S02]  /*117c0*/  F2FP.BF16.F32.PACK_AB R5, R38, R39 ;  /* 0x000000272605723e */ /* 0x000fe400000010ff */
[----:B------:R-:W-:Y:S02]  /*117d0*/  F2FP.BF16.F32.PACK_AB R7, R42, R49 ;  /* 0x000000312a07723e */ /* 0x000fe400000010ff */
[----:B------:R-:W-:Y:S02]  /*117e0*/  F2FP.BF16.F32.PACK_AB R8, R37, R48 ;  /* 0x000000302508723e */ /* 0x000fe400000010ff */
[----:B------:R-:W-:Y:S01]  /*117f0*/  F2FP.BF16.F32.PACK_AB R10, R47, R50 ;  /* 0x000000322f0a723e */ /* 0x000fe200000010ff */
[----:B------:R2:W-:Y:S01]  /*11800*/  STS.128 [R35], R4 ;  /* 0x0000000423007388 */ /* 0x0005e20000000c00 */
[----:B------:R-:W-:-:S02]  /*11810*/  F2FP.BF16.F32.PACK_AB R9, R40, R43 ;  /* 0x0000002b2809723e */ /* 0x000fc400000010ff */
[----:B------:R-:W-:-:S05]  /*11820*/  F2FP.BF16.F32.PACK_AB R11, R44, R51 ;  /* 0x000000332c0b723e */ /* 0x000fca00000010ff */
[----:B------:R2:W-:Y:S02]  /*11830*/  STS.128 [R36+0x14400], R8 ;  /* 0x0144000824007388 */ /* 0x0005e40000000c00 */
.L_x_623:
[----:B------:R-:W-:Y:S05]  /*11840*/  BSYNC B1 ;  /* 0x0000000000017941 */ /* 0x000fea0003800000 */
.L_x_622:
[----:B------:R-:W-:Y:S01]  /*11850*/  ISETP.GE.AND P0, PT, R237, R34, PT ;  /* 0x00000022ed00720c */ /* 0x000fe20003f06270 */
[----:B------:R-:W-:-:S12]  /*11860*/  BSSY B1, `(.L_x_626) ;  /* 0x00000c9000017945 */ /* 0x000fd80003800000 */
[----:B------:R-:W-:Y:S05]  /*11870*/  @P0 BRA `(.L_x_627) ;  /* 0x0000000c001c0947 */ /* 0x000fea0003800000 */
[----:B-----5:R3:W5:Y:S01]  /*11880*/  LDL R56, [R1+0x14] ;  /* 0x0000140001387983 */ /* 0x0207620000100800 */
[----:B--2---:R-:W2:Y:S01]  /*11890*/  LDC R35, c[0x0][0x3f4] ;  /* 0x0000fd00ff237b82 */ /* 0x004ea20000000800 */
[----:B------:R-:W-:Y:S01]  /*118a0*/  BSSY B2, `(.L_x_628) ;  /* 0x0000062000027945 */ /* 0x000fe20003800000 */
[----:B------:R-:W-:Y:S02]  /*118b0*/  SHF.R.U32.HI R54, RZ, 0x3, R222 ;  /* 0x00000003ff367819 */ /* 0x000fe400000116de */
[-C--:B--2---:R-:W-:Y:S02]  /*118c0*/  ISETP.GE.AND P0, PT, R16, R35.reuse, PT ;  /* 0x000000231000720c */ /* 0x084fe40003f06270 */
[----:B------:R-:W-:-:S11]  /*118d0*/  ISETP.GE.AND P1, PT, R212, R35, PT ;  /* 0x00000023d400720c */ /* 0x000fd60003f26270 */
[----:B---3--:R-:W-:Y:S05]  /*118e0*/  @P0 BRA `(.L_x_629) ;  /* 0x0000000400740947 */ /* 0x008fea0003800000 */
[----:B-1----:R-:W-:Y:S01]  /*118f0*/  LEA.HI R4, R29, R28, RZ, 0x3 ;  /* 0x0000001c1d047211 */ /* 0x002fe200078f18ff */
        /* <DEDUP_REMOVED lines=92> */
.L_x_629:
[----:B------:R-:W-:Y:S05]  /*11ec0*/  BSYNC B2 ;  /* 0x0000000000027941 */ /* 0x000fea0003800000 */
.L_x_628:
[----:B------:R-:W-:Y:S05]  /*11ed0*/  @P1 BRA `(.L_x_627) ;  /* 0x0000000400841947 */ /* 0x000fea0003800000 */
[----:B-12---:R-:W-:Y:S01]  /*11ee0*/  SHF.R.S32.HI R5, RZ, 0x1f, R212 ;  /* 0x0000001fff057819 */ /* 0x006fe200000114d4 */
        /* <DEDUP_REMOVED lines=11> */
[----:B------:R-:W-:Y:S02]  /*11fa0*/  LOP3.LUT R7, R7, R54, RZ, 0x3c, !PT ;  /* 0x0000003607077212 */ /* 0x000fe400078e3cff */
[----:B------:R-:W-:Y:S02]  /*11fb0*/  SHF.R.S32.HI R4, RZ, 0x1f, R35 ;  /* 0x0000001fff047819 */ /* 0x000fe40000011423 */
[----:B------:R-:W-:Y:S01]  /*11fc0*/  LOP3.LUT R6, R5, 0xffffe000, RZ, 0xc0, !PT ;  /* 0xffffe00005067812 */ /* 0x000fe200078ec0ff */
[----:B------:R-:W-:Y:S01]  /*11fd0*/  IMAD.SHL.U32 R5, R35, 0x8, RZ ;  /* 0x0000000823057824 */ /* 0x000fe200078e00ff */
[----:B------:R-:W-:Y:S02]  /*11fe0*/  LEA.HI R35, R4, R35, RZ, 0x3 ;  /* 0x0000002304237211 */ /* 0x000fe400078f18ff */
[----:B------:R-:W-:Y:S02]  /*11ff0*/  IADD3 R6, R7, R6, R225 ;  /* 0x0000000607067210 */ /* 0x000fe40007ffe0e1 */
[----:B------:R-:W-:Y:S01]  /*12000*/  LOP3.LUT R4, R222, 0x38, R5, 0xf8, !PT ;  /* 0x00000038de047812 */ /* 0x000fe200078ef805 */
[----:B------:R-:W-:Y:S01]  /*12010*/  IMAD.SHL.U32 R5, R35, 0x400, RZ ;  /* 0x0000040023057824 */ /* 0x000fe200078e00ff */
[----:B------:R-:W-:-:S02]  /*12020*/  LEA R35, R6, UR4, 0x1 ;  /* 0x0000000406237c11 */ /* 0x000fc4000f8e08ff */
[----:B------:R-:W-:Y:S02]  /*12030*/  LOP3.LUT R4, R4, R54, RZ, 0x3c, !PT ;  /* 0x0000003604047212 */ /* 0x000fe400078e3cff */
[----:B------:R-:W-:Y:S02]  /*12040*/  LOP3.LUT R5, R5, 0x7fffe000, RZ, 0xc0, !PT ;  /* 0x7fffe00005057812 */ /* 0x000fe400078ec0ff */
[----:B------:R-:W-:Y:S02]  /*12050*/  LOP3.LUT R52, R14, 0xffff0000, RZ, 0xc0, !PT ;  /* 0xffff00000e347812 */ /* 0x000fe400078ec0ff */
[----:B0-----:R-:W-:Y:S02]  /*12060*/  IADD3 R9, R4, R5, R225 ;  /* 0x0000000504097210 */ /* 0x001fe40007ffe0e1 */
[----:B------:R-:W0:Y:S01]  /*12070*/  LDS.128 R4, [R35] ;  /* 0x0000000023047984 */ /* 0x000e220000000c00 */
[----:B------:R-:W-:Y:S02]  /*12080*/  LOP3.LUT R50, R0, 0xffff0000, RZ, 0xc0, !PT ;  /* 0xffff000000327812 */ /* 0x000fe400078ec0ff */
[----:B------:R-:W-:Y:S01]  /*12090*/  IMAD R36, R9, 0x2, R18 ;  /* 0x0000000209247824 */ /* 0x000fe200078e0212 */
[----:B------:R-:W-:-:S02]  /*120a0*/  LOP3.LUT R54, R20, 0xffff0000, RZ, 0xc0, !PT ;  /* 0xffff000014367812 */ /* 0x000fc400078ec0ff */
[----:B------:R-:W-:Y:S02]  /*120b0*/  LOP3.LUT R57, R15, 0xffff0000, RZ, 0xc0, !PT ;  /* 0xffff00000f397812 */ /* 0x000fe400078ec0ff */
[----:B------:R-:W1:Y:S01]  /*120c0*/  LDS.128 R8, [R36+0x14400] ;  /* 0x0144000024087984 */ /* 0x000e620000000c00 */
[----:B------:R-:W-:Y:S02]  /*120d0*/  LOP3.LUT R59, R21, 0xffff0000, RZ, 0xc0, !PT ;  /* 0xffff0000153b7812 */ /* 0x000fe400078ec0ff */
        /* <DEDUP_REMOVED lines=65> */
.L_x_627:
[----:B------:R-:W-:Y:S05]  /*124f0*/  BSYNC B1 ;  /* 0x0000000000017941 */ /* 0x000fea0003800000 */
.L_x_626:
[----:B--23--:R-:W-:-:S05]  /*12500*/  VIADD R35, R213, 0x60 ;  /* 0x00000060d5237836 */ /* 0x00cfca0000000000 */
[----:B------:R-:W-:-:S13]  /*12510*/  ISETP.GE.AND P0, PT, R35, R34, PT ;  /* 0x000000222300720c */ /* 0x000fda0003f06270 */
[----:B------:R-:W-:Y:S05]  /*12520*/  @P0 BRA `(.L_x_606) ;  /* 0x0000000c00480947 */ /* 0x000fea0003800000 */
[----:B------:R2:W5:Y:S01]  /*12530*/  LDL R52, [R1+0x14] ;  /* 0x0000140001347983 */ /* 0x0005620000100800 */
[----:B-1----:R-:W1:Y:S01]  /*12540*/  LDC R37, c[0x0][0x3f4] ;  /* 0x0000fd00ff257b82 */ /* 0x002e620000000800 */
[----:B------:R-:W-:Y:S01]  /*12550*/  IMAD.SHL.U32 R39, R35, 0x40, RZ ;  /* 0x0000004023277824 */ /* 0x000fe200078e00ff */
[----:B------:R-:W-:Y:S04]  /*12560*/  BSSY B1, `(.L_x_630) ;  /* 0x0000067000017945 */ /* 0x000fe80003800000 */
[----:B------:R-:W-:Y:S02]  /*12570*/  LOP3.LUT R39, R39, 0x1c0, RZ, 0xc0, !PT ;  /* 0x000001c027277812 */ /* 0x000fe400078ec0ff */
[-C--:B-1----:R-:W-:Y:S02]  /*12580*/  ISETP.GE.AND P0, PT, R16, R37.reuse, PT ;  /* 0x000000251000720c */ /* 0x082fe40003f06270 */
[----:B------:R-:W-:-:S11]  /*12590*/  ISETP.GE.AND P1, PT, R212, R37, PT ;  /* 0x00000025d400720c */ /* 0x000fd60003f26270 */
[----:B--2---:R-:W-:Y:S05]  /*125a0*/  @P0 BRA `(.L_x_631) ;  /* 0x0000000400880947 */ /* 0x004fea0003800000 */
[----:B------:R-:W-:Y:S01]  /*125b0*/  LEA.HI R29, R29, R28, RZ, 0x3 ;  /* 0x0000001c1d1d7211 */ /* 0x000fe200078f18ff */
[----:B------:R-:W-:Y:S01]  /*125c0*/  IMAD.U32 R48, R30, 0x10000, RZ ;  /* 0x000100001e307824 */ /* 0x000fe200078e00ff */
[----:B------:R-:W-:Y:S01]  /*125d0*/  SHF.R.S32.HI R6, RZ, 0x1f, R35 ;  /* 0x0000001fff067819 */ /* 0x000fe20000011423 */
[----:B------:R-:W-:Y:S01]  /*125e0*/  IMAD.U32 R46, R24, 0x10000, RZ ;  /* 0x00010000182e7824 */ /* 0x000fe200078e00ff */
[----:B------:R-:W-:Y:S02]  /*125f0*/  LOP3.LUT R29, R29, 0xfffffff8, RZ, 0xc0, !PT ;  /* 0xfffffff81d1d7812 */ /* 0x000fe400078ec0ff */
[----:B------:R-:W-:Y:S02]  /*12600*/  LEA.HI R6, R6, R35, RZ, 0x3 ;  /* 0x0000002306067211 */ /* 0x000fe400078f18ff */
[----:B------:R-:W-:Y:S01]  /*12610*/  SHF.R.U32.HI R7, RZ, 0x3, R39 ;  /* 0x00000003ff077819 */ /* 0x000fe20000011627 */
[----:B------:R-:W-:Y:S01]  /*12620*/  IMAD.IADD R4, R28, 0x1, -R29 ;  /* 0x000000011c047824 */ /* 0x000fe200078e0a1d */
[----:B-----5:R-:W-:Y:S01]  /*12630*/  R2UR UR4, R52 ;  /* 0x00000000340472ca */ /* 0x020fe200000e0000 */
[----:B------:R-:W-:Y:S01]  /*12640*/  IMAD.SHL.U32 R6, R6, 0x40, RZ ;  /* 0x0000004006067824 */ /* 0x000fe200078e00ff */
[----:B0-----:R-:W-:-:S02]  /*12650*/  LOP3.LUT R9, R39, 0x38, R16, 0xf8, !PT ;  /* 0x0000003827097812 */ /* 0x001fc400078ef810 */
[----:B------:R-:W-:Y:S02]  /*12660*/  LEA.HI R4, R37, R4, RZ, 0x1d ;  /* 0x0000000425047211 */ /* 0x000fe400078fe8ff */
[----:B------:R-:W-:Y:S02]  /*12670*/  LOP3.LUT R8, R6, 0xfffffe00, RZ, 0xc0, !PT ;  /* 0xfffffe0006087812 */ /* 0x000fe400078ec0ff */
[----:B------:R-:W-:Y:S01]  /*12680*/  SHF.R.S32.HI R5, RZ, 0x1f, R4 ;  /* 0x0000001fff057819 */ /* 0x000fe20000011404 */
[----:B------:R-:W-:Y:S01]  /*12690*/  IMAD.SHL.U32 R6, R4, 0x8, RZ ;  /* 0x0000000804067824 */ /* 0x000fe200078e00ff */
[----:B------:R-:W-:Y:S02]  /*126a0*/  LOP3.LUT R9, R8, R9, R7, 0xf6, !PT ;  /* 0x0000000908097212 */ /* 0x000fe400078ef607 */
[----:B------:R-:W-:Y:S02]  /*126b0*/  LEA.HI R5, R5, R4, RZ, 0x3 ;  /* 0x0000000405057211 */ /* 0x000fe400078f18ff */
[----:B------:R-:W-:-:S02]  /*126c0*/  LOP3.LUT R4, R39, 0x38, R6, 0xf8, !PT ;  /* 0x0000003827047812 */ /* 0x000fc400078ef806 */
[----:B------:R-:W-:Y:S01]  /*126d0*/  LEA R28, R9, UR4, 0x1 ;  /* 0x00000004091c7c11 */ /* 0x000fe2000f8e08ff */
[----:B------:R-:W-:Y:S01]  /*126e0*/  IMAD.SHL.U32 R5, R5, 0x400, RZ ;  /* 0x0000040005057824 */ /* 0x000fe200078e00ff */
[----:B------:R-:W-:Y:S02]  /*126f0*/  LOP3.LUT R4, R4, R7, RZ, 0x3c, !PT ;  /* 0x0000000704047212 */ /* 0x000fe400078e3cff */
[----:B------:R-:W-:Y:S01]  /*12700*/  LOP3.LUT R50, R30, 0xffff0000, RZ, 0xc0, !PT ;  /* 0xffff00001e327812 */ /* 0x000fe200078ec0ff */
[----:B------:R-:W-:Y:S01]  /*12710*/  IMAD.U32 R30, R26, 0x10000, RZ ;  /* 0x000100001a1e7824 */ /* 0x000fe200078e00ff */
[----:B------:R-:W-:Y:S02]  /*12720*/  LOP3.LUT R5, R5, 0x7fffe000, RZ, 0xc0, !PT ;  /* 0x7fffe00005057812 */ /* 0x000fe400078ec0ff */
[----:B------:R-:W-:Y:S02]  /*12730*/  LOP3.LUT R24, R24, 0xffff0000, RZ, 0xc0, !PT ;  /* 0xffff000018187812 */ /* 0x000fe400078ec0ff */
[----:B------:R-:W-:-:S02]  /*12740*/  IADD3 R29, R4, R5, R8 ;  /* 0x00000005041d7210 */ /* 0x000fc40007ffe008 */
[----:B------:R-:W0:Y:S01]  /*12750*/  LDS.128 R4, [R28] ;  /* 0x000000001c047984 */ /* 0x000e220000000c00 */
[----:B------:R-:W-:Y:S02]  /*12760*/  LOP3.LUT R26, R26, 0xffff0000, RZ, 0xc0, !PT ;  /* 0xffff00001a1a7812 */ /* 0x000fe400078ec0ff */
        /* <DEDUP_REMOVED lines=16> */
[-C--:B------:R-:W-:Y:S01]  /*12870*/  FMUL.FTZ R47, R50, R8.reuse ;  /* 0x00000008322f7220 */ /* 0x080fe20000410000 */
[----:B------:R-:W-:Y:S01]  /*12880*/  FMUL.FTZ R49, R24, R8 ;  /* 0x0000000818317220 */ /* 0x000fe20000410000 */
[----:B------:R-:W-:Y:S01]  /*12890*/  FFMA.FTZ R45, R46, R34, -R45 ;  /* 0x000000222e2d7223 */ /* 0x000fe2000001082d */
[----:B------:R-:W-:-:S02]  /*128a0*/  IMAD.U32 R46, R32, 0x10000, RZ ;  /* 0x00010000202e7824 */ /* 0x000fc400078e00ff */
[----:B------:R-:W-:Y:S01]  /*128b0*/  FFMA.FTZ R8, R24, R4, -R47 ;  /* 0x0000000418087223 */ /* 0x000fe2000001082f */
[----:B------:R-:W-:Y:S01]  /*128c0*/  FFMA.FTZ R41, R48, R34, R41 ;  /* 0x0000002230297223 */ /* 0x000fe20000010029 */
[----:B------:R-:W-:Y:S01]  /*128d0*/  LOP3.LUT R34, R32, 0xffff0000, RZ, 0xc0, !PT ;  /* 0xffff000020227812 */ /* 0x000fe200078ec0ff */
[-C--:B------:R-:W-:Y:S01]  /*128e0*/  FMUL.FTZ R47, R46, R43.reuse ;  /* 0x0000002b2e2f7220 */ /* 0x080fe20000410000 */
[----:B------:R-:W-:Y:S01]  /*128f0*/  FMUL.FTZ R43, R30, R43 ;  /* 0x0000002b1e2b7220 */ /* 0x000fe20000410000 */
[----:B------:R-:W-:Y:S01]  /*12900*/  FFMA.FTZ R24, R50, R4, R49 ;  /* 0x0000000432187223 */ /* 0x000fe20000010031 */
[----:B------:R-:W-:Y:S01]  /*12910*/  FMUL.FTZ R51, R26, R10 ;  /* 0x0000000a1a337220 */ /* 0x000fe20000410000 */
[-C--:B------:R-:W-:Y:S01]  /*12920*/  FFMA.FTZ R32, R30, R38.reuse, -R47 ;  /* 0x000000261e207223 */ /* 0x080fe2000001082f */
[----:B------:R-:W-:Y:S01]  /*12930*/  FFMA.FTZ R38, R46, R38, R43 ;  /* 0x000000262e267223 */ /* 0x000fe2000001002b */
[----:B------:R-:W-:Y:S01]  /*12940*/  FMUL.FTZ R43, R34, R10 ;  /* 0x0000000a222b7220 */ /* 0x000fe20000410000 */
[C---:B------:R-:W-:Y:S01]  /*12950*/  IMAD.U32 R42, R9.reuse, 0x10000, RZ ;  /* 0x00010000092a7824 */ /* 0x040fe200078e00ff */
[----:B------:R-:W-:Y:S01]  /*12960*/  LOP3.LUT R9, R9, 0xffff0000, RZ, 0xc0, !PT ;  /* 0xffff000009097812 */ /* 0x000fe200078ec0ff */
[----:B------:R-:W-:-:S02]  /*12970*/  IMAD.U32 R44, R11, 0x10000, RZ ;  /* 0x000100000b2c7824 */ /* 0x000fc400078e00ff */
[----:B------:R-:W-:Y:S01]  /*12980*/  FFMA.FTZ R49, R26, R6, -R43 ;  /* 0x000000061a317223 */ /* 0x000fe2000001082b */
[----:B------:R-:W-:Y:S01]  /*12990*/  IMAD.U32 R30, R31, 0x10000, RZ ;  /* 0x000100001f1e7824 */ /* 0x000fe200078e00ff */
[----:B------:R-:W-:Y:S01]  /*129a0*/  LOP3.LUT R11, R11, 0xffff0000, RZ, 0xc0, !PT ;  /* 0xffff00000b0b7812 */ /* 0x000fe200078ec0ff */
[----:B------:R-:W-:Y:S01]  /*129b0*/  IMAD.U32 R26, R33, 0x10000, RZ ;  /* 0x00010000211a7824 */ /* 0x000fe200078e00ff */
[----:B------:R-:W-:Y:S01]  /*129c0*/  LOP3.LUT R31, R31, 0xffff0000, RZ, 0xc0, !PT ;  /* 0xffff00001f1f7812 */ /* 0x000fe200078ec0ff */
[----:B------:R-:W-:Y:S02]  /*129d0*/  IMAD.U32 R4, R25, 0x10000, RZ ;  /* 0x0001000019047824 */ /* 0x000fe400078e00ff */
[----:B------:R-:W-:Y:S01]  /*129e0*/  FMUL.FTZ R43, R30, R42 ;  /* 0x0000002a1e2b7220 */ /* 0x000fe20000410000 */
[----:B------:R-:W-:Y:S02]  /*129f0*/  IMAD.U32 R10, R27, 0x10000, RZ ;  /* 0x000100001b0a7824 */ /* 0x000fe400078e00ff */
[----:B------:R-:W-:Y:S01]  /*12a00*/  FMUL.FTZ R53, R26, R44 ;  /* 0x0000002c1a357220 */ /* 0x000fe20000410000 */
[----:B------:R-:W-:Y:S01]  /*12a10*/  LOP3.LUT R33, R33, 0xffff0000, RZ, 0xc0, !PT ;  /* 0xffff000021217812 */ /* 0x000fe200078ec0ff */
[C---:B------:R-:W-:Y:S01]  /*12a20*/  FMUL.FTZ R47, R4.reuse, R42 ;  /* 0x0000002a042f7220 */ /* 0x040fe20000410000 */
[----:B------:R-:W-:Y:S01]  /*12a30*/  LOP3.LUT R25, R25, 0xffff0000, RZ, 0xc0, !PT ;  /* 0xffff000019197812 */ /* 0x000fe200078ec0ff */
[----:B------:R-:W-:Y:S01]  /*12a40*/  FFMA.FTZ R43, R4, R36, -R43 ;  /* 0x00000024042b7223 */ /* 0x000fe2000001082b */
[----:B------:R-:W-:Y:S01]  /*12a50*/  LOP3.LUT R27, R27, 0xffff0000, RZ, 0xc0, !PT ;  /* 0xffff00001b1b7812 */ /* 0x000fe200078ec0ff */
[C---:B------:R-:W-:Y:S01]  /*12a60*/  FMUL.FTZ R55, R10.reuse, R44 ;  /* 0x0000002c0a377220 */ /* 0x040fe20000410000 */
[----:B------:R-:W-:Y:S01]  /*12a70*/  FFMA.FTZ R53, R10, R40, -R53 ;  /* 0x000000280a357223 */ /* 0x000fe20000010835 */
[----:B------:R-:W-:Y:S01]  /*12a80*/  FFMA.FTZ R51, R34, R6, R51 ;  /* 0x0000000622337223 */ /* 0x000fe20000010033 */
[----:B------:R-:W-:Y:S01]  /*12a90*/  FFMA.FTZ R47, R30, R36, R47 ;  /* 0x000000241e2f7223 */ /* 0x000fe2000001002f */
[----:B------:R-:W-:Y:S01]  /*12aa0*/  FMUL.FTZ R4, R31, R9 ;  /* 0x000000091f047220 */ /* 0x000fe20000410000 */
[----:B------:R-:W-:Y:S01]  /*12ab0*/  FMUL.FTZ R10, R33, R11 ;  /* 0x0000000b210a7220 */ /* 0x000fe20000410000 */
[----:B------:R-:W-:Y:S01]  /*12ac0*/  FMUL.FTZ R6, R25, R9 ;  /* 0x0000000919067220 */ /* 0x000fe20000410000 */
[----:B------:R-:W-:Y:S01]  /*12ad0*/  FMUL.FTZ R36, R27, R11 ;  /* 0x0000000b1b247220 */ /* 0x000fe20000410000 */
        /* <DEDUP_REMOVED lines=15> */
.L_x_631:
[----:B------:R-:W-:Y:S05]  /*12bd0*/  BSYNC B1 ;  /* 0x0000000000017941 */ /* 0x000fea0003800000 */
.L_x_630:
[----:B------:R-:W-:Y:S05]  /*12be0*/  @P1 BRA `(.L_x_606) ;  /* 0x0000000400981947 */ /* 0x000fea0003800000 */
[----:B-1----:R-:W-:Y:S01]  /*12bf0*/  SHF.R.S32.HI R5, RZ, 0x1f, R212 ;  /* 0x0000001fff057819 */ /* 0x002fe200000114d4 */
[----:B------:R-:W-:Y:S01]  /*12c00*/  IMAD.U32 R34, R14, 0x10000, RZ ;  /* 0x000100000e227824 */ /* 0x000fe200078e00ff */
[----:B------:R-:W-:Y:S01]  /*12c10*/  SHF.R.S32.HI R4, RZ, 0x1f, R35 ;  /* 0x0000001fff047819 */ /* 0x000fe20000011423 */
[----:B------:R-:W-:Y:S01]  /*12c20*/  IMAD.U32 R32, R0, 0x10000, RZ ;  /* 0x0001000000207824 */ /* 0x000fe200078e00ff */
[-C--:B------:R-:W-:Y:S01]  /*12c30*/  LEA.HI R6, R5, R212.reuse, RZ, 0x3 ;  /* 0x000000d405067211 */ /* 0x080fe200078f18ff */
[----:B------:R-:W-:Y:S01]  /*12c40*/  IMAD.U32 R49, R15, 0x10000, RZ ;  /* 0x000100000f317824 */ /* 0x000fe200078e00ff */
[----:B------:R-:W-:Y:S01]  /*12c50*/  LEA.HI R4, R4, R35, RZ, 0x3 ;  /* 0x0000002304047211 */ /* 0x000fe200078f18ff */
[----:B------:R-:W-:Y:S01]  /*12c60*/  IMAD.U32 R47, R3, 0x10000, RZ ;  /* 0x00010000032f7824 */ /* 0x000fe200078e00ff */
[----:B------:R-:W-:Y:S01]  /*12c70*/  SHF.R.S32.HI R8, RZ, 0x3, R6 ;  /* 0x00000003ff087819 */ /* 0x000fe20000011406 */
[----:B------:R-:W-:Y:S01]  /*12c80*/  IMAD.U32 R51, R21, 0x10000, RZ ;  /* 0x0001000015337824 */ /* 0x000fe200078e00ff */
[----:B------:R-:W-:Y:S01]  /*12c90*/  LEA.HI R5, R5, R212, RZ, 0x6 ;  /* 0x000000d405057211 */ /* 0x000fe200078f30ff */
[----:B------:R-:W-:Y:S01]  /*12ca0*/  IMAD.SHL.U32 R4, R4, 0x40, RZ ;  /* 0x0000004004047824 */ /* 0x000fe200078e00ff */
[----:B------:R-:W-:-:S02]  /*12cb0*/  LEA.HI R37, R37, R8, RZ, 0x1d ;  /* 0x0000000825257211 */ /* 0x000fc400078fe8ff */
[----:B0-----:R-:W-:Y:S01]  /*12cc0*/  LOP3.LUT R9, R39, 0x38, R6, 0xf8, !PT ;  /* 0x0000003827097812 */ /* 0x001fe200078ef806 */
[----:B------:R-:W-:Y:S01]  /*12cd0*/  IMAD.SHL.U32 R7, R5, 0x80, RZ ;  /* 0x0000008005077824 */ /* 0x000fe200078e00ff */
[----:B------:R-:W-:Y:S02]  /*12ce0*/  SHF.R.S32.HI R6, RZ, 0x1f, R37 ;  /* 0x0000001fff067819 */ /* 0x000fe40000011425 */
[----:B------:R-:W-:Y:S01]  /*12cf0*/  LOP3.LUT R5, R4, 0xfffffe00, RZ, 0xc0, !PT ;  /* 0xfffffe0004057812 */ /* 0x000fe200078ec0ff */
[----:B------:R-:W-:Y:S01]  /*12d00*/  IMAD.SHL.U32 R4, R37, 0x8, RZ ;  /* 0x0000000825047824 */ /* 0x000fe200078e00ff */
[----:B------:R-:W-:Y:S02]  /*12d10*/  LEA.HI R6, R6, R37, RZ, 0x3 ;  /* 0x0000002506067211 */ /* 0x000fe400078f18ff */
[----:B------:R-:W-:Y:S02]  /*12d20*/  SHF.R.U32.HI R8, RZ, 0x3, R39 ;  /* 0x00000003ff087819 */ /* 0x000fe40000011627 */
[----:B------:R-:W-:Y:S01]  /*12d30*/  LOP3.LUT R39, R39, 0x38, R4, 0xf8, !PT ;  /* 0x0000003827277812 */ /* 0x000fe200078ef804 */
[----:B------:R-:W-:Y:S01]  /*12d40*/  IMAD.SHL.U32 R6, R6, 0x400, RZ ;  /* 0x0000040006067824 */ /* 0x000fe200078e00ff */
[----:B-----5:R-:W-:-:S02]  /*12d50*/  R2UR UR4, R52 ;  /* 0x00000000340472ca */ /* 0x020fc400000e0000 */
[-C--:B------:R-:W-:Y:S02]  /*12d60*/  LOP3.LUT R39, R39, R8.reuse, RZ, 0x3c, !PT ;  /* 0x0000000827277212 */ /* 0x080fe400078e3cff */
[----:B------:R-:W-:Y:S02]  /*12d70*/  LOP3.LUT R6, R6, 0x7fffe000, RZ, 0xc0, !PT ;  /* 0x7fffe00006067812 */ /* 0x000fe400078ec0ff */
[----:B------:R-:W-:Y:S02]  /*12d80*/  LOP3.LUT R10, R7, 0xffffe000, RZ, 0xc0, !PT ;  /* 0xffffe000070a7812 */ /* 0x000fe400078ec0ff */
[----:B------:R-:W-:Y:S02]  /*12d90*/  LOP3.LUT R9, R9, R8, RZ, 0x3c, !PT ;  /* 0x0000000809097212 */ /* 0x000fe400078e3cff */
[--C-:B------:R-:W-:Y:S02]  /*12da0*/  IADD3 R39, R39, R6, R5.reuse ;  /* 0x0000000627277210 */ /* 0x100fe40007ffe005 */
[----:B------:R-:W-:-:S02]  /*12db0*/  IADD3 R9, R9, R10, R5 ;  /* 0x0000000a09097210 */ /* 0x000fc40007ffe005 */
[----:B------:R-:W-:Y:S01]  /*12dc0*/  LOP3.LUT R0, R0, 0xffff0000, RZ, 0xc0, !PT ;  /* 0xffff000000007812 */ /* 0x000fe200078ec0ff */
[----:B------:R-:W-:Y:S01]  /*12dd0*/  IMAD R39, R39, 0x2, R18 ;  /* 0x0000000227277824 */ /* 0x000fe200078e0212 */
[----:B------:R-:W-:Y:S02]  /*12de0*/  LEA R38, R9, UR4, 0x1 ;  /* 0x0000000409267c11 */ /* 0x000fe4000f8e08ff */
[----:B------:R-:W-:Y:S01]  /*12df0*/  LOP3.LUT R36, R14, 0xffff0000, RZ, 0xc0, !PT ;  /* 0xffff00000e247812 */ /* 0x000fe200078ec0ff */
[C---:B------:R-:W-:Y:S01]  /*12e00*/  IMAD.U32 R14, R12.reuse, 0x10000, RZ ;  /* 0x000100000c0e7824 */ /* 0x040fe200078e00ff */
[----:B------:R-:W0:Y:S01]  /*12e10*/  LDS.128 R8, [R39+0x14400] ;  /* 0x0144000027087984 */ /* 0x000e220000000c00 */
[----:B------:R-:W-:Y:S02]  /*12e20*/  LOP3.LUT R12, R12, 0xffff0000, RZ, 0xc0, !PT ;  /* 0xffff00000c0c7812 */ /* 0x000fe400078ec0ff */
[----:B------:R-:W-:Y:S01]  /*12e30*/  LOP3.LUT R15, R15, 0xffff0000, RZ, 0xc0, !PT ;  /* 0xffff00000f0f7812 */ /* 0x000fe200078ec0ff */
[----:B------:R-:W1:Y:S01]  /*12e40*/  LDS.128 R4, [R38] ;  /* 0x0000000026047984 */ /* 0x000e620000000c00 */
[----:B------:R-:W-:-:S02]  /*12e50*/  LOP3.LUT R21, R21, 0xffff0000, RZ, 0xc0, !PT ;  /* 0xffff000015157812 */ /* 0x000fc400078ec0ff */
[----:B------:R-:W-:Y:S01]  /*12e60*/  LOP3.LUT R3, R3, 0xffff0000, RZ, 0xc0, !PT ;  /* 0xffff000003037812 */ /* 0x000fe200078ec0ff */
[C---:B0-----:R-:W-:Y:S01]  /*12e70*/  IMAD.U32 R28, R8.reuse, 0x10000, RZ ;  /* 0x00010000081c7824 */ /* 0x041fe200078e00ff */
[----:B------:R-:W-:Y:S01]  /*12e80*/  LOP3.LUT R8, R8, 0xffff0000, RZ, 0xc0, !PT ;  /* 0xffff000008087812 */ /* 0x000fe200078ec0ff */
[C---:B------:R-:W-:Y:S01]  /*12e90*/  IMAD.U32 R30, R10.reuse, 0x10000, RZ ;  /* 0x000100000a1e7824 */ /* 0x040fe200078e00ff */
[----:B------:R-:W-:Y:S01]  /*12ea0*/  LOP3.LUT R10, R10, 0xffff0000, RZ, 0xc0, !PT ;  /* 0xffff00000a0a7812 */ /* 0x000fe200078ec0ff */
[----:B-1----:R-:W-:Y:S02]  /*12eb0*/  IMAD.U32 R24, R4, 0x10000, RZ ;  /* 0x0001000004187824 */ /* 0x002fe400078e00ff */
[-C--:B------:R-:W-:Y:S01]  /*12ec0*/  FMUL.FTZ R33, R34, R28.reuse ;  /* 0x0000001c22217220 */ /* 0x080fe20000410000 */
[----:B------:R-:W-:Y:S01]  /*12ed0*/  FMUL.FTZ R35, R32, R28 ;  /* 0x0000001c20237220 */ /* 0x000fe20000410000 */
[----:B------:R-:W-:Y:S01]  /*12ee0*/  LOP3.LUT R4, R4, 0xffff0000, RZ, 0xc0, !PT ;  /* 0xffff000004047812 */ /* 0x000fe200078ec0ff */
[----:B------:R-:W-:Y:S01]  /*12ef0*/  FMUL.FTZ R41, R0, R8 ;  /* 0x0000000800297220 */ /* 0x000fe20000410000 */
[-C--:B------:R-:W-:Y:S01]  /*12f00*/  FFMA.FTZ R33, R32, R24.reuse, -R33 ;  /* 0x0000001820217223 */ /* 0x080fe20000010821 */
[----:B------:R-:W-:Y:S01]  /*12f10*/  FFMA.FTZ R35, R34, R24, R35 ;  /* 0x0000001822237223 */ /* 0x000fe20000010023 */
[----:B------:R-:W-:Y:S01]  /*12f20*/  LOP3.LUT R24, R20, 0xffff0000, RZ, 0xc0, !PT ;  /* 0xffff000014187812 */ /* 0x000fe200078ec0ff */
[----:B------:R-:W-:-:S02]  /*12f30*/  IMAD.U32 R26, R6, 0x10000, RZ ;  /* 0x00010000061a7824 */ /* 0x000fc400078e00ff */
[----:B------:R-:W-:Y:S01]  /*12f40*/  FMUL.FTZ R37, R36, R8 ;  /* 0x0000000824257220 */ /* 0x000fe20000410000 */
[----:B------:R-:W-:Y:S01]  /*12f50*/  LOP3.LUT R6, R6, 0xffff0000, RZ, 0xc0, !PT ;  /* 0xffff000006067812 */ /* 0x000fe200078ec0ff */
[----:B------:R-:W-:Y:S01]  /*12f60*/  FFMA.FTZ R8, R36, R4, R41 ;  /* 0x0000000424087223 */ /* 0x000fe20000010029 */
[----:B------:R-:W-:Y:S02]  /*12f70*/  IMAD.U32 R29, R9, 0x10000, RZ ;  /* 0x00010000091d7824 */ /* 0x000fe400078e00ff */
[----:B------:R-:W-:Y:S01]  /*12f80*/  FMUL.FTZ R41, R24, R10 ;  /* 0x0000000a18297220 */ /* 0x000fe20000410000 */
[----:B------:R-:W-:Y:S02]  /*12f90*/  IMAD.U32 R28, R20, 0x10000, RZ ;  /* 0x00010000141c7824 */ /* 0x000fe400078e00ff */
[----:B------:R-:W-:Y:S01]  /*12fa0*/  FFMA.FTZ R0, R0, R4, -R37 ;  /* 0x0000000400007223 */ /* 0x000fe20000010825 */
[----:B------:R-:W-:Y:S01]  /*12fb0*/  FMUL.FTZ R45, R12, R10 ;  /* 0x0000000a0c2d7220 */ /* 0x000fe20000410000 */
[----:B------:R-:W-:-:S02]  /*12fc0*/  IMAD.U32 R25, R5, 0x10000, RZ ;  /* 0x0001000005197824 */ /* 0x000fc400078e00ff */
[----:B------:R-:W-:Y:S01]  /*12fd0*/  FFMA.FTZ R20, R12, R6, -R41 ;  /* 0x000000060c147223 */ /* 0x000fe20000010829 */
[----:B------:R-:W-:Y:S02]  /*12fe0*/  IMAD.U32 R31, R11, 0x10000, RZ ;  /* 0x000100000b1f7824 */ /* 0x000fe400078e00ff */
[----:B------:R-:W-:Y:S01]  /*12ff0*/  FMUL.FTZ R4, R49, R29 ;  /* 0x0000001d31047220 */ /* 0x000fe20000410000 */
[----:B------:R-:W-:Y:S02]  /*13000*/  IMAD.U32 R41, R13, 0x10000, RZ ;  /* 0x000100000d297824 */ /* 0x000fe400078e00ff */
[-C--:B------:R-:W-:Y:S01]  /*13010*/  FMUL.FTZ R37, R28, R30.reuse ;  /* 0x0000001e1c257220 */ /* 0x080fe20000410000 */
[----:B------:R-:W-:Y:S01]  /*13020*/  FMUL.FTZ R43, R14, R30 ;  /* 0x0000001e0e2b7220 */ /* 0x000fe20000410000 */
[----:B------:R-:W-:Y:S01]  /*13030*/  FFMA.FTZ R24, R24, R6, R45 ;  /* 0x0000000618187223 */ /* 0x000fe2000001002d */
[----:B------:R-:W-:Y:S02]  /*13040*/  IMAD.U32 R27, R7, 0x10000, RZ ;  /* 0x00010000071b7824 */ /* 0x000fe400078e00ff */
[----:B------:R-:W-:Y:S01]  /*13050*/  FMUL.FTZ R6, R51, R31 ;  /* 0x0000001f33067220 */ /* 0x000fe20000410000 */
[----:B------:R-:W-:Y:S01]  /*13060*/  FFMA.FTZ R12, R47, R25, -R4 ;  /* 0x000000192f0c7223 */ /* 0x000fe20000010804 */
[----:B------:R-:W-:Y:S01]  /*13070*/  LOP3.LUT R9, R9, 0xffff0000, RZ, 0xc0, !PT ;  /* 0xffff000009097812 */ /* 0x000fe200078ec0ff */
[----:B------:R-:W-:Y:S01]  /*13080*/  FMUL.FTZ R10, R47, R29 ;  /* 0x0000001d2f0a7220 */ /* 0x000fe20000410000 */
[----:B------:R-:W-:Y:S01]  /*13090*/  LOP3.LUT R11, R11, 0xffff0000, RZ, 0xc0, !PT ;  /* 0xffff00000b0b7812 */ /* 0x000fe200078ec0ff */
[----:B------:R-:W-:Y:S01]  /*130a0*/  FMUL.FTZ R4, R41, R31 ;  /* 0x0000001f29047220 */ /* 0x000fe20000410000 */
[----:B------:R-:W-:Y:S01]  /*130b0*/  LOP3.LUT R13, R13, 0xffff0000, RZ, 0xc0, !PT ;  /* 0xffff00000d0d7812 */ /* 0x000fe200078ec0ff */
[-C--:B------:R-:W-:Y:S01]  /*130c0*/  FFMA.FTZ R37, R14, R26.reuse, -R37 ;  /* 0x0000001a0e257223 */ /* 0x080fe20000010825 */
[----:B------:R-:W-:Y:S01]  /*130d0*/  FFMA.FTZ R43, R28, R26, R43 ;  /* 0x0000001a1c2b7223 */ /* 0x000fe2000001002b */
[----:B------:R-:W-:Y:S01]  /*130e0*/  FFMA.FTZ R26, R41, R27, -R6 ;  /* 0x0000001b291a7223 */ /* 0x000fe20000010806 */
[----:B------:R-:W-:Y:S01]  /*130f0*/  LOP3.LUT R5, R5, 0xffff0000, RZ, 0xc0, !PT ;  /* 0xffff000005057812 */ /* 0x000fe200078ec0ff */
[----:B------:R-:W-:Y:S01]  /*13100*/  FFMA.FTZ R25, R49, R25, R10 ;  /* 0x0000001931197223 */ /* 0x000fe2000001000a */
[----:B------:R-:W-:Y:S01]  /*13110*/  LOP3.LUT R7, R7, 0xffff0000, RZ, 0xc0, !PT ;  /* 0xffff000007077812 */ /* 0x000fe200078ec0ff */
[----:B------:R-:W-:Y:S01]  /*13120*/  FFMA.FTZ R27, R51, R27, R4 ;  /* 0x0000001b331b7223 */ /* 0x000fe20000010004 */
[----:B------:R-:W-:Y:S01]  /*13130*/  FMUL.FTZ R4, R15, R9 ;  /* 0x000000090f047220 */ /* 0x000fe20000410000 */
[----:B------:R-:W-:Y:S01]  /*13140*/  FMUL.FTZ R10, R21, R11 ;  /* 0x0000000b150a7220 */ /* 0x000fe20000410000 */
        /* <DEDUP_REMOVED lines=16> */
.L_x_606:
[----:B------:R-:W-:Y:S05]  /*13250*/  BSYNC B0 ;  /* 0x0000000000007941 */ /* 0x000fea0003800000 */
.L_x_575:
[----:B------:R-:W-:Y:S01]  /*13260*/  @!PT LDS RZ, [RZ] ;  /* 0x00000000fffff984 */ /* 0x000fe20000000800 */
[----:B------:R-:W-:Y:S01]  /*13270*/  @!PT LDS RZ, [RZ] ;  /* 0x00000000fffff984 */ /* 0x000fe20000000800 */
[----:B------:R-:W-:Y:S01]  /*13280*/  @!PT LDS RZ, [RZ] ;  /* 0x00000000fffff984 */ /* 0x000fe20000000800 */
[----:B------:R-:W-:Y:S01]  /*13290*/  @!PT LDS RZ, [RZ] ;  /* 0x00000000fffff984 */ /* 0x000fe20000000800 */
[----:B------:R4:W-:Y:S06]  /*132a0*/  MEMBAR.ALL.CTA ;  /* 0x0000000000007992 */ /* 0x0009ec0000008000 */
[----:B----4-:R-:W4:Y:S01]  /*132b0*/  FENCE.VIEW.ASYNC.S ;  /* 0x00000000000073c6 */ /* 0x010f220000000000 */
[----:B------:R-:W-:Y:S05]  /*132c0*/  WARPSYNC.ALL ;  /* 0x0000000000007948 */ /* 0x000fea0003800000 */
[----:B----4-:R-:W-:Y:S06]  /*132d0*/  BAR.SYNC.DEFER_BLOCKING 0xd, 0x100 ;  /* 0x0344000000007b1d */ /* 0x010fec0000010000 */
.L_x_573:
[----:B------:R-:W-:-:S06]  /*132e0*/  ULOP3.LUT UR4, UR60, 0x1, URZ, 0xfc, !UPT ;  /* 0x000000013c047892 */ /* 0x000fcc000f8efc3f */
[----:B------:R-:W-:-:S05]  /*132f0*/  IMAD.U32 R0, RZ, RZ, UR4 ;  /* 0x00000004ff007e24 */ /* 0x000fca000f8e00ff */
[----:B------:R-:W-:-:S13]  /*13300*/  ISETP.NE.AND P0, PT, R0, 0x3, PT ;  /* 0x000000030000780c */ /* 0x000fda0003f05270 */
[----:B------:R-:W-:Y:S05]  /*13310*/  @!P0 BRA `(.L_x_632) ;  /* 0x0000000000048947 */ /* 0x000fea0003800000 */
[----:B------:R-:W-:Y:S01]  /*13320*/  BPT.TRAP 0x1 ;  /* 0x000000040000795c */ /* 0x000fe20000300000 */
.L_x_632:
[----:B------:R-:W-:Y:S01]  /*13330*/  IMAD R0, R220, 0x8, R18 ;  /* 0x00000008dc007824 */ /* 0x000fe200078e0212 */
[----:B01----:R-:W-:-:S04]  /*13340*/  SHF.L.U32 R3, R221, 0x1f, RZ ;  /* 0x0000001fdd037819 */ /* 0x003fc800000006ff */
[----:B------:R0:W1:Y:S01]  /*13350*/  SYNCS.PHASECHK.TRANS64.TRYWAIT P2, [R0+URZ+0x38830], R3 ;  /* 0x03883003000075a7 */ /* 0x000062000804017f */
[----:B------:R-:W-:Y:S05]  /*13360*/  @!P0 BRA `(.L_x_633) ;  /* 0x0000000000048947 */ /* 0x000fea0003800000 */
[----:B------:R-:W-:Y:S01]  /*13370*/  BPT.TRAP 0x1 ;  /* 0x000000040000795c */ /* 0x000fe20000300000 */
.L_x_633:
[----:B--23--:R-:W2:Y:S01]  /*13380*/  S2R R4, SR_TID.X ;  /* 0x0000000000047919 */ /* 0x00cea20000002100 */
[----:B------:R-:W-:Y:S01]  /*13390*/  IMAD.MOV.U32 R151, RZ, RZ, RZ ;  /* 0x000000ffff977224 */ /* 0x000fe200078e00ff */
[----:B--2---:R-:W-:-:S04]  /*133a0*/  LOP3.LUT R4, R4, 0x7f, RZ, 0xc0, !PT ;  /* 0x0000007f04047812 */ /* 0x004fc800078ec0ff */
[----:B------:R-:W-:Y:S01]  /*133b0*/  ISETP.NE.AND P1, PT, R4, RZ, PT ;  /* 0x000000ff0400720c */ /* 0x000fe20003f25270 */
[----:B-1----:R-:W-:-:S12]  /*133c0*/  @P2 BRA `(.L_x_634) ;  /* 0x0000000000082947 */ /* 0x002fd80003800000 */
[----:B------:R-:W1:Y:S02]  /*133d0*/  SYNCS.PHASECHK.TRANS64.TRYWAIT P2, [R0+URZ+0x38830], R3 ;  /* 0x03883003000075a7 */ /* 0x000e64000804017f */
[----:B-1----:R-:W-:Y:S05]  /*133e0*/  @!P2 BRA `(.L_x_635) ;  /* 0x0000018c0010a947 */ /* 0x002fea0003800000 */
.L_x_634:
[----:B------:R-:W-:Y:S05]  /*133f0*/  WARPSYNC.ALL ;  /* 0x0000000000007948 */ /* 0x000fea0003800000 */
[----:B01----:R-:W-:Y:S01]  /*13400*/  VIADD R3, R18, 0x24400 ;  /* 0x0002440012037836 */ /* 0x003fe20000000000 */
[----:B------:R-:W-:Y:S01]  /*13410*/  R2UR UR12, R2 ;  /* 0x00000000020c72ca */ /* 0x000fe200000e0000 */
[----:B-----5:R-:W-:Y:S01]  /*13420*/  WARPGROUP.ARRIVE ;  /* 0x00000000000079c5 */ /* 0x020fe20000000000 */
[----:B------:R-:W-:Y:S01]  /*13430*/  UMOV UR9, 0x40000040 ;  /* 0x4000004000097882 */ /* 0x000fe20000000000 */
[----:B------:R-:W-:Y:S01]  /*13440*/  IMAD.MOV.U32 R5, RZ, RZ, 0x40000040 ;  /* 0x40000040ff057424 */ /* 0x000fe200078e00ff */
[----:B------:R-:W-:Y:S01]  /*13450*/  SHF.R.U32.HI R3, RZ, 0x4, R3 ;  /* 0x00000004ff037819 */ /* 0x000fe20000011603 */
[----:B------:R-:W-:Y:S01]  /*13460*/  UMOV UR5, UR9 ;  /* 0x0000000900057c82 */ /* 0x000fe20008000000 */
[----:B------:R-:W-:Y:S01]  /*13470*/  IMAD.MOV.U32 R7, RZ, RZ, 0x40000040 ;  /* 0x40000040ff077424 */ /* 0x000fe200078e00ff */
[----:B------:R-:W-:Y:S01]  /*13480*/  UMOV UR17, 0x40000040 ;  /* 0x4000004000117882 */ /* 0x000fe20000000000 */
[----:B------:R-:W-:Y:S01]  /*13490*/  LOP3.LUT R3, R3, 0x3fff, RZ, 0xc0, !PT ;  /* 0x00003fff03037812 */ /* 0x000fe200078ec0ff */
[----:B------:R-:W-:Y:S01]  /*134a0*/  IMAD.U32 R11, RZ, RZ, UR9 ;  /* 0x00000009ff0b7e24 */ /* 0x000fe2000f8e00ff */
[----:B------:R-:W-:Y:S01]  /*134b0*/  R2UR UR7, R5 ;  /* 0x00000000050772ca */ /* 0x000fe200000e0000 */
[----:B------:R-:W-:Y:S01]  /*134c0*/  IMAD.MOV.U32 R5, RZ, RZ, 0x40000040 ;  /* 0x40000040ff057424 */ /* 0x000fe200078e00ff */
[----:B------:R-:W-:Y:S01]  /*134d0*/  LOP3.LUT R224, R3, 0x10000, RZ, 0xfc, !PT ;  /* 0x0001000003e07812 */ /* 0x000fe200078efcff */
[----:B------:R-:W-:Y:S01]  /*134e0*/  IMAD.MOV.U32 R3, RZ, RZ, 0x40000040 ;  /* 0x40000040ff037424 */ /* 0x000fe200078e00ff */
[----:B------:R-:W-:Y:S01]  /*134f0*/  ULOP3.LUT UR12, UR12, 0x10000, URZ, 0xfc, !UPT ;  /* 0x000100000c0c7892 */ /* 0x000fe2000f8efc3f */
[----:B------:R-:W-:-:S02]  /*13500*/  P2R R8, PR, RZ, 0x1 ;  /* 0x00000001ff087803 */ /* 0x000fc40000000000 */
[----:B------:R-:W-:Y:S01]  /*13510*/  IMAD R2, R220, 0xa00, R224 ;  /* 0x00000a00dc027824 */ /* 0x000fe200078e02e0 */
[----:B------:R-:W-:-:S03]  /*13520*/  R2UR UR11, R3 ;  /* 0x00000000030b72ca */ /* 0x000fc600000e0000 */
[----:B------:R-:W-:Y:S01]  /*13530*/  UMOV UR8, UR12 ;  /* 0x0000000c00087c82 */ /* 0x000fe20008000000 */
[C---:B------:R-:W-:Y:S01]  /*13540*/  R2UR UR10, R2.reuse ;  /* 0x00000000020a72ca */ /* 0x040fe200000e0000 */
[C---:B------:R-:W-:Y:S01]  /*13550*/  VIADD R4, R2.reuse, 0x80 ;  /* 0x0000008002047836 */ /* 0x040fe20000000000 */
[----:B------:R-:W-:Y:S01]  /*13560*/  UMOV UR4, UR8 ;  /* 0x0000000800047c82 */ /* 0x000fe20008000000 */
[----:B------:R-:W-:Y:S02]  /*13570*/  VIADD R6, R2, 0x180 ;  /* 0x0000018002067836 */ /* 0x000fe40000000000 */
[----:B------:R-:W-:Y:S01]  /*13580*/  IMAD.U32 R10, RZ, RZ, UR8 ;  /* 0x00000008ff0a7e24 */ /* 0x000fe2000f8e00ff */
[----:B------:R-:W-:Y:S01]  /*13590*/  R2UR UR6, R4 ;  /* 0x00000000040672ca */ /* 0x000fe200000e0000 */
[----:B------:R-:W-:-:S03]  /*135a0*/  VIADD R4, R2, 0x100 ;  /* 0x0000010002047836 */ /* 0x000fc60000000000 */
[----:B------:R0:W-:Y:S03]  /*135b0*/  STL.64 [R1+0x58], R10 ;  /* 0x0000580a01007387 */ /* 0x0001e60000100a00 */
[----:B------:R-:W-:Y:S01]  /*135c0*/  HGMMA.64x16x16.F32.BF16 R56, gdesc[UR8], RZ, !UPT, gsb0 ;  /* 0x00200000083879f0 */ /* 0x000fe2000c0018ff */
[----:B0-----:R-:W-:Y:S02]  /*135d0*/  IMAD.U32 R11, RZ, RZ, UR17 ;  /* 0x00000011ff0b7e24 */ /* 0x001fe4000f8e00ff */
[----:B------:R-:W-:Y:S02]  /*135e0*/  WARPGROUP.DEPBAR.LE gsb0, 0x0 ;  /* 0x00008000000079c5 */ /* 0x000fe40000010000 */
[----:B------:R-:W-:-:S06]  /*135f0*/  WARPGROUP.ARRIVE ;  /* 0x00000000000079c5 */ /* 0x000fcc0000000000 */
[----:B------:R-:W-:Y:S01]  /*13600*/  HGMMA.64x16x16.F32.BF16 R48, gdesc[UR4], RZ, !UPT, gsb0 ;  /* 0x00200000043079f0 */ /* 0x000fe2000c0018ff */
[----:B------:R-:W-:Y:S01]  /*13610*/  R2UR UR6, R4 ;  /* 0x00000000040672ca */ /* 0x000fe200000e0000 */
[----:B------:R-:W-:Y:S01]  /*13620*/  UMOV UR4, UR8 ;  /* 0x0000000800047c82 */ /* 0x000fe20008000000 */
[----:B------:R-:W-:Y:S01]  /*13630*/  R2UR UR7, R5 ;  /* 0x00000000050772ca */ /* 0x000fe200000e0000 */
[----:B------:R-:W-:Y:S01]  /*13640*/  UMOV UR5, UR9 ;  /* 0x0000000900057c82 */ /* 0x000fe20008000000 */
[----:B------:R-:W-:Y:S02]  /*13650*/  VIADD R4, R2, 0x200 ;  /* 0x0000020002047836 */ /* 0x000fe40000000000 */
[----:B------:R-:W-:-:S03]  /*13660*/  IMAD.MOV.U32 R5, RZ, RZ, 0x40000040 ;  /* 0x40000040ff057424 */ /* 0x000fc600078e00ff */
[----:B------:R-:W-:Y:S01]  /*13670*/  R2UR UR10, R4 ;  /* 0x00000000040a72ca */ /* 0x000fe200000e0000 */
[----:B------:R-:W-:Y:S01]  /*13680*/  VIADD R4, R2, 0x82 ;  /* 0x0000008202047836 */ /* 0x000fe20000000000 */
[----:B------:R-:W-:Y:S01]  /*13690*/  R2UR UR11, R5 ;  /* 0x00000000050b72ca */ /* 0x000fe200000e0000 */
[----:B------:R-:W-:Y:S01]  /*136a0*/  IMAD.MOV.U32 R5, RZ, RZ, 0x40000040 ;  /* 0x40000040ff057424 */ /* 0x000fe200078e00ff */
        /* <DEDUP_REMOVED lines=16> */
[----:B------:R-:W-:Y:S01]  /*137b0*/  UIADD3 UR4, UR12, 0x2, URZ ;  /* 0x000000020c047890 */ /* 0x000fe2000fffe03f */
[----:B------:R-:W-:Y:S01]  /*137c0*/  R2UR UR6, R4 ;  /* 0x00000000040672ca */ /* 0x000fe200000e0000 */
[----:B------:R-:W-:Y:S01]  /*137d0*/  VIADD R4, R2, 0x102 ;  /* 0x0000010202047836 */ /* 0x000fe20000000000 */
[----:B------:R-:W-:Y:S01]  /*137e0*/  R2UR UR7, R5 ;  /* 0x00000000050772ca */ /* 0x000fe200000e0000 */
[----:B------:R-:W-:-:S03]  /*137f0*/  IMAD.MOV.U32 R5, RZ, RZ, 0x40000040 ;  /* 0x40000040ff057424 */ /* 0x000fc600078e00ff */
[----:B------:R-:W-:Y:S02]  /*13800*/  UMOV UR16, UR4 ;  /* 0x0000000400107c82 */ /* 0x000fe40008000000 */
[----:B------:R-:W-:-:S05]  /*13810*/  IMAD.U32 R10, RZ, RZ, UR16 ;  /* 0x00000010ff0a7e24 */ /* 0x000fca000f8e00ff */
[----:B------:R0:W-:Y:S01]  /*13820*/  STL.64 [R1+0x50], R10 ;  /* 0x0000500a01007387 */ /* 0x0001e20000100a00 */
[----:B------:R-:W-:Y:S02]  /*13830*/  WARPGROUP.DEPBAR.LE gsb0, 0x0 ;  /* 0x00008000000079c5 */ /* 0x000fe40000010000 */
[----:B------:R-:W-:-:S06]  /*13840*/  WARPGROUP.ARRIVE ;  /* 0x00000000000079c5 */ /* 0x000fcc0000000000 */
[----:B------:R-:W-:Y:S01]  /*13850*/  HGMMA.64x16x16.F32.BF16 R24, gdesc[UR8], RZ, !UPT, gsb0 ;  /* 0x00200000081879f0 */ /* 0x000fe2000c0018ff */
[----:B------:R-:W-:Y:S01]  /*13860*/  UMOV UR8, UR16 ;  /* 0x0000001000087c82 */ /* 0x000fe20008000000 */
[----:B------:R-:W-:Y:S01]  /*13870*/  UMOV UR9, UR17 ;  /* 0x0000001100097c82 */ /* 0x000fe20008000000 */
[----:B------:R-:W-:Y:S01]  /*13880*/  UMOV UR4, UR8 ;  /* 0x0000000800047c82 */ /* 0x000fe20008000000 */
[----:B------:R-:W-:Y:S01]  /*13890*/  UMOV UR5, UR9 ;  /* 0x0000000900057c82 */ /* 0x000fe20008000000 */
[----:B------:R-:W-:Y:S02]  /*138a0*/  WARPGROUP.DEPBAR.LE gsb0, 0x0 ;  /* 0x00008000000079c5 */ /* 0x000fe40000010000 */
[----:B------:R-:W-:-:S06]  /*138b0*/  WARPGROUP.ARRIVE ;  /* 0x00000000000079c5 */ /* 0x000fcc0000000000 */
[----:B------:R-:W-:Y:S01]  /*138c0*/  HGMMA.64x16x16.F32.BF16 R56, gdesc[UR16], R56, gsb0 ;  /* 0x00200000103879f0 */ /* 0x000fe20008001838 */
[----:B------:R-:W-:Y:S02]  /*138d0*/  UMOV UR17, 0x40000040 ;  /* 0x4000004000117882 */ /* 0x000fe40000000000 */
[----:B0-----:R-:W-:Y:S01]  /*138e0*/  IMAD.U32 R11, RZ, RZ, UR17 ;  /* 0x00000011ff0b7e24 */ /* 0x001fe2000f8e00ff */
[----:B------:R-:W-:Y:S02]  /*138f0*/  WARPGROUP.DEPBAR.LE gsb0, 0x0 ;  /* 0x00008000000079c5 */ /* 0x000fe40000010000 */
[----:B------:R-:W-:-:S06]  /*13900*/  WARPGROUP.ARRIVE ;  /* 0x00000000000079c5 */ /* 0x000fcc0000000000 */
[----:B------:R-:W-:Y:S01]  /*13910*/  HGMMA.64x16x16.F32.BF16 R48, gdesc[UR4], R48, gsb0 ;  /* 0x00200000043079f0 */ /* 0x000fe20008001830 */
        /* <DEDUP_REMOVED lines=36> */
[----:B------:R-:W-:Y:S01]  /*13b60*/  HGMMA.64x16x16.F32.BF16 R24, gdesc[UR8], R24, gsb0 ;  /* 0x00200000081879f0 */ /* 0x000fe20008001818 */
        /* <DEDUP_REMOVED lines=8> */
[----:B------:R-:W-:Y:S01]  /*13bf0*/  UMOV UR15, UR17 ;  /* 0x00000011000f7c82 */ /* 0x000fe20008000000 */
        /* <DEDUP_REMOVED lines=32> */
[----:B------:R-:W-:Y:S01]  /*13e00*/  UMOV UR5, UR15 ;  /* 0x0000000f00057c82 */ /* 0x000fe20008000000 */
[----:B------:R-:W-:Y:S01]  /*13e10*/  R2UR UR7, R5 ;  /* 0x00000000050772ca */ /* 0x000fe200000e0000 */
[----:B------:R-:W-:Y:S02]  /*13e20*/  VIADD R4, R2, 0x106 ;  /* 0x0000010602047836 */ /* 0x000fe40000000000 */
[----:B------:R-:W-:Y:S01]  /*13e30*/  IMAD.MOV.U32 R5, RZ, RZ, 0x40000040 ;  /* 0x40000040ff057424 */ /* 0x000fe200078e00ff */
[----:B------:R-:W-:Y:S02]  /*13e40*/  UMOV UR16, UR4 ;  /* 0x0000000400107c82 */ /* 0x000fe40008000000 */
[----:B------:R-:W-:Y:S01]  /*13e50*/  UMOV UR14, UR16 ;  /* 0x00000010000e7c82 */ /* 0x000fe20008000000 */
[----:B------:R-:W-:Y:S01]  /*13e60*/  IMAD.U32 R10, RZ, RZ, UR16 ;  /* 0x00000010ff0a7e24 */ /* 0x000fe2000f8e00ff */
[----:B------:R-:W-:-:S04]  /*13e70*/  UMOV UR4, UR14 ;  /* 0x0000000e00047c82 */ /* 0x000fc80008000000 */
[----:B------:R0:W-:Y:S01]  /*13e80*/  STL.64 [R1+0x40], R10 ;  /* 0x0000400a01007387 */ /* 0x0001e20000100a00 */
        /* <DEDUP_REMOVED lines=8> */
[----:B------:R-:W-:Y:S01]  /*13f10*/  IMAD.MOV.U32 R7, RZ, RZ, 0x40000040 ;  /* 0x40000040ff077424 */ /* 0x000fe200078e00ff */
[----:B------:R-:W-:Y:S02]  /*13f20*/  WARPGROUP.DEPBAR.LE gsb0, 0x0 ;  /* 0x00008000000079c5 */ /* 0x000fe40000010000 */
[----:B------:R-:W-:-:S06]  /*13f30*/  WARPGROUP.ARRIVE ;  /* 0x00000000000079c5 */ /* 0x000fcc0000000000 */
[----:B------:R-:W-:Y:S01]  /*13f40*/  HGMMA.64x16x16.F32.BF16 R56, gdesc[UR16], R56, gsb0 ;  /* 0x00200000103879f0 */ /* 0x000fe20008001838 */
[----:B------:R-:W-:Y:S01]  /*13f50*/  R2UR UR18, R6 ;  /* 0x00000000061272ca */ /* 0x000fe200000e0000 */
[----:B------:R-:W-:Y:S01]  /*13f60*/  UMOV UR17, 0x40000040 ;  /* 0x4000004000117882 */ /* 0x000fe20000000000 */
[----:B------:R-:W-:Y:S01]  /*13f70*/  R2UR UR19, R7 ;  /* 0x00000000071372ca */ /* 0x000fe200000e0000 */
[----:B------:R-:W-:Y:S02]  /*13f80*/  VIADD R6, R2, 0x400 ;  /* 0x0000040002067836 */ /* 0x000fe40000000000 */
[----:B------:R-:W-:Y:S02]  /*13f90*/  IMAD.MOV.U32 R7, RZ, RZ, 0x40000040 ;  /* 0x40000040ff077424 */ /* 0x000fe400078e00ff */
        /* <DEDUP_REMOVED lines=22> */
[----:B------:R-:W-:Y:S01]  /*14100*/  UIADD3 UR8, UR12, 0x400, URZ ;  /* 0x000004000c087890 */ /* 0x000fe2000fffe03f */
[----:B------:R-:W-:-:S06]  /*14110*/  UMOV UR9, UR17 ;  /* 0x0000001100097c82 */ /* 0x000fcc0008000000 */
[----:B------:R-:W-:Y:S02]  /*14120*/  UMOV UR16, UR8 ;  /* 0x0000000800107c82 */ /* 0x000fe40008000000 */
[----:B------:R-:W-:Y:S01]  /*14130*/  UMOV UR8, UR16 ;  /* 0x0000001000087c82 */ /* 0x000fe20008000000 */
[----:B------:R-:W-:-:S05]  /*14140*/  IMAD.U32 R10, RZ, RZ, UR16 ;  /* 0x00000010ff0a7e24 */ /* 0x000fca000f8e00ff */
        /* <DEDUP_REMOVED lines=246> */
[----:B------:R-:W-:Y:S01]  /*150b0*/  IMAD.U32 R10, RZ, RZ, UR16 ;  /* 0x00000010ff0a7e24 */ /* 0x000fe2000f8e00ff */
[----:B------:R-:W-:Y:S01]  /*150c0*/  UIADD3 UR52, UR12, 0x806, URZ ;  /* 0x000008060c347890 */ /* 0x000fe2000fffe03f */
[----:B------:R-:W-:Y:S01]  /*150d0*/  UMOV UR53, 0x40000040 ;  /* 0x4000004000357882 */ /* 0x000fe20000000000 */
[----:B------:R-:W-:Y:S02]  /*150e0*/  UIADD3 UR48, UR12, 0xc00, URZ ;  /* 0x00000c000c307890 */ /* 0x000fe4000fffe03f */
[----:B------:R0:W-:Y:S01]  /*150f0*/  STL.64 [R1+0x8], R10 ;  /* 0x0000080a01007387 */ /* 0x0001e20000100a00 */
[----:B------:R-:W-:Y:S01]  /*15100*/  UMOV UR49, 0x40000040 ;  /* 0x4000004000317882 */ /* 0x000fe20000000000 */
[----:B------:R-:W-:Y:S01]  /*15110*/  UIADD3 UR44, UR12, 0xc02, URZ ;  /* 0x00000c020c2c7890 */ /* 0x000fe2000fffe03f */
[----:B------:R-:W-:Y:S01]  /*15120*/  UMOV UR45, 0x40000040 ;  /* 0x40000040002d7882 */ /* 0x000fe20000000000 */
[----:B------:R-:W-:Y:S01]  /*15130*/  UIADD3 UR40, UR12, 0xc04, URZ ;  /* 0x00000c040c287890 */ /* 0x000fe2000fffe03f */
[----:B------:R-:W2:Y:S01]  /*15140*/  LDL R9, [R1+0x78] ;  /* 0x0000780001097983 */ /* 0x000ea20000100800 */
[----:B------:R-:W-:-:S02]  /*15150*/  WARPGROUP.DEPBAR.LE gsb0, 0x0 ;  /* 0x00008000000079c5 */ /* 0x000fc40000010000 */
        /* <DEDUP_REMOVED lines=10> */
[----:B------:R-:W-:Y:S02]  /*15200*/  WARPGROUP.DEPBAR.LE gsb0, 0x0 ;  /* 0x00008000000079c5 */ /* 0x000fe40000010000 */
[----:B------:R-:W-:Y:S01]  /*15210*/  WARPGROUP.ARRIVE ;  /* 0x00000000000079c5 */ /* 0x000fe20000000000 */
[----:B------:R-:W-:Y:S01]  /*15220*/  UMOV UR15, UR17 ;  /* 0x00000011000f7c82 */ /* 0x000fe20008000000 */
[----:B------:R-:W-:Y:S01]  /*15230*/  UMOV UR41, 0x40000040 ;  /* 0x4000004000297882 */ /* 0x000fe20000000000 */
[----:B------:R-:W-:Y:S01]  /*15240*/  UIADD3 UR36, UR12, 0xc06, URZ ;  /* 0x00000c060c247890 */ /* 0x000fe2000fffe03f */
[----:B------:R-:W-:Y:S02]  /*15250*/  UMOV UR37, 0x40000040 ;  /* 0x4000004000257882 */ /* 0x000fe40000000000 */
[----:B------:R-:W-:Y:S01]  /*15260*/  HGMMA.64x16x16.F32.BF16 R48, gdesc[UR4], R48, gsb0 ;  /* 0x00200000043079f0 */ /* 0x000fe20008001830 */
[----:B------:R-:W-:Y:S01]  /*15270*/  R2UR UR6, R4 ;  /* 0x00000000040672ca */ /* 0x000fe200000e0000 */
[----:B------:R-:W-:Y:S01]  /*15280*/  UMOV UR4, UR8 ;  /* 0x0000000800047c82 */ /* 0x000fe20008000000 */
[----:B------:R-:W-:Y:S01]  /*15290*/  R2UR UR7, R5 ;  /* 0x00000000050772ca */ /* 0x000fe200000e0000 */
[----:B------:R-:W-:Y:S01]  /*152a0*/  UMOV UR5, UR9 ;  /* 0x0000000900057c82 */ /* 0x000fe20008000000 */
[----:B------:R-:W-:-:S02]  /*152b0*/  VIADD R4, R2, 0x702 ;  /* 0x0000070202047836 */ /* 0x000fc40000000000 */
[----:B------:R-:W-:Y:S02]  /*152c0*/  IMAD.MOV.U32 R5, RZ, RZ, 0x40000040 ;  /* 0x40000040ff057424 */ /* 0x000fe400078e00ff */
[----:B------:R-:W-:Y:S01]  /*152d0*/  IMAD.MOV.U32 R3, RZ, RZ, 0x40000040 ;  /* 0x40000040ff037424 */ /* 0x000fe200078e00ff */
[----:B------:R-:W-:Y:S01]  /*152e0*/  R2UR UR10, R4 ;  /* 0x00000000040a72ca */ /* 0x000fe200000e0000 */
[----:B------:R-:W-:Y:S01]  /*152f0*/  VIADD R4, R2, 0x584 ;  /* 0x0000058402047836 */ /* 0x000fe20000000000 */
[----:B------:R-:W-:Y:S01]  /*15300*/  R2UR UR11, R5 ;  /* 0x00000000050b72ca */ /* 0x000fe200000e0000 */
        /* <DEDUP_REMOVED lines=11> */
[----:B------:R-:W-:Y:S02]  /*153c0*/  R2UR UR18, R6 ;  /* 0x00000000061272ca */ /* 0x000fe400000e0000 */
[----:B------:R-:W-:Y:S01]  /*153d0*/  R2UR UR19, R7 ;  /* 0x00000000071372ca */ /* 0x000fe200000e0000 */
[----:B------:R-:W-:Y:S02]  /*153e0*/  WARPGROUP.DEPBAR.LE gsb0, 0x0 ;  /* 0x00008000000079c5 */ /* 0x000fe40000010000 */
[----:B------:R-:W-:-:S06]  /*153f0*/  WARPGROUP.ARRIVE ;  /* 0x00000000000079c5 */ /* 0x000fcc0000000000 */
[----:B------:R-:W-:Y:S01]  /*15400*/  HGMMA.64x16x16.F32.BF16 R32, gdesc[UR4], R32, gsb0 ;  /* 0x00200000042079f0 */ /* 0x000fe20008001820 */
[----:B------:R-:W-:Y:S01]  /*15410*/  UIADD3 UR4, UR12, 0x804, URZ ;  /* 0x000008040c047890 */ /* 0x000fe2000fffe03f */
[----:B------:R-:W-:Y:S02]  /*15420*/  R2UR UR6, R4 ;  /* 0x00000000040672ca */ /* 0x000fe400000e0000 */
[----:B------:R-:W-:-:S04]  /*15430*/  R2UR UR7, R5 ;  /* 0x00000000050772ca */ /* 0x000fc800000e0000 */
[----:B------:R-:W-:Y:S01]  /*15440*/  UMOV UR16, UR4 ;  /* 0x0000000400107c82 */ /* 0x000fe20008000000 */
[----:B------:R-:W-:Y:S02]  /*15450*/  WARPGROUP.DEPBAR.LE gsb0, 0x0 ;  /* 0x00008000000079c5 */ /* 0x000fe40000010000 */
[----:B------:R-:W-:Y:S01]  /*15460*/  WARPGROUP.ARRIVE ;  /* 0x00000000000079c5 */ /* 0x000fe20000000000 */
[----:B------:R-:W-:Y:S01]  /*15470*/  UMOV UR14, UR16 ;  /* 0x00000010000e7c82 */ /* 0x000fe20008000000 */
[----:B------:R-:W-:Y:S01]  /*15480*/  UMOV UR5, UR15 ;  /* 0x0000000f00057c82 */ /* 0x000fe20008000000 */
[C---:B------:R-:W-:Y:S02]  /*15490*/  VIADD R4, R2.reuse, 0x604 ;  /* 0x0000060402047836 */ /* 0x040fe40000000000 */
[----:B------:R-:W-:Y:S01]  /*154a0*/  IMAD.MOV.U32 R5, RZ, RZ, 0x40000040 ;  /* 0x40000040ff057424 */ /* 0x000fe200078e00ff */
[----:B------:R-:W-:Y:S01]  /*154b0*/  HGMMA.64x16x16.F32.BF16 R24, gdesc[UR8], R24, gsb0 ;  /* 0x00200000081879f0 */ /* 0x000fe20008001818 */
[----:B------:R-:W-:-:S02]  /*154c0*/  VIADD R6, R2, 0x684 ;  /* 0x0000068402067836 */ /* 0x000fc40000000000 */
[----:B------:R-:W-:Y:S01]  /*154d0*/  IMAD.MOV.U32 R7, RZ, RZ, 0x40000040 ;  /* 0x40000040ff077424 */ /* 0x000fe200078e00ff */
[----:B--2---:R-:W-:Y:S01]  /*154e0*/  IADD3 R147, R147, 0x50, -R9 ;  /* 0x0000005093937810 */ /* 0x004fe20007ffe809 */
[----:B------:R-:W-:Y:S01]  /*154f0*/  IMAD.U32 R10, RZ, RZ, UR16 ;  /* 0x00000010ff0a7e24 */ /* 0x000fe2000f8e00ff */
[----:B------:R-:W-:Y:S02]  /*15500*/  WARPGROUP.DEPBAR.LE gsb0, 0x0 ;  /* 0x00008000000079c5 */ /* 0x000fe40000010000 */
[----:B------:R-:W-:-:S06]  /*15510*/  WARPGROUP.ARRIVE ;  /* 0x00000000000079c5 */ /* 0x000fcc0000000000 */
[----:B------:R-:W-:Y:S01]  /*15520*/  HGMMA.64x16x16.F32.BF16 R56, gdesc[UR16], R56, gsb0 ;  /* 0x00200000103879f0 */ /* 0x000fe20008001838 */
[----:B------:R-:W-:Y:S02]  /*15530*/  UMOV UR4, UR14 ;  /* 0x0000000e00047c82 */ /* 0x000fe40008000000 */
[----:B------:R-:W-:Y:S02]  /*15540*/  WARPGROUP.DEPBAR.LE gsb0, 0x0 ;  /* 0x00008000000079c5 */ /* 0x000fe40000010000 */
[----:B------:R-:W-:-:S06]  /*15550*/  WARPGROUP.ARRIVE ;  /* 0x00000000000079c5 */ /* 0x000fcc0000000000 */
[----:B------:R-:W-:Y:S01]  /*15560*/  HGMMA.64x16x16.F32.BF16 R48, gdesc[UR4], R48, gsb0 ;  /* 0x00200000043079f0 */ /* 0x000fe20008001830 */
[----:B------:R-:W-:Y:S02]  /*15570*/  R2UR UR6, R4 ;  /* 0x00000000040672ca */ /* 0x000fe400000e0000 */
[----:B------:R-:W-:Y:S01]  /*15580*/  R2UR UR7, R5 ;  /* 0x00000000050772ca */ /* 0x000fe200000e0000 */
[----:B------:R-:W-:Y:S01]  /*15590*/  UMOV UR4, UR14 ;  /* 0x0000000e00047c82 */ /* 0x000fe20008000000 */
[----:B------:R-:W-:Y:S01]  /*155a0*/  UMOV UR5, UR15 ;  /* 0x0000000f00057c82 */ /* 0x000fe20008000000 */
[----:B------:R-:W-:Y:S02]  /*155b0*/  WARPGROUP.DEPBAR.LE gsb0, 0x0 ;  /* 0x00008000000079c5 */ /* 0x000fe40000010000 */
[----:B------:R-:W-:-:S08]  /*155c0*/  WARPGROUP.ARRIVE ;  /* 0x00000000000079c5 */ /* 0x000fd00000000000 */
        /* <DEDUP_REMOVED lines=8> */
[----:B------:R-:W-:Y:S02]  /*15650*/  VIADD R4, R2, 0x704 ;  /* 0x0000070402047836 */ /* 0x000fe40000000000 */
[----:B------:R-:W-:-:S03]  /*15660*/  IMAD.MOV.U32 R5, RZ, RZ, 0x40000040 ;  /* 0x40000040ff057424 */ /* 0x000fc600078e00ff */
        /* <DEDUP_REMOVED lines=11> */
[----:B------:R-:W-:Y:S02]  /*15720*/  WARPGROUP.DEPBAR.LE gsb0, 0x0 ;  /* 0x00008000000079c5 */ /* 0x000fe40000010000 */
[----:B------:R-:W-:-:S10]  /*15730*/  WARPGROUP.ARRIVE ;  /* 0x00000000000079c5 */ /* 0x000fd40000000000 */
        /* <DEDUP_REMOVED lines=174> */
[----:B------:R-:W-:Y:S01]  /*16220*/  IMAD.MOV.U32 R5, RZ, RZ, 0x40000040 ;  /* 0x40000040ff057424 */ /* 0x000fe200078e00ff */
[----:B------:R-:W-:Y:S01]  /*16230*/  UMOV UR4, UR36 ;  /* 0x0000002400047c82 */ /* 0x000fe20008000000 */
[----:B------:R-:W-:Y:S01]  /*16240*/  UMOV UR5, UR37 ;  /* 0x0000002500057c82 */ /* 0x000fe20008000000 */
[----:B------:R-:W-:Y:S01]  /*16250*/  R2UR UR6, R4 ;  /* 0x00000000040672ca */ /* 0x000fe200000e0000 */
[----:B------:R-:W-:Y:S01]  /*16260*/  IMAD R147, R92, -0x50, R147 ;  /* 0xffffffb05c937824 */ /* 0x000fe200078e0293 */
[----:B------:R-:W-:Y:S01]  /*16270*/  R2UR UR7, R5 ;  /* 0x00000000050772ca */ /* 0x000fe200000e0000 */
[----:B------:R0:W-:Y:S01]  /*16280*/  STL.64 [R1], R10 ;  /* 0x0000000a01007387 */ /* 0x0001e20000100a00 */
[----:B------:R-:W-:Y:S01]  /*16290*/  @!P1 VIADD R0, R0, 0x38840 ;  /* 0x0003884000009836 */ /* 0x000fe20000000000 */
[----:B------:R-:W-:Y:S01]  /*162a0*/  ULDC UR38, c[0x0][0x988] ;  /* 0x0002620000267ab9 */ /* 0x000fe20000000800 */
[----:B------:R-:W-:-:S02]  /*162b0*/  WARPGROUP.DEPBAR.LE gsb0, 0x0 ;  /* 0x00008000000079c5 */ /* 0x000fc40000010000 */
[----:B------:R-:W-:-:S07]  /*162c0*/  WARPGROUP.ARRIVE ;  /* 0x00000000000079c5 */ /* 0x000fce0000000000 */
        /* <DEDUP_REMOVED lines=19> */
[----:B------:R-:W-:Y:S01]  /*16400*/  VIADD R2, R2, 0x986 ;  /* 0x0000098602027836 */ /* 0x000fe20000000000 */
[----:B------:R-:W-:Y:S02]  /*16410*/  R2UR UR7, R3 ;  /* 0x00000000030772ca */ /* 0x000fe400000e0000 */
[C---:B------:R-:W-:Y:S02]  /*16420*/  ISETP.GT.AND P6, PT, R147.reuse, RZ, PT ;  /* 0x000000ff9300720c */ /* 0x040fe40003fc4270 */
[----:B------:R-:W-:Y:S02]  /*16430*/  R2UR UR6, R2 ;  /* 0x00000000020672ca */ /* 0x000fe400000e0000 */
[C---:B------:R-:W-:Y:S02]  /*16440*/  ISETP.GT.AND P5, PT, R147.reuse, 0x1, PT ;  /* 0x000000019300780c */ /* 0x040fe40003fa4270 */
[----:B------:R-:W-:-:S02]  /*16450*/  ISETP.GT.AND P4, PT, R147, 0x8, PT ;  /* 0x000000089300780c */ /* 0x000fc40003f84270 */
[----:B------:R-:W-:Y:S02]  /*16460*/  FSEL R56, R56, -INF , P6 ;  /* 0xff80000038387808 */ /* 0x000fe40003000000 */
[----:B------:R-:W-:Y:S02]  /*16470*/  FSEL R69, R57, -INF , P5 ;  /* 0xff80000039457808 */ /* 0x000fe40002800000 */
[C---:B------:R-:W-:Y:S02]  /*16480*/  ISETP.GT.AND P3, PT, R147.reuse, 0x9, PT ;  /* 0x000000099300780c */ /* 0x040fe40003f64270 */
[----:B------:R-:W-:Y:S02]  /*16490*/  FSEL R57, R60, -INF , P4 ;  /* 0xff8000003c397808 */ /* 0x000fe40002000000 */
[----:B------:R-:W-:Y:S01]  /*164a0*/  FMNMX.FTZ R2, R56, R69, !PT ;  /* 0x0000004538027209 */ /* 0x000fe20007810000 */
[----:B------:R-:W-:Y:S01]  /*164b0*/  UMOV UR4, UR36 ;  /* 0x0000002400047c82 */ /* 0x000fe20008000000 */
[----:B------:R-:W-:Y:S01]  /*164c0*/  UMOV UR5, UR37 ;  /* 0x0000002500057c82 */ /* 0x000fe20008000000 */
[----:B------:R-:W-:-:S02]  /*164d0*/  ISETP.GT.AND P2, PT, R147, 0x10, PT ;  /* 0x000000109300780c */ /* 0x000fc40003f44270 */
[----:B------:R-:W-:Y:S02]  /*164e0*/  FSEL R65, R61, -INF , P3 ;  /* 0xff8000003d417808 */ /* 0x000fe40001800000 */
[----:B------:R-:W-:Y:S02]  /*164f0*/  FMNMX.FTZ R2, R57, R2, !PT ;  /* 0x0000000239027209 */ /* 0x000fe40007810000 */
[----:B------:R-:W-:Y:S02]  /*16500*/  FSEL R3, R58, -INF , P6 ;  /* 0xff8000003a037808 */ /* 0x000fe40003000000 */
[----:B------:R-:W-:Y:S02]  /*16510*/  ISETP.GT.AND P6, PT, R147, 0x11, PT ;  /* 0x000000119300780c */ /* 0x000fe40003fc4270 */
[----:B------:R-:W-:Y:S02]  /*16520*/  FSEL R61, R48, -INF , P2 ;  /* 0xff800000303d7808 */ /* 0x000fe40001000000 */
[----:B------:R-:W-:-:S02]  /*16530*/  FMNMX.FTZ R2, R65, R2, !PT ;  /* 0x0000000241027209 */ /* 0x000fc40007810000 */
[----:B------:R-:W-:Y:S01]  /*16540*/  FSEL R59, R59, -INF , P5 ;  /* 0xff8000003b3b7808 */ /* 0x000fe20002800000 */
[----:B------:R-:W-:Y:S02]  /*16550*/  WARPGROUP.DEPBAR.LE gsb0, 0x0 ;  /* 0x00008000000079c5 */ /* 0x000fe40000010000 */
[----:B------:R-:W-:-:S06]  /*16560*/  WARPGROUP.ARRIVE ;  /* 0x00000000000079c5 */ /* 0x000fcc0000000000 */
[----:B------:R-:W-:Y:S01]  /*16570*/  HGMMA.64x16x16.F32.BF16 R24, gdesc[UR4], R24, gsb0 ;  /* 0x00200000041879f0 */ /* 0x000fe20008001818 */
[----:B------:R-:W-:Y:S01]  /*16580*/  ISETP.GT.AND P5, PT, R147, 0x18, PT ;  /* 0x000000189300780c */ /* 0x000fe20003fa4270 */
[----:B------:R-:W-:Y:S01]  /*16590*/  ULDC UR4, c[0x0][0x988] ;  /* 0x0002620000047ab9 */ /* 0x000fe20000000800 */
[----:B------:R-:W-:Y:S02]  /*165a0*/  FSEL R49, R49, -INF , P6 ;  /* 0xff80000031317808 */ /* 0x000fe40003000000 */
[----:B------:R-:W-:Y:S02]  /*165b0*/  FMNMX.FTZ R2, R61, R2, !PT ;  /* 0x000000023d027209 */ /* 0x000fe40007810000 */
[----:B------:R-:W-:Y:S02]  /*165c0*/  FSEL R7, R62, -INF , P4 ;  /* 0xff8000003e077808 */ /* 0x000fe40002000000 */
[----:B------:R-:W-:Y:S02]  /*165d0*/  ISETP.GT.AND P4, PT, R147, 0x19, PT ;  /* 0x000000199300780c */ /* 0x000fe40003f84270 */
[----:B------:R-:W-:-:S02]  /*165e0*/  FSEL R67, R52, -INF , P5 ;  /* 0xff80000034437808 */ /* 0x000fc40002800000 */
[----:B------:R-:W-:Y:S02]  /*165f0*/  FMNMX.FTZ R2, R49, R2, !PT ;  /* 0x0000000231027209 */ /* 0x000fe40007810000 */
[----:B------:R-:W-:Y:S02]  /*16600*/  FSEL R63, R63, -INF , P3 ;  /* 0xff8000003f3f7808 */ /* 0x000fe40001800000 */
[----:B------:R-:W-:Y:S02]  /*16610*/  ISETP.GT.AND P3, PT, R147, 0x20, PT ;  /* 0x000000209300780c */ /* 0x000fe40003f64270 */
[----:B------:R-:W-:Y:S02]  /*16620*/  FSEL R53, R53, -INF , P4 ;  /* 0xff80000035357808 */ /* 0x000fe40002000000 */
[----:B------:R-:W-:Y:S02]  /*16630*/  FMNMX.FTZ R2, R67, R2, !PT ;  /* 0x0000000243027209 */ /* 0x000fe40007810000 */
[----:B------:R-:W-:-:S02]  /*16640*/  FSEL R9, R50, -INF , P2 ;  /* 0xff80000032097808 */ /* 0x000fc40001000000 */
[----:B------:R-:W-:Y:S02]  /*16650*/  ISETP.GT.AND P2, PT, R147, 0x21, PT ;  /* 0x000000219300780c */ /* 0x000fe40003f44270 */
[----:B------:R-:W-:Y:S02]  /*16660*/  FSEL R71, R40, -INF , P3 ;  /* 0xff80000028477808 */ /* 0x000fe40001800000 */
[----:B------:R-:W-:Y:S02]  /*16670*/  FMNMX.FTZ R2, R53, R2, !PT ;  /* 0x0000000235027209 */ /* 0x000fe40007810000 */
[----:B------:R-:W-:Y:S02]  /*16680*/  FSEL R51, R51, -INF , P6 ;  /* 0xff80000033337808 */ /* 0x000fe40003000000 */
[----:B------:R-:W-:Y:S02]  /*16690*/  ISETP.GT.AND P6, PT, R147, 0x28, PT ;  /* 0x000000289300780c */ /* 0x000fe40003fc4270 */
[----:B------:R-:W-:-:S02]  /*166a0*/  FSEL R41, R41, -INF , P2 ;  /* 0xff80000029297808 */ /* 0x000fc40001000000 */
[----:B------:R-:W-:Y:S02]  /*166b0*/  FMNMX.FTZ R2, R71, R2, !PT ;  /* 0x0000000247027209 */ /* 0x000fe40007810000 */
[----:B0-----:R-:W-:Y:S02]  /*166c0*/  FSEL R11, R54, -INF , P5 ;  /* 0xff800000360b7808 */ /* 0x001fe40002800000 */
        /* <DEDUP_REMOVED lines=22> */
[----:B------:R-:W-:Y:S01]  /*16830*/  FMNMX.FTZ R2, R77, R2, !PT ;  /* 0x000000024d027209 */ /* 0x000fe20007810000 */
[----:B------:R-:W-:Y:S02]  /*16840*/  WARPGROUP.DEPBAR.LE gsb0, 0x0 ;  /* 0x00008000000079c5 */ /* 0x000fe40000010000 */
        /* <DEDUP_REMOVED lines=13> */
[----:B------:R-:W-:-:S04]  /*16920*/  FMNMX.FTZ R2, R83, R2, !PT ;  /* 0x0000000253027209 */ /* 0x000fc80007810000 */
[----:B------:R-:W-:-:S05]  /*16930*/  FMNMX.FTZ R10, R85, R2, !PT ;  /* 0x00000002550a7209 */ /* 0x000fca0007810000 */
[----:B------:R-:W0:Y:S01]  /*16940*/  SHFL.BFLY PT, R5, R10, 0x2, 0x1f ;  /* 0x0c401f000a057f89 */ /* 0x000e2200000e0000 */
[----:B------:R-:W-:-:S04]  /*16950*/  FMNMX.FTZ R4, R3, R59, !PT ;  /* 0x0000003b03047209 */ /* 0x000fc80007810000 */
[----:B------:R-:W-:-:S04]  /*16960*/  FMNMX.FTZ R4, R7, R4, !PT ;  /* 0x0000000407047209 */ /* 0x000fc80007810000 */
[----:B------:R-:W-:-:S04]  /*16970*/  FMNMX.FTZ R4, R63, R4, !PT ;  /* 0x000000043f047209 */ /* 0x000fc80007810000 */
[----:B------:R-:W-:Y:S02]  /*16980*/  FMNMX.FTZ R4, R9, R4, !PT ;  /* 0x0000000409047209 */ /* 0x000fe40007810000 */
[----:B0-----:R-:W-:-:S05]  /*16990*/  FMNMX.FTZ R12, R10, R5, !PT ;  /* 0x000000050a0c7209 */ /* 0x001fca0007810000 */
[----:B------:R-:W0:Y:S01]  /*169a0*/  SHFL.BFLY PT, R5, R12, 0x1, 0x1f ;  /* 0x0c201f000c057f89 */ /* 0x000e2200000e0000 */
[----:B------:R-:W-:-:S04]  /*169b0*/  FMNMX.FTZ R4, R51, R4, !PT ;  /* 0x0000000433047209 */ /* 0x000fc80007810000 */
[----:B------:R-:W-:-:S04]  /*169c0*/  FMNMX.FTZ R4, R11, R4, !PT ;  /* 0x000000040b047209 */ /* 0x000fc80007810000 */
[----:B------:R-:W-:-:S04]  /*169d0*/  FMNMX.FTZ R4, R55, R4, !PT ;  /* 0x0000000437047209 */ /* 0x000fc80007810000 */
[----:B------:R-:W-:-:S04]  /*169e0*/  FMNMX.FTZ R4, R13, R4, !PT ;  /* 0x000000040d047209 */ /* 0x000fc80007810000 */
[----:B------:R-:W-:Y:S01]  /*169f0*/  FMNMX.FTZ R4, R43, R4, !PT ;  /* 0x000000042b047209 */ /* 0x000fe20007810000 */
[----:B------:R-:W-:-:S03]  /*16a00*/  IMAD.U32 R2, RZ, RZ, UR4 ;  /* 0x00000004ff027e24 */ /* 0x000fc6000f8e00ff */
[----:B------:R-:W-:Y:S02]  /*16a10*/  FMNMX.FTZ R4, R15, R4, !PT ;  /* 0x000000040f047209 */ /* 0x000fe40007810000 */
[----:B0-----:R-:W-:Y:S02]  /*16a20*/  FMNMX.FTZ R5, R12, R5, !PT ;  /* 0x000000050c057209 */ /* 0x001fe40007810000 */
[----:B------:R-:W-:Y:S02]  /*16a30*/  FMNMX.FTZ R4, R47, R4, !PT ;  /* 0x000000042f047209 */ /* 0x000fe40007810000 */
[C---:B------:R-:W-:Y:S01]  /*16a40*/  FSETP.NEU.FTZ.AND P0, PT, R5.reuse, -INF , PT ;  /* 0xff8000000500780b */ /* 0x040fe20003f1d000 */
[----:B------:R-:W-:Y:S01]  /*16a50*/  FMUL.FTZ R6, R5, R2 ;  /* 0x0000000205067220 */ /* 0x000fe20000410000 */
[----:B------:R-:W-:-:S04]  /*16a60*/  FMNMX.FTZ R4, R21, R4, !PT ;  /* 0x0000000415047209 */ /* 0x000fc80007810000 */
[----:B------:R-:W-:Y:S02]  /*16a70*/  FSEL R6, R6, RZ, P0 ;  /* 0x000000ff06067208 */ /* 0x000fe40000000000 */
[----:B------:R-:W-:-:S03]  /*16a80*/  FMNMX.FTZ R4, R35, R4, !PT ;  /* 0x0000000423047209 */ /* 0x000fc60007810000 */
[--C-:B------:R-:W-:Y:S01]  /*16a90*/  FFMA.FTZ R210, R57, R2, -R6.reuse ;  /* 0x0000000239d27223 */ /* 0x100fe20000010806 */
[----:B------:R-:W-:Y:S02]  /*16aa0*/  FSEL R57, R39, -INF , P6 ;  /* 0xff80000027397808 */ /* 0x000fe40003000000 */
[----:B------:R-:W-:Y:S02]  /*16ab0*/  FMNMX.FTZ R4, R25, R4, !PT ;  /* 0x0000000419047209 */ /* 0x000fe40007810000 */
[----:B------:R-:W-:Y:S01]  /*16ac0*/  ISETP.NE.AND P0, PT, R8, RZ, PT ;  /* 0x000000ff0800720c */ /* 0x000fe20003f05270 */
[----:B------:R-:W-:Y:S01]  /*16ad0*/  FFMA.FTZ R8, R65, R2, -R6 ;  /* 0x0000000241087223 */ /* 0x000fe20000010806 */
[----:B------:R-:W-:Y:S02]  /*16ae0*/  FSEL R65, R26, -INF , P5 ;  /* 0xff8000001a417808 */ /* 0x000fe40002800000 */
[----:B------:R-:W-:Y:S02]  /*16af0*/  FMNMX.FTZ R4, R57, R4, !PT ;  /* 0x0000000439047209 */ /* 0x000fe40007810000 */
[----:B------:R-:W-:-:S02]  /*16b00*/  FSEL R27, R27, -INF , P4 ;  /* 0xff8000001b1b7808 */ /* 0x000fc40002000000 */
[----:B------:R-:W-:Y:S01]  /*16b10*/  FMNMX.FTZ R4, R65, R4, !PT ;  /* 0x0000000441047209 */ /* 0x000fe20007810000 */
[--C-:B------:R-:W-:Y:S01]  /*16b20*/  FFMA.FTZ R204, R61, R2, -R6.reuse ;  /* 0x000000023dcc7223 */ /* 0x100fe20000010806 */
[----:B------:R-:W-:Y:S02]  /*16b30*/  FSEL R61, R30, -INF , P3 ;  /* 0xff8000001e3d7808 */ /* 0x000fe40001800000 */
[----:B------:R-:W-:Y:S01]  /*16b40*/  FMNMX.FTZ R4, R27, R4, !PT ;  /* 0x000000041b047209 */ /* 0x000fe20007810000 */
[----:B------:R-:W-:Y:S01]  /*16b50*/  FFMA.FTZ R10, R49, R2, -R6 ;  /* 0x00000002310a7223 */ /* 0x000fe20000010806 */
[----:B------:R-:W-:Y:S02]  /*16b60*/  FSEL R49, R31, -INF , P2 ;  /* 0xff8000001f317808 */ /* 0x000fe40001000000 */
[----:B------:R-:W-:-:S04]  /*16b70*/  FMNMX.FTZ R4, R61, R4, !PT ;  /* 0x000000043d047209 */ /* 0x000fc80007810000 */
[----:B------:R-:W-:Y:S01]  /*16b80*/  FMNMX.FTZ R4, R49, R4, !PT ;  /* 0x0000000431047209 */ /* 0x000fe20007810000 */
[----:B------:R-:W-:-:S04]  /*16b90*/  FFMA.FTZ R206, R67, R2, -R6 ;  /* 0x0000000243ce7223 */ /* 0x000fc80000010806 */
[----:B------:R-:W0:Y:S02]  /*16ba0*/  SHFL.BFLY PT, R67, R4, 0x2, 0x1f ;  /* 0x0c401f0004437f89 */ /* 0x000e2400000e0000 */
[----:B0-----:R-:W-:-:S05]  /*16bb0*/  FMNMX.FTZ R67, R4, R67, !PT ;  /* 0x0000004304437209 */ /* 0x001fca0007810000 */
[----:B------:R-:W0:Y:S01]  /*16bc0*/  SHFL.BFLY PT, R4, R67, 0x1, 0x1f ;  /* 0x0c201f0043047f89 */ /* 0x000e2200000e0000 */
[-CC-:B------:R-:W-:Y:S01]  /*16bd0*/  FFMA.FTZ R208, R56, R2.reuse, -R6.reuse ;  /* 0x0000000238d07223 */ /* 0x180fe20000010806 */
[-CC-:B------:R-:W-:Y:S01]  /*16be0*/  FFMA.FTZ R29, R69, R2.reuse, -R6.reuse ;  /* 0x00000002451d7223 */ /* 0x180fe20000010806 */
[-CC-:B------:R-:W-:Y:S01]  /*16bf0*/  FFMA.FTZ R53, R53, R2.reuse, -R6.reuse ;  /* 0x0000000235357223 */ /* 0x180fe20000010806 */
[-CC-:B------:R-:W-:Y:S01]  /*16c00*/  FFMA.FTZ R200, R71, R2.reuse, -R6.reuse ;  /* 0x0000000247c87223 */ /* 0x180fe20000010806 */
[-CC-:B------:R-:W-:Y:S02]  /*16c10*/  FFMA.FTZ R41, R41, R2.reuse, -R6.reuse ;  /* 0x0000000229297223 */ /* 0x180fe40000010806 */
[----:B------:R-:W-:Y:S01]  /*16c20*/  MUFU.EX2 R208, R208 ;  /* 0x000000d000d07308 */ /* 0x000fe20000000800 */
[-CC-:B------:R-:W-:Y:S01]  /*16c30*/  FFMA.FTZ R202, R73, R2.reuse, -R6.reuse ;  /* 0x0000000249ca7223 */ /* 0x180fe20000010806 */
[-CC-:B------:R-:W-:Y:S01]  /*16c40*/  FFMA.FTZ R45, R45, R2.reuse, -R6.reuse ;  /* 0x000000022d2d7223 */ /* 0x180fe20000010806 */
[----:B------:R-:W-:Y:S01]  /*16c50*/  FFMA.FTZ R196, R75, R2, -R6 ;  /* 0x000000024bc47223 */ /* 0x000fe20000010806 */
[----:B0-----:R-:W-:-:S04]  /*16c60*/  FMNMX.FTZ R4, R67, R4, !PT ;  /* 0x0000000443047209 */ /* 0x001fc80007810000 */
[C---:B------:R-:W-:Y:S01]  /*16c70*/  FSETP.NEU.FTZ.AND P2, PT, R4.reuse, -INF , PT ;  /* 0xff8000000400780b */ /* 0x040fe20003f5d000 */
[-C--:B------:R-:W-:Y:S01]  /*16c80*/  FMUL.FTZ R14, R4, R2.reuse ;  /* 0x00000002040e7220 */ /* 0x080fe20000410000 */
[----:B------:R-:W0:Y:S04]  /*16c90*/  MUFU.EX2 R29, R29 ;  /* 0x0000001d001d7308 */ /* 0x000e280000000800 */
[----:B------:R-:W-:Y:S01]  /*16ca0*/  FSEL R14, R14, RZ, P2 ;  /* 0x000000ff0e0e7208 */ /* 0x000fe20001000000 */
[-CC-:B------:R-:W-:Y:S01]  /*16cb0*/  FFMA.FTZ R33, R33, R2.reuse, -R6.reuse ;  /* 0x0000000221217223 */ /* 0x180fe20000010806 */
[-CC-:B------:R-:W-:Y:S01]  /*16cc0*/  FFMA.FTZ R198, R77, R2.reuse, -R6.reuse ;  /* 0x000000024dc67223 */ /* 0x180fe20000010806 */
[-CC-:B------:R-:W-:Y:S01]  /*16cd0*/  FFMA.FTZ R37, R37, R2.reuse, -R6.reuse ;  /* 0x0000000225257223 */ /* 0x180fe20000010806 */
[-CC-:B------:R-:W-:Y:S01]  /*16ce0*/  FFMA.FTZ R192, R79, R2.reuse, -R6.reuse ;  /* 0x000000024fc07223 */ /* 0x180fe20000010806 */
[-CC-:B------:R-:W-:Y:S01]  /*16cf0*/  FFMA.FTZ R81, R81, R2.reuse, -R6.reuse ;  /* 0x0000000251517223 */ /* 0x180fe20000010806 */
[-CC-:B------:R-:W-:Y:S01]  /*16d00*/  FFMA.FTZ R194, R83, R2.reuse, -R6.reuse ;  /* 0x0000000253c27223 */ /* 0x180fe20000010806 */
[-C--:B------:R-:W-:Y:S01]  /*16d10*/  FFMA.FTZ R69, R85, R2.reuse, -R6 ;  /* 0x0000000255457223 */ /* 0x080fe20000010806 */
[-CC-:B------:R-:W-:Y:S01]  /*16d20*/  FFMA.FTZ R209, R3, R2.reuse, -R14.reuse ;  /* 0x0000000203d17223 */ /* 0x180fe2000001080e */
[-CC-:B------:R-:W-:Y:S01]  /*16d30*/  FFMA.FTZ R6, R59, R2.reuse, -R14.reuse ;  /* 0x000000023b067223 */ /* 0x180fe2000001080e */
[----:B------:R-:W1:Y:S01]  /*16d40*/  MUFU.EX2 R210, R210 ;  /* 0x000000d200d27308 */ /* 0x000e620000000800 */
[----:B------:R-:W-:-:S07]  /*16d50*/  FFMA.FTZ R211, R7, R2, -R14 ;  /* 0x0000000207d37223 */ /* 0x000fce000001080e */
[----:B------:R2:W3:Y:S01]  /*16d60*/  MUFU.EX2 R39, R8 ;  /* 0x0000000800277308 */ /* 0x0004e20000000800 */
[----:B------:R-:W-:-:S07]  /*16d70*/  FFMA.FTZ R205, R9, R2, -R14 ;  /* 0x0000000209cd7223 */ /* 0x000fce000001080e */
[----:B------:R-:W-:Y:S01]  /*16d80*/  MUFU.EX2 R209, R209 ;  /* 0x000000d100d17308 */ /* 0x000fe20000000800 */
[----:B--2---:R-:W-:-:S07]  /*16d90*/  FFMA.FTZ R8, R63, R2, -R14 ;  /* 0x000000023f087223 */ /* 0x004fce000001080e */
[----:B------:R-:W2:Y:S01]  /*16da0*/  MUFU.EX2 R6, R6 ;  /* 0x0000000600067308 */ /* 0x000ea20000000800 */
[----:B0-----:R-:W-:-:S07]  /*16db0*/  FADD.FTZ R3, R208, R29 ;  /* 0x0000001dd0037221 */ /* 0x001fce0000010000 */
[----:B------:R-:W0:Y:S08]  /*16dc0*/  MUFU.EX2 R204, R204 ;  /* 0x000000cc00cc7308 */ /* 0x000e300000000800 */
[----:B------:R-:W4:Y:S01]  /*16dd0*/  MUFU.EX2 R211, R211 ;  /* 0x000000d300d37308 */ /* 0x000f220000000800 */
[----:B-1----:R-:W-:-:S07]  /*16de0*/  FADD.FTZ R26, R210, R3 ;  /* 0x00000003d21a7221 */ /* 0x002fce0000010000 */
[----:B------:R1:W4:Y:S01]  /*16df0*/  MUFU.EX2 R31, R10 ;  /* 0x0000000a001f7308 */ /* 0x0003220000000800 */
[----:B------:R-:W-:-:S07]  /*16e00*/  FFMA.FTZ R207, R11, R2, -R14 ;  /* 0x000000020bcf7223 */ /* 0x000fce000001080e */
[----:B------:R-:W4:Y:S01]  /*16e10*/  MUFU.EX2 R8, R8 ;  /* 0x0000000800087308 */ /* 0x000f220000000800 */
[----:B-1----:R-:W-:Y:S01]  /*16e20*/  FFMA.FTZ R10, R51, R2, -R14 ;  /* 0x00000002330a7223 */ /* 0x002fe2000001080e */
[----:B---3--:R-:W-:-:S06]  /*16e30*/  FADD.FTZ R3, R39, R26 ;  /* 0x0000001a27037221 */ /* 0x008fcc0000010000 */
[----:B------:R-:W1:Y:S01]  /*16e40*/  MUFU.EX2 R206, R206 ;  /* 0x000000ce00ce7308 */ /* 0x000e620000000800 */
[----:B--2---:R-:W-:Y:S01]  /*16e50*/  FADD.FTZ R28, R209, R6 ;  /* 0x00000006d11c7221 */ /* 0x004fe20000010000 */
[----:B------:R-:W-:-:S06]  /*16e60*/  FFMA.FTZ R12, R55, R2, -R14 ;  /* 0x00000002370c7223 */ /* 0x000fcc000001080e */
[----:B------:R-:W2:Y:S01]  /*16e70*/  MUFU.EX2 R205, R205 ;  /* 0x000000cd00cd7308 */ /* 0x000ea20000000800 */
[----:B0-----:R-:W-:Y:S01]  /*16e80*/  FADD.FTZ R26, R204, R3 ;  /* 0x00000003cc1a7221 */ /* 0x001fe20000010000 */
[----:B----4-:R-:W-:-:S06]  /*16e90*/  FADD.FTZ R3, R211, R28 ;  /* 0x0000001cd3037221 */ /* 0x010fcc0000010000 */
[----:B------:R-:W0:Y:S01]  /*16ea0*/  MUFU.EX2 R53, R53 ;  /* 0x0000003500357308 */ /* 0x000e220000000800 */
[----:B------:R-:W-:-:S07]  /*16eb0*/  FFMA.FTZ R201, R13, R2, -R14 ;  /* 0x000000020dc97223 */ /* 0x000fce000001080e */
[----:B------:R-:W3:Y:S01]  /*16ec0*/  MUFU.EX2 R10, R10 ;  /* 0x0000000a000a7308 */ /* 0x000ee20000000800 */
[----:B------:R-:W-:Y:S01]  /*16ed0*/  FADD.FTZ R7, R31, R26 ;  /* 0x0000001a1f077221 */ /* 0x000fe20000010000 */
[----:B------:R-:W-:-:S06]  /*16ee0*/  FADD.FTZ R28, R8, R3 ;  /* 0x00000003081c7221 */ /* 0x000fcc0000010000 */
[----:B------:R-:W4:Y:S01]  /*16ef0*/  MUFU.EX2 R200, R200 ;  /* 0x000000c800c87308 */ /* 0x000f220000000800 */
[----:B------:R-:W-:-:S07]  /*16f00*/  FFMA.FTZ R20, R43, R2, -R14 ;  /* 0x000000022b147223 */ /* 0x000fce000001080e */
[----:B------:R-:W4:Y:S01]  /*16f10*/  MUFU.EX2 R207, R207 ;  /* 0x000000cf00cf7308 */ /* 0x000f220000000800 */
[----:B-1----:R-:W-:Y:S01]  /*16f20*/  FADD.FTZ R30, R206, R7 ;  /* 0x00000007ce1e7221 */ /* 0x002fe20000010000 */
[----:B--2---:R-:W-:-:S06]  /*16f30*/  FADD.FTZ R3, R205, R28 ;  /* 0x0000001ccd037221 */ /* 0x004fcc0000010000 */
[----:B------:R-:W1:Y:S01]  /*16f40*/  MUFU.EX2 R41, R41 ;  /* 0x0000002900297308 */ /* 0x000e620000000800 */
[----:B------:R-:W-:-:S07]  /*16f50*/  FFMA.FTZ R203, R15, R2, -R14 ;  /* 0x000000020fcb7223 */ /* 0x000fce000001080e */
[----:B------:R-:W2:Y:S01]  /*16f60*/  MUFU.EX2 R12, R12 ;  /* 0x0000000c000c7308 */ /* 0x000ea20000000800 */
[----:B0-----:R-:W-:Y:S01]  /*16f70*/  FADD.FTZ R7, R53, R30 ;  /* 0x0000001e35077221 */ /* 0x001fe20000010000 */
[----:B---3--:R-:W-:-:S06]  /*16f80*/  FADD.FTZ R28, R10, R3 ;  /* 0x000000030a1c7221 */ /* 0x008fcc0000010000 */
[----:B------:R-:W0:Y:S01]  /*16f90*/  MUFU.EX2 R202, R202 ;  /* 0x000000ca00ca7308 */ /* 0x000e220000000800 */
[----:B------:R-:W-:-:S07]  /*16fa0*/  FFMA.FTZ R24, R47, R2, -R14 ;  /* 0x000000022f187223 */ /* 0x000fce000001080e */
[----:B------:R-:W3:Y:S01]  /*16fb0*/  MUFU.EX2 R201, R201 ;  /* 0x000000c900c97308 */ /* 0x000ee20000000800 */
[----:B----4-:R-:W-:Y:S01]  /*16fc0*/  FADD.FTZ R30, R200, R7 ;  /* 0x00000007c81e7221 */ /* 0x010fe20000010000 */
        /* <DEDUP_REMOVED lines=17> */
[----:B------:R-:W-:-:S07]  /*170e0*/  @!P1 PRMT R0, RZ, 0x654, R0 ;  /* 0x00000654ff009816 */ /* 0x000fce0000000000 */
[----:B------:R-:W4:Y:S01]  /*170f0*/  MUFU.EX2 R197, R197 ;  /* 0x000000c500c57308 */ /* 0x000f220000000800 */
[----:B------:R-:W-:Y:S01]  /*17100*/  FFMA.FTZ R57, R57, R2, -R14 ;  /* 0x0000000239397223 */ /* 0x000fe2000001080e */
[----:B-1----:R-:W-:-:S06]  /*17110*/  FADD.FTZ R30, R196, R7 ;  /* 0x00000007c41e7221 */ /* 0x002fcc0000010000 */
[----:B------:R-:W1:Y:S01]  /*17120*/  MUFU.EX2 R37, R37 ;  /* 0x0000002500257308 */ /* 0x000e620000000800 */
[----:B--2---:R-:W-:Y:S01]  /*17130*/  FADD.FTZ R3, R203, R28 ;  /* 0x0000001ccb037221 */ /* 0x004fe20000010000 */
[----:B------:R-:W-:Y:S01]  /*17140*/  FFMA.FTZ R65, R65, R2, -R14 ;  /* 0x0000000241417223 */ /* 0x000fe2000001080e */
[----:B------:R2:W-:Y:S05]  /*17150*/  @!P1 SYNCS.ARRIVE.TRANS64.RED.A1T0 RZ, [R0+URZ], RZ ;  /* 0x000000ff00ff99a7 */ /* 0x0005ea000810043f */
[----:B------:R-:W1:Y:S01]  /*17160*/  MUFU.EX2 R26, R26 ;  /* 0x0000001a001a7308 */ /* 0x000e620000000800 */
[----:B0-----:R-:W-:Y:S01]  /*17170*/  FADD.FTZ R7, R33, R30 ;  /* 0x0000001e21077221 */ /* 0x001fe20000010000 */
[----:B---3--:R-:W-:-:S06]  /*17180*/  FADD.FTZ R28, R24, R3 ;  /* 0x00000003181c7221 */ /* 0x008fcc0000010000 */
[----:B------:R-:W0:Y:S08]  /*17190*/  MUFU.EX2 R192, R192 ;  /* 0x000000c000c07308 */ /* 0x000e300000000800 */
[----:B------:R-:W3:Y:S01]  /*171a0*/  MUFU.EX2 R199, R199 ;  /* 0x000000c700c77308 */ /* 0x000ee20000000800 */
[----:B------:R-:W-:Y:S01]  /*171b0*/  FFMA.FTZ R27, R27, R2, -R14 ;  /* 0x000000021b1b7223 */ /* 0x000fe2000001080e */
[----:B----4-:R-:W-:-:S06]  /*171c0*/  FADD.FTZ R30, R198, R7 ;  /* 0x00000007c61e7221 */ /* 0x010fcc0000010000 */
[----:B------:R-:W4:Y:S01]  /*171d0*/  MUFU.EX2 R67, R81 ;  /* 0x0000005100437308 */ /* 0x000f220000000800 */
[----:B------:R-:W-:Y:S01]  /*171e0*/  FADD.FTZ R3, R197, R28 ;  /* 0x0000001cc5037221 */ /* 0x000fe20000010000 */
[----:B------:R-:W-:-:S06]  /*171f0*/  FFMA.FTZ R61, R61, R2, -R14 ;  /* 0x000000023d3d7223 */ /* 0x000fcc000001080e */
[----:B--2---:R-:W2:Y:S01]  /*17200*/  MUFU.EX2 R0, R57 ;  /* 0x0000003900007308 */ /* 0x004ea20000000800 */
[----:B------:R-:W-:Y:S01]  /*17210*/  FFMA.FTZ R49, R49, R2, -R14 ;  /* 0x0000000231317223 */ /* 0x000fe2000001080e */
[----:B-1----:R-:W-:Y:S01]  /*17220*/  FADD.FTZ R7, R37, R30 ;  /* 0x0000001e25077221 */ /* 0x002fe20000010000 */
[----:B------:R-:W-:-:S05]  /*17230*/  FADD.FTZ R28, R26, R3 ;  /* 0x000000031a1c7221 */ /* 0x000fca0000010000 */
[----:B------:R-:W1:Y:S01]  /*17240*/  MUFU.EX2 R65, R65 ;  /* 0x0000004100417308 */ /* 0x000e620000000800 */
[----:B0-----:R-:W-:Y:S01]  /*17250*/  FADD.FTZ R30, R192, R7 ;  /* 0x00000007c01e7221 */ /* 0x001fe20000010000 */
[----:B---3--:R-:W-:-:S06]  /*17260*/  FADD.FTZ R3, R199, R28 ;  /* 0x0000001cc7037221 */ /* 0x008fcc0000010000 */
[----:B------:R-:W0:Y:S01]  /*17270*/  MUFU.EX2 R14, R27 ;  /* 0x0000001b000e7308 */ /* 0x000e220000000800 */
[----:B----4-:R-:W-:Y:S01]  /*17280*/  FADD.FTZ R7, R67, R30 ;  /* 0x0000001e43077221 */ /* 0x010fe20000010000 */
[----:B--2---:R-:W-:-:S06]  /*17290*/  FADD.FTZ R30, R0, R3 ;  /* 0x00000003001e7221 */ /* 0x004fcc0000010000 */
[----:B------:R-:W2:Y:S01]  /*172a0*/  MUFU.EX2 R61, R61 ;  /* 0x0000003d003d7308 */ /* 0x000ea20000000800 */
[----:B-1----:R-:W-:Y:S01]  /*172b0*/  FADD.FTZ R3, R65, R30 ;  /* 0x0000001e41037221 */ /* 0x002fe20000010000 */
[----:B------:R-:W-:-:S03]  /*172c0*/  F2FP.BF16.F32.PACK_AB R209, R6, R209 ;  /* 0x000000d106d1723e */ /* 0x000fc600000010ff */
[----:B0-----:R-:W-:-:S03]  /*172d0*/  FADD.FTZ R6, R14, R3 ;  /* 0x000000030e067221 */ /* 0x001fc60000010000 */
[----:B------:R-:W0:Y:S01]  /*172e0*/  MUFU.EX2 R194, R194 ;  /* 0x000000c200c27308 */ /* 0x000e220000000800 */
[----:B--2---:R-:W-:Y:S01]  /*172f0*/  FADD.FTZ R3, R61, R6 ;  /* 0x000000063d037221 */ /* 0x004fe20000010000 */
[----:B------:R-:W-:-:S06]  /*17300*/  VIADD R6, R92, 0xfffffffe ;  /* 0xfffffffe5c067836 */ /* 0x000fcc0000000000 */
[----:B------:R-:W1:Y:S01]  /*17310*/  MUFU.EX2 R69, R69 ;  /* 0x0000004500457308 */ /* 0x000e620000000800 */
[----:B------:R-:W-:-:S07]  /*17320*/  ISETP.GE.AND P2, PT, R6, R226, PT ;  /* 0x000000e20600720c */ /* 0x000fce0003f46270 */
[----:B------:R-:W2:Y:S01]  /*17330*/  MUFU.EX2 R28, R49 ;  /* 0x00000031001c7308 */ /* 0x000ea20000000800 */
[----:B0-----:R-:W-:Y:S01]  /*17340*/  FADD.FTZ R32, R194, R7 ;  /* 0x00000007c2207221 */ /* 0x001fe20000010000 */
[----:B------:R-:W-:Y:S01]  /*17350*/  BSSY B0, `(.L_x_636) ;  /* 0x0000563000007945 */ /* 0x000fe20003800000 */
[----:B------:R-:W-:Y:S01]  /*17360*/  F2FP.BF16.F32.PACK_AB R201, R20, R201 ;  /* 0x000000c914c9723e */ /* 0x000fe200000010ff */
[--C-:B------:R-:W-:Y:S01]  /*17370*/  IMAD.MOV.U32 R150, RZ, RZ, R151.reuse ;  /* 0x000000ffff967224 */ /* 0x100fe200078e0097 */
[----:B------:R-:W-:Y:S01]  /*17380*/  F2FP.BF16.F32.PACK_AB R208, R29, R208 ;  /* 0x000000d01dd0723e */ /* 0x000fe200000010ff */
[--C-:B------:R-:W-:Y:S01]  /*17390*/  IMAD.MOV.U32 R149, RZ, RZ, R151.reuse ;  /* 0x000000ffff957224 */ /* 0x100fe200078e0097 */
[----:B------:R-:W-:Y:S01]  /*173a0*/  F2FP.BF16.F32.PACK_AB R210, R39, R210 ;  /* 0x000000d227d2723e */ /* 0x000fe200000010ff */
[--C-:B------:R-:W-:Y:S01]  /*173b0*/  IMAD.MOV.U32 R148, RZ, RZ, R151.reuse ;  /* 0x000000ffff947224 */ /* 0x100fe200078e0097 */
[----:B------:R-:W-:Y:S01]  /*173c0*/  F2FP.BF16.F32.PACK_AB R204, R31, R204 ;  /* 0x000000cc1fcc723e */ /* 0x000fe200000010ff */
[----:B-1----:R-:W-:Y:S01]  /*173d0*/  FADD.FTZ R21, R69, R32 ;  /* 0x0000002045157221 */ /* 0x002fe20000010000 */
[----:B------:R-:W-:Y:S01]  /*173e0*/  F2FP.BF16.F32.PACK_AB R206, R53, R206 ;  /* 0x000000ce35ce723e */ /* 0x000fe200000010ff */
[--C-:B------:R-:W-:Y:S01]  /*173f0*/  IMAD.MOV.U32 R147, RZ, RZ, R151.reuse ;  /* 0x000000ffff937224 */ /* 0x100fe200078e0097 */
[----:B------:R-:W-:Y:S01]  /*17400*/  F2FP.BF16.F32.PACK_AB R200, R41, R200 ;  /* 0x000000c829c8723e */ /* 0x000fe200000010ff */
[--C-:B------:R-:W-:Y:S01]  /*17410*/  IMAD.MOV.U32 R146, RZ, RZ, R151.reuse ;  /* 0x000000ffff927224 */ /* 0x100fe200078e0097 */
[----:B------:R-:W-:Y:S01]  /*17420*/  F2FP.BF16.F32.PACK_AB R202, R45, R202 ;  /* 0x000000ca2dca723e */ /* 0x000fe200000010ff */
[----:B------:R-:W-:Y:S01]  /*17430*/  IMAD.MOV.U32 R145, RZ, RZ, R151 ;  /* 0x000000ffff917224 */ /* 0x000fe200078e0097 */
[----:B------:R-:W-:Y:S01]  /*17440*/  F2FP.BF16.F32.PACK_AB R196, R33, R196 ;  /* 0x000000c421c4723e */ /* 0x000fe200000010ff */
[----:B--2---:R-:W-:Y:S01]  /*17450*/  FADD.FTZ R20, R28, R3 ;  /* 0x000000031c147221 */ /* 0x004fe20000010000 */
[----:B------:R-:W-:Y:S01]  /*17460*/  F2FP.BF16.F32.PACK_AB R198, R37, R198 ;  /* 0x000000c625c6723e */ /* 0x000fe200000010ff */
[----:B------:R-:W-:Y:S01]  /*17470*/  IMAD.MOV.U32 R3, RZ, RZ, 0x3f800000 ;  /* 0x3f800000ff037424 */ /* 0x000fe200078e00ff */
[----:B------:R-:W-:Y:S01]  /*17480*/  F2FP.BF16.F32.PACK_AB R192, R67, R192 ;  /* 0x000000c043c0723e */ /* 0x000fe200000010ff */
[--C-:B------:R-:W-:Y:S01]  /*17490*/  IMAD.MOV.U32 R144, RZ, RZ, R151.reuse ;  /* 0x000000ffff907224 */ /* 0x100fe200078e0097 */
[----:B------:R-:W-:Y:S01]  /*174a0*/  F2FP.BF16.F32.PACK_AB R194, R69, R194 ;  /* 0x000000c245c2723e */ /* 0x000fe200000010ff */
[--C-:B------:R-:W-:Y:S01]  /*174b0*/  IMAD.MOV.U32 R143, RZ, RZ, R151.reuse ;  /* 0x000000ffff8f7224 */ /* 0x100fe200078e0097 */
[----:B------:R-:W-:Y:S01]  /*174c0*/  F2FP.BF16.F32.PACK_AB R203, R24, R203 ;  /* 0x000000cb18cb723e */ /* 0x000fe200000010ff */
[--C-:B------:R-:W-:Y:S01]  /*174d0*/  IMAD.MOV.U32 R142, RZ, RZ, R151.reuse ;  /* 0x000000ffff8e7224 */ /* 0x100fe200078e0097 */
[----:B------:R-:W-:Y:S01]  /*174e0*/  F2FP.BF16.F32.PACK_AB R197, R26, R197 ;  /* 0x000000c51ac5723e */ /* 0x000fe200000010ff */
[--C-:B------:R-:W-:Y:S01]  /*174f0*/  IMAD.MOV.U32 R141, RZ, RZ, R151.reuse ;  /* 0x000000ffff8d7224 */ /* 0x100fe200078e0097 */
        /* <DEDUP_REMOVED lines=123> */
[----:B------:R-:W-:Y:S01]  /*17cb0*/  IMAD.MOV.U32 R24, RZ, RZ, R151 ;  /* 0x000000ffff187224 */ /* 0x000fe200078e0097 */
[----:B------:R-:W-:Y:S06]  /*17cc0*/  @!P2 BRA `(.L_x_637) ;  /* 0x0000004c002ca947 */ /* 0x000fec0003800000 */
[----:B------:R-:W-:Y:S01]  /*17cd0*/  IMAD.MOV.U32 R7, RZ, RZ, R4 ;  /* 0x000000ffff077224 */ /* 0x000fe200078e0004 */
[----:B------:R-:W-:Y:S01]  /*17ce0*/  CS2R R150, SRZ ;  /* 0x0000000000967805 */ /* 0x000fe2000001ff00 */
        /* <DEDUP_REMOVED lines=66> */
[----:B------:R-:W-:-:S07]  /*18110*/  CS2R R24, SRZ ;  /* 0x0000000000187805 */ /* 0x000fce000001ff00 */
.L_x_648:
[----:B------:R-:W-:-:S05]  /*18120*/  VIADD R2, R10, 0x1 ;  /* 0x000000010a027836 */ /* 0x000fca0000000000 */
[----:B------:R-:W-:-:S04]  /*18130*/  ISETP.NE.AND P2, PT, R2, 0x2, PT ;  /* 0x000000020200780c */ /* 0x000fc80003f45270 */
[----:B------:R-:W-:Y:S02]  /*18140*/  SEL R2, R2, RZ, P2 ;  /* 0x000000ff02027207 */ /* 0x000fe40001000000 */
[----:B------:R-:W-:-:S03]  /*18150*/  SEL R221, RZ, 0x1, P2 ;  /* 0x00000001ffdd7807 */ /* 0x000fc60001000000 */
[----:B------:R-:W-:Y:S01]  /*18160*/  IMAD.MOV.U32 R220, RZ, RZ, R2 ;  /* 0x000000ffffdc7224 */ /* 0x000fe200078e0002 */
[----:B------:R-:W-:Y:S01]  /*18170*/  LOP3.LUT R221, R9, R221, RZ, 0x3c, !PT ;  /* 0x000000dd09dd7212 */ /* 0x000fe200078e3cff */
[----:B------:R-:W-:Y:S06]  /*18180*/  @!P0 BRA `(.L_x_638) ;  /* 0x0000000000048947 */ /* 0x000fec0003800000 */
[----:B------:R-:W-:Y:S01]  /*18190*/  BPT.TRAP 0x1 ;  /* 0x000000040000795c */ /* 0x000fe20000300000 */
.L_x_638:
[----:B------:R-:W-:Y:S01]  /*181a0*/  IMAD R11, R2, 0x8, R18 ;  /* 0x00000008020b7824 */ /* 0x000fe200078e0212 */
[----:B------:R-:W-:-:S04]  /*181b0*/  SHF.L.U32 R4, R221, 0x1f, RZ ;  /* 0x0000001fdd047819 */ /* 0x000fc800000006ff */
[----:B------:R0:W1:Y:S01]  /*181c0*/  SYNCS.PHASECHK.TRANS64.TRYWAIT P2, [R11+URZ+0x38830], R4 ;  /* 0x038830040b0075a7 */ /* 0x000062000804017f */
[----:B------:R-:W-:Y:S05]  /*181d0*/  @!P0 BRA `(.L_x_639) ;  /* 0x0000000000048947 */ /* 0x000fea0003800000 */
[----:B------:R-:W-:Y:S01]  /*181e0*/  BPT.TRAP 0x1 ;  /* 0x000000040000795c */ /* 0x000fe20000300000 */
.L_x_639:
[----:B------:R-:W-:Y:S01]  /*181f0*/  IMAD R2, R220, 0xa00, R224 ;  /* 0x00000a00dc027824 */ /* 0x000fe200078e02e0 */
[----:B------:R-:W-:Y:S03]  /*18200*/  BSSY B1, `(.L_x_640) ;  /* 0x0000006000017945 */ /* 0x000fe60003800000 */
[C---:B------:R-:W-:Y:S02]  /*18210*/  VIADD R12, R2.reuse, 0x80 ;  /* 0x00000080020c7836 */ /* 0x040fe40000000000 */
[----:B------:R-:W-:Y:S01]  /*18220*/  VIADD R14, R2, 0x100 ;  /* 0x00000100020e7836 */ /* 0x000fe20000000000 */
[----:B-1----:R-:W-:Y:S06]  /*18230*/  @P2 BRA `(.L_x_641) ;  /* 0x0000000000082947 */ /* 0x002fec0003800000 */
[----:B------:R-:W1:Y:S02]  /*18240*/  SYNCS.PHASECHK.TRANS64.TRYWAIT P2, [R11+URZ+0x38830], R4 ;  /* 0x038830040b0075a7 */ /* 0x000e64000804017f */
[----:B-1----:R-:W-:Y:S05]  /*18250*/  @!P2 BRA `(.L_x_642) ;  /* 0x0000013c0088a947 */ /* 0x002fea0003800000 */
.L_x_641:
[----:B------:R-:W-:Y:S05]  /*18260*/  BSYNC B1 ;  /* 0x0000000000017941 */ /* 0x000fea0003800000 */
.L_x_640:
[----:B------:R-:W2:Y:S04]  /*18270*/  LDL.64 R152, [R1+0x50] ;  /* 0x0000500001987983 */ /* 0x000ea80000100a00 */
[----:B------:R-:W3:Y:S01]  /*18280*/  LDL.64 R154, [R1+0x58] ;  /* 0x00005800019a7983 */ /* 0x000ee20000100a00 */
[----:B01----:R-:W-:Y:S02]  /*18290*/  IMAD.MOV.U32 R4, RZ, RZ, R2 ;  /* 0x000000ffff047224 */ /* 0x003fe400078e0002 */
[----:B------:R-:W-:-:S03]  /*182a0*/  IMAD.MOV.U32 R5, RZ, RZ, 0x40000040 ;  /* 0x40000040ff057424 */ /* 0x000fc600078e00ff */
[----:B------:R-:W-:Y:S02]  /*182b0*/  R2UR UR14, R4 ;  /* 0x00000000040e72ca */ /* 0x000fe400000e0000 */
[----:B------:R-:W-:Y:S01]  /*182c0*/  R2UR UR15, R5 ;  /* 0x00000000050f72ca */ /* 0x000fe200000e0000 */
[----:B------:R-:W-:Y:S01]  /*182d0*/  WARPGROUP.ARRIVE ;  /* 0x00000000000079c5 */ /* 0x000fe20000000000 */
[----:B------:R-:W-:Y:S01]  /*182e0*/  IMAD.MOV.U32 R13, RZ, RZ, 0x40000040 ;  /* 0x40000040ff0d7424 */ /* 0x000fe200078e00ff */
[----:B------:R-:W-:-:S04]  /*182f0*/  R2UR UR10, R12 ;  /* 0x000000000c0a72ca */ /* 0x000fc800000e0000 */
[----:B------:R-:W-:Y:S01]  /*18300*/  R2UR UR11, R13 ;  /* 0x000000000d0b72ca */ /* 0x000fe200000e0000 */
[----:B------:R-:W-:Y:S01]  /*18310*/  IMAD.MOV.U32 R15, RZ, RZ, 0x40000040 ;  /* 0x40000040ff0f7424 */ /* 0x000fe200078e00ff */
[----:B------:R-:W-:-:S04]  /*18320*/  R2UR UR6, R14 ;  /* 0x000000000e0672ca */ /* 0x000fc800000e0000 */
[----:B------:R-:W-:Y:S01]  /*18330*/  R2UR UR7, R15 ;  /* 0x000000000f0772ca */ /* 0x000fe200000e0000 */
[----:B------:R-:W-:Y:S01]  /*18340*/  VIADD R4, R2, 0x180 ;  /* 0x0000018002047836 */ /* 0x000fe20000000000 */
[----:B------:R-:W-:-:S04]  /*18350*/  R2UR UR23, R5 ;  /* 0x00000000051772ca */ /* 0x000fc800000e0000 */
[----:B------:R-:W-:Y:S02]  /*18360*/  R2UR UR22, R4 ;  /* 0x00000000041672ca */ /* 0x000fe400000e0000 */
[----:B--2---:R-:W-:Y:S02]  /*18370*/  R2UR UR30, R152 ;  /* 0x00000000981e72ca */ /* 0x004fe400000e0000 */
[----:B------:R-:W-:Y:S02]  /*18380*/  R2UR UR31, R153 ;  /* 0x00000000991f72ca */ /* 0x000fe400000e0000 */
[----:B------:R-:W2:Y:S01]  /*18390*/  LDL.64 R152, [R1+0x48] ;  /* 0x0000480001987983 */ /* 0x000ea20000100a00 */
[----:B---3--:R-:W-:Y:S02]  /*183a0*/  R2UR UR16, R154 ;  /* 0x000000009a1072ca */ /* 0x008fe400000e0000 */
[----:B------:R-:W-:-:S11]  /*183b0*/  R2UR UR17, R155 ;  /* 0x000000009b1172ca */ /* 0x000fd600000e0000 */
[----:B------:R-:W-:Y:S02]  /*183c0*/  UMOV UR12, UR16 ;  /* 0x00000010000c7c82 */ /* 0x000fe40008000000 */
[----:B------:R-:W-:Y:S02]  /*183d0*/  UMOV UR13, UR17 ;  /* 0x00000011000d7c82 */ /* 0x000fe40008000000 */
[----:B------:R-:W-:Y:S01]  /*183e0*/  HGMMA.64x16x16.F32.BF16 R184, gdesc[UR12], RZ, !UPT, gsb0 ;  /* 0x002000000cb879f0 */ /* 0x000fe2000c0018ff */
[----:B------:R-:W-:Y:S01]  /*183f0*/  UMOV UR8, UR16 ;  /* 0x0000001000087c82 */ /* 0x000fe20008000000 */
[----:B------:R-:W-:Y:S01]  /*18400*/  UMOV UR9, UR17 ;  /* 0x0000001100097c82 */ /* 0x000fe20008000000 */
[----:B------:R-:W-:Y:S02]  /*18410*/  WARPGROUP.DEPBAR.LE gsb0, 0x0 ;  /* 0x00008000000079c5 */ /* 0x000fe40000010000 */
[----:B------:R-:W-:-:S06]  /*18420*/  WARPGROUP.ARRIVE ;  /* 0x00000000000079c5 */ /* 0x000fcc0000000000 */
        /* <DEDUP_REMOVED lines=8> */
[----:B------:R-:W-:Y:S01]  /*184b0*/  VIADD R12, R2, 0x200 ;  /* 0x00000200020c7836 */ /* 0x000fe20000000000 */
[----:B------:R-:W-:Y:S02]  /*184c0*/  WARPGROUP.DEPBAR.LE gsb0, 0x0 ;  /* 0x00008000000079c5 */ /* 0x000fe40000010000 */
[----:B------:R-:W-:-:S06]  /*184d0*/  WARPGROUP.ARRIVE ;  /* 0x00000000000079c5 */ /* 0x000fcc0000000000 */
[----:B------:R-:W-:Y:S01]  /*184e0*/  HGMMA.64x16x16.F32.BF16 R160, gdesc[UR20], RZ, !UPT, gsb0 ;  /* 0x0020000014a079f0 */ /* 0x000fe2000c0018ff */
[----:B------:R-:W-:Y:S02]  /*184f0*/  R2UR UR18, R12 ;  /* 0x000000000c1272ca */ /* 0x000fe400000e0000 */
[----:B------:R-:W-:Y:S01]  /*18500*/  R2UR UR19, R13 ;  /* 0x000000000d1372ca */ /* 0x000fe200000e0000 */
[----:B------:R-:W-:Y:S01]  /*18510*/  VIADD R4, R2, 0x2 ;  /* 0x0000000202047836 */ /* 0x000fe20000000000 */
[----:B------:R-:W-:Y:S02]  /*18520*/  WARPGROUP.DEPBAR.LE gsb0, 0x0 ;  /* 0x00008000000079c5 */ /* 0x000fe40000010000 */
[----:B------:R-:W-:Y:S01]  /*18530*/  IMAD.MOV.U32 R5, RZ, RZ, 0x40000040 ;  /* 0x40000040ff057424 */ /* 0x000fe200078e00ff */
[----:B--2---:R-:W-:Y:S02]  /*18540*/  R2UR UR28, R152 ;  /* 0x00000000981c72ca */ /* 0x004fe400000e0000 */
[----:B------:R-:W-:-:S02]  /*18550*/  R2UR UR29, R153 ;  /* 0x00000000991d72ca */ /* 0x000fc400000e0000 */
[----:B------:R-:W-:-:S06]  /*18560*/  WARPGROUP.ARRIVE ;  /* 0x00000000000079c5 */ /* 0x000fcc0000000000 */
[----:B------:R-:W-:Y:S01]  /*18570*/  HGMMA.64x16x16.F32.BF16 R152, gdesc[UR16], RZ, !UPT, gsb0 ;  /* 0x00200000109879f0 */ /* 0x000fe2000c0018ff */
        /* <DEDUP_REMOVED lines=13> */
[----:B------:R-:W-:Y:S02]  /*18650*/  VIADD R14, R2, 0x102 ;  /* 0x00000102020e7836 */ /* 0x000fe40000000000 */
[----:B------:R-:W-:Y:S01]  /*18660*/  IMAD.MOV.U32 R15, RZ, RZ, 0x40000040 ;  /* 0x40000040ff0f7424 */ /* 0x000fe200078e00ff */
[----:B------:R-:W-:Y:S01]  /*18670*/  UMOV UR8, UR30 ;  /* 0x0000001e00087c82 */ /* 0x000fe20008000000 */
[----:B------:R-:W-:Y:S01]  /*18680*/  UMOV UR9, UR31 ;  /* 0x0000001f00097c82 */ /* 0x000fe20008000000 */
[----:B------:R-:W-:-:S02]  /*18690*/  WARPGROUP.DEPBAR.LE gsb0, 0x0 ;  /* 0x00008000000079c5 */ /* 0x000fc40000010000 */
[----:B------:R-:W-:Y:S01]  /*186a0*/  WARPGROUP.ARRIVE ;  /* 0x00000000000079c5 */ /* 0x000fe20000000000 */
[----:B------:R-:W-:Y:S02]  /*186b0*/  VIADD R4, R2, 0x182 ;  /* 0x0000018202047836 */ /* 0x000fe40000000000 */
[----:B------:R-:W-:Y:S01]  /*186c0*/  IMAD.MOV.U32 R5, RZ, RZ, 0x40000040 ;  /* 0x40000040ff057424 */ /* 0x000fe200078e00ff */
[----:B------:R-:W-:Y:S01]  /*186d0*/  UMOV UR4, UR30 ;  /* 0x0000001e00047c82 */ /* 0x000fe20008000000 */
[----:B------:R-:W-:Y:S01]  /*186e0*/  UMOV UR5, UR31 ;  /* 0x0000001f00057c82 */ /* 0x000fe20008000000 */
[----:B------:R-:W-:Y:S01]  /*186f0*/  HGMMA.64x16x16.F32.BF16 R176, gdesc[UR24], R176, gsb0 ;  /* 0x0020000018b079f0 */ /* 0x000fe200080018b0 */
[----:B------:R-:W-:Y:S01]  /*18700*/  R2UR UR10, R14 ;  /* 0x000000000e0a72ca */ /* 0x000fe200000e0000 */
[----:B------:R-:W-:Y:S01]  /*18710*/  UMOV UR20, UR30 ;  /* 0x0000001e00147c82 */ /* 0x000fe20008000000 */
[----:B------:R-:W-:Y:S01]  /*18720*/  R2UR UR11, R15 ;  /* 0x000000000f0b72ca */ /* 0x000fe200000e0000 */
[----:B------:R-:W-:Y:S01]  /*18730*/  UMOV UR21, UR31 ;  /* 0x0000001f00157c82 */ /* 0x000fe20008000000 */
[----:B------:R-:W-:Y:S01]  /*18740*/  R2UR UR6, R4 ;  /* 0x00000000040672ca */ /* 0x000fe200000e0000 */
[----:B------:R-:W-:Y:S01]  /*18750*/  UMOV UR16, UR28 ;  /* 0x0000001c00107c82 */ /* 0x000fe20008000000 */
[----:B------:R-:W-:Y:S01]  /*18760*/  UMOV UR17, UR29 ;  /* 0x0000001d00117c82 */ /* 0x000fe20008000000 */
[----:B------:R-:W-:Y:S01]  /*18770*/  UMOV UR12, UR28 ;  /* 0x0000001c000c7c82 */ /* 0x000fe20008000000 */
[----:B------:R-:W-:Y:S01]  /*18780*/  UMOV UR13, UR29 ;  /* 0x0000001d000d7c82 */ /* 0x000fe20008000000 */
[----:B------:R-:W2:Y:S01]  /*18790*/  LDL.64 R12, [R1+0x38] ;  /* 0x00003800010c7983 */ /* 0x000ea20000100a00 */
[----:B------:R-:W-:-:S02]  /*187a0*/  WARPGROUP.DEPBAR.LE gsb0, 0x0 ;  /* 0x00008000000079c5 */ /* 0x000fc40000010000 */
[----:B------:R-:W-:Y:S01]  /*187b0*/  WARPGROUP.ARRIVE ;  /* 0x00000000000079c5 */ /* 0x000fe20000000000 */
[----:B------:R-:W-:Y:S01]  /*187c0*/  R2UR UR7, R5 ;  /* 0x00000000050772ca */ /* 0x000fe200000e0000 */
[----:B------:R-:W3:Y:S04]  /*187d0*/  LDL.64 R14, [R1+0x40] ;  /* 0x00004000010e7983 */ /* 0x000ee80000100a00 */
[----:B------:R-:W-:Y:S01]  /*187e0*/  HGMMA.64x16x16.F32.BF16 R168, gdesc[UR8], R168, gsb0 ;  /* 0x0020000008a879f0 */ /* 0x000fe200080018a8 */
[----:B------:R-:W-:Y:S02]  /*187f0*/  VIADD R4, R2, 0x202 ;  /* 0x0000020202047836 */ /* 0x000fe40000000000 */
[----:B------:R-:W-:Y:S01]  /*18800*/  IMAD.MOV.U32 R5, RZ, RZ, 0x40000040 ;  /* 0x40000040ff057424 */ /* 0x000fe200078e00ff */
[----:B------:R-:W-:-:S02]  /*18810*/  WARPGROUP.DEPBAR.LE gsb0, 0x0 ;  /* 0x00008000000079c5 */ /* 0x000fc40000010000 */
[----:B------:R-:W-:-:S06]  /*18820*/  WARPGROUP.ARRIVE ;  /* 0x00000000000079c5 */ /* 0x000fcc0000000000 */
[----:B------:R-:W-:Y:S01]  /*18830*/  HGMMA.64x16x16.F32.BF16 R160, gdesc[UR4], R160, gsb0 ;  /* 0x0020000004a079f0 */ /* 0x000fe200080018a0 */
[----:B------:R-:W-:Y:S02]  /*18840*/  R2UR UR22, R4 ;  /* 0x00000000041672ca */ /* 0x000fe400000e0000 */
[----:B------:R-:W-:Y:S01]  /*18850*/  R2UR UR23, R5 ;  /* 0x00000000051772ca */ /* 0x000fe200000e0000 */
[----:B------:R-:W-:Y:S01]  /*18860*/  VIADD R4, R2, 0x4 ;  /* 0x0000000402047836 */ /* 0x000fe20000000000 */
[----:B------:R-:W-:Y:S02]  /*18870*/  WARPGROUP.DEPBAR.LE gsb0, 0x0 ;  /* 0x00008000000079c5 */ /* 0x000fe40000010000 */
[----:B------:R-:W-:-:S09]  /*18880*/  WARPGROUP.ARRIVE ;  /* 0x00000000000079c5 */ /* 0x000fd20000000000 */
[----:B------:R-:W-:Y:S01]  /*18890*/  HGMMA.64x16x16.F32.BF16 R152, gdesc[UR20], R152, gsb0 ;  /* 0x00200000149879f0 */ /* 0x000fe20008001898 */
[----:B------:R-:W-:Y:S01]  /*188a0*/  IMAD.MOV.U32 R5, RZ, RZ, 0x40000040 ;  /* 0x40000040ff057424 */ /* 0x000fe200078e00ff */
[----:B------:R-:W-:-:S04]  /*188b0*/  R2UR UR18, R4 ;  /* 0x00000000041272ca */ /* 0x000fc800000e0000 */
        /* <DEDUP_REMOVED lines=39> */
[----:B------:R-:W-:Y:S01]  /*18b30*/  IMAD.MOV.U32 R5, RZ, RZ, 0x40000040 ;  /* 0x40000040ff057424 */ /* 0x000fe200078e00ff */
[----:B---3--:R-:W-:Y:S02]  /*18b40*/  R2UR UR30, R14 ;  /* 0x000000000e1e72ca */ /* 0x008fe400000e0000 */
[----:B------:R-:W-:Y:S02]  /*18b50*/  R2UR UR31, R15 ;  /* 0x000000000f1f72ca */ /* 0x000fe400000e0000 */
[----:B------:R-:W-:Y:S01]  /*18b60*/  R2UR UR22, R4 ;  /* 0x00000000041672ca */ /* 0x000fe200000e0000 */
[----:B------:R-:W3:Y:S01]  /*18b70*/  LDL.64 R14, [R1+0x30] ;  /* 0x00003000010e7983 */ /* 0x000ee20000100a00 */
[----:B------:R-:W-:-:S07]  /*18b80*/  R2UR UR23, R5 ;  /* 0x00000000051772ca */ /* 0x000fce00000e0000 */
[----:B------:R-:W-:Y:S02]  /*18b90*/  UMOV UR20, UR30 ;  /* 0x0000001e00147c82 */ /* 0x000fe40008000000 */
[----:B------:R-:W-:Y:S01]  /*18ba0*/  UMOV UR21, UR31 ;  /* 0x0000001f00157c82 */ /* 0x000fe20008000000 */
[----:B------:R-:W-:Y:S02]  /*18bb0*/  WARPGROUP.DEPBAR.LE gsb0, 0x0 ;  /* 0x00008000000079c5 */ /* 0x000fe40000010000 */
[----:B------:R-:W-:-:S06]  /*18bc0*/  WARPGROUP.ARRIVE ;  /* 0x00000000000079c5 */ /* 0x000fcc0000000000 */
        /* <DEDUP_REMOVED lines=39> */
[----:B--2---:R-:W-:Y:S02]  /*18e40*/  R2UR UR28, R12 ;  /* 0x000000000c1c72ca */ /* 0x004fe400000e0000 */
[----:B------:R-:W-:Y:S02]  /*18e50*/  R2UR UR29, R13 ;  /* 0x000000000d1d72ca */ /* 0x000fe400000e0000 */
[----:B------:R-:W-:Y:S01]  /*18e60*/  R2UR UR26, R4 ;  /* 0x00000000041a72ca */ /* 0x000fe200000e0000 */
[----:B------:R-:W2:Y:S01]  /*18e70*/  LDL.64 R12, [R1+0x28] ;  /* 0x00002800010c7983 */ /* 0x000ea20000100a00 */
        /* <DEDUP_REMOVED lines=191> */
[----:B------:R-:W2:Y:S01]  /*19a70*/  LDL.64 R12, [R1] ;  /* 0x00000000010c7983 */ /* 0x000ea20000100a00 */
        /* <DEDUP_REMOVED lines=46> */
[----:B------:R-:W-:Y:S02]  /*19d60*/  R2UR UR14, R4 ;  /* 0x00000000040e72ca */ /* 0x000fe400000e0000 */
        /* <DEDUP_REMOVED lines=445> */
.L_x_643:
[----:B------:R-:W-:Y:S01]  /*1b940*/  SHF.L.U32 R0, R9, 0x1f, RZ ;  /* 0x0000001f09007819 */ /* 0x000fe200000006ff */
[----:B------:R-:W-:-:S04]  /*1b950*/  IMAD R9, R10, 0x8, R18 ;  /* 0x000000080a097824 */ /* 0x000fc800078e0212 */
[----:B------:R0:W1:Y:S01]  /*1b960*/  SYNCS.PHASECHK.TRANS64.TRYWAIT P2, [R9+URZ+0x38850], R0 ;  /* 0x03885000090075a7 */ /* 0x000062000804017f */
[----:B------:R-:W-:Y:S05]  /*1b970*/  @!P0 BRA `(.L_x_644) ;  /* 0x0000000000048947 */ /* 0x000fea0003800000 */
[----:B------:R-:W-:Y:S01]  /*1b980*/  BPT.TRAP 0x1 ;  /* 0x000000040000795c */ /* 0x000fe20000300000 */
.L_x_644:
[----:B------:R-:W-:Y:S04]  /*1b990*/  BSSY B1, `(.L_x_645) ;  /* 0x0000004000017945 */ /* 0x000fe80003800000 */
[----:B-1----:R-:W-:Y:S05]  /*1b9a0*/  @P2 BRA `(.L_x_646) ;  /* 0x0000000000082947 */ /* 0x002fea0003800000 */
[----:B------:R-:W1:Y:S02]  /*1b9b0*/  SYNCS.PHASECHK.TRANS64.TRYWAIT P2, [R9+URZ+0x38850], R0 ;  /* 0x03885000090075a7 */ /* 0x000e64000804017f */
[----:B-1----:R-:W-:Y:S05]  /*1b9c0*/  @!P2 BRA `(.L_x_647) ;  /* 0x0000010400c0a947 */ /* 0x002fea0003800000 */
.L_x_646:
[----:B------:R-:W-:Y:S05]  /*1b9d0*/  BSYNC B1 ;  /* 0x0000000000017941 */ /* 0x000fea0003800000 */
.L_x_645:
[----:B01----:R-:W-:Y:S01]  /*1b9e0*/  VIADD R0, R18, 0x400 ;  /* 0x0000040012007836 */ /* 0x003fe20000000000 */
[----:B------:R-:W-:Y:S01]  /*1b9f0*/  WARPGROUP.ARRIVE ;  /* 0x00000000000079c5 */ /* 0x000fe20000000000 */
[----:B------:R-:W-:Y:S01]  /*1ba00*/  IMAD.MOV.U32 R3, RZ, RZ, 0x40000040 ;  /* 0x40000040ff037424 */ /* 0x000fe200078e00ff */
[----:B------:R-:W-:Y:S01]  /*1ba10*/  ISETP.GT.AND P2, PT, R6, R226, PT ;  /* 0x000000e20600720c */ /* 0x000fe20003f44270 */
[----:B------:R-:W-:Y:S01]  /*1ba20*/  IMAD.MOV.U32 R5, RZ, RZ, 0x40000040 ;  /* 0x40000040ff057424 */ /* 0x000fe200078e00ff */
[----:B------:R-:W-:Y:S01]  /*1ba30*/  SHF.R.U32.HI R0, RZ, 0x4, R0 ;  /* 0x00000004ff007819 */ /* 0x000fe20000011600 */
[----:B------:R-:W-:Y:S01]  /*1ba40*/  @!P1 VIADD R11, R11, 0x38840 ;  /* 0x000388400b0b9836 */ /* 0x000fe20000000000 */
[----:B------:R-:W-:Y:S01]  /*1ba50*/  R2UR UR7, R3 ;  /* 0x00000000030772ca */ /* 0x000fe200000e0000 */
[----:B------:R-:W-:Y:S01]  /*1ba60*/  IMAD.MOV.U32 R3, RZ, RZ, 0x40000040 ;  /* 0x40000040ff037424 */ /* 0x000fe200078e00ff */
[----:B------:R-:W-:Y:S01]  /*1ba70*/  LOP3.LUT R0, R0, 0x3fff, RZ, 0xc0, !PT ;  /* 0x00003fff00007812 */ /* 0x000fe200078ec0ff */
[----:B------:R-:W-:-:S02]  /*1ba80*/  @!P1 VIADD R9, R9, 0x38860 ;  /* 0x0003886009099836 */ /* 0x000fc40000000000 */
[----:B------:R-:W-:Y:S01]  /*1ba90*/  VIADD R6, R6, 0xffffffff ;  /* 0xffffffff06067836 */ /* 0x000fe20000000000 */
[----:B------:R-:W-:Y:S02]  /*1baa0*/  LOP3.LUT R0, R0, 0x2800000, RZ, 0xfc, !PT ;  /* 0x0280000000007812 */ /* 0x000fe400078efcff */
[----:B------:R-:W-:-:S03]  /*1bab0*/  @!P1 PRMT R9, RZ, 0x654, R9 ;  /* 0x00000654ff099816 */ /* 0x000fc60000000009 */
[----:B------:R-:W-:Y:S01]  /*1bac0*/  IMAD R2, R10, 0xa00, R0 ;  /* 0x00000a000a027824 */ /* 0x000fe200078e0200 */
[----:B------:R-:W-:-:S03]  /*1bad0*/  FMNMX.FTZ R0, R184, R8, !PT ;  /* 0x00000008b8007209 */ /* 0x000fc60007810000 */
[C---:B------:R-:W-:Y:S01]  /*1bae0*/  VIADD R4, R2.reuse, 0x80 ;  /* 0x0000008002047836 */ /* 0x040fe20000000000 */
[----:B------:R-:W-:Y:S02]  /*1baf0*/  R2UR UR6, R2 ;  /* 0x00000000020672ca */ /* 0x000fe400000e0000 */
[----:B------:R-:W-:-:S04]  /*1bb00*/  FMNMX.FTZ R0, R185, R0, !PT ;  /* 0x00000000b9007209 */ /* 0x000fc80007810000 */
[----:B------:R-:W-:-:S04]  /*1bb10*/  FMNMX.FTZ R0, R188, R0, !PT ;  /* 0x00000000bc007209 */ /* 0x000fc80007810000 */
[----:B------:R-:W-:-:S03]  /*1bb20*/  FMNMX.FTZ R0, R189, R0, !PT ;  /* 0x00000000bd007209 */ /* 0x000fc60007810000 */
[----:B------:R-:W-:Y:S01]  /*1bb30*/  HGMMA.64x256x16.F32.BF16 R24, R208, gdesc[UR4].tnspB, R24, gsb0 ;  /* 0x43e00004d0187df0 */ /* 0x000fe20008001818 */
[----:B------:R-:W-:Y:S01]  /*1bb40*/  R2UR UR6, R4 ;  /* 0x00000000040672ca */ /* 0x000fe200000e0000 */
[----:B------:R-:W-:Y:S01]  /*1bb50*/  VIADD R4, R2, 0x100 ;  /* 0x0000010002047836 */ /* 0x000fe20000000000 */
[----:B------:R-:W-:Y:S01]  /*1bb60*/  R2UR UR7, R5 ;  /* 0x00000000050772ca */ /* 0x000fe200000e0000 */
[----:B------:R-:W-:Y:S01]  /*1bb70*/  IMAD.MOV.U32 R5, RZ, RZ, 0x40000040 ;  /* 0x40000040ff057424 */ /* 0x000fe200078e00ff */
        /* <DEDUP_REMOVED lines=28> */
[----:B------:R-:W-:Y:S02]  /*1bd40*/  R2UR UR7, R5 ;  /* 0x00000000050772ca */ /* 0x000fe400000e0000 */
[----:B------:R-:W-:-:S05]  /*1bd50*/  FMNMX.FTZ R5, R157, R0, !PT ;  /* 0x000000009d057209 */ /* 0x000fca0007810000 */
[----:B------:R-:W0:Y:S02]  /*1bd60*/  SHFL.BFLY PT, R0, R5, 0x2, 0x1f ;  /* 0x0c401f0005007f89 */ /* 0x000e2400000e0000 */
[----:B0-----:R-:W-:-:S05]  /*1bd70*/  FMNMX.FTZ R5, R5, R0, !PT ;  /* 0x0000000005057209 */ /* 0x001fca0007810000 */
[----:B------:R-:W0:Y:S02]  /*1bd80*/  SHFL.BFLY PT, R0, R5, 0x1, 0x1f ;  /* 0x0c201f0005007f89 */ /* 0x000e2400000e0000 */
[----:B0-----:R-:W-:Y:S02]  /*1bd90*/  FMNMX.FTZ R5, R5, R0, !PT ;  /* 0x0000000005057209 */ /* 0x001fe40007810000 */
        /* <DEDUP_REMOVED lines=21> */
[----:B0-----:R-:W-:-:S05]  /*1bef0*/  FMNMX.FTZ R0, R0, R4, !PT ;  /* 0x0000000400007209 */ /* 0x001fca0007810000 */
[----:B------:R-:W0:Y:S02]  /*1bf00*/  SHFL.BFLY PT, R4, R0, 0x1, 0x1f ;  /* 0x0c201f0000047f89 */ /* 0x000e2400000e0000 */
[----:B0-----:R-:W-:-:S05]  /*1bf10*/  FMNMX.FTZ R4, R0, R4, !PT ;  /* 0x0000000400047209 */ /* 0x001fca0007810000 */
[----:B------:R-:W-:Y:S01]  /*1bf20*/  FADD.FTZ R0, -R4, R7 ;  /* 0x0000000704007221 */ /* 0x000fe20000010100 */
[----:B------:R-:W-:Y:S02]  /*1bf30*/  WARPGROUP.DEPBAR.LE gsb0, 0x0 ;  /* 0x00008000000079c5 */ /* 0x000fe40000010000 */
[----:B------:R-:W-:-:S06]  /*1bf40*/  WARPGROUP.ARRIVE ;  /* 0x00000000000079c5 */ /* 0x000fcc0000000000 */
[----:B------:R-:W-:Y:S01]  /*1bf50*/  HGMMA.64x256x16.F32.BF16 R24, R196, gdesc[UR4].tnspB, R24, gsb0 ;  /* 0x43e00004c4187df0 */ /* 0x000fe20008001818 */
[----:B------:R-:W-:Y:S01]  /*1bf60*/  R2UR UR6, R2 ;  /* 0x00000000020672ca */ /* 0x000fe200000e0000 */
[----:B------:R-:W-:Y:S01]  /*1bf70*/  IMAD.U32 R2, RZ, RZ, UR38 ;  /* 0x00000026ff027e24 */ /* 0x000fe2000f8e00ff */
[----:B------:R-:W-:Y:S01]  /*1bf80*/  R2UR UR7, R3 ;  /* 0x00000000030772ca */ /* 0x000fe200000e0000 */
[C---:B------:R-:W-:Y:S02]  /*1bf90*/  FADD.FTZ R3, -R5.reuse, R8 ;  /* 0x0000000805037221 */ /* 0x040fe40000010100 */
[-C--:B------:R-:W-:Y:S01]  /*1bfa0*/  FMUL.FTZ R13, R5, R2.reuse ;  /* 0x00000002050d7220 */ /* 0x080fe20000410000 */
[-C--:B------:R-:W-:Y:S01]  /*1bfb0*/  FMUL.FTZ R0, R0, R2.reuse ;  /* 0x0000000200007220 */ /* 0x080fe20000410000 */
[-C--:B------:R-:W-:Y:S02]  /*1bfc0*/  FMUL.FTZ R3, R3, R2.reuse ;  /* 0x0000000203037220 */ /* 0x080fe40000410000 */
[-CC-:B------:R-:W-:Y:S01]  /*1bfd0*/  FFMA.FTZ R208, R184, R2.reuse, -R13.reuse ;  /* 0x00000002b8d07223 */ /* 0x180fe2000001080d */
        /* <DEDUP_REMOVED lines=10> */
[----:B------:R-:W-:Y:S01]  /*1c080*/  FFMA.FTZ R15, R173, R2, -R13 ;  /* 0x00000002ad0f7223 */ /* 0x000fe2000001080d */
[----:B------:R-:W-:Y:S08]  /*1c090*/  MUFU.EX2 R3, R3 ;  /* 0x0000000300037308 */ /* 0x000ff00000000800 */
[----:B------:R-:W0:Y:S08]  /*1c0a0*/  MUFU.EX2 R208, R208 ;  /* 0x000000d000d07308 */ /* 0x000e300000000800 */
[----:B------:R-:W-:Y:S08]  /*1c0b0*/  MUFU.EX2 R0, R0 ;  /* 0x0000000000007308 */ /* 0x000ff00000000800 */
[----:B------:R-:W1:Y:S01]  /*1c0c0*/  MUFU.EX2 R8, R8 ;  /* 0x0000000800087308 */ /* 0x000e620000000800 */
[----:B0-----:R-:W-:-:S07]  /*1c0d0*/  FFMA.FTZ R21, R3, R21, R208 ;  /* 0x0000001503157223 */ /* 0x001fce00000100d0 */
[----:B------:R-:W0:Y:S08]  /*1c0e0*/  MUFU.EX2 R210, R210 ;  /* 0x000000d200d27308 */ /* 0x000e300000000800 */
[----:B------:R-:W2:Y:S01]  /*1c0f0*/  MUFU.EX2 R184, R184 ;  /* 0x000000b800b87308 */ /* 0x000ea20000000800 */
[C---:B-1----:R-:W-:Y:S01]  /*1c100*/  FADD.FTZ R21, R8.reuse, R21 ;  /* 0x0000001508157221 */ /* 0x042fe20000010000 */
[----:B------:R-:W-:Y:S01]  /*1c110*/  F2FP.BF16.F32.PACK_AB R208, R8, R208 ;  /* 0x000000d008d0723e */ /* 0x000fe200000010ff */
[----:B------:R-:W-:-:S05]  /*1c120*/  IMAD.MOV.U32 R8, RZ, RZ, R5 ;  /* 0x000000ffff087224 */ /* 0x000fca00078e0005 */
[----:B------:R-:W-:Y:S01]  /*1c130*/  MUFU.EX2 R204, R204 ;  /* 0x000000cc00cc7308 */ /* 0x000fe20000000800 */
[----:B0-----:R-:W-:-:S07]  /*1c140*/  FADD.FTZ R21, R210, R21 ;  /* 0x00000015d2157221 */ /* 0x001fce0000010000 */
[----:B------:R-:W-:Y:S01]  /*1c150*/  MUFU.EX2 R10, R10 ;  /* 0x0000000a000a7308 */ /* 0x000fe20000000800 */
[----:B--2---:R-:W-:-:S07]  /*1c160*/  F2FP.BF16.F32.PACK_AB R210, R184, R210 ;  /* 0x000000d2b8d2723e */ /* 0x004fce00000010ff */
[----:B------:R-:W-:Y:S08]  /*1c170*/  MUFU.EX2 R206, R206 ;  /* 0x000000ce00ce7308 */ /* 0x000ff00000000800 */
[----:B------:R-:W-:Y:S08]  /*1c180*/  MUFU.EX2 R12, R12 ;  /* 0x0000000c000c7308 */ /* 0x000ff00000000800 */
[----:B------:R-:W-:Y:S08]  /*1c190*/  MUFU.EX2 R200, R200 ;  /* 0x000000c800c87308 */ /* 0x000ff00000000800 */
[----:B------:R-:W-:Y:S08]  /*1c1a0*/  MUFU.EX2 R14, R14 ;  /* 0x0000000e000e7308 */ /* 0x000ff00000000800 */
[----:B------:R-:W-:Y:S08]  /*1c1b0*/  MUFU.EX2 R202, R202 ;  /* 0x000000ca00ca7308 */ /* 0x000ff00000000800 */
[----:B------:R-:W-:Y:S01]  /*1c1c0*/  MUFU.EX2 R15, R15 ;  /* 0x0000000f000f7308 */ /* 0x000fe20000000800 */
[----:B------:R-:W-:-:S02]  /*1c1d0*/  WARPGROUP.DEPBAR.LE gsb0, 0x0 ;  /* 0x00008000000079c5 */ /* 0x000fc40000010000 */
[----:B------:R-:W-:Y:S01]  /*1c1e0*/  WARPGROUP.ARRIVE ;  /* 0x00000000000079c5 */ /* 0x000fe20000000000 */
[-CC-:B------:R-:W-:Y:S01]  /*1c1f0*/  FFMA.FTZ R196, R160, R2.reuse, -R13.reuse ;  /* 0x00000002a0c47223 */ /* 0x180fe2000001080d */
[-CC-:B------:R-:W-:Y:S01]  /*1c200*/  FFMA.FTZ R160, R161, R2.reuse, -R13.reuse ;  /* 0x00000002a1a07223 */ /* 0x180fe2000001080d */
[-CC-:B------:R-:W-:Y:S01]  /*1c210*/  FFMA.FTZ R198, R164, R2.reuse, -R13.reuse ;  /* 0x00000002a4c67223 */ /* 0x180fe2000001080d */
[----:B------:R-:W-:Y:S01]  /*1c220*/  FFMA.FTZ R161, R165, R2, -R13 ;  /* 0x00000002a5a17223 */ /* 0x000fe2000001080d */
[----:B------:R-:W-:Y:S01]  /*1c230*/  @!P1 PRMT R165, RZ, 0x654, R11 ;  /* 0x00000654ffa59816 */ /* 0x000fe2000000000b */
[----:B------:R-:W-:Y:S01]  /*1c240*/  HGMMA.64x256x16.F32.BF16 R24, R192, gdesc[UR4].tnspB, R24, gsb0 ;  /* 0x43e00004c0187df0 */ /* 0x000fe20008001818 */
[----:B------:R-:W-:Y:S08]  /*1c250*/  MUFU.EX2 R196, R196 ;  /* 0x000000c400c47308 */ /* 0x000ff00000000800 */
[----:B------:R-:W-:Y:S08]  /*1c260*/  MUFU.EX2 R160, R160 ;  /* 0x000000a000a07308 */ /* 0x000ff00000000800 */
[----:B------:R-:W-:Y:S08]  /*1c270*/  MUFU.EX2 R198, R198 ;  /* 0x000000c600c67308 */ /* 0x000ff00000000800 */
[----:B------:R-:W-:Y:S01]  /*1c280*/  MUFU.EX2 R161, R161 ;  /* 0x000000a100a17308 */ /* 0x000fe20000000800 */
[----:B------:R-:W-:-:S02]  /*1c290*/  WARPGROUP.DEPBAR.LE gsb0, 0x0 ;  /* 0x00008000000079c5 */ /* 0x000fc40000010000 */
[-CC-:B------:R-:W-:Y:S01]  /*1c2a0*/  FFMA.FTZ R192, R152, R2.reuse, -R13.reuse ;  /* 0x0000000298c07223 */ /* 0x180fe2000001080d */
[-CC-:B------:R-:W-:Y:S01]  /*1c2b0*/  FFMA.FTZ R152, R153, R2.reuse, -R13.reuse ;  /* 0x0000000299987223 */ /* 0x180fe2000001080d */
[-C--:B------:R-:W-:Y:S01]  /*1c2c0*/  FMUL.FTZ R153, R4, R2.reuse ;  /* 0x0000000204997220 */ /* 0x080fe20000410000 */
[-CC-:B------:R-:W-:Y:S01]  /*1c2d0*/  FFMA.FTZ R194, R156, R2.reuse, -R13.reuse ;  /* 0x000000029cc27223 */ /* 0x180fe2000001080d */
[-C--:B------:R-:W-:Y:S01]  /*1c2e0*/  FFMA.FTZ R13, R157, R2.reuse, -R13 ;  /* 0x000000029d0d7223 */ /* 0x080fe2000001080d */
[----:B------:R-:W-:Y:S01]  /*1c2f0*/  @!P1 SYNCS.ARRIVE.TRANS64.RED.A1T0 RZ, [R165+URZ], RZ ;  /* 0x000000ffa5ff99a7 */ /* 0x000fe2000810043f */
[-CC-:B------:R-:W-:Y:S01]  /*1c300*/  FFMA.FTZ R209, R186, R2.reuse, -R153.reuse ;  /* 0x00000002bad17223 */ /* 0x180fe20000010899 */
[-CC-:B------:R-:W-:Y:S01]  /*1c310*/  FFMA.FTZ R211, R190, R2.reuse, -R153.reuse ;  /* 0x00000002bed37223 */ /* 0x180fe20000010899 */
[----:B------:R0:W-:Y:S01]  /*1c320*/  MUFU.EX2 R7, R13 ;  /* 0x0000000d00077308 */ /* 0x0001e20000000800 */
[-CC-:B------:R-:W-:Y:S01]  /*1c330*/  FFMA.FTZ R157, R191, R2.reuse, -R153.reuse ;  /* 0x00000002bf9d7223 */ /* 0x180fe20000010899 */
[-CC-:B------:R-:W-:Y:S01]  /*1c340*/  FFMA.FTZ R205, R178, R2.reuse, -R153.reuse ;  /* 0x00000002b2cd7223 */ /* 0x180fe20000010899 */
[-CC-:B------:R-:W-:Y:S01]  /*1c350*/  FFMA.FTZ R164, R179, R2.reuse, -R153.reuse ;  /* 0x00000002b3a47223 */ /* 0x180fe20000010899 */
[-CC-:B------:R-:W-:Y:S01]  /*1c360*/  FFMA.FTZ R207, R182, R2.reuse, -R153.reuse ;  /* 0x00000002b6cf7223 */ /* 0x180fe20000010899 */
[-CC-:B------:R-:W-:Y:S01]  /*1c370*/  FFMA.FTZ R197, R162, R2.reuse, -R153.reuse ;  /* 0x00000002a2c57223 */ /* 0x180fe20000010899 */
[-CC-:B------:R-:W-:Y:S01]  /*1c380*/  FFMA.FTZ R156, R183, R2.reuse, -R153.reuse ;  /* 0x00000002b79c7223 */ /* 0x180fe20000010899 */
[-CC-:B------:R-:W-:Y:S01]  /*1c390*/  FFMA.FTZ R201, R170, R2.reuse, -R153.reuse ;  /* 0x00000002aac97223 */ /* 0x180fe20000010899 */
[----:B------:R-:W1:Y:S01]  /*1c3a0*/  MUFU.EX2 R209, R209 ;  /* 0x000000d100d17308 */ /* 0x000e620000000800 */
[-CC-:B0-----:R-:W-:Y:S01]  /*1c3b0*/  FFMA.FTZ R13, R187, R2.reuse, -R153.reuse ;  /* 0x00000002bb0d7223 */ /* 0x181fe20000010899 */
[-CC-:B------:R-:W-:Y:S01]  /*1c3c0*/  FFMA.FTZ R171, R171, R2.reuse, -R153.reuse ;  /* 0x00000002abab7223 */ /* 0x180fe20000010899 */
[-CC-:B------:R-:W-:Y:S01]  /*1c3d0*/  FFMA.FTZ R193, R154, R2.reuse, -R153.reuse ;  /* 0x000000029ac17223 */ /* 0x180fe20000010899 */
[-CC-:B------:R-:W-:Y:S01]  /*1c3e0*/  FFMA.FTZ R203, R174, R2.reuse, -R153.reuse ;  /* 0x00000002aecb7223 */ /* 0x180fe20000010899 */
[-CC-:B------:R-:W-:Y:S01]  /*1c3f0*/  FFMA.FTZ R175, R175, R2.reuse, -R153.reuse ;  /* 0x00000002afaf7223 */ /* 0x180fe20000010899 */
[----:B------:R0:W-:Y:S01]  /*1c400*/  @!P1 SYNCS.ARRIVE.TRANS64.RED.A1T0 RZ, [R9+URZ], RZ ;  /* 0x000000ff09ff99a7 */ /* 0x0001e2000810043f */
[-CC-:B------:R-:W-:Y:S01]  /*1c410*/  FFMA.FTZ R199, R166, R2.reuse, -R153.reuse ;  /* 0x00000002a6c77223 */ /* 0x180fe20000010899 */
[----:B------:R-:W2:Y:S01]  /*1c420*/  MUFU.EX2 R13, R13 ;  /* 0x0000000d000d7308 */ /* 0x000ea20000000800 */
[-CC-:B------:R-:W-:Y:S01]  /*1c430*/  FFMA.FTZ R155, R155, R2.reuse, -R153.reuse ;  /* 0x000000029b9b7223 */ /* 0x180fe20000010899 */
[----:B------:R-:W-:-:S06]  /*1c440*/  FFMA.FTZ R158, R158, R2, -R153 ;  /* 0x000000029e9e7223 */ /* 0x000fcc0000010899 */
[----:B------:R-:W3:Y:S01]  /*1c450*/  MUFU.EX2 R211, R211 ;  /* 0x000000d300d37308 */ /* 0x000ee20000000800 */
[----:B-1----:R-:W-:-:S07]  /*1c460*/  FFMA.FTZ R20, R0, R20, R209 ;  /* 0x0000001400147223 */ /* 0x002fce00000100d1 */
[----:B------:R-:W1:Y:S01]  /*1c470*/  MUFU.EX2 R157, R157 ;  /* 0x0000009d009d7308 */ /* 0x000e620000000800 */
[----:B--2---:R-:W-:Y:S01]  /*1c480*/  FADD.FTZ R162, R13, R20 ;  /* 0x000000140da27221 */ /* 0x004fe20000010000 */
[----:B------:R-:W-:Y:S01]  /*1c490*/  FFMA.FTZ R20, R163, R2, -R153 ;  /* 0x00000002a3147223 */ /* 0x000fe20000010899 */
[----:B------:R-:W-:-:S05]  /*1c4a0*/  F2FP.BF16.F32.PACK_AB R209, R13, R209 ;  /* 0x000000d10dd1723e */ /* 0x000fca00000010ff */
[----:B------:R-:W2:Y:S01]  /*1c4b0*/  MUFU.EX2 R205, R205 ;  /* 0x000000cd00cd7308 */ /* 0x000ea20000000800 */
[----:B---3--:R-:W-:Y:S01]  /*1c4c0*/  FADD.FTZ R163, R211, R162 ;  /* 0x000000a2d3a37221 */ /* 0x008fe20000010000 */
[----:B------:R-:W-:Y:S01]  /*1c4d0*/  FADD.FTZ R162, R184, R21 ;  /* 0x00000015b8a27221 */ /* 0x000fe20000010000 */
[-CC-:B------:R-:W-:Y:S01]  /*1c4e0*/  FFMA.FTZ R21, R167, R2.reuse, -R153.reuse ;  /* 0x00000002a7157223 */ /* 0x180fe20000010899 */
[----:B------:R-:W-:Y:S02]  /*1c4f0*/  FFMA.FTZ R153, R159, R2, -R153 ;  /* 0x000000029f997223 */ /* 0x000fe40000010899 */
[----:B------:R-:W-:Y:S01]  /*1c500*/  FADD.FTZ R162, R204, R162 ;  /* 0x000000a2cca27221 */ /* 0x000fe20000010000 */
[C---:B------:R-:W-:Y:S01]  /*1c510*/  F2FP.BF16.F32.PACK_AB R204, R10.reuse, R204 ;  /* 0x000000cc0acc723e */ /* 0x040fe200000010ff */
[----:B------:R-:W3:Y:S01]  /*1c520*/  MUFU.EX2 R164, R164 ;  /* 0x000000a400a47308 */ /* 0x000ee20000000800 */
[C---:B-1----:R-:W-:Y:S01]  /*1c530*/  FADD.FTZ R163, R157.reuse, R163 ;  /* 0x000000a39da37221 */ /* 0x042fe20000010000 */
[----:B------:R-:W-:Y:S01]  /*1c540*/  FADD.FTZ R162, R10, R162 ;  /* 0x000000a20aa27221 */ /* 0x000fe20000010000 */
[----:B------:R-:W-:Y:S01]  /*1c550*/  F2FP.BF16.F32.PACK_AB R211, R157, R211 ;  /* 0x000000d39dd3723e */ /* 0x000fe200000010ff */
[----:B------:R-:W-:-:S02]  /*1c560*/  IMAD.MOV.U32 R10, RZ, RZ, R220 ;  /* 0x000000ffff0a7224 */ /* 0x000fc400078e00dc */
[----:B------:R-:W-:Y:S01]  /*1c570*/  FADD.FTZ R162, R206, R162 ;  /* 0x000000a2cea27221 */ /* 0x000fe20000010000 */
[C---:B------:R-:W-:Y:S01]  /*1c580*/  F2FP.BF16.F32.PACK_AB R206, R12.reuse, R206 ;  /* 0x000000ce0cce723e */ /* 0x040fe200000010ff */
[----:B------:R-:W1:Y:S01]  /*1c590*/  MUFU.EX2 R207, R207 ;  /* 0x000000cf00cf7308 */ /* 0x000e620000000800 */
[----:B--2---:R-:W-:Y:S01]  /*1c5a0*/  FADD.FTZ R154, R205, R163 ;  /* 0x000000a3cd9a7221 */ /* 0x004fe20000010000 */
[----:B------:R-:W-:-:S04]  /*1c5b0*/  FADD.FTZ R162, R12, R162 ;  /* 0x000000a20ca27221 */ /* 0x000fc80000010000 */
[----:B------:R-:W-:Y:S01]  /*1c5c0*/  FADD.FTZ R162, R200, R162 ;  /* 0x000000a2c8a27221 */ /* 0x000fe20000010000 */
[----:B------:R-:W-:Y:S01]  /*1c5d0*/  F2FP.BF16.F32.PACK_AB R200, R14, R200 ;  /* 0x000000c80ec8723e */ /* 0x000fe200000010ff */
[----:B------:R-:W2:Y:S01]  /*1c5e0*/  MUFU.EX2 R156, R156 ;  /* 0x0000009c009c7308 */ /* 0x000ea20000000800 */
[----:B---3--:R-:W-:Y:S01]  /*1c5f0*/  FADD.FTZ R154, R164, R154 ;  /* 0x0000009aa49a7221 */ /* 0x008fe20000010000 */
[----:B------:R-:W-:Y:S01]  /*1c600*/  FADD.FTZ R162, R14, R162 ;  /* 0x000000a20ea27221 */ /* 0x000fe20000010000 */
[----:B------:R-:W-:-:S03]  /*1c610*/  F2FP.BF16.F32.PACK_AB R205, R164, R205 ;  /* 0x000000cda4cd723e */ /* 0x000fc600000010ff */
[----:B------:R-:W-:Y:S01]  /*1c620*/  FADD.FTZ R162, R202, R162 ;  /* 0x000000a2caa27221 */ /* 0x000fe20000010000 */
[----:B------:R-:W-:Y:S01]  /*1c630*/  F2FP.BF16.F32.PACK_AB R202, R15, R202 ;  /* 0x000000ca0fca723e */ /* 0x000fe200000010ff */
[----:B------:R-:W3:Y:S01]  /*1c640*/  MUFU.EX2 R201, R201 ;  /* 0x000000c900c97308 */ /* 0x000ee20000000800 */
[----:B-1----:R-:W-:Y:S01]  /*1c650*/  FADD.FTZ R154, R207, R154 ;  /* 0x0000009acf9a7221 */ /* 0x002fe20000010000 */
[----:B------:R-:W-:-:S04]  /*1c660*/  FADD.FTZ R162, R15, R162 ;  /* 0x000000a20fa27221 */ /* 0x000fc80000010000 */
[----:B------:R-:W-:Y:S01]  /*1c670*/  FADD.FTZ R162, R196, R162 ;  /* 0x000000a2c4a27221 */ /* 0x000fe20000010000 */
[----:B------:R-:W-:Y:S01]  /*1c680*/  F2FP.BF16.F32.PACK_AB R196, R160, R196 ;  /* 0x000000c4a0c4723e */ /* 0x000fe200000010ff */
[----:B------:R-:W1:Y:S01]  /*1c690*/  MUFU.EX2 R11, R171 ;  /* 0x000000ab000b7308 */ /* 0x000e620000000800 */
[----:B--2---:R-:W-:Y:S01]  /*1c6a0*/  FADD.FTZ R154, R156, R154 ;  /* 0x0000009a9c9a7221 */ /* 0x004fe20000010000 */
[----:B------:R-:W-:Y:S01]  /*1c6b0*/  FADD.FTZ R162, R160, R162 ;  /* 0x000000a2a0a27221 */ /* 0x000fe20000010000 */
[----:B------:R-:W-:-:S03]  /*1c6c0*/  F2FP.BF16.F32.PACK_AB R207, R156, R207 ;  /* 0x000000cf9ccf723e */ /* 0x000fc600000010ff */
[----:B------:R-:W-:Y:S01]  /*1c6d0*/  FADD.FTZ R162, R198, R162 ;  /* 0x000000a2c6a27221 */ /* 0x000fe20000010000 */
[----:B------:R-:W-:Y:S01]  /*1c6e0*/  F2FP.BF16.F32.PACK_AB R198, R161, R198 ;  /* 0x000000c6a1c6723e */ /* 0x000fe200000010ff */
[----:B------:R-:W2:Y:S01]  /*1c6f0*/  MUFU.EX2 R203, R203 ;  /* 0x000000cb00cb7308 */ /* 0x000ea20000000800 */
[----:B---3--:R-:W-:Y:S01]  /*1c700*/  FADD.FTZ R154, R201, R154 ;  /* 0x0000009ac99a7221 */ /* 0x008fe20000010000 */
[----:B------:R-:W-:-:S06]  /*1c710*/  FADD.FTZ R162, R161, R162 ;  /* 0x000000a2a1a27221 */ /* 0x000fcc0000010000 */
[----:B0-----:R-:W0:Y:S01]  /*1c720*/  MUFU.EX2 R9, R175 ;  /* 0x000000af00097308 */ /* 0x001e220000000800 */
[C---:B-1----:R-:W-:Y:S01]  /*1c730*/  FADD.FTZ R154, R11.reuse, R154 ;  /* 0x0000009a0b9a7221 */ /* 0x042fe20000010000 */
[----:B------:R-:W-:-:S06]  /*1c740*/  F2FP.BF16.F32.PACK_AB R201, R11, R201 ;  /* 0x000000c90bc9723e */ /* 0x000fcc00000010ff */
[----:B------:R-:W1:Y:S01]  /*1c750*/  MUFU.EX2 R197, R197 ;  /* 0x000000c500c57308 */ /* 0x000e620000000800 */
[----:B--2---:R-:W-:-:S07]  /*1c760*/  FADD.FTZ R154, R203, R154 ;  /* 0x0000009acb9a7221 */ /* 0x004fce0000010000 */
[----:B------:R-:W2:Y:S01]  /*1c770*/  MUFU.EX2 R20, R20 ;  /* 0x0000001400147308 */ /* 0x000ea20000000800 */
[C---:B0-----:R-:W-:Y:S01]  /*1c780*/  FADD.FTZ R154, R9.reuse, R154 ;  /* 0x0000009a099a7221 */ /* 0x041fe20000010000 */
[----:B------:R-:W-:Y:S01]  /*1c790*/  F2FP.BF16.F32.PACK_AB R203, R9, R203 ;  /* 0x000000cb09cb723e */ /* 0x000fe200000010ff */
[----:B------:R-:W-:-:S05]  /*1c7a0*/  IMAD.MOV.U32 R9, RZ, RZ, R221 ;  /* 0x000000ffff097224 */ /* 0x000fca00078e00dd */
        /* <DEDUP_REMOVED lines=10> */
[----:B------:R-:W1:Y:S01]  /*1c850*/  MUFU.EX2 R152, R152 ;  /* 0x0000009800987308 */ /* 0x000e620000000800 */
[----:B--2---:R-:W-:-:S07]  /*1c860*/  FADD.FTZ R162, R192, R162 ;  /* 0x000000a2c0a27221 */ /* 0x004fce0000010000 */
[----:B------:R-:W2:Y:S01]  /*1c870*/  MUFU.EX2 R155, R155 ;  /* 0x0000009b009b7308 */ /* 0x000ea20000000800 */
[----:B0-----:R-:W-:-:S07]  /*1c880*/  FADD.FTZ R154, R193, R154 ;  /* 0x0000009ac19a7221 */ /* 0x001fce0000010000 */
[----:B------:R-:W0:Y:S01]  /*1c890*/  MUFU.EX2 R194, R194 ;  /* 0x000000c200c27308 */ /* 0x000e220000000800 */
[C---:B-1----:R-:W-:Y:S01]  /*1c8a0*/  FADD.FTZ R162, R152.reuse, R162 ;  /* 0x000000a298a27221 */ /* 0x042fe20000010000 */
[----:B------:R-:W-:-:S06]  /*1c8b0*/  F2FP.BF16.F32.PACK_AB R192, R152, R192 ;  /* 0x000000c098c0723e */ /* 0x000fcc00000010ff */
[----:B------:R-:W1:Y:S01]  /*1c8c0*/  MUFU.EX2 R158, R158 ;  /* 0x0000009e009e7308 */ /* 0x000e620000000800 */
[C---:B--2---:R-:W-:Y:S01]  /*1c8d0*/  FADD.FTZ R154, R155.reuse, R154 ;  /* 0x0000009a9b9a7221 */ /* 0x044fe20000010000 */
[----:B------:R-:W-:-:S06]  /*1c8e0*/  F2FP.BF16.F32.PACK_AB R193, R155, R193 ;  /* 0x000000c19bc1723e */ /* 0x000fcc00000010ff */
[----:B------:R-:W2:Y:S01]  /*1c8f0*/  MUFU.EX2 R153, R153 ;  /* 0x0000009900997308 */ /* 0x000ea20000000800 */
[----:B0-----:R-:W-:Y:S01]  /*1c900*/  FADD.FTZ R162, R194, R162 ;  /* 0x000000a2c2a27221 */ /* 0x001fe20000010000 */
[----:B------:R-:W-:-:S03]  /*1c910*/  F2FP.BF16.F32.PACK_AB R194, R7, R194 ;  /* 0x000000c207c2723e */ /* 0x000fc600000010ff */
[----:B------:R-:W-:Y:S01]  /*1c920*/  FADD.FTZ R21, R7, R162 ;  /* 0x000000a207157221 */ /* 0x000fe20000010000 */
[----:B------:R-:W-:Y:S02]  /*1c930*/  IMAD.MOV.U32 R7, RZ, RZ, R4 ;  /* 0x000000ffff077224 */ /* 0x000fe400078e0004 */
[----:B-1----:R-:W-:-:S04]  /*1c940*/  FADD.FTZ R154, R158, R154 ;  /* 0x0000009a9e9a7221 */ /* 0x002fc80000010000 */
[C---:B--2---:R-:W-:Y:S01]  /*1c950*/  FADD.FTZ R20, R153.reuse, R154 ;  /* 0x0000009a99147221 */ /* 0x044fe20000010000 */
[----:B------:R-:W-:Y:S01]  /*1c960*/  F2FP.BF16.F32.PACK_AB R195, R153, R158 ;  /* 0x0000009e99c3723e */ /* 0x000fe200000010ff */
[----:B------:R-:W-:Y:S06]  /*1c970*/  @P2 BRA `(.L_x_648) ;  /* 0xffffffb400e82947 */ /* 0x000fec000383ffff */
.L_x_637:
[----:B------:R-:W-:Y:S05]  /*1c980*/  BSYNC B0 ;  /* 0x0000000000007941 */ /* 0x000fea0003800000 */
.L_x_636:
        /* <DEDUP_REMOVED lines=131> */
.L_x_649:
[----:B------:R-:W-:Y:S01]  /*1d1c0*/  IMAD R0, R220, 0x8, R18 ;  /* 0x00000008dc007824 */ /* 0x000fe200078e0212 */
[----:B------:R-:W-:-:S04]  /*1d1d0*/  SHF.L.U32 R3, R221, 0x1f, RZ ;  /* 0x0000001fdd037819 */ /* 0x000fc800000006ff */
[----:B------:R0:W1:Y:S01]  /*1d1e0*/  SYNCS.PHASECHK.TRANS64.TRYWAIT P2, [R0+URZ+0x38850], R3 ;  /* 0x03885003000075a7 */ /* 0x000062000804017f */
[----:B------:R-:W-:Y:S05]  /*1d1f0*/  @!P0 BRA `(.L_x_650) ;  /* 0x0000000000048947 */ /* 0x000fea0003800000 */
[----:B------:R-:W-:Y:S01]  /*1d200*/  BPT.TRAP 0x1 ;  /* 0x000000040000795c */ /* 0x000fe20000300000 */
.L_x_650:
[----:B------:R-:W-:Y:S04]  /*1d210*/  BSSY B0, `(.L_x_651) ;  /* 0x0000004000007945 */ /* 0x000fe80003800000 */
[----:B-1----:R-:W-:Y:S05]  /*1d220*/  @P2 BRA `(.L_x_652) ;  /* 0x0000000000082947 */ /* 0x002fea0003800000 */
[----:B------:R-:W1:Y:S02]  /*1d230*/  SYNCS.PHASECHK.TRANS64.TRYWAIT P0, [R0+URZ+0x38850], R3 ;  /* 0x03885003000075a7 */ /* 0x000e64000800017f */
[----:B-1----:R-:W-:Y:S05]  /*1d240*/  @!P0 BRA `(.L_x_653) ;  /* 0x000000ec00b48947 */ /* 0x002fea0003800000 */
.L_x_652:
[----:B------:R-:W-:Y:S05]  /*1d250*/  BSYNC B0 ;  /* 0x0000000000007941 */ /* 0x000fea0003800000 */
.L_x_651:
[----:B------:R-:W-:Y:S01]  /*1d260*/  VIADD R18, R18, 0x400 ;  /* 0x0000040012127836 */ /* 0x000fe20000000000 */
[----:B------:R-:W-:Y:S01]  /*1d270*/  WARPGROUP.ARRIVE ;  /* 0x00000000000079c5 */ /* 0x000fe20000000000 */
[----:B------:R-:W-:Y:S01]  /*1d280*/  IMAD.MOV.U32 R7, RZ, RZ, 0x40000040 ;  /* 0x40000040ff077424 */ /* 0x000fe200078e00ff */
[----:B01----:R-:W0:Y:S01]  /*1d290*/  SHFL.BFLY PT, R3, R20, 0x2, 0x1f ;  /* 0x0c401f0014037f89 */ /* 0x003e2200000e0000 */
[----:B------:R-:W-:Y:S01]  /*1d2a0*/  IMAD.MOV.U32 R9, RZ, RZ, 0x40000040 ;  /* 0x40000040ff097424 */ /* 0x000fe200078e00ff */
[----:B------:R-:W-:Y:S01]  /*1d2b0*/  SHF.R.U32.HI R18, RZ, 0x4, R18 ;  /* 0x00000004ff127819 */ /* 0x000fe20000011612 */
[----:B------:R-:W-:Y:S01]  /*1d2c0*/  IMAD.MOV.U32 R167, RZ, RZ, -0x800000 ;  /* 0xff800000ffa77424 */ /* 0x000fe200078e00ff */
[----:B------:R-:W-:Y:S01]  /*1d2d0*/  R2UR UR7, R7 ;  /* 0x00000000070772ca */ /* 0x000fe200000e0000 */
[----:B------:R-:W-:Y:S01]  /*1d2e0*/  IMAD.MOV.U32 R7, RZ, RZ, 0x40000040 ;  /* 0x40000040ff077424 */ /* 0x000fe200078e00ff */
[----:B------:R-:W-:Y:S01]  /*1d2f0*/  LOP3.LUT R18, R18, 0x3fff, RZ, 0xc0, !PT ;  /* 0x00003fff12127812 */ /* 0x000fe200078ec0ff */
[----:B------:R-:W-:-:S02]  /*1d300*/  IMAD.MOV.U32 R166, RZ, RZ, -0x800000 ;  /* 0xff800000ffa67424 */ /* 0x000fc400078e00ff */
[----:B------:R-:W-:Y:S01]  /*1d310*/  VIADD R236, R236, 0x1 ;  /* 0x00000001ecec7836 */ /* 0x000fe20000000000 */
[----:B------:R-:W-:-:S05]  /*1d320*/  LOP3.LUT R18, R18, 0x2800000, RZ, 0xfc, !PT ;  /* 0x0280000012127812 */ /* 0x000fca00078efcff */
[----:B------:R-:W-:Y:S02]  /*1d330*/  IMAD R6, R220, 0xa00, R18 ;  /* 0x00000a00dc067824 */ /* 0x000fe400078e0212 */
[----:B------:R-:W-:Y:S02]  /*1d340*/  IMAD.MOV.U32 R18, RZ, RZ, RZ ;  /* 0x000000ffff127224 */ /* 0x000fe400078e00ff */
[C---:B------:R-:W-:Y:S01]  /*1d350*/  VIADD R8, R6.reuse, 0x80 ;  /* 0x0000008006087836 */ /* 0x040fe20000000000 */
[----:B------:R-:W-:Y:S01]  /*1d360*/  R2UR UR6, R6 ;  /* 0x00000000060672ca */ /* 0x000fe200000e0000 */
[----:B------:R-:W-:Y:S02]  /*1d370*/  VIADD R220, R220, 0x1 ;  /* 0x00000001dcdc7836 */ /* 0x000fe40000000000 */
[----:B0-----:R-:W-:-:S03]  /*1d380*/  FADD.FTZ R3, R3, R20 ;  /* 0x0000001403037221 */ /* 0x001fc60000010000 */
[----:B------:R-:W-:-:S04]  /*1d390*/  ISETP.NE.AND P2, PT, R220, 0x2, PT ;  /* 0x00000002dc00780c */ /* 0x000fc80003f45270 */
[----:B------:R-:W-:-:S03]  /*1d3a0*/  SEL R220, R220, RZ, P2 ;  /* 0x000000ffdcdc7207 */ /* 0x000fc60001000000 */
[----:B------:R-:W-:Y:S01]  /*1d3b0*/  HGMMA.64x256x16.F32.BF16 R24, R208, gdesc[UR4].tnspB, R24, gsb0 ;  /* 0x43e00004d0187df0 */ /* 0x000fe20008001818 */
[----:B------:R-:W-:Y:S01]  /*1d3c0*/  R2UR UR6, R8 ;  /* 0x00000000080672ca */ /* 0x000fe200000e0000 */
[----:B------:R-:W-:Y:S01]  /*1d3d0*/  VIADD R8, R6, 0x100 ;  /* 0x0000010006087836 */ /* 0x000fe20000000000 */
[----:B------:R-:W-:Y:S01]  /*1d3e0*/  R2UR UR7, R9 ;  /* 0x00000000090772ca */ /* 0x000fe200000e0000 */
[----:B------:R-:W-:Y:S01]  /*1d3f0*/  IMAD.MOV.U32 R9, RZ, RZ, 0x40000040 ;  /* 0x40000040ff097424 */ /* 0x000fe200078e00ff */
[----:B------:R-:W-:Y:S02]  /*1d400*/  WARPGROUP.DEPBAR.LE gsb0, 0x0 ;  /* 0x00008000000079c5 */ /* 0x000fe40000010000 */
[----:B------:R-:W-:-:S15]  /*1d410*/  WARPGROUP.ARRIVE ;  /* 0x00000000000079c5 */ /* 0x000fde0000000000 */
[----:B------:R-:W-:-:S06]  /*1d420*/  NOP ;  /* 0x0000000000007918 */ /* 0x000fcc0000000000 */
        /* <DEDUP_REMOVED lines=12> */
[----:B------:R-:W0:Y:S02]  /*1d4f0*/  SHFL.BFLY PT, R8, R21, 0x2, 0x1f ;  /* 0x0c401f0015087f89 */ /* 0x000e2400000e0000 */
[----:B0-----:R-:W-:Y:S01]  /*1d500*/  FADD.FTZ R8, R8, R21 ;  /* 0x0000001508087221 */ /* 0x001fe20000010000 */
[----:B------:R-:W-:Y:S02]  /*1d510*/  WARPGROUP.DEPBAR.LE gsb0, 0x0 ;  /* 0x00008000000079c5 */ /* 0x000fe40000010000 */
[----:B------:R-:W-:-:S15]  /*1d520*/  WARPGROUP.ARRIVE ;  /* 0x00000000000079c5 */ /* 0x000fde0000000000 */
[----:B------:R-:W-:-:S04]  /*1d530*/  NOP ;  /* 0x0000000000007918 */ /* 0x000fc80000000000 */
[----:B------:R-:W-:Y:S01]  /*1d540*/  HGMMA.64x256x16.F32.BF16 R24, R196, gdesc[UR4].tnspB, R24, gsb0 ;  /* 0x43e00004c4187df0 */ /* 0x000fe20008001818 */
[----:B------:R-:W-:Y:S02]  /*1d550*/  R2UR UR6, R6 ;  /* 0x00000000060672ca */ /* 0x000fe400000e0000 */
[----:B------:R-:W-:Y:S01]  /*1d560*/  R2UR UR7, R7 ;  /* 0x00000000070772ca */ /* 0x000fe200000e0000 */
[----:B------:R-:W0:Y:S04]  /*1d570*/  SHFL.BFLY PT, R6, R8, 0x1, 0x1f ;  /* 0x0c201f0008067f89 */ /* 0x000e2800000e0000 */
[----:B------:R-:W1:Y:S01]  /*1d580*/  SHFL.BFLY PT, R7, R3, 0x1, 0x1f ;  /* 0x0c201f0003077f89 */ /* 0x000e6200000e0000 */
[----:B0-----:R-:W-:Y:S01]  /*1d590*/  FADD.FTZ R8, R8, R6 ;  /* 0x0000000608087221 */ /* 0x001fe20000010000 */
[----:B-1----:R-:W-:-:S04]  /*1d5a0*/  FADD.FTZ R3, R3, R7 ;  /* 0x0000000703037221 */ /* 0x002fc80000010000 */
[----:B------:R-:W-:Y:S02]  /*1d5b0*/  FSETP.NE.FTZ.AND P0, PT, R8, RZ, PT ;  /* 0x000000ff0800720b */ /* 0x000fe40003f15000 */
[----:B------:R-:W-:-:S11]  /*1d5c0*/  FSETP.NE.FTZ.AND P3, PT, R3, RZ, PT ;  /* 0x000000ff0300720b */ /* 0x000fd60003f75000 */
[----:B------:R-:W0:Y:S08]  /*1d5d0*/  @P0 MUFU.LG2 R7, R8 ;  /* 0x0000000800070308 */ /* 0x000e300000000c00 */
[----:B------:R1:W-:Y:S08]  /*1d5e0*/  @P0 MUFU.RCP R18, R8 ;  /* 0x0000000800120308 */ /* 0x0003f00000001000 */
[----:B------:R-:W2:Y:S01]  /*1d5f0*/  @P3 MUFU.LG2 R6, R3 ;  /* 0x0000000300063308 */ /* 0x000ea20000000c00 */
[----:B0-----:R-:W-:Y:S01]  /*1d600*/  @P0 FMUL.FTZ R7, R7, 0.69314718246459960938 ;  /* 0x3f31721807070820 */ /* 0x001fe20000410000 */
[C---:B-1----:R-:W-:Y:S01]  /*1d610*/  @P0 FMUL.FTZ R8, R2.reuse, 0.69314718246459960938 ;  /* 0x3f31721802080820 */ /* 0x042fe20000410000 */
[----:B------:R-:W-:-:S03]  /*1d620*/  @P3 FMUL.FTZ R2, R2, 0.69314718246459960938 ;  /* 0x3f31721802023820 */ /* 0x000fc60000410000 */
[----:B------:R-:W-:Y:S01]  /*1d630*/  @P0 FFMA.FTZ R167, R8, R5, R7 ;  /* 0x0000000508a70223 */ /* 0x000fe20000010007 */
[----:B------:R-:W-:Y:S01]  /*1d640*/  @!P1 VIADD R7, R0, 0x38860 ;  /* 0x0003886000079836 */ /* 0x000fe20000000000 */
[----:B------:R-:W-:Y:S01]  /*1d650*/  SEL R5, RZ, 0x1, P2 ;  /* 0x00000001ff057807 */ /* 0x000fe20001000000 */
[----:B------:R-:W-:Y:S01]  /*1d660*/  IMAD.MOV.U32 R0, RZ, RZ, RZ ;  /* 0x000000ffff007224 */ /* 0x000fe200078e00ff */
[----:B------:R-:W-:Y:S02]  /*1d670*/  PLOP3.LUT P0, PT, PT, PT, PT, 0x8, 0x0 ;  /* 0x000000000000781c */ /* 0x000fe40003f0e170 */
[----:B------:R-:W-:Y:S02]  /*1d680*/  @!P1 PRMT R7, RZ, 0x654, R7 ;  /* 0x00000654ff079816 */ /* 0x000fe40000000007 */
[----:B------:R-:W-:Y:S01]  /*1d690*/  LOP3.LUT R221, R221, R5, RZ, 0x3c, !PT ;  /* 0x00000005dddd7212 */ /* 0x000fe200078e3cff */
[----:B------:R0:W1:Y:S01]  /*1d6a0*/  @P3 MUFU.RCP R0, R3 ;  /* 0x0000000300003308 */ /* 0x0000620000001000 */
[----:B--2---:R-:W-:-:S04]  /*1d6b0*/  @P3 FMUL.FTZ R6, R6, 0.69314718246459960938 ;  /* 0x3f31721806063820 */ /* 0x004fc80000410000 */
[----:B------:R-:W-:Y:S01]  /*1d6c0*/  @P3 FFMA.FTZ R166, R2, R4, R6 ;  /* 0x0000000402a63223 */ /* 0x000fe20000010006 */
[----:B------:R-:W-:Y:S02]  /*1d6d0*/  WARPGROUP.DEPBAR.LE gsb0, 0x0 ;  /* 0x00008000000079c5 */ /* 0x000fe40000010000 */
[----:B------:R-:W-:-:S06]  /*1d6e0*/  WARPGROUP.ARRIVE ;  /* 0x00000000000079c5 */ /* 0x000fcc0000000000 */
[----:B------:R-:W-:Y:S03]  /*1d6f0*/  HGMMA.64x256x16.F32.BF16 R24, R192, gdesc[UR4].tnspB, R24, gsb0 ;  /* 0x43e00004c0187df0 */ /* 0x000fe60008001818 */
[----:B------:R-:W-:Y:S02]  /*1d700*/  WARPGROUP.DEPBAR.LE gsb0, 0x0 ;  /* 0x00008000000079c5 */ /* 0x000fe40000010000 */
[-C--:B------:R-:W-:Y:S01]  /*1d710*/  FMUL.FTZ R152, R48, R18.reuse ;  /* 0x0000001230987220 */ /* 0x080fe20000410000 */
[-C--:B------:R-:W-:Y:S01]  /*1d720*/  FMUL.FTZ R153, R49, R18.reuse ;  /* 0x0000001231997220 */ /* 0x080fe20000410000 */
[----:B------:R2:W-:Y:S01]  /*1d730*/  @!P1 SYNCS.ARRIVE.TRANS64.RED.A1T0 RZ, [R7+URZ], RZ ;  /* 0x000000ff07ff99a7 */ /* 0x0005e2000810043f */
[-C--:B------:R-:W-:Y:S01]  /*1d740*/  FMUL.FTZ R2, R52, R18.reuse ;  /* 0x0000001234027220 */ /* 0x080fe20000410000 */
        /* <DEDUP_REMOVED lines=23> */
[-C--:B-1----:R-:W-:Y:S01]  /*1d8c0*/  FMUL.FTZ R108, R114, R0.reuse ;  /* 0x00000000726c7220 */ /* 0x082fe20000410000 */
        /* <DEDUP_REMOVED lines=100> */
[----:B------:R-:W-:-:S07]  /*1df10*/  FMUL.FTZ R129, R151, R0 ;  /* 0x0000000097817220 */ /* 0x000fce0000410000 */
.L_x_567:
[----:B------:R-:W0:Y:S08]  /*1df20*/  S2UR UR5, SR_CgaCtaId ;  /* 0x00000000000579c3 */ /* 0x000e300000008800 */
[----:B------:R-:W-:Y:S06]  /*1df30*/  BAR.SYNC.DEFER_BLOCKING 0x5, 0x180 ;  /* 0x0146000000007b1d */ /* 0x000fec0000010000 */
[----:B------:R-:W-:Y:S01]  /*1df40*/  UMOV UR4, 0x400 ;  /* 0x0000040000047882 */ /* 0x000fe20000000000 */
[----:B------:R-:W-:Y:S01]  /*1df50*/  BSSY B0, `(.L_x_654) ;  /* 0x0000480000007945 */ /* 0x000fe20003800000 */
[----:B0-----:R-:W-:-:S06]  /*1df60*/  ULEA UR4, UR5, UR4, 0x18 ;  /* 0x0000000405047291 */ /* 0x001fcc000f8ec03f */
[----:B------:R-:W-:-:S05]  /*1df70*/  IMAD.U32 R18, RZ, RZ, UR4 ;  /* 0x00000004ff127e24 */ /* 0x000fca000f8e00ff */
[----:B------:R0:W1:Y:S01]  /*1df80*/  LDS.128 R140, [R18+0x388d0] ;  /* 0x0388d000128c7984 */ /* 0x0000620000000c00 */
[----:B------:R-:W-:Y:S06]  /*1df90*/  BAR.ARV 0x4, 0x180 ;  /* 0x0106000000007b1d */ /* 0x000fec0000002000 */
[----:B------:R-:W-:Y:S05]  /*1dfa0*/  @P0 BRA `(.L_x_655) ;  /* 0x0000003800300947 */ /* 0x000fea0003800000 */
[----:B------:R-:W2:Y:S01]  /*1dfb0*/  LDL R92, [R1+0x188] ;  /* 0x00018800015c7983 */ /* 0x000ea20000100800 */
[----:B------:R-:W-:Y:S01]  /*1dfc0*/  F2FP.BF16.F32.PACK_AB R94, R163, R162 ;  /* 0x000000a2a35e723e */ /* 0x000fe200000010ff */
[----:B------:R-:W-:Y:S01]  /*1dfd0*/  ULDC.64 UR6, c[0x0][0xc00] ;  /* 0x0003000000067ab9 */ /* 0x000fe20000000a00 */
[----:B------:R-:W-:Y:S01]  /*1dfe0*/  F2FP.BF16.F32.PACK_AB R95, R31, R30 ;  /* 0x0000001e1f5f723e */ /* 0x000fe200000010ff */
[----:B------:R-:W3:Y:S01]  /*1dff0*/  S2R R0, SR_SWINHI ;  /* 0x0000000000007919 */ /* 0x000ee20000002f00 */
[----:B------:R-:W-:Y:S01]  /*1e000*/  F2FP.BF16.F32.PACK_AB R96, R161, R160 ;  /* 0x000000a0a160723e */ /* 0x000fe200000010ff */
[----:B------:R-:W-:Y:S01]  /*1e010*/  ULDC.64 UR4, c[0x0][0xc08] ;  /* 0x0003020000047ab9 */ /* 0x000fe20000000a00 */
[----:B------:R-:W-:Y:S01]  /*1e020*/  F2FP.BF16.F32.PACK_AB R97, R35, R34 ;  /* 0x000000222361723e */ /* 0x000fe200000010ff */
[----:B------:R-:W-:Y:S01]  /*1e030*/  ULDC.64 UR8, c[0x0][0x208] ;  /* 0x0000820000087ab9 */ /* 0x000fe20000000a00 */
[----:B------:R-:W-:Y:S02]  /*1e040*/  F2FP.BF16.F32.PACK_AB R98, R159, R158 ;  /* 0x0000009e9f62723e */ /* 0x000fe400000010ff */
[----:B------:R-:W-:Y:S01]  /*1e050*/  F2FP.BF16.F32.PACK_AB R99, R39, R38 ;  /* 0x000000262763723e */ /* 0x000fe200000010ff */
[----:B------:R-:W-:Y:S01]  /*1e060*/  BAR.SYNC.DEFER_BLOCKING 0x1, 0x100 ;  /* 0x0044000000007b1d */ /* 0x000fe20000010000 */
[----:B------:R-:W-:-:S04]  /*1e070*/  ISETP.NE.U32.AND P1, PT, RZ, UR6, PT ;  /* 0x00000006ff007c0c */ /* 0x000fc8000bf25070 */
[----:B------:R-:W-:Y:S02]  /*1e080*/  ISETP.NE.AND.EX P1, PT, RZ, UR7, PT, P1 ;  /* 0x00000007ff007c0c */ /* 0x000fe4000bf25310 */
[----:B------:R-:W-:Y:S02]  /*1e090*/  MOV R130, R18 ;  /* 0x0000001200827202 */ /* 0x000fe40000000f00 */
[----:B---3--:R-:W-:-:S03]  /*1e0a0*/  MOV R131, R0 ;  /* 0x0000000000837202 */ /* 0x008fc60000000f00 */
[----:B--2---:R-:W-:-:S04]  /*1e0b0*/  IMAD.WIDE R132, R92, 0x2, R130 ;  /* 0x000000025c847825 */ /* 0x004fc800078e0282 */
[----:B------:R-:W-:Y:S01]  /*1e0c0*/  IMAD.MOV.U32 R93, RZ, RZ, R133 ;  /* 0x000000ffff5d7224 */ /* 0x000fe200078e0085 */
[----:B------:R-:W-:-:S04]  /*1e0d0*/  LOP3.LUT R0, R132, 0x380, RZ, 0xc0, !PT ;  /* 0x0000038084007812 */ /* 0x000fc800078ec0ff */
[----:B------:R-:W-:-:S04]  /*1e0e0*/  SHF.R.U64 R0, R0, 0x3, RZ ;  /* 0x0000000300007819 */ /* 0x000fc800000012ff */
[----:B------:R-:W-:-:S04]  /*1e0f0*/  LOP3.LUT R92, R0, R132, RZ, 0x3c, !PT ;  /* 0x00000084005c7212 */ /* 0x000fc800078e3cff */
[----:B------:R-:W-:Y:S02]  /*1e100*/  MOV R0, R92 ;  /* 0x0000005c00007202 */ /* 0x000fe40000000f00 */
[----:B------:R-:W-:Y:S02]  /*1e110*/  F2FP.BF16.F32.PACK_AB R92, R165, R164 ;  /* 0x000000a4a55c723e */ /* 0x000fe400000010ff */
[----:B------:R-:W-:-:S05]  /*1e120*/  F2FP.BF16.F32.PACK_AB R93, R27, R26 ;  /* 0x0000001a1b5d723e */ /* 0x000fca00000010ff */
[----:B------:R2:W-:Y:S02]  /*1e130*/  STSM.16.M88.4 [R0], R92 ;  /* 0x0000005c00007844 */ /* 0x0005e40000000200 */
[----:B--2---:R-:W-:Y:S02]  /*1e140*/  IADD3 R92, P0, R132, 0x20, RZ ;  /* 0x00000020845c7810 */ /* 0x004fe40007f1e0ff */
[----:B------:R-:W-:Y:S02]  /*1e150*/  F2FP.BF16.F32.PACK_AB R94, R155, R154 ;  /* 0x0000009a9b5e723e */ /* 0x000fe400000010ff */
[----:B------:R-:W-:Y:S01]  /*1e160*/  LOP3.LUT R0, R92, 0x380, RZ, 0xc0, !PT ;  /* 0x000003805c007812 */ /* 0x000fe200078ec0ff */
[----:B------:R-:W-:Y:S01]  /*1e170*/  IMAD.X R93, RZ, RZ, R133, P0 ;  /* 0x000000ffff5d7224 */ /* 0x000fe200000e0685 */
[----:B------:R-:W-:Y:S02]  /*1e180*/  F2FP.BF16.F32.PACK_AB R95, R47, R46 ;  /* 0x0000002e2f5f723e */ /* 0x000fe400000010ff */
[----:B------:R-:W-:-:S04]  /*1e190*/  SHF.R.U64 R0, R0, 0x3, RZ ;  /* 0x0000000300007819 */ /* 0x000fc800000012ff */
[----:B------:R-:W-:-:S04]  /*1e1a0*/  LOP3.LUT R92, R0, R92, RZ, 0x3c, !PT ;  /* 0x0000005c005c7212 */ /* 0x000fc800078e3cff */
[----:B------:R-:W-:-:S05]  /*1e1b0*/  MOV R92, R92 ;  /* 0x0000005c005c7202 */ /* 0x000fca0000000f00 */
[----:B------:R2:W-:Y:S02]  /*1e1c0*/  STSM.16.M88.4 [R92], R96 ;  /* 0x000000605c007844 */ /* 0x0005e40000000200 */
[----:B--2---:R-:W-:Y:S02]  /*1e1d0*/  IADD3 R92, P0, R132, 0x40, RZ ;  /* 0x00000040845c7810 */ /* 0x004fe40007f1e0ff */
[----:B------:R-:W-:Y:S02]  /*1e1e0*/  F2FP.BF16.F32.PACK_AB R96, R153, R152 ;  /* 0x000000989960723e */ /* 0x000fe400000010ff */
[----:B------:R-:W-:Y:S01]  /*1e1f0*/  LOP3.LUT R0, R92, 0x380, RZ, 0xc0, !PT ;  /* 0x000003805c007812 */ /* 0x000fe200078ec0ff */
[----:B------:R-:W-:Y:S01]  /*1e200*/  IMAD.X R93, RZ, RZ, R133, P0 ;  /* 0x000000ffff5d7224 */ /* 0x000fe200000e0685 */
[----:B------:R-:W-:Y:S02]  /*1e210*/  F2FP.BF16.F32.PACK_AB R97, R51, R50 ;  /* 0x000000323361723e */ /* 0x000fe400000010ff */
[----:B------:R-:W-:-:S02]  /*1e220*/  SHF.R.U64 R0, R0, 0x3, RZ ;  /* 0x0000000300007819 */ /* 0x000fc400000012ff */
[----:B------:R-:W-:Y:S02]  /*1e230*/  F2FP.BF16.F32.PACK_AB R98, R3, R2 ;  /* 0x000000020362723e */ /* 0x000fe400000010ff */
[----:B------:R-:W-:Y:S02]  /*1e240*/  LOP3.LUT R92, R0, R92, RZ, 0x3c, !PT ;  /* 0x0000005c005c7212 */ /* 0x000fe400078e3cff */
[----:B------:R-:W-:Y:S02]  /*1e250*/  F2FP.BF16.F32.PACK_AB R99, R55, R54 ;  /* 0x000000363763723e */ /* 0x000fe400000010ff */
        /* <DEDUP_REMOVED lines=136> */
[----:B--2---:R-:W-:-:S04]  /*1eae0*/  IADD3 R0, P0, R132, 0xc060, RZ ;  /* 0x0000c06084007810 */ /* 0x004fc80007f1e0ff */
[----:B------:R-:W-:Y:S01]  /*1eaf0*/  LOP3.LUT R92, R0, 0x380, RZ, 0xc0, !PT ;  /* 0x00000380005c7812 */ /* 0x000fe200078ec0ff */
[----:B------:R-:W-:-:S03]  /*1eb00*/  IMAD.X R133, RZ, RZ, R133, P0 ;  /* 0x000000ffff857224 */ /* 0x000fc600000e0685 */
[----:B------:R-:W-:-:S04]  /*1eb10*/  SHF.R.U64 R92, R92, 0x3, RZ ;  /* 0x000000035c5c7819 */ /* 0x000fc800000012ff */
[----:B------:R-:W-:Y:S01]  /*1eb20*/  LOP3.LUT R132, R92, R0, RZ, 0x3c, !PT ;  /* 0x000000005c847212 */ /* 0x000fe200078e3cff */
[----:B------:R-:W-:Y:S01]  /*1eb30*/  IMAD.MOV.U32 R0, RZ, RZ, RZ ;  /* 0x000000ffff007224 */ /* 0x000fe200078e00ff */
[----:B------:R-:W-:Y:S02]  /*1eb40*/  IADD3 R92, P0, R234, UR6, RZ ;  /* 0x00000006ea5c7c10 */ /* 0x000fe4000ff1e0ff */
[----:B------:R-:W-:Y:S02]  /*1eb50*/  MOV R132, R132 ;  /* 0x0000008400847202 */ /* 0x000fe40000000f00 */
[----:B------:R-:W-:Y:S02]  /*1eb60*/  IADD3.X R93, R235, UR7, RZ, P0, !PT ;  /* 0x00000007eb5d7c10 */ /* 0x000fe400087fe4ff */
[----:B------:R-:W-:Y:S01]  /*1eb70*/  ISETP.NE.U32.AND P0, PT, RZ, UR4, PT ;  /* 0x00000004ff007c0c */ /* 0x000fe2000bf05070 */
[----:B------:R2:W-:Y:S01]  /*1eb80*/  STSM.16.M88.4 [R132], R96 ;  /* 0x0000006084007844 */ /* 0x0005e20000000200 */
[----:B------:R-:W-:Y:S02]  /*1eb90*/  BAR.SYNC.DEFER_BLOCKING 0x1, 0x100 ;  /* 0x0044000000007b1d */ /* 0x000fe40000010000 */
[----:B------:R-:W-:-:S13]  /*1eba0*/  ISETP.NE.AND.EX P0, PT, RZ, UR5, PT, P0 ;  /* 0x00000005ff007c0c */ /* 0x000fda000bf05300 */
[----:B------:R-:W-:Y:S01]  /*1ebb0*/  @P0 IADD3 R234, P2, R234, UR4, RZ ;  /* 0x00000004eaea0c10 */ /* 0x000fe2000ff5e0ff */
[----:B------:R-:W-:-:S03]  /*1ebc0*/  ULDC UR4, c[0x0][0xa88] ;  /* 0x0002a20000047ab9 */ /* 0x000fc60000000800 */
[----:B------:R-:W-:Y:S01]  /*1ebd0*/  @P0 IADD3.X R235, R235, UR5, RZ, P2, !PT ;  /* 0x00000005ebeb0c10 */ /* 0x000fe200097fe4ff */
[----:B--2---:R-:W-:Y:S01]  /*1ebe0*/  IMAD.U32 R132, RZ, RZ, UR4 ;  /* 0x00000004ff847e24 */ /* 0x004fe2000f8e00ff */
[----:B------:R-:W-:Y:S01]  /*1ebf0*/  ISETP.NE.AND P2, PT, R232, RZ, PT ;  /* 0x000000ffe800720c */ /* 0x000fe20003f45270 */
[----:B------:R-:W-:-:S03]  /*1ec00*/  ULDC UR4, c[0x0][0xad4] ;  /* 0x0002b50000047ab9 */ /* 0x000fc60000000800 */
[----:B------:R-:W-:Y:S01]  /*1ec10*/  SEL R232, R232, UR4, P2 ;  /* 0x00000004e8e87c07 */ /* 0x000fe20009000000 */
[----:B------:R-:W-:Y:S01]  /*1ec20*/  IMAD.MOV.U32 R98, RZ, RZ, 0x9b8 ;  /* 0x000009b8ff627424 */ /* 0x000fe200078e00ff */
[----:B------:R2:W5:Y:S02]  /*1ec30*/  @P1 LDG.E R0, desc[UR8][R92.64] ;  /* 0x000000085c001981 */ /* 0x000564000c1e1900 */
[----:B------:R-:W-:Y:S02]  /*1ec40*/  ISETP.GT.AND P2, PT, R232, 0x1, PT ;  /* 0x00000001e800780c */ /* 0x000fe40003f44270 */
[----:B------:R2:W5:Y:S02]  /*1ec50*/  @P0 LDG.E R132, desc[UR8][R234.64] ;  /* 0x00000008ea840981 */ /* 0x000564000c1e1900 */
[----:B------:R-:W-:-:S04]  /*1ec60*/  SEL R98, R98, 0x978, P2 ;  /* 0x0000097862627807 */ /* 0x000fc80001000000 */
[----:B------:R2:W3:Y:S08]  /*1ec70*/  LDC.64 R96, c[0x0][R98+0x220] ;  /* 0x0000880062607b82 */ /* 0x0004f00000000a00 */
[----:B------:R2:W4:Y:S01]  /*1ec80*/  LDC.64 R94, c[0x0][R98+0x218] ;  /* 0x00008600625e7b82 */ /* 0x0005220000000a00 */
[----:B------:R-:W-:Y:S05]  /*1ec90*/  @P0 BRA `(.L_x_656) ;  /* 0x0000000000140947 */ /* 0x000fea0003800000 */
[----:B------:R-:W-:Y:S05]  /*1eca0*/  @!P1 BRA `(.L_x_656) ;  /* 0x0000000000109947 */ /* 0x000fea0003800000 */
[----:B------:R-:W-:Y:S02]  /*1ecb0*/  ULDC.64 UR4, c[0x0][0x208] ;  /* 0x0000820000047ab9 */ /* 0x000fe40000000a00 */
[----:B-----5:R-:W3:Y:S04]  /*1ecc0*/  LDG.E R132, desc[UR4][R92.64] ;  /* 0x000000045c847981 */ /* 0x020ee8000c1e1900 */
[----:B--2---:R-:W3:Y:S02]  /*1ecd0*/  LDG.E R92, desc[UR4][R92.64+0x4] ;  /* 0x000004045c5c7981 */ /* 0x004ee4000c1e1900 */
[----:B---3--:R-:W-:-:S07]  /*1ece0*/  IMAD.IADD R132, R92, 0x1, -R132 ;  /* 0x000000015c847824 */ /* 0x008fce00078e0a84 */
.L_x_656:
[----:B------:R-:W3:Y:S01]  /*1ecf0*/  LDL.LU R99, [R1+0xf8] ;  /* 0x0000f80001637983 */ /* 0x000ee20000300800 */
[----:B------:R-:W0:Y:S03]  /*1ed00*/  LDC R136, c[0x0][0xbe8] ;  /* 0x0002fa00ff887b82 */ /* 0x000e260000000800 */
[----:B------:R-:W3:Y:S04]  /*1ed10*/  LDL R137, [R1+0x74] ;  /* 0x0000740001897983 */ /* 0x000ee80000100800 */
[----:B------:R-:W3:Y:S04]  /*1ed20*/  LDL R144, [R1+0x184] ;  /* 0x0001840001907983 */ /* 0x000ee80000100800 */
[----:B------:R-:W3:Y:S04]  /*1ed30*/  LDL R138, [R1+0x70] ;  /* 0x00007000018a7983 */ /* 0x000ee80000100800 */
[----:B-1----:R-:W3:Y:S04]  /*1ed40*/  LDL R140, [R1+0x180] ;  /* 0x00018000018c7983 */ /* 0x002ee80000100800 */
[----:B-----5:R-:W3:Y:S01]  /*1ed50*/  LDL R139, [R1+0x100] ;  /* 0x00010000018b7983 */ /* 0x020ee20000100800 */
[----:B--2---:R-:W1:Y:S01]  /*1ed60*/  LDC.64 R92, c[0x0][R98+0x228] ;  /* 0x00008a00625c7b82 */ /* 0x004e620000000a00 */
[----:B------:R-:W-:-:S04]  /*1ed70*/  ISETP.NE.U32.AND P0, PT, RZ, UR6, PT ;  /* 0x00000006ff007c0c */ /* 0x000fc8000bf05070 */
[----:B------:R-:W-:Y:S02]  /*1ed80*/  ISETP.NE.AND.EX P0, PT, RZ, UR7, PT, P0 ;  /* 0x00000007ff007c0c */ /* 0x000fe4000bf05300 */
[----:B0-----:R-:W-:Y:S02]  /*1ed90*/  ISETP.NE.AND P1, PT, R136, 0x1, PT ;  /* 0x000000018800780c */ /* 0x001fe40003f25270 */
[----:B------:R-:W-:Y:S01]  /*1eda0*/  SEL R233, R233, RZ, !P0 ;  /* 0x000000ffe9e97207 */ /* 0x000fe20004000000 */
[-C--:B----4-:R-:W-:Y:S02]  /*1edb0*/  IMAD R134, R95, R231.reuse, RZ ;  /* 0x000000e75f867224 */ /* 0x090fe400078e02ff */
[----:B------:R-:W-:-:S04]  /*1edc0*/  IMAD.WIDE.U32 R94, R94, R231, RZ ;  /* 0x000000e75e5e7225 */ /* 0x000fc800078e00ff */
[----:B---3--:R-:W-:Y:S02]  /*1edd0*/  IMAD R97, R97, R233, RZ ;  /* 0x000000e961617224 */ /* 0x008fe400078e02ff */
[----:B------:R-:W-:Y:S02]  /*1ede0*/  IMAD.IADD R135, R95, 0x1, R134 ;  /* 0x000000015f877824 */ /* 0x000fe400078e0286 */
[----:B------:R-:W0:Y:S01]  /*1edf0*/  @P1 LDC R95, c[0x0][0xbec] ;  /* 0x0002fb00ff5f1b82 */ /* 0x000e220000000800 */
[----:B------:R-:W-:Y:S01]  /*1ee00*/  ULDC.64 UR4, c[0x0][0x208] ;  /* 0x0000820000047ab9 */ /* 0x000fe20000000a00 */
[----:B------:R-:W-:-:S05]  /*1ee10*/  SEL R133, R99, RZ, !P0 ;  /* 0x000000ff63857207 */ /* 0x000fca0004000000 */
[C---:B------:R-:W-:Y:S02]  /*1ee20*/  IMAD R133, R96.reuse, R133, R97 ;  /* 0x0000008560857224 */ /* 0x040fe400078e0261 */
[----:B------:R-:W-:-:S03]  /*1ee30*/  IMAD.WIDE.U32 R96, R96, R233, RZ ;  /* 0x000000e960607225 */ /* 0x000fc600078e00ff */
[----:B------:R-:W-:Y:S02]  /*1ee40*/  IADD3 R99, P0, P3, R96, R94, R0 ;  /* 0x0000005e60637210 */ /* 0x000fe40007b1e000 */
[----:B------:R-:W2:Y:S01]  /*1ee50*/  @P1 LDC R94, c[0x0][0xbf0] ;  /* 0x0002fc00ff5e1b82 */ /* 0x000ea20000000800 */
[----:B------:R-:W-:Y:S01]  /*1ee60*/  SEL R96, R137, RZ, P2 ;  /* 0x000000ff89607207 */ /* 0x000fe20001000000 */
[----:B------:R-:W-:-:S04]  /*1ee70*/  IMAD.IADD R133, R97, 0x1, R133 ;  /* 0x0000000161857824 */ /* 0x000fc800078e0285 */
[-C--:B-1----:R-:W-:Y:S01]  /*1ee80*/  IMAD R134, R93, R96.reuse, RZ ;  /* 0x000000605d867224 */ /* 0x082fe200078e02ff */
[----:B------:R-:W-:Y:S01]  /*1ee90*/  SHF.R.S32.HI R93, RZ, 0x1f, R0 ;  /* 0x0000001fff5d7819 */ /* 0x000fe20000011400 */
[----:B------:R-:W-:-:S03]  /*1eea0*/  IMAD.WIDE.U32 R96, R92, R96, RZ ;  /* 0x000000605c607225 */ /* 0x000fc600078e00ff */
[----:B------:R-:W-:Y:S01]  /*1eeb0*/  IADD3.X R92, R133, R135, R93, P0, P3 ;  /* 0x00000087855c7210 */ /* 0x000fe200007e645d */
[----:B------:R-:W-:-:S04]  /*1eec0*/  IMAD R133, R138, 0x80, R144 ;  /* 0x000000808a857824 */ /* 0x000fc800078e0290 */
[----:B0-----:R-:W-:-:S04]  /*1eed0*/  @P1 IMAD.HI.U32 R95, R133, R95, RZ ;  /* 0x0000005f855f1227 */ /* 0x001fc800078e00ff */
[----:B------:R-:W-:Y:S01]  /*1eee0*/  IMAD.MOV.U32 R135, RZ, RZ, R133 ;  /* 0x000000ffff877224 */ /* 0x000fe200078e0085 */
[----:B--2---:R-:W-:Y:S02]  /*1eef0*/  @P1 SHF.R.U32.HI R135, RZ, R94, R95 ;  /* 0x0000005eff871219 */ /* 0x004fe4000001165f */
[----:B------:R0:W1:Y:S02]  /*1ef00*/  LDC.64 R94, c[0x0][R98+0x210] ;  /* 0x00008400625e7b82 */ /* 0x0000640000000a00 */
[----:B------:R-:W-:-:S06]  /*1ef10*/  IADD3 R96, P0, P3, R135, R99, R96 ;  /* 0x0000006387607210 */ /* 0x000fcc0007b1e060 */
[----:B0-----:R-:W0:Y:S01]  /*1ef20*/  LDC.64 R98, c[0x0][0xba8] ;  /* 0x0002ea00ff627b82 */ /* 0x001e220000000a00 */
[----:B------:R-:W-:Y:S01]  /*1ef30*/  IMAD.IADD R134, R97, 0x1, R134 ;  /* 0x0000000161867824 */ /* 0x000fe200078e0286 */
[----:B------:R-:W-:-:S04]  /*1ef40*/  SHF.R.S32.HI R97, RZ, 0x1f, R135 ;  /* 0x0000001fff617819 */ /* 0x000fc80000011487 */
[----:B------:R-:W-:Y:S01]  /*1ef50*/  IADD3.X R97, R97, R92, R134, P0, P3 ;  /* 0x0000005c61617210 */ /* 0x000fe200007e6486 */
[----:B------:R-:W-:-:S04]  /*1ef60*/  IMAD.MOV R134, RZ, RZ, -R135 ;  /* 0x000000ffff867224 */ /* 0x000fc800078e0a87 */
[----:B------:R-:W-:Y:S01]  /*1ef70*/  IMAD R134, R136, R134, R133 ;  /* 0x0000008688867224 */ /* 0x000fe200078e0285 */
[----:B0-----:R-:W0:Y:S08]  /*1ef80*/  @!P2 LDC R98, c[0x0][0xb50] ;  /* 0x0002d400ff62ab82 */ /* 0x001e300000000800 */
[----:B------:R-:W2:Y:S01]  /*1ef90*/  @!P2 LDC R99, c[0x0][0xb54] ;  /* 0x0002d500ff63ab82 */ /* 0x000ea20000000800 */
[----:B------:R-:W-:Y:S01]  /*1efa0*/  SHF.R.S32.HI R92, RZ, 0x1f, R134 ;  /* 0x0000001fff5c7819 */ /* 0x000fe20000011486 */
[----:B-1----:R-:W-:-:S02]  /*1efb0*/  IMAD R95, R95, R134, RZ ;  /* 0x000000865f5f7224 */ /* 0x002fc400078e02ff */
[----:B------:R-:W-:-:S04]  /*1efc0*/  IMAD.WIDE.U32 R96, R94, R134, R96 ;  /* 0x000000865e607225 */ /* 0x000fc800078e0060 */
[----:B------:R-:W-:Y:S01]  /*1efd0*/  IMAD R92, R94, R92, R95 ;  /* 0x0000005c5e5c7224 */ /* 0x000fe200078e025f */
[----:B0-----:R-:W-:-:S03]  /*1efe0*/  LEA R98, P0, R96, R98, 0x2 ;  /* 0x0000006260627211 */ /* 0x001fc600078010ff */
[----:B------:R-:W-:-:S05]  /*1eff0*/  IMAD.IADD R92, R97, 0x1, R92 ;  /* 0x00000001615c7824 */ /* 0x000fca00078e025c */
[----:B--2---:R-:W-:Y:S01]  /*1f000*/  LEA.HI.X R92, R96, R99, R92, 0x2, P0 ;  /* 0x00000063605c7211 */ /* 0x004fe200000f145c */
[----:B------:R-:W-:Y:S01]  /*1f010*/  SHFL.IDX PT, R94, R98, RZ, 0x1c1f ;  /* 0x001c1fff625e7589 */ /* 0x000fe200000e0000 */
[----:B------:R-:W-:-:S03]  /*1f020*/  IMAD R99, R138, 0x80, R140 ;  /* 0x000000808a637824 */ /* 0x000fc600078e028c */
[----:B------:R-:W0:Y:S04]  /*1f030*/  SHFL.IDX PT, R95, R92, RZ, 0x1c1f ;  /* 0x001c1fff5c5f7589 */ /* 0x000e2800000e0000 */
[----:B------:R1:W-:Y:S04]  /*1f040*/  SHFL.IDX PT, R96, R98, 0x1, 0x1c1f ;  /* 0x003c1f0062607f89 */ /* 0x0003e800000e0000 */
[----:B------:R2:W3:Y:S01]  /*1f050*/  SHFL.IDX PT, R97, R92, 0x1, 0x1c1f ;  /* 0x003c1f005c617f89 */ /* 0x0004e200000e0000 */
[----:B------:R-:W-:Y:S01]  /*1f060*/  LOP3.LUT P0, RZ, R139, 0x3, RZ, 0xc0, !PT ;  /* 0x000000038bff7812 */ /* 0x000fe2000780c0ff */
[----:B-1----:R-:W-:-:S02]  /*1f070*/  VIADD R98, R99, 0x8 ;  /* 0x0000000863627836 */ /* 0x002fc40000000000 */
[----:B--2---:R-:W-:-:S05]  /*1f080*/  IMAD R92, R132, R136, RZ ;  /* 0x00000088845c7224 */ /* 0x004fca00078e02ff */
[-C--:B------:R-:W-:Y:S02]  /*1f090*/  ISETP.GE.OR P3, PT, R99, R92.reuse, P0 ;  /* 0x0000005c6300720c */ /* 0x080fe40000766670 */
[----:B------:R-:W-:-:S11]  /*1f0a0*/  ISETP.GE.OR P0, PT, R98, R92, P0 ;  /* 0x0000005c6200720c */ /* 0x000fd60000706670 */
[----:B0-----:R0:W-:Y:S04]  /*1f0b0*/  @!P3 ST.E desc[UR4][R94.64], R167 ;  /* 0x000000a75e00b985 */ /* 0x0011e8000c101904 */
[----:B---3--:R0:W-:Y:S01]  /*1f0c0*/  @!P0 ST.E desc[UR4][R96.64], R166 ;  /* 0x000000a660008985 */ /* 0x0081e2000c101904 */
[----:B------:R-:W-:Y:S05]  /*1f0d0*/  @P2 BRA `(.L_x_657) ;  /* 0x0000001000042947 */ /* 0x000fea0003800000 */
[----:B------:R1:W5:Y:S01]  /*1f0e0*/  LDL R87, [R1+0xfc] ;  /* 0x0000fc0001577983 */ /* 0x0003620000100800 */
[----:B------:R-:W-:Y:S01]  /*1f0f0*/  IMAD.SHL.U32 R139, R213, 0x40, RZ ;  /* 0x00000040d58b7824 */ /* 0x000fe200078e00ff */
[----:B------:R-:W2:Y:S01]  /*1f100*/  @P1 LDC R21, c[0x0][0xbec] ;  /* 0x0002fb00ff151b82 */ /* 0x000ea20000000800 */
[----:B------:R-:W-:Y:S01]  /*1f110*/  ULDC.64 UR4, c[0x0][0x208] ;  /* 0x0000820000047ab9 */ /* 0x000fe20000000a00 */
[----:B------:R1:W5:Y:S04]  /*1f120*/  LDL R86, [R1+0x64] ;  /* 0x0000640001567983 */ /* 0x0003680000100800 */
[----:B------:R1:W5:Y:S02]  /*1f130*/  LDL R85, [R1+0x6c] ;  /* 0x00006c0001557983 */ /* 0x0003640000100800 */
[----:B------:R-:W3:Y:S02]  /*1f140*/  @P1 LDC R77, c[0x0][0xbf0] ;  /* 0x0002fc00ff4d1b82 */ /* 0x000ee40000000800 */
[----:B------:R1:W5:Y:S01]  /*1f150*/  LDL R84, [R1+0x68] ;  /* 0x0000680001547983 */ /* 0x0003620000100800 */
[----:B------:R-:W4:Y:S02]  /*1f160*/  S2R R2, SR_TID.X ;  /* 0x0000000000027919 */ /* 0x000f240000002100 */
[----:B----4-:R-:W-:-:S05]  /*1f170*/  VIADD R2, R2, 0xffffff80 ;  /* 0xffffff8002027836 */ /* 0x010fca0000000000 */
[----:B------:R-:W-:-:S04]  /*1f180*/  SHF.R.S32.HI R3, RZ, 0x1f, R2 ;  /* 0x0000001fff037819 */ /* 0x000fc80000011402 */
[----:B------:R-:W-:-:S04]  /*1f190*/  LEA.HI R3, R3, R2, RZ, 0x3 ;  /* 0x0000000203037211 */ /* 0x000fc800078f18ff */
[----:B------:R-:W-:-:S05]  /*1f1a0*/  LOP3.LUT R3, R3, 0xfffffff8, RZ, 0xc0, !PT ;  /* 0xfffffff803037812 */ /* 0x000fca00078ec0ff */
[----:B------:R-:W-:-:S04]  /*1f1b0*/  IMAD.IADD R20, R2, 0x1, -R3 ;  /* 0x0000000102147824 */ /* 0x000fc800078e0a03 */
[----:B------:R-:W-:-:S04]  /*1f1c0*/  IMAD R3, R20, 0x8, R139 ;  /* 0x0000000814037824 */ /* 0x000fc800078e028b */
[----:B------:R-:W-:-:S03]  /*1f1d0*/  IMAD.WIDE R130, R3, 0x2, R130 ;  /* 0x0000000203827825 */ /* 0x000fc600078e0282 */
        /* <DEDUP_REMOVED lines=86> */
[----:B------:R-:W-:Y:S01]  /*1f740*/  IMAD.MOV.U32 R5, RZ, RZ, R131 ;  /* 0x000000ffff057224 */ /* 0x000fe200078e0083 */
[----:B------:R-:W-:Y:S01]  /*1f750*/  LOP3.LUT R72, R2, R3, RZ, 0x3c, !PT ;  /* 0x0000000302487212 */ /* 0x000fe200078e3cff */
[----:B------:R-:W5:Y:S04]  /*1f760*/  LD.E.128 R52, desc[UR4][R52.64] ;  /* 0x0000000434347980 */ /* 0x000f68000c101d00 */
[----:B------:R-:W5:Y:S04]  /*1f770*/  LD.E.128 R4, desc[UR4][R4.64] ;  /* 0x0000000404047980 */ /* 0x000f68000c101d00 */
[----:B------:R-:W5:Y:S04]  /*1f780*/  LD.E.128 R56, desc[UR4][R56.64] ;  /* 0x0000000438387980 */ /* 0x000f68000c101d00 */
[----:B------:R-:W5:Y:S04]  /*1f790*/  LD.E.128 R60, desc[UR4][R60.64] ;  /* 0x000000043c3c7980 */ /* 0x000f68000c101d00 */
[----:B------:R-:W5:Y:S04]  /*1f7a0*/  LD.E.128 R64, desc[UR4][R64.64] ;  /* 0x0000000440407980 */ /* 0x000f68000c101d00 */
[----:B------:R-:W5:Y:S04]  /*1f7b0*/  LD.E.128 R68, desc[UR4][R68.64] ;  /* 0x0000000444447980 */ /* 0x000f68000c101d00 */
[----:B------:R-:W5:Y:S01]  /*1f7c0*/  LD.E.128 R72, desc[UR4][R72.64] ;  /* 0x0000000448487980 */ /* 0x000f62000c101d00 */
[----:B------:R-:W-:-:S02]  /*1f7d0*/  ULDC.64 UR4, c[0x0][0xaa0] ;  /* 0x0002a80000047ab9 */ /* 0x000fc40000000a00 */
[----:B------:R-:W-:Y:S01]  /*1f7e0*/  IMAD R93, R93, UR4, RZ ;  /* 0x000000045d5d7c24 */ /* 0x000fe2000f8e02ff */
[----:B------:R-:W-:Y:S01]  /*1f7f0*/  @!PT LDS RZ, [RZ] ;  /* 0x00000000fffff984 */ /* 0x000fe20000000800 */
[----:B------:R-:W-:Y:S01]  /*1f800*/  @!PT LDS RZ, [RZ] ;  /* 0x00000000fffff984 */ /* 0x000fe20000000800 */
[----:B------:R-:W-:Y:S01]  /*1f810*/  @!PT LDS RZ, [RZ] ;  /* 0x00000000fffff984 */ /* 0x000fe20000000800 */
[----:B------:R-:W-:Y:S01]  /*1f820*/  @!PT LDS RZ, [RZ] ;  /* 0x00000000fffff984 */ /* 0x000fe20000000800 */
[----:B------:R4:W-:Y:S06]  /*1f830*/  MEMBAR.ALL.CTA ;  /* 0x0000000000007992 */ /* 0x0009ec0000008000 */
[----:B----4-:R-:W4:Y:S01]  /*1f840*/  FENCE.VIEW.ASYNC.S ;  /* 0x00000000000073c6 */ /* 0x010f220000000000 */
[----:B------:R-:W-:-:S04]  /*1f850*/  IMAD.WIDE.U32 R2, R0, UR4, RZ ;  /* 0x0000000400027c25 */ /* 0x000fc8000f8e00ff */
[----:B------:R-:W-:Y:S01]  /*1f860*/  IMAD R93, R0, UR5, R93 ;  /* 0x00000005005d7c24 */ /* 0x000fe2000f8e025d */
[----:B------:R-:W-:Y:S01]  /*1f870*/  ULDC.64 UR4, c[0x0][0xae8] ;  /* 0x0002ba0000047ab9 */ /* 0x000fe20000000a00 */
[----:B------:R-:W-:Y:S02]  /*1f880*/  IMAD R20, R20, 0x20, R213 ;  /* 0x0000002014147824 */ /* 0x000fe400078e02d5 */
[----:B------:R-:W-:Y:S02]  /*1f890*/  IMAD.IADD R3, R3, 0x1, R93 ;  /* 0x0000000103037824 */ /* 0x000fe400078e025d */
[----:B------:R-:W-:Y:S02]  /*1f8a0*/  IMAD R76, R138, 0x80, R20 ;  /* 0x000000808a4c7824 */ /* 0x000fe400078e0214 */
[----:B------:R-:W-:Y:S01]  /*1f8b0*/  IMAD.WIDE.U32 R2, R231, UR4, R2 ;  /* 0x00000004e7027c25 */ /* 0x000fe2000f8e0002 */
[----:B------:R-:W-:-:S03]  /*1f8c0*/  SHF.R.S32.HI R20, RZ, 0x1f, R233 ;  /* 0x0000001fff147819 */ /* 0x000fc600000114e9 */
[----:B--2---:R-:W-:-:S04]  /*1f8d0*/  @P1 IMAD.HI.U32 R0, R76, R21, RZ ;  /* 0x000000154c001227 */ /* 0x004fc800078e00ff */
[----:B------:R-:W-:Y:S01]  /*1f8e0*/  IMAD R3, R231, UR5, R3 ;  /* 0x00000005e7037c24 */ /* 0x000fe2000f8e0203 */
[----:B------:R-:W-:Y:S01]  /*1f8f0*/  ULDC.64 UR4, c[0x0][0xaf0] ;  /* 0x0002bc0000047ab9 */ /* 0x000fe20000000a00 */
[----:B------:R-:W-:Y:S01]  /*1f900*/  IMAD.MOV.U32 R21, RZ, RZ, R76 ;  /* 0x000000ffff157224 */ /* 0x000fe200078e004c */
[----:B---3--:R-:W-:Y:S01]  /*1f910*/  @P1 SHF.R.U32.HI R21, RZ, R77, R0 ;  /* 0x0000004dff151219 */ /* 0x008fe20000011600 */
[----:B------:R-:W-:Y:S02]  /*1f920*/  IMAD R20, R20, UR4, RZ ;  /* 0x0000000414147c24 */ /* 0x000fe4000f8e02ff */
[----:B------:R-:W-:Y:S01]  /*1f930*/  IMAD.WIDE.U32 R2, R233, UR4, R2 ;  /* 0x00000004e9027c25 */ /* 0x000fe2000f8e0002 */
[----:B------:R-:W-:-:S03]  /*1f940*/  SHF.R.S32.HI R0, RZ, 0x1f, R21 ;  /* 0x0000001fff007819 */ /* 0x000fc60000011415 */
[----:B------:R-:W-:Y:S01]  /*1f950*/  IMAD R77, R233, UR5, R20 ;  /* 0x00000005e94d7c24 */ /* 0x000fe2000f8e0214 */
[----:B------:R-:W-:Y:S01]  /*1f960*/  ULDC.64 UR4, c[0x0][0xae0] ;  /* 0x0002b80000047ab9 */ /* 0x000fe20000000a00 */
[----:B------:R-:W-:Y:S02]  /*1f970*/  IMAD.MOV R79, RZ, RZ, -R21 ;  /* 0x000000ffff4f7224 */ /* 0x000fe400078e0a15 */
[----:B------:R-:W-:Y:S02]  /*1f980*/  IMAD.IADD R3, R3, 0x1, R77 ;  /* 0x0000000103037824 */ /* 0x000fe400078e024d */
[----:B------:R-:W-:Y:S02]  /*1f990*/  IMAD R0, R0, UR4, RZ ;  /* 0x0000000400007c24 */ /* 0x000fe4000f8e02ff */
[----:B------:R-:W-:Y:S02]  /*1f9a0*/  IMAD R77, R136, R79, R76 ;  /* 0x0000004f884d7224 */ /* 0x000fe400078e024c */
[----:B------:R-:W-:-:S04]  /*1f9b0*/  IMAD.WIDE.U32 R2, R21, UR4, R2 ;  /* 0x0000000415027c25 */ /* 0x000fc8000f8e0002 */
[----:B------:R-:W-:Y:S01]  /*1f9c0*/  IMAD R21, R21, UR5, R0 ;  /* 0x0000000515157c24 */ /* 0x000fe2000f8e0200 */
[----:B------:R-:W-:Y:S01]  /*1f9d0*/  SHF.R.S32.HI R0, RZ, 0x1f, R77 ;  /* 0x0000001fff007819 */ /* 0x000fe2000001144d */
[----:B------:R-:W-:Y:S01]  /*1f9e0*/  ULDC.64 UR4, c[0x0][0xad8] ;  /* 0x0002b60000047ab9 */ /* 0x000fe20000000a00 */
[----:B------:R-:W-:Y:S02]  /*1f9f0*/  IMAD R81, R138, 0x80, R213 ;  /* 0x000000808a517824 */ /* 0x000fe400078e02d5 */
[----:B------:R-:W-:Y:S02]  /*1fa00*/  IMAD.IADD R3, R3, 0x1, R21 ;  /* 0x0000000103037824 */ /* 0x000fe400078e0215 */
[----:B------:R-:W-:Y:S02]  /*1fa10*/  IMAD R0, R0, UR4, RZ ;  /* 0x0000000400007c24 */ /* 0x000fe4000f8e02ff */
[----:B------:R-:W-:Y:S01]  /*1fa20*/  IMAD.WIDE.U32 R2, R77, UR4, R2 ;  /* 0x000000044d027c25 */ /* 0x000fe2000f8e0002 */
[----:B------:R-:W-:-:S03]  /*1fa30*/  ISETP.GE.AND P2, PT, R81, R92, PT ;  /* 0x0000005c5100720c */ /* 0x000fc60003f46270 */
[----:B------:R-:W-:Y:S01]  /*1fa40*/  IMAD R79, R77, UR5, R0 ;  /* 0x000000054d4f7c24 */ /* 0x000fe2000f8e0200 */
[----:B------:R-:W-:Y:S01]  /*1fa50*/  ULDC.64 UR4, c[0x0][0xa80] ;  /* 0x0002a00000047ab9 */ /* 0x000fe20000000a00 */
[----:B------:R-:W-:Y:S01]  /*1fa60*/  VIADD R0, R18, 0x38820 ;  /* 0x0003882012007836 */ /* 0x000fe20000000000 */
[C---:B------:R-:W-:Y:S01]  /*1fa70*/  LEA R80, P3, R2.reuse, UR4, 0x1 ;  /* 0x0000000402507c11 */ /* 0x040fe2000f8608ff */
[----:B------:R-:W-:Y:S02]  /*1fa80*/  IMAD.IADD R3, R3, 0x1, R79 ;  /* 0x0000000103037824 */ /* 0x000fe400078e024f */
[----:B------:R-:W-:Y:S01]  /*1fa90*/  VIADD R21, R81, 0x20 ;  /* 0x0000002051157836 */ /* 0x000fe20000000000 */
[----:B------:R-:W-:Y:S02]  /*1faa0*/  PRMT R0, RZ, 0x654, R0 ;  /* 0x00000654ff007816 */ /* 0x000fe40000000000 */
[----:B------:R-:W-:Y:S02]  /*1fab0*/  LEA.HI.X R82, R2, UR5, R3, 0x1, P3 ;  /* 0x0000000502527c11 */ /* 0x000fe400098f0c03 */
[-C--:B------:R-:W-:Y:S01]  /*1fac0*/  ISETP.GE.AND P1, PT, R21, R92.reuse, PT ;  /* 0x0000005c1500720c */ /* 0x080fe20003f26270 */
[----:B------:R-:W-:Y:S01]  /*1fad0*/  VIADD R21, R81, 0x40 ;  /* 0x0000004051157836 */ /* 0x000fe20000000000 */
[----:B----4-:R1:W-:Y:S01]  /*1fae0*/  SYNCS.ARRIVE.TRANS64.RED.A1T0 RZ, [R0+URZ], RZ ;  /* 0x000000ff00ff79a7 */ /* 0x0103e2000810043f */
[----:B------:R1:W2:Y:S01]  /*1faf0*/  SHFL.IDX PT, R83, R80, RZ, 0x181f ;  /* 0x00181fff50537589 */ /* 0x0002a200000e0000 */
[----:B------:R-:W-:Y:S03]  /*1fb00*/  BSSY B1, `(.L_x_658) ;  /* 0x0000016000017945 */ /* 0x000fe60003800000 */
[----:B------:R1:W3:Y:S01]  /*1fb10*/  SHFL.IDX PT, R79, R82, RZ, 0x181f ;  /* 0x00181fff524f7589 */ /* 0x0002e200000e0000 */
[----:B------:R-:W-:Y:S01]  /*1fb20*/  ISETP.GE.AND P0, PT, R21, R92, PT ;  /* 0x0000005c1500720c */ /* 0x000fe20003f06270 */
[----:B------:R-:W-:-:S12]  /*1fb30*/  @P2 BRA `(.L_x_659) ;  /* 0x0000000000482947 */ /* 0x000fd80003800000 */
[----:B------:R-:W-:Y:S01]  /*1fb40*/  ULDC UR4, c[0x0][0xac8] ;  /* 0x0002b20000047ab9 */ /* 0x000fe20000000800 */
[----:B------:R-:W-:Y:S01]  /*1fb50*/  ULDC.64 UR6, c[0x0][0x208] ;  /* 0x0000820000067ab9 */ /* 0x000fe20000000a00 */
[----:B------:R-:W-:Y:S02]  /*1fb60*/  ISETP.GE.AND P5, PT, R16, UR4, PT ;  /* 0x0000000410007c0c */ /* 0x000fe4000bfa6270 */
[----:B------:R-:W-:Y:S02]  /*1fb70*/  ISETP.GE.AND P4, PT, R212, UR4, PT ;  /* 0x00000004d4007c0c */ /* 0x000fe4000bf86270 */
[----:B------:R-:W-:Y:S02]  /*1fb80*/  ISETP.GE.AND P3, PT, R218, UR4, PT ;  /* 0x00000004da007c0c */ /* 0x000fe4000bf66270 */
[----:B------:R-:W-:-:S07]  /*1fb90*/  ISETP.GE.AND P2, PT, R219, UR4, PT ;  /* 0x00000004db007c0c */ /* 0x000fce000bf46270 */
[----:B--2---:R-:W-:-:S04]  /*1fba0*/  @!P5 LEA R2, P6, R16, R83, 0x1 ;  /* 0x000000531002d211 */ /* 0x004fc800078c08ff */
[----:B---3--:R-:W-:Y:S02]  /*1fbb0*/  @!P5 LEA.HI.X R3, R16, R79, R17, 0x1, P6 ;  /* 0x0000004f1003d211 */ /* 0x008fe400030f0c11 */
[----:B-----5:R-:W-:-:S03]  /*1fbc0*/  @!P4 LEA R20, P6, R86, R83, 0x1 ;  /* 0x000000535614c211 */ /* 0x020fc600078c08ff */
[----:B------:R4:W-:Y:S01]  /*1fbd0*/  @!P5 ST.E.128 desc[UR6][R2.64], R4 ;  /* 0x000000040200d985 */ /* 0x0009e2000c101d06 */
        /* <DEDUP_REMOVED lines=8> */
.L_x_659:
[----:B------:R-:W-:Y:S05]  /*1fc60*/  BSYNC B1 ;  /* 0x0000000000017941 */ /* 0x000fea0003800000 */
.L_x_658:
[----:B----4-:R4:W0:Y:S01]  /*1fc70*/  SHFL.IDX PT, R21, R82, 0x1, 0x181f ;  /* 0x00381f0052157f89 */ /* 0x01082200000e0000 */
[----:B------:R-:W-:Y:S03]  /*1fc80*/  BSSY B1, `(.L_x_660) ;  /* 0x0000015000017945 */ /* 0x000fe60003800000 */
[----:B-----5:R4:W0:Y:S01]  /*1fc90*/  SHFL.IDX PT, R7, R80, 0x1, 0x181f ;  /* 0x00381f0050077f89 */ /* 0x02082200000e0000 */
        /* <DEDUP_REMOVED lines=8> */
[----:B------:R-:W-:Y:S02]  /*1fd20*/  @!P3 LEA R4, P5, R86, R7, 0x1 ;  /* 0x000000075604b211 */ /* 0x000fe400078a08ff */
[----:B------:R-:W-:Y:S02]  /*1fd30*/  @!P4 LEA.HI.X R3, R16, R21, R17, 0x1, P6 ;  /* 0x000000151003c211 */ /* 0x000fe400030f0c11 */
        /* <DEDUP_REMOVED lines=9> */
.L_x_661:
[----:B------:R-:W-:Y:S05]  /*1fdd0*/  BSYNC B1 ;  /* 0x0000000000017941 */ /* 0x000fea0003800000 */
.L_x_660:
[----:B0-----:R0:W0:Y:S01]  /*1fde0*/  SHFL.IDX PT, R9, R82, 0x2, 0x181f ;  /* 0x00581f0052097f89 */ /* 0x00102200000e0000 */
        /* <DEDUP_REMOVED lines=16> */
[----:B------:R-:W-:-:S02]  /*1fef0*/  @!P1 LEA.HI.X R7, R218, R9, R85, 0x1, P4 ;  /* 0x00000009da079211 */ /* 0x000fc400020f0c55 */
[----:B------:R-:W-:Y:S01]  /*1ff00*/  @!P0 LEA.HI.X R9, R219, R9, R84, 0x1, P6 ;  /* 0x00000009db098211 */ /* 0x000fe200030f0c54 */
[----:B------:R0:W-:Y:S04]  /*1ff10*/  @!P2 ST.E.128 desc[UR6][R4.64], R36 ;  /* 0x000000240400a985 */ /* 0x0001e8000c101d06 */
[----:B------:R0:W-:Y:S04]  /*1ff20*/  @!P1 ST.E.128 desc[UR6][R6.64], R52 ;  /* 0x0000003406009985 */ /* 0x0001e8000c101d06 */
[----:B------:R0:W-:Y:S02]  /*1ff30*/  @!P0 ST.E.128 desc[UR6][R8.64], R68 ;  /* 0x0000004408008985 */ /* 0x0001e4000c101d06 */
.L_x_663:
[----:B------:R-:W-:Y:S05]  /*1ff40*/  BSYNC B1 ;  /* 0x0000000000017941 */ /* 0x000fea0003800000 */
.L_x_662:
[----:B------:R-:W-:Y:S01]  /*1ff50*/  VIADD R81, R81, 0x60 ;  /* 0x0000006051517836 */ /* 0x000fe20000000000 */
[----:B0-----:R0:W0:Y:S04]  /*1ff60*/  SHFL.IDX PT, R9, R82, 0x3, 0x181f ;  /* 0x00781f0052097f89 */ /* 0x00102800000e0000 */
[----:B------:R-:W-:Y:S01]  /*1ff70*/  ISETP.GE.AND P0, PT, R81, R92, PT ;  /* 0x0000005c5100720c */ /* 0x000fe20003f06270 */
        /* <DEDUP_REMOVED lines=14> */
[----:B------:R-:W-:-:S03]  /*20060*/  @!P5 LEA.HI.X R7, R218, R9, R85, 0x1, P2 ;  /* 0x00000009da07d211 */ /* 0x000fc600010f0c55 */
        /* <DEDUP_REMOVED lines=8> */
.L_x_657:
[----:B0-----:R-:W0:Y:S01]  /*200f0*/  @P1 LDC R95, c[0x0][0xbec] ;  /* 0x0002fb00ff5f1b82 */ /* 0x001e220000000800 */
[----:B------:R-:W-:Y:S01]  /*20100*/  ULDC.64 UR4, c[0x0][0xb08] ;  /* 0x0002c20000047ab9 */ /* 0x000fe20000000a00 */
[----:B------:R-:W-:Y:S01]  /*20110*/  IMAD.MOV.U32 R96, RZ, RZ, R133 ;  /* 0x000000ffff607224 */ /* 0x000fe200078e0085 */
[----:B------:R1:W5:Y:S01]  /*20120*/  LDL R209, [R1+0x78] ;  /* 0x0000780001d17983 */ /* 0x0003620000100800 */
[----:B------:R-:W-:-:S03]  /*20130*/  IMAD R93, R93, UR4, RZ ;  /* 0x000000045d5d7c24 */ /* 0x000fc6000f8e02ff */
[----:B------:R1:W5:Y:S01]  /*20140*/  LDL R208, [R1+0x17c] ;  /* 0x00017c0001d07983 */ /* 0x0003620000100800 */
[----:B------:R-:W2:Y:S01]  /*20150*/  @P1 LDC R94, c[0x0][0xbf0] ;  /* 0x0002fc00ff5e1b82 */ /* 0x000ea20000000800 */
[----:B------:R-:W-:Y:S02]  /*20160*/  IMAD R93, R0, UR5, R93 ;  /* 0x00000005005d7c24 */ /* 0x000fe4000f8e025d */
[----:B------:R1:W5:Y:S04]  /*20170*/  LDL R207, [R1+0xf4] ;  /* 0x0000f40001cf7983 */ /* 0x0003680000100800 */
[----:B------:R1:W5:Y:S04]  /*20180*/  LDL R206, [R1+0x178] ;  /* 0x0001780001ce7983 */ /* 0x0003680000100800 */
[----:B------:R1:W5:Y:S04]  /*20190*/  LDL R205, [R1+0xf0] ;  /* 0x0000f00001cd7983 */ /* 0x0003680000100800 */
[----:B------:R1:W5:Y:S01]  /*201a0*/  LDL R204, [R1+0x174] ;  /* 0x0001740001cc7983 */ /* 0x0003620000100800 */
[----:B0-----:R-:W-:-:S03]  /*201b0*/  @P1 IMAD.HI.U32 R95, R133, R95, RZ ;  /* 0x0000005f855f1227 */ /* 0x001fc600078e00ff */
[----:B------:R1:W5:Y:S04]  /*201c0*/  LDL R203, [R1+0xec] ;  /* 0x0000ec0001cb7983 */ /* 0x0003680000100800 */
[----:B------:R1:W5:Y:S01]  /*201d0*/  LDL R202, [R1+0x170] ;  /* 0x0001700001ca7983 */ /* 0x0003620000100800 */
[----:B--2---:R-:W-:Y:S01]  /*201e0*/  @P1 SHF.R.U32.HI R96, RZ, R94, R95 ;  /* 0x0000005eff601219 */ /* 0x004fe2000001165f */
[----:B------:R-:W-:Y:S01]  /*201f0*/  IMAD.WIDE.U32 R94, R0, UR4, RZ ;  /* 0x00000004005e7c25 */ /* 0x000fe2000f8e00ff */
[----:B------:R-:W-:Y:S01]  /*20200*/  ULDC.64 UR4, c[0x0][0xb38] ;  /* 0x0002ce0000047ab9 */ /* 0x000fe20000000a00 */
[----:B------:R-:W-:Y:S01]  /*20210*/  SHF.R.S32.HI R0, RZ, 0x1f, R233 ;  /* 0x0000001fff007819 */ /* 0x000fe200000114e9 */
[----:B------:R1:W5:Y:S01]  /*20220*/  LDL R201, [R1+0xe8] ;  /* 0x0000e80001c97983 */ /* 0x0003620000100800 */
[----:B------:R-:W-:Y:S01]  /*20230*/  IMAD.IADD R95, R95, 0x1, R93 ;  /* 0x000000015f5f7824 */ /* 0x000fe200078e025d */
[----:B------:R-:W-:-:S02]  /*20240*/  SHF.R.S32.HI R93, RZ, 0x1f, R96 ;  /* 0x0000001fff5d7819 */ /* 0x000fc40000011460 */
[----:B------:R1:W5:Y:S01]  /*20250*/  LDL R200, [R1+0x16c] ;  /* 0x00016c0001c87983 */ /* 0x0003620000100800 */
[----:B------:R-:W-:-:S03]  /*20260*/  IMAD.WIDE.U32 R94, R231, UR4, R94 ;  /* 0x00000004e75e7c25 */ /* 0x000fc6000f8e005e */
[----:B------:R1:W5:Y:S01]  /*20270*/  LDL R199, [R1+0xe4] ;  /* 0x0000e40001c77983 */ /* 0x0003620000100800 */
[----:B------:R-:W-:Y:S01]  /*20280*/  IMAD R95, R231, UR5, R95 ;  /* 0x00000005e75f7c24 */ /* 0x000fe2000f8e025f */
[----:B------:R-:W-:Y:S02]  /*20290*/  ULDC.64 UR4, c[0x0][0xb40] ;  /* 0x0002d00000047ab9 */ /* 0x000fe40000000a00 */
[----:B------:R-:W-:Y:S01]  /*202a0*/  IMAD R0, R0, UR4, RZ ;  /* 0x0000000400007c24 */ /* 0x000fe2000f8e02ff */
[----:B------:R1:W5:Y:S01]  /*202b0*/  LDL R198, [R1+0x168] ;  /* 0x0001680001c67983 */ /* 0x0003620000100800 */
[----:B------:R-:W-:-:S03]  /*202c0*/  IMAD.WIDE.U32 R94, R233, UR4, R94 ;  /* 0x00000004e95e7c25 */ /* 0x000fc6000f8e005e */
[----:B------:R1:W5:Y:S01]  /*202d0*/  LDL R197, [R1+0xe0] ;  /* 0x0000e00001c57983 */ /* 0x0003620000100800 */
[----:B------:R-:W-:Y:S01]  /*202e0*/  IMAD R0, R233, UR5, R0 ;  /* 0x00000005e9007c24 */ /* 0x000fe2000f8e0200 */
[----:B------:R-:W-:Y:S02]  /*202f0*/  ULDC.64 UR4, c[0x0][0xb48] ;  /* 0x0002d20000047ab9 */ /* 0x000fe40000000a00 */
[----:B------:R1:W5:Y:S01]  /*20300*/  LDL R196, [R1+0x164] ;  /* 0x0001640001c47983 */ /* 0x0003620000100800 */
[----:B------:R-:W-:Y:S02]  /*20310*/  IMAD.IADD R95, R95, 0x1, R0 ;  /* 0x000000015f5f7824 */ /* 0x000fe400078e0200 */
[----:B------:R-:W-:Y:S01]  /*20320*/  IMAD.MOV R0, RZ, RZ, -R96 ;  /* 0x000000ffff007224 */ /* 0x000fe200078e0a60 */
[----:B------:R1:W5:Y:S01]  /*20330*/  LDL R195, [R1+0xdc] ;  /* 0x0000dc0001c37983 */ /* 0x0003620000100800 */
[----:B------:R-:W-:-:S03]  /*20340*/  IMAD.WIDE.U32 R94, R137, UR4, R94 ;  /* 0x00000004895e7c25 */ /* 0x000fc6000f8e005e */
[----:B------:R1:W5:Y:S01]  /*20350*/  LDL R194, [R1+0x160] ;  /* 0x0001600001c27983 */ /* 0x0003620000100800 */
[----:B------:R-:W-:Y:S02]  /*20360*/  IMAD R0, R136, R0, R133 ;  /* 0x0000000088007224 */ /* 0x000fe400078e0285 */
[----:B------:R-:W-:Y:S01]  /*20370*/  IMAD R95, R137, UR5, R95 ;  /* 0x00000005895f7c24 */ /* 0x000fe2000f8e025f */
[----:B------:R1:W5:Y:S01]  /*20380*/  LDL R193, [R1+0xd8] ;  /* 0x0000d80001c17983 */ /* 0x0003620000100800 */
[----:B------:R-:W-:-:S03]  /*20390*/  ULDC.64 UR4, c[0x0][0xb30] ;  /* 0x0002cc0000047ab9 */ /* 0x000fc60000000a00 */
[----:B------:R1:W5:Y:S04]  /*203a0*/  LDL R192, [R1+0x15c] ;  /* 0x00015c0001c07983 */ /* 0x0003680000100800 */
        /* <DEDUP_REMOVED lines=44> */
[----:B------:R1:W5:Y:S01]  /*20670*/  LDL R130, [R1+0x7c] ;  /* 0x00007c0001827983 */ /* 0x0003620000100800 */
[----:B------:R-:W-:-:S02]  /*20680*/  IMAD R93, R93, UR4, RZ ;  /* 0x000000045d5d7c24 */ /* 0x000fc4000f8e02ff */
[----:B------:R-:W-:-:S04]  /*20690*/  IMAD.WIDE.U32 R94, R96, UR4, R94 ;  /* 0x00000004605e7c25 */ /* 0x000fc8000f8e005e */
[----:B------:R-:W-:Y:S01]  /*206a0*/  IMAD R93, R96, UR5, R93 ;  /* 0x00000005605d7c24 */ /* 0x000fe2000f8e025d */
[----:B------:R-:W-:Y:S01]  /*206b0*/  SHF.R.S32.HI R96, RZ, 0x1f, R0 ;  /* 0x0000001fff607819 */ /* 0x000fe20000011400 */
[----:B------:R-:W-:Y:S02]  /*206c0*/  ULDC.64 UR4, c[0x0][0xb28] ;  /* 0x0002ca0000047ab9 */ /* 0x000fe40000000a00 */
[----:B------:R-:W-:Y:S02]  /*206d0*/  IMAD.IADD R95, R95, 0x1, R93 ;  /* 0x000000015f5f7824 */ /* 0x000fe400078e025d */
[----:B------:R-:W-:Y:S02]  /*206e0*/  IMAD R96, R96, UR4, RZ ;  /* 0x0000000460607c24 */ /* 0x000fe4000f8e02ff */
[----:B------:R-:W-:-:S04]  /*206f0*/  IMAD.WIDE.U32 R94, R0, UR4, R94 ;  /* 0x00000004005e7c25 */ /* 0x000fc8000f8e005e */
[----:B------:R-:W-:Y:S01]  /*20700*/  IMAD R96, R0, UR5, R96 ;  /* 0x0000000500607c24 */ /* 0x000fe2000f8e0260 */
[----:B------:R-:W-:Y:S02]  /*20710*/  ULDC.64 UR4, c[0x0][0xb00] ;  /* 0x0002c00000047ab9 */ /* 0x000fe40000000a00 */
[----:B------:R-:W-:Y:S01]  /*20720*/  LEA R0, P0, R94, UR4, 0x2 ;  /* 0x000000045e007c11 */ /* 0x000fe2000f8010ff */
[----:B------:R-:W-:-:S05]  /*20730*/  IMAD.IADD R93, R95, 0x1, R96 ;  /* 0x000000015f5d7824 */ /* 0x000fca00078e0260 */
[----:B------:R-:W-:Y:S01]  /*20740*/  LEA.HI.X R93, R94, UR5, R93, 0x2, P0 ;  /* 0x000000055e5d7c11 */ /* 0x000fe200080f145d */
[----:B------:R-:W-:Y:S01]  /*20750*/  VIADD R94, R18, 0x38820 ;  /* 0x00038820125e7836 */ /* 0x000fe20000000000 */
[----:B------:R-:W-:-:S04]  /*20760*/  ISETP.GE.AND P0, PT, R99, R92, PT ;  /* 0x0000005c6300720c */ /* 0x000fc80003f06270 */
[----:B------:R-:W-:Y:S01]  /*20770*/  PRMT R94, RZ, 0x654, R94 ;  /* 0x00000654ff5e7816 */ /* 0x000fe2000000005e */
[----:B------:R1:W0:Y:S01]  /*20780*/  SHFL.IDX PT, R95, R93, RZ, 0x1c1f ;  /* 0x001c1fff5d5f7589 */ /* 0x00022200000e0000 */
[----:B------:R-:W-:Y:S02]  /*20790*/  BSSY B1, `(.L_x_665) ;  /* 0x0000085000017945 */ /* 0x000fe40003800000 */
[----:B------:R2:W-:Y:S02]  /*207a0*/  SYNCS.ARRIVE.TRANS64.RED.A1T0 RZ, [R94+URZ], RZ ;  /* 0x000000ff5eff79a7 */ /* 0x0005e4000810043f */
[----:B--2---:R1:W2:Y:S03]  /*207b0*/  SHFL.IDX PT, R94, R0, RZ, 0x1c1f ;  /* 0x001c1fff005e7589 */ /* 0x0042a600000e0000 */
[----:B------:R-:W-:Y:S05]  /*207c0*/  @P0 BRA `(.L_x_666) ;  /* 0x0000000800040947 */ /* 0x000fea0003800000 */
[----:B------:R-:W-:Y:S01]  /*207d0*/  ULDC UR4, c[0x0][0xac8] ;  /* 0x0002b20000047ab9 */ /* 0x000fe20000000800 */
[----:B------:R-:W-:Y:S01]  /*207e0*/  ULDC.64 UR6, c[0x0][0x208] ;  /* 0x0000820000067ab9 */ /* 0x000fe20000000a00 */
[----:B-----5:R-:W-:Y:S02]  /*207f0*/  ISETP.GE.AND P0, PT, R209, UR4, PT ;  /* 0x00000004d1007c0c */ /* 0x020fe4000bf06270 */
[----:B------:R-:W-:Y:S02]  /*20800*/  ISETP.GE.AND P5, PT, R187, UR4, PT ;  /* 0x00000004bb007c0c */ /* 0x000fe4000bfa6270 */
[----:B------:R-:W-:Y:S02]  /*20810*/  ISETP.GE.AND P4, PT, R185, UR4, PT ;  /* 0x00000004b9007c0c */ /* 0x000fe4000bf86270 */
[----:B------:R-:W-:-:S07]  /*20820*/  ISETP.GE.AND P3, PT, R183, UR4, PT ;  /* 0x00000004b7007c0c */ /* 0x000fce000bf66270 */
[----:B0-2---:R-:W-:-:S05]  /*20830*/  @!P0 IMAD.WIDE R96, R209, 0x4, R94 ;  /* 0x00000004d1608825 */ /* 0x005fca00078e025e */
[----:B------:R0:W-:Y:S01]  /*20840*/  @!P0 ST.E.64 desc[UR6][R96.64], R164 ;  /* 0x000000a460008985 */ /* 0x0001e2000c101b06 */
[----:B------:R-:W-:-:S13]  /*20850*/  ISETP.GE.AND P0, PT, R207, UR4, PT ;  /* 0x00000004cf007c0c */ /* 0x000fda000bf06270 */
[----:B0-----:R-:W-:-:S04]  /*20860*/  @!P0 LEA R96, P1, R207, R94, 0x2 ;  /* 0x0000005ecf608211 */ /* 0x001fc800078210ff */
[----:B------:R-:W-:Y:S02]  /*20870*/  @!P0 LEA.HI.X R97, R207, R95, R208, 0x2, P1 ;  /* 0x0000005fcf618211 */ /* 0x000fe400008f14d0 */
[----:B------:R-:W-:-:S03]  /*20880*/  ISETP.GE.AND P1, PT, R203, UR4, PT ;  /* 0x00000004cb007c0c */ /* 0x000fc6000bf26270 */
[----:B------:R0:W-:Y:S01]  /*20890*/  @!P0 ST.E.64 desc[UR6][R96.64], R162 ;  /* 0x000000a260008985 */ /* 0x0001e2000c101b06 */
[----:B------:R-:W-:-:S13]  /*208a0*/  ISETP.GE.AND P0, PT, R205, UR4, PT ;  /* 0x00000004cd007c0c */ /* 0x000fda000bf06270 */
[----:B0-----:R-:W-:-:S04]  /*208b0*/  @!P0 LEA R96, P2, R205, R94, 0x2 ;  /* 0x0000005ecd608211 */ /* 0x001fc800078410ff */
[----:B------:R-:W-:-:S05]  /*208c0*/  @!P0 LEA.HI.X R97, R205, R95, R206, 0x2, P2 ;  /* 0x0000005fcd618211 */ /* 0x000fca00010f14ce */
[----:B------:R0:W-:Y:S01]  /*208d0*/  @!P0 ST.E.64 desc[UR6][R96.64], R160 ;  /* 0x000000a060008985 */ /* 0x0001e2000c101b06 */
[----:B------:R-:W-:Y:S02]  /*208e0*/  ISETP.GE.AND P0, PT, R201, UR4, PT ;  /* 0x00000004c9007c0c */ /* 0x000fe4000bf06270 */
        /* <DEDUP_REMOVED lines=25> */
[----:B------:R-:W-:Y:S02]  /*20a80*/  @!P1 LEA.HI.X R3, R191, R95, R192, 0x2, P2 ;  /* 0x0000005fbf039211 */ /* 0x000fe400010f14c0 */
[----:B------:R-:W-:-:S03]  /*20a90*/  @!P4 LEA R4, P2, R185, R94, 0x2 ;  /* 0x0000005eb904c211 */ /* 0x000fc600078410ff */
[----:B------:R0:W-:Y:S01]  /*20aa0*/  @!P1 ST.E.64 desc[UR6][R2.64], R6 ;  /* 0x0000000602009985 */ /* 0x0001e2000c101b06 */
[----:B------:R-:W-:Y:S02]  /*20ab0*/  @!P4 LEA.HI.X R5, R185, R95, R186, 0x2, P2 ;  /* 0x0000005fb905c211 */ /* 0x000fe400010f14ba */
[----:B------:R-:W-:Y:S02]  /*20ac0*/  ISETP.GE.AND P2, PT, R177, UR4, PT ;  /* 0x00000004b1007c0c */ /* 0x000fe4000bf46270 */
[----:B0-----:R-:W-:-:S04]  /*20ad0*/  @!P0 LEA R2, P1, R189, R94, 0x2 ;  /* 0x0000005ebd028211 */ /* 0x001fc800078210ff */
[----:B------:R-:W-:Y:S02]  /*20ae0*/  @!P0 LEA.HI.X R3, R189, R95, R190, 0x2, P1 ;  /* 0x0000005fbd038211 */ /* 0x000fe400008f14be */
[----:B------:R-:W-:-:S03]  /*20af0*/  ISETP.GE.AND P1, PT, R179, UR4, PT ;  /* 0x00000004b3007c0c */ /* 0x000fc6000bf26270 */
[----:B------:R0:W-:Y:S01]  /*20b00*/  @!P0 ST.E.64 desc[UR6][R2.64], R8 ;  /* 0x0000000802008985 */ /* 0x0001e2000c101b06 */
[----:B------:R-:W-:Y:S02]  /*20b10*/  ISETP.GE.AND P0, PT, R181, UR4, PT ;  /* 0x00000004b5007c0c */ /* 0x000fe4000bf06270 */
[----:B0-----:R-:W-:-:S04]  /*20b20*/  @!P5 LEA R2, P6, R187, R94, 0x2 ;  /* 0x0000005ebb02d211 */ /* 0x001fc800078c10ff */
[----:B------:R-:W-:Y:S02]  /*20b30*/  @!P5 LEA.HI.X R3, R187, R95, R188, 0x2, P6 ;  /* 0x0000005fbb03d211 */ /* 0x000fe400030f14bc */
[----:B------:R-:W-:-:S03]  /*20b40*/  @!P3 LEA R6, P6, R183, R94, 0x2 ;  /* 0x0000005eb706b211 */ /* 0x000fc600078c10ff */
[----:B------:R0:W-:Y:S01]  /*20b50*/  @!P5 ST.E.64 desc[UR6][R2.64], R10 ;  /* 0x0000000a0200d985 */ /* 0x0001e2000c101b06 */
[----:B------:R-:W-:-:S03]  /*20b60*/  @!P3 LEA.HI.X R7, R183, R95, R184, 0x2, P6 ;  /* 0x0000005fb707b211 */ /* 0x000fc600030f14b8 */
[----:B------:R2:W-:Y:S04]  /*20b70*/  @!P4 ST.E.64 desc[UR6][R4.64], R12 ;  /* 0x0000000c0400c985 */ /* 0x0005e8000c101b06 */
[----:B------:R3:W-:Y:S01]  /*20b80*/  @!P3 ST.E.64 desc[UR6][R6.64], R14 ;  /* 0x0000000e0600b985 */ /* 0x0007e2000c101b06 */
[----:B------:R-:W-:Y:S02]  /*20b90*/  ISETP.GE.AND P3, PT, R175, UR4, PT ;  /* 0x00000004af007c0c */ /* 0x000fe4000bf66270 */
[----:B0-----:R-:W-:-:S04]  /*20ba0*/  @!P0 LEA R2, P4, R181, R94, 0x2 ;  /* 0x0000005eb5028211 */ /* 0x001fc800078810ff */
[-C--:B------:R-:W-:Y:S02]  /*20bb0*/  @!P0 LEA.HI.X R3, R181, R95.reuse, R182, 0x2, P4 ;  /* 0x0000005fb5038211 */ /* 0x080fe400020f14b6 */
[----:B------:R-:W-:Y:S02]  /*20bc0*/  ISETP.GE.AND P4, PT, R173, UR4, PT ;  /* 0x00000004ad007c0c */ /* 0x000fe4000bf86270 */
[-C--:B--2---:R-:W-:Y:S01]  /*20bd0*/  @!P1 LEA R4, P5, R179, R94.reuse, 0x2 ;  /* 0x0000005eb3049211 */ /* 0x084fe200078a10ff */
[----:B------:R0:W-:Y:S01]  /*20be0*/  @!P0 ST.E.64 desc[UR6][R2.64], R20 ;  /* 0x0000001402008985 */ /* 0x0001e2000c101b06 */
[----:B---3--:R-:W-:Y:S02]  /*20bf0*/  @!P2 LEA R6, P6, R177, R94, 0x2 ;  /* 0x0000005eb106a211 */ /* 0x008fe400078c10ff */
[----:B------:R-:W-:Y:S02]  /*20c00*/  @!P1 LEA.HI.X R5, R179, R95, R180, 0x2, P5 ;  /* 0x0000005fb3059211 */ /* 0x000fe400028f14b4 */
[----:B------:R-:W-:-:S02]  /*20c10*/  ISETP.GE.AND P5, PT, R171, UR4, PT ;  /* 0x00000004ab007c0c */ /* 0x000fc4000bfa6270 */
[----:B------:R-:W-:Y:S01]  /*20c20*/  @!P2 LEA.HI.X R7, R177, R95, R178, 0x2, P6 ;  /* 0x0000005fb107a211 */ /* 0x000fe200030f14b2 */
[----:B------:R2:W-:Y:S01]  /*20c30*/  @!P1 ST.E.64 desc[UR6][R4.64], R24 ;  /* 0x0000001804009985 */ /* 0x0005e2000c101b06 */
[----:B------:R-:W-:-:S03]  /*20c40*/  ISETP.GE.AND P1, PT, R167, UR4, PT ;  /* 0x00000004a7007c0c */ /* 0x000fc6000bf26270 */
[----:B------:R3:W-:Y:S01]  /*20c50*/  @!P2 ST.E.64 desc[UR6][R6.64], R28 ;  /* 0x0000001c0600a985 */ /* 0x0007e2000c101b06 */
[----:B------:R-:W-:Y:S02]  /*20c60*/  ISETP.GE.AND P2, PT, R169, UR4, PT ;  /* 0x00000004a9007c0c */ /* 0x000fe4000bf46270 */
[----:B0-----:R-:W-:-:S04]  /*20c70*/  @!P3 LEA R2, P6, R175, R94, 0x2 ;  /* 0x0000005eaf02b211 */ /* 0x001fc800078c10ff */
[----:B------:R-:W-:Y:S02]  /*20c80*/  @!P3 LEA.HI.X R3, R175, R95, R176, 0x2, P6 ;  /* 0x0000005faf03b211 */ /* 0x000fe400030f14b0 */
[----:B--2---:R-:W-:-:S03]  /*20c90*/  @!P4 LEA R4, P0, R173, R94, 0x2 ;  /* 0x0000005ead04c211 */ /* 0x004fc600078010ff */
[----:B------:R0:W-:Y:S01]  /*20ca0*/  @!P3 ST.E.64 desc[UR6][R2.64], R32 ;  /* 0x000000200200b985 */ /* 0x0001e2000c101b06 */
[-C--:B------:R-:W-:Y:S02]  /*20cb0*/  @!P4 LEA.HI.X R5, R173, R95.reuse, R174, 0x2, P0 ;  /* 0x0000005fad05c211 */ /* 0x080fe400000f14ae */
[----:B------:R-:W-:Y:S02]  /*20cc0*/  ISETP.GE.AND P0, PT, R151, UR4, PT ;  /* 0x0000000497007c0c */ /* 0x000fe4000bf06270 */
[-C--:B---3--:R-:W-:Y:S01]  /*20cd0*/  @!P5 LEA R6, P6, R171, R94.reuse, 0x2 ;  /* 0x0000005eab06d211 */ /* 0x088fe200078c10ff */
[----:B------:R2:W-:Y:S01]  /*20ce0*/  @!P4 ST.E.64 desc[UR6][R4.64], R36 ;  /* 0x000000240400c985 */ /* 0x0005e2000c101b06 */
[----:B------:R-:W-:Y:S02]  /*20cf0*/  ISETP.GE.AND P4, PT, R147, UR4, PT ;  /* 0x0000000493007c0c */ /* 0x000fe4000bf86270 */
[----:B------:R-:W-:Y:S02]  /*20d00*/  @!P5 LEA.HI.X R7, R171, R95, R172, 0x2, P6 ;  /* 0x0000005fab07d211 */ /* 0x000fe400030f14ac */
[----:B0-----:R-:W-:-:S03]  /*20d10*/  @!P2 LEA R2, P6, R169, R94, 0x2 ;  /* 0x0000005ea902a211 */ /* 0x001fc600078c10ff */
[----:B------:R0:W-:Y:S01]  /*20d20*/  @!P5 ST.E.64 desc[UR6][R6.64], R40 ;  /* 0x000000280600d985 */ /* 0x0001e2000c101b06 */
[----:B------:R-:W-:Y:S02]  /*20d30*/  ISETP.GE.AND P5, PT, R149, UR4, PT ;  /* 0x0000000495007c0c */ /* 0x000fe4000bfa6270 */
[----:B------:R-:W-:Y:S02]  /*20d40*/  @!P2 LEA.HI.X R3, R169, R95, R170, 0x2, P6 ;  /* 0x0000005fa903a211 */ /* 0x000fe400030f14aa */
[----:B--2---:R-:W-:-:S03]  /*20d50*/  @!P1 LEA R4, P3, R167, R94, 0x2 ;  /* 0x0000005ea7049211 */ /* 0x004fc600078610ff */
[----:B------:R2:W-:Y:S01]  /*20d60*/  @!P2 ST.E.64 desc[UR6][R2.64], R44 ;  /* 0x0000002c0200a985 */ /* 0x0005e2000c101b06 */
[-C--:B------:R-:W-:Y:S02]  /*20d70*/  @!P1 LEA.HI.X R5, R167, R95.reuse, R168, 0x2, P3 ;  /* 0x0000005fa7059211 */ /* 0x080fe400018f14a8 */
[----:B------:R-:W-:Y:S02]  /*20d80*/  ISETP.GE.AND P3, PT, R145, UR4, PT ;  /* 0x0000000491007c0c */ /* 0x000fe4000bf66270 */
[CC--:B0-----:R-:W-:Y:S01]  /*20d90*/  @!P0 LEA R6, P6, R151.reuse, R94.reuse, 0x2 ;  /* 0x0000005e97068211 */ /* 0x0c1fe200078c10ff */
[----:B------:R0:W-:Y:S03]  /*20da0*/  @!P1 ST.E.64 desc[UR6][R4.64], R48 ;  /* 0x0000003004009985 */ /* 0x0001e6000c101b06 */
[----:B------:R-:W-:Y:S02]  /*20db0*/  @!P0 LEA.HI.X R7, R151, R95, R166, 0x2, P6 ;  /* 0x0000005f97078211 */ /* 0x000fe400030f14a6 */
[----:B--2---:R-:W-:-:S03]  /*20dc0*/  @!P5 LEA R2, P1, R149, R94, 0x2 ;  /* 0x0000005e9502d211 */ /* 0x004fc600078210ff */
[----:B------:R2:W-:Y:S01]  /*20dd0*/  @!P0 ST.E.64 desc[UR6][R6.64], R52 ;  /* 0x0000003406008985 */ /* 0x0005e2000c101b06 */
[----:B------:R-:W-:Y:S02]  /*20de0*/  ISETP.GE.AND P0, PT, R140, UR4, PT ;  /* 0x000000048c007c0c */ /* 0x000fe4000bf06270 */
[-C--:B------:R-:W-:Y:S02]  /*20df0*/  @!P5 LEA.HI.X R3, R149, R95.reuse, R150, 0x2, P1 ;  /* 0x0000005f9503d211 */ /* 0x080fe400008f1496 */
[----:B------:R-:W-:Y:S02]  /*20e00*/  ISETP.GE.AND P1, PT, R138, UR4, PT ;  /* 0x000000048a007c0c */ /* 0x000fe4000bf26270 */
[C---:B0-----:R-:W-:Y:S01]  /*20e10*/  @!P4 LEA R4, P2, R147.reuse, R94, 0x2 ;  /* 0x0000005e9304c211 */ /* 0x041fe200078410ff */
[----:B------:R0:W-:Y:S03]  /*20e20*/  @!P5 ST.E.64 desc[UR6][R2.64], R56 ;  /* 0x000000380200d985 */ /* 0x0001e6000c101b06 */
[----:B------:R-:W-:-:S02]  /*20e30*/  @!P4 LEA.HI.X R5, R147, R95, R148, 0x2, P2 ;  /* 0x0000005f9305c211 */ /* 0x000fc400010f1494 */
[----:B------:R-:W-:Y:S02]  /*20e40*/  ISETP.GE.AND P2, PT, R132, UR4, PT ;  /* 0x0000000484007c0c */ /* 0x000fe4000bf46270 */
[CC--:B--2---:R-:W-:Y:S01]  /*20e50*/  @!P3 LEA R6, P6, R145.reuse, R94.reuse, 0x2 ;  /* 0x0000005e9106b211 */ /* 0x0c4fe200078c10ff */
[----:B------:R2:W-:Y:S01]  /*20e60*/  @!P4 ST.E.64 desc[UR6][R4.64], R60 ;  /* 0x0000003c0400c985 */ /* 0x0005e2000c101b06 */
[----:B------:R-:W-:Y:S02]  /*20e70*/  ISETP.GE.AND P4, PT, R136, UR4, PT ;  /* 0x0000000488007c0c */ /* 0x000fe4000bf86270 */
[----:B------:R-:W-:Y:S02]  /*20e80*/  @!P3 LEA.HI.X R7, R145, R95, R146, 0x2, P6 ;  /* 0x0000005f9107b211 */ /* 0x000fe400030f1492 */
[----:B0-----:R-:W-:-:S03]  /*20e90*/  @!P0 LEA R2, P5, R140, R94, 0x2 ;  /* 0x0000005e8c028211 */ /* 0x001fc600078a10ff */
[----:B------:R0:W-:Y:S01]  /*20ea0*/  @!P3 ST.E.64 desc[UR6][R6.64], R64 ;  /* 0x000000400600b985 */ /* 0x0001e2000c101b06 */
[----:B------:R-:W-:Y:S02]  /*20eb0*/  ISETP.GE.AND P3, PT, R134, UR4, PT ;  /* 0x0000000486007c0c */ /* 0x000fe4000bf66270 */
[-C--:B------:R-:W-:Y:S02]  /*20ec0*/  @!P0 LEA.HI.X R3, R140, R95.reuse, R144, 0x2, P5 ;  /* 0x0000005f8c038211 */ /* 0x080fe400028f1490 */
[----:B------:R-:W-:Y:S02]  /*20ed0*/  ISETP.GE.AND P5, PT, R130, UR4, PT ;  /* 0x0000000482007c0c */ /* 0x000fe4000bfa6270 */
[C---:B--2---:R-:W-:Y:S01]  /*20ee0*/  @!P1 LEA R4, P6, R138.reuse, R94, 0x2 ;  /* 0x0000005e8a049211 */ /* 0x044fe200078c10ff */
[----:B------:R2:W-:Y:S03]  /*20ef0*/  @!P0 ST.E.64 desc[UR6][R2.64], R68 ;  /* 0x0000004402008985 */ /* 0x0005e6000c101b06 */
[----:B------:R-:W-:-:S03]  /*20f00*/  @!P1 LEA.HI.X R5, R138, R95, R139, 0x2, P6 ;  /* 0x0000005f8a059211 */ /* 0x000fc600030f148b */
[CC--:B0-----:R-:W-:Y:S02]  /*20f10*/  @!P3 LEA R6, P6, R134.reuse, R94.reuse, 0x2 ;  /* 0x0000005e8606b211 */ /* 0x0c1fe400078c10ff */
[----:B------:R0:W-:Y:S02]  /*20f20*/  @!P1 ST.E.64 desc[UR6][R4.64], R72 ;  /* 0x0000004804009985 */ /* 0x0001e4000c101b06 */
[----:B------:R-:W-:Y:S02]  /*20f30*/  @!P3 LEA.HI.X R7, R134, R95, R135, 0x2, P6 ;  /* 0x0000005f8607b211 */ /* 0x000fe400030f1487 */
[----:B--2---:R-:W-:-:S04]  /*20f40*/  @!P4 LEA R2, P0, R136, R94, 0x2 ;  /* 0x0000005e8802c211 */ /* 0x004fc800078010ff */
[-C--:B------:R-:W-:Y:S02]  /*20f50*/  @!P4 LEA.HI.X R3, R136, R95.reuse, R137, 0x2, P0 ;  /* 0x0000005f8803c211 */ /* 0x080fe400000f1489 */
[-C--:B------:R-:W-:Y:S02]  /*20f60*/  @!P5 LEA R8, P0, R130, R94.reuse, 0x2 ;  /* 0x0000005e8208d211 */ /* 0x080fe400078010ff */
[----:B0-----:R-:W-:Y:S01]  /*20f70*/  @!P2 LEA R4, P1, R132, R94, 0x2 ;  /* 0x0000005e8404a211 */ /* 0x001fe200078210ff */
[----:B------:R3:W-:Y:S01]  /*20f80*/  @!P4 ST.E.64 desc[UR6][R2.64], R76 ;  /* 0x0000004c0200c985 */ /* 0x0007e2000c101b06 */
[-C--:B------:R-:W-:Y:S02]  /*20f90*/  @!P5 LEA.HI.X R9, R130, R95.reuse, R131, 0x2, P0 ;  /* 0x0000005f8209d211 */ /* 0x080fe400000f1483 */
[----:B------:R-:W-:Y:S01]  /*20fa0*/  @!P2 LEA.HI.X R5, R132, R95, R133, 0x2, P1 ;  /* 0x0000005f8405a211 */ /* 0x000fe200008f1485 */
[----:B------:R3:W-:Y:S04]  /*20fb0*/  @!P3 ST.E.64 desc[UR6][R6.64], R80 ;  /* 0x000000500600b985 */ /* 0x0007e8000c101b06 */
[----:B------:R3:W-:Y:S04]  /*20fc0*/  @!P2 ST.E.64 desc[UR6][R4.64], R84 ;  /* 0x000000540400a985 */ /* 0x0007e8000c101b06 */
[----:B------:R3:W-:Y:S02]  /*20fd0*/  @!P5 ST.E.64 desc[UR6][R8.64], R88 ;  /* 0x000000580800d985 */ /* 0x0007e4000c101b06 */
.L_x_666:
[----:B------:R-:W-:Y:S05]  /*20fe0*/  BSYNC B1 ;  /* 0x0000000000017941 */ /* 0x000fea0003800000 */
.L_x_665:
[----:B------:R-:W-:Y:S01]  /*20ff0*/  ISETP.GE.AND P0, PT, R98, R92, PT ;  /* 0x0000005c6200720c */ /* 0x000fe20003f06270 */
[----:B---3--:R3:W4:Y:S04]  /*21000*/  SHFL.IDX PT, R3, R93, 0x1, 0x1c1f ;  /* 0x003c1f005d037f89 */ /* 0x00872800000e0000 */
[----:B------:R3:W0:Y:S08]  /*21010*/  SHFL.IDX PT, R2, R0, 0x1, 0x1c1f ;  /* 0x003c1f0000027f89 */ /* 0x00063000000e0000 */
[----:B---3--:R-:W-:Y:S05]  /*21020*/  @P0 BRA `(.L_x_664) ;  /* 0x0000001400c80947 */ /* 0x008fea0003800000 */
[----:B------:R-:W-:Y:S01]  /*21030*/  ULDC UR4, c[0x0][0xac8] ;  /* 0x0002b20000047ab9 */ /* 0x000fe20000000800 */
[----:B------:R-:W-:Y:S01]  /*21040*/  ULDC.64 UR6, c[0x0][0x208] ;  /* 0x0000820000067ab9 */ /* 0x000fe20000000a00 */
[----:B-----5:R-:W-:Y:S02]  /*21050*/  ISETP.GE.AND P3, PT, R209, UR4, PT ;  /* 0x00000004d1007c0c */ /* 0x020fe4000bf66270 */
[----:B------:R-:W-:Y:S02]  /*21060*/  ISETP.GE.AND P2, PT, R207, UR4, PT ;  /* 0x00000004cf007c0c */ /* 0x000fe4000bf46270 */
[----:B------:R-:W-:Y:S02]  /*21070*/  ISETP.GE.AND P1, PT, R205, UR4, PT ;  /* 0x00000004cd007c0c */ /* 0x000fe4000bf26270 */
[----:B------:R-:W-:Y:S02]  /*21080*/  ISETP.GE.AND P0, PT, R203, UR4, PT ;  /* 0x00000004cb007c0c */ /* 0x000fe4000bf06270 */
[----:B------:R-:W-:-:S05]  /*21090*/  ISETP.GE.AND P4, PT, R199, UR4, PT ;  /* 0x00000004c7007c0c */ /* 0x000fca000bf86270 */
[----:B0---4-:R-:W-:-:S04]  /*210a0*/  @!P3 IMAD.WIDE R4, R209, 0x4, R2 ;  /* 0x00000004d104b825 */ /* 0x011fc800078e0202 */
[-C--:B------:R-:W-:Y:S01]  /*210b0*/  @!P1 LEA R6, P5, R205, R2.reuse, 0x2 ;  /* 0x00000002cd069211 */ /* 0x080fe200078a10ff */
[----:B------:R0:W-:Y:S01]  /*210c0*/  @!P3 ST.E.64 desc[UR6][R4.64], R26 ;  /* 0x0000001a0400b985 */ /* 0x0001e2000c101b06 */
[----:B------:R-:W-:Y:S02]  /*210d0*/  ISETP.GE.AND P3, PT, R201, UR4, PT ;  /* 0x00000004c9007c0c */ /* 0x000fe4000bf66270 */
[----:B------:R-:W-:Y:S02]  /*210e0*/  @!P1 LEA.HI.X R7, R205, R3, R206, 0x2, P5 ;  /* 0x00000003cd079211 */ /* 0x000fe400028f14ce */
        /* <DEDUP_REMOVED lines=9> */
[-C--:B0-----:R-:W-:Y:S02]  /*21180*/  @!P3 LEA R4, P1, R201, R2.reuse, 0x2 ;  /* 0x00000002c904b211 */ /* 0x081fe400078210ff */
[----:B---3--:R-:W-:Y:S02]  /*21190*/  @!P4 LEA R6, P2, R199, R2, 0x2 ;  /* 0x00000002c706c211 */ /* 0x008fe400078410ff */
[----:B------:R-:W-:-:S02]  /*211a0*/  @!P3 LEA.HI.X R5, R201, R3, R202, 0x2, P1 ;  /* 0x00000003c905b211 */ /* 0x000fc400008f14ca */
[----:B------:R-:W-:Y:S02]  /*211b0*/  ISETP.GE.AND P1, PT, R193, UR4, PT ;  /* 0x00000004c1007c0c */ /* 0x000fe4000bf26270 */
[-C--:B------:R-:W-:Y:S01]  /*211c0*/  @!P4 LEA.HI.X R7, R199, R3.reuse, R200, 0x2, P2 ;  /* 0x00000003c707c211 */ /* 0x080fe200010f14c8 */
[----:B------:R0:W-:Y:S01]  /*211d0*/  @!P3 ST.E.64 desc[UR6][R4.64], R42 ;  /* 0x0000002a0400b985 */ /* 0x0001e2000c101b06 */
[----:B------:R-:W-:Y:S02]  /*211e0*/  ISETP.GE.AND P2, PT, R191, UR4, PT ;  /* 0x00000004bf007c0c */ /* 0x000fe4000bf46270 */
[----:B----4-:R-:W-:Y:S01]  /*211f0*/  @!P5 LEA R8, P6, R197, R2, 0x2 ;  /* 0x00000002c508d211 */ /* 0x010fe200078c10ff */
[----:B------:R3:W-:Y:S01]  /*21200*/  @!P4 ST.E.64 desc[UR6][R6.64], R46 ;  /* 0x0000002e0600c985 */ /* 0x0007e2000c101b06 */
[----:B------:R-:W-:Y:S02]  /*21210*/  ISETP.GE.AND P3, PT, R189, UR4, PT ;  /* 0x00000004bd007c0c */ /* 0x000fe4000bf66270 */
[----:B------:R-:W-:-:S02]  /*21220*/  @!P5 LEA.HI.X R9, R197, R3, R198, 0x2, P6 ;  /* 0x00000003c509d211 */ /* 0x000fc400030f14c6 */
[----:B------:R-:W-:-:S03]  /*21230*/  ISETP.GE.AND P4, PT, R187, UR4, PT ;  /* 0x00000004bb007c0c */ /* 0x000fc6000bf86270 */
[----:B------:R4:W-:Y:S01]  /*21240*/  @!P5 ST.E.64 desc[UR6][R8.64], R50 ;  /* 0x000000320800d985 */ /* 0x0009e2000c101b06 */
[-C--:B0-----:R-:W-:Y:S02]  /*21250*/  @!P0 LEA R4, P6, R195, R2.reuse, 0x2 ;  /* 0x00000002c3048211 */ /* 0x081fe400078c10ff */
[-C--:B---3--:R-:W-:Y:S02]  /*21260*/  @!P1 LEA R6, P5, R193, R2.reuse, 0x2 ;  /* 0x00000002c1069211 */ /* 0x088fe400078a10ff */
[-C--:B------:R-:W-:Y:S02]  /*21270*/  @!P0 LEA.HI.X R5, R195, R3.reuse, R196, 0x2, P6 ;  /* 0x00000003c3058211 */ /* 0x080fe400030f14c4 */
[----:B------:R-:W-:Y:S02]  /*21280*/  @!P1 LEA.HI.X R7, R193, R3, R194, 0x2, P5 ;  /* 0x00000003c1079211 */ /* 0x000fe400028f14c2 */
[----:B------:R-:W-:Y:S01]  /*21290*/  ISETP.GE.AND P5, PT, R185, UR4, PT ;  /* 0x00000004b9007c0c */ /* 0x000fe2000bfa6270 */
[----:B------:R0:W-:Y:S01]  /*212a0*/  @!P0 ST.E.64 desc[UR6][R4.64], R54 ;  /* 0x0000003604008985 */ /* 0x0001e2000c101b06 */
[----:B----4-:R-:W-:-:S02]  /*212b0*/  @!P2 LEA R8, P6, R191, R2, 0x2 ;  /* 0x00000002bf08a211 */ /* 0x010fc400078c10ff */
[----:B------:R-:W-:Y:S01]  /*212c0*/  ISETP.GE.AND P0, PT, R183, UR4, PT ;  /* 0x00000004b7007c0c */ /* 0x000fe2000bf06270 */
[----:B------:R3:W-:Y:S01]  /*212d0*/  @!P1 ST.E.64 desc[UR6][R6.64], R58 ;  /* 0x0000003a06009985 */ /* 0x0007e2000c101b06 */
[----:B------:R-:W-:Y:S02]  /*212e0*/  @!P2 LEA.HI.X R9, R191, R3, R192, 0x2, P6 ;  /* 0x00000003bf09a211 */ /* 0x000fe400030f14c0 */
        /* <DEDUP_REMOVED lines=8> */
[----:B----4-:R-:W-:-:S03]  /*21370*/  @!P5 LEA R8, P6, R185, R2, 0x2 ;  /* 0x00000002b908d211 */ /* 0x010fc600078c10ff */
[----:B------:R3:W-:Y:S01]  /*21380*/  @!P4 ST.E.64 desc[UR6][R6.64], R70 ;  /* 0x000000460600c985 */ /* 0x0007e2000c101b06 */
[----:B------:R-:W-:-:S05]  /*21390*/  @!P5 LEA.HI.X R9, R185, R3, R186, 0x2, P6 ;  /* 0x00000003b909d211 */ /* 0x000fca00030f14ba */
[----:B------:R4:W-:Y:S01]  /*213a0*/  @!P5 ST.E.64 desc[UR6][R8.64], R74 ;  /* 0x0000004a0800d985 */ /* 0x0009e2000c101b06 */
[----:B------:R-:W-:Y:S02]  /*213b0*/  ISETP.GE.AND P5, PT, R177, UR4, PT ;  /* 0x00000004b1007c0c */ /* 0x000fe4000bfa6270 */
[----:B0-----:R-:W-:-:S04]  /*213c0*/  @!P0 LEA R4, P4, R183, R2, 0x2 ;  /* 0x00000002b7048211 */ /* 0x001fc800078810ff */
[-C--:B------:R-:W-:Y:S02]  /*213d0*/  @!P0 LEA.HI.X R5, R183, R3.reuse, R184, 0x2, P4 ;  /* 0x00000003b7058211 */ /* 0x080fe400020f14b8 */
[----:B------:R-:W-:Y:S02]  /*213e0*/  ISETP.GE.AND P4, PT, R175, UR4, PT ;  /* 0x00000004af007c0c */ /* 0x000fe4000bf86270 */
[-C--:B---3--:R-:W-:Y:S01]  /*213f0*/  @!P1 LEA R6, P3, R181, R2.reuse, 0x2 ;  /* 0x00000002b5069211 */ /* 0x088fe200078610ff */
[----:B------:R0:W-:Y:S01]  /*21400*/  @!P0 ST.E.64 desc[UR6][R4.64], R78 ;  /* 0x0000004e04008985 */ /* 0x0001e2000c101b06 */
[----:B----4-:R-:W-:Y:S02]  /*21410*/  @!P2 LEA R8, P6, R179, R2, 0x2 ;  /* 0x00000002b308a211 */ /* 0x010fe400078c10ff */
        /* <DEDUP_REMOVED lines=9> */
[----:B---3--:R-:W-:-:S03]  /*214b0*/  @!P4 LEA R6, P0, R175, R2, 0x2 ;  /* 0x00000002af06c211 */ /* 0x008fc600078010ff */
[----:B------:R0:W-:Y:S01]  /*214c0*/  @!P5 ST.E.64 desc[UR6][R4.64], R90 ;  /* 0x0000005a0400d985 */ /* 0x0001e2000c101b06 */
[----:B------:R-:W-:Y:S02]  /*214d0*/  ISETP.GE.AND P5, PT, R151, UR4, PT ;  /* 0x0000000497007c0c */ /* 0x000fe4000bfa6270 */
[-C--:B------:R-:W-:Y:S02]  /*214e0*/  @!P4 LEA.HI.X R7, R175, R3.reuse, R176, 0x2, P0 ;  /* 0x00000003af07c211 */ /* 0x080fe400000f14b0 */
[----:B------:R-:W-:Y:S02]  /*214f0*/  ISETP.GE.AND P0, PT, R167, UR4, PT ;  /* 0x00000004a7007c0c */ /* 0x000fe4000bf06270 */
[----:B----4-:R-:W-:Y:S01]  /*21500*/  @!P3 LEA R8, P6, R173, R2, 0x2 ;  /* 0x00000002ad08b211 */ /* 0x010fe200078c10ff */
[----:B------:R3:W-:Y:S01]  /*21510*/  @!P4 ST.E.64 desc[UR6][R6.64], R100 ;  /* 0x000000640600c985 */ /* 0x0007e2000c101b06 */
[----:B------:R-:W-:Y:S02]  /*21520*/  ISETP.GE.AND P4, PT, R149, UR4, PT ;  /* 0x0000000495007c0c */ /* 0x000fe4000bf86270 */
[----:B------:R-:W-:-:S02]  /*21530*/  @!P3 LEA.HI.X R9, R173, R3, R174, 0x2, P6 ;  /* 0x00000003ad09b211 */ /* 0x000fc400030f14ae */
[----:B0-----:R-:W-:-:S03]  /*21540*/  @!P2 LEA R4, P6, R171, R2, 0x2 ;  /* 0x00000002ab04a211 */ /* 0x001fc600078c10ff */
[----:B------:R0:W-:Y:S01]  /*21550*/  @!P3 ST.E.64 desc[UR6][R8.64], R104 ;  /* 0x000000680800b985 */ /* 0x0001e2000c101b06 */
[----:B------:R-:W-:Y:S02]  /*21560*/  @!P2 LEA.HI.X R5, R171, R3, R172, 0x2, P6 ;  /* 0x00000003ab05a211 */ /* 0x000fe400030f14ac */
[----:B---3--:R-:W-:-:S03]  /*21570*/  @!P1 LEA R6, P3, R169, R2, 0x2 ;  /* 0x00000002a9069211 */ /* 0x008fc600078610ff */
[----:B------:R3:W-:Y:S01]  /*21580*/  @!P2 ST.E.64 desc[UR6][R4.64], R102 ;  /* 0x000000660400a985 */ /* 0x0007e2000c101b06 */
[-C--:B------:R-:W-:Y:S02]  /*21590*/  @!P1 LEA.HI.X R7, R169, R3.reuse, R170, 0x2, P3 ;  /* 0x00000003a9079211 */ /* 0x080fe400018f14aa */
[----:B------:R-:W-:Y:S02]  /*215a0*/  ISETP.GE.AND P3, PT, R147, UR4, PT ;  /* 0x0000000493007c0c */ /* 0x000fe4000bf66270 */
[CC--:B0-----:R-:W-:Y:S01]  /*215b0*/  @!P0 LEA R8, P6, R167.reuse, R2.reuse, 0x2 ;  /* 0x00000002a7088211 */ /* 0x0c1fe200078c10ff */
[----:B------:R0:W-:Y:S03]  /*215c0*/  @!P1 ST.E.64 desc[UR6][R6.64], R106 ;  /* 0x0000006a06009985 */ /* 0x0001e6000c101b06 */
[----:B------:R-:W-:Y:S02]  /*215d0*/  @!P0 LEA.HI.X R9, R167, R3, R168, 0x2, P6 ;  /* 0x00000003a7098211 */ /* 0x000fe400030f14a8 */
[----:B---3--:R-:W-:-:S03]  /*215e0*/  @!P5 LEA R4, P1, R151, R2, 0x2 ;  /* 0x000000029704d211 */ /* 0x008fc600078210ff */
        /* <DEDUP_REMOVED lines=8> */
[CC--:B---3--:R-:W-:Y:S01]  /*21670*/  @!P3 LEA R8, P6, R147.reuse, R2.reuse, 0x2 ;  /* 0x000000029308b211 */ /* 0x0c8fe200078c10ff */
[----:B------:R3:W-:Y:S01]  /*21680*/  @!P4 ST.E.64 desc[UR6][R6.64], R112 ;  /* 0x000000700600c985 */ /* 0x0007e2000c101b06 */
[----:B------:R-:W-:Y:S02]  /*21690*/  ISETP.GE.AND P4, PT, R138, UR4, PT ;  /* 0x000000048a007c0c */ /* 0x000fe4000bf86270 */
[----:B------:R-:W-:Y:S02]  /*216a0*/  @!P3 LEA.HI.X R9, R147, R3, R148, 0x2, P6 ;  /* 0x000000039309b211 */ /* 0x000fe400030f1494 */
[----:B0-----:R-:W-:-:S03]  /*216b0*/  @!P1 LEA R4, P6, R140, R2, 0x2 ;  /* 0x000000028c049211 */ /* 0x001fc600078c10ff */
[----:B------:R0:W-:Y:S01]  /*216c0*/  @!P3 ST.E.64 desc[UR6][R8.64], R114 ;  /* 0x000000720800b985 */ /* 0x0001e2000c101b06 */
[----:B------:R-:W-:Y:S02]  /*216d0*/  ISETP.GE.AND P3, PT, R136, UR4, PT ;  /* 0x0000000488007c0c */ /* 0x000fe4000bf66270 */
[----:B------:R-:W-:Y:S02]  /*216e0*/  @!P1 LEA.HI.X R5, R140, R3, R144, 0x2, P6 ;  /* 0x000000038c059211 */ /* 0x000fe400030f1490 */
[----:B---3--:R-:W-:-:S04]  /*216f0*/  @!P0 LEA R6, P5, R145, R2, 0x2 ;  /* 0x0000000291068211 */ /* 0x008fc800078a10ff */
[----:B------:R-:W-:Y:S02]  /*21700*/  @!P0 LEA.HI.X R7, R145, R3, R146, 0x2, P5 ;  /* 0x0000000391078211 */ /* 0x000fe400028f1492 */
[----:B------:R-:W-:-:S03]  /*21710*/  ISETP.GE.AND P5, PT, R132, UR4, PT ;  /* 0x0000000484007c0c */ /* 0x000fc6000bfa6270 */
[----:B------:R3:W-:Y:S04]  /*21720*/  @!P0 ST.E.64 desc[UR6][R6.64], R116 ;  /* 0x0000007406008985 */ /* 0x0007e8000c101b06 */
[----:B------:R4:W-:Y:S01]  /*21730*/  @!P1 ST.E.64 desc[UR6][R4.64], R118 ;  /* 0x0000007604009985 */ /* 0x0009e2000c101b06 */
[----:B0-----:R-:W-:-:S04]  /*21740*/  @!P2 LEA R8, P1, R134, R2, 0x2 ;  /* 0x000000028608a211 */ /* 0x001fc800078210ff */
[----:B------:R-:W-:Y:S02]  /*21750*/  @!P2 LEA.HI.X R9, R134, R3, R135, 0x2, P1 ;  /* 0x000000038609a211 */ /* 0x000fe400008f1487 */
[----:B---3--:R-:W-:-:S04]  /*21760*/  @!P4 LEA R6, P0, R138, R2, 0x2 ;  /* 0x000000028a06c211 */ /* 0x008fc800078010ff */
[-C--:B------:R-:W-:Y:S02]  /*21770*/  @!P4 LEA.HI.X R7, R138, R3.reuse, R139, 0x2, P0 ;  /* 0x000000038a07c211 */ /* 0x080fe400000f148b */
[-C--:B------:R-:W-:Y:S02]  /*21780*/  @!P5 LEA R10, P0, R132, R2.reuse, 0x2 ;  /* 0x00000002840ad211 */ /* 0x080fe400078010ff */
[----:B----4-:R-:W-:Y:S01]  /*21790*/  @!P3 LEA R4, P6, R136, R2, 0x2 ;  /* 0x000000028804b211 */ /* 0x010fe200078c10ff */
[----:B------:R0:W-:Y:S01]  /*217a0*/  @!P4 ST.E.64 desc[UR6][R6.64], R120 ;  /* 0x000000780600c985 */ /* 0x0001e2000c101b06 */
[-C--:B------:R-:W-:Y:S02]  /*217b0*/  @!P5 LEA.HI.X R11, R132, R3.reuse, R133, 0x2, P0 ;  /* 0x00000003840bd211 */ /* 0x080fe400000f1485 */
[----:B------:R-:W-:Y:S02]  /*217c0*/  ISETP.GE.AND P0, PT, R130, UR4, PT ;  /* 0x0000000482007c0c */ /* 0x000fe4000bf06270 */
[----:B------:R-:W-:-:S05]  /*217d0*/  @!P3 LEA.HI.X R5, R136, R3, R137, 0x2, P6 ;  /* 0x000000038805b211 */ /* 0x000fca00030f1489 */
[----:B------:R0:W-:Y:S04]  /*217e0*/  @!P3 ST.E.64 desc[UR6][R4.64], R122 ;  /* 0x0000007a0400b985 */ /* 0x0001e8000c101b06 */
[----:B------:R0:W-:Y:S04]  /*217f0*/  @!P2 ST.E.64 desc[UR6][R8.64], R124 ;  /* 0x0000007c0800a985 */ /* 0x0001e8000c101b06 */
[----:B------:R0:W-:Y:S01]  /*21800*/  @!P5 ST.E.64 desc[UR6][R10.64], R126 ;  /* 0x0000007e0a00d985 */ /* 0x0001e2000c101b06 */
[----:B------:R-:W-:Y:S05]  /*21810*/  @P0 BRA `(.L_x_664) ;  /* 0x0000000c00cc0947 */ /* 0x000fea0003800000 */
[----:B------:R-:W-:Y:S01]  /*21820*/  LEA R2, P0, R130, R2, 0x2 ;  /* 0x0000000282027211 */ /* 0x000fe200078010ff */
[----:B------:R-:W-:-:S03]  /*21830*/  ULDC.64 UR4, c[0x0][0x208] ;  /* 0x0000820000047ab9 */ /* 0x000fc60000000a00 */
[----:B------:R-:W-:-:S05]  /*21840*/  LEA.HI.X R3, R130, R3, R131, 0x2, P0 ;  /* 0x0000000382037211 */ /* 0x000fca00000f1483 */
[----:B------:R3:W-:Y:S01]  /*21850*/  ST.E.64 desc[UR4][R2.64], R128 ;  /* 0x0000008002007985 */ /* 0x0007e2000c101b04 */
[----:B------:R-:W-:Y:S05]  /*21860*/  BRA `(.L_x_664) ;  /* 0x0000000c00b87947 */ /* 0x000fea0003800000 */
.L_x_655:
[----:B------:R-:W-:Y:S01]  /*21870*/  ULDC.64 UR6, c[0x0][0xc08] ;  /* 0x0003020000067ab9 */ /* 0x000fe20000000a00 */
[----:B------:R-:W-:Y:S01]  /*21880*/  ULDC.64 UR4, c[0x0][0xc00] ;  /* 0x0003000000047ab9 */ /* 0x000fe20000000a00 */
[----:B------:R-:W-:Y:S01]  /*21890*/  ISETP.NE.U32.AND P1, PT, RZ, UR6, PT ;  /* 0x00000006ff007c0c */ /* 0x000fe2000bf25070 */
[----:B------:R-:W-:Y:S01]  /*218a0*/  IMAD.MOV.U32 R15, RZ, RZ, RZ ;  /* 0x000000ffff0f7224 */ /* 0x000fe200078e00ff */
[----:B------:R-:W-:Y:S01]  /*218b0*/  IADD3 R2, P2, R234, UR4, RZ ;  /* 0x00000004ea027c10 */ /* 0x000fe2000ff5e0ff */
[----:B------:R-:W-:Y:S01]  /*218c0*/  ULDC.64 UR8, c[0x0][0x208] ;  /* 0x0000820000087ab9 */ /* 0x000fe20000000a00 */
[----:B------:R-:W-:Y:S02]  /*218d0*/  ISETP.NE.AND.EX P1, PT, RZ, UR7, PT, P1 ;  /* 0x00000007ff007c0c */ /* 0x000fe4000bf25310 */
[----:B------:R-:W-:Y:S01]  /*218e0*/  IADD3.X R3, R235, UR5, RZ, P2, !PT ;  /* 0x00000005eb037c10 */ /* 0x000fe200097fe4ff */
[----:B------:R-:W2:Y:S01]  /*218f0*/  S2R R4, SR_TID.X ;  /* 0x0000000000047919 */ /* 0x000ea20000002100 */
[----:B------:R-:W-:-:S04]  /*21900*/  ISETP.NE.U32.AND P0, PT, RZ, UR4, PT ;  /* 0x00000004ff007c0c */ /* 0x000fc8000bf05070 */
[----:B------:R-:W-:-:S05]  /*21910*/  ISETP.NE.AND.EX P0, PT, RZ, UR5, PT, P0 ;  /* 0x00000005ff007c0c */ /* 0x000fca000bf05300 */
[----:B------:R-:W-:-:S04]  /*21920*/  @P1 IADD3 R234, P2, R234, UR6, RZ ;  /* 0x00000006eaea1c10 */ /* 0x000fc8000ff5e0ff */
[----:B------:R-:W-:Y:S02]  /*21930*/  @P1 IADD3.X R235, R235, UR7, RZ, P2, !PT ;  /* 0x00000007ebeb1c10 */ /* 0x000fe400097fe4ff */
[----:B------:R-:W-:Y:S01]  /*21940*/  ISETP.NE.AND P2, PT, R232, RZ, PT ;  /* 0x000000ffe800720c */ /* 0x000fe20003f45270 */
[----:B------:R-:W-:Y:S01]  /*21950*/  ULDC UR4, c[0x0][0xa88] ;  /* 0x0002a20000047ab9 */ /* 0x000fe20000000800 */
[----:B------:R3:W5:Y:S01]  /*21960*/  @P0 LDG.E R15, desc[UR8][R2.64] ;  /* 0x00000008020f0981 */ /* 0x000762000c1e1900 */
[----:B------:R-:W-:-:S06]  /*21970*/  IMAD.U32 R0, RZ, RZ, UR4 ;  /* 0x00000004ff007e24 */ /* 0x000fcc000f8e00ff */
[----:B------:R3:W5:Y:S04]  /*21980*/  @P1 LDG.E R0, desc[UR8][R234.64] ;  /* 0x00000008ea001981 */ /* 0x000768000c1e1900 */
[----:B------:R-:W4:Y:S01]  /*21990*/  @!P2 LDC R232, c[0x0][0xad4] ;  /* 0x0002b500ffe8ab82 */ /* 0x000f220000000800 */
[----:B--2---:R-:W-:-:S05]  /*219a0*/  VIADD R5, R4, 0xffffff80 ;  /* 0xffffff8004057836 */ /* 0x004fca0000000000 */
[----:B------:R-:W-:Y:S02]  /*219b0*/  ISETP.GT.AND P3, PT, R5, 0x7f, PT ;  /* 0x0000007f0500780c */ /* 0x000fe40003f64270 */
[----:B----4-:R-:W-:Y:S01]  /*219c0*/  ISETP.GT.AND P2, PT, R232, 0x1, PT ;  /* 0x00000001e800780c */ /* 0x010fe20003f44270 */
[----:B---3--:R-:W-:-:S12]  /*219d0*/  @P1 BRA `(.L_x_667) ;  /* 0x0000000000141947 */ /* 0x008fd80003800000 */
[----:B------:R-:W-:Y:S05]  /*219e0*/  @!P0 BRA `(.L_x_667) ;  /* 0x0000000000108947 */ /* 0x000fea0003800000 */
[----:B------:R-:W-:Y:S02]  /*219f0*/  ULDC.64 UR4, c[0x0][0x208] ;  /* 0x0000820000047ab9 */ /* 0x000fe40000000a00 */
[----:B------:R-:W2:Y:S04]  /*21a00*/  LDG.E R5, desc[UR4][R2.64] ;  /* 0x0000000402057981 */ /* 0x000ea8000c1e1900 */
[----:B-----5:R-:W2:Y:S02]  /*21a10*/  LDG.E R0, desc[UR4][R2.64+0x4] ;  /* 0x0000040402007981 */ /* 0x020ea4000c1e1900 */
[----:B--2---:R-:W-:-:S07]  /*21a20*/  IMAD.IADD R0, R0, 0x1, -R5 ;  /* 0x0000000100007824 */ /* 0x004fce00078e0a05 */
.L_x_667:
[----:B------:R-:W2:Y:S01]  /*21a30*/  LDL.LU R2, [R1+0xf8] ;  /* 0x0000f80001027983 */ /* 0x000ea20000300800 */
[----:B------:R-:W-:Y:S01]  /*21a40*/  BSSY B1, `(.L_x_668) ;  /* 0x0000039000017945 */ /* 0x000fe20003800000 */
[----:B------:R-:W-:Y:S02]  /*21a50*/  SEL R233, R233, RZ, !P0 ;  /* 0x000000ffe9e97207 */ /* 0x000fe40004000000 */
[----:B-----5:R-:W-:Y:S02]  /*21a60*/  SHF.R.S32.HI R24, RZ, 0x1f, R15 ;  /* 0x0000001fff187819 */ /* 0x020fe4000001140f */
[----:B--2---:R-:W-:Y:S01]  /*21a70*/  SEL R26, R2, RZ, !P0 ;  /* 0x000000ff021a7207 */ /* 0x004fe20004000000 */
[----:B------:R-:W-:Y:S06]  /*21a80*/  @P3 BRA `(.L_x_669) ;  /* 0x0000000000d03947 */ /* 0x000fec0003800000 */
[----:B------:R-:W2:Y:S01]  /*21a90*/  LDL R2, [R1+0x70] ;  /* 0x0000700001027983 */ /* 0x000ea20000100800 */
[----:B------:R-:W3:Y:S02]  /*21aa0*/  LDC R29, c[0x0][0xbe8] ;  /* 0x0002fa00ff1d7b82 */ /* 0x000ee40000000800 */
[----:B---3--:R-:W-:Y:S02]  /*21ab0*/  IMAD R3, R0, R29, RZ ;  /* 0x0000001d00037224 */ /* 0x008fe400078e02ff */
[----:B--2---:R-:W-:-:S04]  /*21ac0*/  IMAD R2, R2, 0x80, R4 ;  /* 0x0000008002027824 */ /* 0x004fc800078e0204 */
[----:B------:R-:W-:-:S05]  /*21ad0*/  VIADD R28, R2, 0xffffff80 ;  /* 0xffffff80021c7836 */ /* 0x000fca0000000000 */
[----:B------:R-:W-:-:S13]  /*21ae0*/  ISETP.GE.AND P0, PT, R28, R3, PT ;  /* 0x000000031c00720c */ /* 0x000fda0003f06270 */
[----:B------:R-:W-:Y:S05]  /*21af0*/  @P0 BRA `(.L_x_669) ;  /* 0x0000000000b40947 */ /* 0x000fea0003800000 */
[----:B------:R-:W2:Y:S01]  /*21b00*/  LDL.LU R30, [R1+0x74] ;  /* 0x00007400011e7983 */ /* 0x000ea20000300800 */
[----:B------:R-:W-:Y:S01]  /*21b10*/  IMAD.MOV.U32 R20, RZ, RZ, 0x9b8 ;  /* 0x000009b8ff147424 */ /* 0x000fe200078e00ff */
[----:B------:R-:W-:Y:S01]  /*21b20*/  ISETP.GT.AND P0, PT, R232, 0x1, PT ;  /* 0x00000001e800780c */ /* 0x000fe20003f04270 */
[----:B------:R-:W3:Y:S01]  /*21b30*/  LDC.64 R8, c[0x0][0xba8] ;  /* 0x0002ea00ff087b82 */ /* 0x000ee20000000a00 */
[----:B------:R-:W-:Y:S01]  /*21b40*/  ISETP.NE.AND P1, PT, R29, 0x1, PT ;  /* 0x000000011d00780c */ /* 0x000fe20003f25270 */
[----:B------:R-:W-:Y:S01]  /*21b50*/  IMAD.MOV.U32 R21, RZ, RZ, R28 ;  /* 0x000000ffff157224 */ /* 0x000fe200078e001c */
[----:B------:R-:W-:Y:S01]  /*21b60*/  SEL R20, R20, 0x978, P0 ;  /* 0x0000097814147807 */ /* 0x000fe20000000000 */
[----:B------:R-:W-:-:S04]  /*21b70*/  ULDC.64 UR4, c[0x0][0x208] ;  /* 0x0000820000047ab9 */ /* 0x000fc80000000a00 */
[----:B------:R-:W4:Y:S08]  /*21b80*/  LDC.64 R2, c[0x0][R20+0x220] ;  /* 0x0000880014027b82 */ /* 0x000f300000000a00 */
[----:B------:R-:W5:Y:S08]  /*21b90*/  LDC.64 R10, c[0x0][R20+0x218] ;  /* 0x00008600140a7b82 */ /* 0x000f700000000a00 */
[----:B------:R-:W0:Y:S08]  /*21ba0*/  LDC.64 R4, c[0x0][R20+0x228] ;  /* 0x00008a0014047b82 */ /* 0x000e300000000a00 */
[----:B------:R-:W1:Y:S08]  /*21bb0*/  @P1 LDC R13, c[0x0][0xbec] ;  /* 0x0002fb00ff0d1b82 */ /* 0x000e700000000800 */
[----:B------:R-:W0:Y:S08]  /*21bc0*/  LDC.64 R6, c[0x0][R20+0x210] ;  /* 0x0000840014067b82 */ /* 0x000e300000000a00 */
[----:B------:R-:W0:Y:S01]  /*21bd0*/  @P1 LDC R27, c[0x0][0xbf0] ;  /* 0x0002fc00ff1b1b82 */ /* 0x000e220000000800 */
[----:B-1----:R-:W-:-:S07]  /*21be0*/  @P1 IMAD.HI.U32 R14, R28, R13, RZ ;  /* 0x0000000d1c0e1227 */ /* 0x002fce00078e00ff */
[----:B---3--:R-:W1:Y:S01]  /*21bf0*/  @!P0 LDC R8, c[0x0][0xb50] ;  /* 0x0002d400ff088b82 */ /* 0x008e620000000800 */
[-C--:B----4-:R-:W-:Y:S02]  /*21c00*/  IMAD R3, R3, R233.reuse, RZ ;  /* 0x000000e903037224 */ /* 0x090fe400078e02ff */
[----:B------:R-:W-:-:S05]  /*21c10*/  IMAD.WIDE.U32 R12, R2, R233, RZ ;  /* 0x000000e9020c7225 */ /* 0x000fca00078e00ff */
[----:B------:R-:W3:Y:S01]  /*21c20*/  @!P0 LDC R9, c[0x0][0xb54] ;  /* 0x0002d500ff098b82 */ /* 0x000ee20000000800 */
[-C--:B-----5:R-:W-:Y:S02]  /*21c30*/  IMAD R25, R11, R231.reuse, RZ ;  /* 0x000000e70b197224 */ /* 0x0a0fe400078e02ff */
[----:B------:R-:W-:Y:S01]  /*21c40*/  IMAD.WIDE.U32 R10, R10, R231, RZ ;  /* 0x000000e70a0a7225 */ /* 0x000fe200078e00ff */
[----:B0-----:R-:W-:-:S03]  /*21c50*/  @P1 SHF.R.U32.HI R21, RZ, R27, R14 ;  /* 0x0000001bff151219 */ /* 0x001fc6000001160e */
[----:B------:R-:W-:Y:S01]  /*21c60*/  IMAD R27, R2, R26, R3 ;  /* 0x0000001a021b7224 */ /* 0x000fe200078e0203 */
[----:B------:R-:W-:Y:S01]  /*21c70*/  IADD3 R10, P1, P3, R12, R10, R15 ;  /* 0x0000000a0c0a7210 */ /* 0x000fe20007b3e00f */
[----:B------:R-:W-:Y:S02]  /*21c80*/  IMAD.IADD R25, R11, 0x1, R25 ;  /* 0x000000010b197824 */ /* 0x000fe400078e0219 */
[----:B------:R-:W-:Y:S02]  /*21c90*/  IMAD.MOV R2, RZ, RZ, -R21 ;  /* 0x000000ffff027224 */ /* 0x000fe400078e0a15 */
[----:B------:R-:W-:Y:S01]  /*21ca0*/  IMAD.IADD R27, R13, 0x1, R27 ;  /* 0x000000010d1b7824 */ /* 0x000fe200078e021b */
[----:B--2---:R-:W-:-:S05]  /*21cb0*/  SEL R3, R30, RZ, P0 ;  /* 0x000000ff1e037207 */ /* 0x004fca0000000000 */
[-C--:B------:R-:W-:Y:S02]  /*21cc0*/  IMAD R11, R5, R3.reuse, RZ ;  /* 0x00000003050b7224 */ /* 0x080fe400078e02ff */
[----:B------:R-:W-:-:S04]  /*21cd0*/  IMAD.WIDE.U32 R4, R4, R3, RZ ;  /* 0x0000000304047225 */ /* 0x000fc800078e00ff */
[----:B------:R-:W-:Y:S01]  /*21ce0*/  IMAD R3, R29, R2, R28 ;  /* 0x000000021d037224 */ /* 0x000fe200078e021c */
[----:B------:R-:W-:Y:S01]  /*21cf0*/  IADD3.X R2, R27, R25, R24, P1, P3 ;  /* 0x000000191b027210 */ /* 0x000fe20000fe6418 */
[----:B------:R-:W-:Y:S01]  /*21d00*/  IMAD.IADD R11, R5, 0x1, R11 ;  /* 0x00000001050b7824 */ /* 0x000fe200078e020b */
[----:B------:R-:W-:Y:S02]  /*21d10*/  IADD3 R4, P0, P1, R21, R10, R4 ;  /* 0x0000000a15047210 */ /* 0x000fe4000791e004 */
[----:B------:R-:W-:-:S04]  /*21d20*/  SHF.R.S32.HI R21, RZ, 0x1f, R21 ;  /* 0x0000001fff157819 */ /* 0x000fc80000011415 */
[----:B------:R-:W-:Y:S01]  /*21d30*/  IADD3.X R5, R21, R2, R11, P0, P1 ;  /* 0x0000000215057210 */ /* 0x000fe200007e240b */
[-C--:B------:R-:W-:Y:S01]  /*21d40*/  IMAD R2, R7, R3.reuse, RZ ;  /* 0x0000000307027224 */ /* 0x080fe200078e02ff */
[----:B------:R-:W-:Y:S01]  /*21d50*/  SHF.R.S32.HI R11, RZ, 0x1f, R3 ;  /* 0x0000001fff0b7819 */ /* 0x000fe20000011403 */
[----:B------:R-:W-:-:S04]  /*21d60*/  IMAD.WIDE.U32 R4, R6, R3, R4 ;  /* 0x0000000306047225 */ /* 0x000fc800078e0004 */
[----:B------:R-:W-:Y:S01]  /*21d70*/  IMAD R11, R6, R11, R2 ;  /* 0x0000000b060b7224 */ /* 0x000fe200078e0202 */
[----:B-1----:R-:W-:Y:S01]  /*21d80*/  LEA R8, P0, R4, R8, 0x2 ;  /* 0x0000000804087211 */ /* 0x002fe200078010ff */
[----:B------:R-:W-:Y:S02]  /*21d90*/  IMAD.MOV.U32 R3, RZ, RZ, -0x800000 ;  /* 0xff800000ff037424 */ /* 0x000fe400078e00ff */
[----:B------:R-:W-:-:S05]  /*21da0*/  IMAD.IADD R2, R5, 0x1, R11 ;  /* 0x0000000105027824 */ /* 0x000fca00078e020b */
[----:B---3--:R-:W-:-:S05]  /*21db0*/  LEA.HI.X R9, R4, R9, R2, 0x2, P0 ;  /* 0x0000000904097211 */ /* 0x008fca00000f1402 */
[----:B------:R2:W-:Y:S02]  /*21dc0*/  STG.E desc[UR4][R8.64], R3 ;  /* 0x0000000308007986 */ /* 0x0005e4000c101904 */
.L_x_669:
[----:B------:R-:W-:Y:S05]  /*21dd0*/  BSYNC B1 ;  /* 0x0000000000017941 */ /* 0x000fea0003800000 */
.L_x_668:
[----:B------:R-:W-:Y:S05]  /*21de0*/  @P2 BRA `(.L_x_664) ;  /* 0x0000000800582947 */ /* 0x000fea0003800000 */
[----:B------:R-:W3:Y:S01]  /*21df0*/  LDL.LU R10, [R1+0x70] ;  /* 0x00007000010a7983 */ /* 0x000ee20000300800 */
[----:B------:R-:W4:Y:S01]  /*21e00*/  LDC R11, c[0x0][0xbe8] ;  /* 0x0002fa00ff0b7b82 */ /* 0x000f220000000800 */
[----:B------:R-:W-:Y:S01]  /*21e10*/  ULDC.64 UR4, c[0x0][0xaa0] ;  /* 0x0002a80000047ab9 */ /* 0x000fe20000000a00 */
[----:B------:R-:W-:Y:S01]  /*21e20*/  ULDC.64 UR6, c[0x0][0xaf0] ;  /* 0x0002bc0000067ab9 */ /* 0x000fe20000000a00 */
[----:B------:R0:W5:Y:S04]  /*21e30*/  LDL R21, [R1+0x6c] ;  /* 0x00006c0001157983 */ /* 0x0001680000100800 */
[----:B------:R0:W5:Y:S01]  /*21e40*/  LDL R20, [R1+0x68] ;  /* 0x0000680001147983 */ /* 0x0001620000100800 */
[----:B------:R-:W1:Y:S01]  /*21e50*/  S2R R2, SR_TID.X ;  /* 0x0000000000027919 */ /* 0x000e620000002100 */
[----:B----4-:R-:W-:-:S13]  /*21e60*/  ISETP.NE.AND P0, PT, R11, 0x1, PT ;  /* 0x000000010b00780c */ /* 0x010fda0003f05270 */
[----:B--2---:R-:W2:Y:S01]  /*21e70*/  @P0 LDC R8, c[0x0][0xbec] ;  /* 0x0002fb00ff080b82 */ /* 0x004ea20000000800 */
[----:B-1----:R-:W-:-:S07]  /*21e80*/  VIADD R4, R2, 0xffffff80 ;  /* 0xffffff8002047836 */ /* 0x002fce0000000000 */
[----:B------:R-:W1:Y:S01]  /*21e90*/  @P0 LDC R13, c[0x0][0xbf0] ;  /* 0x0002fc00ff0d0b82 */ /* 0x000e620000000800 */
[----:B------:R-:W-:Y:S01]  /*21ea0*/  IMAD R2, R24, UR4, RZ ;  /* 0x0000000418027c24 */ /* 0x000fe2000f8e02ff */
[----:B------:R-:W-:-:S03]  /*21eb0*/  SHF.R.S32.HI R3, RZ, 0x1f, R4 ;  /* 0x0000001fff037819 */ /* 0x000fc60000011404 */
[----:B------:R-:W-:Y:S01]  /*21ec0*/  IMAD R5, R15, UR5, R2 ;  /* 0x000000050f057c24 */ /* 0x000fe2000f8e0202 */
[----:B------:R-:W-:Y:S01]  /*21ed0*/  LEA.HI R6, R3, R4, RZ, 0x3 ;  /* 0x0000000403067211 */ /* 0x000fe200078f18ff */
[----:B------:R-:W-:Y:S01]  /*21ee0*/  IMAD.WIDE.U32 R2, R15, UR4, RZ ;  /* 0x000000040f027c25 */ /* 0x000fe2000f8e00ff */
[----:B------:R-:W-:Y:S02]  /*21ef0*/  ULDC.64 UR4, c[0x0][0xae8] ;  /* 0x0002ba0000047ab9 */ /* 0x000fe40000000a00 */
[----:B------:R-:W-:Y:S01]  /*21f00*/  LOP3.LUT R7, R6, 0xfffffff8, RZ, 0xc0, !PT ;  /* 0xfffffff806077812 */ /* 0x000fe200078ec0ff */
[----:B------:R-:W-:Y:S02]  /*21f10*/  IMAD.IADD R3, R3, 0x1, R5 ;  /* 0x0000000103037824 */ /* 0x000fe400078e0205 */
[----:B------:R-:W-:Y:S02]  /*21f20*/  IMAD R6, R26, UR6, RZ ;  /* 0x000000061a067c24 */ /* 0x000fe4000f8e02ff */
[----:B------:R-:W-:-:S02]  /*21f30*/  IMAD.IADD R4, R4, 0x1, -R7 ;  /* 0x0000000104047824 */ /* 0x000fc400078e0a07 */
[----:B------:R-:W-:-:S04]  /*21f40*/  IMAD.WIDE.U32 R2, R231, UR4, R2 ;  /* 0x00000004e7027c25 */ /* 0x000fc8000f8e0002 */
[----:B------:R-:W-:Y:S02]  /*21f50*/  IMAD R4, R4, 0x20, R213 ;  /* 0x0000002004047824 */ /* 0x000fe400078e02d5 */
[----:B------:R-:W-:Y:S01]  /*21f60*/  IMAD R3, R231, UR5, R3 ;  /* 0x00000005e7037c24 */ /* 0x000fe2000f8e0203 */
[----:B------:R-:W-:Y:S01]  /*21f70*/  ULDC.64 UR4, c[0x0][0xae0] ;  /* 0x0002b80000047ab9 */ /* 0x000fe20000000a00 */
[C---:B------:R-:W-:Y:S02]  /*21f80*/  IMAD R7, R233.reuse, UR7, R6 ;  /* 0x00000007e9077c24 */ /* 0x040fe4000f8e0206 */
[----:B------:R-:W-:-:S04]  /*21f90*/  IMAD.WIDE.U32 R2, R233, UR6, R2 ;  /* 0x00000006e9027c25 */ /* 0x000fc8000f8e0002 */
[----:B------:R-:W-:Y:S01]  /*21fa0*/  IMAD.IADD R3, R3, 0x1, R7 ;  /* 0x0000000103037824 */ /* 0x000fe200078e0207 */
[----:B------:R-:W-:Y:S01]  /*21fb0*/  BSSY B1, `(.L_x_670) ;  /* 0x0000034000017945 */ /* 0x000fe20003800000 */
[C---:B---3--:R-:W-:Y:S02]  /*21fc0*/  IMAD R9, R10.reuse, 0x80, R4 ;  /* 0x000000800a097824 */ /* 0x048fe400078e0204 */
[----:B------:R-:W-:Y:S02]  /*21fd0*/  IMAD R12, R10, 0x80, R213 ;  /* 0x000000800a0c7824 */ /* 0x000fe400078e02d5 */
[----:B--2---:R-:W-:-:S04]  /*21fe0*/  @P0 IMAD.HI.U32 R4, R9, R8, RZ ;  /* 0x0000000809040227 */ /* 0x004fc800078e00ff */
[----:B------:R-:W-:Y:S01]  /*21ff0*/  IMAD.MOV.U32 R5, RZ, RZ, R9 ;  /* 0x000000ffff057224 */ /* 0x000fe200078e0009 */
[----:B-1----:R-:W-:-:S04]  /*22000*/  @P0 SHF.R.U32.HI R5, RZ, R13, R4 ;  /* 0x0000000dff050219 */ /* 0x002fc80000011604 */
[--C-:B------:R-:W-:Y:S01]  /*22010*/  SHF.R.S32.HI R4, RZ, 0x1f, R5.reuse ;  /* 0x0000001fff047819 */ /* 0x100fe20000011405 */
[----:B------:R-:W-:Y:S02]  /*22020*/  IMAD.MOV R6, RZ, RZ, -R5 ;  /* 0x000000ffff067224 */ /* 0x000fe400078e0a05 */
[----:B------:R-:W-:-:S04]  /*22030*/  IMAD.WIDE.U32 R2, R5, UR4, R2 ;  /* 0x0000000405027c25 */ /* 0x000fc8000f8e0002 */
[----:B------:R-:W-:Y:S02]  /*22040*/  IMAD R4, R4, UR4, RZ ;  /* 0x0000000404047c24 */ /* 0x000fe4000f8e02ff */
[----:B------:R-:W-:Y:S02]  /*22050*/  IMAD R7, R11, R6, R9 ;  /* 0x000000060b077224 */ /* 0x000fe400078e0209 */
[----:B------:R-:W-:Y:S01]  /*22060*/  IMAD R5, R5, UR5, R4 ;  /* 0x0000000505057c24 */ /* 0x000fe2000f8e0204 */
[----:B------:R-:W-:Y:S02]  /*22070*/  ULDC.64 UR4, c[0x0][0xad8] ;  /* 0x0002b60000047ab9 */ /* 0x000fe40000000a00 */
[----:B------:R-:W-:Y:S01]  /*22080*/  SHF.R.S32.HI R4, RZ, 0x1f, R7 ;  /* 0x0000001fff047819 */ /* 0x000fe20000011407 */
[----:B------:R-:W-:Y:S02]  /*22090*/  IMAD.IADD R3, R3, 0x1, R5 ;  /* 0x0000000103037824 */ /* 0x000fe400078e0205 */
[----:B------:R-:W-:-:S02]  /*220a0*/  IMAD R13, R0, R11, RZ ;  /* 0x0000000b000d7224 */ /* 0x000fc400078e02ff */
[----:B------:R-:W-:Y:S02]  /*220b0*/  IMAD R4, R4, UR4, RZ ;  /* 0x0000000404047c24 */ /* 0x000fe4000f8e02ff */
[----:B------:R-:W-:Y:S01]  /*220c0*/  IMAD.WIDE.U32 R2, R7, UR4, R2 ;  /* 0x0000000407027c25 */ /* 0x000fe2000f8e0002 */
[----:B------:R-:W-:-:S03]  /*220d0*/  ISETP.GE.AND P2, PT, R12, R13, PT ;  /* 0x0000000d0c00720c */ /* 0x000fc60003f46270 */
[----:B------:R-:W-:Y:S01]  /*220e0*/  IMAD R5, R7, UR5, R4 ;  /* 0x0000000507057c24 */ /* 0x000fe2000f8e0204 */
[----:B------:R-:W-:Y:S01]  /*220f0*/  ULDC.64 UR4, c[0x0][0xa80] ;  /* 0x0002a00000047ab9 */ /* 0x000fe20000000a00 */
[----:B------:R-:W-:Y:S01]  /*22100*/  VIADD R0, R12, 0x20 ;  /* 0x000000200c007836 */ /* 0x000fe20000000000 */
[----:B------:R-:W-:Y:S01]  /*22110*/  LEA R10, P3, R2, UR4, 0x1 ;  /* 0x00000004020a7c11 */ /* 0x000fe2000f8608ff */
[----:B------:R-:W-:Y:S01]  /*22120*/  IMAD.IADD R3, R3, 0x1, R5 ;  /* 0x0000000103037824 */ /* 0x000fe200078e0205 */
[----:B------:R-:W-:Y:S02]  /*22130*/  SHF.R.S32.HI R7, RZ, 0x1f, R212 ;  /* 0x0000001fff077819 */ /* 0x000fe400000114d4 */
[-C--:B------:R-:W-:Y:S02]  /*22140*/  ISETP.GE.AND P1, PT, R0, R13.reuse, PT ;  /* 0x0000000d0000720c */ /* 0x080fe40003f26270 */
[----:B------:R-:W-:Y:S01]  /*22150*/  LEA.HI.X R11, R2, UR5, R3, 0x1, P3 ;  /* 0x00000005020b7c11 */ /* 0x000fe200098f0c03 */
[----:B------:R-:W-:Y:S01]  /*22160*/  VIADD R0, R12, 0x40 ;  /* 0x000000400c007836 */ /* 0x000fe20000000000 */
[----:B------:R-:W-:Y:S01]  /*22170*/  LEA.HI R7, R7, R212, RZ, 0x3 ;  /* 0x000000d407077211 */ /* 0x000fe200078f18ff */
[----:B------:R0:W1:Y:S04]  /*22180*/  SHFL.IDX PT, R8, R10, RZ, 0x181f ;  /* 0x00181fff0a087589 */ /* 0x00006800000e0000 */
[----:B------:R0:W2:Y:S01]  /*22190*/  SHFL.IDX PT, R9, R11, RZ, 0x181f ;  /* 0x00181fff0b097589 */ /* 0x0000a200000e0000 */
[----:B------:R-:W-:-:S02]  /*221a0*/  ISETP.GE.AND P0, PT, R0, R13, PT ;  /* 0x0000000d0000720c */ /* 0x000fc40003f06270 */
[----:B------:R-:W-:Y:S01]  /*221b0*/  SHF.R.S32.HI R14, RZ, 0x3, R7 ;  /* 0x00000003ff0e7819 */ /* 0x000fe20000011407 */
[----:B------:R-:W-:Y:S10]  /*221c0*/  @P2 BRA `(.L_x_671) ;  /* 0x0000000000482947 */ /* 0x000ff40003800000 */
[----:B------:R-:W-:Y:S01]  /*221d0*/  ULDC UR4, c[0x0][0xac8] ;  /* 0x0002b20000047ab9 */ /* 0x000fe20000000800 */
[----:B------:R-:W-:Y:S01]  /*221e0*/  ULDC.64 UR6, c[0x0][0x208] ;  /* 0x0000820000067ab9 */ /* 0x000fe20000000a00 */
[----:B------:R-:W-:Y:S02]  /*221f0*/  ISETP.GE.AND P5, PT, R16, UR4, PT ;  /* 0x0000000410007c0c */ /* 0x000fe4000bfa6270 */
[----:B------:R-:W-:Y:S02]  /*22200*/  ISETP.GE.AND P3, PT, R218, UR4, PT ;  /* 0x00000004da007c0c */ /* 0x000fe4000bf66270 */
[----:B------:R-:W-:Y:S02]  /*22210*/  ISETP.GE.AND P2, PT, R219, UR4, PT ;  /* 0x00000004db007c0c */ /* 0x000fe4000bf46270 */
[----:B------:R-:W-:-:S07]  /*22220*/  ISETP.GE.AND P4, PT, R212, UR4, PT ;  /* 0x00000004d4007c0c */ /* 0x000fce000bf86270 */
[----:B-1----:R-:W-:-:S04]  /*22230*/  @!P5 LEA R6, P6, R16, R8, 0x1 ;  /* 0x000000081006d211 */ /* 0x002fc800078c08ff */
[-C--:B--2---:R-:W-:Y:S02]  /*22240*/  @!P5 LEA.HI.X R7, R16, R9.reuse, R17, 0x1, P6 ;  /* 0x000000091007d211 */ /* 0x084fe400030f0c11 */
[-C--:B------:R-:W-:Y:S01]  /*22250*/  @!P3 LEA R4, P6, R218, R8.reuse, 0x1 ;  /* 0x00000008da04b211 */ /* 0x080fe200078c08ff */
[----:B------:R-:W-:Y:S02]  /*22260*/  @!P4 IMAD.SHL.U32 R15, R14, 0x8, RZ ;  /* 0x000000080e0fc824 */ /* 0x000fe400078e00ff */
[----:B------:R3:W-:Y:S01]  /*22270*/  @!P5 ST.E.128 desc[UR6][R6.64], RZ ;  /* 0x000000ff0600d985 */ /* 0x0007e2000c101d06 */
[----:B-----5:R-:W-:Y:S02]  /*22280*/  @!P3 LEA.HI.X R5, R218, R9, R21, 0x1, P6 ;  /* 0x00000009da05b211 */ /* 0x020fe400030f0c15 */
[----:B------:R-:W-:-:S04]  /*22290*/  @!P2 LEA R2, P6, R219, R8, 0x1 ;  /* 0x00000008db02a211 */ /* 0x000fc800078c08ff */
[----:B------:R-:W-:Y:S01]  /*222a0*/  @!P2 LEA.HI.X R3, R219, R9, R20, 0x1, P6 ;  /* 0x00000009db03a211 */ /* 0x000fe200030f0c14 */
[----:B------:R-:W-:-:S05]  /*222b0*/  @!P4 IMAD.WIDE R8, R15, 0x2, R8 ;  /* 0x000000020f08c825 */ /* 0x000fca00078e0208 */
[----:B------:R3:W-:Y:S04]  /*222c0*/  @!P4 ST.E.128 desc[UR6][R8.64], RZ ;  /* 0x000000ff0800c985 */ /* 0x0007e8000c101d06 */
[----:B------:R3:W-:Y:S04]  /*222d0*/  @!P3 ST.E.128 desc[UR6][R4.64], RZ ;  /* 0x000000ff0400b985 */ /* 0x0007e8000c101d06 */
[----:B------:R3:W-:Y:S02]  /*222e0*/  @!P2 ST.E.128 desc[UR6][R2.64], RZ ;  /* 0x000000ff0200a985 */ /* 0x0007e4000c101d06 */
.L_x_671:
[----:B------:R-:W-:Y:S05]  /*222f0*/  BSYNC B1 ;  /* 0x0000000000017941 */ /* 0x000fea0003800000 */
.L_x_670:
[----:B--23--:R2:W3:Y:S01]  /*22300*/  SHFL.IDX PT, R9, R11, 0x1, 0x181f ;  /* 0x00381f000b097f89 */ /* 0x00c4e200000e0000 */
[----:B------:R-:W-:Y:S03]  /*22310*/  BSSY B1, `(.L_x_672) ;  /* 0x0000015000017945 */ /* 0x000fe60003800000 */
[----:B-1----:R2:W1:Y:S01]  /*22320*/  SHFL.IDX PT, R8, R10, 0x1, 0x181f ;  /* 0x00381f000a087f89 */ /* 0x00246200000e0000 */
        /* <DEDUP_REMOVED lines=9> */
[-C--:B---3--:R-:W-:Y:S02]  /*223c0*/  @!P4 LEA.HI.X R7, R16, R9.reuse, R17, 0x1, P6 ;  /* 0x000000091007c211 */ /* 0x088fe400030f0c11 */
[C---:B------:R-:W-:Y:S01]  /*223d0*/  @!P1 LEA R2, P6, R219.reuse, R8, 0x1 ;  /* 0x00000008db029211 */ /* 0x040fe200078c08ff */
[----:B------:R-:W-:Y:S01]  /*223e0*/  @!P3 IMAD.SHL.U32 R15, R14, 0x8, RZ ;  /* 0x000000080e0fb824 */ /* 0x000fe200078e00ff */
[-C--:B-----5:R-:W-:Y:S01]  /*223f0*/  @!P2 LEA.HI.X R5, R218, R9.reuse, R21, 0x1, P5 ;  /* 0x00000009da05a211 */ /* 0x0a0fe200028f0c15 */
[----:B------:R4:W-:Y:S01]  /*22400*/  @!P4 ST.E.128 desc[UR6][R6.64], RZ ;  /* 0x000000ff0600c985 */ /* 0x0009e2000c101d06 */
[----:B------:R-:W-:Y:S01]  /*22410*/  @!P1 LEA.HI.X R3, R219, R9, R20, 0x1, P6 ;  /* 0x00000009db039211 */ /* 0x000fe200030f0c14 */
[----:B------:R-:W-:-:S05]  /*22420*/  @!P3 IMAD.WIDE R8, R15, 0x2, R8 ;  /* 0x000000020f08b825 */ /* 0x000fca00078e0208 */
[----:B------:R4:W-:Y:S04]  /*22430*/  @!P3 ST.E.128 desc[UR6][R8.64], RZ ;  /* 0x000000ff0800b985 */ /* 0x0009e8000c101d06 */
[----:B------:R4:W-:Y:S04]  /*22440*/  @!P2 ST.E.128 desc[UR6][R4.64], RZ ;  /* 0x000000ff0400a985 */ /* 0x0009e8000c101d06 */
[----:B------:R4:W-:Y:S02]  /*22450*/  @!P1 ST.E.128 desc[UR6][R2.64], RZ ;  /* 0x000000ff02009985 */ /* 0x0009e4000c101d06 */
.L_x_673:
[----:B------:R-:W-:Y:S05]  /*22460*/  BSYNC B1 ;  /* 0x0000000000017941 */ /* 0x000fea0003800000 */
.L_x_672:
[----:B---34-:R3:W4:Y:S01]  /*22470*/  SHFL.IDX PT, R9, R11, 0x2, 0x181f ;  /* 0x00581f000b097f89 */ /* 0x01872200000e0000 */
        /* <DEDUP_REMOVED lines=11> */
[C---:B------:R-:W-:Y:S02]  /*22530*/  @!P6 LEA R2, P2, R219.reuse, R8, 0x1 ;  /* 0x00000008db02e211 */ /* 0x040fe400078408ff */
[----:B------:R-:W-:Y:S01]  /*22540*/  @!P4 IMAD.SHL.U32 R15, R14, 0x8, RZ ;  /* 0x000000080e0fc824 */ /* 0x000fe200078e00ff */
[-C--:B----4-:R-:W-:Y:S02]  /*22550*/  @!P3 LEA.HI.X R7, R16, R9.reuse, R17, 0x1, P0 ;  /* 0x000000091007b211 */ /* 0x090fe400000f0c11 */
[-C--:B-----5:R-:W-:Y:S02]  /*22560*/  @!P5 LEA.HI.X R5, R218, R9.reuse, R21, 0x1, P1 ;  /* 0x00000009da05d211 */ /* 0x0a0fe400008f0c15 */
[----:B------:R-:W-:Y:S01]  /*22570*/  @!P6 LEA.HI.X R3, R219, R9, R20, 0x1, P2 ;  /* 0x00000009db03e211 */ /* 0x000fe200010f0c14 */
[----:B------:R-:W-:Y:S01]  /*22580*/  @!P4 IMAD.WIDE R8, R15, 0x2, R8 ;  /* 0x000000020f08c825 */ /* 0x000fe200078e0208 */
[----:B------:R1:W-:Y:S04]  /*22590*/  @!P3 ST.E.128 desc[UR6][R6.64], RZ ;  /* 0x000000ff0600b985 */ /* 0x0003e8000c101d06 */
[----:B------:R1:W-:Y:S04]  /*225a0*/  @!P4 ST.E.128 desc[UR6][R8.64], RZ ;  /* 0x000000ff0800c985 */ /* 0x0003e8000c101d06 */
[----:B------:R1:W-:Y:S04]  /*225b0*/  @!P5 ST.E.128 desc[UR6][R4.64], RZ ;  /* 0x000000ff0400d985 */ /* 0x0003e8000c101d06 */
[----:B------:R1:W-:Y:S02]  /*225c0*/  @!P6 ST.E.128 desc[UR6][R2.64], RZ ;  /* 0x000000ff0200e985 */ /* 0x0003e4000c101d06 */
.L_x_675:
[----:B------:R-:W-:Y:S05]  /*225d0*/  BSYNC B1 ;  /* 0x0000000000017941 */ /* 0x000fea0003800000 */
.L_x_674:
[----:B------:R-:W-:Y:S01]  /*225e0*/  VIADD R0, R12, 0x60 ;  /* 0x000000600c007836 */ /* 0x000fe20000000000 */
[----:B-1--4-:R4:W1:Y:S04]  /*225f0*/  SHFL.IDX PT, R9, R11, 0x3, 0x181f ;  /* 0x00781f000b097f89 */ /* 0x01286800000e0000 */
[----:B------:R-:W-:Y:S01]  /*22600*/  ISETP.GE.AND P0, PT, R0, R13, PT ;  /* 0x0000000d0000720c */ /* 0x000fe20003f06270 */
[----:B------:R4:W0:-:S12]  /*22610*/  SHFL.IDX PT, R8, R10, 0x3, 0x181f ;  /* 0x00781f000a087f89 */ /* 0x00081800000e0000 */
[----:B----4-:R-:W-:Y:S05]  /*22620*/  @P0 BRA `(.L_x_664) ;  /* 0x0000000000480947 */ /* 0x010fea0003800000 */
        /* <DEDUP_REMOVED lines=8> */
[C---:B------:R-:W-:Y:S02]  /*226b0*/  @!P6 LEA R2, P2, R219.reuse, R8, 0x1 ;  /* 0x00000008db02e211 */ /* 0x040fe400078408ff */
[----:B--23--:R-:W-:Y:S01]  /*226c0*/  @!P4 IMAD.SHL.U32 R11, R14, 0x8, RZ ;  /* 0x000000080e0bc824 */ /* 0x00cfe200078e00ff */
[-C--:B-1----:R-:W-:Y:S02]  /*226d0*/  @!P3 LEA.HI.X R7, R16, R9.reuse, R17, 0x1, P0 ;  /* 0x000000091007b211 */ /* 0x082fe400000f0c11 */
[-C--:B-----5:R-:W-:Y:S02]  /*226e0*/  @!P5 LEA.HI.X R5, R218, R9.reuse, R21, 0x1, P1 ;  /* 0x00000009da05d211 */ /* 0x0a0fe400008f0c15 */
[----:B------:R-:W-:Y:S01]  /*226f0*/  @!P6 LEA.HI.X R3, R219, R9, R20, 0x1, P2 ;  /* 0x00000009db03e211 */ /* 0x000fe200010f0c14 */
[----:B------:R-:W-:Y:S01]  /*22700*/  @!P4 IMAD.WIDE R8, R11, 0x2, R8 ;  /* 0x000000020b08c825 */ /* 0x000fe200078e0208 */
[----:B------:R4:W-:Y:S04]  /*22710*/  @!P3 ST.E.128 desc[UR6][R6.64], RZ ;  /* 0x000000ff0600b985 */ /* 0x0009e8000c101d06 */
[----:B------:R4:W-:Y:S04]  /*22720*/  @!P4 ST.E.128 desc[UR6][R8.64], RZ ;  /* 0x000000ff0800c985 */ /* 0x0009e8000c101d06 */
[----:B------:R4:W-:Y:S04]  /*22730*/  @!P5 ST.E.128 desc[UR6][R4.64], RZ ;  /* 0x000000ff0400d985 */ /* 0x0009e8000c101d06 */
[----:B------:R4:W-:Y:S02]  /*22740*/  @!P6 ST.E.128 desc[UR6][R2.64], RZ ;  /* 0x000000ff0200e985 */ /* 0x0009e4000c101d06 */
.L_x_664:
[----:B------:R-:W-:Y:S05]  /*22750*/  BSYNC B0 ;  /* 0x0000000000007941 */ /* 0x000fea0003800000 */
.L_x_654:
[----:B------:R-:W-:Y:S02]  /*22760*/  ULDC UR4, c[0x0][0xc3c] ;  /* 0x00030f0000047ab9 */ /* 0x000fe40000000800 */
[----:B-1----:R-:W-:-:S13]  /*22770*/  ISETP.GE.AND P0, PT, R143, UR4, PT ;  /* 0x000000048f007c0c */ /* 0x002fda000bf06270 */
[----:B------:R-:W-:Y:S05]  /*22780*/  @!P0 BRA `(.L_x_676) ;  /* 0xfffffdf000608947 */ /* 0x000fea000383ffff */
[----:B------:R-:W-:Y:S05]  /*22790*/  BRA `(.L_x_444) ;  /* 0x0000009000bc7947 */ /* 0x000fea0003800000 */
.L_x_442:
[----:B------:R-:W-:-:S08]  /*227a0*/  NOP ;  /* 0x0000000000007918 */ /* 0x000fd00000000000 */
[----:B------:R-:W0:-:S00]  /*227b0*/  USETMAXREG.DEALLOC.CTAPOOL 0x18 ;  /* 0x00000018000079c8 */ /* 0x000e0000080e0500 */
[----:B0-----:R-:W2:Y:S01]  /*227c0*/  LDL.LU R2, [R1+0x10] ;  /* 0x0000100001027983 */ /* 0x001ea20000300800 */
[----:B------:R-:W-:Y:S01]  /*227d0*/  LOP3.LUT R0, R0, 0x3, RZ, 0xc0, !PT ;  /* 0x0000000300007812 */ /* 0x000fe200078ec0ff */
[----:B------:R-:W-:-:S05]  /*227e0*/  IMAD.MOV.U32 R7, RZ, RZ, RZ ;  /* 0x000000ffff077224 */ /* 0x000fca00078e00ff */
[----:B------:R-:W0:Y:S02]  /*227f0*/  SHFL.IDX PT, R0, R0, RZ, 0x1f ;  /* 0x00001fff00007589 */ /* 0x000e2400000e0000 */
[----:B0-----:R-:W-:Y:S02]  /*22800*/  ISETP.NE.AND P0, PT, R0, RZ, PT ;  /* 0x000000ff0000720c */ /* 0x001fe40003f05270 */
[----:B--2---:R-:W-:-:S11]  /*22810*/  LOP3.LUT R2, R2, 0xffffffef, RZ, 0xc0, !PT ;  /* 0xffffffef02027812 */ /* 0x004fd600078ec0ff */
[----:B------:R-:W-:-:S05]  /*22820*/  @P0 LOP3.LUT R2, R2, 0x10, RZ, 0xfc, !PT ;  /* 0x0000001002020812 */ /* 0x000fca00078efcff */
[----:B------:R0:W-:Y:S01]  /*22830*/  STL [R1+0x10], R2 ;  /* 0x0000100201007387 */ /* 0x0001e20000100800 */
        /* <DEDUP_REMOVED lines=10> */
.L_x_677:
[----:B------:R-:W-:Y:S01]  /*228e0*/  LOP3.LUT R0, R6, 0x1f, RZ, 0xc0, !PT ;  /* 0x0000001f06007812 */ /* 0x000fe200078ec0ff */
[----:B------:R-:W-:Y:S01]  /*228f0*/  ULDC UR4, c[0x0][0xc3c] ;  /* 0x00030f0000047ab9 */ /* 0x000fe20000000800 */
[----:B------:R-:W-:Y:S01]  /*22900*/  ULDC.64 UR6, c[0x0][0x208] ;  /* 0x0000820000067ab9 */ /* 0x000fe20000000a00 */
[----:B------:R-:W-:Y:S01]  /*22910*/  IMAD.MOV.U32 R10, RZ, RZ, RZ ;  /* 0x000000ffff0a7224 */ /* 0x000fe200078e00ff */
[----:B------:R-:W-:Y:S01]  /*22920*/  ISETP.NE.AND P0, PT, R0, 0x1f, PT ;  /* 0x0000001f0000780c */ /* 0x000fe20003f05270 */
[----:B------:R-:W-:-:S03]  /*22930*/  ULDC UR5, c[0x0][0xc38] ;  /* 0x00030e0000057ab9 */ /* 0x000fc60000000800 */
[----:B------:R-:W-:-:S13]  /*22940*/  ISETP.GE.OR P1, PT, R0, UR4, !P0 ;  /* 0x0000000400007c0c */ /* 0x000fda000c726670 */
[----:B0-----:R-:W0:Y:S08]  /*22950*/  @!P1 LDC.64 R2, c[0x0][0xc80] ;  /* 0x00032000ff029b82 */ /* 0x001e300000000a00 */
        /* <DEDUP_REMOVED lines=36> */
.L_x_681:
        /* <DEDUP_REMOVED lines=39> */
.L_x_679:
        /* <DEDUP_REMOVED lines=20> */
.L_x_682:
        /* <DEDUP_REMOVED lines=54> */
.L_x_680:
[----:B------:R-:W-:Y:S01]  /*232b0*/  IMAD.U32 R2, RZ, RZ, UR6 ;  /* 0x00000006ff027e24 */ /* 0x000fe2000f8e00ff */
[----:B------:R0:W-:Y:S04]  /*232c0*/  STL [R1+0x4], RZ ;  /* 0x000004ff01007387 */ /* 0x0001e80000100800 */
[----:B------:R0:W-:Y:S04]  /*232d0*/  STL [R1+0x8], RZ ;  /* 0x000008ff01007387 */ /* 0x0001e80000100800 */
[----:B------:R0:W-:Y:S02]  /*232e0*/  STL [R1], R2 ;  /* 0x0000000201007387 */ /* 0x0001e40000100800 */
.L_x_683:
        /* <DEDUP_REMOVED lines=10> */
.L_x_678:
[----:B-1----:R-:W3:Y:S01]  /*23390*/  LDL R0, [R1+0xc] ;  /* 0x00000c0001007983 */ /* 0x002ee20000100800 */
[----:B------:R-:W-:Y:S01]  /*233a0*/  ULDC UR4, c[0x0][0xc3c] ;  /* 0x00030f0000047ab9 */ /* 0x000fe20000000800 */
[----:B------:R-:W-:Y:S01]  /*233b0*/  IMAD.MOV.U32 R19, RZ, RZ, RZ ;  /* 0x000000ffff137224 */ /* 0x000fe200078e00ff */
[----:B---3--:R-:W-:Y:S01]  /*233c0*/  ISETP.GE.AND P0, PT, R0, UR4, PT ;  /* 0x0000000400007c0c */ /* 0x008fe2000bf06270 */
[----:B------:R-:W-:-:S05]  /*233d0*/  IMAD.MOV.U32 R0, RZ, RZ, 0x1 ;  /* 0x00000001ff007424 */ /* 0x000fca00078e00ff */
[----:B------:R1:W-:Y:S04]  /*233e0*/  STL [R1+0x18], R0 ;  /* 0x0000180001007387 */ /* 0x0003e80000100800 */
[----:B------:R1:W-:Y:S03]  /*233f0*/  STL [R1+0x64], RZ ;  /* 0x000064ff01007387 */ /* 0x0003e60000100800 */
[----:B------:R-:W-:Y:S05]  /*23400*/  @P0 BRA `(.L_x_684) ;  /* 0x0000008000c00947 */ /* 0x000fea0003800000 */
[----:B------:R-:W3:Y:S01]  /*23410*/  LDL.LU R4, [R1+0x10] ;  /* 0x0000100001047983 */ /* 0x000ee20000300800 */
[C---:B-1----:R-:W-:Y:S01]  /*23420*/  IMAD.SHL.U32 R0, R6.reuse, 0x8, RZ ;  /* 0x0000000806007824 */ /* 0x042fe200078e00ff */
[----:B------:R-:W-:Y:S01]  /*23430*/  LOP3.LUT R5, R6, 0x7f, RZ, 0xc0, !PT ;  /* 0x0000007f06057812 */ /* 0x000fe200078ec0ff */
[----:B------:R-:W1:Y:S01]  /*23440*/  S2UR UR5, SR_CgaCtaId ;  /* 0x00000000000579c3 */ /* 0x000e620000008800 */
[----:B------:R-:W-:Y:S01]  /*23450*/  UMOV UR4, 0x400 ;  /* 0x0000040000047882 */ /* 0x000fe20000000000 */
[----:B------:R-:W-:Y:S01]  /*23460*/  BSSY B8, `(.L_x_684) ;  /* 0x000082a000087945 */ /* 0x000fe20003800000 */
[C---:B------:R-:W-:Y:S01]  /*23470*/  LOP3.LUT R3, R0.reuse, 0x1f8, RZ, 0xc0, !PT ;  /* 0x000001f800037812 */ /* 0x040fe200078ec0ff */
[C---:B0-----:R-:W-:Y:S01]  /*23480*/  IMAD.SHL.U32 R2, R5.reuse, 0x8, RZ ;  /* 0x0000000805027824 */ /* 0x041fe200078e00ff */
[----:B------:R-:W-:Y:S01]  /*23490*/  ISETP.NE.AND P1, PT, R5, RZ, PT ;  /* 0x000000ff0500720c */ /* 0x000fe20003f25270 */
[----:B------:R-:W-:Y:S01]  /*234a0*/  IMAD.MOV.U32 R19, RZ, RZ, RZ ;  /* 0x000000ffff137224 */ /* 0x000fe200078e00ff */
[----:B------:R-:W-:Y:S01]  /*234b0*/  LOP3.LUT R3, R3, 0x38, R6, 0x78, !PT ;  /* 0x0000003803037812 */ /* 0x000fe200078e7806 */
[----:B------:R-:W-:Y:S01]  /*234c0*/  ULDC.64 UR38, c[0x0][0x198] ;  /* 0x0000660000267ab9 */ /* 0x000fe20000000a00 */
[----:B------:R-:W-:Y:S01]  /*234d0*/  LOP3.LUT R0, R0, 0x38, RZ, 0xc0, !PT ;  /* 0x0000003800007812 */ /* 0x000fe200078ec0ff */
[----:B------:R-:W-:Y:S01]  /*234e0*/  ULOP3.LUT UR37, UR60, 0x2, URZ, 0xfc, !UPT ;  /* 0x000000023c257892 */ /* 0x000fe2000f8efc3f */
[----:B------:R-:W-:Y:S01]  /*234f0*/  LOP3.LUT R3, R3, 0x200, R2, 0xf8, !PT ;  /* 0x0000020003037812 */ /* 0x000fe200078ef802 */
[----:B------:R-:W-:Y:S01]  /*23500*/  ULDC UR36, c[0x0][0xc] ;  /* 0x0000030000247ab9 */ /* 0x000fe20000000800 */
[C---:B------:R-:W-:Y:S01]  /*23510*/  LOP3.LUT P0, R2, R6.reuse, 0x1f, RZ, 0xc0, !PT ;  /* 0x0000001f06027812 */ /* 0x040fe2000780c0ff */
[----:B------:R-:W-:-:S04]  /*23520*/  IMAD.SHL.U32 R6, R6, 0x10, RZ ;  /* 0x0000001006067824 */ /* 0x000fc800078e00ff */
[----:B------:R0:W-:Y:S01]  /*23530*/  STL [R1+0x30], R2 ;  /* 0x0000300201007387 */ /* 0x0001e20000100800 */
[----:B-1----:R-:W-:Y:S01]  /*23540*/  ULEA UR4, UR5, UR4, 0x18 ;  /* 0x0000000405047291 */ /* 0x002fe2000f8ec03f */
[----:B0-----:R-:W-:-:S05]  /*23550*/  SHF.R.U32.HI R2, RZ, 0x3, R5 ;  /* 0x00000003ff027819 */ /* 0x001fca0000011605 */
[----:B------:R-:W-:Y:S01]  /*23560*/  IMAD.U32 R18, RZ, RZ, UR4 ;  /* 0x00000004ff127e24 */ /* 0x000fe2000f8e00ff */
[----:B---3--:R-:W-:-:S04]  /*23570*/  LOP3.LUT R4, R4, 0xfffffffd, RZ, 0xc0, !PT ;  /* 0xfffffffd04047812 */ /* 0x008fc800078ec0ff */
[----:B------:R-:W-:-:S04]  /*23580*/  @P1 LOP3.LUT R4, R4, 0x2, RZ, 0xfc, !PT ;  /* 0x0000000204041812 */ /* 0x000fc800078efcff */
[----:B------:R-:W-:-:S04]  /*23590*/  LOP3.LUT R4, R4, 0xfffffffe, RZ, 0xc0, !PT ;  /* 0xfffffffe04047812 */ /* 0x000fc800078ec0ff */
[----:B------:R-:W-:Y:S02]  /*235a0*/  @P0 LOP3.LUT R4, R4, 0x1, RZ, 0xfc, !PT ;  /* 0x0000000104040812 */ /* 0x000fe400078efcff */
[----:B------:R-:W-:Y:S02]  /*235b0*/  ISETP.NE.OR P0, PT, R5, RZ, !P0 ;  /* 0x000000ff0500720c */ /* 0x000fe40004705670 */
[----:B------:R-:W-:Y:S02]  /*235c0*/  LOP3.LUT R4, R4, 0xfffffff7, RZ, 0xc0, !PT ;  /* 0xfffffff704047812 */ /* 0x000fe400078ec0ff */
[----:B------:R-:W-:Y:S01]  /*235d0*/  LOP3.LUT R5, R2, 0x70, R6, 0xf8, !PT ;  /* 0x0000007002057812 */ /* 0x000fe200078ef806 */
[----:B------:R-:W-:Y:S01]  /*235e0*/  IMAD R2, R3, 0x2, R18 ;  /* 0x0000000203027824 */ /* 0x000fe200078e0212 */
[----:B------:R-:W-:-:S04]  /*235f0*/  LOP3.LUT R3, R0, 0x40, RZ, 0xfc, !PT ;  /* 0x0000004000037812 */ /* 0x000fc800078efcff */
[----:B------:R0:W-:Y:S03]  /*23600*/  STL [R1+0x2c], R2 ;  /* 0x00002c0201007387 */ /* 0x0001e60000100800 */
[----:B------:R-:W-:Y:S01]  /*23610*/  @P0 LOP3.LUT R4, R4, 0x8, RZ, 0xfc, !PT ;  /* 0x0000000804040812 */ /* 0x000fe200078efcff */
[----:B------:R-:W-:Y:S04]  /*23620*/  STL [R1+0x64], RZ ;  /* 0x000064ff01007387 */ /* 0x000fe80000100800 */
[----:B------:R1:W-:Y:S01]  /*23630*/  STL [R1+0x10], R4 ;  /* 0x0000100401007387 */ /* 0x0003e20000100800 */
[----:B0-----:R-:W-:-:S05]  /*23640*/  IMAD.MOV.U32 R2, RZ, RZ, 0x1 ;  /* 0x00000001ff027424 */ /* 0x001fca00078e00ff */
[----:B------:R0:W-:Y:S01]  /*23650*/  STL [R1+0x24], R2 ;  /* 0x0000240201007387 */ /* 0x0001e20000100800 */
[----:B-1----:R-:W-:-:S03]  /*23660*/  IMAD.MOV.U32 R4, RZ, RZ, 0x1 ;  /* 0x00000001ff047424 */ /* 0x002fc600078e00ff */
[----:B------:R1:W-:Y:S04]  /*23670*/  STL [R1+0x20], RZ ;  /* 0x000020ff01007387 */ /* 0x0003e80000100800 */
[----:B------:R1:W-:Y:S01]  /*23680*/  STL [R1+0x18], R4 ;  /* 0x0000180401007387 */ /* 0x0003e20000100800 */
[C---:B0-----:R-:W-:Y:S02]  /*23690*/  LOP3.LUT R2, R0.reuse, 0x80, RZ, 0xfc, !PT ;  /* 0x0000008000027812 */ /* 0x041fe400078efcff */
[----:B------:R-:W-:-:S07]  /*236a0*/  LOP3.LUT R0, R0, 0xc0, RZ, 0xfc, !PT ;  /* 0x000000c000007812 */ /* 0x000fce00078efcff */
.L_x_847:
[----:B------:R-:W3:Y:S01]  /*236b0*/  LDL R0, [R1+0xc] ;  /* 0x00000c0001007983 */ /* 0x000ee20000100800 */
[----:B------:R-:W3:Y:S01]  /*236c0*/  LDC.64 R2, c[0x0][0xc88] ;  /* 0x00032200ff027b82 */ /* 0x000ee20000000a00 */
[----:B------:R-:W-:Y:S01]  /*236d0*/  ULDC.64 UR4, c[0x0][0x208] ;  /* 0x0000820000047ab9 */ /* 0x000fe20000000a00 */
[----:B---3--:R-:W-:-:S05]  /*236e0*/  IMAD.WIDE R2, R0, 0x4, R2 ;  /* 0x0000000400027825 */ /* 0x008fca00078e0202 */
[----:B-1----:R-:W1:Y:S01]  /*236f0*/  LDG.E R15, desc[UR4][R2.64] ;  /* 0x00000004020f7981 */ /* 0x002e62000c1e1900 */
[----:B------:R-:W-:Y:S05]  /*23700*/  YIELD ;  /* 0x0000000000007946 */ /* 0x000fea0003800000 */
[----:B------:R-:W-:Y:S01]  /*23710*/  ULDC.64 UR4, c[0x0][0xa28] ;  /* 0x00028a0000047ab9 */ /* 0x000fe20000000a00 */
[----:B------:R-:W-:Y:S01]  /*23720*/  ULDC.64 UR10, c[0x0][0xa18] ;  /* 0x00028600000a7ab9 */ /* 0x000fe20000000a00 */
[----:B------:R-:W-:Y:S01]  /*23730*/  ISETP.NE.U32.AND P0, PT, RZ, UR4, PT ;  /* 0x00000004ff007c0c */ /* 0x000fe2000bf05070 */
[----:B------:R-:W-:Y:S01]  /*23740*/  ULDC.64 UR6, c[0x0][0xa08] ;  /* 0x0002820000067ab9 */ /* 0x000fe20000000a00 */
[----:B------:R-:W-:Y:S01]  /*23750*/  ISETP.NE.U32.AND P3, PT, RZ, UR10, PT ;  /* 0x0000000aff007c0c */ /* 0x000fe2000bf65070 */
[----:B------:R-:W-:Y:S01]  /*23760*/  IMAD.MOV.U32 R0, RZ, RZ, RZ ;  /* 0x000000ffff007224 */ /* 0x000fe200078e00ff */
[----:B------:R-:W-:Y:S01]  /*23770*/  ISETP.NE.AND.EX P0, PT, RZ, UR5, PT, P0 ;  /* 0x00000005ff007c0c */ /* 0x000fe2000bf05300 */
[----:B------:R-:W-:Y:S01]  /*23780*/  ULDC.64 UR12, c[0x0][0x208] ;  /* 0x00008200000c7ab9 */ /* 0x000fe20000000a00 */
[----:B------:R-:W-:Y:S01]  /*23790*/  ISETP.NE.AND.EX P3, PT, RZ, UR11, PT, P3 ;  /* 0x0000000bff007c0c */ /* 0x000fe2000bf65330 */
[----:B------:R-:W-:Y:S01]  /*237a0*/  IMAD.MOV.U32 R12, RZ, RZ, RZ ;  /* 0x000000ffff0c7224 */ /* 0x000fe200078e00ff */
[----:B------:R-:W-:Y:S01]  /*237b0*/  ULDC.64 UR8, c[0x0][0xa10] ;  /* 0x0002840000087ab9 */ /* 0x000fe20000000a00 */
[----:B-1----:R-:W-:Y:S01]  /*237c0*/  SHF.R.S32.HI R4, RZ, 0x1f, R15 ;  /* 0x0000001fff047819 */ /* 0x002fe2000001140f */
[----:B------:R-:W-:-:S07]  /*237d0*/  IMAD.SHL.U32 R14, R15, 0x4, RZ ;  /* 0x000000040f0e7824 */ /* 0x000fce00078e00ff */
[C---:B------:R-:W-:Y:S01]  /*237e0*/  @P0 LEA R2, P1, R15.reuse, UR4, 0x2 ;  /* 0x000000040f020c11 */ /* 0x040fe2000f8210ff */
[----:B------:R-:W-:Y:S01]  /*237f0*/  STL [R1+0x38], R15 ;  /* 0x0000380f01007387 */ /* 0x000fe20000100800 */
[C-C-:B------:R-:W-:Y:S02]  /*23800*/  SHF.L.U64.HI R13, R15.reuse, 0x2, R4.reuse ;  /* 0x000000020f0d7819 */ /* 0x140fe40000010204 */
[----:B------:R-:W-:Y:S01]  /*23810*/  @P0 LEA.HI.X R3, R15, UR5, R4, 0x2, P1 ;  /* 0x000000050f030c11 */ /* 0x000fe200088f1404 */
[----:B------:R-:W-:Y:S01]  /*23820*/  ULDC.64 UR4, c[0x0][0xa00] ;  /* 0x0002800000047ab9 */ /* 0x000fe20000000a00 */
[C---:B--2---:R-:W-:Y:S01]  /*23830*/  @P3 IADD3 R8, P1, R14.reuse, UR10, RZ ;  /* 0x0000000a0e083c10 */ /* 0x044fe2000ff3e0ff */
[----:B------:R0:W-:Y:S03]  /*23840*/  STL [R1+0x58], R4 ;  /* 0x0000580401007387 */ /* 0x0001e60000100800 */
[----:B------:R-:W-:Y:S01]  /*23850*/  @P3 IADD3.X R9, R13, UR11, RZ, P1, !PT ;  /* 0x0000000b0d093c10 */ /* 0x000fe20008ffe4ff */
[----:B------:R1:W5:Y:S01]  /*23860*/  @P0 LDG.E R0, desc[UR12][R2.64] ;  /* 0x0000000c02000981 */ /* 0x000362000c1e1900 */
[----:B------:R-:W-:-:S02]  /*23870*/  IADD3 R6, P1, R14, UR6, RZ ;  /* 0x000000060e067c10 */ /* 0x000fc4000ff3e0ff */
[----:B------:R-:W-:Y:S02]  /*23880*/  CS2R R10, SRZ ;  /* 0x00000000000a7805 */ /* 0x000fe4000001ff00 */
[----:B------:R-:W-:Y:S01]  /*23890*/  ISETP.NE.U32.AND P2, PT, RZ, UR6, PT ;  /* 0x00000006ff007c0c */ /* 0x000fe2000bf45070 */
[----:B------:R-:W-:Y:S01]  /*238a0*/  STL [R1+0x28], R14 ;  /* 0x0000280e01007387 */ /* 0x000fe20000100800 */
[----:B------:R-:W-:Y:S02]  /*238b0*/  IADD3.X R7, R13, UR7, RZ, P1, !PT ;  /* 0x000000070d077c10 */ /* 0x000fe40008ffe4ff */
[----:B------:R-:W-:Y:S01]  /*238c0*/  ISETP.NE.U32.AND P1, PT, RZ, UR4, PT ;  /* 0x00000004ff007c0c */ /* 0x000fe2000bf25070 */
[----:B------:R-:W-:Y:S01]  /*238d0*/  STL [R1+0x3c], R13 ;  /* 0x00003c0d01007387 */ /* 0x000fe20000100800 */
[----:B------:R-:W-:Y:S02]  /*238e0*/  ISETP.NE.AND.EX P2, PT, RZ, UR7, PT, P2 ;  /* 0x00000007ff007c0c */ /* 0x000fe4000bf45320 */
[----:B------:R-:W-:-:S02]  /*238f0*/  ISETP.NE.AND.EX P1, PT, RZ, UR5, PT, P1 ;  /* 0x00000005ff007c0c */ /* 0x000fc4000bf25310 */
[----:B-1----:R-:W-:-:S04]  /*23900*/  IADD3 R2, P0, R14, UR4, RZ ;  /* 0x000000040e027c10 */ /* 0x002fc8000ff1e0ff */
[----:B------:R-:W-:Y:S01]  /*23910*/  IADD3.X R3, R13, UR5, RZ, P0, !PT ;  /* 0x000000050d037c10 */ /* 0x000fe200087fe4ff */
[----:B------:R-:W-:Y:S01]  /*23920*/  ULDC UR4, c[0x0][0x288] ;  /* 0x0000a20000047ab9 */ /* 0x000fe20000000800 */
[----:B0-----:R-:W-:-:S03]  /*23930*/  IADD3 R4, P0, R14, UR8, RZ ;  /* 0x000000080e047c10 */ /* 0x001fc6000ff1e0ff */
[----:B------:R-:W5:Y:S01]  /*23940*/  @P2 LDG.E R11, desc[UR12][R6.64] ;  /* 0x0000000c060b2981 */ /* 0x000f62000c1e1900 */
[----:B------:R-:W-:Y:S02]  /*23950*/  IADD3.X R5, R13, UR9, RZ, P0, !PT ;  /* 0x000000090d057c10 */ /* 0x000fe400087fe4ff */
[----:B------:R-:W-:Y:S01]  /*23960*/  ISETP.NE.U32.AND P0, PT, RZ, UR8, PT ;  /* 0x00000008ff007c0c */ /* 0x000fe2000bf05070 */
[----:B------:R-:W2:Y:S03]  /*23970*/  @P1 LDG.E R12, desc[UR12][R2.64] ;  /* 0x0000000c020c1981 */ /* 0x000ea6000c1e1900 */
[----:B------:R-:W-:-:S13]  /*23980*/  ISETP.NE.AND.EX P0, PT, RZ, UR9, PT, P0 ;  /* 0x00000009ff007c0c */ /* 0x000fda000bf05300 */
[----:B------:R-:W5:Y:S04]  /*23990*/  @P0 LDG.E R10, desc[UR12][R4.64] ;  /* 0x0000000c040a0981 */ /* 0x000f68000c1e1900 */
[----:B--2---:R0:W-:Y:S02]  /*239a0*/  STL [R1+0x4c], R12 ;  /* 0x00004c0c01007387 */ /* 0x0041e40000100800 */
[----:B0-----:R-:W-:Y:S01]  /*239b0*/  IMAD.U32 R12, RZ, RZ, UR4 ;  /* 0x00000004ff0c7e24 */ /* 0x001fe2000f8e00ff */
[----:B------:R-:W-:-:S05]  /*239c0*/  ULDC.64 UR4, c[0x0][0x418] ;  /* 0x0001060000047ab9 */ /* 0x000fca0000000a00 */
[----:B------:R0:W2:Y:S01]  /*239d0*/  @P3 LDG.E R12, desc[UR12][R8.64] ;  /* 0x0000000c080c3981 */ /* 0x0000a2000c1e1900 */
[----:B------:R-:W-:-:S03]  /*239e0*/  UISETP.NE.U32.AND UP0, UPT, UR4, URZ, UPT ;  /* 0x0000003f0400728c */ /* 0x000fc6000bf05070 */
[----:B------:R-:W-:Y:S01]  /*239f0*/  ULDC UR4, c[0x0][0x424] ;  /* 0x0001090000047ab9 */ /* 0x000fe20000000800 */
[----:B------:R-:W-:-:S03]  /*23a00*/  UISETP.NE.AND.EX UP0, UPT, UR5, URZ, UPT, UP0 ;  /* 0x0000003f0500728c */ /* 0x000fc6000bf05300 */
[----:B------:R-:W-:Y:S01]  /*23a10*/  ULDC UR5, c[0x0][0x2f0] ;  /* 0x0000bc0000057ab9 */ /* 0x000fe20000000800 */
[----:B------:R-:W-:-:S04]  /*23a20*/  USEL UR4, UR4, 0x1, UP0 ;  /* 0x0000000104047887 */ /* 0x000fc80008000000 */
[----:B------:R-:W-:-:S03]  /*23a30*/  UIMAD UR4, UR4, UR5, URZ ;  /* 0x00000005040472a4 */ /* 0x000fc6000f8e023f */
[----:B------:R-:W-:Y:S02]  /*23a40*/  ULDC UR5, c[0x0][0x348] ;  /* 0x0000d20000057ab9 */ /* 0x000fe40000000800 */
[----:B0-----:R-:W-:Y:S02]  /*23a50*/  IMAD.U32 R9, RZ, RZ, UR5 ;  /* 0x00000005ff097e24 */ /* 0x001fe4000f8e00ff */
[----:B------:R-:W-:Y:S01]  /*23a60*/  IMAD.U32 R8, RZ, RZ, UR4 ;  /* 0x00000004ff087e24 */ /* 0x000fe2000f8e00ff */
[----:B--2---:R0:W-:Y:S01]  /*23a70*/  STL [R1+0x5c], R12 ;  /* 0x00005c0c01007387 */ /* 0x0041e20000100800 */
[----:B------:R-:W-:Y:S05]  /*23a80*/  @P3 BRA `(.L_x_685) ;  /* 0x0000000000183947 */ /* 0x000fea0003800000 */
[----:B------:R-:W-:Y:S05]  /*23a90*/  @!P1 BRA `(.L_x_685) ;  /* 0x0000000000149947 */ /* 0x000fea0003800000 */
[----:B------:R-:W-:Y:S02]  /*23aa0*/  ULDC.64 UR4, c[0x0][0x208] ;  /* 0x0000820000047ab9 */ /* 0x000fe40000000a00 */
[----:B0-----:R-:W2:Y:S04]  /*23ab0*/  LDG.E R12, desc[UR4][R2.64] ;  /* 0x00000004020c7981 */ /* 0x001ea8000c1e1900 */
[----:B------:R-:W2:Y:S02]  /*23ac0*/  LDG.E R2, desc[UR4][R2.64+0x4] ;  /* 0x0000040402027981 */ /* 0x000ea4000c1e1900 */
[----:B--2---:R-:W-:-:S05]  /*23ad0*/  IMAD.IADD R2, R2, 0x1, -R12 ;  /* 0x0000000102027824 */ /* 0x004fca00078e0a0c */
[----:B------:R1:W-:Y:S02]  /*23ae0*/  STL [R1+0x5c], R2 ;  /* 0x00005c0201007387 */ /* 0x0003e40000100800 */
.L_x_685:
[----:B------:R-:W2:Y:S01]  /*23af0*/  LDL.LU R3, [R1+0x8] ;  /* 0x0000080001037983 */ /* 0x000ea20000300800 */
[----:B0-----:R-:W-:Y:S01]  /*23b00*/  IMAD.MOV.U32 R12, RZ, RZ, R15 ;  /* 0x000000ffff0c7224 */ /* 0x001fe200078e000f */
[----:B------:R-:W-:Y:S02]  /*23b10*/  ULDC.64 UR4, c[0x0][0xa20] ;  /* 0x0002880000047ab9 */ /* 0x000fe40000000a00 */
[----:B------:R-:W-:Y:S02]  /*23b20*/  ISETP.NE.U32.AND P1, PT, RZ, UR4, PT ;  /* 0x00000004ff007c0c */ /* 0x000fe4000bf25070 */
[----:B------:R0:W-:Y:S02]  /*23b30*/  STL [R1+0x14], R12 ;  /* 0x0000140c01007387 */ /* 0x0001e40000100800 */
[----:B------:R-:W-:Y:S02]  /*23b40*/  ISETP.NE.AND.EX P1, PT, RZ, UR5, PT, P1 ;  /* 0x00000005ff007c0c */ /* 0x000fe4000bf25310 */
[----:B--2---:R-:W-:-:S02]  /*23b50*/  LOP3.LUT R17, R3, 0xff000000, RZ, 0xc0, !PT ;  /* 0xff00000003117812 */ /* 0x004fc400078ec0ff */
[C---:B-1----:R-:W-:Y:S02]  /*23b60*/  LOP3.LUT R2, R3.reuse, 0xff0000, RZ, 0xc0, !PT ;  /* 0x00ff000003027812 */ /* 0x042fe400078ec0ff */
[----:B------:R-:W-:Y:S02]  /*23b70*/  SHF.R.U32.HI R17, RZ, 0x8, R17 ;  /* 0x00000008ff117819 */ /* 0x000fe40000011611 */
[----:B------:R-:W-:Y:S02]  /*23b80*/  LOP3.LUT R16, R3, 0xffff, RZ, 0xc0, !PT ;  /* 0x0000ffff03107812 */ /* 0x000fe400078ec0ff */
[----:B------:R-:W-:Y:S01]  /*23b90*/  LEA.HI R17, R2, R17, RZ, 0x10 ;  /* 0x0000001102117211 */ /* 0x000fe200078f80ff */
[----:B-----5:R-:W-:-:S05]  /*23ba0*/  IMAD.IADD R2, R11, 0x1, R0 ;  /* 0x000000010b027824 */ /* 0x020fca00078e0200 */
[----:B------:R0:W-:Y:S01]  /*23bb0*/  STL [R1+0x1c], R2 ;  /* 0x00001c0201007387 */ /* 0x0001e20000100800 */
[----:B------:R-:W-:Y:S05]  /*23bc0*/  @!P1 BRA `(.L_x_686) ;  /* 0x0000000000149947 */ /* 0x000fea0003800000 */
[----:B0-----:R-:W-:Y:S01]  /*23bd0*/  IADD3 R2, P1, R14, UR4, RZ ;  /* 0x000000040e027c10 */ /* 0x001fe2000ff3e0ff */
[----:B------:R-:W-:-:S03]  /*23be0*/  ULDC.64 UR6, c[0x0][0x208] ;  /* 0x0000820000067ab9 */ /* 0x000fc60000000a00 */
[----:B------:R-:W-:-:S05]  /*23bf0*/  IADD3.X R3, R13, UR5, RZ, P1, !PT ;  /* 0x000000050d037c10 */ /* 0x000fca0008ffe4ff */
[----:B------:R1:W5:Y:S01]  /*23c00*/  LDG.E R8, desc[UR6][R2.64] ;  /* 0x0000000602087981 */ /* 0x000362000c1e1900 */
[----:B------:R-:W-:Y:S05]  /*23c10*/  BRA `(.L_x_687) ;  /* 0x0000000000147947 */ /* 0x000fea0003800000 */
.L_x_686:
[----:B------:R-:W-:Y:S05]  /*23c20*/  @!P2 BRA `(.L_x_687) ;  /* 0x000000000010a947 */ /* 0x000fea0003800000 */
[----:B------:R-:W-:Y:S02]  /*23c30*/  ULDC.64 UR4, c[0x0][0x208] ;  /* 0x0000820000047ab9 */ /* 0x000fe40000000a00 */
[----:B------:R-:W2:Y:S04]  /*23c40*/  LDG.E R8, desc[UR4][R6.64] ;  /* 0x0000000406087981 */ /* 0x000ea8000c1e1900 */
[----:B------:R-:W2:Y:S02]  /*23c50*/  LDG.E R6, desc[UR4][R6.64+0x4] ;  /* 0x0000040406067981 */ /* 0x000ea4000c1e1900 */
[----:B--2---:R-:W-:-:S07]  /*23c60*/  IMAD.IADD R8, R6, 0x1, -R8 ;  /* 0x0000000106087824 */ /* 0x004fce00078e0a08 */
.L_x_687:
[----:B------:R-:W-:Y:S01]  /*23c70*/  ULDC.64 UR4, c[0x0][0x208] ;  /* 0x0000820000047ab9 */ /* 0x000fe20000000a00 */
[----:B-----5:R-:W-:Y:S01]  /*23c80*/  IMAD.IADD R6, R8, 0x1, -R0 ;  /* 0x0000000108067824 */ /* 0x020fe200078e0a00 */
[----:B-1----:R-:W2:Y:S04]  /*23c90*/  LDL.LU R3, [R1+0x10] ;  /* 0x0000100001037983 */ /* 0x002ea80000300800 */
[----:B------:R-:W3:Y:S04]  /*23ca0*/  @P0 LDG.E R0, desc[UR4][R4.64] ;  /* 0x0000000404000981 */ /* 0x000ee8000c1e1900 */
[----:B------:R-:W3:Y:S01]  /*23cb0*/  @P0 LDG.E R4, desc[UR4][R4.64+0x4] ;  /* 0x0000040404040981 */ /* 0x000ee2000c1e1900 */
[----:B------:R-:W-:Y:S01]  /*23cc0*/  LOP3.LUT R13, R17, 0xff, RZ, 0xc0, !PT ;  /* 0x000000ff110d7812 */ /* 0x000fe200078ec0ff */
[----:B------:R-:W-:Y:S01]  /*23cd0*/  BSSY B0, `(.L_x_688) ;  /* 0x000002d000007945 */ /* 0x000fe20003800000 */
[----:B------:R-:W-:-:S02]  /*23ce0*/  SHF.R.U32.HI R17, RZ, 0x10, R17 ;  /* 0x00000010ff117819 */ /* 0x000fc40000011611 */
[----:B--2---:R-:W-:Y:S01]  /*23cf0*/  LOP3.LUT R3, R3, 0xfffffffb, RZ, 0xc0, !PT ;  /* 0xfffffffb03037812 */ /* 0x004fe200078ec0ff */
[----:B---3--:R-:W-:-:S04]  /*23d00*/  @P0 IMAD.IADD R9, R4, 0x1, -R0 ;  /* 0x0000000104090824 */ /* 0x008fc800078e0a00 */
[----:B0-----:R-:W-:-:S04]  /*23d10*/  IMAD.IADD R2, R6, 0x1, R9 ;  /* 0x0000000106027824 */ /* 0x001fc800078e0209 */
[C---:B------:R-:W-:Y:S01]  /*23d20*/  VIADD R0, R2.reuse, 0x4f ;  /* 0x0000004f02007836 */ /* 0x040fe20000000000 */
[----:B------:R-:W-:-:S03]  /*23d30*/  ISETP.GE.AND P1, PT, R2, 0x1, PT ;  /* 0x000000010200780c */ /* 0x000fc60003f26270 */
[----:B------:R-:W-:-:S05]  /*23d40*/  IMAD.HI R0, R0, 0x66666667, RZ ;  /* 0x6666666700007827 */ /* 0x000fca00078e02ff */
[----:B------:R-:W-:-:S04]  /*23d50*/  SHF.R.U32.HI R2, RZ, 0x1f, R0 ;  /* 0x0000001fff027819 */ /* 0x000fc80000011600 */
[----:B------:R-:W-:Y:S01]  /*23d60*/  LEA.HI.SX32 R11, R0, R2, 0x1b ;  /* 0x00000002000b7211 */ /* 0x000fe200078fdaff */
[----:B------:R-:W-:Y:S01]  /*23d70*/  IMAD.MOV.U32 R0, RZ, RZ, RZ ;  /* 0x000000ffff007224 */ /* 0x000fe200078e00ff */
[----:B------:R-:W-:-:S03]  /*23d80*/  @P1 LOP3.LUT R3, R3, 0x4, RZ, 0xfc, !PT ;  /* 0x0000000403031812 */ /* 0x000fc600078efcff */
[----:B------:R0:W-:Y:S04]  /*23d90*/  STL [R1+0x40], R11 ;  /* 0x0000400b01007387 */ /* 0x0001e80000100800 */
[----:B------:R0:W-:Y:S04]  /*23da0*/  STL [R1+0x60], R13 ;  /* 0x0000600d01007387 */ /* 0x0001e80000100800 */
[----:B------:R0:W-:Y:S01]  /*23db0*/  STL [R1+0x10], R3 ;  /* 0x0000100301007387 */ /* 0x0001e20000100800 */
[----:B------:R-:W-:Y:S05]  /*23dc0*/  @!P1 BRA `(.L_x_689) ;  /* 0x0000000000749947 */ /* 0x000fea0003800000 */
[----:B------:R-:W-:Y:S01]  /*23dd0*/  ISETP.NE.AND P1, PT, R17, RZ, PT ;  /* 0x000000ff1100720c */ /* 0x000fe20003f25270 */
[----:B------:R-:W-:-:S03]  /*23de0*/  ULDC UR4, c[0x0][0x9f0] ;  /* 0x00027c0000047ab9 */ /* 0x000fc60000000800 */
[----:B------:R-:W-:-:S04]  /*23df0*/  SEL R2, R17, UR4, P1 ;  /* 0x0000000411027c07 */ /* 0x000fc80008800000 */
[----:B0-----:R-:W-:-:S04]  /*23e00*/  IABS R3, R2 ;  /* 0x0000000200037213 */ /* 0x001fc80000000000 */
[----:B------:R-:W0:Y:S08]  /*23e10*/  I2F.RP R4, R3 ;  /* 0x0000000300047306 */ /* 0x000e300000209400 */
[----:B0-----:R-:W0:Y:S02]  /*23e20*/  MUFU.RCP R4, R4 ;  /* 0x0000000400047308 */ /* 0x001e240000001000 */
[----:B0-----:R-:W-:-:S06]  /*23e30*/  VIADD R4, R4, 0xffffffe ;  /* 0x0ffffffe04047836 */ /* 0x001fcc0000000000 */
[----:B------:R0:W1:Y:S02]  /*23e40*/  F2I.FTZ.U32.TRUNC.NTZ R5, R4 ;  /* 0x0000000400057305 */ /* 0x000064000021f000 */
[----:B0-----:R-:W-:Y:S02]  /*23e50*/  IMAD.MOV.U32 R4, RZ, RZ, RZ ;  /* 0x000000ffff047224 */ /* 0x001fe400078e00ff */
[----:B-1----:R-:W-:-:S04]  /*23e60*/  IMAD.MOV R0, RZ, RZ, -R5 ;  /* 0x000000ffff007224 */ /* 0x002fc800078e0a05 */
[----:B------:R-:W-:-:S04]  /*23e70*/  IMAD R0, R0, R3, RZ ;  /* 0x0000000300007224 */ /* 0x000fc800078e02ff */
[----:B------:R-:W-:Y:S01]  /*23e80*/  IMAD.HI.U32 R8, R5, R0, R4 ;  /* 0x0000000005087227 */ /* 0x000fe200078e0004 */
[----:B------:R-:W-:Y:S02]  /*23e90*/  IABS R0, R2 ;  /* 0x0000000200007213 */ /* 0x000fe40000000000 */
[----:B------:R-:W-:-:S03]  /*23ea0*/  IADD3 R5, R2, -0x1, R11 ;  /* 0xffffffff02057810 */ /* 0x000fc60007ffe00b */
[----:B------:R-:W-:Y:S01]  /*23eb0*/  IMAD.MOV R0, RZ, RZ, -R0 ;  /* 0x000000ffff007224 */ /* 0x000fe200078e0a00 */
[----:B------:R-:W-:Y:S02]  /*23ec0*/  IABS R4, R5 ;  /* 0x0000000500047213 */ /* 0x000fe40000000000 */
[----:B------:R-:W-:Y:S01]  /*23ed0*/  LOP3.LUT R5, R5, R2, RZ, 0x3c, !PT ;  /* 0x0000000205057212 */ /* 0x000fe200078e3cff */
[----:B------:R-:W-:Y:S02]  /*23ee0*/  IMAD.MOV.U32 R7, RZ, RZ, R0 ;  /* 0x000000ffff077224 */ /* 0x000fe400078e0000 */
[----:B------:R-:W-:-:S04]  /*23ef0*/  IMAD.HI.U32 R0, R8, R4, RZ ;  /* 0x0000000408007227 */ /* 0x000fc800078e00ff */
[----:B------:R-:W-:-:S05]  /*23f00*/  IMAD R4, R0, R7, R4 ;  /* 0x0000000700047224 */ /* 0x000fca00078e0204 */
[----:B------:R-:W-:-:S13]  /*23f10*/  ISETP.GT.U32.AND P1, PT, R3, R4, PT ;  /* 0x000000040300720c */ /* 0x000fda0003f24070 */
[----:B------:R-:W-:Y:S02]  /*23f20*/  @!P1 IMAD.IADD R4, R4, 0x1, -R3 ;  /* 0x0000000104049824 */ /* 0x000fe400078e0a03 */
[----:B------:R-:W-:-:S03]  /*23f30*/  @!P1 VIADD R0, R0, 0x1 ;  /* 0x0000000100009836 */ /* 0x000fc60000000000 */
[----:B------:R-:W-:-:S13]  /*23f40*/  ISETP.GE.U32.AND P1, PT, R4, R3, PT ;  /* 0x000000030400720c */ /* 0x000fda0003f26070 */
[----:B------:R-:W-:Y:S01]  /*23f50*/  @P1 VIADD R0, R0, 0x1 ;  /* 0x0000000100001836 */ /* 0x000fe20000000000 */
[----:B------:R-:W-:-:S13]  /*23f60*/  ISETP.GE.AND P1, PT, R5, RZ, PT ;  /* 0x000000ff0500720c */ /* 0x000fda0003f26270 */
[----:B------:R-:W-:Y:S01]  /*23f70*/  @!P1 IMAD.MOV R0, RZ, RZ, -R0 ;  /* 0x000000ffff009224 */ /* 0x000fe200078e0a00 */
[----:B------:R-:W-:-:S13]  /*23f80*/  ISETP.NE.AND P1, PT, R2, RZ, PT ;  /* 0x000000ff0200720c */ /* 0x000fda0003f25270 */
[----:B------:R-:W-:-:S07]  /*23f90*/  @!P1 LOP3.LUT R0, RZ, R2, RZ, 0x33, !PT ;  /* 0x00000002ff009212 */ /* 0x000fce00078e33ff */
.L_x_689:
[----:B------:R-:W-:Y:S05]  /*23fa0*/  BSYNC B0 ;  /* 0x0000000000007941 */ /* 0x000fea0003800000 */
.L_x_688:
[----:B------:R-:W-:Y:S01]  /*23fb0*/  IMAD R2, R13, R0, RZ ;  /* 0x000000000d027224 */ /* 0x000fe200078e02ff */
[----:B------:R-:W-:Y:S01]  /*23fc0*/  BSSY B0, `(.L_x_690) ;  /* 0x0000199000007945 */ /* 0x000fe20003800000 */
[----:B------:R-:W-:-:S03]  /*23fd0*/  PLOP3.LUT P5, PT, PT, PT, PT, 0x80, 0x0 ;  /* 0x000000000000781c */ /* 0x000fc60003faf070 */
[C---:B------:R-:W-:Y:S01]  /*23fe0*/  VIADDMNMX R0, R2.reuse, R0, R11, PT ;  /* 0x0000000002007246 */ /* 0x040fe2000380010b */
[----:B------:R-:W-:-:S04]  /*23ff0*/  IMAD R2, R2, 0x50, -R6 ;  /* 0x0000005002027824 */ /* 0x000fc800078e0a06 */
[----:B------:R-:W-:Y:S01]  /*24000*/  IMAD R6, R0, 0x50, -R6 ;  /* 0x0000005000067824 */ /* 0x000fe200078e0a06 */
[----:B------:R-:W-:-:S04]  /*24010*/  VIMNMX R0, RZ, R2, !PT ;  /* 0x00000002ff007248 */ /* 0x000fc80007fe0100 */
[----:B------:R-:W-:Y:S01]  /*24020*/  VIMNMX R9, R6, R9, PT ;  /* 0x0000000906097248 */ /* 0x000fe20003fe0100 */
[----:B0-----:R-:W-:-:S03]  /*24030*/  IMAD.WIDE.U32 R2, R0, -0x33333333, RZ ;  /* 0xcccccccd00027825 */ /* 0x001fc600078e00ff */
[----:B------:R-:W-:-:S13]  /*24040*/  ISETP.GT.AND P1, PT, R9, R0, PT ;  /* 0x000000000900720c */ /* 0x000fda0003f24270 */
[----:B------:R-:W-:Y:S01]  /*24050*/  @P1 VIADD R4, R9, 0x4f ;  /* 0x0000004f09041836 */ /* 0x000fe20000000000 */
[----:B------:R-:W-:-:S03]  /*24060*/  SHF.R.U32.HI R9, RZ, 0x6, R3 ;  /* 0x00000006ff097819 */ /* 0x000fc60000011603 */
[----:B------:R-:W-:-:S04]  /*24070*/  @P1 IMAD.HI R0, R4, 0x66666667, RZ ;  /* 0x6666666704001827 */ /* 0x000fc800078e02ff */
[----:B------:R-:W-:Y:S01]  /*24080*/  IMAD.MOV.U32 R7, RZ, RZ, R9 ;  /* 0x000000ffff077224 */ /* 0x000fe200078e0009 */
[----:B------:R-:W-:-:S04]  /*24090*/  @P1 SHF.R.U32.HI R2, RZ, 0x1f, R0 ;  /* 0x0000001fff021819 */ /* 0x000fc80000011600 */
[----:B------:R-:W-:-:S04]  /*240a0*/  @P1 LEA.HI.SX32 R7, R0, R2, 0x1b ;  /* 0x0000000200071211 */ /* 0x000fc800078fdaff */
[----:B------:R-:W-:-:S13]  /*240b0*/  ISETP.GT.AND P1, PT, R7, R9, PT ;  /* 0x000000090700720c */ /* 0x000fda0003f24270 */
[----:B------:R-:W-:Y:S05]  /*240c0*/  @!P1 BRA `(.L_x_691) ;  /* 0x0000001800209947 */ /* 0x000fea0003800000 */
[----:B------:R-:W-:Y:S01]  /*240d0*/  UMOV UR4, 0xffffffff ;  /* 0xffffffff00047882 */ /* 0x000fe20000000000 */
[----:B------:R-:W-:Y:S02]  /*240e0*/  SEL R0, R12, RZ, !P0 ;  /* 0x000000ff0c007207 */ /* 0x000fe40004000000 */
[----:B------:R-:W-:Y:S05]  /*240f0*/  BRA.DIV UR4, `(.L_x_692) ;  /* 0x00000082041c7947 */ /* 0x000fea000b800000 */
[----:B------:R-:W0:Y:S02]  /*24100*/  S2R R2, SR_TID.X ;  /* 0x0000000000027919 */ /* 0x000e240000002100 */
[----:B0-----:R-:W-:-:S04]  /*24110*/  SHF.R.U32.HI R2, RZ, 0x5, R2 ;  /* 0x00000005ff027819 */ /* 0x001fc80000011602 */
[----:B------:R-:W-:-:S05]  /*24120*/  LOP3.LUT R2, R2, 0x3, RZ, 0xc0, !PT ;  /* 0x0000000302027812 */ /* 0x000fca00078ec0ff */
[----:B------:R0:W1:Y:S02]  /*24130*/  SHFL.IDX PT, R14, R2, RZ, 0x1f ;  /* 0x00001fff020e7589 */ /* 0x00006400000e0000 */
.L_x_878:
[----:B-1----:R-:W-:Y:S02]  /*24140*/  ISETP.NE.AND P0, PT, R14, RZ, PT ;  /* 0x000000ff0e00720c */ /* 0x002fe40003f05270 */
[----:B------:R-:W-:-:S11]  /*24150*/  PLOP3.LUT P2, PT, PT, PT, PT, 0x8, 0x0 ;  /* 0x000000000000781c */ /* 0x000fd60003f4e170 */
[----:B------:R-:W-:Y:S05]  /*24160*/  @P0 BRA `(.L_x_693) ;  /* 0x00000000000c0947 */ /* 0x000fea0003800000 */
[----:B------:R-:W-:-:S03]  /*24170*/  UMOV UR4, 0xffffffff ;  /* 0xffffffff00047882 */ /* 0x000fc60000000000 */
[----:B------:R-:W-:Y:S05]  /*24180*/  BRA.DIV UR4, `(.L_x_694) ;  /* 0x00000082042c7947 */ /* 0x000fea000b800000 */
[----:B------:R-:W-:-:S13]  /*24190*/  ELECT P2, URZ, PT ;  /* 0x00000000003f782f */ /* 0x000fda0003840000 */
.L_x_693:
[----:B0-----:R-:W2:Y:S01]  /*241a0*/  LDL R2, [R1+0x64] ;  /* 0x0000640001027983 */ /* 0x001ea20000100800 */
[----:B------:R-:W-:Y:S01]  /*241b0*/  BSSY B1, `(.L_x_695) ;  /* 0x0000008000017945 */ /* 0x000fe20003800000 */
[----:B--2---:R-:W-:-:S05]  /*241c0*/  VIADD R2, R2, 0x1 ;  /* 0x0000000102027836 */ /* 0x004fca0000000000 */
[----:B------:R-:W-:-:S04]  /*241d0*/  LEA.HI R3, R2, R2, RZ, 0x1 ;  /* 0x0000000202037211 */ /* 0x000fc800078f08ff */
[----:B------:R-:W-:-:S05]  /*241e0*/  LOP3.LUT R3, R3, 0xfffffffe, RZ, 0xc0, !PT ;  /* 0xfffffffe03037812 */ /* 0x000fca00078ec0ff */
[----:B------:R-:W-:-:S05]  /*241f0*/  IMAD.IADD R2, R2, 0x1, -R3 ;  /* 0x0000000102027824 */ /* 0x000fca00078e0a03 */
[----:B------:R-:W-:-:S04]  /*24200*/  SHF.L.U32 R2, R2, 0x1f, RZ ;  /* 0x0000001f02027819 */ /* 0x000fc800000006ff */
[----:B------:R-:W0:Y:S02]  /*24210*/  SYNCS.PHASECHK.TRANS64.TRYWAIT P0, [R18+URZ+0x38820], R2 ;  /* 0x03882002120075a7 */ /* 0x000e24000800017f */
[----:B0-----:R-:W-:Y:S05]  /*24220*/  @!P0 BRA `(.L_x_696) ;  /* 0x0000008000288947 */ /* 0x001fea0003800000 */
.L_x_881:
[----:B------:R-:W-:Y:S05]  /*24230*/  BSYNC B1 ;  /* 0x0000000000017941 */ /* 0x000fea0003800000 */
.L_x_695:
[----:B------:R-:W-:Y:S04]  /*24240*/  BSSY B1, `(.L_x_697) ;  /* 0x00000ab000017945 */ /* 0x000fe80003800000 */
[----:B------:R-:W-:Y:S05]  /*24250*/  @!P2 BRA `(.L_x_698) ;  /* 0x0000000800a4a947 */ /* 0x000fea0003800000 */
[----:B------:R-:W2:Y:S04]  /*24260*/  LDL R5, [R1+0x20] ;  /* 0x0000200001057983 */ /* 0x000ea80000100800 */
[----:B------:R-:W3:Y:S01]  /*24270*/  LDL R4, [R1+0x24] ;  /* 0x0000240001047983 */ /* 0x000ee20000100800 */
[----:B------:R-:W-:Y:S01]  /*24280*/  BSSY B2, `(.L_x_699) ;  /* 0x0000008000027945 */ /* 0x000fe20003800000 */
[----:B------:R-:W1:Y:S02]  /*24290*/  S2R R3, SR_TID.X ;  /* 0x0000000000037919 */ /* 0x000e640000002100 */
[----:B-1----:R-:W-:-:S04]  /*242a0*/  LOP3.LUT R3, R3, 0x7f, RZ, 0xc0, !PT ;  /* 0x0000007f03037812 */ /* 0x002fc800078ec0ff */
[----:B------:R-:W-:Y:S01]  /*242b0*/  ISETP.NE.AND P4, PT, R3, RZ, PT ;  /* 0x000000ff0300720c */ /* 0x000fe20003f85270 */
[----:B--2---:R-:W-:Y:S01]  /*242c0*/  IMAD R6, R5, 0x8, R18 ;  /* 0x0000000805067824 */ /* 0x004fe200078e0212 */
[----:B---3--:R-:W-:-:S04]  /*242d0*/  SHF.L.U32 R8, R4, 0x1f, RZ ;  /* 0x0000001f04087819 */ /* 0x008fc800000006ff */
[----:B------:R-:W1:Y:S02]  /*242e0*/  SYNCS.PHASECHK.TRANS64.TRYWAIT P0, [R6+URZ+0x388a0], R8 ;  /* 0x0388a008060075a7 */ /* 0x000e64000800017f */
[----:B-1----:R-:W-:Y:S05]  /*242f0*/  @!P0 BRA `(.L_x_700) ;  /* 0x0000008000088947 */ /* 0x002fea0003800000 */
.L_x_882:
[----:B------:R-:W-:Y:S05]  /*24300*/  BSYNC B2 ;  /* 0x0000000000027941 */ /* 0x000fea0003800000 */
.L_x_699:
[----:B------:R-:W-:Y:S04]  /*24310*/  BSSY B2, `(.L_x_701) ;  /* 0x0000008000027945 */ /* 0x000fe80003800000 */
[----:B------:R-:W-:Y:S05]  /*24320*/  @P4 BRA `(.L_x_702) ;  /* 0x0000000000184947 */ /* 0x000fea0003800000 */
[----:B0-----:R-:W2:Y:S02]  /*24330*/  LDL R2, [R1+0x10] ;  /* 0x0000100001027983 */ /* 0x001ea40000100800 */
[----:B--2---:R-:W-:Y:S01]  /*24340*/  LOP3.LUT P0, RZ, R2, 0x1, RZ, 0xc0, !PT ;  /* 0x0000000102ff7812 */ /* 0x004fe2000780c0ff */
[----:B------:R-:W-:-:S04]  /*24350*/  IMAD.MOV.U32 R2, RZ, RZ, 0xa000 ;  /* 0x0000a000ff027424 */ /* 0x000fc800078e00ff */
[----:B------:R2:W-:Y:S08]  /*24360*/  SYNCS.ARRIVE.TRANS64 RZ, [R6+URZ+0x38890], R2 ;  /* 0x0388900206ff79a7 */ /* 0x0005f0000800003f */
[----:B------:R-:W-:Y:S05]  /*24370*/  @!P0 BRA `(.L_x_702) ;  /* 0x0000000000048947 */ /* 0x000fea0003800000 */
[----:B------:R-:W-:Y:S01]  /*24380*/  BPT.TRAP 0x1 ;  /* 0x000000040000795c */ /* 0x000fe20000300000 */
.L_x_702:
[----:B------:R-:W-:Y:S05]  /*24390*/  BSYNC B2 ;  /* 0x0000000000027941 */ /* 0x000fea0003800000 */
.L_x_701:
[----:B0-2---:R-:W2:Y:S01]  /*243a0*/  LDL R2, [R1+0x20] ;  /* 0x0000200001027983 */ /* 0x005ea20000100800 */
[----:B------:R-:W-:Y:S01]  /*243b0*/  IMAD.MOV.U32 R11, RZ, RZ, RZ ;  /* 0x000000ffff0b7224 */ /* 0x000fe200078e00ff */
[----:B------:R-:W-:Y:S01]  /*243c0*/  UIADD3 UR4, UP0, UR38, 0x570, URZ ;  /* 0x0000057026047890 */ /* 0x000fe2000ff1e03f */
[----:B------:R-:W-:Y:S01]  /*243d0*/  IMAD R3, R7, 0x50, R10 ;  /* 0x0000005007037824 */ /* 0x000fe200078e020a */
[----:B------:R-:W-:Y:S01]  /*243e0*/  PLOP3.LUT P0, PT, PT, PT, PT, 0x80, 0x0 ;  /* 0x000000000000781c */ /* 0x000fe20003f0f070 */
[----:B------:R-:W-:Y:S01]  /*243f0*/  UMOV UR6, 0x0 ;  /* 0x0000000000067882 */ /* 0x000fe20000000000 */
[----:B------:R-:W-:Y:S01]  /*24400*/  R2UR UR10, R11 ;  /* 0x000000000b0a72ca */ /* 0x000fe200000e0000 */
[----:B------:R-:W-:Y:S01]  /*24410*/  VIADD R3, R3, 0xffffffb0 ;  /* 0xffffffb003037836 */ /* 0x000fe20000000000 */
[----:B------:R-:W-:Y:S01]  /*24420*/  UMOV UR7, 0x12f00000 ;  /* 0x12f0000000077882 */ /* 0x000fe20000000000 */
[----:B------:R-:W-:Y:S01]  /*24430*/  UIADD3.X UR5, URZ, UR39, URZ, UP0, !UPT ;  /* 0x000000273f057290 */ /* 0x000fe200087fe43f */
[----:B--2---:R-:W-:-:S02]  /*24440*/  IMAD R5, R2, 0xa000, R18 ;  /* 0x0000a00002057824 */ /* 0x004fc400078e0212 */
[----:B------:R-:W-:Y:S02]  /*24450*/  VIADD R2, R6, 0x38890 ;  /* 0x0003889006027836 */ /* 0x000fe40000000000 */
[----:B------:R-:W-:-:S07]  /*24460*/  VIADD R4, R5, 0x24400 ;  /* 0x0002440005047836 */ /* 0x000fce0000000000 */
.L_x_703:
        /* <DEDUP_REMOVED lines=16> */
.L_x_704:
        /* <DEDUP_REMOVED lines=16> */
.L_x_705:
        /* <DEDUP_REMOVED lines=16> */
.L_x_706:
        /* <DEDUP_REMOVED lines=10> */
[----:B------:R-:W0:Y:S01]  /*24810*/  SYNCS.PHASECHK.TRANS64.TRYWAIT P0, [R6+URZ+0x388c0], R8 ;  /* 0x0388c008060075a7 */ /* 0x000e22000800017f */
[----:B------:R-:W-:Y:S04]  /*24820*/  BSSY B2, `(.L_x_707) ;  /* 0x0000002000027945 */ /* 0x000fe80003800000 */
[----:B0-----:R-:W-:Y:S05]  /*24830*/  @!P0 BRA `(.L_x_708) ;  /* 0x0000007800cc8947 */ /* 0x001fea0003800000 */
.L_x_883:
[----:B------:R-:W-:Y:S05]  /*24840*/  BSYNC B2 ;  /* 0x0000000000027941 */ /* 0x000fea0003800000 */
.L_x_707:
[----:B------:R-:W-:Y:S01]  /*24850*/  BSSY B2, `(.L_x_709) ;  /* 0x000000a000027945 */ /* 0x000fe20003800000 */
[----:B------:R-:W-:Y:S02]  /*24860*/  IMAD.MOV.U32 R12, RZ, RZ, 0x0 ;  /* 0x00000000ff0c7424 */ /* 0x000fe400078e00ff */
[----:B------:R-:W-:Y:S01]  /*24870*/  IMAD.MOV.U32 R13, RZ, RZ, 0x12f00000 ;  /* 0x12f00000ff0d7424 */ /* 0x000fe200078e00ff */
[----:B------:R-:W-:Y:S06]  /*24880*/  @P4 BRA `(.L_x_710) ;  /* 0x0000000000184947 */ /* 0x000fec0003800000 */
[----:B------:R-:W2:Y:S02]  /*24890*/  LDL R2, [R1+0x10] ;  /* 0x0000100001027983 */ /* 0x000ea40000100800 */
[----:B--2---:R-:W-:Y:S01]  /*248a0*/  LOP3.LUT P0, RZ, R2, 0x1, RZ, 0xc0, !PT ;  /* 0x0000000102ff7812 */ /* 0x004fe2000780c0ff */
[----:B------:R-:W-:-:S04]  /*248b0*/  IMAD.MOV.U32 R2, RZ, RZ, 0xa000 ;  /* 0x0000a000ff027424 */ /* 0x000fc800078e00ff */
[----:B------:R2:W-:Y:S08]  /*248c0*/  SYNCS.ARRIVE.TRANS64 RZ, [R6+URZ+0x388b0], R2 ;  /* 0x0388b00206ff79a7 */ /* 0x0005f0000800003f */
[----:B------:R-:W-:Y:S05]  /*248d0*/  @!P0 BRA `(.L_x_710) ;  /* 0x0000000000048947 */ /* 0x000fea0003800000 */
[----:B------:R-:W-:Y:S01]  /*248e0*/  BPT.TRAP 0x1 ;  /* 0x000000040000795c */ /* 0x000fe20000300000 */
.L_x_710:
[----:B------:R-:W-:Y:S05]  /*248f0*/  BSYNC B2 ;  /* 0x0000000000027941 */ /* 0x000fea0003800000 */
.L_x_709:
[----:B------:R-:W-:Y:S01]  /*24900*/  R2UR UR10, R11 ;  /* 0x000000000b0a72ca */ /* 0x000fe200000e0000 */
[----:B------:R-:W-:Y:S01]  /*24910*/  UIADD3 UR4, UP0, UR38, 0x670, URZ ;  /* 0x0000067026047890 */ /* 0x000fe2000ff1e03f */
[----:B------:R-:W-:Y:S01]  /*24920*/  R2UR UR6, R12 ;  /* 0x000000000c0672ca */ /* 0x000fe200000e0000 */
[----:B--2---:R-:W-:Y:S01]  /*24930*/  VIADD R2, R6, 0x388b0 ;  /* 0x000388b006027836 */ /* 0x004fe20000000000 */
[----:B------:R-:W-:Y:S01]  /*24940*/  R2UR UR7, R13 ;  /* 0x000000000d0772ca */ /* 0x000fe200000e0000 */
[----:B------:R-:W-:Y:S01]  /*24950*/  VIADD R4, R5, 0x400 ;  /* 0x0000040005047836 */ /* 0x000fe20000000000 */
[----:B------:R-:W-:Y:S01]  /*24960*/  PLOP3.LUT P0, PT, PT, PT, PT, 0x80, 0x0 ;  /* 0x000000000000781c */ /* 0x000fe20003f0f070 */
[----:B------:R-:W-:-:S12]  /*24970*/  UIADD3.X UR5, URZ, UR39, URZ, UP0, !UPT ;  /* 0x000000273f057290 */ /* 0x000fd800087fe43f */
.L_x_711:
        /* <DEDUP_REMOVED lines=10> */
[----:B------:R-:W-:Y:S01]  /*24a20*/  R2UR UR10, R20 ;  /* 0x00000000140a72ca */ /* 0x000fe200000e0000 */
[----:B------:R-:W-:Y:S01]  /*24a30*/  VIADD R4, R5, 0x2c00 ;  /* 0x00002c0005047836 */ /* 0x000fe20000000000 */
[----:B------:R-:W-:Y:S02]  /*24a40*/  R2UR UR6, R12 ;  /* 0x000000000c0672ca */ /* 0x000fe400000e0000 */
[----:B------:R-:W-:Y:S02]  /*24a50*/  R2UR UR7, R13 ;  /* 0x000000000d0772ca */ /* 0x000fe400000e0000 */
[----:B------:R-:W-:-:S13]  /*24a60*/  PLOP3.LUT P0, PT, PT, PT, PT, 0x80, 0x0 ;  /* 0x000000000000781c */ /* 0x000fda0003f0f070 */
.L_x_712:
        /* <DEDUP_REMOVED lines=15> */
.L_x_713:
        /* <DEDUP_REMOVED lines=15> */
.L_x_714:
        /* <DEDUP_REMOVED lines=10> */
.L_x_698:
[----:B------:R-:W-:Y:S05]  /*24cf0*/  BSYNC B1 ;  /* 0x0000000000017941 */ /* 0x000fea0003800000 */
.L_x_697:
[----:B01----:R-:W2:Y:S04]  /*24d00*/  LDL.LU R6, [R1+0x20] ;  /* 0x0000200001067983 */ /* 0x003ea80000300800 */
[----:B------:R-:W3:Y:S01]  /*24d10*/  LDL.LU R4, [R1+0x24] ;  /* 0x0000240001047983 */ /* 0x000ee20000300800 */
[----:B------:R-:W-:Y:S01]  /*24d20*/  VIADD R7, R7, 0xfffffffe ;  /* 0xfffffffe07077836 */ /* 0x000fe20000000000 */
[----:B------:R-:W-:Y:S01]  /*24d30*/  PLOP3.LUT P5, PT, PT, PT, PT, 0x8, 0x0 ;  /* 0x000000000000781c */ /* 0x000fe20003fae170 */
[----:B--2---:R-:W-:-:S05]  /*24d40*/  VIADD R2, R6, 0x1 ;  /* 0x0000000106027836 */ /* 0x004fca0000000000 */
[----:B------:R-:W-:-:S04]  /*24d50*/  ISETP.NE.AND P0, PT, R2, 0x2, PT ;  /* 0x000000020200780c */ /* 0x000fc80003f05270 */
[----:B------:R-:W-:Y:S02]  /*24d60*/  SEL R3, RZ, 0x1, P0 ;  /* 0x00000001ff037807 */ /* 0x000fe40000000000 */
[----:B------:R-:W-:Y:S02]  /*24d70*/  SEL R2, R2, RZ, P0 ;  /* 0x000000ff02027207 */ /* 0x000fe40000000000 */
[----:B---3--:R-:W-:Y:S02]  /*24d80*/  LOP3.LUT R4, R4, R3, RZ, 0x3c, !PT ;  /* 0x0000000304047212 */ /* 0x008fe400078e3cff */
[----:B------:R-:W-:-:S03]  /*24d90*/  ISETP.GE.AND P0, PT, R7, R9, PT ;  /* 0x000000090700720c */ /* 0x000fc60003f06270 */
[----:B------:R0:W-:Y:S04]  /*24da0*/  STL [R1+0x24], R4 ;  /* 0x0000240401007387 */ /* 0x0001e80000100800 */
[----:B------:R0:W-:Y:S06]  /*24db0*/  STL [R1+0x20], R2 ;  /* 0x0000200201007387 */ /* 0x0001ec0000100800 */
[----:B------:R-:W-:Y:S05]  /*24dc0*/  @!P0 BRA `(.L_x_691) ;  /* 0x0000000800e08947 */ /* 0x000fea0003800000 */
.L_x_733:
[----:B------:R-:W-:Y:S05]  /*24dd0*/  YIELD ;  /* 0x0000000000007946 */ /* 0x000fea0003800000 */
[----:B------:R-:W-:Y:S04]  /*24de0*/  BSSY B1, `(.L_x_715) ;  /* 0x00000aa000017945 */ /* 0x000fe80003800000 */
[----:B-1----:R-:W-:Y:S05]  /*24df0*/  @!P2 BRA `(.L_x_716) ;  /* 0x0000000800a0a947 */ /* 0x002fea0003800000 */
[----:B------:R-:W2:Y:S04]  /*24e00*/  LDL R3, [R1+0x20] ;  /* 0x0000200001037983 */ /* 0x000ea80000100800 */
[----:B0-----:R-:W3:Y:S01]  /*24e10*/  LDL R2, [R1+0x24] ;  /* 0x0000240001027983 */ /* 0x001ee20000100800 */
[----:B------:R-:W-:Y:S01]  /*24e20*/  BSSY B2, `(.L_x_717) ;  /* 0x0000005000027945 */ /* 0x000fe20003800000 */
[----:B--2---:R-:W-:Y:S01]  /*24e30*/  IMAD R6, R3, 0x8, R18 ;  /* 0x0000000803067824 */ /* 0x004fe200078e0212 */
[----:B---3--:R-:W-:-:S04]  /*24e40*/  SHF.L.U32 R5, R2, 0x1f, RZ ;  /* 0x0000001f02057819 */ /* 0x008fc800000006ff */
[----:B------:R-:W0:Y:S02]  /*24e50*/  SYNCS.PHASECHK.TRANS64.TRYWAIT P0, [R6+URZ+0x388a0], R5 ;  /* 0x0388a005060075a7 */ /* 0x000e24000800017f */
[----:B0-----:R-:W-:Y:S05]  /*24e60*/  @!P0 BRA `(.L_x_718) ;  /* 0x0000007400548947 */ /* 0x001fea0003800000 */
.L_x_884:
[----:B------:R-:W-:Y:S05]  /*24e70*/  BSYNC B2 ;  /* 0x0000000000027941 */ /* 0x000fea0003800000 */
.L_x_717:
[----:B------:R-:W1:Y:S01]  /*24e80*/  S2R R2, SR_TID.X ;  /* 0x0000000000027919 */ /* 0x000e620000002100 */
[----:B------:R-:W-:Y:S01]  /*24e90*/  BSSY B2, `(.L_x_719) ;  /* 0x000000a000027945 */ /* 0x000fe20003800000 */
[----:B-1----:R-:W-:-:S04]  /*24ea0*/  LOP3.LUT R2, R2, 0x7f, RZ, 0xc0, !PT ;  /* 0x0000007f02027812 */ /* 0x002fc800078ec0ff */
[----:B------:R-:W-:-:S13]  /*24eb0*/  ISETP.NE.AND P1, PT, R2, RZ, PT ;  /* 0x000000ff0200720c */ /* 0x000fda0003f25270 */
[----:B------:R-:W-:Y:S05]  /*24ec0*/  @P1 BRA `(.L_x_720) ;  /* 0x0000000000181947 */ /* 0x000fea0003800000 */
[----:B------:R-:W2:Y:S02]  /*24ed0*/  LDL R2, [R1+0x10] ;  /* 0x0000100001027983 */ /* 0x000ea40000100800 */
[----:B--2---:R-:W-:Y:S01]  /*24ee0*/  LOP3.LUT P0, RZ, R2, 0x1, RZ, 0xc0, !PT ;  /* 0x0000000102ff7812 */ /* 0x004fe2000780c0ff */
[----:B------:R-:W-:-:S04]  /*24ef0*/  IMAD.MOV.U32 R2, RZ, RZ, 0xa000 ;  /* 0x0000a000ff027424 */ /* 0x000fc800078e00ff */
[----:B------:R1:W-:Y:S08]  /*24f00*/  SYNCS.ARRIVE.TRANS64 RZ, [R6+URZ+0x38890], R2 ;  /* 0x0388900206ff79a7 */ /* 0x0003f0000800003f */
[----:B------:R-:W-:Y:S05]  /*24f10*/  @!P0 BRA `(.L_x_720) ;  /* 0x0000000000048947 */ /* 0x000fea0003800000 */
[----:B------:R-:W-:Y:S01]  /*24f20*/  BPT.TRAP 0x1 ;  /* 0x000000040000795c */ /* 0x000fe20000300000 */
.L_x_720:
[----:B------:R-:W-:Y:S05]  /*24f30*/  BSYNC B2 ;  /* 0x0000000000027941 */ /* 0x000fea0003800000 */
.L_x_719:
[----:B-1----:R-:W2:Y:S01]  /*24f40*/  LDL R2, [R1+0x20] ;  /* 0x0000200001027983 */ /* 0x002ea20000100800 */
[----:B------:R-:W-:Y:S01]  /*24f50*/  IMAD.MOV.U32 R11, RZ, RZ, RZ ;  /* 0x000000ffff0b7224 */ /* 0x000fe200078e00ff */
[----:B------:R-:W-:Y:S01]  /*24f60*/  UIADD3 UR4, UP0, UR38, 0x570, URZ ;  /* 0x0000057026047890 */ /* 0x000fe2000ff1e03f */
[----:B------:R-:W-:Y:S01]  /*24f70*/  IMAD R3, R7, 0x50, R10 ;  /* 0x0000005007037824 */ /* 0x000fe200078e020a */
[----:B------:R-:W-:Y:S01]  /*24f80*/  PLOP3.LUT P0, PT, PT, PT, PT, 0x80, 0x0 ;  /* 0x000000000000781c */ /* 0x000fe20003f0f070 */
[----:B------:R-:W-:Y:S01]  /*24f90*/  UMOV UR6, 0x0 ;  /* 0x0000000000067882 */ /* 0x000fe20000000000 */
[----:B------:R-:W-:Y:S01]  /*24fa0*/  R2UR UR10, R11 ;  /* 0x000000000b0a72ca */ /* 0x000fe200000e0000 */
[----:B------:R-:W-:Y:S01]  /*24fb0*/  UIADD3.X UR5, URZ, UR39, URZ, UP0, !UPT ;  /* 0x000000273f057290 */ /* 0x000fe200087fe43f */
[----:B------:R-:W-:Y:S01]  /*24fc0*/  UMOV UR7, 0x12f00000 ;  /* 0x12f0000000077882 */ /* 0x000fe20000000000 */
[----:B--2---:R-:W-:Y:S02]  /*24fd0*/  IMAD R4, R2, 0xa000, R18 ;  /* 0x0000a00002047824 */ /* 0x004fe400078e0212 */
[----:B------:R-:W-:-:S02]  /*24fe0*/  VIADD R2, R6, 0x38890 ;  /* 0x0003889006027836 */ /* 0x000fc40000000000 */
[----:B------:R-:W-:-:S08]  /*24ff0*/  VIADD R8, R4, 0x24400 ;  /* 0x0002440004087836 */ /* 0x000fd00000000000 */
.L_x_721:
        /* <DEDUP_REMOVED lines=9> */
[----:B-1----:R-:W-:Y:S05]  /*25090*/  @P0 BRA.U.ANY `(.L_x_721) ;  /* 0xfffffffd00d80947 */ /* 0x002fea000393ffff */
[----:B------:R-:W-:Y:S01]  /*250a0*/  IMAD.MOV.U32 R20, RZ, RZ, 0x40 ;  /* 0x00000040ff147424 */ /* 0x000fe200078e00ff */
[----:B------:R-:W-:Y:S01]  /*250b0*/  PLOP3.LUT P0, PT, PT, PT, PT, 0x80, 0x0 ;  /* 0x000000000000781c */ /* 0x000fe20003f0f070 */
[----:B------:R-:W-:Y:S01]  /*250c0*/  VIADD R8, R4, 0x26c00 ;  /* 0x00026c0004087836 */ /* 0x000fe20000000000 */
[----:B------:R-:W-:Y:S01]  /*250d0*/  UMOV UR6, 0x0 ;  /* 0x0000000000067882 */ /* 0x000fe20000000000 */
[----:B------:R-:W-:Y:S01]  /*250e0*/  UMOV UR7, 0x12f00000 ;  /* 0x12f0000000077882 */ /* 0x000fe20000000000 */
[----:B------:R-:W-:-:S15]  /*250f0*/  R2UR UR10, R20 ;  /* 0x00000000140a72ca */ /* 0x000fde00000e0000 */
.L_x_722:
        /* <DEDUP_REMOVED lines=16> */
.L_x_723:
        /* <DEDUP_REMOVED lines=16> */
.L_x_724:
        /* <DEDUP_REMOVED lines=10> */
[----:B------:R-:W1:Y:S01]  /*253a0*/  SYNCS.PHASECHK.TRANS64.TRYWAIT P0, [R6+URZ+0x388c0], R5 ;  /* 0x0388c005060075a7 */ /* 0x000e62000800017f */
[----:B------:R-:W-:Y:S04]  /*253b0*/  BSSY B2, `(.L_x_725) ;  /* 0x0000002000027945 */ /* 0x000fe80003800000 */
[----:B-1----:R-:W-:Y:S05]  /*253c0*/  @!P0 BRA `(.L_x_726) ;  /* 0x0000007000108947 */ /* 0x002fea0003800000 */
.L_x_885:
[----:B------:R-:W-:Y:S05]  /*253d0*/  BSYNC B2 ;  /* 0x0000000000027941 */ /* 0x000fea0003800000 */
.L_x_725:
        /* <DEDUP_REMOVED lines=10> */
.L_x_728:
[----:B------:R-:W-:Y:S05]  /*25480*/  BSYNC B2 ;  /* 0x0000000000027941 */ /* 0x000fea0003800000 */
.L_x_727:
[----:B------:R-:W-:Y:S01]  /*25490*/  R2UR UR10, R11 ;  /* 0x000000000b0a72ca */ /* 0x000fe200000e0000 */
[----:B------:R-:W-:Y:S01]  /*254a0*/  UIADD3 UR4, UP0, UR38, 0x670, URZ ;  /* 0x0000067026047890 */ /* 0x000fe2000ff1e03f */
[----:B------:R-:W-:Y:S01]  /*254b0*/  R2UR UR6, R12 ;  /* 0x000000000c0672ca */ /* 0x000fe200000e0000 */
[----:B012---:R-:W-:Y:S01]  /*254c0*/  VIADD R6, R6, 0x388b0 ;  /* 0x000388b006067836 */ /* 0x007fe20000000000 */
[----:B------:R-:W-:Y:S01]  /*254d0*/  R2UR UR7, R13 ;  /* 0x000000000d0772ca */ /* 0x000fe200000e0000 */
[----:B------:R-:W-:Y:S01]  /*254e0*/  VIADD R2, R4, 0x400 ;  /* 0x0000040004027836 */ /* 0x000fe20000000000 */
[----:B------:R-:W-:Y:S01]  /*254f0*/  PLOP3.LUT P0, PT, PT, PT, PT, 0x80, 0x0 ;  /* 0x000000000000781c */ /* 0x000fe20003f0f070 */
[----:B------:R-:W-:-:S12]  /*25500*/  UIADD3.X UR5, URZ, UR39, URZ, UP0, !UPT ;  /* 0x000000273f057290 */ /* 0x000fd800087fe43f */
.L_x_729:
        /* <DEDUP_REMOVED lines=15> */
.L_x_730:
        /* <DEDUP_REMOVED lines=15> */
.L_x_731:
        /* <DEDUP_REMOVED lines=15> */
.L_x_732:
        /* <DEDUP_REMOVED lines=10> */
.L_x_716:
[----:B------:R-:W-:Y:S05]  /*25880*/  BSYNC B1 ;  /* 0x0000000000017941 */ /* 0x000fea0003800000 */
.L_x_715:
[----:B0-----:R-:W2:Y:S04]  /*25890*/  LDL.LU R2, [R1+0x20] ;  /* 0x0000200001027983 */ /* 0x001ea80000300800 */
[----:B------:R-:W3:Y:S01]  /*258a0*/  LDL.LU R5, [R1+0x24] ;  /* 0x0000240001057983 */ /* 0x000ee20000300800 */
[----:B--2---:R-:W-:-:S05]  /*258b0*/  VIADD R2, R2, 0x1 ;  /* 0x0000000102027836 */ /* 0x004fca0000000000 */
[----:B------:R-:W-:-:S04]  /*258c0*/  ISETP.NE.AND P0, PT, R2, 0x2, PT ;  /* 0x000000020200780c */ /* 0x000fc80003f05270 */
[----:B------:R-:W-:Y:S02]  /*258d0*/  SEL R3, RZ, 0x1, P0 ;  /* 0x00000001ff037807 */ /* 0x000fe40000000000 */
[----:B------:R-:W-:Y:S02]  /*258e0*/  SEL R2, R2, RZ, P0 ;  /* 0x000000ff02027207 */ /* 0x000fe40000000000 */
[----:B---3--:R-:W-:Y:S02]  /*258f0*/  LOP3.LUT R5, R5, R3, RZ, 0x3c, !PT ;  /* 0x0000000305057212 */ /* 0x008fe400078e3cff */
[C---:B------:R-:W-:Y:S01]  /*25900*/  ISETP.GT.AND P0, PT, R7.reuse, R9, PT ;  /* 0x000000090700720c */ /* 0x040fe20003f04270 */
[----:B------:R-:W-:Y:S02]  /*25910*/  VIADD R7, R7, 0xffffffff ;  /* 0xffffffff07077836 */ /* 0x000fe40000000000 */
[----:B------:R1:W-:Y:S04]  /*25920*/  STL [R1+0x24], R5 ;  /* 0x0000240501007387 */ /* 0x0003e80000100800 */
[----:B------:R1:W-:Y:S06]  /*25930*/  STL [R1+0x20], R2 ;  /* 0x0000200201007387 */ /* 0x0003ec0000100800 */
[----:B------:R-:W-:Y:S05]  /*25940*/  @P0 BRA `(.L_x_733) ;  /* 0xfffffff400200947 */ /* 0x000fea000383ffff */
.L_x_691:
[----:B------:R-:W-:Y:S05]  /*25950*/  BSYNC B0 ;  /* 0x0000000000007941 */ /* 0x000fea0003800000 */
.L_x_690:
[----:B01----:R-:W2:Y:S04]  /*25960*/  LDL R2, [R1+0x10] ;  /* 0x0000100001027983 */ /* 0x003ea80000100800 */
[----:B------:R0:W5:Y:S01]  /*25970*/  LDL R8, [R1+0x40] ;  /* 0x0000400001087983 */ /* 0x0001620000100800 */
[----:B------:R-:W-:Y:S05]  /*25980*/  @!P5 WARPSYNC.ALL ;  /* 0x000000000000d948 */ /* 0x000fea0003800000 */
[----:B------:R0:W-:Y:S01]  /*25990*/  STL [R1+0x44], RZ ;  /* 0x000044ff01007387 */ /* 0x0001e20000100800 */
[----:B------:R-:W-:Y:S01]  /*259a0*/  BSSY B0, `(.L_x_734) ;  /* 0x0000021000007945 */ /* 0x000fe20003800000 */
[----:B------:R-:W-:Y:S01]  /*259b0*/  @!P5 BAR.SYNC.DEFER_BLOCKING 0xc, 0x180 ;  /* 0x030600000000db1d */ /* 0x000fe20000010000 */
[----:B--2---:R-:W-:-:S13]  /*259c0*/  LOP3.LUT P0, RZ, R2, 0x4, RZ, 0xc0, !PT ;  /* 0x0000000402ff7812 */ /* 0x004fda000780c0ff */
[----:B0-----:R-:W-:Y:S05]  /*259d0*/  @!P0 BRA `(.L_x_735) ;  /* 0x0000000000748947 */ /* 0x001fea0003800000 */
[----:B------:R-:W-:-:S13]  /*259e0*/  ISETP.NE.AND P0, PT, R17, RZ, PT ;  /* 0x000000ff1100720c */ /* 0x000fda0003f05270 */
[----:B------:R-:W0:Y:S02]  /*259f0*/  @!P0 LDC R17, c[0x0][0x9f0] ;  /* 0x00027c00ff118b82 */ /* 0x000e240000000800 */
[----:B0-----:R-:W-:-:S04]  /*25a00*/  IABS R0, R17 ;  /* 0x0000001100007213 */ /* 0x001fc80000000000 */
[----:B------:R-:W0:Y:S08]  /*25a10*/  I2F.RP R2, R0 ;  /* 0x0000000000027306 */ /* 0x000e300000209400 */
[----:B0-----:R-:W0:Y:S02]  /*25a20*/  MUFU.RCP R2, R2 ;  /* 0x0000000200027308 */ /* 0x001e240000001000 */
[----:B0-----:R-:W-:-:S06]  /*25a30*/  VIADD R2, R2, 0xffffffe ;  /* 0x0ffffffe02027836 */ /* 0x001fcc0000000000 */
[----:B------:R-:W0:Y:S02]  /*25a40*/  F2I.FTZ.U32.TRUNC.NTZ R3, R2 ;  /* 0x0000000200037305 */ /* 0x000e24000021f000 */
[----:B0-----:R-:W-:-:S04]  /*25a50*/  IMAD.MOV R2, RZ, RZ, -R3 ;  /* 0x000000ffff027224 */ /* 0x001fc800078e0a03 */
[----:B------:R-:W-:Y:S02]  /*25a60*/  IMAD R4, R2, R0, RZ ;  /* 0x0000000002047224 */ /* 0x000fe400078e02ff */
[----:B------:R-:W-:-:S04]  /*25a70*/  IMAD.MOV.U32 R2, RZ, RZ, RZ ;  /* 0x000000ffff027224 */ /* 0x000fc800078e00ff */
[----:B------:R-:W-:Y:S01]  /*25a80*/  IMAD.HI.U32 R6, R3, R4, R2 ;  /* 0x0000000403067227 */ /* 0x000fe200078e0002 */
[----:B------:R-:W-:Y:S02]  /*25a90*/  IABS R2, R17 ;  /* 0x0000001100027213 */ /* 0x000fe40000000000 */
[----:B-----5:R-:W-:-:S03]  /*25aa0*/  IADD3 R4, R8, -0x1, R17 ;  /* 0xffffffff08047810 */ /* 0x020fc60007ffe011 */
        /* <DEDUP_REMOVED lines=15> */
[----:B------:R0:W-:Y:S02]  /*25ba0*/  STL [R1+0x44], R2 ;  /* 0x0000440201007387 */ /* 0x0001e40000100800 */
.L_x_735:
[----:B------:R-:W-:Y:S05]  /*25bb0*/  BSYNC B0 ;  /* 0x0000000000007941 */ /* 0x000fea0003800000 */
.L_x_734:
[----:B------:R-:W2:Y:S04]  /*25bc0*/  LDL R0, [R1+0x44] ;  /* 0x0000440001007983 */ /* 0x000ea80000100800 */
[----:B0-----:R-:W2:Y:S01]  /*25bd0*/  LDL R2, [R1+0x60] ;  /* 0x0000600001027983 */ /* 0x001ea20000100800 */
[----:B------:R-:W-:Y:S01]  /*25be0*/  BSSY B7, `(.L_x_736) ;  /* 0x00004d6000077945 */ /* 0x000fe20003800000 */
[----:B--2---:R-:W-:-:S05]  /*25bf0*/  IMAD R2, R2, R0, RZ ;  /* 0x0000000002027224 */ /* 0x004fca00078e02ff */
[----:B-----5:R-:W-:Y:S01]  /*25c00*/  VIADDMNMX R0, R2, R0, R8, PT ;  /* 0x0000000002007246 */ /* 0x020fe20003800108 */
[----:B------:R0:W-:Y:S03]  /*25c10*/  STL [R1+0x34], R2 ;  /* 0x0000340201007387 */ /* 0x0001e60000100800 */
[----:B------:R-:W-:Y:S01]  /*25c20*/  ISETP.GT.AND P0, PT, R0, R2, PT ;  /* 0x000000020000720c */ /* 0x000fe20003f04270 */
[----:B------:R0:W-:-:S12]  /*25c30*/  STL [R1+0x48], R0 ;  /* 0x0000480001007387 */ /* 0x0001d80000100800 */
[----:B0-----:R-:W-:Y:S05]  /*25c40*/  @P0 BRA `(.L_x_737) ;  /* 0x00000000004c0947 */ /* 0x001fea0003800000 */
[----:B------:R-:W0:Y:S02]  /*25c50*/  S2R R0, SR_TID.X ;  /* 0x0000000000007919 */ /* 0x000e240000002100 */
[----:B0-----:R-:W-:-:S04]  /*25c60*/  LOP3.LUT R0, R0, 0x7f, RZ, 0xc0, !PT ;  /* 0x0000007f00007812 */ /* 0x001fc800078ec0ff */
[----:B------:R-:W-:-:S13]  /*25c70*/  ISETP.NE.AND P1, PT, R0, RZ, PT ;  /* 0x000000ff0000720c */ /* 0x000fda0003f25270 */
[----:B------:R-:W-:Y:S05]  /*25c80*/  @P1 BRA `(.L_x_738) ;  /* 0x0000004c002c1947 */ /* 0x000fea0003800000 */
[----:B------:R-:W0:Y:S01]  /*25c90*/  S2R R3, SR_LANEID ;  /* 0x0000000000037919 */ /* 0x000e220000000000 */
[----:B------:R-:W-:Y:S01]  /*25ca0*/  VOTEU.ANY UR4, UPT, PT ;  /* 0x0000000000047886 */ /* 0x000fe200038e0100 */
[----:B------:R-:W1:Y:S01]  /*25cb0*/  LDC.64 R4, c[0x0][0xc60] ;  /* 0x00031800ff047b82 */ /* 0x000e620000000a00 */
[----:B------:R-:W0:Y:S01]  /*25cc0*/  FLO.U32 R0, UR4 ;  /* 0x0000000400007d00 */ /* 0x000e2200080e0000 */
[----:B------:R-:W-:-:S07]  /*25cd0*/  ULDC.64 UR6, c[0x0][0x208] ;  /* 0x0000820000067ab9 */ /* 0x000fce0000000a00 */
[----:B------:R-:W1:Y:S01]  /*25ce0*/  POPC R2, UR4 ;  /* 0x0000000400027d09 */ /* 0x000e620008000000 */
[----:B0-----:R-:W-:-:S13]  /*25cf0*/  ISETP.EQ.U32.AND P0, PT, R0, R3, PT ;  /* 0x000000030000720c */ /* 0x001fda0003f02070 */
[----:B-1----:R-:W2:Y:S01]  /*25d00*/  @P0 ATOMG.E.ADD.STRONG.GPU PT, R5, desc[UR6][R4.64], R2 ;  /* 0x00000002040509a8 */ /* 0x002ea200081ee1c6 */
[----:B------:R-:W0:Y:S02]  /*25d10*/  S2R R3, SR_LTMASK ;  /* 0x0000000000037919 */ /* 0x000e240000003900 */
[----:B0-----:R-:W-:-:S06]  /*25d20*/  LOP3.LUT R3, R3, UR4, RZ, 0xc0, !PT ;  /* 0x0000000403037c12 */ /* 0x001fcc000f8ec0ff */
[----:B------:R-:W0:Y:S01]  /*25d30*/  POPC R3, R3 ;  /* 0x0000000300037309 */ /* 0x000e220000000000 */
[----:B--2---:R-:W0:Y:S02]  /*25d40*/  SHFL.IDX PT, R0, R5, R0, 0x1f ;  /* 0x00001f0005007589 */ /* 0x004e2400000e0000 */
[----:B0-----:R-:W-:-:S05]  /*25d50*/  IADD3 R0, R0, UR36, R3 ;  /* 0x0000002400007c10 */ /* 0x001fca000fffe003 */
[----:B------:R0:W-:Y:S01]  /*25d60*/  STL [R1], R0 ;  /* 0x0000000001007387 */ /* 0x0001e20000100800 */
[----:B------:R-:W-:Y:S05]  /*25d70*/  BRA `(.L_x_738) ;  /* 0x0000004800f07947 */ /* 0x000fea0003800000 */
.L_x_737:
        /* <DEDUP_REMOVED lines=20> */
.L_x_740:
[----:B------:R-:W-:Y:S05]  /*25ec0*/  BSYNC B6 ;  /* 0x0000000000067941 */ /* 0x000fea0003800000 */
.L_x_739:
        /* <DEDUP_REMOVED lines=8> */
[----:B------:R0:W1:Y:S01]  /*25f50*/  LDC.64 R2, c[0x4][R17] ;  /* 0x0100000011027b82 */ /* 0x0000620000000a00 */
[----:B------:R-:W-:Y:S02]  /*25f60*/  IMAD.U32 R4, RZ, RZ, UR6 ;  /* 0x00000006ff047e24 */ /* 0x000fe4000f8e00ff */
[----:B------:R-:W-:Y:S02]  /*25f70*/  IMAD.U32 R5, RZ, RZ, UR7 ;  /* 0x00000007ff057e24 */ /* 0x000fe4000f8e00ff */
[----:B------:R-:W-:Y:S02]  /*25f80*/  IMAD.U32 R6, RZ, RZ, UR8 ;  /* 0x00000008ff067e24 */ /* 0x000fe4000f8e00ff */
[----:B------:R-:W-:-:S02]  /*25f90*/  IMAD.U32 R7, RZ, RZ, UR9 ;  /* 0x00000009ff077e24 */ /* 0x000fc4000f8e00ff */
[----:B------:R-:W-:Y:S02]  /*25fa0*/  IMAD.U32 R10, RZ, RZ, UR4 ;  /* 0x00000004ff0a7e24 */ /* 0x000fe4000f8e00ff */
[----:B------:R-:W-:Y:S02]  /*25fb0*/  IMAD.U32 R11, RZ, RZ, UR5 ;  /* 0x00000005ff0b7e24 */ /* 0x000fe4000f8e00ff */
[----:B------:R-:W-:Y:S02]  /*25fc0*/  IMAD.MOV.U32 R8, RZ, RZ, 0x70 ;  /* 0x00000070ff087424 */ /* 0x000fe400078e00ff */
[----:B------:R-:W-:Y:S02]  /*25fd0*/  IMAD.MOV.U32 R12, RZ, RZ, 0x1 ;  /* 0x00000001ff0c7424 */ /* 0x000fe400078e00ff */
[----:B0-----:R-:W-:-:S07]  /*25fe0*/  IMAD.MOV.U32 R13, RZ, RZ, RZ ;  /* 0x000000ffff0d7224 */ /* 0x001fce00078e00ff */
[----:B------:R-:W-:-:S07]  /*25ff0*/  LEPC R20, `(.L_x_743) ;  /* 0x000000001014794e */ /* 0x000fce0000000000 */
[----:B-1----:R-:W-:Y:S05]  /*26000*/  CALL.ABS.NOINC R2 ;  /* 0x0000000002007343 */ /* 0x002fea0003c00000 */
.L_x_743:
[----:B------:R0:W1:Y:S01]  /*26010*/  LDC.64 R2, c[0x4][R17] ;  /* 0x0100000011027b82 */ /* 0x0000620000000a00 */
[----:B------:R-:W-:Y:S01]  /*26020*/  ULDC.64 UR4, c[0x4][0x1b8] ;  /* 0x01006e0000047ab9 */ /* 0x000fe20000000a00 */
[----:B------:R-:W-:Y:S01]  /*26030*/  ULDC.64 UR6, c[0x4][0x1c0] ;  /* 0x0100700000067ab9 */ /* 0x000fe20000000a00 */
[----:B------:R-:W-:Y:S01]  /*26040*/  ULDC.64 UR8, c[0x4][0x128] ;  /* 0x01004a0000087ab9 */ /* 0x000fe20000000a00 */
        /* <DEDUP_REMOVED lines=11> */
.L_x_742:
[----:B------:R-:W-:Y:S05]  /*26100*/  BSYNC B6 ;  /* 0x0000000000067941 */ /* 0x000fea0003800000 */
.L_x_741:
[----:B------:R-:W2:Y:S01]  /*26110*/  LDL.LU R2, [R1+0x28] ;  /* 0x0000280001027983 */ /* 0x000ea20000300800 */
[----:B------:R-:W-:-:S03]  /*26120*/  ULDC.64 UR4, c[0x0][0x9f8] ;  /* 0x00027e0000047ab9 */ /* 0x000fc60000000a00 */
[----:B------:R-:W3:Y:S04]  /*26130*/  LDL.LU R0, [R1+0x3c] ;  /* 0x00003c0001007983 */ /* 0x000ee80000300800 */
[----:B------:R-:W4:Y:S01]  /*26140*/  LDL R7, [R1+0x14] ;  /* 0x0000140001077983 */ /* 0x000f220000100800 */
[----:B------:R-:W-:Y:S01]  /*26150*/  ISETP.NE.U32.AND P0, PT, RZ, UR4, PT ;  /* 0x00000004ff007c0c */ /* 0x000fe2000bf05070 */
[----:B------:R-:W-:Y:S02]  /*26160*/  ULDC.64 UR6, c[0x0][0x208] ;  /* 0x0000820000067ab9 */ /* 0x000fe40000000a00 */
[----:B------:R-:W5:Y:S01]  /*26170*/  LDL R17, [R1+0x48] ;  /* 0x0000480001117983 */ /* 0x000f620000100800 */
[----:B------:R-:W-:-:S13]  /*26180*/  ISETP.NE.AND.EX P0, PT, RZ, UR5, PT, P0 ;  /* 0x00000005ff007c0c */ /* 0x000fda000bf05300 */
[----:B--2---:R-:W-:-:S04]  /*26190*/  @P0 IADD3 R2, P1, R2, UR4, RZ ;  /* 0x0000000402020c10 */ /* 0x004fc8000ff3e0ff */
[----:B---3--:R-:W-:Y:S01]  /*261a0*/  @P0 IADD3.X R3, R0, UR5, RZ, P1, !PT ;  /* 0x0000000500030c10 */ /* 0x008fe20008ffe4ff */
[----:B------:R-:W-:-:S04]  /*261b0*/  ULDC.64 UR4, c[0x0][0xa08] ;  /* 0x0002820000047ab9 */ /* 0x000fc80000000a00 */
[----:B----4-:R0:W2:Y:S02]  /*261c0*/  @P0 LDG.E R7, desc[UR6][R2.64] ;  /* 0x0000000602070981 */ /* 0x0100a4000c1e1900 */
[----:B0-----:R-:W0:Y:S01]  /*261d0*/  LDC.64 R2, c[0x0][0x418] ;  /* 0x00010600ff027b82 */ /* 0x001e220000000a00 */
[----:B-----5:R-:W-:Y:S01]  /*261e0*/  VIADD R0, R17, 0xffffffff ;  /* 0xffffffff11007836 */ /* 0x020fe20000000000 */
[----:B--2---:R-:W-:Y:S01]  /*261f0*/  SHF.R.S32.HI R8, RZ, 0x1f, R7 ;  /* 0x0000001fff087819 */ /* 0x004fe20000011407 */
[----:B------:R1:W-:Y:S04]  /*26200*/  @P0 STL [R1+0x14], R7 ;  /* 0x0000140701000387 */ /* 0x0003e80000100800 */
[----:B------:R1:W-:Y:S01]  /*26210*/  STL [R1+0x28], R8 ;  /* 0x0000280801007387 */ /* 0x0003e20000100800 */
[----:B0-----:R-:W-:Y:S01]  /*26220*/  LOP3.LUT P0, RZ, R2, UR4, RZ, 0xfc, !PT ;  /* 0x0000000402ff7c12 */ /* 0x001fe2000f80fcff */
[----:B------:R-:W-:-:S03]  /*26230*/  UMOV UR4, 0xffffffff ;  /* 0xffffffff00047882 */ /* 0x000fc60000000000 */
[----:B------:R-:W-:-:S04]  /*26240*/  LOP3.LUT P0, RZ, R3, UR5, RZ, 0xfc, P0 ;  /* 0x0000000503ff7c12 */ /* 0x000fc8000800fcff */
[----:B------:R-:W-:Y:S01]  /*26250*/  SEL R17, R7, RZ, !P0 ;  /* 0x000000ff07117207 */ /* 0x000fe20004000000 */
[----:B-1----:R-:W-:Y:S08]  /*26260*/  BRA.DIV UR4, `(.L_x_744) ;  /* 0x00000062047c7947 */ /* 0x002ff0000b800000 */
[----:B------:R-:W0:Y:S02]  /*26270*/  S2R R4, SR_TID.X ;  /* 0x0000000000047919 */ /* 0x000e240000002100 */
[----:B0-----:R-:W-:-:S04]  /*26280*/  SHF.R.U32.HI R4, RZ, 0x5, R4 ;  /* 0x00000005ff047819 */ /* 0x001fc80000011604 */
[----:B------:R-:W-:-:S05]  /*26290*/  LOP3.LUT R4, R4, 0x3, RZ, 0xc0, !PT ;  /* 0x0000000304047812 */ /* 0x000fca00078ec0ff */
[----:B------:R0:W1:Y:S02]  /*262a0*/  SHFL.IDX PT, R14, R4, RZ, 0x1f ;  /* 0x00001fff040e7589 */ /* 0x00006400000e0000 */
.L_x_888:
[----:B0-----:R-:W2:Y:S01]  /*262b0*/  LDL.LU R4, [R1+0x10] ;  /* 0x0000100001047983 */ /* 0x001ea20000300800 */
[----:B------:R-:W-:Y:S02]  /*262c0*/  PLOP3.LUT P1, PT, PT, PT, PT, 0x8, 0x0 ;  /* 0x000000000000781c */ /* 0x000fe40003f2e170 */
[----:B-1----:R-:W-:Y:S01]  /*262d0*/  ISETP.NE.AND P0, PT, R14, RZ, PT ;  /* 0x000000ff0e00720c */ /* 0x002fe20003f05270 */
[----:B------:R0:W-:Y:S01]  /*262e0*/  STL [R1+0x8], R0 ;  /* 0x0000080001007387 */ /* 0x0001e20000100800 */
[----:B--2---:R-:W-:-:S09]  /*262f0*/  LOP3.LUT R4, R4, 0xfffffffb, RZ, 0xc0, !PT ;  /* 0xfffffffb04047812 */ /* 0x004fd200078ec0ff */
[----:B------:R-:W-:-:S05]  /*26300*/  @P1 LOP3.LUT R4, R4, 0x4, RZ, 0xfc, !PT ;  /* 0x0000000404041812 */ /* 0x000fca00078efcff */
[----:B------:R0:W-:Y:S01]  /*26310*/  STL [R1+0x10], R4 ;  /* 0x0000100401007387 */ /* 0x0001e20000100800 */
[----:B------:R-:W-:Y:S05]  /*26320*/  @P0 BRA `(.L_x_745) ;  /* 0x0000000400440947 */ /* 0x000fea0003800000 */
[----:B------:R-:W-:-:S03]  /*26330*/  UMOV UR4, 0xffffffff ;  /* 0xffffffff00047882 */ /* 0x000fc60000000000 */
[----:B------:R-:W-:Y:S05]  /*26340*/  BRA.DIV UR4, `(.L_x_746) ;  /* 0x0000006204787947 */ /* 0x000fea000b800000 */
[----:B------:R-:W-:-:S13]  /*26350*/  ELECT P6, URZ, PT ;  /* 0x00000000003f782f */ /* 0x000fda00038c0000 */
.L_x_891:
[----:B------:R-:W-:Y:S05]  /*26360*/  @!P6 BRA `(.L_x_745) ;  /* 0x000000040034e947 */ /* 0x000fea0003800000 */
[----:B------:R-:W-:-:S04]  /*26370*/  ISETP.NE.U32.AND P0, PT, R2, RZ, PT ;  /* 0x000000ff0200720c */ /* 0x000fc80003f05070 */
[----:B------:R-:W-:-:S13]  /*26380*/  ISETP.NE.AND.EX P0, PT, R3, RZ, PT, P0 ;  /* 0x000000ff0300720c */ /* 0x000fda0003f05300 */
[----:B------:R-:W-:Y:S05]  /*26390*/  @!P0 BRA `(.L_x_747) ;  /* 0x0000000000548947 */ /* 0x000fea0003800000 */
[----:B------:R-:W1:Y:S01]  /*263a0*/  LDC R6, c[0x0][0x43c] ;  /* 0x00010f00ff067b82 */ /* 0x000e620000000800 */
[----:B------:R-:W-:Y:S01]  /*263b0*/  IMAD.MOV.U32 R9, RZ, RZ, R0 ;  /* 0x000000ffff097224 */ /* 0x000fe200078e0000 */
[----:B------:R-:W-:Y:S01]  /*263c0*/  ULDC.64 UR4, c[0x0][0x428] ;  /* 0x00010a0000047ab9 */ /* 0x000fe20000000a00 */
[----:B------:R-:W-:Y:S02]  /*263d0*/  ULDC.64 UR6, c[0x0][0x208] ;  /* 0x0000820000067ab9 */ /* 0x000fe40000000a00 */
[----:B0-----:R-:W-:Y:S01]  /*263e0*/  IMAD.MOV.U32 R0, RZ, RZ, R9 ;  /* 0x000000ffff007224 */ /* 0x001fe200078e0009 */
[----:B-1----:R-:W-:-:S13]  /*263f0*/  ISETP.NE.AND P0, PT, R6, 0x1, PT ;  /* 0x000000010600780c */ /* 0x002fda0003f05270 */
[----:B------:R-:W0:Y:S02]  /*26400*/  @P0 LDC.64 R4, c[0x0][0x440] ;  /* 0x00011000ff040b82 */ /* 0x000e240000000a00 */
[----:B0-----:R-:W-:-:S05]  /*26410*/  @P0 IMAD.HI.U32 R4, R9, R4, RZ ;  /* 0x0000000409040227 */ /* 0x001fca00078e00ff */
        /* <DEDUP_REMOVED lines=13> */
.L_x_747:
[----:B-1----:R-:W2:Y:S01]  /*264f0*/  LDL R2, [R1+0x18] ;  /* 0x0000180001027983 */ /* 0x002ea20000100800 */
[----:B0-----:R-:W-:Y:S01]  /*26500*/  IMAD R0, R19, 0x8, R18 ;  /* 0x0000000813007824 */ /* 0x001fe200078e0212 */
[----:B--2---:R-:W-:-:S04]  /*26510*/  SHF.L.U32 R2, R2, 0x1f, RZ ;  /* 0x0000001f02027819 */ /* 0x004fc800000006ff */
[----:B------:R-:W0:Y:S02]  /*26520*/  SYNCS.PHASECHK.TRANS64.TRYWAIT P0, [R0+URZ+0x38840], R2 ;  /* 0x03884002000075a7 */ /* 0x000e24000800017f */
[----:B0-----:R-:W-:Y:S05]  /*26530*/  @!P0 BRA `(.L_x_748) ;  /* 0x00000060001c8947 */ /* 0x001fea0003800000 */
.L_x_892:
[----:B------:R1:W5:Y:S01]  /*26540*/  LDL R3, [R1+0x10] ;  /* 0x0000100001037983 */ /* 0x0003620000100800 */
[----:B------:R-:W2:Y:S02]  /*26550*/  S2R R4, SR_TID.X ;  /* 0x0000000000047919 */ /* 0x000ea40000002100 */
[----:B--2---:R-:W-:-:S04]  /*26560*/  LOP3.LUT R4, R4, 0x7f, RZ, 0xc0, !PT ;  /* 0x0000007f04047812 */ /* 0x004fc800078ec0ff */
[----:B------:R-:W-:-:S13]  /*26570*/  ISETP.NE.AND P0, PT, R4, RZ, PT ;  /* 0x000000ff0400720c */ /* 0x000fda0003f05270 */
[----:B-1----:R-:W-:Y:S05]  /*26580*/  @P0 BRA `(.L_x_749) ;  /* 0x0000000000140947 */ /* 0x002fea0003800000 */
[----:B-----5:R-:W-:Y:S01]  /*26590*/  LOP3.LUT P1, RZ, R3, 0x1, RZ, 0xc0, !PT ;  /* 0x0000000103ff7812 */ /* 0x020fe2000782c0ff */
[----:B0-----:R-:W-:-:S04]  /*265a0*/  IMAD.MOV.U32 R2, RZ, RZ, 0xa000 ;  /* 0x0000a000ff027424 */ /* 0x001fc800078e00ff */
[----:B------:R1:W-:Y:S08]  /*265b0*/  SYNCS.ARRIVE.TRANS64 RZ, [R0+URZ+0x38830], R2 ;  /* 0x0388300200ff79a7 */ /* 0x0003f0000800003f */
[----:B------:R-:W-:Y:S05]  /*265c0*/  @!P1 BRA `(.L_x_749) ;  /* 0x0000000000049947 */ /* 0x000fea0003800000 */
[----:B------:R-:W-:Y:S01]  /*265d0*/  BPT.TRAP 0x1 ;  /* 0x000000040000795c */ /* 0x000fe20000300000 */
.L_x_749:
[----:B------:R-:W2:Y:S04]  /*265e0*/  LDL R4, [R1+0x8] ;  /* 0x0000080001047983 */ /* 0x000ea80000100800 */
[----:B01----:R-:W3:Y:S01]  /*265f0*/  LDL R2, [R1+0x1c] ;  /* 0x00001c0001027983 */ /* 0x003ee20000100800 */
        /* <DEDUP_REMOVED lines=9> */
[----:B------:R-:W-:Y:S01]  /*26690*/  PLOP3.LUT P0, PT, PT, PT, PT, 0x80, 0x0 ;  /* 0x000000000000781c */ /* 0x000fe20003f0f070 */
[----:B------:R-:W-:Y:S01]  /*266a0*/  UMOV UR17, 0x40 ;  /* 0x0000004000117882 */ /* 0x000fe20000000000 */
[----:B------:R-:W-:-:S02]  /*266b0*/  LOP3.LUT R3, R3, 0xfffffffb, RZ, 0xc0, !PT ;  /* 0xfffffffb03037812 */ /* 0x000fc400078ec0ff */
[----:B------:R-:W-:-:S07]  /*266c0*/  UIADD3 UR9, UR9, 0x38830, URZ ;  /* 0x0003883009097890 */ /* 0x000fce000fffe03f */
[----:B------:R-:W-:Y:S02]  /*266d0*/  UIADD3 UR8, UR14, 0x24400, URZ ;  /* 0x000244000e087890 */ /* 0x000fe4000fffe03f */
[----:B------:R-:W-:Y:S01]  /*266e0*/  UIADD3 UR15, UR14, 0x26c00, URZ ;  /* 0x00026c000e0f7890 */ /* 0x000fe2000fffe03f */
[----:B------:R-:W-:Y:S01]  /*266f0*/  @P0 LOP3.LUT R3, R3, 0x4, RZ, 0xfc, !PT ;  /* 0x0000000403030812 */ /* 0x000fe200078efcff */
[----:B------:R-:W-:Y:S02]  /*26700*/  UIADD3 UR16, UR14, 0x29400, URZ ;  /* 0x000294000e107890 */ /* 0x000fe4000fffe03f */
[----:B------:R-:W-:Y:S02]  /*26710*/  UIADD3 UR14, UR14, 0x2bc00, URZ ;  /* 0x0002bc000e0e7890 */ /* 0x000fe4000fffe03f */
[----:B------:R1:W-:Y:S01]  /*26720*/  STL [R1+0x10], R3 ;  /* 0x0000100301007387 */ /* 0x0003e20000100800 */
[----:B--2---:R-:W-:Y:S02]  /*26730*/  R2UR UR11, R4 ;  /* 0x00000000040b72ca */ /* 0x004fe400000e0000 */
[----:B---3--:R-:W-:-:S13]  /*26740*/  R2UR UR5, R2 ;  /* 0x00000000020572ca */ /* 0x008fda00000e0000 */
[----:B------:R-:W-:Y:S02]  /*26750*/  UIMAD UR11, UR11, 0x50, UR5 ;  /* 0x000000500b0b78a4 */ /* 0x000fe4000f8e0205 */
[----:B------:R-:W-:-:S09]  /*26760*/  UIADD3.X UR5, URZ, UR39, URZ, UP0, !UPT ;  /* 0x000000273f057290 */ /* 0x000fd200087fe43f */
[----:B------:R0:W-:Y:S02]  /*26770*/  UTMALDG.4D [UR8], [UR4], desc[UR6] ;  /* 0x00000608040075b4 */ /* 0x0001e40008019000 */
[----:B0-----:R-:W-:Y:S01]  /*26780*/  UMOV UR8, UR15 ;  /* 0x0000000f00087c82 */ /* 0x001fe20008000000 */
[----:B------:R-:W-:Y:S01]  /*26790*/  UMOV UR10, UR17 ;  /* 0x00000011000a7c82 */ /* 0x000fe20008000000 */
[----:B------:R-:W-:Y:S01]  /*267a0*/  UMOV UR15, 0x80 ;  /* 0x00000080000f7882 */ /* 0x000fe20000000000 */
[----:B------:R0:W-:Y:S02]  /*267b0*/  UTMALDG.4D [UR8], [UR4], desc[UR6] ;  /* 0x00000608040075b4 */ /* 0x0001e40008019000 */
[----:B0-----:R-:W-:Y:S01]  /*267c0*/  UMOV UR8, UR16 ;  /* 0x0000001000087c82 */ /* 0x001fe20008000000 */
[----:B------:R-:W-:Y:S01]  /*267d0*/  UMOV UR10, UR15 ;  /* 0x0000000f000a7c82 */ /* 0x000fe20008000000 */
[----:B------:R-:W-:Y:S01]  /*267e0*/  UMOV UR15, 0xc0 ;  /* 0x000000c0000f7882 */ /* 0x000fe20000000000 */
[----:B------:R0:W-:Y:S02]  /*267f0*/  UTMALDG.4D [UR8], [UR4], desc[UR6] ;  /* 0x00000608040075b4 */ /* 0x0001e40008019000 */
[----:B0-----:R-:W-:Y:S01]  /*26800*/  UMOV UR8, UR14 ;  /* 0x0000000e00087c82 */ /* 0x001fe20008000000 */
[----:B------:R-:W-:-:S02]  /*26810*/  UMOV UR10, UR15 ;  /* 0x0000000f000a7c82 */ /* 0x000fc40008000000 */
[----:B------:R1:W-:Y:S02]  /*26820*/  UTMALDG.4D [UR8], [UR4], desc[UR6] ;  /* 0x00000608040075b4 */ /* 0x0003e40008019000 */
[----:B-1----:R-:W-:Y:S01]  /*26830*/  NOP ;  /* 0x0000000000007918 */ /* 0x002fe20000000000 */
.L_x_745:
[----:B------:R-:W2:Y:S04]  /*26840*/  LDL.LU R3, [R1+0x4c] ;  /* 0x00004c0001037983 */ /* 0x000ea80000300800 */
[----:B------:R-:W3:Y:S04]  /*26850*/  LDL.LU R5, [R1+0x38] ;  /* 0x0000380001057983 */ /* 0x000ee80000300800 */
[----:B0-----:R-:W4:Y:S01]  /*26860*/  LDL.LU R4, [R1+0x58] ;  /* 0x0000580001047983 */ /* 0x001f220000300800 */
        /* <DEDUP_REMOVED lines=21> */
[----:B0-----:R-:W-:Y:S01]  /*269c0*/  MOV R2, 0x0 ;  /* 0x0000000000027802 */ /* 0x001fe20000000f00 */
        /* <DEDUP_REMOVED lines=15> */
.L_x_751:
[----:B------:R-:W-:Y:S05]  /*26ac0*/  BSYNC B6 ;  /* 0x0000000000067941 */ /* 0x000fea0003800000 */
.L_x_750:
[----:B0-----:R-:W2:Y:S01]  /*26ad0*/  LDL.LU R0, [R1+0x4c] ;  /* 0x00004c0001007983 */ /* 0x001ea20000300800 */
[----:B------:R-:W-:Y:S01]  /*26ae0*/  ULDC.64 UR4, c[0x0][0x2d8] ;  /* 0x0000b60000047ab9 */ /* 0x000fe20000000a00 */
[----:B------:R-:W0:Y:S02]  /*26af0*/  LDC R8, c[0x0][0x448] ;  /* 0x00011200ff087b82 */ /* 0x000e240000000800 */
[----:B------:R-:W3:Y:S04]  /*26b00*/  LDL.LU R5, [R1+0x3c] ;  /* 0x00003c0001057983 */ /* 0x000ee80000300800 */
[----:B------:R-:W3:Y:S04]  /*26b10*/  LDL.LU.64 R2, [R1+0x50] ;  /* 0x0000500001027983 */ /* 0x000ee80000300a00 */
[----:B------:R-:W4:Y:S01]  /*26b20*/  LDL.LU R4, [R1+0x38] ;  /* 0x0000380001047983 */ /* 0x000f220000300800 */
[----:B0-----:R-:W-:-:S13]  /*26b30*/  ISETP.NE.AND P0, PT, R8, 0x1, PT ;  /* 0x000000010800780c */ /* 0x001fda0003f05270 */
[----:B------:R-:W0:Y:S01]  /*26b40*/  @P0 LDC R7, c[0x0][0x450] ;  /* 0x00011400ff070b82 */ /* 0x000e220000000800 */
[----:B---3--:R-:W-:Y:S02]  /*26b50*/  IMAD.MOV.U32 R3, RZ, RZ, R5 ;  /* 0x000000ffff037224 */ /* 0x008fe400078e0005 */
[----:B------:R-:W3:Y:S01]  /*26b60*/  LDL.LU R5, [R1+0x4] ;  /* 0x0000040001057983 */ /* 0x000ee20000300800 */
[C---:B------:R-:W-:Y:S01]  /*26b70*/  IMAD.WIDE.U32 R2, R16.reuse, UR4, R2 ;  /* 0x0000000410027c25 */ /* 0x040fe2000f8e0002 */
[----:B------:R-:W1:Y:S03]  /*26b80*/  S2R R10, SR_TID.X ;  /* 0x00000000000a7919 */ /* 0x000e660000002100 */
[----:B------:R-:W-:Y:S01]  /*26b90*/  IMAD R3, R16, UR5, R3 ;  /* 0x0000000510037c24 */ /* 0x000fe2000f8e0203 */
[----:B------:R-:W-:Y:S01]  /*26ba0*/  ULDC.64 UR4, c[0x0][0x2e0] ;  /* 0x0000b80000047ab9 */ /* 0x000fe20000000a00 */
[----:B------:R-:W5:Y:S01]  /*26bb0*/  S2R R9, SR_TID.X ;  /* 0x0000000000097919 */ /* 0x000f620000002100 */
[----:B--2---:R-:W-:-:S02]  /*26bc0*/  IMAD R0, R0, UR4, RZ ;  /* 0x0000000400007c24 */ /* 0x004fc4000f8e02ff */
[----:B----4-:R-:W-:-:S04]  /*26bd0*/  IMAD.WIDE.U32 R2, R4, UR4, R2 ;  /* 0x0000000404027c25 */ /* 0x010fc8000f8e0002 */
[----:B------:R-:W-:Y:S01]  /*26be0*/  IMAD R0, R4, UR5, R0 ;  /* 0x0000000504007c24 */ /* 0x000fe2000f8e0200 */
[----:B------:R-:W-:Y:S01]  /*26bf0*/  ULDC.64 UR4, c[0x0][0x2d0] ;  /* 0x0000b40000047ab9 */ /* 0x000fe20000000a00 */
[----:B------:R-:W2:Y:S02]  /*26c00*/  S2R R4, SR_TID.X ;  /* 0x0000000000047919 */ /* 0x000ea40000002100 */
[----:B------:R-:W-:Y:S02]  /*26c10*/  IMAD.IADD R3, R3, 0x1, R0 ;  /* 0x0000000103037824 */ /* 0x000fe400078e0200 */
[----:B-1----:R-:W-:Y:S02]  /*26c20*/  IMAD.SHL.U32 R10, R10, 0x8, RZ ;  /* 0x000000080a0a7824 */ /* 0x002fe400078e00ff */
[----:B-----5:R-:W-:-:S03]  /*26c30*/  IMAD.SHL.U32 R9, R9, 0x8, RZ ;  /* 0x0000000809097824 */ /* 0x020fc600078e00ff */
[----:B------:R-:W-:-:S04]  /*26c40*/  LOP3.LUT R10, R10, 0x38, RZ, 0xc0, !PT ;  /* 0x000000380a0a7812 */ /* 0x000fc800078ec0ff */
[C---:B------:R-:W-:Y:S02]  /*26c50*/  LOP3.LUT R12, R10.reuse, 0x40, RZ, 0xfc, !PT ;  /* 0x000000400a0c7812 */ /* 0x040fe400078efcff */
[----:B------:R-:W-:Y:S02]  /*26c60*/  LOP3.LUT R11, R10, 0x80, RZ, 0xfc, !PT ;  /* 0x000000800a0b7812 */ /* 0x000fe400078efcff */
[----:B--2---:R-:W-:Y:S02]  /*26c70*/  LOP3.LUT R4, R4, 0x7f, RZ, 0xc0, !PT ;  /* 0x0000007f04047812 */ /* 0x004fe400078ec0ff */
[----:B------:R-:W-:Y:S02]  /*26c80*/  LOP3.LUT R9, R9, 0x38, RZ, 0xc0, !PT ;  /* 0x0000003809097812 */ /* 0x000fe400078ec0ff */
[----:B------:R-:W-:Y:S02]  /*26c90*/  SHF.R.U32.HI R6, RZ, 0x3, R4 ;  /* 0x00000003ff067819 */ /* 0x000fe40000011604 */
[----:B------:R-:W1:Y:S01]  /*26ca0*/  S2R R4, SR_TID.X ;  /* 0x0000000000047919 */ /* 0x000e620000002100 */
[----:B------:R-:W-:Y:S01]  /*26cb0*/  LOP3.LUT R10, R10, 0xc0, RZ, 0xfc, !PT ;  /* 0x000000c00a0a7812 */ /* 0x000fe200078efcff */
[----:B-1----:R-:W-:-:S05]  /*26cc0*/  IMAD.SHL.U32 R4, R4, 0x10, RZ ;  /* 0x0000001004047824 */ /* 0x002fca00078e00ff */
[----:B------:R-:W-:Y:S02]  /*26cd0*/  LOP3.LUT R4, R6, 0x70, R4, 0xf8, !PT ;  /* 0x0000007006047812 */ /* 0x000fe400078ef804 */
[----:B------:R-:W1:Y:S01]  /*26ce0*/  @P0 LDC R6, c[0x0][0x44c] ;  /* 0x00011300ff060b82 */ /* 0x000e620000000800 */
[----:B---3--:R-:W-:-:S05]  /*26cf0*/  IMAD.SHL.U32 R5, R5, 0x80, RZ ;  /* 0x0000008005057824 */ /* 0x008fca00078e00ff */
[----:B------:R-:W-:-:S05]  /*26d00*/  LOP3.LUT R4, R4, R5, RZ, 0xfc, !PT ;  /* 0x0000000504047212 */ /* 0x000fca00078efcff */
[----:B-1----:R-:W-:-:S04]  /*26d10*/  @P0 IMAD.HI.U32 R6, R4, R6, RZ ;  /* 0x0000000604060227 */ /* 0x002fc800078e00ff */
[----:B------:R-:W-:Y:S01]  /*26d20*/  IMAD.MOV.U32 R0, RZ, RZ, R4 ;  /* 0x000000ffff007224 */ /* 0x000fe200078e0004 */
[----:B0-----:R-:W-:-:S05]  /*26d30*/  @P0 SHF.R.U32.HI R0, RZ, R7, R6 ;  /* 0x00000007ff000219 */ /* 0x001fca0000011606 */
        /* <DEDUP_REMOVED lines=10> */
[----:B------:R-:W-:-:S04]  /*26de0*/  IMAD R0, R0, UR4, RZ ;  /* 0x0000000400007c24 */ /* 0x000fc8000f8e02ff */
[----:B------:R-:W-:Y:S01]  /*26df0*/  IMAD R4, R4, UR5, R0 ;  /* 0x0000000504047c24 */ /* 0x000fe2000f8e0200 */
[----:B------:R-:W-:-:S03]  /*26e00*/  ULDC.64 UR4, c[0x0][0x280] ;  /* 0x0000a00000047ab9 */ /* 0x000fc60000000a00 */
[----:B------:R-:W-:Y:S01]  /*26e10*/  IMAD.IADD R3, R3, 0x1, R4 ;  /* 0x0000000103037824 */ /* 0x000fe200078e0204 */
[C---:B------:R-:W-:Y:S01]  /*26e20*/  LEA R4, P0, R2.reuse, UR4, 0x1 ;  /* 0x0000000402047c11 */ /* 0x040fe2000f8008ff */
[----:B------:R-:W-:Y:S02]  /*26e30*/  ULDC UR4, c[0x0][0x2b8] ;  /* 0x0000ae0000047ab9 */ /* 0x000fe40000000800 */
[----:B------:R-:W-:Y:S02]  /*26e40*/  ISETP.GE.AND P4, PT, R9, UR4, PT ;  /* 0x0000000409007c0c */ /* 0x000fe4000bf86270 */
[----:B------:R-:W-:Y:S01]  /*26e50*/  LEA.HI.X R3, R2, UR5, R3, 0x1, P0 ;  /* 0x0000000502037c11 */ /* 0x000fe200080f0c03 */
[----:B------:R-:W-:Y:S01]  /*26e60*/  UMOV UR5, 0xffffffff ;  /* 0xffffffff00057882 */ /* 0x000fe20000000000 */
[----:B------:R-:W-:Y:S02]  /*26e70*/  ISETP.GE.AND P3, PT, R12, UR4, PT ;  /* 0x000000040c007c0c */ /* 0x000fe4000bf66270 */
[----:B------:R-:W-:-:S02]  /*26e80*/  ISETP.GE.AND P0, PT, R11, UR4, PT ;  /* 0x000000040b007c0c */ /* 0x000fc4000bf06270 */
[----:B------:R-:W-:Y:S01]  /*26e90*/  ISETP.GE.AND P1, PT, R10, UR4, PT ;  /* 0x000000040a007c0c */ /* 0x000fe2000bf26270 */
[----:B------:R-:W-:-:S12]  /*26ea0*/  BRA.DIV UR5, `(.L_x_752) ;  /* 0x0000005605d47947 */ /* 0x000fd8000b800000 */
[----:B------:R-:W2:Y:S04]  /*26eb0*/  LDL.LU R6, [R1+0x5c] ;  /* 0x00005c0001067983 */ /* 0x000ea80000300800 */
[----:B------:R-:W3:Y:S01]  /*26ec0*/  LDL R10, [R1+0x2c] ;  /* 0x00002c00010a7983 */ /* 0x000ee20000100800 */
[----:B------:R-:W0:Y:S02]  /*26ed0*/  S2R R7, SR_TID.X ;  /* 0x0000000000077919 */ /* 0x000e240000002100 */
[----:B0-----:R-:W-:-:S04]  /*26ee0*/  LOP3.LUT R7, R7, 0x7f, RZ, 0xc0, !PT ;  /* 0x0000007f07077812 */ /* 0x001fc800078ec0ff */
[----:B------:R-:W-:Y:S02]  /*26ef0*/  SHF.R.U32.HI R11, RZ, 0x3, R7 ;  /* 0x00000003ff0b7819 */ /* 0x000fe40000011607 */
[----:B------:R-:W0:Y:S03]  /*26f00*/  SHFL.IDX PT, R7, R4, RZ, 0x181f ;  /* 0x00181fff04077589 */ /* 0x000e2600000e0000 */
[----:B------:R-:W-:Y:S01]  /*26f10*/  IMAD.IADD R0, R11, 0x1, R5 ;  /* 0x000000010b007824 */ /* 0x000fe200078e0205 */
[----:B------:R-:W-:Y:S01]  /*26f20*/  ULDC.64 UR4, c[0x0][0x208] ;  /* 0x0000820000047ab9 */ /* 0x000fe20000000a00 */
[----:B------:R-:W-:Y:S01]  /*26f30*/  SHFL.IDX PT, R5, R4, 0x1, 0x181f ;  /* 0x00381f0004057f89 */ /* 0x000fe200000e0000 */
[----:B--2---:R-:W-:-:S03]  /*26f40*/  IMAD R2, R6, R8, RZ ;  /* 0x0000000806027224 */ /* 0x004fc600078e02ff */
[----:B------:R-:W1:Y:S02]  /*26f50*/  SHFL.IDX PT, R6, R3, RZ, 0x181f ;  /* 0x00181fff03067589 */ /* 0x000e6400000e0000 */
[----:B------:R-:W-:-:S13]  /*26f60*/  ISETP.GE.AND P2, PT, R0, R2, PT ;  /* 0x000000020000720c */ /* 0x000fda0003f46270 */
[----:B0-----:R-:W-:-:S05]  /*26f70*/  @!P2 LEA R7, P5, R9, R7, 0x1 ;  /* 0x000000070907a211 */ /* 0x001fca00078a08ff */
[----:B-1----:R-:W-:-:S05]  /*26f80*/  @!P2 IMAD.X R6, RZ, RZ, R6, P5 ;  /* 0x000000ffff06a224 */ /* 0x002fca00028e0606 */
[----:B------:R-:W-:-:S04]  /*26f90*/  @!P2 LOP3.LUT R7, R7, R6, RZ, 0x3c, !PT ;  /* 0x000000060707a212 */ /* 0x000fc800078e3cff */
[----:B------:R-:W-:-:S04]  /*26fa0*/  @!P2 LOP3.LUT R6, R7, R6, RZ, 0x3c, !PT ;  /* 0x000000060706a212 */ /* 0x000fc800078e3cff */
[----:B------:R-:W-:-:S05]  /*26fb0*/  @!P2 LOP3.LUT R7, R7, R6, RZ, 0x3c, !PT ;  /* 0x000000060707a212 */ /* 0x000fca00078e3cff */
[----:B---3--:R-:W-:Y:S04]  /*26fc0*/  @!P2 LDGSTS.E.BYPASS.LTC128B.128 [R10+0x14400], desc[UR4][R6.64], !P4 ;  /* 0x14400000060aafae */ /* 0x008fe8000e101d44 */
[----:B------:R-:W-:Y:S04]  /*26fd0*/  @!P2 LDGSTS.E.BYPASS.LTC128B.128 [R10+0x18400], desc[UR4][R6.64+0x80], !P3 ;  /* 0x18400080060aafae */ /* 0x000fe8000d901d44 */
[----:B------:R-:W-:Y:S04]  /*26fe0*/  @!P2 LDGSTS.E.BYPASS.LTC128B.128 [R10+0x1c400], desc[UR4][R6.64+0x100], !P0 ;  /* 0x1c400100060aafae */ /* 0x000fe8000c101d44 */
[----:B------:R0:W-:Y:S04]  /*26ff0*/  @!P2 LDGSTS.E.BYPASS.LTC128B.128 [R10+0x20400], desc[UR4][R6.64+0x180], !P1 ;  /* 0x20400180060aafae */ /* 0x0001e8000c901d44 */
[----:B0-----:R-:W0:Y:S01]  /*27000*/  SHFL.IDX PT, R7, R3, 0x1, 0x181f ;  /* 0x00381f0003077f89 */ /* 0x001e2200000e0000 */
[----:B------:R-:W-:-:S05]  /*27010*/  VIADD R6, R0, 0x10 ;  /* 0x0000001000067836 */ /* 0x000fca0000000000 */
[----:B------:R-:W-:-:S13]  /*27020*/  ISETP.GE.AND P2, PT, R6, R2, PT ;  /* 0x000000020600720c */ /* 0x000fda0003f46270 */
[----:B------:R-:W-:-:S05]  /*27030*/  @!P2 LEA R5, P5, R9, R5, 0x1 ;  /* 0x000000050905a211 */ /* 0x000fca00078a08ff */
[----:B0-----:R-:W-:-:S04]  /*27040*/  @!P2 IMAD.X R6, RZ, RZ, R7, P5 ;  /* 0x000000ffff06a224 */ /* 0x001fc800028e0607 */
[----:B------:R-:W-:Y:S02]  /*27050*/  @!P2 IMAD.MOV.U32 R7, RZ, RZ, R6 ;  /* 0x000000ffff07a224 */ /* 0x000fe400078e0006 */
[----:B------:R-:W-:Y:S02]  /*27060*/  @!P2 IMAD.MOV.U32 R6, RZ, RZ, R5 ;  /* 0x000000ffff06a224 */ /* 0x000fe400078e0005 */
[----:B------:R-:W0:Y:S04]  /*27070*/  SHFL.IDX PT, R5, R4, 0x2, 0x181f ;  /* 0x00581f0004057f89 */ /* 0x000e2800000e0000 */
[----:B------:R-:W-:Y:S04]  /*27080*/  @!P2 LDGSTS.E.BYPASS.LTC128B.128 [R10+0x14c00], desc[UR4][R6.64], !P4 ;  /* 0x14c00000060aafae */ /* 0x000fe8000e101d44 */
[----:B------:R-:W-:Y:S04]  /*27090*/  @!P2 LDGSTS.E.BYPASS.LTC128B.128 [R10+0x18c00], desc[UR4][R6.64+0x80], !P3 ;  /* 0x18c00080060aafae */ /* 0x000fe8000d901d44 */
[----:B------:R-:W-:Y:S04]  /*270a0*/  @!P2 LDGSTS.E.BYPASS.LTC128B.128 [R10+0x1cc00], desc[UR4][R6.64+0x100], !P0 ;  /* 0x1cc00100060aafae */ /* 0x000fe8000c101d44 */
[----:B------:R1:W-:Y:S04]  /*270b0*/  @!P2 LDGSTS.E.BYPASS.LTC128B.128 [R10+0x20c00], desc[UR4][R6.64+0x180], !P1 ;  /* 0x20c00180060aafae */ /* 0x0003e8000c901d44 */
[----:B-1----:R-:W1:Y:S01]  /*270c0*/  SHFL.IDX PT, R7, R3, 0x2, 0x181f ;  /* 0x00581f0003077f89 */ /* 0x002e6200000e0000 */
[----:B------:R-:W-:-:S05]  /*270d0*/  VIADD R6, R0, 0x20 ;  /* 0x0000002000067836 */ /* 0x000fca0000000000 */
[----:B------:R-:W-:-:S13]  /*270e0*/  ISETP.GE.AND P2, PT, R6, R2, PT ;  /* 0x000000020600720c */ /* 0x000fda0003f46270 */
[----:B0-----:R-:W-:-:S05]  /*270f0*/  @!P2 LEA R5, P5, R9, R5, 0x1 ;  /* 0x000000050905a211 */ /* 0x001fca00078a08ff */
[----:B-1----:R-:W-:-:S04]  /*27100*/  @!P2 IMAD.X R6, RZ, RZ, R7, P5 ;  /* 0x000000ffff06a224 */ /* 0x002fc800028e0607 */
        /* <DEDUP_REMOVED lines=56> */
.L_x_909:
[----:B------:R-:W-:Y:S01]  /*27490*/  VIADD R0, R0, 0x70 ;  /* 0x0000007000007836 */ /* 0x000fe20000000000 */
[----:B------:R-:W-:Y:S04]  /*274a0*/  BSSY B0, `(.L_x_753) ;  /* 0x000000e000007945 */ /* 0x000fe80003800000 */
[----:B------:R-:W-:-:S13]  /*274b0*/  ISETP.GE.AND P2, PT, R0, R2, PT ;  /* 0x000000020000720c */ /* 0x000fda0003f46270 */
[----:B------:R-:W-:Y:S05]  /*274c0*/  @P2 BRA `(.L_x_754) ;  /* 0x00000000002c2947 */ /* 0x000fea0003800000 */
[----:B0-----:R-:W3:Y:S01]  /*274d0*/  LDL R4, [R1+0x2c] ;  /* 0x00002c0001047983 */ /* 0x001ee20000100800 */
[----:B--2---:R-:W-:Y:S01]  /*274e0*/  LEA R2, P2, R9, R3, 0x1 ;  /* 0x0000000309027211 */ /* 0x004fe200078408ff */
[----:B------:R-:W-:-:S04]  /*274f0*/  ULDC.64 UR4, c[0x0][0x208] ;  /* 0x0000820000047ab9 */ /* 0x000fc80000000a00 */
[----:B-1----:R-:W-:-:S05]  /*27500*/  IMAD.X R3, RZ, RZ, R5, P2 ;  /* 0x000000ffff037224 */ /* 0x002fca00010e0605 */
[----:B------:R-:W-:Y:S01]  /*27510*/  @!PT LDS RZ, [RZ] ;  /* 0x00000000fffff984 */ /* 0x000fe20000000800 */
[----:B------:R-:W-:Y:S01]  /*27520*/  @!PT LDS RZ, [RZ] ;  /* 0x00000000fffff984 */ /* 0x000fe20000000800 */
[----:B------:R-:W-:Y:S01]  /*27530*/  @!PT LDS RZ, [RZ] ;  /* 0x00000000fffff984 */ /* 0x000fe20000000800 */
[----:B---3--:R3:W-:Y:S04]  /*27540*/  LDGSTS.E.BYPASS.LTC128B.128 [R4+0x17c00], desc[UR4][R2.64], !P4 ;  /* 0x17c0000002047fae */ /* 0x0087e8000e101d44 */
[----:B------:R3:W-:Y:S04]  /*27550*/  LDGSTS.E.BYPASS.LTC128B.128 [R4+0x1bc00], desc[UR4][R2.64+0x80], !P3 ;  /* 0x1bc0008002047fae */ /* 0x0007e8000d901d44 */
[----:B------:R3:W-:Y:S04]  /*27560*/  LDGSTS.E.BYPASS.LTC128B.128 [R4+0x1fc00], desc[UR4][R2.64+0x100], !P0 ;  /* 0x1fc0010002047fae */ /* 0x0007e8000c101d44 */
[----:B------:R3:W-:Y:S02]  /*27570*/  LDGSTS.E.BYPASS.LTC128B.128 [R4+0x23c00], desc[UR4][R2.64+0x180], !P1 ;  /* 0x23c0018002047fae */ /* 0x0007e4000c901d44 */
.L_x_754:
[----:B------:R-:W-:Y:S05]  /*27580*/  BSYNC B0 ;  /* 0x0000000000007941 */ /* 0x000fea0003800000 */
.L_x_753:
[----:B------:R-:W-:Y:S01]  /*27590*/  NOP ;  /* 0x0000000000007918 */ /* 0x000fe20000000000 */
[----:B------:R-:W-:-:S13]  /*275a0*/  PLOP3.LUT P0, PT, PT, PT, PT, 0x80, 0x0 ;  /* 0x000000000000781c */ /* 0x000fda0003f0f070 */
.L_x_755:
        /* <DEDUP_REMOVED lines=16> */
[----:B------:R-:W4:Y:S03]  /*276b0*/  SYNCS.PHASECHK.TRANS64.TRYWAIT P0, [R18+URZ+0x38820], R0 ;  /* 0x03882000120075a7 */ /* 0x000f26000800017f */
[----:B---34-:R-:W-:Y:S05]  /*276c0*/  @!P0 BRA `(.L_x_757) ;  /* 0x0000005800dc8947 */ /* 0x018fea0003800000 */
.L_x_910:
[----:B------:R-:W-:Y:S05]  /*276d0*/  BSYNC B0 ;  /* 0x0000000000007941 */ /* 0x000fea0003800000 */
.L_x_756:
[----:B------:R-:W3:Y:S04]  /*276e0*/  LDL R2, [R1+0x48] ;  /* 0x0000480001027983 */ /* 0x000ee80000100800 */
[----:B0-2---:R-:W2:Y:S01]  /*276f0*/  LDL R3, [R1+0x34] ;  /* 0x0000340001037983 */ /* 0x005ea20000100800 */
[----:B------:R-:W-:Y:S01]  /*27700*/  BSSY B0, `(.L_x_758) ;  /* 0x00002a9000007945 */ /* 0x000fe20003800000 */
[----:B---3--:R-:W-:-:S05]  /*27710*/  VIADD R0, R2, 0xfffffffe ;  /* 0xfffffffe02007836 */ /* 0x008fca0000000000 */
[----:B--2---:R-:W-:-:S13]  /*27720*/  ISETP.GE.AND P0, PT, R0, R3, PT ;  /* 0x000000030000720c */ /* 0x004fda0003f06270 */
[----:B------:R-:W-:Y:S05]  /*27730*/  @!P0 BRA `(.L_x_759) ;  /* 0x0000002800948947 */ /* 0x000fea0003800000 */
[----:B------:R-:W2:Y:S04]  /*27740*/  LDL.LU R2, [R1+0x60] ;  /* 0x0000600001027983 */ /* 0x000ea80000300800 */
[----:B-1----:R-:W3:Y:S04]  /*27750*/  LDL.LU R5, [R1+0x44] ;  /* 0x0000440001057983 */ /* 0x002ee80000300800 */
[----:B------:R-:W4:Y:S01]  /*27760*/  LDL.LU R4, [R1+0x40] ;  /* 0x0000400001047983 */ /* 0x000f220000300800 */
[----:B------:R-:W-:Y:S01]  /*27770*/  BSSY B2, `(.L_x_760) ;  /* 0x00000e7000027945 */ /* 0x000fe20003800000 */
[----:B--2---:R-:W-:-:S04]  /*27780*/  VIADD R2, R2, 0x1 ;  /* 0x0000000102027836 */ /* 0x004fc80000000000 */
[----:B---3--:R-:W-:-:S05]  /*27790*/  IMAD R2, R2, R5, RZ ;  /* 0x0000000502027224 */ /* 0x008fca00078e02ff */
[----:B----4-:R-:W-:Y:S02]  /*277a0*/  VIMNMX R7, R4, R2, PT ;  /* 0x0000000204077248 */ /* 0x010fe40003fe0100 */
[----:B------:R-:W-:-:S03]  /*277b0*/  LOP3.LUT R2, RZ, R3, RZ, 0x33, !PT ;  /* 0x00000003ff027212 */ /* 0x000fc600078e33ff */
        /* <DEDUP_REMOVED lines=13> */
[----:B--2---:R-:W-:Y:S02]  /*27890*/  LOP3.LUT P1, RZ, R4, 0x4, RZ, 0xc0, !PT ;  /* 0x0000000404ff7812 */ /* 0x004fe4000782c0ff */
        /* <DEDUP_REMOVED lines=25> */
[----:B------:R-:W-:-:S05]  /*27a30*/  LEA.HI.X R5, R2, UR5, R3, 0x2, P0 ;  /* 0x0000000502057c11 */ /* 0x000fca00080f1403 */
[----:B------:R0:W5:Y:S04]  /*27a40*/  LDG.E R4, desc[UR8][R4.64] ;  /* 0x0000000804047981 */ /* 0x000168000c1e1900 */
.L_x_764:
[----:B------:R-:W-:Y:S01]  /*27a50*/  IMAD R3, R8, 0x8, R18 ;  /* 0x0000000808037824 */ /* 0x000fe200078e0212 */
[----:B------:R-:W-:Y:S01]  /*27a60*/  SHF.L.U32 R2, R10, 0x1f, RZ ;  /* 0x0000001f0a027819 */ /* 0x000fe200000006ff */
[----:B------:R-:W-:Y:S03]  /*27a70*/  BSSY B3, `(.L_x_765) ;  /* 0x0000003000037945 */ /* 0x000fe60003800000 */
[----:B------:R-:W1:Y:S02]  /*27a80*/  SYNCS.PHASECHK.TRANS64.TRYWAIT P0, [R3+URZ+0x38840], R2 ;  /* 0x03884002030075a7 */ /* 0x000e64000800017f */
[----:B-1----:R-:W-:Y:S05]  /*27a90*/  @!P0 BRA `(.L_x_766) ;  /* 0x0000005400fc8947 */ /* 0x002fea0003800000 */
.L_x_911:
[----:B------:R-:W-:Y:S05]  /*27aa0*/  BSYNC B3 ;  /* 0x0000000000037941 */ /* 0x000fea0003800000 */
.L_x_765:
[----:B0-----:R-:W0:Y:S01]  /*27ab0*/  S2R R5, SR_TID.X ;  /* 0x0000000000057919 */ /* 0x001e220000002100 */
[----:B------:R-:W-:Y:S01]  /*27ac0*/  BSSY B3, `(.L_x_767) ;  /* 0x000000a000037945 */ /* 0x000fe20003800000 */
[----:B0-----:R-:W-:-:S04]  /*27ad0*/  LOP3.LUT R5, R5, 0x7f, RZ, 0xc0, !PT ;  /* 0x0000007f05057812 */ /* 0x001fc800078ec0ff */
[----:B------:R-:W-:-:S13]  /*27ae0*/  ISETP.NE.AND P0, PT, R5, RZ, PT ;  /* 0x000000ff0500720c */ /* 0x000fda0003f05270 */
[----:B------:R-:W-:Y:S05]  /*27af0*/  @P0 BRA `(.L_x_768) ;  /* 0x0000000000180947 */ /* 0x000fea0003800000 */
[----:B------:R-:W2:Y:S01]  /*27b00*/  LDL R5, [R1+0x10] ;  /* 0x0000100001057983 */ /* 0x000ea20000100800 */
[----:B-1----:R-:W-:-:S04]  /*27b10*/  IMAD.MOV.U32 R2, RZ, RZ, 0xa000 ;  /* 0x0000a000ff027424 */ /* 0x002fc800078e00ff */
[----:B------:R0:W-:Y:S01]  /*27b20*/  SYNCS.ARRIVE.TRANS64 RZ, [R3+URZ+0x38830], R2 ;  /* 0x0388300203ff79a7 */ /* 0x0001e2000800003f */
[----:B--2---:R-:W-:-:S13]  /*27b30*/  LOP3.LUT P1, RZ, R5, 0x1, RZ, 0xc0, !PT ;  /* 0x0000000105ff7812 */ /* 0x004fda000782c0ff */
[----:B0-----:R-:W-:Y:S05]  /*27b40*/  @!P1 BRA `(.L_x_768) ;  /* 0x0000000000049947 */ /* 0x001fea0003800000 */
[----:B------:R-:W-:Y:S01]  /*27b50*/  BPT.TRAP 0x1 ;  /* 0x000000040000795c */ /* 0x000fe20000300000 */
.L_x_768:
[----:B------:R-:W-:Y:S05]  /*27b60*/  BSYNC B3 ;  /* 0x0000000000037941 */ /* 0x000fea0003800000 */
.L_x_767:
        /* <DEDUP_REMOVED lines=12> */
.L_x_769:
        /* <DEDUP_REMOVED lines=16> */
.L_x_770:
        /* <DEDUP_REMOVED lines=16> */
.L_x_771:
        /* <DEDUP_REMOVED lines=16> */
.L_x_772:
        /* <DEDUP_REMOVED lines=16> */
.L_x_912:
[----:B------:R-:W-:Y:S05]  /*28030*/  BSYNC B3 ;  /* 0x0000000000037941 */ /* 0x000fea0003800000 */
.L_x_773:
[----:B------:R-:W1:Y:S01]  /*28040*/  S2R R5, SR_TID.X ;  /* 0x0000000000057919 */ /* 0x000e620000002100 */
[----:B------:R-:W-:-:S04]  /*28050*/  UPRMT UR4, UR37, 0x9910, URZ ;  /* 0x0000991025047896 */ /* 0x000fc8000800003f */
[----:B------:R-:W-:Y:S01]  /*28060*/  UISETP.NE.AND UP0, UPT, UR4, 0x2, UPT ;  /* 0x000000020400788c */ /* 0x000fe2000bf05270 */
[----:B-1----:R-:W-:-:S04]  /*28070*/  LOP3.LUT R5, R5, 0x7f, RZ, 0xc0, !PT ;  /* 0x0000007f05057812 */ /* 0x002fc800078ec0ff */
[----:B------:R-:W-:-:S13]  /*28080*/  ISETP.NE.AND P0, PT, R5, RZ, PT ;  /* 0x000000ff0500720c */ /* 0x000fda0003f05270 */
[----:B0-----:R-:W-:-:S04]  /*28090*/  @!P0 IMAD.MOV.U32 R3, RZ, RZ, 0xa000 ;  /* 0x0000a000ff038424 */ /* 0x001fc800078e00ff */
[----:B------:R0:W-:Y:S01]  /*280a0*/  @!P0 SYNCS.ARRIVE.TRANS64 RZ, [R2+URZ+0x38850], R3 ;  /* 0x0388500302ff89a7 */ /* 0x0001e2000800003f */
[----:B------:R-:W-:-:S13]  /*280b0*/  PLOP3.LUT P0, PT, PT, PT, UP0, 0x80, 0x0 ;  /* 0x000000000000781c */ /* 0x000fda0003f0f008 */
[----:B0-----:R-:W-:Y:S05]  /*280c0*/  @P0 BRA `(.L_x_775) ;  /* 0x0000000000040947 */ /* 0x001fea0003800000 */
[----:B------:R-:W-:Y:S01]  /*280d0*/  BPT.TRAP 0x1 ;  /* 0x000000040000795c */ /* 0x000fe20000300000 */
.L_x_775:
[----:B------:R-:W2:Y:S01]  /*280e0*/  LDL R3, [R1+0x10] ;  /* 0x0000100001037983 */ /* 0x000ea20000100800 */
[----:B------:R-:W-:Y:S01]  /*280f0*/  BSSY B3, `(.L_x_776) ;  /* 0x0000004000037945 */ /* 0x000fe20003800000 */
[----:B--2---:R-:W-:-:S13]  /*28100*/  LOP3.LUT P0, RZ, R3, 0x8, RZ, 0xc0, !PT ;  /* 0x0000000803ff7812 */ /* 0x004fda000780c0ff */
[----:B------:R-:W-:Y:S05]  /*28110*/  @P0 BRA `(.L_x_777) ;  /* 0x0000000000040947 */ /* 0x000fea0003800000 */
[----:B------:R-:W-:Y:S01]  /*28120*/  BPT.TRAP 0x1 ;  /* 0x000000040000795c */ /* 0x000fe20000300000 */
.L_x_777:
[----:B------:R-:W-:Y:S05]  /*28130*/  BSYNC B3 ;  /* 0x0000000000037941 */ /* 0x000fea0003800000 */
.L_x_776:
[----:B------:R-:W2:Y:S04]  /*28140*/  LDL R6, [R1+0x1c] ;  /* 0x00001c0001067983 */ /* 0x000ea80000100800 */
[----:B------:R-:W2:Y:S01]  /*28150*/  LDL.LU R5, [R1+0x8] ;  /* 0x0000080001057983 */ /* 0x000ea20000300800 */
[----:B------:R-:W-:Y:S01]  /*28160*/  R2UR UR10, R11 ;  /* 0x000000000b0a72ca */ /* 0x000fe200000e0000 */
[----:B------:R-:W-:Y:S01]  /*28170*/  IMAD R3, R19, 0xa000, R18 ;  /* 0x0000a00013037824 */ /* 0x000fe200078e0212 */
[----:B------:R-:W-:Y:S01]  /*28180*/  UIADD3 UR4, UP0, UR38, 0x470, URZ ;  /* 0x0000047026047890 */ /* 0x000fe2000ff1e03f */
[----:B------:R-:W-:Y:S01]  /*28190*/  PLOP3.LUT P0, PT, PT, PT, PT, 0x80, 0x0 ;  /* 0x000000000000781c */ /* 0x000fe20003f0f070 */
[----:B------:R-:W-:Y:S01]  /*281a0*/  VIADD R2, R2, 0x38850 ;  /* 0x0003885002027836 */ /* 0x000fe20000000000 */
[----:B------:R-:W-:Y:S01]  /*281b0*/  UMOV UR6, 0x0 ;  /* 0x0000000000067882 */ /* 0x000fe20000000000 */
[----:B------:R-:W-:Y:S01]  /*281c0*/  UIADD3.X UR5, URZ, UR39, URZ, UP0, !UPT ;  /* 0x000000273f057290 */ /* 0x000fe200087fe43f */
[----:B------:R-:W-:Y:S01]  /*281d0*/  UMOV UR7, 0x14f00000 ;  /* 0x14f0000000077882 */ /* 0x000fe20000000000 */
[----:B--2---:R-:W-:-:S02]  /*281e0*/  IMAD R5, R5, 0x50, R6 ;  /* 0x0000005005057824 */ /* 0x004fc400078e0206 */
[----:B------:R-:W-:-:S08]  /*281f0*/  VIADD R6, R3, 0x400 ;  /* 0x0000040003067836 */ /* 0x000fd00000000000 */
.L_x_778:
        /* <DEDUP_REMOVED lines=12> */
[----:B------:R-:W-:Y:S01]  /*282c0*/  PLOP3.LUT P0, PT, PT, PT, PT, 0x80, 0x0 ;  /* 0x000000000000781c */ /* 0x000fe20003f0f070 */
[----:B------:R-:W-:Y:S01]  /*282d0*/  UMOV UR6, 0x0 ;  /* 0x0000000000067882 */ /* 0x000fe20000000000 */
[----:B------:R-:W-:-:S11]  /*282e0*/  UMOV UR7, 0x14f00000 ;  /* 0x14f0000000077882 */ /* 0x000fd60000000000 */
.L_x_779:
        /* <DEDUP_REMOVED lines=15> */
.L_x_780:
        /* <DEDUP_REMOVED lines=15> */
.L_x_781:
        /* <DEDUP_REMOVED lines=12> */
.L_x_763:
[----:B------:R-:W-:Y:S05]  /*28590*/  BSYNC B1 ;  /* 0x0000000000017941 */ /* 0x000fea0003800000 */
.L_x_762:
[----:B0-----:R-:W2:Y:S01]  /*285a0*/  LDL.LU R0, [R1+0x48] ;  /* 0x0000480001007983 */ /* 0x001ea20000300800 */
[----:B------:R-:W-:-:S03]  /*285b0*/  IMAD.MOV.U32 R19, RZ, RZ, R8 ;  /* 0x000000ffff137224 */ /* 0x000fc600078e0008 */
[----:B------:R0:W-:Y:S02]  /*285c0*/  STL [R1+0x18], R10 ;  /* 0x0000180a01007387 */ /* 0x0001e40000100800 */
[----:B0-2---:R-:W-:-:S07]  /*285d0*/  VIADD R0, R0, 0xfffffffd ;  /* 0xfffffffd00007836 */ /* 0x005fce0000000000 */
.L_x_761:
[----:B------:R-:W-:Y:S05]  /*285e0*/  BSYNC B2 ;  /* 0x0000000000027941 */ /* 0x000fea0003800000 */
.L_x_760:
[----:B------:R-:W-:Y:S01]  /*285f0*/  VIADD R9, R9, 0xfffffffe ;  /* 0xfffffffe09097836 */ /* 0x000fe20000000000 */
[----:B------:R-:W-:-:S04]  /*28600*/  LOP3.LUT R7, RZ, R7, RZ, 0x33, !PT ;  /* 0x00000007ff077212 */ /* 0x000fc800078e33ff */
[----:B------:R-:W-:-:S13]  /*28610*/  ISETP.NE.AND P0, PT, R9, R7, PT ;  /* 0x000000070900720c */ /* 0x000fda0003f05270 */
[----:B------:R-:W-:Y:S05]  /*28620*/  @!P0 BRA `(.L_x_759) ;  /* 0x0000001800d88947 */ /* 0x000fea0003800000 */
[----:B------:R-:W-:-:S07]  /*28630*/  IMAD.MOV.U32 R9, RZ, RZ, R17 ;  /* 0x000000ffff097224 */ /* 0x000fce00078e0011 */
.L_x_822:
        /* <DEDUP_REMOVED lines=8> */
[----:B--2---:R-:W-:Y:S02]  /*286c0*/  LOP3.LUT P1, RZ, R3, 0x4, RZ, 0xc0, !PT ;  /* 0x0000000403ff7812 */ /* 0x004fe4000782c0ff */
        /* <DEDUP_REMOVED lines=27> */
.L_x_784:
[----:B------:R-:W-:Y:S01]  /*28880*/  IMAD R3, R4, 0x8, R18 ;  /* 0x0000000804037824 */ /* 0x000fe200078e0212 */
[----:B------:R-:W-:Y:S01]  /*28890*/  SHF.L.U32 R2, R5, 0x1f, RZ ;  /* 0x0000001f05027819 */ /* 0x000fe200000006ff */
[----:B------:R-:W-:Y:S03]  /*288a0*/  BSSY B2, `(.L_x_785) ;  /* 0x0000003000027945 */ /* 0x000fe60003800000 */
[----:B------:R-:W1:Y:S02]  /*288b0*/  SYNCS.PHASECHK.TRANS64.TRYWAIT P0, [R3+URZ+0x38840], R2 ;  /* 0x03884002030075a7 */ /* 0x000e64000800017f */
[----:B-1----:R-:W-:Y:S05]  /*288c0*/  @!P0 BRA `(.L_x_786) ;  /* 0x0000004800988947 */ /* 0x002fea0003800000 */
.L_x_913:
[----:B------:R-:W-:Y:S05]  /*288d0*/  BSYNC B2 ;  /* 0x0000000000027941 */ /* 0x000fea0003800000 */
.L_x_785:
[----:B------:R-:W2:Y:S01]  /*288e0*/  S2R R7, SR_TID.X ;  /* 0x0000000000077919 */ /* 0x000ea20000002100 */
[----:B------:R-:W-:Y:S01]  /*288f0*/  BSSY B2, `(.L_x_787) ;  /* 0x000000a000027945 */ /* 0x000fe20003800000 */
[----:B--2---:R-:W-:-:S04]  /*28900*/  LOP3.LUT R7, R7, 0x7f, RZ, 0xc0, !PT ;  /* 0x0000007f07077812 */ /* 0x004fc800078ec0ff */
[----:B------:R-:W-:-:S13]  /*28910*/  ISETP.NE.AND P0, PT, R7, RZ, PT ;  /* 0x000000ff0700720c */ /* 0x000fda0003f05270 */
[----:B------:R-:W-:Y:S05]  /*28920*/  @P0 BRA `(.L_x_788) ;  /* 0x0000000000180947 */ /* 0x000fea0003800000 */
[----:B------:R-:W2:Y:S01]  /*28930*/  LDL R7, [R1+0x10] ;  /* 0x0000100001077983 */ /* 0x000ea20000100800 */
[----:B-1----:R-:W-:-:S04]  /*28940*/  IMAD.MOV.U32 R2, RZ, RZ, 0xa000 ;  /* 0x0000a000ff027424 */ /* 0x002fc800078e00ff */
[----:B------:R3:W-:Y:S01]  /*28950*/  SYNCS.ARRIVE.TRANS64 RZ, [R3+URZ+0x38830], R2 ;  /* 0x0388300203ff79a7 */ /* 0x0007e2000800003f */
[----:B--2---:R-:W-:-:S13]  /*28960*/  LOP3.LUT P1, RZ, R7, 0x1, RZ, 0xc0, !PT ;  /* 0x0000000107ff7812 */ /* 0x004fda000782c0ff */
[----:B---3--:R-:W-:Y:S05]  /*28970*/  @!P1 BRA `(.L_x_788) ;  /* 0x0000000000049947 */ /* 0x008fea0003800000 */
[----:B------:R-:W-:Y:S01]  /*28980*/  BPT.TRAP 0x1 ;  /* 0x000000040000795c */ /* 0x000fe20000300000 */
.L_x_788:
[----:B------:R-:W-:Y:S05]  /*28990*/  BSYNC B2 ;  /* 0x0000000000027941 */ /* 0x000fea0003800000 */
.L_x_787:
[----:B-1----:R-:W2:Y:S01]  /*289a0*/  LDL R2, [R1+0x1c] ;  /* 0x00001c0001027983 */ /* 0x002ea20000100800 */
[----:B------:R-:W-:Y:S01]  /*289b0*/  IMAD.MOV.U32 R10, RZ, RZ, RZ ;  /* 0x000000ffff0a7224 */ /* 0x000fe200078e00ff */
[----:B------:R-:W-:Y:S01]  /*289c0*/  UIADD3 UR4, UP0, UR38, 0x370, URZ ;  /* 0x0000037026047890 */ /* 0x000fe2000ff1e03f */
[----:B------:R-:W-:Y:S01]  /*289d0*/  IMAD R7, R4, 0xa000, R18 ;  /* 0x0000a00004077824 */ /* 0x000fe200078e0212 */
[----:B------:R-:W-:Y:S01]  /*289e0*/  PLOP3.LUT P0, PT, PT, PT, PT, 0x80, 0x0 ;  /* 0x000000000000781c */ /* 0x000fe20003f0f070 */
[----:B------:R-:W-:Y:S01]  /*289f0*/  VIADD R3, R3, 0x38830 ;  /* 0x0003883003037836 */ /* 0x000fe20000000000 */
[----:B------:R-:W-:Y:S01]  /*28a00*/  R2UR UR10, R10 ;  /* 0x000000000a0a72ca */ /* 0x000fe200000e0000 */
[----:B0-----:R-:W-:Y:S01]  /*28a10*/  VIADD R8, R7, 0x24400 ;  /* 0x0002440007087836 */ /* 0x001fe20000000000 */
[----:B------:R-:W-:Y:S01]  /*28a20*/  UIADD3.X UR5, URZ, UR39, URZ, UP0, !UPT ;  /* 0x000000273f057290 */ /* 0x000fe200087fe43f */
[----:B------:R-:W-:Y:S01]  /*28a30*/  UMOV UR6, 0x0 ;  /* 0x0000000000067882 */ /* 0x000fe20000000000 */
[----:B------:R-:W-:Y:S01]  /*28a40*/  UMOV UR7, 0x14f00000 ;  /* 0x14f0000000077882 */ /* 0x000fe20000000000 */
[----:B--2---:R-:W-:-:S10]  /*28a50*/  IMAD R2, R6, 0x50, R2 ;  /* 0x0000005006027824 */ /* 0x004fd400078e0202 */
.L_x_789:
        /* <DEDUP_REMOVED lines=16> */
.L_x_790:
        /* <DEDUP_REMOVED lines=16> */
.L_x_791:
        /* <DEDUP_REMOVED lines=16> */
.L_x_792:
        /* <DEDUP_REMOVED lines=16> */
.L_x_914:
[----:B------:R-:W-:Y:S05]  /*28e60*/  BSYNC B2 ;  /* 0x0000000000027941 */ /* 0x000fea0003800000 */
.L_x_793:
        /* <DEDUP_REMOVED lines=10> */
.L_x_795:
[----:B------:R-:W2:Y:S01]  /*28f10*/  LDL R3, [R1+0x10] ;  /* 0x0000100001037983 */ /* 0x000ea20000100800 */
[----:B------:R-:W-:Y:S01]  /*28f20*/  BSSY B2, `(.L_x_796) ;  /* 0x0000004000027945 */ /* 0x000fe20003800000 */
[----:B--2---:R-:W-:-:S13]  /*28f30*/  LOP3.LUT P0, RZ, R3, 0x8, RZ, 0xc0, !PT ;  /* 0x0000000803ff7812 */ /* 0x004fda000780c0ff */
[----:B------:R-:W-:Y:S05]  /*28f40*/  @P0 BRA `(.L_x_797) ;  /* 0x0000000000040947 */ /* 0x000fea0003800000 */
[----:B------:R-:W-:Y:S01]  /*28f50*/  BPT.TRAP 0x1 ;  /* 0x000000040000795c */ /* 0x000fe20000300000 */
.L_x_797:
[----:B------:R-:W-:Y:S05]  /*28f60*/  BSYNC B2 ;  /* 0x0000000000027941 */ /* 0x000fea0003800000 */
.L_x_796:
        /* <DEDUP_REMOVED lines=12> */
.L_x_798:
        /* <DEDUP_REMOVED lines=15> */
.L_x_799:
        /* <DEDUP_REMOVED lines=15> */
.L_x_800:
        /* <DEDUP_REMOVED lines=15> */
.L_x_801:
        /* <DEDUP_REMOVED lines=12> */
.L_x_783:
[----:B------:R-:W-:Y:S05]  /*293c0*/  BSYNC B1 ;  /* 0x0000000000017941 */ /* 0x000fea0003800000 */
.L_x_782:
[----:B------:R-:W2:Y:S01]  /*293d0*/  LDL R2, [R1+0x10] ;  /* 0x0000100001027983 */ /* 0x000ea20000100800 */
[----:B------:R-:W-:Y:S01]  /*293e0*/  VIADD R19, R4, 0x1 ;  /* 0x0000000104137836 */ /* 0x000fe20000000000 */
[----:B------:R-:W-:Y:S01]  /*293f0*/  BSSY B1, `(.L_x_802) ;  /* 0x00000d5000017945 */ /* 0x000fe20003800000 */
[----:B0-----:R-:W-:-:S03]  /*29400*/  VIADD R6, R0, 0xffffffff ;  /* 0xffffffff00067836 */ /* 0x001fc60000000000 */
[----:B------:R-:W-:-:S04]  /*29410*/  ISETP.NE.AND P0, PT, R19, 0x2, PT ;  /* 0x000000021300780c */ /* 0x000fc80003f05270 */
[----:B------:R-:W-:Y:S02]  /*29420*/  SEL R19, R19, RZ, P0 ;  /* 0x000000ff13137207 */ /* 0x000fe40000000000 */
[----:B--2---:R-:W-:Y:S02]  /*29430*/  LOP3.LUT P1, RZ, R2, 0x4, RZ, 0xc0, !PT ;  /* 0x0000000402ff7812 */ /* 0x004fe4000782c0ff */
        /* <DEDUP_REMOVED lines=29> */
.L_x_804:
[----:B------:R-:W-:Y:S01]  /*29610*/  IMAD R3, R19, 0x8, R18 ;  /* 0x0000000813037824 */ /* 0x000fe200078e0212 */
[----:B------:R-:W-:Y:S01]  /*29620*/  SHF.L.U32 R2, R10, 0x1f, RZ ;  /* 0x0000001f0a027819 */ /* 0x000fe200000006ff */
[----:B------:R-:W-:Y:S03]  /*29630*/  BSSY B2, `(.L_x_805) ;  /* 0x0000003000027945 */ /* 0x000fe60003800000 */
[----:B------:R-:W2:Y:S02]  /*29640*/  SYNCS.PHASECHK.TRANS64.TRYWAIT P0, [R3+URZ+0x38840], R2 ;  /* 0x03884002030075a7 */ /* 0x000ea4000800017f */
[----:B--2---:R-:W-:Y:S05]  /*29650*/  @!P0 BRA `(.L_x_806) ;  /* 0x0000003c005c8947 */ /* 0x004fea0003800000 */
.L_x_915:
[----:B------:R-:W-:Y:S05]  /*29660*/  BSYNC B2 ;  /* 0x0000000000027941 */ /* 0x000fea0003800000 */
.L_x_805:
[----:B-1----:R-:W1:Y:S01]  /*29670*/  S2R R8, SR_TID.X ;  /* 0x0000000000087919 */ /* 0x002e620000002100 */
[----:B------:R-:W-:Y:S01]  /*29680*/  BSSY B2, `(.L_x_807) ;  /* 0x000000a000027945 */ /* 0x000fe20003800000 */
[----:B-1----:R-:W-:-:S04]  /*29690*/  LOP3.LUT R8, R8, 0x7f, RZ, 0xc0, !PT ;  /* 0x0000007f08087812 */ /* 0x002fc800078ec0ff */
[----:B------:R-:W-:-:S13]  /*296a0*/  ISETP.NE.AND P0, PT, R8, RZ, PT ;  /* 0x000000ff0800720c */ /* 0x000fda0003f05270 */
[----:B------:R-:W-:Y:S05]  /*296b0*/  @P0 BRA `(.L_x_808) ;  /* 0x0000000000180947 */ /* 0x000fea0003800000 */
[----:B------:R-:W3:Y:S01]  /*296c0*/  LDL R8, [R1+0x10] ;  /* 0x0000100001087983 */ /* 0x000ee20000100800 */
[----:B--2---:R-:W-:-:S04]  /*296d0*/  IMAD.MOV.U32 R2, RZ, RZ, 0xa000 ;  /* 0x0000a000ff027424 */ /* 0x004fc800078e00ff */
[----:B------:R1:W-:Y:S01]  /*296e0*/  SYNCS.ARRIVE.TRANS64 RZ, [R3+URZ+0x38830], R2 ;  /* 0x0388300203ff79a7 */ /* 0x0003e2000800003f */
[----:B---3--:R-:W-:-:S13]  /*296f0*/  LOP3.LUT P1, RZ, R8, 0x1, RZ, 0xc0, !PT ;  /* 0x0000000108ff7812 */ /* 0x008fda000782c0ff */
[----:B-1----:R-:W-:Y:S05]  /*29700*/  @!P1 BRA `(.L_x_808) ;  /* 0x0000000000049947 */ /* 0x002fea0003800000 */
[----:B------:R-:W-:Y:S01]  /*29710*/  BPT.TRAP 0x1 ;  /* 0x000000040000795c */ /* 0x000fe20000300000 */
.L_x_808:
[----:B------:R-:W-:Y:S05]  /*29720*/  BSYNC B2 ;  /* 0x0000000000027941 */ /* 0x000fea0003800000 */
.L_x_807:
[----:B--2---:R-:W2:Y:S01]  /*29730*/  LDL R2, [R1+0x1c] ;  /* 0x00001c0001027983 */ /* 0x004ea20000100800 */
        /* <DEDUP_REMOVED lines=11> */
.L_x_809:
        /* <DEDUP_REMOVED lines=16> */
.L_x_810:
        /* <DEDUP_REMOVED lines=16> */
.L_x_811:
        /* <DEDUP_REMOVED lines=16> */
.L_x_812:
        /* <DEDUP_REMOVED lines=15> */
.L_x_916:
[----:B------:R-:W-:Y:S05]  /*29be0*/  BSYNC B2 ;  /* 0x0000000000027941 */ /* 0x000fea0003800000 */
.L_x_813:
[----:B------:R-:W1:Y:S01]  /*29bf0*/  S2R R3, SR_TID.X ;  /* 0x0000000000037919 */ /* 0x000e620000002100 */
[----:B------:R-:W-:-:S04]  /*29c00*/  UPRMT UR4, UR37, 0x9910, URZ ;  /* 0x0000991025047896 */ /* 0x000fc8000800003f */
[----:B------:R-:W-:Y:S01]  /*29c10*/  UISETP.NE.AND UP0, UPT, UR4, 0x2, UPT ;  /* 0x000000020400788c */ /* 0x000fe2000bf05270 */
[----:B-1----:R-:W-:-:S04]  /*29c20*/  LOP3.LUT R3, R3, 0x7f, RZ, 0xc0, !PT ;  /* 0x0000007f03037812 */ /* 0x002fc800078ec0ff */
[----:B------:R-:W-:-:S13]  /*29c30*/  ISETP.NE.AND P0, PT, R3, RZ, PT ;  /* 0x000000ff0300720c */ /* 0x000fda0003f05270 */
[----:B------:R-:W-:-:S04]  /*29c40*/  @!P0 IMAD.MOV.U32 R3, RZ, RZ, 0xa000 ;  /* 0x0000a000ff038424 */ /* 0x000fc800078e00ff */
[----:B------:R1:W-:Y:S01]  /*29c50*/  @!P0 SYNCS.ARRIVE.TRANS64 RZ, [R2+URZ+0x38850], R3 ;  /* 0x0388500302ff89a7 */ /* 0x0003e2000800003f */
[----:B------:R-:W-:-:S13]  /*29c60*/  PLOP3.LUT P0, PT, PT, PT, UP0, 0x80, 0x0 ;  /* 0x000000000000781c */ /* 0x000fda0003f0f008 */
[----:B-1----:R-:W-:Y:S05]  /*29c70*/  @P0 BRA `(.L_x_815) ;  /* 0x0000000000040947 */ /* 0x002fea0003800000 */
[----:B------:R-:W-:Y:S01]  /*29c80*/  BPT.TRAP 0x1 ;  /* 0x000000040000795c */ /* 0x000fe20000300000 */
.L_x_815:
[----:B------:R-:W2:Y:S01]  /*29c90*/  LDL R3, [R1+0x10] ;  /* 0x0000100001037983 */ /* 0x000ea20000100800 */
[----:B------:R-:W-:Y:S01]  /*29ca0*/  BSSY B2, `(.L_x_816) ;  /* 0x0000004000027945 */ /* 0x000fe20003800000 */
[----:B--2---:R-:W-:-:S13]  /*29cb0*/  LOP3.LUT P0, RZ, R3, 0x8, RZ, 0xc0, !PT ;  /* 0x0000000803ff7812 */ /* 0x004fda000780c0ff */
[----:B------:R-:W-:Y:S05]  /*29cc0*/  @P0 BRA `(.L_x_817) ;  /* 0x0000000000040947 */ /* 0x000fea0003800000 */
[----:B------:R-:W-:Y:S01]  /*29cd0*/  BPT.TRAP 0x1 ;  /* 0x000000040000795c */ /* 0x000fe20000300000 */
.L_x_817:
[----:B------:R-:W-:Y:S05]  /*29ce0*/  BSYNC B2 ;  /* 0x0000000000027941 */ /* 0x000fea0003800000 */
.L_x_816:
[----:B0-----:R-:W2:Y:S04]  /*29cf0*/  LDL R5, [R1+0x1c] ;  /* 0x00001c0001057983 */ /* 0x001ea80000100800 */
        /* <DEDUP_REMOVED lines=11> */
.L_x_818:
        /* <DEDUP_REMOVED lines=15> */
.L_x_819:
        /* <DEDUP_REMOVED lines=15> */
.L_x_820:
        /* <DEDUP_REMOVED lines=15> */
.L_x_821:
        /* <DEDUP_REMOVED lines=12> */
.L_x_803:
[----:B------:R-:W-:Y:S05]  /*2a140*/  BSYNC B1 ;  /* 0x0000000000017941 */ /* 0x000fea0003800000 */
.L_x_802:
[----:B------:R-:W2:Y:S01]  /*2a150*/  LDL R2, [R1+0x34] ;  /* 0x0000340001027983 */ /* 0x000ea20000100800 */
[----:B------:R-:W-:Y:S01]  /*2a160*/  VIADD R0, R0, 0xfffffffe ;  /* 0xfffffffe00007836 */ /* 0x000fe20000000000 */
[----:B--2---:R-:W-:-:S13]  /*2a170*/  ISETP.GT.AND P0, PT, R6, R2, PT ;  /* 0x000000020600720c */ /* 0x004fda0003f04270 */
[----:B------:R-:W-:Y:S05]  /*2a180*/  @P0 BRA `(.L_x_822) ;  /* 0xffffffe4002c0947 */ /* 0x000fea000383ffff */
.L_x_759:
[----:B------:R-:W-:Y:S05]  /*2a190*/  BSYNC B0 ;  /* 0x0000000000007941 */ /* 0x000fea0003800000 */
.L_x_758:
        /* <DEDUP_REMOVED lines=19> */
.L_x_824:
[----:B------:R-:W-:Y:S05]  /*2a2d0*/  BSYNC B0 ;  /* 0x0000000000007941 */ /* 0x000fea0003800000 */
.L_x_823:
[----:B--2---:R-:W2:Y:S01]  /*2a2e0*/  LDL R0, [R1+0x10] ;  /* 0x0000100001007983 */ /* 0x004ea20000100800 */
[----:B------:R-:W-:Y:S01]  /*2a2f0*/  BSSY B0, `(.L_x_825) ;  /* 0x000005d000007945 */ /* 0x000fe20003800000 */
[----:B--2---:R-:W-:-:S13]  /*2a300*/  LOP3.LUT P0, RZ, R0, 0x4, RZ, 0xc0, !PT ;  /* 0x0000000400ff7812 */ /* 0x004fda000780c0ff */
[----:B------:R-:W-:Y:S05]  /*2a310*/  @!P0 BRA `(.L_x_826) ;  /* 0x0000000400688947 */ /* 0x000fea0003800000 */
[----:B------:R-:W2:Y:S01]  /*2a320*/  LDL R2, [R1+0x18] ;  /* 0x0000180001027983 */ /* 0x000ea20000100800 */
[----:B------:R-:W-:Y:S01]  /*2a330*/  IMAD R0, R19, 0x8, R18 ;  /* 0x0000000813007824 */ /* 0x000fe200078e0212 */
[----:B------:R-:W-:Y:S01]  /*2a340*/  BSSY B1, `(.L_x_827) ;  /* 0x0000004000017945 */ /* 0x000fe20003800000 */
[----:B--2---:R-:W-:-:S04]  /*2a350*/  SHF.L.U32 R2, R2, 0x1f, RZ ;  /* 0x0000001f02027819 */ /* 0x004fc800000006ff */
[----:B------:R-:W2:Y:S02]  /*2a360*/  SYNCS.PHASECHK.TRANS64.TRYWAIT P0, [R0+URZ+0x38860], R2 ;  /* 0x03886002000075a7 */ /* 0x000ea4000800017f */
[----:B--2---:R-:W-:Y:S05]  /*2a370*/  @!P0 BRA `(.L_x_828) ;  /* 0x00000030003c8947 */ /* 0x004fea0003800000 */
.L_x_917:
[----:B------:R-:W-:Y:S05]  /*2a380*/  BSYNC B1 ;  /* 0x0000000000017941 */ /* 0x000fea0003800000 */
.L_x_827:
[----:B------:R-:W3:Y:S01]  /*2a390*/  S2R R3, SR_TID.X ;  /* 0x0000000000037919 */ /* 0x000ee20000002100 */
[----:B------:R-:W-:-:S04]  /*2a3a0*/  UPRMT UR4, UR37, 0x9910, URZ ;  /* 0x0000991025047896 */ /* 0x000fc8000800003f */
[----:B------:R-:W-:Y:S01]  /*2a3b0*/  UISETP.NE.AND UP0, UPT, UR4, 0x2, UPT ;  /* 0x000000020400788c */ /* 0x000fe2000bf05270 */
[----:B---3--:R-:W-:-:S04]  /*2a3c0*/  LOP3.LUT R3, R3, 0x7f, RZ, 0xc0, !PT ;  /* 0x0000007f03037812 */ /* 0x008fc800078ec0ff */
[----:B------:R-:W-:-:S13]  /*2a3d0*/  ISETP.NE.AND P0, PT, R3, RZ, PT ;  /* 0x000000ff0300720c */ /* 0x000fda0003f05270 */
[----:B--2---:R-:W-:-:S04]  /*2a3e0*/  @!P0 IMAD.MOV.U32 R2, RZ, RZ, 0xa000 ;  /* 0x0000a000ff028424 */ /* 0x004fc800078e00ff */
[----:B------:R2:W-:Y:S01]  /*2a3f0*/  @!P0 SYNCS.ARRIVE.TRANS64 RZ, [R0+URZ+0x38850], R2 ;  /* 0x0388500200ff89a7 */ /* 0x0005e2000800003f */
[----:B------:R-:W-:-:S13]  /*2a400*/  PLOP3.LUT P0, PT, PT, PT, UP0, 0x80, 0x0 ;  /* 0x000000000000781c */ /* 0x000fda0003f0f008 */
[----:B--2---:R-:W-:Y:S05]  /*2a410*/  @P0 BRA `(.L_x_829) ;  /* 0x0000000000040947 */ /* 0x004fea0003800000 */
[----:B------:R-:W-:Y:S01]  /*2a420*/  BPT.TRAP 0x1 ;  /* 0x000000040000795c */ /* 0x000fe20000300000 */
.L_x_829:
[----:B------:R-:W2:Y:S01]  /*2a430*/  LDL R2, [R1+0x10] ;  /* 0x0000100001027983 */ /* 0x000ea20000100800 */
[----:B------:R-:W-:Y:S01]  /*2a440*/  BSSY B1, `(.L_x_830) ;  /* 0x0000004000017945 */ /* 0x000fe20003800000 */
[----:B--2---:R-:W-:-:S13]  /*2a450*/  LOP3.LUT P0, RZ, R2, 0x8, RZ, 0xc0, !PT ;  /* 0x0000000802ff7812 */ /* 0x004fda000780c0ff */
[----:B------:R-:W-:Y:S05]  /*2a460*/  @P0 BRA `(.L_x_831) ;  /* 0x0000000000040947 */ /* 0x000fea0003800000 */
[----:B------:R-:W-:Y:S01]  /*2a470*/  BPT.TRAP 0x1 ;  /* 0x000000040000795c */ /* 0x000fe20000300000 */
.L_x_831:
[----:B------:R-:W-:Y:S05]  /*2a480*/  BSYNC B1 ;  /* 0x0000000000017941 */ /* 0x000fea0003800000 */
.L_x_830:
[----:B------:R-:W2:Y:S04]  /*2a490*/  LDL.LU R3, [R1+0x1c] ;  /* 0x00001c0001037983 */ /* 0x000ea80000300800 */
[----:B------:R-:W2:Y:S01]  /*2a4a0*/  LDL.LU R2, [R1+0x8] ;  /* 0x0000080001027983 */ /* 0x000ea20000300800 */
[----:B------:R-:W-:Y:S01]  /*2a4b0*/  UIADD3 UR4, UP0, UR38, 0x470, URZ ;  /* 0x0000047026047890 */ /* 0x000fe2000ff1e03f */
[----:B------:R-:W-:Y:S01]  /*2a4c0*/  PLOP3.LUT P0, PT, PT, PT, PT, 0x80, 0x0 ;  /* 0x000000000000781c */ /* 0x000fe20003f0f070 */
[----:B------:R-:W-:Y:S01]  /*2a4d0*/  VIADD R0, R0, 0x38850 ;  /* 0x0003885000007836 */ /* 0x000fe20000000000 */
[----:B------:R-:W-:Y:S01]  /*2a4e0*/  UMOV UR6, 0x0 ;  /* 0x0000000000067882 */ /* 0x000fe20000000000 */
[----:B------:R-:W-:Y:S01]  /*2a4f0*/  UIADD3.X UR5, URZ, UR39, URZ, UP0, !UPT ;  /* 0x000000273f057290 */ /* 0x000fe200087fe43f */
[----:B------:R-:W-:Y:S01]  /*2a500*/  UMOV UR7, 0x14f00000 ;  /* 0x14f0000000077882 */ /* 0x000fe20000000000 */
[----:B------:R-:W-:Y:S01]  /*2a510*/  UMOV UR10, URZ ;  /* 0x0000003f000a7c82 */ /* 0x000fe20008000000 */
[----:B--2---:R-:W-:-:S02]  /*2a520*/  IMAD R3, R2, 0x50, R3 ;  /* 0x0000005002037824 */ /* 0x004fc400078e0203 */
[----:B------:R-:W-:-:S04]  /*2a530*/  IMAD R2, R19, 0xa000, R18 ;  /* 0x0000a00013027824 */ /* 0x000fc800078e0212 */
[----:B------:R-:W-:-:S07]  /*2a540*/  VIADD R4, R2, 0x400 ;  /* 0x0000040002047836 */ /* 0x000fce0000000000 */
.L_x_832:
        /* <DEDUP_REMOVED lines=15> */
.L_x_833:
        /* <DEDUP_REMOVED lines=15> */
.L_x_834:
        /* <DEDUP_REMOVED lines=15> */
.L_x_835:
        /* <DEDUP_REMOVED lines=10> */
.L_x_826:
[----:B------:R-:W-:Y:S05]  /*2a8c0*/  BSYNC B0 ;  /* 0x0000000000007941 */ /* 0x000fea0003800000 */
.L_x_825:
[----:B------:R-:W2:Y:S01]  /*2a8d0*/  LDL.LU R4, [R1+0x18] ;  /* 0x0000180001047983 */ /* 0x000ea20000300800 */
[----:B------:R-:W-:-:S05]  /*2a8e0*/  VIADD R19, R19, 0x1 ;  /* 0x0000000113137836 */ /* 0x000fca0000000000 */
[----:B------:R-:W-:-:S04]  /*2a8f0*/  ISETP.NE.AND P0, PT, R19, 0x2, PT ;  /* 0x000000021300780c */ /* 0x000fc80003f05270 */
[----:B------:R-:W-:Y:S02]  /*2a900*/  SEL R0, RZ, 0x1, P0 ;  /* 0x00000001ff007807 */ /* 0x000fe40000000000 */
[----:B------:R-:W-:Y:S02]  /*2a910*/  SEL R19, R19, RZ, P0 ;  /* 0x000000ff13137207 */ /* 0x000fe40000000000 */
[----:B--2---:R-:W-:-:S05]  /*2a920*/  LOP3.LUT R4, R4, R0, RZ, 0x3c, !PT ;  /* 0x0000000004047212 */ /* 0x004fca00078e3cff */
[----:B------:R2:W-:Y:S02]  /*2a930*/  STL [R1+0x18], R4 ;  /* 0x0000180401007387 */ /* 0x0005e40000100800 */
.L_x_738:
[----:B------:R-:W-:Y:S05]  /*2a940*/  BSYNC B7 ;  /* 0x0000000000077941 */ /* 0x000fea0003800000 */
.L_x_736:
[----:B------:R-:W3:Y:S02]  /*2a950*/  LDL R9, [R1+0x10] ;  /* 0x0000100001097983 */ /* 0x000ee40000100800 */
[----:B---3--:R-:W-:-:S13]  /*2a960*/  LOP3.LUT P0, RZ, R9, 0x10, RZ, 0xc0, !PT ;  /* 0x0000001009ff7812 */ /* 0x008fda000780c0ff */
[----:B------:R-:W-:Y:S05]  /*2a970*/  @!P0 BRA `(.L_x_836) ;  /* 0x00000000002c8947 */ /* 0x000fea0003800000 */
[----:B------:R-:W-:Y:S05]  /*2a980*/  WARPSYNC.ALL ;  /* 0x0000000000007948 */ /* 0x000fea0003800000 */
[----:B------:R-:W3:Y:S08]  /*2a990*/  S2UR UR5, SR_CgaCtaId ;  /* 0x00000000000579c3 */ /* 0x000ef00000008800 */
[----:B------:R-:W-:Y:S06]  /*2a9a0*/  BAR.SYNC.DEFER_BLOCKING 0x5, 0x180 ;  /* 0x0146000000007b1d */ /* 0x000fec0000010000 */
[----:B------:R-:W-:-:S02]  /*2a9b0*/  UMOV UR4, 0x400 ;  /* 0x0000040000047882 */ /* 0x000fc40000000000 */
[----:B---3--:R-:W-:-:S06]  /*2a9c0*/  ULEA UR4, UR5, UR4, 0x18 ;  /* 0x0000000405047291 */ /* 0x008fcc000f8ec03f */
[----:B------:R-:W-:-:S05]  /*2a9d0*/  IMAD.U32 R18, RZ, RZ, UR4 ;  /* 0x00000004ff127e24 */ /* 0x000fca000f8e00ff */
[----:B-12---:R-:W1:Y:S04]  /*2a9e0*/  LDS.128 R4, [R18+0x388d0] ;  /* 0x0388d00012047984 */ /* 0x006e680000000c00 */
[----:B-1----:R1:W-:Y:S04]  /*2a9f0*/  STL.64 [R1], R4 ;  /* 0x0000000401007387 */ /* 0x0023e80000100a00 */
[----:B------:R1:W-:Y:S01]  /*2aa00*/  STL.64 [R1+0x8], R6 ;  /* 0x0000080601007387 */ /* 0x0003e20000100a00 */
[----:B------:R-:W-:Y:S06]  /*2aa10*/  BAR.ARV 0x4, 0x180 ;  /* 0x0106000000007b1d */ /* 0x000fec0000002000 */
[----:B------:R-:W-:Y:S05]  /*2aa20*/  BRA `(.L_x_837) ;  /* 0x0000000c00247947 */ /* 0x000fea0003800000 */
.L_x_836:
[----:B------:R-:W3:Y:S01]  /*2aa30*/  LDL R17, [R1+0x30] ;  /* 0x0000300001117983 */ /* 0x000ee20000100800 */
[----:B------:R-:W-:Y:S01]  /*2aa40*/  UMOV UR4, 0xffffffff ;  /* 0xffffffff00047882 */ /* 0x000fe20000000000 */
[----:B---3--:R-:W-:Y:S02]  /*2aa50*/  ISETP.NE.AND P5, PT, R17, 0x1f, PT ;  /* 0x0000001f1100780c */ /* 0x008fe40003fa5270 */
[----:B------:R-:W-:Y:S11]  /*2aa60*/  BRA.DIV UR4, `(.L_x_838) ;  /* 0x0000002a04947947 */ /* 0x000ff6000b800000 */
[----:B------:R-:W0:Y:S01]  /*2aa70*/  LDL R3, [R1+0xc] ;  /* 0x00000c0001037983 */ /* 0x000e220000100800 */
[----:B------:R-:W-:-:S03]  /*2aa80*/  ULDC UR4, c[0x0][0xc3c] ;  /* 0x00030f0000047ab9 */ /* 0x000fc60000000800 */
[----:B------:R-:W3:Y:S01]  /*2aa90*/  LDL.LU R2, [R1] ;  /* 0x0000000001027983 */ /* 0x000ee20000300800 */
[----:B------:R-:W-:Y:S01]  /*2aaa0*/  LOP3.LUT P4, RZ, R9, 0x1, RZ, 0xc0, !PT ;  /* 0x0000000109ff7812 */ /* 0x000fe2000788c0ff */
[----:B------:R-:W-:Y:S01]  /*2aab0*/  ULDC.64 UR6, c[0x0][0x208] ;  /* 0x0000820000067ab9 */ /* 0x000fe20000000a00 */
[----:B0-----:R-:W-:Y:S02]  /*2aac0*/  IMAD.IADD R0, R3, 0x1, R17 ;  /* 0x0000000103007824 */ /* 0x001fe400078e0211 */
[----:B---3--:R-:W-:-:S03]  /*2aad0*/  IMAD.MOV.U32 R9, RZ, RZ, R2 ;  /* 0x000000ffff097224 */ /* 0x008fc600078e0002 */
[----:B------:R-:W-:-:S13]  /*2aae0*/  ISETP.GE.OR P0, PT, R0, UR4, !P5 ;  /* 0x0000000400007c0c */ /* 0x000fda000ef06670 */
[----:B------:R-:W0:Y:S08]  /*2aaf0*/  @!P0 LDC.64 R2, c[0x0][0xc80] ;  /* 0x00032000ff028b82 */ /* 0x000e300000000a00 */
[----:B-1----:R-:W1:Y:S01]  /*2ab00*/  @!P0 LDC.64 R6, c[0x0][0xc78] ;  /* 0x00031e00ff068b82 */ /* 0x002e620000000a00 */
[----:B0-----:R-:W-:-:S05]  /*2ab10*/  @!P0 IMAD.WIDE R2, R0, 0x4, R2 ;  /* 0x0000000400028825 */ /* 0x001fca00078e0202 */
[----:B------:R1:W3:Y:S02]  /*2ab20*/  @!P0 LDG.E R8, desc[UR6][R2.64] ;  /* 0x0000000602088981 */ /* 0x0002e4000c1e1900 */
[----:B-1----:R-:W-:-:S06]  /*2ab30*/  @!P0 IMAD.WIDE R2, R0, 0x4, R6 ;  /* 0x0000000400028825 */ /* 0x002fcc00078e0206 */
[----:B------:R-:W4:Y:S01]  /*2ab40*/  @!P0 LDG.E R2, desc[UR6][R2.64] ;  /* 0x0000000602028981 */ /* 0x000f22000c1e1900 */
[----:B--2---:R-:W-:Y:S01]  /*2ab50*/  IMAD.MOV.U32 R4, RZ, RZ, RZ ;  /* 0x000000ffff047224 */ /* 0x004fe200078e00ff */
[C---:B------:R-:W-:Y:S01]  /*2ab60*/  ISETP.GE.U32.AND P1, PT, R17.reuse, 0x4, PT ;  /* 0x000000041100780c */ /* 0x040fe20003f26070 */
[----:B------:R-:W-:Y:S01]  /*2ab70*/  IMAD.MOV.U32 R6, RZ, RZ, RZ ;  /* 0x000000ffff067224 */ /* 0x000fe200078e00ff */
[C---:B------:R-:W-:Y:S01]  /*2ab80*/  ISETP.GE.U32.AND P2, PT, R17.reuse, 0x8, PT ;  /* 0x000000081100780c */ /* 0x040fe20003f46070 */
[----:B------:R-:W-:Y:S01]  /*2ab90*/  SHFL.IDX PT, R5, R9, RZ, 0x1f ;  /* 0x00001fff09057589 */ /* 0x000fe200000e0000 */
[----:B------:R-:W-:Y:S01]  /*2aba0*/  ISETP.GE.U32.AND P3, PT, R17, 0x10, PT ;  /* 0x000000101100780c */ /* 0x000fe20003f66070 */
[----:B------:R-:W-:Y:S02]  /*2abb0*/  IMAD.MOV.U32 R10, RZ, RZ, RZ ;  /* 0x000000ffff0a7224 */ /* 0x000fe400078e00ff */
[----:B------:R-:W-:Y:S01]  /*2abc0*/  SHFL.IDX PT, R0, R9, 0x1, 0x1f ;  /* 0x00201f0009007f89 */ /* 0x000fe200000e0000 */
[----:B---3--:R-:W-:-:S02]  /*2abd0*/  @!P0 IMAD.MOV.U32 R4, RZ, RZ, R8 ;  /* 0x000000ffff048224 */ /* 0x008fc400078e0008 */
[----:B----4-:R-:W-:Y:S01]  /*2abe0*/  @!P0 IMAD.MOV.U32 R6, RZ, RZ, R2 ;  /* 0x000000ffff068224 */ /* 0x010fe200078e0002 */
[----:B------:R-:W-:-:S03]  /*2abf0*/  ISETP.GE.U32.AND P0, PT, R17, 0x2, PT ;  /* 0x000000021100780c */ /* 0x000fc60003f06070 */
[----:B------:R-:W-:-:S05]  /*2ac00*/  IMAD R2, R6, R4, RZ ;  /* 0x0000000406027224 */ /* 0x000fca00078e02ff */
        /* <DEDUP_REMOVED lines=15> */
[----:B------:R0:W1:Y:S02]  /*2ad00*/  SHFL.IDX PT, R16, R7, 0x1f, 0x1f ;  /* 0x03e01f0007107f89 */ /* 0x00006400000e0000 */
.L_x_927:
[----:B------:R-:W-:Y:S02]  /*2ad10*/  ULDC UR4, c[0x0][0xc38] ;  /* 0x00030e0000047ab9 */ /* 0x000fe40000000800 */
[----:B------:R-:W-:-:S04]  /*2ad20*/  IMAD.U32 R2, RZ, RZ, UR4 ;  /* 0x00000004ff027e24 */ /* 0x000fc8000f8e00ff */
[----:B-1----:R-:W-:-:S04]  /*2ad30*/  IMAD R16, R16, R2, RZ ;  /* 0x0000000210107224 */ /* 0x002fc800078e02ff */
[----:B------:R-:W-:-:S05]  /*2ad40*/  IMAD.IADD R0, R0, 0x1, R16 ;  /* 0x0000000100007824 */ /* 0x000fca00078e0210 */
[----:B------:R-:W-:-:S13]  /*2ad50*/  ISETP.GT.AND P4, PT, R0, R5, PT ;  /* 0x000000050000720c */ /* 0x000fda0003f84270 */
[----:B------:R-:W-:Y:S05]  /*2ad60*/  @P4 BRA `(.L_x_839) ;  /* 0x0000000000b44947 */ /* 0x000fea0003800000 */
.L_x_842:
[----:B------:R-:W2:Y:S01]  /*2ad70*/  LDL.LU R3, [R1+0xc] ;  /* 0x00000c0001037983 */ /* 0x000ea20000300800 */
[----:B------:R-:W1:Y:S01]  /*2ad80*/  LDC R2, c[0x0][0xc3c] ;  /* 0x00030f00ff027b82 */ /* 0x000e620000000800 */
[----:B--2---:R-:W-:-:S05]  /*2ad90*/  VIADD R3, R3, 0x1f ;  /* 0x0000001f03037836 */ /* 0x004fca0000000000 */
[----:B-1----:R-:W-:-:S13]  /*2ada0*/  ISETP.GE.AND P4, PT, R3, R2, PT ;  /* 0x000000020300720c */ /* 0x002fda0003f86270 */
[----:B------:R-:W-:Y:S05]  /*2adb0*/  @P4 BRA `(.L_x_840) ;  /* 0x0000000400dc4947 */ /* 0x000fea0003800000 */
[----:B------:R-:W2:Y:S01]  /*2adc0*/  LDL R4, [R1+0x30] ;  /* 0x0000300001047983 */ /* 0x000ea20000100800 */
[----:B------:R-:W-:-:S03]  /*2add0*/  ULDC.64 UR4, c[0x0][0x208] ;  /* 0x0000820000047ab9 */ /* 0x000fc60000000a00 */
[----:B------:R1:W-:Y:S01]  /*2ade0*/  STL [R1+0xc], R3 ;  /* 0x00000c0301007387 */ /* 0x0003e20000100800 */
[----:B--2---:R-:W-:Y:S02]  /*2adf0*/  IMAD.IADD R6, R3, 0x1, R4 ;  /* 0x0000000103067824 */ /* 0x004fe400078e0204 */
[----:B------:R-:W-:-:S03]  /*2ae00*/  IMAD.MOV.U32 R4, RZ, RZ, RZ ;  /* 0x000000ffff047224 */ /* 0x000fc600078e00ff */
[----:B------:R-:W-:-:S13]  /*2ae10*/  ISETP.GE.OR P4, PT, R6, R2, !P5 ;  /* 0x000000020600720c */ /* 0x000fda0006f86670 */
[----:B-1----:R-:W1:Y:S02]  /*2ae20*/  @!P4 LDC.64 R2, c[0x0][0xc80] ;  /* 0x00032000ff02cb82 */ /* 0x002e640000000a00 */
        /* <DEDUP_REMOVED lines=9> */
[----:B------:R-:W2:Y:S02]  /*2aec0*/  LDL R3, [R1+0x10] ;  /* 0x0000100001037983 */ /* 0x000ea40000100800 */
[----:B--2---:R-:W-:Y:S02]  /*2aed0*/  LOP3.LUT P4, RZ, R3, 0x1, RZ, 0xc0, !PT ;  /* 0x0000000103ff7812 */ /* 0x004fe4000788c0ff */
        /* <DEDUP_REMOVED lines=14> */
[----:B0-----:R-:W-:-:S05]  /*2afc0*/  IMAD.IADD R7, R2, 0x1, R3 ;  /* 0x0000000102077824 */ /* 0x001fca00078e0203 */
[----:B------:R0:W1:Y:S02]  /*2afd0*/  SHFL.IDX PT, R16, R7, 0x1f, 0x1f ;  /* 0x03e01f0007107f89 */ /* 0x00006400000e0000 */
.L_x_935:
[----:B------:R-:W-:Y:S02]  /*2afe0*/  ULDC UR4, c[0x0][0xc38] ;  /* 0x00030e0000047ab9 */ /* 0x000fe40000000800 */
[----:B------:R-:W-:-:S04]  /*2aff0*/  IMAD.U32 R2, RZ, RZ, UR4 ;  /* 0x00000004ff027e24 */ /* 0x000fc8000f8e00ff */
[----:B-1----:R-:W-:-:S04]  /*2b000*/  IMAD R16, R16, R2, RZ ;  /* 0x0000000210107224 */ /* 0x002fc800078e02ff */
[----:B------:R-:W-:-:S05]  /*2b010*/  IMAD.IADD R0, R16, 0x1, R0 ;  /* 0x0000000110007824 */ /* 0x000fca00078e0200 */
[----:B------:R-:W-:-:S13]  /*2b020*/  ISETP.GT.AND P4, PT, R0, R5, PT ;  /* 0x000000050000720c */ /* 0x000fda0003f84270 */
[----:B------:R-:W-:Y:S05]  /*2b030*/  @!P4 BRA `(.L_x_842) ;  /* 0xfffffffc004cc947 */ /* 0x000fea000383ffff */
.L_x_839:
[----:B------:R-:W-:Y:S01]  /*2b040*/  IMAD.IADD R16, R0, 0x1, -R16 ;  /* 0x0000000100107824 */ /* 0x000fe200078e0a10 */
[----:B------:R-:W-:-:S03]  /*2b050*/  UMOV UR4, 0xffffffff ;  /* 0xffffffff00047882 */ /* 0x000fc60000000000 */
[----:B------:R-:W-:-:S05]  /*2b060*/  IMAD R0, R7, R2, R16 ;  /* 0x0000000207007224 */ /* 0x000fca00078e0210 */
[----:B------:R-:W-:Y:S01]  /*2b070*/  ISETP.GT.AND P6, PT, R0, R5, PT ;  /* 0x000000050000720c */ /* 0x000fe20003fc4270 */
[----:B------:R-:W-:-:S12]  /*2b080*/  BRA.DIV UR4, `(.L_x_843) ;  /* 0x0000002e044c7947 */ /* 0x000fd8000b800000 */
[----:B------:R-:W-:-:S04]  /*2b090*/  VOTE.ANY R3, PT, !P6 ;  /* 0x0000000000037806 */ /* 0x000fc800070e0100 */
[----:B------:R-:W1:Y:S02]  /*2b0a0*/  POPC R0, R3 ;  /* 0x0000000300007309 */ /* 0x000e640000000000 */
[----:B-1----:R1:W2:Y:S04]  /*2b0b0*/  SHFL.IDX PT, R4, R4, R0, 0x1f ;  /* 0x00001f0004047589 */ /* 0x0022a800000e0000 */
[----:B------:R1:W3:Y:S02]  /*2b0c0*/  SHFL.IDX PT, R6, R6, R0, 0x1f ;  /* 0x00001f0006067589 */ /* 0x0002e400000e0000 */
.L_x_940:
[----:B------:R-:W-:-:S13]  /*2b0d0*/  ISETP.NE.AND P0, PT, R3, RZ, PT ;  /* 0x000000ff0300720c */ /* 0x000fda0003f05270 */
[----:B------:R-:W-:Y:S05]  /*2b0e0*/  @!P0 BRA `(.L_x_844) ;  /* 0x0000000000148947 */ /* 0x000fea0003800000 */
[----:B------:R-:W-:Y:S01]  /*2b0f0*/  UMOV UR4, 0xffffffff ;  /* 0xffffffff00047882 */ /* 0x000fe20000000000 */
[----:B------:R-:W-:Y:S02]  /*2b100*/  VIADD R12, R0, 0xffffffff ;  /* 0xffffffff000c7836 */ /* 0x000fe40000000000 */
[----:B------:R-:W-:Y:S05]  /*2b110*/  BRA.DIV UR4, `(.L_x_845) ;  /* 0x0000002e04847947 */ /* 0x000fea000b800000 */
[----:B0-----:R0:W4:Y:S02]  /*2b120*/  SHFL.IDX PT, R7, R7, R12, 0x1f ;  /* 0x00001f0c07077589 */ /* 0x00112400000e0000 */
.L_x_943:
[----:B----4-:R-:W-:-:S07]  /*2b130*/  IMAD.MOV.U32 R10, RZ, RZ, R7 ;  /* 0x000000ffff0a7224 */ /* 0x010fce00078e0007 */
.L_x_844:
[----:B------:R-:W4:Y:S01]  /*2b140*/  LDL.LU R11, [R1+0xc] ;  /* 0x00000c00010b7983 */ /* 0x000f220000300800 */
[----:B--2---:R-:W-:Y:S01]  /*2b150*/  IABS R3, R4 ;  /* 0x0000000400037213 */ /* 0x004fe20000000000 */
[----:B------:R-:W-:Y:S02]  /*2b160*/  IMAD R2, R10, R2, R16 ;  /* 0x000000020a027224 */ /* 0x000fe400078e0210 */
[----:B------:R-:W-:Y:S01]  /*2b170*/  IMAD.MOV.U32 R8, RZ, RZ, RZ ;  /* 0x000000ffff087224 */ /* 0x000fe200078e00ff */
[----:B0-----:R-:W0:Y:S01]  /*2b180*/  I2F.RP R7, R3 ;  /* 0x0000000300077306 */ /* 0x001e220000209400 */
[----:B------:R-:W-:Y:S01]  /*2b190*/  IMAD.IADD R5, R5, 0x1, -R2 ;  /* 0x0000000105057824 */ /* 0x000fe200078e0a02 */
[----:B------:R2:W-:Y:S04]  /*2b1a0*/  STL [R1], R2 ;  /* 0x0000000201007387 */ /* 0x0005e80000100800 */
[----:B--2---:R-:W-:-:S02]  /*2b1b0*/  IABS R2, R5 ;  /* 0x0000000500027213 */ /* 0x004fc40000000000 */
[----:B0-----:R-:W0:Y:S02]  /*2b1c0*/  MUFU.RCP R7, R7 ;  /* 0x0000000700077308 */ /* 0x001e240000001000 */
[----:B0-----:R-:W-:-:S06]  /*2b1d0*/  VIADD R7, R7, 0xffffffe ;  /* 0x0ffffffe07077836 */ /* 0x001fcc0000000000 */
[----:B------:R-:W0:Y:S02]  /*2b1e0*/  F2I.FTZ.U32.TRUNC.NTZ R9, R7 ;  /* 0x0000000700097305 */ /* 0x000e24000021f000 */
[----:B0-----:R-:W-:-:S04]  /*2b1f0*/  IMAD.MOV R7, RZ, RZ, -R9 ;  /* 0x000000ffff077224 */ /* 0x001fc800078e0a09 */
[----:B------:R-:W-:-:S04]  /*2b200*/  IMAD R7, R7, R3, RZ ;  /* 0x0000000307077224 */ /* 0x000fc800078e02ff */
[----:B------:R-:W-:Y:S01]  /*2b210*/  IMAD.HI.U32 R7, R9, R7, R8 ;  /* 0x0000000709077227 */ /* 0x000fe200078e0008 */
[----:B------:R-:W-:-:S05]  /*2b220*/  IABS R8, R4 ;  /* 0x0000000400087213 */ /* 0x000fca0000000000 */
[----:B------:R-:W-:Y:S02]  /*2b230*/  IMAD.MOV R8, RZ, RZ, -R8 ;  /* 0x000000ffff087224 */ /* 0x000fe400078e0a08 */
[----:B------:R-:W-:-:S04]  /*2b240*/  IMAD.HI.U32 R7, R7, R2, RZ ;  /* 0x0000000207077227 */ /* 0x000fc800078e00ff */
[----:B------:R-:W-:Y:S01]  /*2b250*/  IMAD R2, R7, R8, R2 ;  /* 0x0000000807027224 */ /* 0x000fe200078e0202 */
[----:B---3--:R-:W-:-:S04]  /*2b260*/  IABS R8, R6 ;  /* 0x0000000600087213 */ /* 0x008fc80000000000 */
[----:B------:R-:W-:-:S13]  /*2b270*/  ISETP.GT.U32.AND P2, PT, R3, R2, PT ;  /* 0x000000020300720c */ /* 0x000fda0003f44070 */
[----:B------:R-:W-:Y:S02]  /*2b280*/  @!P2 IMAD.IADD R2, R2, 0x1, -R3 ;  /* 0x000000010202a824 */ /* 0x000fe400078e0a03 */
[----:B------:R-:W-:Y:S01]  /*2b290*/  @!P2 VIADD R7, R7, 0x1 ;  /* 0x000000010707a836 */ /* 0x000fe20000000000 */
[----:B------:R-:W-:Y:S02]  /*2b2a0*/  ISETP.NE.AND P2, PT, R4, RZ, PT ;  /* 0x000000ff0400720c */ /* 0x000fe40003f45270 */
[----:B------:R-:W-:Y:S02]  /*2b2b0*/  ISETP.GE.U32.AND P0, PT, R2, R3, PT ;  /* 0x000000030200720c */ /* 0x000fe40003f06070 */
[----:B------:R-:W0:Y:S11]  /*2b2c0*/  I2F.RP R2, R8 ;  /* 0x0000000800027306 */ /* 0x000e360000209400 */
[----:B------:R-:W-:Y:S01]  /*2b2d0*/  @P0 VIADD R7, R7, 0x1 ;  /* 0x0000000107070836 */ /* 0x000fe20000000000 */
[----:B0-----:R-:W0:Y:S02]  /*2b2e0*/  MUFU.RCP R2, R2 ;  /* 0x0000000200027308 */ /* 0x001e240000001000 */
[----:B0-----:R-:W-:-:S06]  /*2b2f0*/  VIADD R2, R2, 0xffffffe ;  /* 0x0ffffffe02027836 */ /* 0x001fcc0000000000 */
[----:B------:R-:W0:Y:S02]  /*2b300*/  F2I.FTZ.U32.TRUNC.NTZ R3, R2 ;  /* 0x0000000200037305 */ /* 0x000e24000021f000 */
[----:B0-----:R-:W-:-:S04]  /*2b310*/  IMAD.MOV R2, RZ, RZ, -R3 ;  /* 0x000000ffff027224 */ /* 0x001fc800078e0a03 */
        /* <DEDUP_REMOVED lines=12> */
[----:B------:R-:W-:Y:S02]  /*2b3e0*/  IMAD R3, R2, R9, R3 ;  /* 0x0000000902037224 */ /* 0x000fe400078e0203 */
[----:B------:R-:W-:-:S03]  /*2b3f0*/  IMAD.IADD R4, R5, 0x1, -R4 ;  /* 0x0000000105047824 */ /* 0x000fc600078e0a04 */
[----:B------:R-:W-:-:S13]  /*2b400*/  ISETP.GT.U32.AND P2, PT, R8, R3, PT ;  /* 0x000000030800720c */ /* 0x000fda0003f44070 */
[----:B------:R-:W-:Y:S02]  /*2b410*/  @!P2 IMAD.IADD R3, R3, 0x1, -R8 ;  /* 0x000000010303a824 */ /* 0x000fe400078e0a08 */
[----:B------:R-:W-:Y:S01]  /*2b420*/  @!P2 VIADD R2, R2, 0x1 ;  /* 0x000000010202a836 */ /* 0x000fe20000000000 */
[----:B------:R-:W-:Y:S02]  /*2b430*/  ISETP.NE.AND P2, PT, R6, RZ, PT ;  /* 0x000000ff0600720c */ /* 0x000fe40003f45270 */
[----:B------:R-:W-:Y:S02]  /*2b440*/  ISETP.GE.U32.AND P0, PT, R3, R8, PT ;  /* 0x000000080300720c */ /* 0x000fe40003f06070 */
[----:B------:R-:W-:-:S04]  /*2b450*/  LOP3.LUT R3, R7, R6, RZ, 0x3c, !PT ;  /* 0x0000000607037212 */ /* 0x000fc800078e3cff */
[----:B------:R-:W-:-:S07]  /*2b460*/  ISETP.GE.AND P1, PT, R3, RZ, PT ;  /* 0x000000ff0300720c */ /* 0x000fce0003f26270 */
[----:B------:R-:W-:-:S06]  /*2b470*/  @P0 VIADD R2, R2, 0x1 ;  /* 0x0000000102020836 */ /* 0x000fcc0000000000 */
[----:B------:R-:W-:Y:S01]  /*2b480*/  @!P1 IMAD.MOV R2, RZ, RZ, -R2 ;  /* 0x000000ffff029224 */ /* 0x000fe200078e0a02 */
[----:B------:R-:W-:-:S05]  /*2b490*/  @!P2 LOP3.LUT R2, RZ, R6, RZ, 0x33, !PT ;  /* 0x00000006ff02a212 */ /* 0x000fca00078e33ff */
[--C-:B------:R-:W-:Y:S02]  /*2b4a0*/  IMAD.MOV R3, RZ, RZ, -R2.reuse ;  /* 0x000000ffff037224 */ /* 0x100fe400078e0a02 */
[C---:B------:R-:W-:Y:S02]  /*2b4b0*/  IMAD R2, R6.reuse, 0x1000000, R2 ;  /* 0x0100000006027824 */ /* 0x040fe400078e0202 */
[----:B------:R-:W-:Y:S02]  /*2b4c0*/  IMAD R3, R6, R3, R7 ;  /* 0x0000000306037224 */ /* 0x000fe400078e0207 */
[----:B----4-:R-:W-:Y:S02]  /*2b4d0*/  IMAD.IADD R11, R0, 0x1, R11 ;  /* 0x00000001000b7824 */ /* 0x010fe400078e020b */
[----:B-1----:R-:W-:-:S05]  /*2b4e0*/  IMAD R0, R3, 0x10000, R2 ;  /* 0x0001000003007824 */ /* 0x002fca00078e0202 */
[----:B------:R2:W-:Y:S04]  /*2b4f0*/  STL [R1+0x8], R0 ;  /* 0x0000080001007387 */ /* 0x0005e80000100800 */
[----:B------:R2:W-:Y:S04]  /*2b500*/  STL [R1+0xc], R11 ;  /* 0x00000c0b01007387 */ /* 0x0005e80000100800 */
[----:B------:R2:W-:Y:S01]  /*2b510*/  STL [R1+0x4], R4 ;  /* 0x0000040401007387 */ /* 0x0005e20000100800 */
[----:B------:R-:W-:Y:S05]  /*2b520*/  BRA `(.L_x_846) ;  /* 0x0000000000287947 */ /* 0x000fea0003800000 */
.L_x_840:
[----:B------:R-:W-:Y:S01]  /*2b530*/  UMOV UR4, URZ ;  /* 0x0000003f00047c82 */ /* 0x000fe20008000000 */
[----:B------:R-:W-:Y:S01]  /*2b540*/  ULDC UR6, c[0x0][0xc3c] ;  /* 0x00030f0000067ab9 */ /* 0x000fe20000000800 */
[----:B------:R-:W-:Y:S01]  /*2b550*/  UMOV UR5, URZ ;  /* 0x0000003f00057c82 */ /* 0x000fe20008000000 */
[----:B------:R-:W-:Y:S01]  /*2b560*/  IMAD.U32 R3, RZ, RZ, UR4 ;  /* 0x00000004ff037e24 */ /* 0x000fe2000f8e00ff */
[----:B------:R1:W-:Y:S01]  /*2b570*/  STL [R1], R5 ;  /* 0x0000000501007387 */ /* 0x0003e20000100800 */
[----:B------:R-:W-:Y:S02]  /*2b580*/  IMAD.U32 R0, RZ, RZ, UR6 ;  /* 0x00000006ff007e24 */ /* 0x000fe4000f8e00ff */
[----:B------:R-:W-:Y:S01]  /*2b590*/  IMAD.U32 R2, RZ, RZ, UR5 ;  /* 0x00000005ff027e24 */ /* 0x000fe2000f8e00ff */
[----:B------:R1:W-:Y:S04]  /*2b5a0*/  STL [R1+0x4], R3 ;  /* 0x0000040301007387 */ /* 0x0003e80000100800 */
[----:B------:R1:W-:Y:S04]  /*2b5b0*/  STL [R1+0xc], R0 ;  /* 0x00000c0001007387 */ /* 0x0003e80000100800 */
[----:B------:R1:W-:Y:S02]  /*2b5c0*/  STL [R1+0x8], R2 ;  /* 0x0000080201007387 */ /* 0x0003e40000100800 */
.L_x_846:
[----:B-12---:R-:W2:Y:S04]  /*2b5d0*/  LDL R0, [R1+0x30] ;  /* 0x0000300001007983 */ /* 0x006ea80000100800 */
[----:B------:R-:W0:Y:S04]  /*2b5e0*/  LDL R2, [R1+0xc] ;  /* 0x00000c0001027983 */ /* 0x000e280000100800 */
[----:B------:R-:W3:Y:S04]  /*2b5f0*/  LDL R3, [R1+0x8] ;  /* 0x0000080001037983 */ /* 0x000ee80000100800 */
[----:B------:R-:W4:Y:S04]  /*2b600*/  LDL R4, [R1] ;  /* 0x0000000001047983 */ /* 0x000f280000100800 */
[----:B------:R-:W4:Y:S01]  /*2b610*/  LDL R5, [R1+0x4] ;  /* 0x0000040001057983 */ /* 0x000f220000100800 */
[----:B------:R-:W-:Y:S05]  /*2b620*/  WARPSYNC.ALL ;  /* 0x0000000000007948 */ /* 0x000fea0003800000 */
[----:B------:R-:W-:Y:S01]  /*2b630*/  BAR.SYNC.DEFER_BLOCKING 0x4, 0x180 ;  /* 0x0106000000007b1d */ /* 0x000fe20000010000 */
[----:B--2---:R-:W-:-:S13]  /*2b640*/  ISETP.NE.AND P0, PT, R0, RZ, PT ;  /* 0x000000ff0000720c */ /* 0x004fda0003f05270 */
[----:B------:R-:W1:Y:S01]  /*2b650*/  @!P0 S2R R0, SR_CgaCtaId ;  /* 0x0000000000008919 */ /* 0x000e620000008800 */
[----:B0-----:R-:W-:Y:S01]  /*2b660*/  IMAD.MOV.U32 R7, RZ, RZ, R2 ;  /* 0x000000ffff077224 */ /* 0x001fe200078e0002 */
[----:B------:R-:W-:Y:S01]  /*2b670*/  @!P0 MOV R2, 0x400 ;  /* 0x0000040000028802 */ /* 0x000fe20000000f00 */
[----:B---3--:R-:W-:-:S03]  /*2b680*/  IMAD.MOV.U32 R6, RZ, RZ, R3 ;  /* 0x000000ffff067224 */ /* 0x008fc600078e0003 */
[----:B-1----:R-:W-:-:S05]  /*2b690*/  @!P0 LEA R18, R0, R2, 0x18 ;  /* 0x0000000200128211 */ /* 0x002fca00078ec0ff */
[----:B----4-:R0:W-:Y:S01]  /*2b6a0*/  @!P0 STS.128 [R18+0x388d0], R4 ;  /* 0x0388d00412008388 */ /* 0x0101e20000000c00 */
[----:B------:R-:W-:Y:S06]  /*2b6b0*/  BAR.ARV 0x5, 0x180 ;  /* 0x0146000000007b1d */ /* 0x000fec0000002000 */
.L_x_837:
[----:B0-----:R-:W2:Y:S01]  /*2b6c0*/  LDL R0, [R1+0xc] ;  /* 0x00000c0001007983 */ /* 0x001ea20000100800 */
[----:B------:R-:W-:Y:S02]  /*2b6d0*/  ULDC UR4, c[0x0][0xc3c] ;  /* 0x00030f0000047ab9 */ /* 0x000fe40000000800 */
[----:B--2---:R-:W-:-:S13]  /*2b6e0*/  ISETP.GE.AND P0, PT, R0, UR4, PT ;  /* 0x0000000400007c0c */ /* 0x004fda000bf06270 */
[----:B------:R-:W-:Y:S05]  /*2b6f0*/  @!P0 BRA `(.L_x_847) ;  /* 0xffffff7c00ec8947 */ /* 0x000fea000383ffff */
[----:B------:R-:W-:Y:S05]  /*2b700*/  BSYNC B8 ;  /* 0x0000000000087941 */ /* 0x000fea0003800000 */
.L_x_684:
[----:B-1----:R-:W3:Y:S01]  /*2b710*/  LDL.LU R0, [R1+0x64] ;  /* 0x0000640001007983 */ /* 0x002ee20000300800 */
[----:B------:R-:W-:Y:S01]  /*2b720*/  BSSY B0, `(.L_x_848) ;  /* 0x000000b000007945 */ /* 0x000fe20003800000 */
[----:B------:R-:W1:Y:S01]  /*2b730*/  S2R R5, SR_CgaCtaId ;  /* 0x0000000000057919 */ /* 0x000e620000008800 */
[----:B---3--:R-:W-:-:S05]  /*2b740*/  VIADD R0, R0, 0x1 ;  /* 0x0000000100007836 */ /* 0x008fca0000000000 */
[----:B0-----:R-:W-:-:S04]  /*2b750*/  LEA.HI R2, R0, R0, RZ, 0x1 ;  /* 0x0000000000027211 */ /* 0x001fc800078f08ff */
[----:B------:R-:W-:-:S05]  /*2b760*/  LOP3.LUT R3, R2, 0xfffffffe, RZ, 0xc0, !PT ;  /* 0xfffffffe02037812 */ /* 0x000fca00078ec0ff */
[----:B------:R-:W-:Y:S01]  /*2b770*/  IMAD.IADD R3, R0, 0x1, -R3 ;  /* 0x0000000100037824 */ /* 0x000fe200078e0a03 */
[----:B------:R-:W-:-:S04]  /*2b780*/  MOV R0, 0x400 ;  /* 0x0000040000007802 */ /* 0x000fc80000000f00 */
[----:B-1----:R-:W-:Y:S02]  /*2b790*/  LEA R0, R5, R0, 0x18 ;  /* 0x0000000005007211 */ /* 0x002fe400078ec0ff */
[----:B------:R-:W-:-:S04]  /*2b7a0*/  SHF.L.U32 R3, R3, 0x1f, RZ ;  /* 0x0000001f03037819 */ /* 0x000fc800000006ff */
[----:B------:R-:W0:Y:S02]  /*2b7b0*/  SYNCS.PHASECHK.TRANS64.TRYWAIT P0, [R0+URZ+0x38820], R3 ;  /* 0x03882003000075a7 */ /* 0x000e24000800017f */
[----:B0-----:R-:W-:Y:S05]  /*2b7c0*/  @!P0 BRA `(.L_x_849) ;  /* 0x0000002800008947 */ /* 0x001fea0003800000 */
.L_x_944:
[----:B------:R-:W-:Y:S05]  /*2b7d0*/  BSYNC B0 ;  /* 0x0000000000007941 */ /* 0x000fea0003800000 */
.L_x_848:
[----:B------:R-:W-:-:S03]  /*2b7e0*/  UMOV UR4, 0xffffffff ;  /* 0xffffffff00047882 */ /* 0x000fc60000000000 */
[----:B------:R-:W-:Y:S05]  /*2b7f0*/  BRA.DIV UR4, `(.L_x_850) ;  /* 0x0000002a04087947 */ /* 0x000fea000b800000 */
[----:B------:R-:W1:Y:S02]  /*2b800*/  S2R R2, SR_TID.X ;  /* 0x0000000000027919 */ /* 0x000e640000002100 */
[----:B-1----:R-:W-:-:S04]  /*2b810*/  SHF.R.U32.HI R2, RZ, 0x5, R2 ;  /* 0x00000005ff027819 */ /* 0x002fc80000011602 */
[----:B------:R-:W-:-:S05]  /*2b820*/  LOP3.LUT R2, R2, 0x3, RZ, 0xc0, !PT ;  /* 0x0000000302027812 */ /* 0x000fca00078ec0ff */
[----:B------:R1:W3:Y:S02]  /*2b830*/  SHFL.IDX PT, R14, R2, RZ, 0x1f ;  /* 0x00001fff020e7589 */ /* 0x0002e400000e0000 */
.L_x_947:
[----:B---3--:R-:W-:-:S13]  /*2b840*/  ISETP.NE.AND P0, PT, R14, RZ, PT ;  /* 0x000000ff0e00720c */ /* 0x008fda0003f05270 */
[----:B------:R-:W-:Y:S05]  /*2b850*/  @P0 BRA `(.L_x_444) ;  /* 0x00000000008c0947 */ /* 0x000fea0003800000 */
[----:B------:R-:W-:-:S03]  /*2b860*/  UMOV UR4, 0xffffffff ;  /* 0xffffffff00047882 */ /* 0x000fc60000000000 */
[----:B------:R-:W-:Y:S05]  /*2b870*/  BRA.DIV UR4, `(.L_x_851) ;  /* 0x0000002a041c7947 */ /* 0x000fea000b800000 */
[----:B------:R-:W-:-:S13]  /*2b880*/  ELECT P6, URZ, PT ;  /* 0x00000000003f782f */ /* 0x000fda00038c0000 */
.L_x_950:
[----:B------:R-:W-:Y:S05]  /*2b890*/  @!P6 BRA `(.L_x_444) ;  /* 0x00000000007ce947 */ /* 0x000fea0003800000 */
[----:B------:R-:W-:-:S06]  /*2b8a0*/  ULOP3.LUT UR4, UR60, 0x2, URZ, 0xfc, !UPT ;  /* 0x000000023c047892 */ /* 0x000fcc000f8efc3f */
[----:B-1----:R-:W-:-:S05]  /*2b8b0*/  IMAD.U32 R2, RZ, RZ, UR4 ;  /* 0x00000004ff027e24 */ /* 0x002fca000f8e00ff */
[----:B------:R-:W-:-:S13]  /*2b8c0*/  ISETP.NE.AND P2, PT, R2, 0x3, PT ;  /* 0x000000030200780c */ /* 0x000fda0003f45270 */
[----:B------:R-:W-:Y:S05]  /*2b8d0*/  @!P2 BRA `(.L_x_852) ;  /* 0x000000000004a947 */ /* 0x000fea0003800000 */
[----:B------:R-:W-:Y:S01]  /*2b8e0*/  BPT.TRAP 0x1 ;  /* 0x000000040000795c */ /* 0x000fe20000300000 */
.L_x_852:
[----:B------:R-:W3:Y:S01]  /*2b8f0*/  LDL.LU R7, [R1+0x18] ;  /* 0x0000180001077983 */ /* 0x000ee20000300800 */
[----:B------:R-:W-:Y:S02]  /*2b900*/  VIADD R2, R0, 0x38840 ;  /* 0x0003884000027836 */ /* 0x000fe40000000000 */
[C---:B0-----:R-:W-:Y:S02]  /*2b910*/  VIADD R3, R19.reuse, 0x1 ;  /* 0x0000000113037836 */ /* 0x041fe40000000000 */
[----:B------:R-:W-:-:S03]  /*2b920*/  IMAD R6, R19, 0x8, R2 ;  /* 0x0000000813067824 */ /* 0x000fc600078e0202 */
[----:B------:R-:W-:-:S04]  /*2b930*/  ISETP.NE.AND P1, PT, R3, 0x2, PT ;  /* 0x000000020300780c */ /* 0x000fc80003f25270 */
[----:B------:R-:W-:Y:S02]  /*2b940*/  SEL R4, RZ, 0x1, P1 ;  /* 0x00000001ff047807 */ /* 0x000fe40000800000 */
[----:B------:R-:W-:Y:S02]  /*2b950*/  SEL R3, R3, RZ, P1 ;  /* 0x000000ff03037207 */ /* 0x000fe40000800000 */
[C---:B---3--:R-:W-:Y:S02]  /*2b960*/  SHF.L.U32 R5, R7.reuse, 0x1f, RZ ;  /* 0x0000001f07057819 */ /* 0x048fe400000006ff */
[----:B------:R-:W-:Y:S01]  /*2b970*/  LOP3.LUT R4, R7, R4, RZ, 0x3c, !PT ;  /* 0x0000000407047212 */ /* 0x000fe200078e3cff */
[----:B------:R-:W-:Y:S01]  /*2b980*/  IMAD R7, R3, 0x8, R2 ;  /* 0x0000000803077824 */ /* 0x000fe200078e0202 */
[----:B------:R-:W0:Y:S02]  /*2b990*/  SYNCS.PHASECHK.TRANS64.TRYWAIT P0, [R6+URZ], R5 ;  /* 0x00000005060075a7 */ /* 0x000e24000800017f */
[----:B------:R-:W-:Y:S01]  /*2b9a0*/  SHF.L.U32 R2, R4, 0x1f, RZ ;  /* 0x0000001f04027819 */ /* 0x000fe200000006ff */
[----:B0-----:R-:W-:Y:S06]  /*2b9b0*/  @!P0 BRA `(.L_x_853) ;  /* 0x0000002400ec8947 */ /* 0x001fec0003800000 */
.L_x_951:
[----:B------:R-:W1:Y:S02]  /*2b9c0*/  SYNCS.PHASECHK.TRANS64.TRYWAIT P0, [R7+URZ], R2 ;  /* 0x00000002070075a7 */ /* 0x000e64000800017f */
[----:B-1----:R-:W-:Y:S05]  /*2b9d0*/  @!P0 BRA `(.L_x_854) ;  /* 0x0000002400f88947 */ /* 0x002fea0003800000 */
.L_x_952:
[----:B------:R-:W-:Y:S05]  /*2b9e0*/  @!P2 BRA `(.L_x_855) ;  /* 0x000000000004a947 */ /* 0x000fea0003800000 */
[----:B------:R-:W-:Y:S01]  /*2b9f0*/  BPT.TRAP 0x1 ;  /* 0x000000040000795c */ /* 0x000fe20000300000 */
.L_x_855:
[----:B------:R-:W-:-:S04]  /*2ba00*/  VIADD R0, R0, 0x38860 ;  /* 0x0003886000007836 */ /* 0x000fc80000000000 */
[----:B------:R-:W-:-:S04]  /*2ba10*/  IMAD R4, R19, 0x8, R0 ;  /* 0x0000000813047824 */ /* 0x000fc800078e0200 */
[----:B------:R-:W3:Y:S02]  /*2ba20*/  SYNCS.PHASECHK.TRANS64.TRYWAIT P0, [R4+URZ], R5 ;  /* 0x00000005040075a7 */ /* 0x000ee4000800017f */
[----:B---3--:R-:W-:Y:S05]  /*2ba30*/  @!P0 BRA `(.L_x_856) ;  /* 0x0000002400f48947 */ /* 0x008fea0003800000 */
.L_x_953:
[----:B------:R-:W-:-:S07]  /*2ba40*/  IMAD R3, R3, 0x8, R0 ;  /* 0x0000000803037824 */ /* 0x000fce00078e0200 */
.L_x_857:
[----:B----4-:R4:W0:Y:S02]  /*2ba50*/  SYNCS.PHASECHK.TRANS64.TRYWAIT P0, [R3+URZ], R2 ;  /* 0x00000002030075a7 */ /* 0x010824000800017f */
[----:B0-----:R-:W-:Y:S05]  /*2ba60*/  @!P0 NANOSLEEP.SYNCS 0x989680 ;  /* 0x009896800000895d */ /* 0x001fea0003900000 */
[----:B------:R-:W0:Y:S02]  /*2ba70*/  @!P0 SYNCS.PHASECHK.TRANS64 P0, [R3+URZ], R2 ;  /* 0x00000002030085a7 */ /* 0x000e24000800007f */
[----:B0-----:R-:W-:Y:S05]  /*2ba80*/  @!P0 BRA `(.L_x_857) ;  /* 0xfffffffc00f08947 */ /* 0x001fea000383ffff */
.L_x_444:
[----:B------:R-:W-:Y:S05]  /*2ba90*/  BSYNC B9 ;  /* 0x0000000000097941 */ /* 0x000fea0003800000 */
.L_x_441:
[----:B------:R-:W-:Y:S05]  /*2baa0*/  EXIT ;  /* 0x000000000000794d */ /* 0x000fea0003800000 */
.L_x_466:
[----:B-1----:R1:W2:Y:S02]  /*2bab0*/  SYNCS.PHASECHK.TRANS64.TRYWAIT P6, [R3+URZ+0x38890], R0 ;  /* 0x03889000030075a7 */ /* 0x0022a400080c017f */
[----:B--2---:R-:W-:Y:S05]  /*2bac0*/  @!P6 NANOSLEEP.SYNCS 0x989680 ;  /* 0x009896800000e95d */ /* 0x004fea0003900000 */
[----:B------:R-:W2:Y:S02]  /*2bad0*/  @!P6 SYNCS.PHASECHK.TRANS64 P6, [R3+URZ+0x38890], R0 ;  /* 0x038890000300e5a7 */ /* 0x000ea400080c007f */
[----:B--2---:R-:W-:Y:S05]  /*2bae0*/  @!P6 BRA `(.L_x_466) ;  /* 0xfffffffc00f0e947 */ /* 0x004fea000383ffff */
[----:B------:R-:W-:Y:S05]  /*2baf0*/  BRA `(.L_x_858) ;  /* 0xfffffd8400487947 */ /* 0x000fea000383ffff */
.L_x_522:
[----:B--2---:R2:W3:Y:S02]  /*2bb00*/  SYNCS.PHASECHK.TRANS64.TRYWAIT P5, [R3+URZ+0x38890], R0 ;  /* 0x03889000030075a7 */ /* 0x0044e400080a017f */
[----:B---3--:R-:W-:Y:S05]  /*2bb10*/  @!P5 NANOSLEEP.SYNCS 0x989680 ;  /* 0x009896800000d95d */ /* 0x008fea0003900000 */
[----:B------:R-:W3:Y:S02]  /*2bb20*/  @!P5 SYNCS.PHASECHK.TRANS64 P5, [R3+URZ+0x38890], R0 ;  /* 0x038890000300d5a7 */ /* 0x000ee400080a007f */
[----:B---3--:R-:W-:Y:S05]  /*2bb30*/  @!P5 BRA `(.L_x_522) ;  /* 0xfffffffc00f0d947 */ /* 0x008fea000383ffff */
[----:B------:R-:W-:Y:S05]  /*2bb40*/  BRA `(.L_x_859) ;  /* 0xfffffdbc001c7947 */ /* 0x000fea000383ffff */
.L_x_547:
[----:B-1----:R1:W2:Y:S02]  /*2bb50*/  SYNCS.PHASECHK.TRANS64.TRYWAIT P4, [R3+URZ+0x38890], R0 ;  /* 0x03889000030075a7 */ /* 0x0022a4000808017f */
[----:B--2---:R-:W-:Y:S05]  /*2bb60*/  @!P4 NANOSLEEP.SYNCS 0x989680 ;  /* 0x009896800000c95d */ /* 0x004fea0003900000 */
[----:B------:R-:W2:Y:S02]  /*2bb70*/  @!P4 SYNCS.PHASECHK.TRANS64 P4, [R3+URZ+0x38890], R0 ;  /* 0x038890000300c5a7 */ /* 0x000ea4000808007f */
[----:B--2---:R-:W-:Y:S05]  /*2bb80*/  @!P4 BRA `(.L_x_547) ;  /* 0xfffffffc00f0c947 */ /* 0x004fea000383ffff */
[----:B------:R-:W-:Y:S05]  /*2bb90*/  BRA `(.L_x_860) ;  /* 0xfffffdf000087947 */ /* 0x000fea000383ffff */
.L_x_555:
[----:B--2---:R2:W3:Y:S02]  /*2bba0*/  SYNCS.PHASECHK.TRANS64.TRYWAIT P4, [R3+URZ+0x388b0], R0 ;  /* 0x0388b000030075a7 */ /* 0x0044e4000808017f */
[----:B---3--:R-:W-:Y:S05]  /*2bbb0*/  @!P4 NANOSLEEP.SYNCS 0x989680 ;  /* 0x009896800000c95d */ /* 0x008fea0003900000 */
[----:B------:R-:W3:Y:S02]  /*2bbc0*/  @!P4 SYNCS.PHASECHK.TRANS64 P4, [R3+URZ+0x388b0], R0 ;  /* 0x0388b0000300c5a7 */ /* 0x000ee4000808007f */
[----:B---3--:R-:W-:Y:S05]  /*2bbd0*/  @!P4 BRA `(.L_x_555) ;  /* 0xfffffffc00f0c947 */ /* 0x008fea000383ffff */
[----:B------:R-:W-:Y:S05]  /*2bbe0*/  BRA `(.L_x_861) ;  /* 0xfffffdf400287947 */ /* 0x000fea000383ffff */
.L_x_577:
[----:B------:R-:W-:Y:S01]  /*2bbf0*/  BSSY B1, `(.L_x_862) ;  /* 0x0000008000017945 */ /* 0x000fe20003800000 */
[----:B------:R-:W-:Y:S02]  /*2bc00*/  IMAD.MOV.U32 R13, RZ, RZ, R25 ;  /* 0x000000ffff0d7224 */ /* 0x000fe400078e0019 */
[----:B------:R-:W-:Y:S02]  /*2bc10*/  IMAD.MOV.U32 R12, RZ, RZ, RZ ;  /* 0x000000ffff0c7224 */ /* 0x000fe400078e00ff */
[----:B------:R-:W-:Y:S02]  /*2bc20*/  IMAD.MOV.U32 R11, RZ, RZ, 0x181f ;  /* 0x0000181fff0b7424 */ /* 0x000fe400078e00ff */
[----:B------:R-:W-:-:S07]  /*2bc30*/  IMAD.MOV.U32 R15, RZ, RZ, -0x1 ;  /* 0xffffffffff0f7424 */ /* 0x000fce00078e00ff */
[----:B------:R-:W-:Y:S05]  /*2bc40*/  WARPSYNC.COLLECTIVE R15, `(.L_x_863) ;  /* 0x000000000f087348 */ /* 0x000fea0003c00000 */
[----:B------:R0:W1:Y:S02]  /*2bc50*/  SHFL.IDX P6, R14, R13, R12, R11 ;  /* 0x0000000c0d0e7389 */ /* 0x00006400000c000b */
[----:B01----:R-:W-:Y:S01]  /*2bc60*/  ENDCOLLECTIVE ;  /* 0x000000000000791b */ /* 0x003fe20003800000 */
.L_x_863:
[----:B------:R-:W-:Y:S05]  /*2bc70*/  BSYNC B1 ;  /* 0x0000000000017941 */ /* 0x000fea0003800000 */
.L_x_862:
[----:B------:R-:W-:Y:S02]  /*2bc80*/  IMAD.MOV.U32 R13, RZ, RZ, R24 ;  /* 0x000000ffff0d7224 */ /* 0x000fe400078e0018 */
[----:B------:R-:W-:Y:S02]  /*2bc90*/  IMAD.MOV.U32 R12, RZ, RZ, RZ ;  /* 0x000000ffff0c7224 */ /* 0x000fe400078e00ff */
[----:B------:R-:W-:Y:S02]  /*2bca0*/  IMAD.MOV.U32 R11, RZ, RZ, 0x181f ;  /* 0x0000181fff0b7424 */ /* 0x000fe400078e00ff */
[----:B------:R-:W-:Y:S02]  /*2bcb0*/  IMAD.MOV.U32 R15, RZ, RZ, -0x1 ;  /* 0xffffffffff0f7424 */ /* 0x000fe400078e00ff */
[----:B------:R-:W-:-:S07]  /*2bcc0*/  IMAD.MOV.U32 R0, RZ, RZ, R14 ;  /* 0x000000ffff007224 */ /* 0x000fce00078e000e */
[----:B------:R-:W-:Y:S05]  /*2bcd0*/  WARPSYNC.COLLECTIVE R15, `(.L_x_864) ;  /* 0x000000000f087348 */ /* 0x000fea0003c00000 */
[----:B------:R0:W1:Y:S02]  /*2bce0*/  SHFL.IDX P6, R14, R13, R12, R11 ;  /* 0x0000000c0d0e7389 */ /* 0x00006400000c000b */
[----:B01----:R-:W-:Y:S01]  /*2bcf0*/  ENDCOLLECTIVE ;  /* 0x000000000000791b */ /* 0x003fe20003800000 */
.L_x_864:
[----:B------:R-:W-:Y:S02]  /*2bd00*/  IMAD.MOV.U32 R13, RZ, RZ, R27 ;  /* 0x000000ffff0d7224 */ /* 0x000fe400078e001b */
[----:B------:R-:W-:-:S07]  /*2bd10*/  IMAD.MOV.U32 R3, RZ, RZ, R14 ;  /* 0x000000ffff037224 */ /* 0x000fce00078e000e */
[----:B------:R-:W-:Y:S05]  /*2bd20*/  WARPSYNC.COLLECTIVE R15, `(.L_x_865) ;  /* 0x000000000f087348 */ /* 0x000fea0003c00000 */
[----:B------:R0:W1:Y:S02]  /*2bd30*/  SHFL.IDX P6, R14, R13, R12, R11 ;  /* 0x0000000c0d0e7389 */ /* 0x00006400000c000b */
[----:B01----:R-:W-:Y:S01]  /*2bd40*/  ENDCOLLECTIVE ;  /* 0x000000000000791b */ /* 0x003fe20003800000 */
.L_x_865:
[----:B------:R-:W-:Y:S02]  /*2bd50*/  IMAD.MOV.U32 R13, RZ, RZ, R32 ;  /* 0x000000ffff0d7224 */ /* 0x000fe400078e0020 */
[----:B------:R-:W-:-:S07]  /*2bd60*/  IMAD.MOV.U32 R27, RZ, RZ, R14 ;  /* 0x000000ffff1b7224 */ /* 0x000fce00078e000e */
[----:B------:R-:W-:Y:S05]  /*2bd70*/  WARPSYNC.COLLECTIVE R15, `(.L_x_866) ;  /* 0x000000000f087348 */ /* 0x000fea0003c00000 */
[----:B------:R0:W1:Y:S02]  /*2bd80*/  SHFL.IDX P6, R14, R13, R12, R11 ;  /* 0x0000000c0d0e7389 */ /* 0x00006400000c000b */
[----:B01----:R-:W-:Y:S01]  /*2bd90*/  ENDCOLLECTIVE ;  /* 0x000000000000791b */ /* 0x003fe20003800000 */
.L_x_866:
[----:B------:R-:W-:Y:S01]  /*2bda0*/  IMAD.MOV.U32 R32, RZ, RZ, R14 ;  /* 0x000000ffff207224 */ /* 0x000fe200078e000e */
[----:B------:R-:W-:Y:S06]  /*2bdb0*/  BRA `(.L_x_867) ;  /* 0xfffffe04008c7947 */ /* 0x000fec000383ffff */
.L_x_581:
[----:B0-----:R0:W1:Y:S02]  /*2bdc0*/  SYNCS.PHASECHK.TRANS64.TRYWAIT P0, [R18+URZ+0x38800], R35 ;  /* 0x03880023120075a7 */ /* 0x001064000800017f */
[----:B-1----:R-:W-:Y:S05]  /*2bdd0*/  @!P0 NANOSLEEP.SYNCS 0x989680 ;  /* 0x009896800000895d */ /* 0x002fea0003900000 */
[----:B------:R-:W1:Y:S02]  /*2bde0*/  @!P0 SYNCS.PHASECHK.TRANS64 P0, [R18+URZ+0x38800], R35 ;  /* 0x03880023120085a7 */ /* 0x000e64000800007f */
[----:B-1----:R-:W-:Y:S05]  /*2bdf0*/  @!P0 BRA `(.L_x_581) ;  /* 0xfffffffc00f08947 */ /* 0x002fea000383ffff */
[----:B------:R-:W-:Y:S05]  /*2be00*/  BRA `(.L_x_868) ;  /* 0xfffffe0c004c7947 */ /* 0x000fea000383ffff */
.L_x_613:
        /* <DEDUP_REMOVED lines=8> */
.L_x_870:
[----:B------:R-:W-:Y:S05]  /*2be90*/  BSYNC B1 ;  /* 0x0000000000017941 */ /* 0x000fea0003800000 */
.L_x_869:
        /* <DEDUP_REMOVED lines=8> */
.L_x_871:
[----:B------:R-:W-:Y:S02]  /*2bf20*/  IMAD.MOV.U32 R13, RZ, RZ, R27 ;  /* 0x000000ffff0d7224 */ /* 0x000fe400078e001b */
[----:B------:R-:W-:-:S07]  /*2bf30*/  IMAD.MOV.U32 R3, RZ, RZ, R14 ;  /* 0x000000ffff037224 */ /* 0x000fce00078e000e */
[----:B------:R-:W-:Y:S05]  /*2bf40*/  WARPSYNC.COLLECTIVE R15, `(.L_x_872) ;  /* 0x000000000f087348 */ /* 0x000fea0003c00000 */
[----:B------:R0:W1:Y:S02]  /*2bf50*/  SHFL.IDX P6, R14, R13, R12, R11 ;  /* 0x0000000c0d0e7389 */ /* 0x00006400000c000b */
[----:B01----:R-:W-:Y:S01]  /*2bf60*/  ENDCOLLECTIVE ;  /* 0x000000000000791b */ /* 0x003fe20003800000 */
.L_x_872:
[----:B------:R-:W-:Y:S02]  /*2bf70*/  IMAD.MOV.U32 R13, RZ, RZ, R32 ;  /* 0x000000ffff0d7224 */ /* 0x000fe400078e0020 */
[----:B------:R-:W-:-:S07]  /*2bf80*/  IMAD.MOV.U32 R31, RZ, RZ, R14 ;  /* 0x000000ffff1f7224 */ /* 0x000fce00078e000e */
[----:B------:R-:W-:Y:S05]  /*2bf90*/  WARPSYNC.COLLECTIVE R15, `(.L_x_873) ;  /* 0x000000000f087348 */ /* 0x000fea0003c00000 */
[----:B------:R0:W1:Y:S02]  /*2bfa0*/  SHFL.IDX P6, R14, R13, R12, R11 ;  /* 0x0000000c0d0e7389 */ /* 0x00006400000c000b */
[----:B01----:R-:W-:Y:S01]  /*2bfb0*/  ENDCOLLECTIVE ;  /* 0x000000000000791b */ /* 0x003fe20003800000 */
.L_x_873:
[----:B------:R-:W-:Y:S01]  /*2bfc0*/  IMAD.MOV.U32 R32, RZ, RZ, R14 ;  /* 0x000000ffff207224 */ /* 0x000fe200078e000e */
[----:B------:R-:W-:Y:S06]  /*2bfd0*/  BRA `(.L_x_874) ;  /* 0xfffffe38002c7947 */ /* 0x000fec000383ffff */
.L_x_617:
[----:B0-----:R0:W1:Y:S02]  /*2bfe0*/  SYNCS.PHASECHK.TRANS64.TRYWAIT P0, [R18+URZ+0x38800], R9 ;  /* 0x03880009120075a7 */ /* 0x001064000800017f */
[----:B-1----:R-:W-:Y:S05]  /*2bff0*/  @!P0 NANOSLEEP.SYNCS 0x989680 ;  /* 0x009896800000895d */ /* 0x002fea0003900000 */
[----:B------:R-:W1:Y:S02]  /*2c000*/  @!P0 SYNCS.PHASECHK.TRANS64 P0, [R18+URZ+0x38800], R9 ;  /* 0x03880009120085a7 */ /* 0x000e64000800007f */
[----:B-1----:R-:W-:Y:S05]  /*2c010*/  @!P0 BRA `(.L_x_617) ;  /* 0xfffffffc00f08947 */ /* 0x002fea000383ffff */
[----:B------:R-:W-:Y:S05]  /*2c020*/  BRA `(.L_x_875) ;  /* 0xfffffe3c00987947 */ /* 0x000fea000383ffff */
.L_x_635:
[----:B-1----:R1:W2:Y:S02]  /*2c030*/  SYNCS.PHASECHK.TRANS64.TRYWAIT P2, [R0+URZ+0x38830], R3 ;  /* 0x03883003000075a7 */ /* 0x0022a4000804017f */
[----:B--2---:R-:W-:Y:S05]  /*2c040*/  @!P2 NANOSLEEP.SYNCS 0x989680 ;  /* 0x009896800000a95d */ /* 0x004fea0003900000 */
[----:B------:R-:W2:Y:S02]  /*2c050*/  @!P2 SYNCS.PHASECHK.TRANS64 P2, [R0+URZ+0x38830], R3 ;  /* 0x038830030000a5a7 */ /* 0x000ea4000804007f */
[----:B--2---:R-:W-:Y:S05]  /*2c060*/  @!P2 BRA `(.L_x_635) ;  /* 0xfffffffc00f0a947 */ /* 0x004fea000383ffff */
[----:B------:R-:W-:Y:S05]  /*2c070*/  BRA `(.L_x_634) ;  /* 0xfffffe7000dc7947 */ /* 0x000fea000383ffff */
.L_x_642:
[----:B-1----:R1:W2:Y:S02]  /*2c080*/  SYNCS.PHASECHK.TRANS64.TRYWAIT P2, [R11+URZ+0x38830], R4 ;  /* 0x038830040b0075a7 */ /* 0x0022a4000804017f */
[----:B--2---:R-:W-:Y:S05]  /*2c090*/  @!P2 NANOSLEEP.SYNCS 0x989680 ;  /* 0x009896800000a95d */ /* 0x004fea0003900000 */
[----:B------:R-:W2:Y:S02]  /*2c0a0*/  @!P2 SYNCS.PHASECHK.TRANS64 P2, [R11+URZ+0x38830], R4 ;  /* 0x038830040b00a5a7 */ /* 0x000ea4000804007f */
[----:B--2---:R-:W-:Y:S05]  /*2c0b0*/  @!P2 BRA `(.L_x_642) ;  /* 0xfffffffc00f0a947 */ /* 0x004fea000383ffff */
[----:B------:R-:W-:Y:S05]  /*2c0c0*/  BRA `(.L_x_641) ;  /* 0xfffffec000647947 */ /* 0x000fea000383ffff */
.L_x_647:
[----:B-1----:R1:W2:Y:S02]  /*2c0d0*/  SYNCS.PHASECHK.TRANS64.TRYWAIT P2, [R9+URZ+0x38850], R0 ;  /* 0x03885000090075a7 */ /* 0x0022a4000804017f */
[----:B--2---:R-:W-:Y:S05]  /*2c0e0*/  @!P2 NANOSLEEP.SYNCS 0x989680 ;  /* 0x009896800000a95d */ /* 0x004fea0003900000 */
[----:B------:R-:W2:Y:S02]  /*2c0f0*/  @!P2 SYNCS.PHASECHK.TRANS64 P2, [R9+URZ+0x38850], R0 ;  /* 0x038850000900a5a7 */ /* 0x000ea4000804007f */
[----:B--2---:R-:W-:Y:S05]  /*2c100*/  @!P2 BRA `(.L_x_647) ;  /* 0xfffffffc00f0a947 */ /* 0x004fea000383ffff */
[----:B------:R-:W-:Y:S05]  /*2c110*/  BRA `(.L_x_646) ;  /* 0xfffffef8002c7947 */ /* 0x000fea000383ffff */
.L_x_653:
[----:B-1----:R1:W2:Y:S02]  /*2c120*/  SYNCS.PHASECHK.TRANS64.TRYWAIT P0, [R0+URZ+0x38850], R3 ;  /* 0x03885003000075a7 */ /* 0x0022a4000800017f */
[----:B--2---:R-:W-:Y:S05]  /*2c130*/  @!P0 NANOSLEEP.SYNCS 0x989680 ;  /* 0x009896800000895d */ /* 0x004fea0003900000 */
[----:B------:R-:W2:Y:S02]  /*2c140*/  @!P0 SYNCS.PHASECHK.TRANS64 P0, [R0+URZ+0x38850], R3 ;  /* 0x03885003000085a7 */ /* 0x000ea4000800007f */
[----:B--2---:R-:W-:Y:S05]  /*2c150*/  @!P0 BRA `(.L_x_653) ;  /* 0xfffffffc00f08947 */ /* 0x004fea000383ffff */
[----:B------:R-:W-:Y:S05]  /*2c160*/  BRA `(.L_x_652) ;  /* 0xffffff1000387947 */ /* 0x000fea000383ffff */
.L_x_692:
[----:B------:R-:W0:Y:S01]  /*2c170*/  S2R R5, SR_TID.X ;  /* 0x0000000000057919 */ /* 0x000e220000002100 */
[----:B------:R-:W-:Y:S01]  /*2c180*/  BSSY B1, `(.L_x_876) ;  /* 0x000000a000017945 */ /* 0x000fe20003800000 */
[----:B------:R-:W-:Y:S02]  /*2c190*/  IMAD.MOV.U32 R12, RZ, RZ, RZ ;  /* 0x000000ffff0c7224 */ /* 0x000fe400078e00ff */
[----:B------:R-:W-:Y:S02]  /*2c1a0*/  IMAD.MOV.U32 R11, RZ, RZ, 0x1f ;  /* 0x0000001fff0b7424 */ /* 0x000fe400078e00ff */
[----:B------:R-:W-:Y:S01]  /*2c1b0*/  IMAD.MOV.U32 R15, RZ, RZ, -0x1 ;  /* 0xffffffffff0f7424 */ /* 0x000fe200078e00ff */
[----:B0-----:R-:W-:-:S04]  /*2c1c0*/  SHF.R.U32.HI R5, RZ, 0x5, R5 ;  /* 0x00000005ff057819 */ /* 0x001fc80000011605 */
[----:B------:R-:W-:-:S05]  /*2c1d0*/  LOP3.LUT R5, R5, 0x3, RZ, 0xc0, !PT ;  /* 0x0000000305057812 */ /* 0x000fca00078ec0ff */
[----:B------:R-:W-:-:S07]  /*2c1e0*/  IMAD.MOV.U32 R13, RZ, RZ, R5 ;  /* 0x000000ffff0d7224 */ /* 0x000fce00078e0005 */
[----:B------:R-:W-:Y:S05]  /*2c1f0*/  WARPSYNC.COLLECTIVE R15, `(.L_x_877) ;  /* 0x000000000f087348 */ /* 0x000fea0003c00000 */
[----:B------:R0:W1:Y:S02]  /*2c200*/  SHFL.IDX P6, R14, R13, R12, R11 ;  /* 0x0000000c0d0e7389 */ /* 0x00006400000c000b */
[----:B01----:R-:W-:Y:S01]  /*2c210*/  ENDCOLLECTIVE ;  /* 0x000000000000791b */ /* 0x003fe20003800000 */
.L_x_877:
[----:B------:R-:W-:Y:S05]  /*2c220*/  BSYNC B1 ;  /* 0x0000000000017941 */ /* 0x000fea0003800000 */
.L_x_876:
[----:B------:R-:W-:Y:S05]  /*2c230*/  BRA `(.L_x_878) ;  /* 0xffffff7c00c07947 */ /* 0x000fea000383ffff */
.L_x_694:
[----:B------:R-:W-:Y:S01]  /*2c240*/  BSSY B1, `(.L_x_879) ;  /* 0x0000006000017945 */ /* 0x000fe20003800000 */
[----:B------:R-:W-:-:S07]  /*2c250*/  IMAD.MOV.U32 R15, RZ, RZ, -0x1 ;  /* 0xffffffffff0f7424 */ /* 0x000fce00078e00ff */
[----:B0-----:R-:W-:Y:S05]  /*2c260*/  WARPSYNC.COLLECTIVE R15, `(.L_x_880) ;  /* 0x000000000f0c7348 */ /* 0x001fea0003c00000 */
[----:B------:R-:W-:Y:S02]  /*2c270*/  ELECT P6, UR62, PT ;  /* 0x00000000003e782f */ /* 0x000fe400038c0000 */
[----:B------:R-:W-:Y:S01]  /*2c280*/  MOV R14, UR62 ;  /* 0x0000003e000e7c02 */ /* 0x000fe20008000f00 */
[----:B0-----:R-:W-:Y:S10]  /*2c290*/  ENDCOLLECTIVE ;  /* 0x000000000000791b */ /* 0x001ff40003800000 */
.L_x_880:
[----:B------:R-:W-:Y:S05]  /*2c2a0*/  BSYNC B1 ;  /* 0x0000000000017941 */ /* 0x000fea0003800000 */
.L_x_879:
[----:B------:R-:W-:Y:S01]  /*2c2b0*/  PLOP3.LUT P2, PT, P6, PT, PT, 0x80, 0x0 ;  /* 0x000000000000781c */ /* 0x000fe2000374f070 */
[----:B------:R-:W-:-:S12]  /*2c2c0*/  BRA `(.L_x_693) ;  /* 0xffffff7c00b47947 */ /* 0x000fd8000383ffff */
.L_x_696:
[----:B0-----:R0:W1:Y:S02]  /*2c2d0*/  SYNCS.PHASECHK.TRANS64.TRYWAIT P0, [R18+URZ+0x38820], R2 ;  /* 0x03882002120075a7 */ /* 0x001064000800017f */
[----:B-1----:R-:W-:Y:S05]  /*2c2e0*/  @!P0 NANOSLEEP.SYNCS 0x989680 ;  /* 0x009896800000895d */ /* 0x002fea0003900000 */
[----:B------:R-:W1:Y:S02]  /*2c2f0*/  @!P0 SYNCS.PHASECHK.TRANS64 P0, [R18+URZ+0x38820], R2 ;  /* 0x03882002120085a7 */ /* 0x000e64000800007f */
[----:B-1----:R-:W-:Y:S05]  /*2c300*/  @!P0 BRA `(.L_x_696) ;  /* 0xfffffffc00f08947 */ /* 0x002fea000383ffff */
[----:B------:R-:W-:Y:S05]  /*2c310*/  BRA `(.L_x_881) ;  /* 0xffffff7c00c47947 */ /* 0x000fea000383ffff */
.L_x_700:
[----:B-1----:R1:W2:Y:S02]  /*2c320*/  SYNCS.PHASECHK.TRANS64.TRYWAIT P0, [R6+URZ+0x388a0], R8 ;  /* 0x0388a008060075a7 */ /* 0x0022a4000800017f */
[----:B--2---:R-:W-:Y:S05]  /*2c330*/  @!P0 NANOSLEEP.SYNCS 0x989680 ;  /* 0x009896800000895d */ /* 0x004fea0003900000 */
[----:B------:R-:W2:Y:S02]  /*2c340*/  @!P0 SYNCS.PHASECHK.TRANS64 P0, [R6+URZ+0x388a0], R8 ;  /* 0x0388a008060085a7 */ /* 0x000ea4000800007f */
[----:B--2---:R-:W-:Y:S05]  /*2c350*/  @!P0 BRA `(.L_x_700) ;  /* 0xfffffffc00f08947 */ /* 0x004fea000383ffff */
[----:B------:R-:W-:Y:S05]  /*2c360*/  BRA `(.L_x_882) ;  /* 0xffffff7c00e47947 */ /* 0x000fea000383ffff */
.L_x_708:
[----:B0-----:R0:W2:Y:S02]  /*2c370*/  SYNCS.PHASECHK.TRANS64.TRYWAIT P0, [R6+URZ+0x388c0], R8 ;  /* 0x0388c008060075a7 */ /* 0x0010a4000800017f */
[----:B--2---:R-:W-:Y:S05]  /*2c380*/  @!P0 NANOSLEEP.SYNCS 0x989680 ;  /* 0x009896800000895d */ /* 0x004fea0003900000 */
[----:B------:R-:W2:Y:S02]  /*2c390*/  @!P0 SYNCS.PHASECHK.TRANS64 P0, [R6+URZ+0x388c0], R8 ;  /* 0x0388c008060085a7 */ /* 0x000ea4000800007f */
[----:B--2---:R-:W-:Y:S05]  /*2c3a0*/  @!P0 BRA `(.L_x_708) ;  /* 0xfffffffc00f08947 */ /* 0x004fea000383ffff */
[----:B------:R-:W-:Y:S05]  /*2c3b0*/  BRA `(.L_x_883) ;  /* 0xffffff8400207947 */ /* 0x000fea000383ffff */
.L_x_718:
[----:B0-----:R0:W1:Y:S02]  /*2c3c0*/  SYNCS.PHASECHK.TRANS64.TRYWAIT P0, [R6+URZ+0x388a0], R5 ;  /* 0x0388a005060075a7 */ /* 0x001064000800017f */
[----:B-1----:R-:W-:Y:S05]  /*2c3d0*/  @!P0 NANOSLEEP.SYNCS 0x989680 ;  /* 0x009896800000895d */ /* 0x002fea0003900000 */
[----:B------:R-:W1:Y:S02]  /*2c3e0*/  @!P0 SYNCS.PHASECHK.TRANS64 P0, [R6+URZ+0x388a0], R5 ;  /* 0x0388a005060085a7 */ /* 0x000e64000800007f */
[----:B-1----:R-:W-:Y:S05]  /*2c3f0*/  @!P0 BRA `(.L_x_718) ;  /* 0xfffffffc00f08947 */ /* 0x002fea000383ffff */
[----:B------:R-:W-:Y:S05]  /*2c400*/  BRA `(.L_x_884) ;  /* 0xffffff8800987947 */ /* 0x000fea000383ffff */
.L_x_726:
[----:B-1----:R1:W2:Y:S02]  /*2c410*/  SYNCS.PHASECHK.TRANS64.TRYWAIT P0, [R6+URZ+0x388c0], R5 ;  /* 0x0388c005060075a7 */ /* 0x0022a4000800017f */
[----:B--2---:R-:W-:Y:S05]  /*2c420*/  @!P0 NANOSLEEP.SYNCS 0x989680 ;  /* 0x009896800000895d */ /* 0x004fea0003900000 */
[----:B------:R-:W2:Y:S02]  /*2c430*/  @!P0 SYNCS.PHASECHK.TRANS64 P0, [R6+URZ+0x388c0], R5 ;  /* 0x0388c005060085a7 */ /* 0x000ea4000800007f */
[----:B--2---:R-:W-:Y:S05]  /*2c440*/  @!P0 BRA `(.L_x_726) ;  /* 0xfffffffc00f08947 */ /* 0x004fea000383ffff */
[----:B------:R-:W-:Y:S05]  /*2c450*/  BRA `(.L_x_885) ;  /* 0xffffff8c00dc7947 */ /* 0x000fea000383ffff */
.L_x_744:
        /* <DEDUP_REMOVED lines=11> */
.L_x_887:
[----:B------:R-:W-:Y:S05]  /*2c510*/  BSYNC B0 ;  /* 0x0000000000007941 */ /* 0x000fea0003800000 */
.L_x_886:
[----:B------:R-:W-:Y:S05]  /*2c520*/  BRA `(.L_x_888) ;  /* 0xffffff9c00607947 */ /* 0x000fea000383ffff */
.L_x_746:
[----:B------:R-:W-:Y:S01]  /*2c530*/  BSSY B0, `(.L_x_889) ;  /* 0x0000006000007945 */ /* 0x000fe20003800000 */
[----:B------:R-:W-:-:S07]  /*2c540*/  IMAD.MOV.U32 R15, RZ, RZ, -0x1 ;  /* 0xffffffffff0f7424 */ /* 0x000fce00078e00ff */
[----:B0-----:R-:W-:Y:S05]  /*2c550*/  WARPSYNC.COLLECTIVE R15, `(.L_x_890) ;  /* 0x000000000f0c7348 */ /* 0x001fea0003c00000 */
[----:B------:R-:W-:Y:S02]  /*2c560*/  ELECT P6, UR62, PT ;  /* 0x00000000003e782f */ /* 0x000fe400038c0000 */
[----:B------:R-:W-:Y:S01]  /*2c570*/  MOV R14, UR62 ;  /* 0x0000003e000e7c02 */ /* 0x000fe20008000f00 */
[----:B0-----:R-:W-:Y:S10]  /*2c580*/  ENDCOLLECTIVE ;  /* 0x000000000000791b */ /* 0x001ff40003800000 */
.L_x_890:
[----:B------:R-:W-:Y:S05]  /*2c590*/  BSYNC B0 ;  /* 0x0000000000007941 */ /* 0x000fea0003800000 */
.L_x_889:
[----:B------:R-:W-:Y:S05]  /*2c5a0*/  BRA `(.L_x_891) ;  /* 0xffffff9c006c7947 */ /* 0x000fea000383ffff */
.L_x_748:
[----:B0-----:R0:W1:Y:S02]  /*2c5b0*/  SYNCS.PHASECHK.TRANS64.TRYWAIT P0, [R0+URZ+0x38840], R2 ;  /* 0x03884002000075a7 */ /* 0x001064000800017f */
[----:B-1----:R-:W-:Y:S05]  /*2c5c0*/  @!P0 NANOSLEEP.SYNCS 0x989680 ;  /* 0x009896800000895d */ /* 0x002fea0003900000 */
[----:B------:R-:W1:Y:S02]  /*2c5d0*/  @!P0 SYNCS.PHASECHK.TRANS64 P0, [R0+URZ+0x38840], R2 ;  /* 0x03884002000085a7 */ /* 0x000e64000800007f */
[----:B-1----:R-:W-:Y:S05]  /*2c5e0*/  @!P0 BRA `(.L_x_748) ;  /* 0xfffffffc00f08947 */ /* 0x002fea000383ffff */
[----:B------:R-:W-:Y:S05]  /*2c5f0*/  BRA `(.L_x_892) ;  /* 0xffffff9c00d07947 */ /* 0x000fea000383ffff */
.L_x_752:
[----:B------:R0:W5:Y:S01]  /*2c600*/  LDL.LU R10, [R1+0x5c] ;  /* 0x00005c00010a7983 */ /* 0x0001620000300800 */
[----:B------:R-:W-:Y:S02]  /*2c610*/  IMAD.MOV.U32 R13, RZ, RZ, R3 ;  /* 0x000000ffff0d7224 */ /* 0x000fe400078e0003 */
[----:B------:R-:W-:Y:S01]  /*2c620*/  IMAD.MOV.U32 R12, RZ, RZ, RZ ;  /* 0x000000ffff0c7224 */ /* 0x000fe200078e00ff */
[----:B------:R-:W1:Y:S01]  /*2c630*/  S2R R7, SR_TID.X ;  /* 0x0000000000077919 */ /* 0x000e620000002100 */
[----:B------:R-:W-:Y:S02]  /*2c640*/  IMAD.MOV.U32 R11, RZ, RZ, 0x181f ;  /* 0x0000181fff0b7424 */ /* 0x000fe400078e00ff */
[----:B------:R-:W-:-:S07]  /*2c650*/  IMAD.MOV.U32 R15, RZ, RZ, -0x1 ;  /* 0xffffffffff0f7424 */ /* 0x000fce00078e00ff */
[----:B01---5:R-:W-:Y:S05]  /*2c660*/  WARPSYNC.COLLECTIVE R15, `(.L_x_893) ;  /* 0x000000000f087348 */ /* 0x023fea0003c00000 */
[----:B------:R2:W3:Y:S02]  /*2c670*/  SHFL.IDX P6, R14, R13, R12, R11 ;  /* 0x0000000c0d0e7389 */ /* 0x0004e400000c000b */
[----:B0123-5:R-:W-:Y:S01]  /*2c680*/  ENDCOLLECTIVE ;  /* 0x000000000000791b */ /* 0x02ffe20003800000 */
.L_x_893:
[----:B------:R-:W-:Y:S02]  /*2c690*/  IMAD.MOV.U32 R13, RZ, RZ, R4 ;  /* 0x000000ffff0d7224 */ /* 0x000fe400078e0004 */
[----:B------:R-:W-:-:S07]  /*2c6a0*/  IMAD.MOV.U32 R6, RZ, RZ, R14 ;  /* 0x000000ffff067224 */ /* 0x000fce00078e000e */
[----:B------:R-:W-:Y:S05]  /*2c6b0*/  WARPSYNC.COLLECTIVE R15, `(.L_x_894) ;  /* 0x000000000f087348 */ /* 0x000fea0003c00000 */
[----:B------:R0:W1:Y:S02]  /*2c6c0*/  SHFL.IDX P6, R14, R13, R12, R11 ;  /* 0x0000000c0d0e7389 */ /* 0x00006400000c000b */
[----:B01----:R-:W-:Y:S01]  /*2c6d0*/  ENDCOLLECTIVE ;  /* 0x000000000000791b */ /* 0x003fe20003800000 */
.L_x_894:
[----:B------:R-:W-:-:S04]  /*2c6e0*/  LOP3.LUT R7, R7, 0x7f, RZ, 0xc0, !PT ;  /* 0x0000007f07077812 */ /* 0x000fc800078ec0ff */
[----:B------:R-:W-:Y:S01]  /*2c6f0*/  SHF.R.U32.HI R0, RZ, 0x3, R7 ;  /* 0x00000003ff007819 */ /* 0x000fe20000011607 */
[----:B------:R-:W-:Y:S02]  /*2c700*/  IMAD R2, R10, R8, RZ ;  /* 0x000000080a027224 */ /* 0x000fe400078e02ff */
[----:B------:R-:W2:Y:S02]  /*2c710*/  LDL R10, [R1+0x2c] ;  /* 0x00002c00010a7983 */ /* 0x000ea40000100800 */
[----:B------:R-:W-:Y:S01]  /*2c720*/  IMAD.IADD R0, R0, 0x1, R5 ;  /* 0x0000000100007824 */ /* 0x000fe200078e0205 */
[----:B------:R-:W-:Y:S01]  /*2c730*/  ULDC.64 UR4, c[0x0][0x208] ;  /* 0x0000820000047ab9 */ /* 0x000fe20000000a00 */
[----:B------:R-:W-:Y:S02]  /*2c740*/  IMAD.MOV.U32 R7, RZ, RZ, R14 ;  /* 0x000000ffff077224 */ /* 0x000fe400078e000e */
[----:B------:R-:W-:Y:S01]  /*2c750*/  IMAD.MOV.U32 R13, RZ, RZ, R3 ;  /* 0x000000ffff0d7224 */ /* 0x000fe200078e0003 */
[----:B------:R-:W-:Y:S01]  /*2c760*/  ISETP.GE.AND P2, PT, R0, R2, PT ;  /* 0x000000020000720c */ /* 0x000fe20003f46270 */
[----:B------:R-:W-:-:S02]  /*2c770*/  IMAD.MOV.U32 R12, RZ, RZ, 0x1 ;  /* 0x00000001ff0c7424 */ /* 0x000fc400078e00ff */
[----:B------:R-:W-:-:S10]  /*2c780*/  VIADD R5, R0, 0x10 ;  /* 0x0000001000057836 */ /* 0x000fd40000000000 */
        /* <DEDUP_REMOVED lines=8> */
[----:B--2---:R0:W-:Y:S04]  /*2c810*/  @!P2 LDGSTS.E.BYPASS.LTC128B.128 [R10+0x14400], desc[UR4][R6.64], !P4 ;  /* 0x14400000060aafae */ /* 0x0041e8000e101d44 */
[----:B------:R0:W-:Y:S04]  /*2c820*/  @!P2 LDGSTS.E.BYPASS.LTC128B.128 [R10+0x18400], desc[UR4][R6.64+0x80], !P3 ;  /* 0x18400080060aafae */ /* 0x0001e8000d901d44 */
[----:B------:R0:W-:Y:S04]  /*2c830*/  @!P2 LDGSTS.E.BYPASS.LTC128B.128 [R10+0x1c400], desc[UR4][R6.64+0x100], !P0 ;  /* 0x1c400100060aafae */ /* 0x0001e8000c101d44 */
[----:B------:R0:W-:Y:S01]  /*2c840*/  @!P2 LDGSTS.E.BYPASS.LTC128B.128 [R10+0x20400], desc[UR4][R6.64+0x180], !P1 ;  /* 0x20400180060aafae */ /* 0x0001e2000c901d44 */
[----:B------:R-:W-:-:S13]  /*2c850*/  ISETP.GE.AND P2, PT, R5, R2, PT ;  /* 0x000000020500720c */ /* 0x000fda0003f46270 */
[----:B0-----:R-:W-:Y:S05]  /*2c860*/  WARPSYNC.COLLECTIVE R15, `(.L_x_895) ;  /* 0x000000000f087348 */ /* 0x001fea0003c00000 */
[----:B------:R1:W2:Y:S02]  /*2c870*/  SHFL.IDX P6, R14, R13, R12, R11 ;  /* 0x0000000c0d0e7389 */ /* 0x0002a400000c000b */
[----:B012---:R-:W-:Y:S01]  /*2c880*/  ENDCOLLECTIVE ;  /* 0x000000000000791b */ /* 0x007fe20003800000 */
.L_x_895:
[----:B------:R-:W-:Y:S02]  /*2c890*/  IMAD.MOV.U32 R13, RZ, RZ, R4 ;  /* 0x000000ffff0d7224 */ /* 0x000fe400078e0004 */
[----:B------:R-:W-:-:S07]  /*2c8a0*/  IMAD.MOV.U32 R7, RZ, RZ, R14 ;  /* 0x000000ffff077224 */ /* 0x000fce00078e000e */
[----:B------:R-:W-:Y:S05]  /*2c8b0*/  WARPSYNC.COLLECTIVE R15, `(.L_x_896) ;  /* 0x000000000f087348 */ /* 0x000fea0003c00000 */
[----:B------:R0:W1:Y:S02]  /*2c8c0*/  SHFL.IDX P6, R14, R13, R12, R11 ;  /* 0x0000000c0d0e7389 */ /* 0x00006400000c000b */
[----:B01----:R-:W-:Y:S01]  /*2c8d0*/  ENDCOLLECTIVE ;  /* 0x000000000000791b */ /* 0x003fe20003800000 */
.L_x_896:
        /* <DEDUP_REMOVED lines=20> */
.L_x_897:
[----:B------:R-:W-:Y:S02]  /*2ca20*/  IMAD.MOV.U32 R13, RZ, RZ, R4 ;  /* 0x000000ffff0d7224 */ /* 0x000fe400078e0004 */
[----:B------:R-:W-:-:S07]  /*2ca30*/  IMAD.MOV.U32 R7, RZ, RZ, R14 ;  /* 0x000000ffff077224 */ /* 0x000fce00078e000e */
[----:B------:R-:W-:Y:S05]  /*2ca40*/  WARPSYNC.COLLECTIVE R15, `(.L_x_898) ;  /* 0x000000000f087348 */ /* 0x000fea0003c00000 */
[----:B------:R0:W1:Y:S02]  /*2ca50*/  SHFL.IDX P6, R14, R13, R12, R11 ;  /* 0x0000000c0d0e7389 */ /* 0x00006400000c000b */
[----:B01----:R-:W-:Y:S01]  /*2ca60*/  ENDCOLLECTIVE ;  /* 0x000000000000791b */ /* 0x003fe20003800000 */
.L_x_898:
        /* <DEDUP_REMOVED lines=20> */
.L_x_899:
[----:B------:R-:W-:Y:S02]  /*2cbb0*/  IMAD.MOV.U32 R13, RZ, RZ, R4 ;  /* 0x000000ffff0d7224 */ /* 0x000fe400078e0004 */
[----:B------:R-:W-:-:S07]  /*2cbc0*/  IMAD.MOV.U32 R7, RZ, RZ, R14 ;  /* 0x000000ffff077224 */ /* 0x000fce00078e000e */
[----:B------:R-:W-:Y:S05]  /*2cbd0*/  WARPSYNC.COLLECTIVE R15, `(.L_x_900) ;  /* 0x000000000f087348 */ /* 0x000fea0003c00000 */
[----:B------:R0:W1:Y:S02]  /*2cbe0*/  SHFL.IDX P6, R14, R13, R12, R11 ;  /* 0x0000000c0d0e7389 */ /* 0x00006400000c000b */
[----:B01----:R-:W-:Y:S01]  /*2cbf0*/  ENDCOLLECTIVE ;  /* 0x000000000000791b */ /* 0x003fe20003800000 */
.L_x_900:
        /* <DEDUP_REMOVED lines=20> */
.L_x_901:
[----:B------:R-:W-:Y:S02]  /*2cd40*/  IMAD.MOV.U32 R13, RZ, RZ, R4 ;  /* 0x000000ffff0d7224 */ /* 0x000fe400078e0004 */
[----:B------:R-:W-:-:S07]  /*2cd50*/  IMAD.MOV.U32 R7, RZ, RZ, R14 ;  /* 0x000000ffff077224 */ /* 0x000fce00078e000e */
[----:B------:R-:W-:Y:S05]  /*2cd60*/  WARPSYNC.COLLECTIVE R15, `(.L_x_902) ;  /* 0x000000000f087348 */ /* 0x000fea0003c00000 */
[----:B------:R0:W1:Y:S02]  /*2cd70*/  SHFL.IDX P6, R14, R13, R12, R11 ;  /* 0x0000000c0d0e7389 */ /* 0x00006400000c000b */
[----:B01----:R-:W-:Y:S01]  /*2cd80*/  ENDCOLLECTIVE ;  /* 0x000000000000791b */ /* 0x003fe20003800000 */
.L_x_902:
        /* <DEDUP_REMOVED lines=20> */
.L_x_903:
[----:B------:R-:W-:Y:S02]  /*2ced0*/  IMAD.MOV.U32 R13, RZ, RZ, R4 ;  /* 0x000000ffff0d7224 */ /* 0x000fe400078e0004 */
[----:B------:R-:W-:-:S07]  /*2cee0*/  IMAD.MOV.U32 R7, RZ, RZ, R14 ;  /* 0x000000ffff077224 */ /* 0x000fce00078e000e */
[----:B------:R-:W-:Y:S05]  /*2cef0*/  WARPSYNC.COLLECTIVE R15, `(.L_x_904) ;  /* 0x000000000f087348 */ /* 0x000fea0003c00000 */
[----:B------:R0:W1:Y:S02]  /*2cf00*/  SHFL.IDX P6, R14, R13, R12, R11 ;  /* 0x0000000c0d0e7389 */ /* 0x00006400000c000b */
[----:B01----:R-:W-:Y:S01]  /*2cf10*/  ENDCOLLECTIVE ;  /* 0x000000000000791b */ /* 0x003fe20003800000 */
.L_x_904:
        /* <DEDUP_REMOVED lines=20> */
.L_x_905:
[----:B------:R-:W-:Y:S02]  /*2d060*/  IMAD.MOV.U32 R13, RZ, RZ, R4 ;  /* 0x000000ffff0d7224 */ /* 0x000fe400078e0004 */
[----:B------:R-:W-:-:S07]  /*2d070*/  IMAD.MOV.U32 R7, RZ, RZ, R14 ;  /* 0x000000ffff077224 */ /* 0x000fce00078e000e */
[----:B------:R-:W-:Y:S05]  /*2d080*/  WARPSYNC.COLLECTIVE R15, `(.L_x_906) ;  /* 0x000000000f087348 */ /* 0x000fea0003c00000 */
[----:B------:R0:W1:Y:S02]  /*2d090*/  SHFL.IDX P6, R14, R13, R12, R11 ;  /* 0x0000000c0d0e7389 */ /* 0x00006400000c000b */
[----:B01----:R-:W-:Y:S01]  /*2d0a0*/  ENDCOLLECTIVE ;  /* 0x000000000000791b */ /* 0x003fe20003800000 */
.L_x_906:
        /* <DEDUP_REMOVED lines=18> */
.L_x_907:
[----:B------:R-:W-:Y:S02]  /*2d1d0*/  IMAD.MOV.U32 R13, RZ, RZ, R4 ;  /* 0x000000ffff0d7224 */ /* 0x000fe400078e0004 */
[----:B------:R-:W-:-:S07]  /*2d1e0*/  IMAD.MOV.U32 R5, RZ, RZ, R14 ;  /* 0x000000ffff057224 */ /* 0x000fce00078e000e */
[----:B------:R-:W-:Y:S05]  /*2d1f0*/  WARPSYNC.COLLECTIVE R15, `(.L_x_908) ;  /* 0x000000000f087348 */ /* 0x000fea0003c00000 */
[----:B------:R0:W1:Y:S02]  /*2d200*/  SHFL.IDX P6, R14, R13, R12, R11 ;  /* 0x0000000c0d0e7389 */ /* 0x00006400000c000b */
[----:B01----:R-:W-:Y:S01]  /*2d210*/  ENDCOLLECTIVE ;  /* 0x000000000000791b */ /* 0x003fe20003800000 */
.L_x_908:
[----:B------:R-:W-:Y:S01]  /*2d220*/  IMAD.MOV.U32 R3, RZ, RZ, R14 ;  /* 0x000000ffff037224 */ /* 0x000fe200078e000e */
[----:B------:R-:W-:Y:S06]  /*2d230*/  BRA `(.L_x_909) ;  /* 0xffffffa000947947 */ /* 0x000fec000383ffff */
.L_x_757:
[----:B---3--:R3:W4:Y:S02]  /*2d240*/  SYNCS.PHASECHK.TRANS64.TRYWAIT P0, [R18+URZ+0x38820], R0 ;  /* 0x03882000120075a7 */ /* 0x008724000800017f */
[----:B----4-:R-:W-:Y:S05]  /*2d250*/  @!P0 NANOSLEEP.SYNCS 0x989680 ;  /* 0x009896800000895d */ /* 0x010fea0003900000 */
[----:B------:R-:W4:Y:S02]  /*2d260*/  @!P0 SYNCS.PHASECHK.TRANS64 P0, [R18+URZ+0x38820], R0 ;  /* 0x03882000120085a7 */ /* 0x000f24000800007f */
[----:B----4-:R-:W-:Y:S05]  /*2d270*/  @!P0 BRA `(.L_x_757) ;  /* 0xfffffffc00f08947 */ /* 0x010fea000383ffff */
[----:B------:R-:W-:Y:S05]  /*2d280*/  BRA `(.L_x_910) ;  /* 0xffffffa400107947 */ /* 0x000fea000383ffff */
.L_x_766:
[----:B-1----:R1:W2:Y:S02]  /*2d290*/  SYNCS.PHASECHK.TRANS64.TRYWAIT P0, [R3+URZ+0x38840], R2 ;  /* 0x03884002030075a7 */ /* 0x0022a4000800017f */
[----:B--2---:R-:W-:Y:S05]  /*2d2a0*/  @!P0 NANOSLEEP.SYNCS 0x989680 ;  /* 0x009896800000895d */ /* 0x004fea0003900000 */
[----:B------:R-:W2:Y:S02]  /*2d2b0*/  @!P0 SYNCS.PHASECHK.TRANS64 P0, [R3+URZ+0x38840], R2 ;  /* 0x03884002030085a7 */ /* 0x000ea4000800007f */
[----:B--2---:R-:W-:Y:S05]  /*2d2c0*/  @!P0 BRA `(.L_x_766) ;  /* 0xfffffffc00f08947 */ /* 0x004fea000383ffff */
[----:B------:R-:W-:Y:S05]  /*2d2d0*/  BRA `(.L_x_911) ;  /* 0xffffffa400f07947 */ /* 0x000fea000383ffff */
.L_x_774:
[----:B0-----:R0:W1:Y:S02]  /*2d2e0*/  SYNCS.PHASECHK.TRANS64.TRYWAIT P0, [R2+URZ+0x38860], R3 ;  /* 0x03886003020075a7 */ /* 0x001064000800017f */
[----:B-1----:R-:W-:Y:S05]  /*2d2f0*/  @!P0 NANOSLEEP.SYNCS 0x989680 ;  /* 0x009896800000895d */ /* 0x002fea0003900000 */
[----:B------:R-:W1:Y:S02]  /*2d300*/  @!P0 SYNCS.PHASECHK.TRANS64 P0, [R2+URZ+0x38860], R3 ;  /* 0x03886003020085a7 */ /* 0x000e64000800007f */
[----:B-1----:R-:W-:Y:S05]  /*2d310*/  @!P0 BRA `(.L_x_774) ;  /* 0xfffffffc00f08947 */ /* 0x002fea000383ffff */
[----:B------:R-:W-:Y:S05]  /*2d320*/  BRA `(.L_x_912) ;  /* 0xffffffac00407947 */ /* 0x000fea000383ffff */
.L_x_786:
[----:B-1----:R1:W2:Y:S02]  /*2d330*/  SYNCS.PHASECHK.TRANS64.TRYWAIT P0, [R3+URZ+0x38840], R2 ;  /* 0x03884002030075a7 */ /* 0x0022a4000800017f */
[----:B--2---:R-:W-:Y:S05]  /*2d340*/  @!P0 NANOSLEEP.SYNCS 0x989680 ;  /* 0x009896800000895d */ /* 0x004fea0003900000 */
[----:B------:R-:W2:Y:S02]  /*2d350*/  @!P0 SYNCS.PHASECHK.TRANS64 P0, [R3+URZ+0x38840], R2 ;  /* 0x03884002030085a7 */ /* 0x000ea4000800007f */
[----:B--2---:R-:W-:Y:S05]  /*2d360*/  @!P0 BRA `(.L_x_786) ;  /* 0xfffffffc00f08947 */ /* 0x004fea000383ffff */
[----:B------:R-:W-:Y:S05]  /*2d370*/  BRA `(.L_x_913) ;  /* 0xffffffb400547947 */ /* 0x000fea000383ffff */
.L_x_794:
[----:B0-----:R0:W1:Y:S02]  /*2d380*/  SYNCS.PHASECHK.TRANS64.TRYWAIT P0, [R2+URZ+0x38860], R3 ;  /* 0x03886003020075a7 */ /* 0x001064000800017f */
[----:B-1----:R-:W-:Y:S05]  /*2d390*/  @!P0 NANOSLEEP.SYNCS 0x989680 ;  /* 0x009896800000895d */ /* 0x002fea0003900000 */
[----:B------:R-:W1:Y:S02]  /*2d3a0*/  @!P0 SYNCS.PHASECHK.TRANS64 P0, [R2+URZ+0x38860], R3 ;  /* 0x03886003020085a7 */ /* 0x000e64000800007f */
[----:B-1----:R-:W-:Y:S05]  /*2d3b0*/  @!P0 BRA `(.L_x_794) ;  /* 0xfffffffc00f08947 */ /* 0x002fea000383ffff */
[----:B------:R-:W-:Y:S05]  /*2d3c0*/  BRA `(.L_x_914) ;  /* 0xffffffb800a47947 */ /* 0x000fea000383ffff */
.L_x_806:
[----:B--2---:R2:W3:Y:S02]  /*2d3d0*/  SYNCS.PHASECHK.TRANS64.TRYWAIT P0, [R3+URZ+0x38840], R2 ;  /* 0x03884002030075a7 */ /* 0x0044e4000800017f */
[----:B---3--:R-:W-:Y:S05]  /*2d3e0*/  @!P0 NANOSLEEP.SYNCS 0x989680 ;  /* 0x009896800000895d */ /* 0x008fea0003900000 */
[----:B------:R-:W3:Y:S02]  /*2d3f0*/  @!P0 SYNCS.PHASECHK.TRANS64 P0, [R3+URZ+0x38840], R2 ;  /* 0x03884002030085a7 */ /* 0x000ee4000800007f */
[----:B---3--:R-:W-:Y:S05]  /*2d400*/  @!P0 BRA `(.L_x_806) ;  /* 0xfffffffc00f08947 */ /* 0x008fea000383ffff */
[----:B------:R-:W-:Y:S05]  /*2d410*/  BRA `(.L_x_915) ;  /* 0xffffffc000907947 */ /* 0x000fea000383ffff */
.L_x_814:
[----:B0-----:R0:W1:Y:S02]  /*2d420*/  SYNCS.PHASECHK.TRANS64.TRYWAIT P0, [R2+URZ+0x38860], R5 ;  /* 0x03886005020075a7 */ /* 0x001064000800017f */
[----:B-1----:R-:W-:Y:S05]  /*2d430*/  @!P0 NANOSLEEP.SYNCS 0x989680 ;  /* 0x009896800000895d */ /* 0x002fea0003900000 */
[----:B------:R-:W1:Y:S02]  /*2d440*/  @!P0 SYNCS.PHASECHK.TRANS64 P0, [R2+URZ+0x38860], R5 ;  /* 0x03886005020085a7 */ /* 0x000e64000800007f */
[----:B-1----:R-:W-:Y:S05]  /*2d450*/  @!P0 BRA `(.L_x_814) ;  /* 0xfffffffc00f08947 */ /* 0x002fea000383ffff */
[----:B------:R-:W-:Y:S05]  /*2d460*/  BRA `(.L_x_916) ;  /* 0xffffffc400dc7947 */ /* 0x000fea000383ffff */
.L_x_828:
[----:B--2---:R2:W3:Y:S02]  /*2d470*/  SYNCS.PHASECHK.TRANS64.TRYWAIT P0, [R0+URZ+0x38860], R2 ;  /* 0x03886002000075a7 */ /* 0x0044e4000800017f */
[----:B---3--:R-:W-:Y:S05]  /*2d480*/  @!P0 NANOSLEEP.SYNCS 0x989680 ;  /* 0x009896800000895d */ /* 0x008fea0003900000 */
[----:B------:R-:W3:Y:S02]  /*2d490*/  @!P0 SYNCS.PHASECHK.TRANS64 P0, [R0+URZ+0x38860], R2 ;  /* 0x03886002000085a7 */ /* 0x000ee4000800007f */
[----:B---3--:R-:W-:Y:S05]  /*2d4a0*/  @!P0 BRA `(.L_x_828) ;  /* 0xfffffffc00f08947 */ /* 0x008fea000383ffff */
[----:B------:R-:W-:Y:S05]  /*2d4b0*/  BRA `(.L_x_917) ;  /* 0xffffffcc00b07947 */ /* 0x000fea000383ffff */
.L_x_838:
[----:B0-----:R-:W3:Y:S01]  /*2d4c0*/  LDL R0, [R1] ;  /* 0x0000000001007983 */ /* 0x001ee20000100800 */
[----:B------:R-:W-:Y:S01]  /*2d4d0*/  BSSY B0, `(.L_x_918) ;  /* 0x0000008000007945 */ /* 0x000fe20003800000 */
[----:B------:R-:W-:Y:S02]  /*2d4e0*/  IMAD.MOV.U32 R12, RZ, RZ, RZ ;  /* 0x000000ffff0c7224 */ /* 0x000fe400078e00ff */
[----:B------:R-:W-:Y:S02]  /*2d4f0*/  IMAD.MOV.U32 R11, RZ, RZ, 0x1f ;  /* 0x0000001fff0b7424 */ /* 0x000fe400078e00ff */
[----:B------:R-:W-:Y:S02]  /*2d500*/  IMAD.MOV.U32 R15, RZ, RZ, -0x1 ;  /* 0xffffffffff0f7424 */ /* 0x000fe400078e00ff */
[----:B---3--:R-:W-:-:S07]  /*2d510*/  IMAD.MOV.U32 R13, RZ, RZ, R0 ;  /* 0x000000ffff0d7224 */ /* 0x008fce00078e0000 */
[----:B-12---:R-:W-:Y:S05]  /*2d520*/  WARPSYNC.COLLECTIVE R15, `(.L_x_919) ;  /* 0x000000000f087348 */ /* 0x006fea0003c00000 */
[----:B------:R0:W3:Y:S02]  /*2d530*/  SHFL.IDX P6, R14, R13, R12, R11 ;  /* 0x0000000c0d0e7389 */ /* 0x0000e400000c000b */
[----:B0123--:R-:W-:Y:S01]  /*2d540*/  ENDCOLLECTIVE ;  /* 0x000000000000791b */ /* 0x00ffe20003800000 */
.L_x_919:
[----:B------:R-:W-:Y:S05]  /*2d550*/  BSYNC B0 ;  /* 0x0000000000007941 */ /* 0x000fea0003800000 */
.L_x_918:
[----:B------:R0:W5:Y:S01]  /*2d560*/  LDL R2, [R1+0xc] ;  /* 0x00000c0001027983 */ /* 0x0001620000100800 */
[----:B------:R-:W-:Y:S01]  /*2d570*/  IMAD.MOV.U32 R13, RZ, RZ, R0 ;  /* 0x000000ffff0d7224 */ /* 0x000fe200078e0000 */
[----:B------:R-:W-:Y:S01]  /*2d580*/  LOP3.LUT P1, RZ, R9, 0x1, RZ, 0xc0, !PT ;  /* 0x0000000109ff7812 */ /* 0x000fe2000782c0ff */
[----:B------:R-:W-:Y:S02]  /*2d590*/  IMAD.MOV.U32 R12, RZ, RZ, 0x1 ;  /* 0x00000001ff0c7424 */ /* 0x000fe400078e00ff */
[----:B------:R-:W-:Y:S02]  /*2d5a0*/  IMAD.MOV.U32 R11, RZ, RZ, 0x1f ;  /* 0x0000001fff0b7424 */ /* 0x000fe400078e00ff */
[----:B------:R-:W-:Y:S02]  /*2d5b0*/  IMAD.MOV.U32 R15, RZ, RZ, -0x1 ;  /* 0xffffffffff0f7424 */ /* 0x000fe400078e00ff */
[----:B0-----:R-:W-:-:S07]  /*2d5c0*/  IMAD.MOV.U32 R5, RZ, RZ, R14 ;  /* 0x000000ffff057224 */ /* 0x001fce00078e000e */
[----:B-----5:R-:W-:Y:S05]  /*2d5d0*/  WARPSYNC.COLLECTIVE R15, `(.L_x_920) ;  /* 0x000000000f087348 */ /* 0x020fea0003c00000 */
[----:B------:R0:W1:Y:S02]  /*2d5e0*/  SHFL.IDX P6, R14, R13, R12, R11 ;  /* 0x0000000c0d0e7389 */ /* 0x00006400000c000b */
[----:B01---5:R-:W-:Y:S01]  /*2d5f0*/  ENDCOLLECTIVE ;  /* 0x000000000000791b */ /* 0x023fe20003800000 */
.L_x_920:
[----:B------:R-:W-:Y:S01]  /*2d600*/  ULDC UR4, c[0x0][0xc3c] ;  /* 0x00030f0000047ab9 */ /* 0x000fe20000000800 */
[----:B------:R-:W-:Y:S01]  /*2d610*/  ULDC.64 UR6, c[0x0][0x208] ;  /* 0x0000820000067ab9 */ /* 0x000fe20000000a00 */
[----:B------:R-:W-:Y:S01]  /*2d620*/  IMAD.IADD R4, R2, 0x1, R17 ;  /* 0x0000000102047824 */ /* 0x000fe200078e0211 */
[----:B------:R-:W-:Y:S01]  /*2d630*/  CS2R R10, SRZ ;  /* 0x00000000000a7805 */ /* 0x000fe2000001ff00 */
[----:B------:R-:W-:-:S03]  /*2d640*/  IMAD.MOV.U32 R0, RZ, RZ, R14 ;  /* 0x000000ffff007224 */ /* 0x000fc600078e000e */
        /* <DEDUP_REMOVED lines=10> */
[C---:B------:R-:W-:Y:S01]  /*2d6f0*/  ISETP.GE.U32.AND P3, PT, R17.reuse, 0x10, PT ;  /* 0x000000101100780c */ /* 0x040fe20003f66070 */
[----:B--2---:R-:W-:Y:S02]  /*2d700*/  @!P0 IMAD.MOV.U32 R4, RZ, RZ, R8 ;  /* 0x000000ffff048224 */ /* 0x004fe400078e0008 */
[----:B---3--:R-:W-:Y:S01]  /*2d710*/  @!P0 IMAD.MOV.U32 R6, RZ, RZ, R2 ;  /* 0x000000ffff068224 */ /* 0x008fe200078e0002 */
[----:B------:R-:W-:-:S03]  /*2d720*/  ISETP.GE.U32.AND P0, PT, R17, 0x2, PT ;  /* 0x000000021100780c */ /* 0x000fc60003f06070 */
[----:B------:R-:W-:-:S04]  /*2d730*/  IMAD R2, R6, R4, RZ ;  /* 0x0000000406027224 */ /* 0x000fc800078e02ff */
[----:B------:R-:W-:-:S07]  /*2d740*/  IMAD.MOV.U32 R13, RZ, RZ, R2 ;  /* 0x000000ffff0d7224 */ /* 0x000fce00078e0002 */
[----:B------:R-:W-:Y:S05]  /*2d750*/  WARPSYNC.COLLECTIVE R15, `(.L_x_921) ;  /* 0x000000000f087348 */ /* 0x000fea0003c00000 */
[----:B------:R0:W1:Y:S02]  /*2d760*/  SHFL.UP P6, R14, R13, R12, R11 ;  /* 0x0400000c0d0e7389 */ /* 0x00006400000c000b */
[----:B01----:R-:W-:Y:S01]  /*2d770*/  ENDCOLLECTIVE ;  /* 0x000000000000791b */ /* 0x003fe20003800000 */
.L_x_921:
[----:B------:R-:W-:Y:S02]  /*2d780*/  IMAD.MOV.U32 R12, RZ, RZ, 0x2 ;  /* 0x00000002ff0c7424 */ /* 0x000fe400078e00ff */
[----:B------:R-:W-:-:S05]  /*2d790*/  IMAD.MOV.U32 R3, RZ, RZ, R14 ;  /* 0x000000ffff037224 */ /* 0x000fca00078e000e */
[----:B------:R-:W-:Y:S02]  /*2d7a0*/  SEL R3, R3, RZ, P1 ;  /* 0x000000ff03037207 */ /* 0x000fe40000800000 */
[----:B------:R-:W-:-:S03]  /*2d7b0*/  ISETP.GE.U32.AND P1, PT, R17, 0x4, PT ;  /* 0x000000041100780c */ /* 0x000fc60003f26070 */
[----:B------:R-:W-:-:S04]  /*2d7c0*/  IMAD.IADD R2, R2, 0x1, R3 ;  /* 0x0000000102027824 */ /* 0x000fc800078e0203 */
[----:B------:R-:W-:-:S07]  /*2d7d0*/  IMAD.MOV.U32 R13, RZ, RZ, R2 ;  /* 0x000000ffff0d7224 */ /* 0x000fce00078e0002 */
[----:B------:R-:W-:Y:S05]  /*2d7e0*/  WARPSYNC.COLLECTIVE R15, `(.L_x_922) ;  /* 0x000000000f087348 */ /* 0x000fea0003c00000 */
[----:B------:R0:W1:Y:S02]  /*2d7f0*/  SHFL.UP P6, R14, R13, R12, R11 ;  /* 0x0400000c0d0e7389 */ /* 0x00006400000c000b */
[----:B01----:R-:W-:Y:S01]  /*2d800*/  ENDCOLLECTIVE ;  /* 0x000000000000791b */ /* 0x003fe20003800000 */
.L_x_922:
        /* <DEDUP_REMOVED lines=8> */
.L_x_923:
        /* <DEDUP_REMOVED lines=8> */
.L_x_924:
        /* <DEDUP_REMOVED lines=8> */
.L_x_925:
        /* <DEDUP_REMOVED lines=9> */
.L_x_926:
[----:B------:R-:W-:Y:S01]  /*2da20*/  IMAD.MOV.U32 R16, RZ, RZ, R14 ;  /* 0x000000ffff107224 */ /* 0x000fe200078e000e */
[----:B------:R-:W-:Y:S06]  /*2da30*/  BRA `(.L_x_927) ;  /* 0xffffffd000b47947 */ /* 0x000fec000383ffff */
.L_x_841:
[----:B------:R-:W-:Y:S01]  /*2da40*/  BSSY B0, `(.L_x_928) ;  /* 0x0000008000007945 */ /* 0x000fe20003800000 */
[----:B------:R-:W-:Y:S02]  /*2da50*/  IMAD.MOV.U32 R13, RZ, RZ, R2 ;  /* 0x000000ffff0d7224 */ /* 0x000fe400078e0002 */
[----:B------:R-:W-:Y:S02]  /*2da60*/  IMAD.MOV.U32 R12, RZ, RZ, 0x1 ;  /* 0x00000001ff0c7424 */ /* 0x000fe400078e00ff */
[----:B------:R-:W-:Y:S02]  /*2da70*/  IMAD.MOV.U32 R11, RZ, RZ, RZ ;  /* 0x000000ffff0b7224 */ /* 0x000fe400078e00ff */
[----:B------:R-:W-:-:S07]  /*2da80*/  IMAD.MOV.U32 R15, RZ, RZ, -0x1 ;  /* 0xffffffffff0f7424 */ /* 0x000fce00078e00ff */
[----:B0-----:R-:W-:Y:S05]  /*2da90*/  WARPSYNC.COLLECTIVE R15, `(.L_x_929) ;  /* 0x000000000f087348 */ /* 0x001fea0003c00000 */
[----:B------:R1:W2:Y:S02]  /*2daa0*/  SHFL.UP P6, R14, R13, R12, R11 ;  /* 0x0400000c0d0e7389 */ /* 0x0002a400000c000b */
[----:B012---:R-:W-:Y:S01]  /*2dab0*/  ENDCOLLECTIVE ;  /* 0x000000000000791b */ /* 0x007fe20003800000 */
.L_x_929:
[----:B------:R-:W-:Y:S05]  /*2dac0*/  BSYNC B0 ;  /* 0x0000000000007941 */ /* 0x000fea0003800000 */
.L_x_928:
[----:B------:R-:W2:Y:S01]  /*2dad0*/  LDL R7, [R1+0x10] ;  /* 0x0000100001077983 */ /* 0x000ea20000100800 */
[----:B------:R-:W-:Y:S02]  /*2dae0*/  IMAD.MOV.U32 R3, RZ, RZ, R14 ;  /* 0x000000ffff037224 */ /* 0x000fe400078e000e */
[----:B------:R-:W-:Y:S02]  /*2daf0*/  IMAD.MOV.U32 R12, RZ, RZ, 0x2 ;  /* 0x00000002ff0c7424 */ /* 0x000fe400078e00ff */
[----:B------:R-:W-:Y:S02]  /*2db00*/  IMAD.MOV.U32 R11, RZ, RZ, RZ ;  /* 0x000000ffff0b7224 */ /* 0x000fe400078e00ff */
[----:B------:R-:W-:Y:S01]  /*2db10*/  IMAD.MOV.U32 R15, RZ, RZ, -0x1 ;  /* 0xffffffffff0f7424 */ /* 0x000fe200078e00ff */
[----:B--2---:R-:W-:-:S04]  /*2db20*/  LOP3.LUT P4, RZ, R7, 0x1, RZ, 0xc0, !PT ;  /* 0x0000000107ff7812 */ /* 0x004fc8000788c0ff */
[----:B------:R-:W-:-:S05]  /*2db30*/  SEL R3, R3, RZ, P4 ;  /* 0x000000ff03037207 */ /* 0x000fca0002000000 */
[----:B------:R-:W-:-:S04]  /*2db40*/  IMAD.IADD R2, R2, 0x1, R3 ;  /* 0x0000000102027824 */ /* 0x000fc800078e0203 */
[----:B------:R-:W-:-:S07]  /*2db50*/  IMAD.MOV.U32 R13, RZ, RZ, R2 ;  /* 0x000000ffff0d7224 */ /* 0x000fce00078e0002 */
[----:B------:R-:W-:Y:S05]  /*2db60*/  WARPSYNC.COLLECTIVE R15, `(.L_x_930) ;  /* 0x000000000f087348 */ /* 0x000fea0003c00000 */
[----:B------:R0:W1:Y:S02]  /*2db70*/  SHFL.UP P6, R14, R13, R12, R11 ;  /* 0x0400000c0d0e7389 */ /* 0x00006400000c000b */
[----:B01----:R-:W-:Y:S01]  /*2db80*/  ENDCOLLECTIVE ;  /* 0x000000000000791b */ /* 0x003fe20003800000 */
.L_x_930:
        /* <DEDUP_REMOVED lines=8> */
.L_x_931:
        /* <DEDUP_REMOVED lines=8> */
.L_x_932:
        /* <DEDUP_REMOVED lines=8> */
.L_x_933:
        /* <DEDUP_REMOVED lines=9> */
.L_x_934:
[----:B------:R-:W-:Y:S01]  /*2dda0*/  IMAD.MOV.U32 R16, RZ, RZ, R14 ;  /* 0x000000ffff107224 */ /* 0x000fe200078e000e */
[----:B------:R-:W-:Y:S06]  /*2ddb0*/  BRA `(.L_x_935) ;  /* 0xffffffd000887947 */ /* 0x000fec000383ffff */
.L_x_843:
[----:B------:R-:W-:Y:S01]  /*2ddc0*/  BSSY B0, `(.L_x_936) ;  /* 0x0000006000007945 */ /* 0x000fe20003800000 */
[----:B------:R-:W-:Y:S01]  /*2ddd0*/  PLOP3.LUT P6, PT, P6, PT, PT, 0x8, 0x0 ;  /* 0x000000000000781c */ /* 0x000fe200037ce170 */
[----:B------:R-:W-:-:S12]  /*2dde0*/  IMAD.MOV.U32 R15, RZ, RZ, -0x1 ;  /* 0xffffffffff0f7424 */ /* 0x000fd800078e00ff */
[----:B0-----:R-:W-:Y:S05]  /*2ddf0*/  WARPSYNC.COLLECTIVE R15, `(.L_x_937) ;  /* 0x000000000f087348 */ /* 0x001fea0003c00000 */
[----:B------:R-:W-:Y:S01]  /*2de00*/  VOTE.ANY R14, PT, P6 ;  /* 0x00000000000e7806 */ /* 0x000fe200030e0100 */
[----:B0-----:R-:W-:Y:S06]  /*2de10*/  ENDCOLLECTIVE ;  /* 0x000000000000791b */ /* 0x001fec0003800000 */
.L_x_937:
[----:B------:R-:W-:Y:S05]  /*2de20*/  BSYNC B0 ;  /* 0x0000000000007941 */ /* 0x000fea0003800000 */
.L_x_936:
        /* <DEDUP_REMOVED lines=9> */
.L_x_938:
[----:B------:R-:W-:Y:S02]  /*2dec0*/  IMAD.MOV.U32 R13, RZ, RZ, R6 ;  /* 0x000000ffff0d7224 */ /* 0x000fe400078e0006 */
[----:B------:R-:W-:-:S07]  /*2ded0*/  IMAD.MOV.U32 R4, RZ, RZ, R14 ;  /* 0x000000ffff047224 */ /* 0x000fce00078e000e */
[----:B------:R-:W-:Y:S05]  /*2dee0*/  WARPSYNC.COLLECTIVE R15, `(.L_x_939) ;  /* 0x000000000f087348 */ /* 0x000fea0003c00000 */
[----:B------:R0:W1:Y:S02]  /*2def0*/  SHFL.IDX P6, R14, R13, R12, R11 ;  /* 0x0000000c0d0e7389 */ /* 0x00006400000c000b */
[----:B01----:R-:W-:Y:S01]  /*2df00*/  ENDCOLLECTIVE ;  /* 0x000000000000791b */ /* 0x003fe20003800000 */
.L_x_939:
[----:B------:R-:W-:Y:S01]  /*2df10*/  IMAD.MOV.U32 R6, RZ, RZ, R14 ;  /* 0x000000ffff067224 */ /* 0x000fe200078e000e */
[----:B------:R-:W-:Y:S06]  /*2df20*/  BRA `(.L_x_940) ;  /* 0xffffffd000687947 */ /* 0x000fec000383ffff */
.L_x_845:
[----:B------:R-:W-:Y:S01]  /*2df30*/  BSSY B0, `(.L_x_941) ;  /* 0x0000007000007945 */ /* 0x000fe20003800000 */
[----:B------:R-:W-:Y:S02]  /*2df40*/  IMAD.MOV.U32 R13, RZ, RZ, R7 ;  /* 0x000000ffff0d7224 */ /* 0x000fe400078e0007 */
[----:B------:R-:W-:Y:S02]  /*2df50*/  IMAD.MOV.U32 R11, RZ, RZ, 0x1f ;  /* 0x0000001fff0b7424 */ /* 0x000fe400078e00ff */
[----:B------:R-:W-:-:S07]  /*2df60*/  IMAD.MOV.U32 R15, RZ, RZ, -0x1 ;  /* 0xffffffffff0f7424 */ /* 0x000fce00078e00ff */
[----:B0123--:R-:W-:Y:S05]  /*2df70*/  WARPSYNC.COLLECTIVE R15, `(.L_x_942) ;  /* 0x000000000f087348 */ /* 0x00ffea0003c00000 */
[----:B------:R4:W0:Y:S02]  /*2df80*/  SHFL.IDX P6, R14, R13, R12, R11 ;  /* 0x0000000c0d0e7389 */ /* 0x00082400000c000b */
[----:B01234-:R-:W-:Y:S01]  /*2df90*/  ENDCOLLECTIVE ;  /* 0x000000000000791b */ /* 0x01ffe20003800000 */
.L_x_942:
[----:B------:R-:W-:Y:S05]  /*2dfa0*/  BSYNC B0 ;  /* 0x0000000000007941 */ /* 0x000fea0003800000 */
.L_x_941:
[----:B------:R-:W-:Y:S01]  /*2dfb0*/  IMAD.MOV.U32 R7, RZ, RZ, R14 ;  /* 0x000000ffff077224 */ /* 0x000fe200078e000e */
[----:B------:R-:W-:Y:S06]  /*2dfc0*/  BRA `(.L_x_943) ;  /* 0xffffffd000587947 */ /* 0x000fec000383ffff */
.L_x_849:
[----:B0-----:R0:W1:Y:S02]  /*2dfd0*/  SYNCS.PHASECHK.TRANS64.TRYWAIT P0, [R0+URZ+0x38820], R3 ;  /* 0x03882003000075a7 */ /* 0x001064000800017f */
[----:B-1----:R-:W-:Y:S05]  /*2dfe0*/  @!P0 NANOSLEEP.SYNCS 0x989680 ;  /* 0x009896800000895d */ /* 0x002fea0003900000 */
[----:B------:R-:W1:Y:S02]  /*2dff0*/  @!P0 SYNCS.PHASECHK.TRANS64 P0, [R0+URZ+0x38820], R3 ;  /* 0x03882003000085a7 */ /* 0x000e64000800007f */
[----:B-1----:R-:W-:Y:S05]  /*2e000*/  @!P0 BRA `(.L_x_849) ;  /* 0xfffffffc00f08947 */ /* 0x002fea000383ffff */
[----:B------:R-:W-:Y:S05]  /*2e010*/  BRA `(.L_x_944) ;  /* 0xffffffd400ec7947 */ /* 0x000fea000383ffff */
.L_x_850:
[----:B------:R-:W1:Y:S01]  /*2e020*/  S2R R2, SR_TID.X ;  /* 0x0000000000027919 */ /* 0x000e620000002100 */
[----:B------:R-:W-:Y:S01]  /*2e030*/  BSSY B0, `(.L_x_945) ;  /* 0x000000a000007945 */ /* 0x000fe20003800000 */
[----:B------:R-:W-:Y:S02]  /*2e040*/  IMAD.MOV.U32 R12, RZ, RZ, RZ ;  /* 0x000000ffff0c7224 */ /* 0x000fe400078e00ff */
[----:B--2---:R-:W-:Y:S02]  /*2e050*/  IMAD.MOV.U32 R11, RZ, RZ, 0x1f ;  /* 0x0000001fff0b7424 */ /* 0x004fe400078e00ff */
[----:B------:R-:W-:Y:S01]  /*2e060*/  IMAD.MOV.U32 R15, RZ, RZ, -0x1 ;  /* 0xffffffffff0f7424 */ /* 0x000fe200078e00ff */
[----:B-1----:R-:W-:-:S04]  /*2e070*/  SHF.R.U32.HI R2, RZ, 0x5, R2 ;  /* 0x00000005ff027819 */ /* 0x002fc80000011602 */
[----:B------:R-:W-:-:S05]  /*2e080*/  LOP3.LUT R2, R2, 0x3, RZ, 0xc0, !PT ;  /* 0x0000000302027812 */ /* 0x000fca00078ec0ff */
[----:B------:R-:W-:-:S07]  /*2e090*/  IMAD.MOV.U32 R13, RZ, RZ, R2 ;  /* 0x000000ffff0d7224 */ /* 0x000fce00078e0002 */
[----:B0-----:R-:W-:Y:S05]  /*2e0a0*/  WARPSYNC.COLLECTIVE R15, `(.L_x_946) ;  /* 0x000000000f087348 */ /* 0x001fea0003c00000 */
[----:B------:R1:W2:Y:S02]  /*2e0b0*/  SHFL.IDX P6, R14, R13, R12, R11 ;  /* 0x0000000c0d0e7389 */ /* 0x0002a400000c000b */
[----:B012---:R-:W-:Y:S01]  /*2e0c0*/  ENDCOLLECTIVE ;  /* 0x000000000000791b */ /* 0x007fe20003800000 */
.L_x_946:
[----:B------:R-:W-:Y:S05]  /*2e0d0*/  BSYNC B0 ;  /* 0x0000000000007941 */ /* 0x000fea0003800000 */
.L_x_945:
[----:B------:R-:W-:Y:S05]  /*2e0e0*/  BRA `(.L_x_947) ;  /* 0xffffffd400d47947 */ /* 0x000fea000383ffff */
.L_x_851:
[----:B------:R-:W-:Y:S01]  /*2e0f0*/  BSSY B0, `(.L_x_948) ;  /* 0x0000006000007945 */ /* 0x000fe20003800000 */
[----:B------:R-:W-:-:S07]  /*2e100*/  IMAD.MOV.U32 R15, RZ, RZ, -0x1 ;  /* 0xffffffffff0f7424 */ /* 0x000fce00078e00ff */
[----:B012---:R-:W-:Y:S05]  /*2e110*/  WARPSYNC.COLLECTIVE R15, `(.L_x_949) ;  /* 0x000000000f0c7348 */ /* 0x007fea0003c00000 */
[----:B------:R-:W-:Y:S02]  /*2e120*/  ELECT P6, UR62, PT ;  /* 0x00000000003e782f */ /* 0x000fe400038c0000 */
[----:B------:R-:W-:Y:S01]  /*2e130*/  MOV R14, UR62 ;  /* 0x0000003e000e7c02 */ /* 0x000fe20008000f00 */
[----:B012---:R-:W-:Y:S10]  /*2e140*/  ENDCOLLECTIVE ;  /* 0x000000000000791b */ /* 0x007ff40003800000 */
.L_x_949:
[----:B------:R-:W-:Y:S05]  /*2e150*/  BSYNC B0 ;  /* 0x0000000000007941 */ /* 0x000fea0003800000 */
.L_x_948:
[----:B------:R-:W-:Y:S05]  /*2e160*/  BRA `(.L_x_950) ;  /* 0xffffffd400c87947 */ /* 0x000fea000383ffff */
.L_x_853:
[----:B0-----:R0:W1:Y:S02]  /*2e170*/  SYNCS.PHASECHK.TRANS64.TRYWAIT P0, [R6+URZ], R5 ;  /* 0x00000005060075a7 */ /* 0x001064000800017f */
[----:B-1----:R-:W-:Y:S05]  /*2e180*/  @!P0 NANOSLEEP.SYNCS 0x989680 ;  /* 0x009896800000895d */ /* 0x002fea0003900000 */
[----:B------:R-:W1:Y:S02]  /*2e190*/  @!P0 SYNCS.PHASECHK.TRANS64 P0, [R6+URZ], R5 ;  /* 0x00000005060085a7 */ /* 0x000e64000800007f */
[----:B-1----:R-:W-:Y:S05]  /*2e1a0*/  @!P0 BRA `(.L_x_853) ;  /* 0xfffffffc00f08947 */ /* 0x002fea000383ffff */
[----:B------:R-:W-:Y:S05]  /*2e1b0*/  BRA `(.L_x_951) ;  /* 0xffffffd800007947 */ /* 0x000fea000383ffff */
.L_x_854:
[----:B-1----:R1:W3:Y:S02]  /*2e1c0*/  SYNCS.PHASECHK.TRANS64.TRYWAIT P0, [R7+URZ], R2 ;  /* 0x00000002070075a7 */ /* 0x0022e4000800017f */
[----:B---3--:R-:W-:Y:S05]  /*2e1d0*/  @!P0 NANOSLEEP.SYNCS 0x989680 ;  /* 0x009896800000895d */ /* 0x008fea0003900000 */
[----:B------:R-:W3:Y:S02]  /*2e1e0*/  @!P0 SYNCS.PHASECHK.TRANS64 P0, [R7+URZ], R2 ;  /* 0x00000002070085a7 */ /* 0x000ee4000800007f */
[----:B---3--:R-:W-:Y:S05]  /*2e1f0*/  @!P0 BRA `(.L_x_854) ;  /* 0xfffffffc00f08947 */ /* 0x008fea000383ffff */
[----:B------:R-:W-:Y:S05]  /*2e200*/  BRA `(.L_x_952) ;  /* 0xffffffd400f47947 */ /* 0x000fea000383ffff */
.L_x_856:
[----:B---3--:R3:W4:Y:S02]  /*2e210*/  SYNCS.PHASECHK.TRANS64.TRYWAIT P0, [R4+URZ], R5 ;  /* 0x00000005040075a7 */ /* 0x008724000800017f */
[----:B----4-:R-:W-:Y:S05]  /*2e220*/  @!P0 NANOSLEEP.SYNCS 0x989680 ;  /* 0x009896800000895d */ /* 0x010fea0003900000 */
[----:B------:R-:W4:Y:S02]  /*2e230*/  @!P0 SYNCS.PHASECHK.TRANS64 P0, [R4+URZ], R5 ;  /* 0x00000005040085a7 */ /* 0x000f24000800007f */
[----:B----4-:R-:W-:Y:S05]  /*2e240*/  @!P0 BRA `(.L_x_856) ;  /* 0xfffffffc00f08947 */ /* 0x010fea000383ffff */
[----:B------:R-:W-:Y:S05]  /*2e250*/  BRA `(.L_x_953) ;  /* 0xffffffd400f87947 */ /* 0x000fea000383ffff */
.L_x_954:
        /* <DEDUP_REMOVED lines=10> */
.L_x_14841:


//--------------------- .text._ZN7cutlass13device_kernelIN5flash11enable_sm90INS1_16FlashAttnFwdSm90INS1_25CollectiveMainloopFwdSm90ILi2EN4cute5tupleIJNS5_1CILi1EEES8_S8_EEENS6_IJNS7_ILi128EEENS7_ILi64EEENS7_ILi256EEEEEELi256ENS_10bfloat16_tEfNS_4arch4Sm90ELb0ELb1ELb0ELb0ELb0ELb0ELb0ELb1ELb1ELb1ELb1ELb0EEENS1_21CollectiveEpilogueFwdINS6_IJSA_SC_SB_EEES9_SE_SG_Li256ELb0ELb1ELb1ELb0EEENS1_19SingleTileSchedulerILb0ELb1ELb1ELi128EEEEEEEEEvNT_6ParamsE --------------------------
	.section	.text._ZN7cutlass13device_kernelIN5flash11enable_sm90INS1_16FlashAttnFwdSm90INS1_25CollectiveMainloopFwdSm90ILi2EN4cute5tupleIJNS5_1CILi1EEES8_S8_EEENS6_IJNS7_ILi128EEENS7_ILi64EEENS7_ILi256EEEEEELi256ENS_10bfloat16_tEfNS_4arch4Sm90ELb0ELb1ELb0ELb0ELb0ELb0ELb0ELb1ELb1ELb1ELb1ELb0EEENS1_21CollectiveEpilogueFwdINS6_IJSA_SC_SB_EEES9_SE_SG_Li256ELb0ELb1ELb1ELb0EEENS1_19SingleTileSchedulerILb0ELb1ELb1ELi128EEEEEEEEEvNT_6ParamsE,"ax",@progbits
	.align	128
.text._ZN7cutlass13device_kernelIN5flash11enable_sm90INS1_16FlashAttnFwdSm90INS1_25CollectiveMainloopFwdSm90ILi2EN4cute5tupleIJNS5_1CILi1EEES8_S8_EEENS6_IJNS7_ILi128EEENS7_ILi64EEENS7_ILi256EEEEEELi256ENS_10bfloat16_tEfNS_4arch4Sm90ELb0ELb1ELb0ELb0ELb0ELb0ELb0ELb1ELb1ELb1ELb1ELb0EEENS1_21CollectiveEpilogueFwdINS6_IJSA_SC_SB_EEES9_SE_SG_Li256ELb0ELb1ELb1ELb0EEENS1_19SingleTileSchedulerILb0ELb1ELb1ELi128EEEEEEEEEvNT_6ParamsE:
        .type           _ZN7cutlass13device_kernelIN5flash11enable_sm90INS1_16FlashAttnFwdSm90INS1_25CollectiveMainloopFwdSm90ILi2EN4cute5tupleIJNS5_1CILi1EEES8_S8_EEENS6_IJNS7_ILi128EEENS7_ILi64EEENS7_ILi256EEEEEELi256ENS_10bfloat16_tEfNS_4arch4Sm90ELb0ELb1ELb0ELb0ELb0ELb0ELb0ELb1ELb1ELb1ELb1ELb0EEENS1_21CollectiveEpilogueFwdINS6_IJSA_SC_SB_EEES9_SE_SG_Li256ELb0ELb1ELb1ELb0EEENS1_19SingleTileSchedulerILb0ELb1ELb1ELi128EEEEEEEEEvNT_6ParamsE,@function
        .size           _ZN7cutlass13device_kernelIN5flash11enable_sm90INS1_16FlashAttnFwdSm90INS1_25CollectiveMainloopFwdSm90ILi2EN4cute5tupleIJNS5_1CILi1EEES8_S8_EEENS6_IJNS7_ILi128EEENS7_ILi64EEENS7_ILi256EEEEEELi256ENS_10bfloat16_tEfNS_4arch4Sm90ELb0ELb1ELb0ELb0ELb0ELb0ELb0ELb1ELb1ELb1ELb1ELb0EEENS1_21CollectiveEpilogueFwdINS6_IJSA_SC_SB_EEES9_SE_SG_Li256ELb0ELb1ELb1ELb0EEENS1_19SingleTileSchedulerILb0ELb1ELb1ELi128EEEEEEEEEvNT_6ParamsE,(.L_x_14842 - _ZN7cutlass13device_kernelIN5flash11enable_sm90INS1_16FlashAttnFwdSm90INS1_25CollectiveMainloopFwdSm90ILi2EN4cute5tupleIJNS5_1CILi1EEES8_S8_EEENS6_IJNS7_ILi128EEENS7_ILi64EEENS7_ILi256EEEEEELi256ENS_10bfloat16_tEfNS_4arch4Sm90ELb0ELb1ELb0ELb0ELb0ELb0ELb0ELb1ELb1ELb1ELb1ELb0EEENS1_21CollectiveEpilogueFwdINS6_IJSA_SC_SB_EEES9_SE_SG_Li256ELb0ELb1ELb1ELb0EEENS1_19SingleTileSchedulerILb0ELb1ELb1ELi128EEEEEEEEEvNT_6ParamsE)
        .other          _ZN7cutlass13device_kernelIN5flash11enable_sm90INS1_16FlashAttnFwdSm90INS1_25CollectiveMainloopFwdSm90ILi2EN4cute5tupleIJNS5_1CILi1EEES8_S8_EEENS6_IJNS7_ILi128EEENS7_ILi64EEENS7_ILi256EEEEEELi256ENS_10bfloat16_tEfNS_4arch4Sm90ELb0ELb1ELb0ELb0ELb0ELb0ELb0ELb1ELb1ELb1ELb1ELb0EEENS1_21CollectiveEpilogueFwdINS6_IJSA_SC_SB_EEES9_SE_SG_Li256ELb0ELb1ELb1ELb0EEENS1_19SingleTileSchedulerILb0ELb1ELb1ELi128EEEEEEEEEvNT_6ParamsE,@"STO_CUDA_ENTRY STV_DEFAULT"
_ZN7cutlass13device_kernelIN5flash11enable_sm90INS1_16FlashAttnFwdSm90INS1_25CollectiveMainloopFwdSm90ILi2EN4cute5tupleIJNS5_1CILi1EEES8_S8_EEENS6_IJNS7_ILi128EEENS7_ILi64EEENS7_ILi256EEEEEELi256ENS_10bfloat16_tEfNS_4arch4Sm90ELb0ELb1ELb0ELb0ELb0ELb0ELb0ELb1ELb1ELb1ELb1ELb0EEENS1_21CollectiveEpilogueFwdINS6_IJSA_SC_SB_EEES9_SE_SG_Li256ELb0ELb1ELb1ELb0EEENS1_19SingleTileSchedulerILb0ELb1ELb1ELi128EEEEEEEEEvNT_6ParamsE:
        /* <DEDUP_REMOVED lines=18> */
.L_x_956:
[----:B------:R-:W-:Y:S05]  /*0120*/  BSYNC B0 ;  /* 0x0000000000007941 */ /* 0x000fea0003800000 */
.L_x_955:
        /* <DEDUP_REMOVED lines=41> */
.L_x_957:
        /* <DEDUP_REMOVED lines=22> */
.L_x_958:
        /* <DEDUP_REMOVED lines=18> */
.L_x_959:
        /* <DEDUP_REMOVED lines=22> */
.L_x_960:
        /* <DEDUP_REMOVED lines=22> */
.L_x_961:
[----:B0-----:R-:W-:Y:S01]  /*0900*/  UMOV UR4, 0x1 ;  /* 0x0000000100047882 */ /* 0x001fe20000000000 */
[----:B------:R-:W-:Y:S01]  /*0910*/  PLOP3.LUT P0, PT, PT, PT, UP0, 0x80, 0x0 ;  /* 0x000000000000781c */ /* 0x000fe20003f0f008 */
[----:B------:R-:W-:Y:S01]  /*0920*/  USEL UR4, UR4, 0x2, !UP0 ;  /* 0x0000000204047887 */ /* 0x000fe2000c000000 */
[----:B------:R-:W-:Y:S01]  /*0930*/  NOP ;  /* 0x0000000000007918 */ /* 0x000fe20000000000 */
[----:B------:R-:W-:Y:S04]  /*0940*/  BSSY B6, `(.L_x_962) ;  /* 0x0001366000067945 */ /* 0x000fe80003800000 */
[----:B------:R-:W-:-:S05]  /*0950*/  IMAD.U32 R2, RZ, RZ, UR4 ;  /* 0x00000004ff027e24 */ /* 0x000fca000f8e00ff */
[----:B------:R0:W-:Y:S01]  /*0960*/  STL [R1+0xc], R2 ;  /* 0x00000c0201007387 */ /* 0x0001e20000100800 */
[----:B-12-4-:R-:W-:Y:S06]  /*0970*/  BAR.SYNC.DEFER_BLOCKING 0x0 ;  /* 0x0000000000007b1d */ /* 0x016fec0000010000 */
[----:B------:R-:W-:Y:S05]  /*0980*/  @!P0 BRA `(.L_x_963) ;  /* 0x000000e800588947 */ /* 0x000fea0003800000 */
.L_x_964:
[----:B------:R-:W-:-:S08]  /*0990*/  NOP ;  /* 0x0000000000007918 */ /* 0x000fd00000000000 */
[----:B------:R-:W1:Y:S02]  /*09a0*/  USETMAXREG.TRY_ALLOC.CTAPOOL UP0, 0xf0 ;  /* 0x000000f0000079c8 */ /* 0x000e640008000600 */
[----:B-1----:R-:W-:-:S13]  /*09b0*/  PLOP3.LUT P0, PT, PT, PT, UP0, 0x80, 0x0 ;  /* 0x000000000000781c */ /* 0x002fda0003f0f008 */
[----:B------:R-:W-:Y:S05]  /*09c0*/  @!P0 BRA `(.L_x_964) ;  /* 0xfffffffc00f08947 */ /* 0x000fea000383ffff */
[----:B------:R-:W1:Y:S01]  /*09d0*/  S2UR UR6, SR_CTAID.Y ;  /* 0x00000000000679c3 */ /* 0x000e620000002600 */
[----:B------:R-:W-:Y:S02]  /*09e0*/  ULDC UR7, c[0x0][0xc50] ;  /* 0x0003140000077ab9 */ /* 0x000fe40000000800 */
[----:B------:R-:W-:-:S05]  /*09f0*/  UISETP.NE.AND UP0, UPT, UR7, 0x1, UPT ;  /* 0x000000010700788c */ /* 0x000fca000bf05270 */
[----:B------:R-:W2:Y:S06]  /*0a00*/  S2UR UR8, SR_CTAID.Z ;  /* 0x00000000000879c3 */ /* 0x000eac0000002700 */
[----:B------:R-:W-:Y:S01]  /*0a10*/  @UP0 ULDC UR4, c[0x0][0xc54] ;  /* 0x0003150000040ab9 */ /* 0x000fe20000000800 */
[----:B------:R-:W-:Y:S01]  /*0a20*/  @UP0 ULDC UR9, c[0x0][0xc58] ;  /* 0x0003160000090ab9 */ /* 0x000fe20000000800 */
[----:B-1----:R-:W-:Y:S02]  /*0a30*/  UIMAD.WIDE.U32 UR4, UR6, UR4, URZ ;  /* 0x00000004060472a5 */ /* 0x002fe4000f8e003f */
[----:B------:R-:W-:-:S02]  /*0a40*/  UMOV UR10, UR6 ;  /* 0x00000006000a7c82 */ /* 0x000fc40008000000 */
[----:B------:R-:W-:Y:S01]  /*0a50*/  @UP0 USHF.R.U32.HI UR10, URZ, UR9, UR5 ;  /* 0x000000093f0a0299 */ /* 0x000fe20008011605 */
[----:B------:R-:W-:Y:S06]  /*0a60*/  BAR.ARV 0x8, 0x180 ;  /* 0x0206000000007b1d */ /* 0x000fec0000002000 */
[----:B------:R-:W-:Y:S01]  /*0a70*/  IMAD.U32 R0, RZ, RZ, UR10 ;  /* 0x0000000aff007e24 */ /* 0x000fe2000f8e00ff */
[----:B--2---:R-:W-:Y:S01]  /*0a80*/  ISETP.LE.AND P0, PT, RZ, UR8, PT ;  /* 0x00000008ff007c0c */ /* 0x004fe2000bf03270 */
[----:B------:R-:W-:-:S03]  /*0a90*/  UIADD3 UR4, -UR10, URZ, URZ ;  /* 0x0000003f0a047290 */ /* 0x000fc6000fffe13f */
[----:B------:R3:W-:Y:S01]  /*0aa0*/  STL [R1], R0 ;  /* 0x0000000001007387 */ /* 0x0007e20000100800 */
[----:B------:R-:W-:-:S08]  /*0ab0*/  UIMAD UR6, UR7, UR4, UR6 ;  /* 0x00000004070672a4 */ /* 0x000fd0000f8e0206 */
[----:B------:R-:W-:Y:S05]  /*0ac0*/  @!P0 BRA `(.L_x_965) ;  /* 0x0000013400348947 */ /* 0x000fea0003800000 */
[----:B------:R-:W1:Y:S01]  /*0ad0*/  S2UR UR38, SR_CTAID.X ;  /* 0x00000000002679c3 */ /* 0x000e620000002500 */
[----:B------:R-:W-:Y:S01]  /*0ae0*/  ULDC UR7, c[0x0][0x448] ;  /* 0x0001120000077ab9 */ /* 0x000fe20000000800 */
[----:B------:R-:W-:Y:S01]  /*0af0*/  ULDC.64 UR4, c[0x0][0x418] ;  /* 0x0001060000047ab9 */ /* 0x000fe20000000a00 */
[----:B---3--:R-:W2:Y:S01]  /*0b00*/  S2R R0, SR_TID.X ;  /* 0x0000000000007919 */ /* 0x008ea20000002100 */
[----:B------:R-:W-:Y:S02]  /*0b10*/  UISETP.NE.AND UP1, UPT, UR7, 0x1, UPT ;  /* 0x000000010700788c */ /* 0x000fe4000bf25270 */
[----:B------:R-:W-:Y:S01]  /*0b20*/  UISETP.NE.U32.AND UP0, UPT, UR4, URZ, UPT ;  /* 0x0000003f0400728c */ /* 0x000fe2000bf05070 */
[----:B------:R-:W-:Y:S01]  /*0b30*/  ULDC UR7, c[0x0][0x424] ;  /* 0x0001090000077ab9 */ /* 0x000fe20000000800 */
[----:B------:R-:W-:Y:S02]  /*0b40*/  ULDC UR42, c[0x0][0x288] ;  /* 0x0000a200002a7ab9 */ /* 0x000fe40000000800 */
[----:B------:R-:W-:-:S02]  /*0b50*/  UISETP.NE.AND.EX UP0, UPT, UR5, URZ, UPT, UP0 ;  /* 0x0000003f0500728c */ /* 0x000fc4000bf05300 */
[----:B------:R-:W-:Y:S01]  /*0b60*/  UIADD3 UR10, -UR42, 0x1, URZ ;  /* 0x000000012a0a7890 */ /* 0x000fe2000fffe13f */
[----:B------:R-:W-:Y:S01]  /*0b70*/  ULDC.64 UR4, c[0x0][0x9e0] ;  /* 0x0002780000047ab9 */ /* 0x000fe20000000a00 */
[----:B------:R-:W-:Y:S02]  /*0b80*/  USEL UR12, UR7, 0x1, UP0 ;  /* 0x00000001070c7887 */ /* 0x000fe40008000000 */
[----:B------:R-:W-:Y:S01]  /*0b90*/  UISETP.GE.AND UP0, UPT, UR5, 0x1, UPT ;  /* 0x000000010500788c */ /* 0x000fe2000bf06270 */
[----:B------:R-:W-:Y:S01]  /*0ba0*/  @UP1 ULDC UR9, c[0x0][0x44c] ;  /* 0x0001130000091ab9 */ /* 0x000fe20000000800 */
[----:B------:R-:W-:Y:S01]  /*0bb0*/  ULDC UR13, c[0x0][0x2f0] ;  /* 0x0000bc00000d7ab9 */ /* 0x000fe20000000800 */
[----:B------:R-:W-:Y:S01]  /*0bc0*/  @UP1 ULDC UR11, c[0x0][0x450] ;  /* 0x00011400000b1ab9 */ /* 0x000fe20000000800 */
[----:B------:R-:W-:Y:S02]  /*0bd0*/  UIMAD UR10, UR12, UR13, UR10 ;  /* 0x0000000d0c0a72a4 */ /* 0x000fe4000f8e020a */
[----:B------:R-:W-:Y:S01]  /*0be0*/  PLOP3.LUT P1, PT, PT, PT, UP0, 0x80, 0x0 ;  /* 0x000000000000781c */ /* 0x000fe20003f2f008 */
[----:B-1----:R-:W-:Y:S01]  /*0bf0*/  USHF.L.U32 UR38, UR38, 0x7, URZ ;  /* 0x0000000726267899 */ /* 0x002fe2000800063f */
[----:B------:R-:W-:-:S03]  /*0c00*/  IMAD.U32 R17, RZ, RZ, UR12 ;  /* 0x0000000cff117e24 */ /* 0x000fc6000f8e00ff */
[----:B------:R-:W-:Y:S02]  /*0c10*/  @UP1 UIADD3 UR8, UR38, 0x7f, URZ ;  /* 0x0000007f26081890 */ /* 0x000fe4000fffe03f */
[----:B------:R-:W-:Y:S02]  /*0c20*/  UIADD3 UR7, UR38, 0x7f, URZ ;  /* 0x0000007f26077890 */ /* 0x000fe4000fffe03f */
[----:B------:R-:W-:Y:S01]  /*0c30*/  UIMAD.WIDE.U32 UR8, UR8, UR9, URZ ;  /* 0x00000009080872a5 */ /* 0x000fe2000f8e003f */
[----:B--2---:R-:W-:-:S03]  /*0c40*/  VIADD R18, R0, 0xffffff80 ;  /* 0xffffff8000127836 */ /* 0x004fc60000000000 */
[----:B------:R-:W-:-:S04]  /*0c50*/  @UP1 USHF.R.U32.HI UR7, URZ, UR11, UR9 ;  /* 0x0000000b3f071299 */ /* 0x000fc80008011609 */
[----:B------:R-:W-:-:S04]  /*0c60*/  UIADD3 UR10, UR10, UR7, URZ ;  /* 0x000000070a0a7290 */ /* 0x000fc8000fffe03f */
[----:B------:R-:W-:Y:S01]  /*0c70*/  UIADD3 UR4, UR10, UR4, URZ ;  /* 0x000000040a047290 */ /* 0x000fe2000fffe03f */
[----:B------:R-:W-:Y:S11]  /*0c80*/  @!P1 BRA `(.L_x_966) ;  /* 0x0000000000449947 */ /* 0x000ff60003800000 */
[----:B------:R-:W-:Y:S01]  /*0c90*/  ISETP.LT.AND P0, PT, RZ, UR10, PT ;  /* 0x0000000aff007c0c */ /* 0x000fe2000bf01270 */
[----:B------:R-:W-:-:S12]  /*0ca0*/  UIADD3 UR7, UR10, -0x1, URZ ;  /* 0xffffffff0a077890 */ /* 0x000fd8000fffe03f */
[----:B------:R-:W-:Y:S05]  /*0cb0*/  @P0 BRA `(.L_x_967) ;  /* 0x00000000001c0947 */ /* 0x000fea0003800000 */
[----:B------:R-:W-:Y:S02]  /*0cc0*/  UISETP.NE.AND UP0, UPT, UR5, 0x1, UPT ;  /* 0x000000010500788c */ /* 0x000fe4000bf05270 */
[----:B------:R-:W-:-:S09]  /*0cd0*/  UIADD3 UR7, -UR10, URZ, URZ ;  /* 0x0000003f0a077290 */ /* 0x000fd2000fffe13f */
[----:B------:R-:W-:Y:S02]  /*0ce0*/  @UP0 ULDC.64 UR10, c[0x0][0x9e8] ;  /* 0x00027a00000a0ab9 */ /* 0x000fe40000000a00 */
[----:B------:R-:W-:-:S04]  /*0cf0*/  UIMAD.WIDE.U32 UR8, UR7, UR10, URZ ;  /* 0x0000000a070872a5 */ /* 0x000fc8000f8e003f */
[----:B------:R-:W-:-:S04]  /*0d00*/  @UP0 USHF.R.U32.HI UR7, URZ, UR11, UR9 ;  /* 0x0000000b3f070299 */ /* 0x000fc80008011609 */
[----:B------:R-:W-:Y:S01]  /*0d10*/  ULOP3.LUT UR7, URZ, UR7, URZ, 0x33, !UPT ;  /* 0x000000073f077292 */ /* 0x000fe2000f8e333f */
[----:B------:R-:W-:Y:S11]  /*0d20*/  BRA `(.L_x_968) ;  /* 0x0000000000107947 */ /* 0x000ff60003800000 */
.L_x_967:
[----:B------:R-:W-:-:S11]  /*0d30*/  UISETP.NE.AND UP0, UPT, UR5, 0x1, UPT ;  /* 0x000000010500788c */ /* 0x000fd6000bf05270 */
[----:B------:R-:W-:Y:S02]  /*0d40*/  @UP0 ULDC.64 UR10, c[0x0][0x9e8] ;  /* 0x00027a00000a0ab9 */ /* 0x000fe40000000a00 */
[----:B------:R-:W-:-:S04]  /*0d50*/  UIMAD.WIDE.U32 UR8, UR7, UR10, URZ ;  /* 0x0000000a070872a5 */ /* 0x000fc8000f8e003f */
[----:B------:R-:W-:-:S12]  /*0d60*/  @UP0 USHF.R.U32.HI UR7, URZ, UR11, UR9 ;  /* 0x0000000b3f070299 */ /* 0x000fd80008011609 */
.L_x_968:
[----:B------:R-:W-:-:S04]  /*0d70*/  UIMAD UR7, UR7, UR5, UR5 ;  /* 0x00000005070772a4 */ /* 0x000fc8000f8e0205 */
[----:B------:R-:W-:-:S04]  /*0d80*/  UISETP.LT.AND UP0, UPT, UR4, UR7, UPT ;  /* 0x000000070400728c */ /* 0x000fc8000bf01270 */
[----:B------:R-:W-:-:S12]  /*0d90*/  USEL UR4, UR4, UR7, UP0 ;  /* 0x0000000704047287 */ /* 0x000fd80008000000 */
.L_x_966:
[----:B------:R-:W-:Y:S01]  /*0da0*/  R2UR UR15, R17 ;  /* 0x00000000110f72ca */ /* 0x000fe200000e0000 */
[----:B------:R-:W-:Y:S01]  /*0db0*/  UIADD3 UR10, UR4, 0x3f, URZ ;  /* 0x0000003f040a7890 */ /* 0x000fe2000fffe03f */
[----:B------:R-:W-:Y:S01]  /*0dc0*/  @UP1 ULDC UR8, c[0x0][0x44c] ;  /* 0x0001130000081ab9 */ /* 0x000fe20000000800 */
[----:B------:R-:W-:Y:S02]  /*0dd0*/  @UP1 ULDC UR14, c[0x0][0x450] ;  /* 0x00011400000e1ab9 */ /* 0x000fe40000000800 */
[----:B------:R-:W-:Y:S02]  /*0de0*/  USHF.R.S32.HI UR11, URZ, 0x1f, UR10 ;  /* 0x0000001f3f0b7899 */ /* 0x000fe4000801140a */
[----:B------:R-:W-:Y:S02]  /*0df0*/  UIMAD.WIDE.U32 UR8, UR38, UR8, URZ ;  /* 0x00000008260872a5 */ /* 0x000fe4000f8e003f */
[----:B------:R-:W-:Y:S01]  /*0e00*/  ULEA.HI UR11, UR11, UR10, URZ, 0x6 ;  /* 0x0000000a0b0b7291 */ /* 0x000fe2000f8f303f */
[----:B------:R-:W-:Y:S01]  /*0e10*/  UMOV UR12, UR38 ;  /* 0x00000026000c7c82 */ /* 0x000fe20008000000 */
[----:B------:R-:W-:-:S02]  /*0e20*/  @UP1 USHF.R.U32.HI UR12, URZ, UR14, UR9 ;  /* 0x0000000e3f0c1299 */ /* 0x000fc40008011609 */
[----:B------:R-:W-:Y:S02]  /*0e30*/  UIMAD UR7, UR15, UR13, 0x3f ;  /* 0x0000003f0f0774a4 */ /* 0x000fe4000f8e020d */
[----:B------:R-:W-:Y:S02]  /*0e40*/  USHF.R.S32.HI UR11, URZ, 0x6, UR11 ;  /* 0x000000063f0b7899 */ /* 0x000fe4000801140b */
[----:B------:R-:W-:Y:S02]  /*0e50*/  USHF.R.S32.HI UR4, URZ, 0x1f, UR7 ;  /* 0x0000001f3f047899 */ /* 0x000fe40008011407 */
[----:B------:R-:W-:Y:S02]  /*0e60*/  UIMAD UR42, UR15, UR13, -UR42 ;  /* 0x0000000d0f2a72a4 */ /* 0x000fe4000f8e0a2a */
[----:B------:R-:W-:Y:S02]  /*0e70*/  ULEA.HI UR4, UR4, UR7, URZ, 0x6 ;  /* 0x0000000704047291 */ /* 0x000fe4000f8f303f */
[----:B------:R-:W-:-:S02]  /*0e80*/  UIADD3 UR7, UR42, UR12, URZ ;  /* 0x0000000c2a077290 */ /* 0x000fc4000fffe03f */
[----:B------:R-:W-:Y:S01]  /*0e90*/  USHF.R.S32.HI UR4, URZ, 0x6, UR4 ;  /* 0x000000063f047899 */ /* 0x000fe20008011404 */
[----:B------:R-:W-:-:S03]  /*0ea0*/  ULDC UR8, c[0x0][0x9dc] ;  /* 0x0002770000087ab9 */ /* 0x000fc60000000800 */
[----:B------:R-:W-:-:S04]  /*0eb0*/  UISETP.LT.AND UP0, UPT, UR4, UR11, UPT ;  /* 0x0000000b0400728c */ /* 0x000fc8000bf01270 */
[----:B------:R-:W-:Y:S02]  /*0ec0*/  USEL UR11, UR4, UR11, UP0 ;  /* 0x0000000b040b7287 */ /* 0x000fe40008000000 */
[----:B------:R-:W-:Y:S01]  /*0ed0*/  UIADD3 UR4, UR7, -UR8, URZ ;  /* 0x8000000807047290 */ /* 0x000fe2000fffe03f */
[----:B------:R-:W-:Y:S11]  /*0ee0*/  @!P1 BRA `(.L_x_969) ;  /* 0x0000000000449947 */ /* 0x000ff60003800000 */
[----:B------:R-:W-:-:S06]  /*0ef0*/  UISETP.GT.AND UP0, UPT, UR7, -0x1, UPT ;  /* 0xffffffff0700788c */ /* 0x000fcc000bf04270 */
[----:B------:R-:W-:-:S13]  /*0f00*/  PLOP3.LUT P0, PT, PT, PT, UP0, 0x80, 0x0 ;  /* 0x000000000000781c */ /* 0x000fda0003f0f008 */
[----:B------:R-:W-:Y:S05]  /*0f10*/  @P0 BRA `(.L_x_970) ;  /* 0x00000000001c0947 */ /* 0x000fea0003800000 */
[----:B------:R-:W-:Y:S02]  /*0f20*/  UISETP.NE.AND UP0, UPT, UR5, 0x1, UPT ;  /* 0x000000010500788c */ /* 0x000fe4000bf05270 */
[----:B------:R-:W-:-:S09]  /*0f30*/  ULOP3.LUT UR7, URZ, UR7, URZ, 0x33, !UPT ;  /* 0x000000073f077292 */ /* 0x000fd2000f8e333f */
[----:B------:R-:W-:Y:S02]  /*0f40*/  @UP0 ULDC.64 UR12, c[0x0][0x9e8] ;  /* 0x00027a00000c0ab9 */ /* 0x000fe40000000a00 */
[----:B------:R-:W-:-:S04]  /*0f50*/  UIMAD.WIDE.U32 UR8, UR7, UR12, URZ ;  /* 0x0000000c070872a5 */ /* 0x000fc8000f8e003f */
[----:B------:R-:W-:-:S04]  /*0f60*/  @UP0 USHF.R.U32.HI UR7, URZ, UR13, UR9 ;  /* 0x0000000d3f070299 */ /* 0x000fc80008011609 */
[----:B------:R-:W-:Y:S01]  /*0f70*/  ULOP3.LUT UR7, URZ, UR7, URZ, 0x33, !UPT ;  /* 0x000000073f077292 */ /* 0x000fe2000f8e333f */
[----:B------:R-:W-:Y:S11]  /*0f80*/  BRA `(.L_x_971) ;  /* 0x0000000000107947 */ /* 0x000ff60003800000 */
.L_x_970:
[----:B------:R-:W-:-:S11]  /*0f90*/  UISETP.NE.AND UP0, UPT, UR5, 0x1, UPT ;  /* 0x000000010500788c */ /* 0x000fd6000bf05270 */
[----:B------:R-:W-:Y:S02]  /*0fa0*/  @UP0 ULDC.64 UR12, c[0x0][0x9e8] ;  /* 0x00027a00000c0ab9 */ /* 0x000fe40000000a00 */
[----:B------:R-:W-:-:S04]  /*0fb0*/  UIMAD.WIDE.U32 UR8, UR7, UR12, URZ ;  /* 0x0000000c070872a5 */ /* 0x000fc8000f8e003f */
[----:B------:R-:W-:-:S12]  /*0fc0*/  @UP0 USHF.R.U32.HI UR7, URZ, UR13, UR9 ;  /* 0x0000000d3f070299 */ /* 0x000fd80008011609 */
.L_x_971:
[----:B------:R-:W-:-:S04]  /*0fd0*/  UIMAD UR5, UR7, UR5, URZ ;  /* 0x00000005070572a4 */ /* 0x000fc8000f8e023f */
[----:B------:R-:W-:-:S04]  /*0fe0*/  UISETP.LT.AND UP0, UPT, UR4, UR5, UPT ;  /* 0x000000050400728c */ /* 0x000fc8000bf01270 */
[----:B------:R-:W-:-:S12]  /*0ff0*/  USEL UR4, UR4, UR5, !UP0 ;  /* 0x0000000504047287 */ /* 0x000fd8000c000000 */
.L_x_969:
[----:B------:R-:W-:Y:S02]  /*1000*/  USHF.R.S32.HI UR5, URZ, 0x1f, UR4 ;  /* 0x0000001f3f057899 */ /* 0x000fe40008011404 */
[----:B------:R-:W-:Y:S02]  /*1010*/  USHF.R.U32.HI UR12, URZ, 0x10, UR6 ;  /* 0x000000103f0c7899 */ /* 0x000fe40008011606 */
[----:B------:R-:W-:Y:S02]  /*1020*/  ULEA.HI UR5, UR5, UR4, URZ, 0x6 ;  /* 0x0000000405057291 */ /* 0x000fe4000f8f303f */
[----:B------:R-:W-:Y:S02]  /*1030*/  ULOP3.LUT UR7, UR6, 0xffff, URZ, 0xc0, !UPT ;  /* 0x0000ffff06077892 */ /* 0x000fe4000f8ec03f */
[----:B------:R-:W-:Y:S01]  /*1040*/  USHF.R.S32.HI UR5, URZ, 0x6, UR5 ;  /* 0x000000063f057899 */ /* 0x000fe20008011405 */
[----:B------:R-:W-:-:S03]  /*1050*/  UMOV UR4, URZ ;  /* 0x0000003f00047c82 */ /* 0x000fc60008000000 */
[----:B------:R-:W-:-:S04]  /*1060*/  UISETP.LT.AND UP0, UPT, URZ, UR5, UPT ;  /* 0x000000053f00728c */ /* 0x000fc8000bf01270 */
[----:B------:R-:W-:Y:S02]  /*1070*/  USEL UR10, URZ, UR5, !UP0 ;  /* 0x000000053f0a7287 */ /* 0x000fe4000c000000 */
[----:B------:R-:W-:Y:S02]  /*1080*/  UISETP.NE.AND UP0, UPT, UR12, URZ, UPT ;  /* 0x0000003f0c00728c */ /* 0x000fe4000bf05270 */
[----:B------:R-:W-:-:S06]  /*1090*/  UISETP.GT.AND UP1, UPT, UR11, UR10, UPT ;  /* 0x0000000a0b00728c */ /* 0x000fcc000bf24270 */
[----:B------:R-:W-:-:S03]  /*10a0*/  PLOP3.LUT P0, PT, PT, PT, UP1, 0x80, 0x0 ;  /* 0x000000000000781c */ /* 0x000fc60003f0f018 */
[----:B------:R-:W-:-:S10]  /*10b0*/  @!UP0 ULDC UR12, c[0x0][0x9f0] ;  /* 0x00027c00000c8ab9 */ /* 0x000fd40000000800 */
[----:B------:R-:W-:Y:S05]  /*10c0*/  @!P0 BRA `(.L_x_972) ;  /* 0x0000000000888947 */ /* 0x000fea0003800000 */
[----:B------:R-:W-:Y:S01]  /*10d0*/  IMAD.U32 R3, RZ, RZ, UR12 ;  /* 0x0000000cff037e24 */ /* 0x000fe2000f8e00ff */
[----:B------:R-:W-:-:S04]  /*10e0*/  UIADD3 UR4, UR12, -0x1, UR11 ;  /* 0xffffffff0c047890 */ /* 0x000fc8000fffe00b */
[-C--:B------:R-:W-:Y:S01]  /*10f0*/  IABS R0, R3.reuse ;  /* 0x0000000300007213 */ /* 0x080fe20000000000 */
[----:B------:R-:W-:Y:S01]  /*1100*/  UIADD3 UR6, -UR10, UR4, URZ ;  /* 0x000000040a067290 */ /* 0x000fe2000fffe13f */
[----:B------:R-:W-:Y:S02]  /*1110*/  IABS R5, R3 ;  /* 0x0000000300057213 */ /* 0x000fe40000000000 */
[----:B------:R-:W-:Y:S01]  /*1120*/  R2UR UR13, R0 ;  /* 0x00000000000d72ca */ /* 0x000fe200000e0000 */
[----:B------:R-:W-:Y:S02]  /*1130*/  UMOV UR4, URZ ;  /* 0x0000003f00047c82 */ /* 0x000fe40008000000 */
[----:B------:R-:W-:Y:S01]  /*1140*/  IMAD.U32 R4, RZ, RZ, UR6 ;  /* 0x00000006ff047e24 */ /* 0x000fe2000f8e00ff */
[----:B------:R-:W-:-:S04]  /*1150*/  ULOP3.LUT UR6, UR6, UR12, URZ, 0x3c, !UPT ;  /* 0x0000000c06067292 */ /* 0x000fc8000f8e3c3f */
[----:B------:R-:W-:-:S05]  /*1160*/  IABS R4, R4 ;  /* 0x0000000400047213 */ /* 0x000fca0000000000 */
[----:B------:R-:W1:Y:S01]  /*1170*/  I2F.RP R0, UR13 ;  /* 0x0000000d00007d06 */ /* 0x000e620008209400 */
[----:B------:R-:W-:-:S05]  /*1180*/  IMAD.MOV.U32 R3, RZ, RZ, R4 ;  /* 0x000000ffff037224 */ /* 0x000fca00078e0004 */
[----:B------:R-:W-:Y:S02]  /*1190*/  R2UR UR9, R3 ;  /* 0x00000000030972ca */ /* 0x000fe400000e0000 */
[----:B-1----:R-:W0:Y:S02]  /*11a0*/  MUFU.RCP R0, R0 ;  /* 0x0000000000007308 */ /* 0x002e240000001000 */
[----:B0-----:R-:W-:Y:S02]  /*11b0*/  VIADD R2, R0, 0xffffffe ;  /* 0x0ffffffe00027836 */ /* 0x001fe40000000000 */
        /* <DEDUP_REMOVED lines=19> */
.L_x_972:
[----:B------:R-:W-:Y:S01]  /*12f0*/  UIMAD UR5, UR7, UR4, UR10 ;  /* 0x00000004070572a4 */ /* 0x000fe2000f8e020a */
[----:B------:R-:W-:Y:S01]  /*1300*/  IMAD.U32 R0, RZ, RZ, UR11 ;  /* 0x0000000bff007e24 */ /* 0x000fe2000f8e00ff */
[----:B------:R-:W-:Y:S01]  /*1310*/  PLOP3.LUT P0, PT, PT, PT, PT, 0x80, 0x0 ;  /* 0x000000000000781c */ /* 0x000fe20003f0f070 */
[----:B------:R-:W-:Y:S01]  /*1320*/  IMAD.U32 R3, RZ, RZ, UR4 ;  /* 0x00000004ff037e24 */ /* 0x000fe2000f8e00ff */
[----:B------:R-:W-:Y:S01]  /*1330*/  CS2R R150, SRZ ;  /* 0x0000000000967805 */ /* 0x000fe2000001ff00 */
[----:B0-----:R-:W-:Y:S01]  /*1340*/  IMAD.MOV.U32 R2, RZ, RZ, RZ ;  /* 0x000000ffff027224 */ /* 0x001fe200078e00ff */
[----:B------:R-:W-:Y:S01]  /*1350*/  CS2R R148, SRZ ;  /* 0x0000000000947805 */ /* 0x000fe2000001ff00 */
[----:B------:R-:W-:Y:S01]  /*1360*/  IMAD.U32 R22, RZ, RZ, UR5 ;  /* 0x00000005ff167e24 */ /* 0x000fe2000f8e00ff */
[----:B------:R-:W-:Y:S02]  /*1370*/  VIADDMNMX R0, R3, UR5, R0, PT ;  /* 0x0000000503007c46 */ /* 0x000fe4000b800100 */
[----:B------:R-:W-:-:S02]  /*1380*/  CS2R R146, SRZ ;  /* 0x0000000000927805 */ /* 0x000fc4000001ff00 */
[----:B------:R-:W-:Y:S02]  /*1390*/  CS2R R144, SRZ ;  /* 0x0000000000907805 */ /* 0x000fe4000001ff00 */
[----:B------:R-:W-:Y:S02]  /*13a0*/  CS2R R142, SRZ ;  /* 0x00000000008e7805 */ /* 0x000fe4000001ff00 */
[----:B------:R-:W-:Y:S01]  /*13b0*/  R2UR UR39, R0 ;  /* 0x00000000002772ca */ /* 0x000fe200000e0000 */
[----:B------:R-:W-:Y:S01]  /*13c0*/  IMAD.MOV.U32 R0, RZ, RZ, RZ ;  /* 0x000000ffff007224 */ /* 0x000fe200078e00ff */
        /* <DEDUP_REMOVED lines=11> */
[----:B------:R-:W-:Y:S01]  /*1480*/  UISETP.GT.AND UP0, UPT, UR39, UR5, UPT ;  /* 0x000000052700728c */ /* 0x000fe2000bf04270 */
[----:B------:R-:W-:Y:S02]  /*1490*/  CS2R R118, SRZ ;  /* 0x0000000000767805 */ /* 0x000fe4000001ff00 */
[----:B------:R-:W-:Y:S02]  /*14a0*/  CS2R R116, SRZ ;  /* 0x0000000000747805 */ /* 0x000fe4000001ff00 */
[----:B------:R-:W-:Y:S02]  /*14b0*/  CS2R R114, SRZ ;  /* 0x0000000000727805 */ /* 0x000fe4000001ff00 */
[----:B------:R-:W-:-:S02]  /*14c0*/  CS2R R112, SRZ ;  /* 0x0000000000707805 */ /* 0x000fc4000001ff00 */
[----:B------:R-:W-:Y:S02]  /*14d0*/  CS2R R110, SRZ ;  /* 0x00000000006e7805 */ /* 0x000fe4000001ff00 */
[----:B------:R-:W-:Y:S02]  /*14e0*/  PLOP3.LUT P1, PT, PT, PT, UP0, 0x80, 0x0 ;  /* 0x000000000000781c */ /* 0x000fe40003f2f008 */
        /* <DEDUP_REMOVED lines=42> */
[----:B------:R-:W-:Y:S01]  /*1790*/  CS2R R24, SRZ ;  /* 0x0000000000187805 */ /* 0x000fe2000001ff00 */
[----:B------:R-:W-:Y:S06]  /*17a0*/  @!P1 BRA `(.L_x_973) ;  /* 0x000000b4006c9947 */ /* 0x000fec0003800000 */
[----:B------:R-:W-:Y:S01]  /*17b0*/  SHF.R.S32.HI R23, RZ, 0x1f, R18 ;  /* 0x0000001fff177819 */ /* 0x000fe20000011412 */
[----:B------:R-:W0:Y:S01]  /*17c0*/  S2UR UR7, SR_CgaCtaId ;  /* 0x00000000000779c3 */ /* 0x000e220000008800 */
[----:B------:R-:W-:Y:S02]  /*17d0*/  UMOV UR6, 0x400 ;  /* 0x0000040000067882 */ /* 0x000fe40000000000 */
[----:B------:R-:W-:-:S04]  /*17e0*/  LEA.HI R56, R23, R18, RZ, 0x7 ;  /* 0x0000001217387211 */ /* 0x000fc800078f38ff */
[----:B------:R-:W-:-:S05]  /*17f0*/  SHF.R.S32.HI R57, RZ, 0x7, R56 ;  /* 0x00000007ff397819 */ /* 0x000fca0000011438 */
        /* <DEDUP_REMOVED lines=21> */
[----:B------:R-:W-:Y:S01]  /*1950*/  IMAD.U32 R10, RZ, RZ, UR6 ;  /* 0x00000006ff0a7e24 */ /* 0x000fe2000f8e00ff */
[----:B------:R-:W-:Y:S01]  /*1960*/  MOV R7, UR5 ;  /* 0x0000000500077c02 */ /* 0x000fe20008000f00 */
[----:B------:R-:W-:Y:S02]  /*1970*/  IMAD.U32 R6, RZ, RZ, UR4 ;  /* 0x00000004ff067e24 */ /* 0x000fe4000f8e00ff */
[----:B------:R-:W-:-:S02]  /*1980*/  IMAD.U32 R11, RZ, RZ, UR7 ;  /* 0x00000007ff0b7e24 */ /* 0x000fc4000f8e00ff */
[----:B------:R-:W-:Y:S02]  /*1990*/  IMAD.MOV.U32 R8, RZ, RZ, 0x70 ;  /* 0x00000070ff087424 */ /* 0x000fe400078e00ff */
[----:B------:R-:W-:Y:S02]  /*19a0*/  IMAD.MOV.U32 R12, RZ, RZ, 0x1 ;  /* 0x00000001ff0c7424 */ /* 0x000fe400078e00ff */
[----:B0-----:R-:W-:-:S07]  /*19b0*/  IMAD.MOV.U32 R13, RZ, RZ, RZ ;  /* 0x000000ffff0d7224 */ /* 0x001fce00078e00ff */
[----:B------:R-:W-:-:S07]  /*19c0*/  LEPC R20, `(.L_x_974) ;  /* 0x000000001014794e */ /* 0x000fce0000000000 */
[----:B-1----:R-:W-:Y:S05]  /*19d0*/  CALL.ABS.NOINC R2 ;  /* 0x0000000002007343 */ /* 0x002fea0003c00000 */
.L_x_974:
[----:B------:R-:W-:Y:S02]  /*19e0*/  R2UR UR4, R16 ;  /* 0x00000000100472ca */ /* 0x000fe400000e0000 */
[----:B------:R-:W-:-:S11]  /*19f0*/  SHF.L.U32 R0, RZ, 0x1f, RZ ;  /* 0x0000001fff007819 */ /* 0x000fd600000006ff */
[----:B------:R-:W0:Y:S02]  /*1a00*/  SYNCS.PHASECHK.TRANS64.TRYWAIT P0, [UR4+0x30800], R0 ;  /* 0x03080000ff0075a7 */ /* 0x000e240008000144 */
[----:B0-----:R-:W-:Y:S05]  /*1a10*/  @!P0 BRA `(.L_x_975) ;  /* 0x0000012400688947 */ /* 0x001fea0003800000 */
.L_x_1149:
[----:B------:R-:W2:Y:S02]  /*1a20*/  LDL R2, [R1+0xc] ;  /* 0x00000c0001027983 */ /* 0x000ea40000100800 */
[----:B--2---:R-:W-:-:S13]  /*1a30*/  R2UR UR4, R2 ;  /* 0x00000000020472ca */ /* 0x004fda00000e0000 */
[----:B------:R-:W-:-:S06]  /*1a40*/  ULOP3.LUT UR4, UR4, 0x1, URZ, 0xfc, !UPT ;  /* 0x0000000104047892 */ /* 0x000fcc000f8efc3f */
[----:B------:R-:W-:-:S05]  /*1a50*/  IMAD.U32 R2, RZ, RZ, UR4 ;  /* 0x00000004ff027e24 */ /* 0x000fca000f8e00ff */
[----:B------:R-:W-:-:S13]  /*1a60*/  ISETP.NE.AND P4, PT, R2, 0x3, PT ;  /* 0x000000030200780c */ /* 0x000fda0003f85270 */
[----:B------:R-:W-:Y:S05]  /*1a70*/  @!P4 BRA `(.L_x_976) ;  /* 0x000000000004c947 */ /* 0x000fea0003800000 */
[----:B------:R-:W-:Y:S01]  /*1a80*/  BPT.TRAP 0x1 ;  /* 0x000000040000795c */ /* 0x000fe20000300000 */
.L_x_976:
[----:B------:R-:W-:-:S13]  /*1a90*/  R2UR UR4, R16 ;  /* 0x00000000100472ca */ /* 0x000fda00000e0000 */
[----:B------:R1:W2:Y:S01]  /*1aa0*/  SYNCS.PHASECHK.TRANS64.TRYWAIT P0, [UR4+0x30830], R0 ;  /* 0x03083000ff0075a7 */ /* 0x0002a20008000144 */
[----:B------:R-:W-:Y:S05]  /*1ab0*/  @!P4 BRA `(.L_x_977) ;  /* 0x000000000004c947 */ /* 0x000fea0003800000 */
[----:B------:R-:W-:Y:S01]  /*1ac0*/  BPT.TRAP 0x1 ;  /* 0x000000040000795c */ /* 0x000fe20000300000 */
.L_x_977:
[----:B------:R-:W3:Y:S01]  /*1ad0*/  S2R R2, SR_TID.X ;  /* 0x0000000000027919 */ /* 0x000ee20000002100 */
[----:B------:R-:W-:-:S05]  /*1ae0*/  IMAD.U32 R6, RZ, RZ, UR36 ;  /* 0x00000024ff067e24 */ /* 0x000fca000f8e00ff */
[----:B------:R-:W-:Y:S02]  /*1af0*/  LOP3.LUT R6, R6, 0x10000, RZ, 0xfc, !PT ;  /* 0x0001000006067812 */ /* 0x000fe400078efcff */
[----:B---3--:R-:W-:-:S04]  /*1b00*/  LOP3.LUT R2, R2, 0x7f, RZ, 0xc0, !PT ;  /* 0x0000007f02027812 */ /* 0x008fc800078ec0ff */
[----:B------:R-:W-:Y:S01]  /*1b10*/  ISETP.NE.AND P5, PT, R2, RZ, PT ;  /* 0x000000ff0200720c */ /* 0x000fe20003fa5270 */
[----:B--2---:R-:W-:-:S12]  /*1b20*/  @P0 BRA `(.L_x_978) ;  /* 0x00000000000c0947 */ /* 0x004fd80003800000 */
[----:B------:R-:W-:-:S13]  /*1b30*/  R2UR UR4, R16 ;  /* 0x00000000100472ca */ /* 0x000fda00000e0000 */
[----:B------:R-:W2:Y:S02]  /*1b40*/  SYNCS.PHASECHK.TRANS64.TRYWAIT P0, [UR4+0x30830], R0 ;  /* 0x03083000ff0075a7 */ /* 0x000ea40008000144 */
[----:B--2---:R-:W-:Y:S05]  /*1b50*/  @!P0 BRA `(.L_x_979) ;  /* 0x0000012400348947 */ /* 0x004fea0003800000 */
.L_x_978:
[----:B------:R-:W-:Y:S05]  /*1b60*/  WARPSYNC.ALL ;  /* 0x0000000000007948 */ /* 0x000fea0003800000 */
[----:B------:R-:W-:Y:S01]  /*1b70*/  IMAD.MOV.U32 R7, RZ, RZ, 0x40000040 ;  /* 0x40000040ff077424 */ /* 0x000fe200078e00ff */
[----:B------:R-:W-:Y:S01]  /*1b80*/  R2UR UR14, R16 ;  /* 0x00000000100e72ca */ /* 0x000fe200000e0000 */
[----:B------:R-:W-:Y:S01]  /*1b90*/  WARPGROUP.ARRIVE ;  /* 0x00000000000079c5 */ /* 0x000fe20000000000 */
[----:B------:R-:W-:Y:S01]  /*1ba0*/  R2UR UR8, R6 ;  /* 0x00000000060872ca */ /* 0x000fe200000e0000 */
[----:B------:R-:W-:Y:S01]  /*1bb0*/  UMOV UR11, 0x40000040 ;  /* 0x40000040000b7882 */ /* 0x000fe20000000000 */
[----:B------:R-:W-:Y:S01]  /*1bc0*/  R2UR UR9, R7 ;  /* 0x00000000070972ca */ /* 0x000fe200000e0000 */
[----:B------:R-:W-:Y:S01]  /*1bd0*/  UMOV UR13, 0x40000040 ;  /* 0x40000040000d7882 */ /* 0x000fe20000000000 */
[----:B------:R-:W-:Y:S01]  /*1be0*/  UMOV UR7, 0x40000040 ;  /* 0x4000004000077882 */ /* 0x000fe20000000000 */
[----:B------:R-:W-:Y:S01]  /*1bf0*/  UMOV UR5, UR13 ;  /* 0x0000000d00057c82 */ /* 0x000fe20008000000 */
[----:B------:R-:W-:Y:S01]  /*1c00*/  IMAD.U32 R9, RZ, RZ, UR13 ;  /* 0x0000000dff097e24 */ /* 0x000fe2000f8e00ff */
[----:B------:R-:W-:Y:S01]  /*1c10*/  UMOV UR13, 0x40000040 ;  /* 0x40000040000d7882 */ /* 0x000fe20000000000 */
[----:B------:R-:W-:Y:S01]  /*1c20*/  UMOV UR17, 0x40000040 ;  /* 0x4000004000117882 */ /* 0x000fe20000000000 */
[----:B------:R-:W-:Y:S01]  /*1c30*/  UMOV UR21, 0x40000040 ;  /* 0x4000004000157882 */ /* 0x000fe20000000000 */
[----:B------:R-:W-:Y:S01]  /*1c40*/  UMOV UR25, 0x40000040 ;  /* 0x4000004000197882 */ /* 0x000fe20000000000 */
[----:B------:R-:W-:Y:S01]  /*1c50*/  UIADD3 UR4, UR14, 0x20400, URZ ;  /* 0x000204000e047890 */ /* 0x000fe2000fffe03f */
[----:B0-----:R-:W-:Y:S01]  /*1c60*/  LOP3.LUT R3, R56, 0xffffff80, RZ, 0xc0, !PT ;  /* 0xffffff8038037812 */ /* 0x001fe200078ec0ff */
[----:B------:R-:W-:Y:S01]  /*1c70*/  UMOV UR29, 0x40000040 ;  /* 0x40000040001d7882 */ /* 0x000fe20000000000 */
[----:B------:R-:W-:Y:S01]  /*1c80*/  UMOV UR33, 0x40000040 ;  /* 0x4000004000217882 */ /* 0x000fe20000000000 */
[----:B------:R-:W-:Y:S01]  /*1c90*/  USHF.R.U32.HI UR4, URZ, 0x4, UR4 ;  /* 0x000000043f047899 */ /* 0x000fe20008011604 */
[----:B------:R-:W-:Y:S01]  /*1ca0*/  LEA.HI R23, R23, R18, RZ, 0x2 ;  /* 0x0000001217177211 */ /* 0x000fe200078f10ff */
[----:B------:R-:W-:Y:S01]  /*1cb0*/  UMOV UR37, 0x40000040 ;  /* 0x4000004000257882 */ /* 0x000fe20000000000 */
[----:B------:R-:W-:Y:S01]  /*1cc0*/  UMOV UR41, 0x40000040 ;  /* 0x4000004000297882 */ /* 0x000fe20000000000 */
[----:B------:R-:W-:Y:S01]  /*1cd0*/  ULOP3.LUT UR4, UR4, 0x3fff, URZ, 0xc0, !UPT ;  /* 0x00003fff04047892 */ /* 0x000fe2000f8ec03f */
[C---:B------:R-:W-:Y:S01]  /*1ce0*/  IMAD.IADD R3, R18.reuse, 0x1, -R3 ;  /* 0x0000000112037824 */ /* 0x040fe200078e0a03 */
[----:B------:R-:W-:Y:S01]  /*1cf0*/  UMOV UR45, 0x40000040 ;  /* 0x40000040002d7882 */ /* 0x000fe20000000000 */
[----:B------:R-:W-:Y:S01]  /*1d00*/  UMOV UR49, 0x40000040 ;  /* 0x4000004000317882 */ /* 0x000fe20000000000 */
[----:B------:R-:W-:Y:S01]  /*1d10*/  ULOP3.LUT UR15, UR4, 0x10000, URZ, 0xfc, !UPT ;  /* 0x00010000040f7892 */ /* 0x000fe2000f8efc3f */
[----:B------:R-:W-:Y:S01]  /*1d20*/  LOP3.LUT R23, R23, 0xfffffffc, RZ, 0xc0, !PT ;  /* 0xfffffffc17177812 */ /* 0x000fe200078ec0ff */
[----:B------:R-:W-:Y:S01]  /*1d30*/  UMOV UR53, 0x40000040 ;  /* 0x4000004000357882 */ /* 0x000fe20000000000 */
[----:B-1----:R-:W-:Y:S01]  /*1d40*/  SHF.R.S32.HI R0, RZ, 0x1f, R3 ;  /* 0x0000001fff007819 */ /* 0x002fe20000011403 */
[----:B------:R-:W-:Y:S01]  /*1d50*/  UIADD3 UR6, UR15, 0x2, URZ ;  /* 0x000000020f067890 */ /* 0x000fe2000fffe03f */
[----:B------:R-:W-:Y:S01]  /*1d60*/  LEA.HI R14, R57, R57, RZ, 0x1 ;  /* 0x00000039390e7211 */ /* 0x000fe200078f08ff */
[----:B------:R-:W-:Y:S01]  /*1d70*/  IMAD.IADD R23, R18, 0x1, -R23 ;  /* 0x0000000112177824 */ /* 0x000fe200078e0a17 */
[----:B------:R-:W-:Y:S01]  /*1d80*/  UMOV UR10, UR15 ;  /* 0x0000000f000a7c82 */ /* 0x000fe20008000000 */
[-C--:B------:R-:W-:Y:S01]  /*1d90*/  LEA.HI R2, R0, R3.reuse, RZ, 0x2 ;  /* 0x0000000300027211 */ /* 0x080fe200078f10ff */
[----:B------:R-:W-:Y:S01]  /*1da0*/  HGMMA.64x64x16.F32.BF16 R24, gdesc[UR8], RZ, !UPT, gsb0 ;  /* 0x00e00000081879f0 */ /* 0x000fe2000c0018ff */
[----:B------:R-:W-:Y:S01]  /*1db0*/  R2UR UR10, R6 ;  /* 0x00000000060a72ca */ /* 0x000fe200000e0000 */
[----:B------:R-:W-:Y:S01]  /*1dc0*/  UMOV UR9, 0x40000040 ;  /* 0x4000004000097882 */ /* 0x000fe20000000000 */
[----:B------:R-:W-:Y:S01]  /*1dd0*/  LEA.HI R4, R0, R3, RZ, 0x5 ;  /* 0x0000000300047211 */ /* 0x000fe200078f28ff */
[----:B------:R-:W-:Y:S01]  /*1de0*/  IMAD.U32 R13, RZ, RZ, UR9 ;  /* 0x00000009ff0d7e24 */ /* 0x000fe2000f8e00ff */
[--C-:B------:R-:W-:Y:S01]  /*1df0*/  SHF.R.S32.HI R0, RZ, 0x2, R2.reuse ;  /* 0x00000002ff007819 */ /* 0x100fe20000011402 */
[----:B------:R-:W-:Y:S01]  /*1e00*/  IMAD.U32 R19, RZ, RZ, UR15 ;  /* 0x0000000fff137e24 */ /* 0x000fe2000f8e00ff */
[----:B------:R-:W-:Y:S01]  /*1e10*/  SHF.R.S32.HI R5, RZ, 0x1f, R2 ;  /* 0x0000001fff057819 */ /* 0x000fe20000011402 */
[----:B------:R-:W-:Y:S01]  /*1e20*/  ULEA UR27, UR39, 0xffffffc0, 0x6 ;  /* 0xffffffc0271b7891 */ /* 0x000fe2000f8e303f */
[----:B------:R-:W-:-:S02]  /*1e30*/  SHF.R.S32.HI R4, RZ, 0x5, R4 ;  /* 0x00000005ff047819 */ /* 0x000fc40000011404 */
[-C--:B------:R-:W-:Y:S02]  /*1e40*/  LEA.HI R5, R5, R0.reuse, RZ, 0x3 ;  /* 0x0000000005057211 */ /* 0x080fe400078f18ff */
[----:B------:R-:W-:Y:S01]  /*1e50*/  LOP3.LUT R14, R14, 0x3fffffe, RZ, 0xc0, !PT ;  /* 0x03fffffe0e0e7812 */ /* 0x000fe200078ec0ff */
[----:B------:R-:W-:Y:S01]  /*1e60*/  UIADD3 UR4, UR10, 0x2, URZ ;  /* 0x000000020a047890 */ /* 0x000fe2000fffe03f */
[----:B------:R-:W-:Y:S01]  /*1e70*/  LEA.HI R15, R23, R23, RZ, 0x1 ;  /* 0x00000017170f7211 */ /* 0x000fe200078f08ff */
[----:B------:R-:W-:Y:S01]  /*1e80*/  UIADD3 UR16, UR10, 0x402, URZ ;  /* 0x000004020a107890 */ /* 0x000fe2000fffe03f */
[----:B------:R-:W-:Y:S01]  /*1e90*/  LEA R18, R4, UR38, 0x4 ;  /* 0x0000002604127c11 */ /* 0x000fe2000f8e20ff */
[----:B------:R-:W-:Y:S01]  /*1ea0*/  UIADD3 UR20, UR10, 0x404, URZ ;  /* 0x000004040a147890 */ /* 0x000fe2000fffe03f */
[----:B------:R-:W-:Y:S01]  /*1eb0*/  LOP3.LUT R5, R5, 0xfffffff8, RZ, 0xc0, !PT ;  /* 0xfffffff805057812 */ /* 0x000fe200078ec0ff */
[----:B------:R-:W-:Y:S01]  /*1ec0*/  UIADD3 UR24, UR10, 0x406, URZ ;  /* 0x000004060a187890 */ /* 0x000fe2000fffe03f */
[----:B------:R-:W-:Y:S01]  /*1ed0*/  LOP3.LUT R4, R15, 0x1ffffffe, RZ, 0xc0, !PT ;  /* 0x1ffffffe0f047812 */ /* 0x000fe200078ec0ff */
[----:B------:R-:W-:Y:S01]  /*1ee0*/  UMOV UR12, UR4 ;  /* 0x00000004000c7c82 */ /* 0x000fe20008000000 */
[----:B------:R-:W-:Y:S01]  /*1ef0*/  UIADD3 UR28, UR10, 0x800, URZ ;  /* 0x000008000a1c7890 */ /* 0x000fe2000fffe03f */
[----:B------:R-:W-:Y:S01]  /*1f00*/  IMAD.U32 R8, RZ, RZ, UR12 ;  /* 0x0000000cff087e24 */ /* 0x000fe2000f8e00ff */
[----:B------:R-:W-:Y:S01]  /*1f10*/  UMOV UR4, UR12 ;  /* 0x0000000c00047c82 */ /* 0x000fe20008000000 */
[----:B------:R-:W-:Y:S01]  /*1f20*/  UIADD3 UR12, UR10, 0x400, URZ ;  /* 0x000004000a0c7890 */ /* 0x000fe2000fffe03f */
[----:B------:R-:W-:Y:S01]  /*1f30*/  IADD3 R5, R18, R0, -R5 ;  /* 0x0000000012057210 */ /* 0x000fe20007ffe805 */
[----:B------:R-:W-:Y:S01]  /*1f40*/  UIADD3 UR32, UR10, 0x802, URZ ;  /* 0x000008020a207890 */ /* 0x000fe2000fffe03f */
[----:B------:R-:W-:Y:S01]  /*1f50*/  IMAD.IADD R14, R57, 0x1, -R14 ;  /* 0x00000001390e7824 */ /* 0x000fe200078e0a0e */
[----:B------:R-:W-:Y:S01]  /*1f60*/  UIADD3 UR36, UR10, 0x804, URZ ;  /* 0x000008040a247890 */ /* 0x000fe2000fffe03f */
[----:B------:R-:W-:Y:S01]  /*1f70*/  IADD3 R4, R23, -R4, RZ ;  /* 0x8000000417047210 */ /* 0x000fe20007ffe0ff */
[----:B------:R-:W-:Y:S01]  /*1f80*/  UIADD3 UR40, UR10, 0x806, URZ ;  /* 0x000008060a287890 */ /* 0x000fe2000fffe03f */
[----:B------:R-:W-:Y:S01]  /*1f90*/  IMAD R5, R14, 0x40, R5 ;  /* 0x000000400e057824 */ /* 0x000fe200078e0205 */
[----:B------:R-:W-:Y:S01]  /*1fa0*/  UIADD3 UR44, UR10, 0xc00, URZ ;  /* 0x00000c000a2c7890 */ /* 0x000fe2000fffe03f */
[----:B------:R-:W0:Y:S01]  /*1fb0*/  LDC.64 R56, c[0x0][0x9e0] ;  /* 0x00027800ff387b82 */ /* 0x000e220000000a00 */
[----:B------:R-:W-:Y:S01]  /*1fc0*/  UIADD3 UR48, UR10, 0xc02, URZ ;  /* 0x00000c020a307890 */ /* 0x000fe2000fffe03f */
[----:B------:R-:W-:Y:S01]  /*1fd0*/  IMAD R18, R4, 0x8, R5 ;  /* 0x0000000804127824 */ /* 0x000fe200078e0205 */
[----:B------:R-:W-:Y:S01]  /*1fe0*/  UIADD3 UR52, UR10, 0xc04, URZ ;  /* 0x00000c040a347890 */ /* 0x000fe2000fffe03f */
[----:B------:R-:W-:Y:S01]  /*1ff0*/  R2UR UR11, R17 ;  /* 0x00000000110b72ca */ /* 0x000fe200000e0000 */
[----:B------:R-:W-:Y:S01]  /*2000*/  IMAD.U32 R0, RZ, RZ, UR14 ;  /* 0x0000000eff007e24 */ /* 0x000fe2000f8e00ff */
[----:B------:R-:W-:Y:S01]  /*2010*/  LOP3.LUT R2, R2, 0x7ffffffc, RZ, 0xc0, !PT ;  /* 0x7ffffffc02027812 */ /* 0x000fe200078ec0ff */
[----:B------:R-:W-:-:S02]  /*2020*/  IMAD.MOV.U32 R4, RZ, RZ, R18 ;  /* 0x000000ffff047224 */ /* 0x000fc400078e0012 */
[----:B------:R-:W-:-:S05]  /*2030*/  @!P5 VIADD R0, R0, 0x30840 ;  /* 0x000308400000d836 */ /* 0x000fca0000000000 */
[----:B------:R-:W-:Y:S02]  /*2040*/  @!P5 PRMT R0, RZ, 0x654, R0 ;  /* 0x00000654ff00d816 */ /* 0x000fe40000000000 */
[----:B0-----:R-:W-:Y:S01]  /*2050*/  ISETP.GE.AND P6, PT, R57, 0x1, PT ;  /* 0x000000013900780c */ /* 0x001fe20003fc6270 */
[----:B------:R-:W-:Y:S02]  /*2060*/  WARPGROUP.DEPBAR.LE gsb0, 0x0 ;  /* 0x00008000000079c5 */ /* 0x000fe40000010000 */
[----:B------:R-:W-:-:S06]  /*2070*/  WARPGROUP.ARRIVE ;  /* 0x00000000000079c5 */ /* 0x000fcc0000000000 */
[----:B------:R-:W-:Y:S01]  /*2080*/  HGMMA.64x64x16.F32.BF16 R24, gdesc[UR4], R24, gsb0 ;  /* 0x00e00000041879f0 */ /* 0x000fe20008001818 */
[----:B------:R-:W-:Y:S02]  /*2090*/  UIADD3 UR4, UR10, 0x4, URZ ;  /* 0x000000040a047890 */ /* 0x000fe4000fffe03f */
[----:B------:R-:W-:Y:S01]  /*20a0*/  UIADD3 UR6, UR15, 0x4, URZ ;  /* 0x000000040f067890 */ /* 0x000fe2000fffe03f */
[----:B------:R-:W-:Y:S01]  /*20b0*/  UMOV UR5, UR9 ;  /* 0x0000000900057c82 */ /* 0x000fe20008000000 */
[----:B------:R-:W-:Y:S01]  /*20c0*/  UMOV UR7, 0x40000040 ;  /* 0x4000004000077882 */ /* 0x000fe20000000000 */
[----:B------:R-:W-:Y:S02]  /*20d0*/  UMOV UR9, 0x40000040 ;  /* 0x4000004000097882 */ /* 0x000fe40000000000 */
[----:B------:R-:W-:Y:S02]  /*20e0*/  UMOV UR8, UR4 ;  /* 0x0000000400087c82 */ /* 0x000fe40008000000 */
[----:B------:R-:W-:Y:S01]  /*20f0*/  UMOV UR4, UR8 ;  /* 0x0000000800047c82 */ /* 0x000fe20008000000 */
[----:B------:R-:W-:Y:S01]  /*2100*/  IMAD.U32 R12, RZ, RZ, UR8 ;  /* 0x00000008ff0c7e24 */ /* 0x000fe2000f8e00ff */
[----:B------:R-:W-:-:S02]  /*2110*/  UIADD3 UR8, UR10, 0x6, URZ ;  /* 0x000000060a087890 */ /* 0x000fc4000fffe03f */
[----:B------:R-:W-:Y:S01]  /*2120*/  UIADD3 UR10, UR10, 0xc06, URZ ;  /* 0x00000c060a0a7890 */ /* 0x000fe2000fffe03f */
[----:B------:R-:W-:Y:S02]  /*2130*/  WARPGROUP.DEPBAR.LE gsb0, 0x0 ;  /* 0x00008000000079c5 */ /* 0x000fe40000010000 */
[----:B------:R-:W-:-:S06]  /*2140*/  WARPGROUP.ARRIVE ;  /* 0x00000000000079c5 */ /* 0x000fcc0000000000 */
[----:B------:R-:W-:Y:S01]  /*2150*/  HGMMA.64x64x16.F32.BF16 R24, gdesc[UR4], R24, gsb0 ;  /* 0x00e00000041879f0 */ /* 0x000fe20008001818 */
[----:B------:R-:W-:Y:S01]  /*2160*/  UIADD3 UR6, UR15, 0x6, URZ ;  /* 0x000000060f067890 */ /* 0x000fe2000fffe03f */
[----:B------:R-:W-:Y:S01]  /*2170*/  UMOV UR4, UR8 ;  /* 0x0000000800047c82 */ /* 0x000fe20008000000 */
[----:B------:R-:W-:Y:S01]  /*2180*/  UMOV UR5, UR9 ;  /* 0x0000000900057c82 */ /* 0x000fe20008000000 */
[----:B------:R-:W-:Y:S01]  /*2190*/  UMOV UR7, 0x40000040 ;  /* 0x4000004000077882 */ /* 0x000fe20000000000 */
        /* <DEDUP_REMOVED lines=82> */
[----:B------:R-:W-:Y:S01]  /*26c0*/  UMOV UR5, 0x40000040 ;  /* 0x4000004000057882 */ /* 0x000fe20000000000 */
[----:B------:R-:W-:Y:S01]  /*26d0*/  UMOV UR7, 0x40000040 ;  /* 0x4000004000077882 */ /* 0x000fe20000000000 */
[----:B------:R-:W-:Y:S01]  /*26e0*/  IMAD.U32 R10, RZ, RZ, UR4 ;  /* 0x00000004ff0a7e24 */ /* 0x000fe2000f8e00ff */
[----:B------:R-:W-:Y:S01]  /*26f0*/  ULDC UR10, c[0x0][0x2f0] ;  /* 0x0000bc00000a7ab9 */ /* 0x000fe20000000800 */
[----:B------:R-:W-:Y:S01]  /*2700*/  IMAD.U32 R11, RZ, RZ, UR5 ;  /* 0x00000005ff0b7e24 */ /* 0x000fe2000f8e00ff */
[----:B------:R-:W-:Y:S02]  /*2710*/  WARPGROUP.DEPBAR.LE gsb0, 0x0 ;  /* 0x00008000000079c5 */ /* 0x000fe40000010000 */
[----:B------:R-:W-:-:S06]  /*2720*/  WARPGROUP.ARRIVE ;  /* 0x00000000000079c5 */ /* 0x000fcc0000000000 */
[----:B------:R-:W-:Y:S01]  /*2730*/  HGMMA.64x64x16.F32.BF16 R24, gdesc[UR4], R24, gsb0 ;  /* 0x00e00000041879f0 */ /* 0x000fe20008001818 */
[----:B------:R-:W-:Y:S02]  /*2740*/  ULDC UR4, c[0x0][0x448] ;  /* 0x0001120000047ab9 */ /* 0x000fe40000000800 */
[----:B------:R-:W-:-:S03]  /*2750*/  UISETP.NE.AND UP0, UPT, UR4, 0x1, UPT ;  /* 0x000000010400788c */ /* 0x000fc6000bf05270 */
[----:B------:R-:W-:Y:S02]  /*2760*/  UMOV UR4, 0xffffffc0 ;  /* 0xffffffc000047882 */ /* 0x000fe40000000000 */
[----:B------:R-:W-:Y:S01]  /*2770*/  UIMAD UR4, UR39, UR4, 0x40 ;  /* 0x00000040270474a4 */ /* 0x000fe2000f8e0204 */
[----:B------:R-:W-:Y:S02]  /*2780*/  PLOP3.LUT P0, PT, PT, PT, UP0, 0x80, 0x0 ;  /* 0x000000000000781c */ /* 0x000fe40003f0f008 */
[----:B------:R-:W-:-:S03]  /*2790*/  PLOP3.LUT P1, PT, PT, PT, UP0, 0x80, 0x0 ;  /* 0x000000000000781c */ /* 0x000fc60003f2f008 */
[----:B------:R-:W-:Y:S01]  /*27a0*/  @UP0 ULDC UR5, c[0x0][0x44c] ;  /* 0x0001130000050ab9 */ /* 0x000fe20000000800 */
[----:B------:R-:W-:-:S07]  /*27b0*/  @UP0 ULDC UR6, c[0x0][0x450] ;  /* 0x0001140000060ab9 */ /* 0x000fce0000000800 */
[----:B------:R-:W-:Y:S01]  /*27c0*/  @P0 IMAD.HI.U32 R5, R18, UR5, RZ ;  /* 0x0000000512050c27 */ /* 0x000fe2000f8e00ff */
[----:B------:R-:W-:-:S04]  /*27d0*/  UIADD3 UR5, UR4, 0x1, URZ ;  /* 0x0000000104057890 */ /* 0x000fc8000fffe03f */
[----:B------:R-:W-:Y:S01]  /*27e0*/  @P1 SHF.R.U32.HI R4, RZ, UR6, R5 ;  /* 0x00000006ff041c19 */ /* 0x000fe20008011605 */
[----:B------:R-:W-:Y:S01]  /*27f0*/  IMAD.IADD R5, R3, 0x1, -R2 ;  /* 0x0000000103057824 */ /* 0x000fe200078e0a02 */
[----:B------:R-:W-:Y:S01]  /*2800*/  UIMAD UR6, UR11, UR10, UR4 ;  /* 0x0000000a0b0672a4 */ /* 0x000fe2000f8e0204 */
[----:B------:R-:W-:Y:S01]  /*2810*/  IMAD.U32 R2, RZ, RZ, UR5 ;  /* 0x00000005ff027e24 */ /* 0x000fe2000f8e00ff */
[----:B------:R-:W-:Y:S01]  /*2820*/  ULDC UR5, c[0x0][0x9dc] ;  /* 0x0002770000057ab9 */ /* 0x000fe20000000800 */
[----:B------:R-:W0:Y:S01]  /*2830*/  SHFL.IDX PT, R14, R4, RZ, 0x1c1f ;  /* 0x001c1fff040e7589 */ /* 0x000e2200000e0000 */
[----:B------:R-:W-:Y:S01]  /*2840*/  IMAD.U32 R3, RZ, RZ, UR10 ;  /* 0x0000000aff037e24 */ /* 0x000fe2000f8e00ff */
[----:B------:R-:W-:Y:S01]  /*2850*/  ULOP3.LUT UR7, URZ, UR5, URZ, 0x33, !UPT ;  /* 0x000000053f077292 */ /* 0x000fe2000f8e333f */
[----:B------:R-:W-:-:S04]  /*2860*/  IMAD R2, R5, -0x2, R2 ;  /* 0xfffffffe05027824 */ /* 0x000fc800078e0202 */
[----:B------:R-:W-:Y:S01]  /*2870*/  IMAD R2, R3, UR11, R2 ;  /* 0x0000000b03027c24 */ /* 0x000fe2000f8e0202 */
[----:B------:R-:W-:Y:S01]  /*2880*/  ULDC UR11, c[0x0][0x288] ;  /* 0x0000a200000b7ab9 */ /* 0x000fe20000000800 */
[----:B------:R-:W-:Y:S02]  /*2890*/  IMAD.U32 R20, RZ, RZ, UR7 ;  /* 0x00000007ff147e24 */ /* 0x000fe4000f8e00ff */
[----:B------:R-:W-:-:S04]  /*28a0*/  VIADD R3, R2, -UR11 ;  /* 0x8000000b02037c36 */ /* 0x000fc80008000000 */
[C---:B------:R-:W-:Y:S02]  /*28b0*/  IMAD.IADD R58, R3.reuse, 0x1, R56 ;  /* 0x00000001033a7824 */ /* 0x040fe400078e0238 */
[----:B------:R-:W-:-:S04]  /*28c0*/  VIADD R21, R3, UR7 ;  /* 0x0000000703157c36 */ /* 0x000fc80008000000 */
[----:B0-----:R-:W-:Y:S01]  /*28d0*/  IMAD.IADD R2, R21, 0x1, R14 ;  /* 0x0000000115027824 */ /* 0x001fe200078e020e */
[----:B------:R-:W-:Y:S02]  /*28e0*/  WARPGROUP.DEPBAR.LE gsb0, 0x0 ;  /* 0x00008000000079c5 */ /* 0x000fe40000010000 */
[----:B------:R0:W-:Y:S02]  /*28f0*/  @!P5 SYNCS.ARRIVE.TRANS64.RED.A1T0 RZ, [R0+URZ], RZ ;  /* 0x000000ff00ffd9a7 */ /* 0x0001e4000810043f */
[----:B0-----:R-:W-:-:S04]  /*2900*/  IMAD.U32 R0, RZ, RZ, UR6 ;  /* 0x00000006ff007e24 */ /* 0x001fc8000f8e00ff */
[----:B------:R-:W-:-:S05]  /*2910*/  IMAD R15, R5, -0x2, R0 ;  /* 0xfffffffe050f7824 */ /* 0x000fca00078e0200 */
[----:B------:R-:W-:Y:S01]  /*2920*/  VIADDMNMX R0, R14, R58, R15, PT ;  /* 0x0000003a0e007246 */ /* 0x000fe2000380010f */
[----:B------:R-:W-:Y:S06]  /*2930*/  @!P6 BRA `(.L_x_980) ;  /* 0x00000000005ce947 */ /* 0x000fec0003800000 */
[----:B------:R-:W-:Y:S01]  /*2940*/  R2UR UR5, R17 ;  /* 0x00000000110572ca */ /* 0x000fe200000e0000 */
[----:B------:R-:W-:Y:S01]  /*2950*/  IMAD.U32 R3, RZ, RZ, UR10 ;  /* 0x0000000aff037e24 */ /* 0x000fe2000f8e00ff */
[----:B------:R-:W-:Y:S11]  /*2960*/  BSSY B0, `(.L_x_981) ;  /* 0x0000010000007945 */ /* 0x000ff60003800000 */
[----:B------:R-:W-:-:S04]  /*2970*/  IMAD R3, R3, UR5, R14 ;  /* 0x0000000503037c24 */ /* 0x000fc8000f8e020e */
[----:B------:R-:W-:-:S05]  /*2980*/  VIADD R3, R3, -UR11 ;  /* 0x8000000b03037c36 */ /* 0x000fca0008000000 */
[----:B------:R-:W-:-:S13]  /*2990*/  ISETP.GT.AND P0, PT, R3, -0x1, PT ;  /* 0xffffffff0300780c */ /* 0x000fda0003f04270 */
[----:B------:R-:W-:Y:S05]  /*29a0*/  @P0 BRA `(.L_x_982) ;  /* 0x00000000001c0947 */ /* 0x000fea0003800000 */
[----:B------:R-:W-:Y:S02]  /*29b0*/  ISETP.NE.AND P0, PT, R57, 0x1, PT ;  /* 0x000000013900780c */ /* 0x000fe40003f05270 */
[----:B------:R-:W-:-:S11]  /*29c0*/  LOP3.LUT R3, RZ, R3, RZ, 0x33, !PT ;  /* 0x00000003ff037212 */ /* 0x000fd600078e33ff */
[----:B------:R-:W0:Y:S02]  /*29d0*/  @P0 LDC.64 R60, c[0x0][0x9e8] ;  /* 0x00027a00ff3c0b82 */ /* 0x000e240000000a00 */
[----:B0-----:R-:W-:-:S05]  /*29e0*/  @P0 IMAD.HI.U32 R14, R3, R60, RZ ;  /* 0x0000003c030e0227 */ /* 0x001fca00078e00ff */
[----:B------:R-:W-:-:S04]  /*29f0*/  @P0 SHF.R.U32.HI R3, RZ, R61, R14 ;  /* 0x0000003dff030219 */ /* 0x000fc8000001160e */
[----:B------:R-:W-:Y:S01]  /*2a00*/  LOP3.LUT R3, RZ, R3, RZ, 0x33, !PT ;  /* 0x00000003ff037212 */ /* 0x000fe200078e33ff */
[----:B------:R-:W-:Y:S06]  /*2a10*/  BRA `(.L_x_983) ;  /* 0x0000000000107947 */ /* 0x000fec0003800000 */
.L_x_982:
[----:B------:R-:W-:-:S13]  /*2a20*/  ISETP.NE.AND P0, PT, R57, 0x1, PT ;  /* 0x000000013900780c */ /* 0x000fda0003f05270 */
[----:B------:R-:W0:Y:S02]  /*2a30*/  @P0 LDC.64 R60, c[0x0][0x9e8] ;  /* 0x00027a00ff3c0b82 */ /* 0x000e240000000a00 */
[----:B0-----:R-:W-:-:S05]  /*2a40*/  @P0 IMAD.HI.U32 R14, R3, R60, RZ ;  /* 0x0000003c030e0227 */ /* 0x001fca00078e00ff */
[----:B------:R-:W-:-:S07]  /*2a50*/  @P0 SHF.R.U32.HI R3, RZ, R61, R14 ;  /* 0x0000003dff030219 */ /* 0x000fce000001160e */
.L_x_983:
[----:B------:R-:W-:Y:S05]  /*2a60*/  BSYNC B0 ;  /* 0x0000000000007941 */ /* 0x000fea0003800000 */
.L_x_981:
[----:B------:R-:W-:-:S04]  /*2a70*/  IMAD R14, R3, R57, -UR27 ;  /* 0x8000001b030e7e24 */ /* 0x000fc8000f8e0239 */
[----:B------:R-:W-:-:S05]  /*2a80*/  IMAD R3, R5, -0x2, R14 ;  /* 0xfffffffe05037824 */ /* 0x000fca00078e020e */
[----:B------:R-:W-:Y:S02]  /*2a90*/  VIMNMX R2, R2, R3, !PT ;  /* 0x0000000302027248 */ /* 0x000fe40007fe0100 */
[----:B------:R-:W-:-:S07]  /*2aa0*/  VIADDMNMX R0, R3, R57, R0, PT ;  /* 0x0000003903007246 */ /* 0x000fce0003800100 */
.L_x_980:
[----:B------:R-:W-:Y:S01]  /*2ab0*/  UISETP.GE.AND UP1, UPT, UR4, 0x2, UPT ;  /* 0x000000020400788c */ /* 0x000fe2000bf26270 */
[----:B------:R-:W0:Y:S01]  /*2ac0*/  SHFL.IDX PT, R4, R4, 0x1, 0x1c1f ;  /* 0x003c1f0004047f89 */ /* 0x000e2200000e0000 */
[----:B------:R-:W-:Y:S02]  /*2ad0*/  UISETP.GE.AND UP4, UPT, UR4, 0x9, UPT ;  /* 0x000000090400788c */ /* 0x000fe4000bf86270 */
[----:B------:R-:W-:Y:S02]  /*2ae0*/  UISETP.GE.AND UP2, UPT, UR4, 0x1, UPT ;  /* 0x000000010400788c */ /* 0x000fe4000bf46270 */
[----:B------:R-:W-:Y:S01]  /*2af0*/  PLOP3.LUT P1, PT, PT, PT, UP1, 0x40, 0x0 ;  /* 0x000000000000781c */ /* 0x000fe20003f2e818 */
[----:B------:R-:W-:Y:S01]  /*2b00*/  UP2UR UR26, UPR, URZ, 0x2 ;  /* 0x000000023f1a7883 */ /* 0x000fe20008000000 */
[----:B------:R-:W-:Y:S01]  /*2b10*/  PLOP3.LUT P0, PT, PT, PT, UP4, 0x40, 0x0 ;  /* 0x000000000000781c */ /* 0x000fe20003f0e848 */
[----:B------:R-:W-:Y:S01]  /*2b20*/  UISETP.GE.AND UP1, UPT, UR4, 0x12, UPT ;  /* 0x000000120400788c */ /* 0x000fe2000bf26270 */
[----:B------:R-:W-:Y:S01]  /*2b30*/  ISETP.GT.AND P1, PT, R2, 0x1, P1 ;  /* 0x000000010200780c */ /* 0x000fe20000f24270 */
[----:B------:R-:W-:Y:S01]  /*2b40*/  UISETP.GE.AND UP3, UPT, UR4, 0xa, UPT ;  /* 0x0000000a0400788c */ /* 0x000fe2000bf66270 */
[----:B------:R-:W-:Y:S01]  /*2b50*/  PLOP3.LUT P2, PT, PT, PT, UP2, 0x40, 0x0 ;  /* 0x000000000000781c */ /* 0x000fe20003f4e828 */
[----:B------:R-:W-:Y:S01]  /*2b60*/  UP2UR UR18, UPR, URZ, 0x2 ;  /* 0x000000023f127883 */ /* 0x000fe20008000000 */
[----:B------:R-:W-:Y:S01]  /*2b70*/  ISETP.LT.OR P1, PT, R0, 0x2, P1 ;  /* 0x000000020000780c */ /* 0x000fe20000f21670 */
[----:B------:R-:W-:Y:S01]  /*2b80*/  UP2UR UR23, UPR, URZ, 0x4 ;  /* 0x000000043f177883 */ /* 0x000fe20008000000 */
[C---:B------:R-:W-:Y:S01]  /*2b90*/  ISETP.GT.AND P0, PT, R2.reuse, 0x8, P0 ;  /* 0x000000080200780c */ /* 0x040fe20000704270 */
[----:B------:R-:W-:Y:S01]  /*2ba0*/  UISETP.GE.AND UP2, UPT, UR4, 0x11, UPT ;  /* 0x000000110400788c */ /* 0x000fe2000bf46270 */
[----:B------:R-:W-:Y:S01]  /*2bb0*/  ISETP.GT.AND P2, PT, R2, RZ, P2 ;  /* 0x000000ff0200720c */ /* 0x000fe20001744270 */
[----:B------:R-:W-:Y:S01]  /*2bc0*/  UP2UR UR22, UPR, URZ, 0x10 ;  /* 0x000000103f167883 */ /* 0x000fe20008000000 */
[----:B------:R-:W-:Y:S01]  /*2bd0*/  FSEL R60, R25, -INF , !P1 ;  /* 0xff800000193c7808 */ /* 0x000fe20004800000 */
[----:B------:R-:W-:Y:S01]  /*2be0*/  UP2UR UR15, UPR, URZ, 0x4 ;  /* 0x000000043f0f7883 */ /* 0x000fe20008000000 */
[----:B------:R-:W-:Y:S01]  /*2bf0*/  PLOP3.LUT P1, PT, PT, PT, UP1, 0x40, 0x0 ;  /* 0x000000000000781c */ /* 0x000fe20003f2e818 */
[----:B------:R-:W-:Y:S01]  /*2c00*/  UISETP.GE.AND UP1, UPT, UR4, 0x19, UPT ;  /* 0x000000190400788c */ /* 0x000fe2000bf26270 */
[----:B------:R-:W-:Y:S01]  /*2c10*/  PLOP3.LUT P3, PT, PT, PT, UP3, 0x40, 0x0 ;  /* 0x000000000000781c */ /* 0x000fe20003f6e838 */
[----:B------:R-:W-:Y:S01]  /*2c20*/  UP2UR UR5, UPR, URZ, 0x8 ;  /* 0x000000083f057883 */ /* 0x000fe20008000000 */
[C---:B------:R-:W-:Y:S01]  /*2c30*/  ISETP.LT.OR P0, PT, R0.reuse, 0x9, P0 ;  /* 0x000000090000780c */ /* 0x040fe20000701670 */
[----:B------:R-:W-:Y:S01]  /*2c40*/  UP2UR UR19, UPR, URZ, 0x2 ;  /* 0x000000023f137883 */ /* 0x000fe20008000000 */
[----:B------:R-:W-:Y:S01]  /*2c50*/  ISETP.LT.OR P2, PT, R0, 0x1, P2 ;  /* 0x000000010000780c */ /* 0x000fe20001741670 */
[----:B------:R-:W-:Y:S01]  /*2c60*/  UISETP.GE.AND UP3, UPT, UR4, 0x31, UPT ;  /* 0x000000310400788c */ /* 0x000fe2000bf66270 */
[----:B------:R-:W-:Y:S01]  /*2c70*/  ISETP.GT.AND P3, PT, R2, 0x9, P3 ;  /* 0x000000090200780c */ /* 0x000fe20001f64270 */
[----:B------:R-:W-:Y:S01]  /*2c80*/  UISETP.GE.AND UP4, UPT, UR4, 0x32, UPT ;  /* 0x000000320400788c */ /* 0x000fe2000bf86270 */
[----:B------:R-:W-:Y:S01]  /*2c90*/  FSEL R28, R28, -INF , !P0 ;  /* 0xff8000001c1c7808 */ /* 0x000fe20004000000 */
[----:B------:R-:W-:Y:S01]  /*2ca0*/  UISETP.GE.AND UP5, UPT, UR4, 0x39, UPT ;  /* 0x000000390400788c */ /* 0x000fe2000bfa6270 */
[----:B------:R-:W-:Y:S01]  /*2cb0*/  FSEL R24, R24, -INF , !P2 ;  /* 0xff80000018187808 */ /* 0x000fe20005000000 */
[----:B------:R-:W-:Y:S01]  /*2cc0*/  UISETP.GE.AND UP6, UPT, UR4, 0x3a, UPT ;  /* 0x0000003a0400788c */ /* 0x000fe2000bfc6270 */
[----:B------:R-:W-:Y:S01]  /*2cd0*/  PLOP3.LUT P0, PT, PT, PT, UP1, 0x40, 0x0 ;  /* 0x000000000000781c */ /* 0x000fe20003f0e818 */
[----:B------:R-:W-:Y:S01]  /*2ce0*/  UISETP.GE.AND UP1, UPT, UR4, 0x1a, UPT ;  /* 0x0000001a0400788c */ /* 0x000fe2000bf26270 */
[----:B------:R-:W-:Y:S01]  /*2cf0*/  PLOP3.LUT P2, PT, PT, PT, UP2, 0x40, 0x0 ;  /* 0x000000000000781c */ /* 0x000fe20003f4e828 */
[----:B------:R-:W-:Y:S01]  /*2d00*/  UISETP.GE.AND UP2, UPT, UR4, 0x2a, UPT ;  /* 0x0000002a0400788c */ /* 0x000fe2000bf46270 */
[----:B------:R-:W-:Y:S01]  /*2d10*/  ISETP.LT.OR P3, PT, R0, 0xa, P3 ;  /* 0x0000000a0000780c */ /* 0x000fe20001f61670 */
[----:B------:R-:W-:Y:S01]  /*2d20*/  UP2UR UR6, UPR, URZ, 0x2 ;  /* 0x000000023f067883 */ /* 0x000fe20008000000 */
[----:B------:R-:W-:-:S02]  /*2d30*/  ISETP.GT.AND P2, PT, R2, 0x10, P2 ;  /* 0x000000100200780c */ /* 0x000fc40001744270 */
[----:B------:R-:W-:Y:S02]  /*2d40*/  FSEL R62, R29, -INF , !P3 ;  /* 0xff8000001d3e7808 */ /* 0x000fe40005800000 */
[----:B------:R-:W-:Y:S01]  /*2d50*/  PLOP3.LUT P3, PT, PT, PT, UP1, 0x40, 0x0 ;  /* 0x000000000000781c */ /* 0x000fe20003f6e818 */
[----:B------:R-:W-:Y:S01]  /*2d60*/  UISETP.GE.AND UP1, UPT, UR4, 0x21, UPT ;  /* 0x000000210400788c */ /* 0x000fe2000bf26270 */
[----:B------:R-:W-:Y:S02]  /*2d70*/  ISETP.LT.OR P2, PT, R0, 0x11, P2 ;  /* 0x000000110000780c */ /* 0x000fe40001741670 */
[----:B------:R-:W-:Y:S01]  /*2d80*/  ISETP.GT.AND P1, PT, R2, 0x11, P1 ;  /* 0x000000110200780c */ /* 0x000fe20000f24270 */
[----:B------:R-:W-:Y:S01]  /*2d90*/  UP2UR UR14, UPR, URZ, 0x2 ;  /* 0x000000023f0e7883 */ /* 0x000fe20008000000 */
[----:B------:R-:W-:Y:S02]  /*2da0*/  FSEL R32, R32, -INF , !P2 ;  /* 0xff80000020207808 */ /* 0x000fe40005000000 */
[----:B------:R-:W-:Y:S01]  /*2db0*/  PLOP3.LUT P2, PT, PT, PT, UP1, 0x40, 0x0 ;  /* 0x000000000000781c */ /* 0x000fe20003f4e818 */
[----:B------:R-:W-:Y:S01]  /*2dc0*/  UISETP.GE.AND UP1, UPT, UR4, 0x22, UPT ;  /* 0x000000220400788c */ /* 0x000fe2000bf26270 */
[----:B------:R-:W-:-:S02]  /*2dd0*/  ISETP.LT.OR P1, PT, R0, 0x12, P1 ;  /* 0x000000120000780c */ /* 0x000fc40000f21670 */
[C---:B------:R-:W-:Y:S01]  /*2de0*/  ISETP.GT.AND P0, PT, R2.reuse, 0x18, P0 ;  /* 0x000000180200780c */ /* 0x040fe20000704270 */
[----:B------:R-:W-:Y:S01]  /*2df0*/  UP2UR UR7, UPR, URZ, 0x2 ;  /* 0x000000023f077883 */ /* 0x000fe20008000000 */
[----:B------:R-:W-:Y:S02]  /*2e00*/  ISETP.GT.AND P3, PT, R2, 0x19, P3 ;  /* 0x000000190200780c */ /* 0x000fe40001f64270 */
[----:B------:R-:W-:Y:S02]  /*2e10*/  FSEL R64, R33, -INF , !P1 ;  /* 0xff80000021407808 */ /* 0x000fe40004800000 */
[----:B------:R-:W-:Y:S01]  /*2e20*/  PLOP3.LUT P1, PT, PT, PT, UP1, 0x40, 0x0 ;  /* 0x000000000000781c */ /* 0x000fe20003f2e818 */
[----:B------:R-:W-:Y:S01]  /*2e30*/  UISETP.GE.AND UP1, UPT, UR4, 0x29, UPT ;  /* 0x000000290400788c */ /* 0x000fe2000bf26270 */
[C---:B------:R-:W-:Y:S02]  /*2e40*/  ISETP.LT.OR P0, PT, R0.reuse, 0x19, P0 ;  /* 0x000000190000780c */ /* 0x040fe40000701670 */
[----:B------:R-:W-:-:S02]  /*2e50*/  ISETP.LT.OR P3, PT, R0, 0x1a, P3 ;  /* 0x0000001a0000780c */ /* 0x000fc40001f61670 */
[----:B------:R-:W-:Y:S02]  /*2e60*/  FSEL R36, R36, -INF , !P0 ;  /* 0xff80000024247808 */ /* 0x000fe40004000000 */
[----:B------:R-:W-:Y:S02]  /*2e70*/  FSEL R66, R37, -INF , !P3 ;  /* 0xff80000025427808 */ /* 0x000fe40005800000 */
[----:B------:R-:W-:Y:S02]  /*2e80*/  PLOP3.LUT P0, PT, PT, PT, UP1, 0x40, 0x0 ;  /* 0x000000000000781c */ /* 0x000fe40003f0e818 */
[----:B------:R-:W-:Y:S02]  /*2e90*/  PLOP3.LUT P3, PT, PT, PT, UP2, 0x40, 0x0 ;  /* 0x000000000000781c */ /* 0x000fe40003f6e828 */
[C---:B------:R-:W-:Y:S02]  /*2ea0*/  ISETP.GT.AND P2, PT, R2.reuse, 0x20, P2 ;  /* 0x000000200200780c */ /* 0x040fe40001744270 */
[----:B------:R-:W-:-:S02]  /*2eb0*/  ISETP.GT.AND P1, PT, R2, 0x21, P1 ;  /* 0x000000210200780c */ /* 0x000fc40000f24270 */
[C---:B------:R-:W-:Y:S02]  /*2ec0*/  ISETP.GT.AND P0, PT, R2.reuse, 0x28, P0 ;  /* 0x000000280200780c */ /* 0x040fe40000704270 */
[----:B------:R-:W-:Y:S02]  /*2ed0*/  ISETP.GT.AND P3, PT, R2, 0x29, P3 ;  /* 0x000000290200780c */ /* 0x000fe40001f64270 */
[C---:B------:R-:W-:Y:S02]  /*2ee0*/  ISETP.LT.OR P2, PT, R0.reuse, 0x21, P2 ;  /* 0x000000210000780c */ /* 0x040fe40001741670 */
[C---:B------:R-:W-:Y:S02]  /*2ef0*/  ISETP.LT.OR P1, PT, R0.reuse, 0x22, P1 ;  /* 0x000000220000780c */ /* 0x040fe40000f21670 */
[C---:B------:R-:W-:Y:S02]  /*2f00*/  ISETP.LT.OR P0, PT, R0.reuse, 0x29, P0 ;  /* 0x000000290000780c */ /* 0x040fe40000701670 */
[----:B------:R-:W-:-:S02]  /*2f10*/  ISETP.LT.OR P3, PT, R0, 0x2a, P3 ;  /* 0x0000002a0000780c */ /* 0x000fc40001f61670 */
[----:B------:R-:W-:Y:S02]  /*2f20*/  FSEL R40, R40, -INF , !P2 ;  /* 0xff80000028287808 */ /* 0x000fe40005000000 */
[----:B------:R-:W-:Y:S02]  /*2f30*/  FSEL R68, R41, -INF , !P1 ;  /* 0xff80000029447808 */ /* 0x000fe40004800000 */
[----:B------:R-:W-:Y:S02]  /*2f40*/  FSEL R44, R44, -INF , !P0 ;  /* 0xff8000002c2c7808 */ /* 0x000fe40004000000 */
[----:B------:R-:W-:Y:S02]  /*2f50*/  FSEL R70, R45, -INF , !P3 ;  /* 0xff8000002d467808 */ /* 0x000fe40005800000 */
[----:B------:R-:W-:Y:S02]  /*2f60*/  PLOP3.LUT P2, PT, PT, PT, UP3, 0x40, 0x0 ;  /* 0x000000000000781c */ /* 0x000fe40003f4e838 */
[----:B------:R-:W-:-:S02]  /*2f70*/  PLOP3.LUT P1, PT, PT, PT, UP4, 0x40, 0x0 ;  /* 0x000000000000781c */ /* 0x000fc40003f2e848 */
[----:B------:R-:W-:Y:S02]  /*2f80*/  PLOP3.LUT P0, PT, PT, PT, UP5, 0x40, 0x0 ;  /* 0x000000000000781c */ /* 0x000fe40003f0e858 */
[----:B------:R-:W-:Y:S02]  /*2f90*/  PLOP3.LUT P3, PT, PT, PT, UP6, 0x40, 0x0 ;  /* 0x000000000000781c */ /* 0x000fe40003f6e868 */
[C---:B------:R-:W-:Y:S02]  /*2fa0*/  ISETP.GT.AND P2, PT, R2.reuse, 0x30, P2 ;  /* 0x000000300200780c */ /* 0x040fe40001744270 */
[C---:B------:R-:W-:Y:S02]  /*2fb0*/  ISETP.GT.AND P1, PT, R2.reuse, 0x31, P1 ;  /* 0x000000310200780c */ /* 0x040fe40000f24270 */
[C---:B------:R-:W-:Y:S02]  /*2fc0*/  ISETP.GT.AND P0, PT, R2.reuse, 0x38, P0 ;  /* 0x000000380200780c */ /* 0x040fe40000704270 */
[----:B------:R-:W-:Y:S01]  /*2fd0*/  ISETP.GT.AND P3, PT, R2, 0x39, P3 ;  /* 0x000000390200780c */ /* 0x000fe20001f64270 */
[----:B0-----:R-:W-:Y:S01]  /*2fe0*/  IMAD.IADD R2, R21, 0x1, R4 ;  /* 0x0000000115027824 */ /* 0x001fe200078e0204 */
[----:B------:R-:W-:-:S02]  /*2ff0*/  ISETP.LT.OR P2, PT, R0, 0x31, P2 ;  /* 0x000000310000780c */ /* 0x000fc40001741670 */
[C---:B------:R-:W-:Y:S02]  /*3000*/  ISETP.LT.OR P1, PT, R0.reuse, 0x32, P1 ;  /* 0x000000320000780c */ /* 0x040fe40000f21670 */
[C---:B------:R-:W-:Y:S02]  /*3010*/  ISETP.LT.OR P0, PT, R0.reuse, 0x39, P0 ;  /* 0x000000390000780c */ /* 0x040fe40000701670 */
[----:B------:R-:W-:Y:S02]  /*3020*/  ISETP.LT.OR P3, PT, R0, 0x3a, P3 ;  /* 0x0000003a0000780c */ /* 0x000fe40001f61670 */
[----:B------:R-:W-:Y:S02]  /*3030*/  VIADDMNMX R0, R4, R58, R15, PT ;  /* 0x0000003a04007246 */ /* 0x000fe4000380010f */
[----:B------:R-:W-:Y:S02]  /*3040*/  FSEL R48, R48, -INF , !P2 ;  /* 0xff80000030307808 */ /* 0x000fe40005000000 */
[----:B------:R-:W-:-:S02]  /*3050*/  FSEL R58, R49, -INF , !P1 ;  /* 0xff800000313a7808 */ /* 0x000fc40004800000 */
[----:B------:R-:W-:Y:S02]  /*3060*/  FSEL R52, R52, -INF , !P0 ;  /* 0xff80000034347808 */ /* 0x000fe40004000000 */
[----:B------:R-:W-:Y:S01]  /*3070*/  FSEL R72, R53, -INF , !P3 ;  /* 0xff80000035487808 */ /* 0x000fe20005800000 */
[----:B------:R-:W-:Y:S06]  /*3080*/  @!P6 BRA `(.L_x_984) ;  /* 0x00000000005ce947 */ /* 0x000fec0003800000 */
[----:B------:R-:W-:Y:S01]  /*3090*/  R2UR UR4, R17 ;  /* 0x00000000110472ca */ /* 0x000fe200000e0000 */
[----:B------:R-:W-:Y:S01]  /*30a0*/  IMAD.U32 R3, RZ, RZ, UR10 ;  /* 0x0000000aff037e24 */ /* 0x000fe2000f8e00ff */
[----:B------:R-:W-:Y:S11]  /*30b0*/  BSSY B0, `(.L_x_985) ;  /* 0x0000010000007945 */ /* 0x000ff60003800000 */
[----:B------:R-:W-:-:S05]  /*30c0*/  IMAD R3, R3, UR4, R4 ;  /* 0x0000000403037c24 */ /* 0x000fca000f8e0204 */
[----:B------:R-:W-:-:S04]  /*30d0*/  IADD3 R3, R3, -UR11, RZ ;  /* 0x8000000b03037c10 */ /* 0x000fc8000fffe0ff */
        /* <DEDUP_REMOVED lines=9> */
.L_x_986:
[----:B------:R-:W-:-:S13]  /*3170*/  ISETP.NE.AND P0, PT, R57, 0x1, PT ;  /* 0x000000013900780c */ /* 0x000fda0003f05270 */
[----:B------:R-:W0:Y:S02]  /*3180*/  @P0 LDC.64 R14, c[0x0][0x9e8] ;  /* 0x00027a00ff0e0b82 */ /* 0x000e240000000a00 */
[----:B0-----:R-:W-:-:S05]  /*3190*/  @P0 IMAD.HI.U32 R4, R3, R14, RZ ;  /* 0x0000000e03040227 */ /* 0x001fca00078e00ff */
[----:B------:R-:W-:-:S07]  /*31a0*/  @P0 SHF.R.U32.HI R3, RZ, R15, R4 ;  /* 0x0000000fff030219 */ /* 0x000fce0000011604 */
.L_x_987:
[----:B------:R-:W-:Y:S05]  /*31b0*/  BSYNC B0 ;  /* 0x0000000000007941 */ /* 0x000fea0003800000 */
.L_x_985:
[----:B------:R-:W-:-:S04]  /*31c0*/  IMAD R4, R3, R57, -UR27 ;  /* 0x8000001b03047e24 */ /* 0x000fc8000f8e0239 */
[----:B------:R-:W-:-:S05]  /*31d0*/  IMAD R3, R5, -0x2, R4 ;  /* 0xfffffffe05037824 */ /* 0x000fca00078e0204 */
[----:B------:R-:W-:Y:S02]  /*31e0*/  VIMNMX R2, R2, R3, !PT ;  /* 0x0000000302027248 */ /* 0x000fe40007fe0100 */
[----:B------:R-:W-:-:S07]  /*31f0*/  VIADDMNMX R0, R3, R57, R0, PT ;  /* 0x0000003903007246 */ /* 0x000fce0003800100 */
.L_x_984:
[----:B------:R-:W-:Y:S01]  /*3200*/  FMNMX.FTZ R3, R24, R60, !PT ;  /* 0x0000003c18037209 */ /* 0x000fe20007810000 */
[----:B------:R-:W-:Y:S02]  /*3210*/  UP2UR UR4, UPR, URZ, 0x8 ;  /* 0x000000083f047883 */ /* 0x000fe40008000000 */
[----:B------:R-:W-:Y:S01]  /*3220*/  UISETP.NE.AND UP3, UPT, UR22, URZ, UPT ;  /* 0x0000003f1600728c */ /* 0x000fe2000bf65270 */
[----:B------:R-:W-:Y:S01]  /*3230*/  FMNMX.FTZ R3, R28, R3, !PT ;  /* 0x000000031c037209 */ /* 0x000fe20007810000 */
[----:B------:R-:W-:Y:S02]  /*3240*/  UP2UR UR22, UPR, URZ, 0x10 ;  /* 0x000000103f167883 */ /* 0x000fe40008000000 */
[----:B------:R-:W-:Y:S01]  /*3250*/  UISETP.NE.AND UP4, UPT, UR26, URZ, UPT ;  /* 0x0000003f1a00728c */ /* 0x000fe2000bf85270 */
[----:B------:R-:W-:Y:S01]  /*3260*/  FMNMX.FTZ R3, R62, R3, !PT ;  /* 0x000000033e037209 */ /* 0x000fe20007810000 */
[----:B------:R-:W-:Y:S01]  /*3270*/  UP2UR UR26, UPR, URZ, 0x20 ;  /* 0x000000203f1a7883 */ /* 0x000fe20008000000 */
[----:B------:R-:W-:Y:S01]  /*3280*/  PLOP3.LUT P2, PT, PT, PT, UP3, 0x40, 0x0 ;  /* 0x000000000000781c */ /* 0x000fe20003f4e838 */
[----:B------:R-:W-:Y:S01]  /*3290*/  UISETP.NE.AND UP5, UPT, UR23, URZ, UPT ;  /* 0x0000003f1700728c */ /* 0x000fe2000bfa5270 */
[----:B------:R-:W-:Y:S01]  /*32a0*/  FMNMX.FTZ R3, R32, R3, !PT ;  /* 0x0000000320037209 */ /* 0x000fe20007810000 */
[----:B------:R-:W-:Y:S01]  /*32b0*/  UP2UR UR27, UPR, URZ, 0x1 ;  /* 0x000000013f1b7883 */ /* 0x000fe20008000000 */
[----:B------:R-:W-:Y:S01]  /*32c0*/  PLOP3.LUT P1, PT, PT, PT, UP4, 0x40, 0x0 ;  /* 0x000000000000781c */ /* 0x000fe20003f2e848 */
[----:B------:R-:W-:Y:S01]  /*32d0*/  UISETP.NE.AND UP0, UPT, UR15, URZ, UPT ;  /* 0x0000003f0f00728c */ /* 0x000fe2000bf05270 */
[----:B------:R-:W-:Y:S01]  /*32e0*/  FMNMX.FTZ R3, R64, R3, !PT ;  /* 0x0000000340037209 */ /* 0x000fe20007810000 */
[----:B------:R-:W-:Y:S01]  /*32f0*/  UISETP.NE.AND UP3, UPT, UR18, URZ, UPT ;  /* 0x0000003f1200728c */ /* 0x000fe2000bf65270 */
[----:B------:R-:W-:Y:S01]  /*3300*/  PLOP3.LUT P3, PT, PT, PT, UP5, 0x40, 0x0 ;  /* 0x000000000000781c */ /* 0x000fe20003f6e858 */
[----:B------:R-:W-:Y:S01]  /*3310*/  UISETP.NE.AND UP5, UPT, UR5, URZ, UPT ;  /* 0x0000003f0500728c */ /* 0x000fe2000bfa5270 */
[----:B------:R-:W-:Y:S01]  /*3320*/  FMNMX.FTZ R3, R36, R3, !PT ;  /* 0x0000000324037209 */ /* 0x000fe20007810000 */
[----:B------:R-:W-:Y:S01]  /*3330*/  UISETP.NE.AND UP4, UPT, UR19, URZ, UPT ;  /* 0x0000003f1300728c */ /* 0x000fe2000bf85270 */
[----:B------:R-:W-:Y:S01]  /*3340*/  ISETP.GT.AND P3, PT, R2, RZ, P3 ;  /* 0x000000ff0200720c */ /* 0x000fe20001f64270 */
[----:B------:R-:W-:Y:S01]  /*3350*/  ULDC UR5, c[0x0][0x988] ;  /* 0x0002620000057ab9 */ /* 0x000fe20000000800 */
[----:B------:R-:W-:Y:S01]  /*3360*/  FMNMX.FTZ R3, R66, R3, !PT ;  /* 0x0000000342037209 */ /* 0x000fe20007810000 */
[----:B------:R-:W-:Y:S01]  /*3370*/  UP2UR UR23, UPR, URZ, 0x40 ;  /* 0x000000403f177883 */ /* 0x000fe20008000000 */
[----:B------:R-:W-:Y:S01]  /*3380*/  ISETP.GT.AND P1, PT, R2, 0x1, P1 ;  /* 0x000000010200780c */ /* 0x000fe20000f24270 */
[----:B------:R-:W-:Y:S01]  /*3390*/  UISETP.NE.AND UP6, UPT, UR14, URZ, UPT ;  /* 0x0000003f0e00728c */ /* 0x000fe2000bfc5270 */
[----:B------:R-:W-:-:S02]  /*33a0*/  FMNMX.FTZ R3, R40, R3, !PT ;  /* 0x0000000328037209 */ /* 0x000fc40007810000 */
[----:B------:R-:W-:Y:S02]  /*33b0*/  ISETP.LT.OR P3, PT, R0, 0x1, P3 ;  /* 0x000000010000780c */ /* 0x000fe40001f61670 */
[----:B------:R-:W-:Y:S02]  /*33c0*/  FMNMX.FTZ R3, R68, R3, !PT ;  /* 0x0000000344037209 */ /* 0x000fe40007810000 */
[----:B------:R-:W-:Y:S02]  /*33d0*/  ISETP.LT.OR P1, PT, R0, 0x2, P1 ;  /* 0x000000020000780c */ /* 0x000fe40000f21670 */
[----:B------:R-:W-:Y:S02]  /*33e0*/  FMNMX.FTZ R3, R44, R3, !PT ;  /* 0x000000032c037209 */ /* 0x000fe40007810000 */
[----:B------:R-:W-:Y:S02]  /*33f0*/  ISETP.GT.AND P2, PT, R2, 0x8, P2 ;  /* 0x000000080200780c */ /* 0x000fe40001744270 */
[----:B------:R-:W-:-:S02]  /*3400*/  FMNMX.FTZ R3, R70, R3, !PT ;  /* 0x0000000346037209 */ /* 0x000fc40007810000 */
[----:B------:R-:W-:Y:S02]  /*3410*/  FSEL R26, R26, -INF , !P3 ;  /* 0xff8000001a1a7808 */ /* 0x000fe40005800000 */
[----:B------:R-:W-:Y:S02]  /*3420*/  FMNMX.FTZ R3, R48, R3, !PT ;  /* 0x0000000330037209 */ /* 0x000fe40007810000 */
[----:B------:R-:W-:Y:S01]  /*3430*/  PLOP3.LUT P3, PT, PT, PT, UP0, 0x40, 0x0 ;  /* 0x000000000000781c */ /* 0x000fe20003f6e808 */
[----:B------:R-:W-:Y:S01]  /*3440*/  UISETP.NE.AND UP0, UPT, UR7, URZ, UPT ;  /* 0x0000003f0700728c */ /* 0x000fe2000bf05270 */
[----:B------:R-:W-:Y:S02]  /*3450*/  FMNMX.FTZ R3, R58, R3, !PT ;  /* 0x000000033a037209 */ /* 0x000fe40007810000 */
[----:B------:R-:W-:Y:S02]  /*3460*/  FSEL R27, R27, -INF , !P1 ;  /* 0xff8000001b1b7808 */ /* 0x000fe40004800000 */
[----:B------:R-:W-:-:S02]  /*3470*/  FMNMX.FTZ R3, R52, R3, !PT ;  /* 0x0000000334037209 */ /* 0x000fc40007810000 */
[----:B------:R-:W-:Y:S02]  /*3480*/  ISETP.LT.OR P2, PT, R0, 0x9, P2 ;  /* 0x000000090000780c */ /* 0x000fe40001741670 */
[----:B------:R-:W-:Y:S02]  /*3490*/  FMNMX.FTZ R3, R72, R3, !PT ;  /* 0x0000000348037209 */ /* 0x000fe40007810000 */
[----:B------:R-:W-:Y:S01]  /*34a0*/  PLOP3.LUT P1, PT, PT, PT, UP3, 0x40, 0x0 ;  /* 0x000000000000781c */ /* 0x000fe20003f2e838 */
[----:B------:R-:W-:Y:S01]  /*34b0*/  UISETP.NE.AND UP3, UPT, UR4, URZ, UPT ;  /* 0x0000003f0400728c */ /* 0x000fe2000bf65270 */
[----:B------:R-:W-:Y:S01]  /*34c0*/  FSEL R30, R30, -INF , !P2 ;  /* 0xff8000001e1e7808 */ /* 0x000fe20005000000 */
[----:B------:R-:W0:Y:S01]  /*34d0*/  SHFL.BFLY PT, R4, R3, 0x2, 0x1f ;  /* 0x0c401f0003047f89 */ /* 0x000e2200000e0000 */
[----:B------:R-:W-:Y:S02]  /*34e0*/  ISETP.GT.AND P3, PT, R2, 0x10, P3 ;  /* 0x000000100200780c */ /* 0x000fe40001f64270 */
[----:B------:R-:W-:Y:S01]  /*34f0*/  PLOP3.LUT P2, PT, PT, PT, UP4, 0x40, 0x0 ;  /* 0x000000000000781c */ /* 0x000fe20003f4e848 */
[----:B------:R-:W-:Y:S01]  /*3500*/  UISETP.NE.AND UP4, UPT, UR22, URZ, UPT ;  /* 0x0000003f1600728c */ /* 0x000fe2000bf85270 */
[----:B------:R-:W-:-:S02]  /*3510*/  ISETP.LT.OR P3, PT, R0, 0x11, P3 ;  /* 0x000000110000780c */ /* 0x000fc40001f61670 */
[----:B------:R-:W-:Y:S02]  /*3520*/  ISETP.GT.AND P1, PT, R2, 0x11, P1 ;  /* 0x000000110200780c */ /* 0x000fe40000f24270 */
[----:B------:R-:W-:Y:S02]  /*3530*/  FSEL R34, R34, -INF , !P3 ;  /* 0xff80000022227808 */ /* 0x000fe40005800000 */
[----:B------:R-:W-:Y:S02]  /*3540*/  ISETP.LT.OR P1, PT, R0, 0x12, P1 ;  /* 0x000000120000780c */ /* 0x000fe40000f21670 */
[----:B------:R-:W-:Y:S02]  /*3550*/  ISETP.GT.AND P2, PT, R2, 0x18, P2 ;  /* 0x000000180200780c */ /* 0x000fe40001744270 */
[----:B------:R-:W-:Y:S01]  /*3560*/  PLOP3.LUT P3, PT, PT, PT, UP6, 0x40, 0x0 ;  /* 0x000000000000781c */ /* 0x000fe20003f6e868 */
[----:B------:R-:W-:Y:S01]  /*3570*/  UISETP.NE.AND UP6, UPT, UR23, URZ, UPT ;  /* 0x0000003f1700728c */ /* 0x000fe2000bfc5270 */
[----:B------:R-:W-:-:S02]  /*3580*/  FSEL R35, R35, -INF , !P1 ;  /* 0xff80000023237808 */ /* 0x000fc40004800000 */
[----:B------:R-:W-:Y:S02]  /*3590*/  ISETP.LT.OR P2, PT, R0, 0x19, P2 ;  /* 0x000000190000780c */ /* 0x000fe40001741670 */
[----:B------:R-:W-:Y:S01]  /*35a0*/  PLOP3.LUT P1, PT, PT, PT, UP0, 0x40, 0x0 ;  /* 0x000000000000781c */ /* 0x000fe20003f2e808 */
[----:B------:R-:W-:Y:S01]  /*35b0*/  UISETP.NE.AND UP0, UPT, UR27, URZ, UPT ;  /* 0x0000003f1b00728c */ /* 0x000fe2000bf05270 */
[----:B------:R-:W-:Y:S02]  /*35c0*/  ISETP.GT.AND P3, PT, R2, 0x20, P3 ;  /* 0x000000200200780c */ /* 0x000fe40001f64270 */
[----:B0-----:R-:W-:Y:S02]  /*35d0*/  FMNMX.FTZ R14, R3, R4, !PT ;  /* 0x00000004030e7209 */ /* 0x001fe40007810000 */
[----:B------:R-:W-:Y:S02]  /*35e0*/  FMNMX.FTZ R3, R26, R27, !PT ;  /* 0x0000001b1a037209 */ /* 0x000fe40007810000 */
[----:B------:R-:W-:Y:S01]  /*35f0*/  FSEL R38, R38, -INF , !P2 ;  /* 0xff80000026267808 */ /* 0x000fe20005000000 */
[----:B------:R-:W0:Y:S01]  /*3600*/  SHFL.BFLY PT, R15, R14, 0x1, 0x1f ;  /* 0x0c201f000e0f7f89 */ /* 0x000e2200000e0000 */
[----:B------:R-:W-:-:S02]  /*3610*/  PLOP3.LUT P2, PT, PT, PT, UP1, 0x40, 0x0 ;  /* 0x000000000000781c */ /* 0x000fc40003f4e818 */
[----:B------:R-:W-:Y:S01]  /*3620*/  ISETP.LT.OR P3, PT, R0, 0x21, P3 ;  /* 0x000000210000780c */ /* 0x000fe20001f61670 */
[----:B------:R-:W-:Y:S01]  /*3630*/  @UP0 ULDC UR4, c[0x0][0x450] ;  /* 0x0001140000040ab9 */ /* 0x000fe20000000800 */
[C---:B------:R-:W-:Y:S02]  /*3640*/  ISETP.GT.AND P1, PT, R2.reuse, 0x21, P1 ;  /* 0x000000210200780c */ /* 0x040fe40000f24270 */
[----:B------:R-:W-:Y:S02]  /*3650*/  ISETP.GT.AND P2, PT, R2, 0x28, P2 ;  /* 0x000000280200780c */ /* 0x000fe40001744270 */
[----:B------:R-:W-:Y:S02]  /*3660*/  FSEL R42, R42, -INF , !P3 ;  /* 0xff8000002a2a7808 */ /* 0x000fe40005800000 */
[C---:B------:R-:W-:Y:S02]  /*3670*/  ISETP.LT.OR P1, PT, R0.reuse, 0x22, P1 ;  /* 0x000000220000780c */ /* 0x040fe40000f21670 */
[----:B------:R-:W-:-:S02]  /*3680*/  ISETP.LT.OR P2, PT, R0, 0x29, P2 ;  /* 0x000000290000780c */ /* 0x000fc40001741670 */
[----:B------:R-:W-:Y:S02]  /*3690*/  PLOP3.LUT P3, PT, PT, PT, UP3, 0x40, 0x0 ;  /* 0x000000000000781c */ /* 0x000fe40003f6e838 */
[----:B------:R-:W-:Y:S02]  /*36a0*/  FSEL R43, R43, -INF , !P1 ;  /* 0xff8000002b2b7808 */ /* 0x000fe40004800000 */
[----:B------:R-:W-:Y:S02]  /*36b0*/  FSEL R46, R46, -INF , !P2 ;  /* 0xff8000002e2e7808 */ /* 0x000fe40005000000 */
[----:B------:R-:W-:Y:S02]  /*36c0*/  PLOP3.LUT P1, PT, PT, PT, UP4, 0x40, 0x0 ;  /* 0x000000000000781c */ /* 0x000fe40003f2e848 */
[----:B------:R-:W-:Y:S02]  /*36d0*/  ISETP.GT.AND P3, PT, R2, 0x30, P3 ;  /* 0x000000300200780c */ /* 0x000fe40001f64270 */
[----:B0-----:R-:W-:-:S02]  /*36e0*/  FMNMX.FTZ R4, R14, R15, !PT ;  /* 0x0000000f0e047209 */ /* 0x001fc40007810000 */
[----:B------:R-:W-:Y:S02]  /*36f0*/  FMNMX.FTZ R14, R30, R3, !PT ;  /* 0x000000031e0e7209 */ /* 0x000fe40007810000 */
[C---:B------:R-:W-:Y:S01]  /*3700*/  FSETP.NEU.FTZ.AND P0, PT, R4.reuse, -INF , PT ;  /* 0xff8000000400780b */ /* 0x040fe20003f1d000 */
[----:B------:R-:W-:Y:S01]  /*3710*/  FMUL.FTZ R15, R4, UR5 ;  /* 0x00000005040f7c20 */ /* 0x000fe20008410000 */
[----:B------:R-:W-:Y:S02]  /*3720*/  ISETP.GT.AND P1, PT, R2, 0x31, P1 ;  /* 0x000000310200780c */ /* 0x000fe40000f24270 */
[C---:B------:R-:W-:Y:S02]  /*3730*/  ISETP.LT.OR P3, PT, R0.reuse, 0x31, P3 ;  /* 0x000000310000780c */ /* 0x040fe40001f61670 */
[----:B------:R-:W-:Y:S02]  /*3740*/  FSEL R15, R15, RZ, P0 ;  /* 0x000000ff0f0f7208 */ /* 0x000fe40000000000 */
[----:B------:R-:W-:Y:S01]  /*3750*/  PLOP3.LUT P0, PT, PT, PT, UP5, 0x40, 0x0 ;  /* 0x000000000000781c */ /* 0x000fe20003f0e858 */
[----:B------:R-:W-:Y:S01]  /*3760*/  UISETP.NE.AND UP5, UPT, UR6, URZ, UPT ;  /* 0x0000003f0600728c */ /* 0x000fe2000bfa5270 */
[----:B------:R-:W-:Y:S01]  /*3770*/  ISETP.LT.OR P1, PT, R0, 0x32, P1 ;  /* 0x000000320000780c */ /* 0x000fe20000f21670 */
[--C-:B------:R-:W-:Y:S01]  /*3780*/  FFMA.FTZ R21, R60, UR5, -R15.reuse ;  /* 0x000000053c157c23 */ /* 0x100fe2000801080f */
[----:B------:R-:W-:Y:S01]  /*3790*/  ISETP.GT.AND P0, PT, R2, 0x9, P0 ;  /* 0x000000090200780c */ /* 0x000fe20000704270 */
[--C-:B------:R-:W-:Y:S01]  /*37a0*/  FFMA.FTZ R23, R62, UR5, -R15.reuse ;  /* 0x000000053e177c23 */ /* 0x100fe2000801080f */
[----:B------:R-:W-:Y:S01]  /*37b0*/  FSEL R50, R50, -INF , !P3 ;  /* 0xff80000032327808 */ /* 0x000fe20005800000 */
[--C-:B------:R-:W-:Y:S01]  /*37c0*/  FFMA.FTZ R25, R64, UR5, -R15.reuse ;  /* 0x0000000540197c23 */ /* 0x100fe2000801080f */
[----:B------:R-:W-:Y:S01]  /*37d0*/  ISETP.LT.OR P0, PT, R0, 0xa, P0 ;  /* 0x0000000a0000780c */ /* 0x000fe20000701670 */
[----:B------:R-:W-:Y:S01]  /*37e0*/  MUFU.EX2 R21, R21 ;  /* 0x0000001500157308 */ /* 0x000fe20000000800 */
[----:B------:R-:W-:Y:S01]  /*37f0*/  FSEL R51, R51, -INF , !P1 ;  /* 0xff80000033337808 */ /* 0x000fe20004800000 */
[--C-:B------:R-:W-:Y:S01]  /*3800*/  FFMA.FTZ R29, R66, UR5, -R15.reuse ;  /* 0x00000005421d7c23 */ /* 0x100fe2000801080f */
[----:B------:R-:W-:Y:S01]  /*3810*/  FSEL R31, R31, -INF , !P0 ;  /* 0xff8000001f1f7808 */ /* 0x000fe20004000000 */
[--C-:B------:R-:W-:Y:S01]  /*3820*/  FFMA.FTZ R37, R70, UR5, -R15.reuse ;  /* 0x0000000546257c23 */ /* 0x100fe2000801080f */
[----:B------:R-:W-:Y:S01]  /*3830*/  PLOP3.LUT P0, PT, PT, PT, UP5, 0x40, 0x0 ;  /* 0x000000000000781c */ /* 0x000fe20003f0e858 */
[----:B------:R-:W-:Y:S01]  /*3840*/  UISETP.NE.AND UP5, UPT, UR26, URZ, UPT ;  /* 0x0000003f1a00728c */ /* 0x000fe2000bfa5270 */
[----:B------:R-:W-:Y:S01]  /*3850*/  FMNMX.FTZ R3, R31, R14, !PT ;  /* 0x0000000e1f037209 */ /* 0x000fe20007810000 */
[----:B------:R-:W-:Y:S01]  /*3860*/  MUFU.EX2 R23, R23 ;  /* 0x0000001700177308 */ /* 0x000fe20000000800 */
[----:B------:R-:W-:Y:S01]  /*3870*/  ISETP.GT.AND P0, PT, R2, 0x19, P0 ;  /* 0x000000190200780c */ /* 0x000fe20000704270 */
[----:B------:R-:W-:Y:S01]  /*3880*/  FFMA.FTZ R41, R58, UR5, -R15 ;  /* 0x000000053a297c23 */ /* 0x000fe2000801080f */
[----:B------:R-:W-:Y:S01]  /*3890*/  FMNMX.FTZ R14, R34, R3, !PT ;  /* 0x00000003220e7209 */ /* 0x000fe20007810000 */
[----:B------:R-:W-:Y:S01]  /*38a0*/  @UP0 ULDC UR6, c[0x0][0x44c] ;  /* 0x0001130000060ab9 */ /* 0x000fe20000000800 */
[----:B------:R-:W-:Y:S01]  /*38b0*/  ISETP.LT.OR P0, PT, R0, 0x1a, P0 ;  /* 0x0000001a0000780c */ /* 0x000fe20000701670 */
[----:B------:R-:W-:Y:S01]  /*38c0*/  UIMAD.WIDE.U32 UR6, UR38, UR6, URZ ;  /* 0x00000006260672a5 */ /* 0x000fe2000f8e003f */
[----:B------:R-:W-:Y:S01]  /*38d0*/  FMNMX.FTZ R3, R35, R14, !PT ;  /* 0x0000000e23037209 */ /* 0x000fe20007810000 */
[----:B------:R-:W-:Y:S01]  /*38e0*/  MUFU.EX2 R25, R25 ;  /* 0x0000001900197308 */ /* 0x000fe20000000800 */
[----:B------:R-:W-:Y:S01]  /*38f0*/  FSEL R39, R39, -INF , !P0 ;  /* 0xff80000027277808 */ /* 0x000fe20004000000 */
[----:B------:R-:W-:Y:S01]  /*3900*/  @UP0 USHF.R.U32.HI UR38, URZ, UR4, UR7 ;  /* 0x000000043f260299 */ /* 0x000fe20008011607 */
[----:B------:R-:W-:Y:S01]  /*3910*/  PLOP3.LUT P0, PT, PT, PT, UP2, 0x40, 0x0 ;  /* 0x000000000000781c */ /* 0x000fe20003f0e828 */
[----:B------:R-:W-:Y:S01]  /*3920*/  UIADD3 UR6, UR39, -0x2, URZ ;  /* 0xfffffffe27067890 */ /* 0x000fe2000fffe03f */
[----:B------:R-:W-:Y:S01]  /*3930*/  FMNMX.FTZ R14, R38, R3, !PT ;  /* 0x00000003260e7209 */ /* 0x000fe20007810000 */
[----:B------:R-:W-:Y:S01]  /*3940*/  UIADD3 UR38, UR42, UR38, URZ ;  /* 0x000000262a267290 */ /* 0x000fe2000fffe03f */
[----:B------:R-:W-:Y:S01]  /*3950*/  ISETP.GT.AND P0, PT, R2, 0x29, P0 ;  /* 0x000000290200780c */ /* 0x000fe20000704270 */
[----:B------:R-:W-:Y:S01]  /*3960*/  MUFU.EX2 R29, R29 ;  /* 0x0000001d001d7308 */ /* 0x000fe20000000800 */
[----:B------:R-:W-:-:S02]  /*3970*/  FMNMX.FTZ R3, R39, R14, !PT ;  /* 0x0000000e27037209 */ /* 0x000fc40007810000 */
[----:B------:R-:W-:Y:S01]  /*3980*/  ISETP.LT.OR P0, PT, R0, 0x2a, P0 ;  /* 0x0000002a0000780c */ /* 0x000fe20000701670 */
[----:B------:R-:W-:Y:S01]  /*3990*/  VIADD R56, R56, UR38 ;  /* 0x0000002638387c36 */ /* 0x000fe20008000000 */
[----:B------:R-:W-:Y:S02]  /*39a0*/  FMNMX.FTZ R14, R42, R3, !PT ;  /* 0x000000032a0e7209 */ /* 0x000fe40007810000 */
[----:B------:R-:W-:Y:S01]  /*39b0*/  FSEL R47, R47, -INF , !P0 ;  /* 0xff8000002f2f7808 */ /* 0x000fe20004000000 */
[----:B------:R-:W-:Y:S01]  /*39c0*/  MUFU.EX2 R37, R37 ;  /* 0x0000002500257308 */ /* 0x000fe20000000800 */
[----:B------:R-:W-:Y:S02]  /*39d0*/  PLOP3.LUT P2, PT, PT, PT, UP5, 0x40, 0x0 ;  /* 0x000000000000781c */ /* 0x000fe40003f4e858 */
[----:B------:R-:W-:Y:S02]  /*39e0*/  PLOP3.LUT P0, PT, PT, PT, UP6, 0x40, 0x0 ;  /* 0x000000000000781c */ /* 0x000fe40003f0e868 */
[----:B------:R-:W-:Y:S01]  /*39f0*/  FMNMX.FTZ R3, R43, R14, !PT ;  /* 0x0000000e2b037209 */ /* 0x000fe20007810000 */
[--C-:B------:R-:W-:Y:S01]  /*3a00*/  FFMA.FTZ R14, R24, UR5, -R15.reuse ;  /* 0x00000005180e7c23 */ /* 0x100fe2000801080f */
[----:B------:R-:W-:Y:S01]  /*3a10*/  ISETP.GT.AND P2, PT, R2, 0x38, P2 ;  /* 0x000000380200780c */ /* 0x000fe20001744270 */
[--C-:B------:R-:W-:Y:S01]  /*3a20*/  FFMA.FTZ R24, R32, UR5, -R15.reuse ;  /* 0x0000000520187c23 */ /* 0x100fe2000801080f */
[----:B------:R-:W-:Y:S01]  /*3a30*/  ISETP.GT.AND P0, PT, R2, 0x39, P0 ;  /* 0x000000390200780c */ /* 0x000fe20000704270 */
[--C-:B------:R-:W-:Y:S01]  /*3a40*/  FFMA.FTZ R32, R40, UR5, -R15.reuse ;  /* 0x0000000528207c23 */ /* 0x100fe2000801080f */
[----:B------:R-:W-:Y:S01]  /*3a50*/  FMNMX.FTZ R2, R46, R3, !PT ;  /* 0x000000032e027209 */ /* 0x000fe20007810000 */
[----:B------:R-:W0:Y:S01]  /*3a60*/  MUFU.EX2 R14, R14 ;  /* 0x0000000e000e7308 */ /* 0x000e220000000800 */
[----:B------:R-:W-:Y:S01]  /*3a70*/  ISETP.LT.OR P2, PT, R0, 0x39, P2 ;  /* 0x000000390000780c */ /* 0x000fe20001741670 */
[----:B------:R-:W-:Y:S01]  /*3a80*/  FFMA.FTZ R40, R48, UR5, -R15 ;  /* 0x0000000530287c23 */ /* 0x000fe2000801080f */
[----:B------:R-:W-:-:S02]  /*3a90*/  FMNMX.FTZ R3, R47, R2, !PT ;  /* 0x000000022f037209 */ /* 0x000fc40007810000 */
[----:B------:R-:W-:Y:S02]  /*3aa0*/  ISETP.LT.OR P0, PT, R0, 0x3a, P0 ;  /* 0x0000003a0000780c */ /* 0x000fe40000701670 */
[----:B------:R-:W-:Y:S01]  /*3ab0*/  FMNMX.FTZ R2, R50, R3, !PT ;  /* 0x0000000332027209 */ /* 0x000fe20007810000 */
[----:B------:R-:W1:Y:S01]  /*3ac0*/  MUFU.EX2 R24, R24 ;  /* 0x0000001800187308 */ /* 0x000e620000000800 */
[----:B------:R-:W-:Y:S02]  /*3ad0*/  FSEL R54, R54, -INF , !P2 ;  /* 0xff80000036367808 */ /* 0x000fe40005000000 */
[----:B------:R-:W-:Y:S01]  /*3ae0*/  FMNMX.FTZ R3, R51, R2, !PT ;  /* 0x0000000233037209 */ /* 0x000fe20007810000 */
[--C-:B------:R-:W-:Y:S01]  /*3af0*/  FFMA.FTZ R2, R28, UR5, -R15.reuse ;  /* 0x000000051c027c23 */ /* 0x100fe2000801080f */
[----:B------:R-:W-:Y:S01]  /*3b00*/  FSEL R55, R55, -INF , !P0 ;  /* 0xff80000037377808 */ /* 0x000fe20004000000 */
[--C-:B------:R-:W-:Y:S01]  /*3b10*/  FFMA.FTZ R28, R36, UR5, -R15.reuse ;  /* 0x00000005241c7c23 */ /* 0x100fe2000801080f */
[----:B------:R-:W-:Y:S01]  /*3b20*/  FMNMX.FTZ R0, R54, R3, !PT ;  /* 0x0000000336007209 */ /* 0x000fe20007810000 */
[----:B------:R-:W-:Y:S01]  /*3b30*/  MUFU.EX2 R198, R2 ;  /* 0x0000000200c67308 */ /* 0x000fe20000000800 */
[----:B------:R-:W-:Y:S01]  /*3b40*/  FFMA.FTZ R36, R44, UR5, -R15 ;  /* 0x000000052c247c23 */ /* 0x000fe2000801080f */
[----:B0-----:R-:W-:-:S02]  /*3b50*/  F2FP.BF16.F32.PACK_AB R196, R21, R14 ;  /* 0x0000000e15c4723e */ /* 0x001fc400000010ff */
[----:B------:R-:W-:-:S04]  /*3b60*/  FMNMX.FTZ R0, R55, R0, !PT ;  /* 0x0000000037007209 */ /* 0x000fc80007810000 */
[----:B------:R-:W0:Y:S01]  /*3b70*/  MUFU.EX2 R28, R28 ;  /* 0x0000001c001c7308 */ /* 0x000e220000000800 */
[----:B------:R-:W2:Y:S01]  /*3b80*/  SHFL.BFLY PT, R3, R0, 0x2, 0x1f ;  /* 0x0c401f0000037f89 */ /* 0x000ea200000e0000 */
[----:B-1----:R-:W-:-:S06]  /*3b90*/  F2FP.BF16.F32.PACK_AB R192, R25, R24 ;  /* 0x0000001819c0723e */ /* 0x002fcc00000010ff */
[----:B------:R-:W-:Y:S08]  /*3ba0*/  MUFU.EX2 R32, R32 ;  /* 0x0000002000207308 */ /* 0x000ff00000000800 */
[----:B------:R-:W1:Y:S01]  /*3bb0*/  MUFU.EX2 R36, R36 ;  /* 0x0000002400247308 */ /* 0x000e620000000800 */
[----:B0-----:R-:W-:-:S07]  /*3bc0*/  F2FP.BF16.F32.PACK_AB R194, R29, R28 ;  /* 0x0000001c1dc2723e */ /* 0x001fce00000010ff */
[----:B------:R-:W-:Y:S01]  /*3bd0*/  MUFU.EX2 R40, R40 ;  /* 0x0000002800287308 */ /* 0x000fe20000000800 */
[----:B--2---:R-:W-:Y:S01]  /*3be0*/  FMNMX.FTZ R2, R0, R3, !PT ;  /* 0x0000000300027209 */ /* 0x004fe20007810000 */
[----:B------:R-:W-:-:S04]  /*3bf0*/  FFMA.FTZ R0, R68, UR5, -R15 ;  /* 0x0000000544007c23 */ /* 0x000fc8000801080f */
[----:B------:R-:W0:Y:S02]  /*3c00*/  SHFL.BFLY PT, R3, R2, 0x1, 0x1f ;  /* 0x0c201f0002037f89 */ /* 0x000e2400000e0000 */
[----:B------:R-:W2:Y:S01]  /*3c10*/  MUFU.EX2 R33, R0 ;  /* 0x0000000000217308 */ /* 0x000ea20000000800 */
[----:B-1----:R-:W-:-:S07]  /*3c20*/  F2FP.BF16.F32.PACK_AB R190, R37, R36 ;  /* 0x0000002425be723e */ /* 0x002fce00000010ff */
[----:B------:R-:W1:Y:S01]  /*3c30*/  MUFU.EX2 R41, R41 ;  /* 0x0000002900297308 */ /* 0x000e620000000800 */
[----:B--2---:R-:W-:Y:S02]  /*3c40*/  F2FP.BF16.F32.PACK_AB R188, R33, R32 ;  /* 0x0000002021bc723e */ /* 0x004fe400000010ff */
[----:B0-----:R-:W-:Y:S01]  /*3c50*/  FMNMX.FTZ R3, R2, R3, !PT ;  /* 0x0000000302037209 */ /* 0x001fe20007810000 */
[--C-:B------:R-:W-:Y:S01]  /*3c60*/  FFMA.FTZ R2, R52, UR5, -R15.reuse ;  /* 0x0000000534027c23 */ /* 0x100fe2000801080f */
[----:B------:R-:W-:Y:S01]  /*3c70*/  FFMA.FTZ R15, R72, UR5, -R15 ;  /* 0x00000005480f7c23 */ /* 0x000fe2000801080f */
[----:B-1----:R-:W-:Y:S02]  /*3c80*/  F2FP.BF16.F32.PACK_AB R184, R41, R40 ;  /* 0x0000002829b8723e */ /* 0x002fe400000010ff */
[C---:B------:R-:W-:Y:S01]  /*3c90*/  FMUL.FTZ R0, R3.reuse, UR5 ;  /* 0x0000000503007c20 */ /* 0x040fe20008410000 */
[----:B------:R-:W-:Y:S01]  /*3ca0*/  FSETP.NEU.FTZ.AND P0, PT, R3, -INF , PT ;  /* 0xff8000000300780b */ /* 0x000fe20003f1d000 */
[----:B------:R0:W-:Y:S03]  /*3cb0*/  MUFU.EX2 R45, R15 ;  /* 0x0000000f002d7308 */ /* 0x0001e60000000800 */
[----:B------:R-:W-:-:S05]  /*3cc0*/  FSEL R0, R0, RZ, P0 ;  /* 0x000000ff00007208 */ /* 0x000fca0000000000 */
[--C-:B------:R-:W-:Y:S01]  /*3cd0*/  FFMA.FTZ R26, R26, UR5, -R0.reuse ;  /* 0x000000051a1a7c23 */ /* 0x100fe20008010800 */
[--C-:B------:R-:W-:Y:S01]  /*3ce0*/  FFMA.FTZ R27, R27, UR5, -R0.reuse ;  /* 0x000000051b1b7c23 */ /* 0x100fe20008010800 */
[--C-:B------:R-:W-:Y:S01]  /*3cf0*/  FFMA.FTZ R30, R30, UR5, -R0.reuse ;  /* 0x000000051e1e7c23 */ /* 0x100fe20008010800 */
[--C-:B------:R-:W-:Y:S01]  /*3d00*/  FFMA.FTZ R31, R31, UR5, -R0.reuse ;  /* 0x000000051f1f7c23 */ /* 0x100fe20008010800 */
[----:B0-----:R-:W-:Y:S01]  /*3d10*/  FADD.FTZ R15, R14, R21 ;  /* 0x000000150e0f7221 */ /* 0x001fe20000010000 */
[--C-:B------:R-:W-:Y:S01]  /*3d20*/  FFMA.FTZ R34, R34, UR5, -R0.reuse ;  /* 0x0000000522227c23 */ /* 0x100fe20008010800 */
[----:B------:R-:W-:Y:S01]  /*3d30*/  MUFU.EX2 R26, R26 ;  /* 0x0000001a001a7308 */ /* 0x000fe20000000800 */
[--C-:B------:R-:W-:Y:S01]  /*3d40*/  FFMA.FTZ R35, R35, UR5, -R0.reuse ;  /* 0x0000000523237c23 */ /* 0x100fe20008010800 */
[----:B------:R-:W-:Y:S01]  /*3d50*/  FADD.FTZ R44, R198, R15 ;  /* 0x0000000fc62c7221 */ /* 0x000fe20000010000 */
[--C-:B------:R-:W-:Y:S01]  /*3d60*/  FFMA.FTZ R38, R38, UR5, -R0.reuse ;  /* 0x0000000526267c23 */ /* 0x100fe20008010800 */
[--C-:B------:R-:W-:Y:S01]  /*3d70*/  FFMA.FTZ R39, R39, UR5, -R0.reuse ;  /* 0x0000000527277c23 */ /* 0x100fe20008010800 */
[----:B------:R-:W-:Y:S01]  /*3d80*/  FFMA.FTZ R42, R42, UR5, -R0 ;  /* 0x000000052a2a7c23 */ /* 0x000fe20008010800 */
[----:B------:R-:W-:Y:S01]  /*3d90*/  FADD.FTZ R15, R23, R44 ;  /* 0x0000002c170f7221 */ /* 0x000fe20000010000 */
[--C-:B------:R-:W-:Y:S01]  /*3da0*/  FFMA.FTZ R43, R43, UR5, -R0.reuse ;  /* 0x000000052b2b7c23 */ /* 0x100fe20008010800 */
[----:B------:R-:W0:Y:S01]  /*3db0*/  MUFU.EX2 R27, R27 ;  /* 0x0000001b001b7308 */ /* 0x000e220000000800 */
[--C-:B------:R-:W-:Y:S01]  /*3dc0*/  FFMA.FTZ R46, R46, UR5, -R0.reuse ;  /* 0x000000052e2e7c23 */ /* 0x100fe20008010800 */
[----:B------:R-:W-:Y:S01]  /*3dd0*/  FADD.FTZ R44, R24, R15 ;  /* 0x0000000f182c7221 */ /* 0x000fe20000010000 */
[--C-:B------:R-:W-:Y:S01]  /*3de0*/  FFMA.FTZ R47, R47, UR5, -R0.reuse ;  /* 0x000000052f2f7c23 */ /* 0x100fe20008010800 */
[--C-:B------:R-:W-:Y:S01]  /*3df0*/  FFMA.FTZ R50, R50, UR5, -R0.reuse ;  /* 0x0000000532327c23 */ /* 0x100fe20008010800 */
[----:B------:R-:W-:Y:S01]  /*3e00*/  FFMA.FTZ R51, R51, UR5, -R0 ;  /* 0x0000000533337c23 */ /* 0x000fe20008010800 */
[----:B------:R-:W-:Y:S01]  /*3e10*/  FADD.FTZ R49, R25, R44 ;  /* 0x0000002c19317221 */ /* 0x000fe20000010000 */
[--C-:B------:R-:W-:Y:S01]  /*3e20*/  FFMA.FTZ R54, R54, UR5, -R0.reuse ;  /* 0x0000000536367c23 */ /* 0x100fe20008010800 */
[----:B------:R-:W1:Y:S01]  /*3e30*/  MUFU.EX2 R30, R30 ;  /* 0x0000001e001e7308 */ /* 0x000e620000000800 */
[----:B------:R-:W-:Y:S01]  /*3e40*/  FFMA.FTZ R0, R55, UR5, -R0 ;  /* 0x0000000537007c23 */ /* 0x000fe20008010800 */
[----:B------:R-:W-:Y:S01]  /*3e50*/  FADD.FTZ R48, R28, R49 ;  /* 0x000000311c307221 */ /* 0x000fe20000010000 */
[----:B------:R-:W-:-:S03]  /*3e60*/  F2FP.BF16.F32.PACK_AB R198, R23, R198 ;  /* 0x000000c617c6723e */ /* 0x000fc600000010ff */
[----:B------:R-:W-:Y:S02]  /*3e70*/  FADD.FTZ R49, R29, R48 ;  /* 0x000000301d317221 */ /* 0x000fe40000010000 */
[----:B------:R-:W2:Y:S01]  /*3e80*/  MUFU.EX2 R31, R31 ;  /* 0x0000001f001f7308 */ /* 0x000ea20000000800 */
[----:B0-----:R-:W-:Y:S01]  /*3e90*/  FADD.FTZ R15, R26, R27 ;  /* 0x0000001b1a0f7221 */ /* 0x001fe20000010000 */
[----:B------:R-:W-:Y:S01]  /*3ea0*/  FADD.FTZ R48, R32, R49 ;  /* 0x0000003120307221 */ /* 0x000fe20000010000 */
[----:B------:R-:W-:-:S03]  /*3eb0*/  F2FP.BF16.F32.PACK_AB R197, R27, R26 ;  /* 0x0000001a1bc5723e */ /* 0x000fc600000010ff */
[----:B------:R-:W-:Y:S02]  /*3ec0*/  FADD.FTZ R49, R33, R48 ;  /* 0x0000003021317221 */ /* 0x000fe40000010000 */
        /* <DEDUP_REMOVED lines=9> */
[----:B------:R-:W-:Y:S01]  /*3f60*/  FADD.FTZ R44, R36, R49 ;  /* 0x00000031242c7221 */ /* 0x000fe20000010000 */
[----:B------:R-:W-:-:S03]  /*3f70*/  F2FP.BF16.F32.PACK_AB R193, R35, R34 ;  /* 0x0000002223c1723e */ /* 0x000fc600000010ff */
[----:B------:R-:W-:Y:S02]  /*3f80*/  FADD.FTZ R21, R37, R44 ;  /* 0x0000002c25157221 */ /* 0x000fe40000010000 */
[----:B------:R-:W1:Y:S01]  /*3f90*/  MUFU.EX2 R42, R42 ;  /* 0x0000002a002a7308 */ /* 0x000e620000000800 */
[----:B--2---:R-:W-:Y:S01]  /*3fa0*/  FADD.FTZ R14, R38, R15 ;  /* 0x0000000f260e7221 */ /* 0x004fe20000010000 */
[----:B------:R-:W-:-:S04]  /*3fb0*/  FADD.FTZ R24, R40, R21 ;  /* 0x0000001528187221 */ /* 0x000fc80000010000 */
[----:B------:R-:W-:Y:S02]  /*3fc0*/  FADD.FTZ R21, R41, R24 ;  /* 0x0000001829157221 */ /* 0x000fe40000010000 */
        /* <DEDUP_REMOVED lines=11> */
[----:B-1----:R-:W-:Y:S01]  /*4080*/  FADD.FTZ R24, R2, R21 ;  /* 0x0000001502187221 */ /* 0x002fe20000010000 */
[----:B------:R-:W-:-:S03]  /*4090*/  F2FP.BF16.F32.PACK_AB R186, R45, R2 ;  /* 0x000000022dba723e */ /* 0x000fc600000010ff */
[----:B------:R-:W-:-:S03]  /*40a0*/  FADD.FTZ R15, R45, R24 ;  /* 0x000000182d0f7221 */ /* 0x000fc60000010000 */
[----:B------:R-:W1:Y:S01]  /*40b0*/  MUFU.EX2 R51, R51 ;  /* 0x0000003300337308 */ /* 0x000e620000000800 */
[C---:B--2---:R-:W-:Y:S01]  /*40c0*/  FADD.FTZ R21, R47.reuse, R14 ;  /* 0x0000000e2f157221 */ /* 0x044fe20000010000 */
[----:B------:R-:W-:-:S06]  /*40d0*/  F2FP.BF16.F32.PACK_AB R191, R47, R46 ;  /* 0x0000002e2fbf723e */ /* 0x000fcc00000010ff */
[----:B------:R-:W2:Y:S01]  /*40e0*/  MUFU.EX2 R54, R54 ;  /* 0x0000003600367308 */ /* 0x000ea20000000800 */
[----:B0-----:R-:W-:-:S07]  /*40f0*/  FADD.FTZ R2, R50, R21 ;  /* 0x0000001532027221 */ /* 0x001fce0000010000 */
[----:B------:R-:W0:Y:S01]  /*4100*/  MUFU.EX2 R187, R0 ;  /* 0x0000000000bb7308 */ /* 0x000e220000000800 */
[C---:B-1----:R-:W-:Y:S01]  /*4110*/  FADD.FTZ R21, R51.reuse, R2 ;  /* 0x0000000233157221 */ /* 0x042fe20000010000 */
[----:B------:R-:W-:-:S03]  /*4120*/  F2FP.BF16.F32.PACK_AB R185, R51, R50 ;  /* 0x0000003233b9723e */ /* 0x000fc600000010ff */
[----:B--2---:R-:W-:-:S04]  /*4130*/  FADD.FTZ R14, R54, R21 ;  /* 0x00000015360e7221 */ /* 0x004fc80000010000 */
[C---:B0-----:R-:W-:Y:S01]  /*4140*/  FADD.FTZ R14, R187.reuse, R14 ;  /* 0x0000000ebb0e7221 */ /* 0x041fe20000010000 */
[----:B------:R-:W-:Y:S01]  /*4150*/  F2FP.BF16.F32.PACK_AB R187, R187, R54 ;  /* 0x00000036bbbb723e */ /* 0x000fe200000010ff */
[----:B------:R-:W-:Y:S06]  /*4160*/  @!P6 BRA `(.L_x_988) ;  /* 0x000000000044e947 */ /* 0x000fec0003800000 */
[----:B------:R-:W-:Y:S01]  /*4170*/  ISETP.LT.AND P0, PT, RZ, UR38, PT ;  /* 0x00000026ff007c0c */ /* 0x000fe2000bf01270 */
[----:B------:R-:W-:-:S06]  /*4180*/  UIADD3 UR4, UR38, -0x1, URZ ;  /* 0xffffffff26047890 */ /* 0x000fcc000fffe03f */
[----:B------:R-:W-:-:S06]  /*4190*/  IMAD.U32 R0, RZ, RZ, UR4 ;  /* 0x00000004ff007e24 */ /* 0x000fcc000f8e00ff */
[----:B------:R-:W-:Y:S05]  /*41a0*/  @P0 BRA `(.L_x_989) ;  /* 0x00000000001c0947 */ /* 0x000fea0003800000 */
[----:B------:R-:W-:Y:S01]  /*41b0*/  ISETP.NE.AND P0, PT, R57, 0x1, PT ;  /* 0x000000013900780c */ /* 0x000fe20003f05270 */
[----:B------:R-:W-:-:S12]  /*41c0*/  IMAD R21, RZ, RZ, -UR38 ;  /* 0x80000026ff157e24 */ /* 0x000fd8000f8e02ff */
[----:B------:R-:W0:Y:S02]  /*41d0*/  @P0 LDC.64 R24, c[0x0][0x9e8] ;  /* 0x00027a00ff180b82 */ /* 0x000e240000000a00 */
[----:B0-----:R-:W-:-:S05]  /*41e0*/  @P0 IMAD.HI.U32 R0, R21, R24, RZ ;  /* 0x0000001815000227 */ /* 0x001fca00078e00ff */
[----:B------:R-:W-:-:S04]  /*41f0*/  @P0 SHF.R.U32.HI R21, RZ, R25, R0 ;  /* 0x00000019ff150219 */ /* 0x000fc80000011600 */
[----:B------:R-:W-:Y:S01]  /*4200*/  LOP3.LUT R0, RZ, R21, RZ, 0x33, !PT ;  /* 0x00000015ff007212 */ /* 0x000fe200078e33ff */
[----:B------:R-:W-:Y:S06]  /*4210*/  BRA `(.L_x_990) ;  /* 0x0000000000107947 */ /* 0x000fec0003800000 */
.L_x_989:
[----:B------:R-:W-:-:S13]  /*4220*/  ISETP.NE.AND P0, PT, R57, 0x1, PT ;  /* 0x000000013900780c */ /* 0x000fda0003f05270 */
[----:B------:R-:W0:Y:S02]  /*4230*/  @P0 LDC.64 R24, c[0x0][0x9e8] ;  /* 0x00027a00ff180b82 */ /* 0x000e240000000a00 */
[----:B0-----:R-:W-:-:S05]  /*4240*/  @P0 IMAD.HI.U32 R2, R0, R24, RZ ;  /* 0x0000001800020227 */ /* 0x001fca00078e00ff */
[----:B------:R-:W-:-:S07]  /*4250*/  @P0 SHF.R.U32.HI R0, RZ, R25, R2 ;  /* 0x00000019ff000219 */ /* 0x000fce0000011602 */
.L_x_990:
[----:B------:R-:W-:-:S05]  /*4260*/  IMAD R57, R0, R57, R57 ;  /* 0x0000003900397224 */ /* 0x000fca00078e0239 */
[----:B------:R-:W-:-:S07]  /*4270*/  VIMNMX R56, R56, R57, PT ;  /* 0x0000003938387248 */ /* 0x000fce0003fe0100 */
.L_x_988:
[----:B------:R-:W-:Y:S01]  /*4280*/  R2UR UR4, R22 ;  /* 0x00000000160472ca */ /* 0x000fe200000e0000 */
[----:B------:R-:W-:Y:S01]  /*4290*/  UMOV UR61, URZ ;  /* 0x0000003f003d7c82 */ /* 0x000fe20008000000 */
[----:B------:R-:W-:Y:S01]  /*42a0*/  SHF.R.S32.HI R21, RZ, 0x1f, R56 ;  /* 0x0000001fff157819 */ /* 0x000fe20000011438 */
[----:B------:R-:W-:Y:S01]  /*42b0*/  IMAD.MOV.U32 R0, RZ, RZ, 0x3f800000 ;  /* 0x3f800000ff007424 */ /* 0x000fe200078e00ff */
[----:B------:R-:W-:Y:S01]  /*42c0*/  CS2R R150, SRZ ;  /* 0x0000000000967805 */ /* 0x000fe2000001ff00 */
[----:B------:R-:W-:Y:S01]  /*42d0*/  IMAD.MOV.U32 R2, RZ, RZ, 0x3f800000 ;  /* 0x3f800000ff027424 */ /* 0x000fe200078e00ff */
[----:B------:R-:W-:Y:S02]  /*42e0*/  LEA.HI R21, R21, R56, RZ, 0x6 ;  /* 0x0000003815157211 */ /* 0x000fe400078f30ff */
[----:B------:R-:W-:Y:S02]  /*42f0*/  CS2R R148, SRZ ;  /* 0x0000000000947805 */ /* 0x000fe4000001ff00 */
[----:B------:R-:W-:-:S02]  /*4300*/  CS2R R146, SRZ ;  /* 0x0000000000927805 */ /* 0x000fc4000001ff00 */
[----:B------:R-:W-:Y:S02]  /*4310*/  CS2R R144, SRZ ;  /* 0x0000000000907805 */ /* 0x000fe4000001ff00 */
[----:B------:R-:W-:Y:S02]  /*4320*/  SHF.R.S32.HI R21, RZ, 0x6, R21 ;  /* 0x00000006ff157819 */ /* 0x000fe40000011415 */
[----:B------:R-:W-:Y:S02]  /*4330*/  CS2R R142, SRZ ;  /* 0x00000000008e7805 */ /* 0x000fe4000001ff00 */
[----:B------:R-:W-:Y:S02]  /*4340*/  CS2R R140, SRZ ;  /* 0x00000000008c7805 */ /* 0x000fe4000001ff00 */
[----:B------:R-:W-:Y:S02]  /*4350*/  CS2R R138, SRZ ;  /* 0x00000000008a7805 */ /* 0x000fe4000001ff00 */
[----:B------:R-:W-:Y:S01]  /*4360*/  VIMNMX R21, R21, UR4, !PT ;  /* 0x0000000415157c48 */ /* 0x000fe2000ffe0100 */
[----:B------:R-:W-:Y:S01]  /*4370*/  UMOV UR4, URZ ;  /* 0x0000003f00047c82 */ /* 0x000fe20008000000 */
[----:B------:R-:W-:-:S02]  /*4380*/  CS2R R136, SRZ ;  /* 0x0000000000887805 */ /* 0x000fc4000001ff00 */
[----:B------:R-:W-:Y:S02]  /*4390*/  CS2R R134, SRZ ;  /* 0x0000000000867805 */ /* 0x000fe4000001ff00 */
[----:B------:R-:W-:Y:S02]  /*43a0*/  ISETP.LE.AND P0, PT, R21, UR6, PT ;  /* 0x0000000615007c0c */ /* 0x000fe4000bf03270 */
        /* <DEDUP_REMOVED lines=56> */
[----:B------:R-:W-:Y:S01]  /*4730*/  UMOV UR4, URZ ;  /* 0x0000003f00047c82 */ /* 0x000fe20008000000 */
[----:B------:R-:W-:Y:S01]  /*4740*/  IMAD.MOV.U32 R2, RZ, RZ, 0x3f800000 ;  /* 0x3f800000ff027424 */ /* 0x000fe200078e00ff */
[----:B------:R-:W-:Y:S01]  /*4750*/  UMOV UR7, URZ ;  /* 0x0000003f00077c82 */ /* 0x000fe20008000000 */
[----:B------:R-:W-:Y:S02]  /*4760*/  IMAD.U32 R201, RZ, RZ, UR4 ;  /* 0x00000004ffc97e24 */ /* 0x000fe4000f8e00ff */
[----:B------:R-:W-:Y:S02]  /*4770*/  IMAD.MOV.U32 R0, RZ, RZ, 0x3f800000 ;  /* 0x3f800000ff007424 */ /* 0x000fe400078e00ff */
[----:B------:R-:W-:-:S07]  /*4780*/  IMAD.MOV.U32 R151, RZ, RZ, RZ ;  /* 0x000000ffff977224 */ /* 0x000fce00078e00ff */
.L_x_1008:
[----:B------:R-:W-:Y:S01]  /*4790*/  R2UR UR5, R201 ;  /* 0x00000000c90572ca */ /* 0x000fe200000e0000 */
[----:B------:R-:W-:-:S04]  /*47a0*/  UIADD3 UR4, UR7, 0x1, URZ ;  /* 0x0000000107047890 */ /* 0x000fc8000fffe03f */
[----:B------:R-:W-:-:S04]  /*47b0*/  UISETP.NE.AND UP1, UPT, UR4, 0x2, UPT ;  /* 0x000000020400788c */ /* 0x000fc8000bf25270 */
[----:B------:R-:W-:Y:S02]  /*47c0*/  USEL UR61, URZ, 0x1, UP1 ;  /* 0x000000013f3d7887 */ /* 0x000fe40008800000 */
[----:B------:R-:W-:Y:S02]  /*47d0*/  USEL UR4, UR4, URZ, UP1 ;  /* 0x0000003f04047287 */ /* 0x000fe40008800000 */
[----:B------:R-:W-:Y:S01]  /*47e0*/  ULOP3.LUT UR61, UR5, UR61, URZ, 0x3c, !UPT ;  /* 0x0000003d053d7292 */ /* 0x000fe2000f8e3c3f */
[----:B------:R-:W-:Y:S11]  /*47f0*/  @!P4 BRA `(.L_x_992) ;  /* 0x000000000004c947 */ /* 0x000ff60003800000 */
[----:B------:R-:W-:Y:S01]  /*4800*/  BPT.TRAP 0x1 ;  /* 0x000000040000795c */ /* 0x000fe20000300000 */
.L_x_992:
[----:B------:R-:W-:Y:S01]  /*4810*/  R2UR UR5, R16 ;  /* 0x00000000100572ca */ /* 0x000fe200000e0000 */
[----:B------:R-:W-:-:S05]  /*4820*/  IMAD.U32 R23, RZ, RZ, UR61 ;  /* 0x0000003dff177e24 */ /* 0x000fca000f8e00ff */
[----:B------:R-:W-:-:S07]  /*4830*/  SHF.L.U32 R23, R23, 0x1f, RZ ;  /* 0x0000001f17177819 */ /* 0x000fce00000006ff */
[----:B------:R-:W-:-:S09]  /*4840*/  ULEA UR60, UR4, UR5, 0x3 ;  /* 0x00000005043c7291 */ /* 0x000fd2000f8e183f */
[----:B------:R0:W1:Y:S01]  /*4850*/  SYNCS.PHASECHK.TRANS64.TRYWAIT P0, [UR60+0x30830], R23 ;  /* 0x03083017ff0075a7 */ /* 0x000062000800017c */
[----:B------:R-:W-:Y:S05]  /*4860*/  @!P4 BRA `(.L_x_993) ;  /* 0x000000000004c947 */ /* 0x000fea0003800000 */
[----:B------:R-:W-:Y:S01]  /*4870*/  BPT.TRAP 0x1 ;  /* 0x000000040000795c */ /* 0x000fe20000300000 */
.L_x_993:
[----:B-1----:R-:W-:Y:S05]  /*4880*/  @P0 BRA `(.L_x_994) ;  /* 0x0000000000080947 */ /* 0x002fea0003800000 */
[----:B------:R-:W1:Y:S02]  /*4890*/  SYNCS.PHASECHK.TRANS64.TRYWAIT P0, [UR60+0x30830], R23 ;  /* 0x03083017ff0075a7 */ /* 0x000e64000800017c */
[----:B-1----:R-:W-:Y:S05]  /*48a0*/  @!P0 BRA `(.L_x_995) ;  /* 0x000000f400fc8947 */ /* 0x002fea0003800000 */
.L_x_994:
[----:B------:R-:W-:Y:S01]  /*48b0*/  R2UR UR5, R19 ;  /* 0x00000000130572ca */ /* 0x000fe200000e0000 */
[----:B-1----:R-:W-:Y:S01]  /*48c0*/  WARPGROUP.ARRIVE ;  /* 0x00000000000079c5 */ /* 0x002fe20000000000 */
[----:B------:R-:W-:Y:S01]  /*48d0*/  R2UR UR56, R6 ;  /* 0x00000000063872ca */ /* 0x000fe200000e0000 */
[----:B------:R-:W-:Y:S01]  /*48e0*/  UMOV UR59, 0x40000040 ;  /* 0x40000040003b7882 */ /* 0x000fe20000000000 */
[----:B------:R-:W-:Y:S01]  /*48f0*/  R2UR UR57, R7 ;  /* 0x00000000073972ca */ /* 0x000fe200000e0000 */
[----:B------:R-:W-:Y:S01]  /*4900*/  UMOV UR55, 0x40000040 ;  /* 0x4000004000377882 */ /* 0x000fe20000000000 */
[----:B0-----:R-:W-:Y:S01]  /*4910*/  MOV R23, UR53 ;  /* 0x0000003500177c02 */ /* 0x001fe20008000f00 */
[----:B------:R-:W-:Y:S01]  /*4920*/  UMOV UR11, 0x40000040 ;  /* 0x40000040000b7882 */ /* 0x000fe20000000000 */
[----:B------:R-:W-:Y:S01]  /*4930*/  MOV R200, UR52 ;  /* 0x0000003400c87c02 */ /* 0x000fe20008000f00 */
[----:B------:R-:W-:Y:S01]  /*4940*/  UMOV UR15, 0x40000040 ;  /* 0x40000040000f7882 */ /* 0x000fe20000000000 */
[----:B------:R-:W-:Y:S01]  /*4950*/  R2UR UR52, R8 ;  /* 0x00000000083472ca */ /* 0x000fe200000e0000 */
[----:B------:R-:W-:Y:S01]  /*4960*/  UMOV UR19, 0x40000040 ;  /* 0x4000004000137882 */ /* 0x000fe20000000000 */
[----:B------:R-:W-:Y:S01]  /*4970*/  R2UR UR53, R9 ;  /* 0x00000000093572ca */ /* 0x000fe200000e0000 */
[----:B------:R-:W-:Y:S01]  /*4980*/  ULEA UR5, UR4, UR5, 0xb ;  /* 0x0000000504057291 */ /* 0x000fe2000f8e583f */
[-C--:B------:R-:W-:Y:S01]  /*4990*/  FMUL.FTZ R24, R24, R0.reuse ;  /* 0x0000000018187220 */ /* 0x080fe20000410000 */
[----:B------:R-:W-:Y:S01]  /*49a0*/  UMOV UR23, 0x40000040 ;  /* 0x4000004000177882 */ /* 0x000fe20000000000 */
[----:B------:R-:W-:Y:S01]  /*49b0*/  UMOV UR27, 0x40000040 ;  /* 0x40000040001b7882 */ /* 0x000fe20000000000 */
[----:B------:R-:W-:Y:S01]  /*49c0*/  UIADD3 UR10, UR5, 0x2, URZ ;  /* 0x00000002050a7890 */ /* 0x000fe2000fffe03f */
[-C--:B------:R-:W-:Y:S01]  /*49d0*/  FMUL.FTZ R25, R25, R0.reuse ;  /* 0x0000000019197220 */ /* 0x080fe20000410000 */
[----:B------:R-:W-:Y:S01]  /*49e0*/  UIADD3 UR14, UR5, 0x200, URZ ;  /* 0x00000200050e7890 */ /* 0x000fe2000fffe03f */
[-C--:B------:R-:W-:Y:S01]  /*49f0*/  FMUL.FTZ R28, R28, R0.reuse ;  /* 0x000000001c1c7220 */ /* 0x080fe20000410000 */
[----:B------:R-:W-:Y:S01]  /*4a00*/  UMOV UR58, UR5 ;  /* 0x00000005003a7c82 */ /* 0x000fe20008000000 */
[----:B------:R-:W-:Y:S01]  /*4a10*/  UIADD3 UR18, UR5, 0x202, URZ ;  /* 0x0000020205127890 */ /* 0x000fe2000fffe03f */
[----:B------:R-:W-:Y:S01]  /*4a20*/  HGMMA.64x64x16.F32.BF16 R152, gdesc[UR56], RZ, !UPT, gsb0 ;  /* 0x00e00000389879f0 */ /* 0x000fe2000c0018ff */
[----:B------:R-:W-:Y:S01]  /*4a30*/  UMOV UR54, UR10 ;  /* 0x0000000a00367c82 */ /* 0x000fe20008000000 */
[----:B------:R-:W-:Y:S01]  /*4a40*/  R2UR UR56, R12 ;  /* 0x000000000c3872ca */ /* 0x000fe200000e0000 */
[----:B------:R-:W-:Y:S01]  /*4a50*/  UIADD3 UR10, UR5, 0x4, URZ ;  /* 0x00000004050a7890 */ /* 0x000fe2000fffe03f */
[----:B------:R-:W-:Y:S01]  /*4a60*/  R2UR UR57, R13 ;  /* 0x000000000d3972ca */ /* 0x000fe200000e0000 */
[----:B------:R-:W-:Y:S01]  /*4a70*/  UMOV UR59, 0x40000040 ;  /* 0x40000040003b7882 */ /* 0x000fe20000000000 */
[----:B------:R-:W-:Y:S01]  /*4a80*/  UIADD3 UR22, UR5, 0x204, URZ ;  /* 0x0000020405167890 */ /* 0x000fe2000fffe03f */
[-C--:B------:R-:W-:Y:S01]  /*4a90*/  FMUL.FTZ R29, R29, R0.reuse ;  /* 0x000000001d1d7220 */ /* 0x080fe20000410000 */
[----:B------:R-:W-:Y:S01]  /*4aa0*/  UIADD3 UR26, UR5, 0x206, URZ ;  /* 0x00000206051a7890 */ /* 0x000fe2000fffe03f */
[-C--:B------:R-:W-:Y:S01]  /*4ab0*/  FMUL.FTZ R32, R32, R0.reuse ;  /* 0x0000000020207220 */ /* 0x080fe20000410000 */
        /* <DEDUP_REMOVED lines=73> */
[----:B------:R-:W-:Y:S01]  /*4f50*/  HGMMA.64x64x16.F32.BF16 R152, gdesc[UR52], R152, gsb0 ;  /* 0x00e00000349879f0 */ /* 0x000fe20008001898 */
[----:B------:R-:W-:Y:S01]  /*4f60*/  R2UR UR53, R23 ;  /* 0x00000000173572ca */ /* 0x000fe200000e0000 */
[----:B------:R-:W-:Y:S01]  /*4f70*/  UIADD3 UR54, UR5, 0x604, URZ ;  /* 0x0000060405367890 */ /* 0x000fe2000fffe03f */
[----:B------:R-:W-:Y:S01]  /*4f80*/  R2UR UR52, R200 ;  /* 0x00000000c83472ca */ /* 0x000fe200000e0000 */
[----:B------:R-:W-:Y:S01]  /*4f90*/  UMOV UR55, 0x40000040 ;  /* 0x4000004000377882 */ /* 0x000fe20000000000 */
[----:B------:R-:W-:Y:S01]  /*4fa0*/  UIADD3 UR5, UR5, 0x606, URZ ;  /* 0x0000060605057890 */ /* 0x000fe2000fffe03f */
        /* <DEDUP_REMOVED lines=68> */
[----:B------:R-:W-:Y:S01]  /*53f0*/  HGMMA.64x64x16.F32.BF16 R152, gdesc[UR56], R152, gsb0 ;  /* 0x00e00000389879f0 */ /* 0x000fe20008001898 */
[----:B------:R-:W-:Y:S01]  /*5400*/  R2UR UR56, R10 ;  /* 0x000000000a3872ca */ /* 0x000fe200000e0000 */
[----:B------:R-:W-:Y:S01]  /*5410*/  UMOV UR58, UR5 ;  /* 0x00000005003a7c82 */ /* 0x000fe20008000000 */
[----:B------:R-:W-:Y:S01]  /*5420*/  R2UR UR57, R11 ;  /* 0x000000000b3972ca */ /* 0x000fe200000e0000 */
[----:B------:R-:W-:Y:S01]  /*5430*/  UMOV UR59, 0x40000040 ;  /* 0x40000040003b7882 */ /* 0x000fe20000000000 */
[----:B------:R-:W-:Y:S02]  /*5440*/  WARPGROUP.DEPBAR.LE gsb0, 0x0 ;  /* 0x00008000000079c5 */ /* 0x000fe40000010000 */
[----:B------:R-:W-:-:S06]  /*5450*/  WARPGROUP.ARRIVE ;  /* 0x00000000000079c5 */ /* 0x000fcc0000000000 */
[----:B------:R-:W-:Y:S03]  /*5460*/  HGMMA.64x64x16.F32.BF16 R152, gdesc[UR8], R152, gsb0 ;  /* 0x00e00000089879f0 */ /* 0x000fe60008001898 */
        /* <DEDUP_REMOVED lines=37> */
[----:B------:R-:W-:Y:S05]  /*56c0*/  @!P4 BRA `(.L_x_996) ;  /* 0x000000000004c947 */ /* 0x000fea0003800000 */
[----:B------:R-:W-:Y:S01]  /*56d0*/  BPT.TRAP 0x1 ;  /* 0x000000040000795c */ /* 0x000fe20000300000 */
.L_x_996:
[----:B------:R-:W-:Y:S02]  /*56e0*/  R2UR UR10, R16 ;  /* 0x00000000100a72ca */ /* 0x000fe400000e0000 */
[----:B------:R-:W-:-:S11]  /*56f0*/  R2UR UR5, R201 ;  /* 0x00000000c90572ca */ /* 0x000fd600000e0000 */
[----:B------:R-:W-:Y:S02]  /*5700*/  ULEA UR14, UR7, UR10, 0x3 ;  /* 0x0000000a070e7291 */ /* 0x000fe4000f8e183f */
[----:B------:R-:W-:-:S05]  /*5710*/  IMAD.U32 R0, RZ, RZ, UR5 ;  /* 0x00000005ff007e24 */ /* 0x000fca000f8e00ff */
[----:B------:R-:W-:-:S04]  /*5720*/  SHF.L.U32 R0, R0, 0x1f, RZ ;  /* 0x0000001f00007819 */ /* 0x000fc800000006ff */
[----:B------:R0:W1:Y:S01]  /*5730*/  SYNCS.PHASECHK.TRANS64.TRYWAIT P0, [UR14+0x30850], R0 ;  /* 0x03085000ff0075a7 */ /* 0x000062000800014e */
[----:B------:R-:W-:Y:S05]  /*5740*/  @!P4 BRA `(.L_x_997) ;  /* 0x000000000004c947 */ /* 0x000fea0003800000 */
[----:B------:R-:W-:Y:S01]  /*5750*/  BPT.TRAP 0x1 ;  /* 0x000000040000795c */ /* 0x000fe20000300000 */
.L_x_997:
[----:B-1----:R-:W-:Y:S05]  /*5760*/  @P0 BRA `(.L_x_998) ;  /* 0x0000000000080947 */ /* 0x002fea0003800000 */
[----:B------:R-:W1:Y:S02]  /*5770*/  SYNCS.PHASECHK.TRANS64.TRYWAIT P0, [UR14+0x30850], R0 ;  /* 0x03085000ff0075a7 */ /* 0x000e64000800014e */
[----:B-1----:R-:W-:Y:S05]  /*5780*/  @!P0 BRA `(.L_x_999) ;  /* 0x000000e8005c8947 */ /* 0x002fea0003800000 */
.L_x_998:
[----:B------:R-:W-:Y:S01]  /*5790*/  R2UR UR5, R16 ;  /* 0x00000000100572ca */ /* 0x000fe200000e0000 */
[----:B------:R-:W-:Y:S01]  /*57a0*/  WARPGROUP.ARRIVE ;  /* 0x00000000000079c5 */ /* 0x000fe20000000000 */
[----:B------:R-:W-:Y:S01]  /*57b0*/  UMOV UR11, 0x40000040 ;  /* 0x40000040000b7882 */ /* 0x000fe20000000000 */
[----:B------:R-:W-:Y:S01]  /*57c0*/  PLOP3.LUT P0, PT, PT, PT, UP0, 0x80, 0x0 ;  /* 0x000000000000781c */ /* 0x000fe20003f0f008 */
[----:B------:R-:W-:Y:S01]  /*57d0*/  IMAD.MOV.U32 R2, RZ, RZ, R18 ;  /* 0x000000ffff027224 */ /* 0x000fe200078e0012 */
[----:B------:R-:W-:Y:S01]  /*57e0*/  PLOP3.LUT P1, PT, PT, PT, UP0, 0x80, 0x0 ;  /* 0x000000000000781c */ /* 0x000fe20003f2f008 */
[----:B------:R-:W-:Y:S01]  /*57f0*/  ULDC UR18, c[0x0][0x2f0] ;  /* 0x0000bc0000127ab9 */ /* 0x000fe20000000800 */
[----:B------:R-:W-:Y:S01]  /*5800*/  R2UR UR22, R17 ;  /* 0x00000000111672ca */ /* 0x000fe200000e0000 */
[----:B------:R-:W-:Y:S01]  /*5810*/  ULDC UR19, c[0x0][0x288] ;  /* 0x0000a20000137ab9 */ /* 0x000fe20000000800 */
[----:B------:R-:W-:-:S04]  /*5820*/  R2UR UR15, R20 ;  /* 0x00000000140f72ca */ /* 0x000fc800000e0000 */
[----:B------:R-:W-:-:S04]  /*5830*/  UIADD3 UR5, UR5, 0x400, URZ ;  /* 0x0000040005057890 */ /* 0x000fc8000fffe03f */
[----:B------:R-:W-:-:S04]  /*5840*/  USHF.R.U32.HI UR5, URZ, 0x4, UR5 ;  /* 0x000000043f057899 */ /* 0x000fc80008011605 */
[----:B------:R-:W-:-:S04]  /*5850*/  ULOP3.LUT UR5, UR5, 0x3fff, URZ, 0xc0, !UPT ;  /* 0x00003fff05057892 */ /* 0x000fc8000f8ec03f */
[----:B------:R-:W-:-:S04]  /*5860*/  ULOP3.LUT UR5, UR5, 0x2000000, URZ, 0xfc, !UPT ;  /* 0x0200000005057892 */ /* 0x000fc8000f8efc3f */
[----:B------:R-:W-:Y:S02]  /*5870*/  ULEA UR5, UR7, UR5, 0xb ;  /* 0x0000000507057291 */ /* 0x000fe4000f8e583f */
[----:B------:R-:W-:-:S05]  /*5880*/  USHF.L.U32 UR7, UR6, 0x6, URZ ;  /* 0x0000000606077899 */ /* 0x000fca000800063f */
[----:B------:R-:W-:Y:S02]  /*5890*/  UMOV UR10, UR5 ;  /* 0x00000005000a7c82 */ /* 0x000fe40008000000 */
        /* <DEDUP_REMOVED lines=14> */
[----:B------:R-:W-:Y:S02]  /*5980*/  UMOV UR11, 0x40000040 ;  /* 0x40000040000b7882 */ /* 0x000fe40000000000 */
[----:B------:R-:W-:Y:S02]  /*5990*/  @UP0 ULDC UR5, c[0x0][0x44c] ;  /* 0x0001130000050ab9 */ /* 0x000fe40000000800 */
[----:B01----:R-:W-:Y:S01]  /*59a0*/  @P0 IMAD.HI.U32 R0, R18, UR5, RZ ;  /* 0x0000000512000c27 */ /* 0x003fe2000f8e00ff */
[----:B------:R-:W-:-:S04]  /*59b0*/  @UP0 ULDC UR5, c[0x0][0x450] ;  /* 0x0001140000050ab9 */ /* 0x000fc80000000800 */
[----:B------:R-:W-:Y:S01]  /*59c0*/  @P1 SHF.R.U32.HI R2, RZ, UR5, R0 ;  /* 0x00000005ff021c19 */ /* 0x000fe20008011600 */
[----:B------:R-:W-:Y:S01]  /*59d0*/  UIADD3 UR5, -UR7, 0x1, URZ ;  /* 0x0000000107057890 */ /* 0x000fe2000fffe13f */
[----:B------:R-:W-:-:S04]  /*59e0*/  IMAD.U32 R0, RZ, RZ, UR60 ;  /* 0x0000003cff007e24 */ /* 0x000fc8000f8e00ff */
[----:B------:R-:W-:-:S05]  /*59f0*/  @!P5 VIADD R0, R0, 0x30840 ;  /* 0x000308400000d836 */ /* 0x000fca0000000000 */
[----:B------:R-:W-:Y:S01]  /*5a00*/  @!P5 PRMT R0, RZ, 0x654, R0 ;  /* 0x00000654ff00d816 */ /* 0x000fe20000000000 */
[----:B------:R-:W-:Y:S02]  /*5a10*/  WARPGROUP.DEPBAR.LE gsb0, 0x0 ;  /* 0x00008000000079c5 */ /* 0x000fe40000010000 */
[----:B------:R-:W-:-:S06]  /*5a20*/  WARPGROUP.ARRIVE ;  /* 0x00000000000079c5 */ /* 0x000fcc0000000000 */
[----:B------:R-:W-:Y:S01]  /*5a30*/  HGMMA.64x256x16.F32.BF16 R24, R184, gdesc[UR8].tnspB, R24, gsb0 ;  /* 0x43e00008b8187df0 */ /* 0x000fe20008001818 */
[----:B------:R-:W-:Y:S01]  /*5a40*/  UMOV UR10, UR18 ;  /* 0x00000012000a7c82 */ /* 0x000fe20008000000 */
[----:B------:R-:W-:Y:S01]  /*5a50*/  UMOV UR11, UR19 ;  /* 0x00000013000b7c82 */ /* 0x000fe20008000000 */
[----:B------:R-:W-:Y:S01]  /*5a60*/  IMAD.U32 R188, RZ, RZ, UR10 ;  /* 0x0000000affbc7e24 */ /* 0x000fe2000f8e00ff */
[----:B------:R-:W-:Y:S01]  /*5a70*/  ULDC UR18, c[0x0][0x9e0] ;  /* 0x0002780000127ab9 */ /* 0x000fe20000000800 */
[----:B------:R-:W-:Y:S02]  /*5a80*/  WARPGROUP.DEPBAR.LE gsb0, 0x0 ;  /* 0x00008000000079c5 */ /* 0x000fe40000010000 */
[----:B------:R-:W0:Y:S01]  /*5a90*/  SHFL.IDX PT, R184, R2, RZ, 0x1c1f ;  /* 0x001c1fff02b87589 */ /* 0x000e2200000e0000 */
[----:B------:R-:W-:Y:S01]  /*5aa0*/  IMAD.U32 R186, RZ, RZ, UR5 ;  /* 0x00000005ffba7e24 */ /* 0x000fe2000f8e00ff */
[----:B------:R0:W-:Y:S03]  /*5ab0*/  @!P5 SYNCS.ARRIVE.TRANS64.RED.A1T0 RZ, [R0+URZ], RZ ;  /* 0x000000ff00ffd9a7 */ /* 0x0001e6000810043f */
[----:B------:R-:W-:-:S04]  /*5ac0*/  IMAD R23, R5, -0x2, R186 ;  /* 0xfffffffe05177824 */ /* 0x000fc800078e02ba */
[----:B------:R-:W-:-:S04]  /*5ad0*/  IMAD R23, R188, UR22, R23 ;  /* 0x00000016bc177c24 */ /* 0x000fc8000f8e0217 */
[----:B------:R-:W-:-:S04]  /*5ae0*/  VIADD R23, R23, -UR11 ;  /* 0x8000000b17177c36 */ /* 0x000fc80008000000 */
[C---:B------:R-:W-:Y:S01]  /*5af0*/  VIADD R186, R23.reuse, UR18 ;  /* 0x0000001217ba7c36 */ /* 0x040fe20008000000 */
[----:B------:R-:W-:-:S03]  /*5b00*/  IADD3 R187, R23, UR15, RZ ;  /* 0x0000000f17bb7c10 */ /* 0x000fc6000fffe0ff */
[--C-:B0-----:R-:W-:Y:S02]  /*5b10*/  IMAD.IADD R0, R186, 0x1, R184.reuse ;  /* 0x00000001ba007824 */ /* 0x101fe400078e02b8 */
[----:B------:R-:W-:Y:S01]  /*5b20*/  IMAD.IADD R23, R187, 0x1, R184 ;  /* 0x00000001bb177824 */ /* 0x000fe200078e02b8 */
        /* <DEDUP_REMOVED lines=8> */
[----:B------:R-:W-:Y:S01]  /*5bb0*/  ULDC UR5, c[0x0][0x9e4] ;  /* 0x0002790000057ab9 */ /* 0x000fe20000000800 */
[----:B------:R-:W-:Y:S01]  /*5bc0*/  LOP3.LUT R185, RZ, R185, RZ, 0x33, !PT ;  /* 0x000000b9ffb97212 */ /* 0x000fe200078e33ff */
[----:B------:R-:W-:-:S05]  /*5bd0*/  IMAD.U32 R189, RZ, RZ, UR5 ;  /* 0x00000005ffbd7e24 */ /* 0x000fca000f8e00ff */
[----:B------:R-:W-:-:S13]  /*5be0*/  ISETP.NE.AND P0, PT, R189, 0x1, PT ;  /* 0x00000001bd00780c */ /* 0x000fda0003f05270 */
[----:B------:R-:W0:Y:S02]  /*5bf0*/  @P0 LDC.64 R190, c[0x0][0x9e8] ;  /* 0x00027a00ffbe0b82 */ /* 0x000e240000000a00 */
[----:B0-----:R-:W-:-:S05]  /*5c00*/  @P0 IMAD.HI.U32 R184, R185, R190, RZ ;  /* 0x000000beb9b80227 */ /* 0x001fca00078e00ff */
[----:B------:R-:W-:-:S04]  /*5c10*/  @P0 SHF.R.U32.HI R185, RZ, R191, R184 ;  /* 0x000000bfffb90219 */ /* 0x000fc800000116b8 */
[----:B------:R-:W-:Y:S01]  /*5c20*/  LOP3.LUT R185, RZ, R185, RZ, 0x33, !PT ;  /* 0x000000b9ffb97212 */ /* 0x000fe200078e33ff */
[----:B------:R-:W-:Y:S06]  /*5c30*/  BRA `(.L_x_1003) ;  /* 0x0000000000187947 */ /* 0x000fec0003800000 */
.L_x_1002:
[----:B------:R-:W-:Y:S02]  /*5c40*/  ULDC UR5, c[0x0][0x9e4] ;  /* 0x0002790000057ab9 */ /* 0x000fe40000000800 */
[----:B------:R-:W-:-:S05]  /*5c50*/  IMAD.U32 R189, RZ, RZ, UR5 ;  /* 0x00000005ffbd7e24 */ /* 0x000fca000f8e00ff */
[----:B------:R-:W-:-:S13]  /*5c60*/  ISETP.NE.AND P0, PT, R189, 0x1, PT ;  /* 0x00000001bd00780c */ /* 0x000fda0003f05270 */
[----:B------:R-:W0:Y:S02]  /*5c70*/  @P0 LDC.64 R190, c[0x0][0x9e8] ;  /* 0x00027a00ffbe0b82 */ /* 0x000e240000000a00 */
[----:B0-----:R-:W-:-:S05]  /*5c80*/  @P0 IMAD.HI.U32 R184, R185, R190, RZ ;  /* 0x000000beb9b80227 */ /* 0x001fca00078e00ff */
[----:B------:R-:W-:-:S07]  /*5c90*/  @P0 SHF.R.U32.HI R185, RZ, R191, R184 ;  /* 0x000000bfffb90219 */ /* 0x000fce00000116b8 */
.L_x_1003:
[----:B------:R-:W-:Y:S05]  /*5ca0*/  BSYNC B0 ;  /* 0x0000000000007941 */ /* 0x000fea0003800000 */
.L_x_1001:
[----:B------:R-:W-:-:S04]  /*5cb0*/  IMAD R184, R185, R189, -UR7 ;  /* 0x80000007b9b87e24 */ /* 0x000fc8000f8e02bd */
[----:B------:R-:W-:-:S05]  /*5cc0*/  IMAD R184, R5, -0x2, R184 ;  /* 0xfffffffe05b87824 */ /* 0x000fca00078e02b8 */
[----:B------:R-:W-:Y:S02]  /*5cd0*/  VIADDMNMX R0, R184, R189, R0, PT ;  /* 0x000000bdb8007246 */ /* 0x000fe40003800100 */
[----:B------:R-:W-:-:S07]  /*5ce0*/  VIMNMX R23, R23, R184, !PT ;  /* 0x000000b817177248 */ /* 0x000fce0007fe0100 */
.L_x_1000:
[----:B------:R-:W-:-:S06]  /*5cf0*/  UISETP.GT.AND UP1, UPT, UR6, -0x1, UPT ;  /* 0xffffffff0600788c */ /* 0x000fcc000bf24270 */
[----:B------:R-:W-:-:S04]  /*5d00*/  PLOP3.LUT P0, PT, PT, PT, UP1, 0x80, 0x0 ;  /* 0x000000000000781c */ /* 0x000fc80003f0f018 */
[C---:B------:R-:W-:Y:S02]  /*5d10*/  ISETP.GT.AND P1, PT, R23.reuse, RZ, P0 ;  /* 0x000000ff1700720c */ /* 0x040fe40000724270 */
[C---:B------:R-:W-:Y:S02]  /*5d20*/  ISETP.GT.AND P3, PT, R23.reuse, 0x1, P0 ;  /* 0x000000011700780c */ /* 0x040fe40000764270 */
[----:B------:R-:W-:Y:S02]  /*5d30*/  ISETP.LT.OR P2, PT, R0, 0x1, P1 ;  /* 0x000000010000780c */ /* 0x000fe40000f41670 */
[C---:B------:R-:W-:Y:S02]  /*5d40*/  ISETP.GT.AND P1, PT, R23.reuse, 0x8, P0 ;  /* 0x000000081700780c */ /* 0x040fe40000724270 */
[----:B------:R-:W-:Y:S02]  /*5d50*/  FSEL R185, R152, -INF , !P2 ;  /* 0xff80000098b97808 */ /* 0x000fe40005000000 */
[----:B------:R-:W-:Y:S01]  /*5d60*/  ISETP.GT.AND P2, PT, R23, 0x9, P0 ;  /* 0x000000091700780c */ /* 0x000fe20000744270 */
[----:B------:R-:W0:Y:S01]  /*5d70*/  SHFL.IDX PT, R152, R2, 0x1, 0x1c1f ;  /* 0x003c1f0002987f89 */ /* 0x000e2200000e0000 */
[----:B------:R-:W-:-:S02]  /*5d80*/  ISETP.LT.OR P3, PT, R0, 0x2, P3 ;  /* 0x000000020000780c */ /* 0x000fc40001f61670 */
[C---:B------:R-:W-:Y:S02]  /*5d90*/  ISETP.LT.OR P1, PT, R0.reuse, 0x9, P1 ;  /* 0x000000090000780c */ /* 0x040fe40000f21670 */
[----:B------:R-:W-:Y:S02]  /*5da0*/  ISETP.LT.OR P2, PT, R0, 0xa, P2 ;  /* 0x0000000a0000780c */ /* 0x000fe40001741670 */
[----:B------:R-:W-:Y:S02]  /*5db0*/  FSEL R153, R153, -INF , !P3 ;  /* 0xff80000099997808 */ /* 0x000fe40005800000 */
[----:B------:R-:W-:Y:S02]  /*5dc0*/  FSEL R156, R156, -INF , !P1 ;  /* 0xff8000009c9c7808 */ /* 0x000fe40004800000 */
[----:B------:R-:W-:Y:S02]  /*5dd0*/  FSEL R157, R157, -INF , !P2 ;  /* 0xff8000009d9d7808 */ /* 0x000fe40005000000 */
[----:B------:R-:W-:-:S02]  /*5de0*/  ISETP.GT.AND P3, PT, R23, 0x10, P0 ;  /* 0x000000101700780c */ /* 0x000fc40000764270 */
[C---:B------:R-:W-:Y:S02]  /*5df0*/  ISETP.GT.AND P1, PT, R23.reuse, 0x11, P0 ;  /* 0x000000111700780c */ /* 0x040fe40000724270 */
[----:B------:R-:W-:Y:S02]  /*5e00*/  ISETP.GT.AND P2, PT, R23, 0x18, P0 ;  /* 0x000000181700780c */ /* 0x000fe40000744270 */
[C---:B------:R-:W-:Y:S02]  /*5e10*/  ISETP.LT.OR P3, PT, R0.reuse, 0x11, P3 ;  /* 0x000000110000780c */ /* 0x040fe40001f61670 */
[C---:B------:R-:W-:Y:S02]  /*5e20*/  ISETP.LT.OR P1, PT, R0.reuse, 0x12, P1 ;  /* 0x000000120000780c */ /* 0x040fe40000f21670 */
[----:B------:R-:W-:Y:S01]  /*5e30*/  ISETP.LT.OR P2, PT, R0, 0x19, P2 ;  /* 0x000000190000780c */ /* 0x000fe20001741670 */
[----:B0-----:R-:W-:Y:S01]  /*5e40*/  IMAD.IADD R2, R187, 0x1, R152 ;  /* 0x00000001bb027824 */ /* 0x001fe200078e0298 */
[----:B------:R-:W-:-:S02]  /*5e50*/  FSEL R160, R160, -INF , !P3 ;  /* 0xff800000a0a07808 */ /* 0x000fc40005800000 */
[----:B------:R-:W-:Y:S02]  /*5e60*/  FSEL R161, R161, -INF , !P1 ;  /* 0xff800000a1a17808 */ /* 0x000fe40004800000 */
[----:B------:R-:W-:Y:S02]  /*5e70*/  FSEL R164, R164, -INF , !P2 ;  /* 0xff800000a4a47808 */ /* 0x000fe40005000000 */
[C---:B------:R-:W-:Y:S02]  /*5e80*/  ISETP.GT.AND P3, PT, R23.reuse, 0x19, P0 ;  /* 0x000000191700780c */ /* 0x040fe40000764270 */
[C---:B------:R-:W-:Y:S02]  /*5e90*/  ISETP.GT.AND P1, PT, R23.reuse, 0x20, P0 ;  /* 0x000000201700780c */ /* 0x040fe40000724270 */
[----:B------:R-:W-:Y:S02]  /*5ea0*/  ISETP.GT.AND P2, PT, R23, 0x21, P0 ;  /* 0x000000211700780c */ /* 0x000fe40000744270 */
        /* <DEDUP_REMOVED lines=11> */
[----:B------:R-:W-:Y:S02]  /*5f60*/  ISETP.LT.OR P2, PT, R0, 0x31, P2 ;  /* 0x000000310000780c */ /* 0x000fe40001741670 */
        /* <DEDUP_REMOVED lines=8> */
[----:B------:R-:W-:Y:S01]  /*5ff0*/  ISETP.LT.OR P2, PT, R0, 0x3a, P2 ;  /* 0x0000003a0000780c */ /* 0x000fe20001741670 */
[----:B------:R-:W-:Y:S01]  /*6000*/  IMAD.IADD R0, R186, 0x1, R152 ;  /* 0x00000001ba007824 */ /* 0x000fe200078e0298 */
[----:B------:R-:W-:Y:S02]  /*6010*/  FSEL R177, R177, -INF , !P3 ;  /* 0xff800000b1b17808 */ /* 0x000fe40005800000 */
[----:B------:R-:W-:Y:S02]  /*6020*/  FSEL R180, R180, -INF , !P1 ;  /* 0xff800000b4b47808 */ /* 0x000fe40004800000 */
[----:B------:R-:W-:Y:S01]  /*6030*/  FSEL R181, R181, -INF , !P2 ;  /* 0xff800000b5b57808 */ /* 0x000fe20005000000 */
        /* <DEDUP_REMOVED lines=17> */
.L_x_1006:
[----:B------:R-:W-:Y:S02]  /*6150*/  ULDC UR5, c[0x0][0x9e4] ;  /* 0x0002790000057ab9 */ /* 0x000fe40000000800 */
[----:B------:R-:W-:-:S05]  /*6160*/  IMAD.U32 R184, RZ, RZ, UR5 ;  /* 0x00000005ffb87e24 */ /* 0x000fca000f8e00ff */
[----:B------:R-:W-:-:S13]  /*6170*/  ISETP.NE.AND P1, PT, R184, 0x1, PT ;  /* 0x00000001b800780c */ /* 0x000fda0003f25270 */
[----:B------:R-:W0:Y:S02]  /*6180*/  @P1 LDC.64 R186, c[0x0][0x9e8] ;  /* 0x00027a00ffba1b82 */ /* 0x000e240000000a00 */
[----:B0-----:R-:W-:-:S05]  /*6190*/  @P1 IMAD.HI.U32 R152, R23, R186, RZ ;  /* 0x000000ba17981227 */ /* 0x001fca00078e00ff */
[----:B------:R-:W-:-:S07]  /*61a0*/  @P1 SHF.R.U32.HI R23, RZ, R187, R152 ;  /* 0x000000bbff171219 */ /* 0x000fce0000011698 */
.L_x_1007:
[----:B------:R-:W-:Y:S05]  /*61b0*/  BSYNC B0 ;  /* 0x0000000000007941 */ /* 0x000fea0003800000 */
.L_x_1005:
[----:B------:R-:W-:-:S04]  /*61c0*/  IMAD R152, R23, R184, -UR7 ;  /* 0x8000000717987e24 */ /* 0x000fc8000f8e02b8 */
[----:B------:R-:W-:-:S05]  /*61d0*/  IMAD R23, R5, -0x2, R152 ;  /* 0xfffffffe05177824 */ /* 0x000fca00078e0298 */
[----:B------:R-:W-:Y:S02]  /*61e0*/  VIADDMNMX R0, R23, R184, R0, PT ;  /* 0x000000b817007246 */ /* 0x000fe40003800100 */
[----:B------:R-:W-:-:S07]  /*61f0*/  VIMNMX R2, R2, R23, !PT ;  /* 0x0000001702027248 */ /* 0x000fce0007fe0100 */
.L_x_1004:
[----:B------:R-:W-:Y:S01]  /*6200*/  FMNMX.FTZ R152, R185, R4, !PT ;  /* 0x00000004b9987209 */ /* 0x000fe20007810000 */
[----:B------:R-:W-:Y:S01]  /*6210*/  ULDC UR5, c[0x0][0x988] ;  /* 0x0002620000057ab9 */ /* 0x000fe20000000800 */
[----:B------:R-:W-:Y:S01]  /*6220*/  ISETP.GT.AND P1, PT, R2, 0x1, P0 ;  /* 0x000000010200780c */ /* 0x000fe20000724270 */
[----:B------:R-:W-:Y:S01]  /*6230*/  UMOV UR7, UR4 ;  /* 0x0000000400077c82 */ /* 0x000fe20008000000 */
[----:B------:R-:W-:Y:S01]  /*6240*/  FMNMX.FTZ R23, R153, R152, !PT ;  /* 0x0000009899177209 */ /* 0x000fe20007810000 */
[----:B------:R-:W-:Y:S01]  /*6250*/  IMAD.U32 R201, RZ, RZ, UR61 ;  /* 0x0000003dffc97e24 */ /* 0x000fe2000f8e00ff */
[----:B------:R-:W-:Y:S02]  /*6260*/  ISETP.LT.OR P1, PT, R0, 0x2, P1 ;  /* 0x000000020000780c */ /* 0x000fe40000f21670 */
[----:B------:R-:W-:Y:S02]  /*6270*/  FMNMX.FTZ R152, R156, R23, !PT ;  /* 0x000000179c987209 */ /* 0x000fe40007810000 */
[----:B------:R-:W-:-:S02]  /*6280*/  FSEL R155, R155, -INF , !P1 ;  /* 0xff8000009b9b7808 */ /* 0x000fc40004800000 */
[----:B------:R-:W-:Y:S02]  /*6290*/  FMNMX.FTZ R23, R157, R152, !PT ;  /* 0x000000989d177209 */ /* 0x000fe40007810000 */
[----:B------:R-:W-:Y:S02]  /*62a0*/  ISETP.GT.AND P1, PT, R2, RZ, P0 ;  /* 0x000000ff0200720c */ /* 0x000fe40000724270 */
[----:B------:R-:W-:Y:S02]  /*62b0*/  FMNMX.FTZ R152, R160, R23, !PT ;  /* 0x00000017a0987209 */ /* 0x000fe40007810000 */
[----:B------:R-:W-:Y:S02]  /*62c0*/  ISETP.LT.OR P1, PT, R0, 0x1, P1 ;  /* 0x000000010000780c */ /* 0x000fe40000f21670 */
[----:B------:R-:W-:Y:S02]  /*62d0*/  FMNMX.FTZ R23, R161, R152, !PT ;  /* 0x00000098a1177209 */ /* 0x000fe40007810000 */
[----:B------:R-:W-:-:S02]  /*62e0*/  ISETP.GT.AND P2, PT, R2, 0x8, P0 ;  /* 0x000000080200780c */ /* 0x000fc40000744270 */
[----:B------:R-:W-:Y:S02]  /*62f0*/  FMNMX.FTZ R152, R164, R23, !PT ;  /* 0x00000017a4987209 */ /* 0x000fe40007810000 */
[----:B------:R-:W-:Y:S02]  /*6300*/  FSEL R154, R154, -INF , !P1 ;  /* 0xff8000009a9a7808 */ /* 0x000fe40004800000 */
        /* <DEDUP_REMOVED lines=18> */
[----:B------:R-:W-:Y:S01]  /*6430*/  ISETP.GT.AND P1, PT, R2, 0x18, P0 ;  /* 0x000000180200780c */ /* 0x000fe20000724270 */
[----:B------:R-:W0:Y:S01]  /*6440*/  SHFL.BFLY PT, R23, R152, 0x2, 0x1f ;  /* 0x0c401f0098177f89 */ /* 0x000e2200000e0000 */
[----:B------:R-:W-:Y:S02]  /*6450*/  ISETP.LT.OR P3, PT, R0, 0x12, P3 ;  /* 0x000000120000780c */ /* 0x000fe40001f61670 */
[----:B------:R-:W-:Y:S02]  /*6460*/  ISETP.GT.AND P2, PT, R2, 0x19, P0 ;  /* 0x000000190200780c */ /* 0x000fe40000744270 */
[----:B------:R-:W-:-:S02]  /*6470*/  ISETP.LT.OR P1, PT, R0, 0x19, P1 ;  /* 0x000000190000780c */ /* 0x000fc40000f21670 */
[----:B------:R-:W-:Y:S02]  /*6480*/  FSEL R163, R163, -INF , !P3 ;  /* 0xff800000a3a37808 */ /* 0x000fe40005800000 */
[----:B------:R-:W-:Y:S02]  /*6490*/  ISETP.GT.AND P3, PT, R2, 0x20, P0 ;  /* 0x000000200200780c */ /* 0x000fe40000764270 */
[----:B------:R-:W-:Y:S02]  /*64a0*/  ISETP.LT.OR P2, PT, R0, 0x1a, P2 ;  /* 0x0000001a0000780c */ /* 0x000fe40001741670 */
[----:B------:R-:W-:Y:S02]  /*64b0*/  FSEL R166, R166, -INF , !P1 ;  /* 0xff800000a6a67808 */ /* 0x000fe40004800000 */
[----:B------:R-:W-:Y:S02]  /*64c0*/  ISETP.LT.OR P3, PT, R0, 0x21, P3 ;  /* 0x000000210000780c */ /* 0x000fe40001f61670 */
[----:B------:R-:W-:-:S02]  /*64d0*/  ISETP.GT.AND P1, PT, R2, 0x21, P0 ;  /* 0x000000210200780c */ /* 0x000fc40000724270 */
[----:B------:R-:W-:Y:S02]  /*64e0*/  FSEL R167, R167, -INF , !P2 ;  /* 0xff800000a7a77808 */ /* 0x000fe40005000000 */
[----:B------:R-:W-:Y:S02]  /*64f0*/  FSEL R170, R170, -INF , !P3 ;  /* 0xff800000aaaa7808 */ /* 0x000fe40005800000 */
[----:B------:R-:W-:Y:S02]  /*6500*/  ISETP.GT.AND P2, PT, R2, 0x28, P0 ;  /* 0x000000280200780c */ /* 0x000fe40000744270 */
[----:B0-----:R-:W-:Y:S02]  /*6510*/  FMNMX.FTZ R184, R152, R23, !PT ;  /* 0x0000001798b87209 */ /* 0x001fe40007810000 */
[----:B------:R-:W-:Y:S02]  /*6520*/  FMNMX.FTZ R152, R154, R3, !PT ;  /* 0x000000039a987209 */ /* 0x000fe40007810000 */
[----:B------:R-:W-:Y:S01]  /*6530*/  ISETP.LT.OR P1, PT, R0, 0x22, P1 ;  /* 0x000000220000780c */ /* 0x000fe20000f21670 */
[----:B------:R-:W0:Y:S01]  /*6540*/  SHFL.BFLY PT, R23, R184, 0x1, 0x1f ;  /* 0x0c201f00b8177f89 */ /* 0x000e2200000e0000 */
[----:B------:R-:W-:-:S02]  /*6550*/  FMNMX.FTZ R187, R155, R152, !PT ;  /* 0x000000989bbb7209 */ /* 0x000fc40007810000 */
[----:B------:R-:W-:Y:S02]  /*6560*/  ISETP.LT.OR P2, PT, R0, 0x29, P2 ;  /* 0x000000290000780c */ /* 0x000fe40001741670 */
[----:B------:R-:W-:Y:S02]  /*6570*/  FMNMX.FTZ R152, R158, R187, !PT ;  /* 0x000000bb9e987209 */ /* 0x000fe40007810000 */
[----:B------:R-:W-:Y:S02]  /*6580*/  FSEL R171, R171, -INF , !P1 ;  /* 0xff800000abab7808 */ /* 0x000fe40004800000 */
[----:B------:R-:W-:Y:S02]  /*6590*/  FMNMX.FTZ R187, R159, R152, !PT ;  /* 0x000000989fbb7209 */ /* 0x000fe40007810000 */
[----:B------:R-:W-:Y:S02]  /*65a0*/  ISETP.GT.AND P1, PT, R2, 0x29, P0 ;  /* 0x000000290200780c */ /* 0x000fe40000724270 */
[----:B------:R-:W-:-:S02]  /*65b0*/  FMNMX.FTZ R152, R162, R187, !PT ;  /* 0x000000bba2987209 */ /* 0x000fc40007810000 */
[----:B------:R-:W-:Y:S02]  /*65c0*/  FSEL R174, R174, -INF , !P2 ;  /* 0xff800000aeae7808 */ /* 0x000fe40005000000 */
[----:B------:R-:W-:Y:S02]  /*65d0*/  FMNMX.FTZ R187, R163, R152, !PT ;  /* 0x00000098a3bb7209 */ /* 0x000fe40007810000 */
[----:B------:R-:W-:Y:S02]  /*65e0*/  ISETP.GT.AND P2, PT, R2, 0x30, P0 ;  /* 0x000000300200780c */ /* 0x000fe40000744270 */
[----:B------:R-:W-:Y:S02]  /*65f0*/  FMNMX.FTZ R152, R166, R187, !PT ;  /* 0x000000bba6987209 */ /* 0x000fe40007810000 */
[----:B------:R-:W-:Y:S02]  /*6600*/  ISETP.LT.OR P1, PT, R0, 0x2a, P1 ;  /* 0x0000002a0000780c */ /* 0x000fe40000f21670 */
[----:B0-----:R-:W-:-:S02]  /*6610*/  FMNMX.FTZ R23, R184, R23, !PT ;  /* 0x00000017b8177209 */ /* 0x001fc40007810000 */
[----:B------:R-:W-:Y:S02]  /*6620*/  FMNMX.FTZ R187, R167, R152, !PT ;  /* 0x00000098a7bb7209 */ /* 0x000fe40007810000 */
[C---:B------:R-:W-:Y:S01]  /*6630*/  FSETP.NEU.FTZ.AND P3, PT, R23.reuse, -INF , PT ;  /* 0xff8000001700780b */ /* 0x040fe20003f7d000 */
[----:B------:R-:W-:Y:S01]  /*6640*/  FMUL.FTZ R184, R23, UR5 ;  /* 0x0000000517b87c20 */ /* 0x000fe20008410000 */
[----:B------:R-:W-:Y:S02]  /*6650*/  FMNMX.FTZ R152, R170, R187, !PT ;  /* 0x000000bbaa987209 */ /* 0x000fe40007810000 */
[----:B------:R-:W-:Y:S02]  /*6660*/  ISETP.LT.OR P2, PT, R0, 0x31, P2 ;  /* 0x000000310000780c */ /* 0x000fe40001741670 */
[----:B------:R-:W-:Y:S02]  /*6670*/  FSEL R200, R184, RZ, P3 ;  /* 0x000000ffb8c87208 */ /* 0x000fe40001800000 */
[----:B------:R-:W-:-:S02]  /*6680*/  FSEL R175, R175, -INF , !P1 ;  /* 0xff800000afaf7808 */ /* 0x000fc40004800000 */
[----:B------:R-:W-:Y:S01]  /*6690*/  ISETP.GT.AND P1, PT, R2, 0x31, P0 ;  /* 0x000000310200780c */ /* 0x000fe20000724270 */
[--C-:B------:R-:W-:Y:S01]  /*66a0*/  FFMA.FTZ R196, R153, UR5, -R200.reuse ;  /* 0x0000000599c47c23 */ /* 0x100fe200080108c8 */
[----:B------:R-:W-:Y:S01]  /*66b0*/  FMNMX.FTZ R153, R171, R152, !PT ;  /* 0x00000098ab997209 */ /* 0x000fe20007810000 */
[--C-:B------:R-:W-:Y:S01]  /*66c0*/  FFMA.FTZ R194, R164, UR5, -R200.reuse ;  /* 0x00000005a4c27c23 */ /* 0x100fe200080108c8 */
[----:B------:R-:W-:Y:S01]  /*66d0*/  FSEL R178, R178, -INF , !P2 ;  /* 0xff800000b2b27808 */ /* 0x000fe20005000000 */
[--C-:B------:R-:W-:Y:S01]  /*66e0*/  FFMA.FTZ R185, R185, UR5, -R200.reuse ;  /* 0x00000005b9b97c23 */ /* 0x100fe200080108c8 */
[----:B------:R-:W-:Y:S01]  /*66f0*/  FMNMX.FTZ R152, R174, R153, !PT ;  /* 0x00000099ae987209 */ /* 0x000fe20007810000 */
[--C-:B------:R-:W-:Y:S01]  /*6700*/  FFMA.FTZ R198, R156, UR5, -R200.reuse ;  /* 0x000000059cc67c23 */ /* 0x100fe200080108c8 */
[----:B------:R-:W-:Y:S01]  /*6710*/  ISETP.GT.AND P2, PT, R2, 0x38, P0 ;  /* 0x000000380200780c */ /* 0x000fe20000744270 */
[----:B------:R-:W-:Y:S01]  /*6720*/  MUFU.EX2 R196, R196 ;  /* 0x000000c400c47308 */ /* 0x000fe20000000800 */
[----:B------:R-:W-:Y:S01]  /*6730*/  ISETP.LT.OR P1, PT, R0, 0x32, P1 ;  /* 0x000000320000780c */ /* 0x000fe20000f21670 */
[--C-:B------:R-:W-:Y:S01]  /*6740*/  FFMA.FTZ R192, R160, UR5, -R200.reuse ;  /* 0x00000005a0c07c23 */ /* 0x100fe200080108c8 */
[----:B------:R-:W-:Y:S01]  /*6750*/  FMNMX.FTZ R153, R175, R152, !PT ;  /* 0x00000098af997209 */ /* 0x000fe20007810000 */
[--C-:B------:R-:W-:Y:S01]  /*6760*/  FFMA.FTZ R188, R168, UR5, -R200.reuse ;  /* 0x00000005a8bc7c23 */ /* 0x100fe200080108c8 */
[----:B------:R-:W-:Y:S01]  /*6770*/  ISETP.GT.AND P0, PT, R2, 0x39, P0 ;  /* 0x000000390200780c */ /* 0x000fe20000704270 */
[--C-:B------:R-:W-:Y:S01]  /*6780*/  FFMA.FTZ R190, R172, UR5, -R200.reuse ;  /* 0x00000005acbe7c23 */ /* 0x100fe200080108c8 */
[----:B------:R-:W-:Y:S01]  /*6790*/  ISETP.LT.OR P2, PT, R0, 0x39, P2 ;  /* 0x000000390000780c */ /* 0x000fe20001741670 */
[----:B------:R-:W-:Y:S01]  /*67a0*/  MUFU.EX2 R185, R185 ;  /* 0x000000b900b97308 */ /* 0x000fe20000000800 */
[----:B------:R-:W-:Y:S01]  /*67b0*/  FSEL R179, R179, -INF , !P1 ;  /* 0xff800000b3b37808 */ /* 0x000fe20004800000 */
[--C-:B------:R-:W-:Y:S01]  /*67c0*/  FFMA.FTZ R184, R176, UR5, -R200.reuse ;  /* 0x00000005b0b87c23 */ /* 0x100fe200080108c8 */
[----:B------:R-:W-:Y:S01]  /*67d0*/  FMNMX.FTZ R2, R178, R153, !PT ;  /* 0x00000099b2027209 */ /* 0x000fe20007810000 */
[--C-:B------:R-:W-:Y:S01]  /*67e0*/  FFMA.FTZ R153, R157, UR5, -R200.reuse ;  /* 0x000000059d997c23 */ /* 0x100fe200080108c8 */
[----:B------:R-:W-:Y:S01]  /*67f0*/  ISETP.LT.OR P0, PT, R0, 0x3a, P0 ;  /* 0x0000003a0000780c */ /* 0x000fe20000701670 */
[--C-:B------:R-:W-:Y:S01]  /*6800*/  FFMA.FTZ R186, R180, UR5, -R200.reuse ;  /* 0x00000005b4ba7c23 */ /* 0x100fe200080108c8 */
[----:B------:R-:W-:Y:S01]  /*6810*/  FSEL R182, R182, -INF , !P2 ;  /* 0xff800000b6b67808 */ /* 0x000fe20005000000 */
[----:B------:R-:W-:Y:S01]  /*6820*/  MUFU.EX2 R198, R198 ;  /* 0x000000c600c67308 */ /* 0x000fe20000000800 */
[----:B------:R-:W-:Y:S01]  /*6830*/  FMNMX.FTZ R157, R179, R2, !PT ;  /* 0x00000002b39d7209 */ /* 0x000fe20007810000 */
[----:B------:R-:W-:Y:S01]  /*6840*/  FFMA.FTZ R181, R181, UR5, -R200 ;  /* 0x00000005b5b57c23 */ /* 0x000fe200080108c8 */
[----:B------:R-:W-:-:S02]  /*6850*/  FSEL R183, R183, -INF , !P0 ;  /* 0xff800000b7b77808 */ /* 0x000fc40004000000 */
[----:B------:R-:W-:Y:S01]  /*6860*/  FMNMX.FTZ R0, R182, R157, !PT ;  /* 0x0000009db6007209 */ /* 0x000fe20007810000 */
[--C-:B------:R-:W-:Y:S01]  /*6870*/  FFMA.FTZ R157, R161, UR5, -R200.reuse ;  /* 0x00000005a19d7c23 */ /* 0x100fe200080108c8 */
[--C-:B------:R-:W-:Y:S01]  /*6880*/  FFMA.FTZ R161, R165, UR5, -R200.reuse ;  /* 0x00000005a5a17c23 */ /* 0x100fe200080108c8 */
[--C-:B------:R-:W-:Y:S01]  /*6890*/  FFMA.FTZ R165, R169, UR5, -R200.reuse ;  /* 0x00000005a9a57c23 */ /* 0x100fe200080108c8 */
[----:B------:R-:W-:Y:S01]  /*68a0*/  FMNMX.FTZ R0, R183, R0, !PT ;  /* 0x00000000b7007209 */ /* 0x000fe20007810000 */
[--C-:B------:R-:W-:Y:S01]  /*68b0*/  FFMA.FTZ R169, R173, UR5, -R200.reuse ;  /* 0x00000005ada97c23 */ /* 0x100fe200080108c8 */
[----:B------:R-:W-:Y:S01]  /*68c0*/  FFMA.FTZ R173, R177, UR5, -R200 ;  /* 0x00000005b1ad7c23 */ /* 0x000fe200080108c8 */
[----:B------:R-:W-:Y:S01]  /*68d0*/  FSEL R177, R23, RZ, P3 ;  /* 0x000000ff17b17208 */ /* 0x000fe20001800000 */
[----:B------:R-:W-:Y:S01]  /*68e0*/  MUFU.EX2 R153, R153 ;  /* 0x0000009900997308 */ /* 0x000fe20000000800 */
[----:B------:R-:W0:Y:S07]  /*68f0*/  SHFL.BFLY PT, R187, R0, 0x2, 0x1f ;  /* 0x0c401f0000bb7f89 */ /* 0x000e2e00000e0000 */
[----:B------:R-:W-:Y:S08]  /*6900*/  MUFU.EX2 R192, R192 ;  /* 0x000000c000c07308 */ /* 0x000ff00000000800 */
[----:B------:R-:W-:Y:S08]  /*6910*/  MUFU.EX2 R157, R157 ;  /* 0x0000009d009d7308 */ /* 0x000ff00000000800 */
[----:B------:R-:W-:Y:S01]  /*6920*/  MUFU.EX2 R194, R194 ;  /* 0x000000c200c27308 */ /* 0x000fe20000000800 */
[----:B0-----:R-:W-:Y:S01]  /*6930*/  FMNMX.FTZ R187, R0, R187, !PT ;  /* 0x000000bb00bb7209 */ /* 0x001fe20007810000 */
[----:B------:R-:W-:-:S04]  /*6940*/  FADD.FTZ R0, -R177, R4 ;  /* 0x00000004b1007221 */ /* 0x000fc80000010100 */
[----:B------:R-:W0:Y:S01]  /*6950*/  SHFL.BFLY PT, R152, R187, 0x1, 0x1f ;  /* 0x0c201f00bb987f89 */ /* 0x000e2200000e0000 */
[----:B------:R-:W-:Y:S01]  /*6960*/  FMUL.FTZ R0, R0, UR5 ;  /* 0x0000000500007c20 */ /* 0x000fe20008410000 */
[----:B------:R-:W-:Y:S08]  /*6970*/  MUFU.EX2 R161, R161 ;  /* 0x000000a100a17308 */ /* 0x000ff00000000800 */
[----:B------:R-:W1:Y:S08]  /*6980*/  MUFU.EX2 R0, R0 ;  /* 0x0000000000007308 */ /* 0x000e700000000800 */
[----:B------:R-:W-:Y:S01]  /*6990*/  MUFU.EX2 R188, R188 ;  /* 0x000000bc00bc7308 */ /* 0x000fe20000000800 */
[----:B0-----:R-:W-:-:S07]  /*69a0*/  FMNMX.FTZ R152, R187, R152, !PT ;  /* 0x00000098bb987209 */ /* 0x001fce0007810000 */
[----:B------:R-:W-:Y:S01]  /*69b0*/  MUFU.EX2 R165, R165 ;  /* 0x000000a500a57308 */ /* 0x000fe20000000800 */
[----:B-1----:R-:W-:Y:S01]  /*69c0*/  FFMA.FTZ R15, R0, R15, R185 ;  /* 0x0000000f000f7223 */ /* 0x002fe200000100b9 */
[C---:B------:R-:W-:Y:S01]  /*69d0*/  FSETP.NEU.FTZ.AND P0, PT, R152.reuse, -INF , PT ;  /* 0xff8000009800780b */ /* 0x040fe20003f1d000 */
[----:B------:R-:W-:Y:S02]  /*69e0*/  FMUL.FTZ R164, R152, UR5 ;  /* 0x0000000598a47c20 */ /* 0x000fe40008410000 */
[----:B------:R-:W-:Y:S01]  /*69f0*/  FADD.FTZ R15, R196, R15 ;  /* 0x0000000fc40f7221 */ /* 0x000fe20000010000 */
[----:B------:R-:W-:Y:S02]  /*6a00*/  FSEL R2, R152, RZ, P0 ;  /* 0x000000ff98027208 */ /* 0x000fe40000000000 */
[----:B------:R-:W-:Y:S01]  /*6a10*/  FSEL R164, R164, RZ, P0 ;  /* 0x000000ffa4a47208 */ /* 0x000fe20000000000 */
[----:B------:R-:W-:Y:S01]  /*6a20*/  MUFU.EX2 R190, R190 ;  /* 0x000000be00be7308 */ /* 0x000fe20000000800 */
[----:B------:R-:W-:Y:S01]  /*6a30*/  ISETP.LT.AND P0, PT, R21, UR6, PT ;  /* 0x0000000615007c0c */ /* 0x000fe2000bf01270 */
[----:B------:R-:W-:Y:S01]  /*6a40*/  FADD.FTZ R2, -R2, R3 ;  /* 0x0000000302027221 */ /* 0x000fe20000010100 */
[----:B------:R-:W-:Y:S01]  /*6a50*/  UIADD3 UR6, UR6, -0x1, URZ ;  /* 0xffffffff06067890 */ /* 0x000fe2000fffe03f */
[--C-:B------:R-:W-:Y:S01]  /*6a60*/  FFMA.FTZ R197, R154, UR5, -R164.reuse ;  /* 0x000000059ac57c23 */ /* 0x100fe200080108a4 */
[--C-:B------:R-:W-:Y:S01]  /*6a70*/  FFMA.FTZ R4, R155, UR5, -R164.reuse ;  /* 0x000000059b047c23 */ /* 0x100fe200080108a4 */
[----:B------:R-:W-:Y:S01]  /*6a80*/  FMUL.FTZ R2, R2, UR5 ;  /* 0x0000000502027c20 */ /* 0x000fe20008410000 */
[--C-:B------:R-:W-:Y:S01]  /*6a90*/  FFMA.FTZ R199, R158, UR5, -R164.reuse ;  /* 0x000000059ec77c23 */ /* 0x100fe200080108a4 */
[--C-:B------:R-:W-:Y:S01]  /*6aa0*/  FFMA.FTZ R154, R159, UR5, -R164.reuse ;  /* 0x000000059f9a7c23 */ /* 0x100fe200080108a4 */
[--C-:B------:R-:W-:Y:S01]  /*6ab0*/  FFMA.FTZ R193, R162, UR5, -R164.reuse ;  /* 0x00000005a2c17c23 */ /* 0x100fe200080108a4 */
[----:B------:R-:W-:Y:S01]  /*6ac0*/  MUFU.EX2 R197, R197 ;  /* 0x000000c500c57308 */ /* 0x000fe20000000800 */
[--C-:B------:R-:W-:Y:S01]  /*6ad0*/  FFMA.FTZ R156, R163, UR5, -R164.reuse ;  /* 0x00000005a39c7c23 */ /* 0x100fe200080108a4 */
[--C-:B------:R-:W-:Y:S01]  /*6ae0*/  FFMA.FTZ R195, R166, UR5, -R164.reuse ;  /* 0x00000005a6c37c23 */ /* 0x100fe200080108a4 */
[--C-:B------:R-:W-:Y:S01]  /*6af0*/  FFMA.FTZ R158, R167, UR5, -R164.reuse ;  /* 0x00000005a79e7c23 */ /* 0x100fe200080108a4 */
[----:B------:R-:W-:Y:S01]  /*6b00*/  FADD.FTZ R162, R198, R15 ;  /* 0x0000000fc6a27221 */ /* 0x000fe20000010000 */
[--C-:B------:R-:W-:Y:S01]  /*6b10*/  FFMA.FTZ R189, R170, UR5, -R164.reuse ;  /* 0x00000005aabd7c23 */ /* 0x100fe200080108a4 */
[--C-:B------:R-:W-:Y:S01]  /*6b20*/  FFMA.FTZ R160, R171, UR5, -R164.reuse ;  /* 0x00000005aba07c23 */ /* 0x100fe200080108a4 */
[----:B------:R-:W-:Y:S01]  /*6b30*/  FFMA.FTZ R174, R174, UR5, -R164 ;  /* 0x00000005aeae7c23 */ /* 0x000fe200080108a4 */
[----:B------:R-:W0:Y:S01]  /*6b40*/  MUFU.EX2 R2, R2 ;  /* 0x0000000200027308 */ /* 0x000e220000000800 */
[----:B------:R-:W-:Y:S01]  /*6b50*/  FADD.FTZ R15, R153, R162 ;  /* 0x000000a2990f7221 */ /* 0x000fe20000010000 */
[--C-:B------:R-:W-:Y:S01]  /*6b60*/  FFMA.FTZ R175, R175, UR5, -R164.reuse ;  /* 0x00000005afaf7c23 */ /* 0x100fe200080108a4 */
[--C-:B------:R-:W-:Y:S01]  /*6b70*/  FFMA.FTZ R178, R178, UR5, -R164.reuse ;  /* 0x00000005b2b27c23 */ /* 0x100fe200080108a4 */
[--C-:B------:R-:W-:Y:S01]  /*6b80*/  FFMA.FTZ R179, R179, UR5, -R164.reuse ;  /* 0x00000005b3b37c23 */ /* 0x100fe200080108a4 */
[----:B------:R-:W-:Y:S01]  /*6b90*/  FADD.FTZ R162, R192, R15 ;  /* 0x0000000fc0a27221 */ /* 0x000fe20000010000 */
[--C-:B------:R-:W-:Y:S01]  /*6ba0*/  FFMA.FTZ R182, R182, UR5, -R164.reuse ;  /* 0x00000005b6b67c23 */ /* 0x100fe200080108a4 */
[----:B------:R-:W-:Y:S01]  /*6bb0*/  FFMA.FTZ R164, R183, UR5, -R164 ;  /* 0x00000005b7a47c23 */ /* 0x000fe200080108a4 */
[----:B------:R-:W1:Y:S01]  /*6bc0*/  MUFU.EX2 R4, R4 ;  /* 0x0000000400047308 */ /* 0x000e620000000800 */
[----:B------:R-:W-:Y:S01]  /*6bd0*/  FADD.FTZ R15, R157, R162 ;  /* 0x000000a29d0f7221 */ /* 0x000fe20000010000 */
[----:B------:R-:W-:Y:S01]  /*6be0*/  IMAD.U32 R155, RZ, RZ, UR14 ;  /* 0x0000000eff9b7e24 */ /* 0x000fe2000f8e00ff */
[----:B------:R-:W-:-:S02]  /*6bf0*/  F2FP.BF16.F32.PACK_AB R196, R196, R185 ;  /* 0x000000b9c4c4723e */ /* 0x000fc400000010ff */
[----:B------:R-:W-:Y:S01]  /*6c00*/  FADD.FTZ R162, R194, R15 ;  /* 0x0000000fc2a27221 */ /* 0x000fe20000010000 */
[----:B------:R-:W-:Y:S01]  /*6c10*/  @!P5 VIADD R155, R155, 0x30860 ;  /* 0x000308609b9bd836 */ /* 0x000fe20000000000 */
[----:B------:R-:W-:Y:S01]  /*6c20*/  F2FP.BF16.F32.PACK_AB R198, R153, R198 ;  /* 0x000000c699c6723e */ /* 0x000fe200000010ff */
[----:B------:R-:W2:Y:S01]  /*6c30*/  MUFU.EX2 R199, R199 ;  /* 0x000000c700c77308 */ /* 0x000ea20000000800 */
[----:B0-----:R-:W-:Y:S01]  /*6c40*/  FFMA.FTZ R3, R2, R14, R197 ;  /* 0x0000000e02037223 */ /* 0x001fe200000100c5 */
[----:B------:R-:W-:Y:S01]  /*6c50*/  FADD.FTZ R15, R161, R162 ;  /* 0x000000a2a10f7221 */ /* 0x000fe20000010000 */
[----:B------:R-:W-:Y:S02]  /*6c60*/  @!P5 PRMT R155, RZ, 0x654, R155 ;  /* 0x00000654ff9bd816 */ /* 0x000fe4000000009b */
[----:B------:R-:W-:Y:S01]  /*6c70*/  F2FP.BF16.F32.PACK_AB R192, R157, R192 ;  /* 0x000000c09dc0723e */ /* 0x000fe200000010ff */
[----:B------:R-:W-:Y:S01]  /*6c80*/  FADD.FTZ R162, R188, R15 ;  /* 0x0000000fbca27221 */ /* 0x000fe20000010000 */
[----:B------:R0:W-:Y:S01]  /*6c90*/  @!P5 SYNCS.ARRIVE.TRANS64.RED.A1T0 RZ, [R155+URZ], RZ ;  /* 0x000000ff9bffd9a7 */ /* 0x0001e2000810043f */
[----:B------:R-:W3:Y:S01]  /*6ca0*/  MUFU.EX2 R154, R154 ;  /* 0x0000009a009a7308 */ /* 0x000ee20000000800 */
[C---:B-1----:R-:W-:Y:S01]  /*6cb0*/  FADD.FTZ R14, R4.reuse, R3 ;  /* 0x00000003040e7221 */ /* 0x042fe20000010000 */
[----:B------:R-:W-:Y:S01]  /*6cc0*/  FADD.FTZ R15, R165, R162 ;  /* 0x000000a2a50f7221 */ /* 0x000fe20000010000 */
[----:B------:R-:W-:Y:S01]  /*6cd0*/  F2FP.BF16.F32.PACK_AB R197, R4, R197 ;  /* 0x000000c504c5723e */ /* 0x000fe200000010ff */
[----:B------:R-:W-:Y:S01]  /*6ce0*/  IMAD.MOV.U32 R4, RZ, RZ, R23 ;  /* 0x000000ffff047224 */ /* 0x000fe200078e0017 */
[----:B------:R-:W-:Y:S01]  /*6cf0*/  F2FP.BF16.F32.PACK_AB R194, R161, R194 ;  /* 0x000000c2a1c2723e */ /* 0x000fe200000010ff */
[----:B------:R-:W-:Y:S01]  /*6d00*/  FADD.FTZ R162, R190, R15 ;  /* 0x0000000fbea27221 */ /* 0x000fe20000010000 */
[----:B------:R-:W-:Y:S01]  /*6d10*/  F2FP.BF16.F32.PACK_AB R188, R165, R188 ;  /* 0x000000bca5bc723e */ /* 0x000fe200000010ff */
        /* <DEDUP_REMOVED lines=26> */
[C---:B---3--:R-:W-:Y:S01]  /*6ec0*/  FADD.FTZ R3, R175.reuse, R3 ;  /* 0x00000003af037221 */ /* 0x048fe20000010000 */
[----:B------:R-:W-:-:S06]  /*6ed0*/  F2FP.BF16.F32.PACK_AB R191, R175, R174 ;  /* 0x000000aeafbf723e */ /* 0x000fcc00000010ff */
[----:B------:R-:W3:Y:S01]  /*6ee0*/  MUFU.EX2 R173, R173 ;  /* 0x000000ad00ad7308 */ /* 0x000ee20000000800 */
[----:B-1----:R-:W-:-:S07]  /*6ef0*/  FADD.FTZ R14, R184, R15 ;  /* 0x0000000fb80e7221 */ /* 0x002fce0000010000 */
[----:B------:R-:W1:Y:S01]  /*6f00*/  MUFU.EX2 R179, R179 ;  /* 0x000000b300b37308 */ /* 0x000e620000000800 */
[----:B--2---:R-:W-:-:S07]  /*6f10*/  FADD.FTZ R3, R178, R3 ;  /* 0x00000003b2037221 */ /* 0x004fce0000010000 */
[----:B------:R-:W2:Y:S01]  /*6f20*/  MUFU.EX2 R186, R186 ;  /* 0x000000ba00ba7308 */ /* 0x000ea20000000800 */
[C---:B---3--:R-:W-:Y:S01]  /*6f30*/  FADD.FTZ R15, R173.reuse, R14 ;  /* 0x0000000ead0f7221 */ /* 0x048fe20000010000 */
[----:B------:R-:W-:-:S06]  /*6f40*/  F2FP.BF16.F32.PACK_AB R184, R173, R184 ;  /* 0x000000b8adb8723e */ /* 0x000fcc00000010ff */
[----:B------:R-:W3:Y:S01]  /*6f50*/  MUFU.EX2 R182, R182 ;  /* 0x000000b600b67308 */ /* 0x000ee20000000800 */
[C---:B-1----:R-:W-:Y:S01]  /*6f60*/  FADD.FTZ R3, R179.reuse, R3 ;  /* 0x00000003b3037221 */ /* 0x042fe20000010000 */
[----:B------:R-:W-:-:S06]  /*6f70*/  F2FP.BF16.F32.PACK_AB R185, R179, R178 ;  /* 0x000000b2b3b9723e */ /* 0x000fcc00000010ff */
[----:B------:R-:W1:Y:S01]  /*6f80*/  MUFU.EX2 R177, R181 ;  /* 0x000000b500b17308 */ /* 0x000e620000000800 */
[----:B--2---:R-:W-:-:S07]  /*6f90*/  FADD.FTZ R14, R186, R15 ;  /* 0x0000000fba0e7221 */ /* 0x004fce0000010000 */
[----:B------:R-:W2:Y:S01]  /*6fa0*/  MUFU.EX2 R164, R164 ;  /* 0x000000a400a47308 */ /* 0x000ea20000000800 */
[----:B---3--:R-:W-:Y:S01]  /*6fb0*/  FADD.FTZ R3, R182, R3 ;  /* 0x00000003b6037221 */ /* 0x008fe20000010000 */
[C---:B-1----:R-:W-:Y:S01]  /*6fc0*/  FADD.FTZ R15, R177.reuse, R14 ;  /* 0x0000000eb10f7221 */ /* 0x042fe20000010000 */
[----:B------:R-:W-:Y:S02]  /*6fd0*/  F2FP.BF16.F32.PACK_AB R186, R177, R186 ;  /* 0x000000bab1ba723e */ /* 0x000fe400000010ff */
[C---:B--2---:R-:W-:Y:S01]  /*6fe0*/  FADD.FTZ R14, R164.reuse, R3 ;  /* 0x00000003a40e7221 */ /* 0x044fe20000010000 */
[----:B------:R-:W-:Y:S01]  /*6ff0*/  F2FP.BF16.F32.PACK_AB R187, R164, R182 ;  /* 0x000000b6a4bb723e */ /* 0x000fe200000010ff */
[----:B------:R-:W-:Y:S01]  /*7000*/  IMAD.MOV.U32 R3, RZ, RZ, R152 ;  /* 0x000000ffff037224 */ /* 0x000fe200078e0098 */
[----:B0-----:R-:W-:Y:S06]  /*7010*/  @P0 BRA `(.L_x_1008) ;  /* 0xffffffd400dc0947 */ /* 0x001fec000383ffff */
[----:B------:R-:W-:Y:S01]  /*7020*/  IMAD.MOV.U32 R3, RZ, RZ, R152 ;  /* 0x000000ffff037224 */ /* 0x000fe200078e0098 */
[----:B------:R-:W-:-:S07]  /*7030*/  MOV R4, R23 ;  /* 0x0000001700047202 */ /* 0x000fce0000000f00 */
.L_x_991:
[----:B------:R-:W0:Y:S01]  /*7040*/  S2UR UR7, SR_CTAID.X ;  /* 0x00000000000779c3 */ /* 0x000e220000002500 */
[----:B------:R-:W-:Y:S01]  /*7050*/  ULDC UR14, c[0x0][0x448] ;  /* 0x00011200000e7ab9 */ /* 0x000fe20000000800 */
[----:B------:R-:W-:Y:S01]  /*7060*/  R2UR UR19, R17 ;  /* 0x00000000111372ca */ /* 0x000fe200000e0000 */
[----:B------:R-:W-:Y:S02]  /*7070*/  UISETP.NE.AND UP0, UPT, UR14, 0x1, UPT ;  /* 0x000000010e00788c */ /* 0x000fe4000bf05270 */
[----:B------:R-:W-:-:S09]  /*7080*/  UIADD3 UR11, -UR11, 0x1, URZ ;  /* 0x000000010b0b7890 */ /* 0x000fd2000fffe13f */
[----:B------:R-:W-:Y:S01]  /*7090*/  @UP0 ULDC UR14, c[0x0][0x44c] ;  /* 0x00011300000e0ab9 */ /* 0x000fe20000000800 */
[----:B------:R-:W-:Y:S02]  /*70a0*/  UIMAD UR11, UR19, UR10, UR11 ;  /* 0x0000000a130b72a4 */ /* 0x000fe4000f8e020b */
[----:B0-----:R-:W-:-:S03]  /*70b0*/  ULEA UR18, UR7, 0x7f, 0x7 ;  /* 0x0000007f07127891 */ /* 0x001fc6000f8e383f */
[----:B------:R-:W-:Y:S01]  /*70c0*/  ULDC UR7, c[0x0][0x9e4] ;  /* 0x0002790000077ab9 */ /* 0x000fe20000000800 */
[----:B------:R-:W-:Y:S02]  /*70d0*/  UIMAD.WIDE.U32 UR14, UR18, UR14, URZ ;  /* 0x0000000e120e72a5 */ /* 0x000fe4000f8e003f */
[----:B------:R-:W-:Y:S01]  /*70e0*/  UISETP.GE.AND UP1, UPT, UR7, 0x1, UPT ;  /* 0x000000010700788c */ /* 0x000fe2000bf26270 */
[----:B------:R-:W-:Y:S01]  /*70f0*/  UMOV UR10, UR18 ;  /* 0x00000012000a7c82 */ /* 0x000fe20008000000 */
[----:B------:R-:W-:Y:S02]  /*7100*/  @UP0 ULDC UR18, c[0x0][0x450] ;  /* 0x0001140000120ab9 */ /* 0x000fe40000000800 */
[----:B------:R-:W-:Y:S02]  /*7110*/  @UP0 USHF.R.U32.HI UR10, URZ, UR18, UR15 ;  /* 0x000000123f0a0299 */ /* 0x000fe4000801160f */
[----:B------:R-:W-:Y:S01]  /*7120*/  PLOP3.LUT P6, PT, PT, PT, UP1, 0x80, 0x0 ;  /* 0x000000000000781c */ /* 0x000fe20003fcf018 */
[----:B------:R-:W-:Y:S01]  /*7130*/  ULDC UR18, c[0x0][0x9dc] ;  /* 0x0002770000127ab9 */ /* 0x000fe20000000800 */
[----:B------:R-:W-:-:S04]  /*7140*/  UIADD3 UR10, UR11, UR10, URZ ;  /* 0x0000000a0b0a7290 */ /* 0x000fc8000fffe03f */
[----:B------:R-:W-:-:S07]  /*7150*/  UIADD3 UR18, UR10, -UR18, URZ ;  /* 0x800000120a127290 */ /* 0x000fce000fffe03f */
[----:B------:R-:W-:Y:S05]  /*7160*/  @!P6 BRA `(.L_x_1009) ;  /* 0x000000000048e947 */ /* 0x000fea0003800000 */
[----:B------:R-:W-:Y:S02]  /*7170*/  UMOV UR19, UR10 ;  /* 0x0000000a00137c82 */ /* 0x000fe40008000000 */
        /* <DEDUP_REMOVED lines=10> */
.L_x_1010:
[----:B------:R-:W-:-:S11]  /*7220*/  UISETP.NE.AND UP1, UPT, UR7, 0x1, UPT ;  /* 0x000000010700788c */ /* 0x000fd6000bf25270 */
[----:B------:R-:W-:Y:S02]  /*7230*/  @UP1 ULDC.64 UR10, c[0x0][0x9e8] ;  /* 0x00027a00000a1ab9 */ /* 0x000fe40000000a00 */
[----:B------:R-:W-:-:S04]  /*7240*/  UIMAD.WIDE.U32 UR14, UR19, UR10, URZ ;  /* 0x0000000a130e72a5 */ /* 0x000fc8000f8e003f */
[----:B------:R-:W-:-:S12]  /*7250*/  @UP1 USHF.R.U32.HI UR19, URZ, UR11, UR15 ;  /* 0x0000000b3f131299 */ /* 0x000fd8000801160f */
.L_x_1011:
[----:B------:R-:W-:-:S04]  /*7260*/  UIMAD UR7, UR19, UR7, URZ ;  /* 0x00000007130772a4 */ /* 0x000fc8000f8e023f */
[----:B------:R-:W-:-:S04]  /*7270*/  UISETP.LT.AND UP1, UPT, UR18, UR7, UPT ;  /* 0x000000071200728c */ /* 0x000fc8000bf21270 */
[----:B------:R-:W-:-:S12]  /*7280*/  USEL UR18, UR18, UR7, !UP1 ;  /* 0x0000000712127287 */ /* 0x000fd8000c800000 */
.L_x_1009:
[----:B------:R-:W-:Y:S01]  /*7290*/  UIADD3 UR18, UR18, 0x3f, URZ ;  /* 0x0000003f12127890 */ /* 0x000fe2000fffe03f */
[----:B------:R-:W-:-:S03]  /*72a0*/  R2UR UR10, R22 ;  /* 0x00000000160a72ca */ /* 0x000fc600000e0000 */
[----:B------:R-:W-:-:S04]  /*72b0*/  USHF.R.S32.HI UR7, URZ, 0x1f, UR18 ;  /* 0x0000001f3f077899 */ /* 0x000fc80008011412 */
[----:B------:R-:W-:-:S04]  /*72c0*/  ULEA.HI UR7, UR7, UR18, URZ, 0x6 ;  /* 0x0000001207077291 */ /* 0x000fc8000f8f303f */
[----:B------:R-:W-:-:S04]  /*72d0*/  USHF.R.S32.HI UR7, URZ, 0x6, UR7 ;  /* 0x000000063f077899 */ /* 0x000fc80008011407 */
[----:B------:R-:W-:-:S04]  /*72e0*/  UISETP.LT.AND UP1, UPT, UR10, UR7, UPT ;  /* 0x000000070a00728c */ /* 0x000fc8000bf21270 */
[----:B------:R-:W-:-:S04]  /*72f0*/  USEL UR10, UR10, UR7, !UP1 ;  /* 0x000000070a0a7287 */ /* 0x000fc8000c800000 */
[----:B------:R-:W-:Y:S02]  /*7300*/  UISETP.GE.AND UP1, UPT, UR6, UR10, UPT ;  /* 0x0000000a0600728c */ /* 0x000fe4000bf26270 */
[----:B------:R-:W-:-:S04]  /*7310*/  IMAD.U32 R200, RZ, RZ, UR10 ;  /* 0x0000000affc87e24 */ /* 0x000fc8000f8e00ff */
[----:B------:R-:W-:-:S13]  /*7320*/  PLOP3.LUT P0, PT, PT, PT, UP1, 0x80, 0x0 ;  /* 0x000000000000781c */ /* 0x000fda0003f0f018 */
[----:B------:R-:W-:Y:S05]  /*7330*/  @!P0 BRA `(.L_x_1012) ;  /* 0x0000001c00388947 */ /* 0x000fea0003800000 */
[----:B------:R-:W-:Y:S01]  /*7340*/  IMAD.MOV.U32 R21, RZ, RZ, R3 ;  /* 0x000000ffff157224 */ /* 0x000fe200078e0003 */
[----:B------:R-:W-:Y:S01]  /*7350*/  UMOV UR60, UR61 ;  /* 0x0000003d003c7c82 */ /* 0x000fe20008000000 */
[----:B------:R-:W-:Y:S02]  /*7360*/  IMAD.MOV.U32 R23, RZ, RZ, R4 ;  /* 0x000000ffff177224 */ /* 0x000fe400078e0004 */
[----:B------:R-:W-:Y:S01]  /*7370*/  IMAD.U32 R201, RZ, RZ, UR6 ;  /* 0x00000006ffc97e24 */ /* 0x000fe2000f8e00ff */
[----:B------:R-:W-:-:S06]  /*7380*/  UMOV UR6, UR4 ;  /* 0x0000000400067c82 */ /* 0x000fcc0008000000 */
.L_x_1021:
[----:B------:R-:W-:-:S04]  /*7390*/  UIADD3 UR4, UR6, 0x1, URZ ;  /* 0x0000000106047890 */ /* 0x000fc8000fffe03f */
[----:B------:R-:W-:-:S04]  /*73a0*/  UISETP.NE.AND UP1, UPT, UR4, 0x2, UPT ;  /* 0x000000020400788c */ /* 0x000fc8000bf25270 */
[----:B------:R-:W-:Y:S02]  /*73b0*/  USEL UR61, URZ, 0x1, UP1 ;  /* 0x000000013f3d7887 */ /* 0x000fe40008800000 */
[----:B------:R-:W-:Y:S02]  /*73c0*/  USEL UR4, UR4, URZ, UP1 ;  /* 0x0000003f04047287 */ /* 0x000fe40008800000 */
[----:B------:R-:W-:Y:S01]  /*73d0*/  ULOP3.LUT UR61, UR60, UR61, URZ, 0x3c, !UPT ;  /* 0x0000003d3c3d7292 */ /* 0x000fe2000f8e3c3f */
[----:B------:R-:W-:Y:S11]  /*73e0*/  @!P4 BRA `(.L_x_1013) ;  /* 0x000000000004c947 */ /* 0x000ff60003800000 */
[----:B------:R-:W-:Y:S01]  /*73f0*/  BPT.TRAP 0x1 ;  /* 0x000000040000795c */ /* 0x000fe20000300000 */
.L_x_1013:
[----:B------:R-:W-:Y:S01]  /*7400*/  R2UR UR5, R16 ;  /* 0x00000000100572ca */ /* 0x000fe200000e0000 */
[----:B------:R-:W-:-:S05]  /*7410*/  IMAD.U32 R3, RZ, RZ, UR61 ;  /* 0x0000003dff037e24 */ /* 0x000fca000f8e00ff */
[----:B------:R-:W-:-:S07]  /*7420*/  SHF.L.U32 R3, R3, 0x1f, RZ ;  /* 0x0000001f03037819 */ /* 0x000fce00000006ff */
[----:B------:R-:W-:-:S09]  /*7430*/  ULEA UR7, UR4, UR5, 0x3 ;  /* 0x0000000504077291 */ /* 0x000fd2000f8e183f */
[----:B------:R0:W1:Y:S01]  /*7440*/  SYNCS.PHASECHK.TRANS64.TRYWAIT P0, [UR7+0x30830], R3 ;  /* 0x03083003ff0075a7 */ /* 0x0000620008000147 */
[----:B------:R-:W-:Y:S05]  /*7450*/  @!P4 BRA `(.L_x_1014) ;  /* 0x000000000004c947 */ /* 0x000fea0003800000 */
[----:B------:R-:W-:Y:S01]  /*7460*/  BPT.TRAP 0x1 ;  /* 0x000000040000795c */ /* 0x000fe20000300000 */
.L_x_1014:
[----:B-1----:R-:W-:Y:S05]  /*7470*/  @P0 BRA `(.L_x_1015) ;  /* 0x0000000000080947 */ /* 0x002fea0003800000 */
[----:B------:R-:W1:Y:S02]  /*7480*/  SYNCS.PHASECHK.TRANS64.TRYWAIT P0, [UR7+0x30830], R3 ;  /* 0x03083003ff0075a7 */ /* 0x000e640008000147 */
[----:B-1----:R-:W-:Y:S05]  /*7490*/  @!P0 BRA `(.L_x_1016) ;  /* 0x000000cc00308947 */ /* 0x002fea0003800000 */
.L_x_1015:
[----:B------:R-:W-:Y:S01]  /*74a0*/  R2UR UR5, R19 ;  /* 0x00000000130572ca */ /* 0x000fe200000e0000 */
[----:B------:R-:W-:Y:S01]  /*74b0*/  WARPGROUP.ARRIVE ;  /* 0x00000000000079c5 */ /* 0x000fe20000000000 */
[----:B------:R-:W-:Y:S01]  /*74c0*/  R2UR UR56, R6 ;  /* 0x00000000063872ca */ /* 0x000fe200000e0000 */
[----:B------:R-:W-:Y:S01]  /*74d0*/  UMOV UR59, 0x40000040 ;  /* 0x40000040003b7882 */ /* 0x000fe20000000000 */
[----:B------:R-:W-:Y:S01]  /*74e0*/  R2UR UR57, R7 ;  /* 0x00000000073972ca */ /* 0x000fe200000e0000 */
[----:B------:R-:W-:Y:S01]  /*74f0*/  UMOV UR11, 0x40000040 ;  /* 0x40000040000b7882 */ /* 0x000fe20000000000 */
[----:B------:R-:W-:Y:S01]  /*7500*/  UMOV UR15, 0x40000040 ;  /* 0x40000040000f7882 */ /* 0x000fe20000000000 */
[----:B------:R-:W-:Y:S01]  /*7510*/  UMOV UR19, 0x40000040 ;  /* 0x4000004000137882 */ /* 0x000fe20000000000 */
[----:B------:R-:W-:Y:S01]  /*7520*/  UMOV UR23, 0x40000040 ;  /* 0x4000004000177882 */ /* 0x000fe20000000000 */
[----:B------:R-:W-:Y:S01]  /*7530*/  UMOV UR27, 0x40000040 ;  /* 0x40000040001b7882 */ /* 0x000fe20000000000 */
[----:B------:R-:W-:Y:S01]  /*7540*/  UMOV UR31, 0x40000040 ;  /* 0x40000040001f7882 */ /* 0x000fe20000000000 */
[----:B------:R-:W-:Y:S01]  /*7550*/  UMOV UR35, 0x40000040 ;  /* 0x4000004000237882 */ /* 0x000fe20000000000 */
[----:B------:R-:W-:Y:S01]  /*7560*/  UMOV UR39, 0x40000040 ;  /* 0x4000004000277882 */ /* 0x000fe20000000000 */
        /* <DEDUP_REMOVED lines=88> */
[----:B------:R-:W-:Y:S01]  /*7af0*/  FMUL.FTZ R149, R149, R0 ;  /* 0x0000000095957220 */ /* 0x000fe20000410000 */
        /* <DEDUP_REMOVED lines=73> */
[----:B------:R-:W-:Y:S01]  /*7f90*/  UIADD3 UR58, UR5, 0x606, URZ ;  /* 0x00000606053a7890 */ /* 0x000fe2000fffe03f */
        /* <DEDUP_REMOVED lines=44> */
.L_x_1017:
[----:B------:R-:W-:Y:S01]  /*8260*/  R2UR UR5, R16 ;  /* 0x00000000100572ca */ /* 0x000fe200000e0000 */
[----:B------:R-:W-:-:S05]  /*8270*/  IMAD.U32 R0, RZ, RZ, UR60 ;  /* 0x0000003cff007e24 */ /* 0x000fca000f8e00ff */
[----:B------:R-:W-:-:S07]  /*8280*/  SHF.L.U32 R0, R0, 0x1f, RZ ;  /* 0x0000001f00007819 */ /* 0x000fce00000006ff */
[----:B------:R-:W-:-:S09]  /*8290*/  ULEA UR14, UR6, UR5, 0x3 ;  /* 0x00000005060e7291 */ /* 0x000fd2000f8e183f */
[----:B------:R2:W3:Y:S01]  /*82a0*/  SYNCS.PHASECHK.TRANS64.TRYWAIT P0, [UR14+0x30850], R0 ;  /* 0x03085000ff0075a7 */ /* 0x0004e2000800014e */
[----:B------:R-:W-:Y:S05]  /*82b0*/  @!P4 BRA `(.L_x_1018) ;  /* 0x000000000004c947 */ /* 0x000fea0003800000 */
[----:B------:R-:W-:Y:S01]  /*82c0*/  BPT.TRAP 0x1 ;  /* 0x000000040000795c */ /* 0x000fe20000300000 */
.L_x_1018:
[----:B---3--:R-:W-:Y:S05]  /*82d0*/  @P0 BRA `(.L_x_1019) ;  /* 0x0000000000080947 */ /* 0x008fea0003800000 */
[----:B------:R-:W3:Y:S02]  /*82e0*/  SYNCS.PHASECHK.TRANS64.TRYWAIT P0, [UR14+0x30850], R0 ;  /* 0x03085000ff0075a7 */ /* 0x000ee4000800014e */
[----:B---3--:R-:W-:Y:S05]  /*82f0*/  @!P0 BRA `(.L_x_1020) ;  /* 0x000000bc00b08947 */ /* 0x008fea0003800000 */
.L_x_1019:
[----:B------:R-:W-:Y:S01]  /*8300*/  R2UR UR5, R16 ;  /* 0x00000000100572ca */ /* 0x000fe200000e0000 */
[----:B------:R-:W-:Y:S01]  /*8310*/  WARPGROUP.ARRIVE ;  /* 0x00000000000079c5 */ /* 0x000fe20000000000 */
[----:B------:R-:W-:Y:S01]  /*8320*/  UMOV UR11, 0x40000040 ;  /* 0x40000040000b7882 */ /* 0x000fe20000000000 */
[----:B0-2---:R-:W-:Y:S01]  /*8330*/  FMNMX.FTZ R0, R152, R23, !PT ;  /* 0x0000001798007209 */ /* 0x005fe20007810000 */
[----:B------:R-:W-:Y:S01]  /*8340*/  ULDC UR15, c[0x0][0x988] ;  /* 0x00026200000f7ab9 */ /* 0x000fe20000000800 */
[----:B------:R-:W-:Y:S01]  /*8350*/  R2UR UR18, R200 ;  /* 0x00000000c81272ca */ /* 0x000fe200000e0000 */
[----:B------:R-:W-:Y:S01]  /*8360*/  UMOV UR60, UR61 ;  /* 0x0000003d003c7c82 */ /* 0x000fe20008000000 */
[----:B-1----:R-:W-:-:S04]  /*8370*/  FMNMX.FTZ R3, R153, R0, !PT ;  /* 0x0000000099037209 */ /* 0x002fc80007810000 */
[----:B------:R-:W-:Y:S02]  /*8380*/  FMNMX.FTZ R0, R156, R3, !PT ;  /* 0x000000039c007209 */ /* 0x000fe40007810000 */
[----:B------:R-:W-:Y:S02]  /*8390*/  UIADD3 UR5, UR5, 0x400, URZ ;  /* 0x0000040005057890 */ /* 0x000fe4000fffe03f */
[----:B------:R-:W-:Y:S02]  /*83a0*/  FMNMX.FTZ R3, R157, R0, !PT ;  /* 0x000000009d037209 */ /* 0x000fe40007810000 */
[----:B------:R-:W-:Y:S02]  /*83b0*/  USHF.R.U32.HI UR5, URZ, 0x4, UR5 ;  /* 0x000000043f057899 */ /* 0x000fe40008011605 */
[----:B------:R-:W-:Y:S02]  /*83c0*/  FMNMX.FTZ R0, R160, R3, !PT ;  /* 0x00000003a0007209 */ /* 0x000fe40007810000 */
[----:B------:R-:W-:-:S02]  /*83d0*/  ULOP3.LUT UR5, UR5, 0x3fff, URZ, 0xc0, !UPT ;  /* 0x00003fff05057892 */ /* 0x000fc4000f8ec03f */
[----:B------:R-:W-:Y:S02]  /*83e0*/  FMNMX.FTZ R3, R161, R0, !PT ;  /* 0x00000000a1037209 */ /* 0x000fe40007810000 */
[----:B------:R-:W-:Y:S02]  /*83f0*/  ULOP3.LUT UR5, UR5, 0x2000000, URZ, 0xfc, !UPT ;  /* 0x0200000005057892 */ /* 0x000fe4000f8efc3f */
[----:B------:R-:W-:Y:S02]  /*8400*/  FMNMX.FTZ R0, R164, R3, !PT ;  /* 0x00000003a4007209 */ /* 0x000fe40007810000 */
[----:B------:R-:W-:Y:S02]  /*8410*/  ULEA UR6, UR6, UR5, 0xb ;  /* 0x0000000506067291 */ /* 0x000fe4000f8e583f */
[----:B------:R-:W-:Y:S01]  /*8420*/  FMNMX.FTZ R3, R165, R0, !PT ;  /* 0x00000000a5037209 */ /* 0x000fe20007810000 */
[----:B------:R-:W-:Y:S01]  /*8430*/  UMOV UR5, UR15 ;  /* 0x0000000f00057c82 */ /* 0x000fe20008000000 */
[----:B------:R-:W-:-:S02]  /*8440*/  R2UR UR15, R201 ;  /* 0x00000000c90f72ca */ /* 0x000fc400000e0000 */
[----:B------:R-:W-:Y:S01]  /*8450*/  FMNMX.FTZ R0, R168, R3, !PT ;  /* 0x00000003a8007209 */ /* 0x000fe20007810000 */
[----:B------:R-:W-:Y:S02]  /*8460*/  UMOV UR10, UR6 ;  /* 0x00000006000a7c82 */ /* 0x000fe40008000000 */
[----:B------:R-:W-:Y:S01]  /*8470*/  HGMMA.64x256x16.F32.BF16 R24, R196, gdesc[UR8].tnspB, R24, gsb0 ;  /* 0x43e00008c4187df0 */ /* 0x000fe20008001818 */
[----:B------:R-:W-:Y:S01]  /*8480*/  UIADD3 UR10, UR6, 0x80, URZ ;  /* 0x00000080060a7890 */ /* 0x000fe2000fffe03f */
[----:B------:R-:W-:Y:S01]  /*8490*/  FMNMX.FTZ R3, R169, R0, !PT ;  /* 0x00000000a9037209 */ /* 0x000fe20007810000 */
[----:B------:R-:W-:-:S03]  /*84a0*/  UMOV UR11, 0x40000040 ;  /* 0x40000040000b7882 */ /* 0x000fc60000000000 */
[----:B------:R-:W-:Y:S02]  /*84b0*/  FMNMX.FTZ R0, R172, R3, !PT ;  /* 0x00000003ac007209 */ /* 0x000fe40007810000 */
[----:B------:R-:W-:Y:S02]  /*84c0*/  UISETP.GT.AND UP1, UPT, UR15, UR18, UPT ;  /* 0x000000120f00728c */ /* 0x000fe4000bf24270 */
[----:B------:R-:W-:-:S04]  /*84d0*/  FMNMX.FTZ R3, R173, R0, !PT ;  /* 0x00000000ad037209 */ /* 0x000fc80007810000 */
[----:B------:R-:W-:Y:S02]  /*84e0*/  FMNMX.FTZ R0, R176, R3, !PT ;  /* 0x00000003b0007209 */ /* 0x000fe40007810000 */
[----:B------:R-:W-:Y:S02]  /*84f0*/  PLOP3.LUT P0, PT, PT, PT, UP1, 0x80, 0x0 ;  /* 0x000000000000781c */ /* 0x000fe40003f0f018 */
[----:B------:R-:W-:-:S04]  /*8500*/  FMNMX.FTZ R3, R177, R0, !PT ;  /* 0x00000000b1037209 */ /* 0x000fc80007810000 */
[----:B------:R-:W-:-:S04]  /*8510*/  FMNMX.FTZ R0, R180, R3, !PT ;  /* 0x00000003b4007209 */ /* 0x000fc80007810000 */
[----:B------:R-:W-:Y:S02]  /*8520*/  FMNMX.FTZ R2, R181, R0, !PT ;  /* 0x00000000b5027209 */ /* 0x000fe40007810000 */
[----:B------:R-:W-:-:S03]  /*8530*/  FMNMX.FTZ R0, R154, R21, !PT ;  /* 0x000000159a007209 */ /* 0x000fc60007810000 */
[----:B------:R-:W0:Y:S01]  /*8540*/  SHFL.BFLY PT, R3, R2, 0x2, 0x1f ;  /* 0x0c401f0002037f89 */ /* 0x000e2200000e0000 */
        /* <DEDUP_REMOVED lines=11> */
[----:B------:R-:W-:Y:S01]  /*8600*/  UMOV UR6, UR4 ;  /* 0x0000000400067c82 */ /* 0x000fe20008000000 */
[----:B------:R-:W-:Y:S02]  /*8610*/  WARPGROUP.DEPBAR.LE gsb0, 0x0 ;  /* 0x00008000000079c5 */ /* 0x000fe40000010000 */
[----:B------:R-:W-:Y:S01]  /*8620*/  WARPGROUP.ARRIVE ;  /* 0x00000000000079c5 */ /* 0x000fe20000000000 */
[----:B0-----:R-:W-:Y:S02]  /*8630*/  FMNMX.FTZ R188, R2, R3, !PT ;  /* 0x0000000302bc7209 */ /* 0x001fe40007810000 */
[----:B------:R-:W-:-:S15]  /*8640*/  FMNMX.FTZ R3, R155, R0, !PT ;  /* 0x000000009b037209 */ /* 0x000fde0007810000 */
[----:B------:R-:W-:-:S03]  /*8650*/  NOP ;  /* 0x0000000000007918 */ /* 0x000fc60000000000 */
[----:B------:R-:W-:Y:S01]  /*8660*/  HGMMA.64x256x16.F32.BF16 R24, R184, gdesc[UR8].tnspB, R24, gsb0 ;  /* 0x43e00008b8187df0 */ /* 0x000fe20008001818 */
[----:B------:R-:W-:Y:S01]  /*8670*/  FMNMX.FTZ R0, R158, R3, !PT ;  /* 0x000000039e007209 */ /* 0x000fe20007810000 */
[----:B------:R-:W0:Y:S03]  /*8680*/  SHFL.BFLY PT, R189, R188, 0x1, 0x1f ;  /* 0x0c201f00bcbd7f89 */ /* 0x000e2600000e0000 */
        /* <DEDUP_REMOVED lines=8> */
[----:B------:R-:W-:Y:S01]  /*8710*/  FMUL.FTZ R189, R4, UR5 ;  /* 0x0000000504bd7c20 */ /* 0x000fe20008410000 */
[----:B------:R-:W-:Y:S01]  /*8720*/  FMNMX.FTZ R2, R174, R3, !PT ;  /* 0x00000003ae027209 */ /* 0x000fe20007810000 */
[----:B------:R-:W-:Y:S02]  /*8730*/  FADD.FTZ R23, -R4, R23 ;  /* 0x0000001704177221 */ /* 0x000fe40000010100 */
[--C-:B------:R-:W-:Y:S01]  /*8740*/  FFMA.FTZ R198, R156, UR5, -R189.reuse ;  /* 0x000000059cc67c23 */ /* 0x100fe200080108bd */
[----:B------:R-:W-:Y:S01]  /*8750*/  FMNMX.FTZ R3, R175, R2, !PT ;  /* 0x00000002af037209 */ /* 0x000fe20007810000 */
[----:B------:R-:W-:Y:S01]  /*8760*/  FMUL.FTZ R188, R23, UR5 ;  /* 0x0000000517bc7c20 */ /* 0x000fe20008410000 */
[--C-:B------:R-:W-:Y:S01]  /*8770*/  FFMA.FTZ R23, R152, UR5, -R189.reuse ;  /* 0x0000000598177c23 */ /* 0x100fe200080108bd */
[--C-:B------:R-:W-:Y:S01]  /*8780*/  FFMA.FTZ R196, R153, UR5, -R189.reuse ;  /* 0x0000000599c47c23 */ /* 0x100fe200080108bd */
[----:B------:R-:W-:Y:S01]  /*8790*/  FMNMX.FTZ R2, R178, R3, !PT ;  /* 0x00000003b2027209 */ /* 0x000fe20007810000 */
[----:B------:R0:W-:Y:S01]  /*87a0*/  MUFU.EX2 R0, R188 ;  /* 0x000000bc00007308 */ /* 0x0001e20000000800 */
[--C-:B------:R-:W-:Y:S01]  /*87b0*/  FFMA.FTZ R153, R157, UR5, -R189.reuse ;  /* 0x000000059d997c23 */ /* 0x100fe200080108bd */
[----:B------:R-:W-:Y:S01]  /*87c0*/  FFMA.FTZ R192, R160, UR5, -R189 ;  /* 0x00000005a0c07c23 */ /* 0x000fe200080108bd */
[----:B------:R-:W-:Y:S01]  /*87d0*/  FMNMX.FTZ R3, R179, R2, !PT ;  /* 0x00000002b3037209 */ /* 0x000fe20007810000 */
[----:B------:R-:W-:-:S02]  /*87e0*/  IMAD.U32 R152, RZ, RZ, UR7 ;  /* 0x00000007ff987e24 */ /* 0x000fc4000f8e00ff */
[--C-:B------:R-:W-:Y:S01]  /*87f0*/  FFMA.FTZ R157, R161, UR5, -R189.reuse ;  /* 0x00000005a19d7c23 */ /* 0x100fe200080108bd */
[--C-:B------:R-:W-:Y:S01]  /*8800*/  FFMA.FTZ R194, R164, UR5, -R189.reuse ;  /* 0x00000005a4c27c23 */ /* 0x100fe200080108bd */
[----:B------:R-:W-:Y:S01]  /*8810*/  FMNMX.FTZ R2, R182, R3, !PT ;  /* 0x00000003b6027209 */ /* 0x000fe20007810000 */
[----:B------:R-:W1:Y:S01]  /*8820*/  MUFU.EX2 R23, R23 ;  /* 0x0000001700177308 */ /* 0x000e620000000800 */
[----:B------:R-:W-:Y:S02]  /*8830*/  @!P5 VIADD R152, R152, 0x30840 ;  /* 0x000308409898d836 */ /* 0x000fe40000000000 */
[--C-:B------:R-:W-:Y:S01]  /*8840*/  FFMA.FTZ R161, R165, UR5, -R189.reuse ;  /* 0x00000005a5a17c23 */ /* 0x100fe200080108bd */
[----:B------:R-:W-:Y:S01]  /*8850*/  FMNMX.FTZ R2, R183, R2, !PT ;  /* 0x00000002b7027209 */ /* 0x000fe20007810000 */
[--C-:B0-----:R-:W-:Y:S01]  /*8860*/  FFMA.FTZ R188, R168, UR5, -R189.reuse ;  /* 0x00000005a8bc7c23 */ /* 0x101fe200080108bd */
[--C-:B------:R-:W-:Y:S01]  /*8870*/  FFMA.FTZ R165, R169, UR5, -R189.reuse ;  /* 0x00000005a9a57c23 */ /* 0x100fe200080108bd */
[----:B------:R-:W-:Y:S01]  /*8880*/  @!P5 PRMT R152, RZ, 0x654, R152 ;  /* 0x00000654ff98d816 */ /* 0x000fe20000000098 */
[--C-:B------:R-:W-:Y:S01]  /*8890*/  FFMA.FTZ R169, R173, UR5, -R189.reuse ;  /* 0x00000005ada97c23 */ /* 0x100fe200080108bd */
[----:B------:R-:W0:Y:S01]  /*88a0*/  SHFL.BFLY PT, R3, R2, 0x2, 0x1f ;  /* 0x0c401f0002037f89 */ /* 0x000e2200000e0000 */
[----:B------:R-:W2:Y:S01]  /*88b0*/  MUFU.EX2 R196, R196 ;  /* 0x000000c400c47308 */ /* 0x000ea20000000800 */
[--C-:B------:R-:W-:Y:S01]  /*88c0*/  FFMA.FTZ R190, R172, UR5, -R189.reuse ;  /* 0x00000005acbe7c23 */ /* 0x100fe200080108bd */
[--C-:B------:R-:W-:Y:S01]  /*88d0*/  FFMA.FTZ R173, R177, UR5, -R189.reuse ;  /* 0x00000005b1ad7c23 */ /* 0x100fe200080108bd */
[----:B------:R-:W-:Y:S01]  /*88e0*/  FFMA.FTZ R181, R181, UR5, -R189 ;  /* 0x00000005b5b57c23 */ /* 0x000fe200080108bd */
[----:B------:R-:W-:-:S04]  /*88f0*/  UIADD3 UR7, UR15, -0x1, URZ ;  /* 0xffffffff0f077890 */ /* 0x000fc8000fffe03f */
[----:B------:R-:W-:Y:S01]  /*8900*/  MUFU.EX2 R198, R198 ;  /* 0x000000c600c67308 */ /* 0x000fe20000000800 */
[----:B-1----:R-:W-:Y:S01]  /*8910*/  FFMA.FTZ R15, R0, R15, R23 ;  /* 0x0000000f000f7223 */ /* 0x002fe20000010017 */
[----:B------:R-:W-:-:S06]  /*8920*/  IMAD.U32 R201, RZ, RZ, UR7 ;  /* 0x00000007ffc97e24 */ /* 0x000fcc000f8e00ff */
[----:B------:R-:W-:Y:S01]  /*8930*/  MUFU.EX2 R153, R153 ;  /* 0x0000009900997308 */ /* 0x000fe20000000800 */
[C---:B--2---:R-:W-:Y:S01]  /*8940*/  FADD.FTZ R15, R196.reuse, R15 ;  /* 0x0000000fc40f7221 */ /* 0x044fe20000010000 */
[----:B------:R-:W-:Y:S01]  /*8950*/  F2FP.BF16.F32.PACK_AB R196, R196, R23 ;  /* 0x00000017c4c4723e */ /* 0x000fe200000010ff */
[----:B------:R-:W-:Y:S01]  /*8960*/  IMAD.MOV.U32 R23, RZ, RZ, R4 ;  /* 0x000000ffff177224 */ /* 0x000fe200078e0004 */
[----:B0-----:R-:W-:-:S04]  /*8970*/  FMNMX.FTZ R3, R2, R3, !PT ;  /* 0x0000000302037209 */ /* 0x001fc80007810000 */
[----:B------:R-:W-:Y:S01]  /*8980*/  MUFU.EX2 R192, R192 ;  /* 0x000000c000c07308 */ /* 0x000fe20000000800 */
[----:B------:R-:W0:Y:S07]  /*8990*/  SHFL.BFLY PT, R2, R3, 0x1, 0x1f ;  /* 0x0c201f0003027f89 */ /* 0x000e2e00000e0000 */
[----:B------:R-:W-:Y:S08]  /*89a0*/  MUFU.EX2 R157, R157 ;  /* 0x0000009d009d7308 */ /* 0x000ff00000000800 */
[----:B------:R-:W-:Y:S08]  /*89b0*/  MUFU.EX2 R194, R194 ;  /* 0x000000c200c27308 */ /* 0x000ff00000000800 */
[----:B------:R-:W-:Y:S01]  /*89c0*/  MUFU.EX2 R161, R161 ;  /* 0x000000a100a17308 */ /* 0x000fe20000000800 */
[----:B0-----:R-:W-:-:S07]  /*89d0*/  FMNMX.FTZ R3, R3, R2, !PT ;  /* 0x0000000203037209 */ /* 0x001fce0007810000 */
[----:B------:R-:W-:Y:S01]  /*89e0*/  MUFU.EX2 R188, R188 ;  /* 0x000000bc00bc7308 */ /* 0x000fe20000000800 */
[C---:B------:R-:W-:Y:S01]  /*89f0*/  FADD.FTZ R2, -R3.reuse, R21 ;  /* 0x0000001503027221 */ /* 0x040fe20000010100 */
[----:B------:R-:W-:-:S03]  /*8a00*/  FMUL.FTZ R156, R3, UR5 ;  /* 0x00000005039c7c20 */ /* 0x000fc60008410000 */
[----:B------:R-:W-:Y:S01]  /*8a10*/  FMUL.FTZ R2, R2, UR5 ;  /* 0x0000000502027c20 */ /* 0x000fe20008410000 */
[--C-:B------:R-:W-:Y:S01]  /*8a20*/  FFMA.FTZ R154, R154, UR5, -R156.reuse ;  /* 0x000000059a9a7c23 */ /* 0x100fe2000801089c */
[--C-:B------:R-:W-:Y:S01]  /*8a30*/  FFMA.FTZ R155, R155, UR5, -R156.reuse ;  /* 0x000000059b9b7c23 */ /* 0x100fe2000801089c */
[--C-:B------:R-:W-:Y:S01]  /*8a40*/  FFMA.FTZ R158, R158, UR5, -R156.reuse ;  /* 0x000000059e9e7c23 */ /* 0x100fe2000801089c */
[--C-:B------:R-:W-:Y:S01]  /*8a50*/  FFMA.FTZ R159, R159, UR5, -R156.reuse ;  /* 0x000000059f9f7c23 */ /* 0x100fe2000801089c */
[----:B------:R0:W-:Y:S01]  /*8a60*/  MUFU.EX2 R197, R154 ;  /* 0x0000009a00c57308 */ /* 0x0001e20000000800 */
        /* <DEDUP_REMOVED lines=12> */
[----:B------:R-:W-:Y:S01]  /*8b30*/  FFMA.FTZ R156, R183, UR5, -R156 ;  /* 0x00000005b79c7c23 */ /* 0x000fe2000801089c */
[----:B0-----:R-:W-:-:S02]  /*8b40*/  IMAD.U32 R154, RZ, RZ, UR14 ;  /* 0x0000000eff9a7e24 */ /* 0x001fc4000f8e00ff */
[----:B------:R-:W0:Y:S02]  /*8b50*/  MUFU.EX2 R155, R155 ;  /* 0x0000009b009b7308 */ /* 0x000e240000000800 */
[----:B------:R-:W-:-:S05]  /*8b60*/  @!P5 VIADD R154, R154, 0x30860 ;  /* 0x000308609a9ad836 */ /* 0x000fca0000000000 */
[----:B------:R-:W-:Y:S01]  /*8b70*/  @!P5 PRMT R154, RZ, 0x654, R154 ;  /* 0x00000654ff9ad816 */ /* 0x000fe2000000009a */
[----:B------:R-:W2:Y:S01]  /*8b80*/  MUFU.EX2 R199, R158 ;  /* 0x0000009e00c77308 */ /* 0x000ea20000000800 */
[----:B-1----:R-:W-:-:S07]  /*8b90*/  FFMA.FTZ R14, R2, R14, R197 ;  /* 0x0000000e020e7223 */ /* 0x002fce00000100c5 */
[----:B------:R-:W1:Y:S01]  /*8ba0*/  MUFU.EX2 R159, R159 ;  /* 0x0000009f009f7308 */ /* 0x000e620000000800 */
[C---:B0-----:R-:W-:Y:S01]  /*8bb0*/  FADD.FTZ R14, R155.reuse, R14 ;  /* 0x0000000e9b0e7221 */ /* 0x041fe20000010000 */
[----:B------:R-:W-:-:S06]  /*8bc0*/  F2FP.BF16.F32.PACK_AB R197, R155, R197 ;  /* 0x000000c59bc5723e */ /* 0x000fcc00000010ff */
[----:B------:R-:W0:Y:S01]  /*8bd0*/  MUFU.EX2 R193, R162 ;  /* 0x000000a200c17308 */ /* 0x000e220000000800 */
[----:B--2---:R-:W-:-:S07]  /*8be0*/  FADD.FTZ R14, R199, R14 ;  /* 0x0000000ec70e7221 */ /* 0x004fce0000010000 */
[----:B------:R-:W2:Y:S01]  /*8bf0*/  MUFU.EX2 R163, R163 ;  /* 0x000000a300a37308 */ /* 0x000ea20000000800 */
[C---:B-1----:R-:W-:Y:S01]  /*8c00*/  FADD.FTZ R14, R159.reuse, R14 ;  /* 0x0000000e9f0e7221 */ /* 0x042fe20000010000 */
[----:B------:R-:W-:-:S06]  /*8c10*/  F2FP.BF16.F32.PACK_AB R199, R159, R199 ;  /* 0x000000c79fc7723e */ /* 0x000fcc00000010ff */
[----:B------:R-:W1:Y:S01]  /*8c20*/  MUFU.EX2 R195, R166 ;  /* 0x000000a600c37308 */ /* 0x000e620000000800 */
[----:B0-----:R-:W-:-:S07]  /*8c30*/  FADD.FTZ R14, R193, R14 ;  /* 0x0000000ec10e7221 */ /* 0x001fce0000010000 */
[----:B------:R-:W0:Y:S01]  /*8c40*/  MUFU.EX2 R167, R167 ;  /* 0x000000a700a77308 */ /* 0x000e220000000800 */
[C---:B--2---:R-:W-:Y:S01]  /*8c50*/  FADD.FTZ R14, R163.reuse, R14 ;  /* 0x0000000ea30e7221 */ /* 0x044fe20000010000 */
[----:B------:R-:W-:-:S06]  /*8c60*/  F2FP.BF16.F32.PACK_AB R193, R163, R193 ;  /* 0x000000c1a3c1723e */ /* 0x000fcc00000010ff */
[----:B------:R-:W-:Y:S01]  /*8c70*/  MUFU.EX2 R165, R165 ;  /* 0x000000a500a57308 */ /* 0x000fe20000000800 */
[----:B-1----:R-:W-:-:S07]  /*8c80*/  FADD.FTZ R14, R195, R14 ;  /* 0x0000000ec30e7221 */ /* 0x002fce0000010000 */
[----:B------:R-:W-:Y:S01]  /*8c90*/  MUFU.EX2 R171, R171 ;  /* 0x000000ab00ab7308 */ /* 0x000fe20000000800 */
[C---:B0-----:R-:W-:Y:S01]  /*8ca0*/  FADD.FTZ R14, R167.reuse, R14 ;  /* 0x0000000ea70e7221 */ /* 0x041fe20000010000 */
[----:B------:R-:W-:-:S06]  /*8cb0*/  F2FP.BF16.F32.PACK_AB R195, R167, R195 ;  /* 0x000000c3a7c3723e */ /* 0x000fcc00000010ff */
        /* <DEDUP_REMOVED lines=9> */
[----:B------:R0:W-:Y:S01]  /*8d50*/  @!P5 SYNCS.ARRIVE.TRANS64.RED.A1T0 RZ, [R152+URZ], RZ ;  /* 0x000000ff98ffd9a7 */ /* 0x0001e2000810043f */
[--C-:B------:R-:W-:Y:S01]  /*8d60*/  FFMA.FTZ R184, R176, UR5, -R189.reuse ;  /* 0x00000005b0b87c23 */ /* 0x100fe200080108bd */
[----:B------:R-:W-:-:S03]  /*8d70*/  FFMA.FTZ R186, R180, UR5, -R189 ;  /* 0x00000005b4ba7c23 */ /* 0x000fc600080108bd */
[----:B------:R-:W1:Y:S01]  /*8d80*/  MUFU.EX2 R189, R170 ;  /* 0x000000aa00bd7308 */ /* 0x000e620000000800 */
[----:B0-----:R-:W-:Y:S01]  /*8d90*/  FADD.FTZ R152, R198, R15 ;  /* 0x0000000fc6987221 */ /* 0x001fe20000010000 */
[----:B------:R0:W-:Y:S01]  /*8da0*/  @!P5 SYNCS.ARRIVE.TRANS64.RED.A1T0 RZ, [R154+URZ], RZ ;  /* 0x000000ff9affd9a7 */ /* 0x0001e2000810043f */
[C---:B------:R-:W-:Y:S02]  /*8db0*/  F2FP.BF16.F32.PACK_AB R198, R153.reuse, R198 ;  /* 0x000000c699c6723e */ /* 0x040fe400000010ff */
[----:B------:R-:W-:-:S03]  /*8dc0*/  FADD.FTZ R15, R153, R152 ;  /* 0x00000098990f7221 */ /* 0x000fc60000010000 */
[----:B------:R-:W-:Y:S01]  /*8dd0*/  MUFU.EX2 R184, R184 ;  /* 0x000000b800b87308 */ /* 0x000fe20000000800 */
[----:B------:R-:W-:Y:S01]  /*8de0*/  FADD.FTZ R152, R192, R15 ;  /* 0x0000000fc0987221 */ /* 0x000fe20000010000 */
[----:B------:R-:W-:-:S03]  /*8df0*/  F2FP.BF16.F32.PACK_AB R192, R157, R192 ;  /* 0x000000c09dc0723e */ /* 0x000fc600000010ff */
[----:B------:R-:W-:-:S03]  /*8e00*/  FADD.FTZ R15, R157, R152 ;  /* 0x000000989d0f7221 */ /* 0x000fc60000010000 */
[----:B------:R-:W2:Y:S01]  /*8e10*/  MUFU.EX2 R185, R178 ;  /* 0x000000b200b97308 */ /* 0x000ea20000000800 */
[----:B-1----:R-:W-:Y:S01]  /*8e20*/  FADD.FTZ R14, R189, R14 ;  /* 0x0000000ebd0e7221 */ /* 0x002fe20000010000 */
[----:B------:R-:W-:Y:S01]  /*8e30*/  F2FP.BF16.F32.PACK_AB R189, R171, R189 ;  /* 0x000000bdabbd723e */ /* 0x000fe200000010ff */
[----:B------:R-:W-:Y:S01]  /*8e40*/  FADD.FTZ R152, R194, R15 ;  /* 0x0000000fc2987221 */ /* 0x000fe20000010000 */
[----:B------:R-:W-:Y:S01]  /*8e50*/  F2FP.BF16.F32.PACK_AB R194, R161, R194 ;  /* 0x000000c2a1c2723e */ /* 0x000fe200000010ff */
[----:B------:R-:W-:Y:S02]  /*8e60*/  FADD.FTZ R14, R171, R14 ;  /* 0x0000000eab0e7221 */ /* 0x000fe40000010000 */
[----:B------:R-:W-:Y:S01]  /*8e70*/  FADD.FTZ R15, R161, R152 ;  /* 0x00000098a10f7221 */ /* 0x000fe20000010000 */
[----:B------:R-:W-:Y:S01]  /*8e80*/  MUFU.EX2 R186, R186 ;  /* 0x000000ba00ba7308 */ /* 0x000fe20000000800 */
[----:B------:R-:W-:Y:S01]  /*8e90*/  FADD.FTZ R14, R191, R14 ;  /* 0x0000000ebf0e7221 */ /* 0x000fe20000010000 */
[----:B------:R-:W-:Y:S01]  /*8ea0*/  F2FP.BF16.F32.PACK_AB R191, R175, R191 ;  /* 0x000000bfafbf723e */ /* 0x000fe200000010ff */
[----:B------:R-:W-:Y:S01]  /*8eb0*/  FADD.FTZ R152, R188, R15 ;  /* 0x0000000fbc987221 */ /* 0x000fe20000010000 */
[----:B------:R-:W-:Y:S01]  /*8ec0*/  F2FP.BF16.F32.PACK_AB R188, R165, R188 ;  /* 0x000000bca5bc723e */ /* 0x000fe200000010ff */
[----:B------:R-:W-:-:S02]  /*8ed0*/  FADD.FTZ R14, R175, R14 ;  /* 0x0000000eaf0e7221 */ /* 0x000fc40000010000 */
[----:B------:R-:W-:Y:S01]  /*8ee0*/  FADD.FTZ R15, R165, R152 ;  /* 0x00000098a50f7221 */ /* 0x000fe20000010000 */
[----:B------:R-:W1:Y:S01]  /*8ef0*/  MUFU.EX2 R187, R182 ;  /* 0x000000b600bb7308 */ /* 0x000e620000000800 */
[----:B--2---:R-:W-:Y:S01]  /*8f00*/  FADD.FTZ R14, R185, R14 ;  /* 0x0000000eb90e7221 */ /* 0x004fe20000010000 */
[----:B------:R-:W-:Y:S01]  /*8f10*/  F2FP.BF16.F32.PACK_AB R185, R179, R185 ;  /* 0x000000b9b3b9723e */ /* 0x000fe200000010ff */
[----:B------:R-:W-:Y:S01]  /*8f20*/  FADD.FTZ R152, R190, R15 ;  /* 0x0000000fbe987221 */ /* 0x000fe20000010000 */
[----:B------:R-:W-:Y:S01]  /*8f30*/  F2FP.BF16.F32.PACK_AB R190, R169, R190 ;  /* 0x000000bea9be723e */ /* 0x000fe200000010ff */
[----:B------:R-:W-:Y:S02]  /*8f40*/  FADD.FTZ R14, R179, R14 ;  /* 0x0000000eb30e7221 */ /* 0x000fe40000010000 */
[----:B------:R-:W-:-:S04]  /*8f50*/  FADD.FTZ R15, R169, R152 ;  /* 0x00000098a90f7221 */ /* 0x000fc80000010000 */
[----:B------:R-:W-:Y:S01]  /*8f60*/  FADD.FTZ R152, R184, R15 ;  /* 0x0000000fb8987221 */ /* 0x000fe20000010000 */
[----:B------:R-:W-:-:S03]  /*8f70*/  F2FP.BF16.F32.PACK_AB R184, R173, R184 ;  /* 0x000000b8adb8723e */ /* 0x000fc600000010ff */
[----:B------:R-:W-:Y:S01]  /*8f80*/  FADD.FTZ R15, R173, R152 ;  /* 0x00000098ad0f7221 */ /* 0x000fe20000010000 */
[----:B-1----:R-:W-:Y:S01]  /*8f90*/  FADD.FTZ R14, R187, R14 ;  /* 0x0000000ebb0e7221 */ /* 0x002fe20000010000 */
[----:B------:R-:W-:Y:S02]  /*8fa0*/  F2FP.BF16.F32.PACK_AB R187, R156, R187 ;  /* 0x000000bb9cbb723e */ /* 0x000fe400000010ff */
[----:B------:R-:W-:Y:S01]  /*8fb0*/  FADD.FTZ R152, R186, R15 ;  /* 0x0000000fba987221 */ /* 0x000fe20000010000 */
[C---:B------:R-:W-:Y:S01]  /*8fc0*/  F2FP.BF16.F32.PACK_AB R186, R21.reuse, R186 ;  /* 0x000000ba15ba723e */ /* 0x040fe200000010ff */
[----:B------:R-:W-:Y:S02]  /*8fd0*/  FADD.FTZ R14, R156, R14 ;  /* 0x0000000e9c0e7221 */ /* 0x000fe40000010000 */
[----:B------:R-:W-:Y:S01]  /*8fe0*/  FADD.FTZ R15, R21, R152 ;  /* 0x00000098150f7221 */ /* 0x000fe20000010000 */
[----:B------:R-:W-:Y:S01]  /*8ff0*/  IMAD.MOV.U32 R21, RZ, RZ, R3 ;  /* 0x000000ffff157224 */ /* 0x000fe200078e0003 */
[----:B0-----:R-:W-:Y:S06]  /*9000*/  @P0 BRA `(.L_x_1021) ;  /* 0xffffffe000e00947 */ /* 0x001fec000383ffff */
[----:B------:R-:W-:-:S05]  /*9010*/  UMOV UR6, UR7 ;  /* 0x0000000700067c82 */ /* 0x000fca0008000000 */
.L_x_1012:
[----:B------:R-:W-:-:S13]  /*9020*/  R2UR UR7, R22 ;  /* 0x00000000160772ca */ /* 0x000fda00000e0000 */
[----:B------:R-:W-:-:S06]  /*9030*/  UISETP.GE.AND UP1, UPT, UR6, UR7, UPT ;  /* 0x000000070600728c */ /* 0x000fcc000bf26270 */
[----:B------:R-:W-:-:S13]  /*9040*/  PLOP3.LUT P0, PT, PT, PT, UP1, 0x80, 0x0 ;  /* 0x000000000000781c */ /* 0x000fda0003f0f018 */
[----:B------:R-:W-:Y:S05]  /*9050*/  @!P0 BRA `(.L_x_1022) ;  /* 0x0000002800148947 */ /* 0x000fea0003800000 */
[----:B------:R-:W-:Y:S01]  /*9060*/  IMAD.MOV.U32 R23, RZ, RZ, R3 ;  /* 0x000000ffff177224 */ /* 0x000fe200078e0003 */
[----:B------:R-:W-:Y:S01]  /*9070*/  UMOV UR7, UR4 ;  /* 0x0000000400077c82 */ /* 0x000fe20008000000 */
[----:B------:R-:W-:Y:S02]  /*9080*/  IMAD.MOV.U32 R21, RZ, RZ, R4 ;  /* 0x000000ffff157224 */ /* 0x000fe400078e0004 */
[----:B------:R-:W-:-:S07]  /*9090*/  IMAD.U32 R200, RZ, RZ, UR61 ;  /* 0x0000003dffc87e24 */ /* 0x000fce000f8e00ff */
.L_x_1039:
        /* <DEDUP_REMOVED lines=8> */
.L_x_1023:
[----:B------:R-:W-:Y:S01]  /*9120*/  R2UR UR5, R16 ;  /* 0x00000000100572ca */ /* 0x000fe200000e0000 */
[----:B------:R-:W-:-:S05]  /*9130*/  IMAD.U32 R3, RZ, RZ, UR61 ;  /* 0x0000003dff037e24 */ /* 0x000fca000f8e00ff */
[----:B------:R-:W-:-:S07]  /*9140*/  SHF.L.U32 R3, R3, 0x1f, RZ ;  /* 0x0000001f03037819 */ /* 0x000fce00000006ff */
[----:B------:R-:W-:-:S09]  /*9150*/  ULEA UR60, UR4, UR5, 0x3 ;  /* 0x00000005043c7291 */ /* 0x000fd2000f8e183f */
[----:B------:R0:W1:Y:S01]  /*9160*/  SYNCS.PHASECHK.TRANS64.TRYWAIT P0, [UR60+0x30830], R3 ;  /* 0x03083003ff0075a7 */ /* 0x000062000800017c */
[----:B------:R-:W-:Y:S05]  /*9170*/  @!P4 BRA `(.L_x_1024) ;  /* 0x000000000004c947 */ /* 0x000fea0003800000 */
[----:B------:R-:W-:Y:S01]  /*9180*/  BPT.TRAP 0x1 ;  /* 0x000000040000795c */ /* 0x000fe20000300000 */
.L_x_1024:
[----:B-1----:R-:W-:Y:S05]  /*9190*/  @P0 BRA `(.L_x_1025) ;  /* 0x0000000000080947 */ /* 0x002fea0003800000 */
[----:B------:R-:W1:Y:S02]  /*91a0*/  SYNCS.PHASECHK.TRANS64.TRYWAIT P0, [UR60+0x30830], R3 ;  /* 0x03083003ff0075a7 */ /* 0x000e64000800017c */
[----:B-1----:R-:W-:Y:S05]  /*91b0*/  @!P0 BRA `(.L_x_1026) ;  /* 0x000000b000188947 */ /* 0x002fea0003800000 */
.L_x_1025:
        /* <DEDUP_REMOVED lines=220> */
.L_x_1027:
[----:B------:R-:W-:Y:S02]  /*9f80*/  R2UR UR10, R16 ;  /* 0x00000000100a72ca */ /* 0x000fe400000e0000 */
[----:B------:R-:W-:-:S11]  /*9f90*/  R2UR UR5, R200 ;  /* 0x00000000c80572ca */ /* 0x000fd600000e0000 */
[----:B------:R-:W-:Y:S02]  /*9fa0*/  ULEA UR14, UR7, UR10, 0x3 ;  /* 0x0000000a070e7291 */ /* 0x000fe4000f8e183f */
[----:B------:R-:W-:-:S05]  /*9fb0*/  IMAD.U32 R0, RZ, RZ, UR5 ;  /* 0x00000005ff007e24 */ /* 0x000fca000f8e00ff */
[----:B------:R-:W-:-:S04]  /*9fc0*/  SHF.L.U32 R0, R0, 0x1f, RZ ;  /* 0x0000001f00007819 */ /* 0x000fc800000006ff */
[----:B------:R2:W3:Y:S01]  /*9fd0*/  SYNCS.PHASECHK.TRANS64.TRYWAIT P0, [UR14+0x30850], R0 ;  /* 0x03085000ff0075a7 */ /* 0x0004e2000800014e */
[----:B------:R-:W-:Y:S05]  /*9fe0*/  @!P4 BRA `(.L_x_1028) ;  /* 0x000000000004c947 */ /* 0x000fea0003800000 */
[----:B------:R-:W-:Y:S01]  /*9ff0*/  BPT.TRAP 0x1 ;  /* 0x000000040000795c */ /* 0x000fe20000300000 */
.L_x_1028:
[----:B---3--:R-:W-:Y:S05]  /*a000*/  @P0 BRA `(.L_x_1029) ;  /* 0x0000000000080947 */ /* 0x008fea0003800000 */
[----:B------:R-:W3:Y:S02]  /*a010*/  SYNCS.PHASECHK.TRANS64.TRYWAIT P0, [UR14+0x30850], R0 ;  /* 0x03085000ff0075a7 */ /* 0x000ee4000800014e */
[----:B---3--:R-:W-:Y:S05]  /*a020*/  @!P0 BRA `(.L_x_1030) ;  /* 0x000000a000948947 */ /* 0x008fea0003800000 */
.L_x_1029:
[----:B------:R-:W-:Y:S01]  /*a030*/  R2UR UR5, R16 ;  /* 0x00000000100572ca */ /* 0x000fe200000e0000 */
[----:B------:R-:W-:Y:S01]  /*a040*/  WARPGROUP.ARRIVE ;  /* 0x00000000000079c5 */ /* 0x000fe20000000000 */
[----:B------:R-:W-:Y:S01]  /*a050*/  UMOV UR11, 0x40000040 ;  /* 0x40000040000b7882 */ /* 0x000fe20000000000 */
[----:B------:R-:W-:Y:S01]  /*a060*/  PLOP3.LUT P0, PT, PT, PT, UP0, 0x80, 0x0 ;  /* 0x000000000000781c */ /* 0x000fe20003f0f008 */
[----:B------:R-:W-:Y:S01]  /*a070*/  ULDC UR18, c[0x0][0x2f0] ;  /* 0x0000bc0000127ab9 */ /* 0x000fe20000000800 */
[----:B------:R-:W-:Y:S01]  /*a080*/  MOV R2, R18 ;  /* 0x0000001200027202 */ /* 0x000fe20000000f00 */
[----:B------:R-:W-:Y:S01]  /*a090*/  ULDC UR19, c[0x0][0x288] ;  /* 0x0000a20000137ab9 */ /* 0x000fe20000000800 */
[----:B------:R-:W-:Y:S02]  /*a0a0*/  R2UR UR22, R17 ;  /* 0x00000000111672ca */ /* 0x000fe400000e0000 */
        /* <DEDUP_REMOVED lines=24> */
[----:B0-2---:R-:W-:Y:S01]  /*a230*/  @P0 IMAD.HI.U32 R0, R18, UR5, RZ ;  /* 0x0000000512000c27 */ /* 0x005fe2000f8e00ff */
[----:B------:R-:W-:-:S04]  /*a240*/  @UP0 ULDC UR5, c[0x0][0x450] ;  /* 0x0001140000050ab9 */ /* 0x000fc80000000800 */
[----:B------:R-:W-:Y:S01]  /*a250*/  @P0 SHF.R.U32.HI R2, RZ, UR5, R0 ;  /* 0x00000005ff020c19 */ /* 0x000fe20008011600 */
[----:B------:R-:W-:Y:S01]  /*a260*/  UIADD3 UR5, -UR7, 0x1, URZ ;  /* 0x0000000107057890 */ /* 0x000fe2000fffe13f */
[----:B------:R-:W-:-:S04]  /*a270*/  IMAD.U32 R0, RZ, RZ, UR60 ;  /* 0x0000003cff007e24 */ /* 0x000fc8000f8e00ff */
[----:B------:R-:W-:Y:S02]  /*a280*/  @!P5 VIADD R0, R0, 0x30840 ;  /* 0x000308400000d836 */ /* 0x000fe40000000000 */
[----:B-1----:R-:W-:-:S03]  /*a290*/  IMAD.U32 R4, RZ, RZ, UR5 ;  /* 0x00000005ff047e24 */ /* 0x002fc6000f8e00ff */
[----:B------:R-:W-:Y:S01]  /*a2a0*/  @!P5 PRMT R0, RZ, 0x654, R0 ;  /* 0x00000654ff00d816 */ /* 0x000fe20000000000 */
[----:B------:R-:W-:Y:S01]  /*a2b0*/  IMAD R3, R5, -0x2, R4 ;  /* 0xfffffffe05037824 */ /* 0x000fe200078e0204 */
[----:B------:R-:W-:Y:S02]  /*a2c0*/  WARPGROUP.DEPBAR.LE gsb0, 0x0 ;  /* 0x00008000000079c5 */ /* 0x000fe40000010000 */
[----:B------:R-:W-:Y:S01]  /*a2d0*/  WARPGROUP.ARRIVE ;  /* 0x00000000000079c5 */ /* 0x000fe20000000000 */
[----:B------:R-:W-:Y:S01]  /*a2e0*/  IMAD.U32 R190, RZ, RZ, UR18 ;  /* 0x00000012ffbe7e24 */ /* 0x000fe2000f8e00ff */
[----:B------:R-:W-:-:S03]  /*a2f0*/  ULDC UR18, c[0x0][0x9e0] ;  /* 0x0002780000127ab9 */ /* 0x000fc60000000800 */
[----:B------:R-:W-:Y:S01]  /*a300*/  IMAD R3, R190, UR22, R3 ;  /* 0x00000016be037c24 */ /* 0x000fe2000f8e0203 */
[----:B------:R-:W-:Y:S03]  /*a310*/  HGMMA.64x256x16.F32.BF16 R24, R184, gdesc[UR8].tnspB, R24, gsb0 ;  /* 0x43e00008b8187df0 */ /* 0x000fe60008001818 */
[----:B------:R-:W-:Y:S01]  /*a320*/  VIADD R3, R3, -UR19 ;  /* 0x8000001303037c36 */ /* 0x000fe20008000000 */
[----:B------:R-:W-:Y:S02]  /*a330*/  WARPGROUP.DEPBAR.LE gsb0, 0x0 ;  /* 0x00008000000079c5 */ /* 0x000fe40000010000 */
[----:B------:R-:W0:Y:S01]  /*a340*/  SHFL.IDX PT, R185, R2, RZ, 0x1c1f ;  /* 0x001c1fff02b97589 */ /* 0x000e2200000e0000 */
[C---:B------:R-:W-:Y:S01]  /*a350*/  VIADD R184, R3.reuse, UR18 ;  /* 0x0000001203b87c36 */ /* 0x040fe20008000000 */
[----:B------:R0:W-:Y:S01]  /*a360*/  @!P5 SYNCS.ARRIVE.TRANS64.RED.A1T0 RZ, [R0+URZ], RZ ;  /* 0x000000ff00ffd9a7 */ /* 0x0001e2000810043f */
[----:B------:R-:W-:-:S02]  /*a370*/  VIADD R186, R3, UR15 ;  /* 0x0000000f03ba7c36 */ /* 0x000fc40008000000 */
[--C-:B0-----:R-:W-:Y:S02]  /*a380*/  IMAD.IADD R0, R184, 0x1, R185.reuse ;  /* 0x00000001b8007824 */ /* 0x101fe400078e02b9 */
[----:B------:R-:W-:Y:S01]  /*a390*/  IMAD.IADD R3, R186, 0x1, R185 ;  /* 0x00000001ba037824 */ /* 0x000fe200078e02b9 */
[----:B------:R-:W-:Y:S06]  /*a3a0*/  @!P6 BRA `(.L_x_1031) ;  /* 0x00000000006ce947 */ /* 0x000fec0003800000 */
[----:B------:R-:W-:Y:S01]  /*a3b0*/  R2UR UR10, R17 ;  /* 0x00000000110a72ca */ /* 0x000fe200000e0000 */
[----:B------:R-:W-:Y:S01]  /*a3c0*/  ULDC UR5, c[0x0][0x288] ;  /* 0x0000a20000057ab9 */ /* 0x000fe20000000800 */
        /* <DEDUP_REMOVED lines=14> */
.L_x_1033:
[----:B------:R-:W-:Y:S02]  /*a4b0*/  ULDC UR5, c[0x0][0x9e4] ;  /* 0x0002790000057ab9 */ /* 0x000fe40000000800 */
[----:B------:R-:W-:-:S05]  /*a4c0*/  IMAD.U32 R187, RZ, RZ, UR5 ;  /* 0x00000005ffbb7e24 */ /* 0x000fca000f8e00ff */
[----:B------:R-:W-:-:S13]  /*a4d0*/  ISETP.NE.AND P0, PT, R187, 0x1, PT ;  /* 0x00000001bb00780c */ /* 0x000fda0003f05270 */
[----:B------:R-:W0:Y:S02]  /*a4e0*/  @P0 LDC.64 R188, c[0x0][0x9e8] ;  /* 0x00027a00ffbc0b82 */ /* 0x000e240000000a00 */
[----:B0-----:R-:W-:-:S05]  /*a4f0*/  @P0 IMAD.HI.U32 R4, R185, R188, RZ ;  /* 0x000000bcb9040227 */ /* 0x001fca00078e00ff */
[----:B------:R-:W-:-:S07]  /*a500*/  @P0 SHF.R.U32.HI R185, RZ, R189, R4 ;  /* 0x000000bdffb90219 */ /* 0x000fce0000011604 */
.L_x_1034:
[----:B------:R-:W-:Y:S05]  /*a510*/  BSYNC B0 ;  /* 0x0000000000007941 */ /* 0x000fea0003800000 */
.L_x_1032:
[----:B------:R-:W-:-:S04]  /*a520*/  IMAD R4, R185, R187, -UR7 ;  /* 0x80000007b9047e24 */ /* 0x000fc8000f8e02bb */
[----:B------:R-:W-:-:S05]  /*a530*/  IMAD R4, R5, -0x2, R4 ;  /* 0xfffffffe05047824 */ /* 0x000fca00078e0204 */
[----:B------:R-:W-:Y:S02]  /*a540*/  VIADDMNMX R0, R4, R187, R0, PT ;  /* 0x000000bb04007246 */ /* 0x000fe40003800100 */
[----:B------:R-:W-:-:S07]  /*a550*/  VIMNMX R3, R3, R4, !PT ;  /* 0x0000000403037248 */ /* 0x000fce0007fe0100 */
.L_x_1031:
[----:B------:R-:W-:Y:S01]  /*a560*/  UISETP.GT.AND UP1, UPT, UR6, -0x1, UPT ;  /* 0xffffffff0600788c */ /* 0x000fe2000bf24270 */
[----:B------:R-:W0:Y:S05]  /*a570*/  SHFL.IDX PT, R185, R2, 0x1, 0x1c1f ;  /* 0x003c1f0002b97f89 */ /* 0x000e2a00000e0000 */
[----:B------:R-:W-:-:S04]  /*a580*/  PLOP3.LUT P0, PT, PT, PT, UP1, 0x80, 0x0 ;  /* 0x000000000000781c */ /* 0x000fc80003f0f018 */
[C---:B------:R-:W-:Y:S02]  /*a590*/  ISETP.GT.AND P1, PT, R3.reuse, RZ, P0 ;  /* 0x000000ff0300720c */ /* 0x040fe40000724270 */
[C---:B------:R-:W-:Y:S02]  /*a5a0*/  ISETP.GT.AND P3, PT, R3.reuse, 0x1, P0 ;  /* 0x000000010300780c */ /* 0x040fe40000764270 */
[----:B------:R-:W-:Y:S02]  /*a5b0*/  ISETP.LT.OR P2, PT, R0, 0x1, P1 ;  /* 0x000000010000780c */ /* 0x000fe40000f41670 */
[C---:B------:R-:W-:Y:S02]  /*a5c0*/  ISETP.GT.AND P1, PT, R3.reuse, 0x8, P0 ;  /* 0x000000080300780c */ /* 0x040fe40000724270 */
[----:B------:R-:W-:Y:S02]  /*a5d0*/  FSEL R152, R152, -INF , !P2 ;  /* 0xff80000098987808 */ /* 0x000fe40005000000 */
[----:B------:R-:W-:-:S02]  /*a5e0*/  ISETP.GT.AND P2, PT, R3, 0x9, P0 ;  /* 0x000000090300780c */ /* 0x000fc40000744270 */
[C---:B------:R-:W-:Y:S02]  /*a5f0*/  ISETP.LT.OR P3, PT, R0.reuse, 0x2, P3 ;  /* 0x000000020000780c */ /* 0x040fe40001f61670 */
[----:B------:R-:W-:Y:S01]  /*a600*/  ISETP.LT.OR P1, PT, R0, 0x9, P1 ;  /* 0x000000090000780c */ /* 0x000fe20000f21670 */
[----:B0-----:R-:W-:Y:S01]  /*a610*/  IMAD.IADD R2, R186, 0x1, R185 ;  /* 0x00000001ba027824 */ /* 0x001fe200078e02b9 */
[----:B------:R-:W-:Y:S02]  /*a620*/  ISETP.LT.OR P2, PT, R0, 0xa, P2 ;  /* 0x0000000a0000780c */ /* 0x000fe40001741670 */
[----:B------:R-:W-:Y:S02]  /*a630*/  FSEL R153, R153, -INF , !P3 ;  /* 0xff80000099997808 */ /* 0x000fe40005800000 */
[----:B------:R-:W-:Y:S02]  /*a640*/  FSEL R156, R156, -INF , !P1 ;  /* 0xff8000009c9c7808 */ /* 0x000fe40004800000 */
[----:B------:R-:W-:-:S02]  /*a650*/  FSEL R157, R157, -INF , !P2 ;  /* 0xff8000009d9d7808 */ /* 0x000fc40005000000 */
[C---:B------:R-:W-:Y:S02]  /*a660*/  ISETP.GT.AND P3, PT, R3.reuse, 0x10, P0 ;  /* 0x000000100300780c */ /* 0x040fe40000764270 */
[C---:B------:R-:W-:Y:S02]  /*a670*/  ISETP.GT.AND P1, PT, R3.reuse, 0x11, P0 ;  /* 0x000000110300780c */ /* 0x040fe40000724270 */
[----:B------:R-:W-:Y:S02]  /*a680*/  ISETP.GT.AND P2, PT, R3, 0x18, P0 ;  /* 0x000000180300780c */ /* 0x000fe40000744270 */
[C---:B------:R-:W-:Y:S02]  /*a690*/  ISETP.LT.OR P3, PT, R0.reuse, 0x11, P3 ;  /* 0x000000110000780c */ /* 0x040fe40001f61670 */
[C---:B------:R-:W-:Y:S02]  /*a6a0*/  ISETP.LT.OR P1, PT, R0.reuse, 0x12, P1 ;  /* 0x000000120000780c */ /* 0x040fe40000f21670 */
[----:B------:R-:W-:-:S02]  /*a6b0*/  ISETP.LT.OR P2, PT, R0, 0x19, P2 ;  /* 0x000000190000780c */ /* 0x000fc40001741670 */
[----:B------:R-:W-:Y:S02]  /*a6c0*/  FSEL R160, R160, -INF , !P3 ;  /* 0xff800000a0a07808 */ /* 0x000fe40005800000 */
[----:B------:R-:W-:Y:S02]  /*a6d0*/  FSEL R161, R161, -INF , !P1 ;  /* 0xff800000a1a17808 */ /* 0x000fe40004800000 */
[----:B------:R-:W-:Y:S02]  /*a6e0*/  FSEL R164, R164, -INF , !P2 ;  /* 0xff800000a4a47808 */ /* 0x000fe40005000000 */
[C---:B------:R-:W-:Y:S02]  /*a6f0*/  ISETP.GT.AND P3, PT, R3.reuse, 0x19, P0 ;  /* 0x000000190300780c */ /* 0x040fe40000764270 */
[C---:B------:R-:W-:Y:S02]  /*a700*/  ISETP.GT.AND P1, PT, R3.reuse, 0x20, P0 ;  /* 0x000000200300780c */ /* 0x040fe40000724270 */
[----:B------:R-:W-:-:S02]  /*a710*/  ISETP.GT.AND P2, PT, R3, 0x21, P0 ;  /* 0x000000210300780c */ /* 0x000fc40000744270 */
[C---:B------:R-:W-:Y:S02]  /*a720*/  ISETP.LT.OR P3, PT, R0.reuse, 0x1a, P3 ;  /* 0x0000001a0000780c */ /* 0x040fe40001f61670 */
[C---:B------:R-:W-:Y:S02]  /*a730*/  ISETP.LT.OR P1, PT, R0.reuse, 0x21, P1 ;  /* 0x000000210000780c */ /* 0x040fe40000f21670 */
        /* <DEDUP_REMOVED lines=40> */
.L_x_1037:
[----:B------:R-:W-:Y:S02]  /*a9c0*/  ULDC UR5, c[0x0][0x9e4] ;  /* 0x0002790000057ab9 */ /* 0x000fe40000000800 */
[----:B------:R-:W-:-:S05]  /*a9d0*/  IMAD.U32 R184, RZ, RZ, UR5 ;  /* 0x00000005ffb87e24 */ /* 0x000fca000f8e00ff */
[----:B------:R-:W-:-:S13]  /*a9e0*/  ISETP.NE.AND P1, PT, R184, 0x1, PT ;  /* 0x00000001b800780c */ /* 0x000fda0003f25270 */
[----:B------:R-:W0:Y:S02]  /*a9f0*/  @P1 LDC.64 R186, c[0x0][0x9e8] ;  /* 0x00027a00ffba1b82 */ /* 0x000e240000000a00 */
[----:B0-----:R-:W-:-:S05]  /*aa00*/  @P1 IMAD.HI.U32 R4, R3, R186, RZ ;  /* 0x000000ba03041227 */ /* 0x001fca00078e00ff */
[----:B------:R-:W-:-:S07]  /*aa10*/  @P1 SHF.R.U32.HI R3, RZ, R187, R4 ;  /* 0x000000bbff031219 */ /* 0x000fce0000011604 */
.L_x_1038:
[----:B------:R-:W-:Y:S05]  /*aa20*/  BSYNC B0 ;  /* 0x0000000000007941 */ /* 0x000fea0003800000 */
.L_x_1036:
[----:B------:R-:W-:-:S04]  /*aa30*/  IMAD R4, R3, R184, -UR7 ;  /* 0x8000000703047e24 */ /* 0x000fc8000f8e02b8 */
[----:B------:R-:W-:-:S05]  /*aa40*/  IMAD R3, R5, -0x2, R4 ;  /* 0xfffffffe05037824 */ /* 0x000fca00078e0204 */
[----:B------:R-:W-:Y:S02]  /*aa50*/  VIADDMNMX R0, R3, R184, R0, PT ;  /* 0x000000b803007246 */ /* 0x000fe40003800100 */
[----:B------:R-:W-:-:S07]  /*aa60*/  VIMNMX R2, R2, R3, !PT ;  /* 0x0000000302027248 */ /* 0x000fce0007fe0100 */
.L_x_1035:
[----:B------:R-:W-:Y:S01]  /*aa70*/  FMNMX.FTZ R4, R152, R21, !PT ;  /* 0x0000001598047209 */ /* 0x000fe20007810000 */
[----:B------:R-:W-:Y:S01]  /*aa80*/  ULDC UR5, c[0x0][0x988] ;  /* 0x0002620000057ab9 */ /* 0x000fe20000000800 */
[----:B------:R-:W-:Y:S01]  /*aa90*/  ISETP.GT.AND P1, PT, R2, 0x1, P0 ;  /* 0x000000010200780c */ /* 0x000fe20000724270 */
[----:B------:R-:W-:Y:S01]  /*aaa0*/  IMAD.U32 R200, RZ, RZ, UR61 ;  /* 0x0000003dffc87e24 */ /* 0x000fe2000f8e00ff */
[----:B------:R-:W-:Y:S02]  /*aab0*/  FMNMX.FTZ R3, R153, R4, !PT ;  /* 0x0000000499037209 */ /* 0x000fe40007810000 */
        /* <DEDUP_REMOVED lines=10> */
[----:B------:R-:W-:Y:S02]  /*ab60*/  ISETP.GT.AND P3, PT, R2, 0x9, P0 ;  /* 0x000000090200780c */ /* 0x000fe40000764270 */
[----:B------:R-:W-:Y:S02]  /*ab70*/  FMNMX.FTZ R3, R165, R4, !PT ;  /* 0x00000004a5037209 */ /* 0x000fe40007810000 */
[----:B------:R-:W-:Y:S02]  /*ab80*/  FSEL R154, R154, -INF , !P1 ;  /* 0xff8000009a9a7808 */ /* 0x000fe40004800000 */
[----:B------:R-:W-:Y:S02]  /*ab90*/  FMNMX.FTZ R4, R168, R3, !PT ;  /* 0x00000003a8047209 */ /* 0x000fe40007810000 */
[----:B------:R-:W-:-:S02]  /*aba0*/  ISETP.LT.OR P2, PT, R0, 0x9, P2 ;  /* 0x000000090000780c */ /* 0x000fc40001741670 */
[----:B------:R-:W-:Y:S02]  /*abb0*/  FMNMX.FTZ R3, R169, R4, !PT ;  /* 0x00000004a9037209 */ /* 0x000fe40007810000 */
[----:B------:R-:W-:Y:S02]  /*abc0*/  ISETP.LT.OR P3, PT, R0, 0xa, P3 ;  /* 0x0000000a0000780c */ /* 0x000fe40001f61670 */
[----:B------:R-:W-:Y:S02]  /*abd0*/  FMNMX.FTZ R4, R172, R3, !PT ;  /* 0x00000003ac047209 */ /* 0x000fe40007810000 */
[----:B------:R-:W-:Y:S02]  /*abe0*/  FSEL R158, R158, -INF , !P2 ;  /* 0xff8000009e9e7808 */ /* 0x000fe40005000000 */
[----:B------:R-:W-:Y:S02]  /*abf0*/  FMNMX.FTZ R3, R173, R4, !PT ;  /* 0x00000004ad037209 */ /* 0x000fe40007810000 */
[----:B------:R-:W-:-:S02]  /*ac00*/  FSEL R159, R159, -INF , !P3 ;  /* 0xff8000009f9f7808 */ /* 0x000fc40005800000 */
[----:B------:R-:W-:Y:S02]  /*ac10*/  FMNMX.FTZ R4, R176, R3, !PT ;  /* 0x00000003b0047209 */ /* 0x000fe40007810000 */
[C---:B------:R-:W-:Y:S02]  /*ac20*/  ISETP.GT.AND P2, PT, R2.reuse, 0x10, P0 ;  /* 0x000000100200780c */ /* 0x040fe40000744270 */
[----:B------:R-:W-:Y:S02]  /*ac30*/  FMNMX.FTZ R3, R177, R4, !PT ;  /* 0x00000004b1037209 */ /* 0x000fe40007810000 */
[----:B------:R-:W-:Y:S02]  /*ac40*/  ISETP.GT.AND P3, PT, R2, 0x11, P0 ;  /* 0x000000110200780c */ /* 0x000fe40000764270 */
[----:B------:R-:W-:Y:S02]  /*ac50*/  FMNMX.FTZ R4, R180, R3, !PT ;  /* 0x00000003b4047209 */ /* 0x000fe40007810000 */
[----:B------:R-:W-:-:S02]  /*ac60*/  ISETP.LT.OR P2, PT, R0, 0x11, P2 ;  /* 0x000000110000780c */ /* 0x000fc40001741670 */
[----:B------:R-:W-:Y:S02]  /*ac70*/  FMNMX.FTZ R3, R181, R4, !PT ;  /* 0x00000004b5037209 */ /* 0x000fe40007810000 */
[----:B------:R-:W-:Y:S02]  /*ac80*/  ISETP.LT.OR P3, PT, R0, 0x12, P3 ;  /* 0x000000120000780c */ /* 0x000fe40001f61670 */
[----:B------:R-:W-:Y:S01]  /*ac90*/  FSEL R162, R162, -INF , !P2 ;  /* 0xff800000a2a27808 */ /* 0x000fe20005000000 */
[----:B------:R-:W0:Y:S01]  /*aca0*/  SHFL.BFLY PT, R4, R3, 0x2, 0x1f ;  /* 0x0c401f0003047f89 */ /* 0x000e2200000e0000 */
[C---:B------:R-:W-:Y:S02]  /*acb0*/  ISETP.GT.AND P1, PT, R2.reuse, 0x18, P0 ;  /* 0x000000180200780c */ /* 0x040fe40000724270 */
[----:B------:R-:W-:Y:S02]  /*acc0*/  FSEL R163, R163, -INF , !P3 ;  /* 0xff800000a3a37808 */ /* 0x000fe40005800000 */
[----:B------:R-:W-:-:S02]  /*acd0*/  ISETP.GT.AND P3, PT, R2, 0x20, P0 ;  /* 0x000000200200780c */ /* 0x000fc40000764270 */
[----:B------:R-:W-:Y:S02]  /*ace0*/  ISETP.GT.AND P2, PT, R2, 0x19, P0 ;  /* 0x000000190200780c */ /* 0x000fe40000744270 */
[C---:B------:R-:W-:Y:S02]  /*acf0*/  ISETP.LT.OR P1, PT, R0.reuse, 0x19, P1 ;  /* 0x000000190000780c */ /* 0x040fe40000f21670 */
[C---:B------:R-:W-:Y:S02]  /*ad00*/  ISETP.LT.OR P3, PT, R0.reuse, 0x21, P3 ;  /* 0x000000210000780c */ /* 0x040fe40001f61670 */
[----:B------:R-:W-:Y:S02]  /*ad10*/  ISETP.LT.OR P2, PT, R0, 0x1a, P2 ;  /* 0x0000001a0000780c */ /* 0x000fe40001741670 */
[----:B------:R-:W-:Y:S02]  /*ad20*/  FSEL R166, R166, -INF , !P1 ;  /* 0xff800000a6a67808 */ /* 0x000fe40004800000 */
[----:B------:R-:W-:-:S02]  /*ad30*/  FSEL R170, R170, -INF , !P3 ;  /* 0xff800000aaaa7808 */ /* 0x000fc40005800000 */
[C---:B------:R-:W-:Y:S02]  /*ad40*/  ISETP.GT.AND P1, PT, R2.reuse, 0x21, P0 ;  /* 0x000000210200780c */ /* 0x040fe40000724270 */
[----:B------:R-:W-:Y:S02]  /*ad50*/  FSEL R167, R167, -INF , !P2 ;  /* 0xff800000a7a77808 */ /* 0x000fe40005000000 */
[----:B------:R-:W-:Y:S02]  /*ad60*/  ISETP.GT.AND P2, PT, R2, 0x28, P0 ;  /* 0x000000280200780c */ /* 0x000fe40000744270 */
[----:B0-----:R-:W-:Y:S02]  /*ad70*/  FMNMX.FTZ R184, R3, R4, !PT ;  /* 0x0000000403b87209 */ /* 0x001fe40007810000 */
[C---:B------:R-:W-:Y:S02]  /*ad80*/  ISETP.LT.OR P1, PT, R0.reuse, 0x22, P1 ;  /* 0x000000220000780c */ /* 0x040fe40000f21670 */
[----:B------:R-:W-:Y:S01]  /*ad90*/  ISETP.LT.OR P2, PT, R0, 0x29, P2 ;  /* 0x000000290000780c */ /* 0x000fe20001741670 */
[----:B------:R-:W0:Y:S01]  /*ada0*/  SHFL.BFLY PT, R185, R184, 0x1, 0x1f ;  /* 0x0c201f00b8b97f89 */ /* 0x000e2200000e0000 */
[----:B------:R-:W-:-:S02]  /*adb0*/  FSEL R171, R171, -INF , !P1 ;  /* 0xff800000abab7808 */ /* 0x000fc40004800000 */
[----:B------:R-:W-:Y:S02]  /*adc0*/  ISETP.GT.AND P1, PT, R2, 0x29, P0 ;  /* 0x000000290200780c */ /* 0x000fe40000724270 */
[----:B------:R-:W-:Y:S02]  /*add0*/  FSEL R174, R174, -INF , !P2 ;  /* 0xff800000aeae7808 */ /* 0x000fe40005000000 */
[----:B------:R-:W-:Y:S02]  /*ade0*/  ISETP.GT.AND P2, PT, R2, 0x30, P0 ;  /* 0x000000300200780c */ /* 0x000fe40000744270 */
[C---:B------:R-:W-:Y:S02]  /*adf0*/  ISETP.LT.OR P1, PT, R0.reuse, 0x2a, P1 ;  /* 0x0000002a0000780c */ /* 0x040fe40000f21670 */
[----:B------:R-:W-:Y:S02]  /*ae00*/  ISETP.LT.OR P2, PT, R0, 0x31, P2 ;  /* 0x000000310000780c */ /* 0x000fe40001741670 */
[----:B------:R-:W-:-:S02]  /*ae10*/  FSEL R175, R175, -INF , !P1 ;  /* 0xff800000afaf7808 */ /* 0x000fc40004800000 */
[----:B------:R-:W-:Y:S02]  /*ae20*/  ISETP.GT.AND P1, PT, R2, 0x31, P0 ;  /* 0x000000310200780c */ /* 0x000fe40000724270 */
[----:B------:R-:W-:Y:S02]  /*ae30*/  FSEL R178, R178, -INF , !P2 ;  /* 0xff800000b2b27808 */ /* 0x000fe40005000000 */
[----:B------:R-:W-:Y:S02]  /*ae40*/  ISETP.GT.AND P2, PT, R2, 0x38, P0 ;  /* 0x000000380200780c */ /* 0x000fe40000744270 */
[----:B------:R-:W-:Y:S02]  /*ae50*/  ISETP.LT.OR P1, PT, R0, 0x32, P1 ;  /* 0x000000320000780c */ /* 0x000fe40000f21670 */
[----:B------:R-:W-:Y:S02]  /*ae60*/  ISETP.GT.AND P0, PT, R2, 0x39, P0 ;  /* 0x000000390200780c */ /* 0x000fe40000704270 */
[----:B0-----:R-:W-:-:S02]  /*ae70*/  FMNMX.FTZ R4, R184, R185, !PT ;  /* 0x000000b9b8047209 */ /* 0x001fc40007810000 */
[----:B------:R-:W-:Y:S02]  /*ae80*/  FMNMX.FTZ R184, R154, R23, !PT ;  /* 0x000000179ab87209 */ /* 0x000fe40007810000 */
[C---:B------:R-:W-:Y:S01]  /*ae90*/  FSETP.NEU.FTZ.AND P3, PT, R4.reuse, -INF , PT ;  /* 0xff8000000400780b */ /* 0x040fe20003f7d000 */
[----:B------:R-:W-:Y:S01]  /*aea0*/  FMUL.FTZ R185, R4, UR5 ;  /* 0x0000000504b97c20 */ /* 0x000fe20008410000 */
[----:B------:R-:W-:Y:S02]  /*aeb0*/  FMNMX.FTZ R3, R155, R184, !PT ;  /* 0x000000b89b037209 */ /* 0x000fe40007810000 */
[----:B------:R-:W-:Y:S02]  /*aec0*/  ISETP.LT.OR P2, PT, R0, 0x39, P2 ;  /* 0x000000390000780c */ /* 0x000fe40001741670 */
[----:B------:R-:W-:Y:S02]  /*aed0*/  FMNMX.FTZ R184, R158, R3, !PT ;  /* 0x000000039eb87209 */ /* 0x000fe40007810000 */
[----:B------:R-:W-:-:S02]  /*aee0*/  FSEL R187, R185, RZ, P3 ;  /* 0x000000ffb9bb7208 */ /* 0x000fc40001800000 */
[----:B------:R-:W-:Y:S02]  /*aef0*/  FMNMX.FTZ R3, R159, R184, !PT ;  /* 0x000000b89f037209 */ /* 0x000fe40007810000 */
[----:B------:R-:W-:Y:S01]  /*af00*/  FSEL R179, R179, -INF , !P1 ;  /* 0xff800000b3b37808 */ /* 0x000fe20004800000 */
[--C-:B------:R-:W-:Y:S01]  /*af10*/  FFMA.FTZ R185, R152, UR5, -R187.reuse ;  /* 0x0000000598b97c23 */ /* 0x100fe200080108bb */
[----:B------:R-:W-:Y:S01]  /*af20*/  FMNMX.FTZ R184, R162, R3, !PT ;  /* 0x00000003a2b87209 */ /* 0x000fe20007810000 */
[--C-:B------:R-:W-:Y:S01]  /*af30*/  FFMA.FTZ R194, R164, UR5, -R187.reuse ;  /* 0x00000005a4c27c23 */ /* 0x100fe200080108bb */
[----:B------:R-:W-:Y:S01]  /*af40*/  ISETP.LT.OR P0, PT, R0, 0x3a, P0 ;  /* 0x0000003a0000780c */ /* 0x000fe20000701670 */
[--C-:B------:R-:W-:Y:S01]  /*af50*/  FFMA.FTZ R196, R153, UR5, -R187.reuse ;  /* 0x0000000599c47c23 */ /* 0x100fe200080108bb */
[----:B------:R-:W-:Y:S01]  /*af60*/  FMNMX.FTZ R3, R163, R184, !PT ;  /* 0x000000b8a3037209 */ /* 0x000fe20007810000 */
[----:B------:R-:W-:Y:S01]  /*af70*/  MUFU.EX2 R185, R185 ;  /* 0x000000b900b97308 */ /* 0x000fe20000000800 */
[----:B------:R-:W-:Y:S01]  /*af80*/  FSEL R182, R182, -INF , !P2 ;  /* 0xff800000b6b67808 */ /* 0x000fe20005000000 */
[--C-:B------:R-:W-:Y:S01]  /*af90*/  FFMA.FTZ R198, R156, UR5, -R187.reuse ;  /* 0x000000059cc67c23 */ /* 0x100fe200080108bb */
[----:B------:R-:W-:Y:S01]  /*afa0*/  FMNMX.FTZ R184, R166, R3, !PT ;  /* 0x00000003a6b87209 */ /* 0x000fe20007810000 */
[--C-:B------:R-:W-:Y:S01]  /*afb0*/  FFMA.FTZ R153, R157, UR5, -R187.reuse ;  /* 0x000000059d997c23 */ /* 0x100fe200080108bb */
[----:B------:R-:W-:Y:S01]  /*afc0*/  FSEL R183, R183, -INF , !P0 ;  /* 0xff800000b7b77808 */ /* 0x000fe20004000000 */
        /* <DEDUP_REMOVED lines=15> */
[----:B------:R-:W-:Y:S01]  /*b0c0*/  R2UR UR7, R22 ;  /* 0x00000000160772ca */ /* 0x000fe200000e0000 */
[--C-:B------:R-:W-:Y:S01]  /*b0d0*/  FFMA.FTZ R186, R180, UR5, -R187.reuse ;  /* 0x00000005b4ba7c23 */ /* 0x100fe200080108bb */
[----:B------:R-:W-:Y:S01]  /*b0e0*/  FMNMX.FTZ R3, R175, R152, !PT ;  /* 0x00000098af037209 */ /* 0x000fe20007810000 */
[----:B------:R-:W-:Y:S01]  /*b0f0*/  MUFU.EX2 R153, R153 ;  /* 0x0000009900997308 */ /* 0x000fe20000000800 */
[----:B------:R-:W-:-:S02]  /*b100*/  FFMA.FTZ R181, R181, UR5, -R187 ;  /* 0x00000005b5b57c23 */ /* 0x000fc400080108bb */
[----:B------:R-:W-:-:S04]  /*b110*/  FMNMX.FTZ R2, R178, R3, !PT ;  /* 0x00000003b2027209 */ /* 0x000fc80007810000 */
[----:B------:R-:W-:Y:S01]  /*b120*/  FMNMX.FTZ R3, R179, R2, !PT ;  /* 0x00000002b3037209 */ /* 0x000fe20007810000 */
[----:B------:R-:W-:Y:S01]  /*b130*/  MUFU.EX2 R192, R192 ;  /* 0x000000c000c07308 */ /* 0x000fe20000000800 */
[----:B------:R-:W-:Y:S01]  /*b140*/  FSEL R2, R4, RZ, P3 ;  /* 0x000000ff04027208 */ /* 0x000fe20001800000 */
[----:B------:R-:W-:Y:S01]  /*b150*/  UISETP.GT.AND UP1, UPT, UR6, UR7, UPT ;  /* 0x000000070600728c */ /* 0x000fe2000bf24270 */
[----:B------:R-:W-:Y:S01]  /*b160*/  FMNMX.FTZ R0, R182, R3, !PT ;  /* 0x00000003b6007209 */ /* 0x000fe20007810000 */
[----:B------:R-:W-:Y:S02]  /*b170*/  UIADD3 UR6, UR6, -0x1, URZ ;  /* 0xffffffff06067890 */ /* 0x000fe4000fffe03f */
[----:B------:R-:W-:Y:S01]  /*b180*/  FADD.FTZ R2, -R2, R21 ;  /* 0x0000001502027221 */ /* 0x000fe20000010100 */
[----:B------:R-:W-:Y:S01]  /*b190*/  FMNMX.FTZ R0, R183, R0, !PT ;  /* 0x00000000b7007209 */ /* 0x000fe20007810000 */
[----:B------:R-:W-:Y:S01]  /*b1a0*/  MUFU.EX2 R157, R157 ;  /* 0x0000009d009d7308 */ /* 0x000fe20000000800 */
[----:B------:R-:W-:Y:S01]  /*b1b0*/  UMOV UR7, UR4 ;  /* 0x0000000400077c82 */ /* 0x000fe20008000000 */
[----:B------:R-:W-:-:S02]  /*b1c0*/  FMUL.FTZ R2, R2, UR5 ;  /* 0x0000000502027c20 */ /* 0x000fc40008410000 */
[----:B------:R-:W0:Y:S04]  /*b1d0*/  SHFL.BFLY PT, R3, R0, 0x2, 0x1f ;  /* 0x0c401f0000037f89 */ /* 0x000e2800000e0000 */
[----:B------:R-:W-:Y:S08]  /*b1e0*/  MUFU.EX2 R194, R194 ;  /* 0x000000c200c27308 */ /* 0x000ff00000000800 */
[----:B------:R-:W-:Y:S08]  /*b1f0*/  MUFU.EX2 R161, R161 ;  /* 0x000000a100a17308 */ /* 0x000ff00000000800 */
[----:B------:R-:W-:Y:S01]  /*b200*/  MUFU.EX2 R188, R188 ;  /* 0x000000bc00bc7308 */ /* 0x000fe20000000800 */
[----:B0-----:R-:W-:-:S07]  /*b210*/  FMNMX.FTZ R3, R0, R3, !PT ;  /* 0x0000000300037209 */ /* 0x001fce0007810000 */
[----:B------:R-:W-:Y:S01]  /*b220*/  MUFU.EX2 R165, R165 ;  /* 0x000000a500a57308 */ /* 0x000fe20000000800 */
[----:B------:R-:W0:Y:S07]  /*b230*/  SHFL.BFLY PT, R0, R3, 0x1, 0x1f ;  /* 0x0c201f0003007f89 */ /* 0x000e2e00000e0000 */
[----:B------:R-:W-:Y:S08]  /*b240*/  MUFU.EX2 R190, R190 ;  /* 0x000000be00be7308 */ /* 0x000ff00000000800 */
[----:B------:R-:W-:Y:S08]  /*b250*/  MUFU.EX2 R169, R169 ;  /* 0x000000a900a97308 */ /* 0x000ff00000000800 */
[----:B------:R-:W-:Y:S01]  /*b260*/  MUFU.EX2 R184, R184 ;  /* 0x000000b800b87308 */ /* 0x000fe20000000800 */
[----:B0-----:R-:W-:-:S04]  /*b270*/  FMNMX.FTZ R3, R3, R0, !PT ;  /* 0x0000000003037209 */ /* 0x001fc80007810000 */
[C---:B------:R-:W-:Y:S01]  /*b280*/  FSETP.NEU.FTZ.AND P0, PT, R3.reuse, -INF , PT ;  /* 0xff8000000300780b */ /* 0x040fe20003f1d000 */
[----:B------:R-:W-:Y:S02]  /*b290*/  FMUL.FTZ R0, R3, UR5 ;  /* 0x0000000503007c20 */ /* 0x000fe40008410000 */
[----:B------:R-:W-:Y:S03]  /*b2a0*/  MUFU.EX2 R173, R173 ;  /* 0x000000ad00ad7308 */ /* 0x000fe60000000800 */
[----:B------:R-:W-:-:S05]  /*b2b0*/  FSEL R164, R0, RZ, P0 ;  /* 0x000000ff00a47208 */ /* 0x000fca0000000000 */
[----:B------:R0:W1:Y:S01]  /*b2c0*/  MUFU.EX2 R0, R2 ;  /* 0x0000000200007308 */ /* 0x0000620000000800 */
[--C-:B------:R-:W-:Y:S01]  /*b2d0*/  FFMA.FTZ R197, R154, UR5, -R164.reuse ;  /* 0x000000059ac57c23 */ /* 0x100fe200080108a4 */
[--C-:B------:R-:W-:Y:S01]  /*b2e0*/  FFMA.FTZ R152, R155, UR5, -R164.reuse ;  /* 0x000000059b987c23 */ /* 0x100fe200080108a4 */
[--C-:B------:R-:W-:Y:S01]  /*b2f0*/  FFMA.FTZ R199, R158, UR5, -R164.reuse ;  /* 0x000000059ec77c23 */ /* 0x100fe200080108a4 */
[--C-:B------:R-:W-:Y:S01]  /*b300*/  FFMA.FTZ R154, R159, UR5, -R164.reuse ;  /* 0x000000059f9a7c23 */ /* 0x100fe200080108a4 */
[--C-:B------:R-:W-:Y:S01]  /*b310*/  FFMA.FTZ R193, R162, UR5, -R164.reuse ;  /* 0x00000005a2c17c23 */ /* 0x100fe200080108a4 */
[--C-:B------:R-:W-:Y:S01]  /*b320*/  FFMA.FTZ R156, R163, UR5, -R164.reuse ;  /* 0x00000005a39c7c23 */ /* 0x100fe200080108a4 */
[--C-:B------:R-:W-:Y:S01]  /*b330*/  FFMA.FTZ R195, R166, UR5, -R164.reuse ;  /* 0x00000005a6c37c23 */ /* 0x100fe200080108a4 */
[----:B------:R-:W-:Y:S01]  /*b340*/  MUFU.EX2 R197, R197 ;  /* 0x000000c500c57308 */ /* 0x000fe20000000800 */
[----:B0-----:R-:W-:Y:S01]  /*b350*/  FSEL R2, R3, RZ, P0 ;  /* 0x000000ff03027208 */ /* 0x001fe20000000000 */
[--C-:B------:R-:W-:Y:S01]  /*b360*/  FFMA.FTZ R158, R167, UR5, -R164.reuse ;  /* 0x00000005a79e7c23 */ /* 0x100fe200080108a4 */
[--C-:B------:R-:W-:Y:S01]  /*b370*/  FFMA.FTZ R189, R170, UR5, -R164.reuse ;  /* 0x00000005aabd7c23 */ /* 0x100fe200080108a4 */
[----:B------:R-:W-:Y:S01]  /*b380*/  FFMA.FTZ R160, R171, UR5, -R164 ;  /* 0x00000005aba07c23 */ /* 0x000fe200080108a4 */
[----:B------:R-:W-:-:S02]  /*b390*/  IMAD.U32 R155, RZ, RZ, UR14 ;  /* 0x0000000eff9b7e24 */ /* 0x000fc4000f8e00ff */
[----:B------:R-:W-:Y:S01]  /*b3a0*/  FADD.FTZ R2, -R2, R23 ;  /* 0x0000001702027221 */ /* 0x000fe20000010100 */
[--C-:B------:R-:W-:Y:S01]  /*b3b0*/  FFMA.FTZ R174, R174, UR5, -R164.reuse ;  /* 0x00000005aeae7c23 */ /* 0x100fe200080108a4 */
[----:B------:R-:W-:Y:S01]  /*b3c0*/  MUFU.EX2 R152, R152 ;  /* 0x0000009800987308 */ /* 0x000fe20000000800 */
[----:B-1----:R-:W-:Y:S01]  /*b3d0*/  FFMA.FTZ R15, R0, R15, R185 ;  /* 0x0000000f000f7223 */ /* 0x002fe200000100b9 */
[----:B------:R-:W-:Y:S01]  /*b3e0*/  FMUL.FTZ R2, R2, UR5 ;  /* 0x0000000502027c20 */ /* 0x000fe20008410000 */
[----:B------:R-:W-:Y:S01]  /*b3f0*/  @!P5 IADD3 R155, R155, 0x30860, RZ ;  /* 0x000308609b9bd810 */ /* 0x000fe20007ffe0ff */
[--C-:B------:R-:W-:Y:S01]  /*b400*/  FFMA.FTZ R175, R175, UR5, -R164.reuse ;  /* 0x00000005afaf7c23 */ /* 0x100fe200080108a4 */
[----:B------:R-:W-:Y:S01]  /*b410*/  FADD.FTZ R15, R196, R15 ;  /* 0x0000000fc40f7221 */ /* 0x000fe20000010000 */
[--C-:B------:R-:W-:Y:S01]  /*b420*/  FFMA.FTZ R178, R178, UR5, -R164.reuse ;  /* 0x00000005b2b27c23 */ /* 0x100fe200080108a4 */
[----:B------:R-:W-:Y:S01]  /*b430*/  @!P5 PRMT R155, RZ, 0x654, R155 ;  /* 0x00000654ff9bd816 */ /* 0x000fe2000000009b */
[----:B------:R-:W0:Y:S01]  /*b440*/  MUFU.EX2 R2, R2 ;  /* 0x0000000200027308 */ /* 0x000e220000000800 */
[----:B------:R-:W-:Y:S01]  /*b450*/  FADD.FTZ R162, R198, R15 ;  /* 0x0000000fc6a27221 */ /* 0x000fe20000010000 */
[--C-:B------:R-:W-:Y:S01]  /*b460*/  FFMA.FTZ R179, R179, UR5, -R164.reuse ;  /* 0x00000005b3b37c23 */ /* 0x100fe200080108a4 */
[----:B------:R1:W-:Y:S01]  /*b470*/  @!P5 SYNCS.ARRIVE.TRANS64.RED.A1T0 RZ, [R155+URZ], RZ ;  /* 0x000000ff9bffd9a7 */ /* 0x0003e2000810043f */
[----:B------:R-:W-:Y:S01]  /*b480*/  FFMA.FTZ R182, R182, UR5, -R164 ;  /* 0x00000005b6b67c23 */ /* 0x000fe200080108a4 */
[----:B------:R-:W-:Y:S01]  /*b490*/  FADD.FTZ R23, R153, R162 ;  /* 0x000000a299177221 */ /* 0x000fe20000010000 */
[----:B------:R-:W-:Y:S01]  /*b4a0*/  FFMA.FTZ R164, R183, UR5, -R164 ;  /* 0x00000005b7a47c23 */ /* 0x000fe200080108a4 */
[----:B------:R-:W-:Y:S01]  /*b4b0*/  PLOP3.LUT P0, PT, PT, PT, UP1, 0x80, 0x0 ;  /* 0x000000000000781c */ /* 0x000fe20003f0f018 */
[----:B------:R-:W2:Y:S01]  /*b4c0*/  MUFU.EX2 R199, R199 ;  /* 0x000000c700c77308 */ /* 0x000ea20000000800 */
[----:B------:R-:W-:Y:S01]  /*b4d0*/  FADD.FTZ R162, R192, R23 ;  /* 0x00000017c0a27221 */ /* 0x000fe20000010000 */
[----:B------:R-:W-:-:S02]  /*b4e0*/  F2FP.BF16.F32.PACK_AB R196, R196, R185 ;  /* 0x000000b9c4c4723e */ /* 0x000fc400000010ff */
[----:B------:R-:W-:Y:S01]  /*b4f0*/  F2FP.BF16.F32.PACK_AB R198, R153, R198 ;  /* 0x000000c699c6723e */ /* 0x000fe200000010ff */
[C---:B------:R-:W-:Y:S01]  /*b500*/  FADD.FTZ R23, R157.reuse, R162 ;  /* 0x000000a29d177221 */ /* 0x040fe20000010000 */
[----:B------:R-:W-:Y:S02]  /*b510*/  F2FP.BF16.F32.PACK_AB R192, R157, R192 ;  /* 0x000000c09dc0723e */ /* 0x000fe400000010ff */
[----:B------:R-:W3:Y:S01]  /*b520*/  MUFU.EX2 R154, R154 ;  /* 0x0000009a009a7308 */ /* 0x000ee20000000800 */
[----:B0-----:R-:W-:Y:S01]  /*b530*/  FFMA.FTZ R15, R2, R14, R197 ;  /* 0x0000000e020f7223 */ /* 0x001fe200000100c5 */
[----:B------:R-:W-:Y:S01]  /*b540*/  FADD.FTZ R162, R194, R23 ;  /* 0x00000017c2a27221 */ /* 0x000fe20000010000 */
[C---:B------:R-:W-:Y:S02]  /*b550*/  F2FP.BF16.F32.PACK_AB R194, R161.reuse, R194 ;  /* 0x000000c2a1c2723e */ /* 0x040fe400000010ff */
[C---:B------:R-:W-:Y:S01]  /*b560*/  FADD.FTZ R14, R152.reuse, R15 ;  /* 0x0000000f980e7221 */ /* 0x040fe20000010000 */
[----:B------:R-:W-:Y:S01]  /*b570*/  FADD.FTZ R23, R161, R162 ;  /* 0x000000a2a1177221 */ /* 0x000fe20000010000 */
[----:B------:R-:W-:Y:S01]  /*b580*/  F2FP.BF16.F32.PACK_AB R197, R152, R197 ;  /* 0x000000c598c5723e */ /* 0x000fe200000010ff */
[----:B------:R-:W0:Y:S01]  /*b590*/  MUFU.EX2 R193, R193 ;  /* 0x000000c100c17308 */ /* 0x000e220000000800 */
[----:B--2---:R-:W-:Y:S01]  /*b5a0*/  FADD.FTZ R15, R199, R14 ;  /* 0x0000000ec70f7221 */ /* 0x004fe20000010000 */
[----:B------:R-:W-:Y:S01]  /*b5b0*/  FADD.FTZ R162, R188, R23 ;  /* 0x00000017bca27221 */ /* 0x000fe20000010000 */
[----:B------:R-:W-:-:S03]  /*b5c0*/  F2FP.BF16.F32.PACK_AB R188, R165, R188 ;  /* 0x000000bca5bc723e */ /* 0x000fc600000010ff */
[----:B------:R-:W-:Y:S02]  /*b5d0*/  FADD.FTZ R23, R165, R162 ;  /* 0x000000a2a5177221 */ /* 0x000fe40000010000 */
[----:B------:R-:W2:Y:S01]  /*b5e0*/  MUFU.EX2 R156, R156 ;  /* 0x0000009c009c7308 */ /* 0x000ea20000000800 */
[----:B---3--:R-:W-:Y:S01]  /*b5f0*/  FADD.FTZ R14, R154, R15 ;  /* 0x0000000f9a0e7221 */ /* 0x008fe20000010000 */
[----:B------:R-:W-:Y:S01]  /*b600*/  FADD.FTZ R162, R190, R23 ;  /* 0x00000017bea27221 */ /* 0x000fe20000010000 */
[C---:B------:R-:W-:Y:S02]  /*b610*/  F2FP.BF16.F32.PACK_AB R190, R169.reuse, R190 ;  /* 0x000000bea9be723e */ /* 0x040fe400000010ff */
[----:B------:R-:W-:Y:S01]  /*b620*/  F2FP.BF16.F32.PACK_AB R199, R154, R199 ;  /* 0x000000c79ac7723e */ /* 0x000fe200000010ff */
[----:B------:R-:W-:Y:S02]  /*b630*/  FADD.FTZ R23, R169, R162 ;  /* 0x000000a2a9177221 */ /* 0x000fe40000010000 */
[----:B------:R-:W3:Y:S01]  /*b640*/  MUFU.EX2 R195, R195 ;  /* 0x000000c300c37308 */ /* 0x000ee20000000800 */
[----:B0-----:R-:W-:-:S07]  /*b650*/  FADD.FTZ R15, R193, R14 ;  /* 0x0000000ec10f7221 */ /* 0x001fce0000010000 */
[----:B------:R-:W0:Y:S01]  /*b660*/  MUFU.EX2 R158, R158 ;  /* 0x0000009e009e7308 */ /* 0x000e220000000800 */
[C---:B--2---:R-:W-:Y:S01]  /*b670*/  FADD.FTZ R14, R156.reuse, R15 ;  /* 0x0000000f9c0e7221 */ /* 0x044fe20000010000 */
[----:B------:R-:W-:-:S06]  /*b680*/  F2FP.BF16.F32.PACK_AB R193, R156, R193 ;  /* 0x000000c19cc1723e */ /* 0x000fcc00000010ff */
[----:B------:R-:W2:Y:S01]  /*b690*/  MUFU.EX2 R189, R189 ;  /* 0x000000bd00bd7308 */ /* 0x000ea20000000800 */
[----:B---3--:R-:W-:-:S07]  /*b6a0*/  FADD.FTZ R15, R195, R14 ;  /* 0x0000000ec30f7221 */ /* 0x008fce0000010000 */
[----:B------:R-:W3:Y:S01]  /*b6b0*/  MUFU.EX2 R160, R160 ;  /* 0x000000a000a07308 */ /* 0x000ee20000000800 */
[C---:B0-----:R-:W-:Y:S01]  /*b6c0*/  FADD.FTZ R14, R158.reuse, R15 ;  /* 0x0000000f9e0e7221 */ /* 0x041fe20000010000 */
[----:B------:R-:W-:-:S06]  /*b6d0*/  F2FP.BF16.F32.PACK_AB R195, R158, R195 ;  /* 0x000000c39ec3723e */ /* 0x000fcc00000010ff */
[----:B------:R-:W0:Y:S01]  /*b6e0*/  MUFU.EX2 R174, R174 ;  /* 0x000000ae00ae7308 */ /* 0x000e220000000800 */
[----:B--2---:R-:W-:Y:S01]  /*b6f0*/  FADD.FTZ R15, R189, R14 ;  /* 0x0000000ebd0f7221 */ /* 0x004fe20000010000 */
[----:B------:R-:W-:Y:S01]  /*b700*/  FADD.FTZ R14, R184, R23 ;  /* 0x00000017b80e7221 */ /* 0x000fe20000010000 */
[----:B------:R-:W-:-:S03]  /*b710*/  F2FP.BF16.F32.PACK_AB R184, R173, R184 ;  /* 0x000000b8adb8723e */ /* 0x000fc600000010ff */
[----:B------:R-:W-:Y:S02]  /*b720*/  FADD.FTZ R23, R173, R14 ;  /* 0x0000000ead177221 */ /* 0x000fe40000010000 */
[----:B------:R-:W2:Y:S01]  /*b730*/  MUFU.EX2 R175, R175 ;  /* 0x000000af00af7308 */ /* 0x000ea20000000800 */
[C---:B---3--:R-:W-:Y:S01]  /*b740*/  FADD.FTZ R15, R160.reuse, R15 ;  /* 0x0000000fa00f7221 */ /* 0x048fe20000010000 */
[----:B------:R-:W-:-:S06]  /*b750*/  F2FP.BF16.F32.PACK_AB R189, R160, R189 ;  /* 0x000000bda0bd723e */ /* 0x000fcc00000010ff */
[----:B-1----:R-:W1:Y:S01]  /*b760*/  MUFU.EX2 R155, R178 ;  /* 0x000000b2009b7308 */ /* 0x002e620000000800 */
[----:B0-----:R-:W-:-:S07]  /*b770*/  FADD.FTZ R15, R174, R15 ;  /* 0x0000000fae0f7221 */ /* 0x001fce0000010000 */
[----:B------:R-:W0:Y:S01]  /*b780*/  MUFU.EX2 R179, R179 ;  /* 0x000000b300b37308 */ /* 0x000e220000000800 */
[C---:B--2---:R-:W-:Y:S01]  /*b790*/  FADD.FTZ R14, R175.reuse, R15 ;  /* 0x0000000faf0e7221 */ /* 0x044fe20000010000 */
[----:B------:R-:W-:-:S06]  /*b7a0*/  F2FP.BF16.F32.PACK_AB R191, R175, R174 ;  /* 0x000000aeafbf723e */ /* 0x000fcc00000010ff */
[----:B------:R-:W2:Y:S01]  /*b7b0*/  MUFU.EX2 R186, R186 ;  /* 0x000000ba00ba7308 */ /* 0x000ea20000000800 */
[----:B-1----:R-:W-:-:S07]  /*b7c0*/  FADD.FTZ R14, R155, R14 ;  /* 0x0000000e9b0e7221 */ /* 0x002fce0000010000 */
[----:B------:R-:W1:Y:S01]  /*b7d0*/  MUFU.EX2 R187, R182 ;  /* 0x000000b600bb7308 */ /* 0x000e620000000800 */
[C---:B0-----:R-:W-:Y:S01]  /*b7e0*/  FADD.FTZ R14, R179.reuse, R14 ;  /* 0x0000000eb30e7221 */ /* 0x041fe20000010000 */
[----:B------:R-:W-:-:S06]  /*b7f0*/  F2FP.BF16.F32.PACK_AB R185, R179, R155 ;  /* 0x0000009bb3b9723e */ /* 0x000fcc00000010ff */
[----:B------:R-:W0:Y:S01]  /*b800*/  MUFU.EX2 R21, R181 ;  /* 0x000000b500157308 */ /* 0x000e220000000800 */
[----:B--2---:R-:W-:Y:S01]  /*b810*/  FADD.FTZ R162, R186, R23 ;  /* 0x00000017baa27221 */ /* 0x004fe20000010000 */
[----:B------:R-:W-:-:S06]  /*b820*/  IMAD.MOV.U32 R23, RZ, RZ, R3 ;  /* 0x000000ffff177224 */ /* 0x000fcc00078e0003 */
[----:B------:R-:W2:Y:S01]  /*b830*/  MUFU.EX2 R164, R164 ;  /* 0x000000a400a47308 */ /* 0x000ea20000000800 */
[----:B-1----:R-:W-:Y:S01]  /*b840*/  FADD.FTZ R14, R187, R14 ;  /* 0x0000000ebb0e7221 */ /* 0x002fe20000010000 */
[C---:B0-----:R-:W-:Y:S01]  /*b850*/  FADD.FTZ R15, R21.reuse, R162 ;  /* 0x000000a2150f7221 */ /* 0x041fe20000010000 */
[----:B------:R-:W-:Y:S01]  /*b860*/  F2FP.BF16.F32.PACK_AB R186, R21, R186 ;  /* 0x000000ba15ba723e */ /* 0x000fe200000010ff */
[----:B------:R-:W-:Y:S02]  /*b870*/  IMAD.MOV.U32 R21, RZ, RZ, R4 ;  /* 0x000000ffff157224 */ /* 0x000fe400078e0004 */
[C---:B--2---:R-:W-:Y:S01]  /*b880*/  FADD.FTZ R14, R164.reuse, R14 ;  /* 0x0000000ea40e7221 */ /* 0x044fe20000010000 */
[----:B------:R-:W-:Y:S01]  /*b890*/  F2FP.BF16.F32.PACK_AB R187, R164, R187 ;  /* 0x000000bba4bb723e */ /* 0x000fe200000010ff */
[----:B------:R-:W-:Y:S06]  /*b8a0*/  @P0 BRA `(.L_x_1039) ;  /* 0xffffffd400fc0947 */ /* 0x000fec000383ffff */
.L_x_1022:
        /* <DEDUP_REMOVED lines=131> */
.L_x_1040:
[----:B------:R-:W-:Y:S01]  /*c0e0*/  R2UR UR6, R16 ;  /* 0x00000000100672ca */ /* 0x000fe200000e0000 */
[----:B------:R-:W-:-:S05]  /*c0f0*/  IMAD.U32 R0, RZ, RZ, UR61 ;  /* 0x0000003dff007e24 */ /* 0x000fca000f8e00ff */
[----:B------:R-:W-:-:S07]  /*c100*/  SHF.L.U32 R0, R0, 0x1f, RZ ;  /* 0x0000001f00007819 */ /* 0x000fce00000006ff */
[----:B------:R-:W-:-:S09]  /*c110*/  ULEA UR7, UR4, UR6, 0x3 ;  /* 0x0000000604077291 */ /* 0x000fd2000f8e183f */
[----:B------:R0:W1:Y:S01]  /*c120*/  SYNCS.PHASECHK.TRANS64.TRYWAIT P0, [UR7+0x30850], R0 ;  /* 0x03085000ff0075a7 */ /* 0x0000620008000147 */
[----:B------:R-:W-:Y:S05]  /*c130*/  @!P4 BRA `(.L_x_1041) ;  /* 0x000000000004c947 */ /* 0x000fea0003800000 */
[----:B------:R-:W-:Y:S01]  /*c140*/  BPT.TRAP 0x1 ;  /* 0x000000040000795c */ /* 0x000fe20000300000 */
.L_x_1041:
[----:B-1----:R-:W-:Y:S05]  /*c150*/  @P0 BRA `(.L_x_1042) ;  /* 0x0000000000080947 */ /* 0x002fea0003800000 */
[----:B------:R-:W1:Y:S02]  /*c160*/  SYNCS.PHASECHK.TRANS64.TRYWAIT P0, [UR7+0x30850], R0 ;  /* 0x03085000ff0075a7 */ /* 0x000e640008000147 */
[----:B-1----:R-:W-:Y:S05]  /*c170*/  @!P0 BRA `(.L_x_1043) ;  /* 0x0000008000588947 */ /* 0x002fea0003800000 */
.L_x_1042:
[----:B------:R-:W-:Y:S01]  /*c180*/  R2UR UR6, R16 ;  /* 0x00000000100672ca */ /* 0x000fe200000e0000 */
[----:B------:R-:W-:Y:S01]  /*c190*/  WARPGROUP.ARRIVE ;  /* 0x00000000000079c5 */ /* 0x000fe20000000000 */
[----:B------:R-:W-:Y:S01]  /*c1a0*/  UMOV UR11, 0x40000040 ;  /* 0x40000040000b7882 */ /* 0x000fe20000000000 */
[----:B01----:R-:W0:Y:S01]  /*c1b0*/  SHFL.BFLY PT, R0, R15, 0x2, 0x1f ;  /* 0x0c401f000f007f89 */ /* 0x003e2200000e0000 */
[----:B------:R-:W-:Y:S02]  /*c1c0*/  IMAD.U32 R11, RZ, RZ, UR7 ;  /* 0x00000007ff0b7e24 */ /* 0x000fe4000f8e00ff */
[----:B------:R-:W-:Y:S01]  /*c1d0*/  IMAD.MOV.U32 R6, RZ, RZ, RZ ;  /* 0x000000ffff067224 */ /* 0x000fe200078e00ff */
[----:B------:R-:W1:Y:S01]  /*c1e0*/  SHFL.BFLY PT, R5, R14, 0x2, 0x1f ;  /* 0x0c401f000e057f89 */ /* 0x000e6200000e0000 */
[----:B------:R-:W-:Y:S02]  /*c1f0*/  @!P5 VIADD R11, R11, 0x30860 ;  /* 0x000308600b0bd836 */ /* 0x000fe40000000000 */
[----:B------:R-:W-:-:S03]  /*c200*/  IMAD.U32 R13, RZ, RZ, UR5 ;  /* 0x00000005ff0d7e24 */ /* 0x000fc6000f8e00ff */
[----:B------:R-:W-:Y:S01]  /*c210*/  UIADD3 UR6, UR6, 0x400, URZ ;  /* 0x0000040006067890 */ /* 0x000fe2000fffe03f */
[----:B------:R-:W-:-:S03]  /*c220*/  @!P5 PRMT R11, RZ, 0x654, R11 ;  /* 0x00000654ff0bd816 */ /* 0x000fc6000000000b */
[----:B------:R-:W-:-:S04]  /*c230*/  USHF.R.U32.HI UR6, URZ, 0x4, UR6 ;  /* 0x000000043f067899 */ /* 0x000fc80008011606 */
[----:B------:R-:W-:-:S04]  /*c240*/  ULOP3.LUT UR6, UR6, 0x3fff, URZ, 0xc0, !UPT ;  /* 0x00003fff06067892 */ /* 0x000fc8000f8ec03f */
[----:B------:R-:W-:Y:S01]  /*c250*/  ULOP3.LUT UR6, UR6, 0x2000000, URZ, 0xfc, !UPT ;  /* 0x0200000006067892 */ /* 0x000fe2000f8efc3f */
[----:B0-----:R-:W-:-:S03]  /*c260*/  FADD.FTZ R0, R0, R15 ;  /* 0x0000000f00007221 */ /* 0x001fc60000010000 */
[----:B------:R-:W-:Y:S01]  /*c270*/  ULEA UR4, UR4, UR6, 0xb ;  /* 0x0000000604047291 */ /* 0x000fe2000f8e583f */
[----:B-1----:R-:W-:-:S03]  /*c280*/  FADD.FTZ R2, R5, R14 ;  /* 0x0000000e05027221 */ /* 0x002fc60000010000 */
[----:B------:R-:W-:Y:S01]  /*c290*/  UIADD3 UR6, UR4, 0x80, URZ ;  /* 0x0000008004067890 */ /* 0x000fe2000fffe03f */
[----:B------:R-:W0:Y:S02]  /*c2a0*/  SHFL.BFLY PT, R5, R0, 0x1, 0x1f ;  /* 0x0c201f0000057f89 */ /* 0x000e2400000e0000 */
[----:B------:R-:W-:Y:S02]  /*c2b0*/  UMOV UR10, UR4 ;  /* 0x00000004000a7c82 */ /* 0x000fe40008000000 */
[----:B------:R-:W-:Y:S01]  /*c2c0*/  HGMMA.64x256x16.F32.BF16 R24, R196, gdesc[UR8].tnspB, R24, gsb0 ;  /* 0x43e00008c4187df0 */ /* 0x000fe20008001818 */
[----:B------:R-:W-:Y:S01]  /*c2d0*/  UMOV UR11, 0x40000040 ;  /* 0x40000040000b7882 */ /* 0x000fe20000000000 */
[----:B------:R-:W-:Y:S01]  /*c2e0*/  UMOV UR10, UR6 ;  /* 0x00000006000a7c82 */ /* 0x000fe20008000000 */
[----:B------:R-:W-:Y:S01]  /*c2f0*/  UIADD3 UR6, UR4, 0x100, URZ ;  /* 0x0000010004067890 */ /* 0x000fe2000fffe03f */
[----:B------:R-:W1:Y:S01]  /*c300*/  SHFL.BFLY PT, R7, R2, 0x1, 0x1f ;  /* 0x0c201f0002077f89 */ /* 0x000e6200000e0000 */
[----:B------:R-:W-:Y:S01]  /*c310*/  UIADD3 UR4, UR4, 0x180, URZ ;  /* 0x0000018004047890 */ /* 0x000fe2000fffe03f */
[----:B0-----:R-:W-:Y:S01]  /*c320*/  FADD.FTZ R10, R0, R5 ;  /* 0x00000005000a7221 */ /* 0x001fe20000010000 */
[----:B------:R-:W-:-:S02]  /*c330*/  IMAD.MOV.U32 R5, RZ, RZ, RZ ;  /* 0x000000ffff057224 */ /* 0x000fc400078e00ff */
[----:B------:R-:W-:Y:S02]  /*c340*/  IMAD.MOV.U32 R0, RZ, RZ, -0x800000 ;  /* 0xff800000ff007424 */ /* 0x000fe400078e00ff */
[----:B------:R-:W-:Y:S01]  /*c350*/  FSETP.NE.FTZ.AND P0, PT, R10, RZ, PT ;  /* 0x000000ff0a00720b */ /* 0x000fe20003f15000 */
[----:B-1----:R-:W-:Y:S01]  /*c360*/  FADD.FTZ R12, R2, R7 ;  /* 0x00000007020c7221 */ /* 0x002fe20000010000 */
[----:B------:R-:W-:Y:S02]  /*c370*/  IMAD.U32 R7, RZ, RZ, UR5 ;  /* 0x00000005ff077e24 */ /* 0x000fe4000f8e00ff */
[----:B------:R-:W-:Y:S02]  /*c380*/  IMAD.MOV.U32 R2, RZ, RZ, -0x800000 ;  /* 0xff800000ff027424 */ /* 0x000fe400078e00ff */
[----:B------:R-:W-:-:S07]  /*c390*/  FSETP.NE.FTZ.AND P1, PT, R12, RZ, PT ;  /* 0x000000ff0c00720b */ /* 0x000fce0003f35000 */
[----:B------:R-:W0:Y:S01]  /*c3a0*/  @P0 MUFU.LG2 R8, R10 ;  /* 0x0000000a00080308 */ /* 0x000e220000000c00 */
[----:B------:R-:W-:-:S07]  /*c3b0*/  @P0 FMUL.FTZ R7, R7, 0.69314718246459960938 ;  /* 0x3f31721807070820 */ /* 0x000fce0000410000 */
[----:B------:R-:W1:Y:S01]  /*c3c0*/  @P1 MUFU.LG2 R9, R12 ;  /* 0x0000000c00091308 */ /* 0x000e620000000c00 */
[----:B------:R-:W-:-:S07]  /*c3d0*/  @P1 FMUL.FTZ R13, R13, 0.69314718246459960938 ;  /* 0x3f3172180d0d1820 */ /* 0x000fce0000410000 */
        /* <DEDUP_REMOVED lines=9> */
[----:B------:R-:W-:Y:S01]  /*c470*/  HGMMA.64x256x16.F32.BF16 R24, R192, gdesc[UR8].tnspB, R24, gsb0 ;  /* 0x43e00008c0187df0 */ /* 0x000fe20008001818 */
[----:B------:R-:W-:Y:S01]  /*c480*/  UMOV UR10, UR6 ;  /* 0x00000006000a7c82 */ /* 0x000fe20008000000 */
[----:B------:R-:W-:Y:S01]  /*c490*/  UMOV UR11, 0x40000040 ;  /* 0x40000040000b7882 */ /* 0x000fe20000000000 */
[----:B------:R-:W-:Y:S02]  /*c4a0*/  WARPGROUP.DEPBAR.LE gsb0, 0x0 ;  /* 0x00008000000079c5 */ /* 0x000fe40000010000 */
[----:B------:R-:W-:-:S15]  /*c4b0*/  WARPGROUP.ARRIVE ;  /* 0x00000000000079c5 */ /* 0x000fde0000000000 */
[----:B------:R-:W-:-:S08]  /*c4c0*/  NOP ;  /* 0x0000000000007918 */ /* 0x000fd00000000000 */
        /* <DEDUP_REMOVED lines=137> */
.L_x_973:
[----:B------:R-:W-:Y:S05]  /*cd60*/  @P0 BRA `(.L_x_1044) ;  /* 0x0000002000640947 */ /* 0x000fea0003800000 */
[----:B------:R-:W2:Y:S01]  /*cd70*/  LDL R3, [R1] ;  /* 0x0000000001037983 */ /* 0x000ea20000100800 */
[----:B------:R-:W0:Y:S01]  /*cd80*/  S2UR UR12, SR_CTAID.Z ;  /* 0x00000000000c79c3 */ /* 0x000e220000002700 */
[----:B------:R-:W-:Y:S01]  /*cd90*/  ULDC.64 UR8, c[0x0][0xbd0] ;  /* 0x0002f40000087ab9 */ /* 0x000fe20000000a00 */
[----:B------:R-:W-:Y:S01]  /*cda0*/  ULDC.64 UR14, c[0x0][0x208] ;  /* 0x00008200000e7ab9 */ /* 0x000fe20000000a00 */
[----:B------:R-:W1:Y:S01]  /*cdb0*/  S2R R22, SR_CTAID.X ;  /* 0x0000000000167919 */ /* 0x000e620000002500 */
[----:B------:R-:W-:Y:S04]  /*cdc0*/  BSSY B0, `(.L_x_1045) ;  /* 0x000014d000007945 */ /* 0x000fe80003800000 */
[----:B------:R-:W3:Y:S08]  /*cdd0*/  LDC.64 R18, c[0x0][0xbd8] ;  /* 0x0002f600ff127b82 */ /* 0x000ef00000000a00 */
[----:B------:R-:W4:Y:S08]  /*cde0*/  S2UR UR11, SR_CTAID.Y ;  /* 0x00000000000b79c3 */ /* 0x000f300000002600 */
[----:B------:R-:W4:Y:S01]  /*cdf0*/  LDC R23, c[0x0][0xc50] ;  /* 0x00031400ff177b82 */ /* 0x000f220000000800 */
[----:B0-----:R-:W-:-:S07]  /*ce00*/  USHF.R.S32.HI UR10, URZ, 0x1f, UR12 ;  /* 0x0000001f3f0a7899 */ /* 0x001fce000801140c */
[----:B------:R-:W0:Y:S08]  /*ce10*/  LDC.64 R20, c[0x0][0xb40] ;  /* 0x0002d000ff147b82 */ /* 0x000e300000000a00 */
[----:B------:R-:W-:Y:S01]  /*ce20*/  BAR.SYNC.DEFER_BLOCKING 0x1, 0x100 ;  /* 0x0044000000007b1d */ /* 0x000fe20000010000 */
[----:B--2---:R-:W-:-:S05]  /*ce30*/  R2UR UR13, R3 ;  /* 0x00000000030d72ca */ /* 0x004fca00000e0000 */
[----:B------:R-:W2:Y:S08]  /*ce40*/  S2R R3, SR_TID.X ;  /* 0x0000000000037919 */ /* 0x000eb00000002100 */
[----:B------:R-:W-:Y:S02]  /*ce50*/  USHF.R.S32.HI UR7, URZ, 0x1f, UR13 ;  /* 0x0000001f3f077899 */ /* 0x000fe4000801140d */
[----:B------:R-:W-:-:S02]  /*ce60*/  UIMAD.WIDE.U32 UR4, UR13, UR8, URZ ;  /* 0x000000080d0472a5 */ /* 0x000fc4000f8e003f */
[----:B------:R-:W-:-:S04]  /*ce70*/  UIMAD UR6, UR7, UR8, URZ ;  /* 0x00000008070672a4 */ /* 0x000fc8000f8e023f */
[----:B------:R-:W-:-:S03]  /*ce80*/  UIMAD UR6, UR13, UR9, UR6 ;  /* 0x000000090d0672a4 */ /* 0x000fc6000f8e0206 */
[----:B------:R-:W-:Y:S01]  /*ce90*/  ULDC.64 UR8, c[0x0][0xb38] ;  /* 0x0002ce0000087ab9 */ /* 0x000fe20000000a00 */
[----:B------:R-:W-:Y:S02]  /*cea0*/  UIADD3 UR6, UR5, UR6, URZ ;  /* 0x0000000605067290 */ /* 0x000fe4000fffe03f */
[----:B------:R-:W-:Y:S01]  /*ceb0*/  UIMAD UR7, UR7, UR8, URZ ;  /* 0x00000008070772a4 */ /* 0x000fe2000f8e023f */
[----:B--2---:R-:W-:-:S05]  /*cec0*/  VIADD R5, R3, 0xffffff80 ;  /* 0xffffff8003057836 */ /* 0x004fca0000000000 */
[----:B------:R-:W-:-:S04]  /*ced0*/  SHF.R.S32.HI R4, RZ, 0x1f, R5 ;  /* 0x0000001fff047819 */ /* 0x000fc80000011405 */
[CC--:B------:R-:W-:Y:S02]  /*cee0*/  LEA.HI R6, R4.reuse, R5.reuse, RZ, 0x7 ;  /* 0x0000000504067211 */ /* 0x0c0fe400078f38ff */
[----:B------:R-:W-:Y:S02]  /*cef0*/  LEA.HI R11, R4, R5, RZ, 0x2 ;  /* 0x00000005040b7211 */ /* 0x000fe400078f10ff */
[----:B------:R-:W-:Y:S02]  /*cf00*/  LOP3.LUT R8, R6, 0xffffff80, RZ, 0xc0, !PT ;  /* 0xffffff8006087812 */ /* 0x000fe400078ec0ff */
[----:B------:R-:W-:-:S03]  /*cf10*/  SHF.R.S32.HI R7, RZ, 0x7, R6 ;  /* 0x00000007ff077819 */ /* 0x000fc60000011406 */
[----:B------:R-:W-:Y:S01]  /*cf20*/  IMAD.IADD R3, R5, 0x1, -R8 ;  /* 0x0000000105037824 */ /* 0x000fe200078e0a08 */
[----:B------:R-:W-:Y:S01]  /*cf30*/  LEA.HI R4, R6, R7, RZ, 0x1 ;  /* 0x0000000706047211 */ /* 0x000fe200078f08ff */
[----:B------:R-:W2:Y:S01]  /*cf40*/  LDC R8, c[0x0][0xbe8] ;  /* 0x0002fa00ff087b82 */ /* 0x000ea20000000800 */
[----:B------:R-:W-:Y:S02]  /*cf50*/  LOP3.LUT R6, R11, 0xfffffffc, RZ, 0xc0, !PT ;  /* 0xfffffffc0b067812 */ /* 0x000fe400078ec0ff */
[----:B------:R-:W-:Y:S02]  /*cf60*/  SHF.R.S32.HI R12, RZ, 0x1f, R3 ;  /* 0x0000001fff0c7819 */ /* 0x000fe40000011403 */
[----:B------:R-:W-:Y:S01]  /*cf70*/  LOP3.LUT R4, R4, 0x3fffffe, RZ, 0xc0, !PT ;  /* 0x03fffffe04047812 */ /* 0x000fe200078ec0ff */
[----:B------:R-:W-:Y:S01]  /*cf80*/  IMAD.IADD R5, R5, 0x1, -R6 ;  /* 0x0000000105057824 */ /* 0x000fe200078e0a06 */
[CC--:B------:R-:W-:Y:S02]  /*cf90*/  LEA.HI R10, R12.reuse, R3.reuse, RZ, 0x2 ;  /* 0x000000030c0a7211 */ /* 0x0c0fe400078f10ff */
[----:B------:R-:W-:Y:S01]  /*cfa0*/  LEA.HI R12, R12, R3, RZ, 0x5 ;  /* 0x000000030c0c7211 */ /* 0x000fe200078f28ff */
[----:B------:R-:W-:Y:S01]  /*cfb0*/  IMAD.IADD R6, R7, 0x1, -R4 ;  /* 0x0000000107067824 */ /* 0x000fe200078e0a04 */
[----:B------:R-:W-:-:S02]  /*cfc0*/  SHF.R.S32.HI R9, RZ, 0x2, R10 ;  /* 0x00000002ff097819 */ /* 0x000fc4000001140a */
[----:B------:R-:W-:Y:S02]  /*cfd0*/  SHF.R.S32.HI R14, RZ, 0x1f, R10 ;  /* 0x0000001fff0e7819 */ /* 0x000fe4000001140a */
[----:B------:R-:W-:Y:S02]  /*cfe0*/  LEA.HI R7, R5, R5, RZ, 0x1 ;  /* 0x0000000505077211 */ /* 0x000fe400078f08ff */
[----:B------:R-:W-:Y:S02]  /*cff0*/  LEA.HI R14, R14, R9, RZ, 0x3 ;  /* 0x000000090e0e7211 */ /* 0x000fe400078f18ff */
[----:B------:R-:W-:Y:S02]  /*d000*/  LOP3.LUT R10, R10, 0x7ffffffc, RZ, 0xc0, !PT ;  /* 0x7ffffffc0a0a7812 */ /* 0x000fe400078ec0ff */
[----:B------:R-:W-:Y:S02]  /*d010*/  LOP3.LUT R14, R14, 0xfffffff8, RZ, 0xc0, !PT ;  /* 0xfffffff80e0e7812 */ /* 0x000fe400078ec0ff */
[----:B--2---:R-:W-:-:S03]  /*d020*/  ISETP.NE.AND P0, PT, R8, 0x1, PT ;  /* 0x000000010800780c */ /* 0x004fc60003f05270 */
[----:B------:R-:W-:Y:S01]  /*d030*/  IMAD.IADD R4, R9, 0x1, -R14 ;  /* 0x0000000109047824 */ /* 0x000fe200078e0a0e */
[----:B------:R-:W-:Y:S02]  /*d040*/  LOP3.LUT R14, R7, 0x1ffffffe, RZ, 0xc0, !PT ;  /* 0x1ffffffe070e7812 */ /* 0x000fe400078ec0ff */
[----:B------:R-:W-:Y:S01]  /*d050*/  SHF.R.S32.HI R7, RZ, 0x5, R12 ;  /* 0x00000005ff077819 */ /* 0x000fe2000001140c */
[----:B---3--:R-:W-:Y:S02]  /*d060*/  IMAD R12, R18, UR10, RZ ;  /* 0x0000000a120c7c24 */ /* 0x008fe4000f8e02ff */
[----:B------:R-:W-:Y:S01]  /*d070*/  IMAD.IADD R16, R5, 0x1, -R14 ;  /* 0x0000000105107824 */ /* 0x000fe200078e0a0e */
[----:B------:R-:W-:Y:S01]  /*d080*/  LEA R7, R7, R4, 0x4 ;  /* 0x0000000407077211 */ /* 0x000fe200078e20ff */
[----:B------:R-:W-:Y:S02]  /*d090*/  IMAD.U32 R5, RZ, RZ, UR5 ;  /* 0x00000005ff057e24 */ /* 0x000fe4000f8e00ff */
[----:B------:R-:W-:Y:S01]  /*d0a0*/  IMAD.U32 R4, RZ, RZ, UR4 ;  /* 0x00000004ff047e24 */ /* 0x000fe2000f8e00ff */
[----:B------:R-:W2:Y:S01]  /*d0b0*/  @P0 LDC R14, c[0x0][0xbec] ;  /* 0x0002fb00ff0e0b82 */ /* 0x000ea20000000800 */
[----:B------:R-:W-:Y:S01]  /*d0c0*/  IMAD R9, R6, 0x40, R7 ;  /* 0x0000004006097824 */ /* 0x000fe200078e0207 */
[----:B------:R-:W-:Y:S01]  /*d0d0*/  UIMAD.WIDE.U32 UR4, UR13, UR8, URZ ;  /* 0x000000080d0472a5 */ /* 0x000fe2000f8e003f */
[----:B------:R-:W-:Y:S01]  /*d0e0*/  IMAD.U32 R5, RZ, RZ, UR6 ;  /* 0x00000006ff057e24 */ /* 0x000fe2000f8e00ff */
[----:B------:R-:W-:Y:S01]  /*d0f0*/  UIMAD UR6, UR13, UR9, UR7 ;  /* 0x000000090d0672a4 */ /* 0x000fe2000f8e0207 */
[----:B------:R-:W-:-:S02]  /*d100*/  IMAD R6, R16, 0x8, R9 ;  /* 0x0000000810067824 */ /* 0x000fc400078e0209 */
[----:B------:R-:W-:Y:S01]  /*d110*/  IMAD R16, RZ, RZ, -UR13 ;  /* 0x8000000dff107e24 */ /* 0x000fe2000f8e02ff */
[----:B------:R-:W3:Y:S01]  /*d120*/  @P0 LDC R152, c[0x0][0xbec] ;  /* 0x0002fb00ff980b82 */ /* 0x000ee20000000800 */
[----:B------:R-:W-:Y:S01]  /*d130*/  UIADD3 UR6, UR5, UR6, URZ ;  /* 0x0000000605067290 */ /* 0x000fe2000fffe03f */
[----:B-1----:R-:W-:Y:S01]  /*d140*/  IMAD R11, R22, 0x80, R6 ;  /* 0x00000080160b7824 */ /* 0x002fe200078e0206 */
[----:B------:R-:W-:Y:S01]  /*d150*/  ULDC.64 UR8, c[0x0][0xb28] ;  /* 0x0002ca0000087ab9 */ /* 0x000fe20000000a00 */
[----:B----4-:R-:W-:Y:S02]  /*d160*/  IMAD R23, R23, R16, UR11 ;  /* 0x0000000b17177e24 */ /* 0x010fe4000f8e0210 */
[----:B------:R-:W-:Y:S02]  /*d170*/  IMAD R15, R19, UR12, R12 ;  /* 0x0000000c130f7c24 */ /* 0x000fe4000f8e020c */
[----:B------:R-:W1:Y:S01]  /*d180*/  @P0 LDC R17, c[0x0][0xbf0] ;  /* 0x0002fc00ff110b82 */ /* 0x000e620000000800 */
[----:B------:R-:W-:Y:S01]  /*d190*/  IMAD.WIDE.U32 R4, R18, UR12, R4 ;  /* 0x0000000c12047c25 */ /* 0x000fe2000f8e0004 */
[----:B------:R-:W-:-:S03]  /*d1a0*/  SHF.R.S32.HI R16, RZ, 0x1f, R23 ;  /* 0x0000001fff107819 */ /* 0x000fc60000011417 */
[----:B------:R-:W-:Y:S02]  /*d1b0*/  IMAD.U32 R7, RZ, RZ, UR5 ;  /* 0x00000005ff077e24 */ /* 0x000fe4000f8e00ff */
[----:B------:R-:W-:Y:S01]  /*d1c0*/  IMAD.U32 R6, RZ, RZ, UR4 ;  /* 0x00000004ff067e24 */ /* 0x000fe2000f8e00ff */
[----:B------:R-:W4:Y:S01]  /*d1d0*/  @P0 LDC R153, c[0x0][0xbf0] ;  /* 0x0002fc00ff990b82 */ /* 0x000f220000000800 */
[----:B--2---:R-:W-:Y:S01]  /*d1e0*/  @P0 IMAD.HI.U32 R12, R11, R14, RZ ;  /* 0x0000000e0b0c0227 */ /* 0x004fe200078e00ff */
[----:B------:R-:W-:-:S03]  /*d1f0*/  ULDC.64 UR4, c[0x0][0xbe0] ;  /* 0x0002f80000047ab9 */ /* 0x000fc60000000a00 */
[----:B------:R-:W-:Y:S01]  /*d200*/  IMAD.U32 R7, RZ, RZ, UR6 ;  /* 0x00000006ff077e24 */ /* 0x000fe2000f8e00ff */
[----:B------:R-:W-:Y:S01]  /*d210*/  ULDC.64 UR6, c[0x0][0xb48] ;  /* 0x0002d20000067ab9 */ /* 0x000fe20000000a00 */
[----:B------:R-:W-:Y:S02]  /*d220*/  IMAD.IADD R5, R5, 0x1, R15 ;  /* 0x0000000105057824 */ /* 0x000fe400078e020f */
[----:B0-----:R-:W-:Y:S02]  /*d230*/  IMAD R14, R20, UR10, RZ ;  /* 0x0000000a140e7c24 */ /* 0x001fe4000f8e02ff */
[----:B---3--:R-:W-:-:S04]  /*d240*/  @P0 IMAD.HI.U32 R152, R11, R152, RZ ;  /* 0x000000980b980227 */ /* 0x008fc800078e00ff */
[----:B------:R-:W-:Y:S01]  /*d250*/  IMAD.MOV.U32 R13, RZ, RZ, R11 ;  /* 0x000000ffff0d7224 */ /* 0x000fe200078e000b */
[----:B-1----:R-:W-:Y:S01]  /*d260*/  @P0 SHF.R.U32.HI R13, RZ, R17, R12 ;  /* 0x00000011ff0d0219 */ /* 0x002fe2000001160c */
[----:B------:R-:W-:Y:S02]  /*d270*/  IMAD R17, R21, UR12, R14 ;  /* 0x0000000c15117c24 */ /* 0x000fe4000f8e020e */
[----:B------:R-:W-:-:S04]  /*d280*/  IMAD.WIDE.U32 R6, R20, UR12, R6 ;  /* 0x0000000c14067c25 */ /* 0x000fc8000f8e0006 */
[----:B------:R-:W-:Y:S01]  /*d290*/  IMAD.MOV.U32 R15, RZ, RZ, R11 ;  /* 0x000000ffff0f7224 */ /* 0x000fe200078e000b */
[----:B----4-:R-:W-:Y:S01]  /*d2a0*/  @P0 SHF.R.U32.HI R15, RZ, R153, R152 ;  /* 0x00000099ff0f0219 */ /* 0x010fe20000011698 */
[----:B------:R-:W-:Y:S02]  /*d2b0*/  IMAD R12, R16, UR4, RZ ;  /* 0x00000004100c7c24 */ /* 0x000fe4000f8e02ff */
[----:B------:R-:W-:-:S04]  /*d2c0*/  IMAD.WIDE.U32 R4, R23, UR4, R4 ;  /* 0x0000000417047c25 */ /* 0x000fc8000f8e0004 */
[----:B------:R-:W-:Y:S01]  /*d2d0*/  IMAD.IADD R7, R7, 0x1, R17 ;  /* 0x0000000107077824 */ /* 0x000fe200078e0211 */
[----:B------:R-:W-:Y:S01]  /*d2e0*/  SHF.R.S32.HI R17, RZ, 0x1f, R13 ;  /* 0x0000001fff117819 */ /* 0x000fe2000001140d */
[----:B------:R-:W-:Y:S01]  /*d2f0*/  IMAD R14, R23, UR5, R12 ;  /* 0x00000005170e7c24 */ /* 0x000fe2000f8e020c */
[----:B------:R-:W-:Y:S01]  /*d300*/  IADD3 R4, P0, R13, R4, RZ ;  /* 0x000000040d047210 */ /* 0x000fe20007f1e0ff */
[----:B------:R-:W-:Y:S01]  /*d310*/  IMAD R16, R16, UR6, RZ ;  /* 0x0000000610107c24 */ /* 0x000fe2000f8e02ff */
[----:B------:R-:W-:Y:S01]  /*d320*/  SHF.R.S32.HI R12, RZ, 0x1f, R15 ;  /* 0x0000001fff0c7819 */ /* 0x000fe2000001140f */
[----:B------:R-:W-:Y:S01]  /*d330*/  IMAD.MOV R13, RZ, RZ, -R13 ;  /* 0x000000ffff0d7224 */ /* 0x000fe200078e0a0d */
[----:B------:R-:W-:Y:S01]  /*d340*/  ULDC.64 UR4, c[0x0][0xb30] ;  /* 0x0002cc0000047ab9 */ /* 0x000fe20000000a00 */
[----:B------:R-:W-:Y:S01]  /*d350*/  IMAD R19, R23, UR7, R16 ;  /* 0x0000000717137c24 */ /* 0x000fe2000f8e0210 */
[----:B------:R-:W-:Y:S01]  /*d360*/  IADD3.X R5, R17, R5, R14, P0, !PT ;  /* 0x0000000511057210 */ /* 0x000fe200007fe40e */
[----:B------:R-:W-:-:S02]  /*d370*/  IMAD.MOV R16, RZ, RZ, -R15 ;  /* 0x000000ffff107224 */ /* 0x000fc400078e0a0f */
[----:B------:R-:W-:Y:S02]  /*d380*/  IMAD R12, R12, UR4, RZ ;  /* 0x000000040c0c7c24 */ /* 0x000fe4000f8e02ff */
[----:B------:R-:W-:Y:S02]  /*d390*/  IMAD R13, R8, R13, R11 ;  /* 0x0000000d080d7224 */ /* 0x000fe400078e020b */
        /* <DEDUP_REMOVED lines=35> */
[-C--:B------:R-:W-:Y:S01]  /*d5d0*/  ISETP.GE.OR P1, PT, R11, R8.reuse, P0 ;  /* 0x000000080b00720c */ /* 0x080fe20000726670 */
[----:B------:R-:W-:Y:S01]  /*d5e0*/  IMAD.IADD R3, R3, 0x1, -R10 ;  /* 0x0000000103037824 */ /* 0x000fe200078e0a0a */
[----:B------:R-:W1:Y:S01]  /*d5f0*/  SHFL.IDX PT, R15, R17, 0x1, 0x1c1f ;  /* 0x003c1f00110f7f89 */ /* 0x000e6200000e0000 */
[-C--:B------:R-:W-:Y:S01]  /*d600*/  ISETP.GE.OR P0, PT, R9, R8.reuse, P0 ;  /* 0x000000080900720c */ /* 0x080fe20000706670 */
[----:B------:R-:W-:Y:S01]  /*d610*/  UPRMT UR4, URZ, 0x654, UR4 ;  /* 0x000006543f047896 */ /* 0x000fe20008000004 */
[----:B------:R-:W-:Y:S01]  /*d620*/  ISETP.GE.AND P2, PT, R11, R8, PT ;  /* 0x000000080b00720c */ /* 0x000fe20003f46270 */
[----:B------:R2:W3:Y:S01]  /*d630*/  SHFL.IDX PT, R4, R6, RZ, 0x1c1f ;  /* 0x001c1fff06047589 */ /* 0x0004e200000e0000 */
[----:B------:R-:W-:-:S03]  /*d640*/  IMAD.SHL.U32 R3, R3, 0x2, RZ ;  /* 0x0000000203037824 */ /* 0x000fc600078e00ff */
[----:B------:R2:W4:Y:S03]  /*d650*/  SHFL.IDX PT, R5, R7, RZ, 0x1c1f ;  /* 0x001c1fff07057589 */ /* 0x00052600000e0000 */
[----:B------:R-:W-:Y:S01]  /*d660*/  SYNCS.ARRIVE.TRANS64.RED.A1T0 RZ, [UR4], RZ ;  /* 0x000000ffffff79a7 */ /* 0x000fe20008100404 */
[----:B0-----:R2:W-:Y:S04]  /*d670*/  @!P1 ST.E desc[UR14][R12.64], R0 ;  /* 0x000000000c009985 */ /* 0x0015e8000c10190e */
[----:B-1----:R2:W-:Y:S01]  /*d680*/  @!P0 ST.E desc[UR14][R14.64], R2 ;  /* 0x000000020e008985 */ /* 0x0025e2000c10190e */
[----:B------:R-:W-:Y:S05]  /*d690*/  @P2 BRA `(.L_x_1046) ;  /* 0x0000000800fc2947 */ /* 0x000fea0003800000 */
[C---:B--2---:R-:W-:Y:S01]  /*d6a0*/  VIADD R0, R3.reuse, 0x8 ;  /* 0x0000000803007836 */ /* 0x044fe20000000000 */
[----:B------:R-:W-:Y:S01]  /*d6b0*/  ULDC UR4, c[0x0][0xac8] ;  /* 0x0002b20000047ab9 */ /* 0x000fe20000000800 */
[C---:B------:R-:W-:Y:S01]  /*d6c0*/  VIADD R2, R3.reuse, 0x10 ;  /* 0x0000001003027836 */ /* 0x040fe20000000000 */
[C---:B------:R-:W-:Y:S01]  /*d6d0*/  ISETP.GE.AND P2, PT, R3.reuse, UR4, PT ;  /* 0x0000000403007c0c */ /* 0x040fe2000bf46270 */
[C---:B------:R-:W-:Y:S01]  /*d6e0*/  VIADD R10, R3.reuse, 0x18 ;  /* 0x00000018030a7836 */ /* 0x040fe20000000000 */
[----:B------:R-:W-:Y:S01]  /*d6f0*/  ISETP.GE.AND P3, PT, R0, UR4, PT ;  /* 0x0000000400007c0c */ /* 0x000fe2000bf66270 */
[C---:B------:R-:W-:Y:S01]  /*d700*/  VIADD R18, R3.reuse, 0x20 ;  /* 0x0000002003127836 */ /* 0x040fe20000000000 */
[----:B------:R-:W-:Y:S01]  /*d710*/  ISETP.GE.AND P4, PT, R2, UR4, PT ;  /* 0x0000000402007c0c */ /* 0x000fe2000bf86270 */
[C---:B------:R-:W-:Y:S01]  /*d720*/  VIADD R19, R3.reuse, 0x28 ;  /* 0x0000002803137836 */ /* 0x040fe20000000000 */
[----:B------:R-:W-:Y:S01]  /*d730*/  ISETP.GE.AND P5, PT, R10, UR4, PT ;  /* 0x000000040a007c0c */ /* 0x000fe2000bfa6270 */
[----:B------:R-:W-:Y:S01]  /*d740*/  ULDC.64 UR6, c[0x0][0x208] ;  /* 0x0000820000067ab9 */ /* 0x000fe20000000a00 */
[----:B------:R-:W-:Y:S01]  /*d750*/  ISETP.GE.AND P0, PT, R18, UR4, PT ;  /* 0x0000000412007c0c */ /* 0x000fe2000bf06270 */
[----:B------:R-:W-:Y:S01]  /*d760*/  VIADD R20, R3, 0x40 ;  /* 0x0000004003147836 */ /* 0x000fe20000000000 */
[----:B------:R-:W-:Y:S01]  /*d770*/  ISETP.GE.AND P1, PT, R19, UR4, PT ;  /* 0x0000000413007c0c */ /* 0x000fe2000bf26270 */
[----:B------:R-:W-:-:S02]  /*d780*/  VIADD R21, R3, 0x48 ;  /* 0x0000004803157836 */ /* 0x000fc40000000000 */
[C---:B------:R-:W-:Y:S02]  /*d790*/  VIADD R22, R3.reuse, 0x50 ;  /* 0x0000005003167836 */ /* 0x040fe40000000000 */
[----:B------:R-:W-:Y:S02]  /*d7a0*/  @!P3 LEA.HI R0, R0, R0, RZ, 0x1 ;  /* 0x000000000000b211 */ /* 0x000fe400078f08ff */
[----:B------:R-:W-:Y:S02]  /*d7b0*/  @!P4 LEA.HI R2, R2, R2, RZ, 0x1 ;  /* 0x000000020202c211 */ /* 0x000fe400078f08ff */
[----:B------:R-:W-:Y:S02]  /*d7c0*/  @!P5 LEA.HI R10, R10, R10, RZ, 0x1 ;  /* 0x0000000a0a0ad211 */ /* 0x000fe400078f08ff */
[----:B------:R-:W-:Y:S01]  /*d7d0*/  @!P3 LOP3.LUT R13, R0, 0xfffffffe, RZ, 0xc0, !PT ;  /* 0xfffffffe000db812 */ /* 0x000fe200078ec0ff */
[C---:B------:R-:W-:Y:S01]  /*d7e0*/  VIADD R0, R3.reuse, 0x30 ;  /* 0x0000003003007836 */ /* 0x040fe20000000000 */
[----:B------:R-:W-:Y:S01]  /*d7f0*/  @!P4 LOP3.LUT R15, R2, 0xfffffffe, RZ, 0xc0, !PT ;  /* 0xfffffffe020fc812 */ /* 0x000fe200078ec0ff */
[C---:B------:R-:W-:Y:S01]  /*d800*/  VIADD R2, R3.reuse, 0x38 ;  /* 0x0000003803027836 */ /* 0x040fe20000000000 */
[----:B------:R-:W-:Y:S01]  /*d810*/  @!P5 LOP3.LUT R17, R10, 0xfffffffe, RZ, 0xc0, !PT ;  /* 0xfffffffe0a11d812 */ /* 0x000fe200078ec0ff */
[----:B---34-:R-:W-:Y:S01]  /*d820*/  @!P2 IMAD.WIDE R10, R3, 0x4, R4 ;  /* 0x00000004030aa825 */ /* 0x018fe200078e0204 */
[----:B------:R-:W-:-:S02]  /*d830*/  ISETP.GE.AND P6, PT, R22, UR4, PT ;  /* 0x0000000416007c0c */ /* 0x000fc4000bfc6270 */
[----:B------:R-:W-:Y:S01]  /*d840*/  @!P0 LEA.HI R18, R18, R18, RZ, 0x1 ;  /* 0x0000001212128211 */ /* 0x000fe200078f08ff */
[--C-:B------:R-:W-:Y:S01]  /*d850*/  @!P3 IMAD.WIDE R12, R13, 0x4, R4.reuse ;  /* 0x000000040d0cb825 */ /* 0x100fe200078e0204 */
[----:B------:R0:W-:Y:S01]  /*d860*/  @!P2 ST.E.64 desc[UR6][R10.64], R24 ;  /* 0x000000180a00a985 */ /* 0x0001e2000c101b06 */
[----:B------:R-:W-:Y:S02]  /*d870*/  ISETP.GE.AND P2, PT, R0, UR4, PT ;  /* 0x0000000400007c0c */ /* 0x000fe4000bf46270 */
[--C-:B------:R-:W-:Y:S01]  /*d880*/  @!P4 IMAD.WIDE R14, R15, 0x4, R4.reuse ;  /* 0x000000040f0ec825 */ /* 0x100fe200078e0204 */
[----:B------:R1:W-:Y:S01]  /*d890*/  @!P3 ST.E.64 desc[UR6][R12.64], R28 ;  /* 0x0000001c0c00b985 */ /* 0x0003e2000c101b06 */
[----:B------:R-:W-:Y:S02]  /*d8a0*/  ISETP.GE.AND P3, PT, R2, UR4, PT ;  /* 0x0000000402007c0c */ /* 0x000fe4000bf66270 */
[----:B------:R-:W-:Y:S01]  /*d8b0*/  @!P5 IMAD.WIDE R16, R17, 0x4, R4 ;  /* 0x000000041110d825 */ /* 0x000fe200078e0204 */
[----:B------:R2:W-:Y:S01]  /*d8c0*/  @!P4 ST.E.64 desc[UR6][R14.64], R32 ;  /* 0x000000200e00c985 */ /* 0x0005e2000c101b06 */
[----:B------:R-:W-:-:S02]  /*d8d0*/  ISETP.GE.AND P4, PT, R20, UR4, PT ;  /* 0x0000000414007c0c */ /* 0x000fc4000bf86270 */
[----:B------:R-:W-:Y:S01]  /*d8e0*/  @!P1 LEA.HI R19, R19, R19, RZ, 0x1 ;  /* 0x0000001313139211 */ /* 0x000fe200078f08ff */
[----:B------:R3:W-:Y:S01]  /*d8f0*/  @!P5 ST.E.64 desc[UR6][R16.64], R36 ;  /* 0x000000241000d985 */ /* 0x0007e2000c101b06 */
[----:B------:R-:W-:Y:S01]  /*d900*/  ISETP.GE.AND P5, PT, R21, UR4, PT ;  /* 0x0000000415007c0c */ /* 0x000fe2000bfa6270 */
[C---:B0-----:R-:W-:Y:S01]  /*d910*/  VIADD R24, R3.reuse, 0x58 ;  /* 0x0000005803187836 */ /* 0x041fe20000000000 */
[----:B------:R-:W-:Y:S01]  /*d920*/  @!P0 LOP3.LUT R11, R18, 0xfffffffe, RZ, 0xc0, !PT ;  /* 0xfffffffe120b8812 */ /* 0x000fe200078ec0ff */
[----:B------:R-:W-:Y:S01]  /*d930*/  VIADD R25, R3, 0x60 ;  /* 0x0000006003197836 */ /* 0x000fe20000000000 */
[----:B------:R-:W-:Y:S02]  /*d940*/  @!P2 LEA.HI R0, R0, R0, RZ, 0x1 ;  /* 0x000000000000a211 */ /* 0x000fe400078f08ff */
[----:B-1----:R-:W-:Y:S01]  /*d950*/  @!P1 LOP3.LUT R13, R19, 0xfffffffe, RZ, 0xc0, !PT ;  /* 0xfffffffe130d9812 */ /* 0x002fe200078ec0ff */
[----:B------:R-:W-:Y:S01]  /*d960*/  @!P0 IMAD.WIDE R10, R11, 0x4, R4 ;  /* 0x000000040b0a8825 */ /* 0x000fe200078e0204 */
[----:B------:R-:W-:-:S02]  /*d970*/  @!P3 LEA.HI R2, R2, R2, RZ, 0x1 ;  /* 0x000000020202b211 */ /* 0x000fc400078f08ff */
[----:B------:R-:W-:Y:S01]  /*d980*/  @!P4 LEA.HI R20, R20, R20, RZ, 0x1 ;  /* 0x000000141414c211 */ /* 0x000fe200078f08ff */
[----:B------:R-:W-:Y:S01]  /*d990*/  @!P1 IMAD.WIDE R12, R13, 0x4, R4 ;  /* 0x000000040d0c9825 */ /* 0x000fe200078e0204 */
[----:B------:R-:W-:Y:S01]  /*d9a0*/  @!P6 LEA.HI R22, R22, R22, RZ, 0x1 ;  /* 0x000000161616e211 */ /* 0x000fe200078f08ff */
[----:B------:R0:W-:Y:S01]  /*d9b0*/  @!P0 ST.E.64 desc[UR6][R10.64], R40 ;  /* 0x000000280a008985 */ /* 0x0001e2000c101b06 */
[----:B------:R-:W-:Y:S02]  /*d9c0*/  @!P5 LEA.HI R21, R21, R21, RZ, 0x1 ;  /* 0x000000151515d211 */ /* 0x000fe400078f08ff */
[----:B--2---:R-:W-:Y:S01]  /*d9d0*/  @!P2 LOP3.LUT R15, R0, 0xfffffffe, RZ, 0xc0, !PT ;  /* 0xfffffffe000fa812 */ /* 0x004fe200078ec0ff */
[----:B------:R1:W-:Y:S01]  /*d9e0*/  @!P1 ST.E.64 desc[UR6][R12.64], R44 ;  /* 0x0000002c0c009985 */ /* 0x0003e2000c101b06 */
[----:B---3--:R-:W-:Y:S01]  /*d9f0*/  @!P3 LOP3.LUT R17, R2, 0xfffffffe, RZ, 0xc0, !PT ;  /* 0xfffffffe0211b812 */ /* 0x008fe200078ec0ff */
[C---:B------:R-:W-:Y:S01]  /*da00*/  VIADD R0, R3.reuse, 0x68 ;  /* 0x0000006803007836 */ /* 0x040fe20000000000 */
[----:B------:R-:W-:Y:S01]  /*da10*/  @!P4 LOP3.LUT R19, R20, 0xfffffffe, RZ, 0xc0, !PT ;  /* 0xfffffffe1413c812 */ /* 0x000fe200078ec0ff */
[----:B------:R-:W-:Y:S01]  /*da20*/  VIADD R20, R3, 0x78 ;  /* 0x0000007803147836 */ /* 0x000fe20000000000 */
[----:B------:R-:W-:-:S02]  /*da30*/  @!P5 LOP3.LUT R21, R21, 0xfffffffe, RZ, 0xc0, !PT ;  /* 0xfffffffe1515d812 */ /* 0x000fc400078ec0ff */
[----:B------:R-:W-:Y:S01]  /*da40*/  @!P6 LOP3.LUT R23, R22, 0xfffffffe, RZ, 0xc0, !PT ;  /* 0xfffffffe1617e812 */ /* 0x000fe200078ec0ff */
        /* <DEDUP_REMOVED lines=23> */
[----:B------:R-:W-:Y:S01]  /*dbc0*/  VIADD R24, R3, 0x90 ;  /* 0x0000009003187836 */ /* 0x000fe20000000000 */
[----:B-1----:R-:W-:Y:S01]  /*dbd0*/  @!P0 LOP3.LUT R13, R25, 0xfffffffe, RZ, 0xc0, !PT ;  /* 0xfffffffe190d8812 */ /* 0x002fe200078ec0ff */
[----:B------:R-:W-:Y:S01]  /*dbe0*/  VIADD R25, R3, 0x98 ;  /* 0x0000009803197836 */ /* 0x000fe20000000000 */
[----:B------:R-:W-:Y:S01]  /*dbf0*/  @!P2 LEA.HI R0, R0, R0, RZ, 0x1 ;  /* 0x000000000000a211 */ /* 0x000fe200078f08ff */
[----:B------:R-:W-:Y:S01]  /*dc00*/  @!P1 IMAD.WIDE R10, R11, 0x4, R4 ;  /* 0x000000040b0a9825 */ /* 0x000fe200078e0204 */
[----:B------:R-:W-:-:S02]  /*dc10*/  @!P5 LEA.HI R20, R20, R20, RZ, 0x1 ;  /* 0x000000141414d211 */ /* 0x000fc400078f08ff */
[----:B------:R-:W-:Y:S01]  /*dc20*/  @!P6 LEA.HI R2, R2, R2, RZ, 0x1 ;  /* 0x000000020202e211 */ /* 0x000fe200078f08ff */
[--C-:B------:R-:W-:Y:S01]  /*dc30*/  @!P0 IMAD.WIDE R12, R13, 0x4, R4.reuse ;  /* 0x000000040d0c8825 */ /* 0x100fe200078e0204 */
[----:B------:R-:W-:Y:S01]  /*dc40*/  @!P3 LEA.HI R22, R22, R22, RZ, 0x1 ;  /* 0x000000161616b211 */ /* 0x000fe200078f08ff */
[----:B------:R0:W-:Y:S01]  /*dc50*/  @!P1 ST.E.64 desc[UR6][R10.64], R68 ;  /* 0x000000440a009985 */ /* 0x0001e2000c101b06 */
[----:B------:R-:W-:Y:S02]  /*dc60*/  @!P4 LEA.HI R21, R21, R21, RZ, 0x1 ;  /* 0x000000151515c211 */ /* 0x000fe400078f08ff */
[----:B--2---:R-:W-:Y:S01]  /*dc70*/  @!P2 LOP3.LUT R15, R0, 0xfffffffe, RZ, 0xc0, !PT ;  /* 0xfffffffe000fa812 */ /* 0x004fe200078ec0ff */
[----:B------:R1:W-:Y:S01]  /*dc80*/  @!P0 ST.E.64 desc[UR6][R12.64], R72 ;  /* 0x000000480c008985 */ /* 0x0003e2000c101b06 */
[----:B---3--:R-:W-:Y:S01]  /*dc90*/  @!P6 LOP3.LUT R17, R2, 0xfffffffe, RZ, 0xc0, !PT ;  /* 0xfffffffe0211e812 */ /* 0x008fe200078ec0ff */
[C---:B------:R-:W-:Y:S01]  /*dca0*/  VIADD R0, R3.reuse, 0xa0 ;  /* 0x000000a003007836 */ /* 0x040fe20000000000 */
[----:B----4-:R-:W-:Y:S01]  /*dcb0*/  @!P5 LOP3.LUT R19, R20, 0xfffffffe, RZ, 0xc0, !PT ;  /* 0xfffffffe1413d812 */ /* 0x010fe200078ec0ff */
[----:B------:R-:W-:Y:S01]  /*dcc0*/  VIADD R2, R3, 0xa8 ;  /* 0x000000a803027836 */ /* 0x000fe20000000000 */
[----:B------:R-:W-:Y:S01]  /*dcd0*/  @!P4 LOP3.LUT R21, R21, 0xfffffffe, RZ, 0xc0, !PT ;  /* 0xfffffffe1515c812 */ /* 0x000fe200078ec0ff */
[C---:B------:R-:W-:Y:S01]  /*dce0*/  VIADD R20, R3.reuse, 0xb0 ;  /* 0x000000b003147836 */ /* 0x040fe20000000000 */
        /* <DEDUP_REMOVED lines=13> */
[----:B------:R-:W-:-:S02]  /*ddc0*/  @!P0 LEA.HI R24, R24, R24, RZ, 0x1 ;  /* 0x0000001818188211 */ /* 0x000fc400078f08ff */
        /* <DEDUP_REMOVED lines=8> */
[----:B0-----:R-:W-:Y:S02]  /*de50*/  @!P0 LOP3.LUT R11, R24, 0xfffffffe, RZ, 0xc0, !PT ;  /* 0xfffffffe180b8812 */ /* 0x001fe400078ec0ff */
[----:B------:R-:W-:Y:S02]  /*de60*/  @!P2 LEA.HI R0, R0, R0, RZ, 0x1 ;  /* 0x000000000000a211 */ /* 0x000fe400078f08ff */
[----:B-1----:R-:W-:Y:S01]  /*de70*/  @!P1 LOP3.LUT R13, R25, 0xfffffffe, RZ, 0xc0, !PT ;  /* 0xfffffffe190d9812 */ /* 0x002fe200078ec0ff */
[--C-:B------:R-:W-:Y:S01]  /*de80*/  @!P0 IMAD.WIDE R10, R11, 0x4, R4.reuse ;  /* 0x000000040b0a8825 */ /* 0x100fe200078e0204 */
[----:B------:R-:W-:Y:S02]  /*de90*/  @!P4 LEA.HI R20, R20, R20, RZ, 0x1 ;  /* 0x000000141414c211 */ /* 0x000fe400078f08ff */
[----:B------:R-:W-:Y:S01]  /*dea0*/  @!P3 LEA.HI R2, R2, R2, RZ, 0x1 ;  /* 0x000000020202b211 */ /* 0x000fe200078f08ff */
[--C-:B------:R-:W-:Y:S01]  /*deb0*/  @!P1 IMAD.WIDE R12, R13, 0x4, R4.reuse ;  /* 0x000000040d0c9825 */ /* 0x100fe200078e0204 */
[----:B--2---:R-:W-:Y:S01]  /*dec0*/  @!P2 LOP3.LUT R15, R0, 0xfffffffe, RZ, 0xc0, !PT ;  /* 0xfffffffe000fa812 */ /* 0x004fe200078ec0ff */
[----:B------:R0:W-:Y:S01]  /*ded0*/  @!P0 ST.E.64 desc[UR6][R10.64], R96 ;  /* 0x000000600a008985 */ /* 0x0001e2000c101b06 */
[----:B------:R-:W-:Y:S01]  /*dee0*/  @!P5 LEA.HI R21, R21, R21, RZ, 0x1 ;  /* 0x000000151515d211 */ /* 0x000fe200078f08ff */
[----:B------:R-:W-:Y:S01]  /*def0*/  VIADD R0, R3, 0xc8 ;  /* 0x000000c803007836 */ /* 0x000fe20000000000 */
[----:B---3--:R-:W-:Y:S01]  /*df00*/  @!P3 LOP3.LUT R17, R2, 0xfffffffe, RZ, 0xc0, !PT ;  /* 0xfffffffe0211b812 */ /* 0x008fe200078ec0ff */
[--C-:B------:R-:W-:Y:S01]  /*df10*/  @!P2 IMAD.WIDE R14, R15, 0x4, R4.reuse ;  /* 0x000000040f0ea825 */ /* 0x100fe200078e0204 */
[----:B------:R-:W-:Y:S01]  /*df20*/  @!P6 LEA.HI R22, R22, R22, RZ, 0x1 ;  /* 0x000000161616e211 */ /* 0x000fe200078f08ff */
[----:B------:R1:W-:Y:S01]  /*df30*/  @!P1 ST.E.64 desc[UR6][R12.64], R100 ;  /* 0x000000640c009985 */ /* 0x0003e2000c101b06 */
[----:B----4-:R-:W-:Y:S01]  /*df40*/  @!P4 LOP3.LUT R19, R20, 0xfffffffe, RZ, 0xc0, !PT ;  /* 0xfffffffe1413c812 */ /* 0x010fe200078ec0ff */
[----:B------:R-:W-:Y:S01]  /*df50*/  VIADD R2, R3, 0xd0 ;  /* 0x000000d003027836 */ /* 0x000fe20000000000 */
[----:B------:R-:W-:Y:S01]  /*df60*/  @!P5 LOP3.LUT R21, R21, 0xfffffffe, RZ, 0xc0, !PT ;  /* 0xfffffffe1515d812 */ /* 0x000fe200078ec0ff */
[----:B------:R2:W-:Y:S01]  /*df70*/  @!P2 ST.E.64 desc[UR6][R14.64], R104 ;  /* 0x000000680e00a985 */ /* 0x0005e2000c101b06 */
[----:B------:R-:W-:Y:S01]  /*df80*/  @!P6 LOP3.LUT R23, R22, 0xfffffffe, RZ, 0xc0, !PT ;  /* 0xfffffffe1617e812 */ /* 0x000fe200078ec0ff */
[----:B------:R-:W-:Y:S01]  /*df90*/  VIADD R20, R3, 0xd8 ;  /* 0x000000d803147836 */ /* 0x000fe20000000000 */
[----:B------:R-:W-:Y:S01]  /*dfa0*/  ISETP.GE.AND P0, PT, R0, UR4, PT ;  /* 0x0000000400007c0c */ /* 0x000fe2000bf06270 */
[----:B0-----:R-:W-:Y:S01]  /*dfb0*/  @!P3 IMAD.WIDE R10, R17, 0x4, R4 ;  /* 0x00000004110ab825 */ /* 0x001fe200078e0204 */
[----:B------:R-:W-:-:S02]  /*dfc0*/  ISETP.GE.AND P1, PT, R2, UR4, PT ;  /* 0x0000000402007c0c */ /* 0x000fc4000bf26270 */
[----:B------:R-:W-:Y:S01]  /*dfd0*/  ISETP.GE.AND P2, PT, R20, UR4, PT ;  /* 0x0000000414007c0c */ /* 0x000fe2000bf46270 */
[--C-:B------:R-:W-:Y:S01]  /*dfe0*/  @!P5 IMAD.WIDE R16, R21, 0x4, R4.reuse ;  /* 0x000000041510d825 */ /* 0x100fe200078e0204 */
[----:B------:R0:W-:Y:S03]  /*dff0*/  @!P3 ST.E.64 desc[UR6][R10.64], R108 ;  /* 0x0000006c0a00b985 */ /* 0x0001e6000c101b06 */
[----:B-1----:R-:W-:-:S04]  /*e000*/  @!P4 IMAD.WIDE R12, R19, 0x4, R4 ;  /* 0x00000004130cc825 */ /* 0x002fc800078e0204 */
[----:B------:R-:W-:Y:S01]  /*e010*/  @!P6 IMAD.WIDE R18, R23, 0x4, R4 ;  /* 0x000000041712e825 */ /* 0x000fe200078e0204 */
[----:B------:R1:W-:Y:S01]  /*e020*/  @!P4 ST.E.64 desc[UR6][R12.64], R112 ;  /* 0x000000700c00c985 */ /* 0x0003e2000c101b06 */
[----:B------:R-:W-:Y:S02]  /*e030*/  @!P0 LEA.HI R0, R0, R0, RZ, 0x1 ;  /* 0x0000000000008211 */ /* 0x000fe400078f08ff */
[C---:B------:R-:W-:Y:S01]  /*e040*/  VIADD R21, R3.reuse, 0xe0 ;  /* 0x000000e003157836 */ /* 0x040fe20000000000 */
[----:B------:R3:W-:Y:S01]  /*e050*/  @!P5 ST.E.64 desc[UR6][R16.64], R116 ;  /* 0x000000741000d985 */ /* 0x0007e2000c101b06 */
[C---:B--2---:R-:W-:Y:S01]  /*e060*/  VIADD R14, R3.reuse, 0xe8 ;  /* 0x000000e8030e7836 */ /* 0x044fe20000000000 */
[----:B------:R-:W-:Y:S01]  /*e070*/  @!P1 LEA.HI R2, R2, R2, RZ, 0x1 ;  /* 0x0000000202029211 */ /* 0x000fe200078f08ff */
[C---:B0-----:R-:W-:Y:S01]  /*e080*/  VIADD R11, R3.reuse, 0xf8 ;  /* 0x000000f8030b7836 */ /* 0x041fe20000000000 */
[----:B------:R0:W-:Y:S01]  /*e090*/  @!P6 ST.E.64 desc[UR6][R18.64], R120 ;  /* 0x000000781200e985 */ /* 0x0001e2000c101b06 */
[----:B------:R-:W-:Y:S01]  /*e0a0*/  VIADD R15, R3, 0xf0 ;  /* 0x000000f0030f7836 */ /* 0x000fe20000000000 */
[----:B------:R-:W-:-:S02]  /*e0b0*/  ISETP.GE.AND P3, PT, R21, UR4, PT ;  /* 0x0000000415007c0c */ /* 0x000fc4000bf66270 */
[----:B------:R-:W-:Y:S02]  /*e0c0*/  ISETP.GE.AND P6, PT, R11, UR4, PT ;  /* 0x000000040b007c0c */ /* 0x000fe4000bfc6270 */
[----:B------:R-:W-:Y:S02]  /*e0d0*/  ISETP.GE.AND P4, PT, R14, UR4, PT ;  /* 0x000000040e007c0c */ /* 0x000fe4000bf86270 */
[----:B------:R-:W-:Y:S02]  /*e0e0*/  ISETP.GE.AND P5, PT, R15, UR4, PT ;  /* 0x000000040f007c0c */ /* 0x000fe4000bfa6270 */
[----:B------:R-:W-:Y:S02]  /*e0f0*/  @!P2 LEA.HI R20, R20, R20, RZ, 0x1 ;  /* 0x000000141414a211 */ /* 0x000fe400078f08ff */
[----:B-1----:R-:W-:-:S03]  /*e100*/  @!P1 LOP3.LUT R13, R2, 0xfffffffe, RZ, 0xc0, !PT ;  /* 0xfffffffe020d9812 */ /* 0x002fc600078ec0ff */
[----:B------:R-:W-:Y:S02]  /*e110*/  @!P3 LEA.HI R21, R21, R21, RZ, 0x1 ;  /* 0x000000151515b211 */ /* 0x000fe400078f08ff */
[----:B------:R-:W-:Y:S02]  /*e120*/  @!P6 LEA.HI R12, R11, R11, RZ, 0x1 ;  /* 0x0000000b0b0ce211 */ /* 0x000fe400078f08ff */
[----:B------:R-:W-:Y:S02]  /*e130*/  @!P4 LEA.HI R14, R14, R14, RZ, 0x1 ;  /* 0x0000000e0e0ec211 */ /* 0x000fe400078f08ff */
[----:B------:R-:W-:Y:S02]  /*e140*/  @!P5 LEA.HI R10, R15, R15, RZ, 0x1 ;  /* 0x0000000f0f0ad211 */ /* 0x000fe400078f08ff */
[----:B------:R-:W-:Y:S02]  /*e150*/  @!P0 LOP3.LUT R11, R0, 0xfffffffe, RZ, 0xc0, !PT ;  /* 0xfffffffe000b8812 */ /* 0x000fe400078ec0ff */
[----:B------:R-:W-:-:S02]  /*e160*/  @!P2 LOP3.LUT R15, R20, 0xfffffffe, RZ, 0xc0, !PT ;  /* 0xfffffffe140fa812 */ /* 0x000fc400078ec0ff */
[----:B---3--:R-:W-:Y:S02]  /*e170*/  @!P3 LOP3.LUT R17, R21, 0xfffffffe, RZ, 0xc0, !PT ;  /* 0xfffffffe1511b812 */ /* 0x008fe400078ec0ff */
[----:B0-----:R-:W-:Y:S01]  /*e180*/  @!P4 LOP3.LUT R19, R14, 0xfffffffe, RZ, 0xc0, !PT ;  /* 0xfffffffe0e13c812 */ /* 0x001fe200078ec0ff */
[--C-:B------:R-:W-:Y:S01]  /*e190*/  @!P2 IMAD.WIDE R14, R15, 0x4, R4.reuse ;  /* 0x000000040f0ea825 */ /* 0x100fe200078e0204 */
[----:B------:R-:W-:Y:S02]  /*e1a0*/  @!P5 LOP3.LUT R21, R10, 0xfffffffe, RZ, 0xc0, !PT ;  /* 0xfffffffe0a15d812 */ /* 0x000fe400078ec0ff */
        /* <DEDUP_REMOVED lines=14> */
.L_x_1046:
[----:B------:R-:W-:Y:S05]  /*e290*/  BSYNC B0 ;  /* 0x0000000000007941 */ /* 0x000fea0003800000 */
.L_x_1045:
[----:B------:R-:W-:Y:S01]  /*e2a0*/  ISETP.GE.AND P0, PT, R9, R8, PT ;  /* 0x000000080900720c */ /* 0x000fe20003f06270 */
[----:B0---4-:R0:W1:Y:S04]  /*e2b0*/  SHFL.IDX PT, R5, R7, 0x1, 0x1c1f ;  /* 0x003c1f0007057f89 */ /* 0x01106800000e0000 */
[----:B---3--:R0:W3:Y:S08]  /*e2c0*/  SHFL.IDX PT, R4, R6, 0x1, 0x1c1f ;  /* 0x003c1f0006047f89 */ /* 0x0080f000000e0000 */
[----:B0-----:R-:W-:Y:S05]  /*e2d0*/  @P0 BRA `(.L_x_965) ;  /* 0x0000005c00300947 */ /* 0x001fea0003800000 */
[C---:B--2---:R-:W-:Y:S01]  /*e2e0*/  VIADD R0, R3.reuse, 0x8 ;  /* 0x0000000803007836 */ /* 0x044fe20000000000 */
[C---:B------:R-:W-:Y:S01]  /*e2f0*/  IADD3 R2, R3.reuse, 0x10, RZ ;  /* 0x0000001003027810 */ /* 0x040fe20007ffe0ff */
[----:B------:R-:W-:Y:S01]  /*e300*/  ULDC UR4, c[0x0][0xac8] ;  /* 0x0002b20000047ab9 */ /* 0x000fe20000000800 */
[C---:B------:R-:W-:Y:S01]  /*e310*/  VIADD R12, R3.reuse, 0x18 ;  /* 0x00000018030c7836 */ /* 0x040fe20000000000 */
[C---:B------:R-:W-:Y:S01]  /*e320*/  ISETP.GE.AND P0, PT, R3.reuse, UR4, PT ;  /* 0x0000000403007c0c */ /* 0x040fe2000bf06270 */
[C---:B------:R-:W-:Y:S01]  /*e330*/  VIADD R13, R3.reuse, 0x20 ;  /* 0x00000020030d7836 */ /* 0x040fe20000000000 */
[----:B------:R-:W-:Y:S01]  /*e340*/  ISETP.GE.AND P1, PT, R0, UR4, PT ;  /* 0x0000000400007c0c */ /* 0x000fe2000bf26270 */
[----:B------:R-:W-:Y:S01]  /*e350*/  ULDC.64 UR6, c[0x0][0x208] ;  /* 0x0000820000067ab9 */ /* 0x000fe20000000a00 */
[----:B------:R-:W-:Y:S01]  /*e360*/  ISETP.GE.AND P2, PT, R2, UR4, PT ;  /* 0x0000000402007c0c */ /* 0x000fe2000bf46270 */
[C---:B------:R-:W-:Y:S01]  /*e370*/  VIADD R14, R3.reuse, 0x38 ;  /* 0x00000038030e7836 */ /* 0x040fe20000000000 */
[----:B------:R-:W-:Y:S01]  /*e380*/  ISETP.GE.AND P5, PT, R12, UR4, PT ;  /* 0x000000040c007c0c */ /* 0x000fe2000bfa6270 */
[----:B------:R-:W-:Y:S01]  /*e390*/  VIADD R15, R3, 0x40 ;  /* 0x00000040030f7836 */ /* 0x000fe20000000000 */
[----:B------:R-:W-:Y:S01]  /*e3a0*/  ISETP.GE.AND P6, PT, R13, UR4, PT ;  /* 0x000000040d007c0c */ /* 0x000fe2000bfc6270 */
[----:B------:R-:W-:-:S02]  /*e3b0*/  VIADD R16, R3, 0x48 ;  /* 0x0000004803107836 */ /* 0x000fc40000000000 */
[----:B------:R-:W-:Y:S01]  /*e3c0*/  VIADD R18, R3, 0x50 ;  /* 0x0000005003127836 */ /* 0x000fe20000000000 */
[----:B------:R-:W-:Y:S01]  /*e3d0*/  ISETP.GE.AND P3, PT, R15, UR4, PT ;  /* 0x000000040f007c0c */ /* 0x000fe2000bf66270 */
[C-C-:B-1-3--:R-:W-:Y:S01]  /*e3e0*/  @!P0 IMAD.WIDE R6, R3.reuse, 0x4, R4.reuse ;  /* 0x0000000403068825 */ /* 0x14afe200078e0204 */
[----:B------:R-:W-:Y:S02]  /*e3f0*/  ISETP.GE.AND P4, PT, R16, UR4, PT ;  /* 0x0000000410007c0c */ /* 0x000fe4000bf86270 */
[----:B------:R-:W-:Y:S01]  /*e400*/  @!P1 LEA.HI R0, R0, R0, RZ, 0x1 ;  /* 0x0000000000009211 */ /* 0x000fe200078f08ff */
[C---:B------:R-:W-:Y:S01]  /*e410*/  VIADD R20, R3.reuse, 0x58 ;  /* 0x0000005803147836 */ /* 0x040fe20000000000 */
[----:B------:R-:W-:Y:S01]  /*e420*/  @!P2 LEA.HI R2, R2, R2, RZ, 0x1 ;  /* 0x000000020202a211 */ /* 0x000fe200078f08ff */
[----:B------:R0:W-:Y:S01]  /*e430*/  @!P0 ST.E.64 desc[UR6][R6.64], R26 ;  /* 0x0000001a06008985 */ /* 0x0001e2000c101b06 */
[----:B------:R-:W-:Y:S01]  /*e440*/  @!P1 LOP3.LUT R9, R0, 0xfffffffe, RZ, 0xc0, !PT ;  /* 0xfffffffe00099812 */ /* 0x000fe200078ec0ff */
[C---:B------:R-:W-:Y:S01]  /*e450*/  VIADD R0, R3.reuse, 0x28 ;  /* 0x0000002803007836 */ /* 0x040fe20000000000 */
[----:B------:R-:W-:Y:S01]  /*e460*/  @!P2 LOP3.LUT R11, R2, 0xfffffffe, RZ, 0xc0, !PT ;  /* 0xfffffffe020ba812 */ /* 0x000fe200078ec0ff */
[----:B------:R-:W-:Y:S01]  /*e470*/  VIADD R2, R3, 0x30 ;  /* 0x0000003003027836 */ /* 0x000fe20000000000 */
[----:B------:R-:W-:Y:S01]  /*e480*/  @!P5 LEA.HI R12, R12, R12, RZ, 0x1 ;  /* 0x0000000c0c0cd211 */ /* 0x000fe200078f08ff */
[----:B------:R-:W-:Y:S01]  /*e490*/  @!P1 IMAD.WIDE R8, R9, 0x4, R4 ;  /* 0x0000000409089825 */ /* 0x000fe200078e0204 */
[----:B------:R-:W-:-:S02]  /*e4a0*/  ISETP.GE.AND P0, PT, R0, UR4, PT ;  /* 0x0000000400007c0c */ /* 0x000fc4000bf06270 */
[----:B------:R-:W-:Y:S01]  /*e4b0*/  @!P6 LEA.HI R13, R13, R13, RZ, 0x1 ;  /* 0x0000000d0d0de211 */ /* 0x000fe200078f08ff */
[--C-:B------:R-:W-:Y:S01]  /*e4c0*/  @!P2 IMAD.WIDE R10, R11, 0x4, R4.reuse ;  /* 0x000000040b0aa825 */ /* 0x100fe200078e0204 */
[----:B------:R1:W-:Y:S01]  /*e4d0*/  @!P1 ST.E.64 desc[UR6][R8.64], R30 ;  /* 0x0000001e08009985 */ /* 0x0003e2000c101b06 */
[----:B------:R-:W-:Y:S02]  /*e4e0*/  ISETP.GE.AND P1, PT, R2, UR4, PT ;  /* 0x0000000402007c0c */ /* 0x000fe4000bf26270 */
[----:B0-----:R-:W-:Y:S01]  /*e4f0*/  @!P5 LOP3.LUT R7, R12, 0xfffffffe, RZ, 0xc0, !PT ;  /* 0xfffffffe0c07d812 */ /* 0x001fe200078ec0ff */
[----:B------:R0:W-:Y:S01]  /*e500*/  @!P2 ST.E.64 desc[UR6][R10.64], R34 ;  /* 0x000000220a00a985 */ /* 0x0001e2000c101b06 */
[----:B------:R-:W-:Y:S02]  /*e510*/  ISETP.GE.AND P2, PT, R14, UR4, PT ;  /* 0x000000040e007c0c */ /* 0x000fe4000bf46270 */
[----:B------:R-:W-:Y:S01]  /*e520*/  @!P4 LEA.HI R16, R16, R16, RZ, 0x1 ;  /* 0x000000101010c211 */ /* 0x000fe200078f08ff */
[----:B------:R-:W-:Y:S01]  /*e530*/  @!P5 IMAD.WIDE R6, R7, 0x4, R4 ;  /* 0x000000040706d825 */ /* 0x000fe200078e0204 */
[----:B------:R-:W-:-:S02]  /*e540*/  @!P0 LEA.HI R0, R0, R0, RZ, 0x1 ;  /* 0x0000000000008211 */ /* 0x000fc400078f08ff */
[----:B------:R-:W-:Y:S01]  /*e550*/  @!P4 LOP3.LUT R19, R16, 0xfffffffe, RZ, 0xc0, !PT ;  /* 0xfffffffe1013c812 */ /* 0x000fe200078ec0ff */
[----:B------:R-:W-:Y:S01]  /*e560*/  VIADD R16, R3, 0x70 ;  /* 0x0000007003107836 */ /* 0x000fe20000000000 */
[----:B------:R2:W-:Y:S01]  /*e570*/  @!P5 ST.E.64 desc[UR6][R6.64], R38 ;  /* 0x000000260600d985 */ /* 0x0005e2000c101b06 */
[----:B-1----:R-:W-:Y:S02]  /*e580*/  @!P6 LOP3.LUT R9, R13, 0xfffffffe, RZ, 0xc0, !PT ;  /* 0xfffffffe0d09e812 */ /* 0x002fe400078ec0ff */
[----:B------:R-:W-:Y:S02]  /*e590*/  @!P1 LEA.HI R2, R2, R2, RZ, 0x1 ;  /* 0x0000000202029211 */ /* 0x000fe400078f08ff */
[----:B------:R-:W-:Y:S01]  /*e5a0*/  @!P2 LEA.HI R14, R14, R14, RZ, 0x1 ;  /* 0x0000000e0e0ea211 */ /* 0x000fe200078f08ff */
[--C-:B------:R-:W-:Y:S01]  /*e5b0*/  @!P6 IMAD.WIDE R8, R9, 0x4, R4.reuse ;  /* 0x000000040908e825 */ /* 0x100fe200078e0204 */
[----:B0-----:R-:W-:Y:S02]  /*e5c0*/  @!P3 LEA.HI R10, R15, R15, RZ, 0x1 ;  /* 0x0000000f0f0ab211 */ /* 0x001fe400078f08ff */
[----:B------:R-:W-:Y:S01]  /*e5d0*/  @!P0 LOP3.LUT R11, R0, 0xfffffffe, RZ, 0xc0, !PT ;  /* 0xfffffffe000b8812 */ /* 0x000fe200078ec0ff */
[----:B------:R-:W-:Y:S01]  /*e5e0*/  VIADD R0, R3, 0x60 ;  /* 0x0000006003007836 */ /* 0x000fe20000000000 */
[----:B------:R-:W-:Y:S01]  /*e5f0*/  @!P1 LOP3.LUT R13, R2, 0xfffffffe, RZ, 0xc0, !PT ;  /* 0xfffffffe020d9812 */ /* 0x000fe200078ec0ff */
[----:B------:R0:W-:Y:S01]  /*e600*/  @!P6 ST.E.64 desc[UR6][R8.64], R42 ;  /* 0x0000002a0800e985 */ /* 0x0001e2000c101b06 */
[----:B------:R-:W-:Y:S01]  /*e610*/  @!P2 LOP3.LUT R15, R14, 0xfffffffe, RZ, 0xc0, !PT ;  /* 0xfffffffe0e0fa812 */ /* 0x000fe200078ec0ff */
[----:B--2---:R-:W-:Y:S01]  /*e620*/  @!P0 IMAD.WIDE R6, R11, 0x4, R4 ;  /* 0x000000040b068825 */ /* 0x004fe200078e0204 */
[----:B------:R-:W-:-:S02]  /*e630*/  @!P3 LOP3.LUT R17, R10, 0xfffffffe, RZ, 0xc0, !PT ;  /* 0xfffffffe0a11b812 */ /* 0x000fc400078ec0ff */
[----:B------:R-:W-:Y:S01]  /*e640*/  ISETP.GE.AND P5, PT, R18, UR4, PT ;  /* 0x0000000412007c0c */ /* 0x000fe2000bfa6270 */
[--C-:B------:R-:W-:Y:S01]  /*e650*/  @!P2 IMAD.WIDE R10, R15, 0x4, R4.reuse ;  /* 0x000000040f0aa825 */ /* 0x100fe200078e0204 */
[----:B------:R-:W-:Y:S01]  /*e660*/  ISETP.GE.AND P6, PT, R20, UR4, PT ;  /* 0x0000000414007c0c */ /* 0x000fe2000bfc6270 */
[----:B------:R1:W-:Y:S02]  /*e670*/  @!P0 ST.E.64 desc[UR6][R6.64], R46 ;  /* 0x0000002e06008985 */ /* 0x0003e4000c101b06 */
[----:B------:R-:W-:-:S04]  /*e680*/  @!P4 IMAD.WIDE R14, R19, 0x4, R4 ;  /* 0x00000004130ec825 */ /* 0x000fc800078e0204 */
[----:B0-----:R-:W-:-:S04]  /*e690*/  @!P1 IMAD.WIDE R8, R13, 0x4, R4 ;  /* 0x000000040d089825 */ /* 0x001fc800078e0204 */
[----:B------:R-:W-:Y:S01]  /*e6a0*/  @!P3 IMAD.WIDE R12, R17, 0x4, R4 ;  /* 0x00000004110cb825 */ /* 0x000fe200078e0204 */
[----:B------:R0:W-:Y:S01]  /*e6b0*/  @!P1 ST.E.64 desc[UR6][R8.64], R50 ;  /* 0x0000003208009985 */ /* 0x0001e2000c101b06 */
[----:B------:R-:W-:Y:S02]  /*e6c0*/  @!P5 LEA.HI R18, R18, R18, RZ, 0x1 ;  /* 0x000000121212d211 */ /* 0x000fe400078f08ff */
[C---:B------:R-:W-:Y:S01]  /*e6d0*/  VIADD R2, R3.reuse, 0x68 ;  /* 0x0000006803027836 */ /* 0x040fe20000000000 */
[----:B------:R2:W-:Y:S01]  /*e6e0*/  @!P2 ST.E.64 desc[UR6][R10.64], R54 ;  /* 0x000000360a00a985 */ /* 0x0005e2000c101b06 */
[C---:B------:R-:W-:Y:S01]  /*e6f0*/  VIADD R17, R3.reuse, 0x78 ;  /* 0x0000007803117836 */ /* 0x040fe20000000000 */
[----:B------:R-:W-:Y:S01]  /*e700*/  ISETP.GE.AND P2, PT, R16, UR4, PT ;  /* 0x0000000410007c0c */ /* 0x000fe2000bf46270 */
[----:B------:R-:W-:Y:S01]  /*e710*/  VIADD R19, R3, 0x80 ;  /* 0x0000008003137836 */ /* 0x000fe20000000000 */
[----:B------:R3:W-:Y:S01]  /*e720*/  @!P3 ST.E.64 desc[UR6][R12.64], R58 ;  /* 0x0000003a0c00b985 */ /* 0x0007e2000c101b06 */
[----:B------:R-:W-:-:S02]  /*e730*/  ISETP.GE.AND P3, PT, R2, UR4, PT ;  /* 0x0000000402007c0c */ /* 0x000fc4000bf66270 */
[----:B------:R-:W-:Y:S01]  /*e740*/  ISETP.GE.AND P1, PT, R17, UR4, PT ;  /* 0x0000000411007c0c */ /* 0x000fe2000bf26270 */
[----:B------:R4:W-:Y:S01]  /*e750*/  @!P4 ST.E.64 desc[UR6][R14.64], R62 ;  /* 0x0000003e0e00c985 */ /* 0x0009e2000c101b06 */
[----:B------:R-:W-:Y:S02]  /*e760*/  ISETP.GE.AND P4, PT, R0, UR4, PT ;  /* 0x0000000400007c0c */ /* 0x000fe4000bf86270 */
[----:B------:R-:W-:Y:S02]  /*e770*/  ISETP.GE.AND P0, PT, R19, UR4, PT ;  /* 0x0000000413007c0c */ /* 0x000fe4000bf06270 */
[----:B------:R-:W-:Y:S02]  /*e780*/  @!P6 LEA.HI R20, R20, R20, RZ, 0x1 ;  /* 0x000000141414e211 */ /* 0x000fe400078f08ff */
[----:B-1----:R-:W-:Y:S01]  /*e790*/  @!P5 LOP3.LUT R7, R18, 0xfffffffe, RZ, 0xc0, !PT ;  /* 0xfffffffe1207d812 */ /* 0x002fe200078ec0ff */
[C---:B------:R-:W-:Y:S01]  /*e7a0*/  VIADD R18, R3.reuse, 0x88 ;  /* 0x0000008803127836 */ /* 0x040fe20000000000 */
[----:B0-----:R-:W-:Y:S01]  /*e7b0*/  @!P6 LOP3.LUT R9, R20, 0xfffffffe, RZ, 0xc0, !PT ;  /* 0xfffffffe1409e812 */ /* 0x001fe200078ec0ff */
[----:B------:R-:W-:Y:S01]  /*e7c0*/  VIADD R20, R3, 0x90 ;  /* 0x0000009003147836 */ /* 0x000fe20000000000 */
[----:B------:R-:W-:Y:S01]  /*e7d0*/  @!P3 LEA.HI R2, R2, R2, RZ, 0x1 ;  /* 0x000000020202b211 */ /* 0x000fe200078f08ff */
        /* <DEDUP_REMOVED lines=13> */
[----:B------:R-:W-:-:S02]  /*e8b0*/  @!P1 LOP3.LUT R17, R17, 0xfffffffe, RZ, 0xc0, !PT ;  /* 0xfffffffe11119812 */ /* 0x000fc400078ec0ff */
[----:B------:R-:W-:Y:S02]  /*e8c0*/  @!P0 LOP3.LUT R19, R19, 0xfffffffe, RZ, 0xc0, !PT ;  /* 0xfffffffe13138812 */ /* 0x000fe400078ec0ff */
        /* <DEDUP_REMOVED lines=15> */
[----:B------:R-:W-:Y:S02]  /*e9c0*/  @!P5 LEA.HI R20, R20, R20, RZ, 0x1 ;  /* 0x000000141414d211 */ /* 0x000fe400078f08ff */
[C---:B------:R-:W-:Y:S01]  /*e9d0*/  VIADD R17, R3.reuse, 0xb0 ;  /* 0x000000b003117836 */ /* 0x040fe20000000000 */
[----:B------:R-:W-:Y:S01]  /*e9e0*/  @!P0 ST.E.64 desc[UR6][R14.64], R90 ;  /* 0x0000005a0e008985 */ /* 0x000fe2000c101b06 */
[----:B------:R-:W-:Y:S01]  /*e9f0*/  ISETP.GE.AND P0, PT, R0, UR4, PT ;  /* 0x0000000400007c0c */ /* 0x000fe2000bf06270 */
[C---:B------:R-:W-:Y:S01]  /*ea00*/  VIADD R19, R3.reuse, 0xb8 ;  /* 0x000000b803137836 */ /* 0x040fe20000000000 */
[----:B0-----:R-:W-:Y:S01]  /*ea10*/  @!P6 LOP3.LUT R7, R18, 0xfffffffe, RZ, 0xc0, !PT ;  /* 0xfffffffe1207e812 */ /* 0x001fe200078ec0ff */
[----:B------:R-:W-:Y:S01]  /*ea20*/  VIADD R18, R3, 0xc0 ;  /* 0x000000c003127836 */ /* 0x000fe20000000000 */
[----:B------:R-:W-:-:S02]  /*ea30*/  ISETP.GE.AND P2, PT, R17, UR4, PT ;  /* 0x0000000411007c0c */ /* 0x000fc4000bf46270 */
[----:B------:R-:W-:Y:S01]  /*ea40*/  ISETP.GE.AND P1, PT, R19, UR4, PT ;  /* 0x0000000413007c0c */ /* 0x000fe2000bf26270 */
[--C-:B------:R-:W-:Y:S01]  /*ea50*/  @!P6 IMAD.WIDE R6, R7, 0x4, R4.reuse ;  /* 0x000000040706e825 */ /* 0x100fe200078e0204 */
[----:B-1----:R-:W-:Y:S02]  /*ea60*/  @!P5 LOP3.LUT R9, R20, 0xfffffffe, RZ, 0xc0, !PT ;  /* 0xfffffffe1409d812 */ /* 0x002fe400078ec0ff */
[----:B------:R-:W-:Y:S01]  /*ea70*/  @!P4 LEA.HI R2, R2, R2, RZ, 0x1 ;  /* 0x000000020202c211 */ /* 0x000fe200078f08ff */
[----:B------:R-:W-:Y:S01]  /*ea80*/  VIADD R20, R3, 0xc8 ;  /* 0x000000c803147836 */ /* 0x000fe20000000000 */
[----:B------:R0:W-:Y:S01]  /*ea90*/  @!P6 ST.E.64 desc[UR6][R6.64], R94 ;  /* 0x0000005e0600e985 */ /* 0x0001e2000c101b06 */
[----:B------:R-:W-:Y:S01]  /*eaa0*/  @!P0 LEA.HI R0, R0, R0, RZ, 0x1 ;  /* 0x0000000000008211 */ /* 0x000fe200078f08ff */
[----:B------:R-:W-:Y:S01]  /*eab0*/  @!P5 IMAD.WIDE R8, R9, 0x4, R4 ;  /* 0x000000040908d825 */ /* 0x000fe200078e0204 */
[----:B------:R-:W-:Y:S02]  /*eac0*/  @!P3 LEA.HI R16, R16, R16, RZ, 0x1 ;  /* 0x000000101010b211 */ /* 0x000fe400078f08ff */
[----:B--2---:R-:W-:Y:S01]  /*ead0*/  @!P0 LOP3.LUT R11, R0, 0xfffffffe, RZ, 0xc0, !PT ;  /* 0xfffffffe000b8812 */ /* 0x004fe200078ec0ff */
[----:B------:R-:W-:Y:S01]  /*eae0*/  VIADD R0, R3, 0xd0 ;  /* 0x000000d003007836 */ /* 0x000fe20000000000 */
[----:B------:R1:W-:Y:S01]  /*eaf0*/  @!P5 ST.E.64 desc[UR6][R8.64], R98 ;  /* 0x000000620800d985 */ /* 0x0003e2000c101b06 */
[----:B------:R-:W-:-:S02]  /*eb00*/  ISETP.GE.AND P5, PT, R18, UR4, PT ;  /* 0x0000000412007c0c */ /* 0x000fc4000bfa6270 */
[----:B------:R-:W-:Y:S02]  /*eb10*/  @!P2 LEA.HI R17, R17, R17, RZ, 0x1 ;  /* 0x000000111111a211 */ /* 0x000fe400078f08ff */
[----:B------:R-:W-:Y:S01]  /*eb20*/  @!P1 LEA.HI R19, R19, R19, RZ, 0x1 ;  /* 0x0000001313139211 */ /* 0x000fe200078f08ff */
[--C-:B0-----:R-:W-:Y:S01]  /*eb30*/  @!P0 IMAD.WIDE R6, R11, 0x4, R4.reuse ;  /* 0x000000040b068825 */ /* 0x101fe200078e0204 */
[----:B------:R-:W-:Y:S02]  /*eb40*/  @!P4 LOP3.LUT R13, R2, 0xfffffffe, RZ, 0xc0, !PT ;  /* 0xfffffffe020dc812 */ /* 0x000fe400078ec0ff */
[----:B------:R-:W-:Y:S01]  /*eb50*/  @!P3 LOP3.LUT R15, R16, 0xfffffffe, RZ, 0xc0, !PT ;  /* 0xfffffffe100fb812 */ /* 0x000fe200078ec0ff */
[----:B------:R-:W-:Y:S01]  /*eb60*/  VIADD R2, R3, 0xd8 ;  /* 0x000000d803027836 */ /* 0x000fe20000000000 */
[----:B------:R-:W-:Y:S01]  /*eb70*/  @!P2 LOP3.LUT R17, R17, 0xfffffffe, RZ, 0xc0, !PT ;  /* 0xfffffffe1111a812 */ /* 0x000fe200078ec0ff */
[----:B------:R0:W-:Y:S01]  /*eb80*/  @!P0 ST.E.64 desc[UR6][R6.64], R102 ;  /* 0x0000006606008985 */ /* 0x0001e2000c101b06 */
[----:B------:R-:W-:Y:S01]  /*eb90*/  ISETP.GE.AND P6, PT, R20, UR4, PT ;  /* 0x0000000414007c0c */ /* 0x000fe2000bfc6270 */
[----:B-1----:R-:W-:Y:S01]  /*eba0*/  @!P4 IMAD.WIDE R8, R13, 0x4, R4 ;  /* 0x000000040d08c825 */ /* 0x002fe200078e0204 */
[----:B------:R-:W-:-:S02]  /*ebb0*/  @!P1 LOP3.LUT R19, R19, 0xfffffffe, RZ, 0xc0, !PT ;  /* 0xfffffffe13139812 */ /* 0x000fc400078ec0ff */
[----:B------:R-:W-:Y:S01]  /*ebc0*/  ISETP.GE.AND P0, PT, R0, UR4, PT ;  /* 0x0000000400007c0c */ /* 0x000fe2000bf06270 */
[--C-:B------:R-:W-:Y:S01]  /*ebd0*/  @!P3 IMAD.WIDE R10, R15, 0x4, R4.reuse ;  /* 0x000000040f0ab825 */ /* 0x100fe200078e0204 */
[----:B------:R1:W-:Y:S01]  /*ebe0*/  @!P4 ST.E.64 desc[UR6][R8.64], R106 ;  /* 0x0000006a0800c985 */ /* 0x0003e2000c101b06 */
[----:B------:R-:W-:Y:S02]  /*ebf0*/  @!P5 LEA.HI R18, R18, R18, RZ, 0x1 ;  /* 0x000000121212d211 */ /* 0x000fe400078f08ff */
[--C-:B------:R-:W-:Y:S01]  /*ec00*/  @!P2 IMAD.WIDE R12, R17, 0x4, R4.reuse ;  /* 0x00000004110ca825 */ /* 0x100fe200078e0204 */
[----:B------:R2:W-:Y:S03]  /*ec10*/  @!P3 ST.E.64 desc[UR6][R10.64], R110 ;  /* 0x0000006e0a00b985 */ /* 0x0005e6000c101b06 */
[----:B------:R-:W-:Y:S01]  /*ec20*/  @!P1 IMAD.WIDE R14, R19, 0x4, R4 ;  /* 0x00000004130e9825 */ /* 0x000fe200078e0204 */
[----:B------:R-:W-:Y:S01]  /*ec30*/  @!P2 ST.E.64 desc[UR6][R12.64], R114 ;  /* 0x000000720c00a985 */ /* 0x000fe2000c101b06 */
[----:B0-----:R-:W-:-:S02]  /*ec40*/  @!P5 LOP3.LUT R7, R18, 0xfffffffe, RZ, 0xc0, !PT ;  /* 0xfffffffe1207d812 */ /* 0x001fc400078ec0ff */
[C---:B------:R-:W-:Y:S01]  /*ec50*/  VIADD R16, R3.reuse, 0xe0 ;  /* 0x000000e003107836 */ /* 0x040fe20000000000 */
[----:B------:R-:W-:Y:S01]  /*ec60*/  @!P1 ST.E.64 desc[UR6][R14.64], R118 ;  /* 0x000000760e009985 */ /* 0x000fe2000c101b06 */
[C---:B------:R-:W-:Y:S01]  /*ec70*/  VIADD R17, R3.reuse, 0xe8 ;  /* 0x000000e803117836 */ /* 0x040fe20000000000 */
[----:B------:R-:W-:Y:S01]  /*ec80*/  ISETP.GE.AND P1, PT, R2, UR4, PT ;  /* 0x0000000402007c0c */ /* 0x000fe2000bf26270 */
[----:B------:R-:W-:Y:S01]  /*ec90*/  VIADD R19, R3, 0xf0 ;  /* 0x000000f003137836 */ /* 0x000fe20000000000 */
[----:B------:R-:W-:Y:S01]  /*eca0*/  ISETP.GE.AND P2, PT, R16, UR4, PT ;  /* 0x0000000410007c0c */ /* 0x000fe2000bf46270 */
[----:B------:R-:W-:Y:S01]  /*ecb0*/  @!P5 IMAD.WIDE R6, R7, 0x4, R4 ;  /* 0x000000040706d825 */ /* 0x000fe200078e0204 */
[----:B------:R-:W-:Y:S02]  /*ecc0*/  @!P6 LEA.HI R20, R20, R20, RZ, 0x1 ;  /* 0x000000141414e211 */ /* 0x000fe400078f08ff */
[----:B------:R-:W-:Y:S01]  /*ecd0*/  ISETP.GE.AND P3, PT, R17, UR4, PT ;  /* 0x0000000411007c0c */ /* 0x000fe2000bf66270 */
[----:B------:R-:W-:Y:S01]  /*ece0*/  VIADD R3, R3, 0xf8 ;  /* 0x000000f803037836 */ /* 0x000fe20000000000 */
[----:B------:R-:W-:Y:S01]  /*ecf0*/  ISETP.GE.AND P4, PT, R19, UR4, PT ;  /* 0x0000000413007c0c */ /* 0x000fe2000bf86270 */
[----:B------:R0:W-:Y:S01]  /*ed00*/  @!P5 ST.E.64 desc[UR6][R6.64], R122 ;  /* 0x0000007a0600d985 */ /* 0x0001e2000c101b06 */
[----:B------:R-:W-:-:S02]  /*ed10*/  @!P0 LEA.HI R0, R0, R0, RZ, 0x1 ;  /* 0x0000000000008211 */ /* 0x000fc400078f08ff */
[----:B-1----:R-:W-:Y:S02]  /*ed20*/  @!P6 LOP3.LUT R9, R20, 0xfffffffe, RZ, 0xc0, !PT ;  /* 0xfffffffe1409e812 */ /* 0x002fe400078ec0ff */
[----:B--2---:R-:W-:Y:S02]  /*ed30*/  @!P0 LOP3.LUT R11, R0, 0xfffffffe, RZ, 0xc0, !PT ;  /* 0xfffffffe000b8812 */ /* 0x004fe400078ec0ff */
[----:B------:R-:W-:Y:S01]  /*ed40*/  @!P1 LEA.HI R2, R2, R2, RZ, 0x1 ;  /* 0x0000000202029211 */ /* 0x000fe200078f08ff */
[--C-:B------:R-:W-:Y:S01]  /*ed50*/  @!P6 IMAD.WIDE R8, R9, 0x4, R4.reuse ;  /* 0x000000040908e825 */ /* 0x100fe200078e0204 */
[----:B------:R-:W-:Y:S02]  /*ed60*/  @!P2 LEA.HI R16, R16, R16, RZ, 0x1 ;  /* 0x000000101010a211 */ /* 0x000fe400078f08ff */
[----:B------:R-:W-:Y:S02]  /*ed70*/  @!P3 LEA.HI R17, R17, R17, RZ, 0x1 ;  /* 0x000000111111b211 */ /* 0x000fe400078f08ff */
[----:B------:R1:W-:Y:S01]  /*ed80*/  @!P6 ST.E.64 desc[UR6][R8.64], R126 ;  /* 0x0000007e0800e985 */ /* 0x0003e2000c101b06 */
[----:B0-----:R-:W-:Y:S01]  /*ed90*/  @!P0 IMAD.WIDE R6, R11, 0x4, R4 ;  /* 0x000000040b068825 */ /* 0x001fe200078e0204 */
[----:B------:R-:W-:-:S02]  /*eda0*/  @!P4 LEA.HI R19, R19, R19, RZ, 0x1 ;  /* 0x000000131313c211 */ /* 0x000fc400078f08ff */
[----:B------:R-:W-:Y:S02]  /*edb0*/  @!P1 LOP3.LUT R13, R2, 0xfffffffe, RZ, 0xc0, !PT ;  /* 0xfffffffe020d9812 */ /* 0x000fe400078ec0ff */
[----:B------:R0:W-:Y:S01]  /*edc0*/  @!P0 ST.E.64 desc[UR6][R6.64], R130 ;  /* 0x0000008206008985 */ /* 0x0001e2000c101b06 */
[----:B------:R-:W-:Y:S02]  /*edd0*/  @!P2 LOP3.LUT R15, R16, 0xfffffffe, RZ, 0xc0, !PT ;  /* 0xfffffffe100fa812 */ /* 0x000fe400078ec0ff */
[----:B------:R-:W-:Y:S02]  /*ede0*/  ISETP.GE.AND P0, PT, R3, UR4, PT ;  /* 0x0000000403007c0c */ /* 0x000fe4000bf06270 */
[----:B------:R-:W-:Y:S01]  /*edf0*/  @!P3 LOP3.LUT R17, R17, 0xfffffffe, RZ, 0xc0, !PT ;  /* 0xfffffffe1111b812 */ /* 0x000fe200078ec0ff */
[----:B------:R-:W-:Y:S01]  /*ee00*/  @!P2 IMAD.WIDE R10, R15, 0x4, R4 ;  /* 0x000000040f0aa825 */ /* 0x000fe200078e0204 */
[----:B------:R-:W-:-:S03]  /*ee10*/  @!P4 LOP3.LUT R19, R19, 0xfffffffe, RZ, 0xc0, !PT ;  /* 0xfffffffe1313c812 */ /* 0x000fc600078ec0ff */
[----:B-1----:R-:W-:-:S04]  /*ee20*/  @!P1 IMAD.WIDE R8, R13, 0x4, R4 ;  /* 0x000000040d089825 */ /* 0x002fc800078e0204 */
[--C-:B------:R-:W-:Y:S01]  /*ee30*/  @!P3 IMAD.WIDE R12, R17, 0x4, R4.reuse ;  /* 0x00000004110cb825 */ /* 0x100fe200078e0204 */
[----:B------:R0:W-:Y:S03]  /*ee40*/  @!P1 ST.E.64 desc[UR6][R8.64], R134 ;  /* 0x0000008608009985 */ /* 0x0001e6000c101b06 */
[----:B------:R-:W-:Y:S01]  /*ee50*/  @!P4 IMAD.WIDE R14, R19, 0x4, R4 ;  /* 0x00000004130ec825 */ /* 0x000fe200078e0204 */
[----:B------:R0:W-:Y:S04]  /*ee60*/  @!P2 ST.E.64 desc[UR6][R10.64], R138 ;  /* 0x0000008a0a00a985 */ /* 0x0001e8000c101b06 */
        /* <DEDUP_REMOVED lines=9> */
.L_x_1044:
        /* <DEDUP_REMOVED lines=8> */
[----:B-1----:R-:W-:Y:S02]  /*ef80*/  IMAD R3, R6, UR4, RZ ;  /* 0x0000000406037c24 */ /* 0x002fe4000f8e02ff */
[----:B------:R-:W-:-:S05]  /*ef90*/  VIADD R0, R0, 0xffffff80 ;  /* 0xffffff8000007836 */ /* 0x000fca0000000000 */
[----:B------:R-:W-:-:S13]  /*efa0*/  ISETP.GE.AND P0, PT, R0, R3, PT ;  /* 0x000000030000720c */ /* 0x000fda0003f06270 */
[----:B------:R-:W-:Y:S05]  /*efb0*/  @P0 BRA `(.L_x_965) ;  /* 0x0000004c00f80947 */ /* 0x000fea0003800000 */
[----:B------:R-:W2:Y:S01]  /*efc0*/  LDL R4, [R1] ;  /* 0x0000000001047983 */ /* 0x000ea20000100800 */
[----:B------:R-:W-:Y:S01]  /*efd0*/  ISETP.NE.AND P0, PT, R6, 0x1, PT ;  /* 0x000000010600780c */ /* 0x000fe20003f05270 */
[----:B------:R-:W-:Y:S01]  /*efe0*/  S2UR UR7, SR_CTAID.Z ;  /* 0x00000000000779c3 */ /* 0x000fe20000002700 */
[----:B------:R-:W-:Y:S01]  /*eff0*/  ULDC.64 UR8, c[0x0][0xbd0] ;  /* 0x0002f40000087ab9 */ /* 0x000fe20000000a00 */
[----:B------:R-:W-:Y:S01]  /*f000*/  IMAD.MOV.U32 R5, RZ, RZ, R0 ;  /* 0x000000ffff057224 */ /* 0x000fe200078e0000 */
[----:B------:R-:W-:-:S05]  /*f010*/  ULDC.64 UR12, c[0x0][0x208] ;  /* 0x00008200000c7ab9 */ /* 0x000fca0000000a00 */
[----:B------:R-:W0:Y:S08]  /*f020*/  LDC.64 R10, c[0x0][0xbd8] ;  /* 0x0002f600ff0a7b82 */ /* 0x000e300000000a00 */
[----:B------:R-:W1:Y:S08]  /*f030*/  @P0 LDC R7, c[0x0][0xbec] ;  /* 0x0002fb00ff070b82 */ /* 0x000e700000000800 */
[----:B------:R-:W3:Y:S08]  /*f040*/  @P0 LDC R9, c[0x0][0xbf0] ;  /* 0x0002fc00ff090b82 */ /* 0x000ef00000000800 */
[----:B------:R-:W4:Y:S08]  /*f050*/  S2UR UR10, SR_CTAID.Y ;  /* 0x00000000000a79c3 */ /* 0x000f300000002600 */
[----:B------:R-:W4:Y:S01]  /*f060*/  LDC R8, c[0x0][0xc50] ;  /* 0x00031400ff087b82 */ /* 0x000f220000000800 */
[----:B--2---:R-:W-:Y:S01]  /*f070*/  R2UR UR11, R4 ;  /* 0x00000000040b72ca */ /* 0x004fe200000e0000 */
[----:B-1----:R-:W-:-:S05]  /*f080*/  @P0 IMAD.HI.U32 R4, R0, R7, RZ ;  /* 0x0000000700040227 */ /* 0x002fca00078e00ff */
[----:B---3--:R-:W-:-:S07]  /*f090*/  @P0 SHF.R.U32.HI R5, RZ, R9, R4 ;  /* 0x00000009ff050219 */ /* 0x008fce0000011604 */
[----:B------:R-:W-:Y:S02]  /*f0a0*/  USHF.R.S32.HI UR6, URZ, 0x1f, UR11 ;  /* 0x0000001f3f067899 */ /* 0x000fe4000801140b */
[----:B------:R-:W-:Y:S01]  /*f0b0*/  IMAD R7, RZ, RZ, -UR11 ;  /* 0x8000000bff077e24 */ /* 0x000fe2000f8e02ff */
[----:B------:R-:W-:Y:S02]  /*f0c0*/  UIMAD.WIDE.U32 UR4, UR11, UR8, URZ ;  /* 0x000000080b0472a5 */ /* 0x000fe4000f8e003f */
[----:B------:R-:W-:Y:S01]  /*f0d0*/  UIMAD UR6, UR6, UR8, URZ ;  /* 0x00000008060672a4 */ /* 0x000fe2000f8e023f */
[----:B----4-:R-:W-:Y:S01]  /*f0e0*/  IMAD R9, R8, R7, UR10 ;  /* 0x0000000a08097e24 */ /* 0x010fe2000f8e0207 */
[----:B------:R-:W-:Y:S01]  /*f0f0*/  USHF.R.S32.HI UR8, URZ, 0x1f, UR7 ;  /* 0x0000001f3f087899 */ /* 0x000fe20008011407 */
[----:B------:R-:W-:Y:S01]  /*f100*/  IADD3 R7, -R5, RZ, RZ ;  /* 0x000000ff05077210 */ /* 0x000fe20007ffe1ff */
[----:B------:R-:W-:Y:S01]  /*f110*/  UIMAD UR6, UR11, UR9, UR6 ;  /* 0x000000090b0672a4 */ /* 0x000fe2000f8e0206 */
[----:B------:R-:W-:Y:S01]  /*f120*/  IMAD.U32 R3, RZ, RZ, UR5 ;  /* 0x00000005ff037e24 */ /* 0x000fe2000f8e00ff */
[----:B------:R-:W-:Y:S01]  /*f130*/  SHF.R.S32.HI R4, RZ, 0x1f, R9 ;  /* 0x0000001fff047819 */ /* 0x000fe20000011409 */
[----:B------:R-:W-:Y:S01]  /*f140*/  IMAD.U32 R2, RZ, RZ, UR4 ;  /* 0x00000004ff027e24 */ /* 0x000fe2000f8e00ff */
[----:B------:R-:W-:Y:S01]  /*f150*/  UIADD3 UR6, UR5, UR6, URZ ;  /* 0x0000000605067290 */ /* 0x000fe2000fffe03f */
[----:B0-----:R-:W-:-:S02]  /*f160*/  IMAD R12, R10, UR8, RZ ;  /* 0x000000080a0c7c24 */ /* 0x001fc4000f8e02ff */
[----:B------:R-:W-:Y:S01]  /*f170*/  ULDC.64 UR4, c[0x0][0xbe0] ;  /* 0x0002f80000047ab9 */ /* 0x000fe20000000a00 */
[----:B------:R-:W-:Y:S02]  /*f180*/  IMAD R7, R6, R7, R0 ;  /* 0x0000000706077224 */ /* 0x000fe400078e0200 */
[----:B------:R-:W-:Y:S02]  /*f190*/  IMAD.U32 R3, RZ, RZ, UR6 ;  /* 0x00000006ff037e24 */ /* 0x000fe4000f8e00ff */
[----:B------:R-:W-:Y:S01]  /*f1a0*/  IMAD R11, R11, UR7, R12 ;  /* 0x000000070b0b7c24 */ /* 0x000fe2000f8e020c */
[----:B------:R-:W-:Y:S01]  /*f1b0*/  SHF.R.S32.HI R0, RZ, 0x1f, R7 ;  /* 0x0000001fff007819 */ /* 0x000fe20000011407 */
[----:B------:R-:W-:-:S04]  /*f1c0*/  IMAD.WIDE.U32 R2, R10, UR7, R2 ;  /* 0x000000070a027c25 */ /* 0x000fc8000f8e0002 */
[----:B------:R-:W-:Y:S02]  /*f1d0*/  IMAD.IADD R3, R11, 0x1, R3 ;  /* 0x000000010b037824 */ /* 0x000fe400078e0203 */
[----:B------:R-:W-:Y:S02]  /*f1e0*/  IMAD R4, R4, UR4, RZ ;  /* 0x0000000404047c24 */ /* 0x000fe4000f8e02ff */
[----:B------:R-:W-:-:S04]  /*f1f0*/  IMAD.WIDE.U32 R2, R9, UR4, R2 ;  /* 0x0000000409027c25 */ /* 0x000fc8000f8e0002 */
[----:B------:R-:W-:Y:S01]  /*f200*/  IMAD R4, R9, UR5, R4 ;  /* 0x0000000509047c24 */ /* 0x000fe2000f8e0204 */
[----:B------:R-:W-:Y:S01]  /*f210*/  SHF.R.S32.HI R9, RZ, 0x1f, R5 ;  /* 0x0000001fff097819 */ /* 0x000fe20000011405 */
[----:B------:R-:W-:Y:S01]  /*f220*/  ULDC.64 UR4, c[0x0][0xbc8] ;  /* 0x0002f20000047ab9 */ /* 0x000fe20000000a00 */
[----:B------:R-:W-:Y:S01]  /*f230*/  IADD3 R2, P0, R5, R2, RZ ;  /* 0x0000000205027210 */ /* 0x000fe20007f1e0ff */
[----:B------:R-:W-:-:S03]  /*f240*/  IMAD R0, R0, UR4, RZ ;  /* 0x0000000400007c24 */ /* 0x000fc6000f8e02ff */
[----:B------:R-:W-:Y:S01]  /*f250*/  IADD3.X R3, R9, R3, R4, P0, !PT ;  /* 0x0000000309037210 */ /* 0x000fe200007fe404 */
[C---:B------:R-:W-:Y:S02]  /*f260*/  IMAD R5, R7.reuse, UR5, R0 ;  /* 0x0000000507057c24 */ /* 0x040fe4000f8e0200 */
[----:B------:R-:W-:Y:S01]  /*f270*/  IMAD.WIDE.U32 R2, R7, UR4, R2 ;  /* 0x0000000407027c25 */ /* 0x000fe2000f8e0002 */
[----:B------:R-:W-:-:S03]  /*f280*/  ULDC.64 UR4, c[0x0][0xba8] ;  /* 0x0002ea0000047ab9 */ /* 0x000fc60000000a00 */
[----:B------:R-:W-:Y:S01]  /*f290*/  IMAD.IADD R3, R3, 0x1, R5 ;  /* 0x0000000103037824 */ /* 0x000fe200078e0205 */
[----:B------:R-:W-:-:S04]  /*f2a0*/  LEA R4, P0, R2, UR4, 0x2 ;  /* 0x0000000402047c11 */ /* 0x000fc8000f8010ff */
[----:B------:R-:W-:Y:S01]  /*f2b0*/  LEA.HI.X R5, R2, UR5, R3, 0x2, P0 ;  /* 0x0000000502057c11 */ /* 0x000fe200080f1403 */
[----:B------:R-:W-:-:S05]  /*f2c0*/  IMAD.MOV.U32 R3, RZ, RZ, -0x800000 ;  /* 0xff800000ff037424 */ /* 0x000fca00078e00ff */
[----:B------:R4:W-:Y:S01]  /*f2d0*/  STG.E desc[UR12][R4.64], R3 ;  /* 0x0000000304007986 */ /* 0x0009e2000c10190c */
[----:B------:R-:W-:Y:S05]  /*f2e0*/  BRA `(.L_x_965) ;  /* 0x0000004c002c7947 */ /* 0x000fea0003800000 */
.L_x_963:
        /* <DEDUP_REMOVED lines=18> */
.L_x_1047:
[----:B------:R-:W-:Y:S01]  /*f410*/  ULDC UR7, c[0x0][0xc50] ;  /* 0x0003140000077ab9 */ /* 0x000fe20000000800 */
[----:B------:R-:W-:Y:S01]  /*f420*/  UMOV UR36, UR6 ;  /* 0x0000000600247c82 */ /* 0x000fe20008000000 */
[----:B------:R-:W-:-:S11]  /*f430*/  UISETP.NE.AND UP0, UPT, UR7, 0x1, UPT ;  /* 0x000000010700788c */ /* 0x000fd6000bf05270 */
[----:B------:R-:W-:Y:S01]  /*f440*/  @UP0 ULDC UR4, c[0x0][0xc54] ;  /* 0x0003150000040ab9 */ /* 0x000fe20000000800 */
[----:B------:R-:W-:Y:S01]  /*f450*/  @UP0 ULDC UR8, c[0x0][0xc58] ;  /* 0x0003160000080ab9 */ /* 0x000fe20000000800 */
[----:B------:R-:W-:-:S04]  /*f460*/  UIMAD.WIDE.U32 UR4, UR6, UR4, URZ ;  /* 0x00000004060472a5 */ /* 0x000fc8000f8e003f */
[----:B------:R-:W-:-:S12]  /*f470*/  @UP0 USHF.R.U32.HI UR36, URZ, UR8, UR5 ;  /* 0x000000083f240299 */ /* 0x000fd80008011605 */
.L_x_1048:
[----:B------:R-:W-:Y:S01]  /*f480*/  ISETP.GE.AND P0, PT, R18, RZ, PT ;  /* 0x000000ff1200720c */ /* 0x000fe20003f06270 */
[----:B------:R-:W-:Y:S01]  /*f490*/  UIADD3 UR44, -UR36, URZ, URZ ;  /* 0x0000003f242c7290 */ /* 0x000fe2000fffe13f */
[----:B------:R-:W-:Y:S02]  /*f4a0*/  IMAD.MOV.U32 R9, RZ, RZ, 0x1 ;  /* 0x00000001ff097424 */ /* 0x000fe400078e00ff */
[----:B------:R-:W-:Y:S01]  /*f4b0*/  IMAD.MOV.U32 R0, RZ, RZ, RZ ;  /* 0x000000ffff007224 */ /* 0x000fe200078e00ff */
[----:B------:R-:W-:Y:S01]  /*f4c0*/  UIMAD UR44, UR7, UR44, UR6 ;  /* 0x0000002c072c72a4 */ /* 0x000fe2000f8e0206 */
[----:B------:R-:W-:-:S07]  /*f4d0*/  IMAD.MOV.U32 R3, RZ, RZ, 0x1 ;  /* 0x00000001ff037424 */ /* 0x000fce00078e00ff */
[----:B------:R-:W-:Y:S05]  /*f4e0*/  @!P0 BRA `(.L_x_1049) ;  /* 0x0000004400e48947 */ /* 0x000fea0003800000 */
[----:B------:R-:W0:Y:S01]  /*f4f0*/  S2UR UR45, SR_CTAID.X ;  /* 0x00000000002d79c3 */ /* 0x000e220000002500 */
[----:B------:R-:W-:Y:S01]  /*f500*/  ULDC.64 UR4, c[0x0][0x418] ;  /* 0x0001060000047ab9 */ /* 0x000fe20000000a00 */
[----:B------:R-:W-:Y:S01]  /*f510*/  ULDC UR6, c[0x0][0x448] ;  /* 0x0001120000067ab9 */ /* 0x000fe20000000800 */
[----:B------:R-:W-:Y:S02]  /*f520*/  UISETP.NE.U32.AND UP0, UPT, UR4, URZ, UPT ;  /* 0x0000003f0400728c */ /* 0x000fe4000bf05070 */
[----:B------:R-:W-:Y:S02]  /*f530*/  UISETP.NE.AND UP1, UPT, UR6, 0x1, UPT ;  /* 0x000000010600788c */ /* 0x000fe4000bf25270 */
[----:B------:R-:W-:Y:S01]  /*f540*/  UISETP.NE.AND.EX UP0, UPT, UR5, URZ, UPT, UP0 ;  /* 0x0000003f0500728c */ /* 0x000fe2000bf05300 */
[----:B------:R-:W-:Y:S02]  /*f550*/  ULDC UR6, c[0x0][0x424] ;  /* 0x0001090000067ab9 */ /* 0x000fe40000000800 */
[----:B------:R-:W-:Y:S01]  /*f560*/  ULDC.64 UR4, c[0x0][0x9e0] ;  /* 0x0002780000047ab9 */ /* 0x000fe20000000a00 */
[----:B------:R-:W-:-:S02]  /*f570*/  USEL UR9, UR6, 0x1, UP0 ;  /* 0x0000000106097887 */ /* 0x000fc40008000000 */
[----:B------:R-:W-:Y:S01]  /*f580*/  UISETP.GE.AND UP0, UPT, UR5, 0x1, UPT ;  /* 0x000000010500788c */ /* 0x000fe2000bf06270 */
[----:B------:R-:W-:Y:S02]  /*f590*/  ULDC UR10, c[0x0][0x288] ;  /* 0x0000a200000a7ab9 */ /* 0x000fe40000000800 */
[----:B------:R-:W-:Y:S01]  /*f5a0*/  @UP1 ULDC UR7, c[0x0][0x44c] ;  /* 0x0001130000071ab9 */ /* 0x000fe20000000800 */
[----:B------:R-:W-:Y:S01]  /*f5b0*/  ULDC UR12, c[0x0][0x2f0] ;  /* 0x0000bc00000c7ab9 */ /* 0x000fe20000000800 */
[----:B------:R-:W-:Y:S01]  /*f5c0*/  UIADD3 UR11, -UR10, 0x1, URZ ;  /* 0x000000010a0b7890 */ /* 0x000fe2000fffe13f */
[----:B------:R-:W-:Y:S01]  /*f5d0*/  PLOP3.LUT P1, PT, PT, PT, UP0, 0x80, 0x0 ;  /* 0x000000000000781c */ /* 0x000fe20003f2f008 */
[----:B------:R-:W-:Y:S01]  /*f5e0*/  UIMAD UR13, UR9, UR12, 0x3f ;  /* 0x0000003f090d74a4 */ /* 0x000fe2000f8e020c */
[----:B------:R-:W-:Y:S01]  /*f5f0*/  @UP1 ULDC UR14, c[0x0][0x450] ;  /* 0x00011400000e1ab9 */ /* 0x000fe20000000800 */
[----:B------:R-:W-:Y:S02]  /*f600*/  UIMAD UR11, UR9, UR12, UR11 ;  /* 0x0000000c090b72a4 */ /* 0x000fe4000f8e020b */
[----:B0-----:R-:W-:-:S04]  /*f610*/  USHF.L.U32 UR45, UR45, 0x7, URZ ;  /* 0x000000072d2d7899 */ /* 0x001fc8000800063f */
[----:B------:R-:W-:-:S04]  /*f620*/  UIADD3 UR8, UR45, 0x7f, URZ ;  /* 0x0000007f2d087890 */ /* 0x000fc8000fffe03f */
[----:B------:R-:W-:-:S04]  /*f630*/  UIMAD.WIDE.U32 UR6, UR8, UR7, URZ ;  /* 0x00000007080672a5 */ /* 0x000fc8000f8e003f */
[----:B------:R-:W-:Y:S02]  /*f640*/  @UP1 USHF.R.U32.HI UR8, URZ, UR14, UR7 ;  /* 0x0000000e3f081299 */ /* 0x000fe40008011607 */
[----:B------:R-:W-:Y:S02]  /*f650*/  USHF.R.S32.HI UR7, URZ, 0x1f, UR13 ;  /* 0x0000001f3f077899 */ /* 0x000fe4000801140d */
[----:B------:R-:W-:Y:S02]  /*f660*/  UIADD3 UR6, UR11, UR8, URZ ;  /* 0x000000080b067290 */ /* 0x000fe4000fffe03f */
[----:B------:R-:W-:Y:S02]  /*f670*/  ULEA.HI UR7, UR7, UR13, URZ, 0x6 ;  /* 0x0000000d07077291 */ /* 0x000fe4000f8f303f */
[----:B------:R-:W-:Y:S02]  /*f680*/  UIADD3 UR4, UR6, UR4, URZ ;  /* 0x0000000406047290 */ /* 0x000fe4000fffe03f */
[----:B------:R-:W-:Y:S01]  /*f690*/  USHF.R.S32.HI UR43, URZ, 0x6, UR7 ;  /* 0x000000063f2b7899 */ /* 0x000fe20008011407 */
        /* <DEDUP_REMOVED lines=11> */
.L_x_1051:
[----:B------:R-:W-:-:S11]  /*f750*/  UISETP.NE.AND UP0, UPT, UR5, 0x1, UPT ;  /* 0x000000010500788c */ /* 0x000fd6000bf05270 */
[----:B------:R-:W-:Y:S02]  /*f760*/  @UP0 ULDC.64 UR14, c[0x0][0x9e8] ;  /* 0x00027a00000e0ab9 */ /* 0x000fe40000000a00 */
[----:B------:R-:W-:-:S04]  /*f770*/  UIMAD.WIDE.U32 UR6, UR8, UR14, URZ ;  /* 0x0000000e080672a5 */ /* 0x000fc8000f8e003f */
[----:B------:R-:W-:-:S12]  /*f780*/  @UP0 USHF.R.U32.HI UR8, URZ, UR15, UR7 ;  /* 0x0000000f3f080299 */ /* 0x000fd80008011607 */
.L_x_1052:
[----:B------:R-:W-:-:S04]  /*f790*/  UIMAD UR8, UR8, UR5, UR5 ;  /* 0x00000005080872a4 */ /* 0x000fc8000f8e0205 */
[----:B------:R-:W-:-:S04]  /*f7a0*/  UISETP.LT.AND UP0, UPT, UR4, UR8, UPT ;  /* 0x000000080400728c */ /* 0x000fc8000bf01270 */
[----:B------:R-:W-:-:S12]  /*f7b0*/  USEL UR4, UR4, UR8, UP0 ;  /* 0x0000000804047287 */ /* 0x000fd80008000000 */
.L_x_1050:
[----:B------:R-:W-:Y:S01]  /*f7c0*/  UIADD3 UR4, UR4, 0x3f, URZ ;  /* 0x0000003f04047890 */ /* 0x000fe2000fffe03f */
[----:B------:R-:W-:Y:S01]  /*f7d0*/  @UP1 ULDC UR6, c[0x0][0x44c] ;  /* 0x0001130000061ab9 */ /* 0x000fe20000000800 */
[----:B------:R-:W-:Y:S02]  /*f7e0*/  @UP1 ULDC UR11, c[0x0][0x450] ;  /* 0x00011400000b1ab9 */ /* 0x000fe40000000800 */
[----:B------:R-:W-:Y:S02]  /*f7f0*/  USHF.R.S32.HI UR8, URZ, 0x1f, UR4 ;  /* 0x0000001f3f087899 */ /* 0x000fe40008011404 */
[----:B------:R-:W-:Y:S02]  /*f800*/  UIMAD.WIDE.U32 UR6, UR45, UR6, URZ ;  /* 0x000000062d0672a5 */ /* 0x000fe4000f8e003f */
[----:B------:R-:W-:Y:S02]  /*f810*/  ULEA.HI UR8, UR8, UR4, URZ, 0x6 ;  /* 0x0000000408087291 */ /* 0x000fe4000f8f303f */
[----:B------:R-:W-:Y:S01]  /*f820*/  UIMAD UR9, UR9, UR12, -UR10 ;  /* 0x0000000c090972a4 */ /* 0x000fe2000f8e0a0a */
[----:B------:R-:W-:Y:S01]  /*f830*/  UMOV UR4, UR45 ;  /* 0x0000002d00047c82 */ /* 0x000fe20008000000 */
[----:B------:R-:W-:-:S02]  /*f840*/  USHF.R.S32.HI UR42, URZ, 0x6, UR8 ;  /* 0x000000063f2a7899 */ /* 0x000fc40008011408 */
[----:B------:R-:W-:Y:S02]  /*f850*/  @UP1 USHF.R.U32.HI UR4, URZ, UR11, UR7 ;  /* 0x0000000b3f041299 */ /* 0x000fe40008011607 */
[----:B------:R-:W-:Y:S02]  /*f860*/  UISETP.LT.AND UP0, UPT, UR43, UR42, UPT ;  /* 0x0000002a2b00728c */ /* 0x000fe4000bf01270 */
[----:B------:R-:W-:Y:S01]  /*f870*/  UIADD3 UR4, UR9, UR4, URZ ;  /* 0x0000000409047290 */ /* 0x000fe2000fffe03f */
[----:B------:R-:W-:Y:S01]  /*f880*/  ULDC UR8, c[0x0][0x9dc] ;  /* 0x0002770000087ab9 */ /* 0x000fe20000000800 */
        /* <DEDUP_REMOVED lines=13> */
.L_x_1054:
[----:B------:R-:W-:-:S11]  /*f960*/  UISETP.NE.AND UP0, UPT, UR5, 0x1, UPT ;  /* 0x000000010500788c */ /* 0x000fd6000bf05270 */
[----:B------:R-:W-:Y:S02]  /*f970*/  @UP0 ULDC.64 UR10, c[0x0][0x9e8] ;  /* 0x00027a00000a0ab9 */ /* 0x000fe40000000a00 */
[----:B------:R-:W-:-:S04]  /*f980*/  UIMAD.WIDE.U32 UR6, UR4, UR10, URZ ;  /* 0x0000000a040672a5 */ /* 0x000fc8000f8e003f */
[----:B------:R-:W-:-:S12]  /*f990*/  @UP0 USHF.R.U32.HI UR4, URZ, UR11, UR7 ;  /* 0x0000000b3f040299 */ /* 0x000fd80008011607 */
.L_x_1055:
[----:B------:R-:W-:-:S04]  /*f9a0*/  UIMAD UR4, UR4, UR5, URZ ;  /* 0x00000005040472a4 */ /* 0x000fc8000f8e023f */
[----:B------:R-:W-:-:S04]  /*f9b0*/  UISETP.LT.AND UP0, UPT, UR8, UR4, UPT ;  /* 0x000000040800728c */ /* 0x000fc8000bf01270 */
[----:B------:R-:W-:-:S12]  /*f9c0*/  USEL UR8, UR8, UR4, !UP0 ;  /* 0x0000000408087287 */ /* 0x000fd8000c000000 */
.L_x_1053:
        /* <DEDUP_REMOVED lines=20> */
[----:B------:R-:W-:-:S05]  /*fb10*/  IMAD.MOV R3, RZ, RZ, -R3 ;  /* 0x000000ffff037224 */ /* 0x000fca00078e0a03 */
[----:B------:R-:W-:-:S05]  /*fb20*/  R2UR UR9, R3 ;  /* 0x00000000030972ca */ /* 0x000fca00000e0000 */
[----:B------:R-:W0:Y:S08]  /*fb30*/  I2F.RP R0, UR11 ;  /* 0x0000000b00007d06 */ /* 0x000e300008209400 */
[----:B0-----:R-:W0:Y:S02]  /*fb40*/  MUFU.RCP R0, R0 ;  /* 0x0000000000007308 */ /* 0x001e240000001000 */
[----:B0-----:R-:W-:Y:S01]  /*fb50*/  VIADD R2, R0, 0xffffffe ;  /* 0x0ffffffe00027836 */ /* 0x001fe20000000000 */
[----:B------:R-:W-:Y:S01]  /*fb60*/  IABS R0, UR6 ;  /* 0x0000000600007c13 */ /* 0x000fe20008000000 */
[----:B------:R-:W-:-:S03]  /*fb70*/  ULOP3.LUT UR6, UR6, UR10, URZ, 0x3c, !UPT ;  /* 0x0000000a06067292 */ /* 0x000fc6000f8e3c3f */
[----:B------:R-:W-:Y:S01]  /*fb80*/  R2UR UR8, R0 ;  /* 0x00000000000872ca */ /* 0x000fe200000e0000 */
[----:B------:R-:W0:Y:S02]  /*fb90*/  F2I.FTZ.U32.TRUNC.NTZ R2, R2 ;  /* 0x0000000200027305 */ /* 0x000e24000021f000 */
[----:B0-----:R-:W-:-:S13]  /*fba0*/  R2UR UR5, R2 ;  /* 0x00000000020572ca */ /* 0x001fda00000e0000 */
[----:B------:R-:W-:-:S04]  /*fbb0*/  UIADD3 UR7, URZ, -UR5, URZ ;  /* 0x800000053f077290 */ /* 0x000fc8000fffe03f */
[----:B------:R-:W-:-:S04]  /*fbc0*/  UIMAD UR7, UR7, UR11, URZ ;  /* 0x0000000b070772a4 */ /* 0x000fc8000f8e023f */
[----:B------:R-:W-:-:S04]  /*fbd0*/  UIMAD.WIDE.U32 UR4, UR5, UR7, UR4 ;  /* 0x00000007050472a5 */ /* 0x000fc8000f8e0004 */
[----:B------:R-:W-:-:S04]  /*fbe0*/  UIMAD.WIDE.U32 UR4, UR5, UR8, URZ ;  /* 0x00000008050472a5 */ /* 0x000fc8000f8e003f */
[----:B------:R-:W-:-:S04]  /*fbf0*/  UIMAD UR4, UR5, UR9, UR8 ;  /* 0x00000009050472a4 */ /* 0x000fc8000f8e0208 */
[----:B------:R-:W-:-:S11]  /*fc00*/  UISETP.GT.U32.AND UP1, UPT, UR11, UR4, UPT ;  /* 0x000000040b00728c */ /* 0x000fd6000bf24070 */
[----:B------:R-:W-:Y:S02]  /*fc10*/  @!UP1 UIADD3 UR4, UR4, -UR11, URZ ;  /* 0x8000000b04049290 */ /* 0x000fe4000fffe03f */
[----:B------:R-:W-:Y:S02]  /*fc20*/  @!UP1 UIADD3 UR5, UR5, 0x1, URZ ;  /* 0x0000000105059890 */ /* 0x000fe4000fffe03f */
[----:B------:R-:W-:Y:S02]  /*fc30*/  UISETP.GE.U32.AND UP0, UPT, UR4, UR11, UPT ;  /* 0x0000000b0400728c */ /* 0x000fe4000bf06070 */
[----:B------:R-:W-:-:S09]  /*fc40*/  UISETP.GE.AND UP1, UPT, UR6, URZ, UPT ;  /* 0x0000003f0600728c */ /* 0x000fd2000bf26270 */
[----:B------:R-:W-:Y:S02]  /*fc50*/  @UP0 UIADD3 UR5, UR5, 0x1, URZ ;  /* 0x0000000105050890 */ /* 0x000fe4000fffe03f */
[----:B------:R-:W-:Y:S02]  /*fc60*/  UISETP.NE.AND UP0, UPT, UR10, URZ, UPT ;  /* 0x0000003f0a00728c */ /* 0x000fe4000bf05270 */
[----:B------:R-:W-:-:S09]  /*fc70*/  @!UP1 UIADD3 UR5, -UR5, URZ, URZ ;  /* 0x0000003f05059290 */ /* 0x000fd2000fffe13f */
[----:B------:R-:W-:-:S07]  /*fc80*/  @!UP0 ULOP3.LUT UR5, URZ, UR10, URZ, 0x33, !UPT ;  /* 0x0000000a3f058292 */ /* 0x000fce000f8e333f */
[----:B------:R-:W-:-:S05]  /*fc90*/  UMOV UR41, UR5 ;  /* 0x0000000500297c82 */ /* 0x000fca0008000000 */
.L_x_1056:
[----:B------:R-:W-:Y:S01]  /*fca0*/  UIMAD UR39, UR44, UR41, UR40 ;  /* 0x000000292c2772a4 */ /* 0x000fe2000f8e0228 */
[----:B------:R-:W-:Y:S02]  /*fcb0*/  IMAD.U32 R0, RZ, RZ, UR12 ;  /* 0x0000000cff007e24 */ /* 0x000fe4000f8e00ff */
[----:B------:R-:W-:-:S03]  /*fcc0*/  IMAD.MOV.U32 R9, RZ, RZ, 0x1 ;  /* 0x00000001ff097424 */ /* 0x000fc600078e00ff */
[----:B------:R-:W-:-:S05]  /*fcd0*/  IMAD.U32 R3, RZ, RZ, UR39 ;  /* 0x00000027ff037e24 */ /* 0x000fca000f8e00ff */
[----:B------:R-:W-:Y:S01]  /*fce0*/  VIADDMNMX R17, R3, UR41, R0, PT ;  /* 0x0000002903117c46 */ /* 0x000fe2000b800100 */
[----:B------:R-:W-:Y:S02]  /*fcf0*/  IMAD.MOV.U32 R0, RZ, RZ, RZ ;  /* 0x000000ffff007224 */ /* 0x000fe400078e00ff */
[----:B------:R-:W-:Y:S01]  /*fd00*/  IMAD.MOV.U32 R3, RZ, RZ, 0x1 ;  /* 0x00000001ff037424 */ /* 0x000fe200078e00ff */
[----:B------:R-:W-:Y:S01]  /*fd10*/  ISETP.GT.AND P0, PT, R17, UR39, PT ;  /* 0x0000002711007c0c */ /* 0x000fe2000bf04270 */
[----:B------:R0:W-:-:S12]  /*fd20*/  STL [R1+0x8], R17 ;  /* 0x0000081101007387 */ /* 0x0001d80000100800 */
[----:B0-----:R-:W-:Y:S05]  /*fd30*/  @!P0 BRA `(.L_x_1049) ;  /* 0x0000003c00d08947 */ /* 0x001fea0003800000 */
        /* <DEDUP_REMOVED lines=23> */
.L_x_1057:
        /* <DEDUP_REMOVED lines=20> */
.L_x_1059:
        /* <DEDUP_REMOVED lines=15> */
.L_x_1058:
        /* <DEDUP_REMOVED lines=8> */
[----:B------:R-:W-:Y:S01]  /*10160*/  VIADD R17, R17, 0xffffffff ;  /* 0xffffffff11117836 */ /* 0x000fe20000000000 */
        /* <DEDUP_REMOVED lines=12> */
.L_x_1151:
        /* <DEDUP_REMOVED lines=8> */
.L_x_1154:
[----:B------:R-:W-:Y:S05]  /*102b0*/  @!P6 BRA `(.L_x_1061) ;  /* 0x000000040020e947 */ /* 0x000fea0003800000 */
[----:B------:R-:W-:Y:S01]  /*102c0*/  IMAD.MOV.U32 R16, RZ, RZ, R18 ;  /* 0x000000ffff107224 */ /* 0x000fe200078e0012 */
[----:B------:R-:W-:Y:S06]  /*102d0*/  @!P1 BRA `(.L_x_1063) ;  /* 0x00000000004c9947 */ /* 0x000fec0003800000 */
[----:B------:R-:W1:Y:S01]  /*102e0*/  LDC R6, c[0x0][0x43c] ;  /* 0x00010f00ff067b82 */ /* 0x000e620000000800 */
[----:B0-----:R-:W-:Y:S01]  /*102f0*/  IMAD.MOV.U32 R0, RZ, RZ, R17 ;  /* 0x000000ffff007224 */ /* 0x001fe200078e0011 */
[----:B------:R-:W-:Y:S01]  /*10300*/  ULDC.64 UR4, c[0x0][0x428] ;  /* 0x00010a0000047ab9 */ /* 0x000fe20000000a00 */
[----:B------:R-:W-:Y:S01]  /*10310*/  ULDC.64 UR6, c[0x0][0x208] ;  /* 0x0000820000067ab9 */ /* 0x000fe20000000a00 */
[----:B------:R-:W-:-:S04]  /*10320*/  IMAD R7, R19, UR4, RZ ;  /* 0x0000000413077c24 */ /* 0x000fc8000f8e02ff */
[----:B------:R-:W-:Y:S01]  /*10330*/  IMAD R7, R18, UR5, R7 ;  /* 0x0000000512077c24 */ /* 0x000fe2000f8e0207 */
[----:B-1----:R-:W-:-:S13]  /*10340*/  ISETP.NE.AND P0, PT, R6, 0x1, PT ;  /* 0x000000010600780c */ /* 0x002fda0003f05270 */
[----:B------:R-:W0:Y:S02]  /*10350*/  @P0 LDC.64 R4, c[0x0][0x440] ;  /* 0x00011000ff040b82 */ /* 0x000e240000000a00 */
[----:B0-----:R-:W-:-:S05]  /*10360*/  @P0 IMAD.HI.U32 R4, R17, R4, RZ ;  /* 0x0000000411040227 */ /* 0x001fca00078e00ff */
[----:B------:R-:W-:-:S04]  /*10370*/  @P0 SHF.R.U32.HI R0, RZ, R5, R4 ;  /* 0x00000005ff000219 */ /* 0x000fc80000011604 */
[--C-:B------:R-:W-:Y:S01]  /*10380*/  SHF.R.S32.HI R5, RZ, 0x1f, R0.reuse ;  /* 0x0000001fff057819 */ /* 0x100fe20000011400 */
[----:B------:R-:W-:-:S04]  /*10390*/  IMAD.MOV.U32 R4, RZ, RZ, R0 ;  /* 0x000000ffff047224 */ /* 0x000fc800078e0000 */
[----:B------:R-:W-:-:S04]  /*103a0*/  IMAD.WIDE.U32 R4, R18, UR4, R4 ;  /* 0x0000000412047c25 */ /* 0x000fc8000f8e0004 */
[----:B------:R-:W-:Y:S01]  /*103b0*/  IMAD.IADD R5, R5, 0x1, R7 ;  /* 0x0000000105057824 */ /* 0x000fe200078e0207 */
[----:B------:R-:W-:-:S04]  /*103c0*/  LEA R2, P0, R4, R2, 0x2 ;  /* 0x0000000204027211 */ /* 0x000fc800078010ff */
[----:B------:R-:W-:-:S05]  /*103d0*/  LEA.HI.X R3, R4, R3, R5, 0x2, P0 ;  /* 0x0000000304037211 */ /* 0x000fca00000f1405 */
[----:B------:R1:W5:Y:S01]  /*103e0*/  LDG.E R16, desc[UR6][R2.64] ;  /* 0x0000000602107981 */ /* 0x000362000c1e1900 */
[----:B------:R-:W-:-:S04]  /*103f0*/  IMAD.MOV R0, RZ, RZ, -R0 ;  /* 0x000000ffff007224 */ /* 0x000fc800078e0a00 */
[----:B------:R-:W-:-:S07]  /*10400*/  IMAD R17, R6, R0, R17 ;  /* 0x0000000006117224 */ /* 0x000fce00078e0211 */
.L_x_1063:
[----:B0-----:R-:W-:Y:S01]  /*10410*/  IMAD.MOV.U32 R0, RZ, RZ, 0x1 ;  /* 0x00000001ff007424 */ /* 0x001fe200078e00ff */
[----:B------:R-:W1:Y:S04]  /*10420*/  S2R R8, SR_TID.X ;  /* 0x0000000000087919 */ /* 0x000e680000002100 */
[----:B------:R-:W-:-:S04]  /*10430*/  SHF.L.U32 R0, R0, 0x1f, RZ ;  /* 0x0000001f00007819 */ /* 0x000fc800000006ff */
[----:B------:R-:W0:Y:S01]  /*10440*/  SYNCS.PHASECHK.TRANS64.TRYWAIT P0, [UR38+0x30840], R0 ;  /* 0x03084000ff0075a7 */ /* 0x000e220008000166 */
[----:B-1----:R-:W-:-:S04]  /*10450*/  LOP3.LUT R2, R8, 0x7f, RZ, 0xc0, !PT ;  /* 0x0000007f08027812 */ /* 0x002fc800078ec0ff */
[----:B------:R-:W-:Y:S01]  /*10460*/  ISETP.NE.AND P1, PT, R2, RZ, PT ;  /* 0x000000ff0200720c */ /* 0x000fe20003f25270 */
[----:B0-----:R-:W-:-:S12]  /*10470*/  @!P0 BRA `(.L_x_1064) ;  /* 0x0000003c00f08947 */ /* 0x001fd80003800000 */
.L_x_1155:
[----:B------:R-:W-:Y:S05]  /*10480*/  @P1 BRA `(.L_x_1065) ;  /* 0x0000000000181947 */ /* 0x000fea0003800000 */
[----:B------:R-:W1:Y:S01]  /*10490*/  S2R R2, SR_TID.X ;  /* 0x0000000000027919 */ /* 0x000e620000002100 */
[----:B0-----:R-:W-:-:S04]  /*104a0*/  IMAD.MOV.U32 R0, RZ, RZ, 0x8000 ;  /* 0x00008000ff007424 */ /* 0x001fc800078e00ff */
[----:B------:R2:W-:Y:S01]  /*104b0*/  SYNCS.ARRIVE.TRANS64 RZ, [UR38+0x30830], R0 ;  /* 0x03083000ffff79a7 */ /* 0x0005e20008000026 */
[----:B-1----:R-:W-:-:S13]  /*104c0*/  LOP3.LUT P0, RZ, R2, 0x1f, RZ, 0xc0, !PT ;  /* 0x0000001f02ff7812 */ /* 0x002fda000780c0ff */
[----:B--2---:R-:W-:Y:S05]  /*104d0*/  @!P0 BRA `(.L_x_1065) ;  /* 0x0000000000048947 */ /* 0x004fea0003800000 */
[----:B------:R-:W-:Y:S01]  /*104e0*/  BPT.TRAP 0x1 ;  /* 0x000000040000795c */ /* 0x000fe20000300000 */
.L_x_1065:
        /* <DEDUP_REMOVED lines=10> */
[----:B------:R-:W-:Y:S01]  /*10590*/  USHF.L.U32 UR11, UR11, 0x6, URZ ;  /* 0x000000060b0b7899 */ /* 0x000fe2000800063f */
        /* <DEDUP_REMOVED lines=26> */
.L_x_1061:
        /* <DEDUP_REMOVED lines=22> */
.L_x_1066:
[----:B------:R-:W1:Y:S01]  /*108a0*/  LDC R6, c[0x0][0x448] ;  /* 0x00011200ff067b82 */ /* 0x000e620000000800 */
[----:B------:R-:W2:Y:S01]  /*108b0*/  S2R R11, SR_TID.X ;  /* 0x00000000000b7919 */ /* 0x000ea20000002100 */
[----:B------:R-:W-:Y:S01]  /*108c0*/  USHF.R.S32.HI UR4, URZ, 0x1f, UR36 ;  /* 0x0000001f3f047899 */ /* 0x000fe20008011424 */
[----:B------:R-:W-:Y:S01]  /*108d0*/  ULDC.64 UR8, c[0x0][0x2d8] ;  /* 0x0000b60000087ab9 */ /* 0x000fe20000000a00 */
[----:B------:R-:W3:Y:S02]  /*108e0*/  S2R R10, SR_CTAID.Z ;  /* 0x00000000000a7919 */ /* 0x000ee40000002700 */
[----:B------:R-:W-:Y:S02]  /*108f0*/  UIMAD UR6, UR4, UR8, URZ ;  /* 0x00000008040672a4 */ /* 0x000fe4000f8e023f */
[----:B------:R-:W-:Y:S02]  /*10900*/  UIMAD.WIDE.U32 UR4, UR36, UR8, URZ ;  /* 0x00000008240472a5 */ /* 0x000fe4000f8e003f */
[----:B------:R-:W-:-:S04]  /*10910*/  UIMAD UR6, UR36, UR9, UR6 ;  /* 0x00000009240672a4 */ /* 0x000fc8000f8e0206 */
[----:B------:R-:W-:Y:S01]  /*10920*/  UIADD3 UR5, UR5, UR6, URZ ;  /* 0x0000000605057290 */ /* 0x000fe2000fffe03f */
[----:B-1----:R-:W-:Y:S02]  /*10930*/  ISETP.NE.AND P0, PT, R6, 0x1, PT ;  /* 0x000000010600780c */ /* 0x002fe40003f05270 */
[C---:B--2---:R-:W-:Y:S01]  /*10940*/  LOP3.LUT R9, R11.reuse, 0x7f, RZ, 0xc0, !PT ;  /* 0x0000007f0b097812 */ /* 0x044fe200078ec0ff */
[----:B------:R-:W-:-:S10]  /*10950*/  IMAD.SHL.U32 R3, R11, 0x10, RZ ;  /* 0x000000100b037824 */ /* 0x000fd400078e00ff */
[----:B------:R-:W1:Y:S01]  /*10960*/  @P0 LDC R5, c[0x0][0x44c] ;  /* 0x00011300ff050b82 */ /* 0x000e620000000800 */
[----:B0-----:R-:W-:Y:S01]  /*10970*/  SHF.R.U32.HI R0, RZ, 0x3, R9 ;  /* 0x00000003ff007819 */ /* 0x001fe20000011609 */
[----:B------:R-:W-:-:S03]  /*10980*/  IMAD.SHL.U32 R9, R9, 0x8, RZ ;  /* 0x0000000809097824 */ /* 0x000fc600078e00ff */
[----:B------:R-:W-:-:S03]  /*10990*/  LOP3.LUT R3, R0, 0x70, R3, 0xf8, !PT ;  /* 0x0000007000037812 */ /* 0x000fc600078ef803 */
[----:B------:R-:W0:Y:S02]  /*109a0*/  @P0 LDC R7, c[0x0][0x450] ;  /* 0x00011400ff070b82 */ /* 0x000e240000000800 */
[----:B------:R-:W-:-:S06]  /*109b0*/  VIADD R4, R3, UR45 ;  /* 0x0000002d03047c36 */ /* 0x000fcc0008000000 */
[----:B------:R-:W2:Y:S01]  /*109c0*/  LDC.64 R2, c[0x0][0x2e0] ;  /* 0x0000b800ff027b82 */ /* 0x000ea20000000a00 */
[----:B-1----:R-:W-:-:S04]  /*109d0*/  @P0 IMAD.HI.U32 R8, R4, R5, RZ ;  /* 0x0000000504080227 */ /* 0x002fc800078e00ff */
[----:B------:R-:W-:Y:S01]  /*109e0*/  IMAD.MOV.U32 R5, RZ, RZ, R4 ;  /* 0x000000ffff057224 */ /* 0x000fe200078e0004 */
[----:B0-----:R-:W-:Y:S02]  /*109f0*/  @P0 SHF.R.U32.HI R5, RZ, R7, R8 ;  /* 0x00000007ff050219 */ /* 0x001fe40000011608 */
[----:B---3--:R-:W-:-:S05]  /*10a00*/  SHF.R.S32.HI R7, RZ, 0x1f, R10 ;  /* 0x0000001fff077819 */ /* 0x008fca000001140a */
[----:B--2---:R-:W-:-:S04]  /*10a10*/  IMAD R8, R7, R2, RZ ;  /* 0x0000000207087224 */ /* 0x004fc800078e02ff */
[C---:B------:R-:W-:Y:S01]  /*10a20*/  IMAD R7, R10.reuse, R3, R8 ;  /* 0x000000030a077224 */ /* 0x040fe200078e0208 */
[----:B------:R-:W-:Y:S01]  /*10a30*/  SHF.R.S32.HI R8, RZ, 0x1f, R5 ;  /* 0x0000001fff087819 */ /* 0x000fe20000011405 */
[----:B------:R-:W-:Y:S01]  /*10a40*/  IMAD.WIDE.U32 R2, R10, R2, UR4 ;  /* 0x000000040a027e25 */ /* 0x000fe2000f8e0002 */
[----:B------:R-:W-:-:S03]  /*10a50*/  ULDC.64 UR4, c[0x0][0x2d0] ;  /* 0x0000b40000047ab9 */ /* 0x000fc60000000a00 */
[----:B------:R-:W-:Y:S02]  /*10a60*/  IMAD.IADD R3, R3, 0x1, R7 ;  /* 0x0000000103037824 */ /* 0x000fe400078e0207 */
[----:B------:R-:W-:Y:S02]  /*10a70*/  IMAD.MOV R7, RZ, RZ, -R5 ;  /* 0x000000ffff077224 */ /* 0x000fe400078e0a05 */
[----:B------:R-:W-:Y:S02]  /*10a80*/  IMAD R8, R8, UR4, RZ ;  /* 0x0000000408087c24 */ /* 0x000fe4000f8e02ff */
[----:B------:R-:W-:Y:S02]  /*10a90*/  IMAD R4, R6, R7, R4 ;  /* 0x0000000706047224 */ /* 0x000fe400078e0204 */
[C---:B------:R-:W-:Y:S02]  /*10aa0*/  IMAD R7, R5.reuse, UR5, R8 ;  /* 0x0000000505077c24 */ /* 0x040fe4000f8e0208 */
[----:B------:R-:W-:Y:S01]  /*10ab0*/  IMAD.WIDE.U32 R2, R5, UR4, R2 ;  /* 0x0000000405027c25 */ /* 0x000fe2000f8e0002 */
[----:B------:R-:W-:Y:S01]  /*10ac0*/  SHF.R.S32.HI R5, RZ, 0x1f, R4 ;  /* 0x0000001fff057819 */ /* 0x000fe20000011404 */
[----:B------:R-:W-:-:S02]  /*10ad0*/  ULDC.64 UR4, c[0x0][0x2c8] ;  /* 0x0000b20000047ab9 */ /* 0x000fc40000000a00 */
[----:B------:R-:W-:Y:S02]  /*10ae0*/  IMAD.IADD R3, R3, 0x1, R7 ;  /* 0x0000000103037824 */ /* 0x000fe400078e0207 */
[----:B------:R-:W-:Y:S02]  /*10af0*/  IMAD R5, R5, UR4, RZ ;  /* 0x0000000405057c24 */ /* 0x000fe4000f8e02ff */
[----:B------:R-:W-:-:S04]  /*10b00*/  IMAD.WIDE.U32 R2, R4, UR4, R2 ;  /* 0x0000000404027c25 */ /* 0x000fc8000f8e0002 */
[----:B------:R-:W-:Y:S01]  /*10b10*/  IMAD R5, R4, UR5, R5 ;  /* 0x0000000504057c24 */ /* 0x000fe2000f8e0205 */
[----:B------:R-:W-:Y:S02]  /*10b20*/  ULDC.64 UR4, c[0x0][0x280] ;  /* 0x0000a00000047ab9 */ /* 0x000fe40000000a00 */
[----:B------:R-:W-:Y:S01]  /*10b30*/  LEA R8, P0, R2, UR4, 0x1 ;  /* 0x0000000402087c11 */ /* 0x000fe2000f8008ff */
[----:B------:R-:W-:Y:S01]  /*10b40*/  IMAD.IADD R7, R3, 0x1, R5 ;  /* 0x0000000103077824 */ /* 0x000fe200078e0205 */
[----:B------:R-:W-:-:S04]  /*10b50*/  ULDC UR4, c[0x0][0x2b8] ;  /* 0x0000ae0000047ab9 */ /* 0x000fc80000000800 */
[----:B------:R-:W-:Y:S01]  /*10b60*/  LEA.HI.X R7, R2, UR5, R7, 0x1, P0 ;  /* 0x0000000502077c11 */ /* 0x000fe200080f0c07 */
[----:B------:R-:W-:-:S05]  /*10b70*/  IMAD.SHL.U32 R2, R11, 0x8, RZ ;  /* 0x000000080b027824 */ /* 0x000fca00078e00ff */
[C---:B------:R-:W-:Y:S02]  /*10b80*/  LOP3.LUT R3, R2.reuse, 0x1c0, RZ, 0xc0, !PT ;  /* 0x000001c002037812 */ /* 0x040fe400078ec0ff */
[----:B------:R-:W-:Y:S02]  /*10b90*/  LOP3.LUT R10, R2, 0x38, RZ, 0xc0, !PT ;  /* 0x00000038020a7812 */ /* 0x000fe400078ec0ff */
[----:B------:R-:W-:Y:S02]  /*10ba0*/  LOP3.LUT R3, R3, 0x38, R2, 0xf8, !PT ;  /* 0x0000003803037812 */ /* 0x000fe400078ef802 */
[C---:B------:R-:W-:Y:S02]  /*10bb0*/  LOP3.LUT R2, R10.reuse, 0x40, RZ, 0xfc, !PT ;  /* 0x000000400a027812 */ /* 0x040fe400078efcff */
[----:B------:R-:W-:Y:S02]  /*10bc0*/  ISETP.GE.AND P4, PT, R10, UR4, PT ;  /* 0x000000040a007c0c */ /* 0x000fe4000bf86270 */
[----:B------:R-:W-:-:S02]  /*10bd0*/  ISETP.GE.AND P2, PT, R2, UR4, PT ;  /* 0x0000000402007c0c */ /* 0x000fc4000bf46270 */
[----:B------:R-:W-:-:S04]  /*10be0*/  LOP3.LUT R2, R10, 0x80, RZ, 0xfc, !PT ;  /* 0x000000800a027812 */ /* 0x000fc800078efcff */
[----:B------:R-:W-:Y:S02]  /*10bf0*/  ISETP.GE.AND P1, PT, R2, UR4, PT ;  /* 0x0000000402007c0c */ /* 0x000fe4000bf26270 */
[----:B------:R-:W-:-:S04]  /*10c00*/  LOP3.LUT R2, R10, 0xc0, RZ, 0xfc, !PT ;  /* 0x000000c00a027812 */ /* 0x000fc800078efcff */
[----:B------:R-:W-:Y:S01]  /*10c10*/  ISETP.GE.AND P0, PT, R2, UR4, PT ;  /* 0x0000000402007c0c */ /* 0x000fe2000bf06270 */
[----:B------:R-:W-:Y:S01]  /*10c20*/  UMOV UR4, 0xffffffff ;  /* 0xffffffff00047882 */ /* 0x000fe20000000000 */
[----:B------:R-:W-:-:S04]  /*10c30*/  LOP3.LUT R2, R3, 0x38, R11, 0x78, !PT ;  /* 0x0000003803027812 */ /* 0x000fc800078e780b */
[----:B------:R-:W-:Y:S01]  /*10c40*/  LOP3.LUT R9, R2, 0x200, R9, 0xf8, !PT ;  /* 0x0000020002097812 */ /* 0x000fe200078ef809 */
[----:B------:R-:W-:Y:S06]  /*10c50*/  BRA.DIV UR4, `(.L_x_1067) ;  /* 0x0000003a04107947 */ /* 0x000fec000b800000 */
[----:B------:R-:W0:Y:S01]  /*10c60*/  SHFL.IDX PT, R2, R7, RZ, 0x181f ;  /* 0x00181fff07027589 */ /* 0x000e2200000e0000 */
[----:B------:R-:W-:Y:S01]  /*10c70*/  ULDC UR4, c[0x0][0x288] ;  /* 0x0000a20000047ab9 */ /* 0x000fe20000000800 */
[----:B------:R-:W-:Y:S01]  /*10c80*/  VIADD R0, R0, UR45 ;  /* 0x0000002d00007c36 */ /* 0x000fe20008000000 */
[----:B------:R-:W-:Y:S01]  /*10c90*/  ULDC.64 UR6, c[0x0][0x208] ;  /* 0x0000820000067ab9 */ /* 0x000fe20000000a00 */
[----:B------:R-:W1:Y:S01]  /*10ca0*/  SHFL.IDX PT, R14, R8, RZ, 0x181f ;  /* 0x00181fff080e7589 */ /* 0x000e6200000e0000 */
[----:B------:R-:W-:Y:S02]  /*10cb0*/  IMAD R6, R6, UR4, RZ ;  /* 0x0000000406067c24 */ /* 0x000fe4000f8e02ff */
[C---:B------:R-:W-:Y:S01]  /*10cc0*/  VIADD R11, R0.reuse, 0x10 ;  /* 0x00000010000b7836 */ /* 0x040fe20000000000 */
[----:B------:R-:W-:Y:S02]  /*10cd0*/  SHFL.IDX PT, R5, R7, 0x1, 0x181f ;  /* 0x00381f0007057f89 */ /* 0x000fe400000e0000 */
[----:B------:R-:W-:-:S02]  /*10ce0*/  ISETP.GE.AND P3, PT, R0, R6, PT ;  /* 0x000000060000720c */ /* 0x000fc40003f66270 */
[----:B------:R-:W2:Y:S11]  /*10cf0*/  SHFL.IDX PT, R4, R8, 0x1, 0x181f ;  /* 0x00381f0008047f89 */ /* 0x000eb600000e0000 */
[----:B------:R-:W-:Y:S01]  /*10d00*/  @!P3 LEA R21, R9, UR38, 0x1 ;  /* 0x000000260915bc11 */ /* 0x000fe2000f8e08ff */
[----:B0-----:R-:W-:-:S02]  /*10d10*/  IMAD.MOV.U32 R3, RZ, RZ, R2 ;  /* 0x000000ffff037224 */ /* 0x001fc400078e0002 */
[----:B-1----:R-:W-:Y:S02]  /*10d20*/  IMAD.MOV.U32 R2, RZ, RZ, R14 ;  /* 0x000000ffff027224 */ /* 0x002fe400078e000e */
[----:B------:R-:W-:Y:S02]  /*10d30*/  SHFL.IDX PT, R14, R8, 0x7, 0x181f ;  /* 0x00f81f00080e7f89 */ /* 0x000fe400000e0000 */
[----:B------:R-:W-:-:S05]  /*10d40*/  @!P3 IMAD.WIDE.U32 R2, R10, 0x2, R2 ;  /* 0x000000020a02b825 */ /* 0x000fca00078e0002 */
[----:B------:R-:W-:Y:S04]  /*10d50*/  @!P3 LDGSTS.E.BYPASS.LTC128B.128 [R21+0x10400], desc[UR6][R2.64], !P4 ;  /* 0x104000000215bfae */ /* 0x000fe8000e101d46 */
[----:B------:R-:W-:Y:S04]  /*10d60*/  @!P3 LDGSTS.E.BYPASS.LTC128B.128 [R21+0x14400], desc[UR6][R2.64+0x80], !P2 ;  /* 0x144000800215bfae */ /* 0x000fe8000d101d46 */
[----:B------:R-:W-:Y:S04]  /*10d70*/  @!P3 LDGSTS.E.BYPASS.LTC128B.128 [R21+0x18400], desc[UR6][R2.64+0x100], !P1 ;  /* 0x184001000215bfae */ /* 0x000fe8000c901d46 */
[----:B------:R0:W-:Y:S01]  /*10d80*/  @!P3 LDGSTS.E.BYPASS.LTC128B.128 [R21+0x1c400], desc[UR6][R2.64+0x180], !P0 ;  /* 0x1c4001800215bfae */ /* 0x0001e2000c101d46 */
[----:B------:R-:W-:-:S02]  /*10d90*/  ISETP.GE.AND P3, PT, R11, R6, PT ;  /* 0x000000060b00720c */ /* 0x000fc40003f66270 */
[----:B------:R-:W-:Y:S01]  /*10da0*/  IADD3 R11, R0, 0x20, RZ ;  /* 0x00000020000b7810 */ /* 0x000fe20007ffe0ff */
[----:B0-----:R-:W-:Y:S10]  /*10db0*/  SHFL.IDX PT, R3, R7, 0x2, 0x181f ;  /* 0x00581f0007037f89 */ /* 0x001ff400000e0000 */
[----:B--2---:R-:W-:Y:S01]  /*10dc0*/  @!P3 IMAD.WIDE.U32 R4, R10, 0x2, R4 ;  /* 0x000000020a04b825 */ /* 0x004fe200078e0004 */
[----:B------:R-:W-:Y:S01]  /*10dd0*/  @!P3 LEA R20, R9, UR38, 0x1 ;  /* 0x000000260914bc11 */ /* 0x000fe2000f8e08ff */
[----:B------:R-:W0:Y:S04]  /*10de0*/  SHFL.IDX PT, R2, R8, 0x2, 0x181f ;  /* 0x00581f0008027f89 */ /* 0x000e2800000e0000 */
[----:B------:R-:W-:Y:S04]  /*10df0*/  @!P3 LDGSTS.E.BYPASS.LTC128B.128 [R20+0x10c00], desc[UR6][R4.64], !P4 ;  /* 0x10c000000414bfae */ /* 0x000fe8000e101d46 */
[----:B------:R-:W-:Y:S04]  /*10e00*/  @!P3 LDGSTS.E.BYPASS.LTC128B.128 [R20+0x14c00], desc[UR6][R4.64+0x80], !P2 ;  /* 0x14c000800414bfae */ /* 0x000fe8000d101d46 */
[----:B------:R-:W-:Y:S04]  /*10e10*/  @!P3 LDGSTS.E.BYPASS.LTC128B.128 [R20+0x18c00], desc[UR6][R4.64+0x100], !P1 ;  /* 0x18c001000414bfae */ /* 0x000fe8000c901d46 */
[----:B------:R1:W-:Y:S01]  /*10e20*/  @!P3 LDGSTS.E.BYPASS.LTC128B.128 [R20+0x1cc00], desc[UR6][R4.64+0x180], !P0 ;  /* 0x1cc001800414bfae */ /* 0x0003e2000c101d46 */
[----:B------:R-:W-:Y:S01]  /*10e30*/  ISETP.GE.AND P3, PT, R11, R6, PT ;  /* 0x000000060b00720c */ /* 0x000fe20003f66270 */
[----:B------:R-:W-:-:S02]  /*10e40*/  VIADD R11, R0, 0x30 ;  /* 0x00000030000b7836 */ /* 0x000fc40000000000 */
[----:B-1----:R-:W-:Y:S10]  /*10e50*/  SHFL.IDX PT, R5, R7, 0x3, 0x181f ;  /* 0x00781f0007057f89 */ /* 0x002ff400000e0000 */
[----:B0-----:R-:W-:Y:S01]  /*10e60*/  @!P3 IMAD.WIDE.U32 R2, R10, 0x2, R2 ;  /* 0x000000020a02b825 */ /* 0x001fe200078e0002 */
        /* <DEDUP_REMOVED lines=32> */
[----:B------:R1:W-:Y:S04]  /*11070*/  @!P3 LDGSTS.E.BYPASS.LTC128B.128 [R20+0x12c00], desc[UR6][R4.64], !P4 ;  /* 0x12c000000414bfae */ /* 0x0003e8000e101d46 */
[----:B------:R1:W-:Y:S04]  /*11080*/  @!P3 LDGSTS.E.BYPASS.LTC128B.128 [R20+0x16c00], desc[UR6][R4.64+0x80], !P2 ;  /* 0x16c000800414bfae */ /* 0x0003e8000d101d46 */
[----:B------:R1:W-:Y:S04]  /*11090*/  @!P3 LDGSTS.E.BYPASS.LTC128B.128 [R20+0x1ac00], desc[UR6][R4.64+0x100], !P1 ;  /* 0x1ac001000414bfae */ /* 0x0003e8000c901d46 */
[----:B------:R1:W-:Y:S01]  /*110a0*/  @!P3 LDGSTS.E.BYPASS.LTC128B.128 [R20+0x1ec00], desc[UR6][R4.64+0x180], !P0 ;  /* 0x1ec001800414bfae */ /* 0x0003e2000c101d46 */
[----:B------:R-:W-:-:S03]  /*110b0*/  ISETP.GE.AND P3, PT, R11, R6, PT ;  /* 0x000000060b00720c */ /* 0x000fc60003f66270 */
[----:B------:R-:W2:Y:S10]  /*110c0*/  SHFL.IDX PT, R7, R7, 0x7, 0x181f ;  /* 0x00f81f0007077f89 */ /* 0x000eb400000e0000 */
[----:B0-----:R-:W-:Y:S01]  /*110d0*/  @!P3 IMAD.WIDE.U32 R2, R10, 0x2, R2 ;  /* 0x000000020a02b825 */ /* 0x001fe200078e0002 */
[----:B------:R-:W-:-:S05]  /*110e0*/  @!P3 LEA R21, R9, UR38, 0x1 ;  /* 0x000000260915bc11 */ /* 0x000fca000f8e08ff */
[----:B------:R1:W-:Y:S04]  /*110f0*/  @!P3 LDGSTS.E.BYPASS.LTC128B.128 [R21+0x13400], desc[UR6][R2.64], !P4 ;  /* 0x134000000215bfae */ /* 0x0003e8000e101d46 */
[----:B------:R1:W-:Y:S04]  /*11100*/  @!P3 LDGSTS.E.BYPASS.LTC128B.128 [R21+0x17400], desc[UR6][R2.64+0x80], !P2 ;  /* 0x174000800215bfae */ /* 0x0003e8000d101d46 */
[----:B------:R1:W-:Y:S04]  /*11110*/  @!P3 LDGSTS.E.BYPASS.LTC128B.128 [R21+0x1b400], desc[UR6][R2.64+0x100], !P1 ;  /* 0x1b4001000215bfae */ /* 0x0003e8000c901d46 */
[----:B--2---:R1:W-:Y:S02]  /*11120*/  @!P3 LDGSTS.E.BYPASS.LTC128B.128 [R21+0x1f400], desc[UR6][R2.64+0x180], !P0 ;  /* 0x1f4001800215bfae */ /* 0x0043e4000c101d46 */
.L_x_1172:
[----:B-1----:R-:W-:Y:S01]  /*11130*/  VIADD R3, R0, 0x70 ;  /* 0x0000007000037836 */ /* 0x002fe20000000000 */
        /* <DEDUP_REMOVED lines=15> */
.L_x_1069:
[----:B------:R-:W-:Y:S05]  /*11230*/  BSYNC B0 ;  /* 0x0000000000007941 */ /* 0x000fea0003800000 */
.L_x_1068:
[----:B------:R-:W-:Y:S01]  /*11240*/  NOP ;  /* 0x0000000000007918 */ /* 0x000fe20000000000 */
[----:B------:R-:W-:Y:S01]  /*11250*/  SYNCS.ARRIVE.TRANS64.RED.A0T1 RZ, [UR38+0x30800], RZ ;  /* 0x030800ffffff79a7 */ /* 0x000fe20008200426 */
[----:B------:R-:W-:Y:S01]  /*11260*/  IMAD.MOV.U32 R2, RZ, RZ, 0x1 ;  /* 0x00000001ff027424 */ /* 0x000fe200078e00ff */
[----:B------:R-:W-:Y:S04]  /*11270*/  ARRIVES.LDGSTSBAR.64.TRANSCNT [UR38+0x30800] ;  /* 0x03080000ff0079b0 */ /* 0x000fe80008000aa6 */
[----:B------:R-:W-:Y:S01]  /*11280*/  SHF.L.U32 R2, R2, 0x1f, RZ ;  /* 0x0000001f02027819 */ /* 0x000fe200000006ff */
[----:B------:R-:W-:Y:S01]  /*11290*/  NOP ;  /* 0x0000000000007918 */ /* 0x000fe20000000000 */
[----:B------:R-:W2:Y:S01]  /*112a0*/  LDL.LU R3, [R1+0x8] ;  /* 0x0000080001037983 */ /* 0x000ea20000300800 */
[----:B------:R-:W-:Y:S01]  /*112b0*/  SYNCS.ARRIVE.TRANS64.A1T0 RZ, [UR38+0x30800], RZ ;  /* 0x030800ffffff79a7 */ /* 0x000fe20008100026 */
[----:B------:R-:W1:Y:S01]  /*112c0*/  SYNCS.PHASECHK.TRANS64.TRYWAIT P0, [UR38+0x30820], R2 ;  /* 0x03082002ff0075a7 */ /* 0x000e620008000166 */
[----:B--2---:R-:W-:-:S05]  /*112d0*/  VIADD R0, R3, 0xfffffffe ;  /* 0xfffffffe03007836 */ /* 0x004fca0000000000 */
[----:B------:R-:W-:Y:S01]  /*112e0*/  ISETP.GE.AND P1, PT, R0, UR39, PT ;  /* 0x0000002700007c0c */ /* 0x000fe2000bf26270 */
[----:B-1----:R-:W-:-:S12]  /*112f0*/  @!P0 BRA `(.L_x_1070) ;  /* 0x0000003c002c8947 */ /* 0x002fd80003800000 */
.L_x_1173:
[----:B0-----:R-:W-:Y:S02]  /*11300*/  IMAD.MOV.U32 R9, RZ, RZ, 0x1 ;  /* 0x00000001ff097424 */ /* 0x001fe400078e00ff */
[----:B------:R-:W-:Y:S01]  /*11310*/  IMAD.MOV.U32 R8, RZ, RZ, RZ ;  /* 0x000000ffff087224 */ /* 0x000fe200078e00ff */
[----:B------:R-:W-:Y:S06]  /*11320*/  @!P1 BRA `(.L_x_1071) ;  /* 0x0000002000f09947 */ /* 0x000fec0003800000 */
[----:B------:R-:W-:Y:S01]  /*11330*/  UIADD3 UR4, UR44, 0x1, URZ ;  /* 0x000000012c047890 */ /* 0x000fe2000fffe03f */
[----:B------:R-:W0:Y:S01]  /*11340*/  S2R R4, SR_TID.X ;  /* 0x0000000000047919 */ /* 0x000e220000002100 */
[----:B------:R-:W-:Y:S01]  /*11350*/  ULOP3.LUT UR5, URZ, UR42, URZ, 0x33, !UPT ;  /* 0x0000002a3f057292 */ /* 0x000fe2000f8e333f */
[----:B------:R-:W-:Y:S01]  /*11360*/  IMAD.MOV.U32 R9, RZ, RZ, 0x1 ;  /* 0x00000001ff097424 */ /* 0x000fe200078e00ff */
[----:B------:R-:W-:-:S04]  /*11370*/  UIMAD UR4, UR4, UR41, URZ ;  /* 0x00000029040472a4 */ /* 0x000fc8000f8e023f */
[----:B-1----:R-:W-:Y:S01]  /*11380*/  IMAD.U32 R3, RZ, RZ, UR5 ;  /* 0x00000005ff037e24 */ /* 0x002fe2000f8e00ff */
[----:B------:R-:W-:Y:S01]  /*11390*/  ULOP3.LUT UR5, URZ, UR39, URZ, 0x33, !UPT ;  /* 0x000000273f057292 */ /* 0x000fe2000f8e333f */
[----:B------:R-:W-:Y:S01]  /*113a0*/  LOP3.LUT R2, RZ, UR4, RZ, 0x33, !PT ;  /* 0x00000004ff027c12 */ /* 0x000fe2000f8e33ff */
[----:B------:R-:W-:-:S03]  /*113b0*/  ULOP3.LUT UR4, URZ, UR43, URZ, 0x33, !UPT ;  /* 0x0000002b3f047292 */ /* 0x000fc6000f8e333f */
[----:B------:R-:W-:Y:S01]  /*113c0*/  VIADDMNMX R2, R2, -UR40, R3, !PT ;  /* 0x8000002802027c46 */ /* 0x000fe2000f800103 */
[----:B------:R-:W-:-:S03]  /*113d0*/  IMAD.MOV.U32 R3, RZ, RZ, 0x2 ;  /* 0x00000002ff037424 */ /* 0x000fc600078e00ff */
[----:B------:R-:W-:-:S04]  /*113e0*/  VIMNMX R2, R2, UR4, !PT ;  /* 0x0000000402027c48 */ /* 0x000fc8000ffe0100 */
[----:B------:R-:W-:-:S05]  /*113f0*/  VIADDMNMX R3, R2, R3, UR5, !PT ;  /* 0x0000000502037e46 */ /* 0x000fca000f800103 */
[----:B------:R-:W-:-:S05]  /*11400*/  VIADD R5, R3, 0xfffffffe ;  /* 0xfffffffe03057836 */ /* 0x000fca0000000000 */
[-C--:B------:R-:W-:Y:S02]  /*11410*/  ISETP.NE.AND P0, PT, R5, R2.reuse, PT ;  /* 0x000000020500720c */ /* 0x080fe40003f05270 */
[----:B------:R-:W-:Y:S02]  /*11420*/  LOP3.LUT R2, RZ, R2, RZ, 0x33, !PT ;  /* 0x00000002ff027212 */ /* 0x000fe400078e33ff */
[----:B0-----:R-:W-:Y:S01]  /*11430*/  LOP3.LUT R10, R4, 0x1f, RZ, 0xc0, !PT ;  /* 0x0000001f040a7812 */ /* 0x001fe200078ec0ff */
[----:B------:R-:W-:Y:S02]  /*11440*/  IMAD.MOV.U32 R4, RZ, RZ, R16 ;  /* 0x000000ffff047224 */ /* 0x000fe400078e0010 */
[----:B------:R-:W-:-:S05]  /*11450*/  IMAD.IADD R3, R3, 0x1, R2 ;  /* 0x0000000103037824 */ /* 0x000fca00078e0202 */
[----:B------:R-:W-:Y:S01]  /*11460*/  LOP3.LUT R12, R3, 0x1, RZ, 0xc0, !PT ;  /* 0x00000001030c7812 */ /* 0x000fe200078ec0ff */
[----:B------:R-:W-:Y:S06]  /*11470*/  @!P0 BRA `(.L_x_1072) ;  /* 0x0000001400c88947 */ /* 0x000fec0003800000 */
[----:B------:R-:W-:Y:S01]  /*11480*/  BSSY B0, `(.L_x_1072) ;  /* 0x0000171000007945 */ /* 0x000fe20003800000 */
[----:B------:R-:W-:Y:S01]  /*11490*/  IADD3 R6, R3, -R12, RZ ;  /* 0x8000000c03067210 */ /* 0x000fe20007ffe0ff */
[----:B------:R-:W-:Y:S02]  /*114a0*/  IMAD.MOV.U32 R7, RZ, RZ, 0x1 ;  /* 0x00000001ff077424 */ /* 0x000fe400078e00ff */
[----:B------:R-:W-:-:S07]  /*114b0*/  IMAD.MOV.U32 R4, RZ, RZ, R16 ;  /* 0x000000ffff047224 */ /* 0x000fce00078e0010 */
.L_x_1111:
[----:B------:R-:W2:Y:S01]  /*114c0*/  LDL R2, [R1] ;  /* 0x0000000001027983 */ /* 0x000ea20000100800 */
[----:B------:R-:W-:Y:S01]  /*114d0*/  VIADD R6, R6, 0xfffffffe ;  /* 0xfffffffe06067836 */ /* 0x000fe20000000000 */
[----:B------:R-:W-:Y:S04]  /*114e0*/  BSSY B1, `(.L_x_1073) ;  /* 0x00000b3000017945 */ /* 0x000fe80003800000 */
[----:B------:R-:W-:Y:S02]  /*114f0*/  ISETP.NE.AND P2, PT, R6, RZ, PT ;  /* 0x000000ff0600720c */ /* 0x000fe40003f45270 */
[----:B--2---:R-:W-:-:S13]  /*11500*/  ISETP.NE.AND P0, PT, R2, RZ, PT ;  /* 0x000000ff0200720c */ /* 0x004fda0003f05270 */
[----:B------:R-:W-:Y:S05]  /*11510*/  @!P0 BRA `(.L_x_1074) ;  /* 0x0000000800bc8947 */ /* 0x000fea0003800000 */
[----:B------:R-:W2:Y:S01]  /*11520*/  LDL R2, [R1+0x4] ;  /* 0x0000040001027983 */ /* 0x000ea20000100800 */
[----:B------:R-:W-:Y:S01]  /*11530*/  IMAD.MOV.U32 R9, RZ, RZ, R0 ;  /* 0x000000ffff097224 */ /* 0x000fe200078e0000 */
        /* <DEDUP_REMOVED lines=11> */
[----:B------:R-:W-:-:S03]  /*115f0*/  IMAD R4, R18, UR5, R5 ;  /* 0x0000000512047c24 */ /* 0x000fc6000f8e0205 */
[--C-:B------:R-:W-:Y:S01]  /*11600*/  SHF.R.S32.HI R3, RZ, 0x1f, R2.reuse ;  /* 0x0000001fff037819 */ /* 0x100fe20000011402 */
[--C-:B------:R-:W-:Y:S02]  /*11610*/  IMAD.MOV R5, RZ, RZ, -R2.reuse ;  /* 0x000000ffff057224 */ /* 0x100fe400078e0a02 */
[----:B------:R-:W-:Y:S01]  /*11620*/  IMAD.WIDE.U32 R2, R18, UR4, R2 ;  /* 0x0000000412027c25 */ /* 0x000fe2000f8e0002 */
[----:B------:R-:W-:-:S03]  /*11630*/  ULDC.64 UR4, c[0x0][0x418] ;  /* 0x0001060000047ab9 */ /* 0x000fc60000000a00 */
[----:B------:R-:W-:Y:S01]  /*11640*/  IMAD.IADD R3, R4, 0x1, R3 ;  /* 0x0000000104037824 */ /* 0x000fe200078e0203 */
[----:B------:R-:W-:Y:S01]  /*11650*/  LEA R4, P0, R2, UR4, 0x2 ;  /* 0x0000000402047c11 */ /* 0x000fe2000f8010ff */
[----:B------:R-:W-:-:S03]  /*11660*/  IMAD R9, R9, R5, R0 ;  /* 0x0000000509097224 */ /* 0x000fc600078e0200 */
[----:B------:R-:W-:-:S05]  /*11670*/  LEA.HI.X R5, R2, UR5, R3, 0x2, P0 ;  /* 0x0000000502057c11 */ /* 0x000fca00080f1403 */
[----:B------:R0:W5:Y:S04]  /*11680*/  LDG.E R4, desc[UR6][R4.64] ;  /* 0x0000000604047981 */ /* 0x000168000c1e1900 */
.L_x_1075:
[----:B------:R-:W1:Y:S01]  /*11690*/  S2R R2, SR_TID.X ;  /* 0x0000000000027919 */ /* 0x000e620000002100 */
[----:B------:R-:W-:Y:S01]  /*116a0*/  BSSY B2, `(.L_x_1076) ;  /* 0x0000006000027945 */ /* 0x000fe20003800000 */
[----:B-1----:R-:W-:Y:S02]  /*116b0*/  LOP3.LUT R3, R2, 0x7f, RZ, 0xc0, !PT ;  /* 0x0000007f02037812 */ /* 0x002fe400078ec0ff */
[----:B------:R-:W-:Y:S02]  /*116c0*/  SHF.L.U32 R2, R7, 0x1f, RZ ;  /* 0x0000001f07027819 */ /* 0x000fe400000006ff */
[----:B------:R-:W-:Y:S02]  /*116d0*/  ISETP.NE.AND P1, PT, R3, RZ, PT ;  /* 0x000000ff0300720c */ /* 0x000fe40003f25270 */
[----:B------:R-:W1:Y:S02]  /*116e0*/  SYNCS.PHASECHK.TRANS64.TRYWAIT P0, [UR38+0x30848], R2 ;  /* 0x03084802ff0075a7 */ /* 0x000e640008000166 */
[----:B-1----:R-:W-:Y:S09]  /*116f0*/  @!P0 BRA `(.L_x_1077) ;  /* 0x0000003800448947 */ /* 0x002ff20003800000 */
.L_x_1174:
[----:B------:R-:W-:Y:S05]  /*11700*/  BSYNC B2 ;  /* 0x0000000000027941 */ /* 0x000fea0003800000 */
.L_x_1076:
[----:B------:R-:W-:Y:S04]  /*11710*/  BSSY B2, `(.L_x_1078) ;  /* 0x0000007000027945 */ /* 0x000fe80003800000 */
[----:B------:R-:W-:Y:S05]  /*11720*/  @P1 BRA `(.L_x_1079) ;  /* 0x0000000000141947 */ /* 0x000fea0003800000 */
[----:B------:R-:W-:Y:S01]  /*11730*/  ISETP.NE.AND P0, PT, R10, RZ, PT ;  /* 0x000000ff0a00720c */ /* 0x000fe20003f05270 */
[----:B-1----:R-:W-:-:S04]  /*11740*/  IMAD.MOV.U32 R3, RZ, RZ, 0x8000 ;  /* 0x00008000ff037424 */ /* 0x002fc800078e00ff */
[----:B------:R2:W-:Y:S08]  /*11750*/  SYNCS.ARRIVE.TRANS64 RZ, [UR38+0x30838], R3 ;  /* 0x03083803ffff79a7 */ /* 0x0005f00008000026 */
[----:B--2---:R-:W-:Y:S05]  /*11760*/  @!P0 BRA `(.L_x_1079) ;  /* 0x0000000000048947 */ /* 0x004fea0003800000 */
[----:B------:R-:W-:Y:S01]  /*11770*/  BPT.TRAP 0x1 ;  /* 0x000000040000795c */ /* 0x000fe20000300000 */
.L_x_1079:
[----:B------:R-:W-:Y:S05]  /*11780*/  BSYNC B2 ;  /* 0x0000000000027941 */ /* 0x000fea0003800000 */
.L_x_1078:
[----:B------:R-:W-:Y:S01]  /*11790*/  IMAD.MOV.U32 R14, RZ, RZ, RZ ;  /* 0x000000ffff0e7224 */ /* 0x000fe200078e00ff */
[----:B------:R-:W-:Y:S01]  /*117a0*/  ULDC.64 UR4, c[0x0][0x198] ;  /* 0x0000660000047ab9 */ /* 0x000fe20000000a00 */
[----:B------:R-:W-:Y:S01]  /*117b0*/  PLOP3.LUT P0, PT, PT, PT, PT, 0x80, 0x0 ;  /* 0x000000000000781c */ /* 0x000fe20003f0f070 */
[----:B------:R-:W-:Y:S01]  /*117c0*/  UIADD3 UR4, UP0, UR4, 0x370, URZ ;  /* 0x0000037004047890 */ /* 0x000fe2000ff1e03f */
[----:B-1----:R-:W-:Y:S01]  /*117d0*/  IMAD.SHL.U32 R3, R9, 0x40, RZ ;  /* 0x0000004009037824 */ /* 0x002fe200078e00ff */
[----:B------:R-:W-:Y:S01]  /*117e0*/  R2UR UR34, R14 ;  /* 0x000000000e2272ca */ /* 0x000fe200000e0000 */
[----:B------:R-:W-:Y:S02]  /*117f0*/  UIADD3 UR32, UR38, 0x28400, URZ ;  /* 0x0002840026207890 */ /* 0x000fe4000fffe03f */
[----:B------:R-:W-:Y:S02]  /*11800*/  UIADD3 UR33, UR38, 0x30838, URZ ;  /* 0x0003083826217890 */ /* 0x000fe4000fffe03f */
[----:B------:R-:W-:Y:S01]  /*11810*/  UIADD3.X UR5, URZ, UR5, URZ, UP0, !UPT ;  /* 0x000000053f057290 */ /* 0x000fe200087fe43f */
[----:B------:R-:W-:Y:S01]  /*11820*/  UMOV UR6, 0x0 ;  /* 0x0000000000067882 */ /* 0x000fe20000000000 */
[----:B------:R-:W-:-:S10]  /*11830*/  UMOV UR7, 0x14f00000 ;  /* 0x14f0000000077882 */ /* 0x000fd40000000000 */
.L_x_1080:
[----:B------:R-:W-:-:S13]  /*11840*/  @P0 ELECT P3, URZ, PT ;  /* 0x00000000003f082f */ /* 0x000fda0003860000 */
[----:B-----5:R-:W-:Y:S02]  /*11850*/  @P3 R2UR UR37, R4 ;  /* 0x00000000042532ca */ /* 0x020fe400000e0000 */
        /* <DEDUP_REMOVED lines=11> */
.L_x_1081:
        /* <DEDUP_REMOVED lines=15> */
.L_x_1082:
        /* <DEDUP_REMOVED lines=15> */
.L_x_1083:
        /* <DEDUP_REMOVED lines=12> */
.L_x_1175:
[----:B------:R-:W-:Y:S05]  /*11bb0*/  BSYNC B2 ;  /* 0x0000000000027941 */ /* 0x000fea0003800000 */
.L_x_1084:
        /* <DEDUP_REMOVED lines=9> */
.L_x_1087:
[----:B------:R-:W-:Y:S05]  /*11c50*/  BSYNC B2 ;  /* 0x0000000000027941 */ /* 0x000fea0003800000 */
.L_x_1086:
[----:B------:R-:W-:Y:S01]  /*11c60*/  R2UR UR6, R2 ;  /* 0x00000000020672ca */ /* 0x000fe200000e0000 */
[----:B------:R-:W-:Y:S01]  /*11c70*/  ULDC.64 UR4, c[0x0][0x198] ;  /* 0x0000660000047ab9 */ /* 0x000fe20000000a00 */
[----:B------:R-:W-:Y:S01]  /*11c80*/  R2UR UR7, R3 ;  /* 0x00000000030772ca */ /* 0x000fe200000e0000 */
[----:B------:R-:W-:Y:S01]  /*11c90*/  UIADD3 UR4, UP0, UR4, 0x470, URZ ;  /* 0x0000047004047890 */ /* 0x000fe2000ff1e03f */
[----:B------:R-:W-:Y:S01]  /*11ca0*/  R2UR UR10, R14 ;  /* 0x000000000e0a72ca */ /* 0x000fe200000e0000 */
[----:B------:R-:W-:Y:S01]  /*11cb0*/  IMAD.SHL.U32 R14, R17, 0x40, RZ ;  /* 0x00000040110e7824 */ /* 0x000fe200078e00ff */
[----:B------:R-:W-:Y:S01]  /*11cc0*/  PLOP3.LUT P0, PT, PT, PT, PT, 0x80, 0x0 ;  /* 0x000000000000781c */ /* 0x000fe20003f0f070 */
[----:B------:R-:W-:Y:S02]  /*11cd0*/  UIADD3 UR8, UR38, 0x400, URZ ;  /* 0x0000040026087890 */ /* 0x000fe4000fffe03f */
[----:B------:R-:W-:Y:S02]  /*11ce0*/  UIADD3 UR9, UR38, 0x30850, URZ ;  /* 0x0003085026097890 */ /* 0x000fe4000fffe03f */
[----:B------:R-:W-:-:S12]  /*11cf0*/  UIADD3.X UR5, URZ, UR5, URZ, UP0, !UPT ;  /* 0x000000053f057290 */ /* 0x000fd800087fe43f */
.L_x_1088:
        /* <DEDUP_REMOVED lines=13> */
.L_x_1089:
        /* <DEDUP_REMOVED lines=13> */
.L_x_1090:
        /* <DEDUP_REMOVED lines=13> */
.L_x_1091:
        /* <DEDUP_REMOVED lines=10> */
.L_x_1074:
[----:B------:R-:W-:Y:S05]  /*12010*/  BSYNC B1 ;  /* 0x0000000000017941 */ /* 0x000fea0003800000 */
.L_x_1073:
        /* <DEDUP_REMOVED lines=28> */
.L_x_1094:
[----:B------:R-:W1:Y:S01]  /*121e0*/  S2R R2, SR_TID.X ;  /* 0x0000000000027919 */ /* 0x000e620000002100 */
[----:B------:R-:W-:Y:S01]  /*121f0*/  BSSY B2, `(.L_x_1095) ;  /* 0x0000006000027945 */ /* 0x000fe20003800000 */
[----:B-1----:R-:W-:Y:S02]  /*12200*/  LOP3.LUT R3, R2, 0x7f, RZ, 0xc0, !PT ;  /* 0x0000007f02037812 */ /* 0x002fe400078ec0ff */
[----:B------:R-:W-:Y:S02]  /*12210*/  SHF.L.U32 R2, R9, 0x1f, RZ ;  /* 0x0000001f09027819 */ /* 0x000fe400000006ff */
[----:B------:R-:W-:Y:S02]  /*12220*/  ISETP.NE.AND P1, PT, R3, RZ, PT ;  /* 0x000000ff0300720c */ /* 0x000fe40003f25270 */
[----:B------:R-:W1:Y:S02]  /*12230*/  SYNCS.PHASECHK.TRANS64.TRYWAIT P0, [UR38+0x30840], R2 ;  /* 0x03084002ff0075a7 */ /* 0x000e640008000166 */
[----:B-1----:R-:W-:Y:S09]  /*12240*/  @!P0 BRA `(.L_x_1096) ;  /* 0x0000002c00a08947 */ /* 0x002ff20003800000 */
.L_x_1176:
[----:B------:R-:W-:Y:S05]  /*12250*/  BSYNC B2 ;  /* 0x0000000000027941 */ /* 0x000fea0003800000 */
.L_x_1095:
[----:B------:R-:W-:Y:S04]  /*12260*/  BSSY B2, `(.L_x_1097) ;  /* 0x0000007000027945 */ /* 0x000fe80003800000 */
[----:B------:R-:W-:Y:S05]  /*12270*/  @P1 BRA `(.L_x_1098) ;  /* 0x0000000000141947 */ /* 0x000fea0003800000 */
[----:B------:R-:W-:Y:S01]  /*12280*/  ISETP.NE.AND P0, PT, R10, RZ, PT ;  /* 0x000000ff0a00720c */ /* 0x000fe20003f05270 */
[----:B-1----:R-:W-:-:S04]  /*12290*/  IMAD.MOV.U32 R2, RZ, RZ, 0x8000 ;  /* 0x00008000ff027424 */ /* 0x002fc800078e00ff */
[----:B------:R2:W-:Y:S08]  /*122a0*/  SYNCS.ARRIVE.TRANS64 RZ, [UR38+0x30830], R2 ;  /* 0x03083002ffff79a7 */ /* 0x0005f00008000026 */
[----:B--2---:R-:W-:Y:S05]  /*122b0*/  @!P0 BRA `(.L_x_1098) ;  /* 0x0000000000048947 */ /* 0x004fea0003800000 */
[----:B------:R-:W-:Y:S01]  /*122c0*/  BPT.TRAP 0x1 ;  /* 0x000000040000795c */ /* 0x000fe20000300000 */
.L_x_1098:
[----:B------:R-:W-:Y:S05]  /*122d0*/  BSYNC B2 ;  /* 0x0000000000027941 */ /* 0x000fea0003800000 */
.L_x_1097:
        /* <DEDUP_REMOVED lines=11> */
.L_x_1099:
        /* <DEDUP_REMOVED lines=14> */
.L_x_1100:
        /* <DEDUP_REMOVED lines=14> */
.L_x_1101:
        /* <DEDUP_REMOVED lines=14> */
.L_x_1102:
        /* <DEDUP_REMOVED lines=12> */
.L_x_1177:
[----:B------:R-:W-:Y:S05]  /*126f0*/  BSYNC B2 ;  /* 0x0000000000027941 */ /* 0x000fea0003800000 */
.L_x_1103:
        /* <DEDUP_REMOVED lines=9> */
.L_x_1106:
[----:B------:R-:W-:Y:S05]  /*12790*/  BSYNC B2 ;  /* 0x0000000000027941 */ /* 0x000fea0003800000 */
.L_x_1105:
        /* <DEDUP_REMOVED lines=10> */
.L_x_1107:
        /* <DEDUP_REMOVED lines=13> */
.L_x_1108:
        /* <DEDUP_REMOVED lines=13> */
.L_x_1109:
        /* <DEDUP_REMOVED lines=13> */
.L_x_1110:
        /* <DEDUP_REMOVED lines=10> */
.L_x_1093:
[----:B------:R-:W-:Y:S05]  /*12b50*/  BSYNC B1 ;  /* 0x0000000000017941 */ /* 0x000fea0003800000 */
.L_x_1092:
[----:B------:R-:W-:Y:S01]  /*12b60*/  IADD3 R0, R0, -0x2, RZ ;  /* 0xfffffffe00007810 */ /* 0x000fe20007ffe0ff */
[----:B------:R-:W-:Y:S01]  /*12b70*/  IMAD.MOV.U32 R7, RZ, RZ, R9 ;  /* 0x000000ffff077224 */ /* 0x000fe200078e0009 */
[----:B------:R-:W-:Y:S06]  /*12b80*/  @P2 BRA `(.L_x_1111) ;  /* 0xffffffe8004c2947 */ /* 0x000fec000383ffff */
[----:B------:R-:W-:Y:S05]  /*12b90*/  BSYNC B0 ;  /* 0x0000000000007941 */ /* 0x000fea0003800000 */
.L_x_1072:
[----:B------:R-:W-:Y:S01]  /*12ba0*/  ISETP.NE.AND P0, PT, R12, RZ, PT ;  /* 0x000000ff0c00720c */ /* 0x000fe20003f05270 */
[----:B------:R-:W-:-:S12]  /*12bb0*/  BSSY B0, `(.L_x_1071) ;  /* 0x00000b3000007945 */ /* 0x000fd80003800000 */
[----:B------:R-:W-:Y:S05]  /*12bc0*/  @!P0 BRA `(.L_x_1112) ;  /* 0x0000000800c48947 */ /* 0x000fea0003800000 */
[----:B------:R-:W2:Y:S01]  /*12bd0*/  LDL R2, [R1] ;  /* 0x0000000001027983 */ /* 0x000ea20000100800 */
[----:B------:R-:W-:Y:S01]  /*12be0*/  IMAD.MOV.U32 R8, RZ, RZ, 0x1 ;  /* 0x00000001ff087424 */ /* 0x000fe200078e00ff */
        /* <DEDUP_REMOVED lines=25> */
.L_x_1113:
[----:B------:R-:W1:Y:S01]  /*12d80*/  S2R R2, SR_TID.X ;  /* 0x0000000000027919 */ /* 0x000e620000002100 */
[----:B------:R-:W-:Y:S01]  /*12d90*/  BSSY B1, `(.L_x_1114) ;  /* 0x0000006000017945 */ /* 0x000fe20003800000 */
[----:B-1----:R-:W-:Y:S02]  /*12da0*/  LOP3.LUT R3, R2, 0x7f, RZ, 0xc0, !PT ;  /* 0x0000007f02037812 */ /* 0x002fe400078ec0ff */
[----:B------:R-:W-:Y:S02]  /*12db0*/  SHF.L.U32 R2, R9, 0x1f, RZ ;  /* 0x0000001f09027819 */ /* 0x000fe400000006ff */
[----:B------:R-:W-:Y:S02]  /*12dc0*/  ISETP.NE.AND P1, PT, R3, RZ, PT ;  /* 0x000000ff0300720c */ /* 0x000fe40003f25270 */
[----:B------:R-:W1:Y:S02]  /*12dd0*/  SYNCS.PHASECHK.TRANS64.TRYWAIT P0, [UR38+0x30848], R2 ;  /* 0x03084802ff0075a7 */ /* 0x000e640008000166 */
[----:B-1----:R-:W-:Y:S09]  /*12de0*/  @!P0 BRA `(.L_x_1115) ;  /* 0x0000002000e88947 */ /* 0x002ff20003800000 */
.L_x_1178:
[----:B------:R-:W-:Y:S05]  /*12df0*/  BSYNC B1 ;  /* 0x0000000000017941 */ /* 0x000fea0003800000 */
.L_x_1114:
[----:B------:R-:W-:Y:S04]  /*12e00*/  BSSY B1, `(.L_x_1116) ;  /* 0x0000007000017945 */ /* 0x000fe80003800000 */
[----:B------:R-:W-:Y:S05]  /*12e10*/  @P1 BRA `(.L_x_1117) ;  /* 0x0000000000141947 */ /* 0x000fea0003800000 */
[----:B------:R-:W-:Y:S01]  /*12e20*/  ISETP.NE.AND P0, PT, R10, RZ, PT ;  /* 0x000000ff0a00720c */ /* 0x000fe20003f05270 */
[----:B-1----:R-:W-:-:S04]  /*12e30*/  IMAD.MOV.U32 R3, RZ, RZ, 0x8000 ;  /* 0x00008000ff037424 */ /* 0x002fc800078e00ff */
[----:B------:R2:W-:Y:S08]  /*12e40*/  SYNCS.ARRIVE.TRANS64 RZ, [UR38+0x30838], R3 ;  /* 0x03083803ffff79a7 */ /* 0x0005f00008000026 */
[----:B--2---:R-:W-:Y:S05]  /*12e50*/  @!P0 BRA `(.L_x_1117) ;  /* 0x0000000000048947 */ /* 0x004fea0003800000 */
[----:B------:R-:W-:Y:S01]  /*12e60*/  BPT.TRAP 0x1 ;  /* 0x000000040000795c */ /* 0x000fe20000300000 */
.L_x_1117:
[----:B------:R-:W-:Y:S05]  /*12e70*/  BSYNC B1 ;  /* 0x0000000000017941 */ /* 0x000fea0003800000 */
.L_x_1116:
[----:B0-----:R-:W-:Y:S01]  /*12e80*/  IMAD.MOV.U32 R5, RZ, RZ, RZ ;  /* 0x000000ffff057224 */ /* 0x001fe200078e00ff */
        /* <DEDUP_REMOVED lines=10> */
.L_x_1118:
        /* <DEDUP_REMOVED lines=14> */
.L_x_1119:
        /* <DEDUP_REMOVED lines=14> */
.L_x_1120:
        /* <DEDUP_REMOVED lines=14> */
.L_x_1121:
        /* <DEDUP_REMOVED lines=11> */
.L_x_1179:
[----:B------:R-:W-:Y:S05]  /*13280*/  BSYNC B1 ;  /* 0x0000000000017941 */ /* 0x000fea0003800000 */
.L_x_1122:
        /* <DEDUP_REMOVED lines=9> */
.L_x_1125:
[----:B------:R-:W-:Y:S05]  /*13320*/  BSYNC B1 ;  /* 0x0000000000017941 */ /* 0x000fea0003800000 */
.L_x_1124:
        /* <DEDUP_REMOVED lines=10> */
.L_x_1126:
        /* <DEDUP_REMOVED lines=13> */
.L_x_1127:
        /* <DEDUP_REMOVED lines=13> */
.L_x_1128:
        /* <DEDUP_REMOVED lines=13> */
.L_x_1129:
        /* <DEDUP_REMOVED lines=8> */
[----:B------:R-:W-:Y:S01]  /*136c0*/  IMAD.MOV.U32 R17, RZ, RZ, R0 ;  /* 0x000000ffff117224 */ /* 0x000fe200078e0000 */
[----:B------:R-:W-:-:S07]  /*136d0*/  MOV R16, R4 ;  /* 0x0000000400107202 */ /* 0x000fce0000000f00 */
.L_x_1112:
[----:B------:R-:W-:Y:S05]  /*136e0*/  BSYNC B0 ;  /* 0x0000000000007941 */ /* 0x000fea0003800000 */
.L_x_1071:
[----:B------:R-:W2:Y:S01]  /*136f0*/  LDL.LU R0, [R1] ;  /* 0x0000000001007983 */ /* 0x000ea20000300800 */
[----:B------:R-:W-:Y:S01]  /*13700*/  BSSY B0, `(.L_x_1130) ;  /* 0x0000051000007945 */ /* 0x000fe20003800000 */
[----:B--2---:R-:W-:-:S13]  /*13710*/  ISETP.NE.AND P0, PT, R0, RZ, PT ;  /* 0x000000ff0000720c */ /* 0x004fda0003f05270 */
[----:B------:R-:W-:Y:S05]  /*13720*/  @!P0 BRA `(.L_x_1131) ;  /* 0x0000000400388947 */ /* 0x000fea0003800000 */
[----:B------:R-:W0:Y:S01]  /*13730*/  S2R R0, SR_TID.X ;  /* 0x0000000000007919 */ /* 0x000e220000002100 */
[----:B-1----:R-:W-:Y:S01]  /*13740*/  LEA R3, R8, UR38, 0x3 ;  /* 0x0000002608037c11 */ /* 0x002fe2000f8e18ff */
[----:B------:R-:W-:Y:S01]  /*13750*/  BSSY B1, `(.L_x_1132) ;  /* 0x0000006000017945 */ /* 0x000fe20003800000 */
[----:B0-----:R-:W-:Y:S02]  /*13760*/  LOP3.LUT R2, R0, 0x7f, RZ, 0xc0, !PT ;  /* 0x0000007f00027812 */ /* 0x001fe400078ec0ff */
[----:B------:R-:W-:Y:S02]  /*13770*/  SHF.L.U32 R0, R9, 0x1f, RZ ;  /* 0x0000001f09007819 */ /* 0x000fe400000006ff */
[----:B------:R-:W-:Y:S02]  /*13780*/  ISETP.NE.AND P1, PT, R2, RZ, PT ;  /* 0x000000ff0200720c */ /* 0x000fe40003f25270 */
[----:B------:R-:W0:Y:S02]  /*13790*/  SYNCS.PHASECHK.TRANS64.TRYWAIT P0, [R3+URZ+0x30860], R0 ;  /* 0x03086000030075a7 */ /* 0x000e24000800017f */
[----:B0-----:R-:W-:Y:S09]  /*137a0*/  @!P0 BRA `(.L_x_1133) ;  /* 0x0000001800a88947 */ /* 0x001ff20003800000 */
.L_x_1180:
[----:B------:R-:W-:Y:S05]  /*137b0*/  BSYNC B1 ;  /* 0x0000000000017941 */ /* 0x000fea0003800000 */
.L_x_1132:
[----:B------:R-:W-:Y:S04]  /*137c0*/  BSSY B1, `(.L_x_1134) ;  /* 0x0000008000017945 */ /* 0x000fe80003800000 */
[----:B------:R-:W-:Y:S05]  /*137d0*/  @P1 BRA `(.L_x_1135) ;  /* 0x0000000000181947 */ /* 0x000fea0003800000 */
[----:B------:R-:W1:Y:S01]  /*137e0*/  S2R R2, SR_TID.X ;  /* 0x0000000000027919 */ /* 0x000e620000002100 */
[----:B0-----:R-:W-:-:S04]  /*137f0*/  IMAD.MOV.U32 R0, RZ, RZ, 0x8000 ;  /* 0x00008000ff007424 */ /* 0x001fc800078e00ff */
[----:B------:R2:W-:Y:S01]  /*13800*/  SYNCS.ARRIVE.TRANS64 RZ, [R3+URZ+0x30850], R0 ;  /* 0x0308500003ff79a7 */ /* 0x0005e2000800003f */
[----:B-1----:R-:W-:-:S13]  /*13810*/  LOP3.LUT P0, RZ, R2, 0x1f, RZ, 0xc0, !PT ;  /* 0x0000001f02ff7812 */ /* 0x002fda000780c0ff */
[----:B--2---:R-:W-:Y:S05]  /*13820*/  @!P0 BRA `(.L_x_1135) ;  /* 0x0000000000048947 */ /* 0x004fea0003800000 */
[----:B------:R-:W-:Y:S01]  /*13830*/  BPT.TRAP 0x1 ;  /* 0x000000040000795c */ /* 0x000fe20000300000 */
.L_x_1135:
[----:B------:R-:W-:Y:S05]  /*13840*/  BSYNC B1 ;  /* 0x0000000000017941 */ /* 0x000fea0003800000 */
.L_x_1134:
[----:B------:R-:W-:Y:S01]  /*13850*/  R2UR UR4, R8 ;  /* 0x00000000080472ca */ /* 0x000fe200000e0000 */
[----:B------:R-:W-:Y:S01]  /*13860*/  ULDC.64 UR6, c[0x0][0x198] ;  /* 0x0000660000067ab9 */ /* 0x000fe20000000a00 */
[----:B------:R-:W-:Y:S01]  /*13870*/  R2UR UR9, R3 ;  /* 0x00000000030972ca */ /* 0x000fe200000e0000 */
[----:B------:R-:W-:Y:S01]  /*13880*/  UIADD3 UR6, UP0, UR6, 0x470, URZ ;  /* 0x0000047006067890 */ /* 0x000fe2000ff1e03f */
[----:B------:R-:W-:Y:S01]  /*13890*/  PLOP3.LUT P0, PT, PT, PT, PT, 0x80, 0x0 ;  /* 0x000000000000781c */ /* 0x000fe20003f0f070 */
[----:B------:R-:W-:Y:S01]  /*138a0*/  IMAD.SHL.U32 R17, R17, 0x40, RZ ;  /* 0x0000004011117824 */ /* 0x000fe200078e00ff */
[----:B------:R-:W-:Y:S01]  /*138b0*/  UMOV UR14, 0x0 ;  /* 0x00000000000e7882 */ /* 0x000fe20000000000 */
[----:B------:R-:W-:Y:S01]  /*138c0*/  UIADD3.X UR7, URZ, UR7, URZ, UP0, !UPT ;  /* 0x000000073f077290 */ /* 0x000fe200087fe43f */
[----:B------:R-:W-:Y:S01]  /*138d0*/  UMOV UR15, 0x14f00000 ;  /* 0x14f00000000f7882 */ /* 0x000fe20000000000 */
[----:B------:R-:W-:-:S04]  /*138e0*/  UMOV UR10, URZ ;  /* 0x0000003f000a7c82 */ /* 0x000fc80008000000 */
[----:B------:R-:W-:Y:S02]  /*138f0*/  ULEA UR4, UR4, UR38, 0xf ;  /* 0x0000002604047291 */ /* 0x000fe4000f8e783f */
[----:B------:R-:W-:Y:S02]  /*13900*/  UIADD3 UR9, UR9, 0x30850, URZ ;  /* 0x0003085009097890 */ /* 0x000fe4000fffe03f */
[----:B------:R-:W-:-:S12]  /*13910*/  UIADD3 UR8, UR4, 0x400, URZ ;  /* 0x0000040004087890 */ /* 0x000fd8000fffe03f */
.L_x_1136:
        /* <DEDUP_REMOVED lines=8> */
[----:B------:R-:W-:Y:S01]  /*139a0*/  PLOP3.LUT P0, PT, PT, PT, PT, 0x80, 0x0 ;  /* 0x000000000000781c */ /* 0x000fe20003f0f070 */
[----:B------:R-:W-:Y:S01]  /*139b0*/  UIADD3 UR8, UR4, 0x2400, URZ ;  /* 0x0000240004087890 */ /* 0x000fe2000fffe03f */
[----:B------:R-:W-:Y:S01]  /*139c0*/  UMOV UR14, 0x0 ;  /* 0x00000000000e7882 */ /* 0x000fe20000000000 */
[----:B------:R-:W-:Y:S01]  /*139d0*/  UMOV UR15, 0x14f00000 ;  /* 0x14f00000000f7882 */ /* 0x000fe20000000000 */
[----:B------:R-:W-:-:S09]  /*139e0*/  UMOV UR10, 0x40 ;  /* 0x00000040000a7882 */ /* 0x000fd20000000000 */
.L_x_1137:
        /* <DEDUP_REMOVED lines=13> */
.L_x_1138:
        /* <DEDUP_REMOVED lines=10> */
[----:B------:R-:W-:Y:S02]  /*13b60*/  UMOV UR5, 0x14f00000 ;  /* 0x14f0000000057882 */ /* 0x000fe40000000000 */
[----:B------:R-:W-:Y:S01]  /*13b70*/  UMOV UR4, 0x0 ;  /* 0x0000000000047882 */ /* 0x000fe20000000000 */
[----:B------:R-:W-:-:S08]  /*13b80*/  UMOV UR10, 0xc0 ;  /* 0x000000c0000a7882 */ /* 0x000fd00000000000 */
.L_x_1139:
        /* <DEDUP_REMOVED lines=8> */
.L_x_1131:
[----:B------:R-:W-:Y:S05]  /*13c10*/  BSYNC B0 ;  /* 0x0000000000007941 */ /* 0x000fea0003800000 */
.L_x_1130:
[----:B0-----:R-:W-:Y:S02]  /*13c20*/  VIADD R0, R8, 0x1 ;  /* 0x0000000108007836 */ /* 0x001fe40000000000 */
[----:B-1----:R-:W-:-:S03]  /*13c30*/  IMAD.MOV.U32 R3, RZ, RZ, RZ ;  /* 0x000000ffff037224 */ /* 0x002fc600078e00ff */
[----:B------:R-:W-:-:S04]  /*13c40*/  ISETP.NE.AND P0, PT, R0, 0x2, PT ;  /* 0x000000020000780c */ /* 0x000fc80003f05270 */
[----:B------:R-:W-:Y:S02]  /*13c50*/  SEL R2, RZ, 0x1, P0 ;  /* 0x00000001ff027807 */ /* 0x000fe40000000000 */
[----:B------:R-:W-:Y:S02]  /*13c60*/  SEL R0, R0, RZ, P0 ;  /* 0x000000ff00007207 */ /* 0x000fe40000000000 */
[----:B------:R-:W-:-:S07]  /*13c70*/  LOP3.LUT R9, R9, R2, RZ, 0x3c, !PT ;  /* 0x0000000209097212 */ /* 0x000fce00078e3cff */
.L_x_1049:
[----:B------:R-:W0:Y:S01]  /*13c80*/  S2R R5, SR_CgaCtaId ;  /* 0x0000000000057919 */ /* 0x000e220000008800 */
[----:B------:R-:W-:Y:S02]  /*13c90*/  MOV R2, 0x400 ;  /* 0x0000040000027802 */ /* 0x000fe40000000f00 */
[----:B------:R-:W-:Y:S02]  /*13ca0*/  SHF.L.U32 R3, R3, 0x1f, RZ ;  /* 0x0000001f03037819 */ /* 0x000fe400000006ff */
[----:B0-----:R-:W-:-:S04]  /*13cb0*/  LEA R2, R5, R2, 0x18 ;  /* 0x0000000205027211 */ /* 0x001fc800078ec0ff */
[----:B------:R-:W0:Y:S02]  /*13cc0*/  SYNCS.PHASECHK.TRANS64.TRYWAIT P0, [R2+URZ+0x30820], R3 ;  /* 0x03082003020075a7 */ /* 0x000e24000800017f */
[----:B0-----:R-:W-:Y:S05]  /*13cd0*/  @!P0 BRA `(.L_x_1140) ;  /* 0x0000001400708947 */ /* 0x001fea0003800000 */
.L_x_1181:
[----:B------:R-:W-:-:S03]  /*13ce0*/  UMOV UR4, 0xffffffff ;  /* 0xffffffff00047882 */ /* 0x000fc60000000000 */
[----:B------:R-:W-:Y:S05]  /*13cf0*/  BRA.DIV UR4, `(.L_x_1141) ;  /* 0x00000016047c7947 */ /* 0x000fea000b800000 */
[----:B0-----:R-:W0:Y:S02]  /*13d00*/  S2R R3, SR_TID.X ;  /* 0x0000000000037919 */ /* 0x001e240000002100 */
[----:B0-----:R-:W-:-:S04]  /*13d10*/  SHF.R.U32.HI R3, RZ, 0x5, R3 ;  /* 0x00000005ff037819 */ /* 0x001fc80000011603 */
[----:B------:R-:W-:-:S05]  /*13d20*/  LOP3.LUT R3, R3, 0x3, RZ, 0xc0, !PT ;  /* 0x0000000303037812 */ /* 0x000fca00078ec0ff */
[----:B------:R0:W1:Y:S02]  /*13d30*/  SHFL.IDX PT, R14, R3, RZ, 0x1f ;  /* 0x00001fff030e7589 */ /* 0x00006400000e0000 */
.L_x_1184:
[----:B-1----:R-:W-:-:S13]  /*13d40*/  ISETP.NE.AND P0, PT, R14, RZ, PT ;  /* 0x000000ff0e00720c */ /* 0x002fda0003f05270 */
[----:B------:R-:W-:Y:S05]  /*13d50*/  @P0 BRA `(.L_x_965) ;  /* 0x0000000000900947 */ /* 0x000fea0003800000 */
[----:B------:R-:W-:-:S03]  /*13d60*/  UMOV UR4, 0xffffffff ;  /* 0xffffffff00047882 */ /* 0x000fc60000000000 */
[----:B------:R-:W-:Y:S05]  /*13d70*/  BRA.DIV UR4, `(.L_x_1142) ;  /* 0x0000001604907947 */ /* 0x000fea000b800000 */
[----:B------:R-:W-:-:S13]  /*13d80*/  ELECT P6, URZ, PT ;  /* 0x00000000003f782f */ /* 0x000fda00038c0000 */
.L_x_1187:
[----:B------:R-:W-:Y:S05]  /*13d90*/  @!P6 BRA `(.L_x_965) ;  /* 0x000000000080e947 */ /* 0x000fea0003800000 */
[----:B0-----:R-:W2:Y:S02]  /*13da0*/  LDL R3, [R1+0xc] ;  /* 0x00000c0001037983 */ /* 0x001ea40000100800 */
[----:B--2---:R-:W-:-:S13]  /*13db0*/  R2UR UR4, R3 ;  /* 0x00000000030472ca */ /* 0x004fda00000e0000 */
[----:B------:R-:W-:-:S06]  /*13dc0*/  ULOP3.LUT UR4, UR4, 0x2, URZ, 0xfc, !UPT ;  /* 0x0000000204047892 */ /* 0x000fcc000f8efc3f */
[----:B------:R-:W-:-:S05]  /*13dd0*/  IMAD.U32 R3, RZ, RZ, UR4 ;  /* 0x00000004ff037e24 */ /* 0x000fca000f8e00ff */
[----:B------:R-:W-:-:S13]  /*13de0*/  ISETP.NE.AND P2, PT, R3, 0x3, PT ;  /* 0x000000030300780c */ /* 0x000fda0003f45270 */
[----:B------:R-:W-:Y:S05]  /*13df0*/  @!P2 BRA `(.L_x_1143) ;  /* 0x000000000004a947 */ /* 0x000fea0003800000 */
[----:B------:R-:W-:Y:S01]  /*13e00*/  BPT.TRAP 0x1 ;  /* 0x000000040000795c */ /* 0x000fe20000300000 */
.L_x_1143:
[----:B------:R-:W-:Y:S01]  /*13e10*/  VIADD R7, R2, 0x30840 ;  /* 0x0003084002077836 */ /* 0x000fe20000000000 */
[----:B------:R-:W-:Y:S01]  /*13e20*/  SHF.L.U32 R5, R9, 0x1f, RZ ;  /* 0x0000001f09057819 */ /* 0x000fe200000006ff */
[C---:B------:R-:W-:Y:S02]  /*13e30*/  VIADD R3, R0.reuse, 0x1 ;  /* 0x0000000100037836 */ /* 0x040fe40000000000 */
[----:B------:R-:W-:-:S03]  /*13e40*/  IMAD R6, R0, 0x8, R7 ;  /* 0x0000000800067824 */ /* 0x000fc600078e0207 */
[C---:B------:R-:W-:Y:S01]  /*13e50*/  ISETP.NE.AND P1, PT, R3.reuse, 0x2, PT ;  /* 0x000000020300780c */ /* 0x040fe20003f25270 */
[----:B------:R-:W0:Y:S03]  /*13e60*/  SYNCS.PHASECHK.TRANS64.TRYWAIT P0, [R6+URZ], R5 ;  /* 0x00000005060075a7 */ /* 0x000e26000800017f */
[----:B------:R-:W-:Y:S02]  /*13e70*/  SEL R4, RZ, 0x1, P1 ;  /* 0x00000001ff047807 */ /* 0x000fe40000800000 */
[----:B------:R-:W-:Y:S02]  /*13e80*/  SEL R8, R3, RZ, P1 ;  /* 0x000000ff03087207 */ /* 0x000fe40000800000 */
[----:B------:R-:W-:-:S03]  /*13e90*/  LOP3.LUT R4, R9, R4, RZ, 0x3c, !PT ;  /* 0x0000000409047212 */ /* 0x000fc600078e3cff */
[----:B------:R-:W-:Y:S01]  /*13ea0*/  IMAD R3, R8, 0x8, R7 ;  /* 0x0000000808037824 */ /* 0x000fe200078e0207 */
[----:B------:R-:W-:Y:S01]  /*13eb0*/  SHF.L.U32 R4, R4, 0x1f, RZ ;  /* 0x0000001f04047819 */ /* 0x000fe200000006ff */
[----:B0-----:R-:W-:Y:S06]  /*13ec0*/  @!P0 BRA `(.L_x_1144) ;  /* 0x00000014005c8947 */ /* 0x001fec0003800000 */
.L_x_1188:
[----:B------:R-:W1:Y:S02]  /*13ed0*/  SYNCS.PHASECHK.TRANS64.TRYWAIT P0, [R3+URZ], R4 ;  /* 0x00000004030075a7 */ /* 0x000e64000800017f */
[----:B-1----:R-:W-:Y:S05]  /*13ee0*/  @!P0 BRA `(.L_x_1145) ;  /* 0x0000001400688947 */ /* 0x002fea0003800000 */
.L_x_1189:
[----:B------:R-:W-:Y:S05]  /*13ef0*/  @!P2 BRA `(.L_x_1146) ;  /* 0x000000000004a947 */ /* 0x000fea0003800000 */
[----:B------:R-:W-:Y:S01]  /*13f00*/  BPT.TRAP 0x1 ;  /* 0x000000040000795c */ /* 0x000fe20000300000 */
.L_x_1146:
[----:B-1----:R-:W-:-:S04]  /*13f10*/  VIADD R3, R2, 0x30860 ;  /* 0x0003086002037836 */ /* 0x002fc80000000000 */
[----:B------:R-:W-:-:S04]  /*13f20*/  IMAD R0, R0, 0x8, R3 ;  /* 0x0000000800007824 */ /* 0x000fc800078e0203 */
[----:B------:R-:W1:Y:S02]  /*13f30*/  SYNCS.PHASECHK.TRANS64.TRYWAIT P0, [R0+URZ], R5 ;  /* 0x00000005000075a7 */ /* 0x000e64000800017f */
[----:B-1----:R-:W-:Y:S05]  /*13f40*/  @!P0 BRA `(.L_x_1147) ;  /* 0x0000001400648947 */ /* 0x002fea0003800000 */
.L_x_1190:
[----:B------:R-:W-:-:S07]  /*13f50*/  IMAD R3, R8, 0x8, R3 ;  /* 0x0000000808037824 */ /* 0x000fce00078e0203 */
.L_x_1148:
[----:B--2---:R2:W3:Y:S02]  /*13f60*/  SYNCS.PHASECHK.TRANS64.TRYWAIT P0, [R3+URZ], R4 ;  /* 0x00000004030075a7 */ /* 0x0044e4000800017f */
[----:B---3--:R-:W-:Y:S05]  /*13f70*/  @!P0 NANOSLEEP.SYNCS 0x989680 ;  /* 0x009896800000895d */ /* 0x008fea0003900000 */
[----:B------:R-:W3:Y:S02]  /*13f80*/  @!P0 SYNCS.PHASECHK.TRANS64 P0, [R3+URZ], R4 ;  /* 0x00000004030085a7 */ /* 0x000ee4000800007f */
[----:B---3--:R-:W-:Y:S05]  /*13f90*/  @!P0 BRA `(.L_x_1148) ;  /* 0xfffffffc00f08947 */ /* 0x008fea000383ffff */
.L_x_965:
[----:B------:R-:W-:Y:S05]  /*13fa0*/  BSYNC B6 ;  /* 0x0000000000067941 */ /* 0x000fea0003800000 */
.L_x_962:
[----:B------:R-:W-:Y:S05]  /*13fb0*/  EXIT ;  /* 0x000000000000794d */ /* 0x000fea0003800000 */
.L_x_975:
[----:B------:R-:W-:-:S13]  /*13fc0*/  R2UR UR4, R16 ;  /* 0x00000000100472ca */ /* 0x000fda00000e0000 */
[----:B0-----:R-:W-:-:S04]  /*13fd0*/  IMAD.U32 R3, RZ, RZ, UR4 ;  /* 0x00000004ff037e24 */ /* 0x001fc8000f8e00ff */
[----:B------:R0:W1:Y:S03]  /*13fe0*/  SYNCS.PHASECHK.TRANS64.TRYWAIT P0, [R3+URZ+0x30800], R0 ;  /* 0x03080000030075a7 */ /* 0x000066000800017f */
[----:B-1----:R-:W-:Y:S05]  /*13ff0*/  @!P0 NANOSLEEP.SYNCS 0x989680 ;  /* 0x009896800000895d */ /* 0x002fea0003900000 */
[----:B------:R-:W1:Y:S02]  /*14000*/  @!P0 SYNCS.PHASECHK.TRANS64 P0, [R3+URZ+0x30800], R0 ;  /* 0x03080000030085a7 */ /* 0x000e64000800007f */
[----:B-1----:R-:W-:Y:S05]  /*14010*/  @!P0 BRA `(.L_x_975) ;  /* 0xfffffffc00e88947 */ /* 0x002fea000383ffff */
[----:B------:R-:W-:Y:S05]  /*14020*/  BRA `(.L_x_1149) ;  /* 0xfffffed8007c7947 */ /* 0x000fea000383ffff */
.L_x_979:
[----:B------:R-:W-:-:S13]  /*14030*/  R2UR UR4, R16 ;  /* 0x00000000100472ca */ /* 0x000fda00000e0000 */
[----:B0-----:R-:W-:-:S04]  /*14040*/  IMAD.U32 R3, RZ, RZ, UR4 ;  /* 0x00000004ff037e24 */ /* 0x001fc8000f8e00ff */
[----:B------:R0:W2:Y:S03]  /*14050*/  SYNCS.PHASECHK.TRANS64.TRYWAIT P0, [R3+URZ+0x30830], R0 ;  /* 0x03083000030075a7 */ /* 0x0000a6000800017f */
[----:B--2---:R-:W-:Y:S05]  /*14060*/  @!P0 NANOSLEEP.SYNCS 0x989680 ;  /* 0x009896800000895d */ /* 0x004fea0003900000 */
[----:B------:R-:W2:Y:S02]  /*14070*/  @!P0 SYNCS.PHASECHK.TRANS64 P0, [R3+URZ+0x30830], R0 ;  /* 0x03083000030085a7 */ /* 0x000ea4000800007f */
[----:B--2---:R-:W-:Y:S05]  /*14080*/  @!P0 BRA `(.L_x_979) ;  /* 0xfffffffc00e88947 */ /* 0x004fea000383ffff */
[----:B------:R-:W-:Y:S05]  /*14090*/  BRA `(.L_x_978) ;  /* 0xfffffed800b07947 */ /* 0x000fea000383ffff */
.L_x_995:
[----:B-1----:R-:W-:-:S04]  /*140a0*/  IMAD.U32 R152, RZ, RZ, UR60 ;  /* 0x0000003cff987e24 */ /* 0x002fc8000f8e00ff */
[----:B------:R1:W2:Y:S03]  /*140b0*/  SYNCS.PHASECHK.TRANS64.TRYWAIT P0, [R152+URZ+0x30830], R23 ;  /* 0x03083017980075a7 */ /* 0x0002a6000800017f */
[----:B--2---:R-:W-:Y:S05]  /*140c0*/  @!P0 NANOSLEEP.SYNCS 0x989680 ;  /* 0x009896800000895d */ /* 0x004fea0003900000 */
[----:B------:R-:W2:Y:S02]  /*140d0*/  @!P0 SYNCS.PHASECHK.TRANS64 P0, [R152+URZ+0x30830], R23 ;  /* 0x03083017980085a7 */ /* 0x000ea4000800007f */
[----:B--2---:R-:W-:Y:S05]  /*140e0*/  @!P0 BRA `(.L_x_995) ;  /* 0xfffffffc00ec8947 */ /* 0x004fea000383ffff */
[----:B------:R-:W-:Y:S05]  /*140f0*/  BRA `(.L_x_994) ;  /* 0xffffff0400ec7947 */ /* 0x000fea000383ffff */
.L_x_999:
[----:B-1----:R-:W-:-:S04]  /*14100*/  IMAD.U32 R23, RZ, RZ, UR14 ;  /* 0x0000000eff177e24 */ /* 0x002fc8000f8e00ff */
[----:B------:R1:W2:Y:S03]  /*14110*/  SYNCS.PHASECHK.TRANS64.TRYWAIT P0, [R23+URZ+0x30850], R0 ;  /* 0x03085000170075a7 */ /* 0x0002a6000800017f */
[----:B--2---:R-:W-:Y:S05]  /*14120*/  @!P0 NANOSLEEP.SYNCS 0x989680 ;  /* 0x009896800000895d */ /* 0x004fea0003900000 */
[----:B------:R-:W2:Y:S02]  /*14130*/  @!P0 SYNCS.PHASECHK.TRANS64 P0, [R23+URZ+0x30850], R0 ;  /* 0x03085000170085a7 */ /* 0x000ea4000800007f */
[----:B--2---:R-:W-:Y:S05]  /*14140*/  @!P0 BRA `(.L_x_999) ;  /* 0xfffffffc00ec8947 */ /* 0x004fea000383ffff */
[----:B------:R-:W-:Y:S05]  /*14150*/  BRA `(.L_x_998) ;  /* 0xffffff14008c7947 */ /* 0x000fea000383ffff */
.L_x_1016:
[----:B-1----:R-:W-:-:S04]  /*14160*/  IMAD.U32 R4, RZ, RZ, UR7 ;  /* 0x00000007ff047e24 */ /* 0x002fc8000f8e00ff */
[----:B------:R1:W2:Y:S03]  /*14170*/  SYNCS.PHASECHK.TRANS64.TRYWAIT P0, [R4+URZ+0x30830], R3 ;  /* 0x03083003040075a7 */ /* 0x0002a6000800017f */
[----:B--2---:R-:W-:Y:S05]  /*14180*/  @!P0 NANOSLEEP.SYNCS 0x989680 ;  /* 0x009896800000895d */ /* 0x004fea0003900000 */
[----:B------:R-:W2:Y:S02]  /*14190*/  @!P0 SYNCS.PHASECHK.TRANS64 P0, [R4+URZ+0x30830], R3 ;  /* 0x03083003040085a7 */ /* 0x000ea4000800007f */
[----:B--2---:R-:W-:Y:S05]  /*141a0*/  @!P0 BRA `(.L_x_1016) ;  /* 0xfffffffc00ec8947 */ /* 0x004fea000383ffff */
[----:B------:R-:W-:Y:S05]  /*141b0*/  BRA `(.L_x_1015) ;  /* 0xffffff3000b87947 */ /* 0x000fea000383ffff */
.L_x_1020:
[----:B01----:R-:W-:-:S04]  /*141c0*/  MOV R3, UR14 ;  /* 0x0000000e00037c02 */ /* 0x003fc80008000f00 */
[----:B------:R0:W1:Y:S03]  /*141d0*/  SYNCS.PHASECHK.TRANS64.TRYWAIT P0, [R3+URZ+0x30850], R0 ;  /* 0x03085000030075a7 */ /* 0x000066000800017f */
[----:B-1----:R-:W-:Y:S05]  /*141e0*/  @!P0 NANOSLEEP.SYNCS 0x989680 ;  /* 0x009896800000895d */ /* 0x002fea0003900000 */
[----:B------:R-:W1:Y:S02]  /*141f0*/  @!P0 SYNCS.PHASECHK.TRANS64 P0, [R3+URZ+0x30850], R0 ;  /* 0x03085000030085a7 */ /* 0x000e64000800007f */
[----:B-1----:R-:W-:Y:S05]  /*14200*/  @!P0 BRA `(.L_x_1020) ;  /* 0xfffffffc00ec8947 */ /* 0x002fea000383ffff */
[----:B------:R-:W-:Y:S05]  /*14210*/  BRA `(.L_x_1019) ;  /* 0xffffff4000387947 */ /* 0x000fea000383ffff */
.L_x_1026:
[----:B-1----:R-:W-:-:S04]  /*14220*/  IMAD.U32 R4, RZ, RZ, UR60 ;  /* 0x0000003cff047e24 */ /* 0x002fc8000f8e00ff */
[----:B------:R1:W2:Y:S03]  /*14230*/  SYNCS.PHASECHK.TRANS64.TRYWAIT P0, [R4+URZ+0x30830], R3 ;  /* 0x03083003040075a7 */ /* 0x0002a6000800017f */
[----:B--2---:R-:W-:Y:S05]  /*14240*/  @!P0 NANOSLEEP.SYNCS 0x989680 ;  /* 0x009896800000895d */ /* 0x004fea0003900000 */
[----:B------:R-:W2:Y:S02]  /*14250*/  @!P0 SYNCS.PHASECHK.TRANS64 P0, [R4+URZ+0x30830], R3 ;  /* 0x03083003040085a7 */ /* 0x000ea4000800007f */
[----:B--2---:R-:W-:Y:S05]  /*14260*/  @!P0 BRA `(.L_x_1026) ;  /* 0xfffffffc00ec8947 */ /* 0x004fea000383ffff */
[----:B------:R-:W-:Y:S05]  /*14270*/  BRA `(.L_x_1025) ;  /* 0xffffff4c00d07947 */ /* 0x000fea000383ffff */
.L_x_1030:
[----:B01----:R-:W-:-:S04]  /*14280*/  IMAD.U32 R3, RZ, RZ, UR14 ;  /* 0x0000000eff037e24 */ /* 0x003fc8000f8e00ff */
[----:B------:R0:W1:Y:S03]  /*14290*/  SYNCS.PHASECHK.TRANS64.TRYWAIT P0, [R3+URZ+0x30850], R0 ;  /* 0x03085000030075a7 */ /* 0x000066000800017f */
[----:B-1----:R-:W-:Y:S05]  /*142a0*/  @!P0 NANOSLEEP.SYNCS 0x989680 ;  /* 0x009896800000895d */ /* 0x002fea0003900000 */
[----:B------:R-:W1:Y:S02]  /*142b0*/  @!P0 SYNCS.PHASECHK.TRANS64 P0, [R3+URZ+0x30850], R0 ;  /* 0x03085000030085a7 */ /* 0x000e64000800007f */
[----:B-1----:R-:W-:Y:S05]  /*142c0*/  @!P0 BRA `(.L_x_1030) ;  /* 0xfffffffc00ec8947 */ /* 0x002fea000383ffff */
[----:B------:R-:W-:Y:S05]  /*142d0*/  BRA `(.L_x_1029) ;  /* 0xffffff5c00547947 */ /* 0x000fea000383ffff */
.L_x_1043:
[----:B-1----:R-:W-:-:S04]  /*142e0*/  IMAD.U32 R5, RZ, RZ, UR7 ;  /* 0x00000007ff057e24 */ /* 0x002fc8000f8e00ff */
[----:B------:R1:W2:Y:S03]  /*142f0*/  SYNCS.PHASECHK.TRANS64.TRYWAIT P0, [R5+URZ+0x30850], R0 ;  /* 0x03085000050075a7 */ /* 0x0002a6000800017f */
[----:B--2---:R-:W-:Y:S05]  /*14300*/  @!P0 NANOSLEEP.SYNCS 0x989680 ;  /* 0x009896800000895d */ /* 0x004fea0003900000 */
[----:B------:R-:W2:Y:S02]  /*14310*/  @!P0 SYNCS.PHASECHK.TRANS64 P0, [R5+URZ+0x30850], R0 ;  /* 0x03085000050085a7 */ /* 0x000ea4000800007f */
[----:B--2---:R-:W-:Y:S05]  /*14320*/  @!P0 BRA `(.L_x_1043) ;  /* 0xfffffffc00ec8947 */ /* 0x004fea000383ffff */
[----:B------:R-:W-:Y:S05]  /*14330*/  BRA `(.L_x_1042) ;  /* 0xffffff7c00907947 */ /* 0x000fea000383ffff */
.L_x_1060:
[----:B------:R-:W-:Y:S02]  /*14340*/  IMAD.MOV.U32 R13, RZ, RZ, R0 ;  /* 0x000000ffff0d7224 */ /* 0x000fe400078e0000 */
[----:B------:R-:W-:Y:S02]  /*14350*/  IMAD.MOV.U32 R12, RZ, RZ, RZ ;  /* 0x000000ffff0c7224 */ /* 0x000fe400078e00ff */
[----:B------:R-:W-:Y:S02]  /*14360*/  IMAD.MOV.U32 R11, RZ, RZ, 0x1f ;  /* 0x0000001fff0b7424 */ /* 0x000fe400078e00ff */
[----:B------:R-:W-:-:S07]  /*14370*/  IMAD.MOV.U32 R15, RZ, RZ, -0x1 ;  /* 0xffffffffff0f7424 */ /* 0x000fce00078e00ff */
[----:B------:R-:W-:Y:S05]  /*14380*/  WARPSYNC.COLLECTIVE R15, `(.L_x_1150) ;  /* 0x000000000f087348 */ /* 0x000fea0003c00000 */
[----:B------:R0:W1:Y:S02]  /*14390*/  SHFL.IDX P6, R14, R13, R12, R11 ;  /* 0x0000000c0d0e7389 */ /* 0x00006400000c000b */
[----:B01----:R-:W-:Y:S01]  /*143a0*/  ENDCOLLECTIVE ;  /* 0x000000000000791b */ /* 0x003fe20003800000 */
.L_x_1150:
[----:B------:R-:W-:Y:S05]  /*143b0*/  BRA `(.L_x_1151) ;  /* 0xffffffbc009c7947 */ /* 0x000fea000383ffff */
.L_x_1062:
[----:B------:R-:W-:Y:S01]  /*143c0*/  BSSY B0, `(.L_x_1152) ;  /* 0x0000006000007945 */ /* 0x000fe20003800000 */
[----:B------:R-:W-:-:S07]  /*143d0*/  IMAD.MOV.U32 R15, RZ, RZ, -0x1 ;  /* 0xffffffffff0f7424 */ /* 0x000fce00078e00ff */
[----:B0-----:R-:W-:Y:S05]  /*143e0*/  WARPSYNC.COLLECTIVE R15, `(.L_x_1153) ;  /* 0x000000000f0c7348 */ /* 0x001fea0003c00000 */
[----:B------:R-:W-:Y:S02]  /*143f0*/  ELECT P6, UR62, PT ;  /* 0x00000000003e782f */ /* 0x000fe400038c0000 */
[----:B------:R-:W-:Y:S01]  /*14400*/  MOV R14, UR62 ;  /* 0x0000003e000e7c02 */ /* 0x000fe20008000f00 */
[----:B0-----:R-:W-:Y:S10]  /*14410*/  ENDCOLLECTIVE ;  /* 0x000000000000791b */ /* 0x001ff40003800000 */
.L_x_1153:
[----:B------:R-:W-:Y:S05]  /*14420*/  BSYNC B0 ;  /* 0x0000000000007941 */ /* 0x000fea0003800000 */
.L_x_1152:
[----:B------:R-:W-:Y:S05]  /*14430*/  BRA `(.L_x_1154) ;  /* 0xffffffbc009c7947 */ /* 0x000fea000383ffff */
.L_x_1064:
[----:B0-----:R-:W-:-:S04]  /*14440*/  IMAD.U32 R3, RZ, RZ, UR38 ;  /* 0x00000026ff037e24 */ /* 0x001fc8000f8e00ff */
[----:B------:R0:W1:Y:S03]  /*14450*/  SYNCS.PHASECHK.TRANS64.TRYWAIT P0, [R3+URZ+0x30840], R0 ;  /* 0x03084000030075a7 */ /* 0x000066000800017f */
[----:B-1----:R-:W-:Y:S05]  /*14460*/  @!P0 NANOSLEEP.SYNCS 0x989680 ;  /* 0x009896800000895d */ /* 0x002fea0003900000 */
[----:B------:R-:W1:Y:S02]  /*14470*/  @!P0 SYNCS.PHASECHK.TRANS64 P0, [R3+URZ+0x30840], R0 ;  /* 0x03084000030085a7 */ /* 0x000e64000800007f */
[----:B-1----:R-:W-:Y:S05]  /*14480*/  @!P0 BRA `(.L_x_1064) ;  /* 0xfffffffc00ec8947 */ /* 0x002fea000383ffff */
[----:B------:R-:W-:Y:S05]  /*14490*/  BRA `(.L_x_1155) ;  /* 0xffffffbc00f87947 */ /* 0x000fea000383ffff */
.L_x_1067:
[----:B------:R-:W-:Y:S02]  /*144a0*/  IMAD.MOV.U32 R13, RZ, RZ, R7 ;  /* 0x000000ffff0d7224 */ /* 0x000fe400078e0007 */
[----:B------:R-:W-:Y:S02]  /*144b0*/  IMAD.MOV.U32 R12, RZ, RZ, RZ ;  /* 0x000000ffff0c7224 */ /* 0x000fe400078e00ff */
[----:B------:R-:W-:Y:S02]  /*144c0*/  IMAD.MOV.U32 R11, RZ, RZ, 0x181f ;  /* 0x0000181fff0b7424 */ /* 0x000fe400078e00ff */
[----:B------:R-:W-:Y:S02]  /*144d0*/  IMAD.MOV.U32 R15, RZ, RZ, -0x1 ;  /* 0xffffffffff0f7424 */ /* 0x000fe400078e00ff */
[----:B------:R-:W-:-:S07]  /*144e0*/  VIADD R0, R0, UR45 ;  /* 0x0000002d00007c36 */ /* 0x000fce0008000000 */
[----:B------:R-:W-:Y:S05]  /*144f0*/  WARPSYNC.COLLECTIVE R15, `(.L_x_1156) ;  /* 0x000000000f087348 */ /* 0x000fea0003c00000 */
[----:B------:R0:W1:Y:S02]  /*14500*/  SHFL.IDX P6, R14, R13, R12, R11 ;  /* 0x0000000c0d0e7389 */ /* 0x00006400000c000b */
[----:B01----:R-:W-:Y:S01]  /*14510*/  ENDCOLLECTIVE ;  /* 0x000000000000791b */ /* 0x003fe20003800000 */
.L_x_1156:
[----:B------:R-:W-:Y:S02]  /*14520*/  VIADD R5, R0, 0x10 ;  /* 0x0000001000057836 */ /* 0x000fe40000000000 */
[----:B------:R-:W-:Y:S02]  /*14530*/  IMAD.MOV.U32 R13, RZ, RZ, R8 ;  /* 0x000000ffff0d7224 */ /* 0x000fe400078e0008 */
[----:B------:R-:W-:-:S07]  /*14540*/  IMAD.MOV.U32 R2, RZ, RZ, R14 ;  /* 0x000000ffff027224 */ /* 0x000fce00078e000e */
[----:B------:R-:W-:Y:S05]  /*14550*/  WARPSYNC.COLLECTIVE R15, `(.L_x_1157) ;  /* 0x000000000f087348 */ /* 0x000fea0003c00000 */
[----:B------:R0:W1:Y:S02]  /*14560*/  SHFL.IDX P6, R14, R13, R12, R11 ;  /* 0x0000000c0d0e7389 */ /* 0x00006400000c000b */
[----:B01----:R-:W-:Y:S01]  /*14570*/  ENDCOLLECTIVE ;  /* 0x000000000000791b */ /* 0x003fe20003800000 */
.L_x_1157:
[----:B------:R-:W-:Y:S01]  /*14580*/  ULDC UR4, c[0x0][0x288] ;  /* 0x0000a20000047ab9 */ /* 0x000fe20000000800 */
[----:B------:R-:W-:Y:S01]  /*14590*/  IMAD.MOV.U32 R3, RZ, RZ, R2 ;  /* 0x000000ffff037224 */ /* 0x000fe200078e0002 */
[----:B------:R-:W-:Y:S01]  /*145a0*/  ULDC.64 UR6, c[0x0][0x208] ;  /* 0x0000820000067ab9 */ /* 0x000fe20000000a00 */
[----:B------:R-:W-:-:S05]  /*145b0*/  IMAD R6, R6, UR4, RZ ;  /* 0x0000000406067c24 */ /* 0x000fca000f8e02ff */
[----:B------:R-:W-:Y:S01]  /*145c0*/  ISETP.GE.AND P3, PT, R0, R6, PT ;  /* 0x000000060000720c */ /* 0x000fe20003f66270 */
[----:B------:R-:W-:Y:S02]  /*145d0*/  IMAD.MOV.U32 R13, RZ, RZ, R7 ;  /* 0x000000ffff0d7224 */ /* 0x000fe400078e0007 */
[----:B------:R-:W-:-:S10]  /*145e0*/  IMAD.MOV.U32 R12, RZ, RZ, 0x1 ;  /* 0x00000001ff0c7424 */ /* 0x000fd400078e00ff */
[----:B------:R-:W-:Y:S02]  /*145f0*/  @!P3 LEA R21, R9, UR38, 0x1 ;  /* 0x000000260915bc11 */ /* 0x000fe4000f8e08ff */
        /* <DEDUP_REMOVED lines=13> */
.L_x_1158:
[----:B------:R-:W-:Y:S01]  /*146d0*/  VIADD R3, R0, 0x20 ;  /* 0x0000002000037836 */ /* 0x000fe20000000000 */
[----:B------:R-:W-:Y:S01]  /*146e0*/  @!P3 LEA R20, R9, UR38, 0x1 ;  /* 0x000000260914bc11 */ /* 0x000fe2000f8e08ff */
[----:B------:R-:W-:Y:S02]  /*146f0*/  IMAD.MOV.U32 R13, RZ, RZ, R8 ;  /* 0x000000ffff0d7224 */ /* 0x000fe400078e0008 */
[----:B------:R-:W-:-:S07]  /*14700*/  IMAD.MOV.U32 R5, RZ, RZ, R14 ;  /* 0x000000ffff057224 */ /* 0x000fce00078e000e */
[----:B------:R-:W-:Y:S05]  /*14710*/  WARPSYNC.COLLECTIVE R15, `(.L_x_1159) ;  /* 0x000000000f087348 */ /* 0x000fea0003c00000 */
[----:B------:R0:W1:Y:S02]  /*14720*/  SHFL.IDX P6, R14, R13, R12, R11 ;  /* 0x0000000c0d0e7389 */ /* 0x00006400000c000b */
[----:B01----:R-:W-:Y:S01]  /*14730*/  ENDCOLLECTIVE ;  /* 0x000000000000791b */ /* 0x003fe20003800000 */
.L_x_1159:
[----:B------:R-:W-:Y:S01]  /*14740*/  ULDC.64 UR4, c[0x0][0x208] ;  /* 0x0000820000047ab9 */ /* 0x000fe20000000a00 */
[----:B------:R-:W-:Y:S02]  /*14750*/  IMAD.MOV.U32 R13, RZ, RZ, R7 ;  /* 0x000000ffff0d7224 */ /* 0x000fe400078e0007 */
[----:B------:R-:W-:Y:S02]  /*14760*/  IMAD.MOV.U32 R12, RZ, RZ, 0x2 ;  /* 0x00000002ff0c7424 */ /* 0x000fe400078e00ff */
[----:B------:R-:W-:-:S04]  /*14770*/  IMAD.MOV.U32 R4, RZ, RZ, R14 ;  /* 0x000000ffff047224 */ /* 0x000fc800078e000e */
        /* <DEDUP_REMOVED lines=12> */
.L_x_1160:
[----:B------:R-:W-:Y:S01]  /*14840*/  VIADD R5, R0, 0x30 ;  /* 0x0000003000057836 */ /* 0x000fe20000000000 */
[----:B------:R-:W-:Y:S01]  /*14850*/  @!P3 LEA R21, R9, UR38, 0x1 ;  /* 0x000000260915bc11 */ /* 0x000fe2000f8e08ff */
[----:B------:R-:W-:Y:S02]  /*14860*/  IMAD.MOV.U32 R13, RZ, RZ, R8 ;  /* 0x000000ffff0d7224 */ /* 0x000fe400078e0008 */
[----:B------:R-:W-:-:S07]  /*14870*/  IMAD.MOV.U32 R3, RZ, RZ, R14 ;  /* 0x000000ffff037224 */ /* 0x000fce00078e000e */
[----:B------:R-:W-:Y:S05]  /*14880*/  WARPSYNC.COLLECTIVE R15, `(.L_x_1161) ;  /* 0x000000000f087348 */ /* 0x000fea0003c00000 */
[----:B------:R0:W1:Y:S02]  /*14890*/  SHFL.IDX P6, R14, R13, R12, R11 ;  /* 0x0000000c0d0e7389 */ /* 0x00006400000c000b */
[----:B01----:R-:W-:Y:S01]  /*148a0*/  ENDCOLLECTIVE ;  /* 0x000000000000791b */ /* 0x003fe20003800000 */
.L_x_1161:
        /* <DEDUP_REMOVED lines=16> */
.L_x_1162:
[----:B------:R-:W-:Y:S01]  /*149b0*/  VIADD R3, R0, 0x40 ;  /* 0x0000004000037836 */ /* 0x000fe20000000000 */
[----:B------:R-:W-:Y:S01]  /*149c0*/  @!P3 LEA R20, R9, UR38, 0x1 ;  /* 0x000000260914bc11 */ /* 0x000fe2000f8e08ff */
[----:B------:R-:W-:Y:S02]  /*149d0*/  IMAD.MOV.U32 R13, RZ, RZ, R8 ;  /* 0x000000ffff0d7224 */ /* 0x000fe400078e0008 */
[----:B------:R-:W-:-:S07]  /*149e0*/  IMAD.MOV.U32 R5, RZ, RZ, R14 ;  /* 0x000000ffff057224 */ /* 0x000fce00078e000e */
[----:B------:R-:W-:Y:S05]  /*149f0*/  WARPSYNC.COLLECTIVE R15, `(.L_x_1163) ;  /* 0x000000000f087348 */ /* 0x000fea0003c00000 */
[----:B------:R0:W1:Y:S02]  /*14a00*/  SHFL.IDX P6, R14, R13, R12, R11 ;  /* 0x0000000c0d0e7389 */ /* 0x00006400000c000b */
[----:B01----:R-:W-:Y:S01]  /*14a10*/  ENDCOLLECTIVE ;  /* 0x000000000000791b */ /* 0x003fe20003800000 */
.L_x_1163:
        /* <DEDUP_REMOVED lines=16> */
.L_x_1164:
[----:B------:R-:W-:Y:S01]  /*14b20*/  VIADD R5, R0, 0x50 ;  /* 0x0000005000057836 */ /* 0x000fe20000000000 */
[----:B------:R-:W-:Y:S01]  /*14b30*/  @!P3 LEA R21, R9, UR38, 0x1 ;  /* 0x000000260915bc11 */ /* 0x000fe2000f8e08ff */
[----:B------:R-:W-:Y:S02]  /*14b40*/  IMAD.MOV.U32 R13, RZ, RZ, R8 ;  /* 0x000000ffff0d7224 */ /* 0x000fe400078e0008 */
[----:B------:R-:W-:-:S07]  /*14b50*/  IMAD.MOV.U32 R3, RZ, RZ, R14 ;  /* 0x000000ffff037224 */ /* 0x000fce00078e000e */
[----:B------:R-:W-:Y:S05]  /*14b60*/  WARPSYNC.COLLECTIVE R15, `(.L_x_1165) ;  /* 0x000000000f087348 */ /* 0x000fea0003c00000 */
[----:B------:R0:W1:Y:S02]  /*14b70*/  SHFL.IDX P6, R14, R13, R12, R11 ;  /* 0x0000000c0d0e7389 */ /* 0x00006400000c000b */
[----:B01----:R-:W-:Y:S01]  /*14b80*/  ENDCOLLECTIVE ;  /* 0x000000000000791b */ /* 0x003fe20003800000 */
.L_x_1165:
        /* <DEDUP_REMOVED lines=16> */
.L_x_1166:
[----:B------:R-:W-:Y:S01]  /*14c90*/  VIADD R3, R0, 0x60 ;  /* 0x0000006000037836 */ /* 0x000fe20000000000 */
[----:B------:R-:W-:Y:S01]  /*14ca0*/  @!P3 LEA R20, R9, UR38, 0x1 ;  /* 0x000000260914bc11 */ /* 0x000fe2000f8e08ff */
[----:B------:R-:W-:Y:S02]  /*14cb0*/  IMAD.MOV.U32 R13, RZ, RZ, R8 ;  /* 0x000000ffff0d7224 */ /* 0x000fe400078e0008 */
[----:B------:R-:W-:-:S07]  /*14cc0*/  IMAD.MOV.U32 R5, RZ, RZ, R14 ;  /* 0x000000ffff057224 */ /* 0x000fce00078e000e */
[----:B------:R-:W-:Y:S05]  /*14cd0*/  WARPSYNC.COLLECTIVE R15, `(.L_x_1167) ;  /* 0x000000000f087348 */ /* 0x000fea0003c00000 */
[----:B------:R0:W1:Y:S02]  /*14ce0*/  SHFL.IDX P6, R14, R13, R12, R11 ;  /* 0x0000000c0d0e7389 */ /* 0x00006400000c000b */
[----:B01----:R-:W-:Y:S01]  /*14cf0*/  ENDCOLLECTIVE ;  /* 0x000000000000791b */ /* 0x003fe20003800000 */
.L_x_1167:
        /* <DEDUP_REMOVED lines=16> */
.L_x_1168:
[----:B------:R-:W-:Y:S01]  /*14e00*/  @!P3 LEA R21, R9, UR38, 0x1 ;  /* 0x000000260915bc11 */ /* 0x000fe2000f8e08ff */
[----:B------:R-:W-:Y:S02]  /*14e10*/  IMAD.MOV.U32 R13, RZ, RZ, R8 ;  /* 0x000000ffff0d7224 */ /* 0x000fe400078e0008 */
[----:B------:R-:W-:-:S07]  /*14e20*/  IMAD.MOV.U32 R3, RZ, RZ, R14 ;  /* 0x000000ffff037224 */ /* 0x000fce00078e000e */
[----:B------:R-:W-:Y:S05]  /*14e30*/  WARPSYNC.COLLECTIVE R15, `(.L_x_1169) ;  /* 0x000000000f087348 */ /* 0x000fea0003c00000 */
[----:B------:R0:W1:Y:S02]  /*14e40*/  SHFL.IDX P6, R14, R13, R12, R11 ;  /* 0x0000000c0d0e7389 */ /* 0x00006400000c000b */
[----:B01----:R-:W-:Y:S01]  /*14e50*/  ENDCOLLECTIVE ;  /* 0x000000000000791b */ /* 0x003fe20003800000 */
.L_x_1169:
        /* <DEDUP_REMOVED lines=15> */
.L_x_1170:
[----:B------:R-:W-:Y:S02]  /*14f50*/  IMAD.MOV.U32 R13, RZ, RZ, R8 ;  /* 0x000000ffff0d7224 */ /* 0x000fe400078e0008 */
[----:B------:R-:W-:-:S07]  /*14f60*/  IMAD.MOV.U32 R7, RZ, RZ, R14 ;  /* 0x000000ffff077224 */ /* 0x000fce00078e000e */
[----:B------:R-:W-:Y:S05]  /*14f70*/  WARPSYNC.COLLECTIVE R15, `(.L_x_1171) ;  /* 0x000000000f087348 */ /* 0x000fea0003c00000 */
[----:B------:R0:W1:Y:S02]  /*14f80*/  SHFL.IDX P6, R14, R13, R12, R11 ;  /* 0x0000000c0d0e7389 */ /* 0x00006400000c000b */
[----:B01----:R-:W-:Y:S01]  /*14f90*/  ENDCOLLECTIVE ;  /* 0x000000000000791b */ /* 0x003fe20003800000 */
.L_x_1171:
[----:B------:R-:W-:Y:S05]  /*14fa0*/  BRA `(.L_x_1172) ;  /* 0xffffffc000607947 */ /* 0x000fea000383ffff */
.L_x_1070:
[----:B-1----:R-:W-:-:S04]  /*14fb0*/  IMAD.U32 R3, RZ, RZ, UR38 ;  /* 0x00000026ff037e24 */ /* 0x002fc8000f8e00ff */
[----:B------:R1:W2:Y:S03]  /*14fc0*/  SYNCS.PHASECHK.TRANS64.TRYWAIT P0, [R3+URZ+0x30820], R2 ;  /* 0x03082002030075a7 */ /* 0x0002a6000800017f */
[----:B--2---:R-:W-:Y:S05]  /*14fd0*/  @!P0 NANOSLEEP.SYNCS 0x989680 ;  /* 0x009896800000895d */ /* 0x004fea0003900000 */
[----:B------:R-:W2:Y:S02]  /*14fe0*/  @!P0 SYNCS.PHASECHK.TRANS64 P0, [R3+URZ+0x30820], R2 ;  /* 0x03082002030085a7 */ /* 0x000ea4000800007f */
[----:B--2---:R-:W-:Y:S05]  /*14ff0*/  @!P0 BRA `(.L_x_1070) ;  /* 0xfffffffc00ec8947 */ /* 0x004fea000383ffff */
[----:B------:R-:W-:Y:S05]  /*15000*/  BRA `(.L_x_1173) ;  /* 0xffffffc000bc7947 */ /* 0x000fea000383ffff */
.L_x_1077:
[----:B-1----:R-:W-:-:S04]  /*15010*/  IMAD.U32 R3, RZ, RZ, UR38 ;  /* 0x00000026ff037e24 */ /* 0x002fc8000f8e00ff */
[----:B------:R1:W2:Y:S03]  /*15020*/  SYNCS.PHASECHK.TRANS64.TRYWAIT P0, [R3+URZ+0x30848], R2 ;  /* 0x03084802030075a7 */ /* 0x0002a6000800017f */
[----:B--2---:R-:W-:Y:S05]  /*15030*/  @!P0 NANOSLEEP.SYNCS 0x989680 ;  /* 0x009896800000895d */ /* 0x004fea0003900000 */
[----:B------:R-:W2:Y:S02]  /*15040*/  @!P0 SYNCS.PHASECHK.TRANS64 P0, [R3+URZ+0x30848], R2 ;  /* 0x03084802030085a7 */ /* 0x000ea4000800007f */
[----:B--2---:R-:W-:Y:S05]  /*15050*/  @!P0 BRA `(.L_x_1077) ;  /* 0xfffffffc00ec8947 */ /* 0x004fea000383ffff */
[----:B------:R-:W-:Y:S05]  /*15060*/  BRA `(.L_x_1174) ;  /* 0xffffffc400a47947 */ /* 0x000fea000383ffff */
.L_x_1085:
[----:B0-----:R-:W-:-:S04]  /*15070*/  IMAD.U32 R3, RZ, RZ, UR38 ;  /* 0x00000026ff037e24 */ /* 0x001fc8000f8e00ff */
[----:B------:R0:W1:Y:S03]  /*15080*/  SYNCS.PHASECHK.TRANS64.TRYWAIT P0, [R3+URZ+0x30860], R2 ;  /* 0x03086002030075a7 */ /* 0x000066000800017f */
[----:B-1----:R-:W-:Y:S05]  /*15090*/  @!P0 NANOSLEEP.SYNCS 0x989680 ;  /* 0x009896800000895d */ /* 0x002fea0003900000 */
[----:B------:R-:W1:Y:S02]  /*150a0*/  @!P0 SYNCS.PHASECHK.TRANS64 P0, [R3+URZ+0x30860], R2 ;  /* 0x03086002030085a7 */ /* 0x000e64000800007f */
[----:B-1----:R-:W-:Y:S05]  /*150b0*/  @!P0 BRA `(.L_x_1085) ;  /* 0xfffffffc00ec8947 */ /* 0x002fea000383ffff */
[----:B------:R-:W-:Y:S05]  /*150c0*/  BRA `(.L_x_1175) ;  /* 0xffffffc800b87947 */ /* 0x000fea000383ffff */
.L_x_1096:
[----:B-1----:R-:W-:-:S04]  /*150d0*/  IMAD.U32 R3, RZ, RZ, UR38 ;  /* 0x00000026ff037e24 */ /* 0x002fc8000f8e00ff */
[----:B------:R1:W2:Y:S03]  /*150e0*/  SYNCS.PHASECHK.TRANS64.TRYWAIT P0, [R3+URZ+0x30840], R2 ;  /* 0x03084002030075a7 */ /* 0x0002a6000800017f */
[----:B--2---:R-:W-:Y:S05]  /*150f0*/  @!P0 NANOSLEEP.SYNCS 0x989680 ;  /* 0x009896800000895d */ /* 0x004fea0003900000 */
[----:B------:R-:W2:Y:S02]  /*15100*/  @!P0 SYNCS.PHASECHK.TRANS64 P0, [R3+URZ+0x30840], R2 ;  /* 0x03084002030085a7 */ /* 0x000ea4000800007f */
[----:B--2---:R-:W-:Y:S05]  /*15110*/  @!P0 BRA `(.L_x_1096) ;  /* 0xfffffffc00ec8947 */ /* 0x004fea000383ffff */
[----:B------:R-:W-:Y:S05]  /*15120*/  BRA `(.L_x_1176) ;  /* 0xffffffd000487947 */ /* 0x000fea000383ffff */
.L_x_1104:
[----:B0-----:R-:W-:-:S04]  /*15130*/  IMAD.U32 R3, RZ, RZ, UR38 ;  /* 0x00000026ff037e24 */ /* 0x001fc8000f8e00ff */
[----:B------:R0:W1:Y:S03]  /*15140*/  SYNCS.PHASECHK.TRANS64.TRYWAIT P0, [R3+URZ+0x30868], R2 ;  /* 0x03086802030075a7 */ /* 0x000066000800017f */
[----:B-1----:R-:W-:Y:S05]  /*15150*/  @!P0 NANOSLEEP.SYNCS 0x989680 ;  /* 0x009896800000895d */ /* 0x002fea0003900000 */
[----:B------:R-:W1:Y:S02]  /*15160*/  @!P0 SYNCS.PHASECHK.TRANS64 P0, [R3+URZ+0x30868], R2 ;  /* 0x03086802030085a7 */ /* 0x000e64000800007f */
[----:B-1----:R-:W-:Y:S05]  /*15170*/  @!P0 BRA `(.L_x_1104) ;  /* 0xfffffffc00ec8947 */ /* 0x002fea000383ffff */
[----:B------:R-:W-:Y:S05]  /*15180*/  BRA `(.L_x_1177) ;  /* 0xffffffd400587947 */ /* 0x000fea000383ffff */
.L_x_1115:
[----:B-1----:R-:W-:-:S04]  /*15190*/  IMAD.U32 R3, RZ, RZ, UR38 ;  /* 0x00000026ff037e24 */ /* 0x002fc8000f8e00ff */
[----:B------:R1:W2:Y:S03]  /*151a0*/  SYNCS.PHASECHK.TRANS64.TRYWAIT P0, [R3+URZ+0x30848], R2 ;  /* 0x03084802030075a7 */ /* 0x0002a6000800017f */
[----:B--2---:R-:W-:Y:S05]  /*151b0*/  @!P0 NANOSLEEP.SYNCS 0x989680 ;  /* 0x009896800000895d */ /* 0x004fea0003900000 */
[----:B------:R-:W2:Y:S02]  /*151c0*/  @!P0 SYNCS.PHASECHK.TRANS64 P0, [R3+URZ+0x30848], R2 ;  /* 0x03084802030085a7 */ /* 0x000ea4000800007f */
[----:B--2---:R-:W-:Y:S05]  /*151d0*/  @!P0 BRA `(.L_x_1115) ;  /* 0xfffffffc00ec8947 */ /* 0x004fea000383ffff */
[----:B------:R-:W-:Y:S05]  /*151e0*/  BRA `(.L_x_1178) ;  /* 0xffffffdc00007947 */ /* 0x000fea000383ffff */
.L_x_1123:
[----:B0-----:R-:W-:-:S04]  /*151f0*/  IMAD.U32 R3, RZ, RZ, UR38 ;  /* 0x00000026ff037e24 */ /* 0x001fc8000f8e00ff */
[----:B------:R0:W1:Y:S03]  /*15200*/  SYNCS.PHASECHK.TRANS64.TRYWAIT P0, [R3+URZ+0x30860], R2 ;  /* 0x03086002030075a7 */ /* 0x000066000800017f */
[----:B-1----:R-:W-:Y:S05]  /*15210*/  @!P0 NANOSLEEP.SYNCS 0x989680 ;  /* 0x009896800000895d */ /* 0x002fea0003900000 */
[----:B------:R-:W1:Y:S02]  /*15220*/  @!P0 SYNCS.PHASECHK.TRANS64 P0, [R3+URZ+0x30860], R2 ;  /* 0x03086002030085a7 */ /* 0x000e64000800007f */
[----:B-1----:R-:W-:Y:S05]  /*15230*/  @!P0 BRA `(.L_x_1123) ;  /* 0xfffffffc00ec8947 */ /* 0x002fea000383ffff */
[----:B------:R-:W-:Y:S05]  /*15240*/  BRA `(.L_x_1179) ;  /* 0xffffffe0000c7947 */ /* 0x000fea000383ffff */
.L_x_1133:
[----:B0-----:R0:W1:Y:S02]  /*15250*/  SYNCS.PHASECHK.TRANS64.TRYWAIT P0, [R3+URZ+0x30860], R0 ;  /* 0x03086000030075a7 */ /* 0x001064000800017f */
[----:B-1----:R-:W-:Y:S05]  /*15260*/  @!P0 NANOSLEEP.SYNCS 0x989680 ;  /* 0x009896800000895d */ /* 0x002fea0003900000 */
[----:B------:R-:W1:Y:S02]  /*15270*/  @!P0 SYNCS.PHASECHK.TRANS64 P0, [R3+URZ+0x30860], R0 ;  /* 0x03086000030085a7 */ /* 0x000e64000800007f */
[----:B-1----:R-:W-:Y:S05]  /*15280*/  @!P0 BRA `(.L_x_1133) ;  /* 0xfffffffc00f08947 */ /* 0x002fea000383ffff */
[----:B------:R-:W-:Y:S05]  /*15290*/  BRA `(.L_x_1180) ;  /* 0xffffffe400447947 */ /* 0x000fea000383ffff */
.L_x_1140:
[----:B0-----:R0:W1:Y:S02]  /*152a0*/  SYNCS.PHASECHK.TRANS64.TRYWAIT P0, [R2+URZ+0x30820], R3 ;  /* 0x03082003020075a7 */ /* 0x001064000800017f */
[----:B-1----:R-:W-:Y:S05]  /*152b0*/  @!P0 NANOSLEEP.SYNCS 0x989680 ;  /* 0x009896800000895d */ /* 0x002fea0003900000 */
[----:B------:R-:W1:Y:S02]  /*152c0*/  @!P0 SYNCS.PHASECHK.TRANS64 P0, [R2+URZ+0x30820], R3 ;  /* 0x03082003020085a7 */ /* 0x000e64000800007f */
[----:B-1----:R-:W-:Y:S05]  /*152d0*/  @!P0 BRA `(.L_x_1140) ;  /* 0xfffffffc00f08947 */ /* 0x002fea000383ffff */
[----:B------:R-:W-:Y:S05]  /*152e0*/  BRA `(.L_x_1181) ;  /* 0xffffffe8007c7947 */ /* 0x000fea000383ffff */
.L_x_1141:
        /* <DEDUP_REMOVED lines=11> */
.L_x_1183:
[----:B------:R-:W-:Y:S05]  /*153a0*/  BSYNC B0 ;  /* 0x0000000000007941 */ /* 0x000fea0003800000 */
.L_x_1182:
[----:B------:R-:W-:Y:S05]  /*153b0*/  BRA `(.L_x_1184) ;  /* 0xffffffe800607947 */ /* 0x000fea000383ffff */
.L_x_1142:
[----:B------:R-:W-:Y:S01]  /*153c0*/  BSSY B0, `(.L_x_1185) ;  /* 0x0000006000007945 */ /* 0x000fe20003800000 */
[----:B------:R-:W-:-:S07]  /*153d0*/  IMAD.MOV.U32 R15, RZ, RZ, -0x1 ;  /* 0xffffffffff0f7424 */ /* 0x000fce00078e00ff */
[----:B0-----:R-:W-:Y:S05]  /*153e0*/  WARPSYNC.COLLECTIVE R15, `(.L_x_1186) ;  /* 0x000000000f0c7348 */ /* 0x001fea0003c00000 */
[----:B------:R-:W-:Y:S02]  /*153f0*/  ELECT P6, UR62, PT ;  /* 0x00000000003e782f */ /* 0x000fe400038c0000 */
[----:B------:R-:W-:Y:S01]  /*15400*/  MOV R14, UR62 ;  /* 0x0000003e000e7c02 */ /* 0x000fe20008000f00 */
[----:B0-----:R-:W-:Y:S10]  /*15410*/  ENDCOLLECTIVE ;  /* 0x000000000000791b */ /* 0x001ff40003800000 */
.L_x_1186:
[----:B------:R-:W-:Y:S05]  /*15420*/  BSYNC B0 ;  /* 0x0000000000007941 */ /* 0x000fea0003800000 */
.L_x_1185:
[----:B------:R-:W-:Y:S05]  /*15430*/  BRA `(.L_x_1187) ;  /* 0xffffffe800547947 */ /* 0x000fea000383ffff */
.L_x_1144:
[----:B0-----:R0:W1:Y:S02]  /*15440*/  SYNCS.PHASECHK.TRANS64.TRYWAIT P0, [R6+URZ], R5 ;  /* 0x00000005060075a7 */ /* 0x001064000800017f */
[----:B-1----:R-:W-:Y:S05]  /*15450*/  @!P0 NANOSLEEP.SYNCS 0x989680 ;  /* 0x009896800000895d */ /* 0x002fea0003900000 */
[----:B------:R-:W1:Y:S02]  /*15460*/  @!P0 SYNCS.PHASECHK.TRANS64 P0, [R6+URZ], R5 ;  /* 0x00000005060085a7 */ /* 0x000e64000800007f */
[----:B-1----:R-:W-:Y:S05]  /*15470*/  @!P0 BRA `(.L_x_1144) ;  /* 0xfffffffc00f08947 */ /* 0x002fea000383ffff */
[----:B------:R-:W-:Y:S05]  /*15480*/  BRA `(.L_x_1188) ;  /* 0xffffffe800907947 */ /* 0x000fea000383ffff */
.L_x_1145:
[----:B-1----:R1:W2:Y:S02]  /*15490*/  SYNCS.PHASECHK.TRANS64.TRYWAIT P0, [R3+URZ], R4 ;  /* 0x00000004030075a7 */ /* 0x0022a4000800017f */
[----:B--2---:R-:W-:Y:S05]  /*154a0*/  @!P0 NANOSLEEP.SYNCS 0x989680 ;  /* 0x009896800000895d */ /* 0x004fea0003900000 */
[----:B------:R-:W2:Y:S02]  /*154b0*/  @!P0 SYNCS.PHASECHK.TRANS64 P0, [R3+URZ], R4 ;  /* 0x00000004030085a7 */ /* 0x000ea4000800007f */
[----:B--2---:R-:W-:Y:S05]  /*154c0*/  @!P0 BRA `(.L_x_1145) ;  /* 0xfffffffc00f08947 */ /* 0x004fea000383ffff */
[----:B------:R-:W-:Y:S05]  /*154d0*/  BRA `(.L_x_1189) ;  /* 0xffffffe800847947 */ /* 0x000fea000383ffff */
.L_x_1147:
[----:B-1----:R1:W2:Y:S02]  /*154e0*/  SYNCS.PHASECHK.TRANS64.TRYWAIT P0, [R0+URZ], R5 ;  /* 0x00000005000075a7 */ /* 0x0022a4000800017f */
[----:B--2---:R-:W-:Y:S05]  /*154f0*/  @!P0 NANOSLEEP.SYNCS 0x989680 ;  /* 0x009896800000895d */ /* 0x004fea0003900000 */
[----:B------:R-:W2:Y:S02]  /*15500*/  @!P0 SYNCS.PHASECHK.TRANS64 P0, [R0+URZ], R5 ;  /* 0x00000005000085a7 */ /* 0x000ea4000800007f */
[----:B--2---:R-:W-:Y:S05]  /*15510*/  @!P0 BRA `(.L_x_1147) ;  /* 0xfffffffc00f08947 */ /* 0x004fea000383ffff */
[----:B------:R-:W-:Y:S05]  /*15520*/  BRA `(.L_x_1190) ;  /* 0xffffffe800887947 */ /* 0x000fea000383ffff */
.L_x_1191:
        /* <DEDUP_REMOVED lines=13> */
.L_x_14842:


//--------------------- .text._ZN7cutlass13device_kernelIN5flash11enable_sm90INS1_16FlashAttnFwdSm90INS1_25CollectiveMainloopFwdSm90ILi2EN4cute5tupleIJNS5_1CILi1EEES8_S8_EEENS6_IJNS7_ILi128EEENS7_ILi64EEENS7_ILi256EEEEEELi256ENS_10bfloat16_tEfNS_4arch4Sm90ELb0ELb1ELb0ELb1ELb0ELb0ELb0ELb1ELb1ELb1ELb1ELb0EEENS1_21CollectiveEpilogueFwdINS6_IJSA_SC_SB_EEES9_SE_SG_Li256ELb1ELb1ELb1ELb0EEENS1_36VarlenDynamicPersistentTileSchedulerILi128ELi64ELi256ELi128ELb1ELb1ELb1ELb1ELb0ELb1EEEEEEEEEvNT_6ParamsE --------------------------
	.section	.text._ZN7cutlass13device_kernelIN5flash11enable_sm90INS1_16FlashAttnFwdSm90INS1_25CollectiveMainloopFwdSm90ILi2EN4cute5tupleIJNS5_1CILi1EEES8_S8_EEENS6_IJNS7_ILi128EEENS7_ILi64EEENS7_ILi256EEEEEELi256ENS_10bfloat16_tEfNS_4arch4Sm90ELb0ELb1ELb0ELb1ELb0ELb0ELb0ELb1ELb1ELb1ELb1ELb0EEENS1_21CollectiveEpilogueFwdINS6_IJSA_SC_SB_EEES9_SE_SG_Li256ELb1ELb1ELb1ELb0EEENS1_36VarlenDynamicPersistentTileSchedulerILi128ELi64ELi256ELi128ELb1ELb1ELb1ELb1ELb0ELb1EEEEEEEEEvNT_6ParamsE,"ax",@progbits
	.align	128
.text._ZN7cutlass13device_kernelIN5flash11enable_sm90INS1_16FlashAttnFwdSm90INS1_25CollectiveMainloopFwdSm90ILi2EN4cute5tupleIJNS5_1CILi1EEES8_S8_EEENS6_IJNS7_ILi128EEENS7_ILi64EEENS7_ILi256EEEEEELi256ENS_10bfloat16_tEfNS_4arch4Sm90ELb0ELb1ELb0ELb1ELb0ELb0ELb0ELb1ELb1ELb1ELb1ELb0EEENS1_21CollectiveEpilogueFwdINS6_IJSA_SC_SB_EEES9_SE_SG_Li256ELb1ELb1ELb1ELb0EEENS1_36VarlenDynamicPersistentTileSchedulerILi128ELi64ELi256ELi128ELb1ELb1ELb1ELb1ELb0ELb1EEEEEEEEEvNT_6ParamsE:
        .type           _ZN7cutlass13device_kernelIN5flash11enable_sm90INS1_16FlashAttnFwdSm90INS1_25CollectiveMainloopFwdSm90ILi2EN4cute5tupleIJNS5_1CILi1EEES8_S8_EEENS6_IJNS7_ILi128EEENS7_ILi64EEENS7_ILi256EEEEEELi256ENS_10bfloat16_tEfNS_4arch4Sm90ELb0ELb1ELb0ELb1ELb0ELb0ELb0ELb1ELb1ELb1ELb1ELb0EEENS1_21CollectiveEpilogueFwdINS6_IJSA_SC_SB_EEES9_SE_SG_Li256ELb1ELb1ELb1ELb0EEENS1_36VarlenDynamicPersistentTileSchedulerILi128ELi64ELi256ELi128ELb1ELb1ELb1ELb1ELb0ELb1EEEEEEEEEvNT_6ParamsE,@function
        .size           _ZN7cutlass13device_kernelIN5flash11enable_sm90INS1_16FlashAttnFwdSm90INS1_25CollectiveMainloopFwdSm90ILi2EN4cute5tupleIJNS5_1CILi1EEES8_S8_EEENS6_IJNS7_ILi128EEENS7_ILi64EEENS7_ILi256EEEEEELi256ENS_10bfloat16_tEfNS_4arch4Sm90ELb0ELb1ELb0ELb1ELb0ELb0ELb0ELb1ELb1ELb1ELb1ELb0EEENS1_21CollectiveEpilogueFwdINS6_IJSA_SC_SB_EEES9_SE_SG_Li256ELb1ELb1ELb1ELb0EEENS1_36VarlenDynamicPersistentTileSchedulerILi128ELi64ELi256ELi128ELb1ELb1ELb1ELb1ELb0ELb1EEEEEEEEEvNT_6ParamsE,(.L_x_14843 - _ZN7cutlass13device_kernelIN5flash11enable_sm90INS1_16FlashAttnFwdSm90INS1_25CollectiveMainloopFwdSm90ILi2EN4cute5tupleIJNS5_1CILi1EEES8_S8_EEENS6_IJNS7_ILi128EEENS7_ILi64EEENS7_ILi256EEEEEELi256ENS_10bfloat16_tEfNS_4arch4Sm90ELb0ELb1ELb0ELb1ELb0ELb0ELb0ELb1ELb1ELb1ELb1ELb0EEENS1_21CollectiveEpilogueFwdINS6_IJSA_SC_SB_EEES9_SE_SG_Li256ELb1ELb1ELb1ELb0EEENS1_36VarlenDynamicPersistentTileSchedulerILi128ELi64ELi256ELi128ELb1ELb1ELb1ELb1ELb0ELb1EEEEEEEEEvNT_6ParamsE)
        .other          _ZN7cutlass13device_kernelIN5flash11enable_sm90INS1_16FlashAttnFwdSm90INS1_25CollectiveMainloopFwdSm90ILi2EN4cute5tupleIJNS5_1CILi1EEES8_S8_EEENS6_IJNS7_ILi128EEENS7_ILi64EEENS7_ILi256EEEEEELi256ENS_10bfloat16_tEfNS_4arch4Sm90ELb0ELb1ELb0ELb1ELb0ELb0ELb0ELb1ELb1ELb1ELb1ELb0EEENS1_21CollectiveEpilogueFwdINS6_IJSA_SC_SB_EEES9_SE_SG_Li256ELb1ELb1ELb1ELb0EEENS1_36VarlenDynamicPersistentTileSchedulerILi128ELi64ELi256ELi128ELb1ELb1ELb1ELb1ELb0ELb1EEEEEEEEEvNT_6ParamsE,@"STO_CUDA_ENTRY STV_DEFAULT"
_ZN7cutlass13device_kernelIN5flash11enable_sm90INS1_16FlashAttnFwdSm90INS1_25CollectiveMainloopFwdSm90ILi2EN4cute5tupleIJNS5_1CILi1EEES8_S8_EEENS6_IJNS7_ILi128EEENS7_ILi64EEENS7_ILi256EEEEEELi256ENS_10bfloat16_tEfNS_4arch4Sm90ELb0ELb1ELb0ELb1ELb0ELb0ELb0ELb1ELb1ELb1ELb1ELb0EEENS1_21CollectiveEpilogueFwdINS6_IJSA_SC_SB_EEES9_SE_SG_Li256ELb1ELb1ELb1ELb0EEENS1_36VarlenDynamicPersistentTileSchedulerILi128ELi64ELi256ELi128ELb1ELb1ELb1ELb1ELb0ELb1EEEEEEEEEvNT_6ParamsE:
        /* <DEDUP_REMOVED lines=18> */
.L_x_1193:
[----:B------:R-:W-:Y:S05]  /*0120*/  BSYNC B0 ;  /* 0x0000000000007941 */ /* 0x000fea0003800000 */
.L_x_1192:
        /* <DEDUP_REMOVED lines=41> */
.L_x_1194:
        /* <DEDUP_REMOVED lines=22> */
.L_x_1195:
        /* <DEDUP_REMOVED lines=18> */
.L_x_1196:
        /* <DEDUP_REMOVED lines=22> */
.L_x_1197:
        /* <DEDUP_REMOVED lines=22> */
.L_x_1198:
        /* <DEDUP_REMOVED lines=8> */
.L_x_1200:
        /* <DEDUP_REMOVED lines=16> */
[----:B------:R-:W-:Y:S01]  /*0a80*/  R2UR UR5, R9 ;  /* 0x00000000090572ca */ /* 0x000fe200000e0000 */
[----:B------:R-:W-:Y:S01]  /*0a90*/  UMOV UR38, URZ ;  /* 0x0000003f00267c82 */ /* 0x000fe20008000000 */
[----:B------:R-:W-:Y:S01]  /*0aa0*/  R2UR UR7, R10 ;  /* 0x000000000a0772ca */ /* 0x000fe200000e0000 */
[----:B------:R-:W-:Y:S01]  /*0ab0*/  UMOV UR36, URZ ;  /* 0x0000003f00247c82 */ /* 0x000fe20008000000 */
[----:B------:R-:W-:Y:S02]  /*0ac0*/  SHF.R.S32.HI R3, RZ, 0x1f, R6 ;  /* 0x0000001fff037819 */ /* 0x000fe40000011406 */
[----:B------:R-:W-:Y:S02]  /*0ad0*/  R2UR UR6, R11 ;  /* 0x000000000b0672ca */ /* 0x000fe400000e0000 */
[----:B0-----:R-:W-:-:S02]  /*0ae0*/  LEA.HI R2, R3, R6, RZ, 0x5 ;  /* 0x0000000603027211 */ /* 0x001fc400078f28ff */
[----:B------:R-:W-:-:S03]  /*0af0*/  LEA.HI R4, R3, R6, RZ, 0x2 ;  /* 0x0000000603047211 */ /* 0x000fc600078f10ff */
[----:B------:R-:W-:Y:S01]  /*0b00*/  IMAD.SHL.U32 R7, R2, 0x20, RZ ;  /* 0x0000002002077824 */ /* 0x000fe200078e00ff */
[----:B------:R-:W-:-:S05]  /*0b10*/  LOP3.LUT R13, R4, 0xfffffffc, RZ, 0xc0, !PT ;  /* 0xfffffffc040d7812 */ /* 0x000fca00078ec0ff */
[----:B------:R-:W-:Y:S01]  /*0b20*/  IMAD.IADD R13, R6, 0x1, -R13 ;  /* 0x00000001060d7824 */ /* 0x000fe200078e0a0d */
[----:B--2---:R-:W-:Y:S02]  /*0b30*/  R2UR UR4, R0 ;  /* 0x00000000000472ca */ /* 0x004fe400000e0000 */
[CC--:B------:R-:W-:Y:S02]  /*0b40*/  LEA.HI R0, R3.reuse, R6.reuse, RZ, 0x7 ;  /* 0x0000000603007211 */ /* 0x0c0fe400078f38ff */
[----:B------:R-:W-:Y:S02]  /*0b50*/  LEA.HI R3, R3, R6, RZ, 0x4 ;  /* 0x0000000603037211 */ /* 0x000fe400078f20ff */
[----:B------:R-:W-:Y:S02]  /*0b60*/  LOP3.LUT R233, R0, 0xffffff80, RZ, 0xc0, !PT ;  /* 0xffffff8000e97812 */ /* 0x000fe400078ec0ff */
[----:B------:R-:W-:Y:S02]  /*0b70*/  SHF.R.S32.HI R2, RZ, 0x4, R3 ;  /* 0x00000004ff027819 */ /* 0x000fe40000011403 */
[C---:B------:R-:W-:Y:S01]  /*0b80*/  LOP3.LUT R5, R3.reuse, 0x3fffff0, RZ, 0xc0, !PT ;  /* 0x03fffff003057812 */ /* 0x040fe200078ec0ff */
[C---:B------:R-:W-:Y:S01]  /*0b90*/  IMAD.IADD R233, R6.reuse, 0x1, -R233 ;  /* 0x0000000106e97824 */ /* 0x040fe200078e0ae9 */
[----:B------:R-:W-:Y:S01]  /*0ba0*/  LEA.HI R4, R3, R2, RZ, 0x1 ;  /* 0x0000000203047211 */ /* 0x000fe200078f08ff */
[----:B------:R-:W-:Y:S01]  /*0bb0*/  ULOP3.LUT UR8, UR4, 0x1, URZ, 0xfc, !UPT ;  /* 0x0000000104087892 */ /* 0x000fe2000f8efc3f */
[----:B------:R-:W-:Y:S01]  /*0bc0*/  SHF.R.S32.HI R3, RZ, 0x7, R0 ;  /* 0x00000007ff037819 */ /* 0x000fe20000011400 */
[----:B------:R-:W-:Y:S01]  /*0bd0*/  IMAD.IADD R5, R6, 0x1, -R5 ;  /* 0x0000000106057824 */ /* 0x000fe200078e0a05 */
[----:B------:R-:W-:Y:S01]  /*0be0*/  SHF.R.S32.HI R8, RZ, 0x1f, R233 ;  /* 0x0000001fff087819 */ /* 0x000fe200000114e9 */
[----:B------:R-:W-:Y:S01]  /*0bf0*/  UMOV UR4, URZ ;  /* 0x0000003f00047c82 */ /* 0x000fe20008000000 */
[----:B------:R-:W-:Y:S01]  /*0c00*/  LOP3.LUT R6, R7, 0xfffffc00, RZ, 0xc0, !PT ;  /* 0xfffffc0007067812 */ /* 0x000fe200078ec0ff */
[----:B------:R-:W-:Y:S01]  /*0c10*/  IMAD.U32 R232, RZ, RZ, UR4 ;  /* 0x00000004ffe87e24 */ /* 0x000fe2000f8e00ff */
[----:B------:R-:W-:-:S02]  /*0c20*/  LEA.HI R9, R8, R233, RZ, 0x2 ;  /* 0x000000e908097211 */ /* 0x000fc400078f10ff */
[----:B------:R-:W-:Y:S01]  /*0c30*/  LEA.HI R0, R0, R3, RZ, 0x1 ;  /* 0x0000000300007211 */ /* 0x000fe200078f08ff */
[----:B------:R-:W-:Y:S01]  /*0c40*/  IMAD R6, R5, 0x40, R6 ;  /* 0x0000004005067824 */ /* 0x000fe200078e0206 */
[--C-:B------:R-:W-:Y:S02]  /*0c50*/  SHF.R.S32.HI R10, RZ, 0x2, R9.reuse ;  /* 0x00000002ff0a7819 */ /* 0x100fe40000011409 */
[----:B------:R-:W-:Y:S02]  /*0c60*/  SHF.R.S32.HI R11, RZ, 0x1f, R9 ;  /* 0x0000001fff0b7819 */ /* 0x000fe40000011409 */
[----:B------:R-:W-:Y:S02]  /*0c70*/  LOP3.LUT R7, R4, 0x1ffffffe, RZ, 0xc0, !PT ;  /* 0x1ffffffe04077812 */ /* 0x000fe400078ec0ff */
[----:B------:R-:W-:Y:S02]  /*0c80*/  LEA.HI R11, R11, R10, RZ, 0x3 ;  /* 0x0000000a0b0b7211 */ /* 0x000fe400078f18ff */
[----:B------:R-:W-:Y:S01]  /*0c90*/  LEA.HI R8, R8, R233, RZ, 0x5 ;  /* 0x000000e908087211 */ /* 0x000fe200078f28ff */
[----:B------:R-:W-:Y:S01]  /*0ca0*/  IMAD.IADD R7, R2, 0x1, -R7 ;  /* 0x0000000102077824 */ /* 0x000fe200078e0a07 */
[----:B------:R-:W-:-:S02]  /*0cb0*/  LOP3.LUT R11, R11, 0xfffffff8, RZ, 0xc0, !PT ;  /* 0xfffffff80b0b7812 */ /* 0x000fc400078ec0ff */
[----:B------:R-:W-:Y:S02]  /*0cc0*/  LOP3.LUT R0, R0, 0x3fffffe, RZ, 0xc0, !PT ;  /* 0x03fffffe00007812 */ /* 0x000fe400078ec0ff */
[----:B------:R-:W-:Y:S01]  /*0cd0*/  LOP3.LUT R4, R9, 0x7ffffffc, RZ, 0xc0, !PT ;  /* 0x7ffffffc09047812 */ /* 0x000fe200078ec0ff */
[----:B------:R-:W-:Y:S01]  /*0ce0*/  IMAD.IADD R11, R10, 0x1, -R11 ;  /* 0x000000010a0b7824 */ /* 0x000fe200078e0a0b */
[----:B------:R-:W-:Y:S01]  /*0cf0*/  SHF.R.S32.HI R8, RZ, 0x5, R8 ;  /* 0x00000005ff087819 */ /* 0x000fe20000011408 */
[----:B------:R-:W-:Y:S01]  /*0d00*/  IMAD.IADD R0, R3, 0x1, -R0 ;  /* 0x0000000103007824 */ /* 0x000fe200078e0a00 */
[----:B------:R-:W-:Y:S01]  /*0d10*/  LEA.HI R2, R13, R13, RZ, 0x1 ;  /* 0x0000000d0d027211 */ /* 0x000fe200078f08ff */
[----:B------:R-:W-:Y:S02]  /*0d20*/  IMAD.IADD R4, R233, 0x1, -R4 ;  /* 0x00000001e9047824 */ /* 0x000fe400078e0a04 */
[----:B------:R-:W-:Y:S01]  /*0d30*/  IMAD R3, R7, 0x8, R6 ;  /* 0x0000000807037824 */ /* 0x000fe200078e0206 */
[----:B------:R-:W-:Y:S01]  /*0d40*/  LOP3.LUT R2, R2, 0x1ffffffe, RZ, 0xc0, !PT ;  /* 0x1ffffffe02027812 */ /* 0x000fe200078ec0ff */
[----:B------:R-:W-:-:S02]  /*0d50*/  IMAD R11, R8, 0x10, R11 ;  /* 0x00000010080b7824 */ /* 0x000fc400078e020b */
[----:B------:R-:W-:Y:S01]  /*0d60*/  IMAD.SHL.U32 R16, R4, 0x2, RZ ;  /* 0x0000000204107824 */ /* 0x000fe200078e00ff */
[----:B------:R0:W-:Y:S01]  /*0d70*/  STL [R1+0x60], R3 ;  /* 0x0000600301007387 */ /* 0x0001e20000100800 */
[----:B------:R-:W-:Y:S02]  /*0d80*/  IMAD R0, R0, 0x40, R11 ;  /* 0x0000004000007824 */ /* 0x000fe400078e020b */
[C---:B------:R-:W-:Y:S01]  /*0d90*/  VIADD R229, R16.reuse, 0x8 ;  /* 0x0000000810e57836 */ /* 0x040fe20000000000 */
[----:B------:R-:W-:Y:S01]  /*0da0*/  SHF.R.S32.HI R4, RZ, 0x1f, R16 ;  /* 0x0000001fff047819 */ /* 0x000fe20000011410 */
[C---:B------:R-:W-:Y:S01]  /*0db0*/  VIADD R228, R16.reuse, 0x10 ;  /* 0x0000001010e47836 */ /* 0x040fe20000000000 */
[----:B------:R-:W-:Y:S01]  /*0dc0*/  STL [R1+0x5c], R0 ;  /* 0x00005c0001007387 */ /* 0x000fe20000100800 */
[C---:B------:R-:W-:Y:S01]  /*0dd0*/  VIADD R227, R16.reuse, 0x18 ;  /* 0x0000001810e37836 */ /* 0x040fe20000000000 */
[----:B------:R-:W-:Y:S01]  /*0de0*/  SHF.R.S32.HI R4, RZ, 0x1f, R229 ;  /* 0x0000001fff047819 */ /* 0x000fe200000114e5 */
[----:B------:R-:W-:-:S02]  /*0df0*/  VIADD R226, R16, 0x20 ;  /* 0x0000002010e27836 */ /* 0x000fc40000000000 */
[----:B0-----:R-:W-:Y:S01]  /*0e00*/  IMAD.U32 R3, RZ, RZ, UR8 ;  /* 0x00000008ff037e24 */ /* 0x001fe2000f8e00ff */
[----:B------:R-:W-:Y:S01]  /*0e10*/  SHF.R.S32.HI R5, RZ, 0x1f, R227 ;  /* 0x0000001fff057819 */ /* 0x000fe200000114e3 */
[C---:B------:R-:W-:Y:S01]  /*0e20*/  VIADD R225, R16.reuse, 0x28 ;  /* 0x0000002810e17836 */ /* 0x040fe20000000000 */
[----:B------:R-:W-:Y:S01]  /*0e30*/  SHF.R.S32.HI R4, RZ, 0x1f, R226 ;  /* 0x0000001fff047819 */ /* 0x000fe200000114e2 */
[C---:B------:R-:W-:Y:S01]  /*0e40*/  VIADD R224, R16.reuse, 0x30 ;  /* 0x0000003010e07836 */ /* 0x040fe20000000000 */
[----:B------:R0:W-:Y:S01]  /*0e50*/  STL [R1+0x64], R3 ;  /* 0x0000640301007387 */ /* 0x0001e20000100800 */
[C---:B------:R-:W-:Y:S02]  /*0e60*/  VIADD R223, R16.reuse, 0x38 ;  /* 0x0000003810df7836 */ /* 0x040fe40000000000 */
[C---:B------:R-:W-:Y:S01]  /*0e70*/  VIADD R222, R16.reuse, 0x40 ;  /* 0x0000004010de7836 */ /* 0x040fe20000000000 */
[----:B------:R-:W-:Y:S01]  /*0e80*/  SHF.R.S32.HI R5, RZ, 0x1f, R224 ;  /* 0x0000001fff057819 */ /* 0x000fe200000114e0 */
[C---:B------:R-:W-:Y:S01]  /*0e90*/  VIADD R221, R16.reuse, 0x48 ;  /* 0x0000004810dd7836 */ /* 0x040fe20000000000 */
[----:B------:R-:W-:Y:S01]  /*0ea0*/  SHF.R.S32.HI R4, RZ, 0x1f, R223 ;  /* 0x0000001fff047819 */ /* 0x000fe200000114df */
[----:B------:R-:W-:-:S02]  /*0eb0*/  VIADD R220, R16, 0x50 ;  /* 0x0000005010dc7836 */ /* 0x000fc40000000000 */
[C---:B------:R-:W-:Y:S01]  /*0ec0*/  VIADD R219, R16.reuse, 0x58 ;  /* 0x0000005810db7836 */ /* 0x040fe20000000000 */
[----:B0-----:R-:W-:Y:S01]  /*0ed0*/  SHF.R.S32.HI R3, RZ, 0x1f, R228 ;  /* 0x0000001fff037819 */ /* 0x001fe200000114e4 */
        /* <DEDUP_REMOVED lines=32> */
[----:B------:R-:W-:Y:S01]  /*10e0*/  IMAD.IADD R2, R13, 0x1, -R2 ;  /* 0x000000010d027824 */ /* 0x000fe200078e0a02 */
[----:B------:R-:W-:Y:S01]  /*10f0*/  SHF.R.S32.HI R3, RZ, 0x1f, R207 ;  /* 0x0000001fff037819 */ /* 0x000fe200000114cf */
[----:B------:R-:W-:Y:S01]  /*1100*/  VIADD R200, R16, 0xe0 ;  /* 0x000000e010c87836 */ /* 0x000fe20000000000 */
[----:B------:R-:W-:Y:S01]  /*1110*/  SHF.R.S32.HI R237, RZ, 0x1f, R206 ;  /* 0x0000001fffed7819 */ /* 0x000fe200000114ce */
[----:B------:R-:W-:Y:S01]  /*1120*/  IMAD R19, R2, 0x8, R0 ;  /* 0x0000000802137824 */ /* 0x000fe200078e0200 */
[----:B------:R-:W-:-:S02]  /*1130*/  SHF.R.S32.HI R236, RZ, 0x1f, R205 ;  /* 0x0000001fffec7819 */ /* 0x000fc400000114cd */
[----:B------:R-:W-:Y:S02]  /*1140*/  SHF.R.S32.HI R235, RZ, 0x1f, R204 ;  /* 0x0000001fffeb7819 */ /* 0x000fe400000114cc */
[----:B------:R-:W-:-:S07]  /*1150*/  SHF.R.S32.HI R234, RZ, 0x1f, R203 ;  /* 0x0000001fffea7819 */ /* 0x000fce00000114cb */
.L_x_1304:
[----:B------:R-:W-:Y:S01]  /*1160*/  ULDC.64 UR8, c[0x0][0xa28] ;  /* 0x00028a0000087ab9 */ /* 0x000fe20000000a00 */
[----:B------:R-:W-:Y:S01]  /*1170*/  ULDC.64 UR12, c[0x0][0x208] ;  /* 0x00008200000c7ab9 */ /* 0x000fe20000000a00 */
[----:B------:R-:W-:-:S04]  /*1180*/  UISETP.NE.U32.AND UP0, UPT, UR8, URZ, UPT ;  /* 0x0000003f0800728c */ /* 0x000fc8000bf05070 */
[----:B------:R-:W-:-:S03]  /*1190*/  UISETP.NE.AND.EX UP0, UPT, UR9, URZ, UPT, UP0 ;  /* 0x0000003f0900728c */ /* 0x000fc6000bf05300 */
[----:B------:R-:W-:Y:S02]  /*11a0*/  ULDC.64 UR8, c[0x0][0xa18] ;  /* 0x0002860000087ab9 */ /* 0x000fe40000000a00 */
[----:B------:R-:W-:Y:S01]  /*11b0*/  UISETP.NE.U32.AND UP1, UPT, UR8, URZ, UPT ;  /* 0x0000003f0800728c */ /* 0x000fe2000bf25070 */
[----:B------:R-:W-:-:S03]  /*11c0*/  PLOP3.LUT P0, PT, PT, PT, UP0, 0x80, 0x0 ;  /* 0x000000000000781c */ /* 0x000fc60003f0f008 */
[----:B------:R-:W-:-:S03]  /*11d0*/  UISETP.NE.AND.EX UP1, UPT, UR9, URZ, UPT, UP1 ;  /* 0x0000003f0900728c */ /* 0x000fc6000bf25310 */
[----:B------:R-:W-:Y:S02]  /*11e0*/  @UP0 ULDC.64 UR8, c[0x0][0xa28] ;  /* 0x00028a0000080ab9 */ /* 0x000fe40000000a00 */
[----:B------:R-:W-:Y:S01]  /*11f0*/  @UP0 UIMAD.WIDE UR8, UR6, 0x4, UR8 ;  /* 0x00000004060808a5 */ /* 0x000fe2000f8e0208 */
[----:B------:R-:W-:-:S05]  /*1200*/  PLOP3.LUT P2, PT, PT, PT, UP1, 0x80, 0x0 ;  /* 0x000000000000781c */ /* 0x000fca0003f4f018 */
[----:B------:R-:W-:Y:S01]  /*1210*/  @UP1 ULDC.64 UR10, c[0x0][0xa18] ;  /* 0x00028600000a1ab9 */ /* 0x000fe20000000a00 */
[----:B01-3--:R-:W-:Y:S02]  /*1220*/  IMAD.U32 R2, RZ, RZ, UR8 ;  /* 0x00000008ff027e24 */ /* 0x00bfe4000f8e00ff */
[----:B------:R-:W-:Y:S01]  /*1230*/  IMAD.U32 R3, RZ, RZ, UR9 ;  /* 0x00000009ff037e24 */ /* 0x000fe2000f8e00ff */
[----:B------:R-:W-:Y:S02]  /*1240*/  @UP1 UIMAD.WIDE UR8, UR6, 0x4, UR10 ;  /* 0x00000004060818a5 */ /* 0x000fe4000f8e020a */
[----:B------:R-:W-:Y:S02]  /*1250*/  ULOP3.LUT UR4, UR7, 0xff0000, URZ, 0xc0, !UPT ;  /* 0x00ff000007047892 */ /* 0x000fe4000f8ec03f */
[----:B--2---:R-:W2:Y:S01]  /*1260*/  @P0 LDG.E R2, desc[UR12][R2.64] ;  /* 0x0000000c02020981 */ /* 0x004ea2000c1e1900 */
[----:B------:R-:W-:Y:S01]  /*1270*/  ULDC UR10, c[0x0][0x2f0] ;  /* 0x0000bc00000a7ab9 */ /* 0x000fe20000000800 */
[----:B------:R-:W-:-:S02]  /*1280*/  IMAD.U32 R4, RZ, RZ, UR8 ;  /* 0x00000008ff047e24 */ /* 0x000fc4000f8e00ff */
[----:B------:R-:W-:Y:S01]  /*1290*/  IMAD.U32 R5, RZ, RZ, UR9 ;  /* 0x00000009ff057e24 */ /* 0x000fe2000f8e00ff */
[----:B------:R-:W-:-:S04]  /*12a0*/  ULDC.64 UR8, c[0x0][0x418] ;  /* 0x0001060000087ab9 */ /* 0x000fc80000000a00 */
[----:B------:R-:W3:Y:S01]  /*12b0*/  @P2 LDG.E R4, desc[UR12][R4.64] ;  /* 0x0000000c04042981 */ /* 0x000ee2000c1e1900 */
[----:B------:R-:W-:Y:S02]  /*12c0*/  UISETP.NE.U32.AND UP0, UPT, UR8, URZ, UPT ;  /* 0x0000003f0800728c */ /* 0x000fe4000bf05070 */
[----:B------:R-:W-:Y:S02]  /*12d0*/  ULOP3.LUT UR8, UR7, 0xff000000, URZ, 0xc0, !UPT ;  /* 0xff00000007087892 */ /* 0x000fe4000f8ec03f */
[----:B------:R-:W-:Y:S01]  /*12e0*/  UISETP.NE.AND.EX UP0, UPT, UR9, URZ, UPT, UP0 ;  /* 0x0000003f0900728c */ /* 0x000fe2000bf05300 */
[----:B------:R-:W-:Y:S02]  /*12f0*/  ULDC.64 UR12, c[0x0][0xa20] ;  /* 0x00028800000c7ab9 */ /* 0x000fe40000000a00 */
[----:B------:R-:W-:Y:S01]  /*1300*/  ULDC UR9, c[0x0][0x424] ;  /* 0x0001090000097ab9 */ /* 0x000fe20000000800 */
[----:B------:R-:W-:Y:S01]  /*1310*/  ULOP3.LUT UR7, UR7, 0xffff, URZ, 0xc0, !UPT ;  /* 0x0000ffff07077892 */ /* 0x000fe2000f8ec03f */
[----:B------:R-:W-:Y:S01]  /*1320*/  ISETP.NE.U32.AND P1, PT, RZ, UR12, PT ;  /* 0x0000000cff007c0c */ /* 0x000fe2000bf25070 */
[----:B------:R-:W-:-:S02]  /*1330*/  USHF.R.U32.HI UR8, URZ, 0x8, UR8 ;  /* 0x000000083f087899 */ /* 0x000fc40008011608 */
[----:B------:R-:W-:Y:S01]  /*1340*/  USEL UR9, UR9, 0x1, UP0 ;  /* 0x0000000109097887 */ /* 0x000fe20008000000 */
[----:B------:R-:W-:Y:S01]  /*1350*/  ISETP.NE.AND.EX P1, PT, RZ, UR13, PT, P1 ;  /* 0x0000000dff007c0c */ /* 0x000fe2000bf25310 */
[----:B------:R-:W-:Y:S01]  /*1360*/  UMOV UR60, URZ ;  /* 0x0000003f003c7c82 */ /* 0x000fe20008000000 */
[----:B------:R-:W-:Y:S01]  /*1370*/  ULDC UR39, c[0x0][0x288] ;  /* 0x0000a20000277ab9 */ /* 0x000fe20000000800 */
[----:B------:R-:W-:Y:S01]  /*1380*/  ULEA.HI UR4, UR4, UR8, URZ, 0x10 ;  /* 0x0000000804047291 */ /* 0x000fe2000f8f803f */
[----:B------:R-:W-:Y:S01]  /*1390*/  IMAD.U32 R202, RZ, RZ, UR7 ;  /* 0x00000007ffca7e24 */ /* 0x000fe2000f8e00ff */
[----:B------:R-:W-:Y:S01]  /*13a0*/  UIMAD UR10, UR9, UR10, URZ ;  /* 0x0000000a090a72a4 */ /* 0x000fe2000f8e023f */
[----:B--2---:R-:W-:Y:S02]  /*13b0*/  @P0 R2UR UR60, R2 ;  /* 0x00000000023c02ca */ /* 0x004fe400000e0000 */
[----:B---3--:R-:W-:Y:S01]  /*13c0*/  @P2 R2UR UR39, R4 ;  /* 0x00000000042722ca */ /* 0x008fe200000e0000 */
[----:B----45:R-:W-:-:S14]  /*13d0*/  @P2 BRA `(.L_x_1201) ;  /* 0x0000000000382947 */ /* 0x030fdc0003800000 */
[----:B------:R-:W-:Y:S02]  /*13e0*/  ULDC.64 UR8, c[0x0][0xa00] ;  /* 0x0002800000087ab9 */ /* 0x000fe40000000a00 */
[----:B------:R-:W-:-:S04]  /*13f0*/  ISETP.NE.U32.AND P0, PT, RZ, UR8, PT ;  /* 0x00000008ff007c0c */ /* 0x000fc8000bf05070 */
[----:B------:R-:W-:-:S13]  /*1400*/  ISETP.NE.AND.EX P0, PT, RZ, UR9, PT, P0 ;  /* 0x00000009ff007c0c */ /* 0x000fda000bf05300 */
[----:B------:R-:W-:Y:S05]  /*1410*/  @!P0 BRA `(.L_x_1201) ;  /* 0x0000000000288947 */ /* 0x000fea0003800000 */
[----:B------:R-:W-:Y:S01]  /*1420*/  ULDC.64 UR8, c[0x0][0xa00] ;  /* 0x0002800000087ab9 */ /* 0x000fe20000000a00 */
[----:B------:R-:W-:Y:S01]  /*1430*/  ULDC.64 UR12, c[0x0][0x208] ;  /* 0x00008200000c7ab9 */ /* 0x000fe20000000a00 */
        /* <DEDUP_REMOVED lines=8> */
.L_x_1201:
[----:B------:R-:W-:Y:S01]  /*14c0*/  IMAD.U32 R231, RZ, RZ, UR6 ;  /* 0x00000006ffe77e24 */ /* 0x000fe2000f8e00ff */
[----:B------:R-:W-:Y:S06]  /*14d0*/  @!P1 BRA `(.L_x_1202) ;  /* 0x0000000000209947 */ /* 0x000fec0003800000 */
[----:B------:R-:W-:Y:S01]  /*14e0*/  ULDC.64 UR8, c[0x0][0xa20] ;  /* 0x0002880000087ab9 */ /* 0x000fe20000000a00 */
[----:B------:R-:W-:Y:S01]  /*14f0*/  ULDC.64 UR10, c[0x0][0x208] ;  /* 0x00008200000a7ab9 */ /* 0x000fe20000000a00 */
[----:B------:R-:W-:-:S06]  /*1500*/  UIMAD.WIDE UR6, UR6, 0x4, UR8 ;  /* 0x00000004060678a5 */ /* 0x000fcc000f8e0208 */
[----:B------:R-:W-:Y:S02]  /*1510*/  IMAD.U32 R2, RZ, RZ, UR6 ;  /* 0x00000006ff027e24 */ /* 0x000fe4000f8e00ff */
[----:B------:R-:W-:-:S05]  /*1520*/  IMAD.U32 R3, RZ, RZ, UR7 ;  /* 0x00000007ff037e24 */ /* 0x000fca000f8e00ff */
[----:B------:R-:W2:Y:S02]  /*1530*/  LDG.E R2, desc[UR10][R2.64] ;  /* 0x0000000a02027981 */ /* 0x000ea4000c1e1900 */
[----:B--2---:R-:W-:Y:S01]  /*1540*/  R2UR UR10, R2 ;  /* 0x00000000020a72ca */ /* 0x004fe200000e0000 */
[----:B------:R-:W-:-:S14]  /*1550*/  BRA `(.L_x_1203) ;  /* 0x0000000000387947 */ /* 0x000fdc0003800000 */
.L_x_1202:
        /* <DEDUP_REMOVED lines=14> */
.L_x_1203:
[----:B------:R-:W-:Y:S01]  /*1640*/  ULDC UR6, c[0x0][0x448] ;  /* 0x0001120000067ab9 */ /* 0x000fe20000000800 */
[----:B------:R-:W-:Y:S02]  /*1650*/  USHF.L.U32 UR61, UR5, 0x7, URZ ;  /* 0x00000007053d7899 */ /* 0x000fe4000800063f */
[----:B------:R-:W-:Y:S02]  /*1660*/  UISETP.NE.AND UP0, UPT, UR6, 0x1, UPT ;  /* 0x000000010600788c */ /* 0x000fe4000bf05270 */
[----:B------:R-:W-:Y:S01]  /*1670*/  UIADD3 UR5, UR61, 0x7f, URZ ;  /* 0x0000007f3d057890 */ /* 0x000fe2000fffe03f */
[----:B------:R-:W-:Y:S01]  /*1680*/  ULDC.64 UR6, c[0x0][0x9e0] ;  /* 0x0002780000067ab9 */ /* 0x000fe20000000a00 */
[----:B------:R-:W-:Y:S02]  /*1690*/  UIADD3 UR60, -UR60, UR10, URZ ;  /* 0x0000000a3c3c7290 */ /* 0x000fe4000fffe13f */
[----:B------:R-:W-:Y:S02]  /*16a0*/  UISETP.GE.AND UP1, UPT, UR7, 0x1, UPT ;  /* 0x000000010700788c */ /* 0x000fe4000bf26270 */
[----:B------:R-:W-:-:S03]  /*16b0*/  UIADD3 UR10, UR60, 0x1, -UR39 ;  /* 0x000000013c0a7890 */ /* 0x000fc6000fffe827 */
[----:B------:R-:W-:Y:S01]  /*16c0*/  @UP0 ULDC UR8, c[0x0][0x44c] ;  /* 0x0001130000080ab9 */ /* 0x000fe20000000800 */
[----:B------:R-:W-:Y:S01]  /*16d0*/  @UP0 ULDC UR11, c[0x0][0x450] ;  /* 0x00011400000b0ab9 */ /* 0x000fe20000000800 */
[----:B------:R-:W-:Y:S01]  /*16e0*/  UIMAD.WIDE.U32 UR8, UR5, UR8, URZ ;  /* 0x00000008050872a5 */ /* 0x000fe2000f8e003f */
[----:B------:R-:W-:-:S03]  /*16f0*/  PLOP3.LUT P1, PT, PT, PT, UP1, 0x80, 0x0 ;  /* 0x000000000000781c */ /* 0x000fc60003f2f018 */
[----:B------:R-:W-:-:S04]  /*1700*/  @UP0 USHF.R.U32.HI UR5, URZ, UR11, UR9 ;  /* 0x0000000b3f050299 */ /* 0x000fc80008011609 */
[----:B------:R-:W-:-:S04]  /*1710*/  UIADD3 UR10, UR10, UR5, URZ ;  /* 0x000000050a0a7290 */ /* 0x000fc8000fffe03f */
[----:B------:R-:W-:Y:S02]  /*1720*/  UIADD3 UR6, UR10, UR6, URZ ;  /* 0x000000060a067290 */ /* 0x000fe4000fffe03f */
[----:B------:R-:W-:Y:S10]  /*1730*/  @!P1 BRA `(.L_x_1204) ;  /* 0x0000000000449947 */ /* 0x000ff40003800000 */
        /* <DEDUP_REMOVED lines=10> */
.L_x_1205:
[----:B------:R-:W-:-:S11]  /*17e0*/  UISETP.NE.AND UP1, UPT, UR7, 0x1, UPT ;  /* 0x000000010700788c */ /* 0x000fd6000bf25270 */
[----:B------:R-:W-:Y:S02]  /*17f0*/  @UP1 ULDC.64 UR10, c[0x0][0x9e8] ;  /* 0x00027a00000a1ab9 */ /* 0x000fe40000000a00 */
[----:B------:R-:W-:-:S04]  /*1800*/  UIMAD.WIDE.U32 UR8, UR5, UR10, URZ ;  /* 0x0000000a050872a5 */ /* 0x000fc8000f8e003f */
[----:B------:R-:W-:-:S12]  /*1810*/  @UP1 USHF.R.U32.HI UR5, URZ, UR11, UR9 ;  /* 0x0000000b3f051299 */ /* 0x000fd80008011609 */
.L_x_1206:
[----:B------:R-:W-:-:S04]  /*1820*/  UIMAD UR5, UR5, UR7, UR7 ;  /* 0x00000007050572a4 */ /* 0x000fc8000f8e0207 */
[----:B------:R-:W-:-:S04]  /*1830*/  UISETP.LT.AND UP1, UPT, UR6, UR5, UPT ;  /* 0x000000050600728c */ /* 0x000fc8000bf21270 */
[----:B------:R-:W-:-:S12]  /*1840*/  USEL UR6, UR6, UR5, UP1 ;  /* 0x0000000506067287 */ /* 0x000fd80008800000 */
.L_x_1204:
[----:B------:R-:W-:Y:S02]  /*1850*/  UIADD3 UR5, UR60, 0x3f, URZ ;  /* 0x0000003f3c057890 */ /* 0x000fe4000fffe03f */
[----:B------:R-:W-:Y:S02]  /*1860*/  UIADD3 UR10, UR6, 0x3f, URZ ;  /* 0x0000003f060a7890 */ /* 0x000fe4000fffe03f */
[----:B------:R-:W-:Y:S02]  /*1870*/  USHF.R.S32.HI UR6, URZ, 0x1f, UR5 ;  /* 0x0000001f3f067899 */ /* 0x000fe40008011405 */
[----:B------:R-:W-:Y:S01]  /*1880*/  USHF.R.S32.HI UR11, URZ, 0x1f, UR10 ;  /* 0x0000001f3f0b7899 */ /* 0x000fe2000801140a */
[----:B------:R-:W-:Y:S01]  /*1890*/  @UP0 ULDC UR8, c[0x0][0x44c] ;  /* 0x0001130000080ab9 */ /* 0x000fe20000000800 */
[----:B------:R-:W-:Y:S02]  /*18a0*/  ULEA.HI UR6, UR6, UR5, URZ, 0x6 ;  /* 0x0000000506067291 */ /* 0x000fe4000f8f303f */
[----:B------:R-:W-:-:S02]  /*18b0*/  UIMAD.WIDE.U32 UR8, UR61, UR8, URZ ;  /* 0x000000083d0872a5 */ /* 0x000fc4000f8e003f */
[----:B------:R-:W-:Y:S01]  /*18c0*/  ULEA.HI UR11, UR11, UR10, URZ, 0x6 ;  /* 0x0000000a0b0b7291 */ /* 0x000fe2000f8f303f */
[----:B------:R-:W-:Y:S01]  /*18d0*/  @UP0 ULDC UR13, c[0x0][0x450] ;  /* 0x00011400000d0ab9 */ /* 0x000fe20000000800 */
[----:B------:R-:W-:Y:S01]  /*18e0*/  UMOV UR12, UR61 ;  /* 0x0000003d000c7c82 */ /* 0x000fe20008000000 */
[----:B------:R-:W-:Y:S02]  /*18f0*/  UIADD3 UR52, UR60, -UR39, URZ ;  /* 0x800000273c347290 */ /* 0x000fe4000fffe03f */
[----:B------:R-:W-:Y:S02]  /*1900*/  USHF.R.S32.HI UR6, URZ, 0x6, UR6 ;  /* 0x000000063f067899 */ /* 0x000fe40008011406 */
[----:B------:R-:W-:Y:S02]  /*1910*/  USHF.R.S32.HI UR11, URZ, 0x6, UR11 ;  /* 0x000000063f0b7899 */ /* 0x000fe4000801140b */
[----:B------:R-:W-:Y:S02]  /*1920*/  @UP0 USHF.R.U32.HI UR12, URZ, UR13, UR9 ;  /* 0x0000000d3f0c0299 */ /* 0x000fe40008011609 */
[----:B------:R-:W-:-:S02]  /*1930*/  UISETP.LT.AND UP0, UPT, UR6, UR11, UPT ;  /* 0x0000000b0600728c */ /* 0x000fc4000bf01270 */
        /* <DEDUP_REMOVED lines=15> */
.L_x_1208:
[----:B------:R-:W-:-:S11]  /*1a30*/  UISETP.NE.AND UP0, UPT, UR7, 0x1, UPT ;  /* 0x000000010700788c */ /* 0x000fd6000bf05270 */
[----:B------:R-:W-:Y:S02]  /*1a40*/  @UP0 ULDC.64 UR12, c[0x0][0x9e8] ;  /* 0x00027a00000c0ab9 */ /* 0x000fe40000000a00 */
[----:B------:R-:W-:-:S04]  /*1a50*/  UIMAD.WIDE.U32 UR8, UR5, UR12, URZ ;  /* 0x0000000c050872a5 */ /* 0x000fc8000f8e003f */
[----:B------:R-:W-:-:S12]  /*1a60*/  @UP0 USHF.R.U32.HI UR5, URZ, UR13, UR9 ;  /* 0x0000000d3f050299 */ /* 0x000fd80008011609 */
.L_x_1209:
[----:B------:R-:W-:-:S04]  /*1a70*/  UIMAD UR5, UR5, UR7, URZ ;  /* 0x00000007050572a4 */ /* 0x000fc8000f8e023f */
[----:B------:R-:W-:-:S04]  /*1a80*/  UISETP.LT.AND UP0, UPT, UR10, UR5, UPT ;  /* 0x000000050a00728c */ /* 0x000fc8000bf01270 */
[----:B------:R-:W-:-:S12]  /*1a90*/  USEL UR10, UR10, UR5, !UP0 ;  /* 0x000000050a0a7287 */ /* 0x000fd8000c000000 */
.L_x_1207:
[----:B------:R-:W-:Y:S02]  /*1aa0*/  USHF.R.S32.HI UR5, URZ, 0x1f, UR10 ;  /* 0x0000001f3f057899 */ /* 0x000fe4000801140a */
[----:B------:R-:W-:Y:S02]  /*1ab0*/  ULOP3.LUT UR7, UR4, 0xff, URZ, 0xc0, !UPT ;  /* 0x000000ff04077892 */ /* 0x000fe4000f8ec03f */
[----:B------:R-:W-:-:S04]  /*1ac0*/  ULEA.HI UR5, UR5, UR10, URZ, 0x6 ;  /* 0x0000000a05057291 */ /* 0x000fc8000f8f303f */
[----:B------:R-:W-:Y:S01]  /*1ad0*/  USHF.R.S32.HI UR5, URZ, 0x6, UR5 ;  /* 0x000000063f057899 */ /* 0x000fe20008011405 */
[----:B------:R-:W-:-:S03]  /*1ae0*/  IMAD.U32 R201, RZ, RZ, UR7 ;  /* 0x00000007ffc97e24 */ /* 0x000fc6000f8e00ff */
[----:B------:R-:W-:-:S04]  /*1af0*/  UISETP.LT.AND UP0, UPT, URZ, UR5, UPT ;  /* 0x000000053f00728c */ /* 0x000fc8000bf01270 */
[----:B------:R-:W-:Y:S02]  /*1b00*/  USEL UR10, URZ, UR5, !UP0 ;  /* 0x000000053f0a7287 */ /* 0x000fe4000c000000 */
[----:B------:R-:W-:Y:S02]  /*1b10*/  USHF.R.U32.HI UR5, URZ, 0x10, UR4 ;  /* 0x000000103f057899 */ /* 0x000fe40008011604 */
[----:B------:R-:W-:Y:S01]  /*1b20*/  UISETP.GT.AND UP0, UPT, UR6, UR10, UPT ;  /* 0x0000000a0600728c */ /* 0x000fe2000bf04270 */
[----:B------:R-:W-:-:S03]  /*1b30*/  UMOV UR4, URZ ;  /* 0x0000003f00047c82 */ /* 0x000fc60008000000 */
[----:B------:R-:W-:Y:S02]  /*1b40*/  IMAD.U32 R23, RZ, RZ, UR5 ;  /* 0x00000005ff177e24 */ /* 0x000fe4000f8e00ff */
[----:B------:R-:W-:-:S13]  /*1b50*/  PLOP3.LUT P0, PT, PT, PT, UP0, 0x80, 0x0 ;  /* 0x000000000000781c */ /* 0x000fda0003f0f008 */
[----:B------:R-:W-:Y:S05]  /*1b60*/  @!P0 BRA `(.L_x_1210) ;  /* 0x0000000000988947 */ /* 0x000fea0003800000 */
[----:B------:R-:W-:Y:S01]  /*1b70*/  R2UR UR5, R23 ;  /* 0x00000000170572ca */ /* 0x000fe200000e0000 */
[----:B------:R-:W-:-:S12]  /*1b80*/  ULDC UR4, c[0x0][0x9f0] ;  /* 0x00027c0000047ab9 */ /* 0x000fd80000000800 */
[----:B------:R-:W-:-:S04]  /*1b90*/  UISETP.NE.AND UP0, UPT, UR5, URZ, UPT ;  /* 0x0000003f0500728c */ /* 0x000fc8000bf05270 */
[----:B------:R-:W-:-:S04]  /*1ba0*/  USEL UR11, UR5, UR4, UP0 ;  /* 0x00000004050b7287 */ /* 0x000fc80008000000 */
[----:B------:R-:W-:Y:S02]  /*1bb0*/  UIADD3 UR4, UR11, -0x1, UR6 ;  /* 0xffffffff0b047890 */ /* 0x000fe4000fffe006 */
[----:B------:R-:W-:Y:S02]  /*1bc0*/  IMAD.U32 R3, RZ, RZ, UR11 ;  /* 0x0000000bff037e24 */ /* 0x000fe4000f8e00ff */
[----:B------:R-:W-:-:S03]  /*1bd0*/  UIADD3 UR7, -UR10, UR4, URZ ;  /* 0x000000040a077290 */ /* 0x000fc6000fffe13f */
[-C--:B------:R-:W-:Y:S01]  /*1be0*/  IABS R0, R3.reuse ;  /* 0x0000000300007213 */ /* 0x080fe20000000000 */
[----:B------:R-:W-:Y:S01]  /*1bf0*/  UMOV UR4, URZ ;  /* 0x0000003f00047c82 */ /* 0x000fe20008000000 */
[----:B------:R-:W-:Y:S01]  /*1c00*/  IABS R5, R3 ;  /* 0x0000000300057213 */ /* 0x000fe20000000000 */
[----:B------:R-:W-:Y:S01]  /*1c10*/  IMAD.U32 R4, RZ, RZ, UR7 ;  /* 0x00000007ff047e24 */ /* 0x000fe2000f8e00ff */
[----:B------:R-:W-:Y:S01]  /*1c20*/  R2UR UR12, R0 ;  /* 0x00000000000c72ca */ /* 0x000fe200000e0000 */
[----:B------:R-:W-:-:S03]  /*1c30*/  ULOP3.LUT UR7, UR7, UR11, URZ, 0x3c, !UPT ;  /* 0x0000000b07077292 */ /* 0x000fc6000f8e3c3f */
[----:B------:R-:W-:-:S05]  /*1c40*/  IABS R4, R4 ;  /* 0x0000000400047213 */ /* 0x000fca0000000000 */
[----:B------:R-:W-:-:S04]  /*1c50*/  IMAD.MOV.U32 R3, RZ, RZ, R4 ;  /* 0x000000ffff037224 */ /* 0x000fc800078e0004 */
[----:B------:R-:W0:Y:S01]  /*1c60*/  I2F.RP R0, UR12 ;  /* 0x0000000c00007d06 */ /* 0x000e220008209400 */
[----:B------:R-:W-:-:S07]  /*1c70*/  R2UR UR9, R3 ;  /* 0x00000000030972ca */ /* 0x000fce00000e0000 */
[----:B0-----:R-:W0:Y:S02]  /*1c80*/  MUFU.RCP R0, R0 ;  /* 0x0000000000007308 */ /* 0x001e240000001000 */
        /* <DEDUP_REMOVED lines=20> */
.L_x_1210:
[----:B------:R-:W-:Y:S01]  /*1dd0*/  R2UR UR5, R201 ;  /* 0x00000000c90572ca */ /* 0x000fe200000e0000 */
[----:B------:R-:W-:Y:S01]  /*1de0*/  IMAD.U32 R152, RZ, RZ, UR6 ;  /* 0x00000006ff987e24 */ /* 0x000fe2000f8e00ff */
[----:B------:R-:W-:Y:S01]  /*1df0*/  PLOP3.LUT P0, PT, PT, PT, PT, 0x80, 0x0 ;  /* 0x000000000000781c */ /* 0x000fe20003f0f070 */
[----:B------:R-:W-:Y:S01]  /*1e00*/  IMAD.U32 R3, RZ, RZ, UR4 ;  /* 0x00000004ff037e24 */ /* 0x000fe2000f8e00ff */
[----:B------:R-:W-:Y:S01]  /*1e10*/  CS2R R150, SRZ ;  /* 0x0000000000967805 */ /* 0x000fe2000001ff00 */
[----:B------:R-:W-:Y:S01]  /*1e20*/  IMAD.MOV.U32 R0, RZ, RZ, RZ ;  /* 0x000000ffff007224 */ /* 0x000fe200078e00ff */
[----:B------:R-:W-:Y:S01]  /*1e30*/  CS2R R148, SRZ ;  /* 0x0000000000947805 */ /* 0x000fe2000001ff00 */
[----:B------:R-:W-:Y:S01]  /*1e40*/  IMAD.MOV.U32 R2, RZ, RZ, RZ ;  /* 0x000000ffff027224 */ /* 0x000fe200078e00ff */
[----:B------:R-:W-:Y:S02]  /*1e50*/  CS2R R146, SRZ ;  /* 0x0000000000927805 */ /* 0x000fe4000001ff00 */
[----:B------:R-:W-:-:S02]  /*1e60*/  CS2R R144, SRZ ;  /* 0x0000000000907805 */ /* 0x000fc4000001ff00 */
[----:B------:R-:W-:Y:S02]  /*1e70*/  CS2R R142, SRZ ;  /* 0x00000000008e7805 */ /* 0x000fe4000001ff00 */
[----:B------:R-:W-:Y:S02]  /*1e80*/  CS2R R140, SRZ ;  /* 0x00000000008c7805 */ /* 0x000fe4000001ff00 */
[----:B------:R-:W-:Y:S01]  /*1e90*/  CS2R R138, SRZ ;  /* 0x00000000008a7805 */ /* 0x000fe2000001ff00 */
[----:B------:R-:W-:Y:S01]  /*1ea0*/  UIMAD UR5, UR5, UR4, UR10 ;  /* 0x00000004050572a4 */ /* 0x000fe2000f8e020a */
[----:B------:R-:W-:Y:S02]  /*1eb0*/  CS2R R136, SRZ ;  /* 0x0000000000887805 */ /* 0x000fe4000001ff00 */
[----:B------:R-:W-:Y:S02]  /*1ec0*/  CS2R R134, SRZ ;  /* 0x0000000000867805 */ /* 0x000fe4000001ff00 */
[----:B------:R-:W-:-:S02]  /*1ed0*/  CS2R R132, SRZ ;  /* 0x0000000000847805 */ /* 0x000fc4000001ff00 */
[----:B------:R-:W-:Y:S02]  /*1ee0*/  CS2R R130, SRZ ;  /* 0x0000000000827805 */ /* 0x000fe4000001ff00 */
[----:B------:R-:W-:Y:S02]  /*1ef0*/  CS2R R128, SRZ ;  /* 0x0000000000807805 */ /* 0x000fe4000001ff00 */
[----:B------:R-:W-:Y:S01]  /*1f00*/  VIADDMNMX R152, R3, UR5, R152, PT ;  /* 0x0000000503987c46 */ /* 0x000fe2000b800198 */
[----:B------:R-:W-:Y:S01]  /*1f10*/  IMAD.U32 R22, RZ, RZ, UR5 ;  /* 0x00000005ff167e24 */ /* 0x000fe2000f8e00ff */
[----:B------:R-:W-:Y:S02]  /*1f20*/  CS2R R126, SRZ ;  /* 0x00000000007e7805 */ /* 0x000fe4000001ff00 */
[----:B------:R-:W-:Y:S02]  /*1f30*/  CS2R R124, SRZ ;  /* 0x00000000007c7805 */ /* 0x000fe4000001ff00 */
[----:B------:R-:W-:-:S02]  /*1f40*/  ISETP.GT.AND P1, PT, R152, UR5, PT ;  /* 0x0000000598007c0c */ /* 0x000fc4000bf24270 */
        /* <DEDUP_REMOVED lines=87> */
.L_x_1212:
[----:B------:R-:W2:Y:S01]  /*24c0*/  LDL R2, [R1+0x64] ;  /* 0x0000640001027983 */ /* 0x000ea20000100800 */
[----:B------:R-:W-:-:S13]  /*24d0*/  R2UR UR6, R232 ;  /* 0x00000000e80672ca */ /* 0x000fda00000e0000 */
[----:B------:R-:W-:-:S04]  /*24e0*/  ULEA.HI UR4, UR6, UR6, URZ, 0x1 ;  /* 0x0000000606047291 */ /* 0x000fc8000f8f083f */
[----:B------:R-:W-:-:S04]  /*24f0*/  ULOP3.LUT UR4, UR4, 0xfffffffe, URZ, 0xc0, !UPT ;  /* 0xfffffffe04047892 */ /* 0x000fc8000f8ec03f */
[----:B------:R-:W-:-:S06]  /*2500*/  UIADD3 UR4, UR6, -UR4, URZ ;  /* 0x8000000406047290 */ /* 0x000fcc000fffe03f */
[----:B------:R-:W-:-:S05]  /*2510*/  IMAD.U32 R0, RZ, RZ, UR4 ;  /* 0x00000004ff007e24 */ /* 0x000fca000f8e00ff */
[----:B------:R-:W-:-:S04]  /*2520*/  SHF.L.U32 R0, R0, 0x1f, RZ ;  /* 0x0000001f00007819 */ /* 0x000fc800000006ff */
[----:B------:R-:W0:Y:S01]  /*2530*/  SYNCS.PHASECHK.TRANS64.TRYWAIT P1, [UR37+0x30800], R0 ;  /* 0x03080000ff0075a7 */ /* 0x000e220008020165 */
[----:B--2---:R-:W-:-:S13]  /*2540*/  R2UR UR5, R2 ;  /* 0x00000000020572ca */ /* 0x004fda00000e0000 */
[----:B------:R-:W-:-:S05]  /*2550*/  IMAD.U32 R2, RZ, RZ, UR5 ;  /* 0x00000005ff027e24 */ /* 0x000fca000f8e00ff */
[----:B------:R-:W-:Y:S01]  /*2560*/  ISETP.NE.AND P0, PT, R2, 0x3, PT ;  /* 0x000000030200780c */ /* 0x000fe20003f05270 */
[----:B0-----:R-:W-:-:S12]  /*2570*/  @!P1 BRA `(.L_x_1213) ;  /* 0x0000017400a49947 */ /* 0x001fd80003800000 */
.L_x_1450:
[----:B------:R-:W-:Y:S05]  /*2580*/  @!P0 BRA `(.L_x_1214) ;  /* 0x0000000000048947 */ /* 0x000fea0003800000 */
[----:B------:R-:W-:Y:S01]  /*2590*/  BPT.TRAP 0x1 ;  /* 0x000000040000795c */ /* 0x000fe20000300000 */
.L_x_1214:
[----:B0-----:R-:W-:Y:S02]  /*25a0*/  IMAD.U32 R3, RZ, RZ, UR36 ;  /* 0x00000024ff037e24 */ /* 0x001fe4000f8e00ff */
[----:B------:R-:W-:-:S03]  /*25b0*/  IMAD.U32 R0, RZ, RZ, UR38 ;  /* 0x00000026ff007e24 */ /* 0x000fc6000f8e00ff */
[----:B------:R-:W-:Y:S02]  /*25c0*/  LEA R3, R3, UR37, 0x3 ;  /* 0x0000002503037c11 */ /* 0x000fe4000f8e18ff */
[----:B------:R-:W-:-:S04]  /*25d0*/  SHF.L.U32 R0, R0, 0x1f, RZ ;  /* 0x0000001f00007819 */ /* 0x000fc800000006ff */
[----:B------:R0:W1:Y:S01]  /*25e0*/  SYNCS.PHASECHK.TRANS64.TRYWAIT P2, [R3+URZ+0x30830], R0 ;  /* 0x03083000030075a7 */ /* 0x000062000804017f */
[----:B------:R-:W-:Y:S05]  /*25f0*/  @!P0 BRA `(.L_x_1215) ;  /* 0x0000000000048947 */ /* 0x000fea0003800000 */
[----:B------:R-:W-:Y:S01]  /*2600*/  BPT.TRAP 0x1 ;  /* 0x000000040000795c */ /* 0x000fe20000300000 */
.L_x_1215:
[----:B------:R-:W2:Y:S02]  /*2610*/  S2R R2, SR_TID.X ;  /* 0x0000000000027919 */ /* 0x000ea40000002100 */
[----:B--2---:R-:W-:-:S04]  /*2620*/  LOP3.LUT R2, R2, 0x7f, RZ, 0xc0, !PT ;  /* 0x0000007f02027812 */ /* 0x004fc800078ec0ff */
[----:B------:R-:W-:Y:S01]  /*2630*/  ISETP.NE.AND P1, PT, R2, RZ, PT ;  /* 0x000000ff0200720c */ /* 0x000fe20003f25270 */
[----:B-1----:R-:W-:-:S12]  /*2640*/  @P2 BRA `(.L_x_1216) ;  /* 0x0000000000082947 */ /* 0x002fd80003800000 */
[----:B------:R-:W1:Y:S02]  /*2650*/  SYNCS.PHASECHK.TRANS64.TRYWAIT P2, [R3+URZ+0x30830], R0 ;  /* 0x03083000030075a7 */ /* 0x000e64000804017f */
[----:B-1----:R-:W-:Y:S05]  /*2660*/  @!P2 BRA `(.L_x_1217) ;  /* 0x000001740080a947 */ /* 0x002fea0003800000 */
.L_x_1216:
[----:B------:R-:W-:Y:S05]  /*2670*/  WARPSYNC.ALL ;  /* 0x0000000000007948 */ /* 0x000fea0003800000 */
[----:B------:R-:W-:Y:S01]  /*2680*/  UIADD3 UR4, UR37, 0x20400, URZ ;  /* 0x0002040025047890 */ /* 0x000fe2000fffe03f */
[----:B------:R-:W-:Y:S01]  /*2690*/  WARPGROUP.ARRIVE ;  /* 0x00000000000079c5 */ /* 0x000fe20000000000 */
[----:B------:R-:W-:Y:S01]  /*26a0*/  UMOV UR9, 0x40000040 ;  /* 0x4000004000097882 */ /* 0x000fe20000000000 */
[----:B------:R-:W-:Y:S01]  /*26b0*/  UMOV UR11, 0x40000040 ;  /* 0x40000040000b7882 */ /* 0x000fe20000000000 */
[----:B------:R-:W-:Y:S01]  /*26c0*/  USHF.R.U32.HI UR4, URZ, 0x4, UR4 ;  /* 0x000000043f047899 */ /* 0x000fe20008011604 */
[----:B------:R-:W-:Y:S01]  /*26d0*/  IMAD.U32 R15, RZ, RZ, UR9 ;  /* 0x00000009ff0f7e24 */ /* 0x000fe2000f8e00ff */
[----:B------:R-:W-:Y:S01]  /*26e0*/  UMOV UR13, 0x40000040 ;  /* 0x40000040000d7882 */ /* 0x000fe20000000000 */
[----:B------:R-:W-:Y:S01]  /*26f0*/  UMOV UR15, 0x40000040 ;  /* 0x40000040000f7882 */ /* 0x000fe20000000000 */
[----:B------:R-:W-:Y:S01]  /*2700*/  ULOP3.LUT UR4, UR4, 0x3fff, URZ, 0xc0, !UPT ;  /* 0x00003fff04047892 */ /* 0x000fe2000f8ec03f */
[----:B01----:R-:W-:Y:S01]  /*2710*/  VIADD R0, R19, UR61 ;  /* 0x0000003d13007c36 */ /* 0x003fe20008000000 */
[----:B------:R-:W-:Y:S01]  /*2720*/  UMOV UR17, 0x40000040 ;  /* 0x4000004000117882 */ /* 0x000fe20000000000 */
[----:B------:R-:W-:Y:S01]  /*2730*/  UMOV UR19, 0x40000040 ;  /* 0x4000004000137882 */ /* 0x000fe20000000000 */
[----:B------:R-:W-:Y:S01]  /*2740*/  ULOP3.LUT UR5, UR4, 0x10000, URZ, 0xfc, !UPT ;  /* 0x0001000004057892 */ /* 0x000fe2000f8efc3f */
[----:B------:R-:W-:Y:S01]  /*2750*/  IMAD.MOV.U32 R2, RZ, RZ, R0 ;  /* 0x000000ffff027224 */ /* 0x000fe200078e0000 */
[----:B------:R-:W-:Y:S01]  /*2760*/  ULOP3.LUT UR4, UR40, 0x10000, URZ, 0xfc, !UPT ;  /* 0x0001000028047892 */ /* 0x000fe2000f8efc3f */
[----:B------:R-:W-:Y:S01]  /*2770*/  LEA R17, R152, 0xffffffc0, 0x6 ;  /* 0xffffffc098117811 */ /* 0x000fe200078e30ff */
[----:B------:R-:W-:Y:S01]  /*2780*/  UMOV UR21, 0x40000040 ;  /* 0x4000004000157882 */ /* 0x000fe20000000000 */
[----:B------:R-:W-:Y:S01]  /*2790*/  UMOV UR23, 0x40000040 ;  /* 0x4000004000177882 */ /* 0x000fe20000000000 */
[----:B------:R-:W-:Y:S01]  /*27a0*/  IMAD.U32 R18, RZ, RZ, UR5 ;  /* 0x00000005ff127e24 */ /* 0x000fe2000f8e00ff */
[----:B------:R-:W-:-:S02]  /*27b0*/  ULEA UR5, UR36, UR5, 0xb ;  /* 0x0000000524057291 */ /* 0x000fc4000f8e583f */
[----:B------:R-:W-:Y:S01]  /*27c0*/  UMOV UR8, UR4 ;  /* 0x0000000400087c82 */ /* 0x000fe20008000000 */
[----:B------:R-:W-:Y:S01]  /*27d0*/  UIADD3 UR6, UR4, 0x2, URZ ;  /* 0x0000000204067890 */ /* 0x000fe2000fffe03f */
[----:B------:R-:W-:Y:S01]  /*27e0*/  IMAD.U32 R14, RZ, RZ, UR8 ;  /* 0x00000008ff0e7e24 */ /* 0x000fe2000f8e00ff */
[----:B------:R-:W-:Y:S02]  /*27f0*/  UIADD3 UR7, UR5, 0x2, URZ ;  /* 0x0000000205077890 */ /* 0x000fe4000fffe03f */
[----:B------:R-:W-:Y:S01]  /*2800*/  UMOV UR10, UR5 ;  /* 0x00000005000a7c82 */ /* 0x000fe20008000000 */
[----:B------:R-:W-:Y:S01]  /*2810*/  UIADD3 UR12, UR4, 0x404, URZ ;  /* 0x00000404040c7890 */ /* 0x000fe2000fffe03f */
[----:B------:R-:W-:Y:S01]  /*2820*/  HGMMA.64x64x16.F32.BF16 R24, gdesc[UR8], RZ, !UPT, gsb0 ;  /* 0x00e00000081879f0 */ /* 0x000fe2000c0018ff */
        /* <DEDUP_REMOVED lines=8> */
[----:B------:R-:W-:-:S02]  /*28b0*/  UIADD3 UR14, UR5, 0x204, URZ ;  /* 0x00000204050e7890 */ /* 0x000fc4000fffe03f */
[----:B------:R-:W-:Y:S02]  /*28c0*/  UIADD3 UR16, UR4, 0x406, URZ ;  /* 0x0000040604107890 */ /* 0x000fe4000fffe03f */
[----:B------:R-:W-:Y:S02]  /*28d0*/  UIADD3 UR18, UR5, 0x206, URZ ;  /* 0x0000020605127890 */ /* 0x000fe4000fffe03f */
[----:B------:R-:W-:Y:S02]  /*28e0*/  UIADD3 UR20, UR4, 0x800, URZ ;  /* 0x0000080004147890 */ /* 0x000fe4000fffe03f */
[----:B------:R-:W-:Y:S02]  /*28f0*/  UIADD3 UR22, UR5, 0x400, URZ ;  /* 0x0000040005167890 */ /* 0x000fe4000fffe03f */
[----:B------:R-:W-:Y:S02]  /*2900*/  UIADD3 UR24, UR4, 0x802, URZ ;  /* 0x0000080204187890 */ /* 0x000fe4000fffe03f */
[----:B------:R-:W-:Y:S01]  /*2910*/  UIADD3 UR26, UR5, 0x402, URZ ;  /* 0x00000402051a7890 */ /* 0x000fe2000fffe03f */
[----:B------:R-:W-:Y:S01]  /*2920*/  UMOV UR25, 0x40000040 ;  /* 0x4000004000197882 */ /* 0x000fe20000000000 */
[----:B------:R-:W-:Y:S01]  /*2930*/  UMOV UR27, 0x40000040 ;  /* 0x40000040001b7882 */ /* 0x000fe20000000000 */
[----:B------:R-:W-:-:S02]  /*2940*/  UIADD3 UR28, UR4, 0x804, URZ ;  /* 0x00000804041c7890 */ /* 0x000fc4000fffe03f */
[----:B------:R-:W-:Y:S01]  /*2950*/  UIADD3 UR30, UR5, 0x404, URZ ;  /* 0x00000404051e7890 */ /* 0x000fe2000fffe03f */
[----:B------:R-:W-:Y:S01]  /*2960*/  UMOV UR29, 0x40000040 ;  /* 0x40000040001d7882 */ /* 0x000fe20000000000 */
[----:B------:R-:W-:Y:S01]  /*2970*/  UMOV UR31, 0x40000040 ;  /* 0x40000040001f7882 */ /* 0x000fe20000000000 */
[----:B------:R-:W-:Y:S02]  /*2980*/  UIADD3 UR32, UR4, 0x806, URZ ;  /* 0x0000080604207890 */ /* 0x000fe4000fffe03f */
[----:B------:R-:W-:Y:S01]  /*2990*/  UIADD3 UR34, UR5, 0x406, URZ ;  /* 0x0000040605227890 */ /* 0x000fe2000fffe03f */
[----:B------:R-:W-:Y:S01]  /*29a0*/  UMOV UR33, 0x40000040 ;  /* 0x4000004000217882 */ /* 0x000fe20000000000 */
[----:B------:R-:W-:Y:S01]  /*29b0*/  UMOV UR35, 0x40000040 ;  /* 0x4000004000237882 */ /* 0x000fe20000000000 */
        /* <DEDUP_REMOVED lines=16> */
[----:B------:R-:W-:-:S02]  /*2ac0*/  WARPGROUP.DEPBAR.LE gsb0, 0x0 ;  /* 0x00008000000079c5 */ /* 0x000fc40000010000 */
[----:B------:R-:W-:-:S06]  /*2ad0*/  WARPGROUP.ARRIVE ;  /* 0x00000000000079c5 */ /* 0x000fcc0000000000 */
[----:B------:R-:W-:Y:S01]  /*2ae0*/  HGMMA.64x64x16.F32.BF16 R24, gdesc[UR8], R24, gsb0 ;  /* 0x00e00000081879f0 */ /* 0x000fe20008001818 */
        /* <DEDUP_REMOVED lines=8> */
[----:B------:R-:W-:Y:S02]  /*2b70*/  WARPGROUP.DEPBAR.LE gsb0, 0x0 ;  /* 0x00008000000079c5 */ /* 0x000fe40000010000 */
        /* <DEDUP_REMOVED lines=17> */
[----:B------:R-:W-:Y:S01]  /*2c90*/  IMAD.U32 R6, RZ, RZ, UR8 ;  /* 0x00000008ff067e24 */ /* 0x000fe2000f8e00ff */
[----:B------:R-:W-:Y:S01]  /*2ca0*/  ULDC.64 UR6, c[0x0][0x9e0] ;  /* 0x0002780000067ab9 */ /* 0x000fe20000000a00 */
[----:B------:R-:W-:Y:S01]  /*2cb0*/  IMAD.U32 R7, RZ, RZ, UR9 ;  /* 0x00000009ff077e24 */ /* 0x000fe2000f8e00ff */
[----:B------:R-:W-:Y:S01]  /*2cc0*/  UISETP.GE.AND UP1, UPT, UR7, 0x1, UPT ;  /* 0x000000010700788c */ /* 0x000fe2000bf26270 */
[----:B------:R-:W-:Y:S02]  /*2cd0*/  WARPGROUP.DEPBAR.LE gsb0, 0x0 ;  /* 0x00008000000079c5 */ /* 0x000fe40000010000 */
[----:B------:R-:W-:-:S06]  /*2ce0*/  WARPGROUP.ARRIVE ;  /* 0x00000000000079c5 */ /* 0x000fcc0000000000 */
[----:B------:R-:W-:Y:S01]  /*2cf0*/  HGMMA.64x64x16.F32.BF16 R24, gdesc[UR8], R24, gsb0 ;  /* 0x00e00000081879f0 */ /* 0x000fe20008001818 */
[----:B------:R-:W-:Y:S02]  /*2d00*/  UIADD3 UR8, UR4, 0x402, URZ ;  /* 0x0000040204087890 */ /* 0x000fe4000fffe03f */
[----:B------:R-:W-:Y:S01]  /*2d10*/  UIADD3 UR10, UR5, 0x202, URZ ;  /* 0x00000202050a7890 */ /* 0x000fe2000fffe03f */
[----:B------:R-:W-:Y:S01]  /*2d20*/  UMOV UR9, 0x40000040 ;  /* 0x4000004000097882 */ /* 0x000fe20000000000 */
[----:B------:R-:W-:Y:S01]  /*2d30*/  UMOV UR11, 0x40000040 ;  /* 0x40000040000b7882 */ /* 0x000fe20000000000 */
[----:B------:R-:W-:Y:S02]  /*2d40*/  ULDC UR4, c[0x0][0x448] ;  /* 0x0001120000047ab9 */ /* 0x000fe40000000800 */
[----:B------:R-:W-:-:S06]  /*2d50*/  UISETP.NE.AND UP0, UPT, UR4, 0x1, UPT ;  /* 0x000000010400788c */ /* 0x000fcc000bf05270 */
[----:B------:R-:W-:Y:S02]  /*2d60*/  PLOP3.LUT P2, PT, PT, PT, UP0, 0x80, 0x0 ;  /* 0x000000000000781c */ /* 0x000fe40003f4f008 */
[----:B------:R-:W-:-:S03]  /*2d70*/  PLOP3.LUT P3, PT, PT, PT, UP0, 0x80, 0x0 ;  /* 0x000000000000781c */ /* 0x000fc60003f6f008 */
[----:B------:R-:W-:-:S08]  /*2d80*/  @UP0 ULDC UR4, c[0x0][0x44c] ;  /* 0x0001130000040ab9 */ /* 0x000fd00000000800 */
[----:B------:R-:W-:Y:S01]  /*2d90*/  @P2 IMAD.HI.U32 R4, R0, UR4, RZ ;  /* 0x0000000400042c27 */ /* 0x000fe2000f8e00ff */
[----:B------:R-:W-:Y:S01]  /*2da0*/  @UP0 ULDC UR4, c[0x0][0x450] ;  /* 0x0001140000040ab9 */ /* 0x000fe20000000800 */
[----:B------:R-:W-:Y:S02]  /*2db0*/  PLOP3.LUT P2, PT, PT, PT, UP1, 0x40, 0x0 ;  /* 0x000000000000781c */ /* 0x000fe40003f4e818 */
[----:B------:R-:W-:Y:S01]  /*2dc0*/  @!P1 VIADD R0, R3, 0x30840 ;  /* 0x0003084003009836 */ /* 0x000fe20000000000 */
[----:B------:R-:W-:Y:S01]  /*2dd0*/  @P3 SHF.R.U32.HI R2, RZ, UR4, R4 ;  /* 0x00000004ff023c19 */ /* 0x000fe20008011604 */
[----:B------:R-:W-:-:S03]  /*2de0*/  IMAD.MOV.U32 R3, RZ, RZ, -0x40 ;  /* 0xffffffc0ff037424 */ /* 0x000fc600078e00ff */
[----:B------:R-:W-:Y:S01]  /*2df0*/  @!P1 PRMT R0, RZ, 0x654, R0 ;  /* 0x00000654ff009816 */ /* 0x000fe20000000000 */
[----:B------:R-:W0:Y:S01]  /*2e00*/  SHFL.IDX PT, R5, R2, RZ, 0x1c1f ;  /* 0x001c1fff02057589 */ /* 0x000e2200000e0000 */
[----:B------:R-:W-:Y:S02]  /*2e10*/  IMAD R21, R152, R3, 0x40 ;  /* 0x0000004098157424 */ /* 0x000fe400078e0203 */
[----:B------:R-:W-:-:S03]  /*2e20*/  IMAD.U32 R3, RZ, RZ, UR39 ;  /* 0x00000027ff037e24 */ /* 0x000fc6000f8e00ff */
[----:B------:R-:W-:Y:S01]  /*2e30*/  IADD3 R20, -R16, UR60, R21 ;  /* 0x0000003c10147c10 */ /* 0x000fe2000fffe115 */
        /* <DEDUP_REMOVED lines=8> */
[----:B------:R-:W-:Y:S01]  /*2ec0*/  HGMMA.64x64x16.F32.BF16 R24, gdesc[UR16], R24, gsb0 ;  /* 0x00e00000101879f0 */ /* 0x000fe20008001818 */
[----:B------:R-:W-:Y:S02]  /*2ed0*/  ULDC UR18, c[0x0][0x9dc] ;  /* 0x0002770000127ab9 */ /* 0x000fe40000000800 */
[----:B------:R-:W-:Y:S01]  /*2ee0*/  ULOP3.LUT UR4, URZ, UR18, URZ, 0x33, !UPT ;  /* 0x000000123f047292 */ /* 0x000fe2000f8e333f */
        /* <DEDUP_REMOVED lines=25> */
[----:B------:R1:W-:Y:S02]  /*3080*/  @!P1 SYNCS.ARRIVE.TRANS64.RED.A1T0 RZ, [R0+URZ], RZ ;  /* 0x000000ff00ff99a7 */ /* 0x0003e4000810043f */
[----:B-1----:R-:W-:-:S04]  /*3090*/  IADD3 R0, -R16, 0x1, R21 ;  /* 0x0000000110007810 */ /* 0x002fc80007ffe115 */
[----:B------:R-:W-:-:S05]  /*30a0*/  IADD3 R0, -R3, UR60, R0 ;  /* 0x0000003c03007c10 */ /* 0x000fca000fffe100 */
[C---:B------:R-:W-:Y:S02]  /*30b0*/  VIADD R57, R0.reuse, UR6 ;  /* 0x0000000600397c36 */ /* 0x040fe40008000000 */
[----:B------:R-:W-:-:S03]  /*30c0*/  VIADD R56, R0, UR4 ;  /* 0x0000000400387c36 */ /* 0x000fc60008000000 */
[----:B0-----:R-:W-:Y:S01]  /*30d0*/  VIADDMNMX R0, R5, R57, R20, PT ;  /* 0x0000003905007246 */ /* 0x001fe20003800114 */
[----:B------:R-:W-:Y:S01]  /*30e0*/  IMAD.IADD R3, R56, 0x1, R5 ;  /* 0x0000000138037824 */ /* 0x000fe200078e0205 */
[----:B------:R-:W-:Y:S06]  /*30f0*/  @P2 BRA `(.L_x_1218) ;  /* 0x00000000005c2947 */ /* 0x000fec0003800000 */
[----:B------:R-:W-:Y:S01]  /*3100*/  IMAD.U32 R4, RZ, RZ, UR39 ;  /* 0x00000027ff047e24 */ /* 0x000fe2000f8e00ff */
[----:B------:R-:W-:Y:S04]  /*3110*/  BSSY B0, `(.L_x_1219) ;  /* 0x0000011000007945 */ /* 0x000fe80003800000 */
[----:B------:R-:W-:-:S04]  /*3120*/  IADD3 R4, -R4, UR60, R5 ;  /* 0x0000003c04047c10 */ /* 0x000fc8000fffe105 */
[----:B------:R-:W-:-:S13]  /*3130*/  ISETP.GT.AND P2, PT, R4, -0x1, PT ;  /* 0xffffffff0400780c */ /* 0x000fda0003f44270 */
[----:B------:R-:W-:Y:S05]  /*3140*/  @P2 BRA `(.L_x_1220) ;  /* 0x0000000000202947 */ /* 0x000fea0003800000 */
[----:B------:R-:W-:Y:S01]  /*3150*/  UISETP.NE.AND UP2, UPT, UR7, 0x1, UPT ;  /* 0x000000010700788c */ /* 0x000fe2000bf45270 */
[----:B------:R-:W-:-:S05]  /*3160*/  LOP3.LUT R4, RZ, R4, RZ, 0x33, !PT ;  /* 0x00000004ff047212 */ /* 0x000fca00078e33ff */
[----:B------:R-:W-:-:S05]  /*3170*/  PLOP3.LUT P2, PT, PT, PT, UP2, 0x80, 0x0 ;  /* 0x000000000000781c */ /* 0x000fca0003f4f028 */
[----:B------:R-:W-:-:S08]  /*3180*/  @UP2 ULDC.64 UR4, c[0x0][0x9e8] ;  /* 0x00027a0000042ab9 */ /* 0x000fd00000000a00 */
[----:B------:R-:W-:-:S05]  /*3190*/  @P2 IMAD.HI.U32 R5, R4, UR4, RZ ;  /* 0x0000000404052c27 */ /* 0x000fca000f8e00ff */
[----:B------:R-:W-:-:S04]  /*31a0*/  @P2 SHF.R.U32.HI R4, RZ, UR5, R5 ;  /* 0x00000005ff042c19 */ /* 0x000fc80008011605 */
[----:B------:R-:W-:Y:S01]  /*31b0*/  LOP3.LUT R4, RZ, R4, RZ, 0x33, !PT ;  /* 0x00000004ff047212 */ /* 0x000fe200078e33ff */
[----:B------:R-:W-:Y:S06]  /*31c0*/  BRA `(.L_x_1221) ;  /* 0x0000000000147947 */ /* 0x000fec0003800000 */
.L_x_1220:
[----:B------:R-:W-:-:S06]  /*31d0*/  UISETP.NE.AND UP2, UPT, UR7, 0x1, UPT ;  /* 0x000000010700788c */ /* 0x000fcc000bf45270 */
[----:B------:R-:W-:-:S05]  /*31e0*/  PLOP3.LUT P2, PT, PT, PT, UP2, 0x80, 0x0 ;  /* 0x000000000000781c */ /* 0x000fca0003f4f028 */
[----:B------:R-:W-:-:S08]  /*31f0*/  @UP2 ULDC.64 UR4, c[0x0][0x9e8] ;  /* 0x00027a0000042ab9 */ /* 0x000fd00000000a00 */
[----:B------:R-:W-:-:S05]  /*3200*/  @P2 IMAD.HI.U32 R5, R4, UR4, RZ ;  /* 0x0000000404052c27 */ /* 0x000fca000f8e00ff */
[----:B------:R-:W-:-:S07]  /*3210*/  @P2 SHF.R.U32.HI R4, RZ, UR5, R5 ;  /* 0x00000005ff042c19 */ /* 0x000fce0008011605 */
.L_x_1221:
[----:B------:R-:W-:Y:S05]  /*3220*/  BSYNC B0 ;  /* 0x0000000000007941 */ /* 0x000fea0003800000 */
.L_x_1219:
[----:B------:R-:W-:-:S04]  /*3230*/  IMAD R5, R4, UR7, -R17 ;  /* 0x0000000704057c24 */ /* 0x000fc8000f8e0a11 */
[----:B------:R-:W-:-:S05]  /*3240*/  IMAD.IADD R5, R5, 0x1, -R16 ;  /* 0x0000000105057824 */ /* 0x000fca00078e0a10 */
[----:B------:R-:W-:Y:S02]  /*3250*/  VIMNMX R3, R3, R5, !PT ;  /* 0x0000000503037248 */ /* 0x000fe40007fe0100 */
[----:B------:R-:W-:-:S07]  /*3260*/  VIADDMNMX R0, R5, UR7, R0, PT ;  /* 0x0000000705007c46 */ /* 0x000fce000b800100 */
.L_x_1218:
[C---:B------:R-:W-:Y:S01]  /*3270*/  ISETP.GE.AND P2, PT, R21.reuse, 0x2, PT ;  /* 0x000000021500780c */ /* 0x040fe20003f46270 */
[----:B------:R-:W0:Y:S01]  /*3280*/  SHFL.IDX PT, R5, R2, 0x1, 0x1c1f ;  /* 0x003c1f0002057f89 */ /* 0x000e2200000e0000 */
[----:B------:R-:W-:Y:S02]  /*3290*/  ISETP.GE.AND P6, PT, R21, 0xa, PT ;  /* 0x0000000a1500780c */ /* 0x000fe40003fc6270 */
[----:B------:R-:W-:Y:S02]  /*32a0*/  ISETP.GT.AND P4, PT, R3, 0x1, !P2 ;  /* 0x000000010300780c */ /* 0x000fe40005784270 */
[----:B------:R-:W-:Y:S02]  /*32b0*/  ISETP.GE.AND P3, PT, R21, 0x9, PT ;  /* 0x000000091500780c */ /* 0x000fe40003f66270 */
[----:B------:R-:W-:Y:S02]  /*32c0*/  ISETP.LT.OR P4, PT, R0, 0x2, P4 ;  /* 0x000000020000780c */ /* 0x000fe40002781670 */
[----:B------:R-:W-:-:S02]  /*32d0*/  ISETP.GT.AND P5, PT, R3, 0x8, !P3 ;  /* 0x000000080300780c */ /* 0x000fc40005fa4270 */
[----:B------:R-:W-:Y:S02]  /*32e0*/  FSEL R58, R25, -INF , !P4 ;  /* 0xff800000193a7808 */ /* 0x000fe40006000000 */
[----:B------:R-:W-:Y:S02]  /*32f0*/  ISETP.GT.AND P4, PT, R3, 0x9, !P6 ;  /* 0x000000090300780c */ /* 0x000fe40007784270 */
[----:B------:R-:W-:Y:S02]  /*3300*/  P2R R25, PR, RZ, 0x40 ;  /* 0x00000040ff197803 */ /* 0x000fe40000000000 */
[----:B------:R-:W-:Y:S02]  /*3310*/  ISETP.LT.OR P4, PT, R0, 0xa, P4 ;  /* 0x0000000a0000780c */ /* 0x000fe40002781670 */
[----:B------:R-:W-:Y:S02]  /*3320*/  ISETP.GE.AND P6, PT, R21, 0x11, PT ;  /* 0x000000111500780c */ /* 0x000fe40003fc6270 */
[----:B------:R-:W-:-:S02]  /*3330*/  FSEL R60, R29, -INF , !P4 ;  /* 0xff8000001d3c7808 */ /* 0x000fc40006000000 */
[----:B------:R-:W-:Y:S02]  /*3340*/  ISETP.LT.OR P5, PT, R0, 0x9, P5 ;  /* 0x000000090000780c */ /* 0x000fe40002fa1670 */
[----:B------:R-:W-:Y:S02]  /*3350*/  ISETP.GT.AND P4, PT, R3, 0x10, !P6 ;  /* 0x000000100300780c */ /* 0x000fe40007784270 */
[----:B------:R-:W-:Y:S02]  /*3360*/  FSEL R28, R28, -INF , !P5 ;  /* 0xff8000001c1c7808 */ /* 0x000fe40006800000 */
[----:B------:R-:W-:Y:S02]  /*3370*/  ISETP.LT.OR P4, PT, R0, 0x11, P4 ;  /* 0x000000110000780c */ /* 0x000fe40002781670 */
[----:B------:R-:W-:Y:S02]  /*3380*/  ISETP.GE.AND P5, PT, R21, 0x12, PT ;  /* 0x000000121500780c */ /* 0x000fe40003fa6270 */
[----:B------:R-:W-:-:S02]  /*3390*/  FSEL R32, R32, -INF , !P4 ;  /* 0xff80000020207808 */ /* 0x000fc40006000000 */
[----:B------:R-:W-:Y:S02]  /*33a0*/  ISETP.GT.AND P4, PT, R3, 0x11, !P5 ;  /* 0x000000110300780c */ /* 0x000fe40006f84270 */
[----:B------:R-:W-:Y:S02]  /*33b0*/  P2R R59, PR, RZ, 0x20 ;  /* 0x00000020ff3b7803 */ /* 0x000fe40000000000 */
[----:B------:R-:W-:Y:S02]  /*33c0*/  ISETP.LT.OR P4, PT, R0, 0x12, P4 ;  /* 0x000000120000780c */ /* 0x000fe40002781670 */
[----:B------:R-:W-:Y:S02]  /*33d0*/  ISETP.GE.AND P5, PT, R21, 0x19, PT ;  /* 0x000000191500780c */ /* 0x000fe40003fa6270 */
[----:B------:R-:W-:Y:S02]  /*33e0*/  FSEL R62, R33, -INF , !P4 ;  /* 0xff800000213e7808 */ /* 0x000fe40006000000 */
[----:B------:R-:W-:-:S02]  /*33f0*/  ISETP.GT.AND P4, PT, R3, 0x18, !P5 ;  /* 0x000000180300780c */ /* 0x000fc40006f84270 */
[----:B------:R-:W-:Y:S02]  /*3400*/  P2R R33, PR, RZ, 0x20 ;  /* 0x00000020ff217803 */ /* 0x000fe40000000000 */
[----:B------:R-:W-:Y:S02]  /*3410*/  ISETP.LT.OR P4, PT, R0, 0x19, P4 ;  /* 0x000000190000780c */ /* 0x000fe40002781670 */
[----:B------:R-:W-:Y:S02]  /*3420*/  ISETP.GE.AND P5, PT, R21, 0x1a, PT ;  /* 0x0000001a1500780c */ /* 0x000fe40003fa6270 */
[----:B------:R-:W-:Y:S02]  /*3430*/  FSEL R36, R36, -INF , !P4 ;  /* 0xff80000024247808 */ /* 0x000fe40006000000 */
[----:B------:R-:W-:Y:S02]  /*3440*/  ISETP.GT.AND P4, PT, R3, 0x19, !P5 ;  /* 0x000000190300780c */ /* 0x000fe40006f84270 */
[----:B------:R-:W-:-:S02]  /*3450*/  P2R R61, PR, RZ, 0x20 ;  /* 0x00000020ff3d7803 */ /* 0x000fc40000000000 */
[C---:B------:R-:W-:Y:S02]  /*3460*/  ISETP.LT.OR P4, PT, R0.reuse, 0x1a, P4 ;  /* 0x0000001a0000780c */ /* 0x040fe40002781670 */
[----:B------:R-:W-:Y:S02]  /*3470*/  ISETP.GE.AND P5, PT, R21, 0x21, PT ;  /* 0x000000211500780c */ /* 0x000fe40003fa6270 */
[----:B------:R-:W-:Y:S02]  /*3480*/  FSEL R64, R37, -INF , !P4 ;  /* 0xff80000025407808 */ /* 0x000fe40006000000 */
[----:B------:R-:W-:Y:S02]  /*3490*/  ISETP.GT.AND P4, PT, R3, 0x20, !P5 ;  /* 0x000000200300780c */ /* 0x000fe40006f84270 */
[----:B------:R-:W-:Y:S02]  /*34a0*/  P2R R37, PR, RZ, 0x20 ;  /* 0x00000020ff257803 */ /* 0x000fe40000000000 */
[----:B------:R-:W-:-:S02]  /*34b0*/  ISETP.LT.OR P4, PT, R0, 0x21, P4 ;  /* 0x000000210000780c */ /* 0x000fc40002781670 */
[----:B------:R-:W-:Y:S02]  /*34c0*/  ISETP.GE.AND P5, PT, R21, 0x22, PT ;  /* 0x000000221500780c */ /* 0x000fe40003fa6270 */
[----:B------:R-:W-:Y:S02]  /*34d0*/  FSEL R40, R40, -INF , !P4 ;  /* 0xff80000028287808 */ /* 0x000fe40006000000 */
[----:B------:R-:W-:Y:S02]  /*34e0*/  ISETP.GT.AND P4, PT, R3, 0x21, !P5 ;  /* 0x000000210300780c */ /* 0x000fe40006f84270 */
[----:B------:R-:W-:Y:S02]  /*34f0*/  P2R R63, PR, RZ, 0x20 ;  /* 0x00000020ff3f7803 */ /* 0x000fe40000000000 */
[----:B------:R-:W-:Y:S02]  /*3500*/  ISETP.LT.OR P4, PT, R0, 0x22, P4 ;  /* 0x000000220000780c */ /* 0x000fe40002781670 */
[----:B------:R-:W-:-:S02]  /*3510*/  ISETP.GE.AND P5, PT, R21, 0x29, PT ;  /* 0x000000291500780c */ /* 0x000fc40003fa6270 */
[----:B------:R-:W-:Y:S02]  /*3520*/  FSEL R66, R41, -INF , !P4 ;  /* 0xff80000029427808 */ /* 0x000fe40006000000 */
[----:B------:R-:W-:Y:S02]  /*3530*/  ISETP.GT.AND P4, PT, R3, 0x28, !P5 ;  /* 0x000000280300780c */ /* 0x000fe40006f84270 */
[----:B------:R-:W-:Y:S02]  /*3540*/  P2R R41, PR, RZ, 0x20 ;  /* 0x00000020ff297803 */ /* 0x000fe40000000000 */
        /* <DEDUP_REMOVED lines=11> */
[----:B------:R-:W-:Y:S02]  /*3600*/  P2R R29, PR, RZ, 0x40 ;  /* 0x00000040ff1d7803 */ /* 0x000fe40000000000 */
[----:B------:R-:W-:Y:S02]  /*3610*/  FSEL R48, R48, -INF , !P4 ;  /* 0xff80000030307808 */ /* 0x000fe40006000000 */
[----:B------:R-:W-:-:S04]  /*3620*/  ISETP.GE.AND P4, PT, R21, 0x32, PT ;  /* 0x000000321500780c */ /* 0x000fc80003f86270 */
[----:B------:R-:W-:-:S04]  /*3630*/  ISETP.GT.AND P5, PT, R3, 0x31, !P4 ;  /* 0x000000310300780c */ /* 0x000fc800067a4270 */
[----:B------:R-:W-:-:S04]  /*3640*/  ISETP.LT.OR P5, PT, R0, 0x32, P5 ;  /* 0x000000320000780c */ /* 0x000fc80002fa1670 */
[----:B------:R-:W-:Y:S02]  /*3650*/  FSEL R70, R49, -INF , !P5 ;  /* 0xff80000031467808 */ /* 0x000fe40006800000 */
[----:B------:R-:W-:-:S04]  /*3660*/  ISETP.GE.AND P5, PT, R21, 0x39, PT ;  /* 0x000000391500780c */ /* 0x000fc80003fa6270 */
[----:B------:R-:W-:-:S04]  /*3670*/  ISETP.GT.AND P6, PT, R3, 0x38, !P5 ;  /* 0x000000380300780c */ /* 0x000fc80006fc4270 */
[----:B------:R-:W-:-:S04]  /*3680*/  ISETP.LT.OR P6, PT, R0, 0x39, P6 ;  /* 0x000000390000780c */ /* 0x000fc800037c1670 */
[----:B------:R-:W-:Y:S02]  /*3690*/  FSEL R52, R52, -INF , !P6 ;  /* 0xff80000034347808 */ /* 0x000fe40007000000 */
[----:B------:R-:W-:-:S04]  /*36a0*/  ISETP.GE.AND P6, PT, R21, 0x1, PT ;  /* 0x000000011500780c */ /* 0x000fc80003fc6270 */
[----:B------:R-:W-:Y:S02]  /*36b0*/  P2R R4, PR, RZ, 0x40 ;  /* 0x00000040ff047803 */ /* 0x000fe40000000000 */
[----:B------:R-:W-:-:S04]  /*36c0*/  ISETP.GT.AND P6, PT, R3, RZ, !P6 ;  /* 0x000000ff0300720c */ /* 0x000fc800077c4270 */
[----:B------:R-:W-:-:S04]  /*36d0*/  ISETP.LT.OR P6, PT, R0, 0x1, P6 ;  /* 0x000000010000780c */ /* 0x000fc800037c1670 */
[----:B------:R-:W-:Y:S02]  /*36e0*/  FSEL R24, R24, -INF , !P6 ;  /* 0xff80000018187808 */ /* 0x000fe40007000000 */
[----:B------:R-:W-:-:S04]  /*36f0*/  ISETP.GE.AND P6, PT, R21, 0x3a, PT ;  /* 0x0000003a1500780c */ /* 0x000fc80003fc6270 */
[----:B------:R-:W-:Y:S02]  /*3700*/  P2R R21, PR, RZ, 0x40 ;  /* 0x00000040ff157803 */ /* 0x000fe40000000000 */
[----:B------:R-:W-:Y:S01]  /*3710*/  ISETP.GT.AND P6, PT, R3, 0x39, !P6 ;  /* 0x000000390300780c */ /* 0x000fe200077c4270 */
[----:B0-----:R-:W-:-:S03]  /*3720*/  IMAD.IADD R3, R56, 0x1, R5 ;  /* 0x0000000138037824 */ /* 0x001fc600078e0205 */
[----:B------:R-:W-:Y:S02]  /*3730*/  ISETP.LT.OR P6, PT, R0, 0x3a, P6 ;  /* 0x0000003a0000780c */ /* 0x000fe400037c1670 */
[----:B------:R-:W-:Y:S02]  /*3740*/  VIADDMNMX R0, R5, R57, R20, PT ;  /* 0x0000003905007246 */ /* 0x000fe40003800114 */
[----:B------:R-:W-:Y:S02]  /*3750*/  FSEL R72, R53, -INF , !P6 ;  /* 0xff80000035487808 */ /* 0x000fe40007000000 */
[----:B------:R-:W-:-:S13]  /*3760*/  PLOP3.LUT P6, PT, PT, PT, UP1, 0x40, 0x0 ;  /* 0x000000000000781c */ /* 0x000fda0003fce818 */
[----:B------:R-:W-:Y:S05]  /*3770*/  @P6 BRA `(.L_x_1222) ;  /* 0x0000000000646947 */ /* 0x000fea0003800000 */
        /* <DEDUP_REMOVED lines=9> */
[----:B------:R-:W-:Y:S01]  /*3810*/  @P6 IMAD.HI.U32 R5, R2, UR4, RZ ;  /* 0x0000000402056c27 */ /* 0x000fe2000f8e00ff */
[----:B------:R-:W-:-:S13]  /*3820*/  PLOP3.LUT P6, PT, PT, PT, UP2, 0x80, 0x0 ;  /* 0x000000000000781c */ /* 0x000fda0003fcf028 */
[----:B------:R-:W-:-:S04]  /*3830*/  @P6 SHF.R.U32.HI R2, RZ, UR5, R5 ;  /* 0x00000005ff026c19 */ /* 0x000fc80008011605 */
[----:B------:R-:W-:Y:S01]  /*3840*/  LOP3.LUT R2, RZ, R2, RZ, 0x33, !PT ;  /* 0x00000002ff027212 */ /* 0x000fe200078e33ff */
[----:B------:R-:W-:Y:S06]  /*3850*/  BRA `(.L_x_1225) ;  /* 0x0000000000187947 */ /* 0x000fec0003800000 */
.L_x_1224:
[----:B------:R-:W-:-:S06]  /*3860*/  UISETP.NE.AND UP2, UPT, UR7, 0x1, UPT ;  /* 0x000000010700788c */ /* 0x000fcc000bf45270 */
[----:B------:R-:W-:-:S05]  /*3870*/  PLOP3.LUT P6, PT, PT, PT, UP2, 0x80, 0x0 ;  /* 0x000000000000781c */ /* 0x000fca0003fcf028 */
[----:B------:R-:W-:-:S08]  /*3880*/  @UP2 ULDC.64 UR4, c[0x0][0x9e8] ;  /* 0x00027a0000042ab9 */ /* 0x000fd00000000a00 */
[----:B------:R-:W-:Y:S01]  /*3890*/  @P6 IMAD.HI.U32 R5, R2, UR4, RZ ;  /* 0x0000000402056c27 */ /* 0x000fe2000f8e00ff */
[----:B------:R-:W-:-:S13]  /*38a0*/  PLOP3.LUT P6, PT, PT, PT, UP2, 0x80, 0x0 ;  /* 0x000000000000781c */ /* 0x000fda0003fcf028 */
[----:B------:R-:W-:-:S07]  /*38b0*/  @P6 SHF.R.U32.HI R2, RZ, UR5, R5 ;  /* 0x00000005ff026c19 */ /* 0x000fce0008011605 */
.L_x_1225:
[----:B------:R-:W-:Y:S05]  /*38c0*/  BSYNC B0 ;  /* 0x0000000000007941 */ /* 0x000fea0003800000 */
.L_x_1223:
[----:B------:R-:W-:-:S04]  /*38d0*/  IMAD R5, R2, UR7, -R17 ;  /* 0x0000000702057c24 */ /* 0x000fc8000f8e0a11 */
[----:B------:R-:W-:-:S05]  /*38e0*/  IMAD.IADD R5, R5, 0x1, -R16 ;  /* 0x0000000105057824 */ /* 0x000fca00078e0a10 */
[----:B------:R-:W-:Y:S02]  /*38f0*/  VIMNMX R3, R3, R5, !PT ;  /* 0x0000000503037248 */ /* 0x000fe40007fe0100 */
[----:B------:R-:W-:-:S07]  /*3900*/  VIADDMNMX R0, R5, UR7, R0, PT ;  /* 0x0000000705007c46 */ /* 0x000fce000b800100 */
.L_x_1222:
[----:B------:R-:W-:Y:S01]  /*3910*/  ISETP.GT.AND P2, PT, R3, 0x1, !P2 ;  /* 0x000000010300780c */ /* 0x000fe20005744270 */
[----:B------:R-:W-:Y:S01]  /*3920*/  ULDC UR5, c[0x0][0x988] ;  /* 0x0002620000057ab9 */ /* 0x000fe20000000800 */
[----:B------:R-:W-:Y:S01]  /*3930*/  FMNMX.FTZ R2, R24, R58, !PT ;  /* 0x0000003a18027209 */ /* 0x000fe20007810000 */
[----:B------:R-:W-:Y:S01]  /*3940*/  @UP0 ULDC UR10, c[0x0][0x44c] ;  /* 0x00011300000a0ab9 */ /* 0x000fe20000000800 */
[----:B------:R-:W-:Y:S01]  /*3950*/  ISETP.LT.OR P2, PT, R0, 0x2, P2 ;  /* 0x000000020000780c */ /* 0x000fe20001741670 */
[----:B------:R-:W-:Y:S01]  /*3960*/  UIMAD.WIDE.U32 UR10, UR61, UR10, URZ ;  /* 0x0000000a3d0a72a5 */ /* 0x000fe2000f8e003f */
[----:B------:R-:W-:Y:S01]  /*3970*/  FMNMX.FTZ R2, R28, R2, !PT ;  /* 0x000000021c027209 */ /* 0x000fe20007810000 */
[----:B------:R-:W-:Y:S01]  /*3980*/  @UP0 ULDC UR14, c[0x0][0x450] ;  /* 0x00011400000e0ab9 */ /* 0x000fe20000000800 */
[----:B------:R-:W-:Y:S01]  /*3990*/  FSEL R27, R27, -INF , !P2 ;  /* 0xff8000001b1b7808 */ /* 0x000fe20005000000 */
[----:B------:R-:W-:Y:S01]  /*39a0*/  UMOV UR4, UR61 ;  /* 0x0000003d00047c82 */ /* 0x000fe20008000000 */
[----:B------:R-:W-:Y:S01]  /*39b0*/  ISETP.NE.AND P2, PT, R25, RZ, PT ;  /* 0x000000ff1900720c */ /* 0x000fe20003f45270 */
[----:B------:R-:W-:Y:S01]  /*39c0*/  @UP0 USHF.R.U32.HI UR4, URZ, UR14, UR11 ;  /* 0x0000000e3f040299 */ /* 0x000fe2000801160b */
[----:B------:R-:W-:-:S02]  /*39d0*/  FMNMX.FTZ R2, R60, R2, !PT ;  /* 0x000000023c027209 */ /* 0x000fc40007810000 */
[----:B------:R-:W-:Y:S01]  /*39e0*/  ISETP.GT.AND P2, PT, R3, 0x9, !P2 ;  /* 0x000000090300780c */ /* 0x000fe20005744270 */
[----:B------:R-:W-:Y:S01]  /*39f0*/  UIADD3 UR52, UR52, UR4, URZ ;  /* 0x0000000434347290 */ /* 0x000fe2000fffe03f */
[----:B------:R-:W-:Y:S02]  /*3a00*/  FMNMX.FTZ R2, R32, R2, !PT ;  /* 0x0000000220027209 */ /* 0x000fe40007810000 */
[----:B------:R-:W-:Y:S01]  /*3a10*/  ISETP.LT.OR P2, PT, R0, 0xa, P2 ;  /* 0x0000000a0000780c */ /* 0x000fe20001741670 */
[----:B------:R-:W-:Y:S01]  /*3a20*/  UIADD3 UR6, UR52, UR6, URZ ;  /* 0x0000000634067290 */ /* 0x000fe2000fffe03f */
[----:B------:R-:W-:Y:S02]  /*3a30*/  FMNMX.FTZ R2, R62, R2, !PT ;  /* 0x000000023e027209 */ /* 0x000fe40007810000 */
[----:B------:R-:W-:Y:S02]  /*3a40*/  FSEL R31, R31, -INF , !P2 ;  /* 0xff8000001f1f7808 */ /* 0x000fe40005000000 */
[----:B------:R-:W-:-:S02]  /*3a50*/  ISETP.NE.AND P2, PT, R29, RZ, PT ;  /* 0x000000ff1d00720c */ /* 0x000fc40003f45270 */
[----:B------:R-:W-:Y:S02]  /*3a60*/  FMNMX.FTZ R2, R36, R2, !PT ;  /* 0x0000000224027209 */ /* 0x000fe40007810000 */
[----:B------:R-:W-:Y:S02]  /*3a70*/  ISETP.GT.AND P2, PT, R3, 0x10, !P2 ;  /* 0x000000100300780c */ /* 0x000fe40005744270 */
[----:B------:R-:W-:Y:S02]  /*3a80*/  FMNMX.FTZ R2, R64, R2, !PT ;  /* 0x0000000240027209 */ /* 0x000fe40007810000 */
[----:B------:R-:W-:Y:S02]  /*3a90*/  ISETP.LT.OR P2, PT, R0, 0x11, P2 ;  /* 0x000000110000780c */ /* 0x000fe40001741670 */
[----:B------:R-:W-:Y:S02]  /*3aa0*/  FMNMX.FTZ R2, R40, R2, !PT ;  /* 0x0000000228027209 */ /* 0x000fe40007810000 */
[----:B------:R-:W-:-:S02]  /*3ab0*/  FSEL R34, R34, -INF , !P2 ;  /* 0xff80000022227808 */ /* 0x000fc40005000000 */
[----:B------:R-:W-:Y:S02]  /*3ac0*/  ISETP.NE.AND P2, PT, R59, RZ, PT ;  /* 0x000000ff3b00720c */ /* 0x000fe40003f45270 */
[----:B------:R-:W-:Y:S02]  /*3ad0*/  FMNMX.FTZ R2, R66, R2, !PT ;  /* 0x0000000242027209 */ /* 0x000fe40007810000 */
[----:B------:R-:W-:Y:S02]  /*3ae0*/  ISETP.GT.AND P2, PT, R3, 0x11, !P2 ;  /* 0x000000110300780c */ /* 0x000fe40005744270 */
[----:B------:R-:W-:Y:S02]  /*3af0*/  FMNMX.FTZ R2, R44, R2, !PT ;  /* 0x000000022c027209 */ /* 0x000fe40007810000 */
[----:B------:R-:W-:Y:S02]  /*3b00*/  ISETP.LT.OR P2, PT, R0, 0x12, P2 ;  /* 0x000000120000780c */ /* 0x000fe40001741670 */
[----:B------:R-:W-:-:S02]  /*3b10*/  FMNMX.FTZ R2, R68, R2, !PT ;  /* 0x0000000244027209 */ /* 0x000fc40007810000 */
[----:B------:R-:W-:Y:S02]  /*3b20*/  FSEL R35, R35, -INF , !P2 ;  /* 0xff80000023237808 */ /* 0x000fe40005000000 */
[----:B------:R-:W-:Y:S02]  /*3b30*/  ISETP.NE.AND P2, PT, R33, RZ, PT ;  /* 0x000000ff2100720c */ /* 0x000fe40003f45270 */
[----:B------:R-:W-:Y:S02]  /*3b40*/  FMNMX.FTZ R2, R48, R2, !PT ;  /* 0x0000000230027209 */ /* 0x000fe40007810000 */
[----:B------:R-:W-:Y:S02]  /*3b50*/  ISETP.GT.AND P2, PT, R3, 0x18, !P2 ;  /* 0x000000180300780c */ /* 0x000fe40005744270 */
[----:B------:R-:W-:Y:S02]  /*3b60*/  FMNMX.FTZ R2, R70, R2, !PT ;  /* 0x0000000246027209 */ /* 0x000fe40007810000 */
[----:B------:R-:W-:-:S02]  /*3b70*/  ISETP.LT.OR P2, PT, R0, 0x19, P2 ;  /* 0x000000190000780c */ /* 0x000fc40001741670 */
[----:B------:R-:W-:Y:S02]  /*3b80*/  ISETP.GT.AND P3, PT, R3, 0x8, !P3 ;  /* 0x000000080300780c */ /* 0x000fe40005f64270 */
[----:B------:R-:W-:Y:S02]  /*3b90*/  FSEL R38, R38, -INF , !P2 ;  /* 0xff80000026267808 */ /* 0x000fe40005000000 */
[----:B------:R-:W-:Y:S02]  /*3ba0*/  ISETP.NE.AND P2, PT, R61, RZ, PT ;  /* 0x000000ff3d00720c */ /* 0x000fe40003f45270 */
[----:B------:R-:W-:Y:S02]  /*3bb0*/  FMNMX.FTZ R2, R52, R2, !PT ;  /* 0x0000000234027209 */ /* 0x000fe40007810000 */
[----:B------:R-:W-:Y:S02]  /*3bc0*/  ISETP.GT.AND P2, PT, R3, 0x19, !P2 ;  /* 0x000000190300780c */ /* 0x000fe40005744270 */
[----:B------:R-:W-:-:S02]  /*3bd0*/  ISETP.LT.OR P3, PT, R0, 0x9, P3 ;  /* 0x000000090000780c */ /* 0x000fc40001f61670 */
[----:B------:R-:W-:Y:S02]  /*3be0*/  ISETP.LT.OR P2, PT, R0, 0x1a, P2 ;  /* 0x0000001a0000780c */ /* 0x000fe40001741670 */
[----:B------:R-:W-:Y:S02]  /*3bf0*/  FMNMX.FTZ R17, R72, R2, !PT ;  /* 0x0000000248117209 */ /* 0x000fe40007810000 */
[----:B------:R-:W-:Y:S02]  /*3c00*/  FSEL R39, R39, -INF , !P2 ;  /* 0xff80000027277808 */ /* 0x000fe40005000000 */
[----:B------:R-:W-:Y:S01]  /*3c10*/  ISETP.NE.AND P2, PT, R37, RZ, PT ;  /* 0x000000ff2500720c */ /* 0x000fe20003f45270 */
[----:B------:R-:W0:Y:S01]  /*3c20*/  SHFL.BFLY PT, R2, R17, 0x2, 0x1f ;  /* 0x0c401f0011027f89 */ /* 0x000e2200000e0000 */
[----:B------:R-:W-:Y:S02]  /*3c30*/  FSEL R30, R30, -INF , !P3 ;  /* 0xff8000001e1e7808 */ /* 0x000fe40005800000 */
[----:B------:R-:W-:-:S02]  /*3c40*/  ISETP.GT.AND P2, PT, R3, 0x20, !P2 ;  /* 0x000000200300780c */ /* 0x000fc40005744270 */
[----:B------:R-:W-:Y:S02]  /*3c50*/  ISETP.NE.AND P3, PT, R41, RZ, PT ;  /* 0x000000ff2900720c */ /* 0x000fe40003f65270 */
[----:B------:R-:W-:Y:S02]  /*3c60*/  ISETP.LT.OR P2, PT, R0, 0x21, P2 ;  /* 0x000000210000780c */ /* 0x000fe40001741670 */
[----:B------:R-:W-:Y:S02]  /*3c70*/  ISETP.NE.AND P6, PT, R4, RZ, PT ;  /* 0x000000ff0400720c */ /* 0x000fe40003fc5270 */
[----:B------:R-:W-:Y:S02]  /*3c80*/  FSEL R42, R42, -INF , !P2 ;  /* 0xff8000002a2a7808 */ /* 0x000fe40005000000 */
[----:B------:R-:W-:Y:S02]  /*3c90*/  ISETP.NE.AND P2, PT, R63, RZ, PT ;  /* 0x000000ff3f00720c */ /* 0x000fe40003f45270 */
[----:B------:R-:W-:-:S02]  /*3ca0*/  ISETP.GT.AND P4, PT, R3, 0x31, !P4 ;  /* 0x000000310300780c */ /* 0x000fc40006784270 */
[C---:B------:R-:W-:Y:S02]  /*3cb0*/  ISETP.GT.AND P2, PT, R3.reuse, 0x21, !P2 ;  /* 0x000000210300780c */ /* 0x040fe40005744270 */
[----:B------:R-:W-:Y:S02]  /*3cc0*/  ISETP.GT.AND P5, PT, R3, 0x38, !P5 ;  /* 0x000000380300780c */ /* 0x000fe40006fa4270 */
[C---:B------:R-:W-:Y:S02]  /*3cd0*/  ISETP.LT.OR P2, PT, R0.reuse, 0x22, P2 ;  /* 0x000000220000780c */ /* 0x040fe40001741670 */
[----:B------:R-:W-:Y:S02]  /*3ce0*/  ISETP.LT.OR P4, PT, R0, 0x32, P4 ;  /* 0x000000320000780c */ /* 0x000fe40002781670 */
[----:B------:R-:W-:Y:S02]  /*3cf0*/  FSEL R43, R43, -INF , !P2 ;  /* 0xff8000002b2b7808 */ /* 0x000fe40005000000 */
[----:B------:R-:W-:-:S02]  /*3d00*/  ISETP.GT.AND P2, PT, R3, 0x28, !P3 ;  /* 0x000000280300780c */ /* 0x000fc40005f44270 */
[----:B0-----:R-:W-:Y:S02]  /*3d10*/  FMNMX.FTZ R20, R17, R2, !PT ;  /* 0x0000000211147209 */ /* 0x001fe40007810000 */
[----:B------:R-:W-:Y:S02]  /*3d20*/  ISETP.LT.OR P2, PT, R0, 0x29, P2 ;  /* 0x000000290000780c */ /* 0x000fe40001741670 */
[----:B------:R-:W-:Y:S02]  /*3d30*/  ISETP.NE.AND P3, PT, R45, RZ, PT ;  /* 0x000000ff2d00720c */ /* 0x000fe40003f65270 */
[----:B------:R-:W-:Y:S02]  /*3d40*/  FSEL R46, R46, -INF , !P2 ;  /* 0xff8000002e2e7808 */ /* 0x000fe40005000000 */
[----:B------:R-:W-:Y:S02]  /*3d50*/  ISETP.GT.AND P2, PT, R3, RZ, !P6 ;  /* 0x000000ff0300720c */ /* 0x000fe40007744270 */
[----:B------:R-:W-:-:S02]  /*3d60*/  ISETP.NE.AND P6, PT, R21, RZ, PT ;  /* 0x000000ff1500720c */ /* 0x000fc40003fc5270 */
[----:B------:R-:W-:Y:S01]  /*3d70*/  ISETP.LT.OR P2, PT, R0, 0x1, P2 ;  /* 0x000000010000780c */ /* 0x000fe20001741670 */
[----:B------:R-:W0:Y:S01]  /*3d80*/  SHFL.BFLY PT, R21, R20, 0x1, 0x1f ;  /* 0x0c201f0014157f89 */ /* 0x000e2200000e0000 */
[----:B------:R-:W-:Y:S02]  /*3d90*/  ISETP.GT.AND P3, PT, R3, 0x30, !P3 ;  /* 0x000000300300780c */ /* 0x000fe40005f64270 */
[----:B------:R-:W-:Y:S02]  /*3da0*/  FSEL R26, R26, -INF , !P2 ;  /* 0xff8000001a1a7808 */ /* 0x000fe40005000000 */
[----:B------:R-:W-:Y:S02]  /*3db0*/  ISETP.NE.AND P2, PT, R65, RZ, PT ;  /* 0x000000ff4100720c */ /* 0x000fe40003f45270 */
[----:B------:R-:W-:Y:S02]  /*3dc0*/  FMNMX.FTZ R5, R26, R27, !PT ;  /* 0x0000001b1a057209 */ /* 0x000fe40007810000 */
[----:B------:R-:W-:-:S02]  /*3dd0*/  ISETP.GT.AND P2, PT, R3, 0x29, !P2 ;  /* 0x000000290300780c */ /* 0x000fc40005744270 */
[----:B------:R-:W-:Y:S02]  /*3de0*/  FMNMX.FTZ R2, R30, R5, !PT ;  /* 0x000000051e027209 */ /* 0x000fe40007810000 */
[----:B------:R-:W-:Y:S02]  /*3df0*/  ISETP.LT.OR P2, PT, R0, 0x2a, P2 ;  /* 0x0000002a0000780c */ /* 0x000fe40001741670 */
[----:B------:R-:W-:Y:S02]  /*3e00*/  FMNMX.FTZ R5, R31, R2, !PT ;  /* 0x000000021f057209 */ /* 0x000fe40007810000 */
[----:B------:R-:W-:Y:S02]  /*3e10*/  FSEL R47, R47, -INF , !P2 ;  /* 0xff8000002f2f7808 */ /* 0x000fe40005000000 */
[----:B------:R-:W-:Y:S02]  /*3e20*/  FMNMX.FTZ R2, R34, R5, !PT ;  /* 0x0000000522027209 */ /* 0x000fe40007810000 */
[----:B------:R-:W-:-:S02]  /*3e30*/  ISETP.LT.OR P3, PT, R0, 0x31, P3 ;  /* 0x000000310000780c */ /* 0x000fc40001f61670 */
[----:B------:R-:W-:Y:S02]  /*3e40*/  FMNMX.FTZ R5, R35, R2, !PT ;  /* 0x0000000223057209 */ /* 0x000fe40007810000 */
[----:B0-----:R-:W-:Y:S02]  /*3e50*/  FMNMX.FTZ R4, R20, R21, !PT ;  /* 0x0000001514047209 */ /* 0x001fe40007810000 */
[----:B------:R-:W-:Y:S02]  /*3e60*/  FMNMX.FTZ R2, R38, R5, !PT ;  /* 0x0000000526027209 */ /* 0x000fe40007810000 */
[C---:B------:R-:W-:Y:S01]  /*3e70*/  FSETP.NEU.FTZ.AND P2, PT, R4.reuse, -INF , PT ;  /* 0xff8000000400780b */ /* 0x040fe20003f5d000 */
[----:B------:R-:W-:Y:S01]  /*3e80*/  FMUL.FTZ R17, R4, UR5 ;  /* 0x0000000504117c20 */ /* 0x000fe20008410000 */
[----:B------:R-:W-:Y:S02]  /*3e90*/  FMNMX.FTZ R5, R39, R2, !PT ;  /* 0x0000000227057209 */ /* 0x000fe40007810000 */
[----:B------:R-:W-:-:S02]  /*3ea0*/  FSEL R50, R50, -INF , !P3 ;  /* 0xff80000032327808 */ /* 0x000fc40005800000 */
[----:B------:R-:W-:Y:S02]  /*3eb0*/  FMNMX.FTZ R2, R42, R5, !PT ;  /* 0x000000052a027209 */ /* 0x000fe40007810000 */
[----:B------:R-:W-:Y:S02]  /*3ec0*/  FSEL R17, R17, RZ, P2 ;  /* 0x000000ff11117208 */ /* 0x000fe40001000000 */
[----:B------:R-:W-:Y:S02]  /*3ed0*/  FMNMX.FTZ R5, R43, R2, !PT ;  /* 0x000000022b057209 */ /* 0x000fe40007810000 */
[----:B------:R-:W-:Y:S01]  /*3ee0*/  ISETP.GT.AND P2, PT, R3, 0x39, !P6 ;  /* 0x000000390300780c */ /* 0x000fe20007744270 */
        /* <DEDUP_REMOVED lines=14> */
[----:B------:R-:W0:Y:S01]  /*3fd0*/  MUFU.EX2 R5, R5 ;  /* 0x0000000500057308 */ /* 0x000e220000000800 */
[----:B------:R-:W-:Y:S01]  /*3fe0*/  FMNMX.FTZ R3, R51, R2, !PT ;  /* 0x0000000233037209 */ /* 0x000fe20007810000 */
[--C-:B------:R-:W-:Y:S01]  /*3ff0*/  FFMA.FTZ R2, R28, UR5, -R17.reuse ;  /* 0x000000051c027c23 */ /* 0x100fe20008010811 */
[----:B------:R-:W-:Y:S01]  /*4000*/  FSEL R55, R55, -INF , !P2 ;  /* 0xff80000037377808 */ /* 0x000fe20005000000 */
[--C-:B------:R-:W-:Y:S01]  /*4010*/  FFMA.FTZ R28, R36, UR5, -R17.reuse ;  /* 0x00000005241c7c23 */ /* 0x100fe20008010811 */
[----:B------:R-:W-:Y:S01]  /*4020*/  FMNMX.FTZ R0, R54, R3, !PT ;  /* 0x0000000336007209 */ /* 0x000fe20007810000 */
[--C-:B------:R-:W-:Y:S01]  /*4030*/  FFMA.FTZ R29, R64, UR5, -R17.reuse ;  /* 0x00000005401d7c23 */ /* 0x100fe20008010811 */
[--C-:B------:R-:W-:Y:S01]  /*4040*/  FFMA.FTZ R36, R44, UR5, -R17.reuse ;  /* 0x000000052c247c23 */ /* 0x100fe20008010811 */
[----:B------:R1:W-:Y:S01]  /*4050*/  MUFU.EX2 R198, R2 ;  /* 0x0000000200c67308 */ /* 0x0003e20000000800 */
[----:B------:R-:W-:Y:S01]  /*4060*/  FMNMX.FTZ R0, R55, R0, !PT ;  /* 0x0000000037007209 */ /* 0x000fe20007810000 */
[--C-:B------:R-:W-:Y:S01]  /*4070*/  FFMA.FTZ R37, R68, UR5, -R17.reuse ;  /* 0x0000000544257c23 */ /* 0x100fe20008010811 */
[--C-:B------:R-:W-:Y:S01]  /*4080*/  FFMA.FTZ R40, R48, UR5, -R17.reuse ;  /* 0x0000000530287c23 */ /* 0x100fe20008010811 */
[----:B------:R-:W-:-:S02]  /*4090*/  FFMA.FTZ R41, R70, UR5, -R17 ;  /* 0x0000000546297c23 */ /* 0x000fc40008010811 */
[----:B------:R-:W1:Y:S02]  /*40a0*/  SHFL.BFLY PT, R3, R0, 0x2, 0x1f ;  /* 0x0c401f0000037f89 */ /* 0x000e6400000e0000 */
[----:B------:R-:W-:Y:S01]  /*40b0*/  MUFU.EX2 R21, R21 ;  /* 0x0000001500157308 */ /* 0x000fe20000000800 */
[----:B0-----:R-:W-:-:S07]  /*40c0*/  F2FP.BF16.F32.PACK_AB R196, R5, R20 ;  /* 0x0000001405c4723e */ /* 0x001fce00000010ff */
[----:B------:R-:W-:Y:S08]  /*40d0*/  MUFU.EX2 R24, R24 ;  /* 0x0000001800187308 */ /* 0x000ff00000000800 */
[----:B------:R-:W0:Y:S01]  /*40e0*/  MUFU.EX2 R25, R25 ;  /* 0x0000001900197308 */ /* 0x000e220000000800 */
[----:B-1----:R-:W-:Y:S01]  /*40f0*/  FMNMX.FTZ R2, R0, R3, !PT ;  /* 0x0000000300027209 */ /* 0x002fe20007810000 */
[----:B------:R-:W-:-:S06]  /*4100*/  FFMA.FTZ R0, R66, UR5, -R17 ;  /* 0x0000000542007c23 */ /* 0x000fcc0008010811 */
[----:B------:R-:W-:Y:S01]  /*4110*/  MUFU.EX2 R28, R28 ;  /* 0x0000001c001c7308 */ /* 0x000fe20000000800 */
[----:B------:R-:W1:Y:S07]  /*4120*/  SHFL.BFLY PT, R3, R2, 0x1, 0x1f ;  /* 0x0c201f0002037f89 */ /* 0x000e6e00000e0000 */
[----:B------:R2:W-:Y:S01]  /*4130*/  MUFU.EX2 R33, R0 ;  /* 0x0000000000217308 */ /* 0x0005e20000000800 */
[----:B0-----:R-:W-:-:S07]  /*4140*/  F2FP.BF16.F32.PACK_AB R192, R25, R24 ;  /* 0x0000001819c0723e */ /* 0x001fce00000010ff */
[----:B------:R-:W0:Y:S08]  /*4150*/  MUFU.EX2 R29, R29 ;  /* 0x0000001d001d7308 */ /* 0x000e300000000800 */
[----:B------:R-:W3:Y:S01]  /*4160*/  MUFU.EX2 R32, R32 ;  /* 0x0000002000207308 */ /* 0x000ee20000000800 */
[----:B-1----:R-:W-:Y:S01]  /*4170*/  FMNMX.FTZ R3, R2, R3, !PT ;  /* 0x0000000302037209 */ /* 0x002fe20007810000 */
[--C-:B------:R-:W-:Y:S01]  /*4180*/  FFMA.FTZ R2, R52, UR5, -R17.reuse ;  /* 0x0000000534027c23 */ /* 0x100fe20008010811 */
[----:B------:R-:W-:-:S02]  /*4190*/  FFMA.FTZ R17, R72, UR5, -R17 ;  /* 0x0000000548117c23 */ /* 0x000fc40008010811 */
[C---:B------:R-:W-:Y:S01]  /*41a0*/  FSETP.NEU.FTZ.AND P2, PT, R3.reuse, -INF , PT ;  /* 0xff8000000300780b */ /* 0x040fe20003f5d000 */
[----:B--2---:R-:W-:Y:S02]  /*41b0*/  FMUL.FTZ R0, R3, UR5 ;  /* 0x0000000503007c20 */ /* 0x004fe40008410000 */
[----:B------:R1:W-:Y:S01]  /*41c0*/  MUFU.EX2 R45, R17 ;  /* 0x00000011002d7308 */ /* 0x0003e20000000800 */
[----:B0-----:R-:W-:Y:S02]  /*41d0*/  F2FP.BF16.F32.PACK_AB R194, R29, R28 ;  /* 0x0000001c1dc2723e */ /* 0x001fe400000010ff */
[----:B------:R-:W-:Y:S02]  /*41e0*/  FSEL R0, R0, RZ, P2 ;  /* 0x000000ff00007208 */ /* 0x000fe40001000000 */
[----:B------:R-:W-:-:S03]  /*41f0*/  PLOP3.LUT P2, PT, PT, PT, UP1, 0x40, 0x0 ;  /* 0x000000000000781c */ /* 0x000fc60003f4e818 */
[----:B------:R-:W-:Y:S01]  /*4200*/  MUFU.EX2 R36, R36 ;  /* 0x0000002400247308 */ /* 0x000fe20000000800 */
[--C-:B------:R-:W-:Y:S01]  /*4210*/  FFMA.FTZ R26, R26, UR5, -R0.reuse ;  /* 0x000000051a1a7c23 */ /* 0x100fe20008010800 */
[--C-:B------:R-:W-:Y:S01]  /*4220*/  FFMA.FTZ R27, R27, UR5, -R0.reuse ;  /* 0x000000051b1b7c23 */ /* 0x100fe20008010800 */
[----:B-1----:R-:W-:Y:S01]  /*4230*/  FADD.FTZ R17, R20, R5 ;  /* 0x0000000514117221 */ /* 0x002fe20000010000 */
[--C-:B------:R-:W-:Y:S01]  /*4240*/  FFMA.FTZ R30, R30, UR5, -R0.reuse ;  /* 0x000000051e1e7c23 */ /* 0x100fe20008010800 */
[--C-:B------:R-:W-:Y:S01]  /*4250*/  FFMA.FTZ R31, R31, UR5, -R0.reuse ;  /* 0x000000051f1f7c23 */ /* 0x100fe20008010800 */
[--C-:B------:R-:W-:Y:S01]  /*4260*/  FFMA.FTZ R34, R34, UR5, -R0.reuse ;  /* 0x0000000522227c23 */ /* 0x100fe20008010800 */
[----:B------:R-:W-:Y:S01]  /*4270*/  FADD.FTZ R44, R198, R17 ;  /* 0x00000011c62c7221 */ /* 0x000fe20000010000 */
        /* <DEDUP_REMOVED lines=8> */
[----:B------:R-:W0:Y:S01]  /*4300*/  MUFU.EX2 R27, R27 ;  /* 0x0000001b001b7308 */ /* 0x000e220000000800 */
[--C-:B------:R-:W-:Y:S01]  /*4310*/  FFMA.FTZ R46, R46, UR5, -R0.reuse ;  /* 0x000000052e2e7c23 */ /* 0x100fe20008010800 */
[----:B------:R-:W-:Y:S01]  /*4320*/  FFMA.FTZ R47, R47, UR5, -R0 ;  /* 0x000000052f2f7c23 */ /* 0x000fe20008010800 */
[----:B------:R-:W-:Y:S01]  /*4330*/  FADD.FTZ R17, R25, R44 ;  /* 0x0000002c19117221 */ /* 0x000fe20000010000 */
[--C-:B------:R-:W-:Y:S01]  /*4340*/  FFMA.FTZ R50, R50, UR5, -R0.reuse ;  /* 0x0000000532327c23 */ /* 0x100fe20008010800 */
[--C-:B------:R-:W-:Y:S01]  /*4350*/  FFMA.FTZ R51, R51, UR5, -R0.reuse ;  /* 0x0000000533337c23 */ /* 0x100fe20008010800 */
[--C-:B------:R-:W-:Y:S01]  /*4360*/  FFMA.FTZ R54, R54, UR5, -R0.reuse ;  /* 0x0000000536367c23 */ /* 0x100fe20008010800 */
[----:B------:R-:W-:Y:S01]  /*4370*/  FADD.FTZ R44, R28, R17 ;  /* 0x000000111c2c7221 */ /* 0x000fe20000010000 */
[----:B------:R-:W1:Y:S01]  /*4380*/  MUFU.EX2 R30, R30 ;  /* 0x0000001e001e7308 */ /* 0x000e620000000800 */
[----:B------:R-:W-:Y:S01]  /*4390*/  FFMA.FTZ R0, R55, UR5, -R0 ;  /* 0x0000000537007c23 */ /* 0x000fe20008010800 */
[----:B------:R-:W-:Y:S01]  /*43a0*/  F2FP.BF16.F32.PACK_AB R198, R21, R198 ;  /* 0x000000c615c6723e */ /* 0x000fe200000010ff */
[----:B------:R-:W-:Y:S01]  /*43b0*/  FADD.FTZ R49, R29, R44 ;  /* 0x0000002c1d317221 */ /* 0x000fe20000010000 */
[----:B---3--:R-:W-:-:S03]  /*43c0*/  F2FP.BF16.F32.PACK_AB R188, R33, R32 ;  /* 0x0000002021bc723e */ /* 0x008fc600000010ff */
[----:B------:R-:W-:Y:S01]  /*43d0*/  FADD.FTZ R48, R32, R49 ;  /* 0x0000003120307221 */ /* 0x000fe20000010000 */
[----:B------:R-:W2:Y:S01]  /*43e0*/  MUFU.EX2 R31, R31 ;  /* 0x0000001f001f7308 */ /* 0x000ea20000000800 */
[----:B0-----:R-:W-:Y:S01]  /*43f0*/  FADD.FTZ R17, R26, R27 ;  /* 0x0000001b1a117221 */ /* 0x001fe20000010000 */
[----:B------:R-:W-:Y:S01]  /*4400*/  F2FP.BF16.F32.PACK_AB R197, R27, R26 ;  /* 0x0000001a1bc5723e */ /* 0x000fe200000010ff */
[----:B------:R-:W-:-:S04]  /*4410*/  FADD.FTZ R49, R33, R48 ;  /* 0x0000003021317221 */ /* 0x000fc80000010000 */
[----:B------:R-:W-:Y:S01]  /*4420*/  FADD.FTZ R48, R36, R49 ;  /* 0x0000003124307221 */ /* 0x000fe20000010000 */
        /* <DEDUP_REMOVED lines=13> */
[C---:B0-----:R-:W-:Y:S01]  /*4500*/  FADD.FTZ R17, R37.reuse, R48 ;  /* 0x0000003025117221 */ /* 0x041fe20000010000 */
[----:B------:R-:W-:-:S06]  /*4510*/  F2FP.BF16.F32.PACK_AB R190, R37, R36 ;  /* 0x0000002425be723e */ /* 0x000fcc00000010ff */
        /* <DEDUP_REMOVED lines=12> */
[----:B------:R-:W-:Y:S01]  /*45e0*/  F2FP.BF16.F32.PACK_AB R189, R43, R42 ;  /* 0x0000002a2bbd723e */ /* 0x000fe200000010ff */
[----:B------:R-:W-:-:S05]  /*45f0*/  VIADD R20, R152, 0xfffffffe ;  /* 0xfffffffe98147836 */ /* 0x000fca0000000000 */
[----:B------:R-:W2:Y:S01]  /*4600*/  MUFU.EX2 R47, R47 ;  /* 0x0000002f002f7308 */ /* 0x000ea20000000800 */
[----:B0-----:R-:W-:Y:S01]  /*4610*/  FADD.FTZ R24, R2, R17 ;  /* 0x0000001102187221 */ /* 0x001fe20000010000 */
[----:B------:R-:W-:-:S03]  /*4620*/  F2FP.BF16.F32.PACK_AB R186, R45, R2 ;  /* 0x000000022dba723e */ /* 0x000fc600000010ff */
[----:B------:R-:W-:-:S03]  /*4630*/  FADD.FTZ R17, R45, R24 ;  /* 0x000000182d117221 */ /* 0x000fc60000010000 */
[----:B------:R-:W0:Y:S01]  /*4640*/  MUFU.EX2 R50, R50 ;  /* 0x0000003200327308 */ /* 0x000e220000000800 */
[----:B-1----:R-:W-:-:S07]  /*4650*/  FADD.FTZ R2, R46, R5 ;  /* 0x000000052e027221 */ /* 0x002fce0000010000 */
[----:B------:R-:W1:Y:S01]  /*4660*/  MUFU.EX2 R51, R51 ;  /* 0x0000003300337308 */ /* 0x000e620000000800 */
[C---:B--2---:R-:W-:Y:S01]  /*4670*/  FADD.FTZ R5, R47.reuse, R2 ;  /* 0x000000022f057221 */ /* 0x044fe20000010000 */
[----:B------:R-:W-:-:S06]  /*4680*/  F2FP.BF16.F32.PACK_AB R191, R47, R46 ;  /* 0x0000002e2fbf723e */ /* 0x000fcc00000010ff */
[----:B------:R-:W2:Y:S01]  /*4690*/  MUFU.EX2 R54, R54 ;  /* 0x0000003600367308 */ /* 0x000ea20000000800 */
[----:B0-----:R-:W-:-:S07]  /*46a0*/  FADD.FTZ R2, R50, R5 ;  /* 0x0000000532027221 */ /* 0x001fce0000010000 */
[----:B------:R2:W0:Y:S01]  /*46b0*/  MUFU.EX2 R187, R0 ;  /* 0x0000000000bb7308 */ /* 0x0004220000000800 */
[C---:B-1----:R-:W-:Y:S01]  /*46c0*/  FADD.FTZ R5, R51.reuse, R2 ;  /* 0x0000000233057221 */ /* 0x042fe20000010000 */
[----:B------:R-:W-:-:S03]  /*46d0*/  F2FP.BF16.F32.PACK_AB R185, R51, R50 ;  /* 0x0000003233b9723e */ /* 0x000fc600000010ff */
[----:B--2---:R-:W-:-:S04]  /*46e0*/  FADD.FTZ R0, R54, R5 ;  /* 0x0000000536007221 */ /* 0x004fc80000010000 */
[C---:B0-----:R-:W-:Y:S01]  /*46f0*/  FADD.FTZ R5, R187.reuse, R0 ;  /* 0x00000000bb057221 */ /* 0x041fe20000010000 */
[----:B------:R-:W-:Y:S01]  /*4700*/  F2FP.BF16.F32.PACK_AB R187, R187, R54 ;  /* 0x00000036bbbb723e */ /* 0x000fe200000010ff */
[----:B------:R-:W-:Y:S06]  /*4710*/  @P2 BRA `(.L_x_1226) ;  /* 0x0000000000442947 */ /* 0x000fec0003800000 */
        /* <DEDUP_REMOVED lines=10> */
.L_x_1227:
[----:B------:R-:W-:-:S11]  /*47c0*/  UISETP.NE.AND UP2, UPT, UR7, 0x1, UPT ;  /* 0x000000010700788c */ /* 0x000fd6000bf45270 */
[----:B------:R-:W-:Y:S02]  /*47d0*/  @UP2 ULDC.64 UR10, c[0x0][0x9e8] ;  /* 0x00027a00000a2ab9 */ /* 0x000fe40000000a00 */
[----:B------:R-:W-:-:S04]  /*47e0*/  UIMAD.WIDE.U32 UR14, UR4, UR10, URZ ;  /* 0x0000000a040e72a5 */ /* 0x000fc8000f8e003f */
[----:B------:R-:W-:-:S12]  /*47f0*/  @UP2 USHF.R.U32.HI UR4, URZ, UR11, UR15 ;  /* 0x0000000b3f042299 */ /* 0x000fd8000801160f */
.L_x_1228:
[----:B------:R-:W-:-:S04]  /*4800*/  UIMAD UR4, UR4, UR7, UR7 ;  /* 0x00000007040472a4 */ /* 0x000fc8000f8e0207 */
[----:B------:R-:W-:-:S04]  /*4810*/  UISETP.LT.AND UP2, UPT, UR6, UR4, UPT ;  /* 0x000000040600728c */ /* 0x000fc8000bf41270 */
[----:B------:R-:W-:-:S12]  /*4820*/  USEL UR6, UR6, UR4, UP2 ;  /* 0x0000000406067287 */ /* 0x000fd80009000000 */
.L_x_1226:
[----:B------:R-:W-:Y:S01]  /*4830*/  R2UR UR7, R22 ;  /* 0x00000000160772ca */ /* 0x000fe200000e0000 */
[----:B------:R-:W-:Y:S01]  /*4840*/  USHF.R.S32.HI UR4, URZ, 0x1f, UR6 ;  /* 0x0000001f3f047899 */ /* 0x000fe20008011406 */
[----:B------:R-:W-:Y:S01]  /*4850*/  IMAD.MOV.U32 R0, RZ, RZ, 0x3f800000 ;  /* 0x3f800000ff007424 */ /* 0x000fe200078e00ff */
[----:B------:R-:W-:Y:S01]  /*4860*/  CS2R R150, SRZ ;  /* 0x0000000000967805 */ /* 0x000fe2000001ff00 */
[----:B------:R-:W-:Y:S01]  /*4870*/  IMAD.MOV.U32 R2, RZ, RZ, 0x3f800000 ;  /* 0x3f800000ff027424 */ /* 0x000fe200078e00ff */
[----:B------:R-:W-:Y:S01]  /*4880*/  ULEA.HI UR4, UR4, UR6, URZ, 0x6 ;  /* 0x0000000604047291 */ /* 0x000fe2000f8f303f */
[----:B------:R-:W-:Y:S02]  /*4890*/  CS2R R148, SRZ ;  /* 0x0000000000947805 */ /* 0x000fe4000001ff00 */
[----:B------:R-:W-:Y:S02]  /*48a0*/  CS2R R146, SRZ ;  /* 0x0000000000927805 */ /* 0x000fe4000001ff00 */
[----:B------:R-:W-:Y:S01]  /*48b0*/  CS2R R144, SRZ ;  /* 0x0000000000907805 */ /* 0x000fe2000001ff00 */
[----:B------:R-:W-:Y:S01]  /*48c0*/  USHF.R.S32.HI UR4, URZ, 0x6, UR4 ;  /* 0x000000063f047899 */ /* 0x000fe20008011404 */
[----:B------:R-:W-:-:S02]  /*48d0*/  CS2R R142, SRZ ;  /* 0x00000000008e7805 */ /* 0x000fc4000001ff00 */
[----:B------:R-:W-:Y:S02]  /*48e0*/  CS2R R140, SRZ ;  /* 0x00000000008c7805 */ /* 0x000fe4000001ff00 */
[----:B------:R-:W-:Y:S01]  /*48f0*/  CS2R R138, SRZ ;  /* 0x00000000008a7805 */ /* 0x000fe2000001ff00 */
[----:B------:R-:W-:Y:S01]  /*4900*/  UISETP.LT.AND UP2, UPT, UR7, UR4, UPT ;  /* 0x000000040700728c */ /* 0x000fe2000bf41270 */
[----:B------:R-:W-:Y:S02]  /*4910*/  CS2R R136, SRZ ;  /* 0x0000000000887805 */ /* 0x000fe4000001ff00 */
[----:B------:R-:W-:Y:S02]  /*4920*/  CS2R R134, SRZ ;  /* 0x0000000000867805 */ /* 0x000fe4000001ff00 */
[----:B------:R-:W-:Y:S01]  /*4930*/  CS2R R132, SRZ ;  /* 0x0000000000847805 */ /* 0x000fe2000001ff00 */
[----:B------:R-:W-:Y:S01]  /*4940*/  USEL UR58, UR7, UR4, !UP2 ;  /* 0x00000004073a7287 */ /* 0x000fe2000d000000 */
[----:B------:R-:W-:-:S02]  /*4950*/  CS2R R130, SRZ ;  /* 0x0000000000827805 */ /* 0x000fc4000001ff00 */
[----:B------:R-:W-:Y:S02]  /*4960*/  CS2R R128, SRZ ;  /* 0x0000000000807805 */ /* 0x000fe4000001ff00 */
[----:B------:R-:W-:Y:S02]  /*4970*/  CS2R R126, SRZ ;  /* 0x00000000007e7805 */ /* 0x000fe4000001ff00 */
[----:B------:R-:W-:Y:S02]  /*4980*/  CS2R R124, SRZ ;  /* 0x00000000007c7805 */ /* 0x000fe4000001ff00 */
[----:B------:R-:W-:Y:S02]  /*4990*/  CS2R R122, SRZ ;  /* 0x00000000007a7805 */ /* 0x000fe4000001ff00 */
[----:B------:R-:W-:Y:S02]  /*49a0*/  ISETP.GE.AND P2, PT, R20, UR58, PT ;  /* 0x0000003a14007c0c */ /* 0x000fe4000bf46270 */
        /* <DEDUP_REMOVED lines=49> */
[----:B------:R-:W-:Y:S06]  /*4cc0*/  @!P2 BRA `(.L_x_1229) ;  /* 0x0000002400f0a947 */ /* 0x000fec0003800000 */
[----:B------:R-:W-:Y:S01]  /*4cd0*/  IMAD.MOV.U32 R0, RZ, RZ, 0x3f800000 ;  /* 0x3f800000ff007424 */ /* 0x000fe200078e00ff */
[----:B------:R-:W-:Y:S01]  /*4ce0*/  ULDC UR59, c[0x0][0x9e4] ;  /* 0x00027900003b7ab9 */ /* 0x000fe20000000800 */
[----:B------:R-:W-:-:S07]  /*4cf0*/  IMAD.MOV.U32 R151, RZ, RZ, RZ ;  /* 0x000000ffff977224 */ /* 0x000fce00078e00ff */
.L_x_1246:
[----:B------:R-:W-:-:S04]  /*4d00*/  UIADD3 UR4, UR36, 0x1, URZ ;  /* 0x0000000124047890 */ /* 0x000fc8000fffe03f */
[----:B------:R-:W-:-:S04]  /*4d10*/  UISETP.NE.AND UP2, UPT, UR4, 0x2, UPT ;  /* 0x000000020400788c */ /* 0x000fc8000bf45270 */
[----:B------:R-:W-:Y:S02]  /*4d20*/  USEL UR7, URZ, 0x1, UP2 ;  /* 0x000000013f077887 */ /* 0x000fe40009000000 */
[----:B------:R-:W-:Y:S02]  /*4d30*/  USEL UR4, UR4, URZ, UP2 ;  /* 0x0000003f04047287 */ /* 0x000fe40009000000 */
[----:B------:R-:W-:Y:S01]  /*4d40*/  ULOP3.LUT UR7, UR38, UR7, URZ, 0x3c, !UPT ;  /* 0x0000000726077292 */ /* 0x000fe2000f8e3c3f */
[----:B------:R-:W-:Y:S11]  /*4d50*/  @!P0 BRA `(.L_x_1230) ;  /* 0x0000000000048947 */ /* 0x000ff60003800000 */
[----:B------:R-:W-:Y:S01]  /*4d60*/  BPT.TRAP 0x1 ;  /* 0x000000040000795c */ /* 0x000fe20000300000 */
.L_x_1230:
[----:B------:R-:W-:Y:S01]  /*4d70*/  ULEA UR6, UR4, UR37, 0x3 ;  /* 0x0000002504067291 */ /* 0x000fe2000f8e183f */
[----:B------:R-:W-:-:S05]  /*4d80*/  IMAD.U32 R21, RZ, RZ, UR7 ;  /* 0x00000007ff157e24 */ /* 0x000fca000f8e00ff */
[----:B------:R-:W-:-:S04]  /*4d90*/  SHF.L.U32 R21, R21, 0x1f, RZ ;  /* 0x0000001f15157819 */ /* 0x000fc800000006ff */
[----:B------:R0:W1:Y:S01]  /*4da0*/  SYNCS.PHASECHK.TRANS64.TRYWAIT P2, [UR6+0x30830], R21 ;  /* 0x03083015ff0075a7 */ /* 0x0000620008040146 */
[----:B------:R-:W-:Y:S05]  /*4db0*/  @!P0 BRA `(.L_x_1231) ;  /* 0x0000000000048947 */ /* 0x000fea0003800000 */
[----:B------:R-:W-:Y:S01]  /*4dc0*/  BPT.TRAP 0x1 ;  /* 0x000000040000795c */ /* 0x000fe20000300000 */
.L_x_1231:
[-C--:B------:R-:W-:Y:S01]  /*4dd0*/  FMUL.FTZ R24, R24, R2.reuse ;  /* 0x0000000218187220 */ /* 0x080fe20000410000 */
[----:B------:R-:W-:Y:S01]  /*4de0*/  FMUL.FTZ R25, R25, R2 ;  /* 0x0000000219197220 */ /* 0x000fe20000410000 */
[----:B-1----:R-:W-:Y:S06]  /*4df0*/  @P2 BRA `(.L_x_1232) ;  /* 0x0000000000082947 */ /* 0x002fec0003800000 */
[----:B------:R-:W1:Y:S02]  /*4e00*/  SYNCS.PHASECHK.TRANS64.TRYWAIT P2, [UR6+0x30830], R21 ;  /* 0x03083015ff0075a7 */ /* 0x000e640008040146 */
[----:B-1----:R-:W-:Y:S05]  /*4e10*/  @!P2 BRA `(.L_x_1233) ;  /* 0x0000014c00a8a947 */ /* 0x002fea0003800000 */
.L_x_1232:
[----:B------:R-:W-:Y:S01]  /*4e20*/  R2UR UR5, R18 ;  /* 0x00000000120572ca */ /* 0x000fe200000e0000 */
[----:B-1----:R-:W-:Y:S01]  /*4e30*/  WARPGROUP.ARRIVE ;  /* 0x00000000000079c5 */ /* 0x002fe20000000000 */
        /* <DEDUP_REMOVED lines=171> */
[----:B------:R-:W-:-:S09]  /*58f0*/  WARPGROUP.ARRIVE ;  /* 0x00000000000079c5 */ /* 0x000fd20000000000 */
        /* <DEDUP_REMOVED lines=8> */
[----:B------:R-:W-:Y:S01]  /*5980*/  UIADD3 UR54, UR5, 0x606, URZ ;  /* 0x0000060605367890 */ /* 0x000fe2000fffe03f */
[----:B------:R-:W-:Y:S01]  /*5990*/  UMOV UR52, UR56 ;  /* 0x0000003800347c82 */ /* 0x000fe20008000000 */
[----:B------:R-:W-:Y:S01]  /*59a0*/  UMOV UR53, UR57 ;  /* 0x0000003900357c82 */ /* 0x000fe20008000000 */
        /* <DEDUP_REMOVED lines=37> */
.L_x_1234:
[----:B------:R-:W-:Y:S01]  /*5c00*/  ULEA UR10, UR36, UR37, 0x3 ;  /* 0x00000025240a7291 */ /* 0x000fe2000f8e183f */
[----:B------:R-:W-:-:S05]  /*5c10*/  IMAD.U32 R0, RZ, RZ, UR38 ;  /* 0x00000026ff007e24 */ /* 0x000fca000f8e00ff */
[----:B------:R-:W-:-:S04]  /*5c20*/  SHF.L.U32 R0, R0, 0x1f, RZ ;  /* 0x0000001f00007819 */ /* 0x000fc800000006ff */
[----:B------:R1:W2:Y:S01]  /*5c30*/  SYNCS.PHASECHK.TRANS64.TRYWAIT P2, [UR10+0x30850], R0 ;  /* 0x03085000ff0075a7 */ /* 0x0002a2000804014a */
[----:B------:R-:W-:Y:S05]  /*5c40*/  @!P0 BRA `(.L_x_1235) ;  /* 0x0000000000048947 */ /* 0x000fea0003800000 */
[----:B------:R-:W-:Y:S01]  /*5c50*/  BPT.TRAP 0x1 ;  /* 0x000000040000795c */ /* 0x000fe20000300000 */
.L_x_1235:
[----:B--2---:R-:W-:Y:S05]  /*5c60*/  @P2 BRA `(.L_x_1236) ;  /* 0x0000000000082947 */ /* 0x004fea0003800000 */
[----:B------:R-:W2:Y:S02]  /*5c70*/  SYNCS.PHASECHK.TRANS64.TRYWAIT P2, [UR10+0x30850], R0 ;  /* 0x03085000ff0075a7 */ /* 0x000ea4000804014a */
[----:B--2---:R-:W-:Y:S05]  /*5c80*/  @!P2 BRA `(.L_x_1237) ;  /* 0x000001400024a947 */ /* 0x004fea0003800000 */
.L_x_1236:
[----:B------:R-:W-:Y:S01]  /*5c90*/  UIADD3 UR5, UR37, 0x400, URZ ;  /* 0x0000040025057890 */ /* 0x000fe2000fffe03f */
[----:B------:R-:W-:Y:S01]  /*5ca0*/  WARPGROUP.ARRIVE ;  /* 0x00000000000079c5 */ /* 0x000fe20000000000 */
[----:B------:R-:W-:Y:S01]  /*5cb0*/  UMOV UR15, 0x40000040 ;  /* 0x40000040000f7882 */ /* 0x000fe20000000000 */
[----:B------:R-:W-:Y:S01]  /*5cc0*/  PLOP3.LUT P2, PT, PT, PT, UP0, 0x80, 0x0 ;  /* 0x000000000000781c */ /* 0x000fe20003f4f008 */
[----:B------:R-:W-:Y:S01]  /*5cd0*/  USHF.R.U32.HI UR5, URZ, 0x4, UR5 ;  /* 0x000000043f057899 */ /* 0x000fe20008011605 */
[----:B------:R-:W-:Y:S01]  /*5ce0*/  PLOP3.LUT P3, PT, PT, PT, UP0, 0x80, 0x0 ;  /* 0x000000000000781c */ /* 0x000fe20003f6f008 */
[----:B-12---:R-:W-:Y:S01]  /*5cf0*/  IMAD.U32 R0, RZ, RZ, UR6 ;  /* 0x00000006ff007e24 */ /* 0x006fe2000f8e00ff */
[----:B------:R-:W-:Y:S01]  /*5d00*/  ULDC UR11, c[0x0][0x9dc] ;  /* 0x00027700000b7ab9 */ /* 0x000fe20000000800 */
[----:B------:R-:W-:Y:S02]  /*5d10*/  ULOP3.LUT UR5, UR5, 0x3fff, URZ, 0xc0, !UPT ;  /* 0x00003fff05057892 */ /* 0x000fe4000f8ec03f */
[----:B------:R-:W-:Y:S01]  /*5d20*/  @!P1 VIADD R0, R0, 0x30840 ;  /* 0x0003084000009836 */ /* 0x000fe20000000000 */
[----:B------:R-:W-:Y:S01]  /*5d30*/  UMOV UR18, UR11 ;  /* 0x0000000b00127c82 */ /* 0x000fe20008000000 */
[----:B------:R-:W-:Y:S01]  /*5d40*/  ULOP3.LUT UR5, UR5, 0x2000000, URZ, 0xfc, !UPT ;  /* 0x0200000005057892 */ /* 0x000fe2000f8efc3f */
[----:B------:R-:W-:-:S02]  /*5d50*/  ULDC UR6, c[0x0][0x9e0] ;  /* 0x0002780000067ab9 */ /* 0x000fc40000000800 */
[----:B------:R-:W-:Y:S01]  /*5d60*/  @!P1 PRMT R0, RZ, 0x654, R0 ;  /* 0x00000654ff009816 */ /* 0x000fe20000000000 */
[----:B------:R-:W-:-:S07]  /*5d70*/  ULEA UR5, UR36, UR5, 0xb ;  /* 0x0000000524057291 */ /* 0x000fce000f8e583f */
        /* <DEDUP_REMOVED lines=16> */
[----:B------:R-:W-:Y:S01]  /*5e80*/  @UP0 ULDC UR5, c[0x0][0x44c] ;  /* 0x0001130000050ab9 */ /* 0x000fe20000000800 */
[----:B------:R-:W-:Y:S02]  /*5e90*/  WARPGROUP.DEPBAR.LE gsb0, 0x0 ;  /* 0x00008000000079c5 */ /* 0x000fe40000010000 */
[----:B------:R-:W-:Y:S01]  /*5ea0*/  WARPGROUP.ARRIVE ;  /* 0x00000000000079c5 */ /* 0x000fe20000000000 */
[----:B------:R-:W-:-:S04]  /*5eb0*/  VIADD R188, R19, UR61 ;  /* 0x0000003d13bc7c36 */ /* 0x000fc80008000000 */
[----:B------:R-:W-:-:S15]  /*5ec0*/  @P2 IMAD.HI.U32 R2, R188, UR5, RZ ;  /* 0x00000005bc022c27 */ /* 0x000fde000f8e00ff */
[----:B------:R-:W-:-:S01]  /*5ed0*/  NOP ;  /* 0x0000000000007918 */ /* 0x000fc20000000000 */
[----:B------:R-:W-:Y:S01]  /*5ee0*/  HGMMA.64x256x16.F32.BF16 R24, R184, gdesc[UR12].tnspB, R24, gsb0 ;  /* 0x43e0000cb8187df0 */ /* 0x000fe20008001818 */
[----:B------:R-:W-:Y:S01]  /*5ef0*/  @UP0 ULDC UR5, c[0x0][0x450] ;  /* 0x0001140000050ab9 */ /* 0x000fe20000000800 */
[----:B------:R-:W-:Y:S02]  /*5f00*/  PLOP3.LUT P2, PT, PT, PT, UP1, 0x40, 0x0 ;  /* 0x000000000000781c */ /* 0x000fe40003f4e818 */
[----:B------:R-:W-:Y:S01]  /*5f10*/  @P3 SHF.R.U32.HI R188, RZ, UR5, R2 ;  /* 0x00000005ffbc3c19 */ /* 0x000fe20008011602 */
[----:B------:R-:W-:Y:S01]  /*5f20*/  IMAD.U32 R2, RZ, RZ, UR39 ;  /* 0x00000027ff027e24 */ /* 0x000fe2000f8e00ff */
[----:B------:R-:W-:-:S03]  /*5f30*/  ULOP3.LUT UR5, URZ, UR18, URZ, 0x33, !UPT ;  /* 0x000000123f057292 */ /* 0x000fc6000f8e333f */
[----:B------:R-:W1:Y:S01]  /*5f40*/  SHFL.IDX PT, R189, R188, RZ, 0x1c1f ;  /* 0x001c1fffbcbd7589 */ /* 0x000e6200000e0000 */
[----:B------:R-:W-:Y:S02]  /*5f50*/  WARPGROUP.DEPBAR.LE gsb0, 0x0 ;  /* 0x00008000000079c5 */ /* 0x000fe40000010000 */
[----:B------:R2:W-:Y:S02]  /*5f60*/  @!P1 SYNCS.ARRIVE.TRANS64.RED.A1T0 RZ, [R0+URZ], RZ ;  /* 0x000000ff00ff99a7 */ /* 0x0005e4000810043f */
[----:B--2---:R-:W-:-:S05]  /*5f70*/  IMAD.SHL.U32 R0, R20, 0x40, RZ ;  /* 0x0000004014007824 */ /* 0x004fca00078e00ff */
[----:B0-----:R-:W-:-:S04]  /*5f80*/  IADD3 R21, -R16, 0x1, -R0 ;  /* 0x0000000110157810 */ /* 0x001fc80007ffe900 */
[----:B------:R-:W-:-:S05]  /*5f90*/  IADD3 R2, -R2, UR60, R21 ;  /* 0x0000003c02027c10 */ /* 0x000fca000fffe115 */
[C---:B------:R-:W-:Y:S02]  /*5fa0*/  VIADD R187, R2.reuse, UR6 ;  /* 0x0000000602bb7c36 */ /* 0x040fe40008000000 */
[----:B------:R-:W-:Y:S02]  /*5fb0*/  VIADD R186, R2, UR5 ;  /* 0x0000000502ba7c36 */ /* 0x000fe40008000000 */
[--C-:B-1----:R-:W-:Y:S02]  /*5fc0*/  IMAD.IADD R21, R187, 0x1, R189.reuse ;  /* 0x00000001bb157824 */ /* 0x102fe400078e02bd */
[----:B------:R-:W-:Y:S01]  /*5fd0*/  IMAD.IADD R2, R186, 0x1, R189 ;  /* 0x00000001ba027824 */ /* 0x000fe200078e02bd */
[----:B------:R-:W-:Y:S06]  /*5fe0*/  @P2 BRA `(.L_x_1238) ;  /* 0x00000000005c2947 */ /* 0x000fec0003800000 */
[----:B------:R-:W-:Y:S01]  /*5ff0*/  IMAD.U32 R184, RZ, RZ, UR39 ;  /* 0x00000027ffb87e24 */ /* 0x000fe2000f8e00ff */
[----:B------:R-:W-:Y:S04]  /*6000*/  BSSY B0, `(.L_x_1239) ;  /* 0x0000011000007945 */ /* 0x000fe80003800000 */
[----:B------:R-:W-:-:S04]  /*6010*/  IADD3 R189, -R184, UR60, R189 ;  /* 0x0000003cb8bd7c10 */ /* 0x000fc8000fffe1bd */
[----:B------:R-:W-:-:S13]  /*6020*/  ISETP.GT.AND P2, PT, R189, -0x1, PT ;  /* 0xffffffffbd00780c */ /* 0x000fda0003f44270 */
[----:B------:R-:W-:Y:S05]  /*6030*/  @P2 BRA `(.L_x_1240) ;  /* 0x0000000000202947 */ /* 0x000fea0003800000 */
[----:B------:R-:W-:Y:S01]  /*6040*/  IMAD.U32 R190, RZ, RZ, UR59 ;  /* 0x0000003bffbe7e24 */ /* 0x000fe2000f8e00ff */
[----:B------:R-:W-:-:S04]  /*6050*/  LOP3.LUT R189, RZ, R189, RZ, 0x33, !PT ;  /* 0x000000bdffbd7212 */ /* 0x000fc800078e33ff */
[----:B------:R-:W-:-:S13]  /*6060*/  ISETP.NE.AND P2, PT, R190, 0x1, PT ;  /* 0x00000001be00780c */ /* 0x000fda0003f45270 */
[----:B------:R-:W0:Y:S02]  /*6070*/  @P2 LDC.64 R184, c[0x0][0x9e8] ;  /* 0x00027a00ffb82b82 */ /* 0x000e240000000a00 */
[----:B0-----:R-:W-:-:S05]  /*6080*/  @P2 IMAD.HI.U32 R184, R189, R184, RZ ;  /* 0x000000b8bdb82227 */ /* 0x001fca00078e00ff */
[----:B------:R-:W-:-:S04]  /*6090*/  @P2 SHF.R.U32.HI R189, RZ, R185, R184 ;  /* 0x000000b9ffbd2219 */ /* 0x000fc800000116b8 */
[----:B------:R-:W-:Y:S01]  /*60a0*/  LOP3.LUT R189, RZ, R189, RZ, 0x33, !PT ;  /* 0x000000bdffbd7212 */ /* 0x000fe200078e33ff */
[----:B------:R-:W-:Y:S06]  /*60b0*/  BRA `(.L_x_1241) ;  /* 0x0000000000147947 */ /* 0x000fec0003800000 */
.L_x_1240:
[----:B------:R-:W-:-:S05]  /*60c0*/  IMAD.U32 R190, RZ, RZ, UR59 ;  /* 0x0000003bffbe7e24 */ /* 0x000fca000f8e00ff */
[----:B------:R-:W-:-:S13]  /*60d0*/  ISETP.NE.AND P2, PT, R190, 0x1, PT ;  /* 0x00000001be00780c */ /* 0x000fda0003f45270 */
[----:B------:R-:W0:Y:S02]  /*60e0*/  @P2 LDC.64 R184, c[0x0][0x9e8] ;  /* 0x00027a00ffb82b82 */ /* 0x000e240000000a00 */
[----:B0-----:R-:W-:-:S05]  /*60f0*/  @P2 IMAD.HI.U32 R184, R189, R184, RZ ;  /* 0x000000b8bdb82227 */ /* 0x001fca00078e00ff */
[----:B------:R-:W-:-:S07]  /*6100*/  @P2 SHF.R.U32.HI R189, RZ, R185, R184 ;  /* 0x000000b9ffbd2219 */ /* 0x000fce00000116b8 */
.L_x_1241:
[----:B------:R-:W-:Y:S05]  /*6110*/  BSYNC B0 ;  /* 0x0000000000007941 */ /* 0x000fea0003800000 */
.L_x_1239:
[----:B------:R-:W-:-:S04]  /*6120*/  IMAD R189, R189, R190, -R0 ;  /* 0x000000bebdbd7224 */ /* 0x000fc800078e0a00 */
[----:B------:R-:W-:-:S05]  /*6130*/  IMAD.IADD R189, R189, 0x1, -R16 ;  /* 0x00000001bdbd7824 */ /* 0x000fca00078e0a10 */
[----:B------:R-:W-:Y:S02]  /*6140*/  VIADDMNMX R21, R189, R190, R21, PT ;  /* 0x000000bebd157246 */ /* 0x000fe40003800115 */
[----:B------:R-:W-:-:S07]  /*6150*/  VIMNMX R2, R2, R189, !PT ;  /* 0x000000bd02027248 */ /* 0x000fce0007fe0100 */
.L_x_1238:
[----:B------:R-:W-:Y:S01]  /*6160*/  ISETP.GT.AND P2, PT, R20, -0x1, PT ;  /* 0xffffffff1400780c */ /* 0x000fe20003f44270 */
[----:B------:R-:W0:Y:S03]  /*6170*/  SHFL.IDX PT, R188, R188, 0x1, 0x1c1f ;  /* 0x003c1f00bcbc7f89 */ /* 0x000e2600000e0000 */
[C---:B------:R-:W-:Y:S02]  /*6180*/  ISETP.GT.AND P5, PT, R2.reuse, RZ, P2 ;  /* 0x000000ff0200720c */ /* 0x040fe400017a4270 */
[C---:B------:R-:W-:Y:S02]  /*6190*/  ISETP.GT.AND P4, PT, R2.reuse, 0x1, P2 ;  /* 0x000000010200780c */ /* 0x040fe40001784270 */
[----:B------:R-:W-:Y:S02]  /*61a0*/  ISETP.LT.OR P5, PT, R21, 0x1, P5 ;  /* 0x000000011500780c */ /* 0x000fe40002fa1670 */
[----:B------:R-:W-:-:S02]  /*61b0*/  ISETP.GT.AND P6, PT, R2, 0x8, P2 ;  /* 0x000000080200780c */ /* 0x000fc400017c4270 */
[----:B------:R-:W-:Y:S02]  /*61c0*/  FSEL R184, R152, -INF , !P5 ;  /* 0xff80000098b87808 */ /* 0x000fe40006800000 */
[C---:B------:R-:W-:Y:S02]  /*61d0*/  ISETP.GT.AND P5, PT, R2.reuse, 0x10, P2 ;  /* 0x000000100200780c */ /* 0x040fe400017a4270 */
[----:B------:R-:W-:Y:S02]  /*61e0*/  ISETP.GT.AND P3, PT, R2, 0x9, P2 ;  /* 0x000000090200780c */ /* 0x000fe40001764270 */
[C---:B------:R-:W-:Y:S02]  /*61f0*/  ISETP.LT.OR P5, PT, R21.reuse, 0x11, P5 ;  /* 0x000000111500780c */ /* 0x040fe40002fa1670 */
[----:B------:R-:W-:Y:S02]  /*6200*/  ISETP.LT.OR P4, PT, R21, 0x2, P4 ;  /* 0x000000021500780c */ /* 0x000fe40002781670 */
[----:B------:R-:W-:-:S02]  /*6210*/  FSEL R160, R160, -INF , !P5 ;  /* 0xff800000a0a07808 */ /* 0x000fc40006800000 */
[----:B------:R-:W-:Y:S01]  /*6220*/  ISETP.GT.AND P5, PT, R2, 0x20, P2 ;  /* 0x000000200200780c */ /* 0x000fe200017a4270 */
[--C-:B0-----:R-:W-:Y:S01]  /*6230*/  IMAD.IADD R187, R187, 0x1, R188.reuse ;  /* 0x00000001bbbb7824 */ /* 0x101fe200078e02bc */
[C---:B------:R-:W-:Y:S01]  /*6240*/  ISETP.LT.OR P6, PT, R21.reuse, 0x9, P6 ;  /* 0x000000091500780c */ /* 0x040fe200037c1670 */
[----:B------:R-:W-:Y:S01]  /*6250*/  IMAD.IADD R186, R186, 0x1, R188 ;  /* 0x00000001baba7824 */ /* 0x000fe200078e02bc */
[C---:B------:R-:W-:Y:S02]  /*6260*/  ISETP.LT.OR P3, PT, R21.reuse, 0xa, P3 ;  /* 0x0000000a1500780c */ /* 0x040fe40001f61670 */
[----:B------:R-:W-:Y:S02]  /*6270*/  ISETP.LT.OR P5, PT, R21, 0x21, P5 ;  /* 0x000000211500780c */ /* 0x000fe40002fa1670 */
[----:B------:R-:W-:Y:S02]  /*6280*/  FSEL R185, R153, -INF , !P4 ;  /* 0xff80000099b97808 */ /* 0x000fe40006000000 */
[----:B------:R-:W-:-:S02]  /*6290*/  FSEL R156, R156, -INF , !P6 ;  /* 0xff8000009c9c7808 */ /* 0x000fc40007000000 */
[----:B------:R-:W-:Y:S02]  /*62a0*/  FSEL R157, R157, -INF , !P3 ;  /* 0xff8000009d9d7808 */ /* 0x000fe40005800000 */
[C---:B------:R-:W-:Y:S02]  /*62b0*/  ISETP.GT.AND P4, PT, R2.reuse, 0x11, P2 ;  /* 0x000000110200780c */ /* 0x040fe40001784270 */
[C---:B------:R-:W-:Y:S02]  /*62c0*/  ISETP.GT.AND P6, PT, R2.reuse, 0x18, P2 ;  /* 0x000000180200780c */ /* 0x040fe400017c4270 */
[----:B------:R-:W-:Y:S02]  /*62d0*/  ISETP.GT.AND P3, PT, R2, 0x19, P2 ;  /* 0x000000190200780c */ /* 0x000fe40001764270 */
[----:B------:R-:W-:Y:S02]  /*62e0*/  FSEL R168, R168, -INF , !P5 ;  /* 0xff800000a8a87808 */ /* 0x000fe40006800000 */
[----:B------:R-:W-:-:S02]  /*62f0*/  ISETP.GT.AND P5, PT, R2, 0x30, P2 ;  /* 0x000000300200780c */ /* 0x000fc400017a4270 */
[C---:B------:R-:W-:Y:S02]  /*6300*/  ISETP.LT.OR P4, PT, R21.reuse, 0x12, P4 ;  /* 0x000000121500780c */ /* 0x040fe40002781670 */
[C---:B------:R-:W-:Y:S02]  /*6310*/  ISETP.LT.OR P6, PT, R21.reuse, 0x19, P6 ;  /* 0x000000191500780c */ /* 0x040fe400037c1670 */
        /* <DEDUP_REMOVED lines=9> */
[----:B------:R-:W-:-:S02]  /*63b0*/  PLOP3.LUT P5, PT, PT, PT, UP1, 0x40, 0x0 ;  /* 0x000000000000781c */ /* 0x000fc40003fae818 */
        /* <DEDUP_REMOVED lines=14> */
[----:B------:R-:W-:Y:S01]  /*64a0*/  FSEL R181, R181, -INF , !P3 ;  /* 0xff800000b5b57808 */ /* 0x000fe20005800000 */
        /* <DEDUP_REMOVED lines=14> */
.L_x_1244:
[----:B------:R-:W-:-:S05]  /*6590*/  IMAD.U32 R2, RZ, RZ, UR59 ;  /* 0x0000003bff027e24 */ /* 0x000fca000f8e00ff */
[----:B------:R-:W-:-:S13]  /*65a0*/  ISETP.NE.AND P3, PT, R2, 0x1, PT ;  /* 0x000000010200780c */ /* 0x000fda0003f65270 */
[----:B------:R-:W0:Y:S02]  /*65b0*/  @P3 LDC.64 R152, c[0x0][0x9e8] ;  /* 0x00027a00ff983b82 */ /* 0x000e240000000a00 */
[----:B0-----:R-:W-:-:S05]  /*65c0*/  @P3 IMAD.HI.U32 R152, R188, R152, RZ ;  /* 0x00000098bc983227 */ /* 0x001fca00078e00ff */
[----:B------:R-:W-:-:S07]  /*65d0*/  @P3 SHF.R.U32.HI R188, RZ, R153, R152 ;  /* 0x00000099ffbc3219 */ /* 0x000fce0000011698 */
.L_x_1245:
[----:B------:R-:W-:Y:S05]  /*65e0*/  BSYNC B0 ;  /* 0x0000000000007941 */ /* 0x000fea0003800000 */
.L_x_1243:
[----:B------:R-:W-:-:S04]  /*65f0*/  IMAD R0, R188, R2, -R0 ;  /* 0x00000002bc007224 */ /* 0x000fc800078e0a00 */
[----:B------:R-:W-:-:S05]  /*6600*/  IMAD.IADD R0, R0, 0x1, -R16 ;  /* 0x0000000100007824 */ /* 0x000fca00078e0a10 */
[----:B------:R-:W-:Y:S02]  /*6610*/  VIADDMNMX R187, R0, R2, R187, PT ;  /* 0x0000000200bb7246 */ /* 0x000fe400038001bb */
[----:B------:R-:W-:-:S07]  /*6620*/  VIMNMX R186, R186, R0, !PT ;  /* 0x00000000baba7248 */ /* 0x000fce0007fe0100 */
.L_x_1242:
[----:B------:R-:W-:Y:S01]  /*6630*/  ISETP.GT.AND P4, PT, R186, 0x9, P2 ;  /* 0x00000009ba00780c */ /* 0x000fe20001784270 */
[----:B------:R-:W-:Y:S01]  /*6640*/  ULDC UR5, c[0x0][0x988] ;  /* 0x0002620000057ab9 */ /* 0x000fe20000000800 */
[----:B------:R-:W-:Y:S01]  /*6650*/  FMNMX.FTZ R0, R184, R4, !PT ;  /* 0x00000004b8007209 */ /* 0x000fe20007810000 */
[----:B------:R-:W-:Y:S01]  /*6660*/  UMOV UR38, UR7 ;  /* 0x0000000700267c82 */ /* 0x000fe20008000000 */
[----:B------:R-:W-:Y:S01]  /*6670*/  ISETP.LT.OR P4, PT, R187, 0xa, P4 ;  /* 0x0000000abb00780c */ /* 0x000fe20002781670 */
[----:B------:R-:W-:Y:S01]  /*6680*/  UMOV UR36, UR4 ;  /* 0x0000000400247c82 */ /* 0x000fe20008000000 */
[----:B------:R-:W-:Y:S02]  /*6690*/  FMNMX.FTZ R0, R185, R0, !PT ;  /* 0x00000000b9007209 */ /* 0x000fe40007810000 */
[----:B------:R-:W-:Y:S02]  /*66a0*/  FSEL R159, R159, -INF , !P4 ;  /* 0xff8000009f9f7808 */ /* 0x000fe40006000000 */
[----:B------:R-:W-:-:S02]  /*66b0*/  ISETP.GT.AND P4, PT, R186, 0x19, P2 ;  /* 0x00000019ba00780c */ /* 0x000fc40001784270 */
[----:B------:R-:W-:Y:S02]  /*66c0*/  FMNMX.FTZ R0, R156, R0, !PT ;  /* 0x000000009c007209 */ /* 0x000fe40007810000 */
[----:B------:R-:W-:Y:S02]  /*66d0*/  ISETP.LT.OR P4, PT, R187, 0x1a, P4 ;  /* 0x0000001abb00780c */ /* 0x000fe40002781670 */
[C---:B------:R-:W-:Y:S02]  /*66e0*/  ISETP.GT.AND P3, PT, R186.reuse, 0x1, P2 ;  /* 0x00000001ba00780c */ /* 0x040fe40001764270 */
[----:B------:R-:W-:Y:S02]  /*66f0*/  FSEL R167, R167, -INF , !P4 ;  /* 0xff800000a7a77808 */ /* 0x000fe40006000000 */
[----:B------:R-:W-:Y:S02]  /*6700*/  ISETP.GT.AND P4, PT, R186, RZ, P2 ;  /* 0x000000ffba00720c */ /* 0x000fe40001784270 */
[----:B------:R-:W-:-:S02]  /*6710*/  FMNMX.FTZ R0, R157, R0, !PT ;  /* 0x000000009d007209 */ /* 0x000fc40007810000 */
[C---:B------:R-:W-:Y:S02]  /*6720*/  ISETP.LT.OR P4, PT, R187.reuse, 0x1, P4 ;  /* 0x00000001bb00780c */ /* 0x040fe40002781670 */
[----:B------:R-:W-:Y:S02]  /*6730*/  ISETP.GT.AND P6, PT, R186, 0x8, P2 ;  /* 0x00000008ba00780c */ /* 0x000fe400017c4270 */
[C---:B------:R-:W-:Y:S02]  /*6740*/  ISETP.LT.OR P3, PT, R187.reuse, 0x2, P3 ;  /* 0x00000002bb00780c */ /* 0x040fe40001f61670 */
[----:B------:R-:W-:Y:S02]  /*6750*/  FSEL R154, R154, -INF , !P4 ;  /* 0xff8000009a9a7808 */ /* 0x000fe40006000000 */
[----:B------:R-:W-:Y:S02]  /*6760*/  FMNMX.FTZ R0, R160, R0, !PT ;  /* 0x00000000a0007209 */ /* 0x000fe40007810000 */
[----:B------:R-:W-:-:S02]  /*6770*/  ISETP.LT.OR P6, PT, R187, 0x9, P6 ;  /* 0x00000009bb00780c */ /* 0x000fc400037c1670 */
[----:B------:R-:W-:Y:S02]  /*6780*/  FSEL R155, R155, -INF , !P3 ;  /* 0xff8000009b9b7808 */ /* 0x000fe40005800000 */
[----:B------:R-:W-:Y:S02]  /*6790*/  FMNMX.FTZ R2, R154, R3, !PT ;  /* 0x000000039a027209 */ /* 0x000fe40007810000 */
[----:B------:R-:W-:Y:S02]  /*67a0*/  FMNMX.FTZ R0, R161, R0, !PT ;  /* 0x00000000a1007209 */ /* 0x000fe40007810000 */
[----:B------:R-:W-:Y:S02]  /*67b0*/  ISETP.GT.AND P5, PT, R186, 0x10, P2 ;  /* 0x00000010ba00780c */ /* 0x000fe400017a4270 */
[----:B------:R-:W-:Y:S02]  /*67c0*/  FSEL R158, R158, -INF , !P6 ;  /* 0xff8000009e9e7808 */ /* 0x000fe40007000000 */
[----:B------:R-:W-:-:S02]  /*67d0*/  FMNMX.FTZ R2, R155, R2, !PT ;  /* 0x000000029b027209 */ /* 0x000fc40007810000 */
[----:B------:R-:W-:Y:S02]  /*67e0*/  FMNMX.FTZ R0, R164, R0, !PT ;  /* 0x00000000a4007209 */ /* 0x000fe40007810000 */
[----:B------:R-:W-:Y:S02]  /*67f0*/  ISETP.GT.AND P3, PT, R186, 0x11, P2 ;  /* 0x00000011ba00780c */ /* 0x000fe40001764270 */
[----:B------:R-:W-:Y:S02]  /*6800*/  ISETP.LT.OR P5, PT, R187, 0x11, P5 ;  /* 0x00000011bb00780c */ /* 0x000fe40002fa1670 */
[----:B------:R-:W-:Y:S02]  /*6810*/  FMNMX.FTZ R2, R158, R2, !PT ;  /* 0x000000029e027209 */ /* 0x000fe40007810000 */
[----:B------:R-:W-:Y:S02]  /*6820*/  FMNMX.FTZ R0, R165, R0, !PT ;  /* 0x00000000a5007209 */ /* 0x000fe40007810000 */
[----:B------:R-:W-:-:S02]  /*6830*/  ISETP.GT.AND P6, PT, R186, 0x18, P2 ;  /* 0x00000018ba00780c */ /* 0x000fc400017c4270 */
[----:B------:R-:W-:Y:S02]  /*6840*/  ISETP.LT.OR P3, PT, R187, 0x12, P3 ;  /* 0x00000012bb00780c */ /* 0x000fe40001f61670 */
[----:B------:R-:W-:Y:S02]  /*6850*/  FSEL R162, R162, -INF , !P5 ;  /* 0xff800000a2a27808 */ /* 0x000fe40006800000 */
[----:B------:R-:W-:Y:S02]  /*6860*/  FMNMX.FTZ R2, R159, R2, !PT ;  /* 0x000000029f027209 */ /* 0x000fe40007810000 */
[----:B------:R-:W-:Y:S02]  /*6870*/  FMNMX.FTZ R0, R168, R0, !PT ;  /* 0x00000000a8007209 */ /* 0x000fe40007810000 */
[----:B------:R-:W-:Y:S02]  /*6880*/  ISETP.LT.OR P6, PT, R187, 0x19, P6 ;  /* 0x00000019bb00780c */ /* 0x000fe400037c1670 */
[----:B------:R-:W-:-:S02]  /*6890*/  FSEL R163, R163, -INF , !P3 ;  /* 0xff800000a3a37808 */ /* 0x000fc40005800000 */
[----:B------:R-:W-:Y:S02]  /*68a0*/  FMNMX.FTZ R2, R162, R2, !PT ;  /* 0x00000002a2027209 */ /* 0x000fe40007810000 */
[----:B------:R-:W-:Y:S02]  /*68b0*/  FMNMX.FTZ R0, R169, R0, !PT ;  /* 0x00000000a9007209 */ /* 0x000fe40007810000 */
[----:B------:R-:W-:Y:S02]  /*68c0*/  ISETP.GT.AND P5, PT, R186, 0x20, P2 ;  /* 0x00000020ba00780c */ /* 0x000fe400017a4270 */
[----:B------:R-:W-:Y:S02]  /*68d0*/  FSEL R166, R166, -INF , !P6 ;  /* 0xff800000a6a67808 */ /* 0x000fe40007000000 */
[----:B------:R-:W-:Y:S02]  /*68e0*/  FMNMX.FTZ R2, R163, R2, !PT ;  /* 0x00000002a3027209 */ /* 0x000fe40007810000 */
[----:B------:R-:W-:-:S02]  /*68f0*/  FMNMX.FTZ R0, R172, R0, !PT ;  /* 0x00000000ac007209 */ /* 0x000fc40007810000 */
[----:B------:R-:W-:Y:S02]  /*6900*/  ISETP.GT.AND P3, PT, R186, 0x21, P2 ;  /* 0x00000021ba00780c */ /* 0x000fe40001764270 */
[----:B------:R-:W-:Y:S02]  /*6910*/  ISETP.LT.OR P5, PT, R187, 0x21, P5 ;  /* 0x00000021bb00780c */ /* 0x000fe40002fa1670 */
[----:B------:R-:W-:Y:S02]  /*6920*/  FMNMX.FTZ R2, R166, R2, !PT ;  /* 0x00000002a6027209 */ /* 0x000fe40007810000 */
[----:B------:R-:W-:Y:S02]  /*6930*/  FMNMX.FTZ R0, R173, R0, !PT ;  /* 0x00000000ad007209 */ /* 0x000fe40007810000 */
[----:B------:R-:W-:Y:S02]  /*6940*/  ISETP.GT.AND P6, PT, R186, 0x28, P2 ;  /* 0x00000028ba00780c */ /* 0x000fe400017c4270 */
[----:B------:R-:W-:-:S02]  /*6950*/  FSEL R170, R170, -INF , !P5 ;  /* 0xff800000aaaa7808 */ /* 0x000fc40006800000 */
[----:B------:R-:W-:Y:S02]  /*6960*/  ISETP.LT.OR P3, PT, R187, 0x22, P3 ;  /* 0x00000022bb00780c */ /* 0x000fe40001f61670 */
[----:B------:R-:W-:Y:S02]  /*6970*/  FMNMX.FTZ R2, R167, R2, !PT ;  /* 0x00000002a7027209 */ /* 0x000fe40007810000 */
[----:B------:R-:W-:Y:S02]  /*6980*/  FMNMX.FTZ R0, R176, R0, !PT ;  /* 0x00000000b0007209 */ /* 0x000fe40007810000 */
[----:B------:R-:W-:Y:S02]  /*6990*/  ISETP.GT.AND P5, PT, R186, 0x29, P2 ;  /* 0x00000029ba00780c */ /* 0x000fe400017a4270 */
[----:B------:R-:W-:Y:S02]  /*69a0*/  ISETP.LT.OR P6, PT, R187, 0x29, P6 ;  /* 0x00000029bb00780c */ /* 0x000fe400037c1670 */
[----:B------:R-:W-:-:S02]  /*69b0*/  FSEL R171, R171, -INF , !P3 ;  /* 0xff800000abab7808 */ /* 0x000fc40005800000 */
[----:B------:R-:W-:Y:S02]  /*69c0*/  FMNMX.FTZ R2, R170, R2, !PT ;  /* 0x00000002aa027209 */ /* 0x000fe40007810000 */
[----:B------:R-:W-:Y:S02]  /*69d0*/  FMNMX.FTZ R0, R177, R0, !PT ;  /* 0x00000000b1007209 */ /* 0x000fe40007810000 */
[----:B------:R-:W-:Y:S02]  /*69e0*/  ISETP.GT.AND P3, PT, R186, 0x30, P2 ;  /* 0x00000030ba00780c */ /* 0x000fe40001764270 */
[----:B------:R-:W-:Y:S02]  /*69f0*/  FSEL R174, R174, -INF , !P6 ;  /* 0xff800000aeae7808 */ /* 0x000fe40007000000 */
[----:B------:R-:W-:Y:S02]  /*6a00*/  ISETP.LT.OR P5, PT, R187, 0x2a, P5 ;  /* 0x0000002abb00780c */ /* 0x000fe40002fa1670 */
[----:B------:R-:W-:-:S02]  /*6a10*/  FMNMX.FTZ R2, R171, R2, !PT ;  /* 0x00000002ab027209 */ /* 0x000fc40007810000 */
[----:B------:R-:W-:Y:S02]  /*6a20*/  FMNMX.FTZ R0, R180, R0, !PT ;  /* 0x00000000b4007209 */ /* 0x000fe40007810000 */
[----:B------:R-:W-:Y:S02]  /*6a30*/  ISETP.GT.AND P4, PT, R186, 0x31, P2 ;  /* 0x00000031ba00780c */ /* 0x000fe40001784270 */
[----:B------:R-:W-:Y:S02]  /*6a40*/  ISETP.LT.OR P3, PT, R187, 0x31, P3 ;  /* 0x00000031bb00780c */ /* 0x000fe40001f61670 */
[----:B------:R-:W-:Y:S02]  /*6a50*/  FSEL R175, R175, -INF , !P5 ;  /* 0xff800000afaf7808 */ /* 0x000fe40006800000 */
[----:B------:R-:W-:Y:S02]  /*6a60*/  FMNMX.FTZ R2, R174, R2, !PT ;  /* 0x00000002ae027209 */ /* 0x000fe40007810000 */
[----:B------:R-:W-:-:S02]  /*6a70*/  FMNMX.FTZ R21, R181, R0, !PT ;  /* 0x00000000b5157209 */ /* 0x000fc40007810000 */
[----:B------:R-:W-:Y:S02]  /*6a80*/  ISETP.GT.AND P6, PT, R186, 0x38, P2 ;  /* 0x00000038ba00780c */ /* 0x000fe400017c4270 */
[----:B------:R-:W-:Y:S01]  /*6a90*/  ISETP.LT.OR P4, PT, R187, 0x32, P4 ;  /* 0x00000032bb00780c */ /* 0x000fe20002781670 */
[----:B------:R-:W0:Y:S01]  /*6aa0*/  SHFL.BFLY PT, R0, R21, 0x2, 0x1f ;  /* 0x0c401f0015007f89 */ /* 0x000e2200000e0000 */
[----:B------:R-:W-:Y:S02]  /*6ab0*/  FSEL R178, R178, -INF , !P3 ;  /* 0xff800000b2b27808 */ /* 0x000fe40005800000 */
[----:B------:R-:W-:Y:S02]  /*6ac0*/  FMNMX.FTZ R2, R175, R2, !PT ;  /* 0x00000002af027209 */ /* 0x000fe40007810000 */
[----:B------:R-:W-:Y:S02]  /*6ad0*/  ISETP.GT.AND P2, PT, R186, 0x39, P2 ;  /* 0x00000039ba00780c */ /* 0x000fe40001744270 */
[----:B------:R-:W-:-:S02]  /*6ae0*/  ISETP.LT.OR P6, PT, R187, 0x39, P6 ;  /* 0x00000039bb00780c */ /* 0x000fc400037c1670 */
[----:B------:R-:W-:Y:S02]  /*6af0*/  FSEL R179, R179, -INF , !P4 ;  /* 0xff800000b3b37808 */ /* 0x000fe40006000000 */
[----:B------:R-:W-:Y:S02]  /*6b00*/  FMNMX.FTZ R2, R178, R2, !PT ;  /* 0x00000002b2027209 */ /* 0x000fe40007810000 */
[----:B------:R-:W-:Y:S02]  /*6b10*/  ISETP.LT.OR P2, PT, R187, 0x3a, P2 ;  /* 0x0000003abb00780c */ /* 0x000fe40001741670 */
[----:B------:R-:W-:Y:S02]  /*6b20*/  FSEL R182, R182, -INF , !P6 ;  /* 0xff800000b6b67808 */ /* 0x000fe40007000000 */
[----:B------:R-:W-:Y:S02]  /*6b30*/  FMNMX.FTZ R2, R179, R2, !PT ;  /* 0x00000002b3027209 */ /* 0x000fe40007810000 */
[----:B------:R-:W-:-:S02]  /*6b40*/  FSEL R183, R183, -INF , !P2 ;  /* 0xff800000b7b77808 */ /* 0x000fc40005000000 */
[----:B------:R-:W-:Y:S02]  /*6b50*/  FMNMX.FTZ R2, R182, R2, !PT ;  /* 0x00000002b6027209 */ /* 0x000fe40007810000 */
[----:B0-----:R-:W-:Y:S02]  /*6b60*/  FMNMX.FTZ R21, R21, R0, !PT ;  /* 0x0000000015157209 */ /* 0x001fe40007810000 */
[----:B------:R-:W-:-:S03]  /*6b70*/  FMNMX.FTZ R2, R183, R2, !PT ;  /* 0x00000002b7027209 */ /* 0x000fc60007810000 */
[----:B------:R-:W0:Y:S04]  /*6b80*/  SHFL.BFLY PT, R0, R21, 0x1, 0x1f ;  /* 0x0c201f0015007f89 */ /* 0x000e2800000e0000 */
[----:B------:R-:W1:Y:S01]  /*6b90*/  SHFL.BFLY PT, R153, R2, 0x2, 0x1f ;  /* 0x0c401f0002997f89 */ /* 0x000e6200000e0000 */
[----:B0-----:R-:W-:Y:S02]  /*6ba0*/  FMNMX.FTZ R21, R21, R0, !PT ;  /* 0x0000000015157209 */ /* 0x001fe40007810000 */
[----:B-1----:R-:W-:-:S03]  /*6bb0*/  FMNMX.FTZ R153, R2, R153, !PT ;  /* 0x0000009902997209 */ /* 0x002fc60007810000 */
[C---:B------:R-:W-:Y:S01]  /*6bc0*/  FMUL.FTZ R0, R21.reuse, UR5 ;  /* 0x0000000515007c20 */ /* 0x040fe20008410000 */
[----:B------:R-:W-:Y:S01]  /*6bd0*/  FSETP.NEU.FTZ.AND P5, PT, R21, -INF , PT ;  /* 0xff8000001500780b */ /* 0x000fe20003fbd000 */
[----:B------:R-:W0:Y:S03]  /*6be0*/  SHFL.BFLY PT, R2, R153, 0x1, 0x1f ;  /* 0x0c201f0099027f89 */ /* 0x000e2600000e0000 */
[----:B------:R-:W-:-:S05]  /*6bf0*/  FSEL R0, R0, RZ, P5 ;  /* 0x000000ff00007208 */ /* 0x000fca0002800000 */
        /* <DEDUP_REMOVED lines=17> */
[----:B0-----:R-:W-:-:S02]  /*6d10*/  FMNMX.FTZ R153, R153, R2, !PT ;  /* 0x0000000299997209 */ /* 0x001fc40007810000 */
[----:B------:R-:W-:Y:S02]  /*6d20*/  FSEL R2, R21, RZ, P5 ;  /* 0x000000ff15027208 */ /* 0x000fe40002800000 */
[----:B------:R-:W-:-:S03]  /*6d30*/  FSETP.NEU.FTZ.AND P2, PT, R153, -INF , PT ;  /* 0xff8000009900780b */ /* 0x000fc60003f5d000 */
[----:B------:R-:W-:Y:S01]  /*6d40*/  MUFU.EX2 R152, R152 ;  /* 0x0000009800987308 */ /* 0x000fe20000000800 */
[----:B------:R-:W-:-:S04]  /*6d50*/  FADD.FTZ R2, -R2, R4 ;  /* 0x0000000402027221 */ /* 0x000fc80000010100 */
[----:B------:R-:W-:-:S03]  /*6d60*/  FMUL.FTZ R2, R2, UR5 ;  /* 0x0000000502027c20 */ /* 0x000fc60008410000 */
[----:B------:R0:W-:Y:S08]  /*6d70*/  MUFU.EX2 R4, R0 ;  /* 0x0000000000047308 */ /* 0x0001f00000000800 */
[----:B------:R-:W1:Y:S01]  /*6d80*/  MUFU.EX2 R2, R2 ;  /* 0x0000000200027308 */ /* 0x000e620000000800 */
[----:B0-----:R-:W-:-:S05]  /*6d90*/  FMUL.FTZ R0, R153, UR5 ;  /* 0x0000000599007c20 */ /* 0x001fca0008410000 */
[----:B------:R-:W-:Y:S02]  /*6da0*/  FSEL R0, R0, RZ, P2 ;  /* 0x000000ff00007208 */ /* 0x000fe40001000000 */
[----:B------:R-:W0:Y:S03]  /*6db0*/  MUFU.EX2 R198, R198 ;  /* 0x000000c600c67308 */ /* 0x000e260000000800 */
[--C-:B------:R-:W-:Y:S01]  /*6dc0*/  FFMA.FTZ R197, R154, UR5, -R0.reuse ;  /* 0x000000059ac57c23 */ /* 0x100fe20008010800 */
[--C-:B------:R-:W-:Y:S01]  /*6dd0*/  FFMA.FTZ R154, R155, UR5, -R0.reuse ;  /* 0x000000059b9a7c23 */ /* 0x100fe20008010800 */
[--C-:B------:R-:W-:Y:S01]  /*6de0*/  FFMA.FTZ R155, R159, UR5, -R0.reuse ;  /* 0x000000059f9b7c23 */ /* 0x100fe20008010800 */
[----:B------:R-:W-:Y:S01]  /*6df0*/  FSEL R159, R153, RZ, P2 ;  /* 0x000000ff999f7208 */ /* 0x000fe20001000000 */
[--C-:B------:R-:W-:Y:S01]  /*6e00*/  FFMA.FTZ R199, R158, UR5, -R0.reuse ;  /* 0x000000059ec77c23 */ /* 0x100fe20008010800 */
[--C-:B------:R-:W-:Y:S01]  /*6e10*/  FFMA.FTZ R193, R162, UR5, -R0.reuse ;  /* 0x00000005a2c17c23 */ /* 0x100fe20008010800 */
[--C-:B------:R-:W-:Y:S01]  /*6e20*/  FFMA.FTZ R163, R163, UR5, -R0.reuse ;  /* 0x00000005a3a37c23 */ /* 0x100fe20008010800 */
[--C-:B------:R-:W-:Y:S01]  /*6e30*/  FFMA.FTZ R195, R166, UR5, -R0.reuse ;  /* 0x00000005a6c37c23 */ /* 0x100fe20008010800 */
[----:B------:R-:W-:Y:S01]  /*6e40*/  FADD.FTZ R159, -R159, R3 ;  /* 0x000000039f9f7221 */ /* 0x000fe20000010100 */
[--C-:B------:R-:W-:Y:S01]  /*6e50*/  FFMA.FTZ R3, R167, UR5, -R0.reuse ;  /* 0x00000005a7037c23 */ /* 0x100fe20008010800 */
[--C-:B------:R-:W-:Y:S01]  /*6e60*/  FFMA.FTZ R170, R170, UR5, -R0.reuse ;  /* 0x00000005aaaa7c23 */ /* 0x100fe20008010800 */
[--C-:B------:R-:W-:Y:S01]  /*6e70*/  FFMA.FTZ R171, R171, UR5, -R0.reuse ;  /* 0x00000005abab7c23 */ /* 0x100fe20008010800 */
[----:B------:R-:W-:Y:S01]  /*6e80*/  FMUL.FTZ R159, R159, UR5 ;  /* 0x000000059f9f7c20 */ /* 0x000fe20008410000 */
[--C-:B------:R-:W-:Y:S01]  /*6e90*/  FFMA.FTZ R174, R174, UR5, -R0.reuse ;  /* 0x00000005aeae7c23 */ /* 0x100fe20008010800 */
[--C-:B------:R-:W-:Y:S01]  /*6ea0*/  FFMA.FTZ R175, R175, UR5, -R0.reuse ;  /* 0x00000005afaf7c23 */ /* 0x100fe20008010800 */
[--C-:B------:R-:W-:Y:S01]  /*6eb0*/  FFMA.FTZ R178, R178, UR5, -R0.reuse ;  /* 0x00000005b2b27c23 */ /* 0x100fe20008010800 */
[--C-:B------:R-:W-:Y:S01]  /*6ec0*/  FFMA.FTZ R179, R179, UR5, -R0.reuse ;  /* 0x00000005b3b37c23 */ /* 0x100fe20008010800 */
[--C-:B------:R-:W-:Y:S01]  /*6ed0*/  FFMA.FTZ R182, R182, UR5, -R0.reuse ;  /* 0x00000005b6b67c23 */ /* 0x100fe20008010800 */
[----:B------:R-:W-:Y:S01]  /*6ee0*/  FFMA.FTZ R183, R183, UR5, -R0 ;  /* 0x00000005b7b77c23 */ /* 0x000fe20008010800 */
[----:B------:R-:W-:Y:S01]  /*6ef0*/  MUFU.EX2 R197, R197 ;  /* 0x000000c500c57308 */ /* 0x000fe20000000800 */
[----:B------:R-:W-:-:S02]  /*6f00*/  IMAD.U32 R158, RZ, RZ, UR10 ;  /* 0x0000000aff9e7e24 */ /* 0x000fc4000f8e00ff */
[----:B-1----:R-:W-:Y:S01]  /*6f10*/  FFMA.FTZ R17, R2, R17, R196 ;  /* 0x0000001102117223 */ /* 0x002fe200000100c4 */
[C---:B------:R-:W-:Y:S01]  /*6f20*/  ISETP.GT.AND P2, PT, R20.reuse, UR58, PT ;  /* 0x0000003a14007c0c */ /* 0x040fe2000bf44270 */
[----:B------:R-:W-:Y:S01]  /*6f30*/  VIADD R20, R20, 0xffffffff ;  /* 0xffffffff14147836 */ /* 0x000fe20000000000 */
[----:B------:R-:W-:Y:S01]  /*6f40*/  F2FP.BF16.F32.PACK_AB R196, R152, R196 ;  /* 0x000000c498c4723e */ /* 0x000fe200000010ff */
[----:B------:R-:W-:Y:S02]  /*6f50*/  @!P1 VIADD R158, R158, 0x30860 ;  /* 0x000308609e9e9836 */ /* 0x000fe40000000000 */
[----:B------:R-:W-:Y:S01]  /*6f60*/  FADD.FTZ R17, R152, R17 ;  /* 0x0000001198117221 */ /* 0x000fe20000010000 */
[----:B------:R-:W1:Y:S02]  /*6f70*/  MUFU.EX2 R0, R159 ;  /* 0x0000009f00007308 */ /* 0x000e640000000800 */
[----:B------:R-:W-:Y:S01]  /*6f80*/  @!P1 PRMT R158, RZ, 0x654, R158 ;  /* 0x00000654ff9e9816 */ /* 0x000fe2000000009e */
[----:B0-----:R-:W-:-:S03]  /*6f90*/  FADD.FTZ R17, R198, R17 ;  /* 0x00000011c6117221 */ /* 0x001fc60000010000 */
[----:B------:R0:W-:Y:S02]  /*6fa0*/  @!P1 SYNCS.ARRIVE.TRANS64.RED.A1T0 RZ, [R158+URZ], RZ ;  /* 0x000000ff9eff99a7 */ /* 0x0001e4000810043f */
[----:B------:R-:W2:Y:S08]  /*6fb0*/  MUFU.EX2 R154, R154 ;  /* 0x0000009a009a7308 */ /* 0x000eb00000000800 */
[----:B------:R-:W3:Y:S01]  /*6fc0*/  MUFU.EX2 R156, R156 ;  /* 0x0000009c009c7308 */ /* 0x000ee20000000800 */
[----:B-1----:R-:W-:-:S07]  /*6fd0*/  FFMA.FTZ R5, R0, R5, R197 ;  /* 0x0000000500057223 */ /* 0x002fce00000100c5 */
        /* <DEDUP_REMOVED lines=16> */
[----:B0-----:R-:W0:Y:S01]  /*70e0*/  MUFU.EX2 R158, R163 ;  /* 0x000000a3009e7308 */ /* 0x001e220000000800 */
[----:B--2---:R-:W-:-:S07]  /*70f0*/  FADD.FTZ R5, R193, R5 ;  /* 0x00000005c1057221 */ /* 0x004fce0000010000 */
[----:B------:R-:W1:Y:S01]  /*7100*/  MUFU.EX2 R160, R160 ;  /* 0x000000a000a07308 */ /* 0x000e620000000800 */
[----:B---3--:R-:W-:-:S07]  /*7110*/  FADD.FTZ R17, R194, R17 ;  /* 0x00000011c2117221 */ /* 0x008fce0000010000 */
        /* <DEDUP_REMOVED lines=12> */
[----:B------:R-:W-:Y:S01]  /*71e0*/  F2FP.BF16.F32.PACK_AB R195, R3, R195 ;  /* 0x000000c303c3723e */ /* 0x000fe200000010ff */
[----:B------:R-:W-:-:S05]  /*71f0*/  IMAD.MOV.U32 R3, RZ, RZ, R153 ;  /* 0x000000ffff037224 */ /* 0x000fca00078e0099 */
[----:B------:R-:W1:Y:S01]  /*7200*/  MUFU.EX2 R190, R190 ;  /* 0x000000be00be7308 */ /* 0x000e620000000800 */
[C---:B--2---:R-:W-:Y:S01]  /*7210*/  FADD.FTZ R17, R161.reuse, R17 ;  /* 0x00000011a1117221 */ /* 0x044fe20000010000 */
[----:B------:R-:W-:-:S06]  /*7220*/  F2FP.BF16.F32.PACK_AB R188, R161, R188 ;  /* 0x000000bca1bc723e */ /* 0x000fcc00000010ff */
[----:B------:R-:W2:Y:S01]  /*7230*/  MUFU.EX2 R171, R171 ;  /* 0x000000ab00ab7308 */ /* 0x000ea20000000800 */
[----:B0-----:R-:W-:-:S07]  /*7240*/  FADD.FTZ R5, R170, R5 ;  /* 0x00000005aa057221 */ /* 0x001fce0000010000 */
[----:B------:R-:W0:Y:S01]  /*7250*/  MUFU.EX2 R164, R164 ;  /* 0x000000a400a47308 */ /* 0x000e220000000800 */
[----:B-1----:R-:W-:-:S07]  /*7260*/  FADD.FTZ R17, R190, R17 ;  /* 0x00000011be117221 */ /* 0x002fce0000010000 */
[----:B------:R-:W1:Y:S01]  /*7270*/  MUFU.EX2 R174, R174 ;  /* 0x000000ae00ae7308 */ /* 0x000e620000000800 */
[C---:B--2---:R-:W-:Y:S01]  /*7280*/  FADD.FTZ R5, R171.reuse, R5 ;  /* 0x00000005ab057221 */ /* 0x044fe20000010000 */
[----:B------:R-:W-:-:S06]  /*7290*/  F2FP.BF16.F32.PACK_AB R189, R171, R170 ;  /* 0x000000aaabbd723e */ /* 0x000fcc00000010ff */
[----:B------:R-:W2:Y:S01]  /*72a0*/  MUFU.EX2 R184, R184 ;  /* 0x000000b800b87308 */ /* 0x000ea20000000800 */
[C---:B0-----:R-:W-:Y:S01]  /*72b0*/  FADD.FTZ R17, R164.reuse, R17 ;  /* 0x00000011a4117221 */ /* 0x041fe20000010000 */
[----:B------:R-:W-:-:S06]  /*72c0*/  F2FP.BF16.F32.PACK_AB R190, R164, R190 ;  /* 0x000000bea4be723e */ /* 0x000fcc00000010ff */
[----:B------:R-:W0:Y:S01]  /*72d0*/  MUFU.EX2 R175, R175 ;  /* 0x000000af00af7308 */ /* 0x000e220000000800 */
[----:B-1----:R-:W-:-:S07]  /*72e0*/  FADD.FTZ R5, R174, R5 ;  /* 0x00000005ae057221 */ /* 0x002fce0000010000 */
        /* <DEDUP_REMOVED lines=11> */
[----:B0-----:R-:W-:Y:S01]  /*73a0*/  FADD.FTZ R17, R186, R17 ;  /* 0x00000011ba117221 */ /* 0x001fe20000010000 */
[----:B------:R-:W-:-:S03]  /*73b0*/  F2FP.BF16.F32.PACK_AB R186, R4, R186 ;  /* 0x000000ba04ba723e */ /* 0x000fc600000010ff */
[----:B------:R-:W-:-:S03]  /*73c0*/  FADD.FTZ R17, R4, R17 ;  /* 0x0000001104117221 */ /* 0x000fc60000010000 */
[----:B------:R-:W0:Y:S01]  /*73d0*/  MUFU.EX2 R183, R183 ;  /* 0x000000b700b77308 */ /* 0x000e220000000800 */
[C---:B-1----:R-:W-:Y:S01]  /*73e0*/  FADD.FTZ R5, R179.reuse, R5 ;  /* 0x00000005b3057221 */ /* 0x042fe20000010000 */
[----:B------:R-:W-:-:S03]  /*73f0*/  F2FP.BF16.F32.PACK_AB R185, R179, R178 ;  /* 0x000000b2b3b9723e */ /* 0x000fc600000010ff */
[----:B--2---:R-:W-:-:S04]  /*7400*/  FADD.FTZ R4, R182, R5 ;  /* 0x00000005b6047221 */ /* 0x004fc80000010000 */
[C---:B0-----:R-:W-:Y:S01]  /*7410*/  FADD.FTZ R5, R183.reuse, R4 ;  /* 0x00000004b7057221 */ /* 0x041fe20000010000 */
[----:B------:R-:W-:Y:S01]  /*7420*/  F2FP.BF16.F32.PACK_AB R187, R183, R182 ;  /* 0x000000b6b7bb723e */ /* 0x000fe200000010ff */
[----:B------:R-:W-:Y:S01]  /*7430*/  IMAD.MOV.U32 R4, RZ, RZ, R21 ;  /* 0x000000ffff047224 */ /* 0x000fe200078e0015 */
[----:B------:R-:W-:Y:S06]  /*7440*/  @P2 BRA `(.L_x_1246) ;  /* 0xffffffd8002c2947 */ /* 0x000fec000383ffff */
[----:B------:R-:W-:Y:S01]  /*7450*/  IMAD.MOV.U32 R3, RZ, RZ, R153 ;  /* 0x000000ffff037224 */ /* 0x000fe200078e0099 */
[----:B------:R-:W-:Y:S01]  /*7460*/  UMOV UR36, UR4 ;  /* 0x0000000400247c82 */ /* 0x000fe20008000000 */
[----:B------:R-:W-:Y:S01]  /*7470*/  IMAD.MOV.U32 R4, RZ, RZ, R21 ;  /* 0x000000ffff047224 */ /* 0x000fe200078e0015 */
[----:B------:R-:W-:-:S06]  /*7480*/  UMOV UR38, UR7 ;  /* 0x0000000700267c82 */ /* 0x000fcc0008000000 */
.L_x_1229:
[----:B------:R-:W-:Y:S01]  /*7490*/  ULDC UR4, c[0x0][0x448] ;  /* 0x0001120000047ab9 */ /* 0x000fe20000000800 */
[----:B------:R-:W-:Y:S02]  /*74a0*/  UIADD3 UR11, UR61, 0x7f, URZ ;  /* 0x0000007f3d0b7890 */ /* 0x000fe4000fffe03f */
[----:B------:R-:W-:Y:S02]  /*74b0*/  UISETP.NE.AND UP0, UPT, UR4, 0x1, UPT ;  /* 0x000000010400788c */ /* 0x000fe4000bf05270 */
[----:B------:R-:W-:Y:S01]  /*74c0*/  UIADD3 UR10, UR60, 0x1, -UR39 ;  /* 0x000000013c0a7890 */ /* 0x000fe2000fffe827 */
[----:B------:R-:W-:Y:S02]  /*74d0*/  ULDC UR4, c[0x0][0x9e4] ;  /* 0x0002790000047ab9 */ /* 0x000fe40000000800 */
[----:B------:R-:W-:-:S06]  /*74e0*/  UISETP.GE.AND UP1, UPT, UR4, 0x1, UPT ;  /* 0x000000010400788c */ /* 0x000fcc000bf26270 */
[----:B------:R-:W-:Y:S01]  /*74f0*/  @UP0 ULDC UR6, c[0x0][0x44c] ;  /* 0x0001130000060ab9 */ /* 0x000fe20000000800 */
[----:B------:R-:W-:Y:S01]  /*7500*/  PLOP3.LUT P5, PT, PT, PT, UP1, 0x80, 0x0 ;  /* 0x000000000000781c */ /* 0x000fe20003faf018 */
[----:B------:R-:W-:Y:S01]  /*7510*/  UIMAD.WIDE.U32 UR6, UR11, UR6, URZ ;  /* 0x000000060b0672a5 */ /* 0x000fe2000f8e003f */
[----:B------:R-:W-:-:S03]  /*7520*/  @UP0 ULDC UR14, c[0x0][0x450] ;  /* 0x00011400000e0ab9 */ /* 0x000fc60000000800 */
[----:B------:R-:W-:-:S04]  /*7530*/  @UP0 USHF.R.U32.HI UR11, URZ, UR14, UR7 ;  /* 0x0000000e3f0b0299 */ /* 0x000fc80008011607 */
[----:B------:R-:W-:-:S04]  /*7540*/  UIADD3 UR10, UR10, UR11, URZ ;  /* 0x0000000b0a0a7290 */ /* 0x000fc8000fffe03f */
[----:B------:R-:W-:Y:S01]  /*7550*/  UIADD3 UR18, UR10, -UR18, URZ ;  /* 0x800000120a127290 */ /* 0x000fe2000fffe03f */
[----:B------:R-:W-:Y:S11]  /*7560*/  @!P5 BRA `(.L_x_1247) ;  /* 0x000000000048d947 */ /* 0x000ff60003800000 */
        /* <DEDUP_REMOVED lines=11> */
.L_x_1248:
[----:B------:R-:W-:-:S11]  /*7620*/  UISETP.NE.AND UP1, UPT, UR4, 0x1, UPT ;  /* 0x000000010400788c */ /* 0x000fd6000bf25270 */
[----:B------:R-:W-:Y:S02]  /*7630*/  @UP1 ULDC.64 UR6, c[0x0][0x9e8] ;  /* 0x00027a0000061ab9 */ /* 0x000fe40000000a00 */
[----:B------:R-:W-:-:S04]  /*7640*/  UIMAD.WIDE.U32 UR10, UR14, UR6, URZ ;  /* 0x000000060e0a72a5 */ /* 0x000fc8000f8e003f */
[----:B------:R-:W-:-:S12]  /*7650*/  @UP1 USHF.R.U32.HI UR14, URZ, UR7, UR11 ;  /* 0x000000073f0e1299 */ /* 0x000fd8000801160b */
.L_x_1249:
[----:B------:R-:W-:-:S04]  /*7660*/  UIMAD UR4, UR14, UR4, URZ ;  /* 0x000000040e0472a4 */ /* 0x000fc8000f8e023f */
[----:B------:R-:W-:-:S04]  /*7670*/  UISETP.LT.AND UP1, UPT, UR18, UR4, UPT ;  /* 0x000000041200728c */ /* 0x000fc8000bf21270 */
[----:B------:R-:W-:-:S12]  /*7680*/  USEL UR18, UR18, UR4, !UP1 ;  /* 0x0000000412127287 */ /* 0x000fd8000c800000 */
.L_x_1247:
[----:B------:R-:W-:Y:S01]  /*7690*/  UIADD3 UR18, UR18, 0x3f, URZ ;  /* 0x0000003f12127890 */ /* 0x000fe2000fffe03f */
[----:B------:R-:W-:-:S03]  /*76a0*/  R2UR UR6, R22 ;  /* 0x00000000160672ca */ /* 0x000fc600000e0000 */
[----:B------:R-:W-:-:S04]  /*76b0*/  USHF.R.S32.HI UR4, URZ, 0x1f, UR18 ;  /* 0x0000001f3f047899 */ /* 0x000fc80008011412 */
[----:B------:R-:W-:-:S04]  /*76c0*/  ULEA.HI UR4, UR4, UR18, URZ, 0x6 ;  /* 0x0000001204047291 */ /* 0x000fc8000f8f303f */
[----:B------:R-:W-:-:S04]  /*76d0*/  USHF.R.S32.HI UR4, URZ, 0x6, UR4 ;  /* 0x000000063f047899 */ /* 0x000fc80008011404 */
[----:B------:R-:W-:-:S04]  /*76e0*/  UISETP.LT.AND UP1, UPT, UR6, UR4, UPT ;  /* 0x000000040600728c */ /* 0x000fc8000bf21270 */
[----:B------:R-:W-:-:S06]  /*76f0*/  USEL UR58, UR6, UR4, !UP1 ;  /* 0x00000004063a7287 */ /* 0x000fcc000c800000 */
[----:B------:R-:W-:-:S13]  /*7700*/  ISETP.GE.AND P2, PT, R20, UR58, PT ;  /* 0x0000003a14007c0c */ /* 0x000fda000bf46270 */
[----:B------:R-:W-:Y:S05]  /*7710*/  @!P2 BRA `(.L_x_1250) ;  /* 0x0000001c0024a947 */ /* 0x000fea0003800000 */
[----:B------:R-:W-:Y:S01]  /*7720*/  IMAD.MOV.U32 R230, RZ, RZ, R3 ;  /* 0x000000ffffe67224 */ /* 0x000fe200078e0003 */
[----:B------:R-:W-:Y:S01]  /*7730*/  UMOV UR6, UR38 ;  /* 0x0000002600067c82 */ /* 0x000fe20008000000 */
[----:B------:R-:W-:Y:S01]  /*7740*/  IMAD.MOV.U32 R21, RZ, RZ, R4 ;  /* 0x000000ffff157224 */ /* 0x000fe200078e0004 */
[----:B------:R-:W-:Y:S01]  /*7750*/  UMOV UR4, UR36 ;  /* 0x0000002400047c82 */ /* 0x000fe20008000000 */
[----:B------:R-:W-:-:S05]  /*7760*/  ULDC UR59, c[0x0][0x988] ;  /* 0x00026200003b7ab9 */ /* 0x000fca0000000800 */
.L_x_1259:
[----:B------:R-:W-:-:S04]  /*7770*/  UIADD3 UR7, UR4, 0x1, URZ ;  /* 0x0000000104077890 */ /* 0x000fc8000fffe03f */
[----:B------:R-:W-:-:S04]  /*7780*/  UISETP.NE.AND UP1, UPT, UR7, 0x2, UPT ;  /* 0x000000020700788c */ /* 0x000fc8000bf25270 */
[----:B------:R-:W-:Y:S02]  /*7790*/  USEL UR7, UR7, URZ, UP1 ;  /* 0x0000003f07077287 */ /* 0x000fe40008800000 */
[----:B------:R-:W-:-:S04]  /*77a0*/  USEL UR38, URZ, 0x1, UP1 ;  /* 0x000000013f267887 */ /* 0x000fc80008800000 */
[----:B------:R-:W-:Y:S01]  /*77b0*/  ULOP3.LUT UR38, UR6, UR38, URZ, 0x3c, !UPT ;  /* 0x0000002606267292 */ /* 0x000fe2000f8e3c3f */
[----:B------:R-:W-:Y:S01]  /*77c0*/  UMOV UR36, UR7 ;  /* 0x0000000700247c82 */ /* 0x000fe20008000000 */
[----:B------:R-:W-:Y:S10]  /*77d0*/  @!P0 BRA `(.L_x_1251) ;  /* 0x0000000000048947 */ /* 0x000ff40003800000 */
[----:B------:R-:W-:Y:S01]  /*77e0*/  BPT.TRAP 0x1 ;  /* 0x000000040000795c */ /* 0x000fe20000300000 */
.L_x_1251:
[----:B------:R-:W-:Y:S01]  /*77f0*/  ULEA UR5, UR36, UR37, 0x3 ;  /* 0x0000002524057291 */ /* 0x000fe2000f8e183f */
[----:B------:R-:W-:-:S05]  /*7800*/  IMAD.U32 R3, RZ, RZ, UR38 ;  /* 0x00000026ff037e24 */ /* 0x000fca000f8e00ff */
[----:B------:R-:W-:-:S04]  /*7810*/  SHF.L.U32 R3, R3, 0x1f, RZ ;  /* 0x0000001f03037819 */ /* 0x000fc800000006ff */
[----:B------:R0:W1:Y:S01]  /*7820*/  SYNCS.PHASECHK.TRANS64.TRYWAIT P2, [UR5+0x30830], R3 ;  /* 0x03083003ff0075a7 */ /* 0x0000620008040145 */
[----:B------:R-:W-:Y:S05]  /*7830*/  @!P0 BRA `(.L_x_1252) ;  /* 0x0000000000048947 */ /* 0x000fea0003800000 */
[----:B------:R-:W-:Y:S01]  /*7840*/  BPT.TRAP 0x1 ;  /* 0x000000040000795c */ /* 0x000fe20000300000 */
.L_x_1252:
[-C--:B------:R-:W-:Y:S01]  /*7850*/  FMUL.FTZ R24, R24, R2.reuse ;  /* 0x0000000218187220 */ /* 0x080fe20000410000 */
[----:B------:R-:W-:Y:S01]  /*7860*/  FMUL.FTZ R25, R25, R2 ;  /* 0x0000000219197220 */ /* 0x000fe20000410000 */
[----:B-1----:R-:W-:Y:S06]  /*7870*/  @P2 BRA `(.L_x_1253) ;  /* 0x0000000000082947 */ /* 0x002fec0003800000 */
[----:B------:R-:W1:Y:S02]  /*7880*/  SYNCS.PHASECHK.TRANS64.TRYWAIT P2, [UR5+0x30830], R3 ;  /* 0x03083003ff0075a7 */ /* 0x000e640008040145 */
[----:B-1----:R-:W-:Y:S05]  /*7890*/  @!P2 BRA `(.L_x_1254) ;  /* 0x000001240038a947 */ /* 0x002fea0003800000 */
.L_x_1253:
        /* <DEDUP_REMOVED lines=222> */
.L_x_1255:
[----:B------:R-:W-:Y:S01]  /*8680*/  ULEA UR14, UR4, UR37, 0x3 ;  /* 0x00000025040e7291 */ /* 0x000fe2000f8e183f */
[----:B------:R-:W-:-:S05]  /*8690*/  IMAD.U32 R0, RZ, RZ, UR6 ;  /* 0x00000006ff007e24 */ /* 0x000fca000f8e00ff */
[----:B------:R-:W-:-:S04]  /*86a0*/  SHF.L.U32 R0, R0, 0x1f, RZ ;  /* 0x0000001f00007819 */ /* 0x000fc800000006ff */
[----:B------:R2:W3:Y:S01]  /*86b0*/  SYNCS.PHASECHK.TRANS64.TRYWAIT P2, [UR14+0x30850], R0 ;  /* 0x03085000ff0075a7 */ /* 0x0004e2000804014e */
[----:B------:R-:W-:Y:S05]  /*86c0*/  @!P0 BRA `(.L_x_1256) ;  /* 0x0000000000048947 */ /* 0x000fea0003800000 */
[----:B------:R-:W-:Y:S01]  /*86d0*/  BPT.TRAP 0x1 ;  /* 0x000000040000795c */ /* 0x000fe20000300000 */
.L_x_1256:
[----:B---3--:R-:W-:Y:S05]  /*86e0*/  @P2 BRA `(.L_x_1257) ;  /* 0x0000000000082947 */ /* 0x008fea0003800000 */
[----:B------:R-:W3:Y:S02]  /*86f0*/  SYNCS.PHASECHK.TRANS64.TRYWAIT P2, [UR14+0x30850], R0 ;  /* 0x03085000ff0075a7 */ /* 0x000ee4000804014e */
[----:B---3--:R-:W-:Y:S05]  /*8700*/  @!P2 BRA `(.L_x_1258) ;  /* 0x0000011400b4a947 */ /* 0x008fea0003800000 */
.L_x_1257:
[----:B------:R-:W-:Y:S01]  /*8710*/  UIADD3 UR5, UR37, 0x400, URZ ;  /* 0x0000040025057890 */ /* 0x000fe2000fffe03f */
[----:B------:R-:W-:Y:S01]  /*8720*/  WARPGROUP.ARRIVE ;  /* 0x00000000000079c5 */ /* 0x000fe20000000000 */
[----:B------:R-:W-:Y:S01]  /*8730*/  UMOV UR11, 0x40000040 ;  /* 0x40000040000b7882 */ /* 0x000fe20000000000 */
[----:B--23--:R-:W-:Y:S01]  /*8740*/  FMNMX.FTZ R0, R152, R21, !PT ;  /* 0x0000001598007209 */ /* 0x00cfe20007810000 */
[----:B------:R-:W-:Y:S01]  /*8750*/  USHF.R.U32.HI UR5, URZ, 0x4, UR5 ;  /* 0x000000043f057899 */ /* 0x000fe20008011605 */
[C---:B------:R-:W-:Y:S01]  /*8760*/  ISETP.GT.AND P2, PT, R20.reuse, UR58, PT ;  /* 0x0000003a14007c0c */ /* 0x040fe2000bf44270 */
[----:B------:R-:W-:Y:S01]  /*8770*/  UMOV UR6, UR38 ;  /* 0x0000002600067c82 */ /* 0x000fe20008000000 */
[----:B------:R-:W-:Y:S01]  /*8780*/  FMNMX.FTZ R0, R153, R0, !PT ;  /* 0x0000000099007209 */ /* 0x000fe20007810000 */
[----:B------:R-:W-:Y:S01]  /*8790*/  ULOP3.LUT UR5, UR5, 0x3fff, URZ, 0xc0, !UPT ;  /* 0x00003fff05057892 */ /* 0x000fe2000f8ec03f */
[----:B------:R-:W-:Y:S02]  /*87a0*/  VIADD R20, R20, 0xffffffff ;  /* 0xffffffff14147836 */ /* 0x000fe40000000000 */
[----:B------:R-:W-:Y:S01]  /*87b0*/  FMNMX.FTZ R0, R156, R0, !PT ;  /* 0x000000009c007209 */ /* 0x000fe20007810000 */
[----:B------:R-:W-:-:S03]  /*87c0*/  ULOP3.LUT UR5, UR5, 0x2000000, URZ, 0xfc, !UPT ;  /* 0x0200000005057892 */ /* 0x000fc6000f8efc3f */
[----:B------:R-:W-:Y:S01]  /*87d0*/  FMNMX.FTZ R0, R157, R0, !PT ;  /* 0x000000009d007209 */ /* 0x000fe20007810000 */
[----:B------:R-:W-:-:S03]  /*87e0*/  ULEA UR4, UR4, UR5, 0xb ;  /* 0x0000000504047291 */ /* 0x000fc6000f8e583f */
[----:B------:R-:W-:Y:S01]  /*87f0*/  FMNMX.FTZ R0, R160, R0, !PT ;  /* 0x00000000a0007209 */ /* 0x000fe20007810000 */
[----:B------:R-:W-:-:S03]  /*8800*/  UMOV UR5, UR59 ;  /* 0x0000003b00057c82 */ /* 0x000fc60008000000 */
        /* <DEDUP_REMOVED lines=15> */
[----:B------:R-:W2:Y:S02]  /*8900*/  SHFL.BFLY PT, R2, R0, 0x2, 0x1f ;  /* 0x0c401f0000027f89 */ /* 0x000ea400000e0000 */
[----:B--2---:R-:W-:Y:S02]  /*8910*/  FMNMX.FTZ R2, R0, R2, !PT ;  /* 0x0000000200027209 */ /* 0x004fe40007810000 */
[----:B------:R-:W-:-:S03]  /*8920*/  FMNMX.FTZ R0, R154, R230, !PT ;  /* 0x000000e69a007209 */ /* 0x000fc60007810000 */
[----:B-1----:R-:W1:Y:S01]  /*8930*/  SHFL.BFLY PT, R4, R2, 0x1, 0x1f ;  /* 0x0c201f0002047f89 */ /* 0x002e6200000e0000 */
[----:B------:R-:W-:-:S04]  /*8940*/  FMNMX.FTZ R0, R155, R0, !PT ;  /* 0x000000009b007209 */ /* 0x000fc80007810000 */
[----:B------:R-:W-:-:S04]  /*8950*/  FMNMX.FTZ R0, R158, R0, !PT ;  /* 0x000000009e007209 */ /* 0x000fc80007810000 */
[----:B------:R-:W-:-:S04]  /*8960*/  FMNMX.FTZ R0, R159, R0, !PT ;  /* 0x000000009f007209 */ /* 0x000fc80007810000 */
[----:B------:R-:W-:-:S04]  /*8970*/  FMNMX.FTZ R0, R162, R0, !PT ;  /* 0x00000000a2007209 */ /* 0x000fc80007810000 */
[----:B------:R-:W-:-:S04]  /*8980*/  FMNMX.FTZ R0, R163, R0, !PT ;  /* 0x00000000a3007209 */ /* 0x000fc80007810000 */
[----:B------:R-:W-:Y:S02]  /*8990*/  FMNMX.FTZ R0, R166, R0, !PT ;  /* 0x00000000a6007209 */ /* 0x000fe40007810000 */
[----:B-1----:R-:W-:Y:S02]  /*89a0*/  FMNMX.FTZ R4, R2, R4, !PT ;  /* 0x0000000402047209 */ /* 0x002fe40007810000 */
[----:B0-----:R-:W-:-:S03]  /*89b0*/  FMNMX.FTZ R3, R167, R0, !PT ;  /* 0x00000000a7037209 */ /* 0x001fc60007810000 */
[----:B------:R-:W-:Y:S01]  /*89c0*/  FMUL.FTZ R0, R4, UR5 ;  /* 0x0000000504007c20 */ /* 0x000fe20008410000 */
[----:B------:R-:W-:Y:S01]  /*89d0*/  FMNMX.FTZ R3, R170, R3, !PT ;  /* 0x00000003aa037209 */ /* 0x000fe20007810000 */
[----:B------:R-:W-:Y:S02]  /*89e0*/  FADD.FTZ R2, -R4, R21 ;  /* 0x0000001504027221 */ /* 0x000fe40000010100 */
[--C-:B------:R-:W-:Y:S01]  /*89f0*/  FFMA.FTZ R21, R153, UR5, -R0.reuse ;  /* 0x0000000599157c23 */ /* 0x100fe20008010800 */
[----:B------:R-:W-:Y:S01]  /*8a00*/  FMNMX.FTZ R3, R171, R3, !PT ;  /* 0x00000003ab037209 */ /* 0x000fe20007810000 */
[----:B------:R-:W-:Y:S01]  /*8a10*/  FMUL.FTZ R2, R2, UR5 ;  /* 0x0000000502027c20 */ /* 0x000fe20008410000 */
[----:B------:R-:W-:Y:S02]  /*8a20*/  FFMA.FTZ R153, R165, UR5, -R0 ;  /* 0x00000005a5997c23 */ /* 0x000fe40008010800 */
[----:B------:R-:W-:Y:S01]  /*8a30*/  FMNMX.FTZ R3, R174, R3, !PT ;  /* 0x00000003ae037209 */ /* 0x000fe20007810000 */
[----:B------:R-:W-:Y:S03]  /*8a40*/  MUFU.EX2 R21, R21 ;  /* 0x0000001500157308 */ /* 0x000fe60000000800 */
[----:B------:R-:W-:-:S04]  /*8a50*/  FMNMX.FTZ R3, R175, R3, !PT ;  /* 0x00000003af037209 */ /* 0x000fc80007810000 */
[----:B------:R-:W-:Y:S01]  /*8a60*/  FMNMX.FTZ R3, R178, R3, !PT ;  /* 0x00000003b2037209 */ /* 0x000fe20007810000 */
[----:B------:R-:W-:Y:S03]  /*8a70*/  MUFU.EX2 R2, R2 ;  /* 0x0000000200027308 */ /* 0x000fe60000000800 */
[----:B------:R-:W-:-:S04]  /*8a80*/  FMNMX.FTZ R3, R179, R3, !PT ;  /* 0x00000003b3037209 */ /* 0x000fc80007810000 */
[----:B------:R-:W-:Y:S01]  /*8a90*/  FMNMX.FTZ R3, R182, R3, !PT ;  /* 0x00000003b6037209 */ /* 0x000fe20007810000 */
[----:B------:R-:W-:Y:S03]  /*8aa0*/  MUFU.EX2 R153, R153 ;  /* 0x0000009900997308 */ /* 0x000fe60000000800 */
[----:B------:R-:W-:Y:S01]  /*8ab0*/  FMNMX.FTZ R3, R183, R3, !PT ;  /* 0x00000003b7037209 */ /* 0x000fe20007810000 */
[----:B------:R-:W-:Y:S02]  /*8ac0*/  WARPGROUP.DEPBAR.LE gsb0, 0x0 ;  /* 0x00008000000079c5 */ /* 0x000fe40000010000 */
[----:B------:R-:W-:Y:S01]  /*8ad0*/  WARPGROUP.ARRIVE ;  /* 0x00000000000079c5 */ /* 0x000fe20000000000 */
[--C-:B------:R-:W-:Y:S01]  /*8ae0*/  FFMA.FTZ R198, R156, UR5, -R0.reuse ;  /* 0x000000059cc67c23 */ /* 0x100fe20008010800 */
[--C-:B------:R-:W-:Y:S01]  /*8af0*/  FFMA.FTZ R196, R152, UR5, -R0.reuse ;  /* 0x0000000598c47c23 */ /* 0x100fe20008010800 */
[----:B------:R-:W0:Y:S01]  /*8b00*/  SHFL.BFLY PT, R156, R3, 0x2, 0x1f ;  /* 0x0c401f00039c7f89 */ /* 0x000e2200000e0000 */
[----:B------:R-:W-:-:S02]  /*8b10*/  FFMA.FTZ R152, R161, UR5, -R0 ;  /* 0x00000005a1987c23 */ /* 0x000fc40008010800 */
[----:B------:R-:W-:Y:S01]  /*8b20*/  HGMMA.64x256x16.F32.BF16 R24, R192, gdesc[UR8].tnspB, R24, gsb0 ;  /* 0x43e00008c0187df0 */ /* 0x000fe20008001818 */
[----:B------:R-:W-:Y:S01]  /*8b30*/  UIADD3 UR10, UR4, 0x100, URZ ;  /* 0x00000100040a7890 */ /* 0x000fe2000fffe03f */
[----:B------:R-:W1:Y:S01]  /*8b40*/  MUFU.EX2 R196, R196 ;  /* 0x000000c400c47308 */ /* 0x000e620000000800 */
[----:B------:R-:W-:-:S07]  /*8b50*/  UMOV UR11, 0x40000040 ;  /* 0x40000040000b7882 */ /* 0x000fce0000000000 */
[----:B------:R-:W2:Y:S08]  /*8b60*/  MUFU.EX2 R198, R198 ;  /* 0x000000c600c67308 */ /* 0x000eb00000000800 */
[----:B------:R-:W-:Y:S01]  /*8b70*/  MUFU.EX2 R152, R152 ;  /* 0x0000009800987308 */ /* 0x000fe20000000800 */
[----:B-1----:R-:W-:Y:S01]  /*8b80*/  FFMA.FTZ R17, R2, R17, R196 ;  /* 0x0000001102117223 */ /* 0x002fe200000100c4 */
[----:B------:R-:W-:-:S02]  /*8b90*/  F2FP.BF16.F32.PACK_AB R196, R21, R196 ;  /* 0x000000c415c4723e */ /* 0x000fc400000010ff */
[----:B0-----:R-:W-:Y:S01]  /*8ba0*/  FMNMX.FTZ R3, R3, R156, !PT ;  /* 0x0000009c03037209 */ /* 0x001fe20007810000 */
[----:B------:R-:W-:Y:S01]  /*8bb0*/  FFMA.FTZ R156, R169, UR5, -R0 ;  /* 0x00000005a99c7c23 */ /* 0x000fe20008010800 */
[----:B------:R-:W-:-:S03]  /*8bc0*/  FADD.FTZ R17, R21, R17 ;  /* 0x0000001115117221 */ /* 0x000fc60000010000 */
[----:B------:R-:W0:Y:S01]  /*8bd0*/  SHFL.BFLY PT, R161, R3, 0x1, 0x1f ;  /* 0x0c201f0003a17f89 */ /* 0x000e2200000e0000 */
[----:B--2---:R-:W-:Y:S01]  /*8be0*/  FADD.FTZ R17, R198, R17 ;  /* 0x00000011c6117221 */ /* 0x004fe20000010000 */
[----:B------:R-:W-:Y:S01]  /*8bf0*/  MUFU.EX2 R156, R156 ;  /* 0x0000009c009c7308 */ /* 0x000fe20000000800 */
[----:B0-----:R-:W-:Y:S01]  /*8c00*/  FMNMX.FTZ R3, R3, R161, !PT ;  /* 0x000000a103037209 */ /* 0x001fe20007810000 */
[----:B------:R-:W-:-:S06]  /*8c10*/  FFMA.FTZ R161, R181, UR5, -R0 ;  /* 0x00000005b5a17c23 */ /* 0x000fcc0008010800 */
[----:B------:R-:W-:Y:S01]  /*8c20*/  MUFU.EX2 R161, R161 ;  /* 0x000000a100a17308 */ /* 0x000fe20000000800 */
[----:B------:R-:W-:Y:S02]  /*8c30*/  WARPGROUP.DEPBAR.LE gsb0, 0x0 ;  /* 0x00008000000079c5 */ /* 0x000fe40000010000 */
[----:B------:R-:W-:Y:S01]  /*8c40*/  WARPGROUP.ARRIVE ;  /* 0x00000000000079c5 */ /* 0x000fe20000000000 */
[--C-:B------:R-:W-:Y:S01]  /*8c50*/  FFMA.FTZ R194, R164, UR5, -R0.reuse ;  /* 0x00000005a4c27c23 */ /* 0x100fe20008010800 */
[----:B------:R-:W-:Y:S01]  /*8c60*/  FMUL.FTZ R164, R3, UR5 ;  /* 0x0000000503a47c20 */ /* 0x000fe20008410000 */
[--C-:B------:R-:W-:Y:S01]  /*8c70*/  FFMA.FTZ R192, R160, UR5, -R0.reuse ;  /* 0x00000005a0c07c23 */ /* 0x100fe20008010800 */
[----:B------:R-:W-:Y:S02]  /*8c80*/  FFMA.FTZ R160, R177, UR5, -R0 ;  /* 0x00000005b1a07c23 */ /* 0x000fe40008010800 */
[----:B------:R-:W-:Y:S01]  /*8c90*/  HGMMA.64x256x16.F32.BF16 R24, R188, gdesc[UR8].tnspB, R24, gsb0 ;  /* 0x43e00008bc187df0 */ /* 0x000fe20008001818 */
[----:B------:R-:W-:Y:S01]  /*8ca0*/  UIADD3 UR10, UR4, 0x180, URZ ;  /* 0x00000180040a7890 */ /* 0x000fe2000fffe03f */
[--C-:B------:R-:W-:Y:S01]  /*8cb0*/  FFMA.FTZ R197, R154, UR5, -R164.reuse ;  /* 0x000000059ac57c23 */ /* 0x100fe200080108a4 */
[----:B------:R-:W-:Y:S01]  /*8cc0*/  UMOV UR11, 0x40000040 ;  /* 0x40000040000b7882 */ /* 0x000fe20000000000 */
[----:B------:R-:W-:Y:S01]  /*8cd0*/  FFMA.FTZ R154, R155, UR5, -R164 ;  /* 0x000000059b9a7c23 */ /* 0x000fe200080108a4 */
[----:B------:R-:W-:-:S02]  /*8ce0*/  IMAD.U32 R155, RZ, RZ, UR7 ;  /* 0x00000007ff9b7e24 */ /* 0x000fc4000f8e00ff */
[--C-:B------:R-:W-:Y:S01]  /*8cf0*/  FFMA.FTZ R199, R158, UR5, -R164.reuse ;  /* 0x000000059ec77c23 */ /* 0x100fe200080108a4 */
[--C-:B------:R-:W-:Y:S01]  /*8d00*/  FFMA.FTZ R158, R159, UR5, -R164.reuse ;  /* 0x000000059f9e7c23 */ /* 0x100fe200080108a4 */
[----:B------:R-:W-:Y:S01]  /*8d10*/  MUFU.EX2 R197, R197 ;  /* 0x000000c500c57308 */ /* 0x000fe20000000800 */
[--C-:B------:R-:W-:Y:S01]  /*8d20*/  FFMA.FTZ R193, R162, UR5, -R164.reuse ;  /* 0x00000005a2c17c23 */ /* 0x100fe200080108a4 */
[----:B------:R-:W-:Y:S01]  /*8d30*/  @!P1 LEA R155, R155, UR37, 0x3 ;  /* 0x000000259b9b9c11 */ /* 0x000fe2000f8e18ff */
[--C-:B------:R-:W-:Y:S01]  /*8d40*/  FFMA.FTZ R163, R163, UR5, -R164.reuse ;  /* 0x00000005a3a37c23 */ /* 0x100fe200080108a4 */
[--C-:B------:R-:W-:Y:S01]  /*8d50*/  FFMA.FTZ R195, R166, UR5, -R164.reuse ;  /* 0x00000005a6c37c23 */ /* 0x100fe200080108a4 */
[--C-:B------:R-:W-:Y:S01]  /*8d60*/  FFMA.FTZ R170, R170, UR5, -R164.reuse ;  /* 0x00000005aaaa7c23 */ /* 0x100fe200080108a4 */
[--C-:B------:R-:W-:Y:S01]  /*8d70*/  FFMA.FTZ R171, R171, UR5, -R164.reuse ;  /* 0x00000005abab7c23 */ /* 0x100fe200080108a4 */
[----:B------:R-:W-:Y:S01]  /*8d80*/  @!P1 VIADD R155, R155, 0x30840 ;  /* 0x000308409b9b9836 */ /* 0x000fe20000000000 */
[----:B------:R-:W-:Y:S01]  /*8d90*/  MUFU.EX2 R154, R154 ;  /* 0x0000009a009a7308 */ /* 0x000fe20000000800 */
[--C-:B------:R-:W-:Y:S01]  /*8da0*/  FFMA.FTZ R174, R174, UR5, -R164.reuse ;  /* 0x00000005aeae7c23 */ /* 0x100fe200080108a4 */
[--C-:B------:R-:W-:Y:S01]  /*8db0*/  FFMA.FTZ R175, R175, UR5, -R164.reuse ;  /* 0x00000005afaf7c23 */ /* 0x100fe200080108a4 */
[--C-:B------:R-:W-:Y:S01]  /*8dc0*/  FFMA.FTZ R178, R178, UR5, -R164.reuse ;  /* 0x00000005b2b27c23 */ /* 0x100fe200080108a4 */
[----:B------:R-:W-:Y:S01]  /*8dd0*/  @!P1 PRMT R155, RZ, 0x654, R155 ;  /* 0x00000654ff9b9816 */ /* 0x000fe2000000009b */
[--C-:B------:R-:W-:Y:S01]  /*8de0*/  FFMA.FTZ R179, R179, UR5, -R164.reuse ;  /* 0x00000005b3b37c23 */ /* 0x100fe200080108a4 */
[----:B------:R-:W-:Y:S01]  /*8df0*/  FFMA.FTZ R182, R182, UR5, -R164 ;  /* 0x00000005b6b67c23 */ /* 0x000fe200080108a4 */
[----:B------:R-:W-:Y:S01]  /*8e00*/  UMOV UR4, UR36 ;  /* 0x0000002400047c82 */ /* 0x000fe20008000000 */
[----:B------:R-:W-:Y:S08]  /*8e10*/  MUFU.EX2 R199, R199 ;  /* 0x000000c700c77308 */ /* 0x000ff00000000800 */
[----:B------:R-:W-:Y:S08]  /*8e20*/  MUFU.EX2 R158, R158 ;  /* 0x0000009e009e7308 */ /* 0x000ff00000000800 */
[----:B------:R-:W-:Y:S08]  /*8e30*/  MUFU.EX2 R192, R192 ;  /* 0x000000c000c07308 */ /* 0x000ff00000000800 */
[----:B------:R-:W-:Y:S08]  /*8e40*/  MUFU.EX2 R193, R193 ;  /* 0x000000c100c17308 */ /* 0x000ff00000000800 */
[----:B------:R-:W-:Y:S08]  /*8e50*/  MUFU.EX2 R194, R194 ;  /* 0x000000c200c27308 */ /* 0x000ff00000000800 */
[----:B------:R-:W-:Y:S08]  /*8e60*/  MUFU.EX2 R195, R195 ;  /* 0x000000c300c37308 */ /* 0x000ff00000000800 */
[----:B------:R-:W-:Y:S08]  /*8e70*/  MUFU.EX2 R170, R170 ;  /* 0x000000aa00aa7308 */ /* 0x000ff00000000800 */
[----:B------:R-:W0:Y:S08]  /*8e80*/  MUFU.EX2 R171, R171 ;  /* 0x000000ab00ab7308 */ /* 0x000e300000000800 */
[----:B------:R-:W-:Y:S08]  /*8e90*/  MUFU.EX2 R174, R174 ;  /* 0x000000ae00ae7308 */ /* 0x000ff00000000800 */
[----:B------:R-:W1:Y:S08]  /*8ea0*/  MUFU.EX2 R175, R175 ;  /* 0x000000af00af7308 */ /* 0x000e700000000800 */
[----:B------:R-:W-:Y:S08]  /*8eb0*/  MUFU.EX2 R178, R178 ;  /* 0x000000b200b27308 */ /* 0x000ff00000000800 */
[----:B------:R-:W-:Y:S08]  /*8ec0*/  MUFU.EX2 R160, R160 ;  /* 0x000000a000a07308 */ /* 0x000ff00000000800 */
[----:B------:R-:W-:Y:S08]  /*8ed0*/  MUFU.EX2 R179, R179 ;  /* 0x000000b300b37308 */ /* 0x000ff00000000800 */
[----:B------:R-:W-:Y:S01]  /*8ee0*/  MUFU.EX2 R182, R182 ;  /* 0x000000b600b67308 */ /* 0x000fe20000000800 */
[----:B------:R-:W-:-:S02]  /*8ef0*/  WARPGROUP.DEPBAR.LE gsb0, 0x0 ;  /* 0x00008000000079c5 */ /* 0x000fc40000010000 */
[----:B------:R-:W-:Y:S01]  /*8f00*/  WARPGROUP.ARRIVE ;  /* 0x00000000000079c5 */ /* 0x000fe20000000000 */
[--C-:B------:R-:W-:Y:S01]  /*8f10*/  FFMA.FTZ R188, R168, UR5, -R0.reuse ;  /* 0x00000005a8bc7c23 */ /* 0x100fe20008010800 */
[----:B------:R-:W-:Y:S01]  /*8f20*/  FFMA.FTZ R190, R172, UR5, -R0 ;  /* 0x00000005acbe7c23 */ /* 0x000fe20008010800 */
[----:B0-----:R-:W-:Y:S02]  /*8f30*/  F2FP.BF16.F32.PACK_AB R189, R171, R170 ;  /* 0x000000aaabbd723e */ /* 0x001fe400000010ff */
[----:B-1----:R-:W-:Y:S01]  /*8f40*/  F2FP.BF16.F32.PACK_AB R191, R175, R174 ;  /* 0x000000aeafbf723e */ /* 0x002fe200000010ff */
[----:B------:R-:W-:Y:S01]  /*8f50*/  HGMMA.64x256x16.F32.BF16 R24, R184, gdesc[UR8].tnspB, R24, gsb0 ;  /* 0x43e00008b8187df0 */ /* 0x000fe20008001818 */
[----:B------:R-:W-:Y:S08]  /*8f60*/  MUFU.EX2 R188, R188 ;  /* 0x000000bc00bc7308 */ /* 0x000ff00000000800 */
[----:B------:R-:W-:Y:S01]  /*8f70*/  MUFU.EX2 R190, R190 ;  /* 0x000000be00be7308 */ /* 0x000fe20000000800 */
[----:B------:R-:W-:-:S02]  /*8f80*/  WARPGROUP.DEPBAR.LE gsb0, 0x0 ;  /* 0x00008000000079c5 */ /* 0x000fc40000010000 */
[--C-:B------:R-:W-:Y:S01]  /*8f90*/  FFMA.FTZ R185, R157, UR5, -R0.reuse ;  /* 0x000000059db97c23 */ /* 0x100fe20008010800 */
[--C-:B------:R-:W-:Y:S01]  /*8fa0*/  FFMA.FTZ R157, R173, UR5, -R0.reuse ;  /* 0x00000005ad9d7c23 */ /* 0x100fe20008010800 */
[--C-:B------:R-:W-:Y:S01]  /*8fb0*/  FFMA.FTZ R184, R176, UR5, -R0.reuse ;  /* 0x00000005b0b87c23 */ /* 0x100fe20008010800 */
[----:B------:R-:W-:Y:S01]  /*8fc0*/  FFMA.FTZ R186, R180, UR5, -R0 ;  /* 0x00000005b4ba7c23 */ /* 0x000fe20008010800 */
[----:B------:R-:W-:Y:S01]  /*8fd0*/  FADD.FTZ R0, -R3, R230 ;  /* 0x000000e603007221 */ /* 0x000fe20000010100 */
[----:B------:R0:W-:Y:S01]  /*8fe0*/  @!P1 SYNCS.ARRIVE.TRANS64.RED.A1T0 RZ, [R155+URZ], RZ ;  /* 0x000000ff9bff99a7 */ /* 0x0001e2000810043f */
[----:B------:R-:W1:Y:S01]  /*8ff0*/  MUFU.EX2 R185, R185 ;  /* 0x000000b900b97308 */ /* 0x000e620000000800 */
[----:B------:R-:W-:Y:S02]  /*9000*/  IMAD.MOV.U32 R230, RZ, RZ, R3 ;  /* 0x000000ffffe67224 */ /* 0x000fe400078e0003 */
[----:B------:R-:W-:Y:S01]  /*9010*/  FMUL.FTZ R0, R0, UR5 ;  /* 0x0000000500007c20 */ /* 0x000fe20008410000 */
[----:B0-----:R-:W-:-:S05]  /*9020*/  IMAD.U32 R155, RZ, RZ, UR14 ;  /* 0x0000000eff9b7e24 */ /* 0x001fca000f8e00ff */
[----:B------:R-:W0:Y:S01]  /*9030*/  MUFU.EX2 R0, R0 ;  /* 0x0000000000007308 */ /* 0x000e220000000800 */
[----:B------:R-:W-:-:S05]  /*9040*/  @!P1 VIADD R159, R155, 0x30860 ;  /* 0x000308609b9f9836 */ /* 0x000fca0000000000 */
[----:B------:R-:W-:Y:S02]  /*9050*/  @!P1 PRMT R159, RZ, 0x654, R159 ;  /* 0x00000654ff9f9816 */ /* 0x000fe4000000009f */
[----:B------:R-:W2:Y:S01]  /*9060*/  MUFU.EX2 R155, R163 ;  /* 0x000000a3009b7308 */ /* 0x000ea20000000800 */
[C---:B-1----:R-:W-:Y:S01]  /*9070*/  F2FP.BF16.F32.PACK_AB R198, R185.reuse, R198 ;  /* 0x000000c6b9c6723e */ /* 0x042fe200000010ff */
[----:B------:R1:W-:Y:S01]  /*9080*/  @!P1 SYNCS.ARRIVE.TRANS64.RED.A1T0 RZ, [R159+URZ], RZ ;  /* 0x000000ff9fff99a7 */ /* 0x0003e2000810043f */
[----:B0-----:R-:W-:Y:S01]  /*9090*/  FFMA.FTZ R21, R0, R5, R197 ;  /* 0x0000000500157223 */ /* 0x001fe200000100c5 */
[----:B------:R-:W-:-:S04]  /*90a0*/  FADD.FTZ R5, R185, R17 ;  /* 0x00000011b9057221 */ /* 0x000fc80000010000 */
[----:B------:R-:W-:Y:S01]  /*90b0*/  MUFU.EX2 R157, R157 ;  /* 0x0000009d009d7308 */ /* 0x000fe20000000800 */
[--C-:B-1----:R-:W-:Y:S01]  /*90c0*/  FFMA.FTZ R159, R167, UR5, -R164.reuse ;  /* 0x00000005a79f7c23 */ /* 0x102fe200080108a4 */
[----:B------:R-:W-:Y:S01]  /*90d0*/  FADD.FTZ R21, R154, R21 ;  /* 0x000000159a157221 */ /* 0x000fe20000010000 */
[----:B------:R-:W-:Y:S01]  /*90e0*/  FADD.FTZ R5, R192, R5 ;  /* 0x00000005c0057221 */ /* 0x000fe20000010000 */
[----:B------:R-:W-:Y:S01]  /*90f0*/  FFMA.FTZ R164, R183, UR5, -R164 ;  /* 0x00000005b7a47c23 */ /* 0x000fe200080108a4 */
[C---:B------:R-:W-:Y:S01]  /*9100*/  F2FP.BF16.F32.PACK_AB R192, R152.reuse, R192 ;  /* 0x000000c098c0723e */ /* 0x040fe200000010ff */
[----:B------:R-:W-:Y:S01]  /*9110*/  FADD.FTZ R21, R199, R21 ;  /* 0x00000015c7157221 */ /* 0x000fe20000010000 */
[----:B------:R-:W-:Y:S01]  /*9120*/  FADD.FTZ R5, R152, R5 ;  /* 0x0000000598057221 */ /* 0x000fe20000010000 */
[----:B------:R-:W0:Y:S01]  /*9130*/  MUFU.EX2 R159, R159 ;  /* 0x0000009f009f7308 */ /* 0x000e220000000800 */
[----:B------:R-:W-:Y:S01]  /*9140*/  F2FP.BF16.F32.PACK_AB R197, R154, R197 ;  /* 0x000000c59ac5723e */ /* 0x000fe200000010ff */
[----:B------:R-:W-:Y:S01]  /*9150*/  FADD.FTZ R21, R158, R21 ;  /* 0x000000159e157221 */ /* 0x000fe20000010000 */
[----:B------:R-:W-:Y:S01]  /*9160*/  FADD.FTZ R17, R194, R5 ;  /* 0x00000005c2117221 */ /* 0x000fe20000010000 */
[----:B------:R-:W-:-:S02]  /*9170*/  F2FP.BF16.F32.PACK_AB R199, R158, R199 ;  /* 0x000000c79ec7723e */ /* 0x000fc400000010ff */
[----:B------:R-:W-:Y:S01]  /*9180*/  FADD.FTZ R21, R193, R21 ;  /* 0x00000015c1157221 */ /* 0x000fe20000010000 */
[----:B------:R-:W-:Y:S01]  /*9190*/  FADD.FTZ R17, R153, R17 ;  /* 0x0000001199117221 */ /* 0x000fe20000010000 */
[----:B------:R-:W1:Y:S01]  /*91a0*/  MUFU.EX2 R184, R184 ;  /* 0x000000b800b87308 */ /* 0x000e620000000800 */
[C---:B--2---:R-:W-:Y:S01]  /*91b0*/  F2FP.BF16.F32.PACK_AB R193, R155.reuse, R193 ;  /* 0x000000c19bc1723e */ /* 0x044fe200000010ff */
[----:B------:R-:W-:Y:S01]  /*91c0*/  FADD.FTZ R21, R155, R21 ;  /* 0x000000159b157221 */ /* 0x000fe20000010000 */
[----:B------:R-:W-:Y:S01]  /*91d0*/  FADD.FTZ R17, R188, R17 ;  /* 0x00000011bc117221 */ /* 0x000fe20000010000 */
[----:B------:R-:W-:Y:S02]  /*91e0*/  F2FP.BF16.F32.PACK_AB R194, R153, R194 ;  /* 0x000000c299c2723e */ /* 0x000fe400000010ff */
[----:B------:R-:W-:Y:S01]  /*91f0*/  FADD.FTZ R5, R195, R21 ;  /* 0x00000015c3057221 */ /* 0x000fe20000010000 */
[----:B------:R-:W-:Y:S01]  /*9200*/  FADD.FTZ R17, R156, R17 ;  /* 0x000000119c117221 */ /* 0x000fe20000010000 */
[----:B------:R-:W2:Y:S01]  /*9210*/  MUFU.EX2 R186, R186 ;  /* 0x000000ba00ba7308 */ /* 0x000ea20000000800 */
[C---:B0-----:R-:W-:Y:S01]  /*9220*/  F2FP.BF16.F32.PACK_AB R195, R159.reuse, R195 ;  /* 0x000000c39fc3723e */ /* 0x041fe200000010ff */
[----:B------:R-:W-:Y:S01]  /*9230*/  FADD.FTZ R5, R159, R5 ;  /* 0x000000059f057221 */ /* 0x000fe20000010000 */
[----:B------:R-:W-:Y:S01]  /*9240*/  FADD.FTZ R17, R190, R17 ;  /* 0x00000011be117221 */ /* 0x000fe20000010000 */
[----:B------:R-:W-:Y:S01]  /*9250*/  F2FP.BF16.F32.PACK_AB R188, R156, R188 ;  /* 0x000000bc9cbc723e */ /* 0x000fe200000010ff */
[----:B------:R-:W-:-:S02]  /*9260*/  IMAD.MOV.U32 R21, RZ, RZ, R4 ;  /* 0x000000ffff157224 */ /* 0x000fc400078e0004 */
[----:B------:R-:W-:Y:S01]  /*9270*/  FADD.FTZ R5, R170, R5 ;  /* 0x00000005aa057221 */ /* 0x000fe20000010000 */
[C---:B------:R-:W-:Y:S01]  /*9280*/  FADD.FTZ R17, R157.reuse, R17 ;  /* 0x000000119d117221 */ /* 0x040fe20000010000 */
[----:B------:R-:W0:Y:S01]  /*9290*/  MUFU.EX2 R164, R164 ;  /* 0x000000a400a47308 */ /* 0x000e220000000800 */
[----:B------:R-:W-:Y:S01]  /*92a0*/  F2FP.BF16.F32.PACK_AB R190, R157, R190 ;  /* 0x000000be9dbe723e */ /* 0x000fe200000010ff */
[----:B------:R-:W-:Y:S01]  /*92b0*/  FADD.FTZ R5, R171, R5 ;  /* 0x00000005ab057221 */ /* 0x000fe20000010000 */
[----:B-1----:R-:W-:Y:S01]  /*92c0*/  FADD.FTZ R17, R184, R17 ;  /* 0x00000011b8117221 */ /* 0x002fe20000010000 */
[----:B------:R-:W-:Y:S02]  /*92d0*/  F2FP.BF16.F32.PACK_AB R184, R160, R184 ;  /* 0x000000b8a0b8723e */ /* 0x000fe400000010ff */
[----:B------:R-:W-:Y:S01]  /*92e0*/  FADD.FTZ R5, R174, R5 ;  /* 0x00000005ae057221 */ /* 0x000fe20000010000 */
[----:B------:R-:W-:Y:S01]  /*92f0*/  FADD.FTZ R17, R160, R17 ;  /* 0x00000011a0117221 */ /* 0x000fe20000010000 */
[----:B------:R-:W-:-:S02]  /*9300*/  F2FP.BF16.F32.PACK_AB R185, R179, R178 ;  /* 0x000000b2b3b9723e */ /* 0x000fc400000010ff */
[----:B------:R-:W-:Y:S01]  /*9310*/  FADD.FTZ R5, R175, R5 ;  /* 0x00000005af057221 */ /* 0x000fe20000010000 */
[----:B--2---:R-:W-:Y:S01]  /*9320*/  FADD.FTZ R152, R186, R17 ;  /* 0x00000011ba987221 */ /* 0x004fe20000010000 */
[C---:B------:R-:W-:Y:S02]  /*9330*/  F2FP.BF16.F32.PACK_AB R186, R161.reuse, R186 ;  /* 0x000000baa1ba723e */ /* 0x040fe400000010ff */
[----:B------:R-:W-:Y:S01]  /*9340*/  FADD.FTZ R5, R178, R5 ;  /* 0x00000005b2057221 */ /* 0x000fe20000010000 */
[----:B------:R-:W-:Y:S01]  /*9350*/  FADD.FTZ R17, R161, R152 ;  /* 0x00000098a1117221 */ /* 0x000fe20000010000 */
[----:B0-----:R-:W-:Y:S02]  /*9360*/  F2FP.BF16.F32.PACK_AB R187, R164, R182 ;  /* 0x000000b6a4bb723e */ /* 0x001fe400000010ff */
[----:B------:R-:W-:-:S04]  /*9370*/  FADD.FTZ R5, R179, R5 ;  /* 0x00000005b3057221 */ /* 0x000fc80000010000 */
[----:B------:R-:W-:-:S04]  /*9380*/  FADD.FTZ R5, R182, R5 ;  /* 0x00000005b6057221 */ /* 0x000fc80000010000 */
[----:B------:R-:W-:Y:S01]  /*9390*/  FADD.FTZ R5, R164, R5 ;  /* 0x00000005a4057221 */ /* 0x000fe20000010000 */
[----:B------:R-:W-:Y:S06]  /*93a0*/  @P2 BRA `(.L_x_1259) ;  /* 0xffffffe000f02947 */ /* 0x000fec000383ffff */
.L_x_1250:
[----:B------:R-:W-:-:S13]  /*93b0*/  R2UR UR4, R22 ;  /* 0x00000000160472ca */ /* 0x000fda00000e0000 */
[----:B------:R-:W-:-:S13]  /*93c0*/  ISETP.GE.AND P2, PT, R20, UR4, PT ;  /* 0x0000000414007c0c */ /* 0x000fda000bf46270 */
[----:B------:R-:W-:Y:S05]  /*93d0*/  @!P2 BRA `(.L_x_1260) ;  /* 0x0000002400e8a947 */ /* 0x000fea0003800000 */
[----:B------:R-:W-:Y:S01]  /*93e0*/  IMAD.MOV.U32 R21, RZ, RZ, R3 ;  /* 0x000000ffff157224 */ /* 0x000fe200078e0003 */
[----:B------:R-:W-:Y:S01]  /*93f0*/  UMOV UR6, UR38 ;  /* 0x0000002600067c82 */ /* 0x000fe20008000000 */
[----:B------:R-:W-:Y:S01]  /*9400*/  IMAD.MOV.U32 R230, RZ, RZ, R4 ;  /* 0x000000ffffe67224 */ /* 0x000fe200078e0004 */
[----:B------:R-:W-:Y:S01]  /*9410*/  UMOV UR4, UR36 ;  /* 0x0000002400047c82 */ /* 0x000fe20008000000 */
[----:B------:R-:W-:Y:S01]  /*9420*/  ULDC UR58, c[0x0][0x9e4] ;  /* 0x00027900003a7ab9 */ /* 0x000fe20000000800 */
[----:B------:R-:W-:-:S05]  /*9430*/  ULDC UR59, c[0x0][0x9dc] ;  /* 0x00027700003b7ab9 */ /* 0x000fca0000000800 */
.L_x_1277:
        /* <DEDUP_REMOVED lines=8> */
.L_x_1261:
[----:B------:R-:W-:Y:S01]  /*94c0*/  ULEA UR5, UR36, UR37, 0x3 ;  /* 0x0000002524057291 */ /* 0x000fe2000f8e183f */
[----:B------:R-:W-:-:S05]  /*94d0*/  IMAD.U32 R3, RZ, RZ, UR38 ;  /* 0x00000026ff037e24 */ /* 0x000fca000f8e00ff */
[----:B------:R-:W-:-:S04]  /*94e0*/  SHF.L.U32 R3, R3, 0x1f, RZ ;  /* 0x0000001f03037819 */ /* 0x000fc800000006ff */
[----:B------:R0:W1:Y:S01]  /*94f0*/  SYNCS.PHASECHK.TRANS64.TRYWAIT P2, [UR5+0x30830], R3 ;  /* 0x03083003ff0075a7 */ /* 0x0000620008040145 */
[----:B------:R-:W-:Y:S05]  /*9500*/  @!P0 BRA `(.L_x_1262) ;  /* 0x0000000000048947 */ /* 0x000fea0003800000 */
[----:B------:R-:W-:Y:S01]  /*9510*/  BPT.TRAP 0x1 ;  /* 0x000000040000795c */ /* 0x000fe20000300000 */
.L_x_1262:
[-C--:B------:R-:W-:Y:S01]  /*9520*/  FMUL.FTZ R24, R24, R2.reuse ;  /* 0x0000000218187220 */ /* 0x080fe20000410000 */
[----:B------:R-:W-:Y:S01]  /*9530*/  FMUL.FTZ R25, R25, R2 ;  /* 0x0000000219197220 */ /* 0x000fe20000410000 */
[----:B-1----:R-:W-:Y:S06]  /*9540*/  @P2 BRA `(.L_x_1263) ;  /* 0x0000000000082947 */ /* 0x002fec0003800000 */
[----:B------:R-:W1:Y:S02]  /*9550*/  SYNCS.PHASECHK.TRANS64.TRYWAIT P2, [UR5+0x30830], R3 ;  /* 0x03083003ff0075a7 */ /* 0x000e640008040145 */
[----:B-1----:R-:W-:Y:S05]  /*9560*/  @!P2 BRA `(.L_x_1264) ;  /* 0x000001080034a947 */ /* 0x002fea0003800000 */
.L_x_1263:
        /* <DEDUP_REMOVED lines=222> */
.L_x_1265:
[----:B------:R-:W-:Y:S01]  /*a350*/  ULEA UR14, UR4, UR37, 0x3 ;  /* 0x00000025040e7291 */ /* 0x000fe2000f8e183f */
[----:B------:R-:W-:-:S05]  /*a360*/  IMAD.U32 R0, RZ, RZ, UR6 ;  /* 0x00000006ff007e24 */ /* 0x000fca000f8e00ff */
[----:B------:R-:W-:-:S04]  /*a370*/  SHF.L.U32 R0, R0, 0x1f, RZ ;  /* 0x0000001f00007819 */ /* 0x000fc800000006ff */
[----:B------:R2:W3:Y:S01]  /*a380*/  SYNCS.PHASECHK.TRANS64.TRYWAIT P2, [UR14+0x30850], R0 ;  /* 0x03085000ff0075a7 */ /* 0x0004e2000804014e */
[----:B------:R-:W-:Y:S05]  /*a390*/  @!P0 BRA `(.L_x_1266) ;  /* 0x0000000000048947 */ /* 0x000fea0003800000 */
[----:B------:R-:W-:Y:S01]  /*a3a0*/  BPT.TRAP 0x1 ;  /* 0x000000040000795c */ /* 0x000fe20000300000 */
.L_x_1266:
[----:B---3--:R-:W-:Y:S05]  /*a3b0*/  @P2 BRA `(.L_x_1267) ;  /* 0x0000000000082947 */ /* 0x008fea0003800000 */
[----:B------:R-:W3:Y:S02]  /*a3c0*/  SYNCS.PHASECHK.TRANS64.TRYWAIT P2, [UR14+0x30850], R0 ;  /* 0x03085000ff0075a7 */ /* 0x000ee4000804014e */
[----:B---3--:R-:W-:Y:S05]  /*a3d0*/  @!P2 BRA `(.L_x_1268) ;  /* 0x000000f800b0a947 */ /* 0x008fea0003800000 */
.L_x_1267:
[----:B------:R-:W-:Y:S01]  /*a3e0*/  UIADD3 UR5, UR37, 0x400, URZ ;  /* 0x0000040025057890 */ /* 0x000fe2000fffe03f */
[----:B------:R-:W-:Y:S01]  /*a3f0*/  WARPGROUP.ARRIVE ;  /* 0x00000000000079c5 */ /* 0x000fe20000000000 */
[----:B------:R-:W-:Y:S01]  /*a400*/  UMOV UR11, 0x40000040 ;  /* 0x40000040000b7882 */ /* 0x000fe20000000000 */
[----:B------:R-:W-:Y:S01]  /*a410*/  PLOP3.LUT P2, PT, PT, PT, UP0, 0x80, 0x0 ;  /* 0x000000000000781c */ /* 0x000fe20003f4f008 */
[----:B------:R-:W-:Y:S01]  /*a420*/  USHF.R.U32.HI UR5, URZ, 0x4, UR5 ;  /* 0x000000043f057899 */ /* 0x000fe20008011605 */
[----:B--23--:R-:W-:-:S03]  /*a430*/  IMAD.U32 R0, RZ, RZ, UR7 ;  /* 0x00000007ff007e24 */ /* 0x00cfc6000f8e00ff */
[----:B------:R-:W-:Y:S02]  /*a440*/  ULOP3.LUT UR5, UR5, 0x3fff, URZ, 0xc0, !UPT ;  /* 0x00003fff05057892 */ /* 0x000fe4000f8ec03f */
[----:B------:R-:W-:Y:S02]  /*a450*/  @!P1 LEA R0, R0, UR37, 0x3 ;  /* 0x0000002500009c11 */ /* 0x000fe4000f8e18ff */
[----:B------:R-:W-:-:S03]  /*a460*/  ULOP3.LUT UR5, UR5, 0x2000000, URZ, 0xfc, !UPT ;  /* 0x0200000005057892 */ /* 0x000fc6000f8efc3f */
[----:B------:R-:W-:Y:S01]  /*a470*/  @!P1 VIADD R0, R0, 0x30840 ;  /* 0x0003084000009836 */ /* 0x000fe20000000000 */
[----:B------:R-:W-:-:S03]  /*a480*/  ULEA UR4, UR4, UR5, 0xb ;  /* 0x0000000504047291 */ /* 0x000fc6000f8e583f */
[----:B------:R-:W-:Y:S01]  /*a490*/  ULDC UR5, c[0x0][0x9e0] ;  /* 0x0002780000057ab9 */ /* 0x000fe20000000800 */
[----:B------:R-:W-:-:S03]  /*a4a0*/  @!P1 PRMT R0, RZ, 0x654, R0 ;  /* 0x00000654ff009816 */ /* 0x000fc60000000000 */
        /* <DEDUP_REMOVED lines=18> */
[----:B------:R-:W-:-:S15]  /*a5d0*/  WARPGROUP.ARRIVE ;  /* 0x00000000000079c5 */ /* 0x000fde0000000000 */
[----:B------:R-:W-:-:S06]  /*a5e0*/  NOP ;  /* 0x0000000000007918 */ /* 0x000fcc0000000000 */
[----:B------:R-:W-:Y:S03]  /*a5f0*/  HGMMA.64x256x16.F32.BF16 R24, R184, gdesc[UR8].tnspB, R24, gsb0 ;  /* 0x43e00008b8187df0 */ /* 0x000fe60008001818 */
[----:B------:R-:W-:Y:S02]  /*a600*/  WARPGROUP.DEPBAR.LE gsb0, 0x0 ;  /* 0x00008000000079c5 */ /* 0x000fe40000010000 */
[----:B------:R-:W-:Y:S01]  /*a610*/  VIADD R187, R19, UR61 ;  /* 0x0000003d13bb7c36 */ /* 0x000fe20008000000 */
[----:B------:R2:W-:Y:S03]  /*a620*/  @!P1 SYNCS.ARRIVE.TRANS64.RED.A1T0 RZ, [R0+URZ], RZ ;  /* 0x000000ff00ff99a7 */ /* 0x0005e6000810043f */
[----:B------:R-:W-:Y:S01]  /*a630*/  @P2 IMAD.HI.U32 R2, R187, UR4, RZ ;  /* 0x00000004bb022c27 */ /* 0x000fe2000f8e00ff */
[----:B------:R-:W-:-:S04]  /*a640*/  @UP0 ULDC UR4, c[0x0][0x450] ;  /* 0x0001140000040ab9 */ /* 0x000fc80000000800 */
[----:B------:R-:W-:Y:S01]  /*a650*/  @P2 SHF.R.U32.HI R187, RZ, UR4, R2 ;  /* 0x00000004ffbb2c19 */ /* 0x000fe20008011602 */
[----:B--2---:R-:W-:Y:S01]  /*a660*/  IMAD.SHL.U32 R0, R20, 0x40, RZ ;  /* 0x0000004014007824 */ /* 0x004fe200078e00ff */
[----:B------:R-:W-:Y:S01]  /*a670*/  ULOP3.LUT UR4, URZ, UR59, URZ, 0x33, !UPT ;  /* 0x0000003b3f047292 */ /* 0x000fe2000f8e333f */
[----:B------:R-:W-:Y:S02]  /*a680*/  IMAD.U32 R2, RZ, RZ, UR39 ;  /* 0x00000027ff027e24 */ /* 0x000fe4000f8e00ff */
[----:B------:R-:W2:Y:S01]  /*a690*/  SHFL.IDX PT, R188, R187, RZ, 0x1c1f ;  /* 0x001c1fffbbbc7589 */ /* 0x000ea200000e0000 */
[----:B01----:R-:W-:-:S04]  /*a6a0*/  IADD3 R3, -R16, 0x1, -R0 ;  /* 0x0000000110037810 */ /* 0x003fc80007ffe900 */
[----:B------:R-:W-:-:S05]  /*a6b0*/  IADD3 R2, -R2, UR60, R3 ;  /* 0x0000003c02027c10 */ /* 0x000fca000fffe103 */
[C---:B------:R-:W-:Y:S02]  /*a6c0*/  VIADD R186, R2.reuse, UR5 ;  /* 0x0000000502ba7c36 */ /* 0x040fe40008000000 */
[----:B------:R-:W-:Y:S02]  /*a6d0*/  VIADD R185, R2, UR4 ;  /* 0x0000000402b97c36 */ /* 0x000fe40008000000 */
[--C-:B--2---:R-:W-:Y:S02]  /*a6e0*/  IMAD.IADD R184, R186, 0x1, R188.reuse ;  /* 0x00000001bab87824 */ /* 0x104fe400078e02bc */
[----:B------:R-:W-:Y:S01]  /*a6f0*/  IMAD.IADD R4, R185, 0x1, R188 ;  /* 0x00000001b9047824 */ /* 0x000fe200078e02bc */
[----:B------:R-:W-:Y:S06]  /*a700*/  @!P5 BRA `(.L_x_1269) ;  /* 0x00000000005cd947 */ /* 0x000fec0003800000 */
        /* <DEDUP_REMOVED lines=13> */
.L_x_1271:
[----:B------:R-:W-:-:S05]  /*a7e0*/  IMAD.U32 R189, RZ, RZ, UR58 ;  /* 0x0000003affbd7e24 */ /* 0x000fca000f8e00ff */
[----:B------:R-:W-:-:S13]  /*a7f0*/  ISETP.NE.AND P2, PT, R189, 0x1, PT ;  /* 0x00000001bd00780c */ /* 0x000fda0003f45270 */
[----:B------:R-:W0:Y:S02]  /*a800*/  @P2 LDC.64 R2, c[0x0][0x9e8] ;  /* 0x00027a00ff022b82 */ /* 0x000e240000000a00 */
[----:B0-----:R-:W-:-:S05]  /*a810*/  @P2 IMAD.HI.U32 R2, R188, R2, RZ ;  /* 0x00000002bc022227 */ /* 0x001fca00078e00ff */
[----:B------:R-:W-:-:S07]  /*a820*/  @P2 SHF.R.U32.HI R188, RZ, R3, R2 ;  /* 0x00000003ffbc2219 */ /* 0x000fce0000011602 */
.L_x_1272:
[----:B------:R-:W-:Y:S05]  /*a830*/  BSYNC B0 ;  /* 0x0000000000007941 */ /* 0x000fea0003800000 */
.L_x_1270:
[----:B------:R-:W-:-:S04]  /*a840*/  IMAD R188, R188, R189, -R0 ;  /* 0x000000bdbcbc7224 */ /* 0x000fc800078e0a00 */
[----:B------:R-:W-:-:S05]  /*a850*/  IMAD.IADD R188, R188, 0x1, -R16 ;  /* 0x00000001bcbc7824 */ /* 0x000fca00078e0a10 */
[----:B------:R-:W-:Y:S02]  /*a860*/  VIADDMNMX R184, R188, R189, R184, PT ;  /* 0x000000bdbcb87246 */ /* 0x000fe400038001b8 */
[----:B------:R-:W-:-:S07]  /*a870*/  VIMNMX R4, R4, R188, !PT ;  /* 0x000000bc04047248 */ /* 0x000fce0007fe0100 */
.L_x_1269:
[----:B------:R-:W-:Y:S01]  /*a880*/  ISETP.GT.AND P2, PT, R20, -0x1, PT ;  /* 0xffffffff1400780c */ /* 0x000fe20003f44270 */
[----:B------:R-:W0:Y:S03]  /*a890*/  SHFL.IDX PT, R187, R187, 0x1, 0x1c1f ;  /* 0x003c1f00bbbb7f89 */ /* 0x000e2600000e0000 */
[C---:B------:R-:W-:Y:S02]  /*a8a0*/  ISETP.GT.AND P3, PT, R4.reuse, RZ, P2 ;  /* 0x000000ff0400720c */ /* 0x040fe40001764270 */
[----:B------:R-:W-:Y:S02]  /*a8b0*/  ISETP.GT.AND P6, PT, R4, 0x1, P2 ;  /* 0x000000010400780c */ /* 0x000fe400017c4270 */
[----:B------:R-:W-:Y:S02]  /*a8c0*/  ISETP.LT.OR P4, PT, R184, 0x1, P3 ;  /* 0x00000001b800780c */ /* 0x000fe40001f81670 */
[----:B------:R-:W-:-:S02]  /*a8d0*/  ISETP.GT.AND P3, PT, R4, 0x8, P2 ;  /* 0x000000080400780c */ /* 0x000fc40001764270 */
[----:B------:R-:W-:Y:S02]  /*a8e0*/  FSEL R152, R152, -INF , !P4 ;  /* 0xff80000098987808 */ /* 0x000fe40006000000 */
[----:B------:R-:W-:Y:S02]  /*a8f0*/  ISETP.GT.AND P4, PT, R4, 0x9, P2 ;  /* 0x000000090400780c */ /* 0x000fe40001784270 */
[C---:B------:R-:W-:Y:S02]  /*a900*/  ISETP.LT.OR P6, PT, R184.reuse, 0x2, P6 ;  /* 0x00000002b800780c */ /* 0x040fe400037c1670 */
[C---:B------:R-:W-:Y:S02]  /*a910*/  ISETP.LT.OR P3, PT, R184.reuse, 0x9, P3 ;  /* 0x00000009b800780c */ /* 0x040fe40001f61670 */
[----:B------:R-:W-:Y:S02]  /*a920*/  ISETP.LT.OR P4, PT, R184, 0xa, P4 ;  /* 0x0000000ab800780c */ /* 0x000fe40002781670 */
[----:B------:R-:W-:-:S02]  /*a930*/  FSEL R153, R153, -INF , !P6 ;  /* 0xff80000099997808 */ /* 0x000fc40007000000 */
[----:B------:R-:W-:Y:S01]  /*a940*/  FSEL R156, R156, -INF , !P3 ;  /* 0xff8000009c9c7808 */ /* 0x000fe20005800000 */
[--C-:B0-----:R-:W-:Y:S01]  /*a950*/  IMAD.IADD R186, R186, 0x1, R187.reuse ;  /* 0x00000001baba7824 */ /* 0x101fe200078e02bb */
[----:B------:R-:W-:Y:S01]  /*a960*/  FSEL R157, R157, -INF , !P4 ;  /* 0xff8000009d9d7808 */ /* 0x000fe20006000000 */
[----:B------:R-:W-:Y:S01]  /*a970*/  IMAD.IADD R185, R185, 0x1, R187 ;  /* 0x00000001b9b97824 */ /* 0x000fe200078e02bb */
        /* <DEDUP_REMOVED lines=35> */
[----:B------:R-:W-:Y:S01]  /*abb0*/  FSEL R181, R181, -INF , !P4 ;  /* 0xff800000b5b57808 */ /* 0x000fe20006000000 */
        /* <DEDUP_REMOVED lines=14> */
.L_x_1275:
[----:B------:R-:W-:-:S05]  /*aca0*/  IMAD.U32 R4, RZ, RZ, UR58 ;  /* 0x0000003aff047e24 */ /* 0x000fca000f8e00ff */
[----:B------:R-:W-:-:S13]  /*acb0*/  ISETP.NE.AND P3, PT, R4, 0x1, PT ;  /* 0x000000010400780c */ /* 0x000fda0003f65270 */
[----:B------:R-:W0:Y:S02]  /*acc0*/  @P3 LDC.64 R2, c[0x0][0x9e8] ;  /* 0x00027a00ff023b82 */ /* 0x000e240000000a00 */
[----:B0-----:R-:W-:-:S05]  /*acd0*/  @P3 IMAD.HI.U32 R2, R187, R2, RZ ;  /* 0x00000002bb023227 */ /* 0x001fca00078e00ff */
[----:B------:R-:W-:-:S07]  /*ace0*/  @P3 SHF.R.U32.HI R187, RZ, R3, R2 ;  /* 0x00000003ffbb3219 */ /* 0x000fce0000011602 */
.L_x_1276:
[----:B------:R-:W-:Y:S05]  /*acf0*/  BSYNC B0 ;  /* 0x0000000000007941 */ /* 0x000fea0003800000 */
.L_x_1274:
[----:B------:R-:W-:-:S04]  /*ad00*/  IMAD R0, R187, R4, -R0 ;  /* 0x00000004bb007224 */ /* 0x000fc800078e0a00 */
[----:B------:R-:W-:-:S05]  /*ad10*/  IMAD.IADD R0, R0, 0x1, -R16 ;  /* 0x0000000100007824 */ /* 0x000fca00078e0a10 */
[----:B------:R-:W-:Y:S02]  /*ad20*/  VIADDMNMX R186, R0, R4, R186, PT ;  /* 0x0000000400ba7246 */ /* 0x000fe400038001ba */
[----:B------:R-:W-:-:S07]  /*ad30*/  VIMNMX R185, R185, R0, !PT ;  /* 0x00000000b9b97248 */ /* 0x000fce0007fe0100 */
.L_x_1273:
        /* <DEDUP_REMOVED lines=11> */
[----:B------:R-:W-:Y:S02]  /*adf0*/  FMNMX.FTZ R0, R157, R0, !PT ;  /* 0x000000009d007209 */ /* 0x000fe40007810000 */
[----:B------:R-:W-:Y:S02]  /*ae00*/  FSEL R166, R166, -INF , !P6 ;  /* 0xff800000a6a67808 */ /* 0x000fe40007000000 */
[C---:B------:R-:W-:Y:S02]  /*ae10*/  ISETP.GT.AND P6, PT, R185.reuse, 0x21, P2 ;  /* 0x00000021b900780c */ /* 0x040fe400017c4270 */
[----:B------:R-:W-:-:S02]  /*ae20*/  ISETP.GT.AND P4, PT, R185, 0x1, P2 ;  /* 0x00000001b900780c */ /* 0x000fc40001784270 */
[----:B------:R-:W-:Y:S02]  /*ae30*/  ISETP.LT.OR P6, PT, R186, 0x22, P6 ;  /* 0x00000022ba00780c */ /* 0x000fe400037c1670 */
[----:B------:R-:W-:Y:S02]  /*ae40*/  FMNMX.FTZ R0, R160, R0, !PT ;  /* 0x00000000a0007209 */ /* 0x000fe40007810000 */
[----:B------:R-:W-:Y:S02]  /*ae50*/  FSEL R171, R171, -INF , !P6 ;  /* 0xff800000abab7808 */ /* 0x000fe40007000000 */
[C---:B------:R-:W-:Y:S02]  /*ae60*/  ISETP.GT.AND P6, PT, R185.reuse, RZ, P2 ;  /* 0x000000ffb900720c */ /* 0x040fe400017c4270 */
[----:B------:R-:W-:Y:S02]  /*ae70*/  ISETP.GT.AND P3, PT, R185, 0x8, P2 ;  /* 0x00000008b900780c */ /* 0x000fe40001764270 */
[----:B------:R-:W-:-:S02]  /*ae80*/  ISETP.LT.OR P6, PT, R186, 0x1, P6 ;  /* 0x00000001ba00780c */ /* 0x000fc400037c1670 */
[----:B------:R-:W-:Y:S02]  /*ae90*/  ISETP.LT.OR P4, PT, R186, 0x2, P4 ;  /* 0x00000002ba00780c */ /* 0x000fe40002781670 */
[----:B------:R-:W-:Y:S02]  /*aea0*/  FSEL R154, R154, -INF , !P6 ;  /* 0xff8000009a9a7808 */ /* 0x000fe40007000000 */
[----:B------:R-:W-:Y:S02]  /*aeb0*/  FMNMX.FTZ R0, R161, R0, !PT ;  /* 0x00000000a1007209 */ /* 0x000fe40007810000 */
[----:B------:R-:W-:Y:S02]  /*aec0*/  ISETP.LT.OR P3, PT, R186, 0x9, P3 ;  /* 0x00000009ba00780c */ /* 0x000fe40001f61670 */
[----:B------:R-:W-:Y:S02]  /*aed0*/  FSEL R155, R155, -INF , !P4 ;  /* 0xff8000009b9b7808 */ /* 0x000fe40006000000 */
[----:B------:R-:W-:-:S02]  /*aee0*/  FMNMX.FTZ R2, R154, R21, !PT ;  /* 0x000000159a027209 */ /* 0x000fc40007810000 */
[----:B------:R-:W-:Y:S02]  /*aef0*/  FMNMX.FTZ R0, R164, R0, !PT ;  /* 0x00000000a4007209 */ /* 0x000fe40007810000 */
[----:B------:R-:W-:Y:S02]  /*af00*/  ISETP.GT.AND P4, PT, R185, 0x10, P2 ;  /* 0x00000010b900780c */ /* 0x000fe40001784270 */
[----:B------:R-:W-:Y:S02]  /*af10*/  FSEL R158, R158, -INF , !P3 ;  /* 0xff8000009e9e7808 */ /* 0x000fe40005800000 */
[----:B------:R-:W-:Y:S02]  /*af20*/  FMNMX.FTZ R2, R155, R2, !PT ;  /* 0x000000029b027209 */ /* 0x000fe40007810000 */
[----:B------:R-:W-:Y:S02]  /*af30*/  FMNMX.FTZ R0, R165, R0, !PT ;  /* 0x00000000a5007209 */ /* 0x000fe40007810000 */
[----:B------:R-:W-:-:S02]  /*af40*/  ISETP.GT.AND P3, PT, R185, 0x11, P2 ;  /* 0x00000011b900780c */ /* 0x000fc40001764270 */
[----:B------:R-:W-:Y:S02]  /*af50*/  ISETP.LT.OR P4, PT, R186, 0x11, P4 ;  /* 0x00000011ba00780c */ /* 0x000fe40002781670 */
[----:B------:R-:W-:Y:S02]  /*af60*/  FMNMX.FTZ R2, R158, R2, !PT ;  /* 0x000000029e027209 */ /* 0x000fe40007810000 */
        /* <DEDUP_REMOVED lines=10> */
[C---:B------:R-:W-:Y:S02]  /*b010*/  ISETP.LT.OR P4, PT, R186.reuse, 0x1a, P4 ;  /* 0x0000001aba00780c */ /* 0x040fe40002781670 */
[----:B------:R-:W-:Y:S02]  /*b020*/  FMNMX.FTZ R2, R163, R2, !PT ;  /* 0x00000002a3027209 */ /* 0x000fe40007810000 */
[----:B------:R-:W-:Y:S02]  /*b030*/  FMNMX.FTZ R0, R173, R0, !PT ;  /* 0x00000000ad007209 */ /* 0x000fe40007810000 */
[----:B------:R-:W-:Y:S02]  /*b040*/  ISETP.LT.OR P3, PT, R186, 0x21, P3 ;  /* 0x00000021ba00780c */ /* 0x000fe40001f61670 */
[----:B------:R-:W-:Y:S02]  /*b050*/  FSEL R167, R167, -INF , !P4 ;  /* 0xff800000a7a77808 */ /* 0x000fe40006000000 */
[----:B------:R-:W-:-:S02]  /*b060*/  FMNMX.FTZ R2, R166, R2, !PT ;  /* 0x00000002a6027209 */ /* 0x000fc40007810000 */
[----:B------:R-:W-:Y:S02]  /*b070*/  ISETP.GT.AND P4, PT, R185, 0x28, P2 ;  /* 0x00000028b900780c */ /* 0x000fe40001784270 */
[----:B------:R-:W-:Y:S02]  /*b080*/  FMNMX.FTZ R0, R176, R0, !PT ;  /* 0x00000000b0007209 */ /* 0x000fe40007810000 */
[----:B------:R-:W-:Y:S02]  /*b090*/  FSEL R170, R170, -INF , !P3 ;  /* 0xff800000aaaa7808 */ /* 0x000fe40005800000 */
[----:B------:R-:W-:Y:S02]  /*b0a0*/  FMNMX.FTZ R2, R167, R2, !PT ;  /* 0x00000002a7027209 */ /* 0x000fe40007810000 */
[----:B------:R-:W-:Y:S02]  /*b0b0*/  ISETP.LT.OR P4, PT, R186, 0x29, P4 ;  /* 0x00000029ba00780c */ /* 0x000fe40002781670 */
[----:B------:R-:W-:-:S02]  /*b0c0*/  FMNMX.FTZ R0, R177, R0, !PT ;  /* 0x00000000b1007209 */ /* 0x000fc40007810000 */
[C---:B------:R-:W-:Y:S02]  /*b0d0*/  ISETP.GT.AND P3, PT, R185.reuse, 0x29, P2 ;  /* 0x00000029b900780c */ /* 0x040fe40001764270 */
[----:B------:R-:W-:Y:S02]  /*b0e0*/  FMNMX.FTZ R2, R170, R2, !PT ;  /* 0x00000002aa027209 */ /* 0x000fe40007810000 */
[----:B------:R-:W-:Y:S02]  /*b0f0*/  FSEL R174, R174, -INF , !P4 ;  /* 0xff800000aeae7808 */ /* 0x000fe40006000000 */
[----:B------:R-:W-:Y:S02]  /*b100*/  FMNMX.FTZ R0, R180, R0, !PT ;  /* 0x00000000b4007209 */ /* 0x000fe40007810000 */
[----:B------:R-:W-:Y:S02]  /*b110*/  ISETP.LT.OR P3, PT, R186, 0x2a, P3 ;  /* 0x0000002aba00780c */ /* 0x000fe40001f61670 */
[----:B------:R-:W-:-:S02]  /*b120*/  ISETP.GT.AND P4, PT, R185, 0x30, P2 ;  /* 0x00000030b900780c */ /* 0x000fc40001784270 */
[----:B------:R-:W-:Y:S02]  /*b130*/  FMNMX.FTZ R2, R171, R2, !PT ;  /* 0x00000002ab027209 */ /* 0x000fe40007810000 */
[----:B------:R-:W-:Y:S02]  /*b140*/  FMNMX.FTZ R4, R181, R0, !PT ;  /* 0x00000000b5047209 */ /* 0x000fe40007810000 */
[----:B------:R-:W-:Y:S02]  /*b150*/  FSEL R175, R175, -INF , !P3 ;  /* 0xff800000afaf7808 */ /* 0x000fe40005800000 */
[----:B------:R-:W-:Y:S01]  /*b160*/  ISETP.GT.AND P6, PT, R185, 0x31, P2 ;  /* 0x00000031b900780c */ /* 0x000fe200017c4270 */
[----:B------:R-:W0:Y:S01]  /*b170*/  SHFL.BFLY PT, R0, R4, 0x2, 0x1f ;  /* 0x0c401f0004007f89 */ /* 0x000e2200000e0000 */
[----:B------:R-:W-:Y:S02]  /*b180*/  ISETP.LT.OR P4, PT, R186, 0x31, P4 ;  /* 0x00000031ba00780c */ /* 0x000fe40002781670 */
[----:B------:R-:W-:-:S02]  /*b190*/  FMNMX.FTZ R2, R174, R2, !PT ;  /* 0x00000002ae027209 */ /* 0x000fc40007810000 */
[----:B------:R-:W-:Y:S02]  /*b1a0*/  ISETP.GT.AND P3, PT, R185, 0x38, P2 ;  /* 0x00000038b900780c */ /* 0x000fe40001764270 */
[----:B------:R-:W-:Y:S02]  /*b1b0*/  ISETP.LT.OR P6, PT, R186, 0x32, P6 ;  /* 0x00000032ba00780c */ /* 0x000fe400037c1670 */
        /* <DEDUP_REMOVED lines=12> */
[----:B------:R-:W-:Y:S02]  /*b280*/  FMNMX.FTZ R2, R183, R2, !PT ;  /* 0x00000002b7027209 */ /* 0x000fe40007810000 */
[----:B------:R-:W-:Y:S01]  /*b290*/  R2UR UR4, R22 ;  /* 0x00000000160472ca */ /* 0x000fe200000e0000 */
[----:B------:R-:W0:Y:S04]  /*b2a0*/  SHFL.BFLY PT, R0, R4, 0x1, 0x1f ;  /* 0x0c201f0004007f89 */ /* 0x000e2800000e0000 */
[----:B------:R-:W1:Y:S01]  /*b2b0*/  SHFL.BFLY PT, R3, R2, 0x2, 0x1f ;  /* 0x0c401f0002037f89 */ /* 0x000e6200000e0000 */
[----:B0-----:R-:W-:-:S02]  /*b2c0*/  FMNMX.FTZ R4, R4, R0, !PT ;  /* 0x0000000004047209 */ /* 0x001fc40007810000 */
        /* <DEDUP_REMOVED lines=21> */
[----:B------:R-:W-:Y:S01]  /*b420*/  FSEL R0, R4, RZ, P4 ;  /* 0x000000ff04007208 */ /* 0x000fe20002000000 */
[----:B------:R-:W-:Y:S01]  /*b430*/  MUFU.EX2 R196, R196 ;  /* 0x000000c400c47308 */ /* 0x000fe20000000800 */
[----:B0-----:R-:W-:-:S03]  /*b440*/  FMNMX.FTZ R3, R3, R2, !PT ;  /* 0x0000000203037209 */ /* 0x001fc60007810000 */
[----:B------:R-:W-:Y:S01]  /*b450*/  FADD.FTZ R0, -R0, R230 ;  /* 0x000000e600007221 */ /* 0x000fe20000010100 */
[C---:B------:R-:W-:Y:S01]  /*b460*/  FSETP.NEU.FTZ.AND P2, PT, R3.reuse, -INF , PT ;  /* 0xff8000000300780b */ /* 0x040fe20003f5d000 */
[----:B------:R-:W-:Y:S01]  /*b470*/  FMUL.FTZ R2, R3, UR5 ;  /* 0x0000000503027c20 */ /* 0x000fe20008410000 */
[----:B------:R-:W-:Y:S02]  /*b480*/  IMAD.MOV.U32 R230, RZ, RZ, R4 ;  /* 0x000000ffffe67224 */ /* 0x000fe400078e0004 */
[----:B------:R-:W-:Y:S01]  /*b490*/  FMUL.FTZ R168, R0, UR5 ;  /* 0x0000000500a87c20 */ /* 0x000fe20008410000 */
[----:B------:R-:W-:Y:S01]  /*b4a0*/  MUFU.EX2 R152, R152 ;  /* 0x0000009800987308 */ /* 0x000fe20000000800 */
[----:B------:R-:W-:-:S05]  /*b4b0*/  FSEL R0, R2, RZ, P2 ;  /* 0x000000ff02007208 */ /* 0x000fca0001000000 */
        /* <DEDUP_REMOVED lines=19> */
[----:B------:R-:W0:Y:S01]  /*b5f0*/  MUFU.EX2 R2, R168 ;  /* 0x000000a800027308 */ /* 0x000e220000000800 */
[----:B------:R-:W-:Y:S01]  /*b600*/  IMAD.U32 R158, RZ, RZ, UR14 ;  /* 0x0000000eff9e7e24 */ /* 0x000fe2000f8e00ff */
[C---:B------:R-:W-:Y:S01]  /*b610*/  ISETP.GT.AND P2, PT, R20.reuse, UR4, PT ;  /* 0x0000000414007c0c */ /* 0x040fe2000bf44270 */
[----:B------:R-:W-:Y:S01]  /*b620*/  UMOV UR4, UR36 ;  /* 0x0000002400047c82 */ /* 0x000fe20008000000 */
[----:B------:R-:W-:-:S02]  /*b630*/  VIADD R20, R20, 0xffffffff ;  /* 0xffffffff14147836 */ /* 0x000fc40000000000 */
[----:B------:R-:W-:Y:S02]  /*b640*/  @!P1 VIADD R158, R158, 0x30860 ;  /* 0x000308609e9e9836 */ /* 0x000fe40000000000 */
[----:B------:R-:W-:Y:S03]  /*b650*/  MUFU.EX2 R197, R197 ;  /* 0x000000c500c57308 */ /* 0x000fe60000000800 */
[----:B------:R-:W-:-:S04]  /*b660*/  @!P1 PRMT R158, RZ, 0x654, R158 ;  /* 0x00000654ff9e9816 */ /* 0x000fc8000000009e */
[----:B------:R1:W-:Y:S01]  /*b670*/  @!P1 SYNCS.ARRIVE.TRANS64.RED.A1T0 RZ, [R158+URZ], RZ ;  /* 0x000000ff9eff99a7 */ /* 0x0003e2000810043f */
[----:B------:R-:W2:Y:S01]  /*b680*/  MUFU.EX2 R0, R159 ;  /* 0x0000009f00007308 */ /* 0x000ea20000000800 */
[----:B0-----:R-:W-:Y:S01]  /*b690*/  FFMA.FTZ R17, R2, R17, R196 ;  /* 0x0000001102117223 */ /* 0x001fe200000100c4 */
[----:B------:R-:W-:-:S03]  /*b6a0*/  F2FP.BF16.F32.PACK_AB R196, R152, R196 ;  /* 0x000000c498c4723e */ /* 0x000fc600000010ff */
[----:B------:R-:W-:-:S03]  /*b6b0*/  FADD.FTZ R17, R152, R17 ;  /* 0x0000001198117221 */ /* 0x000fc60000010000 */
[----:B------:R-:W0:Y:S08]  /*b6c0*/  MUFU.EX2 R154, R154 ;  /* 0x0000009a009a7308 */ /* 0x000e300000000800 */
[----:B------:R-:W3:Y:S01]  /*b6d0*/  MUFU.EX2 R198, R198 ;  /* 0x000000c600c67308 */ /* 0x000ee20000000800 */
[----:B--2---:R-:W-:-:S07]  /*b6e0*/  FFMA.FTZ R5, R0, R5, R197 ;  /* 0x0000000500057223 */ /* 0x004fce00000100c5 */
[----:B------:R-:W2:Y:S01]  /*b6f0*/  MUFU.EX2 R199, R199 ;  /* 0x000000c700c77308 */ /* 0x000ea20000000800 */
[C---:B0-----:R-:W-:Y:S01]  /*b700*/  FADD.FTZ R5, R154.reuse, R5 ;  /* 0x000000059a057221 */ /* 0x041fe20000010000 */
[----:B------:R-:W-:-:S06]  /*b710*/  F2FP.BF16.F32.PACK_AB R197, R154, R197 ;  /* 0x000000c59ac5723e */ /* 0x000fcc00000010ff */
[----:B------:R-:W0:Y:S01]  /*b720*/  MUFU.EX2 R153, R153 ;  /* 0x0000009900997308 */ /* 0x000e220000000800 */
[----:B---3--:R-:W-:-:S07]  /*b730*/  FADD.FTZ R17, R198, R17 ;  /* 0x00000011c6117221 */ /* 0x008fce0000010000 */
[----:B------:R-:W3:Y:S01]  /*b740*/  MUFU.EX2 R155, R155 ;  /* 0x0000009b009b7308 */ /* 0x000ee20000000800 */
[----:B--2---:R-:W-:-:S07]  /*b750*/  FADD.FTZ R5, R199, R5 ;  /* 0x00000005c7057221 */ /* 0x004fce0000010000 */
[----:B------:R-:W2:Y:S01]  /*b760*/  MUFU.EX2 R192, R192 ;  /* 0x000000c000c07308 */ /* 0x000ea20000000800 */
[C---:B0-----:R-:W-:Y:S01]  /*b770*/  FADD.FTZ R17, R153.reuse, R17 ;  /* 0x0000001199117221 */ /* 0x041fe20000010000 */
[----:B------:R-:W-:-:S06]  /*b780*/  F2FP.BF16.F32.PACK_AB R198, R153, R198 ;  /* 0x000000c699c6723e */ /* 0x000fcc00000010ff */
[----:B------:R-:W0:Y:S01]  /*b790*/  MUFU.EX2 R193, R193 ;  /* 0x000000c100c17308 */ /* 0x000e220000000800 */
[C---:B---3--:R-:W-:Y:S01]  /*b7a0*/  FADD.FTZ R5, R155.reuse, R5 ;  /* 0x000000059b057221 */ /* 0x048fe20000010000 */
[----:B------:R-:W-:-:S06]  /*b7b0*/  F2FP.BF16.F32.PACK_AB R199, R155, R199 ;  /* 0x000000c79bc7723e */ /* 0x000fcc00000010ff */
[----:B------:R-:W3:Y:S01]  /*b7c0*/  MUFU.EX2 R156, R156 ;  /* 0x0000009c009c7308 */ /* 0x000ee20000000800 */
[----:B--2---:R-:W-:-:S07]  /*b7d0*/  FADD.FTZ R17, R192, R17 ;  /* 0x00000011c0117221 */ /* 0x004fce0000010000 */
[----:B-1----:R-:W1:Y:S01]  /*b7e0*/  MUFU.EX2 R158, R163 ;  /* 0x000000a3009e7308 */ /* 0x002e620000000800 */
[----:B0-----:R-:W-:-:S07]  /*b7f0*/  FADD.FTZ R5, R193, R5 ;  /* 0x00000005c1057221 */ /* 0x001fce0000010000 */
[----:B------:R-:W0:Y:S01]  /*b800*/  MUFU.EX2 R194, R194 ;  /* 0x000000c200c27308 */ /* 0x000e220000000800 */
[C---:B---3--:R-:W-:Y:S01]  /*b810*/  FADD.FTZ R17, R156.reuse, R17 ;  /* 0x000000119c117221 */ /* 0x048fe20000010000 */
[----:B------:R-:W-:-:S06]  /*b820*/  F2FP.BF16.F32.PACK_AB R192, R156, R192 ;  /* 0x000000c09cc0723e */ /* 0x000fcc00000010ff */
[----:B------:R-:W2:Y:S01]  /*b830*/  MUFU.EX2 R195, R195 ;  /* 0x000000c300c37308 */ /* 0x000ea20000000800 */
[C---:B-1----:R-:W-:Y:S01]  /*b840*/  FADD.FTZ R5, R158.reuse, R5 ;  /* 0x000000059e057221 */ /* 0x042fe20000010000 */
[----:B------:R-:W-:-:S06]  /*b850*/  F2FP.BF16.F32.PACK_AB R193, R158, R193 ;  /* 0x000000c19ec1723e */ /* 0x000fcc00000010ff */
[----:B------:R-:W1:Y:S01]  /*b860*/  MUFU.EX2 R157, R157 ;  /* 0x0000009d009d7308 */ /* 0x000e620000000800 */
[----:B0-----:R-:W-:-:S07]  /*b870*/  FADD.FTZ R17, R194, R17 ;  /* 0x00000011c2117221 */ /* 0x001fce0000010000 */
[----:B------:R-:W0:Y:S01]  /*b880*/  MUFU.EX2 R21, R21 ;  /* 0x0000001500157308 */ /* 0x000e220000000800 */
[----:B--2---:R-:W-:-:S07]  /*b890*/  FADD.FTZ R5, R195, R5 ;  /* 0x00000005c3057221 */ /* 0x004fce0000010000 */
[----:B------:R-:W2:Y:S01]  /*b8a0*/  MUFU.EX2 R188, R188 ;  /* 0x000000bc00bc7308 */ /* 0x000ea20000000800 */
[C---:B-1----:R-:W-:Y:S01]  /*b8b0*/  FADD.FTZ R17, R157.reuse, R17 ;  /* 0x000000119d117221 */ /* 0x042fe20000010000 */
[----:B------:R-:W-:-:S06]  /*b8c0*/  F2FP.BF16.F32.PACK_AB R194, R157, R194 ;  /* 0x000000c29dc2723e */ /* 0x000fcc00000010ff */
[----:B------:R-:W1:Y:S01]  /*b8d0*/  MUFU.EX2 R170, R170 ;  /* 0x000000aa00aa7308 */ /* 0x000e620000000800 */
[C---:B0-----:R-:W-:Y:S01]  /*b8e0*/  FADD.FTZ R5, R21.reuse, R5 ;  /* 0x0000000515057221 */ /* 0x041fe20000010000 */
[----:B------:R-:W-:Y:S01]  /*b8f0*/  F2FP.BF16.F32.PACK_AB R195, R21, R195 ;  /* 0x000000c315c3723e */ /* 0x000fe200000010ff */
[----:B------:R-:W-:-:S05]  /*b900*/  IMAD.MOV.U32 R21, RZ, RZ, R3 ;  /* 0x000000ffff157224 */ /* 0x000fca00078e0003 */
[----:B------:R-:W0:Y:S01]  /*b910*/  MUFU.EX2 R160, R160 ;  /* 0x000000a000a07308 */ /* 0x000e220000000800 */
[----:B--2---:R-:W-:-:S07]  /*b920*/  FADD.FTZ R17, R188, R17 ;  /* 0x00000011bc117221 */ /* 0x004fce0000010000 */
[----:B------:R-:W2:Y:S01]  /*b930*/  MUFU.EX2 R171, R171 ;  /* 0x000000ab00ab7308 */ /* 0x000ea20000000800 */
[----:B-1----:R-:W-:-:S07]  /*b940*/  FADD.FTZ R5, R170, R5 ;  /* 0x00000005aa057221 */ /* 0x002fce0000010000 */
[----:B------:R-:W1:Y:S01]  /*b950*/  MUFU.EX2 R190, R190 ;  /* 0x000000be00be7308 */ /* 0x000e620000000800 */
[C---:B0-----:R-:W-:Y:S01]  /*b960*/  FADD.FTZ R17, R160.reuse, R17 ;  /* 0x00000011a0117221 */ /* 0x041fe20000010000 */
[----:B------:R-:W-:-:S06]  /*b970*/  F2FP.BF16.F32.PACK_AB R188, R160, R188 ;  /* 0x000000bca0bc723e */ /* 0x000fcc00000010ff */
[----:B------:R-:W0:Y:S01]  /*b980*/  MUFU.EX2 R174, R174 ;  /* 0x000000ae00ae7308 */ /* 0x000e220000000800 */
[C---:B--2---:R-:W-:Y:S01]  /*b990*/  FADD.FTZ R5, R171.reuse, R5 ;  /* 0x00000005ab057221 */ /* 0x044fe20000010000 */
[----:B------:R-:W-:-:S06]  /*b9a0*/  F2FP.BF16.F32.PACK_AB R189, R171, R170 ;  /* 0x000000aaabbd723e */ /* 0x000fcc00000010ff */
[----:B------:R-:W2:Y:S01]  /*b9b0*/  MUFU.EX2 R161, R161 ;  /* 0x000000a100a17308 */ /* 0x000ea20000000800 */
[----:B-1----:R-:W-:-:S07]  /*b9c0*/  FADD.FTZ R17, R190, R17 ;  /* 0x00000011be117221 */ /* 0x002fce0000010000 */
[----:B------:R-:W1:Y:S01]  /*b9d0*/  MUFU.EX2 R175, R175 ;  /* 0x000000af00af7308 */ /* 0x000e620000000800 */
[----:B0-----:R-:W-:-:S07]  /*b9e0*/  FADD.FTZ R5, R174, R5 ;  /* 0x00000005ae057221 */ /* 0x001fce0000010000 */
[----:B------:R-:W0:Y:S01]  /*b9f0*/  MUFU.EX2 R184, R184 ;  /* 0x000000b800b87308 */ /* 0x000e220000000800 */
[C---:B--2---:R-:W-:Y:S01]  /*ba00*/  FADD.FTZ R17, R161.reuse, R17 ;  /* 0x00000011a1117221 */ /* 0x044fe20000010000 */
        /* <DEDUP_REMOVED lines=13> */
[----:B------:R-:W-:-:S06]  /*bae0*/  F2FP.BF16.F32.PACK_AB R185, R179, R178 ;  /* 0x000000b2b3b9723e */ /* 0x000fcc00000010ff */
[----:B------:R-:W0:Y:S01]  /*baf0*/  MUFU.EX2 R165, R165 ;  /* 0x000000a500a57308 */ /* 0x000e220000000800 */
[----:B--2---:R-:W-:-:S07]  /*bb00*/  FADD.FTZ R17, R186, R17 ;  /* 0x00000011ba117221 */ /* 0x004fce0000010000 */
[----:B------:R-:W2:Y:S01]  /*bb10*/  MUFU.EX2 R183, R183 ;  /* 0x000000b700b77308 */ /* 0x000ea20000000800 */
[----:B-1----:R-:W-:Y:S01]  /*bb20*/  FADD.FTZ R152, R182, R5 ;  /* 0x00000005b6987221 */ /* 0x002fe20000010000 */
[C---:B0-----:R-:W-:Y:S01]  /*bb30*/  FADD.FTZ R17, R165.reuse, R17 ;  /* 0x00000011a5117221 */ /* 0x041fe20000010000 */
[----:B------:R-:W-:Y:S02]  /*bb40*/  F2FP.BF16.F32.PACK_AB R186, R165, R186 ;  /* 0x000000baa5ba723e */ /* 0x000fe400000010ff */
[C---:B--2---:R-:W-:Y:S01]  /*bb50*/  FADD.FTZ R5, R183.reuse, R152 ;  /* 0x00000098b7057221 */ /* 0x044fe20000010000 */
[----:B------:R-:W-:Y:S01]  /*bb60*/  F2FP.BF16.F32.PACK_AB R187, R183, R182 ;  /* 0x000000b6b7bb723e */ /* 0x000fe200000010ff */
[----:B------:R-:W-:Y:S06]  /*bb70*/  @P2 BRA `(.L_x_1277) ;  /* 0xffffffd800302947 */ /* 0x000fec000383ffff */
.L_x_1260:
        /* <DEDUP_REMOVED lines=131> */
.L_x_1278:
[----:B------:R-:W-:Y:S01]  /*c3b0*/  ULEA UR8, UR36, UR37, 0x3 ;  /* 0x0000002524087291 */ /* 0x000fe2000f8e183f */
[----:B------:R-:W-:-:S05]  /*c3c0*/  IMAD.U32 R0, RZ, RZ, UR38 ;  /* 0x00000026ff007e24 */ /* 0x000fca000f8e00ff */
[----:B------:R-:W-:-:S04]  /*c3d0*/  SHF.L.U32 R0, R0, 0x1f, RZ ;  /* 0x0000001f00007819 */ /* 0x000fc800000006ff */
[----:B------:R0:W1:Y:S01]  /*c3e0*/  SYNCS.PHASECHK.TRANS64.TRYWAIT P2, [UR8+0x30850], R0 ;  /* 0x03085000ff0075a7 */ /* 0x0000620008040148 */
[----:B------:R-:W-:Y:S05]  /*c3f0*/  @!P0 BRA `(.L_x_1279) ;  /* 0x0000000000048947 */ /* 0x000fea0003800000 */
[----:B------:R-:W-:Y:S01]  /*c400*/  BPT.TRAP 0x1 ;  /* 0x000000040000795c */ /* 0x000fe20000300000 */
.L_x_1279:
[----:B-1----:R-:W-:Y:S05]  /*c410*/  @P2 BRA `(.L_x_1280) ;  /* 0x0000000000082947 */ /* 0x002fea0003800000 */
[----:B------:R-:W1:Y:S02]  /*c420*/  SYNCS.PHASECHK.TRANS64.TRYWAIT P0, [UR8+0x30850], R0 ;  /* 0x03085000ff0075a7 */ /* 0x000e640008000148 */
[----:B-1----:R-:W-:Y:S05]  /*c430*/  @!P0 BRA `(.L_x_1281) ;  /* 0x000000d800b08947 */ /* 0x002fea0003800000 */
.L_x_1280:
[----:B------:R-:W-:Y:S01]  /*c440*/  UIADD3 UR37, UR37, 0x400, URZ ;  /* 0x0000040025257890 */ /* 0x000fe2000fffe03f */
[----:B------:R-:W-:Y:S01]  /*c450*/  WARPGROUP.ARRIVE ;  /* 0x00000000000079c5 */ /* 0x000fe20000000000 */
[----:B------:R-:W-:Y:S01]  /*c460*/  UMOV UR7, 0x40000040 ;  /* 0x4000004000077882 */ /* 0x000fe20000000000 */
[----:B01----:R-:W0:Y:S01]  /*c470*/  SHFL.BFLY PT, R0, R17, 0x2, 0x1f ;  /* 0x0c401f0011007f89 */ /* 0x003e2200000e0000 */
[----:B------:R-:W-:Y:S01]  /*c480*/  USHF.R.U32.HI UR37, URZ, 0x4, UR37 ;  /* 0x000000043f257899 */ /* 0x000fe20008011625 */
[----:B------:R-:W-:Y:S01]  /*c490*/  IMAD.U32 R11, RZ, RZ, UR8 ;  /* 0x00000008ff0b7e24 */ /* 0x000fe2000f8e00ff */
[----:B------:R-:W-:Y:S01]  /*c4a0*/  R2UR UR9, R232 ;  /* 0x00000000e80972ca */ /* 0x000fe200000e0000 */
[----:B------:R-:W1:Y:S01]  /*c4b0*/  SHFL.BFLY PT, R2, R5, 0x2, 0x1f ;  /* 0x0c401f0005027f89 */ /* 0x000e6200000e0000 */
[----:B------:R-:W-:Y:S01]  /*c4c0*/  ULOP3.LUT UR37, UR37, 0x3fff, URZ, 0xc0, !UPT ;  /* 0x00003fff25257892 */ /* 0x000fe2000f8ec03f */
[----:B------:R-:W-:Y:S02]  /*c4d0*/  @!P1 VIADD R11, R11, 0x30860 ;  /* 0x000308600b0b9836 */ /* 0x000fe40000000000 */
[----:B------:R-:W-:Y:S01]  /*c4e0*/  IMAD.MOV.U32 R6, RZ, RZ, RZ ;  /* 0x000000ffff067224 */ /* 0x000fe200078e00ff */
[----:B------:R-:W-:Y:S01]  /*c4f0*/  ULOP3.LUT UR4, UR37, 0x2000000, URZ, 0xfc, !UPT ;  /* 0x0200000025047892 */ /* 0x000fe2000f8efc3f */
[----:B------:R-:W-:Y:S01]  /*c500*/  IMAD.U32 R13, RZ, RZ, UR5 ;  /* 0x00000005ff0d7e24 */ /* 0x000fe2000f8e00ff */
[----:B------:R-:W-:-:S02]  /*c510*/  @!P1 PRMT R11, RZ, 0x654, R11 ;  /* 0x00000654ff0b9816 */ /* 0x000fc4000000000b */
[----:B------:R-:W-:Y:S02]  /*c520*/  ULEA UR4, UR36, UR4, 0xb ;  /* 0x0000000424047291 */ /* 0x000fe4000f8e583f */
[----:B------:R-:W-:Y:S02]  /*c530*/  UIADD3 UR36, UR36, 0x1, URZ ;  /* 0x0000000124247890 */ /* 0x000fe4000fffe03f */
[----:B------:R-:W-:Y:S02]  /*c540*/  UIADD3 UR9, UR9, 0x1, URZ ;  /* 0x0000000109097890 */ /* 0x000fe4000fffe03f */
[----:B------:R-:W-:Y:S01]  /*c550*/  UISETP.NE.AND UP0, UPT, UR36, 0x2, UPT ;  /* 0x000000022400788c */ /* 0x000fe2000bf05270 */
[----:B------:R-:W-:Y:S02]  /*c560*/  UMOV UR6, UR4 ;  /* 0x0000000400067c82 */ /* 0x000fe40008000000 */
[----:B------:R-:W-:Y:S01]  /*c570*/  HGMMA.64x256x16.F32.BF16 R24, R196, gdesc[UR4].tnspB, R24, gsb0 ;  /* 0x43e00004c4187df0 */ /* 0x000fe20008001818 */
[----:B------:R-:W-:Y:S01]  /*c580*/  UIADD3 UR6, UR4, 0x80, URZ ;  /* 0x0000008004067890 */ /* 0x000fe2000fffe03f */
[----:B0-----:R-:W-:Y:S01]  /*c590*/  FADD.FTZ R0, R0, R17 ;  /* 0x0000001100007221 */ /* 0x001fe20000010000 */
[----:B------:R-:W-:Y:S01]  /*c5a0*/  UMOV UR7, 0x40000040 ;  /* 0x4000004000077882 */ /* 0x000fe20000000000 */
[----:B------:R-:W-:-:S02]  /*c5b0*/  IMAD.U32 R232, RZ, RZ, UR9 ;  /* 0x00000009ffe87e24 */ /* 0x000fc4000f8e00ff */
[----:B-1----:R-:W-:Y:S01]  /*c5c0*/  FADD.FTZ R2, R2, R5 ;  /* 0x0000000502027221 */ /* 0x002fe20000010000 */
[----:B------:R-:W-:Y:S01]  /*c5d0*/  IMAD.MOV.U32 R5, RZ, RZ, RZ ;  /* 0x000000ffff057224 */ /* 0x000fe200078e00ff */
[----:B------:R-:W0:Y:S01]  /*c5e0*/  SHFL.BFLY PT, R7, R0, 0x1, 0x1f ;  /* 0x0c201f0000077f89 */ /* 0x000e2200000e0000 */
[----:B------:R-:W-:-:S03]  /*c5f0*/  USEL UR36, UR36, URZ, UP0 ;  /* 0x0000003f24247287 */ /* 0x000fc60008000000 */
[----:B------:R-:W1:Y:S01]  /*c600*/  SHFL.BFLY PT, R9, R2, 0x1, 0x1f ;  /* 0x0c201f0002097f89 */ /* 0x000e6200000e0000 */
[----:B0-----:R-:W-:Y:S01]  /*c610*/  FADD.FTZ R10, R0, R7 ;  /* 0x00000007000a7221 */ /* 0x001fe20000010000 */
[----:B------:R-:W-:Y:S02]  /*c620*/  IMAD.U32 R7, RZ, RZ, UR5 ;  /* 0x00000005ff077e24 */ /* 0x000fe4000f8e00ff */
[----:B------:R-:W-:Y:S02]  /*c630*/  IMAD.MOV.U32 R0, RZ, RZ, -0x800000 ;  /* 0xff800000ff007424 */ /* 0x000fe400078e00ff */
[----:B-1----:R-:W-:Y:S01]  /*c640*/  FADD.FTZ R12, R2, R9 ;  /* 0x00000009020c7221 */ /* 0x002fe20000010000 */
[----:B------:R-:W-:Y:S01]  /*c650*/  FSETP.NE.FTZ.AND P0, PT, R10, RZ, PT ;  /* 0x000000ff0a00720b */ /* 0x000fe20003f15000 */
[----:B------:R-:W-:-:S03]  /*c660*/  IMAD.MOV.U32 R2, RZ, RZ, -0x800000 ;  /* 0xff800000ff027424 */ /* 0x000fc600078e00ff */
[----:B------:R-:W-:-:S09]  /*c670*/  FSETP.NE.FTZ.AND P2, PT, R12, RZ, PT ;  /* 0x000000ff0c00720b */ /* 0x000fd20003f55000 */
        /* <DEDUP_REMOVED lines=23> */
[----:B------:R-:W-:-:S04]  /*c7f0*/  USEL UR4, URZ, 0x1, UP0 ;  /* 0x000000013f047887 */ /* 0x000fc80008000000 */
[----:B------:R-:W-:Y:S01]  /*c800*/  ULOP3.LUT UR38, UR38, UR4, URZ, 0x3c, !UPT ;  /* 0x0000000426267292 */ /* 0x000fe2000f8e3c3f */
[----:B------:R-:W-:Y:S02]  /*c810*/  WARPGROUP.DEPBAR.LE gsb0, 0x0 ;  /* 0x00008000000079c5 */ /* 0x000fe40000010000 */
[----:B------:R-:W-:-:S15]  /*c820*/  WARPGROUP.ARRIVE ;  /* 0x00000000000079c5 */ /* 0x000fde0000000000 */
[----:B------:R-:W-:-:S03]  /*c830*/  NOP ;  /* 0x0000000000007918 */ /* 0x000fc60000000000 */
        /* <DEDUP_REMOVED lines=131> */
.L_x_1211:
        /* <DEDUP_REMOVED lines=11> */
[----:B------:R-:W2:Y:S01]  /*d120*/  LDL R3, [R1+0x60] ;  /* 0x0000600001037983 */ /* 0x000ea20000100800 */
[----:B------:R-:W0:Y:S01]  /*d130*/  S2UR UR4, SR_SWINHI ;  /* 0x00000000000479c3 */ /* 0x000e220000002f00 */
[----:B------:R-:W-:Y:S01]  /*d140*/  IMAD.MOV.U32 R20, RZ, RZ, 0x2 ;  /* 0x00000002ff147424 */ /* 0x000fe200078e00ff */
[----:B------:R-:W-:Y:S01]  /*d150*/  R2UR UR19, R23 ;  /* 0x00000000171372ca */ /* 0x000fe200000e0000 */
[----:B------:R-:W-:Y:S01]  /*d160*/  ULDC.64 UR16, c[0x0][0xc00] ;  /* 0x0003000000107ab9 */ /* 0x000fe20000000a00 */
[----:B------:R-:W-:Y:S01]  /*d170*/  F2FP.BF16.F32.PACK_AB R6, R29, R28 ;  /* 0x0000001c1d06723e */ /* 0x000fe200000010ff */
[----:B------:R-:W-:Y:S01]  /*d180*/  ULDC.64 UR12, c[0x0][0xc00] ;  /* 0x00030000000c7ab9 */ /* 0x000fe20000000a00 */
[----:B------:R-:W-:Y:S01]  /*d190*/  F2FP.BF16.F32.PACK_AB R7, R31, R30 ;  /* 0x0000001e1f07723e */ /* 0x000fe200000010ff */
[----:B------:R-:W-:Y:S01]  /*d1a0*/  ULDC.64 UR20, c[0x0][0x208] ;  /* 0x0000820000147ab9 */ /* 0x000fe20000000a00 */
[----:B------:R-:W-:Y:S01]  /*d1b0*/  R2UR UR9, R231 ;  /* 0x00000000e70972ca */ /* 0x000fe200000e0000 */
[----:B------:R-:W-:Y:S01]  /*d1c0*/  ULDC.64 UR14, c[0x0][0xc08] ;  /* 0x00030200000e7ab9 */ /* 0x000fe20000000a00 */
[----:B------:R-:W-:Y:S01]  /*d1d0*/  ULDC UR22, c[0x0][0xbe8] ;  /* 0x0002fa0000167ab9 */ /* 0x000fe20000000800 */
[----:B------:R-:W-:-:S02]  /*d1e0*/  R2UR UR18, R201 ;  /* 0x00000000c91272ca */ /* 0x000fc400000e0000 */
[----:B------:R-:W-:-:S08]  /*d1f0*/  R2UR UR26, R202 ;  /* 0x00000000ca1a72ca */ /* 0x000fd000000e0000 */
[----:B------:R-:W-:Y:S01]  /*d200*/  UIMAD.WIDE UR12, UR9, 0x4, UR12 ;  /* 0x00000004090c78a5 */ /* 0x000fe2000f8e020c */
[----:B------:R-:W-:Y:S01]  /*d210*/  UMOV UR10, UR8 ;  /* 0x00000008000a7c82 */ /* 0x000fe20008000000 */
[----:B0-----:R-:W-:Y:S01]  /*d220*/  UMOV UR11, UR4 ;  /* 0x00000004000b7c82 */ /* 0x001fe20008000000 */
[----:B------:R-:W-:Y:S01]  /*d230*/  UISETP.NE.U32.AND UP0, UPT, UR14, URZ, UPT ;  /* 0x0000003f0e00728c */ /* 0x000fe2000bf05070 */
[----:B------:R-:W-:-:S03]  /*d240*/  ULDC UR4, c[0x0][0xad4] ;  /* 0x0002b50000047ab9 */ /* 0x000fc60000000800 */
[----:B------:R-:W-:-:S11]  /*d250*/  UISETP.NE.AND.EX UP0, UPT, UR15, URZ, UPT, UP0 ;  /* 0x0000003f0f00728c */ /* 0x000fd6000bf05300 */
[----:B------:R-:W-:Y:S02]  /*d260*/  @UP0 ULDC.64 UR14, c[0x0][0xc08] ;  /* 0x00030200000e0ab9 */ /* 0x000fe40000000a00 */
[----:B------:R-:W-:Y:S01]  /*d270*/  @UP0 UIMAD.WIDE UR14, UR9, 0x4, UR14 ;  /* 0x00000004090e08a5 */ /* 0x000fe2000f8e020e */
[----:B------:R-:W-:Y:S01]  /*d280*/  BAR.SYNC.DEFER_BLOCKING 0x1, 0x100 ;  /* 0x0044000000007b1d */ /* 0x000fe20000010000 */
[----:B--2---:R-:W-:-:S03]  /*d290*/  IMAD.WIDE R20, R3, R20, UR10 ;  /* 0x0000000a03147e25 */ /* 0x004fc6000f8e0214 */
[C---:B------:R-:W-:Y:S02]  /*d2a0*/  IADD3 R9, P1, R20.reuse, 0x20, RZ ;  /* 0x0000002014097810 */ /* 0x040fe40007f3e0ff */
[C---:B------:R-:W-:Y:S02]  /*d2b0*/  IADD3 R11, P0, R20.reuse, 0x40, RZ ;  /* 0x00000040140b7810 */ /* 0x040fe40007f1e0ff */
[----:B------:R-:W-:Y:S02]  /*d2c0*/  LOP3.LUT R8, R9, 0x380, RZ, 0xc0, !PT ;  /* 0x0000038009087812 */ /* 0x000fe400078ec0ff */
[----:B------:R-:W-:Y:S02]  /*d2d0*/  IADD3 R23, P4, R20, 0x60, RZ ;  /* 0x0000006014177810 */ /* 0x000fe40007f9e0ff */
[----:B------:R-:W-:Y:S02]  /*d2e0*/  LOP3.LUT R10, R11, 0x380, RZ, 0xc0, !PT ;  /* 0x000003800b0a7812 */ /* 0x000fe400078ec0ff */
[----:B------:R-:W-:-:S02]  /*d2f0*/  SHF.R.U64 R8, R8, 0x3, RZ ;  /* 0x0000000308087819 */ /* 0x000fc400000012ff */
[C---:B------:R-:W-:Y:S02]  /*d300*/  IADD3 R155, P6, R20.reuse, 0x4020, RZ ;  /* 0x00004020149b7810 */ /* 0x040fe40007fde0ff */
[----:B------:R-:W-:Y:S02]  /*d310*/  IADD3 R157, P5, R20, 0x4040, RZ ;  /* 0x00004040149d7810 */ /* 0x000fe40007fbe0ff */
[----:B------:R-:W-:Y:S02]  /*d320*/  LOP3.LUT R22, R23, 0x380, RZ, 0xc0, !PT ;  /* 0x0000038017167812 */ /* 0x000fe400078ec0ff */
[----:B------:R-:W-:Y:S02]  /*d330*/  SHF.R.U64 R10, R10, 0x3, RZ ;  /* 0x000000030a0a7819 */ /* 0x000fe400000012ff */
[----:B------:R-:W-:Y:S01]  /*d340*/  LOP3.LUT R8, R8, R9, RZ, 0x3c, !PT ;  /* 0x0000000908087212 */ /* 0x000fe200078e3cff */
[----:B------:R-:W-:Y:S01]  /*d350*/  IMAD.X R9, RZ, RZ, R21, P1 ;  /* 0x000000ffff097224 */ /* 0x000fe200008e0615 */
[----:B------:R-:W-:-:S02]  /*d360*/  LOP3.LUT R154, R155, 0x380, RZ, 0xc0, !PT ;  /* 0x000003809b9a7812 */ /* 0x000fc400078ec0ff */
[----:B------:R-:W-:Y:S02]  /*d370*/  LOP3.LUT R156, R157, 0x380, RZ, 0xc0, !PT ;  /* 0x000003809d9c7812 */ /* 0x000fe400078ec0ff */
[C---:B------:R-:W-:Y:S02]  /*d380*/  LOP3.LUT R5, R20.reuse, 0x380, RZ, 0xc0, !PT ;  /* 0x0000038014057812 */ /* 0x040fe400078ec0ff */
[C---:B------:R-:W-:Y:S02]  /*d390*/  IADD3 R153, P3, R20.reuse, 0x4000, RZ ;  /* 0x0000400014997810 */ /* 0x040fe40007f7e0ff */
[C---:B------:R-:W-:Y:S02]  /*d3a0*/  IADD3 R159, P2, R20.reuse, 0x4060, RZ ;  /* 0x00004060149f7810 */ /* 0x040fe40007f5e0ff */
[----:B------:R-:W-:Y:S02]  /*d3b0*/  IADD3 R161, P1, R20, 0x8000, RZ ;  /* 0x0000800014a17810 */ /* 0x000fe40007f3e0ff */
[----:B------:R-:W-:-:S02]  /*d3c0*/  SHF.R.U64 R22, R22, 0x3, RZ ;  /* 0x0000000316167819 */ /* 0x000fc400000012ff */
[----:B------:R-:W-:Y:S01]  /*d3d0*/  LOP3.LUT R10, R10, R11, RZ, 0x3c, !PT ;  /* 0x0000000b0a0a7212 */ /* 0x000fe200078e3cff */
[----:B------:R-:W-:Y:S01]  /*d3e0*/  IMAD.X R11, RZ, RZ, R21, P0 ;  /* 0x000000ffff0b7224 */ /* 0x000fe200000e0615 */
[----:B------:R-:W-:Y:S02]  /*d3f0*/  SHF.R.U64 R154, R154, 0x3, RZ ;  /* 0x000000039a9a7819 */ /* 0x000fe400000012ff */
[----:B------:R-:W-:Y:S02]  /*d400*/  SHF.R.U64 R156, R156, 0x3, RZ ;  /* 0x000000039c9c7819 */ /* 0x000fe400000012ff */
[----:B------:R-:W-:Y:S02]  /*d410*/  SHF.R.U64 R5, R5, 0x3, RZ ;  /* 0x0000000305057819 */ /* 0x000fe400000012ff */
[----:B------:R-:W-:Y:S02]  /*d420*/  LOP3.LUT R152, R153, 0x380, RZ, 0xc0, !PT ;  /* 0x0000038099987812 */ /* 0x000fe400078ec0ff */
[----:B------:R-:W-:-:S02]  /*d430*/  LOP3.LUT R158, R159, 0x380, RZ, 0xc0, !PT ;  /* 0x000003809f9e7812 */ /* 0x000fc400078ec0ff */
[----:B------:R-:W-:Y:S02]  /*d440*/  IADD3 R163, P0, R20, 0x8020, RZ ;  /* 0x0000802014a37810 */ /* 0x000fe40007f1e0ff */
[----:B------:R-:W-:Y:S02]  /*d450*/  LOP3.LUT R160, R161, 0x380, RZ, 0xc0, !PT ;  /* 0x00000380a1a07812 */ /* 0x000fe400078ec0ff */
[----:B------:R-:W-:Y:S01]  /*d460*/  LOP3.LUT R22, R22, R23, RZ, 0x3c, !PT ;  /* 0x0000001716167212 */ /* 0x000fe200078e3cff */
[--C-:B------:R-:W-:Y:S01]  /*d470*/  IMAD.X R23, RZ, RZ, R21.reuse, P4 ;  /* 0x000000ffff177224 */ /* 0x100fe200020e0615 */
[----:B------:R-:W-:Y:S01]  /*d480*/  LOP3.LUT R154, R154, R155, RZ, 0x3c, !PT ;  /* 0x0000009b9a9a7212 */ /* 0x000fe200078e3cff */
[--C-:B------:R-:W-:Y:S01]  /*d490*/  IMAD.X R155, RZ, RZ, R21.reuse, P6 ;  /* 0x000000ffff9b7224 */ /* 0x100fe200030e0615 */
[----:B------:R-:W-:Y:S01]  /*d4a0*/  LOP3.LUT R156, R156, R157, RZ, 0x3c, !PT ;  /* 0x0000009d9c9c7212 */ /* 0x000fe200078e3cff */
[----:B------:R-:W-:Y:S01]  /*d4b0*/  IMAD.X R157, RZ, RZ, R21, P5 ;  /* 0x000000ffff9d7224 */ /* 0x000fe200028e0615 */
[----:B------:R-:W-:-:S02]  /*d4c0*/  IADD3 R169, P4, R20, 0x8040, RZ ;  /* 0x0000804014a97810 */ /* 0x000fc40007f9e0ff */
[----:B------:R-:W-:Y:S01]  /*d4d0*/  LOP3.LUT R4, R5, R20, RZ, 0x3c, !PT ;  /* 0x0000001405047212 */ /* 0x000fe200078e3cff */
[----:B------:R-:W-:Y:S01]  /*d4e0*/  IMAD.MOV.U32 R5, RZ, RZ, R21 ;  /* 0x000000ffff057224 */ /* 0x000fe200078e0015 */
[----:B------:R-:W-:Y:S02]  /*d4f0*/  SHF.R.U64 R152, R152, 0x3, RZ ;  /* 0x0000000398987819 */ /* 0x000fe400000012ff */
[----:B------:R-:W-:Y:S02]  /*d500*/  SHF.R.U64 R158, R158, 0x3, RZ ;  /* 0x000000039e9e7819 */ /* 0x000fe400000012ff */
[----:B------:R-:W-:Y:S02]  /*d510*/  LOP3.LUT R162, R163, 0x380, RZ, 0xc0, !PT ;  /* 0x00000380a3a27812 */ /* 0x000fe400078ec0ff */
[----:B------:R-:W-:Y:S02]  /*d520*/  SHF.R.U64 R160, R160, 0x3, RZ ;  /* 0x00000003a0a07819 */ /* 0x000fe400000012ff */
[----:B------:R-:W-:-:S02]  /*d530*/  IADD3 R13, P6, R20, 0xc000, RZ ;  /* 0x0000c000140d7810 */ /* 0x000fc40007fde0ff */
[----:B------:R-:W-:Y:S02]  /*d540*/  IADD3 R15, P5, R20, 0xc020, RZ ;  /* 0x0000c020140f7810 */ /* 0x000fe40007fbe0ff */
[----:B------:R-:W-:Y:S02]  /*d550*/  LOP3.LUT R168, R169, 0x380, RZ, 0xc0, !PT ;  /* 0x00000380a9a87812 */ /* 0x000fe400078ec0ff */
[----:B------:R-:W-:Y:S01]  /*d560*/  LOP3.LUT R152, R152, R153, RZ, 0x3c, !PT ;  /* 0x0000009998987212 */ /* 0x000fe200078e3cff */
[--C-:B------:R-:W-:Y:S01]  /*d570*/  IMAD.X R153, RZ, RZ, R21.reuse, P3 ;  /* 0x000000ffff997224 */ /* 0x100fe200018e0615 */
[----:B------:R-:W-:Y:S01]  /*d580*/  LOP3.LUT R158, R158, R159, RZ, 0x3c, !PT ;  /* 0x0000009f9e9e7212 */ /* 0x000fe200078e3cff */
[--C-:B------:R-:W-:Y:S01]  /*d590*/  IMAD.X R159, RZ, RZ, R21.reuse, P2 ;  /* 0x000000ffff9f7224 */ /* 0x100fe200010e0615 */
[----:B------:R-:W-:Y:S02]  /*d5a0*/  SHF.R.U64 R162, R162, 0x3, RZ ;  /* 0x00000003a2a27819 */ /* 0x000fe400000012ff */
[----:B------:R-:W-:Y:S01]  /*d5b0*/  LOP3.LUT R160, R160, R161, RZ, 0x3c, !PT ;  /* 0x000000a1a0a07212 */ /* 0x000fe200078e3cff */
[----:B------:R-:W-:Y:S01]  /*d5c0*/  IMAD.X R161, RZ, RZ, R21, P1 ;  /* 0x000000ffffa17224 */ /* 0x000fe200008e0615 */
[----:B------:R-:W-:-:S02]  /*d5d0*/  LOP3.LUT R12, R13, 0x380, RZ, 0xc0, !PT ;  /* 0x000003800d0c7812 */ /* 0x000fc400078ec0ff */
[----:B------:R-:W-:Y:S02]  /*d5e0*/  LOP3.LUT R14, R15, 0x380, RZ, 0xc0, !PT ;  /* 0x000003800f0e7812 */ /* 0x000fe400078ec0ff */
[----:B------:R-:W-:Y:S02]  /*d5f0*/  MOV R3, R4 ;  /* 0x0000000400037202 */ /* 0x000fe40000000f00 */
[C---:B------:R-:W-:Y:S02]  /*d600*/  IADD3 R171, P3, R20.reuse, 0x8060, RZ ;  /* 0x0000806014ab7810 */ /* 0x040fe40007f7e0ff */
[----:B------:R-:W-:Y:S02]  /*d610*/  F2FP.BF16.F32.PACK_AB R4, R25, R24 ;  /* 0x000000181904723e */ /* 0x000fe400000010ff */
[----:B------:R-:W-:Y:S02]  /*d620*/  F2FP.BF16.F32.PACK_AB R5, R27, R26 ;  /* 0x0000001a1b05723e */ /* 0x000fe400000010ff */
[----:B------:R-:W-:-:S02]  /*d630*/  IADD3 R167, P2, R20, 0xc040, RZ ;  /* 0x0000c04014a77810 */ /* 0x000fc40007f5e0ff */
[----:B------:R-:W-:Y:S01]  /*d640*/  IADD3 R164, P1, R20, 0xc060, RZ ;  /* 0x0000c06014a47810 */ /* 0x000fe20007f3e0ff */
[----:B------:R0:W-:Y:S01]  /*d650*/  STSM.16.M88.4 [R3], R4 ;  /* 0x0000000403007844 */ /* 0x0001e20000000200 */
[----:B------:R-:W-:Y:S02]  /*d660*/  SHF.R.U64 R168, R168, 0x3, RZ ;  /* 0x00000003a8a87819 */ /* 0x000fe400000012ff */
[----:B------:R-:W-:Y:S01]  /*d670*/  LOP3.LUT R162, R162, R163, RZ, 0x3c, !PT ;  /* 0x000000a3a2a27212 */ /* 0x000fe200078e3cff */
[----:B------:R-:W-:Y:S01]  /*d680*/  IMAD.X R163, RZ, RZ, R21, P0 ;  /* 0x000000ffffa37224 */ /* 0x000fe200000e0615 */
[----:B------:R-:W-:Y:S02]  /*d690*/  SHF.R.U64 R12, R12, 0x3, RZ ;  /* 0x000000030c0c7819 */ /* 0x000fe400000012ff */
[----:B------:R-:W-:Y:S02]  /*d6a0*/  SHF.R.U64 R14, R14, 0x3, RZ ;  /* 0x000000030e0e7819 */ /* 0x000fe400000012ff */
[----:B------:R-:W-:-:S02]  /*d6b0*/  LOP3.LUT R170, R171, 0x380, RZ, 0xc0, !PT ;  /* 0x00000380abaa7812 */ /* 0x000fc400078ec0ff */
[----:B------:R-:W-:Y:S02]  /*d6c0*/  LOP3.LUT R166, R167, 0x380, RZ, 0xc0, !PT ;  /* 0x00000380a7a67812 */ /* 0x000fe400078ec0ff */
[----:B------:R-:W-:Y:S02]  /*d6d0*/  LOP3.LUT R165, R164, 0x380, RZ, 0xc0, !PT ;  /* 0x00000380a4a57812 */ /* 0x000fe400078ec0ff */
[----:B------:R-:W-:Y:S01]  /*d6e0*/  LOP3.LUT R168, R168, R169, RZ, 0x3c, !PT ;  /* 0x000000a9a8a87212 */ /* 0x000fe200078e3cff */
[--C-:B------:R-:W-:Y:S01]  /*d6f0*/  IMAD.X R169, RZ, RZ, R21.reuse, P4 ;  /* 0x000000ffffa97224 */ /* 0x100fe200020e0615 */
[----:B------:R-:W-:Y:S01]  /*d700*/  LOP3.LUT R12, R12, R13, RZ, 0x3c, !PT ;  /* 0x0000000d0c0c7212 */ /* 0x000fe200078e3cff */
[--C-:B------:R-:W-:Y:S01]  /*d710*/  IMAD.X R13, RZ, RZ, R21.reuse, P6 ;  /* 0x000000ffff0d7224 */ /* 0x100fe200030e0615 */
[----:B------:R-:W-:Y:S01]  /*d720*/  LOP3.LUT R14, R14, R15, RZ, 0x3c, !PT ;  /* 0x0000000f0e0e7212 */ /* 0x000fe200078e3cff */
[----:B------:R-:W-:Y:S01]  /*d730*/  IMAD.X R15, RZ, RZ, R21, P5 ;  /* 0x000000ffff0f7224 */ /* 0x000fe200028e0615 */
[----:B------:R-:W-:-:S02]  /*d740*/  MOV R18, R8 ;  /* 0x0000000800127202 */ /* 0x000fc40000000f00 */
[----:B------:R-:W-:Y:S02]  /*d750*/  MOV R20, R10 ;  /* 0x0000000a00147202 */ /* 0x000fe40000000f00 */
[----:B0-----:R-:W-:Y:S02]  /*d760*/  F2FP.BF16.F32.PACK_AB R4, R33, R32 ;  /* 0x000000202104723e */ /* 0x001fe400000010ff */
[----:B------:R-:W-:Y:S02]  /*d770*/  F2FP.BF16.F32.PACK_AB R5, R35, R34 ;  /* 0x000000222305723e */ /* 0x000fe400000010ff */
[----:B------:R-:W-:Y:S02]  /*d780*/  F2FP.BF16.F32.PACK_AB R6, R37, R36 ;  /* 0x000000242506723e */ /* 0x000fe400000010ff */
[----:B------:R-:W-:Y:S02]  /*d790*/  F2FP.BF16.F32.PACK_AB R7, R39, R38 ;  /* 0x000000262707723e */ /* 0x000fe400000010ff */
[----:B------:R-:W-:-:S02]  /*d7a0*/  MOV R173, R156 ;  /* 0x0000009c00ad7202 */ /* 0x000fc40000000f00 */
[----:B------:R-:W-:Y:S01]  /*d7b0*/  MOV R174, R158 ;  /* 0x0000009e00ae7202 */ /* 0x000fe20000000f00 */
[----:B------:R0:W-:Y:S01]  /*d7c0*/  STSM.16.M88.4 [R18], R4 ;  /* 0x0000000412007844 */ /* 0x0001e20000000200 */
[----:B------:R-:W-:Y:S02]  /*d7d0*/  F2FP.BF16.F32.PACK_AB R8, R41, R40 ;  /* 0x000000282908723e */ /* 0x000fe400000010ff */
[----:B------:R-:W-:Y:S02]  /*d7e0*/  F2FP.BF16.F32.PACK_AB R9, R43, R42 ;  /* 0x0000002a2b09723e */ /* 0x000fe400000010ff */
[----:B------:R-:W-:Y:S02]  /*d7f0*/  F2FP.BF16.F32.PACK_AB R10, R45, R44 ;  /* 0x0000002c2d0a723e */ /* 0x000fe400000010ff */
[----:B------:R-:W-:Y:S02]  /*d800*/  F2FP.BF16.F32.PACK_AB R11, R47, R46 ;  /* 0x0000002e2f0b723e */ /* 0x000fe400000010ff */
[----:B------:R-:W-:-:S02]  /*d810*/  SHF.R.U64 R170, R170, 0x3, RZ ;  /* 0x00000003aaaa7819 */ /* 0x000fc400000012ff */
[----:B------:R-:W-:Y:S01]  /*d820*/  SHF.R.U64 R166, R166, 0x3, RZ ;  /* 0x00000003a6a67819 */ /* 0x000fe200000012ff */
[----:B------:R1:W-:Y:S01]  /*d830*/  STSM.16.M88.4 [R20], R8 ;  /* 0x0000000814007844 */ /* 0x0003e20000000200 */
[----:B------:R-:W-:Y:S02]  /*d840*/  SHF.R.U64 R165, R165, 0x3, RZ ;  /* 0x00000003a5a57819 */ /* 0x000fe400000012ff */
[----:B------:R-:W-:Y:S02]  /*d850*/  MOV R22, R22 ;  /* 0x0000001600167202 */ /* 0x000fe40000000f00 */
[----:B------:R-:W-:Y:S02]  /*d860*/  MOV R3, R160 ;  /* 0x000000a000037202 */ /* 0x000fe40000000f00 */
[----:B------:R-:W-:Y:S02]  /*d870*/  MOV R17, R162 ;  /* 0x000000a200117202 */ /* 0x000fe40000000f00 */
[----:B------:R-:W-:-:S02]  /*d880*/  F2FP.BF16.F32.PACK_AB R156, R49, R48 ;  /* 0x00000030319c723e */ /* 0x000fc400000010ff */
[----:B------:R-:W-:Y:S02]  /*d890*/  F2FP.BF16.F32.PACK_AB R157, R51, R50 ;  /* 0x00000032339d723e */ /* 0x000fe400000010ff */
[----:B------:R-:W-:Y:S02]  /*d8a0*/  F2FP.BF16.F32.PACK_AB R158, R53, R52 ;  /* 0x00000034359e723e */ /* 0x000fe400000010ff */
[----:B------:R-:W-:Y:S02]  /*d8b0*/  F2FP.BF16.F32.PACK_AB R159, R55, R54 ;  /* 0x00000036379f723e */ /* 0x000fe400000010ff */
[----:B------:R-:W-:Y:S02]  /*d8c0*/  MOV R152, R152 ;  /* 0x0000009800987202 */ /* 0x000fe40000000f00 */
[----:B------:R-:W-:Y:S01]  /*d8d0*/  F2FP.BF16.F32.PACK_AB R160, R57, R56 ;  /* 0x0000003839a0723e */ /* 0x000fe200000010ff */
[----:B------:R2:W-:Y:S01]  /*d8e0*/  STSM.16.M88.4 [R22], R156 ;  /* 0x0000009c16007844 */ /* 0x0005e20000000200 */
[----:B------:R-:W-:-:S02]  /*d8f0*/  F2FP.BF16.F32.PACK_AB R161, R59, R58 ;  /* 0x0000003a3ba1723e */ /* 0x000fc400000010ff */
[----:B------:R-:W-:Y:S02]  /*d900*/  F2FP.BF16.F32.PACK_AB R162, R61, R60 ;  /* 0x0000003c3da2723e */ /* 0x000fe400000010ff */
[----:B------:R-:W-:Y:S02]  /*d910*/  F2FP.BF16.F32.PACK_AB R163, R63, R62 ;  /* 0x0000003e3fa3723e */ /* 0x000fe400000010ff */
[----:B------:R-:W-:Y:S02]  /*d920*/  MOV R169, R168 ;  /* 0x000000a800a97202 */ /* 0x000fe40000000f00 */
[----:B------:R-:W-:Y:S01]  /*d930*/  LOP3.LUT R170, R170, R171, RZ, 0x3c, !PT ;  /* 0x000000abaaaa7212 */ /* 0x000fe200078e3cff */
[--C-:B------:R-:W-:Y:S01]  /*d940*/  IMAD.X R171, RZ, RZ, R21.reuse, P3 ;  /* 0x000000ffffab7224 */ /* 0x100fe200018e0615 */
[----:B------:R-:W-:Y:S01]  /*d950*/  LOP3.LUT R166, R166, R167, RZ, 0x3c, !PT ;  /* 0x000000a7a6a67212 */ /* 0x000fe200078e3cff */
[--C-:B------:R-:W-:Y:S01]  /*d960*/  IMAD.X R167, RZ, RZ, R21.reuse, P2 ;  /* 0x000000ffffa77224 */ /* 0x100fe200010e0615 */
[----:B------:R-:W-:Y:S01]  /*d970*/  LOP3.LUT R164, R165, R164, RZ, 0x3c, !PT ;  /* 0x000000a4a5a47212 */ /* 0x000fe200078e3cff */
[----:B------:R-:W-:Y:S01]  /*d980*/  IMAD.X R165, RZ, RZ, R21, P1 ;  /* 0x000000ffffa57224 */ /* 0x000fe200008e0615 */
[----:B0-----:R-:W-:Y:S01]  /*d990*/  MOV R18, R12 ;  /* 0x0000000c00127202 */ /* 0x001fe20000000f00 */
[----:B------:R0:W-:Y:S01]  /*d9a0*/  STSM.16.M88.4 [R152], R160 ;  /* 0x000000a098007844 */ /* 0x0001e20000000200 */
[----:B------:R-:W-:-:S02]  /*d9b0*/  MOV R168, R14 ;  /* 0x0000000e00a87202 */ /* 0x000fc40000000f00 */
[----:B------:R-:W-:Y:S02]  /*d9c0*/  MOV R172, R154 ;  /* 0x0000009a00ac7202 */ /* 0x000fe40000000f00 */
[----:B------:R-:W-:Y:S02]  /*d9d0*/  F2FP.BF16.F32.PACK_AB R12, R65, R64 ;  /* 0x00000040410c723e */ /* 0x000fe400000010ff */
[----:B------:R-:W-:Y:S02]  /*d9e0*/  F2FP.BF16.F32.PACK_AB R13, R67, R66 ;  /* 0x00000042430d723e */ /* 0x000fe400000010ff */
[----:B------:R-:W-:Y:S02]  /*d9f0*/  F2FP.BF16.F32.PACK_AB R14, R69, R68 ;  /* 0x00000044450e723e */ /* 0x000fe400000010ff */
[----:B------:R-:W-:Y:S02]  /*da00*/  F2FP.BF16.F32.PACK_AB R15, R71, R70 ;  /* 0x00000046470f723e */ /* 0x000fe400000010ff */
[----:B-1----:R-:W-:-:S02]  /*da10*/  F2FP.BF16.F32.PACK_AB R20, R73, R72 ;  /* 0x000000484914723e */ /* 0x002fc400000010ff */
[----:B------:R-:W-:Y:S01]  /*da20*/  F2FP.BF16.F32.PACK_AB R21, R75, R74 ;  /* 0x0000004a4b15723e */ /* 0x000fe200000010ff */
[----:B------:R1:W-:Y:S01]  /*da30*/  STSM.16.M88.4 [R172], R12 ;  /* 0x0000000cac007844 */ /* 0x0003e20000000200 */
[----:B--2---:R-:W-:Y:S02]  /*da40*/  F2FP.BF16.F32.PACK_AB R22, R77, R76 ;  /* 0x0000004c4d16723e */ /* 0x004fe400000010ff */
[----:B------:R-:W-:Y:S02]  /*da50*/  F2FP.BF16.F32.PACK_AB R23, R79, R78 ;  /* 0x0000004e4f17723e */ /* 0x000fe400000010ff */
[----:B0-----:R-:W-:Y:S02]  /*da60*/  F2FP.BF16.F32.PACK_AB R152, R81, R80 ;  /* 0x000000505198723e */ /* 0x001fe400000010ff */
[----:B------:R-:W-:Y:S01]  /*da70*/  F2FP.BF16.F32.PACK_AB R153, R83, R82 ;  /* 0x000000525399723e */ /* 0x000fe200000010ff */
[----:B------:R0:W-:Y:S01]  /*da80*/  STSM.16.M88.4 [R173], R20 ;  /* 0x00000014ad007844 */ /* 0x0001e20000000200 */
[----:B------:R-:W-:-:S02]  /*da90*/  F2FP.BF16.F32.PACK_AB R154, R85, R84 ;  /* 0x00000054559a723e */ /* 0x000fc400000010ff */
[----:B------:R-:W-:Y:S02]  /*daa0*/  F2FP.BF16.F32.PACK_AB R155, R87, R86 ;  /* 0x00000056579b723e */ /* 0x000fe400000010ff */
[----:B------:R-:W-:Y:S02]  /*dab0*/  F2FP.BF16.F32.PACK_AB R4, R89, R88 ;  /* 0x000000585904723e */ /* 0x000fe400000010ff */
[----:B------:R-:W-:Y:S01]  /*dac0*/  F2FP.BF16.F32.PACK_AB R5, R91, R90 ;  /* 0x0000005a5b05723e */ /* 0x000fe200000010ff */
[----:B------:R2:W-:Y:S01]  /*dad0*/  STSM.16.M88.4 [R174], R152 ;  /* 0x00000098ae007844 */ /* 0x0005e20000000200 */
[----:B------:R-:W-:Y:S02]  /*dae0*/  F2FP.BF16.F32.PACK_AB R6, R93, R92 ;  /* 0x0000005c5d06723e */ /* 0x000fe400000010ff */
[----:B------:R-:W-:Y:S02]  /*daf0*/  F2FP.BF16.F32.PACK_AB R7, R95, R94 ;  /* 0x0000005e5f07723e */ /* 0x000fe400000010ff */
[----:B------:R-:W-:-:S02]  /*db00*/  F2FP.BF16.F32.PACK_AB R8, R97, R96 ;  /* 0x000000606108723e */ /* 0x000fc400000010ff */
[----:B------:R-:W-:Y:S01]  /*db10*/  F2FP.BF16.F32.PACK_AB R9, R99, R98 ;  /* 0x000000626309723e */ /* 0x000fe200000010ff */
[----:B------:R-:W-:Y:S01]  /*db20*/  STSM.16.M88.4 [R3], R4 ;  /* 0x0000000403007844 */ /* 0x000fe20000000200 */
[----:B------:R-:W-:Y:S02]  /*db30*/  F2FP.BF16.F32.PACK_AB R10, R101, R100 ;  /* 0x00000064650a723e */ /* 0x000fe400000010ff */
[----:B------:R-:W-:Y:S02]  /*db40*/  F2FP.BF16.F32.PACK_AB R11, R103, R102 ;  /* 0x00000066670b723e */ /* 0x000fe400000010ff */
[----:B-1----:R-:W-:Y:S02]  /*db50*/  F2FP.BF16.F32.PACK_AB R12, R105, R104 ;  /* 0x00000068690c723e */ /* 0x002fe400000010ff */
[----:B------:R-:W-:Y:S01]  /*db60*/  F2FP.BF16.F32.PACK_AB R13, R107, R106 ;  /* 0x0000006a6b0d723e */ /* 0x000fe200000010ff */
[----:B------:R-:W-:Y:S01]  /*db70*/  STSM.16.M88.4 [R17], R8 ;  /* 0x0000000811007844 */ /* 0x000fe20000000200 */
[----:B------:R-:W-:-:S02]  /*db80*/  F2FP.BF16.F32.PACK_AB R14, R109, R108 ;  /* 0x0000006c6d0e723e */ /* 0x000fc400000010ff */
[----:B------:R-:W-:Y:S02]  /*db90*/  F2FP.BF16.F32.PACK_AB R15, R111, R110 ;  /* 0x0000006e6f0f723e */ /* 0x000fe400000010ff */
[----:B------:R-:W-:Y:S02]  /*dba0*/  MOV R170, R170 ;  /* 0x000000aa00aa7202 */ /* 0x000fe40000000f00 */
[----:B0-----:R-:W-:Y:S01]  /*dbb0*/  F2FP.BF16.F32.PACK_AB R20, R113, R112 ;  /* 0x000000707114723e */ /* 0x001fe200000010ff */
[----:B------:R0:W-:Y:S01]  /*dbc0*/  STSM.16.M88.4 [R169], R12 ;  /* 0x0000000ca9007844 */ /* 0x0001e20000000200 */
[----:B------:R-:W-:Y:S02]  /*dbd0*/  F2FP.BF16.F32.PACK_AB R21, R115, R114 ;  /* 0x000000727315723e */ /* 0x000fe400000010ff */
[----:B------:R-:W-:Y:S02]  /*dbe0*/  F2FP.BF16.F32.PACK_AB R22, R117, R116 ;  /* 0x000000747516723e */ /* 0x000fe400000010ff */
[----:B------:R-:W-:-:S02]  /*dbf0*/  F2FP.BF16.F32.PACK_AB R23, R119, R118 ;  /* 0x000000767717723e */ /* 0x000fc400000010ff */
[----:B--2---:R-:W-:Y:S02]  /*dc00*/  F2FP.BF16.F32.PACK_AB R152, R121, R120 ;  /* 0x000000787998723e */ /* 0x004fe400000010ff */
[----:B------:R-:W-:Y:S01]  /*dc10*/  F2FP.BF16.F32.PACK_AB R153, R123, R122 ;  /* 0x0000007a7b99723e */ /* 0x000fe200000010ff */
[----:B------:R-:W-:Y:S01]  /*dc20*/  STSM.16.M88.4 [R170], R20 ;  /* 0x00000014aa007844 */ /* 0x000fe20000000200 */
[----:B------:R-:W-:Y:S02]  /*dc30*/  F2FP.BF16.F32.PACK_AB R154, R125, R124 ;  /* 0x0000007c7d9a723e */ /* 0x000fe400000010ff */
[----:B------:R-:W-:Y:S02]  /*dc40*/  F2FP.BF16.F32.PACK_AB R155, R127, R126 ;  /* 0x0000007e7f9b723e */ /* 0x000fe400000010ff */
[----:B------:R-:W-:Y:S01]  /*dc50*/  F2FP.BF16.F32.PACK_AB R156, R129, R128 ;  /* 0x00000080819c723e */ /* 0x000fe200000010ff */
[----:B0-----:R-:W-:Y:S01]  /*dc60*/  IMAD.U32 R12, RZ, RZ, UR12 ;  /* 0x0000000cff0c7e24 */ /* 0x001fe2000f8e00ff */
[----:B------:R-:W-:Y:S01]  /*dc70*/  F2FP.BF16.F32.PACK_AB R157, R131, R130 ;  /* 0x00000082839d723e */ /* 0x000fe200000010ff */
[----:B------:R-:W-:Y:S01]  /*dc80*/  STSM.16.M88.4 [R18], R152 ;  /* 0x0000009812007844 */ /* 0x000fe20000000200 */
[----:B------:R-:W-:Y:S01]  /*dc90*/  F2FP.BF16.F32.PACK_AB R158, R133, R132 ;  /* 0x00000084859e723e */ /* 0x000fe200000010ff */
[----:B------:R-:W-:Y:S01]  /*dca0*/  IMAD.U32 R13, RZ, RZ, UR13 ;  /* 0x0000000dff0d7e24 */ /* 0x000fe2000f8e00ff */
[----:B------:R-:W-:-:S02]  /*dcb0*/  F2FP.BF16.F32.PACK_AB R159, R135, R134 ;  /* 0x00000086879f723e */ /* 0x000fc400000010ff */
[----:B------:R-:W-:Y:S02]  /*dcc0*/  MOV R166, R166 ;  /* 0x000000a600a67202 */ /* 0x000fe40000000f00 */
[----:B------:R-:W-:Y:S01]  /*dcd0*/  F2FP.BF16.F32.PACK_AB R4, R137, R136 ;  /* 0x000000888904723e */ /* 0x000fe200000010ff */
[----:B------:R-:W-:Y:S01]  /*dce0*/  STSM.16.M88.4 [R168], R156 ;  /* 0x0000009ca8007844 */ /* 0x000fe20000000200 */
[----:B------:R-:W-:Y:S02]  /*dcf0*/  F2FP.BF16.F32.PACK_AB R5, R139, R138 ;  /* 0x0000008a8b05723e */ /* 0x000fe400000010ff */
[----:B------:R-:W-:Y:S02]  /*dd00*/  F2FP.BF16.F32.PACK_AB R6, R141, R140 ;  /* 0x0000008c8d06723e */ /* 0x000fe400000010ff */
[----:B------:R-:W-:Y:S02]  /*dd10*/  F2FP.BF16.F32.PACK_AB R7, R143, R142 ;  /* 0x0000008e8f07723e */ /* 0x000fe400000010ff */
[----:B------:R-:W-:-:S02]  /*dd20*/  MOV R164, R164 ;  /* 0x000000a400a47202 */ /* 0x000fc40000000f00 */
[----:B------:R-:W-:Y:S01]  /*dd30*/  F2FP.BF16.F32.PACK_AB R8, R145, R144 ;  /* 0x000000909108723e */ /* 0x000fe200000010ff */
[----:B------:R0:W-:Y:S01]  /*dd40*/  STSM.16.M88.4 [R166], R4 ;  /* 0x00000004a6007844 */ /* 0x0001e20000000200 */
[----:B------:R-:W-:Y:S02]  /*dd50*/  F2FP.BF16.F32.PACK_AB R9, R147, R146 ;  /* 0x000000929309723e */ /* 0x000fe400000010ff */
[----:B------:R-:W-:Y:S02]  /*dd60*/  F2FP.BF16.F32.PACK_AB R10, R149, R148 ;  /* 0x00000094950a723e */ /* 0x000fe400000010ff */
[----:B------:R-:W-:Y:S02]  /*dd70*/  F2FP.BF16.F32.PACK_AB R11, R151, R150 ;  /* 0x00000096970b723e */ /* 0x000fe400000010ff */
[----:B------:R-:W-:-:S03]  /*dd80*/  ISETP.NE.U32.AND P0, PT, RZ, UR16, PT ;  /* 0x00000010ff007c0c */ /* 0x000fc6000bf05070 */
[----:B------:R1:W-:Y:S01]  /*dd90*/  STSM.16.M88.4 [R164], R8 ;  /* 0x00000008a4007844 */ /* 0x0003e20000000200 */
[----:B------:R-:W-:Y:S01]  /*dda0*/  BAR.SYNC.DEFER_BLOCKING 0x1, 0x100 ;  /* 0x0044000000007b1d */ /* 0x000fe20000010000 */
[----:B------:R-:W-:-:S13]  /*ddb0*/  ISETP.NE.AND.EX P0, PT, RZ, UR17, PT, P0 ;  /* 0x00000011ff007c0c */ /* 0x000fda000bf05300 */
[----:B------:R-:W2:Y:S01]  /*ddc0*/  @P0 LDG.E R12, desc[UR20][R12.64] ;  /* 0x000000140c0c0981 */ /* 0x000ea2000c1e1900 */
[----:B------:R-:W-:Y:S01]  /*ddd0*/  PLOP3.LUT P4, PT, PT, PT, UP0, 0x80, 0x0 ;  /* 0x000000000000781c */ /* 0x000fe20003f8f008 */
[----:B0-----:R-:W-:Y:S02]  /*dde0*/  IMAD.U32 R4, RZ, RZ, UR14 ;  /* 0x0000000eff047e24 */ /* 0x001fe4000f8e00ff */
[----:B------:R-:W-:-:S10]  /*ddf0*/  IMAD.U32 R5, RZ, RZ, UR15 ;  /* 0x0000000fff057e24 */ /* 0x000fd4000f8e00ff */
[----:B------:R0:W3:Y:S01]  /*de00*/  @P4 LDG.E R3, desc[UR20][R4.64] ;  /* 0x0000001404034981 */ /* 0x0000e2000c1e1900 */
[----:B------:R-:W-:Y:S01]  /*de10*/  UISETP.NE.AND UP0, UPT, UR19, URZ, UPT ;  /* 0x0000003f1300728c */ /* 0x000fe2000bf05270 */
[----:B------:R-:W-:Y:S01]  /*de20*/  VIADD R14, R19, UR61 ;  /* 0x0000003d130e7c36 */ /* 0x000fe20008000000 */
[----:B------:R-:W-:Y:S02]  /*de30*/  UISETP.NE.AND UP1, UPT, UR22, 0x1, UPT ;  /* 0x000000011600788c */ /* 0x000fe4000bf25270 */
[----:B------:R-:W-:Y:S01]  /*de40*/  USEL UR4, UR19, UR4, UP0 ;  /* 0x0000000413047287 */ /* 0x000fe20008000000 */
[----:B------:R-:W-:Y:S01]  /*de50*/  UMOV UR25, 0x9b8 ;  /* 0x000009b800197882 */ /* 0x000fe20000000000 */
[----:B------:R-:W-:Y:S02]  /*de60*/  UISETP.NE.U32.AND UP0, UPT, UR16, URZ, UPT ;  /* 0x0000003f1000728c */ /* 0x000fe4000bf05070 */
[----:B------:R-:W-:Y:S01]  /*de70*/  PLOP3.LUT P1, PT, PT, PT, UP1, 0x80, 0x0 ;  /* 0x000000000000781c */ /* 0x000fe20003f2f018 */
[----:B------:R-:W-:Y:S01]  /*de80*/  UISETP.GT.AND UP2, UPT, UR4, 0x1, UPT ;  /* 0x000000010400788c */ /* 0x000fe2000bf44270 */
[----:B0-----:R-:W-:Y:S01]  /*de90*/  IMAD.MOV.U32 R5, RZ, RZ, R14 ;  /* 0x000000ffff057224 */ /* 0x001fe200078e000e */
[----:B------:R-:W-:-:S02]  /*dea0*/  UISETP.NE.AND.EX UP0, UPT, UR17, URZ, UPT, UP0 ;  /* 0x0000003f1100728c */ /* 0x000fc4000bf05300 */
[----:B------:R-:W-:Y:S01]  /*deb0*/  USEL UR25, UR25, 0x978, UP2 ;  /* 0x0000097819197887 */ /* 0x000fe20009000000 */
[----:B------:R-:W-:Y:S01]  /*dec0*/  UMOV UR4, URZ ;  /* 0x0000003f00047c82 */ /* 0x000fe20008000000 */
[----:B------:R-:W-:Y:S02]  /*ded0*/  USHF.R.S32.HI UR14, URZ, 0x1f, UR9 ;  /* 0x0000001f3f0e7899 */ /* 0x000fe40008011409 */
[----:B------:R-:W-:Y:S02]  /*dee0*/  USEL UR9, UR9, URZ, !UP0 ;  /* 0x0000003f09097287 */ /* 0x000fe4000c000000 */
[----:B------:R-:W-:Y:S01]  /*def0*/  USEL UR23, UR18, URZ, UP2 ;  /* 0x0000003f12177287 */ /* 0x000fe20009000000 */
[----:B------:R-:W-:Y:S01]  /*df00*/  @UP1 ULDC UR27, c[0x0][0xbec] ;  /* 0x0002fb00001b1ab9 */ /* 0x000fe20000000800 */
[----:B------:R-:W-:Y:S01]  /*df10*/  USEL UR24, UR14, URZ, !UP0 ;  /* 0x0000003f0e187287 */ /* 0x000fe2000c000000 */
[----:B------:R-:W-:-:S03]  /*df20*/  @P1 IMAD.HI.U32 R4, R14, UR27, RZ ;  /* 0x0000001b0e041c27 */ /* 0x000fc6000f8e00ff */
[----:B------:R-:W-:Y:S01]  /*df30*/  ULDC.64 UR18, c[0x0][UR25+0x220] ;  /* 0x0000880019127abb */ /* 0x000fe20008000a00 */
[----:B------:R-:W-:Y:S01]  /*df40*/  ULDC.64 UR16, c[0x0][UR25+0x218] ;  /* 0x0000860019107abb */ /* 0x000fe20008000a00 */
[----:B------:R-:W-:Y:S01]  /*df50*/  UIMAD UR19, UR19, UR9, URZ ;  /* 0x00000009131372a4 */ /* 0x000fe2000f8e023f */
[----:B------:R-:W-:Y:S01]  /*df60*/  ULDC.64 UR20, c[0x0][UR25+0x228] ;  /* 0x00008a0019147abb */ /* 0x000fe20008000a00 */
[----:B------:R-:W-:Y:S01]  /*df70*/  UIMAD.WIDE.U32 UR14, UR16, UR26, URZ ;  /* 0x0000001a100e72a5 */ /* 0x000fe2000f8e003f */
[----:B------:R-:W-:Y:S01]  /*df80*/  @UP1 ULDC UR30, c[0x0][0xbf0] ;  /* 0x0002fc00001e1ab9 */ /* 0x000fe20000000800 */
[----:B------:R-:W-:Y:S01]  /*df90*/  UIMAD UR26, UR17, UR26, URZ ;  /* 0x0000001a111a72a4 */ /* 0x000fe2000f8e023f */
[----:B------:R-:W-:Y:S01]  /*dfa0*/  @P1 SHF.R.U32.HI R5, RZ, UR30, R4 ;  /* 0x0000001eff051c19 */ /* 0x000fe20008011604 */
[----:B------:R-:W-:Y:S02]  /*dfb0*/  UIMAD.WIDE.U32 UR28, UR20, UR23, URZ ;  /* 0x00000017141c72a5 */ /* 0x000fe4000f8e003f */
[----:B------:R-:W-:-:S02]  /*dfc0*/  UIMAD.WIDE.U32 UR16, UR18, UR9, URZ ;  /* 0x00000009121072a5 */ /* 0x000fc4000f8e003f */
[----:B------:R-:W-:Y:S01]  /*dfd0*/  UIMAD UR20, UR21, UR23, URZ ;  /* 0x00000017151472a4 */ /* 0x000fe2000f8e023f */
[----:B------:R-:W-:Y:S01]  /*dfe0*/  IMAD.MOV R7, RZ, RZ, -R5 ;  /* 0x000000ffff077224 */ /* 0x000fe200078e0a05 */
[----:B------:R-:W-:Y:S01]  /*dff0*/  UIMAD UR19, UR18, UR24, UR19 ;  /* 0x00000018121372a4 */ /* 0x000fe2000f8e0213 */
[----:B------:R-:W-:Y:S01]  /*e000*/  IMAD.U32 R4, RZ, RZ, UR28 ;  /* 0x0000001cff047e24 */ /* 0x000fe2000f8e00ff */
[----:B------:R-:W-:Y:S01]  /*e010*/  UIADD3 UR20, UR29, UR20, URZ ;  /* 0x000000141d147290 */ /* 0x000fe2000fffe03f */
[----:B------:R-:W-:Y:S01]  /*e020*/  IMAD R7, R7, UR22, R14 ;  /* 0x0000001607077c24 */ /* 0x000fe2000f8e020e */
[----:B------:R-:W-:Y:S02]  /*e030*/  UIADD3 UR19, UR17, UR19, URZ ;  /* 0x0000001311137290 */ /* 0x000fe4000fffe03f */
[----:B------:R-:W-:Y:S02]  /*e040*/  UIADD3 UR26, UR15, UR26, URZ ;  /* 0x0000001a0f1a7290 */ /* 0x000fe4000fffe03f */
[----:B-1----:R-:W-:Y:S01]  /*e050*/  IMAD.U32 R8, RZ, RZ, UR20 ;  /* 0x00000014ff087e24 */ /* 0x002fe2000f8e00ff */
[----:B------:R-:W-:-:S02]  /*e060*/  SHF.R.S32.HI R6, RZ, 0x1f, R7 ;  /* 0x0000001fff067819 */ /* 0x000fc40000011407 */
[----:B--2---:R-:W-:-:S13]  /*e070*/  @P0 R2UR UR4, R12 ;  /* 0x000000000c0402ca */ /* 0x004fda00000e0000 */
[----:B------:R-:W-:Y:S02]  /*e080*/  UIADD3 UR14, UP0, UP3, UR16, UR14, UR4 ;  /* 0x0000000e100e7290 */ /* 0x000fe4000fb1e004 */
[----:B------:R-:W-:-:S04]  /*e090*/  USHF.R.S32.HI UR17, URZ, 0x1f, UR4 ;  /* 0x0000001f3f117899 */ /* 0x000fc80008011404 */
[----:B------:R-:W-:Y:S01]  /*e0a0*/  UIADD3.X UR16, UR19, UR26, UR17, UP0, UP3 ;  /* 0x0000001a13107290 */ /* 0x000fe200087e6411 */
[----:B------:R-:W-:Y:S01]  /*e0b0*/  IADD3 R4, P2, P3, R5, UR14, R4 ;  /* 0x0000000e05047c10 */ /* 0x000fe2000fb5e004 */
[----:B------:R-:W-:Y:S01]  /*e0c0*/  ULDC.64 UR14, c[0x0][UR25+0x210] ;  /* 0x00008400190e7abb */ /* 0x000fe20008000a00 */
[----:B------:R-:W-:Y:S01]  /*e0d0*/  SHF.R.S32.HI R5, RZ, 0x1f, R5 ;  /* 0x0000001fff057819 */ /* 0x000fe20000011405 */
[----:B------:R-:W-:Y:S01]  /*e0e0*/  IMAD R9, R7, UR15, RZ ;  /* 0x0000000f07097c24 */ /* 0x000fe2000f8e02ff */
[----:B------:R-:W-:Y:S01]  /*e0f0*/  ULDC.64 UR18, c[0x0][0xba8] ;  /* 0x0002ea0000127ab9 */ /* 0x000fe20000000a00 */
[----:B------:R-:W-:Y:S01]  /*e100*/  @!UP2 ULDC UR18, c[0x0][0xb50] ;  /* 0x0002d4000012aab9 */ /* 0x000fe20000000800 */
[----:B------:R-:W-:Y:S01]  /*e110*/  IADD3.X R5, R5, UR16, R8, P2, P3 ;  /* 0x0000001005057c10 */ /* 0x000fe200097e6408 */
[----:B------:R-:W-:Y:S01]  /*e120*/  IMAD R9, R6, UR14, R9 ;  /* 0x0000000e06097c24 */ /* 0x000fe2000f8e0209 */
[----:B------:R-:W-:Y:S01]  /*e130*/  @!UP2 ULDC UR19, c[0x0][0xb54] ;  /* 0x0002d5000013aab9 */ /* 0x000fe20000000800 */
[----:B------:R-:W-:Y:S01]  /*e140*/  IMAD.WIDE.U32 R4, R7, UR14, R4 ;  /* 0x0000000e07047c25 */ /* 0x000fe2000f8e0004 */
[----:B------:R-:W-:Y:S01]  /*e150*/  ULDC UR14, c[0x0][0xa88] ;  /* 0x0002a200000e7ab9 */ /* 0x000fe20000000800 */
[----:B---3--:R-:W-:-:S02]  /*e160*/  @P4 R2UR UR14, R3 ;  /* 0x00000000030e42ca */ /* 0x008fc400000e0000 */
[----:B------:R-:W-:Y:S01]  /*e170*/  IMAD.IADD R5, R5, 0x1, R9 ;  /* 0x0000000105057824 */ /* 0x000fe200078e0209 */
[----:B------:R-:W-:-:S04]  /*e180*/  LEA R9, P2, R4, UR18, 0x2 ;  /* 0x0000001204097c11 */ /* 0x000fc8000f8410ff */
[----:B------:R-:W-:Y:S01]  /*e190*/  LEA.HI.X R10, R4, UR19, R5, 0x2, P2 ;  /* 0x00000013040a7c11 */ /* 0x000fe200090f1405 */
[----:B------:R-:W-:Y:S08]  /*e1a0*/  @P4 BRA `(.L_x_1284) ;  /* 0x00000000002c4947 */ /* 0x000ff00003800000 */
[----:B------:R-:W-:Y:S05]  /*e1b0*/  @!P0 BRA `(.L_x_1284) ;  /* 0x0000000000288947 */ /* 0x000fea0003800000 */
[----:B------:R-:W-:Y:S01]  /*e1c0*/  IMAD.U32 R4, RZ, RZ, UR12 ;  /* 0x0000000cff047e24 */ /* 0x000fe2000f8e00ff */
[----:B------:R-:W-:Y:S01]  /*e1d0*/  ULDC.64 UR14, c[0x0][0x208] ;  /* 0x00008200000e7ab9 */ /* 0x000fe20000000a00 */
[----:B------:R-:W-:Y:S02]  /*e1e0*/  IMAD.U32 R6, RZ, RZ, UR12 ;  /* 0x0000000cff067e24 */ /* 0x000fe4000f8e00ff */
[----:B------:R-:W-:Y:S02]  /*e1f0*/  IMAD.U32 R5, RZ, RZ, UR13 ;  /* 0x0000000dff057e24 */ /* 0x000fe4000f8e00ff */
[----:B------:R-:W-:-:S03]  /*e200*/  IMAD.U32 R7, RZ, RZ, UR13 ;  /* 0x0000000dff077e24 */ /* 0x000fc6000f8e00ff */
[----:B------:R-:W2:Y:S04]  /*e210*/  LDG.E R4, desc[UR14][R4.64] ;  /* 0x0000000e04047981 */ /* 0x000ea8000c1e1900 */
[----:B------:R-:W3:Y:S01]  /*e220*/  LDG.E R6, desc[UR14][R6.64+0x4] ;  /* 0x0000040e06067981 */ /* 0x000ee2000c1e1900 */
[----:B--2---:R-:W-:Y:S02]  /*e230*/  R2UR UR12, R4 ;  /* 0x00000000040c72ca */ /* 0x004fe400000e0000 */
[----:B---3--:R-:W-:-:S13]  /*e240*/  R2UR UR14, R6 ;  /* 0x00000000060e72ca */ /* 0x008fda00000e0000 */
[----:B------:R-:W-:-:S12]  /*e250*/  UIADD3 UR14, -UR12, UR14, URZ ;  /* 0x0000000e0c0e7290 */ /* 0x000fd8000fffe13f */
.L_x_1284:
[----:B------:R-:W2:Y:S01]  /*e260*/  LDL R3, [R1+0x5c] ;  /* 0x00005c0001037983 */ /* 0x000ea20000100800 */
[----:B------:R-:W-:Y:S01]  /*e270*/  UIMAD UR12, UR14, UR22, URZ ;  /* 0x000000160e0c72a4 */ /* 0x000fe2000f8e023f */
[----:B------:R-:W-:Y:S01]  /*e280*/  LOP3.LUT P0, RZ, R233, 0x3, RZ, 0xc0, !PT ;  /* 0x00000003e9ff7812 */ /* 0x000fe2000780c0ff */
[----:B------:R-:W-:Y:S01]  /*e290*/  ULDC.64 UR18, c[0x0][0x208] ;  /* 0x0000820000127ab9 */ /* 0x000fe20000000a00 */
[----:B------:R-:W-:Y:S04]  /*e2a0*/  SHFL.IDX PT, R4, R9, RZ, 0x1c1f ;  /* 0x001c1fff09047589 */ /* 0x000fe800000e0000 */
[----:B------:R-:W0:Y:S04]  /*e2b0*/  SHFL.IDX PT, R5, R10, RZ, 0x1c1f ;  /* 0x001c1fff0a057589 */ /* 0x000e2800000e0000 */
[----:B------:R-:W-:Y:S04]  /*e2c0*/  SHFL.IDX PT, R6, R9, 0x1, 0x1c1f ;  /* 0x003c1f0009067f89 */ /* 0x000fe800000e0000 */
[----:B------:R-:W1:Y:S01]  /*e2d0*/  SHFL.IDX PT, R7, R10, 0x1, 0x1c1f ;  /* 0x003c1f000a077f89 */ /* 0x000e6200000e0000 */
[----:B--2---:R-:W-:-:S04]  /*e2e0*/  VIADD R11, R3, UR61 ;  /* 0x0000003d030b7c36 */ /* 0x004fc80008000000 */
        /* <DEDUP_REMOVED lines=116> */
[----:B0-----:R-:W-:Y:S01]  /*ea30*/  IMAD R2, R17, 0x20, R78 ;  /* 0x0000002011027824 */ /* 0x001fe200078e024e */
[----:B------:R-:W-:Y:S01]  /*ea40*/  UIMAD.WIDE.U32 UR10, UR4, UR14, URZ ;  /* 0x0000000e040a72a5 */ /* 0x000fe2000f8e003f */
[----:B------:R-:W-:Y:S01]  /*ea50*/  @!PT LDS RZ, [RZ] ;  /* 0x00000000fffff984 */ /* 0x000fe20000000800 */
[----:B------:R-:W-:Y:S01]  /*ea60*/  @!PT LDS RZ, [RZ] ;  /* 0x00000000fffff984 */ /* 0x000fe20000000800 */
[----:B------:R-:W-:Y:S01]  /*ea70*/  @!PT LDS RZ, [RZ] ;  /* 0x00000000fffff984 */ /* 0x000fe20000000800 */
[----:B------:R-:W-:Y:S01]  /*ea80*/  @!PT LDS RZ, [RZ] ;  /* 0x00000000fffff984 */ /* 0x000fe20000000800 */
[----:B------:R0:W-:Y:S06]  /*ea90*/  MEMBAR.ALL.CTA ;  /* 0x0000000000007992 */ /* 0x0001ec0000008000 */
[----:B0-----:R-:W0:Y:S01]  /*eaa0*/  FENCE.VIEW.ASYNC.S ;  /* 0x00000000000073c6 */ /* 0x001e220000000000 */
[----:B------:R-:W-:-:S03]  /*eab0*/  UIMAD UR13, UR4, UR15, UR13 ;  /* 0x0000000f040d72a4 */ /* 0x000fc6000f8e020d */
[----:B------:R-:W-:Y:S01]  /*eac0*/  ULDC.64 UR14, c[0x0][0xae8] ;  /* 0x0002ba00000e7ab9 */ /* 0x000fe20000000a00 */
[----:B------:R-:W-:Y:S02]  /*ead0*/  UIADD3 UR11, UR11, UR13, URZ ;  /* 0x0000000d0b0b7290 */ /* 0x000fe4000fffe03f */
[----:B------:R-:W-:Y:S02]  /*eae0*/  USHF.R.S32.HI UR4, URZ, 0x1f, UR9 ;  /* 0x0000001f3f047899 */ /* 0x000fe40008011409 */
[----:B------:R-:W-:Y:S01]  /*eaf0*/  UIMAD.WIDE.U32 UR10, UR16, UR14, UR10 ;  /* 0x0000000e100a72a5 */ /* 0x000fe2000f8e000a */
[----:B------:R-:W-:Y:S01]  /*eb00*/  VIADD R72, R2, UR61 ;  /* 0x0000003d02487c36 */ /* 0x000fe20008000000 */
        /* <DEDUP_REMOVED lines=25> */
[----:B------:R-:W-:Y:S02]  /*eca0*/  VIADD R78, R78, UR61 ;  /* 0x0000003d4e4e7c36 */ /* 0x000fe40008000000 */
[----:B------:R-:W-:-:S02]  /*ecb0*/  IMAD R17, R73, UR11, R18 ;  /* 0x0000000b49117c24 */ /* 0x000fc4000f8e0212 */
[----:B------:R-:W-:Y:S01]  /*ecc0*/  IMAD.WIDE.U32 R2, R73, UR10, R2 ;  /* 0x0000000a49027c25 */ /* 0x000fe2000f8e0002 */
[----:B------:R-:W-:-:S03]  /*ecd0*/  ULDC.64 UR10, c[0x0][0xa80] ;  /* 0x0002a000000a7ab9 */ /* 0x000fc60000000a00 */
[----:B------:R-:W-:Y:S02]  /*ece0*/  VIADD R18, R78, 0x20 ;  /* 0x000000204e127836 */ /* 0x000fe40000000000 */
[----:B------:R-:W-:Y:S01]  /*ecf0*/  IMAD.IADD R3, R3, 0x1, R17 ;  /* 0x0000000103037824 */ /* 0x000fe200078e0211 */
[----:B------:R-:W-:Y:S01]  /*ed00*/  LEA R17, P2, R2, UR10, 0x1 ;  /* 0x0000000a02117c11 */ /* 0x000fe2000f8408ff */
[----:B------:R-:W-:Y:S01]  /*ed10*/  UIADD3 UR8, UR8, 0x30820, URZ ;  /* 0x0003082008087890 */ /* 0x000fe2000fffe03f */
        /* <DEDUP_REMOVED lines=36> */
.L_x_1287:
[----:B------:R-:W-:Y:S05]  /*ef60*/  BSYNC B1 ;  /* 0x0000000000017941 */ /* 0x000fea0003800000 */
.L_x_1286:
[----:B0----5:R0:W3:Y:S01]  /*ef70*/  SHFL.IDX PT, R25, R18, 0x1, 0x181f ;  /* 0x00381f0012197f89 */ /* 0x0210e200000e0000 */
[----:B------:R-:W-:Y:S03]  /*ef80*/  BSSY B1, `(.L_x_1288) ;  /* 0x0000015000017945 */ /* 0x000fe60003800000 */
[----:B------:R0:W4:Y:S01]  /*ef90*/  SHFL.IDX PT, R7, R17, 0x1, 0x181f ;  /* 0x00381f0011077f89 */ /* 0x00012200000e0000 */
        /* <DEDUP_REMOVED lines=19> */
.L_x_1289:
[----:B------:R-:W-:Y:S05]  /*f0d0*/  BSYNC B1 ;  /* 0x0000000000017941 */ /* 0x000fea0003800000 */
.L_x_1288:
        /* <DEDUP_REMOVED lines=22> */
.L_x_1291:
[----:B------:R-:W-:Y:S05]  /*f240*/  BSYNC B1 ;  /* 0x0000000000017941 */ /* 0x000fea0003800000 */
.L_x_1290:
[----:B0-----:R-:W-:Y:S01]  /*f250*/  VIADD R2, R78, 0x60 ;  /* 0x000000604e027836 */ /* 0x001fe20000000000 */
[----:B------:R0:W0:Y:S04]  /*f260*/  SHFL.IDX PT, R9, R18, 0x3, 0x181f ;  /* 0x00781f0012097f89 */ /* 0x00002800000e0000 */
[----:B------:R-:W-:Y:S01]  /*f270*/  ISETP.GE.AND P0, PT, R2, UR12, PT ;  /* 0x0000000c02007c0c */ /* 0x000fe2000bf06270 */
[----:B---3--:R-:W3:-:S12]  /*f280*/  SHFL.IDX PT, R17, R17, 0x3, 0x181f ;  /* 0x00781f0011117f89 */ /* 0x008ed800000e0000 */
[----:B------:R-:W-:Y:S05]  /*f290*/  @P0 BRA `(.L_x_1292) ;  /* 0x0000002800000947 */ /* 0x000fea0003800000 */
[----:B------:R-:W-:Y:S01]  /*f2a0*/  ULDC UR4, c[0x0][0xac8] ;  /* 0x0002b20000047ab9 */ /* 0x000fe20000000800 */
[----:B------:R-:W-:Y:S01]  /*f2b0*/  ULDC.64 UR8, c[0x0][0x208] ;  /* 0x0000820000087ab9 */ /* 0x000fe20000000a00 */
[----:B------:R-:W-:Y:S02]  /*f2c0*/  ISETP.GE.AND P3, PT, R0, UR4, PT ;  /* 0x0000000400007c0c */ /* 0x000fe4000bf66270 */
[----:B------:R-:W-:Y:S02]  /*f2d0*/  ISETP.GE.AND P4, PT, R80, UR4, PT ;  /* 0x0000000450007c0c */ /* 0x000fe4000bf86270 */
[----:B------:R-:W-:-:S09]  /*f2e0*/  ISETP.GE.AND P5, PT, R82, UR4, PT ;  /* 0x0000000452007c0c */ /* 0x000fd2000bfa6270 */
[-C--:B---3--:R-:W-:Y:S02]  /*f2f0*/  @!P3 LEA R2, P0, R0, R17.reuse, 0x1 ;  /* 0x000000110002b211 */ /* 0x088fe400078008ff */
[----:B------:R-:W-:Y:S02]  /*f300*/  @!P4 LEA R4, P1, R80, R17, 0x1 ;  /* 0x000000115004c211 */ /* 0x000fe400078208ff */
[----:B0-----:R-:W-:Y:S02]  /*f310*/  @!P3 LEA.HI.X R3, R0, R9, R86, 0x1, P0 ;  /* 0x000000090003b211 */ /* 0x001fe400000f0c56 */
        /* <DEDUP_REMOVED lines=13> */
.L_x_1285:
        /* <DEDUP_REMOVED lines=9> */
[----:B------:R-:W-:Y:S01]  /*f480*/  BSSY B1, `(.L_x_1293) ;  /* 0x00000cc000017945 */ /* 0x000fe20003800000 */
[----:B------:R-:W-:Y:S01]  /*f490*/  UIADD3 UR11, UR11, UR13, URZ ;  /* 0x0000000d0b0b7290 */ /* 0x000fe2000fffe03f */
[----:B------:R-:W-:Y:S01]  /*f4a0*/  SHF.R.S32.HI R152, RZ, 0x1f, R207 ;  /* 0x0000001fff987819 */ /* 0x000fe200000114cf */
[----:B------:R-:W-:Y:S01]  /*f4b0*/  ULDC.64 UR14, c[0x0][0xb38] ;  /* 0x0002ce00000e7ab9 */ /* 0x000fe20000000a00 */
[----:B------:R-:W-:Y:S01]  /*f4c0*/  ULDC.64 UR16, c[0x0][0xb40] ;  /* 0x0002d00000107ab9 */ /* 0x000fe20000000a00 */
[----:B------:R-:W-:Y:S01]  /*f4d0*/  UIMAD.WIDE.U32 UR10, UR19, UR14, UR10 ;  /* 0x0000000e130a72a5 */ /* 0x000fe2000f8e000a */
[----:B------:R-:W-:Y:S01]  /*f4e0*/  SHF.R.S32.HI R153, RZ, 0x1f, R208 ;  /* 0x0000001fff997819 */ /* 0x000fe200000114d0 */
[----:B------:R-:W-:Y:S01]  /*f4f0*/  UIMAD UR4, UR4, UR16, URZ ;  /* 0x00000010040472a4 */ /* 0x000fe2000f8e023f */
[----:B------:R-:W-:Y:S01]  /*f500*/  SHF.R.S32.HI R154, RZ, 0x1f, R209 ;  /* 0x0000001fff9a7819 */ /* 0x000fe200000114d1 */
        /* <DEDUP_REMOVED lines=46> */
[----:B------:R-:W-:-:S02]  /*f7f0*/  LEA R0, P1, R2, UR10, 0x2 ;  /* 0x0000000a02007c11 */ /* 0x000fc4000f8210ff */
[----:B------:R-:W-:Y:S02]  /*f800*/  SHF.R.S32.HI R169, RZ, 0x1f, R224 ;  /* 0x0000001fffa97819 */ /* 0x000fe400000114e0 */
[----:B------:R-:W-:Y:S01]  /*f810*/  LEA.HI.X R9, R2, UR11, R9, 0x2, P1 ;  /* 0x0000000b02097c11 */ /* 0x000fe200088f1409 */
[----:B------:R0:W1:Y:S01]  /*f820*/  SHFL.IDX PT, R10, R0, RZ, 0x1c1f ;  /* 0x001c1fff000a7589 */ /* 0x00006200000e0000 */
[----:B------:R-:W-:Y:S02]  /*f830*/  SHF.R.S32.HI R170, RZ, 0x1f, R225 ;  /* 0x0000001fffaa7819 */ /* 0x000fe400000114e1 */
[----:B------:R-:W-:Y:S01]  /*f840*/  SHF.R.S32.HI R171, RZ, 0x1f, R226 ;  /* 0x0000001fffab7819 */ /* 0x000fe200000114e2 */
[----:B------:R0:W2:Y:S01]  /*f850*/  SHFL.IDX PT, R11, R9, RZ, 0x1c1f ;  /* 0x001c1fff090b7589 */ /* 0x0000a200000e0000 */
[----:B------:R-:W-:Y:S02]  /*f860*/  SHF.R.S32.HI R172, RZ, 0x1f, R227 ;  /* 0x0000001fffac7819 */ /* 0x000fe400000114e3 */
[----:B------:R-:W-:-:S02]  /*f870*/  SHF.R.S32.HI R173, RZ, 0x1f, R228 ;  /* 0x0000001fffad7819 */ /* 0x000fc400000114e4 */
[----:B------:R-:W-:Y:S02]  /*f880*/  SHF.R.S32.HI R174, RZ, 0x1f, R229 ;  /* 0x0000001fffae7819 */ /* 0x000fe400000114e5 */
[----:B------:R-:W-:Y:S01]  /*f890*/  SHF.R.S32.HI R175, RZ, 0x1f, R16 ;  /* 0x0000001fffaf7819 */ /* 0x000fe20000011410 */
[----:B0-----:R-:W-:Y:S06]  /*f8a0*/  @P0 BRA `(.L_x_1294) ;  /* 0x0000000800240947 */ /* 0x001fec0003800000 */
[----:B------:R-:W-:Y:S01]  /*f8b0*/  ULDC UR4, c[0x0][0xac8] ;  /* 0x0002b20000047ab9 */ /* 0x000fe20000000800 */
[----:B------:R-:W-:Y:S01]  /*f8c0*/  ULDC.64 UR8, c[0x0][0x208] ;  /* 0x0000820000087ab9 */ /* 0x000fe20000000a00 */
[C---:B------:R-:W-:Y:S01]  /*f8d0*/  ISETP.GE.AND P5, PT, R16.reuse, UR4, PT ;  /* 0x0000000410007c0c */ /* 0x040fe2000bfa6270 */
[----:B------:R-:W-:Y:S01]  /*f8e0*/  VIADD R17, R16, 0xe8 ;  /* 0x000000e810117836 */ /* 0x000fe20000000000 */
[----:B------:R-:W-:Y:S02]  /*f8f0*/  ISETP.GE.AND P4, PT, R229, UR4, PT ;  /* 0x00000004e5007c0c */ /* 0x000fe4000bf86270 */
[----:B------:R-:W-:Y:S02]  /*f900*/  ISETP.GE.AND P3, PT, R228, UR4, PT ;  /* 0x00000004e4007c0c */ /* 0x000fe4000bf66270 */
[----:B------:R-:W-:-:S07]  /*f910*/  ISETP.GE.AND P0, PT, R227, UR4, PT ;  /* 0x00000004e3007c0c */ /* 0x000fce000bf06270 */
[CC--:B-1----:R-:W-:Y:S02]  /*f920*/  @!P5 LEA R2, P1, R16.reuse, R10.reuse, 0x2 ;  /* 0x0000000a1002d211 */ /* 0x0c2fe400078210ff */
[CC--:B------:R-:W-:Y:S02]  /*f930*/  @!P4 LEA R4, P2, R229.reuse, R10.reuse, 0x2 ;  /* 0x0000000ae504c211 */ /* 0x0c0fe400078410ff */
[-C--:B--2---:R-:W-:Y:S02]  /*f940*/  @!P5 LEA.HI.X R3, R16, R11.reuse, R175, 0x2, P1 ;  /* 0x0000000b1003d211 */ /* 0x084fe400008f14af */
[----:B------:R-:W-:Y:S02]  /*f950*/  ISETP.GE.AND P1, PT, R226, UR4, PT ;  /* 0x00000004e2007c0c */ /* 0x000fe4000bf26270 */
[----:B------:R-:W-:Y:S01]  /*f960*/  @!P3 LEA R6, P6, R228, R10, 0x2 ;  /* 0x0000000ae406b211 */ /* 0x000fe200078c10ff */
[----:B------:R0:W-:Y:S01]  /*f970*/  @!P5 ST.E.64 desc[UR8][R2.64], R24 ;  /* 0x000000180200d985 */ /* 0x0001e2000c101b08 */
[----:B------:R-:W-:-:S02]  /*f980*/  @!P4 LEA.HI.X R5, R229, R11, R174, 0x2, P2 ;  /* 0x0000000be505c211 */ /* 0x000fc400010f14ae */
[----:B------:R-:W-:Y:S02]  /*f990*/  ISETP.GE.AND P2, PT, R225, UR4, PT ;  /* 0x00000004e1007c0c */ /* 0x000fe4000bf46270 */
[----:B------:R-:W-:Y:S01]  /*f9a0*/  @!P3 LEA.HI.X R7, R228, R11, R173, 0x2, P6 ;  /* 0x0000000be407b211 */ /* 0x000fe200030f14ad */
[----:B------:R1:W-:Y:S01]  /*f9b0*/  @!P4 ST.E.64 desc[UR8][R4.64], R28 ;  /* 0x0000001c0400c985 */ /* 0x0003e2000c101b08 */
[----:B------:R-:W-:-:S03]  /*f9c0*/  ISETP.GE.AND P4, PT, R223, UR4, PT ;  /* 0x00000004df007c0c */ /* 0x000fc6000bf86270 */
[----:B------:R2:W-:Y:S01]  /*f9d0*/  @!P3 ST.E.64 desc[UR8][R6.64], R32 ;  /* 0x000000200600b985 */ /* 0x0005e2000c101b08 */
[----:B------:R-:W-:Y:S02]  /*f9e0*/  ISETP.GE.AND P3, PT, R224, UR4, PT ;  /* 0x00000004e0007c0c */ /* 0x000fe4000bf66270 */
[----:B0-----:R-:W-:-:S04]  /*f9f0*/  @!P0 LEA R2, P6, R227, R10, 0x2 ;  /* 0x0000000ae3028211 */ /* 0x001fc800078c10ff */
[----:B------:R-:W-:Y:S02]  /*fa00*/  @!P0 LEA.HI.X R3, R227, R11, R172, 0x2, P6 ;  /* 0x0000000be3038211 */ /* 0x000fe400030f14ac */
[----:B-1----:R-:W-:-:S03]  /*fa10*/  @!P1 LEA R4, P5, R226, R10, 0x2 ;  /* 0x0000000ae2049211 */ /* 0x002fc600078a10ff */
[----:B------:R0:W-:Y:S01]  /*fa20*/  @!P0 ST.E.64 desc[UR8][R2.64], R36 ;  /* 0x0000002402008985 */ /* 0x0001e2000c101b08 */
[-C--:B------:R-:W-:Y:S02]  /*fa30*/  @!P1 LEA.HI.X R5, R226, R11.reuse, R171, 0x2, P5 ;  /* 0x0000000be2059211 */ /* 0x080fe400028f14ab */
[----:B------:R-:W-:Y:S02]  /*fa40*/  ISETP.GE.AND P5, PT, R222, UR4, PT ;  /* 0x00000004de007c0c */ /* 0x000fe4000bfa6270 */
[----:B--2---:R-:W-:Y:S01]  /*fa50*/  @!P2 LEA R6, P6, R225, R10, 0x2 ;  /* 0x0000000ae106a211 */ /* 0x004fe200078c10ff */
[----:B------:R1:W-:Y:S01]  /*fa60*/  @!P1 ST.E.64 desc[UR8][R4.64], R40 ;  /* 0x0000002804009985 */ /* 0x0003e2000c101b08 */
[----:B------:R-:W-:Y:S02]  /*fa70*/  ISETP.GE.AND P0, PT, R221, UR4, PT ;  /* 0x00000004dd007c0c */ /* 0x000fe4000bf06270 */
[----:B------:R-:W-:Y:S02]  /*fa80*/  @!P2 LEA.HI.X R7, R225, R11, R170, 0x2, P6 ;  /* 0x0000000be107a211 */ /* 0x000fe400030f14aa */
[----:B------:R-:W-:-:S02]  /*fa90*/  ISETP.GE.AND P1, PT, R220, UR4, PT ;  /* 0x00000004dc007c0c */ /* 0x000fc4000bf26270 */
[CC--:B0-----:R-:W-:Y:S01]  /*faa0*/  @!P3 LEA R2, P6, R224.reuse, R10.reuse, 0x2 ;  /* 0x0000000ae002b211 */ /* 0x0c1fe200078c10ff */
[----:B------:R0:W-:Y:S03]  /*fab0*/  @!P2 ST.E.64 desc[UR8][R6.64], R44 ;  /* 0x0000002c0600a985 */ /* 0x0001e6000c101b08 */
[----:B------:R-:W-:Y:S02]  /*fac0*/  @!P3 LEA.HI.X R3, R224, R11, R169, 0x2, P6 ;  /* 0x0000000be003b211 */ /* 0x000fe400030f14a9 */
[----:B-1----:R-:W-:-:S03]  /*fad0*/  @!P4 LEA R4, P2, R223, R10, 0x2 ;  /* 0x0000000adf04c211 */ /* 0x002fc600078410ff */
[----:B------:R1:W-:Y:S01]  /*fae0*/  @!P3 ST.E.64 desc[UR8][R2.64], R48 ;  /* 0x000000300200b985 */ /* 0x0003e2000c101b08 */
[----:B------:R-:W-:Y:S02]  /*faf0*/  @!P4 LEA.HI.X R5, R223, R11, R168, 0x2, P2 ;  /* 0x0000000bdf05c211 */ /* 0x000fe400010f14a8 */
[----:B------:R-:W-:Y:S02]  /*fb00*/  ISETP.GE.AND P2, PT, R219, UR4, PT ;  /* 0x00000004db007c0c */ /* 0x000fe4000bf46270 */
[----:B------:R-:W-:Y:S01]  /*fb10*/  ISETP.GE.AND P3, PT, R218, UR4, PT ;  /* 0x00000004da007c0c */ /* 0x000fe2000bf66270 */
[----:B------:R2:W-:Y:S01]  /*fb20*/  @!P4 ST.E.64 desc[UR8][R4.64], R52 ;  /* 0x000000340400c985 */ /* 0x0005e2000c101b08 */
[----:B0-----:R-:W-:-:S04]  /*fb30*/  @!P5 LEA R6, P6, R222, R10, 0x2 ;  /* 0x0000000ade06d211 */ /* 0x001fc800078c10ff */
[----:B------:R-:W-:Y:S02]  /*fb40*/  @!P5 LEA.HI.X R7, R222, R11, R167, 0x2, P6 ;  /* 0x0000000bde07d211 */ /* 0x000fe400030f14a7 */
[----:B-1----:R-:W-:-:S03]  /*fb50*/  @!P0 LEA R2, P4, R221, R10, 0x2 ;  /* 0x0000000add028211 */ /* 0x002fc600078810ff */
[----:B------:R0:W-:Y:S01]  /*fb60*/  @!P5 ST.E.64 desc[UR8][R6.64], R56 ;  /* 0x000000380600d985 */ /* 0x0001e2000c101b08 */
[-C--:B------:R-:W-:Y:S02]  /*fb70*/  @!P0 LEA.HI.X R3, R221, R11.reuse, R166, 0x2, P4 ;  /* 0x0000000bdd038211 */ /* 0x080fe400020f14a6 */
[C---:B--2---:R-:W-:Y:S02]  /*fb80*/  @!P1 LEA R4, P5, R220.reuse, R10, 0x2 ;  /* 0x0000000adc049211 */ /* 0x044fe400078a10ff */
[----:B------:R-:W-:Y:S01]  /*fb90*/  ISETP.GE.AND P4, PT, R217, UR4, PT ;  /* 0x00000004d9007c0c */ /* 0x000fe2000bf86270 */
[----:B------:R1:W-:Y:S01]  /*fba0*/  @!P0 ST.E.64 desc[UR8][R2.64], R60 ;  /* 0x0000003c02008985 */ /* 0x0003e2000c101b08 */
[----:B------:R-:W-:Y:S02]  /*fbb0*/  @!P1 LEA.HI.X R5, R220, R11, R165, 0x2, P5 ;  /* 0x0000000bdc059211 */ /* 0x000fe400028f14a5 */
[----:B------:R-:W-:-:S03]  /*fbc0*/  ISETP.GE.AND P5, PT, R216, UR4, PT ;  /* 0x00000004d8007c0c */ /* 0x000fc6000bfa6270 */
[----:B------:R2:W-:Y:S01]  /*fbd0*/  @!P1 ST.E.64 desc[UR8][R4.64], R64 ;  /* 0x0000004004009985 */ /* 0x0005e2000c101b08 */
[CC--:B0-----:R-:W-:Y:S02]  /*fbe0*/  @!P2 LEA R6, P6, R219.reuse, R10.reuse, 0x2 ;  /* 0x0000000adb06a211 */ /* 0x0c1fe400078c10ff */
[----:B------:R-:W-:Y:S02]  /*fbf0*/  ISETP.GE.AND P1, PT, R214, UR4, PT ;  /* 0x00000004d6007c0c */ /* 0x000fe4000bf26270 */
[----:B------:R-:W-:Y:S02]  /*fc00*/  @!P2 LEA.HI.X R7, R219, R11, R164, 0x2, P6 ;  /* 0x0000000bdb07a211 */ /* 0x000fe400030f14a4 */
[----:B-1----:R-:W-:-:S03]  /*fc10*/  @!P3 LEA R2, P6, R218, R10, 0x2 ;  /* 0x0000000ada02b211 */ /* 0x002fc600078c10ff */
        /* <DEDUP_REMOVED lines=8> */
[----:B------:R0:W-:Y:S01]  /*fca0*/  @!P4 ST.E.64 desc[UR8][R4.64], R76 ;  /* 0x0000004c0400c985 */ /* 0x0001e2000c101b08 */
[----:B------:R-:W-:Y:S02]  /*fcb0*/  ISETP.GE.AND P4, PT, R211, UR4, PT ;  /* 0x00000004d3007c0c */ /* 0x000fe4000bf86270 */
[----:B------:R-:W-:Y:S02]  /*fcc0*/  @!P5 LEA.HI.X R7, R216, R11, R161, 0x2, P6 ;  /* 0x0000000bd807d211 */ /* 0x000fe400030f14a1 */
[----:B-1----:R-:W-:-:S03]  /*fcd0*/  @!P2 LEA R2, P6, R215, R10, 0x2 ;  /* 0x0000000ad702a211 */ /* 0x002fc600078c10ff */
        /* <DEDUP_REMOVED lines=8> */
[C---:B-1----:R-:W-:Y:S01]  /*fd60*/  @!P0 LEA R6, P6, R213.reuse, R10, 0x2 ;  /* 0x0000000ad5068211 */ /* 0x042fe200078c10ff */
[----:B------:R1:W-:Y:S03]  /*fd70*/  @!P1 ST.E.64 desc[UR8][R4.64], R88 ;  /* 0x0000005804009985 */ /* 0x0003e6000c101b08 */
[----:B------:R-:W-:-:S02]  /*fd80*/  @!P0 LEA.HI.X R7, R213, R11, R158, 0x2, P6 ;  /* 0x0000000bd5078211 */ /* 0x000fc400030f149e */
[----:B0-----:R-:W-:-:S03]  /*fd90*/  @!P5 LEA R2, P1, R212, R10, 0x2 ;  /* 0x0000000ad402d211 */ /* 0x001fc600078210ff */
[----:B------:R0:W-:Y:S01]  /*fda0*/  @!P0 ST.E.64 desc[UR8][R6.64], R92 ;  /* 0x0000005c06008985 */ /* 0x0001e2000c101b08 */
[-C--:B------:R-:W-:Y:S02]  /*fdb0*/  @!P5 LEA.HI.X R3, R212, R11.reuse, R157, 0x2, P1 ;  /* 0x0000000bd403d211 */ /* 0x080fe400008f149d */
[----:B------:R-:W-:Y:S02]  /*fdc0*/  ISETP.GE.AND P1, PT, R208, UR4, PT ;  /* 0x00000004d0007c0c */ /* 0x000fe4000bf26270 */
[C---:B-1----:R-:W-:Y:S01]  /*fdd0*/  @!P4 LEA R4, P0, R211.reuse, R10, 0x2 ;  /* 0x0000000ad304c211 */ /* 0x042fe200078010ff */
[----:B------:R1:W-:Y:S03]  /*fde0*/  @!P5 ST.E.64 desc[UR8][R2.64], R96 ;  /* 0x000000600200d985 */ /* 0x0003e6000c101b08 */
[----:B------:R-:W-:Y:S02]  /*fdf0*/  @!P4 LEA.HI.X R5, R211, R11, R156, 0x2, P0 ;  /* 0x0000000bd305c211 */ /* 0x000fe400000f149c */
[----:B------:R-:W-:-:S02]  /*fe00*/  ISETP.GE.AND P0, PT, R207, UR4, PT ;  /* 0x00000004cf007c0c */ /* 0x000fc4000bf06270 */
[CC--:B0-----:R-:W-:Y:S01]  /*fe10*/  @!P3 LEA R6, P6, R210.reuse, R10.reuse, 0x2 ;  /* 0x0000000ad206b211 */ /* 0x0c1fe200078c10ff */
[----:B------:R-:W-:Y:S01]  /*fe20*/  @!P4 ST.E.64 desc[UR8][R4.64], R100 ;  /* 0x000000640400c985 */ /* 0x000fe2000c101b08 */
[----:B------:R-:W-:Y:S02]  /*fe30*/  ISETP.GE.AND P4, PT, R205, UR4, PT ;  /* 0x00000004cd007c0c */ /* 0x000fe4000bf86270 */
[----:B------:R-:W-:Y:S02]  /*fe40*/  @!P3 LEA.HI.X R7, R210, R11, R155, 0x2, P6 ;  /* 0x0000000bd207b211 */ /* 0x000fe400030f149b */
[-C--:B------:R-:W-:Y:S02]  /*fe50*/  @!P2 LEA R12, P6, R209, R10.reuse, 0x2 ;  /* 0x0000000ad10ca211 */ /* 0x080fe400078c10ff */
[----:B------:R-:W-:Y:S01]  /*fe60*/  @!P1 LEA R14, P5, R208, R10, 0x2 ;  /* 0x0000000ad00e9211 */ /* 0x000fe200078a10ff */
[----:B------:R-:W-:Y:S01]  /*fe70*/  @!P3 ST.E.64 desc[UR8][R6.64], R104 ;  /* 0x000000680600b985 */ /* 0x000fe2000c101b08 */
[----:B------:R-:W-:-:S02]  /*fe80*/  ISETP.GE.AND P3, PT, R206, UR4, PT ;  /* 0x00000004ce007c0c */ /* 0x000fc4000bf66270 */
[-C--:B------:R-:W-:Y:S02]  /*fe90*/  @!P2 LEA.HI.X R13, R209, R11.reuse, R154, 0x2, P6 ;  /* 0x0000000bd10da211 */ /* 0x080fe400030f149a */
[-C--:B------:R-:W-:Y:S02]  /*fea0*/  @!P1 LEA.HI.X R15, R208, R11.reuse, R153, 0x2, P5 ;  /* 0x0000000bd00f9211 */ /* 0x080fe400028f1499 */
[-C--:B------:R-:W-:Y:S01]  /*feb0*/  @!P0 LEA R20, P6, R207, R10.reuse, 0x2 ;  /* 0x0000000acf148211 */ /* 0x080fe200078c10ff */
[----:B------:R-:W-:Y:S01]  /*fec0*/  @!P2 ST.E.64 desc[UR8][R12.64], R108 ;  /* 0x0000006c0c00a985 */ /* 0x000fe2000c101b08 */
[----:B------:R-:W-:Y:S02]  /*fed0*/  @!P4 LEA R24, P5, R205, R10, 0x2 ;  /* 0x0000000acd18c211 */ /* 0x000fe400078a10ff */
[----:B------:R-:W-:Y:S01]  /*fee0*/  @!P0 LEA.HI.X R21, R207, R11, R152, 0x2, P6 ;  /* 0x0000000bcf158211 */ /* 0x000fe200030f1498 */
[----:B------:R0:W-:Y:S01]  /*fef0*/  @!P1 ST.E.64 desc[UR8][R14.64], R112 ;  /* 0x000000700e009985 */ /* 0x0001e2000c101b08 */
[----:B------:R-:W-:-:S02]  /*ff00*/  ISETP.GE.AND P2, PT, R204, UR4, PT ;  /* 0x00000004cc007c0c */ /* 0x000fc4000bf46270 */
[CC--:B------:R-:W-:Y:S01]  /*ff10*/  @!P3 LEA R22, P1, R206.reuse, R10.reuse, 0x2 ;  /* 0x0000000ace16b211 */ /* 0x0c0fe200078210ff */
[----:B------:R2:W-:Y:S01]  /*ff20*/  @!P0 ST.E.64 desc[UR8][R20.64], R116 ;  /* 0x0000007414008985 */ /* 0x0005e2000c101b08 */
[-C--:B------:R-:W-:Y:S02]  /*ff30*/  @!P4 LEA.HI.X R25, R205, R11.reuse, R236, 0x2, P5 ;  /* 0x0000000bcd19c211 */ /* 0x080fe400028f14ec */
[----:B------:R-:W-:Y:S02]  /*ff40*/  @!P3 LEA.HI.X R23, R206, R11, R237, 0x2, P1 ;  /* 0x0000000bce17b211 */ /* 0x000fe400008f14ed */
[----:B------:R-:W-:Y:S02]  /*ff50*/  ISETP.GE.AND P1, PT, R203, UR4, PT ;  /* 0x00000004cb007c0c */ /* 0x000fe4000bf26270 */
[----:B------:R-:W-:Y:S01]  /*ff60*/  ISETP.GE.AND P0, PT, R200, UR4, PT ;  /* 0x00000004c8007c0c */ /* 0x000fe2000bf06270 */
[----:B------:R3:W-:Y:S01]  /*ff70*/  @!P3 ST.E.64 desc[UR8][R22.64], R120 ;  /* 0x000000781600b985 */ /* 0x0007e2000c101b08 */
[----:B-1----:R-:W-:Y:S01]  /*ff80*/  SHF.R.S32.HI R3, RZ, 0x1f, R200 ;  /* 0x0000001fff037819 */ /* 0x002fe200000114c8 */
[----:B0-----:R-:W-:Y:S01]  /*ff90*/  VIADD R15, R16, 0xf0 ;  /* 0x000000f0100f7836 */ /* 0x001fe20000000000 */
[----:B------:R-:W-:Y:S01]  /*ffa0*/  @!P2 LEA R6, P5, R204, R10, 0x2 ;  /* 0x0000000acc06a211 */ /* 0x000fe200078a10ff */
[----:B------:R3:W-:Y:S01]  /*ffb0*/  @!P4 ST.E.64 desc[UR8][R24.64], R124 ;  /* 0x0000007c1800c985 */ /* 0x0007e2000c101b08 */
[----:B------:R-:W-:Y:S01]  /*ffc0*/  ISETP.GE.AND P4, PT, R17, UR4, PT ;  /* 0x0000000411007c0c */ /* 0x000fe2000bf86270 */
[----:B--2---:R-:W-:Y:S01]  /*ffd0*/  VIADD R20, R16, 0xf8 ;  /* 0x000000f810147836 */ /* 0x004fe20000000000 */
[----:B------:R-:W-:-:S02]  /*ffe0*/  ISETP.GE.AND P3, PT, R15, UR4, PT ;  /* 0x000000040f007c0c */ /* 0x000fc4000bf66270 */
[-C--:B------:R-:W-:Y:S02]  /*fff0*/  @!P2 LEA.HI.X R7, R204, R11.reuse, R235, 0x2, P5 ;  /* 0x0000000bcc07a211 */ /* 0x080fe400028f14eb */
[CC--:B------:R-:W-:Y:S02]  /*10000*/  @!P1 LEA R4, P6, R203.reuse, R10.reuse, 0x2 ;  /* 0x0000000acb049211 */ /* 0x0c0fe400078c10ff */
[----:B------:R-:W-:Y:S01]  /*10010*/  @!P0 LEA R2, P5, R200, R10, 0x2 ;  /* 0x0000000ac8028211 */ /* 0x000fe200078a10ff */
[----:B------:R3:W-:Y:S01]  /*10020*/  @!P2 ST.E.64 desc[UR8][R6.64], R128 ;  /* 0x000000800600a985 */ /* 0x0007e2000c101b08 */
        /* <DEDUP_REMOVED lines=8> */
[-C--:B------:R-:W-:Y:S02]  /*100b0*/  @!P4 LEA.HI.X R13, R17, R11.reuse, R14, 0x2, P5 ;  /* 0x0000000b110dc211 */ /* 0x080fe400028f140e */
[C---:B------:R-:W-:Y:S02]  /*100c0*/  @!P3 LEA R14, P5, R15.reuse, R10, 0x2 ;  /* 0x0000000a0f0eb211 */ /* 0x040fe400078a10ff */
[----:B------:R-:W-:Y:S01]  /*100d0*/  SHF.R.S32.HI R17, RZ, 0x1f, R20 ;  /* 0x0000001fff117819 */ /* 0x000fe20000011414 */
[----:B------:R3:W-:Y:S01]  /*100e0*/  @!P4 ST.E.64 desc[UR8][R12.64], R140 ;  /* 0x0000008c0c00c985 */ /* 0x0007e2000c101b08 */
[----:B------:R-:W-:-:S02]  /*100f0*/  @!P3 LEA.HI.X R15, R15, R11, R18, 0x2, P5 ;  /* 0x0000000b0f0fb211 */ /* 0x000fc400028f1412 */
[----:B------:R-:W-:-:S03]  /*10100*/  @!P6 LEA R10, P5, R20, R10, 0x2 ;  /* 0x0000000a140ae211 */ /* 0x000fc600078a10ff */
[----:B------:R3:W-:Y:S01]  /*10110*/  @!P3 ST.E.64 desc[UR8][R14.64], R144 ;  /* 0x000000900e00b985 */ /* 0x0007e2000c101b08 */
[----:B------:R-:W-:-:S05]  /*10120*/  @!P6 LEA.HI.X R11, R20, R11, R17, 0x2, P5 ;  /* 0x0000000b140be211 */ /* 0x000fca00028f1411 */
[----:B------:R3:W-:Y:S04]  /*10130*/  @!P6 ST.E.64 desc[UR8][R10.64], R148 ;  /* 0x000000940a00e985 */ /* 0x0007e8000c101b08 */
.L_x_1294:
[----:B------:R-:W-:Y:S05]  /*10140*/  BSYNC B1 ;  /* 0x0000000000017941 */ /* 0x000fea0003800000 */
.L_x_1293:
[----:B------:R-:W-:Y:S01]  /*10150*/  ISETP.GE.AND P0, PT, R8, UR12, PT ;  /* 0x0000000c08007c0c */ /* 0x000fe2000bf06270 */
[----:B---3--:R0:W3:Y:S04]  /*10160*/  SHFL.IDX PT, R15, R9, 0x1, 0x1c1f ;  /* 0x003c1f00090f7f89 */ /* 0x0080e800000e0000 */
[----:B------:R0:W4:Y:S08]  /*10170*/  SHFL.IDX PT, R17, R0, 0x1, 0x1c1f ;  /* 0x003c1f0000117f89 */ /* 0x00013000000e0000 */
[----:B0-----:R-:W-:Y:S05]  /*10180*/  @P0 BRA `(.L_x_1292) ;  /* 0x0000001800440947 */ /* 0x001fea0003800000 */
[----:B------:R-:W-:Y:S01]  /*10190*/  ULDC UR4, c[0x0][0xac8] ;  /* 0x0002b20000047ab9 */ /* 0x000fe20000000800 */
[----:B------:R-:W-:Y:S01]  /*101a0*/  ULDC.64 UR8, c[0x0][0x208] ;  /* 0x0000820000087ab9 */ /* 0x000fe20000000a00 */
[C---:B------:R-:W-:Y:S01]  /*101b0*/  ISETP.GE.AND P4, PT, R16.reuse, UR4, PT ;  /* 0x0000000410007c0c */ /* 0x040fe2000bf86270 */
[C---:B------:R-:W-:Y:S01]  /*101c0*/  VIADD R0, R16.reuse, 0xf0 ;  /* 0x000000f010007836 */ /* 0x040fe20000000000 */
[----:B------:R-:W-:Y:S01]  /*101d0*/  ISETP.GE.AND P5, PT, R229, UR4, PT ;  /* 0x00000004e5007c0c */ /* 0x000fe2000bfa6270 */
[----:B------:R-:W-:Y:S01]  /*101e0*/  VIADD R14, R16, 0xe8 ;  /* 0x000000e8100e7836 */ /* 0x000fe20000000000 */
[----:B------:R-:W-:Y:S02]  /*101f0*/  ISETP.GE.AND P2, PT, R228, UR4, PT ;  /* 0x00000004e4007c0c */ /* 0x000fe4000bf46270 */
[----:B------:R-:W-:-:S07]  /*10200*/  ISETP.GE.AND P1, PT, R227, UR4, PT ;  /* 0x00000004e3007c0c */ /* 0x000fce000bf26270 */
[CC--:B----4-:R-:W-:Y:S02]  /*10210*/  @!P4 LEA R2, P0, R16.reuse, R17.reuse, 0x2 ;  /* 0x000000111002c211 */ /* 0x0d0fe400078010ff */
[C---:B------:R-:W-:Y:S02]  /*10220*/  @!P5 LEA R4, P3, R229.reuse, R17, 0x2 ;  /* 0x00000011e504d211 */ /* 0x040fe400078610ff */
[-C--:B---3--:R-:W-:Y:S02]  /*10230*/  @!P4 LEA.HI.X R3, R16, R15.reuse, R175, 0x2, P0 ;  /* 0x0000000f1003c211 */ /* 0x088fe400000f14af */
[----:B------:R-:W-:Y:S02]  /*10240*/  ISETP.GE.AND P0, PT, R226, UR4, PT ;  /* 0x00000004e2007c0c */ /* 0x000fe4000bf06270 */
[----:B------:R-:W-:Y:S01]  /*10250*/  @!P5 LEA.HI.X R5, R229, R15, R174, 0x2, P3 ;  /* 0x0000000fe505d211 */ /* 0x000fe200018f14ae */
[----:B------:R0:W-:Y:S01]  /*10260*/  @!P4 ST.E.64 desc[UR8][R2.64], R26 ;  /* 0x0000001a0200c985 */ /* 0x0001e2000c101b08 */
[----:B------:R-:W-:-:S02]  /*10270*/  @!P2 LEA R6, P6, R228, R17, 0x2 ;  /* 0x00000011e406a211 */ /* 0x000fc400078c10ff */
[----:B------:R-:W-:Y:S01]  /*10280*/  ISETP.GE.AND P3, PT, R225, UR4, PT ;  /* 0x00000004e1007c0c */ /* 0x000fe2000bf66270 */
[----:B------:R3:W-:Y:S01]  /*10290*/  @!P5 ST.E.64 desc[UR8][R4.64], R30 ;  /* 0x0000001e0400d985 */ /* 0x0007e2000c101b08 */
[C---:B------:R-:W-:Y:S02]  /*102a0*/  @!P1 LEA R8, P5, R227.reuse, R17, 0x2 ;  /* 0x00000011e3089211 */ /* 0x040fe400078a10ff */
[----:B------:R-:W-:Y:S02]  /*102b0*/  @!P2 LEA.HI.X R7, R228, R15, R173, 0x2, P6 ;  /* 0x0000000fe407a211 */ /* 0x000fe400030f14ad */
[----:B------:R-:W-:Y:S02]  /*102c0*/  ISETP.GE.AND P4, PT, R224, UR4, PT ;  /* 0x00000004e0007c0c */ /* 0x000fe4000bf86270 */
[----:B-1----:R-:W-:Y:S01]  /*102d0*/  @!P0 LEA R10, P6, R226, R17, 0x2 ;  /* 0x00000011e20a8211 */ /* 0x002fe200078c10ff */
[----:B------:R1:W-:Y:S01]  /*102e0*/  @!P2 ST.E.64 desc[UR8][R6.64], R34 ;  /* 0x000000220600a985 */ /* 0x0003e2000c101b08 */
[----:B------:R-:W-:-:S02]  /*102f0*/  @!P1 LEA.HI.X R9, R227, R15, R172, 0x2, P5 ;  /* 0x0000000fe3099211 */ /* 0x000fc400028f14ac */
[----:B------:R-:W-:Y:S02]  /*10300*/  ISETP.GE.AND P5, PT, R223, UR4, PT ;  /* 0x00000004df007c0c */ /* 0x000fe4000bfa6270 */
[----:B--2---:R-:W-:Y:S01]  /*10310*/  @!P0 LEA.HI.X R11, R226, R15, R171, 0x2, P6 ;  /* 0x0000000fe20b8211 */ /* 0x004fe200030f14ab */
[----:B------:R2:W-:Y:S01]  /*10320*/  @!P1 ST.E.64 desc[UR8][R8.64], R38 ;  /* 0x0000002608009985 */ /* 0x0005e2000c101b08 */
[-C--:B0-----:R-:W-:Y:S02]  /*10330*/  @!P3 LEA R2, P6, R225, R17.reuse, 0x2 ;  /* 0x00000011e102b211 */ /* 0x081fe400078c10ff */
[----:B------:R-:W-:Y:S01]  /*10340*/  ISETP.GE.AND P1, PT, R221, UR4, PT ;  /* 0x00000004dd007c0c */ /* 0x000fe2000bf26270 */
[----:B------:R0:W-:Y:S01]  /*10350*/  @!P0 ST.E.64 desc[UR8][R10.64], R42 ;  /* 0x0000002a0a008985 */ /* 0x0001e2000c101b08 */
[----:B------:R-:W-:Y:S02]  /*10360*/  ISETP.GE.AND P0, PT, R222, UR4, PT ;  /* 0x00000004de007c0c */ /* 0x000fe4000bf06270 */
[----:B---3--:R-:W-:-:S02]  /*10370*/  @!P4 LEA R4, P2, R224, R17, 0x2 ;  /* 0x00000011e004c211 */ /* 0x008fc400078410ff */
[----:B------:R-:W-:Y:S02]  /*10380*/  @!P3 LEA.HI.X R3, R225, R15, R170, 0x2, P6 ;  /* 0x0000000fe103b211 */ /* 0x000fe400030f14aa */
[C---:B------:R-:W-:Y:S02]  /*10390*/  @!P5 LEA R12, P6, R223.reuse, R17, 0x2 ;  /* 0x00000011df0cd211 */ /* 0x040fe400078c10ff */
[-C--:B------:R-:W-:Y:S01]  /*103a0*/  @!P4 LEA.HI.X R5, R224, R15.reuse, R169, 0x2, P2 ;  /* 0x0000000fe005c211 */ /* 0x080fe200010f14a9 */
[----:B------:R3:W-:Y:S01]  /*103b0*/  @!P3 ST.E.64 desc[UR8][R2.64], R46 ;  /* 0x0000002e0200b985 */ /* 0x0007e2000c101b08 */
[----:B------:R-:W-:Y:S02]  /*103c0*/  ISETP.GE.AND P2, PT, R220, UR4, PT ;  /* 0x00000004dc007c0c */ /* 0x000fe4000bf46270 */
[----:B------:R-:W-:Y:S01]  /*103d0*/  @!P5 LEA.HI.X R13, R223, R15, R168, 0x2, P6 ;  /* 0x0000000fdf0dd211 */ /* 0x000fe200030f14a8 */
[----:B------:R4:W-:Y:S01]  /*103e0*/  @!P4 ST.E.64 desc[UR8][R4.64], R50 ;  /* 0x000000320400c985 */ /* 0x0009e2000c101b08 */
[----:B-1----:R-:W-:-:S02]  /*103f0*/  @!P0 LEA R6, P4, R222, R17, 0x2 ;  /* 0x00000011de068211 */ /* 0x002fc400078810ff */
[----:B------:R-:W-:Y:S01]  /*10400*/  ISETP.GE.AND P3, PT, R219, UR4, PT ;  /* 0x00000004db007c0c */ /* 0x000fe2000bf66270 */
[----:B------:R1:W-:Y:S01]  /*10410*/  @!P5 ST.E.64 desc[UR8][R12.64], R54 ;  /* 0x000000360c00d985 */ /* 0x0003e2000c101b08 */
[C---:B--2---:R-:W-:Y:S02]  /*10420*/  @!P1 LEA R8, P5, R221.reuse, R17, 0x2 ;  /* 0x00000011dd089211 */ /* 0x044fe400078a10ff */
[-C--:B------:R-:W-:Y:S02]  /*10430*/  @!P0 LEA.HI.X R7, R222, R15.reuse, R167, 0x2, P4 ;  /* 0x0000000fde078211 */ /* 0x080fe400020f14a7 */
[----:B------:R-:W-:Y:S02]  /*10440*/  ISETP.GE.AND P4, PT, R218, UR4, PT ;  /* 0x00000004da007c0c */ /* 0x000fe4000bf86270 */
[----:B------:R-:W-:Y:S01]  /*10450*/  @!P1 LEA.HI.X R9, R221, R15, R166, 0x2, P5 ;  /* 0x0000000fdd099211 */ /* 0x000fe200028f14a6 */
[----:B------:R-:W-:Y:S01]  /*10460*/  @!P0 ST.E.64 desc[UR8][R6.64], R58 ;  /* 0x0000003a06008985 */ /* 0x000fe2000c101b08 */
[----:B------:R-:W-:-:S02]  /*10470*/  ISETP.GE.AND P5, PT, R217, UR4, PT ;  /* 0x00000004d9007c0c */ /* 0x000fc4000bfa6270 */
[C---:B0-----:R-:W-:Y:S01]  /*10480*/  @!P2 LEA R10, P6, R220.reuse, R17, 0x2 ;  /* 0x00000011dc0aa211 */ /* 0x041fe200078c10ff */
[----:B------:R0:W-:Y:S01]  /*10490*/  @!P1 ST.E.64 desc[UR8][R8.64], R62 ;  /* 0x0000003e08009985 */ /* 0x0001e2000c101b08 */
[----:B------:R-:W-:Y:S02]  /*104a0*/  ISETP.GE.AND P1, PT, R215, UR4, PT ;  /* 0x00000004d7007c0c */ /* 0x000fe4000bf26270 */
[----:B------:R-:W-:Y:S02]  /*104b0*/  @!P2 LEA.HI.X R11, R220, R15, R165, 0x2, P6 ;  /* 0x0000000fdc0ba211 */ /* 0x000fe400030f14a5 */
[-C--:B---3--:R-:W-:Y:S02]  /*104c0*/  @!P3 LEA R2, P6, R219, R17.reuse, 0x2 ;  /* 0x00000011db02b211 */ /* 0x088fe400078c10ff */
[----:B----4-:R-:W-:Y:S01]  /*104d0*/  @!P4 LEA R4, P0, R218, R17, 0x2 ;  /* 0x00000011da04c211 */ /* 0x010fe200078010ff */
[----:B------:R2:W-:Y:S01]  /*104e0*/  @!P2 ST.E.64 desc[UR8][R10.64], R66 ;  /* 0x000000420a00a985 */ /* 0x0005e2000c101b08 */
[----:B------:R-:W-:-:S02]  /*104f0*/  ISETP.GE.AND P2, PT, R216, UR4, PT ;  /* 0x00000004d8007c0c */ /* 0x000fc4000bf46270 */
[----:B------:R-:W-:Y:S02]  /*10500*/  @!P3 LEA.HI.X R3, R219, R15, R164, 0x2, P6 ;  /* 0x0000000fdb03b211 */ /* 0x000fe400030f14a4 */
[C---:B-1----:R-:W-:Y:S02]  /*10510*/  @!P5 LEA R12, P6, R217.reuse, R17, 0x2 ;  /* 0x00000011d90cd211 */ /* 0x042fe400078c10ff */
[-C--:B------:R-:W-:Y:S01]  /*10520*/  @!P4 LEA.HI.X R5, R218, R15.reuse, R163, 0x2, P0 ;  /* 0x0000000fda05c211 */ /* 0x080fe200000f14a3 */
[----:B------:R1:W-:Y:S01]  /*10530*/  @!P3 ST.E.64 desc[UR8][R2.64], R70 ;  /* 0x000000460200b985 */ /* 0x0003e2000c101b08 */
[----:B------:R-:W-:Y:S02]  /*10540*/  ISETP.GE.AND P0, PT, R214, UR4, PT ;  /* 0x00000004d6007c0c */ /* 0x000fe4000bf06270 */
[----:B------:R-:W-:Y:S01]  /*10550*/  @!P5 LEA.HI.X R13, R217, R15, R162, 0x2, P6 ;  /* 0x0000000fd90dd211 */ /* 0x000fe200030f14a2 */
[----:B------:R3:W-:Y:S01]  /*10560*/  @!P4 ST.E.64 desc[UR8][R4.64], R74 ;  /* 0x0000004a0400c985 */ /* 0x0007e2000c101b08 */
[----:B0-----:R-:W-:-:S02]  /*10570*/  @!P1 LEA R8, P3, R215, R17, 0x2 ;  /* 0x00000011d7089211 */ /* 0x001fc400078610ff */
[----:B------:R-:W-:Y:S01]  /*10580*/  @!P2 LEA R6, P6, R216, R17, 0x2 ;  /* 0x00000011d806a211 */ /* 0x000fe200078c10ff */
[----:B------:R0:W-:Y:S01]  /*10590*/  @!P5 ST.E.64 desc[UR8][R12.64], R78 ;  /* 0x0000004e0c00d985 */ /* 0x0001e2000c101b08 */
[----:B------:R-:W-:Y:S02]  /*105a0*/  ISETP.GE.AND P5, PT, R213, UR4, PT ;  /* 0x00000004d5007c0c */ /* 0x000fe4000bfa6270 */
[----:B------:R-:W-:Y:S02]  /*105b0*/  ISETP.GE.AND P4, PT, R212, UR4, PT ;  /* 0x00000004d4007c0c */ /* 0x000fe4000bf86270 */
[----:B------:R-:W-:Y:S02]  /*105c0*/  @!P2 LEA.HI.X R7, R216, R15, R161, 0x2, P6 ;  /* 0x0000000fd807a211 */ /* 0x000fe400030f14a1 */
[----:B--2---:R-:W-:Y:S02]  /*105d0*/  @!P0 LEA R10, P6, R214, R17, 0x2 ;  /* 0x00000011d60a8211 */ /* 0x004fe400078c10ff */
[----:B------:R-:W-:Y:S01]  /*105e0*/  @!P1 LEA.HI.X R9, R215, R15, R160, 0x2, P3 ;  /* 0x0000000fd7099211 */ /* 0x000fe200018f14a0 */
[----:B------:R2:W-:Y:S01]  /*105f0*/  @!P2 ST.E.64 desc[UR8][R6.64], R82 ;  /* 0x000000520600a985 */ /* 0x0005e2000c101b08 */
[----:B------:R-:W-:-:S02]  /*10600*/  ISETP.GE.AND P3, PT, R211, UR4, PT ;  /* 0x00000004d3007c0c */ /* 0x000fc4000bf66270 */
[----:B------:R-:W-:Y:S01]  /*10610*/  @!P0 LEA.HI.X R11, R214, R15, R159, 0x2, P6 ;  /* 0x0000000fd60b8211 */ /* 0x000fe200030f149f */
[----:B------:R4:W-:Y:S01]  /*10620*/  @!P1 ST.E.64 desc[UR8][R8.64], R86 ;  /* 0x0000005608009985 */ /* 0x0009e2000c101b08 */
[CC--:B-1----:R-:W-:Y:S02]  /*10630*/  @!P5 LEA R2, P2, R213.reuse, R17.reuse, 0x2 ;  /* 0x00000011d502d211 */ /* 0x0c2fe400078410ff */
[----:B---3--:R-:W-:Y:S01]  /*10640*/  @!P4 LEA R4, P1, R212, R17, 0x2 ;  /* 0x00000011d404c211 */ /* 0x008fe200078210ff */
[----:B------:R1:W-:Y:S01]  /*10650*/  @!P0 ST.E.64 desc[UR8][R10.64], R90 ;  /* 0x0000005a0a008985 */ /* 0x0003e2000c101b08 */
[----:B------:R-:W-:Y:S02]  /*10660*/  ISETP.GE.AND P0, PT, R210, UR4, PT ;  /* 0x00000004d2007c0c */ /* 0x000fe4000bf06270 */
[----:B------:R-:W-:Y:S02]  /*10670*/  @!P5 LEA.HI.X R3, R213, R15, R158, 0x2, P2 ;  /* 0x0000000fd503d211 */ /* 0x000fe400010f149e */
[----:B------:R-:W-:-:S02]  /*10680*/  ISETP.GE.AND P2, PT, R209, UR4, PT ;  /* 0x00000004d1007c0c */ /* 0x000fc4000bf46270 */
[----:B------:R-:W-:Y:S01]  /*10690*/  @!P4 LEA.HI.X R5, R212, R15, R157, 0x2, P1 ;  /* 0x0000000fd405c211 */ /* 0x000fe200008f149d */
[----:B------:R3:W-:Y:S01]  /*106a0*/  @!P5 ST.E.64 desc[UR8][R2.64], R94 ;  /* 0x0000005e0200d985 */ /* 0x0007e2000c101b08 */
[C---:B0-----:R-:W-:Y:S02]  /*106b0*/  @!P3 LEA R12, P6, R211.reuse, R17, 0x2 ;  /* 0x00000011d30cb211 */ /* 0x041fe400078c10ff */
[----:B------:R-:W-:Y:S01]  /*106c0*/  ISETP.GE.AND P1, PT, R208, UR4, PT ;  /* 0x00000004d0007c0c */ /* 0x000fe2000bf26270 */
[----:B------:R-:W-:Y:S01]  /*106d0*/  @!P4 ST.E.64 desc[UR8][R4.64], R98 ;  /* 0x000000620400c985 */ /* 0x000fe2000c101b08 */
[----:B------:R-:W-:Y:S02]  /*106e0*/  @!P3 LEA.HI.X R13, R211, R15, R156, 0x2, P6 ;  /* 0x0000000fd30db211 */ /* 0x000fe400030f149c */
[----:B------:R-:W-:Y:S02]  /*106f0*/  ISETP.GE.AND P4, PT, R207, UR4, PT ;  /* 0x00000004cf007c0c */ /* 0x000fe4000bf86270 */
[-C--:B--2---:R-:W-:Y:S01]  /*10700*/  @!P0 LEA R6, P6, R210, R17.reuse, 0x2 ;  /* 0x00000011d2068211 */ /* 0x084fe200078c10ff */
[----:B------:R0:W-:Y:S01]  /*10710*/  @!P3 ST.E.64 desc[UR8][R12.64], R102 ;  /* 0x000000660c00b985 */ /* 0x0001e2000c101b08 */
[----:B----4-:R-:W-:-:S02]  /*10720*/  @!P2 LEA R8, P3, R209, R17, 0x2 ;  /* 0x00000011d108a211 */ /* 0x010fc400078610ff */
[-C--:B------:R-:W-:Y:S02]  /*10730*/  @!P0 LEA.HI.X R7, R210, R15.reuse, R155, 0x2, P6 ;  /* 0x0000000fd2078211 */ /* 0x080fe400030f149b */
[----:B------:R-:W-:Y:S02]  /*10740*/  @!P2 LEA.HI.X R9, R209, R15, R154, 0x2, P3 ;  /* 0x0000000fd109a211 */ /* 0x000fe400018f149a */
[----:B------:R-:W-:Y:S01]  /*10750*/  ISETP.GE.AND P3, PT, R205, UR4, PT ;  /* 0x00000004cd007c0c */ /* 0x000fe2000bf66270 */
[----:B------:R2:W-:Y:S01]  /*10760*/  @!P0 ST.E.64 desc[UR8][R6.64], R106 ;  /* 0x0000006a06008985 */ /* 0x0005e2000c101b08 */
[-C--:B-1----:R-:W-:Y:S02]  /*10770*/  @!P1 LEA R10, P6, R208, R17.reuse, 0x2 ;  /* 0x00000011d00a9211 */ /* 0x082fe400078c10ff */
[----:B------:R-:W-:Y:S01]  /*10780*/  ISETP.GE.AND P5, PT, R206, UR4, PT ;  /* 0x00000004ce007c0c */ /* 0x000fe2000bfa6270 */
[----:B------:R1:W-:Y:S01]  /*10790*/  @!P2 ST.E.64 desc[UR8][R8.64], R110 ;  /* 0x0000006e0800a985 */ /* 0x0003e2000c101b08 */
[----:B---3--:R-:W-:-:S02]  /*107a0*/  @!P4 LEA R2, P0, R207, R17, 0x2 ;  /* 0x00000011cf02c211 */ /* 0x008fc400078010ff */
[-C--:B------:R-:W-:Y:S02]  /*107b0*/  @!P1 LEA.HI.X R11, R208, R15.reuse, R153, 0x2, P6 ;  /* 0x0000000fd00b9211 */ /* 0x080fe400030f1499 */
[----:B------:R-:W-:Y:S02]  /*107c0*/  @!P4 LEA.HI.X R3, R207, R15, R152, 0x2, P0 ;  /* 0x0000000fcf03c211 */ /* 0x000fe400000f1498 */
[----:B------:R-:W-:Y:S01]  /*107d0*/  ISETP.GE.AND P0, PT, R204, UR4, PT ;  /* 0x00000004cc007c0c */ /* 0x000fe2000bf06270 */
[----:B------:R-:W-:Y:S01]  /*107e0*/  @!P1 ST.E.64 desc[UR8][R10.64], R114 ;  /* 0x000000720a009985 */ /* 0x000fe2000c101b08 */
[----:B0-----:R-:W-:Y:S02]  /*107f0*/  @!P3 LEA R12, P2, R205, R17, 0x2 ;  /* 0x00000011cd0cb211 */ /* 0x001fe400078410ff */
[----:B------:R-:W-:Y:S01]  /*10800*/  ISETP.GE.AND P1, PT, R14, UR4, PT ;  /* 0x000000040e007c0c */ /* 0x000fe2000bf26270 */
[----:B------:R0:W-:Y:S01]  /*10810*/  @!P4 ST.E.64 desc[UR8][R2.64], R118 ;  /* 0x000000760200c985 */ /* 0x0001e2000c101b08 */
[----:B------:R-:W-:-:S02]  /*10820*/  ISETP.GE.AND P4, PT, R203, UR4, PT ;  /* 0x00000004cb007c0c */ /* 0x000fc4000bf86270 */
[----:B------:R-:W-:Y:S02]  /*10830*/  @!P5 LEA R4, P6, R206, R17, 0x2 ;  /* 0x00000011ce04d211 */ /* 0x000fe400078c10ff */
[-C--:B------:R-:W-:Y:S02]  /*10840*/  @!P3 LEA.HI.X R13, R205, R15.reuse, R236, 0x2, P2 ;  /* 0x0000000fcd0db211 */ /* 0x080fe400010f14ec */
[----:B------:R-:W-:Y:S02]  /*10850*/  ISETP.GE.AND P2, PT, R0, UR4, PT ;  /* 0x0000000400007c0c */ /* 0x000fe4000bf46270 */
[----:B------:R-:W-:Y:S02]  /*10860*/  @!P5 LEA.HI.X R5, R206, R15, R237, 0x2, P6 ;  /* 0x0000000fce05d211 */ /* 0x000fe400030f14ed */
[C---:B--2---:R-:W-:Y:S02]  /*10870*/  @!P0 LEA R6, P6, R204.reuse, R17, 0x2 ;  /* 0x00000011cc068211 */ /* 0x044fe400078c10ff */
[----:B-1----:R-:W-:Y:S01]  /*10880*/  SHF.R.S32.HI R9, RZ, 0x1f, R14 ;  /* 0x0000001fff097819 */ /* 0x002fe2000001140e */
[----:B------:R1:W-:Y:S01]  /*10890*/  @!P5 ST.E.64 desc[UR8][R4.64], R122 ;  /* 0x0000007a0400d985 */ /* 0x0003e2000c101b08 */
[----:B------:R-:W-:-:S02]  /*108a0*/  @!P0 LEA.HI.X R7, R204, R15, R235, 0x2, P6 ;  /* 0x0000000fcc078211 */ /* 0x000fc400030f14eb */
[C---:B0-----:R-:W-:Y:S01]  /*108b0*/  @!P4 LEA R2, P6, R203.reuse, R17, 0x2 ;  /* 0x00000011cb02c211 */ /* 0x041fe200078c10ff */
[----:B------:R0:W-:Y:S01]  /*108c0*/  @!P3 ST.E.64 desc[UR8][R12.64], R126 ;  /* 0x0000007e0c00b985 */ /* 0x0001e2000c101b08 */
[----:B------:R-:W-:Y:S02]  /*108d0*/  ISETP.GE.AND P5, PT, R200, UR4, PT ;  /* 0x00000004c8007c0c */ /* 0x000fe4000bfa6270 */
[----:B------:R-:W-:Y:S01]  /*108e0*/  @!P4 LEA.HI.X R3, R203, R15, R234, 0x2, P6 ;  /* 0x0000000fcb03c211 */ /* 0x000fe200030f14ea */
[----:B------:R0:W-:Y:S01]  /*108f0*/  @!P0 ST.E.64 desc[UR8][R6.64], R130 ;  /* 0x0000008206008985 */ /* 0x0001e2000c101b08 */
[-C--:B------:R-:W-:Y:S02]  /*10900*/  @!P2 LEA R10, P6, R0, R17.reuse, 0x2 ;  /* 0x00000011000aa211 */ /* 0x080fe400078c10ff */
[----:B------:R-:W-:Y:S01]  /*10910*/  @!P1 LEA R8, P3, R14, R17, 0x2 ;  /* 0x000000110e089211 */ /* 0x000fe200078610ff */
[----:B------:R0:W-:Y:S01]  /*10920*/  @!P4 ST.E.64 desc[UR8][R2.64], R134 ;  /* 0x000000860200c985 */ /* 0x0001e2000c101b08 */
[----:B-1----:R-:W-:-:S02]  /*10930*/  SHF.R.S32.HI R5, RZ, 0x1f, R0 ;  /* 0x0000001fff057819 */ /* 0x002fc40000011400 */
[-C--:B------:R-:W-:Y:S02]  /*10940*/  @!P1 LEA.HI.X R9, R14, R15.reuse, R9, 0x2, P3 ;  /* 0x0000000f0e099211 */ /* 0x080fe400018f1409 */
[----:B------:R-:W-:Y:S01]  /*10950*/  @!P2 LEA.HI.X R11, R0, R15, R5, 0x2, P6 ;  /* 0x0000000f000ba211 */ /* 0x000fe200030f1405 */
[----:B------:R-:W-:Y:S01]  /*10960*/  VIADD R0, R16, 0xf8 ;  /* 0x000000f810007836 */ /* 0x000fe20000000000 */
[----:B------:R-:W-:Y:S02]  /*10970*/  SHF.R.S32.HI R14, RZ, 0x1f, R200 ;  /* 0x0000001fff0e7819 */ /* 0x000fe400000114c8 */
[----:B------:R-:W-:Y:S02]  /*10980*/  @!P5 LEA R4, P3, R200, R17, 0x2 ;  /* 0x00000011c804d211 */ /* 0x000fe400078610ff */
[----:B------:R-:W-:Y:S02]  /*10990*/  ISETP.GE.AND P0, PT, R0, UR4, PT ;  /* 0x0000000400007c0c */ /* 0x000fe4000bf06270 */
[----:B------:R-:W-:-:S05]  /*109a0*/  @!P5 LEA.HI.X R5, R200, R15, R14, 0x2, P3 ;  /* 0x0000000fc805d211 */ /* 0x000fca00018f140e */
[----:B------:R0:W-:Y:S04]  /*109b0*/  @!P5 ST.E.64 desc[UR8][R4.64], R138 ;  /* 0x0000008a0400d985 */ /* 0x0001e8000c101b08 */
[----:B------:R0:W-:Y:S04]  /*109c0*/  @!P1 ST.E.64 desc[UR8][R8.64], R142 ;  /* 0x0000008e08009985 */ /* 0x0001e8000c101b08 */
[----:B------:R0:W-:Y:S01]  /*109d0*/  @!P2 ST.E.64 desc[UR8][R10.64], R146 ;  /* 0x000000920a00a985 */ /* 0x0001e2000c101b08 */
[----:B------:R-:W-:Y:S05]  /*109e0*/  @P0 BRA `(.L_x_1292) ;  /* 0x00000010002c0947 */ /* 0x000fea0003800000 */
[----:B0-----:R-:W-:Y:S01]  /*109f0*/  LEA R2, P0, R0, R17, 0x2 ;  /* 0x0000001100027211 */ /* 0x001fe200078010ff */
[----:B------:R-:W-:Y:S01]  /*10a00*/  ULDC.64 UR8, c[0x0][0x208] ;  /* 0x0000820000087ab9 */ /* 0x000fe20000000a00 */
[----:B------:R-:W-:-:S04]  /*10a10*/  SHF.R.S32.HI R3, RZ, 0x1f, R0 ;  /* 0x0000001fff037819 */ /* 0x000fc80000011400 */
[----:B------:R-:W-:-:S05]  /*10a20*/  LEA.HI.X R3, R0, R15, R3, 0x2, P0 ;  /* 0x0000000f00037211 */ /* 0x000fca00000f1403 */
[----:B------:R0:W-:Y:S01]  /*10a30*/  ST.E.64 desc[UR8][R2.64], R150 ;  /* 0x0000009602007985 */ /* 0x0001e2000c101b08 */
[----:B------:R-:W-:Y:S05]  /*10a40*/  BRA `(.L_x_1292) ;  /* 0x0000001000147947 */ /* 0x000fea0003800000 */
.L_x_1283:
[----:B------:R-:W-:Y:S01]  /*10a50*/  ULDC.64 UR8, c[0x0][0xc00] ;  /* 0x0003000000087ab9 */ /* 0x000fe20000000a00 */
[----:B------:R-:W-:Y:S01]  /*10a60*/  R2UR UR4, R231 ;  /* 0x00000000e70472ca */ /* 0x000fe200000e0000 */
[----:B------:R-:W-:Y:S01]  /*10a70*/  UISETP.NE.U32.AND UP0, UPT, UR8, URZ, UPT ;  /* 0x0000003f0800728c */ /* 0x000fe2000bf05070 */
[----:B------:R-:W-:Y:S01]  /*10a80*/  R2UR UR10, R23 ;  /* 0x00000000170a72ca */ /* 0x000fe200000e0000 */
[----:B------:R-:W-:Y:S02]  /*10a90*/  ULDC.64 UR12, c[0x0][0x208] ;  /* 0x00008200000c7ab9 */ /* 0x000fe40000000a00 */
[----:B------:R-:W-:-:S03]  /*10aa0*/  UISETP.NE.AND.EX UP0, UPT, UR9, URZ, UPT, UP0 ;  /* 0x0000003f0900728c */ /* 0x000fc6000bf05300 */
[----:B------:R-:W-:-:S03]  /*10ab0*/  ULDC.64 UR8, c[0x0][0xc00] ;  /* 0x0003000000087ab9 */ /* 0x000fc60000000a00 */
[----:B------:R-:W-:Y:S02]  /*10ac0*/  PLOP3.LUT P1, PT, PT, PT, UP0, 0x80, 0x0 ;  /* 0x000000000000781c */ /* 0x000fe40003f2f008 */
[----:B------:R-:W-:-:S06]  /*10ad0*/  UIMAD.WIDE UR8, UR4, 0x4, UR8 ;  /* 0x00000004040878a5 */ /* 0x000fcc000f8e0208 */
[----:B------:R-:W-:Y:S02]  /*10ae0*/  IMAD.U32 R2, RZ, RZ, UR8 ;  /* 0x00000008ff027e24 */ /* 0x000fe4000f8e00ff */
[----:B------:R-:W-:Y:S01]  /*10af0*/  IMAD.U32 R3, RZ, RZ, UR9 ;  /* 0x00000009ff037e24 */ /* 0x000fe2000f8e00ff */
[----:B------:R-:W0:Y:S01]  /*10b00*/  S2R R6, SR_TID.X ;  /* 0x0000000000067919 */ /* 0x000e220000002100 */
[----:B------:R-:W-:-:S03]  /*10b10*/  ULDC.64 UR8, c[0x0][0xc08] ;  /* 0x0003020000087ab9 */ /* 0x000fc60000000a00 */
[----:B------:R-:W2:Y:S01]  /*10b20*/  @P1 LDG.E R7, desc[UR12][R2.64] ;  /* 0x0000000c02071981 */ /* 0x000ea2000c1e1900 */
[----:B------:R-:W-:-:S04]  /*10b30*/  UISETP.NE.U32.AND UP1, UPT, UR8, URZ, UPT ;  /* 0x0000003f0800728c */ /* 0x000fc8000bf25070 */
[----:B------:R-:W-:-:S06]  /*10b40*/  UISETP.NE.AND.EX UP1, UPT, UR9, URZ, UPT, UP1 ;  /* 0x0000003f0900728c */ /* 0x000fcc000bf25310 */
[----:B------:R-:W-:-:S05]  /*10b50*/  PLOP3.LUT P2, PT, PT, PT, UP1, 0x80, 0x0 ;  /* 0x000000000000781c */ /* 0x000fca0003f4f018 */
[----:B------:R-:W-:Y:S02]  /*10b60*/  @UP1 ULDC.64 UR8, c[0x0][0xc08] ;  /* 0x0003020000081ab9 */ /* 0x000fe40000000a00 */
[----:B------:R-:W-:Y:S02]  /*10b70*/  @UP1 UIMAD.WIDE UR8, UR4, 0x4, UR8 ;  /* 0x00000004040818a5 */ /* 0x000fe4000f8e0208 */
[----:B------:R-:W-:Y:S01]  /*10b80*/  UISETP.NE.AND UP1, UPT, UR10, URZ, UPT ;  /* 0x0000003f0a00728c */ /* 0x000fe2000bf25270 */
[----:B------:R-:W-:Y:S02]  /*10b90*/  ULDC UR4, c[0x0][0xa88] ;  /* 0x0002a20000047ab9 */ /* 0x000fe40000000800 */
[----:B------:R-:W-:Y:S02]  /*10ba0*/  IMAD.U32 R0, RZ, RZ, UR4 ;  /* 0x00000004ff007e24 */ /* 0x000fe4000f8e00ff */
[----:B------:R-:W-:Y:S02]  /*10bb0*/  IMAD.U32 R4, RZ, RZ, UR8 ;  /* 0x00000008ff047e24 */ /* 0x000fe4000f8e00ff */
[----:B------:R-:W-:Y:S01]  /*10bc0*/  IMAD.U32 R5, RZ, RZ, UR9 ;  /* 0x00000009ff057e24 */ /* 0x000fe2000f8e00ff */
[----:B------:R-:W-:Y:S01]  /*10bd0*/  UMOV UR4, URZ ;  /* 0x0000003f00047c82 */ /* 0x000fe20008000000 */
[----:B0-----:R-:W-:-:S02]  /*10be0*/  VIADD R6, R6, 0xffffff80 ;  /* 0xffffff8006067836 */ /* 0x001fc40000000000 */
[----:B------:R-:W-:Y:S01]  /*10bf0*/  @!UP1 ULDC UR10, c[0x0][0xad4] ;  /* 0x0002b500000a9ab9 */ /* 0x000fe20000000800 */
[----:B------:R0:W5:Y:S01]  /*10c00*/  @P2 LDG.E R0, desc[UR12][R4.64] ;  /* 0x0000000c04002981 */ /* 0x000162000c1e1900 */
[----:B------:R-:W-:Y:S01]  /*10c10*/  IMAD.U32 R23, RZ, RZ, UR10 ;  /* 0x0000000aff177e24 */ /* 0x000fe2000f8e00ff */
[----:B------:R-:W-:Y:S02]  /*10c20*/  ISETP.GT.AND P0, PT, R6, 0x7f, PT ;  /* 0x0000007f0600780c */ /* 0x000fe40003f04270 */
[----:B--2---:R-:W-:Y:S01]  /*10c30*/  @P1 R2UR UR4, R7 ;  /* 0x00000000070412ca */ /* 0x004fe200000e0000 */
[----:B0-----:R-:W-:-:S14]  /*10c40*/  @P2 BRA `(.L_x_1295) ;  /* 0x0000000000142947 */ /* 0x001fdc0003800000 */
[----:B------:R-:W-:Y:S05]  /*10c50*/  @!P1 BRA `(.L_x_1295) ;  /* 0x0000000000109947 */ /* 0x000fea0003800000 */
[----:B------:R-:W-:Y:S02]  /*10c60*/  ULDC.64 UR8, c[0x0][0x208] ;  /* 0x0000820000087ab9 */ /* 0x000fe40000000a00 */
[----:B------:R-:W2:Y:S04]  /*10c70*/  LDG.E R5, desc[UR8][R2.64] ;  /* 0x0000000802057981 */ /* 0x000ea8000c1e1900 */
[----:B-----5:R-:W2:Y:S02]  /*10c80*/  LDG.E R0, desc[UR8][R2.64+0x4] ;  /* 0x0000040802007981 */ /* 0x020ea4000c1e1900 */
[----:B--2---:R-:W-:-:S07]  /*10c90*/  IMAD.IADD R0, R0, 0x1, -R5 ;  /* 0x0000000100007824 */ /* 0x004fce00078e0a05 */
.L_x_1295:
[----:B------:R-:W-:Y:S01]  /*10ca0*/  R2UR UR8, R231 ;  /* 0x00000000e70872ca */ /* 0x000fe200000e0000 */
[----:B------:R-:W-:Y:S01]  /*10cb0*/  USHF.R.S32.HI UR21, URZ, 0x1f, UR4 ;  /* 0x0000001f3f157899 */ /* 0x000fe20008011404 */
[----:B------:R-:W-:Y:S11]  /*10cc0*/  BSSY B1, `(.L_x_1296) ;  /* 0x000003e000017945 */ /* 0x000ff60003800000 */
[----:B------:R-:W-:-:S02]  /*10cd0*/  USHF.R.S32.HI UR13, URZ, 0x1f, UR8 ;  /* 0x0000001f3f0d7899 */ /* 0x000fc40008011408 */
[----:B------:R-:W-:Y:S02]  /*10ce0*/  USEL UR12, UR8, URZ, !UP0 ;  /* 0x0000003f080c7287 */ /* 0x000fe4000c000000 */
[----:B------:R-:W-:Y:S01]  /*10cf0*/  USEL UR13, UR13, URZ, !UP0 ;  /* 0x0000003f0d0d7287 */ /* 0x000fe2000c000000 */
[----:B------:R-:W-:Y:S11]  /*10d00*/  @P0 BRA `(.L_x_1297) ;  /* 0x0000000000e40947 */ /* 0x000ff60003800000 */
[----:B------:R-:W0:Y:S01]  /*10d10*/  S2R R4, SR_TID.X ;  /* 0x0000000000047919 */ /* 0x000e220000002100 */
[----:B------:R-:W1:Y:S01]  /*10d20*/  LDC R9, c[0x0][0xbe8] ;  /* 0x0002fa00ff097b82 */ /* 0x000e620000000800 */
[----:B------:R-:W-:Y:S02]  /*10d30*/  IMAD.U32 R3, RZ, RZ, UR61 ;  /* 0x0000003dff037e24 */ /* 0x000fe4000f8e00ff */
[----:B-1---5:R-:W-:-:S03]  /*10d40*/  IMAD R2, R0, R9, RZ ;  /* 0x0000000900027224 */ /* 0x022fc600078e02ff */
[----:B0-----:R-:W-:-:S04]  /*10d50*/  IADD3 R4, R3, -0x80, R4 ;  /* 0xffffff8003047810 */ /* 0x001fc80007ffe004 */
        /* <DEDUP_REMOVED lines=17> */
[----:B------:R-:W-:Y:S02]  /*10e70*/  UIMAD.WIDE.U32 UR10, UR8, UR20, URZ ;  /* 0x00000014080a72a5 */ /* 0x000fe4000f8e003f */
[----:B------:R-:W-:Y:S01]  /*10e80*/  UIMAD UR20, UR9, UR20, URZ ;  /* 0x00000014091472a4 */ /* 0x000fe2000f8e023f */
        /* <DEDUP_REMOVED lines=14> */
[----:B------:R-:W-:Y:S01]  /*10f70*/  IADD3 R2, P0, P1, R5, UR10, R2 ;  /* 0x0000000a05027c10 */ /* 0x000fe2000f91e002 */
[----:B------:R-:W-:Y:S01]  /*10f80*/  IMAD R7, R9, R7, R4 ;  /* 0x0000000709077224 */ /* 0x000fe200078e0204 */
[----:B------:R-:W-:Y:S01]  /*10f90*/  SHF.R.S32.HI R5, RZ, 0x1f, R5 ;  /* 0x0000001fff057819 */ /* 0x000fe20000011405 */
[----:B------:R-:W-:Y:S01]  /*10fa0*/  UIADD3.X UR10, UR15, UR20, UR21, UP1, UP2 ;  /* 0x000000140f0a7290 */ /* 0x000fe20008fe4415 */
[----:B------:R-:W-:Y:S01]  /*10fb0*/  IMAD.U32 R8, RZ, RZ, UR16 ;  /* 0x00000010ff087e24 */ /* 0x000fe2000f8e00ff */
        /* <DEDUP_REMOVED lines=14> */
.L_x_1297:
[----:B------:R-:W-:Y:S05]  /*110a0*/  BSYNC B1 ;  /* 0x0000000000017941 */ /* 0x000fea0003800000 */
.L_x_1296:
[----:B------:R-:W-:-:S13]  /*110b0*/  R2UR UR8, R23 ;  /* 0x00000000170872ca */ /* 0x000fda00000e0000 */
[----:B------:R-:W-:-:S06]  /*110c0*/  UISETP.GT.AND UP0, UPT, UR8, 0x1, UPT ;  /* 0x000000010800788c */ /* 0x000fcc000bf04270 */
[----:B------:R-:W-:-:S13]  /*110d0*/  PLOP3.LUT P0, PT, PT, PT, UP0, 0x80, 0x0 ;  /* 0x000000000000781c */ /* 0x000fda0003f0f008 */
[----:B------:R-:W-:Y:S05]  /*110e0*/  @P0 BRA `(.L_x_1292) ;  /* 0x00000008006c0947 */ /* 0x000fea0003800000 */
[----:B------:R-:W1:Y:S01]  /*110f0*/  LDC R11, c[0x0][0xbe8] ;  /* 0x0002fa00ff0b7b82 */ /* 0x000e620000000800 */
[----:B0-----:R-:W-:Y:S01]  /*11100*/  SHF.R.S32.HI R3, RZ, 0x1f, R6 ;  /* 0x0000001fff037819 */ /* 0x001fe20000011406 */
[----:B------:R-:W-:Y:S01]  /*11110*/  ULDC.64 UR10, c[0x0][0xaa0] ;  /* 0x0002a800000a7ab9 */ /* 0x000fe20000000a00 */
[----:B------:R-:W-:Y:S01]  /*11120*/  R2UR UR14, R202 ;  /* 0x00000000ca0e72ca */ /* 0x000fe200000e0000 */
[----:B------:R-:W-:Y:S01]  /*11130*/  UIMAD.WIDE.U32 UR8, UR4, UR10, URZ ;  /* 0x0000000a040872a5 */ /* 0x000fe2000f8e003f */
[----:B------:R-:W-:Y:S01]  /*11140*/  LEA.HI R2, R3, R6, RZ, 0x3 ;  /* 0x0000000603027211 */ /* 0x000fe200078f18ff */
[----:B------:R-:W-:Y:S01]  /*11150*/  UIMAD UR10, UR21, UR10, URZ ;  /* 0x0000000a150a72a4 */ /* 0x000fe2000f8e023f */
[----:B------:R-:W-:Y:S02]  /*11160*/  BSSY B1, `(.L_x_1298) ;  /* 0x000004e000017945 */ /* 0x000fe40003800000 */
[----:B------:R-:W-:Y:S01]  /*11170*/  LOP3.LUT R5, R2, 0xfffffff8, RZ, 0xc0, !PT ;  /* 0xfffffff802057812 */ /* 0x000fe200078ec0ff */
[----:B------:R-:W-:Y:S01]  /*11180*/  UIMAD UR10, UR4, UR11, UR10 ;  /* 0x0000000b040a72a4 */ /* 0x000fe2000f8e020a */
[----:B------:R-:W-:-:S03]  /*11190*/  SHF.R.S32.HI R13, RZ, 0x3, R2 ;  /* 0x00000003ff0d7819 */ /* 0x000fc60000011402 */
[----:B------:R-:W-:Y:S01]  /*111a0*/  IMAD.IADD R8, R6, 0x1, -R5 ;  /* 0x0000000106087824 */ /* 0x000fe200078e0a05 */
[----:B------:R-:W-:-:S03]  /*111b0*/  UIADD3 UR9, UR9, UR10, URZ ;  /* 0x0000000a09097290 */ /* 0x000fc6000fffe03f */
[----:B------:R-:W-:Y:S01]  /*111c0*/  IMAD R2, R8, 0x20, R13 ;  /* 0x0000002008027824 */ /* 0x000fe200078e020d */
[----:B------:R-:W-:Y:S02]  /*111d0*/  ULDC.64 UR10, c[0x0][0xae8] ;  /* 0x0002ba00000a7ab9 */ /* 0x000fe40000000a00 */
[----:B------:R-:W-:Y:S01]  /*111e0*/  UIMAD.WIDE.U32 UR8, UR14, UR10, UR8 ;  /* 0x0000000a0e0872a5 */ /* 0x000fe2000f8e0008 */
[----:B------:R-:W-:Y:S01]  /*111f0*/  VIADD R6, R2, UR61 ;  /* 0x0000003d02067c36 */ /* 0x000fe20008000000 */
[----:B-1----:R-:W-:Y:S02]  /*11200*/  ISETP.NE.AND P0, PT, R11, 0x1, PT ;  /* 0x000000010b00780c */ /* 0x002fe40003f05270 */
[----:B------:R-:W-:Y:S01]  /*11210*/  UIMAD UR9, UR14, UR11, UR9 ;  /* 0x0000000b0e0972a4 */ /* 0x000fe2000f8e0209 */
[----:B------:R-:W-:Y:S02]  /*11220*/  IMAD.MOV.U32 R5, RZ, RZ, R6 ;  /* 0x000000ffff057224 */ /* 0x000fe400078e0006 */
[----:B------:R-:W-:-:S02]  /*11230*/  ULDC.64 UR10, c[0x0][0xaf0] ;  /* 0x0002bc00000a7ab9 */ /* 0x000fc40000000a00 */
[----:B------:R-:W-:-:S04]  /*11240*/  UIMAD UR13, UR13, UR10, URZ ;  /* 0x0000000a0d0d72a4 */ /* 0x000fc8000f8e023f */
[----:B------:R-:W-:Y:S02]  /*11250*/  UIMAD UR4, UR12, UR11, UR13 ;  /* 0x0000000b0c0472a4 */ /* 0x000fe4000f8e020d */
[----:B------:R-:W-:Y:S01]  /*11260*/  UIMAD.WIDE.U32 UR12, UR12, UR10, UR8 ;  /* 0x0000000a0c0c72a5 */ /* 0x000fe2000f8e0008 */
[----:B------:R-:W0:Y:S02]  /*11270*/  @P0 LDC R3, c[0x0][0xbec] ;  /* 0x0002fb00ff030b82 */ /* 0x000e240000000800 */
[----:B------:R-:W-:Y:S01]  /*11280*/  ULDC.64 UR8, c[0x0][0xae0] ;  /* 0x0002b80000087ab9 */ /* 0x000fe20000000a00 */
[----:B------:R-:W-:-:S05]  /*11290*/  UIADD3 UR4, UR13, UR4, URZ ;  /* 0x000000040d047290 */ /* 0x000fca000fffe03f */
[----:B------:R-:W1:Y:S01]  /*112a0*/  @P0 LDC R7, c[0x0][0xbf0] ;  /* 0x0002fc00ff070b82 */ /* 0x000e620000000800 */
[----:B0-----:R-:W-:-:S04]  /*112b0*/  @P0 IMAD.HI.U32 R2, R6, R3, RZ ;  /* 0x0000000306020227 */ /* 0x001fc800078e00ff */
[----:B------:R-:W-:Y:S02]  /*112c0*/  IMAD.U32 R3, RZ, RZ, UR13 ;  /* 0x0000000dff037e24 */ /* 0x000fe4000f8e00ff */
[----:B------:R-:W-:Y:S01]  /*112d0*/  IMAD.U32 R3, RZ, RZ, UR4 ;  /* 0x00000004ff037e24 */ /* 0x000fe2000f8e00ff */
[----:B-1----:R-:W-:Y:S01]  /*112e0*/  @P0 SHF.R.U32.HI R5, RZ, R7, R2 ;  /* 0x00000007ff050219 */ /* 0x002fe20000011602 */
[----:B------:R-:W-:-:S03]  /*112f0*/  IMAD.U32 R2, RZ, RZ, UR12 ;  /* 0x0000000cff027e24 */ /* 0x000fc6000f8e00ff */
[--C-:B------:R-:W-:Y:S01]  /*11300*/  SHF.R.S32.HI R4, RZ, 0x1f, R5.reuse ;  /* 0x0000001fff047819 */ /* 0x100fe20000011405 */
[----:B------:R-:W-:Y:S02]  /*11310*/  IMAD.MOV R7, RZ, RZ, -R5 ;  /* 0x000000ffff077224 */ /* 0x000fe400078e0a05 */
[----:B------:R-:W-:-:S04]  /*11320*/  IMAD.WIDE.U32 R2, R5, UR8, R2 ;  /* 0x0000000805027c25 */ /* 0x000fc8000f8e0002 */
[----:B------:R-:W-:Y:S02]  /*11330*/  IMAD R7, R11, R7, R6 ;  /* 0x000000070b077224 */ /* 0x000fe400078e0206 */
[----:B------:R-:W-:Y:S02]  /*11340*/  IMAD R4, R4, UR8, RZ ;  /* 0x0000000804047c24 */ /* 0x000fe4000f8e02ff */
[----:B------:R-:W-:Y:S02]  /*11350*/  VIADD R6, R13, UR61 ;  /* 0x0000003d0d067c36 */ /* 0x000fe40008000000 */
[----:B------:R-:W-:Y:S01]  /*11360*/  IMAD R9, R5, UR9, R4 ;  /* 0x0000000905097c24 */ /* 0x000fe2000f8e0204 */
[----:B------:R-:W-:Y:S01]  /*11370*/  SHF.R.S32.HI R4, RZ, 0x1f, R7 ;  /* 0x0000001fff047819 */ /* 0x000fe20000011407 */
[----:B------:R-:W-:Y:S01]  /*11380*/  ULDC.64 UR8, c[0x0][0xad8] ;  /* 0x0002b60000087ab9 */ /* 0x000fe20000000a00 */
[----:B-----5:R-:W-:Y:S02]  /*11390*/  IMAD R11, R0, R11, RZ ;  /* 0x0000000b000b7224 */ /* 0x020fe400078e02ff */
[----:B------:R-:W-:-:S02]  /*113a0*/  IMAD.IADD R3, R3, 0x1, R9 ;  /* 0x0000000103037824 */ /* 0x000fc400078e0209 */
[----:B------:R-:W-:Y:S02]  /*113b0*/  IMAD R4, R4, UR8, RZ ;  /* 0x0000000804047c24 */ /* 0x000fe4000f8e02ff */
[----:B------:R-:W-:-:S04]  /*113c0*/  IMAD.WIDE.U32 R2, R7, UR8, R2 ;  /* 0x0000000807027c25 */ /* 0x000fc8000f8e0002 */
[----:B------:R-:W-:Y:S01]  /*113d0*/  IMAD R5, R7, UR9, R4 ;  /* 0x0000000907057c24 */ /* 0x000fe2000f8e0204 */
[----:B------:R-:W-:Y:S01]  /*113e0*/  ULDC.64 UR8, c[0x0][0xa80] ;  /* 0x0002a00000087ab9 */ /* 0x000fe20000000a00 */
[----:B------:R-:W-:Y:S02]  /*113f0*/  VIADD R4, R6, 0x40 ;  /* 0x0000004006047836 */ /* 0x000fe40000000000 */
[----:B------:R-:W-:Y:S01]  /*11400*/  IMAD.IADD R3, R3, 0x1, R5 ;  /* 0x0000000103037824 */ /* 0x000fe200078e0205 */
[----:B------:R-:W-:Y:S01]  /*11410*/  LEA R5, P2, R2, UR8, 0x1 ;  /* 0x0000000802057c11 */ /* 0x000fe2000f8408ff */
[----:B------:R-:W-:Y:S01]  /*11420*/  VIADD R0, R6, 0x20 ;  /* 0x0000002006007836 */ /* 0x000fe20000000000 */
[-C--:B------:R-:W-:Y:S01]  /*11430*/  ISETP.GE.AND P0, PT, R4, R11.reuse, PT ;  /* 0x0000000b0400720c */ /* 0x080fe20003f06270 */
[----:B------:R-:W-:Y:S01]  /*11440*/  IMAD.SHL.U32 R7, R8, 0x8, RZ ;  /* 0x0000000808077824 */ /* 0x000fe200078e00ff */
[----:B------:R-:W-:Y:S02]  /*11450*/  LEA.HI.X R4, R2, UR9, R3, 0x1, P2 ;  /* 0x0000000902047c11 */ /* 0x000fe400090f0c03 */
[-C--:B------:R-:W-:Y:S01]  /*11460*/  ISETP.GE.AND P2, PT, R6, R11.reuse, PT ;  /* 0x0000000b0600720c */ /* 0x080fe20003f46270 */
[C---:B------:R-:W-:Y:S01]  /*11470*/  VIADD R9, R7.reuse, 0x80 ;  /* 0x0000008007097836 */ /* 0x040fe20000000000 */
[----:B------:R-:W-:Y:S01]  /*11480*/  ISETP.GE.AND P1, PT, R0, R11, PT ;  /* 0x0000000b0000720c */ /* 0x000fe20003f26270 */
[C---:B------:R-:W-:Y:S01]  /*11490*/  VIADD R13, R7.reuse, 0xc0 ;  /* 0x000000c0070d7836 */ /* 0x040fe20000000000 */
[----:B------:R0:W1:Y:S01]  /*114a0*/  SHFL.IDX PT, R2, R5, RZ, 0x181f ;  /* 0x00181fff05027589 */ /* 0x00006200000e0000 */
[----:B------:R-:W-:Y:S01]  /*114b0*/  VIADD R15, R7, 0x40 ;  /* 0x00000040070f7836 */ /* 0x000fe20000000000 */
[----:B------:R-:W-:-:S02]  /*114c0*/  SHF.R.S32.HI R10, RZ, 0x1f, R7 ;  /* 0x0000001fff0a7819 */ /* 0x000fc40000011407 */
[----:B------:R0:W2:Y:S01]  /*114d0*/  SHFL.IDX PT, R0, R4, RZ, 0x181f ;  /* 0x00181fff04007589 */ /* 0x0000a200000e0000 */
[----:B------:R-:W-:Y:S02]  /*114e0*/  SHF.R.S32.HI R8, RZ, 0x1f, R9 ;  /* 0x0000001fff087819 */ /* 0x000fe40000011409 */
[----:B------:R-:W-:Y:S02]  /*114f0*/  SHF.R.S32.HI R12, RZ, 0x1f, R13 ;  /* 0x0000001fff0c7819 */ /* 0x000fe4000001140d */
        /* <DEDUP_REMOVED lines=20> */
.L_x_1299:
[----:B------:R-:W-:Y:S05]  /*11640*/  BSYNC B1 ;  /* 0x0000000000017941 */ /* 0x000fea0003800000 */
.L_x_1298:
        /* <DEDUP_REMOVED lines=22> */
.L_x_1301:
[----:B------:R-:W-:Y:S05]  /*117b0*/  BSYNC B1 ;  /* 0x0000000000017941 */ /* 0x000fea0003800000 */
.L_x_1300:
        /* <DEDUP_REMOVED lines=22> */
.L_x_1303:
[----:B------:R-:W-:Y:S05]  /*11920*/  BSYNC B1 ;  /* 0x0000000000017941 */ /* 0x000fea0003800000 */
.L_x_1302:
[----:B0-----:R-:W-:Y:S01]  /*11930*/  VIADD R0, R6, 0x60 ;  /* 0x0000006006007836 */ /* 0x001fe20000000000 */
[----:B--2-4-:R-:W2:Y:S04]  /*11940*/  SHFL.IDX PT, R4, R4, 0x3, 0x181f ;  /* 0x00781f0004047f89 */ /* 0x014ea800000e0000 */
[----:B------:R-:W-:Y:S01]  /*11950*/  ISETP.GE.AND P0, PT, R0, R11, PT ;  /* 0x0000000b0000720c */ /* 0x000fe20003f06270 */
[----:B-1-3--:R1:W3:-:S12]  /*11960*/  SHFL.IDX PT, R2, R5, 0x3, 0x181f ;  /* 0x00781f0005027f89 */ /* 0x00a2d800000e0000 */
[----:B-1----:R-:W-:Y:S05]  /*11970*/  @P0 BRA `(.L_x_1292) ;  /* 0x0000000000480947 */ /* 0x002fea0003800000 */
[----:B------:R-:W-:Y:S01]  /*11980*/  ULDC UR4, c[0x0][0xac8] ;  /* 0x0002b20000047ab9 */ /* 0x000fe20000000800 */
[----:B------:R-:W-:Y:S01]  /*11990*/  ULDC.64 UR8, c[0x0][0x208] ;  /* 0x0000820000087ab9 */ /* 0x000fe20000000a00 */
[----:B------:R-:W-:Y:S02]  /*119a0*/  ISETP.GE.AND P3, PT, R7, UR4, PT ;  /* 0x0000000407007c0c */ /* 0x000fe4000bf66270 */
[----:B------:R-:W-:Y:S02]  /*119b0*/  ISETP.GE.AND P2, PT, R15, UR4, PT ;  /* 0x000000040f007c0c */ /* 0x000fe4000bf46270 */
[----:B------:R-:W-:Y:S02]  /*119c0*/  ISETP.GE.AND P1, PT, R9, UR4, PT ;  /* 0x0000000409007c0c */ /* 0x000fe4000bf26270 */
[----:B------:R-:W-:-:S07]  /*119d0*/  ISETP.GE.AND P0, PT, R13, UR4, PT ;  /* 0x000000040d007c0c */ /* 0x000fce000bf06270 */
[----:B---3--:R-:W-:-:S04]  /*119e0*/  @!P3 LEA R6, P4, R7, R2, 0x1 ;  /* 0x000000020706b211 */ /* 0x008fc800078808ff */
[----:B--2---:R-:W-:Y:S02]  /*119f0*/  @!P3 LEA.HI.X R7, R7, R4, R10, 0x1, P4 ;  /* 0x000000040707b211 */ /* 0x004fe400020f0c0a */
        /* <DEDUP_REMOVED lines=10> */
.L_x_1292:
[----:B------:R-:W-:Y:S05]  /*11aa0*/  BSYNC B0 ;  /* 0x0000000000007941 */ /* 0x000fea0003800000 */
.L_x_1282:
[----:B------:R-:W-:Y:S02]  /*11ab0*/  ULDC UR4, c[0x0][0xc3c] ;  /* 0x00030f0000047ab9 */ /* 0x000fe40000000800 */
[----:B------:R-:W-:-:S06]  /*11ac0*/  UISETP.GE.AND UP0, UPT, UR6, UR4, UPT ;  /* 0x000000040600728c */ /* 0x000fcc000bf06270 */
[----:B------:R-:W-:-:S13]  /*11ad0*/  PLOP3.LUT P0, PT, PT, PT, UP0, 0x80, 0x0 ;  /* 0x000000000000781c */ /* 0x000fda0003f0f008 */
[----:B------:R-:W-:Y:S05]  /*11ae0*/  @!P0 BRA `(.L_x_1304) ;  /* 0xfffffef4009c8947 */ /* 0x000fea000383ffff */
[----:B------:R-:W-:Y:S05]  /*11af0*/  EXIT ;  /* 0x000000000000794d */ /* 0x000fea0003800000 */
.L_x_1199:
[----:B------:R-:W-:-:S08]  /*11b00*/  NOP ;  /* 0x0000000000007918 */ /* 0x000fd00000000000 */
[----:B0-----:R-:W0:-:S00]  /*11b10*/  USETMAXREG.DEALLOC.CTAPOOL 0x18 ;  /* 0x00000018000079c8 */ /* 0x001e0000080e0500 */
        /* <DEDUP_REMOVED lines=18> */
.L_x_1305:
        /* <DEDUP_REMOVED lines=44> */
.L_x_1309:
        /* <DEDUP_REMOVED lines=39> */
[----:B------:R-:W-:-:S07]  /*12170*/  IMAD.MOV.U32 R5, RZ, RZ, R2 ;  /* 0x000000ffff057224 */ /* 0x000fce00078e0002 */
.L_x_1307:
[----:B------:R-:W-:Y:S02]  /*12180*/  IMAD.IADD R10, R9, 0x1, -R4 ;  /* 0x00000001090a7824 */ /* 0x000fe400078e0a04 */
[----:B------:R-:W-:Y:S02]  /*12190*/  IMAD.MOV.U32 R3, RZ, RZ, RZ ;  /* 0x000000ffff037224 */ /* 0x000fe400078e00ff */
[----:B------:R-:W-:-:S05]  /*121a0*/  IMAD R2, R5, UR5, R10 ;  /* 0x0000000505027c24 */ /* 0x000fca000f8e020a */
[----:B------:R-:W-:-:S13]  /*121b0*/  ISETP.GT.AND P0, PT, R2, UR6, PT ;  /* 0x0000000602007c0c */ /* 0x000fda000bf04270 */
[----:B------:R-:W-:-:S04]  /*121c0*/  VOTE.ANY R2, PT, !P0 ;  /* 0x0000000000027806 */ /* 0x000fc800040e0100 */
[----:B------:R-:W0:Y:S01]  /*121d0*/  POPC R9, R2 ;  /* 0x0000000200097309 */ /* 0x000e220000000000 */
[----:B------:R-:W-:Y:S01]  /*121e0*/  ISETP.NE.AND P0, PT, R2, RZ, PT ;  /* 0x000000ff0200720c */ /* 0x000fe20003f05270 */
[----:B0-----:R0:W1:Y:S04]  /*121f0*/  SHFL.IDX PT, R8, R8, R9, 0x1f ;  /* 0x00001f0908087589 */ /* 0x00106800000e0000 */
[----:B------:R0:W2:Y:S08]  /*12200*/  SHFL.IDX PT, R4, R7, R9, 0x1f ;  /* 0x00001f0907047589 */ /* 0x0000b000000e0000 */
[----:B------:R-:W-:Y:S05]  /*12210*/  @!P0 BRA `(.L_x_1310) ;  /* 0x0000000000088947 */ /* 0x000fea0003800000 */
[----:B------:R-:W-:-:S05]  /*12220*/  VIADD R2, R9, 0xffffffff ;  /* 0xffffffff09027836 */ /* 0x000fca0000000000 */
[----:B------:R3:W4:Y:S02]  /*12230*/  SHFL.IDX PT, R3, R5, R2, 0x1f ;  /* 0x00001f0205037589 */ /* 0x00072400000e0000 */
.L_x_1310:
[----:B----4-:R-:W-:Y:S01]  /*12240*/  IMAD R3, R3, UR5, R10 ;  /* 0x0000000503037c24 */ /* 0x010fe2000f8e020a */
[----:B-1----:R-:W-:Y:S01]  /*12250*/  ISETP.NE.AND P0, PT, R8, 0x1, PT ;  /* 0x000000010800780c */ /* 0x002fe20003f05270 */
[----:B------:R-:W-:-:S03]  /*12260*/  VIADD R14, R9, UR4 ;  /* 0x00000004090e7c36 */ /* 0x000fc60008000000 */
[----:B------:R1:W-:Y:S01]  /*12270*/  STL [R1], R3 ;  /* 0x0000000301007387 */ /* 0x0003e20000100800 */
[----:B---3--:R-:W-:-:S03]  /*12280*/  IADD3 R5, -R3, UR6, RZ ;  /* 0x0000000603057c10 */ /* 0x008fc6000fffe1ff */
[----:B------:R1:W-:Y:S05]  /*12290*/  STL [R1+0xc], R14 ;  /* 0x00000c0e01007387 */ /* 0x0003ea0000100800 */
[----:B------:R-:W-:Y:S05]  /*122a0*/  @!P0 BRA `(.L_x_1311) ;  /* 0x0000000000e08947 */ /* 0x000fea0003800000 */
[----:B0-2---:R-:W-:Y:S02]  /*122b0*/  IABS R7, R4 ;  /* 0x0000000400077213 */ /* 0x005fe40000000000 */
[----:B------:R-:W-:Y:S02]  /*122c0*/  IABS R9, R8 ;  /* 0x0000000800097213 */ /* 0x000fe40000000000 */
[----:B------:R-:W0:Y:S01]  /*122d0*/  I2F.RP R10, R7 ;  /* 0x00000007000a7306 */ /* 0x000e220000209400 */
[----:B------:R-:W-:-:S07]  /*122e0*/  IABS R12, R5 ;  /* 0x00000005000c7213 */ /* 0x000fce0000000000 */
[----:B------:R-:W-:Y:S08]  /*122f0*/  I2F.RP R13, R9 ;  /* 0x00000009000d7306 */ /* 0x000ff00000209400 */
[----:B0-----:R-:W1:Y:S02]  /*12300*/  MUFU.RCP R10, R10 ;  /* 0x0000000a000a7308 */ /* 0x001e640000001000 */
[----:B-1----:R-:W-:-:S06]  /*12310*/  VIADD R3, R10, 0xffffffe ;  /* 0x0ffffffe0a037836 */ /* 0x002fcc0000000000 */
[----:B------:R-:W0:Y:S02]  /*12320*/  F2I.FTZ.U32.TRUNC.NTZ R3, R3 ;  /* 0x0000000300037305 */ /* 0x000e24000021f000 */
[----:B0-----:R-:W-:-:S04]  /*12330*/  IMAD.MOV R2, RZ, RZ, -R3 ;  /* 0x000000ffff027224 */ /* 0x001fc800078e0a03 */
[----:B------:R-:W-:Y:S02]  /*12340*/  IMAD R11, R2, R7, RZ ;  /* 0x00000007020b7224 */ /* 0x000fe400078e02ff */
[----:B------:R-:W-:-:S04]  /*12350*/  IMAD.MOV.U32 R2, RZ, RZ, RZ ;  /* 0x000000ffff027224 */ /* 0x000fc800078e00ff */
[----:B------:R-:W-:Y:S01]  /*12360*/  IMAD.HI.U32 R11, R3, R11, R2 ;  /* 0x0000000b030b7227 */ /* 0x000fe200078e0002 */
[----:B------:R-:W-:Y:S01]  /*12370*/  IABS R3, R4 ;  /* 0x0000000400037213 */ /* 0x000fe20000000000 */
[----:B------:R-:W0:Y:S04]  /*12380*/  MUFU.RCP R2, R13 ;  /* 0x0000000d00027308 */ /* 0x000e280000001000 */
[----:B------:R-:W-:Y:S02]  /*12390*/  IMAD.MOV R3, RZ, RZ, -R3 ;  /* 0x000000ffff037224 */ /* 0x000fe400078e0a03 */
[----:B------:R-:W-:-:S04]  /*123a0*/  IMAD.HI.U32 R10, R11, R12, RZ ;  /* 0x0000000c0b0a7227 */ /* 0x000fc800078e00ff */
[----:B------:R-:W-:-:S05]  /*123b0*/  IMAD R12, R10, R3, R12 ;  /* 0x000000030a0c7224 */ /* 0x000fca00078e020c */
[----:B------:R-:W-:Y:S01]  /*123c0*/  ISETP.GT.U32.AND P1, PT, R7, R12, PT ;  /* 0x0000000c0700720c */ /* 0x000fe20003f24070 */
[----:B0-----:R-:W-:-:S06]  /*123d0*/  VIADD R3, R2, 0xffffffe ;  /* 0x0ffffffe02037836 */ /* 0x001fcc0000000000 */
[----:B------:R-:W0:Y:S06]  /*123e0*/  F2I.FTZ.U32.TRUNC.NTZ R3, R3 ;  /* 0x0000000300037305 */ /* 0x000e2c000021f000 */
[----:B------:R-:W-:Y:S02]  /*123f0*/  @!P1 IMAD.IADD R12, R12, 0x1, -R7 ;  /* 0x000000010c0c9824 */ /* 0x000fe400078e0a07 */
[----:B------:R-:W-:Y:S01]  /*12400*/  @!P1 VIADD R10, R10, 0x1 ;  /* 0x000000010a0a9836 */ /* 0x000fe20000000000 */
[----:B------:R-:W-:Y:S02]  /*12410*/  ISETP.NE.AND P1, PT, R4, RZ, PT ;  /* 0x000000ff0400720c */ /* 0x000fe40003f25270 */
[----:B------:R-:W-:Y:S01]  /*12420*/  ISETP.GE.U32.AND P0, PT, R12, R7, PT ;  /* 0x000000070c00720c */ /* 0x000fe20003f06070 */
[----:B0-----:R-:W-:-:S04]  /*12430*/  IMAD.MOV R2, RZ, RZ, -R3 ;  /* 0x000000ffff027224 */ /* 0x001fc800078e0a03 */
[----:B------:R-:W-:Y:S02]  /*12440*/  IMAD R7, R2, R9, RZ ;  /* 0x0000000902077224 */ /* 0x000fe400078e02ff */
[----:B------:R-:W-:-:S06]  /*12450*/  IMAD.MOV.U32 R2, RZ, RZ, RZ ;  /* 0x000000ffff027224 */ /* 0x000fcc00078e00ff */
[----:B------:R-:W-:Y:S02]  /*12460*/  @P0 VIADD R10, R10, 0x1 ;  /* 0x000000010a0a0836 */ /* 0x000fe40000000000 */
[----:B------:R-:W-:Y:S01]  /*12470*/  IMAD.HI.U32 R7, R3, R7, R2 ;  /* 0x0000000703077227 */ /* 0x000fe200078e0002 */
[----:B------:R-:W-:Y:S02]  /*12480*/  LOP3.LUT R2, R5, R4, RZ, 0x3c, !PT ;  /* 0x0000000405027212 */ /* 0x000fe400078e3cff */
[----:B------:R-:W-:Y:S02]  /*12490*/  IABS R3, R8 ;  /* 0x0000000800037213 */ /* 0x000fe40000000000 */
[----:B------:R-:W-:-:S03]  /*124a0*/  ISETP.GE.AND P2, PT, R2, RZ, PT ;  /* 0x000000ff0200720c */ /* 0x000fc60003f46270 */
[----:B------:R-:W-:-:S10]  /*124b0*/  IMAD.MOV R3, RZ, RZ, -R3 ;  /* 0x000000ffff037224 */ /* 0x000fd400078e0a03 */
[----:B------:R-:W-:Y:S01]  /*124c0*/  @!P2 IMAD.MOV R10, RZ, RZ, -R10 ;  /* 0x000000ffff0aa224 */ /* 0x000fe200078e0a0a */
[----:B------:R-:W-:-:S04]  /*124d0*/  @!P1 LOP3.LUT R10, RZ, R4, RZ, 0x33, !PT ;  /* 0x00000004ff0a9212 */ /* 0x000fc800078e33ff */
        /* <DEDUP_REMOVED lines=8> */
[----:B------:R-:W-:-:S04]  /*12560*/  LOP3.LUT R2, R10, R8, RZ, 0x3c, !PT ;  /* 0x000000080a027212 */ /* 0x000fc800078e3cff */
[----:B------:R-:W-:Y:S01]  /*12570*/  ISETP.GE.AND P2, PT, R2, RZ, PT ;  /* 0x000000ff0200720c */ /* 0x000fe20003f46270 */
[----:B------:R-:W-:-:S04]  /*12580*/  IMAD.MOV R2, RZ, RZ, -R10 ;  /* 0x000000ffff027224 */ /* 0x000fc800078e0a0a */
[----:B------:R-:W-:Y:S02]  /*12590*/  IMAD R2, R4, R2, R5 ;  /* 0x0000000204027224 */ /* 0x000fe400078e0205 */
        /* <DEDUP_REMOVED lines=8> */
[----:B------:R-:W-:Y:S05]  /*12620*/  BRA `(.L_x_1312) ;  /* 0x0000000000f87947 */ /* 0x000fea0003800000 */
.L_x_1311:
[----:B-1----:R-:W1:Y:S01]  /*12630*/  LDC.64 R2, c[0x0][0xc90] ;  /* 0x00032400ff027b82 */ /* 0x002e620000000a00 */
[----:B------:R-:W-:Y:S01]  /*12640*/  ULDC.64 UR6, c[0x0][0x208] ;  /* 0x0000820000067ab9 */ /* 0x000fe20000000a00 */
[----:B-1----:R-:W-:-:S05]  /*12650*/  IMAD.WIDE R2, R14, 0x4, R2 ;  /* 0x000000040e027825 */ /* 0x002fca00078e0202 */
[----:B0-----:R0:W2:Y:S02]  /*12660*/  LDG.E R7, desc[UR6][R2.64] ;  /* 0x0000000602077981 */ /* 0x0010a4000c1e1900 */
[----:B0-----:R-:W-:Y:S02]  /*12670*/  IMAD.MOV.U32 R2, RZ, RZ, RZ ;  /* 0x000000ffff027224 */ /* 0x001fe400078e00ff */
[----:B--2---:R-:W-:-:S05]  /*12680*/  IMAD R8, R4, R7, RZ ;  /* 0x0000000704087224 */ /* 0x004fca00078e02ff */
[----:B------:R-:W-:-:S04]  /*12690*/  IABS R9, R8 ;  /* 0x0000000800097213 */ /* 0x000fc80000000000 */
[----:B------:R-:W0:Y:S08]  /*126a0*/  I2F.RP R10, R9 ;  /* 0x00000009000a7306 */ /* 0x000e300000209400 */
[----:B0-----:R-:W0:Y:S02]  /*126b0*/  MUFU.RCP R10, R10 ;  /* 0x0000000a000a7308 */ /* 0x001e240000001000 */
[----:B0-----:R-:W-:-:S06]  /*126c0*/  VIADD R11, R10, 0xffffffe ;  /* 0x0ffffffe0a0b7836 */ /* 0x001fcc0000000000 */
[----:B------:R-:W0:Y:S02]  /*126d0*/  F2I.FTZ.U32.TRUNC.NTZ R3, R11 ;  /* 0x0000000b00037305 */ /* 0x000e24000021f000 */
[----:B0-----:R-:W-:-:S04]  /*126e0*/  IMAD.MOV R12, RZ, RZ, -R3 ;  /* 0x000000ffff0c7224 */ /* 0x001fc800078e0a03 */
[----:B------:R-:W-:-:S04]  /*126f0*/  IMAD R13, R12, R9, RZ ;  /* 0x000000090c0d7224 */ /* 0x000fc800078e02ff */
[----:B------:R-:W-:Y:S01]  /*12700*/  IMAD.HI.U32 R2, R3, R13, R2 ;  /* 0x0000000d03027227 */ /* 0x000fe200078e0002 */
[----:B------:R-:W-:Y:S02]  /*12710*/  IABS R13, R5 ;  /* 0x00000005000d7213 */ /* 0x000fe40000000000 */
[----:B------:R-:W-:-:S03]  /*12720*/  IABS R3, R8 ;  /* 0x0000000800037213 */ /* 0x000fc60000000000 */
[----:B------:R-:W-:-:S04]  /*12730*/  IMAD.HI.U32 R2, R2, R13, RZ ;  /* 0x0000000d02027227 */ /* 0x000fc800078e00ff */
[----:B------:R-:W-:-:S04]  /*12740*/  IMAD.MOV R3, RZ, RZ, -R3 ;  /* 0x000000ffff037224 */ /* 0x000fc800078e0a03 */
        /* <DEDUP_REMOVED lines=11> */
[----:B------:R-:W-:Y:S02]  /*12800*/  IMAD R9, R7, R2, RZ ;  /* 0x0000000207097224 */ /* 0x000fe400078e02ff */
[----:B------:R-:W-:Y:S02]  /*12810*/  IMAD.MOV R2, RZ, RZ, -R2 ;  /* 0x000000ffff027224 */ /* 0x000fe400078e0a02 */
[----:B------:R-:W-:Y:S02]  /*12820*/  IMAD.MOV R10, RZ, RZ, -R9 ;  /* 0x000000ffff0a7224 */ /* 0x000fe400078e0a09 */
[----:B------:R-:W-:Y:S02]  /*12830*/  IMAD R8, R8, R2, R5 ;  /* 0x0000000208087224 */ /* 0x000fe400078e0205 */
[----:B------:R-:W-:Y:S01]  /*12840*/  IMAD.MOV.U32 R2, RZ, RZ, RZ ;  /* 0x000000ffff027224 */ /* 0x000fe200078e00ff */
[----:B------:R-:W-:Y:S02]  /*12850*/  VIADDMNMX R7, R10, UR5, R7, PT ;  /* 0x000000050a077c46 */ /* 0x000fe4000b800107 */
[----:B------:R-:W-:-:S02]  /*12860*/  IADD3 R9, R9, 0x1000000, R8 ;  /* 0x0100000009097810 */ /* 0x000fc40007ffe008 */
[----:B------:R-:W-:-:S04]  /*12870*/  IABS R10, R7 ;  /* 0x00000007000a7213 */ /* 0x000fc80000000000 */
[----:B------:R-:W0:Y:S08]  /*12880*/  I2F.RP R11, R10 ;  /* 0x0000000a000b7306 */ /* 0x000e300000209400 */
[----:B0-----:R-:W0:Y:S02]  /*12890*/  MUFU.RCP R11, R11 ;  /* 0x0000000b000b7308 */ /* 0x001e240000001000 */
[----:B0-----:R-:W-:Y:S01]  /*128a0*/  VIADD R3, R11, 0xffffffe ;  /* 0x0ffffffe0b037836 */ /* 0x001fe20000000000 */
[----:B------:R-:W-:-:S05]  /*128b0*/  IABS R11, R7 ;  /* 0x00000007000b7213 */ /* 0x000fca0000000000 */
[----:B------:R-:W0:Y:S02]  /*128c0*/  F2I.FTZ.U32.TRUNC.NTZ R3, R3 ;  /* 0x0000000300037305 */ /* 0x000e24000021f000 */
[----:B0-----:R-:W-:-:S04]  /*128d0*/  IMAD.MOV R5, RZ, RZ, -R3 ;  /* 0x000000ffff057224 */ /* 0x001fc800078e0a03 */
[----:B------:R-:W-:-:S04]  /*128e0*/  IMAD R5, R5, R10, RZ ;  /* 0x0000000a05057224 */ /* 0x000fc800078e02ff */
[----:B------:R-:W-:Y:S01]  /*128f0*/  IMAD.HI.U32 R2, R3, R5, R2 ;  /* 0x0000000503027227 */ /* 0x000fe200078e0002 */
[----:B------:R-:W-:-:S03]  /*12900*/  IABS R5, R8 ;  /* 0x0000000800057213 */ /* 0x000fc60000000000 */
[----:B------:R-:W-:Y:S02]  /*12910*/  IMAD.MOV R3, RZ, RZ, -R11 ;  /* 0x000000ffff037224 */ /* 0x000fe400078e0a0b */
        /* <DEDUP_REMOVED lines=11> */
[----:B------:R-:W-:Y:S01]  /*129d0*/  @!P1 LOP3.LUT R2, RZ, R7, RZ, 0x33, !PT ;  /* 0x00000007ff029212 */ /* 0x000fe200078e33ff */
[----:B------:R-:W-:-:S04]  /*129e0*/  IMAD.MOV R7, RZ, RZ, -R7 ;  /* 0x000000ffff077224 */ /* 0x000fc800078e0a07 */
[----:B------:R-:W-:-:S05]  /*129f0*/  IMAD R3, R2, R7, R9 ;  /* 0x0000000702037224 */ /* 0x000fca00078e0209 */
[----:B------:R1:W-:Y:S02]  /*12a00*/  STL [R1+0x8], R3 ;  /* 0x0000080301007387 */ /* 0x0003e40000100800 */
.L_x_1312:
[----:B01----:R-:W-:-:S05]  /*12a10*/  LOP3.LUT R3, RZ, R2, RZ, 0x33, !PT ;  /* 0x00000002ff037212 */ /* 0x003fca00078e33ff */
[----:B------:R-:W-:-:S05]  /*12a20*/  IMAD.IADD R2, R4, 0x1, R3 ;  /* 0x0000000104027824 */ /* 0x000fca00078e0203 */
[----:B------:R1:W-:Y:S01]  /*12a30*/  STL [R1+0x4], R2 ;  /* 0x0000040201007387 */ /* 0x0003e20000100800 */
[----:B------:R-:W-:Y:S05]  /*12a40*/  BRA `(.L_x_1313) ;  /* 0x0000000000107947 */ /* 0x000fea0003800000 */
.L_x_1308:
[----:B------:R-:W-:Y:S01]  /*12a50*/  IMAD.U32 R2, RZ, RZ, UR6 ;  /* 0x00000006ff027e24 */ /* 0x000fe2000f8e00ff */
[----:B------:R0:W-:Y:S04]  /*12a60*/  STL [R1+0x4], RZ ;  /* 0x000004ff01007387 */ /* 0x0001e80000100800 */
[----:B------:R0:W-:Y:S04]  /*12a70*/  STL [R1+0x8], RZ ;  /* 0x000008ff01007387 */ /* 0x0001e80000100800 */
[----:B------:R0:W-:Y:S02]  /*12a80*/  STL [R1], R2 ;  /* 0x0000000201007387 */ /* 0x0001e40000100800 */
.L_x_1313:
[----:B------:R-:W2:Y:S04]  /*12a90*/  LDL R8, [R1] ;  /* 0x0000000001087983 */ /* 0x000ea80000100800 */
[----:B------:R-:W2:Y:S04]  /*12aa0*/  LDL R9, [R1+0x4] ;  /* 0x0000040001097983 */ /* 0x000ea80000100800 */
[----:B------:R-:W2:Y:S04]  /*12ab0*/  LDL R10, [R1+0x8] ;  /* 0x00000800010a7983 */ /* 0x000ea80000100800 */
[----:B------:R-:W2:Y:S01]  /*12ac0*/  LDL R11, [R1+0xc] ;  /* 0x00000c00010b7983 */ /* 0x000ea20000100800 */
[----:B------:R-:W-:-:S13]  /*12ad0*/  ISETP.NE.AND P0, PT, R0, RZ, PT ;  /* 0x000000ff0000720c */ /* 0x000fda0003f05270 */
[----:B------:R-:W3:Y:S01]  /*12ae0*/  @!P0 S2R R3, SR_CgaCtaId ;  /* 0x0000000000038919 */ /* 0x000ee20000008800 */
[----:B------:R-:W-:-:S04]  /*12af0*/  @!P0 MOV R0, 0x400 ;  /* 0x0000040000008802 */ /* 0x000fc80000000f00 */
[----:B---3--:R-:W-:-:S05]  /*12b00*/  @!P0 LEA R0, R3, R0, 0x18 ;  /* 0x0000000003008211 */ /* 0x008fca00078ec0ff */
[----:B--2---:R2:W-:Y:S01]  /*12b10*/  @!P0 STS.128 [R0+0x308d0], R8 ;  /* 0x0308d00800008388 */ /* 0x0045e20000000c00 */
[----:B------:R-:W-:Y:S06]  /*12b20*/  BAR.ARV 0x5, 0x180 ;  /* 0x0146000000007b1d */ /* 0x000fec0000002000 */
.L_x_1306:
[----:B--2---:R-:W2:Y:S01]  /*12b30*/  LDL R0, [R1+0xc] ;  /* 0x00000c0001007983 */ /* 0x004ea20000100800 */
[----:B------:R-:W-:Y:S01]  /*12b40*/  ULDC UR4, c[0x0][0xc3c] ;  /* 0x00030f0000047ab9 */ /* 0x000fe20000000800 */
[----:B------:R-:W-:Y:S01]  /*12b50*/  IMAD.MOV.U32 R19, RZ, RZ, RZ ;  /* 0x000000ffff137224 */ /* 0x000fe200078e00ff */
[----:B--2---:R-:W-:Y:S01]  /*12b60*/  ISETP.GE.AND P0, PT, R0, UR4, PT ;  /* 0x0000000400007c0c */ /* 0x004fe2000bf06270 */
[----:B------:R-:W-:-:S05]  /*12b70*/  IMAD.MOV.U32 R0, RZ, RZ, 0x1 ;  /* 0x00000001ff007424 */ /* 0x000fca00078e00ff */
[----:B------:R2:W-:Y:S04]  /*12b80*/  STL [R1+0x10], R0 ;  /* 0x0000100001007387 */ /* 0x0005e80000100800 */
[----:B------:R2:W-:Y:S03]  /*12b90*/  STL [R1+0x50], RZ ;  /* 0x000050ff01007387 */ /* 0x0005e60000100800 */
[----:B------:R-:W-:Y:S05]  /*12ba0*/  @P0 BRA `(.L_x_1314) ;  /* 0x0000006c00240947 */ /* 0x000fea0003800000 */
[----:B------:R-:W4:Y:S01]  /*12bb0*/  S2UR UR5, SR_CgaCtaId ;  /* 0x00000000000579c3 */ /* 0x000f220000008800 */
[C---:B--2---:R-:W-:Y:S01]  /*12bc0*/  IMAD.SHL.U32 R0, R6.reuse, 0x8, RZ ;  /* 0x0000000806007824 */ /* 0x044fe200078e00ff */
[----:B------:R-:W-:Y:S01]  /*12bd0*/  LOP3.LUT R4, R6, 0x7f, RZ, 0xc0, !PT ;  /* 0x0000007f06047812 */ /* 0x000fe200078ec0ff */
[----:B------:R-:W-:Y:S01]  /*12be0*/  UMOV UR4, 0x400 ;  /* 0x0000040000047882 */ /* 0x000fe20000000000 */
[----:B------:R-:W-:Y:S01]  /*12bf0*/  BSSY B8, `(.L_x_1314) ;  /* 0x00006c4000087945 */ /* 0x000fe20003800000 */
[----:B------:R-:W-:Y:S01]  /*12c00*/  IMAD.MOV.U32 R19, RZ, RZ, RZ ;  /* 0x000000ffff137224 */ /* 0x000fe200078e00ff */
[----:B------:R-:W-:Y:S01]  /*12c10*/  LOP3.LUT R3, R0, 0x1f8, RZ, 0xc0, !PT ;  /* 0x000001f800037812 */ /* 0x000fe200078ec0ff */
[----:B01----:R-:W-:Y:S01]  /*12c20*/  IMAD.SHL.U32 R2, R4, 0x8, RZ ;  /* 0x0000000804027824 */ /* 0x003fe200078e00ff */
        /* <DEDUP_REMOVED lines=9> */
[----:B----4-:R-:W-:-:S06]  /*12cc0*/  ULEA UR4, UR5, UR4, 0x18 ;  /* 0x0000000405047291 */ /* 0x010fcc000f8ec03f */
[----:B------:R-:W-:-:S04]  /*12cd0*/  IMAD.U32 R18, RZ, RZ, UR4 ;  /* 0x00000004ff127e24 */ /* 0x000fc8000f8e00ff */
[----:B------:R-:W-:-:S05]  /*12ce0*/  IMAD R3, R3, 0x2, R18 ;  /* 0x0000000203037824 */ /* 0x000fca00078e0212 */
[----:B------:R0:W-:Y:S04]  /*12cf0*/  STL [R1+0x20], R3 ;  /* 0x0000200301007387 */ /* 0x0001e80000100800 */
[----:B------:R-:W-:Y:S04]  /*12d00*/  STL [R1+0x50], RZ ;  /* 0x000050ff01007387 */ /* 0x000fe80000100800 */
[----:B------:R1:W-:Y:S01]  /*12d10*/  STL [R1+0x10], R2 ;  /* 0x0000100201007387 */ /* 0x0003e20000100800 */
[C---:B0-----:R-:W-:Y:S02]  /*12d20*/  LOP3.LUT R3, R0.reuse, 0x40, RZ, 0xfc, !PT ;  /* 0x0000004000037812 */ /* 0x041fe400078efcff */
[----:B-1----:R-:W-:-:S02]  /*12d30*/  LOP3.LUT R2, R0, 0x80, RZ, 0xfc, !PT ;  /* 0x0000008000027812 */ /* 0x002fc400078efcff */
[----:B------:R-:W-:-:S07]  /*12d40*/  LOP3.LUT R0, R0, 0xc0, RZ, 0xfc, !PT ;  /* 0x000000c000007812 */ /* 0x000fce00078efcff */
.L_x_1437:
[----:B---3--:R-:W2:Y:S01]  /*12d50*/  LDL R9, [R1+0xc] ;  /* 0x00000c0001097983 */ /* 0x008ea20000100800 */
[----:B------:R-:W-:Y:S05]  /*12d60*/  YIELD ;  /* 0x0000000000007946 */ /* 0x000fea0003800000 */
[----:B------:R-:W-:Y:S01]  /*12d70*/  ULDC.64 UR4, c[0x0][0xa28] ;  /* 0x00028a0000047ab9 */ /* 0x000fe20000000a00 */
[----:B------:R-:W-:Y:S01]  /*12d80*/  IMAD.MOV.U32 R0, RZ, RZ, RZ ;  /* 0x000000ffff007224 */ /* 0x000fe200078e00ff */
[----:B------:R-:W-:Y:S01]  /*12d90*/  ISETP.NE.U32.AND P0, PT, RZ, UR4, PT ;  /* 0x00000004ff007c0c */ /* 0x000fe2000bf05070 */
[----:B01----:R-:W0:Y:S01]  /*12da0*/  LDC.64 R4, c[0x0][0xa00] ;  /* 0x00028000ff047b82 */ /* 0x003e220000000a00 */
[----:B------:R-:W-:Y:S01]  /*12db0*/  ULDC.64 UR8, c[0x0][0x208] ;  /* 0x0000820000087ab9 */ /* 0x000fe20000000a00 */
[----:B------:R-:W-:Y:S01]  /*12dc0*/  IMAD.MOV.U32 R10, RZ, RZ, RZ ;  /* 0x000000ffff0a7224 */ /* 0x000fe200078e00ff */
[----:B------:R-:W-:Y:S01]  /*12dd0*/  ISETP.NE.AND.EX P0, PT, RZ, UR5, PT, P0 ;  /* 0x00000005ff007c0c */ /* 0x000fe2000bf05300 */
[----:B------:R-:W-:Y:S01]  /*12de0*/  ULDC.64 UR4, c[0x0][0xa18] ;  /* 0x0002860000047ab9 */ /* 0x000fe20000000a00 */
[----:B------:R-:W-:-:S11]  /*12df0*/  ULDC.64 UR6, c[0x0][0xa08] ;  /* 0x0002820000067ab9 */ /* 0x000fd60000000a00 */
[----:B------:R-:W2:Y:S02]  /*12e00*/  @P0 LDC.64 R2, c[0x0][0xa28] ;  /* 0x00028a00ff020b82 */ /* 0x000ea40000000a00 */
[----:B--2---:R-:W-:-:S05]  /*12e10*/  @P0 IMAD.WIDE R2, R9, 0x4, R2 ;  /* 0x0000000409020825 */ /* 0x004fca00078e0202 */
[----:B------:R1:W5:Y:S01]  /*12e20*/  @P0 LDG.E R0, desc[UR8][R2.64] ;  /* 0x0000000802000981 */ /* 0x000362000c1e1900 */
[----:B------:R-:W-:Y:S01]  /*12e30*/  ISETP.NE.U32.AND P0, PT, RZ, UR4, PT ;  /* 0x00000004ff007c0c */ /* 0x000fe2000bf05070 */
[----:B0-----:R-:W-:Y:S01]  /*12e40*/  IMAD.WIDE R4, R9, 0x4, R4 ;  /* 0x0000000409047825 */ /* 0x001fe200078e0204 */
[----:B------:R-:W-:Y:S02]  /*12e50*/  ISETP.NE.U32.AND P1, PT, RZ, UR6, PT ;  /* 0x00000006ff007c0c */ /* 0x000fe4000bf25070 */
[----:B------:R-:W-:Y:S01]  /*12e60*/  ISETP.NE.AND.EX P2, PT, RZ, UR5, PT, P0 ;  /* 0x00000005ff007c0c */ /* 0x000fe2000bf45300 */
[----:B------:R-:W-:Y:S01]  /*12e70*/  ULDC.64 UR4, c[0x0][0xa00] ;  /* 0x0002800000047ab9 */ /* 0x000fe20000000a00 */
[----:B------:R-:W-:Y:S01]  /*12e80*/  ISETP.NE.AND.EX P1, PT, RZ, UR7, PT, P1 ;  /* 0x00000007ff007c0c */ /* 0x000fe2000bf25310 */
[----:B------:R-:W-:Y:S01]  /*12e90*/  IMAD.MOV.U32 R8, RZ, RZ, RZ ;  /* 0x000000ffff087224 */ /* 0x000fe200078e00ff */
[----:B------:R-:W-:Y:S01]  /*12ea0*/  ISETP.NE.U32.AND P0, PT, RZ, UR4, PT ;  /* 0x00000004ff007c0c */ /* 0x000fe2000bf05070 */
[----:B-1----:R-:W0:Y:S03]  /*12eb0*/  LDC.64 R2, c[0x0][0xa08] ;  /* 0x00028200ff027b82 */ /* 0x002e260000000a00 */
[----:B------:R-:W-:-:S05]  /*12ec0*/  ISETP.NE.AND.EX P0, PT, RZ, UR5, PT, P0 ;  /* 0x00000005ff007c0c */ /* 0x000fca000bf05300 */
[----:B------:R-:W1:Y:S08]  /*12ed0*/  @P2 LDC.64 R6, c[0x0][0xa18] ;  /* 0x00028600ff062b82 */ /* 0x000e700000000a00 */
[----:B------:R-:W2:Y:S01]  /*12ee0*/  @P0 LDG.E R10, desc[UR8][R4.64] ;  /* 0x00000008040a0981 */ /* 0x000ea2000c1e1900 */
[----:B------:R-:W-:Y:S01]  /*12ef0*/  ULDC UR4, c[0x0][0x288] ;  /* 0x0000a20000047ab9 */ /* 0x000fe20000000800 */
[----:B0-----:R-:W-:-:S05]  /*12f00*/  IMAD.WIDE R2, R9, 0x4, R2 ;  /* 0x0000000409027825 */ /* 0x001fca00078e0202 */
[----:B------:R-:W5:Y:S01]  /*12f10*/  @P1 LDG.E R8, desc[UR8][R2.64] ;  /* 0x0000000802081981 */ /* 0x000f62000c1e1900 */
[----:B-1----:R-:W-:-:S03]  /*12f20*/  @P2 IMAD.WIDE R6, R9, 0x4, R6 ;  /* 0x0000000409062825 */ /* 0x002fc600078e0206 */
        /* <DEDUP_REMOVED lines=15> */
[----:B------:R-:W0:Y:S04]  /*13020*/  LDG.E R7, desc[UR4][R4.64] ;  /* 0x0000000404077981 */ /* 0x000e28000c1e1900 */
[----:B------:R-:W0:Y:S02]  /*13030*/  LDG.E R4, desc[UR4][R4.64+0x4] ;  /* 0x0000040404047981 */ /* 0x000e24000c1e1900 */
[----:B0-----:R-:W-:-:S05]  /*13040*/  IMAD.IADD R10, R4, 0x1, -R7 ;  /* 0x00000001040a7824 */ /* 0x001fca00078e0a07 */
[----:B------:R1:W-:Y:S02]  /*13050*/  STL [R1+0x2c], R10 ;  /* 0x00002c0a01007387 */ /* 0x0003e40000100800 */
.L_x_1315:
[----:B------:R-:W2:Y:S01]  /*13060*/  LDL.LU R5, [R1+0x8] ;  /* 0x0000080001057983 */ /* 0x000ea20000300800 */
[----:B------:R-:W-:Y:S02]  /*13070*/  ULDC.64 UR4, c[0x0][0xa20] ;  /* 0x0002880000047ab9 */ /* 0x000fe40000000a00 */
[----:B------:R-:W-:-:S04]  /*13080*/  ISETP.NE.U32.AND P0, PT, RZ, UR4, PT ;  /* 0x00000004ff007c0c */ /* 0x000fc8000bf05070 */
[----:B------:R-:W-:Y:S02]  /*13090*/  ISETP.NE.AND.EX P0, PT, RZ, UR5, PT, P0 ;  /* 0x00000005ff007c0c */ /* 0x000fe4000bf05300 */
[C---:B--2---:R-:W-:Y:S02]  /*130a0*/  LOP3.LUT R7, R5.reuse, 0xff000000, RZ, 0xc0, !PT ;  /* 0xff00000005077812 */ /* 0x044fe400078ec0ff */
[C---:B------:R-:W-:Y:S02]  /*130b0*/  LOP3.LUT R4, R5.reuse, 0xff0000, RZ, 0xc0, !PT ;  /* 0x00ff000005047812 */ /* 0x040fe400078ec0ff */
[----:B------:R-:W-:Y:S02]  /*130c0*/  SHF.R.U32.HI R7, RZ, 0x8, R7 ;  /* 0x00000008ff077819 */ /* 0x000fe40000011607 */
[----:B------:R-:W-:Y:S02]  /*130d0*/  LOP3.LUT R16, R5, 0xffff, RZ, 0xc0, !PT ;  /* 0x0000ffff05107812 */ /* 0x000fe400078ec0ff */
[----:B------:R-:W-:Y:S01]  /*130e0*/  LEA.HI R7, R4, R7, RZ, 0x10 ;  /* 0x0000000704077211 */ /* 0x000fe200078f80ff */
[----:B-----5:R-:W-:-:S05]  /*130f0*/  IMAD.IADD R4, R8, 0x1, R0 ;  /* 0x0000000108047824 */ /* 0x020fca00078e0200 */
[----:B------:R2:W-:Y:S01]  /*13100*/  STL [R1+0x14], R4 ;  /* 0x0000140401007387 */ /* 0x0005e20000100800 */
[----:B------:R-:W-:Y:S05]  /*13110*/  @!P0 BRA `(.L_x_1316) ;  /* 0x0000000000148947 */ /* 0x000fea0003800000 */
[----:B------:R-:W3:Y:S01]  /*13120*/  LDC.64 R2, c[0x0][0xa20] ;  /* 0x00028800ff027b82 */ /* 0x000ee20000000a00 */
[----:B------:R-:W-:Y:S01]  /*13130*/  ULDC.64 UR4, c[0x0][0x208] ;  /* 0x0000820000047ab9 */ /* 0x000fe20000000a00 */
[----:B---3--:R-:W-:-:S05]  /*13140*/  IMAD.WIDE R2, R9, 0x4, R2 ;  /* 0x0000000409027825 */ /* 0x008fca00078e0202 */
[----:B------:R3:W5:Y:S01]  /*13150*/  LDG.E R6, desc[UR4][R2.64] ;  /* 0x0000000402067981 */ /* 0x000762000c1e1900 */
[----:B------:R-:W-:Y:S05]  /*13160*/  BRA `(.L_x_1317) ;  /* 0x0000000000147947 */ /* 0x000fea0003800000 */
.L_x_1316:
[----:B------:R-:W-:Y:S05]  /*13170*/  @!P1 BRA `(.L_x_1317) ;  /* 0x0000000000109947 */ /* 0x000fea0003800000 */
[----:B------:R-:W-:Y:S02]  /*13180*/  ULDC.64 UR4, c[0x0][0x208] ;  /* 0x0000820000047ab9 */ /* 0x000fe40000000a00 */
[----:B------:R-:W3:Y:S04]  /*13190*/  LDG.E R6, desc[UR4][R2.64] ;  /* 0x0000000402067981 */ /* 0x000ee8000c1e1900 */
[----:B------:R-:W3:Y:S02]  /*131a0*/  LDG.E R2, desc[UR4][R2.64+0x4] ;  /* 0x0000040402027981 */ /* 0x000ee4000c1e1900 */
[----:B---3--:R-:W-:-:S07]  /*131b0*/  IMAD.IADD R6, R2, 0x1, -R6 ;  /* 0x0000000102067824 */ /* 0x008fce00078e0a06 */
.L_x_1317:
[----:B--2---:R-:W2:Y:S01]  /*131c0*/  LDL.LU R4, [R1+0x4] ;  /* 0x0000040001047983 */ /* 0x004ea20000300800 */
[----:B---3--:R-:W3:Y:S01]  /*131d0*/  LDC R2, c[0x0][0x448] ;  /* 0x00011200ff027b82 */ /* 0x008ee20000000800 */
[----:B-----5:R-:W-:Y:S01]  /*131e0*/  IMAD.IADD R0, R6, 0x1, -R0 ;  /* 0x0000000106007824 */ /* 0x020fe200078e0a00 */
[----:B---3--:R-:W-:-:S13]  /*131f0*/  ISETP.NE.AND P1, PT, R2, 0x1, PT ;  /* 0x000000010200780c */ /* 0x008fda0003f25270 */
[----:B------:R-:W3:Y:S08]  /*13200*/  @P1 LDC R3, c[0x0][0x44c] ;  /* 0x00011300ff031b82 */ /* 0x000ef00000000800 */
[----:B------:R-:W4:Y:S01]  /*13210*/  @P1 LDC R2, c[0x0][0x450] ;  /* 0x00011400ff021b82 */ /* 0x000f220000000800 */
[----:B--2---:R-:W-:-:S04]  /*13220*/  IMAD.SHL.U32 R11, R4, 0x80, RZ ;  /* 0x00000080040b7824 */ /* 0x004fc800078e00ff */
[----:B------:R-:W-:Y:S01]  /*13230*/  VIADD R4, R11, 0x7f ;  /* 0x0000007f0b047836 */ /* 0x000fe20000000000 */
[----:B------:R2:W-:Y:S03]  /*13240*/  STL [R1+0x28], R11 ;  /* 0x0000280b01007387 */ /* 0x0005e60000100800 */
[----:B---3--:R-:W-:-:S04]  /*13250*/  @P1 IMAD.HI.U32 R3, R4, R3, RZ ;  /* 0x0000000304031227 */ /* 0x008fc800078e00ff */
[----:B------:R-:W-:Y:S01]  /*13260*/  IMAD.MOV.U32 R6, RZ, RZ, R4 ;  /* 0x000000ffff067224 */ /* 0x000fe200078e0004 */
[----:B----4-:R-:W-:Y:S01]  /*13270*/  @P1 SHF.R.U32.HI R6, RZ, R2, R3 ;  /* 0x00000002ff061219 */ /* 0x010fe20000011603 */
[----:B------:R-:W-:-:S05]  /*13280*/  VIADD R4, R0, 0x3f ;  /* 0x0000003f00047836 */ /* 0x000fca0000000000 */
[----:B------:R-:W-:-:S04]  /*13290*/  SHF.R.S32.HI R2, RZ, 0x1f, R4 ;  /* 0x0000001fff027819 */ /* 0x000fc80000011404 */
[----:B------:R-:W-:Y:S02]  /*132a0*/  LEA.HI R4, R2, R4, RZ, 0x6 ;  /* 0x0000000402047211 */ /* 0x000fe400078f30ff */
[----:B------:R-:W-:Y:S02]  /*132b0*/  IADD3 R2, R0, 0x1, -R10 ;  /* 0x0000000100027810 */ /* 0x000fe40007ffe80a */
[----:B------:R-:W-:-:S03]  /*132c0*/  SHF.R.S32.HI R9, RZ, 0x6, R4 ;  /* 0x00000006ff097819 */ /* 0x000fc60000011404 */
[----:B------:R-:W-:Y:S02]  /*132d0*/  IMAD.IADD R6, R2, 0x1, R6 ;  /* 0x0000000102067824 */ /* 0x000fe400078e0206 */
[----:B------:R-:W3:Y:S01]  /*132e0*/  LDC.64 R2, c[0x0][0x9e0] ;  /* 0x00027800ff027b82 */ /* 0x000ee20000000a00 */
[----:B------:R2:W-:Y:S01]  /*132f0*/  STL [R1+0x58], R9 ;  /* 0x0000580901007387 */ /* 0x0005e20000100800 */
[----:B---3--:R-:W-:Y:S01]  /*13300*/  ISETP.GE.AND P2, PT, R3, 0x1, PT ;  /* 0x000000010300780c */ /* 0x008fe20003f46270 */
[----:B------:R-:W-:-:S12]  /*13310*/  IMAD.IADD R2, R6, 0x1, R2 ;  /* 0x0000000106027824 */ /* 0x000fd800078e0202 */
[----:B--2---:R-:W-:Y:S05]  /*13320*/  @!P2 BRA `(.L_x_1318) ;  /* 0x000000000048a947 */ /* 0x004fea0003800000 */
[C---:B------:R-:W-:Y:S01]  /*13330*/  ISETP.GT.AND P0, PT, R6.reuse, RZ, PT ;  /* 0x000000ff0600720c */ /* 0x040fe20003f04270 */
[----:B------:R-:W-:Y:S01]  /*13340*/  BSSY B0, `(.L_x_1319) ;  /* 0x000000e000007945 */ /* 0x000fe20003800000 */
[----:B------:R-:W-:-:S11]  /*13350*/  VIADD R8, R6, 0xffffffff ;  /* 0xffffffff06087836 */ /* 0x000fd60000000000 */
[----:B------:R-:W-:Y:S05]  /*13360*/  @P0 BRA `(.L_x_1320) ;  /* 0x00000000001c0947 */ /* 0x000fea0003800000 */
[----:B------:R-:W-:Y:S01]  /*13370*/  ISETP.NE.AND P0, PT, R3, 0x1, PT ;  /* 0x000000010300780c */ /* 0x000fe20003f05270 */
[----:B------:R-:W-:-:S12]  /*13380*/  IMAD.MOV R6, RZ, RZ, -R6 ;  /* 0x000000ffff067224 */ /* 0x000fd800078e0a06 */
[----:B------:R-:W2:Y:S02]  /*13390*/  @P0 LDC.64 R4, c[0x0][0x9e8] ;  /* 0x00027a00ff040b82 */ /* 0x000ea40000000a00 */
[----:B--2---:R-:W-:-:S05]  /*133a0*/  @P0 IMAD.HI.U32 R4, R6, R4, RZ ;  /* 0x0000000406040227 */ /* 0x004fca00078e00ff */
[----:B------:R-:W-:-:S04]  /*133b0*/  @P0 SHF.R.U32.HI R6, RZ, R5, R4 ;  /* 0x00000005ff060219 */ /* 0x000fc80000011604 */
[----:B------:R-:W-:Y:S01]  /*133c0*/  LOP3.LUT R8, RZ, R6, RZ, 0x33, !PT ;  /* 0x00000006ff087212 */ /* 0x000fe200078e33ff */
[----:B------:R-:W-:Y:S06]  /*133d0*/  BRA `(.L_x_1321) ;  /* 0x0000000000107947 */ /* 0x000fec0003800000 */
.L_x_1320:
[----:B------:R-:W-:-:S13]  /*133e0*/  ISETP.NE.AND P0, PT, R3, 0x1, PT ;  /* 0x000000010300780c */ /* 0x000fda0003f05270 */
[----:B------:R-:W2:Y:S02]  /*133f0*/  @P0 LDC.64 R4, c[0x0][0x9e8] ;  /* 0x00027a00ff040b82 */ /* 0x000ea40000000a00 */
[----:B--2---:R-:W-:-:S05]  /*13400*/  @P0 IMAD.HI.U32 R4, R8, R4, RZ ;  /* 0x0000000408040227 */ /* 0x004fca00078e00ff */
[----:B------:R-:W-:-:S07]  /*13410*/  @P0 SHF.R.U32.HI R8, RZ, R5, R4 ;  /* 0x00000005ff080219 */ /* 0x000fce0000011604 */
.L_x_1321:
[----:B------:R-:W-:Y:S05]  /*13420*/  BSYNC B0 ;  /* 0x0000000000007941 */ /* 0x000fea0003800000 */
.L_x_1319:
[----:B------:R-:W-:-:S05]  /*13430*/  IMAD R8, R8, R3, R3 ;  /* 0x0000000308087224 */ /* 0x000fca00078e0203 */
[----:B------:R-:W-:-:S07]  /*13440*/  VIMNMX R2, R2, R8, PT ;  /* 0x0000000802027248 */ /* 0x000fce0003fe0100 */
.L_x_1318:
[----:B------:R-:W2:Y:S01]  /*13450*/  @P1 LDC R4, c[0x0][0x44c] ;  /* 0x00011300ff041b82 */ /* 0x000ea20000000800 */
[----:B------:R-:W-:Y:S01]  /*13460*/  IMAD.MOV.U32 R5, RZ, RZ, R11 ;  /* 0x000000ffff057224 */ /* 0x000fe200078e000b */
[----:B------:R-:W-:Y:S01]  /*13470*/  ULDC UR4, c[0x0][0x9dc] ;  /* 0x0002770000047ab9 */ /* 0x000fe20000000800 */
[----:B------:R-:W-:-:S05]  /*13480*/  VIADD R2, R2, 0x3f ;  /* 0x0000003f02027836 */ /* 0x000fca0000000000 */
[----:B------:R-:W3:Y:S01]  /*13490*/  @P1 LDC R6, c[0x0][0x450] ;  /* 0x00011400ff061b82 */ /* 0x000ee20000000800 */
[----:B--2---:R-:W-:-:S05]  /*134a0*/  @P1 IMAD.HI.U32 R4, R11, R4, RZ ;  /* 0x000000040b041227 */ /* 0x004fca00078e00ff */
[----:B---3--:R-:W-:-:S04]  /*134b0*/  @P1 SHF.R.U32.HI R5, RZ, R6, R4 ;  /* 0x00000006ff051219 */ /* 0x008fc80000011604 */
[----:B------:R-:W-:Y:S02]  /*134c0*/  IADD3 R6, R5, R0, -R10 ;  /* 0x0000000005067210 */ /* 0x000fe40007ffe80a */
[----:B------:R-:W-:-:S04]  /*134d0*/  SHF.R.S32.HI R0, RZ, 0x1f, R2 ;  /* 0x0000001fff007819 */ /* 0x000fc80000011402 */
[----:B------:R-:W-:Y:S01]  /*134e0*/  LEA.HI R0, R0, R2, RZ, 0x6 ;  /* 0x0000000200007211 */ /* 0x000fe200078f30ff */
[----:B------:R-:W-:-:S03]  /*134f0*/  VIADD R2, R6, -UR4 ;  /* 0x8000000406027c36 */ /* 0x000fc60008000000 */
[----:B------:R-:W-:-:S04]  /*13500*/  SHF.R.S32.HI R4, RZ, 0x6, R0 ;  /* 0x00000006ff047819 */ /* 0x000fc80000011400 */
[----:B------:R-:W-:Y:S01]  /*13510*/  VIMNMX R0, R9, R4, PT ;  /* 0x0000000409007248 */ /* 0x000fe20003fe0100 */
[----:B------:R2:W-:Y:S01]  /*13520*/  STL [R1+0x54], R4 ;  /* 0x0000540401007387 */ /* 0x0005e20000100800 */
[----:B------:R-:W-:Y:S05]  /*13530*/  @!P2 BRA `(.L_x_1322) ;  /* 0x000000000044a947 */ /* 0x000fea0003800000 */
[----:B------:R-:W-:Y:S01]  /*13540*/  ISETP.GT.AND P0, PT, R6, -0x1, PT ;  /* 0xffffffff0600780c */ /* 0x000fe20003f04270 */
[----:B------:R-:W-:-:S12]  /*13550*/  BSSY B0, `(.L_x_1323) ;  /* 0x000000d000007945 */ /* 0x000fd80003800000 */
[----:B------:R-:W-:Y:S05]  /*13560*/  @P0 BRA `(.L_x_1324) ;  /* 0x00000000001c0947 */ /* 0x000fea0003800000 */
[----:B------:R-:W-:Y:S02]  /*13570*/  ISETP.NE.AND P0, PT, R3, 0x1, PT ;  /* 0x000000010300780c */ /* 0x000fe40003f05270 */
[----:B------:R-:W-:-:S11]  /*13580*/  LOP3.LUT R6, RZ, R6, RZ, 0x33, !PT ;  /* 0x00000006ff067212 */ /* 0x000fd600078e33ff */
[----:B--2---:R-:W2:Y:S02]  /*13590*/  @P0 LDC.64 R4, c[0x0][0x9e8] ;  /* 0x00027a00ff040b82 */ /* 0x004ea40000000a00 */
[----:B--2---:R-:W-:-:S05]  /*135a0*/  @P0 IMAD.HI.U32 R4, R6, R4, RZ ;  /* 0x0000000406040227 */ /* 0x004fca00078e00ff */
[----:B------:R-:W-:-:S04]  /*135b0*/  @P0 SHF.R.U32.HI R6, RZ, R5, R4 ;  /* 0x00000005ff060219 */ /* 0x000fc80000011604 */
[----:B------:R-:W-:Y:S01]  /*135c0*/  LOP3.LUT R6, RZ, R6, RZ, 0x33, !PT ;  /* 0x00000006ff067212 */ /* 0x000fe200078e33ff */
[----:B------:R-:W-:Y:S06]  /*135d0*/  BRA `(.L_x_1325) ;  /* 0x0000000000107947 */ /* 0x000fec0003800000 */
.L_x_1324:
[----:B------:R-:W-:-:S13]  /*135e0*/  ISETP.NE.AND P0, PT, R3, 0x1, PT ;  /* 0x000000010300780c */ /* 0x000fda0003f05270 */
[----:B--2---:R-:W2:Y:S02]  /*135f0*/  @P0 LDC.64 R4, c[0x0][0x9e8] ;  /* 0x00027a00ff040b82 */ /* 0x004ea40000000a00 */
[----:B--2---:R-:W-:-:S05]  /*13600*/  @P0 IMAD.HI.U32 R4, R6, R4, RZ ;  /* 0x0000000406040227 */ /* 0x004fca00078e00ff */
[----:B------:R-:W-:-:S07]  /*13610*/  @P0 SHF.R.U32.HI R6, RZ, R5, R4 ;  /* 0x00000005ff060219 */ /* 0x000fce0000011604 */
.L_x_1325:
[----:B------:R-:W-:Y:S05]  /*13620*/  BSYNC B0 ;  /* 0x0000000000007941 */ /* 0x000fea0003800000 */
.L_x_1323:
[----:B------:R-:W-:-:S05]  /*13630*/  IMAD R3, R6, R3, RZ ;  /* 0x0000000306037224 */ /* 0x000fca00078e02ff */
[----:B------:R-:W-:-:S07]  /*13640*/  VIMNMX R2, R2, R3, !PT ;  /* 0x0000000302027248 */ /* 0x000fce0007fe0100 */
.L_x_1322:
[----:B------:R-:W-:Y:S01]  /*13650*/  SHF.R.S32.HI R3, RZ, 0x1f, R2 ;  /* 0x0000001fff037819 */ /* 0x000fe20000011402 */
[----:B------:R-:W-:Y:S01]  /*13660*/  IMAD.MOV.U32 R5, RZ, RZ, RZ ;  /* 0x000000ffff057224 */ /* 0x000fe200078e00ff */
[----:B--2---:R-:W-:Y:S01]  /*13670*/  SHF.R.U32.HI R4, RZ, 0x10, R7 ;  /* 0x00000010ff047819 */ /* 0x004fe20000011607 */
[----:B------:R-:W-:Y:S01]  /*13680*/  BSSY B0, `(.L_x_1326) ;  /* 0x0000029000007945 */ /* 0x000fe20003800000 */
[----:B------:R-:W-:Y:S01]  /*13690*/  LEA.HI R3, R3, R2, RZ, 0x6 ;  /* 0x0000000203037211 */ /* 0x000fe200078f30ff */
[----:B01----:R-:W-:Y:S01]  /*136a0*/  IMAD.MOV.U32 R10, RZ, RZ, R5 ;  /* 0x000000ffff0a7224 */ /* 0x003fe200078e0005 */
[----:B------:R-:W-:Y:S02]  /*136b0*/  ISETP.NE.AND P0, PT, R4, RZ, PT ;  /* 0x000000ff0400720c */ /* 0x000fe40003f05270 */
[----:B------:R-:W-:Y:S02]  /*136c0*/  SHF.R.S32.HI R3, RZ, 0x6, R3 ;  /* 0x00000006ff037819 */ /* 0x000fe40000011403 */
[----:B------:R-:W-:-:S02]  /*136d0*/  LOP3.LUT R8, R7, 0xff, RZ, 0xc0, !PT ;  /* 0x000000ff07087812 */ /* 0x000fc400078ec0ff */
[----:B------:R-:W-:-:S04]  /*136e0*/  VIMNMX R9, RZ, R3, !PT ;  /* 0x00000003ff097248 */ /* 0x000fc80007fe0100 */
[----:B------:R-:W-:Y:S01]  /*136f0*/  ISETP.GT.AND P1, PT, R0, R9, PT ;  /* 0x000000090000720c */ /* 0x000fe20003f24270 */
[----:B------:R0:W-:Y:S02]  /*13700*/  STL [R1+0x34], R9 ;  /* 0x0000340901007387 */ /* 0x0001e40000100800 */
[----:B------:R-:W1:Y:S02]  /*13710*/  @!P0 LDC R4, c[0x0][0x9f0] ;  /* 0x00027c00ff048b82 */ /* 0x000e640000000800 */
[----:B------:R0:W-:Y:S04]  /*13720*/  STL [R1+0x38], R5 ;  /* 0x0000380501007387 */ /* 0x0001e80000100800 */
[----:B------:R0:W-:Y:S04]  /*13730*/  STL [R1+0x40], R8 ;  /* 0x0000400801007387 */ /* 0x0001e80000100800 */
[----:B------:R-:W-:Y:S05]  /*13740*/  @!P1 BRA `(.L_x_1327) ;  /* 0x0000000000709947 */ /* 0x000fea0003800000 */
[-C--:B01----:R-:W-:Y:S02]  /*13750*/  IABS R5, R4.reuse ;  /* 0x0000000400057213 */ /* 0x083fe40000000000 */
[----:B------:R-:W-:Y:S02]  /*13760*/  IABS R7, R4 ;  /* 0x0000000400077213 */ /* 0x000fe40000000000 */
[----:B------:R-:W0:Y:S03]  /*13770*/  I2F.RP R2, R5 ;  /* 0x0000000500027306 */ /* 0x000e260000209400 */
[----:B------:R-:W-:-:S05]  /*13780*/  IMAD.MOV R7, RZ, RZ, -R7 ;  /* 0x000000ffff077224 */ /* 0x000fca00078e0a07 */
[----:B0-----:R-:W0:Y:S02]  /*13790*/  MUFU.RCP R2, R2 ;  /* 0x0000000200027308 */ /* 0x001e240000001000 */
[----:B0-----:R-:W-:-:S06]  /*137a0*/  VIADD R2, R2, 0xffffffe ;  /* 0x0ffffffe02027836 */ /* 0x001fcc0000000000 */
[----:B------:R-:W0:Y:S02]  /*137b0*/  F2I.FTZ.U32.TRUNC.NTZ R3, R2 ;  /* 0x0000000200037305 */ /* 0x000e24000021f000 */
[----:B0-----:R-:W-:-:S04]  /*137c0*/  IMAD.MOV R2, RZ, RZ, -R3 ;  /* 0x000000ffff027224 */ /* 0x001fc800078e0a03 */
[----:B------:R-:W-:Y:S02]  /*137d0*/  IMAD R6, R2, R5, RZ ;  /* 0x0000000502067224 */ /* 0x000fe400078e02ff */
[----:B------:R-:W-:-:S04]  /*137e0*/  IMAD.MOV.U32 R2, RZ, RZ, RZ ;  /* 0x000000ffff027224 */ /* 0x000fc800078e00ff */
[----:B------:R-:W-:Y:S01]  /*137f0*/  IMAD.HI.U32 R6, R3, R6, R2 ;  /* 0x0000000603067227 */ /* 0x000fe200078e0002 */
[----:B------:R-:W-:-:S05]  /*13800*/  IADD3 R3, R4, -0x1, R0 ;  /* 0xffffffff04037810 */ /* 0x000fca0007ffe000 */
[----:B------:R-:W-:-:S05]  /*13810*/  IMAD.IADD R3, R3, 0x1, -R9 ;  /* 0x0000000103037824 */ /* 0x000fca00078e0a09 */
[----:B------:R-:W-:Y:S02]  /*13820*/  IABS R2, R3 ;  /* 0x0000000300027213 */ /* 0x000fe40000000000 */
[----:B------:R-:W-:-:S03]  /*13830*/  LOP3.LUT R3, R3, R4, RZ, 0x3c, !PT ;  /* 0x0000000403037212 */ /* 0x000fc600078e3cff */
        /* <DEDUP_REMOVED lines=13> */
.L_x_1327:
[----:B------:R-:W-:Y:S05]  /*13910*/  BSYNC B0 ;  /* 0x0000000000007941 */ /* 0x000fea0003800000 */
.L_x_1326:
[----:B------:R-:W-:Y:S01]  /*13920*/  IMAD.MOV.U32 R3, RZ, RZ, R10 ;  /* 0x000000ffff037224 */ /* 0x000fe200078e000a */
[----:B------:R-:W-:Y:S03]  /*13930*/  BSSY B7, `(.L_x_1328) ;  /* 0x00004ce000077945 */ /* 0x000fe60003800000 */
[----:B------:R-:W-:-:S05]  /*13940*/  IMAD R2, R8, R3, R9 ;  /* 0x0000000308027224 */ /* 0x000fca00078e0209 */
[----:B------:R-:W-:Y:S01]  /*13950*/  VIADDMNMX R0, R2, R3, R0, PT ;  /* 0x0000000302007246 */ /* 0x000fe20003800100 */
[----:B------:R3:W-:Y:S03]  /*13960*/  STL [R1+0x24], R2 ;  /* 0x0000240201007387 */ /* 0x0007e60000100800 */
[----:B------:R-:W-:Y:S01]  /*13970*/  ISETP.GT.AND P0, PT, R0, R2, PT ;  /* 0x000000020000720c */ /* 0x000fe20003f04270 */
[----:B------:R3:W-:-:S12]  /*13980*/  STL [R1+0x3c], R0 ;  /* 0x00003c0001007387 */ /* 0x0007d80000100800 */
[----:B---3--:R-:W-:Y:S05]  /*13990*/  @P0 BRA `(.L_x_1329) ;  /* 0x00000000004c0947 */ /* 0x008fea0003800000 */
[----:B------:R-:W3:Y:S02]  /*139a0*/  S2R R2, SR_TID.X ;  /* 0x0000000000027919 */ /* 0x000ee40000002100 */
[----:B---3--:R-:W-:-:S04]  /*139b0*/  LOP3.LUT R2, R2, 0x7f, RZ, 0xc0, !PT ;  /* 0x0000007f02027812 */ /* 0x008fc800078ec0ff */
[----:B------:R-:W-:-:S13]  /*139c0*/  ISETP.NE.AND P0, PT, R2, RZ, PT ;  /* 0x000000ff0200720c */ /* 0x000fda0003f05270 */
[----:B------:R-:W-:Y:S05]  /*139d0*/  @P0 BRA `(.L_x_1330) ;  /* 0x0000004c000c0947 */ /* 0x000fea0003800000 */
[----:B------:R-:W3:Y:S01]  /*139e0*/  S2R R3, SR_LANEID ;  /* 0x0000000000037919 */ /* 0x000ee20000000000 */
[----:B------:R-:W-:Y:S01]  /*139f0*/  VOTEU.ANY UR4, UPT, PT ;  /* 0x0000000000047886 */ /* 0x000fe200038e0100 */
[----:B------:R-:W-:Y:S01]  /*13a00*/  ULDC.64 UR6, c[0x0][0x208] ;  /* 0x0000820000067ab9 */ /* 0x000fe20000000a00 */
[----:B------:R-:W3:Y:S08]  /*13a10*/  FLO.U32 R0, UR4 ;  /* 0x0000000400007d00 */ /* 0x000ef000080e0000 */
[----:B0-----:R-:W0:Y:S01]  /*13a20*/  POPC R5, UR4 ;  /* 0x0000000400057d09 */ /* 0x001e220008000000 */
[----:B---3--:R-:W-:-:S02]  /*13a30*/  ISETP.EQ.U32.AND P0, PT, R0, R3, PT ;  /* 0x000000030000720c */ /* 0x008fc40003f02070 */
[----:B------:R-:W0:Y:S11]  /*13a40*/  LDC.64 R2, c[0x0][0xc60] ;  /* 0x00031800ff027b82 */ /* 0x000e360000000a00 */
[----:B0-----:R-:W3:Y:S01]  /*13a50*/  @P0 ATOMG.E.ADD.STRONG.GPU PT, R3, desc[UR6][R2.64], R5 ;  /* 0x00000005020309a8 */ /* 0x001ee200081ee1c6 */
[----:B-1----:R-:W0:Y:S02]  /*13a60*/  S2R R4, SR_LTMASK ;  /* 0x0000000000047919 */ /* 0x002e240000003900 */
[----:B0-----:R-:W-:-:S04]  /*13a70*/  LOP3.LUT R4, R4, UR4, RZ, 0xc0, !PT ;  /* 0x0000000404047c12 */ /* 0x001fc8000f8ec0ff */
[----:B------:R-:W0:Y:S01]  /*13a80*/  POPC R7, R4 ;  /* 0x0000000400077309 */ /* 0x000e220000000000 */
[----:B---3--:R-:W0:Y:S02]  /*13a90*/  SHFL.IDX PT, R0, R3, R0, 0x1f ;  /* 0x00001f0003007589 */ /* 0x008e2400000e0000 */
[----:B0-----:R-:W-:-:S05]  /*13aa0*/  IADD3 R0, R0, UR38, R7 ;  /* 0x0000002600007c10 */ /* 0x001fca000fffe007 */
[----:B------:R3:W-:Y:S01]  /*13ab0*/  STL [R1], R0 ;  /* 0x0000000001007387 */ /* 0x0007e20000100800 */
[----:B------:R-:W-:Y:S05]  /*13ac0*/  BRA `(.L_x_1330) ;  /* 0x0000004800d07947 */ /* 0x000fea0003800000 */
.L_x_1329:
        /* <DEDUP_REMOVED lines=8> */
[----:B-1----:R-:W-:Y:S02]  /*13b50*/  IMAD.U32 R4, RZ, RZ, UR6 ;  /* 0x00000006ff047e24 */ /* 0x002fe4000f8e00ff */
[----:B------:R-:W1:Y:S01]  /*13b60*/  LDC.64 R2, c[0x4][R2] ;  /* 0x0100000002027b82 */ /* 0x000e620000000a00 */
[----:B0-----:R-:W-:Y:S02]  /*13b70*/  IMAD.U32 R5, RZ, RZ, UR7 ;  /* 0x00000007ff057e24 */ /* 0x001fe4000f8e00ff */
[----:B------:R-:W-:Y:S02]  /*13b80*/  IMAD.U32 R6, RZ, RZ, UR8 ;  /* 0x00000008ff067e24 */ /* 0x000fe4000f8e00ff */
[----:B------:R-:W-:-:S02]  /*13b90*/  IMAD.U32 R7, RZ, RZ, UR9 ;  /* 0x00000009ff077e24 */ /* 0x000fc4000f8e00ff */
[----:B--2---:R-:W-:Y:S02]  /*13ba0*/  IMAD.U32 R10, RZ, RZ, UR4 ;  /* 0x00000004ff0a7e24 */ /* 0x004fe4000f8e00ff */
[----:B------:R-:W-:Y:S02]  /*13bb0*/  IMAD.U32 R11, RZ, RZ, UR5 ;  /* 0x00000005ff0b7e24 */ /* 0x000fe4000f8e00ff */
[----:B------:R-:W-:Y:S02]  /*13bc0*/  IMAD.MOV.U32 R8, RZ, RZ, 0x70 ;  /* 0x00000070ff087424 */ /* 0x000fe400078e00ff */
[----:B------:R-:W-:Y:S02]  /*13bd0*/  IMAD.MOV.U32 R12, RZ, RZ, 0x1 ;  /* 0x00000001ff0c7424 */ /* 0x000fe400078e00ff */
[----:B------:R-:W-:-:S07]  /*13be0*/  IMAD.MOV.U32 R13, RZ, RZ, RZ ;  /* 0x000000ffff0d7224 */ /* 0x000fce00078e00ff */
[----:B------:R-:W-:-:S07]  /*13bf0*/  LEPC R20, `(.L_x_1332) ;  /* 0x000000001014794e */ /* 0x000fce0000000000 */
[----:B-1----:R-:W-:Y:S05]  /*13c00*/  CALL.ABS.NOINC R2 ;  /* 0x0000000002007343 */ /* 0x002fea0003c00000 */
.L_x_1332:
[----:B------:R-:W-:Y:S05]  /*13c10*/  BSYNC B6 ;  /* 0x0000000000067941 */ /* 0x000fea0003800000 */
.L_x_1331:
        /* <DEDUP_REMOVED lines=9> */
[----:B-1----:R-:W-:Y:S02]  /*13cb0*/  IMAD.U32 R4, RZ, RZ, UR6 ;  /* 0x00000006ff047e24 */ /* 0x002fe4000f8e00ff */
[----:B0-----:R-:W-:Y:S02]  /*13cc0*/  IMAD.U32 R5, RZ, RZ, UR7 ;  /* 0x00000007ff057e24 */ /* 0x001fe4000f8e00ff */
[----:B------:R-:W-:Y:S02]  /*13cd0*/  IMAD.U32 R6, RZ, RZ, UR8 ;  /* 0x00000008ff067e24 */ /* 0x000fe4000f8e00ff */
[----:B------:R-:W-:-:S02]  /*13ce0*/  IMAD.U32 R7, RZ, RZ, UR9 ;  /* 0x00000009ff077e24 */ /* 0x000fc4000f8e00ff */
[----:B--2---:R-:W-:Y:S02]  /*13cf0*/  IMAD.U32 R10, RZ, RZ, UR4 ;  /* 0x00000004ff0a7e24 */ /* 0x004fe4000f8e00ff */
[----:B------:R-:W-:Y:S02]  /*13d00*/  IMAD.U32 R11, RZ, RZ, UR5 ;  /* 0x00000005ff0b7e24 */ /* 0x000fe4000f8e00ff */
[----:B------:R-:W-:Y:S02]  /*13d10*/  IMAD.MOV.U32 R8, RZ, RZ, 0x70 ;  /* 0x00000070ff087424 */ /* 0x000fe400078e00ff */
[----:B------:R-:W-:Y:S02]  /*13d20*/  IMAD.MOV.U32 R12, RZ, RZ, 0x1 ;  /* 0x00000001ff0c7424 */ /* 0x000fe400078e00ff */
[----:B---3--:R-:W-:-:S07]  /*13d30*/  IMAD.MOV.U32 R13, RZ, RZ, RZ ;  /* 0x000000ffff0d7224 */ /* 0x008fce00078e00ff */
[----:B------:R-:W-:-:S07]  /*13d40*/  LEPC R20, `(.L_x_1335) ;  /* 0x000000001014794e */ /* 0x000fce0000000000 */
[----:B----4-:R-:W-:Y:S05]  /*13d50*/  CALL.ABS.NOINC R2 ;  /* 0x0000000002007343 */ /* 0x010fea0003c00000 */
.L_x_1335:
        /* <DEDUP_REMOVED lines=15> */
.L_x_1334:
[----:B------:R-:W-:Y:S05]  /*13e50*/  BSYNC B6 ;  /* 0x0000000000067941 */ /* 0x000fea0003800000 */
.L_x_1333:
[----:B------:R-:W3:Y:S01]  /*13e60*/  LDL R0, [R1+0xc] ;  /* 0x00000c0001007983 */ /* 0x000ee20000100800 */
[----:B------:R-:W-:Y:S02]  /*13e70*/  ULDC.64 UR4, c[0x0][0x9f8] ;  /* 0x00027e0000047ab9 */ /* 0x000fe40000000a00 */
[----:B------:R-:W-:Y:S01]  /*13e80*/  ISETP.NE.U32.AND P0, PT, RZ, UR4, PT ;  /* 0x00000004ff007c0c */ /* 0x000fe2000bf05070 */
[----:B------:R-:W4:Y:S01]  /*13e90*/  LDL R17, [R1+0x3c] ;  /* 0x00003c0001117983 */ /* 0x000f220000100800 */
[----:B------:R-:W-:Y:S02]  /*13ea0*/  ULDC.64 UR6, c[0x0][0x208] ;  /* 0x0000820000067ab9 */ /* 0x000fe40000000a00 */
[----:B------:R-:W-:Y:S01]  /*13eb0*/  ISETP.NE.AND.EX P0, PT, RZ, UR5, PT, P0 ;  /* 0x00000005ff007c0c */ /* 0x000fe2000bf05300 */
[----:B------:R-:W-:-:S12]  /*13ec0*/  ULDC.64 UR4, c[0x0][0xa08] ;  /* 0x0002820000047ab9 */ /* 0x000fd80000000a00 */
[----:B------:R-:W5:Y:S01]  /*13ed0*/  @P0 LDC.64 R2, c[0x0][0x9f8] ;  /* 0x00027e00ff020b82 */ /* 0x000f620000000a00 */
[----:B---3--:R-:W-:Y:S02]  /*13ee0*/  IMAD.MOV.U32 R7, RZ, RZ, R0 ;  /* 0x000000ffff077224 */ /* 0x008fe400078e0000 */
[----:B-----5:R-:W-:-:S05]  /*13ef0*/  @P0 IMAD.WIDE R2, R0, 0x4, R2 ;  /* 0x0000000400020825 */ /* 0x020fca00078e0202 */
[----:B------:R3:W0:Y:S01]  /*13f00*/  @P0 LDG.E R7, desc[UR6][R2.64] ;  /* 0x0000000602070981 */ /* 0x000622000c1e1900 */
[----:B----4-:R-:W-:Y:S01]  /*13f10*/  VIADD R0, R17, 0xffffffff ;  /* 0xffffffff11007836 */ /* 0x010fe20000000000 */
[----:B---3--:R-:W3:Y:S02]  /*13f20*/  LDC.64 R2, c[0x0][0x418] ;  /* 0x00010600ff027b82 */ /* 0x008ee40000000a00 */
[----:B---3--:R-:W-:Y:S01]  /*13f30*/  LOP3.LUT P0, RZ, R2, UR4, RZ, 0xfc, !PT ;  /* 0x0000000402ff7c12 */ /* 0x008fe2000f80fcff */
[----:B------:R-:W-:-:S03]  /*13f40*/  UMOV UR4, 0xffffffff ;  /* 0xffffffff00047882 */ /* 0x000fc60000000000 */
[----:B------:R-:W-:Y:S02]  /*13f50*/  LOP3.LUT P0, RZ, R3, UR5, RZ, 0xfc, P0 ;  /* 0x0000000503ff7c12 */ /* 0x000fe4000800fcff */
[----:B0-----:R-:W-:Y:S01]  /*13f60*/  SHF.R.S32.HI R8, RZ, 0x1f, R7 ;  /* 0x0000001fff087819 */ /* 0x001fe20000011407 */
[----:B------:R0:W-:Y:S01]  /*13f70*/  STL [R1+0x8], R7 ;  /* 0x0000080701007387 */ /* 0x0001e20000100800 */
[----:B------:R-:W-:-:S03]  /*13f80*/  SEL R17, R7, RZ, !P0 ;  /* 0x000000ff07117207 */ /* 0x000fc60004000000 */
[----:B------:R0:W-:Y:S01]  /*13f90*/  STL [R1+0x1c], R8 ;  /* 0x00001c0801007387 */ /* 0x0001e20000100800 */
[----:B------:R-:W-:Y:S05]  /*13fa0*/  BRA.DIV UR4, `(.L_x_1336) ;  /* 0x0000005e04ec7947 */ /* 0x000fea000b800000 */
[----:B-1----:R-:W1:Y:S02]  /*13fb0*/  S2R R4, SR_TID.X ;  /* 0x0000000000047919 */ /* 0x002e640000002100 */
[----:B-1----:R-:W-:-:S04]  /*13fc0*/  SHF.R.U32.HI R4, RZ, 0x5, R4 ;  /* 0x00000005ff047819 */ /* 0x002fc80000011604 */
[----:B------:R-:W-:-:S05]  /*13fd0*/  LOP3.LUT R4, R4, 0x3, RZ, 0xc0, !PT ;  /* 0x0000000304047812 */ /* 0x000fca00078ec0ff */
[----:B------:R1:W3:Y:S02]  /*13fe0*/  SHFL.IDX PT, R14, R4, RZ, 0x1f ;  /* 0x00001fff040e7589 */ /* 0x0002e400000e0000 */
.L_x_1453:
[----:B-1----:R-:W4:Y:S01]  /*13ff0*/  LDL.LU R4, [R1+0x18] ;  /* 0x0000180001047983 */ /* 0x002f220000300800 */
[----:B------:R-:W-:Y:S02]  /*14000*/  PLOP3.LUT P1, PT, PT, PT, PT, 0x8, 0x0 ;  /* 0x000000000000781c */ /* 0x000fe40003f2e170 */
[----:B---3--:R-:W-:Y:S01]  /*14010*/  ISETP.NE.AND P0, PT, R14, RZ, PT ;  /* 0x000000ff0e00720c */ /* 0x008fe20003f05270 */
[----:B------:R1:W-:Y:S01]  /*14020*/  STL [R1+0x4], R0 ;  /* 0x0000040001007387 */ /* 0x0003e20000100800 */
[----:B----4-:R-:W-:-:S09]  /*14030*/  LOP3.LUT R4, R4, 0xfffffffe, RZ, 0xc0, !PT ;  /* 0xfffffffe04047812 */ /* 0x010fd200078ec0ff */
[----:B------:R-:W-:-:S05]  /*14040*/  @P1 LOP3.LUT R4, R4, 0x1, RZ, 0xfc, !PT ;  /* 0x0000000104041812 */ /* 0x000fca00078efcff */
[----:B------:R1:W-:Y:S01]  /*14050*/  STL [R1+0x18], R4 ;  /* 0x0000180401007387 */ /* 0x0003e20000100800 */
[----:B------:R-:W-:Y:S05]  /*14060*/  @P0 BRA `(.L_x_1337) ;  /* 0x00000004004c0947 */ /* 0x000fea0003800000 */
[----:B------:R-:W-:-:S03]  /*14070*/  UMOV UR4, 0xffffffff ;  /* 0xffffffff00047882 */ /* 0x000fc60000000000 */
[----:B------:R-:W-:Y:S05]  /*14080*/  BRA.DIV UR4, `(.L_x_1338) ;  /* 0x0000005e04e87947 */ /* 0x000fea000b800000 */
[----:B------:R-:W-:-:S13]  /*14090*/  ELECT P6, URZ, PT ;  /* 0x00000000003f782f */ /* 0x000fda00038c0000 */
.L_x_1456:
[----:B------:R-:W-:Y:S05]  /*140a0*/  @!P6 BRA `(.L_x_1337) ;  /* 0x00000004003ce947 */ /* 0x000fea0003800000 */
[----:B------:R-:W-:-:S04]  /*140b0*/  ISETP.NE.U32.AND P0, PT, R2, RZ, PT ;  /* 0x000000ff0200720c */ /* 0x000fc80003f05070 */
[----:B------:R-:W-:-:S13]  /*140c0*/  ISETP.NE.AND.EX P0, PT, R3, RZ, PT, P0 ;  /* 0x000000ff0300720c */ /* 0x000fda0003f05300 */
[----:B------:R-:W-:Y:S05]  /*140d0*/  @!P0 BRA `(.L_x_1339) ;  /* 0x0000000000548947 */ /* 0x000fea0003800000 */
[----:B------:R-:W3:Y:S01]  /*140e0*/  LDC R6, c[0x0][0x43c] ;  /* 0x00010f00ff067b82 */ /* 0x000ee20000000800 */
[----:B------:R-:W-:Y:S01]  /*140f0*/  IMAD.MOV.U32 R9, RZ, RZ, R0 ;  /* 0x000000ffff097224 */ /* 0x000fe200078e0000 */
[----:B------:R-:W-:Y:S01]  /*14100*/  ULDC.64 UR4, c[0x0][0x428] ;  /* 0x00010a0000047ab9 */ /* 0x000fe20000000a00 */
[----:B------:R-:W-:Y:S02]  /*14110*/  ULDC.64 UR6, c[0x0][0x208] ;  /* 0x0000820000067ab9 */ /* 0x000fe40000000a00 */
[----:B-1----:R-:W-:Y:S01]  /*14120*/  IMAD.MOV.U32 R0, RZ, RZ, R9 ;  /* 0x000000ffff007224 */ /* 0x002fe200078e0009 */
[----:B---3--:R-:W-:-:S13]  /*14130*/  ISETP.NE.AND P0, PT, R6, 0x1, PT ;  /* 0x000000010600780c */ /* 0x008fda0003f05270 */
[----:B------:R-:W1:Y:S02]  /*14140*/  @P0 LDC.64 R4, c[0x0][0x440] ;  /* 0x00011000ff040b82 */ /* 0x000e640000000a00 */
[----:B-1----:R-:W-:-:S05]  /*14150*/  @P0 IMAD.HI.U32 R4, R9, R4, RZ ;  /* 0x0000000409040227 */ /* 0x002fca00078e00ff */
        /* <DEDUP_REMOVED lines=13> */
.L_x_1339:
[----:B---3--:R-:W3:Y:S01]  /*14230*/  LDL R2, [R1+0x10] ;  /* 0x0000100001027983 */ /* 0x008ee20000100800 */
[----:B-1----:R-:W-:Y:S01]  /*14240*/  IMAD R0, R19, 0x8, R18 ;  /* 0x0000000813007824 */ /* 0x002fe200078e0212 */
[----:B---3--:R-:W-:-:S04]  /*14250*/  SHF.L.U32 R2, R2, 0x1f, RZ ;  /* 0x0000001f02027819 */ /* 0x008fc800000006ff */
[----:B------:R-:W1:Y:S02]  /*14260*/  SYNCS.PHASECHK.TRANS64.TRYWAIT P0, [R0+URZ+0x30840], R2 ;  /* 0x03084002000075a7 */ /* 0x000e64000800017f */
[----:B-1----:R-:W-:Y:S05]  /*14270*/  @!P0 BRA `(.L_x_1340) ;  /* 0x0000005c008c8947 */ /* 0x002fea0003800000 */
.L_x_1457:
[----:B------:R-:W3:Y:S02]  /*14280*/  S2R R3, SR_TID.X ;  /* 0x0000000000037919 */ /* 0x000ee40000002100 */
[----:B---3--:R-:W-:-:S04]  /*14290*/  LOP3.LUT R3, R3, 0x7f, RZ, 0xc0, !PT ;  /* 0x0000007f03037812 */ /* 0x008fc800078ec0ff */
[----:B------:R-:W-:-:S13]  /*142a0*/  ISETP.NE.AND P0, PT, R3, RZ, PT ;  /* 0x000000ff0300720c */ /* 0x000fda0003f05270 */
[----:B------:R-:W-:Y:S05]  /*142b0*/  @P0 BRA `(.L_x_1341) ;  /* 0x00000000001c0947 */ /* 0x000fea0003800000 */
[----:B------:R-:W3:Y:S01]  /*142c0*/  S2R R3, SR_TID.X ;  /* 0x0000000000037919 */ /* 0x000ee20000002100 */
[----:B-1----:R-:W-:-:S04]  /*142d0*/  IMAD.MOV.U32 R2, RZ, RZ, 0x8000 ;  /* 0x00008000ff027424 */ /* 0x002fc800078e00ff */
[----:B------:R4:W-:Y:S01]  /*142e0*/  SYNCS.ARRIVE.TRANS64 RZ, [R0+URZ+0x30830], R2 ;  /* 0x0308300200ff79a7 */ /* 0x0009e2000800003f */
[----:B---3--:R-:W-:-:S04]  /*142f0*/  LOP3.LUT R3, R3, 0x1f, RZ, 0xc0, !PT ;  /* 0x0000001f03037812 */ /* 0x008fc800078ec0ff */
[----:B------:R-:W-:-:S13]  /*14300*/  ISETP.NE.AND P0, PT, R3, RZ, PT ;  /* 0x000000ff0300720c */ /* 0x000fda0003f05270 */
[----:B----4-:R-:W-:Y:S05]  /*14310*/  @!P0 BRA `(.L_x_1341) ;  /* 0x0000000000048947 */ /* 0x010fea0003800000 */
[----:B------:R-:W-:Y:S01]  /*14320*/  BPT.TRAP 0x1 ;  /* 0x000000040000795c */ /* 0x000fe20000300000 */
.L_x_1341:
[----:B-1----:R-:W3:Y:S04]  /*14330*/  LDL R2, [R1+0x14] ;  /* 0x0000140001027983 */ /* 0x002ee80000100800 */
[----:B------:R-:W4:Y:S01]  /*14340*/  LDL R3, [R1+0x4] ;  /* 0x0000040001037983 */ /* 0x000f220000100800 */
[----:B------:R-:W-:Y:S01]  /*14350*/  R2UR UR9, R0 ;  /* 0x00000000000972ca */ /* 0x000fe200000e0000 */
[----:B------:R-:W-:-:S05]  /*14360*/  IMAD R0, R19, 0x8000, R18 ;  /* 0x0000800013007824 */ /* 0x000fca00078e0212 */
[----:B------:R-:W-:Y:S01]  /*14370*/  R2UR UR14, R0 ;  /* 0x00000000000e72ca */ /* 0x000fe200000e0000 */
[----:B------:R-:W-:Y:S01]  /*14380*/  UIADD3 UR4, UP0, UR36, 0x370, URZ ;  /* 0x0000037024047890 */ /* 0x000fe2000ff1e03f */
[----:B---3--:R-:W-:Y:S02]  /*14390*/  R2UR UR5, R2 ;  /* 0x00000000020572ca */ /* 0x008fe400000e0000 */
[----:B------:R-:W3:Y:S01]  /*143a0*/  LDL.LU R2, [R1+0x18] ;  /* 0x0000180001027983 */ /* 0x000ee20000300800 */
[----:B----4-:R-:W-:Y:S02]  /*143b0*/  R2UR UR11, R3 ;  /* 0x00000000030b72ca */ /* 0x010fe400000e0000 */
[----:B------:R-:W-:Y:S02]  /*143c0*/  R2UR UR12, R16 ;  /* 0x00000000100c72ca */ /* 0x000fe400000e0000 */
[----:B-----5:R-:W-:Y:S01]  /*143d0*/  R2UR UR13, R17 ;  /* 0x00000000110d72ca */ /* 0x020fe200000e0000 */
[----:B------:R-:W-:Y:S01]  /*143e0*/  UIADD3 UR9, UR9, 0x30830, URZ ;  /* 0x0003083009097890 */ /* 0x000fe2000fffe03f */
[----:B------:R-:W-:-:S02]  /*143f0*/  PLOP3.LUT P0, PT, PT, PT, PT, 0x80, 0x0 ;  /* 0x000000000000781c */ /* 0x000fc40003f0f070 */
[----:B------:R-:W-:Y:S02]  /*14400*/  UIADD3 UR8, UR14, 0x20400, URZ ;  /* 0x000204000e087890 */ /* 0x000fe4000fffe03f */
[----:B------:R-:W-:-:S03]  /*14410*/  UIADD3 UR15, UR14, 0x22400, URZ ;  /* 0x000224000e0f7890 */ /* 0x000fc6000fffe03f */
[----:B------:R-:W-:Y:S02]  /*14420*/  ULEA UR11, UR11, UR5, 0x6 ;  /* 0x000000050b0b7291 */ /* 0x000fe4000f8e303f */
[----:B------:R-:W-:Y:S02]  /*14430*/  UIADD3.X UR5, URZ, UR37, URZ, UP0, !UPT ;  /* 0x000000253f057290 */ /* 0x000fe400087fe43f */
[----:B------:R-:W-:Y:S01]  /*14440*/  UIADD3 UR17, UR14, 0x24400, URZ ;  /* 0x000244000e117890 */ /* 0x000fe2000fffe03f */
[----:B------:R-:W-:Y:S01]  /*14450*/  UMOV UR10, URZ ;  /* 0x0000003f000a7c82 */ /* 0x000fe20008000000 */
[----:B------:R-:W-:Y:S01]  /*14460*/  UMOV UR6, 0x0 ;  /* 0x0000000000067882 */ /* 0x000fe20000000000 */
[----:B------:R-:W-:Y:S01]  /*14470*/  UMOV UR7, 0x14f00000 ;  /* 0x14f0000000077882 */ /* 0x000fe20000000000 */
[----:B------:R-:W-:Y:S01]  /*14480*/  UMOV UR16, 0x40 ;  /* 0x0000004000107882 */ /* 0x000fe20000000000 */
[----:B------:R-:W-:Y:S02]  /*14490*/  UIADD3 UR18, UR14, 0x26400, URZ ;  /* 0x000264000e127890 */ /* 0x000fe4000fffe03f */
[----:B------:R1:W-:Y:S01]  /*144a0*/  UTMALDG.4D [UR8], [UR4], desc[UR6] ;  /* 0x00000608040075b4 */ /* 0x0003e20008019000 */
[----:B------:R-:W-:Y:S01]  /*144b0*/  UMOV UR14, 0x80 ;  /* 0x00000080000e7882 */ /* 0x000fe20000000000 */
[----:B-1----:R-:W-:Y:S01]  /*144c0*/  UMOV UR8, UR15 ;  /* 0x0000000f00087c82 */ /* 0x002fe20008000000 */
[----:B------:R-:W-:-:S02]  /*144d0*/  UMOV UR10, UR16 ;  /* 0x00000010000a7c82 */ /* 0x000fc40008000000 */
[----:B------:R1:W-:Y:S02]  /*144e0*/  UTMALDG.4D [UR8], [UR4], desc[UR6] ;  /* 0x00000608040075b4 */ /* 0x0003e40008019000 */
[----:B-1----:R-:W-:Y:S01]  /*144f0*/  UMOV UR8, UR17 ;  /* 0x0000001100087c82 */ /* 0x002fe20008000000 */
[----:B------:R-:W-:Y:S01]  /*14500*/  UMOV UR10, UR14 ;  /* 0x0000000e000a7c82 */ /* 0x000fe20008000000 */
[----:B------:R-:W-:Y:S01]  /*14510*/  UMOV UR14, 0xc0 ;  /* 0x000000c0000e7882 */ /* 0x000fe20000000000 */
[----:B------:R1:W-:Y:S02]  /*14520*/  UTMALDG.4D [UR8], [UR4], desc[UR6] ;  /* 0x00000608040075b4 */ /* 0x0003e40008019000 */
[----:B-1----:R-:W-:Y:S01]  /*14530*/  UMOV UR8, UR18 ;  /* 0x0000001200087c82 */ /* 0x002fe20008000000 */
[----:B------:R-:W-:Y:S02]  /*14540*/  UMOV UR10, UR14 ;  /* 0x0000000e000a7c82 */ /* 0x000fe40008000000 */
[----:B------:R4:W-:Y:S01]  /*14550*/  UTMALDG.4D [UR8], [UR4], desc[UR6] ;  /* 0x00000608040075b4 */ /* 0x0009e20008019000 */
[----:B---3--:R-:W-:-:S04]  /*14560*/  LOP3.LUT R2, R2, 0xfffffffe, RZ, 0xc0, !PT ;  /* 0xfffffffe02027812 */ /* 0x008fc800078ec0ff */
[----:B------:R-:W-:-:S05]  /*14570*/  @P0 LOP3.LUT R2, R2, 0x1, RZ, 0xfc, !PT ;  /* 0x0000000102020812 */ /* 0x000fca00078efcff */
[----:B------:R4:W-:Y:S01]  /*14580*/  STL [R1+0x18], R2 ;  /* 0x0000180201007387 */ /* 0x0009e20000100800 */
[----:B------:R-:W-:Y:S01]  /*14590*/  NOP ;  /* 0x0000000000007918 */ /* 0x000fe20000000000 */
.L_x_1337:
[----:B------:R-:W1:Y:S01]  /*145a0*/  LDL.LU R3, [R1+0x30] ;  /* 0x0000300001037983 */ /* 0x000e620000300800 */
[----:B------:R-:W-:Y:S05]  /*145b0*/  WARPSYNC.ALL ;  /* 0x0000000000007948 */ /* 0x000fea0003800000 */
[----:B----4-:R-:W-:Y:S01]  /*145c0*/  ULDC.64 UR4, c[0x0][0x298] ;  /* 0x0000a60000047ab9 */ /* 0x010fe20000000a00 */
[----:B------:R-:W-:Y:S01]  /*145d0*/  BSSY B6, `(.L_x_1342) ;  /* 0x000001c000067945 */ /* 0x000fe20003800000 */
[----:B------:R-:W-:Y:S01]  /*145e0*/  BAR.SYNC.DEFER_BLOCKING 0x8, 0x180 ;  /* 0x0206000000007b1d */ /* 0x000fe20000010000 */
[----:B-1----:R-:W-:Y:S01]  /*145f0*/  SHF.R.S32.HI R0, RZ, 0x1f, R3 ;  /* 0x0000001fff007819 */ /* 0x002fe20000011403 */
[----:B------:R-:W-:-:S04]  /*14600*/  IMAD.WIDE.U32 R4, R3, UR4, RZ ;  /* 0x0000000403047c25 */ /* 0x000fc8000f8e00ff */
[----:B------:R-:W-:Y:S01]  /*14610*/  IMAD R2, R0, UR4, RZ ;  /* 0x0000000400027c24 */ /* 0x000fe2000f8e02ff */
[----:B------:R1:W-:Y:S01]  /*14620*/  STL.64 [R1+0x48], R4 ;  /* 0x0000480401007387 */ /* 0x0003e20000100a00 */
[----:B------:R-:W-:Y:S02]  /*14630*/  VIADD R0, R18, 0x10400 ;  /* 0x0001040012007836 */ /* 0x000fe40000000000 */
[----:B------:R-:W-:-:S03]  /*14640*/  IMAD R2, R3, UR5, R2 ;  /* 0x0000000503027c24 */ /* 0x000fc6000f8e0202 */
[----:B------:R-:W-:Y:S01]  /*14650*/  LOP3.LUT P0, RZ, R0, 0x3ff, RZ, 0xc0, !PT ;  /* 0x000003ff00ff7812 */ /* 0x000fe2000780c0ff */
[----:B------:R-:W-:-:S05]  /*14660*/  IMAD.IADD R0, R5, 0x1, R2 ;  /* 0x0000000105007824 */ /* 0x000fca00078e0202 */
[----:B------:R1:W-:Y:S07]  /*14670*/  STL [R1+0x30], R0 ;  /* 0x0000300001007387 */ /* 0x0003ee0000100800 */
[----:B------:R-:W-:Y:S05]  /*14680*/  @!P0 BRA `(.L_x_1343) ;  /* 0x0000000000408947 */ /* 0x000fea0003800000 */
[----:B------:R-:W-:Y:S01]  /*14690*/  MOV R2, 0x0 ;  /* 0x0000000000027802 */ /* 0x000fe20000000f00 */
[----:B------:R-:W-:Y:S01]  /*146a0*/  ULDC.64 UR6, c[0x4][0x1b8] ;  /* 0x01006e0000067ab9 */ /* 0x000fe20000000a00 */
[----:B------:R-:W-:Y:S01]  /*146b0*/  ULDC.64 UR8, c[0x4][0x1c0] ;  /* 0x0100700000087ab9 */ /* 0x000fe20000000a00 */
[----:B------:R-:W-:Y:S01]  /*146c0*/  ULDC.64 UR4, c[0x4][0x130] ;  /* 0x01004c0000047ab9 */ /* 0x000fe20000000a00 */
[----:B-1----:R-:W-:Y:S02]  /*146d0*/  IMAD.U32 R4, RZ, RZ, UR6 ;  /* 0x00000006ff047e24 */ /* 0x002fe4000f8e00ff */
[----:B------:R-:W1:Y:S01]  /*146e0*/  LDC.64 R2, c[0x4][R2] ;  /* 0x0100000002027b82 */ /* 0x000e620000000a00 */
[----:B------:R-:W-:Y:S02]  /*146f0*/  IMAD.U32 R5, RZ, RZ, UR7 ;  /* 0x00000007ff057e24 */ /* 0x000fe4000f8e00ff */
[----:B------:R-:W-:Y:S02]  /*14700*/  IMAD.U32 R6, RZ, RZ, UR8 ;  /* 0x00000008ff067e24 */ /* 0x000fe4000f8e00ff */
[----:B0-----:R-:W-:-:S02]  /*14710*/  IMAD.U32 R7, RZ, RZ, UR9 ;  /* 0x00000009ff077e24 */ /* 0x001fc4000f8e00ff */
[----:B--2---:R-:W-:Y:S02]  /*14720*/  IMAD.U32 R10, RZ, RZ, UR4 ;  /* 0x00000004ff0a7e24 */ /* 0x004fe4000f8e00ff */
[----:B------:R-:W-:Y:S02]  /*14730*/  IMAD.U32 R11, RZ, RZ, UR5 ;  /* 0x00000005ff0b7e24 */ /* 0x000fe4000f8e00ff */
[----:B------:R-:W-:Y:S02]  /*14740*/  IMAD.MOV.U32 R8, RZ, RZ, 0x70 ;  /* 0x00000070ff087424 */ /* 0x000fe400078e00ff */
[----:B------:R-:W-:Y:S02]  /*14750*/  IMAD.MOV.U32 R12, RZ, RZ, 0x1 ;  /* 0x00000001ff0c7424 */ /* 0x000fe400078e00ff */
[----:B------:R-:W-:-:S07]  /*14760*/  IMAD.MOV.U32 R13, RZ, RZ, RZ ;  /* 0x000000ffff0d7224 */ /* 0x000fce00078e00ff */
[----:B------:R-:W-:-:S07]  /*14770*/  LEPC R20, `(.L_x_1343) ;  /* 0x000000001014794e */ /* 0x000fce0000000000 */
[----:B-1----:R-:W-:Y:S05]  /*14780*/  CALL.ABS.NOINC R2 ;  /* 0x0000000002007343 */ /* 0x002fea0003c00000 */
.L_x_1343:
[----:B------:R-:W-:Y:S05]  /*14790*/  BSYNC B6 ;  /* 0x0000000000067941 */ /* 0x000fea0003800000 */
.L_x_1342:
[----:B-1----:R-:W3:Y:S01]  /*147a0*/  LDL.LU R0, [R1+0x30] ;  /* 0x0000300001007983 */ /* 0x002ee20000300800 */
[----:B------:R-:W-:Y:S01]  /*147b0*/  ULDC.64 UR6, c[0x0][0xa00] ;  /* 0x0002800000067ab9 */ /* 0x000fe20000000a00 */
[----:B0-----:R-:W0:Y:S01]  /*147c0*/  LDC R7, c[0x0][0x448] ;  /* 0x00011200ff077b82 */ /* 0x001e220000000800 */
[----:B------:R-:W-:Y:S01]  /*147d0*/  ULDC.64 UR4, c[0x0][0x2d8] ;  /* 0x0000b60000047ab9 */ /* 0x000fe20000000a00 */
[----:B------:R-:W3:Y:S04]  /*147e0*/  LDL.LU.64 R2, [R1+0x48] ;  /* 0x0000480001027983 */ /* 0x000ee80000300a00 */
[----:B------:R-:W4:Y:S04]  /*147f0*/  LDL R5, [R1+0xc] ;  /* 0x00000c0001057983 */ /* 0x000f280000100800 */
[----:B------:R-:W2:Y:S01]  /*14800*/  LDL R8, [R1+0x28] ;  /* 0x0000280001087983 */ /* 0x000ea20000100800 */
[----:B------:R-:W-:-:S04]  /*14810*/  ISETP.NE.U32.AND P0, PT, RZ, UR6, PT ;  /* 0x00000006ff007c0c */ /* 0x000fc8000bf05070 */
[----:B------:R-:W-:Y:S01]  /*14820*/  ISETP.NE.AND.EX P0, PT, RZ, UR7, PT, P0 ;  /* 0x00000007ff007c0c */ /* 0x000fe2000bf05300 */
[----:B------:R-:W1:Y:S02]  /*14830*/  S2R R9, SR_TID.X ;  /* 0x0000000000097919 */ /* 0x000e640000002100 */
[----:B-1----:R-:W-:Y:S02]  /*14840*/  IMAD.SHL.U32 R9, R9, 0x10, RZ ;  /* 0x0000001009097824 */ /* 0x002fe400078e00ff */
[----:B---3--:R-:W-:Y:S01]  /*14850*/  IMAD.MOV.U32 R3, RZ, RZ, R0 ;  /* 0x000000ffff037224 */ /* 0x008fe200078e0000 */
[----:B----4-:R-:W-:-:S04]  /*14860*/  SHF.R.S32.HI R0, RZ, 0x1f, R5 ;  /* 0x0000001fff007819 */ /* 0x010fc80000011405 */
[----:B------:R-:W-:Y:S02]  /*14870*/  SEL R4, R0, RZ, !P0 ;  /* 0x000000ff00047207 */ /* 0x000fe40004000000 */
[----:B------:R-:W-:Y:S02]  /*14880*/  SEL R0, R5, RZ, !P0 ;  /* 0x000000ff05007207 */ /* 0x000fe40004000000 */
[----:B------:R-:W1:Y:S01]  /*14890*/  S2R R5, SR_TID.X ;  /* 0x0000000000057919 */ /* 0x000e620000002100 */
[----:B0-----:R-:W-:Y:S01]  /*148a0*/  ISETP.NE.AND P0, PT, R7, 0x1, PT ;  /* 0x000000010700780c */ /* 0x001fe20003f05270 */
[----:B------:R-:W-:-:S04]  /*148b0*/  IMAD.WIDE.U32 R2, R16, UR4, R2 ;  /* 0x0000000410027c25 */ /* 0x000fc8000f8e0002 */
[----:B------:R-:W-:Y:S01]  /*148c0*/  IMAD R3, R16, UR5, R3 ;  /* 0x0000000510037c24 */ /* 0x000fe2000f8e0203 */
[----:B------:R-:W-:-:S07]  /*148d0*/  ULDC.64 UR4, c[0x0][0x2e0] ;  /* 0x0000b80000047ab9 */ /* 0x000fce0000000a00 */
[----:B------:R-:W0:Y:S01]  /*148e0*/  @P0 LDC R6, c[0x0][0x450] ;  /* 0x00011400ff060b82 */ /* 0x000e220000000800 */
[----:B-1----:R-:W-:-:S04]  /*148f0*/  LOP3.LUT R5, R5, 0x7f, RZ, 0xc0, !PT ;  /* 0x0000007f05057812 */ /* 0x002fc800078ec0ff */
[----:B------:R-:W-:-:S04]  /*14900*/  SHF.R.U32.HI R5, RZ, 0x3, R5 ;  /* 0x00000003ff057819 */ /* 0x000fc80000011605 */
[----:B------:R-:W-:Y:S02]  /*14910*/  LOP3.LUT R9, R5, 0x70, R9, 0xf8, !PT ;  /* 0x0000007005097812 */ /* 0x000fe400078ef809 */
[----:B------:R-:W1:Y:S01]  /*14920*/  @P0 LDC R5, c[0x0][0x44c] ;  /* 0x00011300ff050b82 */ /* 0x000e620000000800 */
[----:B------:R-:W-:Y:S02]  /*14930*/  IMAD R4, R4, UR4, RZ ;  /* 0x0000000404047c24 */ /* 0x000fe4000f8e02ff */
[----:B------:R-:W-:-:S04]  /*14940*/  IMAD.WIDE.U32 R2, R0, UR4, R2 ;  /* 0x0000000400027c25 */ /* 0x000fc8000f8e0002 */
[----:B------:R-:W-:Y:S01]  /*14950*/  IMAD R0, R0, UR5, R4 ;  /* 0x0000000500007c24 */ /* 0x000fe2000f8e0204 */
[----:B------:R-:W-:Y:S01]  /*14960*/  ULDC.64 UR4, c[0x0][0x2d0] ;  /* 0x0000b40000047ab9 */ /* 0x000fe20000000a00 */
[----:B--2---:R-:W-:Y:S02]  /*14970*/  IMAD.IADD R4, R9, 0x1, R8 ;  /* 0x0000000109047824 */ /* 0x004fe400078e0208 */
[----:B------:R-:W2:Y:S01]  /*14980*/  S2R R9, SR_TID.X ;  /* 0x0000000000097919 */ /* 0x000ea20000002100 */
[----:B------:R-:W-:Y:S02]  /*14990*/  IMAD.IADD R3, R3, 0x1, R0 ;  /* 0x0000000103037824 */ /* 0x000fe400078e0200 */
[----:B------:R-:W-:Y:S02]  /*149a0*/  IMAD.MOV.U32 R0, RZ, RZ, R4 ;  /* 0x000000ffff007224 */ /* 0x000fe400078e0004 */
[----:B-1----:R-:W-:-:S05]  /*149b0*/  @P0 IMAD.HI.U32 R5, R4, R5, RZ ;  /* 0x0000000504050227 */ /* 0x002fca00078e00ff */
[----:B0-----:R-:W-:-:S05]  /*149c0*/  @P0 SHF.R.U32.HI R0, RZ, R6, R5 ;  /* 0x00000006ff000219 */ /* 0x001fca0000011605 */
[----:B------:R-:W-:-:S04]  /*149d0*/  IMAD.MOV R5, RZ, RZ, -R0 ;  /* 0x000000ffff057224 */ /* 0x000fc800078e0a00 */
[----:B------:R-:W-:Y:S01]  /*149e0*/  IMAD R4, R7, R5, R4 ;  /* 0x0000000507047224 */ /* 0x000fe200078e0204 */
[----:B------:R-:W-:Y:S01]  /*149f0*/  SHF.R.S32.HI R5, RZ, 0x1f, R0 ;  /* 0x0000001fff057819 */ /* 0x000fe20000011400 */
[----:B------:R-:W-:-:S04]  /*14a00*/  IMAD.WIDE.U32 R2, R0, UR4, R2 ;  /* 0x0000000400027c25 */ /* 0x000fc8000f8e0002 */
[----:B------:R-:W-:-:S04]  /*14a10*/  IMAD R5, R5, UR4, RZ ;  /* 0x0000000405057c24 */ /* 0x000fc8000f8e02ff */
[----:B------:R-:W-:Y:S01]  /*14a20*/  IMAD R0, R0, UR5, R5 ;  /* 0x0000000500007c24 */ /* 0x000fe2000f8e0205 */
[----:B------:R-:W-:-:S03]  /*14a30*/  ULDC.64 UR4, c[0x0][0x2c8] ;  /* 0x0000b20000047ab9 */ /* 0x000fc60000000a00 */
[----:B------:R-:W-:Y:S01]  /*14a40*/  IMAD.IADD R3, R3, 0x1, R0 ;  /* 0x0000000103037824 */ /* 0x000fe200078e0200 */
[----:B------:R-:W-:Y:S01]  /*14a50*/  SHF.R.S32.HI R0, RZ, 0x1f, R4 ;  /* 0x0000001fff007819 */ /* 0x000fe20000011404 */
[----:B--2---:R-:W-:-:S04]  /*14a60*/  IMAD.SHL.U32 R9, R9, 0x8, RZ ;  /* 0x0000000809097824 */ /* 0x004fc800078e00ff */
[----:B------:R-:W-:Y:S01]  /*14a70*/  IMAD R0, R0, UR4, RZ ;  /* 0x0000000400007c24 */ /* 0x000fe2000f8e02ff */
[----:B------:R-:W-:Y:S01]  /*14a80*/  LOP3.LUT R9, R9, 0x38, RZ, 0xc0, !PT ;  /* 0x0000003809097812 */ /* 0x000fe200078ec0ff */
[----:B------:R-:W-:-:S04]  /*14a90*/  IMAD.WIDE.U32 R2, R4, UR4, R2 ;  /* 0x0000000404027c25 */ /* 0x000fc8000f8e0002 */
[----:B------:R-:W-:Y:S01]  /*14aa0*/  IMAD R4, R4, UR5, R0 ;  /* 0x0000000504047c24 */ /* 0x000fe2000f8e0200 */
[C---:B------:R-:W-:Y:S01]  /*14ab0*/  LOP3.LUT R12, R9.reuse, 0x40, RZ, 0xfc, !PT ;  /* 0x00000040090c7812 */ /* 0x040fe200078efcff */
[----:B------:R-:W-:Y:S01]  /*14ac0*/  ULDC.64 UR4, c[0x0][0x280] ;  /* 0x0000a00000047ab9 */ /* 0x000fe20000000a00 */
[----:B------:R-:W-:Y:S01]  /*14ad0*/  LOP3.LUT R11, R9, 0x80, RZ, 0xfc, !PT ;  /* 0x00000080090b7812 */ /* 0x000fe200078efcff */
[----:B------:R-:W-:Y:S01]  /*14ae0*/  IMAD.IADD R3, R3, 0x1, R4 ;  /* 0x0000000103037824 */ /* 0x000fe200078e0204 */
[----:B------:R-:W-:Y:S02]  /*14af0*/  LOP3.LUT R9, R9, 0xc0, RZ, 0xfc, !PT ;  /* 0x000000c009097812 */ /* 0x000fe400078efcff */
[----:B------:R-:W-:Y:S01]  /*14b00*/  LEA R4, P0, R2, UR4, 0x1 ;  /* 0x0000000402047c11 */ /* 0x000fe2000f8008ff */
[----:B------:R-:W-:Y:S02]  /*14b10*/  ULDC UR4, c[0x0][0x2b8] ;  /* 0x0000ae0000047ab9 */ /* 0x000fe40000000800 */
[----:B------:R-:W-:-:S02]  /*14b20*/  ISETP.GE.AND P3, PT, R9, UR4, PT ;  /* 0x0000000409007c0c */ /* 0x000fc4000bf66270 */
[----:B------:R0:W5:Y:S01]  /*14b30*/  LDL R9, [R1+0x20] ;  /* 0x0000200001097983 */ /* 0x0001620000100800 */
[----:B------:R-:W1:Y:S01]  /*14b40*/  S2R R10, SR_TID.X ;  /* 0x00000000000a7919 */ /* 0x000e620000002100 */
[----:B------:R-:W-:Y:S02]  /*14b50*/  LEA.HI.X R3, R2, UR5, R3, 0x1, P0 ;  /* 0x0000000502037c11 */ /* 0x000fe400080f0c03 */
[----:B------:R-:W-:Y:S02]  /*14b60*/  ISETP.GE.AND P1, PT, R12, UR4, PT ;  /* 0x000000040c007c0c */ /* 0x000fe4000bf26270 */
[----:B------:R-:W-:Y:S01]  /*14b70*/  ISETP.GE.AND P2, PT, R11, UR4, PT ;  /* 0x000000040b007c0c */ /* 0x000fe2000bf46270 */
[----:B-1----:R-:W-:-:S05]  /*14b80*/  IMAD.SHL.U32 R10, R10, 0x8, RZ ;  /* 0x000000080a0a7824 */ /* 0x002fca00078e00ff */
[----:B------:R-:W-:-:S04]  /*14b90*/  LOP3.LUT R10, R10, 0x38, RZ, 0xc0, !PT ;  /* 0x000000380a0a7812 */ /* 0x000fc800078ec0ff */
[----:B------:R-:W-:Y:S01]  /*14ba0*/  ISETP.GE.AND P0, PT, R10, UR4, PT ;  /* 0x000000040a007c0c */ /* 0x000fe2000bf06270 */
[----:B------:R-:W-:-:S03]  /*14bb0*/  UMOV UR4, 0xffffffff ;  /* 0xffffffff00047882 */ /* 0x000fc60000000000 */
[----:B0-----:R-:W-:Y:S09]  /*14bc0*/  BRA.DIV UR4, `(.L_x_1344) ;  /* 0x00000056044c7947 */ /* 0x001ff2000b800000 */
[----:B------:R-:W2:Y:S04]  /*14bd0*/  LDL.LU R6, [R1+0x2c] ;  /* 0x00002c0001067983 */ /* 0x000ea80000300800 */
[----:B------:R-:W3:Y:S01]  /*14be0*/  LDL.LU R11, [R1+0x28] ;  /* 0x00002800010b7983 */ /* 0x000ee20000300800 */
[----:B------:R-:W0:Y:S02]  /*14bf0*/  S2R R8, SR_TID.X ;  /* 0x0000000000087919 */ /* 0x000e240000002100 */
[----:B0-----:R-:W-:-:S04]  /*14c00*/  LOP3.LUT R8, R8, 0x7f, RZ, 0xc0, !PT ;  /* 0x0000007f08087812 */ /* 0x001fc800078ec0ff */
[----:B------:R-:W-:Y:S01]  /*14c10*/  SHF.R.U32.HI R8, RZ, 0x3, R8 ;  /* 0x00000003ff087819 */ /* 0x000fe20000011608 */
[----:B------:R-:W-:Y:S01]  /*14c20*/  ULDC.64 UR4, c[0x0][0x208] ;  /* 0x0000820000047ab9 */ /* 0x000fe20000000a00 */
[----:B--2---:R-:W-:Y:S02]  /*14c30*/  IMAD R2, R6, R7, RZ ;  /* 0x0000000706027224 */ /* 0x004fe400078e02ff */
[----:B------:R-:W0:Y:S01]  /*14c40*/  SHFL.IDX PT, R7, R4, RZ, 0x181f ;  /* 0x00181fff04077589 */ /* 0x000e2200000e0000 */
[----:B---3--:R-:W-:-:S03]  /*14c50*/  IMAD.IADD R0, R8, 0x1, R11 ;  /* 0x0000000108007824 */ /* 0x008fc600078e020b */
[----:B------:R-:W1:Y:S02]  /*14c60*/  SHFL.IDX PT, R6, R3, RZ, 0x181f ;  /* 0x00181fff03067589 */ /* 0x000e6400000e0000 */
[----:B------:R-:W-:-:S13]  /*14c70*/  ISETP.GE.AND P5, PT, R0, R2, PT ;  /* 0x000000020000720c */ /* 0x000fda0003fa6270 */
[----:B0-----:R-:W-:-:S05]  /*14c80*/  @!P5 LEA R7, P4, R10, R7, 0x1 ;  /* 0x000000070a07d211 */ /* 0x001fca00078808ff */
[----:B-1----:R-:W-:-:S05]  /*14c90*/  @!P5 IMAD.X R6, RZ, RZ, R6, P4 ;  /* 0x000000ffff06d224 */ /* 0x002fca00020e0606 */
[----:B------:R-:W-:-:S04]  /*14ca0*/  @!P5 LOP3.LUT R7, R7, R6, RZ, 0x3c, !PT ;  /* 0x000000060707d212 */ /* 0x000fc800078e3cff */
[----:B------:R-:W-:-:S04]  /*14cb0*/  @!P5 LOP3.LUT R6, R7, R6, RZ, 0x3c, !PT ;  /* 0x000000060706d212 */ /* 0x000fc800078e3cff */
[----:B------:R-:W-:Y:S01]  /*14cc0*/  @!P5 LOP3.LUT R7, R7, R6, RZ, 0x3c, !PT ;  /* 0x000000060707d212 */ /* 0x000fe200078e3cff */
[----:B------:R-:W-:-:S04]  /*14cd0*/  VIADD R5, R0, 0x10 ;  /* 0x0000001000057836 */ /* 0x000fc80000000000 */
        /* <DEDUP_REMOVED lines=78> */
.L_x_1474:
        /* <DEDUP_REMOVED lines=14> */
.L_x_1346:
[----:B------:R-:W-:Y:S05]  /*152a0*/  BSYNC B0 ;  /* 0x0000000000007941 */ /* 0x000fea0003800000 */
.L_x_1345:
[----:B------:R-:W-:Y:S01]  /*152b0*/  NOP ;  /* 0x0000000000007918 */ /* 0x000fe20000000000 */
[----:B------:R-:W-:Y:S01]  /*152c0*/  PLOP3.LUT P0, PT, PT, PT, PT, 0x80, 0x0 ;  /* 0x000000000000781c */ /* 0x000fe20003f0f070 */
[----:B0-----:R-:W-:-:S12]  /*152d0*/  VIADD R6, R18, 0x30800 ;  /* 0x0003080012067836 */ /* 0x001fd80000000000 */
.L_x_1347:
        /* <DEDUP_REMOVED lines=18> */
.L_x_1475:
[----:B------:R-:W-:Y:S05]  /*15400*/  BSYNC B0 ;  /* 0x0000000000007941 */ /* 0x000fea0003800000 */
.L_x_1348:
[----:B------:R-:W0:Y:S04]  /*15410*/  LDL R2, [R1+0x3c] ;  /* 0x00003c0001027983 */ /* 0x000e280000100800 */
[----:B------:R-:W3:Y:S01]  /*15420*/  LDL R4, [R1+0x24] ;  /* 0x0000240001047983 */ /* 0x000ee20000100800 */
[----:B------:R-:W-:Y:S01]  /*15430*/  BSSY B0, `(.L_x_1350) ;  /* 0x00002a8000007945 */ /* 0x000fe20003800000 */
[----:B0-----:R-:W-:-:S05]  /*15440*/  VIADD R0, R2, 0xfffffffe ;  /* 0xfffffffe02007836 */ /* 0x001fca0000000000 */
[----:B---3--:R-:W-:-:S13]  /*15450*/  ISETP.GE.AND P0, PT, R0, R4, PT ;  /* 0x000000040000720c */ /* 0x008fda0003f06270 */
[----:B------:R-:W-:Y:S05]  /*15460*/  @!P0 BRA `(.L_x_1351) ;  /* 0x0000002800908947 */ /* 0x000fea0003800000 */
[----:B------:R-:W3:Y:S04]  /*15470*/  LDL.LU R2, [R1+0x40] ;  /* 0x0000400001027983 */ /* 0x000ee80000300800 */
[----:B------:R-:W4:Y:S04]  /*15480*/  LDL.LU R8, [R1+0x38] ;  /* 0x0000380001087983 */ /* 0x000f280000300800 */
[----:B--2---:R-:W2:Y:S04]  /*15490*/  LDL.LU R3, [R1+0x54] ;  /* 0x0000540001037983 */ /* 0x004ea80000300800 */
[----:B------:R-:W5:Y:S04]  /*154a0*/  LDL.LU R7, [R1+0x34] ;  /* 0x0000340001077983 */ /* 0x000f680000300800 */
[----:B-1----:R-:W5:Y:S01]  /*154b0*/  LDL.LU R5, [R1+0x58] ;  /* 0x0000580001057983 */ /* 0x002f620000300800 */
[----:B------:R-:W-:Y:S01]  /*154c0*/  LOP3.LUT R11, RZ, R4, RZ, 0x33, !PT ;  /* 0x00000004ff0b7212 */ /* 0x000fe200078e33ff */
[----:B------:R-:W-:Y:S01]  /*154d0*/  BSSY B2, `(.L_x_1352) ;  /* 0x00000e9000027945 */ /* 0x000fe20003800000 */
[----:B---3--:R-:W-:-:S04]  /*154e0*/  VIADD R2, R2, 0x1 ;  /* 0x0000000102027836 */ /* 0x008fc80000000000 */
[----:B----4-:R-:W-:Y:S01]  /*154f0*/  IMAD R2, R2, R8, RZ ;  /* 0x0000000802027224 */ /* 0x010fe200078e02ff */
[----:B--2---:R-:W-:-:S04]  /*15500*/  LOP3.LUT R3, RZ, R3, RZ, 0x33, !PT ;  /* 0x00000003ff037212 */ /* 0x004fc800078e33ff */
[----:B------:R-:W-:-:S04]  /*15510*/  LOP3.LUT R2, RZ, R2, RZ, 0x33, !PT ;  /* 0x00000002ff027212 */ /* 0x000fc800078e33ff */
[----:B-----5:R-:W-:Y:S02]  /*15520*/  VIADDMNMX R2, R2, -R7, R3, !PT ;  /* 0x8000000702027246 */ /* 0x020fe40007800103 */
[----:B------:R-:W-:-:S04]  /*15530*/  LOP3.LUT R8, RZ, R5, RZ, 0x33, !PT ;  /* 0x00000005ff087212 */ /* 0x000fc800078e33ff */
[----:B------:R-:W-:-:S04]  /*15540*/  VIMNMX R8, R2, R8, !PT ;  /* 0x0000000802087248 */ /* 0x000fc80007fe0100 */
[----:B------:R-:W-:Y:S02]  /*15550*/  VIADDMNMX R11, R8, 0x2, R11, !PT ;  /* 0x00000002080b7846 */ /* 0x000fe4000780010b */
[----:B------:R-:W-:-:S05]  /*15560*/  LOP3.LUT R2, RZ, R8, RZ, 0x33, !PT ;  /* 0x00000008ff027212 */ /* 0x000fca00078e33ff */
        /* <DEDUP_REMOVED lines=39> */
.L_x_1356:
[----:B------:R-:W-:Y:S01]  /*157e0*/  IMAD R3, R9, 0x8, R18 ;  /* 0x0000000809037824 */ /* 0x000fe200078e0212 */
[----:B------:R-:W-:Y:S01]  /*157f0*/  SHF.L.U32 R2, R10, 0x1f, RZ ;  /* 0x0000001f0a027819 */ /* 0x000fe200000006ff */
[----:B------:R-:W-:Y:S03]  /*15800*/  BSSY B3, `(.L_x_1357) ;  /* 0x0000003000037945 */ /* 0x000fe60003800000 */
[----:B------:R-:W1:Y:S02]  /*15810*/  SYNCS.PHASECHK.TRANS64.TRYWAIT P0, [R3+URZ+0x30840], R2 ;  /* 0x03084002030075a7 */ /* 0x000e64000800017f */
[----:B-1----:R-:W-:Y:S05]  /*15820*/  @!P0 BRA `(.L_x_1358) ;  /* 0x0000005400548947 */ /* 0x002fea0003800000 */
.L_x_1476:
[----:B------:R-:W-:Y:S05]  /*15830*/  BSYNC B3 ;  /* 0x0000000000037941 */ /* 0x000fea0003800000 */
.L_x_1357:
        /* <DEDUP_REMOVED lines=12> */
.L_x_1360:
[----:B------:R-:W-:Y:S05]  /*15900*/  BSYNC B3 ;  /* 0x0000000000037941 */ /* 0x000fea0003800000 */
.L_x_1359:
        /* <DEDUP_REMOVED lines=12> */
.L_x_1361:
        /* <DEDUP_REMOVED lines=16> */
.L_x_1362:
        /* <DEDUP_REMOVED lines=16> */
.L_x_1363:
        /* <DEDUP_REMOVED lines=16> */
.L_x_1364:
        /* <DEDUP_REMOVED lines=16> */
.L_x_1477:
[----:B------:R-:W-:Y:S05]  /*15dd0*/  BSYNC B3 ;  /* 0x0000000000037941 */ /* 0x000fea0003800000 */
.L_x_1365:
        /* <DEDUP_REMOVED lines=12> */
.L_x_1368:
[----:B------:R-:W-:Y:S05]  /*15ea0*/  BSYNC B3 ;  /* 0x0000000000037941 */ /* 0x000fea0003800000 */
.L_x_1367:
        /* <DEDUP_REMOVED lines=13> */
.L_x_1369:
        /* <DEDUP_REMOVED lines=15> */
.L_x_1370:
        /* <DEDUP_REMOVED lines=15> */
.L_x_1371:
        /* <DEDUP_REMOVED lines=15> */
.L_x_1372:
        /* <DEDUP_REMOVED lines=12> */
.L_x_1355:
[----:B------:R-:W-:Y:S05]  /*16310*/  BSYNC B1 ;  /* 0x0000000000017941 */ /* 0x000fea0003800000 */
.L_x_1354:
[----:B0-----:R-:W2:Y:S01]  /*16320*/  LDL.LU R0, [R1+0x3c] ;  /* 0x00003c0001007983 */ /* 0x001ea20000300800 */
[----:B------:R-:W-:-:S03]  /*16330*/  IMAD.MOV.U32 R19, RZ, RZ, R9 ;  /* 0x000000ffff137224 */ /* 0x000fc600078e0009 */
[----:B------:R0:W-:Y:S02]  /*16340*/  STL [R1+0x10], R10 ;  /* 0x0000100a01007387 */ /* 0x0001e40000100800 */
[----:B0-2---:R-:W-:-:S07]  /*16350*/  VIADD R0, R0, 0xfffffffd ;  /* 0xfffffffd00007836 */ /* 0x005fce0000000000 */
.L_x_1353:
[----:B------:R-:W-:Y:S05]  /*16360*/  BSYNC B2 ;  /* 0x0000000000027941 */ /* 0x000fea0003800000 */
.L_x_1352:
[----:B------:R-:W-:-:S05]  /*16370*/  VIADD R11, R11, 0xfffffffe ;  /* 0xfffffffe0b0b7836 */ /* 0x000fca0000000000 */
[----:B------:R-:W-:-:S13]  /*16380*/  ISETP.NE.AND P0, PT, R11, R8, PT ;  /* 0x000000080b00720c */ /* 0x000fda0003f05270 */
[----:B------:R-:W-:Y:S05]  /*16390*/  @!P0 BRA `(.L_x_1351) ;  /* 0x0000001800c48947 */ /* 0x000fea0003800000 */
[----:B------:R-:W-:-:S07]  /*163a0*/  IMAD.MOV.U32 R9, RZ, RZ, R17 ;  /* 0x000000ffff097224 */ /* 0x000fce00078e0011 */
.L_x_1411:
        /* <DEDUP_REMOVED lines=36> */
.L_x_1375:
[----:B------:R-:W-:Y:S01]  /*165f0*/  IMAD R3, R4, 0x8, R18 ;  /* 0x0000000804037824 */ /* 0x000fe200078e0212 */
[----:B------:R-:W-:Y:S01]  /*16600*/  SHF.L.U32 R2, R5, 0x1f, RZ ;  /* 0x0000001f05027819 */ /* 0x000fe200000006ff */
[----:B------:R-:W-:Y:S03]  /*16610*/  BSSY B2, `(.L_x_1376) ;  /* 0x0000003000027945 */ /* 0x000fe60003800000 */
[----:B------:R-:W1:Y:S02]  /*16620*/  SYNCS.PHASECHK.TRANS64.TRYWAIT P0, [R3+URZ+0x30840], R2 ;  /* 0x03084002030075a7 */ /* 0x000e64000800017f */
[----:B-1----:R-:W-:Y:S05]  /*16630*/  @!P0 BRA `(.L_x_1377) ;  /* 0x0000004400f88947 */ /* 0x002fea0003800000 */
.L_x_1478:
[----:B------:R-:W-:Y:S05]  /*16640*/  BSYNC B2 ;  /* 0x0000000000027941 */ /* 0x000fea0003800000 */
.L_x_1376:
        /* <DEDUP_REMOVED lines=12> */
.L_x_1379:
[----:B------:R-:W-:Y:S05]  /*16710*/  BSYNC B2 ;  /* 0x0000000000027941 */ /* 0x000fea0003800000 */
.L_x_1378:
        /* <DEDUP_REMOVED lines=12> */
.L_x_1380:
        /* <DEDUP_REMOVED lines=16> */
.L_x_1381:
        /* <DEDUP_REMOVED lines=16> */
.L_x_1382:
        /* <DEDUP_REMOVED lines=16> */
.L_x_1383:
        /* <DEDUP_REMOVED lines=16> */
.L_x_1479:
[----:B------:R-:W-:Y:S05]  /*16be0*/  BSYNC B2 ;  /* 0x0000000000027941 */ /* 0x000fea0003800000 */
.L_x_1384:
        /* <DEDUP_REMOVED lines=11> */
.L_x_1387:
[----:B------:R-:W-:Y:S05]  /*16ca0*/  BSYNC B2 ;  /* 0x0000000000027941 */ /* 0x000fea0003800000 */
.L_x_1386:
        /* <DEDUP_REMOVED lines=12> */
.L_x_1388:
        /* <DEDUP_REMOVED lines=15> */
.L_x_1389:
        /* <DEDUP_REMOVED lines=15> */
.L_x_1390:
        /* <DEDUP_REMOVED lines=15> */
.L_x_1391:
        /* <DEDUP_REMOVED lines=12> */
.L_x_1374:
[----:B------:R-:W-:Y:S05]  /*17100*/  BSYNC B1 ;  /* 0x0000000000017941 */ /* 0x000fea0003800000 */
.L_x_1373:
        /* <DEDUP_REMOVED lines=36> */
.L_x_1394:
[----:B------:R-:W-:Y:S01]  /*17350*/  IMAD R2, R19, 0x8, R18 ;  /* 0x0000000813027824 */ /* 0x000fe200078e0212 */
[----:B------:R-:W-:Y:S01]  /*17360*/  SHF.L.U32 R3, R12, 0x1f, RZ ;  /* 0x0000001f0c037819 */ /* 0x000fe200000006ff */
[----:B------:R-:W-:Y:S03]  /*17370*/  BSSY B2, `(.L_x_1395) ;  /* 0x0000003000027945 */ /* 0x000fe60003800000 */
[----:B------:R-:W2:Y:S02]  /*17380*/  SYNCS.PHASECHK.TRANS64.TRYWAIT P0, [R2+URZ+0x30840], R3 ;  /* 0x03084003020075a7 */ /* 0x000ea4000800017f */
[----:B--2---:R-:W-:Y:S05]  /*17390*/  @!P0 BRA `(.L_x_1396) ;  /* 0x0000003800c88947 */ /* 0x004fea0003800000 */
.L_x_1480:
[----:B------:R-:W-:Y:S05]  /*173a0*/  BSYNC B2 ;  /* 0x0000000000027941 */ /* 0x000fea0003800000 */
.L_x_1395:
        /* <DEDUP_REMOVED lines=12> */
.L_x_1398:
[----:B------:R-:W-:Y:S05]  /*17470*/  BSYNC B2 ;  /* 0x0000000000027941 */ /* 0x000fea0003800000 */
.L_x_1397:
        /* <DEDUP_REMOVED lines=13> */
.L_x_1399:
        /* <DEDUP_REMOVED lines=16> */
.L_x_1400:
        /* <DEDUP_REMOVED lines=16> */
.L_x_1401:
        /* <DEDUP_REMOVED lines=16> */
.L_x_1402:
        /* <DEDUP_REMOVED lines=15> */
.L_x_1481:
[----:B------:R-:W-:Y:S05]  /*17940*/  BSYNC B2 ;  /* 0x0000000000027941 */ /* 0x000fea0003800000 */
.L_x_1403:
        /* <DEDUP_REMOVED lines=11> */
.L_x_1406:
[----:B------:R-:W-:Y:S05]  /*17a00*/  BSYNC B2 ;  /* 0x0000000000027941 */ /* 0x000fea0003800000 */
.L_x_1405:
        /* <DEDUP_REMOVED lines=12> */
.L_x_1407:
        /* <DEDUP_REMOVED lines=15> */
.L_x_1408:
        /* <DEDUP_REMOVED lines=15> */
.L_x_1409:
        /* <DEDUP_REMOVED lines=15> */
.L_x_1410:
        /* <DEDUP_REMOVED lines=12> */
.L_x_1393:
[----:B------:R-:W-:Y:S05]  /*17e60*/  BSYNC B1 ;  /* 0x0000000000017941 */ /* 0x000fea0003800000 */
.L_x_1392:
[----:B------:R-:W2:Y:S01]  /*17e70*/  LDL R2, [R1+0x24] ;  /* 0x0000240001027983 */ /* 0x000ea20000100800 */
[----:B------:R-:W-:Y:S01]  /*17e80*/  VIADD R0, R0, 0xfffffffe ;  /* 0xfffffffe00007836 */ /* 0x000fe20000000000 */
[----:B--2---:R-:W-:-:S13]  /*17e90*/  ISETP.GT.AND P0, PT, R7, R2, PT ;  /* 0x000000020700720c */ /* 0x004fda0003f04270 */
[----:B------:R-:W-:Y:S05]  /*17ea0*/  @P0 BRA `(.L_x_1411) ;  /* 0xffffffe400400947 */ /* 0x000fea000383ffff */
.L_x_1351:
[----:B------:R-:W-:Y:S05]  /*17eb0*/  BSYNC B0 ;  /* 0x0000000000007941 */ /* 0x000fea0003800000 */
.L_x_1350:
[----:B--2---:R-:W2:Y:S01]  /*17ec0*/  S2R R3, SR_TID.X ;  /* 0x0000000000037919 */ /* 0x004ea20000002100 */
        /* <DEDUP_REMOVED lines=18> */
.L_x_1413:
[----:B------:R-:W-:Y:S05]  /*17ff0*/  BSYNC B0 ;  /* 0x0000000000007941 */ /* 0x000fea0003800000 */
.L_x_1412:
[----:B--2---:R-:W2:Y:S01]  /*18000*/  LDL R0, [R1+0x18] ;  /* 0x0000180001007983 */ /* 0x004ea20000100800 */
[----:B------:R-:W-:Y:S01]  /*18010*/  BSSY B0, `(.L_x_1414) ;  /* 0x0000058000007945 */ /* 0x000fe20003800000 */
[----:B--2---:R-:W-:-:S13]  /*18020*/  LOP3.LUT P0, RZ, R0, 0x1, RZ, 0xc0, !PT ;  /* 0x0000000100ff7812 */ /* 0x004fda000780c0ff */
        /* <DEDUP_REMOVED lines=8> */
.L_x_1482:
[----:B------:R-:W-:Y:S05]  /*180b0*/  BSYNC B1 ;  /* 0x0000000000017941 */ /* 0x000fea0003800000 */
.L_x_1416:
        /* <DEDUP_REMOVED lines=9> */
.L_x_1419:
[----:B------:R-:W-:Y:S05]  /*18150*/  BSYNC B1 ;  /* 0x0000000000017941 */ /* 0x000fea0003800000 */
.L_x_1418:
        /* <DEDUP_REMOVED lines=12> */
.L_x_1420:
        /* <DEDUP_REMOVED lines=15> */
.L_x_1421:
        /* <DEDUP_REMOVED lines=15> */
.L_x_1422:
        /* <DEDUP_REMOVED lines=15> */
.L_x_1423:
        /* <DEDUP_REMOVED lines=10> */
.L_x_1415:
[----:B------:R-:W-:Y:S05]  /*18590*/  BSYNC B0 ;  /* 0x0000000000007941 */ /* 0x000fea0003800000 */
.L_x_1414:
[----:B------:R-:W2:Y:S01]  /*185a0*/  LDL.LU R4, [R1+0x10] ;  /* 0x0000100001047983 */ /* 0x000ea20000300800 */
[----:B------:R-:W-:-:S05]  /*185b0*/  VIADD R19, R19, 0x1 ;  /* 0x0000000113137836 */ /* 0x000fca0000000000 */
[----:B------:R-:W-:-:S04]  /*185c0*/  ISETP.NE.AND P0, PT, R19, 0x2, PT ;  /* 0x000000021300780c */ /* 0x000fc80003f05270 */
[----:B------:R-:W-:Y:S02]  /*185d0*/  SEL R0, RZ, 0x1, P0 ;  /* 0x00000001ff007807 */ /* 0x000fe40000000000 */
[----:B------:R-:W-:Y:S02]  /*185e0*/  SEL R19, R19, RZ, P0 ;  /* 0x000000ff13137207 */ /* 0x000fe40000000000 */
[----:B--2---:R-:W-:-:S05]  /*185f0*/  LOP3.LUT R4, R4, R0, RZ, 0x3c, !PT ;  /* 0x0000000004047212 */ /* 0x004fca00078e3cff */
[----:B------:R2:W-:Y:S02]  /*18600*/  STL [R1+0x10], R4 ;  /* 0x0000100401007387 */ /* 0x0005e40000100800 */
.L_x_1330:
[----:B------:R-:W-:Y:S05]  /*18610*/  BSYNC B7 ;  /* 0x0000000000077941 */ /* 0x000fea0003800000 */
.L_x_1328:
[----:B---3--:R-:W3:Y:S02]  /*18620*/  LDL R0, [R1+0x18] ;  /* 0x0000180001007983 */ /* 0x008ee40000100800 */
        /* <DEDUP_REMOVED lines=8> */
[----:B012---:R-:W0:Y:S04]  /*186b0*/  LDS.128 R4, [R18+0x308d0] ;  /* 0x0308d00012047984 */ /* 0x007e280000000c00 */
[----:B0-----:R1:W-:Y:S04]  /*186c0*/  STL.64 [R1], R4 ;  /* 0x0000000401007387 */ /* 0x0013e80000100a00 */
[----:B------:R1:W-:Y:S01]  /*186d0*/  STL.64 [R1+0x8], R6 ;  /* 0x0000080601007387 */ /* 0x0003e20000100a00 */
[----:B------:R-:W-:Y:S06]  /*186e0*/  BAR.ARV 0x4, 0x180 ;  /* 0x0106000000007b1d */ /* 0x000fec0000002000 */
[----:B------:R-:W-:Y:S05]  /*186f0*/  BRA `(.L_x_1425) ;  /* 0x00000010003c7947 */ /* 0x000fea0003800000 */
.L_x_1424:
[----:B------:R-:W3:Y:S01]  /*18700*/  S2R R16, SR_TID.X ;  /* 0x0000000000107919 */ /* 0x000ee20000002100 */
[----:B------:R-:W-:Y:S01]  /*18710*/  UMOV UR4, 0xffffffff ;  /* 0xffffffff00047882 */ /* 0x000fe20000000000 */
[----:B---3--:R-:W-:-:S04]  /*18720*/  LOP3.LUT R16, R16, 0x1f, RZ, 0xc0, !PT ;  /* 0x0000001f10107812 */ /* 0x008fc800078ec0ff */
[----:B------:R-:W-:Y:S01]  /*18730*/  ISETP.NE.AND P0, PT, R16, 0x1f, PT ;  /* 0x0000001f1000780c */ /* 0x000fe20003f05270 */
[----:B------:R-:W-:-:S12]  /*18740*/  BRA.DIV UR4, `(.L_x_1426) ;  /* 0x0000002a04187947 */ /* 0x000fd8000b800000 */
[----:B------:R-:W0:Y:S01]  /*18750*/  LDL.LU R3, [R1] ;  /* 0x0000000001037983 */ /* 0x000e220000300800 */
[----:B------:R-:W-:-:S03]  /*18760*/  ULDC UR4, c[0x0][0xc3c] ;  /* 0x00030f0000047ab9 */ /* 0x000fc60000000800 */
[----:B-12---:R-:W2:Y:S01]  /*18770*/  LDL R4, [R1+0xc] ;  /* 0x00000c0001047983 */ /* 0x006ea20000100800 */
[----:B------:R-:W-:Y:S01]  /*18780*/  ULDC.64 UR6, c[0x0][0x208] ;  /* 0x0000820000067ab9 */ /* 0x000fe20000000a00 */
[----:B0-----:R-:W-:Y:S02]  /*18790*/  IMAD.MOV.U32 R8, RZ, RZ, R3 ;  /* 0x000000ffff087224 */ /* 0x001fe400078e0003 */
[----:B--2---:R-:W-:-:S05]  /*187a0*/  IMAD.IADD R0, R4, 0x1, R16 ;  /* 0x0000000104007824 */ /* 0x004fca00078e0210 */
        /* <DEDUP_REMOVED lines=8> */
[C---:B------:R-:W-:Y:S02]  /*18830*/  ISETP.GE.U32.AND P2, PT, R16.reuse, 0x2, PT ;  /* 0x000000021000780c */ /* 0x040fe40003f46070 */
[C---:B------:R-:W-:Y:S01]  /*18840*/  ISETP.GE.U32.AND P3, PT, R16.reuse, 0x4, PT ;  /* 0x000000041000780c */ /* 0x040fe20003f66070 */
[----:B------:R-:W-:Y:S01]  /*18850*/  SHFL.IDX PT, R0, R8, RZ, 0x1f ;  /* 0x00001fff08007589 */ /* 0x000fe200000e0000 */
[C---:B------:R-:W-:Y:S02]  /*18860*/  ISETP.GE.U32.AND P4, PT, R16.reuse, 0x8, PT ;  /* 0x000000081000780c */ /* 0x040fe40003f86070 */
[----:B------:R-:W-:Y:S01]  /*18870*/  ISETP.GE.U32.AND P5, PT, R16, 0x10, PT ;  /* 0x000000101000780c */ /* 0x000fe20003fa6070 */
[----:B------:R-:W-:Y:S01]  /*18880*/  SHFL.IDX PT, R9, R8, 0x1, 0x1f ;  /* 0x00201f0008097f89 */ /* 0x000fe200000e0000 */
[----:B--2---:R-:W-:Y:S01]  /*18890*/  @!P1 IMAD.MOV.U32 R5, RZ, RZ, R6 ;  /* 0x000000ffff059224 */ /* 0x004fe200078e0006 */
[----:B------:R-:W-:-:S02]  /*188a0*/  CS2R R6, SRZ ;  /* 0x0000000000067805 */ /* 0x000fc4000001ff00 */
[----:B---3--:R-:W-:Y:S01]  /*188b0*/  @!P1 IMAD.MOV.U32 R7, RZ, RZ, R2 ;  /* 0x000000ffff079224 */ /* 0x008fe200078e0002 */
[----:B------:R-:W-:-:S03]  /*188c0*/  ISETP.NE.AND P1, PT, R16, RZ, PT ;  /* 0x000000ff1000720c */ /* 0x000fc60003f25270 */
        /* <DEDUP_REMOVED lines=17> */
.L_x_1492:
[----:B------:R-:W-:Y:S02]  /*189e0*/  ULDC UR4, c[0x0][0xc38] ;  /* 0x00030e0000047ab9 */ /* 0x000fe40000000800 */
[----:B------:R-:W-:-:S04]  /*189f0*/  IMAD.U32 R8, RZ, RZ, UR4 ;  /* 0x00000004ff087e24 */ /* 0x000fc8000f8e00ff */
[----:B-1----:R-:W-:-:S04]  /*18a00*/  IMAD R10, R10, R8, RZ ;  /* 0x000000080a0a7224 */ /* 0x002fc800078e02ff */
[----:B------:R-:W-:-:S05]  /*18a10*/  IMAD.IADD R4, R9, 0x1, R10 ;  /* 0x0000000109047824 */ /* 0x000fca00078e020a */
[----:B------:R-:W-:-:S13]  /*18a20*/  ISETP.GT.AND P6, PT, R4, R0, PT ;  /* 0x000000000400720c */ /* 0x000fda0003fc4270 */
[----:B------:R-:W-:Y:S05]  /*18a30*/  @P6 BRA `(.L_x_1427) ;  /* 0x0000000000b06947 */ /* 0x000fea0003800000 */
.L_x_1430:
[----:B------:R-:W2:Y:S01]  /*18a40*/  LDL.LU R3, [R1+0xc] ;  /* 0x00000c0001037983 */ /* 0x000ea20000300800 */
[----:B0-----:R-:W0:Y:S01]  /*18a50*/  LDC R2, c[0x0][0xc3c] ;  /* 0x00030f00ff027b82 */ /* 0x001e220000000800 */
[----:B--2---:R-:W-:-:S05]  /*18a60*/  VIADD R3, R3, 0x1f ;  /* 0x0000001f03037836 */ /* 0x004fca0000000000 */
[----:B0-----:R-:W-:-:S13]  /*18a70*/  ISETP.GE.AND P6, PT, R3, R2, PT ;  /* 0x000000020300720c */ /* 0x001fda0003fc6270 */
[----:B------:R-:W-:Y:S05]  /*18a80*/  @P6 BRA `(.L_x_1428) ;  /* 0x0000000800f06947 */ /* 0x000fea0003800000 */
[----:B------:R-:W0:Y:S01]  /*18a90*/  S2R R5, SR_TID.X ;  /* 0x0000000000057919 */ /* 0x000e220000002100 */
[----:B------:R-:W-:Y:S01]  /*18aa0*/  ULDC.64 UR4, c[0x0][0x208] ;  /* 0x0000820000047ab9 */ /* 0x000fe20000000a00 */
[----:B------:R1:W-:Y:S01]  /*18ab0*/  STL [R1+0xc], R3 ;  /* 0x00000c0301007387 */ /* 0x0003e20000100800 */
[----:B0-----:R-:W-:-:S05]  /*18ac0*/  LOP3.LUT R5, R5, 0x1f, RZ, 0xc0, !PT ;  /* 0x0000001f05057812 */ /* 0x001fca00078ec0ff */
[----:B------:R-:W-:Y:S02]  /*18ad0*/  IMAD.IADD R7, R3, 0x1, R5 ;  /* 0x0000000103077824 */ /* 0x000fe400078e0205 */
[----:B------:R-:W-:-:S03]  /*18ae0*/  IMAD.MOV.U32 R5, RZ, RZ, RZ ;  /* 0x000000ffff057224 */ /* 0x000fc600078e00ff */
[----:B------:R-:W-:-:S13]  /*18af0*/  ISETP.GE.OR P6, PT, R7, R2, !P0 ;  /* 0x000000020700720c */ /* 0x000fda00047c6670 */
[----:B-1----:R-:W0:Y:S02]  /*18b00*/  @!P6 LDC.64 R2, c[0x0][0xc80] ;  /* 0x00032000ff02eb82 */ /* 0x002e240000000a00 */
[----:B0-----:R-:W-:-:S05]  /*18b10*/  @!P6 IMAD.WIDE R2, R7, 0x4, R2 ;  /* 0x000000040702e825 */ /* 0x001fca00078e0202 */
[----:B------:R0:W2:Y:S02]  /*18b20*/  @!P6 LDG.E R5, desc[UR4][R2.64] ;  /* 0x000000040205e981 */ /* 0x0000a4000c1e1900 */
[----:B0-----:R-:W0:Y:S02]  /*18b30*/  @!P6 LDC.64 R2, c[0x0][0xc78] ;  /* 0x00031e00ff02eb82 */ /* 0x001e240000000a00 */
[----:B0-----:R-:W-:-:S04]  /*18b40*/  @!P6 IMAD.WIDE R2, R7, 0x4, R2 ;  /* 0x000000040702e825 */ /* 0x001fc800078e0202 */
[----:B------:R-:W-:-:S06]  /*18b50*/  IMAD.MOV.U32 R7, RZ, RZ, RZ ;  /* 0x000000ffff077224 */ /* 0x000fcc00078e00ff */
[----:B------:R-:W2:Y:S01]  /*18b60*/  @!P6 LDG.E R7, desc[UR4][R2.64] ;  /* 0x000000040207e981 */ /* 0x000ea2000c1e1900 */
[----:B------:R-:W-:Y:S01]  /*18b70*/  UMOV UR4, 0xffffffff ;  /* 0xffffffff00047882 */ /* 0x000fe20000000000 */
[----:B--2---:R-:W-:Y:S02]  /*18b80*/  IMAD R2, R7, R5, RZ ;  /* 0x0000000507027224 */ /* 0x004fe400078e02ff */
[----:B------:R-:W-:Y:S05]  /*18b90*/  BRA.DIV UR4, `(.L_x_1429) ;  /* 0x0000002a04647947 */ /* 0x000fea000b800000 */
        /* <DEDUP_REMOVED lines=16> */
.L_x_1500:
[----:B------:R-:W-:Y:S02]  /*18ca0*/  ULDC UR4, c[0x0][0xc38] ;  /* 0x00030e0000047ab9 */ /* 0x000fe40000000800 */
[----:B------:R-:W-:-:S04]  /*18cb0*/  IMAD.U32 R8, RZ, RZ, UR4 ;  /* 0x00000004ff087e24 */ /* 0x000fc8000f8e00ff */
[----:B-1----:R-:W-:-:S04]  /*18cc0*/  IMAD R10, R10, R8, RZ ;  /* 0x000000080a0a7224 */ /* 0x002fc800078e02ff */
[----:B------:R-:W-:-:S05]  /*18cd0*/  IMAD.IADD R4, R10, 0x1, R4 ;  /* 0x000000010a047824 */ /* 0x000fca00078e0204 */
[----:B------:R-:W-:-:S13]  /*18ce0*/  ISETP.GT.AND P6, PT, R4, R0, PT ;  /* 0x000000000400720c */ /* 0x000fda0003fc4270 */
[----:B------:R-:W-:Y:S05]  /*18cf0*/  @!P6 BRA `(.L_x_1430) ;  /* 0xfffffffc0050e947 */ /* 0x000fea000383ffff */
.L_x_1427:
[----:B------:R-:W-:Y:S01]  /*18d00*/  IMAD.IADD R10, R4, 0x1, -R10 ;  /* 0x00000001040a7824 */ /* 0x000fe200078e0a0a */
[----:B------:R-:W-:-:S03]  /*18d10*/  UMOV UR4, 0xffffffff ;  /* 0xffffffff00047882 */ /* 0x000fc60000000000 */
[----:B------:R-:W-:-:S05]  /*18d20*/  IMAD R3, R2, R8, R10 ;  /* 0x0000000802037224 */ /* 0x000fca00078e020a */
[----:B------:R-:W-:Y:S01]  /*18d30*/  ISETP.GT.AND P6, PT, R3, R0, PT ;  /* 0x000000000300720c */ /* 0x000fe20003fc4270 */
[----:B------:R-:W-:-:S12]  /*18d40*/  BRA.DIV UR4, `(.L_x_1431) ;  /* 0x0000002a04d07947 */ /* 0x000fd8000b800000 */
[----:B------:R-:W2:Y:S01]  /*18d50*/  LDL.LU R11, [R1+0xc] ;  /* 0x00000c00010b7983 */ /* 0x000ea20000300800 */
[----:B------:R-:W-:-:S04]  /*18d60*/  VOTE.ANY R3, PT, !P6 ;  /* 0x0000000000037806 */ /* 0x000fc800070e0100 */
[----:B------:R-:W1:Y:S02]  /*18d70*/  POPC R9, R3 ;  /* 0x0000000300097309 */ /* 0x000e640000000000 */
[----:B-1----:R2:W1:Y:S04]  /*18d80*/  SHFL.IDX PT, R4, R5, R9, 0x1f ;  /* 0x00001f0905047589 */ /* 0x00246800000e0000 */
[----:B------:R3:W4:Y:S01]  /*18d90*/  SHFL.IDX PT, R7, R7, R9, 0x1f ;  /* 0x00001f0907077589 */ /* 0x00072200000e0000 */
[----:B--2---:R-:W-:-:S05]  /*18da0*/  IMAD.IADD R5, R9, 0x1, R11 ;  /* 0x0000000109057824 */ /* 0x004fca00078e020b */
[----:B-1--4-:R3:W-:Y:S02]  /*18db0*/  STL [R1+0xc], R5 ;  /* 0x00000c0501007387 */ /* 0x0127e40000100800 */
.L_x_1505:
[----:B------:R-:W-:-:S13]  /*18dc0*/  ISETP.NE.AND P0, PT, R3, RZ, PT ;  /* 0x000000ff0300720c */ /* 0x000fda0003f05270 */
[----:B------:R-:W-:Y:S05]  /*18dd0*/  @!P0 BRA `(.L_x_1432) ;  /* 0x0000000000148947 */ /* 0x000fea0003800000 */
[----:B------:R-:W-:Y:S01]  /*18de0*/  UMOV UR4, 0xffffffff ;  /* 0xffffffff00047882 */ /* 0x000fe20000000000 */
[----:B---3--:R-:W-:Y:S02]  /*18df0*/  VIADD R9, R9, 0xffffffff ;  /* 0xffffffff09097836 */ /* 0x008fe40000000000 */
[----:B------:R-:W-:Y:S05]  /*18e00*/  BRA.DIV UR4, `(.L_x_1433) ;  /* 0x0000002e04087947 */ /* 0x000fea000b800000 */
[----:B0-----:R0:W2:Y:S02]  /*18e10*/  SHFL.IDX PT, R2, R2, R9, 0x1f ;  /* 0x00001f0902027589 */ /* 0x0010a400000e0000 */
.L_x_1508:
[----:B--2---:R-:W-:-:S07]  /*18e20*/  IMAD.MOV.U32 R6, RZ, RZ, R2 ;  /* 0x000000ffff067224 */ /* 0x004fce00078e0002 */
.L_x_1432:
[----:B0-----:R-:W-:Y:S01]  /*18e30*/  IMAD R2, R6, R8, R10 ;  /* 0x0000000806027224 */ /* 0x001fe200078e020a */
[----:B------:R-:W-:-:S03]  /*18e40*/  ISETP.NE.AND P0, PT, R7, 0x1, PT ;  /* 0x000000010700780c */ /* 0x000fc60003f05270 */
[----:B------:R-:W-:Y:S01]  /*18e50*/  IMAD.IADD R0, R0, 0x1, -R2 ;  /* 0x0000000100007824 */ /* 0x000fe200078e0a02 */
[----:B------:R0:W-:Y:S09]  /*18e60*/  STL [R1], R2 ;  /* 0x0000000201007387 */ /* 0x0001f20000100800 */
[----:B------:R-:W-:Y:S05]  /*18e70*/  @!P0 BRA `(.L_x_1434) ;  /* 0x0000000000e48947 */ /* 0x000fea0003800000 */
[----:B-1-3--:R-:W-:-:S04]  /*18e80*/  IABS R5, R4 ;  /* 0x0000000400057213 */ /* 0x00afc80000000000 */
[----:B0-----:R-:W0:Y:S08]  /*18e90*/  I2F.RP R2, R5 ;  /* 0x0000000500027306 */ /* 0x001e300000209400 */
        /* <DEDUP_REMOVED lines=8> */
[----:B------:R-:W-:-:S03]  /*18f20*/  IABS R3, R4 ;  /* 0x0000000400037213 */ /* 0x000fc60000000000 */
[----:B------:R-:W-:-:S04]  /*18f30*/  IMAD.HI.U32 R8, R8, R2, RZ ;  /* 0x0000000208087227 */ /* 0x000fc800078e00ff */
[----:B------:R-:W-:-:S04]  /*18f40*/  IMAD.MOV R3, RZ, RZ, -R3 ;  /* 0x000000ffff037224 */ /* 0x000fc800078e0a03 */
[----:B------:R-:W-:-:S05]  /*18f50*/  IMAD R2, R8, R3, R2 ;  /* 0x0000000308027224 */ /* 0x000fca00078e0202 */
[----:B------:R-:W-:-:S13]  /*18f60*/  ISETP.GT.U32.AND P1, PT, R5, R2, PT ;  /* 0x000000020500720c */ /* 0x000fda0003f24070 */
[----:B------:R-:W-:Y:S02]  /*18f70*/  @!P1 IMAD.IADD R2, R2, 0x1, -R5 ;  /* 0x0000000102029824 */ /* 0x000fe400078e0a05 */
[----:B------:R-:W-:Y:S01]  /*18f80*/  @!P1 VIADD R8, R8, 0x1 ;  /* 0x0000000108089836 */ /* 0x000fe20000000000 */
[----:B------:R-:W-:Y:S02]  /*18f90*/  ISETP.NE.AND P1, PT, R4, RZ, PT ;  /* 0x000000ff0400720c */ /* 0x000fe40003f25270 */
[----:B------:R-:W-:Y:S02]  /*18fa0*/  ISETP.GE.U32.AND P0, PT, R2, R5, PT ;  /* 0x000000050200720c */ /* 0x000fe40003f06070 */
[----:B------:R-:W-:-:S04]  /*18fb0*/  IABS R5, R7 ;  /* 0x0000000700057213 */ /* 0x000fc80000000000 */
[----:B------:R-:W0:Y:S07]  /*18fc0*/  I2F.RP R2, R5 ;  /* 0x0000000500027306 */ /* 0x000e2e0000209400 */
        /* <DEDUP_REMOVED lines=8> */
[----:B------:R-:W-:-:S03]  /*19050*/  LOP3.LUT R2, R0, R4, RZ, 0x3c, !PT ;  /* 0x0000000400027212 */ /* 0x000fc600078e3cff */
[----:B------:R-:W-:Y:S01]  /*19060*/  IMAD.MOV.U32 R3, RZ, RZ, R8 ;  /* 0x000000ffff037224 */ /* 0x000fe200078e0008 */
[----:B------:R-:W-:Y:S02]  /*19070*/  ISETP.GE.AND P2, PT, R2, RZ, PT ;  /* 0x000000ff0200720c */ /* 0x000fe40003f46270 */
[----:B------:R-:W-:-:S05]  /*19080*/  IABS R8, R7 ;  /* 0x0000000700087213 */ /* 0x000fca0000000000 */
[----:B------:R-:W-:-:S06]  /*19090*/  IMAD.MOV R8, RZ, RZ, -R8 ;  /* 0x000000ffff087224 */ /* 0x000fcc00078e0a08 */
        /* <DEDUP_REMOVED lines=9> */
[----:B------:R-:W-:Y:S01]  /*19130*/  ISETP.GE.U32.AND P0, PT, R2, R5, PT ;  /* 0x000000050200720c */ /* 0x000fe20003f06070 */
[----:B------:R-:W-:-:S04]  /*19140*/  IMAD.MOV R2, RZ, RZ, -R3 ;  /* 0x000000ffff027224 */ /* 0x000fc800078e0a03 */
[----:B------:R-:W-:Y:S01]  /*19150*/  IMAD R0, R4, R2, R0 ;  /* 0x0000000204007224 */ /* 0x000fe200078e0200 */
[----:B------:R-:W-:-:S04]  /*19160*/  LOP3.LUT R2, R3, R7, RZ, 0x3c, !PT ;  /* 0x0000000703027212 */ /* 0x000fc800078e3cff */
[----:B------:R-:W-:-:S03]  /*19170*/  ISETP.GE.AND P2, PT, R2, RZ, PT ;  /* 0x000000ff0200720c */ /* 0x000fc60003f46270 */
[----:B------:R-:W-:-:S10]  /*19180*/  @P0 VIADD R6, R6, 0x1 ;  /* 0x0000000106060836 */ /* 0x000fd40000000000 */
        /* <DEDUP_REMOVED lines=8> */
.L_x_1434:
[----:B-1-3--:R-:W2:Y:S01]  /*19210*/  LDL R5, [R1+0xc] ;  /* 0x00000c0001057983 */ /* 0x00aea20000100800 */
[----:B0-----:R-:W2:Y:S01]  /*19220*/  LDC.64 R2, c[0x0][0xc90] ;  /* 0x00032400ff027b82 */ /* 0x001ea20000000a00 */
[----:B------:R-:W-:Y:S01]  /*19230*/  ULDC.64 UR4, c[0x0][0x208] ;  /* 0x0000820000047ab9 */ /* 0x000fe20000000a00 */
[----:B--2---:R-:W-:-:S05]  /*19240*/  IMAD.WIDE R2, R5, 0x4, R2 ;  /* 0x0000000405027825 */ /* 0x004fca00078e0202 */
[----:B------:R-:W2:Y:S02]  /*19250*/  LDG.E R6, desc[UR4][R2.64] ;  /* 0x0000000402067981 */ /* 0x000ea4000c1e1900 */
[----:B--2---:R-:W-:-:S05]  /*19260*/  IMAD R5, R4, R6, RZ ;  /* 0x0000000604057224 */ /* 0x004fca00078e02ff */
[----:B------:R-:W-:-:S04]  /*19270*/  IABS R7, R5 ;  /* 0x0000000500077213 */ /* 0x000fc80000000000 */
        /* <DEDUP_REMOVED lines=23> */
[----:B------:R-:W-:Y:S02]  /*193f0*/  IMAD R7, R6, R2, RZ ;  /* 0x0000000206077224 */ /* 0x000fe400078e02ff */
[----:B------:R-:W-:Y:S02]  /*19400*/  IMAD.MOV R2, RZ, RZ, -R2 ;  /* 0x000000ffff027224 */ /* 0x000fe400078e0a02 */
[----:B------:R-:W-:Y:S02]  /*19410*/  IMAD.MOV R3, RZ, RZ, -R7 ;  /* 0x000000ffff037224 */ /* 0x000fe400078e0a07 */
[----:B------:R-:W-:-:S03]  /*19420*/  IMAD R0, R5, R2, R0 ;  /* 0x0000000205007224 */ /* 0x000fc600078e0200 */
[----:B------:R-:W-:-:S04]  /*19430*/  VIADDMNMX R6, R3, R8, R6, PT ;  /* 0x0000000803067246 */ /* 0x000fc80003800106 */
        /* <DEDUP_REMOVED lines=19> */
[----:B------:R-:W-:Y:S02]  /*19570*/  LOP3.LUT R3, R0, R6, RZ, 0x3c, !PT ;  /* 0x0000000600037212 */ /* 0x000fe400078e3cff */
[----:B------:R-:W-:Y:S02]  /*19580*/  IADD3 R0, R7, 0x1000000, R0 ;  /* 0x0100000007007810 */ /* 0x000fe40007ffe000 */
[----:B------:R-:W-:-:S07]  /*19590*/  ISETP.GE.AND P2, PT, R3, RZ, PT ;  /* 0x000000ff0300720c */ /* 0x000fce0003f46270 */
[----:B------:R-:W-:-:S06]  /*195a0*/  @P0 VIADD R2, R2, 0x1 ;  /* 0x0000000102020836 */ /* 0x000fcc0000000000 */
[----:B------:R-:W-:Y:S01]  /*195b0*/  @!P2 IMAD.MOV R2, RZ, RZ, -R2 ;  /* 0x000000ffff02a224 */ /* 0x000fe200078e0a02 */
[----:B------:R-:W-:Y:S01]  /*195c0*/  @!P1 LOP3.LUT R2, RZ, R6, RZ, 0x33, !PT ;  /* 0x00000006ff029212 */ /* 0x000fe200078e33ff */
[----:B------:R-:W-:-:S04]  /*195d0*/  IMAD.MOV R6, RZ, RZ, -R6 ;  /* 0x000000ffff067224 */ /* 0x000fc800078e0a06 */
[----:B------:R-:W-:Y:S02]  /*195e0*/  IMAD R3, R2, R6, R0 ;  /* 0x0000000602037224 */ /* 0x000fe400078e0200 */
[----:B------:R-:W-:-:S03]  /*195f0*/  IMAD.MOV.U32 R0, RZ, RZ, R2 ;  /* 0x000000ffff007224 */ /* 0x000fc600078e0002 */
[----:B------:R1:W-:Y:S04]  /*19600*/  STL [R1+0x8], R3 ;  /* 0x0000080301007387 */ /* 0x0003e80000100800 */
.L_x_1435:
[----:B-1----:R-:W-:-:S05]  /*19610*/  LOP3.LUT R3, RZ, R0, RZ, 0x33, !PT ;  /* 0x00000000ff037212 */ /* 0x002fca00078e33ff */
[----:B------:R-:W-:-:S05]  /*19620*/  IMAD.IADD R0, R4, 0x1, R3 ;  /* 0x0000000104007824 */ /* 0x000fca00078e0203 */
[----:B------:R2:W-:Y:S01]  /*19630*/  STL [R1+0x4], R0 ;  /* 0x0000040001007387 */ /* 0x0005e20000100800 */
[----:B------:R-:W-:Y:S05]  /*19640*/  BRA `(.L_x_1436) ;  /* 0x0000000000287947 */ /* 0x000fea0003800000 */
.L_x_1428:
[----:B------:R-:W-:Y:S01]  /*19650*/  UMOV UR4, URZ ;  /* 0x0000003f00047c82 */ /* 0x000fe20008000000 */
[----:B------:R-:W-:Y:S01]  /*19660*/  ULDC UR6, c[0x0][0xc3c] ;  /* 0x00030f0000067ab9 */ /* 0x000fe20000000800 */
[----:B------:R-:W-:Y:S01]  /*19670*/  UMOV UR5, URZ ;  /* 0x0000003f00057c82 */ /* 0x000fe20008000000 */
[----:B------:R0:W-:Y:S01]  /*19680*/  STL [R1], R0 ;  /* 0x0000000001007387 */ /* 0x0001e20000100800 */
[----:B------:R-:W-:Y:S02]  /*19690*/  IMAD.U32 R3, RZ, RZ, UR4 ;  /* 0x00000004ff037e24 */ /* 0x000fe4000f8e00ff */
[----:B------:R-:W-:-:S03]  /*196a0*/  IMAD.U32 R2, RZ, RZ, UR5 ;  /* 0x00000005ff027e24 */ /* 0x000fc6000f8e00ff */
[----:B------:R1:W-:Y:S01]  /*196b0*/  STL [R1+0x4], R3 ;  /* 0x0000040301007387 */ /* 0x0003e20000100800 */
[----:B0-----:R-:W-:-:S05]  /*196c0*/  IMAD.U32 R0, RZ, RZ, UR6 ;  /* 0x00000006ff007e24 */ /* 0x001fca000f8e00ff */
[----:B------:R1:W-:Y:S04]  /*196d0*/  STL [R1+0xc], R0 ;  /* 0x00000c0001007387 */ /* 0x0003e80000100800 */
[----:B------:R1:W-:Y:S02]  /*196e0*/  STL [R1+0x8], R2 ;  /* 0x0000080201007387 */ /* 0x0003e40000100800 */
.L_x_1436:
[----:B01----:R-:W3:Y:S04]  /*196f0*/  LDL R2, [R1+0xc] ;  /* 0x00000c0001027983 */ /* 0x003ee80000100800 */
[----:B------:R-:W4:Y:S04]  /*19700*/  LDL R3, [R1+0x8] ;  /* 0x0000080001037983 */ /* 0x000f280000100800 */
[----:B------:R-:W5:Y:S04]  /*19710*/  LDL R5, [R1+0x4] ;  /* 0x0000040001057983 */ /* 0x000f680000100800 */
[----:B------:R-:W5:Y:S01]  /*19720*/  LDL R4, [R1] ;  /* 0x0000000001047983 */ /* 0x000f620000100800 */
[----:B--2---:R-:W0:Y:S01]  /*19730*/  S2R R0, SR_TID.X ;  /* 0x0000000000007919 */ /* 0x004e220000002100 */
[----:B------:R-:W-:Y:S05]  /*19740*/  WARPSYNC.ALL ;  /* 0x0000000000007948 */ /* 0x000fea0003800000 */
[----:B0-----:R-:W-:Y:S01]  /*19750*/  LOP3.LUT R0, R0, 0x1f, RZ, 0xc0, !PT ;  /* 0x0000001f00007812 */ /* 0x001fe200078ec0ff */
[----:B------:R-:W-:Y:S03]  /*19760*/  BAR.SYNC.DEFER_BLOCKING 0x4, 0x180 ;  /* 0x0106000000007b1d */ /* 0x000fe60000010000 */
[----:B------:R-:W-:-:S13]  /*19770*/  ISETP.NE.AND P0, PT, R0, RZ, PT ;  /* 0x000000ff0000720c */ /* 0x000fda0003f05270 */
[----:B------:R-:W0:Y:S01]  /*19780*/  @!P0 S2R R0, SR_CgaCtaId ;  /* 0x0000000000008919 */ /* 0x000e220000008800 */
[----:B---3--:R-:W-:Y:S01]  /*19790*/  IMAD.MOV.U32 R7, RZ, RZ, R2 ;  /* 0x000000ffff077224 */ /* 0x008fe200078e0002 */
[----:B------:R-:W-:Y:S01]  /*197a0*/  @!P0 MOV R2, 0x400 ;  /* 0x0000040000028802 */ /* 0x000fe20000000f00 */
[----:B----4-:R-:W-:-:S03]  /*197b0*/  IMAD.MOV.U32 R6, RZ, RZ, R3 ;  /* 0x000000ffff067224 */ /* 0x010fc600078e0003 */
[----:B0-----:R-:W-:-:S05]  /*197c0*/  @!P0 LEA R18, R0, R2, 0x18 ;  /* 0x0000000200128211 */ /* 0x001fca00078ec0ff */
[----:B-----5:R0:W-:Y:S01]  /*197d0*/  @!P0 STS.128 [R18+0x308d0], R4 ;  /* 0x0308d00412008388 */ /* 0x0201e20000000c00 */
[----:B------:R-:W-:Y:S06]  /*197e0*/  BAR.ARV 0x5, 0x180 ;  /* 0x0146000000007b1d */ /* 0x000fec0000002000 */
.L_x_1425:
[----:B------:R-:W2:Y:S01]  /*197f0*/  LDL R0, [R1+0xc] ;  /* 0x00000c0001007983 */ /* 0x000ea20000100800 */
[----:B------:R-:W-:Y:S02]  /*19800*/  ULDC UR4, c[0x0][0xc3c] ;  /* 0x00030f0000047ab9 */ /* 0x000fe40000000800 */
[----:B--2---:R-:W-:-:S13]  /*19810*/  ISETP.GE.AND P0, PT, R0, UR4, PT ;  /* 0x0000000400007c0c */ /* 0x004fda000bf06270 */
[----:B------:R-:W-:Y:S05]  /*19820*/  @!P0 BRA `(.L_x_1437) ;  /* 0xffffff9400488947 */ /* 0x000fea000383ffff */
[----:B------:R-:W-:Y:S05]  /*19830*/  BSYNC B8 ;  /* 0x0000000000087941 */ /* 0x000fea0003800000 */
.L_x_1314:
[----:B--2---:R-:W2:Y:S01]  /*19840*/  LDL.LU R0, [R1+0x50] ;  /* 0x0000500001007983 */ /* 0x004ea20000300800 */
[----:B------:R-:W-:Y:S01]  /*19850*/  BSSY B0, `(.L_x_1438) ;  /* 0x000000b000007945 */ /* 0x000fe20003800000 */
[----:B01----:R-:W0:Y:S01]  /*19860*/  S2R R5, SR_CgaCtaId ;  /* 0x0000000000057919 */ /* 0x003e220000008800 */
[----:B--2---:R-:W-:-:S05]  /*19870*/  VIADD R0, R0, 0x1 ;  /* 0x0000000100007836 */ /* 0x004fca0000000000 */
        /* <DEDUP_REMOVED lines=8> */
.L_x_1509:
[----:B------:R-:W-:Y:S05]  /*19900*/  BSYNC B0 ;  /* 0x0000000000007941 */ /* 0x000fea0003800000 */
.L_x_1438:
[----:B------:R-:W-:-:S03]  /*19910*/  UMOV UR4, 0xffffffff ;  /* 0xffffffff00047882 */ /* 0x000fc60000000000 */
[----:B------:R-:W-:Y:S05]  /*19920*/  BRA.DIV UR4, `(.L_x_1440) ;  /* 0x0000002204807947 */ /* 0x000fea000b800000 */
[----:B------:R-:W1:Y:S02]  /*19930*/  S2R R2, SR_TID.X ;  /* 0x0000000000027919 */ /* 0x000e640000002100 */
[----:B-1----:R-:W-:-:S04]  /*19940*/  SHF.R.U32.HI R2, RZ, 0x5, R2 ;  /* 0x00000005ff027819 */ /* 0x002fc80000011602 */
[----:B------:R-:W-:-:S05]  /*19950*/  LOP3.LUT R2, R2, 0x3, RZ, 0xc0, !PT ;  /* 0x0000000302027812 */ /* 0x000fca00078ec0ff */
[----:B------:R1:W2:Y:S02]  /*19960*/  SHFL.IDX PT, R14, R2, RZ, 0x1f ;  /* 0x00001fff020e7589 */ /* 0x0002a400000e0000 */
.L_x_1512:
[----:B--2---:R-:W-:Y:S01]  /*19970*/  ISETP.NE.AND P0, PT, R14, RZ, PT ;  /* 0x000000ff0e00720c */ /* 0x004fe20003f05270 */
[----:B------:R-:W-:-:S12]  /*19980*/  BSSY B0, `(.L_x_1441) ;  /* 0x0000027000007945 */ /* 0x000fd80003800000 */
[----:B------:R-:W-:Y:S05]  /*19990*/  @P0 BRA `(.L_x_1442) ;  /* 0x0000000000940947 */ /* 0x000fea0003800000 */
[----:B------:R-:W-:-:S03]  /*199a0*/  UMOV UR4, 0xffffffff ;  /* 0xffffffff00047882 */ /* 0x000fc60000000000 */
[----:B------:R-:W-:Y:S05]  /*199b0*/  BRA.DIV UR4, `(.L_x_1443) ;  /* 0x0000002204907947 */ /* 0x000fea000b800000 */
[----:B------:R-:W-:-:S13]  /*199c0*/  ELECT P6, URZ, PT ;  /* 0x00000000003f782f */ /* 0x000fda00038c0000 */
.L_x_1515:
        /* <DEDUP_REMOVED lines=8> */
.L_x_1444:
        /* <DEDUP_REMOVED lines=13> */
.L_x_1516:
[----:B------:R-:W1:Y:S02]  /*19b20*/  SYNCS.PHASECHK.TRANS64.TRYWAIT P0, [R7+URZ], R2 ;  /* 0x00000002070075a7 */ /* 0x000e64000800017f */
[----:B-1----:R-:W-:Y:S05]  /*19b30*/  @!P0 BRA `(.L_x_1446) ;  /* 0x0000002000648947 */ /* 0x002fea0003800000 */
.L_x_1517:
[----:B------:R-:W-:Y:S05]  /*19b40*/  @!P2 BRA `(.L_x_1447) ;  /* 0x000000000004a947 */ /* 0x000fea0003800000 */
[----:B------:R-:W-:Y:S01]  /*19b50*/  BPT.TRAP 0x1 ;  /* 0x000000040000795c */ /* 0x000fe20000300000 */
.L_x_1447:
[----:B------:R-:W-:-:S04]  /*19b60*/  VIADD R0, R0, 0x30860 ;  /* 0x0003086000007836 */ /* 0x000fc80000000000 */
[----:B------:R-:W-:-:S04]  /*19b70*/  IMAD R4, R19, 0x8, R0 ;  /* 0x0000000813047824 */ /* 0x000fc800078e0200 */
[----:B------:R-:W2:Y:S02]  /*19b80*/  SYNCS.PHASECHK.TRANS64.TRYWAIT P0, [R4+URZ], R5 ;  /* 0x00000005040075a7 */ /* 0x000ea4000800017f */
[----:B--2---:R-:W-:Y:S05]  /*19b90*/  @!P0 BRA `(.L_x_1448) ;  /* 0x0000002000608947 */ /* 0x004fea0003800000 */
.L_x_1518:
[----:B------:R-:W-:-:S07]  /*19ba0*/  IMAD R3, R3, 0x8, R0 ;  /* 0x0000000803037824 */ /* 0x000fce00078e0200 */
.L_x_1449:
[----:B----4-:R4:W0:Y:S02]  /*19bb0*/  SYNCS.PHASECHK.TRANS64.TRYWAIT P0, [R3+URZ], R2 ;  /* 0x00000002030075a7 */ /* 0x010824000800017f */
[----:B0-----:R-:W-:Y:S05]  /*19bc0*/  @!P0 NANOSLEEP.SYNCS 0x989680 ;  /* 0x009896800000895d */ /* 0x001fea0003900000 */
[----:B------:R-:W0:Y:S02]  /*19bd0*/  @!P0 SYNCS.PHASECHK.TRANS64 P0, [R3+URZ], R2 ;  /* 0x00000002030085a7 */ /* 0x000e24000800007f */
[----:B0-----:R-:W-:Y:S05]  /*19be0*/  @!P0 BRA `(.L_x_1449) ;  /* 0xfffffffc00f08947 */ /* 0x001fea000383ffff */
.L_x_1442:
[----:B------:R-:W-:Y:S05]  /*19bf0*/  BSYNC B0 ;  /* 0x0000000000007941 */ /* 0x000fea0003800000 */
.L_x_1441:
[----:B------:R-:W-:Y:S05]  /*19c00*/  EXIT ;  /* 0x000000000000794d */ /* 0x000fea0003800000 */
.L_x_1213:
[----:B0-----:R-:W-:-:S04]  /*19c10*/  IMAD.U32 R3, RZ, RZ, UR37 ;  /* 0x00000025ff037e24 */ /* 0x001fc8000f8e00ff */
[----:B------:R0:W1:Y:S03]  /*19c20*/  SYNCS.PHASECHK.TRANS64.TRYWAIT P1, [R3+URZ+0x30800], R0 ;  /* 0x03080000030075a7 */ /* 0x000066000802017f */
[----:B-1----:R-:W-:Y:S05]  /*19c30*/  @!P1 NANOSLEEP.SYNCS 0x989680 ;  /* 0x009896800000995d */ /* 0x002fea0003900000 */
[----:B------:R-:W1:Y:S02]  /*19c40*/  @!P1 SYNCS.PHASECHK.TRANS64 P1, [R3+URZ+0x30800], R0 ;  /* 0x03080000030095a7 */ /* 0x000e64000802007f */
[----:B-1----:R-:W-:Y:S05]  /*19c50*/  @!P1 BRA `(.L_x_1213) ;  /* 0xfffffffc00ec9947 */ /* 0x002fea000383ffff */
[----:B------:R-:W-:Y:S05]  /*19c60*/  BRA `(.L_x_1450) ;  /* 0xfffffe8800447947 */ /* 0x000fea000383ffff */
.L_x_1217:
[----:B-1----:R1:W2:Y:S02]  /*19c70*/  SYNCS.PHASECHK.TRANS64.TRYWAIT P2, [R3+URZ+0x30830], R0 ;  /* 0x03083000030075a7 */ /* 0x0022a4000804017f */
[----:B--2---:R-:W-:Y:S05]  /*19c80*/  @!P2 NANOSLEEP.SYNCS 0x989680 ;  /* 0x009896800000a95d */ /* 0x004fea0003900000 */
[----:B------:R-:W2:Y:S02]  /*19c90*/  @!P2 SYNCS.PHASECHK.TRANS64 P2, [R3+URZ+0x30830], R0 ;  /* 0x030830000300a5a7 */ /* 0x000ea4000804007f */
[----:B--2---:R-:W-:Y:S05]  /*19ca0*/  @!P2 BRA `(.L_x_1217) ;  /* 0xfffffffc00f0a947 */ /* 0x004fea000383ffff */
[----:B------:R-:W-:Y:S05]  /*19cb0*/  BRA `(.L_x_1216) ;  /* 0xfffffe88006c7947 */ /* 0x000fea000383ffff */
.L_x_1233:
[----:B-1----:R-:W-:-:S04]  /*19cc0*/  IMAD.U32 R152, RZ, RZ, UR6 ;  /* 0x00000006ff987e24 */ /* 0x002fc8000f8e00ff */
[----:B------:R1:W2:Y:S03]  /*19cd0*/  SYNCS.PHASECHK.TRANS64.TRYWAIT P2, [R152+URZ+0x30830], R21 ;  /* 0x03083015980075a7 */ /* 0x0002a6000804017f */
[----:B--2---:R-:W-:Y:S05]  /*19ce0*/  @!P2 NANOSLEEP.SYNCS 0x989680 ;  /* 0x009896800000a95d */ /* 0x004fea0003900000 */
[----:B------:R-:W2:Y:S02]  /*19cf0*/  @!P2 SYNCS.PHASECHK.TRANS64 P2, [R152+URZ+0x30830], R21 ;  /* 0x030830159800a5a7 */ /* 0x000ea4000804007f */
[----:B--2---:R-:W-:Y:S05]  /*19d00*/  @!P2 BRA `(.L_x_1233) ;  /* 0xfffffffc00eca947 */ /* 0x004fea000383ffff */
[----:B------:R-:W-:Y:S05]  /*19d10*/  BRA `(.L_x_1232) ;  /* 0xfffffeb000407947 */ /* 0x000fea000383ffff */
.L_x_1237:
[----:B--2---:R-:W-:-:S04]  /*19d20*/  IMAD.U32 R2, RZ, RZ, UR10 ;  /* 0x0000000aff027e24 */ /* 0x004fc8000f8e00ff */
[----:B------:R2:W3:Y:S03]  /*19d30*/  SYNCS.PHASECHK.TRANS64.TRYWAIT P2, [R2+URZ+0x30850], R0 ;  /* 0x03085000020075a7 */ /* 0x0004e6000804017f */
[----:B---3--:R-:W-:Y:S05]  /*19d40*/  @!P2 NANOSLEEP.SYNCS 0x989680 ;  /* 0x009896800000a95d */ /* 0x008fea0003900000 */
[----:B------:R-:W3:Y:S02]  /*19d50*/  @!P2 SYNCS.PHASECHK.TRANS64 P2, [R2+URZ+0x30850], R0 ;  /* 0x030850000200a5a7 */ /* 0x000ee4000804007f */
[----:B---3--:R-:W-:Y:S05]  /*19d60*/  @!P2 BRA `(.L_x_1237) ;  /* 0xfffffffc00eca947 */ /* 0x008fea000383ffff */
[----:B------:R-:W-:Y:S05]  /*19d70*/  BRA `(.L_x_1236) ;  /* 0xfffffebc00c47947 */ /* 0x000fea000383ffff */
.L_x_1254:
[----:B-1----:R-:W-:-:S04]  /*19d80*/  IMAD.U32 R4, RZ, RZ, UR5 ;  /* 0x00000005ff047e24 */ /* 0x002fc8000f8e00ff */
[----:B------:R1:W2:Y:S03]  /*19d90*/  SYNCS.PHASECHK.TRANS64.TRYWAIT P2, [R4+URZ+0x30830], R3 ;  /* 0x03083003040075a7 */ /* 0x0002a6000804017f */
[----:B--2---:R-:W-:Y:S05]  /*19da0*/  @!P2 NANOSLEEP.SYNCS 0x989680 ;  /* 0x009896800000a95d */ /* 0x004fea0003900000 */
[----:B------:R-:W2:Y:S02]  /*19db0*/  @!P2 SYNCS.PHASECHK.TRANS64 P2, [R4+URZ+0x30830], R3 ;  /* 0x030830030400a5a7 */ /* 0x000ea4000804007f */
[----:B--2---:R-:W-:Y:S05]  /*19dc0*/  @!P2 BRA `(.L_x_1254) ;  /* 0xfffffffc00eca947 */ /* 0x004fea000383ffff */
[----:B------:R-:W-:Y:S05]  /*19dd0*/  BRA `(.L_x_1253) ;  /* 0xfffffed800b07947 */ /* 0x000fea000383ffff */
.L_x_1258:
[----:B---3--:R-:W-:-:S04]  /*19de0*/  IMAD.U32 R2, RZ, RZ, UR14 ;  /* 0x0000000eff027e24 */ /* 0x008fc8000f8e00ff */
[----:B------:R3:W4:Y:S03]  /*19df0*/  SYNCS.PHASECHK.TRANS64.TRYWAIT P2, [R2+URZ+0x30850], R0 ;  /* 0x03085000020075a7 */ /* 0x000726000804017f */
[----:B----4-:R-:W-:Y:S05]  /*19e00*/  @!P2 NANOSLEEP.SYNCS 0x989680 ;  /* 0x009896800000a95d */ /* 0x010fea0003900000 */
[----:B------:R-:W4:Y:S02]  /*19e10*/  @!P2 SYNCS.PHASECHK.TRANS64 P2, [R2+URZ+0x30850], R0 ;  /* 0x030850000200a5a7 */ /* 0x000f24000804007f */
[----:B----4-:R-:W-:Y:S05]  /*19e20*/  @!P2 BRA `(.L_x_1258) ;  /* 0xfffffffc00eca947 */ /* 0x010fea000383ffff */
[----:B------:R-:W-:Y:S05]  /*19e30*/  BRA `(.L_x_1257) ;  /* 0xfffffee800347947 */ /* 0x000fea000383ffff */
.L_x_1264:
[----:B-1----:R-:W-:-:S04]  /*19e40*/  IMAD.U32 R4, RZ, RZ, UR5 ;  /* 0x00000005ff047e24 */ /* 0x002fc8000f8e00ff */
[----:B------:R1:W2:Y:S03]  /*19e50*/  SYNCS.PHASECHK.TRANS64.TRYWAIT P2, [R4+URZ+0x30830], R3 ;  /* 0x03083003040075a7 */ /* 0x0002a6000804017f */
[----:B--2---:R-:W-:Y:S05]  /*19e60*/  @!P2 NANOSLEEP.SYNCS 0x989680 ;  /* 0x009896800000a95d */ /* 0x004fea0003900000 */
[----:B------:R-:W2:Y:S02]  /*19e70*/  @!P2 SYNCS.PHASECHK.TRANS64 P2, [R4+URZ+0x30830], R3 ;  /* 0x030830030400a5a7 */ /* 0x000ea4000804007f */
[----:B--2---:R-:W-:Y:S05]  /*19e80*/  @!P2 BRA `(.L_x_1264) ;  /* 0xfffffffc00eca947 */ /* 0x004fea000383ffff */
[----:B------:R-:W-:Y:S05]  /*19e90*/  BRA `(.L_x_1263) ;  /* 0xfffffef400b47947 */ /* 0x000fea000383ffff */
.L_x_1268:
[----:B---3--:R-:W-:-:S04]  /*19ea0*/  IMAD.U32 R2, RZ, RZ, UR14 ;  /* 0x0000000eff027e24 */ /* 0x008fc8000f8e00ff */
[----:B------:R3:W4:Y:S03]  /*19eb0*/  SYNCS.PHASECHK.TRANS64.TRYWAIT P2, [R2+URZ+0x30850], R0 ;  /* 0x03085000020075a7 */ /* 0x000726000804017f */
[----:B----4-:R-:W-:Y:S05]  /*19ec0*/  @!P2 NANOSLEEP.SYNCS 0x989680 ;  /* 0x009896800000a95d */ /* 0x010fea0003900000 */
[----:B------:R-:W4:Y:S02]  /*19ed0*/  @!P2 SYNCS.PHASECHK.TRANS64 P2, [R2+URZ+0x30850], R0 ;  /* 0x030850000200a5a7 */ /* 0x000f24000804007f */
[----:B----4-:R-:W-:Y:S05]  /*19ee0*/  @!P2 BRA `(.L_x_1268) ;  /* 0xfffffffc00eca947 */ /* 0x010fea000383ffff */
[----:B------:R-:W-:Y:S05]  /*19ef0*/  BRA `(.L_x_1267) ;  /* 0xffffff0400387947 */ /* 0x000fea000383ffff */
.L_x_1281:
[----:B-1----:R-:W-:-:S04]  /*19f00*/  IMAD.U32 R7, RZ, RZ, UR8 ;  /* 0x00000008ff077e24 */ /* 0x002fc8000f8e00ff */
[----:B------:R1:W2:Y:S03]  /*19f10*/  SYNCS.PHASECHK.TRANS64.TRYWAIT P0, [R7+URZ+0x30850], R0 ;  /* 0x03085000070075a7 */ /* 0x0002a6000800017f */
[----:B--2---:R-:W-:Y:S05]  /*19f20*/  @!P0 NANOSLEEP.SYNCS 0x989680 ;  /* 0x009896800000895d */ /* 0x004fea0003900000 */
[----:B------:R-:W2:Y:S02]  /*19f30*/  @!P0 SYNCS.PHASECHK.TRANS64 P0, [R7+URZ+0x30850], R0 ;  /* 0x03085000070085a7 */ /* 0x000ea4000800007f */
[----:B--2---:R-:W-:Y:S05]  /*19f40*/  @!P0 BRA `(.L_x_1281) ;  /* 0xfffffffc00ec8947 */ /* 0x004fea000383ffff */
[----:B------:R-:W-:Y:S05]  /*19f50*/  BRA `(.L_x_1280) ;  /* 0xffffff2400387947 */ /* 0x000fea000383ffff */
.L_x_1336:
[----:B-1----:R-:W1:Y:S01]  /*19f60*/  S2R R4, SR_TID.X ;  /* 0x0000000000047919 */ /* 0x002e620000002100 */
[----:B------:R-:W-:Y:S01]  /*19f70*/  BSSY B0, `(.L_x_1451) ;  /* 0x000000a000007945 */ /* 0x000fe20003800000 */
[----:B------:R-:W-:Y:S02]  /*19f80*/  IMAD.MOV.U32 R12, RZ, RZ, RZ ;  /* 0x000000ffff0c7224 */ /* 0x000fe400078e00ff */
[----:B------:R-:W-:Y:S02]  /*19f90*/  IMAD.MOV.U32 R11, RZ, RZ, 0x1f ;  /* 0x0000001fff0b7424 */ /* 0x000fe400078e00ff */
[----:B------:R-:W-:Y:S01]  /*19fa0*/  IMAD.MOV.U32 R15, RZ, RZ, -0x1 ;  /* 0xffffffffff0f7424 */ /* 0x000fe200078e00ff */
[----:B-1----:R-:W-:-:S04]  /*19fb0*/  SHF.R.U32.HI R4, RZ, 0x5, R4 ;  /* 0x00000005ff047819 */ /* 0x002fc80000011604 */
[----:B------:R-:W-:-:S05]  /*19fc0*/  LOP3.LUT R4, R4, 0x3, RZ, 0xc0, !PT ;  /* 0x0000000304047812 */ /* 0x000fca00078ec0ff */
[----:B------:R-:W-:-:S07]  /*19fd0*/  IMAD.MOV.U32 R13, RZ, RZ, R4 ;  /* 0x000000ffff0d7224 */ /* 0x000fce00078e0004 */
[----:B0-2---:R-:W-:Y:S05]  /*19fe0*/  WARPSYNC.COLLECTIVE R15, `(.L_x_1452) ;  /* 0x000000000f087348 */ /* 0x005fea0003c00000 */
[----:B------:R1:W3:Y:S02]  /*19ff0*/  SHFL.IDX P6, R14, R13, R12, R11 ;  /* 0x0000000c0d0e7389 */ /* 0x0002e400000c000b */
[----:B0123--:R-:W-:Y:S01]  /*1a000*/  ENDCOLLECTIVE ;  /* 0x000000000000791b */ /* 0x00ffe20003800000 */
.L_x_1452:
[----:B------:R-:W-:Y:S05]  /*1a010*/  BSYNC B0 ;  /* 0x0000000000007941 */ /* 0x000fea0003800000 */
.L_x_1451:
[----:B------:R-:W-:Y:S05]  /*1a020*/  BRA `(.L_x_1453) ;  /* 0xffffff9c00f07947 */ /* 0x000fea000383ffff */
.L_x_1338:
[----:B------:R-:W-:Y:S01]  /*1a030*/  BSSY B0, `(.L_x_1454) ;  /* 0x0000006000007945 */ /* 0x000fe20003800000 */
[----:B------:R-:W-:-:S07]  /*1a040*/  IMAD.MOV.U32 R15, RZ, RZ, -0x1 ;  /* 0xffffffffff0f7424 */ /* 0x000fce00078e00ff */
[----:B012---:R-:W-:Y:S05]  /*1a050*/  WARPSYNC.COLLECTIVE R15, `(.L_x_1455) ;  /* 0x000000000f0c7348 */ /* 0x007fea0003c00000 */
[----:B------:R-:W-:Y:S02]  /*1a060*/  ELECT P6, UR62, PT ;  /* 0x00000000003e782f */ /* 0x000fe400038c0000 */
[----:B------:R-:W-:Y:S01]  /*1a070*/  MOV R14, UR62 ;  /* 0x0000003e000e7c02 */ /* 0x000fe20008000f00 */
[----:B012---:R-:W-:Y:S10]  /*1a080*/  ENDCOLLECTIVE ;  /* 0x000000000000791b */ /* 0x007ff40003800000 */
.L_x_1455:
[----:B------:R-:W-:Y:S05]  /*1a090*/  BSYNC B0 ;  /* 0x0000000000007941 */ /* 0x000fea0003800000 */
.L_x_1454:
[----:B------:R-:W-:Y:S05]  /*1a0a0*/  BRA `(.L_x_1456) ;  /* 0xffffff9c00fc7947 */ /* 0x000fea000383ffff */
.L_x_1340:
[----:B-1----:R1:W3:Y:S02]  /*1a0b0*/  SYNCS.PHASECHK.TRANS64.TRYWAIT P0, [R0+URZ+0x30840], R2 ;  /* 0x03084002000075a7 */ /* 0x0022e4000800017f */
[----:B---3--:R-:W-:Y:S05]  /*1a0c0*/  @!P0 NANOSLEEP.SYNCS 0x989680 ;  /* 0x009896800000895d */ /* 0x008fea0003900000 */
[----:B------:R-:W3:Y:S02]  /*1a0d0*/  @!P0 SYNCS.PHASECHK.TRANS64 P0, [R0+URZ+0x30840], R2 ;  /* 0x03084002000085a7 */ /* 0x000ee4000800007f */
[----:B---3--:R-:W-:Y:S05]  /*1a0e0*/  @!P0 BRA `(.L_x_1340) ;  /* 0xfffffffc00f08947 */ /* 0x008fea000383ffff */
[----:B------:R-:W-:Y:S05]  /*1a0f0*/  BRA `(.L_x_1457) ;  /* 0xffffffa000607947 */ /* 0x000fea000383ffff */
.L_x_1344:
        /* <DEDUP_REMOVED lines=15> */
.L_x_1458:
[----:B------:R-:W-:Y:S02]  /*1a1f0*/  IMAD.MOV.U32 R13, RZ, RZ, R4 ;  /* 0x000000ffff0d7224 */ /* 0x000fe400078e0004 */
[----:B------:R-:W-:-:S07]  /*1a200*/  IMAD.MOV.U32 R6, RZ, RZ, R14 ;  /* 0x000000ffff067224 */ /* 0x000fce00078e000e */
[----:B------:R-:W-:Y:S05]  /*1a210*/  WARPSYNC.COLLECTIVE R15, `(.L_x_1459) ;  /* 0x000000000f087348 */ /* 0x000fea0003c00000 */
[----:B------:R0:W1:Y:S02]  /*1a220*/  SHFL.IDX P6, R14, R13, R12, R11 ;  /* 0x0000000c0d0e7389 */ /* 0x00006400000c000b */
[----:B01----:R-:W-:Y:S01]  /*1a230*/  ENDCOLLECTIVE ;  /* 0x000000000000791b */ /* 0x003fe20003800000 */
.L_x_1459:
        /* <DEDUP_REMOVED lines=20> */
.L_x_1460:
[----:B------:R-:W-:Y:S02]  /*1a380*/  IMAD.MOV.U32 R13, RZ, RZ, R4 ;  /* 0x000000ffff0d7224 */ /* 0x000fe400078e0004 */
[----:B------:R-:W-:-:S07]  /*1a390*/  IMAD.MOV.U32 R6, RZ, RZ, R14 ;  /* 0x000000ffff067224 */ /* 0x000fce00078e000e */
[----:B------:R-:W-:Y:S05]  /*1a3a0*/  WARPSYNC.COLLECTIVE R15, `(.L_x_1461) ;  /* 0x000000000f087348 */ /* 0x000fea0003c00000 */
[----:B------:R0:W1:Y:S02]  /*1a3b0*/  SHFL.IDX P6, R14, R13, R12, R11 ;  /* 0x0000000c0d0e7389 */ /* 0x00006400000c000b */
[----:B01----:R-:W-:Y:S01]  /*1a3c0*/  ENDCOLLECTIVE ;  /* 0x000000000000791b */ /* 0x003fe20003800000 */
.L_x_1461:
        /* <DEDUP_REMOVED lines=20> */
.L_x_1462:
[----:B------:R-:W-:Y:S02]  /*1a510*/  IMAD.MOV.U32 R13, RZ, RZ, R4 ;  /* 0x000000ffff0d7224 */ /* 0x000fe400078e0004 */
[----:B------:R-:W-:-:S07]  /*1a520*/  IMAD.MOV.U32 R6, RZ, RZ, R14 ;  /* 0x000000ffff067224 */ /* 0x000fce00078e000e */
[----:B------:R-:W-:Y:S05]  /*1a530*/  WARPSYNC.COLLECTIVE R15, `(.L_x_1463) ;  /* 0x000000000f087348 */ /* 0x000fea0003c00000 */
[----:B------:R0:W1:Y:S02]  /*1a540*/  SHFL.IDX P6, R14, R13, R12, R11 ;  /* 0x0000000c0d0e7389 */ /* 0x00006400000c000b */
[----:B01----:R-:W-:Y:S01]  /*1a550*/  ENDCOLLECTIVE ;  /* 0x000000000000791b */ /* 0x003fe20003800000 */
.L_x_1463:
        /* <DEDUP_REMOVED lines=20> */
.L_x_1464:
[----:B------:R-:W-:Y:S02]  /*1a6a0*/  IMAD.MOV.U32 R13, RZ, RZ, R4 ;  /* 0x000000ffff0d7224 */ /* 0x000fe400078e0004 */
[----:B------:R-:W-:-:S07]  /*1a6b0*/  IMAD.MOV.U32 R6, RZ, RZ, R14 ;  /* 0x000000ffff067224 */ /* 0x000fce00078e000e */
[----:B------:R-:W-:Y:S05]  /*1a6c0*/  WARPSYNC.COLLECTIVE R15, `(.L_x_1465) ;  /* 0x000000000f087348 */ /* 0x000fea0003c00000 */
[----:B------:R0:W1:Y:S02]  /*1a6d0*/  SHFL.IDX P6, R14, R13, R12, R11 ;  /* 0x0000000c0d0e7389 */ /* 0x00006400000c000b */
[----:B01----:R-:W-:Y:S01]  /*1a6e0*/  ENDCOLLECTIVE ;  /* 0x000000000000791b */ /* 0x003fe20003800000 */
.L_x_1465:
        /* <DEDUP_REMOVED lines=20> */
.L_x_1466:
[----:B------:R-:W-:Y:S02]  /*1a830*/  IMAD.MOV.U32 R13, RZ, RZ, R4 ;  /* 0x000000ffff0d7224 */ /* 0x000fe400078e0004 */
[----:B------:R-:W-:-:S07]  /*1a840*/  IMAD.MOV.U32 R6, RZ, RZ, R14 ;  /* 0x000000ffff067224 */ /* 0x000fce00078e000e */
[----:B------:R-:W-:Y:S05]  /*1a850*/  WARPSYNC.COLLECTIVE R15, `(.L_x_1467) ;  /* 0x000000000f087348 */ /* 0x000fea0003c00000 */
[----:B------:R0:W1:Y:S02]  /*1a860*/  SHFL.IDX P6, R14, R13, R12, R11 ;  /* 0x0000000c0d0e7389 */ /* 0x00006400000c000b */
[----:B01----:R-:W-:Y:S01]  /*1a870*/  ENDCOLLECTIVE ;  /* 0x000000000000791b */ /* 0x003fe20003800000 */
.L_x_1467:
        /* <DEDUP_REMOVED lines=20> */
.L_x_1468:
[----:B------:R-:W-:Y:S02]  /*1a9c0*/  IMAD.MOV.U32 R13, RZ, RZ, R4 ;  /* 0x000000ffff0d7224 */ /* 0x000fe400078e0004 */
[----:B------:R-:W-:-:S07]  /*1a9d0*/  IMAD.MOV.U32 R6, RZ, RZ, R14 ;  /* 0x000000ffff067224 */ /* 0x000fce00078e000e */
[----:B------:R-:W-:Y:S05]  /*1a9e0*/  WARPSYNC.COLLECTIVE R15, `(.L_x_1469) ;  /* 0x000000000f087348 */ /* 0x000fea0003c00000 */
[----:B------:R0:W1:Y:S02]  /*1a9f0*/  SHFL.IDX P6, R14, R13, R12, R11 ;  /* 0x0000000c0d0e7389 */ /* 0x00006400000c000b */
[----:B01----:R-:W-:Y:S01]  /*1aa00*/  ENDCOLLECTIVE ;  /* 0x000000000000791b */ /* 0x003fe20003800000 */
.L_x_1469:
        /* <DEDUP_REMOVED lines=18> */
.L_x_1470:
[----:B------:R-:W-:-:S05]  /*1ab30*/  VIADD R7, R0, 0x60 ;  /* 0x0000006000077836 */ /* 0x000fca0000000000 */
[----:B------:R-:W-:Y:S01]  /*1ab40*/  ISETP.GE.AND P5, PT, R7, R2, PT ;  /* 0x000000020700720c */ /* 0x000fe20003fa6270 */
[----:B------:R-:W-:Y:S02]  /*1ab50*/  IMAD.MOV.U32 R13, RZ, RZ, R4 ;  /* 0x000000ffff0d7224 */ /* 0x000fe400078e0004 */
[----:B------:R-:W-:-:S10]  /*1ab60*/  IMAD.MOV.U32 R8, RZ, RZ, R14 ;  /* 0x000000ffff087224 */ /* 0x000fd400078e000e */
[----:B------:R-:W-:Y:S05]  /*1ab70*/  WARPSYNC.COLLECTIVE R15, `(.L_x_1471) ;  /* 0x000000000f087348 */ /* 0x000fea0003c00000 */
[----:B------:R0:W1:Y:S02]  /*1ab80*/  SHFL.IDX P6, R14, R13, R12, R11 ;  /* 0x0000000c0d0e7389 */ /* 0x00006400000c000b */
[----:B01----:R-:W-:Y:S01]  /*1ab90*/  ENDCOLLECTIVE ;  /* 0x000000000000791b */ /* 0x003fe20003800000 */
.L_x_1471:
        /* <DEDUP_REMOVED lines=18> */
.L_x_1472:
[----:B------:R-:W-:Y:S02]  /*1acc0*/  IMAD.MOV.U32 R13, RZ, RZ, R4 ;  /* 0x000000ffff0d7224 */ /* 0x000fe400078e0004 */
[----:B------:R-:W-:-:S07]  /*1acd0*/  IMAD.MOV.U32 R5, RZ, RZ, R14 ;  /* 0x000000ffff057224 */ /* 0x000fce00078e000e */
[----:B------:R-:W-:Y:S05]  /*1ace0*/  WARPSYNC.COLLECTIVE R15, `(.L_x_1473) ;  /* 0x000000000f087348 */ /* 0x000fea0003c00000 */
[----:B------:R0:W1:Y:S02]  /*1acf0*/  SHFL.IDX P6, R14, R13, R12, R11 ;  /* 0x0000000c0d0e7389 */ /* 0x00006400000c000b */
[----:B01----:R-:W-:Y:S01]  /*1ad00*/  ENDCOLLECTIVE ;  /* 0x000000000000791b */ /* 0x003fe20003800000 */
.L_x_1473:
[----:B------:R-:W-:Y:S01]  /*1ad10*/  IMAD.MOV.U32 R3, RZ, RZ, R14 ;  /* 0x000000ffff037224 */ /* 0x000fe200078e000e */
[----:B------:R-:W-:Y:S06]  /*1ad20*/  BRA `(.L_x_1474) ;  /* 0xffffffa400247947 */ /* 0x000fec000383ffff */
.L_x_1349:
[----:B0-----:R0:W3:Y:S02]  /*1ad30*/  SYNCS.PHASECHK.TRANS64.TRYWAIT P0, [R18+URZ+0x30820], R0 ;  /* 0x03082000120075a7 */ /* 0x0010e4000800017f */
[----:B---3--:R-:W-:Y:S05]  /*1ad40*/  @!P0 NANOSLEEP.SYNCS 0x989680 ;  /* 0x009896800000895d */ /* 0x008fea0003900000 */
[----:B------:R-:W3:Y:S02]  /*1ad50*/  @!P0 SYNCS.PHASECHK.TRANS64 P0, [R18+URZ+0x30820], R0 ;  /* 0x03082000120085a7 */ /* 0x000ee4000800007f */
[----:B---3--:R-:W-:Y:S05]  /*1ad60*/  @!P0 BRA `(.L_x_1349) ;  /* 0xfffffffc00f08947 */ /* 0x008fea000383ffff */
[----:B------:R-:W-:Y:S05]  /*1ad70*/  BRA `(.L_x_1475) ;  /* 0xffffffa400a07947 */ /* 0x000fea000383ffff */
.L_x_1358:
[----:B-1----:R1:W2:Y:S02]  /*1ad80*/  SYNCS.PHASECHK.TRANS64.TRYWAIT P0, [R3+URZ+0x30840], R2 ;  /* 0x03084002030075a7 */ /* 0x0022a4000800017f */
[----:B--2---:R-:W-:Y:S05]  /*1ad90*/  @!P0 NANOSLEEP.SYNCS 0x989680 ;  /* 0x009896800000895d */ /* 0x004fea0003900000 */
[----:B------:R-:W2:Y:S02]  /*1ada0*/  @!P0 SYNCS.PHASECHK.TRANS64 P0, [R3+URZ+0x30840], R2 ;  /* 0x03084002030085a7 */ /* 0x000ea4000800007f */
[----:B--2---:R-:W-:Y:S05]  /*1adb0*/  @!P0 BRA `(.L_x_1358) ;  /* 0xfffffffc00f08947 */ /* 0x004fea000383ffff */
[----:B------:R-:W-:Y:S05]  /*1adc0*/  BRA `(.L_x_1476) ;  /* 0xffffffa800987947 */ /* 0x000fea000383ffff */
.L_x_1366:
[----:B0-----:R0:W1:Y:S02]  /*1add0*/  SYNCS.PHASECHK.TRANS64.TRYWAIT P0, [R3+URZ+0x60], R2 ;  /* 0x00006002030075a7 */ /* 0x001064000800017f */
[----:B-1----:R-:W-:Y:S05]  /*1ade0*/  @!P0 NANOSLEEP.SYNCS 0x989680 ;  /* 0x009896800000895d */ /* 0x002fea0003900000 */
[----:B------:R-:W1:Y:S02]  /*1adf0*/  @!P0 SYNCS.PHASECHK.TRANS64 P0, [R3+URZ+0x60], R2 ;  /* 0x00006002030085a7 */ /* 0x000e64000800007f */
[----:B-1----:R-:W-:Y:S05]  /*1ae00*/  @!P0 BRA `(.L_x_1366) ;  /* 0xfffffffc00f08947 */ /* 0x002fea000383ffff */
[----:B------:R-:W-:Y:S05]  /*1ae10*/  BRA `(.L_x_1477) ;  /* 0xffffffac00ec7947 */ /* 0x000fea000383ffff */
.L_x_1377:
[----:B-1----:R1:W2:Y:S02]  /*1ae20*/  SYNCS.PHASECHK.TRANS64.TRYWAIT P0, [R3+URZ+0x30840], R2 ;  /* 0x03084002030075a7 */ /* 0x0022a4000800017f */
[----:B--2---:R-:W-:Y:S05]  /*1ae30*/  @!P0 NANOSLEEP.SYNCS 0x989680 ;  /* 0x009896800000895d */ /* 0x004fea0003900000 */
[----:B------:R-:W2:Y:S02]  /*1ae40*/  @!P0 SYNCS.PHASECHK.TRANS64 P0, [R3+URZ+0x30840], R2 ;  /* 0x03084002030085a7 */ /* 0x000ea4000800007f */
[----:B--2---:R-:W-:Y:S05]  /*1ae50*/  @!P0 BRA `(.L_x_1377) ;  /* 0xfffffffc00f08947 */ /* 0x004fea000383ffff */
[----:B------:R-:W-:Y:S05]  /*1ae60*/  BRA `(.L_x_1478) ;  /* 0xffffffb400f47947 */ /* 0x000fea000383ffff */
.L_x_1385:
[----:B0-----:R0:W1:Y:S02]  /*1ae70*/  SYNCS.PHASECHK.TRANS64.TRYWAIT P0, [R2+URZ+0x60], R3 ;  /* 0x00006003020075a7 */ /* 0x001064000800017f */
[----:B-1----:R-:W-:Y:S05]  /*1ae80*/  @!P0 NANOSLEEP.SYNCS 0x989680 ;  /* 0x009896800000895d */ /* 0x002fea0003900000 */
[----:B------:R-:W1:Y:S02]  /*1ae90*/  @!P0 SYNCS.PHASECHK.TRANS64 P0, [R2+URZ+0x60], R3 ;  /* 0x00006003020085a7 */ /* 0x000e64000800007f */
[----:B-1----:R-:W-:Y:S05]  /*1aea0*/  @!P0 BRA `(.L_x_1385) ;  /* 0xfffffffc00f08947 */ /* 0x002fea000383ffff */
[----:B------:R-:W-:Y:S05]  /*1aeb0*/  BRA `(.L_x_1479) ;  /* 0xffffffbc00487947 */ /* 0x000fea000383ffff */
.L_x_1396:
[----:B--2---:R2:W3:Y:S02]  /*1aec0*/  SYNCS.PHASECHK.TRANS64.TRYWAIT P0, [R2+URZ+0x30840], R3 ;  /* 0x03084003020075a7 */ /* 0x0044e4000800017f */
[----:B---3--:R-:W-:Y:S05]  /*1aed0*/  @!P0 NANOSLEEP.SYNCS 0x989680 ;  /* 0x009896800000895d */ /* 0x008fea0003900000 */
[----:B------:R-:W3:Y:S02]  /*1aee0*/  @!P0 SYNCS.PHASECHK.TRANS64 P0, [R2+URZ+0x30840], R3 ;  /* 0x03084003020085a7 */ /* 0x000ee4000800007f */
[----:B---3--:R-:W-:Y:S05]  /*1aef0*/  @!P0 BRA `(.L_x_1396) ;  /* 0xfffffffc00f08947 */ /* 0x008fea000383ffff */
[----:B------:R-:W-:Y:S05]  /*1af00*/  BRA `(.L_x_1480) ;  /* 0xffffffc400247947 */ /* 0x000fea000383ffff */
.L_x_1404:
[----:B0-----:R0:W1:Y:S02]  /*1af10*/  SYNCS.PHASECHK.TRANS64.TRYWAIT P0, [R2+URZ+0x60], R5 ;  /* 0x00006005020075a7 */ /* 0x001064000800017f */
[----:B-1----:R-:W-:Y:S05]  /*1af20*/  @!P0 NANOSLEEP.SYNCS 0x989680 ;  /* 0x009896800000895d */ /* 0x002fea0003900000 */
[----:B------:R-:W1:Y:S02]  /*1af30*/  @!P0 SYNCS.PHASECHK.TRANS64 P0, [R2+URZ+0x60], R5 ;  /* 0x00006005020085a7 */ /* 0x000e64000800007f */
[----:B-1----:R-:W-:Y:S05]  /*1af40*/  @!P0 BRA `(.L_x_1404) ;  /* 0xfffffffc00f08947 */ /* 0x002fea000383ffff */
[----:B------:R-:W-:Y:S05]  /*1af50*/  BRA `(.L_x_1481) ;  /* 0xffffffc800787947 */ /* 0x000fea000383ffff */
.L_x_1417:
[----:B--2---:R2:W3:Y:S02]  /*1af60*/  SYNCS.PHASECHK.TRANS64.TRYWAIT P0, [R0+URZ+0x30860], R2 ;  /* 0x03086002000075a7 */ /* 0x0044e4000800017f */
[----:B---3--:R-:W-:Y:S05]  /*1af70*/  @!P0 NANOSLEEP.SYNCS 0x989680 ;  /* 0x009896800000895d */ /* 0x008fea0003900000 */
[----:B------:R-:W3:Y:S02]  /*1af80*/  @!P0 SYNCS.PHASECHK.TRANS64 P0, [R0+URZ+0x30860], R2 ;  /* 0x03086002000085a7 */ /* 0x000ee4000800007f */
[----:B---3--:R-:W-:Y:S05]  /*1af90*/  @!P0 BRA `(.L_x_1417) ;  /* 0xfffffffc00f08947 */ /* 0x008fea000383ffff */
[----:B------:R-:W-:Y:S05]  /*1afa0*/  BRA `(.L_x_1482) ;  /* 0xffffffd000407947 */ /* 0x000fea000383ffff */
.L_x_1426:
[----:B------:R-:W3:Y:S01]  /*1afb0*/  LDL R3, [R1] ;  /* 0x0000000001037983 */ /* 0x000ee20000100800 */
[----:B------:R-:W-:Y:S01]  /*1afc0*/  BSSY B0, `(.L_x_1483) ;  /* 0x0000008000007945 */ /* 0x000fe20003800000 */
[----:B0-----:R-:W-:Y:S02]  /*1afd0*/  IMAD.MOV.U32 R12, RZ, RZ, RZ ;  /* 0x000000ffff0c7224 */ /* 0x001fe400078e00ff */
[----:B------:R-:W-:Y:S02]  /*1afe0*/  IMAD.MOV.U32 R11, RZ, RZ, 0x1f ;  /* 0x0000001fff0b7424 */ /* 0x000fe400078e00ff */
[----:B------:R-:W-:Y:S02]  /*1aff0*/  IMAD.MOV.U32 R15, RZ, RZ, -0x1 ;  /* 0xffffffffff0f7424 */ /* 0x000fe400078e00ff */
[----:B---3--:R-:W-:-:S07]  /*1b000*/  IMAD.MOV.U32 R13, RZ, RZ, R3 ;  /* 0x000000ffff0d7224 */ /* 0x008fce00078e0003 */
[----:B-12---:R-:W-:Y:S05]  /*1b010*/  WARPSYNC.COLLECTIVE R15, `(.L_x_1484) ;  /* 0x000000000f087348 */ /* 0x006fea0003c00000 */
[----:B------:R0:W3:Y:S02]  /*1b020*/  SHFL.IDX P6, R14, R13, R12, R11 ;  /* 0x0000000c0d0e7389 */ /* 0x0000e400000c000b */
[----:B0123--:R-:W-:Y:S01]  /*1b030*/  ENDCOLLECTIVE ;  /* 0x000000000000791b */ /* 0x00ffe20003800000 */
.L_x_1484:
[----:B------:R-:W-:Y:S05]  /*1b040*/  BSYNC B0 ;  /* 0x0000000000007941 */ /* 0x000fea0003800000 */
.L_x_1483:
        /* <DEDUP_REMOVED lines=9> */
.L_x_1485:
        /* <DEDUP_REMOVED lines=14> */
[C---:B------:R-:W-:Y:S02]  /*1b1c0*/  ISETP.GE.U32.AND P3, PT, R16.reuse, 0x4, PT ;  /* 0x000000041000780c */ /* 0x040fe40003f66070 */
[C---:B------:R-:W-:Y:S02]  /*1b1d0*/  ISETP.GE.U32.AND P4, PT, R16.reuse, 0x8, PT ;  /* 0x000000081000780c */ /* 0x040fe40003f86070 */
[----:B------:R-:W-:Y:S01]  /*1b1e0*/  ISETP.GE.U32.AND P5, PT, R16, 0x10, PT ;  /* 0x000000101000780c */ /* 0x000fe20003fa6070 */
[----:B--2---:R-:W-:Y:S01]  /*1b1f0*/  @!P1 IMAD.MOV.U32 R5, RZ, RZ, R6 ;  /* 0x000000ffff059224 */ /* 0x004fe200078e0006 */
[----:B------:R-:W-:-:S02]  /*1b200*/  CS2R R6, SRZ ;  /* 0x0000000000067805 */ /* 0x000fc4000001ff00 */
[----:B---3--:R-:W-:Y:S01]  /*1b210*/  @!P1 IMAD.MOV.U32 R7, RZ, RZ, R2 ;  /* 0x000000ffff079224 */ /* 0x008fe200078e0002 */
[----:B------:R-:W-:-:S03]  /*1b220*/  ISETP.NE.AND P1, PT, R16, RZ, PT ;  /* 0x000000ff1000720c */ /* 0x000fc60003f25270 */
[----:B------:R-:W-:-:S04]  /*1b230*/  IMAD R2, R7, R5, RZ ;  /* 0x0000000507027224 */ /* 0x000fc800078e02ff */
[----:B------:R-:W-:-:S07]  /*1b240*/  IMAD.MOV.U32 R13, RZ, RZ, R2 ;  /* 0x000000ffff0d7224 */ /* 0x000fce00078e0002 */
[----:B------:R-:W-:Y:S05]  /*1b250*/  WARPSYNC.COLLECTIVE R15, `(.L_x_1486) ;  /* 0x000000000f087348 */ /* 0x000fea0003c00000 */
[----:B------:R0:W1:Y:S02]  /*1b260*/  SHFL.UP P6, R14, R13, R12, R11 ;  /* 0x0400000c0d0e7389 */ /* 0x00006400000c000b */
[----:B01----:R-:W-:Y:S01]  /*1b270*/  ENDCOLLECTIVE ;  /* 0x000000000000791b */ /* 0x003fe20003800000 */
.L_x_1486:
        /* <DEDUP_REMOVED lines=8> */
.L_x_1487:
        /* <DEDUP_REMOVED lines=8> */
.L_x_1488:
        /* <DEDUP_REMOVED lines=8> */
.L_x_1489:
        /* <DEDUP_REMOVED lines=8> */
.L_x_1490:
        /* <DEDUP_REMOVED lines=9> */
.L_x_1491:
[----:B------:R-:W-:Y:S01]  /*1b510*/  IMAD.MOV.U32 R10, RZ, RZ, R14 ;  /* 0x000000ffff0a7224 */ /* 0x000fe200078e000e */
[----:B------:R-:W-:Y:S06]  /*1b520*/  BRA `(.L_x_1492) ;  /* 0xffffffd4002c7947 */ /* 0x000fec000383ffff */
.L_x_1429:
[----:B------:R-:W-:Y:S01]  /*1b530*/  BSSY B0, `(.L_x_1493) ;  /* 0x0000008000007945 */ /* 0x000fe20003800000 */
[----:B------:R-:W-:Y:S02]  /*1b540*/  IMAD.MOV.U32 R13, RZ, RZ, R2 ;  /* 0x000000ffff0d7224 */ /* 0x000fe400078e0002 */
[----:B------:R-:W-:Y:S02]  /*1b550*/  IMAD.MOV.U32 R12, RZ, RZ, 0x1 ;  /* 0x00000001ff0c7424 */ /* 0x000fe400078e00ff */
[----:B------:R-:W-:Y:S02]  /*1b560*/  IMAD.MOV.U32 R11, RZ, RZ, RZ ;  /* 0x000000ffff0b7224 */ /* 0x000fe400078e00ff */
[----:B------:R-:W-:-:S07]  /*1b570*/  IMAD.MOV.U32 R15, RZ, RZ, -0x1 ;  /* 0xffffffffff0f7424 */ /* 0x000fce00078e00ff */
[----:B------:R-:W-:Y:S05]  /*1b580*/  WARPSYNC.COLLECTIVE R15, `(.L_x_1494) ;  /* 0x000000000f087348 */ /* 0x000fea0003c00000 */
[----:B------:R0:W1:Y:S02]  /*1b590*/  SHFL.UP P6, R14, R13, R12, R11 ;  /* 0x0400000c0d0e7389 */ /* 0x00006400000c000b */
[----:B01----:R-:W-:Y:S01]  /*1b5a0*/  ENDCOLLECTIVE ;  /* 0x000000000000791b */ /* 0x003fe20003800000 */
.L_x_1494:
[----:B------:R-:W-:Y:S05]  /*1b5b0*/  BSYNC B0 ;  /* 0x0000000000007941 */ /* 0x000fea0003800000 */
.L_x_1493:
        /* <DEDUP_REMOVED lines=10> */
.L_x_1495:
        /* <DEDUP_REMOVED lines=8> */
.L_x_1496:
        /* <DEDUP_REMOVED lines=8> */
.L_x_1497:
        /* <DEDUP_REMOVED lines=8> */
.L_x_1498:
        /* <DEDUP_REMOVED lines=9> */
.L_x_1499:
[----:B------:R-:W-:Y:S01]  /*1b870*/  IMAD.MOV.U32 R10, RZ, RZ, R14 ;  /* 0x000000ffff0a7224 */ /* 0x000fe200078e000e */
[----:B------:R-:W-:Y:S06]  /*1b880*/  BRA `(.L_x_1500) ;  /* 0xffffffd400047947 */ /* 0x000fec000383ffff */
.L_x_1431:
[----:B------:R-:W-:Y:S01]  /*1b890*/  BSSY B0, `(.L_x_1501) ;  /* 0x0000006000007945 */ /* 0x000fe20003800000 */
[----:B------:R-:W-:Y:S01]  /*1b8a0*/  PLOP3.LUT P6, PT, P6, PT, PT, 0x8, 0x0 ;  /* 0x000000000000781c */ /* 0x000fe200037ce170 */
[----:B------:R-:W-:-:S12]  /*1b8b0*/  IMAD.MOV.U32 R15, RZ, RZ, -0x1 ;  /* 0xffffffffff0f7424 */ /* 0x000fd800078e00ff */
[----:B0-----:R-:W-:Y:S05]  /*1b8c0*/  WARPSYNC.COLLECTIVE R15, `(.L_x_1502) ;  /* 0x000000000f087348 */ /* 0x001fea0003c00000 */
[----:B------:R-:W-:Y:S01]  /*1b8d0*/  VOTE.ANY R14, PT, P6 ;  /* 0x00000000000e7806 */ /* 0x000fe200030e0100 */
[----:B0-----:R-:W-:Y:S06]  /*1b8e0*/  ENDCOLLECTIVE ;  /* 0x000000000000791b */ /* 0x001fec0003800000 */
.L_x_1502:
[----:B------:R-:W-:Y:S05]  /*1b8f0*/  BSYNC B0 ;  /* 0x0000000000007941 */ /* 0x000fea0003800000 */
.L_x_1501:
[----:B------:R0:W5:Y:S01]  /*1b900*/  LDL.LU R16, [R1+0xc] ;  /* 0x00000c0001107983 */ /* 0x0001620000300800 */
[----:B------:R-:W-:Y:S02]  /*1b910*/  IMAD.MOV.U32 R3, RZ, RZ, R14 ;  /* 0x000000ffff037224 */ /* 0x000fe400078e000e */
[----:B------:R-:W-:Y:S02]  /*1b920*/  IMAD.MOV.U32 R13, RZ, RZ, R5 ;  /* 0x000000ffff0d7224 */ /* 0x000fe400078e0005 */
[----:B------:R-:W1:Y:S01]  /*1b930*/  POPC R9, R3 ;  /* 0x0000000300097309 */ /* 0x000e620000000000 */
[----:B------:R-:W-:Y:S02]  /*1b940*/  IMAD.MOV.U32 R11, RZ, RZ, 0x1f ;  /* 0x0000001fff0b7424 */ /* 0x000fe400078e00ff */
[----:B------:R-:W-:Y:S02]  /*1b950*/  IMAD.MOV.U32 R15, RZ, RZ, -0x1 ;  /* 0xffffffffff0f7424 */ /* 0x000fe400078e00ff */
[----:B01----:R-:W-:-:S07]  /*1b960*/  IMAD.MOV.U32 R12, RZ, RZ, R9 ;  /* 0x000000ffff0c7224 */ /* 0x003fce00078e0009 */
[----:B-----5:R-:W-:Y:S05]  /*1b970*/  WARPSYNC.COLLECTIVE R15, `(.L_x_1503) ;  /* 0x000000000f087348 */ /* 0x020fea0003c00000 */
[----:B------:R0:W1:Y:S02]  /*1b980*/  SHFL.IDX P6, R14, R13, R12, R11 ;  /* 0x0000000c0d0e7389 */ /* 0x00006400000c000b */
[----:B01---5:R-:W-:Y:S01]  /*1b990*/  ENDCOLLECTIVE ;  /* 0x000000000000791b */ /* 0x023fe20003800000 */
.L_x_1503:
[----:B------:R-:W-:Y:S02]  /*1b9a0*/  IMAD.MOV.U32 R13, RZ, RZ, R7 ;  /* 0x000000ffff0d7224 */ /* 0x000fe400078e0007 */
[----:B------:R-:W-:-:S07]  /*1b9b0*/  IMAD.MOV.U32 R4, RZ, RZ, R14 ;  /* 0x000000ffff047224 */ /* 0x000fce00078e000e */
[----:B------:R-:W-:Y:S05]  /*1b9c0*/  WARPSYNC.COLLECTIVE R15, `(.L_x_1504) ;  /* 0x000000000f087348 */ /* 0x000fea0003c00000 */
[----:B------:R0:W1:Y:S02]  /*1b9d0*/  SHFL.IDX P6, R14, R13, R12, R11 ;  /* 0x0000000c0d0e7389 */ /* 0x00006400000c000b */
[----:B01----:R-:W-:Y:S01]  /*1b9e0*/  ENDCOLLECTIVE ;  /* 0x000000000000791b */ /* 0x003fe20003800000 */
.L_x_1504:
[----:B------:R-:W-:Y:S02]  /*1b9f0*/  IMAD.MOV.U32 R7, RZ, RZ, R14 ;  /* 0x000000ffff077224 */ /* 0x000fe400078e000e */
[----:B------:R-:W-:-:S05]  /*1ba00*/  IMAD.IADD R5, R9, 0x1, R16 ;  /* 0x0000000109057824 */ /* 0x000fca00078e0210 */
[----:B------:R1:W-:Y:S01]  /*1ba10*/  STL [R1+0xc], R5 ;  /* 0x00000c0501007387 */ /* 0x0003e20000100800 */
[----:B------:R-:W-:Y:S05]  /*1ba20*/  BRA `(.L_x_1505) ;  /* 0xffffffd000e47947 */ /* 0x000fea000383ffff */
.L_x_1433:
[----:B------:R-:W-:Y:S01]  /*1ba30*/  BSSY B0, `(.L_x_1506) ;  /* 0x0000008000007945 */ /* 0x000fe20003800000 */
[----:B------:R-:W-:Y:S02]  /*1ba40*/  IMAD.MOV.U32 R13, RZ, RZ, R2 ;  /* 0x000000ffff0d7224 */ /* 0x000fe400078e0002 */
[----:B------:R-:W-:Y:S02]  /*1ba50*/  IMAD.MOV.U32 R12, RZ, RZ, R9 ;  /* 0x000000ffff0c7224 */ /* 0x000fe400078e0009 */
[----:B------:R-:W-:Y:S02]  /*1ba60*/  IMAD.MOV.U32 R11, RZ, RZ, 0x1f ;  /* 0x0000001fff0b7424 */ /* 0x000fe400078e00ff */
[----:B------:R-:W-:-:S07]  /*1ba70*/  IMAD.MOV.U32 R15, RZ, RZ, -0x1 ;  /* 0xffffffffff0f7424 */ /* 0x000fce00078e00ff */
[----:B01----:R-:W-:Y:S05]  /*1ba80*/  WARPSYNC.COLLECTIVE R15, `(.L_x_1507) ;  /* 0x000000000f087348 */ /* 0x003fea0003c00000 */
[----:B------:R2:W3:Y:S02]  /*1ba90*/  SHFL.IDX P6, R14, R13, R12, R11 ;  /* 0x0000000c0d0e7389 */ /* 0x0004e400000c000b */
[----:B0123--:R-:W-:Y:S01]  /*1baa0*/  ENDCOLLECTIVE ;  /* 0x000000000000791b */ /* 0x00ffe20003800000 */
.L_x_1507:
[----:B------:R-:W-:Y:S05]  /*1bab0*/  BSYNC B0 ;  /* 0x0000000000007941 */ /* 0x000fea0003800000 */
.L_x_1506:
[----:B------:R-:W-:Y:S01]  /*1bac0*/  IMAD.MOV.U32 R2, RZ, RZ, R14 ;  /* 0x000000ffff027224 */ /* 0x000fe200078e000e */
[----:B------:R-:W-:Y:S06]  /*1bad0*/  BRA `(.L_x_1508) ;  /* 0xffffffd000d07947 */ /* 0x000fec000383ffff */
.L_x_1439:
[----:B0-----:R0:W1:Y:S02]  /*1bae0*/  SYNCS.PHASECHK.TRANS64.TRYWAIT P0, [R0+URZ+0x30820], R3 ;  /* 0x03082003000075a7 */ /* 0x001064000800017f */
[----:B-1----:R-:W-:Y:S05]  /*1baf0*/  @!P0 NANOSLEEP.SYNCS 0x989680 ;  /* 0x009896800000895d */ /* 0x002fea0003900000 */
[----:B------:R-:W1:Y:S02]  /*1bb00*/  @!P0 SYNCS.PHASECHK.TRANS64 P0, [R0+URZ+0x30820], R3 ;  /* 0x03082003000085a7 */ /* 0x000e64000800007f */
[----:B-1----:R-:W-:Y:S05]  /*1bb10*/  @!P0 BRA `(.L_x_1439) ;  /* 0xfffffffc00f08947 */ /* 0x002fea000383ffff */
[----:B------:R-:W-:Y:S05]  /*1bb20*/  BRA `(.L_x_1509) ;  /* 0xffffffdc00747947 */ /* 0x000fea000383ffff */
.L_x_1440:
[----:B------:R-:W1:Y:S01]  /*1bb30*/  S2R R2, SR_TID.X ;  /* 0x0000000000027919 */ /* 0x000e620000002100 */
[----:B------:R-:W-:Y:S01]  /*1bb40*/  BSSY B0, `(.L_x_1510) ;  /* 0x000000a000007945 */ /* 0x000fe20003800000 */
[----:B------:R-:W-:Y:S02]  /*1bb50*/  IMAD.MOV.U32 R12, RZ, RZ, RZ ;  /* 0x000000ffff0c7224 */ /* 0x000fe400078e00ff */
[----:B---3--:R-:W-:Y:S02]  /*1bb60*/  IMAD.MOV.U32 R11, RZ, RZ, 0x1f ;  /* 0x0000001fff0b7424 */ /* 0x008fe400078e00ff */
[----:B------:R-:W-:Y:S01]  /*1bb70*/  IMAD.MOV.U32 R15, RZ, RZ, -0x1 ;  /* 0xffffffffff0f7424 */ /* 0x000fe200078e00ff */
[----:B-1----:R-:W-:-:S04]  /*1bb80*/  SHF.R.U32.HI R2, RZ, 0x5, R2 ;  /* 0x00000005ff027819 */ /* 0x002fc80000011602 */
[----:B------:R-:W-:-:S05]  /*1bb90*/  LOP3.LUT R2, R2, 0x3, RZ, 0xc0, !PT ;  /* 0x0000000302027812 */ /* 0x000fca00078ec0ff */
[----:B------:R-:W-:-:S07]  /*1bba0*/  IMAD.MOV.U32 R13, RZ, RZ, R2 ;  /* 0x000000ffff0d7224 */ /* 0x000fce00078e0002 */
[----:B0-----:R-:W-:Y:S05]  /*1bbb0*/  WARPSYNC.COLLECTIVE R15, `(.L_x_1511) ;  /* 0x000000000f087348 */ /* 0x001fea0003c00000 */
[----:B------:R1:W2:Y:S02]  /*1bbc0*/  SHFL.IDX P6, R14, R13, R12, R11 ;  /* 0x0000000c0d0e7389 */ /* 0x0002a400000c000b */
[----:B012---:R-:W-:Y:S01]  /*1bbd0*/  ENDCOLLECTIVE ;  /* 0x000000000000791b */ /* 0x007fe20003800000 */
.L_x_1511:
[----:B------:R-:W-:Y:S05]  /*1bbe0*/  BSYNC B0 ;  /* 0x0000000000007941 */ /* 0x000fea0003800000 */
.L_x_1510:
[----:B------:R-:W-:Y:S05]  /*1bbf0*/  BRA `(.L_x_1512) ;  /* 0xffffffdc005c7947 */ /* 0x000fea000383ffff */
.L_x_1443:
[----:B------:R-:W-:Y:S01]  /*1bc00*/  BSSY B1, `(.L_x_1513) ;  /* 0x0000006000017945 */ /* 0x000fe20003800000 */
[----:B------:R-:W-:-:S07]  /*1bc10*/  IMAD.MOV.U32 R15, RZ, RZ, -0x1 ;  /* 0xffffffffff0f7424 */ /* 0x000fce00078e00ff */
[----:B01-3--:R-:W-:Y:S05]  /*1bc20*/  WARPSYNC.COLLECTIVE R15, `(.L_x_1514) ;  /* 0x000000000f0c7348 */ /* 0x00bfea0003c00000 */
[----:B------:R-:W-:Y:S02]  /*1bc30*/  ELECT P6, UR62, PT ;  /* 0x00000000003e782f */ /* 0x000fe400038c0000 */
[----:B------:R-:W-:Y:S01]  /*1bc40*/  MOV R14, UR62 ;  /* 0x0000003e000e7c02 */ /* 0x000fe20008000f00 */
[----:B01-3--:R-:W-:Y:S10]  /*1bc50*/  ENDCOLLECTIVE ;  /* 0x000000000000791b */ /* 0x00bff40003800000 */
.L_x_1514:
[----:B------:R-:W-:Y:S05]  /*1bc60*/  BSYNC B1 ;  /* 0x0000000000017941 */ /* 0x000fea0003800000 */
.L_x_1513:
[----:B------:R-:W-:Y:S05]  /*1bc70*/  BRA `(.L_x_1515) ;  /* 0xffffffdc00547947 */ /* 0x000fea000383ffff */
.L_x_1445:
[----:B0-----:R0:W1:Y:S02]  /*1bc80*/  SYNCS.PHASECHK.TRANS64.TRYWAIT P0, [R6+URZ], R5 ;  /* 0x00000005060075a7 */ /* 0x001064000800017f */
[----:B-1----:R-:W-:Y:S05]  /*1bc90*/  @!P0 NANOSLEEP.SYNCS 0x989680 ;  /* 0x009896800000895d */ /* 0x002fea0003900000 */
[----:B------:R-:W1:Y:S02]  /*1bca0*/  @!P0 SYNCS.PHASECHK.TRANS64 P0, [R6+URZ], R5 ;  /* 0x00000005060085a7 */ /* 0x000e64000800007f */
[----:B-1----:R-:W-:Y:S05]  /*1bcb0*/  @!P0 BRA `(.L_x_1445) ;  /* 0xfffffffc00f08947 */ /* 0x002fea000383ffff */
[----:B------:R-:W-:Y:S05]  /*1bcc0*/  BRA `(.L_x_1516) ;  /* 0xffffffdc00947947 */ /* 0x000fea000383ffff */
.L_x_1446:
[----:B-1----:R1:W2:Y:S02]  /*1bcd0*/  SYNCS.PHASECHK.TRANS64.TRYWAIT P0, [R7+URZ], R2 ;  /* 0x00000002070075a7 */ /* 0x0022a4000800017f */
[----:B--2---:R-:W-:Y:S05]  /*1bce0*/  @!P0 NANOSLEEP.SYNCS 0x989680 ;  /* 0x009896800000895d */ /* 0x004fea0003900000 */
[----:B------:R-:W2:Y:S02]  /*1bcf0*/  @!P0 SYNCS.PHASECHK.TRANS64 P0, [R7+URZ], R2 ;  /* 0x00000002070085a7 */ /* 0x000ea4000800007f */
[----:B--2---:R-:W-:Y:S05]  /*1bd00*/  @!P0 BRA `(.L_x_1446) ;  /* 0xfffffffc00f08947 */ /* 0x004fea000383ffff */
[----:B------:R-:W-:Y:S05]  /*1bd10*/  BRA `(.L_x_1517) ;  /* 0xffffffdc00887947 */ /* 0x000fea000383ffff */
.L_x_1448:
[----:B--2---:R2:W4:Y:S02]  /*1bd20*/  SYNCS.PHASECHK.TRANS64.TRYWAIT P0, [R4+URZ], R5 ;  /* 0x00000005040075a7 */ /* 0x004524000800017f */
[----:B----4-:R-:W-:Y:S05]  /*1bd30*/  @!P0 NANOSLEEP.SYNCS 0x989680 ;  /* 0x009896800000895d */ /* 0x010fea0003900000 */
[----:B------:R-:W4:Y:S02]  /*1bd40*/  @!P0 SYNCS.PHASECHK.TRANS64 P0, [R4+URZ], R5 ;  /* 0x00000005040085a7 */ /* 0x000f24000800007f */
[----:B----4-:R-:W-:Y:S05]  /*1bd50*/  @!P0 BRA `(.L_x_1448) ;  /* 0xfffffffc00f08947 */ /* 0x010fea000383ffff */
[----:B------:R-:W-:Y:S05]  /*1bd60*/  BRA `(.L_x_1518) ;  /* 0xffffffdc008c7947 */ /* 0x000fea000383ffff */
.L_x_1519:
        /* <DEDUP_REMOVED lines=9> */
.L_x_14843:


//--------------------- .text._ZN7cutlass13device_kernelIN5flash11enable_sm90INS1_16FlashAttnFwdSm90INS1_25CollectiveMainloopFwdSm90ILi2EN4cute5tupleIJNS5_1CILi1EEES8_S8_EEENS6_IJNS7_ILi128EEENS7_ILi64EEENS7_ILi256EEEEEELi256ENS_10bfloat16_tEfNS_4arch4Sm90ELb0ELb1ELb0ELb1ELb0ELb1ELb0ELb1ELb1ELb1ELb1ELb0EEENS1_21CollectiveEpilogueFwdINS6_IJSA_SC_SB_EEES9_SE_SG_Li256ELb1ELb1ELb1ELb0EEENS1_36VarlenDynamicPersistentTileSchedulerILi128ELi64ELi256ELi128ELb1ELb1ELb1ELb1ELb0ELb1EEEEEEEEEvNT_6ParamsE --------------------------
	.section	.text._ZN7cutlass13device_kernelIN5flash11enable_sm90INS1_16FlashAttnFwdSm90INS1_25CollectiveMainloopFwdSm90ILi2EN4cute5tupleIJNS5_1CILi1EEES8_S8_EEENS6_IJNS7_ILi128EEENS7_ILi64EEENS7_ILi256EEEEEELi256ENS_10bfloat16_tEfNS_4arch4Sm90ELb0ELb1ELb0ELb1ELb0ELb1ELb0ELb1ELb1ELb1ELb1ELb0EEENS1_21CollectiveEpilogueFwdINS6_IJSA_SC_SB_EEES9_SE_SG_Li256ELb1ELb1ELb1ELb0EEENS1_36VarlenDynamicPersistentTileSchedulerILi128ELi64ELi256ELi128ELb1ELb1ELb1ELb1ELb0ELb1EEEEEEEEEvNT_6ParamsE,"ax",@progbits
	.align	128
.text._ZN7cutlass13device_kernelIN5flash11enable_sm90INS1_16FlashAttnFwdSm90INS1_25CollectiveMainloopFwdSm90ILi2EN4cute5tupleIJNS5_1CILi1EEES8_S8_EEENS6_IJNS7_ILi128EEENS7_ILi64EEENS7_ILi256EEEEEELi256ENS_10bfloat16_tEfNS_4arch4Sm90ELb0ELb1ELb0ELb1ELb0ELb1ELb0ELb1ELb1ELb1ELb1ELb0EEENS1_21CollectiveEpilogueFwdINS6_IJSA_SC_SB_EEES9_SE_SG_Li256ELb1ELb1ELb1ELb0EEENS1_36VarlenDynamicPersistentTileSchedulerILi128ELi64ELi256ELi128ELb1ELb1ELb1ELb1ELb0ELb1EEEEEEEEEvNT_6ParamsE:
        .type           _ZN7cutlass13device_kernelIN5flash11enable_sm90INS1_16FlashAttnFwdSm90INS1_25CollectiveMainloopFwdSm90ILi2EN4cute5tupleIJNS5_1CILi1EEES8_S8_EEENS6_IJNS7_ILi128EEENS7_ILi64EEENS7_ILi256EEEEEELi256ENS_10bfloat16_tEfNS_4arch4Sm90ELb0ELb1ELb0ELb1ELb0ELb1ELb0ELb1ELb1ELb1ELb1ELb0EEENS1_21CollectiveEpilogueFwdINS6_IJSA_SC_SB_EEES9_SE_SG_Li256ELb1ELb1ELb1ELb0EEENS1_36VarlenDynamicPersistentTileSchedulerILi128ELi64ELi256ELi128ELb1ELb1ELb1ELb1ELb0ELb1EEEEEEEEEvNT_6ParamsE,@function
        .size           _ZN7cutlass13device_kernelIN5flash11enable_sm90INS1_16FlashAttnFwdSm90INS1_25CollectiveMainloopFwdSm90ILi2EN4cute5tupleIJNS5_1CILi1EEES8_S8_EEENS6_IJNS7_ILi128EEENS7_ILi64EEENS7_ILi256EEEEEELi256ENS_10bfloat16_tEfNS_4arch4Sm90ELb0ELb1ELb0ELb1ELb0ELb1ELb0ELb1ELb1ELb1ELb1ELb0EEENS1_21CollectiveEpilogueFwdINS6_IJSA_SC_SB_EEES9_SE_SG_Li256ELb1ELb1ELb1ELb0EEENS1_36VarlenDynamicPersistentTileSchedulerILi128ELi64ELi256ELi128ELb1ELb1ELb1ELb1ELb0ELb1EEEEEEEEEvNT_6ParamsE,(.L_x_14844 - _ZN7cutlass13device_kernelIN5flash11enable_sm90INS1_16FlashAttnFwdSm90INS1_25CollectiveMainloopFwdSm90ILi2EN4cute5tupleIJNS5_1CILi1EEES8_S8_EEENS6_IJNS7_ILi128EEENS7_ILi64EEENS7_ILi256EEEEEELi256ENS_10bfloat16_tEfNS_4arch4Sm90ELb0ELb1ELb0ELb1ELb0ELb1ELb0ELb1ELb1ELb1ELb1ELb0EEENS1_21CollectiveEpilogueFwdINS6_IJSA_SC_SB_EEES9_SE_SG_Li256ELb1ELb1ELb1ELb0EEENS1_36VarlenDynamicPersistentTileSchedulerILi128ELi64ELi256ELi128ELb1ELb1ELb1ELb1ELb0ELb1EEEEEEEEEvNT_6ParamsE)
        .other          _ZN7cutlass13device_kernelIN5flash11enable_sm90INS1_16FlashAttnFwdSm90INS1_25CollectiveMainloopFwdSm90ILi2EN4cute5tupleIJNS5_1CILi1EEES8_S8_EEENS6_IJNS7_ILi128EEENS7_ILi64EEENS7_ILi256EEEEEELi256ENS_10bfloat16_tEfNS_4arch4Sm90ELb0ELb1ELb0ELb1ELb0ELb1ELb0ELb1ELb1ELb1ELb1ELb0EEENS1_21CollectiveEpilogueFwdINS6_IJSA_SC_SB_EEES9_SE_SG_Li256ELb1ELb1ELb1ELb0EEENS1_36VarlenDynamicPersistentTileSchedulerILi128ELi64ELi256ELi128ELb1ELb1ELb1ELb1ELb0ELb1EEEEEEEEEvNT_6ParamsE,@"STO_CUDA_ENTRY STV_DEFAULT"
_ZN7cutlass13device_kernelIN5flash11enable_sm90INS1_16FlashAttnFwdSm90INS1_25CollectiveMainloopFwdSm90ILi2EN4cute5tupleIJNS5_1CILi1EEES8_S8_EEENS6_IJNS7_ILi128EEENS7_ILi64EEENS7_ILi256EEEEEELi256ENS_10bfloat16_tEfNS_4arch4Sm90ELb0ELb1ELb0ELb1ELb0ELb1ELb0ELb1ELb1ELb1ELb1ELb0EEENS1_21CollectiveEpilogueFwdINS6_IJSA_SC_SB_EEES9_SE_SG_Li256ELb1ELb1ELb1ELb0EEENS1_36VarlenDynamicPersistentTileSchedulerILi128ELi64ELi256ELi128ELb1ELb1ELb1ELb1ELb0ELb1EEEEEEEEEvNT_6ParamsE:
        /* <DEDUP_REMOVED lines=24> */
.L_x_1521:
[----:B------:R-:W-:Y:S05]  /*0180*/  BSYNC B0 ;  /* 0x0000000000007941 */ /* 0x000fea0003800000 */
.L_x_1520:
        /* <DEDUP_REMOVED lines=41> */
.L_x_1522:
        /* <DEDUP_REMOVED lines=22> */
.L_x_1523:
        /* <DEDUP_REMOVED lines=18> */
.L_x_1524:
        /* <DEDUP_REMOVED lines=22> */
.L_x_1525:
        /* <DEDUP_REMOVED lines=22> */
.L_x_1526:
        /* <DEDUP_REMOVED lines=9> */
.L_x_1529:
        /* <DEDUP_REMOVED lines=8> */
[----:B-1----:R-:W-:-:S06]  /*0a70*/  ULEA UR4, UR5, UR4, 0x18 ;  /* 0x0000000405047291 */ /* 0x002fcc000f8ec03f */
[----:B------:R-:W-:Y:S01]  /*0a80*/  IMAD.U32 R16, RZ, RZ, UR4 ;  /* 0x00000004ff107e24 */ /* 0x000fe2000f8e00ff */
[----:B------:R-:W-:-:S04]  /*0a90*/  ULDC UR4, c[0x0][0xc3c] ;  /* 0x00030f0000047ab9 */ /* 0x000fc80000000800 */
[----:B------:R-:W1:Y:S01]  /*0aa0*/  LDS.128 R24, [R16+0x308d0] ;  /* 0x0308d00010187984 */ /* 0x000e620000000c00 */
[----:B------:R-:W-:Y:S06]  /*0ab0*/  BAR.ARV 0x4, 0x180 ;  /* 0x0106000000007b1d */ /* 0x000fec0000002000 */
[----:B-1----:R-:W-:-:S13]  /*0ac0*/  ISETP.GE.AND P0, PT, R27, UR4, PT ;  /* 0x000000041b007c0c */ /* 0x002fda000bf06270 */
[----:B------:R-:W-:Y:S05]  /*0ad0*/  @P0 BRA `(.L_x_1530) ;  /* 0x000002d800740947 */ /* 0x000fea0003800000 */
[----:B------:R-:W2:Y:S01]  /*0ae0*/  LDL R0, [R1+0xa4] ;  /* 0x0000a40001007983 */ /* 0x000ea20000100800 */
[----:B------:R-:W-:Y:S02]  /*0af0*/  VIADD R6, R6, 0xffffff80 ;  /* 0xffffff8006067836 */ /* 0x000fe40000000000 */
[----:B------:R-:W-:Y:S02]  /*0b00*/  IMAD.MOV.U32 R237, RZ, RZ, RZ ;  /* 0x000000ffffed7224 */ /* 0x000fe400078e00ff */
[----:B------:R-:W-:Y:S01]  /*0b10*/  IMAD.MOV.U32 R205, RZ, RZ, RZ ;  /* 0x000000ffffcd7224 */ /* 0x000fe200078e00ff */
[----:B------:R-:W-:-:S04]  /*0b20*/  SHF.R.S32.HI R3, RZ, 0x1f, R6 ;  /* 0x0000001fff037819 */ /* 0x000fc80000011406 */
[CC--:B0-----:R-:W-:Y:S02]  /*0b30*/  LEA.HI R2, R3.reuse, R6.reuse, RZ, 0x4 ;  /* 0x0000000603027211 */ /* 0x0c1fe400078f20ff */
[CC--:B------:R-:W-:Y:S02]  /*0b40*/  LEA.HI R4, R3.reuse, R6.reuse, RZ, 0x5 ;  /* 0x0000000603047211 */ /* 0x0c0fe400078f28ff */
[----:B------:R-:W-:Y:S02]  /*0b50*/  SHF.R.S32.HI R7, RZ, 0x4, R2 ;  /* 0x00000004ff077819 */ /* 0x000fe40000011402 */
[----:B------:R-:W-:Y:S01]  /*0b60*/  LOP3.LUT R5, R2, 0x3fffff0, RZ, 0xc0, !PT ;  /* 0x03fffff002057812 */ /* 0x000fe200078ec0ff */
[----:B------:R-:W-:Y:S01]  /*0b70*/  IMAD.SHL.U32 R4, R4, 0x20, RZ ;  /* 0x0000002004047824 */ /* 0x000fe200078e00ff */
[----:B------:R-:W-:Y:S02]  /*0b80*/  LEA.HI R2, R2, R7, RZ, 0x1 ;  /* 0x0000000702027211 */ /* 0x000fe400078f08ff */
[----:B------:R-:W-:Y:S01]  /*0b90*/  LEA.HI R23, R3, R6, RZ, 0x3 ;  /* 0x0000000603177211 */ /* 0x000fe200078f18ff */
[----:B------:R-:W-:Y:S01]  /*0ba0*/  IMAD.IADD R5, R6, 0x1, -R5 ;  /* 0x0000000106057824 */ /* 0x000fe200078e0a05 */
[----:B------:R-:W-:-:S02]  /*0bb0*/  LOP3.LUT R2, R2, 0x1ffffffe, RZ, 0xc0, !PT ;  /* 0x1ffffffe02027812 */ /* 0x000fc400078ec0ff */
[----:B------:R-:W-:Y:S02]  /*0bc0*/  LOP3.LUT R4, R4, 0xfffffc00, RZ, 0xc0, !PT ;  /* 0xfffffc0004047812 */ /* 0x000fe400078ec0ff */
[----:B------:R-:W-:Y:S01]  /*0bd0*/  LEA.HI R10, R3, R6, RZ, 0x2 ;  /* 0x00000006030a7211 */ /* 0x000fe200078f10ff */
[----:B------:R-:W-:-:S03]  /*0be0*/  IMAD.IADD R2, R7, 0x1, -R2 ;  /* 0x0000000107027824 */ /* 0x000fc600078e0a02 */
[----:B------:R-:W-:-:S05]  /*0bf0*/  LOP3.LUT R13, R10, 0xfffffffc, RZ, 0xc0, !PT ;  /* 0xfffffffc0a0d7812 */ /* 0x000fca00078ec0ff */
[----:B------:R-:W-:Y:S01]  /*0c00*/  IMAD.IADD R13, R6, 0x1, -R13 ;  /* 0x00000001060d7824 */ /* 0x000fe200078e0a0d */
[----:B--2---:R-:W-:Y:S02]  /*0c10*/  R2UR UR4, R0 ;  /* 0x00000000000472ca */ /* 0x004fe400000e0000 */
[----:B------:R-:W-:-:S04]  /*0c20*/  LEA.HI R0, R3, R6, RZ, 0x7 ;  /* 0x0000000603007211 */ /* 0x000fc800078f38ff */
[----:B------:R-:W-:-:S05]  /*0c30*/  LOP3.LUT R9, R0, 0xffffff80, RZ, 0xc0, !PT ;  /* 0xffffff8000097812 */ /* 0x000fca00078ec0ff */
[----:B------:R-:W-:Y:S02]  /*0c40*/  IMAD.IADD R28, R6, 0x1, -R9 ;  /* 0x00000001061c7824 */ /* 0x000fe400078e0a09 */
[----:B------:R-:W-:Y:S01]  /*0c50*/  IMAD R9, R5, 0x40, R4 ;  /* 0x0000004005097824 */ /* 0x000fe200078e0204 */
[----:B------:R-:W-:Y:S01]  /*0c60*/  LEA.HI R4, R3, R6, RZ, 0x6 ;  /* 0x0000000603047211 */ /* 0x000fe200078f30ff */
[----:B------:R-:W-:Y:S01]  /*0c70*/  ULOP3.LUT UR4, UR4, 0x1, URZ, 0xfc, !UPT ;  /* 0x0000000104047892 */ /* 0x000fe2000f8efc3f */
[----:B------:R-:W-:Y:S01]  /*0c80*/  SHF.R.S32.HI R7, RZ, 0x1f, R28 ;  /* 0x0000001fff077819 */ /* 0x000fe2000001141c */
[----:B------:R-:W-:Y:S01]  /*0c90*/  STL [R1+0x7c], R28 ;  /* 0x00007c1c01007387 */ /* 0x000fe20000100800 */
[----:B------:R-:W-:Y:S01]  /*0ca0*/  LOP3.LUT R3, R23, 0xfffffff8, RZ, 0xc0, !PT ;  /* 0xfffffff817037812 */ /* 0x000fe200078ec0ff */
[----:B------:R-:W-:Y:S01]  /*0cb0*/  IMAD.SHL.U32 R4, R4, 0x8, RZ ;  /* 0x0000000804047824 */ /* 0x000fe200078e00ff */
[----:B------:R-:W-:Y:S02]  /*0cc0*/  LEA.HI R8, R7, R28, RZ, 0x2 ;  /* 0x0000001c07087211 */ /* 0x000fe400078f10ff */
[----:B------:R-:W-:Y:S01]  /*0cd0*/  SHF.R.S32.HI R5, RZ, 0x7, R0 ;  /* 0x00000007ff057819 */ /* 0x000fe20000011400 */
[----:B------:R-:W-:Y:S01]  /*0ce0*/  IMAD.IADD R12, R6, 0x1, -R3 ;  /* 0x00000001060c7824 */ /* 0x000fe200078e0a03 */
[--C-:B------:R-:W-:Y:S01]  /*0cf0*/  SHF.R.S32.HI R10, RZ, 0x2, R8.reuse ;  /* 0x00000002ff0a7819 */ /* 0x100fe20000011408 */
[----:B------:R-:W-:Y:S01]  /*0d00*/  IMAD R3, R2, 0x8, R9 ;  /* 0x0000000802037824 */ /* 0x000fe200078e0209 */
[----:B------:R-:W-:Y:S01]  /*0d10*/  SHF.R.S32.HI R11, RZ, 0x1f, R8 ;  /* 0x0000001fff0b7819 */ /* 0x000fe20000011408 */
[----:B------:R-:W-:Y:S01]  /*0d20*/  IMAD.SHL.U32 R200, R12, 0x4, RZ ;  /* 0x000000040cc87824 */ /* 0x000fe200078e00ff */
[----:B------:R-:W-:Y:S01]  /*0d30*/  LEA.HI R0, R0, R5, RZ, 0x1 ;  /* 0x0000000500007211 */ /* 0x000fe200078f08ff */
[----:B------:R-:W-:Y:S01]  /*0d40*/  STL [R1+0x44], R12 ;  /* 0x0000440c01007387 */ /* 0x000fe20000100800 */
[----:B------:R-:W-:Y:S01]  /*0d50*/  LEA.HI R11, R11, R10, RZ, 0x3 ;  /* 0x0000000a0b0b7211 */ /* 0x000fe200078f18ff */
[----:B------:R-:W-:Y:S01]  /*0d60*/  VIADD R233, R200, 0x40 ;  /* 0x00000040c8e97836 */ /* 0x000fe20000000000 */
[----:B------:R-:W-:Y:S01]  /*0d70*/  SHF.R.S32.HI R23, RZ, 0x3, R23 ;  /* 0x00000003ff177819 */ /* 0x000fe20000011417 */
[----:B------:R0:W-:Y:S01]  /*0d80*/  STL [R1+0xa0], R3 ;  /* 0x0000a00301007387 */ /* 0x0001e20000100800 */
[----:B------:R-:W-:Y:S01]  /*0d90*/  LOP3.LUT R0, R0, 0x3fffffe, RZ, 0xc0, !PT ;  /* 0x03fffffe00007812 */ /* 0x000fe200078ec0ff */
[----:B------:R-:W-:Y:S01]  /*0da0*/  IMAD.IADD R226, R200, 0x1, R233 ;  /* 0x00000001c8e27824 */ /* 0x000fe200078e02e9 */
[----:B------:R-:W-:Y:S01]  /*0db0*/  LOP3.LUT R11, R11, 0xfffffff8, RZ, 0xc0, !PT ;  /* 0xfffffff80b0b7812 */ /* 0x000fe200078ec0ff */
[----:B------:R-:W-:Y:S01]  /*0dc0*/  IMAD.SHL.U32 R18, R12, 0x8, RZ ;  /* 0x000000080c127824 */ /* 0x000fe200078e00ff */
[----:B------:R-:W-:Y:S01]  /*0dd0*/  LEA.HI R7, R7, R28, RZ, 0x5 ;  /* 0x0000001c07077211 */ /* 0x000fe200078f28ff */
[----:B------:R-:W-:Y:S01]  /*0de0*/  IMAD.IADD R0, R5, 0x1, -R0 ;  /* 0x0000000105007824 */ /* 0x000fe200078e0a00 */
[----:B------:R-:W-:Y:S01]  /*0df0*/  LEA.HI R2, R13, R13, RZ, 0x1 ;  /* 0x0000000d0d027211 */ /* 0x000fe200078f08ff */
[----:B------:R-:W-:Y:S01]  /*0e00*/  IMAD.IADD R10, R10, 0x1, -R11 ;  /* 0x000000010a0a7824 */ /* 0x000fe200078e0a0b */
[----:B------:R-:W-:Y:S01]  /*0e10*/  SHF.R.S32.HI R7, RZ, 0x5, R7 ;  /* 0x00000005ff077819 */ /* 0x000fe20000011407 */
[C---:B0-----:R-:W-:Y:S01]  /*0e20*/  VIADD R3, R23.reuse, 0x40 ;  /* 0x0000004017037836 */ /* 0x041fe20000000000 */
[----:B------:R-:W-:Y:S01]  /*0e30*/  LOP3.LUT R2, R2, 0x1ffffffe, RZ, 0xc0, !PT ;  /* 0x1ffffffe02027812 */ /* 0x000fe200078ec0ff */
[----:B------:R-:W-:Y:S01]  /*0e40*/  VIADD R5, R23, 0x60 ;  /* 0x0000006017057836 */ /* 0x000fe20000000000 */
[----:B------:R-:W-:Y:S01]  /*0e50*/  SHF.R.S32.HI R9, RZ, 0x1f, R226 ;  /* 0x0000001fff097819 */ /* 0x000fe200000114e2 */
[----:B------:R-:W-:Y:S01]  /*0e60*/  IMAD R7, R7, 0x10, R10 ;  /* 0x0000001007077824 */ /* 0x000fe200078e020a */
[----:B------:R-:W-:Y:S01]  /*0e70*/  SHF.R.S32.HI R6, RZ, 0x1f, R3 ;  /* 0x0000001fff067819 */ /* 0x000fe20000011403 */
[----:B------:R-:W-:Y:S01]  /*0e80*/  IMAD.IADD R2, R13, 0x1, -R2 ;  /* 0x000000010d027824 */ /* 0x000fe200078e0a02 */
[----:B------:R-:W-:Y:S01]  /*0e90*/  SHF.R.S32.HI R10, RZ, 0x1f, R5 ;  /* 0x0000001fff0a7819 */ /* 0x000fe20000011405 */
[----:B------:R-:W-:Y:S01]  /*0ea0*/  VIADD R24, R23, 0x20 ;  /* 0x0000002017187836 */ /* 0x000fe20000000000 */
[----:B------:R-:W-:Y:S01]  /*0eb0*/  LEA.HI R6, R6, R3, RZ, 0x3 ;  /* 0x0000000306067211 */ /* 0x000fe200078f18ff */
[----:B------:R-:W-:Y:S01]  /*0ec0*/  IMAD.SHL.U32 R3, R3, 0x40, RZ ;  /* 0x0000004003037824 */ /* 0x000fe200078e00ff */
[----:B------:R-:W-:Y:S01]  /*0ed0*/  LEA.HI R11, R10, R5, RZ, 0x3 ;  /* 0x000000050a0b7211 */ /* 0x000fe200078f18ff */
[----:B------:R-:W-:Y:S01]  /*0ee0*/  IMAD.SHL.U32 R5, R5, 0x40, RZ ;  /* 0x0000004005057824 */ /* 0x000fe200078e00ff */
[----:B------:R-:W-:Y:S01]  /*0ef0*/  LOP3.LUT R30, R4, 0xfffffe00, RZ, 0xc0, !PT ;  /* 0xfffffe00041e7812 */ /* 0x000fe200078ec0ff */
[----:B------:R-:W-:Y:S01]  /*0f00*/  IMAD.SHL.U32 R10, R6, 0x40, RZ ;  /* 0x00000040060a7824 */ /* 0x000fe200078e00ff */
[----:B------:R-:W-:Y:S01]  /*0f10*/  LOP3.LUT R3, R3, 0x1c0, RZ, 0xc0, !PT ;  /* 0x000001c003037812 */ /* 0x000fe200078ec0ff */
[----:B------:R-:W-:Y:S01]  /*0f20*/  IMAD.SHL.U32 R15, R11, 0x40, RZ ;  /* 0x000000400b0f7824 */ /* 0x000fe200078e00ff */
[----:B------:R-:W-:Y:S01]  /*0f30*/  LOP3.LUT R13, R5, 0x1c0, RZ, 0xc0, !PT ;  /* 0x000001c0050d7812 */ /* 0x000fe200078ec0ff */
[----:B------:R-:W-:Y:S01]  /*0f40*/  IMAD R21, R0, 0x40, R7 ;  /* 0x0000004000157824 */ /* 0x000fe200078e0207 */
[----:B------:R-:W-:Y:S01]  /*0f50*/  LEA.HI R6, R9, R226, RZ, 0x3 ;  /* 0x000000e209067211 */ /* 0x000fe200078f18ff */
[----:B------:R-:W-:Y:S01]  /*0f60*/  IMAD.SHL.U32 R0, R24, 0x40, RZ ;  /* 0x0000004018007824 */ /* 0x000fe200078e00ff */
[--C-:B------:R-:W-:Y:S01]  /*0f70*/  LOP3.LUT R5, R3, 0x38, R18.reuse, 0xf8, !PT ;  /* 0x0000003803057812 */ /* 0x100fe200078ef812 */
[----:B------:R-:W-:Y:S01]  /*0f80*/  IMAD.SHL.U32 R22, R23, 0x40, RZ ;  /* 0x0000004017167824 */ /* 0x000fe200078e00ff */
[----:B------:R-:W-:Y:S01]  /*0f90*/  SHF.R.U32.HI R11, RZ, 0x3, R3 ;  /* 0x00000003ff0b7819 */ /* 0x000fe20000011603 */
[----:B------:R-:W-:Y:S01]  /*0fa0*/  STL [R1+0x9c], R21 ;  /* 0x00009c1501007387 */ /* 0x000fe20000100800 */
[----:B------:R-:W-:Y:S01]  /*0fb0*/  LOP3.LUT R10, R10, 0xfffffe00, RZ, 0xc0, !PT ;  /* 0xfffffe000a0a7812 */ /* 0x000fe200078ec0ff */
[C---:B------:R-:W-:Y:S01]  /*0fc0*/  VIADD R234, R200.reuse, 0x20 ;  /* 0x00000020c8ea7836 */ /* 0x040fe20000000000 */
[C---:B------:R-:W-:Y:S01]  /*0fd0*/  LOP3.LUT R14, R13.reuse, 0x38, R18, 0xf8, !PT ;  /* 0x000000380d0e7812 */ /* 0x040fe200078ef812 */
[----:B------:R-:W-:Y:S01]  /*0fe0*/  STL [R1+0x28], R30 ;  /* 0x0000281e01007387 */ /* 0x000fe20000100800 */
[----:B------:R-:W-:Y:S01]  /*0ff0*/  SHF.R.U32.HI R17, RZ, 0x3, R13 ;  /* 0x00000003ff117819 */ /* 0x000fe2000001160d */
[----:B------:R-:W-:Y:S01]  /*1000*/  VIADD R235, R200, 0x60 ;  /* 0x00000060c8eb7836 */ /* 0x000fe20000000000 */
[----:B------:R-:W-:-:S02]  /*1010*/  LOP3.LUT R20, R13, 0x38, R6, 0xf8, !PT ;  /* 0x000000380d147812 */ /* 0x000fc400078ef806 */
[----:B------:R-:W-:Y:S02]  /*1020*/  LOP3.LUT R13, R10, R5, R11, 0xf6, !PT ;  /* 0x000000050a0d7212 */ /* 0x000fe400078ef60b */
[----:B------:R-:W-:Y:S02]  /*1030*/  SHF.R.S32.HI R5, RZ, 0x1f, R24 ;  /* 0x0000001fff057819 */ /* 0x000fe40000011418 */
[----:B------:R-:W-:Y:S02]  /*1040*/  LEA.HI R9, R9, R226, RZ, 0x6 ;  /* 0x000000e209097211 */ /* 0x000fe400078f30ff */
[----:B------:R-:W-:Y:S02]  /*1050*/  LEA.HI R5, R5, R24, RZ, 0x3 ;  /* 0x0000001805057211 */ /* 0x000fe400078f18ff */
[----:B------:R-:W-:Y:S01]  /*1060*/  LOP3.LUT R29, R0, 0x1c0, RZ, 0xc0, !PT ;  /* 0x000001c0001d7812 */ /* 0x000fe200078ec0ff */
[----:B------:R-:W-:Y:S01]  /*1070*/  IMAD.SHL.U32 R9, R9, 0x80, RZ ;  /* 0x0000008009097824 */ /* 0x000fe200078e00ff */
[----:B------:R-:W-:Y:S01]  /*1080*/  LOP3.LUT R12, R3, 0x38, R6, 0xf8, !PT ;  /* 0x00000038030c7812 */ /* 0x000fe200078ef806 */
[----:B------:R-:W-:Y:S01]  /*1090*/  IMAD.SHL.U32 R5, R5, 0x40, RZ ;  /* 0x0000004005057824 */ /* 0x000fe200078e00ff */
[----:B------:R-:W-:-:S02]  /*10a0*/  LOP3.LUT R15, R15, 0xfffffe00, RZ, 0xc0, !PT ;  /* 0xfffffe000f0f7812 */ /* 0x000fc400078ec0ff */
[----:B------:R-:W-:Y:S02]  /*10b0*/  SHF.R.U32.HI R24, RZ, 0x3, R29 ;  /* 0x00000003ff187819 */ /* 0x000fe4000001161d */
[----:B------:R-:W-:Y:S02]  /*10c0*/  LOP3.LUT R4, R29, 0x38, R6, 0xf8, !PT ;  /* 0x000000381d047812 */ /* 0x000fe400078ef806 */
[----:B------:R-:W-:Y:S02]  /*10d0*/  LOP3.LUT R12, R12, R11, RZ, 0x3c, !PT ;  /* 0x0000000b0c0c7212 */ /* 0x000fe400078e3cff */
[----:B------:R-:W-:Y:S02]  /*10e0*/  LOP3.LUT R11, R15, R14, R17, 0xf6, !PT ;  /* 0x0000000e0f0b7212 */ /* 0x000fe400078ef611 */
[----:B------:R-:W-:Y:S02]  /*10f0*/  LOP3.LUT R9, R9, 0xffffe000, RZ, 0xc0, !PT ;  /* 0xffffe00009097812 */ /* 0x000fe400078ec0ff */
[----:B------:R-:W-:-:S02]  /*1100*/  LOP3.LUT R14, R5, 0xfffffe00, RZ, 0xc0, !PT ;  /* 0xfffffe00050e7812 */ /* 0x000fc400078ec0ff */
[----:B------:R-:W-:Y:S02]  /*1110*/  LOP3.LUT R4, R4, R24, RZ, 0x3c, !PT ;  /* 0x0000001804047212 */ /* 0x000fe400078e3cff */
[----:B------:R-:W-:Y:S01]  /*1120*/  LOP3.LUT R3, R22, 0x1c0, RZ, 0xc0, !PT ;  /* 0x000001c016037812 */ /* 0x000fe200078ec0ff */
[----:B------:R-:W-:Y:S01]  /*1130*/  STL [R1+0x24], R14 ;  /* 0x0000240e01007387 */ /* 0x000fe20000100800 */
[----:B------:R-:W-:Y:S01]  /*1140*/  IADD3 R5, R4, R9, R14 ;  /* 0x0000000904057210 */ /* 0x000fe20007ffe00e */
[----:B------:R-:W-:Y:S01]  /*1150*/  IMAD.U32 R4, RZ, RZ, UR4 ;  /* 0x00000004ff047e24 */ /* 0x000fe2000f8e00ff */
[----:B------:R-:W-:Y:S01]  /*1160*/  SHF.R.U32.HI R31, RZ, 0x3, R3 ;  /* 0x00000003ff1f7819 */ /* 0x000fe20000011603 */
[----:B------:R-:W-:Y:S01]  /*1170*/  STL [R1+0x54], RZ ;  /* 0x000054ff01007387 */ /* 0x000fe20000100800 */
[----:B------:R-:W-:Y:S01]  /*1180*/  LOP3.LUT R20, R20, R17, RZ, 0x3c, !PT ;  /* 0x0000001114147212 */ /* 0x000fe200078e3cff */
[----:B------:R-:W-:Y:S01]  /*1190*/  IMAD.MOV.U32 R17, RZ, RZ, RZ ;  /* 0x000000ffff117224 */ /* 0x000fe200078e00ff */
[----:B------:R-:W-:Y:S01]  /*11a0*/  LOP3.LUT R3, R3, 0x38, R18, 0xf8, !PT ;  /* 0x0000003803037812 */ /* 0x000fe200078ef812 */
[----:B------:R0:W-:Y:S01]  /*11b0*/  STL [R1+0x20], R4 ;  /* 0x0000200401007387 */ /* 0x0001e20000100800 */
[-C--:B------:R-:W-:Y:S01]  /*11c0*/  IADD3 R7, R12, R9.reuse, R10 ;  /* 0x000000090c077210 */ /* 0x080fe20007ffe00a */
[----:B------:R-:W-:Y:S01]  /*11d0*/  VIADD R12, R18, 0x80 ;  /* 0x00000080120c7836 */ /* 0x000fe20000000000 */
[----:B------:R-:W-:Y:S01]  /*11e0*/  LOP3.LUT R0, R6, 0x38, RZ, 0xc0, !PT ;  /* 0x0000003806007812 */ /* 0x000fe200078ec0ff */
[----:B------:R-:W-:Y:S01]  /*11f0*/  VIADD R10, R18, 0xc0 ;  /* 0x000000c0120a7836 */ /* 0x000fe20000000000 */
[----:B------:R-:W-:-:S02]  /*1200*/  IADD3 R15, R20, R9, R15 ;  /* 0x00000009140f7210 */ /* 0x000fc40007ffe00f */
[----:B------:R-:W-:Y:S01]  /*1210*/  SHF.R.S32.HI R20, RZ, 0x1f, R234 ;  /* 0x0000001fff147819 */ /* 0x000fe200000114ea */
[----:B------:R1:W-:Y:S01]  /*1220*/  STL [R1+0xc], R12 ;  /* 0x00000c0c01007387 */ /* 0x0003e20000100800 */
[----:B------:R-:W-:Y:S01]  /*1230*/  LOP3.LUT R0, R0, 0x1c0, R22, 0xf8, !PT ;  /* 0x000001c000007812 */ /* 0x000fe200078ef816 */
[----:B------:R-:W-:Y:S01]  /*1240*/  IMAD.MOV.U32 R22, RZ, RZ, RZ ;  /* 0x000000ffff167224 */ /* 0x000fe200078e00ff */
[----:B0-----:R-:W-:Y:S01]  /*1250*/  SHF.R.S32.HI R4, RZ, 0x1f, R23 ;  /* 0x0000001fff047819 */ /* 0x001fe20000011417 */
[----:B------:R0:W-:Y:S01]  /*1260*/  STL [R1+0x10], R10 ;  /* 0x0000100a01007387 */ /* 0x0001e20000100800 */
[----:B------:R-:W-:Y:S02]  /*1270*/  LOP3.LUT R4, R30, R3, R31, 0xf6, !PT ;  /* 0x000000031e047212 */ /* 0x000fe400078ef61f */
[----:B------:R-:W-:Y:S02]  /*1280*/  LOP3.LUT R3, R29, 0x38, R18, 0xf8, !PT ;  /* 0x000000381d037812 */ /* 0x000fe400078ef812 */
[----:B------:R-:W-:Y:S01]  /*1290*/  LOP3.LUT R0, R0, R31, RZ, 0x3c, !PT ;  /* 0x0000001f00007212 */ /* 0x000fe200078e3cff */
[----:B------:R-:W-:Y:S01]  /*12a0*/  STL [R1+0x3c], R4 ;  /* 0x00003c0401007387 */ /* 0x000fe20000100800 */
[----:B------:R-:W-:-:S02]  /*12b0*/  LOP3.LUT R8, R8, 0x7ffffffc, RZ, 0xc0, !PT ;  /* 0x7ffffffc08087812 */ /* 0x000fc400078ec0ff */
[----:B------:R-:W-:Y:S01]  /*12c0*/  SHF.R.S32.HI R29, RZ, 0x1f, R233 ;  /* 0x0000001fff1d7819 */ /* 0x000fe200000114e9 */
[----:B------:R2:W-:Y:S01]  /*12d0*/  STL [R1+0x74], R20 ;  /* 0x0000741401007387 */ /* 0x0005e20000100800 */
[----:B-1----:R-:W-:Y:S01]  /*12e0*/  SHF.R.S32.HI R12, RZ, 0x1f, R12 ;  /* 0x0000001fff0c7819 */ /* 0x002fe2000001140c */
[----:B------:R-:W-:Y:S01]  /*12f0*/  IMAD.IADD R8, R28, 0x1, -R8 ;  /* 0x000000011c087824 */ /* 0x000fe200078e0a08 */
[----:B0-----:R-:W-:Y:S01]  /*1300*/  SHF.R.S32.HI R10, RZ, 0x1f, R10 ;  /* 0x0000001fff0a7819 */ /* 0x001fe2000001140a */
[----:B------:R-:W-:Y:S01]  /*1310*/  STL [R1+0x70], R29 ;  /* 0x0000701d01007387 */ /* 0x000fe20000100800 */
[----:B------:R-:W-:Y:S01]  /*1320*/  IADD3 R9, R0, R9, R30 ;  /* 0x0000000900097210 */ /* 0x000fe20007ffe01e */
[----:B------:R-:W-:Y:S01]  /*1330*/  VIADD R0, R16, 0x10400 ;  /* 0x0001040010007836 */ /* 0x000fe20000000000 */
[----:B------:R-:W-:Y:S01]  /*1340*/  LOP3.LUT R3, R14, R3, R24, 0xf6, !PT ;  /* 0x000000030e037212 */ /* 0x000fe200078ef618 */
[----:B------:R-:W-:Y:S01]  /*1350*/  IMAD.SHL.U32 R229, R8, 0x2, RZ ;  /* 0x0000000208e57824 */ /* 0x000fe200078e00ff */
[----:B------:R-:W-:Y:S01]  /*1360*/  LOP3.LUT R43, R6, 0xfffffff8, RZ, 0xc0, !PT ;  /* 0xfffffff8062b7812 */ /* 0x000fe200078ec0ff */
[--C-:B------:R-:W-:Y:S01]  /*1370*/  IMAD R8, R11, 0x2, R0.reuse ;  /* 0x000000020b087824 */ /* 0x100fe200078e0200 */
[----:B--2---:R-:W-:Y:S01]  /*1380*/  SHF.R.S32.HI R20, RZ, 0x1f, R235 ;  /* 0x0000001fff147819 */ /* 0x004fe200000114eb */
[--C-:B------:R-:W-:Y:S01]  /*1390*/  IMAD R3, R3, 0x2, R0.reuse ;  /* 0x0000000203037824 */ /* 0x100fe200078e0200 */
[----:B------:R-:W-:Y:S01]  /*13a0*/  SHF.R.S32.HI R44, RZ, 0x1f, R43 ;  /* 0x0000001fff2c7819 */ /* 0x000fe2000001142b */
[----:B------:R-:W-:Y:S01]  /*13b0*/  IMAD R5, R5, 0x2, R0 ;  /* 0x0000000205057824 */ /* 0x000fe200078e0200 */
[----:B------:R-:W-:Y:S01]  /*13c0*/  SHF.R.S32.HI R19, RZ, 0x1f, R18 ;  /* 0x0000001fff137819 */ /* 0x000fe20000011412 */
[----:B------:R-:W-:Y:S01]  /*13d0*/  STL [R1+0x6c], R20 ;  /* 0x00006c1401007387 */ /* 0x000fe20000100800 */
[----:B------:R-:W-:-:S02]  /*13e0*/  IMAD R7, R7, 0x2, R0 ;  /* 0x0000000207077824 */ /* 0x000fc400078e0200 */
[C---:B------:R-:W-:Y:S01]  /*13f0*/  VIADD R42, R229.reuse, 0x8 ;  /* 0x00000008e52a7836 */ /* 0x040fe20000000000 */
[----:B------:R-:W-:Y:S01]  /*1400*/  STL [R1+0x64], R12 ;  /* 0x0000640c01007387 */ /* 0x000fe20000100800 */
[C---:B------:R-:W-:Y:S02]  /*1410*/  VIADD R41, R229.reuse, 0x10 ;  /* 0x00000010e5297836 */ /* 0x040fe40000000000 */
[C---:B------:R-:W-:Y:S01]  /*1420*/  VIADD R40, R229.reuse, 0x18 ;  /* 0x00000018e5287836 */ /* 0x040fe20000000000 */
[----:B------:R0:W-:Y:S01]  /*1430*/  STL [R1+0x60], R10 ;  /* 0x0000600a01007387 */ /* 0x0001e20000100800 */
[C---:B------:R-:W-:Y:S02]  /*1440*/  VIADD R39, R229.reuse, 0x20 ;  /* 0x00000020e5277836 */ /* 0x040fe40000000000 */
[C---:B------:R-:W-:Y:S02]  /*1450*/  VIADD R38, R229.reuse, 0x28 ;  /* 0x00000028e5267836 */ /* 0x040fe40000000000 */
[----:B------:R-:W-:-:S02]  /*1460*/  VIADD R37, R229, 0x30 ;  /* 0x00000030e5257836 */ /* 0x000fc40000000000 */
[C---:B------:R-:W-:Y:S02]  /*1470*/  VIADD R36, R229.reuse, 0x38 ;  /* 0x00000038e5247836 */ /* 0x040fe40000000000 */
[----:B------:R-:W-:Y:S02]  /*1480*/  VIADD R35, R229, 0x40 ;  /* 0x00000040e5237836 */ /* 0x000fe40000000000 */
[----:B0-----:R-:W-:Y:S02]  /*1490*/  IMAD R10, R13, 0x2, R0 ;  /* 0x000000020d0a7824 */ /* 0x001fe400078e0200 */
[C---:B------:R-:W-:Y:S02]  /*14a0*/  VIADD R34, R229.reuse, 0x48 ;  /* 0x00000048e5227836 */ /* 0x040fe40000000000 */
[C---:B------:R-:W-:Y:S01]  /*14b0*/  VIADD R33, R229.reuse, 0x50 ;  /* 0x00000050e5217836 */ /* 0x040fe20000000000 */
[----:B------:R-:W-:Y:S01]  /*14c0*/  STL [R1+0x8c], R10 ;  /* 0x00008c0a01007387 */ /* 0x000fe20000100800 */
[----:B------:R-:W-:-:S02]  /*14d0*/  VIADD R32, R229, 0x58 ;  /* 0x00000058e5207836 */ /* 0x000fc40000000000 */
[C---:B------:R-:W-:Y:S01]  /*14e0*/  VIADD R31, R229.reuse, 0x60 ;  /* 0x00000060e51f7836 */ /* 0x040fe20000000000 */
[----:B------:R-:W-:Y:S01]  /*14f0*/  STL [R1+0x84], R8 ;  /* 0x0000840801007387 */ /* 0x000fe20000100800 */
[C---:B------:R-:W-:Y:S02]  /*1500*/  VIADD R30, R229.reuse, 0x68 ;  /* 0x00000068e51e7836 */ /* 0x040fe40000000000 */
[C---:B------:R-:W-:Y:S01]  /*1510*/  VIADD R29, R229.reuse, 0x70 ;  /* 0x00000070e51d7836 */ /* 0x040fe20000000000 */
[----:B------:R0:W-:Y:S01]  /*1520*/  STL [R1+0x94], R3 ;  /* 0x0000940301007387 */ /* 0x0001e20000100800 */
[C---:B------:R-:W-:Y:S02]  /*1530*/  VIADD R28, R229.reuse, 0x78 ;  /* 0x00000078e51c7836 */ /* 0x040fe40000000000 */
[C---:B------:R-:W-:Y:S01]  /*1540*/  VIADD R24, R229.reuse, 0x80 ;  /* 0x00000080e5187836 */ /* 0x040fe20000000000 */
[----:B------:R1:W-:Y:S01]  /*1550*/  STL [R1+0x90], R5 ;  /* 0x0000900501007387 */ /* 0x0003e20000100800 */
[----:B------:R-:W-:-:S02]  /*1560*/  VIADD R20, R229, 0x88 ;  /* 0x00000088e5147836 */ /* 0x000fc40000000000 */
[C---:B------:R-:W-:Y:S01]  /*1570*/  VIADD R14, R229.reuse, 0x98 ;  /* 0x00000098e50e7836 */ /* 0x040fe20000000000 */
[----:B------:R-:W-:Y:S01]  /*1580*/  STL [R1+0x88], R7 ;  /* 0x0000880701007387 */ /* 0x000fe20000100800 */
[----:B------:R-:W-:Y:S02]  /*1590*/  VIADD R13, R229, 0xa0 ;  /* 0x000000a0e50d7836 */ /* 0x000fe40000000000 */
[--C-:B0-----:R-:W-:Y:S02]  /*15a0*/  IMAD R3, R15, 0x2, R0.reuse ;  /* 0x000000020f037824 */ /* 0x101fe400078e0200 */
[----:B------:R-:W-:Y:S02]  /*15b0*/  VIADD R15, R229, 0x90 ;  /* 0x00000090e50f7836 */ /* 0x000fe40000000000 */
[--C-:B-1----:R-:W-:Y:S01]  /*15c0*/  IMAD R5, R9, 0x2, R0.reuse ;  /* 0x0000000209057824 */ /* 0x102fe200078e0200 */
[----:B------:R0:W-:Y:S01]  /*15d0*/  STL [R1+0x80], R3 ;  /* 0x0000800301007387 */ /* 0x0001e20000100800 */
[----:B------:R-:W-:-:S02]  /*15e0*/  IMAD R0, R4, 0x2, R0 ;  /* 0x0000000204007824 */ /* 0x000fc400078e0200 */
[C---:B------:R-:W-:Y:S01]  /*15f0*/  VIADD R12, R229.reuse, 0xa8 ;  /* 0x000000a8e50c7836 */ /* 0x040fe20000000000 */
[----:B------:R1:W-:Y:S01]  /*1600*/  STL [R1+0x98], R5 ;  /* 0x0000980501007387 */ /* 0x0003e20000100800 */
[C---:B------:R-:W-:Y:S02]  /*1610*/  VIADD R11, R229.reuse, 0xb0 ;  /* 0x000000b0e50b7836 */ /* 0x040fe40000000000 */
[C---:B------:R-:W-:Y:S01]  /*1620*/  VIADD R10, R229.reuse, 0xb8 ;  /* 0x000000b8e50a7836 */ /* 0x040fe20000000000 */
[----:B------:R2:W-:Y:S01]  /*1630*/  STL [R1+0x30], R0 ;  /* 0x0000300001007387 */ /* 0x0005e20000100800 */
[C---:B------:R-:W-:Y:S01]  /*1640*/  VIADD R9, R229.reuse, 0xc0 ;  /* 0x000000c0e5097836 */ /* 0x040fe20000000000 */
[----:B0-----:R-:W-:Y:S01]  /*1650*/  SHF.R.S32.HI R3, RZ, 0x3, R6 ;  /* 0x00000003ff037819 */ /* 0x001fe20000011406 */
[C---:B------:R-:W-:Y:S02]  /*1660*/  VIADD R8, R229.reuse, 0xc8 ;  /* 0x000000c8e5087836 */ /* 0x040fe40000000000 */
[----:B------:R-:W-:-:S02]  /*1670*/  VIADD R7, R229, 0xd0 ;  /* 0x000000d0e5077836 */ /* 0x000fc40000000000 */
[----:B------:R0:W-:Y:S01]  /*1680*/  STL [R1+0x48], R3 ;  /* 0x0000480301007387 */ /* 0x0001e20000100800 */
[C---:B------:R-:W-:Y:S02]  /*1690*/  VIADD R6, R229.reuse, 0xd8 ;  /* 0x000000d8e5067836 */ /* 0x040fe40000000000 */
[C---:B-1----:R-:W-:Y:S01]  /*16a0*/  VIADD R5, R229.reuse, 0xe0 ;  /* 0x000000e0e5057836 */ /* 0x042fe20000000000 */
[----:B------:R1:W-:Y:S01]  /*16b0*/  STL [R1+0x5c], R43 ;  /* 0x00005c2b01007387 */ /* 0x0003e20000100800 */
[C---:B------:R-:W-:Y:S01]  /*16c0*/  VIADD R4, R229.reuse, 0xe8 ;  /* 0x000000e8e5047836 */ /* 0x040fe20000000000 */
[----:B--2---:R-:W-:Y:S01]  /*16d0*/  SHF.R.S32.HI R0, RZ, 0x1f, R229 ;  /* 0x0000001fff007819 */ /* 0x004fe200000114e5 */
[C---:B------:R-:W-:Y:S01]  /*16e0*/  VIADD R0, R229.reuse, 0xf8 ;  /* 0x000000f8e5007836 */ /* 0x040fe20000000000 */
[----:B------:R2:W-:Y:S01]  /*16f0*/  STL [R1+0x78], R44 ;  /* 0x0000782c01007387 */ /* 0x0005e20000100800 */
[----:B0-----:R-:W-:Y:S01]  /*1700*/  VIADD R3, R229, 0xf0 ;  /* 0x000000f0e5037836 */ /* 0x001fe20000000000 */
[----:B-1----:R-:W-:-:S02]  /*1710*/  SHF.R.S32.HI R43, RZ, 0x1f, R42 ;  /* 0x0000001fff2b7819 */ /* 0x002fc4000001142a */
[----:B------:R-:W-:Y:S02]  /*1720*/  SHF.R.S32.HI R42, RZ, 0x1f, R41 ;  /* 0x0000001fff2a7819 */ /* 0x000fe40000011429 */
        /* <DEDUP_REMOVED lines=28> */
[----:B------:R-:W-:Y:S01]  /*18f0*/  SHF.R.S32.HI R3, RZ, 0x1f, R0 ;  /* 0x0000001fff037819 */ /* 0x000fe20000011400 */
[----:B------:R-:W-:-:S05]  /*1900*/  IMAD R0, R2, 0x8, R21 ;  /* 0x0000000802007824 */ /* 0x000fca00078e0215 */
[----:B------:R2:W-:Y:S02]  /*1910*/  STL [R1+0x34], R0 ;  /* 0x0000340001007387 */ /* 0x0005e40000100800 */
.L_x_1826:
[----:B------:R-:W-:Y:S01]  /*1920*/  ULDC.64 UR4, c[0x0][0xa28] ;  /* 0x00028a0000047ab9 */ /* 0x000fe20000000a00 */
[----:B0--3--:R-:W0:Y:S01]  /*1930*/  LDC.64 R4, c[0x0][0xa08] ;  /* 0x00028200ff047b82 */ /* 0x009e220000000a00 */
[----:B------:R-:W-:Y:S01]  /*1940*/  ISETP.NE.U32.AND P0, PT, RZ, UR4, PT ;  /* 0x00000004ff007c0c */ /* 0x000fe2000bf05070 */
[----:B-1----:R-:W-:Y:S01]  /*1950*/  IMAD.MOV.U32 R8, RZ, RZ, RZ ;  /* 0x000000ffff087224 */ /* 0x002fe200078e00ff */
[----:B------:R-:W-:Y:S01]  /*1960*/  ULDC.64 UR6, c[0x0][0x208] ;  /* 0x0000820000067ab9 */ /* 0x000fe20000000a00 */
[----:B------:R-:W-:Y:S01]  /*1970*/  IMAD.MOV.U32 R28, RZ, RZ, RZ ;  /* 0x000000ffff1c7224 */ /* 0x000fe200078e00ff */
[----:B------:R-:W-:Y:S01]  /*1980*/  ISETP.NE.AND.EX P0, PT, RZ, UR5, PT, P0 ;  /* 0x00000005ff007c0c */ /* 0x000fe2000bf05300 */
[----:B------:R-:W-:Y:S02]  /*1990*/  ULDC.64 UR4, c[0x0][0xa18] ;  /* 0x0002860000047ab9 */ /* 0x000fe40000000a00 */
[----:B------:R-:W-:-:S04]  /*19a0*/  ISETP.NE.U32.AND P1, PT, RZ, UR4, PT ;  /* 0x00000004ff007c0c */ /* 0x000fc8000bf25070 */
[----:B------:R-:W-:Y:S01]  /*19b0*/  ISETP.NE.AND.EX P1, PT, RZ, UR5, PT, P1 ;  /* 0x00000005ff007c0c */ /* 0x000fe2000bf25310 */
[----:B------:R-:W-:Y:S02]  /*19c0*/  ULDC.64 UR4, c[0x0][0xa08] ;  /* 0x0002820000047ab9 */ /* 0x000fe40000000a00 */
[----:B------:R-:W-:-:S03]  /*19d0*/  ISETP.NE.U32.AND P3, PT, RZ, UR4, PT ;  /* 0x00000004ff007c0c */ /* 0x000fc6000bf65070 */
[----:B------:R-:W1:Y:S01]  /*19e0*/  @P0 LDC.64 R6, c[0x0][0xa28] ;  /* 0x00028a00ff060b82 */ /* 0x000e620000000a00 */
[----:B------:R-:W-:Y:S02]  /*19f0*/  LOP3.LUT R30, R26, 0xffff, RZ, 0xc0, !PT ;  /* 0x0000ffff1a1e7812 */ /* 0x000fe400078ec0ff */
[----:B------:R-:W-:Y:S01]  /*1a00*/  ISETP.NE.AND.EX P3, PT, RZ, UR5, PT, P3 ;  /* 0x00000005ff007c0c */ /* 0x000fe2000bf65330 */
[----:B------:R3:W-:Y:S01]  /*1a10*/  STL [R1+0x50], R27 ;  /* 0x0000501b01007387 */ /* 0x0007e20000100800 */
[----:B0-----:R-:W-:-:S03]  /*1a20*/  IMAD.WIDE R4, R27, 0x4, R4 ;  /* 0x000000041b047825 */ /* 0x001fc600078e0204 */
[----:B----4-:R-:W0:Y:S01]  /*1a30*/  @P1 LDC.64 R2, c[0x0][0xa18] ;  /* 0x00028600ff021b82 */ /* 0x010e220000000a00 */
[----:B------:R-:W-:Y:S01]  /*1a40*/  ULDC UR4, c[0x0][0x288] ;  /* 0x0000a20000047ab9 */ /* 0x000fe20000000800 */
[----:B------:R3:W-:Y:S01]  /*1a50*/  STL [R1+0x40], R30 ;  /* 0x0000401e01007387 */ /* 0x0007e20000100800 */
[----:B------:R-:W-:Y:S01]  /*1a60*/  IMAD.U32 R220, RZ, RZ, UR4 ;  /* 0x00000004ffdc7e24 */ /* 0x000fe2000f8e00ff */
[----:B------:R-:W-:Y:S02]  /*1a70*/  ULDC.64 UR4, c[0x0][0x418] ;  /* 0x0001060000047ab9 */ /* 0x000fe40000000a00 */
[----:B------:R-:W-:Y:S02]  /*1a80*/  UISETP.NE.U32.AND UP0, UPT, UR4, URZ, UPT ;  /* 0x0000003f0400728c */ /* 0x000fe4000bf05070 */
[----:B-----5:R-:W5:Y:S01]  /*1a90*/  @P3 LDG.E R28, desc[UR6][R4.64] ;  /* 0x00000006041c3981 */ /* 0x020f62000c1e1900 */
[----:B------:R-:W-:Y:S01]  /*1aa0*/  ULDC UR4, c[0x0][0x424] ;  /* 0x0001090000047ab9 */ /* 0x000fe20000000800 */
[----:B------:R-:W-:Y:S01]  /*1ab0*/  UISETP.NE.AND.EX UP0, UPT, UR5, URZ, UPT, UP0 ;  /* 0x0000003f0500728c */ /* 0x000fe2000bf05300 */
[----:B--2---:R-:W-:-:S02]  /*1ac0*/  LOP3.LUT R0, R26, 0xff0000, RZ, 0xc0, !PT ;  /* 0x00ff00001a007812 */ /* 0x004fc400078ec0ff */
[----:B------:R-:W-:Y:S01]  /*1ad0*/  ULDC UR5, c[0x0][0x2f0] ;  /* 0x0000bc0000057ab9 */ /* 0x000fe20000000800 */
[----:B-1----:R-:W-:Y:S01]  /*1ae0*/  @P0 IMAD.WIDE R6, R27, 0x4, R6 ;  /* 0x000000041b060825 */ /* 0x002fe200078e0206 */
[----:B------:R-:W-:-:S04]  /*1af0*/  USEL UR4, UR4, 0x1, UP0 ;  /* 0x0000000104047887 */ /* 0x000fc80008000000 */
[----:B------:R1:W5:Y:S01]  /*1b00*/  @P0 LDG.E R8, desc[UR6][R6.64] ;  /* 0x0000000606080981 */ /* 0x000362000c1e1900 */
[----:B0-----:R-:W-:-:S05]  /*1b10*/  @P1 IMAD.WIDE R2, R27, 0x4, R2 ;  /* 0x000000041b021825 */ /* 0x001fca00078e0202 */
[----:B------:R0:W5:Y:S01]  /*1b20*/  @P1 LDG.E R220, desc[UR6][R2.64] ;  /* 0x0000000602dc1981 */ /* 0x000162000c1e1900 */
[----:B------:R-:W-:Y:S01]  /*1b30*/  ULDC.64 UR6, c[0x0][0xa20] ;  /* 0x0002880000067ab9 */ /* 0x000fe20000000a00 */
[----:B-1----:R-:W-:Y:S02]  /*1b40*/  LOP3.LUT R6, R26, 0xff000000, RZ, 0xc0, !PT ;  /* 0xff0000001a067812 */ /* 0x002fe400078ec0ff */
[----:B------:R-:W-:Y:S01]  /*1b50*/  ISETP.NE.U32.AND P2, PT, RZ, UR6, PT ;  /* 0x00000006ff007c0c */ /* 0x000fe2000bf45070 */
[----:B------:R-:W-:-:S03]  /*1b60*/  UIMAD UR4, UR4, UR5, URZ ;  /* 0x00000005040472a4 */ /* 0x000fc6000f8e023f */
[----:B------:R-:W-:Y:S01]  /*1b70*/  ISETP.NE.AND.EX P2, PT, RZ, UR7, PT, P2 ;  /* 0x00000007ff007c0c */ /* 0x000fe2000bf45320 */
[----:B------:R-:W-:Y:S01]  /*1b80*/  ULDC UR5, c[0x0][0x348] ;  /* 0x0000d20000057ab9 */ /* 0x000fe20000000800 */
[----:B0-----:R-:W-:-:S04]  /*1b90*/  SHF.R.U32.HI R3, RZ, 0x8, R6 ;  /* 0x00000008ff037819 */ /* 0x001fc80000011606 */
[----:B------:R-:W-:Y:S01]  /*1ba0*/  LEA.HI R11, R0, R3, RZ, 0x10 ;  /* 0x00000003000b7211 */ /* 0x000fe200078f80ff */
[----:B---3--:R-:W-:Y:S06]  /*1bb0*/  @P1 BRA `(.L_x_1531) ;  /* 0x0000000000281947 */ /* 0x008fec0003800000 */
        /* <DEDUP_REMOVED lines=10> */
.L_x_1531:
[----:B------:R-:W-:Y:S02]  /*1c60*/  IMAD.U32 R2, RZ, RZ, UR5 ;  /* 0x00000005ff027e24 */ /* 0x000fe4000f8e00ff */
[----:B------:R-:W-:Y:S01]  /*1c70*/  IMAD.U32 R29, RZ, RZ, UR4 ;  /* 0x00000004ff1d7e24 */ /* 0x000fe2000f8e00ff */
[----:B------:R-:W-:Y:S06]  /*1c80*/  @!P2 BRA `(.L_x_1532) ;  /* 0x000000000014a947 */ /* 0x000fec0003800000 */
[----:B------:R-:W0:Y:S01]  /*1c90*/  LDC.64 R4, c[0x0][0xa20] ;  /* 0x00028800ff047b82 */ /* 0x000e220000000a00 */
[----:B------:R-:W-:Y:S01]  /*1ca0*/  ULDC.64 UR4, c[0x0][0x208] ;  /* 0x0000820000047ab9 */ /* 0x000fe20000000a00 */
[----:B0-----:R-:W-:-:S05]  /*1cb0*/  IMAD.WIDE R4, R27, 0x4, R4 ;  /* 0x000000041b047825 */ /* 0x001fca00078e0204 */
[----:B------:R0:W5:Y:S01]  /*1cc0*/  LDG.E R29, desc[UR4][R4.64] ;  /* 0x00000004041d7981 */ /* 0x000162000c1e1900 */
[----:B------:R-:W-:Y:S05]  /*1cd0*/  BRA `(.L_x_1533) ;  /* 0x0000000000147947 */ /* 0x000fea0003800000 */
.L_x_1532:
[----:B------:R-:W-:Y:S05]  /*1ce0*/  @!P3 BRA `(.L_x_1533) ;  /* 0x000000000010b947 */ /* 0x000fea0003800000 */
[----:B------:R-:W-:Y:S02]  /*1cf0*/  ULDC.64 UR4, c[0x0][0x208] ;  /* 0x0000820000047ab9 */ /* 0x000fe40000000a00 */
[----:B------:R-:W2:Y:S04]  /*1d00*/  LDG.E R0, desc[UR4][R4.64] ;  /* 0x0000000404007981 */ /* 0x000ea8000c1e1900 */
[----:B------:R-:W2:Y:S02]  /*1d10*/  LDG.E R29, desc[UR4][R4.64+0x4] ;  /* 0x00000404041d7981 */ /* 0x000ea4000c1e1900 */
[----:B--2---:R-:W-:-:S07]  /*1d20*/  IMAD.IADD R29, R29, 0x1, -R0 ;  /* 0x000000011d1d7824 */ /* 0x004fce00078e0a00 */
.L_x_1533:
[----:B------:R-:W-:Y:S01]  /*1d30*/  ULDC.64 UR4, c[0x0][0xa10] ;  /* 0x0002840000047ab9 */ /* 0x000fe20000000a00 */
[----:B------:R-:W-:Y:S01]  /*1d40*/  ULDC.64 UR6, c[0x0][0x208] ;  /* 0x0000820000067ab9 */ /* 0x000fe20000000a00 */
[----:B------:R-:W-:Y:S01]  /*1d50*/  ISETP.NE.U32.AND P0, PT, RZ, UR4, PT ;  /* 0x00000004ff007c0c */ /* 0x000fe2000bf05070 */
[----:B------:R-:W1:Y:S03]  /*1d60*/  LDC R9, c[0x0][0x448] ;  /* 0x00011200ff097b82 */ /* 0x000e660000000800 */
[----:B------:R-:W-:Y:S01]  /*1d70*/  ISETP.NE.AND.EX P0, PT, RZ, UR5, PT, P0 ;  /* 0x00000005ff007c0c */ /* 0x000fe2000bf05300 */
[----:B------:R-:W-:Y:S02]  /*1d80*/  ULDC.64 UR4, c[0x0][0xa30] ;  /* 0x00028c0000047ab9 */ /* 0x000fe40000000a00 */
[----:B------:R-:W-:-:S04]  /*1d90*/  ISETP.NE.U32.AND P1, PT, RZ, UR4, PT ;  /* 0x00000004ff007c0c */ /* 0x000fc8000bf25070 */
[----:B------:R-:W-:-:S06]  /*1da0*/  ISETP.NE.AND.EX P1, PT, RZ, UR5, PT, P1 ;  /* 0x00000005ff007c0c */ /* 0x000fcc000bf25310 */
[----:B------:R-:W2:Y:S08]  /*1db0*/  @P0 LDC.64 R6, c[0x0][0xa10] ;  /* 0x00028400ff060b82 */ /* 0x000eb00000000a00 */
[----:B0-----:R-:W0:Y:S01]  /*1dc0*/  @P1 LDC.64 R4, c[0x0][0xa30] ;  /* 0x00028c00ff041b82 */ /* 0x001e220000000a00 */
[----:B--2---:R-:W-:-:S05]  /*1dd0*/  @P0 IMAD.WIDE R6, R27, 0x4, R6 ;  /* 0x000000041b060825 */ /* 0x004fca00078e0206 */
[----:B------:R-:W2:Y:S04]  /*1de0*/  @P0 LDG.E R0, desc[UR6][R6.64] ;  /* 0x0000000606000981 */ /* 0x000ea8000c1e1900 */
[----:B------:R-:W2:Y:S01]  /*1df0*/  @P0 LDG.E R3, desc[UR6][R6.64+0x4] ;  /* 0x0000040606030981 */ /* 0x000ea2000c1e1900 */
[----:B-----5:R-:W-:Y:S02]  /*1e00*/  IMAD.MOV.U32 R101, RZ, RZ, R29 ;  /* 0x000000ffff657224 */ /* 0x020fe400078e001d */
[----:B0-----:R-:W-:-:S05]  /*1e10*/  @P1 IMAD.WIDE R4, R27, 0x4, R4 ;  /* 0x000000041b041825 */ /* 0x001fca00078e0204 */
[----:B------:R0:W5:Y:S01]  /*1e20*/  @P1 LDG.E R101, desc[UR6][R4.64] ;  /* 0x0000000604651981 */ /* 0x000162000c1e1900 */
[----:B-1----:R-:W-:Y:S01]  /*1e30*/  ISETP.NE.AND P1, PT, R9, 0x1, PT ;  /* 0x000000010900780c */ /* 0x002fe20003f25270 */
[----:B------:R-:W-:Y:S02]  /*1e40*/  IMAD.SHL.U32 R12, R25, 0x80, RZ ;  /* 0x00000080190c7824 */ /* 0x000fe400078e00ff */
[----:B------:R-:W-:-:S03]  /*1e50*/  IMAD.IADD R13, R29, 0x1, -R8 ;  /* 0x000000011d0d7824 */ /* 0x000fc600078e0a08 */
[----:B------:R1:W-:Y:S01]  /*1e60*/  STL [R1+0x14], R12 ;  /* 0x0000140c01007387 */ /* 0x0003e20000100800 */
[----:B0-----:R-:W0:Y:S08]  /*1e70*/  LDC.64 R4, c[0x0][0x9e0] ;  /* 0x00027800ff047b82 */ /* 0x001e300000000a00 */
[----:B------:R-:W3:Y:S08]  /*1e80*/  @P1 LDC R9, c[0x0][0x44c] ;  /* 0x00011300ff091b82 */ /* 0x000ef00000000800 */
[----:B------:R-:W4:Y:S01]  /*1e90*/  @P1 LDC R10, c[0x0][0x450] ;  /* 0x00011400ff0a1b82 */ /* 0x000f220000000800 */
[----:B0-----:R-:W-:Y:S01]  /*1ea0*/  ISETP.GE.AND P2, PT, R5, 0x1, PT ;  /* 0x000000010500780c */ /* 0x001fe20003f46270 */
[----:B--2---:R-:W-:-:S02]  /*1eb0*/  @P0 IMAD.IADD R2, R3, 0x1, -R0 ;  /* 0x0000000103020824 */ /* 0x004fc400078e0a00 */
[----:B------:R-:W-:Y:S02]  /*1ec0*/  VIADD R0, R12, 0x7f ;  /* 0x0000007f0c007836 */ /* 0x000fe40000000000 */
[----:B------:R-:W-:Y:S02]  /*1ed0*/  IMAD.IADD R221, R13, 0x1, R2 ;  /* 0x000000010ddd7824 */ /* 0x000fe400078e0202 */
[----:B---3--:R-:W-:-:S03]  /*1ee0*/  @P1 IMAD.HI.U32 R3, R0, R9, RZ ;  /* 0x0000000900031227 */ /* 0x008fc600078e00ff */
[C---:B------:R-:W-:Y:S01]  /*1ef0*/  IADD3 R7, R221.reuse, 0x1, -R220 ;  /* 0x00000001dd077810 */ /* 0x040fe20007ffe8dc */
[----:B------:R-:W-:Y:S01]  /*1f00*/  IMAD.MOV.U32 R6, RZ, RZ, R0 ;  /* 0x000000ffff067224 */ /* 0x000fe200078e0000 */
[----:B----4-:R-:W-:Y:S01]  /*1f10*/  @P1 SHF.R.U32.HI R6, RZ, R10, R3 ;  /* 0x0000000aff061219 */ /* 0x010fe20000011603 */
[----:B------:R-:W-:-:S04]  /*1f20*/  VIADD R0, R221, 0x3f ;  /* 0x0000003fdd007836 */ /* 0x000fc80000000000 */
[----:B------:R-:W-:Y:S01]  /*1f30*/  IMAD.IADD R9, R7, 0x1, R6 ;  /* 0x0000000107097824 */ /* 0x000fe200078e0206 */
[----:B------:R-:W-:-:S03]  /*1f40*/  SHF.R.S32.HI R3, RZ, 0x1f, R0 ;  /* 0x0000001fff037819 */ /* 0x000fc60000011400 */
[----:B------:R-:W-:Y:S01]  /*1f50*/  IMAD.IADD R4, R9, 0x1, R4 ;  /* 0x0000000109047824 */ /* 0x000fe200078e0204 */
[----:B------:R-:W-:-:S04]  /*1f60*/  LEA.HI R3, R3, R0, RZ, 0x6 ;  /* 0x0000000003037211 */ /* 0x000fc800078f30ff */
[----:B------:R-:W-:Y:S01]  /*1f70*/  SHF.R.S32.HI R104, RZ, 0x6, R3 ;  /* 0x00000006ff687819 */ /* 0x000fe20000011403 */
[----:B-1----:R-:W-:Y:S06]  /*1f80*/  @!P2 BRA `(.L_x_1534) ;  /* 0x000000000048a947 */ /* 0x002fec0003800000 */
[C---:B------:R-:W-:Y:S01]  /*1f90*/  ISETP.GT.AND P0, PT, R9.reuse, RZ, PT ;  /* 0x000000ff0900720c */ /* 0x040fe20003f04270 */
[----:B------:R-:W-:Y:S01]  /*1fa0*/  BSSY B0, `(.L_x_1535) ;  /* 0x000000e000007945 */ /* 0x000fe20003800000 */
[----:B------:R-:W-:-:S11]  /*1fb0*/  VIADD R0, R9, 0xffffffff ;  /* 0xffffffff09007836 */ /* 0x000fd60000000000 */
[----:B------:R-:W-:Y:S05]  /*1fc0*/  @P0 BRA `(.L_x_1536) ;  /* 0x00000000001c0947 */ /* 0x000fea0003800000 */
[----:B------:R-:W-:Y:S01]  /*1fd0*/  ISETP.NE.AND P0, PT, R5, 0x1, PT ;  /* 0x000000010500780c */ /* 0x000fe20003f05270 */
[----:B------:R-:W-:-:S12]  /*1fe0*/  IMAD.MOV R3, RZ, RZ, -R9 ;  /* 0x000000ffff037224 */ /* 0x000fd800078e0a09 */
[----:B------:R-:W0:Y:S02]  /*1ff0*/  @P0 LDC.64 R6, c[0x0][0x9e8] ;  /* 0x00027a00ff060b82 */ /* 0x000e240000000a00 */
[----:B0-----:R-:W-:-:S05]  /*2000*/  @P0 IMAD.HI.U32 R6, R3, R6, RZ ;  /* 0x0000000603060227 */ /* 0x001fca00078e00ff */
[----:B------:R-:W-:-:S04]  /*2010*/  @P0 SHF.R.U32.HI R3, RZ, R7, R6 ;  /* 0x00000007ff030219 */ /* 0x000fc80000011606 */
[----:B------:R-:W-:Y:S01]  /*2020*/  LOP3.LUT R0, RZ, R3, RZ, 0x33, !PT ;  /* 0x00000003ff007212 */ /* 0x000fe200078e33ff */
[----:B------:R-:W-:Y:S06]  /*2030*/  BRA `(.L_x_1537) ;  /* 0x0000000000107947 */ /* 0x000fec0003800000 */
.L_x_1536:
[----:B------:R-:W-:-:S13]  /*2040*/  ISETP.NE.AND P0, PT, R5, 0x1, PT ;  /* 0x000000010500780c */ /* 0x000fda0003f05270 */
[----:B------:R-:W0:Y:S02]  /*2050*/  @P0 LDC.64 R6, c[0x0][0x9e8] ;  /* 0x00027a00ff060b82 */ /* 0x000e240000000a00 */
[----:B0-----:R-:W-:-:S05]  /*2060*/  @P0 IMAD.HI.U32 R6, R0, R6, RZ ;  /* 0x0000000600060227 */ /* 0x001fca00078e00ff */
[----:B------:R-:W-:-:S07]  /*2070*/  @P0 SHF.R.U32.HI R0, RZ, R7, R6 ;  /* 0x00000007ff000219 */ /* 0x000fce0000011606 */
.L_x_1537:
[----:B------:R-:W-:Y:S05]  /*2080*/  BSYNC B0 ;  /* 0x0000000000007941 */ /* 0x000fea0003800000 */
.L_x_1535:
[----:B------:R-:W-:-:S05]  /*2090*/  IMAD R3, R0, R5, R5 ;  /* 0x0000000500037224 */ /* 0x000fca00078e0205 */
[----:B------:R-:W-:-:S07]  /*20a0*/  VIMNMX R4, R4, R3, PT ;  /* 0x0000000304047248 */ /* 0x000fce0003fe0100 */
.L_x_1534:
[----:B------:R-:W0:Y:S01]  /*20b0*/  @P1 LDC R0, c[0x0][0x44c] ;  /* 0x00011300ff001b82 */ /* 0x000e220000000800 */
[----:B------:R-:W-:Y:S01]  /*20c0*/  VIADD R4, R4, 0x3f ;  /* 0x0000003f04047836 */ /* 0x000fe20000000000 */
[----:B------:R-:W-:Y:S01]  /*20d0*/  ULDC UR4, c[0x0][0x9dc] ;  /* 0x0002770000047ab9 */ /* 0x000fe20000000800 */
[----:B------:R-:W-:Y:S02]  /*20e0*/  IMAD.MOV.U32 R7, RZ, RZ, R12 ;  /* 0x000000ffff077224 */ /* 0x000fe400078e000c */
[----:B------:R-:W-:Y:S01]  /*20f0*/  IMAD.IADD R154, R221, 0x1, -R220 ;  /* 0x00000001dd9a7824 */ /* 0x000fe200078e0adc */
[----:B------:R-:W-:Y:S02]  /*2100*/  SHF.R.S32.HI R3, RZ, 0x1f, R4 ;  /* 0x0000001fff037819 */ /* 0x000fe40000011404 */
[----:B------:R-:W1:Y:S02]  /*2110*/  @P1 LDC R9, c[0x0][0x450] ;  /* 0x00011400ff091b82 */ /* 0x000e640000000800 */
[----:B------:R-:W-:-:S04]  /*2120*/  LEA.HI R3, R3, R4, RZ, 0x6 ;  /* 0x0000000403037211 */ /* 0x000fc800078f30ff */
[----:B------:R-:W-:-:S04]  /*2130*/  SHF.R.S32.HI R3, RZ, 0x6, R3 ;  /* 0x00000006ff037819 */ /* 0x000fc80000011403 */
[----:B------:R-:W-:Y:S01]  /*2140*/  VIMNMX R8, R104, R3, PT ;  /* 0x0000000368087248 */ /* 0x000fe20003fe0100 */
[----:B0-----:R-:W-:-:S05]  /*2150*/  @P1 IMAD.HI.U32 R0, R12, R0, RZ ;  /* 0x000000000c001227 */ /* 0x001fca00078e00ff */
[----:B-1----:R-:W-:-:S05]  /*2160*/  @P1 SHF.R.U32.HI R7, RZ, R9, R0 ;  /* 0x00000009ff071219 */ /* 0x002fca0000011600 */
[----:B------:R-:W-:-:S04]  /*2170*/  IMAD.IADD R0, R154, 0x1, R7 ;  /* 0x000000019a007824 */ /* 0x000fc800078e0207 */
[----:B------:R-:W-:Y:S01]  /*2180*/  VIADD R3, R0, -UR4 ;  /* 0x8000000400037c36 */ /* 0x000fe20008000000 */
[----:B------:R-:W-:Y:S06]  /*2190*/  @!P2 BRA `(.L_x_1538) ;  /* 0x000000000044a947 */ /* 0x000fec0003800000 */
[----:B------:R-:W-:Y:S01]  /*21a0*/  ISETP.GT.AND P0, PT, R0, -0x1, PT ;  /* 0xffffffff0000780c */ /* 0x000fe20003f04270 */
[----:B------:R-:W-:-:S12]  /*21b0*/  BSSY B0, `(.L_x_1539) ;  /* 0x000000d000007945 */ /* 0x000fd80003800000 */
        /* <DEDUP_REMOVED lines=8> */
.L_x_1540:
[----:B------:R-:W-:-:S13]  /*2240*/  ISETP.NE.AND P0, PT, R5, 0x1, PT ;  /* 0x000000010500780c */ /* 0x000fda0003f05270 */
[----:B------:R-:W0:Y:S02]  /*2250*/  @P0 LDC.64 R6, c[0x0][0x9e8] ;  /* 0x00027a00ff060b82 */ /* 0x000e240000000a00 */
[----:B0-----:R-:W-:-:S05]  /*2260*/  @P0 IMAD.HI.U32 R6, R0, R6, RZ ;  /* 0x0000000600060227 */ /* 0x001fca00078e00ff */
[----:B------:R-:W-:-:S07]  /*2270*/  @P0 SHF.R.U32.HI R0, RZ, R7, R6 ;  /* 0x00000007ff000219 */ /* 0x000fce0000011606 */
.L_x_1541:
[----:B------:R-:W-:Y:S05]  /*2280*/  BSYNC B0 ;  /* 0x0000000000007941 */ /* 0x000fea0003800000 */
.L_x_1539:
[----:B------:R-:W-:-:S05]  /*2290*/  IMAD R0, R0, R5, RZ ;  /* 0x0000000500007224 */ /* 0x000fca00078e02ff */
[----:B------:R-:W-:-:S07]  /*22a0*/  VIMNMX R3, R3, R0, !PT ;  /* 0x0000000003037248 */ /* 0x000fce0007fe0100 */
.L_x_1538:
[----:B------:R-:W-:Y:S01]  /*22b0*/  SHF.R.S32.HI R0, RZ, 0x1f, R3 ;  /* 0x0000001fff007819 */ /* 0x000fe20000011403 */
[----:B------:R-:W-:Y:S01]  /*22c0*/  BSSY B0, `(.L_x_1542) ;  /* 0x000002a000007945 */ /* 0x000fe20003800000 */
[----:B------:R-:W-:Y:S02]  /*22d0*/  LOP3.LUT R14, R11, 0xff, RZ, 0xc0, !PT ;  /* 0x000000ff0b0e7812 */ /* 0x000fe400078ec0ff */
[----:B------:R-:W-:Y:S02]  /*22e0*/  LEA.HI R0, R0, R3, RZ, 0x6 ;  /* 0x0000000300007211 */ /* 0x000fe400078f30ff */
[----:B------:R-:W-:Y:S01]  /*22f0*/  SHF.R.U32.HI R4, RZ, 0x10, R11 ;  /* 0x00000010ff047819 */ /* 0x000fe2000001160b */
[----:B------:R0:W-:Y:S01]  /*2300*/  STL [R1+0x68], R14 ;  /* 0x0000680e01007387 */ /* 0x0001e20000100800 */
[----:B------:R-:W-:-:S03]  /*2310*/  SHF.R.S32.HI R0, RZ, 0x6, R0 ;  /* 0x00000006ff007819 */ /* 0x000fc60000011400 */
[----:B------:R0:W-:Y:S01]  /*2320*/  STL [R1+0x4c], R4 ;  /* 0x00004c0401007387 */ /* 0x0001e20000100800 */
[----:B------:R-:W-:Y:S01]  /*2330*/  VIMNMX R9, RZ, R0, !PT ;  /* 0x00000000ff097248 */ /* 0x000fe20007fe0100 */
[----:B------:R-:W-:-:S03]  /*2340*/  IMAD.MOV.U32 R0, RZ, RZ, RZ ;  /* 0x000000ffff007224 */ /* 0x000fc600078e00ff */
[----:B------:R-:W-:-:S13]  /*2350*/  ISETP.GT.AND P0, PT, R8, R9, PT ;  /* 0x000000090800720c */ /* 0x000fda0003f04270 */
[----:B0-----:R-:W-:Y:S05]  /*2360*/  @!P0 BRA `(.L_x_1543) ;  /* 0x00000000007c8947 */ /* 0x001fea0003800000 */
[----:B------:R-:W-:Y:S01]  /*2370*/  ISETP.NE.AND P0, PT, R4, RZ, PT ;  /* 0x000000ff0400720c */ /* 0x000fe20003f05270 */
[----:B------:R-:W-:-:S03]  /*2380*/  ULDC UR4, c[0x0][0x9f0] ;  /* 0x00027c0000047ab9 */ /* 0x000fc60000000800 */
[----:B------:R-:W-:-:S04]  /*2390*/  SEL R11, R4, UR4, P0 ;  /* 0x00000004040b7c07 */ /* 0x000fc80008000000 */
[-C--:B------:R-:W-:Y:S02]  /*23a0*/  IABS R6, R11.reuse ;  /* 0x0000000b00067213 */ /* 0x080fe40000000000 */
[----:B------:R-:W-:Y:S02]  /*23b0*/  IADD3 R0, R11, -0x1, R8 ;  /* 0xffffffff0b007810 */ /* 0x000fe40007ffe008 */
[----:B------:R-:W0:Y:S01]  /*23c0*/  I2F.RP R3, R6 ;  /* 0x0000000600037306 */ /* 0x000e220000209400 */
[----:B------:R-:W-:Y:S02]  /*23d0*/  IABS R12, R11 ;  /* 0x0000000b000c7213 */ /* 0x000fe40000000000 */
[----:B------:R-:W-:-:S05]  /*23e0*/  IMAD.IADD R0, R0, 0x1, -R9 ;  /* 0x0000000100007824 */ /* 0x000fca00078e0a09 */
[----:B------:R-:W-:Y:S02]  /*23f0*/  IABS R10, R0 ;  /* 0x00000000000a7213 */ /* 0x000fe40000000000 */
[----:B------:R-:W-:-:S04]  /*2400*/  LOP3.LUT R0, R0, R11, RZ, 0x3c, !PT ;  /* 0x0000000b00007212 */ /* 0x000fc800078e3cff */
[----:B------:R-:W-:Y:S01]  /*2410*/  ISETP.GE.AND P2, PT, R0, RZ, PT ;  /* 0x000000ff0000720c */ /* 0x000fe20003f46270 */
[----:B0-----:R-:W0:Y:S02]  /*2420*/  MUFU.RCP R3, R3 ;  /* 0x0000000300037308 */ /* 0x001e240000001000 */
[----:B0-----:R-:W-:Y:S02]  /*2430*/  VIADD R4, R3, 0xffffffe ;  /* 0x0ffffffe03047836 */ /* 0x001fe40000000000 */
[----:B------:R-:W-:-:S04]  /*2440*/  IMAD.MOV R3, RZ, RZ, -R12 ;  /* 0x000000ffff037224 */ /* 0x000fc800078e0a0c */
[----:B------:R0:W1:Y:S02]  /*2450*/  F2I.FTZ.U32.TRUNC.NTZ R5, R4 ;  /* 0x0000000400057305 */ /* 0x000064000021f000 */
[----:B0-----:R-:W-:Y:S02]  /*2460*/  IMAD.MOV.U32 R4, RZ, RZ, RZ ;  /* 0x000000ffff047224 */ /* 0x001fe400078e00ff */
[----:B-1----:R-:W-:-:S04]  /*2470*/  IMAD.MOV R7, RZ, RZ, -R5 ;  /* 0x000000ffff077224 */ /* 0x002fc800078e0a05 */
[----:B------:R-:W-:-:S04]  /*2480*/  IMAD R7, R7, R6, RZ ;  /* 0x0000000607077224 */ /* 0x000fc800078e02ff */
[----:B------:R-:W-:-:S04]  /*2490*/  IMAD.HI.U32 R5, R5, R7, R4 ;  /* 0x0000000705057227 */ /* 0x000fc800078e0004 */
[----:B------:R-:W-:-:S04]  /*24a0*/  IMAD.MOV.U32 R4, RZ, RZ, R10 ;  /* 0x000000ffff047224 */ /* 0x000fc800078e000a */
        /* <DEDUP_REMOVED lines=8> */
[----:B------:R-:W-:-:S04]  /*2530*/  IMAD.MOV.U32 R0, RZ, RZ, R5 ;  /* 0x000000ffff007224 */ /* 0x000fc800078e0005 */
[----:B------:R-:W-:Y:S01]  /*2540*/  @!P2 IMAD.MOV R0, RZ, RZ, -R0 ;  /* 0x000000ffff00a224 */ /* 0x000fe200078e0a00 */
[----:B------:R-:W-:-:S07]  /*2550*/  @!P1 LOP3.LUT R0, RZ, R11, RZ, 0x33, !PT ;  /* 0x0000000bff009212 */ /* 0x000fce00078e33ff */
.L_x_1543:
[----:B------:R-:W-:Y:S05]  /*2560*/  BSYNC B0 ;  /* 0x0000000000007941 */ /* 0x000fea0003800000 */
.L_x_1542:
[----:B------:R-:W-:Y:S01]  /*2570*/  IMAD R3, R14, R0, R9 ;  /* 0x000000000e037224 */ /* 0x000fe200078e0209 */
[----:B------:R-:W-:-:S04]  /*2580*/  PLOP3.LUT P2, PT, PT, PT, PT, 0x80, 0x0 ;  /* 0x000000000000781c */ /* 0x000fc80003f4f070 */
[C---:B------:R-:W-:Y:S01]  /*2590*/  VIADDMNMX R0, R3.reuse, R0, R8, PT ;  /* 0x0000000003007246 */ /* 0x040fe20003800108 */
[----:B------:R-:W-:-:S04]  /*25a0*/  IMAD R3, R3, 0x40, -R13 ;  /* 0x0000004003037824 */ /* 0x000fc800078e0a0d */
[----:B------:R-:W-:Y:S01]  /*25b0*/  IMAD R5, R0, 0x40, -R13 ;  /* 0x0000004000057824 */ /* 0x000fe200078e0a0d */
[----:B------:R-:W-:-:S04]  /*25c0*/  VIMNMX R3, RZ, R3, !PT ;  /* 0x00000003ff037248 */ /* 0x000fc80007fe0100 */
[----:B------:R-:W-:Y:S02]  /*25d0*/  VIMNMX R0, R5, R2, PT ;  /* 0x0000000205007248 */ /* 0x000fe40003fe0100 */
[----:B------:R-:W-:Y:S02]  /*25e0*/  SHF.R.U32.HI R24, RZ, 0x6, R3 ;  /* 0x00000006ff187819 */ /* 0x000fe40000011603 */
[----:B------:R-:W-:-:S03]  /*25f0*/  ISETP.GT.AND P0, PT, R0, R3, PT ;  /* 0x000000030000720c */ /* 0x000fc60003f04270 */
[----:B------:R-:W-:-:S10]  /*2600*/  IMAD.MOV.U32 R25, RZ, RZ, R24 ;  /* 0x000000ffff197224 */ /* 0x000fd400078e0018 */
[----:B------:R-:W-:-:S05]  /*2610*/  @P0 VIADD R0, R0, 0x3f ;  /* 0x0000003f00000836 */ /* 0x000fca0000000000 */
[----:B------:R-:W-:-:S04]  /*2620*/  @P0 SHF.R.S32.HI R3, RZ, 0x1f, R0 ;  /* 0x0000001fff030819 */ /* 0x000fc80000011400 */
[----:B------:R-:W-:-:S04]  /*2630*/  @P0 LEA.HI R3, R3, R0, RZ, 0x6 ;  /* 0x0000000003030211 */ /* 0x000fc800078f30ff */
[----:B------:R-:W-:-:S04]  /*2640*/  @P0 SHF.R.S32.HI R25, RZ, 0x6, R3 ;  /* 0x00000006ff190819 */ /* 0x000fc80000011403 */
        /* <DEDUP_REMOVED lines=22> */
.L_x_1546:
[----:B------:R-:W-:Y:S05]  /*27b0*/  BSYNC B6 ;  /* 0x0000000000067941 */ /* 0x000fea0003800000 */
.L_x_1545:
        /* <DEDUP_REMOVED lines=20> */
.L_x_1548:
[----:B------:R-:W-:Y:S05]  /*2900*/  BSYNC B6 ;  /* 0x0000000000067941 */ /* 0x000fea0003800000 */
.L_x_1547:
[----:B------:R-:W-:Y:S01]  /*2910*/  ULDC.64 UR4, c[0x0][0x9f8] ;  /* 0x00027e0000047ab9 */ /* 0x000fe20000000a00 */
[----:B------:R-:W-:Y:S01]  /*2920*/  ULDC.64 UR6, c[0x0][0x208] ;  /* 0x0000820000067ab9 */ /* 0x000fe20000000a00 */
[----:B------:R-:W-:Y:S01]  /*2930*/  ISETP.NE.U32.AND P0, PT, RZ, UR4, PT ;  /* 0x00000004ff007c0c */ /* 0x000fe2000bf05070 */
[----:B------:R-:W2:Y:S01]  /*2940*/  LDL R26, [R1+0xc] ;  /* 0x00000c00011a7983 */ /* 0x000ea20000100800 */
[----:B------:R-:W0:Y:S01]  /*2950*/  LDC.64 R12, c[0x0][0x300] ;  /* 0x0000c000ff0c7b82 */ /* 0x000e220000000a00 */
[----:B------:R-:W-:Y:S01]  /*2960*/  IMAD.IADD R76, R28, 0x1, R29 ;  /* 0x000000011c4c7824 */ /* 0x000fe200078e021d */
[----:B------:R-:W-:Y:S01]  /*2970*/  ISETP.NE.AND.EX P0, PT, RZ, UR5, PT, P0 ;  /* 0x00000005ff007c0c */ /* 0x000fe2000bf05300 */
[----:B------:R-:W-:Y:S01]  /*2980*/  ULDC.64 UR4, c[0x0][0xa08] ;  /* 0x0002820000047ab9 */ /* 0x000fe20000000a00 */
[----:B------:R-:W-:Y:S01]  /*2990*/  ULDC.64 UR8, c[0x0][0x330] ;  /* 0x0000cc0000087ab9 */ /* 0x000fe20000000a00 */
[----:B------:R-:W3:Y:S03]  /*29a0*/  LDL R14, [R1+0x28] ;  /* 0x00002800010e7983 */ /* 0x000ee60000100800 */
[----:B------:R-:W1:Y:S08]  /*29b0*/  LDC.64 R20, c[0x0][0x3f8] ;  /* 0x0000fe00ff147b82 */ /* 0x000e700000000a00 */
[----:B------:R-:W4:Y:S08]  /*29c0*/  @P0 LDC.64 R4, c[0x0][0x9f8] ;  /* 0x00027e00ff040b82 */ /* 0x000f300000000a00 */
[----:B------:R-:W1:Y:S01]  /*29d0*/  LDC R33, c[0x0][0x3f4] ;  /* 0x0000fd00ff217b82 */ /* 0x000e620000000800 */
[----:B------:R-:W-:-:S07]  /*29e0*/  SHF.R.S32.HI R32, RZ, 0x1f, R23 ;  /* 0x0000001fff207819 */ /* 0x000fce0000011417 */
[----:B------:R-:W1:Y:S01]  /*29f0*/  LDC.64 R28, c[0x0][0x408] ;  /* 0x00010200ff1c7b82 */ /* 0x000e620000000a00 */
[----:B----4-:R-:W-:-:S05]  /*2a00*/  @P0 IMAD.WIDE R4, R27, 0x4, R4 ;  /* 0x000000041b040825 */ /* 0x010fca00078e0204 */
[----:B------:R4:W2:Y:S01]  /*2a10*/  @P0 LDG.E R27, desc[UR6][R4.64] ;  /* 0x00000006041b0981 */ /* 0x0008a2000c1e1900 */
[----:B------:R-:W-:Y:S01]  /*2a20*/  SHF.R.S32.HI R31, RZ, 0x1f, R76 ;  /* 0x0000001fff1f7819 */ /* 0x000fe2000001144c */
[-C--:B0-----:R-:W-:Y:S01]  /*2a30*/  IMAD.WIDE.U32 R88, R76, R12.reuse, RZ ;  /* 0x0000000c4c587225 */ /* 0x081fe200078e00ff */
[----:B------:R-:W-:Y:S01]  /*2a40*/  ISETP.NE.U32.AND P0, PT, RZ, UR4, PT ;  /* 0x00000004ff007c0c */ /* 0x000fe2000bf05070 */
[----:B------:R-:W-:Y:S01]  /*2a50*/  ULDC UR6, c[0x0][0x2f4] ;  /* 0x0000bd0000067ab9 */ /* 0x000fe20000000800 */
[----:B------:R-:W-:Y:S01]  /*2a60*/  SHF.R.S32.HI R201, RZ, 0x1f, R200 ;  /* 0x0000001fffc97819 */ /* 0x000fe200000114c8 */
[----:B------:R-:W-:Y:S01]  /*2a70*/  IMAD R0, R31, R12, RZ ;  /* 0x0000000c1f007224 */ /* 0x000fe200078e02ff */
[----:B------:R-:W-:Y:S01]  /*2a80*/  ISETP.NE.AND.EX P0, PT, RZ, UR5, PT, P0 ;  /* 0x00000005ff007c0c */ /* 0x000fe2000bf05300 */
[----:B------:R-:W-:Y:S01]  /*2a90*/  ULDC.64 UR4, c[0x0][0x308] ;  /* 0x0000c20000047ab9 */ /* 0x000fe20000000a00 */
[----:B------:R-:W-:Y:S01]  /*2aa0*/  IMAD.WIDE.U32 R86, R30, UR8, R18 ;  /* 0x000000081e567c25 */ /* 0x000fe2000f8e0012 */
[----:B------:R-:W-:-:S02]  /*2ab0*/  ISETP.GE.AND P2, PT, R226, UR6, PT ;  /* 0x00000006e2007c0c */ /* 0x000fc4000bf46270 */
[----:B------:R-:W-:Y:S01]  /*2ac0*/  ISETP.GE.AND P1, PT, R18, UR6, PT ;  /* 0x0000000612007c0c */ /* 0x000fe2000bf26270 */
[----:B------:R-:W-:Y:S02]  /*2ad0*/  IMAD R3, R76, R13, R0 ;  /* 0x0000000d4c037224 */ /* 0x000fe400078e0200 */
[C---:B------:R-:W-:Y:S01]  /*2ae0*/  IMAD R87, R30.reuse, UR9, R87 ;  /* 0x000000091e577c24 */ /* 0x040fe2000f8e0257 */
[----:B------:R-:W-:Y:S01]  /*2af0*/  SEL R0, RZ, 0x1, P1 ;  /* 0x00000001ff007807 */ /* 0x000fe20000800000 */
[----:B------:R-:W-:Y:S01]  /*2b00*/  IMAD.IADD R89, R89, 0x1, R3 ;  /* 0x0000000159597824 */ /* 0x000fe200078e0203 */
[----:B------:R-:W-:Y:S01]  /*2b10*/  SEL R3, RZ, 0xffffffff, P2 ;  /* 0xffffffffff037807 */ /* 0x000fe20001000000 */
[----:B------:R-:W-:-:S04]  /*2b20*/  IMAD.WIDE.U32 R88, R30, UR4, R88 ;  /* 0x000000041e587c25 */ /* 0x000fc8000f8e0058 */
[----:B------:R-:W-:Y:S01]  /*2b30*/  IMAD R89, R30, UR5, R89 ;  /* 0x000000051e597c24 */ /* 0x000fe2000f8e0259 */
[----:B------:R-:W-:Y:S01]  /*2b40*/  ULDC.64 UR4, c[0x0][0x310] ;  /* 0x0000c40000047ab9 */ /* 0x000fe20000000a00 */
[----:B------:R-:W3:Y:S01]  /*2b50*/  LDL R30, [R1+0x10] ;  /* 0x00001000011e7983 */ /* 0x000ee20000100800 */
[----:B----4-:R-:W-:-:S05]  /*2b60*/  IMAD.SHL.U32 R5, R3, 0x2, RZ ;  /* 0x0000000203057824 */ /* 0x010fca00078e00ff */
[----:B------:R-:W-:Y:S01]  /*2b70*/  LOP3.LUT R6, R5, 0x2, R0, 0xe2, !PT ;  /* 0x0000000205067812 */ /* 0x000fe200078ee200 */
[----:B------:R-:W-:Y:S01]  /*2b80*/  IMAD R8, R32, R12, RZ ;  /* 0x0000000c20087224 */ /* 0x000fe200078e02ff */
[----:B--2---:R-:W-:Y:S02]  /*2b90*/  SHF.R.S32.HI R4, RZ, 0x1f, R27 ;  /* 0x0000001fff047819 */ /* 0x004fe4000001141b */
[----:B------:R-:W-:Y:S02]  /*2ba0*/  SEL R27, R27, RZ, !P0 ;  /* 0x000000ff1b1b7207 */ /* 0x000fe40004000000 */
[----:B------:R-:W-:Y:S02]  /*2bb0*/  SEL R3, R4, RZ, !P0 ;  /* 0x000000ff04037207 */ /* 0x000fe40004000000 */
[----:B------:R-:W-:Y:S01]  /*2bc0*/  ISETP.GE.AND P0, PT, R26, UR6, PT ;  /* 0x000000061a007c0c */ /* 0x000fe2000bf06270 */
[----:B------:R-:W-:Y:S01]  /*2bd0*/  IMAD.WIDE.U32 R88, R27, UR4, R88 ;  /* 0x000000041b587c25 */ /* 0x000fe2000f8e0058 */
[----:B------:R-:W2:Y:S03]  /*2be0*/  LDL R26, [R1+0x24] ;  /* 0x00002400011a7983 */ /* 0x000ea60000100800 */
[----:B------:R-:W-:-:S02]  /*2bf0*/  IMAD R0, R3, UR4, RZ ;  /* 0x0000000403007c24 */ /* 0x000fc4000f8e02ff */
[----:B------:R-:W-:-:S04]  /*2c00*/  IMAD.WIDE.U32 R4, R23, R12, R18 ;  /* 0x0000000c17047225 */ /* 0x000fc800078e0012 */
[----:B------:R-:W-:Y:S01]  /*2c10*/  IMAD R11, R27, UR5, R0 ;  /* 0x000000051b0b7c24 */ /* 0x000fe2000f8e0200 */
[----:B------:R-:W-:Y:S01]  /*2c20*/  ULDC.64 UR4, c[0x0][0x338] ;  /* 0x0000ce0000047ab9 */ /* 0x000fe20000000a00 */
[----:B-1----:R-:W-:Y:S01]  /*2c30*/  IMAD R0, R32, R20, RZ ;  /* 0x0000001420007224 */ /* 0x002fe200078e02ff */
[----:B------:R-:W-:Y:S01]  /*2c40*/  SEL R7, RZ, 0x4, P0 ;  /* 0x00000004ff077807 */ /* 0x000fe20000000000 */
[C---:B------:R-:W-:Y:S02]  /*2c50*/  IMAD R15, R23.reuse, R13, R8 ;  /* 0x0000000d170f7224 */ /* 0x040fe400078e0208 */
[----:B------:R-:W-:Y:S02]  /*2c60*/  IMAD R9, R23, R21, R0 ;  /* 0x0000001517097224 */ /* 0x000fe400078e0200 */
[----:B------:R-:W-:Y:S01]  /*2c70*/  IMAD R8, R3, UR4, RZ ;  /* 0x0000000403087c24 */ /* 0x000fe2000f8e02ff */
[----:B------:R-:W-:Y:S01]  /*2c80*/  IADD3 R3, P0, R88, R4, RZ ;  /* 0x0000000458037210 */ /* 0x000fe20007f1e0ff */
[----:B------:R-:W-:-:S05]  /*2c90*/  IMAD.IADD R0, R89, 0x1, R11 ;  /* 0x0000000159007824 */ /* 0x000fca00078e020b */
[----:B------:R-:W-:Y:S02]  /*2ca0*/  IADD3.X R4, R0, R5, R15, P0, !PT ;  /* 0x0000000500047210 */ /* 0x000fe400007fe40f */
[-C--:B------:R-:W-:Y:S02]  /*2cb0*/  ISETP.GE.AND P0, PT, R18, R33.reuse, PT ;  /* 0x000000211200720c */ /* 0x080fe40003f06270 */
[----:B------:R-:W-:Y:S02]  /*2cc0*/  ISETP.GE.AND P1, PT, R226, R33, PT ;  /* 0x00000021e200720c */ /* 0x000fe40003f26270 */
[C---:B------:R-:W-:Y:S02]  /*2cd0*/  SEL R5, R33.reuse, RZ, P0 ;  /* 0x000000ff21057207 */ /* 0x040fe40000000000 */
[----:B------:R-:W-:Y:S01]  /*2ce0*/  LOP3.LUT R35, R6, R7, RZ, 0xfc, !PT ;  /* 0x0000000706237212 */ /* 0x000fe200078efcff */
[----:B------:R-:W-:Y:S01]  /*2cf0*/  IMAD R6, R32, R28, RZ ;  /* 0x0000001c20067224 */ /* 0x000fe200078e02ff */
[----:B------:R-:W-:Y:S01]  /*2d00*/  SEL R7, R33, RZ, P1 ;  /* 0x000000ff21077207 */ /* 0x000fe20000800000 */
[----:B------:R-:W-:-:S02]  /*2d10*/  IMAD.IADD R5, R18, 0x1, R5 ;  /* 0x0000000112057824 */ /* 0x000fc400078e0205 */
[C---:B------:R-:W-:Y:S02]  /*2d20*/  VIADD R10, R23.reuse, 0x20 ;  /* 0x00000020170a7836 */ /* 0x040fe40000000000 */
[C---:B------:R-:W-:Y:S02]  /*2d30*/  VIADD R36, R23.reuse, 0x20 ;  /* 0x0000002017247836 */ /* 0x040fe40000000000 */
[----:B------:R-:W-:Y:S01]  /*2d40*/  IMAD R11, R23, R29, R6 ;  /* 0x0000001d170b7224 */ /* 0x000fe200078e0206 */
[----:B------:R-:W-:Y:S01]  /*2d50*/  SHF.R.S32.HI R6, RZ, 0x1f, R5 ;  /* 0x0000001fff067819 */ /* 0x000fe20000011405 */
[----:B------:R-:W-:Y:S01]  /*2d60*/  IMAD.IADD R7, R226, 0x1, R7 ;  /* 0x00000001e2077824 */ /* 0x000fe200078e0207 */
[----:B------:R-:W0:Y:S01]  /*2d70*/  S2R R108, SR_TID.X ;  /* 0x00000000006c7919 */ /* 0x000e220000002100 */
[----:B------:R-:W-:Y:S02]  /*2d80*/  IMAD.SHL.U32 R10, R10, 0x40, RZ ;  /* 0x000000400a0a7824 */ /* 0x000fe400078e00ff */
[----:B------:R-:W-:Y:S01]  /*2d90*/  IMAD.SHL.U32 R36, R36, 0x40, RZ ;  /* 0x0000004024247824 */ /* 0x000fe200078e00ff */
[CC--:B------:R-:W-:Y:S01]  /*2da0*/  LEA.HI R90, R6.reuse, R5.reuse, RZ, 0x3 ;  /* 0x00000005065a7211 */ /* 0x0c0fe200078f18ff */
[----:B------:R-:W-:Y:S01]  /*2db0*/  IMAD R37, R27, UR5, R8 ;  /* 0x000000051b257c24 */ /* 0x000fe2000f8e0208 */
[----:B------:R-:W-:Y:S01]  /*2dc0*/  SHF.R.S32.HI R8, RZ, 0x1f, R7 ;  /* 0x0000001fff087819 */ /* 0x000fe20000011407 */
[----:B------:R-:W-:Y:S01]  /*2dd0*/  IMAD.WIDE.U32 R84, R23, R20, R200 ;  /* 0x0000001417547225 */ /* 0x000fe200078e00c8 */
[----:B------:R-:W-:-:S03]  /*2de0*/  LEA.HI R5, R6, R5, RZ, 0x6 ;  /* 0x0000000506057211 */ /* 0x000fc600078f30ff */
[C---:B------:R-:W-:Y:S01]  /*2df0*/  IMAD.WIDE.U32 R82, R23.reuse, R20, R18 ;  /* 0x0000001417527225 */ /* 0x040fe200078e0012 */
[----:B------:R-:W-:Y:S02]  /*2e00*/  LOP3.LUT R10, R10, 0x1c0, RZ, 0xc0, !PT ;  /* 0x000001c00a0a7812 */ /* 0x000fe400078ec0ff */
[----:B------:R-:W-:Y:S01]  /*2e10*/  LOP3.LUT R36, R36, 0x1c0, RZ, 0xc0, !PT ;  /* 0x000001c024247812 */ /* 0x000fe200078ec0ff */
[----:B------:R-:W-:Y:S01]  /*2e20*/  IMAD.SHL.U32 R34, R23, 0x40, RZ ;  /* 0x0000004017227824 */ /* 0x000fe200078e00ff */
[CC--:B------:R-:W-:Y:S01]  /*2e30*/  LEA.HI R92, R8.reuse, R7.reuse, RZ, 0x3 ;  /* 0x00000007085c7211 */ /* 0x0c0fe200078f18ff */
[----:B------:R-:W-:Y:S02]  /*2e40*/  IMAD.IADD R85, R85, 0x1, R9 ;  /* 0x0000000155557824 */ /* 0x000fe400078e0209 */
[----:B------:R-:W-:Y:S01]  /*2e50*/  IMAD.IADD R83, R9, 0x1, R83 ;  /* 0x0000000109537824 */ /* 0x000fe200078e0253 */
[----:B------:R-:W-:Y:S01]  /*2e60*/  LEA.HI R9, R8, R7, RZ, 0x6 ;  /* 0x0000000708097211 */ /* 0x000fe200078f30ff */
[----:B------:R-:W-:Y:S01]  /*2e70*/  IMAD.WIDE.U32 R80, R23, R28, R200 ;  /* 0x0000001c17507225 */ /* 0x000fe200078e00c8 */
[----:B------:R-:W-:-:S02]  /*2e80*/  LOP3.LUT R8, R10, 0x38, R90, 0xf8, !PT ;  /* 0x000000380a087812 */ /* 0x000fc400078ef85a */
[----:B------:R-:W-:Y:S01]  /*2e90*/  SHF.R.U32.HI R36, RZ, 0x3, R36 ;  /* 0x00000003ff247819 */ /* 0x000fe20000011624 */
[----:B------:R-:W-:Y:S01]  /*2ea0*/  IMAD.WIDE.U32 R78, R23, R28, R18 ;  /* 0x0000001c174e7225 */ /* 0x000fe200078e0012 */
[----:B------:R-:W-:-:S03]  /*2eb0*/  LOP3.LUT R34, R34, 0x1c0, RZ, 0xc0, !PT ;  /* 0x000001c022227812 */ /* 0x000fc600078ec0ff */
[----:B------:R-:W-:Y:S01]  /*2ec0*/  IMAD.SHL.U32 R6, R5, 0x40, RZ ;  /* 0x0000004005067824 */ /* 0x000fe200078e00ff */
[----:B------:R-:W-:Y:S01]  /*2ed0*/  LOP3.LUT R5, R90, 0x38, RZ, 0xc0, !PT ;  /* 0x000000385a057812 */ /* 0x000fe200078ec0ff */
[----:B------:R-:W-:Y:S01]  /*2ee0*/  IMAD.SHL.U32 R38, R23, 0x40, RZ ;  /* 0x0000004017267824 */ /* 0x000fe200078e00ff */
[----:B------:R-:W-:Y:S01]  /*2ef0*/  LOP3.LUT R7, R92, 0x38, RZ, 0xc0, !PT ;  /* 0x000000385c077812 */ /* 0x000fe200078ec0ff */
[----:B------:R-:W-:Y:S01]  /*2f00*/  IMAD.IADD R81, R81, 0x1, R11 ;  /* 0x0000000151517824 */ /* 0x000fe200078e020b */
[----:B------:R-:W-:Y:S01]  /*2f10*/  SHF.R.U32.HI R34, RZ, 0x3, R34 ;  /* 0x00000003ff227819 */ /* 0x000fe20000011622 */
[----:B------:R-:W-:Y:S01]  /*2f20*/  IMAD.IADD R79, R11, 0x1, R79 ;  /* 0x000000010b4f7824 */ /* 0x000fe200078e024f */
[----:B------:R-:W-:Y:S01]  /*2f30*/  LOP3.LUT R5, R5, 0x1c0, R38, 0xf8, !PT ;  /* 0x000001c005057812 */ /* 0x000fe200078ef826 */
[----:B------:R-:W-:Y:S01]  /*2f40*/  IMAD.SHL.U32 R9, R9, 0x40, RZ ;  /* 0x0000004009097824 */ /* 0x000fe200078e00ff */
[----:B------:R-:W-:Y:S02]  /*2f50*/  LOP3.LUT R11, R8, R36, RZ, 0x3c, !PT ;  /* 0x00000024080b7212 */ /* 0x000fe400078e3cff */
[----:B---3--:R-:W-:Y:S01]  /*2f60*/  ISETP.GE.AND P2, PT, R30, UR6, PT ;  /* 0x000000061e007c0c */ /* 0x008fe2000bf46270 */
[----:B------:R-:W-:Y:S01]  /*2f70*/  VIADD R30, R23, 0x20 ;  /* 0x00000020171e7836 */ /* 0x000fe20000000000 */
[----:B------:R-:W-:-:S02]  /*2f80*/  LOP3.LUT R10, R10, 0x38, R92, 0xf8, !PT ;  /* 0x000000380a0a7812 */ /* 0x000fc400078ef85c */
[----:B------:R-:W-:Y:S01]  /*2f90*/  LOP3.LUT R8, R7, 0x1c0, R38, 0xf8, !PT ;  /* 0x000001c007087812 */ /* 0x000fe200078ef826 */
[----:B------:R-:W-:Y:S01]  /*2fa0*/  IMAD.WIDE.U32 R86, R27, UR4, R86 ;  /* 0x000000041b567c25 */ /* 0x000fe2000f8e0056 */
[----:B------:R-:W-:Y:S02]  /*2fb0*/  LOP3.LUT R6, R6, 0xfffff000, RZ, 0xc0, !PT ;  /* 0xfffff00006067812 */ /* 0x000fe400078ec0ff */
[----:B------:R-:W-:Y:S02]  /*2fc0*/  LOP3.LUT R7, R5, R34, RZ, 0x3c, !PT ;  /* 0x0000002205077212 */ /* 0x000fe400078e3cff */
[----:B------:R-:W-:Y:S02]  /*2fd0*/  LOP3.LUT R9, R9, 0xfffff000, RZ, 0xc0, !PT ;  /* 0xfffff00009097812 */ /* 0x000fe400078ec0ff */
[----:B------:R-:W-:Y:S02]  /*2fe0*/  LOP3.LUT R10, R10, R36, RZ, 0x3c, !PT ;  /* 0x000000240a0a7212 */ /* 0x000fe400078e3cff */
[----:B------:R-:W-:-:S02]  /*2ff0*/  LOP3.LUT R8, R8, R34, RZ, 0x3c, !PT ;  /* 0x0000002208087212 */ /* 0x000fc400078e3cff */
[----:B-----5:R-:W-:Y:S02]  /*3000*/  SHF.R.S32.HI R27, RZ, 0x1f, R101 ;  /* 0x0000001fff1b7819 */ /* 0x020fe40000011465 */
[----:B------:R-:W-:Y:S02]  /*3010*/  SHF.R.S32.HI R102, RZ, 0x1f, R30 ;  /* 0x0000001fff667819 */ /* 0x000fe4000001141e */
[----:B------:R-:W-:Y:S02]  /*3020*/  SEL R30, RZ, 0x8, P2 ;  /* 0x00000008ff1e7807 */ /* 0x000fe40001000000 */
[----:B------:R-:W-:Y:S02]  /*3030*/  IADD3 R8, R8, R9, R14 ;  /* 0x0000000908087210 */ /* 0x000fe40007ffe00e */
[----:B------:R-:W-:Y:S02]  /*3040*/  LOP3.LUT R95, R35, R30, RZ, 0xfc, !PT ;  /* 0x0000001e235f7212 */ /* 0x000fe400078efcff */
[----:B------:R-:W-:-:S02]  /*3050*/  IADD3 R76, P3, R23, R76, RZ ;  /* 0x0000004c174c7210 */ /* 0x000fc40007f7e0ff */
[----:B------:R-:W-:Y:S01]  /*3060*/  LOP3.LUT R30, R35, 0x1, RZ, 0xc0, !PT ;  /* 0x00000001231e7812 */ /* 0x000fe200078ec0ff */
[CC--:B------:R-:W-:Y:S01]  /*3070*/  IMAD.WIDE.U32 R84, R101.reuse, R20.reuse, R84 ;  /* 0x0000001465547225 */ /* 0x0c0fe200078e0054 */
[----:B------:R-:W-:Y:S02]  /*3080*/  SHF.R.S32.HI R35, RZ, 0x3, R90 ;  /* 0x00000003ff237819 */ /* 0x000fe4000001145a */
[----:B------:R-:W-:Y:S01]  /*3090*/  SHF.R.S32.HI R91, RZ, 0x3, R92 ;  /* 0x00000003ff5b7819 */ /* 0x000fe2000001145c */
[C---:B------:R-:W-:Y:S01]  /*30a0*/  IMAD.WIDE.U32 R82, R101.reuse, R20, R82 ;  /* 0x0000001465527225 */ /* 0x040fe200078e0052 */
[----:B------:R-:W-:Y:S02]  /*30b0*/  LOP3.LUT R90, R90, 0xfffffff8, RZ, 0xc0, !PT ;  /* 0xfffffff85a5a7812 */ /* 0x000fe400078ec0ff */
[----:B------:R-:W-:Y:S01]  /*30c0*/  LOP3.LUT R92, R92, 0xfffffff8, RZ, 0xc0, !PT ;  /* 0xfffffff85c5c7812 */ /* 0x000fe200078ec0ff */
[----:B------:R-:W-:Y:S01]  /*30d0*/  IMAD.WIDE.U32 R80, R101, R28, R80 ;  /* 0x0000001c65507225 */ /* 0x000fe200078e0050 */
[----:B------:R-:W-:-:S03]  /*30e0*/  LOP3.LUT R93, R95, 0x2, RZ, 0xc0, !PT ;  /* 0x000000025f5d7812 */ /* 0x000fc600078ec0ff */
[----:B------:R-:W-:Y:S01]  /*30f0*/  IMAD.WIDE.U32 R78, R101, R28, R78 ;  /* 0x0000001c654e7225 */ /* 0x000fe200078e004e */
[C---:B------:R-:W-:Y:S02]  /*3100*/  LOP3.LUT R94, R95.reuse, 0x4, RZ, 0xc0, !PT ;  /* 0x000000045f5e7812 */ /* 0x040fe400078ec0ff */
[----:B0-----:R-:W-:Y:S01]  /*3110*/  LEA.HI R108, R108, 0x8, RZ, 0x19 ;  /* 0x000000086c6c7811 */ /* 0x001fe200078fc8ff */
[----:B------:R-:W-:Y:S01]  /*3120*/  IMAD.SHL.U32 R15, R20, 0x40, RZ ;  /* 0x00000040140f7824 */ /* 0x000fe200078e00ff */
[----:B------:R-:W-:Y:S01]  /*3130*/  LOP3.LUT R95, R95, 0x8, RZ, 0xc0, !PT ;  /* 0x000000085f5f7812 */ /* 0x000fe200078ec0ff */
[----:B------:R-:W-:Y:S01]  /*3140*/  IMAD.X R77, R32, 0x1, R31, P3 ;  /* 0x00000001204d7824 */ /* 0x000fe200018e061f */
[----:B------:R-:W-:Y:S01]  /*3150*/  SHF.R.S32.HI R96, RZ, 0x1f, R90 ;  /* 0x0000001fff607819 */ /* 0x000fe2000001145a */
[----:B------:R-:W-:Y:S01]  /*3160*/  IMAD.IADD R98, R87, 0x1, R37 ;  /* 0x0000000157627824 */ /* 0x000fe200078e0225 */
[----:B------:R-:W-:Y:S02]  /*3170*/  SHF.R.S32.HI R97, RZ, 0x1f, R92 ;  /* 0x0000001fff617819 */ /* 0x000fe4000001145c */
[----:B--2---:R-:W-:-:S02]  /*3180*/  IADD3 R5, R11, R6, R26 ;  /* 0x000000060b057210 */ /* 0x004fc40007ffe01a */
[----:B------:R-:W-:Y:S01]  /*3190*/  IADD3 R6, R7, R6, R14 ;  /* 0x0000000607067210 */ /* 0x000fe20007ffe00e */
[C---:B------:R-:W-:Y:S01]  /*31a0*/  IMAD R14, R27.reuse, R20, RZ ;  /* 0x000000141b0e7224 */ /* 0x040fe200078e02ff */
[----:B------:R-:W-:Y:S01]  /*31b0*/  IADD3 R7, R10, R9, R26 ;  /* 0x000000090a077210 */ /* 0x000fe20007ffe01a */
[----:B------:R-:W-:Y:S01]  /*31c0*/  IMAD R26, R27, R28, RZ ;  /* 0x0000001c1b1a7224 */ /* 0x000fe200078e02ff */
[C-C-:B------:R-:W-:Y:S01]  /*31d0*/  SHF.L.U64.HI R9, R12.reuse, 0x6, R13.reuse ;  /* 0x000000060c097819 */ /* 0x140fe2000001020d */
[C---:B------:R-:W-:Y:S01]  /*31e0*/  IMAD R39, R101.reuse, R21, R14 ;  /* 0x0000001565277224 */ /* 0x040fe200078e020e */
[----:B------:R-:W-:Y:S01]  /*31f0*/  SHF.L.U64.HI R10, R12, 0x5, R13 ;  /* 0x000000050c0a7819 */ /* 0x000fe2000001020d */
[----:B------:R-:W-:Y:S01]  /*3200*/  IMAD R41, R101, R29, R26 ;  /* 0x0000001d65297224 */ /* 0x000fe200078e021a */
[C-C-:B------:R-:W-:Y:S02]  /*3210*/  SHF.L.U64.HI R13, R20.reuse, 0x6, R21.reuse ;  /* 0x00000006140d7819 */ /* 0x140fe40000010215 */
[----:B------:R-:W-:Y:S01]  /*3220*/  SHF.L.U64.HI R14, R20, 0x5, R21 ;  /* 0x00000005140e7819 */ /* 0x000fe20000010215 */
[----:B------:R-:W-:Y:S01]  /*3230*/  IMAD.SHL.U32 R11, R12, 0x40, RZ ;  /* 0x000000400c0b7824 */ /* 0x000fe200078e00ff */
[C-C-:B------:R-:W-:Y:S01]  /*3240*/  SHF.L.U64.HI R21, R28.reuse, 0x6, R29.reuse ;  /* 0x000000061c157819 */ /* 0x140fe2000001021d */
[C---:B------:R-:W-:Y:S01]  /*3250*/  IMAD.SHL.U32 R27, R28.reuse, 0x40, RZ ;  /* 0x000000401c1b7824 */ /* 0x040fe200078e00ff */
[----:B------:R-:W-:Y:S01]  /*3260*/  SHF.L.U64.HI R26, R28, 0x5, R29 ;  /* 0x000000051c1a7819 */ /* 0x000fe2000001021d */
[----:B------:R-:W-:-:S02]  /*3270*/  IMAD.SHL.U32 R29, R33, 0x2, RZ ;  /* 0x00000002211d7824 */ /* 0x000fc400078e00ff */
[----:B------:R-:W-:Y:S02]  /*3280*/  IMAD.SHL.U32 R12, R12, 0x20, RZ ;  /* 0x000000200c0c7824 */ /* 0x000fe400078e00ff */
[----:B------:R-:W-:Y:S02]  /*3290*/  IMAD.SHL.U32 R20, R20, 0x20, RZ ;  /* 0x0000002014147824 */ /* 0x000fe400078e00ff */
[----:B------:R-:W-:Y:S02]  /*32a0*/  IMAD.SHL.U32 R28, R28, 0x20, RZ ;  /* 0x000000201c1c7824 */ /* 0x000fe400078e00ff */
[----:B------:R-:W-:Y:S02]  /*32b0*/  IMAD.IADD R31, R85, 0x1, R39 ;  /* 0x00000001551f7824 */ /* 0x000fe400078e0227 */
[----:B------:R-:W-:Y:S02]  /*32c0*/  IMAD.IADD R32, R39, 0x1, R83 ;  /* 0x0000000127207824 */ /* 0x000fe400078e0253 */
[----:B------:R-:W-:-:S02]  /*32d0*/  IMAD.IADD R33, R81, 0x1, R41 ;  /* 0x0000000151217824 */ /* 0x000fc400078e0229 */
[----:B------:R-:W-:-:S07]  /*32e0*/  IMAD.IADD R34, R41, 0x1, R79 ;  /* 0x0000000129227824 */ /* 0x000fce00078e024f */
.L_x_1624:
[----:B------:R-:W2:Y:S01]  /*32f0*/  LDL R41, [R1+0x3c] ;  /* 0x00003c0001297983 */ /* 0x000ea20000100800 */
[----:B------:R-:W0:Y:S01]  /*3300*/  LDC R116, c[0x0][0x3f4] ;  /* 0x0000fd00ff747b82 */ /* 0x000e220000000800 */
[----:B------:R-:W-:Y:S01]  /*3310*/  VIADD R40, R25, 0xffffffff ;  /* 0xffffffff19287836 */ /* 0x000fe20000000000 */
[----:B------:R-:W-:Y:S05]  /*3320*/  YIELD ;  /* 0x0000000000007946 */ /* 0x000fea0003800000 */
[----:B------:R-:W-:Y:S01]  /*3330*/  SHF.R.S32.HI R109, RZ, 0x1f, R40 ;  /* 0x0000001fff6d7819 */ /* 0x000fe20000011428 */
[----:B------:R-:W1:Y:S01]  /*3340*/  LDC.64 R106, c[0x0][0x2e8] ;  /* 0x0000ba00ff6a7b82 */ /* 0x000e620000000a00 */
[-C--:B------:R-:W-:Y:S01]  /*3350*/  IMAD R36, R9, R40.reuse, RZ ;  /* 0x0000002809247224 */ /* 0x080fe200078e02ff */
[----:B------:R-:W-:Y:S01]  /*3360*/  BSSY B0, `(.L_x_1549) ;  /* 0x0000573000007945 */ /* 0x000fe20003800000 */
[----:B------:R-:W-:-:S04]  /*3370*/  IMAD.WIDE.U32 R110, R11, R40, RZ ;  /* 0x000000280b6e7225 */ /* 0x000fc800078e00ff */
[----:B------:R-:W-:Y:S01]  /*3380*/  IMAD R39, R109, R11, R36 ;  /* 0x0000000b6d277224 */ /* 0x000fe200078e0224 */
[CC--:B------:R-:W-:Y:S02]  /*3390*/  IADD3 R37, P2, R3.reuse, R110.reuse, RZ ;  /* 0x0000006e03257210 */ /* 0x0c0fe40007f5e0ff */
[----:B------:R-:W-:Y:S01]  /*33a0*/  IADD3 R25, P4, P5, R3, R110, R12 ;  /* 0x0000006e03197210 */ /* 0x000fe20007d9e00c */
[----:B------:R-:W-:-:S04]  /*33b0*/  IMAD.IADD R72, R111, 0x1, R39 ;  /* 0x000000016f487824 */ /* 0x000fc800078e0227 */
[----:B------:R-:W-:Y:S01]  /*33c0*/  IMAD.X R38, R72, 0x1, R4, P2 ;  /* 0x0000000148267824 */ /* 0x000fe200010e0604 */
[----:B0-----:R-:W-:Y:S02]  /*33d0*/  ISETP.GE.AND P2, PT, R116, 0x1, PT ;  /* 0x000000017400780c */ /* 0x001fe40003f46270 */
[----:B------:R-:W-:Y:S02]  /*33e0*/  IADD3.X R36, R4, R72, R10, P4, P5 ;  /* 0x0000004804247210 */ /* 0x000fe400027ea40a */
[-C--:B-1----:R-:W-:Y:S02]  /*33f0*/  LEA R50, P3, R37, R106.reuse, 0x1 ;  /* 0x0000006a25327211 */ /* 0x082fe400078608ff */
[----:B------:R-:W-:Y:S02]  /*3400*/  LEA R48, P6, R25, R106, 0x1 ;  /* 0x0000006a19307211 */ /* 0x000fe400078c08ff */
[----:B------:R-:W-:Y:S02]  /*3410*/  LEA.HI.X R51, R37, R107, R38, 0x1, P3 ;  /* 0x0000006b25337211 */ /* 0x000fe400018f0c26 */
[----:B------:R-:W-:-:S02]  /*3420*/  ISETP.GT.AND P3, PT, R40, R24, PT ;  /* 0x000000182800720c */ /* 0x000fc40003f64270 */
[----:B------:R-:W-:Y:S01]  /*3430*/  LEA.HI.X R49, R25, R107, R36, 0x1, P6 ;  /* 0x0000006b19317211 */ /* 0x000fe200030f0c24 */
[----:B------:R-:W-:Y:S01]  /*3440*/  IMAD.MOV.U32 R25, RZ, RZ, R40 ;  /* 0x000000ffff197224 */ /* 0x000fe200078e0028 */
[----:B------:R-:W-:Y:S01]  /*3450*/  P2R R100, PR, RZ, 0x8 ;  /* 0x00000008ff647803 */ /* 0x000fe20000000000 */
[----:B--2---:R-:W-:-:S04]  /*3460*/  IMAD R103, R17, 0x4000, R41 ;  /* 0x0000400011677824 */ /* 0x004fc800078e0229 */
[----:B------:R-:W-:Y:S01]  /*3470*/  IMAD R103, R103, 0x2, R16 ;  /* 0x0000000267677824 */ /* 0x000fe200078e0210 */
[----:B------:R-:W-:Y:S06]  /*3480*/  @!P2 BRA `(.L_x_1550) ;  /* 0x0000005000c4a947 */ /* 0x000fec0003800000 */
[----:B------:R-:W-:Y:S01]  /*3490*/  ULDC.U8 UR4, c[0x0][0x410] ;  /* 0x0001040000047ab9 */ /* 0x000fe20000000000 */
[-C--:B------:R-:W-:Y:S01]  /*34a0*/  IMAD R36, R13, R40.reuse, RZ ;  /* 0x000000280d247224 */ /* 0x080fe200078e02ff */
[----:B------:R-:W-:Y:S01]  /*34b0*/  ISETP.NE.AND P2, PT, RZ, UR4, PT ;  /* 0x00000004ff007c0c */ /* 0x000fe2000bf45270 */
[-C--:B------:R-:W-:Y:S02]  /*34c0*/  IMAD R38, R21, R40.reuse, RZ ;  /* 0x0000002815267224 */ /* 0x080fe400078e02ff */
[----:B------:R-:W-:Y:S02]  /*34d0*/  IMAD R99, R109, R15, R36 ;  /* 0x0000000f6d637224 */ /* 0x000fe400078e0224 */
[----:B------:R-:W-:Y:S02]  /*34e0*/  IMAD R105, R25, -0x40, R2 ;  /* 0xffffffc019697824 */ /* 0x000fe400078e0202 */
[----:B------:R-:W-:Y:S02]  /*34f0*/  IMAD R109, R109, R27, R38 ;  /* 0x0000001b6d6d7224 */ /* 0x000fe400078e0226 */
[----:B------:R-:W-:Y:S01]  /*3500*/  IMAD.WIDE.U32 R70, R15, R40, RZ ;  /* 0x000000280f467225 */ /* 0x000fe200078e00ff */
[----:B------:R-:W-:-:S03]  /*3510*/  VIMNMX R105, R105, 0x40, PT ;  /* 0x0000004069697848 */ /* 0x000fc60003fe0100 */
        /* <DEDUP_REMOVED lines=18> */
[----:B------:R-:W-:Y:S02]  /*3640*/  IADD3 R39, P4, R80, R68, RZ ;  /* 0x0000004450277210 */ /* 0x000fe40007f9e0ff */
[----:B------:R-:W-:Y:S02]  /*3650*/  CS2R R106, SRZ ;  /* 0x00000000006a7805 */ /* 0x000fe4000001ff00 */
[-C--:B------:R-:W-:Y:S01]  /*3660*/  ISETP.GE.AND P5, PT, R200, R116.reuse, PT ;  /* 0x00000074c800720c */ /* 0x080fe20003fa6270 */
[----:B------:R-:W-:Y:S01]  /*3670*/  IMAD.X R38, R99, 0x1, R31, P2 ;  /* 0x0000000163267824 */ /* 0x000fe200010e061f */
[----:B------:R-:W-:Y:S01]  /*3680*/  LEA R36, P2, R37, UR4, 0x1 ;  /* 0x0000000425247c11 */ /* 0x000fe2000f8408ff */
[----:B------:R-:W-:Y:S01]  /*3690*/  IMAD.X R42, R109, 0x1, R33, P4 ;  /* 0x000000016d2a7824 */ /* 0x000fe200020e0621 */
[----:B------:R-:W-:Y:S01]  /*36a0*/  CS2R R110, SRZ ;  /* 0x00000000006e7805 */ /* 0x000fe2000001ff00 */
[----:B------:R-:W-:Y:S01]  /*36b0*/  ULDC.64 UR6, c[0x0][0x208] ;  /* 0x0000820000067ab9 */ /* 0x000fe20000000a00 */
[----:B------:R-:W-:Y:S01]  /*36c0*/  LEA.HI.X R37, R37, UR5, R38, 0x1, P2 ;  /* 0x0000000525257c11 */ /* 0x000fe200090f0c26 */
[----:B------:R-:W-:Y:S01]  /*36d0*/  ULDC.64 UR4, c[0x0][0x400] ;  /* 0x0001000000047ab9 */ /* 0x000fe20000000a00 */
[----:B------:R-:W-:-:S02]  /*36e0*/  ISETP.GE.AND P4, PT, R234, R116, PT ;  /* 0x00000074ea00720c */ /* 0x000fc40003f86270 */
[----:B------:R-:W-:-:S03]  /*36f0*/  LEA R38, P2, R39, UR4, 0x1 ;  /* 0x0000000427267c11 */ /* 0x000fc6000f8408ff */
[----:B------:R0:W5:Y:S01]  /*3700*/  @!P5 LDG.E.64 R106, desc[UR6][R36.64] ;  /* 0x00000006246ad981 */ /* 0x000162000c1e1b00 */
[----:B------:R-:W-:Y:S02]  /*3710*/  LEA.HI.X R39, R39, UR5, R42, 0x1, P2 ;  /* 0x0000000527277c11 */ /* 0x000fe400090f0c2a */
[----:B------:R-:W-:-:S03]  /*3720*/  ISETP.GE.AND P2, PT, R233, R116, PT ;  /* 0x00000074e900720c */ /* 0x000fc60003f46270 */
[----:B------:R0:W5:Y:S01]  /*3730*/  @!P5 LDG.E.64 R110, desc[UR6][R38.64] ;  /* 0x00000006266ed981 */ /* 0x000162000c1e1b00 */
[----:B------:R-:W-:Y:S02]  /*3740*/  ISETP.GE.AND P5, PT, R235, R116, PT ;  /* 0x00000074eb00720c */ /* 0x000fe40003fa6270 */
[----:B------:R-:W-:Y:S02]  /*3750*/  CS2R R72, SRZ ;  /* 0x0000000000487805 */ /* 0x000fe4000001ff00 */
[----:B------:R-:W-:Y:S02]  /*3760*/  CS2R R64, SRZ ;  /* 0x0000000000407805 */ /* 0x000fe4000001ff00 */
[----:B------:R-:W-:Y:S02]  /*3770*/  CS2R R60, SRZ ;  /* 0x00000000003c7805 */ /* 0x000fe4000001ff00 */
[----:B------:R-:W-:Y:S02]  /*3780*/  CS2R R74, SRZ ;  /* 0x00000000004a7805 */ /* 0x000fe4000001ff00 */
[----:B------:R-:W-:-:S02]  /*3790*/  CS2R R66, SRZ ;  /* 0x0000000000427805 */ /* 0x000fc4000001ff00 */
[----:B------:R-:W-:Y:S01]  /*37a0*/  CS2R R62, SRZ ;  /* 0x00000000003e7805 */ /* 0x000fe2000001ff00 */
[----:B------:R0:W5:Y:S04]  /*37b0*/  @!P4 LDG.E.64 R72, desc[UR6][R36.64+0x40] ;  /* 0x000040062448c981 */ /* 0x000168000c1e1b00 */
[----:B------:R0:W5:Y:S04]  /*37c0*/  @!P2 LDG.E.64 R64, desc[UR6][R36.64+0x80] ;  /* 0x000080062440a981 */ /* 0x000168000c1e1b00 */
[----:B------:R0:W5:Y:S04]  /*37d0*/  @!P5 LDG.E.64 R60, desc[UR6][R36.64+0xc0] ;  /* 0x0000c006243cd981 */ /* 0x000168000c1e1b00 */
[----:B------:R0:W5:Y:S04]  /*37e0*/  @!P4 LDG.E.64 R74, desc[UR6][R38.64+0x40] ;  /* 0x00004006264ac981 */ /* 0x000168000c1e1b00 */
[----:B------:R0:W5:Y:S04]  /*37f0*/  @!P2 LDG.E.64 R66, desc[UR6][R38.64+0x80] ;  /* 0x000080062642a981 */ /* 0x000168000c1e1b00 */
[----:B------:R0:W5:Y:S02]  /*3800*/  @!P5 LDG.E.64 R62, desc[UR6][R38.64+0xc0] ;  /* 0x0000c006263ed981 */ /* 0x000164000c1e1b00 */
.L_x_1553:
[----:B------:R-:W-:Y:S05]  /*3810*/  BSYNC B1 ;  /* 0x0000000000017941 */ /* 0x000fea0003800000 */
.L_x_1552:
[----:B0-----:R-:W-:Y:S01]  /*3820*/  VIADD R36, R23, 0x20 ;  /* 0x0000002017247836 */ /* 0x001fe20000000000 */
[----:B------:R-:W-:Y:S01]  /*3830*/  BSSY B1, `(.L_x_1554) ;  /* 0x0000029000017945 */ /* 0x000fe20003800000 */
[----:B------:R-:W-:Y:S02]  /*3840*/  CS2R R44, SRZ ;  /* 0x00000000002c7805 */ /* 0x000fe4000001ff00 */
[----:B------:R-:W-:Y:S02]  /*3850*/  CS2R R52, SRZ ;  /* 0x0000000000347805 */ /* 0x000fe4000001ff00 */
[----:B------:R-:W-:Y:S02]  /*3860*/  CS2R R56, SRZ ;  /* 0x0000000000387805 */ /* 0x000fe4000001ff00 */
[----:B------:R-:W-:Y:S02]  /*3870*/  ISETP.GE.AND P4, PT, R36, R105, PT ;  /* 0x000000692400720c */ /* 0x000fe40003f86270 */
[----:B------:R-:W-:-:S02]  /*3880*/  CS2R R42, SRZ ;  /* 0x00000000002a7805 */ /* 0x000fc4000001ff00 */
[----:B------:R-:W-:Y:S02]  /*3890*/  CS2R R46, SRZ ;  /* 0x00000000002e7805 */ /* 0x000fe4000001ff00 */
[----:B------:R-:W-:Y:S02]  /*38a0*/  CS2R R54, SRZ ;  /* 0x0000000000367805 */ /* 0x000fe4000001ff00 */
[----:B------:R-:W-:-:S05]  /*38b0*/  CS2R R58, SRZ ;  /* 0x00000000003a7805 */ /* 0x000fca000001ff00 */
[----:B------:R-:W-:Y:S05]  /*38c0*/  @P4 BRA `(.L_x_1555) ;  /* 0x00000000007c4947 */ /* 0x000fea0003800000 */
[----:B------:R-:W-:Y:S01]  /*38d0*/  IADD3 R70, P2, P5, R84, R70, R20 ;  /* 0x0000004654467210 */ /* 0x000fe20007d5e014 */
[----:B------:R-:W-:Y:S01]  /*38e0*/  ULDC.64 UR4, c[0x0][0x3e8] ;  /* 0x0000fa0000047ab9 */ /* 0x000fe20000000a00 */
[----:B------:R-:W-:Y:S01]  /*38f0*/  ULDC.64 UR6, c[0x0][0x400] ;  /* 0x0001000000067ab9 */ /* 0x000fe20000000a00 */
[----:B------:R-:W-:Y:S02]  /*3900*/  CS2R R56, SRZ ;  /* 0x0000000000387805 */ /* 0x000fe4000001ff00 */
[----:B------:R-:W-:Y:S02]  /*3910*/  IADD3.X R99, R31, R99, R14, P2, P5 ;  /* 0x000000631f637210 */ /* 0x000fe400017ea40e */
[----:B------:R-:W-:Y:S02]  /*3920*/  CS2R R52, SRZ ;  /* 0x0000000000347805 */ /* 0x000fe4000001ff00 */
[----:B------:R-:W-:Y:S02]  /*3930*/  IADD3 R68, P2, P5, R80, R68, R28 ;  /* 0x0000004450447210 */ /* 0x000fe40007d5e01c */
[----:B------:R-:W-:-:S02]  /*3940*/  CS2R R58, SRZ ;  /* 0x00000000003a7805 */ /* 0x000fc4000001ff00 */
[----:B------:R-:W-:Y:S01]  /*3950*/  CS2R R54, SRZ ;  /* 0x0000000000367805 */ /* 0x000fe2000001ff00 */
[----:B------:R-:W-:Y:S01]  /*3960*/  ULDC.64 UR8, c[0x0][0x208] ;  /* 0x0000820000087ab9 */ /* 0x000fe20000000a00 */
[----:B------:R-:W-:Y:S02]  /*3970*/  IADD3.X R109, R33, R109, R26, P2, P5 ;  /* 0x0000006d216d7210 */ /* 0x000fe400017ea41a */
[----:B------:R-:W-:Y:S02]  /*3980*/  LEA R36, P2, R70, UR4, 0x1 ;  /* 0x0000000446247c11 */ /* 0x000fe4000f8408ff */
[----:B------:R-:W-:Y:S02]  /*3990*/  LEA R38, P5, R68, UR6, 0x1 ;  /* 0x0000000644267c11 */ /* 0x000fe4000f8a08ff */
[----:B------:R-:W-:Y:S02]  /*39a0*/  LEA.HI.X R37, R70, UR5, R99, 0x1, P2 ;  /* 0x0000000546257c11 */ /* 0x000fe400090f0c63 */
[----:B------:R-:W-:-:S02]  /*39b0*/  LEA.HI.X R39, R68, UR7, R109, 0x1, P5 ;  /* 0x0000000744277c11 */ /* 0x000fc4000a8f0c6d */
[-C--:B------:R-:W-:Y:S02]  /*39c0*/  ISETP.GE.AND P2, PT, R200, R116.reuse, PT ;  /* 0x00000074c800720c */ /* 0x080fe40003f46270 */
[----:B------:R-:W-:Y:S02]  /*39d0*/  ISETP.GE.AND P5, PT, R234, R116, PT ;  /* 0x00000074ea00720c */ /* 0x000fe40003fa6270 */
[----:B------:R-:W-:Y:S02]  /*39e0*/  CS2R R44, SRZ ;  /* 0x00000000002c7805 */ /* 0x000fe4000001ff00 */
[----:B------:R-:W-:Y:S02]  /*39f0*/  CS2R R40, SRZ ;  /* 0x0000000000287805 */ /* 0x000fe4000001ff00 */
[----:B------:R-:W-:-:S05]  /*3a00*/  CS2R R46, SRZ ;  /* 0x00000000002e7805 */ /* 0x000fca000001ff00 */
[----:B------:R0:W5:Y:S04]  /*3a10*/  @!P2 LDG.E.64 R56, desc[UR8][R36.64] ;  /* 0x000000082438a981 */ /* 0x000168000c1e1b00 */
[----:B------:R0:W5:Y:S01]  /*3a20*/  @!P2 LDG.E.64 R58, desc[UR8][R38.64] ;  /* 0x00000008263aa981 */ /* 0x000162000c1e1b00 */
[----:B------:R-:W-:-:S03]  /*3a30*/  ISETP.GE.AND P2, PT, R233, R116, PT ;  /* 0x00000074e900720c */ /* 0x000fc60003f46270 */
[----:B------:R0:W5:Y:S04]  /*3a40*/  @!P5 LDG.E.64 R52, desc[UR8][R36.64+0x40] ;  /* 0x000040082434d981 */ /* 0x000168000c1e1b00 */
[----:B------:R0:W5:Y:S01]  /*3a50*/  @!P5 LDG.E.64 R54, desc[UR8][R38.64+0x40] ;  /* 0x000040082636d981 */ /* 0x000162000c1e1b00 */
[----:B------:R-:W-:Y:S02]  /*3a60*/  ISETP.GE.AND P5, PT, R235, R116, PT ;  /* 0x00000074eb00720c */ /* 0x000fe40003fa6270 */
[----:B------:R-:W-:-:S03]  /*3a70*/  CS2R R42, SRZ ;  /* 0x00000000002a7805 */ /* 0x000fc6000001ff00 */
[----:B------:R0:W5:Y:S04]  /*3a80*/  @!P2 LDG.E.64 R44, desc[UR8][R36.64+0x80] ;  /* 0x00008008242ca981 */ /* 0x000168000c1e1b00 */
[----:B------:R0:W5:Y:S04]  /*3a90*/  @!P2 LDG.E.64 R46, desc[UR8][R38.64+0x80] ;  /* 0x00008008262ea981 */ /* 0x000168000c1e1b00 */
[----:B------:R0:W5:Y:S04]  /*3aa0*/  @!P5 LDG.E.64 R40, desc[UR8][R36.64+0xc0] ;  /* 0x0000c0082428d981 */ /* 0x000168000c1e1b00 */
[----:B------:R0:W5:Y:S02]  /*3ab0*/  @!P5 LDG.E.64 R42, desc[UR8][R38.64+0xc0] ;  /* 0x0000c008262ad981 */ /* 0x000164000c1e1b00 */
.L_x_1555:
[----:B------:R-:W-:Y:S05]  /*3ac0*/  BSYNC B1 ;  /* 0x0000000000017941 */ /* 0x000fea0003800000 */
.L_x_1554:
[----:B0-----:R-:W2:Y:S01]  /*3ad0*/  LDL R36, [R1+0x20] ;  /* 0x0000200001247983 */ /* 0x001ea20000100800 */
[----:B-----5:R-:W-:Y:S02]  /*3ae0*/  IMAD.MOV.U32 R37, RZ, RZ, R61 ;  /* 0x000000ffff257224 */ /* 0x020fe400078e003d */
[----:B------:R-:W-:Y:S02]  /*3af0*/  IMAD.MOV.U32 R38, RZ, RZ, R64 ;  /* 0x000000ffff267224 */ /* 0x000fe400078e0040 */
[----:B------:R-:W-:Y:S01]  /*3b00*/  IMAD.MOV.U32 R39, RZ, RZ, R65 ;  /* 0x000000ffff277224 */ /* 0x000fe200078e0041 */
[----:B------:R-:W-:Y:S01]  /*3b10*/  PRMT R128, R37, 0x7610, R128 ;  /* 0x0000761025807816 */ /* 0x000fe20000000080 */
[----:B------:R-:W-:Y:S01]  /*3b20*/  IMAD.MOV.U32 R37, RZ, RZ, R73 ;  /* 0x000000ffff257224 */ /* 0x000fe200078e0049 */
[----:B------:R-:W-:Y:S01]  /*3b30*/  PRMT R115, R115, 0x5410, R38 ;  /* 0x0000541073737816 */ /* 0x000fe20000000026 */
[----:B------:R-:W-:Y:S01]  /*3b40*/  IMAD.MOV.U32 R38, RZ, RZ, R106 ;  /* 0x000000ffff267224 */ /* 0x000fe200078e006a */
[----:B------:R-:W-:Y:S01]  /*3b50*/  PRMT R114, R114, 0x5410, R39 ;  /* 0x0000541072727816 */ /* 0x000fe20000000027 */
[----:B------:R-:W-:Y:S01]  /*3b60*/  IMAD.MOV.U32 R39, RZ, RZ, R107 ;  /* 0x000000ffff277224 */ /* 0x000fe200078e006b */
[----:B------:R-:W-:Y:S01]  /*3b70*/  PRMT R117, R117, 0x5410, R37 ;  /* 0x0000541075757816 */ /* 0x000fe20000000025 */
[----:B------:R-:W-:-:S03]  /*3b80*/  IMAD.MOV.U32 R37, RZ, RZ, R63 ;  /* 0x000000ffff257224 */ /* 0x000fc600078e003f */
[----:B------:R-:W-:Y:S02]  /*3b90*/  PRMT R70, R39, 0x5410, R38 ;  /* 0x0000541027467816 */ /* 0x000fe40000000026 */
[----:B------:R-:W-:Y:S01]  /*3ba0*/  PRMT R130, R37, 0x7610, R130 ;  /* 0x0000761025827816 */ /* 0x000fe20000000082 */
[----:B------:R-:W-:-:S05]  /*3bb0*/  IMAD.MOV.U32 R37, RZ, RZ, R67 ;  /* 0x000000ffff257224 */ /* 0x000fca00078e0043 */
[----:B------:R-:W-:Y:S01]  /*3bc0*/  PRMT R132, R37, 0x7610, R132 ;  /* 0x0000761025847816 */ /* 0x000fe20000000084 */
[----:B------:R-:W-:-:S05]  /*3bd0*/  IMAD.MOV.U32 R37, RZ, RZ, R75 ;  /* 0x000000ffff257224 */ /* 0x000fca00078e004b */
[----:B------:R-:W-:Y:S01]  /*3be0*/  PRMT R138, R37, 0x7610, R138 ;  /* 0x00007610258a7816 */ /* 0x000fe2000000008a */
[----:B------:R-:W-:Y:S01]  /*3bf0*/  IMAD.MOV.U32 R37, RZ, RZ, R111 ;  /* 0x000000ffff257224 */ /* 0x000fe200078e006f */
[----:B--2---:R-:W-:Y:S01]  /*3c00*/  R2UR UR4, R36 ;  /* 0x00000000240472ca */ /* 0x004fe200000e0000 */
[----:B------:R-:W-:-:S05]  /*3c10*/  IMAD.MOV.U32 R36, RZ, RZ, R60 ;  /* 0x000000ffff247224 */ /* 0x000fca00078e003c */
[----:B------:R-:W-:Y:S01]  /*3c20*/  PRMT R127, R36, 0x7610, R127 ;  /* 0x00007610247f7816 */ /* 0x000fe2000000007f */
[----:B------:R-:W-:-:S05]  /*3c30*/  IMAD.MOV.U32 R36, RZ, RZ, R72 ;  /* 0x000000ffff247224 */ /* 0x000fca00078e0048 */
[----:B------:R-:W-:Y:S01]  /*3c40*/  PRMT R118, R118, 0x5410, R36 ;  /* 0x0000541076767816 */ /* 0x000fe20000000024 */
[----:B------:R-:W-:Y:S01]  /*3c50*/  IMAD.MOV.U32 R36, RZ, RZ, R62 ;  /* 0x000000ffff247224 */ /* 0x000fe200078e003e */
[----:B------:R-:W-:-:S04]  /*3c60*/  UISETP.NE.AND UP0, UPT, UR4, 0x3, UPT ;  /* 0x000000030400788c */ /* 0x000fc8000bf05270 */
[----:B------:R-:W-:Y:S01]  /*3c70*/  PRMT R129, R36, 0x7610, R129 ;  /* 0x0000761024817816 */ /* 0x000fe20000000081 */
[----:B------:R-:W-:Y:S01]  /*3c80*/  IMAD.MOV.U32 R36, RZ, RZ, R66 ;  /* 0x000000ffff247224 */ /* 0x000fe200078e0042 */
[----:B------:R-:W-:-:S04]  /*3c90*/  PLOP3.LUT P2, PT, PT, PT, UP0, 0x80, 0x0 ;  /* 0x000000000000781c */ /* 0x000fc80003f4f008 */
[----:B------:R-:W-:Y:S01]  /*3ca0*/  PRMT R131, R36, 0x7610, R131 ;  /* 0x0000761024837816 */ /* 0x000fe20000000083 */
[----:B------:R-:W-:-:S05]  /*3cb0*/  IMAD.MOV.U32 R36, RZ, RZ, R74 ;  /* 0x000000ffff247224 */ /* 0x000fca00078e004a */
[----:B------:R-:W-:Y:S01]  /*3cc0*/  PRMT R137, R36, 0x7610, R137 ;  /* 0x0000761024897816 */ /* 0x000fe20000000089 */
[----:B------:R-:W-:-:S05]  /*3cd0*/  IMAD.MOV.U32 R36, RZ, RZ, R110 ;  /* 0x000000ffff247224 */ /* 0x000fca00078e006e */
[----:B------:R-:W-:Y:S01]  /*3ce0*/  PRMT R112, R36, 0x5410, R37 ;  /* 0x0000541024707816 */ /* 0x000fe20000000025 */
[----:B------:R-:W-:Y:S02]  /*3cf0*/  IMAD.MOV.U32 R37, RZ, RZ, R40 ;  /* 0x000000ffff257224 */ /* 0x000fe400078e0028 */
[----:B------:R-:W-:-:S03]  /*3d00*/  IMAD.MOV.U32 R36, RZ, RZ, R41 ;  /* 0x000000ffff247224 */ /* 0x000fc600078e0029 */
[----:B------:R-:W-:Y:S01]  /*3d10*/  PRMT R114, R37, 0x7610, R114 ;  /* 0x0000761025727816 */ /* 0x000fe20000000072 */
[----:B------:R-:W-:Y:S01]  /*3d20*/  IMAD.MOV.U32 R37, RZ, RZ, R44 ;  /* 0x000000ffff257224 */ /* 0x000fe200078e002c */
[----:B------:R-:W-:Y:S01]  /*3d30*/  PRMT R115, R36, 0x7610, R115 ;  /* 0x0000761024737816 */ /* 0x000fe20000000073 */
        /* <DEDUP_REMOVED lines=25> */
[----:B------:R-:W-:Y:S02]  /*3ed0*/  PRMT R136, R37, 0x7610, R136 ;  /* 0x0000761025887816 */ /* 0x000fe40000000088 */
[----:B------:R-:W-:Y:S01]  /*3ee0*/  PRMT R135, R36, 0x7610, R135 ;  /* 0x0000761024877816 */ /* 0x000fe20000000087 */
[----:B------:R-:W-:Y:S06]  /*3ef0*/  @!P2 BRA `(.L_x_1556) ;  /* 0x000000000004a947 */ /* 0x000fec0003800000 */
[----:B------:R-:W-:Y:S01]  /*3f00*/  BPT.TRAP 0x1 ;  /* 0x000000040000795c */ /* 0x000fe20000300000 */
.L_x_1556:
[----:B------:R-:W-:Y:S01]  /*3f10*/  IMAD R99, R17, 0x8, R16 ;  /* 0x0000000811637824 */ /* 0x000fe200078e0210 */
[----:B------:R-:W-:Y:S01]  /*3f20*/  SHF.L.U32 R109, R237, 0x1f, RZ ;  /* 0x0000001fed6d7819 */ /* 0x000fe200000006ff */
[----:B------:R-:W-:Y:S03]  /*3f30*/  BSSY B1, `(.L_x_1557) ;  /* 0x0000003000017945 */ /* 0x000fe60003800000 */
[----:B------:R-:W0:Y:S02]  /*3f40*/  SYNCS.PHASECHK.TRANS64.TRYWAIT P5, [R99+URZ+0x30890], R109 ;  /* 0x0308906d630075a7 */ /* 0x000e2400080a017f */
[----:B0-----:R-:W-:Y:S05]  /*3f50*/  @!P5 BRA `(.L_x_1558) ;  /* 0x000002a4005cd947 */ /* 0x001fea0003800000 */
.L_x_2028:
[----:B------:R-:W-:Y:S05]  /*3f60*/  BSYNC B1 ;  /* 0x0000000000017941 */ /* 0x000fea0003800000 */
.L_x_1557:
[----:B------:R-:W-:Y:S04]  /*3f70*/  BSSY B1, `(.L_x_1559) ;  /* 0x00000dd000017945 */ /* 0x000fe80003800000 */
[----:B------:R-:W-:Y:S05]  /*3f80*/  @P3 BRA `(.L_x_1560) ;  /* 0x0000000c006c3947 */ /* 0x000fea0003800000 */
[----:B------:R-:W-:Y:S01]  /*3f90*/  ISETP.NE.AND P3, PT, R30, RZ, PT ;  /* 0x000000ff1e00720c */ /* 0x000fe20003f65270 */
[----:B------:R-:W-:-:S12]  /*3fa0*/  BSSY B2, `(.L_x_1561) ;  /* 0x0000035000027945 */ /* 0x000fd80003800000 */
[----:B------:R-:W-:Y:S05]  /*3fb0*/  @!P3 BRA `(.L_x_1562) ;  /* 0x0000000000ccb947 */ /* 0x000fea0003800000 */
[----:B------:R1:W2:Y:S01]  /*3fc0*/  LDS.128 R36, [R103+0x20400] ;  /* 0x0204000067247984 */ /* 0x0002a20000000c00 */
[----:B------:R-:W-:Y:S01]  /*3fd0*/  ISETP.GE.AND P3, PT, R200, R116, PT ;  /* 0x00000074c800720c */ /* 0x000fe20003f66270 */
[----:B------:R-:W-:-:S12]  /*3fe0*/  BSSY B3, `(.L_x_1563) ;  /* 0x000002e000037945 */ /* 0x000fd80003800000 */
[----:B-1----:R-:W-:Y:S05]  /*3ff0*/  @P3 BRA `(.L_x_1564) ;  /* 0x0000000000b03947 */ /* 0x002fea0003800000 */
[----:B------:R-:W-:Y:S01]  /*4000*/  SHF.R.U64 R69, R110, 0x10, R111 ;  /* 0x000000106e457819 */ /* 0x000fe2000000126f */
[----:B--2---:R-:W-:Y:S01]  /*4010*/  IMAD.U32 R110, R37, 0x10000, RZ ;  /* 0x00010000256e7824 */ /* 0x004fe200078e00ff */
[----:B------:R-:W-:Y:S02]  /*4020*/  SHF.R.U64 R68, R106, 0x10, R107 ;  /* 0x000000106a447819 */ /* 0x000fe4000000126b */
[----:B------:R-:W-:Y:S02]  /*4030*/  SHF.R.U32.HI R106, RZ, 0x10, R111 ;  /* 0x00000010ff6a7819 */ /* 0x000fe4000001166f */
[----:B------:R-:W-:Y:S02]  /*4040*/  PRMT R69, R112, 0x5410, R69 ;  /* 0x0000541070457816 */ /* 0x000fe40000000045 */
[----:B------:R-:W-:Y:S02]  /*4050*/  PRMT R68, R70, 0x5432, R68 ;  /* 0x0000543246447816 */ /* 0x000fe40000000044 */
[----:B------:R-:W-:-:S02]  /*4060*/  SHF.R.U32.HI R71, RZ, 0x10, R107 ;  /* 0x00000010ff477819 */ /* 0x000fc4000001166b */
[----:B------:R-:W-:Y:S02]  /*4070*/  PRMT R106, R112, 0x5432, R106 ;  /* 0x00005432706a7816 */ /* 0x000fe4000000006a */
[----:B------:R-:W-:Y:S02]  /*4080*/  LOP3.LUT R112, R37, 0xffff0000, RZ, 0xc0, !PT ;  /* 0xffff000025707812 */ /* 0x000fe400078ec0ff */
[C---:B------:R-:W-:Y:S01]  /*4090*/  LOP3.LUT R107, R69.reuse, 0xffff0000, RZ, 0xc0, !PT ;  /* 0xffff0000456b7812 */ /* 0x040fe200078ec0ff */
[----:B------:R-:W-:Y:S01]  /*40a0*/  IMAD.U32 R69, R69, 0x10000, RZ ;  /* 0x0001000045457824 */ /* 0x000fe200078e00ff */
[C---:B------:R-:W-:Y:S01]  /*40b0*/  LOP3.LUT R37, R68.reuse, 0xffff0000, RZ, 0xc0, !PT ;  /* 0xffff000044257812 */ /* 0x040fe200078ec0ff */
[----:B------:R-:W-:Y:S01]  /*40c0*/  IMAD.U32 R68, R68, 0x10000, RZ ;  /* 0x0001000044447824 */ /* 0x000fe200078e00ff */
[----:B------:R-:W-:Y:S01]  /*40d0*/  PRMT R71, R70, 0x5410, R71 ;  /* 0x0000541046477816 */ /* 0x000fe20000000047 */
[C---:B------:R-:W-:Y:S02]  /*40e0*/  FMUL.FTZ R111, R112.reuse, R107 ;  /* 0x0000006b706f7220 */ /* 0x040fe40000410000 */
[----:B------:R-:W-:-:S02]  /*40f0*/  FMUL.FTZ R112, R112, R37 ;  /* 0x0000002570707220 */ /* 0x000fc40000410000 */
[C---:B------:R-:W-:Y:S01]  /*4100*/  FFMA.FTZ R70, R110.reuse, R37, -R111 ;  /* 0x000000256e467223 */ /* 0x040fe2000001086f */
[----:B------:R-:W-:Y:S02]  /*4110*/  IMAD.U32 R111, R71, 0x10000, RZ ;  /* 0x00010000476f7824 */ /* 0x000fe400078e00ff */
[----:B------:R-:W-:Y:S01]  /*4120*/  FFMA.FTZ R37, R110, R107, R112 ;  /* 0x0000006b6e257223 */ /* 0x000fe20000010070 */
[----:B------:R-:W-:Y:S01]  /*4130*/  LOP3.LUT R112, R38, 0xffff0000, RZ, 0xc0, !PT ;  /* 0xffff000026707812 */ /* 0x000fe200078ec0ff */
        /* <DEDUP_REMOVED lines=9> */
[----:B------:R-:W-:Y:S01]  /*41d0*/  IMAD.U32 R113, R39, 0x10000, RZ ;  /* 0x0001000027717824 */ /* 0x000fe200078e00ff */
[----:B------:R-:W-:Y:S02]  /*41e0*/  LOP3.LUT R110, R71, 0xffff0000, RZ, 0xc0, !PT ;  /* 0xffff0000476e7812 */ /* 0x000fe400078ec0ff */
[C---:B------:R-:W-:Y:S01]  /*41f0*/  LOP3.LUT R71, R36.reuse, 0xffff0000, RZ, 0xc0, !PT ;  /* 0xffff000024477812 */ /* 0x040fe200078ec0ff */
[C---:B------:R-:W-:Y:S01]  /*4200*/  FMUL.FTZ R112, R111.reuse, R106 ;  /* 0x0000006a6f707220 */ /* 0x040fe20000410000 */
[----:B------:R-:W-:Y:S02]  /*4210*/  IMAD.U32 R36, R36, 0x10000, RZ ;  /* 0x0001000024247824 */ /* 0x000fe400078e00ff */
[----:B------:R-:W-:Y:S01]  /*4220*/  FMUL.FTZ R111, R111, R110 ;  /* 0x0000006e6f6f7220 */ /* 0x000fe20000410000 */
[----:B------:R-:W-:Y:S01]  /*4230*/  F2FP.BF16.F32.PACK_AB R38, R107, R38 ;  /* 0x000000266b26723e */ /* 0x000fe200000010ff */
[----:B------:R-:W-:Y:S01]  /*4240*/  FFMA.FTZ R39, R113, R110, -R112 ;  /* 0x0000006e71277223 */ /* 0x000fe20000010870 */
[----:B------:R-:W-:Y:S01]  /*4250*/  FMUL.FTZ R110, R71, R68 ;  /* 0x00000044476e7220 */ /* 0x000fe20000410000 */
[----:B------:R-:W-:Y:S01]  /*4260*/  FFMA.FTZ R106, R113, R106, R111 ;  /* 0x0000006a716a7223 */ /* 0x000fe2000001006f */
[----:B------:R-:W-:-:S02]  /*4270*/  FMUL.FTZ R111, R71, R69 ;  /* 0x00000045476f7220 */ /* 0x000fc40000410000 */
[C---:B------:R-:W-:Y:S02]  /*4280*/  FFMA.FTZ R110, R36.reuse, R69, R110 ;  /* 0x00000045246e7223 */ /* 0x040fe4000001006e */
[----:B------:R-:W-:Y:S01]  /*4290*/  FFMA.FTZ R111, R36, R68, -R111 ;  /* 0x00000044246f7223 */ /* 0x000fe2000001086f */
[----:B------:R-:W-:-:S04]  /*42a0*/  F2FP.BF16.F32.PACK_AB R39, R106, R39 ;  /* 0x000000276a27723e */ /* 0x000fc800000010ff */
[----:B------:R-:W-:-:S07]  /*42b0*/  F2FP.BF16.F32.PACK_AB R36, R110, R111 ;  /* 0x0000006f6e24723e */ /* 0x000fce00000010ff */
.L_x_1564:
[----:B------:R-:W-:Y:S05]  /*42c0*/  BSYNC B3 ;  /* 0x0000000000037941 */ /* 0x000fea0003800000 */
.L_x_1563:
[----:B------:R-:W-:Y:S02]  /*42d0*/  ULDC.64 UR4, c[0x0][0x208] ;  /* 0x0000820000047ab9 */ /* 0x000fe40000000a00 */
[----:B--2---:R1:W-:Y:S03]  /*42e0*/  STG.E.128 desc[UR4][R50.64], R36 ;  /* 0x0000002432007986 */ /* 0x0043e6000c101d04 */
.L_x_1562:
[----:B------:R-:W-:Y:S05]  /*42f0*/  BSYNC B2 ;  /* 0x0000000000027941 */ /* 0x000fea0003800000 */
.L_x_1561:
[----:B------:R-:W-:Y:S01]  /*4300*/  ISETP.NE.AND P3, PT, R93, RZ, PT ;  /* 0x000000ff5d00720c */ /* 0x000fe20003f65270 */
[----:B------:R-:W-:-:S12]  /*4310*/  BSSY B2, `(.L_x_1565) ;  /* 0x0000035000027945 */ /* 0x000fd80003800000 */
[----:B------:R-:W-:Y:S05]  /*4320*/  @!P3 BRA `(.L_x_1566) ;  /* 0x0000000000ccb947 */ /* 0x000fea0003800000 */
[----:B-1----:R1:W2:Y:S01]  /*4330*/  LDS.128 R36, [R103+0x22400] ;  /* 0x0224000067247984 */ /* 0x0022a20000000c00 */
[----:B------:R-:W-:Y:S01]  /*4340*/  ISETP.GE.AND P3, PT, R234, R116, PT ;  /* 0x00000074ea00720c */ /* 0x000fe20003f66270 */
[----:B------:R-:W-:-:S12]  /*4350*/  BSSY B3, `(.L_x_1567) ;  /* 0x000002e000037945 */ /* 0x000fd80003800000 */
[----:B-1----:R-:W-:Y:S05]  /*4360*/  @P3 BRA `(.L_x_1568) ;  /* 0x0000000000b03947 */ /* 0x002fea0003800000 */
[----:B------:R-:W-:Y:S01]  /*4370*/  SHF.R.U64 R69, R74, 0x10, R75 ;  /* 0x000000104a457819 */ /* 0x000fe2000000124b */
[----:B--2---:R-:W-:Y:S01]  /*4380*/  IMAD.U32 R71, R37, 0x10000, RZ ;  /* 0x0001000025477824 */ /* 0x004fe200078e00ff */
[----:B------:R-:W-:Y:S02]  /*4390*/  SHF.R.U64 R68, R72, 0x10, R73 ;  /* 0x0000001048447819 */ /* 0x000fe40000001249 */
[----:B------:R-:W-:Y:S02]  /*43a0*/  PRMT R69, R137, 0x5410, R69 ;  /* 0x0000541089457816 */ /* 0x000fe40000000045 */
[----:B------:R-:W-:Y:S02]  /*43b0*/  PRMT R68, R118, 0x5432, R68 ;  /* 0x0000543276447816 */ /* 0x000fe40000000044 */
[----:B------:R-:W-:Y:S02]  /*43c0*/  SHF.R.U32.HI R72, RZ, 0x10, R73 ;  /* 0x00000010ff487819 */ /* 0x000fe40000011649 */
[----:B------:R-:W-:-:S02]  /*43d0*/  SHF.R.U32.HI R73, RZ, 0x10, R75 ;  /* 0x00000010ff497819 */ /* 0x000fc4000001164b */
[----:B------:R-:W-:Y:S02]  /*43e0*/  LOP3.LUT R75, R37, 0xffff0000, RZ, 0xc0, !PT ;  /* 0xffff0000254b7812 */ /* 0x000fe400078ec0ff */
[----:B------:R-:W-:Y:S02]  /*43f0*/  LOP3.LUT R70, R69, 0xffff0000, RZ, 0xc0, !PT ;  /* 0xffff000045467812 */ /* 0x000fe400078ec0ff */
[C---:B------:R-:W-:Y:S01]  /*4400*/  LOP3.LUT R74, R68.reuse, 0xffff0000, RZ, 0xc0, !PT ;  /* 0xffff0000444a7812 */ /* 0x040fe200078ec0ff */
[----:B------:R-:W-:Y:S01]  /*4410*/  IMAD.U32 R68, R68, 0x10000, RZ ;  /* 0x0001000044447824 */ /* 0x000fe200078e00ff */
[----:B------:R-:W-:Y:S01]  /*4420*/  PRMT R73, R138, 0x5410, R73 ;  /* 0x000054108a497816 */ /* 0x000fe20000000049 */
[----:B------:R-:W-:Y:S01]  /*4430*/  FMUL.FTZ R106, R75, R70 ;  /* 0x000000464b6a7220 */ /* 0x000fe20000410000 */
[----:B------:R-:W-:Y:S01]  /*4440*/  PRMT R72, R117, 0x5432, R72 ;  /* 0x0000543275487816 */ /* 0x000fe20000000048 */
[-C--:B------:R-:W-:Y:S02]  /*4450*/  FMUL.FTZ R75, R75, R74.reuse ;  /* 0x0000004a4b4b7220 */ /* 0x080fe40000410000 */
[C---:B------:R-:W-:Y:S01]  /*4460*/  FFMA.FTZ R37, R71.reuse, R74, -R106 ;  /* 0x0000004a47257223 */ /* 0x040fe2000001086a */
[----:B------:R-:W-:Y:S01]  /*4470*/  LOP3.LUT R106, R38, 0xffff0000, RZ, 0xc0, !PT ;  /* 0xffff0000266a7812 */ /* 0x000fe200078ec0ff */
[----:B------:R-:W-:Y:S01]  /*4480*/  FFMA.FTZ R70, R71, R70, R75 ;  /* 0x0000004647467223 */ /* 0x000fe2000001004b */
[C---:B------:R-:W-:Y:S01]  /*4490*/  IMAD.U32 R71, R73.reuse, 0x10000, RZ ;  /* 0x0001000049477824 */ /* 0x040fe200078e00ff */
[----:B------:R-:W-:Y:S01]  /*44a0*/  LOP3.LUT R73, R73, 0xffff0000, RZ, 0xc0, !PT ;  /* 0xffff000049497812 */ /* 0x000fe200078ec0ff */
[C---:B------:R-:W-:Y:S01]  /*44b0*/  IMAD.U32 R75, R72.reuse, 0x10000, RZ ;  /* 0x00010000484b7824 */ /* 0x040fe200078e00ff */
[----:B------:R-:W-:Y:S01]  /*44c0*/  LOP3.LUT R72, R72, 0xffff0000, RZ, 0xc0, !PT ;  /* 0xffff000048487812 */ /* 0x000fe200078ec0ff */
[----:B------:R-:W-:Y:S01]  /*44d0*/  FMUL.FTZ R107, R106, R71 ;  /* 0x000000476a6b7220 */ /* 0x000fe20000410000 */
[----:B------:R-:W-:-:S02]  /*44e0*/  IMAD.U32 R74, R38, 0x10000, RZ ;  /* 0x00010000264a7824 */ /* 0x000fc400078e00ff */
[----:B------:R-:W-:Y:S01]  /*44f0*/  FMUL.FTZ R106, R106, R75 ;  /* 0x0000004b6a6a7220 */ /* 0x000fe20000410000 */
[----:B------:R-:W-:Y:S01]  /*4500*/  F2FP.BF16.F32.PACK_AB R37, R70, R37 ;  /* 0x000000254625723e */ /* 0x000fe200000010ff */
[C---:B------:R-:W-:Y:S02]  /*4510*/  FFMA.FTZ R38, R74.reuse, R75, -R107 ;  /* 0x0000004b4a267223 */ /* 0x040fe4000001086b */
        /* <DEDUP_REMOVED lines=8> */
[----:B------:R-:W-:Y:S01]  /*45a0*/  IMAD.U32 R74, R69, 0x10000, RZ ;  /* 0x00010000454a7824 */ /* 0x000fe200078e00ff */
[C---:B------:R-:W-:Y:S01]  /*45b0*/  LOP3.LUT R69, R36.reuse, 0xffff0000, RZ, 0xc0, !PT ;  /* 0xffff000024457812 */ /* 0x040fe200078ec0ff */
[----:B------:R-:W-:Y:S02]  /*45c0*/  IMAD.U32 R73, R36, 0x10000, RZ ;  /* 0x0001000024497824 */ /* 0x000fe400078e00ff */
[----:B------:R-:W-:Y:S02]  /*45d0*/  F2FP.BF16.F32.PACK_AB R39, R39, R72 ;  /* 0x000000482727723e */ /* 0x000fe400000010ff */
[C---:B------:R-:W-:Y:S01]  /*45e0*/  FMUL.FTZ R36, R69.reuse, R74 ;  /* 0x0000004a45247220 */ /* 0x040fe20000410000 */
[----:B------:R-:W-:-:S03]  /*45f0*/  FMUL.FTZ R69, R69, R68 ;  /* 0x0000004445457220 */ /* 0x000fc60000410000 */
[C---:B------:R-:W-:Y:S01]  /*4600*/  FFMA.FTZ R36, R73.reuse, R68, -R36 ;  /* 0x0000004449247223 */ /* 0x040fe20000010824 */
[----:B------:R-:W-:-:S05]  /*4610*/  FFMA.FTZ R69, R73, R74, R69 ;  /* 0x0000004a49457223 */ /* 0x000fca0000010045 */
[----:B------:R-:W-:-:S07]  /*4620*/  F2FP.BF16.F32.PACK_AB R36, R69, R36 ;  /* 0x000000244524723e */ /* 0x000fce00000010ff */
.L_x_1568:
[----:B------:R-:W-:Y:S05]  /*4630*/  BSYNC B3 ;  /* 0x0000000000037941 */ /* 0x000fea0003800000 */
.L_x_1567:
[----:B------:R-:W-:Y:S02]  /*4640*/  ULDC.64 UR4, c[0x0][0x208] ;  /* 0x0000820000047ab9 */ /* 0x000fe40000000a00 */
[----:B--2---:R2:W-:Y:S03]  /*4650*/  STG.E.128 desc[UR4][R50.64+0x80], R36 ;  /* 0x0000802432007986 */ /* 0x0045e6000c101d04 */
.L_x_1566:
[----:B------:R-:W-:Y:S05]  /*4660*/  BSYNC B2 ;  /* 0x0000000000027941 */ /* 0x000fea0003800000 */
.L_x_1565:
[----:B------:R-:W-:Y:S01]  /*4670*/  ISETP.NE.AND P3, PT, R94, RZ, PT ;  /* 0x000000ff5e00720c */ /* 0x000fe20003f65270 */
[----:B------:R-:W-:-:S12]  /*4680*/  BSSY B2, `(.L_x_1569) ;  /* 0x0000036000027945 */ /* 0x000fd80003800000 */
[----:B------:R-:W-:Y:S05]  /*4690*/  @!P3 BRA `(.L_x_1570) ;  /* 0x0000000000d0b947 */ /* 0x000fea0003800000 */
[----:B-12---:R1:W2:Y:S01]  /*46a0*/  LDS.128 R36, [R103+0x24400] ;  /* 0x0244000067247984 */ /* 0x0062a20000000c00 */
[----:B------:R-:W-:Y:S01]  /*46b0*/  ISETP.GE.AND P3, PT, R233, R116, PT ;  /* 0x00000074e900720c */ /* 0x000fe20003f66270 */
[----:B------:R-:W-:-:S12]  /*46c0*/  BSSY B3, `(.L_x_1571) ;  /* 0x000002f000037945 */ /* 0x000fd80003800000 */
[----:B-1----:R-:W-:Y:S05]  /*46d0*/  @P3 BRA `(.L_x_1572) ;  /* 0x0000000000b43947 */ /* 0x002fea0003800000 */
[--C-:B------:R-:W-:Y:S02]  /*46e0*/  SHF.R.U64 R64, R64, 0x10, R65.reuse ;  /* 0x0000001040407819 */ /* 0x100fe40000001241 */
[----:B------:R-:W-:Y:S02]  /*46f0*/  SHF.R.U32.HI R68, RZ, 0x10, R65 ;  /* 0x00000010ff447819 */ /* 0x000fe40000011641 */
[--C-:B------:R-:W-:Y:S02]  /*4700*/  SHF.R.U64 R65, R66, 0x10, R67.reuse ;  /* 0x0000001042417819 */ /* 0x100fe40000001243 */
[----:B------:R-:W-:Y:S02]  /*4710*/  SHF.R.U32.HI R69, RZ, 0x10, R67 ;  /* 0x00000010ff457819 */ /* 0x000fe40000011643 */
[----:B------:R-:W-:Y:S01]  /*4720*/  PRMT R67, R131, 0x5410, R65 ;  /* 0x0000541083437816 */ /* 0x000fe20000000041 */
[----:B--2---:R-:W-:Y:S01]  /*4730*/  IMAD.U32 R65, R37, 0x10000, RZ ;  /* 0x0001000025417824 */ /* 0x004fe200078e00ff */
[----:B------:R-:W-:-:S02]  /*4740*/  PRMT R64, R115, 0x5432, R64 ;  /* 0x0000543273407816 */ /* 0x000fc40000000040 */
[----:B------:R-:W-:Y:S02]  /*4750*/  LOP3.LUT R71, R37, 0xffff0000, RZ, 0xc0, !PT ;  /* 0xffff000025477812 */ /* 0x000fe400078ec0ff */
[----:B------:R-:W-:Y:S02]  /*4760*/  LOP3.LUT R70, R67, 0xffff0000, RZ, 0xc0, !PT ;  /* 0xffff000043467812 */ /* 0x000fe400078ec0ff */
[C---:B------:R-:W-:Y:S01]  /*4770*/  LOP3.LUT R66, R64.reuse, 0xffff0000, RZ, 0xc0, !PT ;  /* 0xffff000040427812 */ /* 0x040fe200078ec0ff */
[----:B------:R-:W-:Y:S02]  /*4780*/  IMAD.U32 R64, R64, 0x10000, RZ ;  /* 0x0001000040407824 */ /* 0x000fe400078e00ff */
[C---:B------:R-:W-:Y:S02]  /*4790*/  FMUL.FTZ R72, R71.reuse, R70 ;  /* 0x0000004647487220 */ /* 0x040fe40000410000 */
[-C--:B------:R-:W-:Y:S02]  /*47a0*/  FMUL.FTZ R37, R71, R66.reuse ;  /* 0x0000004247257220 */ /* 0x080fe40000410000 */
[----:B------:R-:W-:-:S02]  /*47b0*/  FFMA.FTZ R66, R65, R66, -R72 ;  /* 0x0000004241427223 */ /* 0x000fc40000010848 */
[----:B------:R-:W-:Y:S01]  /*47c0*/  FFMA.FTZ R65, R65, R70, R37 ;  /* 0x0000004641417223 */ /* 0x000fe20000010025 */
[----:B------:R-:W-:Y:S02]  /*47d0*/  PRMT R37, R114, 0x5432, R68 ;  /* 0x0000543272257816 */ /* 0x000fe40000000044 */
[----:B------:R-:W-:Y:S02]  /*47e0*/  PRMT R68, R132, 0x5410, R69 ;  /* 0x0000541084447816 */ /* 0x000fe40000000045 */
[----:B------:R-:W-:Y:S01]  /*47f0*/  LOP3.LUT R70, R38, 0xffff0000, RZ, 0xc0, !PT ;  /* 0xffff000026467812 */ /* 0x000fe200078ec0ff */
[C---:B------:R-:W-:Y:S01]  /*4800*/  IMAD.U32 R71, R37.reuse, 0x10000, RZ ;  /* 0x0001000025477824 */ /* 0x040fe200078e00ff */
[----:B------:R-:W-:Y:S01]  /*4810*/  LOP3.LUT R37, R37, 0xffff0000, RZ, 0xc0, !PT ;  /* 0xffff000025257812 */ /* 0x000fe200078ec0ff */
[----:B------:R-:W-:Y:S01]  /*4820*/  IMAD.U32 R69, R68, 0x10000, RZ ;  /* 0x0001000044457824 */ /* 0x000fe200078e00ff */
[----:B------:R-:W-:Y:S01]  /*4830*/  F2FP.BF16.F32.PACK_AB R65, R65, R66 ;  /* 0x000000424141723e */ /* 0x000fe200000010ff */
[----:B------:R-:W-:-:S02]  /*4840*/  IMAD.U32 R38, R38, 0x10000, RZ ;  /* 0x0001000026267824 */ /* 0x000fc400078e00ff */
[C---:B------:R-:W-:Y:S01]  /*4850*/  FMUL.FTZ R73, R70.reuse, R69 ;  /* 0x0000004546497220 */ /* 0x040fe20000410000 */
[----:B------:R-:W-:-:S03]  /*4860*/  FMUL.FTZ R70, R70, R71 ;  /* 0x0000004746467220 */ /* 0x000fc60000410000 */
[C---:B------:R-:W-:Y:S01]  /*4870*/  FFMA.FTZ R73, R38.reuse, R71, -R73 ;  /* 0x0000004726497223 */ /* 0x040fe20000010849 */
[----:B------:R-:W-:Y:S01]  /*4880*/  FFMA.FTZ R70, R38, R69, R70 ;  /* 0x0000004526467223 */ /* 0x000fe20000010046 */
[----:B------:R-:W-:Y:S01]  /*4890*/  LOP3.LUT R69, R68, 0xffff0000, RZ, 0xc0, !PT ;  /* 0xffff000044457812 */ /* 0x000fe200078ec0ff */
[C---:B------:R-:W-:Y:S01]  /*48a0*/  IMAD.U32 R68, R39.reuse, 0x10000, RZ ;  /* 0x0001000027447824 */ /* 0x040fe200078e00ff */
[----:B------:R-:W-:-:S05]  /*48b0*/  LOP3.LUT R38, R39, 0xffff0000, RZ, 0xc0, !PT ;  /* 0xffff000027267812 */ /* 0x000fca00078ec0ff */
[C---:B------:R-:W-:Y:S01]  /*48c0*/  FMUL.FTZ R39, R38.reuse, R69 ;  /* 0x0000004526277220 */ /* 0x040fe20000410000 */
[----:B------:R-:W-:-:S03]  /*48d0*/  FMUL.FTZ R38, R38, R37 ;  /* 0x0000002526267220 */ /* 0x000fc60000410000 */
[C---:B------:R-:W-:Y:S01]  /*48e0*/  FFMA.FTZ R39, R68.reuse, R37, -R39 ;  /* 0x0000002544277223 */ /* 0x040fe20000010827 */
[----:B------:R-:W-:Y:S01]  /*48f0*/  FFMA.FTZ R38, R68, R69, R38 ;  /* 0x0000004544267223 */ /* 0x000fe20000010026 */
[C---:B------:R-:W-:Y:S01]  /*4900*/  LOP3.LUT R37, R36.reuse, 0xffff0000, RZ, 0xc0, !PT ;  /* 0xffff000024257812 */ /* 0x040fe200078ec0ff */
[----:B------:R-:W-:Y:S02]  /*4910*/  IMAD.U32 R68, R67, 0x10000, RZ ;  /* 0x0001000043447824 */ /* 0x000fe400078e00ff */
[----:B------:R-:W-:Y:S01]  /*4920*/  IMAD.U32 R67, R36, 0x10000, RZ ;  /* 0x0001000024437824 */ /* 0x000fe200078e00ff */
[----:B------:R-:W-:Y:S01]  /*4930*/  F2FP.BF16.F32.PACK_AB R39, R38, R39 ;  /* 0x000000272627723e */ /* 0x000fe200000010ff */
[C---:B------:R-:W-:Y:S01]  /*4940*/  FMUL.FTZ R36, R37.reuse, R68 ;  /* 0x0000004425247220 */ /* 0x040fe20000410000 */
[-C--:B------:R-:W-:Y:S01]  /*4950*/  FMUL.FTZ R37, R37, R64.reuse ;  /* 0x0000004025257220 */ /* 0x080fe20000410000 */
[----:B------:R-:W-:Y:S02]  /*4960*/  F2FP.BF16.F32.PACK_AB R38, R70, R73 ;  /* 0x000000494626723e */ /* 0x000fe400000010ff */
[C---:B------:R-:W-:Y:S01]  /*4970*/  FFMA.FTZ R36, R67.reuse, R64, -R36 ;  /* 0x0000004043247223 */ /* 0x040fe20000010824 */
[----:B------:R-:W-:-:S05]  /*4980*/  FFMA.FTZ R37, R67, R68, R37 ;  /* 0x0000004443257223 */ /* 0x000fca0000010025 */
[----:B------:R-:W-:Y:S01]  /*4990*/  F2FP.BF16.F32.PACK_AB R36, R37, R36 ;  /* 0x000000242524723e */ /* 0x000fe200000010ff */
[----:B------:R-:W-:-:S07]  /*49a0*/  IMAD.MOV.U32 R37, RZ, RZ, R65 ;  /* 0x000000ffff257224 */ /* 0x000fce00078e0041 */
.L_x_1572:
[----:B------:R-:W-:Y:S05]  /*49b0*/  BSYNC B3 ;  /* 0x0000000000037941 */ /* 0x000fea0003800000 */
.L_x_1571:
[----:B------:R-:W-:Y:S02]  /*49c0*/  ULDC.64 UR4, c[0x0][0x208] ;  /* 0x0000820000047ab9 */ /* 0x000fe40000000a00 */
[----:B--2---:R3:W-:Y:S03]  /*49d0*/  STG.E.128 desc[UR4][R50.64+0x100], R36 ;  /* 0x0001002432007986 */ /* 0x0047e6000c101d04 */
.L_x_1570:
[----:B------:R-:W-:Y:S05]  /*49e0*/  BSYNC B2 ;  /* 0x0000000000027941 */ /* 0x000fea0003800000 */
.L_x_1569:
[----:B------:R-:W-:-:S13]  /*49f0*/  ISETP.NE.AND P3, PT, R95, RZ, PT ;  /* 0x000000ff5f00720c */ /* 0x000fda0003f65270 */
[----:B------:R-:W-:Y:S05]  /*4a00*/  @!P3 BRA `(.L_x_1560) ;  /* 0x0000000000ccb947 */ /* 0x000fea0003800000 */
[----:B-123--:R1:W2:Y:S01]  /*4a10*/  LDS.128 R36, [R103+0x26400] ;  /* 0x0264000067247984 */ /* 0x00e2a20000000c00 */
[----:B------:R-:W-:Y:S01]  /*4a20*/  ISETP.GE.AND P3, PT, R235, R116, PT ;  /* 0x00000074eb00720c */ /* 0x000fe20003f66270 */
[----:B------:R-:W-:-:S12]  /*4a30*/  BSSY B2, `(.L_x_1573) ;  /* 0x000002e000027945 */ /* 0x000fd80003800000 */
[----:B-1----:R-:W-:Y:S05]  /*4a40*/  @P3 BRA `(.L_x_1574) ;  /* 0x0000000000b03947 */ /* 0x002fea0003800000 */
[----:B------:R-:W-:Y:S02]  /*4a50*/  SHF.R.U64 R64, R60, 0x10, R61 ;  /* 0x000000103c407819 */ /* 0x000fe4000000123d */
[--C-:B------:R-:W-:Y:S02]  /*4a60*/  SHF.R.U64 R60, R62, 0x10, R63.reuse ;  /* 0x000000103e3c7819 */ /* 0x100fe4000000123f */
[----:B------:R-:W-:Y:S02]  /*4a70*/  PRMT R127, R127, 0x5410, R64 ;  /* 0x000054107f7f7816 */ /* 0x000fe40000000040 */
[----:B------:R-:W-:Y:S01]  /*4a80*/  PRMT R129, R129, 0x5410, R60 ;  /* 0x0000541081817816 */ /* 0x000fe2000000003c */
[C---:B--2---:R-:W-:Y:S01]  /*4a90*/  IMAD.U32 R60, R37.reuse, 0x10000, RZ ;  /* 0x00010000253c7824 */ /* 0x044fe200078e00ff */
[----:B------:R-:W-:Y:S02]  /*4aa0*/  LOP3.LUT R62, R37, 0xffff0000, RZ, 0xc0, !PT ;  /* 0xffff0000253e7812 */ /* 0x000fe400078ec0ff */
[C---:B------:R-:W-:Y:S01]  /*4ab0*/  LOP3.LUT R65, R129.reuse, 0xffff0000, RZ, 0xc0, !PT ;  /* 0xffff000081417812 */ /* 0x040fe200078ec0ff */
[----:B------:R-:W-:Y:S01]  /*4ac0*/  IMAD.U32 R129, R129, 0x10000, RZ ;  /* 0x0001000081817824 */ /* 0x000fe200078e00ff */
[C---:B------:R-:W-:Y:S01]  /*4ad0*/  LOP3.LUT R67, R127.reuse, 0xffff0000, RZ, 0xc0, !PT ;  /* 0xffff00007f437812 */ /* 0x040fe200078ec0ff */
[----:B------:R-:W-:Y:S01]  /*4ae0*/  IMAD.U32 R127, R127, 0x10000, RZ ;  /* 0x000100007f7f7824 */ /* 0x000fe200078e00ff */
[----:B------:R-:W-:Y:S01]  /*4af0*/  SHF.R.U32.HI R63, RZ, 0x10, R63 ;  /* 0x00000010ff3f7819 */ /* 0x000fe2000001163f */
[C---:B------:R-:W-:Y:S01]  /*4b00*/  FMUL.FTZ R37, R62.reuse, R65 ;  /* 0x000000413e257220 */ /* 0x040fe20000410000 */
[----:B------:R-:W-:Y:S01]  /*4b10*/  SHF.R.U32.HI R61, RZ, 0x10, R61 ;  /* 0x00000010ff3d7819 */ /* 0x000fe2000001163d */
[-C--:B------:R-:W-:Y:S01]  /*4b20*/  FMUL.FTZ R62, R62, R67.reuse ;  /* 0x000000433e3e7220 */ /* 0x080fe20000410000 */
[----:B------:R-:W-:Y:S01]  /*4b30*/  PRMT R130, R130, 0x5410, R63 ;  /* 0x0000541082827816 */ /* 0x000fe2000000003f */
[----:B------:R-:W-:Y:S01]  /*4b40*/  FFMA.FTZ R37, R60, R67, -R37 ;  /* 0x000000433c257223 */ /* 0x000fe20000010825 */
[----:B------:R-:W-:Y:S01]  /*4b50*/  PRMT R128, R128, 0x5410, R61 ;  /* 0x0000541080807816 */ /* 0x000fe2000000003d */
[----:B------:R-:W-:Y:S01]  /*4b60*/  FFMA.FTZ R60, R60, R65, R62 ;  /* 0x000000413c3c7223 */ /* 0x000fe2000001003e */
[----:B------:R-:W-:Y:S01]  /*4b70*/  LOP3.LUT R62, R38, 0xffff0000, RZ, 0xc0, !PT ;  /* 0xffff0000263e7812 */ /* 0x000fe200078ec0ff */
[C---:B------:R-:W-:Y:S01]  /*4b80*/  IMAD.U32 R61, R130.reuse, 0x10000, RZ ;  /* 0x00010000823d7824 */ /* 0x040fe200078e00ff */
[----:B------:R-:W-:Y:S01]  /*4b90*/  LOP3.LUT R130, R130, 0xffff0000, RZ, 0xc0, !PT ;  /* 0xffff000082827812 */ /* 0x000fe200078ec0ff */
[----:B------:R-:W-:Y:S01]  /*4ba0*/  IMAD.U32 R63, R128, 0x10000, RZ ;  /* 0x00010000803f7824 */ /* 0x000fe200078e00ff */
[----:B------:R-:W-:Y:S01]  /*4bb0*/  F2FP.BF16.F32.PACK_AB R37, R60, R37 ;  /* 0x000000253c25723e */ /* 0x000fe200000010ff */
[----:B------:R-:W-:Y:S01]  /*4bc0*/  FMUL.FTZ R65, R62, R61 ;  /* 0x0000003d3e417220 */ /* 0x000fe20000410000 */
[----:B------:R-:W-:-:S02]  /*4bd0*/  IMAD.U32 R38, R38, 0x10000, RZ ;  /* 0x0001000026267824 */ /* 0x000fc400078e00ff */
[-C--:B------:R-:W-:Y:S02]  /*4be0*/  FMUL.FTZ R62, R62, R63.reuse ;  /* 0x0000003f3e3e7220 */ /* 0x080fe40000410000 */
[C---:B------:R-:W-:Y:S02]  /*4bf0*/  FFMA.FTZ R63, R38.reuse, R63, -R65 ;  /* 0x0000003f263f7223 */ /* 0x040fe40000010841 */
[----:B------:R-:W-:Y:S01]  /*4c00*/  FFMA.FTZ R62, R38, R61, R62 ;  /* 0x0000003d263e7223 */ /* 0x000fe2000001003e */
[C---:B------:R-:W-:Y:S01]  /*4c10*/  LOP3.LUT R61, R39.reuse, 0xffff0000, RZ, 0xc0, !PT ;  /* 0xffff0000273d7812 */ /* 0x040fe200078ec0ff */
[----:B------:R-:W-:Y:S01]  /*4c20*/  IMAD.U32 R39, R39, 0x10000, RZ ;  /* 0x0001000027277824 */ /* 0x000fe200078e00ff */
[----:B------:R-:W-:-:S03]  /*4c30*/  LOP3.LUT R38, R128, 0xffff0000, RZ, 0xc0, !PT ;  /* 0xffff000080267812 */ /* 0x000fc600078ec0ff */
[C---:B------:R-:W-:Y:S02]  /*4c40*/  FMUL.FTZ R64, R61.reuse, R130 ;  /* 0x000000823d407220 */ /* 0x040fe40000410000 */
[-C--:B------:R-:W-:Y:S02]  /*4c50*/  FMUL.FTZ R61, R61, R38.reuse ;  /* 0x000000263d3d7220 */ /* 0x080fe40000410000 */
[C---:B------:R-:W-:Y:S01]  /*4c60*/  FFMA.FTZ R38, R39.reuse, R38, -R64 ;  /* 0x0000002627267223 */ /* 0x040fe20000010840 */
[C---:B------:R-:W-:Y:S01]  /*4c70*/  LOP3.LUT R64, R36.reuse, 0xffff0000, RZ, 0xc0, !PT ;  /* 0xffff000024407812 */ /* 0x040fe200078ec0ff */
[----:B------:R-:W-:Y:S01]  /*4c80*/  FFMA.FTZ R39, R39, R130, R61 ;  /* 0x0000008227277223 */ /* 0x000fe2000001003d */
[----:B------:R-:W-:-:S03]  /*4c90*/  IMAD.U32 R36, R36, 0x10000, RZ ;  /* 0x0001000024247824 */ /* 0x000fc600078e00ff */
[C---:B------:R-:W-:Y:S01]  /*4ca0*/  FMUL.FTZ R61, R64.reuse, R129 ;  /* 0x00000081403d7220 */ /* 0x040fe20000410000 */
[-C--:B------:R-:W-:Y:S01]  /*4cb0*/  FMUL.FTZ R64, R64, R127.reuse ;  /* 0x0000007f40407220 */ /* 0x080fe20000410000 */
[----:B------:R-:W-:Y:S02]  /*4cc0*/  F2FP.BF16.F32.PACK_AB R39, R39, R38 ;  /* 0x000000262727723e */ /* 0x000fe400000010ff */
[C---:B------:R-:W-:Y:S01]  /*4cd0*/  FFMA.FTZ R61, R36.reuse, R127, -R61 ;  /* 0x0000007f243d7223 */ /* 0x040fe2000001083d */
[----:B------:R-:W-:Y:S01]  /*4ce0*/  FFMA.FTZ R64, R36, R129, R64 ;  /* 0x0000008124407223 */ /* 0x000fe20000010040 */
[----:B------:R-:W-:-:S04]  /*4cf0*/  F2FP.BF16.F32.PACK_AB R38, R62, R63 ;  /* 0x0000003f3e26723e */ /* 0x000fc800000010ff */
[----:B------:R-:W-:-:S07]  /*4d00*/  F2FP.BF16.F32.PACK_AB R36, R64, R61 ;  /* 0x0000003d4024723e */ /* 0x000fce00000010ff */
.L_x_1574:
[----:B------:R-:W-:Y:S05]  /*4d10*/  BSYNC B2 ;  /* 0x0000000000027941 */ /* 0x000fea0003800000 */
.L_x_1573:
[----:B------:R-:W-:Y:S02]  /*4d20*/  ULDC.64 UR4, c[0x0][0x208] ;  /* 0x0000820000047ab9 */ /* 0x000fe40000000a00 */
[----:B--2---:R4:W-:Y:S03]  /*4d30*/  STG.E.128 desc[UR4][R50.64+0x180], R36 ;  /* 0x0001802432007986 */ /* 0x0049e6000c101d04 */
.L_x_1560:
[----:B------:R-:W-:Y:S05]  /*4d40*/  BSYNC B1 ;  /* 0x0000000000017941 */ /* 0x000fea0003800000 */
.L_x_1559:
[----:B------:R-:W-:Y:S05]  /*4d50*/  @P4 BRA `(.L_x_1575) ;  /* 0x0000003c004c4947 */ /* 0x000fea0003800000 */
[----:B------:R-:W-:Y:S01]  /*4d60*/  ISETP.NE.AND P3, PT, R30, RZ, PT ;  /* 0x000000ff1e00720c */ /* 0x000fe20003f65270 */
[----:B------:R-:W-:-:S12]  /*4d70*/  BSSY B1, `(.L_x_1576) ;  /* 0x0000036000017945 */ /* 0x000fd80003800000 */
[----:B------:R-:W-:Y:S05]  /*4d80*/  @!P3 BRA `(.L_x_1577) ;  /* 0x0000000000d0b947 */ /* 0x000fea0003800000 */
[----:B-1234-:R1:W2:Y:S01]  /*4d90*/  LDS.128 R36, [R103+0x21400] ;  /* 0x0214000067247984 */ /* 0x01e2a20000000c00 */
[----:B------:R-:W-:Y:S01]  /*4da0*/  ISETP.GE.AND P3, PT, R200, R116, PT ;  /* 0x00000074c800720c */ /* 0x000fe20003f66270 */
[----:B------:R-:W-:-:S12]  /*4db0*/  BSSY B2, `(.L_x_1578) ;  /* 0x000002f000027945 */ /* 0x000fd80003800000 */
[----:B-1----:R-:W-:Y:S05]  /*4dc0*/  @P3 BRA `(.L_x_1579) ;  /* 0x0000000000b43947 */ /* 0x002fea0003800000 */
[----:B------:R-:W-:Y:S01]  /*4dd0*/  SHF.R.U64 R60, R56, 0x10, R57 ;  /* 0x00000010383c7819 */ /* 0x000fe20000001239 */
[----:B--2---:R-:W-:Y:S01]  /*4de0*/  IMAD.U32 R50, R38, 0x10000, RZ ;  /* 0x0001000026327824 */ /* 0x004fe200078e00ff */
[----:B------:R-:W-:Y:S02]  /*4df0*/  SHF.R.U64 R56, R58, 0x10, R59 ;  /* 0x000000103a387819 */ /* 0x000fe4000000123b */
[----:B------:R-:W-:Y:S02]  /*4e00*/  SHF.R.U32.HI R57, RZ, 0x10, R57 ;  /* 0x00000010ff397819 */ /* 0x000fe40000011639 */
[----:B------:R-:W-:Y:S02]  /*4e10*/  SHF.R.U32.HI R59, RZ, 0x10, R59 ;  /* 0x00000010ff3b7819 */ /* 0x000fe4000001163b */
[----:B------:R-:W-:Y:S02]  /*4e20*/  PRMT R135, R135, 0x5410, R56 ;  /* 0x0000541087877816 */ /* 0x000fe40000000038 */
[----:B------:R-:W-:-:S02]  /*4e30*/  PRMT R133, R133, 0x5410, R60 ;  /* 0x0000541085857816 */ /* 0x000fc4000000003c */
[----:B------:R-:W-:Y:S02]  /*4e40*/  PRMT R134, R134, 0x5410, R57 ;  /* 0x0000541086867816 */ /* 0x000fe40000000039 */
[----:B------:R-:W-:Y:S01]  /*4e50*/  PRMT R136, R136, 0x5410, R59 ;  /* 0x0000541088887816 */ /* 0x000fe2000000003b */
[C---:B------:R-:W-:Y:S01]  /*4e60*/  IMAD.U32 R59, R37.reuse, 0x10000, RZ ;  /* 0x00010000253b7824 */ /* 0x040fe200078e00ff */
[----:B------:R-:W-:Y:S01]  /*4e70*/  LOP3.LUT R57, R37, 0xffff0000, RZ, 0xc0, !PT ;  /* 0xffff000025397812 */ /* 0x000fe200078ec0ff */
[----:B------:R-:W-:Y:S01]  /*4e80*/  IMAD.U32 R60, R134, 0x10000, RZ ;  /* 0x00010000863c7824 */ /* 0x000fe200078e00ff */
[----:B------:R-:W-:Y:S01]  /*4e90*/  LOP3.LUT R62, R135, 0xffff0000, RZ, 0xc0, !PT ;  /* 0xffff0000873e7812 */ /* 0x000fe200078ec0ff */
[----:B------:R-:W-:Y:S01]  /*4ea0*/  IMAD.U32 R56, R136, 0x10000, RZ ;  /* 0x0001000088387824 */ /* 0x000fe200078e00ff */
[----:B------:R-:W-:Y:S01]  /*4eb0*/  LOP3.LUT R58, R133, 0xffff0000, RZ, 0xc0, !PT ;  /* 0xffff0000853a7812 */ /* 0x000fe200078ec0ff */
[----:B------:R-:W-:Y:S01]  /*4ec0*/  IMAD.U32 R37, R36, 0x10000, RZ ;  /* 0x0001000024257824 */ /* 0x000fe200078e00ff */
[----:B------:R-:W-:Y:S01]  /*4ed0*/  LOP3.LUT R51, R38, 0xffff0000, RZ, 0xc0, !PT ;  /* 0xffff000026337812 */ /* 0x000fe200078ec0ff */
[----:B------:R-:W-:Y:S01]  /*4ee0*/  FMUL.FTZ R64, R57, R62 ;  /* 0x0000003e39407220 */ /* 0x000fe20000410000 */
[----:B------:R-:W-:Y:S01]  /*4ef0*/  LOP3.LUT R38, R39, 0xffff0000, RZ, 0xc0, !PT ;  /* 0xffff000027267812 */ /* 0x000fe200078ec0ff */
[----:B------:R-:W-:Y:S01]  /*4f00*/  FMUL.FTZ R61, R57, R58 ;  /* 0x0000003a393d7220 */ /* 0x000fe20000410000 */
[----:B------:R-:W-:Y:S01]  /*4f10*/  LOP3.LUT R57, R36, 0xffff0000, RZ, 0xc0, !PT ;  /* 0xffff000024397812 */ /* 0x000fe200078ec0ff */
[----:B------:R-:W-:Y:S01]  /*4f20*/  FMUL.FTZ R63, R51, R56 ;  /* 0x00000038333f7220 */ /* 0x000fe20000410000 */
[C---:B------:R-:W-:Y:S01]  /*4f30*/  FFMA.FTZ R36, R59.reuse, R58, -R64 ;  /* 0x0000003a3b247223 */ /* 0x040fe20000010840 */
[----:B------:R-:W-:Y:S01]  /*4f40*/  FFMA.FTZ R59, R59, R62, R61 ;  /* 0x0000003e3b3b7223 */ /* 0x000fe2000001003d */
[-C--:B------:R-:W-:Y:S01]  /*4f50*/  FMUL.FTZ R61, R51, R60.reuse ;  /* 0x0000003c333d7220 */ /* 0x080fe20000410000 */
[----:B------:R-:W-:Y:S01]  /*4f60*/  LOP3.LUT R136, R136, 0xffff0000, RZ, 0xc0, !PT ;  /* 0xffff000088887812 */ /* 0x000fe200078ec0ff */
[----:B------:R-:W-:Y:S01]  /*4f70*/  FFMA.FTZ R51, R50, R60, -R63 ;  /* 0x0000003c32337223 */ /* 0x000fe2000001083f */
[----:B------:R-:W-:Y:S01]  /*4f80*/  LOP3.LUT R134, R134, 0xffff0000, RZ, 0xc0, !PT ;  /* 0xffff000086867812 */ /* 0x000fe200078ec0ff */
[----:B------:R-:W-:-:S02]  /*4f90*/  IMAD.U32 R60, R135, 0x10000, RZ ;  /* 0x00010000873c7824 */ /* 0x000fc400078e00ff */
[----:B------:R-:W-:Y:S01]  /*4fa0*/  FFMA.FTZ R50, R50, R56, R61 ;  /* 0x0000003832327223 */ /* 0x000fe2000001003d */
[----:B------:R-:W-:Y:S02]  /*4fb0*/  IMAD.U32 R58, R133, 0x10000, RZ ;  /* 0x00010000853a7824 */ /* 0x000fe400078e00ff */
[C---:B------:R-:W-:Y:S01]  /*4fc0*/  FMUL.FTZ R56, R38.reuse, R136 ;  /* 0x0000008826387220 */ /* 0x040fe20000410000 */
[----:B------:R-:W-:Y:S01]  /*4fd0*/  FMUL.FTZ R61, R38, R134 ;  /* 0x00000086263d7220 */ /* 0x000fe20000410000 */
[C---:B------:R-:W-:Y:S01]  /*4fe0*/  FMUL.FTZ R38, R57.reuse, R60 ;  /* 0x0000003c39267220 */ /* 0x040fe20000410000 */
[-C--:B------:R-:W-:Y:S01]  /*4ff0*/  FMUL.FTZ R57, R57, R58.reuse ;  /* 0x0000003a39397220 */ /* 0x080fe20000410000 */
[----:B------:R-:W-:Y:S01]  /*5000*/  IMAD.U32 R39, R39, 0x10000, RZ ;  /* 0x0001000027277824 */ /* 0x000fe200078e00ff */
[----:B------:R-:W-:Y:S01]  /*5010*/  F2FP.BF16.F32.PACK_AB R50, R50, R51 ;  /* 0x000000333232723e */ /* 0x000fe200000010ff */
[C---:B------:R-:W-:Y:S01]  /*5020*/  FFMA.FTZ R38, R37.reuse, R58, -R38 ;  /* 0x0000003a25267223 */ /* 0x040fe20000010826 */
[----:B------:R-:W-:Y:S01]  /*5030*/  FFMA.FTZ R57, R37, R60, R57 ;  /* 0x0000003c25397223 */ /* 0x000fe20000010039 */
[C---:B------:R-:W-:Y:S01]  /*5040*/  FFMA.FTZ R56, R39.reuse, R134, -R56 ;  /* 0x0000008627387223 */ /* 0x040fe20000010838 */
[----:B------:R-:W-:Y:S01]  /*5050*/  FFMA.FTZ R61, R39, R136, R61 ;  /* 0x00000088273d7223 */ /* 0x000fe2000001003d */
[----:B------:R-:W-:-:S02]  /*5060*/  F2FP.BF16.F32.PACK_AB R37, R59, R36 ;  /* 0x000000243b25723e */ /* 0x000fc400000010ff */
[----:B------:R-:W-:Y:S01]  /*5070*/  F2FP.BF16.F32.PACK_AB R36, R57, R38 ;  /* 0x000000263924723e */ /* 0x000fe200000010ff */
[----:B------:R-:W-:Y:S01]  /*5080*/  IMAD.MOV.U32 R38, RZ, RZ, R50 ;  /* 0x000000ffff267224 */ /* 0x000fe200078e0032 */
[----:B------:R-:W-:-:S07]  /*5090*/  F2FP.BF16.F32.PACK_AB R39, R61, R56 ;  /* 0x000000383d27723e */ /* 0x000fce00000010ff */
.L_x_1579:
[----:B------:R-:W-:Y:S05]  /*50a0*/  BSYNC B2 ;  /* 0x0000000000027941 */ /* 0x000fea0003800000 */
.L_x_1578:
[----:B------:R-:W-:Y:S02]  /*50b0*/  ULDC.64 UR4, c[0x0][0x208] ;  /* 0x0000820000047ab9 */ /* 0x000fe40000000a00 */
[----:B--2---:R1:W-:Y:S03]  /*50c0*/  STG.E.128 desc[UR4][R48.64], R36 ;  /* 0x0000002430007986 */ /* 0x0043e6000c101d04 */
.L_x_1577:
[----:B------:R-:W-:Y:S05]  /*50d0*/  BSYNC B1 ;  /* 0x0000000000017941 */ /* 0x000fea0003800000 */
.L_x_1576:
        /* <DEDUP_REMOVED lines=9> */
[--C-:B------:R-:W-:Y:S02]  /*5170*/  SHF.R.U64 R52, R54, 0x10, R55.reuse ;  /* 0x0000001036347819 */ /* 0x100fe40000001237 */
        /* <DEDUP_REMOVED lines=14> */
[C---:B------:R-:W-:Y:S01]  /*5260*/  FMUL.FTZ R58, R52.reuse, R56 ;  /* 0x00000038343a7220 */ /* 0x040fe20000410000 */
[----:B------:R-:W-:Y:S01]  /*5270*/  LOP3.LUT R38, R39, 0xffff0000, RZ, 0xc0, !PT ;  /* 0xffff000027267812 */ /* 0x000fe200078ec0ff */
[----:B------:R-:W-:Y:S01]  /*5280*/  FMUL.FTZ R59, R52, R54 ;  /* 0x00000036343b7220 */ /* 0x000fe20000410000 */
[----:B------:R-:W-:Y:S01]  /*5290*/  LOP3.LUT R126, R126, 0xffff0000, RZ, 0xc0, !PT ;  /* 0xffff00007e7e7812 */ /* 0x000fe200078ec0ff */
[----:B------:R-:W-:Y:S01]  /*52a0*/  FMUL.FTZ R61, R53, R57 ;  /* 0x00000039353d7220 */ /* 0x000fe20000410000 */
[----:B------:R-:W-:Y:S01]  /*52b0*/  LOP3.LUT R124, R124, 0xffff0000, RZ, 0xc0, !PT ;  /* 0xffff00007c7c7812 */ /* 0x000fe200078ec0ff */
[----:B------:R-:W-:Y:S01]  /*52c0*/  IMAD.U32 R125, R125, 0x10000, RZ ;  /* 0x000100007d7d7824 */ /* 0x000fe200078e00ff */
[----:B------:R-:W-:Y:S01]  /*52d0*/  LOP3.LUT R36, R36, 0xffff0000, RZ, 0xc0, !PT ;  /* 0xffff000024247812 */ /* 0x000fe200078ec0ff */
[----:B------:R-:W-:Y:S01]  /*52e0*/  FMUL.FTZ R53, R53, R55 ;  /* 0x0000003735357220 */ /* 0x000fe20000410000 */
[----:B------:R-:W-:-:S02]  /*52f0*/  IMAD.U32 R123, R123, 0x10000, RZ ;  /* 0x000100007b7b7824 */ /* 0x000fc400078e00ff */
[C---:B------:R-:W-:Y:S01]  /*5300*/  FFMA.FTZ R58, R51.reuse, R54, -R58 ;  /* 0x00000036333a7223 */ /* 0x040fe2000001083a */
[----:B------:R-:W-:Y:S01]  /*5310*/  FFMA.FTZ R59, R51, R56, R59 ;  /* 0x00000038333b7223 */ /* 0x000fe2000001003b */
[C---:B------:R-:W-:Y:S01]  /*5320*/  FMUL.FTZ R52, R38.reuse, R126 ;  /* 0x0000007e26347220 */ /* 0x040fe20000410000 */
[----:B------:R-:W-:Y:S01]  /*5330*/  FMUL.FTZ R51, R38, R124 ;  /* 0x0000007c26337220 */ /* 0x000fe20000410000 */
[----:B------:R-:W-:Y:S01]  /*5340*/  FFMA.FTZ R61, R50, R55, -R61 ;  /* 0x00000037323d7223 */ /* 0x000fe2000001083d */
[----:B------:R-:W-:Y:S01]  /*5350*/  FMUL.FTZ R38, R36, R125 ;  /* 0x0000007d24267220 */ /* 0x000fe20000410000 */
[----:B------:R-:W-:Y:S01]  /*5360*/  FFMA.FTZ R50, R50, R57, R53 ;  /* 0x0000003932327223 */ /* 0x000fe20000010035 */
[-C--:B------:R-:W-:Y:S01]  /*5370*/  FMUL.FTZ R36, R36, R123.reuse ;  /* 0x0000007b24247220 */ /* 0x080fe20000410000 */
[----:B------:R-:W-:Y:S02]  /*5380*/  IMAD.U32 R39, R39, 0x10000, RZ ;  /* 0x0001000027277824 */ /* 0x000fe400078e00ff */
[----:B------:R-:W-:Y:S01]  /*5390*/  FFMA.FTZ R38, R37, R123, -R38 ;  /* 0x0000007b25267223 */ /* 0x000fe20000010826 */
[----:B------:R-:W-:Y:S01]  /*53a0*/  F2FP.BF16.F32.PACK_AB R58, R59, R58 ;  /* 0x0000003a3b3a723e */ /* 0x000fe200000010ff */
[----:B------:R-:W-:Y:S01]  /*53b0*/  FFMA.FTZ R37, R37, R125, R36 ;  /* 0x0000007d25257223 */ /* 0x000fe20000010024 */
[C---:B------:R-:W-:Y:S01]  /*53c0*/  FFMA.FTZ R52, R39.reuse, R124, -R52 ;  /* 0x0000007c27347223 */ /* 0x040fe20000010834 */
[----:B------:R-:W-:Y:S01]  /*53d0*/  FFMA.FTZ R51, R39, R126, R51 ;  /* 0x0000007e27337223 */ /* 0x000fe20000010033 */
[----:B------:R-:W-:-:S02]  /*53e0*/  F2FP.BF16.F32.PACK_AB R50, R50, R61 ;  /* 0x0000003d3232723e */ /* 0x000fc400000010ff */
[----:B------:R-:W-:Y:S01]  /*53f0*/  F2FP.BF16.F32.PACK_AB R36, R37, R38 ;  /* 0x000000262524723e */ /* 0x000fe200000010ff */
[----:B------:R-:W-:Y:S01]  /*5400*/  IMAD.MOV.U32 R37, RZ, RZ, R58 ;  /* 0x000000ffff257224 */ /* 0x000fe200078e003a */
[----:B------:R-:W-:Y:S01]  /*5410*/  F2FP.BF16.F32.PACK_AB R39, R51, R52 ;  /* 0x000000343327723e */ /* 0x000fe200000010ff */
[----:B------:R-:W-:-:S07]  /*5420*/  IMAD.MOV.U32 R38, RZ, RZ, R50 ;  /* 0x000000ffff267224 */ /* 0x000fce00078e0032 */
.L_x_1583:
[----:B------:R-:W-:Y:S05]  /*5430*/  BSYNC B2 ;  /* 0x0000000000027941 */ /* 0x000fea0003800000 */
.L_x_1582:
[----:B------:R-:W-:Y:S02]  /*5440*/  ULDC.64 UR4, c[0x0][0x208] ;  /* 0x0000820000047ab9 */ /* 0x000fe40000000a00 */
[----:B--2---:R1:W-:Y:S03]  /*5450*/  STG.E.128 desc[UR4][R48.64+0x80], R36 ;  /* 0x0000802430007986 */ /* 0x0043e6000c101d04 */
.L_x_1581:
[----:B------:R-:W-:Y:S05]  /*5460*/  BSYNC B1 ;  /* 0x0000000000017941 */ /* 0x000fea0003800000 */
.L_x_1580:
[----:B------:R-:W-:Y:S01]  /*5470*/  ISETP.NE.AND P3, PT, R94, RZ, PT ;  /* 0x000000ff5e00720c */ /* 0x000fe20003f65270 */
[----:B------:R-:W-:-:S12]  /*5480*/  BSSY B1, `(.L_x_1584) ;  /* 0x0000036000017945 */ /* 0x000fd80003800000 */
[----:B------:R-:W-:Y:S05]  /*5490*/  @!P3 BRA `(.L_x_1585) ;  /* 0x0000000000d0b947 */ /* 0x000fea0003800000 */
[----:B-1234-:R1:W2:Y:S01]  /*54a0*/  LDS.128 R36, [R103+0x25400] ;  /* 0x0254000067247984 */ /* 0x01e2a20000000c00 */
[----:B------:R-:W-:Y:S01]  /*54b0*/  ISETP.GE.AND P3, PT, R233, R116, PT ;  /* 0x00000074e900720c */ /* 0x000fe20003f66270 */
[----:B------:R-:W-:-:S12]  /*54c0*/  BSSY B2, `(.L_x_1586) ;  /* 0x000002f000027945 */ /* 0x000fd80003800000 */
[----:B-1----:R-:W-:Y:S05]  /*54d0*/  @P3 BRA `(.L_x_1587) ;  /* 0x0000000000b43947 */ /* 0x002fea0003800000 */
[----:B------:R-:W-:Y:S02]  /*54e0*/  SHF.R.U64 R50, R44, 0x10, R45 ;  /* 0x000000102c327819 */ /* 0x000fe4000000122d */
[--C-:B------:R-:W-:Y:S02]  /*54f0*/  SHF.R.U64 R44, R46, 0x10, R47.reuse ;  /* 0x000000102e2c7819 */ /* 0x100fe4000000122f */
[----:B------:R-:W-:Y:S02]  /*5500*/  SHF.R.U32.HI R51, RZ, 0x10, R47 ;  /* 0x00000010ff337819 */ /* 0x000fe4000001162f */
[----:B------:R-:W-:Y:S01]  /*5510*/  SHF.R.U32.HI R53, RZ, 0x10, R45 ;  /* 0x00000010ff357819 */ /* 0x000fe2000001162d */
[----:B--2---:R-:W-:Y:S01]  /*5520*/  IMAD.U32 R45, R38, 0x10000, RZ ;  /* 0x00010000262d7824 */ /* 0x004fe200078e00ff */
[----:B------:R-:W-:Y:S02]  /*5530*/  PRMT R119, R119, 0x5410, R50 ;  /* 0x0000541077777816 */ /* 0x000fe40000000032 */
[----:B------:R-:W-:-:S02]  /*5540*/  PRMT R121, R121, 0x5410, R44 ;  /* 0x0000541079797816 */ /* 0x000fc4000000002c */
[----:B------:R-:W-:Y:S02]  /*5550*/  PRMT R122, R122, 0x5410, R51 ;  /* 0x000054107a7a7816 */ /* 0x000fe40000000033 */
[----:B------:R-:W-:Y:S02]  /*5560*/  PRMT R120, R120, 0x5410, R53 ;  /* 0x0000541078787816 */ /* 0x000fe40000000035 */
[----:B------:R-:W-:Y:S01]  /*5570*/  LOP3.LUT R44, R37, 0xffff0000, RZ, 0xc0, !PT ;  /* 0xffff0000252c7812 */ /* 0x000fe200078ec0ff */
[----:B------:R-:W-:Y:S01]  /*5580*/  IMAD.U32 R53, R122, 0x10000, RZ ;  /* 0x000100007a357824 */ /* 0x000fe200078e00ff */
[----:B------:R-:W-:Y:S01]  /*5590*/  LOP3.LUT R52, R121, 0xffff0000, RZ, 0xc0, !PT ;  /* 0xffff000079347812 */ /* 0x000fe200078ec0ff */
[----:B------:R-:W-:Y:S01]  /*55a0*/  IMAD.U32 R51, R120, 0x10000, RZ ;  /* 0x0001000078337824 */ /* 0x000fe200078e00ff */
[----:B------:R-:W-:Y:S01]  /*55b0*/  LOP3.LUT R50, R119, 0xffff0000, RZ, 0xc0, !PT ;  /* 0xffff000077327812 */ /* 0x000fe200078ec0ff */
[----:B------:R-:W-:Y:S01]  /*55c0*/  IMAD.U32 R121, R121, 0x10000, RZ ;  /* 0x0001000079797824 */ /* 0x000fe200078e00ff */
[----:B------:R-:W-:Y:S01]  /*55d0*/  LOP3.LUT R46, R38, 0xffff0000, RZ, 0xc0, !PT ;  /* 0xffff0000262e7812 */ /* 0x000fe200078ec0ff */
[C---:B------:R-:W-:Y:S01]  /*55e0*/  IMAD.U32 R38, R39.reuse, 0x10000, RZ ;  /* 0x0001000027267824 */ /* 0x040fe200078e00ff */
[----:B------:R-:W-:Y:S01]  /*55f0*/  LOP3.LUT R47, R39, 0xffff0000, RZ, 0xc0, !PT ;  /* 0xffff0000272f7812 */ /* 0x000fe200078ec0ff */
[----:B------:R-:W-:-:S02]  /*5600*/  IMAD.U32 R39, R37, 0x10000, RZ ;  /* 0x0001000025277824 */ /* 0x000fc400078e00ff */
[----:B------:R-:W-:Y:S01]  /*5610*/  FMUL.FTZ R54, R44, R52 ;  /* 0x000000342c367220 */ /* 0x000fe20000410000 */
[----:B------:R-:W-:Y:S02]  /*5620*/  IMAD.U32 R37, R36, 0x10000, RZ ;  /* 0x0001000024257824 */ /* 0x000fe400078e00ff */
[-C--:B------:R-:W-:Y:S01]  /*5630*/  FMUL.FTZ R55, R44, R50.reuse ;  /* 0x000000322c377220 */ /* 0x080fe20000410000 */
[----:B------:R-:W-:Y:S01]  /*5640*/  LOP3.LUT R36, R36, 0xffff0000, RZ, 0xc0, !PT ;  /* 0xffff000024247812 */ /* 0x000fe200078ec0ff */
[----:B------:R-:W-:Y:S01]  /*5650*/  FMUL.FTZ R44, R46, R53 ;  /* 0x000000352e2c7220 */ /* 0x000fe20000410000 */
[----:B------:R-:W-:Y:S01]  /*5660*/  LOP3.LUT R122, R122, 0xffff0000, RZ, 0xc0, !PT ;  /* 0xffff00007a7a7812 */ /* 0x000fe200078ec0ff */
[----:B------:R-:W-:Y:S01]  /*5670*/  IMAD.U32 R119, R119, 0x10000, RZ ;  /* 0x0001000077777824 */ /* 0x000fe200078e00ff */
[----:B------:R-:W-:Y:S01]  /*5680*/  LOP3.LUT R120, R120, 0xffff0000, RZ, 0xc0, !PT ;  /* 0xffff000078787812 */ /* 0x000fe200078ec0ff */
[-C--:B------:R-:W-:Y:S01]  /*5690*/  FMUL.FTZ R46, R46, R51.reuse ;  /* 0x000000332e2e7220 */ /* 0x080fe20000410000 */
[C---:B------:R-:W-:Y:S01]  /*56a0*/  FFMA.FTZ R54, R39.reuse, R50, -R54 ;  /* 0x0000003227367223 */ /* 0x040fe20000010836 */
[----:B------:R-:W-:Y:S01]  /*56b0*/  FFMA.FTZ R55, R39, R52, R55 ;  /* 0x0000003427377223 */ /* 0x000fe20000010037 */
[----:B------:R-:W-:Y:S01]  /*56c0*/  FFMA.FTZ R51, R45, R51, -R44 ;  /* 0x000000332d337223 */ /* 0x000fe2000001082c */
[C---:B------:R-:W-:Y:S01]  /*56d0*/  FMUL.FTZ R39, R47.reuse, R122 ;  /* 0x0000007a2f277220 */ /* 0x040fe20000410000 */
[C---:B------:R-:W-:Y:S01]  /*56e0*/  FMUL.FTZ R44, R36.reuse, R121 ;  /* 0x00000079242c7220 */ /* 0x040fe20000410000 */
[-C--:B------:R-:W-:Y:S01]  /*56f0*/  FMUL.FTZ R47, R47, R120.reuse ;  /* 0x000000782f2f7220 */ /* 0x080fe20000410000 */
[-C--:B------:R-:W-:Y:S01]  /*5700*/  FMUL.FTZ R36, R36, R119.reuse ;  /* 0x0000007724247220 */ /* 0x080fe20000410000 */
[C---:B------:R-:W-:Y:S01]  /*5710*/  FFMA.FTZ R39, R38.reuse, R120, -R39 ;  /* 0x0000007826277223 */ /* 0x040fe20000010827 */
[C---:B------:R-:W-:Y:S01]  /*5720*/  FFMA.FTZ R44, R37.reuse, R119, -R44 ;  /* 0x00000077252c7223 */ /* 0x040fe2000001082c */
[----:B------:R-:W-:Y:S01]  /*5730*/  FFMA.FTZ R38, R38, R122, R47 ;  /* 0x0000007a26267223 */ /* 0x000fe2000001002f */
[----:B------:R-:W-:Y:S01]  /*5740*/  FFMA.FTZ R37, R37, R121, R36 ;  /* 0x0000007925257223 */ /* 0x000fe20000010024 */
[----:B------:R-:W-:Y:S01]  /*5750*/  FFMA.FTZ R46, R45, R53, R46 ;  /* 0x000000352d2e7223 */ /* 0x000fe2000001002e */
[----:B------:R-:W-:-:S02]  /*5760*/  F2FP.BF16.F32.PACK_AB R54, R55, R54 ;  /* 0x000000363736723e */ /* 0x000fc400000010ff */
[----:B------:R-:W-:Y:S02]  /*5770*/  F2FP.BF16.F32.PACK_AB R39, R38, R39 ;  /* 0x000000272627723e */ /* 0x000fe400000010ff */
[----:B------:R-:W-:Y:S01]  /*5780*/  F2FP.BF16.F32.PACK_AB R36, R37, R44 ;  /* 0x0000002c2524723e */ /* 0x000fe200000010ff */
[----:B------:R-:W-:Y:S01]  /*5790*/  IMAD.MOV.U32 R37, RZ, RZ, R54 ;  /* 0x000000ffff257224 */ /* 0x000fe200078e0036 */
[----:B------:R-:W-:-:S07]  /*57a0*/  F2FP.BF16.F32.PACK_AB R38, R46, R51 ;  /* 0x000000332e26723e */ /* 0x000fce00000010ff */
.L_x_1587:
[----:B------:R-:W-:Y:S05]  /*57b0*/  BSYNC B2 ;  /* 0x0000000000027941 */ /* 0x000fea0003800000 */
.L_x_1586:
[----:B------:R-:W-:Y:S02]  /*57c0*/  ULDC.64 UR4, c[0x0][0x208] ;  /* 0x0000820000047ab9 */ /* 0x000fe40000000a00 */
[----:B--2---:R1:W-:Y:S03]  /*57d0*/  STG.E.128 desc[UR4][R48.64+0x100], R36 ;  /* 0x0001002430007986 */ /* 0x0043e6000c101d04 */
.L_x_1585:
[----:B------:R-:W-:Y:S05]  /*57e0*/  BSYNC B1 ;  /* 0x0000000000017941 */ /* 0x000fea0003800000 */
.L_x_1584:
[----:B------:R-:W-:-:S13]  /*57f0*/  ISETP.NE.AND P3, PT, R95, RZ, PT ;  /* 0x000000ff5f00720c */ /* 0x000fda0003f65270 */
[----:B------:R-:W-:Y:S05]  /*5800*/  @!P3 BRA `(.L_x_1575) ;  /* 0x0000003000a0b947 */ /* 0x000fea0003800000 */
[----:B-1234-:R1:W2:Y:S01]  /*5810*/  LDS.128 R36, [R103+0x27400] ;  /* 0x0274000067247984 */ /* 0x01e2a20000000c00 */
[----:B------:R-:W-:Y:S01]  /*5820*/  ISETP.GE.AND P3, PT, R235, R116, PT ;  /* 0x00000074eb00720c */ /* 0x000fe20003f66270 */
[----:B------:R-:W-:-:S12]  /*5830*/  BSSY B1, `(.L_x_1588) ;  /* 0x0000030000017945 */ /* 0x000fd80003800000 */
[----:B-1----:R-:W-:Y:S05]  /*5840*/  @P3 BRA `(.L_x_1589) ;  /* 0x0000000000b83947 */ /* 0x002fea0003800000 */
[----:B------:R-:W-:Y:S01]  /*5850*/  SHF.R.U64 R44, R42, 0x10, R43 ;  /* 0x000000102a2c7819 */ /* 0x000fe2000000122b */
[----:B--2---:R-:W-:Y:S01]  /*5860*/  IMAD.U32 R42, R39, 0x10000, RZ ;  /* 0x00010000272a7824 */ /* 0x004fe200078e00ff */
[----:B------:R-:W-:Y:S01]  /*5870*/  SHF.R.U64 R47, R40, 0x10, R41 ;  /* 0x00000010282f7819 */ /* 0x000fe20000001229 */
[----:B------:R-:W-:Y:S01]  /*5880*/  IMAD.U32 R40, R38, 0x10000, RZ ;  /* 0x0001000026287824 */ /* 0x000fe200078e00ff */
[----:B------:R-:W-:Y:S02]  /*5890*/  SHF.R.U32.HI R45, RZ, 0x10, R43 ;  /* 0x00000010ff2d7819 */ /* 0x000fe4000001162b */
[----:B------:R-:W-:Y:S02]  /*58a0*/  SHF.R.U32.HI R46, RZ, 0x10, R41 ;  /* 0x00000010ff2e7819 */ /* 0x000fe40000011629 */
[----:B------:R-:W-:Y:S02]  /*58b0*/  PRMT R117, R117, 0x5410, R44 ;  /* 0x0000541075757816 */ /* 0x000fe4000000002c */
[----:B------:R-:W-:-:S02]  /*58c0*/  PRMT R114, R114, 0x5410, R47 ;  /* 0x0000541072727816 */ /* 0x000fc4000000002f */
[----:B------:R-:W-:Y:S02]  /*58d0*/  PRMT R118, R118, 0x5410, R45 ;  /* 0x0000541076767816 */ /* 0x000fe4000000002d */
[----:B------:R-:W-:Y:S02]  /*58e0*/  LOP3.LUT R43, R39, 0xffff0000, RZ, 0xc0, !PT ;  /* 0xffff0000272b7812 */ /* 0x000fe400078ec0ff */
[----:B------:R-:W-:Y:S01]  /*58f0*/  PRMT R115, R115, 0x5410, R46 ;  /* 0x0000541073737816 */ /* 0x000fe2000000002e */
[----:B------:R-:W-:Y:S01]  /*5900*/  IMAD.U32 R47, R118, 0x10000, RZ ;  /* 0x00010000762f7824 */ /* 0x000fe200078e00ff */
[----:B------:R-:W-:Y:S02]  /*5910*/  LOP3.LUT R39, R37, 0xffff0000, RZ, 0xc0, !PT ;  /* 0xffff000025277812 */ /* 0x000fe400078ec0ff */
[----:B------:R-:W-:Y:S01]  /*5920*/  LOP3.LUT R46, R117, 0xffff0000, RZ, 0xc0, !PT ;  /* 0xffff0000752e7812 */ /* 0x000fe200078ec0ff */
[----:B------:R-:W-:Y:S01]  /*5930*/  IMAD.U32 R45, R115, 0x10000, RZ ;  /* 0x00010000732d7824 */ /* 0x000fe200078e00ff */
[----:B------:R-:W-:Y:S01]  /*5940*/  LOP3.LUT R44, R114, 0xffff0000, RZ, 0xc0, !PT ;  /* 0xffff0000722c7812 */ /* 0x000fe200078ec0ff */
[----:B------:R-:W-:Y:S01]  /*5950*/  IMAD.U32 R117, R117, 0x10000, RZ ;  /* 0x0001000075757824 */ /* 0x000fe200078e00ff */
[----:B------:R-:W-:Y:S01]  /*5960*/  LOP3.LUT R41, R38, 0xffff0000, RZ, 0xc0, !PT ;  /* 0xffff000026297812 */ /* 0x000fe200078ec0ff */
[----:B------:R-:W-:-:S02]  /*5970*/  IMAD.U32 R38, R37, 0x10000, RZ ;  /* 0x0001000025267824 */ /* 0x000fc400078e00ff */
[C---:B------:R-:W-:Y:S01]  /*5980*/  FMUL.FTZ R51, R39.reuse, R46 ;  /* 0x0000002e27337220 */ /* 0x040fe20000410000 */
[C---:B------:R-:W-:Y:S02]  /*5990*/  IMAD.U32 R37, R36.reuse, 0x10000, RZ ;  /* 0x0001000024257824 */ /* 0x040fe400078e00ff */
[-C--:B------:R-:W-:Y:S01]  /*59a0*/  FMUL.FTZ R39, R39, R44.reuse ;  /* 0x0000002c27277220 */ /* 0x080fe20000410000 */
[----:B------:R-:W-:Y:S01]  /*59b0*/  LOP3.LUT R36, R36, 0xffff0000, RZ, 0xc0, !PT ;  /* 0xffff000024247812 */ /* 0x000fe200078ec0ff */
[C---:B------:R-:W-:Y:S01]  /*59c0*/  FMUL.FTZ R53, R41.reuse, R47 ;  /* 0x0000002f29357220 */ /* 0x040fe20000410000 */
[----:B------:R-:W-:Y:S01]  /*59d0*/  LOP3.LUT R118, R118, 0xffff0000, RZ, 0xc0, !PT ;  /* 0xffff000076767812 */ /* 0x000fe200078ec0ff */
[-C--:B------:R-:W-:Y:S01]  /*59e0*/  FMUL.FTZ R41, R41, R45.reuse ;  /* 0x0000002d29297220 */ /* 0x080fe20000410000 */
[----:B------:R-:W-:Y:S01]  /*59f0*/  LOP3.LUT R115, R115, 0xffff0000, RZ, 0xc0, !PT ;  /* 0xffff000073737812 */ /* 0x000fe200078ec0ff */
[----:B------:R-:W-:Y:S02]  /*5a00*/  IMAD.U32 R114, R114, 0x10000, RZ ;  /* 0x0001000072727824 */ /* 0x000fe400078e00ff */
[C---:B------:R-:W-:Y:S01]  /*5a10*/  FFMA.FTZ R51, R38.reuse, R44, -R51 ;  /* 0x0000002c26337223 */ /* 0x040fe20000010833 */
[----:B------:R-:W-:Y:S01]  /*5a20*/  FFMA.FTZ R46, R38, R46, R39 ;  /* 0x0000002e262e7223 */ /* 0x000fe20000010027 */
[----:B------:R-:W-:Y:S01]  /*5a30*/  FFMA.FTZ R53, R40, R45, -R53 ;  /* 0x0000002d28357223 */ /* 0x000fe20000010835 */
[----:B------:R-:W-:Y:S01]  /*5a40*/  FMUL.FTZ R38, R36, R117 ;  /* 0x0000007524267220 */ /* 0x000fe20000410000 */
[----:B------:R-:W-:Y:S01]  /*5a50*/  FFMA.FTZ R40, R40, R47, R41 ;  /* 0x0000002f28287223 */ /* 0x000fe20000010029 */
[C---:B------:R-:W-:Y:S01]  /*5a60*/  FMUL.FTZ R39, R43.reuse, R118 ;  /* 0x000000762b277220 */ /* 0x040fe20000410000 */
[-C--:B------:R-:W-:Y:S01]  /*5a70*/  FMUL.FTZ R36, R36, R114.reuse ;  /* 0x0000007224247220 */ /* 0x080fe20000410000 */
[-C--:B------:R-:W-:Y:S01]  /*5a80*/  FMUL.FTZ R43, R43, R115.reuse ;  /* 0x000000732b2b7220 */ /* 0x080fe20000410000 */
[C---:B------:R-:W-:Y:S01]  /*5a90*/  FFMA.FTZ R38, R37.reuse, R114, -R38 ;  /* 0x0000007225267223 */ /* 0x040fe20000010826 */
[C---:B------:R-:W-:Y:S01]  /*5aa0*/  FFMA.FTZ R39, R42.reuse, R115, -R39 ;  /* 0x000000732a277223 */ /* 0x040fe20000010827 */
[----:B------:R-:W-:Y:S01]  /*5ab0*/  FFMA.FTZ R37, R37, R117, R36 ;  /* 0x0000007525257223 */ /* 0x000fe20000010024 */
[----:B------:R-:W-:Y:S01]  /*5ac0*/  FFMA.FTZ R42, R42, R118, R43 ;  /* 0x000000762a2a7223 */ /* 0x000fe2000001002b */
[----:B------:R-:W-:-:S02]  /*5ad0*/  F2FP.BF16.F32.PACK_AB R46, R46, R51 ;  /* 0x000000332e2e723e */ /* 0x000fc400000010ff */
[----:B------:R-:W-:Y:S02]  /*5ae0*/  F2FP.BF16.F32.PACK_AB R40, R40, R53 ;  /* 0x000000352828723e */ /* 0x000fe400000010ff */
[----:B------:R-:W-:Y:S01]  /*5af0*/  F2FP.BF16.F32.PACK_AB R36, R37, R38 ;  /* 0x000000262524723e */ /* 0x000fe200000010ff */
[----:B------:R-:W-:Y:S01]  /*5b00*/  IMAD.MOV.U32 R37, RZ, RZ, R46 ;  /* 0x000000ffff257224 */ /* 0x000fe200078e002e */
[----:B------:R-:W-:Y:S01]  /*5b10*/  F2FP.BF16.F32.PACK_AB R39, R42, R39 ;  /* 0x000000272a27723e */ /* 0x000fe200000010ff */
[----:B------:R-:W-:-:S07]  /*5b20*/  IMAD.MOV.U32 R38, RZ, RZ, R40 ;  /* 0x000000ffff267224 */ /* 0x000fce00078e0028 */
.L_x_1589:
[----:B------:R-:W-:Y:S05]  /*5b30*/  BSYNC B1 ;  /* 0x0000000000017941 */ /* 0x000fea0003800000 */
.L_x_1588:
[----:B------:R-:W-:Y:S02]  /*5b40*/  ULDC.64 UR4, c[0x0][0x208] ;  /* 0x0000820000047ab9 */ /* 0x000fe40000000a00 */
[----:B--2---:R1:W-:Y:S01]  /*5b50*/  STG.E.128 desc[UR4][R48.64+0x180], R36 ;  /* 0x0001802430007986 */ /* 0x0043e2000c101d04 */
[----:B------:R-:W-:Y:S05]  /*5b60*/  BRA `(.L_x_1575) ;  /* 0x0000002c00c87947 */ /* 0x000fea0003800000 */
.L_x_1551:
        /* <DEDUP_REMOVED lines=16> */
[----:B------:R-:W-:Y:S01]  /*5c70*/  LEA R52, P3, R38, UR4, 0x1 ;  /* 0x0000000426347c11 */ /* 0x000fe2000f8608ff */
[----:B------:R-:W-:Y:S01]  /*5c80*/  IMAD.X R39, R99, 0x1, R32, P2 ;  /* 0x0000000163277824 */ /* 0x000fe200010e0620 */
[----:B------:R-:W-:Y:S01]  /*5c90*/  LEA R56, P2, R36, UR6, 0x1 ;  /* 0x0000000624387c11 */ /* 0x000fe2000f8408ff */
[----:B------:R-:W-:Y:S01]  /*5ca0*/  IMAD.X R37, R109, 0x1, R34, P5 ;  /* 0x000000016d257824 */ /* 0x000fe200028e0622 */
[----:B------:R-:W-:Y:S02]  /*5cb0*/  ISETP.GE.AND P5, PT, R226, R116, PT ;  /* 0x00000074e200720c */ /* 0x000fe40003fa6270 */
[----:B------:R-:W-:-:S02]  /*5cc0*/  CS2R R42, SRZ ;  /* 0x00000000002a7805 */ /* 0x000fc4000001ff00 */
[----:B------:R-:W-:Y:S02]  /*5cd0*/  LEA.HI.X R53, R38, UR5, R39, 0x1, P3 ;  /* 0x0000000526357c11 */ /* 0x000fe400098f0c27 */
[----:B------:R-:W-:Y:S02]  /*5ce0*/  CS2R R40, SRZ ;  /* 0x0000000000287805 */ /* 0x000fe4000001ff00 */
[----:B------:R-:W-:Y:S02]  /*5cf0*/  ISETP.GE.AND P3, PT, R18, R116, PT ;  /* 0x000000741200720c */ /* 0x000fe40003f66270 */
[----:B------:R-:W-:Y:S02]  /*5d00*/  CS2R R38, SRZ ;  /* 0x0000000000267805 */ /* 0x000fe4000001ff00 */
[----:B------:R-:W-:Y:S02]  /*5d10*/  LEA.HI.X R57, R36, UR7, R37, 0x1, P2 ;  /* 0x0000000724397c11 */ /* 0x000fe400090f0c25 */
[----:B------:R-:W-:-:S02]  /*5d20*/  CS2R R36, SRZ ;  /* 0x0000000000247805 */ /* 0x000fc4000001ff00 */
[----:B------:R-:W-:Y:S02]  /*5d30*/  CS2R R50, SRZ ;  /* 0x0000000000327805 */ /* 0x000fe4000001ff00 */
[----:B------:R-:W-:Y:S02]  /*5d40*/  CS2R R48, SRZ ;  /* 0x0000000000307805 */ /* 0x000fe4000001ff00 */
[----:B------:R-:W-:Y:S02]  /*5d50*/  CS2R R46, SRZ ;  /* 0x00000000002e7805 */ /* 0x000fe4000001ff00 */
[----:B------:R-:W-:Y:S01]  /*5d60*/  CS2R R44, SRZ ;  /* 0x00000000002c7805 */ /* 0x000fe2000001ff00 */
[----:B------:R-:W-:Y:S02]  /*5d70*/  ULDC.64 UR8, c[0x0][0x208] ;  /* 0x0000820000087ab9 */ /* 0x000fe40000000a00 */
[----:B------:R0:W5:Y:S04]  /*5d80*/  @!P5 LDG.E.128 R36, desc[UR8][R52.64+0x80] ;  /* 0x000080083424d981 */ /* 0x000168000c1e1d00 */
[----:B------:R0:W5:Y:S04]  /*5d90*/  @!P3 LDG.E.128 R40, desc[UR8][R52.64] ;  /* 0x000000083428b981 */ /* 0x000168000c1e1d00 */
[----:B------:R0:W5:Y:S04]  /*5da0*/  @!P3 LDG.E.128 R48, desc[UR8][R56.64] ;  /* 0x000000083830b981 */ /* 0x000168000c1e1d00 */
[----:B------:R0:W5:Y:S02]  /*5db0*/  @!P5 LDG.E.128 R44, desc[UR8][R56.64+0x80] ;  /* 0x00008008382cd981 */ /* 0x000164000c1e1d00 */
.L_x_1591:
[----:B------:R-:W-:Y:S05]  /*5dc0*/  BSYNC B1 ;  /* 0x0000000000017941 */ /* 0x000fea0003800000 */
.L_x_1590:
        /* <DEDUP_REMOVED lines=19> */
[----:B------:R-:W-:Y:S02]  /*5f00*/  CS2R R64, SRZ ;  /* 0x0000000000407805 */ /* 0x000fe4000001ff00 */
[----:B------:R-:W-:Y:S02]  /*5f10*/  CS2R R62, SRZ ;  /* 0x00000000003e7805 */ /* 0x000fe4000001ff00 */
[----:B------:R-:W-:Y:S02]  /*5f20*/  IADD3.X R109, R34, R109, R26, P2, P5 ;  /* 0x0000006d226d7210 */ /* 0x000fe400017ea41a */
[----:B------:R-:W-:Y:S02]  /*5f30*/  CS2R R60, SRZ ;  /* 0x00000000003c7805 */ /* 0x000fe4000001ff00 */
[----:B------:R-:W-:Y:S01]  /*5f40*/  LEA R68, P5, R71, UR4, 0x1 ;  /* 0x0000000447447c11 */ /* 0x000fe2000f8a08ff */
[----:B------:R-:W-:Y:S01]  /*5f50*/  ULDC.64 UR8, c[0x0][0x208] ;  /* 0x0000820000087ab9 */ /* 0x000fe20000000a00 */
[----:B------:R-:W-:-:S02]  /*5f60*/  LEA R70, P2, R52, UR6, 0x1 ;  /* 0x0000000634467c11 */ /* 0x000fc4000f8408ff */
[----:B------:R-:W-:Y:S02]  /*5f70*/  LEA.HI.X R69, R71, UR5, R54, 0x1, P5 ;  /* 0x0000000547457c11 */ /* 0x000fe4000a8f0c36 */
[----:B------:R-:W-:Y:S02]  /*5f80*/  CS2R R54, SRZ ;  /* 0x0000000000367805 */ /* 0x000fe4000001ff00 */
[----:B------:R-:W-:Y:S02]  /*5f90*/  LEA.HI.X R71, R52, UR7, R109, 0x1, P2 ;  /* 0x0000000734477c11 */ /* 0x000fe400090f0c6d */
[----:B------:R-:W-:Y:S02]  /*5fa0*/  CS2R R52, SRZ ;  /* 0x0000000000347805 */ /* 0x000fe4000001ff00 */
[-C--:B------:R-:W-:Y:S02]  /*5fb0*/  ISETP.GE.AND P5, PT, R18, R116.reuse, PT ;  /* 0x000000741200720c */ /* 0x080fe40003fa6270 */
[----:B------:R-:W-:-:S11]  /*5fc0*/  ISETP.GE.AND P2, PT, R226, R116, PT ;  /* 0x00000074e200720c */ /* 0x000fd60003f46270 */
[----:B------:R0:W5:Y:S04]  /*5fd0*/  @!P5 LDG.E.128 R56, desc[UR8][R68.64] ;  /* 0x000000084438d981 */ /* 0x000168000c1e1d00 */
[----:B------:R0:W5:Y:S04]  /*5fe0*/  @!P2 LDG.E.128 R52, desc[UR8][R68.64+0x80] ;  /* 0x000080084434a981 */ /* 0x000168000c1e1d00 */
[----:B------:R0:W5:Y:S04]  /*5ff0*/  @!P5 LDG.E.128 R64, desc[UR8][R70.64] ;  /* 0x000000084640d981 */ /* 0x000168000c1e1d00 */
[----:B------:R0:W5:Y:S02]  /*6000*/  @!P2 LDG.E.128 R60, desc[UR8][R70.64+0x80] ;  /* 0x00008008463ca981 */ /* 0x000164000c1e1d00 */
.L_x_1593:
[----:B------:R-:W-:Y:S05]  /*6010*/  BSYNC B1 ;  /* 0x0000000000017941 */ /* 0x000fea0003800000 */
.L_x_1592:
[----:B0-----:R-:W2:Y:S01]  /*6020*/  LDL R68, [R1+0x20] ;  /* 0x0000200001447983 */ /* 0x001ea20000100800 */
[----:B-----5:R-:W-:Y:S02]  /*6030*/  IMAD.MOV.U32 R69, RZ, RZ, R39 ;  /* 0x000000ffff457224 */ /* 0x020fe400078e0027 */
[----:B------:R-:W-:Y:S02]  /*6040*/  IMAD.MOV.U32 R70, RZ, RZ, R42 ;  /* 0x000000ffff467224 */ /* 0x000fe400078e002a */
[----:B------:R-:W-:-:S05]  /*6050*/  IMAD.MOV.U32 R71, RZ, RZ, R43 ;  /* 0x000000ffff477224 */ /* 0x000fca00078e002b */
[----:B------:R-:W-:Y:S02]  /*6060*/  PRMT R123, R70, 0x5410, R71 ;  /* 0x00005410467b7816 */ /* 0x000fe40000000047 */
[----:B--2---:R-:W-:Y:S01]  /*6070*/  R2UR UR4, R68 ;  /* 0x00000000440472ca */ /* 0x004fe200000e0000 */
[----:B------:R-:W-:-:S05]  /*6080*/  IMAD.MOV.U32 R68, RZ, RZ, R38 ;  /* 0x000000ffff447224 */ /* 0x000fca00078e0026 */
[----:B------:R-:W-:Y:S01]  /*6090*/  PRMT R134, R69, 0x5410, R68 ;  /* 0x0000541045867816 */ /* 0x000fe20000000044 */
[----:B------:R-:W-:Y:S02]  /*60a0*/  IMAD.MOV.U32 R68, RZ, RZ, R36 ;  /* 0x000000ffff447224 */ /* 0x000fe400078e0024 */
[----:B------:R-:W-:-:S04]  /*60b0*/  IMAD.MOV.U32 R69, RZ, RZ, R37 ;  /* 0x000000ffff457224 */ /* 0x000fc800078e0025 */
[----:B------:R-:W-:Y:S01]  /*60c0*/  UISETP.NE.AND UP0, UPT, UR4, 0x3, UPT ;  /* 0x000000030400788c */ /* 0x000fe2000bf05270 */
[----:B------:R-:W-:Y:S01]  /*60d0*/  PRMT R135, R69, 0x5410, R68 ;  /* 0x0000541045877816 */ /* 0x000fe20000000044 */
[----:B------:R-:W-:Y:S02]  /*60e0*/  IMAD.MOV.U32 R68, RZ, RZ, R40 ;  /* 0x000000ffff447224 */ /* 0x000fe400078e0028 */
[----:B------:R-:W-:Y:S02]  /*60f0*/  IMAD.MOV.U32 R69, RZ, RZ, R41 ;  /* 0x000000ffff457224 */ /* 0x000fe400078e0029 */
[----:B------:R-:W-:-:S03]  /*6100*/  PLOP3.LUT P2, PT, PT, PT, UP0, 0x80, 0x0 ;  /* 0x000000000000781c */ /* 0x000fc60003f4f008 */
        /* <DEDUP_REMOVED lines=39> */
[----:B------:R-:W-:Y:S06]  /*6380*/  @!P2 BRA `(.L_x_1594) ;  /* 0x000000000004a947 */ /* 0x000fec0003800000 */
[----:B------:R-:W-:Y:S01]  /*6390*/  BPT.TRAP 0x1 ;  /* 0x000000040000795c */ /* 0x000fe20000300000 */
.L_x_1594:
[----:B------:R-:W-:Y:S01]  /*63a0*/  IMAD R99, R17, 0x8, R16 ;  /* 0x0000000811637824 */ /* 0x000fe200078e0210 */
[----:B------:R-:W-:Y:S01]  /*63b0*/  SHF.L.U32 R109, R237, 0x1f, RZ ;  /* 0x0000001fed6d7819 */ /* 0x000fe200000006ff */
[----:B------:R-:W0:Y:S01]  /*63c0*/  LDC R117, c[0x0][0x2f4] ;  /* 0x0000bd00ff757b82 */ /* 0x000e220000000800 */
[----:B------:R-:W-:Y:S01]  /*63d0*/  BSSY B1, `(.L_x_1595) ;  /* 0x0000004000017945 */ /* 0x000fe20003800000 */
[----:B------:R-:W-:Y:S01]  /*63e0*/  IMAD.MOV.U32 R111, RZ, RZ, R72 ;  /* 0x000000ffff6f7224 */ /* 0x000fe200078e0048 */
[----:B------:R-:W1:Y:S02]  /*63f0*/  SYNCS.PHASECHK.TRANS64.TRYWAIT P5, [R99+URZ+0x30890], R109 ;  /* 0x0308906d630075a7 */ /* 0x000e6400080a017f */
[----:B-1----:R-:W-:Y:S05]  /*6400*/  @!P5 BRA `(.L_x_1596) ;  /* 0x000002800044d947 */ /* 0x002fea0003800000 */
.L_x_2029:
[----:B------:R-:W-:Y:S05]  /*6410*/  BSYNC B1 ;  /* 0x0000000000017941 */ /* 0x000fea0003800000 */
.L_x_1595:
[----:B------:R-:W2:Y:S01]  /*6420*/  LDC.64 R112, c[0x0][0x300] ;  /* 0x0000c000ff707b82 */ /* 0x000ea20000000a00 */
[----:B------:R-:W-:Y:S01]  /*6430*/  BSSY B1, `(.L_x_1597) ;  /* 0x0000118000017945 */ /* 0x000fe20003800000 */
[----:B0-----:R-:W-:-:S03]  /*6440*/  IMAD.IADD R118, R117, 0x1, -R29 ;  /* 0x0000000175767824 */ /* 0x001fc600078e0a1d */
[----:B------:R-:W-:Y:S05]  /*6450*/  @P4 BRA `(.L_x_1598) ;  /* 0x0000001000544947 */ /* 0x000fea0003800000 */
[----:B------:R-:W-:Y:S01]  /*6460*/  ISETP.NE.AND P4, PT, R30, RZ, PT ;  /* 0x000000ff1e00720c */ /* 0x000fe20003f85270 */
[-C--:B--2---:R-:W-:Y:S01]  /*6470*/  IMAD.WIDE.U32 R114, R23, R112.reuse, R110 ;  /* 0x0000007017727225 */ /* 0x084fe200078e006e */
[----:B------:R-:W-:Y:S01]  /*6480*/  SHF.R.S32.HI R68, RZ, 0x1f, R23 ;  /* 0x0000001fff447819 */ /* 0x000fe20000011417 */
[----:B------:R-:W-:Y:S04]  /*6490*/  BSSY B2, `(.L_x_1599) ;  /* 0x000008a000027945 */ /* 0x000fe80003800000 */
[----:B------:R-:W-:-:S04]  /*64a0*/  IMAD R119, R68, R112, RZ ;  /* 0x0000007044777224 */ /* 0x000fc800078e02ff */
[----:B------:R-:W-:-:S04]  /*64b0*/  IMAD R119, R23, R113, R119 ;  /* 0x0000007117777224 */ /* 0x000fc800078e0277 */
[----:B------:R-:W-:Y:S01]  /*64c0*/  IMAD.IADD R119, R119, 0x1, R115 ;  /* 0x0000000177777824 */ /* 0x000fe200078e0273 */
[----:B------:R-:W-:Y:S06]  /*64d0*/  @!P4 BRA `(.L_x_1600) ;  /* 0x000000080014c947 */ /* 0x000fec0003800000 */
[----:B------:R-:W2:Y:S01]  /*64e0*/  LDL R70, [R1+0x28] ;  /* 0x0000280001467983 */ /* 0x000ea20000100800 */
[----:B------:R-:W-:Y:S01]  /*64f0*/  SEL R68, R29, R118, !P0 ;  /* 0x000000761d447207 */ /* 0x000fe20004000000 */
[C---:B------:R-:W-:Y:S01]  /*6500*/  IMAD.SHL.U32 R71, R23.reuse, 0x40, RZ ;  /* 0x0000004017477824 */ /* 0x040fe200078e00ff */
[----:B------:R-:W-:Y:S01]  /*6510*/  ISETP.GE.AND P4, PT, R18, R116, PT ;  /* 0x000000741200720c */ /* 0x000fe20003f86270 */
[----:B------:R-:W-:Y:S01]  /*6520*/  IMAD.SHL.U32 R72, R23, 0x40, RZ ;  /* 0x0000004017487824 */ /* 0x000fe200078e00ff */
[----:B------:R-:W-:Y:S01]  /*6530*/  SHF.R.S32.HI R69, RZ, 0x1f, R68 ;  /* 0x0000001fff457819 */ /* 0x000fe20000011444 */
[----:B------:R-:W-:Y:S01]  /*6540*/  BSSY B3, `(.L_x_1601) ;  /* 0x0000071000037945 */ /* 0x000fe20003800000 */
[----:B------:R-:W-:Y:S02]  /*6550*/  LOP3.LUT R71, R71, 0x1c0, RZ, 0xc0, !PT ;  /* 0x000001c047477812 */ /* 0x000fe400078ec0ff */
[----:B------:R-:W-:Y:S02]  /*6560*/  LEA.HI R68, R69, R68, RZ, 0x4 ;  /* 0x0000004445447211 */ /* 0x000fe400078f20ff */
[----:B------:R-:W-:-:S02]  /*6570*/  SHF.R.U32.HI R71, RZ, 0x3, R71 ;  /* 0x00000003ff477819 */ /* 0x000fc40000011647 */
[----:B------:R-:W-:-:S04]  /*6580*/  LEA.HI.SX32 R68, R68, R35, 0x1c ;  /* 0x0000002344447211 */ /* 0x000fc800078fe2ff */
[----:B------:R-:W-:Y:S01]  /*6590*/  SHF.R.S32.HI R69, RZ, 0x1f, R68 ;  /* 0x0000001fff457819 */ /* 0x000fe20000011444 */
[----:B------:R-:W-:-:S03]  /*65a0*/  IMAD.SHL.U32 R120, R68, 0x8, RZ ;  /* 0x0000000844787824 */ /* 0x000fc600078e00ff */
[----:B------:R-:W-:Y:S02]  /*65b0*/  LEA.HI R68, R69, R68, RZ, 0x3 ;  /* 0x0000004445447211 */ /* 0x000fe400078f18ff */
[----:B------:R-:W-:-:S03]  /*65c0*/  LOP3.LUT R69, R120, 0x38, RZ, 0xc0, !PT ;  /* 0x0000003878457812 */ /* 0x000fc600078ec0ff */
[----:B------:R-:W-:Y:S01]  /*65d0*/  IMAD.SHL.U32 R68, R68, 0x200, RZ ;  /* 0x0000020044447824 */ /* 0x000fe200078e00ff */
[----:B------:R-:W-:-:S04]  /*65e0*/  LOP3.LUT R69, R69, 0x1c0, R72, 0xf8, !PT ;  /* 0x000001c045457812 */ /* 0x000fc800078ef848 */
[----:B------:R-:W-:Y:S02]  /*65f0*/  LOP3.LUT R68, R68, 0x7ffff000, RZ, 0xc0, !PT ;  /* 0x7ffff00044447812 */ /* 0x000fe400078ec0ff */
[----:B------:R-:W-:-:S04]  /*6600*/  LOP3.LUT R69, R69, R71, RZ, 0x3c, !PT ;  /* 0x0000004745457212 */ /* 0x000fc800078e3cff */
[----:B--2---:R-:W-:-:S05]  /*6610*/  IADD3 R68, R69, R68, R70 ;  /* 0x0000004445447210 */ /* 0x004fca0007ffe046 */
[C---:B------:R-:W-:Y:S02]  /*6620*/  IMAD R72, R17.reuse, 0x4000, R68 ;  /* 0x0000400011487824 */ /* 0x040fe400078e0244 */
[----:B------:R-:W-:Y:S02]  /*6630*/  IMAD R68, R17, 0x4000, R6 ;  /* 0x0000400011447824 */ /* 0x000fe400078e0206 */
[--C-:B------:R-:W-:Y:S02]  /*6640*/  IMAD R72, R72, 0x2, R16.reuse ;  /* 0x0000000248487824 */ /* 0x100fe400078e0210 */
[----:B------:R-:W-:-:S04]  /*6650*/  IMAD R68, R68, 0x2, R16 ;  /* 0x0000000244447824 */ /* 0x000fc800078e0210 */
[----:B------:R-:W0:Y:S04]  /*6660*/  LDS.128 R72, [R72+0x20400] ;  /* 0x0204000048487984 */ /* 0x000e280000000c00 */
[----:B------:R-:W2:Y:S01]  /*6670*/  LDS.128 R68, [R68+0x20400] ;  /* 0x0204000044447984 */ /* 0x000ea20000000c00 */
[----:B------:R-:W-:Y:S05]  /*6680*/  @P4 BRA `(.L_x_1602) ;  /* 0x0000000400704947 */ /* 0x000fea0003800000 */
[--C-:B------:R-:W-:Y:S02]  /*6690*/  SHF.R.U64 R40, R40, 0x10, R41.reuse ;  /* 0x0000001028287819 */ /* 0x100fe40000001229 */
[----:B------:R-:W-:Y:S02]  /*66a0*/  SHF.R.U32.HI R121, RZ, 0x10, R41 ;  /* 0x00000010ff797819 */ /* 0x000fe40000011629 */
[C---:B------:R-:W-:Y:S02]  /*66b0*/  PRMT R40, R122.reuse, 0x5432, R40 ;  /* 0x000054327a287816 */ /* 0x040fe40000000028 */
[----:B------:R-:W-:Y:S02]  /*66c0*/  PRMT R121, R122, 0x5410, R121 ;  /* 0x000054107a797816 */ /* 0x000fe40000000079 */
[----:B------:R-:W-:Y:S02]  /*66d0*/  SHF.R.U32.HI R122, RZ, 0x10, R49 ;  /* 0x00000010ff7a7819 */ /* 0x000fe40000011631 */
[----:B------:R-:W-:-:S02]  /*66e0*/  SHF.R.U64 R41, R42, 0x10, R43 ;  /* 0x000000102a297819 */ /* 0x000fc4000000122b */
[----:B------:R-:W-:Y:S02]  /*66f0*/  SHF.R.U32.HI R42, RZ, 0x10, R43 ;  /* 0x00000010ff2a7819 */ /* 0x000fe4000001162b */
[----:B------:R-:W-:Y:S02]  /*6700*/  SHF.R.U64 R43, R48, 0x10, R49 ;  /* 0x00000010302b7819 */ /* 0x000fe40000001231 */
[--C-:B------:R-:W-:Y:S02]  /*6710*/  SHF.R.U64 R48, R50, 0x10, R51.reuse ;  /* 0x0000001032307819 */ /* 0x100fe40000001233 */
[----:B------:R-:W-:Y:S01]  /*6720*/  SHF.R.U32.HI R49, RZ, 0x10, R51 ;  /* 0x00000010ff317819 */ /* 0x000fe20000011633 */
[----:B--2---:R-:W-:Y:S01]  /*6730*/  IMAD.U32 R51, R69, 0x10000, RZ ;  /* 0x0001000045337824 */ /* 0x004fe200078e00ff */
[----:B------:R-:W-:Y:S02]  /*6740*/  PRMT R122, R125, 0x5432, R122 ;  /* 0x000054327d7a7816 */ /* 0x000fe4000000007a */
[----:B------:R-:W-:-:S02]  /*6750*/  PRMT R41, R123, 0x5410, R41 ;  /* 0x000054107b297816 */ /* 0x000fc40000000029 */
[----:B------:R-:W-:Y:S01]  /*6760*/  PRMT R42, R123, 0x5432, R42 ;  /* 0x000054327b2a7816 */ /* 0x000fe2000000002a */
[----:B------:R-:W-:Y:S01]  /*6770*/  IMAD.U32 R123, R122, 0x10000, RZ ;  /* 0x000100007a7b7824 */ /* 0x000fe200078e00ff */
[C---:B------:R-:W-:Y:S02]  /*6780*/  PRMT R48, R124.reuse, 0x5432, R48 ;  /* 0x000054327c307816 */ /* 0x040fe40000000030 */
[----:B------:R-:W-:Y:S01]  /*6790*/  PRMT R49, R124, 0x5410, R49 ;  /* 0x000054107c317816 */ /* 0x000fe20000000031 */
[----:B0-----:R-:W-:Y:S01]  /*67a0*/  IMAD.U32 R124, R73, 0x10000, RZ ;  /* 0x00010000497c7824 */ /* 0x001fe200078e00ff */
[----:B------:R-:W-:Y:S01]  /*67b0*/  PRMT R43, R125, 0x5410, R43 ;  /* 0x000054107d2b7816 */ /* 0x000fe2000000002b */
[----:B------:R-:W-:Y:S01]  /*67c0*/  IMAD.U32 R125, R121, 0x10000, RZ ;  /* 0x00010000797d7824 */ /* 0x000fe200078e00ff */
[----:B------:R-:W-:Y:S01]  /*67d0*/  LOP3.LUT R122, R122, 0xffff0000, RZ, 0xc0, !PT ;  /* 0xffff00007a7a7812 */ /* 0x000fe200078ec0ff */
[C---:B------:R-:W-:Y:S01]  /*67e0*/  FMUL.FTZ R50, R124.reuse, R123 ;  /* 0x0000007b7c327220 */ /* 0x040fe20000410000 */
[----:B------:R-:W-:Y:S01]  /*67f0*/  LOP3.LUT R73, R73, 0xffff0000, RZ, 0xc0, !PT ;  /* 0xffff000049497812 */ /* 0x000fe200078ec0ff */
[----:B------:R-:W-:-:S02]  /*6800*/  FMUL.FTZ R124, R124, R125 ;  /* 0x0000007d7c7c7220 */ /* 0x000fc40000410000 */
[C---:B------:R-:W-:Y:S02]  /*6810*/  FFMA.FTZ R50, R51.reuse, R125, -R50 ;  /* 0x0000007d33327223 */ /* 0x040fe40000010832 */
[----:B------:R-:W-:Y:S01]  /*6820*/  FFMA.FTZ R51, R51, R123, R124 ;  /* 0x0000007b33337223 */ /* 0x000fe2000001007c */
[----:B------:R-:W-:Y:S01]  /*6830*/  LOP3.LUT R123, R121, 0xffff0000, RZ, 0xc0, !PT ;  /* 0xffff0000797b7812 */ /* 0x000fe200078ec0ff */
[----:B------:R-:W-:Y:S01]  /*6840*/  IMAD.U32 R124, R75, 0x10000, RZ ;  /* 0x000100004b7c7824 */ /* 0x000fe200078e00ff */
[----:B------:R-:W-:Y:S01]  /*6850*/  LOP3.LUT R121, R69, 0xffff0000, RZ, 0xc0, !PT ;  /* 0xffff000045797812 */ /* 0x000fe200078ec0ff */
[----:B------:R-:W-:Y:S01]  /*6860*/  FMUL.FTZ R69, R73, R122 ;  /* 0x0000007a49457220 */ /* 0x000fe20000410000 */
[----:B------:R-:W-:Y:S01]  /*6870*/  LOP3.LUT R75, R75, 0xffff0000, RZ, 0xc0, !PT ;  /* 0xffff00004b4b7812 */ /* 0x000fe200078ec0ff */
[-C--:B------:R-:W-:Y:S02]  /*6880*/  FMUL.FTZ R73, R73, R123.reuse ;  /* 0x0000007b49497220 */ /* 0x080fe40000410000 */
[----:B------:R-:W-:Y:S01]  /*6890*/  FFMA.FTZ R69, R121, R123, -R69 ;  /* 0x0000007b79457223 */ /* 0x000fe20000010845 */
[----:B------:R-:W-:-:S02]  /*68a0*/  IMAD.U32 R123, R49, 0x10000, RZ ;  /* 0x00010000317b7824 */ /* 0x000fc400078e00ff */
[----:B------:R-:W-:Y:S01]  /*68b0*/  FFMA.FTZ R73, R121, R122, R73 ;  /* 0x0000007a79497223 */ /* 0x000fe20000010049 */
[----:B------:R-:W-:Y:S01]  /*68c0*/  IMAD.U32 R122, R71, 0x10000, RZ ;  /* 0x00010000477a7824 */ /* 0x000fe200078e00ff */
[----:B------:R-:W-:Y:S01]  /*68d0*/  LOP3.LUT R49, R49, 0xffff0000, RZ, 0xc0, !PT ;  /* 0xffff000031317812 */ /* 0x000fe200078ec0ff */
[----:B------:R-:W-:Y:S02]  /*68e0*/  IMAD.U32 R121, R42, 0x10000, RZ ;  /* 0x000100002a797824 */ /* 0x000fe400078e00ff */
[----:B------:R-:W-:Y:S01]  /*68f0*/  FMUL.FTZ R125, R124, R123 ;  /* 0x0000007b7c7d7220 */ /* 0x000fe20000410000 */
[----:B------:R-:W-:Y:S01]  /*6900*/  F2FP.BF16.F32.PACK_AB R73, R73, R51 ;  /* 0x000000334949723e */ /* 0x000fe200000010ff */
[----:B------:R-:W-:Y:S01]  /*6910*/  IMAD.U32 R51, R43, 0x10000, RZ ;  /* 0x000100002b337824 */ /* 0x000fe200078e00ff */
[----:B------:R-:W-:Y:S01]  /*6920*/  F2FP.BF16.F32.PACK_AB R69, R69, R50 ;  /* 0x000000324545723e */ /* 0x000fe200000010ff */
[-C--:B------:R-:W-:Y:S01]  /*6930*/  FFMA.FTZ R125, R122, R121.reuse, -R125 ;  /* 0x000000797a7d7223 */ /* 0x080fe2000001087d */
[----:B------:R-:W-:Y:S01]  /*6940*/  FMUL.FTZ R121, R124, R121 ;  /* 0x000000797c797220 */ /* 0x000fe20000410000 */
[----:B------:R-:W-:Y:S01]  /*6950*/  IMAD.U32 R50, R68, 0x10000, RZ ;  /* 0x0001000044327824 */ /* 0x000fe200078e00ff */
[----:B------:R-:W-:-:S02]  /*6960*/  LOP3.LUT R43, R43, 0xffff0000, RZ, 0xc0, !PT ;  /* 0xffff00002b2b7812 */ /* 0x000fc400078ec0ff */
[----:B------:R-:W-:Y:S01]  /*6970*/  FFMA.FTZ R122, R122, R123, R121 ;  /* 0x0000007b7a7a7223 */ /* 0x000fe20000010079 */
[----:B------:R-:W-:Y:S02]  /*6980*/  LOP3.LUT R121, R42, 0xffff0000, RZ, 0xc0, !PT ;  /* 0xffff00002a797812 */ /* 0x000fe400078ec0ff */
[----:B------:R-:W-:Y:S01]  /*6990*/  LOP3.LUT R42, R71, 0xffff0000, RZ, 0xc0, !PT ;  /* 0xffff0000472a7812 */ /* 0x000fe200078ec0ff */
[C---:B------:R-:W-:Y:S01]  /*69a0*/  FMUL.FTZ R71, R75.reuse, R49 ;  /* 0x000000314b477220 */ /* 0x040fe20000410000 */
[----:B------:R-:W-:Y:S01]  /*69b0*/  LOP3.LUT R68, R68, 0xffff0000, RZ, 0xc0, !PT ;  /* 0xffff000044447812 */ /* 0x000fe200078ec0ff */
[-C--:B------:R-:W-:Y:S02]  /*69c0*/  FMUL.FTZ R75, R75, R121.reuse ;  /* 0x000000794b4b7220 */ /* 0x080fe40000410000 */
[----:B------:R-:W-:Y:S01]  /*69d0*/  FFMA.FTZ R71, R42, R121, -R71 ;  /* 0x000000792a477223 */ /* 0x000fe20000010847 */
[----:B------:R-:W-:Y:S02]  /*69e0*/  IMAD.U32 R121, R40, 0x10000, RZ ;  /* 0x0001000028797824 */ /* 0x000fe400078e00ff */
[----:B------:R-:W-:Y:S01]  /*69f0*/  FFMA.FTZ R42, R42, R49, R75 ;  /* 0x000000312a2a7223 */ /* 0x000fe2000001004b */
[----:B------:R-:W-:Y:S01]  /*6a00*/  IMAD.U32 R75, R72, 0x10000, RZ ;  /* 0x00010000484b7824 */ /* 0x000fe200078e00ff */
[----:B------:R-:W-:-:S02]  /*6a10*/  LOP3.LUT R40, R40, 0xffff0000, RZ, 0xc0, !PT ;  /* 0xffff000028287812 */ /* 0x000fc400078ec0ff */
[----:B------:R-:W-:Y:S01]  /*6a20*/  F2FP.BF16.F32.PACK_AB R71, R71, R125 ;  /* 0x0000007d4747723e */ /* 0x000fe200000010ff */
[C---:B------:R-:W-:Y:S01]  /*6a30*/  FMUL.FTZ R49, R75.reuse, R51 ;  /* 0x000000334b317220 */ /* 0x040fe20000410000 */
[-C--:B------:R-:W-:Y:S01]  /*6a40*/  FMUL.FTZ R75, R75, R121.reuse ;  /* 0x000000794b4b7220 */ /* 0x080fe20000410000 */
[----:B------:R-:W-:Y:S02]  /*6a50*/  F2FP.BF16.F32.PACK_AB R42, R42, R122 ;  /* 0x0000007a2a2a723e */ /* 0x000fe400000010ff */
[C---:B------:R-:W-:Y:S01]  /*6a60*/  FFMA.FTZ R49, R50.reuse, R121, -R49 ;  /* 0x0000007932317223 */ /* 0x040fe20000010831 */
[----:B------:R-:W-:Y:S01]  /*6a70*/  FFMA.FTZ R50, R50, R51, R75 ;  /* 0x0000003332327223 */ /* 0x000fe2000001004b */
[----:B------:R-:W-:Y:S01]  /*6a80*/  LOP3.LUT R51, R72, 0xffff0000, RZ, 0xc0, !PT ;  /* 0xffff000048337812 */ /* 0x000fe200078ec0ff */
[----:B------:R-:W-:-:S04]  /*6a90*/  IMAD.U32 R121, R74, 0x10000, RZ ;  /* 0x000100004a797824 */ /* 0x000fc800078e00ff */
        /* <DEDUP_REMOVED lines=21> */
[----:B------:R-:W-:Y:S02]  /*6bf0*/  IMAD.MOV.U32 R68, RZ, RZ, R40 ;  /* 0x000000ffff447224 */ /* 0x000fe400078e0028 */
[----:B------:R-:W-:Y:S01]  /*6c00*/  IMAD.MOV.U32 R72, RZ, RZ, R43 ;  /* 0x000000ffff487224 */ /* 0x000fe200078e002b */
[----:B------:R-:W-:Y:S01]  /*6c10*/  F2FP.BF16.F32.PACK_AB R70, R70, R75 ;  /* 0x0000004b4646723e */ /* 0x000fe200000010ff */
[----:B------:R-:W-:Y:S01]  /*6c20*/  IMAD.MOV.U32 R75, RZ, RZ, R42 ;  /* 0x000000ffff4b7224 */ /* 0x000fe200078e002a */
[----:B------:R-:W-:-:S05]  /*6c30*/  F2FP.BF16.F32.PACK_AB R51, R51, R121 ;  /* 0x000000793333723e */ /* 0x000fca00000010ff */
[----:B------:R-:W-:-:S07]  /*6c40*/  IMAD.MOV.U32 R74, RZ, RZ, R51 ;  /* 0x000000ffff4a7224 */ /* 0x000fce00078e0033 */
.L_x_1602:
[----:B------:R-:W-:Y:S05]  /*6c50*/  BSYNC B3 ;  /* 0x0000000000037941 */ /* 0x000fea0003800000 */
.L_x_1601:
        /* <DEDUP_REMOVED lines=8> */
[----:B------:R-:W-:-:S05]  /*6ce0*/  LEA.HI.X R41, R41, R107, R43, 0x1, P5 ;  /* 0x0000006b29297211 */ /* 0x000fca00028f0c2b */
[----:B--2---:R2:W-:Y:S02]  /*6cf0*/  STG.E.128 desc[UR4][R40.64], R68 ;  /* 0x0000004428007986 */ /* 0x0045e4000c101d04 */
[----:B--2---:R-:W-:-:S04]  /*6d00*/  @!P4 LEA R40, P5, R120, R106, 0x1 ;  /* 0x0000006a7828c211 */ /* 0x004fc800078a08ff */
[----:B------:R-:W-:-:S05]  /*6d10*/  @!P4 LEA.HI.X R41, R120, R107, R42, 0x1, P5 ;  /* 0x0000006b7829c211 */ /* 0x000fca00028f0c2a */
[----:B0-----:R0:W-:Y:S04]  /*6d20*/  @!P4 STG.E.128 desc[UR4][R40.64], R72 ;  /* 0x000000482800c986 */ /* 0x0011e8000c101d04 */
.L_x_1600:
[----:B------:R-:W-:Y:S05]  /*6d30*/  BSYNC B2 ;  /* 0x0000000000027941 */ /* 0x000fea0003800000 */
.L_x_1599:
[----:B------:R-:W-:-:S13]  /*6d40*/  ISETP.NE.AND P4, PT, R93, RZ, PT ;  /* 0x000000ff5d00720c */ /* 0x000fda0003f85270 */
[----:B------:R-:W-:Y:S05]  /*6d50*/  @!P4 BRA `(.L_x_1598) ;  /* 0x000000080014c947 */ /* 0x000fea0003800000 */
[----:B------:R-:W2:Y:S01]  /*6d60*/  LDL R42, [R1+0x28] ;  /* 0x00002800012a7983 */ /* 0x000ea20000100800 */
[----:B0-----:R-:W-:Y:S01]  /*6d70*/  SEL R40, R29, R118, !P1 ;  /* 0x000000761d287207 */ /* 0x001fe20004800000 */
        /* <DEDUP_REMOVED lines=25> */
[----:B------:R-:W-:Y:S01]  /*6f10*/  SHF.R.U64 R38, R38, 0x10, R39 ;  /* 0x0000001026267819 */ /* 0x000fe20000001227 */
[----:B0-----:R-:W-:Y:S01]  /*6f20*/  IMAD.U32 R73, R49, 0x10000, RZ ;  /* 0x0001000031497824 */ /* 0x001fe200078e00ff */
[--C-:B------:R-:W-:Y:S01]  /*6f30*/  SHF.R.U32.HI R69, RZ, 0x10, R45.reuse ;  /* 0x00000010ff457819 */ /* 0x100fe2000001162d */
[----:B--2---:R-:W-:Y:S01]  /*6f40*/  IMAD.U32 R71, R41, 0x10000, RZ ;  /* 0x0001000029477824 */ /* 0x004fe200078e00ff */
        /* <DEDUP_REMOVED lines=88> */
.L_x_1604:
[----:B------:R-:W-:Y:S05]  /*74d0*/  BSYNC B2 ;  /* 0x0000000000027941 */ /* 0x000fea0003800000 */
.L_x_1603:
        /* <DEDUP_REMOVED lines=13> */
.L_x_1598:
[----:B------:R-:W-:Y:S05]  /*75b0*/  BSYNC B1 ;  /* 0x0000000000017941 */ /* 0x000fea0003800000 */
.L_x_1597:
[----:B---3--:R-:W-:Y:S02]  /*75c0*/  VIADD R37, R23, 0x20 ;  /* 0x0000002017257836 */ /* 0x008fe40000000000 */
[-C--:B--2---:R-:W-:Y:S02]  /*75d0*/  IMAD R36, R102, R112.reuse, RZ ;  /* 0x0000007066247224 */ /* 0x084fe400078e02ff */
[----:B------:R-:W-:-:S04]  /*75e0*/  IMAD.WIDE.U32 R110, R37, R112, R110 ;  /* 0x00000070256e7225 */ /* 0x000fc800078e006e */
[----:B------:R-:W-:Y:S01]  /*75f0*/  IMAD R113, R37, R113, R36 ;  /* 0x0000007125717224 */ /* 0x000fe200078e0224 */
[----:B------:R-:W-:Y:S06]  /*7600*/  @P3 BRA `(.L_x_1575) ;  /* 0x0000001400203947 */ /* 0x000fec0003800000 */
[----:B------:R-:W-:Y:S01]  /*7610*/  ISETP.NE.AND P3, PT, R30, RZ, PT ;  /* 0x000000ff1e00720c */ /* 0x000fe20003f65270 */
[----:B------:R-:W-:Y:S01]  /*7620*/  BSSY B1, `(.L_x_1605) ;  /* 0x000008a000017945 */ /* 0x000fe20003800000 */
[----:B------:R-:W-:-:S11]  /*7630*/  IMAD.IADD R48, R111, 0x1, R113 ;  /* 0x000000016f307824 */ /* 0x000fd600078e0271 */
[----:B------:R-:W-:Y:S05]  /*7640*/  @!P3 BRA `(.L_x_1606) ;  /* 0x00000008001cb947 */ /* 0x000fea0003800000 */
[----:B------:R-:W2:Y:S01]  /*7650*/  LDL R38, [R1+0x24] ;  /* 0x0000240001267983 */ /* 0x000ea20000100800 */
[----:B------:R-:W-:Y:S01]  /*7660*/  SEL R36, R29, R118, !P0 ;  /* 0x000000761d247207 */ /* 0x000fe20004000000 */
[C---:B------:R-:W-:Y:S01]  /*7670*/  VIADD R39, R23.reuse, 0x20 ;  /* 0x0000002017277836 */ /* 0x040fe20000000000 */
[----:B------:R-:W-:Y:S01]  /*7680*/  ISETP.GE.AND P4, PT, R18, R116, PT ;  /* 0x000000741200720c */ /* 0x000fe20003f86270 */
[----:B0-----:R-:W-:Y:S01]  /*7690*/  VIADD R40, R23, 0x20 ;  /* 0x0000002017287836 */ /* 0x001fe20000000000 */
[----:B------:R-:W-:Y:S01]  /*76a0*/  SHF.R.S32.HI R37, RZ, 0x1f, R36 ;  /* 0x0000001fff257819 */ /* 0x000fe20000011424 */
[----:B------:R-:W-:Y:S01]  /*76b0*/  IMAD.SHL.U32 R39, R39, 0x40, RZ ;  /* 0x0000004027277824 */ /* 0x000fe200078e00ff */
[----:B------:R-:W-:Y:S01]  /*76c0*/  BSSY B2, `(.L_x_1607) ;  /* 0x0000073000027945 */ /* 0x000fe20003800000 */
[----:B------:R-:W-:Y:S01]  /*76d0*/  IMAD.SHL.U32 R40, R40, 0x40, RZ ;  /* 0x0000004028287824 */ /* 0x000fe200078e00ff */
[----:B------:R-:W-:Y:S02]  /*76e0*/  LEA.HI R36, R37, R36, RZ, 0x4 ;  /* 0x0000002425247211 */ /* 0x000fe400078f20ff */
[----:B------:R-:W-:-:S02]  /*76f0*/  LOP3.LUT R39, R39, 0x1c0, RZ, 0xc0, !PT ;  /* 0x000001c027277812 */ /* 0x000fc400078ec0ff */
[----:B------:R-:W-:Y:S02]  /*7700*/  LEA.HI.SX32 R36, R36, R35, 0x1c ;  /* 0x0000002324247211 */ /* 0x000fe400078fe2ff */
[----:B------:R-:W-:Y:S02]  /*7710*/  LOP3.LUT R40, R40, 0x1c0, RZ, 0xc0, !PT ;  /* 0x000001c028287812 */ /* 0x000fe400078ec0ff */
[----:B------:R-:W-:Y:S01]  /*7720*/  SHF.R.S32.HI R37, RZ, 0x1f, R36 ;  /* 0x0000001fff257819 */ /* 0x000fe20000011424 */
[----:B------:R-:W-:Y:S01]  /*7730*/  IMAD.SHL.U32 R44, R36, 0x8, RZ ;  /* 0x00000008242c7824 */ /* 0x000fe200078e00ff */
[----:B------:R-:W-:Y:S02]  /*7740*/  SHF.R.U32.HI R39, RZ, 0x3, R39 ;  /* 0x00000003ff277819 */ /* 0x000fe40000011627 */
[----:B------:R-:W-:Y:S02]  /*7750*/  LEA.HI R37, R37, R36, RZ, 0x3 ;  /* 0x0000002425257211 */ /* 0x000fe400078f18ff */
[----:B------:R-:W-:-:S02]  /*7760*/  LOP3.LUT R36, R40, 0x38, R44, 0xf8, !PT ;  /* 0x0000003828247812 */ /* 0x000fc400078ef82c */
[----:B------:R-:W-:Y:S01]  /*7770*/  ISETP.GE.AND P3, PT, R44, R117, PT ;  /* 0x000000752c00720c */ /* 0x000fe20003f66270 */
[----:B------:R-:W-:Y:S01]  /*7780*/  IMAD.SHL.U32 R37, R37, 0x200, RZ ;  /* 0x0000020025257824 */ /* 0x000fe200078e00ff */
[----:B------:R-:W-:-:S04]  /*7790*/  LOP3.LUT R36, R36, R39, RZ, 0x3c, !PT ;  /* 0x0000002724247212 */ /* 0x000fc800078e3cff */
[----:B------:R-:W-:-:S04]  /*77a0*/  LOP3.LUT R37, R37, 0x7ffff000, RZ, 0xc0, !PT ;  /* 0x7ffff00025257812 */ /* 0x000fc800078ec0ff */
[----:B--2---:R-:W-:Y:S01]  /*77b0*/  IADD3 R36, R36, R37, R38 ;  /* 0x0000002524247210 */ /* 0x004fe20007ffe026 */
[----:B------:R-:W-:-:S04]  /*77c0*/  IMAD R37, R17, 0x4000, R5 ;  /* 0x0000400011257824 */ /* 0x000fc800078e0205 */
[----:B------:R-:W-:Y:S02]  /*77d0*/  IMAD R39, R17, 0x4000, R36 ;  /* 0x0000400011277824 */ /* 0x000fe400078e0224 */
[--C-:B------:R-:W-:Y:S02]  /*77e0*/  IMAD R37, R37, 0x2, R16.reuse ;  /* 0x0000000225257824 */ /* 0x100fe400078e0210 */
[----:B------:R-:W-:-:S04]  /*77f0*/  IMAD R40, R39, 0x2, R16 ;  /* 0x0000000227287824 */ /* 0x000fc800078e0210 */
[----:B------:R-:W0:Y:S04]  /*7800*/  LDS.128 R36, [R37+0x20400] ;  /* 0x0204000025247984 */ /* 0x000e280000000c00 */
[----:B------:R-:W2:Y:S01]  /*7810*/  LDS.128 R40, [R40+0x20400] ;  /* 0x0204000028287984 */ /* 0x000ea20000000c00 */
[----:B------:R-:W-:Y:S05]  /*7820*/  @P4 BRA `(.L_x_1608) ;  /* 0x0000000400704947 */ /* 0x000fea0003800000 */
[----:B------:R-:W-:Y:S01]  /*7830*/  SHF.R.U32.HI R46, RZ, 0x10, R65 ;  /* 0x00000010ff2e7819 */ /* 0x000fe20000011641 */
[----:B--2---:R-:W-:Y:S01]  /*7840*/  IMAD.U32 R51, R41, 0x10000, RZ ;  /* 0x0001000029337824 */ /* 0x004fe200078e00ff */
[----:B------:R-:W-:Y:S01]  /*7850*/  SHF.R.U32.HI R50, RZ, 0x10, R57 ;  /* 0x00000010ff327819 */ /* 0x000fe20000011639 */
[----:B0-----:R-:W-:Y:S01]  /*7860*/  IMAD.U32 R45, R37, 0x10000, RZ ;  /* 0x00010000252d7824 */ /* 0x001fe200078e00ff */
[----:B------:R-:W-:Y:S01]  /*7870*/  PRMT R47, R133, 0x5432, R46 ;  /* 0x00005432852f7816 */ /* 0x000fe2000000002e */
[----:B------:R-:W-:Y:S01]  /*7880*/  IMAD.U32 R70, R43, 0x10000, RZ ;  /* 0x000100002b467824 */ /* 0x000fe200078e00ff */
[----:B------:R-:W-:Y:S02]  /*7890*/  PRMT R50, R131, 0x5432, R50 ;  /* 0x0000543283327816 */ /* 0x000fe40000000032 */
        /* <DEDUP_REMOVED lines=9> */
[----:B------:R-:W-:Y:S01]  /*7930*/  FFMA.FTZ R46, R45, R46, -R68 ;  /* 0x0000002e2d2e7223 */ /* 0x000fe20000010844 */
[----:B------:R-:W-:Y:S01]  /*7940*/  PRMT R64, R133, 0x5410, R64 ;  /* 0x0000541085407816 */ /* 0x000fe20000000040 */
[----:B------:R-:W-:Y:S01]  /*7950*/  FFMA.FTZ R45, R45, R49, R51 ;  /* 0x000000312d2d7223 */ /* 0x000fe20000010033 */
[----:B------:R-:W-:Y:S01]  /*7960*/  LOP3.LUT R49, R41, 0xffff0000, RZ, 0xc0, !PT ;  /* 0xffff000029317812 */ /* 0x000fe200078ec0ff */
[----:B------:R-:W-:Y:S01]  /*7970*/  IMAD.U32 R57, R40, 0x10000, RZ ;  /* 0x0001000028397824 */ /* 0x000fe200078e00ff */
[----:B------:R-:W-:-:S03]  /*7980*/  PRMT R56, R131, 0x5410, R56 ;  /* 0x0000541083387816 */ /* 0x000fc60000000038 */
[C---:B------:R-:W-:Y:S01]  /*7990*/  FMUL.FTZ R41, R49.reuse, R47 ;  /* 0x0000002f31297220 */ /* 0x040fe20000410000 */
[----:B------:R-:W-:-:S03]  /*79a0*/  FMUL.FTZ R49, R49, R50 ;  /* 0x0000003231317220 */ /* 0x000fc60000410000 */
[C---:B------:R-:W-:Y:S01]  /*79b0*/  FFMA.FTZ R41, R37.reuse, R50, -R41 ;  /* 0x0000003225297223 */ /* 0x040fe20000010829 */
[----:B------:R-:W-:Y:S01]  /*79c0*/  FFMA.FTZ R37, R37, R47, R49 ;  /* 0x0000002f25257223 */ /* 0x000fe20000010031 */
[----:B------:R-:W-:Y:S01]  /*79d0*/  SHF.R.U32.HI R49, RZ, 0x10, R67 ;  /* 0x00000010ff317819 */ /* 0x000fe20000011643 */
[C---:B------:R-:W-:Y:S01]  /*79e0*/  IMAD.U32 R50, R39.reuse, 0x10000, RZ ;  /* 0x0001000027327824 */ /* 0x040fe200078e00ff */
[----:B------:R-:W-:Y:S02]  /*79f0*/  SHF.R.U32.HI R47, RZ, 0x10, R59 ;  /* 0x00000010ff2f7819 */ /* 0x000fe4000001163b */
[----:B------:R-:W-:Y:S02]  /*7a00*/  PRMT R49, R132, 0x5432, R49 ;  /* 0x0000543284317816 */ /* 0x000fe40000000031 */
[----:B------:R-:W-:Y:S02]  /*7a10*/  PRMT R47, R130, 0x5432, R47 ;  /* 0x00005432822f7816 */ /* 0x000fe4000000002f */
[----:B------:R-:W-:Y:S01]  /*7a20*/  LOP3.LUT R39, R39, 0xffff0000, RZ, 0xc0, !PT ;  /* 0xffff000027277812 */ /* 0x000fe200078ec0ff */
[C---:B------:R-:W-:Y:S01]  /*7a30*/  IMAD.U32 R51, R49.reuse, 0x10000, RZ ;  /* 0x0001000031337824 */ /* 0x040fe200078e00ff */
[----:B------:R-:W-:Y:S01]  /*7a40*/  LOP3.LUT R49, R49, 0xffff0000, RZ, 0xc0, !PT ;  /* 0xffff000031317812 */ /* 0x000fe200078ec0ff */
[C---:B------:R-:W-:Y:S01]  /*7a50*/  IMAD.U32 R68, R47.reuse, 0x10000, RZ ;  /* 0x000100002f447824 */ /* 0x040fe200078e00ff */
[----:B------:R-:W-:Y:S01]  /*7a60*/  LOP3.LUT R47, R47, 0xffff0000, RZ, 0xc0, !PT ;  /* 0xffff00002f2f7812 */ /* 0x000fe200078ec0ff */
[-C--:B------:R-:W-:Y:S01]  /*7a70*/  FMUL.FTZ R69, R70, R51.reuse ;  /* 0x0000003346457220 */ /* 0x080fe20000410000 */
[----:B------:R-:W-:Y:S01]  /*7a80*/  SHF.R.U64 R67, R66, 0x10, R67 ;  /* 0x0000001042437819 */ /* 0x000fe20000001243 */
[-C--:B------:R-:W-:Y:S01]  /*7a90*/  FMUL.FTZ R70, R70, R68.reuse ;  /* 0x0000004446467220 */ /* 0x080fe20000410000 */
[----:B------:R-:W-:Y:S01]  /*7aa0*/  SHF.R.U64 R59, R58, 0x10, R59 ;  /* 0x000000103a3b7819 */ /* 0x000fe2000000123b */
[----:B------:R-:W-:Y:S01]  /*7ab0*/  FFMA.FTZ R69, R50, R68, -R69 ;  /* 0x0000004432457223 */ /* 0x000fe20000010845 */
[----:B------:R-:W-:Y:S01]  /*7ac0*/  PRMT R132, R132, 0x5410, R67 ;  /* 0x0000541084847816 */ /* 0x000fe20000000043 */
[----:B------:R-:W-:Y:S01]  /*7ad0*/  FFMA.FTZ R70, R50, R51, R70 ;  /* 0x0000003332467223 */ /* 0x000fe20000010046 */
[----:B------:R-:W-:-:S02]  /*7ae0*/  LOP3.LUT R50, R43, 0xffff0000, RZ, 0xc0, !PT ;  /* 0xffff00002b327812 */ /* 0x000fc400078ec0ff */
[----:B------:R-:W-:Y:S01]  /*7af0*/  PRMT R130, R130, 0x5410, R59 ;  /* 0x0000541082827816 */ /* 0x000fe2000000003b */
[C---:B------:R-:W-:Y:S01]  /*7b00*/  IMAD.U32 R58, R132.reuse, 0x10000, RZ ;  /* 0x00010000843a7824 */ /* 0x040fe200078e00ff */
[----:B------:R-:W-:Y:S01]  /*7b10*/  LOP3.LUT R59, R132, 0xffff0000, RZ, 0xc0, !PT ;  /* 0xffff0000843b7812 */ /* 0x000fe200078ec0ff */
[C---:B------:R-:W-:Y:S01]  /*7b20*/  FMUL.FTZ R43, R50.reuse, R49 ;  /* 0x00000031322b7220 */ /* 0x040fe20000410000 */
[-C--:B------:R-:W-:Y:S01]  /*7b30*/  FMUL.FTZ R50, R50, R47.reuse ;  /* 0x0000002f32327220 */ /* 0x080fe20000410000 */
[----:B------:R-:W-:Y:S02]  /*7b40*/  F2FP.BF16.F32.PACK_AB R41, R41, R46 ;  /* 0x0000002e2929723e */ /* 0x000fe400000010ff */
[C---:B------:R-:W-:Y:S01]  /*7b50*/  FFMA.FTZ R43, R39.reuse, R47, -R43 ;  /* 0x0000002f272b7223 */ /* 0x040fe2000001082b */
[----:B------:R-:W-:Y:S01]  /*7b60*/  FFMA.FTZ R50, R39, R49, R50 ;  /* 0x0000003127327223 */ /* 0x000fe20000010032 */
[----:B------:R-:W-:Y:S01]  /*7b70*/  IMAD.U32 R47, R64, 0x10000, RZ ;  /* 0x00010000402f7824 */ /* 0x000fe200078e00ff */
[----:B------:R-:W-:Y:S01]  /*7b80*/  F2FP.BF16.F32.PACK_AB R45, R37, R45 ;  /* 0x0000002d252d723e */ /* 0x000fe200000010ff */
[C---:B------:R-:W-:Y:S01]  /*7b90*/  IMAD.U32 R49, R56.reuse, 0x10000, RZ ;  /* 0x0001000038317824 */ /* 0x040fe200078e00ff */
[----:B------:R-:W-:Y:S01]  /*7ba0*/  LOP3.LUT R56, R56, 0xffff0000, RZ, 0xc0, !PT ;  /* 0xffff000038387812 */ /* 0x000fe200078ec0ff */
[----:B------:R-:W-:Y:S01]  /*7bb0*/  FMUL.FTZ R51, R57, R47 ;  /* 0x0000002f39337220 */ /* 0x000fe20000410000 */
[----:B------:R-:W-:-:S02]  /*7bc0*/  IMAD.U32 R39, R36, 0x10000, RZ ;  /* 0x0001000024277824 */ /* 0x000fc400078e00ff */
[----:B------:R-:W-:Y:S01]  /*7bd0*/  FMUL.FTZ R57, R57, R49 ;  /* 0x0000003139397220 */ /* 0x000fe20000410000 */
[----:B------:R-:W-:Y:S01]  /*7be0*/  F2FP.BF16.F32.PACK_AB R43, R43, R69 ;  /* 0x000000452b2b723e */ /* 0x000fe200000010ff */
[----:B------:R-:W-:Y:S02]  /*7bf0*/  IMAD.MOV.U32 R37, RZ, RZ, R41 ;  /* 0x000000ffff257224 */ /* 0x000fe400078e0029 */
[C---:B------:R-:W-:Y:S01]  /*7c00*/  FFMA.FTZ R51, R39.reuse, R49, -R51 ;  /* 0x0000003127337223 */ /* 0x040fe20000010833 */
[----:B------:R-:W-:Y:S01]  /*7c10*/  FFMA.FTZ R57, R39, R47, R57 ;  /* 0x0000002f27397223 */ /* 0x000fe20000010039 */
[----:B------:R-:W-:Y:S01]  /*7c20*/  LOP3.LUT R47, R40, 0xffff0000, RZ, 0xc0, !PT ;  /* 0xffff0000282f7812 */ /* 0x000fe200078ec0ff */
[----:B------:R-:W-:Y:S01]  /*7c30*/  IMAD.MOV.U32 R41, RZ, RZ, R45 ;  /* 0x000000ffff297224 */ /* 0x000fe200078e002d */
[----:B------:R-:W-:Y:S02]  /*7c40*/  LOP3.LUT R40, R64, 0xffff0000, RZ, 0xc0, !PT ;  /* 0xffff000040287812 */ /* 0x000fe400078ec0ff */
[----:B------:R-:W-:-:S02]  /*7c50*/  LOP3.LUT R39, R36, 0xffff0000, RZ, 0xc0, !PT ;  /* 0xffff000024277812 */ /* 0x000fc400078ec0ff */
[----:B------:R-:W-:Y:S01]  /*7c60*/  F2FP.BF16.F32.PACK_AB R50, R50, R70 ;  /* 0x000000463232723e */ /* 0x000fe200000010ff */
[C---:B------:R-:W-:Y:S01]  /*7c70*/  FMUL.FTZ R36, R47.reuse, R40 ;  /* 0x000000282f247220 */ /* 0x040fe20000410000 */
[----:B------:R-:W-:-:S03]  /*7c80*/  FMUL.FTZ R47, R47, R56 ;  /* 0x000000382f2f7220 */ /* 0x000fc60000410000 */
[C---:B------:R-:W-:Y:S01]  /*7c90*/  FFMA.FTZ R36, R39.reuse, R56, -R36 ;  /* 0x0000003827247223 */ /* 0x040fe20000010824 */
[----:B------:R-:W-:Y:S01]  /*7ca0*/  FFMA.FTZ R40, R39, R40, R47 ;  /* 0x0000002827287223 */ /* 0x000fe2000001002f */
[C---:B------:R-:W-:Y:S01]  /*7cb0*/  IMAD.U32 R39, R42.reuse, 0x10000, RZ ;  /* 0x000100002a277824 */ /* 0x040fe200078e00ff */
[----:B------:R-:W-:Y:S01]  /*7cc0*/  LOP3.LUT R42, R42, 0xffff0000, RZ, 0xc0, !PT ;  /* 0xffff00002a2a7812 */ /* 0x000fe200078ec0ff */
[----:B------:R-:W-:Y:S01]  /*7cd0*/  IMAD.U32 R56, R130, 0x10000, RZ ;  /* 0x0001000082387824 */ /* 0x000fe200078e00ff */
[----:B------:R-:W-:Y:S01]  /*7ce0*/  F2FP.BF16.F32.PACK_AB R36, R36, R51 ;  /* 0x000000332424723e */ /* 0x000fe200000010ff */
[C---:B------:R-:W-:Y:S02]  /*7cf0*/  IMAD.U32 R47, R38.reuse, 0x10000, RZ ;  /* 0x00010000262f7824 */ /* 0x040fe400078e00ff */
[C---:B------:R-:W-:Y:S01]  /*7d00*/  FMUL.FTZ R64, R39.reuse, R58 ;  /* 0x0000003a27407220 */ /* 0x040fe20000410000 */
[-C--:B------:R-:W-:Y:S01]  /*7d10*/  FMUL.FTZ R49, R39, R56.reuse ;  /* 0x0000003827317220 */ /* 0x080fe20000410000 */
[----:B------:R-:W-:Y:S01]  /*7d20*/  LOP3.LUT R38, R38, 0xffff0000, RZ, 0xc0, !PT ;  /* 0xffff000026267812 */ /* 0x000fe200078ec0ff */
[----:B------:R-:W-:Y:S01]  /*7d30*/  FMUL.FTZ R65, R42, R59 ;  /* 0x0000003b2a417220 */ /* 0x000fe20000410000 */
[C---:B------:R-:W-:Y:S01]  /*7d40*/  FFMA.FTZ R39, R47.reuse, R56, -R64 ;  /* 0x000000382f277223 */ /* 0x040fe20000010840 */
[----:B------:R-:W-:Y:S01]  /*7d50*/  FFMA.FTZ R47, R47, R58, R49 ;  /* 0x0000003a2f2f7223 */ /* 0x000fe20000010031 */
[----:B------:R-:W-:-:S02]  /*7d60*/  LOP3.LUT R49, R130, 0xffff0000, RZ, 0xc0, !PT ;  /* 0xffff000082317812 */ /* 0x000fc400078ec0ff */
[----:B------:R-:W-:-:S03]  /*7d70*/  F2FP.BF16.F32.PACK_AB R40, R40, R57 ;  /* 0x000000392828723e */ /* 0x000fc600000010ff */
[-C--:B------:R-:W-:Y:S01]  /*7d80*/  FMUL.FTZ R56, R42, R49.reuse ;  /* 0x000000312a387220 */ /* 0x080fe20000410000 */
[----:B------:R-:W-:-:S03]  /*7d90*/  FFMA.FTZ R42, R38, R49, -R65 ;  /* 0x00000031262a7223 */ /* 0x000fc60000010841 */
[----:B------:R-:W-:Y:S02]  /*7da0*/  FFMA.FTZ R56, R38, R59, R56 ;  /* 0x0000003b26387223 */ /* 0x000fe40000010038 */
[----:B------:R-:W-:Y:S01]  /*7db0*/  F2FP.BF16.F32.PACK_AB R38, R42, R39 ;  /* 0x000000272a26723e */ /* 0x000fe200000010ff */
[----:B------:R-:W-:Y:S02]  /*7dc0*/  IMAD.MOV.U32 R39, RZ, RZ, R43 ;  /* 0x000000ffff277224 */ /* 0x000fe400078e002b */
[----:B------:R-:W-:Y:S01]  /*7dd0*/  F2FP.BF16.F32.PACK_AB R42, R56, R47 ;  /* 0x0000002f382a723e */ /* 0x000fe200000010ff */
[----:B------:R-:W-:-:S07]  /*7de0*/  IMAD.MOV.U32 R43, RZ, RZ, R50 ;  /* 0x000000ffff2b7224 */ /* 0x000fce00078e0032 */
.L_x_1608:
[----:B------:R-:W-:Y:S05]  /*7df0*/  BSYNC B2 ;  /* 0x0000000000027941 */ /* 0x000fea0003800000 */
.L_x_1607:
[----:B------:R-:W-:Y:S01]  /*7e00*/  IADD3 R45, P4, P5, R88, R110, R90 ;  /* 0x0000006e582d7210 */ /* 0x000fe20007d9e05a */
[----:B------:R-:W-:Y:S01]  /*7e10*/  ULDC.64 UR4, c[0x0][0x208] ;  /* 0x0000820000047ab9 */ /* 0x000fe20000000a00 */
[----:B------:R-:W-:Y:S02]  /*7e20*/  @!P3 SHF.R.S32.HI R49, RZ, 0x1f, R44 ;  /* 0x0000001fff31b819 */ /* 0x000fe4000001142c */
[----:B------:R-:W-:Y:S02]  /*7e30*/  IADD3.X R56, R0, R48, R96, P4, P5 ;  /* 0x0000003000387210 */ /* 0x000fe400027ea460 */
[----:B------:R-:W-:-:S04]  /*7e40*/  @!P3 IADD3 R47, P4, P5, R88, R110, R44 ;  /* 0x0000006e582fb210 */ /* 0x000fc80007d9e02c */
[----:B------:R-:W-:Y:S02]  /*7e50*/  @!P3 IADD3.X R50, R0, R48, R49, P4, P5 ;  /* 0x000000300032b210 */ /* 0x000fe400027ea431 */
[-C--:B------:R-:W-:Y:S02]  /*7e60*/  LEA R44, P4, R45, R106.reuse, 0x1 ;  /* 0x0000006a2d2c7211 */ /* 0x080fe400078808ff */
[----:B------:R-:W-:Y:S02]  /*7e70*/  @!P3 LEA R46, P5, R47, R106, 0x1 ;  /* 0x0000006a2f2eb211 */ /* 0x000fe400078a08ff */
[-C--:B------:R-:W-:Y:S02]  /*7e80*/  LEA.HI.X R45, R45, R107.reuse, R56, 0x1, P4 ;  /* 0x0000006b2d2d7211 */ /* 0x080fe400020f0c38 */
[----:B------:R-:W-:-:S03]  /*7e90*/  @!P3 LEA.HI.X R47, R47, R107, R50, 0x1, P5 ;  /* 0x0000006b2f2fb211 */ /* 0x000fc600028f0c32 */
[----:B0-----:R3:W-:Y:S04]  /*7ea0*/  STG.E.128 desc[UR4][R44.64], R36 ;  /* 0x000000242c007986 */ /* 0x0017e8000c101d04 */
[----:B--2---:R3:W-:Y:S02]  /*7eb0*/  @!P3 STG.E.128 desc[UR4][R46.64], R40 ;  /* 0x000000282e00b986 */ /* 0x0047e4000c101d04 */
.L_x_1606:
[----:B------:R-:W-:Y:S05]  /*7ec0*/  BSYNC B1 ;  /* 0x0000000000017941 */ /* 0x000fea0003800000 */
.L_x_1605:
[----:B------:R-:W-:-:S13]  /*7ed0*/  ISETP.NE.AND P3, PT, R93, RZ, PT ;  /* 0x000000ff5d00720c */ /* 0x000fda0003f65270 */
[----:B------:R-:W-:Y:S05]  /*7ee0*/  @!P3 BRA `(.L_x_1575) ;  /* 0x0000000800e8b947 */ /* 0x000fea0003800000 */
[----:B---3--:R-:W2:Y:S01]  /*7ef0*/  LDL R38, [R1+0x24] ;  /* 0x0000240001267983 */ /* 0x008ea20000100800 */
[----:B------:R-:W-:Y:S01]  /*7f00*/  SEL R118, R29, R118, !P1 ;  /* 0x000000761d767207 */ /* 0x000fe20004800000 */
[C---:B------:R-:W-:Y:S01]  /*7f10*/  VIADD R39, R23.reuse, 0x20 ;  /* 0x0000002017277836 */ /* 0x040fe20000000000 */
[----:B------:R-:W-:Y:S01]  /*7f20*/  IADD3 R45, P3, P4, R88, R110, R92 ;  /* 0x0000006e582d7210 */ /* 0x000fe20007c7e05c */
[----:B------:R-:W-:Y:S01]  /*7f30*/  VIADD R36, R23, 0x20 ;  /* 0x0000002017247836 */ /* 0x000fe20000000000 */
[----:B------:R-:W-:Y:S01]  /*7f40*/  SHF.R.S32.HI R37, RZ, 0x1f, R118 ;  /* 0x0000001fff257819 */ /* 0x000fe20000011476 */
[----:B------:R-:W-:Y:S01]  /*7f50*/  IMAD.SHL.U32 R39, R39, 0x40, RZ ;  /* 0x0000004027277824 */ /* 0x000fe200078e00ff */
[----:B------:R-:W-:Y:S01]  /*7f60*/  IADD3.X R46, R0, R48, R97, P3, P4 ;  /* 0x00000030002e7210 */ /* 0x000fe20001fe8461 */
[----:B------:R-:W-:Y:S01]  /*7f70*/  IMAD.SHL.U32 R36, R36, 0x40, RZ ;  /* 0x0000004024247824 */ /* 0x000fe200078e00ff */
[----:B------:R-:W-:Y:S01]  /*7f80*/  LEA.HI R118, R37, R118, RZ, 0x4 ;  /* 0x0000007625767211 */ /* 0x000fe200078f20ff */
[----:B------:R-:W-:Y:S01]  /*7f90*/  BSSY B1, `(.L_x_1609) ;  /* 0x0000074000017945 */ /* 0x000fe20003800000 */
        /* <DEDUP_REMOVED lines=10> */
[----:B------:R-:W-:Y:S02]  /*8040*/  LOP3.LUT R36, R36, R39, RZ, 0x3c, !PT ;  /* 0x0000002724247212 */ /* 0x000fe400078e3cff */
[----:B------:R-:W-:Y:S02]  /*8050*/  LEA R44, P3, R45, R106, 0x1 ;  /* 0x0000006a2d2c7211 */ /* 0x000fe400078608ff */
[----:B------:R-:W-:Y:S02]  /*8060*/  LOP3.LUT R37, R37, 0x7ffff000, RZ, 0xc0, !PT ;  /* 0x7ffff00025257812 */ /* 0x000fe400078ec0ff */
[----:B------:R-:W-:Y:S02]  /*8070*/  LEA.HI.X R45, R45, R107, R46, 0x1, P3 ;  /* 0x0000006b2d2d7211 */ /* 0x000fe400018f0c2e */
[----:B--2---:R-:W-:Y:S01]  /*8080*/  IADD3 R36, R36, R37, R38 ;  /* 0x0000002524247210 */ /* 0x004fe20007ffe026 */
[----:B------:R-:W-:-:S04]  /*8090*/  IMAD R37, R17, 0x4000, R7 ;  /* 0x0000400011257824 */ /* 0x000fc800078e0207 */
[----:B------:R-:W-:Y:S02]  /*80a0*/  IMAD R39, R17, 0x4000, R36 ;  /* 0x0000400011277824 */ /* 0x000fe400078e0224 */
[--C-:B------:R-:W-:Y:S02]  /*80b0*/  IMAD R37, R37, 0x2, R16.reuse ;  /* 0x0000000225257824 */ /* 0x100fe400078e0210 */
[----:B0-----:R-:W-:-:S04]  /*80c0*/  IMAD R40, R39, 0x2, R16 ;  /* 0x0000000227287824 */ /* 0x001fc800078e0210 */
[----:B------:R-:W0:Y:S04]  /*80d0*/  LDS.128 R36, [R37+0x20400] ;  /* 0x0204000025247984 */ /* 0x000e280000000c00 */
[----:B------:R-:W2:Y:S01]  /*80e0*/  LDS.128 R40, [R40+0x20400] ;  /* 0x0204000028287984 */ /* 0x000ea20000000c00 */
[----:B------:R-:W-:Y:S05]  /*80f0*/  @P4 BRA `(.L_x_1610) ;  /* 0x0000000400744947 */ /* 0x000fea0003800000 */
[--C-:B------:R-:W-:Y:S01]  /*8100*/  SHF.R.U64 R50, R60, 0x10, R61.reuse ;  /* 0x000000103c327819 */ /* 0x100fe2000000123d */
[----:B0-----:R-:W-:Y:S01]  /*8110*/  IMAD.U32 R58, R39, 0x10000, RZ ;  /* 0x00010000273a7824 */ /* 0x001fe200078e00ff */
[----:B------:R-:W-:Y:S01]  /*8120*/  SHF.R.U32.HI R60, RZ, 0x10, R61 ;  /* 0x00000010ff3c7819 */ /* 0x000fe2000001163d */
[----:B--2---:R-:W-:Y:S01]  /*8130*/  IMAD.U32 R61, R41, 0x10000, RZ ;  /* 0x00010000293d7824 */ /* 0x004fe200078e00ff */
[--C-:B------:R-:W-:Y:S01]  /*8140*/  SHF.R.U64 R49, R52, 0x10, R53.reuse ;  /* 0x0000001034317819 */ /* 0x100fe20000001235 */
[----:B------:R-:W-:Y:S01]  /*8150*/  IMAD.U32 R52, R37, 0x10000, RZ ;  /* 0x0001000025347824 */ /* 0x000fe200078e00ff */
[----:B------:R-:W-:Y:S01]  /*8160*/  SHF.R.U32.HI R53, RZ, 0x10, R53 ;  /* 0x00000010ff357819 */ /* 0x000fe20000011635 */
[----:B------:R-:W-:Y:S01]  /*8170*/  IMAD.U32 R57, R38, 0x10000, RZ ;  /* 0x0001000026397824 */ /* 0x000fe200078e00ff */
[----:B------:R-:W-:Y:S02]  /*8180*/  PRMT R60, R127, 0x5432, R60 ;  /* 0x000054327f3c7816 */ /* 0x000fe4000000003c */
[----:B------:R-:W-:-:S02]  /*8190*/  PRMT R49, R128, 0x5432, R49 ;  /* 0x0000543280317816 */ /* 0x000fc40000000031 */
[----:B------:R-:W-:Y:S01]  /*81a0*/  PRMT R128, R128, 0x5410, R53 ;  /* 0x0000541080807816 */ /* 0x000fe20000000035 */
[----:B------:R-:W-:Y:S01]  /*81b0*/  IMAD.U32 R64, R60, 0x10000, RZ ;  /* 0x000100003c407824 */ /* 0x000fe200078e00ff */
[----:B------:R-:W-:Y:S01]  /*81c0*/  SHF.R.U64 R51, R62, 0x10, R63 ;  /* 0x000000103e337819 */ /* 0x000fe2000000123f */
[----:B------:R-:W-:Y:S01]  /*81d0*/  IMAD.U32 R62, R43, 0x10000, RZ ;  /* 0x000100002b3e7824 */ /* 0x000fe200078e00ff */
[----:B------:R-:W-:Y:S01]  /*81e0*/  PRMT R127, R127, 0x5410, R50 ;  /* 0x000054107f7f7816 */ /* 0x000fe20000000032 */
[----:B------:R-:W-:Y:S01]  /*81f0*/  IMAD.U32 R50, R128, 0x10000, RZ ;  /* 0x0001000080327824 */ /* 0x000fe200078e00ff */
[----:B------:R-:W-:Y:S01]  /*8200*/  SHF.R.U64 R46, R54, 0x10, R55 ;  /* 0x00000010362e7819 */ /* 0x000fe20000001237 */
[C---:B------:R-:W-:Y:S01]  /*8210*/  FMUL.FTZ R53, R61.reuse, R64 ;  /* 0x000000403d357220 */ /* 0x040fe20000410000 */
[----:B------:R-:W-:Y:S01]  /*8220*/  SHF.R.U32.HI R63, RZ, 0x10, R63 ;  /* 0x00000010ff3f7819 */ /* 0x000fe2000001163f */
[-C--:B------:R-:W-:Y:S01]  /*8230*/  FMUL.FTZ R61, R61, R50.reuse ;  /* 0x000000323d3d7220 */ /* 0x080fe20000410000 */
[----:B------:R-:W-:Y:S01]  /*8240*/  SHF.R.U32.HI R54, RZ, 0x10, R55 ;  /* 0x00000010ff367819 */ /* 0x000fe20000011637 */
[C---:B------:R-:W-:Y:S01]  /*8250*/  FFMA.FTZ R50, R52.reuse, R50, -R53 ;  /* 0x0000003234327223 */ /* 0x040fe20000010835 */
[----:B------:R-:W-:Y:S01]  /*8260*/  PRMT R46, R129, 0x5432, R46 ;  /* 0x00005432812e7816 */ /* 0x000fe2000000002e */
[----:B------:R-:W-:Y:S01]  /*8270*/  FFMA.FTZ R52, R52, R64, R61 ;  /* 0x0000004034347223 */ /* 0x000fe2000001003d */
[----:B------:R-:W-:-:S02]  /*8280*/  PRMT R63, R126, 0x5432, R63 ;  /* 0x000054327e3f7816 */ /* 0x000fc4000000003f */
[----:B------:R-:W-:Y:S01]  /*8290*/  LOP3.LUT R56, R41, 0xffff0000, RZ, 0xc0, !PT ;  /* 0xffff000029387812 */ /* 0x000fe200078ec0ff */
[----:B------:R-:W-:Y:S01]  /*82a0*/  IMAD.U32 R41, R40, 0x10000, RZ ;  /* 0x0001000028297824 */ /* 0x000fe200078e00ff */
[----:B------:R-:W-:Y:S01]  /*82b0*/  PRMT R129, R129, 0x5410, R54 ;  /* 0x0000541081817816 */ /* 0x000fe20000000036 */
[----:B------:R-:W-:Y:S01]  /*82c0*/  IMAD.U32 R65, R63, 0x10000, RZ ;  /* 0x000100003f417824 */ /* 0x000fe200078e00ff */
[----:B------:R-:W-:Y:S02]  /*82d0*/  LOP3.LUT R60, R60, 0xffff0000, RZ, 0xc0, !PT ;  /* 0xffff00003c3c7812 */ /* 0x000fe400078ec0ff */
[----:B------:R-:W-:Y:S01]  /*82e0*/  LOP3.LUT R53, R128, 0xffff0000, RZ, 0xc0, !PT ;  /* 0xffff000080357812 */ /* 0x000fe200078ec0ff */
[----:B------:R-:W-:Y:S01]  /*82f0*/  IMAD.U32 R61, R129, 0x10000, RZ ;  /* 0x00010000813d7824 */ /* 0x000fe200078e00ff */
[----:B------:R-:W-:Y:S01]  /*8300*/  LOP3.LUT R55, R37, 0xffff0000, RZ, 0xc0, !PT ;  /* 0xffff000025377812 */ /* 0x000fe200078ec0ff */
[CC--:B------:R-:W-:Y:S01]  /*8310*/  FMUL.FTZ R54, R56.reuse, R60.reuse ;  /* 0x0000003c38367220 */ /* 0x0c0fe20000410000 */
[----:B------:R-:W-:Y:S01]  /*8320*/  LOP3.LUT R43, R43, 0xffff0000, RZ, 0xc0, !PT ;  /* 0xffff00002b2b7812 */ /* 0x000fe200078ec0ff */
[----:B------:R-:W-:Y:S01]  /*8330*/  FMUL.FTZ R56, R56, R53 ;  /* 0x0000003538387220 */ /* 0x000fe20000410000 */
[C---:B------:R-:W-:Y:S01]  /*8340*/  FMUL.FTZ R67, R62.reuse, R65 ;  /* 0x000000413e437220 */ /* 0x040fe20000410000 */
[----:B------:R-:W-:Y:S01]  /*8350*/  LOP3.LUT R64, R63, 0xffff0000, RZ, 0xc0, !PT ;  /* 0xffff00003f407812 */ /* 0x000fe200078ec0ff */
[C---:B------:R-:W-:Y:S01]  /*8360*/  FFMA.FTZ R53, R55.reuse, R53, -R54 ;  /* 0x0000003537357223 */ /* 0x040fe20000010836 */
[-C--:B------:R-:W-:Y:S01]  /*8370*/  FMUL.FTZ R62, R62, R61.reuse ;  /* 0x0000003d3e3e7220 */ /* 0x080fe20000410000 */
[----:B------:R-:W-:Y:S01]  /*8380*/  FFMA.FTZ R55, R55, R60, R56 ;  /* 0x0000003c37377223 */ /* 0x000fe20000010038 */
[----:B------:R-:W-:Y:S01]  /*8390*/  LOP3.LUT R60, R129, 0xffff0000, RZ, 0xc0, !PT ;  /* 0xffff0000813c7812 */ /* 0x000fe200078ec0ff */
[C---:B------:R-:W-:Y:S01]  /*83a0*/  FFMA.FTZ R54, R58.reuse, R61, -R67 ;  /* 0x0000003d3a367223 */ /* 0x040fe20000010843 */
[----:B------:R-:W-:Y:S01]  /*83b0*/  LOP3.LUT R39, R39, 0xffff0000, RZ, 0xc0, !PT ;  /* 0xffff000027277812 */ /* 0x000fe200078ec0ff */
[----:B------:R-:W-:Y:S01]  /*83c0*/  FFMA.FTZ R58, R58, R65, R62 ;  /* 0x000000413a3a7223 */ /* 0x000fe2000001003e */
[----:B------:R-:W-:Y:S01]  /*83d0*/  FMUL.FTZ R66, R43, R64 ;  /* 0x000000402b427220 */ /* 0x000fe20000410000 */
[----:B------:R-:W-:-:S02]  /*83e0*/  IMAD.U32 R62, R127, 0x10000, RZ ;  /* 0x000100007f3e7824 */ /* 0x000fc400078e00ff */
[-C--:B------:R-:W-:Y:S01]  /*83f0*/  FMUL.FTZ R68, R43, R60.reuse ;  /* 0x0000003c2b447220 */ /* 0x080fe20000410000 */
[----:B------:R-:W-:Y:S01]  /*8400*/  IMAD.U32 R56, R49, 0x10000, RZ ;  /* 0x0001000031387824 */ /* 0x000fe200078e00ff */
[----:B------:R-:W-:Y:S01]  /*8410*/  LOP3.LUT R40, R40, 0xffff0000, RZ, 0xc0, !PT ;  /* 0xffff000028287812 */ /* 0x000fe200078ec0ff */
[----:B------:R-:W-:Y:S01]  /*8420*/  FFMA.FTZ R43, R39, R60, -R66 ;  /* 0x0000003c272b7223 */ /* 0x000fe20000010842 */
[----:B------:R-:W-:Y:S01]  /*8430*/  LOP3.LUT R127, R127, 0xffff0000, RZ, 0xc0, !PT ;  /* 0xffff00007f7f7812 */ /* 0x000fe200078ec0ff */
[----:B------:R-:W-:Y:S01]  /*8440*/  FMUL.FTZ R60, R41, R62 ;  /* 0x0000003e293c7220 */ /* 0x000fe20000410000 */
[----:B------:R-:W-:Y:S01]  /*8450*/  LOP3.LUT R49, R49, 0xffff0000, RZ, 0xc0, !PT ;  /* 0xffff000031317812 */ /* 0x000fe200078ec0ff */
[----:B------:R-:W-:Y:S01]  /*8460*/  IMAD.U32 R37, R36, 0x10000, RZ ;  /* 0x0001000024257824 */ /* 0x000fe200078e00ff */
[----:B------:R-:W-:Y:S01]  /*8470*/  PRMT R51, R126, 0x5410, R51 ;  /* 0x000054107e337816 */ /* 0x000fe20000000033 */
[----:B------:R-:W-:Y:S01]  /*8480*/  FMUL.FTZ R41, R41, R56 ;  /* 0x0000003829297220 */ /* 0x000fe20000410000 */
[----:B------:R-:W-:Y:S01]  /*8490*/  LOP3.LUT R36, R36, 0xffff0000, RZ, 0xc0, !PT ;  /* 0xffff000024247812 */ /* 0x000fe200078ec0ff */
[----:B------:R-:W-:Y:S01]  /*84a0*/  FMUL.FTZ R61, R40, R127 ;  /* 0x0000007f283d7220 */ /* 0x000fe20000410000 */
[----:B------:R-:W-:Y:S01]  /*84b0*/  LOP3.LUT R59, R38, 0xffff0000, RZ, 0xc0, !PT ;  /* 0xffff0000263b7812 */ /* 0x000fe200078ec0ff */
[----:B------:R-:W-:Y:S01]  /*84c0*/  FMUL.FTZ R63, R40, R49 ;  /* 0x00000031283f7220 */ /* 0x000fe20000410000 */
[----:B------:R-:W-:-:S02]  /*84d0*/  IMAD.U32 R38, R42, 0x10000, RZ ;  /* 0x000100002a267824 */ /* 0x000fc400078e00ff */
[C---:B------:R-:W-:Y:S01]  /*84e0*/  FFMA.FTZ R60, R37.reuse, R56, -R60 ;  /* 0x00000038253c7223 */ /* 0x040fe2000001083c */
[----:B------:R-:W-:Y:S01]  /*84f0*/  FFMA.FTZ R41, R37, R62, R41 ;  /* 0x0000003e25297223 */ /* 0x000fe20000010029 */
[C---:B------:R-:W-:Y:S01]  /*8500*/  IMAD.U32 R40, R51.reuse, 0x10000, RZ ;  /* 0x0001000033287824 */ /* 0x040fe200078e00ff */
[----:B------:R-:W-:Y:S01]  /*8510*/  LOP3.LUT R42, R42, 0xffff0000, RZ, 0xc0, !PT ;  /* 0xffff00002a2a7812 */ /* 0x000fe200078ec0ff */
[----:B------:R-:W-:Y:S01]  /*8520*/  IMAD.U32 R37, R46, 0x10000, RZ ;  /* 0x000100002e257824 */ /* 0x000fe200078e00ff */
[----:B------:R-:W-:Y:S01]  /*8530*/  LOP3.LUT R51, R51, 0xffff0000, RZ, 0xc0, !PT ;  /* 0xffff000033337812 */ /* 0x000fe200078ec0ff */
[----:B------:R-:W-:Y:S01]  /*8540*/  FFMA.FTZ R61, R36, R49, -R61 ;  /* 0x00000031243d7223 */ /* 0x000fe2000001083d */
[----:B------:R-:W-:Y:S01]  /*8550*/  LOP3.LUT R46, R46, 0xffff0000, RZ, 0xc0, !PT ;  /* 0xffff00002e2e7812 */ /* 0x000fe200078ec0ff */
[C---:B------:R-:W-:Y:S01]  /*8560*/  FMUL.FTZ R56, R38.reuse, R40 ;  /* 0x0000002826387220 */ /* 0x040fe20000410000 */
[----:B------:R-:W-:Y:S01]  /*8570*/  FMUL.FTZ R49, R38, R37 ;  /* 0x0000002526317220 */ /* 0x000fe20000410000 */
[----:B------:R-:W-:Y:S01]  /*8580*/  FFMA.FTZ R39, R39, R64, R68 ;  /* 0x0000004027277223 */ /* 0x000fe20000010044 */
[C---:B------:R-:W-:Y:S01]  /*8590*/  FMUL.FTZ R38, R42.reuse, R51 ;  /* 0x000000332a267220 */ /* 0x040fe20000410000 */
[-C--:B------:R-:W-:Y:S01]  /*85a0*/  FMUL.FTZ R42, R42, R46.reuse ;  /* 0x0000002e2a2a7220 */ /* 0x080fe20000410000 */
[----:B------:R-:W-:Y:S01]  /*85b0*/  FFMA.FTZ R56, R57, R37, -R56 ;  /* 0x0000002539387223 */ /* 0x000fe20000010838 */
[----:B------:R-:W-:Y:S01]  /*85c0*/  FFMA.FTZ R36, R36, R127, R63 ;  /* 0x0000007f24247223 */ /* 0x000fe2000001003f */
[----:B------:R-:W-:Y:S01]  /*85d0*/  FFMA.FTZ R37, R59, R46, -R38 ;  /* 0x0000002e3b257223 */ /* 0x000fe20000010826 */
[----:B------:R-:W-:Y:S01]  /*85e0*/  F2FP.BF16.F32.PACK_AB R43, R43, R54 ;  /* 0x000000362b2b723e */ /* 0x000fe200000010ff */
[----:B------:R-:W-:Y:S01]  /*85f0*/  FFMA.FTZ R49, R57, R40, R49 ;  /* 0x0000002839317223 */ /* 0x000fe20000010031 */
[----:B------:R-:W-:Y:S01]  /*8600*/  FFMA.FTZ R42, R59, R51, R42 ;  /* 0x000000333b2a7223 */ /* 0x000fe2000001002a */
[----:B------:R-:W-:-:S02]  /*8610*/  F2FP.BF16.F32.PACK_AB R50, R53, R50 ;  /* 0x000000323532723e */ /* 0x000fc400000010ff */
[----:B------:R-:W-:Y:S02]  /*8620*/  F2FP.BF16.F32.PACK_AB R52, R55, R52 ;  /* 0x000000343734723e */ /* 0x000fe400000010ff */
[----:B------:R-:W-:Y:S01]  /*8630*/  F2FP.BF16.F32.PACK_AB R58, R39, R58 ;  /* 0x0000003a273a723e */ /* 0x000fe200000010ff */
[----:B------:R-:W-:Y:S01]  /*8640*/  IMAD.MOV.U32 R39, RZ, RZ, R43 ;  /* 0x000000ffff277224 */ /* 0x000fe200078e002b */
[----:B------:R-:W-:Y:S02]  /*8650*/  F2FP.BF16.F32.PACK_AB R61, R61, R60 ;  /* 0x0000003c3d3d723e */ /* 0x000fe400000010ff */
[----:B------:R-:W-:Y:S01]  /*8660*/  F2FP.BF16.F32.PACK_AB R40, R36, R41 ;  /* 0x000000292428723e */ /* 0x000fe200000010ff */
[----:B------:R-:W-:Y:S01]  /*8670*/  IMAD.MOV.U32 R41, RZ, RZ, R52 ;  /* 0x000000ffff297224 */ /* 0x000fe200078e0034 */
[----:B------:R-:W-:Y:S01]  /*8680*/  F2FP.BF16.F32.PACK_AB R38, R37, R56 ;  /* 0x000000382526723e */ /* 0x000fe200000010ff */
[----:B------:R-:W-:Y:S01]  /*8690*/  IMAD.MOV.U32 R36, RZ, RZ, R61 ;  /* 0x000000ffff247224 */ /* 0x000fe200078e003d */
[----:B------:R-:W-:Y:S01]  /*86a0*/  F2FP.BF16.F32.PACK_AB R42, R42, R49 ;  /* 0x000000312a2a723e */ /* 0x000fe200000010ff */
[----:B------:R-:W-:-:S02]  /*86b0*/  IMAD.MOV.U32 R37, RZ, RZ, R50 ;  /* 0x000000ffff257224 */ /* 0x000fc400078e0032 */
[----:B------:R-:W-:-:S07]  /*86c0*/  IMAD.MOV.U32 R43, RZ, RZ, R58 ;  /* 0x000000ffff2b7224 */ /* 0x000fce00078e003a */
.L_x_1610:
[----:B------:R-:W-:Y:S05]  /*86d0*/  BSYNC B1 ;  /* 0x0000000000017941 */ /* 0x000fea0003800000 */
.L_x_1609:
[----:B------:R-:W-:Y:S01]  /*86e0*/  ISETP.GE.AND P3, PT, R47, R117, PT ;  /* 0x000000752f00720c */ /* 0x000fe20003f66270 */
[----:B------:R-:W-:Y:S02]  /*86f0*/  ULDC.64 UR4, c[0x0][0x208] ;  /* 0x0000820000047ab9 */ /* 0x000fe40000000a00 */
[----:B0-----:R4:W-:Y:S10]  /*8700*/  STG.E.128 desc[UR4][R44.64], R36 ;  /* 0x000000242c007986 */ /* 0x0019f4000c101d04 */
[----:B------:R-:W-:Y:S05]  /*8710*/  @P3 BRA `(.L_x_1575) ;  /* 0x0000000000dc3947 */ /* 0x000fea0003800000 */
[--C-:B------:R-:W-:Y:S01]  /*8720*/  IADD3 R110, P3, P4, R88, R110, R47.reuse ;  /* 0x0000006e586e7210 */ /* 0x100fe20007c7e02f */
[----:B------:R-:W-:Y:S01]  /*8730*/  ULDC.64 UR4, c[0x0][0x208] ;  /* 0x0000820000047ab9 */ /* 0x000fe20000000a00 */
[----:B------:R-:W-:-:S04]  /*8740*/  SHF.R.S32.HI R47, RZ, 0x1f, R47 ;  /* 0x0000001fff2f7819 */ /* 0x000fc8000001142f */
[----:B------:R-:W-:Y:S02]  /*8750*/  IADD3.X R48, R0, R48, R47, P3, P4 ;  /* 0x0000003000307210 */ /* 0x000fe40001fe842f */
[----:B------:R-:W-:-:S04]  /*8760*/  LEA R106, P3, R110, R106, 0x1 ;  /* 0x0000006a6e6a7211 */ /* 0x000fc800078608ff */
[----:B------:R-:W-:-:S05]  /*8770*/  LEA.HI.X R107, R110, R107, R48, 0x1, P3 ;  /* 0x0000006b6e6b7211 */ /* 0x000fca00018f0c30 */
[----:B--2---:R0:W-:Y:S01]  /*8780*/  STG.E.128 desc[UR4][R106.64], R40 ;  /* 0x000000286a007986 */ /* 0x0041e2000c101d04 */
[----:B------:R-:W-:Y:S05]  /*8790*/  BRA `(.L_x_1575) ;  /* 0x0000000000bc7947 */ /* 0x000fea0003800000 */
.L_x_1550:
[----:B------:R-:W2:Y:S02]  /*87a0*/  LDL R36, [R1+0x20] ;  /* 0x0000200001247983 */ /* 0x000ea40000100800 */
[----:B--2---:R-:W-:-:S13]  /*87b0*/  R2UR UR4, R36 ;  /* 0x00000000240472ca */ /* 0x004fda00000e0000 */
[----:B------:R-:W-:-:S06]  /*87c0*/  UISETP.NE.AND UP0, UPT, UR4, 0x3, UPT ;  /* 0x000000030400788c */ /* 0x000fcc000bf05270 */
[----:B------:R-:W-:-:S13]  /*87d0*/  PLOP3.LUT P2, PT, PT, PT, UP0, 0x80, 0x0 ;  /* 0x000000000000781c */ /* 0x000fda0003f4f008 */
[----:B------:R-:W-:Y:S05]  /*87e0*/  @!P2 BRA `(.L_x_1611) ;  /* 0x000000000004a947 */ /* 0x000fea0003800000 */
[----:B------:R-:W-:Y:S01]  /*87f0*/  BPT.TRAP 0x1 ;  /* 0x000000040000795c */ /* 0x000fe20000300000 */
.L_x_1611:
[----:B------:R-:W-:Y:S01]  /*8800*/  IMAD R99, R17, 0x8, R16 ;  /* 0x0000000811637824 */ /* 0x000fe200078e0210 */
[----:B------:R-:W-:Y:S01]  /*8810*/  SHF.L.U32 R109, R237, 0x1f, RZ ;  /* 0x0000001fed6d7819 */ /* 0x000fe200000006ff */
[----:B------:R-:W-:Y:S01]  /*8820*/  IMAD R105, R25, -0x40, R2 ;  /* 0xffffffc019697824 */ /* 0x000fe200078e0202 */
[----:B------:R-:W-:Y:S02]  /*8830*/  BSSY B1, `(.L_x_1612) ;  /* 0x0000005000017945 */ /* 0x000fe40003800000 */
[----:B------:R-:W0:Y:S02]  /*8840*/  SYNCS.PHASECHK.TRANS64.TRYWAIT P3, [R99+URZ+0x30890], R109 ;  /* 0x0308906d630075a7 */ /* 0x000e24000806017f */
[----:B------:R-:W-:-:S04]  /*8850*/  VIMNMX R105, R105, 0x40, PT ;  /* 0x0000004069697848 */ /* 0x000fc80003fe0100 */
[----:B------:R-:W-:Y:S01]  /*8860*/  ISETP.GE.AND P4, PT, R23, R105, PT ;  /* 0x000000691700720c */ /* 0x000fe20003f86270 */
[----:B0-----:R-:W-:-:S12]  /*8870*/  @!P3 BRA `(.L_x_1613) ;  /* 0x0000025c003cb947 */ /* 0x001fd80003800000 */
.L_x_2030:
[----:B------:R-:W-:Y:S05]  /*8880*/  BSYNC B1 ;  /* 0x0000000000017941 */ /* 0x000fea0003800000 */
.L_x_1612:
[----:B------:R-:W-:Y:S04]  /*8890*/  BSSY B1, `(.L_x_1614) ;  /* 0x000000f000017945 */ /* 0x000fe80003800000 */
[----:B------:R-:W-:Y:S05]  /*88a0*/  @P4 BRA `(.L_x_1615) ;  /* 0x0000000000344947 */ /* 0x000fea0003800000 */
[----:B------:R-:W-:Y:S01]  /*88b0*/  ISETP.NE.AND P5, PT, R30, RZ, PT ;  /* 0x000000ff1e00720c */ /* 0x000fe20003fa5270 */
[----:B------:R-:W-:Y:S01]  /*88c0*/  ULDC.64 UR4, c[0x0][0x208] ;  /* 0x0000820000047ab9 */ /* 0x000fe20000000a00 */
[----:B------:R-:W-:Y:S02]  /*88d0*/  ISETP.NE.AND P4, PT, R93, RZ, PT ;  /* 0x000000ff5d00720c */ /* 0x000fe40003f85270 */
[----:B------:R-:W-:-:S09]  /*88e0*/  ISETP.NE.AND P3, PT, R94, RZ, PT ;  /* 0x000000ff5e00720c */ /* 0x000fd20003f65270 */
[----:B------:R-:W1:Y:S04]  /*88f0*/  @P5 LDS.128 R36, [R103+0x20400] ;  /* 0x0204000067245984 */ /* 0x000e680000000c00 */
[----:B------:R-:W2:Y:S04]  /*8900*/  @P3 LDS.128 R40, [R103+0x24400] ;  /* 0x0244000067283984 */ /* 0x000ea80000000c00 */
[----:B-1----:R-:W-:Y:S01]  /*8910*/  @P5 STG.E.128 desc[UR4][R50.64], R36 ;  /* 0x0000002432005986 */ /* 0x002fe2000c101d04 */
[----:B------:R-:W-:-:S03]  /*8920*/  ISETP.NE.AND P5, PT, R95, RZ, PT ;  /* 0x000000ff5f00720c */ /* 0x000fc60003fa5270 */
[----:B------:R-:W1:Y:S04]  /*8930*/  @P4 LDS.128 R36, [R103+0x22400] ;  /* 0x0224000067244984 */ /* 0x000e680000000c00 */
[----:B--2---:R-:W-:Y:S06]  /*8940*/  @P3 STG.E.128 desc[UR4][R50.64+0x100], R40 ;  /* 0x0001002832003986 */ /* 0x004fec000c101d04 */
[----:B------:R-:W2:Y:S04]  /*8950*/  @P5 LDS.128 R44, [R103+0x26400] ;  /* 0x02640000672c5984 */ /* 0x000ea80000000c00 */
[----:B-1----:R1:W-:Y:S04]  /*8960*/  @P4 STG.E.128 desc[UR4][R50.64+0x80], R36 ;  /* 0x0000802432004986 */ /* 0x0023e8000c101d04 */
[----:B--2---:R1:W-:Y:S02]  /*8970*/  @P5 STG.E.128 desc[UR4][R50.64+0x180], R44 ;  /* 0x0001802c32005986 */ /* 0x0043e4000c101d04 */
.L_x_1615:
[----:B------:R-:W-:Y:S05]  /*8980*/  BSYNC B1 ;  /* 0x0000000000017941 */ /* 0x000fea0003800000 */
.L_x_1614:
[----:B-1----:R-:W-:-:S05]  /*8990*/  VIADD R36, R23, 0x20 ;  /* 0x0000002017247836 */ /* 0x002fca0000000000 */
[----:B------:R-:W-:-:S13]  /*89a0*/  ISETP.GE.AND P3, PT, R36, R105, PT ;  /* 0x000000692400720c */ /* 0x000fda0003f66270 */
        /* <DEDUP_REMOVED lines=14> */
.L_x_1575:
[----:B------:R-:W-:Y:S05]  /*8a90*/  BSYNC B0 ;  /* 0x0000000000007941 */ /* 0x000fea0003800000 */
.L_x_1549:
[----:B-1234-:R-:W1:Y:S01]  /*8aa0*/  S2R R36, SR_TID.X ;  /* 0x0000000000247919 */ /* 0x01ee620000002100 */
        /* <DEDUP_REMOVED lines=8> */
[----:B-1----:R-:W-:Y:S01]  /*8b30*/  LOP3.LUT R36, R36, 0x7f, RZ, 0xc0, !PT ;  /* 0x0000007f24247812 */ /* 0x002fe200078ec0ff */
[----:B--2---:R1:W-:Y:S03]  /*8b40*/  BAR.SYNC.DEFER_BLOCKING R108, 0x80 ;  /* 0x0002006c0000751d */ /* 0x0043e60000010000 */
[----:B------:R-:W-:-:S13]  /*8b50*/  ISETP.NE.AND P3, PT, R36, RZ, PT ;  /* 0x000000ff2400720c */ /* 0x000fda0003f65270 */
[----:B------:R-:W-:-:S05]  /*8b60*/  @!P3 VIADD R36, R99, 0x308a0 ;  /* 0x000308a06324b836 */ /* 0x000fca0000000000 */
[----:B------:R-:W-:-:S04]  /*8b70*/  @!P3 PRMT R36, RZ, 0x654, R36 ;  /* 0x00000654ff24b816 */ /* 0x000fc80000000024 */
[----:B------:R1:W-:Y:S01]  /*8b80*/  @!P3 SYNCS.ARRIVE.TRANS64.RED.A1T0 RZ, [R36+URZ], RZ ;  /* 0x000000ff24ffb9a7 */ /* 0x0003e2000810043f */
[----:B------:R-:W-:Y:S05]  /*8b90*/  @!P2 BRA `(.L_x_1617) ;  /* 0x000000000004a947 */ /* 0x000fea0003800000 */
[----:B------:R-:W-:Y:S01]  /*8ba0*/  BPT.TRAP 0x1 ;  /* 0x000000040000795c */ /* 0x000fe20000300000 */
.L_x_1617:
[----:B------:R-:W-:Y:S05]  /*8bb0*/  BSYNC B0 ;  /* 0x0000000000007941 */ /* 0x000fea0003800000 */
.L_x_1616:
[----:B------:R-:W2:Y:S01]  /*8bc0*/  SYNCS.PHASECHK.TRANS64.TRYWAIT P2, [R99+URZ+0x308b0], R109 ;  /* 0x0308b06d630075a7 */ /* 0x000ea2000804017f */
[----:B------:R-:W-:Y:S01]  /*8bd0*/  ULDC.64 UR4, c[0x0][0x318] ;  /* 0x0000c60000047ab9 */ /* 0x000fe20000000a00 */
[----:B------:R-:W-:Y:S01]  /*8be0*/  ULDC.64 UR60, c[0x0][0x328] ;  /* 0x0000ca00003c7ab9 */ /* 0x000fe20000000a00 */
[----:B-1----:R-:W-:Y:S01]  /*8bf0*/  IMAD.U32 R36, RZ, RZ, UR5 ;  /* 0x00000005ff247e24 */ /* 0x002fe2000f8e00ff */
[----:B------:R-:W-:Y:S01]  /*8c00*/  BSSY B0, `(.L_x_1618) ;  /* 0x0000007000007945 */ /* 0x000fe20003800000 */
[----:B------:R-:W-:Y:S01]  /*8c10*/  IMAD.U32 R37, RZ, RZ, UR4 ;  /* 0x00000004ff257e24 */ /* 0x000fe2000f8e00ff */
[----:B------:R-:W-:Y:S01]  /*8c20*/  ISETP.GE.AND P4, PT, R23, R105, PT ;  /* 0x000000691700720c */ /* 0x000fe20003f86270 */
[----:B------:R-:W-:Y:S01]  /*8c30*/  IMAD.WIDE R48, R25, 0x40, R76 ;  /* 0x0000004019307825 */ /* 0x000fe200078e024c */
[----:B------:R1:W-:Y:S04]  /*8c40*/  STL [R1+0x4], R36 ;  /* 0x0000042401007387 */ /* 0x0003e80000100800 */
[----:B------:R1:W-:Y:S02]  /*8c50*/  STL [R1+0x8], R37 ;  /* 0x0000082501007387 */ /* 0x0003e40000100800 */
[----:B-12---:R-:W-:Y:S05]  /*8c60*/  @!P2 BRA `(.L_x_1619) ;  /* 0x000002580054a947 */ /* 0x006fea0003800000 */
.L_x_2031:
[----:B------:R-:W-:Y:S05]  /*8c70*/  BSYNC B0 ;  /* 0x0000000000007941 */ /* 0x000fea0003800000 */
.L_x_1618:
[----:B------:R-:W-:Y:S04]  /*8c80*/  BSSY B0, `(.L_x_1620) ;  /* 0x000001e000007945 */ /* 0x000fe80003800000 */
[----:B------:R-:W-:Y:S05]  /*8c90*/  @P4 BRA `(.L_x_1621) ;  /* 0x0000000000704947 */ /* 0x000fea0003800000 */
[----:B------:R-:W2:Y:S01]  /*8ca0*/  LDL R37, [R1+0x8] ;  /* 0x0000080001257983 */ /* 0x000ea20000100800 */
[----:B------:R-:W-:-:S03]  /*8cb0*/  ULDC UR6, c[0x0][0x2f4] ;  /* 0x0000bd0000067ab9 */ /* 0x000fc60000000800 */
[----:B------:R-:W3:Y:S04]  /*8cc0*/  LDL R36, [R1+0x4] ;  /* 0x0000040001247983 */ /* 0x000ee80000100800 */
[----:B------:R-:W4:Y:S04]  /*8cd0*/  LDL R44, [R1+0xc] ;  /* 0x00000c00012c7983 */ /* 0x000f280000100800 */
[----:B0-----:R-:W5:Y:S01]  /*8ce0*/  LDL R42, [R1+0x10] ;  /* 0x00001000012a7983 */ /* 0x001f620000100800 */
[----:B------:R-:W-:Y:S01]  /*8cf0*/  ISETP.GE.AND P5, PT, R18, UR6, PT ;  /* 0x0000000612007c0c */ /* 0x000fe2000bfa6270 */
[----:B------:R-:W-:Y:S01]  /*8d00*/  IMAD R43, R49, UR60, RZ ;  /* 0x0000003c312b7c24 */ /* 0x000fe2000f8e02ff */
[----:B------:R-:W-:Y:S01]  /*8d10*/  ISETP.GE.AND P4, PT, R226, UR6, PT ;  /* 0x00000006e2007c0c */ /* 0x000fe2000bf86270 */
[----:B------:R-:W-:-:S02]  /*8d20*/  IMAD.MOV.U32 R40, RZ, RZ, R86 ;  /* 0x000000ffff287224 */ /* 0x000fc400078e0056 */
[----:B------:R-:W-:Y:S02]  /*8d30*/  IMAD.MOV.U32 R41, RZ, RZ, R98 ;  /* 0x000000ffff297224 */ /* 0x000fe400078e0062 */
[C---:B------:R-:W-:Y:S02]  /*8d40*/  IMAD R43, R48.reuse, UR61, R43 ;  /* 0x0000003d302b7c24 */ /* 0x040fe4000f8e022b */
[----:B------:R-:W-:-:S04]  /*8d50*/  IMAD.WIDE.U32 R40, R48, UR60, R40 ;  /* 0x0000003c30287c25 */ /* 0x000fc8000f8e0028 */
[----:B------:R-:W-:Y:S01]  /*8d60*/  IMAD.IADD R41, R41, 0x1, R43 ;  /* 0x0000000129297824 */ /* 0x000fe200078e022b */
[----:B--2---:R-:W-:Y:S02]  /*8d70*/  R2UR UR4, R37 ;  /* 0x00000000250472ca */ /* 0x004fe400000e0000 */
[----:B---3--:R-:W-:Y:S02]  /*8d80*/  R2UR UR7, R36 ;  /* 0x00000000240772ca */ /* 0x008fe400000e0000 */
[----:B------:R-:W0:Y:S09]  /*8d90*/  @!P5 LDS.128 R36, [R103+0x400] ;  /* 0x000400006724d984 */ /* 0x000e320000000c00 */
[----:B------:R-:W-:Y:S01]  /*8da0*/  LEA R50, P2, R40, UR4, 0x1 ;  /* 0x0000000428327c11 */ /* 0x000fe2000f8408ff */
[----:B------:R-:W-:-:S03]  /*8db0*/  ULDC.64 UR4, c[0x0][0x208] ;  /* 0x0000820000047ab9 */ /* 0x000fc60000000a00 */
[----:B------:R-:W-:Y:S02]  /*8dc0*/  LEA.HI.X R51, R40, UR7, R41, 0x1, P2 ;  /* 0x0000000728337c11 */ /* 0x000fe400090f0c29 */
[----:B----4-:R-:W-:-:S03]  /*8dd0*/  ISETP.GE.AND P2, PT, R44, UR6, PT ;  /* 0x000000062c007c0c */ /* 0x010fc6000bf46270 */
[----:B0-----:R-:W-:Y:S01]  /*8de0*/  @!P5 STG.E.128 desc[UR4][R50.64], R36 ;  /* 0x000000243200d986 */ /* 0x001fe2000c101d04 */
[----:B-----5:R-:W-:-:S03]  /*8df0*/  ISETP.GE.AND P5, PT, R42, UR6, PT ;  /* 0x000000062a007c0c */ /* 0x020fc6000bfa6270 */
[----:B------:R-:W0:Y:S06]  /*8e00*/  @!P4 LDS.128 R36, [R103+0x2400] ;  /* 0x002400006724c984 */ /* 0x000e2c0000000c00 */
[----:B------:R-:W2:Y:S04]  /*8e10*/  @!P2 LDS.128 R40, [R103+0x4400] ;  /* 0x004400006728a984 */ /* 0x000ea80000000c00 */
[----:B------:R-:W3:Y:S04]  /*8e20*/  @!P5 LDS.128 R44, [R103+0x6400] ;  /* 0x00640000672cd984 */ /* 0x000ee80000000c00 */
[----:B0-----:R4:W-:Y:S04]  /*8e30*/  @!P4 STG.E.128 desc[UR4][R50.64+0x80], R36 ;  /* 0x000080243200c986 */ /* 0x0019e8000c101d04 */
[----:B--2---:R4:W-:Y:S04]  /*8e40*/  @!P2 STG.E.128 desc[UR4][R50.64+0x100], R40 ;  /* 0x000100283200a986 */ /* 0x0049e8000c101d04 */
[----:B---3--:R4:W-:Y:S02]  /*8e50*/  @!P5 STG.E.128 desc[UR4][R50.64+0x180], R44 ;  /* 0x0001802c3200d986 */ /* 0x0089e4000c101d04 */
.L_x_1621:
[----:B------:R-:W-:Y:S05]  /*8e60*/  BSYNC B0 ;  /* 0x0000000000007941 */ /* 0x000fea0003800000 */
.L_x_1620:
[----:B----4-:R-:W-:Y:S01]  /*8e70*/  VIADD R36, R23, 0x20 ;  /* 0x0000002017247836 */ /* 0x010fe20000000000 */
[----:B------:R-:W-:Y:S04]  /*8e80*/  BSSY B0, `(.L_x_1622) ;  /* 0x0000023000007945 */ /* 0x000fe80003800000 */
[----:B------:R-:W-:-:S13]  /*8e90*/  ISETP.GE.AND P2, PT, R36, R105, PT ;  /* 0x000000692400720c */ /* 0x000fda0003f46270 */
[----:B------:R-:W-:Y:S05]  /*8ea0*/  @P2 BRA `(.L_x_1623) ;  /* 0x0000000000802947 */ /* 0x000fea0003800000 */
[----:B------:R-:W2:Y:S01]  /*8eb0*/  LDL R36, [R1+0x4] ;  /* 0x0000040001247983 */ /* 0x000ea20000100800 */
[----:B------:R-:W-:-:S03]  /*8ec0*/  ULDC UR6, c[0x0][0x2f4] ;  /* 0x0000bd0000067ab9 */ /* 0x000fc60000000800 */
[----:B------:R-:W3:Y:S04]  /*8ed0*/  LDL R39, [R1+0xc] ;  /* 0x00000c0001277983 */ /* 0x000ee80000100800 */
[----:B------:R-:W4:Y:S04]  /*8ee0*/  LDL R38, [R1+0x10] ;  /* 0x0000100001267983 */ /* 0x000f280000100800 */
[----:B------:R-:W5:Y:S01]  /*8ef0*/  LDL R37, [R1+0x8] ;  /* 0x0000080001257983 */ /* 0x000f620000100800 */
[----:B------:R-:W-:Y:S01]  /*8f00*/  ISETP.GE.AND P2, PT, R18, UR6, PT ;  /* 0x0000000612007c0c */ /* 0x000fe2000bf46270 */
[----:B0-----:R-:W-:Y:S01]  /*8f10*/  IMAD.MOV.U32 R40, RZ, RZ, R86 ;  /* 0x000000ffff287224 */ /* 0x001fe200078e0056 */
[----:B------:R-:W-:Y:S01]  /*8f20*/  IADD3 R43, P4, R48, 0x20, RZ ;  /* 0x00000020302b7810 */ /* 0x000fe20007f9e0ff */
[----:B------:R-:W-:Y:S01]  /*8f30*/  IMAD.MOV.U32 R41, RZ, RZ, R98 ;  /* 0x000000ffff297224 */ /* 0x000fe200078e0062 */
[----:B------:R-:W-:-:S03]  /*8f40*/  ISETP.GE.AND P5, PT, R226, UR6, PT ;  /* 0x00000006e2007c0c */ /* 0x000fc6000bfa6270 */
[----:B------:R-:W-:Y:S02]  /*8f50*/  IMAD.X R48, RZ, RZ, R49, P4 ;  /* 0x000000ffff307224 */ /* 0x000fe400020e0631 */
[----:B------:R-:W-:-:S04]  /*8f60*/  IMAD.WIDE.U32 R40, R43, UR60, R40 ;  /* 0x0000003c2b287c25 */ /* 0x000fc8000f8e0028 */
[----:B------:R-:W-:-:S04]  /*8f70*/  IMAD R48, R48, UR60, RZ ;  /* 0x0000003c30307c24 */ /* 0x000fc8000f8e02ff */
[----:B------:R-:W-:-:S04]  /*8f80*/  IMAD R43, R43, UR61, R48 ;  /* 0x0000003d2b2b7c24 */ /* 0x000fc8000f8e0230 */
[----:B------:R-:W-:Y:S01]  /*8f90*/  IMAD.IADD R41, R41, 0x1, R43 ;  /* 0x0000000129297824 */ /* 0x000fe200078e022b */
[----:B--2---:R-:W-:Y:S01]  /*8fa0*/  R2UR UR7, R36 ;  /* 0x00000000240772ca */ /* 0x004fe200000e0000 */
[----:B---3--:R-:W-:Y:S02]  /*8fb0*/  IMAD.MOV.U32 R44, RZ, RZ, R39 ;  /* 0x000000ffff2c7224 */ /* 0x008fe400078e0027 */
[----:B----4-:R-:W-:Y:S01]  /*8fc0*/  IMAD.MOV.U32 R42, RZ, RZ, R38 ;  /* 0x000000ffff2a7224 */ /* 0x010fe200078e0026 */
[----:B-----5:R-:W-:Y:S02]  /*8fd0*/  R2UR UR4, R37 ;  /* 0x00000000250472ca */ /* 0x020fe400000e0000 */
[----:B------:R-:W0:Y:S11]  /*8fe0*/  @!P2 LDS.128 R36, [R103+0x1400] ;  /* 0x001400006724a984 */ /* 0x000e360000000c00 */
[----:B------:R-:W-:Y:S01]  /*8ff0*/  LEA R48, P4, R40, UR4, 0x1 ;  /* 0x0000000428307c11 */ /* 0x000fe2000f8808ff */
[----:B------:R-:W-:-:S03]  /*9000*/  ULDC.64 UR4, c[0x0][0x208] ;  /* 0x0000820000047ab9 */ /* 0x000fc60000000a00 */
[----:B------:R-:W-:Y:S02]  /*9010*/  LEA.HI.X R49, R40, UR7, R41, 0x1, P4 ;  /* 0x0000000728317c11 */ /* 0x000fe4000a0f0c29 */
[----:B------:R-:W-:-:S03]  /*9020*/  ISETP.GE.AND P4, PT, R44, UR6, PT ;  /* 0x000000062c007c0c */ /* 0x000fc6000bf86270 */
[----:B0-----:R-:W-:Y:S01]  /*9030*/  @!P2 STG.E.128 desc[UR4][R48.64], R36 ;  /* 0x000000243000a986 */ /* 0x001fe2000c101d04 */
[----:B------:R-:W-:-:S03]  /*9040*/  ISETP.GE.AND P2, PT, R42, UR6, PT ;  /* 0x000000062a007c0c */ /* 0x000fc6000bf46270 */
[----:B------:R-:W0:Y:S06]  /*9050*/  @!P5 LDS.128 R36, [R103+0x3400] ;  /* 0x003400006724d984 */ /* 0x000e2c0000000c00 */
[----:B------:R-:W2:Y:S04]  /*9060*/  @!P4 LDS.128 R40, [R103+0x5400] ;  /* 0x005400006728c984 */ /* 0x000ea80000000c00 */
[----:B------:R-:W3:Y:S04]  /*9070*/  @!P2 LDS.128 R44, [R103+0x7400] ;  /* 0x00740000672ca984 */ /* 0x000ee80000000c00 */
[----:B0-----:R4:W-:Y:S04]  /*9080*/  @!P5 STG.E.128 desc[UR4][R48.64+0x80], R36 ;  /* 0x000080243000d986 */ /* 0x0019e8000c101d04 */
[----:B--2---:R4:W-:Y:S04]  /*9090*/  @!P4 STG.E.128 desc[UR4][R48.64+0x100], R40 ;  /* 0x000100283000c986 */ /* 0x0049e8000c101d04 */
[----:B---3--:R4:W-:Y:S02]  /*90a0*/  @!P2 STG.E.128 desc[UR4][R48.64+0x180], R44 ;  /* 0x0001802c3000a986 */ /* 0x0089e4000c101d04 */
.L_x_1623:
[----:B------:R-:W-:Y:S05]  /*90b0*/  BSYNC B0 ;  /* 0x0000000000007941 */ /* 0x000fea0003800000 */
.L_x_1622:
[----:B------:R-:W-:Y:S01]  /*90c0*/  @!PT LDS RZ, [RZ] ;  /* 0x00000000fffff984 */ /* 0x000fe20000000800 */
[----:B------:R-:W-:Y:S01]  /*90d0*/  @!PT LDS RZ, [RZ] ;  /* 0x00000000fffff984 */ /* 0x000fe20000000800 */
[----:B------:R-:W-:Y:S01]  /*90e0*/  @!PT LDS RZ, [RZ] ;  /* 0x00000000fffff984 */ /* 0x000fe20000000800 */
[----:B------:R-:W-:Y:S01]  /*90f0*/  @!PT LDS RZ, [RZ] ;  /* 0x00000000fffff984 */ /* 0x000fe20000000800 */
[----:B------:R2:W-:Y:S06]  /*9100*/  MEMBAR.ALL.CTA ;  /* 0x0000000000007992 */ /* 0x0005ec0000008000 */
[----:B--2---:R-:W2:Y:S01]  /*9110*/  FENCE.VIEW.ASYNC.S ;  /* 0x00000000000073c6 */ /* 0x004ea20000000000 */
[----:B01----:R-:W-:Y:S01]  /*9120*/  @!P3 VIADD R99, R99, 0x308c0 ;  /* 0x000308c06363b836 */ /* 0x003fe20000000000 */
[----:B--2---:R0:W-:Y:S01]  /*9130*/  BAR.SYNC.DEFER_BLOCKING R108, 0x80 ;  /* 0x0002006c0000751d */ /* 0x0041e20000010000 */
[----:B------:R-:W-:Y:S01]  /*9140*/  ISETP.NE.AND P4, PT, R100, RZ, PT ;  /* 0x000000ff6400720c */ /* 0x000fe20003f85270 */
[----:B------:R-:W-:-:S02]  /*9150*/  VIADD R17, R17, 0x1 ;  /* 0x0000000111117836 */ /* 0x000fc40000000000 */
[----:B------:R-:W-:Y:S02]  /*9160*/  @!P3 PRMT R99, RZ, 0x654, R99 ;  /* 0x00000654ff63b816 */ /* 0x000fe40000000063 */
[----:B------:R-:W-:Y:S02]  /*9170*/  PLOP3.LUT P2, PT, PT, PT, PT, 0x8, 0x0 ;  /* 0x000000000000781c */ /* 0x000fe40003f4e170 */
[----:B------:R0:W-:Y:S01]  /*9180*/  @!P3 SYNCS.ARRIVE.TRANS64.RED.A1T0 RZ, [R99+URZ], RZ ;  /* 0x000000ff63ffb9a7 */ /* 0x0001e2000810043f */
[----:B------:R-:W-:-:S04]  /*9190*/  ISETP.NE.AND P3, PT, R17, 0x2, PT ;  /* 0x000000021100780c */ /* 0x000fc80003f65270 */
[----:B----4-:R-:W-:Y:S02]  /*91a0*/  SEL R36, RZ, 0x1, P3 ;  /* 0x00000001ff247807 */ /* 0x010fe40001800000 */
[----:B------:R-:W-:Y:S02]  /*91b0*/  SEL R17, R17, RZ, P3 ;  /* 0x000000ff11117207 */ /* 0x000fe40001800000 */
[----:B------:R-:W-:Y:S01]  /*91c0*/  LOP3.LUT R237, R237, R36, RZ, 0x3c, !PT ;  /* 0x00000024eded7212 */ /* 0x000fe200078e3cff */
[----:B0-----:R-:W-:Y:S06]  /*91d0*/  @P4 BRA `(.L_x_1624) ;  /* 0xffffffa000444947 */ /* 0x001fec000383ffff */
.L_x_1544:
[----:B------:R-:W2:Y:S01]  /*91e0*/  LDL R36, [R1+0x14] ;  /* 0x0000140001247983 */ /* 0x000ea20000100800 */
[----:B------:R-:W0:Y:S01]  /*91f0*/  LDC R0, c[0x0][0x448] ;  /* 0x00011200ff007b82 */ /* 0x000e220000000800 */
[----:B------:R-:W-:Y:S01]  /*9200*/  IADD3 R7, R221, 0x1, -R220 ;  /* 0x00000001dd077810 */ /* 0x000fe20007ffe8dc */
[----:B------:R-:W-:Y:S06]  /*9210*/  BSSY B0, `(.L_x_1625) ;  /* 0x000000d000007945 */ /* 0x000fec0003800000 */
[----:B------:R-:W1:Y:S01]  /*9220*/  LDC.64 R2, c[0x0][0x9e0] ;  /* 0x00027800ff027b82 */ /* 0x000e620000000a00 */
[----:B0-----:R-:W-:-:S02]  /*9230*/  ISETP.NE.AND P1, PT, R0, 0x1, PT ;  /* 0x000000010000780c */ /* 0x001fc40003f25270 */
[----:B-1----:R-:W-:-:S11]  /*9240*/  ISETP.GE.AND P3, PT, R3, 0x1, PT ;  /* 0x000000010300780c */ /* 0x002fd60003f66270 */
[----:B------:R-:W0:Y:S08]  /*9250*/  @P1 LDC R5, c[0x0][0x44c] ;  /* 0x00011300ff051b82 */ /* 0x000e300000000800 */
[----:B------:R-:W1:Y:S01]  /*9260*/  @P1 LDC R4, c[0x0][0x450] ;  /* 0x00011400ff041b82 */ /* 0x000e620000000800 */
[----:B--2---:R-:W-:-:S04]  /*9270*/  VIADD R0, R36, 0x7f ;  /* 0x0000007f24007836 */ /* 0x004fc80000000000 */
[----:B0-----:R-:W-:-:S05]  /*9280*/  @P1 IMAD.HI.U32 R5, R0, R5, RZ ;  /* 0x0000000500051227 */ /* 0x001fca00078e00ff */
[----:B-1----:R-:W-:-:S05]  /*9290*/  @P1 SHF.R.U32.HI R0, RZ, R4, R5 ;  /* 0x00000004ff001219 */ /* 0x002fca0000011605 */
[----:B------:R-:W-:Y:S01]  /*92a0*/  IMAD.IADD R7, R7, 0x1, R0 ;  /* 0x0000000107077824 */ /* 0x000fe200078e0200 */
[----:B------:R-:W-:Y:S06]  /*92b0*/  @P2 BRA `(.L_x_1626) ;  /* 0x0000000000082947 */ /* 0x000fec0003800000 */
[----:B------:R-:W0:Y:S02]  /*92c0*/  FENCE.VIEW.ASYNC.G ;  /* 0x00000000000073c6 */ /* 0x000e240000000100 */
[----:B0-----:R-:W-:Y:S06]  /*92d0*/  BAR.ARV 0xc, 0x180 ;  /* 0x0306000000007b1d */ /* 0x001fec0000002000 */
.L_x_1626:
[----:B------:R-:W-:Y:S05]  /*92e0*/  BSYNC B0 ;  /* 0x0000000000007941 */ /* 0x000fea0003800000 */
.L_x_1625:
[----:B------:R-:W-:Y:S01]  /*92f0*/  IMAD.IADD R2, R7, 0x1, R2 ;  /* 0x0000000107027824 */ /* 0x000fe200078e0202 */
[----:B------:R-:W-:Y:S06]  /*9300*/  @!P3 BRA `(.L_x_1627) ;  /* 0x000000000048b947 */ /* 0x000fec0003800000 */
        /* <DEDUP_REMOVED lines=11> */
.L_x_1629:
[----:B------:R-:W-:-:S13]  /*93c0*/  ISETP.NE.AND P0, PT, R3, 0x1, PT ;  /* 0x000000010300780c */ /* 0x000fda0003f05270 */
[----:B------:R-:W0:Y:S02]  /*93d0*/  @P0 LDC.64 R4, c[0x0][0x9e8] ;  /* 0x00027a00ff040b82 */ /* 0x000e240000000a00 */
[----:B0-----:R-:W-:-:S05]  /*93e0*/  @P0 IMAD.HI.U32 R4, R0, R4, RZ ;  /* 0x0000000400040227 */ /* 0x001fca00078e00ff */
[----:B------:R-:W-:-:S07]  /*93f0*/  @P0 SHF.R.U32.HI R0, RZ, R5, R4 ;  /* 0x00000005ff000219 */ /* 0x000fce0000011604 */
.L_x_1630:
[----:B------:R-:W-:Y:S05]  /*9400*/  BSYNC B0 ;  /* 0x0000000000007941 */ /* 0x000fea0003800000 */
.L_x_1628:
[----:B------:R-:W-:-:S05]  /*9410*/  IMAD R5, R0, R3, R3 ;  /* 0x0000000300057224 */ /* 0x000fca00078e0203 */
[----:B------:R-:W-:-:S07]  /*9420*/  VIMNMX R2, R2, R5, PT ;  /* 0x0000000502027248 */ /* 0x000fce0003fe0100 */
.L_x_1627:
[----:B------:R-:W0:Y:S01]  /*9430*/  @P1 LDC R0, c[0x0][0x44c] ;  /* 0x00011300ff001b82 */ /* 0x000e220000000800 */
[----:B------:R-:W-:Y:S01]  /*9440*/  VIADD R2, R2, 0x3f ;  /* 0x0000003f02027836 */ /* 0x000fe20000000000 */
[----:B------:R-:W-:Y:S01]  /*9450*/  ULDC UR4, c[0x0][0x9dc] ;  /* 0x0002770000047ab9 */ /* 0x000fe20000000800 */
[----:B------:R-:W-:-:S03]  /*9460*/  IMAD.MOV.U32 R7, RZ, RZ, R36 ;  /* 0x000000ffff077224 */ /* 0x000fc600078e0024 */
[----:B------:R-:W-:Y:S02]  /*9470*/  SHF.R.S32.HI R5, RZ, 0x1f, R2 ;  /* 0x0000001fff057819 */ /* 0x000fe40000011402 */
[----:B------:R-:W1:Y:S02]  /*9480*/  @P1 LDC R9, c[0x0][0x450] ;  /* 0x00011400ff091b82 */ /* 0x000e640000000800 */
[----:B------:R-:W-:-:S04]  /*9490*/  LEA.HI R5, R5, R2, RZ, 0x6 ;  /* 0x0000000205057211 */ /* 0x000fc800078f30ff */
[----:B------:R-:W-:Y:S01]  /*94a0*/  SHF.R.S32.HI R5, RZ, 0x6, R5 ;  /* 0x00000006ff057819 */ /* 0x000fe20000011405 */
[----:B0-----:R-:W-:-:S05]  /*94b0*/  @P1 IMAD.HI.U32 R0, R36, R0, RZ ;  /* 0x0000000024001227 */ /* 0x001fca00078e00ff */
[----:B-1----:R-:W-:Y:S02]  /*94c0*/  @P1 SHF.R.U32.HI R7, RZ, R9, R0 ;  /* 0x00000009ff071219 */ /* 0x002fe40000011600 */
[----:B------:R-:W-:-:S03]  /*94d0*/  VIMNMX R9, R104, R5, PT ;  /* 0x0000000568097248 */ /* 0x000fc60003fe0100 */
        /* <DEDUP_REMOVED lines=13> */
.L_x_1633:
[----:B------:R-:W-:-:S13]  /*95b0*/  ISETP.NE.AND P0, PT, R3, 0x1, PT ;  /* 0x000000010300780c */ /* 0x000fda0003f05270 */
[----:B------:R-:W0:Y:S02]  /*95c0*/  @P0 LDC.64 R4, c[0x0][0x9e8] ;  /* 0x00027a00ff040b82 */ /* 0x000e240000000a00 */
[----:B0-----:R-:W-:-:S05]  /*95d0*/  @P0 IMAD.HI.U32 R4, R0, R4, RZ ;  /* 0x0000000400040227 */ /* 0x001fca00078e00ff */
[----:B------:R-:W-:-:S07]  /*95e0*/  @P0 SHF.R.U32.HI R0, RZ, R5, R4 ;  /* 0x00000005ff000219 */ /* 0x000fce0000011604 */
.L_x_1634:
[----:B------:R-:W-:Y:S05]  /*95f0*/  BSYNC B0 ;  /* 0x0000000000007941 */ /* 0x000fea0003800000 */
.L_x_1632:
[----:B------:R-:W-:-:S05]  /*9600*/  IMAD R3, R0, R3, RZ ;  /* 0x0000000300037224 */ /* 0x000fca00078e02ff */
[----:B------:R-:W-:-:S07]  /*9610*/  VIMNMX R2, R2, R3, !PT ;  /* 0x0000000302027248 */ /* 0x000fce0007fe0100 */
.L_x_1631:
[----:B------:R-:W-:Y:S01]  /*9620*/  SHF.R.S32.HI R3, RZ, 0x1f, R2 ;  /* 0x0000001fff037819 */ /* 0x000fe20000011402 */
[----:B------:R-:W-:Y:S01]  /*9630*/  BSSY B0, `(.L_x_1635) ;  /* 0x0000027000007945 */ /* 0x000fe20003800000 */
[----:B------:R-:W-:Y:S02]  /*9640*/  IMAD.MOV.U32 R204, RZ, RZ, RZ ;  /* 0x000000ffffcc7224 */ /* 0x000fe400078e00ff */
[----:B------:R-:W-:-:S04]  /*9650*/  LEA.HI R3, R3, R2, RZ, 0x6 ;  /* 0x0000000203037211 */ /* 0x000fc800078f30ff */
[----:B------:R-:W-:-:S04]  /*9660*/  SHF.R.S32.HI R3, RZ, 0x6, R3 ;  /* 0x00000006ff037819 */ /* 0x000fc80000011403 */
[----:B------:R-:W-:-:S04]  /*9670*/  VIMNMX R11, RZ, R3, !PT ;  /* 0x00000003ff0b7248 */ /* 0x000fc80007fe0100 */
[----:B------:R-:W-:-:S13]  /*9680*/  ISETP.GT.AND P0, PT, R9, R11, PT ;  /* 0x0000000b0900720c */ /* 0x000fda0003f04270 */
[----:B------:R-:W-:Y:S05]  /*9690*/  @!P0 BRA `(.L_x_1636) ;  /* 0x0000000000808947 */ /* 0x000fea0003800000 */
[----:B------:R-:W2:Y:S01]  /*96a0*/  LDL R0, [R1+0x4c] ;  /* 0x00004c0001007983 */ /* 0x000ea20000100800 */
[----:B------:R-:W-:Y:S01]  /*96b0*/  ULDC UR4, c[0x0][0x9f0] ;  /* 0x00027c0000047ab9 */ /* 0x000fe20000000800 */
[----:B--2---:R-:W-:-:S04]  /*96c0*/  ISETP.NE.AND P0, PT, R0, RZ, PT ;  /* 0x000000ff0000720c */ /* 0x004fc80003f05270 */
[----:B------:R-:W-:-:S04]  /*96d0*/  SEL R6, R0, UR4, P0 ;  /* 0x0000000400067c07 */ /* 0x000fc80008000000 */
[-C--:B------:R-:W-:Y:S02]  /*96e0*/  IABS R5, R6.reuse ;  /* 0x0000000600057213 */ /* 0x080fe40000000000 */
[----:B------:R-:W-:Y:S02]  /*96f0*/  IADD3 R0, R6, -0x1, R9 ;  /* 0xffffffff06007810 */ /* 0x000fe40007ffe009 */
[----:B------:R-:W0:Y:S01]  /*9700*/  I2F.RP R4, R5 ;  /* 0x0000000500047306 */ /* 0x000e220000209400 */
[----:B------:R-:W-:Y:S02]  /*9710*/  IABS R10, R6 ;  /* 0x00000006000a7213 */ /* 0x000fe40000000000 */
[----:B------:R-:W-:-:S05]  /*9720*/  IMAD.IADD R0, R0, 0x1, -R11 ;  /* 0x0000000100007824 */ /* 0x000fca00078e0a0b */
[----:B0-----:R-:W0:Y:S02]  /*9730*/  MUFU.RCP R4, R4 ;  /* 0x0000000400047308 */ /* 0x001e240000001000 */
[----:B0-----:R-:W-:Y:S02]  /*9740*/  VIADD R2, R4, 0xffffffe ;  /* 0x0ffffffe04027836 */ /* 0x001fe40000000000 */
[----:B------:R-:W-:-:S04]  /*9750*/  IMAD.MOV R4, RZ, RZ, -R10 ;  /* 0x000000ffff047224 */ /* 0x000fc800078e0a0a */
[----:B------:R0:W1:Y:S02]  /*9760*/  F2I.FTZ.U32.TRUNC.NTZ R3, R2 ;  /* 0x0000000200037305 */ /* 0x000064000021f000 */
[----:B0-----:R-:W-:Y:S02]  /*9770*/  IMAD.MOV.U32 R2, RZ, RZ, RZ ;  /* 0x000000ffff027224 */ /* 0x001fe400078e00ff */
[----:B-1----:R-:W-:-:S04]  /*9780*/  IMAD.MOV R8, RZ, RZ, -R3 ;  /* 0x000000ffff087224 */ /* 0x002fc800078e0a03 */
[----:B------:R-:W-:Y:S01]  /*9790*/  IMAD R7, R8, R5, RZ ;  /* 0x0000000508077224 */ /* 0x000fe200078e02ff */
[----:B------:R-:W-:Y:S02]  /*97a0*/  IABS R8, R0 ;  /* 0x0000000000087213 */ /* 0x000fe40000000000 */
[----:B------:R-:W-:Y:S01]  /*97b0*/  LOP3.LUT R0, R0, R6, RZ, 0x3c, !PT ;  /* 0x0000000600007212 */ /* 0x000fe200078e3cff */
[----:B------:R-:W-:-:S03]  /*97c0*/  IMAD.HI.U32 R3, R3, R7, R2 ;  /* 0x0000000703037227 */ /* 0x000fc600078e0002 */
[----:B------:R-:W-:Y:S01]  /*97d0*/  ISETP.GE.AND P2, PT, R0, RZ, PT ;  /* 0x000000ff0000720c */ /* 0x000fe20003f46270 */
        /* <DEDUP_REMOVED lines=11> */
[----:B------:R-:W-:-:S07]  /*9890*/  IMAD.MOV.U32 R204, RZ, RZ, R3 ;  /* 0x000000ffffcc7224 */ /* 0x000fce00078e0003 */
.L_x_1636:
[----:B------:R-:W-:Y:S05]  /*98a0*/  BSYNC B0 ;  /* 0x0000000000007941 */ /* 0x000fea0003800000 */
.L_x_1635:
        /* <DEDUP_REMOVED lines=67> */
[----:B--2---:R-:W-:-:S05]  /*9ce0*/  IMAD R0, R0, R204, R11 ;  /* 0x000000cc00007224 */ /* 0x004fca00078e020b */
[----:B------:R0:W-:Y:S01]  /*9cf0*/  STL [R1+0x38], R0 ;  /* 0x0000380001007387 */ /* 0x0001e20000100800 */
[----:B------:R-:W-:-:S04]  /*9d00*/  VIADDMNMX R204, R0, R204, R9, PT ;  /* 0x000000cc00cc7246 */ /* 0x000fc80003800109 */
[----:B------:R-:W-:-:S13]  /*9d10*/  ISETP.GT.AND P1, PT, R204, R0, PT ;  /* 0x00000000cc00720c */ /* 0x000fda0003f24270 */
[----:B0-----:R-:W-:Y:S05]  /*9d20*/  @!P1 BRA `(.L_x_1637) ;  /* 0x00000158006c9947 */ /* 0x001fea0003800000 */
[----:B------:R-:W0:Y:S01]  /*9d30*/  S2R R0, SR_TID.X ;  /* 0x0000000000007919 */ /* 0x000e220000002100 */
[----:B------:R-:W-:Y:S01]  /*9d40*/  BSSY B6, `(.L_x_1638) ;  /* 0x0000020000067945 */ /* 0x000fe20003800000 */
[----:B0-----:R-:W-:-:S05]  /*9d50*/  VIADD R0, R0, 0xffffff80 ;  /* 0xffffff8000007836 */ /* 0x001fca0000000000 */
[----:B------:R-:W-:-:S04]  /*9d60*/  SHF.R.S32.HI R3, RZ, 0x1f, R0 ;  /* 0x0000001fff037819 */ /* 0x000fc80000011400 */
[----:B------:R-:W-:-:S04]  /*9d70*/  LEA.HI R3, R3, R0, RZ, 0x7 ;  /* 0x0000000003037211 */ /* 0x000fc800078f38ff */
[----:B------:R-:W-:-:S06]  /*9d80*/  SHF.R.S32.HI R0, RZ, 0x7, R3 ;  /* 0x00000007ff007819 */ /* 0x000fcc0000011403 */
[----:B------:R-:W0:Y:S02]  /*9d90*/  SHFL.IDX PT, R0, R0, RZ, 0x1f ;  /* 0x00001fff00007589 */ /* 0x000e2400000e0000 */
[----:B0-----:R-:W-:-:S04]  /*9da0*/  LEA.HI R2, R0, R0, RZ, 0x1 ;  /* 0x0000000000027211 */ /* 0x001fc800078f08ff */
[----:B------:R-:W-:Y:S01]  /*9db0*/  LOP3.LUT R3, R2, 0x1e, RZ, 0xc0, !PT ;  /* 0x0000001e02037812 */ /* 0x000fe200078ec0ff */
[----:B------:R-:W-:-:S04]  /*9dc0*/  VIADD R2, R16, 0x10400 ;  /* 0x0001040010027836 */ /* 0x000fc80000000000 */
[----:B------:R-:W-:Y:S01]  /*9dd0*/  IMAD.IADD R3, R0, 0x1, -R3 ;  /* 0x0000000100037824 */ /* 0x000fe200078e0a03 */
[----:B------:R-:W-:-:S03]  /*9de0*/  LOP3.LUT P0, RZ, R2, 0x3ff, RZ, 0xc0, !PT ;  /* 0x000003ff02ff7812 */ /* 0x000fc6000780c0ff */
[----:B------:R-:W-:Y:S01]  /*9df0*/  IMAD R3, R3, 0x2000, R2 ;  /* 0x0000200003037824 */ /* 0x000fe200078e0202 */
[----:B------:R-:W-:-:S04]  /*9e00*/  P2R R24, PR, RZ, 0x1 ;  /* 0x00000001ff187803 */ /* 0x000fc80000000000 */
        /* <DEDUP_REMOVED lines=19> */
.L_x_1639:
[----:B------:R-:W-:Y:S05]  /*9f40*/  BSYNC B6 ;  /* 0x0000000000067941 */ /* 0x000fea0003800000 */
.L_x_1638:
[----:B------:R-:W-:Y:S02]  /*9f50*/  ULDC UR4, c[0x0][0x3f4] ;  /* 0x0000fd0000047ab9 */ /* 0x000fe40000000800 */
[----:B------:R-:W-:-:S13]  /*9f60*/  ISETP.LT.AND P0, PT, RZ, UR4, PT ;  /* 0x00000004ff007c0c */ /* 0x000fda000bf01270 */
[----:B------:R-:W-:Y:S05]  /*9f70*/  @P0 BRA `(.L_x_1640) ;  /* 0x0000000000400947 */ /* 0x000fea0003800000 */
[----:B------:R-:W2:Y:S02]  /*9f80*/  LDL R20, [R1+0x54] ;  /* 0x0000540001147983 */ /* 0x000ea40000100800 */
[----:B--2---:R-:W-:-:S04]  /*9f90*/  LEA.HI R0, R20, R20, RZ, 0x1 ;  /* 0x0000001414007211 */ /* 0x004fc800078f08ff */
        /* <DEDUP_REMOVED lines=8> */
.L_x_1643:
[----:B-1----:R1:W2:Y:S02]  /*a020*/  SYNCS.PHASECHK.TRANS64.TRYWAIT P0, [R16+URZ+0x30800], R3 ;  /* 0x03080003100075a7 */ /* 0x0022a4000800017f */
[----:B--2---:R-:W-:Y:S05]  /*a030*/  @!P0 NANOSLEEP.SYNCS 0x989680 ;  /* 0x009896800000895d */ /* 0x004fea0003900000 */
[----:B------:R-:W2:Y:S02]  /*a040*/  @!P0 SYNCS.PHASECHK.TRANS64 P0, [R16+URZ+0x30800], R3 ;  /* 0x03080003100085a7 */ /* 0x000ea4000800007f */
[----:B--2---:R-:W-:Y:S05]  /*a050*/  @!P0 BRA `(.L_x_1643) ;  /* 0xfffffffc00f08947 */ /* 0x004fea000383ffff */
.L_x_1642:
[----:B------:R-:W-:Y:S05]  /*a060*/  BSYNC B0 ;  /* 0x0000000000007941 */ /* 0x000fea0003800000 */
.L_x_1641:
[----:B------:R-:W-:Y:S05]  /*a070*/  BRA `(.L_x_1644) ;  /* 0x0000009c006c7947 */ /* 0x000fea0003800000 */
.L_x_1640:
[----:B------:R-:W-:Y:S01]  /*a080*/  ISETP.NE.AND P0, PT, R24, RZ, PT ;  /* 0x000000ff1800720c */ /* 0x000fe20003f05270 */
[----:B------:R-:W-:Y:S01]  /*a090*/  ULDC.64 UR4, c[0x0][0x3f8] ;  /* 0x0000fe0000047ab9 */ /* 0x000fe20000000a00 */
[----:B-----5:R-:W-:Y:S01]  /*a0a0*/  SHF.R.S32.HI R0, RZ, 0x1f, R101 ;  /* 0x0000001fff007819 */ /* 0x020fe20000011465 */
[----:B------:R-:W-:Y:S01]  /*a0b0*/  ULDC.64 UR6, c[0x0][0x408] ;  /* 0x0001020000067ab9 */ /* 0x000fe20000000a00 */
[----:B------:R-:W-:Y:S01]  /*a0c0*/  IMAD.WIDE.U32 R24, R101, UR4, RZ ;  /* 0x0000000465187c25 */ /* 0x000fe2000f8e00ff */
[----:B------:R-:W-:Y:S03]  /*a0d0*/  BSSY B6, `(.L_x_1645) ;  /* 0x0000019000067945 */ /* 0x000fe60003800000 */
[C---:B------:R-:W-:Y:S02]  /*a0e0*/  IMAD R4, R0.reuse, UR4, RZ ;  /* 0x0000000400047c24 */ /* 0x040fe4000f8e02ff */
[----:B------:R-:W-:-:S02]  /*a0f0*/  IMAD R0, R0, UR6, RZ ;  /* 0x0000000600007c24 */ /* 0x000fc4000f8e02ff */
[C---:B------:R-:W-:Y:S02]  /*a100*/  IMAD R33, R101.reuse, UR5, R4 ;  /* 0x0000000565217c24 */ /* 0x040fe4000f8e0204 */
[C---:B------:R-:W-:Y:S02]  /*a110*/  IMAD R29, R101.reuse, UR7, R0 ;  /* 0x00000007651d7c24 */ /* 0x040fe4000f8e0200 */
[----:B------:R-:W-:-:S04]  /*a120*/  IMAD.WIDE.U32 R26, R101, UR6, RZ ;  /* 0x00000006651a7c25 */ /* 0x000fc8000f8e00ff */
[----:B------:R-:W-:Y:S02]  /*a130*/  IMAD.IADD R33, R33, 0x1, R25 ;  /* 0x0000000121217824 */ /* 0x000fe400078e0219 */
[----:B------:R-:W-:Y:S01]  /*a140*/  IMAD.IADD R29, R29, 0x1, R27 ;  /* 0x000000011d1d7824 */ /* 0x000fe200078e021b */
        /* <DEDUP_REMOVED lines=17> */
.L_x_1646:
[----:B------:R-:W-:Y:S05]  /*a260*/  BSYNC B6 ;  /* 0x0000000000067941 */ /* 0x000fea0003800000 */
.L_x_1645:
[----:B------:R-:W2:Y:S01]  /*a270*/  LDL R95, [R1+0x14] ;  /* 0x00001400015f7983 */ /* 0x000ea20000100800 */
[----:B------:R-:W-:-:S03]  /*a280*/  ULDC.U8 UR4, c[0x0][0x410] ;  /* 0x0001040000047ab9 */ /* 0x000fc60000000000 */
[----:B------:R-:W3:Y:S01]  /*a290*/  LDL R20, [R1+0x44] ;  /* 0x0000440001147983 */ /* 0x000ee20000100800 */
[----:B------:R-:W-:Y:S01]  /*a2a0*/  ISETP.NE.AND P0, PT, RZ, UR4, PT ;  /* 0x00000004ff007c0c */ /* 0x000fe2000bf05270 */
[----:B------:R-:W-:Y:S01]  /*a2b0*/  BSSY B0, `(.L_x_1647) ;  /* 0x00009af000007945 */ /* 0x000fe20003800000 */
[----:B--2---:R-:W-:-:S04]  /*a2c0*/  IMAD.IADD R0, R23, 0x1, R95 ;  /* 0x0000000117007824 */ /* 0x004fc800078e025f */
[----:B---3--:R-:W-:-:S07]  /*a2d0*/  IMAD R3, R20, 0x20, R0 ;  /* 0x0000002014037824 */ /* 0x008fce00078e0200 */
[----:B------:R-:W-:Y:S05]  /*a2e0*/  @!P0 BRA `(.L_x_1648) ;  /* 0x0000004c00248947 */ /* 0x000fea0003800000 */
[----:B------:R-:W0:Y:S01]  /*a2f0*/  LDC R21, c[0x0][0x448] ;  /* 0x00011200ff157b82 */ /* 0x000e220000000800 */
[----:B------:R-:W-:Y:S01]  /*a300*/  ULDC.64 UR4, c[0x0][0x3f8] ;  /* 0x0000fe0000047ab9 */ /* 0x000fe20000000a00 */
[----:B------:R-:W-:Y:S01]  /*a310*/  ULDC.64 UR6, c[0x0][0x408] ;  /* 0x0001020000067ab9 */ /* 0x000fe20000000a00 */
[----:B------:R-:W-:Y:S01]  /*a320*/  IMAD.MOV.U32 R32, RZ, RZ, R24 ;  /* 0x000000ffff207224 */ /* 0x000fe200078e0018 */
[----:B0-----:R-:W-:-:S13]  /*a330*/  ISETP.NE.AND P0, PT, R21, 0x1, PT ;  /* 0x000000011500780c */ /* 0x001fda0003f05270 */
[----:B------:R-:W0:Y:S08]  /*a340*/  @P0 LDC R4, c[0x0][0x44c] ;  /* 0x00011300ff040b82 */ /* 0x000e300000000800 */
[----:B------:R-:W1:Y:S01]  /*a350*/  @P0 LDC R5, c[0x0][0x450] ;  /* 0x00011400ff050b82 */ /* 0x000e620000000800 */
[----:B0-----:R-:W-:-:S05]  /*a360*/  @P0 IMAD.HI.U32 R4, R3, R4, RZ ;  /* 0x0000000403040227 */ /* 0x001fca00078e00ff */
[----:B-1----:R-:W-:Y:S01]  /*a370*/  @P0 SHF.R.U32.HI R3, RZ, R5, R4 ;  /* 0x00000005ff030219 */ /* 0x002fe20000011604 */
[----:B------:R-:W-:Y:S02]  /*a380*/  IMAD.MOV.U32 R4, RZ, RZ, R26 ;  /* 0x000000ffff047224 */ /* 0x000fe400078e001a */
[----:B------:R-:W-:Y:S01]  /*a390*/  IMAD.MOV.U32 R5, RZ, RZ, R29 ;  /* 0x000000ffff057224 */ /* 0x000fe200078e001d */
[----:B------:R-:W-:Y:S01]  /*a3a0*/  SHF.R.S32.HI R6, RZ, 0x1f, R3 ;  /* 0x0000001fff067819 */ /* 0x000fe20000011403 */
[----:B------:R-:W-:-:S04]  /*a3b0*/  IMAD.WIDE.U32 R32, R3, UR4, R32 ;  /* 0x0000000403207c25 */ /* 0x000fc8000f8e0020 */
[C---:B------:R-:W-:Y:S02]  /*a3c0*/  IMAD R8, R6.reuse, UR4, RZ ;  /* 0x0000000406087c24 */ /* 0x040fe4000f8e02ff */
[----:B------:R-:W-:Y:S02]  /*a3d0*/  IMAD R6, R6, UR6, RZ ;  /* 0x0000000606067c24 */ /* 0x000fe4000f8e02ff */
[C---:B------:R-:W-:Y:S01]  /*a3e0*/  IMAD R7, R3.reuse, UR5, R8 ;  /* 0x0000000503077c24 */ /* 0x040fe2000f8e0208 */
[----:B------:R-:W-:Y:S01]  /*a3f0*/  ULDC.64 UR4, c[0x0][0x3e8] ;  /* 0x0000fa0000047ab9 */ /* 0x000fe20000000a00 */
[C---:B------:R-:W-:Y:S01]  /*a400*/  IMAD.WIDE.U32 R4, R3.reuse, UR6, R4 ;  /* 0x0000000603047c25 */ /* 0x040fe2000f8e0004 */
[----:B------:R-:W-:Y:S01]  /*a410*/  LEA R31, P0, R32, UR4, 0x1 ;  /* 0x00000004201f7c11 */ /* 0x000fe2000f8008ff */
[----:B------:R-:W-:Y:S02]  /*a420*/  UMOV UR4, 0xffffffff ;  /* 0xffffffff00047882 */ /* 0x000fe40000000000 */
[----:B------:R-:W-:Y:S01]  /*a430*/  IMAD R9, R3, UR7, R6 ;  /* 0x0000000703097c24 */ /* 0x000fe2000f8e0206 */
[----:B------:R-:W-:Y:S01]  /*a440*/  ULDC.64 UR6, c[0x0][0x400] ;  /* 0x0001000000067ab9 */ /* 0x000fe20000000a00 */
[----:B------:R-:W-:Y:S01]  /*a450*/  IMAD.IADD R3, R33, 0x1, R7 ;  /* 0x0000000121037824 */ /* 0x000fe200078e0207 */
[----:B------:R-:W-:Y:S01]  /*a460*/  LEA R30, P1, R4, UR6, 0x1 ;  /* 0x00000006041e7c11 */ /* 0x000fe2000f8208ff */
[----:B------:R-:W-:-:S03]  /*a470*/  IMAD.IADD R33, R5, 0x1, R9 ;  /* 0x0000000105217824 */ /* 0x000fc600078e0209 */
[----:B------:R-:W-:Y:S02]  /*a480*/  LEA.HI.X R32, R32, UR5, R3, 0x1, P0 ;  /* 0x0000000520207c11 */ /* 0x000fe400080f0c03 */
[----:B------:R-:W-:Y:S01]  /*a490*/  LEA.HI.X R33, R4, UR7, R33, 0x1, P1 ;  /* 0x0000000704217c11 */ /* 0x000fe200088f0c21 */
[----:B------:R-:W-:Y:S06]  /*a4a0*/  BRA.DIV UR4, `(.L_x_1649) ;  /* 0x0000024204587947 */ /* 0x000fec000b800000 */
[----:B------:R0:W1:Y:S04]  /*a4b0*/  SHFL.IDX PT, R9, R32, RZ, 0x181f ;  /* 0x00181fff20097589 */ /* 0x00006800000e0000 */
[----:B------:R0:W2:Y:S04]  /*a4c0*/  SHFL.IDX PT, R8, R31, RZ, 0x181f ;  /* 0x00181fff1f087589 */ /* 0x0000a800000e0000 */
[----:B------:R0:W3:Y:S04]  /*a4d0*/  SHFL.IDX PT, R26, R33, RZ, 0x181f ;  /* 0x00181fff211a7589 */ /* 0x0000e800000e0000 */
[----:B------:R0:W4:Y:S02]  /*a4e0*/  SHFL.IDX PT, R5, R30, RZ, 0x181f ;  /* 0x00181fff1e057589 */ /* 0x00012400000e0000 */
.L_x_2037:
[----:B------:R-:W-:Y:S01]  /*a4f0*/  IMAD R3, R220, R21, RZ ;  /* 0x00000015dc037224 */ /* 0x000fe200078e02ff */
        /* <DEDUP_REMOVED lines=8> */
[----:B------:R-:W-:Y:S02]  /*a580*/  CS2R R72, SRZ ;  /* 0x0000000000487805 */ /* 0x000fe4000001ff00 */
[----:B------:R-:W-:-:S03]  /*a590*/  CS2R R76, SRZ ;  /* 0x00000000004c7805 */ /* 0x000fc6000001ff00 */
[----:B------:R-:W-:Y:S05]  /*a5a0*/  @P0 BRA `(.L_x_1651) ;  /* 0x0000000000bc0947 */ /* 0x000fea0003800000 */
[----:B------:R-:W3:Y:S01]  /*a5b0*/  LDL R4, [R1+0x70] ;  /* 0x0000700001047983 */ /* 0x000ee20000100800 */
[----:B------:R-:W-:-:S03]  /*a5c0*/  ULDC UR4, c[0x0][0x3f4] ;  /* 0x0000fd0000047ab9 */ /* 0x000fc60000000800 */
[----:B------:R-:W3:Y:S04]  /*a5d0*/  LDL R6, [R1+0x74] ;  /* 0x0000740001067983 */ /* 0x000ee80000100800 */
[----:B------:R-:W3:Y:S01]  /*a5e0*/  LDL R29, [R1+0x6c] ;  /* 0x00006c00011d7983 */ /* 0x000ee20000100800 */
[----:B------:R-:W-:Y:S02]  /*a5f0*/  ISETP.GE.AND P2, PT, R234, UR4, PT ;  /* 0x00000004ea007c0c */ /* 0x000fe4000bf46270 */
[----:B------:R-:W-:Y:S02]  /*a600*/  ISETP.GE.AND P1, PT, R233, UR4, PT ;  /* 0x00000004e9007c0c */ /* 0x000fe4000bf26270 */
[----:B------:R-:W-:Y:S02]  /*a610*/  ISETP.GE.AND P0, PT, R235, UR4, PT ;  /* 0x00000004eb007c0c */ /* 0x000fe4000bf06270 */
[----:B------:R-:W-:-:S07]  /*a620*/  ISETP.GE.AND P3, PT, R200, UR4, PT ;  /* 0x00000004c8007c0c */ /* 0x000fce000bf66270 */
[----:B------:R-:W-:-:S05]  /*a630*/  @!P2 IMAD.SHL.U32 R12, R234, 0x2, RZ ;  /* 0x00000002ea0ca824 */ /* 0x000fca00078e00ff */
[-C--:B--2---:R-:W-:Y:S01]  /*a640*/  @!P2 IADD3 R14, P4, R8, R12.reuse, RZ ;  /* 0x0000000c080ea210 */ /* 0x084fe20007f9e0ff */
[----:B------:R-:W-:Y:S01]  /*a650*/  @!P0 IMAD.SHL.U32 R27, R235, 0x2, RZ ;  /* 0x00000002eb1b8824 */ /* 0x000fe200078e00ff */
[----:B----4-:R-:W-:Y:S01]  /*a660*/  @!P2 IADD3 R12, P6, R5, R12, RZ ;  /* 0x0000000c050ca210 */ /* 0x010fe20007fde0ff */
[----:B---3--:R-:W-:Y:S02]  /*a670*/  @!P3 IMAD.MOV.U32 R7, RZ, RZ, R26 ;  /* 0x000000ffff07b224 */ /* 0x008fe400078e001a */
[----:B-1----:R-:W-:Y:S01]  /*a680*/  @!P3 IMAD.WIDE R20, R200, 0x2, R8 ;  /* 0x00000002c814b825 */ /* 0x002fe200078e0208 */
        /* <DEDUP_REMOVED lines=8> */
[----:B------:R-:W-:Y:S02]  /*a710*/  ULDC.64 UR6, c[0x0][0x208] ;  /* 0x0000820000067ab9 */ /* 0x000fe40000000a00 */
[----:B------:R1:W5:Y:S01]  /*a720*/  @!P3 LD.E.64 R74, desc[UR6][R20.64] ;  /* 0x00000006144ab980 */ /* 0x000362000c101b00 */
[C---:B------:R-:W-:Y:S01]  /*a730*/  @!P1 SHF.L.U64.HI R28, R233.reuse, 0x1, R4 ;  /* 0x00000001e91c9819 */ /* 0x040fe20000010204 */
[----:B------:R-:W-:Y:S01]  /*a740*/  @!P1 IMAD.SHL.U32 R4, R233, 0x2, RZ ;  /* 0x00000002e9049824 */ /* 0x000fe200078e00ff */
[----:B------:R-:W-:Y:S01]  /*a750*/  @!P2 SHF.L.U64.HI R11, R234, 0x1, R6 ;  /* 0x00000001ea0ba819 */ /* 0x000fe20000010206 */
[----:B------:R-:W-:-:S03]  /*a760*/  @!P3 IMAD.MOV.U32 R6, RZ, RZ, R5 ;  /* 0x000000ffff06b224 */ /* 0x000fc600078e0005 */
[----:B------:R-:W-:Y:S01]  /*a770*/  @!P1 IADD3 R10, P5, R8, R4, RZ ;  /* 0x00000004080a9210 */ /* 0x000fe20007fbe0ff */
[----:B------:R-:W-:Y:S02]  /*a780*/  @!P2 IMAD.X R15, R9, 0x1, R11, P4 ;  /* 0x00000001090fa824 */ /* 0x000fe400020e060b */
[----:B------:R-:W-:-:S04]  /*a790*/  @!P3 IMAD.WIDE R24, R200, 0x2, R6 ;  /* 0x00000002c818b825 */ /* 0x000fc800078e0206 */
[----:B------:R-:W-:Y:S01]  /*a7a0*/  @!P2 IMAD.X R13, R26, 0x1, R11, P6 ;  /* 0x000000011a0da824 */ /* 0x000fe200030e060b */
[-C--:B------:R-:W-:Y:S01]  /*a7b0*/  @!P0 IADD3 R6, P6, R8, R27.reuse, RZ ;  /* 0x0000001b08068210 */ /* 0x080fe20007fde0ff */
[----:B------:R-:W-:Y:S01]  /*a7c0*/  @!P1 IMAD.X R11, R9, 0x1, R28, P5 ;  /* 0x00000001090b9824 */ /* 0x000fe200028e061c */
[----:B------:R-:W-:Y:S01]  /*a7d0*/  @!P0 IADD3 R8, P5, R5, R27, RZ ;  /* 0x0000001b05088210 */ /* 0x000fe20007fbe0ff */
[----:B------:R1:W5:Y:S01]  /*a7e0*/  @!P3 LD.E.64 R76, desc[UR6][R24.64] ;  /* 0x00000006184cb980 */ /* 0x000362000c101b00 */
[----:B------:R-:W-:Y:S02]  /*a7f0*/  @!P0 SHF.L.U64.HI R27, R235, 0x1, R29 ;  /* 0x00000001eb1b8819 */ /* 0x000fe4000001021d */
[----:B------:R-:W-:Y:S01]  /*a800*/  @!P1 IADD3 R4, P4, R5, R4, RZ ;  /* 0x0000000405049210 */ /* 0x000fe20007f9e0ff */
[----:B------:R1:W5:Y:S02]  /*a810*/  @!P2 LD.E.64 R70, desc[UR6][R14.64] ;  /* 0x000000060e46a980 */ /* 0x000364000c101b00 */
[----:B------:R-:W-:-:S02]  /*a820*/  @!P0 IMAD.X R7, R9, 0x1, R27, P6 ;  /* 0x0000000109078824 */ /* 0x000fc400030e061b */
[C---:B------:R-:W-:Y:S01]  /*a830*/  @!P1 IMAD.X R5, R26.reuse, 0x1, R28, P4 ;  /* 0x000000011a059824 */ /* 0x040fe200020e061c */
[----:B------:R1:W5:Y:S01]  /*a840*/  @!P2 LD.E.64 R72, desc[UR6][R12.64] ;  /* 0x000000060c48a980 */ /* 0x000362000c101b00 */
[----:B------:R-:W-:-:S03]  /*a850*/  @!P0 IMAD.X R9, R26, 0x1, R27, P5 ;  /* 0x000000011a098824 */ /* 0x000fc600028e061b */
[----:B------:R1:W5:Y:S04]  /*a860*/  @!P1 LD.E.64 R66, desc[UR6][R10.64] ;  /* 0x000000060a429980 */ /* 0x000368000c101b00 */
[----:B------:R1:W5:Y:S04]  /*a870*/  @!P1 LD.E.64 R68, desc[UR6][R4.64] ;  /* 0x0000000604449980 */ /* 0x000368000c101b00 */
[----:B------:R1:W5:Y:S04]  /*a880*/  @!P0 LD.E.64 R62, desc[UR6][R6.64] ;  /* 0x00000006063e8980 */ /* 0x000368000c101b00 */
[----:B------:R1:W5:Y:S02]  /*a890*/  @!P0 LD.E.64 R64, desc[UR6][R8.64] ;  /* 0x0000000608408980 */ /* 0x000364000c101b00 */
.L_x_1651:
[----:B------:R-:W-:Y:S05]  /*a8a0*/  BSYNC B1 ;  /* 0x0000000000017941 */ /* 0x000fea0003800000 */
.L_x_1650:
[----:B-1---5:R-:W-:Y:S01]  /*a8b0*/  IMAD.MOV.U32 R4, RZ, RZ, R62 ;  /* 0x000000ffff047224 */ /* 0x022fe200078e003e */
[----:B------:R-:W-:Y:S01]  /*a8c0*/  UMOV UR4, 0xffffffff ;  /* 0xffffffff00047882 */ /* 0x000fe20000000000 */
[----:B----4-:R-:W-:Y:S01]  /*a8d0*/  IMAD.MOV.U32 R5, RZ, RZ, R63 ;  /* 0x000000ffff057224 */ /* 0x010fe200078e003f */
[----:B------:R-:W-:Y:S01]  /*a8e0*/  CS2R R46, SRZ ;  /* 0x00000000002e7805 */ /* 0x000fe2000001ff00 */
[----:B------:R-:W-:Y:S01]  /*a8f0*/  IMAD.MOV.U32 R6, RZ, RZ, R66 ;  /* 0x000000ffff067224 */ /* 0x000fe200078e0042 */
[----:B------:R-:W-:Y:S01]  /*a900*/  PRMT R98, R98, 0x5410, R4 ;  /* 0x0000541062627816 */ /* 0x000fe20000000004 */
[----:B------:R-:W-:Y:S01]  /*a910*/  IMAD.MOV.U32 R7, RZ, RZ, R67 ;  /* 0x000000ffff077224 */ /* 0x000fe200078e0043 */
[----:B------:R-:W-:Y:S01]  /*a920*/  PRMT R99, R5, 0x7610, R99 ;  /* 0x0000761005637816 */ /* 0x000fe20000000063 */
[----:B------:R-:W-:Y:S02]  /*a930*/  IMAD.MOV.U32 R4, RZ, RZ, R70 ;  /* 0x000000ffff047224 */ /* 0x000fe400078e0046 */
[----:B------:R-:W-:Y:S01]  /*a940*/  IMAD.MOV.U32 R5, RZ, RZ, R71 ;  /* 0x000000ffff057224 */ /* 0x000fe200078e0047 */
[----:B------:R-:W-:Y:S01]  /*a950*/  PRMT R110, R6, 0x5410, R7 ;  /* 0x00005410066e7816 */ /* 0x000fe20000000007 */
[----:B------:R-:W-:-:S02]  /*a960*/  IMAD.MOV.U32 R6, RZ, RZ, R74 ;  /* 0x000000ffff067224 */ /* 0x000fc400078e004a */
        /* <DEDUP_REMOVED lines=10> */
[----:B------:R-:W-:-:S02]  /*aa10*/  IMAD.MOV.U32 R4, RZ, RZ, R72 ;  /* 0x000000ffff047224 */ /* 0x000fc400078e0048 */
[----:B------:R-:W-:Y:S01]  /*aa20*/  IMAD.MOV.U32 R5, RZ, RZ, R73 ;  /* 0x000000ffff057224 */ /* 0x000fe200078e0049 */
[----:B------:R-:W-:Y:S01]  /*aa30*/  PRMT R109, R6, 0x5410, R7 ;  /* 0x00005410066d7816 */ /* 0x000fe20000000007 */
[----:B------:R-:W-:Y:S02]  /*aa40*/  IMAD.MOV.U32 R6, RZ, RZ, R76 ;  /* 0x000000ffff067224 */ /* 0x000fe400078e004c */
[----:B------:R-:W-:Y:S01]  /*aa50*/  IMAD.MOV.U32 R7, RZ, RZ, R77 ;  /* 0x000000ffff077224 */ /* 0x000fe200078e004d */
[----:B------:R-:W-:Y:S02]  /*aa60*/  PRMT R113, R113, 0x5410, R5 ;  /* 0x0000541071717816 */ /* 0x000fe40000000005 */
[----:B------:R-:W-:Y:S02]  /*aa70*/  PRMT R112, R6, 0x5410, R4 ;  /* 0x0000541006707816 */ /* 0x000fe40000000004 */
[----:B------:R-:W-:Y:S01]  /*aa80*/  PRMT R94, R7, 0x7610, R94 ;  /* 0x00007610075e7816 */ /* 0x000fe2000000005e */
[----:B------:R-:W-:Y:S06]  /*aa90*/  BRA.DIV UR4, `(.L_x_1652) ;  /* 0x0000023e04507947 */ /* 0x000fec000b800000 */
[----:B------:R1:W4:Y:S04]  /*aaa0*/  SHFL.IDX PT, R9, R32, 0x1, 0x181f ;  /* 0x00381f0020097f89 */ /* 0x00032800000e0000 */
[----:B--2---:R1:W2:Y:S04]  /*aab0*/  SHFL.IDX PT, R8, R31, 0x1, 0x181f ;  /* 0x00381f001f087f89 */ /* 0x0042a800000e0000 */
[----:B---3--:R1:W3:Y:S04]  /*aac0*/  SHFL.IDX PT, R26, R33, 0x1, 0x181f ;  /* 0x00381f00211a7f89 */ /* 0x0082e800000e0000 */
[----:B------:R1:W0:Y:S02]  /*aad0*/  SHFL.IDX PT, R5, R30, 0x1, 0x181f ;  /* 0x00381f001e057f89 */ /* 0x00022400000e0000 */
.L_x_2043:
[----:B------:R-:W-:Y:S01]  /*aae0*/  VIADD R4, R0, 0x20 ;  /* 0x0000002000047836 */ /* 0x000fe20000000000 */
        /* <DEDUP_REMOVED lines=10> */
[----:B------:R-:W3:Y:S01]  /*ab90*/  LDL R7, [R1+0x74] ;  /* 0x0000740001077983 */ /* 0x000ee20000100800 */
[----:B------:R-:W-:-:S03]  /*aba0*/  ULDC UR4, c[0x0][0x3f4] ;  /* 0x0000fd0000047ab9 */ /* 0x000fc60000000800 */
[----:B------:R-:W3:Y:S04]  /*abb0*/  LDL R6, [R1+0x70] ;  /* 0x0000700001067983 */ /* 0x000ee80000100800 */
[----:B------:R-:W3:Y:S01]  /*abc0*/  LDL R29, [R1+0x6c] ;  /* 0x00006c00011d7983 */ /* 0x000ee20000100800 */
[----:B------:R-:W-:Y:S02]  /*abd0*/  ISETP.GE.AND P2, PT, R234, UR4, PT ;  /* 0x00000004ea007c0c */ /* 0x000fe4000bf46270 */
[----:B------:R-:W-:Y:S02]  /*abe0*/  CS2R R58, SRZ ;  /* 0x00000000003a7805 */ /* 0x000fe4000001ff00 */
[----:B------:R-:W-:Y:S02]  /*abf0*/  ISETP.GE.AND P1, PT, R233, UR4, PT ;  /* 0x00000004e9007c0c */ /* 0x000fe4000bf26270 */
[----:B------:R-:W-:-:S02]  /*ac00*/  CS2R R60, SRZ ;  /* 0x00000000003c7805 */ /* 0x000fc4000001ff00 */
[----:B------:R-:W-:Y:S01]  /*ac10*/  ISETP.GE.AND P0, PT, R235, UR4, PT ;  /* 0x00000004eb007c0c */ /* 0x000fe2000bf06270 */
[----:B------:R-:W-:Y:S01]  /*ac20*/  ULDC.64 UR6, c[0x0][0x208] ;  /* 0x0000820000067ab9 */ /* 0x000fe20000000a00 */
[----:B------:R-:W-:-:S03]  /*ac30*/  ISETP.GE.AND P3, PT, R200, UR4, PT ;  /* 0x00000004c8007c0c */ /* 0x000fc6000bf66270 */
[----:B------:R-:W-:-:S04]  /*ac40*/  @!P2 IMAD.SHL.U32 R12, R234, 0x2, RZ ;  /* 0x00000002ea0ca824 */ /* 0x000fc800078e00ff */
[----:B------:R-:W-:-:S04]  /*ac50*/  @!P1 IMAD.SHL.U32 R4, R233, 0x2, RZ ;  /* 0x00000002e9049824 */ /* 0x000fc800078e00ff */
[----:B------:R-:W-:Y:S01]  /*ac60*/  @!P0 IMAD.SHL.U32 R28, R235, 0x2, RZ ;  /* 0x00000002eb1c8824 */ /* 0x000fe200078e00ff */
[-C--:B--2---:R-:W-:Y:S01]  /*ac70*/  @!P2 IADD3 R14, P4, R8, R12.reuse, RZ ;  /* 0x0000000c080ea210 */ /* 0x084fe20007f9e0ff */
[----:B----4-:R-:W-:Y:S01]  /*ac80*/  @!P3 IMAD.WIDE R20, R200, 0x2, R8 ;  /* 0x00000002c814b825 */ /* 0x010fe200078e0208 */
[----:B0-----:R-:W-:Y:S02]  /*ac90*/  @!P2 IADD3 R12, P6, R5, R12, RZ ;  /* 0x0000000c050ca210 */ /* 0x001fe40007fde0ff */
[----:B------:R-:W-:Y:S02]  /*aca0*/  @!P1 IADD3 R10, P5, R8, R4, RZ ;  /* 0x00000004080a9210 */ /* 0x000fe40007fbe0ff */
[----:B------:R-:W-:Y:S02]  /*acb0*/  CS2R R54, SRZ ;  /* 0x0000000000367805 */ /* 0x000fe4000001ff00 */
[----:B------:R-:W-:Y:S02]  /*acc0*/  CS2R R56, SRZ ;  /* 0x0000000000387805 */ /* 0x000fe4000001ff00 */
[----:B------:R-:W-:-:S02]  /*acd0*/  CS2R R50, SRZ ;  /* 0x0000000000327805 */ /* 0x000fc4000001ff00 */
[----:B------:R-:W-:Y:S02]  /*ace0*/  CS2R R52, SRZ ;  /* 0x0000000000347805 */ /* 0x000fe4000001ff00 */
[----:B------:R-:W-:Y:S02]  /*acf0*/  CS2R R46, SRZ ;  /* 0x00000000002e7805 */ /* 0x000fe4000001ff00 */
[----:B------:R-:W-:Y:S01]  /*ad00*/  CS2R R48, SRZ ;  /* 0x0000000000307805 */ /* 0x000fe2000001ff00 */
[----:B------:R0:W5:Y:S01]  /*ad10*/  @!P3 LD.E.64 R58, desc[UR6][R20.64] ;  /* 0x00000006143ab980 */ /* 0x000162000c101b00 */
[----:B---3--:R-:W-:Y:S01]  /*ad20*/  @!P2 SHF.L.U64.HI R11, R234, 0x1, R7 ;  /* 0x00000001ea0ba819 */ /* 0x008fe20000010207 */
[----:B------:R-:W-:Y:S01]  /*ad30*/  @!P3 IMAD.MOV.U32 R7, RZ, RZ, R26 ;  /* 0x000000ffff07b224 */ /* 0x000fe200078e001a */
[----:B------:R-:W-:Y:S01]  /*ad40*/  @!P1 SHF.L.U64.HI R27, R233, 0x1, R6 ;  /* 0x00000001e91b9819 */ /* 0x000fe20000010206 */
[----:B------:R-:W-:Y:S02]  /*ad50*/  @!P3 IMAD.MOV.U32 R6, RZ, RZ, R5 ;  /* 0x000000ffff06b224 */ /* 0x000fe400078e0005 */
[----:B------:R-:W-:Y:S01]  /*ad60*/  @!P2 IMAD.X R15, R9, 0x1, R11, P4 ;  /* 0x00000001090fa824 */ /* 0x000fe200020e060b */
[----:B------:R-:W-:Y:S01]  /*ad70*/  @!P1 IADD3 R4, P4, R5, R4, RZ ;  /* 0x0000000405049210 */ /* 0x000fe20007f9e0ff */
[----:B------:R-:W-:-:S03]  /*ad80*/  @!P3 IMAD.WIDE R24, R200, 0x2, R6 ;  /* 0x00000002c818b825 */ /* 0x000fc600078e0206 */
[----:B------:R0:W5:Y:S01]  /*ad90*/  @!P2 LD.E.64 R54, desc[UR6][R14.64] ;  /* 0x000000060e36a980 */ /* 0x000162000c101b00 */
[----:B------:R-:W-:Y:S01]  /*ada0*/  @!P2 IMAD.X R13, R26, 0x1, R11, P6 ;  /* 0x000000011a0da824 */ /* 0x000fe200030e060b */
[-C--:B------:R-:W-:Y:S01]  /*adb0*/  @!P0 IADD3 R6, P6, R8, R28.reuse, RZ ;  /* 0x0000001c08068210 */ /* 0x080fe20007fde0ff */
[----:B------:R-:W-:Y:S01]  /*adc0*/  @!P1 IMAD.X R11, R9, 0x1, R27, P5 ;  /* 0x00000001090b9824 */ /* 0x000fe200028e061b */
[----:B------:R-:W-:Y:S01]  /*add0*/  @!P0 IADD3 R8, P5, R5, R28, RZ ;  /* 0x0000001c05088210 */ /* 0x000fe20007fbe0ff */
[----:B------:R0:W5:Y:S01]  /*ade0*/  @!P3 LD.E.64 R60, desc[UR6][R24.64] ;  /* 0x00000006183cb980 */ /* 0x000162000c101b00 */
[----:B------:R-:W-:Y:S01]  /*adf0*/  @!P0 SHF.L.U64.HI R28, R235, 0x1, R29 ;  /* 0x00000001eb1c8819 */ /* 0x000fe2000001021d */
[----:B------:R-:W-:Y:S02]  /*ae00*/  @!P1 IMAD.X R5, R26, 0x1, R27, P4 ;  /* 0x000000011a059824 */ /* 0x000fe400020e061b */
[----:B------:R0:W5:Y:S02]  /*ae10*/  @!P2 LD.E.64 R56, desc[UR6][R12.64] ;  /* 0x000000060c38a980 */ /* 0x000164000c101b00 */
[----:B------:R-:W-:-:S02]  /*ae20*/  @!P0 IMAD.X R7, R9, 0x1, R28, P6 ;  /* 0x0000000109078824 */ /* 0x000fc400030e061c */
[----:B------:R-:W-:Y:S01]  /*ae30*/  @!P0 IMAD.X R9, R26, 0x1, R28, P5 ;  /* 0x000000011a098824 */ /* 0x000fe200028e061c */
[----:B------:R0:W5:Y:S04]  /*ae40*/  @!P1 LD.E.64 R50, desc[UR6][R10.64] ;  /* 0x000000060a329980 */ /* 0x000168000c101b00 */
[----:B------:R0:W5:Y:S04]  /*ae50*/  @!P1 LD.E.64 R52, desc[UR6][R4.64] ;  /* 0x0000000604349980 */ /* 0x000168000c101b00 */
[----:B------:R0:W5:Y:S04]  /*ae60*/  @!P0 LD.E.64 R46, desc[UR6][R6.64] ;  /* 0x00000006062e8980 */ /* 0x000168000c101b00 */
[----:B------:R0:W5:Y:S02]  /*ae70*/  @!P0 LD.E.64 R48, desc[UR6][R8.64] ;  /* 0x0000000608308980 */ /* 0x000164000c101b00 */
.L_x_1654:
[----:B------:R-:W-:Y:S05]  /*ae80*/  BSYNC B1 ;  /* 0x0000000000017941 */ /* 0x000fea0003800000 */
.L_x_1653:
[----:B0----5:R-:W-:Y:S01]  /*ae90*/  IMAD.MOV.U32 R4, RZ, RZ, R46 ;  /* 0x000000ffff047224 */ /* 0x021fe200078e002e */
[----:B------:R-:W-:Y:S01]  /*aea0*/  UMOV UR4, 0xffffffff ;  /* 0xffffffff00047882 */ /* 0x000fe20000000000 */
[----:B------:R-:W-:Y:S02]  /*aeb0*/  IMAD.MOV.U32 R5, RZ, RZ, R47 ;  /* 0x000000ffff057224 */ /* 0x000fe400078e002f */
[----:B------:R-:W-:Y:S02]  /*aec0*/  IMAD.MOV.U32 R6, RZ, RZ, R50 ;  /* 0x000000ffff067224 */ /* 0x000fe400078e0032 */
        /* <DEDUP_REMOVED lines=11> */
[----:B------:R-:W-:Y:S01]  /*af80*/  PRMT R106, R6, 0x5410, R7 ;  /* 0x00005410066a7816 */ /* 0x000fe20000000007 */
        /* <DEDUP_REMOVED lines=9> */
[----:B------:R-:W-:-:S04]  /*b020*/  PRMT R104, R4, 0x5410, R5 ;  /* 0x0000541004687816 */ /* 0x000fc80000000005 */
[----:B------:R-:W-:Y:S01]  /*b030*/  PRMT R107, R6, 0x5410, R7 ;  /* 0x00005410066b7816 */ /* 0x000fe20000000007 */
[----:B------:R-:W-:Y:S06]  /*b040*/  BRA.DIV UR4, `(.L_x_1655) ;  /* 0x0000023a04587947 */ /* 0x000fec000b800000 */
[----:B----4-:R0:W4:Y:S04]  /*b050*/  SHFL.IDX PT, R9, R32, 0x2, 0x181f ;  /* 0x00581f0020097f89 */ /* 0x01012800000e0000 */
[----:B--2---:R0:W2:Y:S04]  /*b060*/  SHFL.IDX PT, R8, R31, 0x2, 0x181f ;  /* 0x00581f001f087f89 */ /* 0x0040a800000e0000 */
[----:B------:R0:W0:Y:S04]  /*b070*/  SHFL.IDX PT, R78, R33, 0x2, 0x181f ;  /* 0x00581f00214e7f89 */ /* 0x00002800000e0000 */
[----:B------:R0:W0:Y:S02]  /*b080*/  SHFL.IDX PT, R5, R30, 0x2, 0x181f ;  /* 0x00581f001e057f89 */ /* 0x00002400000e0000 */
.L_x_2049:
[----:B------:R-:W-:Y:S01]  /*b090*/  VIADD R4, R0, 0x40 ;  /* 0x0000004000047836 */ /* 0x000fe20000000000 */
[----:B------:R-:W-:Y:S01]  /*b0a0*/  BSSY B1, `(.L_x_1656) ;  /* 0x000003a000017945 */ /* 0x000fe20003800000 */
[----:B------:R-:W-:Y:S02]  /*b0b0*/  CS2R R28, SRZ ;  /* 0x00000000001c7805 */ /* 0x000fe4000001ff00 */
[----:B------:R-:W-:Y:S02]  /*b0c0*/  CS2R R34, SRZ ;  /* 0x0000000000227805 */ /* 0x000fe4000001ff00 */
[----:B------:R-:W-:Y:S02]  /*b0d0*/  CS2R R38, SRZ ;  /* 0x0000000000267805 */ /* 0x000fe4000001ff00 */
[----:B------:R-:W-:Y:S02]  /*b0e0*/  ISETP.GE.AND P0, PT, R4, R3, PT ;  /* 0x000000030400720c */ /* 0x000fe40003f06270 */
[----:B------:R-:W-:-:S02]  /*b0f0*/  CS2R R42, SRZ ;  /* 0x00000000002a7805 */ /* 0x000fc4000001ff00 */
[----:B---3--:R-:W-:Y:S02]  /*b100*/  CS2R R26, SRZ ;  /* 0x00000000001a7805 */ /* 0x008fe4000001ff00 */
        /* <DEDUP_REMOVED lines=38> */
[--C-:B------:R-:W-:Y:S01]  /*b370*/  @!P1 IMAD.X R11, R9, 0x1, R26.reuse, P5 ;  /* 0x00000001090b9824 */ /* 0x100fe200028e061a */
[----:B------:R-:W-:Y:S01]  /*b380*/  @!P0 IADD3 R8, P5, R5, R27, RZ ;  /* 0x0000001b05088210 */ /* 0x000fe20007fbe0ff */
[----:B------:R0:W5:Y:S01]  /*b390*/  @!P3 LD.E.64 R44, desc[UR6][R24.64] ;  /* 0x00000006182cb980 */ /* 0x000162000c101b00 */
[----:B------:R-:W-:Y:S01]  /*b3a0*/  @!P0 SHF.L.U64.HI R27, R235, 0x1, R79 ;  /* 0x00000001eb1b8819 */ /* 0x000fe2000001024f */
[----:B------:R-:W-:Y:S02]  /*b3b0*/  @!P1 IMAD.X R5, R78, 0x1, R26, P4 ;  /* 0x000000014e059824 */ /* 0x000fe400020e061a */
[----:B------:R0:W5:Y:S02]  /*b3c0*/  @!P2 LD.E.64 R40, desc[UR6][R12.64] ;  /* 0x000000060c28a980 */ /* 0x000164000c101b00 */
[----:B------:R-:W-:-:S02]  /*b3d0*/  @!P0 IMAD.X R7, R9, 0x1, R27, P6 ;  /* 0x0000000109078824 */ /* 0x000fc400030e061b */
[----:B------:R-:W-:Y:S01]  /*b3e0*/  @!P0 IMAD.X R9, R78, 0x1, R27, P5 ;  /* 0x000000014e098824 */ /* 0x000fe200028e061b */
[----:B------:R-:W-:Y:S01]  /*b3f0*/  CS2R R26, SRZ ;  /* 0x00000000001a7805 */ /* 0x000fe2000001ff00 */
[----:B------:R0:W5:Y:S04]  /*b400*/  @!P1 LD.E.64 R34, desc[UR6][R10.64] ;  /* 0x000000060a229980 */ /* 0x000168000c101b00 */
[----:B------:R0:W5:Y:S04]  /*b410*/  @!P1 LD.E.64 R36, desc[UR6][R4.64] ;  /* 0x0000000604249980 */ /* 0x000168000c101b00 */
[----:B------:R0:W5:Y:S04]  /*b420*/  @!P0 LD.E.64 R28, desc[UR6][R6.64] ;  /* 0x00000006061c8980 */ /* 0x000168000c101b00 */
[----:B------:R0:W5:Y:S02]  /*b430*/  @!P0 LD.E.64 R26, desc[UR6][R8.64] ;  /* 0x00000006081a8980 */ /* 0x000164000c101b00 */
.L_x_1657:
[----:B------:R-:W-:Y:S05]  /*b440*/  BSYNC B1 ;  /* 0x0000000000017941 */ /* 0x000fea0003800000 */
.L_x_1656:
[----:B0----5:R-:W-:Y:S01]  /*b450*/  IMAD.MOV.U32 R4, RZ, RZ, R28 ;  /* 0x000000ffff047224 */ /* 0x021fe200078e001c */
[----:B------:R-:W-:Y:S01]  /*b460*/  UMOV UR4, 0xffffffff ;  /* 0xffffffff00047882 */ /* 0x000fe20000000000 */
[----:B------:R-:W-:Y:S02]  /*b470*/  IMAD.MOV.U32 R5, RZ, RZ, R29 ;  /* 0x000000ffff057224 */ /* 0x000fe400078e001d */
[----:B------:R-:W-:Y:S02]  /*b480*/  IMAD.MOV.U32 R6, RZ, RZ, R34 ;  /* 0x000000ffff067224 */ /* 0x000fe400078e0022 */
        /* <DEDUP_REMOVED lines=20> */
[----:B------:R-:W-:-:S03]  /*b5d0*/  IMAD.MOV.U32 R7, RZ, RZ, R40 ;  /* 0x000000ffff077224 */ /* 0x000fc600078e0028 */
[----:B------:R-:W-:Y:S02]  /*b5e0*/  PRMT R102, R4, 0x7610, R102 ;  /* 0x0000761004667816 */ /* 0x000fe40000000066 */
[----:B------:R-:W-:Y:S02]  /*b5f0*/  CS2R R4, SRZ ;  /* 0x0000000000047805 */ /* 0x000fe4000001ff00 */
[----:B------:R-:W-:Y:S01]  /*b600*/  PRMT R90, R7, 0x5410, R6 ;  /* 0x00005410075a7816 */ /* 0x000fe20000000006 */
[----:B------:R-:W-:Y:S06]  /*b610*/  BRA.DIV UR4, `(.L_x_1658) ;  /* 0x0000023604587947 */ /* 0x000fec000b800000 */
[----:B------:R0:W3:Y:S04]  /*b620*/  SHFL.IDX PT, R79, R32, 0x3, 0x181f ;  /* 0x00781f00204f7f89 */ /* 0x0000e800000e0000 */
[----:B----4-:R0:W4:Y:S04]  /*b630*/  SHFL.IDX PT, R9, R31, 0x3, 0x181f ;  /* 0x00781f001f097f89 */ /* 0x01012800000e0000 */
[----:B------:R0:W0:Y:S04]  /*b640*/  SHFL.IDX PT, R80, R33, 0x3, 0x181f ;  /* 0x00781f0021507f89 */ /* 0x00002800000e0000 */
[----:B------:R0:W0:Y:S02]  /*b650*/  SHFL.IDX PT, R78, R30, 0x3, 0x181f ;  /* 0x00781f001e4e7f89 */ /* 0x00002400000e0000 */
.L_x_2055:
[----:B------:R-:W5:Y:S01]  /*b660*/  LDL R6, [R1+0x54] ;  /* 0x0000540001067983 */ /* 0x000f620000100800 */
[----:B------:R-:W-:Y:S01]  /*b670*/  VIADD R0, R0, 0x60 ;  /* 0x0000006000007836 */ /* 0x000fe20000000000 */
[----:B------:R-:W-:Y:S01]  /*b680*/  BSSY B1, `(.L_x_1659) ;  /* 0x000003f000017945 */ /* 0x000fe20003800000 */
[----:B------:R-:W-:Y:S02]  /*b690*/  CS2R R12, SRZ ;  /* 0x00000000000c7805 */ /* 0x000fe4000001ff00 */
[----:B------:R-:W-:Y:S02]  /*b6a0*/  CS2R R20, SRZ ;  /* 0x0000000000147805 */ /* 0x000fe4000001ff00 */
[----:B01----:R-:W-:Y:S02]  /*b6b0*/  CS2R R30, SRZ ;  /* 0x00000000001e7805 */ /* 0x003fe4000001ff00 */
[----:B------:R-:W-:Y:S02]  /*b6c0*/  ISETP.GE.AND P0, PT, R0, R3, PT ;  /* 0x000000030000720c */ /* 0x000fe40003f06270 */
[----:B------:R-:W-:-:S02]  /*b6d0*/  CS2R R14, SRZ ;  /* 0x00000000000e7805 */ /* 0x000fc4000001ff00 */
[----:B------:R-:W-:Y:S02]  /*b6e0*/  CS2R R24, SRZ ;  /* 0x0000000000187805 */ /* 0x000fe4000001ff00 */
[----:B------:R-:W-:Y:S02]  /*b6f0*/  CS2R R32, SRZ ;  /* 0x0000000000207805 */ /* 0x000fe4000001ff00 */
[----:B-----5:R-:W-:-:S04]  /*b700*/  LEA.HI R81, R6, R6, RZ, 0x1 ;  /* 0x0000000606517211 */ /* 0x020fc800078f08ff */
[----:B------:R-:W-:-:S05]  /*b710*/  LOP3.LUT R81, R81, 0xfffffffe, RZ, 0xc0, !PT ;  /* 0xfffffffe51517812 */ /* 0x000fca00078ec0ff */
[----:B------:R-:W-:Y:S01]  /*b720*/  IMAD.IADD R81, R6, 0x1, -R81 ;  /* 0x0000000106517824 */ /* 0x000fe200078e0a51 */
[----:B------:R-:W-:-:S04]  /*b730*/  CS2R R6, SRZ ;  /* 0x0000000000067805 */ /* 0x000fc8000001ff00 */
[----:B------:R-:W-:Y:S01]  /*b740*/  SHF.L.U32 R81, R81, 0x1f, RZ ;  /* 0x0000001f51517819 */ /* 0x000fe200000006ff */
[----:B------:R-:W-:Y:S06]  /*b750*/  @P0 BRA `(.L_x_1660) ;  /* 0x0000000000c40947 */ /* 0x000fec0003800000 */
[----:B--2---:R-:W2:Y:S01]  /*b760*/  LDL R8, [R1+0x70] ;  /* 0x0000700001087983 */ /* 0x004ea20000100800 */
[----:B------:R-:W-:-:S03]  /*b770*/  ULDC UR4, c[0x0][0x3f4] ;  /* 0x0000fd0000047ab9 */ /* 0x000fc60000000800 */
[----:B------:R-:W2:Y:S04]  /*b780*/  LDL R10, [R1+0x74] ;  /* 0x00007400010a7983 */ /* 0x000ea80000100800 */
[----:B------:R-:W2:Y:S01]  /*b790*/  LDL R86, [R1+0x6c] ;  /* 0x00006c0001567983 */ /* 0x000ea20000100800 */
[----:B------:R-:W-:Y:S02]  /*b7a0*/  ISETP.GE.AND P2, PT, R234, UR4, PT ;  /* 0x00000004ea007c0c */ /* 0x000fe4000bf46270 */
[----:B------:R-:W-:Y:S02]  /*b7b0*/  ISETP.GE.AND P1, PT, R233, UR4, PT ;  /* 0x00000004e9007c0c */ /* 0x000fe4000bf26270 */
[----:B------:R-:W-:Y:S02]  /*b7c0*/  ISETP.GE.AND P3, PT, R200, UR4, PT ;  /* 0x00000004c8007c0c */ /* 0x000fe4000bf66270 */
[----:B------:R-:W-:-:S07]  /*b7d0*/  ISETP.GE.AND P0, PT, R235, UR4, PT ;  /* 0x00000004eb007c0c */ /* 0x000fce000bf06270 */
[----:B------:R-:W-:Y:S01]  /*b7e0*/  @!P2 IMAD.SHL.U32 R6, R234, 0x2, RZ ;  /* 0x00000002ea06a824 */ /* 0x000fe200078e00ff */
[----:B------:R-:W-:-:S03]  /*b7f0*/  CS2R R32, SRZ ;  /* 0x0000000000207805 */ /* 0x000fc6000001ff00 */
[----:B------:R-:W-:Y:S01]  /*b800*/  @!P3 IMAD.MOV.U32 R11, RZ, RZ, R80 ;  /* 0x000000ffff0bb224 */ /* 0x000fe200078e0050 */
[-C--:B----4-:R-:W-:Y:S02]  /*b810*/  @!P2 IADD3 R12, P4, R9, R6.reuse, RZ ;  /* 0x00000006090ca210 */ /* 0x090fe40007f9e0ff */
[----:B------:R-:W-:Y:S01]  /*b820*/  @!P2 IADD3 R6, P6, R78, R6, RZ ;  /* 0x000000064e06a210 */ /* 0x000fe20007fde0ff */
[----:B------:R-:W-:Y:S01]  /*b830*/  @!P0 IMAD.SHL.U32 R24, R235, 0x2, RZ ;  /* 0x00000002eb188824 */ /* 0x000fe200078e00ff */
[----:B------:R-:W-:Y:S01]  /*b840*/  ULDC.64 UR6, c[0x0][0x208] ;  /* 0x0000820000067ab9 */ /* 0x000fe20000000a00 */
[----:B------:R-:W-:Y:S02]  /*b850*/  @!P3 IMAD.MOV.U32 R14, RZ, RZ, R9 ;  /* 0x000000ffff0eb224 */ /* 0x000fe400078e0009 */
[----:B---3--:R-:W-:Y:S01]  /*b860*/  @!P3 IMAD.MOV.U32 R15, RZ, RZ, R79 ;  /* 0x000000ffff0fb224 */ /* 0x008fe200078e004f */
[----:B------:R-:W-:Y:S01]  /*b870*/  CS2R R30, SRZ ;  /* 0x00000000001e7805 */ /* 0x000fe2000001ff00 */
[----:B------:R-:W-:-:S05]  /*b880*/  @!P3 IMAD.WIDE R14, R200, 0x2, R14 ;  /* 0x00000002c80eb825 */ /* 0x000fca00078e020e */
[----:B------:R0:W5:Y:S02]  /*b890*/  @!P3 LD.E.64 R30, desc[UR6][R14.64] ;  /* 0x000000060e1eb980 */ /* 0x000164000c101b00 */
[----:B0-----:R-:W-:Y:S02]  /*b8a0*/  CS2R R14, SRZ ;  /* 0x00000000000e7805 */ /* 0x001fe4000001ff00 */
[C---:B--2---:R-:W-:Y:S01]  /*b8b0*/  @!P1 SHF.L.U64.HI R0, R233.reuse, 0x1, R8 ;  /* 0x00000001e9009819 */ /* 0x044fe20000010208 */
[----:B------:R-:W-:Y:S01]  /*b8c0*/  @!P1 IMAD.SHL.U32 R8, R233, 0x2, RZ ;  /* 0x00000002e9089824 */ /* 0x000fe200078e00ff */
[----:B------:R-:W-:Y:S01]  /*b8d0*/  @!P2 SHF.L.U64.HI R5, R234, 0x1, R10 ;  /* 0x00000001ea05a819 */ /* 0x000fe2000001020a */
[----:B------:R-:W-:-:S03]  /*b8e0*/  @!P3 IMAD.MOV.U32 R10, RZ, RZ, R78 ;  /* 0x000000ffff0ab224 */ /* 0x000fc600078e004e */
[----:B------:R-:W-:Y:S01]  /*b8f0*/  @!P1 IADD3 R4, P5, R9, R8, RZ ;  /* 0x0000000809049210 */ /* 0x000fe20007fbe0ff */
[----:B------:R-:W-:-:S04]  /*b900*/  @!P3 IMAD.WIDE R20, R200, 0x2, R10 ;  /* 0x00000002c814b825 */ /* 0x000fc800078e020a */
[--C-:B------:R-:W-:Y:S01]  /*b910*/  @!P2 IMAD.X R13, R79, 0x1, R5.reuse, P4 ;  /* 0x000000014f0da824 */ /* 0x100fe200020e0605 */
[----:B------:R-:W-:Y:S01]  /*b920*/  @!P1 IADD3 R8, P4, R78, R8, RZ ;  /* 0x000000084e089210 */ /* 0x000fe20007f9e0ff */
[----:B------:R-:W-:Y:S01]  /*b930*/  @!P2 IMAD.X R7, R80, 0x1, R5, P6 ;  /* 0x000000015007a824 */ /* 0x000fe200030e0605 */
[-C--:B------:R-:W-:Y:S01]  /*b940*/  @!P0 IADD3 R10, P6, R9, R24.reuse, RZ ;  /* 0x00000018090a8210 */ /* 0x080fe20007fde0ff */
[----:B------:R-:W-:Y:S01]  /*b950*/  @!P1 IMAD.X R5, R79, 0x1, R0, P5 ;  /* 0x000000014f059824 */ /* 0x000fe200028e0600 */
[----:B------:R-:W-:Y:S01]  /*b960*/  @!P0 IADD3 R78, P5, R78, R24, RZ ;  /* 0x000000184e4e8210 */ /* 0x000fe20007fbe0ff */
[----:B------:R0:W5:Y:S01]  /*b970*/  @!P3 LD.E.64 R32, desc[UR6][R20.64] ;  /* 0x000000061420b980 */ /* 0x000162000c101b00 */
[----:B------:R-:W-:Y:S02]  /*b980*/  @!P0 SHF.L.U64.HI R24, R235, 0x1, R86 ;  /* 0x00000001eb188819 */ /* 0x000fe40000010256 */
[----:B0-----:R-:W-:-:S03]  /*b990*/  CS2R R20, SRZ ;  /* 0x0000000000147805 */ /* 0x001fc6000001ff00 */
[--C-:B------:R-:W-:Y:S02]  /*b9a0*/  @!P0 IMAD.X R11, R79, 0x1, R24.reuse, P6 ;  /* 0x000000014f0b8824 */ /* 0x100fe400030e0618 */
[C---:B------:R-:W-:Y:S01]  /*b9b0*/  @!P0 IMAD.X R79, R80.reuse, 0x1, R24, P5 ;  /* 0x00000001504f8824 */ /* 0x040fe200028e0618 */
[----:B------:R-:W-:Y:S01]  /*b9c0*/  CS2R R24, SRZ ;  /* 0x0000000000187805 */ /* 0x000fe2000001ff00 */
[----:B------:R0:W5:Y:S01]  /*b9d0*/  @!P2 LD.E.64 R20, desc[UR6][R12.64] ;  /* 0x000000060c14a980 */ /* 0x000162000c101b00 */
[----:B------:R-:W-:-:S04]  /*b9e0*/  @!P1 IMAD.X R9, R80, 0x1, R0, P4 ;  /* 0x0000000150099824 */ /* 0x000fc800020e0600 */
[----:B------:R1:W5:Y:S04]  /*b9f0*/  @!P2 LD.E.64 R24, desc[UR6][R6.64] ;  /* 0x000000060618a980 */ /* 0x000368000c101b00 */
[----:B------:R-:W5:Y:S01]  /*ba00*/  @!P1 LD.E.64 R14, desc[UR6][R8.64] ;  /* 0x00000006080e9980 */ /* 0x000f62000c101b00 */
[----:B0-----:R-:W-:Y:S02]  /*ba10*/  CS2R R12, SRZ ;  /* 0x00000000000c7805 */ /* 0x001fe4000001ff00 */
[----:B-1----:R-:W-:-:S04]  /*ba20*/  CS2R R6, SRZ ;  /* 0x0000000000067805 */ /* 0x002fc8000001ff00 */
[----:B------:R0:W5:Y:S04]  /*ba30*/  @!P1 LD.E.64 R12, desc[UR6][R4.64] ;  /* 0x00000006040c9980 */ /* 0x000168000c101b00 */
[----:B------:R1:W5:Y:S01]  /*ba40*/  @!P0 LD.E.64 R6, desc[UR6][R78.64] ;  /* 0x000000064e068980 */ /* 0x000362000c101b00 */
[----:B0-----:R-:W-:-:S06]  /*ba50*/  CS2R R4, SRZ ;  /* 0x0000000000047805 */ /* 0x001fcc000001ff00 */
[----:B------:R1:W5:Y:S02]  /*ba60*/  @!P0 LD.E.64 R4, desc[UR6][R10.64] ;  /* 0x000000060a048980 */ /* 0x000364000c101b00 */
.L_x_1660:
[----:B------:R-:W-:Y:S05]  /*ba70*/  BSYNC B1 ;  /* 0x0000000000017941 */ /* 0x000fea0003800000 */
.L_x_1659:
[----:B------:R-:W0:Y:S01]  /*ba80*/  SYNCS.PHASECHK.TRANS64.TRYWAIT P0, [R16+URZ+0x30800], R81 ;  /* 0x03080051100075a7 */ /* 0x000e22000800017f */
[----:B--2--5:R-:W-:Y:S01]  /*ba90*/  IMAD.MOV.U32 R8, RZ, RZ, R12 ;  /* 0x000000ffff087224 */ /* 0x024fe200078e000c */
[----:B------:R-:W-:Y:S01]  /*baa0*/  BSSY B1, `(.L_x_1661) ;  /* 0x0000018000017945 */ /* 0x000fe20003800000 */
[----:B------:R-:W-:Y:S02]  /*bab0*/  IMAD.MOV.U32 R0, RZ, RZ, R13 ;  /* 0x000000ffff007224 */ /* 0x000fe400078e000d */
[----:B-1----:R-:W-:Y:S02]  /*bac0*/  IMAD.MOV.U32 R10, RZ, RZ, R4 ;  /* 0x000000ffff0a7224 */ /* 0x002fe400078e0004 */
[----:B----4-:R-:W-:Y:S01]  /*bad0*/  IMAD.MOV.U32 R9, RZ, RZ, R5 ;  /* 0x000000ffff097224 */ /* 0x010fe200078e0005 */
[----:B------:R-:W-:Y:S01]  /*bae0*/  PRMT R80, R8, 0x5410, R0 ;  /* 0x0000541008507816 */ /* 0x000fe20000000000 */
[----:B------:R-:W-:Y:S02]  /*baf0*/  IMAD.MOV.U32 R8, RZ, RZ, R30 ;  /* 0x000000ffff087224 */ /* 0x000fe400078e001e */
[----:B------:R-:W-:Y:S01]  /*bb00*/  IMAD.MOV.U32 R0, RZ, RZ, R31 ;  /* 0x000000ffff007224 */ /* 0x000fe200078e001f */
[----:B---3--:R-:W-:Y:S01]  /*bb10*/  PRMT R79, R9, 0x5410, R10 ;  /* 0x00005410094f7816 */ /* 0x008fe2000000000a */
        /* <DEDUP_REMOVED lines=11> */
[----:B------:R-:W-:Y:S02]  /*bbd0*/  PRMT R78, R9, 0x5410, R10 ;  /* 0x00005410094e7816 */ /* 0x000fe4000000000a */
[----:B------:R-:W-:Y:S02]  /*bbe0*/  PRMT R102, R102, 0x5410, R0 ;  /* 0x0000541066667816 */ /* 0x000fe40000000000 */
[----:B------:R-:W-:Y:S02]  /*bbf0*/  PRMT R93, R8, 0x7610, R93 ;  /* 0x00007610085d7816 */ /* 0x000fe4000000005d */
[----:B------:R-:W-:Y:S01]  /*bc00*/  VIADDMNMX R0, R3, -R95, 0x80, PT ;  /* 0x0000008003007446 */ /* 0x000fe2000380095f */
[----:B0-----:R-:W-:Y:S06]  /*bc10*/  @!P0 BRA `(.L_x_1662) ;  /* 0x00000230004c8947 */ /* 0x001fec0003800000 */
.L_x_2056:
[----:B------:R-:W-:Y:S05]  /*bc20*/  BSYNC B1 ;  /* 0x0000000000017941 */ /* 0x000fea0003800000 */
.L_x_1661:
[----:B------:R-:W-:Y:S01]  /*bc30*/  ISETP.GE.AND P0, PT, R23, R0, PT ;  /* 0x000000001700720c */ /* 0x000fe20003f06270 */
[----:B------:R-:W-:Y:S01]  /*bc40*/  IMAD.MOV.U32 R3, RZ, RZ, R32 ;  /* 0x000000ffff037224 */ /* 0x000fe200078e0020 */
[----:B------:R-:W-:Y:S01]  /*bc50*/  BSSY B1, `(.L_x_1663) ;  /* 0x00000cc000017945 */ /* 0x000fe20003800000 */
[----:B------:R-:W-:-:S05]  /*bc60*/  IMAD.MOV.U32 R8, RZ, RZ, R33 ;  /* 0x000000ffff087224 */ /* 0x000fca00078e0021 */
[----:B------:R-:W-:-:S05]  /*bc70*/  PRMT R108, R3, 0x5410, R8 ;  /* 0x00005410036c7816 */ /* 0x000fca0000000008 */
        /* <DEDUP_REMOVED lines=9> */
[----:B-----5:R-:W1:Y:S01]  /*bd10*/  LDS.128 R8, [R115] ;  /* 0x0000000073087984 */ /* 0x020e620000000c00 */
[----:B------:R-:W-:Y:S02]  /*bd20*/  SHF.R.U32.HI R3, RZ, 0x10, R75 ;  /* 0x00000010ff037819 */ /* 0x000fe4000001164b */
[----:B0-----:R-:W-:Y:S02]  /*bd30*/  SHF.R.U32.HI R81, RZ, 0x10, R77 ;  /* 0x00000010ff517819 */ /* 0x001fe4000001164d */
[----:B------:R-:W-:Y:S02]  /*bd40*/  PRMT R3, R91, 0x5410, R3 ;  /* 0x000054105b037816 */ /* 0x000fe40000000003 */
[----:B------:R-:W-:Y:S02]  /*bd50*/  PRMT R81, R94, 0x5410, R81 ;  /* 0x000054105e517816 */ /* 0x000fe40000000051 */
[----:B------:R-:W-:Y:S01]  /*bd60*/  SHF.R.U64 R74, R74, 0x10, R75 ;  /* 0x000000104a4a7819 */ /* 0x000fe2000000124b */
[----:B------:R-:W-:Y:S01]  /*bd70*/  IMAD.U32 R94, R3, 0x10000, RZ ;  /* 0x00010000035e7824 */ /* 0x000fe200078e00ff */
[----:B------:R-:W-:Y:S01]  /*bd80*/  SHF.R.U64 R75, R76, 0x10, R77 ;  /* 0x000000104c4b7819 */ /* 0x000fe2000000124d */
[----:B------:R-:W-:Y:S01]  /*bd90*/  IMAD.U32 R91, R81, 0x10000, RZ ;  /* 0x00010000515b7824 */ /* 0x000fe200078e00ff */
[----:B------:R-:W-:-:S02]  /*bda0*/  LOP3.LUT R76, R3, 0xffff0000, RZ, 0xc0, !PT ;  /* 0xffff0000034c7812 */ /* 0x000fc400078ec0ff */
[----:B------:R-:W-:Y:S02]  /*bdb0*/  LOP3.LUT R3, R81, 0xffff0000, RZ, 0xc0, !PT ;  /* 0xffff000051037812 */ /* 0x000fe400078ec0ff */
[----:B------:R-:W-:Y:S02]  /*bdc0*/  PRMT R75, R112, 0x5410, R75 ;  /* 0x00005410704b7816 */ /* 0x000fe4000000004b */
[----:B------:R-:W-:Y:S02]  /*bdd0*/  PRMT R74, R114, 0x5432, R74 ;  /* 0x00005432724a7816 */ /* 0x000fe4000000004a */
[C---:B-1----:R-:W-:Y:S01]  /*bde0*/  LOP3.LUT R77, R11.reuse, 0xffff0000, RZ, 0xc0, !PT ;  /* 0xffff00000b4d7812 */ /* 0x042fe200078ec0ff */
[----:B------:R-:W-:Y:S01]  /*bdf0*/  IMAD.U32 R81, R11, 0x10000, RZ ;  /* 0x000100000b517824 */ /* 0x000fe200078e00ff */
[C---:B------:R-:W-:Y:S01]  /*be00*/  LOP3.LUT R96, R10.reuse, 0xffff0000, RZ, 0xc0, !PT ;  /* 0xffff00000a607812 */ /* 0x040fe200078ec0ff */
[----:B------:R-:W-:Y:S02]  /*be10*/  IMAD.U32 R10, R10, 0x10000, RZ ;  /* 0x000100000a0a7824 */ /* 0x000fe400078e00ff */
[C---:B------:R-:W-:Y:S01]  /*be20*/  FMUL.FTZ R11, R77.reuse, R3 ;  /* 0x000000034d0b7220 */ /* 0x040fe20000410000 */
[----:B------:R-:W-:Y:S01]  /*be30*/  FMUL.FTZ R77, R77, R76 ;  /* 0x0000004c4d4d7220 */ /* 0x000fe20000410000 */
[C---:B------:R-:W-:Y:S01]  /*be40*/  FMUL.FTZ R95, R96.reuse, R91 ;  /* 0x0000005b605f7220 */ /* 0x040fe20000410000 */
[----:B------:R-:W-:Y:S01]  /*be50*/  FMUL.FTZ R96, R96, R94 ;  /* 0x0000005e60607220 */ /* 0x000fe20000410000 */
[C---:B------:R-:W-:Y:S01]  /*be60*/  FFMA.FTZ R11, R81.reuse, R76, -R11 ;  /* 0x0000004c510b7223 */ /* 0x040fe2000001080b */
[----:B------:R-:W-:Y:S01]  /*be70*/  FFMA.FTZ R3, R81, R3, R77 ;  /* 0x0000000351037223 */ /* 0x000fe2000001004d */
[----:B------:R-:W-:Y:S01]  /*be80*/  FFMA.FTZ R95, R10, R94, -R95 ;  /* 0x0000005e0a5f7223 */ /* 0x000fe2000001085f */
        /* <DEDUP_REMOVED lines=8> */
[----:B------:R-:W-:Y:S01]  /*bf10*/  FMUL.FTZ R81, R81, R91 ;  /* 0x0000005b51517220 */ /* 0x000fe20000410000 */
[----:B------:R-:W-:Y:S02]  /*bf20*/  F2FP.BF16.F32.PACK_AB R10, R10, R95 ;  /* 0x0000005f0a0a723e */ /* 0x000fe400000010ff */
[C---:B------:R-:W-:Y:S01]  /*bf30*/  FFMA.FTZ R8, R76.reuse, R91, -R8 ;  /* 0x0000005b4c087223 */ /* 0x040fe20000010808 */
[----:B------:R-:W-:Y:S01]  /*bf40*/  FFMA.FTZ R81, R76, R77, R81 ;  /* 0x0000004d4c517223 */ /* 0x000fe20000010051 */
[C---:B------:R-:W-:Y:S01]  /*bf50*/  LOP3.LUT R76, R9.reuse, 0xffff0000, RZ, 0xc0, !PT ;  /* 0xffff0000094c7812 */ /* 0x040fe200078ec0ff */
[----:B------:R-:W-:Y:S01]  /*bf60*/  IMAD.U32 R9, R9, 0x10000, RZ ;  /* 0x0001000009097824 */ /* 0x000fe200078e00ff */
[----:B------:R-:W-:Y:S02]  /*bf70*/  F2FP.BF16.F32.PACK_AB R11, R3, R11 ;  /* 0x0000000b030b723e */ /* 0x000fe400000010ff */
[----:B------:R-:W-:Y:S01]  /*bf80*/  F2FP.BF16.F32.PACK_AB R8, R81, R8 ;  /* 0x000000085108723e */ /* 0x000fe200000010ff */
[C---:B------:R-:W-:Y:S01]  /*bf90*/  FMUL.FTZ R77, R76.reuse, R75 ;  /* 0x0000004b4c4d7220 */ /* 0x040fe20000410000 */
[----:B------:R-:W-:-:S03]  /*bfa0*/  FMUL.FTZ R76, R76, R74 ;  /* 0x0000004a4c4c7220 */ /* 0x000fc60000410000 */
[C---:B------:R-:W-:Y:S01]  /*bfb0*/  FFMA.FTZ R74, R9.reuse, R74, -R77 ;  /* 0x0000004a094a7223 */ /* 0x040fe2000001084d */
[----:B------:R-:W-:-:S05]  /*bfc0*/  FFMA.FTZ R9, R9, R75, R76 ;  /* 0x0000004b09097223 */ /* 0x000fca000001004c */
[----:B------:R-:W-:-:S05]  /*bfd0*/  F2FP.BF16.F32.PACK_AB R9, R9, R74 ;  /* 0x0000004a0909723e */ /* 0x000fca00000010ff */
[----:B------:R1:W-:Y:S02]  /*bfe0*/  STS.128 [R115], R8 ;  /* 0x0000000873007388 */ /* 0x0003e40000000c00 */
.L_x_1666:
[----:B------:R-:W-:Y:S05]  /*bff0*/  BSYNC B2 ;  /* 0x0000000000027941 */ /* 0x000fea0003800000 */
.L_x_1665:
[----:B------:R-:W-:Y:S04]  /*c000*/  BSSY B2, `(.L_x_1667) ;  /* 0x0000030000027945 */ /* 0x000fe80003800000 */
[----:B------:R-:W-:Y:S05]  /*c010*/  @P1 BRA `(.L_x_1668) ;  /* 0x0000000000b81947 */ /* 0x000fea0003800000 */
[----:B-1---5:R-:W0:Y:S01]  /*c020*/  LDS.128 R8, [R115+0x4000] ;  /* 0x0040000073087984 */ /* 0x022e220000000c00 */
[----:B------:R-:W-:Y:S02]  /*c030*/  SHF.R.U32.HI R74, RZ, 0x10, R73 ;  /* 0x00000010ff4a7819 */ /* 0x000fe40000011649 */
[----:B------:R-:W-:Y:S02]  /*c040*/  SHF.R.U32.HI R3, RZ, 0x10, R71 ;  /* 0x00000010ff037819 */ /* 0x000fe40000011647 */
[----:B------:R-:W-:Y:S02]  /*c050*/  PRMT R74, R113, 0x5432, R74 ;  /* 0x00005432714a7816 */ /* 0x000fe4000000004a */
[----:B------:R-:W-:Y:S02]  /*c060*/  PRMT R3, R111, 0x5410, R3 ;  /* 0x000054106f037816 */ /* 0x000fe40000000003 */
[----:B------:R-:W-:Y:S01]  /*c070*/  SHF.R.U64 R70, R70, 0x10, R71 ;  /* 0x0000001046467819 */ /* 0x000fe20000001247 */
[C---:B------:R-:W-:Y:S01]  /*c080*/  IMAD.U32 R75, R74.reuse, 0x10000, RZ ;  /* 0x000100004a4b7824 */ /* 0x040fe200078e00ff */
[----:B------:R-:W-:Y:S01]  /*c090*/  LOP3.LUT R74, R74, 0xffff0000, RZ, 0xc0, !PT ;  /* 0xffff00004a4a7812 */ /* 0x000fe200078ec0ff */
[C---:B------:R-:W-:Y:S01]  /*c0a0*/  IMAD.U32 R76, R3.reuse, 0x10000, RZ ;  /* 0x00010000034c7824 */ /* 0x040fe200078e00ff */
[----:B------:R-:W-:-:S02]  /*c0b0*/  LOP3.LUT R71, R3, 0xffff0000, RZ, 0xc0, !PT ;  /* 0xffff000003477812 */ /* 0x000fc400078ec0ff */
[----:B------:R-:W-:Y:S02]  /*c0c0*/  SHF.R.U64 R72, R72, 0x10, R73 ;  /* 0x0000001048487819 */ /* 0x000fe40000001249 */
[----:B------:R-:W-:Y:S02]  /*c0d0*/  PRMT R3, R111, 0x5432, R70 ;  /* 0x000054326f037816 */ /* 0x000fe40000000046 */
[----:B------:R-:W-:Y:S02]  /*c0e0*/  PRMT R70, R112, 0x5432, R72 ;  /* 0x0000543270467816 */ /* 0x000fe40000000048 */
[C---:B0-----:R-:W-:Y:S01]  /*c0f0*/  LOP3.LUT R81, R10.reuse, 0xffff0000, RZ, 0xc0, !PT ;  /* 0xffff00000a517812 */ /* 0x041fe200078ec0ff */
[----:B------:R-:W-:Y:S01]  /*c100*/  IMAD.U32 R10, R10, 0x10000, RZ ;  /* 0x000100000a0a7824 */ /* 0x000fe200078e00ff */
[----:B------:R-:W-:Y:S01]  /*c110*/  LOP3.LUT R72, R8, 0xffff0000, RZ, 0xc0, !PT ;  /* 0xffff000008487812 */ /* 0x000fe200078ec0ff */
[----:B------:R-:W-:Y:S02]  /*c120*/  IMAD.U32 R73, R11, 0x10000, RZ ;  /* 0x000100000b497824 */ /* 0x000fe400078e00ff */
[C---:B------:R-:W-:Y:S01]  /*c130*/  FMUL.FTZ R77, R81.reuse, R75 ;  /* 0x0000004b514d7220 */ /* 0x040fe20000410000 */
[----:B------:R-:W-:-:S03]  /*c140*/  FMUL.FTZ R81, R81, R76 ;  /* 0x0000004c51517220 */ /* 0x000fc60000410000 */
[C---:B------:R-:W-:Y:S01]  /*c150*/  FFMA.FTZ R77, R10.reuse, R76, -R77 ;  /* 0x0000004c0a4d7223 */ /* 0x040fe2000001084d */
[----:B------:R-:W-:Y:S01]  /*c160*/  FFMA.FTZ R10, R10, R75, R81 ;  /* 0x0000004b0a0a7223 */ /* 0x000fe20000010051 */
[----:B------:R-:W-:-:S04]  /*c170*/  LOP3.LUT R75, R11, 0xffff0000, RZ, 0xc0, !PT ;  /* 0xffff00000b4b7812 */ /* 0x000fc800078ec0ff */
[----:B------:R-:W-:Y:S01]  /*c180*/  F2FP.BF16.F32.PACK_AB R10, R10, R77 ;  /* 0x0000004d0a0a723e */ /* 0x000fe200000010ff */
[C---:B------:R-:W-:Y:S01]  /*c190*/  FMUL.FTZ R11, R75.reuse, R74 ;  /* 0x0000004a4b0b7220 */ /* 0x040fe20000410000 */
[----:B------:R-:W-:-:S03]  /*c1a0*/  FMUL.FTZ R75, R75, R71 ;  /* 0x000000474b4b7220 */ /* 0x000fc60000410000 */
[C---:B------:R-:W-:Y:S01]  /*c1b0*/  FFMA.FTZ R11, R73.reuse, R71, -R11 ;  /* 0x00000047490b7223 */ /* 0x040fe2000001080b */
[----:B------:R-:W-:Y:S01]  /*c1c0*/  FFMA.FTZ R74, R73, R74, R75 ;  /* 0x0000004a494a7223 */ /* 0x000fe2000001004b */
[----:B------:R-:W-:Y:S02]  /*c1d0*/  IMAD.U32 R73, R8, 0x10000, RZ ;  /* 0x0001000008497824 */ /* 0x000fe400078e00ff */
[C---:B------:R-:W-:Y:S01]  /*c1e0*/  IMAD.U32 R8, R70.reuse, 0x10000, RZ ;  /* 0x0001000046087824 */ /* 0x040fe200078e00ff */
[----:B------:R-:W-:Y:S01]  /*c1f0*/  LOP3.LUT R70, R70, 0xffff0000, RZ, 0xc0, !PT ;  /* 0xffff000046467812 */ /* 0x000fe200078ec0ff */
[C---:B------:R-:W-:Y:S01]  /*c200*/  IMAD.U32 R71, R9.reuse, 0x10000, RZ ;  /* 0x0001000009477824 */ /* 0x040fe200078e00ff */
[----:B------:R-:W-:Y:S01]  /*c210*/  LOP3.LUT R9, R9, 0xffff0000, RZ, 0xc0, !PT ;  /* 0xffff000009097812 */ /* 0x000fe200078ec0ff */
[C---:B------:R-:W-:Y:S02]  /*c220*/  IMAD.U32 R75, R3.reuse, 0x10000, RZ ;  /* 0x00010000034b7824 */ /* 0x040fe400078e00ff */
[C---:B------:R-:W-:Y:S01]  /*c230*/  FMUL.FTZ R76, R72.reuse, R8 ;  /* 0x00000008484c7220 */ /* 0x040fe20000410000 */
[----:B------:R-:W-:Y:S01]  /*c240*/  LOP3.LUT R3, R3, 0xffff0000, RZ, 0xc0, !PT ;  /* 0xffff000003037812 */ /* 0x000fe200078ec0ff */
[----:B------:R-:W-:-:S02]  /*c250*/  FMUL.FTZ R72, R72, R75 ;  /* 0x0000004b48487220 */ /* 0x000fc40000410000 */
[----:B------:R-:W-:Y:S01]  /*c260*/  FFMA.FTZ R76, R73, R75, -R76 ;  /* 0x0000004b494c7223 */ /* 0x000fe2000001084c */
[C---:B------:R-:W-:Y:S01]  /*c270*/  FMUL.FTZ R75, R9.reuse, R70 ;  /* 0x00000046094b7220 */ /* 0x040fe20000410000 */
[----:B------:R-:W-:Y:S01]  /*c280*/  FMUL.FTZ R9, R9, R3 ;  /* 0x0000000309097220 */ /* 0x000fe20000410000 */
[----:B------:R-:W-:Y:S01]  /*c290*/  FFMA.FTZ R8, R73, R8, R72 ;  /* 0x0000000849087223 */ /* 0x000fe20000010048 */
[----:B------:R-:W-:Y:S01]  /*c2a0*/  F2FP.BF16.F32.PACK_AB R11, R74, R11 ;  /* 0x0000000b4a0b723e */ /* 0x000fe200000010ff */
[C---:B------:R-:W-:Y:S01]  /*c2b0*/  FFMA.FTZ R75, R71.reuse, R3, -R75 ;  /* 0x00000003474b7223 */ /* 0x040fe2000001084b */
[----:B------:R-:W-:Y:S02]  /*c2c0*/  FFMA.FTZ R9, R71, R70, R9 ;  /* 0x0000004647097223 */ /* 0x000fe40000010009 */
[----:B------:R-:W-:-:S03]  /*c2d0*/  F2FP.BF16.F32.PACK_AB R8, R8, R76 ;  /* 0x0000004c0808723e */ /* 0x000fc600000010ff */
[----:B------:R-:W-:-:S05]  /*c2e0*/  F2FP.BF16.F32.PACK_AB R9, R9, R75 ;  /* 0x0000004b0909723e */ /* 0x000fca00000010ff */
[----:B------:R2:W-:Y:S02]  /*c2f0*/  STS.128 [R115+0x4000], R8 ;  /* 0x0040000873007388 */ /* 0x0005e40000000c00 */
.L_x_1668:
[----:B------:R-:W-:Y:S05]  /*c300*/  BSYNC B2 ;  /* 0x0000000000027941 */ /* 0x000fea0003800000 */
.L_x_1667:
[----:B------:R-:W-:Y:S04]  /*c310*/  BSSY B2, `(.L_x_1669) ;  /* 0x0000030000027945 */ /* 0x000fe80003800000 */
[----:B------:R-:W-:Y:S05]  /*c320*/  @P2 BRA `(.L_x_1670) ;  /* 0x0000000000b82947 */ /* 0x000fea0003800000 */
[----:B-12--5:R-:W1:Y:S01]  /*c330*/  LDS.128 R8, [R115+0x8000] ;  /* 0x0080000073087984 */ /* 0x026e620000000c00 */
[--C-:B------:R-:W-:Y:S02]  /*c340*/  SHF.R.U64 R3, R66, 0x10, R67.reuse ;  /* 0x0000001042037819 */ /* 0x100fe40000001243 */
[----:B------:R-:W-:Y:S02]  /*c350*/  SHF.R.U32.HI R66, RZ, 0x10, R67 ;  /* 0x00000010ff427819 */ /* 0x000fe40000011643 */
[--C-:B------:R-:W-:Y:S02]  /*c360*/  SHF.R.U64 R67, R68, 0x10, R69.reuse ;  /* 0x0000001044437819 */ /* 0x100fe40000001245 */
[----:B------:R-:W-:Y:S02]  /*c370*/  SHF.R.U32.HI R68, RZ, 0x10, R69 ;  /* 0x00000010ff447819 */ /* 0x000fe40000011645 */
[----:B------:R-:W-:Y:S02]  /*c380*/  PRMT R66, R110, 0x5432, R66 ;  /* 0x000054326e427816 */ /* 0x000fe40000000042 */
[----:B------:R-:W-:-:S02]  /*c390*/  PRMT R68, R109, 0x5432, R68 ;  /* 0x000054326d447816 */ /* 0x000fc40000000044 */
[----:B------:R-:W-:Y:S02]  /*c3a0*/  PRMT R69, R110, 0x5410, R3 ;  /* 0x000054106e457816 */ /* 0x000fe40000000003 */
[----:B------:R-:W-:Y:S01]  /*c3b0*/  LOP3.LUT R75, R66, 0xffff0000, RZ, 0xc0, !PT ;  /* 0xffff0000424b7812 */ /* 0x000fe200078ec0ff */
[C---:B------:R-:W-:Y:S01]  /*c3c0*/  IMAD.U32 R74, R68.reuse, 0x10000, RZ ;  /* 0x00010000444a7824 */ /* 0x040fe200078e00ff */
[----:B------:R-:W-:Y:S02]  /*c3d0*/  PRMT R67, R109, 0x5410, R67 ;  /* 0x000054106d437816 */ /* 0x000fe40000000043 */
[----:B------:R-:W-:Y:S02]  /*c3e0*/  LOP3.LUT R68, R68, 0xffff0000, RZ, 0xc0, !PT ;  /* 0xffff000044447812 */ /* 0x000fe400078ec0ff */
[----:B-1----:R-:W-:Y:S01]  /*c3f0*/  LOP3.LUT R70, R10, 0xffff0000, RZ, 0xc0, !PT ;  /* 0xffff00000a467812 */ /* 0x002fe200078ec0ff */
[C---:B------:R-:W-:Y:S01]  /*c400*/  IMAD.U32 R73, R8.reuse, 0x10000, RZ ;  /* 0x0001000008497824 */ /* 0x040fe200078e00ff */
[----:B------:R-:W-:Y:S01]  /*c410*/  LOP3.LUT R71, R8, 0xffff0000, RZ, 0xc0, !PT ;  /* 0xffff000008477812 */ /* 0x000fe200078ec0ff */
[----:B------:R-:W-:-:S02]  /*c420*/  IMAD.U32 R8, R66, 0x10000, RZ ;  /* 0x0001000042087824 */ /* 0x000fc400078e00ff */
[----:B------:R-:W-:Y:S02]  /*c430*/  IMAD.U32 R3, R10, 0x10000, RZ ;  /* 0x000100000a037824 */ /* 0x000fe400078e00ff */
[C---:B------:R-:W-:Y:S01]  /*c440*/  FMUL.FTZ R66, R70.reuse, R74 ;  /* 0x0000004a46427220 */ /* 0x040fe20000410000 */
[C---:B------:R-:W-:Y:S01]  /*c450*/  IMAD.U32 R10, R11.reuse, 0x10000, RZ ;  /* 0x000100000b0a7824 */ /* 0x040fe200078e00ff */
[----:B------:R-:W-:Y:S01]  /*c460*/  LOP3.LUT R11, R11, 0xffff0000, RZ, 0xc0, !PT ;  /* 0xffff00000b0b7812 */ /* 0x000fe200078ec0ff */
[-C--:B------:R-:W-:Y:S01]  /*c470*/  FMUL.FTZ R70, R70, R8.reuse ;  /* 0x0000000846467220 */ /* 0x080fe20000410000 */
[----:B------:R-:W-:Y:S01]  /*c480*/  FFMA.FTZ R66, R3, R8, -R66 ;  /* 0x0000000803427223 */ /* 0x000fe20000010842 */
[C---:B------:R-:W-:Y:S01]  /*c490*/  IMAD.U32 R72, R9.reuse, 0x10000, RZ ;  /* 0x0001000009487824 */ /* 0x040fe200078e00ff */
[----:B------:R-:W-:Y:S01]  /*c4a0*/  LOP3.LUT R9, R9, 0xffff0000, RZ, 0xc0, !PT ;  /* 0xffff000009097812 */ /* 0x000fe200078ec0ff */
[----:B------:R-:W-:Y:S01]  /*c4b0*/  FFMA.FTZ R70, R3, R74, R70 ;  /* 0x0000004a03467223 */ /* 0x000fe20000010046 */
[----:B------:R-:W-:Y:S01]  /*c4c0*/  FMUL.FTZ R76, R11, R68 ;  /* 0x000000440b4c7220 */ /* 0x000fe20000410000 */
[----:B------:R-:W-:-:S02]  /*c4d0*/  IMAD.U32 R3, R67, 0x10000, RZ ;  /* 0x0001000043037824 */ /* 0x000fc400078e00ff */
[-C--:B------:R-:W-:Y:S01]  /*c4e0*/  FMUL.FTZ R11, R11, R75.reuse ;  /* 0x0000004b0b0b7220 */ /* 0x080fe20000410000 */
[----:B------:R-:W-:Y:S01]  /*c4f0*/  IMAD.U32 R8, R69, 0x10000, RZ ;  /* 0x0001000045087824 */ /* 0x000fe200078e00ff */
[----:B------:R-:W-:Y:S01]  /*c500*/  LOP3.LUT R67, R67, 0xffff0000, RZ, 0xc0, !PT ;  /* 0xffff000043437812 */ /* 0x000fe200078ec0ff */
[C---:B------:R-:W-:Y:S01]  /*c510*/  FFMA.FTZ R76, R10.reuse, R75, -R76 ;  /* 0x0000004b0a4c7223 */ /* 0x040fe2000001084c */
[----:B------:R-:W-:Y:S01]  /*c520*/  LOP3.LUT R69, R69, 0xffff0000, RZ, 0xc0, !PT ;  /* 0xffff000045457812 */ /* 0x000fe200078ec0ff */
[----:B------:R-:W-:Y:S01]  /*c530*/  FFMA.FTZ R11, R10, R68, R11 ;  /* 0x000000440a0b7223 */ /* 0x000fe2000001000b */
[----:B------:R-:W-:Y:S01]  /*c540*/  FMUL.FTZ R10, R71, R3 ;  /* 0x00000003470a7220 */ /* 0x000fe20000410000 */
[----:B------:R-:W-:Y:S01]  /*c550*/  FMUL.FTZ R68, R9, R67 ;  /* 0x0000004309447220 */ /* 0x000fe20000410000 */
        /* <DEDUP_REMOVED lines=8> */
[----:B------:R-:W-:Y:S02]  /*c5e0*/  F2FP.BF16.F32.PACK_AB R8, R71, R8 ;  /* 0x000000084708723e */ /* 0x000fe400000010ff */
[----:B------:R-:W-:-:S05]  /*c5f0*/  F2FP.BF16.F32.PACK_AB R9, R9, R68 ;  /* 0x000000440909723e */ /* 0x000fca00000010ff */
[----:B------:R3:W-:Y:S02]  /*c600*/  STS.128 [R115+0x8000], R8 ;  /* 0x0080000873007388 */ /* 0x0007e40000000c00 */
.L_x_1670:
[----:B------:R-:W-:Y:S05]  /*c610*/  BSYNC B2 ;  /* 0x0000000000027941 */ /* 0x000fea0003800000 */
.L_x_1669:
[----:B------:R-:W-:Y:S05]  /*c620*/  @P3 BRA `(.L_x_1664) ;  /* 0x0000000000b83947 */ /* 0x000fea0003800000 */
[----:B-123-5:R-:W1:Y:S01]  /*c630*/  LDS.128 R8, [R115+0xc000] ;  /* 0x00c0000073087984 */ /* 0x02ee620000000c00 */
        /* <DEDUP_REMOVED lines=9> */
[----:B------:R-:W-:Y:S02]  /*c6d0*/  LOP3.LUT R64, R64, 0xffff0000, RZ, 0xc0, !PT ;  /* 0xffff000040407812 */ /* 0x000fe400078ec0ff */
[----:B------:R-:W-:Y:S02]  /*c6e0*/  PRMT R3, R98, 0x5432, R3 ;  /* 0x0000543262037816 */ /* 0x000fe40000000003 */
[----:B-1----:R-:W-:Y:S01]  /*c6f0*/  LOP3.LUT R65, R10, 0xffff0000, RZ, 0xc0, !PT ;  /* 0xffff00000a417812 */ /* 0x002fe200078ec0ff */
[C---:B------:R-:W-:Y:S01]  /*c700*/  IMAD.U32 R68, R8.reuse, 0x10000, RZ ;  /* 0x0001000008447824 */ /* 0x040fe200078e00ff */
[----:B------:R-:W-:Y:S01]  /*c710*/  LOP3.LUT R66, R8, 0xffff0000, RZ, 0xc0, !PT ;  /* 0xffff000008427812 */ /* 0x000fe200078ec0ff */
[----:B------:R-:W-:-:S02]  /*c720*/  IMAD.U32 R8, R62, 0x10000, RZ ;  /* 0x000100003e087824 */ /* 0x000fc400078e00ff */
[----:B------:R-:W-:Y:S02]  /*c730*/  IMAD.U32 R63, R10, 0x10000, RZ ;  /* 0x000100000a3f7824 */ /* 0x000fe400078e00ff */
[-C--:B------:R-:W-:Y:S01]  /*c740*/  FMUL.FTZ R62, R65, R69.reuse ;  /* 0x00000045413e7220 */ /* 0x080fe20000410000 */
[C---:B------:R-:W-:Y:S01]  /*c750*/  IMAD.U32 R10, R11.reuse, 0x10000, RZ ;  /* 0x000100000b0a7824 */ /* 0x040fe200078e00ff */
[----:B------:R-:W-:Y:S01]  /*c760*/  LOP3.LUT R11, R11, 0xffff0000, RZ, 0xc0, !PT ;  /* 0xffff00000b0b7812 */ /* 0x000fe200078ec0ff */
[-C--:B------:R-:W-:Y:S01]  /*c770*/  FMUL.FTZ R65, R65, R8.reuse ;  /* 0x0000000841417220 */ /* 0x080fe20000410000 */
[----:B------:R-:W-:Y:S01]  /*c780*/  FFMA.FTZ R62, R63, R8, -R62 ;  /* 0x000000083f3e7223 */ /* 0x000fe2000001083e */
[C---:B------:R-:W-:Y:S01]  /*c790*/  IMAD.U32 R67, R9.reuse, 0x10000, RZ ;  /* 0x0001000009437824 */ /* 0x040fe200078e00ff */
[----:B------:R-:W-:Y:S01]  /*c7a0*/  LOP3.LUT R9, R9, 0xffff0000, RZ, 0xc0, !PT ;  /* 0xffff000009097812 */ /* 0x000fe200078ec0ff */
[----:B------:R-:W-:Y:S01]  /*c7b0*/  FMUL.FTZ R71, R11, R64 ;  /* 0x000000400b477220 */ /* 0x000fe20000410000 */
[----:B------:R-:W-:Y:S01]  /*c7c0*/  FFMA.FTZ R65, R63, R69, R65 ;  /* 0x000000453f417223 */ /* 0x000fe20000010041 */
[----:B------:R-:W-:-:S02]  /*c7d0*/  IMAD.U32 R8, R99, 0x10000, RZ ;  /* 0x0001000063087824 */ /* 0x000fc400078e00ff */
[-C--:B------:R-:W-:Y:S01]  /*c7e0*/  FMUL.FTZ R11, R11, R70.reuse ;  /* 0x000000460b0b7220 */ /* 0x080fe20000410000 */
[----:B------:R-:W-:Y:S01]  /*c7f0*/  IMAD.U32 R63, R3, 0x10000, RZ ;  /* 0x00010000033f7824 */ /* 0x000fe200078e00ff */
[----:B------:R-:W-:Y:S01]  /*c800*/  LOP3.LUT R99, R99, 0xffff0000, RZ, 0xc0, !PT ;  /* 0xffff000063637812 */ /* 0x000fe200078ec0ff */
[C---:B------:R-:W-:Y:S01]  /*c810*/  FFMA.FTZ R71, R10.reuse, R70, -R71 ;  /* 0x000000460a477223 */ /* 0x040fe20000010847 */
[----:B------:R-:W-:Y:S01]  /*c820*/  LOP3.LUT R3, R3, 0xffff0000, RZ, 0xc0, !PT ;  /* 0xffff000003037812 */ /* 0x000fe200078ec0ff */
[----:B------:R-:W-:Y:S01]  /*c830*/  FFMA.FTZ R11, R10, R64, R11 ;  /* 0x000000400a0b7223 */ /* 0x000fe2000001000b */
[CC--:B------:R-:W-:Y:S01]  /*c840*/  FMUL.FTZ R10, R66.reuse, R8.reuse ;  /* 0x00000008420a7220 */ /* 0x0c0fe20000410000 */
[C---:B------:R-:W-:Y:S01]  /*c850*/  FMUL.FTZ R64, R9.reuse, R99 ;  /* 0x0000006309407220 */ /* 0x040fe20000410000 */
[----:B------:R-:W-:Y:S01]  /*c860*/  FMUL.FTZ R66, R66, R63 ;  /* 0x0000003f42427220 */ /* 0x000fe20000410000 */
[----:B------:R-:W-:Y:S01]  /*c870*/  FMUL.FTZ R9, R9, R3 ;  /* 0x0000000309097220 */ /* 0x000fe20000410000 */
        /* <DEDUP_REMOVED lines=9> */
.L_x_1664:
[----:B------:R-:W-:Y:S05]  /*c910*/  BSYNC B1 ;  /* 0x0000000000017941 */ /* 0x000fea0003800000 */
.L_x_1663:
[----:B------:R-:W-:Y:S01]  /*c920*/  VIADD R3, R23, 0x20 ;  /* 0x0000002017037836 */ /* 0x000fe20000000000 */
[----:B------:R-:W-:Y:S04]  /*c930*/  BSSY B1, `(.L_x_1671) ;  /* 0x00000cb000017945 */ /* 0x000fe80003800000 */
[----:B------:R-:W-:-:S13]  /*c940*/  ISETP.GE.AND P0, PT, R3, R0, PT ;  /* 0x000000000300720c */ /* 0x000fda0003f06270 */
[----:B------:R-:W-:Y:S05]  /*c950*/  @P0 BRA `(.L_x_1672) ;  /* 0x0000000c00200947 */ /* 0x000fea0003800000 */
[----:B------:R0:W5:Y:S01]  /*c960*/  LDL R70, [R1+0x30] ;  /* 0x0000300001467983 */ /* 0x0001620000100800 */
[----:B------:R-:W1:Y:S01]  /*c970*/  LDC R3, c[0x0][0x3f4] ;  /* 0x0000fd00ff037b82 */ /* 0x000e620000000800 */
[----:B------:R-:W-:Y:S01]  /*c980*/  BSSY B2, `(.L_x_1673) ;  /* 0x0000034000027945 */ /* 0x000fe20003800000 */
[-C--:B-1----:R-:W-:Y:S02]  /*c990*/  ISETP.GE.AND P0, PT, R200, R3.reuse, PT ;  /* 0x00000003c800720c */ /* 0x082fe40003f06270 */
[-C--:B------:R-:W-:Y:S02]  /*c9a0*/  ISETP.GE.AND P1, PT, R234, R3.reuse, PT ;  /* 0x00000003ea00720c */ /* 0x080fe40003f26270 */
[-C--:B------:R-:W-:Y:S02]  /*c9b0*/  ISETP.GE.AND P2, PT, R233, R3.reuse, PT ;  /* 0x00000003e900720c */ /* 0x080fe40003f46270 */
[----:B------:R-:W-:-:S07]  /*c9c0*/  ISETP.GE.AND P3, PT, R235, R3, PT ;  /* 0x00000003eb00720c */ /* 0x000fce0003f66270 */
[----:B0-----:R-:W-:Y:S06]  /*c9d0*/  @P0 BRA `(.L_x_1674) ;  /* 0x0000000000b80947 */ /* 0x001fec0003800000 */
[----:B--2345:R-:W0:Y:S01]  /*c9e0*/  LDS.128 R8, [R70+0x1000] ;  /* 0x0010000046087984 */ /* 0x03ce220000000c00 */
[----:B------:R-:W-:Y:S02]  /*c9f0*/  SHF.R.U64 R3, R58, 0x10, R59 ;  /* 0x000000103a037819 */ /* 0x000fe4000000123b */
[--C-:B------:R-:W-:Y:S02]  /*ca00*/  SHF.R.U64 R58, R60, 0x10, R61.reuse ;  /* 0x000000103c3a7819 */ /* 0x100fe4000000123d */
[----:B------:R-:W-:Y:S02]  /*ca10*/  SHF.R.U32.HI R60, RZ, 0x10, R61 ;  /* 0x00000010ff3c7819 */ /* 0x000fe4000001163d */
[----:B------:R-:W-:Y:S02]  /*ca20*/  SHF.R.U32.HI R59, RZ, 0x10, R59 ;  /* 0x00000010ff3b7819 */ /* 0x000fe4000001163b */
[----:B------:R-:W-:Y:S02]  /*ca30*/  PRMT R58, R107, 0x5410, R58 ;  /* 0x000054106b3a7816 */ /* 0x000fe4000000003a */
[----:B------:R-:W-:-:S02]  /*ca40*/  PRMT R3, R106, 0x5410, R3 ;  /* 0x000054106a037816 */ /* 0x000fc40000000003 */
[----:B------:R-:W-:Y:S02]  /*ca50*/  PRMT R107, R107, 0x5432, R60 ;  /* 0x000054326b6b7816 */ /* 0x000fe4000000003c */
[----:B------:R-:W-:Y:S02]  /*ca60*/  PRMT R106, R106, 0x5432, R59 ;  /* 0x000054326a6a7816 */ /* 0x000fe4000000003b */
[C---:B------:R-:W-:Y:S01]  /*ca70*/  LOP3.LUT R61, R107.reuse, 0xffff0000, RZ, 0xc0, !PT ;  /* 0xffff00006b3d7812 */ /* 0x040fe200078ec0ff */
[----:B------:R-:W-:Y:S01]  /*ca80*/  IMAD.U32 R64, R107, 0x10000, RZ ;  /* 0x000100006b407824 */ /* 0x000fe200078e00ff */
[C---:B------:R-:W-:Y:S01]  /*ca90*/  LOP3.LUT R65, R106.reuse, 0xffff0000, RZ, 0xc0, !PT ;  /* 0xffff00006a417812 */ /* 0x040fe200078ec0ff */
[----:B------:R-:W-:Y:S01]  /*caa0*/  IMAD.U32 R60, R106, 0x10000, RZ ;  /* 0x000100006a3c7824 */ /* 0x000fe200078e00ff */
[C---:B0-----:R-:W-:Y:S01]  /*cab0*/  LOP3.LUT R67, R10.reuse, 0xffff0000, RZ, 0xc0, !PT ;  /* 0xffff00000a437812 */ /* 0x041fe200078ec0ff */
[----:B------:R-:W-:Y:S01]  /*cac0*/  IMAD.U32 R63, R10, 0x10000, RZ ;  /* 0x000100000a3f7824 */ /* 0x000fe200078e00ff */
[C---:B------:R-:W-:Y:S01]  /*cad0*/  LOP3.LUT R62, R11.reuse, 0xffff0000, RZ, 0xc0, !PT ;  /* 0xffff00000b3e7812 */ /* 0x040fe200078ec0ff */
[----:B------:R-:W-:-:S02]  /*cae0*/  IMAD.U32 R10, R11, 0x10000, RZ ;  /* 0x000100000b0a7824 */ /* 0x000fc400078e00ff */
[C---:B------:R-:W-:Y:S01]  /*caf0*/  FMUL.FTZ R66, R67.reuse, R64 ;  /* 0x0000004043427220 */ /* 0x040fe20000410000 */
[-C--:B------:R-:W-:Y:S01]  /*cb00*/  FMUL.FTZ R67, R67, R60.reuse ;  /* 0x0000003c43437220 */ /* 0x080fe20000410000 */
[----:B------:R-:W-:Y:S01]  /*cb10*/  FMUL.FTZ R69, R62, R61 ;  /* 0x0000003d3e457220 */ /* 0x000fe20000410000 */
[----:B------:R-:W-:Y:S02]  /*cb20*/  IMAD.U32 R59, R8, 0x10000, RZ ;  /* 0x00010000083b7824 */ /* 0x000fe400078e00ff */
[C---:B------:R-:W-:Y:S01]  /*cb30*/  FFMA.FTZ R60, R63.reuse, R60, -R66 ;  /* 0x0000003c3f3c7223 */ /* 0x040fe20000010842 */
[----:B------:R-:W-:Y:S01]  /*cb40*/  FFMA.FTZ R63, R63, R64, R67 ;  /* 0x000000403f3f7223 */ /* 0x000fe20000010043 */
[C---:B------:R-:W-:Y:S02]  /*cb50*/  IMAD.U32 R11, R9.reuse, 0x10000, RZ ;  /* 0x00010000090b7824 */ /* 0x040fe400078e00ff */
[-C--:B------:R-:W-:Y:S01]  /*cb60*/  FMUL.FTZ R67, R62, R65.reuse ;  /* 0x000000413e437220 */ /* 0x080fe20000410000 */
[----:B------:R-:W-:Y:S01]  /*cb70*/  IMAD.U32 R64, R58, 0x10000, RZ ;  /* 0x000100003a407824 */ /* 0x000fe200078e00ff */
[----:B------:R-:W-:Y:S01]  /*cb80*/  LOP3.LUT R8, R8, 0xffff0000, RZ, 0xc0, !PT ;  /* 0xffff000008087812 */ /* 0x000fe200078ec0ff */
[----:B------:R-:W-:Y:S01]  /*cb90*/  FFMA.FTZ R62, R10, R65, -R69 ;  /* 0x000000410a3e7223 */ /* 0x000fe20000010845 */
[----:B------:R-:W-:Y:S01]  /*cba0*/  LOP3.LUT R9, R9, 0xffff0000, RZ, 0xc0, !PT ;  /* 0xffff000009097812 */ /* 0x000fe200078ec0ff */
[C---:B------:R-:W-:Y:S01]  /*cbb0*/  IMAD.U32 R65, R3.reuse, 0x10000, RZ ;  /* 0x0001000003417824 */ /* 0x040fe200078e00ff */
[----:B------:R-:W-:Y:S01]  /*cbc0*/  LOP3.LUT R58, R58, 0xffff0000, RZ, 0xc0, !PT ;  /* 0xffff00003a3a7812 */ /* 0x000fe200078ec0ff */
[----:B------:R-:W-:Y:S01]  /*cbd0*/  FFMA.FTZ R67, R10, R61, R67 ;  /* 0x0000003d0a437223 */ /* 0x000fe20000010043 */
[----:B------:R-:W-:Y:S01]  /*cbe0*/  LOP3.LUT R66, R3, 0xffff0000, RZ, 0xc0, !PT ;  /* 0xffff000003427812 */ /* 0x000fe200078ec0ff */
[C---:B------:R-:W-:Y:S01]  /*cbf0*/  FMUL.FTZ R10, R8.reuse, R64 ;  /* 0x00000040080a7220 */ /* 0x040fe20000410000 */
[----:B------:R-:W-:Y:S01]  /*cc00*/  FMUL.FTZ R3, R8, R65 ;  /* 0x0000004108037220 */ /* 0x000fe20000410000 */
[----:B------:R-:W-:-:S02]  /*cc10*/  FMUL.FTZ R68, R9, R58 ;  /* 0x0000003a09447220 */ /* 0x000fc40000410000 */
[----:B------:R-:W-:Y:S01]  /*cc20*/  FMUL.FTZ R61, R9, R66 ;  /* 0x00000042093d7220 */ /* 0x000fe20000410000 */
[C---:B------:R-:W-:Y:S01]  /*cc30*/  FFMA.FTZ R8, R59.reuse, R65, -R10 ;  /* 0x000000413b087223 */ /* 0x040fe2000001080a */
[----:B------:R-:W-:Y:S01]  /*cc40*/  FFMA.FTZ R3, R59, R64, R3 ;  /* 0x000000403b037223 */ /* 0x000fe20000010003 */
[C---:B------:R-:W-:Y:S01]  /*cc50*/  FFMA.FTZ R9, R11.reuse, R66, -R68 ;  /* 0x000000420b097223 */ /* 0x040fe20000010844 */
[----:B------:R-:W-:Y:S01]  /*cc60*/  FFMA.FTZ R58, R11, R58, R61 ;  /* 0x0000003a0b3a7223 */ /* 0x000fe2000001003d */
[----:B------:R-:W-:Y:S02]  /*cc70*/  F2FP.BF16.F32.PACK_AB R10, R63, R60 ;  /* 0x0000003c3f0a723e */ /* 0x000fe400000010ff */
[----:B------:R-:W-:Y:S02]  /*cc80*/  F2FP.BF16.F32.PACK_AB R11, R67, R62 ;  /* 0x0000003e430b723e */ /* 0x000fe400000010ff */
[----:B------:R-:W-:Y:S02]  /*cc90*/  F2FP.BF16.F32.PACK_AB R8, R3, R8 ;  /* 0x000000080308723e */ /* 0x000fe400000010ff */
[----:B------:R-:W-:-:S05]  /*cca0*/  F2FP.BF16.F32.PACK_AB R9, R58, R9 ;  /* 0x000000093a09723e */ /* 0x000fca00000010ff */
[----:B------:R0:W-:Y:S02]  /*ccb0*/  STS.128 [R70+0x1000], R8 ;  /* 0x0010000846007388 */ /* 0x0001e40000000c00 */
.L_x_1674:
[----:B------:R-:W-:Y:S05]  /*ccc0*/  BSYNC B2 ;  /* 0x0000000000027941 */ /* 0x000fea0003800000 */
.L_x_1673:
[----:B------:R-:W-:Y:S04]  /*ccd0*/  BSSY B2, `(.L_x_1675) ;  /* 0x0000030000027945 */ /* 0x000fe80003800000 */
[----:B------:R-:W-:Y:S05]  /*cce0*/  @P1 BRA `(.L_x_1676) ;  /* 0x0000000000b81947 */ /* 0x000fea0003800000 */
[----:B0-2345:R-:W0:Y:S01]  /*ccf0*/  LDS.128 R8, [R70+0x5000] ;  /* 0x0050000046087984 */ /* 0x03de220000000c00 */
[----:B------:R-:W-:Y:S02]  /*cd00*/  SHF.R.U64 R3, R56, 0x10, R57 ;  /* 0x0000001038037819 */ /* 0x000fe40000001239 */
[----:B------:R-:W-:Y:S02]  /*cd10*/  SHF.R.U64 R54, R54, 0x10, R55 ;  /* 0x0000001036367819 */ /* 0x000fe40000001237 */
[----:B------:R-:W-:Y:S02]  /*cd20*/  SHF.R.U32.HI R57, RZ, 0x10, R57 ;  /* 0x00000010ff397819 */ /* 0x000fe40000011639 */
[----:B------:R-:W-:Y:S02]  /*cd30*/  SHF.R.U32.HI R58, RZ, 0x10, R55 ;  /* 0x00000010ff3a7819 */ /* 0x000fe40000011637 */
[----:B------:R-:W-:Y:S02]  /*cd40*/  PRMT R56, R104, 0x5410, R3 ;  /* 0x0000541068387816 */ /* 0x000fe40000000003 */
[----:B------:R-:W-:-:S02]  /*cd50*/  PRMT R54, R103, 0x5410, R54 ;  /* 0x0000541067367816 */ /* 0x000fc40000000036 */
[----:B------:R-:W-:Y:S02]  /*cd60*/  PRMT R104, R104, 0x5432, R57 ;  /* 0x0000543268687816 */ /* 0x000fe40000000039 */
[----:B------:R-:W-:-:S03]  /*cd70*/  PRMT R103, R103, 0x5432, R58 ;  /* 0x0000543267677816 */ /* 0x000fc6000000003a */
[C---:B------:R-:W-:Y:S01]  /*cd80*/  IMAD.U32 R61, R104.reuse, 0x10000, RZ ;  /* 0x00010000683d7824 */ /* 0x040fe200078e00ff */
[----:B------:R-:W-:Y:S01]  /*cd90*/  LOP3.LUT R104, R104, 0xffff0000, RZ, 0xc0, !PT ;  /* 0xffff000068687812 */ /* 0x000fe200078ec0ff */
[C---:B------:R-:W-:Y:S01]  /*cda0*/  IMAD.U32 R60, R103.reuse, 0x10000, RZ ;  /* 0x00010000673c7824 */ /* 0x040fe200078e00ff */
[----:B------:R-:W-:Y:S02]  /*cdb0*/  LOP3.LUT R62, R103, 0xffff0000, RZ, 0xc0, !PT ;  /* 0xffff0000673e7812 */ /* 0x000fe400078ec0ff */
[C---:B0-----:R-:W-:Y:S01]  /*cdc0*/  LOP3.LUT R58, R10.reuse, 0xffff0000, RZ, 0xc0, !PT ;  /* 0xffff00000a3a7812 */ /* 0x041fe200078ec0ff */
[----:B------:R-:W-:Y:S01]  /*cdd0*/  IMAD.U32 R57, R10, 0x10000, RZ ;  /* 0x000100000a397824 */ /* 0x000fe200078e00ff */
[C---:B------:R-:W-:Y:S01]  /*cde0*/  LOP3.LUT R59, R11.reuse, 0xffff0000, RZ, 0xc0, !PT ;  /* 0xffff00000b3b7812 */ /* 0x040fe200078ec0ff */
[----:B------:R-:W-:Y:S01]  /*cdf0*/  IMAD.U32 R55, R11, 0x10000, RZ ;  /* 0x000100000b377824 */ /* 0x000fe200078e00ff */
[C---:B------:R-:W-:Y:S01]  /*ce00*/  LOP3.LUT R11, R9.reuse, 0xffff0000, RZ, 0xc0, !PT ;  /* 0xffff0000090b7812 */ /* 0x040fe200078ec0ff */
[C---:B------:R-:W-:Y:S01]  /*ce10*/  FMUL.FTZ R64, R58.reuse, R61 ;  /* 0x0000003d3a407220 */ /* 0x040fe20000410000 */
[----:B------:R-:W-:Y:S01]  /*ce20*/  FMUL.FTZ R58, R58, R60 ;  /* 0x0000003c3a3a7220 */ /* 0x000fe20000410000 */
[----:B------:R-:W-:-:S02]  /*ce30*/  IMAD.U32 R3, R9, 0x10000, RZ ;  /* 0x0001000009037824 */ /* 0x000fc400078e00ff */
[----:B------:R-:W-:Y:S01]  /*ce40*/  FMUL.FTZ R66, R59, R104 ;  /* 0x000000683b427220 */ /* 0x000fe20000410000 */
[C---:B------:R-:W-:Y:S01]  /*ce50*/  FFMA.FTZ R9, R57.reuse, R60, -R64 ;  /* 0x0000003c39097223 */ /* 0x040fe20000010840 */
[----:B------:R-:W-:Y:S01]  /*ce60*/  FFMA.FTZ R64, R57, R61, R58 ;  /* 0x0000003d39407223 */ /* 0x000fe2000001003a */
[-C--:B------:R-:W-:Y:S01]  /*ce70*/  FMUL.FTZ R58, R59, R62.reuse ;  /* 0x0000003e3b3a7220 */ /* 0x080fe20000410000 */
[C---:B------:R-:W-:Y:S01]  /*ce80*/  IMAD.U32 R59, R56.reuse, 0x10000, RZ ;  /* 0x00010000383b7824 */ /* 0x040fe200078e00ff */
[----:B------:R-:W-:Y:S01]  /*ce90*/  LOP3.LUT R56, R56, 0xffff0000, RZ, 0xc0, !PT ;  /* 0xffff000038387812 */ /* 0x000fe200078ec0ff */
[C---:B------:R-:W-:Y:S01]  /*cea0*/  IMAD.U32 R10, R8.reuse, 0x10000, RZ ;  /* 0x00010000080a7824 */ /* 0x040fe200078e00ff */
[----:B------:R-:W-:Y:S01]  /*ceb0*/  LOP3.LUT R8, R8, 0xffff0000, RZ, 0xc0, !PT ;  /* 0xffff000008087812 */ /* 0x000fe200078ec0ff */
[C---:B------:R-:W-:Y:S01]  /*cec0*/  IMAD.U32 R57, R54.reuse, 0x10000, RZ ;  /* 0x0001000036397824 */ /* 0x040fe200078e00ff */
[----:B------:R-:W-:Y:S01]  /*ced0*/  LOP3.LUT R54, R54, 0xffff0000, RZ, 0xc0, !PT ;  /* 0xffff000036367812 */ /* 0x000fe200078ec0ff */
[C---:B------:R-:W-:Y:S01]  /*cee0*/  FFMA.FTZ R66, R55.reuse, R62, -R66 ;  /* 0x0000003e37427223 */ /* 0x040fe20000010842 */
[----:B------:R-:W-:Y:S01]  /*cef0*/  FFMA.FTZ R61, R55, R104, R58 ;  /* 0x00000068373d7223 */ /* 0x000fe2000001003a */
        /* <DEDUP_REMOVED lines=13> */
.L_x_1676:
[----:B------:R-:W-:Y:S05]  /*cfd0*/  BSYNC B2 ;  /* 0x0000000000027941 */ /* 0x000fea0003800000 */
.L_x_1675:
[----:B------:R-:W-:Y:S04]  /*cfe0*/  BSSY B2, `(.L_x_1677) ;  /* 0x0000030000027945 */ /* 0x000fe80003800000 */
[----:B------:R-:W-:Y:S05]  /*cff0*/  @P2 BRA `(.L_x_1678) ;  /* 0x0000000000b82947 */ /* 0x000fea0003800000 */
[----:B012345:R-:W0:Y:S01]  /*d000*/  LDS.128 R8, [R70+0x9000] ;  /* 0x0090000046087984 */ /* 0x03fe220000000c00 */
[----:B------:R-:W-:Y:S02]  /*d010*/  SHF.R.U64 R3, R50, 0x10, R51 ;  /* 0x0000001032037819 */ /* 0x000fe40000001233 */
[--C-:B------:R-:W-:Y:S02]  /*d020*/  SHF.R.U64 R50, R52, 0x10, R53.reuse ;  /* 0x0000001034327819 */ /* 0x100fe40000001235 */
[----:B------:R-:W-:Y:S02]  /*d030*/  SHF.R.U32.HI R52, RZ, 0x10, R53 ;  /* 0x00000010ff347819 */ /* 0x000fe40000011635 */
[----:B------:R-:W-:Y:S02]  /*d040*/  SHF.R.U32.HI R54, RZ, 0x10, R51 ;  /* 0x00000010ff367819 */ /* 0x000fe40000011633 */
[----:B------:R-:W-:Y:S02]  /*d050*/  PRMT R55, R93, 0x5432, R52 ;  /* 0x000054325d377816 */ /* 0x000fe40000000034 */
[----:B------:R-:W-:-:S02]  /*d060*/  PRMT R53, R97, 0x5432, R54 ;  /* 0x0000543261357816 */ /* 0x000fc40000000036 */
[----:B------:R-:W-:Y:S01]  /*d070*/  PRMT R97, R97, 0x5410, R50 ;  /* 0x0000541061617816 */ /* 0x000fe20000000032 */
[C---:B------:R-:W-:Y:S01]  /*d080*/  IMAD.U32 R56, R55.reuse, 0x10000, RZ ;  /* 0x0001000037387824 */ /* 0x040fe200078e00ff */
[----:B------:R-:W-:Y:S01]  /*d090*/  LOP3.LUT R55, R55, 0xffff0000, RZ, 0xc0, !PT ;  /* 0xffff000037377812 */ /* 0x000fe200078ec0ff */
[C---:B------:R-:W-:Y:S01]  /*d0a0*/  IMAD.U32 R54, R53.reuse, 0x10000, RZ ;  /* 0x0001000035367824 */ /* 0x040fe200078e00ff */
[----:B------:R-:W-:Y:S02]  /*d0b0*/  LOP3.LUT R53, R53, 0xffff0000, RZ, 0xc0, !PT ;  /* 0xffff000035357812 */ /* 0x000fe400078ec0ff */
[----:B------:R-:W-:Y:S02]  /*d0c0*/  PRMT R98, R98, 0x5410, R3 ;  /* 0x0000541062627816 */ /* 0x000fe40000000003 */
[C---:B0-----:R-:W-:Y:S01]  /*d0d0*/  LOP3.LUT R51, R10.reuse, 0xffff0000, RZ, 0xc0, !PT ;  /* 0xffff00000a337812 */ /* 0x041fe200078ec0ff */
[C---:B------:R-:W-:Y:S01]  /*d0e0*/  IMAD.U32 R52, R11.reuse, 0x10000, RZ ;  /* 0x000100000b347824 */ /* 0x040fe200078e00ff */
[----:B------:R-:W-:Y:S01]  /*d0f0*/  LOP3.LUT R11, R11, 0xffff0000, RZ, 0xc0, !PT ;  /* 0xffff00000b0b7812 */ /* 0x000fe200078ec0ff */
[----:B------:R-:W-:-:S02]  /*d100*/  IMAD.U32 R50, R10, 0x10000, RZ ;  /* 0x000100000a327824 */ /* 0x000fc400078e00ff */
[C---:B------:R-:W-:Y:S01]  /*d110*/  FMUL.FTZ R57, R51.reuse, R56 ;  /* 0x0000003833397220 */ /* 0x040fe20000410000 */
[-C--:B------:R-:W-:Y:S01]  /*d120*/  FMUL.FTZ R51, R51, R54.reuse ;  /* 0x0000003633337220 */ /* 0x080fe20000410000 */
[C---:B------:R-:W-:Y:S01]  /*d130*/  FMUL.FTZ R59, R11.reuse, R55 ;  /* 0x000000370b3b7220 */ /* 0x040fe20000410000 */
[----:B------:R-:W-:Y:S02]  /*d140*/  IMAD.U32 R3, R8, 0x10000, RZ ;  /* 0x0001000008037824 */ /* 0x000fe400078e00ff */
[C---:B------:R-:W-:Y:S01]  /*d150*/  FFMA.FTZ R57, R50.reuse, R54, -R57 ;  /* 0x0000003632397223 */ /* 0x040fe20000010839 */
[----:B------:R-:W-:Y:S01]  /*d160*/  FFMA.FTZ R56, R50, R56, R51 ;  /* 0x0000003832387223 */ /* 0x000fe20000010033 */
[-C--:B------:R-:W-:Y:S01]  /*d170*/  FMUL.FTZ R51, R11, R53.reuse ;  /* 0x000000350b337220 */ /* 0x080fe20000410000 */
[----:B------:R-:W-:Y:S01]  /*d180*/  IMAD.U32 R10, R9, 0x10000, RZ ;  /* 0x00010000090a7824 */ /* 0x000fe200078e00ff */
[----:B------:R-:W-:Y:S01]  /*d190*/  LOP3.LUT R8, R8, 0xffff0000, RZ, 0xc0, !PT ;  /* 0xffff000008087812 */ /* 0x000fe200078ec0ff */
[----:B------:R-:W-:Y:S01]  /*d1a0*/  IMAD.U32 R50, R97, 0x10000, RZ ;  /* 0x0001000061327824 */ /* 0x000fe200078e00ff */
[----:B------:R-:W-:Y:S01]  /*d1b0*/  LOP3.LUT R9, R9, 0xffff0000, RZ, 0xc0, !PT ;  /* 0xffff000009097812 */ /* 0x000fe200078ec0ff */
[----:B------:R-:W-:Y:S01]  /*d1c0*/  IMAD.U32 R11, R98, 0x10000, RZ ;  /* 0x00010000620b7824 */ /* 0x000fe200078e00ff */
[----:B------:R-:W-:Y:S01]  /*d1d0*/  LOP3.LUT R97, R97, 0xffff0000, RZ, 0xc0, !PT ;  /* 0xffff000061617812 */ /* 0x000fe200078ec0ff */
[----:B------:R-:W-:Y:S01]  /*d1e0*/  FFMA.FTZ R59, R52, R53, -R59 ;  /* 0x00000035343b7223 */ /* 0x000fe2000001083b */
[----:B------:R-:W-:Y:S01]  /*d1f0*/  LOP3.LUT R98, R98, 0xffff0000, RZ, 0xc0, !PT ;  /* 0xffff000062627812 */ /* 0x000fe200078ec0ff */
[----:B------:R-:W-:Y:S01]  /*d200*/  FFMA.FTZ R58, R52, R55, R51 ;  /* 0x00000037343a7223 */ /* 0x000fe20000010033 */
[C---:B------:R-:W-:Y:S01]  /*d210*/  FMUL.FTZ R52, R8.reuse, R50 ;  /* 0x0000003208347220 */ /* 0x040fe20000410000 */
[----:B------:R-:W-:Y:S01]  /*d220*/  FMUL.FTZ R51, R8, R11 ;  /* 0x0000000b08337220 */ /* 0x000fe20000410000 */
        /* <DEDUP_REMOVED lines=11> */
.L_x_1678:
[----:B------:R-:W-:Y:S05]  /*d2e0*/  BSYNC B2 ;  /* 0x0000000000027941 */ /* 0x000fea0003800000 */
.L_x_1677:
[----:B------:R-:W-:Y:S05]  /*d2f0*/  @P3 BRA `(.L_x_1672) ;  /* 0x0000000000b83947 */ /* 0x000fea0003800000 */
[----:B012345:R-:W0:Y:S01]  /*d300*/  LDS.128 R8, [R70+0xd000] ;  /* 0x00d0000046087984 */ /* 0x03fe220000000c00 */
        /* <DEDUP_REMOVED lines=13> */
[C---:B------:R-:W-:Y:S01]  /*d3e0*/  IMAD.U32 R48, R11.reuse, 0x10000, RZ ;  /* 0x000100000b307824 */ /* 0x040fe200078e00ff */
[----:B------:R-:W-:Y:S01]  /*d3f0*/  LOP3.LUT R11, R11, 0xffff0000, RZ, 0xc0, !PT ;  /* 0xffff00000b0b7812 */ /* 0x000fe200078ec0ff */
[----:B------:R-:W-:Y:S02]  /*d400*/  IMAD.U32 R46, R10, 0x10000, RZ ;  /* 0x000100000a2e7824 */ /* 0x000fe400078e00ff */
[C---:B------:R-:W-:Y:S01]  /*d410*/  FMUL.FTZ R53, R47.reuse, R52 ;  /* 0x000000342f357220 */ /* 0x040fe20000410000 */
[----:B------:R-:W-:Y:S01]  /*d420*/  FMUL.FTZ R47, R47, R50 ;  /* 0x000000322f2f7220 */ /* 0x000fe20000410000 */
[----:B------:R-:W-:Y:S01]  /*d430*/  FMUL.FTZ R57, R11, R88 ;  /* 0x000000580b397220 */ /* 0x000fe20000410000 */
[----:B------:R-:W-:-:S02]  /*d440*/  IMAD.U32 R3, R8, 0x10000, RZ ;  /* 0x0001000008037824 */ /* 0x000fc400078e00ff */
        /* <DEDUP_REMOVED lines=9> */
[C---:B------:R-:W-:Y:S01]  /*d4e0*/  FFMA.FTZ R57, R48.reuse, R87, -R57 ;  /* 0x0000005730397223 */ /* 0x040fe20000010839 */
[----:B------:R-:W-:Y:S01]  /*d4f0*/  LOP3.LUT R49, R49, 0xffff0000, RZ, 0xc0, !PT ;  /* 0xffff000031317812 */ /* 0x000fe200078ec0ff */
[----:B------:R-:W-:Y:S01]  /*d500*/  FFMA.FTZ R88, R48, R88, R47 ;  /* 0x0000005830587223 */ /* 0x000fe2000001002f */
[CC--:B------:R-:W-:Y:S01]  /*d510*/  FMUL.FTZ R48, R8.reuse, R46.reuse ;  /* 0x0000002e08307220 */ /* 0x0c0fe20000410000 */
        /* <DEDUP_REMOVED lines=12> */
.L_x_1672:
[----:B------:R-:W-:Y:S05]  /*d5e0*/  BSYNC B1 ;  /* 0x0000000000017941 */ /* 0x000fea0003800000 */
.L_x_1671:
        /* <DEDUP_REMOVED lines=13> */
[----:B------:R-:W-:Y:S02]  /*d6c0*/  SHF.R.U32.HI R47, RZ, 0x10, R45 ;  /* 0x00000010ff2f7819 */ /* 0x000fe4000001162d */
[--C-:B------:R-:W-:Y:S02]  /*d6d0*/  SHF.R.U32.HI R46, RZ, 0x10, R43.reuse ;  /* 0x00000010ff2e7819 */ /* 0x100fe4000001162b */
[----:B------:R-:W-:Y:S02]  /*d6e0*/  SHF.R.U64 R3, R42, 0x10, R43 ;  /* 0x000000102a037819 */ /* 0x000fe4000000122b */
[----:B------:R-:W-:Y:S02]  /*d6f0*/  SHF.R.U64 R42, R44, 0x10, R45 ;  /* 0x000000102c2a7819 */ /* 0x000fe4000000122d */
        /* <DEDUP_REMOVED lines=41> */
.L_x_1682:
[----:B------:R-:W-:Y:S05]  /*d990*/  BSYNC B2 ;  /* 0x0000000000027941 */ /* 0x000fea0003800000 */
.L_x_1681:
        /* <DEDUP_REMOVED lines=48> */
.L_x_1684:
[----:B------:R-:W-:Y:S05]  /*dca0*/  BSYNC B2 ;  /* 0x0000000000027941 */ /* 0x000fea0003800000 */
.L_x_1683:
        /* <DEDUP_REMOVED lines=48> */
.L_x_1686:
[----:B------:R-:W-:Y:S05]  /*dfb0*/  BSYNC B2 ;  /* 0x0000000000027941 */ /* 0x000fea0003800000 */
.L_x_1685:
        /* <DEDUP_REMOVED lines=47> */
.L_x_1680:
[----:B------:R-:W-:Y:S05]  /*e2b0*/  BSYNC B1 ;  /* 0x0000000000017941 */ /* 0x000fea0003800000 */
.L_x_1679:
[----:B------:R-:W-:-:S05]  /*e2c0*/  VIADD R3, R23, 0x60 ;  /* 0x0000006017037836 */ /* 0x000fca0000000000 */
        /* <DEDUP_REMOVED lines=11> */
[--C-:B------:R-:W-:Y:S02]  /*e380*/  SHF.R.U64 R28, R30, 0x10, R31.reuse ;  /* 0x000000101e1c7819 */ /* 0x100fe4000000121f */
[----:B------:R-:W-:Y:S02]  /*e390*/  SHF.R.U32.HI R30, RZ, 0x10, R31 ;  /* 0x00000010ff1e7819 */ /* 0x000fe4000001161f */
[--C-:B------:R-:W-:Y:S02]  /*e3a0*/  SHF.R.U64 R31, R32, 0x10, R33.reuse ;  /* 0x00000010201f7819 */ /* 0x100fe40000001221 */
        /* <DEDUP_REMOVED lines=24> */
[C---:B------:R-:W-:Y:S01]  /*e530*/  IMAD.U32 R10, R28.reuse, 0x10000, RZ ;  /* 0x000100001c0a7824 */ /* 0x040fe200078e00ff */
[----:B------:R-:W-:Y:S01]  /*e540*/  LOP3.LUT R31, R31, 0xffff0000, RZ, 0xc0, !PT ;  /* 0xffff00001f1f7812 */ /* 0x000fe200078ec0ff */
[C---:B------:R-:W-:Y:S01]  /*e550*/  FFMA.FTZ R34, R27.reuse, R30, -R34 ;  /* 0x0000001e1b227223 */ /* 0x040fe20000010822 */
        /* <DEDUP_REMOVED lines=15> */
.L_x_1689:
[----:B------:R-:W-:Y:S05]  /*e650*/  BSYNC B1 ;  /* 0x0000000000017941 */ /* 0x000fea0003800000 */
.L_x_1688:
        /* <DEDUP_REMOVED lines=48> */
.L_x_1691:
[----:B------:R-:W-:Y:S05]  /*e960*/  BSYNC B1 ;  /* 0x0000000000017941 */ /* 0x000fea0003800000 */
.L_x_1690:
[----:B------:R-:W-:Y:S04]  /*e970*/  BSSY B1, `(.L_x_1692) ;  /* 0x0000030000017945 */ /* 0x000fe80003800000 */
        /* <DEDUP_REMOVED lines=47> */
.L_x_1693:
[----:B------:R-:W-:Y:S05]  /*ec70*/  BSYNC B1 ;  /* 0x0000000000017941 */ /* 0x000fea0003800000 */
.L_x_1692:
        /* <DEDUP_REMOVED lines=18> */
[----:B------:R-:W-:Y:S01]  /*eda0*/  FMUL.FTZ R20, R6, R14 ;  /* 0x0000000e06147220 */ /* 0x000fe20000410000 */
[----:B------:R-:W-:Y:S02]  /*edb0*/  IMAD.U32 R0, R8, 0x10000, RZ ;  /* 0x0001000008007824 */ /* 0x000fe400078e00ff */
[----:B------:R-:W-:Y:S01]  /*edc0*/  FMUL.FTZ R15, R6, R11 ;  /* 0x0000000b060f7220 */ /* 0x000fe20000410000 */
[C---:B------:R-:W-:Y:S01]  /*edd0*/  FMUL.FTZ R6, R10.reuse, R78 ;  /* 0x0000004e0a067220 */ /* 0x040fe20000410000 */
[----:B------:R-:W-:Y:S01]  /*ede0*/  FMUL.FTZ R10, R10, R79 ;  /* 0x0000004f0a0a7220 */ /* 0x000fe20000410000 */
[----:B------:R-:W-:Y:S01]  /*edf0*/  LOP3.LUT R3, R8, 0xffff0000, RZ, 0xc0, !PT ;  /* 0xffff000008037812 */ /* 0x000fe200078ec0ff */
[----:B------:R-:W-:-:S02]  /*ee00*/  IMAD.U32 R4, R9, 0x10000, RZ ;  /* 0x0001000009047824 */ /* 0x000fc400078e00ff */
[----:B------:R-:W-:Y:S01]  /*ee10*/  FFMA.FTZ R79, R7, R79, -R6 ;  /* 0x0000004f074f7223 */ /* 0x000fe20000010806 */
[----:B------:R-:W-:Y:S01]  /*ee20*/  IMAD.U32 R6, R13, 0x10000, RZ ;  /* 0x000100000d067824 */ /* 0x000fe200078e00ff */
[----:B------:R-:W-:Y:S01]  /*ee30*/  LOP3.LUT R8, R9, 0xffff0000, RZ, 0xc0, !PT ;  /* 0xffff000009087812 */ /* 0x000fe200078ec0ff */
[C---:B------:R-:W-:Y:S01]  /*ee40*/  FFMA.FTZ R20, R5.reuse, R11, -R20 ;  /* 0x0000000b05147223 */ /* 0x040fe20000010814 */
[----:B------:R-:W-:Y:S01]  /*ee50*/  FFMA.FTZ R15, R5, R14, R15 ;  /* 0x0000000e050f7223 */ /* 0x000fe2000001000f */
[----:B------:R-:W-:Y:S01]  /*ee60*/  LOP3.LUT R13, R13, 0xffff0000, RZ, 0xc0, !PT ;  /* 0xffff00000d0d7812 */ /* 0x000fe200078ec0ff */
[C---:B------:R-:W-:Y:S01]  /*ee70*/  IMAD.U32 R5, R12.reuse, 0x10000, RZ ;  /* 0x000100000c057824 */ /* 0x040fe200078e00ff */
        /* <DEDUP_REMOVED lines=14> */
[----:B------:R0:W-:Y:S01]  /*ef60*/  STS.128 [R36+0xf000], R4 ;  /* 0x00f0000424007388 */ /* 0x0001e20000000c00 */
[----:B------:R-:W-:Y:S05]  /*ef70*/  BRA `(.L_x_1687) ;  /* 0x0000004c00887947 */ /* 0x000fea0003800000 */
.L_x_1648:
[----:B------:R-:W0:Y:S01]  /*ef80*/  LDC R9, c[0x0][0x448] ;  /* 0x00011200ff097b82 */ /* 0x000e220000000800 */
[----:B------:R-:W-:Y:S01]  /*ef90*/  ULDC.64 UR4, c[0x0][0x3f8] ;  /* 0x0000fe0000047ab9 */ /* 0x000fe20000000a00 */
[----:B------:R-:W-:Y:S01]  /*efa0*/  ULDC.64 UR6, c[0x0][0x408] ;  /* 0x0001020000067ab9 */ /* 0x000fe20000000a00 */
[----:B------:R-:W-:Y:S02]  /*efb0*/  IMAD.MOV.U32 R25, RZ, RZ, R33 ;  /* 0x000000ffff197224 */ /* 0x000fe400078e0021 */
[----:B------:R-:W-:Y:S01]  /*efc0*/  IMAD.MOV.U32 R27, RZ, RZ, R29 ;  /* 0x000000ffff1b7224 */ /* 0x000fe200078e001d */
[----:B0-----:R-:W-:-:S13]  /*efd0*/  ISETP.NE.AND P0, PT, R9, 0x1, PT ;  /* 0x000000010900780c */ /* 0x001fda0003f05270 */
[----:B------:R-:W0:Y:S08]  /*efe0*/  @P0 LDC R4, c[0x0][0x44c] ;  /* 0x00011300ff040b82 */ /* 0x000e300000000800 */
[----:B------:R-:W1:Y:S01]  /*eff0*/  @P0 LDC R5, c[0x0][0x450] ;  /* 0x00011400ff050b82 */ /* 0x000e620000000800 */
[----:B0-----:R-:W-:-:S05]  /*f000*/  @P0 IMAD.HI.U32 R4, R3, R4, RZ ;  /* 0x0000000403040227 */ /* 0x001fca00078e00ff */
[----:B-1----:R-:W-:-:S04]  /*f010*/  @P0 SHF.R.U32.HI R3, RZ, R5, R4 ;  /* 0x00000005ff030219 */ /* 0x002fc80000011604 */
        /* <DEDUP_REMOVED lines=21> */
.L_x_2062:
        /* <DEDUP_REMOVED lines=12> */
[----:B------:R-:W2:Y:S01]  /*f230*/  LDL R4, [R1+0x48] ;  /* 0x0000480001047983 */ /* 0x000ea20000100800 */
[----:B------:R-:W-:Y:S01]  /*f240*/  ULDC UR4, c[0x0][0x3f4] ;  /* 0x0000fd0000047ab9 */ /* 0x000fe20000000800 */
[----:B-1----:R-:W-:Y:S01]  /*f250*/  IMAD.MOV.U32 R9, RZ, RZ, R5 ;  /* 0x000000ffff097224 */ /* 0x002fe200078e0005 */
[----:B------:R-:W-:Y:S02]  /*f260*/  ISETP.GE.AND P2, PT, R18, UR4, PT ;  /* 0x0000000412007c0c */ /* 0x000fe4000bf46270 */
[----:B------:R-:W-:Y:S02]  /*f270*/  CS2R R56, SRZ ;  /* 0x0000000000387805 */ /* 0x000fe4000001ff00 */
[----:B------:R-:W-:Y:S02]  /*f280*/  ISETP.GE.AND P3, PT, R226, UR4, PT ;  /* 0x00000004e2007c0c */ /* 0x000fe4000bf66270 */
[----:B------:R-:W-:Y:S01]  /*f290*/  CS2R R58, SRZ ;  /* 0x00000000003a7805 */ /* 0x000fe2000001ff00 */
[----:B------:R-:W-:-:S06]  /*f2a0*/  ULDC.64 UR6, c[0x0][0x208] ;  /* 0x0000820000067ab9 */ /* 0x000fcc0000000a00 */
[C---:B------:R-:W-:Y:S01]  /*f2b0*/  @!P2 IMAD.SHL.U32 R11, R18.reuse, 0x2, RZ ;  /* 0x00000002120ba824 */ /* 0x040fe200078e00ff */
[----:B------:R-:W-:-:S04]  /*f2c0*/  @!P2 SHF.L.U64.HI R12, R18, 0x1, R19 ;  /* 0x00000001120ca819 */ /* 0x000fc80000010213 */
[----:B----4-:R-:W-:Y:S02]  /*f2d0*/  @!P2 IADD3 R6, P1, R14, R11, RZ ;  /* 0x0000000b0e06a210 */ /* 0x010fe40007f3e0ff */
[----:B------:R-:W-:Y:S02]  /*f2e0*/  CS2R R70, SRZ ;  /* 0x0000000000467805 */ /* 0x000fe4000001ff00 */
[----:B------:R-:W-:Y:S02]  /*f2f0*/  CS2R R68, SRZ ;  /* 0x0000000000447805 */ /* 0x000fe4000001ff00 */
[----:B------:R-:W-:Y:S02]  /*f300*/  CS2R R60, SRZ ;  /* 0x00000000003c7805 */ /* 0x000fe4000001ff00 */
[----:B------:R-:W-:Y:S02]  /*f310*/  CS2R R62, SRZ ;  /* 0x00000000003e7805 */ /* 0x000fe4000001ff00 */
[----:B------:R-:W-:-:S02]  /*f320*/  CS2R R66, SRZ ;  /* 0x0000000000427805 */ /* 0x000fc4000001ff00 */
[----:B------:R-:W-:Y:S01]  /*f330*/  CS2R R64, SRZ ;  /* 0x0000000000407805 */ /* 0x000fe2000001ff00 */
[----:B--2---:R-:W-:Y:S01]  /*f340*/  @!P3 IMAD.SHL.U32 R13, R4, 0x8, RZ ;  /* 0x00000008040db824 */ /* 0x004fe200078e00ff */
[----:B------:R-:W-:-:S03]  /*f350*/  @!P2 IADD3 R4, P0, R8, R11, RZ ;  /* 0x0000000b0804a210 */ /* 0x000fc60007f1e0ff */
[----:B------:R-:W-:-:S04]  /*f360*/  @!P3 IMAD.WIDE R10, R13, 0x2, R8 ;  /* 0x000000020d0ab825 */ /* 0x000fc800078e0208 */
[----:B------:R-:W-:Y:S01]  /*f370*/  IMAD.MOV.U32 R8, RZ, RZ, R14 ;  /* 0x000000ffff087224 */ /* 0x000fe200078e000e */
[----:B------:R1:W5:Y:S01]  /*f380*/  @!P3 LD.E.128 R56, desc[UR6][R10.64] ;  /* 0x000000060a38b980 */ /* 0x000362000c101d00 */
[----:B---3--:R-:W-:Y:S02]  /*f390*/  IMAD.MOV.U32 R9, RZ, RZ, R7 ;  /* 0x000000ffff097224 */ /* 0x008fe400078e0007 */
[----:B------:R-:W-:Y:S02]  /*f3a0*/  @!P2 IMAD.X R5, R5, 0x1, R12, P0 ;  /* 0x000000010505a824 */ /* 0x000fe400000e060c */
[----:B------:R-:W-:-:S03]  /*f3b0*/  @!P3 IMAD.WIDE R8, R13, 0x2, R8 ;  /* 0x000000020d08b825 */ /* 0x000fc600078e0208 */
[----:B------:R1:W5:Y:S01]  /*f3c0*/  @!P2 LD.E.128 R60, desc[UR6][R4.64] ;  /* 0x00000006043ca980 */ /* 0x000362000c101d00 */
[----:B------:R-:W-:-:S03]  /*f3d0*/  @!P2 IMAD.X R7, R7, 0x1, R12, P1 ;  /* 0x000000010707a824 */ /* 0x000fc600008e060c */
[----:B------:R1:W5:Y:S04]  /*f3e0*/  @!P3 LD.E.128 R68, desc[UR6][R8.64] ;  /* 0x000000060844b980 */ /* 0x000368000c101d00 */
[----:B------:R1:W5:Y:S02]  /*f3f0*/  @!P2 LD.E.128 R64, desc[UR6][R6.64] ;  /* 0x000000060640a980 */ /* 0x000364000c101d00 */
.L_x_1696:
[----:B------:R-:W-:Y:S05]  /*f400*/  BSYNC B1 ;  /* 0x0000000000017941 */ /* 0x000fea0003800000 */
.L_x_1695:
[----:B-1---5:R-:W-:Y:S01]  /*f410*/  IMAD.MOV.U32 R4, RZ, RZ, R70 ;  /* 0x000000ffff047224 */ /* 0x022fe200078e0046 */
[----:B------:R-:W-:Y:S01]  /*f420*/  UMOV UR4, 0xffffffff ;  /* 0xffffffff00047882 */ /* 0x000fe20000000000 */
[----:B------:R-:W-:Y:S01]  /*f430*/  IMAD.MOV.U32 R5, RZ, RZ, R71 ;  /* 0x000000ffff057224 */ /* 0x000fe200078e0047 */
[----:B------:R-:W-:Y:S01]  /*f440*/  CS2R R54, SRZ ;  /* 0x0000000000367805 */ /* 0x000fe2000001ff00 */
[----:B------:R-:W-:Y:S02]  /*f450*/  IMAD.MOV.U32 R6, RZ, RZ, R68 ;  /* 0x000000ffff067224 */ /* 0x000fe400078e0044 */
[----:B---3--:R-:W-:Y:S01]  /*f460*/  IMAD.MOV.U32 R7, RZ, RZ, R69 ;  /* 0x000000ffff077224 */ /* 0x008fe200078e0045 */
        /* <DEDUP_REMOVED lines=22> */
[----:B------:R-:W-:-:S02]  /*f5d0*/  PRMT R117, R117, 0x5410, R6 ;  /* 0x0000541075757816 */ /* 0x000fc40000000006 */
[----:B------:R-:W-:Y:S02]  /*f5e0*/  PRMT R120, R120, 0x5410, R5 ;  /* 0x0000541078787816 */ /* 0x000fe40000000005 */
[----:B------:R-:W-:Y:S01]  /*f5f0*/  PRMT R118, R118, 0x5410, R7 ;  /* 0x0000541076767816 */ /* 0x000fe20000000007 */
[----:B------:R-:W-:Y:S06]  /*f600*/  BRA.DIV UR4, `(.L_x_1697) ;  /* 0x000001fa04547947 */ /* 0x000fec000b800000 */
[----:B------:R1:W3:Y:S04]  /*f610*/  SHFL.IDX PT, R5, R72, 0x1, 0x181f ;  /* 0x00381f0048057f89 */ /* 0x0002e800000e0000 */
[----:B--2---:R1:W2:Y:S04]  /*f620*/  SHFL.IDX PT, R8, R21, 0x1, 0x181f ;  /* 0x00381f0015087f89 */ /* 0x0042a800000e0000 */
[----:B------:R1:W0:Y:S04]  /*f630*/  SHFL.IDX PT, R7, R73, 0x1, 0x181f ;  /* 0x00381f0049077f89 */ /* 0x00022800000e0000 */
[----:B----4-:R1:W4:Y:S02]  /*f640*/  SHFL.IDX PT, R14, R20, 0x1, 0x181f ;  /* 0x00381f00140e7f89 */ /* 0x01032400000e0000 */
.L_x_2068:
        /* <DEDUP_REMOVED lines=11> */
[----:B------:R-:W4:Y:S01]  /*f700*/  LDL R6, [R1+0x48] ;  /* 0x0000480001067983 */ /* 0x000f220000100800 */
[----:B------:R-:W-:Y:S01]  /*f710*/  ULDC UR4, c[0x0][0x3f4] ;  /* 0x0000fd0000047ab9 */ /* 0x000fe20000000800 */
[----:B---3--:R-:W-:Y:S01]  /*f720*/  IMAD.MOV.U32 R9, RZ, RZ, R5 ;  /* 0x000000ffff097224 */ /* 0x008fe200078e0005 */
[----:B------:R-:W-:Y:S02]  /*f730*/  ISETP.GE.AND P2, PT, R18, UR4, PT ;  /* 0x0000000412007c0c */ /* 0x000fe4000bf46270 */
[----:B------:R-:W-:Y:S02]  /*f740*/  CS2R R40, SRZ ;  /* 0x0000000000287805 */ /* 0x000fe4000001ff00 */
[----:B------:R-:W-:Y:S02]  /*f750*/  ISETP.GE.AND P3, PT, R226, UR4, PT ;  /* 0x00000004e2007c0c */ /* 0x000fe4000bf66270 */
[----:B------:R-:W-:Y:S01]  /*f760*/  CS2R R42, SRZ ;  /* 0x00000000002a7805 */ /* 0x000fe2000001ff00 */
[----:B------:R-:W-:-:S06]  /*f770*/  ULDC.64 UR6, c[0x0][0x208] ;  /* 0x0000820000067ab9 */ /* 0x000fcc0000000a00 */
[C---:B------:R-:W-:Y:S01]  /*f780*/  @!P2 IMAD.SHL.U32 R11, R18.reuse, 0x2, RZ ;  /* 0x00000002120ba824 */ /* 0x040fe200078e00ff */
[----:B------:R-:W-:-:S04]  /*f790*/  @!P2 SHF.L.U64.HI R12, R18, 0x1, R19 ;  /* 0x00000001120ca819 */ /* 0x000fc80000010213 */
[----:B--2---:R-:W-:Y:S02]  /*f7a0*/  @!P2 IADD3 R4, P0, R8, R11, RZ ;  /* 0x0000000b0804a210 */ /* 0x004fe40007f1e0ff */
[----:B------:R-:W-:Y:S02]  /*f7b0*/  CS2R R54, SRZ ;  /* 0x0000000000367805 */ /* 0x000fe4000001ff00 */
[----:B------:R-:W-:Y:S02]  /*f7c0*/  CS2R R52, SRZ ;  /* 0x0000000000347805 */ /* 0x000fe4000001ff00 */
[----:B------:R-:W-:Y:S02]  /*f7d0*/  CS2R R44, SRZ ;  /* 0x00000000002c7805 */ /* 0x000fe4000001ff00 */
[----:B------:R-:W-:Y:S02]  /*f7e0*/  CS2R R46, SRZ ;  /* 0x00000000002e7805 */ /* 0x000fe4000001ff00 */
[----:B------:R-:W-:-:S02]  /*f7f0*/  CS2R R50, SRZ ;  /* 0x0000000000327805 */ /* 0x000fc4000001ff00 */
[----:B------:R-:W-:Y:S01]  /*f800*/  CS2R R48, SRZ ;  /* 0x0000000000307805 */ /* 0x000fe2000001ff00 */
[----:B------:R-:W-:-:S05]  /*f810*/  @!P2 IMAD.X R5, R5, 0x1, R12, P0 ;  /* 0x000000010505a824 */ /* 0x000fca00000e060c */
[----:B------:R2:W5:Y:S01]  /*f820*/  @!P2 LD.E.128 R44, desc[UR6][R4.64] ;  /* 0x00000006042ca980 */ /* 0x000562000c101d00 */
[----:B----4-:R-:W-:Y:S01]  /*f830*/  @!P3 IMAD.SHL.U32 R13, R6, 0x8, RZ ;  /* 0x00000008060db824 */ /* 0x010fe200078e00ff */
[----:B------:R-:W-:-:S03]  /*f840*/  @!P2 IADD3 R6, P1, R14, R11, RZ ;  /* 0x0000000b0e06a210 */ /* 0x000fc60007f3e0ff */
[----:B------:R-:W-:-:S04]  /*f850*/  @!P3 IMAD.WIDE R10, R13, 0x2, R8 ;  /* 0x000000020d0ab825 */ /* 0x000fc800078e0208 */
[----:B------:R-:W-:Y:S01]  /*f860*/  IMAD.MOV.U32 R8, RZ, RZ, R14 ;  /* 0x000000ffff087224 */ /* 0x000fe200078e000e */
[----:B------:R2:W5:Y:S01]  /*f870*/  @!P3 LD.E.128 R40, desc[UR6][R10.64] ;  /* 0x000000060a28b980 */ /* 0x000562000c101d00 */
[----:B0-----:R-:W-:Y:S02]  /*f880*/  IMAD.MOV.U32 R9, RZ, RZ, R7 ;  /* 0x000000ffff097224 */ /* 0x001fe400078e0007 */
[----:B------:R-:W-:Y:S02]  /*f890*/  @!P2 IMAD.X R7, R7, 0x1, R12, P1 ;  /* 0x000000010707a824 */ /* 0x000fe400008e060c */
[----:B------:R-:W-:-:S03]  /*f8a0*/  @!P3 IMAD.WIDE R8, R13, 0x2, R8 ;  /* 0x000000020d08b825 */ /* 0x000fc600078e0208 */
[----:B------:R2:W5:Y:S04]  /*f8b0*/  @!P2 LD.E.128 R48, desc[UR6][R6.64] ;  /* 0x000000060630a980 */ /* 0x000568000c101d00 */
[----:B------:R2:W5:Y:S02]  /*f8c0*/  @!P3 LD.E.128 R52, desc[UR6][R8.64] ;  /* 0x000000060834b980 */ /* 0x000564000c101d00 */
.L_x_1699:
[----:B------:R-:W-:Y:S05]  /*f8d0*/  BSYNC B1 ;  /* 0x0000000000017941 */ /* 0x000fea0003800000 */
.L_x_1698:
[----:B--2--5:R-:W-:Y:S01]  /*f8e0*/  IMAD.MOV.U32 R4, RZ, RZ, R54 ;  /* 0x000000ffff047224 */ /* 0x024fe200078e0036 */
[----:B------:R-:W-:Y:S01]  /*f8f0*/  UMOV UR4, 0xffffffff ;  /* 0xffffffff00047882 */ /* 0x000fe20000000000 */
[----:B---3--:R-:W-:Y:S02]  /*f900*/  IMAD.MOV.U32 R5, RZ, RZ, R55 ;  /* 0x000000ffff057224 */ /* 0x008fe400078e0037 */
[----:B------:R-:W-:Y:S02]  /*f910*/  IMAD.MOV.U32 R6, RZ, RZ, R52 ;  /* 0x000000ffff067224 */ /* 0x000fe400078e0034 */
[----:B0-----:R-:W-:Y:S01]  /*f920*/  IMAD.MOV.U32 R7, RZ, RZ, R53 ;  /* 0x000000ffff077224 */ /* 0x001fe200078e0035 */
[----:B------:R-:W-:Y:S01]  /*f930*/  PRMT R108, R4, 0x5410, R5 ;  /* 0x00005410046c7816 */ /* 0x000fe20000000005 */
[----:B------:R-:W-:Y:S02]  /*f940*/  IMAD.MOV.U32 R4, RZ, RZ, R50 ;  /* 0x000000ffff047224 */ /* 0x000fe400078e0032 */
        /* <DEDUP_REMOVED lines=16> */
[----:B------:R-:W-:-:S04]  /*fa50*/  PRMT R110, R4, 0x5410, R5 ;  /* 0x00005410046e7816 */ /* 0x000fc80000000005 */
[----:B------:R-:W-:Y:S01]  /*fa60*/  PRMT R111, R6, 0x5410, R7 ;  /* 0x00005410066f7816 */ /* 0x000fe20000000007 */
[----:B------:R-:W-:Y:S06]  /*fa70*/  BRA.DIV UR4, `(.L_x_1700) ;  /* 0x000001f604a87947 */ /* 0x000fec000b800000 */
[----:B------:R0:W2:Y:S04]  /*fa80*/  SHFL.IDX PT, R5, R72, 0x2, 0x181f ;  /* 0x00581f0048057f89 */ /* 0x0000a800000e0000 */
[----:B------:R0:W3:Y:S04]  /*fa90*/  SHFL.IDX PT, R8, R21, 0x2, 0x181f ;  /* 0x00581f0015087f89 */ /* 0x0000e800000e0000 */
[----:B------:R0:W0:Y:S04]  /*faa0*/  SHFL.IDX PT, R7, R73, 0x2, 0x181f ;  /* 0x00581f0049077f89 */ /* 0x00002800000e0000 */
[----:B----4-:R4:W0:Y:S02]  /*fab0*/  SHFL.IDX PT, R14, R20, 0x2, 0x181f ;  /* 0x00581f00140e7f89 */ /* 0x01082400000e0000 */
.L_x_2074:
        /* <DEDUP_REMOVED lines=12> */
[----:B------:R-:W4:Y:S01]  /*fb80*/  LDL R6, [R1+0x48] ;  /* 0x0000480001067983 */ /* 0x000f220000100800 */
[----:B------:R-:W-:Y:S01]  /*fb90*/  ULDC UR4, c[0x0][0x3f4] ;  /* 0x0000fd0000047ab9 */ /* 0x000fe20000000800 */
[----:B--2---:R-:W-:Y:S01]  /*fba0*/  IMAD.MOV.U32 R9, RZ, RZ, R5 ;  /* 0x000000ffff097224 */ /* 0x004fe200078e0005 */
[----:B------:R-:W-:Y:S02]  /*fbb0*/  ISETP.GE.AND P2, PT, R18, UR4, PT ;  /* 0x0000000412007c0c */ /* 0x000fe4000bf46270 */
[----:B------:R-:W-:Y:S02]  /*fbc0*/  CS2R R24, SRZ ;  /* 0x0000000000187805 */ /* 0x000fe4000001ff00 */
[----:B------:R-:W-:Y:S02]  /*fbd0*/  ISETP.GE.AND P3, PT, R226, UR4, PT ;  /* 0x00000004e2007c0c */ /* 0x000fe4000bf66270 */
[----:B------:R-:W-:Y:S01]  /*fbe0*/  CS2R R26, SRZ ;  /* 0x00000000001a7805 */ /* 0x000fe2000001ff00 */
[----:B------:R-:W-:-:S06]  /*fbf0*/  ULDC.64 UR6, c[0x0][0x208] ;  /* 0x0000820000067ab9 */ /* 0x000fcc0000000a00 */
[C---:B------:R-:W-:Y:S01]  /*fc00*/  @!P2 IMAD.SHL.U32 R11, R18.reuse, 0x2, RZ ;  /* 0x00000002120ba824 */ /* 0x040fe200078e00ff */
[----:B------:R-:W-:-:S04]  /*fc10*/  @!P2 SHF.L.U64.HI R12, R18, 0x1, R19 ;  /* 0x00000001120ca819 */ /* 0x000fc80000010213 */
[----:B---3--:R-:W-:Y:S02]  /*fc20*/  @!P2 IADD3 R4, P0, R8, R11, RZ ;  /* 0x0000000b0804a210 */ /* 0x008fe40007f1e0ff */
        /* <DEDUP_REMOVED lines=9> */
[----:B0-----:R-:W-:-:S03]  /*fcc0*/  @!P2 IADD3 R6, P1, R14, R11, RZ ;  /* 0x0000000b0e06a210 */ /* 0x001fc60007f3e0ff */
[----:B------:R-:W-:-:S04]  /*fcd0*/  @!P3 IMAD.WIDE R10, R13, 0x2, R8 ;  /* 0x000000020d0ab825 */ /* 0x000fc800078e0208 */
[----:B------:R-:W-:Y:S01]  /*fce0*/  IMAD.MOV.U32 R8, RZ, RZ, R14 ;  /* 0x000000ffff087224 */ /* 0x000fe200078e000e */
[----:B------:R2:W5:Y:S01]  /*fcf0*/  @!P3 LD.E.128 R24, desc[UR6][R10.64] ;  /* 0x000000060a18b980 */ /* 0x000562000c101d00 */
[----:B------:R-:W-:Y:S02]  /*fd00*/  IMAD.MOV.U32 R9, RZ, RZ, R7 ;  /* 0x000000ffff097224 */ /* 0x000fe400078e0007 */
[----:B------:R-:W-:Y:S02]  /*fd10*/  @!P2 IMAD.X R7, R7, 0x1, R12, P1 ;  /* 0x000000010707a824 */ /* 0x000fe400008e060c */
[----:B------:R-:W-:-:S03]  /*fd20*/  @!P3 IMAD.WIDE R8, R13, 0x2, R8 ;  /* 0x000000020d08b825 */ /* 0x000fc600078e0208 */
[----:B------:R2:W5:Y:S04]  /*fd30*/  @!P2 LD.E.128 R32, desc[UR6][R6.64] ;  /* 0x000000060620a980 */ /* 0x000568000c101d00 */
[----:B------:R2:W5:Y:S02]  /*fd40*/  @!P3 LD.E.128 R36, desc[UR6][R8.64] ;  /* 0x000000060824b980 */ /* 0x000564000c101d00 */
.L_x_1702:
[----:B------:R-:W-:Y:S05]  /*fd50*/  BSYNC B1 ;  /* 0x0000000000017941 */ /* 0x000fea0003800000 */
.L_x_1701:
[----:B--2--5:R-:W-:Y:S01]  /*fd60*/  IMAD.MOV.U32 R4, RZ, RZ, R36 ;  /* 0x000000ffff047224 */ /* 0x024fe200078e0024 */
[----:B------:R-:W-:Y:S01]  /*fd70*/  UMOV UR4, 0xffffffff ;  /* 0xffffffff00047882 */ /* 0x000fe20000000000 */
[----:B------:R-:W-:Y:S02]  /*fd80*/  IMAD.MOV.U32 R5, RZ, RZ, R37 ;  /* 0x000000ffff057224 */ /* 0x000fe400078e0025 */
        /* <DEDUP_REMOVED lines=13> */
[----:B------:R-:W-:-:S03]  /*fe60*/  IMAD.MOV.U32 R7, RZ, RZ, R30 ;  /* 0x000000ffff077224 */ /* 0x000fc600078e001e */
[----:B------:R-:W-:Y:S01]  /*fe70*/  PRMT R106, R5, 0x5410, R6 ;  /* 0x00005410056a7816 */ /* 0x000fe20000000006 */
[----:B------:R-:W-:Y:S01]  /*fe80*/  IMAD.MOV.U32 R5, RZ, RZ, R26 ;  /* 0x000000ffff057224 */ /* 0x000fe200078e001a */
[----:B------:R-:W-:Y:S01]  /*fe90*/  PRMT R107, R7, 0x5410, R4 ;  /* 0x00005410076b7816 */ /* 0x000fe20000000004 */
[----:B------:R-:W-:Y:S02]  /*fea0*/  IMAD.MOV.U32 R4, RZ, RZ, R27 ;  /* 0x000000ffff047224 */ /* 0x000fe400078e001b */
[----:B------:R-:W-:Y:S02]  /*feb0*/  IMAD.MOV.U32 R7, RZ, RZ, R24 ;  /* 0x000000ffff077224 */ /* 0x000fe400078e0018 */
[----:B------:R-:W-:Y:S01]  /*fec0*/  IMAD.MOV.U32 R6, RZ, RZ, R25 ;  /* 0x000000ffff067224 */ /* 0x000fe200078e0019 */
[----:B------:R-:W-:Y:S02]  /*fed0*/  PRMT R90, R5, 0x5410, R4 ;  /* 0x00005410055a7816 */ /* 0x000fe40000000004 */
[----:B------:R-:W-:-:S02]  /*fee0*/  CS2R R4, SRZ ;  /* 0x0000000000047805 */ /* 0x000fc4000001ff00 */
[----:B------:R-:W-:Y:S01]  /*fef0*/  PRMT R89, R7, 0x5410, R6 ;  /* 0x0000541007597816 */ /* 0x000fe20000000006 */
[----:B------:R-:W-:Y:S06]  /*ff00*/  BRA.DIV UR4, `(.L_x_1703) ;  /* 0x000001f204f47947 */ /* 0x000fec000b800000 */
[----:B------:R0:W2:Y:S04]  /*ff10*/  SHFL.IDX PT, R77, R72, 0x3, 0x181f ;  /* 0x00781f00484d7f89 */ /* 0x0000a800000e0000 */
[----:B-1----:R-:W1:Y:S04]  /*ff20*/  SHFL.IDX PT, R21, R21, 0x3, 0x181f ;  /* 0x00781f0015157f89 */ /* 0x002e6800000e0000 */
[----:B------:R0:W0:Y:S04]  /*ff30*/  SHFL.IDX PT, R81, R73, 0x3, 0x181f ;  /* 0x00781f0049517f89 */ /* 0x00002800000e0000 */
[----:B------:R0:W0:Y:S02]  /*ff40*/  SHFL.IDX PT, R78, R20, 0x3, 0x181f ;  /* 0x00781f00144e7f89 */ /* 0x00002400000e0000 */
.L_x_2080:
[----:B------:R-:W5:Y:S01]  /*ff50*/  LDL R12, [R1+0x54] ;  /* 0x00005400010c7983 */ /* 0x000f620000100800 */
[----:B------:R-:W-:Y:S01]  /*ff60*/  VIADD R0, R0, 0x60 ;  /* 0x0000006000007836 */ /* 0x000fe20000000000 */
[----:B------:R-:W-:Y:S01]  /*ff70*/  BSSY B1, `(.L_x_1704) ;  /* 0x000002c000017945 */ /* 0x000fe20003800000 */
[----:B------:R-:W-:Y:S02]  /*ff80*/  CS2R R6, SRZ ;  /* 0x0000000000067805 */ /* 0x000fe4000001ff00 */
[----:B---3--:R-:W-:Y:S02]  /*ff90*/  CS2R R8, SRZ ;  /* 0x0000000000087805 */ /* 0x008fe4000001ff00 */
[----:B------:R-:W-:Y:S02]  /*ffa0*/  CS2R R10, SRZ ;  /* 0x00000000000a7805 */ /* 0x000fe4000001ff00 */
[----:B------:R-:W-:Y:S02]  /*ffb0*/  ISETP.GE.AND P0, PT, R0, R3, PT ;  /* 0x000000030000720c */ /* 0x000fe40003f06270 */
[----:B------:R-:W-:-:S02]  /*ffc0*/  CS2R R14, SRZ ;  /* 0x00000000000e7805 */ /* 0x000fc4000001ff00 */
[----:B0-----:R-:W-:Y:S02]  /*ffd0*/  CS2R R72, SRZ ;  /* 0x0000000000487805 */ /* 0x001fe4000001ff00 */
[----:B------:R-:W-:Y:S02]  /*ffe0*/  CS2R R74, SRZ ;  /* 0x00000000004a7805 */ /* 0x000fe4000001ff00 */
[----:B-----5:R-:W-:-:S04]  /*fff0*/  LEA.HI R80, R12, R12, RZ, 0x1 ;  /* 0x0000000c0c507211 */ /* 0x020fc800078f08ff */
[----:B------:R-:W-:-:S05]  /*10000*/  LOP3.LUT R80, R80, 0xfffffffe, RZ, 0xc0, !PT ;  /* 0xfffffffe50507812 */ /* 0x000fca00078ec0ff */
[----:B------:R-:W-:Y:S01]  /*10010*/  IMAD.IADD R80, R12, 0x1, -R80 ;  /* 0x000000010c507824 */ /* 0x000fe200078e0a50 */
[----:B------:R-:W-:-:S04]  /*10020*/  CS2R R12, SRZ ;  /* 0x00000000000c7805 */ /* 0x000fc8000001ff00 */
[----:B------:R-:W-:Y:S01]  /*10030*/  SHF.L.U32 R80, R80, 0x1f, RZ ;  /* 0x0000001f50507819 */ /* 0x000fe200000006ff */
[----:B------:R-:W-:Y:S06]  /*10040*/  @P0 BRA `(.L_x_1705) ;  /* 0x0000000000780947 */ /* 0x000fec0003800000 */
[----:B----4-:R-:W3:Y:S01]  /*10050*/  LDL R20, [R1+0x48] ;  /* 0x0000480001147983 */ /* 0x010ee20000100800 */
[----:B------:R-:W-:Y:S01]  /*10060*/  ULDC UR4, c[0x0][0x3f4] ;  /* 0x0000fd0000047ab9 */ /* 0x000fe20000000800 */
[----:B-1----:R-:W-:Y:S01]  /*10070*/  IMAD.MOV.U32 R4, RZ, RZ, R21 ;  /* 0x000000ffff047224 */ /* 0x002fe200078e0015 */
[----:B------:R-:W-:Y:S01]  /*10080*/  ISETP.GE.AND P2, PT, R18, UR4, PT ;  /* 0x0000000412007c0c */ /* 0x000fe2000bf46270 */
[----:B--2---:R-:W-:Y:S01]  /*10090*/  IMAD.MOV.U32 R5, RZ, RZ, R77 ;  /* 0x000000ffff057224 */ /* 0x004fe200078e004d */
[----:B------:R-:W-:Y:S02]  /*100a0*/  ISETP.GE.AND P3, PT, R226, UR4, PT ;  /* 0x00000004e2007c0c */ /* 0x000fe4000bf66270 */
[----:B------:R-:W-:Y:S02]  /*100b0*/  CS2R R72, SRZ ;  /* 0x0000000000487805 */ /* 0x000fe4000001ff00 */
[----:B------:R-:W-:Y:S01]  /*100c0*/  CS2R R74, SRZ ;  /* 0x00000000004a7805 */ /* 0x000fe2000001ff00 */
[----:B------:R-:W-:Y:S01]  /*100d0*/  IMAD.MOV.U32 R6, RZ, RZ, R78 ;  /* 0x000000ffff067224 */ /* 0x000fe200078e004e */
[----:B------:R-:W-:Y:S01]  /*100e0*/  ULDC.64 UR6, c[0x0][0x208] ;  /* 0x0000820000067ab9 */ /* 0x000fe20000000a00 */
[----:B------:R-:W-:-:S04]  /*100f0*/  IMAD.MOV.U32 R7, RZ, RZ, R81 ;  /* 0x000000ffff077224 */ /* 0x000fc800078e0051 */
[C---:B------:R-:W-:Y:S01]  /*10100*/  @!P2 IMAD.SHL.U32 R76, R18.reuse, 0x2, RZ ;  /* 0x00000002124ca824 */ /* 0x040fe200078e00ff */
[----:B------:R-:W-:Y:S02]  /*10110*/  @!P2 SHF.L.U64.HI R0, R18, 0x1, R19 ;  /* 0x000000011200a819 */ /* 0x000fe40000010213 */
[----:B------:R-:W-:Y:S02]  /*10120*/  CS2R R8, SRZ ;  /* 0x0000000000087805 */ /* 0x000fe4000001ff00 */
[----:B------:R-:W-:Y:S02]  /*10130*/  CS2R R10, SRZ ;  /* 0x00000000000a7805 */ /* 0x000fe4000001ff00 */
[----:B------:R-:W-:Y:S02]  /*10140*/  CS2R R12, SRZ ;  /* 0x00000000000c7805 */ /* 0x000fe4000001ff00 */
[----:B------:R-:W-:Y:S01]  /*10150*/  CS2R R14, SRZ ;  /* 0x00000000000e7805 */ /* 0x000fe2000001ff00 */
[----:B---3--:R-:W-:Y:S01]  /*10160*/  @!P3 IMAD.SHL.U32 R79, R20, 0x8, RZ ;  /* 0x00000008144fb824 */ /* 0x008fe200078e00ff */
[----:B------:R-:W-:-:S02]  /*10170*/  @!P2 IADD3 R20, P0, R21, R76, RZ ;  /* 0x0000004c1514a210 */ /* 0x000fc40007f1e0ff */
[----:B------:R-:W-:Y:S01]  /*10180*/  @!P2 IADD3 R76, P1, R78, R76, RZ ;  /* 0x0000004c4e4ca210 */ /* 0x000fe20007f3e0ff */
[----:B------:R-:W-:-:S04]  /*10190*/  @!P3 IMAD.WIDE R4, R79, 0x2, R4 ;  /* 0x000000024f04b825 */ /* 0x000fc800078e0204 */
[----:B------:R-:W-:Y:S01]  /*101a0*/  @!P3 IMAD.WIDE R78, R79, 0x2, R6 ;  /* 0x000000024f4eb825 */ /* 0x000fe200078e0206 */
[----:B------:R0:W5:Y:S01]  /*101b0*/  @!P3 LD.E.128 R72, desc[UR6][R4.64] ;  /* 0x000000060448b980 */ /* 0x000162000c101d00 */
[----:B------:R-:W-:Y:S02]  /*101c0*/  CS2R R6, SRZ ;  /* 0x0000000000067805 */ /* 0x000fe4000001ff00 */
[--C-:B------:R-:W-:Y:S01]  /*101d0*/  @!P2 IMAD.X R21, R77, 0x1, R0.reuse, P0 ;  /* 0x000000014d15a824 */ /* 0x100fe200000e0600 */
[----:B------:R3:W5:Y:S01]  /*101e0*/  @!P3 LD.E.128 R8, desc[UR6][R78.64] ;  /* 0x000000064e08b980 */ /* 0x000762000c101d00 */
[----:B------:R-:W-:-:S03]  /*101f0*/  @!P2 IMAD.X R77, R81, 0x1, R0, P1 ;  /* 0x00000001514da824 */ /* 0x000fc600008e0600 */
[----:B------:R3:W5:Y:S01]  /*10200*/  @!P2 LD.E.128 R12, desc[UR6][R20.64] ;  /* 0x00000006140ca980 */ /* 0x000762000c101d00 */
[----:B0-----:R-:W-:-:S06]  /*10210*/  CS2R R4, SRZ ;  /* 0x0000000000047805 */ /* 0x001fcc000001ff00 */
[----:B------:R3:W5:Y:S02]  /*10220*/  @!P2 LD.E.128 R4, desc[UR6][R76.64] ;  /* 0x000000064c04a980 */ /* 0x000764000c101d00 */
.L_x_1705:
[----:B------:R-:W-:Y:S05]  /*10230*/  BSYNC B1 ;  /* 0x0000000000017941 */ /* 0x000fea0003800000 */
.L_x_1704:
[----:B---3--:R-:W3:Y:S01]  /*10240*/  LDL R78, [R1+0x14] ;  /* 0x00001400014e7983 */ /* 0x008ee20000100800 */
[----:B------:R-:W0:Y:S01]  /*10250*/  SYNCS.PHASECHK.TRANS64.TRYWAIT P0, [R16+URZ+0x30800], R80 ;  /* 0x03080050100075a7 */ /* 0x000e22000800017f */
[----:B-----5:R-:W-:Y:S01]  /*10260*/  IMAD.MOV.U32 R76, RZ, RZ, R4 ;  /* 0x000000ffff4c7224 */ /* 0x020fe200078e0004 */
[----:B------:R-:W-:Y:S01]  /*10270*/  BSSY B1, `(.L_x_1706) ;  /* 0x0000017000017945 */ /* 0x000fe20003800000 */
[----:B-1----:R-:W-:Y:S02]  /*10280*/  IMAD.MOV.U32 R21, RZ, RZ, R5 ;  /* 0x000000ffff157224 */ /* 0x002fe400078e0005 */
[----:B----4-:R-:W-:Y:S02]  /*10290*/  IMAD.MOV.U32 R20, RZ, RZ, R6 ;  /* 0x000000ffff147224 */ /* 0x010fe400078e0006 */
        /* <DEDUP_REMOVED lines=8> */
[----:B--2---:R-:W-:Y:S02]  /*10320*/  IMAD.MOV.U32 R77, RZ, RZ, R12 ;  /* 0x000000ffff4d7224 */ /* 0x004fe400078e000c */
[----:B------:R-:W-:Y:S01]  /*10330*/  IMAD.MOV.U32 R76, RZ, RZ, R13 ;  /* 0x000000ffff4c7224 */ /* 0x000fe200078e000d */
[----:B------:R-:W-:Y:S01]  /*10340*/  PRMT R21, R0, 0x5410, R20 ;  /* 0x0000541000157816 */ /* 0x000fe20000000014 */
[----:B------:R-:W-:-:S02]  /*10350*/  IMAD.MOV.U32 R20, RZ, RZ, R14 ;  /* 0x000000ffff147224 */ /* 0x000fc400078e000e */
[----:B------:R-:W-:Y:S01]  /*10360*/  IMAD.MOV.U32 R0, RZ, RZ, R15 ;  /* 0x000000ffff007224 */ /* 0x000fe200078e000f */
[----:B------:R-:W-:-:S04]  /*10370*/  PRMT R99, R77, 0x5410, R76 ;  /* 0x000054104d637816 */ /* 0x000fc8000000004c */
[----:B------:R-:W-:Y:S01]  /*10380*/  PRMT R100, R20, 0x5410, R0 ;  /* 0x0000541014647816 */ /* 0x000fe20000000000 */
[----:B------:R-:W-:Y:S02]  /*10390*/  IMAD.MOV.U32 R20, RZ, RZ, R72 ;  /* 0x000000ffff147224 */ /* 0x000fe400078e0048 */
[----:B------:R-:W-:-:S05]  /*103a0*/  IMAD.MOV.U32 R0, RZ, RZ, R73 ;  /* 0x000000ffff007224 */ /* 0x000fca00078e0049 */
[----:B------:R-:W-:Y:S02]  /*103b0*/  PRMT R85, R20, 0x5410, R0 ;  /* 0x0000541014557816 */ /* 0x000fe40000000000 */
[----:B---3--:R-:W-:Y:S01]  /*103c0*/  VIADDMNMX R0, R3, -R78, 0x80, PT ;  /* 0x0000008003007446 */ /* 0x008fe2000380094e */
[----:B0-----:R-:W-:Y:S06]  /*103d0*/  @!P0 BRA `(.L_x_1707) ;  /* 0x000001f000348947 */ /* 0x001fec0003800000 */
.L_x_2081:
[----:B------:R-:W-:Y:S05]  /*103e0*/  BSYNC B1 ;  /* 0x0000000000017941 */ /* 0x000fea0003800000 */
.L_x_1706:
        /* <DEDUP_REMOVED lines=8> */
[C---:B------:R-:W-:Y:S01]  /*10470*/  IMAD.SHL.U32 R124, R23.reuse, 0x40, RZ ;  /* 0x00000040177c7824 */ /* 0x040fe200078e00ff */
[----:B------:R-:W-:Y:S01]  /*10480*/  BSSY B2, `(.L_x_1710) ;  /* 0x0000070000027945 */ /* 0x000fe20003800000 */
[----:B------:R-:W-:-:S03]  /*10490*/  IMAD.SHL.U32 R125, R23, 0x40, RZ ;  /* 0x00000040177d7824 */ /* 0x000fc600078e00ff */
[----:B------:R-:W-:-:S04]  /*104a0*/  LOP3.LUT R124, R124, 0x1c0, RZ, 0xc0, !PT ;  /* 0x000001c07c7c7812 */ /* 0x000fc800078ec0ff */
[----:B------:R-:W-:Y:S02]  /*104b0*/  SHF.R.U32.HI R124, RZ, 0x3, R124 ;  /* 0x00000003ff7c7819 */ /* 0x000fe4000001167c */
[-C--:B--2---:R-:W-:Y:S02]  /*104c0*/  ISETP.GE.AND P0, PT, R18, R3.reuse, PT ;  /* 0x000000031200720c */ /* 0x084fe40003f06270 */
[----:B------:R-:W-:-:S11]  /*104d0*/  ISETP.GE.AND P1, PT, R226, R3, PT ;  /* 0x00000003e200720c */ /* 0x000fd60003f26270 */
[----:B-1----:R-:W-:Y:S05]  /*104e0*/  @P0 BRA `(.L_x_1711) ;  /* 0x0000000400a40947 */ /* 0x002fea0003800000 */
[----:B------:R-:W2:Y:S04]  /*104f0*/  LDL R76, [R1+0x44] ;  /* 0x00004400014c7983 */ /* 0x000ea80000100800 */
[----:B------:R-:W0:Y:S01]  /*10500*/  LDL R126, [R1+0x30] ;  /* 0x00003000017e7983 */ /* 0x000e220000100800 */
[----:B------:R-:W-:Y:S02]  /*10510*/  SHF.R.U64 R91, R64, 0x10, R65 ;  /* 0x00000010405b7819 */ /* 0x000fe40000001241 */
[----:B------:R-:W-:Y:S02]  /*10520*/  SHF.R.U64 R92, R60, 0x10, R61 ;  /* 0x000000103c5c7819 */ /* 0x000fe4000000123d */
[C---:B------:R-:W-:Y:S02]  /*10530*/  PRMT R91, R93.reuse, 0x5410, R91 ;  /* 0x000054105d5b7816 */ /* 0x040fe4000000005b */
[----:B------:R-:W-:-:S02]  /*10540*/  PRMT R92, R93, 0x5432, R92 ;  /* 0x000054325d5c7816 */ /* 0x000fc4000000005c */
[----:B------:R-:W-:Y:S01]  /*10550*/  SHF.R.U32.HI R65, RZ, 0x10, R65 ;  /* 0x00000010ff417819 */ /* 0x000fe20000011641 */
[C---:B------:R-:W-:Y:S01]  /*10560*/  IMAD.U32 R93, R91.reuse, 0x10000, RZ ;  /* 0x000100005b5d7824 */ /* 0x040fe200078e00ff */
[----:B------:R-:W-:Y:S01]  /*10570*/  SHF.R.U32.HI R61, RZ, 0x10, R61 ;  /* 0x00000010ff3d7819 */ /* 0x000fe2000001163d */
[----:B------:R-:W-:Y:S01]  /*10580*/  IMAD.U32 R60, R92, 0x10000, RZ ;  /* 0x000100005c3c7824 */ /* 0x000fe200078e00ff */
[----:B------:R-:W-:Y:S02]  /*10590*/  SHF.R.U32.HI R96, RZ, 0x10, R67 ;  /* 0x00000010ff607819 */ /* 0x000fe40000011643 */
[----:B------:R-:W-:Y:S02]  /*105a0*/  LOP3.LUT R91, R91, 0xffff0000, RZ, 0xc0, !PT ;  /* 0xffff00005b5b7812 */ /* 0x000fe400078ec0ff */
[----:B------:R-:W-:Y:S02]  /*105b0*/  PRMT R96, R102, 0x5432, R96 ;  /* 0x0000543266607816 */ /* 0x000fe40000000060 */
[----:B------:R-:W-:-:S02]  /*105c0*/  LOP3.LUT R92, R92, 0xffff0000, RZ, 0xc0, !PT ;  /* 0xffff00005c5c7812 */ /* 0x000fc400078ec0ff */
[----:B--2---:R-:W-:-:S04]  /*105d0*/  LEA.HI R20, R3, R76, RZ, 0x1d ;  /* 0x0000004c03147211 */ /* 0x004fc800078fe8ff */
[----:B------:R-:W-:Y:S01]  /*105e0*/  SHF.R.S32.HI R76, RZ, 0x1f, R20 ;  /* 0x0000001fff4c7819 */ /* 0x000fe20000011414 */
[----:B------:R-:W-:Y:S01]  /*105f0*/  IMAD.SHL.U32 R77, R20, 0x8, RZ ;  /* 0x00000008144d7824 */ /* 0x000fe200078e00ff */
[----:B0-----:R-:W0:Y:S02]  /*10600*/  LDS.128 R80, [R126] ;  /* 0x000000007e507984 */ /* 0x001e240000000c00 */
[----:B------:R-:W-:Y:S02]  /*10610*/  LEA.HI R76, R76, R20, RZ, 0x3 ;  /* 0x000000144c4c7211 */ /* 0x000fe400078f18ff */
[----:B------:R-:W-:-:S03]  /*10620*/  LOP3.LUT R20, R77, 0x38, RZ, 0xc0, !PT ;  /* 0x000000384d147812 */ /* 0x000fc600078ec0ff */
[----:B------:R-:W-:Y:S01]  /*10630*/  IMAD.SHL.U32 R76, R76, 0x400, RZ ;  /* 0x000004004c4c7824 */ /* 0x000fe200078e00ff */
[----:B------:R-:W-:-:S04]  /*10640*/  LOP3.LUT R20, R20, 0x1c0, R125, 0xf8, !PT ;  /* 0x000001c014147812 */ /* 0x000fc800078ef87d */
[----:B------:R-:W-:Y:S02]  /*10650*/  LOP3.LUT R20, R20, R124, RZ, 0x3c, !PT ;  /* 0x0000007c14147212 */ /* 0x000fe400078e3cff */
[----:B------:R-:W-:-:S04]  /*10660*/  LOP3.LUT R76, R76, 0x7fffe000, RZ, 0xc0, !PT ;  /* 0x7fffe0004c4c7812 */ /* 0x000fc800078ec0ff */
[----:B-----5:R-:W-:-:S05]  /*10670*/  IADD3 R20, R20, R76, R123 ;  /* 0x0000004c14147210 */ /* 0x020fca0007ffe07b */
[----:B------:R-:W-:-:S05]  /*10680*/  IMAD R20, R20, 0x2, R16 ;  /* 0x0000000214147824 */ /* 0x000fca00078e0210 */
[----:B------:R-:W1:Y:S01]  /*10690*/  LDS.128 R76, [R20+0x10400] ;  /* 0x01040000144c7984 */ /* 0x000e620000000c00 */
[----:B0-----:R-:W-:Y:S02]  /*106a0*/  IMAD.U32 R64, R80, 0x10000, RZ ;  /* 0x0001000050407824 */ /* 0x001fe400078e00ff */
[----:B-1----:R-:W-:-:S04]  /*106b0*/  IMAD.U32 R94, R76, 0x10000, RZ ;  /* 0x000100004c5e7824 */ /* 0x002fc800078e00ff */
[C---:B------:R-:W-:Y:S01]  /*106c0*/  FMUL.FTZ R95, R94.reuse, R93 ;  /* 0x0000005d5e5f7220 */ /* 0x040fe20000410000 */
[----:B------:R-:W-:-:S03]  /*106d0*/  FMUL.FTZ R94, R94, R60 ;  /* 0x0000003c5e5e7220 */ /* 0x000fc60000410000 */
[C---:B------:R-:W-:Y:S01]  /*106e0*/  FFMA.FTZ R60, R64.reuse, R60, -R95 ;  /* 0x0000003c403c7223 */ /* 0x040fe2000001085f */
[----:B------:R-:W-:Y:S01]  /*106f0*/  FFMA.FTZ R64, R64, R93, R94 ;  /* 0x0000005d40407223 */ /* 0x000fe2000001005e */
[----:B------:R-:W-:Y:S01]  /*10700*/  SHF.R.U64 R95, R66, 0x10, R67 ;  /* 0x00000010425f7819 */ /* 0x000fe20000001243 */
[----:B------:R-:W-:Y:S01]  /*10710*/  IMAD.U32 R67, R77, 0x10000, RZ ;  /* 0x000100004d437824 */ /* 0x000fe200078e00ff */
[----:B------:R-:W-:Y:S02]  /*10720*/  SHF.R.U64 R93, R62, 0x10, R63 ;  /* 0x000000103e5d7819 */ /* 0x000fe4000000123f */
[----:B------:R-:W-:Y:S01]  /*10730*/  PRMT R66, R101, 0x5410, R65 ;  /* 0x0000541065427816 */ /* 0x000fe20000000041 */
[----:B------:R-:W-:Y:S01]  /*10740*/  IMAD.U32 R65, R81, 0x10000, RZ ;  /* 0x0001000051417824 */ /* 0x000fe200078e00ff */
[C---:B------:R-:W-:Y:S02]  /*10750*/  PRMT R62, R103.reuse, 0x5410, R61 ;  /* 0x00005410673e7816 */ /* 0x040fe4000000003d */
[----:B------:R-:W-:Y:S01]  /*10760*/  SHF.R.U32.HI R94, RZ, 0x10, R63 ;  /* 0x00000010ff5e7819 */ /* 0x000fe2000001163f */
[----:B------:R-:W-:Y:S01]  /*10770*/  IMAD.U32 R63, R66, 0x10000, RZ ;  /* 0x00010000423f7824 */ /* 0x000fe200078e00ff */
[----:B------:R-:W-:Y:S01]  /*10780*/  PRMT R95, R102, 0x5410, R95 ;  /* 0x00005410665f7816 */ /* 0x000fe2000000005f */
[----:B------:R-:W-:Y:S01]  /*10790*/  IMAD.U32 R61, R62, 0x10000, RZ ;  /* 0x000100003e3d7824 */ /* 0x000fe200078e00ff */
[----:B------:R-:W-:Y:S01]  /*107a0*/  PRMT R94, R103, 0x5432, R94 ;  /* 0x00005432675e7816 */ /* 0x000fe2000000005e */
[----:B------:R-:W-:Y:S01]  /*107b0*/  FMUL.FTZ R101, R67, R63 ;  /* 0x0000003f43657220 */ /* 0x000fe20000410000 */
[----:B------:R-:W-:-:S02]  /*107c0*/  IMAD.U32 R103, R79, 0x10000, RZ ;  /* 0x000100004f677824 */ /* 0x000fc400078e00ff */
[-C--:B------:R-:W-:Y:S01]  /*107d0*/  FMUL.FTZ R67, R67, R61.reuse ;  /* 0x0000003d43437220 */ /* 0x080fe20000410000 */
[----:B------:R-:W-:Y:S01]  /*107e0*/  LOP3.LUT R66, R66, 0xffff0000, RZ, 0xc0, !PT ;  /* 0xffff000042427812 */ /* 0x000fe200078ec0ff */
[----:B------:R-:W-:Y:S01]  /*107f0*/  FFMA.FTZ R61, R65, R61, -R101 ;  /* 0x0000003d413d7223 */ /* 0x000fe20000010865 */
[----:B------:R-:W-:Y:S02]  /*10800*/  IMAD.U32 R101, R83, 0x10000, RZ ;  /* 0x0001000053657824 */ /* 0x000fe400078e00ff */
[----:B------:R-:W-:Y:S01]  /*10810*/  FFMA.FTZ R65, R65, R63, R67 ;  /* 0x0000003f41417223 */ /* 0x000fe20000010043 */
[----:B------:R-:W-:Y:S01]  /*10820*/  IMAD.U32 R67, R96, 0x10000, RZ ;  /* 0x0001000060437824 */ /* 0x000fe200078e00ff */
[----:B------:R-:W-:Y:S01]  /*10830*/  LOP3.LUT R62, R62, 0xffff0000, RZ, 0xc0, !PT ;  /* 0xffff00003e3e7812 */ /* 0x000fe200078ec0ff */
[----:B------:R-:W-:Y:S01]  /*10840*/  IMAD.U32 R63, R94, 0x10000, RZ ;  /* 0x000100005e3f7824 */ /* 0x000fe200078e00ff */
[----:B------:R-:W-:Y:S01]  /*10850*/  LOP3.LUT R81, R81, 0xffff0000, RZ, 0xc0, !PT ;  /* 0xffff000051517812 */ /* 0x000fe200078ec0ff */
[----:B------:R-:W-:Y:S01]  /*10860*/  FMUL.FTZ R102, R103, R67 ;  /* 0x0000004367667220 */ /* 0x000fe20000410000 */
[----:B------:R-:W-:Y:S01]  /*10870*/  PRMT R93, R117, 0x5410, R93 ;  /* 0x00005410755d7816 */ /* 0x000fe2000000005d */
[-C--:B------:R-:W-:Y:S01]  /*10880*/  FMUL.FTZ R103, R103, R63.reuse ;  /* 0x0000003f67677220 */ /* 0x080fe20000410000 */
[----:B------:R-:W-:Y:S01]  /*10890*/  LOP3.LUT R79, R79, 0xffff0000, RZ, 0xc0, !PT ;  /* 0xffff00004f4f7812 */ /* 0x000fe200078ec0ff */
[C---:B------:R-:W-:Y:S01]  /*108a0*/  FFMA.FTZ R63, R101.reuse, R63, -R102 ;  /* 0x0000003f653f7223 */ /* 0x040fe20000010866 */
[----:B------:R-:W-:Y:S01]  /*108b0*/  LOP3.LUT R96, R96, 0xffff0000, RZ, 0xc0, !PT ;  /* 0xffff000060607812 */ /* 0x000fe200078ec0ff */
[----:B------:R-:W-:Y:S01]  /*108c0*/  FFMA.FTZ R67, R101, R67, R103 ;  /* 0x0000004365437223 */ /* 0x000fe20000010067 */
[----:B------:R-:W-:-:S02]  /*108d0*/  LOP3.LUT R101, R76, 0xffff0000, RZ, 0xc0, !PT ;  /* 0xffff00004c657812 */ /* 0x000fc400078ec0ff */
[----:B------:R-:W-:-:S03]  /*108e0*/  LOP3.LUT R76, R80, 0xffff0000, RZ, 0xc0, !PT ;  /* 0xffff0000504c7812 */ /* 0x000fc600078ec0ff */
[C---:B------:R-:W-:Y:S01]  /*108f0*/  FMUL.FTZ R80, R101.reuse, R91 ;  /* 0x0000005b65507220 */ /* 0x040fe20000410000 */
[----:B------:R-:W-:-:S03]  /*10900*/  FMUL.FTZ R101, R101, R92 ;  /* 0x0000005c65657220 */ /* 0x000fc60000410000 */
[C---:B------:R-:W-:Y:S01]  /*10910*/  FFMA.FTZ R92, R76.reuse, R92, -R80 ;  /* 0x0000005c4c5c7223 */ /* 0x040fe20000010850 */
[----:B------:R-:W-:Y:S01]  /*10920*/  FFMA.FTZ R101, R76, R91, R101 ;  /* 0x0000005b4c657223 */ /* 0x000fe20000010065 */
[----:B------:R-:W-:Y:S01]  /*10930*/  LOP3.LUT R76, R77, 0xffff0000, RZ, 0xc0, !PT ;  /* 0xffff00004d4c7812 */ /* 0x000fe200078ec0ff */
[C---:B------:R-:W-:Y:S01]  /*10940*/  IMAD.U32 R77, R95.reuse, 0x10000, RZ ;  /* 0x000100005f4d7824 */ /* 0x040fe200078e00ff */
[----:B------:R-:W-:Y:S02]  /*10950*/  LOP3.LUT R95, R95, 0xffff0000, RZ, 0xc0, !PT ;  /* 0xffff00005f5f7812 */ /* 0x000fe400078ec0ff */
[----:B------:R-:W-:Y:S01]  /*10960*/  F2FP.BF16.F32.PACK_AB R60, R92, R60 ;  /* 0x0000003c5c3c723e */ /* 0x000fe200000010ff */
[C---:B------:R-:W-:Y:S01]  /*10970*/  FMUL.FTZ R80, R76.reuse, R66 ;  /* 0x000000424c507220 */ /* 0x040fe20000410000 */
[----:B------:R-:W-:Y:S01]  /*10980*/  FMUL.FTZ R76, R76, R62 ;  /* 0x0000003e4c4c7220 */ /* 0x000fe20000410000 */
[----:B------:R-:W-:Y:S02]  /*10990*/  F2FP.BF16.F32.PACK_AB R64, R101, R64 ;  /* 0x000000406540723e */ /* 0x000fe400000010ff */
[C---:B------:R-:W-:Y:S01]  /*109a0*/  FFMA.FTZ R80, R81.reuse, R62, -R80 ;  /* 0x0000003e51507223 */ /* 0x040fe20000010850 */
[----:B------:R-:W-:Y:S01]  /*109b0*/  FFMA.FTZ R76, R81, R66, R76 ;  /* 0x00000042514c7223 */ /* 0x000fe2000001004c */
[----:B------:R-:W-:-:S02]  /*109c0*/  IMAD.U32 R81, R78, 0x10000, RZ ;  /* 0x000100004e517824 */ /* 0x000fc400078e00ff */
        /* <DEDUP_REMOVED lines=8> */
[----:B------:R-:W-:-:S02]  /*10a50*/  LOP3.LUT R81, R78, 0xffff0000, RZ, 0xc0, !PT ;  /* 0xffff00004e517812 */ /* 0x000fc400078ec0ff */
[----:B------:R-:W-:Y:S02]  /*10a60*/  LOP3.LUT R77, R82, 0xffff0000, RZ, 0xc0, !PT ;  /* 0xffff0000524d7812 */ /* 0x000fe400078ec0ff */
[----:B------:R-:W-:Y:S01]  /*10a70*/  LOP3.LUT R82, R83, 0xffff0000, RZ, 0xc0, !PT ;  /* 0xffff000053527812 */ /* 0x000fe200078ec0ff */
[C---:B------:R-:W-:Y:S01]  /*10a80*/  FMUL.FTZ R78, R81.reuse, R95 ;  /* 0x0000005f514e7220 */ /* 0x040fe20000410000 */
[----:B------:R-:W-:Y:S01]  /*10a90*/  FMUL.FTZ R81, R81, R93 ;  /* 0x0000005d51517220 */ /* 0x000fe20000410000 */
[----:B------:R-:W-:Y:S01]  /*10aa0*/  FMUL.FTZ R83, R79, R96 ;  /* 0x000000604f537220 */ /* 0x000fe20000410000 */
[----:B------:R-:W-:Y:S01]  /*10ab0*/  F2FP.BF16.F32.PACK_AB R65, R76, R65 ;  /* 0x000000414c41723e */ /* 0x000fe200000010ff */
[C---:B------:R-:W-:Y:S01]  /*10ac0*/  FFMA.FTZ R78, R77.reuse, R93, -R78 ;  /* 0x0000005d4d4e7223 */ /* 0x040fe2000001084e */
[----:B------:R-:W-:Y:S01]  /*10ad0*/  FFMA.FTZ R77, R77, R95, R81 ;  /* 0x0000005f4d4d7223 */ /* 0x000fe20000010051 */
[----:B------:R-:W-:-:S03]  /*10ae0*/  LOP3.LUT R81, R94, 0xffff0000, RZ, 0xc0, !PT ;  /* 0xffff00005e517812 */ /* 0x000fc600078ec0ff */
[----:B------:R-:W-:Y:S02]  /*10af0*/  F2FP.BF16.F32.PACK_AB R62, R78, R62 ;  /* 0x0000003e4e3e723e */ /* 0x000fe400000010ff */
[-C--:B------:R-:W-:Y:S01]  /*10b00*/  FMUL.FTZ R79, R79, R81.reuse ;  /* 0x000000514f4f7220 */ /* 0x080fe20000410000 */
[C---:B------:R-:W-:Y:S01]  /*10b10*/  FFMA.FTZ R81, R82.reuse, R81, -R83 ;  /* 0x0000005152517223 */ /* 0x040fe20000010853 */
[----:B------:R-:W-:Y:S02]  /*10b20*/  F2FP.BF16.F32.PACK_AB R66, R77, R66 ;  /* 0x000000424d42723e */ /* 0x000fe400000010ff */
[----:B------:R-:W-:Y:S02]  /*10b30*/  FFMA.FTZ R79, R82, R96, R79 ;  /* 0x00000060524f7223 */ /* 0x000fe4000001004f */
[----:B------:R-:W-:-:S03]  /*10b40*/  F2FP.BF16.F32.PACK_AB R63, R81, R63 ;  /* 0x0000003f513f723e */ /* 0x000fc600000010ff */
[----:B------:R-:W-:Y:S02]  /*10b50*/  F2FP.BF16.F32.PACK_AB R67, R79, R67 ;  /* 0x000000434f43723e */ /* 0x000fe400000010ff */
[----:B------:R1:W-:Y:S04]  /*10b60*/  STS.128 [R126], R60 ;  /* 0x0000003c7e007388 */ /* 0x0003e80000000c00 */
[----:B------:R1:W-:Y:S02]  /*10b70*/  STS.128 [R20+0x10400], R64 ;  /* 0x0104004014007388 */ /* 0x0003e40000000c00 */
.L_x_1711:
[----:B------:R-:W-:Y:S05]  /*10b80*/  BSYNC B2 ;  /* 0x0000000000027941 */ /* 0x000fea0003800000 */
.L_x_1710:
[----:B------:R-:W-:Y:S05]  /*10b90*/  @P1 BRA `(.L_x_1709) ;  /* 0x0000000400a41947 */ /* 0x000fea0003800000 */
[----:B-1----:R-:W2:Y:S04]  /*10ba0*/  LDL R20, [R1+0x48] ;  /* 0x0000480001147983 */ /* 0x002ea80000100800 */
[----:B------:R-:W3:Y:S01]  /*10bb0*/  LDL R91, [R1+0x98] ;  /* 0x00009800015b7983 */ /* 0x000ee20000100800 */
[----:B------:R-:W-:Y:S02]  /*10bc0*/  SHF.R.U64 R76, R56, 0x10, R57 ;  /* 0x00000010384c7819 */ /* 0x000fe40000001239 */
[----:B------:R-:W-:Y:S02]  /*10bd0*/  SHF.R.U64 R68, R68, 0x10, R69 ;  /* 0x0000001044447819 */ /* 0x000fe40000001245 */
[--C-:B------:R-:W-:Y:S02]  /*10be0*/  SHF.R.U64 R56, R58, 0x10, R59.reuse ;  /* 0x000000103a387819 */ /* 0x100fe4000000123b */
[----:B------:R-:W-:-:S02]  /*10bf0*/  SHF.R.U32.HI R78, RZ, 0x10, R59 ;  /* 0x00000010ff4e7819 */ /* 0x000fc4000001163b */
[----:B0-----:R-:W-:Y:S02]  /*10c00*/  SHF.R.U32.HI R80, RZ, 0x10, R69 ;  /* 0x00000010ff507819 */ /* 0x001fe40000011645 */
[----:B------:R-:W-:Y:S02]  /*10c10*/  SHF.R.U32.HI R77, RZ, 0x10, R71 ;  /* 0x00000010ff4d7819 */ /* 0x000fe40000011647 */
[----:B------:R-:W-:Y:S02]  /*10c20*/  PRMT R80, R119, 0x5432, R80 ;  /* 0x0000543277507816 */ /* 0x000fe40000000050 */
[----:B------:R-:W-:Y:S02]  /*10c30*/  PRMT R77, R116, 0x5410, R77 ;  /* 0x00005410744d7816 */ /* 0x000fe4000000004d */
[----:B------:R-:W-:Y:S02]  /*10c40*/  PRMT R78, R118, 0x5432, R78 ;  /* 0x00005432764e7816 */ /* 0x000fe4000000004e */
[----:B------:R-:W-:-:S02]  /*10c50*/  PRMT R56, R117, 0x5432, R56 ;  /* 0x0000543275387816 */ /* 0x000fc40000000038 */
[----:B--2---:R-:W-:-:S04]  /*10c60*/  LEA.HI R20, R3, R20, RZ, 0x1d ;  /* 0x0000001403147211 */ /* 0x004fc800078fe8ff */
[----:B------:R-:W-:Y:S01]  /*10c70*/  SHF.R.S32.HI R3, RZ, 0x1f, R20 ;  /* 0x0000001fff037819 */ /* 0x000fe20000011414 */
[----:B------:R-:W-:Y:S01]  /*10c80*/  IMAD.SHL.U32 R60, R20, 0x8, RZ ;  /* 0x00000008143c7824 */ /* 0x000fe200078e00ff */
[----:B---3--:R-:W0:Y:S02]  /*10c90*/  LDS.128 R64, [R91] ;  /* 0x000000005b407984 */ /* 0x008e240000000c00 */
[----:B------:R-:W-:Y:S02]  /*10ca0*/  LEA.HI R3, R3, R20, RZ, 0x3 ;  /* 0x0000001403037211 */ /* 0x000fe400078f18ff */
[----:B------:R-:W-:Y:S02]  /*10cb0*/  LOP3.LUT R60, R60, 0x38, RZ, 0xc0, !PT ;  /* 0x000000383c3c7812 */ /* 0x000fe400078ec0ff */
[----:B------:R-:W-:Y:S01]  /*10cc0*/  SHF.R.U32.HI R20, RZ, 0x10, R57 ;  /* 0x00000010ff147819 */ /* 0x000fe20000011639 */
[----:B------:R-:W-:Y:S01]  /*10cd0*/  IMAD.SHL.U32 R3, R3, 0x400, RZ ;  /* 0x0000040003037824 */ /* 0x000fe200078e00ff */
[----:B------:R-:W-:-:S02]  /*10ce0*/  LOP3.LUT R60, R60, 0x1c0, R125, 0xf8, !PT ;  /* 0x000001c03c3c7812 */ /* 0x000fc400078ef87d */
[----:B------:R-:W-:Y:S02]  /*10cf0*/  PRMT R57, R122, 0x5432, R76 ;  /* 0x000054327a397816 */ /* 0x000fe4000000004c */
[----:B------:R-:W-:Y:S02]  /*10d00*/  LOP3.LUT R60, R60, R124, RZ, 0x3c, !PT ;  /* 0x0000007c3c3c7212 */ /* 0x000fe400078e3cff */
[----:B------:R-:W-:Y:S01]  /*10d10*/  LOP3.LUT R3, R3, 0x7fffe000, RZ, 0xc0, !PT ;  /* 0x7fffe00003037812 */ /* 0x000fe200078ec0ff */
[----:B------:R-:W-:Y:S01]  /*10d20*/  IMAD.U32 R79, R57, 0x10000, RZ ;  /* 0x00010000394f7824 */ /* 0x000fe200078e00ff */
[----:B------:R-:W-:Y:S02]  /*10d30*/  PRMT R76, R121, 0x5432, R68 ;  /* 0x00005432794c7816 */ /* 0x000fe40000000044 */
[----:B-----5:R-:W-:Y:S02]  /*10d40*/  IADD3 R3, R60, R3, R123 ;  /* 0x000000033c037210 */ /* 0x020fe40007ffe07b */
[----:B------:R-:W-:Y:S01]  /*10d50*/  SHF.R.U64 R68, R70, 0x10, R71 ;  /* 0x0000001046447819 */ /* 0x000fe20000001247 */
[----:B------:R-:W-:Y:S01]  /*10d60*/  IMAD.U32 R58, R76, 0x10000, RZ ;  /* 0x000100004c3a7824 */ /* 0x000fe200078e00ff */
[----:B------:R-:W-:Y:S01]  /*10d70*/  PRMT R71, R120, 0x5432, R20 ;  /* 0x0000543278477816 */ /* 0x000fe20000000014 */
[----:B------:R-:W-:Y:S01]  /*10d80*/  IMAD R3, R3, 0x2, R16 ;  /* 0x0000000203037824 */ /* 0x000fe200078e0210 */
[----:B------:R-:W-:-:S02]  /*10d90*/  LOP3.LUT R76, R76, 0xffff0000, RZ, 0xc0, !PT ;  /* 0xffff00004c4c7812 */ /* 0x000fc400078ec0ff */
[----:B------:R-:W-:Y:S02]  /*10da0*/  LOP3.LUT R57, R57, 0xffff0000, RZ, 0xc0, !PT ;  /* 0xffff000039397812 */ /* 0x000fe400078ec0ff */
[----:B------:R-:W1:Y:S01]  /*10db0*/  LDS.128 R60, [R3+0x10400] ;  /* 0x01040000033c7984 */ /* 0x000e620000000c00 */
[----:B------:R-:W-:Y:S01]  /*10dc0*/  PRMT R68, R116, 0x5432, R68 ;  /* 0x0000543274447816 */ /* 0x000fe20000000044 */
[C---:B0-----:R-:W-:Y:S01]  /*10dd0*/  IMAD.U32 R70, R64.reuse, 0x10000, RZ ;  /* 0x0001000040467824 */ /* 0x041fe200078e00ff */
        /* <DEDUP_REMOVED lines=17> */
[C---:B------:R-:W-:Y:S02]  /*10ef0*/  FMUL.FTZ R81, R59.reuse, R58 ;  /* 0x0000003a3b517220 */ /* 0x040fe40000410000 */
[----:B------:R-:W-:-:S02]  /*10f00*/  FMUL.FTZ R59, R59, R69 ;  /* 0x000000453b3b7220 */ /* 0x000fc40000410000 */
[C---:B------:R-:W-:Y:S01]  /*10f10*/  FFMA.FTZ R69, R20.reuse, R69, -R81 ;  /* 0x0000004514457223 */ /* 0x040fe20000010851 */
[C---:B------:R-:W-:Y:S02]  /*10f20*/  IMAD.U32 R81, R77.reuse, 0x10000, RZ ;  /* 0x000100004d517824 */ /* 0x040fe400078e00ff */
[----:B------:R-:W-:Y:S01]  /*10f30*/  FFMA.FTZ R58, R20, R58, R59 ;  /* 0x0000003a143a7223 */ /* 0x000fe2000001003b */
[----:B------:R-:W-:Y:S01]  /*10f40*/  IMAD.U32 R59, R78, 0x10000, RZ ;  /* 0x000100004e3b7824 */ /* 0x000fe200078e00ff */
[----:B------:R-:W-:Y:S01]  /*10f50*/  LOP3.LUT R77, R77, 0xffff0000, RZ, 0xc0, !PT ;  /* 0xffff00004d4d7812 */ /* 0x000fe200078ec0ff */
[----:B------:R-:W-:Y:S02]  /*10f60*/  IMAD.U32 R20, R67, 0x10000, RZ ;  /* 0x0001000043147824 */ /* 0x000fe400078e00ff */
[C---:B------:R-:W-:Y:S01]  /*10f70*/  FMUL.FTZ R83, R82.reuse, R81 ;  /* 0x0000005152537220 */ /* 0x040fe20000410000 */
[----:B------:R-:W-:Y:S01]  /*10f80*/  FMUL.FTZ R82, R82, R59 ;  /* 0x0000003b52527220 */ /* 0x000fe20000410000 */
[----:B------:R-:W-:-:S02]  /*10f90*/  LOP3.LUT R78, R78, 0xffff0000, RZ, 0xc0, !PT ;  /* 0xffff00004e4e7812 */ /* 0x000fc400078ec0ff */
[C---:B------:R-:W-:Y:S01]  /*10fa0*/  FFMA.FTZ R59, R20.reuse, R59, -R83 ;  /* 0x0000003b143b7223 */ /* 0x040fe20000010853 */
[----:B------:R-:W-:Y:S01]  /*10fb0*/  FFMA.FTZ R20, R20, R81, R82 ;  /* 0x0000005114147223 */ /* 0x000fe20000010052 */
[C---:B------:R-:W-:Y:S01]  /*10fc0*/  FMUL.FTZ R81, R60.reuse, R76 ;  /* 0x0000004c3c517220 */ /* 0x040fe20000410000 */
[-C--:B------:R-:W-:Y:S01]  /*10fd0*/  FMUL.FTZ R60, R60, R57.reuse ;  /* 0x000000393c3c7220 */ /* 0x080fe20000410000 */
[----:B------:R-:W-:Y:S02]  /*10fe0*/  LOP3.LUT R67, R67, 0xffff0000, RZ, 0xc0, !PT ;  /* 0xffff000043437812 */ /* 0x000fe400078ec0ff */
[C---:B------:R-:W-:Y:S01]  /*10ff0*/  FFMA.FTZ R81, R64.reuse, R57, -R81 ;  /* 0x0000003940517223 */ /* 0x040fe20000010851 */
[C---:B------:R-:W-:Y:S01]  /*11000*/  FMUL.FTZ R57, R61.reuse, R80 ;  /* 0x000000503d397220 */ /* 0x040fe20000410000 */
[----:B------:R-:W-:Y:S01]  /*11010*/  FMUL.FTZ R61, R61, R71 ;  /* 0x000000473d3d7220 */ /* 0x000fe20000410000 */
[----:B------:R-:W-:Y:S01]  /*11020*/  FFMA.FTZ R60, R64, R76, R60 ;  /* 0x0000004c403c7223 */ /* 0x000fe2000001003c */
[----:B------:R-:W-:-:S02]  /*11030*/  IMAD.U32 R76, R68, 0x10000, RZ ;  /* 0x00010000444c7824 */ /* 0x000fc400078e00ff */
[C---:B------:R-:W-:Y:S01]  /*11040*/  FFMA.FTZ R57, R65.reuse, R71, -R57 ;  /* 0x0000004741397223 */ /* 0x040fe20000010839 */
[----:B------:R-:W-:Y:S01]  /*11050*/  FFMA.FTZ R61, R65, R80, R61 ;  /* 0x00000050413d7223 */ /* 0x000fe2000001003d */
[C---:B------:R-:W-:Y:S01]  /*11060*/  IMAD.U32 R64, R62.reuse, 0x10000, RZ ;  /* 0x000100003e407824 */ /* 0x040fe200078e00ff */
[----:B------:R-:W-:Y:S01]  /*11070*/  LOP3.LUT R62, R62, 0xffff0000, RZ, 0xc0, !PT ;  /* 0xffff00003e3e7812 */ /* 0x000fe200078ec0ff */
[----:B------:R-:W-:Y:S01]  /*11080*/  IMAD.U32 R65, R56, 0x10000, RZ ;  /* 0x0001000038417824 */ /* 0x000fe200078e00ff */
[----:B------:R-:W-:Y:S01]  /*11090*/  LOP3.LUT R68, R68, 0xffff0000, RZ, 0xc0, !PT ;  /* 0xffff000044447812 */ /* 0x000fe200078ec0ff */
[----:B------:R-:W-:Y:S01]  /*110a0*/  FMUL.FTZ R80, R64, R76 ;  /* 0x0000004c40507220 */ /* 0x000fe20000410000 */
[----:B------:R-:W-:Y:S02]  /*110b0*/  IMAD.U32 R71, R66, 0x10000, RZ ;  /* 0x0001000042477824 */ /* 0x000fe400078e00ff */
[----:B------:R-:W-:Y:S01]  /*110c0*/  FMUL.FTZ R64, R64, R65 ;  /* 0x0000004140407220 */ /* 0x000fe20000410000 */
[----:B------:R-:W-:-:S02]  /*110d0*/  LOP3.LUT R56, R56, 0xffff0000, RZ, 0xc0, !PT ;  /* 0xffff000038387812 */ /* 0x000fc400078ec0ff */
[----:B------:R-:W-:Y:S01]  /*110e0*/  LOP3.LUT R66, R66, 0xffff0000, RZ, 0xc0, !PT ;  /* 0xffff000042427812 */ /* 0x000fe200078ec0ff */
[C---:B------:R-:W-:Y:S01]  /*110f0*/  FFMA.FTZ R80, R71.reuse, R65, -R80 ;  /* 0x0000004147507223 */ /* 0x040fe20000010850 */
[----:B------:R-:W-:Y:S01]  /*11100*/  FFMA.FTZ R64, R71, R76, R64 ;  /* 0x0000004c47407223 */ /* 0x000fe20000010040 */
[C---:B------:R-:W-:Y:S01]  /*11110*/  FMUL.FTZ R71, R62.reuse, R68 ;  /* 0x000000443e477220 */ /* 0x040fe20000410000 */
[CC--:B------:R-:W-:Y:S01]  /*11120*/  FMUL.FTZ R65, R63.reuse, R77.reuse ;  /* 0x0000004d3f417220 */ /* 0x0c0fe20000410000 */
        /* <DEDUP_REMOVED lines=9> */
[----:B------:R-:W-:Y:S02]  /*111c0*/  F2FP.BF16.F32.PACK_AB R58, R62, R80 ;  /* 0x000000503e3a723e */ /* 0x000fe400000010ff */
[----:B------:R-:W-:Y:S02]  /*111d0*/  F2FP.BF16.F32.PACK_AB R59, R65, R59 ;  /* 0x0000003b413b723e */ /* 0x000fe400000010ff */
[----:B------:R-:W-:Y:S02]  /*111e0*/  F2FP.BF16.F32.PACK_AB R60, R60, R70 ;  /* 0x000000463c3c723e */ /* 0x000fe400000010ff */
[----:B------:R-:W-:Y:S01]  /*111f0*/  F2FP.BF16.F32.PACK_AB R62, R66, R64 ;  /* 0x00000040423e723e */ /* 0x000fe200000010ff */
[----:B------:R2:W-:Y:S01]  /*11200*/  STS.128 [R91], R56 ;  /* 0x000000385b007388 */ /* 0x0005e20000000c00 */
[----:B------:R-:W-:-:S05]  /*11210*/  F2FP.BF16.F32.PACK_AB R63, R63, R20 ;  /* 0x000000143f3f723e */ /* 0x000fca00000010ff */
[----:B------:R2:W-:Y:S02]  /*11220*/  STS.128 [R3+0x10400], R60 ;  /* 0x0104003c03007388 */ /* 0x0005e40000000c00 */
.L_x_1709:
[----:B------:R-:W-:Y:S05]  /*11230*/  BSYNC B1 ;  /* 0x0000000000017941 */ /* 0x000fea0003800000 */
.L_x_1708:
[----:B--2---:R-:W-:Y:S01]  /*11240*/  VIADD R3, R23, 0x20 ;  /* 0x0000002017037836 */ /* 0x004fe20000000000 */
[----:B------:R-:W-:Y:S04]  /*11250*/  BSSY B1, `(.L_x_1712) ;  /* 0x00000e2000017945 */ /* 0x000fe80003800000 */
[----:B------:R-:W-:-:S13]  /*11260*/  ISETP.GE.AND P0, PT, R3, R0, PT ;  /* 0x000000000300720c */ /* 0x000fda0003f06270 */
[----:B------:R-:W-:Y:S05]  /*11270*/  @P0 BRA `(.L_x_1713) ;  /* 0x0000000c007c0947 */ /* 0x000fea0003800000 */
[----:B------:R2:W5:Y:S01]  /*11280*/  LDL R82, [R1+0x24] ;  /* 0x0000240001527983 */ /* 0x0005620000100800 */
[----:B------:R-:W3:Y:S01]  /*11290*/  LDC R3, c[0x0][0x3f4] ;  /* 0x0000fd00ff037b82 */ /* 0x000ee20000000800 */
[C---:B------:R-:W-:Y:S01]  /*112a0*/  VIADD R91, R23.reuse, 0x20 ;  /* 0x00000020175b7836 */ /* 0x040fe20000000000 */
[----:B------:R-:W-:Y:S01]  /*112b0*/  BSSY B2, `(.L_x_1714) ;  /* 0x0000072000027945 */ /* 0x000fe20003800000 */
[----:B------:R-:W-:Y:S02]  /*112c0*/  VIADD R92, R23, 0x20 ;  /* 0x00000020175c7836 */ /* 0x000fe40000000000 */
[----:B------:R-:W-:Y:S02]  /*112d0*/  IMAD.SHL.U32 R91, R91, 0x40, RZ ;  /* 0x000000405b5b7824 */ /* 0x000fe400078e00ff */
[----:B------:R-:W-:-:S03]  /*112e0*/  IMAD.SHL.U32 R92, R92, 0x40, RZ ;  /* 0x000000405c5c7824 */ /* 0x000fc600078e00ff */
[----:B------:R-:W-:Y:S02]  /*112f0*/  LOP3.LUT R91, R91, 0x1c0, RZ, 0xc0, !PT ;  /* 0x000001c05b5b7812 */ /* 0x000fe400078ec0ff */
[----:B------:R-:W-:Y:S02]  /*11300*/  LOP3.LUT R92, R92, 0x1c0, RZ, 0xc0, !PT ;  /* 0x000001c05c5c7812 */ /* 0x000fe400078ec0ff */
[----:B------:R-:W-:Y:S02]  /*11310*/  SHF.R.U32.HI R91, RZ, 0x3, R91 ;  /* 0x00000003ff5b7819 */ /* 0x000fe4000001165b */
[-C--:B---3--:R-:W-:Y:S02]  /*11320*/  ISETP.GE.AND P0, PT, R18, R3.reuse, PT ;  /* 0x000000031200720c */ /* 0x088fe40003f06270 */
[----:B------:R-:W-:-:S11]  /*11330*/  ISETP.GE.AND P1, PT, R226, R3, PT ;  /* 0x00000003e200720c */ /* 0x000fd60003f26270 */
[----:B--2---:R-:W-:Y:S05]  /*11340*/  @P0 BRA `(.L_x_1715) ;  /* 0x0000000400a00947 */ /* 0x004fea0003800000 */
[----:B-1----:R-:W2:Y:S04]  /*11350*/  LDL R20, [R1+0x44] ;  /* 0x0000440001147983 */ /* 0x002ea80000100800 */
[----:B------:R-:W3:Y:S01]  /*11360*/  LDL R93, [R1+0x94] ;  /* 0x00009400015d7983 */ /* 0x000ee20000100800 */
[--C-:B------:R-:W-:Y:S02]  /*11370*/  SHF.R.U64 R44, R44, 0x10, R45.reuse ;  /* 0x000000102c2c7819 */ /* 0x100fe4000000122d */
[----:B------:R-:W-:Y:S02]  /*11380*/  SHF.R.U32.HI R64, RZ, 0x10, R45 ;  /* 0x00000010ff407819 */ /* 0x000fe4000001162d */
[----:B------:R-:W-:Y:S02]  /*11390*/  SHF.R.U64 R45, R46, 0x10, R47 ;  /* 0x000000102e2d7819 */ /* 0x000fe4000000122f */
[----:B------:R-:W-:-:S02]  /*113a0*/  SHF.R.U64 R46, R48, 0x10, R49 ;  /* 0x00000010302e7819 */ /* 0x000fc40000001231 */
[----:B------:R-:W-:Y:S02]  /*113b0*/  SHF.R.U32.HI R49, RZ, 0x10, R49 ;  /* 0x00000010ff317819 */ /* 0x000fe40000011631 */
[C---:B------:R-:W-:Y:S02]  /*113c0*/  PRMT R46, R113.reuse, 0x5410, R46 ;  /* 0x00005410712e7816 */ /* 0x040fe4000000002e */
[----:B------:R-:W-:Y:S02]  /*113d0*/  PRMT R44, R114, 0x5410, R44 ;  /* 0x00005410722c7816 */ /* 0x000fe4000000002c */
[----:B------:R-:W-:Y:S01]  /*113e0*/  PRMT R49, R113, 0x5432, R49 ;  /* 0x0000543271317816 */ /* 0x000fe20000000031 */
[----:B------:R-:W-:Y:S01]  /*113f0*/  IMAD.U32 R77, R46, 0x10000, RZ ;  /* 0x000100002e4d7824 */ /* 0x000fe200078e00ff */
[----:B------:R-:W-:Y:S01]  /*11400*/  PRMT R64, R114, 0x5432, R64 ;  /* 0x0000543272407816 */ /* 0x000fe20000000040 */
[----:B------:R-:W-:Y:S01]  /*11410*/  IMAD.U32 R78, R44, 0x10000, RZ ;  /* 0x000100002c4e7824 */ /* 0x000fe200078e00ff */
[--C-:B------:R-:W-:Y:S01]  /*11420*/  SHF.R.U64 R48, R50, 0x10, R51.reuse ;  /* 0x0000001032307819 */ /* 0x100fe20000001233 */
[----:B------:R-:W-:Y:S01]  /*11430*/  IMAD.U32 R79, R49, 0x10000, RZ ;  /* 0x00010000314f7824 */ /* 0x000fe200078e00ff */
[----:B------:R-:W-:Y:S01]  /*11440*/  SHF.R.U32.HI R50, RZ, 0x10, R51 ;  /* 0x00000010ff327819 */ /* 0x000fe20000011633 */
[----:B------:R-:W-:Y:S01]  /*11450*/  IMAD.U32 R81, R64, 0x10000, RZ ;  /* 0x0001000040517824 */ /* 0x000fe200078e00ff */
[----:B------:R-:W-:-:S02]  /*11460*/  SHF.R.U32.HI R47, RZ, 0x10, R47 ;  /* 0x00000010ff2f7819 */ /* 0x000fc4000001162f */
[----:B------:R-:W-:Y:S02]  /*11470*/  PRMT R50, R112, 0x5432, R50 ;  /* 0x0000543270327816 */ /* 0x000fe40000000032 */
[C---:B------:R-:W-:Y:S02]  /*11480*/  PRMT R47, R115.reuse, 0x5432, R47 ;  /* 0x00005432732f7816 */ /* 0x040fe4000000002f */
[----:B------:R-:W-:Y:S01]  /*11490*/  LOP3.LUT R46, R46, 0xffff0000, RZ, 0xc0, !PT ;  /* 0xffff00002e2e7812 */ /* 0x000fe200078ec0ff */
[----:B0-----:R-:W-:Y:S01]  /*114a0*/  IMAD.U32 R80, R50, 0x10000, RZ ;  /* 0x0001000032507824 */ /* 0x001fe200078e00ff */
[----:B------:R-:W-:Y:S02]  /*114b0*/  LOP3.LUT R64, R64, 0xffff0000, RZ, 0xc0, !PT ;  /* 0xffff000040407812 */ /* 0x000fe400078ec0ff */
[----:B------:R-:W-:Y:S02]  /*114c0*/  PRMT R45, R115, 0x5410, R45 ;  /* 0x00005410732d7816 */ /* 0x000fe4000000002d */
[----:B------:R-:W-:-:S02]  /*114d0*/  PRMT R48, R112, 0x5410, R48 ;  /* 0x0000541070307816 */ /* 0x000fc40000000030 */
[----:B--2---:R-:W-:-:S04]  /*114e0*/  LEA.HI R20, R3, R20, RZ, 0x1d ;  /* 0x0000001403147211 */ /* 0x004fc800078fe8ff */
[----:B------:R-:W-:Y:S01]  /*114f0*/  SHF.R.S32.HI R57, RZ, 0x1f, R20 ;  /* 0x0000001fff397819 */ /* 0x000fe20000011414 */
[----:B------:R-:W-:-:S03]  /*11500*/  IMAD.SHL.U32 R56, R20, 0x8, RZ ;  /* 0x0000000814387824 */ /* 0x000fc600078e00ff */
[----:B------:R-:W-:Y:S02]  /*11510*/  LEA.HI R57, R57, R20, RZ, 0x3 ;  /* 0x0000001439397211 */ /* 0x000fe400078f18ff */
[----:B------:R-:W-:-:S03]  /*11520*/  LOP3.LUT R20, R92, 0x38, R56, 0xf8, !PT ;  /* 0x000000385c147812 */ /* 0x000fc600078ef838 */
[----:B------:R-:W-:Y:S01]  /*11530*/  IMAD.SHL.U32 R57, R57, 0x400, RZ ;  /* 0x0000040039397824 */ /* 0x000fe200078e00ff */
[----:B------:R-:W-:-:S04]  /*11540*/  LOP3.LUT R20, R20, R91, RZ, 0x3c, !PT ;  /* 0x0000005b14147212 */ /* 0x000fc800078e3cff */
[----:B------:R-:W-:-:S04]  /*11550*/  LOP3.LUT R57, R57, 0x7fffe000, RZ, 0xc0, !PT ;  /* 0x7fffe00039397812 */ /* 0x000fc800078ec0ff */
[----:B-----5:R-:W-:Y:S02]  /*11560*/  IADD3 R61, R20, R57, R82 ;  /* 0x00000039143d7210 */ /* 0x020fe40007ffe052 */
[----:B---3--:R-:W0:Y:S03]  /*11570*/  LDS.128 R56, [R93] ;  /* 0x000000005d387984 */ /* 0x008e260000000c00 */
        /* <DEDUP_REMOVED lines=14> */
[C---:B------:R-:W-:Y:S01]  /*11660*/  IMAD.U32 R61, R62.reuse, 0x10000, RZ ;  /* 0x000100003e3d7824 */ /* 0x040fe200078e00ff */
[----:B------:R-:W-:Y:S01]  /*11670*/  LOP3.LUT R60, R62, 0xffff0000, RZ, 0xc0, !PT ;  /* 0xffff00003e3c7812 */ /* 0x000fe200078ec0ff */
[C---:B------:R-:W-:Y:S01]  /*11680*/  FMUL.FTZ R62, R70.reuse, R77 ;  /* 0x0000004d463e7220 */ /* 0x040fe20000410000 */
[-C--:B------:R-:W-:Y:S01]  /*11690*/  FMUL.FTZ R70, R70, R78.reuse ;  /* 0x0000004e46467220 */ /* 0x080fe20000410000 */
[C---:B------:R-:W-:Y:S01]  /*116a0*/  IMAD.U32 R76, R63.reuse, 0x10000, RZ ;  /* 0x000100003f4c7824 */ /* 0x040fe200078e00ff */
[----:B------:R-:W-:Y:S01]  /*116b0*/  LOP3.LUT R63, R63, 0xffff0000, RZ, 0xc0, !PT ;  /* 0xffff00003f3f7812 */ /* 0x000fe200078ec0ff */
[----:B------:R-:W-:Y:S01]  /*116c0*/  FFMA.FTZ R78, R51, R78, -R62 ;  /* 0x0000004e334e7223 */ /* 0x000fe2000001083e */
[C---:B------:R-:W-:Y:S01]  /*116d0*/  FMUL.FTZ R62, R69.reuse, R79 ;  /* 0x0000004f453e7220 */ /* 0x040fe20000410000 */
[----:B------:R-:W-:Y:S01]  /*116e0*/  FMUL.FTZ R69, R69, R81 ;  /* 0x0000005145457220 */ /* 0x000fe20000410000 */
[----:B------:R-:W-:Y:S01]  /*116f0*/  FFMA.FTZ R70, R51, R77, R70 ;  /* 0x0000004d33467223 */ /* 0x000fe20000010046 */
[----:B------:R-:W-:-:S02]  /*11700*/  IMAD.U32 R51, R47, 0x10000, RZ ;  /* 0x000100002f337824 */ /* 0x000fc400078e00ff */
[C---:B------:R-:W-:Y:S01]  /*11710*/  FFMA.FTZ R62, R65.reuse, R81, -R62 ;  /* 0x00000051413e7223 */ /* 0x040fe2000001083e */
[----:B------:R-:W-:Y:S01]  /*11720*/  FFMA.FTZ R69, R65, R79, R69 ;  /* 0x0000004f41457223 */ /* 0x000fe20000010045 */
[----:B------:R-:W-:Y:S01]  /*11730*/  LOP3.LUT R65, R44, 0xffff0000, RZ, 0xc0, !PT ;  /* 0xffff00002c417812 */ /* 0x000fe200078ec0ff */
[C---:B------:R-:W-:Y:S01]  /*11740*/  FMUL.FTZ R77, R76.reuse, R80 ;  /* 0x000000504c4d7220 */ /* 0x040fe20000410000 */
[----:B------:R-:W-:Y:S01]  /*11750*/  LOP3.LUT R44, R49, 0xffff0000, RZ, 0xc0, !PT ;  /* 0xffff0000312c7812 */ /* 0x000fe200078ec0ff */
[----:B------:R-:W-:Y:S01]  /*11760*/  FMUL.FTZ R76, R76, R51 ;  /* 0x000000334c4c7220 */ /* 0x000fe20000410000 */
[C---:B------:R-:W-:Y:S01]  /*11770*/  FMUL.FTZ R79, R58.reuse, R46 ;  /* 0x0000002e3a4f7220 */ /* 0x040fe20000410000 */
[----:B------:R-:W-:Y:S01]  /*11780*/  FMUL.FTZ R49, R58, R65 ;  /* 0x000000413a317220 */ /* 0x000fe20000410000 */
[C---:B------:R-:W-:Y:S01]  /*11790*/  FFMA.FTZ R77, R68.reuse, R51, -R77 ;  /* 0x00000033444d7223 */ /* 0x040fe2000001084d */
[C---:B------:R-:W-:Y:S01]  /*117a0*/  FMUL.FTZ R58, R71.reuse, R44 ;  /* 0x0000002c473a7220 */ /* 0x040fe20000410000 */
[----:B------:R-:W-:Y:S01]  /*117b0*/  FMUL.FTZ R71, R71, R64 ;  /* 0x0000004047477220 */ /* 0x000fe20000410000 */
[----:B------:R-:W-:Y:S01]  /*117c0*/  FFMA.FTZ R51, R68, R80, R76 ;  /* 0x0000005044337223 */ /* 0x000fe2000001004c */
[----:B------:R-:W-:Y:S01]  /*117d0*/  FFMA.FTZ R79, R56, R65, -R79 ;  /* 0x00000041384f7223 */ /* 0x000fe2000001084f */
[----:B------:R-:W-:-:S02]  /*117e0*/  IMAD.U32 R65, R48, 0x10000, RZ ;  /* 0x0001000030417824 */ /* 0x000fc400078e00ff */
[----:B------:R-:W-:Y:S01]  /*117f0*/  FFMA.FTZ R49, R56, R46, R49 ;  /* 0x0000002e38317223 */ /* 0x000fe20000010031 */
[----:B------:R-:W-:Y:S02]  /*11800*/  IMAD.U32 R68, R45, 0x10000, RZ ;  /* 0x000100002d447824 */ /* 0x000fe400078e00ff */
[----:B------:R-:W-:Y:S01]  /*11810*/  FFMA.FTZ R46, R67, R44, R71 ;  /* 0x0000002c432e7223 */ /* 0x000fe20000010047 */
[----:B------:R-:W-:Y:S01]  /*11820*/  LOP3.LUT R48, R48, 0xffff0000, RZ, 0xc0, !PT ;  /* 0xffff000030307812 */ /* 0x000fe200078ec0ff */
[----:B------:R-:W-:Y:S01]  /*11830*/  FMUL.FTZ R83, R61, R65 ;  /* 0x000000413d537220 */ /* 0x000fe20000410000 */
[----:B------:R-:W-:Y:S01]  /*11840*/  LOP3.LUT R45, R45, 0xffff0000, RZ, 0xc0, !PT ;  /* 0xffff00002d2d7812 */ /* 0x000fe200078ec0ff */
[----:B------:R-:W-:Y:S01]  /*11850*/  FFMA.FTZ R81, R67, R64, -R58 ;  /* 0x0000004043517223 */ /* 0x000fe2000001083a */
[----:B------:R-:W-:Y:S01]  /*11860*/  LOP3.LUT R44, R50, 0xffff0000, RZ, 0xc0, !PT ;  /* 0xffff0000322c7812 */ /* 0x000fe200078ec0ff */
[----:B------:R-:W-:Y:S01]  /*11870*/  FMUL.FTZ R61, R61, R68 ;  /* 0x000000443d3d7220 */ /* 0x000fe20000410000 */
[----:B------:R-:W-:Y:S01]  /*11880*/  LOP3.LUT R56, R47, 0xffff0000, RZ, 0xc0, !PT ;  /* 0xffff00002f387812 */ /* 0x000fe200078ec0ff */
[C---:B------:R-:W-:Y:S01]  /*11890*/  FMUL.FTZ R58, R60.reuse, R48 ;  /* 0x000000303c3a7220 */ /* 0x040fe20000410000 */
[----:B------:R-:W-:Y:S01]  /*118a0*/  FMUL.FTZ R47, R60, R45 ;  /* 0x0000002d3c2f7220 */ /* 0x000fe20000410000 */
[C---:B------:R-:W-:Y:S01]  /*118b0*/  FMUL.FTZ R60, R63.reuse, R44 ;  /* 0x0000002c3f3c7220 */ /* 0x040fe20000410000 */
[C---:B------:R-:W-:Y:S01]  /*118c0*/  FFMA.FTZ R50, R66.reuse, R65, R61 ;  /* 0x0000004142327223 */ /* 0x040fe2000001003d */
[----:B------:R-:W-:Y:S01]  /*118d0*/  FMUL.FTZ R63, R63, R56 ;  /* 0x000000383f3f7220 */ /* 0x000fe20000410000 */
[C---:B------:R-:W-:Y:S01]  /*118e0*/  FFMA.FTZ R47, R57.reuse, R48, R47 ;  /* 0x00000030392f7223 */ /* 0x040fe2000001002f */
[----:B------:R-:W-:Y:S01]  /*118f0*/  FFMA.FTZ R83, R66, R68, -R83 ;  /* 0x0000004442537223 */ /* 0x000fe20000010853 */
[----:B------:R-:W-:Y:S01]  /*11900*/  FFMA.FTZ R58, R57, R45, -R58 ;  /* 0x0000002d393a7223 */ /* 0x000fe2000001083a */
[C---:B------:R-:W-:Y:S01]  /*11910*/  FFMA.FTZ R60, R59.reuse, R56, -R60 ;  /* 0x000000383b3c7223 */ /* 0x040fe2000001083c */
[----:B------:R-:W-:Y:S01]  /*11920*/  FFMA.FTZ R56, R59, R44, R63 ;  /* 0x0000002c3b387223 */ /* 0x000fe2000001003f */
[----:B------:R-:W-:-:S02]  /*11930*/  F2FP.BF16.F32.PACK_AB R48, R49, R70 ;  /* 0x000000463130723e */ /* 0x000fc400000010ff */
[----:B------:R-:W-:Y:S02]  /*11940*/  F2FP.BF16.F32.PACK_AB R49, R46, R69 ;  /* 0x000000452e31723e */ /* 0x000fe400000010ff */
[----:B------:R-:W-:Y:S02]  /*11950*/  F2FP.BF16.F32.PACK_AB R50, R47, R50 ;  /* 0x000000322f32723e */ /* 0x000fe400000010ff */
[----:B------:R-:W-:Y:S02]  /*11960*/  F2FP.BF16.F32.PACK_AB R44, R79, R78 ;  /* 0x0000004e4f2c723e */ /* 0x000fe400000010ff */
[----:B------:R-:W-:Y:S02]  /*11970*/  F2FP.BF16.F32.PACK_AB R45, R81, R62 ;  /* 0x0000003e512d723e */ /* 0x000fe400000010ff */
[----:B------:R-:W-:Y:S02]  /*11980*/  F2FP.BF16.F32.PACK_AB R46, R58, R83 ;  /* 0x000000533a2e723e */ /* 0x000fe400000010ff */
[----:B------:R-:W-:-:S02]  /*11990*/  F2FP.BF16.F32.PACK_AB R47, R60, R77 ;  /* 0x0000004d3c2f723e */ /* 0x000fc400000010ff */
[----:B------:R-:W-:-:S03]  /*119a0*/  F2FP.BF16.F32.PACK_AB R51, R56, R51 ;  /* 0x000000333833723e */ /* 0x000fc600000010ff */
[----:B------:R2:W-:Y:S04]  /*119b0*/  STS.128 [R93], R44 ;  /* 0x0000002c5d007388 */ /* 0x0005e80000000c00 */
[----:B------:R2:W-:Y:S02]  /*119c0*/  STS.128 [R20+0x10400], R48 ;  /* 0x0104003014007388 */ /* 0x0005e40000000c00 */
.L_x_1715:
[----:B------:R-:W-:Y:S05]  /*119d0*/  BSYNC B2 ;  /* 0x0000000000027941 */ /* 0x000fea0003800000 */
.L_x_1714:
[----:B------:R-:W-:Y:S05]  /*119e0*/  @P1 BRA `(.L_x_1713) ;  /* 0x0000000400a01947 */ /* 0x000fea0003800000 */
[----:B-12---:R-:W2:Y:S04]  /*119f0*/  LDL R20, [R1+0x48] ;  /* 0x0000480001147983 */ /* 0x006ea80000100800 */
[----:B------:R-:W3:Y:S01]  /*11a00*/  LDL R68, [R1+0x90] ;  /* 0x0000900001447983 */ /* 0x000ee20000100800 */
[----:B------:R-:W-:Y:S02]  /*11a10*/  SHF.R.U64 R59, R40, 0x10, R41 ;  /* 0x00000010283b7819 */ /* 0x000fe40000001229 */
[----:B------:R-:W-:Y:S02]  /*11a20*/  SHF.R.U64 R40, R42, 0x10, R43 ;  /* 0x000000102a287819 */ /* 0x000fe4000000122b */
[--C-:B------:R-:W-:Y:S02]  /*11a30*/  SHF.R.U64 R42, R52, 0x10, R53.reuse ;  /* 0x00000010342a7819 */ /* 0x100fe40000001235 */
[----:B------:R-:W-:-:S02]  /*11a40*/  SHF.R.U32.HI R52, RZ, 0x10, R53 ;  /* 0x00000010ff347819 */ /* 0x000fc40000011635 */
[----:B------:R-:W-:Y:S02]  /*11a50*/  SHF.R.U32.HI R56, RZ, 0x10, R43 ;  /* 0x00000010ff387819 */ /* 0x000fe4000001162b */
[----:B------:R-:W-:Y:S02]  /*11a60*/  PRMT R53, R109, 0x5410, R42 ;  /* 0x000054106d357816 */ /* 0x000fe4000000002a */
[----:B------:R-:W-:Y:S02]  /*11a70*/  SHF.R.U32.HI R57, RZ, 0x10, R41 ;  /* 0x00000010ff397819 */ /* 0x000fe40000011629 */
[--C-:B------:R-:W-:Y:S01]  /*11a80*/  SHF.R.U64 R41, R54, 0x10, R55.reuse ;  /* 0x0000001036297819 */ /* 0x100fe20000001237 */
[----:B------:R-:W-:Y:S01]  /*11a90*/  IMAD.U32 R61, R53, 0x10000, RZ ;  /* 0x00010000353d7824 */ /* 0x000fe200078e00ff */
[----:B------:R-:W-:Y:S02]  /*11aa0*/  SHF.R.U32.HI R55, RZ, 0x10, R55 ;  /* 0x00000010ff377819 */ /* 0x000fe40000011637 */
[----:B------:R-:W-:-:S02]  /*11ab0*/  PRMT R40, R111, 0x5410, R40 ;  /* 0x000054106f287816 */ /* 0x000fc40000000028 */
[----:B------:R-:W-:Y:S02]  /*11ac0*/  PRMT R111, R111, 0x5432, R56 ;  /* 0x000054326f6f7816 */ /* 0x000fe40000000038 */
[----:B------:R-:W-:Y:S02]  /*11ad0*/  PRMT R109, R109, 0x5432, R52 ;  /* 0x000054326d6d7816 */ /* 0x000fe40000000034 */
[C---:B------:R-:W-:Y:S02]  /*11ae0*/  PRMT R41, R108.reuse, 0x5410, R41 ;  /* 0x000054106c297816 */ /* 0x040fe40000000029 */
[----:B------:R-:W-:Y:S01]  /*11af0*/  PRMT R108, R108, 0x5432, R55 ;  /* 0x000054326c6c7816 */ /* 0x000fe20000000037 */
[----:B------:R-:W-:-:S04]  /*11b00*/  IMAD.U32 R62, R109, 0x10000, RZ ;  /* 0x000100006d3e7824 */ /* 0x000fc800078e00ff */
[----:B------:R-:W-:Y:S01]  /*11b10*/  IMAD.U32 R63, R108, 0x10000, RZ ;  /* 0x000100006c3f7824 */ /* 0x000fe200078e00ff */
[----:B--2---:R-:W-:-:S04]  /*11b20*/  LEA.HI R3, R3, R20, RZ, 0x1d ;  /* 0x0000001403037211 */ /* 0x004fc800078fe8ff */
[----:B------:R-:W-:Y:S01]  /*11b30*/  SHF.R.S32.HI R44, RZ, 0x1f, R3 ;  /* 0x0000001fff2c7819 */ /* 0x000fe20000011403 */
[----:B------:R-:W-:-:S03]  /*11b40*/  IMAD.SHL.U32 R20, R3, 0x8, RZ ;  /* 0x0000000803147824 */ /* 0x000fc600078e00ff */
[----:B------:R-:W-:Y:S02]  /*11b50*/  LEA.HI R44, R44, R3, RZ, 0x3 ;  /* 0x000000032c2c7211 */ /* 0x000fe400078f18ff */
[----:B------:R-:W-:Y:S02]  /*11b60*/  LOP3.LUT R3, R92, 0x38, R20, 0xf8, !PT ;  /* 0x000000385c037812 */ /* 0x000fe400078ef814 */
[----:B------:R-:W-:Y:S01]  /*11b70*/  PRMT R20, R110, 0x5410, R59 ;  /* 0x000054106e147816 */ /* 0x000fe2000000003b */
[----:B------:R-:W-:Y:S01]  /*11b80*/  IMAD.SHL.U32 R44, R44, 0x400, RZ ;  /* 0x000004002c2c7824 */ /* 0x000fe200078e00ff */
[----:B------:R-:W-:Y:S02]  /*11b90*/  LOP3.LUT R3, R3, R91, RZ, 0x3c, !PT ;  /* 0x0000005b03037212 */ /* 0x000fe400078e3cff */
[----:B------:R-:W-:Y:S01]  /*11ba0*/  PRMT R110, R110, 0x5432, R57 ;  /* 0x000054326e6e7816 */ /* 0x000fe20000000039 */
[----:B------:R-:W-:Y:S01]  /*11bb0*/  IMAD.U32 R60, R20, 0x10000, RZ ;  /* 0x00010000143c7824 */ /* 0x000fe200078e00ff */
[----:B------:R-:W-:-:S04]  /*11bc0*/  LOP3.LUT R44, R44, 0x7fffe000, RZ, 0xc0, !PT ;  /* 0x7fffe0002c2c7812 */ /* 0x000fc800078ec0ff */
[----:B-----5:R-:W-:Y:S02]  /*11bd0*/  IADD3 R3, R3, R44, R82 ;  /* 0x0000002c03037210 */ /* 0x020fe40007ffe052 */
[----:B---3--:R-:W1:Y:S03]  /*11be0*/  LDS.128 R44, [R68] ;  /* 0x00000000442c7984 */ /* 0x008e660000000c00 */
[----:B------:R-:W-:-:S05]  /*11bf0*/  IMAD R3, R3, 0x2, R16 ;  /* 0x0000000203037824 */ /* 0x000fca00078e0210 */
[----:B------:R-:W2:Y:S01]  /*11c00*/  LDS.128 R48, [R3+0x10400] ;  /* 0x0104000003307984 */ /* 0x000ea20000000c00 */
        /* <DEDUP_REMOVED lines=8> */
[C---:B--2---:R-:W-:Y:S01]  /*11c90*/  IMAD.U32 R56, R48.reuse, 0x10000, RZ ;  /* 0x0001000030387824 */ /* 0x044fe200078e00ff */
[----:B------:R-:W-:Y:S01]  /*11ca0*/  LOP3.LUT R52, R48, 0xffff0000, RZ, 0xc0, !PT ;  /* 0xffff000030347812 */ /* 0x000fe200078ec0ff */
[----:B------:R-:W-:Y:S01]  /*11cb0*/  IMAD.U32 R58, R49, 0x10000, RZ ;  /* 0x00010000313a7824 */ /* 0x000fe200078e00ff */
[----:B------:R-:W-:Y:S01]  /*11cc0*/  LOP3.LUT R47, R50, 0xffff0000, RZ, 0xc0, !PT ;  /* 0xffff0000322f7812 */ /* 0x000fe200078ec0ff */
[----:B------:R-:W-:Y:S01]  /*11cd0*/  FMUL.FTZ R64, R56, R61 ;  /* 0x0000003d38407220 */ /* 0x000fe20000410000 */
[----:B------:R-:W-:Y:S01]  /*11ce0*/  IMAD.U32 R48, R50, 0x10000, RZ ;  /* 0x0001000032307824 */ /* 0x000fe200078e00ff */
[C---:B------:R-:W-:Y:S01]  /*11cf0*/  LOP3.LUT R50, R51.reuse, 0xffff0000, RZ, 0xc0, !PT ;  /* 0xffff000033327812 */ /* 0x040fe200078ec0ff */
[----:B------:R-:W-:-:S02]  /*11d00*/  IMAD.U32 R59, R51, 0x10000, RZ ;  /* 0x00010000333b7824 */ /* 0x000fc400078e00ff */
[-C--:B------:R-:W-:Y:S01]  /*11d10*/  FMUL.FTZ R66, R56, R60.reuse ;  /* 0x0000003c38427220 */ /* 0x080fe20000410000 */
[----:B------:R-:W-:Y:S01]  /*11d20*/  FFMA.FTZ R51, R55, R60, -R64 ;  /* 0x0000003c37337223 */ /* 0x000fe20000010840 */
[----:B------:R-:W-:Y:S02]  /*11d30*/  IMAD.U32 R56, R110, 0x10000, RZ ;  /* 0x000100006e387824 */ /* 0x000fe400078e00ff */
[C---:B------:R-:W-:Y:S01]  /*11d40*/  FMUL.FTZ R64, R58.reuse, R62 ;  /* 0x0000003e3a407220 */ /* 0x040fe20000410000 */
[----:B------:R-:W-:Y:S02]  /*11d50*/  IMAD.U32 R60, R111, 0x10000, RZ ;  /* 0x000100006f3c7824 */ /* 0x000fe400078e00ff */
[----:B------:R-:W-:Y:S01]  /*11d60*/  FFMA.FTZ R55, R55, R61, R66 ;  /* 0x0000003d37377223 */ /* 0x000fe20000010042 */
[-C--:B------:R-:W-:Y:S01]  /*11d70*/  FMUL.FTZ R58, R58, R56.reuse ;  /* 0x000000383a3a7220 */ /* 0x080fe20000410000 */
[----:B------:R-:W-:Y:S01]  /*11d80*/  FFMA.FTZ R56, R57, R56, -R64 ;  /* 0x0000003839387223 */ /* 0x000fe20000010840 */
[-C--:B------:R-:W-:Y:S01]  /*11d90*/  FMUL.FTZ R65, R59, R63.reuse ;  /* 0x0000003f3b417220 */ /* 0x080fe20000410000 */
[----:B------:R-:W-:Y:S01]  /*11da0*/  LOP3.LUT R61, R53, 0xffff0000, RZ, 0xc0, !PT ;  /* 0xffff0000353d7812 */ /* 0x000fe200078ec0ff */
[----:B------:R-:W-:Y:S01]  /*11db0*/  FMUL.FTZ R64, R59, R60 ;  /* 0x0000003c3b407220 */ /* 0x000fe20000410000 */
[----:B------:R-:W-:Y:S01]  /*11dc0*/  FFMA.FTZ R57, R57, R62, R58 ;  /* 0x0000003e39397223 */ /* 0x000fe2000001003a */
[C---:B------:R-:W-:Y:S01]  /*11dd0*/  FFMA.FTZ R53, R54.reuse, R60, -R65 ;  /* 0x0000003c36357223 */ /* 0x040fe20000010841 */
[----:B------:R-:W-:Y:S01]  /*11de0*/  LOP3.LUT R49, R49, 0xffff0000, RZ, 0xc0, !PT ;  /* 0xffff000031317812 */ /* 0x000fe200078ec0ff */
[----:B------:R-:W-:Y:S01]  /*11df0*/  FFMA.FTZ R54, R54, R63, R64 ;  /* 0x0000003f36367223 */ /* 0x000fe20000010040 */
[----:B------:R-:W-:Y:S01]  /*11e00*/  LOP3.LUT R59, R20, 0xffff0000, RZ, 0xc0, !PT ;  /* 0xffff0000143b7812 */ /* 0x000fe200078ec0ff */
[----:B------:R-:W-:Y:S01]  /*11e10*/  FMUL.FTZ R63, R52, R61 ;  /* 0x0000003d343f7220 */ /* 0x000fe20000410000 */
[----:B------:R-:W-:-:S02]  /*11e20*/  LOP3.LUT R110, R110, 0xffff0000, RZ, 0xc0, !PT ;  /* 0xffff00006e6e7812 */ /* 0x000fc400078ec0ff */
[----:B------:R-:W-:Y:S01]  /*11e30*/  LOP3.LUT R58, R109, 0xffff0000, RZ, 0xc0, !PT ;  /* 0xffff00006d3a7812 */ /* 0x000fe200078ec0ff */
[-C--:B------:R-:W-:Y:S01]  /*11e40*/  FMUL.FTZ R65, R52, R59.reuse ;  /* 0x0000003b34417220 */ /* 0x080fe20000410000 */
[----:B------:R-:W-:Y:S01]  /*11e50*/  FFMA.FTZ R20, R42, R59, -R63 ;  /* 0x0000003b2a147223 */ /* 0x000fe2000001083f */
[----:B------:R-:W-:Y:S01]  /*11e60*/  FMUL.FTZ R67, R49, R110 ;  /* 0x0000006e31437220 */ /* 0x000fe20000410000 */
[----:B------:R-:W-:Y:S02]  /*11e70*/  IMAD.U32 R63, R41, 0x10000, RZ ;  /* 0x00010000293f7824 */ /* 0x000fe400078e00ff */
[-C--:B------:R-:W-:Y:S01]  /*11e80*/  FMUL.FTZ R60, R49, R58.reuse ;  /* 0x0000003a313c7220 */ /* 0x080fe20000410000 */
[----:B------:R-:W-:Y:S02]  /*11e90*/  IMAD.U32 R59, R40, 0x10000, RZ ;  /* 0x00010000283b7824 */ /* 0x000fe400078e00ff */
[----:B------:R-:W-:Y:S01]  /*11ea0*/  FFMA.FTZ R52, R42, R61, R65 ;  /* 0x0000003d2a347223 */ /* 0x000fe20000010041 */
[C---:B------:R-:W-:Y:S01]  /*11eb0*/  FFMA.FTZ R58, R45.reuse, R58, R67 ;  /* 0x0000003a2d3a7223 */ /* 0x040fe20000010043 */
[----:B------:R-:W-:Y:S01]  /*11ec0*/  FFMA.FTZ R49, R45, R110, -R60 ;  /* 0x0000006e2d317223 */ /* 0x000fe2000001083c */
[C---:B------:R-:W-:Y:S01]  /*11ed0*/  FMUL.FTZ R61, R48.reuse, R63 ;  /* 0x0000003f303d7220 */ /* 0x040fe20000410000 */
[----:B------:R-:W-:Y:S01]  /*11ee0*/  FMUL.FTZ R45, R48, R59 ;  /* 0x0000003b302d7220 */ /* 0x000fe20000410000 */
[----:B------:R-:W-:-:S02]  /*11ef0*/  LOP3.LUT R42, R41, 0xffff0000, RZ, 0xc0, !PT ;  /* 0xffff0000292a7812 */ /* 0x000fc400078ec0ff */
[----:B------:R-:W-:Y:S01]  /*11f00*/  LOP3.LUT R40, R40, 0xffff0000, RZ, 0xc0, !PT ;  /* 0xffff000028287812 */ /* 0x000fe200078ec0ff */
[----:B------:R-:W-:Y:S01]  /*11f10*/  FFMA.FTZ R61, R44, R59, -R61 ;  /* 0x0000003b2c3d7223 */ /* 0x000fe2000001083d */
[----:B------:R-:W-:Y:S01]  /*11f20*/  LOP3.LUT R41, R108, 0xffff0000, RZ, 0xc0, !PT ;  /* 0xffff00006c297812 */ /* 0x000fe200078ec0ff */
[----:B------:R-:W-:Y:S01]  /*11f30*/  FFMA.FTZ R63, R44, R63, R45 ;  /* 0x0000003f2c3f7223 */ /* 0x000fe2000001002d */
[----:B------:R-:W-:Y:S01]  /*11f40*/  LOP3.LUT R111, R111, 0xffff0000, RZ, 0xc0, !PT ;  /* 0xffff00006f6f7812 */ /* 0x000fe200078ec0ff */
[C---:B------:R-:W-:Y:S01]  /*11f50*/  FMUL.FTZ R44, R47.reuse, R42 ;  /* 0x0000002a2f2c7220 */ /* 0x040fe20000410000 */
[-C--:B------:R-:W-:Y:S01]  /*11f60*/  FMUL.FTZ R47, R47, R40.reuse ;  /* 0x000000282f2f7220 */ /* 0x080fe20000410000 */
[C---:B------:R-:W-:Y:S02]  /*11f70*/  FMUL.FTZ R45, R50.reuse, R41 ;  /* 0x00000029322d7220 */ /* 0x040fe40000410000 */
[-C--:B------:R-:W-:Y:S01]  /*11f80*/  FMUL.FTZ R62, R50, R111.reuse ;  /* 0x0000006f323e7220 */ /* 0x080fe20000410000 */
[C---:B------:R-:W-:Y:S01]  /*11f90*/  FFMA.FTZ R48, R43.reuse, R40, -R44 ;  /* 0x000000282b307223 */ /* 0x040fe2000001082c */
[----:B------:R-:W-:Y:S01]  /*11fa0*/  FFMA.FTZ R50, R43, R42, R47 ;  /* 0x0000002a2b327223 */ /* 0x000fe2000001002f */
[C---:B------:R-:W-:Y:S01]  /*11fb0*/  FFMA.FTZ R60, R46.reuse, R111, -R45 ;  /* 0x0000006f2e3c7223 */ /* 0x040fe2000001082d */
        /* <DEDUP_REMOVED lines=11> */
.L_x_1713:
[----:B------:R-:W-:Y:S05]  /*12070*/  BSYNC B1 ;  /* 0x0000000000017941 */ /* 0x000fea0003800000 */
.L_x_1712:
[----:B---3--:R-:W-:Y:S01]  /*12080*/  VIADD R3, R23, 0x40 ;  /* 0x0000004017037836 */ /* 0x008fe20000000000 */
[----:B------:R-:W-:Y:S04]  /*12090*/  BSSY B1, `(.L_x_1716) ;  /* 0x00000e8000017945 */ /* 0x000fe80003800000 */
[----:B------:R-:W-:-:S13]  /*120a0*/  ISETP.GE.AND P0, PT, R3, R0, PT ;  /* 0x000000000300720c */ /* 0x000fda0003f06270 */
[----:B------:R-:W-:Y:S05]  /*120b0*/  @P0 BRA `(.L_x_1717) ;  /* 0x0000000c00940947 */ /* 0x000fea0003800000 */
[----:B--2---:R-:W2:Y:S01]  /*120c0*/  LDC R49, c[0x0][0x3f4] ;  /* 0x0000fd00ff317b82 */ /* 0x004ea20000000800 */
[----:B------:R-:W-:Y:S01]  /*120d0*/  BSSY B2, `(.L_x_1718) ;  /* 0x0000073000027945 */ /* 0x000fe20003800000 */
[-C--:B--2---:R-:W-:Y:S02]  /*120e0*/  ISETP.GE.AND P0, PT, R18, R49.reuse, PT ;  /* 0x000000311200720c */ /* 0x084fe40003f06270 */
[----:B------:R-:W-:-:S11]  /*120f0*/  ISETP.GE.AND P1, PT, R226, R49, PT ;  /* 0x00000031e200720c */ /* 0x000fd60003f26270 */
[----:B------:R-:W-:Y:S05]  /*12100*/  @P0 BRA `(.L_x_1719) ;  /* 0x0000000400bc0947 */ /* 0x000fea0003800000 */
[----:B-1----:R-:W2:Y:S04]  /*12110*/  LDL R20, [R1+0x44] ;  /* 0x0000440001147983 */ /* 0x002ea80000100800 */
[----:B------:R-:W3:Y:S01]  /*12120*/  LDL R61, [R1+0x8c] ;  /* 0x00008c00013d7983 */ /* 0x000ee20000100800 */
[----:B------:R-:W-:Y:S01]  /*12130*/  IMAD.SHL.U32 R40, R3, 0x40, RZ ;  /* 0x0000004003287824 */ /* 0x000fe200078e00ff */
[----:B------:R-:W-:Y:S02]  /*12140*/  SHF.R.S32.HI R42, RZ, 0x1f, R3 ;  /* 0x0000001fff2a7819 */ /* 0x000fe40000011403 */
[----:B------:R-:W-:Y:S02]  /*12150*/  SHF.R.U64 R51, R28, 0x10, R29 ;  /* 0x000000101c337819 */ /* 0x000fe4000000121d */
[----:B------:R-:W-:-:S02]  /*12160*/  LOP3.LUT R43, R40, 0x1c0, RZ, 0xc0, !PT ;  /* 0x000001c0282b7812 */ /* 0x000fc400078ec0ff */
[----:B------:R-:W-:Y:S02]  /*12170*/  LEA.HI R42, R42, R3, RZ, 0x3 ;  /* 0x000000032a2a7211 */ /* 0x000fe400078f18ff */
[----:B------:R-:W-:Y:S02]  /*12180*/  SHF.R.U64 R54, R32, 0x10, R33 ;  /* 0x0000001020367819 */ /* 0x000fe40000001221 */
[--C-:B------:R-:W-:Y:S01]  /*12190*/  SHF.R.U64 R28, R30, 0x10, R31.reuse ;  /* 0x000000101e1c7819 */ /* 0x100fe2000000121f */
[----:B------:R-:W-:Y:S01]  /*121a0*/  IMAD.SHL.U32 R42, R42, 0x40, RZ ;  /* 0x000000402a2a7824 */ /* 0x000fe200078e00ff */
[----:B------:R-:W-:Y:S02]  /*121b0*/  SHF.R.U32.HI R30, RZ, 0x10, R31 ;  /* 0x00000010ff1e7819 */ /* 0x000fe4000001161f */
[----:B------:R-:W-:Y:S02]  /*121c0*/  SHF.R.U64 R31, R34, 0x10, R35 ;  /* 0x00000010221f7819 */ /* 0x000fe40000001223 */
[----:B------:R-:W-:-:S02]  /*121d0*/  LOP3.LUT R42, R42, 0xfffffe00, RZ, 0xc0, !PT ;  /* 0xfffffe002a2a7812 */ /* 0x000fc400078ec0ff */
[----:B------:R-:W-:Y:S02]  /*121e0*/  SHF.R.U32.HI R35, RZ, 0x10, R35 ;  /* 0x00000010ff237819 */ /* 0x000fe40000011623 */
[----:B------:R-:W-:Y:S02]  /*121f0*/  PRMT R54, R105, 0x5410, R54 ;  /* 0x0000541069367816 */ /* 0x000fe40000000036 */
[----:B------:R-:W-:Y:S02]  /*12200*/  PRMT R48, R106, 0x5410, R51 ;  /* 0x000054106a307816 */ /* 0x000fe40000000033 */
[----:B------:R-:W-:Y:S01]  /*12210*/  PRMT R31, R104, 0x5410, R31 ;  /* 0x00005410681f7816 */ /* 0x000fe2000000001f */
[----:B------:R-:W-:Y:S01]  /*12220*/  IMAD.U32 R55, R54, 0x10000, RZ ;  /* 0x0001000036377824 */ /* 0x000fe200078e00ff */
[----:B------:R-:W-:Y:S02]  /*12230*/  SHF.R.U32.HI R32, RZ, 0x10, R33 ;  /* 0x00000010ff207819 */ /* 0x000fe40000011621 */
[----:B------:R-:W-:-:S02]  /*12240*/  PRMT R104, R104, 0x5432, R35 ;  /* 0x0000543268687816 */ /* 0x000fc40000000023 */
[----:B------:R-:W-:Y:S02]  /*12250*/  SHF.R.U32.HI R29, RZ, 0x10, R29 ;  /* 0x00000010ff1d7819 */ /* 0x000fe4000001161d */
[----:B------:R-:W-:Y:S01]  /*12260*/  PRMT R105, R105, 0x5432, R32 ;  /* 0x0000543269697816 */ /* 0x000fe20000000020 */
[----:B------:R-:W-:Y:S01]  /*12270*/  IMAD.U32 R57, R104, 0x10000, RZ ;  /* 0x0001000068397824 */ /* 0x000fe200078e00ff */
[----:B------:R-:W-:Y:S02]  /*12280*/  PRMT R106, R106, 0x5432, R29 ;  /* 0x000054326a6a7816 */ /* 0x000fe4000000001d */
[----:B------:R-:W-:Y:S01]  /*12290*/  PRMT R28, R107, 0x5410, R28 ;  /* 0x000054106b1c7816 */ /* 0x000fe2000000001c */
[----:B------:R-:W-:Y:S01]  /*122a0*/  IMAD.U32 R56, R105, 0x10000, RZ ;  /* 0x0001000069387824 */ /* 0x000fe200078e00ff */
[----:B------:R-:W-:Y:S02]  /*122b0*/  PRMT R107, R107, 0x5432, R30 ;  /* 0x000054326b6b7816 */ /* 0x000fe4000000001e */
[----:B------:R-:W-:-:S02]  /*122c0*/  LOP3.LUT R54, R54, 0xffff0000, RZ, 0xc0, !PT ;  /* 0xffff000036367812 */ /* 0x000fc400078ec0ff */
[----:B------:R-:W-:Y:S02]  /*122d0*/  LOP3.LUT R105, R105, 0xffff0000, RZ, 0xc0, !PT ;  /* 0xffff000069697812 */ /* 0x000fe400078ec0ff */
[----:B--2---:R-:W-:-:S04]  /*122e0*/  LEA.HI R20, R49, R20, RZ, 0x1d ;  /* 0x0000001431147211 */ /* 0x004fc800078fe8ff */
[----:B------:R-:W-:Y:S01]  /*122f0*/  SHF.R.S32.HI R41, RZ, 0x1f, R20 ;  /* 0x0000001fff297819 */ /* 0x000fe20000011414 */
[----:B------:R-:W-:-:S03]  /*12300*/  IMAD.SHL.U32 R40, R20, 0x8, RZ ;  /* 0x0000000814287824 */ /* 0x000fc600078e00ff */
[----:B------:R-:W-:Y:S02]  /*12310*/  LEA.HI R41, R41, R20, RZ, 0x3 ;  /* 0x0000001429297211 */ /* 0x000fe400078f18ff */
[----:B------:R-:W-:Y:S02]  /*12320*/  LOP3.LUT R20, R43, 0x38, R40, 0xf8, !PT ;  /* 0x000000382b147812 */ /* 0x000fe400078ef828 */
[----:B------:R-:W-:Y:S01]  /*12330*/  SHF.R.U32.HI R43, RZ, 0x3, R43 ;  /* 0x00000003ff2b7819 */ /* 0x000fe2000001162b */
[----:B------:R-:W-:-:S03]  /*12340*/  IMAD.SHL.U32 R41, R41, 0x400, RZ ;  /* 0x0000040029297824 */ /* 0x000fc600078e00ff */
[----:B------:R-:W-:Y:S02]  /*12350*/  LOP3.LUT R20, R20, R43, RZ, 0x3c, !PT ;  /* 0x0000002b14147212 */ /* 0x000fe400078e3cff */
[----:B------:R-:W-:-:S04]  /*12360*/  LOP3.LUT R41, R41, 0x7fffe000, RZ, 0xc0, !PT ;  /* 0x7fffe00029297812 */ /* 0x000fc800078ec0ff */
[----:B------:R-:W-:Y:S02]  /*12370*/  IADD3 R45, R20, R41, R42 ;  /* 0x00000029142d7210 */ /* 0x000fe40007ffe02a */
        /* <DEDUP_REMOVED lines=12> */
[C---:B------:R-:W-:Y:S01]  /*12440*/  LOP3.LUT R53, R45.reuse, 0xffff0000, RZ, 0xc0, !PT ;  /* 0xffff00002d357812 */ /* 0x040fe200078ec0ff */
[----:B------:R-:W-:Y:S01]  /*12450*/  IMAD.U32 R41, R45, 0x10000, RZ ;  /* 0x000100002d297824 */ /* 0x000fe200078e00ff */
[----:B------:R-:W-:Y:S01]  /*12460*/  LOP3.LUT R52, R44, 0xffff0000, RZ, 0xc0, !PT ;  /* 0xffff00002c347812 */ /* 0x000fe200078ec0ff */
[----:B------:R-:W-:-:S02]  /*12470*/  IMAD.U32 R45, R48, 0x10000, RZ ;  /* 0x00010000302d7824 */ /* 0x000fc400078e00ff */
[----:B------:R-:W-:Y:S01]  /*12480*/  FMUL.FTZ R58, R34, R55 ;  /* 0x00000037223a7220 */ /* 0x000fe20000410000 */
[C---:B------:R-:W-:Y:S01]  /*12490*/  IMAD.U32 R43, R46.reuse, 0x10000, RZ ;  /* 0x000100002e2b7824 */ /* 0x040fe200078e00ff */
[----:B------:R-:W-:Y:S01]  /*124a0*/  LOP3.LUT R32, R46, 0xffff0000, RZ, 0xc0, !PT ;  /* 0xffff00002e207812 */ /* 0x000fe200078ec0ff */
[-C--:B------:R-:W-:Y:S01]  /*124b0*/  FMUL.FTZ R60, R34, R45.reuse ;  /* 0x0000002d223c7220 */ /* 0x080fe20000410000 */
[----:B------:R-:W-:Y:S01]  /*124c0*/  FFMA.FTZ R34, R35, R45, -R58 ;  /* 0x0000002d23227223 */ /* 0x000fe2000001083a */
[----:B------:R-:W-:Y:S01]  /*124d0*/  IMAD.U32 R45, R106, 0x10000, RZ ;  /* 0x000100006a2d7824 */ /* 0x000fe200078e00ff */
[C---:B------:R-:W-:Y:S01]  /*124e0*/  LOP3.LUT R46, R47.reuse, 0xffff0000, RZ, 0xc0, !PT ;  /* 0xffff00002f2e7812 */ /* 0x040fe200078ec0ff */
[----:B------:R-:W-:Y:S02]  /*124f0*/  IMAD.U32 R44, R47, 0x10000, RZ ;  /* 0x000100002f2c7824 */ /* 0x000fe400078e00ff */
[----:B------:R-:W-:Y:S01]  /*12500*/  FMUL.FTZ R59, R41, R56 ;  /* 0x00000038293b7220 */ /* 0x000fe20000410000 */
[----:B------:R-:W-:Y:S01]  /*12510*/  FFMA.FTZ R35, R35, R55, R60 ;  /* 0x0000003723237223 */ /* 0x000fe2000001003c */
[----:B------:R-:W-:-:S02]  /*12520*/  IMAD.U32 R47, R107, 0x10000, RZ ;  /* 0x000100006b2f7824 */ /* 0x000fc400078e00ff */
[-C--:B------:R-:W-:Y:S01]  /*12530*/  FMUL.FTZ R55, R41, R45.reuse ;  /* 0x0000002d29377220 */ /* 0x080fe20000410000 */
[----:B------:R-:W-:Y:S01]  /*12540*/  FFMA.FTZ R41, R50, R45, -R59 ;  /* 0x0000002d32297223 */ /* 0x000fe2000001083b */
[C---:B------:R-:W-:Y:S01]  /*12550*/  FMUL.FTZ R58, R44.reuse, R57 ;  /* 0x000000392c3a7220 */ /* 0x040fe20000410000 */
[-C--:B------:R-:W-:Y:S01]  /*12560*/  FMUL.FTZ R60, R44, R47.reuse ;  /* 0x0000002f2c3c7220 */ /* 0x080fe20000410000 */
[----:B------:R-:W-:Y:S01]  /*12570*/  FFMA.FTZ R45, R50, R56, R55 ;  /* 0x00000038322d7223 */ /* 0x000fe20000010037 */
[----:B------:R-:W-:Y:S01]  /*12580*/  LOP3.LUT R48, R48, 0xffff0000, RZ, 0xc0, !PT ;  /* 0xffff000030307812 */ /* 0x000fe200078ec0ff */
[----:B------:R-:W-:Y:S01]  /*12590*/  FMUL.FTZ R50, R52, R54 ;  /* 0x0000003634327220 */ /* 0x000fe20000410000 */
[C---:B------:R-:W-:Y:S01]  /*125a0*/  FFMA.FTZ R44, R51.reuse, R47, -R58 ;  /* 0x0000002f332c7223 */ /* 0x040fe2000001083a */
[----:B------:R-:W-:Y:S01]  /*125b0*/  FFMA.FTZ R47, R51, R57, R60 ;  /* 0x00000039332f7223 */ /* 0x000fe2000001003c */
[----:B------:R-:W-:Y:S01]  /*125c0*/  LOP3.LUT R106, R106, 0xffff0000, RZ, 0xc0, !PT ;  /* 0xffff00006a6a7812 */ /* 0x000fe200078ec0ff */
[-C--:B------:R-:W-:Y:S01]  /*125d0*/  FMUL.FTZ R52, R52, R48.reuse ;  /* 0x0000003034347220 */ /* 0x080fe20000410000 */
[----:B------:R-:W-:Y:S01]  /*125e0*/  FFMA.FTZ R51, R33, R48, -R50 ;  /* 0x0000003021337223 */ /* 0x000fe20000010832 */
[C---:B------:R-:W-:Y:S01]  /*125f0*/  IMAD.U32 R50, R31.reuse, 0x10000, RZ ;  /* 0x000100001f327824 */ /* 0x040fe200078e00ff */
[----:B------:R-:W-:Y:S01]  /*12600*/  LOP3.LUT R31, R31, 0xffff0000, RZ, 0xc0, !PT ;  /* 0xffff00001f1f7812 */ /* 0x000fe200078ec0ff */
[----:B------:R-:W-:-:S02]  /*12610*/  IMAD.U32 R48, R28, 0x10000, RZ ;  /* 0x000100001c307824 */ /* 0x000fc400078e00ff */
[----:B------:R-:W-:Y:S01]  /*12620*/  FFMA.FTZ R52, R33, R54, R52 ;  /* 0x0000003621347223 */ /* 0x000fe20000010034 */
[C---:B------:R-:W-:Y:S01]  /*12630*/  FMUL.FTZ R33, R43.reuse, R50 ;  /* 0x000000322b217220 */ /* 0x040fe20000410000 */
[----:B------:R-:W-:Y:S01]  /*12640*/  LOP3.LUT R28, R28, 0xffff0000, RZ, 0xc0, !PT ;  /* 0xffff00001c1c7812 */ /* 0x000fe200078ec0ff */
[-C--:B------:R-:W-:Y:S01]  /*12650*/  FMUL.FTZ R43, R43, R48.reuse ;  /* 0x000000302b2b7220 */ /* 0x080fe20000410000 */
[----:B------:R-:W-:Y:S01]  /*12660*/  FMUL.FTZ R55, R53, R105 ;  /* 0x0000006935377220 */ /* 0x000fe20000410000 */
[----:B------:R-:W-:Y:S01]  /*12670*/  FFMA.FTZ R48, R30, R48, -R33 ;  /* 0x000000301e307223 */ /* 0x000fe20000010821 */
[----:B------:R-:W-:Y:S01]  /*12680*/  LOP3.LUT R33, R104, 0xffff0000, RZ, 0xc0, !PT ;  /* 0xffff000068217812 */ /* 0x000fe200078ec0ff */
[----:B------:R-:W-:Y:S01]  /*12690*/  FFMA.FTZ R43, R30, R50, R43 ;  /* 0x000000321e2b7223 */ /* 0x000fe2000001002b */
[----:B------:R-:W-:Y:S01]  /*126a0*/  LOP3.LUT R107, R107, 0xffff0000, RZ, 0xc0, !PT ;  /* 0xffff00006b6b7812 */ /* 0x000fe200078ec0ff */
[-C--:B------:R-:W-:Y:S01]  /*126b0*/  FMUL.FTZ R56, R53, R106.reuse ;  /* 0x0000006a35387220 */ /* 0x080fe20000410000 */
[----:B------:R-:W-:Y:S01]  /*126c0*/  FMUL.FTZ R30, R32, R31 ;  /* 0x0000001f201e7220 */ /* 0x000fe20000410000 */
[----:B------:R-:W-:Y:S01]  /*126d0*/  FFMA.FTZ R106, R40, R106, -R55 ;  /* 0x0000006a286a7223 */ /* 0x000fe20000010837 */
[-C--:B------:R-:W-:Y:S01]  /*126e0*/  FMUL.FTZ R32, R32, R28.reuse ;  /* 0x0000001c20207220 */ /* 0x080fe20000410000 */
[C---:B------:R-:W-:Y:S01]  /*126f0*/  FMUL.FTZ R55, R46.reuse, R33 ;  /* 0x000000212e377220 */ /* 0x040fe20000410000 */
[----:B------:R-:W-:Y:S01]  /*12700*/  FMUL.FTZ R46, R46, R107 ;  /* 0x0000006b2e2e7220 */ /* 0x000fe20000410000 */
[----:B------:R-:W-:Y:S01]  /*12710*/  FFMA.FTZ R56, R40, R105, R56 ;  /* 0x0000006928387223 */ /* 0x000fe20000010038 */
[C---:B------:R-:W-:Y:S01]  /*12720*/  FFMA.FTZ R40, R29.reuse, R31, R32 ;  /* 0x0000001f1d287223 */ /* 0x040fe20000010020 */
        /* <DEDUP_REMOVED lines=13> */
.L_x_1719:
[----:B------:R-:W-:Y:S05]  /*12800*/  BSYNC B2 ;  /* 0x0000000000027941 */ /* 0x000fea0003800000 */
.L_x_1718:
[----:B------:R-:W-:Y:S05]  /*12810*/  @P1 BRA `(.L_x_1717) ;  /* 0x0000000400bc1947 */ /* 0x000fea0003800000 */
[----:B--2---:R-:W2:Y:S04]  /*12820*/  LDL R28, [R1+0x48] ;  /* 0x00004800011c7983 */ /* 0x004ea80000100800 */
[----:B------:R-:W3:Y:S01]  /*12830*/  LDL R48, [R1+0x88] ;  /* 0x0000880001307983 */ /* 0x000ee20000100800 */
[----:B-1----:R-:W-:Y:S01]  /*12840*/  IMAD.SHL.U32 R20, R3, 0x40, RZ ;  /* 0x0000004003147824 */ /* 0x002fe200078e00ff */
[----:B------:R-:W-:Y:S02]  /*12850*/  SHF.R.S32.HI R30, RZ, 0x1f, R3 ;  /* 0x0000001fff1e7819 */ /* 0x000fe40000011403 */
[----:B------:R-:W-:Y:S02]  /*12860*/  SHF.R.U64 R40, R24, 0x10, R25 ;  /* 0x0000001018287819 */ /* 0x000fe40000001219 */
[----:B------:R-:W-:-:S02]  /*12870*/  LOP3.LUT R29, R20, 0x1c0, RZ, 0xc0, !PT ;  /* 0x000001c0141d7812 */ /* 0x000fc400078ec0ff */
[----:B------:R-:W-:Y:S02]  /*12880*/  LEA.HI R30, R30, R3, RZ, 0x3 ;  /* 0x000000031e1e7211 */ /* 0x000fe400078f18ff */
[----:B------:R-:W-:Y:S02]  /*12890*/  SHF.R.U32.HI R24, RZ, 0x10, R25 ;  /* 0x00000010ff187819 */ /* 0x000fe40000011619 */
[----:B------:R-:W-:Y:S01]  /*128a0*/  SHF.R.U64 R25, R26, 0x10, R27 ;  /* 0x000000101a197819 */ /* 0x000fe2000000121b */
[----:B------:R-:W-:Y:S01]  /*128b0*/  IMAD.SHL.U32 R30, R30, 0x40, RZ ;  /* 0x000000401e1e7824 */ /* 0x000fe200078e00ff */
[----:B------:R-:W-:Y:S02]  /*128c0*/  SHF.R.U64 R42, R36, 0x10, R37 ;  /* 0x00000010242a7819 */ /* 0x000fe40000001225 */
[----:B------:R-:W-:Y:S02]  /*128d0*/  SHF.R.U32.HI R27, RZ, 0x10, R27 ;  /* 0x00000010ff1b7819 */ /* 0x000fe4000001161b */
[----:B------:R-:W-:-:S02]  /*128e0*/  LOP3.LUT R30, R30, 0xfffffe00, RZ, 0xc0, !PT ;  /* 0xfffffe001e1e7812 */ /* 0x000fc400078ec0ff */
[----:B------:R-:W-:Y:S02]  /*128f0*/  SHF.R.U32.HI R36, RZ, 0x10, R37 ;  /* 0x00000010ff247819 */ /* 0x000fe40000011625 */
[C---:B------:R-:W-:Y:S02]  /*12900*/  PRMT R40, R89.reuse, 0x5410, R40 ;  /* 0x0000541059287816 */ /* 0x040fe40000000028 */
[----:B------:R-:W-:Y:S02]  /*12910*/  PRMT R89, R89, 0x5432, R24 ;  /* 0x0000543259597816 */ /* 0x000fe40000000018 */
[C---:B------:R-:W-:Y:S01]  /*12920*/  PRMT R42, R87.reuse, 0x5410, R42 ;  /* 0x00005410572a7816 */ /* 0x040fe2000000002a */
[----:B------:R-:W-:Y:S01]  /*12930*/  IMAD.U32 R41, R40, 0x10000, RZ ;  /* 0x0001000028297824 */ /* 0x000fe200078e00ff */
[----:B------:R-:W-:Y:S02]  /*12940*/  PRMT R87, R87, 0x5432, R36 ;  /* 0x0000543257577816 */ /* 0x000fe40000000024 */
[--C-:B------:R-:W-:Y:S01]  /*12950*/  SHF.R.U64 R45, R38, 0x10, R39.reuse ;  /* 0x00000010262d7819 */ /* 0x100fe20000001227 */
[----:B------:R-:W-:Y:S01]  /*12960*/  IMAD.U32 R43, R42, 0x10000, RZ ;  /* 0x000100002a2b7824 */ /* 0x000fe200078e00ff */
[----:B------:R-:W-:Y:S01]  /*12970*/  SHF.R.U32.HI R39, RZ, 0x10, R39 ;  /* 0x00000010ff277819 */ /* 0x000fe20000011627 */
[----:B------:R-:W-:Y:S01]  /*12980*/  IMAD.U32 R44, R87, 0x10000, RZ ;  /* 0x00010000572c7824 */ /* 0x000fe200078e00ff */
[----:B------:R-:W-:-:S02]  /*12990*/  PRMT R45, R88, 0x5410, R45 ;  /* 0x00005410582d7816 */ /* 0x000fc4000000002d */
[----:B------:R-:W-:Y:S02]  /*129a0*/  PRMT R88, R88, 0x5432, R39 ;  /* 0x0000543258587816 */ /* 0x000fe40000000027 */
[----:B------:R-:W-:Y:S02]  /*129b0*/  LOP3.LUT R42, R42, 0xffff0000, RZ, 0xc0, !PT ;  /* 0xffff00002a2a7812 */ /* 0x000fe400078ec0ff */
[----:B------:R-:W-:Y:S02]  /*129c0*/  LOP3.LUT R40, R40, 0xffff0000, RZ, 0xc0, !PT ;  /* 0xffff000028287812 */ /* 0x000fe400078ec0ff */
        /* <DEDUP_REMOVED lines=9> */
[----:B------:R-:W-:Y:S02]  /*12a60*/  LOP3.LUT R28, R28, 0x7fffe000, RZ, 0xc0, !PT ;  /* 0x7fffe0001c1c7812 */ /* 0x000fe400078ec0ff */
[C---:B------:R-:W-:Y:S02]  /*12a70*/  PRMT R20, R90.reuse, 0x5410, R25 ;  /* 0x000054105a147816 */ /* 0x040fe40000000019 */
[----:B------:R-:W-:Y:S02]  /*12a80*/  IADD3 R3, R3, R28, R30 ;  /* 0x0000001c03037210 */ /* 0x000fe40007ffe01e */
[----:B---3--:R-:W1:Y:S01]  /*12a90*/  LDS.128 R28, [R48] ;  /* 0x00000000301c7984 */ /* 0x008e620000000c00 */
[----:B------:R-:W-:Y:S02]  /*12aa0*/  PRMT R90, R90, 0x5432, R27 ;  /* 0x000054325a5a7816 */ /* 0x000fe4000000001b */
        /* <DEDUP_REMOVED lines=12> */
[C---:B------:R-:W-:Y:S01]  /*12b70*/  IMAD.U32 R37, R33.reuse, 0x10000, RZ ;  /* 0x0001000021257824 */ /* 0x040fe200078e00ff */
[----:B------:R-:W-:Y:S01]  /*12b80*/  LOP3.LUT R33, R33, 0xffff0000, RZ, 0xc0, !PT ;  /* 0xffff000021217812 */ /* 0x000fe200078ec0ff */
[C---:B------:R-:W-:Y:S01]  /*12b90*/  FMUL.FTZ R47, R31.reuse, R43 ;  /* 0x0000002b1f2f7220 */ /* 0x040fe20000410000 */
[----:B------:R-:W-:Y:S01]  /*12ba0*/  FMUL.FTZ R49, R31, R41 ;  /* 0x000000291f317220 */ /* 0x000fe20000410000 */
[----:B------:R-:W-:-:S02]  /*12bb0*/  IMAD.U32 R31, R89, 0x10000, RZ ;  /* 0x00010000591f7824 */ /* 0x000fc400078e00ff */
[-C--:B------:R-:W-:Y:S01]  /*12bc0*/  FMUL.FTZ R51, R37, R44.reuse ;  /* 0x0000002c25337220 */ /* 0x080fe20000410000 */
[C---:B------:R-:W-:Y:S01]  /*12bd0*/  FFMA.FTZ R47, R24.reuse, R41, -R47 ;  /* 0x00000029182f7223 */ /* 0x040fe2000001082f */
[----:B------:R-:W-:Y:S02]  /*12be0*/  IMAD.U32 R39, R35, 0x10000, RZ ;  /* 0x0001000023277824 */ /* 0x000fe400078e00ff */
[----:B------:R-:W-:Y:S01]  /*12bf0*/  FFMA.FTZ R49, R24, R43, R49 ;  /* 0x0000002b18317223 */ /* 0x000fe20000010031 */
[----:B------:R-:W-:Y:S02]  /*12c00*/  IMAD.U32 R41, R88, 0x10000, RZ ;  /* 0x0001000058297824 */ /* 0x000fe400078e00ff */
[-C--:B------:R-:W-:Y:S01]  /*12c10*/  FMUL.FTZ R37, R37, R31.reuse ;  /* 0x0000001f25257220 */ /* 0x080fe20000410000 */
[----:B------:R-:W-:Y:S02]  /*12c20*/  IMAD.U32 R24, R90, 0x10000, RZ ;  /* 0x000100005a187824 */ /* 0x000fe400078e00ff */
[C---:B------:R-:W-:Y:S01]  /*12c30*/  FFMA.FTZ R51, R26.reuse, R31, -R51 ;  /* 0x0000001f1a337223 */ /* 0x040fe20000010833 */
[C---:B------:R-:W-:Y:S01]  /*12c40*/  FMUL.FTZ R31, R39.reuse, R41 ;  /* 0x00000029271f7220 */ /* 0x040fe20000410000 */
[----:B------:R-:W-:Y:S01]  /*12c50*/  FFMA.FTZ R37, R26, R44, R37 ;  /* 0x0000002c1a257223 */ /* 0x000fe20000010025 */
[----:B------:R-:W-:Y:S01]  /*12c60*/  FMUL.FTZ R46, R39, R24 ;  /* 0x00000018272e7220 */ /* 0x000fe20000410000 */
[----:B------:R-:W-:-:S02]  /*12c70*/  IMAD.U32 R38, R34, 0x10000, RZ ;  /* 0x0001000022267824 */ /* 0x000fc400078e00ff */
[----:B------:R-:W-:Y:S01]  /*12c80*/  FFMA.FTZ R39, R36, R24, -R31 ;  /* 0x0000001824277223 */ /* 0x000fe2000001081f */
[C---:B------:R-:W-:Y:S01]  /*12c90*/  FMUL.FTZ R24, R32.reuse, R42 ;  /* 0x0000002a20187220 */ /* 0x040fe20000410000 */
[-C--:B------:R-:W-:Y:S01]  /*12ca0*/  FMUL.FTZ R32, R32, R40.reuse ;  /* 0x0000002820207220 */ /* 0x080fe20000410000 */
[----:B------:R-:W-:Y:S01]  /*12cb0*/  IMAD.U32 R26, R45, 0x10000, RZ ;  /* 0x000100002d1a7824 */ /* 0x000fe200078e00ff */
[----:B------:R-:W-:Y:S01]  /*12cc0*/  LOP3.LUT R34, R34, 0xffff0000, RZ, 0xc0, !PT ;  /* 0xffff000022227812 */ /* 0x000fe200078ec0ff */
[C---:B------:R-:W-:Y:S01]  /*12cd0*/  FFMA.FTZ R40, R25.reuse, R40, -R24 ;  /* 0x0000002819287223 */ /* 0x040fe20000010818 */
[----:B------:R-:W-:Y:S01]  /*12ce0*/  FFMA.FTZ R32, R25, R42, R32 ;  /* 0x0000002a19207223 */ /* 0x000fe20000010020 */
[----:B------:R-:W-:Y:S02]  /*12cf0*/  IMAD.U32 R24, R20, 0x10000, RZ ;  /* 0x0001000014187824 */ /* 0x000fe400078e00ff */
[C---:B------:R-:W-:Y:S01]  /*12d00*/  FMUL.FTZ R42, R38.reuse, R26 ;  /* 0x0000001a262a7220 */ /* 0x040fe20000410000 */
[----:B------:R-:W-:Y:S01]  /*12d10*/  LOP3.LUT R45, R45, 0xffff0000, RZ, 0xc0, !PT ;  /* 0xffff00002d2d7812 */ /* 0x000fe200078ec0ff */
[----:B------:R-:W-:Y:S01]  /*12d20*/  FMUL.FTZ R31, R33, R87 ;  /* 0x00000057211f7220 */ /* 0x000fe20000410000 */
[----:B------:R-:W-:Y:S01]  /*12d30*/  LOP3.LUT R35, R35, 0xffff0000, RZ, 0xc0, !PT ;  /* 0xffff000023237812 */ /* 0x000fe200078ec0ff */
[-C--:B------:R-:W-:Y:S01]  /*12d40*/  FMUL.FTZ R38, R38, R24.reuse ;  /* 0x0000001826267220 */ /* 0x080fe20000410000 */
[----:B------:R-:W-:Y:S01]  /*12d50*/  LOP3.LUT R88, R88, 0xffff0000, RZ, 0xc0, !PT ;  /* 0xffff000058587812 */ /* 0x000fe200078ec0ff */
[----:B------:R-:W-:Y:S01]  /*12d60*/  FFMA.FTZ R42, R27, R24, -R42 ;  /* 0x000000181b2a7223 */ /* 0x000fe2000001082a */
[----:B------:R-:W-:Y:S01]  /*12d70*/  LOP3.LUT R89, R89, 0xffff0000, RZ, 0xc0, !PT ;  /* 0xffff000059597812 */ /* 0x000fe200078ec0ff */
[----:B------:R-:W-:Y:S01]  /*12d80*/  FMUL.FTZ R24, R34, R45 ;  /* 0x0000002d22187220 */ /* 0x000fe20000410000 */
[----:B------:R-:W-:Y:S01]  /*12d90*/  LOP3.LUT R20, R20, 0xffff0000, RZ, 0xc0, !PT ;  /* 0xffff000014147812 */ /* 0x000fe200078ec0ff */
[----:B------:R-:W-:Y:S01]  /*12da0*/  FMUL.FTZ R25, R35, R88 ;  /* 0x0000005823197220 */ /* 0x000fe20000410000 */
[----:B------:R-:W-:Y:S01]  /*12db0*/  LOP3.LUT R90, R90, 0xffff0000, RZ, 0xc0, !PT ;  /* 0xffff00005a5a7812 */ /* 0x000fe200078ec0ff */
[----:B------:R-:W-:Y:S01]  /*12dc0*/  FMUL.FTZ R44, R33, R89 ;  /* 0x00000059212c7220 */ /* 0x000fe20000410000 */
[----:B------:R-:W-:Y:S01]  /*12dd0*/  FFMA.FTZ R38, R27, R26, R38 ;  /* 0x0000001a1b267223 */ /* 0x000fe20000010026 */
[----:B------:R-:W-:Y:S01]  /*12de0*/  FMUL.FTZ R34, R34, R20 ;  /* 0x0000001422227220 */ /* 0x000fe20000410000 */
[----:B------:R-:W-:Y:S01]  /*12df0*/  FFMA.FTZ R46, R36, R41, R46 ;  /* 0x00000029242e7223 */ /* 0x000fe2000001002e */
[----:B------:R-:W-:Y:S01]  /*12e00*/  FMUL.FTZ R35, R35, R90 ;  /* 0x0000005a23237220 */ /* 0x000fe20000410000 */
[C---:B------:R-:W-:Y:S01]  /*12e10*/  FFMA.FTZ R27, R29.reuse, R20, -R24 ;  /* 0x000000141d1b7223 */ /* 0x040fe20000010818 */
[----:B------:R-:W-:Y:S01]  /*12e20*/  FFMA.FTZ R36, R28, R89, -R31 ;  /* 0x000000591c247223 */ /* 0x000fe2000001081f */
[----:B------:R-:W-:Y:S01]  /*12e30*/  FFMA.FTZ R90, R30, R90, -R25 ;  /* 0x0000005a1e5a7223 */ /* 0x000fe20000010819 */
[----:B------:R-:W-:Y:S01]  /*12e40*/  FFMA.FTZ R44, R28, R87, R44 ;  /* 0x000000571c2c7223 */ /* 0x000fe2000001002c */
        /* <DEDUP_REMOVED lines=12> */
.L_x_1717:
[----:B------:R-:W-:Y:S05]  /*12f10*/  BSYNC B1 ;  /* 0x0000000000017941 */ /* 0x000fea0003800000 */
.L_x_1716:
[----:B---3--:R-:W-:-:S05]  /*12f20*/  VIADD R3, R23, 0x60 ;  /* 0x0000006017037836 */ /* 0x008fca0000000000 */
[----:B------:R-:W-:-:S13]  /*12f30*/  ISETP.GE.AND P0, PT, R3, R0, PT ;  /* 0x000000000300720c */ /* 0x000fda0003f06270 */
[----:B------:R-:W-:Y:S05]  /*12f40*/  @P0 BRA `(.L_x_1687) ;  /* 0x0000000c00940947 */ /* 0x000fea0003800000 */
[----:B--2---:R-:W2:Y:S01]  /*12f50*/  LDC R33, c[0x0][0x3f4] ;  /* 0x0000fd00ff217b82 */ /* 0x004ea20000000800 */
[----:B------:R-:W-:Y:S01]  /*12f60*/  BSSY B1, `(.L_x_1720) ;  /* 0x0000073000017945 */ /* 0x000fe20003800000 */
[-C--:B--2---:R-:W-:Y:S02]  /*12f70*/  ISETP.GE.AND P0, PT, R18, R33.reuse, PT ;  /* 0x000000211200720c */ /* 0x084fe40003f06270 */
[----:B------:R-:W-:-:S11]  /*12f80*/  ISETP.GE.AND P1, PT, R226, R33, PT ;  /* 0x00000021e200720c */ /* 0x000fd60003f26270 */
[----:B------:R-:W-:Y:S05]  /*12f90*/  @P0 BRA `(.L_x_1721) ;  /* 0x0000000400bc0947 */ /* 0x000fea0003800000 */
[----:B------:R-:W2:Y:S04]  /*12fa0*/  LDL R24, [R1+0x44] ;  /* 0x0000440001187983 */ /* 0x000ea80000100800 */
[----:B------:R-:W3:Y:S01]  /*12fb0*/  LDL R40, [R1+0x84] ;  /* 0x0000840001287983 */ /* 0x000ee20000100800 */
[----:B-1----:R-:W-:Y:S01]  /*12fc0*/  IMAD.SHL.U32 R20, R3, 0x40, RZ ;  /* 0x0000004003147824 */ /* 0x002fe200078e00ff */
[----:B------:R-:W-:Y:S02]  /*12fd0*/  SHF.R.U64 R36, R4, 0x10, R5 ;  /* 0x0000001004247819 */ /* 0x000fe40000001205 */
[----:B------:R-:W-:Y:S02]  /*12fe0*/  SHF.R.U64 R32, R12, 0x10, R13 ;  /* 0x000000100c207819 */ /* 0x000fe4000000120d */
[----:B------:R-:W-:-:S02]  /*12ff0*/  LOP3.LUT R27, R20, 0x1c0, RZ, 0xc0, !PT ;  /* 0x000001c0141b7812 */ /* 0x000fc400078ec0ff */
[----:B------:R-:W-:Y:S02]  /*13000*/  SHF.R.U32.HI R4, RZ, 0x10, R5 ;  /* 0x00000010ff047819 */ /* 0x000fe40000011605 */
[----:B------:R-:W-:Y:S02]  /*13010*/  PRMT R36, R97, 0x5410, R36 ;  /* 0x0000541061247816 */ /* 0x000fe40000000024 */
[----:B------:R-:W-:Y:S02]  /*13020*/  SHF.R.U32.HI R12, RZ, 0x10, R13 ;  /* 0x00000010ff0c7819 */ /* 0x000fe4000001160d */
[----:B------:R-:W-:Y:S01]  /*13030*/  SHF.R.U64 R5, R6, 0x10, R7 ;  /* 0x0000001006057819 */ /* 0x000fe20000001207 */
[----:B------:R-:W-:Y:S01]  /*13040*/  IMAD.U32 R37, R36, 0x10000, RZ ;  /* 0x0001000024257824 */ /* 0x000fe200078e00ff */
[----:B------:R-:W-:Y:S02]  /*13050*/  PRMT R32, R99, 0x5410, R32 ;  /* 0x0000541063207816 */ /* 0x000fe40000000020 */
[----:B------:R-:W-:-:S02]  /*13060*/  SHF.R.U64 R13, R14, 0x10, R15 ;  /* 0x000000100e0d7819 */ /* 0x000fc4000000120f */
[----:B------:R-:W-:Y:S01]  /*13070*/  SHF.R.U32.HI R7, RZ, 0x10, R7 ;  /* 0x00000010ff077819 */ /* 0x000fe20000011607 */
[----:B------:R-:W-:Y:S01]  /*13080*/  IMAD.U32 R35, R32, 0x10000, RZ ;  /* 0x0001000020237824 */ /* 0x000fe200078e00ff */
[----:B------:R-:W-:Y:S02]  /*13090*/  SHF.R.U32.HI R15, RZ, 0x10, R15 ;  /* 0x00000010ff0f7819 */ /* 0x000fe4000001160f */
[----:B------:R-:W-:Y:S02]  /*130a0*/  PRMT R97, R97, 0x5432, R4 ;  /* 0x0000543261617816 */ /* 0x000fe40000000004 */
[----:B------:R-:W-:Y:S02]  /*130b0*/  PRMT R38, R98, 0x5410, R5 ;  /* 0x0000541062267816 */ /* 0x000fe40000000005 */
[----:B------:R-:W-:Y:S01]  /*130c0*/  PRMT R99, R99, 0x5432, R12 ;  /* 0x0000543263637816 */ /* 0x000fe2000000000c */
[----:B------:R-:W-:Y:S01]  /*130d0*/  IMAD.U32 R39, R97, 0x10000, RZ ;  /* 0x0001000061277824 */ /* 0x000fe200078e00ff */
[----:B------:R-:W-:-:S02]  /*130e0*/  PRMT R34, R100, 0x5410, R13 ;  /* 0x0000541064227816 */ /* 0x000fc4000000000d */
[----:B------:R-:W-:Y:S02]  /*130f0*/  PRMT R98, R98, 0x5432, R7 ;  /* 0x0000543262627816 */ /* 0x000fe40000000007 */
[----:B------:R-:W-:Y:S02]  /*13100*/  PRMT R100, R100, 0x5432, R15 ;  /* 0x0000543264647816 */ /* 0x000fe4000000000f */
[----:B------:R-:W-:Y:S02]  /*13110*/  LOP3.LUT R36, R36, 0xffff0000, RZ, 0xc0, !PT ;  /* 0xffff000024247812 */ /* 0x000fe400078ec0ff */
[----:B------:R-:W-:Y:S02]  /*13120*/  LOP3.LUT R32, R32, 0xffff0000, RZ, 0xc0, !PT ;  /* 0xffff000020207812 */ /* 0x000fe400078ec0ff */
[----:B------:R-:W-:Y:S02]  /*13130*/  LOP3.LUT R97, R97, 0xffff0000, RZ, 0xc0, !PT ;  /* 0xffff000061617812 */ /* 0x000fe400078ec0ff */
[----:B--2---:R-:W-:-:S02]  /*13140*/  LEA.HI R0, R33, R24, RZ, 0x1d ;  /* 0x0000001821007211 */ /* 0x004fc400078fe8ff */
[----:B------:R-:W-:Y:S02]  /*13150*/  SHF.R.S32.HI R24, RZ, 0x1f, R3 ;  /* 0x0000001fff187819 */ /* 0x000fe40000011403 */
[----:B------:R-:W-:Y:S01]  /*13160*/  SHF.R.S32.HI R25, RZ, 0x1f, R0 ;  /* 0x0000001fff197819 */ /* 0x000fe20000011400 */
[----:B------:R-:W-:Y:S01]  /*13170*/  IMAD.SHL.U32 R20, R0, 0x8, RZ ;  /* 0x0000000800147824 */ /* 0x000fe200078e00ff */
[----:B------:R-:W-:Y:S02]  /*13180*/  LEA.HI R24, R24, R3, RZ, 0x3 ;  /* 0x0000000318187211 */ /* 0x000fe400078f18ff */
[----:B------:R-:W-:Y:S02]  /*13190*/  LEA.HI R25, R25, R0, RZ, 0x3 ;  /* 0x0000000019197211 */ /* 0x000fe400078f18ff */
[----:B------:R-:W-:Y:S01]  /*131a0*/  LOP3.LUT R0, R27, 0x38, R20, 0xf8, !PT ;  /* 0x000000381b007812 */ /* 0x000fe200078ef814 */
[----:B------:R-:W-:Y:S01]  /*131b0*/  IMAD.SHL.U32 R24, R24, 0x40, RZ ;  /* 0x0000004018187824 */ /* 0x000fe200078e00ff */
[----:B------:R-:W-:Y:S01]  /*131c0*/  SHF.R.U32.HI R27, RZ, 0x3, R27 ;  /* 0x00000003ff1b7819 */ /* 0x000fe2000001161b */
[----:B------:R-:W-:-:S03]  /*131d0*/  IMAD.SHL.U32 R25, R25, 0x400, RZ ;  /* 0x0000040019197824 */ /* 0x000fc600078e00ff */
[----:B------:R-:W-:Y:S02]  /*131e0*/  LOP3.LUT R0, R0, R27, RZ, 0x3c, !PT ;  /* 0x0000001b00007212 */ /* 0x000fe400078e3cff */
[----:B------:R-:W-:Y:S02]  /*131f0*/  LOP3.LUT R24, R24, 0xfffffe00, RZ, 0xc0, !PT ;  /* 0xfffffe0018187812 */ /* 0x000fe400078ec0ff */
        /* <DEDUP_REMOVED lines=17> */
[C---:B------:R-:W-:Y:S01]  /*13310*/  IMAD.U32 R25, R30.reuse, 0x10000, RZ ;  /* 0x000100001e197824 */ /* 0x040fe200078e00ff */
[----:B------:R-:W-:Y:S01]  /*13320*/  LOP3.LUT R27, R30, 0xffff0000, RZ, 0xc0, !PT ;  /* 0xffff00001e1b7812 */ /* 0x000fe200078ec0ff */
[C---:B------:R-:W-:Y:S01]  /*13330*/  FMUL.FTZ R41, R14.reuse, R37 ;  /* 0x000000250e297220 */ /* 0x040fe20000410000 */
[C---:B------:R-:W-:Y:S01]  /*13340*/  IMAD.U32 R29, R31.reuse, 0x10000, RZ ;  /* 0x000100001f1d7824 */ /* 0x040fe200078e00ff */
[----:B------:R-:W-:Y:S01]  /*13350*/  LOP3.LUT R30, R31, 0xffff0000, RZ, 0xc0, !PT ;  /* 0xffff00001f1e7812 */ /* 0x000fe200078ec0ff */
[----:B------:R-:W-:Y:S01]  /*13360*/  FMUL.FTZ R43, R14, R35 ;  /* 0x000000230e2b7220 */ /* 0x000fe20000410000 */
[----:B------:R-:W-:-:S02]  /*13370*/  IMAD.U32 R31, R99, 0x10000, RZ ;  /* 0x00010000631f7824 */ /* 0x000fc400078e00ff */
[----:B------:R-:W-:Y:S01]  /*13380*/  FFMA.FTZ R41, R4, R35, -R41 ;  /* 0x0000002304297223 */ /* 0x000fe20000010829 */
[----:B------:R-:W-:Y:S02]  /*13390*/  IMAD.U32 R14, R98, 0x10000, RZ ;  /* 0x00010000620e7824 */ /* 0x000fe400078e00ff */
[----:B------:R-:W-:Y:S01]  /*133a0*/  FMUL.FTZ R35, R20, R39 ;  /* 0x0000002714237220 */ /* 0x000fe20000410000 */
[----:B------:R-:W-:Y:S01]  /*133b0*/  FFMA.FTZ R43, R4, R37, R43 ;  /* 0x00000025042b7223 */ /* 0x000fe2000001002b */
[----:B------:R-:W-:Y:S02]  /*133c0*/  IMAD.U32 R4, R100, 0x10000, RZ ;  /* 0x0001000064047824 */ /* 0x000fe400078e00ff */
[-C--:B------:R-:W-:Y:S01]  /*133d0*/  FMUL.FTZ R37, R20, R31.reuse ;  /* 0x0000001f14257220 */ /* 0x080fe20000410000 */
[C---:B------:R-:W-:Y:S01]  /*133e0*/  FMUL.FTZ R20, R29.reuse, R14 ;  /* 0x0000000e1d147220 */ /* 0x040fe20000410000 */
[----:B------:R-:W-:Y:S01]  /*133f0*/  FFMA.FTZ R35, R6, R31, -R35 ;  /* 0x0000001f06237223 */ /* 0x000fe20000010823 */
[-C--:B------:R-:W-:Y:S01]  /*13400*/  FMUL.FTZ R31, R29, R4.reuse ;  /* 0x000000041d1f7220 */ /* 0x080fe20000410000 */
[----:B------:R-:W-:Y:S01]  /*13410*/  LOP3.LUT R99, R99, 0xffff0000, RZ, 0xc0, !PT ;  /* 0xffff000063637812 */ /* 0x000fe200078ec0ff */
[----:B------:R-:W-:Y:S01]  /*13420*/  FFMA.FTZ R29, R13, R4, -R20 ;  /* 0x000000040d1d7223 */ /* 0x000fe20000010814 */
[----:B------:R-:W-:Y:S01]  /*13430*/  FMUL.FTZ R4, R15, R36 ;  /* 0x000000240f047220 */ /* 0x000fe20000410000 */
[----:B------:R-:W-:Y:S01]  /*13440*/  FFMA.FTZ R31, R13, R14, R31 ;  /* 0x0000000e0d1f7223 */ /* 0x000fe2000001001f */
[-C--:B------:R-:W-:Y:S01]  /*13450*/  FMUL.FTZ R14, R15, R32.reuse ;  /* 0x000000200f0e7220 */ /* 0x080fe20000410000 */
[----:B------:R-:W-:Y:S01]  /*13460*/  FMUL.FTZ R13, R28, R97 ;  /* 0x000000611c0d7220 */ /* 0x000fe20000410000 */
[----:B------:R-:W-:Y:S01]  /*13470*/  FFMA.FTZ R37, R6, R39, R37 ;  /* 0x0000002706257223 */ /* 0x000fe20000010025 */
[----:B------:R-:W-:Y:S01]  /*13480*/  FFMA.FTZ R32, R5, R32, -R4 ;  /* 0x0000002005207223 */ /* 0x000fe20000010804 */
[----:B------:R-:W-:Y:S01]  /*13490*/  FMUL.FTZ R28, R28, R99 ;  /* 0x000000631c1c7220 */ /* 0x000fe20000410000 */
[----:B------:R-:W-:-:S02]  /*134a0*/  IMAD.U32 R6, R38, 0x10000, RZ ;  /* 0x0001000026067824 */ /* 0x000fc400078e00ff */
[----:B------:R-:W-:Y:S01]  /*134b0*/  FFMA.FTZ R14, R5, R36, R14 ;  /* 0x00000024050e7223 */ /* 0x000fe2000001000e */
[----:B------:R-:W-:Y:S02]  /*134c0*/  IMAD.U32 R4, R34, 0x10000, RZ ;  /* 0x0001000022047824 */ /* 0x000fe400078e00ff */
[C---:B------:R-:W-:Y:S01]  /*134d0*/  FFMA.FTZ R20, R24.reuse, R99, -R13 ;  /* 0x0000006318147223 */ /* 0x040fe2000001080d */
[----:B------:R-:W-:Y:S01]  /*134e0*/  FFMA.FTZ R28, R24, R97, R28 ;  /* 0x00000061181c7223 */ /* 0x000fe2000001001c */
[C---:B------:R-:W-:Y:S01]  /*134f0*/  FMUL.FTZ R36, R25.reuse, R6 ;  /* 0x0000000619247220 */ /* 0x040fe20000410000 */
[-C--:B------:R-:W-:Y:S01]  /*13500*/  FMUL.FTZ R24, R25, R4.reuse ;  /* 0x0000000419187220 */ /* 0x080fe20000410000 */
[----:B------:R-:W-:Y:S02]  /*13510*/  LOP3.LUT R38, R38, 0xffff0000, RZ, 0xc0, !PT ;  /* 0xffff000026267812 */ /* 0x000fe400078ec0ff */
[----:B------:R-:W-:Y:S01]  /*13520*/  LOP3.LUT R13, R98, 0xffff0000, RZ, 0xc0, !PT ;  /* 0xffff0000620d7812 */ /* 0x000fe200078ec0ff */
[C---:B------:R-:W-:Y:S01]  /*13530*/  FFMA.FTZ R36, R7.reuse, R4, -R36 ;  /* 0x0000000407247223 */ /* 0x040fe20000010824 */
[----:B------:R-:W-:Y:S01]  /*13540*/  LOP3.LUT R34, R34, 0xffff0000, RZ, 0xc0, !PT ;  /* 0xffff000022227812 */ /* 0x000fe200078ec0ff */
[----:B------:R-:W-:Y:S01]  /*13550*/  FFMA.FTZ R24, R7, R6, R24 ;  /* 0x0000000607187223 */ /* 0x000fe20000010018 */
[----:B------:R-:W-:Y:S01]  /*13560*/  LOP3.LUT R5, R100, 0xffff0000, RZ, 0xc0, !PT ;  /* 0xffff000064057812 */ /* 0x000fe200078ec0ff */
[C---:B------:R-:W-:Y:S01]  /*13570*/  FMUL.FTZ R7, R27.reuse, R38 ;  /* 0x000000261b077220 */ /* 0x040fe20000410000 */
[----:B------:R-:W-:Y:S01]  /*13580*/  FMUL.FTZ R15, R30, R13 ;  /* 0x0000000d1e0f7220 */ /* 0x000fe20000410000 */
[----:B------:R-:W-:-:S02]  /*13590*/  FMUL.FTZ R27, R27, R34 ;  /* 0x000000221b1b7220 */ /* 0x000fc40000410000 */
[-C--:B------:R-:W-:Y:S01]  /*135a0*/  FMUL.FTZ R4, R30, R5.reuse ;  /* 0x000000051e047220 */ /* 0x080fe20000410000 */
        /* <DEDUP_REMOVED lines=9> */
[----:B------:R-:W-:Y:S02]  /*13640*/  F2FP.BF16.F32.PACK_AB R13, R28, R37 ;  /* 0x000000251c0d723e */ /* 0x000fe400000010ff */
[----:B------:R-:W-:Y:S01]  /*13650*/  F2FP.BF16.F32.PACK_AB R14, R27, R24 ;  /* 0x000000181b0e723e */ /* 0x000fe200000010ff */
[----:B------:R2:W-:Y:S01]  /*13660*/  STS.128 [R40], R4 ;  /* 0x0000000428007388 */ /* 0x0005e20000000c00 */
[----:B------:R-:W-:-:S05]  /*13670*/  F2FP.BF16.F32.PACK_AB R15, R26, R31 ;  /* 0x0000001f1a0f723e */ /* 0x000fca00000010ff */
[----:B------:R2:W-:Y:S02]  /*13680*/  STS.128 [R0+0x10400], R12 ;  /* 0x0104000c00007388 */ /* 0x0005e40000000c00 */
.L_x_1721:
[----:B------:R-:W-:Y:S05]  /*13690*/  BSYNC B1 ;  /* 0x0000000000017941 */ /* 0x000fea0003800000 */
.L_x_1720:
[----:B------:R-:W-:Y:S05]  /*136a0*/  @P1 BRA `(.L_x_1687) ;  /* 0x0000000400bc1947 */ /* 0x000fea0003800000 */
[----:B--2---:R-:W2:Y:S04]  /*136b0*/  LDL R4, [R1+0x48] ;  /* 0x0000480001047983 */ /* 0x004ea80000100800 */
[----:B------:R-:W3:Y:S01]  /*136c0*/  LDL R38, [R1+0x80] ;  /* 0x0000800001267983 */ /* 0x000ee20000100800 */
[----:B------:R-:W-:Y:S01]  /*136d0*/  IMAD.SHL.U32 R0, R3, 0x40, RZ ;  /* 0x0000004003007824 */ /* 0x000fe200078e00ff */
[----:B------:R-:W-:Y:S02]  /*136e0*/  SHF.R.S32.HI R6, RZ, 0x1f, R3 ;  /* 0x0000001fff067819 */ /* 0x000fe40000011403 */
[----:B-1----:R-:W-:Y:S02]  /*136f0*/  SHF.R.U64 R20, R72, 0x10, R73 ;  /* 0x0000001048147819 */ /* 0x002fe40000001249 */
[----:B------:R-:W-:-:S02]  /*13700*/  LOP3.LUT R5, R0, 0x1c0, RZ, 0xc0, !PT ;  /* 0x000001c000057812 */ /* 0x000fc400078ec0ff */
[----:B------:R-:W-:Y:S02]  /*13710*/  LEA.HI R6, R6, R3, RZ, 0x3 ;  /* 0x0000000306067211 */ /* 0x000fe400078f18ff */
[----:B------:R-:W-:Y:S02]  /*13720*/  PRMT R25, R85, 0x5410, R20 ;  /* 0x0000541055197816 */ /* 0x000fe40000000014 */
[----:B------:R-:W-:Y:S01]  /*13730*/  SHF.R.U32.HI R72, RZ, 0x10, R73 ;  /* 0x00000010ff487819 */ /* 0x000fe20000011649 */
[----:B------:R-:W-:Y:S01]  /*13740*/  IMAD.SHL.U32 R6, R6, 0x40, RZ ;  /* 0x0000004006067824 */ /* 0x000fe200078e00ff */
[----:B------:R-:W-:Y:S01]  /*13750*/  SHF.R.U32.HI R32, RZ, 0x10, R11 ;  /* 0x00000010ff207819 */ /* 0x000fe2000001160b */
[----:B------:R-:W-:Y:S01]  /*13760*/  IMAD.U32 R26, R25, 0x10000, RZ ;  /* 0x00010000191a7824 */ /* 0x000fe200078e00ff */
[----:B------:R-:W-:Y:S02]  /*13770*/  SHF.R.U64 R27, R74, 0x10, R75 ;  /* 0x000000104a1b7819 */ /* 0x000fe4000000124b */
[----:B------:R-:W-:-:S02]  /*13780*/  LOP3.LUT R6, R6, 0xfffffe00, RZ, 0xc0, !PT ;  /* 0xfffffe0006067812 */ /* 0x000fc400078ec0ff */
[----:B------:R-:W-:Y:S02]  /*13790*/  PRMT R85, R85, 0x5432, R72 ;  /* 0x0000543255557816 */ /* 0x000fe40000000048 */
[----:B------:R-:W-:Y:S02]  /*137a0*/  SHF.R.U32.HI R75, RZ, 0x10, R75 ;  /* 0x00000010ff4b7819 */ /* 0x000fe4000001164b */
[----:B------:R-:W-:Y:S02]  /*137b0*/  PRMT R32, R21, 0x5410, R32 ;  /* 0x0000541015207816 */ /* 0x000fe40000000020 */
[C---:B------:R-:W-:Y:S02]  /*137c0*/  PRMT R27, R86.reuse, 0x5410, R27 ;  /* 0x00005410561b7816 */ /* 0x040fe4000000001b */
[----:B------:R-:W-:Y:S02]  /*137d0*/  PRMT R86, R86, 0x5432, R75 ;  /* 0x0000543256567816 */ /* 0x000fe4000000004b */
[----:B------:R-:W-:-:S02]  /*137e0*/  LOP3.LUT R25, R25, 0xffff0000, RZ, 0xc0, !PT ;  /* 0xffff000019197812 */ /* 0x000fc400078ec0ff */
[----:B--2---:R-:W-:-:S04]  /*137f0*/  LEA.HI R33, R33, R4, RZ, 0x1d ;  /* 0x0000000421217211 */ /* 0x004fc800078fe8ff */
[----:B------:R-:W-:Y:S01]  /*13800*/  SHF.R.S32.HI R4, RZ, 0x1f, R33 ;  /* 0x0000001fff047819 */ /* 0x000fe20000011421 */
[----:B------:R-:W-:-:S03]  /*13810*/  IMAD.SHL.U32 R0, R33, 0x8, RZ ;  /* 0x0000000821007824 */ /* 0x000fc600078e00ff */
[----:B------:R-:W-:Y:S01]  /*13820*/  LEA.HI R4, R4, R33, RZ, 0x3 ;  /* 0x0000002104047211 */ /* 0x000fe200078f18ff */
[----:B------:R-:W-:Y:S01]  /*13830*/  IMAD.U32 R33, R32, 0x10000, RZ ;  /* 0x0001000020217824 */ /* 0x000fe200078e00ff */
[----:B------:R-:W-:Y:S02]  /*13840*/  LOP3.LUT R0, R5, 0x38, R0, 0xf8, !PT ;  /* 0x0000003805007812 */ /* 0x000fe400078ef800 */
[----:B------:R-:W-:Y:S01]  /*13850*/  SHF.R.U32.HI R5, RZ, 0x3, R5 ;  /* 0x00000003ff057819 */ /* 0x000fe20000011605 */
[----:B------:R-:W-:Y:S01]  /*13860*/  IMAD.SHL.U32 R4, R4, 0x400, RZ ;  /* 0x0000040004047824 */ /* 0x000fe200078e00ff */
[----:B------:R-:W-:Y:S02]  /*13870*/  LOP3.LUT R32, R32, 0xffff0000, RZ, 0xc0, !PT ;  /* 0xffff000020207812 */ /* 0x000fe400078ec0ff */
[----:B------:R-:W-:Y:S02]  /*13880*/  LOP3.LUT R0, R0, R5, RZ, 0x3c, !PT ;  /* 0x0000000500007212 */ /* 0x000fe400078e3cff */
[----:B------:R-:W-:-:S04]  /*13890*/  LOP3.LUT R3, R4, 0x7fffe000, RZ, 0xc0, !PT ;  /* 0x7fffe00004037812 */ /* 0x000fc800078ec0ff */
[----:B------:R-:W-:Y:S02]  /*138a0*/  IADD3 R3, R0, R3, R6 ;  /* 0x0000000300037210 */ /* 0x000fe40007ffe006 */
[----:B---3--:R-:W1:Y:S03]  /*138b0*/  LDS.128 R4, [R38] ;  /* 0x0000000026047984 */ /* 0x008e660000000c00 */
[----:B------:R-:W-:Y:S01]  /*138c0*/  IMAD R0, R3, 0x2, R16 ;  /* 0x0000000203007824 */ /* 0x000fe200078e0210 */
[--C-:B------:R-:W-:Y:S02]  /*138d0*/  SHF.R.U64 R3, R8, 0x10, R9.reuse ;  /* 0x0000001008037819 */ /* 0x100fe40000001209 */
[----:B------:R-:W-:Y:S02]  /*138e0*/  SHF.R.U32.HI R9, RZ, 0x10, R9 ;  /* 0x00000010ff097819 */ /* 0x000fe40000011609 */
[----:B------:R-:W2:Y:S01]  /*138f0*/  LDS.128 R12, [R0+0x10400] ;  /* 0x01040000000c7984 */ /* 0x000ea20000000c00 */
[----:B------:R-:W-:-:S02]  /*13900*/  PRMT R28, R84, 0x5432, R3 ;  /* 0x00005432541c7816 */ /* 0x000fc40000000003 */
[----:B------:R-:W-:Y:S02]  /*13910*/  PRMT R84, R84, 0x5410, R9 ;  /* 0x0000541054547816 */ /* 0x000fe40000000009 */
[----:B------:R-:W-:Y:S01]  /*13920*/  SHF.R.U64 R8, R10, 0x10, R11 ;  /* 0x000000100a087819 */ /* 0x000fe2000000120b */
[----:B------:R-:W-:Y:S02]  /*13930*/  IMAD.U32 R30, R28, 0x10000, RZ ;  /* 0x000100001c1e7824 */ /* 0x000fe400078e00ff */
[C---:B------:R-:W-:Y:S01]  /*13940*/  IMAD.U32 R29, R84.reuse, 0x10000, RZ ;  /* 0x00010000541d7824 */ /* 0x040fe200078e00ff */
[----:B------:R-:W-:Y:S02]  /*13950*/  PRMT R31, R21, 0x5432, R8 ;  /* 0x00005432151f7816 */ /* 0x000fe40000000008 */
[----:B------:R-:W-:Y:S01]  /*13960*/  LOP3.LUT R84, R84, 0xffff0000, RZ, 0xc0, !PT ;  /* 0xffff000054547812 */ /* 0x000fe200078ec0ff */
        /* <DEDUP_REMOVED lines=15> */
[C---:B------:R-:W-:Y:S01]  /*13a60*/  FMUL.FTZ R35, R20.reuse, R29 ;  /* 0x0000001d14237220 */ /* 0x040fe20000410000 */
[----:B------:R-:W-:Y:S02]  /*13a70*/  IMAD.U32 R24, R15, 0x10000, RZ ;  /* 0x000100000f187824 */ /* 0x000fe400078e00ff */
[C---:B------:R-:W-:Y:S01]  /*13a80*/  FFMA.FTZ R34, R3.reuse, R26, -R34 ;  /* 0x0000001a03227223 */ /* 0x040fe20000010822 */
[----:B------:R-:W-:Y:S01]  /*13a90*/  FFMA.FTZ R36, R3, R30, R36 ;  /* 0x0000001e03247223 */ /* 0x000fe20000010024 */
[-C--:B------:R-:W-:Y:S01]  /*13aa0*/  FMUL.FTZ R37, R20, R11.reuse ;  /* 0x0000000b14257220 */ /* 0x080fe20000410000 */
[----:B------:R-:W-:Y:S01]  /*13ab0*/  FFMA.FTZ R35, R8, R11, -R35 ;  /* 0x0000000b08237223 */ /* 0x000fe20000010823 */
[----:B------:R-:W-:Y:S02]  /*13ac0*/  IMAD.U32 R3, R86, 0x10000, RZ ;  /* 0x0001000056037824 */ /* 0x000fe400078e00ff */
[----:B------:R-:W-:Y:S01]  /*13ad0*/  FMUL.FTZ R39, R24, R33 ;  /* 0x0000002118277220 */ /* 0x000fe20000410000 */
[----:B------:R-:W-:Y:S01]  /*13ae0*/  LOP3.LUT R11, R28, 0xffff0000, RZ, 0xc0, !PT ;  /* 0xffff00001c0b7812 */ /* 0x000fe200078ec0ff */
[----:B------:R-:W-:Y:S01]  /*13af0*/  FFMA.FTZ R37, R8, R29, R37 ;  /* 0x0000001d08257223 */ /* 0x000fe20000010025 */
[-C--:B------:R-:W-:Y:S01]  /*13b00*/  FMUL.FTZ R24, R24, R3.reuse ;  /* 0x0000000318187220 */ /* 0x080fe20000410000 */
[----:B------:R-:W-:Y:S01]  /*13b10*/  FFMA.FTZ R39, R10, R3, -R39 ;  /* 0x000000030a277223 */ /* 0x000fe20000010827 */
[----:B------:R-:W-:Y:S01]  /*13b20*/  LOP3.LUT R8, R85, 0xffff0000, RZ, 0xc0, !PT ;  /* 0xffff000055087812 */ /* 0x000fe200078ec0ff */
[C---:B------:R-:W-:Y:S01]  /*13b30*/  FMUL.FTZ R3, R12.reuse, R11 ;  /* 0x0000000b0c037220 */ /* 0x040fe20000410000 */
[----:B------:R-:W-:Y:S01]  /*13b40*/  FMUL.FTZ R29, R12, R25 ;  /* 0x000000190c1d7220 */ /* 0x000fe20000410000 */
[----:B------:R-:W-:-:S02]  /*13b50*/  IMAD.U32 R21, R14, 0x10000, RZ ;  /* 0x000100000e157824 */ /* 0x000fc400078e00ff */
[----:B------:R-:W-:Y:S01]  /*13b60*/  FFMA.FTZ R24, R10, R33, R24 ;  /* 0x000000210a187223 */ /* 0x000fe20000010018 */
[----:B------:R-:W-:Y:S02]  /*13b70*/  IMAD.U32 R12, R31, 0x10000, RZ ;  /* 0x000100001f0c7824 */ /* 0x000fe400078e00ff */
[----:B------:R-:W-:Y:S01]  /*13b80*/  FMUL.FTZ R20, R13, R84 ;  /* 0x000000540d147220 */ /* 0x000fe20000410000 */
[C---:B------:R-:W-:Y:S01]  /*13b90*/  FFMA.FTZ R3, R4.reuse, R25, -R3 ;  /* 0x0000001904037223 */ /* 0x040fe20000010803 */
[----:B------:R-:W-:Y:S02]  /*13ba0*/  IMAD.U32 R10, R27, 0x10000, RZ ;  /* 0x000100001b0a7824 */ /* 0x000fe400078e00ff */
[----:B------:R-:W-:Y:S01]  /*13bb0*/  FFMA.FTZ R29, R4, R11, R29 ;  /* 0x0000000b041d7223 */ /* 0x000fe2000001001d */
[----:B------:R-:W-:Y:S01]  /*13bc0*/  LOP3.LUT R14, R14, 0xffff0000, RZ, 0xc0, !PT ;  /* 0xffff00000e0e7812 */ /* 0x000fe200078ec0ff */
[----:B------:R-:W-:Y:S01]  /*13bd0*/  FMUL.FTZ R13, R13, R8 ;  /* 0x000000080d0d7220 */ /* 0x000fe20000410000 */
[----:B------:R-:W-:Y:S01]  /*13be0*/  LOP3.LUT R15, R15, 0xffff0000, RZ, 0xc0, !PT ;  /* 0xffff00000f0f7812 */ /* 0x000fe200078ec0ff */
[----:B------:R-:W-:Y:S01]  /*13bf0*/  FMUL.FTZ R4, R21, R12 ;  /* 0x0000000c15047220 */ /* 0x000fe20000410000 */
[----:B------:R-:W-:Y:S01]  /*13c00*/  LOP3.LUT R31, R31, 0xffff0000, RZ, 0xc0, !PT ;  /* 0xffff00001f1f7812 */ /* 0x000fe200078ec0ff */
[----:B------:R-:W-:Y:S01]  /*13c10*/  FFMA.FTZ R20, R5, R8, -R20 ;  /* 0x0000000805147223 */ /* 0x000fe20000010814 */
[----:B------:R-:W-:Y:S01]  /*13c20*/  LOP3.LUT R27, R27, 0xffff0000, RZ, 0xc0, !PT ;  /* 0xffff00001b1b7812 */ /* 0x000fe200078ec0ff */
[----:B------:R-:W-:Y:S01]  /*13c30*/  FMUL.FTZ R8, R21, R10 ;  /* 0x0000000a15087220 */ /* 0x000fe20000410000 */
[----:B------:R-:W-:Y:S01]  /*13c40*/  LOP3.LUT R86, R86, 0xffff0000, RZ, 0xc0, !PT ;  /* 0xffff000056567812 */ /* 0x000fe200078ec0ff */
[----:B------:R-:W-:Y:S01]  /*13c50*/  FFMA.FTZ R84, R5, R84, R13 ;  /* 0x0000005405547223 */ /* 0x000fe2000001000d */
[----:B------:R-:W-:Y:S01]  /*13c60*/  FFMA.FTZ R10, R9, R10, -R4 ;  /* 0x0000000a090a7223 */ /* 0x000fe20000010804 */
[C---:B------:R-:W-:Y:S01]  /*13c70*/  FMUL.FTZ R5, R14.reuse, R31 ;  /* 0x0000001f0e057220 */ /* 0x040fe20000410000 */
[C---:B------:R-:W-:Y:S01]  /*13c80*/  FMUL.FTZ R4, R15.reuse, R32 ;  /* 0x000000200f047220 */ /* 0x040fe20000410000 */
[-C--:B------:R-:W-:Y:S01]  /*13c90*/  FMUL.FTZ R14, R14, R27.reuse ;  /* 0x0000001b0e0e7220 */ /* 0x080fe20000410000 */
[-C--:B------:R-:W-:Y:S01]  /*13ca0*/  FMUL.FTZ R15, R15, R86.reuse ;  /* 0x000000560f0f7220 */ /* 0x080fe20000410000 */
[C---:B------:R-:W-:Y:S01]  /*13cb0*/  FFMA.FTZ R27, R6.reuse, R27, -R5 ;  /* 0x0000001b061b7223 */ /* 0x040fe20000010805 */
        /* <DEDUP_REMOVED lines=14> */
.L_x_1687:
[----:B------:R-:W-:Y:S05]  /*13da0*/  BSYNC B0 ;  /* 0x0000000000007941 */ /* 0x000fea0003800000 */
.L_x_1647:
[----:B------:R-:W-:Y:S01]  /*13db0*/  @!PT LDS RZ, [RZ] ;  /* 0x00000000fffff984 */ /* 0x000fe20000000800 */
[----:B------:R-:W-:Y:S01]  /*13dc0*/  @!PT LDS RZ, [RZ] ;  /* 0x00000000fffff984 */ /* 0x000fe20000000800 */
[----:B------:R-:W-:Y:S01]  /*13dd0*/  @!PT LDS RZ, [RZ] ;  /* 0x00000000fffff984 */ /* 0x000fe20000000800 */
[----:B------:R-:W-:Y:S01]  /*13de0*/  @!PT LDS RZ, [RZ] ;  /* 0x00000000fffff984 */ /* 0x000fe20000000800 */
[----:B------:R1:W-:Y:S06]  /*13df0*/  MEMBAR.ALL.CTA ;  /* 0x0000000000007992 */ /* 0x0003ec0000008000 */
[----:B-1----:R-:W1:Y:S01]  /*13e00*/  FENCE.VIEW.ASYNC.S ;  /* 0x00000000000073c6 */ /* 0x002e620000000000 */
[----:B------:R-:W-:Y:S05]  /*13e10*/  WARPSYNC.ALL ;  /* 0x0000000000007948 */ /* 0x000fea0003800000 */
[----:B-1----:R-:W-:Y:S06]  /*13e20*/  BAR.SYNC.DEFER_BLOCKING 0xd, 0x100 ;  /* 0x0344000000007b1d */ /* 0x002fec0000010000 */
.L_x_1644:
[----:B--23--:R-:W2:Y:S02]  /*13e30*/  LDL R0, [R1+0x20] ;  /* 0x0000200001007983 */ /* 0x00cea40000100800 */
[----:B--2---:R-:W-:-:S13]  /*13e40*/  R2UR UR4, R0 ;  /* 0x00000000000472ca */ /* 0x004fda00000e0000 */
[----:B------:R-:W-:-:S05]  /*13e50*/  IMAD.U32 R0, RZ, RZ, UR4 ;  /* 0x00000004ff007e24 */ /* 0x000fca000f8e00ff */
[----:B------:R-:W-:-:S13]  /*13e60*/  ISETP.NE.AND P0, PT, R0, 0x3, PT ;  /* 0x000000030000780c */ /* 0x000fda0003f05270 */
[----:B------:R-:W-:Y:S05]  /*13e70*/  @!P0 BRA `(.L_x_1722) ;  /* 0x0000000000048947 */ /* 0x000fea0003800000 */
[----:B------:R-:W-:Y:S01]  /*13e80*/  BPT.TRAP 0x1 ;  /* 0x000000040000795c */ /* 0x000fe20000300000 */
.L_x_1722:
[----:B------:R-:W-:Y:S01]  /*13e90*/  IMAD R59, R22, 0x8, R16 ;  /* 0x00000008163b7824 */ /* 0x000fe200078e0210 */
[----:B------:R-:W-:-:S04]  /*13ea0*/  SHF.L.U32 R0, R205, 0x1f, RZ ;  /* 0x0000001fcd007819 */ /* 0x000fc800000006ff */
[----:B------:R2:W3:Y:S01]  /*13eb0*/  SYNCS.PHASECHK.TRANS64.TRYWAIT P2, [R59+URZ+0x30830], R0 ;  /* 0x030830003b0075a7 */ /* 0x0004e2000804017f */
[----:B------:R-:W-:Y:S05]  /*13ec0*/  @!P0 BRA `(.L_x_1723) ;  /* 0x0000000000048947 */ /* 0x000fea0003800000 */
[----:B------:R-:W-:Y:S01]  /*13ed0*/  BPT.TRAP 0x1 ;  /* 0x000000040000795c */ /* 0x000fe20000300000 */
.L_x_1723:
[----:B01----:R-:W0:Y:S02]  /*13ee0*/  S2R R3, SR_TID.X ;  /* 0x0000000000037919 */ /* 0x003e240000002100 */
[----:B0-----:R-:W-:-:S04]  /*13ef0*/  LOP3.LUT R3, R3, 0x7f, RZ, 0xc0, !PT ;  /* 0x0000007f03037812 */ /* 0x001fc800078ec0ff */
[----:B------:R-:W-:Y:S01]  /*13f00*/  ISETP.NE.AND P1, PT, R3, RZ, PT ;  /* 0x000000ff0300720c */ /* 0x000fe20003f25270 */
[----:B---3--:R-:W-:-:S12]  /*13f10*/  @P2 BRA `(.L_x_1724) ;  /* 0x0000000000082947 */ /* 0x008fd80003800000 */
[----:B------:R-:W0:Y:S02]  /*13f20*/  SYNCS.PHASECHK.TRANS64.TRYWAIT P2, [R59+URZ+0x30830], R0 ;  /* 0x030830003b0075a7 */ /* 0x000e24000804017f */
[----:B0-----:R-:W-:Y:S05]  /*13f30*/  @!P2 BRA `(.L_x_1725) ;  /* 0x000001b40070a947 */ /* 0x001fea0003800000 */
.L_x_1724:
[----:B------:R-:W-:Y:S05]  /*13f40*/  WARPSYNC.ALL ;  /* 0x0000000000007948 */ /* 0x000fea0003800000 */
[----:B0-2---:R-:W-:Y:S01]  /*13f50*/  VIADD R0, R16, 0x20400 ;  /* 0x0002040010007836 */ /* 0x005fe20000000000 */
[----:B------:R-:W-:-:S04]  /*13f60*/  LOP3.LUT R6, R2, 0x10000, RZ, 0xfc, !PT ;  /* 0x0001000002067812 */ /* 0x000fc800078efcff */
[----:B------:R-:W-:-:S04]  /*13f70*/  SHF.R.U32.HI R0, RZ, 0x4, R0 ;  /* 0x00000004ff007819 */ /* 0x000fc80000011600 */
[----:B------:R-:W-:-:S04]  /*13f80*/  LOP3.LUT R0, R0, 0x3fff, RZ, 0xc0, !PT ;  /* 0x00003fff00007812 */ /* 0x000fc800078ec0ff */
[----:B------:R-:W-:Y:S01]  /*13f90*/  LOP3.LUT R4, R0, 0x10000, RZ, 0xfc, !PT ;  /* 0x0001000000047812 */ /* 0x000fe200078efcff */
[----:B------:R-:W-:Y:S02]  /*13fa0*/  IMAD.MOV.U32 R7, RZ, RZ, 0x40000040 ;  /* 0x40000040ff077424 */ /* 0x000fe400078e00ff */
[----:B------:R-:W-:Y:S01]  /*13fb0*/  IMAD.MOV.U32 R3, RZ, RZ, 0x40000040 ;  /* 0x40000040ff037424 */ /* 0x000fe200078e00ff */
[----:B------:R-:W-:Y:S01]  /*13fc0*/  R2UR UR4, R6 ;  /* 0x00000000060472ca */ /* 0x000fe200000e0000 */
[----:B------:R-:W-:Y:S01]  /*13fd0*/  IMAD R2, R22, 0x800, R4 ;  /* 0x0000080016027824 */ /* 0x000fe200078e0204 */
[----:B------:R-:W-:Y:S01]  /*13fe0*/  R2UR UR5, R7 ;  /* 0x00000000070572ca */ /* 0x000fe200000e0000 */
[----:B-----5:R-:W-:Y:S01]  /*13ff0*/  WARPGROUP.ARRIVE ;  /* 0x00000000000079c5 */ /* 0x020fe20000000000 */
[----:B------:R-:W-:Y:S01]  /*14000*/  R2UR UR7, R3 ;  /* 0x00000000030772ca */ /* 0x000fe200000e0000 */
[----:B------:R0:W-:Y:S01]  /*14010*/  STL [R1], R4 ;  /* 0x0000000401007387 */ /* 0x0001e20000100800 */
[----:B------:R-:W-:Y:S01]  /*14020*/  R2UR UR6, R2 ;  /* 0x00000000020672ca */ /* 0x000fe200000e0000 */
[----:B------:R-:W-:Y:S01]  /*14030*/  VIADD R224, R6, 0x2 ;  /* 0x0000000206e07836 */ /* 0x000fe20000000000 */
[----:B------:R-:W1:Y:S01]  /*14040*/  LDC R0, c[0x0][0x448] ;  /* 0x00011200ff007b82 */ /* 0x000e620000000800 */
[----:B------:R-:W-:Y:S01]  /*14050*/  IMAD.MOV.U32 R225, RZ, RZ, 0x40000040 ;  /* 0x40000040ffe17424 */ /* 0x000fe200078e00ff */
[----:B------:R-:W2:Y:S01]  /*14060*/  LDL R56, [R1+0x34] ;  /* 0x0000340001387983 */ /* 0x000ea20000100800 */
[----:B------:R-:W-:-:S02]  /*14070*/  IMAD.MOV.U32 R5, RZ, RZ, 0x40000040 ;  /* 0x40000040ff057424 */ /* 0x000fc400078e00ff */
[----:B------:R-:W-:Y:S01]  /*14080*/  VIADD R222, R6, 0x4 ;  /* 0x0000000406de7836 */ /* 0x000fe20000000000 */
[----:B------:R-:W2:Y:S01]  /*14090*/  LDL R80, [R1+0x14] ;  /* 0x0000140001507983 */ /* 0x000ea20000100800 */
[----:B0-----:R-:W-:Y:S02]  /*140a0*/  VIADD R4, R2, 0x2 ;  /* 0x0000000202047836 */ /* 0x001fe40000000000 */
[----:B------:R-:W-:Y:S02]  /*140b0*/  IMAD.MOV.U32 R223, RZ, RZ, 0x40000040 ;  /* 0x40000040ffdf7424 */ /* 0x000fe400078e00ff */
[----:B------:R-:W-:Y:S01]  /*140c0*/  HGMMA.64x64x16.F32.BF16 R24, gdesc[UR4], RZ, !UPT, gsb0 ;  /* 0x00e00000041879f0 */ /* 0x000fe2000c0018ff */
[----:B------:R-:W-:Y:S01]  /*140d0*/  R2UR UR4, R224 ;  /* 0x00000000e00472ca */ /* 0x000fe200000e0000 */
[----:B------:R-:W-:Y:S01]  /*140e0*/  VIADD R218, R6, 0x6 ;  /* 0x0000000606da7836 */ /* 0x000fe20000000000 */
[----:B------:R-:W-:Y:S01]  /*140f0*/  R2UR UR5, R225 ;  /* 0x00000000e10572ca */ /* 0x000fe200000e0000 */
[----:B------:R-:W-:Y:S01]  /*14100*/  IMAD.MOV.U32 R219, RZ, RZ, 0x40000040 ;  /* 0x40000040ffdb7424 */ /* 0x000fe200078e00ff */
[----:B------:R-:W-:Y:S01]  /*14110*/  R2UR UR6, R4 ;  /* 0x00000000040672ca */ /* 0x000fe200000e0000 */
[----:B------:R-:W-:Y:S01]  /*14120*/  VIADD R4, R2, 0x4 ;  /* 0x0000000402047836 */ /* 0x000fe20000000000 */
[----:B------:R-:W-:Y:S01]  /*14130*/  R2UR UR7, R5 ;  /* 0x00000000050772ca */ /* 0x000fe200000e0000 */
[----:B------:R-:W-:-:S02]  /*14140*/  IMAD.MOV.U32 R5, RZ, RZ, 0x40000040 ;  /* 0x40000040ff057424 */ /* 0x000fc400078e00ff */
[----:B------:R-:W-:Y:S02]  /*14150*/  VIADD R216, R6, 0x400 ;  /* 0x0000040006d87836 */ /* 0x000fe40000000000 */
[----:B------:R-:W-:Y:S01]  /*14160*/  IMAD.MOV.U32 R217, RZ, RZ, 0x40000040 ;  /* 0x40000040ffd97424 */ /* 0x000fe200078e00ff */
[----:B-1----:R-:W-:Y:S01]  /*14170*/  ISETP.NE.AND P2, PT, R0, 0x1, PT ;  /* 0x000000010000780c */ /* 0x002fe20003f45270 */
[C---:B------:R-:W-:Y:S02]  /*14180*/  VIADD R214, R6.reuse, 0x402 ;  /* 0x0000040206d67836 */ /* 0x040fe40000000000 */
[----:B------:R-:W-:Y:S02]  /*14190*/  IMAD.MOV.U32 R215, RZ, RZ, 0x40000040 ;  /* 0x40000040ffd77424 */ /* 0x000fe400078e00ff */
[----:B------:R-:W-:Y:S02]  /*141a0*/  VIADD R212, R6, 0x404 ;  /* 0x0000040406d47836 */ /* 0x000fe40000000000 */
[----:B------:R-:W-:-:S02]  /*141b0*/  IMAD.MOV.U32 R213, RZ, RZ, 0x40000040 ;  /* 0x40000040ffd57424 */ /* 0x000fc400078e00ff */
[C---:B------:R-:W-:Y:S02]  /*141c0*/  VIADD R210, R6.reuse, 0x406 ;  /* 0x0000040606d27836 */ /* 0x040fe40000000000 */
[----:B------:R-:W-:Y:S02]  /*141d0*/  IMAD.MOV.U32 R211, RZ, RZ, 0x40000040 ;  /* 0x40000040ffd37424 */ /* 0x000fe400078e00ff */
        /* <DEDUP_REMOVED lines=12> */
[C---:B----4-:R-:W-:Y:S02]  /*142a0*/  VIADD R10, R6.reuse, 0xc04 ;  /* 0x00000c04060a7836 */ /* 0x050fe40000000000 */
[----:B------:R-:W-:Y:S02]  /*142b0*/  IMAD.MOV.U32 R11, RZ, RZ, 0x40000040 ;  /* 0x40000040ff0b7424 */ /* 0x000fe400078e00ff */
[----:B------:R-:W-:Y:S02]  /*142c0*/  VIADD R8, R6, 0xc06 ;  /* 0x00000c0606087836 */ /* 0x000fe40000000000 */
[----:B------:R-:W-:-:S02]  /*142d0*/  IMAD.MOV.U32 R3, RZ, RZ, 0x40000040 ;  /* 0x40000040ff037424 */ /* 0x000fc400078e00ff */
[----:B------:R-:W-:Y:S01]  /*142e0*/  IMAD.MOV.U32 R9, RZ, RZ, 0x40000040 ;  /* 0x40000040ff097424 */ /* 0x000fe200078e00ff */
[----:B------:R-:W-:Y:S02]  /*142f0*/  WARPGROUP.DEPBAR.LE gsb0, 0x0 ;  /* 0x00008000000079c5 */ /* 0x000fe40000010000 */
[----:B------:R-:W-:-:S06]  /*14300*/  WARPGROUP.ARRIVE ;  /* 0x00000000000079c5 */ /* 0x000fcc0000000000 */
[----:B------:R-:W-:Y:S01]  /*14310*/  HGMMA.64x64x16.F32.BF16 R24, gdesc[UR4], R24, gsb0 ;  /* 0x00e00000041879f0 */ /* 0x000fe20008001818 */
[----:B------:R-:W-:Y:S02]  /*14320*/  R2UR UR4, R222 ;  /* 0x00000000de0472ca */ /* 0x000fe400000e0000 */
[----:B------:R-:W-:Y:S02]  /*14330*/  R2UR UR5, R223 ;  /* 0x00000000df0572ca */ /* 0x000fe400000e0000 */
[----:B------:R-:W-:Y:S01]  /*14340*/  R2UR UR6, R4 ;  /* 0x00000000040672ca */ /* 0x000fe200000e0000 */
[----:B------:R-:W-:Y:S01]  /*14350*/  VIADD R4, R2, 0x6 ;  /* 0x0000000602047836 */ /* 0x000fe20000000000 */
[----:B------:R-:W-:Y:S01]  /*14360*/  R2UR UR7, R5 ;  /* 0x00000000050772ca */ /* 0x000fe200000e0000 */
[----:B------:R-:W-:Y:S01]  /*14370*/  IMAD.MOV.U32 R5, RZ, RZ, 0x40000040 ;  /* 0x40000040ff057424 */ /* 0x000fe200078e00ff */
[----:B------:R-:W-:Y:S02]  /*14380*/  WARPGROUP.DEPBAR.LE gsb0, 0x0 ;  /* 0x00008000000079c5 */ /* 0x000fe40000010000 */
[----:B------:R-:W-:-:S09]  /*14390*/  WARPGROUP.ARRIVE ;  /* 0x00000000000079c5 */ /* 0x000fd20000000000 */
        /* <DEDUP_REMOVED lines=94> */
[C---:B------:R-:W-:Y:S01]  /*14980*/  VIADD R4, R2.reuse, 0x604 ;  /* 0x0000060402047836 */ /* 0x040fe20000000000 */
[----:B------:R-:W-:Y:S01]  /*14990*/  R2UR UR7, R5 ;  /* 0x00000000050772ca */ /* 0x000fe200000e0000 */
[----:B------:R-:W-:Y:S02]  /*149a0*/  IMAD.MOV.U32 R5, RZ, RZ, 0x40000040 ;  /* 0x40000040ff057424 */ /* 0x000fe400078e00ff */
[----:B------:R-:W-:Y:S01]  /*149b0*/  VIADD R2, R2, 0x606 ;  /* 0x0000060602027836 */ /* 0x000fe20000000000 */
[----:B------:R-:W-:-:S02]  /*149c0*/  WARPGROUP.DEPBAR.LE gsb0, 0x0 ;  /* 0x00008000000079c5 */ /* 0x000fc40000010000 */
[----:B------:R-:W-:-:S07]  /*149d0*/  WARPGROUP.ARRIVE ;  /* 0x00000000000079c5 */ /* 0x000fce0000000000 */
[----:B------:R-:W-:Y:S01]  /*149e0*/  HGMMA.64x64x16.F32.BF16 R24, gdesc[UR4], R24, gsb0 ;  /* 0x00e00000041879f0 */ /* 0x000fe20008001818 */
[----:B------:R-:W-:Y:S02]  /*149f0*/  R2UR UR4, R10 ;  /* 0x000000000a0472ca */ /* 0x000fe400000e0000 */
[----:B------:R-:W-:Y:S02]  /*14a00*/  R2UR UR5, R11 ;  /* 0x000000000b0572ca */ /* 0x000fe400000e0000 */
[----:B------:R-:W-:Y:S01]  /*14a10*/  R2UR UR6, R4 ;  /* 0x00000000040672ca */ /* 0x000fe200000e0000 */
[----:B--2---:R-:W-:Y:S01]  /*14a20*/  IMAD.IADD R4, R56, 0x1, R80 ;  /* 0x0000000138047824 */ /* 0x004fe200078e0250 */
[----:B------:R-:W-:Y:S01]  /*14a30*/  R2UR UR7, R5 ;  /* 0x00000000050772ca */ /* 0x000fe200000e0000 */
[----:B------:R-:W0:Y:S08]  /*14a40*/  LDC.64 R56, c[0x0][0x9e0] ;  /* 0x00027800ff387b82 */ /* 0x000e300000000a00 */
[----:B------:R-:W1:Y:S01]  /*14a50*/  @P2 LDC R5, c[0x0][0x450] ;  /* 0x00011400ff052b82 */ /* 0x000e620000000800 */
[----:B0-----:R-:W-:Y:S01]  /*14a60*/  ISETP.GE.AND P3, PT, R57, 0x1, PT ;  /* 0x000000013900780c */ /* 0x001fe20003f66270 */
[----:B------:R-:W-:-:S02]  /*14a70*/  WARPGROUP.DEPBAR.LE gsb0, 0x0 ;  /* 0x00008000000079c5 */ /* 0x000fc40000010000 */
[----:B------:R-:W-:-:S06]  /*14a80*/  WARPGROUP.ARRIVE ;  /* 0x00000000000079c5 */ /* 0x000fcc0000000000 */
[----:B------:R-:W-:Y:S01]  /*14a90*/  HGMMA.64x64x16.F32.BF16 R24, gdesc[UR4], R24, gsb0 ;  /* 0x00e00000041879f0 */ /* 0x000fe20008001818 */
[----:B------:R-:W-:Y:S02]  /*14aa0*/  R2UR UR6, R2 ;  /* 0x00000000020672ca */ /* 0x000fe400000e0000 */
[----:B------:R-:W-:Y:S02]  /*14ab0*/  R2UR UR7, R3 ;  /* 0x00000000030772ca */ /* 0x000fe400000e0000 */
[----:B------:R-:W-:Y:S01]  /*14ac0*/  R2UR UR4, R8 ;  /* 0x00000000080472ca */ /* 0x000fe200000e0000 */
[----:B------:R-:W0:Y:S01]  /*14ad0*/  @P2 LDC R3, c[0x0][0x44c] ;  /* 0x00011300ff032b82 */ /* 0x000e220000000800 */
[----:B------:R-:W-:Y:S01]  /*14ae0*/  R2UR UR5, R9 ;  /* 0x00000000090572ca */ /* 0x000fe200000e0000 */
[----:B0-----:R-:W-:-:S04]  /*14af0*/  @P2 IMAD.HI.U32 R0, R4, R3, RZ ;  /* 0x0000000304002227 */ /* 0x001fc800078e00ff */
[----:B------:R-:W-:Y:S01]  /*14b00*/  IMAD.MOV.U32 R3, RZ, RZ, -0x40 ;  /* 0xffffffc0ff037424 */ /* 0x000fe200078e00ff */
[----:B-1----:R-:W-:Y:S01]  /*14b10*/  @P2 SHF.R.U32.HI R4, RZ, R5, R0 ;  /* 0x00000005ff042219 */ /* 0x002fe20000011600 */
[----:B------:R-:W-:Y:S02]  /*14b20*/  @!P1 VIADD R0, R59, 0x30840 ;  /* 0x000308403b009836 */ /* 0x000fe40000000000 */
[----:B------:R-:W-:Y:S02]  /*14b30*/  IMAD R58, R204, R3, 0x40 ;  /* 0x00000040cc3a7424 */ /* 0x000fe400078e0203 */
[----:B------:R-:W0:Y:S01]  /*14b40*/  SHFL.IDX PT, R66, R4, RZ, 0x1c1f ;  /* 0x001c1fff04427589 */ /* 0x000e2200000e0000 */
[----:B------:R-:W-:Y:S02]  /*14b50*/  @!P1 PRMT R0, RZ, 0x654, R0 ;  /* 0x00000654ff009816 */ /* 0x000fe40000000000 */
[----:B------:R-:W-:Y:S01]  /*14b60*/  IADD3 R60, -R229, R221, R58 ;  /* 0x000000dde53c7210 */ /* 0x000fe20007ffe13a */
[----:B------:R-:W-:-:S02]  /*14b70*/  WARPGROUP.DEPBAR.LE gsb0, 0x0 ;  /* 0x00008000000079c5 */ /* 0x000fc40000010000 */
[----:B------:R-:W-:-:S06]  /*14b80*/  WARPGROUP.ARRIVE ;  /* 0x00000000000079c5 */ /* 0x000fcc0000000000 */
[----:B------:R-:W-:Y:S01]  /*14b90*/  HGMMA.64x64x16.F32.BF16 R24, gdesc[UR4], R24, gsb0 ;  /* 0x00e00000041879f0 */ /* 0x000fe20008001818 */
[----:B------:R-:W-:Y:S02]  /*14ba0*/  ULDC UR4, c[0x0][0x9dc] ;  /* 0x0002770000047ab9 */ /* 0x000fe40000000800 */
[----:B------:R-:W-:-:S05]  /*14bb0*/  IMAD.U32 R232, RZ, RZ, UR4 ;  /* 0x00000004ffe87e24 */ /* 0x000fca000f8e00ff */
[----:B------:R-:W-:Y:S01]  /*14bc0*/  LOP3.LUT R2, RZ, R232, RZ, 0x33, !PT ;  /* 0x000000e8ff027212 */ /* 0x000fe200078e33ff */
[----:B------:R-:W-:Y:S02]  /*14bd0*/  WARPGROUP.DEPBAR.LE gsb0, 0x0 ;  /* 0x00008000000079c5 */ /* 0x000fe40000010000 */
[----:B------:R1:W-:Y:S02]  /*14be0*/  @!P1 SYNCS.ARRIVE.TRANS64.RED.A1T0 RZ, [R0+URZ], RZ ;  /* 0x000000ff00ff99a7 */ /* 0x0003e4000810043f */
[----:B-1----:R-:W-:-:S04]  /*14bf0*/  IADD3 R0, -R229, 0x1, R58 ;  /* 0x00000001e5007810 */ /* 0x002fc80007ffe13a */
[----:B------:R-:W-:Y:S02]  /*14c00*/  IADD3 R73, -R220, R0, R221 ;  /* 0x00000000dc497210 */ /* 0x000fe40007ffe1dd */
[----:B------:R-:W-:-:S03]  /*14c10*/  LEA R0, R204, 0xffffffc0, 0x6 ;  /* 0xffffffc0cc007811 */ /* 0x000fc600078e30ff */
[C---:B------:R-:W-:Y:S02]  /*14c20*/  IMAD.IADD R5, R73.reuse, 0x1, R2 ;  /* 0x0000000149057824 */ /* 0x040fe400078e0202 */
[----:B------:R-:W-:Y:S02]  /*14c30*/  IMAD.IADD R73, R73, 0x1, R56 ;  /* 0x0000000149497824 */ /* 0x000fe400078e0238 */
[----:B0-----:R-:W-:-:S03]  /*14c40*/  IMAD.IADD R64, R5, 0x1, R66 ;  /* 0x0000000105407824 */ /* 0x001fc600078e0242 */
[----:B------:R-:W-:Y:S01]  /*14c50*/  VIADDMNMX R62, R66, R73, R60, PT ;  /* 0x00000049423e7246 */ /* 0x000fe2000380013c */
[----:B------:R-:W-:Y:S06]  /*14c60*/  @!P3 BRA `(.L_x_1726) ;  /* 0x000000000050b947 */ /* 0x000fec0003800000 */
[----:B------:R-:W-:Y:S01]  /*14c70*/  IADD3 R59, -R220, R221, R66 ;  /* 0x000000dddc3b7210 */ /* 0x000fe20007ffe142 */
[----:B------:R-:W-:Y:S03]  /*14c80*/  BSSY B0, `(.L_x_1727) ;  /* 0x000000e000007945 */ /* 0x000fe60003800000 */
        /* <DEDUP_REMOVED lines=9> */
.L_x_1728:
[----:B------:R-:W-:-:S13]  /*14d20*/  ISETP.NE.AND P4, PT, R57, 0x1, PT ;  /* 0x000000013900780c */ /* 0x000fda0003f85270 */
[----:B------:R-:W0:Y:S02]  /*14d30*/  @P4 LDC.64 R2, c[0x0][0x9e8] ;  /* 0x00027a00ff024b82 */ /* 0x000e240000000a00 */
[----:B0-----:R-:W-:-:S05]  /*14d40*/  @P4 IMAD.HI.U32 R2, R59, R2, RZ ;  /* 0x000000023b024227 */ /* 0x001fca00078e00ff */
[----:B------:R-:W-:-:S07]  /*14d50*/  @P4 SHF.R.U32.HI R59, RZ, R3, R2 ;  /* 0x00000003ff3b4219 */ /* 0x000fce0000011602 */
.L_x_1729:
[----:B------:R-:W-:Y:S05]  /*14d60*/  BSYNC B0 ;  /* 0x0000000000007941 */ /* 0x000fea0003800000 */
.L_x_1727:
[----:B------:R-:W-:-:S04]  /*14d70*/  IMAD R2, R59, R57, -R0 ;  /* 0x000000393b027224 */ /* 0x000fc800078e0a00 */
[----:B------:R-:W-:-:S05]  /*14d80*/  IMAD.IADD R3, R2, 0x1, -R229 ;  /* 0x0000000102037824 */ /* 0x000fca00078e0ae5 */
[----:B------:R-:W-:Y:S02]  /*14d90*/  VIMNMX R64, R64, R3, !PT ;  /* 0x0000000340407248 */ /* 0x000fe40007fe0100 */
[----:B------:R-:W-:-:S07]  /*14da0*/  VIADDMNMX R62, R3, R57, R62, PT ;  /* 0x00000039033e7246 */ /* 0x000fce000380013e */
.L_x_1726:
[C---:B------:R-:W-:Y:S01]  /*14db0*/  ISETP.GE.AND P4, PT, R58.reuse, 0x2, PT ;  /* 0x000000023a00780c */ /* 0x040fe20003f86270 */
[----:B------:R-:W0:Y:S01]  /*14dc0*/  SHFL.IDX PT, R4, R4, 0x1, 0x1c1f ;  /* 0x003c1f0004047f89 */ /* 0x000e2200000e0000 */
[----:B------:R-:W-:Y:S02]  /*14dd0*/  ISETP.GE.AND P6, PT, R58, 0x9, PT ;  /* 0x000000093a00780c */ /* 0x000fe40003fc6270 */
[----:B------:R-:W-:Y:S02]  /*14de0*/  ISETP.GT.AND P5, PT, R64, 0x1, !P4 ;  /* 0x000000014000780c */ /* 0x000fe400067a4270 */
[----:B------:R-:W-:Y:S02]  /*14df0*/  P2R R75, PR, RZ, 0x40 ;  /* 0x00000040ff4b7803 */ /* 0x000fe40000000000 */
[----:B------:R-:W-:-:S04]  /*14e00*/  ISETP.LT.OR P5, PT, R62, 0x2, P5 ;  /* 0x000000023e00780c */ /* 0x000fc80002fa1670 */
[----:B------:R-:W-:Y:S02]  /*14e10*/  FSEL R25, R25, -INF , !P5 ;  /* 0xff80000019197808 */ /* 0x000fe40006800000 */
[----:B------:R-:W-:Y:S02]  /*14e20*/  ISETP.GT.AND P5, PT, R64, 0x8, !P6 ;  /* 0x000000084000780c */ /* 0x000fe400077a4270 */
[----:B------:R-:W-:Y:S02]  /*14e30*/  ISETP.GE.AND P6, PT, R58, 0xa, PT ;  /* 0x0000000a3a00780c */ /* 0x000fe40003fc6270 */
[----:B------:R-:W-:Y:S02]  /*14e40*/  ISETP.LT.OR P5, PT, R62, 0x9, P5 ;  /* 0x000000093e00780c */ /* 0x000fe40002fa1670 */
[----:B------:R-:W-:Y:S02]  /*14e50*/  P2R R66, PR, RZ, 0x40 ;  /* 0x00000040ff427803 */ /* 0x000fe40000000000 */
[----:B------:R-:W-:-:S02]  /*14e60*/  FSEL R59, R28, -INF , !P5 ;  /* 0xff8000001c3b7808 */ /* 0x000fc40006800000 */
[----:B------:R-:W-:Y:S01]  /*14e70*/  ISETP.GT.AND P5, PT, R64, 0x9, !P6 ;  /* 0x000000094000780c */ /* 0x000fe200077a4270 */
[----:B0-----:R-:W-:Y:S01]  /*14e80*/  IMAD.IADD R28, R5, 0x1, R4 ;  /* 0x00000001051c7824 */ /* 0x001fe200078e0204 */
[----:B------:R-:W-:Y:S02]  /*14e90*/  ISETP.GE.AND P6, PT, R58, 0x11, PT ;  /* 0x000000113a00780c */ /* 0x000fe40003fc6270 */
[----:B------:R-:W-:Y:S02]  /*14ea0*/  ISETP.LT.OR P5, PT, R62, 0xa, P5 ;  /* 0x0000000a3e00780c */ /* 0x000fe40002fa1670 */
[----:B------:R-:W-:Y:S02]  /*14eb0*/  P2R R68, PR, RZ, 0x40 ;  /* 0x00000040ff447803 */ /* 0x000fe40000000000 */
[----:B------:R-:W-:Y:S02]  /*14ec0*/  FSEL R29, R29, -INF , !P5 ;  /* 0xff8000001d1d7808 */ /* 0x000fe40006800000 */
[----:B------:R-:W-:-:S02]  /*14ed0*/  ISETP.GT.AND P5, PT, R64, 0x10, !P6 ;  /* 0x000000104000780c */ /* 0x000fc400077a4270 */
[----:B------:R-:W-:Y:S02]  /*14ee0*/  ISETP.GE.AND P6, PT, R58, 0x12, PT ;  /* 0x000000123a00780c */ /* 0x000fe40003fc6270 */
[----:B------:R-:W-:Y:S02]  /*14ef0*/  ISETP.LT.OR P5, PT, R62, 0x11, P5 ;  /* 0x000000113e00780c */ /* 0x000fe40002fa1670 */
[----:B------:R-:W-:Y:S02]  /*14f00*/  P2R R70, PR, RZ, 0x40 ;  /* 0x00000040ff467803 */ /* 0x000fe40000000000 */
[----:B------:R-:W-:Y:S02]  /*14f10*/  FSEL R61, R32, -INF , !P5 ;  /* 0xff800000203d7808 */ /* 0x000fe40006800000 */
[----:B------:R-:W-:Y:S02]  /*14f20*/  ISETP.GT.AND P5, PT, R64, 0x11, !P6 ;  /* 0x000000114000780c */ /* 0x000fe400077a4270 */
[----:B------:R-:W-:-:S02]  /*14f30*/  ISETP.GE.AND P6, PT, R58, 0x19, PT ;  /* 0x000000193a00780c */ /* 0x000fc40003fc6270 */
[----:B------:R-:W-:Y:S02]  /*14f40*/  ISETP.LT.OR P5, PT, R62, 0x12, P5 ;  /* 0x000000123e00780c */ /* 0x000fe40002fa1670 */
[----:B------:R-:W-:Y:S02]  /*14f50*/  P2R R72, PR, RZ, 0x40 ;  /* 0x00000040ff487803 */ /* 0x000fe40000000000 */
[----:B------:R-:W-:Y:S02]  /*14f60*/  FSEL R33, R33, -INF , !P5 ;  /* 0xff80000021217808 */ /* 0x000fe40006800000 */
[----:B------:R-:W-:Y:S02]  /*14f70*/  ISETP.GT.AND P5, PT, R64, 0x18, !P6 ;  /* 0x000000184000780c */ /* 0x000fe400077a4270 */
[----:B------:R-:W-:Y:S02]  /*14f80*/  ISETP.GE.AND P6, PT, R58, 0x1a, PT ;  /* 0x0000001a3a00780c */ /* 0x000fe40003fc6270 */
[----:B------:R-:W-:-:S02]  /*14f90*/  ISETP.LT.OR P5, PT, R62, 0x19, P5 ;  /* 0x000000193e00780c */ /* 0x000fc40002fa1670 */
[----:B------:R-:W-:Y:S02]  /*14fa0*/  VIADDMNMX R60, R4, R73, R60, PT ;  /* 0x00000049043c7246 */ /* 0x000fe4000380013c */
        /* <DEDUP_REMOVED lines=23> */
[----:B------:R-:W-:Y:S02]  /*15120*/  ISETP.LT.OR P5, PT, R62, 0x2a, P5 ;  /* 0x0000002a3e00780c */ /* 0x000fe40002fa1670 */
        /* <DEDUP_REMOVED lines=22> */
[----:B------:R-:W-:-:S04]  /*15290*/  ISETP.GT.AND P6, PT, R64, 0x39, !P6 ;  /* 0x000000394000780c */ /* 0x000fc800077c4270 */
[----:B------:R-:W-:-:S04]  /*152a0*/  ISETP.LT.OR P6, PT, R62, 0x3a, P6 ;  /* 0x0000003a3e00780c */ /* 0x000fc800037c1670 */
[----:B------:R-:W-:Y:S01]  /*152b0*/  FSEL R53, R53, -INF , !P6 ;  /* 0xff80000035357808 */ /* 0x000fe20007000000 */
[----:B------:R-:W-:Y:S08]  /*152c0*/  @!P3 BRA `(.L_x_1730) ;  /* 0x000000000050b947 */ /* 0x000ff00003800000 */
        /* <DEDUP_REMOVED lines=11> */
.L_x_1732:
[----:B------:R-:W-:-:S13]  /*15380*/  ISETP.NE.AND P6, PT, R57, 0x1, PT ;  /* 0x000000013900780c */ /* 0x000fda0003fc5270 */
[----:B------:R-:W0:Y:S02]  /*15390*/  @P6 LDC.64 R2, c[0x0][0x9e8] ;  /* 0x00027a00ff026b82 */ /* 0x000e240000000a00 */
[----:B0-----:R-:W-:-:S05]  /*153a0*/  @P6 IMAD.HI.U32 R2, R5, R2, RZ ;  /* 0x0000000205026227 */ /* 0x001fca00078e00ff */
[----:B------:R-:W-:-:S07]  /*153b0*/  @P6 SHF.R.U32.HI R5, RZ, R3, R2 ;  /* 0x00000003ff056219 */ /* 0x000fce0000011602 */
.L_x_1733:
[----:B------:R-:W-:Y:S05]  /*153c0*/  BSYNC B0 ;  /* 0x0000000000007941 */ /* 0x000fea0003800000 */
.L_x_1731:
[----:B------:R-:W-:-:S04]  /*153d0*/  IMAD R0, R5, R57, -R0 ;  /* 0x0000003905007224 */ /* 0x000fc800078e0a00 */
[----:B------:R-:W-:-:S05]  /*153e0*/  IMAD.IADD R3, R0, 0x1, -R229 ;  /* 0x0000000100037824 */ /* 0x000fca00078e0ae5 */
[----:B------:R-:W-:Y:S02]  /*153f0*/  VIMNMX R28, R28, R3, !PT ;  /* 0x000000031c1c7248 */ /* 0x000fe40007fe0100 */
[----:B------:R-:W-:-:S07]  /*15400*/  VIADDMNMX R60, R3, R57, R60, PT ;  /* 0x00000039033c7246 */ /* 0x000fce000380013c */
.L_x_1730:
[----:B------:R-:W-:Y:S01]  /*15410*/  ISETP.GT.AND P4, PT, R28, 0x1, !P4 ;  /* 0x000000011c00780c */ /* 0x000fe20006784270 */
[----:B------:R-:W-:Y:S01]  /*15420*/  ULDC UR4, c[0x0][0x988] ;  /* 0x0002620000047ab9 */ /* 0x000fe20000000800 */
[----:B------:R-:W-:Y:S01]  /*15430*/  ISETP.NE.AND P6, PT, R75, RZ, PT ;  /* 0x000000ff4b00720c */ /* 0x000fe20003fc5270 */
[----:B------:R-:W-:Y:S01]  /*15440*/  IMAD.U32 R2, RZ, RZ, UR4 ;  /* 0x00000004ff027e24 */ /* 0x000fe2000f8e00ff */
[----:B------:R-:W-:Y:S01]  /*15450*/  ISETP.LT.OR P4, PT, R60, 0x2, P4 ;  /* 0x000000023c00780c */ /* 0x000fe20002781670 */
[----:B------:R-:W-:Y:S01]  /*15460*/  VIADD R204, R204, 0xfffffffe ;  /* 0xfffffffecccc7836 */ /* 0x000fe20000000000 */
[----:B------:R-:W-:Y:S02]  /*15470*/  FMNMX.FTZ R0, R24, R25, !PT ;  /* 0x0000001918007209 */ /* 0x000fe40007810000 */
[----:B------:R-:W-:Y:S02]  /*15480*/  FSEL R27, R27, -INF , !P4 ;  /* 0xff8000001b1b7808 */ /* 0x000fe40006000000 */
[----:B------:R-:W-:-:S02]  /*15490*/  ISETP.GT.AND P4, PT, R28, 0x8, !P6 ;  /* 0x000000081c00780c */ /* 0x000fc40007784270 */
[----:B------:R-:W-:Y:S02]  /*154a0*/  FMNMX.FTZ R0, R59, R0, !PT ;  /* 0x000000003b007209 */ /* 0x000fe40007810000 */
[----:B------:R-:W-:Y:S02]  /*154b0*/  ISETP.LT.OR P4, PT, R60, 0x9, P4 ;  /* 0x000000093c00780c */ /* 0x000fe40002781670 */
[----:B------:R-:W-:Y:S02]  /*154c0*/  FMNMX.FTZ R0, R29, R0, !PT ;  /* 0x000000001d007209 */ /* 0x000fe40007810000 */
[----:B------:R-:W-:Y:S02]  /*154d0*/  FSEL R3, R30, -INF , !P4 ;  /* 0xff8000001e037808 */ /* 0x000fe40006000000 */
[----:B------:R-:W-:Y:S02]  /*154e0*/  ISETP.NE.AND P4, PT, R66, RZ, PT ;  /* 0x000000ff4200720c */ /* 0x000fe40003f85270 */
[----:B------:R-:W-:-:S02]  /*154f0*/  FMNMX.FTZ R0, R61, R0, !PT ;  /* 0x000000003d007209 */ /* 0x000fc40007810000 */
[----:B------:R-:W-:Y:S02]  /*15500*/  ISETP.GT.AND P4, PT, R28, 0x9, !P4 ;  /* 0x000000091c00780c */ /* 0x000fe40006784270 */
[----:B------:R-:W-:Y:S02]  /*15510*/  FMNMX.FTZ R0, R33, R0, !PT ;  /* 0x0000000021007209 */ /* 0x000fe40007810000 */
[----:B------:R-:W-:Y:S02]  /*15520*/  ISETP.LT.OR P4, PT, R60, 0xa, P4 ;  /* 0x0000000a3c00780c */ /* 0x000fe40002781670 */
        /* <DEDUP_REMOVED lines=21> */
[----:B------:R-:W-:Y:S02]  /*15680*/  FMNMX.FTZ R30, R53, R0, !PT ;  /* 0x00000000351e7209 */ /* 0x000fe40007810000 */
[----:B------:R-:W-:Y:S02]  /*15690*/  FSEL R75, R38, -INF , !P4 ;  /* 0xff800000264b7808 */ /* 0x000fe40006000000 */
[----:B------:R-:W-:Y:S01]  /*156a0*/  ISETP.NE.AND P4, PT, R36, RZ, PT ;  /* 0x000000ff2400720c */ /* 0x000fe20003f85270 */
[----:B------:R-:W0:Y:S01]  /*156b0*/  SHFL.BFLY PT, R5, R30, 0x2, 0x1f ;  /* 0x0c401f001e057f89 */ /* 0x000e2200000e0000 */
[----:B------:R-:W-:Y:S02]  /*156c0*/  ISETP.NE.AND P6, PT, R52, RZ, PT ;  /* 0x000000ff3400720c */ /* 0x000fe40003fc5270 */
[C---:B------:R-:W-:Y:S02]  /*156d0*/  ISETP.GT.AND P4, PT, R28.reuse, 0x19, !P4 ;  /* 0x000000191c00780c */ /* 0x040fe40006784270 */
[----:B------:R-:W-:-:S02]  /*156e0*/  ISETP.GT.AND P5, PT, R28, 0x38, !P5 ;  /* 0x000000381c00780c */ /* 0x000fc40006fa4270 */
[C---:B------:R-:W-:Y:S02]  /*156f0*/  ISETP.LT.OR P4, PT, R60.reuse, 0x1a, P4 ;  /* 0x0000001a3c00780c */ /* 0x040fe40002781670 */
[----:B------:R-:W-:Y:S02]  /*15700*/  ISETP.LT.OR P5, PT, R60, 0x39, P5 ;  /* 0x000000393c00780c */ /* 0x000fe40002fa1670 */
[----:B------:R-:W-:Y:S02]  /*15710*/  FSEL R39, R39, -INF , !P4 ;  /* 0xff80000027277808 */ /* 0x000fe40006000000 */
[----:B------:R-:W-:-:S04]  /*15720*/  ISETP.NE.AND P4, PT, R74, RZ, PT ;  /* 0x000000ff4a00720c */ /* 0x000fc80003f85270 */
[----:B------:R-:W-:-:S04]  /*15730*/  ISETP.GT.AND P4, PT, R28, 0x20, !P4 ;  /* 0x000000201c00780c */ /* 0x000fc80006784270 */
[----:B------:R-:W-:Y:S02]  /*15740*/  ISETP.LT.OR P4, PT, R60, 0x21, P4 ;  /* 0x000000213c00780c */ /* 0x000fe40002781670 */
[----:B0-----:R-:W-:Y:S02]  /*15750*/  FMNMX.FTZ R34, R30, R5, !PT ;  /* 0x000000051e227209 */ /* 0x001fe40007810000 */
[----:B------:R-:W-:Y:S02]  /*15760*/  FSEL R77, R42, -INF , !P4 ;  /* 0xff8000002a4d7808 */ /* 0x000fe40006000000 */
[----:B------:R-:W-:Y:S01]  /*15770*/  ISETP.NE.AND P4, PT, R40, RZ, PT ;  /* 0x000000ff2800720c */ /* 0x000fe20003f85270 */
[----:B------:R-:W0:Y:S01]  /*15780*/  SHFL.BFLY PT, R5, R34, 0x1, 0x1f ;  /* 0x0c201f0022057f89 */ /* 0x000e2200000e0000 */
[----:B------:R-:W1:Y:S02]  /*15790*/  @P2 LDC R40, c[0x0][0x450] ;  /* 0x00011400ff282b82 */ /* 0x000e640000000800 */
[----:B------:R-:W-:-:S04]  /*157a0*/  ISETP.GT.AND P4, PT, R28, 0x21, !P4 ;  /* 0x000000211c00780c */ /* 0x000fc80006784270 */
[----:B------:R-:W-:-:S04]  /*157b0*/  ISETP.LT.OR P4, PT, R60, 0x22, P4 ;  /* 0x000000223c00780c */ /* 0x000fc80002781670 */
[----:B------:R-:W-:Y:S02]  /*157c0*/  FSEL R43, R43, -INF , !P4 ;  /* 0xff8000002b2b7808 */ /* 0x000fe40006000000 */
[----:B------:R-:W-:-:S04]  /*157d0*/  ISETP.NE.AND P4, PT, R76, RZ, PT ;  /* 0x000000ff4c00720c */ /* 0x000fc80003f85270 */
[----:B------:R-:W-:-:S04]  /*157e0*/  ISETP.GT.AND P4, PT, R28, 0x28, !P4 ;  /* 0x000000281c00780c */ /* 0x000fc80006784270 */
[----:B------:R-:W-:Y:S02]  /*157f0*/  ISETP.LT.OR P4, PT, R60, 0x29, P4 ;  /* 0x000000293c00780c */ /* 0x000fe40002781670 */
[----:B0-----:R-:W-:Y:S02]  /*15800*/  FMNMX.FTZ R5, R34, R5, !PT ;  /* 0x0000000522057209 */ /* 0x001fe40007810000 */
[----:B------:R-:W-:Y:S02]  /*15810*/  FSEL R79, R46, -INF , !P4 ;  /* 0xff8000002e4f7808 */ /* 0x000fe40006000000 */
[----:B------:R-:W-:Y:S01]  /*15820*/  ISETP.NE.AND P4, PT, R44, RZ, PT ;  /* 0x000000ff2c00720c */ /* 0x000fe20003f85270 */
[----:B------:R-:W-:-:S03]  /*15830*/  FMUL.FTZ R0, R5, R2 ;  /* 0x0000000205007220 */ /* 0x000fc60000410000 */
[----:B------:R-:W-:-:S04]  /*15840*/  ISETP.GT.AND P4, PT, R28, 0x29, !P4 ;  /* 0x000000291c00780c */ /* 0x000fc80006784270 */
[----:B------:R-:W-:-:S04]  /*15850*/  ISETP.LT.OR P4, PT, R60, 0x2a, P4 ;  /* 0x0000002a3c00780c */ /* 0x000fc80002781670 */
[----:B------:R-:W-:Y:S02]  /*15860*/  FSEL R47, R47, -INF , !P4 ;  /* 0xff8000002f2f7808 */ /* 0x000fe40006000000 */
[----:B------:R-:W-:-:S04]  /*15870*/  ISETP.NE.AND P4, PT, R78, RZ, PT ;  /* 0x000000ff4e00720c */ /* 0x000fc80003f85270 */
[----:B------:R-:W-:-:S04]  /*15880*/  ISETP.GT.AND P4, PT, R28, 0x30, !P4 ;  /* 0x000000301c00780c */ /* 0x000fc80006784270 */
[----:B------:R-:W-:-:S04]  /*15890*/  ISETP.LT.OR P4, PT, R60, 0x31, P4 ;  /* 0x000000313c00780c */ /* 0x000fc80002781670 */
[----:B------:R-:W-:Y:S02]  /*158a0*/  FSEL R81, R50, -INF , !P4 ;  /* 0xff80000032517808 */ /* 0x000fe40006000000 */
[----:B------:R-:W-:Y:S02]  /*158b0*/  ISETP.GT.AND P4, PT, R28, RZ, !P6 ;  /* 0x000000ff1c00720c */ /* 0x000fe40007784270 */
[----:B------:R-:W-:Y:S02]  /*158c0*/  ISETP.NE.AND P6, PT, R48, RZ, PT ;  /* 0x000000ff3000720c */ /* 0x000fe40003fc5270 */
[----:B------:R-:W-:Y:S02]  /*158d0*/  ISETP.LT.OR P4, PT, R60, 0x1, P4 ;  /* 0x000000013c00780c */ /* 0x000fe40002781670 */
[----:B------:R-:W-:Y:S02]  /*158e0*/  ISETP.GT.AND P6, PT, R28, 0x39, !P6 ;  /* 0x000000391c00780c */ /* 0x000fe400077c4270 */
[----:B------:R-:W-:-:S02]  /*158f0*/  FSEL R26, R26, -INF , !P4 ;  /* 0xff8000001a1a7808 */ /* 0x000fc40006000000 */
[----:B------:R-:W-:Y:S02]  /*15900*/  FSETP.NEU.FTZ.AND P4, PT, R5, -INF , PT ;  /* 0xff8000000500780b */ /* 0x000fe40003f9d000 */
[----:B------:R-:W-:Y:S02]  /*15910*/  FMNMX.FTZ R4, R26, R27, !PT ;  /* 0x0000001b1a047209 */ /* 0x000fe40007810000 */
[----:B------:R-:W-:Y:S02]  /*15920*/  FSEL R0, R0, RZ, P4 ;  /* 0x000000ff00007208 */ /* 0x000fe40002000000 */
[----:B------:R-:W-:Y:S02]  /*15930*/  FMNMX.FTZ R4, R3, R4, !PT ;  /* 0x0000000403047209 */ /* 0x000fe40007810000 */
[----:B------:R-:W-:Y:S01]  /*15940*/  ISETP.NE.AND P4, PT, R32, RZ, PT ;  /* 0x000000ff2000720c */ /* 0x000fe20003f85270 */
[--C-:B------:R-:W-:Y:S01]  /*15950*/  FFMA.FTZ R83, R25, R2, -R0.reuse ;  /* 0x0000000219537223 */ /* 0x100fe20000010800 */
[----:B------:R-:W-:Y:S01]  /*15960*/  FMNMX.FTZ R4, R31, R4, !PT ;  /* 0x000000041f047209 */ /* 0x000fe20007810000 */
[-CC-:B------:R-:W-:Y:S01]  /*15970*/  FFMA.FTZ R198, R59, R2.reuse, -R0.reuse ;  /* 0x000000023bc67223 */ /* 0x180fe20000010800 */
[----:B------:R-:W-:Y:S01]  /*15980*/  ISETP.GT.AND P4, PT, R28, 0x31, !P4 ;  /* 0x000000311c00780c */ /* 0x000fe20006784270 */
[--C-:B------:R-:W-:Y:S01]  /*15990*/  FFMA.FTZ R196, R24, R2, -R0.reuse ;  /* 0x0000000218c47223 */ /* 0x100fe20000010800 */
[----:B------:R-:W-:Y:S01]  /*159a0*/  FMNMX.FTZ R4, R73, R4, !PT ;  /* 0x0000000449047209 */ /* 0x000fe20007810000 */
[--C-:B------:R-:W-:Y:S01]  /*159b0*/  FFMA.FTZ R192, R61, R2, -R0.reuse ;  /* 0x000000023dc07223 */ /* 0x100fe20000010800 */
[C---:B------:R-:W-:Y:S01]  /*159c0*/  ISETP.LT.OR P4, PT, R60.reuse, 0x32, P4 ;  /* 0x000000323c00780c */ /* 0x040fe20002781670 */
[----:B------:R-:W-:Y:S01]  /*159d0*/  MUFU.EX2 R83, R83 ;  /* 0x0000005300537308 */ /* 0x000fe20000000800 */
[----:B------:R-:W-:Y:S01]  /*159e0*/  FMNMX.FTZ R4, R35, R4, !PT ;  /* 0x0000000423047209 */ /* 0x000fe20007810000 */
[-CC-:B------:R-:W-:Y:S01]  /*159f0*/  FFMA.FTZ R186, R49, R2.reuse, -R0.reuse ;  /* 0x0000000231ba7223 */ /* 0x180fe20000010800 */
[----:B------:R-:W-:Y:S01]  /*15a00*/  FSEL R51, R51, -INF , !P4 ;  /* 0xff80000033337808 */ /* 0x000fe20006000000 */
[--C-:B------:R-:W-:Y:S01]  /*15a10*/  FFMA.FTZ R29, R29, R2, -R0.reuse ;  /* 0x000000021d1d7223 */ /* 0x100fe20000010800 */
[----:B------:R-:W-:Y:S01]  /*15a20*/  FMNMX.FTZ R4, R75, R4, !PT ;  /* 0x000000044b047209 */ /* 0x000fe20007810000 */
[--C-:B------:R-:W-:Y:S01]  /*15a30*/  FFMA.FTZ R33, R33, R2, -R0.reuse ;  /* 0x0000000221217223 */ /* 0x100fe20000010800 */
[----:B------:R-:W-:Y:S01]  /*15a40*/  ISETP.LT.OR P6, PT, R60, 0x3a, P6 ;  /* 0x0000003a3c00780c */ /* 0x000fe200037c1670 */
[----:B------:R-:W0:Y:S01]  /*15a50*/  MUFU.EX2 R196, R196 ;  /* 0x000000c400c47308 */ /* 0x000e220000000800 */
[----:B------:R-:W-:Y:S01]  /*15a60*/  FMNMX.FTZ R4, R39, R4, !PT ;  /* 0x0000000427047209 */ /* 0x000fe20007810000 */
[-CC-:B------:R-:W-:Y:S01]  /*15a70*/  FFMA.FTZ R194, R63, R2.reuse, -R0.reuse ;  /* 0x000000023fc27223 */ /* 0x180fe20000010800 */
[----:B------:R-:W-:Y:S01]  /*15a80*/  FSEL R25, R54, -INF , !P5 ;  /* 0xff80000036197808 */ /* 0x000fe20006800000 */
[--C-:B------:R-:W-:Y:S01]  /*15a90*/  FFMA.FTZ R37, R37, R2, -R0.reuse ;  /* 0x0000000225257223 */ /* 0x100fe20000010800 */
[----:B------:R-:W-:Y:S01]  /*15aa0*/  FMNMX.FTZ R4, R77, R4, !PT ;  /* 0x000000044d047209 */ /* 0x000fe20007810000 */
[-CC-:B------:R-:W-:Y:S01]  /*15ab0*/  FFMA.FTZ R188, R65, R2.reuse, -R0.reuse ;  /* 0x0000000241bc7223 */ /* 0x180fe20000010800 */
[----:B------:R-:W-:Y:S01]  /*15ac0*/  FSEL R55, R55, -INF , !P6 ;  /* 0xff80000037377808 */ /* 0x000fe20007000000 */
[--C-:B------:R-:W-:Y:S01]  /*15ad0*/  FFMA.FTZ R41, R41, R2, -R0.reuse ;  /* 0x0000000229297223 */ /* 0x100fe20000010800 */
[----:B------:R-:W-:Y:S01]  /*15ae0*/  FMNMX.FTZ R4, R43, R4, !PT ;  /* 0x000000042b047209 */ /* 0x000fe20007810000 */
[-CC-:B------:R-:W-:Y:S01]  /*15af0*/  FFMA.FTZ R190, R67, R2.reuse, -R0.reuse ;  /* 0x0000000243be7223 */ /* 0x180fe20000010800 */
[-CC-:B------:R-:W-:Y:S01]  /*15b00*/  FFMA.FTZ R45, R45, R2.reuse, -R0.reuse ;  /* 0x000000022d2d7223 */ /* 0x180fe20000010800 */
[--C-:B------:R-:W-:Y:S01]  /*15b10*/  FFMA.FTZ R184, R69, R2, -R0.reuse ;  /* 0x0000000245b87223 */ /* 0x100fe20000010800 */
[----:B------:R-:W-:Y:S01]  /*15b20*/  FMNMX.FTZ R4, R79, R4, !PT ;  /* 0x000000044f047209 */ /* 0x000fe20007810000 */
[----:B------:R-:W-:Y:S01]  /*15b30*/  FFMA.FTZ R49, R53, R2, -R0 ;  /* 0x0000000235317223 */ /* 0x000fe20000010800 */
[----:B------:R-:W2:Y:S02]  /*15b40*/  MUFU.EX2 R198, R198 ;  /* 0x000000c600c67308 */ /* 0x000ea40000000800 */
[----:B------:R-:W-:-:S04]  /*15b50*/  FMNMX.FTZ R4, R47, R4, !PT ;  /* 0x000000042f047209 */ /* 0x000fc80007810000 */
[----:B------:R-:W-:Y:S02]  /*15b60*/  FMNMX.FTZ R4, R81, R4, !PT ;  /* 0x0000000451047209 */ /* 0x000fe40007810000 */
[----:B------:R-:W3:Y:S02]  /*15b70*/  MUFU.EX2 R29, R29 ;  /* 0x0000001d001d7308 */ /* 0x000ee40000000800 */
[----:B------:R-:W-:-:S04]  /*15b80*/  FMNMX.FTZ R4, R51, R4, !PT ;  /* 0x0000000433047209 */ /* 0x000fc80007810000 */
[----:B------:R-:W-:Y:S02]  /*15b90*/  FMNMX.FTZ R4, R25, R4, !PT ;  /* 0x0000000419047209 */ /* 0x000fe40007810000 */
[----:B------:R-:W4:Y:S02]  /*15ba0*/  MUFU.EX2 R192, R192 ;  /* 0x000000c000c07308 */ /* 0x000f240000000800 */
[----:B------:R-:W-:-:S05]  /*15bb0*/  FMNMX.FTZ R4, R55, R4, !PT ;  /* 0x0000000437047209 */ /* 0x000fca0007810000 */
[----:B------:R-:W5:Y:S01]  /*15bc0*/  SHFL.BFLY PT, R59, R4, 0x2, 0x1f ;  /* 0x0c401f00043b7f89 */ /* 0x000f6200000e0000 */
[----:B------:R-:W1:Y:S08]  /*15bd0*/  MUFU.EX2 R33, R33 ;  /* 0x0000002100217308 */ /* 0x000e700000000800 */
[----:B------:R-:W1:Y:S08]  /*15be0*/  MUFU.EX2 R194, R194 ;  /* 0x000000c200c27308 */ /* 0x000e700000000800 */
[----:B------:R-:W1:Y:S01]  /*15bf0*/  MUFU.EX2 R37, R37 ;  /* 0x0000002500257308 */ /* 0x000e620000000800 */
[----:B-----5:R-:W-:Y:S01]  /*15c00*/  FMNMX.FTZ R24, R4, R59, !PT ;  /* 0x0000003b04187209 */ /* 0x020fe20007810000 */
[----:B------:R-:W-:-:S06]  /*15c10*/  FFMA.FTZ R59, R71, R2, -R0 ;  /* 0x00000002473b7223 */ /* 0x000fcc0000010800 */
[----:B------:R-:W-:Y:S01]  /*15c20*/  MUFU.EX2 R188, R188 ;  /* 0x000000bc00bc7308 */ /* 0x000fe20000000800 */
[----:B------:R-:W5:Y:S07]  /*15c30*/  SHFL.BFLY PT, R61, R24, 0x1, 0x1f ;  /* 0x0c201f00183d7f89 */ /* 0x000f6e00000e0000 */
[----:B------:R-:W-:Y:S08]  /*15c40*/  MUFU.EX2 R41, R41 ;  /* 0x0000002900297308 */ /* 0x000ff00000000800 */
[----:B------:R-:W-:Y:S08]  /*15c50*/  MUFU.EX2 R190, R190 ;  /* 0x000000be00be7308 */ /* 0x000ff00000000800 */
[----:B------:R-:W-:Y:S01]  /*15c60*/  MUFU.EX2 R45, R45 ;  /* 0x0000002d002d7308 */ /* 0x000fe20000000800 */
[----:B-----5:R-:W-:-:S04]  /*15c70*/  FMNMX.FTZ R4, R24, R61, !PT ;  /* 0x0000003d18047209 */ /* 0x020fc80007810000 */
[C---:B------:R-:W-:Y:S01]  /*15c80*/  FSETP.NEU.FTZ.AND P4, PT, R4.reuse, -INF , PT ;  /* 0xff8000000400780b */ /* 0x040fe20003f9d000 */
[----:B------:R-:W-:Y:S02]  /*15c90*/  FMUL.FTZ R28, R4, R2 ;  /* 0x00000002041c7220 */ /* 0x000fe40000410000 */
[----:B------:R-:W-:Y:S03]  /*15ca0*/  MUFU.EX2 R184, R184 ;  /* 0x000000b800b87308 */ /* 0x000fe60000000800 */
[----:B------:R-:W-:-:S05]  /*15cb0*/  FSEL R28, R28, RZ, P4 ;  /* 0x000000ff1c1c7208 */ /* 0x000fca0002000000 */
[----:B------:R-:W-:Y:S01]  /*15cc0*/  MUFU.EX2 R59, R59 ;  /* 0x0000003b003b7308 */ /* 0x000fe20000000800 */
[-CC-:B------:R-:W-:Y:S01]  /*15cd0*/  FFMA.FTZ R197, R26, R2.reuse, -R28.reuse ;  /* 0x000000021ac57223 */ /* 0x180fe2000001081c */
[-CC-:B------:R-:W-:Y:S01]  /*15ce0*/  FFMA.FTZ R0, R27, R2.reuse, -R28.reuse ;  /* 0x000000021b007223 */ /* 0x180fe2000001081c */
[-CC-:B------:R-:W-:Y:S01]  /*15cf0*/  FFMA.FTZ R199, R3, R2.reuse, -R28.reuse ;  /* 0x0000000203c77223 */ /* 0x180fe2000001081c */
[-CC-:B------:R-:W-:Y:S01]  /*15d00*/  FFMA.FTZ R24, R31, R2.reuse, -R28.reuse ;  /* 0x000000021f187223 */ /* 0x180fe2000001081c */
[-CC-:B------:R-:W-:Y:S01]  /*15d10*/  FFMA.FTZ R193, R73, R2.reuse, -R28.reuse ;  /* 0x0000000249c17223 */ /* 0x180fe2000001081c */
[----:B0-----:R-:W-:Y:S01]  /*15d20*/  FADD.FTZ R3, R196, R83 ;  /* 0x00000053c4037221 */ /* 0x001fe20000010000 */
[-CC-:B------:R-:W-:Y:S01]  /*15d30*/  FFMA.FTZ R26, R35, R2.reuse, -R28.reuse ;  /* 0x00000002231a7223 */ /* 0x180fe2000001081c */
[----:B------:R-:W-:Y:S01]  /*15d40*/  MUFU.EX2 R197, R197 ;  /* 0x000000c500c57308 */ /* 0x000fe20000000800 */
[-CC-:B------:R-:W-:Y:S01]  /*15d50*/  FFMA.FTZ R195, R75, R2.reuse, -R28.reuse ;  /* 0x000000024bc37223 */ /* 0x180fe2000001081c */
[----:B--2---:R-:W-:Y:S01]  /*15d60*/  FADD.FTZ R34, R198, R3 ;  /* 0x00000003c6227221 */ /* 0x004fe20000010000 */
[-CC-:B------:R-:W-:Y:S01]  /*15d70*/  FFMA.FTZ R30, R39, R2.reuse, -R28.reuse ;  /* 0x00000002271e7223 */ /* 0x180fe2000001081c */
[-CC-:B------:R-:W-:Y:S01]  /*15d80*/  FFMA.FTZ R189, R77, R2.reuse, -R28.reuse ;  /* 0x000000024dbd7223 */ /* 0x180fe2000001081c */
[-C--:B------:R-:W-:Y:S01]  /*15d90*/  FFMA.FTZ R32, R43, R2.reuse, -R28 ;  /* 0x000000022b207223 */ /* 0x080fe2000001081c */
[----:B---3--:R-:W-:Y:S01]  /*15da0*/  FADD.FTZ R3, R29, R34 ;  /* 0x000000221d037221 */ /* 0x008fe20000010000 */
[-CC-:B------:R-:W-:Y:S01]  /*15db0*/  FFMA.FTZ R191, R79, R2.reuse, -R28.reuse ;  /* 0x000000024fbf7223 */ /* 0x180fe2000001081c */
[----:B------:R-:W0:Y:S01]  /*15dc0*/  MUFU.EX2 R0, R0 ;  /* 0x0000000000007308 */ /* 0x000e220000000800 */
[-CC-:B------:R-:W-:Y:S01]  /*15dd0*/  FFMA.FTZ R34, R47, R2.reuse, -R28.reuse ;  /* 0x000000022f227223 */ /* 0x180fe2000001081c */
[----:B----4-:R-:W-:Y:S01]  /*15de0*/  FADD.FTZ R38, R192, R3 ;  /* 0x00000003c0267221 */ /* 0x010fe20000010000 */
[----:B------:R-:W2:Y:S01]  /*15df0*/  @P2 LDC R35, c[0x0][0x44c] ;  /* 0x00011300ff232b82 */ /* 0x000ea20000000800 */
[-CC-:B------:R-:W-:Y:S01]  /*15e00*/  FFMA.FTZ R185, R81, R2.reuse, -R28.reuse ;  /* 0x0000000251b97223 */ /* 0x180fe2000001081c */
[-C--:B------:R-:W-:Y:S01]  /*15e10*/  FFMA.FTZ R51, R51, R2.reuse, -R28 ;  /* 0x0000000233337223 */ /* 0x080fe2000001081c */
[----:B-1----:R-:W-:Y:S01]  /*15e20*/  FADD.FTZ R27, R33, R38 ;  /* 0x00000026211b7221 */ /* 0x002fe20000010000 */
[-CC-:B------:R-:W-:Y:S01]  /*15e30*/  FFMA.FTZ R25, R25, R2.reuse, -R28.reuse ;  /* 0x0000000219197223 */ /* 0x180fe2000001081c */
[----:B------:R-:W1:Y:S01]  /*15e40*/  MUFU.EX2 R199, R199 ;  /* 0x000000c700c77308 */ /* 0x000e620000000800 */
[----:B------:R-:W-:Y:S01]  /*15e50*/  FFMA.FTZ R55, R55, R2, -R28 ;  /* 0x0000000237377223 */ /* 0x000fe2000001081c */
[----:B------:R-:W-:Y:S01]  /*15e60*/  FADD.FTZ R38, R194, R27 ;  /* 0x0000001bc2267221 */ /* 0x000fe20000010000 */
[----:B------:R-:W-:Y:S01]  /*15e70*/  IMAD.MOV.U32 R31, RZ, RZ, R80 ;  /* 0x000000ffff1f7224 */ /* 0x000fe200078e0050 */
[----:B------:R-:W-:-:S02]  /*15e80*/  F2FP.BF16.F32.PACK_AB R196, R83, R196 ;  /* 0x000000c453c4723e */ /* 0x000fc400000010ff */
[----:B------:R-:W-:Y:S01]  /*15e90*/  FADD.FTZ R27, R37, R38 ;  /* 0x00000026251b7221 */ /* 0x000fe20000010000 */
[----:B------:R-:W-:Y:S01]  /*15ea0*/  F2FP.BF16.F32.PACK_AB R198, R29, R198 ;  /* 0x000000c61dc6723e */ /* 0x000fe200000010ff */
[----:B------:R-:W3:Y:S01]  /*15eb0*/  MUFU.EX2 R24, R24 ;  /* 0x0000001800187308 */ /* 0x000ee20000000800 */
[----:B0-----:R-:W-:Y:S01]  /*15ec0*/  FADD.FTZ R36, R197, R0 ;  /* 0x00000000c5247221 */ /* 0x001fe20000010000 */
[----:B------:R-:W-:Y:S01]  /*15ed0*/  FADD.FTZ R38, R188, R27 ;  /* 0x0000001bbc267221 */ /* 0x000fe20000010000 */
[----:B------:R-:W-:Y:S02]  /*15ee0*/  F2FP.BF16.F32.PACK_AB R197, R0, R197 ;  /* 0x000000c500c5723e */ /* 0x000fe400000010ff */
[----:B------:R-:W-:Y:S01]  /*15ef0*/  F2FP.BF16.F32.PACK_AB R192, R33, R192 ;  /* 0x000000c021c0723e */ /* 0x000fe200000010ff */
[----:B------:R-:W-:Y:S01]  /*15f00*/  FADD.FTZ R27, R41, R38 ;  /* 0x00000026291b7221 */ /* 0x000fe20000010000 */
[----:B------:R-:W-:Y:S01]  /*15f10*/  F2FP.BF16.F32.PACK_AB R194, R37, R194 ;  /* 0x000000c225c2723e */ /* 0x000fe200000010ff */
[----:B------:R-:W0:Y:S01]  /*15f20*/  MUFU.EX2 R193, R193 ;  /* 0x000000c100c17308 */ /* 0x000e220000000800 */
[----:B-1----:R-:W-:Y:S01]  /*15f30*/  FADD.FTZ R3, R199, R36 ;  /* 0x00000024c7037221 */ /* 0x002fe20000010000 */
[----:B------:R-:W-:Y:S01]  /*15f40*/  FADD.FTZ R38, R190, R27 ;  /* 0x0000001bbe267221 */ /* 0x000fe20000010000 */
[----:B--2---:R-:W-:Y:S01]  /*15f50*/  @P2 IMAD.HI.U32 R35, R80, R35, RZ ;  /* 0x0000002350232227 */ /* 0x004fe200078e00ff */
[----:B------:R-:W-:-:S03]  /*15f60*/  F2FP.BF16.F32.PACK_AB R188, R41, R188 ;  /* 0x000000bc29bc723e */ /* 0x000fc600000010ff */
[C---:B------:R-:W-:Y:S01]  /*15f70*/  FADD.FTZ R27, R45.reuse, R38 ;  /* 0x000000262d1b7221 */ /* 0x040fe20000010000 */
[----:B------:R-:W-:Y:S01]  /*15f80*/  F2FP.BF16.F32.PACK_AB R190, R45, R190 ;  /* 0x000000be2dbe723e */ /* 0x000fe200000010ff */
[----:B------:R-:W1:Y:S01]  /*15f90*/  MUFU.EX2 R26, R26 ;  /* 0x0000001a001a7308 */ /* 0x000e620000000800 */
[----:B---3--:R-:W-:Y:S01]  /*15fa0*/  FADD.FTZ R36, R24, R3 ;  /* 0x0000000318247221 */ /* 0x008fe20000010000 */
[----:B------:R-:W-:Y:S01]  /*15fb0*/  FADD.FTZ R38, R184, R27 ;  /* 0x0000001bb8267221 */ /* 0x000fe20000010000 */
[----:B------:R-:W-:Y:S02]  /*15fc0*/  @P2 SHF.R.U32.HI R31, RZ, R40, R35 ;  /* 0x00000028ff1f2219 */ /* 0x000fe40000011623 */
[C---:B------:R-:W-:Y:S01]  /*15fd0*/  F2FP.BF16.F32.PACK_AB R184, R59.reuse, R184 ;  /* 0x000000b83bb8723e */ /* 0x040fe200000010ff */
[----:B------:R-:W-:Y:S01]  /*15fe0*/  FADD.FTZ R27, R59, R38 ;  /* 0x000000263b1b7221 */ /* 0x000fe20000010000 */
[----:B------:R-:W-:Y:S01]  /*15ff0*/  F2FP.BF16.F32.PACK_AB R199, R24, R199 ;  /* 0x000000c718c7723e */ /* 0x000fe200000010ff */
[----:B------:R-:W2:Y:S01]  /*16000*/  MUFU.EX2 R195, R195 ;  /* 0x000000c300c37308 */ /* 0x000ea20000000800 */
[----:B0-----:R-:W-:Y:S01]  /*16010*/  FADD.FTZ R3, R193, R36 ;  /* 0x00000024c1037221 */ /* 0x001fe20000010000 */
[----:B------:R-:W-:-:S04]  /*16020*/  IMAD.IADD R31, R154, 0x1, R31 ;  /* 0x000000019a1f7824 */ /* 0x000fc800078e021f */
[----:B------:R-:W-:Y:S02]  /*16030*/  IMAD.IADD R56, R31, 0x1, R56 ;  /* 0x000000011f387824 */ /* 0x000fe400078e0238 */
        /* <DEDUP_REMOVED lines=26> */
[----:B--2---:R-:W-:Y:S01]  /*161e0*/  FADD.FTZ R227, R25, R0 ;  /* 0x0000000019e37221 */ /* 0x004fe20000010000 */
[C---:B0-----:R-:W-:Y:S01]  /*161f0*/  FADD.FTZ R228, R49.reuse, R228 ;  /* 0x000000e431e47221 */ /* 0x041fe20000010000 */
[----:B------:R-:W-:Y:S02]  /*16200*/  F2FP.BF16.F32.PACK_AB R186, R49, R186 ;  /* 0x000000ba31ba723e */ /* 0x000fe400000010ff */
[C---:B-1----:R-:W-:Y:S01]  /*16210*/  FADD.FTZ R227, R36.reuse, R227 ;  /* 0x000000e324e37221 */ /* 0x042fe20000010000 */
[----:B------:R-:W-:Y:S01]  /*16220*/  F2FP.BF16.F32.PACK_AB R187, R36, R25 ;  /* 0x0000001924bb723e */ /* 0x000fe200000010ff */
        /* <DEDUP_REMOVED lines=12> */
.L_x_1736:
[----:B------:R-:W-:-:S13]  /*162f0*/  ISETP.NE.AND P4, PT, R57, 0x1, PT ;  /* 0x000000013900780c */ /* 0x000fda0003f85270 */
[----:B------:R-:W0:Y:S02]  /*16300*/  @P4 LDC.64 R24, c[0x0][0x9e8] ;  /* 0x00027a00ff184b82 */ /* 0x000e240000000a00 */
[----:B0-----:R-:W-:-:S05]  /*16310*/  @P4 IMAD.HI.U32 R24, R0, R24, RZ ;  /* 0x0000001800184227 */ /* 0x001fca00078e00ff */
[----:B------:R-:W-:-:S07]  /*16320*/  @P4 SHF.R.U32.HI R0, RZ, R25, R24 ;  /* 0x00000019ff004219 */ /* 0x000fce0000011618 */
.L_x_1737:
[----:B------:R-:W-:Y:S05]  /*16330*/  BSYNC B0 ;  /* 0x0000000000007941 */ /* 0x000fea0003800000 */
.L_x_1735:
[----:B------:R-:W-:-:S05]  /*16340*/  IMAD R57, R0, R57, R57 ;  /* 0x0000003900397224 */ /* 0x000fca00078e0239 */
[----:B------:R-:W-:-:S07]  /*16350*/  VIMNMX R56, R56, R57, PT ;  /* 0x0000003938387248 */ /* 0x000fce0003fe0100 */
.L_x_1734:
[----:B------:R-:W2:Y:S01]  /*16360*/  LDL R25, [R1+0x38] ;  /* 0x0000380001197983 */ /* 0x000ea20000100800 */
[----:B------:R-:W-:Y:S01]  /*16370*/  SHF.R.S32.HI R3, RZ, 0x1f, R56 ;  /* 0x0000001fff037819 */ /* 0x000fe20000011438 */
[----:B------:R-:W-:Y:S01]  /*16380*/  BSSY B0, `(.L_x_1738) ;  /* 0x00002fe000007945 */ /* 0x000fe20003800000 */
[----:B------:R-:W-:Y:S01]  /*16390*/  IMAD.MOV.U32 R0, RZ, RZ, 0x3f800000 ;  /* 0x3f800000ff007424 */ /* 0x000fe200078e00ff */
[----:B------:R-:W-:Y:S02]  /*163a0*/  CS2R R150, SRZ ;  /* 0x0000000000967805 */ /* 0x000fe4000001ff00 */
[----:B------:R-:W-:Y:S01]  /*163b0*/  LEA.HI R24, R3, R56, RZ, 0x6 ;  /* 0x0000003803187211 */ /* 0x000fe200078f30ff */
[----:B------:R-:W-:Y:S01]  /*163c0*/  IMAD.MOV.U32 R3, RZ, RZ, 0x3f800000 ;  /* 0x3f800000ff037424 */ /* 0x000fe200078e00ff */
[----:B------:R-:W-:Y:S02]  /*163d0*/  CS2R R148, SRZ ;  /* 0x0000000000947805 */ /* 0x000fe4000001ff00 */
[----:B------:R-:W-:-:S02]  /*163e0*/  CS2R R146, SRZ ;  /* 0x0000000000927805 */ /* 0x000fc4000001ff00 */
[----:B------:R-:W-:Y:S02]  /*163f0*/  SHF.R.S32.HI R24, RZ, 0x6, R24 ;  /* 0x00000006ff187819 */ /* 0x000fe40000011418 */
        /* <DEDUP_REMOVED lines=60> */
[----:B--2---:R-:W-:-:S04]  /*167c0*/  VIMNMX R25, R25, R24, !PT ;  /* 0x0000001819197248 */ /* 0x004fc80007fe0100 */
[----:B------:R-:W-:Y:S01]  /*167d0*/  ISETP.GE.AND P4, PT, R204, R25, PT ;  /* 0x00000019cc00720c */ /* 0x000fe20003f86270 */
[----:B------:R0:W-:Y:S02]  /*167e0*/  STL [R1+0x1c], R25 ;  /* 0x00001c1901007387 */ /* 0x0001e40000100800 */
[----:B0-----:R-:W-:-:S10]  /*167f0*/  CS2R R24, SRZ ;  /* 0x0000000000187805 */ /* 0x001fd4000001ff00 */
[----:B------:R-:W-:Y:S05]  /*16800*/  @!P4 BRA `(.L_x_1739) ;  /* 0x0000002800d4c947 */ /* 0x000fea0003800000 */
[----:B------:R-:W-:Y:S01]  /*16810*/  BSSY B1, `(.L_x_1740) ;  /* 0x00002b0000017945 */ /* 0x000fe20003800000 */
[----:B------:R-:W-:Y:S02]  /*16820*/  IMAD.MOV.U32 R0, RZ, RZ, 0x3f800000 ;  /* 0x3f800000ff007424 */ /* 0x000fe400078e00ff */
[----:B------:R-:W-:-:S07]  /*16830*/  IMAD.MOV.U32 R151, RZ, RZ, RZ ;  /* 0x000000ffff977224 */ /* 0x000fce00078e00ff */
.L_x_1759:
[----:B------:R-:W-:-:S05]  /*16840*/  VIADD R231, R22, 0x1 ;  /* 0x0000000116e77836 */ /* 0x000fca0000000000 */
[----:B------:R-:W-:-:S04]  /*16850*/  ISETP.NE.AND P4, PT, R231, 0x2, PT ;  /* 0x00000002e700780c */ /* 0x000fc80003f85270 */
[----:B------:R-:W-:Y:S02]  /*16860*/  SEL R230, RZ, 0x1, P4 ;  /* 0x00000001ffe67807 */ /* 0x000fe40002000000 */
[----:B------:R-:W-:Y:S02]  /*16870*/  SEL R231, R231, RZ, P4 ;  /* 0x000000ffe7e77207 */ /* 0x000fe40002000000 */
[----:B------:R-:W-:Y:S01]  /*16880*/  LOP3.LUT R230, R205, R230, RZ, 0x3c, !PT ;  /* 0x000000e6cde67212 */ /* 0x000fe200078e3cff */
[----:B------:R-:W-:Y:S06]  /*16890*/  @!P0 BRA `(.L_x_1741) ;  /* 0x0000000000048947 */ /* 0x000fec0003800000 */
[----:B------:R-:W-:Y:S01]  /*168a0*/  BPT.TRAP 0x1 ;  /* 0x000000040000795c */ /* 0x000fe20000300000 */
.L_x_1741:
[----:B------:R-:W-:Y:S01]  /*168b0*/  IMAD R232, R231, 0x8, R16 ;  /* 0x00000008e7e87824 */ /* 0x000fe200078e0210 */
[----:B------:R-:W-:-:S04]  /*168c0*/  SHF.L.U32 R152, R230, 0x1f, RZ ;  /* 0x0000001fe6987819 */ /* 0x000fc800000006ff */
[----:B------:R0:W1:Y:S01]  /*168d0*/  SYNCS.PHASECHK.TRANS64.TRYWAIT P4, [R232+URZ+0x30830], R152 ;  /* 0x03083098e80075a7 */ /* 0x000062000808017f */
[----:B------:R-:W-:Y:S05]  /*168e0*/  @!P0 BRA `(.L_x_1742) ;  /* 0x0000000000048947 */ /* 0x000fea0003800000 */
[----:B------:R-:W-:Y:S01]  /*168f0*/  BPT.TRAP 0x1 ;  /* 0x000000040000795c */ /* 0x000fe20000300000 */
.L_x_1742:
[----:B------:R-:W2:Y:S01]  /*16900*/  LDL R2, [R1] ;  /* 0x0000000001027983 */ /* 0x000ea20000100800 */
[----:B------:R-:W-:Y:S01]  /*16910*/  BSSY B2, `(.L_x_1743) ;  /* 0x0000007000027945 */ /* 0x000fe20003800000 */
[----:B--2---:R-:W-:-:S04]  /*16920*/  IMAD R158, R231, 0x800, R2 ;  /* 0x00000800e79e7824 */ /* 0x004fc800078e0202 */
[C---:B------:R-:W-:Y:S02]  /*16930*/  VIADD R155, R158.reuse, 0x2 ;  /* 0x000000029e9b7836 */ /* 0x040fe40000000000 */
[----:B------:R-:W-:Y:S01]  /*16940*/  VIADD R2, R158, 0x4 ;  /* 0x000000049e027836 */ /* 0x000fe20000000000 */
[----:B-1----:R-:W-:Y:S06]  /*16950*/  @P4 BRA `(.L_x_1744) ;  /* 0x0000000000084947 */ /* 0x002fec0003800000 */
[----:B------:R-:W1:Y:S02]  /*16960*/  SYNCS.PHASECHK.TRANS64.TRYWAIT P4, [R232+URZ+0x30830], R152 ;  /* 0x03083098e80075a7 */ /* 0x000e64000808017f */
[----:B-1----:R-:W-:Y:S05]  /*16970*/  @!P4 BRA `(.L_x_1745) ;  /* 0x0000018800f4c947 */ /* 0x002fea0003800000 */
.L_x_1744:
[----:B------:R-:W-:Y:S05]  /*16980*/  BSYNC B2 ;  /* 0x0000000000027941 */ /* 0x000fea0003800000 */
.L_x_1743:
[----:B01----:R-:W-:Y:S01]  /*16990*/  IMAD.MOV.U32 R152, RZ, RZ, R158 ;  /* 0x000000ffff987224 */ /* 0x003fe200078e009e */
[----:B------:R-:W-:Y:S01]  /*169a0*/  R2UR UR12, R216 ;  /* 0x00000000d80c72ca */ /* 0x000fe200000e0000 */
[----:B------:R-:W-:Y:S01]  /*169b0*/  VIADD R154, R158, 0x6 ;  /* 0x000000069e9a7836 */ /* 0x000fe20000000000 */
[----:B------:R-:W-:Y:S01]  /*169c0*/  R2UR UR13, R217 ;  /* 0x00000000d90d72ca */ /* 0x000fe200000e0000 */
[----:B------:R-:W-:Y:S01]  /*169d0*/  IMAD.MOV.U32 R153, RZ, RZ, 0x40000040 ;  /* 0x40000040ff997424 */ /* 0x000fe200078e00ff */
[----:B------:R-:W-:Y:S01]  /*169e0*/  R2UR UR6, R152 ;  /* 0x00000000980672ca */ /* 0x000fe200000e0000 */
[----:B------:R-:W-:Y:S01]  /*169f0*/  IMAD.MOV.U32 R152, RZ, RZ, R155 ;  /* 0x000000ffff987224 */ /* 0x000fe200078e009b */
[----:B------:R-:W-:Y:S01]  /*16a00*/  R2UR UR10, R154 ;  /* 0x000000009a0a72ca */ /* 0x000fe200000e0000 */
[----:B------:R-:W-:Y:S01]  /*16a10*/  IMAD.MOV.U32 R155, RZ, RZ, 0x40000040 ;  /* 0x40000040ff9b7424 */ /* 0x000fe200078e00ff */
[----:B------:R-:W-:Y:S01]  /*16a20*/  R2UR UR5, R153 ;  /* 0x00000000990572ca */ /* 0x000fe200000e0000 */
[----:B------:R-:W-:Y:S01]  /*16a30*/  VIADD R156, R158, 0x204 ;  /* 0x000002049e9c7836 */ /* 0x000fe20000000000 */
[----:B------:R-:W-:Y:S01]  /*16a40*/  R2UR UR4, R152 ;  /* 0x00000000980472ca */ /* 0x000fe200000e0000 */
[----:B------:R-:W-:Y:S01]  /*16a50*/  IMAD.MOV.U32 R152, RZ, RZ, R2 ;  /* 0x000000ffff987224 */ /* 0x000fe200078e0002 */
[----:B------:R-:W-:Y:S01]  /*16a60*/  R2UR UR11, R155 ;  /* 0x000000009b0b72ca */ /* 0x000fe200000e0000 */
[----:B------:R-:W-:Y:S01]  /*16a70*/  VIADD R154, R158, 0x202 ;  /* 0x000002029e9a7836 */ /* 0x000fe20000000000 */
        /* <DEDUP_REMOVED lines=10> */
[----:B------:R-:W-:Y:S01]  /*16b20*/  MOV R2, UR10 ;  /* 0x0000000a00027c02 */ /* 0x000fe20008000f00 */
[----:B------:R-:W-:Y:S01]  /*16b30*/  UMOV UR10, UR4 ;  /* 0x00000004000a7c82 */ /* 0x000fe20008000000 */
[----:B------:R-:W-:Y:S01]  /*16b40*/  MOV R236, UR11 ;  /* 0x0000000b00ec7c02 */ /* 0x000fe20008000f00 */
[----:B------:R-:W-:Y:S01]  /*16b50*/  UMOV UR11, UR5 ;  /* 0x00000005000b7c82 */ /* 0x000fe20008000000 */
[----:B------:R-:W-:Y:S01]  /*16b60*/  R2UR UR26, R152 ;  /* 0x00000000981a72ca */ /* 0x000fe200000e0000 */
[----:B------:R-:W-:Y:S01]  /*16b70*/  VIADD R152, R158, 0x404 ;  /* 0x000004049e987836 */ /* 0x000fe20000000000 */
[----:B------:R-:W-:Y:S01]  /*16b80*/  R2UR UR7, R153 ;  /* 0x00000000990772ca */ /* 0x000fe200000e0000 */
[----:B------:R-:W-:Y:S01]  /*16b90*/  IMAD.MOV.U32 R157, RZ, RZ, 0x40000040 ;  /* 0x40000040ff9d7424 */ /* 0x000fe200078e00ff */
[----:B------:R-:W-:Y:S01]  /*16ba0*/  R2UR UR34, R154 ;  /* 0x000000009a2272ca */ /* 0x000fe200000e0000 */
[----:B------:R-:W-:Y:S01]  /*16bb0*/  VIADD R154, R158, 0x604 ;  /* 0x000006049e9a7836 */ /* 0x000fe20000000000 */
[----:B------:R-:W-:Y:S01]  /*16bc0*/  R2UR UR38, R152 ;  /* 0x00000000982672ca */ /* 0x000fe200000e0000 */
[----:B------:R-:W-:Y:S01]  /*16bd0*/  VIADD R152, R158, 0x600 ;  /* 0x000006009e987836 */ /* 0x000fe20000000000 */
[----:B------:R-:W-:Y:S01]  /*16be0*/  R2UR UR42, R156 ;  /* 0x000000009c2a72ca */ /* 0x000fe200000e0000 */
[----:B------:R-:W-:Y:S01]  /*16bf0*/  VIADD R156, R158, 0x602 ;  /* 0x000006029e9c7836 */ /* 0x000fe20000000000 */
[----:B------:R-:W-:Y:S01]  /*16c00*/  R2UR UR4, R6 ;  /* 0x00000000060472ca */ /* 0x000fe200000e0000 */
[-C--:B------:R-:W-:Y:S01]  /*16c10*/  FMUL.FTZ R24, R24, R3.reuse ;  /* 0x0000000318187220 */ /* 0x080fe20000410000 */
[----:B------:R-:W-:Y:S01]  /*16c20*/  R2UR UR46, R152 ;  /* 0x00000000982e72ca */ /* 0x000fe200000e0000 */
[----:B------:R-:W-:Y:S01]  /*16c30*/  VIADD R152, R158, 0x606 ;  /* 0x000006069e987836 */ /* 0x000fe20000000000 */
[----:B------:R-:W-:Y:S01]  /*16c40*/  R2UR UR5, R7 ;  /* 0x00000000070572ca */ /* 0x000fe200000e0000 */
[-C--:B------:R-:W-:Y:S01]  /*16c50*/  FMUL.FTZ R25, R25, R3.reuse ;  /* 0x0000000319197220 */ /* 0x080fe20000410000 */
[C---:B------:R-:W-:Y:S01]  /*16c60*/  R2UR UR9, R153.reuse ;  /* 0x00000000990972ca */ /* 0x040fe200000e0000 */
[-C--:B------:R-:W-:Y:S01]  /*16c70*/  FMUL.FTZ R28, R28, R3.reuse ;  /* 0x000000031c1c7220 */ /* 0x080fe20000410000 */
[----:B------:R-:W-:Y:S01]  /*16c80*/  R2UR UR15, R153 ;  /* 0x00000000990f72ca */ /* 0x000fe200000e0000 */
        /* <DEDUP_REMOVED lines=29> */
[----:B------:R-:W-:Y:S01]  /*16e60*/  WARPGROUP.ARRIVE ;  /* 0x00000000000079c5 */ /* 0x000fe20000000000 */
[----:B------:R-:W-:Y:S01]  /*16e70*/  R2UR UR16, R214 ;  /* 0x00000000d61072ca */ /* 0x000fe200000e0000 */
[-C--:B------:R-:W-:Y:S01]  /*16e80*/  FMUL.FTZ R60, R60, R3.reuse ;  /* 0x000000033c3c7220 */ /* 0x080fe20000410000 */
[----:B------:R-:W-:Y:S01]  /*16e90*/  R2UR UR17, R215 ;  /* 0x00000000d71172ca */ /* 0x000fe200000e0000 */
[-C--:B------:R-:W-:Y:S01]  /*16ea0*/  FMUL.FTZ R61, R61, R3.reuse ;  /* 0x000000033d3d7220 */ /* 0x080fe20000410000 */
[----:B------:R-:W-:Y:S01]  /*16eb0*/  R2UR UR20, R212 ;  /* 0x00000000d41472ca */ /* 0x000fe200000e0000 */
[----:B------:R-:W-:Y:S01]  /*16ec0*/  HGMMA.64x64x16.F32.BF16 R152, gdesc[UR4], RZ, !UPT, gsb0 ;  /* 0x00e00000049879f0 */ /* 0x000fe2000c0018ff */
[----:B------:R-:W-:Y:S01]  /*16ed0*/  UMOV UR6, UR8 ;  /* 0x0000000800067c82 */ /* 0x000fe20008000000 */
[----:B------:R-:W-:Y:S01]  /*16ee0*/  UMOV UR7, UR9 ;  /* 0x0000000900077c82 */ /* 0x000fe20008000000 */
        /* <DEDUP_REMOVED lines=183> */
.L_x_1746:
[----:B------:R-:W-:Y:S01]  /*17a60*/  SHF.L.U32 R2, R205, 0x1f, RZ ;  /* 0x0000001fcd027819 */ /* 0x000fe200000006ff */
[----:B------:R-:W-:-:S04]  /*17a70*/  IMAD R0, R22, 0x8, R16 ;  /* 0x0000000816007824 */ /* 0x000fc800078e0210 */
[----:B------:R0:W1:Y:S01]  /*17a80*/  SYNCS.PHASECHK.TRANS64.TRYWAIT P4, [R0+URZ+0x30850], R2 ;  /* 0x03085002000075a7 */ /* 0x000062000808017f */
[----:B------:R-:W-:Y:S05]  /*17a90*/  @!P0 BRA `(.L_x_1747) ;  /* 0x0000000000048947 */ /* 0x000fea0003800000 */
[----:B------:R-:W-:Y:S01]  /*17aa0*/  BPT.TRAP 0x1 ;  /* 0x000000040000795c */ /* 0x000fe20000300000 */
.L_x_1747:
[----:B------:R-:W-:Y:S04]  /*17ab0*/  BSSY B2, `(.L_x_1748) ;  /* 0x0000004000027945 */ /* 0x000fe80003800000 */
[----:B-1----:R-:W-:Y:S05]  /*17ac0*/  @P4 BRA `(.L_x_1749) ;  /* 0x0000000000084947 */ /* 0x002fea0003800000 */
[----:B------:R-:W1:Y:S02]  /*17ad0*/  SYNCS.PHASECHK.TRANS64.TRYWAIT P4, [R0+URZ+0x30850], R2 ;  /* 0x03085002000075a7 */ /* 0x000e64000808017f */
[----:B-1----:R-:W-:Y:S05]  /*17ae0*/  @!P4 BRA `(.L_x_1750) ;  /* 0x0000017800acc947 */ /* 0x002fea0003800000 */
.L_x_1749:
[----:B------:R-:W-:Y:S05]  /*17af0*/  BSYNC B2 ;  /* 0x0000000000027941 */ /* 0x000fea0003800000 */
.L_x_1748:
[----:B01----:R-:W-:Y:S01]  /*17b00*/  VIADD R2, R16, 0x400 ;  /* 0x0000040010027836 */ /* 0x003fe20000000000 */
[----:B------:R-:W2:Y:S01]  /*17b10*/  LDL R205, [R1+0x34] ;  /* 0x0000340001cd7983 */ /* 0x000ea20000100800 */
[----:B------:R-:W-:Y:S01]  /*17b20*/  IMAD.MOV.U32 R3, RZ, RZ, 0x40000040 ;  /* 0x40000040ff037424 */ /* 0x000fe200078e00ff */
[----:B------:R-:W-:Y:S01]  /*17b30*/  WARPGROUP.ARRIVE ;  /* 0x00000000000079c5 */ /* 0x000fe20000000000 */
[----:B------:R-:W-:Y:S01]  /*17b40*/  ULDC UR4, c[0x0][0x9dc] ;  /* 0x0002770000047ab9 */ /* 0x000fe20000000800 */
[----:B------:R-:W-:-:S04]  /*17b50*/  SHF.R.U32.HI R2, RZ, 0x4, R2 ;  /* 0x00000004ff027819 */ /* 0x000fc80000011602 */
[----:B------:R-:W-:-:S04]  /*17b60*/  LOP3.LUT R2, R2, 0x3fff, RZ, 0xc0, !PT ;  /* 0x00003fff02027812 */ /* 0x000fc800078ec0ff */
[----:B------:R-:W-:-:S05]  /*17b70*/  LOP3.LUT R2, R2, 0x2000000, RZ, 0xfc, !PT ;  /* 0x0200000002027812 */ /* 0x000fca00078efcff */
[----:B------:R-:W-:Y:S01]  /*17b80*/  IMAD R2, R22, 0x800, R2 ;  /* 0x0000080016027824 */ /* 0x000fe200078e0202 */
[----:B------:R-:W-:Y:S01]  /*17b90*/  R2UR UR7, R3 ;  /* 0x00000000030772ca */ /* 0x000fe200000e0000 */
[----:B------:R-:W2:Y:S01]  /*17ba0*/  LDL R22, [R1+0x14] ;  /* 0x0000140001167983 */ /* 0x000ea20000100800 */
[----:B------:R-:W-:Y:S02]  /*17bb0*/  IMAD.MOV.U32 R3, RZ, RZ, 0x40000040 ;  /* 0x40000040ff037424 */ /* 0x000fe400078e00ff */
[----:B------:R-:W-:-:S13]  /*17bc0*/  R2UR UR6, R2 ;  /* 0x00000000020672ca */ /* 0x000fda00000e0000 */
[----:B------:R-:W-:Y:S03]  /*17bd0*/  HGMMA.64x256x16.F32.BF16 R24, R196, gdesc[UR4].tnspB, R24, gsb0 ;  /* 0x43e00004c4187df0 */ /* 0x000fe60008001818 */
[----:B------:R-:W-:Y:S02]  /*17be0*/  WARPGROUP.DEPBAR.LE gsb0, 0x0 ;  /* 0x00008000000079c5 */ /* 0x000fe40000010000 */
[----:B------:R-:W-:Y:S01]  /*17bf0*/  VIADD R196, R2, 0x80 ;  /* 0x0000008002c47836 */ /* 0x000fe20000000000 */
[----:B------:R-:W-:Y:S01]  /*17c00*/  WARPGROUP.ARRIVE ;  /* 0x00000000000079c5 */ /* 0x000fe20000000000 */
[----:B------:R-:W-:-:S03]  /*17c10*/  IMAD.MOV.U32 R197, RZ, RZ, 0x40000040 ;  /* 0x40000040ffc57424 */ /* 0x000fc600078e00ff */
[----:B------:R-:W-:Y:S02]  /*17c20*/  R2UR UR6, R196 ;  /* 0x00000000c40672ca */ /* 0x000fe400000e0000 */
[----:B------:R-:W-:-:S15]  /*17c30*/  R2UR UR7, R197 ;  /* 0x00000000c50772ca */ /* 0x000fde00000e0000 */
[----:B------:R-:W-:-:S01]  /*17c40*/  NOP ;  /* 0x0000000000007918 */ /* 0x000fc20000000000 */
[----:B------:R-:W-:Y:S03]  /*17c50*/  HGMMA.64x256x16.F32.BF16 R24, R192, gdesc[UR4].tnspB, R24, gsb0 ;  /* 0x43e00004c0187df0 */ /* 0x000fe60008001818 */
[----:B------:R-:W-:Y:S02]  /*17c60*/  WARPGROUP.DEPBAR.LE gsb0, 0x0 ;  /* 0x00008000000079c5 */ /* 0x000fe40000010000 */
[C---:B------:R-:W-:Y:S01]  /*17c70*/  VIADD R192, R2.reuse, 0x100 ;  /* 0x0000010002c07836 */ /* 0x040fe20000000000 */
[----:B------:R-:W-:Y:S01]  /*17c80*/  WARPGROUP.ARRIVE ;  /* 0x00000000000079c5 */ /* 0x000fe20000000000 */
[----:B------:R-:W-:Y:S02]  /*17c90*/  IMAD.MOV.U32 R193, RZ, RZ, 0x40000040 ;  /* 0x40000040ffc17424 */ /* 0x000fe400078e00ff */
[----:B------:R-:W-:Y:S01]  /*17ca0*/  VIADD R2, R2, 0x180 ;  /* 0x0000018002027836 */ /* 0x000fe20000000000 */
[----:B------:R-:W-:-:S02]  /*17cb0*/  R2UR UR6, R192 ;  /* 0x00000000c00672ca */ /* 0x000fc400000e0000 */
[----:B------:R-:W-:-:S15]  /*17cc0*/  R2UR UR7, R193 ;  /* 0x00000000c10772ca */ /* 0x000fde00000e0000 */
[----:B------:R-:W-:-:S01]  /*17cd0*/  NOP ;  /* 0x0000000000007918 */ /* 0x000fc20000000000 */
[----:B------:R-:W-:Y:S01]  /*17ce0*/  HGMMA.64x256x16.F32.BF16 R24, R188, gdesc[UR4].tnspB, R24, gsb0 ;  /* 0x43e00004bc187df0 */ /* 0x000fe20008001818 */
[----:B------:R-:W-:Y:S02]  /*17cf0*/  R2UR UR6, R2 ;  /* 0x00000000020672ca */ /* 0x000fe400000e0000 */
[----:B------:R-:W-:Y:S01]  /*17d00*/  R2UR UR7, R3 ;  /* 0x00000000030772ca */ /* 0x000fe200000e0000 */
[----:B------:R-:W0:Y:S08]  /*17d10*/  @P2 LDC R2, c[0x0][0x450] ;  /* 0x00011400ff022b82 */ /* 0x000e300000000800 */
[----:B------:R-:W1:Y:S01]  /*17d20*/  @P2 LDC R3, c[0x0][0x44c] ;  /* 0x00011300ff032b82 */ /* 0x000e620000000800 */
[----:B------:R-:W-:-:S02]  /*17d30*/  WARPGROUP.DEPBAR.LE gsb0, 0x0 ;  /* 0x00008000000079c5 */ /* 0x000fc40000010000 */
[----:B------:R-:W-:-:S13]  /*17d40*/  WARPGROUP.ARRIVE ;  /* 0x00000000000079c5 */ /* 0x000fda0000000000 */
[----:B------:R-:W-:Y:S03]  /*17d50*/  HGMMA.64x256x16.F32.BF16 R24, R184, gdesc[UR4].tnspB, R24, gsb0 ;  /* 0x43e00004b8187df0 */ /* 0x000fe60008001818 */
[----:B------:R-:W-:Y:S02]  /*17d60*/  WARPGROUP.DEPBAR.LE gsb0, 0x0 ;  /* 0x00008000000079c5 */ /* 0x000fe40000010000 */
[----:B--2---:R-:W-:Y:S02]  /*17d70*/  IMAD.IADD R184, R205, 0x1, R22 ;  /* 0x00000001cdb87824 */ /* 0x004fe400078e0216 */
[----:B------:R-:W-:Y:S02]  /*17d80*/  IMAD.SHL.U32 R22, R204, 0x40, RZ ;  /* 0x00000040cc167824 */ /* 0x000fe400078e00ff */
[----:B-1----:R-:W-:-:S03]  /*17d90*/  @P2 IMAD.HI.U32 R3, R184, R3, RZ ;  /* 0x00000003b8032227 */ /* 0x002fc600078e00ff */
[----:B------:R-:W-:Y:S02]  /*17da0*/  IADD3 R187, -R229, 0x1, -R22 ;  /* 0x00000001e5bb7810 */ /* 0x000fe40007ffe916 */
[----:B0-----:R-:W-:Y:S01]  /*17db0*/  @P2 SHF.R.U32.HI R184, RZ, R2, R3 ;  /* 0x00000002ffb82219 */ /* 0x001fe20000011603 */
[----:B------:R-:W-:Y:S01]  /*17dc0*/  @!P1 VIADD R2, R232, 0x30840 ;  /* 0x00030840e8029836 */ /* 0x000fe20000000000 */
[----:B------:R-:W-:Y:S01]  /*17dd0*/  IADD3 R187, -R220, R187, R221 ;  /* 0x000000bbdcbb7210 */ /* 0x000fe20007ffe1dd */
[----:B------:R-:W-:Y:S01]  /*17de0*/  IMAD.U32 R232, RZ, RZ, UR4 ;  /* 0x00000004ffe87e24 */ /* 0x000fe2000f8e00ff */
[----:B------:R-:W-:Y:S01]  /*17df0*/  ULDC UR4, c[0x0][0x9e0] ;  /* 0x0002780000047ab9 */ /* 0x000fe20000000800 */
[----:B------:R-:W0:Y:S01]  /*17e00*/  SHFL.IDX PT, R189, R184, RZ, 0x1c1f ;  /* 0x001c1fffb8bd7589 */ /* 0x000e2200000e0000 */
[----:B------:R-:W-:Y:S02]  /*17e10*/  @!P1 PRMT R2, RZ, 0x654, R2 ;  /* 0x00000654ff029816 */ /* 0x000fe40000000002 */
[----:B------:R-:W-:-:S02]  /*17e20*/  LOP3.LUT R188, RZ, R232, RZ, 0x33, !PT ;  /* 0x000000e8ffbc7212 */ /* 0x000fc400078e33ff */
[----:B------:R1:W-:Y:S03]  /*17e30*/  @!P1 SYNCS.ARRIVE.TRANS64.RED.A1T0 RZ, [R2+URZ], RZ ;  /* 0x000000ff02ff99a7 */ /* 0x0003e6000810043f */
[----:B------:R-:W-:Y:S02]  /*17e40*/  IMAD.IADD R188, R188, 0x1, R187 ;  /* 0x00000001bcbc7824 */ /* 0x000fe400078e02bb */
[----:B------:R-:W-:-:S04]  /*17e50*/  VIADD R187, R187, UR4 ;  /* 0x00000004bbbb7c36 */ /* 0x000fc80008000000 */
[--C-:B0-----:R-:W-:Y:S02]  /*17e60*/  IMAD.IADD R186, R187, 0x1, R189.reuse ;  /* 0x00000001bbba7824 */ /* 0x101fe400078e02bd */
[----:B------:R-:W-:Y:S01]  /*17e70*/  IMAD.IADD R185, R188, 0x1, R189 ;  /* 0x00000001bcb97824 */ /* 0x000fe200078e02bd */
[----:B-1----:R-:W-:Y:S06]  /*17e80*/  @!P3 BRA `(.L_x_1751) ;  /* 0x000000000060b947 */ /* 0x002fec0003800000 */
[----:B------:R-:W-:Y:S01]  /*17e90*/  IADD3 R189, -R220, R221, R189 ;  /* 0x000000dddcbd7210 */ /* 0x000fe20007ffe1bd */
[----:B------:R-:W-:Y:S03]  /*17ea0*/  BSSY B2, `(.L_x_1752) ;  /* 0x0000012000027945 */ /* 0x000fe60003800000 */
        /* <DEDUP_REMOVED lines=11> */
.L_x_1753:
[----:B------:R-:W-:Y:S02]  /*17f60*/  ULDC UR4, c[0x0][0x9e4] ;  /* 0x0002790000047ab9 */ /* 0x000fe40000000800 */
[----:B------:R-:W-:-:S05]  /*17f70*/  IMAD.U32 R190, RZ, RZ, UR4 ;  /* 0x00000004ffbe7e24 */ /* 0x000fca000f8e00ff */
[----:B------:R-:W-:-:S13]  /*17f80*/  ISETP.NE.AND P4, PT, R190, 0x1, PT ;  /* 0x00000001be00780c */ /* 0x000fda0003f85270 */
[----:B------:R-:W0:Y:S02]  /*17f90*/  @P4 LDC.64 R2, c[0x0][0x9e8] ;  /* 0x00027a00ff024b82 */ /* 0x000e240000000a00 */
[----:B0-----:R-:W-:-:S05]  /*17fa0*/  @P4 IMAD.HI.U32 R2, R189, R2, RZ ;  /* 0x00000002bd024227 */ /* 0x001fca00078e00ff */
[----:B------:R-:W-:-:S07]  /*17fb0*/  @P4 SHF.R.U32.HI R189, RZ, R3, R2 ;  /* 0x00000003ffbd4219 */ /* 0x000fce0000011602 */
.L_x_1754:
[----:B------:R-:W-:Y:S05]  /*17fc0*/  BSYNC B2 ;  /* 0x0000000000027941 */ /* 0x000fea0003800000 */
.L_x_1752:
[----:B------:R-:W-:-:S04]  /*17fd0*/  IMAD R189, R189, R190, -R22 ;  /* 0x000000bebdbd7224 */ /* 0x000fc800078e0a16 */
[----:B------:R-:W-:-:S05]  /*17fe0*/  IMAD.IADD R189, R189, 0x1, -R229 ;  /* 0x00000001bdbd7824 */ /* 0x000fca00078e0ae5 */
[----:B------:R-:W-:Y:S02]  /*17ff0*/  VIMNMX R185, R185, R189, !PT ;  /* 0x000000bdb9b97248 */ /* 0x000fe40007fe0100 */
[----:B------:R-:W-:-:S07]  /*18000*/  VIADDMNMX R186, R189, R190, R186, PT ;  /* 0x000000bebdba7246 */ /* 0x000fce00038001ba */
.L_x_1751:
[----:B------:R-:W-:Y:S01]  /*18010*/  ISETP.GT.AND P4, PT, R204, -0x1, PT ;  /* 0xffffffffcc00780c */ /* 0x000fe20003f84270 */
[----:B------:R-:W0:Y:S03]  /*18020*/  SHFL.IDX PT, R184, R184, 0x1, 0x1c1f ;  /* 0x003c1f00b8b87f89 */ /* 0x000e2600000e0000 */
[C---:B------:R-:W-:Y:S02]  /*18030*/  ISETP.GT.AND P6, PT, R185.reuse, RZ, P4 ;  /* 0x000000ffb900720c */ /* 0x040fe400027c4270 */
[----:B------:R-:W-:Y:S02]  /*18040*/  ISETP.GT.AND P5, PT, R185, 0x1, P4 ;  /* 0x00000001b900780c */ /* 0x000fe400027a4270 */
[C---:B------:R-:W-:Y:S02]  /*18050*/  ISETP.LT.OR P6, PT, R186.reuse, 0x1, P6 ;  /* 0x00000001ba00780c */ /* 0x040fe400037c1670 */
[----:B------:R-:W-:-:S02]  /*18060*/  ISETP.LT.OR P5, PT, R186, 0x2, P5 ;  /* 0x00000002ba00780c */ /* 0x000fc40002fa1670 */
[----:B------:R-:W-:Y:S02]  /*18070*/  FSEL R152, R152, -INF , !P6 ;  /* 0xff80000098987808 */ /* 0x000fe40007000000 */
[----:B------:R-:W-:Y:S02]  /*18080*/  FSEL R153, R153, -INF , !P5 ;  /* 0xff80000099997808 */ /* 0x000fe40006800000 */
[C---:B------:R-:W-:Y:S02]  /*18090*/  ISETP.GT.AND P6, PT, R185.reuse, 0x8, P4 ;  /* 0x00000008b900780c */ /* 0x040fe400027c4270 */
[----:B------:R-:W-:Y:S02]  /*180a0*/  ISETP.GT.AND P5, PT, R185, 0x9, P4 ;  /* 0x00000009b900780c */ /* 0x000fe400027a4270 */
[C---:B------:R-:W-:Y:S02]  /*180b0*/  ISETP.LT.OR P6, PT, R186.reuse, 0x9, P6 ;  /* 0x00000009ba00780c */ /* 0x040fe400037c1670 */
[----:B------:R-:W-:-:S02]  /*180c0*/  ISETP.LT.OR P5, PT, R186, 0xa, P5 ;  /* 0x0000000aba00780c */ /* 0x000fc40002fa1670 */
[----:B------:R-:W-:Y:S01]  /*180d0*/  FSEL R156, R156, -INF , !P6 ;  /* 0xff8000009c9c7808 */ /* 0x000fe20007000000 */
[--C-:B0-----:R-:W-:Y:S01]  /*180e0*/  IMAD.IADD R187, R187, 0x1, R184.reuse ;  /* 0x00000001bbbb7824 */ /* 0x101fe200078e02b8 */
[----:B------:R-:W-:Y:S01]  /*180f0*/  FSEL R157, R157, -INF , !P5 ;  /* 0xff8000009d9d7808 */ /* 0x000fe20006800000 */
[----:B------:R-:W-:Y:S01]  /*18100*/  IMAD.IADD R188, R188, 0x1, R184 ;  /* 0x00000001bcbc7824 */ /* 0x000fe200078e02b8 */
[C---:B------:R-:W-:Y:S02]  /*18110*/  ISETP.GT.AND P6, PT, R185.reuse, 0x10, P4 ;  /* 0x00000010b900780c */ /* 0x040fe400027c4270 */
        /* <DEDUP_REMOVED lines=34> */
[----:B------:R-:W-:Y:S01]  /*18340*/  FSEL R181, R181, -INF , !P5 ;  /* 0xff800000b5b57808 */ /* 0x000fe20006800000 */
[----:B------:R-:W-:Y:S08]  /*18350*/  @!P3 BRA `(.L_x_1755) ;  /* 0x000000000060b947 */ /* 0x000ff00003800000 */
        /* <DEDUP_REMOVED lines=13> */
.L_x_1757:
[----:B------:R-:W-:Y:S02]  /*18430*/  ULDC UR4, c[0x0][0x9e4] ;  /* 0x0002790000047ab9 */ /* 0x000fe40000000800 */
[----:B------:R-:W-:-:S05]  /*18440*/  IMAD.U32 R165, RZ, RZ, UR4 ;  /* 0x00000004ffa57e24 */ /* 0x000fca000f8e00ff */
[----:B------:R-:W-:-:S13]  /*18450*/  ISETP.NE.AND P5, PT, R165, 0x1, PT ;  /* 0x00000001a500780c */ /* 0x000fda0003fa5270 */
[----:B------:R-:W0:Y:S02]  /*18460*/  @P5 LDC.64 R2, c[0x0][0x9e8] ;  /* 0x00027a00ff025b82 */ /* 0x000e240000000a00 */
[----:B0-----:R-:W-:-:S05]  /*18470*/  @P5 IMAD.HI.U32 R2, R184, R2, RZ ;  /* 0x00000002b8025227 */ /* 0x001fca00078e00ff */
[----:B------:R-:W-:-:S07]  /*18480*/  @P5 SHF.R.U32.HI R184, RZ, R3, R2 ;  /* 0x00000003ffb85219 */ /* 0x000fce0000011602 */
.L_x_1758:
[----:B------:R-:W-:Y:S05]  /*18490*/  BSYNC B2 ;  /* 0x0000000000027941 */ /* 0x000fea0003800000 */
.L_x_1756:
[----:B------:R-:W-:-:S04]  /*184a0*/  IMAD R22, R184, R165, -R22 ;  /* 0x000000a5b8167224 */ /* 0x000fc800078e0a16 */
[----:B------:R-:W-:-:S05]  /*184b0*/  IMAD.IADD R22, R22, 0x1, -R229 ;  /* 0x0000000116167824 */ /* 0x000fca00078e0ae5 */
[----:B------:R-:W-:Y:S02]  /*184c0*/  VIMNMX R188, R188, R22, !PT ;  /* 0x00000016bcbc7248 */ /* 0x000fe40007fe0100 */
[----:B------:R-:W-:-:S07]  /*184d0*/  VIADDMNMX R187, R22, R165, R187, PT ;  /* 0x000000a516bb7246 */ /* 0x000fce00038001bb */
.L_x_1755:
[----:B------:R-:W-:Y:S01]  /*184e0*/  @!P1 VIADD R0, R0, 0x30860 ;  /* 0x0003086000009836 */ /* 0x000fe20000000000 */
[----:B------:R-:W2:Y:S01]  /*184f0*/  LDL R205, [R1+0x1c] ;  /* 0x00001c0001cd7983 */ /* 0x000ea20000100800 */
[----:B------:R-:W-:Y:S01]  /*18500*/  ISETP.GT.AND P5, PT, R188, 0x1, P4 ;  /* 0x00000001bc00780c */ /* 0x000fe200027a4270 */
[----:B------:R-:W-:Y:S02]  /*18510*/  ULDC UR4, c[0x0][0x988] ;  /* 0x0002620000047ab9 */ /* 0x000fe40000000800 */
[----:B------:R-:W-:Y:S02]  /*18520*/  @!P1 PRMT R0, RZ, 0x654, R0 ;  /* 0x00000654ff009816 */ /* 0x000fe40000000000 */
[----:B------:R-:W-:Y:S02]  /*18530*/  ISETP.LT.OR P5, PT, R187, 0x2, P5 ;  /* 0x00000002bb00780c */ /* 0x000fe40002fa1670 */
[----:B------:R0:W-:Y:S02]  /*18540*/  @!P1 SYNCS.ARRIVE.TRANS64.RED.A1T0 RZ, [R0+URZ], RZ ;  /* 0x000000ff00ff99a7 */ /* 0x0001e4000810043f */
[----:B------:R-:W-:-:S02]  /*18550*/  FSEL R155, R155, -INF , !P5 ;  /* 0xff8000009b9b7808 */ /* 0x000fc40006800000 */
[----:B------:R-:W-:Y:S02]  /*18560*/  ISETP.GT.AND P5, PT, R188, 0x9, P4 ;  /* 0x00000009bc00780c */ /* 0x000fe400027a4270 */
[----:B0-----:R-:W-:Y:S02]  /*18570*/  FMNMX.FTZ R0, R152, R5, !PT ;  /* 0x0000000598007209 */ /* 0x001fe40007810000 */
[----:B------:R-:W-:Y:S02]  /*18580*/  ISETP.LT.OR P5, PT, R187, 0xa, P5 ;  /* 0x0000000abb00780c */ /* 0x000fe40002fa1670 */
[----:B------:R-:W-:Y:S02]  /*18590*/  FMNMX.FTZ R0, R153, R0, !PT ;  /* 0x0000000099007209 */ /* 0x000fe40007810000 */
[----:B------:R-:W-:Y:S02]  /*185a0*/  FSEL R159, R159, -INF , !P5 ;  /* 0xff8000009f9f7808 */ /* 0x000fe40006800000 */
[----:B------:R-:W-:-:S02]  /*185b0*/  FMNMX.FTZ R0, R156, R0, !PT ;  /* 0x000000009c007209 */ /* 0x000fc40007810000 */
[----:B------:R-:W-:Y:S02]  /*185c0*/  ISETP.GT.AND P5, PT, R188, 0x11, P4 ;  /* 0x00000011bc00780c */ /* 0x000fe400027a4270 */
[----:B------:R-:W-:Y:S02]  /*185d0*/  FMNMX.FTZ R0, R157, R0, !PT ;  /* 0x000000009d007209 */ /* 0x000fe40007810000 */
        /* <DEDUP_REMOVED lines=22> */
[----:B------:R-:W-:Y:S02]  /*18740*/  ISETP.GT.AND P5, PT, R188, RZ, P4 ;  /* 0x000000ffbc00720c */ /* 0x000fe400027a4270 */
[----:B------:R-:W-:Y:S02]  /*18750*/  FMNMX.FTZ R0, R181, R0, !PT ;  /* 0x00000000b5007209 */ /* 0x000fe40007810000 */
[----:B------:R-:W-:-:S03]  /*18760*/  ISETP.LT.OR P5, PT, R187, 0x1, P5 ;  /* 0x00000001bb00780c */ /* 0x000fc60002fa1670 */
[----:B------:R-:W0:Y:S01]  /*18770*/  SHFL.BFLY PT, R2, R0, 0x2, 0x1f ;  /* 0x0c401f0000027f89 */ /* 0x000e2200000e0000 */
[----:B------:R-:W-:Y:S02]  /*18780*/  FSEL R154, R154, -INF , !P5 ;  /* 0xff8000009a9a7808 */ /* 0x000fe40006800000 */
[----:B------:R-:W-:-:S04]  /*18790*/  ISETP.GT.AND P5, PT, R188, 0x38, P4 ;  /* 0x00000038bc00780c */ /* 0x000fc800027a4270 */
[----:B------:R-:W-:-:S04]  /*187a0*/  ISETP.LT.OR P5, PT, R187, 0x39, P5 ;  /* 0x00000039bb00780c */ /* 0x000fc80002fa1670 */
[----:B------:R-:W-:Y:S02]  /*187b0*/  FSEL R182, R182, -INF , !P5 ;  /* 0xff800000b6b67808 */ /* 0x000fe40006800000 */
[----:B0-----:R-:W-:-:S05]  /*187c0*/  FMNMX.FTZ R2, R0, R2, !PT ;  /* 0x0000000200027209 */ /* 0x001fca0007810000 */
[----:B------:R-:W0:Y:S02]  /*187d0*/  SHFL.BFLY PT, R165, R2, 0x1, 0x1f ;  /* 0x0c201f0002a57f89 */ /* 0x000e2400000e0000 */
[----:B0-----:R-:W-:Y:S01]  /*187e0*/  FMNMX.FTZ R165, R2, R165, !PT ;  /* 0x000000a502a57209 */ /* 0x001fe20007810000 */
[----:B------:R-:W-:-:S03]  /*187f0*/  IMAD.U32 R2, RZ, RZ, UR4 ;  /* 0x00000004ff027e24 */ /* 0x000fc6000f8e00ff */
[C---:B------:R-:W-:Y:S01]  /*18800*/  FSETP.NEU.FTZ.AND P6, PT, R165.reuse, -INF , PT ;  /* 0xff800000a500780b */ /* 0x040fe20003fdd000 */
[----:B------:R-:W-:-:S03]  /*18810*/  FMUL.FTZ R0, R165, R2 ;  /* 0x00000002a5007220 */ /* 0x000fc60000410000 */
[----:B------:R-:W-:Y:S02]  /*18820*/  FSEL R3, R165, RZ, P6 ;  /* 0x000000ffa5037208 */ /* 0x000fe40003000000 */
[----:B------:R-:W-:Y:S02]  /*18830*/  FSEL R0, R0, RZ, P6 ;  /* 0x000000ff00007208 */ /* 0x000fe40003000000 */
[----:B------:R-:W-:Y:S01]  /*18840*/  ISETP.GT.AND P6, PT, R188, 0x8, P4 ;  /* 0x00000008bc00780c */ /* 0x000fe200027c4270 */
[----:B------:R-:W-:Y:S01]  /*18850*/  FADD.FTZ R3, -R3, R5 ;  /* 0x0000000503037221 */ /* 0x000fe20000010100 */
[----:B------:R-:W-:Y:S01]  /*18860*/  FMNMX.FTZ R5, R154, R4, !PT ;  /* 0x000000049a057209 */ /* 0x000fe20007810000 */
[-CC-:B------:R-:W-:Y:S01]  /*18870*/  FFMA.FTZ R152, R152, R2.reuse, -R0.reuse ;  /* 0x0000000298987223 */ /* 0x180fe20000010800 */
[----:B------:R-:W-:Y:S01]  /*18880*/  ISETP.LT.OR P6, PT, R187, 0x9, P6 ;  /* 0x00000009bb00780c */ /* 0x000fe200037c1670 */
[-C--:B------:R-:W-:Y:S01]  /*18890*/  FMUL.FTZ R3, R3, R2.reuse ;  /* 0x0000000203037220 */ /* 0x080fe20000410000 */
[----:B------:R-:W-:Y:S01]  /*188a0*/  FMNMX.FTZ R5, R155, R5, !PT ;  /* 0x000000059b057209 */ /* 0x000fe20007810000 */
[-CC-:B------:R-:W-:Y:S01]  /*188b0*/  FFMA.FTZ R153, R153, R2.reuse, -R0.reuse ;  /* 0x0000000299997223 */ /* 0x180fe20000010800 */
[----:B------:R-:W-:Y:S01]  /*188c0*/  FSEL R158, R158, -INF , !P6 ;  /* 0xff8000009e9e7808 */ /* 0x000fe20007000000 */
[-CC-:B------:R-:W-:Y:S01]  /*188d0*/  FFMA.FTZ R156, R156, R2.reuse, -R0.reuse ;  /* 0x000000029c9c7223 */ /* 0x180fe20000010800 */
[----:B------:R-:W-:Y:S01]  /*188e0*/  ISETP.GT.AND P6, PT, R188, 0x10, P4 ;  /* 0x00000010bc00780c */ /* 0x000fe200027c4270 */
[-CC-:B------:R-:W-:Y:S01]  /*188f0*/  FFMA.FTZ R157, R157, R2.reuse, -R0.reuse ;  /* 0x000000029d9d7223 */ /* 0x180fe20000010800 */
[----:B------:R-:W-:Y:S01]  /*18900*/  FMNMX.FTZ R5, R158, R5, !PT ;  /* 0x000000059e057209 */ /* 0x000fe20007810000 */
[-CC-:B------:R-:W-:Y:S01]  /*18910*/  FFMA.FTZ R160, R160, R2.reuse, -R0.reuse ;  /* 0x00000002a0a07223 */ /* 0x180fe20000010800 */
[----:B------:R-:W-:Y:S01]  /*18920*/  ISETP.LT.OR P6, PT, R187, 0x11, P6 ;  /* 0x00000011bb00780c */ /* 0x000fe200037c1670 */
[-CC-:B------:R-:W-:Y:S01]  /*18930*/  FFMA.FTZ R161, R161, R2.reuse, -R0.reuse ;  /* 0x00000002a1a17223 */ /* 0x180fe20000010800 */
        /* <DEDUP_REMOVED lines=19> */
[----:B------:R-:W-:Y:S01]  /*18a70*/  MUFU.EX2 R196, R152 ;  /* 0x0000009800c47308 */ /* 0x000fe20000000800 */
[----:B------:R-:W-:Y:S01]  /*18a80*/  FMNMX.FTZ R5, R167, R5, !PT ;  /* 0x00000005a7057209 */ /* 0x000fe20007810000 */
[----:B------:R-:W-:Y:S01]  /*18a90*/  FFMA.FTZ R0, R181, R2, -R0 ;  /* 0x00000002b5007223 */ /* 0x000fe20000010800 */
[----:B------:R-:W-:-:S02]  /*18aa0*/  FSEL R170, R170, -INF , !P6 ;  /* 0xff800000aaaa7808 */ /* 0x000fc40007000000 */
[----:B------:R-:W-:Y:S02]  /*18ab0*/  ISETP.GT.AND P6, PT, R188, 0x28, P4 ;  /* 0x00000028bc00780c */ /* 0x000fe400027c4270 */
[----:B------:R-:W-:Y:S01]  /*18ac0*/  FMNMX.FTZ R5, R170, R5, !PT ;  /* 0x00000005aa057209 */ /* 0x000fe20007810000 */
[----:B------:R-:W-:Y:S01]  /*18ad0*/  MUFU.EX2 R3, R3 ;  /* 0x0000000300037308 */ /* 0x000fe20000000800 */
[----:B------:R-:W-:Y:S02]  /*18ae0*/  ISETP.LT.OR P6, PT, R187, 0x29, P6 ;  /* 0x00000029bb00780c */ /* 0x000fe400037c1670 */
[----:B------:R-:W-:Y:S02]  /*18af0*/  FMNMX.FTZ R5, R171, R5, !PT ;  /* 0x00000005ab057209 */ /* 0x000fe40007810000 */
[----:B------:R-:W-:Y:S02]  /*18b00*/  FSEL R174, R174, -INF , !P6 ;  /* 0xff800000aeae7808 */ /* 0x000fe40007000000 */
[----:B------:R-:W-:Y:S01]  /*18b10*/  ISETP.GT.AND P6, PT, R188, 0x30, P4 ;  /* 0x00000030bc00780c */ /* 0x000fe200027c4270 */
[----:B------:R-:W-:Y:S01]  /*18b20*/  MUFU.EX2 R153, R153 ;  /* 0x0000009900997308 */ /* 0x000fe20000000800 */
[----:B------:R-:W-:-:S02]  /*18b30*/  FMNMX.FTZ R5, R174, R5, !PT ;  /* 0x00000005ae057209 */ /* 0x000fc40007810000 */
[----:B------:R-:W-:Y:S02]  /*18b40*/  ISETP.LT.OR P6, PT, R187, 0x31, P6 ;  /* 0x00000031bb00780c */ /* 0x000fe400037c1670 */
[----:B------:R-:W-:Y:S02]  /*18b50*/  FMNMX.FTZ R5, R175, R5, !PT ;  /* 0x00000005af057209 */ /* 0x000fe40007810000 */
[----:B------:R-:W-:Y:S01]  /*18b60*/  FSEL R178, R178, -INF , !P6 ;  /* 0xff800000b2b27808 */ /* 0x000fe20007000000 */
[----:B------:R-:W-:Y:S01]  /*18b70*/  MUFU.EX2 R186, R0 ;  /* 0x0000000000ba7308 */ /* 0x000fe20000000800 */
[C---:B------:R-:W-:Y:S02]  /*18b80*/  ISETP.GT.AND P6, PT, R188.reuse, 0x31, P4 ;  /* 0x00000031bc00780c */ /* 0x040fe400027c4270 */
[----:B------:R-:W-:Y:S02]  /*18b90*/  ISETP.GT.AND P4, PT, R188, 0x39, P4 ;  /* 0x00000039bc00780c */ /* 0x000fe40002784270 */
[----:B------:R-:W-:-:S02]  /*18ba0*/  ISETP.LT.OR P6, PT, R187, 0x32, P6 ;  /* 0x00000032bb00780c */ /* 0x000fc400037c1670 */
[----:B------:R-:W-:Y:S01]  /*18bb0*/  FMNMX.FTZ R5, R178, R5, !PT ;  /* 0x00000005b2057209 */ /* 0x000fe20007810000 */
[----:B------:R-:W-:Y:S01]  /*18bc0*/  MUFU.EX2 R156, R156 ;  /* 0x0000009c009c7308 */ /* 0x000fe20000000800 */
[----:B------:R-:W-:Y:S02]  /*18bd0*/  FSEL R179, R179, -INF , !P6 ;  /* 0xff800000b3b37808 */ /* 0x000fe40007000000 */
[----:B------:R-:W-:Y:S02]  /*18be0*/  ISETP.LT.OR P4, PT, R187, 0x3a, P4 ;  /* 0x0000003abb00780c */ /* 0x000fe40002781670 */
[----:B------:R-:W-:Y:S02]  /*18bf0*/  FMNMX.FTZ R5, R179, R5, !PT ;  /* 0x00000005b3057209 */ /* 0x000fe40007810000 */
[----:B------:R-:W-:Y:S01]  /*18c00*/  FSEL R183, R183, -INF , !P4 ;  /* 0xff800000b7b77808 */ /* 0x000fe20006000000 */
[----:B------:R-:W0:Y:S01]  /*18c10*/  MUFU.EX2 R157, R157 ;  /* 0x0000009d009d7308 */ /* 0x000e220000000800 */
[----:B------:R-:W-:-:S04]  /*18c20*/  FMNMX.FTZ R5, R182, R5, !PT ;  /* 0x00000005b6057209 */ /* 0x000fc80007810000 */
[----:B------:R-:W-:-:S03]  /*18c30*/  FMNMX.FTZ R22, R183, R5, !PT ;  /* 0x00000005b7167209 */ /* 0x000fc60007810000 */
[----:B------:R-:W-:Y:S02]  /*18c40*/  MUFU.EX2 R160, R160 ;  /* 0x000000a000a07308 */ /* 0x000fe40000000800 */
[----:B------:R-:W1:Y:S06]  /*18c50*/  SHFL.BFLY PT, R5, R22, 0x2, 0x1f ;  /* 0x0c401f0016057f89 */ /* 0x000e6c00000e0000 */
[----:B------:R-:W3:Y:S01]  /*18c60*/  MUFU.EX2 R161, R161 ;  /* 0x000000a100a17308 */ /* 0x000ee20000000800 */
[----:B0-----:R-:W-:-:S07]  /*18c70*/  F2FP.BF16.F32.PACK_AB R198, R157, R156 ;  /* 0x0000009c9dc6723e */ /* 0x001fce00000010ff */
[----:B------:R-:W-:Y:S08]  /*18c80*/  MUFU.EX2 R164, R164 ;  /* 0x000000a400a47308 */ /* 0x000ff00000000800 */
[----:B------:R-:W0:Y:S01]  /*18c90*/  MUFU.EX2 R189, R189 ;  /* 0x000000bd00bd7308 */ /* 0x000e220000000800 */
[----:B---3--:R-:W-:Y:S02]  /*18ca0*/  F2FP.BF16.F32.PACK_AB R192, R161, R160 ;  /* 0x000000a0a1c0723e */ /* 0x008fe400000010ff */
[----:B-1----:R-:W-:-:S05]  /*18cb0*/  FMNMX.FTZ R22, R22, R5, !PT ;  /* 0x0000000516167209 */ /* 0x002fca0007810000 */
[----:B------:R-:W1:Y:S01]  /*18cc0*/  SHFL.BFLY PT, R5, R22, 0x1, 0x1f ;  /* 0x0c201f0016057f89 */ /* 0x000e6200000e0000 */
[----:B------:R-:W-:Y:S08]  /*18cd0*/  MUFU.EX2 R168, R168 ;  /* 0x000000a800a87308 */ /* 0x000ff00000000800 */
[----:B------:R-:W3:Y:S01]  /*18ce0*/  MUFU.EX2 R169, R169 ;  /* 0x000000a900a97308 */ /* 0x000ee20000000800 */
[----:B0-----:R-:W-:-:S07]  /*18cf0*/  F2FP.BF16.F32.PACK_AB R194, R189, R164 ;  /* 0x000000a4bdc2723e */ /* 0x001fce00000010ff */
[----:B------:R-:W-:Y:S01]  /*18d00*/  MUFU.EX2 R172, R172 ;  /* 0x000000ac00ac7308 */ /* 0x000fe20000000800 */
[----:B-1----:R-:W-:-:S07]  /*18d10*/  FMNMX.FTZ R152, R22, R5, !PT ;  /* 0x0000000516987209 */ /* 0x002fce0007810000 */
[----:B------:R-:W0:Y:S01]  /*18d20*/  MUFU.EX2 R173, R173 ;  /* 0x000000ad00ad7308 */ /* 0x000e220000000800 */
[----:B---3--:R-:W-:Y:S01]  /*18d30*/  F2FP.BF16.F32.PACK_AB R188, R169, R168 ;  /* 0x000000a8a9bc723e */ /* 0x008fe200000010ff */
[----:B------:R-:W-:Y:S01]  /*18d40*/  IMAD.MOV.U32 R22, RZ, RZ, R231 ;  /* 0x000000ffff167224 */ /* 0x000fe200078e00e7 */
[C---:B------:R-:W-:Y:S01]  /*18d50*/  FSETP.NEU.FTZ.AND P4, PT, R152.reuse, -INF , PT ;  /* 0xff8000009800780b */ /* 0x040fe20003f9d000 */
[----:B------:R-:W-:-:S03]  /*18d60*/  FMUL.FTZ R0, R152, R2 ;  /* 0x0000000298007220 */ /* 0x000fc60000410000 */
[----:B------:R-:W-:Y:S01]  /*18d70*/  FSEL R5, R152, RZ, P4 ;  /* 0x000000ff98057208 */ /* 0x000fe20002000000 */
[----:B------:R-:W-:Y:S01]  /*18d80*/  MUFU.EX2 R176, R176 ;  /* 0x000000b000b07308 */ /* 0x000fe20000000800 */
[----:B------:R-:W-:-:S03]  /*18d90*/  FSEL R0, R0, RZ, P4 ;  /* 0x000000ff00007208 */ /* 0x000fc60002000000 */
[----:B------:R-:W-:Y:S02]  /*18da0*/  FADD.FTZ R5, -R5, R4 ;  /* 0x0000000405057221 */ /* 0x000fe40000010100 */
        /* <DEDUP_REMOVED lines=16> */
[----:B------:R-:W-:Y:S01]  /*18eb0*/  FFMA.FTZ R0, R3, R228, R196 ;  /* 0x000000e403007223 */ /* 0x000fe200000100c4 */
[----:B------:R-:W-:Y:S01]  /*18ec0*/  FMUL.FTZ R5, R5, R2 ;  /* 0x0000000205057220 */ /* 0x000fe20000410000 */
[----:B------:R-:W-:Y:S01]  /*18ed0*/  MUFU.EX2 R154, R154 ;  /* 0x0000009a009a7308 */ /* 0x000fe20000000800 */
[C---:B--2---:R-:W-:Y:S01]  /*18ee0*/  ISETP.GT.AND P4, PT, R204.reuse, R205, PT ;  /* 0x000000cdcc00720c */ /* 0x044fe20003f84270 */
[C---:B------:R-:W-:Y:S01]  /*18ef0*/  FADD.FTZ R0, R153.reuse, R0 ;  /* 0x0000000099007221 */ /* 0x040fe20000010000 */
[----:B------:R-:W-:Y:S01]  /*18f00*/  F2FP.BF16.F32.PACK_AB R196, R153, R196 ;  /* 0x000000c499c4723e */ /* 0x000fe200000010ff */
[----:B------:R-:W-:Y:S01]  /*18f10*/  VIADD R204, R204, 0xffffffff ;  /* 0xffffffffcccc7836 */ /* 0x000fe20000000000 */
[----:B0-----:R-:W-:Y:S01]  /*18f20*/  F2FP.BF16.F32.PACK_AB R190, R173, R172 ;  /* 0x000000acadbe723e */ /* 0x001fe200000010ff */
[----:B------:R-:W-:Y:S01]  /*18f30*/  FADD.FTZ R0, R156, R0 ;  /* 0x000000009c007221 */ /* 0x000fe20000010000 */
[----:B------:R-:W-:Y:S01]  /*18f40*/  IMAD.MOV.U32 R205, RZ, RZ, R230 ;  /* 0x000000ffffcd7224 */ /* 0x000fe200078e00e6 */
[----:B------:R-:W0:Y:S02]  /*18f50*/  MUFU.EX2 R155, R155 ;  /* 0x0000009b009b7308 */ /* 0x000e240000000800 */
[----:B------:R-:W-:-:S04]  /*18f60*/  FADD.FTZ R0, R157, R0 ;  /* 0x000000009d007221 */ /* 0x000fc80000010000 */
[----:B------:R-:W-:Y:S02]  /*18f70*/  FADD.FTZ R0, R160, R0 ;  /* 0x00000000a0007221 */ /* 0x000fe40000010000 */
[----:B------:R-:W-:Y:S02]  /*18f80*/  MUFU.EX2 R158, R158 ;  /* 0x0000009e009e7308 */ /* 0x000fe40000000800 */
[----:B------:R-:W-:-:S04]  /*18f90*/  FADD.FTZ R0, R161, R0 ;  /* 0x00000000a1007221 */ /* 0x000fc80000010000 */
[----:B------:R-:W-:Y:S02]  /*18fa0*/  FADD.FTZ R4, R164, R0 ;  /* 0x00000000a4047221 */ /* 0x000fe40000010000 */
[----:B------:R1:W2:Y:S01]  /*18fb0*/  MUFU.EX2 R0, R5 ;  /* 0x0000000500007308 */ /* 0x0002a20000000800 */
[----:B0-----:R-:W-:Y:S01]  /*18fc0*/  F2FP.BF16.F32.PACK_AB R197, R155, R154 ;  /* 0x0000009a9bc5723e */ /* 0x001fe200000010ff */
[----:B------:R-:W-:-:S04]  /*18fd0*/  FADD.FTZ R4, R189, R4 ;  /* 0x00000004bd047221 */ /* 0x000fc80000010000 */
[----:B------:R-:W-:Y:S02]  /*18fe0*/  FADD.FTZ R4, R168, R4 ;  /* 0x00000004a8047221 */ /* 0x000fe40000010000 */
[----:B------:R-:W0:Y:S01]  /*18ff0*/  MUFU.EX2 R159, R159 ;  /* 0x0000009f009f7308 */ /* 0x000e220000000800 */
[----:B-1----:R-:W-:Y:S02]  /*19000*/  IMAD.MOV.U32 R5, RZ, RZ, R165 ;  /* 0x000000ffff057224 */ /* 0x002fe400078e00a5 */
[----:B------:R-:W-:-:S04]  /*19010*/  FADD.FTZ R4, R169, R4 ;  /* 0x00000004a9047221 */ /* 0x000fc80000010000 */
[----:B------:R-:W-:Y:S01]  /*19020*/  FADD.FTZ R4, R172, R4 ;  /* 0x00000004ac047221 */ /* 0x000fe20000010000 */
[----:B------:R-:W1:Y:S01]  /*19030*/  MUFU.EX2 R162, R162 ;  /* 0x000000a200a27308 */ /* 0x000e620000000800 */
[----:B--2---:R-:W-:Y:S02]  /*19040*/  FFMA.FTZ R227, R0, R227, R154 ;  /* 0x000000e300e37223 */ /* 0x004fe4000001009a */
[----:B------:R-:W-:Y:S02]  /*19050*/  FADD.FTZ R4, R173, R4 ;  /* 0x00000004ad047221 */ /* 0x000fe40000010000 */
[----:B------:R-:W-:Y:S02]  /*19060*/  FADD.FTZ R227, R155, R227 ;  /* 0x000000e39be37221 */ /* 0x000fe40000010000 */
[----:B------:R-:W-:Y:S01]  /*19070*/  FADD.FTZ R4, R176, R4 ;  /* 0x00000004b0047221 */ /* 0x000fe20000010000 */
[----:B------:R-:W2:Y:S01]  /*19080*/  MUFU.EX2 R163, R163 ;  /* 0x000000a300a37308 */ /* 0x000ea20000000800 */
[----:B------:R-:W-:Y:S01]  /*19090*/  FADD.FTZ R227, R158, R227 ;  /* 0x000000e39ee37221 */ /* 0x000fe20000010000 */
[----:B0-----:R-:W-:-:S03]  /*190a0*/  F2FP.BF16.F32.PACK_AB R199, R159, R158 ;  /* 0x0000009e9fc7723e */ /* 0x001fc600000010ff */
        /* <DEDUP_REMOVED lines=30> */
[----:B0-----:R-:W-:-:S04]  /*19290*/  FADD.FTZ R4, R180, R4 ;  /* 0x00000004b4047221 */ /* 0x001fc80000010000 */
[C---:B------:R-:W-:Y:S01]  /*192a0*/  FADD.FTZ R228, R186.reuse, R4 ;  /* 0x00000004bae47221 */ /* 0x040fe20000010000 */
[----:B------:R-:W-:Y:S01]  /*192b0*/  F2FP.BF16.F32.PACK_AB R186, R186, R180 ;  /* 0x000000b4baba723e */ /* 0x000fe200000010ff */
[----:B------:R-:W-:Y:S02]  /*192c0*/  IMAD.MOV.U32 R4, RZ, RZ, R152 ;  /* 0x000000ffff047224 */ /* 0x000fe400078e0098 */
[----:B-1----:R-:W-:-:S04]  /*192d0*/  FADD.FTZ R227, R182, R227 ;  /* 0x000000e3b6e37221 */ /* 0x002fc80000010000 */
[C---:B--2---:R-:W-:Y:S01]  /*192e0*/  FADD.FTZ R227, R183.reuse, R227 ;  /* 0x000000e3b7e37221 */ /* 0x044fe20000010000 */
[----:B------:R-:W-:Y:S01]  /*192f0*/  F2FP.BF16.F32.PACK_AB R187, R183, R182 ;  /* 0x000000b6b7bb723e */ /* 0x000fe200000010ff */
[----:B------:R-:W-:Y:S06]  /*19300*/  @P4 BRA `(.L_x_1759) ;  /* 0xffffffd4004c4947 */ /* 0x000fec000383ffff */
[----:B------:R-:W-:Y:S05]  /*19310*/  BSYNC B1 ;  /* 0x0000000000017941 */ /* 0x000fea0003800000 */
.L_x_1740:
[----:B------:R-:W-:Y:S02]  /*19320*/  IMAD.MOV.U32 R4, RZ, RZ, R152 ;  /* 0x000000ffff047224 */ /* 0x000fe400078e0098 */
[----:B------:R-:W-:Y:S02]  /*19330*/  IMAD.MOV.U32 R5, RZ, RZ, R165 ;  /* 0x000000ffff057224 */ /* 0x000fe400078e00a5 */
[----:B------:R-:W-:Y:S02]  /*19340*/  IMAD.MOV.U32 R22, RZ, RZ, R231 ;  /* 0x000000ffff167224 */ /* 0x000fe400078e00e7 */
[----:B------:R-:W-:-:S07]  /*19350*/  IMAD.MOV.U32 R205, RZ, RZ, R230 ;  /* 0x000000ffffcd7224 */ /* 0x000fce00078e00e6 */
.L_x_1739:
[----:B------:R-:W-:Y:S05]  /*19360*/  BSYNC B0 ;  /* 0x0000000000007941 */ /* 0x000fea0003800000 */
.L_x_1738:
[----:B------:R-:W2:Y:S01]  /*19370*/  LDL R153, [R1+0x14] ;  /* 0x0000140001997983 */ /* 0x000ea20000100800 */
[----:B------:R-:W0:Y:S08]  /*19380*/  LDC R152, c[0x0][0x448] ;  /* 0x00011200ff987b82 */ /* 0x000e300000000800 */
[----:B------:R-:W1:Y:S01]  /*19390*/  LDC R155, c[0x0][0x9e4] ;  /* 0x00027900ff9b7b82 */ /* 0x000e620000000800 */
[----:B0-----:R-:W-:-:S02]  /*193a0*/  ISETP.NE.AND P5, PT, R152, 0x1, PT ;  /* 0x000000019800780c */ /* 0x001fc40003fa5270 */
[----:B-1----:R-:W-:-:S11]  /*193b0*/  ISETP.GE.AND P6, PT, R155, 0x1, PT ;  /* 0x000000019b00780c */ /* 0x002fd60003fc6270 */
[----:B------:R-:W0:Y:S08]  /*193c0*/  @P5 LDC R154, c[0x0][0x44c] ;  /* 0x00011300ff9a5b82 */ /* 0x000e300000000800 */
[----:B------:R-:W1:Y:S01]  /*193d0*/  @P5 LDC R152, c[0x0][0x450] ;  /* 0x00011400ff985b82 */ /* 0x000e620000000800 */
[----:B--2---:R-:W-:-:S04]  /*193e0*/  VIADD R153, R153, 0x7f ;  /* 0x0000007f99997836 */ /* 0x004fc80000000000 */
[----:B0-----:R-:W-:-:S05]  /*193f0*/  @P5 IMAD.HI.U32 R154, R153, R154, RZ ;  /* 0x0000009a999a5227 */ /* 0x001fca00078e00ff */
[----:B-1----:R-:W-:Y:S02]  /*19400*/  @P5 SHF.R.U32.HI R153, RZ, R152, R154 ;  /* 0x00000098ff995219 */ /* 0x002fe4000001169a */
[----:B------:R-:W-:-:S05]  /*19410*/  IADD3 R152, R221, 0x1, -R220 ;  /* 0x00000001dd987810 */ /* 0x000fca0007ffe8dc */
[----:B------:R-:W-:-:S04]  /*19420*/  IMAD.IADD R153, R152, 0x1, R153 ;  /* 0x0000000198997824 */ /* 0x000fc800078e0299 */
[----:B------:R-:W-:Y:S01]  /*19430*/  IMAD.IADD R232, R153, 0x1, -R232 ;  /* 0x0000000199e87824 */ /* 0x000fe200078e0ae8 */
[----:B------:R-:W-:Y:S06]  /*19440*/  @!P6 BRA `(.L_x_1760) ;  /* 0x000000000048e947 */ /* 0x000fec0003800000 */
[----:B------:R-:W-:Y:S01]  /*19450*/  IMAD.MOV.U32 R154, RZ, RZ, R153 ;  /* 0x000000ffff9a7224 */ /* 0x000fe200078e0099 */
[----:B------:R-:W-:Y:S04]  /*19460*/  BSSY B0, `(.L_x_1761) ;  /* 0x000000e000007945 */ /* 0x000fe80003800000 */
        /* <DEDUP_REMOVED lines=9> */
.L_x_1762:
[----:B------:R-:W-:-:S13]  /*19500*/  ISETP.NE.AND P2, PT, R155, 0x1, PT ;  /* 0x000000019b00780c */ /* 0x000fda0003f45270 */
[----:B------:R-:W0:Y:S02]  /*19510*/  @P2 LDC.64 R152, c[0x0][0x9e8] ;  /* 0x00027a00ff982b82 */ /* 0x000e240000000a00 */
[----:B0-----:R-:W-:-:S05]  /*19520*/  @P2 IMAD.HI.U32 R152, R154, R152, RZ ;  /* 0x000000989a982227 */ /* 0x001fca00078e00ff */
[----:B------:R-:W-:-:S07]  /*19530*/  @P2 SHF.R.U32.HI R154, RZ, R153, R152 ;  /* 0x00000099ff9a2219 */ /* 0x000fce0000011698 */
.L_x_1763:
[----:B------:R-:W-:Y:S05]  /*19540*/  BSYNC B0 ;  /* 0x0000000000007941 */ /* 0x000fea0003800000 */
.L_x_1761:
[----:B------:R-:W-:-:S05]  /*19550*/  IMAD R154, R154, R155, RZ ;  /* 0x0000009b9a9a7224 */ /* 0x000fca00078e02ff */
[----:B------:R-:W-:-:S07]  /*19560*/  VIMNMX R232, R232, R154, !PT ;  /* 0x0000009ae8e87248 */ /* 0x000fce0007fe0100 */
.L_x_1760:
[----:B------:R-:W2:Y:S01]  /*19570*/  LDL R153, [R1+0x38] ;  /* 0x0000380001997983 */ /* 0x000ea20000100800 */
[----:B------:R-:W-:Y:S01]  /*19580*/  VIADD R232, R232, 0x3f ;  /* 0x0000003fe8e87836 */ /* 0x000fe20000000000 */
[----:B------:R-:W-:Y:S04]  /*19590*/  BSSY B0, `(.L_x_1764) ;  /* 0x000020d000007945 */ /* 0x000fe80003800000 */
[----:B------:R-:W-:-:S04]  /*195a0*/  SHF.R.S32.HI R152, RZ, 0x1f, R232 ;  /* 0x0000001fff987819 */ /* 0x000fc800000114e8 */
[----:B------:R-:W-:-:S04]  /*195b0*/  LEA.HI R152, R152, R232, RZ, 0x6 ;  /* 0x000000e898987211 */ /* 0x000fc800078f30ff */
[----:B------:R-:W-:-:S04]  /*195c0*/  SHF.R.S32.HI R152, RZ, 0x6, R152 ;  /* 0x00000006ff987819 */ /* 0x000fc80000011498 */
[----:B--2---:R-:W-:-:S04]  /*195d0*/  VIMNMX R153, R153, R152, !PT ;  /* 0x0000009899997248 */ /* 0x004fc80007fe0100 */
[----:B------:R-:W-:Y:S01]  /*195e0*/  ISETP.GE.AND P2, PT, R204, R153, PT ;  /* 0x00000099cc00720c */ /* 0x000fe20003f46270 */
[----:B------:R0:W-:-:S12]  /*195f0*/  STL [R1+0x1c], R153 ;  /* 0x00001c9901007387 */ /* 0x0001d80000100800 */
[----:B0-----:R-:W-:Y:S05]  /*19600*/  @!P2 BRA `(.L_x_1765) ;  /* 0x000000200014a947 */ /* 0x001fea0003800000 */
[----:B------:R-:W-:Y:S01]  /*19610*/  BSSY B1, `(.L_x_1766) ;  /* 0x0000203000017945 */ /* 0x000fe20003800000 */
[----:B------:R-:W-:Y:S02]  /*19620*/  IMAD.MOV.U32 R232, RZ, RZ, R204 ;  /* 0x000000ffffe87224 */ /* 0x000fe400078e00cc */
[----:B------:R-:W-:Y:S02]  /*19630*/  IMAD.MOV.U32 R231, RZ, RZ, R4 ;  /* 0x000000ffffe77224 */ /* 0x000fe400078e0004 */
[----:B------:R-:W-:Y:S02]  /*19640*/  IMAD.MOV.U32 R230, RZ, RZ, R5 ;  /* 0x000000ffffe67224 */ /* 0x000fe400078e0005 */
[----:B------:R-:W-:Y:S02]  /*19650*/  IMAD.MOV.U32 R204, RZ, RZ, R205 ;  /* 0x000000ffffcc7224 */ /* 0x000fe400078e00cd */
[----:B------:R-:W-:-:S07]  /*19660*/  IMAD.MOV.U32 R236, RZ, RZ, R22 ;  /* 0x000000ffffec7224 */ /* 0x000fce00078e0016 */
.L_x_1777:
[----:B------:R-:W-:-:S05]  /*19670*/  VIADD R22, R236, 0x1 ;  /* 0x00000001ec167836 */ /* 0x000fca0000000000 */
[----:B------:R-:W-:-:S04]  /*19680*/  ISETP.NE.AND P2, PT, R22, 0x2, PT ;  /* 0x000000021600780c */ /* 0x000fc80003f45270 */
[----:B------:R-:W-:Y:S02]  /*19690*/  SEL R205, RZ, 0x1, P2 ;  /* 0x00000001ffcd7807 */ /* 0x000fe40001000000 */
[----:B------:R-:W-:Y:S02]  /*196a0*/  SEL R22, R22, RZ, P2 ;  /* 0x000000ff16167207 */ /* 0x000fe40001000000 */
[----:B------:R-:W-:Y:S01]  /*196b0*/  LOP3.LUT R205, R204, R205, RZ, 0x3c, !PT ;  /* 0x000000cdcccd7212 */ /* 0x000fe200078e3cff */
[----:B------:R-:W-:Y:S06]  /*196c0*/  @!P0 BRA `(.L_x_1767) ;  /* 0x0000000000048947 */ /* 0x000fec0003800000 */
[----:B------:R-:W-:Y:S01]  /*196d0*/  BPT.TRAP 0x1 ;  /* 0x000000040000795c */ /* 0x000fe20000300000 */
.L_x_1767:
[----:B------:R-:W-:Y:S01]  /*196e0*/  IMAD R4, R22, 0x8, R16 ;  /* 0x0000000816047824 */ /* 0x000fe200078e0210 */
[----:B------:R-:W-:-:S04]  /*196f0*/  SHF.L.U32 R5, R205, 0x1f, RZ ;  /* 0x0000001fcd057819 */ /* 0x000fc800000006ff */
[----:B------:R0:W1:Y:S01]  /*19700*/  SYNCS.PHASECHK.TRANS64.TRYWAIT P2, [R4+URZ+0x30830], R5 ;  /* 0x03083005040075a7 */ /* 0x000062000804017f */
[----:B------:R-:W-:Y:S05]  /*19710*/  @!P0 BRA `(.L_x_1768) ;  /* 0x0000000000048947 */ /* 0x000fea0003800000 */
[----:B------:R-:W-:Y:S01]  /*19720*/  BPT.TRAP 0x1 ;  /* 0x000000040000795c */ /* 0x000fe20000300000 */
.L_x_1768:
        /* <DEDUP_REMOVED lines=8> */
.L_x_1770:
[----:B------:R-:W-:Y:S05]  /*197b0*/  BSYNC B2 ;  /* 0x0000000000027941 */ /* 0x000fea0003800000 */
.L_x_1769:
[----:B------:R-:W-:Y:S01]  /*197c0*/  R2UR UR4, R152 ;  /* 0x00000000980472ca */ /* 0x000fe200000e0000 */
[----:B------:R-:W-:Y:S01]  /*197d0*/  IMAD.MOV.U32 R152, RZ, RZ, R2 ;  /* 0x000000ffff987224 */ /* 0x000fe200078e0002 */
[----:B------:R-:W-:Y:S01]  /*197e0*/  R2UR UR12, R216 ;  /* 0x00000000d80c72ca */ /* 0x000fe200000e0000 */
[----:B01----:R-:W-:Y:S01]  /*197f0*/  IMAD.MOV.U32 R4, RZ, RZ, R158 ;  /* 0x000000ffff047224 */ /* 0x003fe200078e009e */
[----:B------:R-:W-:Y:S01]  /*19800*/  R2UR UR13, R217 ;  /* 0x00000000d90d72ca */ /* 0x000fe200000e0000 */
[----:B------:R-:W-:Y:S01]  /*19810*/  IMAD.MOV.U32 R5, RZ, RZ, 0x40000040 ;  /* 0x40000040ff057424 */ /* 0x000fe200078e00ff */
[----:B------:R-:W-:Y:S01]  /*19820*/  R2UR UR8, R152 ;  /* 0x00000000980872ca */ /* 0x000fe200000e0000 */
[----:B------:R-:W-:Y:S01]  /*19830*/  VIADD R152, R158, 0x200 ;  /* 0x000002009e987836 */ /* 0x000fe20000000000 */
[----:B------:R-:W-:Y:S01]  /*19840*/  R2UR UR6, R4 ;  /* 0x00000000040672ca */ /* 0x000fe200000e0000 */
[----:B------:R-:W-:Y:S01]  /*19850*/  VIADD R4, R158, 0x6 ;  /* 0x000000069e047836 */ /* 0x000fe20000000000 */
[----:B------:R-:W-:Y:S01]  /*19860*/  R2UR UR11, R5 ;  /* 0x00000000050b72ca */ /* 0x000fe200000e0000 */
[----:B------:R-:W-:Y:S01]  /*19870*/  IMAD.MOV.U32 R153, RZ, RZ, 0x40000040 ;  /* 0x40000040ff997424 */ /* 0x000fe200078e00ff */
[----:B------:R-:W-:Y:S01]  /*19880*/  R2UR UR14, R152 ;  /* 0x00000000980e72ca */ /* 0x000fe200000e0000 */
[----:B------:R-:W-:Y:S01]  /*19890*/  VIADD R156, R158, 0x204 ;  /* 0x000002049e9c7836 */ /* 0x000fe20000000000 */
[----:B------:R-:W-:Y:S01]  /*198a0*/  R2UR UR10, R4 ;  /* 0x00000000040a72ca */ /* 0x000fe200000e0000 */
[C---:B------:R-:W-:Y:S01]  /*198b0*/  VIADD R152, R158.reuse, 0x206 ;  /* 0x000002069e987836 */ /* 0x040fe20000000000 */
        /* <DEDUP_REMOVED lines=17> */
[----:B------:R-:W-:Y:S01]  /*199d0*/  IMAD.MOV.U32 R155, RZ, RZ, 0x40000040 ;  /* 0x40000040ff9b7424 */ /* 0x000fe200078e00ff */
        /* <DEDUP_REMOVED lines=235> */
.L_x_1772:
[----:B------:R-:W-:Y:S01]  /*1a890*/  SHF.L.U32 R0, R204, 0x1f, RZ ;  /* 0x0000001fcc007819 */ /* 0x000fe200000006ff */
[----:B------:R-:W-:-:S04]  /*1a8a0*/  IMAD R204, R236, 0x8, R16 ;  /* 0x00000008eccc7824 */ /* 0x000fc800078e0210 */
[----:B------:R0:W1:Y:S01]  /*1a8b0*/  SYNCS.PHASECHK.TRANS64.TRYWAIT P2, [R204+URZ+0x30850], R0 ;  /* 0x03085000cc0075a7 */ /* 0x000062000804017f */
[----:B------:R-:W-:Y:S05]  /*1a8c0*/  @!P0 BRA `(.L_x_1773) ;  /* 0x0000000000048947 */ /* 0x000fea0003800000 */
[----:B------:R-:W-:Y:S01]  /*1a8d0*/  BPT.TRAP 0x1 ;  /* 0x000000040000795c */ /* 0x000fe20000300000 */
.L_x_1773:
[----:B------:R-:W-:Y:S04]  /*1a8e0*/  BSSY B2, `(.L_x_1774) ;  /* 0x0000004000027945 */ /* 0x000fe80003800000 */
[----:B-1----:R-:W-:Y:S05]  /*1a8f0*/  @P2 BRA `(.L_x_1775) ;  /* 0x0000000000082947 */ /* 0x002fea0003800000 */
[----:B------:R-:W1:Y:S02]  /*1a900*/  SYNCS.PHASECHK.TRANS64.TRYWAIT P2, [R204+URZ+0x30850], R0 ;  /* 0x03085000cc0075a7 */ /* 0x000e64000804017f */
[----:B-1----:R-:W-:Y:S05]  /*1a910*/  @!P2 BRA `(.L_x_1776) ;  /* 0x0000014c0048a947 */ /* 0x002fea0003800000 */
.L_x_1775:
[----:B------:R-:W-:Y:S05]  /*1a920*/  BSYNC B2 ;  /* 0x0000000000027941 */ /* 0x000fea0003800000 */
.L_x_1774:
[----:B01----:R-:W-:Y:S01]  /*1a930*/  VIADD R0, R16, 0x400 ;  /* 0x0000040010007836 */ /* 0x003fe20000000000 */
[----:B------:R-:W-:Y:S01]  /*1a940*/  WARPGROUP.ARRIVE ;  /* 0x00000000000079c5 */ /* 0x000fe20000000000 */
[----:B------:R-:W-:Y:S01]  /*1a950*/  IMAD.MOV.U32 R3, RZ, RZ, 0x40000040 ;  /* 0x40000040ff037424 */ /* 0x000fe200078e00ff */
[----:B------:R-:W-:Y:S01]  /*1a960*/  ULDC UR4, c[0x0][0x988] ;  /* 0x0002620000047ab9 */ /* 0x000fe20000000800 */
[----:B------:R-:W-:Y:S01]  /*1a970*/  IMAD.MOV.U32 R5, RZ, RZ, 0x40000040 ;  /* 0x40000040ff057424 */ /* 0x000fe200078e00ff */
[----:B------:R-:W-:Y:S02]  /*1a980*/  SHF.R.U32.HI R0, RZ, 0x4, R0 ;  /* 0x00000004ff007819 */ /* 0x000fe40000011600 */
[----:B------:R-:W-:Y:S01]  /*1a990*/  R2UR UR7, R3 ;  /* 0x00000000030772ca */ /* 0x000fe200000e0000 */
[----:B------:R-:W-:Y:S01]  /*1a9a0*/  IMAD.MOV.U32 R3, RZ, RZ, 0x40000040 ;  /* 0x40000040ff037424 */ /* 0x000fe200078e00ff */
[----:B------:R-:W-:-:S04]  /*1a9b0*/  LOP3.LUT R0, R0, 0x3fff, RZ, 0xc0, !PT ;  /* 0x00003fff00007812 */ /* 0x000fc800078ec0ff */
[----:B------:R-:W-:-:S05]  /*1a9c0*/  LOP3.LUT R0, R0, 0x2000000, RZ, 0xfc, !PT ;  /* 0x0200000000007812 */ /* 0x000fca00078efcff */
        /* <DEDUP_REMOVED lines=12> */
[----:B------:R-:W-:Y:S01]  /*1aa90*/  FMNMX.FTZ R0, R160, R0, !PT ;  /* 0x00000000a0007209 */ /* 0x000fe20007810000 */
[----:B------:R-:W-:-:S03]  /*1aaa0*/  VIADD R2, R2, 0x180 ;  /* 0x0000018002027836 */ /* 0x000fc60000000000 */
        /* <DEDUP_REMOVED lines=14> */
[----:B------:R-:W-:Y:S02]  /*1ab90*/  R2UR UR6, R4 ;  /* 0x00000000040672ca */ /* 0x000fe400000e0000 */
[----:B------:R-:W-:Y:S01]  /*1aba0*/  R2UR UR7, R5 ;  /* 0x00000000050772ca */ /* 0x000fe200000e0000 */
        /* <DEDUP_REMOVED lines=8> */
[----:B------:R-:W-:Y:S02]  /*1ac30*/  FMNMX.FTZ R0, R163, R0, !PT ;  /* 0x00000000a3007209 */ /* 0x000fe40007810000 */
[----:B0-----:R-:W-:Y:S01]  /*1ac40*/  FMNMX.FTZ R5, R4, R5, !PT ;  /* 0x0000000504057209 */ /* 0x001fe20007810000 */
[----:B------:R-:W-:Y:S02]  /*1ac50*/  WARPGROUP.DEPBAR.LE gsb0, 0x0 ;  /* 0x00008000000079c5 */ /* 0x000fe40000010000 */
[----:B------:R-:W-:-:S06]  /*1ac60*/  WARPGROUP.ARRIVE ;  /* 0x00000000000079c5 */ /* 0x000fcc0000000000 */
[----:B------:R-:W-:Y:S01]  /*1ac70*/  HGMMA.64x256x16.F32.BF16 R24, R188, gdesc[UR4].tnspB, R24, gsb0 ;  /* 0x43e00004bc187df0 */ /* 0x000fe20008001818 */
[----:B------:R-:W-:Y:S01]  /*1ac80*/  R2UR UR7, R3 ;  /* 0x00000000030772ca */ /* 0x000fe200000e0000 */
[----:B------:R-:W-:Y:S01]  /*1ac90*/  FADD.FTZ R3, -R5, R230 ;  /* 0x000000e605037221 */ /* 0x000fe20000010100 */
[----:B------:R-:W-:Y:S01]  /*1aca0*/  R2UR UR6, R2 ;  /* 0x00000000020672ca */ /* 0x000fe200000e0000 */
[----:B------:R-:W2:Y:S01]  /*1acb0*/  LDL R230, [R1+0x1c] ;  /* 0x00001c0001e67983 */ /* 0x000ea20000100800 */
        /* <DEDUP_REMOVED lines=8> */
[----:B------:R-:W-:-:S03]  /*1ad40*/  IMAD.U32 R2, RZ, RZ, UR4 ;  /* 0x00000004ff027e24 */ /* 0x000fc6000f8e00ff */
[----:B------:R-:W-:Y:S01]  /*1ad50*/  FMNMX.FTZ R4, R182, R4, !PT ;  /* 0x00000004b6047209 */ /* 0x000fe20007810000 */
[----:B------:R-:W-:-:S03]  /*1ad60*/  FMUL.FTZ R0, R5, R2 ;  /* 0x0000000205007220 */ /* 0x000fc60000410000 */
[----:B------:R-:W-:Y:S01]  /*1ad70*/  FMNMX.FTZ R4, R183, R4, !PT ;  /* 0x00000004b7047209 */ /* 0x000fe20007810000 */
[----:B------:R-:W-:-:S04]  /*1ad80*/  FFMA.FTZ R196, R153, R2, -R0 ;  /* 0x0000000299c47223 */ /* 0x000fc80000010800 */
[----:B------:R-:W0:Y:S02]  /*1ad90*/  SHFL.BFLY PT, R153, R4, 0x2, 0x1f ;  /* 0x0c401f0004997f89 */ /* 0x000e2400000e0000 */
[----:B0-----:R-:W-:Y:S01]  /*1ada0*/  FMNMX.FTZ R4, R4, R153, !PT ;  /* 0x0000009904047209 */ /* 0x001fe20007810000 */
[----:B------:R-:W-:Y:S01]  /*1adb0*/  FFMA.FTZ R198, R156, R2, -R0 ;  /* 0x000000029cc67223 */ /* 0x000fe20000010800 */
[----:B------:R-:W-:Y:S02]  /*1adc0*/  WARPGROUP.DEPBAR.LE gsb0, 0x0 ;  /* 0x00008000000079c5 */ /* 0x000fe40000010000 */
[----:B------:R-:W-:-:S06]  /*1add0*/  WARPGROUP.ARRIVE ;  /* 0x00000000000079c5 */ /* 0x000fcc0000000000 */
[----:B------:R-:W-:Y:S01]  /*1ade0*/  HGMMA.64x256x16.F32.BF16 R24, R184, gdesc[UR4].tnspB, R24, gsb0 ;  /* 0x43e00004b8187df0 */ /* 0x000fe20008001818 */
[-CC-:B------:R-:W-:Y:S01]  /*1adf0*/  FFMA.FTZ R189, R152, R2.reuse, -R0.reuse ;  /* 0x0000000298bd7223 */ /* 0x180fe20000010800 */
[-CC-:B------:R-:W-:Y:S01]  /*1ae00*/  FFMA.FTZ R192, R161, R2.reuse, -R0.reuse ;  /* 0x00000002a1c07223 */ /* 0x180fe20000010800 */
[-CC-:B------:R-:W-:Y:S01]  /*1ae10*/  FFMA.FTZ R194, R164, R2.reuse, -R0.reuse ;  /* 0x00000002a4c27223 */ /* 0x180fe20000010800 */
[-CC-:B------:R-:W-:Y:S01]  /*1ae20*/  FFMA.FTZ R152, R165, R2.reuse, -R0.reuse ;  /* 0x00000002a5987223 */ /* 0x180fe20000010800 */
[-CC-:B------:R-:W-:Y:S01]  /*1ae30*/  FFMA.FTZ R188, R168, R2.reuse, -R0.reuse ;  /* 0x00000002a8bc7223 */ /* 0x180fe20000010800 */
[-CC-:B------:R-:W-:Y:S01]  /*1ae40*/  FFMA.FTZ R153, R169, R2.reuse, -R0.reuse ;  /* 0x00000002a9997223 */ /* 0x180fe20000010800 */
[-CC-:B------:R-:W-:Y:S01]  /*1ae50*/  FFMA.FTZ R190, R172, R2.reuse, -R0.reuse ;  /* 0x00000002acbe7223 */ /* 0x180fe20000010800 */
[-C--:B------:R-:W-:Y:S01]  /*1ae60*/  FFMA.FTZ R156, R173, R2.reuse, -R0 ;  /* 0x00000002ad9c7223 */ /* 0x080fe20000010800 */
[----:B------:R-:W-:Y:S01]  /*1ae70*/  FMUL.FTZ R3, R3, R2 ;  /* 0x0000000203037220 */ /* 0x000fe20000410000 */
[----:B------:R-:W-:Y:S08]  /*1ae80*/  MUFU.EX2 R189, R189 ;  /* 0x000000bd00bd7308 */ /* 0x000ff00000000800 */
[----:B------:R-:W0:Y:S08]  /*1ae90*/  MUFU.EX2 R3, R3 ;  /* 0x0000000300037308 */ /* 0x000e300000000800 */
[----:B------:R-:W1:Y:S08]  /*1aea0*/  MUFU.EX2 R196, R196 ;  /* 0x000000c400c47308 */ /* 0x000e700000000800 */
[----:B------:R-:W-:Y:S01]  /*1aeb0*/  MUFU.EX2 R198, R198 ;  /* 0x000000c600c67308 */ /* 0x000fe20000000800 */
[----:B0-----:R-:W-:-:S07]  /*1aec0*/  FFMA.FTZ R228, R3, R228, R189 ;  /* 0x000000e403e47223 */ /* 0x001fce00000100bd */
[----:B------:R-:W-:Y:S01]  /*1aed0*/  MUFU.EX2 R192, R192 ;  /* 0x000000c000c07308 */ /* 0x000fe20000000800 */
[----:B-1----:R-:W-:-:S07]  /*1aee0*/  FADD.FTZ R228, R196, R228 ;  /* 0x000000e4c4e47221 */ /* 0x002fce0000010000 */
[----:B------:R-:W-:Y:S08]  /*1aef0*/  MUFU.EX2 R194, R194 ;  /* 0x000000c200c27308 */ /* 0x000ff00000000800 */
[----:B------:R-:W-:Y:S08]  /*1af00*/  MUFU.EX2 R152, R152 ;  /* 0x0000009800987308 */ /* 0x000ff00000000800 */
[----:B------:R-:W-:Y:S08]  /*1af10*/  MUFU.EX2 R188, R188 ;  /* 0x000000bc00bc7308 */ /* 0x000ff00000000800 */
[----:B------:R-:W-:Y:S08]  /*1af20*/  MUFU.EX2 R153, R153 ;  /* 0x0000009900997308 */ /* 0x000ff00000000800 */
[----:B------:R-:W-:Y:S08]  /*1af30*/  MUFU.EX2 R190, R190 ;  /* 0x000000be00be7308 */ /* 0x000ff00000000800 */
[----:B------:R-:W-:Y:S01]  /*1af40*/  MUFU.EX2 R156, R156 ;  /* 0x0000009c009c7308 */ /* 0x000fe20000000800 */
[----:B--2---:R-:W-:Y:S01]  /*1af50*/  ISETP.GT.AND P2, PT, R232, R230, PT ;  /* 0x000000e6e800720c */ /* 0x004fe20003f44270 */
[----:B------:R-:W-:-:S05]  /*1af60*/  @!P1 VIADD R204, R204, 0x30860 ;  /* 0x00030860cccc9836 */ /* 0x000fca0000000000 */
[----:B------:R-:W-:Y:S01]  /*1af70*/  @!P1 PRMT R204, RZ, 0x654, R204 ;  /* 0x00000654ffcc9816 */ /* 0x000fe200000000cc */
[----:B------:R-:W-:Y:S01]  /*1af80*/  VIADD R232, R232, 0xffffffff ;  /* 0xffffffffe8e87836 */ /* 0x000fe20000000000 */
[----:B------:R-:W-:Y:S01]  /*1af90*/  F2FP.BF16.F32.PACK_AB R196, R196, R189 ;  /* 0x000000bdc4c4723e */ /* 0x000fe200000010ff */
[----:B------:R-:W-:Y:S02]  /*1afa0*/  IMAD.MOV.U32 R236, RZ, RZ, R22 ;  /* 0x000000ffffec7224 */ /* 0x000fe400078e0016 */
[----:B------:R-:W-:Y:S01]  /*1afb0*/  IMAD.MOV.U32 R230, RZ, RZ, R5 ;  /* 0x000000ffffe67224 */ /* 0x000fe200078e0005 */
[----:B------:R-:W-:Y:S02]  /*1afc0*/  WARPGROUP.DEPBAR.LE gsb0, 0x0 ;  /* 0x00008000000079c5 */ /* 0x000fe40000010000 */
[-CC-:B------:R-:W-:Y:S02]  /*1afd0*/  FFMA.FTZ R187, R160, R2.reuse, -R0.reuse ;  /* 0x00000002a0bb7223 */ /* 0x180fe40000010800 */
[----:B------:R-:W0:Y:S01]  /*1afe0*/  SHFL.BFLY PT, R160, R4, 0x1, 0x1f ;  /* 0x0c201f0004a07f89 */ /* 0x000e2200000e0000 */
[-CC-:B------:R-:W-:Y:S01]  /*1aff0*/  FFMA.FTZ R185, R157, R2.reuse, -R0.reuse ;  /* 0x000000029db97223 */ /* 0x180fe20000010800 */
[-CC-:B------:R-:W-:Y:S01]  /*1b000*/  FFMA.FTZ R184, R176, R2.reuse, -R0.reuse ;  /* 0x00000002b0b87223 */ /* 0x180fe20000010800 */
[-CC-:B------:R-:W-:Y:S01]  /*1b010*/  FFMA.FTZ R157, R177, R2.reuse, -R0.reuse ;  /* 0x00000002b19d7223 */ /* 0x180fe20000010800 */
[--C-:B------:R-:W-:Y:S01]  /*1b020*/  FFMA.FTZ R186, R180, R2, -R0.reuse ;  /* 0x00000002b4ba7223 */ /* 0x100fe20000010800 */
[----:B0-----:R-:W-:Y:S01]  /*1b030*/  FMNMX.FTZ R4, R4, R160, !PT ;  /* 0x000000a004047209 */ /* 0x001fe20007810000 */
[----:B------:R-:W-:-:S04]  /*1b040*/  FFMA.FTZ R160, R181, R2, -R0 ;  /* 0x00000002b5a07223 */ /* 0x000fc80000010800 */
[C---:B------:R-:W-:Y:S01]  /*1b050*/  FADD.FTZ R0, -R4.reuse, R231 ;  /* 0x000000e704007221 */ /* 0x040fe20000010100 */
[----:B------:R-:W-:-:S03]  /*1b060*/  FMUL.FTZ R161, R4, R2 ;  /* 0x0000000204a17220 */ /* 0x000fc60000410000 */
[-C--:B------:R-:W-:Y:S01]  /*1b070*/  FMUL.FTZ R0, R0, R2.reuse ;  /* 0x0000000200007220 */ /* 0x080fe20000410000 */
[-CC-:B------:R-:W-:Y:S01]  /*1b080*/  FFMA.FTZ R197, R154, R2.reuse, -R161.reuse ;  /* 0x000000029ac57223 */ /* 0x180fe200000108a1 */
[-CC-:B------:R-:W-:Y:S01]  /*1b090*/  FFMA.FTZ R154, R155, R2.reuse, -R161.reuse ;  /* 0x000000029b9a7223 */ /* 0x180fe200000108a1 */
[----:B------:R-:W-:Y:S02]  /*1b0a0*/  @!P1 IMAD R155, R22, 0x8, R16 ;  /* 0x00000008169b9824 */ /* 0x000fe400078e0210 */
[----:B------:R-:W-:Y:S01]  /*1b0b0*/  FFMA.FTZ R199, R158, R2, -R161 ;  /* 0x000000029ec77223 */ /* 0x000fe200000108a1 */
[----:B------:R-:W-:Y:S01]  /*1b0c0*/  MUFU.EX2 R0, R0 ;  /* 0x0000000000007308 */ /* 0x000fe20000000800 */
[----:B------:R-:W-:-:S07]  /*1b0d0*/  @!P1 VIADD R155, R155, 0x30840 ;  /* 0x000308409b9b9836 */ /* 0x000fce0000000000 */
[----:B------:R-:W0:Y:S01]  /*1b0e0*/  MUFU.EX2 R197, R197 ;  /* 0x000000c500c57308 */ /* 0x000e220000000800 */
[-C--:B------:R-:W-:Y:S01]  /*1b0f0*/  FFMA.FTZ R159, R159, R2.reuse, -R161 ;  /* 0x000000029f9f7223 */ /* 0x080fe200000108a1 */
[----:B------:R-:W-:Y:S01]  /*1b100*/  @!P1 PRMT R158, RZ, 0x654, R155 ;  /* 0x00000654ff9e9816 */ /* 0x000fe2000000009b */
[----:B------:R-:W-:-:S03]  /*1b110*/  FFMA.FTZ R193, R162, R2, -R161 ;  /* 0x00000002a2c17223 */ /* 0x000fc600000108a1 */
[----:B------:R1:W-:Y:S02]  /*1b120*/  @!P1 SYNCS.ARRIVE.TRANS64.RED.A1T0 RZ, [R158+URZ], RZ ;  /* 0x000000ff9eff99a7 */ /* 0x0003e4000810043f */
[----:B------:R-:W2:Y:S08]  /*1b130*/  MUFU.EX2 R154, R154 ;  /* 0x0000009a009a7308 */ /* 0x000eb00000000800 */
[----:B------:R-:W3:Y:S01]  /*1b140*/  MUFU.EX2 R199, R199 ;  /* 0x000000c700c77308 */ /* 0x000ee20000000800 */
[----:B-1----:R-:W-:Y:S01]  /*1b150*/  FFMA.FTZ R158, R163, R2, -R161 ;  /* 0x00000002a39e7223 */ /* 0x002fe200000108a1 */
[----:B0-----:R-:W-:-:S06]  /*1b160*/  FFMA.FTZ R227, R0, R227, R197 ;  /* 0x000000e300e37223 */ /* 0x001fcc00000100c5 */
[----:B------:R-:W0:Y:S01]  /*1b170*/  MUFU.EX2 R185, R185 ;  /* 0x000000b900b97308 */ /* 0x000e220000000800 */
[----:B------:R-:W-:-:S07]  /*1b180*/  FFMA.FTZ R195, R166, R2, -R161 ;  /* 0x00000002a6c37223 */ /* 0x000fce00000108a1 */
[----:B------:R1:W4:Y:S01]  /*1b190*/  MUFU.EX2 R155, R159 ;  /* 0x0000009f009b7308 */ /* 0x0003220000000800 */
[----:B--2---:R-:W-:-:S07]  /*1b1a0*/  FADD.FTZ R227, R154, R227 ;  /* 0x000000e39ae37221 */ /* 0x004fce0000010000 */
[----:B------:R-:W2:Y:S01]  /*1b1b0*/  MUFU.EX2 R187, R187 ;  /* 0x000000bb00bb7308 */ /* 0x000ea20000000800 */
[----:B------:R-:W-:-:S07]  /*1b1c0*/  FFMA.FTZ R167, R167, R2, -R161 ;  /* 0x00000002a7a77223 */ /* 0x000fce00000108a1 */
[----:B------:R-:W5:Y:S01]  /*1b1d0*/  MUFU.EX2 R193, R193 ;  /* 0x000000c100c17308 */ /* 0x000f620000000800 */
[----:B-1----:R-:W-:Y:S01]  /*1b1e0*/  FADD.FTZ R159, R198, R228 ;  /* 0x000000e4c69f7221 */ /* 0x002fe20000010000 */
[----:B------:R-:W-:Y:S01]  /*1b1f0*/  F2FP.BF16.F32.PACK_AB R197, R154, R197 ;  /* 0x000000c59ac5723e */ /* 0x000fe200000010ff */
[----:B---3--:R-:W-:Y:S01]  /*1b200*/  FADD.FTZ R154, R199, R227 ;  /* 0x000000e3c79a7221 */ /* 0x008fe20000010000 */
[-CC-:B------:R-:W-:Y:S01]  /*1b210*/  FFMA.FTZ R170, R170, R2.reuse, -R161.reuse ;  /* 0x00000002aaaa7223 */ /* 0x180fe200000108a1 */
[-CC-:B------:R-:W-:Y:S01]  /*1b220*/  FFMA.FTZ R171, R171, R2.reuse, -R161.reuse ;  /* 0x00000002abab7223 */ /* 0x180fe200000108a1 */
[-CC-:B------:R-:W-:Y:S01]  /*1b230*/  FFMA.FTZ R174, R174, R2.reuse, -R161.reuse ;  /* 0x00000002aeae7223 */ /* 0x180fe200000108a1 */
[-C--:B------:R-:W-:Y:S01]  /*1b240*/  FFMA.FTZ R175, R175, R2.reuse, -R161 ;  /* 0x00000002afaf7223 */ /* 0x080fe200000108a1 */
[----:B------:R-:W1:Y:S01]  /*1b250*/  MUFU.EX2 R158, R158 ;  /* 0x0000009e009e7308 */ /* 0x000e620000000800 */
[----:B0-----:R-:W-:Y:S01]  /*1b260*/  FADD.FTZ R159, R185, R159 ;  /* 0x0000009fb99f7221 */ /* 0x001fe20000010000 */
[----:B----4-:R-:W-:Y:S01]  /*1b270*/  FADD.FTZ R154, R155, R154 ;  /* 0x0000009a9b9a7221 */ /* 0x010fe20000010000 */
[-CC-:B------:R-:W-:Y:S01]  /*1b280*/  FFMA.FTZ R178, R178, R2.reuse, -R161.reuse ;  /* 0x00000002b2b27223 */ /* 0x180fe200000108a1 */
[-CC-:B------:R-:W-:Y:S01]  /*1b290*/  FFMA.FTZ R179, R179, R2.reuse, -R161.reuse ;  /* 0x00000002b3b37223 */ /* 0x180fe200000108a1 */
[----:B------:R-:W-:Y:S01]  /*1b2a0*/  FFMA.FTZ R182, R182, R2, -R161 ;  /* 0x00000002b6b67223 */ /* 0x000fe200000108a1 */
[----:B------:R0:W-:Y:S02]  /*1b2b0*/  @!P1 SYNCS.ARRIVE.TRANS64.RED.A1T0 RZ, [R204+URZ], RZ ;  /* 0x000000ffccff99a7 */ /* 0x0001e4000810043f */
[----:B------:R-:W3:Y:S01]  /*1b2c0*/  MUFU.EX2 R195, R195 ;  /* 0x000000c300c37308 */ /* 0x000ee20000000800 */
[----:B------:R-:W-:Y:S01]  /*1b2d0*/  F2FP.BF16.F32.PACK_AB R199, R155, R199 ;  /* 0x000000c79bc7723e */ /* 0x000fe200000010ff */
[----:B--2---:R-:W-:Y:S01]  /*1b2e0*/  FADD.FTZ R155, R187, R159 ;  /* 0x0000009fbb9b7221 */ /* 0x004fe20000010000 */
[----:B-----5:R-:W-:-:S05]  /*1b2f0*/  FADD.FTZ R154, R193, R154 ;  /* 0x0000009ac19a7221 */ /* 0x020fca0000010000 */
[----:B------:R-:W2:Y:S01]  /*1b300*/  MUFU.EX2 R167, R167 ;  /* 0x000000a700a77308 */ /* 0x000ea20000000800 */
[----:B------:R-:W-:Y:S01]  /*1b310*/  FADD.FTZ R155, R192, R155 ;  /* 0x0000009bc09b7221 */ /* 0x000fe20000010000 */
[----:B-1----:R-:W-:-:S06]  /*1b320*/  FADD.FTZ R154, R158, R154 ;  /* 0x0000009a9e9a7221 */ /* 0x002fcc0000010000 */
[----:B------:R-:W1:Y:S01]  /*1b330*/  MUFU.EX2 R170, R170 ;  /* 0x000000aa00aa7308 */ /* 0x000e620000000800 */
[----:B------:R-:W-:Y:S01]  /*1b340*/  FADD.FTZ R159, R194, R155 ;  /* 0x0000009bc29f7221 */ /* 0x000fe20000010000 */
[----:B---3--:R-:W-:-:S06]  /*1b350*/  FADD.FTZ R155, R195, R154 ;  /* 0x0000009ac39b7221 */ /* 0x008fcc0000010000 */
[----:B------:R-:W3:Y:S01]  /*1b360*/  MUFU.EX2 R171, R171 ;  /* 0x000000ab00ab7308 */ /* 0x000ee20000000800 */
[----:B------:R-:W-:Y:S01]  /*1b370*/  FADD.FTZ R154, R152, R159 ;  /* 0x0000009f989a7221 */ /* 0x000fe20000010000 */
[----:B--2---:R-:W-:-:S06]  /*1b380*/  FADD.FTZ R155, R167, R155 ;  /* 0x0000009ba79b7221 */ /* 0x004fcc0000010000 */
[----:B------:R-:W2:Y:S01]  /*1b390*/  MUFU.EX2 R174, R174 ;  /* 0x000000ae00ae7308 */ /* 0x000ea20000000800 */
[----:B------:R-:W-:Y:S01]  /*1b3a0*/  FADD.FTZ R154, R188, R154 ;  /* 0x0000009abc9a7221 */ /* 0x000fe20000010000 */
[----:B-1----:R-:W-:-:S06]  /*1b3b0*/  FADD.FTZ R155, R170, R155 ;  /* 0x0000009baa9b7221 */ /* 0x002fcc0000010000 */
[----:B------:R-:W1:Y:S01]  /*1b3c0*/  MUFU.EX2 R175, R175 ;  /* 0x000000af00af7308 */ /* 0x000e620000000800 */
[----:B------:R-:W-:Y:S01]  /*1b3d0*/  FADD.FTZ R154, R153, R154 ;  /* 0x0000009a999a7221 */ /* 0x000fe20000010000 */
[----:B---3--:R-:W-:-:S06]  /*1b3e0*/  FADD.FTZ R155, R171, R155 ;  /* 0x0000009bab9b7221 */ /* 0x008fcc0000010000 */
[----:B------:R-:W3:Y:S01]  /*1b3f0*/  MUFU.EX2 R184, R184 ;  /* 0x000000b800b87308 */ /* 0x000ee20000000800 */
[----:B------:R-:W-:-:S07]  /*1b400*/  FFMA.FTZ R161, R183, R2, -R161 ;  /* 0x00000002b7a17223 */ /* 0x000fce00000108a1 */
[----:B------:R-:W4:Y:S01]  /*1b410*/  MUFU.EX2 R178, R178 ;  /* 0x000000b200b27308 */ /* 0x000f220000000800 */
[----:B------:R-:W-:Y:S01]  /*1b420*/  FADD.FTZ R154, R190, R154 ;  /* 0x0000009abe9a7221 */ /* 0x000fe20000010000 */
[----:B--2---:R-:W-:-:S06]  /*1b430*/  FADD.FTZ R155, R174, R155 ;  /* 0x0000009bae9b7221 */ /* 0x004fcc0000010000 */
[----:B------:R-:W2:Y:S08]  /*1b440*/  MUFU.EX2 R157, R157 ;  /* 0x0000009d009d7308 */ /* 0x000eb00000000800 */
[----:B------:R-:W5:Y:S01]  /*1b450*/  MUFU.EX2 R179, R179 ;  /* 0x000000b300b37308 */ /* 0x000f620000000800 */
[----:B------:R-:W-:Y:S01]  /*1b460*/  FADD.FTZ R154, R156, R154 ;  /* 0x0000009a9c9a7221 */ /* 0x000fe20000010000 */
[----:B-1----:R-:W-:-:S06]  /*1b470*/  FADD.FTZ R155, R175, R155 ;  /* 0x0000009baf9b7221 */ /* 0x002fcc0000010000 */
[----:B------:R-:W1:Y:S08]  /*1b480*/  MUFU.EX2 R186, R186 ;  /* 0x000000ba00ba7308 */ /* 0x000e700000000800 */
[----:B------:R-:W0:Y:S01]  /*1b490*/  MUFU.EX2 R182, R182 ;  /* 0x000000b600b67308 */ /* 0x000e220000000800 */
[----:B---3--:R-:W-:Y:S01]  /*1b4a0*/  FADD.FTZ R154, R184, R154 ;  /* 0x0000009ab89a7221 */ /* 0x008fe20000010000 */
[----:B----4-:R-:W-:-:S06]  /*1b4b0*/  FADD.FTZ R155, R178, R155 ;  /* 0x0000009bb29b7221 */ /* 0x010fcc0000010000 */
[----:B------:R-:W3:Y:S08]  /*1b4c0*/  MUFU.EX2 R160, R160 ;  /* 0x000000a000a07308 */ /* 0x000ef00000000800 */
[----:B------:R-:W4:Y:S01]  /*1b4d0*/  MUFU.EX2 R161, R161 ;  /* 0x000000a100a17308 */ /* 0x000f220000000800 */
[----:B--2---:R-:W-:Y:S01]  /*1b4e0*/  FADD.FTZ R154, R157, R154 ;  /* 0x0000009a9d9a7221 */ /* 0x004fe20000010000 */
[----:B-----5:R-:W-:-:S03]  /*1b4f0*/  FADD.FTZ R155, R179, R155 ;  /* 0x0000009bb39b7221 */ /* 0x020fc60000010000 */
[----:B-1----:R-:W-:Y:S01]  /*1b500*/  FADD.FTZ R154, R186, R154 ;  /* 0x0000009aba9a7221 */ /* 0x002fe20000010000 */
[----:B0-----:R-:W-:Y:S01]  /*1b510*/  FADD.FTZ R155, R182, R155 ;  /* 0x0000009bb69b7221 */ /* 0x001fe20000010000 */
[----:B------:R-:W-:Y:S01]  /*1b520*/  F2FP.BF16.F32.PACK_AB R198, R185, R198 ;  /* 0x000000c6b9c6723e */ /* 0x000fe200000010ff */
[----:B------:R-:W-:Y:S01]  /*1b530*/  IMAD.MOV.U32 R204, RZ, RZ, R205 ;  /* 0x000000ffffcc7224 */ /* 0x000fe200078e00cd */
[----:B------:R-:W-:Y:S01]  /*1b540*/  F2FP.BF16.F32.PACK_AB R192, R192, R187 ;  /* 0x000000bbc0c0723e */ /* 0x000fe200000010ff */
[----:B---3--:R-:W-:Y:S01]  /*1b550*/  FADD.FTZ R228, R160, R154 ;  /* 0x0000009aa0e47221 */ /* 0x008fe20000010000 */
[----:B------:R-:W-:Y:S01]  /*1b560*/  F2FP.BF16.F32.PACK_AB R193, R158, R193 ;  /* 0x000000c19ec1723e */ /* 0x000fe200000010ff */
[----:B------:R-:W-:Y:S01]  /*1b570*/  IMAD.MOV.U32 R231, RZ, RZ, R4 ;  /* 0x000000ffffe77224 */ /* 0x000fe200078e0004 */
[----:B------:R-:W-:Y:S02]  /*1b580*/  F2FP.BF16.F32.PACK_AB R194, R152, R194 ;  /* 0x000000c298c2723e */ /* 0x000fe400000010ff */
[----:B------:R-:W-:-:S02]  /*1b590*/  F2FP.BF16.F32.PACK_AB R195, R167, R195 ;  /* 0x000000c3a7c3723e */ /* 0x000fc400000010ff */
[----:B------:R-:W-:Y:S01]  /*1b5a0*/  F2FP.BF16.F32.PACK_AB R188, R153, R188 ;  /* 0x000000bc99bc723e */ /* 0x000fe200000010ff */
[----:B----4-:R-:W-:Y:S01]  /*1b5b0*/  FADD.FTZ R227, R161, R155 ;  /* 0x0000009ba1e37221 */ /* 0x010fe20000010000 */
[----:B------:R-:W-:Y:S02]  /*1b5c0*/  F2FP.BF16.F32.PACK_AB R189, R171, R170 ;  /* 0x000000aaabbd723e */ /* 0x000fe400000010ff */
[----:B------:R-:W-:Y:S02]  /*1b5d0*/  F2FP.BF16.F32.PACK_AB R190, R156, R190 ;  /* 0x000000be9cbe723e */ /* 0x000fe400000010ff */
[----:B------:R-:W-:Y:S02]  /*1b5e0*/  F2FP.BF16.F32.PACK_AB R191, R175, R174 ;  /* 0x000000aeafbf723e */ /* 0x000fe400000010ff */
[----:B------:R-:W-:Y:S02]  /*1b5f0*/  F2FP.BF16.F32.PACK_AB R184, R157, R184 ;  /* 0x000000b89db8723e */ /* 0x000fe400000010ff */
[----:B------:R-:W-:-:S02]  /*1b600*/  F2FP.BF16.F32.PACK_AB R185, R179, R178 ;  /* 0x000000b2b3b9723e */ /* 0x000fc400000010ff */
[----:B------:R-:W-:Y:S02]  /*1b610*/  F2FP.BF16.F32.PACK_AB R186, R160, R186 ;  /* 0x000000baa0ba723e */ /* 0x000fe400000010ff */
[----:B------:R-:W-:Y:S01]  /*1b620*/  F2FP.BF16.F32.PACK_AB R187, R161, R182 ;  /* 0x000000b6a1bb723e */ /* 0x000fe200000010ff */
[----:B------:R-:W-:Y:S06]  /*1b630*/  @P2 BRA `(.L_x_1777) ;  /* 0xffffffe0000c2947 */ /* 0x000fec000383ffff */
[----:B------:R-:W-:Y:S05]  /*1b640*/  BSYNC B1 ;  /* 0x0000000000017941 */ /* 0x000fea0003800000 */
.L_x_1766:
[----:B------:R-:W-:-:S07]  /*1b650*/  IMAD.MOV.U32 R204, RZ, RZ, R232 ;  /* 0x000000ffffcc7224 */ /* 0x000fce00078e00e8 */
.L_x_1765:
[----:B------:R-:W-:Y:S05]  /*1b660*/  BSYNC B0 ;  /* 0x0000000000007941 */ /* 0x000fea0003800000 */
.L_x_1764:
[----:B------:R-:W2:Y:S01]  /*1b670*/  LDL R152, [R1+0x38] ;  /* 0x0000380001987983 */ /* 0x000ea20000100800 */
[----:B------:R-:W-:Y:S01]  /*1b680*/  BSSY B0, `(.L_x_1778) ;  /* 0x00002b3000007945 */ /* 0x000fe20003800000 */
[----:B--2---:R-:W-:-:S13]  /*1b690*/  ISETP.GE.AND P2, PT, R204, R152, PT ;  /* 0x00000098cc00720c */ /* 0x004fda0003f46270 */
[----:B------:R-:W-:Y:S05]  /*1b6a0*/  @!P2 BRA `(.L_x_1779) ;  /* 0x0000002800c0a947 */ /* 0x000fea0003800000 */
[----:B------:R-:W-:Y:S02]  /*1b6b0*/  IMAD.MOV.U32 R230, RZ, RZ, R4 ;  /* 0x000000ffffe67224 */ /* 0x000fe400078e0004 */
[----:B------:R-:W-:Y:S02]  /*1b6c0*/  IMAD.MOV.U32 R231, RZ, RZ, R5 ;  /* 0x000000ffffe77224 */ /* 0x000fe400078e0005 */
[----:B------:R-:W-:Y:S02]  /*1b6d0*/  IMAD.MOV.U32 R236, RZ, RZ, R205 ;  /* 0x000000ffffec7224 */ /* 0x000fe400078e00cd */
[----:B------:R-:W-:-:S07]  /*1b6e0*/  IMAD.MOV.U32 R232, RZ, RZ, R22 ;  /* 0x000000ffffe87224 */ /* 0x000fce00078e0016 */
.L_x_1798:
[----:B------:R-:W-:-:S05]  /*1b6f0*/  VIADD R22, R232, 0x1 ;  /* 0x00000001e8167836 */ /* 0x000fca0000000000 */
[----:B------:R-:W-:-:S04]  /*1b700*/  ISETP.NE.AND P2, PT, R22, 0x2, PT ;  /* 0x000000021600780c */ /* 0x000fc80003f45270 */
[----:B------:R-:W-:Y:S02]  /*1b710*/  SEL R205, RZ, 0x1, P2 ;  /* 0x00000001ffcd7807 */ /* 0x000fe40001000000 */
[----:B------:R-:W-:Y:S02]  /*1b720*/  SEL R22, R22, RZ, P2 ;  /* 0x000000ff16167207 */ /* 0x000fe40001000000 */
[----:B------:R-:W-:Y:S01]  /*1b730*/  LOP3.LUT R205, R236, R205, RZ, 0x3c, !PT ;  /* 0x000000cdeccd7212 */ /* 0x000fe200078e3cff */
[----:B------:R-:W-:Y:S06]  /*1b740*/  @!P0 BRA `(.L_x_1780) ;  /* 0x0000000000048947 */ /* 0x000fec0003800000 */
[----:B------:R-:W-:Y:S01]  /*1b750*/  BPT.TRAP 0x1 ;  /* 0x000000040000795c */ /* 0x000fe20000300000 */
.L_x_1780:
[----:B------:R-:W-:Y:S01]  /*1b760*/  IMAD R4, R22, 0x8, R16 ;  /* 0x0000000816047824 */ /* 0x000fe200078e0210 */
[----:B------:R-:W-:-:S04]  /*1b770*/  SHF.L.U32 R5, R205, 0x1f, RZ ;  /* 0x0000001fcd057819 */ /* 0x000fc800000006ff */
[----:B------:R0:W1:Y:S01]  /*1b780*/  SYNCS.PHASECHK.TRANS64.TRYWAIT P2, [R4+URZ+0x30830], R5 ;  /* 0x03083005040075a7 */ /* 0x000062000804017f */
[----:B------:R-:W-:Y:S05]  /*1b790*/  @!P0 BRA `(.L_x_1781) ;  /* 0x0000000000048947 */ /* 0x000fea0003800000 */
[----:B------:R-:W-:Y:S01]  /*1b7a0*/  BPT.TRAP 0x1 ;  /* 0x000000040000795c */ /* 0x000fe20000300000 */
.L_x_1781:
        /* <DEDUP_REMOVED lines=8> */
.L_x_1783:
[----:B------:R-:W-:Y:S05]  /*1b830*/  BSYNC B1 ;  /* 0x0000000000017941 */ /* 0x000fea0003800000 */
.L_x_1782:
        /* <DEDUP_REMOVED lines=269> */
.L_x_1785:
[----:B------:R-:W-:Y:S01]  /*1c910*/  SHF.L.U32 R2, R236, 0x1f, RZ ;  /* 0x0000001fec027819 */ /* 0x000fe200000006ff */
[----:B------:R-:W-:-:S04]  /*1c920*/  IMAD R0, R232, 0x8, R16 ;  /* 0x00000008e8007824 */ /* 0x000fc800078e0210 */
[----:B------:R0:W1:Y:S01]  /*1c930*/  SYNCS.PHASECHK.TRANS64.TRYWAIT P2, [R0+URZ+0x30850], R2 ;  /* 0x03085002000075a7 */ /* 0x000062000804017f */
[----:B------:R-:W-:Y:S05]  /*1c940*/  @!P0 BRA `(.L_x_1786) ;  /* 0x0000000000048947 */ /* 0x000fea0003800000 */
[----:B------:R-:W-:Y:S01]  /*1c950*/  BPT.TRAP 0x1 ;  /* 0x000000040000795c */ /* 0x000fe20000300000 */
.L_x_1786:
[----:B------:R-:W-:Y:S04]  /*1c960*/  BSSY B1, `(.L_x_1787) ;  /* 0x0000004000017945 */ /* 0x000fe80003800000 */
[----:B-1----:R-:W-:Y:S05]  /*1c970*/  @P2 BRA `(.L_x_1788) ;  /* 0x0000000000082947 */ /* 0x002fea0003800000 */
[----:B------:R-:W1:Y:S02]  /*1c980*/  SYNCS.PHASECHK.TRANS64.TRYWAIT P2, [R0+URZ+0x30850], R2 ;  /* 0x03085002000075a7 */ /* 0x000e64000804017f */
[----:B-1----:R-:W-:Y:S05]  /*1c990*/  @!P2 BRA `(.L_x_1789) ;  /* 0x0000012c0050a947 */ /* 0x002fea0003800000 */
.L_x_1788:
[----:B------:R-:W-:Y:S05]  /*1c9a0*/  BSYNC B1 ;  /* 0x0000000000017941 */ /* 0x000fea0003800000 */
.L_x_1787:
[----:B01----:R-:W-:Y:S02]  /*1c9b0*/  VIADD R2, R16, 0x400 ;  /* 0x0000040010027836 */ /* 0x003fe40000000000 */
[----:B------:R-:W-:Y:S01]  /*1c9c0*/  IMAD.MOV.U32 R3, RZ, RZ, 0x40000040 ;  /* 0x40000040ff037424 */ /* 0x000fe200078e00ff */
[----:B------:R-:W-:Y:S01]  /*1c9d0*/  WARPGROUP.ARRIVE ;  /* 0x00000000000079c5 */ /* 0x000fe20000000000 */
[----:B------:R-:W-:Y:S01]  /*1c9e0*/  IMAD.MOV.U32 R5, RZ, RZ, 0x40000040 ;  /* 0x40000040ff057424 */ /* 0x000fe200078e00ff */
[----:B------:R-:W-:Y:S01]  /*1c9f0*/  SHF.R.U32.HI R2, RZ, 0x4, R2 ;  /* 0x00000004ff027819 */ /* 0x000fe20000011602 */
[----:B------:R-:W-:Y:S01]  /*1ca00*/  ULDC UR4, c[0x0][0x9dc] ;  /* 0x0002770000047ab9 */ /* 0x000fe20000000800 */
[----:B------:R-:W-:Y:S02]  /*1ca10*/  ULDC UR5, c[0x0][0x9e0] ;  /* 0x0002780000057ab9 */ /* 0x000fe40000000800 */
[----:B------:R-:W-:-:S04]  /*1ca20*/  LOP3.LUT R2, R2, 0x3fff, RZ, 0xc0, !PT ;  /* 0x00003fff02027812 */ /* 0x000fc800078ec0ff */
[----:B------:R-:W-:-:S05]  /*1ca30*/  LOP3.LUT R2, R2, 0x2000000, RZ, 0xfc, !PT ;  /* 0x0200000002027812 */ /* 0x000fca00078efcff */
[----:B------:R-:W-:Y:S01]  /*1ca40*/  IMAD R2, R232, 0x800, R2 ;  /* 0x00000800e8027824 */ /* 0x000fe200078e0202 */
[----:B------:R-:W-:Y:S01]  /*1ca50*/  R2UR UR7, R3 ;  /* 0x00000000030772ca */ /* 0x000fe200000e0000 */
[----:B------:R-:W2:Y:S03]  /*1ca60*/  LDL R232, [R1+0x34] ;  /* 0x0000340001e87983 */ /* 0x000ea60000100800 */
[----:B------:R-:W-:-:S13]  /*1ca70*/  R2UR UR6, R2 ;  /* 0x00000000020672ca */ /* 0x000fda00000e0000 */
[----:B------:R-:W-:Y:S01]  /*1ca80*/  HGMMA.64x256x16.F32.BF16 R24, R196, gdesc[UR4].tnspB, R24, gsb0 ;  /* 0x43e00004c4187df0 */ /* 0x000fe20008001818 */
[----:B------:R-:W-:Y:S01]  /*1ca90*/  VIADD R4, R2, 0x80 ;  /* 0x0000008002047836 */ /* 0x000fe20000000000 */
[----:B------:R-:W-:-:S04]  /*1caa0*/  R2UR UR7, R5 ;  /* 0x00000000050772ca */ /* 0x000fc800000e0000 */
[----:B------:R-:W-:Y:S01]  /*1cab0*/  R2UR UR6, R4 ;  /* 0x00000000040672ca */ /* 0x000fe200000e0000 */
[C---:B------:R-:W-:Y:S02]  /*1cac0*/  VIADD R4, R2.reuse, 0x100 ;  /* 0x0000010002047836 */ /* 0x040fe40000000000 */
[----:B------:R-:W-:Y:S01]  /*1cad0*/  IMAD.MOV.U32 R5, RZ, RZ, 0x40000040 ;  /* 0x40000040ff057424 */ /* 0x000fe200078e00ff */
[----:B------:R-:W-:Y:S02]  /*1cae0*/  WARPGROUP.DEPBAR.LE gsb0, 0x0 ;  /* 0x00008000000079c5 */ /* 0x000fe40000010000 */
[----:B------:R-:W-:Y:S01]  /*1caf0*/  WARPGROUP.ARRIVE ;  /* 0x00000000000079c5 */ /* 0x000fe20000000000 */
[----:B------:R-:W2:Y:S01]  /*1cb00*/  LDL R199, [R1+0x14] ;  /* 0x0000140001c77983 */ /* 0x000ea20000100800 */
[----:B------:R-:W-:Y:S01]  /*1cb10*/  VIADD R2, R2, 0x180 ;  /* 0x0000018002027836 */ /* 0x000fe20000000000 */
[----:B------:R-:W-:Y:S01]  /*1cb20*/  ULOP3.LUT UR4, URZ, UR4, URZ, 0x33, !UPT ;  /* 0x000000043f047292 */ /* 0x000fe2000f8e333f */
[----:B------:R-:W-:-:S12]  /*1cb30*/  IMAD.MOV.U32 R3, RZ, RZ, 0x40000040 ;  /* 0x40000040ff037424 */ /* 0x000fd800078e00ff */
[----:B------:R-:W-:Y:S01]  /*1cb40*/  HGMMA.64x256x16.F32.BF16 R24, R192, gdesc[UR4].tnspB, R24, gsb0 ;  /* 0x43e00004c0187df0 */ /* 0x000fe20008001818 */
[----:B------:R-:W-:Y:S01]  /*1cb50*/  R2UR UR6, R4 ;  /* 0x00000000040672ca */ /* 0x000fe200000e0000 */
[----:B------:R-:W-:Y:S01]  /*1cb60*/  IMAD.SHL.U32 R4, R204, 0x40, RZ ;  /* 0x00000040cc047824 */ /* 0x000fe200078e00ff */
[----:B------:R-:W-:Y:S01]  /*1cb70*/  R2UR UR7, R5 ;  /* 0x00000000050772ca */ /* 0x000fe200000e0000 */
[----:B------:R-:W-:Y:S02]  /*1cb80*/  WARPGROUP.DEPBAR.LE gsb0, 0x0 ;  /* 0x00008000000079c5 */ /* 0x000fe40000010000 */
[----:B------:R-:W-:-:S15]  /*1cb90*/  WARPGROUP.ARRIVE ;  /* 0x00000000000079c5 */ /* 0x000fde0000000000 */
[----:B------:R-:W-:-:S07]  /*1cba0*/  NOP ;  /* 0x0000000000007918 */ /* 0x000fce0000000000 */
[----:B------:R-:W-:Y:S01]  /*1cbb0*/  HGMMA.64x256x16.F32.BF16 R24, R188, gdesc[UR4].tnspB, R24, gsb0 ;  /* 0x43e00004bc187df0 */ /* 0x000fe20008001818 */
[----:B------:R-:W-:Y:S02]  /*1cbc0*/  R2UR UR6, R2 ;  /* 0x00000000020672ca */ /* 0x000fe400000e0000 */
[----:B------:R-:W-:Y:S01]  /*1cbd0*/  R2UR UR7, R3 ;  /* 0x00000000030772ca */ /* 0x000fe200000e0000 */
[----:B------:R-:W0:Y:S08]  /*1cbe0*/  @P5 LDC R2, c[0x0][0x450] ;  /* 0x00011400ff025b82 */ /* 0x000e300000000800 */
[----:B------:R-:W1:Y:S01]  /*1cbf0*/  @P5 LDC R3, c[0x0][0x44c] ;  /* 0x00011300ff035b82 */ /* 0x000e620000000800 */
[----:B--2---:R-:W-:-:S04]  /*1cc00*/  IMAD.IADD R5, R232, 0x1, R199 ;  /* 0x00000001e8057824 */ /* 0x004fc800078e02c7 */
[----:B-1----:R-:W-:-:S05]  /*1cc10*/  @P5 IMAD.HI.U32 R3, R5, R3, RZ ;  /* 0x0000000305035227 */ /* 0x002fca00078e00ff */
[----:B0-----:R-:W-:Y:S01]  /*1cc20*/  @P5 SHF.R.U32.HI R5, RZ, R2, R3 ;  /* 0x00000002ff055219 */ /* 0x001fe20000011603 */
[----:B------:R-:W-:-:S04]  /*1cc30*/  @!P1 IMAD R2, R22, 0x8, R16 ;  /* 0x0000000816029824 */ /* 0x000fc800078e0210 */
[----:B------:R-:W-:-:S05]  /*1cc40*/  @!P1 VIADD R2, R2, 0x30840 ;  /* 0x0003084002029836 */ /* 0x000fca0000000000 */
[----:B------:R-:W-:Y:S01]  /*1cc50*/  @!P1 PRMT R2, RZ, 0x654, R2 ;  /* 0x00000654ff029816 */ /* 0x000fe20000000002 */
[----:B------:R-:W-:Y:S02]  /*1cc60*/  WARPGROUP.DEPBAR.LE gsb0, 0x0 ;  /* 0x00008000000079c5 */ /* 0x000fe40000010000 */
[----:B------:R-:W-:Y:S01]  /*1cc70*/  WARPGROUP.ARRIVE ;  /* 0x00000000000079c5 */ /* 0x000fe20000000000 */
[----:B------:R-:W0:Y:S05]  /*1cc80*/  SHFL.IDX PT, R188, R5, RZ, 0x1c1f ;  /* 0x001c1fff05bc7589 */ /* 0x000e2a00000e0000 */
[----:B------:R-:W-:Y:S03]  /*1cc90*/  HGMMA.64x256x16.F32.BF16 R24, R184, gdesc[UR4].tnspB, R24, gsb0 ;  /* 0x43e00004b8187df0 */ /* 0x000fe60008001818 */
[----:B------:R-:W-:-:S02]  /*1cca0*/  WARPGROUP.DEPBAR.LE gsb0, 0x0 ;  /* 0x00008000000079c5 */ /* 0x000fc40000010000 */
[----:B------:R-:W-:Y:S01]  /*1ccb0*/  IADD3 R186, -R229, 0x1, -R4 ;  /* 0x00000001e5ba7810 */ /* 0x000fe20007ffe904 */
[----:B------:R1:W-:Y:S03]  /*1ccc0*/  @!P1 SYNCS.ARRIVE.TRANS64.RED.A1T0 RZ, [R2+URZ], RZ ;  /* 0x000000ff02ff99a7 */ /* 0x0003e6000810043f */
[----:B------:R-:W-:-:S05]  /*1ccd0*/  IADD3 R186, -R220, R186, R221 ;  /* 0x000000badcba7210 */ /* 0x000fca0007ffe1dd */
[C---:B------:R-:W-:Y:S02]  /*1cce0*/  VIADD R187, R186.reuse, UR5 ;  /* 0x00000005babb7c36 */ /* 0x040fe40008000000 */
[----:B------:R-:W-:Y:S02]  /*1ccf0*/  VIADD R186, R186, UR4 ;  /* 0x00000004baba7c36 */ /* 0x000fe40008000000 */
        /* <DEDUP_REMOVED lines=16> */
.L_x_1792:
[----:B------:R-:W-:Y:S02]  /*1ce00*/  ULDC UR4, c[0x0][0x9e4] ;  /* 0x0002790000047ab9 */ /* 0x000fe40000000800 */
[----:B------:R-:W-:-:S05]  /*1ce10*/  IMAD.U32 R189, RZ, RZ, UR4 ;  /* 0x00000004ffbd7e24 */ /* 0x000fca000f8e00ff */
[----:B------:R-:W-:-:S13]  /*1ce20*/  ISETP.NE.AND P2, PT, R189, 0x1, PT ;  /* 0x00000001bd00780c */ /* 0x000fda0003f45270 */
[----:B------:R-:W0:Y:S02]  /*1ce30*/  @P2 LDC.64 R2, c[0x0][0x9e8] ;  /* 0x00027a00ff022b82 */ /* 0x000e240000000a00 */
[----:B0-----:R-:W-:-:S05]  /*1ce40*/  @P2 IMAD.HI.U32 R2, R188, R2, RZ ;  /* 0x00000002bc022227 */ /* 0x001fca00078e00ff */
[----:B------:R-:W-:-:S07]  /*1ce50*/  @P2 SHF.R.U32.HI R188, RZ, R3, R2 ;  /* 0x00000003ffbc2219 */ /* 0x000fce0000011602 */
.L_x_1793:
[----:B------:R-:W-:Y:S05]  /*1ce60*/  BSYNC B1 ;  /* 0x0000000000017941 */ /* 0x000fea0003800000 */
.L_x_1791:
[----:B------:R-:W-:-:S04]  /*1ce70*/  IMAD R188, R188, R189, -R4 ;  /* 0x000000bdbcbc7224 */ /* 0x000fc800078e0a04 */
[----:B------:R-:W-:-:S05]  /*1ce80*/  IMAD.IADD R188, R188, 0x1, -R229 ;  /* 0x00000001bcbc7824 */ /* 0x000fca00078e0ae5 */
[----:B------:R-:W-:Y:S02]  /*1ce90*/  VIMNMX R184, R184, R188, !PT ;  /* 0x000000bcb8b87248 */ /* 0x000fe40007fe0100 */
[----:B------:R-:W-:-:S07]  /*1cea0*/  VIADDMNMX R185, R188, R189, R185, PT ;  /* 0x000000bdbcb97246 */ /* 0x000fce00038001b9 */
.L_x_1790:
        /* <DEDUP_REMOVED lines=66> */
.L_x_1796:
[----:B------:R-:W-:Y:S02]  /*1d2d0*/  ULDC UR4, c[0x0][0x9e4] ;  /* 0x0002790000047ab9 */ /* 0x000fe40000000800 */
[----:B------:R-:W-:-:S05]  /*1d2e0*/  IMAD.U32 R184, RZ, RZ, UR4 ;  /* 0x00000004ffb87e24 */ /* 0x000fca000f8e00ff */
[----:B------:R-:W-:-:S13]  /*1d2f0*/  ISETP.NE.AND P3, PT, R184, 0x1, PT ;  /* 0x00000001b800780c */ /* 0x000fda0003f65270 */
[----:B------:R-:W0:Y:S02]  /*1d300*/  @P3 LDC.64 R2, c[0x0][0x9e8] ;  /* 0x00027a00ff023b82 */ /* 0x000e240000000a00 */
[----:B0-----:R-:W-:-:S05]  /*1d310*/  @P3 IMAD.HI.U32 R2, R5, R2, RZ ;  /* 0x0000000205023227 */ /* 0x001fca00078e00ff */
[----:B------:R-:W-:-:S07]  /*1d320*/  @P3 SHF.R.U32.HI R5, RZ, R3, R2 ;  /* 0x00000003ff053219 */ /* 0x000fce0000011602 */
.L_x_1797:
[----:B------:R-:W-:Y:S05]  /*1d330*/  BSYNC B1 ;  /* 0x0000000000017941 */ /* 0x000fea0003800000 */
.L_x_1795:
[----:B------:R-:W-:-:S04]  /*1d340*/  IMAD R4, R5, R184, -R4 ;  /* 0x000000b805047224 */ /* 0x000fc800078e0a04 */
[----:B------:R-:W-:-:S05]  /*1d350*/  IMAD.IADD R4, R4, 0x1, -R229 ;  /* 0x0000000104047824 */ /* 0x000fca00078e0ae5 */
[----:B------:R-:W-:Y:S02]  /*1d360*/  VIMNMX R186, R186, R4, !PT ;  /* 0x00000004baba7248 */ /* 0x000fe40007fe0100 */
[----:B------:R-:W-:-:S07]  /*1d370*/  VIADDMNMX R187, R4, R184, R187, PT ;  /* 0x000000b804bb7246 */ /* 0x000fce00038001bb */
.L_x_1794:
[----:B------:R-:W-:Y:S01]  /*1d380*/  @!P1 VIADD R0, R0, 0x30860 ;  /* 0x0003086000009836 */ /* 0x000fe20000000000 */
[----:B------:R-:W2:Y:S01]  /*1d390*/  LDL R232, [R1+0x38] ;  /* 0x0000380001e87983 */ /* 0x000ea20000100800 */
[----:B------:R-:W-:Y:S01]  /*1d3a0*/  ISETP.GT.AND P3, PT, R186, 0x1, P2 ;  /* 0x00000001ba00780c */ /* 0x000fe20001764270 */
[----:B------:R-:W-:Y:S01]  /*1d3b0*/  ULDC UR4, c[0x0][0x988] ;  /* 0x0002620000047ab9 */ /* 0x000fe20000000800 */
[----:B------:R-:W-:Y:S01]  /*1d3c0*/  IMAD.MOV.U32 R236, RZ, RZ, R205 ;  /* 0x000000ffffec7224 */ /* 0x000fe200078e00cd */
        /* <DEDUP_REMOVED lines=39> */
[----:B------:R-:W-:Y:S02]  /*1d640*/  ISETP.GT.AND P3, PT, R186, 0x38, P2 ;  /* 0x00000038ba00780c */ /* 0x000fe40001764270 */
[----:B------:R-:W-:Y:S02]  /*1d650*/  FMNMX.FTZ R4, R154, R230, !PT ;  /* 0x000000e69a047209 */ /* 0x000fe40007810000 */
[----:B------:R-:W-:Y:S02]  /*1d660*/  ISETP.LT.OR P3, PT, R187, 0x39, P3 ;  /* 0x00000039bb00780c */ /* 0x000fe40001f61670 */
[----:B------:R-:W-:Y:S02]  /*1d670*/  FMNMX.FTZ R4, R155, R4, !PT ;  /* 0x000000049b047209 */ /* 0x000fe40007810000 */
[----:B------:R-:W-:-:S02]  /*1d680*/  FSEL R182, R182, -INF , !P3 ;  /* 0xff800000b6b67808 */ /* 0x000fc40005800000 */
        /* <DEDUP_REMOVED lines=10> */
[----:B------:R-:W-:Y:S02]  /*1d730*/  IMAD.MOV.U32 R231, RZ, RZ, R5 ;  /* 0x000000ffffe77224 */ /* 0x000fe400078e0005 */
[-CC-:B------:R-:W-:Y:S01]  /*1d740*/  FFMA.FTZ R152, R152, R2.reuse, -R3.reuse ;  /* 0x0000000298987223 */ /* 0x180fe20000010803 */
[----:B------:R-:W-:Y:S01]  /*1d750*/  ISETP.LT.OR P4, PT, R187, 0x9, P4 ;  /* 0x00000009bb00780c */ /* 0x000fe20002781670 */
[-CC-:B------:R-:W-:Y:S01]  /*1d760*/  FFMA.FTZ R153, R153, R2.reuse, -R3.reuse ;  /* 0x0000000299997223 */ /* 0x180fe20000010803 */
[-CC-:B------:R-:W-:Y:S01]  /*1d770*/  FFMA.FTZ R156, R156, R2.reuse, -R3.reuse ;  /* 0x000000029c9c7223 */ /* 0x180fe20000010803 */
[-CC-:B------:R-:W-:Y:S01]  /*1d780*/  FFMA.FTZ R157, R157, R2.reuse, -R3.reuse ;  /* 0x000000029d9d7223 */ /* 0x180fe20000010803 */
[----:B------:R-:W-:Y:S01]  /*1d790*/  FSEL R158, R158, -INF , !P4 ;  /* 0xff8000009e9e7808 */ /* 0x000fe20006000000 */
[-CC-:B------:R-:W-:Y:S01]  /*1d7a0*/  FFMA.FTZ R160, R160, R2.reuse, -R3.reuse ;  /* 0x00000002a0a07223 */ /* 0x180fe20000010803 */
[----:B------:R-:W-:Y:S01]  /*1d7b0*/  ISETP.GT.AND P4, PT, R186, 0x10, P2 ;  /* 0x00000010ba00780c */ /* 0x000fe20001784270 */
[--C-:B------:R-:W-:Y:S01]  /*1d7c0*/  FFMA.FTZ R161, R161, R2, -R3.reuse ;  /* 0x00000002a1a17223 */ /* 0x100fe20000010803 */
[----:B------:R-:W-:Y:S01]  /*1d7d0*/  FMNMX.FTZ R4, R158, R4, !PT ;  /* 0x000000049e047209 */ /* 0x000fe20007810000 */
[-CC-:B------:R-:W-:Y:S01]  /*1d7e0*/  FFMA.FTZ R164, R164, R2.reuse, -R3.reuse ;  /* 0x00000002a4a47223 */ /* 0x180fe20000010803 */
[----:B------:R-:W-:Y:S01]  /*1d7f0*/  ISETP.LT.OR P4, PT, R187, 0x11, P4 ;  /* 0x00000011bb00780c */ /* 0x000fe20002781670 */
[--C-:B------:R-:W-:Y:S01]  /*1d800*/  FFMA.FTZ R165, R165, R2, -R3.reuse ;  /* 0x00000002a5a57223 */ /* 0x100fe20000010803 */
[----:B------:R-:W-:Y:S01]  /*1d810*/  FMNMX.FTZ R4, R159, R4, !PT ;  /* 0x000000049f047209 */ /* 0x000fe20007810000 */
        /* <DEDUP_REMOVED lines=14> */
[----:B------:R-:W-:Y:S01]  /*1d900*/  FFMA.FTZ R3, R181, R2, -R3 ;  /* 0x00000002b5037223 */ /* 0x000fe20000010803 */
[----:B------:R-:W-:Y:S01]  /*1d910*/  FMNMX.FTZ R4, R166, R4, !PT ;  /* 0x00000004a6047209 */ /* 0x000fe20007810000 */
[----:B------:R-:W-:Y:S01]  /*1d920*/  MUFU.EX2 R152, R152 ;  /* 0x0000009800987308 */ /* 0x000fe20000000800 */
[----:B------:R-:W-:-:S02]  /*1d930*/  ISETP.LT.OR P4, PT, R187, 0x21, P4 ;  /* 0x00000021bb00780c */ /* 0x000fc40002781670 */
[----:B------:R-:W-:Y:S02]  /*1d940*/  FMNMX.FTZ R4, R167, R4, !PT ;  /* 0x00000004a7047209 */ /* 0x000fe40007810000 */
[----:B------:R-:W-:Y:S02]  /*1d950*/  FSEL R170, R170, -INF , !P4 ;  /* 0xff800000aaaa7808 */ /* 0x000fe40006000000 */
[----:B------:R-:W-:Y:S01]  /*1d960*/  ISETP.GT.AND P4, PT, R186, 0x28, P2 ;  /* 0x00000028ba00780c */ /* 0x000fe20001784270 */
[----:B------:R-:W0:Y:S01]  /*1d970*/  MUFU.EX2 R153, R153 ;  /* 0x0000009900997308 */ /* 0x000e220000000800 */
[----:B------:R-:W-:Y:S02]  /*1d980*/  FMNMX.FTZ R4, R170, R4, !PT ;  /* 0x00000004aa047209 */ /* 0x000fe40007810000 */
[----:B------:R-:W-:Y:S02]  /*1d990*/  ISETP.LT.OR P4, PT, R187, 0x29, P4 ;  /* 0x00000029bb00780c */ /* 0x000fe40002781670 */
[----:B------:R-:W-:-:S02]  /*1d9a0*/  FMNMX.FTZ R4, R171, R4, !PT ;  /* 0x00000004ab047209 */ /* 0x000fc40007810000 */
[----:B------:R-:W-:Y:S01]  /*1d9b0*/  FSEL R174, R174, -INF , !P4 ;  /* 0xff800000aeae7808 */ /* 0x000fe20006000000 */
[----:B------:R-:W-:Y:S01]  /*1d9c0*/  MUFU.EX2 R156, R156 ;  /* 0x0000009c009c7308 */ /* 0x000fe20000000800 */
[----:B------:R-:W-:Y:S02]  /*1d9d0*/  ISETP.GT.AND P4, PT, R186, 0x30, P2 ;  /* 0x00000030ba00780c */ /* 0x000fe40001784270 */
[----:B------:R-:W-:Y:S02]  /*1d9e0*/  FMNMX.FTZ R4, R174, R4, !PT ;  /* 0x00000004ae047209 */ /* 0x000fe40007810000 */
[----:B------:R-:W-:Y:S02]  /*1d9f0*/  ISETP.LT.OR P4, PT, R187, 0x31, P4 ;  /* 0x00000031bb00780c */ /* 0x000fe40002781670 */
[----:B------:R-:W-:Y:S01]  /*1da00*/  FMNMX.FTZ R4, R175, R4, !PT ;  /* 0x00000004af047209 */ /* 0x000fe20007810000 */
[----:B------:R-:W1:Y:S01]  /*1da10*/  MUFU.EX2 R157, R157 ;  /* 0x0000009d009d7308 */ /* 0x000e620000000800 */
[----:B------:R-:W-:-:S02]  /*1da20*/  FSEL R178, R178, -INF , !P4 ;  /* 0xff800000b2b27808 */ /* 0x000fc40006000000 */
[C---:B------:R-:W-:Y:S02]  /*1da30*/  ISETP.GT.AND P4, PT, R186.reuse, 0x31, P2 ;  /* 0x00000031ba00780c */ /* 0x040fe40001784270 */
[----:B------:R-:W-:Y:S02]  /*1da40*/  ISETP.GT.AND P2, PT, R186, 0x39, P2 ;  /* 0x00000039ba00780c */ /* 0x000fe40001744270 */
[----:B------:R-:W-:Y:S01]  /*1da50*/  ISETP.LT.OR P4, PT, R187, 0x32, P4 ;  /* 0x00000032bb00780c */ /* 0x000fe20002781670 */
[----:B------:R-:W-:Y:S01]  /*1da60*/  MUFU.EX2 R186, R3 ;  /* 0x0000000300ba7308 */ /* 0x000fe20000000800 */
[----:B------:R-:W-:Y:S02]  /*1da70*/  FMNMX.FTZ R4, R178, R4, !PT ;  /* 0x00000004b2047209 */ /* 0x000fe40007810000 */
[----:B------:R-:W-:Y:S02]  /*1da80*/  FSEL R179, R179, -INF , !P4 ;  /* 0xff800000b3b37808 */ /* 0x000fe40006000000 */
[----:B------:R-:W-:-:S02]  /*1da90*/  ISETP.LT.OR P2, PT, R187, 0x3a, P2 ;  /* 0x0000003abb00780c */ /* 0x000fc40001741670 */
[----:B------:R-:W-:Y:S01]  /*1daa0*/  FMNMX.FTZ R4, R179, R4, !PT ;  /* 0x00000004b3047209 */ /* 0x000fe20007810000 */
[----:B------:R-:W-:Y:S01]  /*1dab0*/  MUFU.EX2 R160, R160 ;  /* 0x000000a000a07308 */ /* 0x000fe20000000800 */
[----:B------:R-:W-:Y:S02]  /*1dac0*/  FSEL R183, R183, -INF , !P2 ;  /* 0xff800000b7b77808 */ /* 0x000fe40005000000 */
[----:B------:R-:W-:Y:S02]  /*1dad0*/  FMNMX.FTZ R4, R182, R4, !PT ;  /* 0x00000004b6047209 */ /* 0x000fe40007810000 */
[----:B0-----:R-:W-:Y:S02]  /*1dae0*/  F2FP.BF16.F32.PACK_AB R196, R153, R152 ;  /* 0x0000009899c4723e */ /* 0x001fe400000010ff */
[----:B------:R-:W-:Y:S01]  /*1daf0*/  FMNMX.FTZ R181, R183, R4, !PT ;  /* 0x00000004b7b57209 */ /* 0x000fe20007810000 */
[----:B------:R-:W0:Y:S01]  /*1db00*/  MUFU.EX2 R161, R161 ;  /* 0x000000a100a17308 */ /* 0x000e220000000800 */
[----:B-1----:R-:W-:-:S03]  /*1db10*/  F2FP.BF16.F32.PACK_AB R198, R157, R156 ;  /* 0x0000009c9dc6723e */ /* 0x002fc600000010ff */
[----:B------:R-:W1:Y:S04]  /*1db20*/  SHFL.BFLY PT, R4, R181, 0x2, 0x1f ;  /* 0x0c401f00b5047f89 */ /* 0x000e6800000e0000 */
[----:B------:R-:W-:Y:S08]  /*1db30*/  MUFU.EX2 R164, R164 ;  /* 0x000000a400a47308 */ /* 0x000ff00000000800 */
[----:B------:R-:W3:Y:S01]  /*1db40*/  MUFU.EX2 R165, R165 ;  /* 0x000000a500a57308 */ /* 0x000ee20000000800 */
[----:B0-----:R-:W-:-:S07]  /*1db50*/  F2FP.BF16.F32.PACK_AB R192, R161, R160 ;  /* 0x000000a0a1c0723e */ /* 0x001fce00000010ff */
[----:B------:R-:W-:Y:S01]  /*1db60*/  MUFU.EX2 R168, R168 ;  /* 0x000000a800a87308 */ /* 0x000fe20000000800 */
[----:B-1----:R-:W-:-:S07]  /*1db70*/  FMNMX.FTZ R181, R181, R4, !PT ;  /* 0x00000004b5b57209 */ /* 0x002fce0007810000 */
[----:B------:R-:W0:Y:S01]  /*1db80*/  MUFU.EX2 R169, R169 ;  /* 0x000000a900a97308 */ /* 0x000e220000000800 */
[----:B------:R-:W1:Y:S01]  /*1db90*/  SHFL.BFLY PT, R4, R181, 0x1, 0x1f ;  /* 0x0c201f00b5047f89 */ /* 0x000e6200000e0000 */
[----:B---3--:R-:W-:-:S06]  /*1dba0*/  F2FP.BF16.F32.PACK_AB R194, R165, R164 ;  /* 0x000000a4a5c2723e */ /* 0x008fcc00000010ff */
[----:B------:R-:W-:Y:S08]  /*1dbb0*/  MUFU.EX2 R172, R172 ;  /* 0x000000ac00ac7308 */ /* 0x000ff00000000800 */
[----:B------:R-:W3:Y:S01]  /*1dbc0*/  MUFU.EX2 R173, R173 ;  /* 0x000000ad00ad7308 */ /* 0x000ee20000000800 */
[----:B0-----:R-:W-:-:S07]  /*1dbd0*/  F2FP.BF16.F32.PACK_AB R188, R169, R168 ;  /* 0x000000a8a9bc723e */ /* 0x001fce00000010ff */
[----:B------:R-:W-:Y:S01]  /*1dbe0*/  MUFU.EX2 R176, R176 ;  /* 0x000000b000b07308 */ /* 0x000fe20000000800 */
[----:B-1----:R-:W-:Y:S01]  /*1dbf0*/  FMNMX.FTZ R4, R181, R4, !PT ;  /* 0x00000004b5047209 */ /* 0x002fe20007810000 */
[----:B------:R-:W-:-:S03]  /*1dc00*/  FMUL.FTZ R181, R0, R2 ;  /* 0x0000000200b57220 */ /* 0x000fc60000410000 */
[C---:B------:R-:W-:Y:S01]  /*1dc10*/  FSETP.NEU.FTZ.AND P2, PT, R4.reuse, -INF , PT ;  /* 0xff8000000400780b */ /* 0x040fe20003f5d000 */
[----:B------:R-:W-:Y:S02]  /*1dc20*/  FMUL.FTZ R3, R4, R2 ;  /* 0x0000000204037220 */ /* 0x000fe40000410000 */
[----:B------:R-:W-:Y:S01]  /*1dc30*/  MUFU.EX2 R177, R177 ;  /* 0x000000b100b17308 */ /* 0x000fe20000000800 */
[----:B---3--:R-:W-:Y:S02]  /*1dc40*/  F2FP.BF16.F32.PACK_AB R190, R173, R172 ;  /* 0x000000acadbe723e */ /* 0x008fe400000010ff */
[----:B------:R-:W-:-:S05]  /*1dc50*/  FSEL R0, R3, RZ, P2 ;  /* 0x000000ff03007208 */ /* 0x000fca0001000000 */
[----:B------:R-:W0:Y:S01]  /*1dc60*/  MUFU.EX2 R3, R181 ;  /* 0x000000b500037308 */ /* 0x000e220000000800 */
        /* <DEDUP_REMOVED lines=16> */
[----:B0-----:R-:W-:Y:S01]  /*1dd70*/  FFMA.FTZ R0, R3, R228, R152 ;  /* 0x000000e403007223 */ /* 0x001fe20000010098 */
[----:B------:R-:W-:Y:S01]  /*1dd80*/  FSEL R152, R4, RZ, P2 ;  /* 0x000000ff04987208 */ /* 0x000fe20001000000 */
[----:B------:R-:W-:Y:S01]  /*1dd90*/  MUFU.EX2 R154, R154 ;  /* 0x0000009a009a7308 */ /* 0x000fe20000000800 */
[----:B--2---:R-:W-:Y:S01]  /*1dda0*/  ISETP.GT.AND P2, PT, R204, R232, PT ;  /* 0x000000e8cc00720c */ /* 0x004fe20003f44270 */
[----:B------:R-:W-:Y:S01]  /*1ddb0*/  FADD.FTZ R0, R153, R0 ;  /* 0x0000000099007221 */ /* 0x000fe20000010000 */
[----:B------:R-:W-:Y:S01]  /*1ddc0*/  F2FP.BF16.F32.PACK_AB R184, R177, R176 ;  /* 0x000000b0b1b8723e */ /* 0x000fe200000010ff */
[----:B------:R-:W-:Y:S01]  /*1ddd0*/  FADD.FTZ R152, -R152, R230 ;  /* 0x000000e698987221 */ /* 0x000fe20000010100 */
[----:B------:R-:W-:-:S02]  /*1dde0*/  VIADD R204, R204, 0xffffffff ;  /* 0xffffffffcccc7836 */ /* 0x000fc40000000000 */
[----:B------:R-:W-:Y:S01]  /*1ddf0*/  FADD.FTZ R0, R156, R0 ;  /* 0x000000009c007221 */ /* 0x000fe20000010000 */
[----:B------:R-:W-:Y:S02]  /*1de00*/  IMAD.MOV.U32 R232, RZ, RZ, R22 ;  /* 0x000000ffffe87224 */ /* 0x000fe400078e0016 */
[----:B------:R-:W-:Y:S01]  /*1de10*/  FMUL.FTZ R152, R152, R2 ;  /* 0x0000000298987220 */ /* 0x000fe20000410000 */
[----:B------:R-:W0:Y:S01]  /*1de20*/  MUFU.EX2 R155, R155 ;  /* 0x0000009b009b7308 */ /* 0x000e220000000800 */
[----:B------:R-:W-:Y:S01]  /*1de30*/  FADD.FTZ R0, R157, R0 ;  /* 0x000000009d007221 */ /* 0x000fe20000010000 */
[----:B------:R-:W-:-:S03]  /*1de40*/  IMAD.MOV.U32 R230, RZ, RZ, R4 ;  /* 0x000000ffffe67224 */ /* 0x000fc600078e0004 */
[----:B------:R-:W-:-:S03]  /*1de50*/  FADD.FTZ R0, R160, R0 ;  /* 0x00000000a0007221 */ /* 0x000fc60000010000 */
[----:B------:R-:W-:Y:S01]  /*1de60*/  MUFU.EX2 R158, R158 ;  /* 0x0000009e009e7308 */ /* 0x000fe20000000800 */
[----:B------:R-:W-:-:S04]  /*1de70*/  FADD.FTZ R0, R161, R0 ;  /* 0x00000000a1007221 */ /* 0x000fc80000010000 */
[----:B------:R-:W-:-:S03]  /*1de80*/  FADD.FTZ R0, R164, R0 ;  /* 0x00000000a4007221 */ /* 0x000fc60000010000 */
[----:B------:R-:W1:Y:S01]  /*1de90*/  MUFU.EX2 R159, R159 ;  /* 0x0000009f009f7308 */ /* 0x000e620000000800 */
[----:B------:R-:W-:Y:S01]  /*1dea0*/  FADD.FTZ R0, R165, R0 ;  /* 0x00000000a5007221 */ /* 0x000fe20000010000 */
[----:B0-----:R-:W-:-:S03]  /*1deb0*/  F2FP.BF16.F32.PACK_AB R197, R155, R154 ;  /* 0x0000009a9bc5723e */ /* 0x001fc600000010ff */
[----:B------:R-:W-:-:S03]  /*1dec0*/  FADD.FTZ R153, R168, R0 ;  /* 0x00000000a8997221 */ /* 0x000fc60000010000 */
[----:B------:R0:W2:Y:S01]  /*1ded0*/  MUFU.EX2 R0, R152 ;  /* 0x0000009800007308 */ /* 0x0000a20000000800 */
[----:B------:R-:W-:-:S04]  /*1dee0*/  FADD.FTZ R153, R169, R153 ;  /* 0x00000099a9997221 */ /* 0x000fc80000010000 */
[----:B------:R-:W-:-:S03]  /*1def0*/  FADD.FTZ R153, R172, R153 ;  /* 0x00000099ac997221 */ /* 0x000fc60000010000 */
[----:B------:R-:W3:Y:S01]  /*1df00*/  MUFU.EX2 R162, R162 ;  /* 0x000000a200a27308 */ /* 0x000ee20000000800 */
[----:B------:R-:W-:Y:S01]  /*1df10*/  FADD.FTZ R153, R173, R153 ;  /* 0x00000099ad997221 */ /* 0x000fe20000010000 */
[----:B-1----:R-:W-:-:S03]  /*1df20*/  F2FP.BF16.F32.PACK_AB R199, R159, R158 ;  /* 0x0000009e9fc7723e */ /* 0x002fc600000010ff */
[----:B0-----:R-:W-:-:S03]  /*1df30*/  FADD.FTZ R152, R176, R153 ;  /* 0x00000099b0987221 */ /* 0x001fc60000010000 */
[----:B------:R-:W0:Y:S01]  /*1df40*/  MUFU.EX2 R163, R163 ;  /* 0x000000a300a37308 */ /* 0x000e220000000800 */
[----:B--2---:R-:W-:Y:S01]  /*1df50*/  FFMA.FTZ R227, R0, R227, R154 ;  /* 0x000000e300e37223 */ /* 0x004fe2000001009a */
[----:B------:R-:W-:-:S03]  /*1df60*/  FADD.FTZ R152, R177, R152 ;  /* 0x00000098b1987221 */ /* 0x000fc60000010000 */
[----:B------:R-:W-:-:S03]  /*1df70*/  FADD.FTZ R227, R155, R227 ;  /* 0x000000e39be37221 */ /* 0x000fc60000010000 */
[----:B------:R-:W1:Y:S01]  /*1df80*/  MUFU.EX2 R166, R166 ;  /* 0x000000a600a67308 */ /* 0x000e620000000800 */
[----:B------:R-:W-:-:S04]  /*1df90*/  FADD.FTZ R227, R158, R227 ;  /* 0x000000e39ee37221 */ /* 0x000fc80000010000 */
[----:B------:R-:W-:-:S03]  /*1dfa0*/  FADD.FTZ R227, R159, R227 ;  /* 0x000000e39fe37221 */ /* 0x000fc60000010000 */
[----:B------:R-:W2:Y:S01]  /*1dfb0*/  MUFU.EX2 R167, R167 ;  /* 0x000000a700a77308 */ /* 0x000ea20000000800 */
[----:B---3--:R-:W-:Y:S01]  /*1dfc0*/  FADD.FTZ R227, R162, R227 ;  /* 0x000000e3a2e37221 */ /* 0x008fe20000010000 */
        /* <DEDUP_REMOVED lines=23> */
[----:B0-----:R-:W-:-:S04]  /*1e140*/  FADD.FTZ R152, R180, R152 ;  /* 0x00000098b4987221 */ /* 0x001fc80000010000 */
[C---:B------:R-:W-:Y:S01]  /*1e150*/  FADD.FTZ R228, R186.reuse, R152 ;  /* 0x00000098bae47221 */ /* 0x040fe20000010000 */
[----:B------:R-:W-:Y:S01]  /*1e160*/  F2FP.BF16.F32.PACK_AB R186, R186, R180 ;  /* 0x000000b4baba723e */ /* 0x000fe200000010ff */
[----:B-1----:R-:W-:-:S04]  /*1e170*/  FADD.FTZ R227, R182, R227 ;  /* 0x000000e3b6e37221 */ /* 0x002fc80000010000 */
[C---:B--2---:R-:W-:Y:S01]  /*1e180*/  FADD.FTZ R227, R183.reuse, R227 ;  /* 0x000000e3b7e37221 */ /* 0x044fe20000010000 */
[----:B------:R-:W-:Y:S01]  /*1e190*/  F2FP.BF16.F32.PACK_AB R187, R183, R182 ;  /* 0x000000b6b7bb723e */ /* 0x000fe200000010ff */
[----:B------:R-:W-:Y:S06]  /*1e1a0*/  @P2 BRA `(.L_x_1798) ;  /* 0xffffffd400502947 */ /* 0x000fec000383ffff */
.L_x_1779:
[----:B------:R-:W-:Y:S05]  /*1e1b0*/  BSYNC B0 ;  /* 0x0000000000007941 */ /* 0x000fea0003800000 */
.L_x_1778:
        /* <DEDUP_REMOVED lines=131> */
.L_x_1799:
[----:B------:R-:W-:Y:S01]  /*1e9f0*/  IMAD R3, R22, 0x8, R16 ;  /* 0x0000000816037824 */ /* 0x000fe200078e0210 */
[----:B------:R-:W-:-:S04]  /*1ea00*/  SHF.L.U32 R0, R205, 0x1f, RZ ;  /* 0x0000001fcd007819 */ /* 0x000fc800000006ff */
[----:B------:R0:W1:Y:S01]  /*1ea10*/  SYNCS.PHASECHK.TRANS64.TRYWAIT P2, [R3+URZ+0x30850], R0 ;  /* 0x03085000030075a7 */ /* 0x000062000804017f */
[----:B------:R-:W-:Y:S05]  /*1ea20*/  @!P0 BRA `(.L_x_1800) ;  /* 0x0000000000048947 */ /* 0x000fea0003800000 */
[----:B------:R-:W-:Y:S01]  /*1ea30*/  BPT.TRAP 0x1 ;  /* 0x000000040000795c */ /* 0x000fe20000300000 */
.L_x_1800:
[----:B------:R-:W-:Y:S04]  /*1ea40*/  BSSY B0, `(.L_x_1801) ;  /* 0x0000004000007945 */ /* 0x000fe80003800000 */
[----:B-1----:R-:W-:Y:S05]  /*1ea50*/  @P2 BRA `(.L_x_1802) ;  /* 0x0000000000082947 */ /* 0x002fea0003800000 */
[----:B------:R-:W1:Y:S02]  /*1ea60*/  SYNCS.PHASECHK.TRANS64.TRYWAIT P0, [R3+URZ+0x30850], R0 ;  /* 0x03085000030075a7 */ /* 0x000e64000800017f */
[----:B-1----:R-:W-:Y:S05]  /*1ea70*/  @!P0 BRA `(.L_x_1803) ;  /* 0x0000010c002c8947 */ /* 0x002fea0003800000 */
.L_x_1802:
[----:B------:R-:W-:Y:S05]  /*1ea80*/  BSYNC B0 ;  /* 0x0000000000007941 */ /* 0x000fea0003800000 */
.L_x_1801:
[----:B------:R-:W-:Y:S01]  /*1ea90*/  VIADD R16, R16, 0x400 ;  /* 0x0000040010107836 */ /* 0x000fe20000000000 */
[----:B------:R-:W2:Y:S01]  /*1eaa0*/  LDL.LU R10, [R1+0x54] ;  /* 0x00005400010a7983 */ /* 0x000ea20000300800 */
[----:B------:R-:W-:Y:S01]  /*1eab0*/  IMAD.MOV.U32 R7, RZ, RZ, 0x40000040 ;  /* 0x40000040ff077424 */ /* 0x000fe200078e00ff */
[----:B------:R-:W-:Y:S01]  /*1eac0*/  WARPGROUP.ARRIVE ;  /* 0x00000000000079c5 */ /* 0x000fe20000000000 */
[----:B------:R-:W-:Y:S01]  /*1ead0*/  IMAD.MOV.U32 R9, RZ, RZ, 0x40000040 ;  /* 0x40000040ff097424 */ /* 0x000fe200078e00ff */
[----:B------:R-:W-:Y:S01]  /*1eae0*/  SHF.R.U32.HI R16, RZ, 0x4, R16 ;  /* 0x00000004ff107819 */ /* 0x000fe20000011610 */
[----:B01----:R-:W-:Y:S01]  /*1eaf0*/  SHFL.BFLY PT, R0, R227, 0x2, 0x1f ;  /* 0x0c401f00e3007f89 */ /* 0x003fe200000e0000 */
[----:B------:R-:W-:Y:S01]  /*1eb00*/  R2UR UR7, R7 ;  /* 0x00000000070772ca */ /* 0x000fe200000e0000 */
[----:B------:R-:W-:Y:S01]  /*1eb10*/  IMAD.MOV.U32 R7, RZ, RZ, 0x40000040 ;  /* 0x40000040ff077424 */ /* 0x000fe200078e00ff */
[----:B------:R-:W-:Y:S01]  /*1eb20*/  LOP3.LUT R16, R16, 0x3fff, RZ, 0xc0, !PT ;  /* 0x00003fff10107812 */ /* 0x000fe200078ec0ff */
[----:B------:R-:W-:-:S02]  /*1eb30*/  IMAD.MOV.U32 R152, RZ, RZ, -0x800000 ;  /* 0xff800000ff987424 */ /* 0x000fc400078e00ff */
[----:B------:R-:W-:Y:S01]  /*1eb40*/  @!P1 VIADD R3, R3, 0x30860 ;  /* 0x0003086003039836 */ /* 0x000fe20000000000 */
[----:B------:R-:W-:Y:S01]  /*1eb50*/  LOP3.LUT R16, R16, 0x2000000, RZ, 0xfc, !PT ;  /* 0x0200000010107812 */ /* 0x000fe200078efcff */
[----:B------:R-:W-:-:S03]  /*1eb60*/  IMAD.MOV.U32 R153, RZ, RZ, -0x800000 ;  /* 0xff800000ff997424 */ /* 0x000fc600078e00ff */
[----:B------:R-:W-:Y:S01]  /*1eb70*/  @!P1 PRMT R3, RZ, 0x654, R3 ;  /* 0x00000654ff039816 */ /* 0x000fe20000000003 */
[C---:B------:R-:W-:Y:S02]  /*1eb80*/  IMAD R6, R22.reuse, 0x800, R16 ;  /* 0x0000080016067824 */ /* 0x040fe400078e0210 */
[----:B------:R-:W-:Y:S02]  /*1eb90*/  VIADD R22, R22, 0x1 ;  /* 0x0000000116167836 */ /* 0x000fe40000000000 */
[C---:B------:R-:W-:Y:S01]  /*1eba0*/  VIADD R8, R6.reuse, 0x80 ;  /* 0x0000008006087836 */ /* 0x040fe20000000000 */
[----:B------:R-:W-:Y:S02]  /*1ebb0*/  R2UR UR6, R6 ;  /* 0x00000000060672ca */ /* 0x000fe400000e0000 */
[----:B------:R-:W-:-:S04]  /*1ebc0*/  ISETP.NE.AND P2, PT, R22, 0x2, PT ;  /* 0x000000021600780c */ /* 0x000fc80003f45270 */
[----:B------:R-:W-:-:S07]  /*1ebd0*/  SEL R22, R22, RZ, P2 ;  /* 0x000000ff16167207 */ /* 0x000fce0001000000 */
[----:B------:R-:W-:Y:S01]  /*1ebe0*/  HGMMA.64x256x16.F32.BF16 R24, R196, gdesc[UR4].tnspB, R24, gsb0 ;  /* 0x43e00004c4187df0 */ /* 0x000fe20008001818 */
[----:B------:R-:W-:Y:S01]  /*1ebf0*/  R2UR UR6, R8 ;  /* 0x00000000080672ca */ /* 0x000fe200000e0000 */
[C---:B------:R-:W-:Y:S01]  /*1ec00*/  VIADD R8, R6.reuse, 0x100 ;  /* 0x0000010006087836 */ /* 0x040fe20000000000 */
[----:B------:R-:W-:Y:S01]  /*1ec10*/  R2UR UR7, R9 ;  /* 0x00000000090772ca */ /* 0x000fe200000e0000 */
[----:B------:R-:W-:Y:S02]  /*1ec20*/  IMAD.MOV.U32 R9, RZ, RZ, 0x40000040 ;  /* 0x40000040ff097424 */ /* 0x000fe400078e00ff */
[----:B------:R-:W-:Y:S02]  /*1ec30*/  VIADD R6, R6, 0x180 ;  /* 0x0000018006067836 */ /* 0x000fe40000000000 */
[----:B--2---:R-:W-:Y:S01]  /*1ec40*/  VIADD R10, R10, 0x1 ;  /* 0x000000010a0a7836 */ /* 0x004fe20000000000 */
[----:B------:R-:W-:Y:S02]  /*1ec50*/  WARPGROUP.DEPBAR.LE gsb0, 0x0 ;  /* 0x00008000000079c5 */ /* 0x000fe40000010000 */
[----:B------:R-:W-:-:S02]  /*1ec60*/  WARPGROUP.ARRIVE ;  /* 0x00000000000079c5 */ /* 0x000fc40000000000 */
[----:B------:R-:W-:-:S15]  /*1ec70*/  STL [R1+0x54], R10 ;  /* 0x0000540a01007387 */ /* 0x000fde0000100800 */
        /* <DEDUP_REMOVED lines=9> */
[----:B------:R-:W0:Y:S02]  /*1ed10*/  SHFL.BFLY PT, R6, R228, 0x2, 0x1f ;  /* 0x0c401f00e4067f89 */ /* 0x000e2400000e0000 */
[----:B0-----:R-:W-:Y:S01]  /*1ed20*/  FADD.FTZ R228, R6, R228 ;  /* 0x000000e406e47221 */ /* 0x001fe20000010000 */
[----:B------:R-:W-:-:S04]  /*1ed30*/  FADD.FTZ R6, R0, R227 ;  /* 0x000000e300067221 */ /* 0x000fc80000010000 */
[----:B------:R-:W0:Y:S04]  /*1ed40*/  SHFL.BFLY PT, R0, R228, 0x1, 0x1f ;  /* 0x0c201f00e4007f89 */ /* 0x000e2800000e0000 */
[----:B------:R-:W1:Y:S01]  /*1ed50*/  SHFL.BFLY PT, R7, R6, 0x1, 0x1f ;  /* 0x0c201f0006077f89 */ /* 0x000e6200000e0000 */
[----:B0-----:R-:W-:Y:S01]  /*1ed60*/  FADD.FTZ R0, R228, R0 ;  /* 0x00000000e4007221 */ /* 0x001fe20000010000 */
[----:B-1----:R-:W-:-:S04]  /*1ed70*/  FADD.FTZ R6, R6, R7 ;  /* 0x0000000706067221 */ /* 0x002fc80000010000 */
[----:B------:R-:W-:Y:S02]  /*1ed80*/  FSETP.NE.FTZ.AND P0, PT, R0, RZ, PT ;  /* 0x000000ff0000720b */ /* 0x000fe40003f15000 */
[----:B------:R-:W-:-:S11]  /*1ed90*/  FSETP.NE.FTZ.AND P3, PT, R6, RZ, PT ;  /* 0x000000ff0600720b */ /* 0x000fd60003f75000 */
[C---:B------:R-:W-:Y:S01]  /*1eda0*/  @P0 FMUL.FTZ R9, R2.reuse, 0.69314718246459960938 ;  /* 0x3f31721802090820 */ /* 0x040fe20000410000 */
[----:B------:R-:W0:Y:S01]  /*1edb0*/  @P0 MUFU.LG2 R8, R0 ;  /* 0x0000000000080308 */ /* 0x000e220000000c00 */
[----:B------:R-:W-:-:S07]  /*1edc0*/  @P3 FMUL.FTZ R2, R2, 0.69314718246459960938 ;  /* 0x3f31721802023820 */ /* 0x000fce0000410000 */
[----:B------:R-:W1:Y:S01]  /*1edd0*/  @P3 MUFU.LG2 R7, R6 ;  /* 0x0000000600073308 */ /* 0x000e620000000c00 */
[----:B0-----:R-:W-:-:S04]  /*1ede0*/  @P0 FMUL.FTZ R8, R8, 0.69314718246459960938 ;  /* 0x3f31721808080820 */ /* 0x001fc80000410000 */
[----:B------:R-:W-:Y:S01]  /*1edf0*/  @P0 FFMA.FTZ R153, R9, R5, R8 ;  /* 0x0000000509990223 */ /* 0x000fe20000010008 */
[----:B-1----:R-:W-:-:S04]  /*1ee00*/  @P3 FMUL.FTZ R7, R7, 0.69314718246459960938 ;  /* 0x3f31721807073820 */ /* 0x002fc80000410000 */
[----:B------:R-:W-:Y:S01]  /*1ee10*/  @P3 FFMA.FTZ R152, R2, R4, R7 ;  /* 0x0000000402983223 */ /* 0x000fe20000010007 */
[----:B------:R-:W-:Y:S01]  /*1ee20*/  IMAD.MOV.U32 R4, RZ, RZ, RZ ;  /* 0x000000ffff047224 */ /* 0x000fe200078e00ff */
[----:B------:R-:W-:-:S04]  /*1ee30*/  SEL R2, RZ, 0x1, P2 ;  /* 0x00000001ff027807 */ /* 0x000fc80001000000 */
[----:B------:R-:W-:Y:S01]  /*1ee40*/  LOP3.LUT R205, R205, R2, RZ, 0x3c, !PT ;  /* 0x00000002cdcd7212 */ /* 0x000fe200078e3cff */
[----:B------:R0:W1:Y:S01]  /*1ee50*/  @P0 MUFU.RCP R4, R0 ;  /* 0x0000000000040308 */ /* 0x0000620000001000 */
[----:B------:R-:W-:Y:S01]  /*1ee60*/  PLOP3.LUT P0, PT, PT, PT, PT, 0x8, 0x0 ;  /* 0x000000000000781c */ /* 0x000fe20003f0e170 */
[----:B0-----:R-:W-:-:S06]  /*1ee70*/  IMAD.MOV.U32 R0, RZ, RZ, RZ ;  /* 0x000000ffff007224 */ /* 0x001fcc00078e00ff */
[----:B------:R-:W0:Y:S01]  /*1ee80*/  @P3 MUFU.RCP R0, R6 ;  /* 0x0000000600003308 */ /* 0x000e220000001000 */
[----:B------:R-:W-:Y:S02]  /*1ee90*/  WARPGROUP.DEPBAR.LE gsb0, 0x0 ;  /* 0x00008000000079c5 */ /* 0x000fe40000010000 */
[----:B------:R-:W-:-:S06]  /*1eea0*/  WARPGROUP.ARRIVE ;  /* 0x00000000000079c5 */ /* 0x000fcc0000000000 */
        /* <DEDUP_REMOVED lines=131> */
.L_x_1637:
        /* <DEDUP_REMOVED lines=10> */
[----:B------:R-:W3:Y:S01]  /*1f780*/  S2R R0, SR_SWINHI ;  /* 0x0000000000007919 */ /* 0x000ee20000002f00 */
[----:B------:R-:W-:Y:S01]  /*1f790*/  F2FP.BF16.F32.PACK_AB R10, R29, R28 ;  /* 0x0000001c1d0a723e */ /* 0x000fe200000010ff */
[----:B------:R-:W-:Y:S01]  /*1f7a0*/  ULDC.64 UR4, c[0x0][0xc08] ;  /* 0x0003020000047ab9 */ /* 0x000fe20000000a00 */
[----:B------:R-:W-:Y:S01]  /*1f7b0*/  F2FP.BF16.F32.PACK_AB R11, R31, R30 ;  /* 0x0000001e1f0b723e */ /* 0x000fe200000010ff */
[----:B------:R-:W4:Y:S01]  /*1f7c0*/  LDL.LU R155, [R1+0x4c] ;  /* 0x00004c00019b7983 */ /* 0x000f220000300800 */
[----:B------:R-:W-:Y:S01]  /*1f7d0*/  F2FP.BF16.F32.PACK_AB R12, R33, R32 ;  /* 0x00000020210c723e */ /* 0x000fe200000010ff */
[----:B------:R-:W-:Y:S01]  /*1f7e0*/  ULDC.64 UR6, c[0x0][0xc00] ;  /* 0x0003000000067ab9 */ /* 0x000fe20000000a00 */
[----:B------:R-:W-:Y:S01]  /*1f7f0*/  F2FP.BF16.F32.PACK_AB R13, R35, R34 ;  /* 0x00000022230d723e */ /* 0x000fe200000010ff */
[----:B------:R-:W4:Y:S01]  /*1f800*/  LDL R154, [R1+0x50] ;  /* 0x00005000019a7983 */ /* 0x000f220000100800 */
[----:B------:R-:W-:-:S02]  /*1f810*/  MOV R6, R16 ;  /* 0x0000001000067202 */ /* 0x000fc40000000f00 */
[----:B---3--:R-:W-:Y:S02]  /*1f820*/  MOV R7, R0 ;  /* 0x0000000000077202 */ /* 0x008fe40000000f00 */
[----:B------:R-:W-:Y:S02]  /*1f830*/  F2FP.BF16.F32.PACK_AB R14, R37, R36 ;  /* 0x00000024250e723e */ /* 0x000fe400000010ff */
[----:B------:R-:W-:Y:S01]  /*1f840*/  F2FP.BF16.F32.PACK_AB R15, R39, R38 ;  /* 0x00000026270f723e */ /* 0x000fe200000010ff */
[----:B------:R-:W-:Y:S01]  /*1f850*/  BAR.SYNC.DEFER_BLOCKING 0x1, 0x100 ;  /* 0x0044000000007b1d */ /* 0x000fe20000010000 */
[----:B--2--5:R-:W-:-:S03]  /*1f860*/  IMAD.WIDE R100, R8, 0x2, R6 ;  /* 0x0000000208647825 */ /* 0x024fc600078e0206 */
[----:B------:R-:W-:Y:S01]  /*1f870*/  LOP3.LUT R0, R100, 0x380, RZ, 0xc0, !PT ;  /* 0x0000038064007812 */ /* 0x000fe200078ec0ff */
[----:B------:R-:W-:-:S03]  /*1f880*/  IMAD.MOV.U32 R9, RZ, RZ, R101 ;  /* 0x000000ffff097224 */ /* 0x000fc600078e0065 */
[----:B------:R-:W-:-:S04]  /*1f890*/  SHF.R.U64 R0, R0, 0x3, RZ ;  /* 0x0000000300007819 */ /* 0x000fc800000012ff */
[----:B------:R-:W-:-:S04]  /*1f8a0*/  LOP3.LUT R8, R0, R100, RZ, 0x3c, !PT ;  /* 0x0000006400087212 */ /* 0x000fc800078e3cff */
        /* <DEDUP_REMOVED lines=8> */
[----:B------:R-:W-:-:S04]  /*1f930*/  LOP3.LUT R8, R0, R8, RZ, 0x3c, !PT ;  /* 0x0000000800087212 */ /* 0x000fc800078e3cff */
[----:B------:R-:W-:-:S05]  /*1f940*/  MOV R8, R8 ;  /* 0x0000000800087202 */ /* 0x000fca0000000f00 */
[----:B------:R2:W-:Y:S02]  /*1f950*/  STSM.16.M88.4 [R8], R12 ;  /* 0x0000000c08007844 */ /* 0x0005e40000000200 */
[----:B--2---:R-:W-:-:S04]  /*1f960*/  IADD3 R8, P0, R100, 0x40, RZ ;  /* 0x0000004064087810 */ /* 0x004fc80007f1e0ff */
[----:B------:R-:W-:Y:S01]  /*1f970*/  LOP3.LUT R0, R8, 0x380, RZ, 0xc0, !PT ;  /* 0x0000038008007812 */ /* 0x000fe200078ec0ff */
[----:B------:R-:W-:-:S03]  /*1f980*/  IMAD.X R9, RZ, RZ, R101, P0 ;  /* 0x000000ffff097224 */ /* 0x000fc600000e0665 */
[----:B------:R-:W-:-:S04]  /*1f990*/  SHF.R.U64 R0, R0, 0x3, RZ ;  /* 0x0000000300007819 */ /* 0x000fc800000012ff */
[----:B------:R-:W-:Y:S02]  /*1f9a0*/  LOP3.LUT R8, R0, R8, RZ, 0x3c, !PT ;  /* 0x0000000800087212 */ /* 0x000fe400078e3cff */
[----:B------:R-:W-:Y:S02]  /*1f9b0*/  F2FP.BF16.F32.PACK_AB R10, R45, R44 ;  /* 0x0000002c2d0a723e */ /* 0x000fe400000010ff */
[----:B------:R-:W-:Y:S02]  /*1f9c0*/  MOV R0, R8 ;  /* 0x0000000800007202 */ /* 0x000fe40000000f00 */
[----:B------:R-:W-:Y:S02]  /*1f9d0*/  F2FP.BF16.F32.PACK_AB R8, R41, R40 ;  /* 0x000000282908723e */ /* 0x000fe400000010ff */
[----:B------:R-:W-:Y:S02]  /*1f9e0*/  F2FP.BF16.F32.PACK_AB R9, R43, R42 ;  /* 0x0000002a2b09723e */ /* 0x000fe400000010ff */
[----:B------:R-:W-:-:S05]  /*1f9f0*/  F2FP.BF16.F32.PACK_AB R11, R47, R46 ;  /* 0x0000002e2f0b723e */ /* 0x000fca00000010ff */
        /* <DEDUP_REMOVED lines=133> */
[----:B--2---:R-:W-:Y:S01]  /*20250*/  IADD3 R0, P0, R100, 0xc060, RZ ;  /* 0x0000c06064007810 */ /* 0x004fe20007f1e0ff */
[----:B------:R-:W-:Y:S01]  /*20260*/  ULDC.64 UR8, c[0x0][0x208] ;  /* 0x0000820000087ab9 */ /* 0x000fe20000000a00 */
[----:B------:R-:W-:Y:S01]  /*20270*/  F2FP.BF16.F32.PACK_AB R12, R145, R144 ;  /* 0x00000090910c723e */ /* 0x000fe200000010ff */
[----:B------:R-:W2:Y:S02]  /*20280*/  LDC.64 R10, c[0x0][0xc00] ;  /* 0x00030000ff0a7b82 */ /* 0x000ea40000000a00 */
[----:B------:R-:W-:Y:S01]  /*20290*/  IMAD.X R101, RZ, RZ, R101, P0 ;  /* 0x000000ffff657224 */ /* 0x000fe200000e0665 */
[----:B------:R-:W-:Y:S02]  /*202a0*/  ISETP.NE.U32.AND P0, PT, RZ, UR4, PT ;  /* 0x00000004ff007c0c */ /* 0x000fe4000bf05070 */
[----:B------:R-:W-:-:S02]  /*202b0*/  LOP3.LUT R8, R0, 0x380, RZ, 0xc0, !PT ;  /* 0x0000038000087812 */ /* 0x000fc400078ec0ff */
[----:B------:R-:W-:Y:S02]  /*202c0*/  ISETP.NE.AND.EX P0, PT, RZ, UR5, PT, P0 ;  /* 0x00000005ff007c0c */ /* 0x000fe4000bf05300 */
[----:B------:R-:W-:-:S04]  /*202d0*/  SHF.R.U64 R8, R8, 0x3, RZ ;  /* 0x0000000308087819 */ /* 0x000fc800000012ff */
[----:B------:R-:W-:Y:S02]  /*202e0*/  LOP3.LUT R100, R8, R0, RZ, 0x3c, !PT ;  /* 0x0000000008647212 */ /* 0x000fe400078e3cff */
[----:B------:R-:W-:Y:S02]  /*202f0*/  F2FP.BF16.F32.PACK_AB R13, R147, R146 ;  /* 0x00000092930d723e */ /* 0x000fe400000010ff */
[----:B------:R-:W-:Y:S02]  /*20300*/  MOV R100, R100 ;  /* 0x0000006400647202 */ /* 0x000fe40000000f00 */
[----:B------:R-:W-:Y:S01]  /*20310*/  F2FP.BF16.F32.PACK_AB R14, R149, R148 ;  /* 0x00000094950e723e */ /* 0x000fe200000010ff */
[----:B------:R-:W3:Y:S01]  /*20320*/  @P0 LDC.64 R8, c[0x0][0xc08] ;  /* 0x00030200ff080b82 */ /* 0x000ee20000000a00 */
[----:B------:R-:W-:-:S05]  /*20330*/  F2FP.BF16.F32.PACK_AB R15, R151, R150 ;  /* 0x00000096970f723e */ /* 0x000fca00000010ff */
[----:B------:R0:W-:Y:S01]  /*20340*/  STSM.16.M88.4 [R100], R12 ;  /* 0x0000000c64007844 */ /* 0x0001e20000000200 */
[----:B------:R-:W-:Y:S02]  /*20350*/  ULDC UR4, c[0x0][0xa88] ;  /* 0x0002a20000047ab9 */ /* 0x000fe40000000800 */
[----:B-1----:R-:W-:Y:S01]  /*20360*/  IMAD.U32 R24, RZ, RZ, UR4 ;  /* 0x00000004ff187e24 */ /* 0x002fe2000f8e00ff */
[----:B------:R-:W-:Y:S01]  /*20370*/  BAR.SYNC.DEFER_BLOCKING 0x1, 0x100 ;  /* 0x0044000000007b1d */ /* 0x000fe20000010000 */
[----:B----4-:R-:W-:-:S05]  /*20380*/  ISETP.NE.AND P2, PT, R155, RZ, PT ;  /* 0x000000ff9b00720c */ /* 0x010fca0003f45270 */
[----:B------:R-:W-:Y:S01]  /*20390*/  ULDC UR4, c[0x0][0xad4] ;  /* 0x0002b50000047ab9 */ /* 0x000fe20000000800 */
[----:B---3--:R-:W-:-:S04]  /*203a0*/  @P0 IMAD.WIDE R8, R154, 0x4, R8 ;  /* 0x000000049a080825 */ /* 0x008fc800078e0208 */
[----:B0-----:R-:W-:Y:S01]  /*203b0*/  IMAD.MOV.U32 R100, RZ, RZ, 0x9b8 ;  /* 0x000009b8ff647424 */ /* 0x001fe200078e00ff */
[----:B------:R0:W5:Y:S02]  /*203c0*/  @P0 LDG.E R24, desc[UR8][R8.64] ;  /* 0x0000000808180981 */ /* 0x000164000c1e1900 */
[----:B0-----:R-:W-:-:S04]  /*203d0*/  SEL R8, R155, UR4, P2 ;  /* 0x000000049b087c07 */ /* 0x001fc80009000000 */
[----:B------:R-:W-:-:S04]  /*203e0*/  ISETP.GT.AND P2, PT, R8, 0x1, PT ;  /* 0x000000010800780c */ /* 0x000fc80003f44270 */
[----:B------:R-:W-:-:S04]  /*203f0*/  SEL R100, R100, 0x978, P2 ;  /* 0x0000097864647807 */ /* 0x000fc80001000000 */
[----:B------:R0:W1:Y:S08]  /*20400*/  LDC.64 R12, c[0x0][R100+0x220] ;  /* 0x00008800640c7b82 */ /* 0x0000700000000a00 */
[----:B------:R0:W3:Y:S01]  /*20410*/  LDC.64 R8, c[0x0][R100+0x218] ;  /* 0x0000860064087b82 */ /* 0x0000e20000000a00 */
[----:B------:R-:W-:-:S04]  /*20420*/  ISETP.NE.U32.AND P1, PT, RZ, UR6, PT ;  /* 0x00000006ff007c0c */ /* 0x000fc8000bf25070 */
[----:B------:R-:W-:Y:S01]  /*20430*/  ISETP.NE.AND.EX P1, PT, RZ, UR7, PT, P1 ;  /* 0x00000007ff007c0c */ /* 0x000fe2000bf25310 */
[----:B------:R-:W-:Y:S02]  /*20440*/  IMAD.MOV.U32 R0, RZ, RZ, RZ ;  /* 0x000000ffff007224 */ /* 0x000fe400078e00ff */
[----:B--2---:R-:W-:-:S10]  /*20450*/  IMAD.WIDE R10, R154, 0x4, R10 ;  /* 0x000000049a0a7825 */ /* 0x004fd400078e020a */
[----:B------:R0:W5:Y:S01]  /*20460*/  @P1 LDG.E R0, desc[UR8][R10.64] ;  /* 0x000000080a001981 */ /* 0x000162000c1e1900 */
[----:B------:R-:W-:Y:S05]  /*20470*/  @P0 BRA `(.L_x_1806) ;  /* 0x0000000000140947 */ /* 0x000fea0003800000 */
[----:B------:R-:W-:Y:S05]  /*20480*/  @!P1 BRA `(.L_x_1806) ;  /* 0x0000000000109947 */ /* 0x000fea0003800000 */
[----:B------:R-:W-:Y:S02]  /*20490*/  ULDC.64 UR4, c[0x0][0x208] ;  /* 0x0000820000047ab9 */ /* 0x000fe40000000a00 */
[----:B-----5:R-:W2:Y:S04]  /*204a0*/  LDG.E R24, desc[UR4][R10.64] ;  /* 0x000000040a187981 */ /* 0x020ea8000c1e1900 */
[----:B0-----:R-:W2:Y:S02]  /*204b0*/  LDG.E R10, desc[UR4][R10.64+0x4] ;  /* 0x000004040a0a7981 */ /* 0x001ea4000c1e1900 */
[----:B--2---:R-:W-:-:S07]  /*204c0*/  IMAD.IADD R24, R10, 0x1, -R24 ;  /* 0x000000010a187824 */ /* 0x004fce00078e0a18 */
.L_x_1806:
[----:B------:R-:W3:Y:S01]  /*204d0*/  LDL R158, [R1+0x40] ;  /* 0x00004000019e7983 */ /* 0x000ee20000100800 */
[----:B------:R-:W2:Y:S03]  /*204e0*/  LDC R156, c[0x0][0xbe8] ;  /* 0x0002fa00ff9c7b82 */ /* 0x000ea60000000800 */
[----:B------:R-:W4:Y:S04]  /*204f0*/  LDL R157, [R1+0x68] ;  /* 0x00006800019d7983 */ /* 0x000f280000100800 */
[----:B------:R-:W4:Y:S04]  /*20500*/  LDL R155, [R1+0x34] ;  /* 0x00003400019b7983 */ /* 0x000f280000100800 */
[----:B------:R-:W4:Y:S04]  /*20510*/  LDL R159, [R1+0x14] ;  /* 0x00001400019f7983 */ /* 0x000f280000100800 */
[----:B------:R-:W4:Y:S04]  /*20520*/  LDL R161, [R1+0x9c] ;  /* 0x00009c0001a17983 */ /* 0x000f280000100800 */
[----:B------:R-:W4:Y:S01]  /*20530*/  LDL R160, [R1+0x7c] ;  /* 0x00007c0001a07983 */ /* 0x000f220000100800 */
[----:B------:R-:W4:Y:S01]  /*20540*/  LDC.64 R14, c[0x0][R100+0x228] ;  /* 0x00008a00640e7b82 */ /* 0x000f220000000a00 */
[----:B------:R-:W-:-:S04]  /*20550*/  ISETP.NE.U32.AND P0, PT, RZ, UR6, PT ;  /* 0x00000006ff007c0c */ /* 0x000fc8000bf05070 */
[----:B------:R-:W-:Y:S02]  /*20560*/  ISETP.NE.AND.EX P0, PT, RZ, UR7, PT, P0 ;  /* 0x00000007ff007c0c */ /* 0x000fe4000bf05300 */
[----:B0-----:R-:W-:Y:S02]  /*20570*/  SHF.R.S32.HI R11, RZ, 0x1f, R154 ;  /* 0x0000001fff0b7819 */ /* 0x001fe4000001149a */
[----:B------:R-:W-:Y:S02]  /*20580*/  SEL R10, R154, RZ, !P0 ;  /* 0x000000ff9a0a7207 */ /* 0x000fe40004000000 */
[----:B--2---:R-:W-:Y:S02]  /*20590*/  ISETP.NE.AND P1, PT, R156, 0x1, PT ;  /* 0x000000019c00780c */ /* 0x004fe40003f25270 */
[----:B------:R-:W-:Y:S01]  /*205a0*/  SEL R11, R11, RZ, !P0 ;  /* 0x000000ff0b0b7207 */ /* 0x000fe20004000000 */
[----:B-1----:R-:W-:-:S04]  /*205b0*/  IMAD R13, R13, R10, RZ ;  /* 0x0000000a0d0d7224 */ /* 0x002fc800078e02ff */
[C---:B------:R-:W-:Y:S02]  /*205c0*/  IMAD R11, R12.reuse, R11, R13 ;  /* 0x0000000b0c0b7224 */ /* 0x040fe400078e020d */
[----:B------:R-:W-:-:S04]  /*205d0*/  IMAD.WIDE.U32 R12, R12, R10, RZ ;  /* 0x0000000a0c0c7225 */ /* 0x000fc800078e00ff */
[----:B------:R-:W-:Y:S02]  /*205e0*/  IMAD.IADD R11, R13, 0x1, R11 ;  /* 0x000000010d0b7824 */ /* 0x000fe400078e020b */
[----:B------:R-:W0:Y:S01]  /*205f0*/  @P1 LDC R13, c[0x0][0xbec] ;  /* 0x0002fb00ff0d1b82 */ /* 0x000e220000000800 */
[----:B------:R-:W-:Y:S01]  /*20600*/  ULDC.64 UR4, c[0x0][0x208] ;  /* 0x0000820000047ab9 */ /* 0x000fe20000000a00 */
[-C--:B---3--:R-:W-:Y:S02]  /*20610*/  IMAD R101, R9, R158.reuse, RZ ;  /* 0x0000009e09657224 */ /* 0x088fe400078e02ff */
[----:B------:R-:W-:-:S03]  /*20620*/  IMAD.WIDE.U32 R8, R8, R158, RZ ;  /* 0x0000009e08087225 */ /* 0x000fc600078e00ff */
[----:B-----5:R-:W-:Y:S02]  /*20630*/  IADD3 R8, P0, P3, R12, R8, R0 ;  /* 0x000000080c087210 */ /* 0x020fe40007b1e000 */
[----:B------:R-:W1:Y:S01]  /*20640*/  @P1 LDC R12, c[0x0][0xbf0] ;  /* 0x0002fc00ff0c1b82 */ /* 0x000e620000000800 */
[----:B------:R-:W-:Y:S01]  /*20650*/  IMAD.IADD R154, R9, 0x1, R101 ;  /* 0x00000001099a7824 */ /* 0x000fe200078e0265 */
[----:B----4-:R-:W-:-:S05]  /*20660*/  SEL R9, R157, RZ, P2 ;  /* 0x000000ff9d097207 */ /* 0x010fca0001000000 */
[-C--:B------:R-:W-:Y:S02]  /*20670*/  IMAD R101, R15, R9.reuse, RZ ;  /* 0x000000090f657224 */ /* 0x080fe400078e02ff */
[----:B------:R-:W-:Y:S01]  /*20680*/  IMAD.WIDE.U32 R14, R14, R9, RZ ;  /* 0x000000090e0e7225 */ /* 0x000fe200078e00ff */
[----:B------:R-:W-:-:S04]  /*20690*/  SHF.R.S32.HI R9, RZ, 0x1f, R0 ;  /* 0x0000001fff097819 */ /* 0x000fc80000011400 */
[----:B------:R-:W-:Y:S01]  /*206a0*/  IADD3.X R11, R11, R154, R9, P0, P3 ;  /* 0x0000009a0b0b7210 */ /* 0x000fe200007e6409 */
[----:B------:R-:W-:-:S04]  /*206b0*/  IMAD.IADD R154, R155, 0x1, R159 ;  /* 0x000000019b9a7824 */ /* 0x000fc800078e029f */
[----:B0-----:R-:W-:-:S04]  /*206c0*/  @P1 IMAD.HI.U32 R13, R154, R13, RZ ;  /* 0x0000000d9a0d1227 */ /* 0x001fc800078e00ff */
[----:B------:R-:W-:Y:S01]  /*206d0*/  IMAD.MOV.U32 R155, RZ, RZ, R154 ;  /* 0x000000ffff9b7224 */ /* 0x000fe200078e009a */
[----:B-1----:R-:W-:Y:S02]  /*206e0*/  @P1 SHF.R.U32.HI R155, RZ, R12, R13 ;  /* 0x0000000cff9b1219 */ /* 0x002fe4000001160d */
[----:B------:R0:W1:Y:S01]  /*206f0*/  LDC.64 R12, c[0x0][R100+0x210] ;  /* 0x00008400640c7b82 */ /* 0x0000620000000a00 */
[----:B------:R-:W-:Y:S01]  /*20700*/  IMAD.IADD R101, R15, 0x1, R101 ;  /* 0x000000010f657824 */ /* 0x000fe200078e0265 */
[----:B------:R-:W-:Y:S02]  /*20710*/  IADD3 R14, P0, P3, R155, R8, R14 ;  /* 0x000000089b0e7210 */ /* 0x000fe40007b1e00e */
[----:B------:R-:W-:-:S04]  /*20720*/  SHF.R.S32.HI R8, RZ, 0x1f, R155 ;  /* 0x0000001fff087819 */ /* 0x000fc8000001149b */
[----:B------:R-:W-:Y:S02]  /*20730*/  IADD3.X R15, R8, R11, R101, P0, P3 ;  /* 0x0000000b080f7210 */ /* 0x000fe400007e6465 */
[----:B0-----:R-:W0:Y:S01]  /*20740*/  LDC.64 R100, c[0x0][0xba8] ;  /* 0x0002ea00ff647b82 */ /* 0x001e220000000a00 */
[----:B------:R-:W-:-:S04]  /*20750*/  IMAD.MOV R11, RZ, RZ, -R155 ;  /* 0x000000ffff0b7224 */ /* 0x000fc800078e0a9b */
[----:B------:R-:W-:-:S05]  /*20760*/  IMAD R11, R156, R11, R154 ;  /* 0x0000000b9c0b7224 */ /* 0x000fca00078e029a */
[----:B------:R-:W-:Y:S01]  /*20770*/  SHF.R.S32.HI R8, RZ, 0x1f, R11 ;  /* 0x0000001fff087819 */ /* 0x000fe2000001140b */
[----:B0-----:R-:W0:Y:S08]  /*20780*/  @!P2 LDC R100, c[0x0][0xb50] ;  /* 0x0002d400ff64ab82 */ /* 0x001e300000000800 */
[----:B------:R-:W2:Y:S01]  /*20790*/  @!P2 LDC R101, c[0x0][0xb54] ;  /* 0x0002d500ff65ab82 */ /* 0x000ea20000000800 */
[----:B-1----:R-:W-:-:S02]  /*207a0*/  IMAD R13, R13, R11, RZ ;  /* 0x0000000b0d0d7224 */ /* 0x002fc400078e02ff */
[----:B------:R-:W-:-:S04]  /*207b0*/  IMAD.WIDE.U32 R14, R12, R11, R14 ;  /* 0x0000000b0c0e7225 */ /* 0x000fc800078e000e */
[----:B------:R-:W-:-:S04]  /*207c0*/  IMAD R8, R12, R8, R13 ;  /* 0x000000080c087224 */ /* 0x000fc800078e020d */
[----:B------:R-:W-:Y:S01]  /*207d0*/  IMAD.IADD R8, R15, 0x1, R8 ;  /* 0x000000010f087824 */ /* 0x000fe200078e0208 */
[----:B0-----:R-:W-:-:S04]  /*207e0*/  LEA R100, P0, R14, R100, 0x2 ;  /* 0x000000640e647211 */ /* 0x001fc800078010ff */
[----:B--2---:R-:W-:Y:S01]  /*207f0*/  LEA.HI.X R8, R14, R101, R8, 0x2, P0 ;  /* 0x000000650e087211 */ /* 0x004fe200000f1408 */
[----:B------:R-:W-:Y:S04]  /*20800*/  SHFL.IDX PT, R12, R100, RZ, 0x1c1f ;  /* 0x001c1fff640c7589 */ /* 0x000fe800000e0000 */
[----:B------:R-:W0:Y:S04]  /*20810*/  SHFL.IDX PT, R13, R8, RZ, 0x1c1f ;  /* 0x001c1fff080d7589 */ /* 0x000e2800000e0000 */
[----:B------:R-:W-:Y:S04]  /*20820*/  SHFL.IDX PT, R14, R100, 0x1, 0x1c1f ;  /* 0x003c1f00640e7f89 */ /* 0x000fe800000e0000 */
[----:B------:R1:W2:Y:S01]  /*20830*/  SHFL.IDX PT, R15, R8, 0x1, 0x1c1f ;  /* 0x003c1f00080f7f89 */ /* 0x0002a200000e0000 */
[----:B------:R-:W-:Y:S01]  /*20840*/  LOP3.LUT P0, RZ, R160, 0x3, RZ, 0xc0, !PT ;  /* 0x00000003a0ff7812 */ /* 0x000fe2000780c0ff */
[----:B-1----:R-:W-:-:S02]  /*20850*/  IMAD R8, R24, R156, RZ ;  /* 0x0000009c18087224 */ /* 0x002fc400078e02ff */
[----:B------:R-:W-:-:S04]  /*20860*/  IMAD.IADD R24, R161, 0x1, R159 ;  /* 0x00000001a1187824 */ /* 0x000fc800078e029f */
[C---:B------:R-:W-:Y:S01]  /*20870*/  VIADD R11, R24.reuse, 0x8 ;  /* 0x00000008180b7836 */ /* 0x040fe20000000000 */
[----:B------:R-:W-:-:S04]  /*20880*/  ISETP.GE.OR P3, PT, R24, R8, P0 ;  /* 0x000000081800720c */ /* 0x000fc80000766670 */
[----:B------:R-:W-:-:S09]  /*20890*/  ISETP.GE.OR P0, PT, R11, R8, P0 ;  /* 0x000000080b00720c */ /* 0x000fd20000706670 */
[----:B0-----:R0:W-:Y:S04]  /*208a0*/  @!P3 ST.E desc[UR4][R12.64], R153 ;  /* 0x000000990c00b985 */ /* 0x0011e8000c101904 */
[----:B--2---:R0:W-:Y:S01]  /*208b0*/  @!P0 ST.E desc[UR4][R14.64], R152 ;  /* 0x000000980e008985 */ /* 0x0041e2000c101904 */
[----:B------:R-:W-:Y:S05]  /*208c0*/  @P2 BRA `(.L_x_1807) ;  /* 0x0000000c00f82947 */ /* 0x000fea0003800000 */
[----:B------:R-:W2:Y:S01]  /*208d0*/  LDL R160, [R1+0x44] ;  /* 0x0000440001a07983 */ /* 0x000ea20000100800 */
[C---:B------:R-:W-:Y:S01]  /*208e0*/  IMAD.SHL.U32 R161, R23.reuse, 0x40, RZ ;  /* 0x0000004017a17824 */ /* 0x040fe200078e00ff */
[----:B------:R-:W1:Y:S02]  /*208f0*/  @P1 LDC R21, c[0x0][0xbec] ;  /* 0x0002fb00ff151b82 */ /* 0x000e640000000800 */
[----:B------:R3:W5:Y:S04]  /*20900*/  LDL R90, [R1+0xc] ;  /* 0x00000c00015a7983 */ /* 0x0007680000100800 */
[----:B------:R3:W5:Y:S01]  /*20910*/  LDL R86, [R1+0x10] ;  /* 0x0000100001567983 */ /* 0x0007620000100800 */
[----:B------:R-:W-:Y:S01]  /*20920*/  ULDC.64 UR4, c[0x0][0x208] ;  /* 0x0000820000047ab9 */ /* 0x000fe20000000a00 */
[----:B------:R-:W4:Y:S02]  /*20930*/  @P1 LDC R85, c[0x0][0xbf0] ;  /* 0x0002fc00ff551b82 */ /* 0x000f240000000800 */
[----:B------:R3:W5:Y:S04]  /*20940*/  LDL R93, [R1+0x78] ;  /* 0x00007800015d7983 */ /* 0x0007680000100800 */
[----:B------:R3:W5:Y:S04]  /*20950*/  LDL R92, [R1+0x5c] ;  /* 0x00005c00015c7983 */ /* 0x0007680000100800 */
[----:B------:R3:W5:Y:S04]  /*20960*/  LDL R91, [R1+0x64] ;  /* 0x00006400015b7983 */ /* 0x0007680000100800 */
[----:B------:R3:W5:Y:S01]  /*20970*/  LDL R88, [R1+0x60] ;  /* 0x0000600001587983 */ /* 0x0007620000100800 */
[----:B------:R-:W-:Y:S01]  /*20980*/  SHF.R.S32.HI R11, RZ, 0x1f, R10 ;  /* 0x0000001fff0b7819 */ /* 0x000fe2000001140a */
[----:B------:R-:W-:Y:S01]  /*20990*/  IMAD.IADD R89, R23, 0x1, R159 ;  /* 0x0000000117597824 */ /* 0x000fe200078e029f */
[----:B------:R-:W-:Y:S01]  /*209a0*/  BSSY B1, `(.L_x_1808) ;  /* 0x00000a8000017945 */ /* 0x000fe20003800000 */
[----:B--2---:R-:W-:-:S04]  /*209b0*/  IMAD R3, R160, 0x8, R161 ;  /* 0x00000008a0037824 */ /* 0x004fc800078e02a1 */
[----:B------:R-:W-:-:S03]  /*209c0*/  IMAD.WIDE R6, R3, 0x2, R6 ;  /* 0x0000000203067825 */ /* 0x000fc600078e0206 */
[C---:B0-----:R-:W-:Y:S02]  /*209d0*/  IADD3 R13, P4, R6.reuse, 0x1000, RZ ;  /* 0x00001000060d7810 */ /* 0x041fe40007f9e0ff */
        /* <DEDUP_REMOVED lines=58> */
[----:B------:R-:W-:-:S02]  /*20d80*/  LOP3.LUT R64, R65, 0x380, RZ, 0xc0, !PT ;  /* 0x0000038041407812 */ /* 0x000fc400078ec0ff */
[----:B------:R-:W-:Y:S01]  /*20d90*/  LOP3.LUT R68, R69, 0x380, RZ, 0xc0, !PT ;  /* 0x0000038045447812 */ /* 0x000fe200078ec0ff */
[----:B------:R-:W5:Y:S01]  /*20da0*/  LD.E.128 R52, desc[UR4][R52.64] ;  /* 0x0000000434347980 */ /* 0x000f62000c101d00 */
[----:B------:R-:W-:Y:S02]  /*20db0*/  LOP3.LUT R72, R73, 0x380, RZ, 0xc0, !PT ;  /* 0x0000038049487812 */ /* 0x000fe400078ec0ff */
[----:B------:R-:W-:Y:S01]  /*20dc0*/  LOP3.LUT R76, R77, 0x380, RZ, 0xc0, !PT ;  /* 0x000003804d4c7812 */ /* 0x000fe200078ec0ff */
[----:B------:R-:W5:Y:S01]  /*20dd0*/  LD.E.128 R56, desc[UR4][R56.64] ;  /* 0x0000000438387980 */ /* 0x000f62000c101d00 */
        /* <DEDUP_REMOVED lines=8> */
[----:B------:R-:W-:Y:S01]  /*20e60*/  SHF.R.U64 R2, R2, 0x3, RZ ;  /* 0x0000000302027819 */ /* 0x000fe200000012ff */
        /* <DEDUP_REMOVED lines=28> */
[----:B0-----:R-:W0:Y:S01]  /*21030*/  FENCE.VIEW.ASYNC.S ;  /* 0x00000000000073c6 */ /* 0x001e220000000000 */
[----:B------:R-:W-:-:S04]  /*21040*/  IMAD.WIDE.U32 R2, R0, UR4, RZ ;  /* 0x0000000400027c25 */ /* 0x000fc8000f8e00ff */
[----:B------:R-:W-:Y:S01]  /*21050*/  IMAD R9, R0, UR5, R9 ;  /* 0x0000000500097c24 */ /* 0x000fe2000f8e0209 */
[----:B------:R-:W-:Y:S01]  /*21060*/  ULDC.64 UR4, c[0x0][0xae8] ;  /* 0x0002ba0000047ab9 */ /* 0x000fe20000000a00 */
[----:B------:R-:W-:Y:S02]  /*21070*/  IMAD R0, R160, 0x20, R23 ;  /* 0x00000020a0007824 */ /* 0x000fe400078e0217 */
[----:B------:R-:W-:Y:S02]  /*21080*/  IMAD.IADD R3, R3, 0x1, R9 ;  /* 0x0000000103037824 */ /* 0x000fe400078e0209 */
[----:B------:R-:W-:Y:S02]  /*21090*/  IMAD.IADD R20, R159, 0x1, R0 ;  /* 0x000000019f147824 */ /* 0x000fe400078e0200 */
[----:B------:R-:W-:-:S04]  /*210a0*/  IMAD.WIDE.U32 R2, R158, UR4, R2 ;  /* 0x000000049e027c25 */ /* 0x000fc8000f8e0002 */
[----:B-1----:R-:W-:-:S04]  /*210b0*/  @P1 IMAD.HI.U32 R0, R20, R21, RZ ;  /* 0x0000001514001227 */ /* 0x002fc800078e00ff */
[----:B------:R-:W-:Y:S01]  /*210c0*/  IMAD R3, R158, UR5, R3 ;  /* 0x000000059e037c24 */ /* 0x000fe2000f8e0203 */
[----:B------:R-:W-:Y:S01]  /*210d0*/  ULDC.64 UR4, c[0x0][0xaf0] ;  /* 0x0002bc0000047ab9 */ /* 0x000fe20000000a00 */
[----:B------:R-:W-:Y:S01]  /*210e0*/  IMAD.MOV.U32 R9, RZ, RZ, R20 ;  /* 0x000000ffff097224 */ /* 0x000fe200078e0014 */
[----:B----4-:R-:W-:Y:S01]  /*210f0*/  @P1 SHF.R.U32.HI R9, RZ, R85, R0 ;  /* 0x00000055ff091219 */ /* 0x010fe20000011600 */
        /* <DEDUP_REMOVED lines=9> */
[----:B------:R-:W-:-:S02]  /*21190*/  IMAD R21, R9, UR5, R0 ;  /* 0x0000000509157c24 */ /* 0x000fc4000f8e0200 */
[----:B------:R-:W-:Y:S01]  /*211a0*/  IMAD.WIDE.U32 R2, R9, UR4, R2 ;  /* 0x0000000409027c25 */ /* 0x000fe2000f8e0002 */
[----:B------:R-:W-:Y:S01]  /*211b0*/  SHF.R.S32.HI R0, RZ, 0x1f, R11 ;  /* 0x0000001fff007819 */ /* 0x000fe2000001140b */
[----:B------:R-:W-:Y:S02]  /*211c0*/  ULDC.64 UR4, c[0x0][0xad8] ;  /* 0x0002b60000047ab9 */ /* 0x000fe40000000a00 */
[----:B------:R-:W-:Y:S02]  /*211d0*/  IMAD.IADD R3, R3, 0x1, R21 ;  /* 0x0000000103037824 */ /* 0x000fe400078e0215 */
[----:B------:R-:W-:Y:S02]  /*211e0*/  IMAD R0, R0, UR4, RZ ;  /* 0x0000000400007c24 */ /* 0x000fe4000f8e02ff */
[----:B------:R-:W-:Y:S02]  /*211f0*/  VIADD R9, R89, 0x20 ;  /* 0x0000002059097836 */ /* 0x000fe40000000000 */
[----:B------:R-:W-:-:S02]  /*21200*/  IMAD R21, R11, UR5, R0 ;  /* 0x000000050b157c24 */ /* 0x000fc4000f8e0200 */
[----:B------:R-:W-:Y:S01]  /*21210*/  IMAD.WIDE.U32 R2, R11, UR4, R2 ;  /* 0x000000040b027c25 */ /* 0x000fe2000f8e0002 */
[-C--:B------:R-:W-:Y:S01]  /*21220*/  ISETP.GE.AND P1, PT, R9, R8.reuse, PT ;  /* 0x000000080900720c */ /* 0x080fe20003f26270 */
[----:B------:R-:W-:Y:S01]  /*21230*/  ULDC.64 UR4, c[0x0][0xa80] ;  /* 0x0002a00000047ab9 */ /* 0x000fe20000000a00 */
[CC--:B------:R-:W-:Y:S01]  /*21240*/  ISETP.GE.AND P2, PT, R89.reuse, R8.reuse, PT ;  /* 0x000000085900720c */ /* 0x0c0fe20003f46270 */
[----:B------:R-:W-:Y:S01]  /*21250*/  VIADD R9, R89, 0x40 ;  /* 0x0000004059097836 */ /* 0x000fe20000000000 */
[----:B------:R-:W-:Y:S01]  /*21260*/  LEA R24, P3, R2, UR4, 0x1 ;  /* 0x0000000402187c11 */ /* 0x000fe2000f8608ff */
[----:B------:R-:W-:Y:S02]  /*21270*/  IMAD.IADD R3, R3, 0x1, R21 ;  /* 0x0000000103037824 */ /* 0x000fe400078e0215 */
[----:B------:R-:W-:Y:S01]  /*21280*/  VIADD R0, R16, 0x30820 ;  /* 0x0003082010007836 */ /* 0x000fe20000000000 */
[----:B------:R-:W-:Y:S02]  /*21290*/  ISETP.GE.AND P0, PT, R9, R8, PT ;  /* 0x000000080900720c */ /* 0x000fe40003f06270 */
[----:B------:R-:W-:-:S02]  /*212a0*/  LEA.HI.X R9, R2, UR5, R3, 0x1, P3 ;  /* 0x0000000502097c11 */ /* 0x000fc400098f0c03 */
[----:B------:R-:W-:Y:S01]  /*212b0*/  PRMT R0, RZ, 0x654, R0 ;  /* 0x00000654ff007816 */ /* 0x000fe20000000000 */
[----:B0-----:R3:W0:Y:S03]  /*212c0*/  SHFL.IDX PT, R87, R24, RZ, 0x181f ;  /* 0x00181fff18577589 */ /* 0x00162600000e0000 */
[----:B------:R3:W-:Y:S01]  /*212d0*/  SYNCS.ARRIVE.TRANS64.RED.A1T0 RZ, [R0+URZ], RZ ;  /* 0x000000ff00ff79a7 */ /* 0x0007e2000810043f */
[----:B------:R3:W1:Y:S01]  /*212e0*/  SHFL.IDX PT, R85, R9, RZ, 0x181f ;  /* 0x00181fff09557589 */ /* 0x00066200000e0000 */
[----:B------:R-:W-:Y:S05]  /*212f0*/  @P2 BRA `(.L_x_1809) ;  /* 0x0000000000482947 */ /* 0x000fea0003800000 */
[----:B------:R-:W-:Y:S01]  /*21300*/  ULDC UR4, c[0x0][0xac8] ;  /* 0x0002b20000047ab9 */ /* 0x000fe20000000800 */
[----:B------:R-:W-:Y:S01]  /*21310*/  ULDC.64 UR6, c[0x0][0x208] ;  /* 0x0000820000067ab9 */ /* 0x000fe20000000a00 */
[----:B------:R-:W-:Y:S02]  /*21320*/  ISETP.GE.AND P5, PT, R18, UR4, PT ;  /* 0x0000000412007c0c */ /* 0x000fe4000bfa6270 */
[----:B------:R-:W-:Y:S02]  /*21330*/  ISETP.GE.AND P4, PT, R226, UR4, PT ;  /* 0x00000004e2007c0c */ /* 0x000fe4000bf86270 */
[----:B-----5:R-:W-:Y:S02]  /*21340*/  ISETP.GE.AND P3, PT, R90, UR4, PT ;  /* 0x000000045a007c0c */ /* 0x020fe4000bf66270 */
[----:B------:R-:W-:-:S07]  /*21350*/  ISETP.GE.AND P2, PT, R86, UR4, PT ;  /* 0x0000000456007c0c */ /* 0x000fce000bf46270 */
[----:B0-----:R-:W-:-:S04]  /*21360*/  @!P5 LEA R2, P6, R18, R87, 0x1 ;  /* 0x000000571202d211 */ /* 0x001fc800078c08ff */
[----:B-1----:R-:W-:Y:S02]  /*21370*/  @!P5 LEA.HI.X R3, R18, R85, R19, 0x1, P6 ;  /* 0x000000551203d211 */ /* 0x002fe400030f0c13 */
[----:B------:R-:W-:-:S03]  /*21380*/  @!P4 LEA R10, P6, R92, R87, 0x1 ;  /* 0x000000575c0ac211 */ /* 0x000fc600078c08ff */
        /* <DEDUP_REMOVED lines=9> */
.L_x_1809:
[----:B------:R-:W-:Y:S05]  /*21420*/  BSYNC B1 ;  /* 0x0000000000017941 */ /* 0x000fea0003800000 */
.L_x_1808:
[----:B--2---:R2:W4:Y:S01]  /*21430*/  SHFL.IDX PT, R11, R9, 0x1, 0x181f ;  /* 0x00381f00090b7f89 */ /* 0x00452200000e0000 */
        /* <DEDUP_REMOVED lines=11> */
[----:B----4-:R-:W-:Y:S02]  /*214f0*/  @!P4 LEA.HI.X R3, R18, R11, R19, 0x1, P6 ;  /* 0x0000000b1203c211 */ /* 0x010fe400030f0c13 */
        /* <DEDUP_REMOVED lines=9> */
.L_x_1811:
[----:B------:R-:W-:Y:S05]  /*21590*/  BSYNC B1 ;  /* 0x0000000000017941 */ /* 0x000fea0003800000 */
.L_x_1810:
[----:B0---4-:R0:W4:Y:S01]  /*215a0*/  SHFL.IDX PT, R11, R9, 0x2, 0x181f ;  /* 0x00581f00090b7f89 */ /* 0x01112200000e0000 */
        /* <DEDUP_REMOVED lines=12> */
[----:B----4-:R-:W-:Y:S02]  /*21670*/  @!P3 LEA.HI.X R3, R18, R11, R19, 0x1, P6 ;  /* 0x0000000b1203b211 */ /* 0x010fe400030f0c13 */
        /* <DEDUP_REMOVED lines=8> */
.L_x_1813:
[----:B------:R-:W-:Y:S05]  /*21700*/  BSYNC B1 ;  /* 0x0000000000017941 */ /* 0x000fea0003800000 */
.L_x_1812:
[----:B0-----:R-:W-:Y:S01]  /*21710*/  VIADD R3, R89, 0x60 ;  /* 0x0000006059037836 */ /* 0x001fe20000000000 */
[----:B--23--:R-:W0:Y:S04]  /*21720*/  SHFL.IDX PT, R9, R9, 0x3, 0x181f ;  /* 0x00781f0009097f89 */ /* 0x00ce2800000e0000 */
[----:B------:R-:W-:Y:S01]  /*21730*/  ISETP.GE.AND P0, PT, R3, R8, PT ;  /* 0x000000080300720c */ /* 0x000fe20003f06270 */
[----:B----4-:R2:W3:-:S12]  /*21740*/  SHFL.IDX PT, R11, R24, 0x3, 0x181f ;  /* 0x00781f00180b7f89 */ /* 0x0104d800000e0000 */
[----:B--2---:R-:W-:Y:S05]  /*21750*/  @P0 BRA `(.L_x_1814) ;  /* 0x0000002800740947 */ /* 0x004fea0003800000 */
        /* <DEDUP_REMOVED lines=21> */
.L_x_1807:
[----:B------:R-:W1:Y:S01]  /*218b0*/  @P1 LDC R7, c[0x0][0xbec] ;  /* 0x0002fb00ff071b82 */ /* 0x000e620000000800 */
[----:B------:R-:W-:Y:S01]  /*218c0*/  ULDC.64 UR4, c[0x0][0xb08] ;  /* 0x0002c20000047ab9 */ /* 0x000fe20000000a00 */
[----:B0-----:R-:W-:Y:S01]  /*218d0*/  IMAD.MOV.U32 R12, RZ, RZ, R154 ;  /* 0x000000ffff0c7224 */ /* 0x001fe200078e009a */
[----:B------:R-:W-:Y:S01]  /*218e0*/  BSSY B1, `(.L_x_1815) ;  /* 0x000010c000017945 */ /* 0x000fe20003800000 */
[----:B------:R-:W-:Y:S01]  /*218f0*/  IMAD R9, R9, UR4, RZ ;  /* 0x0000000409097c24 */ /* 0x000fe2000f8e02ff */
[----:B------:R-:W-:Y:S01]  /*21900*/  SHF.R.S32.HI R215, RZ, 0x1f, R229 ;  /* 0x0000001fffd77819 */ /* 0x000fe200000114e5 */
[C---:B------:R-:W-:Y:S02]  /*21910*/  VIADD R101, R229.reuse, 0xf8 ;  /* 0x000000f8e5657836 */ /* 0x040fe40000000000 */
[----:B------:R-:W0:Y:S01]  /*21920*/  @P1 LDC R6, c[0x0][0xbf0] ;  /* 0x0002fc00ff061b82 */ /* 0x000e220000000800 */
[----:B------:R-:W-:Y:S02]  /*21930*/  IMAD R9, R0, UR5, R9 ;  /* 0x0000000500097c24 */ /* 0x000fe4000f8e0209 */
[C---:B------:R-:W-:Y:S01]  /*21940*/  VIADD R153, R229.reuse, 0xf0 ;  /* 0x000000f0e5997836 */ /* 0x040fe20000000000 */
[----:B------:R-:W-:Y:S01]  /*21950*/  SHF.R.S32.HI R101, RZ, 0x1f, R101 ;  /* 0x0000001fff657819 */ /* 0x000fe20000011465 */
[----:B------:R-:W-:-:S02]  /*21960*/  VIADD R155, R229, 0xe8 ;  /* 0x000000e8e59b7836 */ /* 0x000fc40000000000 */
        /* <DEDUP_REMOVED lines=9> */
[----:B------:R-:W-:Y:S01]  /*21a00*/  SHF.R.S32.HI R163, RZ, 0x1f, R163 ;  /* 0x0000001fffa37819 */ /* 0x000fe200000114a3 */
[----:B-1----:R-:W-:Y:S01]  /*21a10*/  @P1 IMAD.HI.U32 R7, R154, R7, RZ ;  /* 0x000000079a071227 */ /* 0x002fe200078e00ff */
[----:B------:R-:W-:-:S02]  /*21a20*/  SHF.R.S32.HI R165, RZ, 0x1f, R165 ;  /* 0x0000001fffa57819 */ /* 0x000fc400000114a5 */
[----:B------:R-:W-:Y:S01]  /*21a30*/  SHF.R.S32.HI R167, RZ, 0x1f, R167 ;  /* 0x0000001fffa77819 */ /* 0x000fe200000114a7 */
[C---:B------:R-:W-:Y:S02]  /*21a40*/  VIADD R169, R229.reuse, 0xb0 ;  /* 0x000000b0e5a97836 */ /* 0x040fe40000000000 */
[----:B------:R-:W-:Y:S01]  /*21a50*/  VIADD R171, R229, 0xa8 ;  /* 0x000000a8e5ab7836 */ /* 0x000fe20000000000 */
[----:B0-----:R-:W-:Y:S01]  /*21a60*/  @P1 SHF.R.U32.HI R12, RZ, R6, R7 ;  /* 0x00000006ff0c1219 */ /* 0x001fe20000011607 */
[----:B------:R-:W-:Y:S01]  /*21a70*/  IMAD.WIDE.U32 R6, R0, UR4, RZ ;  /* 0x0000000400067c25 */ /* 0x000fe2000f8e00ff */
[----:B------:R-:W-:Y:S01]  /*21a80*/  ULDC.64 UR4, c[0x0][0xb38] ;  /* 0x0002ce0000047ab9 */ /* 0x000fe20000000a00 */
[----:B------:R-:W-:Y:S02]  /*21a90*/  SHF.R.S32.HI R0, RZ, 0x1f, R10 ;  /* 0x0000001fff007819 */ /* 0x000fe4000001140a */
[----:B------:R-:W-:Y:S01]  /*21aa0*/  IMAD.IADD R7, R7, 0x1, R9 ;  /* 0x0000000107077824 */ /* 0x000fe200078e0209 */
[----:B------:R-:W-:Y:S01]  /*21ab0*/  SHF.R.S32.HI R9, RZ, 0x1f, R12 ;  /* 0x0000001fff097819 */ /* 0x000fe2000001140c */
[----:B------:R-:W-:Y:S01]  /*21ac0*/  VIADD R173, R229, 0xa0 ;  /* 0x000000a0e5ad7836 */ /* 0x000fe20000000000 */
[----:B------:R-:W-:Y:S01]  /*21ad0*/  SHF.R.S32.HI R169, RZ, 0x1f, R169 ;  /* 0x0000001fffa97819 */ /* 0x000fe200000114a9 */
[----:B------:R-:W-:Y:S01]  /*21ae0*/  IMAD.WIDE.U32 R6, R158, UR4, R6 ;  /* 0x000000049e067c25 */ /* 0x000fe2000f8e0006 */
[----:B------:R-:W-:-:S02]  /*21af0*/  SHF.R.S32.HI R171, RZ, 0x1f, R171 ;  /* 0x0000001fffab7819 */ /* 0x000fc400000114ab */
[----:B------:R-:W-:Y:S01]  /*21b00*/  SHF.R.S32.HI R173, RZ, 0x1f, R173 ;  /* 0x0000001fffad7819 */ /* 0x000fe200000114ad */
[----:B------:R-:W-:Y:S01]  /*21b10*/  IMAD R7, R158, UR5, R7 ;  /* 0x000000059e077c24 */ /* 0x000fe2000f8e0207 */
[----:B------:R-:W-:Y:S01]  /*21b20*/  ULDC.64 UR4, c[0x0][0xb40] ;  /* 0x0002d00000047ab9 */ /* 0x000fe20000000a00 */
[----:B------:R-:W-:Y:S02]  /*21b30*/  VIADD R175, R229, 0x98 ;  /* 0x00000098e5af7836 */ /* 0x000fe40000000000 */
[----:B------:R-:W-:Y:S02]  /*21b40*/  IMAD R0, R0, UR4, RZ ;  /* 0x0000000400007c24 */ /* 0x000fe4000f8e02ff */
[----:B------:R-:W-:Y:S01]  /*21b50*/  IMAD.WIDE.U32 R6, R10, UR4, R6 ;  /* 0x000000040a067c25 */ /* 0x000fe2000f8e0006 */
[----:B------:R-:W-:-:S03]  /*21b60*/  SHF.R.S32.HI R175, RZ, 0x1f, R175 ;  /* 0x0000001fffaf7819 */ /* 0x000fc600000114af */
[----:B------:R-:W-:Y:S01]  /*21b70*/  IMAD R0, R10, UR5, R0 ;  /* 0x000000050a007c24 */ /* 0x000fe2000f8e0200 */
[----:B------:R-:W-:Y:S01]  /*21b80*/  ULDC.64 UR4, c[0x0][0xb48] ;  /* 0x0002d20000047ab9 */ /* 0x000fe20000000a00 */
[----:B------:R-:W-:Y:S02]  /*21b90*/  VIADD R177, R229, 0x90 ;  /* 0x00000090e5b17836 */ /* 0x000fe40000000000 */
[----:B------:R-:W-:Y:S02]  /*21ba0*/  IMAD.IADD R7, R7, 0x1, R0 ;  /* 0x0000000107077824 */ /* 0x000fe400078e0200 */
[----:B------:R-:W-:Y:S01]  /*21bb0*/  IMAD.MOV R0, RZ, RZ, -R12 ;  /* 0x000000ffff007224 */ /* 0x000fe200078e0a0c */
[----:B------:R-:W-:Y:S01]  /*21bc0*/  SHF.R.S32.HI R177, RZ, 0x1f, R177 ;  /* 0x0000001fffb17819 */ /* 0x000fe200000114b1 */
[----:B------:R-:W-:-:S04]  /*21bd0*/  IMAD.WIDE.U32 R6, R157, UR4, R6 ;  /* 0x000000049d067c25 */ /* 0x000fc8000f8e0006 */
[----:B------:R-:W-:Y:S01]  /*21be0*/  IMAD R7, R157, UR5, R7 ;  /* 0x000000059d077c24 */ /* 0x000fe2000f8e0207 */
[----:B------:R-:W-:Y:S01]  /*21bf0*/  ULDC.64 UR4, c[0x0][0xb30] ;  /* 0x0002cc0000047ab9 */ /* 0x000fe20000000a00 */
[----:B------:R-:W-:Y:S02]  /*21c00*/  IMAD R0, R156, R0, R154 ;  /* 0x000000009c007224 */ /* 0x000fe400078e029a */
[----:B------:R-:W-:Y:S02]  /*21c10*/  IMAD R9, R9, UR4, RZ ;  /* 0x0000000409097c24 */ /* 0x000fe4000f8e02ff */
[----:B------:R-:W-:Y:S01]  /*21c20*/  IMAD.WIDE.U32 R6, R12, UR4, R6 ;  /* 0x000000040c067c25 */ /* 0x000fe2000f8e0006 */
[----:B------:R-:W-:-:S03]  /*21c30*/  SHF.R.S32.HI R10, RZ, 0x1f, R0 ;  /* 0x0000001fff0a7819 */ /* 0x000fc60000011400 */
[----:B------:R-:W-:Y:S01]  /*21c40*/  IMAD R9, R12, UR5, R9 ;  /* 0x000000050c097c24 */ /* 0x000fe2000f8e0209 */
[----:B------:R-:W-:Y:S01]  /*21c50*/  ULDC.64 UR4, c[0x0][0xb28] ;  /* 0x0002ca0000047ab9 */ /* 0x000fe20000000a00 */
[----:B------:R-:W-:Y:S02]  /*21c60*/  VIADD R157, R229, 0xe0 ;  /* 0x000000e0e59d7836 */ /* 0x000fe40000000000 */
[----:B------:R-:W-:Y:S02]  /*21c70*/  IMAD.IADD R7, R7, 0x1, R9 ;  /* 0x0000000107077824 */ /* 0x000fe400078e0209 */
[----:B------:R-:W-:Y:S01]  /*21c80*/  IMAD R10, R10, UR4, RZ ;  /* 0x000000040a0a7c24 */ /* 0x000fe2000f8e02ff */
[----:B------:R-:W-:Y:S01]  /*21c90*/  SHF.R.S32.HI R157, RZ, 0x1f, R157 ;  /* 0x0000001fff9d7819 */ /* 0x000fe2000001149d */
[----:B------:R-:W-:-:S04]  /*21ca0*/  IMAD.WIDE.U32 R6, R0, UR4, R6 ;  /* 0x0000000400067c25 */ /* 0x000fc8000f8e0006 */
[----:B------:R-:W-:Y:S01]  /*21cb0*/  IMAD R10, R0, UR5, R10 ;  /* 0x00000005000a7c24 */ /* 0x000fe2000f8e020a */
[----:B------:R-:W-:Y:S01]  /*21cc0*/  ULDC.64 UR4, c[0x0][0xb00] ;  /* 0x0002c00000047ab9 */ /* 0x000fe20000000a00 */
[----:B------:R-:W-:Y:S01]  /*21cd0*/  VIADD R179, R229, 0x88 ;  /* 0x00000088e5b37836 */ /* 0x000fe20000000000 */
[C---:B------:R-:W-:Y:S01]  /*21ce0*/  LEA R0, P0, R6.reuse, UR4, 0x2 ;  /* 0x0000000406007c11 */ /* 0x040fe2000f8010ff */
[----:B------:R-:W-:Y:S02]  /*21cf0*/  IMAD.IADD R9, R7, 0x1, R10 ;  /* 0x0000000107097824 */ /* 0x000fe400078e020a */
[C---:B------:R-:W-:Y:S01]  /*21d00*/  VIADD R181, R229.reuse, 0x80 ;  /* 0x00000080e5b57836 */ /* 0x040fe20000000000 */
[----:B------:R-:W-:Y:S01]  /*21d10*/  SHF.R.S32.HI R179, RZ, 0x1f, R179 ;  /* 0x0000001fffb37819 */ /* 0x000fe200000114b3 */
[C---:B------:R-:W-:Y:S01]  /*21d20*/  VIADD R183, R229.reuse, 0x78 ;  /* 0x00000078e5b77836 */ /* 0x040fe20000000000 */
[----:B------:R-:W-:Y:S01]  /*21d30*/  LEA.HI.X R9, R6, UR5, R9, 0x2, P0 ;  /* 0x0000000506097c11 */ /* 0x000fe200080f1409 */
[----:B------:R-:W-:Y:S01]  /*21d40*/  VIADD R6, R16, 0x30820 ;  /* 0x0003082010067836 */ /* 0x000fe20000000000 */
[----:B------:R-:W-:Y:S01]  /*21d50*/  ISETP.GE.AND P0, PT, R24, R8, PT ;  /* 0x000000081800720c */ /* 0x000fe20003f06270 */
[C---:B------:R-:W-:Y:S01]  /*21d60*/  VIADD R185, R229.reuse, 0x70 ;  /* 0x00000070e5b97836 */ /* 0x040fe20000000000 */
[----:B------:R0:W1:Y:S01]  /*21d70*/  SHFL.IDX PT, R24, R0, RZ, 0x1c1f ;  /* 0x001c1fff00187589 */ /* 0x00006200000e0000 */
[C---:B------:R-:W-:Y:S01]  /*21d80*/  VIADD R187, R229.reuse, 0x68 ;  /* 0x00000068e5bb7836 */ /* 0x040fe20000000000 */
[----:B------:R-:W-:Y:S01]  /*21d90*/  PRMT R6, RZ, 0x654, R6 ;  /* 0x00000654ff067816 */ /* 0x000fe20000000006 */
[C---:B------:R-:W-:Y:S01]  /*21da0*/  VIADD R189, R229.reuse, 0x60 ;  /* 0x00000060e5bd7836 */ /* 0x040fe20000000000 */
[----:B------:R0:W2:Y:S01]  /*21db0*/  SHFL.IDX PT, R10, R9, RZ, 0x1c1f ;  /* 0x001c1fff090a7589 */ /* 0x0000a200000e0000 */
[C---:B------:R-:W-:Y:S01]  /*21dc0*/  VIADD R191, R229.reuse, 0x58 ;  /* 0x00000058e5bf7836 */ /* 0x040fe20000000000 */
[----:B------:R0:W-:Y:S01]  /*21dd0*/  SYNCS.ARRIVE.TRANS64.RED.A1T0 RZ, [R6+URZ], RZ ;  /* 0x000000ff06ff79a7 */ /* 0x0001e2000810043f */
        /* <DEDUP_REMOVED lines=32> */
[----:B------:R-:W-:-:S02]  /*21fe0*/  VIADD R162, R229, 0xc8 ;  /* 0x000000c8e5a27836 */ /* 0x000fc40000000000 */
[C---:B------:R-:W-:Y:S02]  /*21ff0*/  VIADD R164, R229.reuse, 0xc0 ;  /* 0x000000c0e5a47836 */ /* 0x040fe40000000000 */
[C---:B------:R-:W-:Y:S02]  /*22000*/  VIADD R166, R229.reuse, 0xb8 ;  /* 0x000000b8e5a67836 */ /* 0x040fe40000000000 */
[C---:B------:R-:W-:Y:S02]  /*22010*/  VIADD R168, R229.reuse, 0xb0 ;  /* 0x000000b0e5a87836 */ /* 0x040fe40000000000 */
[C---:B------:R-:W-:Y:S02]  /*22020*/  VIADD R170, R229.reuse, 0xa8 ;  /* 0x000000a8e5aa7836 */ /* 0x040fe40000000000 */
[C---:B------:R-:W-:Y:S02]  /*22030*/  VIADD R172, R229.reuse, 0xa0 ;  /* 0x000000a0e5ac7836 */ /* 0x040fe40000000000 */
        /* <DEDUP_REMOVED lines=18> */
[----:B------:R-:W-:Y:S01]  /*22160*/  VIADD R213, R229, 0x8 ;  /* 0x00000008e5d57836 */ /* 0x000fe20000000000 */
[----:B012---:R-:W-:Y:S06]  /*22170*/  @P0 BRA `(.L_x_1816) ;  /* 0x0000000800080947 */ /* 0x007fec0003800000 */
[----:B------:R-:W-:Y:S01]  /*22180*/  ULDC UR4, c[0x0][0xac8] ;  /* 0x0002b20000047ab9 */ /* 0x000fe20000000800 */
[----:B------:R-:W-:Y:S01]  /*22190*/  ULDC.64 UR6, c[0x0][0x208] ;  /* 0x0000820000067ab9 */ /* 0x000fe20000000a00 */
[----:B------:R-:W-:Y:S02]  /*221a0*/  ISETP.GE.AND P0, PT, R229, UR4, PT ;  /* 0x00000004e5007c0c */ /* 0x000fe4000bf06270 */
[----:B------:R-:W-:Y:S02]  /*221b0*/  ISETP.GE.AND P5, PT, R190, UR4, PT ;  /* 0x00000004be007c0c */ /* 0x000fe4000bfa6270 */
[----:B------:R-:W-:Y:S02]  /*221c0*/  ISETP.GE.AND P4, PT, R188, UR4, PT ;  /* 0x00000004bc007c0c */ /* 0x000fe4000bf86270 */
[----:B------:R-:W-:-:S07]  /*221d0*/  ISETP.GE.AND P3, PT, R186, UR4, PT ;  /* 0x00000004ba007c0c */ /* 0x000fce000bf66270 */
[----:B------:R-:W-:-:S04]  /*221e0*/  @!P0 LEA R6, P1, R229, R24, 0x2 ;  /* 0x00000018e5068211 */ /* 0x000fc800078210ff */
[----:B------:R-:W-:-:S05]  /*221f0*/  @!P0 LEA.HI.X R7, R229, R10, R215, 0x2, P1 ;  /* 0x0000000ae5078211 */ /* 0x000fca00008f14d7 */
        /* <DEDUP_REMOVED lines=55> */
[----:B-1----:R-:W-:Y:S02]  /*22570*/  @!P1 LEA R12, P5, R182, R24, 0x2 ;  /* 0x00000018b60c9211 */ /* 0x002fe400078a10ff */
[----:B------:R-:W-:-:S02]  /*22580*/  @!P0 LEA.HI.X R7, R184, R10, R185, 0x2, P4 ;  /* 0x0000000ab8078211 */ /* 0x000fc400020f14b9 */
[----:B------:R-:W-:Y:S02]  /*22590*/  ISETP.GE.AND P4, PT, R176, UR4, PT ;  /* 0x00000004b0007c0c */ /* 0x000fe4000bf86270 */
[----:B------:R-:W-:Y:S01]  /*225a0*/  @!P1 LEA.HI.X R13, R182, R10, R183, 0x2, P5 ;  /* 0x0000000ab60d9211 */ /* 0x000fe200028f14b7 */
[----:B------:R0:W-:Y:S01]  /*225b0*/  @!P0 ST.E.64 desc[UR6][R6.64], R80 ;  /* 0x0000005006008985 */ /* 0x0001e2000c101b06 */
[----:B--2---:R-:W-:Y:S02]  /*225c0*/  @!P2 LEA R14, P6, R180, R24, 0x2 ;  /* 0x00000018b40ea211 */ /* 0x004fe400078c10ff */
[----:B------:R-:W-:Y:S01]  /*225d0*/  ISETP.GE.AND P5, PT, R174, UR4, PT ;  /* 0x00000004ae007c0c */ /* 0x000fe2000bfa6270 */
[----:B------:R1:W-:Y:S01]  /*225e0*/  @!P1 ST.E.64 desc[UR6][R12.64], R84 ;  /* 0x000000540c009985 */ /* 0x0003e2000c101b06 */
[----:B------:R-:W-:Y:S02]  /*225f0*/  @!P2 LEA.HI.X R15, R180, R10, R181, 0x2, P6 ;  /* 0x0000000ab40fa211 */ /* 0x000fe400030f14b5 */
[----:B------:R-:W-:-:S03]  /*22600*/  ISETP.GE.AND P1, PT, R170, UR4, PT ;  /* 0x00000004aa007c0c */ /* 0x000fc6000bf26270 */
[----:B------:R2:W-:Y:S01]  /*22610*/  @!P2 ST.E.64 desc[UR6][R14.64], R88 ;  /* 0x000000580e00a985 */ /* 0x0005e2000c101b06 */
[----:B------:R-:W-:Y:S02]  /*22620*/  ISETP.GE.AND P2, PT, R172, UR4, PT ;  /* 0x00000004ac007c0c */ /* 0x000fe4000bf46270 */
[-C--:B0-----:R-:W-:Y:S02]  /*22630*/  @!P3 LEA R6, P6, R178, R24.reuse, 0x2 ;  /* 0x00000018b206b211 */ /* 0x081fe400078c10ff */
[----:B-1----:R-:W-:Y:S02]  /*22640*/  @!P4 LEA R12, P0, R176, R24, 0x2 ;  /* 0x00000018b00cc211 */ /* 0x002fe400078010ff */
[-C--:B------:R-:W-:Y:S02]  /*22650*/  @!P3 LEA.HI.X R7, R178, R10.reuse, R179, 0x2, P6 ;  /* 0x0000000ab207b211 */ /* 0x080fe400030f14b3 */
[----:B------:R-:W-:Y:S02]  /*22660*/  @!P4 LEA.HI.X R13, R176, R10, R177, 0x2, P0 ;  /* 0x0000000ab00dc211 */ /* 0x000fe400000f14b1 */
[----:B--2---:R-:W-:Y:S01]  /*22670*/  @!P5 LEA R14, P6, R174, R24, 0x2 ;  /* 0x00000018ae0ed211 */ /* 0x004fe200078c10ff */
[----:B------:R0:W-:Y:S01]  /*22680*/  @!P3 ST.E.64 desc[UR6][R6.64], R92 ;  /* 0x0000005c0600b985 */ /* 0x0001e2000c101b06 */
[----:B------:R-:W-:-:S02]  /*22690*/  ISETP.GE.AND P0, PT, R168, UR4, PT ;  /* 0x00000004a8007c0c */ /* 0x000fc4000bf06270 */
[----:B------:R-:W-:Y:S01]  /*226a0*/  @!P5 LEA.HI.X R15, R174, R10, R175, 0x2, P6 ;  /* 0x0000000aae0fd211 */ /* 0x000fe200030f14af */
[----:B------:R-:W-:Y:S01]  /*226b0*/  @!P4 ST.E.64 desc[UR6][R12.64], R96 ;  /* 0x000000600c00c985 */ /* 0x000fe2000c101b06 */
[----:B------:R-:W-:-:S03]  /*226c0*/  ISETP.GE.AND P4, PT, R164, UR4, PT ;  /* 0x00000004a4007c0c */ /* 0x000fc6000bf86270 */
[----:B------:R1:W-:Y:S01]  /*226d0*/  @!P5 ST.E.64 desc[UR6][R14.64], R2 ;  /* 0x000000020e00d985 */ /* 0x0003e2000c101b06 */
[----:B------:R-:W-:Y:S02]  /*226e0*/  ISETP.GE.AND P5, PT, R166, UR4, PT ;  /* 0x00000004a6007c0c */ /* 0x000fe4000bfa6270 */
[----:B0-----:R-:W-:-:S04]  /*226f0*/  @!P1 LEA R6, P3, R170, R24, 0x2 ;  /* 0x00000018aa069211 */ /* 0x001fc800078610ff */
[----:B------:R-:W-:Y:S02]  /*22700*/  @!P1 LEA.HI.X R7, R170, R10, R171, 0x2, P3 ;  /* 0x0000000aaa079211 */ /* 0x000fe400018f14ab */
[----:B------:R-:W-:Y:S02]  /*22710*/  ISETP.GE.AND P3, PT, R162, UR4, PT ;  /* 0x00000004a2007c0c */ /* 0x000fe4000bf66270 */
[----:B-1----:R-:W-:-:S04]  /*22720*/  @!P2 LEA R2, P6, R172, R24, 0x2 ;  /* 0x00000018ac02a211 */ /* 0x002fc800078c10ff */
        /* <DEDUP_REMOVED lines=10> */
[----:B--2---:R-:W-:Y:S02]  /*227d0*/  @!P3 LEA R12, P6, R162, R24, 0x2 ;  /* 0x00000018a20cb211 */ /* 0x004fe400078c10ff */
[----:B------:R-:W-:Y:S01]  /*227e0*/  ISETP.GE.AND P1, PT, R158, UR4, PT ;  /* 0x000000049e007c0c */ /* 0x000fe2000bf26270 */
[----:B------:R0:W-:Y:S01]  /*227f0*/  @!P5 ST.E.64 desc[UR6][R2.64], R116 ;  /* 0x000000740200d985 */ /* 0x0001e2000c101b06 */
[-C--:B------:R-:W-:Y:S02]  /*22800*/  @!P4 LEA.HI.X R7, R164, R10.reuse, R165, 0x2, P2 ;  /* 0x0000000aa407c211 */ /* 0x080fe400010f14a5 */
[----:B------:R-:W-:Y:S02]  /*22810*/  @!P3 LEA.HI.X R13, R162, R10, R163, 0x2, P6 ;  /* 0x0000000aa20db211 */ /* 0x000fe400030f14a3 */
[----:B------:R-:W-:Y:S01]  /*22820*/  ISETP.GE.AND P2, PT, R152, UR4, PT ;  /* 0x0000000498007c0c */ /* 0x000fe2000bf46270 */
[----:B------:R1:W-:Y:S01]  /*22830*/  @!P4 ST.E.64 desc[UR6][R6.64], R120 ;  /* 0x000000780600c985 */ /* 0x0003e2000c101b06 */
[----:B------:R-:W-:-:S03]  /*22840*/  ISETP.GE.AND P4, PT, R156, UR4, PT ;  /* 0x000000049c007c0c */ /* 0x000fc6000bf86270 */
[----:B------:R2:W-:Y:S01]  /*22850*/  @!P3 ST.E.64 desc[UR6][R12.64], R124 ;  /* 0x0000007c0c00b985 */ /* 0x0005e2000c101b06 */
[----:B------:R-:W-:Y:S02]  /*22860*/  ISETP.GE.AND P3, PT, R154, UR4, PT ;  /* 0x000000049a007c0c */ /* 0x000fe4000bf66270 */
[----:B0-----:R-:W-:-:S04]  /*22870*/  @!P0 LEA R2, P5, R160, R24, 0x2 ;  /* 0x00000018a0028211 */ /* 0x001fc800078a10ff */
[----:B------:R-:W-:Y:S02]  /*22880*/  @!P0 LEA.HI.X R3, R160, R10, R161, 0x2, P5 ;  /* 0x0000000aa0038211 */ /* 0x000fe400028f14a1 */
[----:B------:R-:W-:Y:S02]  /*22890*/  ISETP.GE.AND P5, PT, R100, UR4, PT ;  /* 0x0000000464007c0c */ /* 0x000fe4000bfa6270 */
[C---:B-1----:R-:W-:Y:S01]  /*228a0*/  @!P1 LEA R6, P6, R158.reuse, R24, 0x2 ;  /* 0x000000189e069211 */ /* 0x042fe200078c10ff */
[----:B------:R0:W-:Y:S03]  /*228b0*/  @!P0 ST.E.64 desc[UR6][R2.64], R128 ;  /* 0x0000008002008985 */ /* 0x0001e6000c101b06 */
[----:B------:R-:W-:Y:S02]  /*228c0*/  @!P1 LEA.HI.X R7, R158, R10, R159, 0x2, P6 ;  /* 0x0000000a9e079211 */ /* 0x000fe400030f149f */
[----:B--2---:R-:W-:-:S03]  /*228d0*/  @!P3 LEA R12, P6, R154, R24, 0x2 ;  /* 0x000000189a0cb211 */ /* 0x004fc600078c10ff */
[----:B------:R1:W-:Y:S01]  /*228e0*/  @!P1 ST.E.64 desc[UR6][R6.64], R132 ;  /* 0x0000008406009985 */ /* 0x0003e2000c101b06 */
[----:B------:R-:W-:Y:S02]  /*228f0*/  @!P3 LEA.HI.X R13, R154, R10, R155, 0x2, P6 ;  /* 0x0000000a9a0db211 */ /* 0x000fe400030f149b */
[----:B0-----:R-:W-:-:S04]  /*22900*/  @!P4 LEA R2, P0, R156, R24, 0x2 ;  /* 0x000000189c02c211 */ /* 0x001fc800078010ff */
[----:B------:R-:W-:Y:S02]  /*22910*/  @!P4 LEA.HI.X R3, R156, R10, R157, 0x2, P0 ;  /* 0x0000000a9c03c211 */ /* 0x000fe400000f149d */
[-C--:B------:R-:W-:Y:S02]  /*22920*/  @!P5 LEA R14, P0, R100, R24.reuse, 0x2 ;  /* 0x00000018640ed211 */ /* 0x080fe400078010ff */
[----:B-1----:R-:W-:Y:S01]  /*22930*/  @!P2 LEA R6, P1, R152, R24, 0x2 ;  /* 0x000000189806a211 */ /* 0x002fe200078210ff */
[----:B------:R0:W-:Y:S01]  /*22940*/  @!P4 ST.E.64 desc[UR6][R2.64], R136 ;  /* 0x000000880200c985 */ /* 0x0001e2000c101b06 */
[-C--:B------:R-:W-:Y:S02]  /*22950*/  @!P5 LEA.HI.X R15, R100, R10.reuse, R101, 0x2, P0 ;  /* 0x0000000a640fd211 */ /* 0x080fe400000f1465 */
[----:B------:R-:W-:Y:S01]  /*22960*/  @!P2 LEA.HI.X R7, R152, R10, R153, 0x2, P1 ;  /* 0x0000000a9807a211 */ /* 0x000fe200008f1499 */
[----:B------:R0:W-:Y:S04]  /*22970*/  @!P3 ST.E.64 desc[UR6][R12.64], R140 ;  /* 0x0000008c0c00b985 */ /* 0x0001e8000c101b06 */
[----:B------:R0:W-:Y:S04]  /*22980*/  @!P2 ST.E.64 desc[UR6][R6.64], R144 ;  /* 0x000000900600a985 */ /* 0x0001e8000c101b06 */
[----:B------:R0:W-:Y:S02]  /*22990*/  @!P5 ST.E.64 desc[UR6][R14.64], R148 ;  /* 0x000000940e00d985 */ /* 0x0001e4000c101b06 */
.L_x_1816:
[----:B------:R-:W-:Y:S05]  /*229a0*/  BSYNC B1 ;  /* 0x0000000000017941 */ /* 0x000fea0003800000 */
.L_x_1815:
[----:B------:R-:W-:Y:S01]  /*229b0*/  ISETP.GE.AND P0, PT, R11, R8, PT ;  /* 0x000000080b00720c */ /* 0x000fe20003f06270 */
[----:B------:R-:W1:Y:S04]  /*229c0*/  SHFL.IDX PT, R9, R9, 0x1, 0x1c1f ;  /* 0x003c1f0009097f89 */ /* 0x000e6800000e0000 */
[----:B------:R-:W2:Y:S08]  /*229d0*/  SHFL.IDX PT, R0, R0, 0x1, 0x1c1f ;  /* 0x003c1f0000007f89 */ /* 0x000eb000000e0000 */
[----:B------:R-:W-:Y:S05]  /*229e0*/  @P0 BRA `(.L_x_1814) ;  /* 0x0000001400d00947 */ /* 0x000fea0003800000 */
[----:B------:R-:W-:Y:S01]  /*229f0*/  ULDC UR4, c[0x0][0xac8] ;  /* 0x0002b20000047ab9 */ /* 0x000fe20000000800 */
[----:B------:R-:W-:Y:S01]  /*22a00*/  ULDC.64 UR6, c[0x0][0x208] ;  /* 0x0000820000067ab9 */ /* 0x000fe20000000a00 */
[----:B------:R-:W-:Y:S02]  /*22a10*/  ISETP.GE.AND P4, PT, R229, UR4, PT ;  /* 0x00000004e5007c0c */ /* 0x000fe4000bf86270 */
[----:B------:R-:W-:Y:S02]  /*22a20*/  ISETP.GE.AND P2, PT, R213, UR4, PT ;  /* 0x00000004d5007c0c */ /* 0x000fe4000bf46270 */
[----:B------:R-:W-:Y:S02]  /*22a30*/  ISETP.GE.AND P1, PT, R211, UR4, PT ;  /* 0x00000004d3007c0c */ /* 0x000fe4000bf26270 */
[----:B------:R-:W-:-:S07]  /*22a40*/  ISETP.GE.AND P0, PT, R209, UR4, PT ;  /* 0x00000004d1007c0c */ /* 0x000fce000bf06270 */
[----:B0-2---:R-:W-:-:S04]  /*22a50*/  @!P4 LEA R2, P3, R229, R0, 0x2 ;  /* 0x00000000e502c211 */ /* 0x005fc800078610ff */
[----:B-1----:R-:W-:Y:S02]  /*22a60*/  @!P4 LEA.HI.X R3, R229, R9, R215, 0x2, P3 ;  /* 0x00000009e503c211 */ /* 0x002fe400018f14d7 */
[----:B------:R-:W-:-:S03]  /*22a70*/  ISETP.GE.AND P3, PT, R207, UR4, PT ;  /* 0x00000004cf007c0c */ /* 0x000fc6000bf66270 */
[----:B------:R0:W-:Y:S01]  /*22a80*/  @!P4 ST.E.64 desc[UR6][R2.64], R4 ;  /* 0x000000040200c985 */ /* 0x0001e2000c101b06 */
[----:B------:R-:W-:Y:S02]  /*22a90*/  ISETP.GE.AND P4, PT, R204, UR4, PT ;  /* 0x00000004cc007c0c */ /* 0x000fe4000bf86270 */
[-C--:B0-----:R-:W-:Y:S02]  /*22aa0*/  @!P2 LEA R2, P6, R213, R0.reuse, 0x2 ;  /* 0x00000000d502a211 */ /* 0x081fe400078c10ff */
[-C--:B------:R-:W-:Y:S02]  /*22ab0*/  @!P1 LEA R4, P5, R211, R0.reuse, 0x2 ;  /* 0x00000000d3049211 */ /* 0x080fe400078a10ff */
[-C--:B------:R-:W-:Y:S02]  /*22ac0*/  @!P2 LEA.HI.X R3, R213, R9.reuse, R214, 0x2, P6 ;  /* 0x00000009d503a211 */ /* 0x080fe400030f14d6 */
[----:B------:R-:W-:Y:S02]  /*22ad0*/  @!P0 LEA R6, P6, R209, R0, 0x2 ;  /* 0x00000000d1068211 */ /* 0x000fe400078c10ff */
[----:B------:R-:W-:Y:S01]  /*22ae0*/  @!P1 LEA.HI.X R5, R211, R9, R212, 0x2, P5 ;  /* 0x00000009d3059211 */ /* 0x000fe200028f14d4 */
[----:B------:R0:W-:Y:S01]  /*22af0*/  @!P2 ST.E.64 desc[UR6][R2.64], R30 ;  /* 0x0000001e0200a985 */ /* 0x0001e2000c101b06 */
[----:B------:R-:W-:-:S02]  /*22b00*/  ISETP.GE.AND P5, PT, R202, UR4, PT ;  /* 0x00000004ca007c0c */ /* 0x000fc4000bfa6270 */
[----:B------:R-:W-:Y:S01]  /*22b10*/  @!P0 LEA.HI.X R7, R209, R9, R210, 0x2, P6 ;  /* 0x00000009d1078211 */ /* 0x000fe200030f14d2 */
[----:B------:R1:W-:Y:S04]  /*22b20*/  @!P1 ST.E.64 desc[UR6][R4.64], R34 ;  /* 0x0000002204009985 */ /* 0x0003e8000c101b06 */
[----:B------:R2:W-:Y:S01]  /*22b30*/  @!P0 ST.E.64 desc[UR6][R6.64], R38 ;  /* 0x0000002606008985 */ /* 0x0005e2000c101b06 */
[----:B------:R-:W-:Y:S02]  /*22b40*/  ISETP.GE.AND P0, PT, R198, UR4, PT ;  /* 0x00000004c6007c0c */ /* 0x000fe4000bf06270 */
[-C--:B0-----:R-:W-:Y:S02]  /*22b50*/  @!P3 LEA R2, P1, R207, R0.reuse, 0x2 ;  /* 0x00000000cf02b211 */ /* 0x081fe400078210ff */
[----:B-1----:R-:W-:-:S02]  /*22b60*/  @!P4 LEA R4, P2, R204, R0, 0x2 ;  /* 0x00000000cc04c211 */ /* 0x002fc400078410ff */
[-C--:B------:R-:W-:Y:S02]  /*22b70*/  @!P3 LEA.HI.X R3, R207, R9.reuse, R208, 0x2, P1 ;  /* 0x00000009cf03b211 */ /* 0x080fe400008f14d0 */
[----:B------:R-:W-:Y:S02]  /*22b80*/  ISETP.GE.AND P1, PT, R196, UR4, PT ;  /* 0x00000004c4007c0c */ /* 0x000fe4000bf26270 */
[----:B------:R-:W-:Y:S01]  /*22b90*/  @!P4 LEA.HI.X R5, R204, R9, R206, 0x2, P2 ;  /* 0x00000009cc05c211 */ /* 0x000fe200010f14ce */
[----:B------:R0:W-:Y:S01]  /*22ba0*/  @!P3 ST.E.64 desc[UR6][R2.64], R42 ;  /* 0x0000002a0200b985 */ /* 0x0001e2000c101b06 */
[----:B------:R-:W-:Y:S02]  /*22bb0*/  ISETP.GE.AND P2, PT, R194, UR4, PT ;  /* 0x00000004c2007c0c */ /* 0x000fe4000bf46270 */
[----:B--2---:R-:W-:Y:S01]  /*22bc0*/  @!P5 LEA R6, P6, R202, R0, 0x2 ;  /* 0x00000000ca06d211 */ /* 0x004fe200078c10ff */
[----:B------:R1:W-:Y:S01]  /*22bd0*/  @!P4 ST.E.64 desc[UR6][R4.64], R46 ;  /* 0x0000002e0400c985 */ /* 0x0003e2000c101b06 */
[----:B------:R-:W-:-:S02]  /*22be0*/  ISETP.GE.AND P3, PT, R192, UR4, PT ;  /* 0x00000004c0007c0c */ /* 0x000fc4000bf66270 */
[----:B------:R-:W-:Y:S02]  /*22bf0*/  @!P5 LEA.HI.X R7, R202, R9, R203, 0x2, P6 ;  /* 0x00000009ca07d211 */ /* 0x000fe400030f14cb */
[----:B------:R-:W-:-:S03]  /*22c00*/  ISETP.GE.AND P4, PT, R190, UR4, PT ;  /* 0x00000004be007c0c */ /* 0x000fc6000bf86270 */
[----:B------:R2:W-:Y:S01]  /*22c10*/  @!P5 ST.E.64 desc[UR6][R6.64], R50 ;  /* 0x000000320600d985 */ /* 0x0005e2000c101b06 */
[-C--:B0-----:R-:W-:Y:S02]  /*22c20*/  @!P0 LEA R2, P6, R198, R0.reuse, 0x2 ;  /* 0x00000000c6028211 */ /* 0x081fe400078c10ff */
[-C--:B-1----:R-:W-:Y:S02]  /*22c30*/  @!P1 LEA R4, P5, R196, R0.reuse, 0x2 ;  /* 0x00000000c4049211 */ /* 0x082fe400078a10ff */
[-C--:B------:R-:W-:Y:S02]  /*22c40*/  @!P0 LEA.HI.X R3, R198, R9.reuse, R199, 0x2, P6 ;  /* 0x00000009c6038211 */ /* 0x080fe400030f14c7 */
[----:B------:R-:W-:Y:S02]  /*22c50*/  @!P1 LEA.HI.X R5, R196, R9, R197, 0x2, P5 ;  /* 0x00000009c4059211 */ /* 0x000fe400028f14c5 */
[----:B------:R-:W-:Y:S01]  /*22c60*/  ISETP.GE.AND P5, PT, R188, UR4, PT ;  /* 0x00000004bc007c0c */ /* 0x000fe2000bfa6270 */
[----:B------:R0:W-:Y:S01]  /*22c70*/  @!P0 ST.E.64 desc[UR6][R2.64], R54 ;  /* 0x0000003602008985 */ /* 0x0001e2000c101b06 */
[----:B--2---:R-:W-:-:S02]  /*22c80*/  @!P2 LEA R6, P6, R194, R0, 0x2 ;  /* 0x00000000c206a211 */ /* 0x004fc400078c10ff */
[----:B------:R-:W-:Y:S01]  /*22c90*/  ISETP.GE.AND P0, PT, R186, UR4, PT ;  /* 0x00000004ba007c0c */ /* 0x000fe2000bf06270 */
[----:B------:R1:W-:Y:S01]  /*22ca0*/  @!P1 ST.E.64 desc[UR6][R4.64], R58 ;  /* 0x0000003a04009985 */ /* 0x0003e2000c101b06 */
        /* <DEDUP_REMOVED lines=14> */
[----:B0-----:R-:W-:-:S04]  /*22d90*/  @!P0 LEA R2, P4, R186, R0, 0x2 ;  /* 0x00000000ba028211 */ /* 0x001fc800078810ff */
[-C--:B------:R-:W-:Y:S02]  /*22da0*/  @!P0 LEA.HI.X R3, R186, R9.reuse, R187, 0x2, P4 ;  /* 0x00000009ba038211 */ /* 0x080fe400020f14bb */
[----:B------:R-:W-:Y:S02]  /*22db0*/  ISETP.GE.AND P4, PT, R178, UR4, PT ;  /* 0x00000004b2007c0c */ /* 0x000fe4000bf86270 */
[-C--:B-1----:R-:W-:Y:S01]  /*22dc0*/  @!P1 LEA R4, P3, R184, R0.reuse, 0x2 ;  /* 0x00000000b8049211 */ /* 0x082fe200078610ff */
[----:B------:R0:W-:Y:S01]  /*22dd0*/  @!P0 ST.E.64 desc[UR6][R2.64], R78 ;  /* 0x0000004e02008985 */ /* 0x0001e2000c101b06 */
[----:B--2---:R-:W-:Y:S02]  /*22de0*/  @!P2 LEA R6, P6, R182, R0, 0x2 ;  /* 0x00000000b606a211 */ /* 0x004fe400078c10ff */
        /* <DEDUP_REMOVED lines=11> */
[----:B------:R-:W-:Y:S02]  /*22ea0*/  ISETP.GE.AND P5, PT, R168, UR4, PT ;  /* 0x00000004a8007c0c */ /* 0x000fe4000bfa6270 */
[-C--:B------:R-:W-:Y:S02]  /*22eb0*/  @!P4 LEA.HI.X R5, R178, R9.reuse, R179, 0x2, P0 ;  /* 0x00000009b205c211 */ /* 0x080fe400000f14b3 */
[----:B------:R-:W-:Y:S02]  /*22ec0*/  ISETP.GE.AND P0, PT, R170, UR4, PT ;  /* 0x00000004aa007c0c */ /* 0x000fe4000bf06270 */
[----:B--2---:R-:W-:Y:S01]  /*22ed0*/  @!P3 LEA R6, P6, R176, R0, 0x2 ;  /* 0x00000000b006b211 */ /* 0x004fe200078c10ff */
[----:B------:R1:W-:Y:S01]  /*22ee0*/  @!P4 ST.E.64 desc[UR6][R4.64], R94 ;  /* 0x0000005e0400c985 */ /* 0x0003e2000c101b06 */
[----:B------:R-:W-:Y:S02]  /*22ef0*/  ISETP.GE.AND P4, PT, R166, UR4, PT ;  /* 0x00000004a6007c0c */ /* 0x000fe4000bf86270 */
[----:B------:R-:W-:-:S02]  /*22f00*/  @!P3 LEA.HI.X R7, R176, R9, R177, 0x2, P6 ;  /* 0x00000009b007b211 */ /* 0x000fc400030f14b1 */
[----:B0-----:R-:W-:-:S03]  /*22f10*/  @!P2 LEA R2, P6, R174, R0, 0x2 ;  /* 0x00000000ae02a211 */ /* 0x001fc600078c10ff */
[----:B------:R0:W-:Y:S01]  /*22f20*/  @!P3 ST.E.64 desc[UR6][R6.64], R98 ;  /* 0x000000620600b985 */ /* 0x0001e2000c101b06 */
[----:B------:R-:W-:Y:S02]  /*22f30*/  @!P2 LEA.HI.X R3, R174, R9, R175, 0x2, P6 ;  /* 0x00000009ae03a211 */ /* 0x000fe400030f14af */
[----:B-1----:R-:W-:-:S03]  /*22f40*/  @!P1 LEA R4, P3, R172, R0, 0x2 ;  /* 0x00000000ac049211 */ /* 0x002fc600078610ff */
[----:B------:R1:W-:Y:S01]  /*22f50*/  @!P2 ST.E.64 desc[UR6][R2.64], R102 ;  /* 0x000000660200a985 */ /* 0x0003e2000c101b06 */
[-C--:B------:R-:W-:Y:S02]  /*22f60*/  @!P1 LEA.HI.X R5, R172, R9.reuse, R173, 0x2, P3 ;  /* 0x00000009ac059211 */ /* 0x080fe400018f14ad */
[----:B------:R-:W-:Y:S02]  /*22f70*/  ISETP.GE.AND P3, PT, R164, UR4, PT ;  /* 0x00000004a4007c0c */ /* 0x000fe4000bf66270 */
[CC--:B0-----:R-:W-:Y:S01]  /*22f80*/  @!P0 LEA R6, P6, R170.reuse, R0.reuse, 0x2 ;  /* 0x00000000aa068211 */ /* 0x0c1fe200078c10ff */
[----:B------:R0:W-:Y:S03]  /*22f90*/  @!P1 ST.E.64 desc[UR6][R4.64], R106 ;  /* 0x0000006a04009985 */ /* 0x0001e6000c101b06 */
[----:B------:R-:W-:Y:S02]  /*22fa0*/  @!P0 LEA.HI.X R7, R170, R9, R171, 0x2, P6 ;  /* 0x00000009aa078211 */ /* 0x000fe400030f14ab */
[----:B-1----:R-:W-:-:S03]  /*22fb0*/  @!P5 LEA R2, P1, R168, R0, 0x2 ;  /* 0x00000000a802d211 */ /* 0x002fc600078210ff */
        /* <DEDUP_REMOVED lines=8> */
[-C--:B-1----:R-:W-:Y:S01]  /*23040*/  @!P3 LEA R6, P6, R164, R0.reuse, 0x2 ;  /* 0x00000000a406b211 */ /* 0x082fe200078c10ff */
[----:B------:R1:W-:Y:S01]  /*23050*/  @!P4 ST.E.64 desc[UR6][R4.64], R118 ;  /* 0x000000760400c985 */ /* 0x0003e2000c101b06 */
[----:B------:R-:W-:Y:S02]  /*23060*/  ISETP.GE.AND P4, PT, R158, UR4, PT ;  /* 0x000000049e007c0c */ /* 0x000fe4000bf86270 */
[----:B------:R-:W-:Y:S02]  /*23070*/  @!P3 LEA.HI.X R7, R164, R9, R165, 0x2, P6 ;  /* 0x00000009a407b211 */ /* 0x000fe400030f14a5 */
[----:B0-----:R-:W-:-:S03]  /*23080*/  @!P1 LEA R2, P6, R160, R0, 0x2 ;  /* 0x00000000a0029211 */ /* 0x001fc600078c10ff */
[----:B------:R0:W-:Y:S01]  /*23090*/  @!P3 ST.E.64 desc[UR6][R6.64], R122 ;  /* 0x0000007a0600b985 */ /* 0x0001e2000c101b06 */
[----:B------:R-:W-:Y:S02]  /*230a0*/  ISETP.GE.AND P3, PT, R156, UR4, PT ;  /* 0x000000049c007c0c */ /* 0x000fe4000bf66270 */
[----:B------:R-:W-:Y:S02]  /*230b0*/  @!P1 LEA.HI.X R3, R160, R9, R161, 0x2, P6 ;  /* 0x00000009a0039211 */ /* 0x000fe400030f14a1 */
[----:B-1----:R-:W-:-:S04]  /*230c0*/  @!P0 LEA R4, P5, R162, R0, 0x2 ;  /* 0x00000000a2048211 */ /* 0x002fc800078a10ff */
[----:B------:R-:W-:Y:S02]  /*230d0*/  @!P0 LEA.HI.X R5, R162, R9, R163, 0x2, P5 ;  /* 0x00000009a2058211 */ /* 0x000fe400028f14a3 */
[----:B------:R-:W-:-:S03]  /*230e0*/  ISETP.GE.AND P5, PT, R152, UR4, PT ;  /* 0x0000000498007c0c */ /* 0x000fc6000bfa6270 */
[----:B------:R1:W-:Y:S04]  /*230f0*/  @!P0 ST.E.64 desc[UR6][R4.64], R126 ;  /* 0x0000007e04008985 */ /* 0x0003e8000c101b06 */
[----:B------:R2:W-:Y:S01]  /*23100*/  @!P1 ST.E.64 desc[UR6][R2.64], R130 ;  /* 0x0000008202009985 */ /* 0x0005e2000c101b06 */
[----:B0-----:R-:W-:-:S04]  /*23110*/  @!P2 LEA R6, P1, R154, R0, 0x2 ;  /* 0x000000009a06a211 */ /* 0x001fc800078210ff */
[----:B------:R-:W-:Y:S02]  /*23120*/  @!P2 LEA.HI.X R7, R154, R9, R155, 0x2, P1 ;  /* 0x000000099a07a211 */ /* 0x000fe400008f149b */
[----:B-1----:R-:W-:-:S04]  /*23130*/  @!P4 LEA R4, P0, R158, R0, 0x2 ;  /* 0x000000009e04c211 */ /* 0x002fc800078010ff */
[-C--:B------:R-:W-:Y:S02]  /*23140*/  @!P4 LEA.HI.X R5, R158, R9.reuse, R159, 0x2, P0 ;  /* 0x000000099e05c211 */ /* 0x080fe400000f149f */
[-C--:B------:R-:W-:Y:S02]  /*23150*/  @!P5 LEA R10, P0, R152, R0.reuse, 0x2 ;  /* 0x00000000980ad211 */ /* 0x080fe400078010ff */
[----:B--2---:R-:W-:Y:S01]  /*23160*/  @!P3 LEA R2, P6, R156, R0, 0x2 ;  /* 0x000000009c02b211 */ /* 0x004fe200078c10ff */
        /* <DEDUP_REMOVED lines=8> */
[----:B---3--:R-:W-:Y:S01]  /*231f0*/  LEA R2, P0, R100, R0, 0x2 ;  /* 0x0000000064027211 */ /* 0x008fe200078010ff */
[----:B------:R-:W-:-:S03]  /*23200*/  ULDC.64 UR4, c[0x0][0x208] ;  /* 0x0000820000047ab9 */ /* 0x000fc60000000a00 */
[----:B------:R-:W-:-:S05]  /*23210*/  LEA.HI.X R3, R100, R9, R101, 0x2, P0 ;  /* 0x0000000964037211 */ /* 0x000fca00000f1465 */
[----:B------:R4:W-:Y:S01]  /*23220*/  ST.E.64 desc[UR4][R2.64], R150 ;  /* 0x0000009602007985 */ /* 0x0009e2000c101b04 */
[----:B------:R-:W-:Y:S05]  /*23230*/  BRA `(.L_x_1814) ;  /* 0x0000000c00bc7947 */ /* 0x000fea0003800000 */
.L_x_1805:
[----:B------:R-:W2:Y:S01]  /*23240*/  LDL R7, [R1+0x4c] ;  /* 0x00004c0001077983 */ /* 0x000ea20000100800 */
[----:B------:R-:W-:Y:S01]  /*23250*/  ULDC.64 UR4, c[0x0][0xc08] ;  /* 0x0003020000047ab9 */ /* 0x000fe20000000a00 */
[----:B------:R-:W3:Y:S02]  /*23260*/  LDC.64 R2, c[0x0][0xc00] ;  /* 0x00030000ff027b82 */ /* 0x000ee40000000a00 */
[----:B------:R-:W3:Y:S01]  /*23270*/  LDL R8, [R1+0x50] ;  /* 0x0000500001087983 */ /* 0x000ee20000100800 */
[----:B------:R-:W-:-:S04]  /*23280*/  ISETP.NE.U32.AND P0, PT, RZ, UR4, PT ;  /* 0x00000004ff007c0c */ /* 0x000fc8000bf05070 */
[----:B------:R-:W-:Y:S01]  /*23290*/  ISETP.NE.AND.EX P1, PT, RZ, UR5, PT, P0 ;  /* 0x00000005ff007c0c */ /* 0x000fe2000bf25300 */
[----:B------:R-:W4:Y:S01]  /*232a0*/  S2R R35, SR_TID.X ;  /* 0x0000000000237919 */ /* 0x000f220000002100 */
[----:B------:R-:W-:-:S11]  /*232b0*/  ULDC.64 UR4, c[0x0][0xc00] ;  /* 0x0003000000047ab9 */ /* 0x000fd60000000a00 */
[----:B------:R-:W0:Y:S01]  /*232c0*/  @P1 LDC.64 R4, c[0x0][0xc08] ;  /* 0x00030200ff041b82 */ /* 0x000e220000000a00 */
[----:B------:R-:W-:-:S04]  /*232d0*/  ISETP.NE.U32.AND P0, PT, RZ, UR4, PT ;  /* 0x00000004ff007c0c */ /* 0x000fc8000bf05070 */
[----:B------:R-:W-:Y:S01]  /*232e0*/  ISETP.NE.AND.EX P0, PT, RZ, UR5, PT, P0 ;  /* 0x00000005ff007c0c */ /* 0x000fe2000bf05300 */
[----:B------:R-:W-:Y:S01]  /*232f0*/  ULDC UR4, c[0x0][0xa88] ;  /* 0x0002a20000047ab9 */ /* 0x000fe20000000800 */
[----:B------:R-:W-:Y:S02]  /*23300*/  IMAD.MOV.U32 R15, RZ, RZ, RZ ;  /* 0x000000ffff0f7224 */ /* 0x000fe400078e00ff */
[----:B------:R-:W-:Y:S01]  /*23310*/  IMAD.U32 R0, RZ, RZ, UR4 ;  /* 0x00000004ff007e24 */ /* 0x000fe2000f8e00ff */
[----:B------:R-:W-:Y:S01]  /*23320*/  ULDC.64 UR6, c[0x0][0x208] ;  /* 0x0000820000067ab9 */ /* 0x000fe20000000a00 */
[----:B----4-:R-:W-:-:S05]  /*23330*/  VIADD R6, R35, 0xffffff80 ;  /* 0xffffff8023067836 */ /* 0x010fca0000000000 */
[----:B------:R-:W-:Y:S02]  /*23340*/  ISETP.GT.AND P3, PT, R6, 0x7f, PT ;  /* 0x0000007f0600780c */ /* 0x000fe40003f64270 */
[----:B--2---:R-:W-:-:S13]  /*23350*/  ISETP.NE.AND P2, PT, R7, RZ, PT ;  /* 0x000000ff0700720c */ /* 0x004fda0003f45270 */
[----:B------:R-:W2:Y:S01]  /*23360*/  @!P2 LDC R7, c[0x0][0xad4] ;  /* 0x0002b500ff07ab82 */ /* 0x000ea20000000800 */
[----:B---3--:R-:W-:-:S04]  /*23370*/  IMAD.WIDE R2, R8, 0x4, R2 ;  /* 0x0000000408027825 */ /* 0x008fc800078e0202 */
[----:B0-----:R-:W-:Y:S01]  /*23380*/  @P1 IMAD.WIDE R4, R8, 0x4, R4 ;  /* 0x0000000408041825 */ /* 0x001fe200078e0204 */
[----:B------:R0:W5:Y:S01]  /*23390*/  @P0 LDG.E R15, desc[UR6][R2.64] ;  /* 0x00000006020f0981 */ /* 0x000162000c1e1900 */
[----:B------:R-:W-:-:S03]  /*233a0*/  SHF.R.S32.HI R28, RZ, 0x1f, R8 ;  /* 0x0000001fff1c7819 */ /* 0x000fc60000011408 */
[----:B------:R0:W5:Y:S04]  /*233b0*/  @P1 LDG.E R0, desc[UR6][R4.64] ;  /* 0x0000000604001981 */ /* 0x000168000c1e1900 */
[----:B--2---:R0:W-:Y:S01]  /*233c0*/  @!P2 STL [R1+0x4c], R7 ;  /* 0x00004c070100a387 */ /* 0x0041e20000100800 */
[----:B------:R-:W-:Y:S01]  /*233d0*/  ISETP.GT.AND P2, PT, R7, 0x1, PT ;  /* 0x000000010700780c */ /* 0x000fe20003f44270 */
[----:B------:R-:W-:-:S12]  /*233e0*/  @P1 BRA `(.L_x_1817) ;  /* 0x0000000000141947 */ /* 0x000fd80003800000 */
[----:B------:R-:W-:Y:S05]  /*233f0*/  @!P0 BRA `(.L_x_1817) ;  /* 0x0000000000108947 */ /* 0x000fea0003800000 */
[----:B------:R-:W-:Y:S02]  /*23400*/  ULDC.64 UR4, c[0x0][0x208] ;  /* 0x0000820000047ab9 */ /* 0x000fe40000000a00 */
[----:B0-----:R-:W2:Y:S04]  /*23410*/  LDG.E R5, desc[UR4][R2.64] ;  /* 0x0000000402057981 */ /* 0x001ea8000c1e1900 */
[----:B-----5:R-:W2:Y:S02]  /*23420*/  LDG.E R0, desc[UR4][R2.64+0x4] ;  /* 0x0000040402007981 */ /* 0x020ea4000c1e1900 */
[----:B--2---:R-:W-:-:S07]  /*23430*/  IMAD.IADD R0, R0, 0x1, -R5 ;  /* 0x0000000100007824 */ /* 0x004fce00078e0a05 */
.L_x_1817:
[----:B------:R-:W-:Y:S01]  /*23440*/  BSSY B1, `(.L_x_1818) ;  /* 0x0000039000017945 */ /* 0x000fe20003800000 */
[----:B------:R-:W-:Y:S02]  /*23450*/  SEL R33, R8, RZ, !P0 ;  /* 0x000000ff08217207 */ /* 0x000fe40004000000 */
[----:B------:R-:W-:Y:S02]  /*23460*/  SEL R28, R28, RZ, !P0 ;  /* 0x000000ff1c1c7207 */ /* 0x000fe40004000000 */
[----:B-1---5:R-:W-:Y:S01]  /*23470*/  SHF.R.S32.HI R24, RZ, 0x1f, R15 ;  /* 0x0000001fff187819 */ /* 0x022fe2000001140f */
[----:B------:R-:W-:Y:S06]  /*23480*/  @P3 BRA `(.L_x_1819) ;  /* 0x0000000000d03947 */ /* 0x000fec0003800000 */
[----:B0-----:R-:W2:Y:S01]  /*23490*/  LDL R3, [R1+0x14] ;  /* 0x0000140001037983 */ /* 0x001ea20000100800 */
[----:B------:R-:W0:Y:S02]  /*234a0*/  LDC R37, c[0x0][0xbe8] ;  /* 0x0002fa00ff257b82 */ /* 0x000e240000000800 */
[----:B0-----:R-:W-:Y:S01]  /*234b0*/  IMAD R2, R0, R37, RZ ;  /* 0x0000002500027224 */ /* 0x001fe200078e02ff */
[----:B--2---:R-:W-:-:S04]  /*234c0*/  IADD3 R35, R3, -0x80, R35 ;  /* 0xffffff8003237810 */ /* 0x004fc80007ffe023 */
[----:B------:R-:W-:-:S13]  /*234d0*/  ISETP.GE.AND P0, PT, R35, R2, PT ;  /* 0x000000022300720c */ /* 0x000fda0003f06270 */
[----:B------:R-:W-:Y:S05]  /*234e0*/  @P0 BRA `(.L_x_1819) ;  /* 0x0000000000b80947 */ /* 0x000fea0003800000 */
[----:B------:R-:W2:Y:S01]  /*234f0*/  LDL R12, [R1+0x40] ;  /* 0x00004000010c7983 */ /* 0x000ea20000100800 */
[----:B------:R-:W-:Y:S01]  /*23500*/  IMAD.MOV.U32 R20, RZ, RZ, 0x9b8 ;  /* 0x000009b8ff147424 */ /* 0x000fe200078e00ff */
[----:B------:R-:W-:Y:S01]  /*23510*/  ISETP.GT.AND P0, PT, R7, 0x1, PT ;  /* 0x000000010700780c */ /* 0x000fe20003f04270 */
[----:B------:R-:W0:Y:S01]  /*23520*/  LDC.64 R8, c[0x0][0xba8] ;  /* 0x0002ea00ff087b82 */ /* 0x000e220000000a00 */
[----:B------:R-:W3:Y:S01]  /*23530*/  LDL.LU R30, [R1+0x68] ;  /* 0x00006800011e7983 */ /* 0x000ee20000300800 */
[----:B------:R-:W-:Y:S01]  /*23540*/  ISETP.NE.AND P1, PT, R37, 0x1, PT ;  /* 0x000000012500780c */ /* 0x000fe20003f25270 */
[----:B------:R-:W-:Y:S01]  /*23550*/  IMAD.MOV.U32 R21, RZ, RZ, R35 ;  /* 0x000000ffff157224 */ /* 0x000fe200078e0023 */
[----:B------:R-:W-:Y:S01]  /*23560*/  SEL R20, R20, 0x978, P0 ;  /* 0x0000097814147807 */ /* 0x000fe20000000000 */
[----:B------:R-:W-:-:S03]  /*23570*/  ULDC.64 UR4, c[0x0][0x208] ;  /* 0x0000820000047ab9 */ /* 0x000fc60000000a00 */
[----:B------:R-:W1:Y:S08]  /*23580*/  LDC.64 R2, c[0x0][R20+0x220] ;  /* 0x0000880014027b82 */ /* 0x000e700000000a00 */
[----:B------:R-:W2:Y:S08]  /*23590*/  LDC.64 R10, c[0x0][R20+0x218] ;  /* 0x00008600140a7b82 */ /* 0x000eb00000000a00 */
[----:B------:R-:W4:Y:S08]  /*235a0*/  LDC.64 R4, c[0x0][R20+0x228] ;  /* 0x00008a0014047b82 */ /* 0x000f300000000a00 */
[----:B------:R-:W5:Y:S08]  /*235b0*/  @P1 LDC R14, c[0x0][0xbec] ;  /* 0x0002fb00ff0e1b82 */ /* 0x000f700000000800 */
[----:B------:R-:W4:Y:S08]  /*235c0*/  LDC.64 R6, c[0x0][R20+0x210] ;  /* 0x0000840014067b82 */ /* 0x000f300000000a00 */
[----:B------:R-:W4:Y:S01]  /*235d0*/  @P1 LDC R31, c[0x0][0xbf0] ;  /* 0x0002fc00ff1f1b82 */ /* 0x000f220000000800 */
[----:B-----5:R-:W-:-:S07]  /*235e0*/  @P1 IMAD.HI.U32 R14, R35, R14, RZ ;  /* 0x0000000e230e1227 */ /* 0x020fce00078e00ff */
[----:B0-----:R-:W0:Y:S01]  /*235f0*/  @!P0 LDC R8, c[0x0][0xb50] ;  /* 0x0002d400ff088b82 */ /* 0x001e220000000800 */
[----:B-1----:R-:W-:-:S07]  /*23600*/  IMAD R3, R3, R33, RZ ;  /* 0x0000002103037224 */ /* 0x002fce00078e02ff */
[----:B------:R-:W1:Y:S01]  /*23610*/  @!P0 LDC R9, c[0x0][0xb54] ;  /* 0x0002d500ff098b82 */ /* 0x000e620000000800 */
[----:B----4-:R-:W-:Y:S01]  /*23620*/  @P1 SHF.R.U32.HI R21, RZ, R31, R14 ;  /* 0x0000001fff151219 */ /* 0x010fe2000001160e */
[----:B------:R-:W-:Y:S02]  /*23630*/  IMAD R31, R2, R28, R3 ;  /* 0x0000001c021f7224 */ /* 0x000fe400078e0203 */
[-C--:B--2---:R-:W-:Y:S02]  /*23640*/  IMAD R29, R11, R12.reuse, RZ ;  /* 0x0000000c0b1d7224 */ /* 0x084fe400078e02ff */
[----:B------:R-:W-:Y:S01]  /*23650*/  IMAD.WIDE.U32 R10, R10, R12, RZ ;  /* 0x0000000c0a0a7225 */ /* 0x000fe200078e00ff */
[----:B---3--:R-:W-:-:S03]  /*23660*/  SEL R3, R30, RZ, P0 ;  /* 0x000000ff1e037207 */ /* 0x008fc60000000000 */
[----:B------:R-:W-:-:S04]  /*23670*/  IMAD.WIDE.U32 R12, R2, R33, RZ ;  /* 0x00000021020c7225 */ /* 0x000fc800078e00ff */
[----:B------:R-:W-:Y:S01]  /*23680*/  IMAD.IADD R29, R11, 0x1, R29 ;  /* 0x000000010b1d7824 */ /* 0x000fe200078e021d */
[----:B------:R-:W-:Y:S01]  /*23690*/  IADD3 R10, P1, P3, R12, R10, R15 ;  /* 0x0000000a0c0a7210 */ /* 0x000fe20007b3e00f */
[----:B------:R-:W-:Y:S02]  /*236a0*/  IMAD.MOV R2, RZ, RZ, -R21 ;  /* 0x000000ffff027224 */ /* 0x000fe400078e0a15 */
[----:B------:R-:W-:Y:S02]  /*236b0*/  IMAD.IADD R31, R13, 0x1, R31 ;  /* 0x000000010d1f7824 */ /* 0x000fe400078e021f */
        /* <DEDUP_REMOVED lines=12> */
[----:B0-----:R-:W-:Y:S01]  /*23780*/  LEA R8, P0, R4, R8, 0x2 ;  /* 0x0000000804087211 */ /* 0x001fe200078010ff */
[----:B------:R-:W-:Y:S02]  /*23790*/  IMAD.MOV.U32 R3, RZ, RZ, -0x800000 ;  /* 0xff800000ff037424 */ /* 0x000fe400078e00ff */
[----:B------:R-:W-:-:S05]  /*237a0*/  IMAD.IADD R2, R5, 0x1, R11 ;  /* 0x0000000105027824 */ /* 0x000fca00078e020b */
[----:B-1----:R-:W-:-:S05]  /*237b0*/  LEA.HI.X R9, R4, R9, R2, 0x2, P0 ;  /* 0x0000000904097211 */ /* 0x002fca00000f1402 */
[----:B------:R1:W-:Y:S02]  /*237c0*/  STG.E desc[UR4][R8.64], R3 ;  /* 0x0000000308007986 */ /* 0x0003e4000c101904 */
.L_x_1819:
[----:B------:R-:W-:Y:S05]  /*237d0*/  BSYNC B1 ;  /* 0x0000000000017941 */ /* 0x000fea0003800000 */
.L_x_1818:
[----:B------:R-:W-:Y:S05]  /*237e0*/  @P2 BRA `(.L_x_1814) ;  /* 0x0000000800502947 */ /* 0x000fea0003800000 */
[----:B01----:R-:W2:Y:S01]  /*237f0*/  LDL.LU R3, [R1+0x40] ;  /* 0x0000400001037983 */ /* 0x003ea20000300800 */
[----:B------:R-:W-:Y:S01]  /*23800*/  ULDC.64 UR4, c[0x0][0xaa0] ;  /* 0x0002a80000047ab9 */ /* 0x000fe20000000a00 */
[----:B------:R-:W0:Y:S01]  /*23810*/  LDC R11, c[0x0][0xbe8] ;  /* 0x0002fa00ff0b7b82 */ /* 0x000e220000000800 */
[----:B------:R-:W-:Y:S01]  /*23820*/  ULDC.64 UR6, c[0x0][0xaf0] ;  /* 0x0002bc0000067ab9 */ /* 0x000fe20000000a00 */
[----:B------:R-:W3:Y:S04]  /*23830*/  LDL.LU R2, [R1+0x14] ;  /* 0x0000140001027983 */ /* 0x000ee80000300800 */
[----:B------:R-:W4:Y:S04]  /*23840*/  LDL R4, [R1+0x44] ;  /* 0x0000440001047983 */ /* 0x000f280000100800 */
[----:B------:R1:W5:Y:S04]  /*23850*/  LDL R29, [R1+0x64] ;  /* 0x00006400011d7983 */ /* 0x0003680000100800 */
[----:B------:R1:W5:Y:S04]  /*23860*/  LDL R21, [R1+0xc] ;  /* 0x00000c0001157983 */ /* 0x0003680000100800 */
[----:B------:R1:W5:Y:S04]  /*23870*/  LDL R14, [R1+0x10] ;  /* 0x00001000010e7983 */ /* 0x0003680000100800 */
[----:B------:R1:W5:Y:S01]  /*23880*/  LDL R20, [R1+0x60] ;  /* 0x0000600001147983 */ /* 0x0003620000100800 */
[----:B0-----:R-:W-:-:S13]  /*23890*/  ISETP.NE.AND P0, PT, R11, 0x1, PT ;  /* 0x000000010b00780c */ /* 0x001fda0003f05270 */
[----:B------:R-:W0:Y:S08]  /*238a0*/  @P0 LDC R6, c[0x0][0xbec] ;  /* 0x0002fb00ff060b82 */ /* 0x000e300000000800 */
[----:B------:R-:W1:Y:S01]  /*238b0*/  @P0 LDC R7, c[0x0][0xbf0] ;  /* 0x0002fc00ff070b82 */ /* 0x000e620000000800 */
[----:B------:R-:W-:Y:S01]  /*238c0*/  BSSY B1, `(.L_x_1820) ;  /* 0x0000041000017945 */ /* 0x000fe20003800000 */
[----:B--2---:R-:W-:-:S02]  /*238d0*/  IMAD.MOV.U32 R10, RZ, RZ, R3 ;  /* 0x000000ffff0a7224 */ /* 0x004fc400078e0003 */
[----:B---3--:R-:W-:Y:S02]  /*238e0*/  IMAD.MOV.U32 R8, RZ, RZ, R2 ;  /* 0x000000ffff087224 */ /* 0x008fe400078e0002 */
[----:B------:R-:W-:Y:S02]  /*238f0*/  IMAD R2, R24, UR4, RZ ;  /* 0x0000000418027c24 */ /* 0x000fe4000f8e02ff */
[----:B------:R2:W5:Y:S01]  /*23900*/  LDL R24, [R1+0x48] ;  /* 0x0000480001187983 */ /* 0x0005620000100800 */
[----:B----4-:R-:W-:Y:S02]  /*23910*/  IMAD R4, R4, 0x20, R23 ;  /* 0x0000002004047824 */ /* 0x010fe400078e0217 */
[C---:B------:R-:W-:Y:S02]  /*23920*/  IMAD R5, R15.reuse, UR5, R2 ;  /* 0x000000050f057c24 */ /* 0x040fe4000f8e0202 */
[----:B------:R-:W-:Y:S01]  /*23930*/  IMAD.WIDE.U32 R2, R15, UR4, RZ ;  /* 0x000000040f027c25 */ /* 0x000fe2000f8e00ff */
[----:B------:R-:W-:-:S03]  /*23940*/  ULDC.64 UR4, c[0x0][0xae8] ;  /* 0x0002ba0000047ab9 */ /* 0x000fc60000000a00 */
[----:B------:R-:W-:Y:S02]  /*23950*/  IMAD.IADD R9, R8, 0x1, R4 ;  /* 0x0000000108097824 */ /* 0x000fe400078e0204 */
[----:B------:R-:W-:Y:S02]  /*23960*/  IMAD.IADD R3, R3, 0x1, R5 ;  /* 0x0000000103037824 */ /* 0x000fe400078e0205 */
[----:B0-----:R-:W-:-:S04]  /*23970*/  @P0 IMAD.HI.U32 R4, R9, R6, RZ ;  /* 0x0000000609040227 */ /* 0x001fc800078e00ff */
[----:B------:R-:W-:-:S04]  /*23980*/  IMAD.WIDE.U32 R2, R10, UR4, R2 ;  /* 0x000000040a027c25 */ /* 0x000fc8000f8e0002 */
[----:B------:R-:W-:Y:S01]  /*23990*/  IMAD.MOV.U32 R5, RZ, RZ, R9 ;  /* 0x000000ffff057224 */ /* 0x000fe200078e0009 */
[----:B-1----:R-:W-:Y:S01]  /*239a0*/  @P0 SHF.R.U32.HI R5, RZ, R7, R4 ;  /* 0x00000007ff050219 */ /* 0x002fe20000011604 */
[----:B------:R-:W-:Y:S02]  /*239b0*/  IMAD R6, R28, UR6, RZ ;  /* 0x000000061c067c24 */ /* 0x000fe4000f8e02ff */
[----:B------:R-:W-:Y:S01]  /*239c0*/  IMAD R3, R10, UR5, R3 ;  /* 0x000000050a037c24 */ /* 0x000fe2000f8e0203 */
[----:B------:R-:W-:Y:S01]  /*239d0*/  SHF.R.S32.HI R4, RZ, 0x1f, R5 ;  /* 0x0000001fff047819 */ /* 0x000fe20000011405 */
[C---:B------:R-:W-:Y:S01]  /*239e0*/  IMAD R7, R33.reuse, UR7, R6 ;  /* 0x0000000721077c24 */ /* 0x040fe2000f8e0206 */
[----:B------:R-:W-:Y:S01]  /*239f0*/  ULDC.64 UR4, c[0x0][0xae0] ;  /* 0x0002b80000047ab9 */ /* 0x000fe20000000a00 */
[----:B------:R-:W-:-:S04]  /*23a00*/  IMAD.WIDE.U32 R2, R33, UR6, R2 ;  /* 0x0000000621027c25 */ /* 0x000fc8000f8e0002 */
[----:B------:R-:W-:Y:S02]  /*23a10*/  IMAD.MOV R6, RZ, RZ, -R5 ;  /* 0x000000ffff067224 */ /* 0x000fe400078e0a05 */
[----:B------:R-:W-:Y:S02]  /*23a20*/  IMAD.IADD R3, R3, 0x1, R7 ;  /* 0x0000000103037824 */ /* 0x000fe400078e0207 */
        /* <DEDUP_REMOVED lines=8> */
[----:B------:R-:W-:Y:S02]  /*23ab0*/  IMAD.IADD R12, R23, 0x1, R8 ;  /* 0x00000001170c7824 */ /* 0x000fe400078e0208 */
[----:B------:R-:W-:Y:S02]  /*23ac0*/  IMAD R13, R0, R11, RZ ;  /* 0x0000000b000d7224 */ /* 0x000fe400078e02ff */
[C---:B------:R-:W-:Y:S02]  /*23ad0*/  IMAD R5, R7.reuse, UR5, R4 ;  /* 0x0000000507057c24 */ /* 0x040fe4000f8e0204 */
[----:B------:R-:W-:Y:S01]  /*23ae0*/  IMAD.WIDE.U32 R2, R7, UR4, R2 ;  /* 0x0000000407027c25 */ /* 0x000fe2000f8e0002 */
[----:B------:R-:W-:Y:S01]  /*23af0*/  ISETP.GE.AND P2, PT, R12, R13, PT ;  /* 0x0000000d0c00720c */ /* 0x000fe20003f46270 */
[----:B------:R-:W-:-:S02]  /*23b00*/  ULDC.64 UR4, c[0x0][0xa80] ;  /* 0x0002a00000047ab9 */ /* 0x000fc40000000a00 */
[----:B------:R-:W-:Y:S01]  /*23b10*/  IMAD.IADD R3, R3, 0x1, R5 ;  /* 0x0000000103037824 */ /* 0x000fe200078e0205 */
[----:B------:R-:W-:Y:S01]  /*23b20*/  LEA R10, P3, R2, UR4, 0x1 ;  /* 0x00000004020a7c11 */ /* 0x000fe2000f8608ff */
[----:B------:R-:W-:-:S03]  /*23b30*/  VIADD R0, R12, 0x20 ;  /* 0x000000200c007836 */ /* 0x000fc60000000000 */
[----:B------:R-:W-:Y:S02]  /*23b40*/  LEA.HI.X R11, R2, UR5, R3, 0x1, P3 ;  /* 0x00000005020b7c11 */ /* 0x000fe400098f0c03 */
[-C--:B------:R-:W-:Y:S01]  /*23b50*/  ISETP.GE.AND P1, PT, R0, R13.reuse, PT ;  /* 0x0000000d0000720c */ /* 0x080fe20003f26270 */
[----:B------:R-:W-:Y:S01]  /*23b60*/  VIADD R0, R12, 0x40 ;  /* 0x000000400c007836 */ /* 0x000fe20000000000 */
[----:B------:R2:W0:Y:S04]  /*23b70*/  SHFL.IDX PT, R8, R10, RZ, 0x181f ;  /* 0x00181fff0a087589 */ /* 0x00042800000e0000 */
[----:B------:R2:W1:Y:S01]  /*23b80*/  SHFL.IDX PT, R9, R11, RZ, 0x181f ;  /* 0x00181fff0b097589 */ /* 0x00046200000e0000 */
[----:B------:R-:W-:Y:S01]  /*23b90*/  ISETP.GE.AND P0, PT, R0, R13, PT ;  /* 0x0000000d0000720c */ /* 0x000fe20003f06270 */
[----:B------:R-:W-:-:S12]  /*23ba0*/  @P2 BRA `(.L_x_1821) ;  /* 0x0000000000482947 */ /* 0x000fd80003800000 */
[----:B------:R-:W-:Y:S01]  /*23bb0*/  ULDC UR4, c[0x0][0xac8] ;  /* 0x0002b20000047ab9 */ /* 0x000fe20000000800 */
[----:B------:R-:W-:Y:S01]  /*23bc0*/  ULDC.64 UR6, c[0x0][0x208] ;  /* 0x0000820000067ab9 */ /* 0x000fe20000000a00 */
[----:B------:R-:W-:Y:S02]  /*23bd0*/  ISETP.GE.AND P5, PT, R18, UR4, PT ;  /* 0x0000000412007c0c */ /* 0x000fe4000bfa6270 */
[----:B-----5:R-:W-:Y:S02]  /*23be0*/  ISETP.GE.AND P3, PT, R21, UR4, PT ;  /* 0x0000000415007c0c */ /* 0x020fe4000bf66270 */
[----:B------:R-:W-:Y:S02]  /*23bf0*/  ISETP.GE.AND P2, PT, R14, UR4, PT ;  /* 0x000000040e007c0c */ /* 0x000fe4000bf46270 */
[----:B------:R-:W-:-:S07]  /*23c00*/  ISETP.GE.AND P4, PT, R226, UR4, PT ;  /* 0x00000004e2007c0c */ /* 0x000fce000bf86270 */
[----:B0-----:R-:W-:-:S04]  /*23c10*/  @!P5 LEA R6, P6, R18, R8, 0x1 ;  /* 0x000000081206d211 */ /* 0x001fc800078c08ff */
[-C--:B-1----:R-:W-:Y:S02]  /*23c20*/  @!P5 LEA.HI.X R7, R18, R9.reuse, R19, 0x1, P6 ;  /* 0x000000091207d211 */ /* 0x082fe400030f0c13 */
[CC--:B------:R-:W-:Y:S01]  /*23c30*/  @!P3 LEA R4, P6, R21.reuse, R8.reuse, 0x1 ;  /* 0x000000081504b211 */ /* 0x0c0fe200078c08ff */
[----:B------:R-:W-:Y:S02]  /*23c40*/  @!P4 IMAD.SHL.U32 R15, R24, 0x8, RZ ;  /* 0x00000008180fc824 */ /* 0x000fe400078e00ff */
[----:B------:R3:W-:Y:S01]  /*23c50*/  @!P5 ST.E.128 desc[UR6][R6.64], RZ ;  /* 0x000000ff0600d985 */ /* 0x0007e2000c101d06 */
[----:B------:R-:W-:Y:S02]  /*23c60*/  @!P3 LEA.HI.X R5, R21, R9, R29, 0x1, P6 ;  /* 0x000000091505b211 */ /* 0x000fe400030f0c1d */
[----:B------:R-:W-:-:S04]  /*23c70*/  @!P2 LEA R2, P6, R14, R8, 0x1 ;  /* 0x000000080e02a211 */ /* 0x000fc800078c08ff */
[----:B------:R-:W-:Y:S01]  /*23c80*/  @!P2 LEA.HI.X R3, R14, R9, R20, 0x1, P6 ;  /* 0x000000090e03a211 */ /* 0x000fe200030f0c14 */
[----:B------:R-:W-:-:S05]  /*23c90*/  @!P4 IMAD.WIDE R8, R15, 0x2, R8 ;  /* 0x000000020f08c825 */ /* 0x000fca00078e0208 */
[----:B------:R3:W-:Y:S04]  /*23ca0*/  @!P4 ST.E.128 desc[UR6][R8.64], RZ ;  /* 0x000000ff0800c985 */ /* 0x0007e8000c101d06 */
[----:B------:R3:W-:Y:S04]  /*23cb0*/  @!P3 ST.E.128 desc[UR6][R4.64], RZ ;  /* 0x000000ff0400b985 */ /* 0x0007e8000c101d06 */
[----:B------:R3:W-:Y:S02]  /*23cc0*/  @!P2 ST.E.128 desc[UR6][R2.64], RZ ;  /* 0x000000ff0200a985 */ /* 0x0007e4000c101d06 */
.L_x_1821:
[----:B------:R-:W-:Y:S05]  /*23cd0*/  BSYNC B1 ;  /* 0x0000000000017941 */ /* 0x000fea0003800000 */
.L_x_1820:
[----:B-1-3--:R1:W3:Y:S01]  /*23ce0*/  SHFL.IDX PT, R9, R11, 0x1, 0x181f ;  /* 0x00381f000b097f89 */ /* 0x00a2e200000e0000 */
[----:B------:R-:W-:Y:S03]  /*23cf0*/  BSSY B1, `(.L_x_1822) ;  /* 0x0000015000017945 */ /* 0x000fe60003800000 */
[----:B0-----:R1:W0:Y:S01]  /*23d00*/  SHFL.IDX PT, R8, R10, 0x1, 0x181f ;  /* 0x00381f000a087f89 */ /* 0x00122200000e0000 */
[----:B------:R-:W-:Y:S05]  /*23d10*/  @P1 BRA `(.L_x_1823) ;  /* 0x0000000000481947 */ /* 0x000fea0003800000 */
[----:B------:R-:W-:Y:S01]  /*23d20*/  ULDC UR4, c[0x0][0xac8] ;  /* 0x0002b20000047ab9 */ /* 0x000fe20000000800 */
[----:B------:R-:W-:Y:S01]  /*23d30*/  ULDC.64 UR6, c[0x0][0x208] ;  /* 0x0000820000067ab9 */ /* 0x000fe20000000a00 */
[----:B------:R-:W-:Y:S02]  /*23d40*/  ISETP.GE.AND P4, PT, R18, UR4, PT ;  /* 0x0000000412007c0c */ /* 0x000fe4000bf86270 */
[----:B-----5:R-:W-:Y:S02]  /*23d50*/  ISETP.GE.AND P2, PT, R21, UR4, PT ;  /* 0x0000000415007c0c */ /* 0x020fe4000bf46270 */
[----:B------:R-:W-:Y:S02]  /*23d60*/  ISETP.GE.AND P1, PT, R14, UR4, PT ;  /* 0x000000040e007c0c */ /* 0x000fe4000bf26270 */
[----:B------:R-:W-:-:S07]  /*23d70*/  ISETP.GE.AND P3, PT, R226, UR4, PT ;  /* 0x00000004e2007c0c */ /* 0x000fce000bf66270 */
[CC--:B0-----:R-:W-:Y:S02]  /*23d80*/  @!P4 LEA R6, P6, R18.reuse, R8.reuse, 0x1 ;  /* 0x000000081206c211 */ /* 0x0c1fe400078c08ff */
[CC--:B------:R-:W-:Y:S02]  /*23d90*/  @!P2 LEA R4, P5, R21.reuse, R8.reuse, 0x1 ;  /* 0x000000081504a211 */ /* 0x0c0fe400078a08ff */
[-C--:B---3--:R-:W-:Y:S02]  /*23da0*/  @!P4 LEA.HI.X R7, R18, R9.reuse, R19, 0x1, P6 ;  /* 0x000000091207c211 */ /* 0x088fe400030f0c13 */
[----:B------:R-:W-:Y:S01]  /*23db0*/  @!P1 LEA R2, P6, R14, R8, 0x1 ;  /* 0x000000080e029211 */ /* 0x000fe200078c08ff */
[----:B------:R-:W-:Y:S01]  /*23dc0*/  @!P3 IMAD.SHL.U32 R15, R24, 0x8, RZ ;  /* 0x00000008180fb824 */ /* 0x000fe200078e00ff */
[-C--:B------:R-:W-:Y:S01]  /*23dd0*/  @!P2 LEA.HI.X R5, R21, R9.reuse, R29, 0x1, P5 ;  /* 0x000000091505a211 */ /* 0x080fe200028f0c1d */
[----:B------:R4:W-:Y:S01]  /*23de0*/  @!P4 ST.E.128 desc[UR6][R6.64], RZ ;  /* 0x000000ff0600c985 */ /* 0x0009e2000c101d06 */
[----:B------:R-:W-:Y:S01]  /*23df0*/  @!P1 LEA.HI.X R3, R14, R9, R20, 0x1, P6 ;  /* 0x000000090e039211 */ /* 0x000fe200030f0c14 */
[----:B------:R-:W-:-:S05]  /*23e00*/  @!P3 IMAD.WIDE R8, R15, 0x2, R8 ;  /* 0x000000020f08b825 */ /* 0x000fca00078e0208 */
[----:B------:R4:W-:Y:S04]  /*23e10*/  @!P3 ST.E.128 desc[UR6][R8.64], RZ ;  /* 0x000000ff0800b985 */ /* 0x0009e8000c101d06 */
[----:B------:R4:W-:Y:S04]  /*23e20*/  @!P2 ST.E.128 desc[UR6][R4.64], RZ ;  /* 0x000000ff0400a985 */ /* 0x0009e8000c101d06 */
[----:B------:R4:W-:Y:S02]  /*23e30*/  @!P1 ST.E.128 desc[UR6][R2.64], RZ ;  /* 0x000000ff02009985 */ /* 0x0009e4000c101d06 */
.L_x_1823:
[----:B------:R-:W-:Y:S05]  /*23e40*/  BSYNC B1 ;  /* 0x0000000000017941 */ /* 0x000fea0003800000 */
.L_x_1822:
[----:B---34-:R3:W4:Y:S01]  /*23e50*/  SHFL.IDX PT, R9, R11, 0x2, 0x181f ;  /* 0x00581f000b097f89 */ /* 0x01872200000e0000 */
        /* <DEDUP_REMOVED lines=9> */
[-C--:B0-----:R-:W-:Y:S02]  /*23ef0*/  @!P3 LEA R6, P0, R18, R8.reuse, 0x1 ;  /* 0x000000081206b211 */ /* 0x081fe400078008ff */
[CC--:B------:R-:W-:Y:S02]  /*23f00*/  @!P5 LEA R4, P1, R21.reuse, R8.reuse, 0x1 ;  /* 0x000000081504d211 */ /* 0x0c0fe400078208ff */
[----:B------:R-:W-:Y:S02]  /*23f10*/  @!P6 LEA R2, P2, R14, R8, 0x1 ;  /* 0x000000080e02e211 */ /* 0x000fe400078408ff */
[----:B------:R-:W-:Y:S01]  /*23f20*/  @!P4 IMAD.SHL.U32 R15, R24, 0x8, RZ ;  /* 0x00000008180fc824 */ /* 0x000fe200078e00ff */
[-C--:B----4-:R-:W-:Y:S02]  /*23f30*/  @!P3 LEA.HI.X R7, R18, R9.reuse, R19, 0x1, P0 ;  /* 0x000000091207b211 */ /* 0x090fe400000f0c13 */
[-C--:B------:R-:W-:Y:S02]  /*23f40*/  @!P5 LEA.HI.X R5, R21, R9.reuse, R29, 0x1, P1 ;  /* 0x000000091505d211 */ /* 0x080fe400008f0c1d */
[----:B------:R-:W-:Y:S01]  /*23f50*/  @!P6 LEA.HI.X R3, R14, R9, R20, 0x1, P2 ;  /* 0x000000090e03e211 */ /* 0x000fe200010f0c14 */
[----:B------:R-:W-:Y:S01]  /*23f60*/  @!P4 IMAD.WIDE R8, R15, 0x2, R8 ;  /* 0x000000020f08c825 */ /* 0x000fe200078e0208 */
[----:B------:R0:W-:Y:S04]  /*23f70*/  @!P3 ST.E.128 desc[UR6][R6.64], RZ ;  /* 0x000000ff0600b985 */ /* 0x0001e8000c101d06 */
[----:B------:R0:W-:Y:S04]  /*23f80*/  @!P4 ST.E.128 desc[UR6][R8.64], RZ ;  /* 0x000000ff0800c985 */ /* 0x0001e8000c101d06 */
[----:B------:R0:W-:Y:S04]  /*23f90*/  @!P5 ST.E.128 desc[UR6][R4.64], RZ ;  /* 0x000000ff0400d985 */ /* 0x0001e8000c101d06 */
[----:B------:R0:W-:Y:S02]  /*23fa0*/  @!P6 ST.E.128 desc[UR6][R2.64], RZ ;  /* 0x000000ff0200e985 */ /* 0x0001e4000c101d06 */
.L_x_1825:
[----:B------:R-:W-:Y:S05]  /*23fb0*/  BSYNC B1 ;  /* 0x0000000000017941 */ /* 0x000fea0003800000 */
.L_x_1824:
[----:B------:R-:W-:Y:S01]  /*23fc0*/  VIADD R0, R12, 0x60 ;  /* 0x000000600c007836 */ /* 0x000fe20000000000 */
[----:B0---4-:R0:W4:Y:S04]  /*23fd0*/  SHFL.IDX PT, R9, R11, 0x3, 0x181f ;  /* 0x00781f000b097f89 */ /* 0x01112800000e0000 */
[----:B------:R-:W-:Y:S01]  /*23fe0*/  ISETP.GE.AND P0, PT, R0, R13, PT ;  /* 0x0000000d0000720c */ /* 0x000fe20003f06270 */
[----:B------:R0:W0:-:S12]  /*23ff0*/  SHFL.IDX PT, R8, R10, 0x3, 0x181f ;  /* 0x00781f000a087f89 */ /* 0x00001800000e0000 */
        /* <DEDUP_REMOVED lines=10> */
[----:B-123--:R-:W-:Y:S01]  /*240a0*/  @!P4 IMAD.SHL.U32 R11, R24, 0x8, RZ ;  /* 0x00000008180bc824 */ /* 0x00efe200078e00ff */
        /* <DEDUP_REMOVED lines=8> */
.L_x_1814:
[----:B------:R-:W-:Y:S05]  /*24130*/  BSYNC B0 ;  /* 0x0000000000007941 */ /* 0x000fea0003800000 */
.L_x_1804:
[----:B------:R-:W-:Y:S02]  /*24140*/  ULDC UR4, c[0x0][0xc3c] ;  /* 0x00030f0000047ab9 */ /* 0x000fe40000000800 */
[----:B------:R-:W-:-:S13]  /*24150*/  ISETP.GE.AND P0, PT, R27, UR4, PT ;  /* 0x000000041b007c0c */ /* 0x000fda000bf06270 */
[----:B------:R-:W-:Y:S05]  /*24160*/  @!P0 BRA `(.L_x_1826) ;  /* 0xfffffdd400ec8947 */ /* 0x000fea000383ffff */
[----:B------:R-:W-:Y:S05]  /*24170*/  BRA `(.L_x_1530) ;  /* 0x000000a000cc7947 */ /* 0x000fea0003800000 */
.L_x_1528:
[----:B------:R-:W-:-:S08]  /*24180*/  NOP ;  /* 0x0000000000007918 */ /* 0x000fd00000000000 */
[----:B0-----:R-:W0:-:S00]  /*24190*/  USETMAXREG.DEALLOC.CTAPOOL 0x18 ;  /* 0x00000018000079c8 */ /* 0x001e0000080e0500 */
[----:B0-----:R-:W-:Y:S01]  /*241a0*/  LOP3.LUT R0, R0, 0x3, RZ, 0xc0, !PT ;  /* 0x0000000300007812 */ /* 0x001fe200078ec0ff */
[----:B------:R-:W-:Y:S01]  /*241b0*/  IMAD.MOV.U32 R7, RZ, RZ, RZ ;  /* 0x000000ffff077224 */ /* 0x000fe200078e00ff */
[----:B------:R-:W-:-:S04]  /*241c0*/  LOP3.LUT R19, R19, 0xffffffef, RZ, 0xc0, !PT ;  /* 0xffffffef13137812 */ /* 0x000fc800078ec0ff */
[----:B------:R-:W0:Y:S02]  /*241d0*/  SHFL.IDX PT, R0, R0, RZ, 0x1f ;  /* 0x00001fff00007589 */ /* 0x000e2400000e0000 */
[----:B0-----:R-:W-:-:S13]  /*241e0*/  ISETP.NE.AND P0, PT, R0, RZ, PT ;  /* 0x000000ff0000720c */ /* 0x001fda0003f05270 */
[----:B------:R-:W-:Y:S01]  /*241f0*/  @P0 LOP3.LUT R19, R19, 0x10, RZ, 0xfc, !PT ;  /* 0x0000001013130812 */ /* 0x000fe200078efcff */
[----:B------:R-:W-:Y:S06]  /*24200*/  @!P0 BRA `(.L_x_1827) ;  /* 0x0000000000248947 */ /* 0x000fec0003800000 */
[----:B------:R-:W0:Y:S08]  /*24210*/  S2UR UR5, SR_CgaCtaId ;  /* 0x00000000000579c3 */ /* 0x000e300000008800 */
[----:B------:R-:W-:Y:S06]  /*24220*/  BAR.SYNC.DEFER_BLOCKING 0x5, 0x180 ;  /* 0x0146000000007b1d */ /* 0x000fec0000010000 */
[----:B------:R-:W-:-:S02]  /*24230*/  UMOV UR4, 0x400 ;  /* 0x0000040000047882 */ /* 0x000fc40000000000 */
[----:B0-----:R-:W-:-:S09]  /*24240*/  ULEA UR4, UR5, UR4, 0x18 ;  /* 0x0000000405047291 */ /* 0x001fd2000f8ec03f */
[----:B------:R-:W0:Y:S04]  /*24250*/  LDS.128 R8, [UR4+0x308d0] ;  /* 0x0308d004ff087984 */ /* 0x000e280008000c00 */
[----:B0-----:R0:W-:Y:S04]  /*24260*/  STL.64 [R1], R8 ;  /* 0x0000000801007387 */ /* 0x0011e80000100a00 */
[----:B------:R0:W-:Y:S01]  /*24270*/  STL.64 [R1+0x8], R10 ;  /* 0x0000080a01007387 */ /* 0x0001e20000100a00 */
[----:B------:R-:W-:Y:S06]  /*24280*/  BAR.ARV 0x4, 0x180 ;  /* 0x0106000000007b1d */ /* 0x000fec0000002000 */
[----:B------:R-:W-:Y:S05]  /*24290*/  BRA `(.L_x_1828) ;  /* 0x0000000c00bc7947 */ /* 0x000fea0003800000 */
.L_x_1827:
[----:B------:R-:W-:Y:S01]  /*242a0*/  LOP3.LUT R0, R6, 0x1f, RZ, 0xc0, !PT ;  /* 0x0000001f06007812 */ /* 0x000fe200078ec0ff */
        /* <DEDUP_REMOVED lines=43> */
.L_x_1831:
        /* <DEDUP_REMOVED lines=40> */
.L_x_1829:
        /* <DEDUP_REMOVED lines=12> */
.L_x_1832:
        /* <DEDUP_REMOVED lines=63> */
.L_x_1833:
        /* <DEDUP_REMOVED lines=62> */
.L_x_1834:
[----:B01----:R-:W-:-:S05]  /*25070*/  LOP3.LUT R3, RZ, R2, RZ, 0x33, !PT ;  /* 0x00000002ff037212 */ /* 0x003fca00078e33ff */
[----:B------:R-:W-:-:S05]  /*25080*/  IMAD.IADD R2, R4, 0x1, R3 ;  /* 0x0000000104027824 */ /* 0x000fca00078e0203 */
[----:B------:R1:W-:Y:S01]  /*25090*/  STL [R1+0x4], R2 ;  /* 0x0000040201007387 */ /* 0x0003e20000100800 */
[----:B------:R-:W-:Y:S05]  /*250a0*/  BRA `(.L_x_1835) ;  /* 0x0000000000107947 */ /* 0x000fea0003800000 */
.L_x_1830:
[----:B------:R-:W-:Y:S01]  /*250b0*/  IMAD.U32 R2, RZ, RZ, UR6 ;  /* 0x00000006ff027e24 */ /* 0x000fe2000f8e00ff */
[----:B------:R0:W-:Y:S04]  /*250c0*/  STL [R1+0x4], RZ ;  /* 0x000004ff01007387 */ /* 0x0001e80000100800 */
[----:B------:R0:W-:Y:S04]  /*250d0*/  STL [R1+0x8], RZ ;  /* 0x000008ff01007387 */ /* 0x0001e80000100800 */
[----:B------:R0:W-:Y:S02]  /*250e0*/  STL [R1], R2 ;  /* 0x0000000201007387 */ /* 0x0001e40000100800 */
.L_x_1835:
        /* <DEDUP_REMOVED lines=10> */
.L_x_1828:
[----:B--2---:R-:W2:Y:S01]  /*25190*/  LDL R0, [R1+0xc] ;  /* 0x00000c0001007983 */ /* 0x004ea20000100800 */
[----:B------:R-:W-:-:S03]  /*251a0*/  ULDC UR4, c[0x0][0xc3c] ;  /* 0x00030f0000047ab9 */ /* 0x000fc60000000800 */
[----:B------:R3:W-:Y:S01]  /*251b0*/  STL [R1+0x10], RZ ;  /* 0x000010ff01007387 */ /* 0x0007e20000100800 */
[----:B--2---:R-:W-:Y:S01]  /*251c0*/  ISETP.GE.AND P0, PT, R0, UR4, PT ;  /* 0x0000000400007c0c */ /* 0x004fe2000bf06270 */
[----:B------:R-:W-:-:S05]  /*251d0*/  IMAD.MOV.U32 R0, RZ, RZ, 0x1 ;  /* 0x00000001ff007424 */ /* 0x000fca00078e00ff */
[----:B------:R3:W-:Y:S04]  /*251e0*/  STL [R1+0x14], R0 ;  /* 0x0000140001007387 */ /* 0x0007e80000100800 */
[----:B------:R3:W-:Y:S03]  /*251f0*/  STL [R1+0x58], RZ ;  /* 0x000058ff01007387 */ /* 0x0007e60000100800 */
[----:B------:R-:W-:Y:S05]  /*25200*/  @P0 BRA `(.L_x_1836) ;  /* 0x0000008c00b80947 */ /* 0x000fea0003800000 */
[----:B---3--:R-:W2:Y:S01]  /*25210*/  LDL R0, [R1+0xa4] ;  /* 0x0000a40001007983 */ /* 0x008ea20000100800 */
[----:B------:R-:W3:Y:S01]  /*25220*/  S2UR UR5, SR_CgaCtaId ;  /* 0x00000000000579c3 */ /* 0x000ee20000008800 */
[----:B------:R-:W-:Y:S01]  /*25230*/  LOP3.LUT R4, R6, 0x7f, RZ, 0xc0, !PT ;  /* 0x0000007f06047812 */ /* 0x000fe200078ec0ff */
[----:B------:R-:W-:Y:S01]  /*25240*/  UMOV UR4, 0x400 ;  /* 0x0000040000047882 */ /* 0x000fe20000000000 */
[----:B------:R-:W-:Y:S01]  /*25250*/  LOP3.LUT R19, R19, 0xfffffffd, RZ, 0xc0, !PT ;  /* 0xfffffffd13137812 */ /* 0x000fe200078ec0ff */
[----:B------:R-:W-:Y:S01]  /*25260*/  BSSY B8, `(.L_x_1836) ;  /* 0x00008e8000087945 */ /* 0x000fe20003800000 */
[C---:B------:R-:W-:Y:S01]  /*25270*/  ISETP.NE.AND P1, PT, R4.reuse, RZ, PT ;  /* 0x000000ff0400720c */ /* 0x040fe20003f25270 */
[----:B01----:R-:W-:Y:S01]  /*25280*/  IMAD.SHL.U32 R2, R4, 0x8, RZ ;  /* 0x0000000804027824 */ /* 0x003fe200078e00ff */
[----:B------:R-:W-:Y:S01]  /*25290*/  ULDC.64 UR36, c[0x0][0x198] ;  /* 0x0000660000247ab9 */ /* 0x000fe20000000a00 */
[----:B------:R-:W-:-:S10]  /*252a0*/  ULDC UR39, c[0x0][0xc] ;  /* 0x0000030000277ab9 */ /* 0x000fd40000000800 */
[----:B------:R-:W-:-:S04]  /*252b0*/  @P1 LOP3.LUT R19, R19, 0x2, RZ, 0xfc, !PT ;  /* 0x0000000213131812 */ /* 0x000fc800078efcff */
[----:B------:R-:W-:Y:S01]  /*252c0*/  LOP3.LUT R19, R19, 0xfffffffe, RZ, 0xc0, !PT ;  /* 0xfffffffe13137812 */ /* 0x000fe200078ec0ff */
[----:B---3--:R-:W-:-:S06]  /*252d0*/  ULEA UR4, UR5, UR4, 0x18 ;  /* 0x0000000405047291 */ /* 0x008fcc000f8ec03f */
[----:B------:R-:W-:Y:S01]  /*252e0*/  IMAD.U32 R18, RZ, RZ, UR4 ;  /* 0x00000004ff127e24 */ /* 0x000fe2000f8e00ff */
[----:B--2---:R-:W-:Y:S01]  /*252f0*/  R2UR UR6, R0 ;  /* 0x00000000000672ca */ /* 0x004fe200000e0000 */
[----:B------:R-:W-:-:S05]  /*25300*/  IMAD.SHL.U32 R0, R6, 0x8, RZ ;  /* 0x0000000806007824 */ /* 0x000fca00078e00ff */
[C---:B------:R-:W-:Y:S02]  /*25310*/  LOP3.LUT R3, R0.reuse, 0x1f8, RZ, 0xc0, !PT ;  /* 0x000001f800037812 */ /* 0x040fe400078ec0ff */
[----:B------:R-:W-:Y:S02]  /*25320*/  LOP3.LUT R0, R0, 0x38, RZ, 0xc0, !PT ;  /* 0x0000003800007812 */ /* 0x000fe400078ec0ff */
[----:B------:R-:W-:-:S03]  /*25330*/  LOP3.LUT R3, R3, 0x38, R6, 0x78, !PT ;  /* 0x0000003803037812 */ /* 0x000fc600078e7806 */
[----:B------:R-:W-:Y:S01]  /*25340*/  ULOP3.LUT UR38, UR6, 0x2, URZ, 0xfc, !UPT ;  /* 0x0000000206267892 */ /* 0x000fe2000f8efc3f */
[----:B------:R-:W-:Y:S02]  /*25350*/  LOP3.LUT R3, R3, 0x200, R2, 0xf8, !PT ;  /* 0x0000020003037812 */ /* 0x000fe400078ef802 */
[C---:B------:R-:W-:Y:S01]  /*25360*/  LOP3.LUT P0, R2, R6.reuse, 0x1f, RZ, 0xc0, !PT ;  /* 0x0000001f06027812 */ /* 0x040fe2000780c0ff */
[----:B------:R-:W-:-:S04]  /*25370*/  IMAD.SHL.U32 R6, R6, 0x10, RZ ;  /* 0x0000001006067824 */ /* 0x000fc800078e00ff */
[----:B------:R0:W-:Y:S08]  /*25380*/  STL [R1+0x2c], R2 ;  /* 0x00002c0201007387 */ /* 0x0001f00000100800 */
[----:B------:R-:W-:Y:S02]  /*25390*/  @P0 LOP3.LUT R19, R19, 0x1, RZ, 0xfc, !PT ;  /* 0x0000000113130812 */ /* 0x000fe400078efcff */
[----:B0-----:R-:W-:-:S02]  /*253a0*/  SHF.R.U32.HI R2, RZ, 0x3, R4 ;  /* 0x00000003ff027819 */ /* 0x001fc40000011604 */
[----:B------:R-:W-:Y:S02]  /*253b0*/  ISETP.NE.OR P0, PT, R4, RZ, !P0 ;  /* 0x000000ff0400720c */ /* 0x000fe40004705670 */
[----:B------:R-:W-:Y:S01]  /*253c0*/  LOP3.LUT R4, R2, 0x70, R6, 0xf8, !PT ;  /* 0x0000007002047812 */ /* 0x000fe200078ef806 */
[----:B------:R-:W-:Y:S01]  /*253d0*/  IMAD R2, R3, 0x2, R18 ;  /* 0x0000000203027824 */ /* 0x000fe200078e0212 */
[----:B------:R-:W-:Y:S01]  /*253e0*/  LOP3.LUT R19, R19, 0xfffffff7, RZ, 0xc0, !PT ;  /* 0xfffffff713137812 */ /* 0x000fe200078ec0ff */
[----:B------:R-:W-:Y:S01]  /*253f0*/  IMAD.MOV.U32 R4, RZ, RZ, 0x1 ;  /* 0x00000001ff047424 */ /* 0x000fe200078e00ff */
[----:B------:R-:W-:Y:S02]  /*25400*/  LOP3.LUT R3, R0, 0x40, RZ, 0xfc, !PT ;  /* 0x0000004000037812 */ /* 0x000fe400078efcff */
[----:B------:R0:W-:Y:S04]  /*25410*/  STL [R1+0x28], R2 ;  /* 0x0000280201007387 */ /* 0x0001e80000100800 */
[----:B------:R-:W-:Y:S01]  /*25420*/  STL [R1+0x58], RZ ;  /* 0x000058ff01007387 */ /* 0x000fe20000100800 */
[----:B------:R-:W-:Y:S01]  /*25430*/  @P0 LOP3.LUT R19, R19, 0x8, RZ, 0xfc, !PT ;  /* 0x0000000813130812 */ /* 0x000fe200078efcff */
[----:B0-----:R-:W-:-:S05]  /*25440*/  IMAD.MOV.U32 R2, RZ, RZ, 0x1 ;  /* 0x00000001ff027424 */ /* 0x001fca00078e00ff */
[----:B------:R0:W-:Y:S04]  /*25450*/  STL [R1+0x20], R2 ;  /* 0x0000200201007387 */ /* 0x0001e80000100800 */
[----:B------:R1:W-:Y:S04]  /*25460*/  STL [R1+0x1c], RZ ;  /* 0x00001cff01007387 */ /* 0x0003e80000100800 */
[----:B------:R1:W-:Y:S01]  /*25470*/  STL [R1+0x10], RZ ;  /* 0x000010ff01007387 */ /* 0x0003e20000100800 */
[----:B0-----:R-:W-:-:S03]  /*25480*/  LOP3.LUT R2, R0, 0x80, RZ, 0xfc, !PT ;  /* 0x0000008000027812 */ /* 0x001fc600078efcff */
[----:B------:R1:W-:Y:S01]  /*25490*/  STL [R1+0x14], R4 ;  /* 0x0000140401007387 */ /* 0x0003e20000100800 */
[----:B------:R-:W-:-:S07]  /*254a0*/  LOP3.LUT R0, R0, 0xc0, RZ, 0xfc, !PT ;  /* 0x000000c000007812 */ /* 0x000fce00078efcff */
.L_x_2017:
[----:B--2---:R-:W2:Y:S01]  /*254b0*/  LDL R14, [R1+0xc] ;  /* 0x00000c00010e7983 */ /* 0x004ea20000100800 */
[----:B------:R-:W2:Y:S01]  /*254c0*/  LDC.64 R12, c[0x0][0xa00] ;  /* 0x00028000ff0c7b82 */ /* 0x000ea20000000a00 */
[----:B------:R-:W-:Y:S05]  /*254d0*/  YIELD ;  /* 0x0000000000007946 */ /* 0x000fea0003800000 */
[----:B------:R-:W-:Y:S01]  /*254e0*/  ULDC.64 UR4, c[0x0][0xa28] ;  /* 0x00028a0000047ab9 */ /* 0x000fe20000000a00 */
[----:B01----:R-:W-:Y:S02]  /*254f0*/  CS2R R6, SRZ ;  /* 0x0000000000067805 */ /* 0x003fe4000001ff00 */
[----:B------:R-:W-:Y:S01]  /*25500*/  ISETP.NE.U32.AND P0, PT, RZ, UR4, PT ;  /* 0x00000004ff007c0c */ /* 0x000fe2000bf05070 */
[----:B------:R-:W-:Y:S01]  /*25510*/  ULDC.64 UR10, c[0x0][0x208] ;  /* 0x00008200000a7ab9 */ /* 0x000fe20000000a00 */
[----:B------:R-:W-:Y:S01]  /*25520*/  ULDC.64 UR8, c[0x0][0xa18] ;  /* 0x0002860000087ab9 */ /* 0x000fe20000000a00 */
[----:B------:R-:W-:Y:S01]  /*25530*/  IMAD.MOV.U32 R0, RZ, RZ, RZ ;  /* 0x000000ffff007224 */ /* 0x000fe200078e00ff */
[----:B------:R-:W-:Y:S01]  /*25540*/  ISETP.NE.AND.EX P0, PT, RZ, UR5, PT, P0 ;  /* 0x00000005ff007c0c */ /* 0x000fe2000bf05300 */
[----:B------:R-:W-:Y:S01]  /*25550*/  ULDC.64 UR4, c[0x0][0xa00] ;  /* 0x0002800000047ab9 */ /* 0x000fe20000000a00 */
[----:B-1----:R-:W0:Y:S01]  /*25560*/  LDC.64 R4, c[0x0][0xa08] ;  /* 0x00028200ff047b82 */ /* 0x002e220000000a00 */
[----:B------:R-:W-:Y:S01]  /*25570*/  ISETP.NE.U32.AND P1, PT, RZ, UR4, PT ;  /* 0x00000004ff007c0c */ /* 0x000fe2000bf25070 */
[----:B------:R-:W-:-:S03]  /*25580*/  ULDC.64 UR6, c[0x0][0xa08] ;  /* 0x0002820000067ab9 */ /* 0x000fc60000000a00 */
[----:B------:R-:W-:Y:S01]  /*25590*/  ISETP.NE.AND.EX P1, PT, RZ, UR5, PT, P1 ;  /* 0x00000005ff007c0c */ /* 0x000fe2000bf25310 */
[----:B------:R-:W-:Y:S01]  /*255a0*/  ULDC.64 UR4, c[0x0][0xa10] ;  /* 0x0002840000047ab9 */ /* 0x000fe20000000a00 */
[----:B------:R-:W-:-:S04]  /*255b0*/  ISETP.NE.U32.AND P3, PT, RZ, UR8, PT ;  /* 0x00000008ff007c0c */ /* 0x000fc8000bf65070 */
[----:B------:R-:W-:Y:S01]  /*255c0*/  ISETP.NE.AND.EX P3, PT, RZ, UR9, PT, P3 ;  /* 0x00000009ff007c0c */ /* 0x000fe2000bf65330 */
[----:B------:R-:W1:-:S12]  /*255d0*/  @P0 LDC.64 R2, c[0x0][0xa28] ;  /* 0x00028a00ff020b82 */ /* 0x000e580000000a00 */
[----:B------:R-:W3:Y:S01]  /*255e0*/  @P3 LDC.64 R8, c[0x0][0xa18] ;  /* 0x00028600ff083b82 */ /* 0x000ee20000000a00 */
[----:B--2---:R-:W-:-:S04]  /*255f0*/  IMAD.WIDE R12, R14, 0x4, R12 ;  /* 0x000000040e0c7825 */ /* 0x004fc800078e020c */
[C---:B-1----:R-:W-:Y:S01]  /*25600*/  @P0 IMAD.WIDE R2, R14.reuse, 0x4, R2 ;  /* 0x000000040e020825 */ /* 0x042fe200078e0202 */
[----:B------:R-:W2:Y:S04]  /*25610*/  @P1 LDG.E R6, desc[UR10][R12.64] ;  /* 0x0000000a0c061981 */ /* 0x000ea8000c1e1900 */
[----:B------:R1:W5:Y:S01]  /*25620*/  @P0 LDG.E R0, desc[UR10][R2.64] ;  /* 0x0000000a02000981 */ /* 0x000362000c1e1900 */
[----:B------:R-:W-:Y:S01]  /*25630*/  ISETP.NE.U32.AND P0, PT, RZ, UR4, PT ;  /* 0x00000004ff007c0c */ /* 0x000fe2000bf05070 */
[----:B------:R-:W-:Y:S01]  /*25640*/  ULDC UR4, c[0x0][0x288] ;  /* 0x0000a20000047ab9 */ /* 0x000fe20000000800 */
[C---:B---3--:R-:W-:Y:S01]  /*25650*/  @P3 IMAD.WIDE R8, R14.reuse, 0x4, R8 ;  /* 0x000000040e083825 */ /* 0x048fe200078e0208 */
[----:B------:R-:W-:Y:S02]  /*25660*/  ISETP.NE.U32.AND P2, PT, RZ, UR6, PT ;  /* 0x00000006ff007c0c */ /* 0x000fe4000bf45070 */
[----:B------:R-:W-:Y:S01]  /*25670*/  ISETP.NE.AND.EX P0, PT, RZ, UR5, PT, P0 ;  /* 0x00000005ff007c0c */ /* 0x000fe2000bf05300 */
[----:B------:R-:W-:Y:S01]  /*25680*/  IMAD.MOV.U32 R10, RZ, RZ, RZ ;  /* 0x000000ffff0a7224 */ /* 0x000fe200078e00ff */
[----:B------:R-:W-:Y:S01]  /*25690*/  ISETP.NE.AND.EX P2, PT, RZ, UR7, PT, P2 ;  /* 0x00000007ff007c0c */ /* 0x000fe2000bf45320 */
[C---:B0-----:R-:W-:Y:S01]  /*256a0*/  IMAD.WIDE R4, R14.reuse, 0x4, R4 ;  /* 0x000000040e047825 */ /* 0x041fe200078e0204 */
[----:B-1----:R-:W0:Y:S11]  /*256b0*/  LDC.64 R2, c[0x0][0xa10] ;  /* 0x00028400ff027b82 */ /* 0x002e360000000a00 */
[----:B------:R1:W5:Y:S01]  /*256c0*/  @P2 LDG.E R7, desc[UR10][R4.64] ;  /* 0x0000000a04072981 */ /* 0x000362000c1e1900 */
[----:B0-----:R-:W-:-:S05]  /*256d0*/  IMAD.WIDE R2, R14, 0x4, R2 ;  /* 0x000000040e027825 */ /* 0x001fca00078e0202 */
[----:B------:R1:W5:Y:S04]  /*256e0*/  @P0 LDG.E R10, desc[UR10][R2.64] ;  /* 0x0000000a020a0981 */ /* 0x000368000c1e1900 */
[----:B--2---:R0:W-:Y:S02]  /*256f0*/  STL [R1+0x48], R6 ;  /* 0x0000480601007387 */ /* 0x0041e40000100800 */
[----:B0-----:R-:W-:Y:S01]  /*25700*/  IMAD.U32 R6, RZ, RZ, UR4 ;  /* 0x00000004ff067e24 */ /* 0x001fe2000f8e00ff */
[----:B------:R-:W-:-:S05]  /*25710*/  ULDC.64 UR4, c[0x0][0x418] ;  /* 0x0001060000047ab9 */ /* 0x000fca0000000a00 */
[----:B------:R-:W2:Y:S01]  /*25720*/  @P3 LDG.E R6, desc[UR10][R8.64] ;  /* 0x0000000a08063981 */ /* 0x000ea2000c1e1900 */
[----:B------:R-:W-:-:S03]  /*25730*/  UISETP.NE.U32.AND UP0, UPT, UR4, URZ, UPT ;  /* 0x0000003f0400728c */ /* 0x000fc6000bf05070 */
[----:B------:R-:W-:Y:S01]  /*25740*/  ULDC UR4, c[0x0][0x424] ;  /* 0x0001090000047ab9 */ /* 0x000fe20000000800 */
[----:B------:R-:W-:-:S03]  /*25750*/  UISETP.NE.AND.EX UP0, UPT, UR5, URZ, UPT, UP0 ;  /* 0x0000003f0500728c */ /* 0x000fc6000bf05300 */
[----:B------:R-:W-:Y:S01]  /*25760*/  ULDC UR5, c[0x0][0x2f0] ;  /* 0x0000bc0000057ab9 */ /* 0x000fe20000000800 */
[----:B------:R-:W-:Y:S01]  /*25770*/  USEL UR4, UR4, 0x1, UP0 ;  /* 0x0000000104047887 */ /* 0x000fe20008000000 */
[----:B--2---:R0:W-:Y:S04]  /*25780*/  STL [R1+0x3c], R6 ;  /* 0x00003c0601007387 */ /* 0x0041e80000100800 */
[----:B------:R1:W5:Y:S01]  /*25790*/  LDL R15, [R1+0x3c] ;  /* 0x00003c00010f7983 */ /* 0x0003620000100800 */
[----:B------:R-:W-:-:S03]  /*257a0*/  UIMAD UR4, UR4, UR5, URZ ;  /* 0x00000005040472a4 */ /* 0x000fc6000f8e023f */
[----:B------:R-:W-:Y:S02]  /*257b0*/  ULDC UR5, c[0x0][0x348] ;  /* 0x0000d20000057ab9 */ /* 0x000fe40000000800 */
[----:B------:R-:W-:Y:S02]  /*257c0*/  IMAD.U32 R9, RZ, RZ, UR5 ;  /* 0x00000005ff097e24 */ /* 0x000fe4000f8e00ff */
[----:B0-----:R-:W-:Y:S01]  /*257d0*/  IMAD.U32 R6, RZ, RZ, UR4 ;  /* 0x00000004ff067e24 */ /* 0x001fe2000f8e00ff */
[----:B-1----:R-:W-:Y:S06]  /*257e0*/  @P3 BRA `(.L_x_1837) ;  /* 0x0000000000183947 */ /* 0x002fec0003800000 */
[----:B------:R-:W-:Y:S05]  /*257f0*/  @!P1 BRA `(.L_x_1837) ;  /* 0x0000000000149947 */ /* 0x000fea0003800000 */
[----:B------:R-:W-:Y:S02]  /*25800*/  ULDC.64 UR4, c[0x0][0x208] ;  /* 0x0000820000047ab9 */ /* 0x000fe40000000a00 */
[----:B------:R-:W2:Y:S04]  /*25810*/  LDG.E R8, desc[UR4][R12.64] ;  /* 0x000000040c087981 */ /* 0x000ea8000c1e1900 */
[----:B------:R-:W2:Y:S02]  /*25820*/  LDG.E R12, desc[UR4][R12.64+0x4] ;  /* 0x000004040c0c7981 */ /* 0x000ea4000c1e1900 */
[----:B--2--5:R-:W-:-:S05]  /*25830*/  IMAD.IADD R15, R12, 0x1, -R8 ;  /* 0x000000010c0f7824 */ /* 0x024fca00078e0a08 */
[----:B------:R0:W-:Y:S02]  /*25840*/  STL [R1+0x3c], R15 ;  /* 0x00003c0f01007387 */ /* 0x0001e40000100800 */
.L_x_1837:
[----:B------:R-:W2:Y:S01]  /*25850*/  LDL.LU R11, [R1+0x8] ;  /* 0x00000800010b7983 */ /* 0x000ea20000300800 */
[----:B-----5:R-:W-:Y:S01]  /*25860*/  IMAD.IADD R7, R7, 0x1, R0 ;  /* 0x0000000107077824 */ /* 0x020fe200078e0200 */
[----:B------:R-:W-:Y:S02]  /*25870*/  ULDC.64 UR4, c[0x0][0xa20] ;  /* 0x0002880000047ab9 */ /* 0x000fe40000000a00 */
[----:B------:R-:W-:Y:S02]  /*25880*/  ISETP.NE.U32.AND P1, PT, RZ, UR4, PT ;  /* 0x00000004ff007c0c */ /* 0x000fe4000bf25070 */
[----:B------:R1:W-:Y:S02]  /*25890*/  STL [R1+0x18], R7 ;  /* 0x0000180701007387 */ /* 0x0003e40000100800 */
[----:B------:R-:W-:Y:S02]  /*258a0*/  ISETP.NE.AND.EX P1, PT, RZ, UR5, PT, P1 ;  /* 0x00000005ff007c0c */ /* 0x000fe4000bf25310 */
[----:B--2---:R-:W-:-:S02]  /*258b0*/  LOP3.LUT R17, R11, 0xff000000, RZ, 0xc0, !PT ;  /* 0xff0000000b117812 */ /* 0x004fc400078ec0ff */
[C---:B------:R-:W-:Y:S02]  /*258c0*/  LOP3.LUT R8, R11.reuse, 0xff0000, RZ, 0xc0, !PT ;  /* 0x00ff00000b087812 */ /* 0x040fe400078ec0ff */
[----:B------:R-:W-:Y:S02]  /*258d0*/  SHF.R.U32.HI R17, RZ, 0x8, R17 ;  /* 0x00000008ff117819 */ /* 0x000fe40000011611 */
[----:B------:R-:W-:Y:S02]  /*258e0*/  LOP3.LUT R16, R11, 0xffff, RZ, 0xc0, !PT ;  /* 0x0000ffff0b107812 */ /* 0x000fe400078ec0ff */
[----:B------:R-:W-:-:S03]  /*258f0*/  LEA.HI R17, R8, R17, RZ, 0x10 ;  /* 0x0000001108117211 */ /* 0x000fc600078f80ff */
[----:B-1----:R-:W-:Y:S05]  /*25900*/  @!P1 BRA `(.L_x_1838) ;  /* 0x0000000000149947 */ /* 0x002fea0003800000 */
[----:B------:R-:W1:Y:S01]  /*25910*/  LDC.64 R6, c[0x0][0xa20] ;  /* 0x00028800ff067b82 */ /* 0x000e620000000a00 */
[----:B------:R-:W-:Y:S01]  /*25920*/  ULDC.64 UR4, c[0x0][0x208] ;  /* 0x0000820000047ab9 */ /* 0x000fe20000000a00 */
[----:B-1----:R-:W-:-:S06]  /*25930*/  IMAD.WIDE R6, R14, 0x4, R6 ;  /* 0x000000040e067825 */ /* 0x002fcc00078e0206 */
[----:B------:R1:W5:Y:S01]  /*25940*/  LDG.E R6, desc[UR4][R6.64] ;  /* 0x0000000406067981 */ /* 0x000362000c1e1900 */
[----:B------:R-:W-:Y:S05]  /*25950*/  BRA `(.L_x_1839) ;  /* 0x0000000000147947 */ /* 0x000fea0003800000 */
.L_x_1838:
[----:B------:R-:W-:Y:S05]  /*25960*/  @!P2 BRA `(.L_x_1839) ;  /* 0x000000000010a947 */ /* 0x000fea0003800000 */
[----:B------:R-:W-:Y:S02]  /*25970*/  ULDC.64 UR4, c[0x0][0x208] ;  /* 0x0000820000047ab9 */ /* 0x000fe40000000a00 */
[----:B------:R-:W2:Y:S04]  /*25980*/  LDG.E R6, desc[UR4][R4.64] ;  /* 0x0000000404067981 */ /* 0x000ea8000c1e1900 */
[----:B------:R-:W2:Y:S02]  /*25990*/  LDG.E R4, desc[UR4][R4.64+0x4] ;  /* 0x0000040404047981 */ /* 0x000ea4000c1e1900 */
[----:B--2---:R-:W-:-:S07]  /*259a0*/  IMAD.IADD R6, R4, 0x1, -R6 ;  /* 0x0000000104067824 */ /* 0x004fce00078e0a06 */
.L_x_1839:
[----:B-1----:R-:W2:Y:S01]  /*259b0*/  LDL.LU R7, [R1+0x4] ;  /* 0x0000040001077983 */ /* 0x002ea20000300800 */
[----:B------:R-:W-:-:S03]  /*259c0*/  ULDC.64 UR4, c[0x0][0x208] ;  /* 0x0000820000047ab9 */ /* 0x000fc60000000a00 */
[----:B------:R-:W3:Y:S04]  /*259d0*/  @P0 LDG.E R4, desc[UR4][R2.64] ;  /* 0x0000000402040981 */ /* 0x000ee8000c1e1900 */
[----:B------:R1:W3:Y:S01]  /*259e0*/  @P0 LDG.E R2, desc[UR4][R2.64+0x4] ;  /* 0x0000040402020981 */ /* 0x0002e2000c1e1900 */
[----:B-----5:R-:W-:Y:S01]  /*259f0*/  IMAD.IADD R8, R6, 0x1, -R0 ;  /* 0x0000000106087824 */ /* 0x020fe200078e0a00 */
[----:B-1----:R-:W1:Y:S02]  /*25a00*/  LDC R3, c[0x0][0x448] ;  /* 0x00011200ff037b82 */ /* 0x002e640000000800 */
[----:B-1----:R-:W-:-:S13]  /*25a10*/  ISETP.NE.AND P1, PT, R3, 0x1, PT ;  /* 0x000000010300780c */ /* 0x002fda0003f25270 */
[----:B------:R-:W1:Y:S08]  /*25a20*/  @P1 LDC R3, c[0x0][0x44c] ;  /* 0x00011300ff031b82 */ /* 0x000e700000000800 */
[----:B------:R-:W4:Y:S01]  /*25a30*/  @P1 LDC R5, c[0x0][0x450] ;  /* 0x00011400ff051b82 */ /* 0x000f220000000800 */
[----:B--2---:R-:W-:-:S04]  /*25a40*/  IMAD.SHL.U32 R12, R7, 0x80, RZ ;  /* 0x00000080070c7824 */ /* 0x004fc800078e00ff */
[----:B------:R-:W-:Y:S01]  /*25a50*/  VIADD R6, R12, 0x7f ;  /* 0x0000007f0c067836 */ /* 0x000fe20000000000 */
[----:B------:R2:W-:Y:S03]  /*25a60*/  STL [R1+0x34], R12 ;  /* 0x0000340c01007387 */ /* 0x0005e60000100800 */
[----:B-1----:R-:W-:-:S05]  /*25a70*/  @P1 IMAD.HI.U32 R0, R6, R3, RZ ;  /* 0x0000000306001227 */ /* 0x002fca00078e00ff */
[----:B----4-:R-:W-:Y:S01]  /*25a80*/  @P1 SHF.R.U32.HI R6, RZ, R5, R0 ;  /* 0x00000005ff061219 */ /* 0x010fe20000011600 */
[----:B---3--:R-:W-:-:S04]  /*25a90*/  @P0 IMAD.IADD R9, R2, 0x1, -R4 ;  /* 0x0000000102090824 */ /* 0x008fc800078e0a04 */
[----:B------:R-:W-:-:S04]  /*25aa0*/  IMAD.IADD R0, R8, 0x1, R9 ;  /* 0x0000000108007824 */ /* 0x000fc800078e0209 */
[C---:B------:R-:W-:Y:S01]  /*25ab0*/  VIADD R2, R0.reuse, 0x3f ;  /* 0x0000003f00027836 */ /* 0x040fe20000000000 */
[----:B------:R-:W-:-:S04]  /*25ac0*/  IADD3 R21, R0, 0x1, -R15 ;  /* 0x0000000100157810 */ /* 0x000fc80007ffe80f */
[----:B------:R-:W-:Y:S01]  /*25ad0*/  SHF.R.S32.HI R3, RZ, 0x1f, R2 ;  /* 0x0000001fff037819 */ /* 0x000fe20000011402 */
[----:B------:R-:W-:-:S03]  /*25ae0*/  IMAD.IADD R6, R21, 0x1, R6 ;  /* 0x0000000115067824 */ /* 0x000fc600078e0206 */
[----:B------:R-:W-:Y:S02]  /*25af0*/  LEA.HI R4, R3, R2, RZ, 0x6 ;  /* 0x0000000203047211 */ /* 0x000fe400078f30ff */
[----:B------:R-:W1:Y:S02]  /*25b00*/  LDC.64 R2, c[0x0][0x9e0] ;  /* 0x00027800ff027b82 */ /* 0x000e640000000a00 */
[----:B------:R-:W-:-:S05]  /*25b10*/  SHF.R.S32.HI R11, RZ, 0x6, R4 ;  /* 0x00000006ff0b7819 */ /* 0x000fca0000011404 */
[----:B------:R2:W-:Y:S01]  /*25b20*/  STL [R1+0x5c], R11 ;  /* 0x00005c0b01007387 */ /* 0x0005e20000100800 */
[----:B-1----:R-:W-:Y:S01]  /*25b30*/  ISETP.GE.AND P2, PT, R3, 0x1, PT ;  /* 0x000000010300780c */ /* 0x002fe20003f46270 */
        /* <DEDUP_REMOVED lines=8> */
[----:B------:R-:W1:Y:S02]  /*25bc0*/  @P3 LDC.64 R4, c[0x0][0x9e8] ;  /* 0x00027a00ff043b82 */ /* 0x000e640000000a00 */
[----:B-1----:R-:W-:-:S05]  /*25bd0*/  @P3 IMAD.HI.U32 R4, R6, R4, RZ ;  /* 0x0000000406043227 */ /* 0x002fca00078e00ff */
[----:B------:R-:W-:-:S04]  /*25be0*/  @P3 SHF.R.U32.HI R6, RZ, R5, R4 ;  /* 0x00000005ff063219 */ /* 0x000fc80000011604 */
[----:B------:R-:W-:Y:S01]  /*25bf0*/  LOP3.LUT R7, RZ, R6, RZ, 0x33, !PT ;  /* 0x00000006ff077212 */ /* 0x000fe200078e33ff */
[----:B------:R-:W-:Y:S06]  /*25c00*/  BRA `(.L_x_1843) ;  /* 0x0000000000107947 */ /* 0x000fec0003800000 */
.L_x_1842:
[----:B------:R-:W-:-:S13]  /*25c10*/  ISETP.NE.AND P3, PT, R3, 0x1, PT ;  /* 0x000000010300780c */ /* 0x000fda0003f65270 */
[----:B------:R-:W1:Y:S02]  /*25c20*/  @P3 LDC.64 R4, c[0x0][0x9e8] ;  /* 0x00027a00ff043b82 */ /* 0x000e640000000a00 */
[----:B-1----:R-:W-:-:S05]  /*25c30*/  @P3 IMAD.HI.U32 R4, R7, R4, RZ ;  /* 0x0000000407043227 */ /* 0x002fca00078e00ff */
[----:B------:R-:W-:-:S07]  /*25c40*/  @P3 SHF.R.U32.HI R7, RZ, R5, R4 ;  /* 0x00000005ff073219 */ /* 0x000fce0000011604 */
.L_x_1843:
[----:B------:R-:W-:Y:S05]  /*25c50*/  BSYNC B0 ;  /* 0x0000000000007941 */ /* 0x000fea0003800000 */
.L_x_1841:
[----:B------:R-:W-:-:S05]  /*25c60*/  IMAD R7, R7, R3, R3 ;  /* 0x0000000307077224 */ /* 0x000fca00078e0203 */
[----:B------:R-:W-:-:S07]  /*25c70*/  VIMNMX R2, R2, R7, PT ;  /* 0x0000000702027248 */ /* 0x000fce0003fe0100 */
.L_x_1840:
[----:B------:R-:W1:Y:S01]  /*25c80*/  @P1 LDC R5, c[0x0][0x44c] ;  /* 0x00011300ff051b82 */ /* 0x000e620000000800 */
[----:B------:R-:W-:Y:S01]  /*25c90*/  VIADD R2, R2, 0x3f ;  /* 0x0000003f02027836 */ /* 0x000fe20000000000 */
[----:B------:R-:W-:Y:S01]  /*25ca0*/  ULDC UR4, c[0x0][0x9dc] ;  /* 0x0002770000047ab9 */ /* 0x000fe20000000800 */
[----:B------:R-:W-:Y:S02]  /*25cb0*/  IMAD.MOV.U32 R4, RZ, RZ, R12 ;  /* 0x000000ffff047224 */ /* 0x000fe400078e000c */
[----:B------:R-:W-:-:S03]  /*25cc0*/  IMAD.IADD R20, R0, 0x1, -R15 ;  /* 0x0000000100147824 */ /* 0x000fc600078e0a0f */
[----:B------:R-:W2:Y:S01]  /*25cd0*/  @P1 LDC R6, c[0x0][0x450] ;  /* 0x00011400ff061b82 */ /* 0x000ea20000000800 */
[----:B-1----:R-:W-:-:S05]  /*25ce0*/  @P1 IMAD.HI.U32 R5, R12, R5, RZ ;  /* 0x000000050c051227 */ /* 0x002fca00078e00ff */
[----:B--2---:R-:W-:Y:S02]  /*25cf0*/  @P1 SHF.R.U32.HI R4, RZ, R6, R5 ;  /* 0x00000006ff041219 */ /* 0x004fe40000011605 */
[----:B------:R-:W-:-:S04]  /*25d00*/  SHF.R.S32.HI R6, RZ, 0x1f, R2 ;  /* 0x0000001fff067819 */ /* 0x000fc80000011402 */
[----:B------:R-:W-:Y:S01]  /*25d10*/  LEA.HI R6, R6, R2, RZ, 0x6 ;  /* 0x0000000206067211 */ /* 0x000fe200078f30ff */
[----:B------:R-:W-:-:S03]  /*25d20*/  IMAD.IADD R2, R20, 0x1, R4 ;  /* 0x0000000114027824 */ /* 0x000fc600078e0204 */
[----:B------:R-:W-:Y:S01]  /*25d30*/  SHF.R.S32.HI R6, RZ, 0x6, R6 ;  /* 0x00000006ff067819 */ /* 0x000fe20000011406 */
[----:B------:R-:W-:-:S03]  /*25d40*/  VIADD R0, R2, -UR4 ;  /* 0x8000000402007c36 */ /* 0x000fc60008000000 */
[----:B------:R-:W-:Y:S01]  /*25d50*/  VIMNMX R6, R11, R6, PT ;  /* 0x000000060b067248 */ /* 0x000fe20003fe0100 */
[----:B------:R-:W-:Y:S06]  /*25d60*/  @!P2 BRA `(.L_x_1844) ;  /* 0x000000000044a947 */ /* 0x000fec0003800000 */
[----:B------:R-:W-:Y:S01]  /*25d70*/  ISETP.GT.AND P1, PT, R2, -0x1, PT ;  /* 0xffffffff0200780c */ /* 0x000fe20003f24270 */
[----:B------:R-:W-:-:S12]  /*25d80*/  BSSY B0, `(.L_x_1845) ;  /* 0x000000d000007945 */ /* 0x000fd80003800000 */
[----:B------:R-:W-:Y:S05]  /*25d90*/  @P1 BRA `(.L_x_1846) ;  /* 0x00000000001c1947 */ /* 0x000fea0003800000 */
[----:B------:R-:W-:Y:S02]  /*25da0*/  ISETP.NE.AND P1, PT, R3, 0x1, PT ;  /* 0x000000010300780c */ /* 0x000fe40003f25270 */
[----:B------:R-:W-:-:S11]  /*25db0*/  LOP3.LUT R2, RZ, R2, RZ, 0x33, !PT ;  /* 0x00000002ff027212 */ /* 0x000fd600078e33ff */
[----:B------:R-:W1:Y:S02]  /*25dc0*/  @P1 LDC.64 R4, c[0x0][0x9e8] ;  /* 0x00027a00ff041b82 */ /* 0x000e640000000a00 */
[----:B-1----:R-:W-:-:S05]  /*25dd0*/  @P1 IMAD.HI.U32 R4, R2, R4, RZ ;  /* 0x0000000402041227 */ /* 0x002fca00078e00ff */
[----:B------:R-:W-:-:S04]  /*25de0*/  @P1 SHF.R.U32.HI R2, RZ, R5, R4 ;  /* 0x00000005ff021219 */ /* 0x000fc80000011604 */
[----:B------:R-:W-:Y:S01]  /*25df0*/  LOP3.LUT R2, RZ, R2, RZ, 0x33, !PT ;  /* 0x00000002ff027212 */ /* 0x000fe200078e33ff */
[----:B------:R-:W-:Y:S06]  /*25e00*/  BRA `(.L_x_1847) ;  /* 0x0000000000107947 */ /* 0x000fec0003800000 */
.L_x_1846:
[----:B------:R-:W-:-:S13]  /*25e10*/  ISETP.NE.AND P1, PT, R3, 0x1, PT ;  /* 0x000000010300780c */ /* 0x000fda0003f25270 */
[----:B------:R-:W1:Y:S02]  /*25e20*/  @P1 LDC.64 R4, c[0x0][0x9e8] ;  /* 0x00027a00ff041b82 */ /* 0x000e640000000a00 */
[----:B-1----:R-:W-:-:S05]  /*25e30*/  @P1 IMAD.HI.U32 R4, R2, R4, RZ ;  /* 0x0000000402041227 */ /* 0x002fca00078e00ff */
[----:B------:R-:W-:-:S07]  /*25e40*/  @P1 SHF.R.U32.HI R2, RZ, R5, R4 ;  /* 0x00000005ff021219 */ /* 0x000fce0000011604 */
.L_x_1847:
[----:B------:R-:W-:Y:S05]  /*25e50*/  BSYNC B0 ;  /* 0x0000000000007941 */ /* 0x000fea0003800000 */
.L_x_1845:
[----:B------:R-:W-:-:S05]  /*25e60*/  IMAD R2, R2, R3, RZ ;  /* 0x0000000302027224 */ /* 0x000fca00078e02ff */
[----:B------:R-:W-:-:S07]  /*25e70*/  VIMNMX R0, R0, R2, !PT ;  /* 0x0000000200007248 */ /* 0x000fce0007fe0100 */
.L_x_1844:
[----:B------:R-:W-:Y:S01]  /*25e80*/  SHF.R.S32.HI R2, RZ, 0x1f, R0 ;  /* 0x0000001fff027819 */ /* 0x000fe20000011400 */
[----:B------:R-:W-:Y:S01]  /*25e90*/  BSSY B0, `(.L_x_1848) ;  /* 0x0000028000007945 */ /* 0x000fe20003800000 */
[----:B------:R-:W-:Y:S02]  /*25ea0*/  LOP3.LUT R12, R17, 0xff, RZ, 0xc0, !PT ;  /* 0x000000ff110c7812 */ /* 0x000fe400078ec0ff */
[----:B------:R-:W-:Y:S01]  /*25eb0*/  LEA.HI R0, R2, R0, RZ, 0x6 ;  /* 0x0000000002007211 */ /* 0x000fe200078f30ff */
[----:B------:R-:W-:Y:S01]  /*25ec0*/  IMAD.MOV.U32 R2, RZ, RZ, RZ ;  /* 0x000000ffff027224 */ /* 0x000fe200078e00ff */
[----:B------:R-:W-:Y:S01]  /*25ed0*/  SHF.R.U32.HI R17, RZ, 0x10, R17 ;  /* 0x00000010ff117819 */ /* 0x000fe20000011611 */
[----:B------:R1:W-:Y:S01]  /*25ee0*/  STL [R1+0x50], R12 ;  /* 0x0000500c01007387 */ /* 0x0003e20000100800 */
[----:B------:R-:W-:-:S04]  /*25ef0*/  SHF.R.S32.HI R0, RZ, 0x6, R0 ;  /* 0x00000006ff007819 */ /* 0x000fc80000011400 */
[----:B------:R-:W-:-:S04]  /*25f00*/  VIMNMX R0, RZ, R0, !PT ;  /* 0x00000000ff007248 */ /* 0x000fc80007fe0100 */
[----:B------:R-:W-:-:S13]  /*25f10*/  ISETP.GT.AND P1, PT, R6, R0, PT ;  /* 0x000000000600720c */ /* 0x000fda0003f24270 */
[----:B-1----:R-:W-:Y:S05]  /*25f20*/  @!P1 BRA `(.L_x_1849) ;  /* 0x0000000000789947 */ /* 0x002fea0003800000 */
[----:B------:R-:W-:Y:S01]  /*25f30*/  ISETP.NE.AND P1, PT, R17, RZ, PT ;  /* 0x000000ff1100720c */ /* 0x000fe20003f25270 */
[----:B------:R-:W-:-:S03]  /*25f40*/  ULDC UR4, c[0x0][0x9f0] ;  /* 0x00027c0000047ab9 */ /* 0x000fc60000000800 */
[----:B------:R-:W-:-:S04]  /*25f50*/  SEL R4, R17, UR4, P1 ;  /* 0x0000000411047c07 */ /* 0x000fc80008800000 */
[----:B------:R-:W-:Y:S02]  /*25f60*/  IABS R5, R4 ;  /* 0x0000000400057213 */ /* 0x000fe40000000000 */
[----:B------:R-:W-:Y:S02]  /*25f70*/  IADD3 R7, R4, -0x1, R6 ;  /* 0xffffffff04077810 */ /* 0x000fe40007ffe006 */
[----:B------:R-:W1:Y:S03]  /*25f80*/  I2F.RP R2, R5 ;  /* 0x0000000500027306 */ /* 0x000e660000209400 */
[----:B------:R-:W-:-:S05]  /*25f90*/  IMAD.IADD R7, R7, 0x1, -R0 ;  /* 0x0000000107077824 */ /* 0x000fca00078e0a00 */
[----:B-1----:R-:W1:Y:S02]  /*25fa0*/  MUFU.RCP R2, R2 ;  /* 0x0000000200027308 */ /* 0x002e640000001000 */
[----:B-1----:R-:W-:-:S06]  /*25fb0*/  VIADD R2, R2, 0xffffffe ;  /* 0x0ffffffe02027836 */ /* 0x002fcc0000000000 */
[----:B------:R1:W2:Y:S02]  /*25fc0*/  F2I.FTZ.U32.TRUNC.NTZ R3, R2 ;  /* 0x0000000200037305 */ /* 0x0002a4000021f000 */
[----:B-1----:R-:W-:-:S04]  /*25fd0*/  LOP3.LUT R2, R7, R4, RZ, 0x3c, !PT ;  /* 0x0000000407027212 */ /* 0x002fc800078e3cff */
[----:B------:R-:W-:Y:S01]  /*25fe0*/  ISETP.GE.AND P1, PT, R2, RZ, PT ;  /* 0x000000ff0200720c */ /* 0x000fe20003f26270 */
[----:B--2---:R-:W-:-:S04]  /*25ff0*/  IMAD.MOV R2, RZ, RZ, -R3 ;  /* 0x000000ffff027224 */ /* 0x004fc800078e0a03 */
[----:B------:R-:W-:Y:S02]  /*26000*/  IMAD R11, R2, R5, RZ ;  /* 0x00000005020b7224 */ /* 0x000fe400078e02ff */
[----:B------:R-:W-:-:S04]  /*26010*/  IMAD.MOV.U32 R2, RZ, RZ, RZ ;  /* 0x000000ffff027224 */ /* 0x000fc800078e00ff */
[----:B------:R-:W-:Y:S01]  /*26020*/  IMAD.HI.U32 R11, R3, R11, R2 ;  /* 0x0000000b030b7227 */ /* 0x000fe200078e0002 */
[----:B------:R-:W-:Y:S02]  /*26030*/  IABS R2, R4 ;  /* 0x0000000400027213 */ /* 0x000fe40000000000 */
[----:B------:R-:W-:-:S03]  /*26040*/  IABS R3, R7 ;  /* 0x0000000700037213 */ /* 0x000fc60000000000 */
[----:B------:R-:W-:-:S04]  /*26050*/  IMAD.MOV R2, RZ, RZ, -R2 ;  /* 0x000000ffff027224 */ /* 0x000fc800078e0a02 */
        /* <DEDUP_REMOVED lines=8> */
[----:B------:R-:W-:-:S03]  /*260e0*/  ISETP.NE.AND P2, PT, R4, RZ, PT ;  /* 0x000000ff0400720c */ /* 0x000fc60003f45270 */
[----:B------:R-:W-:-:S10]  /*260f0*/  @!P1 IMAD.MOV R2, RZ, RZ, -R2 ;  /* 0x000000ffff029224 */ /* 0x000fd400078e0a02 */
[----:B------:R-:W-:-:S07]  /*26100*/  @!P2 LOP3.LUT R2, RZ, R4, RZ, 0x33, !PT ;  /* 0x00000004ff02a212 */ /* 0x000fce00078e33ff */
.L_x_1849:
[----:B------:R-:W-:Y:S05]  /*26110*/  BSYNC B0 ;  /* 0x0000000000007941 */ /* 0x000fea0003800000 */
.L_x_1848:
[-C--:B------:R-:W-:Y:S01]  /*26120*/  IMAD R0, R12, R2.reuse, R0 ;  /* 0x000000020c007224 */ /* 0x080fe200078e0200 */
[----:B------:R-:W-:Y:S01]  /*26130*/  BSSY B0, `(.L_x_1850) ;  /* 0x0000199000007945 */ /* 0x000fe20003800000 */
[----:B------:R-:W-:Y:S02]  /*26140*/  PLOP3.LUT P5, PT, PT, PT, PT, 0x80, 0x0 ;  /* 0x000000000000781c */ /* 0x000fe40003faf070 */
[C---:B------:R-:W-:Y:S01]  /*26150*/  IMAD R3, R0.reuse, 0x40, -R8 ;  /* 0x0000004000037824 */ /* 0x040fe200078e0a08 */
[----:B------:R-:W-:-:S05]  /*26160*/  VIADDMNMX R2, R0, R2, R6, PT ;  /* 0x0000000200027246 */ /* 0x000fca0003800106 */
[----:B------:R-:W-:-:S05]  /*26170*/  IMAD R2, R2, 0x40, -R8 ;  /* 0x0000004002027824 */ /* 0x000fca00078e0a08 */
[----:B------:R-:W-:Y:S02]  /*26180*/  VIMNMX R0, R2, R9, PT ;  /* 0x0000000902007248 */ /* 0x000fe40003fe0100 */
[----:B------:R-:W-:-:S04]  /*26190*/  VIMNMX R2, RZ, R3, !PT ;  /* 0x00000003ff027248 */ /* 0x000fc80007fe0100 */
[----:B------:R-:W-:Y:S02]  /*261a0*/  ISETP.GT.AND P1, PT, R0, R2, PT ;  /* 0x000000020000720c */ /* 0x000fe40003f24270 */
[----:B------:R-:W-:-:S05]  /*261b0*/  SHF.R.U32.HI R2, RZ, 0x6, R2 ;  /* 0x00000006ff027819 */ /* 0x000fca0000011602 */
[----:B------:R-:W-:-:S06]  /*261c0*/  IMAD.MOV.U32 R8, RZ, RZ, R2 ;  /* 0x000000ffff087224 */ /* 0x000fcc00078e0002 */
[----:B------:R-:W-:-:S05]  /*261d0*/  @P1 VIADD R0, R0, 0x3f ;  /* 0x0000003f00001836 */ /* 0x000fca0000000000 */
[----:B------:R-:W-:-:S04]  /*261e0*/  @P1 SHF.R.S32.HI R3, RZ, 0x1f, R0 ;  /* 0x0000001fff031819 */ /* 0x000fc80000011400 */
[----:B------:R-:W-:-:S04]  /*261f0*/  @P1 LEA.HI R0, R3, R0, RZ, 0x6 ;  /* 0x0000000003001211 */ /* 0x000fc800078f30ff */
[----:B------:R-:W-:-:S04]  /*26200*/  @P1 SHF.R.S32.HI R8, RZ, 0x6, R0 ;  /* 0x00000006ff081819 */ /* 0x000fc80000011400 */
[----:B------:R-:W-:-:S13]  /*26210*/  ISETP.GT.AND P1, PT, R8, R2, PT ;  /* 0x000000020800720c */ /* 0x000fda0003f24270 */
[----:B------:R-:W-:Y:S05]  /*26220*/  @!P1 BRA `(.L_x_1851) ;  /* 0x0000001800249947 */ /* 0x000fea0003800000 */
[----:B------:R-:W-:Y:S01]  /*26230*/  UMOV UR4, 0xffffffff ;  /* 0xffffffff00047882 */ /* 0x000fe20000000000 */
[----:B------:R-:W-:Y:S02]  /*26240*/  SEL R0, R14, RZ, !P0 ;  /* 0x000000ff0e007207 */ /* 0x000fe40004000000 */
[----:B------:R-:W-:Y:S05]  /*26250*/  BRA.DIV UR4, `(.L_x_1852) ;  /* 0x0000009604487947 */ /* 0x000fea000b800000 */
[----:B------:R-:W1:Y:S02]  /*26260*/  S2R R3, SR_TID.X ;  /* 0x0000000000037919 */ /* 0x000e640000002100 */
[----:B-1----:R-:W-:-:S04]  /*26270*/  SHF.R.U32.HI R3, RZ, 0x5, R3 ;  /* 0x00000005ff037819 */ /* 0x002fc80000011603 */
[----:B------:R-:W-:-:S05]  /*26280*/  LOP3.LUT R3, R3, 0x3, RZ, 0xc0, !PT ;  /* 0x0000000303037812 */ /* 0x000fca00078ec0ff */
[----:B------:R1:W2:Y:S02]  /*26290*/  SHFL.IDX PT, R14, R3, RZ, 0x1f ;  /* 0x00001fff030e7589 */ /* 0x0002a400000e0000 */
.L_x_2084:
[----:B--2---:R-:W-:Y:S02]  /*262a0*/  ISETP.NE.AND P0, PT, R14, RZ, PT ;  /* 0x000000ff0e00720c */ /* 0x004fe40003f05270 */
[----:B------:R-:W-:-:S11]  /*262b0*/  PLOP3.LUT P2, PT, PT, PT, PT, 0x8, 0x0 ;  /* 0x000000000000781c */ /* 0x000fd60003f4e170 */
[----:B------:R-:W-:Y:S05]  /*262c0*/  @P0 BRA `(.L_x_1853) ;  /* 0x00000000000c0947 */ /* 0x000fea0003800000 */
[----:B------:R-:W-:-:S03]  /*262d0*/  UMOV UR4, 0xffffffff ;  /* 0xffffffff00047882 */ /* 0x000fc60000000000 */
[----:B------:R-:W-:Y:S05]  /*262e0*/  BRA.DIV UR4, `(.L_x_1854) ;  /* 0x0000009604587947 */ /* 0x000fea000b800000 */
[----:B------:R-:W-:-:S13]  /*262f0*/  ELECT P2, URZ, PT ;  /* 0x00000000003f782f */ /* 0x000fda0003840000 */
.L_x_1853:
[----:B-1----:R-:W2:Y:S01]  /*26300*/  LDL R3, [R1+0x58] ;  /* 0x0000580001037983 */ /* 0x002ea20000100800 */
[----:B------:R-:W-:Y:S01]  /*26310*/  BSSY B1, `(.L_x_1855) ;  /* 0x0000008000017945 */ /* 0x000fe20003800000 */
[----:B--2---:R-:W-:-:S05]  /*26320*/  VIADD R3, R3, 0x1 ;  /* 0x0000000103037836 */ /* 0x004fca0000000000 */
[----:B------:R-:W-:-:S04]  /*26330*/  LEA.HI R4, R3, R3, RZ, 0x1 ;  /* 0x0000000303047211 */ /* 0x000fc800078f08ff */
[----:B------:R-:W-:-:S05]  /*26340*/  LOP3.LUT R4, R4, 0xfffffffe, RZ, 0xc0, !PT ;  /* 0xfffffffe04047812 */ /* 0x000fca00078ec0ff */
[----:B------:R-:W-:-:S05]  /*26350*/  IMAD.IADD R3, R3, 0x1, -R4 ;  /* 0x0000000103037824 */ /* 0x000fca00078e0a04 */
[----:B------:R-:W-:-:S04]  /*26360*/  SHF.L.U32 R3, R3, 0x1f, RZ ;  /* 0x0000001f03037819 */ /* 0x000fc800000006ff */
[----:B------:R-:W1:Y:S02]  /*26370*/  SYNCS.PHASECHK.TRANS64.TRYWAIT P0, [R18+URZ+0x30820], R3 ;  /* 0x03082003120075a7 */ /* 0x000e64000800017f */
[----:B-1----:R-:W-:Y:S05]  /*26380*/  @!P0 BRA `(.L_x_1856) ;  /* 0x0000009400548947 */ /* 0x002fea0003800000 */
.L_x_2087:
[----:B------:R-:W-:Y:S05]  /*26390*/  BSYNC B1 ;  /* 0x0000000000017941 */ /* 0x000fea0003800000 */
.L_x_1855:
[----:B------:R-:W-:Y:S04]  /*263a0*/  BSSY B1, `(.L_x_1857) ;  /* 0x00000ad000017945 */ /* 0x000fe80003800000 */
[----:B------:R-:W-:Y:S05]  /*263b0*/  @!P2 BRA `(.L_x_1858) ;  /* 0x0000000800aca947 */ /* 0x000fea0003800000 */
[----:B------:R-:W2:Y:S04]  /*263c0*/  LDL R5, [R1+0x1c] ;  /* 0x00001c0001057983 */ /* 0x000ea80000100800 */
[----:B------:R-:W3:Y:S01]  /*263d0*/  LDL R6, [R1+0x20] ;  /* 0x0000200001067983 */ /* 0x000ee20000100800 */
[----:B------:R-:W-:Y:S01]  /*263e0*/  BSSY B2, `(.L_x_1859) ;  /* 0x0000008000027945 */ /* 0x000fe20003800000 */
[----:B------:R-:W4:Y:S02]  /*263f0*/  S2R R4, SR_TID.X ;  /* 0x0000000000047919 */ /* 0x000f240000002100 */
[----:B----4-:R-:W-:-:S04]  /*26400*/  LOP3.LUT R4, R4, 0x7f, RZ, 0xc0, !PT ;  /* 0x0000007f04047812 */ /* 0x010fc800078ec0ff */
[----:B------:R-:W-:Y:S01]  /*26410*/  ISETP.NE.AND P4, PT, R4, RZ, PT ;  /* 0x000000ff0400720c */ /* 0x000fe20003f85270 */
[----:B--2---:R-:W-:Y:S01]  /*26420*/  IMAD R5, R5, 0x8, R18 ;  /* 0x0000000805057824 */ /* 0x004fe200078e0212 */
[----:B---3--:R-:W-:-:S04]  /*26430*/  SHF.L.U32 R9, R6, 0x1f, RZ ;  /* 0x0000001f06097819 */ /* 0x008fc800000006ff */
[----:B------:R-:W2:Y:S02]  /*26440*/  SYNCS.PHASECHK.TRANS64.TRYWAIT P0, [R5+URZ+0x308a0], R9 ;  /* 0x0308a009050075a7 */ /* 0x000ea4000800017f */
[----:B--2---:R-:W-:Y:S05]  /*26450*/  @!P0 BRA `(.L_x_1860) ;  /* 0x0000009400348947 */ /* 0x004fea0003800000 */
.L_x_2088:
[----:B------:R-:W-:Y:S05]  /*26460*/  BSYNC B2 ;  /* 0x0000000000027941 */ /* 0x000fea0003800000 */
.L_x_1859:
[----:B------:R-:W-:Y:S04]  /*26470*/  BSSY B2, `(.L_x_1861) ;  /* 0x0000007000027945 */ /* 0x000fe80003800000 */
[----:B------:R-:W-:Y:S05]  /*26480*/  @P4 BRA `(.L_x_1862) ;  /* 0x0000000000144947 */ /* 0x000fea0003800000 */
[----:B------:R-:W-:Y:S01]  /*26490*/  LOP3.LUT P0, RZ, R19, 0x1, RZ, 0xc0, !PT ;  /* 0x0000000113ff7812 */ /* 0x000fe2000780c0ff */
[----:B-1----:R-:W-:-:S04]  /*264a0*/  IMAD.MOV.U32 R3, RZ, RZ, 0x8000 ;  /* 0x00008000ff037424 */ /* 0x002fc800078e00ff */
[----:B------:R3:W-:Y:S08]  /*264b0*/  SYNCS.ARRIVE.TRANS64 RZ, [R5+URZ+0x30890], R3 ;  /* 0x0308900305ff79a7 */ /* 0x0007f0000800003f */
[----:B------:R-:W-:Y:S05]  /*264c0*/  @!P0 BRA `(.L_x_1862) ;  /* 0x0000000000048947 */ /* 0x000fea0003800000 */
[----:B------:R-:W-:Y:S01]  /*264d0*/  BPT.TRAP 0x1 ;  /* 0x000000040000795c */ /* 0x000fe20000300000 */
.L_x_1862:
[----:B------:R-:W-:Y:S05]  /*264e0*/  BSYNC B2 ;  /* 0x0000000000027941 */ /* 0x000fea0003800000 */
.L_x_1861:
[----:B-1-3--:R-:W3:Y:S01]  /*264f0*/  LDL R3, [R1+0x1c] ;  /* 0x00001c0001037983 */ /* 0x00aee20000100800 */
[----:B------:R-:W-:Y:S01]  /*26500*/  IMAD.MOV.U32 R14, RZ, RZ, RZ ;  /* 0x000000ffff0e7224 */ /* 0x000fe200078e00ff */
[----:B------:R-:W-:Y:S01]  /*26510*/  UIADD3 UR4, UP0, UR36, 0x570, URZ ;  /* 0x0000057024047890 */ /* 0x000fe2000ff1e03f */
[----:B------:R-:W-:Y:S01]  /*26520*/  IMAD R4, R8, 0x40, R10 ;  /* 0x0000004008047824 */ /* 0x000fe200078e020a */
[----:B------:R-:W-:Y:S01]  /*26530*/  PLOP3.LUT P0, PT, PT, PT, PT, 0x80, 0x0 ;  /* 0x000000000000781c */ /* 0x000fe20003f0f070 */
[----:B------:R-:W-:Y:S01]  /*26540*/  UMOV UR6, 0x0 ;  /* 0x0000000000067882 */ /* 0x000fe20000000000 */
[----:B------:R-:W-:Y:S01]  /*26550*/  R2UR UR10, R14 ;  /* 0x000000000e0a72ca */ /* 0x000fe200000e0000 */
[----:B------:R-:W-:Y:S01]  /*26560*/  VIADD R4, R4, 0xffffffc0 ;  /* 0xffffffc004047836 */ /* 0x000fe20000000000 */
[----:B------:R-:W-:Y:S01]  /*26570*/  UIADD3.X UR5, URZ, UR37, URZ, UP0, !UPT ;  /* 0x000000253f057290 */ /* 0x000fe200087fe43f */
[----:B------:R-:W-:Y:S01]  /*26580*/  UMOV UR7, 0x12f00000 ;  /* 0x12f0000000077882 */ /* 0x000fe20000000000 */
[----:B---3--:R-:W-:-:S02]  /*26590*/  IMAD R7, R3, 0x8000, R18 ;  /* 0x0000800003077824 */ /* 0x008fc400078e0212 */
[----:B------:R-:W-:Y:S02]  /*265a0*/  IMAD.SHL.U32 R11, R3, 0x4000, RZ ;  /* 0x00004000030b7824 */ /* 0x000fe400078e00ff */
[----:B------:R-:W-:Y:S02]  /*265b0*/  VIADD R3, R5, 0x30890 ;  /* 0x0003089005037836 */ /* 0x000fe40000000000 */
[----:B------:R-:W-:-:S07]  /*265c0*/  VIADD R6, R7, 0x20400 ;  /* 0x0002040007067836 */ /* 0x000fce0000000000 */
.L_x_1863:
        /* <DEDUP_REMOVED lines=12> */
[----:B------:R-:W-:Y:S01]  /*26690*/  UMOV UR6, 0x0 ;  /* 0x0000000000067882 */ /* 0x000fe20000000000 */
[----:B------:R-:W-:Y:S02]  /*266a0*/  UMOV UR7, 0x12f00000 ;  /* 0x12f0000000077882 */ /* 0x000fe40000000000 */
[----:B------:R-:W-:Y:S01]  /*266b0*/  R2UR UR10, R6 ;  /* 0x00000000060a72ca */ /* 0x000fe200000e0000 */
[----:B------:R-:W-:-:S14]  /*266c0*/  VIADD R6, R7, 0x22400 ;  /* 0x0002240007067836 */ /* 0x000fdc0000000000 */
.L_x_1864:
        /* <DEDUP_REMOVED lines=16> */
.L_x_1865:
        /* <DEDUP_REMOVED lines=10> */
[----:B0-----:R-:W-:Y:S01]  /*26870*/  IMAD.MOV.U32 R15, RZ, RZ, 0xc0 ;  /* 0x000000c0ff0f7424 */ /* 0x001fe200078e00ff */
[----:B------:R-:W-:Y:S01]  /*26880*/  PLOP3.LUT P0, PT, PT, PT, PT, 0x80, 0x0 ;  /* 0x000000000000781c */ /* 0x000fe20003f0f070 */
[----:B------:R-:W-:Y:S01]  /*26890*/  VIADD R7, R7, 0x26400 ;  /* 0x0002640007077836 */ /* 0x000fe20000000000 */
[----:B------:R-:W-:Y:S01]  /*268a0*/  UMOV UR6, 0x0 ;  /* 0x0000000000067882 */ /* 0x000fe20000000000 */
[----:B------:R-:W-:Y:S01]  /*268b0*/  UMOV UR7, 0x12f00000 ;  /* 0x12f0000000077882 */ /* 0x000fe20000000000 */
[----:B------:R-:W-:-:S15]  /*268c0*/  R2UR UR10, R15 ;  /* 0x000000000f0a72ca */ /* 0x000fde00000e0000 */
.L_x_1866:
        /* <DEDUP_REMOVED lines=13> */
.L_x_2089:
[----:B------:R-:W-:Y:S05]  /*269a0*/  BSYNC B2 ;  /* 0x0000000000027941 */ /* 0x000fea0003800000 */
.L_x_1867:
[----:B------:R-:W-:Y:S01]  /*269b0*/  BSSY B2, `(.L_x_1869) ;  /* 0x0000009000027945 */ /* 0x000fe20003800000 */
[----:B------:R-:W-:Y:S02]  /*269c0*/  IMAD.MOV.U32 R12, RZ, RZ, 0x0 ;  /* 0x00000000ff0c7424 */ /* 0x000fe400078e00ff */
[----:B------:R-:W-:Y:S01]  /*269d0*/  IMAD.MOV.U32 R13, RZ, RZ, 0x12f00000 ;  /* 0x12f00000ff0d7424 */ /* 0x000fe200078e00ff */
[----:B------:R-:W-:Y:S06]  /*269e0*/  @P4 BRA `(.L_x_1870) ;  /* 0x0000000000144947 */ /* 0x000fec0003800000 */
[----:B------:R-:W-:Y:S01]  /*269f0*/  LOP3.LUT P0, RZ, R19, 0x1, RZ, 0xc0, !PT ;  /* 0x0000000113ff7812 */ /* 0x000fe2000780c0ff */
[----:B------:R-:W-:-:S04]  /*26a00*/  IMAD.MOV.U32 R3, RZ, RZ, 0x8000 ;  /* 0x00008000ff037424 */ /* 0x000fc800078e00ff */
[----:B------:R1:W-:Y:S08]  /*26a10*/  SYNCS.ARRIVE.TRANS64 RZ, [R5+URZ+0x308b0], R3 ;  /* 0x0308b00305ff79a7 */ /* 0x0003f0000800003f */
[----:B------:R-:W-:Y:S05]  /*26a20*/  @!P0 BRA `(.L_x_1870) ;  /* 0x0000000000048947 */ /* 0x000fea0003800000 */
[----:B------:R-:W-:Y:S01]  /*26a30*/  BPT.TRAP 0x1 ;  /* 0x000000040000795c */ /* 0x000fe20000300000 */
.L_x_1870:
[----:B------:R-:W-:Y:S05]  /*26a40*/  BSYNC B2 ;  /* 0x0000000000027941 */ /* 0x000fea0003800000 */
.L_x_1869:
[----:B------:R-:W-:Y:S01]  /*26a50*/  R2UR UR10, R14 ;  /* 0x000000000e0a72ca */ /* 0x000fe200000e0000 */
[----:B-1----:R-:W-:Y:S01]  /*26a60*/  IMAD R3, R11, 0x2, R18 ;  /* 0x000000020b037824 */ /* 0x002fe200078e0212 */
[----:B------:R-:W-:Y:S01]  /*26a70*/  R2UR UR6, R12 ;  /* 0x000000000c0672ca */ /* 0x000fe200000e0000 */
[----:B------:R-:W-:Y:S01]  /*26a80*/  UIADD3 UR4, UP0, UR36, 0x670, URZ ;  /* 0x0000067024047890 */ /* 0x000fe2000ff1e03f */
[----:B------:R-:W-:Y:S01]  /*26a90*/  R2UR UR7, R13 ;  /* 0x000000000d0772ca */ /* 0x000fe200000e0000 */
[----:B0-2---:R-:W-:Y:S01]  /*26aa0*/  VIADD R5, R5, 0x308b0 ;  /* 0x000308b005057836 */ /* 0x005fe20000000000 */
[----:B------:R-:W-:Y:S01]  /*26ab0*/  PLOP3.LUT P0, PT, PT, PT, PT, 0x80, 0x0 ;  /* 0x000000000000781c */ /* 0x000fe20003f0f070 */
[----:B------:R-:W-:Y:S01]  /*26ac0*/  VIADD R6, R3, 0x400 ;  /* 0x0000040003067836 */ /* 0x000fe20000000000 */
[----:B------:R-:W-:-:S12]  /*26ad0*/  UIADD3.X UR5, URZ, UR37, URZ, UP0, !UPT ;  /* 0x000000253f057290 */ /* 0x000fd800087fe43f */
.L_x_1871:
        /* <DEDUP_REMOVED lines=11> */
[----:B------:R-:W-:Y:S01]  /*26b90*/  R2UR UR6, R12 ;  /* 0x000000000c0672ca */ /* 0x000fe200000e0000 */
[----:B------:R-:W-:Y:S01]  /*26ba0*/  VIADD R6, R3, 0x2400 ;  /* 0x0000240003067836 */ /* 0x000fe20000000000 */
[----:B------:R-:W-:Y:S02]  /*26bb0*/  R2UR UR7, R13 ;  /* 0x000000000d0772ca */ /* 0x000fe400000e0000 */
[----:B------:R-:W-:Y:S02]  /*26bc0*/  R2UR UR10, R7 ;  /* 0x00000000070a72ca */ /* 0x000fe400000e0000 */
[----:B------:R-:W-:-:S13]  /*26bd0*/  PLOP3.LUT P0, PT, PT, PT, PT, 0x80, 0x0 ;  /* 0x000000000000781c */ /* 0x000fda0003f0f070 */
.L_x_1872:
        /* <DEDUP_REMOVED lines=16> */
.L_x_1873:
        /* <DEDUP_REMOVED lines=15> */
.L_x_1874:
        /* <DEDUP_REMOVED lines=10> */
.L_x_1858:
[----:B------:R-:W-:Y:S05]  /*26e70*/  BSYNC B1 ;  /* 0x0000000000017941 */ /* 0x000fea0003800000 */
.L_x_1857:
[----:B------:R-:W1:Y:S04]  /*26e80*/  LDL.LU R7, [R1+0x1c] ;  /* 0x00001c0001077983 */ /* 0x000e680000300800 */
[----:B------:R-:W2:Y:S01]  /*26e90*/  LDL.LU R6, [R1+0x20] ;  /* 0x0000200001067983 */ /* 0x000ea20000300800 */
[----:B------:R-:W-:Y:S01]  /*26ea0*/  VIADD R8, R8, 0xfffffffe ;  /* 0xfffffffe08087836 */ /* 0x000fe20000000000 */
[----:B------:R-:W-:Y:S01]  /*26eb0*/  PLOP3.LUT P5, PT, PT, PT, PT, 0x8, 0x0 ;  /* 0x000000000000781c */ /* 0x000fe20003fae170 */
[----:B-1----:R-:W-:-:S05]  /*26ec0*/  VIADD R3, R7, 0x1 ;  /* 0x0000000107037836 */ /* 0x002fca0000000000 */
[----:B------:R-:W-:-:S04]  /*26ed0*/  ISETP.NE.AND P0, PT, R3, 0x2, PT ;  /* 0x000000020300780c */ /* 0x000fc80003f05270 */
[----:B------:R-:W-:Y:S02]  /*26ee0*/  SEL R4, RZ, 0x1, P0 ;  /* 0x00000001ff047807 */ /* 0x000fe40000000000 */
[----:B------:R-:W-:Y:S02]  /*26ef0*/  SEL R3, R3, RZ, P0 ;  /* 0x000000ff03037207 */ /* 0x000fe40000000000 */
[----:B--2---:R-:W-:Y:S02]  /*26f00*/  LOP3.LUT R6, R6, R4, RZ, 0x3c, !PT ;  /* 0x0000000406067212 */ /* 0x004fe400078e3cff */
[----:B------:R-:W-:-:S03]  /*26f10*/  ISETP.GE.AND P0, PT, R8, R2, PT ;  /* 0x000000020800720c */ /* 0x000fc60003f06270 */
[----:B------:R1:W-:Y:S04]  /*26f20*/  STL [R1+0x20], R6 ;  /* 0x0000200601007387 */ /* 0x0003e80000100800 */
[----:B------:R1:W-:Y:S06]  /*26f30*/  STL [R1+0x1c], R3 ;  /* 0x00001c0301007387 */ /* 0x0003ec0000100800 */
[----:B------:R-:W-:Y:S05]  /*26f40*/  @!P0 BRA `(.L_x_1851) ;  /* 0x0000000800dc8947 */ /* 0x000fea0003800000 */
.L_x_1893:
[----:B------:R-:W-:Y:S05]  /*26f50*/  YIELD ;  /* 0x0000000000007946 */ /* 0x000fea0003800000 */
[----:B------:R-:W-:Y:S04]  /*26f60*/  BSSY B1, `(.L_x_1875) ;  /* 0x00000a9000017945 */ /* 0x000fe80003800000 */
[----:B--2---:R-:W-:Y:S05]  /*26f70*/  @!P2 BRA `(.L_x_1876) ;  /* 0x00000008009ca947 */ /* 0x004fea0003800000 */
[----:B------:R-:W2:Y:S04]  /*26f80*/  LDL R5, [R1+0x1c] ;  /* 0x00001c0001057983 */ /* 0x000ea80000100800 */
[----:B------:R-:W3:Y:S01]  /*26f90*/  LDL R4, [R1+0x20] ;  /* 0x0000200001047983 */ /* 0x000ee20000100800 */
[----:B------:R-:W-:Y:S01]  /*26fa0*/  BSSY B2, `(.L_x_1877) ;  /* 0x0000008000027945 */ /* 0x000fe20003800000 */
[----:B-1----:R-:W1:Y:S02]  /*26fb0*/  S2R R3, SR_TID.X ;  /* 0x0000000000037919 */ /* 0x002e640000002100 */
[----:B-1----:R-:W-:-:S04]  /*26fc0*/  LOP3.LUT R3, R3, 0x7f, RZ, 0xc0, !PT ;  /* 0x0000007f03037812 */ /* 0x002fc800078ec0ff */
[----:B------:R-:W-:Y:S01]  /*26fd0*/  ISETP.NE.AND P1, PT, R3, RZ, PT ;  /* 0x000000ff0300720c */ /* 0x000fe20003f25270 */
[----:B--2---:R-:W-:Y:S01]  /*26fe0*/  IMAD R7, R5, 0x8, R18 ;  /* 0x0000000805077824 */ /* 0x004fe200078e0212 */
[----:B---3--:R-:W-:-:S04]  /*26ff0*/  SHF.L.U32 R6, R4, 0x1f, RZ ;  /* 0x0000001f04067819 */ /* 0x008fc800000006ff */
[----:B------:R-:W1:Y:S02]  /*27000*/  SYNCS.PHASECHK.TRANS64.TRYWAIT P0, [R7+URZ+0x308a0], R6 ;  /* 0x0308a006070075a7 */ /* 0x000e64000800017f */
[----:B-1----:R-:W-:Y:S05]  /*27010*/  @!P0 BRA `(.L_x_1878) ;  /* 0x00000088006c8947 */ /* 0x002fea0003800000 */
.L_x_2090:
[----:B------:R-:W-:Y:S05]  /*27020*/  BSYNC B2 ;  /* 0x0000000000027941 */ /* 0x000fea0003800000 */
.L_x_1877:
[----:B------:R-:W-:Y:S04]  /*27030*/  BSSY B2, `(.L_x_1879) ;  /* 0x0000007000027945 */ /* 0x000fe80003800000 */
[----:B------:R-:W-:Y:S05]  /*27040*/  @P1 BRA `(.L_x_1880) ;  /* 0x0000000000141947 */ /* 0x000fea0003800000 */
[----:B------:R-:W-:Y:S01]  /*27050*/  LOP3.LUT P0, RZ, R19, 0x1, RZ, 0xc0, !PT ;  /* 0x0000000113ff7812 */ /* 0x000fe2000780c0ff */
[----:B------:R-:W-:-:S04]  /*27060*/  IMAD.MOV.U32 R3, RZ, RZ, 0x8000 ;  /* 0x00008000ff037424 */ /* 0x000fc800078e00ff */
[----:B------:R2:W-:Y:S08]  /*27070*/  SYNCS.ARRIVE.TRANS64 RZ, [R7+URZ+0x30890], R3 ;  /* 0x0308900307ff79a7 */ /* 0x0005f0000800003f */
[----:B------:R-:W-:Y:S05]  /*27080*/  @!P0 BRA `(.L_x_1880) ;  /* 0x0000000000048947 */ /* 0x000fea0003800000 */
[----:B------:R-:W-:Y:S01]  /*27090*/  BPT.TRAP 0x1 ;  /* 0x000000040000795c */ /* 0x000fe20000300000 */
.L_x_1880:
[----:B------:R-:W-:Y:S05]  /*270a0*/  BSYNC B2 ;  /* 0x0000000000027941 */ /* 0x000fea0003800000 */
.L_x_1879:
[----:B--2---:R-:W2:Y:S01]  /*270b0*/  LDL R3, [R1+0x1c] ;  /* 0x00001c0001037983 */ /* 0x004ea20000100800 */
        /* <DEDUP_REMOVED lines=11> */
.L_x_1881:
        /* <DEDUP_REMOVED lines=10> */
[----:B------:R-:W-:Y:S01]  /*27210*/  IMAD.MOV.U32 R9, RZ, RZ, 0x40 ;  /* 0x00000040ff097424 */ /* 0x000fe200078e00ff */
[----:B------:R-:W-:Y:S01]  /*27220*/  PLOP3.LUT P0, PT, PT, PT, PT, 0x80, 0x0 ;  /* 0x000000000000781c */ /* 0x000fe20003f0f070 */
[----:B------:R-:W-:Y:S01]  /*27230*/  UMOV UR6, 0x0 ;  /* 0x0000000000067882 */ /* 0x000fe20000000000 */
[----:B------:R-:W-:Y:S02]  /*27240*/  UMOV UR7, 0x12f00000 ;  /* 0x12f0000000077882 */ /* 0x000fe40000000000 */
[----:B------:R-:W-:Y:S01]  /*27250*/  R2UR UR10, R9 ;  /* 0x00000000090a72ca */ /* 0x000fe200000e0000 */
[----:B------:R-:W-:-:S14]  /*27260*/  VIADD R9, R5, 0x22400 ;  /* 0x0002240005097836 */ /* 0x000fdc0000000000 */
.L_x_1882:
        /* <DEDUP_REMOVED lines=10> */
[----:B0-----:R-:W-:Y:S01]  /*27310*/  IMAD.MOV.U32 R15, RZ, RZ, 0x80 ;  /* 0x00000080ff0f7424 */ /* 0x001fe200078e00ff */
[----:B------:R-:W-:Y:S01]  /*27320*/  PLOP3.LUT P0, PT, PT, PT, PT, 0x80, 0x0 ;  /* 0x000000000000781c */ /* 0x000fe20003f0f070 */
[----:B------:R-:W-:Y:S01]  /*27330*/  VIADD R9, R5, 0x24400 ;  /* 0x0002440005097836 */ /* 0x000fe20000000000 */
[----:B------:R-:W-:Y:S01]  /*27340*/  UMOV UR6, 0x0 ;  /* 0x0000000000067882 */ /* 0x000fe20000000000 */
[----:B------:R-:W-:Y:S01]  /*27350*/  UMOV UR7, 0x12f00000 ;  /* 0x12f0000000077882 */ /* 0x000fe20000000000 */
[----:B------:R-:W-:-:S15]  /*27360*/  R2UR UR10, R15 ;  /* 0x000000000f0a72ca */ /* 0x000fde00000e0000 */
.L_x_1883:
        /* <DEDUP_REMOVED lines=16> */
.L_x_1884:
        /* <DEDUP_REMOVED lines=13> */
.L_x_2091:
[----:B------:R-:W-:Y:S05]  /*27540*/  BSYNC B2 ;  /* 0x0000000000027941 */ /* 0x000fea0003800000 */
.L_x_1885:
        /* <DEDUP_REMOVED lines=9> */
.L_x_1888:
[----:B------:R-:W-:Y:S05]  /*275e0*/  BSYNC B2 ;  /* 0x0000000000027941 */ /* 0x000fea0003800000 */
.L_x_1887:
        /* <DEDUP_REMOVED lines=8> */
.L_x_1889:
        /* <DEDUP_REMOVED lines=16> */
.L_x_1890:
        /* <DEDUP_REMOVED lines=15> */
.L_x_1891:
        /* <DEDUP_REMOVED lines=15> */
.L_x_1892:
        /* <DEDUP_REMOVED lines=10> */
.L_x_1876:
[----:B------:R-:W-:Y:S05]  /*279f0*/  BSYNC B1 ;  /* 0x0000000000017941 */ /* 0x000fea0003800000 */
.L_x_1875:
[----:B-1----:R-:W2:Y:S04]  /*27a00*/  LDL.LU R3, [R1+0x1c] ;  /* 0x00001c0001037983 */ /* 0x002ea80000300800 */
        /* <DEDUP_REMOVED lines=11> */
.L_x_1851:
[----:B------:R-:W-:Y:S05]  /*27ac0*/  BSYNC B0 ;  /* 0x0000000000007941 */ /* 0x000fea0003800000 */
.L_x_1850:
[----:B------:R-:W3:Y:S01]  /*27ad0*/  LDL R7, [R1+0x34] ;  /* 0x0000340001077983 */ /* 0x000ee20000100800 */
[----:B------:R-:W4:Y:S01]  /*27ae0*/  LDC R0, c[0x0][0x448] ;  /* 0x00011200ff007b82 */ /* 0x000f220000000800 */
[----:B------:R-:W-:Y:S07]  /*27af0*/  @!P5 WARPSYNC.ALL ;  /* 0x000000000000d948 */ /* 0x000fee0003800000 */
[----:B------:R-:W-:Y:S01]  /*27b00*/  @!P5 BAR.SYNC.DEFER_BLOCKING 0xc, 0x180 ;  /* 0x030600000000db1d */ /* 0x000fe20000010000 */
[----:B----4-:R-:W-:-:S13]  /*27b10*/  ISETP.NE.AND P0, PT, R0, 0x1, PT ;  /* 0x000000010000780c */ /* 0x010fda0003f05270 */
[----:B------:R-:W4:Y:S08]  /*27b20*/  @P0 LDC R0, c[0x0][0x44c] ;  /* 0x00011300ff000b82 */ /* 0x000f300000000800 */
[----:B-12---:R-:W1:Y:S01]  /*27b30*/  @P0 LDC R3, c[0x0][0x450] ;  /* 0x00011400ff030b82 */ /* 0x006e620000000800 */
[----:B---3--:R-:W-:-:S04]  /*27b40*/  VIADD R2, R7, 0x7f ;  /* 0x0000007f07027836 */ /* 0x008fc80000000000 */
[----:B----4-:R-:W-:-:S05]  /*27b50*/  @P0 IMAD.HI.U32 R0, R2, R0, RZ ;  /* 0x0000000002000227 */ /* 0x010fca00078e00ff */
[----:B-1----:R-:W-:-:S05]  /*27b60*/  @P0 SHF.R.U32.HI R2, RZ, R3, R0 ;  /* 0x00000003ff020219 */ /* 0x002fca0000011600 */
[----:B------:R-:W-:Y:S02]  /*27b70*/  IMAD.IADD R0, R21, 0x1, R2 ;  /* 0x0000000115007824 */ /* 0x000fe400078e0202 */
[----:B------:R-:W1:Y:S02]  /*27b80*/  LDC.64 R2, c[0x0][0x9e0] ;  /* 0x00027800ff027b82 */ /* 0x000e640000000a00 */
[----:B-1----:R-:W-:Y:S01]  /*27b90*/  ISETP.GE.AND P1, PT, R3, 0x1, PT ;  /* 0x000000010300780c */ /* 0x002fe20003f26270 */
[----:B------:R-:W-:-:S12]  /*27ba0*/  IMAD.IADD R2, R0, 0x1, R2 ;  /* 0x0000000100027824 */ /* 0x000fd800078e0202 */
[----:B------:R-:W-:Y:S05]  /*27bb0*/  @!P1 BRA `(.L_x_1894) ;  /* 0x0000000000489947 */ /* 0x000fea0003800000 */
        /* <DEDUP_REMOVED lines=11> */
.L_x_1896:
[----:B------:R-:W-:-:S13]  /*27c70*/  ISETP.NE.AND P2, PT, R3, 0x1, PT ;  /* 0x000000010300780c */ /* 0x000fda0003f45270 */
[----:B------:R-:W1:Y:S02]  /*27c80*/  @P2 LDC.64 R4, c[0x0][0x9e8] ;  /* 0x00027a00ff042b82 */ /* 0x000e640000000a00 */
[----:B-1----:R-:W-:-:S05]  /*27c90*/  @P2 IMAD.HI.U32 R4, R6, R4, RZ ;  /* 0x0000000406042227 */ /* 0x002fca00078e00ff */
[----:B------:R-:W-:-:S07]  /*27ca0*/  @P2 SHF.R.U32.HI R6, RZ, R5, R4 ;  /* 0x00000005ff062219 */ /* 0x000fce0000011604 */
.L_x_1897:
[----:B------:R-:W-:Y:S05]  /*27cb0*/  BSYNC B0 ;  /* 0x0000000000007941 */ /* 0x000fea0003800000 */
.L_x_1895:
[----:B------:R-:W-:-:S05]  /*27cc0*/  IMAD R6, R6, R3, R3 ;  /* 0x0000000306067224 */ /* 0x000fca00078e0203 */
[----:B------:R-:W-:-:S07]  /*27cd0*/  VIMNMX R2, R2, R6, PT ;  /* 0x0000000602027248 */ /* 0x000fce0003fe0100 */
.L_x_1894:
[----:B------:R-:W2:Y:S01]  /*27ce0*/  LDL R6, [R1+0x5c] ;  /* 0x00005c0001067983 */ /* 0x000ea20000100800 */
[----:B------:R-:W1:Y:S01]  /*27cf0*/  @P0 LDC R4, c[0x0][0x44c] ;  /* 0x00011300ff040b82 */ /* 0x000e620000000800 */
[----:B------:R-:W-:Y:S01]  /*27d00*/  IMAD.MOV.U32 R0, RZ, RZ, R7 ;  /* 0x000000ffff007224 */ /* 0x000fe200078e0007 */
[----:B------:R-:W-:-:S06]  /*27d10*/  ULDC UR4, c[0x0][0x9dc] ;  /* 0x0002770000047ab9 */ /* 0x000fcc0000000800 */
[----:B------:R-:W3:Y:S01]  /*27d20*/  @P0 LDC R5, c[0x0][0x450] ;  /* 0x00011400ff050b82 */ /* 0x000ee20000000800 */
[----:B-1----:R-:W-:-:S05]  /*27d30*/  @P0 IMAD.HI.U32 R4, R7, R4, RZ ;  /* 0x0000000407040227 */ /* 0x002fca00078e00ff */
[----:B---3--:R-:W-:Y:S01]  /*27d40*/  @P0 SHF.R.U32.HI R0, RZ, R5, R4 ;  /* 0x00000005ff000219 */ /* 0x008fe20000011604 */
[----:B------:R-:W-:-:S04]  /*27d50*/  VIADD R4, R2, 0x3f ;  /* 0x0000003f02047836 */ /* 0x000fc80000000000 */
[----:B------:R-:W-:Y:S01]  /*27d60*/  IMAD.IADD R2, R20, 0x1, R0 ;  /* 0x0000000114027824 */ /* 0x000fe200078e0200 */
[----:B------:R-:W-:-:S04]  /*27d70*/  SHF.R.S32.HI R0, RZ, 0x1f, R4 ;  /* 0x0000001fff007819 */ /* 0x000fc80000011404 */
[----:B------:R-:W-:-:S04]  /*27d80*/  LEA.HI R0, R0, R4, RZ, 0x6 ;  /* 0x0000000400007211 */ /* 0x000fc800078f30ff */
[----:B------:R-:W-:Y:S01]  /*27d90*/  SHF.R.S32.HI R7, RZ, 0x6, R0 ;  /* 0x00000006ff077819 */ /* 0x000fe20000011400 */
[----:B------:R-:W-:-:S04]  /*27da0*/  VIADD R0, R2, -UR4 ;  /* 0x8000000402007c36 */ /* 0x000fc80008000000 */
[----:B------:R1:W-:Y:S01]  /*27db0*/  STL [R1+0x60], R7 ;  /* 0x0000600701007387 */ /* 0x0003e20000100800 */
[----:B--2---:R-:W-:Y:S01]  /*27dc0*/  VIMNMX R6, R6, R7, PT ;  /* 0x0000000706067248 */ /* 0x004fe20003fe0100 */
[----:B-1----:R-:W-:Y:S06]  /*27dd0*/  @!P1 BRA `(.L_x_1898) ;  /* 0x0000000000449947 */ /* 0x002fec0003800000 */
        /* <DEDUP_REMOVED lines=10> */
.L_x_1900:
[----:B------:R-:W-:-:S13]  /*27e80*/  ISETP.NE.AND P0, PT, R3, 0x1, PT ;  /* 0x000000010300780c */ /* 0x000fda0003f05270 */
[----:B------:R-:W1:Y:S02]  /*27e90*/  @P0 LDC.64 R4, c[0x0][0x9e8] ;  /* 0x00027a00ff040b82 */ /* 0x000e640000000a00 */
[----:B-1----:R-:W-:-:S05]  /*27ea0*/  @P0 IMAD.HI.U32 R4, R2, R4, RZ ;  /* 0x0000000402040227 */ /* 0x002fca00078e00ff */
[----:B------:R-:W-:-:S07]  /*27eb0*/  @P0 SHF.R.U32.HI R2, RZ, R5, R4 ;  /* 0x00000005ff020219 */ /* 0x000fce0000011604 */
.L_x_1901:
[----:B------:R-:W-:Y:S05]  /*27ec0*/  BSYNC B0 ;  /* 0x0000000000007941 */ /* 0x000fea0003800000 */
.L_x_1899:
[----:B------:R-:W-:-:S05]  /*27ed0*/  IMAD R2, R2, R3, RZ ;  /* 0x0000000302027224 */ /* 0x000fca00078e02ff */
[----:B------:R-:W-:-:S07]  /*27ee0*/  VIMNMX R0, R0, R2, !PT ;  /* 0x0000000200007248 */ /* 0x000fce0007fe0100 */
.L_x_1898:
[----:B------:R-:W-:Y:S01]  /*27ef0*/  SHF.R.S32.HI R2, RZ, 0x1f, R0 ;  /* 0x0000001fff027819 */ /* 0x000fe20000011400 */
[----:B------:R-:W-:Y:S01]  /*27f00*/  BSSY B0, `(.L_x_1902) ;  /* 0x0000026000007945 */ /* 0x000fe20003800000 */
[----:B------:R-:W-:Y:S02]  /*27f10*/  ISETP.NE.AND P1, PT, R17, RZ, PT ;  /* 0x000000ff1100720c */ /* 0x000fe40003f25270 */
[----:B------:R-:W-:-:S04]  /*27f20*/  LEA.HI R2, R2, R0, RZ, 0x6 ;  /* 0x0000000002027211 */ /* 0x000fc800078f30ff */
[----:B------:R-:W-:-:S04]  /*27f30*/  SHF.R.S32.HI R2, RZ, 0x6, R2 ;  /* 0x00000006ff027819 */ /* 0x000fc80000011402 */
[----:B------:R-:W-:-:S03]  /*27f40*/  VIMNMX R8, RZ, R2, !PT ;  /* 0x00000002ff087248 */ /* 0x000fc60007fe0100 */
[----:B------:R-:W1:Y:S01]  /*27f50*/  @!P1 LDC R17, c[0x0][0x9f0] ;  /* 0x00027c00ff119b82 */ /* 0x000e620000000800 */
[----:B------:R-:W-:Y:S01]  /*27f60*/  ISETP.GT.AND P0, PT, R6, R8, PT ;  /* 0x000000080600720c */ /* 0x000fe20003f04270 */
[----:B------:R2:W-:Y:S04]  /*27f70*/  STL [R1+0x38], R8 ;  /* 0x0000380801007387 */ /* 0x0005e80000100800 */
[----:B------:R2:W-:Y:S08]  /*27f80*/  STL [R1+0x40], RZ ;  /* 0x000040ff01007387 */ /* 0x0005f00000100800 */
[----:B--2---:R-:W-:Y:S05]  /*27f90*/  @!P0 BRA `(.L_x_1903) ;  /* 0x0000000000708947 */ /* 0x004fea0003800000 */
[----:B-1----:R-:W-:-:S04]  /*27fa0*/  IABS R0, R17 ;  /* 0x0000001100007213 */ /* 0x002fc80000000000 */
[----:B------:R-:W1:Y:S08]  /*27fb0*/  I2F.RP R2, R0 ;  /* 0x0000000000027306 */ /* 0x000e700000209400 */
[----:B-1----:R-:W1:Y:S02]  /*27fc0*/  MUFU.RCP R2, R2 ;  /* 0x0000000200027308 */ /* 0x002e640000001000 */
[----:B-1----:R-:W-:-:S06]  /*27fd0*/  VIADD R2, R2, 0xffffffe ;  /* 0x0ffffffe02027836 */ /* 0x002fcc0000000000 */
[----:B------:R-:W1:Y:S02]  /*27fe0*/  F2I.FTZ.U32.TRUNC.NTZ R3, R2 ;  /* 0x0000000200037305 */ /* 0x000e64000021f000 */
[----:B-1----:R-:W-:-:S04]  /*27ff0*/  IMAD.MOV R2, RZ, RZ, -R3 ;  /* 0x000000ffff027224 */ /* 0x002fc800078e0a03 */
[----:B------:R-:W-:Y:S02]  /*28000*/  IMAD R4, R2, R0, RZ ;  /* 0x0000000002047224 */ /* 0x000fe400078e02ff */
[----:B------:R-:W-:-:S04]  /*28010*/  IMAD.MOV.U32 R2, RZ, RZ, RZ ;  /* 0x000000ffff027224 */ /* 0x000fc800078e00ff */
[----:B------:R-:W-:Y:S01]  /*28020*/  IMAD.HI.U32 R7, R3, R4, R2 ;  /* 0x0000000403077227 */ /* 0x000fe200078e0002 */
[----:B------:R-:W-:Y:S02]  /*28030*/  IADD3 R4, R17, -0x1, R6 ;  /* 0xffffffff11047810 */ /* 0x000fe40007ffe006 */
[----:B------:R-:W-:-:S03]  /*28040*/  IABS R2, R17 ;  /* 0x0000001100027213 */ /* 0x000fc60000000000 */
[----:B------:R-:W-:Y:S02]  /*28050*/  IMAD.IADD R4, R4, 0x1, -R8 ;  /* 0x0000000104047824 */ /* 0x000fe400078e0a08 */
[----:B------:R-:W-:-:S03]  /*28060*/  IMAD.MOV R2, RZ, RZ, -R2 ;  /* 0x000000ffff027224 */ /* 0x000fc600078e0a02 */
[----:B------:R-:W-:Y:S01]  /*28070*/  IABS R3, R4 ;  /* 0x0000000400037213 */ /* 0x000fe20000000000 */
[----:B------:R-:W-:Y:S01]  /*28080*/  IMAD.MOV.U32 R5, RZ, RZ, R2 ;  /* 0x000000ffff057224 */ /* 0x000fe200078e0002 */
        /* <DEDUP_REMOVED lines=13> */
.L_x_1903:
[----:B------:R-:W-:Y:S05]  /*28160*/  BSYNC B0 ;  /* 0x0000000000007941 */ /* 0x000fea0003800000 */
.L_x_1902:
[----:B------:R-:W3:Y:S04]  /*28170*/  LDL R0, [R1+0x40] ;  /* 0x0000400001007983 */ /* 0x000ee80000100800 */
[----:B--2---:R-:W3:Y:S01]  /*28180*/  LDL R2, [R1+0x50] ;  /* 0x0000500001027983 */ /* 0x004ee20000100800 */
[----:B------:R-:W-:Y:S01]  /*28190*/  BSSY B7, `(.L_x_1904) ;  /* 0x00004d5000077945 */ /* 0x000fe20003800000 */
[----:B---3--:R-:W-:-:S05]  /*281a0*/  IMAD R2, R2, R0, R8 ;  /* 0x0000000002027224 */ /* 0x008fca00078e0208 */
[----:B------:R-:W-:Y:S01]  /*281b0*/  VIADDMNMX R0, R2, R0, R6, PT ;  /* 0x0000000002007246 */ /* 0x000fe20003800106 */
[----:B------:R2:W-:Y:S03]  /*281c0*/  STL [R1+0x30], R2 ;  /* 0x0000300201007387 */ /* 0x0005e60000100800 */
[----:B------:R-:W-:Y:S01]  /*281d0*/  ISETP.GT.AND P0, PT, R0, R2, PT ;  /* 0x000000020000720c */ /* 0x000fe20003f04270 */
[----:B------:R2:W-:-:S12]  /*281e0*/  STL [R1+0x44], R0 ;  /* 0x0000440001007387 */ /* 0x0005d80000100800 */
[----:B--2---:R-:W-:Y:S05]  /*281f0*/  @P0 BRA `(.L_x_1905) ;  /* 0x00000000004c0947 */ /* 0x004fea0003800000 */
[----:B------:R-:W2:Y:S02]  /*28200*/  S2R R0, SR_TID.X ;  /* 0x0000000000007919 */ /* 0x000ea40000002100 */
[----:B--2---:R-:W-:-:S04]  /*28210*/  LOP3.LUT R0, R0, 0x7f, RZ, 0xc0, !PT ;  /* 0x0000007f00007812 */ /* 0x004fc800078ec0ff */
[----:B------:R-:W-:-:S13]  /*28220*/  ISETP.NE.AND P1, PT, R0, RZ, PT ;  /* 0x000000ff0000720c */ /* 0x000fda0003f25270 */
[----:B------:R-:W-:Y:S05]  /*28230*/  @P1 BRA `(.L_x_1906) ;  /* 0x0000004c00281947 */ /* 0x000fea0003800000 */
[----:B------:R-:W2:Y:S01]  /*28240*/  S2R R3, SR_LANEID ;  /* 0x0000000000037919 */ /* 0x000ea20000000000 */
[----:B------:R-:W-:Y:S01]  /*28250*/  VOTEU.ANY UR4, UPT, PT ;  /* 0x0000000000047886 */ /* 0x000fe200038e0100 */
[----:B------:R-:W3:Y:S01]  /*28260*/  LDC.64 R4, c[0x0][0xc60] ;  /* 0x00031800ff047b82 */ /* 0x000ee20000000a00 */
[----:B------:R-:W2:Y:S01]  /*28270*/  FLO.U32 R0, UR4 ;  /* 0x0000000400007d00 */ /* 0x000ea200080e0000 */
[----:B------:R-:W-:-:S07]  /*28280*/  ULDC.64 UR6, c[0x0][0x208] ;  /* 0x0000820000067ab9 */ /* 0x000fce0000000a00 */
[----:B------:R-:W3:Y:S01]  /*28290*/  POPC R2, UR4 ;  /* 0x0000000400027d09 */ /* 0x000ee20008000000 */
[----:B--2---:R-:W-:-:S13]  /*282a0*/  ISETP.EQ.U32.AND P0, PT, R0, R3, PT ;  /* 0x000000030000720c */ /* 0x004fda0003f02070 */
[----:B---3--:R-:W2:Y:S01]  /*282b0*/  @P0 ATOMG.E.ADD.STRONG.GPU PT, R5, desc[UR6][R4.64], R2 ;  /* 0x00000002040509a8 */ /* 0x008ea200081ee1c6 */
[----:B------:R-:W3:Y:S02]  /*282c0*/  S2R R3, SR_LTMASK ;  /* 0x0000000000037919 */ /* 0x000ee40000003900 */
[----:B---3--:R-:W-:-:S06]  /*282d0*/  LOP3.LUT R3, R3, UR4, RZ, 0xc0, !PT ;  /* 0x0000000403037c12 */ /* 0x008fcc000f8ec0ff */
[----:B------:R-:W3:Y:S01]  /*282e0*/  POPC R3, R3 ;  /* 0x0000000300037309 */ /* 0x000ee20000000000 */
[----:B--2---:R-:W3:Y:S02]  /*282f0*/  SHFL.IDX PT, R0, R5, R0, 0x1f ;  /* 0x00001f0005007589 */ /* 0x004ee400000e0000 */
[----:B---3--:R-:W-:-:S05]  /*28300*/  IADD3 R0, R0, UR39, R3 ;  /* 0x0000002700007c10 */ /* 0x008fca000fffe003 */
[----:B------:R3:W-:Y:S01]  /*28310*/  STL [R1], R0 ;  /* 0x0000000001007387 */ /* 0x0007e20000100800 */
[----:B------:R-:W-:Y:S05]  /*28320*/  BRA `(.L_x_1906) ;  /* 0x0000004800ec7947 */ /* 0x000fea0003800000 */
.L_x_1905:
        /* <DEDUP_REMOVED lines=19> */
[----:B012---:R-:W-:Y:S05]  /*28460*/  CALL.ABS.NOINC R2 ;  /* 0x0000000002007343 */ /* 0x007fea0003c00000 */
.L_x_1908:
[----:B------:R-:W-:Y:S05]  /*28470*/  BSYNC B6 ;  /* 0x0000000000067941 */ /* 0x000fea0003800000 */
.L_x_1907:
[----:B------:R-:W-:Y:S01]  /*28480*/  VIADD R0, R18, 0x400 ;  /* 0x0000040012007836 */ /* 0x000fe20000000000 */
[----:B------:R-:W-:Y:S04]  /*28490*/  BSSY B6, `(.L_x_1909) ;  /* 0x0000022000067945 */ /* 0x000fe80003800000 */
[----:B------:R-:W-:-:S13]  /*284a0*/  LOP3.LUT P0, RZ, R0, 0x3ff, RZ, 0xc0, !PT ;  /* 0x000003ff00ff7812 */ /* 0x000fda000780c0ff */
[----:B------:R-:W-:Y:S05]  /*284b0*/  @!P0 BRA `(.L_x_1910) ;  /* 0x00000000007c8947 */ /* 0x000fea0003800000 */
[----:B-1----:R-:W-:Y:S01]  /*284c0*/  MOV R17, 0x0 ;  /* 0x0000000000117802 */ /* 0x002fe20000000f00 */
[----:B------:R-:W-:Y:S01]  /*284d0*/  ULDC.64 UR6, c[0x4][0x1b8] ;  /* 0x01006e0000067ab9 */ /* 0x000fe20000000a00 */
[----:B------:R-:W-:Y:S01]  /*284e0*/  ULDC.64 UR8, c[0x4][0x1c0] ;  /* 0x0100700000087ab9 */ /* 0x000fe20000000a00 */
[----:B------:R-:W-:Y:S01]  /*284f0*/  ULDC.64 UR4, c[0x4][0x148] ;  /* 0x0100520000047ab9 */ /* 0x000fe20000000a00 */
[----:B------:R1:W2:Y:S01]  /*28500*/  LDC.64 R2, c[0x4][R17] ;  /* 0x0100000011027b82 */ /* 0x0002a20000000a00 */
        /* <DEDUP_REMOVED lines=8> */
[----:B-1----:R-:W-:-:S07]  /*28590*/  IMAD.MOV.U32 R13, RZ, RZ, RZ ;  /* 0x000000ffff0d7224 */ /* 0x002fce00078e00ff */
[----:B------:R-:W-:-:S07]  /*285a0*/  LEPC R20, `(.L_x_1911) ;  /* 0x000000001014794e */ /* 0x000fce0000000000 */
[----:B0-2---:R-:W-:Y:S05]  /*285b0*/  CALL.ABS.NOINC R2 ;  /* 0x0000000002007343 */ /* 0x005fea0003c00000 */
.L_x_1911:
        /* <DEDUP_REMOVED lines=15> */
.L_x_1910:
[----:B------:R-:W-:Y:S05]  /*286b0*/  BSYNC B6 ;  /* 0x0000000000067941 */ /* 0x000fea0003800000 */
.L_x_1909:
[----:B------:R-:W2:Y:S01]  /*286c0*/  LDL R0, [R1+0xc] ;  /* 0x00000c0001007983 */ /* 0x000ea20000100800 */
[----:B------:R-:W-:Y:S02]  /*286d0*/  ULDC.64 UR4, c[0x0][0x9f8] ;  /* 0x00027e0000047ab9 */ /* 0x000fe40000000a00 */
[----:B------:R-:W-:Y:S01]  /*286e0*/  ISETP.NE.U32.AND P0, PT, RZ, UR4, PT ;  /* 0x00000004ff007c0c */ /* 0x000fe2000bf05070 */
[----:B-1----:R-:W3:Y:S01]  /*286f0*/  LDL R17, [R1+0x44] ;  /* 0x0000440001117983 */ /* 0x002ee20000100800 */
[----:B------:R-:W-:Y:S02]  /*28700*/  ULDC.64 UR6, c[0x0][0x208] ;  /* 0x0000820000067ab9 */ /* 0x000fe40000000a00 */
[----:B------:R-:W-:Y:S01]  /*28710*/  ISETP.NE.AND.EX P0, PT, RZ, UR5, PT, P0 ;  /* 0x00000005ff007c0c */ /* 0x000fe2000bf05300 */
[----:B------:R-:W-:-:S12]  /*28720*/  ULDC.64 UR4, c[0x0][0xa08] ;  /* 0x0002820000047ab9 */ /* 0x000fd80000000a00 */
[----:B------:R-:W1:Y:S01]  /*28730*/  @P0 LDC.64 R2, c[0x0][0x9f8] ;  /* 0x00027e00ff020b82 */ /* 0x000e620000000a00 */
[----:B--2---:R-:W-:Y:S02]  /*28740*/  IMAD.MOV.U32 R7, RZ, RZ, R0 ;  /* 0x000000ffff077224 */ /* 0x004fe400078e0000 */
[----:B-1----:R-:W-:-:S05]  /*28750*/  @P0 IMAD.WIDE R2, R0, 0x4, R2 ;  /* 0x0000000400020825 */ /* 0x002fca00078e0202 */
[----:B------:R1:W2:Y:S01]  /*28760*/  @P0 LDG.E R7, desc[UR6][R2.64] ;  /* 0x0000000602070981 */ /* 0x0002a2000c1e1900 */
[----:B---3--:R-:W-:Y:S01]  /*28770*/  VIADD R0, R17, 0xffffffff ;  /* 0xffffffff11007836 */ /* 0x008fe20000000000 */
[----:B-1----:R-:W1:Y:S02]  /*28780*/  LDC.64 R2, c[0x0][0x418] ;  /* 0x00010600ff027b82 */ /* 0x002e640000000a00 */
[----:B-1----:R-:W-:Y:S01]  /*28790*/  LOP3.LUT P0, RZ, R2, UR4, RZ, 0xfc, !PT ;  /* 0x0000000402ff7c12 */ /* 0x002fe2000f80fcff */
[----:B------:R-:W-:-:S03]  /*287a0*/  UMOV UR4, 0xffffffff ;  /* 0xffffffff00047882 */ /* 0x000fc60000000000 */
[----:B------:R-:W-:Y:S02]  /*287b0*/  LOP3.LUT P0, RZ, R3, UR5, RZ, 0xfc, P0 ;  /* 0x0000000503ff7c12 */ /* 0x000fe4000800fcff */
[----:B--2---:R-:W-:Y:S01]  /*287c0*/  SHF.R.S32.HI R8, RZ, 0x1f, R7 ;  /* 0x0000001fff087819 */ /* 0x004fe20000011407 */
[----:B------:R1:W-:Y:S01]  /*287d0*/  STL [R1+0x8], R7 ;  /* 0x0000080701007387 */ /* 0x0003e20000100800 */
[----:B------:R-:W-:-:S03]  /*287e0*/  SEL R17, R7, RZ, !P0 ;  /* 0x000000ff07117207 */ /* 0x000fc60004000000 */
[----:B------:R1:W-:Y:S01]  /*287f0*/  STL [R1+0x24], R8 ;  /* 0x0000240801007387 */ /* 0x0003e20000100800 */
[----:B------:R-:W-:Y:S05]  /*28800*/  BRA.DIV UR4, `(.L_x_1912) ;  /* 0x0000007204987947 */ /* 0x000fea000b800000 */
[----:B------:R-:W2:Y:S02]  /*28810*/  S2R R4, SR_TID.X ;  /* 0x0000000000047919 */ /* 0x000ea40000002100 */
[----:B--2---:R-:W-:-:S04]  /*28820*/  SHF.R.U32.HI R4, RZ, 0x5, R4 ;  /* 0x00000005ff047819 */ /* 0x004fc80000011604 */
[----:B------:R-:W-:-:S05]  /*28830*/  LOP3.LUT R4, R4, 0x3, RZ, 0xc0, !PT ;  /* 0x0000000304047812 */ /* 0x000fca00078ec0ff */
[----:B------:R2:W3:Y:S02]  /*28840*/  SHFL.IDX PT, R14, R4, RZ, 0x1f ;  /* 0x00001fff040e7589 */ /* 0x0004e400000e0000 */
.L_x_2094:
[----:B------:R4:W-:Y:S01]  /*28850*/  STL [R1+0x4], R0 ;  /* 0x0000040001007387 */ /* 0x0009e20000100800 */
[----:B---3--:R-:W-:Y:S02]  /*28860*/  ISETP.NE.AND P0, PT, R14, RZ, PT ;  /* 0x000000ff0e00720c */ /* 0x008fe40003f05270 */
[----:B------:R-:W-:Y:S02]  /*28870*/  PLOP3.LUT P1, PT, PT, PT, PT, 0x8, 0x0 ;  /* 0x000000000000781c */ /* 0x000fe40003f2e170 */
[----:B------:R-:W-:-:S11]  /*28880*/  LOP3.LUT R19, R19, 0xfffffffb, RZ, 0xc0, !PT ;  /* 0xfffffffb13137812 */ /* 0x000fd600078ec0ff */
[----:B------:R-:W-:Y:S01]  /*28890*/  @P1 LOP3.LUT R19, R19, 0x4, RZ, 0xfc, !PT ;  /* 0x0000000413131812 */ /* 0x000fe200078efcff */
[----:B----4-:R-:W-:Y:S06]  /*288a0*/  @P0 BRA `(.L_x_1913) ;  /* 0x0000000400440947 */ /* 0x010fec0003800000 */
[----:B------:R-:W-:-:S03]  /*288b0*/  UMOV UR4, 0xffffffff ;  /* 0xffffffff00047882 */ /* 0x000fc60000000000 */
[----:B------:R-:W-:Y:S05]  /*288c0*/  BRA.DIV UR4, `(.L_x_1914) ;  /* 0x00000072049c7947 */ /* 0x000fea000b800000 */
[----:B------:R-:W-:-:S13]  /*288d0*/  ELECT P6, URZ, PT ;  /* 0x00000000003f782f */ /* 0x000fda00038c0000 */
.L_x_2097:
        /* <DEDUP_REMOVED lines=8> */
[----:B------:R-:W-:Y:S01]  /*28960*/  IMAD.MOV.U32 R0, RZ, RZ, R9 ;  /* 0x000000ffff007224 */ /* 0x000fe200078e0009 */
[----:B---3--:R-:W-:-:S13]  /*28970*/  ISETP.NE.AND P0, PT, R6, 0x1, PT ;  /* 0x000000010600780c */ /* 0x008fda0003f05270 */
[----:B--2---:R-:W2:Y:S02]  /*28980*/  @P0 LDC.64 R4, c[0x0][0x440] ;  /* 0x00011000ff040b82 */ /* 0x004ea40000000a00 */
        /* <DEDUP_REMOVED lines=14> */
.L_x_1915:
[----:B------:R-:W4:Y:S04]  /*28a70*/  LDL R0, [R1+0x10] ;  /* 0x0000100001007983 */ /* 0x000f280000100800 */
[----:B---3--:R-:W3:Y:S01]  /*28a80*/  LDL R2, [R1+0x14] ;  /* 0x0000140001027983 */ /* 0x008ee20000100800 */
[----:B----4-:R-:W-:Y:S01]  /*28a90*/  IMAD R0, R0, 0x8, R18 ;  /* 0x0000000800007824 */ /* 0x010fe200078e0212 */
[----:B---3--:R-:W-:-:S04]  /*28aa0*/  SHF.L.U32 R2, R2, 0x1f, RZ ;  /* 0x0000001f02027819 */ /* 0x008fc800000006ff */
[----:B------:R-:W3:Y:S02]  /*28ab0*/  SYNCS.PHASECHK.TRANS64.TRYWAIT P0, [R0+URZ+0x30840], R2 ;  /* 0x03084002000075a7 */ /* 0x000ee4000800017f */
[----:B---3--:R-:W-:Y:S05]  /*28ac0*/  @!P0 BRA `(.L_x_1916) ;  /* 0x00000070003c8947 */ /* 0x008fea0003800000 */
.L_x_2098:
[----:B------:R-:W4:Y:S02]  /*28ad0*/  S2R R3, SR_TID.X ;  /* 0x0000000000037919 */ /* 0x000f240000002100 */
[----:B----4-:R-:W-:-:S04]  /*28ae0*/  LOP3.LUT R3, R3, 0x7f, RZ, 0xc0, !PT ;  /* 0x0000007f03037812 */ /* 0x010fc800078ec0ff */
[----:B------:R-:W-:-:S13]  /*28af0*/  ISETP.NE.AND P0, PT, R3, RZ, PT ;  /* 0x000000ff0300720c */ /* 0x000fda0003f05270 */
[----:B------:R-:W-:Y:S05]  /*28b00*/  @P0 BRA `(.L_x_1917) ;  /* 0x0000000000140947 */ /* 0x000fea0003800000 */
[----:B------:R-:W-:Y:S01]  /*28b10*/  LOP3.LUT P1, RZ, R19, 0x1, RZ, 0xc0, !PT ;  /* 0x0000000113ff7812 */ /* 0x000fe2000782c0ff */
[----:B---3--:R-:W-:-:S04]  /*28b20*/  IMAD.MOV.U32 R2, RZ, RZ, 0x8000 ;  /* 0x00008000ff027424 */ /* 0x008fc800078e00ff */
[----:B------:R4:W-:Y:S08]  /*28b30*/  SYNCS.ARRIVE.TRANS64 RZ, [R0+URZ+0x30830], R2 ;  /* 0x0308300200ff79a7 */ /* 0x0009f0000800003f */
[----:B------:R-:W-:Y:S05]  /*28b40*/  @!P1 BRA `(.L_x_1917) ;  /* 0x0000000000049947 */ /* 0x000fea0003800000 */
[----:B------:R-:W-:Y:S01]  /*28b50*/  BPT.TRAP 0x1 ;  /* 0x000000040000795c */ /* 0x000fe20000300000 */
.L_x_1917:
[----:B------:R-:W3:Y:S04]  /*28b60*/  LDL R3, [R1+0x10] ;  /* 0x0000100001037983 */ /* 0x000ee80000100800 */
[----:B--2---:R-:W2:Y:S04]  /*28b70*/  LDL R4, [R1+0x4] ;  /* 0x0000040001047983 */ /* 0x004ea80000100800 */
[----:B---34-:R-:W3:Y:S01]  /*28b80*/  LDL R2, [R1+0x18] ;  /* 0x0000180001027983 */ /* 0x018ee20000100800 */
[----:B------:R-:W-:Y:S01]  /*28b90*/  R2UR UR9, R0 ;  /* 0x00000000000972ca */ /* 0x000fe200000e0000 */
[----:B------:R-:W-:Y:S01]  /*28ba0*/  UIADD3 UR4, UP0, UR36, 0x370, URZ ;  /* 0x0000037024047890 */ /* 0x000fe2000ff1e03f */
[----:B------:R-:W-:-:S02]  /*28bb0*/  R2UR UR12, R16 ;  /* 0x00000000100c72ca */ /* 0x000fc400000e0000 */
[----:B-----5:R-:W-:Y:S01]  /*28bc0*/  R2UR UR13, R17 ;  /* 0x00000000110d72ca */ /* 0x020fe200000e0000 */
[----:B------:R-:W-:Y:S01]  /*28bd0*/  UMOV UR10, URZ ;  /* 0x0000003f000a7c82 */ /* 0x000fe20008000000 */
[----:B------:R-:W-:-:S07]  /*28be0*/  UMOV UR6, 0x0 ;  /* 0x0000000000067882 */ /* 0x000fce0000000000 */
[----:B------:R-:W-:Y:S01]  /*28bf0*/  UIADD3 UR9, UR9, 0x30830, URZ ;  /* 0x0003083009097890 */ /* 0x000fe2000fffe03f */
[----:B------:R-:W-:Y:S01]  /*28c00*/  UMOV UR7, 0x14f00000 ;  /* 0x14f0000000077882 */ /* 0x000fe20000000000 */
[----:B------:R-:W-:Y:S01]  /*28c10*/  UMOV UR17, 0x40 ;  /* 0x0000004000117882 */ /* 0x000fe20000000000 */
[----:B------:R-:W-:Y:S02]  /*28c20*/  PLOP3.LUT P0, PT, PT, PT, PT, 0x80, 0x0 ;  /* 0x000000000000781c */ /* 0x000fe40003f0f070 */
[----:B------:R-:W-:-:S11]  /*28c30*/  LOP3.LUT R19, R19, 0xfffffffb, RZ, 0xc0, !PT ;  /* 0xfffffffb13137812 */ /* 0x000fd600078ec0ff */
[----:B------:R-:W-:Y:S01]  /*28c40*/  @P0 LOP3.LUT R19, R19, 0x4, RZ, 0xfc, !PT ;  /* 0x0000000413130812 */ /* 0x000fe200078efcff */
[----:B------:R-:W-:Y:S01]  /*28c50*/  IMAD R0, R3, 0x8000, R18 ;  /* 0x0000800003007824 */ /* 0x000fe200078e0212 */
[----:B--2---:R-:W-:-:S04]  /*28c60*/  R2UR UR11, R4 ;  /* 0x00000000040b72ca */ /* 0x004fc800000e0000 */
[----:B------:R-:W-:Y:S02]  /*28c70*/  R2UR UR14, R0 ;  /* 0x00000000000e72ca */ /* 0x000fe400000e0000 */
[----:B---3--:R-:W-:-:S11]  /*28c80*/  R2UR UR5, R2 ;  /* 0x00000000020572ca */ /* 0x008fd600000e0000 */
[----:B------:R-:W-:Y:S02]  /*28c90*/  UIADD3 UR8, UR14, 0x20400, URZ ;  /* 0x000204000e087890 */ /* 0x000fe4000fffe03f */
[----:B------:R-:W-:Y:S02]  /*28ca0*/  ULEA UR11, UR11, UR5, 0x6 ;  /* 0x000000050b0b7291 */ /* 0x000fe4000f8e303f */
[----:B------:R-:W-:Y:S02]  /*28cb0*/  UIADD3.X UR5, URZ, UR37, URZ, UP0, !UPT ;  /* 0x000000253f057290 */ /* 0x000fe400087fe43f */
[----:B------:R-:W-:Y:S02]  /*28cc0*/  UIADD3 UR15, UR14, 0x22400, URZ ;  /* 0x000224000e0f7890 */ /* 0x000fe4000fffe03f */
[----:B------:R-:W-:Y:S02]  /*28cd0*/  UIADD3 UR16, UR14, 0x24400, URZ ;  /* 0x000244000e107890 */ /* 0x000fe4000fffe03f */
[----:B------:R-:W-:-:S03]  /*28ce0*/  UIADD3 UR14, UR14, 0x26400, URZ ;  /* 0x000264000e0e7890 */ /* 0x000fc6000fffe03f */
[----:B------:R2:W-:Y:S02]  /*28cf0*/  UTMALDG.4D [UR8], [UR4], desc[UR6] ;  /* 0x00000608040075b4 */ /* 0x0005e40008019000 */
[----:B--2---:R-:W-:Y:S01]  /*28d00*/  UMOV UR8, UR15 ;  /* 0x0000000f00087c82 */ /* 0x004fe20008000000 */
[----:B------:R-:W-:Y:S01]  /*28d10*/  UMOV UR10, UR17 ;  /* 0x00000011000a7c82 */ /* 0x000fe20008000000 */
[----:B------:R-:W-:Y:S01]  /*28d20*/  UMOV UR15, 0x80 ;  /* 0x00000080000f7882 */ /* 0x000fe20000000000 */
        /* <DEDUP_REMOVED lines=8> */
[----:B---3--:R-:W-:Y:S01]  /*28db0*/  NOP ;  /* 0x0000000000007918 */ /* 0x008fe20000000000 */
.L_x_1913:
[----:B------:R-:W3:Y:S01]  /*28dc0*/  LDL.LU R3, [R1+0x48] ;  /* 0x0000480001037983 */ /* 0x000ee20000300800 */
[----:B------:R-:W-:Y:S05]  /*28dd0*/  WARPSYNC.ALL ;  /* 0x0000000000007948 */ /* 0x000fea0003800000 */
[----:B------:R-:W-:Y:S01]  /*28de0*/  ULDC.64 UR4, c[0x0][0x298] ;  /* 0x0000a60000047ab9 */ /* 0x000fe20000000a00 */
[----:B------:R-:W-:Y:S01]  /*28df0*/  BSSY B6, `(.L_x_1918) ;  /* 0x000001c000067945 */ /* 0x000fe20003800000 */
[----:B------:R-:W-:Y:S01]  /*28e00*/  BAR.SYNC.DEFER_BLOCKING 0x8, 0x180 ;  /* 0x0206000000007b1d */ /* 0x000fe20000010000 */
[----:B---3--:R-:W-:Y:S01]  /*28e10*/  SHF.R.S32.HI R0, RZ, 0x1f, R3 ;  /* 0x0000001fff007819 */ /* 0x008fe20000011403 */
[----:B--2---:R-:W-:-:S04]  /*28e20*/  IMAD.WIDE.U32 R4, R3, UR4, RZ ;  /* 0x0000000403047c25 */ /* 0x004fc8000f8e00ff */
        /* <DEDUP_REMOVED lines=12> */
[----:B--2---:R-:W-:Y:S02]  /*28ef0*/  IMAD.U32 R4, RZ, RZ, UR4 ;  /* 0x00000004ff047e24 */ /* 0x004fe4000f8e00ff */
[----:B------:R-:W2:Y:S01]  /*28f00*/  LDC.64 R2, c[0x4][R2] ;  /* 0x0100000002027b82 */ /* 0x000ea20000000a00 */
[----:B------:R-:W-:Y:S02]  /*28f10*/  IMAD.U32 R5, RZ, RZ, UR5 ;  /* 0x00000005ff057e24 */ /* 0x000fe4000f8e00ff */
[----:B------:R-:W-:Y:S02]  /*28f20*/  IMAD.U32 R6, RZ, RZ, UR6 ;  /* 0x00000006ff067e24 */ /* 0x000fe4000f8e00ff */
[----:B-1----:R-:W-:-:S02]  /*28f30*/  IMAD.U32 R7, RZ, RZ, UR7 ;  /* 0x00000007ff077e24 */ /* 0x002fc4000f8e00ff */
[----:B------:R-:W-:Y:S02]  /*28f40*/  IMAD.U32 R10, RZ, RZ, UR8 ;  /* 0x00000008ff0a7e24 */ /* 0x000fe4000f8e00ff */
[----:B------:R-:W-:Y:S02]  /*28f50*/  IMAD.U32 R11, RZ, RZ, UR9 ;  /* 0x00000009ff0b7e24 */ /* 0x000fe4000f8e00ff */
[----:B------:R-:W-:Y:S02]  /*28f60*/  IMAD.MOV.U32 R8, RZ, RZ, 0x70 ;  /* 0x00000070ff087424 */ /* 0x000fe400078e00ff */
[----:B------:R-:W-:Y:S02]  /*28f70*/  IMAD.MOV.U32 R12, RZ, RZ, 0x1 ;  /* 0x00000001ff0c7424 */ /* 0x000fe400078e00ff */
[----:B------:R-:W-:-:S07]  /*28f80*/  IMAD.MOV.U32 R13, RZ, RZ, RZ ;  /* 0x000000ffff0d7224 */ /* 0x000fce00078e00ff */
[----:B------:R-:W-:-:S07]  /*28f90*/  LEPC R20, `(.L_x_1919) ;  /* 0x000000001014794e */ /* 0x000fce0000000000 */
[----:B0-2---:R-:W-:Y:S05]  /*28fa0*/  CALL.ABS.NOINC R2 ;  /* 0x0000000002007343 */ /* 0x005fea0003c00000 */
.L_x_1919:
[----:B------:R-:W-:Y:S05]  /*28fb0*/  BSYNC B6 ;  /* 0x0000000000067941 */ /* 0x000fea0003800000 */
.L_x_1918:
[----:B--2---:R-:W2:Y:S01]  /*28fc0*/  LDL.LU R0, [R1+0x54] ;  /* 0x0000540001007983 */ /* 0x004ea20000300800 */
[----:B------:R-:W-:Y:S01]  /*28fd0*/  ULDC.64 UR6, c[0x0][0xa00] ;  /* 0x0002800000067ab9 */ /* 0x000fe20000000a00 */
[----:B-1----:R-:W1:Y:S01]  /*28fe0*/  LDC R7, c[0x0][0x448] ;  /* 0x00011200ff077b82 */ /* 0x002e620000000800 */
[----:B------:R-:W-:Y:S01]  /*28ff0*/  ULDC.64 UR4, c[0x0][0x2d8] ;  /* 0x0000b60000047ab9 */ /* 0x000fe20000000a00 */
[----:B------:R-:W2:Y:S04]  /*29000*/  LDL.LU.64 R2, [R1+0x48] ;  /* 0x0000480001027983 */ /* 0x000ea80000300a00 */
[----:B------:R-:W3:Y:S04]  /*29010*/  LDL R5, [R1+0xc] ;  /* 0x00000c0001057983 */ /* 0x000ee80000100800 */
[----:B------:R-:W4:Y:S01]  /*29020*/  LDL R11, [R1+0x34] ;  /* 0x00003400010b7983 */ /* 0x000f220000100800 */
[----:B------:R-:W-:-:S04]  /*29030*/  ISETP.NE.U32.AND P0, PT, RZ, UR6, PT ;  /* 0x00000006ff007c0c */ /* 0x000fc8000bf05070 */
[----:B------:R-:W-:Y:S01]  /*29040*/  ISETP.NE.AND.EX P0, PT, RZ, UR7, PT, P0 ;  /* 0x00000007ff007c0c */ /* 0x000fe2000bf05300 */
[----:B------:R-:W5:Y:S02]  /*29050*/  S2R R8, SR_TID.X ;  /* 0x0000000000087919 */ /* 0x000f640000002100 */
[----:B-----5:R-:W-:Y:S01]  /*29060*/  IMAD.SHL.U32 R8, R8, 0x10, RZ ;  /* 0x0000001008087824 */ /* 0x020fe200078e00ff */
[----:B------:R-:W5:Y:S01]  /*29070*/  S2R R9, SR_TID.X ;  /* 0x0000000000097919 */ /* 0x000f620000002100 */
[----:B------:R-:W0:Y:S01]  /*29080*/  S2R R10, SR_TID.X ;  /* 0x00000000000a7919 */ /* 0x000e220000002100 */
[----:B-----5:R-:W-:-:S05]  /*29090*/  IMAD.SHL.U32 R9, R9, 0x8, RZ ;  /* 0x0000000809097824 */ /* 0x020fca00078e00ff */
[----:B------:R-:W-:-:S04]  /*290a0*/  LOP3.LUT R9, R9, 0x38, RZ, 0xc0, !PT ;  /* 0x0000003809097812 */ /* 0x000fc800078ec0ff */
[C---:B------:R-:W-:Y:S02]  /*290b0*/  LOP3.LUT R13, R9.reuse, 0x40, RZ, 0xfc, !PT ;  /* 0x00000040090d7812 */ /* 0x040fe400078efcff */
[C---:B------:R-:W-:Y:S02]  /*290c0*/  LOP3.LUT R12, R9.reuse, 0x80, RZ, 0xfc, !PT ;  /* 0x00000080090c7812 */ /* 0x040fe400078efcff */
[----:B------:R-:W-:Y:S02]  /*290d0*/  LOP3.LUT R9, R9, 0xc0, RZ, 0xfc, !PT ;  /* 0x000000c009097812 */ /* 0x000fe400078efcff */
[----:B0-----:R-:W-:-:S04]  /*290e0*/  LOP3.LUT R10, R10, 0x7f, RZ, 0xc0, !PT ;  /* 0x0000007f0a0a7812 */ /* 0x001fc800078ec0ff */
[----:B------:R-:W-:Y:S01]  /*290f0*/  SHF.R.U32.HI R10, RZ, 0x3, R10 ;  /* 0x00000003ff0a7819 */ /* 0x000fe2000001160a */
[----:B--2---:R-:W-:Y:S01]  /*29100*/  IMAD.MOV.U32 R3, RZ, RZ, R0 ;  /* 0x000000ffff037224 */ /* 0x004fe200078e0000 */
[----:B---3--:R-:W-:-:S04]  /*29110*/  SHF.R.S32.HI R0, RZ, 0x1f, R5 ;  /* 0x0000001fff007819 */ /* 0x008fc80000011405 */
[----:B------:R-:W-:Y:S02]  /*29120*/  SEL R4, R0, RZ, !P0 ;  /* 0x000000ff00047207 */ /* 0x000fe40004000000 */
[----:B------:R-:W-:Y:S02]  /*29130*/  SEL R0, R5, RZ, !P0 ;  /* 0x000000ff05007207 */ /* 0x000fe40004000000 */
[----:B------:R-:W0:Y:S01]  /*29140*/  S2R R5, SR_TID.X ;  /* 0x0000000000057919 */ /* 0x000e220000002100 */
[----:B-1----:R-:W-:Y:S01]  /*29150*/  ISETP.NE.AND P0, PT, R7, 0x1, PT ;  /* 0x000000010700780c */ /* 0x002fe20003f05270 */
[----:B------:R-:W-:-:S04]  /*29160*/  IMAD.WIDE.U32 R2, R16, UR4, R2 ;  /* 0x0000000410027c25 */ /* 0x000fc8000f8e0002 */
[----:B------:R-:W-:Y:S01]  /*29170*/  IMAD R3, R16, UR5, R3 ;  /* 0x0000000510037c24 */ /* 0x000fe2000f8e0203 */
[----:B------:R-:W-:-:S07]  /*29180*/  ULDC.64 UR4, c[0x0][0x2e0] ;  /* 0x0000b80000047ab9 */ /* 0x000fce0000000a00 */
[----:B------:R-:W1:Y:S01]  /*29190*/  @P0 LDC R6, c[0x0][0x450] ;  /* 0x00011400ff060b82 */ /* 0x000e620000000800 */
[----:B0-----:R-:W-:-:S04]  /*291a0*/  LOP3.LUT R5, R5, 0x7f, RZ, 0xc0, !PT ;  /* 0x0000007f05057812 */ /* 0x001fc800078ec0ff */
[----:B------:R-:W-:-:S04]  /*291b0*/  SHF.R.U32.HI R5, RZ, 0x3, R5 ;  /* 0x00000003ff057819 */ /* 0x000fc80000011605 */
[----:B------:R-:W-:Y:S02]  /*291c0*/  LOP3.LUT R8, R5, 0x70, R8, 0xf8, !PT ;  /* 0x0000007005087812 */ /* 0x000fe400078ef808 */
[----:B------:R-:W0:Y:S01]  /*291d0*/  @P0 LDC R5, c[0x0][0x44c] ;  /* 0x00011300ff050b82 */ /* 0x000e220000000800 */
[----:B------:R-:W-:Y:S02]  /*291e0*/  IMAD R4, R4, UR4, RZ ;  /* 0x0000000404047c24 */ /* 0x000fe4000f8e02ff */
[----:B------:R-:W-:-:S04]  /*291f0*/  IMAD.WIDE.U32 R2, R0, UR4, R2 ;  /* 0x0000000400027c25 */ /* 0x000fc8000f8e0002 */
[----:B------:R-:W-:Y:S01]  /*29200*/  IMAD R0, R0, UR5, R4 ;  /* 0x0000000500007c24 */ /* 0x000fe2000f8e0204 */
[----:B------:R-:W-:Y:S01]  /*29210*/  ULDC.64 UR4, c[0x0][0x2d0] ;  /* 0x0000b40000047ab9 */ /* 0x000fe20000000a00 */
[----:B----4-:R-:W-:Y:S02]  /*29220*/  IMAD.IADD R4, R8, 0x1, R11 ;  /* 0x0000000108047824 */ /* 0x010fe400078e020b */
[----:B------:R-:W-:Y:S02]  /*29230*/  IMAD.IADD R3, R3, 0x1, R0 ;  /* 0x0000000103037824 */ /* 0x000fe400078e0200 */
[----:B------:R-:W-:Y:S01]  /*29240*/  IMAD.MOV.U32 R0, RZ, RZ, R4 ;  /* 0x000000ffff007224 */ /* 0x000fe200078e0004 */
[----:B------:R-:W2:Y:S01]  /*29250*/  S2R R8, SR_TID.X ;  /* 0x0000000000087919 */ /* 0x000ea20000002100 */
[----:B0-----:R-:W-:-:S05]  /*29260*/  @P0 IMAD.HI.U32 R5, R4, R5, RZ ;  /* 0x0000000504050227 */ /* 0x001fca00078e00ff */
[----:B-1----:R-:W-:-:S05]  /*29270*/  @P0 SHF.R.U32.HI R0, RZ, R6, R5 ;  /* 0x00000006ff000219 */ /* 0x002fca0000011605 */
        /* <DEDUP_REMOVED lines=8> */
[----:B------:R-:W-:-:S05]  /*29300*/  SHF.R.S32.HI R0, RZ, 0x1f, R4 ;  /* 0x0000001fff007819 */ /* 0x000fca0000011404 */
[----:B------:R-:W-:Y:S02]  /*29310*/  IMAD R0, R0, UR4, RZ ;  /* 0x0000000400007c24 */ /* 0x000fe4000f8e02ff */
[----:B------:R-:W-:-:S04]  /*29320*/  IMAD.WIDE.U32 R2, R4, UR4, R2 ;  /* 0x0000000404027c25 */ /* 0x000fc8000f8e0002 */
[----:B------:R-:W-:Y:S01]  /*29330*/  IMAD R4, R4, UR5, R0 ;  /* 0x0000000504047c24 */ /* 0x000fe2000f8e0200 */
[----:B------:R-:W-:Y:S01]  /*29340*/  ULDC.64 UR4, c[0x0][0x280] ;  /* 0x0000a00000047ab9 */ /* 0x000fe20000000a00 */
[----:B--2---:R-:W-:Y:S02]  /*29350*/  IMAD.SHL.U32 R8, R8, 0x8, RZ ;  /* 0x0000000808087824 */ /* 0x004fe400078e00ff */
[----:B------:R-:W-:Y:S01]  /*29360*/  IMAD.IADD R3, R3, 0x1, R4 ;  /* 0x0000000103037824 */ /* 0x000fe200078e0204 */
[----:B------:R-:W-:Y:S01]  /*29370*/  LEA R4, P0, R2, UR4, 0x1 ;  /* 0x0000000402047c11 */ /* 0x000fe2000f8008ff */
[----:B------:R-:W-:Y:S01]  /*29380*/  ULDC UR4, c[0x0][0x2b8] ;  /* 0x0000ae0000047ab9 */ /* 0x000fe20000000800 */
[----:B------:R-:W-:Y:S02]  /*29390*/  LOP3.LUT R8, R8, 0x38, RZ, 0xc0, !PT ;  /* 0x0000003808087812 */ /* 0x000fe400078ec0ff */
[----:B------:R-:W-:Y:S01]  /*293a0*/  LEA.HI.X R3, R2, UR5, R3, 0x1, P0 ;  /* 0x0000000502037c11 */ /* 0x000fe200080f0c03 */
[----:B------:R-:W-:Y:S01]  /*293b0*/  UMOV UR5, 0xffffffff ;  /* 0xffffffff00057882 */ /* 0x000fe20000000000 */
[----:B------:R-:W-:-:S02]  /*293c0*/  ISETP.GE.AND P4, PT, R8, UR4, PT ;  /* 0x0000000408007c0c */ /* 0x000fc4000bf86270 */
[----:B------:R-:W-:Y:S02]  /*293d0*/  ISETP.GE.AND P3, PT, R13, UR4, PT ;  /* 0x000000040d007c0c */ /* 0x000fe4000bf66270 */
[----:B------:R-:W-:Y:S02]  /*293e0*/  ISETP.GE.AND P0, PT, R12, UR4, PT ;  /* 0x000000040c007c0c */ /* 0x000fe4000bf06270 */
[----:B------:R-:W-:Y:S01]  /*293f0*/  ISETP.GE.AND P1, PT, R9, UR4, PT ;  /* 0x0000000409007c0c */ /* 0x000fe2000bf26270 */
[----:B------:R-:W-:-:S12]  /*29400*/  BRA.DIV UR5, `(.L_x_1920) ;  /* 0x0000006a05007947 */ /* 0x000fd8000b800000 */
[----:B------:R-:W2:Y:S04]  /*29410*/  LDL.LU R6, [R1+0x3c] ;  /* 0x00003c0001067983 */ /* 0x000ea80000300800 */
[----:B------:R-:W3:Y:S04]  /*29420*/  LDL.LU R11, [R1+0x34] ;  /* 0x00003400010b7983 */ /* 0x000ee80000300800 */
[----:B------:R-:W4:Y:S01]  /*29430*/  LDL R9, [R1+0x28] ;  /* 0x0000280001097983 */ /* 0x000f220000100800 */
[----:B------:R-:W-:-:S03]  /*29440*/  ULDC.64 UR4, c[0x0][0x208] ;  /* 0x0000820000047ab9 */ /* 0x000fc60000000a00 */
[----:B------:R-:W-:Y:S01]  /*29450*/  SHFL.IDX PT, R5, R4, 0x1, 0x181f ;  /* 0x00381f0004057f89 */ /* 0x000fe200000e0000 */
[----:B--2---:R-:W-:-:S03]  /*29460*/  IMAD R2, R6, R7, RZ ;  /* 0x0000000706027224 */ /* 0x004fc600078e02ff */
        /* <DEDUP_REMOVED lines=8> */
[----:B------:R-:W-:-:S05]  /*294f0*/  @!P2 LOP3.LUT R7, R7, R6, RZ, 0x3c, !PT ;  /* 0x000000060707a212 */ /* 0x000fca00078e3cff */
[----:B----4-:R-:W-:Y:S04]  /*29500*/  @!P2 LDGSTS.E.BYPASS.LTC128B.128 [R9+0x10400], desc[UR4][R6.64], !P4 ;  /* 0x104000000609afae */ /* 0x010fe8000e101d44 */
        /* <DEDUP_REMOVED lines=76> */
.L_x_2115:
        /* <DEDUP_REMOVED lines=15> */
.L_x_1922:
[----:B------:R-:W-:Y:S05]  /*29ac0*/  BSYNC B0 ;  /* 0x0000000000007941 */ /* 0x000fea0003800000 */
.L_x_1921:
[----:B------:R-:W-:Y:S01]  /*29ad0*/  NOP ;  /* 0x0000000000007918 */ /* 0x000fe20000000000 */
[----:B------:R-:W-:-:S13]  /*29ae0*/  PLOP3.LUT P0, PT, PT, PT, PT, 0x80, 0x0 ;  /* 0x000000000000781c */ /* 0x000fda0003f0f070 */
.L_x_1923:
        /* <DEDUP_REMOVED lines=18> */
.L_x_2116:
[----:B------:R-:W-:Y:S05]  /*29c10*/  BSYNC B0 ;  /* 0x0000000000007941 */ /* 0x000fea0003800000 */
.L_x_1924:
[----:B------:R-:W3:Y:S04]  /*29c20*/  LDL R2, [R1+0x44] ;  /* 0x0000440001027983 */ /* 0x000ee80000100800 */
[----:B0-----:R-:W4:Y:S01]  /*29c30*/  LDL R4, [R1+0x30] ;  /* 0x0000300001047983 */ /* 0x001f220000100800 */
[----:B------:R-:W-:Y:S01]  /*29c40*/  BSSY B0, `(.L_x_1926) ;  /* 0x00002ad000007945 */ /* 0x000fe20003800000 */
[----:B---3--:R-:W-:-:S05]  /*29c50*/  VIADD R0, R2, 0xfffffffe ;  /* 0xfffffffe02007836 */ /* 0x008fca0000000000 */
[----:B----4-:R-:W-:-:S13]  /*29c60*/  ISETP.GE.AND P0, PT, R0, R4, PT ;  /* 0x000000040000720c */ /* 0x010fda0003f06270 */
[----:B------:R-:W-:Y:S05]  /*29c70*/  @!P0 BRA `(.L_x_1927) ;  /* 0x0000002800a48947 */ /* 0x000fea0003800000 */
[----:B--2---:R-:W2:Y:S04]  /*29c80*/  LDL.LU R3, [R1+0x50] ;  /* 0x0000500001037983 */ /* 0x004ea80000300800 */
[----:B------:R-:W3:Y:S04]  /*29c90*/  LDL.LU R7, [R1+0x40] ;  /* 0x0000400001077983 */ /* 0x000ee80000300800 */
[----:B------:R-:W4:Y:S04]  /*29ca0*/  LDL.LU R2, [R1+0x60] ;  /* 0x0000600001027983 */ /* 0x000f280000300800 */
[----:B------:R-:W5:Y:S04]  /*29cb0*/  LDL.LU R6, [R1+0x38] ;  /* 0x0000380001067983 */ /* 0x000f680000300800 */
[----:B-1----:R-:W5:Y:S01]  /*29cc0*/  LDL.LU R5, [R1+0x5c] ;  /* 0x00005c0001057983 */ /* 0x002f620000300800 */
[----:B------:R-:W-:Y:S01]  /*29cd0*/  LOP3.LUT R10, RZ, R4, RZ, 0x33, !PT ;  /* 0x00000004ff0a7212 */ /* 0x000fe200078e33ff */
[----:B------:R-:W-:Y:S01]  /*29ce0*/  BSSY B2, `(.L_x_1928) ;  /* 0x00000ea000027945 */ /* 0x000fe20003800000 */
[----:B--2---:R-:W-:-:S04]  /*29cf0*/  VIADD R3, R3, 0x1 ;  /* 0x0000000103037836 */ /* 0x004fc80000000000 */
[----:B---3--:R-:W-:Y:S01]  /*29d00*/  IMAD R3, R3, R7, RZ ;  /* 0x0000000703037224 */ /* 0x008fe200078e02ff */
[----:B----4-:R-:W-:-:S04]  /*29d10*/  LOP3.LUT R2, RZ, R2, RZ, 0x33, !PT ;  /* 0x00000002ff027212 */ /* 0x010fc800078e33ff */
        /* <DEDUP_REMOVED lines=12> */
[----:B------:R-:W-:Y:S01]  /*29de0*/  LOP3.LUT P1, RZ, R19, 0x4, RZ, 0xc0, !PT ;  /* 0x0000000413ff7812 */ /* 0x000fe2000782c0ff */
[----:B------:R-:W-:Y:S01]  /*29df0*/  BSSY B1, `(.L_x_1930) ;  /* 0x00000d4000017945 */ /* 0x000fe20003800000 */
[----:B--2---:R-:W-:-:S05]  /*29e00*/  VIADD R8, R5, 0x1 ;  /* 0x0000000105087836 */ /* 0x004fca0000000000 */
[----:B------:R-:W-:-:S04]  /*29e10*/  ISETP.NE.AND P0, PT, R8, 0x2, PT ;  /* 0x000000020800780c */ /* 0x000fc80003f05270 */
[----:B------:R-:W-:Y:S02]  /*29e20*/  SEL R9, RZ, 0x1, P0 ;  /* 0x00000001ff097807 */ /* 0x000fe40000000000 */
[----:B------:R-:W-:Y:S02]  /*29e30*/  SEL R8, R8, RZ, P0 ;  /* 0x000000ff08087207 */ /* 0x000fe40000000000 */
[----:B---3--:R-:W-:Y:S01]  /*29e40*/  LOP3.LUT R9, R4, R9, RZ, 0x3c, !PT ;  /* 0x0000000904097212 */ /* 0x008fe200078e3cff */
[----:B------:R-:W-:Y:S06]  /*29e50*/  @!P1 BRA `(.L_x_1931) ;  /* 0x0000000c00349947 */ /* 0x000fec0003800000 */
        /* <DEDUP_REMOVED lines=25> */
.L_x_1932:
[----:B------:R-:W-:Y:S01]  /*29ff0*/  IMAD R3, R8, 0x8, R18 ;  /* 0x0000000808037824 */ /* 0x000fe200078e0212 */
[----:B------:R-:W-:Y:S01]  /*2a000*/  SHF.L.U32 R2, R9, 0x1f, RZ ;  /* 0x0000001f09027819 */ /* 0x000fe200000006ff */
[----:B------:R-:W-:Y:S03]  /*2a010*/  BSSY B3, `(.L_x_1933) ;  /* 0x0000003000037945 */ /* 0x000fe60003800000 */
[----:B------:R-:W1:Y:S02]  /*2a020*/  SYNCS.PHASECHK.TRANS64.TRYWAIT P0, [R3+URZ+0x30840], R2 ;  /* 0x03084002030075a7 */ /* 0x000e64000800017f */
[----:B-1----:R-:W-:Y:S05]  /*2a030*/  @!P0 BRA `(.L_x_1934) ;  /* 0x0000006800108947 */ /* 0x002fea0003800000 */
.L_x_2117:
[----:B------:R-:W-:Y:S05]  /*2a040*/  BSYNC B3 ;  /* 0x0000000000037941 */ /* 0x000fea0003800000 */
.L_x_1933:
[----:B0-----:R-:W0:Y:S01]  /*2a050*/  S2R R5, SR_TID.X ;  /* 0x0000000000057919 */ /* 0x001e220000002100 */
[----:B------:R-:W-:Y:S01]  /*2a060*/  BSSY B3, `(.L_x_1935) ;  /* 0x0000009000037945 */ /* 0x000fe20003800000 */
[----:B0-----:R-:W-:-:S04]  /*2a070*/  LOP3.LUT R5, R5, 0x7f, RZ, 0xc0, !PT ;  /* 0x0000007f05057812 */ /* 0x001fc800078ec0ff */
[----:B------:R-:W-:-:S13]  /*2a080*/  ISETP.NE.AND P0, PT, R5, RZ, PT ;  /* 0x000000ff0500720c */ /* 0x000fda0003f05270 */
[----:B------:R-:W-:Y:S05]  /*2a090*/  @P0 BRA `(.L_x_1936) ;  /* 0x0000000000140947 */ /* 0x000fea0003800000 */
[----:B------:R-:W-:Y:S01]  /*2a0a0*/  LOP3.LUT P1, RZ, R19, 0x1, RZ, 0xc0, !PT ;  /* 0x0000000113ff7812 */ /* 0x000fe2000782c0ff */
[----:B-1----:R-:W-:-:S04]  /*2a0b0*/  IMAD.MOV.U32 R2, RZ, RZ, 0x8000 ;  /* 0x00008000ff027424 */ /* 0x002fc800078e00ff */
[----:B------:R0:W-:Y:S08]  /*2a0c0*/  SYNCS.ARRIVE.TRANS64 RZ, [R3+URZ+0x30830], R2 ;  /* 0x0308300203ff79a7 */ /* 0x0001f0000800003f */
[----:B------:R-:W-:Y:S05]  /*2a0d0*/  @!P1 BRA `(.L_x_1936) ;  /* 0x0000000000049947 */ /* 0x000fea0003800000 */
[----:B------:R-:W-:Y:S01]  /*2a0e0*/  BPT.TRAP 0x1 ;  /* 0x000000040000795c */ /* 0x000fe20000300000 */
.L_x_1936:
[----:B------:R-:W-:Y:S05]  /*2a0f0*/  BSYNC B3 ;  /* 0x0000000000037941 */ /* 0x000fea0003800000 */
.L_x_1935:
[----:B01----:R-:W2:Y:S01]  /*2a100*/  LDL R2, [R1+0x18] ;  /* 0x0000180001027983 */ /* 0x003ea20000100800 */
        /* <DEDUP_REMOVED lines=11> */
.L_x_1937:
        /* <DEDUP_REMOVED lines=16> */
.L_x_1938:
        /* <DEDUP_REMOVED lines=16> */
.L_x_1939:
        /* <DEDUP_REMOVED lines=16> */
.L_x_1940:
        /* <DEDUP_REMOVED lines=10> */
[----:B------:R-:W2:Y:S04]  /*2a560*/  LDL.LU R15, [R1+0x14] ;  /* 0x00001400010f7983 */ /* 0x000ea80000300800 */
[----:B------:R-:W3:Y:S01]  /*2a570*/  LDL R6, [R1+0x10] ;  /* 0x0000100001067983 */ /* 0x000ee20000100800 */
[----:B------:R-:W-:Y:S01]  /*2a580*/  BSSY B3, `(.L_x_1941) ;  /* 0x0000005000037945 */ /* 0x000fe20003800000 */
[----:B--2---:R-:W-:Y:S01]  /*2a590*/  SHF.L.U32 R3, R15, 0x1f, RZ ;  /* 0x0000001f0f037819 */ /* 0x004fe200000006ff */
[----:B---3--:R-:W-:-:S04]  /*2a5a0*/  IMAD R2, R6, 0x8, R18 ;  /* 0x0000000806027824 */ /* 0x008fc800078e0212 */
[----:B------:R-:W0:Y:S02]  /*2a5b0*/  SYNCS.PHASECHK.TRANS64.TRYWAIT P0, [R2+URZ+0x30860], R3 ;  /* 0x03086003020075a7 */ /* 0x000e24000800017f */
[----:B0-----:R-:W-:Y:S05]  /*2a5c0*/  @!P0 BRA `(.L_x_1942) ;  /* 0x0000006000c08947 */ /* 0x001fea0003800000 */
.L_x_2118:
[----:B------:R-:W-:Y:S05]  /*2a5d0*/  BSYNC B3 ;  /* 0x0000000000037941 */ /* 0x000fea0003800000 */
.L_x_1941:
        /* <DEDUP_REMOVED lines=10> */
.L_x_1943:
[----:B------:R-:W-:Y:S01]  /*2a680*/  LOP3.LUT P0, RZ, R19, 0x8, RZ, 0xc0, !PT ;  /* 0x0000000813ff7812 */ /* 0x000fe2000780c0ff */
[----:B------:R-:W-:-:S12]  /*2a690*/  BSSY B3, `(.L_x_1944) ;  /* 0x0000003000037945 */ /* 0x000fd80003800000 */
[----:B------:R-:W-:Y:S05]  /*2a6a0*/  @P0 BRA `(.L_x_1945) ;  /* 0x0000000000040947 */ /* 0x000fea0003800000 */
[----:B------:R-:W-:Y:S01]  /*2a6b0*/  BPT.TRAP 0x1 ;  /* 0x000000040000795c */ /* 0x000fe20000300000 */
.L_x_1945:
[----:B------:R-:W-:Y:S05]  /*2a6c0*/  BSYNC B3 ;  /* 0x0000000000037941 */ /* 0x000fea0003800000 */
.L_x_1944:
[----:B------:R-:W2:Y:S04]  /*2a6d0*/  LDL.LU R3, [R1+0x10] ;  /* 0x0000100001037983 */ /* 0x000ea80000300800 */
[----:B------:R-:W3:Y:S04]  /*2a6e0*/  LDL R6, [R1+0x18] ;  /* 0x0000180001067983 */ /* 0x000ee80000100800 */
[----:B------:R-:W3:Y:S01]  /*2a6f0*/  LDL.LU R5, [R1+0x4] ;  /* 0x0000040001057983 */ /* 0x000ee20000300800 */
[----:B------:R-:W-:Y:S01]  /*2a700*/  R2UR UR10, R11 ;  /* 0x000000000b0a72ca */ /* 0x000fe200000e0000 */
[----:B------:R-:W-:Y:S01]  /*2a710*/  UIADD3 UR4, UP0, UR36, 0x470, URZ ;  /* 0x0000047024047890 */ /* 0x000fe2000ff1e03f */
[----:B------:R-:W-:Y:S01]  /*2a720*/  PLOP3.LUT P0, PT, PT, PT, PT, 0x80, 0x0 ;  /* 0x000000000000781c */ /* 0x000fe20003f0f070 */
[----:B------:R-:W-:Y:S01]  /*2a730*/  VIADD R2, R2, 0x30850 ;  /* 0x0003085002027836 */ /* 0x000fe20000000000 */
[----:B------:R-:W-:Y:S01]  /*2a740*/  UMOV UR6, 0x0 ;  /* 0x0000000000067882 */ /* 0x000fe20000000000 */
[----:B------:R-:W-:Y:S01]  /*2a750*/  UIADD3.X UR5, URZ, UR37, URZ, UP0, !UPT ;  /* 0x000000253f057290 */ /* 0x000fe200087fe43f */
[----:B------:R-:W-:Y:S01]  /*2a760*/  UMOV UR7, 0x14f00000 ;  /* 0x14f0000000077882 */ /* 0x000fe20000000000 */
[----:B--2---:R-:W-:-:S02]  /*2a770*/  IMAD R3, R3, 0x8000, R18 ;  /* 0x0000800003037824 */ /* 0x004fc400078e0212 */
[----:B---3--:R-:W-:Y:S02]  /*2a780*/  IMAD R5, R5, 0x40, R6 ;  /* 0x0000004005057824 */ /* 0x008fe400078e0206 */
[----:B------:R-:W-:-:S07]  /*2a790*/  VIADD R6, R3, 0x400 ;  /* 0x0000040003067836 */ /* 0x000fce0000000000 */
.L_x_1946:
        /* <DEDUP_REMOVED lines=15> */
.L_x_1947:
        /* <DEDUP_REMOVED lines=15> */
.L_x_1948:
        /* <DEDUP_REMOVED lines=15> */
.L_x_1949:
        /* <DEDUP_REMOVED lines=12> */
.L_x_1931:
[----:B------:R-:W-:Y:S05]  /*2ab30*/  BSYNC B1 ;  /* 0x0000000000017941 */ /* 0x000fea0003800000 */
.L_x_1930:
[----:B0-----:R-:W2:Y:S04]  /*2ab40*/  LDL.LU R0, [R1+0x44] ;  /* 0x0000440001007983 */ /* 0x001ea80000300800 */
[----:B------:R0:W-:Y:S04]  /*2ab50*/  STL [R1+0x10], R8 ;  /* 0x0000100801007387 */ /* 0x0001e80000100800 */
[----:B------:R0:W-:Y:S02]  /*2ab60*/  STL [R1+0x14], R9 ;  /* 0x0000140901007387 */ /* 0x0001e40000100800 */
[----:B0-2---:R-:W-:-:S07]  /*2ab70*/  VIADD R0, R0, 0xfffffffd ;  /* 0xfffffffd00007836 */ /* 0x005fce0000000000 */
.L_x_1929:
[----:B------:R-:W-:Y:S05]  /*2ab80*/  BSYNC B2 ;  /* 0x0000000000027941 */ /* 0x000fea0003800000 */
.L_x_1928:
[----:B------:R-:W-:-:S05]  /*2ab90*/  VIADD R10, R10, 0xfffffffe ;  /* 0xfffffffe0a0a7836 */ /* 0x000fca0000000000 */
[----:B------:R-:W-:-:S13]  /*2aba0*/  ISETP.NE.AND P0, PT, R10, R7, PT ;  /* 0x000000070a00720c */ /* 0x000fda0003f05270 */
[----:B------:R-:W-:Y:S05]  /*2abb0*/  @!P0 BRA `(.L_x_1927) ;  /* 0x0000001800d48947 */ /* 0x000fea0003800000 */
[----:B------:R-:W-:-:S07]  /*2abc0*/  IMAD.MOV.U32 R9, RZ, RZ, R17 ;  /* 0x000000ffff097224 */ /* 0x000fce00078e0011 */
.L_x_1990:
[----:B------:R-:W2:Y:S04]  /*2abd0*/  LDL R3, [R1+0x10] ;  /* 0x0000100001037983 */ /* 0x000ea80000100800 */
[----:B------:R-:W3:Y:S01]  /*2abe0*/  LDL R2, [R1+0x14] ;  /* 0x0000140001027983 */ /* 0x000ee20000100800 */
[----:B------:R-:W-:Y:S01]  /*2abf0*/  LOP3.LUT P1, RZ, R19, 0x4, RZ, 0xc0, !PT ;  /* 0x0000000413ff7812 */ /* 0x000fe2000782c0ff */
[----:B------:R-:W-:Y:S05]  /*2ac00*/  YIELD ;  /* 0x0000000000007946 */ /* 0x000fea0003800000 */
[----:B------:R-:W-:Y:S01]  /*2ac10*/  BSSY B1, `(.L_x_1950) ;  /* 0x00000d4000017945 */ /* 0x000fe20003800000 */
[----:B--2---:R-:W-:-:S05]  /*2ac20*/  VIADD R4, R3, 0x1 ;  /* 0x0000000103047836 */ /* 0x004fca0000000000 */
[----:B------:R-:W-:-:S04]  /*2ac30*/  ISETP.NE.AND P0, PT, R4, 0x2, PT ;  /* 0x000000020400780c */ /* 0x000fc80003f05270 */
[----:B------:R-:W-:Y:S02]  /*2ac40*/  SEL R5, RZ, 0x1, P0 ;  /* 0x00000001ff057807 */ /* 0x000fe40000000000 */
[----:B------:R-:W-:Y:S02]  /*2ac50*/  SEL R4, R4, RZ, P0 ;  /* 0x000000ff04047207 */ /* 0x000fe40000000000 */
[----:B---3--:R-:W-:Y:S01]  /*2ac60*/  LOP3.LUT R5, R2, R5, RZ, 0x3c, !PT ;  /* 0x0000000502057212 */ /* 0x008fe200078e3cff */
[----:B01----:R-:W-:Y:S06]  /*2ac70*/  @!P1 BRA `(.L_x_1951) ;  /* 0x0000000c00349947 */ /* 0x003fec0003800000 */
        /* <DEDUP_REMOVED lines=25> */
.L_x_1952:
[----:B------:R-:W-:Y:S01]  /*2ae10*/  IMAD R3, R4, 0x8, R18 ;  /* 0x0000000804037824 */ /* 0x000fe200078e0212 */
[----:B------:R-:W-:Y:S01]  /*2ae20*/  SHF.L.U32 R2, R5, 0x1f, RZ ;  /* 0x0000001f05027819 */ /* 0x000fe200000006ff */
[----:B------:R-:W-:Y:S03]  /*2ae30*/  BSSY B2, `(.L_x_1953) ;  /* 0x0000003000027945 */ /* 0x000fe60003800000 */
[----:B------:R-:W1:Y:S02]  /*2ae40*/  SYNCS.PHASECHK.TRANS64.TRYWAIT P0, [R3+URZ+0x30840], R2 ;  /* 0x03084002030075a7 */ /* 0x000e64000800017f */
[----:B-1----:R-:W-:Y:S05]  /*2ae50*/  @!P0 BRA `(.L_x_1954) ;  /* 0x0000005800b08947 */ /* 0x002fea0003800000 */
.L_x_2119:
[----:B------:R-:W-:Y:S05]  /*2ae60*/  BSYNC B2 ;  /* 0x0000000000027941 */ /* 0x000fea0003800000 */
.L_x_1953:
[----:B------:R-:W2:Y:S01]  /*2ae70*/  S2R R7, SR_TID.X ;  /* 0x0000000000077919 */ /* 0x000ea20000002100 */
[----:B------:R-:W-:Y:S01]  /*2ae80*/  BSSY B2, `(.L_x_1955) ;  /* 0x0000009000027945 */ /* 0x000fe20003800000 */
[----:B--2---:R-:W-:-:S04]  /*2ae90*/  LOP3.LUT R7, R7, 0x7f, RZ, 0xc0, !PT ;  /* 0x0000007f07077812 */ /* 0x004fc800078ec0ff */
[----:B------:R-:W-:-:S13]  /*2aea0*/  ISETP.NE.AND P0, PT, R7, RZ, PT ;  /* 0x000000ff0700720c */ /* 0x000fda0003f05270 */
[----:B------:R-:W-:Y:S05]  /*2aeb0*/  @P0 BRA `(.L_x_1956) ;  /* 0x0000000000140947 */ /* 0x000fea0003800000 */
[----:B------:R-:W-:Y:S01]  /*2aec0*/  LOP3.LUT P1, RZ, R19, 0x1, RZ, 0xc0, !PT ;  /* 0x0000000113ff7812 */ /* 0x000fe2000782c0ff */
[----:B-1----:R-:W-:-:S04]  /*2aed0*/  IMAD.MOV.U32 R2, RZ, RZ, 0x8000 ;  /* 0x00008000ff027424 */ /* 0x002fc800078e00ff */
[----:B------:R2:W-:Y:S08]  /*2aee0*/  SYNCS.ARRIVE.TRANS64 RZ, [R3+URZ+0x30830], R2 ;  /* 0x0308300203ff79a7 */ /* 0x0005f0000800003f */
[----:B------:R-:W-:Y:S05]  /*2aef0*/  @!P1 BRA `(.L_x_1956) ;  /* 0x0000000000049947 */ /* 0x000fea0003800000 */
[----:B------:R-:W-:Y:S01]  /*2af00*/  BPT.TRAP 0x1 ;  /* 0x000000040000795c */ /* 0x000fe20000300000 */
.L_x_1956:
[----:B------:R-:W-:Y:S05]  /*2af10*/  BSYNC B2 ;  /* 0x0000000000027941 */ /* 0x000fea0003800000 */
.L_x_1955:
[----:B-12---:R-:W2:Y:S01]  /*2af20*/  LDL R2, [R1+0x18] ;  /* 0x0000180001027983 */ /* 0x006ea20000100800 */
        /* <DEDUP_REMOVED lines=11> */
.L_x_1957:
        /* <DEDUP_REMOVED lines=16> */
.L_x_1958:
        /* <DEDUP_REMOVED lines=16> */
.L_x_1959:
        /* <DEDUP_REMOVED lines=16> */
.L_x_1960:
        /* <DEDUP_REMOVED lines=17> */
.L_x_2120:
[----:B------:R-:W-:Y:S05]  /*2b3f0*/  BSYNC B2 ;  /* 0x0000000000027941 */ /* 0x000fea0003800000 */
.L_x_1961:
        /* <DEDUP_REMOVED lines=10> */
.L_x_1963:
[----:B------:R-:W-:Y:S01]  /*2b4a0*/  LOP3.LUT P0, RZ, R19, 0x8, RZ, 0xc0, !PT ;  /* 0x0000000813ff7812 */ /* 0x000fe2000780c0ff */
[----:B------:R-:W-:-:S12]  /*2b4b0*/  BSSY B2, `(.L_x_1964) ;  /* 0x0000003000027945 */ /* 0x000fd80003800000 */
[----:B------:R-:W-:Y:S05]  /*2b4c0*/  @P0 BRA `(.L_x_1965) ;  /* 0x0000000000040947 */ /* 0x000fea0003800000 */
[----:B------:R-:W-:Y:S01]  /*2b4d0*/  BPT.TRAP 0x1 ;  /* 0x000000040000795c */ /* 0x000fe20000300000 */
.L_x_1965:
[----:B------:R-:W-:Y:S05]  /*2b4e0*/  BSYNC B2 ;  /* 0x0000000000027941 */ /* 0x000fea0003800000 */
.L_x_1964:
        /* <DEDUP_REMOVED lines=13> */
.L_x_1966:
        /* <DEDUP_REMOVED lines=15> */
.L_x_1967:
        /* <DEDUP_REMOVED lines=15> */
.L_x_1968:
        /* <DEDUP_REMOVED lines=15> */
.L_x_1969:
        /* <DEDUP_REMOVED lines=12> */
.L_x_1951:
[----:B------:R-:W-:Y:S05]  /*2b950*/  BSYNC B1 ;  /* 0x0000000000017941 */ /* 0x000fea0003800000 */
.L_x_1950:
[----:B------:R-:W-:Y:S01]  /*2b960*/  VIADD R3, R4, 0x1 ;  /* 0x0000000104037836 */ /* 0x000fe20000000000 */
[----:B------:R-:W-:Y:S01]  /*2b970*/  LOP3.LUT P1, RZ, R19, 0x4, RZ, 0xc0, !PT ;  /* 0x0000000413ff7812 */ /* 0x000fe2000782c0ff */
[----:B------:R-:W-:Y:S01]  /*2b980*/  BSSY B1, `(.L_x_1970) ;  /* 0x00000d4000017945 */ /* 0x000fe20003800000 */
[----:B0-----:R-:W-:Y:S02]  /*2b990*/  VIADD R6, R0, 0xffffffff ;  /* 0xffffffff00067836 */ /* 0x001fe40000000000 */
[----:B------:R-:W-:-:S04]  /*2b9a0*/  ISETP.NE.AND P0, PT, R3, 0x2, PT ;  /* 0x000000020300780c */ /* 0x000fc80003f05270 */
[----:B------:R-:W-:Y:S02]  /*2b9b0*/  SEL R2, RZ, 0x1, P0 ;  /* 0x00000001ff027807 */ /* 0x000fe40000000000 */
[----:B------:R-:W-:Y:S02]  /*2b9c0*/  SEL R11, R3, RZ, P0 ;  /* 0x000000ff030b7207 */ /* 0x000fe40000000000 */
[----:B------:R-:W-:-:S05]  /*2b9d0*/  LOP3.LUT R10, R5, R2, RZ, 0x3c, !PT ;  /* 0x00000002050a7212 */ /* 0x000fca00078e3cff */
[----:B------:R0:W-:Y:S04]  /*2b9e0*/  STL [R1+0x14], R10 ;  /* 0x0000140a01007387 */ /* 0x0001e80000100800 */
[----:B------:R0:W-:Y:S01]  /*2b9f0*/  STL [R1+0x10], R11 ;  /* 0x0000100b01007387 */ /* 0x0001e20000100800 */
        /* <DEDUP_REMOVED lines=26> */
.L_x_1972:
[----:B------:R-:W-:Y:S01]  /*2bba0*/  IMAD R3, R11, 0x8, R18 ;  /* 0x000000080b037824 */ /* 0x000fe200078e0212 */
[----:B------:R-:W-:Y:S01]  /*2bbb0*/  SHF.L.U32 R2, R10, 0x1f, RZ ;  /* 0x0000001f0a027819 */ /* 0x000fe200000006ff */
[----:B------:R-:W-:Y:S03]  /*2bbc0*/  BSSY B2, `(.L_x_1973) ;  /* 0x0000003000027945 */ /* 0x000fe60003800000 */
[----:B------:R-:W2:Y:S02]  /*2bbd0*/  SYNCS.PHASECHK.TRANS64.TRYWAIT P0, [R3+URZ+0x30840], R2 ;  /* 0x03084002030075a7 */ /* 0x000ea4000800017f */
[----:B--2---:R-:W-:Y:S05]  /*2bbe0*/  @!P0 BRA `(.L_x_1974) ;  /* 0x0000004c00748947 */ /* 0x004fea0003800000 */
.L_x_2121:
[----:B------:R-:W-:Y:S05]  /*2bbf0*/  BSYNC B2 ;  /* 0x0000000000027941 */ /* 0x000fea0003800000 */
.L_x_1973:
[----:B-1----:R-:W1:Y:S01]  /*2bc00*/  S2R R8, SR_TID.X ;  /* 0x0000000000087919 */ /* 0x002e620000002100 */
[----:B------:R-:W-:Y:S01]  /*2bc10*/  BSSY B2, `(.L_x_1975) ;  /* 0x0000009000027945 */ /* 0x000fe20003800000 */
[----:B-1----:R-:W-:-:S04]  /*2bc20*/  LOP3.LUT R8, R8, 0x7f, RZ, 0xc0, !PT ;  /* 0x0000007f08087812 */ /* 0x002fc800078ec0ff */
[----:B------:R-:W-:-:S13]  /*2bc30*/  ISETP.NE.AND P0, PT, R8, RZ, PT ;  /* 0x000000ff0800720c */ /* 0x000fda0003f05270 */
[----:B------:R-:W-:Y:S05]  /*2bc40*/  @P0 BRA `(.L_x_1976) ;  /* 0x0000000000140947 */ /* 0x000fea0003800000 */
[----:B------:R-:W-:Y:S01]  /*2bc50*/  LOP3.LUT P1, RZ, R19, 0x1, RZ, 0xc0, !PT ;  /* 0x0000000113ff7812 */ /* 0x000fe2000782c0ff */
[----:B--2---:R-:W-:-:S04]  /*2bc60*/  IMAD.MOV.U32 R2, RZ, RZ, 0x8000 ;  /* 0x00008000ff027424 */ /* 0x004fc800078e00ff */
[----:B------:R1:W-:Y:S08]  /*2bc70*/  SYNCS.ARRIVE.TRANS64 RZ, [R3+URZ+0x30830], R2 ;  /* 0x0308300203ff79a7 */ /* 0x0003f0000800003f */
[----:B------:R-:W-:Y:S05]  /*2bc80*/  @!P1 BRA `(.L_x_1976) ;  /* 0x0000000000049947 */ /* 0x000fea0003800000 */
[----:B------:R-:W-:Y:S01]  /*2bc90*/  BPT.TRAP 0x1 ;  /* 0x000000040000795c */ /* 0x000fe20000300000 */
.L_x_1976:
[----:B------:R-:W-:Y:S05]  /*2bca0*/  BSYNC B2 ;  /* 0x0000000000027941 */ /* 0x000fea0003800000 */
.L_x_1975:
[----:B------:R-:W3:Y:S04]  /*2bcb0*/  LDL R8, [R1+0x10] ;  /* 0x0000100001087983 */ /* 0x000ee80000100800 */
[----:B-12---:R-:W2:Y:S01]  /*2bcc0*/  LDL R2, [R1+0x18] ;  /* 0x0000180001027983 */ /* 0x006ea20000100800 */
[----:B0-----:R-:W-:Y:S01]  /*2bcd0*/  IMAD.MOV.U32 R11, RZ, RZ, RZ ;  /* 0x000000ffff0b7224 */ /* 0x001fe200078e00ff */
[----:B------:R-:W-:Y:S01]  /*2bce0*/  UIADD3 UR4, UP0, UR36, 0x370, URZ ;  /* 0x0000037024047890 */ /* 0x000fe2000ff1e03f */
[----:B------:R-:W-:Y:S01]  /*2bcf0*/  PLOP3.LUT P0, PT, PT, PT, PT, 0x80, 0x0 ;  /* 0x000000000000781c */ /* 0x000fe20003f0f070 */
[----:B------:R-:W-:Y:S01]  /*2bd00*/  VIADD R3, R3, 0x30830 ;  /* 0x0003083003037836 */ /* 0x000fe20000000000 */
[----:B------:R-:W-:Y:S01]  /*2bd10*/  UMOV UR6, 0x0 ;  /* 0x0000000000067882 */ /* 0x000fe20000000000 */
[----:B------:R-:W-:Y:S01]  /*2bd20*/  R2UR UR10, R11 ;  /* 0x000000000b0a72ca */ /* 0x000fe200000e0000 */
[----:B------:R-:W-:Y:S01]  /*2bd30*/  UIADD3.X UR5, URZ, UR37, URZ, UP0, !UPT ;  /* 0x000000253f057290 */ /* 0x000fe200087fe43f */
[----:B------:R-:W-:Y:S01]  /*2bd40*/  UMOV UR7, 0x14f00000 ;  /* 0x14f0000000077882 */ /* 0x000fe20000000000 */
[----:B---3--:R-:W-:-:S02]  /*2bd50*/  IMAD R8, R8, 0x8000, R18 ;  /* 0x0000800008087824 */ /* 0x008fc400078e0212 */
[----:B--2---:R-:W-:Y:S02]  /*2bd60*/  IMAD R2, R7, 0x40, R2 ;  /* 0x0000004007027824 */ /* 0x004fe400078e0202 */
[----:B------:R-:W-:-:S08]  /*2bd70*/  VIADD R10, R8, 0x20400 ;  /* 0x00020400080a7836 */ /* 0x000fd00000000000 */
.L_x_1977:
        /* <DEDUP_REMOVED lines=16> */
.L_x_1978:
        /* <DEDUP_REMOVED lines=16> */
.L_x_1979:
        /* <DEDUP_REMOVED lines=16> */
.L_x_1980:
        /* <DEDUP_REMOVED lines=15> */
.L_x_2122:
[----:B------:R-:W-:Y:S05]  /*2c170*/  BSYNC B2 ;  /* 0x0000000000027941 */ /* 0x000fea0003800000 */
.L_x_1981:
        /* <DEDUP_REMOVED lines=10> */
.L_x_1983:
[----:B------:R-:W-:Y:S01]  /*2c220*/  LOP3.LUT P0, RZ, R19, 0x8, RZ, 0xc0, !PT ;  /* 0x0000000813ff7812 */ /* 0x000fe2000780c0ff */
[----:B------:R-:W-:-:S12]  /*2c230*/  BSSY B2, `(.L_x_1984) ;  /* 0x0000003000027945 */ /* 0x000fd80003800000 */
[----:B------:R-:W-:Y:S05]  /*2c240*/  @P0 BRA `(.L_x_1985) ;  /* 0x0000000000040947 */ /* 0x000fea0003800000 */
[----:B------:R-:W-:Y:S01]  /*2c250*/  BPT.TRAP 0x1 ;  /* 0x000000040000795c */ /* 0x000fe20000300000 */
.L_x_1985:
[----:B------:R-:W-:Y:S05]  /*2c260*/  BSYNC B2 ;  /* 0x0000000000027941 */ /* 0x000fea0003800000 */
.L_x_1984:
        /* <DEDUP_REMOVED lines=12> */
.L_x_1986:
        /* <DEDUP_REMOVED lines=15> */
.L_x_1987:
        /* <DEDUP_REMOVED lines=15> */
.L_x_1988:
        /* <DEDUP_REMOVED lines=15> */
.L_x_1989:
        /* <DEDUP_REMOVED lines=12> */
.L_x_1971:
[----:B------:R-:W-:Y:S05]  /*2c6c0*/  BSYNC B1 ;  /* 0x0000000000017941 */ /* 0x000fea0003800000 */
.L_x_1970:
[----:B------:R-:W2:Y:S01]  /*2c6d0*/  LDL R2, [R1+0x30] ;  /* 0x0000300001027983 */ /* 0x000ea20000100800 */
[----:B------:R-:W-:Y:S01]  /*2c6e0*/  VIADD R0, R0, 0xfffffffe ;  /* 0xfffffffe00007836 */ /* 0x000fe20000000000 */
[----:B--2---:R-:W-:-:S13]  /*2c6f0*/  ISETP.GT.AND P0, PT, R6, R2, PT ;  /* 0x000000020600720c */ /* 0x004fda0003f04270 */
[----:B------:R-:W-:Y:S05]  /*2c700*/  @P0 BRA `(.L_x_1990) ;  /* 0xffffffe400300947 */ /* 0x000fea000383ffff */
.L_x_1927:
[----:B------:R-:W-:Y:S05]  /*2c710*/  BSYNC B0 ;  /* 0x0000000000007941 */ /* 0x000fea0003800000 */
.L_x_1926:
[----:B------:R-:W3:Y:S01]  /*2c720*/  S2R R2, SR_TID.X ;  /* 0x0000000000027919 */ /* 0x000ee20000002100 */
[----:B------:R-:W-:Y:S01]  /*2c730*/  BSSY B0, `(.L_x_1991) ;  /* 0x0000012000007945 */ /* 0x000fe20003800000 */
[----:B---3--:R-:W-:-:S04]  /*2c740*/  LOP3.LUT R2, R2, 0x7f, RZ, 0xc0, !PT ;  /* 0x0000007f02027812 */ /* 0x008fc800078ec0ff */
[----:B------:R-:W-:-:S13]  /*2c750*/  ISETP.NE.AND P0, PT, R2, RZ, PT ;  /* 0x000000ff0200720c */ /* 0x000fda0003f05270 */
[----:B------:R-:W-:Y:S05]  /*2c760*/  @P0 BRA `(.L_x_1992) ;  /* 0x0000000000380947 */ /* 0x000fea0003800000 */
[----:B------:R-:W3:Y:S01]  /*2c770*/  S2R R2, SR_LANEID ;  /* 0x0000000000027919 */ /* 0x000ee20000000000 */
[----:B------:R-:W-:Y:S01]  /*2c780*/  VOTEU.ANY UR4, UPT, PT ;  /* 0x0000000000047886 */ /* 0x000fe200038e0100 */
[----:B-1----:R-:W1:Y:S01]  /*2c790*/  LDC.64 R4, c[0x0][0xc60] ;  /* 0x00031800ff047b82 */ /* 0x002e620000000a00 */
[----:B------:R-:W3:Y:S01]  /*2c7a0*/  FLO.U32 R0, UR4 ;  /* 0x0000000400007d00 */ /* 0x000ee200080e0000 */
[----:B------:R-:W-:Y:S01]  /*2c7b0*/  ULDC.64 UR6, c[0x0][0x208] ;  /* 0x0000820000067ab9 */ /* 0x000fe20000000a00 */
[----:B---3--:R-:W-:-:S06]  /*2c7c0*/  ISETP.EQ.U32.AND P0, PT, R0, R2, PT ;  /* 0x000000020000720c */ /* 0x008fcc0003f02070 */
[----:B------:R-:W1:Y:S07]  /*2c7d0*/  POPC R2, UR4 ;  /* 0x0000000400027d09 */ /* 0x000e6e0008000000 */
[----:B-1----:R-:W3:Y:S04]  /*2c7e0*/  @P0 ATOMG.E.ADD.STRONG.GPU PT, R2, desc[UR6][R4.64], R2 ;  /* 0x00000002040209a8 */ /* 0x002ee800081ee1c6 */
[----:B---3--:R1:W3:Y:S02]  /*2c7f0*/  SHFL.IDX PT, R2, R2, R0, 0x1f ;  /* 0x00001f0002027589 */ /* 0x0082e400000e0000 */
[----:B-1----:R-:W1:Y:S02]  /*2c800*/  S2R R0, SR_LTMASK ;  /* 0x0000000000007919 */ /* 0x002e640000003900 */
[----:B-1----:R-:W-:-:S06]  /*2c810*/  LOP3.LUT R0, R0, UR4, RZ, 0xc0, !PT ;  /* 0x0000000400007c12 */ /* 0x002fcc000f8ec0ff */
[----:B------:R-:W3:Y:S02]  /*2c820*/  POPC R0, R0 ;  /* 0x0000000000007309 */ /* 0x000ee40000000000 */
[----:B---3--:R-:W-:-:S05]  /*2c830*/  IADD3 R0, R2, UR39, R0 ;  /* 0x0000002702007c10 */ /* 0x008fca000fffe000 */
[----:B------:R3:W-:Y:S02]  /*2c840*/  STL [R1], R0 ;  /* 0x0000000001007387 */ /* 0x0007e40000100800 */
.L_x_1992:
[----:B------:R-:W-:Y:S05]  /*2c850*/  BSYNC B0 ;  /* 0x0000000000007941 */ /* 0x000fea0003800000 */
.L_x_1991:
[----:B------:R-:W-:Y:S01]  /*2c860*/  LOP3.LUT P0, RZ, R19, 0x4, RZ, 0xc0, !PT ;  /* 0x0000000413ff7812 */ /* 0x000fe2000780c0ff */
[----:B------:R-:W-:-:S12]  /*2c870*/  BSSY B0, `(.L_x_1993) ;  /* 0x000005d000007945 */ /* 0x000fd80003800000 */
[----:B------:R-:W-:Y:S05]  /*2c880*/  @!P0 BRA `(.L_x_1994) ;  /* 0x00000004006c8947 */ /* 0x000fea0003800000 */
[----:B---3--:R-:W3:Y:S04]  /*2c890*/  LDL R0, [R1+0x10] ;  /* 0x0000100001007983 */ /* 0x008ee80000100800 */
[----:B------:R-:W4:Y:S01]  /*2c8a0*/  LDL R2, [R1+0x14] ;  /* 0x0000140001027983 */ /* 0x000f220000100800 */
[----:B------:R-:W-:Y:S01]  /*2c8b0*/  BSSY B1, `(.L_x_1995) ;  /* 0x0000005000017945 */ /* 0x000fe20003800000 */
[----:B---3--:R-:W-:Y:S01]  /*2c8c0*/  IMAD R0, R0, 0x8, R18 ;  /* 0x0000000800007824 */ /* 0x008fe200078e0212 */
[----:B----4-:R-:W-:-:S04]  /*2c8d0*/  SHF.L.U32 R2, R2, 0x1f, RZ ;  /* 0x0000001f02027819 */ /* 0x010fc800000006ff */
[----:B------:R-:W3:Y:S02]  /*2c8e0*/  SYNCS.PHASECHK.TRANS64.TRYWAIT P0, [R0+URZ+0x30860], R2 ;  /* 0x03086002000075a7 */ /* 0x000ee4000800017f */
[----:B---3--:R-:W-:Y:S05]  /*2c8f0*/  @!P0 BRA `(.L_x_1996) ;  /* 0x0000004000588947 */ /* 0x008fea0003800000 */
.L_x_2123:
[----:B------:R-:W-:Y:S05]  /*2c900*/  BSYNC B1 ;  /* 0x0000000000017941 */ /* 0x000fea0003800000 */
.L_x_1995:
[----:B--2---:R-:W2:Y:S01]  /*2c910*/  S2R R3, SR_TID.X ;  /* 0x0000000000037919 */ /* 0x004ea20000002100 */
[----:B------:R-:W-:-:S04]  /*2c920*/  UPRMT UR4, UR38, 0x9910, URZ ;  /* 0x0000991026047896 */ /* 0x000fc8000800003f */
[----:B------:R-:W-:Y:S01]  /*2c930*/  UISETP.NE.AND UP0, UPT, UR4, 0x2, UPT ;  /* 0x000000020400788c */ /* 0x000fe2000bf05270 */
[----:B--2---:R-:W-:-:S04]  /*2c940*/  LOP3.LUT R3, R3, 0x7f, RZ, 0xc0, !PT ;  /* 0x0000007f03037812 */ /* 0x004fc800078ec0ff */
[----:B------:R-:W-:-:S13]  /*2c950*/  ISETP.NE.AND P0, PT, R3, RZ, PT ;  /* 0x000000ff0300720c */ /* 0x000fda0003f05270 */
[----:B---3--:R-:W-:-:S04]  /*2c960*/  @!P0 IMAD.MOV.U32 R2, RZ, RZ, 0x8000 ;  /* 0x00008000ff028424 */ /* 0x008fc800078e00ff */
[----:B------:R2:W-:Y:S01]  /*2c970*/  @!P0 SYNCS.ARRIVE.TRANS64 RZ, [R0+URZ+0x30850], R2 ;  /* 0x0308500200ff89a7 */ /* 0x0005e2000800003f */
[----:B------:R-:W-:-:S13]  /*2c980*/  PLOP3.LUT P0, PT, PT, PT, UP0, 0x80, 0x0 ;  /* 0x000000000000781c */ /* 0x000fda0003f0f008 */
[----:B--2---:R-:W-:Y:S05]  /*2c990*/  @P0 BRA `(.L_x_1997) ;  /* 0x0000000000040947 */ /* 0x004fea0003800000 */
[----:B------:R-:W-:Y:S01]  /*2c9a0*/  BPT.TRAP 0x1 ;  /* 0x000000040000795c */ /* 0x000fe20000300000 */
.L_x_1997:
[----:B------:R-:W-:Y:S01]  /*2c9b0*/  LOP3.LUT P0, RZ, R19, 0x8, RZ, 0xc0, !PT ;  /* 0x0000000813ff7812 */ /* 0x000fe2000780c0ff */
[----:B------:R-:W-:-:S12]  /*2c9c0*/  BSSY B1, `(.L_x_1998) ;  /* 0x0000003000017945 */ /* 0x000fd80003800000 */
[----:B------:R-:W-:Y:S05]  /*2c9d0*/  @P0 BRA `(.L_x_1999) ;  /* 0x0000000000040947 */ /* 0x000fea0003800000 */
[----:B------:R-:W-:Y:S01]  /*2c9e0*/  BPT.TRAP 0x1 ;  /* 0x000000040000795c */ /* 0x000fe20000300000 */
.L_x_1999:
[----:B------:R-:W-:Y:S05]  /*2c9f0*/  BSYNC B1 ;  /* 0x0000000000017941 */ /* 0x000fea0003800000 */
.L_x_1998:
[----:B------:R-:W2:Y:S04]  /*2ca00*/  LDL.LU R4, [R1+0x18] ;  /* 0x0000180001047983 */ /* 0x000ea80000300800 */
[----:B------:R-:W2:Y:S04]  /*2ca10*/  LDL.LU R3, [R1+0x4] ;  /* 0x0000040001037983 */ /* 0x000ea80000300800 */
[----:B------:R-:W3:Y:S01]  /*2ca20*/  LDL R2, [R1+0x10] ;  /* 0x0000100001027983 */ /* 0x000ee20000100800 */
        /* <DEDUP_REMOVED lines=8> */
[----:B---3--:R-:W-:-:S04]  /*2cab0*/  IMAD R2, R2, 0x8000, R18 ;  /* 0x0000800002027824 */ /* 0x008fc800078e0212 */
[----:B------:R-:W-:-:S07]  /*2cac0*/  VIADD R4, R2, 0x400 ;  /* 0x0000040002047836 */ /* 0x000fce0000000000 */
.L_x_2000:
        /* <DEDUP_REMOVED lines=15> */
.L_x_2001:
        /* <DEDUP_REMOVED lines=15> */
.L_x_2002:
        /* <DEDUP_REMOVED lines=15> */
.L_x_2003:
        /* <DEDUP_REMOVED lines=9> */
[----:B----4-:R-:W-:Y:S05]  /*2ce30*/  @P0 BRA.U.ANY `(.L_x_2003) ;  /* 0xfffffffd00d80947 */ /* 0x010fea000393ffff */
.L_x_1994:
[----:B------:R-:W-:Y:S05]  /*2ce40*/  BSYNC B0 ;  /* 0x0000000000007941 */ /* 0x000fea0003800000 */
.L_x_1993:
[----:B-1----:R-:W3:Y:S04]  /*2ce50*/  LDL.LU R5, [R1+0x10] ;  /* 0x0000100001057983 */ /* 0x002ee80000300800 */
[----:B------:R-:W4:Y:S01]  /*2ce60*/  LDL.LU R4, [R1+0x14] ;  /* 0x0000140001047983 */ /* 0x000f220000300800 */
[----:B---3--:R-:W-:-:S05]  /*2ce70*/  VIADD R0, R5, 0x1 ;  /* 0x0000000105007836 */ /* 0x008fca0000000000 */
[----:B------:R-:W-:-:S04]  /*2ce80*/  ISETP.NE.AND P0, PT, R0, 0x2, PT ;  /* 0x000000020000780c */ /* 0x000fc80003f05270 */
[----:B------:R-:W-:Y:S02]  /*2ce90*/  SEL R2, RZ, 0x1, P0 ;  /* 0x00000001ff027807 */ /* 0x000fe40000000000 */
[----:B------:R-:W-:Y:S02]  /*2cea0*/  SEL R0, R0, RZ, P0 ;  /* 0x000000ff00007207 */ /* 0x000fe40000000000 */
[----:B----4-:R-:W-:-:S03]  /*2ceb0*/  LOP3.LUT R4, R4, R2, RZ, 0x3c, !PT ;  /* 0x0000000204047212 */ /* 0x010fc600078e3cff */
[----:B------:R1:W-:Y:S04]  /*2cec0*/  STL [R1+0x10], R0 ;  /* 0x0000100001007387 */ /* 0x0003e80000100800 */
[----:B------:R1:W-:Y:S02]  /*2ced0*/  STL [R1+0x14], R4 ;  /* 0x0000140401007387 */ /* 0x0003e40000100800 */
.L_x_1906:
[----:B------:R-:W-:Y:S05]  /*2cee0*/  BSYNC B7 ;  /* 0x0000000000077941 */ /* 0x000fea0003800000 */
.L_x_1904:
[----:B------:R-:W-:-:S13]  /*2cef0*/  LOP3.LUT P0, RZ, R19, 0x10, RZ, 0xc0, !PT ;  /* 0x0000001013ff7812 */ /* 0x000fda000780c0ff */
[----:B------:R-:W-:Y:S05]  /*2cf00*/  @!P0 BRA `(.L_x_2004) ;  /* 0x00000000002c8947 */ /* 0x000fea0003800000 */
[----:B------:R-:W-:Y:S05]  /*2cf10*/  WARPSYNC.ALL ;  /* 0x0000000000007948 */ /* 0x000fea0003800000 */
[----:B------:R-:W4:Y:S08]  /*2cf20*/  S2UR UR5, SR_CgaCtaId ;  /* 0x00000000000579c3 */ /* 0x000f300000008800 */
[----:B------:R-:W-:Y:S06]  /*2cf30*/  BAR.SYNC.DEFER_BLOCKING 0x5, 0x180 ;  /* 0x0146000000007b1d */ /* 0x000fec0000010000 */
[----:B------:R-:W-:-:S02]  /*2cf40*/  UMOV UR4, 0x400 ;  /* 0x0000040000047882 */ /* 0x000fc40000000000 */
[----:B----4-:R-:W-:-:S06]  /*2cf50*/  ULEA UR4, UR5, UR4, 0x18 ;  /* 0x0000000405047291 */ /* 0x010fcc000f8ec03f */
[----:B------:R-:W-:-:S05]  /*2cf60*/  IMAD.U32 R18, RZ, RZ, UR4 ;  /* 0x00000004ff127e24 */ /* 0x000fca000f8e00ff */
[----:B-1----:R-:W1:Y:S04]  /*2cf70*/  LDS.128 R4, [R18+0x308d0] ;  /* 0x0308d00012047984 */ /* 0x002e680000000c00 */
[----:B-1----:R1:W-:Y:S04]  /*2cf80*/  STL.64 [R1], R4 ;  /* 0x0000000401007387 */ /* 0x0023e80000100a00 */
[----:B------:R1:W-:Y:S01]  /*2cf90*/  STL.64 [R1+0x8], R6 ;  /* 0x0000080601007387 */ /* 0x0003e20000100a00 */
[----:B------:R-:W-:Y:S06]  /*2cfa0*/  BAR.ARV 0x4, 0x180 ;  /* 0x0106000000007b1d */ /* 0x000fec0000002000 */
[----:B------:R-:W-:Y:S05]  /*2cfb0*/  BRA `(.L_x_2005) ;  /* 0x0000001000387947 */ /* 0x000fea0003800000 */
.L_x_2004:
[----:B------:R-:W4:Y:S01]  /*2cfc0*/  LDL R16, [R1+0x2c] ;  /* 0x00002c0001107983 */ /* 0x000f220000100800 */
[----:B------:R-:W-:Y:S01]  /*2cfd0*/  UMOV UR4, 0xffffffff ;  /* 0xffffffff00047882 */ /* 0x000fe20000000000 */
[----:B----4-:R-:W-:Y:S02]  /*2cfe0*/  ISETP.NE.AND P5, PT, R16, 0x1f, PT ;  /* 0x0000001f1000780c */ /* 0x010fe40003fa5270 */
[----:B------:R-:W-:Y:S11]  /*2cff0*/  BRA.DIV UR4, `(.L_x_2006) ;  /* 0x0000003a04ac7947 */ /* 0x000ff6000b800000 */
[----:B--2---:R-:W1:Y:S01]  /*2d000*/  LDL R3, [R1+0xc] ;  /* 0x00000c0001037983 */ /* 0x004e620000100800 */
[----:B------:R-:W-:-:S03]  /*2d010*/  ULDC UR4, c[0x0][0xc3c] ;  /* 0x00030f0000047ab9 */ /* 0x000fc60000000800 */
[----:B------:R-:W0:Y:S01]  /*2d020*/  LDL.LU R2, [R1] ;  /* 0x0000000001027983 */ /* 0x000e220000300800 */
[----:B------:R-:W-:Y:S01]  /*2d030*/  ULDC.64 UR6, c[0x0][0x208] ;  /* 0x0000820000067ab9 */ /* 0x000fe20000000a00 */
[----:B------:R-:W-:Y:S01]  /*2d040*/  LOP3.LUT P4, RZ, R19, 0x1, RZ, 0xc0, !PT ;  /* 0x0000000113ff7812 */ /* 0x000fe2000788c0ff */
[----:B-1-3--:R-:W-:Y:S02]  /*2d050*/  IMAD.IADD R0, R3, 0x1, R16 ;  /* 0x0000000103007824 */ /* 0x00afe400078e0210 */
[----:B0-----:R-:W-:-:S03]  /*2d060*/  IMAD.MOV.U32 R10, RZ, RZ, R2 ;  /* 0x000000ffff0a7224 */ /* 0x001fc600078e0002 */
        /* <DEDUP_REMOVED lines=11> */
[----:B------:R-:W-:Y:S01]  /*2d120*/  SHFL.IDX PT, R5, R10, RZ, 0x1f ;  /* 0x00001fff0a057589 */ /* 0x000fe200000e0000 */
[----:B------:R-:W-:-:S03]  /*2d130*/  ISETP.GE.U32.AND P3, PT, R16, 0x10, PT ;  /* 0x000000101000780c */ /* 0x000fc60003f66070 */
[----:B------:R-:W-:Y:S01]  /*2d140*/  SHFL.IDX PT, R0, R10, 0x1, 0x1f ;  /* 0x00201f000a007f89 */ /* 0x000fe200000e0000 */
[----:B--2---:R-:W-:Y:S02]  /*2d150*/  @!P0 IMAD.MOV.U32 R4, RZ, RZ, R8 ;  /* 0x000000ffff048224 */ /* 0x004fe400078e0008 */
[----:B------:R-:W-:Y:S02]  /*2d160*/  IMAD.MOV.U32 R8, RZ, RZ, RZ ;  /* 0x000000ffff087224 */ /* 0x000fe400078e00ff */
[----:B---3--:R-:W-:Y:S01]  /*2d170*/  @!P0 IMAD.MOV.U32 R6, RZ, RZ, R2 ;  /* 0x000000ffff068224 */ /* 0x008fe200078e0002 */
        /* <DEDUP_REMOVED lines=18> */
.L_x_2133:
[----:B------:R-:W-:Y:S02]  /*2d2a0*/  ULDC UR4, c[0x0][0xc38] ;  /* 0x00030e0000047ab9 */ /* 0x000fe40000000800 */
[----:B------:R-:W-:-:S04]  /*2d2b0*/  IMAD.U32 R2, RZ, RZ, UR4 ;  /* 0x00000004ff027e24 */ /* 0x000fc8000f8e00ff */
[----:B-1----:R-:W-:-:S04]  /*2d2c0*/  IMAD R9, R9, R2, RZ ;  /* 0x0000000209097224 */ /* 0x002fc800078e02ff */
[----:B------:R-:W-:-:S05]  /*2d2d0*/  IMAD.IADD R0, R0, 0x1, R9 ;  /* 0x0000000100007824 */ /* 0x000fca00078e0209 */
[----:B------:R-:W-:-:S13]  /*2d2e0*/  ISETP.GT.AND P4, PT, R0, R5, PT ;  /* 0x000000050000720c */ /* 0x000fda0003f84270 */
[----:B------:R-:W-:Y:S05]  /*2d2f0*/  @P4 BRA `(.L_x_2007) ;  /* 0x0000000000b04947 */ /* 0x000fea0003800000 */
.L_x_2010:
        /* <DEDUP_REMOVED lines=21> */
[----:B------:R-:W1:Y:S01]  /*2d450*/  SHFL.UP PT, R3, R2, 0x1, RZ ;  /* 0x0420000002037989 */ /* 0x000e6200000e00ff */
[----:B------:R-:W-:-:S04]  /*2d460*/  LOP3.LUT P4, RZ, R19, 0x1, RZ, 0xc0, !PT ;  /* 0x0000000113ff7812 */ /* 0x000fc8000788c0ff */
        /* <DEDUP_REMOVED lines=15> */
.L_x_2141:
[----:B------:R-:W-:Y:S02]  /*2d560*/  ULDC UR4, c[0x0][0xc38] ;  /* 0x00030e0000047ab9 */ /* 0x000fe40000000800 */
[----:B------:R-:W-:-:S04]  /*2d570*/  IMAD.U32 R2, RZ, RZ, UR4 ;  /* 0x00000004ff027e24 */ /* 0x000fc8000f8e00ff */
[----:B-1----:R-:W-:-:S04]  /*2d580*/  IMAD R9, R9, R2, RZ ;  /* 0x0000000209097224 */ /* 0x002fc800078e02ff */
[----:B------:R-:W-:-:S05]  /*2d590*/  IMAD.IADD R0, R9, 0x1, R0 ;  /* 0x0000000109007824 */ /* 0x000fca00078e0200 */
[----:B------:R-:W-:-:S13]  /*2d5a0*/  ISETP.GT.AND P4, PT, R0, R5, PT ;  /* 0x000000050000720c */ /* 0x000fda0003f84270 */
[----:B------:R-:W-:Y:S05]  /*2d5b0*/  @!P4 BRA `(.L_x_2010) ;  /* 0xfffffffc0050c947 */ /* 0x000fea000383ffff */
.L_x_2007:
        /* <DEDUP_REMOVED lines=8> */
[----:B-1----:R1:W3:Y:S04]  /*2d640*/  SHFL.IDX PT, R4, R4, R3, 0x1f ;  /* 0x00001f0304047589 */ /* 0x0022e800000e0000 */
[----:B------:R1:W4:Y:S01]  /*2d650*/  SHFL.IDX PT, R6, R6, R3, 0x1f ;  /* 0x00001f0306067589 */ /* 0x00032200000e0000 */
[----:B--2---:R-:W-:-:S05]  /*2d660*/  IMAD.IADD R10, R3, 0x1, R10 ;  /* 0x00000001030a7824 */ /* 0x004fca00078e020a */
[----:B---34-:R1:W-:Y:S02]  /*2d670*/  STL [R1+0xc], R10 ;  /* 0x00000c0a01007387 */ /* 0x0183e40000100800 */
.L_x_2146:
[----:B------:R-:W-:-:S13]  /*2d680*/  ISETP.NE.AND P0, PT, R0, RZ, PT ;  /* 0x000000ff0000720c */ /* 0x000fda0003f05270 */
[----:B------:R-:W-:Y:S05]  /*2d690*/  @!P0 BRA `(.L_x_2012) ;  /* 0x0000000000148947 */ /* 0x000fea0003800000 */
[----:B------:R-:W-:Y:S01]  /*2d6a0*/  UMOV UR4, 0xffffffff ;  /* 0xffffffff00047882 */ /* 0x000fe20000000000 */
[----:B-1----:R-:W-:Y:S02]  /*2d6b0*/  VIADD R3, R3, 0xffffffff ;  /* 0xffffffff03037836 */ /* 0x002fe40000000000 */
[----:B------:R-:W-:Y:S05]  /*2d6c0*/  BRA.DIV UR4, `(.L_x_2013) ;  /* 0x0000003e04a07947 */ /* 0x000fea000b800000 */
[----:B------:R1:W3:Y:S02]  /*2d6d0*/  SHFL.IDX PT, R3, R7, R3, 0x1f ;  /* 0x00001f0307037589 */ /* 0x0002e400000e0000 */
.L_x_2149:
[----:B---3--:R-:W-:-:S07]  /*2d6e0*/  IMAD.MOV.U32 R8, RZ, RZ, R3 ;  /* 0x000000ffff087224 */ /* 0x008fce00078e0003 */
.L_x_2012:
[----:B------:R-:W-:Y:S01]  /*2d6f0*/  ISETP.NE.AND P0, PT, R6, 0x1, PT ;  /* 0x000000010600780c */ /* 0x000fe20003f05270 */
[----:B------:R-:W-:-:S05]  /*2d700*/  IMAD R0, R8, R2, R9 ;  /* 0x0000000208007224 */ /* 0x000fca00078e0209 */
[----:B------:R3:W-:Y:S02]  /*2d710*/  STL [R1], R0 ;  /* 0x0000000001007387 */ /* 0x0007e40000100800 */
[----:B---3--:R-:W-:-:S05]  /*2d720*/  IMAD.IADD R0, R5, 0x1, -R0 ;  /* 0x0000000105007824 */ /* 0x008fca00078e0a00 */
[----:B------:R-:W-:Y:S05]  /*2d730*/  @!P0 BRA `(.L_x_2014) ;  /* 0x0000000000e48947 */ /* 0x000fea0003800000 */
[----:B------:R-:W-:-:S04]  /*2d740*/  IABS R5, R4 ;  /* 0x0000000400057213 */ /* 0x000fc80000000000 */
[----:B------:R-:W3:Y:S08]  /*2d750*/  I2F.RP R2, R5 ;  /* 0x0000000500027306 */ /* 0x000ef00000209400 */
[----:B---3--:R-:W3:Y:S02]  /*2d760*/  MUFU.RCP R2, R2 ;  /* 0x0000000200027308 */ /* 0x008ee40000001000 */
[----:B---3--:R-:W-:-:S06]  /*2d770*/  VIADD R2, R2, 0xffffffe ;  /* 0x0ffffffe02027836 */ /* 0x008fcc0000000000 */
[----:B-1----:R-:W1:Y:S02]  /*2d780*/  F2I.FTZ.U32.TRUNC.NTZ R3, R2 ;  /* 0x0000000200037305 */ /* 0x002e64000021f000 */
[----:B-1----:R-:W-:-:S04]  /*2d790*/  IMAD.MOV R2, RZ, RZ, -R3 ;  /* 0x000000ffff027224 */ /* 0x002fc800078e0a03 */
        /* <DEDUP_REMOVED lines=14> */
[----:B------:R-:W1:Y:S07]  /*2d880*/  I2F.RP R2, R5 ;  /* 0x0000000500027306 */ /* 0x000e6e0000209400 */
[----:B------:R-:W-:Y:S01]  /*2d890*/  @P0 VIADD R8, R8, 0x1 ;  /* 0x0000000108080836 */ /* 0x000fe20000000000 */
[----:B-1----:R-:W1:Y:S02]  /*2d8a0*/  MUFU.RCP R2, R2 ;  /* 0x0000000200027308 */ /* 0x002e640000001000 */
[----:B-1----:R-:W-:-:S06]  /*2d8b0*/  VIADD R2, R2, 0xffffffe ;  /* 0x0ffffffe02027836 */ /* 0x002fcc0000000000 */
[----:B------:R-:W1:Y:S02]  /*2d8c0*/  F2I.FTZ.U32.TRUNC.NTZ R3, R2 ;  /* 0x0000000200037305 */ /* 0x000e64000021f000 */
[----:B-1----:R-:W-:-:S04]  /*2d8d0*/  IMAD.MOV R2, RZ, RZ, -R3 ;  /* 0x000000ffff027224 */ /* 0x002fc800078e0a03 */
[----:B0-----:R-:W-:Y:S02]  /*2d8e0*/  IMAD R7, R2, R5, RZ ;  /* 0x0000000502077224 */ /* 0x001fe400078e02ff */
        /* <DEDUP_REMOVED lines=24> */
[----:B------:R-:W-:-:S04]  /*2da70*/  IMAD.MOV R2, RZ, RZ, -R7 ;  /* 0x000000ffff027224 */ /* 0x000fc800078e0a07 */
[C---:B------:R-:W-:Y:S02]  /*2da80*/  IMAD R2, R6.reuse, R2, R3 ;  /* 0x0000000206027224 */ /* 0x040fe400078e0203 */
[----:B------:R-:W-:-:S04]  /*2da90*/  IMAD R6, R6, 0x1000000, R7 ;  /* 0x0100000006067824 */ /* 0x000fc800078e0207 */
[----:B------:R-:W-:-:S05]  /*2daa0*/  IMAD R2, R2, 0x10000, R6 ;  /* 0x0001000002027824 */ /* 0x000fca00078e0206 */
[----:B------:R1:W-:Y:S01]  /*2dab0*/  STL [R1+0x8], R2 ;  /* 0x0000080201007387 */ /* 0x0003e20000100800 */
[----:B------:R-:W-:Y:S05]  /*2dac0*/  BRA `(.L_x_2015) ;  /* 0x0000000400007947 */ /* 0x000fea0003800000 */
.L_x_2014:
[----:B-1----:R-:W3:Y:S01]  /*2dad0*/  LDL R3, [R1+0xc] ;  /* 0x00000c0001037983 */ /* 0x002ee20000100800 */
[----:B0-----:R-:W3:Y:S01]  /*2dae0*/  LDC.64 R6, c[0x0][0xc90] ;  /* 0x00032400ff067b82 */ /* 0x001ee20000000a00 */
[----:B------:R-:W-:Y:S01]  /*2daf0*/  ULDC.64 UR4, c[0x0][0x208] ;  /* 0x0000820000047ab9 */ /* 0x000fe20000000a00 */
[----:B---3--:R-:W-:-:S05]  /*2db00*/  IMAD.WIDE R6, R3, 0x4, R6 ;  /* 0x0000000403067825 */ /* 0x008fca00078e0206 */
[----:B------:R-:W3:Y:S02]  /*2db10*/  LDG.E R3, desc[UR4][R6.64] ;  /* 0x0000000406037981 */ /* 0x000ee4000c1e1900 */
[----:B---3--:R-:W-:-:S05]  /*2db20*/  IMAD R5, R4, R3, RZ ;  /* 0x0000000304057224 */ /* 0x008fca00078e02ff */
        /* <DEDUP_REMOVED lines=51> */
[----:B------:R-:W-:-:S04]  /*2de60*/  @P0 VIADD R2, R2, 0x1 ;  /* 0x0000000102020836 */ /* 0x000fc80000000000 */
[----:B------:R-:W-:-:S04]  /*2de70*/  IMAD.MOV.U32 R0, RZ, RZ, R2 ;  /* 0x000000ffff007224 */ /* 0x000fc800078e0002 */
[----:B------:R-:W-:Y:S01]  /*2de80*/  @!P1 IMAD.MOV R0, RZ, RZ, -R0 ;  /* 0x000000ffff009224 */ /* 0x000fe200078e0a00 */
[----:B------:R-:W-:Y:S01]  /*2de90*/  @!P2 LOP3.LUT R0, RZ, R8, RZ, 0x33, !PT ;  /* 0x00000008ff00a212 */ /* 0x000fe200078e33ff */
[----:B------:R-:W-:-:S04]  /*2dea0*/  IMAD.MOV R8, RZ, RZ, -R8 ;  /* 0x000000ffff087224 */ /* 0x000fc800078e0a08 */
[----:B------:R-:W-:-:S05]  /*2deb0*/  IMAD R2, R0, R8, R6 ;  /* 0x0000000800027224 */ /* 0x000fca00078e0206 */
[----:B------:R0:W-:Y:S02]  /*2dec0*/  STL [R1+0x8], R2 ;  /* 0x0000080201007387 */ /* 0x0001e40000100800 */
.L_x_2015:
[----:B------:R-:W-:-:S05]  /*2ded0*/  LOP3.LUT R0, RZ, R0, RZ, 0x33, !PT ;  /* 0x00000000ff007212 */ /* 0x000fca00078e33ff */
[----:B------:R-:W-:-:S05]  /*2dee0*/  IMAD.IADD R0, R4, 0x1, R0 ;  /* 0x0000000104007824 */ /* 0x000fca00078e0200 */
[----:B------:R3:W-:Y:S01]  /*2def0*/  STL [R1+0x4], R0 ;  /* 0x0000040001007387 */ /* 0x0007e20000100800 */
[----:B------:R-:W-:Y:S05]  /*2df00*/  BRA `(.L_x_2016) ;  /* 0x0000000000287947 */ /* 0x000fea0003800000 */
.L_x_2008:
        /* <DEDUP_REMOVED lines=10> */
.L_x_2016:
[----:B-1-3--:R-:W3:Y:S04]  /*2dfb0*/  LDL R0, [R1+0x2c] ;  /* 0x00002c0001007983 */ /* 0x00aee80000100800 */
[----:B0-----:R-:W4:Y:S04]  /*2dfc0*/  LDL R2, [R1+0xc] ;  /* 0x00000c0001027983 */ /* 0x001f280000100800 */
[----:B------:R-:W5:Y:S04]  /*2dfd0*/  LDL R3, [R1+0x8] ;  /* 0x0000080001037983 */ /* 0x000f680000100800 */
[----:B------:R-:W2:Y:S04]  /*2dfe0*/  LDL R4, [R1] ;  /* 0x0000000001047983 */ /* 0x000ea80000100800 */
[----:B------:R-:W2:Y:S01]  /*2dff0*/  LDL R5, [R1+0x4] ;  /* 0x0000040001057983 */ /* 0x000ea20000100800 */
[----:B------:R-:W-:Y:S05]  /*2e000*/  WARPSYNC.ALL ;  /* 0x0000000000007948 */ /* 0x000fea0003800000 */
[----:B------:R-:W-:Y:S01]  /*2e010*/  BAR.SYNC.DEFER_BLOCKING 0x4, 0x180 ;  /* 0x0106000000007b1d */ /* 0x000fe20000010000 */
[----:B---3--:R-:W-:-:S13]  /*2e020*/  ISETP.NE.AND P0, PT, R0, RZ, PT ;  /* 0x000000ff0000720c */ /* 0x008fda0003f05270 */
[----:B------:R-:W0:Y:S01]  /*2e030*/  @!P0 S2R R0, SR_CgaCtaId ;  /* 0x0000000000008919 */ /* 0x000e220000008800 */
[----:B----4-:R-:W-:Y:S01]  /*2e040*/  IMAD.MOV.U32 R7, RZ, RZ, R2 ;  /* 0x000000ffff077224 */ /* 0x010fe200078e0002 */
[----:B------:R-:W-:Y:S01]  /*2e050*/  @!P0 MOV R2, 0x400 ;  /* 0x0000040000028802 */ /* 0x000fe20000000f00 */
[----:B-----5:R-:W-:-:S03]  /*2e060*/  IMAD.MOV.U32 R6, RZ, RZ, R3 ;  /* 0x000000ffff067224 */ /* 0x020fc600078e0003 */
[----:B0-----:R-:W-:-:S05]  /*2e070*/  @!P0 LEA R18, R0, R2, 0x18 ;  /* 0x0000000200128211 */ /* 0x001fca00078ec0ff */
[----:B--2---:R0:W-:Y:S01]  /*2e080*/  @!P0 STS.128 [R18+0x308d0], R4 ;  /* 0x0308d00412008388 */ /* 0x0041e20000000c00 */
[----:B------:R-:W-:Y:S06]  /*2e090*/  BAR.ARV 0x5, 0x180 ;  /* 0x0146000000007b1d */ /* 0x000fec0000002000 */
.L_x_2005:
[----:B---3--:R-:W3:Y:S01]  /*2e0a0*/  LDL R0, [R1+0xc] ;  /* 0x00000c0001007983 */ /* 0x008ee20000100800 */
[----:B------:R-:W-:Y:S02]  /*2e0b0*/  ULDC UR4, c[0x0][0xc3c] ;  /* 0x00030f0000047ab9 */ /* 0x000fe40000000800 */
[----:B---3--:R-:W-:-:S13]  /*2e0c0*/  ISETP.GE.AND P0, PT, R0, UR4, PT ;  /* 0x0000000400007c0c */ /* 0x008fda000bf06270 */
[----:B------:R-:W-:Y:S05]  /*2e0d0*/  @!P0 BRA `(.L_x_2017) ;  /* 0xffffff7000f48947 */ /* 0x000fea000383ffff */
[----:B------:R-:W-:Y:S05]  /*2e0e0*/  BSYNC B8 ;  /* 0x0000000000087941 */ /* 0x000fea0003800000 */
.L_x_1836:
[----:B---3--:R-:W3:Y:S01]  /*2e0f0*/  LDL.LU R0, [R1+0x58] ;  /* 0x0000580001007983 */ /* 0x008ee20000300800 */
[----:B------:R-:W-:Y:S01]  /*2e100*/  BSSY B0, `(.L_x_2018) ;  /* 0x000000b000007945 */ /* 0x000fe20003800000 */
[----:B01----:R-:W0:Y:S01]  /*2e110*/  S2R R5, SR_CgaCtaId ;  /* 0x0000000000057919 */ /* 0x003e220000008800 */
[----:B---3--:R-:W-:-:S05]  /*2e120*/  VIADD R0, R0, 0x1 ;  /* 0x0000000100007836 */ /* 0x008fca0000000000 */
[----:B------:R-:W-:-:S04]  /*2e130*/  LEA.HI R2, R0, R0, RZ, 0x1 ;  /* 0x0000000000027211 */ /* 0x000fc800078f08ff */
[----:B--2---:R-:W-:-:S05]  /*2e140*/  LOP3.LUT R3, R2, 0xfffffffe, RZ, 0xc0, !PT ;  /* 0xfffffffe02037812 */ /* 0x004fca00078ec0ff */
[----:B------:R-:W-:Y:S01]  /*2e150*/  IMAD.IADD R3, R0, 0x1, -R3 ;  /* 0x0000000100037824 */ /* 0x000fe200078e0a03 */
[----:B------:R-:W-:-:S04]  /*2e160*/  MOV R0, 0x400 ;  /* 0x0000040000007802 */ /* 0x000fc80000000f00 */
[----:B0-----:R-:W-:Y:S02]  /*2e170*/  LEA R0, R5, R0, 0x18 ;  /* 0x0000000005007211 */ /* 0x001fe400078ec0ff */
[----:B------:R-:W-:-:S04]  /*2e180*/  SHF.L.U32 R3, R3, 0x1f, RZ ;  /* 0x0000001f03037819 */ /* 0x000fc800000006ff */
[----:B------:R-:W0:Y:S02]  /*2e190*/  SYNCS.PHASECHK.TRANS64.TRYWAIT P0, [R0+URZ+0x30820], R3 ;  /* 0x03082003000075a7 */ /* 0x000e24000800017f */
[----:B0-----:R-:W-:Y:S05]  /*2e1a0*/  @!P0 BRA `(.L_x_2019) ;  /* 0x0000003400148947 */ /* 0x001fea0003800000 */
.L_x_2150:
[----:B------:R-:W-:Y:S05]  /*2e1b0*/  BSYNC B0 ;  /* 0x0000000000007941 */ /* 0x000fea0003800000 */
.L_x_2018:
[----:B------:R-:W-:-:S03]  /*2e1c0*/  UMOV UR4, 0xffffffff ;  /* 0xffffffff00047882 */ /* 0x000fc60000000000 */
[----:B------:R-:W-:Y:S05]  /*2e1d0*/  BRA.DIV UR4, `(.L_x_2020) ;  /* 0x00000036041c7947 */ /* 0x000fea000b800000 */
[----:B------:R-:W1:Y:S02]  /*2e1e0*/  S2R R2, SR_TID.X ;  /* 0x0000000000027919 */ /* 0x000e640000002100 */
[----:B-1----:R-:W-:-:S04]  /*2e1f0*/  SHF.R.U32.HI R2, RZ, 0x5, R2 ;  /* 0x00000005ff027819 */ /* 0x002fc80000011602 */
[----:B------:R-:W-:-:S05]  /*2e200*/  LOP3.LUT R2, R2, 0x3, RZ, 0xc0, !PT ;  /* 0x0000000302027812 */ /* 0x000fca00078ec0ff */
[----:B------:R1:W2:Y:S02]  /*2e210*/  SHFL.IDX PT, R14, R2, RZ, 0x1f ;  /* 0x00001fff020e7589 */ /* 0x0002a400000e0000 */
.L_x_2153:
[----:B--2---:R-:W-:-:S13]  /*2e220*/  ISETP.NE.AND P0, PT, R14, RZ, PT ;  /* 0x000000ff0e00720c */ /* 0x004fda0003f05270 */
[----:B------:R-:W-:Y:S05]  /*2e230*/  @P0 BRA `(.L_x_1530) ;  /* 0x00000000009c0947 */ /* 0x000fea0003800000 */
[----:B------:R-:W-:-:S03]  /*2e240*/  UMOV UR4, 0xffffffff ;  /* 0xffffffff00047882 */ /* 0x000fc60000000000 */
[----:B------:R-:W-:Y:S05]  /*2e250*/  BRA.DIV UR4, `(.L_x_2021) ;  /* 0x0000003604307947 */ /* 0x000fea000b800000 */
[----:B------:R-:W-:-:S13]  /*2e260*/  ELECT P6, URZ, PT ;  /* 0x00000000003f782f */ /* 0x000fda00038c0000 */
.L_x_2156:
        /* <DEDUP_REMOVED lines=8> */
.L_x_2022:
[----:B0-----:R-:W2:Y:S04]  /*2e2f0*/  LDL R3, [R1+0x10] ;  /* 0x0000100001037983 */ /* 0x001ea80000100800 */
[----:B------:R-:W3:Y:S01]  /*2e300*/  LDL.LU R7, [R1+0x14] ;  /* 0x0000140001077983 */ /* 0x000ee20000300800 */
[----:B------:R-:W-:-:S04]  /*2e310*/  VIADD R2, R0, 0x30840 ;  /* 0x0003084000027836 */ /* 0x000fc80000000000 */
[C---:B--2---:R-:W-:Y:S02]  /*2e320*/  IMAD R6, R3.reuse, 0x8, R2 ;  /* 0x0000000803067824 */ /* 0x044fe400078e0202 */
[----:B------:R-:W-:Y:S01]  /*2e330*/  VIADD R3, R3, 0x1 ;  /* 0x0000000103037836 */ /* 0x000fe20000000000 */
[----:B---3--:R-:W-:-:S04]  /*2e340*/  SHF.L.U32 R5, R7, 0x1f, RZ ;  /* 0x0000001f07057819 */ /* 0x008fc800000006ff */
        /* <DEDUP_REMOVED lines=8> */
.L_x_2157:
[----:B------:R-:W1:Y:S02]  /*2e3d0*/  SYNCS.PHASECHK.TRANS64.TRYWAIT P0, [R7+URZ], R2 ;  /* 0x00000002070075a7 */ /* 0x000e64000800017f */
[----:B-1----:R-:W-:Y:S05]  /*2e3e0*/  @!P0 BRA `(.L_x_2024) ;  /* 0x0000003400008947 */ /* 0x002fea0003800000 */
.L_x_2158:
[----:B------:R-:W-:Y:S05]  /*2e3f0*/  @!P2 BRA `(.L_x_2025) ;  /* 0x000000000004a947 */ /* 0x000fea0003800000 */
[----:B------:R-:W-:Y:S01]  /*2e400*/  BPT.TRAP 0x1 ;  /* 0x000000040000795c */ /* 0x000fe20000300000 */
.L_x_2025:
[----:B------:R-:W2:Y:S01]  /*2e410*/  LDL.LU R4, [R1+0x10] ;  /* 0x0000100001047983 */ /* 0x000ea20000300800 */
[----:B------:R-:W-:-:S04]  /*2e420*/  VIADD R0, R0, 0x30860 ;  /* 0x0003086000007836 */ /* 0x000fc80000000000 */
[----:B--2---:R-:W-:-:S04]  /*2e430*/  IMAD R4, R4, 0x8, R0 ;  /* 0x0000000804047824 */ /* 0x004fc800078e0200 */
[----:B------:R-:W2:Y:S02]  /*2e440*/  SYNCS.PHASECHK.TRANS64.TRYWAIT P0, [R4+URZ], R5 ;  /* 0x00000005040075a7 */ /* 0x000ea4000800017f */
[----:B--2---:R-:W-:Y:S05]  /*2e450*/  @!P0 BRA `(.L_x_2026) ;  /* 0x0000003000f88947 */ /* 0x004fea0003800000 */
.L_x_2159:
[----:B------:R-:W-:-:S07]  /*2e460*/  IMAD R3, R3, 0x8, R0 ;  /* 0x0000000803037824 */ /* 0x000fce00078e0200 */
.L_x_2027:
[----:B---3--:R3:W4:Y:S02]  /*2e470*/  SYNCS.PHASECHK.TRANS64.TRYWAIT P0, [R3+URZ], R2 ;  /* 0x00000002030075a7 */ /* 0x008724000800017f */
[----:B----4-:R-:W-:Y:S05]  /*2e480*/  @!P0 NANOSLEEP.SYNCS 0x989680 ;  /* 0x009896800000895d */ /* 0x010fea0003900000 */
[----:B------:R-:W4:Y:S02]  /*2e490*/  @!P0 SYNCS.PHASECHK.TRANS64 P0, [R3+URZ], R2 ;  /* 0x00000002030085a7 */ /* 0x000f24000800007f */
[----:B----4-:R-:W-:Y:S05]  /*2e4a0*/  @!P0 BRA `(.L_x_2027) ;  /* 0xfffffffc00f08947 */ /* 0x010fea000383ffff */
.L_x_1530:
[----:B------:R-:W-:Y:S05]  /*2e4b0*/  BSYNC B9 ;  /* 0x0000000000097941 */ /* 0x000fea0003800000 */
.L_x_1527:
[----:B------:R-:W-:Y:S05]  /*2e4c0*/  EXIT ;  /* 0x000000000000794d */ /* 0x000fea0003800000 */
.L_x_1558:
[----:B0-----:R0:W1:Y:S02]  /*2e4d0*/  SYNCS.PHASECHK.TRANS64.TRYWAIT P5, [R99+URZ+0x30890], R109 ;  /* 0x0308906d630075a7 */ /* 0x00106400080a017f */
[----:B-1----:R-:W-:Y:S05]  /*2e4e0*/  @!P5 NANOSLEEP.SYNCS 0x989680 ;  /* 0x009896800000d95d */ /* 0x002fea0003900000 */
[----:B------:R-:W1:Y:S02]  /*2e4f0*/  @!P5 SYNCS.PHASECHK.TRANS64 P5, [R99+URZ+0x30890], R109 ;  /* 0x0308906d6300d5a7 */ /* 0x000e6400080a007f */
[----:B-1----:R-:W-:Y:S05]  /*2e500*/  @!P5 BRA `(.L_x_1558) ;  /* 0xfffffffc00f0d947 */ /* 0x002fea000383ffff */
[----:B------:R-:W-:Y:S05]  /*2e510*/  BRA `(.L_x_2028) ;  /* 0xfffffd5800907947 */ /* 0x000fea000383ffff */
.L_x_1596:
[----:B-1----:R1:W2:Y:S02]  /*2e520*/  SYNCS.PHASECHK.TRANS64.TRYWAIT P5, [R99+URZ+0x30890], R109 ;  /* 0x0308906d630075a7 */ /* 0x0022a400080a017f */
[----:B--2---:R-:W-:Y:S05]  /*2e530*/  @!P5 NANOSLEEP.SYNCS 0x989680 ;  /* 0x009896800000d95d */ /* 0x004fea0003900000 */
[----:B------:R-:W2:Y:S02]  /*2e540*/  @!P5 SYNCS.PHASECHK.TRANS64 P5, [R99+URZ+0x30890], R109 ;  /* 0x0308906d6300d5a7 */ /* 0x000ea400080a007f */
[----:B--2---:R-:W-:Y:S05]  /*2e550*/  @!P5 BRA `(.L_x_1596) ;  /* 0xfffffffc00f0d947 */ /* 0x004fea000383ffff */
[----:B------:R-:W-:Y:S05]  /*2e560*/  BRA `(.L_x_2029) ;  /* 0xfffffd7c00a87947 */ /* 0x000fea000383ffff */
.L_x_1613:
[----:B0-----:R0:W1:Y:S02]  /*2e570*/  SYNCS.PHASECHK.TRANS64.TRYWAIT P3, [R99+URZ+0x30890], R109 ;  /* 0x0308906d630075a7 */ /* 0x001064000806017f */
[----:B-1----:R-:W-:Y:S05]  /*2e580*/  @!P3 NANOSLEEP.SYNCS 0x989680 ;  /* 0x009896800000b95d */ /* 0x002fea0003900000 */
[----:B------:R-:W1:Y:S02]  /*2e590*/  @!P3 SYNCS.PHASECHK.TRANS64 P3, [R99+URZ+0x30890], R109 ;  /* 0x0308906d6300b5a7 */ /* 0x000e64000806007f */
[----:B-1----:R-:W-:Y:S05]  /*2e5a0*/  @!P3 BRA `(.L_x_1613) ;  /* 0xfffffffc00f0b947 */ /* 0x002fea000383ffff */
[----:B------:R-:W-:Y:S05]  /*2e5b0*/  BRA `(.L_x_2030) ;  /* 0xfffffda000b07947 */ /* 0x000fea000383ffff */
.L_x_1619:
[----:B-1----:R1:W2:Y:S02]  /*2e5c0*/  SYNCS.PHASECHK.TRANS64.TRYWAIT P2, [R99+URZ+0x308b0], R109 ;  /* 0x0308b06d630075a7 */ /* 0x0022a4000804017f */
[----:B--2---:R-:W-:Y:S05]  /*2e5d0*/  @!P2 NANOSLEEP.SYNCS 0x989680 ;  /* 0x009896800000a95d */ /* 0x004fea0003900000 */
[----:B------:R-:W2:Y:S02]  /*2e5e0*/  @!P2 SYNCS.PHASECHK.TRANS64 P2, [R99+URZ+0x308b0], R109 ;  /* 0x0308b06d6300a5a7 */ /* 0x000ea4000804007f */
[----:B--2---:R-:W-:Y:S05]  /*2e5f0*/  @!P2 BRA `(.L_x_1619) ;  /* 0xfffffffc00f0a947 */ /* 0x004fea000383ffff */
[----:B------:R-:W-:Y:S05]  /*2e600*/  BRA `(.L_x_2031) ;  /* 0xfffffda400987947 */ /* 0x000fea000383ffff */
.L_x_1649:
        /* <DEDUP_REMOVED lines=8> */
.L_x_2033:
[----:B------:R-:W-:Y:S05]  /*2e690*/  BSYNC B1 ;  /* 0x0000000000017941 */ /* 0x000fea0003800000 */
.L_x_2032:
        /* <DEDUP_REMOVED lines=8> */
.L_x_2034:
[----:B------:R-:W-:Y:S02]  /*2e720*/  IMAD.MOV.U32 R13, RZ, RZ, R33 ;  /* 0x000000ffff0d7224 */ /* 0x000fe400078e0021 */
[----:B------:R-:W-:-:S07]  /*2e730*/  IMAD.MOV.U32 R8, RZ, RZ, R14 ;  /* 0x000000ffff087224 */ /* 0x000fce00078e000e */
[----:B------:R-:W-:Y:S05]  /*2e740*/  WARPSYNC.COLLECTIVE R15, `(.L_x_2035) ;  /* 0x000000000f087348 */ /* 0x000fea0003c00000 */
[----:B------:R0:W1:Y:S02]  /*2e750*/  SHFL.IDX P6, R14, R13, R12, R11 ;  /* 0x0000000c0d0e7389 */ /* 0x00006400000c000b */
[----:B01----:R-:W-:Y:S01]  /*2e760*/  ENDCOLLECTIVE ;  /* 0x000000000000791b */ /* 0x003fe20003800000 */
.L_x_2035:
[----:B------:R-:W-:Y:S02]  /*2e770*/  IMAD.MOV.U32 R13, RZ, RZ, R30 ;  /* 0x000000ffff0d7224 */ /* 0x000fe400078e001e */
[----:B------:R-:W-:-:S07]  /*2e780*/  IMAD.MOV.U32 R26, RZ, RZ, R14 ;  /* 0x000000ffff1a7224 */ /* 0x000fce00078e000e */
[----:B------:R-:W-:Y:S05]  /*2e790*/  WARPSYNC.COLLECTIVE R15, `(.L_x_2036) ;  /* 0x000000000f087348 */ /* 0x000fea0003c00000 */
[----:B------:R0:W1:Y:S02]  /*2e7a0*/  SHFL.IDX P6, R14, R13, R12, R11 ;  /* 0x0000000c0d0e7389 */ /* 0x00006400000c000b */
[----:B01----:R-:W-:Y:S01]  /*2e7b0*/  ENDCOLLECTIVE ;  /* 0x000000000000791b */ /* 0x003fe20003800000 */
.L_x_2036:
[----:B------:R-:W-:Y:S01]  /*2e7c0*/  IMAD.MOV.U32 R5, RZ, RZ, R14 ;  /* 0x000000ffff057224 */ /* 0x000fe200078e000e */
[----:B------:R-:W-:Y:S06]  /*2e7d0*/  BRA `(.L_x_2037) ;  /* 0xfffffdbc00447947 */ /* 0x000fec000383ffff */
.L_x_1652:
[----:B------:R-:W-:Y:S01]  /*2e7e0*/  BSSY B1, `(.L_x_2038) ;  /* 0x0000008000017945 */ /* 0x000fe20003800000 */
[----:B------:R-:W-:Y:S02]  /*2e7f0*/  IMAD.MOV.U32 R13, RZ, RZ, R32 ;  /* 0x000000ffff0d7224 */ /* 0x000fe400078e0020 */
[----:B------:R-:W-:Y:S02]  /*2e800*/  IMAD.MOV.U32 R12, RZ, RZ, 0x1 ;  /* 0x00000001ff0c7424 */ /* 0x000fe400078e00ff */
[----:B------:R-:W-:Y:S02]  /*2e810*/  IMAD.MOV.U32 R11, RZ, RZ, 0x181f ;  /* 0x0000181fff0b7424 */ /* 0x000fe400078e00ff */
[----:B------:R-:W-:-:S07]  /*2e820*/  IMAD.MOV.U32 R15, RZ, RZ, -0x1 ;  /* 0xffffffffff0f7424 */ /* 0x000fce00078e00ff */
[----:B0-23--:R-:W-:Y:S05]  /*2e830*/  WARPSYNC.COLLECTIVE R15, `(.L_x_2039) ;  /* 0x000000000f087348 */ /* 0x00dfea0003c00000 */
[----:B------:R1:W4:Y:S02]  /*2e840*/  SHFL.IDX P6, R14, R13, R12, R11 ;  /* 0x0000000c0d0e7389 */ /* 0x00032400000c000b */
[----:B01234-:R-:W-:Y:S01]  /*2e850*/  ENDCOLLECTIVE ;  /* 0x000000000000791b */ /* 0x01ffe20003800000 */
.L_x_2039:
[----:B------:R-:W-:Y:S05]  /*2e860*/  BSYNC B1 ;  /* 0x0000000000017941 */ /* 0x000fea0003800000 */
.L_x_2038:
[----:B------:R-:W-:Y:S02]  /*2e870*/  IMAD.MOV.U32 R13, RZ, RZ, R31 ;  /* 0x000000ffff0d7224 */ /* 0x000fe400078e001f */
[----:B------:R-:W-:Y:S02]  /*2e880*/  IMAD.MOV.U32 R12, RZ, RZ, 0x1 ;  /* 0x00000001ff0c7424 */ /* 0x000fe400078e00ff */
[----:B------:R-:W-:Y:S02]  /*2e890*/  IMAD.MOV.U32 R11, RZ, RZ, 0x181f ;  /* 0x0000181fff0b7424 */ /* 0x000fe400078e00ff */
[----:B------:R-:W-:Y:S02]  /*2e8a0*/  IMAD.MOV.U32 R15, RZ, RZ, -0x1 ;  /* 0xffffffffff0f7424 */ /* 0x000fe400078e00ff */
[----:B------:R-:W-:-:S07]  /*2e8b0*/  IMAD.MOV.U32 R9, RZ, RZ, R14 ;  /* 0x000000ffff097224 */ /* 0x000fce00078e000e */
[----:B------:R-:W-:Y:S05]  /*2e8c0*/  WARPSYNC.COLLECTIVE R15, `(.L_x_2040) ;  /* 0x000000000f087348 */ /* 0x000fea0003c00000 */
[----:B------:R0:W1:Y:S02]  /*2e8d0*/  SHFL.IDX P6, R14, R13, R12, R11 ;  /* 0x0000000c0d0e7389 */ /* 0x00006400000c000b */
[----:B01----:R-:W-:Y:S01]  /*2e8e0*/  ENDCOLLECTIVE ;  /* 0x000000000000791b */ /* 0x003fe20003800000 */
.L_x_2040:
[----:B------:R-:W-:Y:S02]  /*2e8f0*/  IMAD.MOV.U32 R13, RZ, RZ, R33 ;  /* 0x000000ffff0d7224 */ /* 0x000fe400078e0021 */
[----:B------:R-:W-:-:S07]  /*2e900*/  IMAD.MOV.U32 R8, RZ, RZ, R14 ;  /* 0x000000ffff087224 */ /* 0x000fce00078e000e */
[----:B------:R-:W-:Y:S05]  /*2e910*/  WARPSYNC.COLLECTIVE R15, `(.L_x_2041) ;  /* 0x000000000f087348 */ /* 0x000fea0003c00000 */
[----:B------:R0:W1:Y:S02]  /*2e920*/  SHFL.IDX P6, R14, R13, R12, R11 ;  /* 0x0000000c0d0e7389 */ /* 0x00006400000c000b */
[----:B01----:R-:W-:Y:S01]  /*2e930*/  ENDCOLLECTIVE ;  /* 0x000000000000791b */ /* 0x003fe20003800000 */
.L_x_2041:
[----:B------:R-:W-:Y:S02]  /*2e940*/  IMAD.MOV.U32 R13, RZ, RZ, R30 ;  /* 0x000000ffff0d7224 */ /* 0x000fe400078e001e */
[----:B------:R-:W-:-:S07]  /*2e950*/  IMAD.MOV.U32 R26, RZ, RZ, R14 ;  /* 0x000000ffff1a7224 */ /* 0x000fce00078e000e */
[----:B------:R-:W-:Y:S05]  /*2e960*/  WARPSYNC.COLLECTIVE R15, `(.L_x_2042) ;  /* 0x000000000f087348 */ /* 0x000fea0003c00000 */
[----:B------:R0:W1:Y:S02]  /*2e970*/  SHFL.IDX P6, R14, R13, R12, R11 ;  /* 0x0000000c0d0e7389 */ /* 0x00006400000c000b */
[----:B01----:R-:W-:Y:S01]  /*2e980*/  ENDCOLLECTIVE ;  /* 0x000000000000791b */ /* 0x003fe20003800000 */
.L_x_2042:
[----:B------:R-:W-:Y:S01]  /*2e990*/  IMAD.MOV.U32 R5, RZ, RZ, R14 ;  /* 0x000000ffff057224 */ /* 0x000fe200078e000e */
[----:B------:R-:W-:Y:S06]  /*2e9a0*/  BRA `(.L_x_2043) ;  /* 0xfffffdc0004c7947 */ /* 0x000fec000383ffff */
.L_x_1655:
[----:B------:R-:W-:Y:S01]  /*2e9b0*/  BSSY B1, `(.L_x_2044) ;  /* 0x0000008000017945 */ /* 0x000fe20003800000 */
[----:B------:R-:W-:Y:S02]  /*2e9c0*/  IMAD.MOV.U32 R13, RZ, RZ, R32 ;  /* 0x000000ffff0d7224 */ /* 0x000fe400078e0020 */
[----:B------:R-:W-:Y:S02]  /*2e9d0*/  IMAD.MOV.U32 R12, RZ, RZ, 0x2 ;  /* 0x00000002ff0c7424 */ /* 0x000fe400078e00ff */
[----:B------:R-:W-:Y:S02]  /*2e9e0*/  IMAD.MOV.U32 R11, RZ, RZ, 0x181f ;  /* 0x0000181fff0b7424 */ /* 0x000fe400078e00ff */
[----:B------:R-:W-:-:S07]  /*2e9f0*/  IMAD.MOV.U32 R15, RZ, RZ, -0x1 ;  /* 0xffffffffff0f7424 */ /* 0x000fce00078e00ff */
[----:B-1234-:R-:W-:Y:S05]  /*2ea00*/  WARPSYNC.COLLECTIVE R15, `(.L_x_2045) ;  /* 0x000000000f087348 */ /* 0x01efea0003c00000 */
[----:B------:R0:W0:Y:S02]  /*2ea10*/  SHFL.IDX P6, R14, R13, R12, R11 ;  /* 0x0000000c0d0e7389 */ /* 0x00002400000c000b */
[----:B01234-:R-:W-:Y:S01]  /*2ea20*/  ENDCOLLECTIVE ;  /* 0x000000000000791b */ /* 0x01ffe20003800000 */
.L_x_2045:
[----:B------:R-:W-:Y:S05]  /*2ea30*/  BSYNC B1 ;  /* 0x0000000000017941 */ /* 0x000fea0003800000 */
.L_x_2044:
        /* <DEDUP_REMOVED lines=8> */
.L_x_2046:
[----:B------:R-:W-:Y:S02]  /*2eac0*/  IMAD.MOV.U32 R13, RZ, RZ, R33 ;  /* 0x000000ffff0d7224 */ /* 0x000fe400078e0021 */
[----:B------:R-:W-:-:S07]  /*2ead0*/  IMAD.MOV.U32 R8, RZ, RZ, R14 ;  /* 0x000000ffff087224 */ /* 0x000fce00078e000e */
[----:B------:R-:W-:Y:S05]  /*2eae0*/  WARPSYNC.COLLECTIVE R15, `(.L_x_2047) ;  /* 0x000000000f087348 */ /* 0x000fea0003c00000 */
[----:B------:R0:W1:Y:S02]  /*2eaf0*/  SHFL.IDX P6, R14, R13, R12, R11 ;  /* 0x0000000c0d0e7389 */ /* 0x00006400000c000b */
[----:B01----:R-:W-:Y:S01]  /*2eb00*/  ENDCOLLECTIVE ;  /* 0x000000000000791b */ /* 0x003fe20003800000 */
.L_x_2047:
[----:B------:R-:W-:Y:S02]  /*2eb10*/  IMAD.MOV.U32 R13, RZ, RZ, R30 ;  /* 0x000000ffff0d7224 */ /* 0x000fe400078e001e */
[----:B------:R-:W-:-:S07]  /*2eb20*/  IMAD.MOV.U32 R78, RZ, RZ, R14 ;  /* 0x000000ffff4e7224 */ /* 0x000fce00078e000e */
[----:B------:R-:W-:Y:S05]  /*2eb30*/  WARPSYNC.COLLECTIVE R15, `(.L_x_2048) ;  /* 0x000000000f087348 */ /* 0x000fea0003c00000 */
[----:B------:R0:W1:Y:S02]  /*2eb40*/  SHFL.IDX P6, R14, R13, R12, R11 ;  /* 0x0000000c0d0e7389 */ /* 0x00006400000c000b */
[----:B01----:R-:W-:Y:S01]  /*2eb50*/  ENDCOLLECTIVE ;  /* 0x000000000000791b */ /* 0x003fe20003800000 */
.L_x_2048:
[----:B------:R-:W-:Y:S01]  /*2eb60*/  IMAD.MOV.U32 R5, RZ, RZ, R14 ;  /* 0x000000ffff057224 */ /* 0x000fe200078e000e */
[----:B------:R-:W-:Y:S06]  /*2eb70*/  BRA `(.L_x_2049) ;  /* 0xfffffdc400447947 */ /* 0x000fec000383ffff */
.L_x_1658:
[----:B------:R-:W-:Y:S01]  /*2eb80*/  BSSY B1, `(.L_x_2050) ;  /* 0x0000008000017945 */ /* 0x000fe20003800000 */
[----:B------:R-:W-:Y:S02]  /*2eb90*/  IMAD.MOV.U32 R13, RZ, RZ, R32 ;  /* 0x000000ffff0d7224 */ /* 0x000fe400078e0020 */
[----:B------:R-:W-:Y:S02]  /*2eba0*/  IMAD.MOV.U32 R12, RZ, RZ, 0x3 ;  /* 0x00000003ff0c7424 */ /* 0x000fe400078e00ff */
[----:B------:R-:W-:Y:S02]  /*2ebb0*/  IMAD.MOV.U32 R11, RZ, RZ, 0x181f ;  /* 0x0000181fff0b7424 */ /* 0x000fe400078e00ff */
[----:B------:R-:W-:-:S07]  /*2ebc0*/  IMAD.MOV.U32 R15, RZ, RZ, -0x1 ;  /* 0xffffffffff0f7424 */ /* 0x000fce00078e00ff */
[----:B-12-4-:R-:W-:Y:S05]  /*2ebd0*/  WARPSYNC.COLLECTIVE R15, `(.L_x_2051) ;  /* 0x000000000f087348 */ /* 0x016fea0003c00000 */
[----:B------:R0:W3:Y:S02]  /*2ebe0*/  SHFL.IDX P6, R14, R13, R12, R11 ;  /* 0x0000000c0d0e7389 */ /* 0x0000e400000c000b */
[----:B01234-:R-:W-:Y:S01]  /*2ebf0*/  ENDCOLLECTIVE ;  /* 0x000000000000791b */ /* 0x01ffe20003800000 */
.L_x_2051:
[----:B------:R-:W-:Y:S05]  /*2ec00*/  BSYNC B1 ;  /* 0x0000000000017941 */ /* 0x000fea0003800000 */
.L_x_2050:
        /* <DEDUP_REMOVED lines=8> */
.L_x_2052:
[----:B------:R-:W-:Y:S02]  /*2ec90*/  IMAD.MOV.U32 R13, RZ, RZ, R33 ;  /* 0x000000ffff0d7224 */ /* 0x000fe400078e0021 */
[----:B------:R-:W-:-:S07]  /*2eca0*/  IMAD.MOV.U32 R9, RZ, RZ, R14 ;  /* 0x000000ffff097224 */ /* 0x000fce00078e000e */
[----:B------:R-:W-:Y:S05]  /*2ecb0*/  WARPSYNC.COLLECTIVE R15, `(.L_x_2053) ;  /* 0x000000000f087348 */ /* 0x000fea0003c00000 */
[----:B------:R0:W1:Y:S02]  /*2ecc0*/  SHFL.IDX P6, R14, R13, R12, R11 ;  /* 0x0000000c0d0e7389 */ /* 0x00006400000c000b */
[----:B01----:R-:W-:Y:S01]  /*2ecd0*/  ENDCOLLECTIVE ;  /* 0x000000000000791b */ /* 0x003fe20003800000 */
.L_x_2053:
[----:B------:R-:W-:Y:S02]  /*2ece0*/  IMAD.MOV.U32 R13, RZ, RZ, R30 ;  /* 0x000000ffff0d7224 */ /* 0x000fe400078e001e */
[----:B------:R-:W-:-:S07]  /*2ecf0*/  IMAD.MOV.U32 R80, RZ, RZ, R14 ;  /* 0x000000ffff507224 */ /* 0x000fce00078e000e */
[----:B------:R-:W-:Y:S05]  /*2ed00*/  WARPSYNC.COLLECTIVE R15, `(.L_x_2054) ;  /* 0x000000000f087348 */ /* 0x000fea0003c00000 */
[----:B------:R0:W1:Y:S02]  /*2ed10*/  SHFL.IDX P6, R14, R13, R12, R11 ;  /* 0x0000000c0d0e7389 */ /* 0x00006400000c000b */
[----:B01----:R-:W-:Y:S01]  /*2ed20*/  ENDCOLLECTIVE ;  /* 0x000000000000791b */ /* 0x003fe20003800000 */
.L_x_2054:
[----:B------:R-:W-:Y:S01]  /*2ed30*/  IMAD.MOV.U32 R78, RZ, RZ, R14 ;  /* 0x000000ffff4e7224 */ /* 0x000fe200078e000e */
[----:B------:R-:W-:Y:S06]  /*2ed40*/  BRA `(.L_x_2055) ;  /* 0xfffffdc800447947 */ /* 0x000fec000383ffff */
.L_x_1662:
[----:B0-----:R0:W1:Y:S02]  /*2ed50*/  SYNCS.PHASECHK.TRANS64.TRYWAIT P0, [R16+URZ+0x30800], R81 ;  /* 0x03080051100075a7 */ /* 0x001064000800017f */
[----:B-1----:R-:W-:Y:S05]  /*2ed60*/  @!P0 NANOSLEEP.SYNCS 0x989680 ;  /* 0x009896800000895d */ /* 0x002fea0003900000 */
[----:B------:R-:W1:Y:S02]  /*2ed70*/  @!P0 SYNCS.PHASECHK.TRANS64 P0, [R16+URZ+0x30800], R81 ;  /* 0x03080051100085a7 */ /* 0x000e64000800007f */
[----:B-1----:R-:W-:Y:S05]  /*2ed80*/  @!P0 BRA `(.L_x_1662) ;  /* 0xfffffffc00f08947 */ /* 0x002fea000383ffff */
[----:B------:R-:W-:Y:S05]  /*2ed90*/  BRA `(.L_x_2056) ;  /* 0xfffffdcc00a07947 */ /* 0x000fea000383ffff */
.L_x_1694:
        /* <DEDUP_REMOVED lines=8> */
.L_x_2058:
[----:B------:R-:W-:Y:S05]  /*2ee20*/  BSYNC B1 ;  /* 0x0000000000017941 */ /* 0x000fea0003800000 */
.L_x_2057:
        /* <DEDUP_REMOVED lines=8> */
.L_x_2059:
[----:B------:R-:W-:Y:S02]  /*2eeb0*/  IMAD.MOV.U32 R13, RZ, RZ, R73 ;  /* 0x000000ffff0d7224 */ /* 0x000fe400078e0049 */
[----:B------:R-:W-:-:S07]  /*2eec0*/  IMAD.MOV.U32 R8, RZ, RZ, R14 ;  /* 0x000000ffff087224 */ /* 0x000fce00078e000e */
[----:B------:R-:W-:Y:S05]  /*2eed0*/  WARPSYNC.COLLECTIVE R15, `(.L_x_2060) ;  /* 0x000000000f087348 */ /* 0x000fea0003c00000 */
[----:B------:R0:W1:Y:S02]  /*2eee0*/  SHFL.IDX P6, R14, R13, R12, R11 ;  /* 0x0000000c0d0e7389 */ /* 0x00006400000c000b */
[----:B01----:R-:W-:Y:S01]  /*2eef0*/  ENDCOLLECTIVE ;  /* 0x000000000000791b */ /* 0x003fe20003800000 */
.L_x_2060:
[----:B------:R-:W-:Y:S02]  /*2ef00*/  IMAD.MOV.U32 R13, RZ, RZ, R20 ;  /* 0x000000ffff0d7224 */ /* 0x000fe400078e0014 */
[----:B------:R-:W-:-:S07]  /*2ef10*/  IMAD.MOV.U32 R7, RZ, RZ, R14 ;  /* 0x000000ffff077224 */ /* 0x000fce00078e000e */
[----:B------:R-:W-:Y:S05]  /*2ef20*/  WARPSYNC.COLLECTIVE R15, `(.L_x_2061) ;  /* 0x000000000f087348 */ /* 0x000fea0003c00000 */
[----:B------:R0:W1:Y:S02]  /*2ef30*/  SHFL.IDX P6, R14, R13, R12, R11 ;  /* 0x0000000c0d0e7389 */ /* 0x00006400000c000b */
[----:B01----:R-:W-:Y:S01]  /*2ef40*/  ENDCOLLECTIVE ;  /* 0x000000000000791b */ /* 0x003fe20003800000 */
.L_x_2061:
[----:B------:R-:W-:Y:S05]  /*2ef50*/  BRA `(.L_x_2062) ;  /* 0xfffffe0000847947 */ /* 0x000fea000383ffff */
.L_x_1697:
[----:B------:R-:W-:Y:S01]  /*2ef60*/  BSSY B1, `(.L_x_2063) ;  /* 0x0000008000017945 */ /* 0x000fe20003800000 */
[----:B------:R-:W-:Y:S02]  /*2ef70*/  IMAD.MOV.U32 R13, RZ, RZ, R72 ;  /* 0x000000ffff0d7224 */ /* 0x000fe400078e0048 */
[----:B------:R-:W-:Y:S02]  /*2ef80*/  IMAD.MOV.U32 R12, RZ, RZ, 0x1 ;  /* 0x00000001ff0c7424 */ /* 0x000fe400078e00ff */
[----:B------:R-:W-:Y:S02]  /*2ef90*/  IMAD.MOV.U32 R11, RZ, RZ, 0x181f ;  /* 0x0000181fff0b7424 */ /* 0x000fe400078e00ff */
[----:B------:R-:W-:-:S07]  /*2efa0*/  IMAD.MOV.U32 R15, RZ, RZ, -0x1 ;  /* 0xffffffffff0f7424 */ /* 0x000fce00078e00ff */
[----:B0-2-4-:R-:W-:Y:S05]  /*2efb0*/  WARPSYNC.COLLECTIVE R15, `(.L_x_2064) ;  /* 0x000000000f087348 */ /* 0x015fea0003c00000 */
[----:B----4-:R1:W3:Y:S02]  /*2efc0*/  SHFL.IDX P6, R14, R13, R12, R11 ;  /* 0x0000000c0d0e7389 */ /* 0x0102e400000c000b */
[----:B0123--:R-:W-:Y:S01]  /*2efd0*/  ENDCOLLECTIVE ;  /* 0x000000000000791b */ /* 0x00ffe20003800000 */
.L_x_2064:
[----:B------:R-:W-:Y:S05]  /*2efe0*/  BSYNC B1 ;  /* 0x0000000000017941 */ /* 0x000fea0003800000 */
.L_x_2063:
        /* <DEDUP_REMOVED lines=8> */
.L_x_2065:
[----:B------:R-:W-:Y:S02]  /*2f070*/  IMAD.MOV.U32 R13, RZ, RZ, R73 ;  /* 0x000000ffff0d7224 */ /* 0x000fe400078e0049 */
[----:B------:R-:W-:-:S07]  /*2f080*/  IMAD.MOV.U32 R8, RZ, RZ, R14 ;  /* 0x000000ffff087224 */ /* 0x000fce00078e000e */
[----:B------:R-:W-:Y:S05]  /*2f090*/  WARPSYNC.COLLECTIVE R15, `(.L_x_2066) ;  /* 0x000000000f087348 */ /* 0x000fea0003c00000 */
[----:B------:R0:W1:Y:S02]  /*2f0a0*/  SHFL.IDX P6, R14, R13, R12, R11 ;  /* 0x0000000c0d0e7389 */ /* 0x00006400000c000b */
[----:B01----:R-:W-:Y:S01]  /*2f0b0*/  ENDCOLLECTIVE ;  /* 0x000000000000791b */ /* 0x003fe20003800000 */
.L_x_2066:
[----:B------:R-:W-:Y:S02]  /*2f0c0*/  IMAD.MOV.U32 R13, RZ, RZ, R20 ;  /* 0x000000ffff0d7224 */ /* 0x000fe400078e0014 */
[----:B------:R-:W-:-:S07]  /*2f0d0*/  IMAD.MOV.U32 R7, RZ, RZ, R14 ;  /* 0x000000ffff077224 */ /* 0x000fce00078e000e */
[----:B------:R-:W-:Y:S05]  /*2f0e0*/  WARPSYNC.COLLECTIVE R15, `(.L_x_2067) ;  /* 0x000000000f087348 */ /* 0x000fea0003c00000 */
[----:B------:R0:W1:Y:S02]  /*2f0f0*/  SHFL.IDX P6, R14, R13, R12, R11 ;  /* 0x0000000c0d0e7389 */ /* 0x00006400000c000b */
[----:B01----:R-:W-:Y:S01]  /*2f100*/  ENDCOLLECTIVE ;  /* 0x000000000000791b */ /* 0x003fe20003800000 */
.L_x_2067:
[----:B------:R-:W-:Y:S05]  /*2f110*/  BRA `(.L_x_2068) ;  /* 0xfffffe04004c7947 */ /* 0x000fea000383ffff */
.L_x_1700:
[----:B------:R-:W-:Y:S01]  /*2f120*/  BSSY B1, `(.L_x_2069) ;  /* 0x0000008000017945 */ /* 0x000fe20003800000 */
[----:B------:R-:W-:Y:S02]  /*2f130*/  IMAD.MOV.U32 R13, RZ, RZ, R72 ;  /* 0x000000ffff0d7224 */ /* 0x000fe400078e0048 */
[----:B------:R-:W-:Y:S02]  /*2f140*/  IMAD.MOV.U32 R12, RZ, RZ, 0x2 ;  /* 0x00000002ff0c7424 */ /* 0x000fe400078e00ff */
[----:B------:R-:W-:Y:S02]  /*2f150*/  IMAD.MOV.U32 R11, RZ, RZ, 0x181f ;  /* 0x0000181fff0b7424 */ /* 0x000fe400078e00ff */
[----:B------:R-:W-:-:S07]  /*2f160*/  IMAD.MOV.U32 R15, RZ, RZ, -0x1 ;  /* 0xffffffffff0f7424 */ /* 0x000fce00078e00ff */
[----:B-1--4-:R-:W-:Y:S05]  /*2f170*/  WARPSYNC.COLLECTIVE R15, `(.L_x_2070) ;  /* 0x000000000f087348 */ /* 0x012fea0003c00000 */
[----:B----4-:R0:W2:Y:S02]  /*2f180*/  SHFL.IDX P6, R14, R13, R12, R11 ;  /* 0x0000000c0d0e7389 */ /* 0x0100a400000c000b */
[----:B012---:R-:W-:Y:S01]  /*2f190*/  ENDCOLLECTIVE ;  /* 0x000000000000791b */ /* 0x007fe20003800000 */
.L_x_2070:
[----:B------:R-:W-:Y:S05]  /*2f1a0*/  BSYNC B1 ;  /* 0x0000000000017941 */ /* 0x000fea0003800000 */
.L_x_2069:
        /* <DEDUP_REMOVED lines=8> */
.L_x_2071:
[----:B------:R-:W-:Y:S02]  /*2f230*/  IMAD.MOV.U32 R13, RZ, RZ, R73 ;  /* 0x000000ffff0d7224 */ /* 0x000fe400078e0049 */
[----:B------:R-:W-:-:S07]  /*2f240*/  IMAD.MOV.U32 R8, RZ, RZ, R14 ;  /* 0x000000ffff087224 */ /* 0x000fce00078e000e */
[----:B------:R-:W-:Y:S05]  /*2f250*/  WARPSYNC.COLLECTIVE R15, `(.L_x_2072) ;  /* 0x000000000f087348 */ /* 0x000fea0003c00000 */
[----:B------:R0:W1:Y:S02]  /*2f260*/  SHFL.IDX P6, R14, R13, R12, R11 ;  /* 0x0000000c0d0e7389 */ /* 0x00006400000c000b */
[----:B01----:R-:W-:Y:S01]  /*2f270*/  ENDCOLLECTIVE ;  /* 0x000000000000791b */ /* 0x003fe20003800000 */
.L_x_2072:
[----:B------:R-:W-:Y:S02]  /*2f280*/  IMAD.MOV.U32 R13, RZ, RZ, R20 ;  /* 0x000000ffff0d7224 */ /* 0x000fe400078e0014 */
[----:B------:R-:W-:-:S07]  /*2f290*/  IMAD.MOV.U32 R7, RZ, RZ, R14 ;  /* 0x000000ffff077224 */ /* 0x000fce00078e000e */
[----:B------:R-:W-:Y:S05]  /*2f2a0*/  WARPSYNC.COLLECTIVE R15, `(.L_x_2073) ;  /* 0x000000000f087348 */ /* 0x000fea0003c00000 */
[----:B------:R0:W1:Y:S02]  /*2f2b0*/  SHFL.IDX P6, R14, R13, R12, R11 ;  /* 0x0000000c0d0e7389 */ /* 0x00006400000c000b */
[----:B01----:R-:W-:Y:S01]  /*2f2c0*/  ENDCOLLECTIVE ;  /* 0x000000000000791b */ /* 0x003fe20003800000 */
.L_x_2073:
[----:B------:R-:W-:Y:S05]  /*2f2d0*/  BRA `(.L_x_2074) ;  /* 0xfffffe0400f87947 */ /* 0x000fea000383ffff */
.L_x_1703:
[----:B------:R-:W-:Y:S01]  /*2f2e0*/  BSSY B1, `(.L_x_2075) ;  /* 0x0000008000017945 */ /* 0x000fe20003800000 */
[----:B------:R-:W-:Y:S02]  /*2f2f0*/  IMAD.MOV.U32 R13, RZ, RZ, R72 ;  /* 0x000000ffff0d7224 */ /* 0x000fe400078e0048 */
[----:B------:R-:W-:Y:S02]  /*2f300*/  IMAD.MOV.U32 R12, RZ, RZ, 0x3 ;  /* 0x00000003ff0c7424 */ /* 0x000fe400078e00ff */
[----:B------:R-:W-:Y:S02]  /*2f310*/  IMAD.MOV.U32 R11, RZ, RZ, 0x181f ;  /* 0x0000181fff0b7424 */ /* 0x000fe400078e00ff */
[----:B------:R-:W-:-:S07]  /*2f320*/  IMAD.MOV.U32 R15, RZ, RZ, -0x1 ;  /* 0xffffffffff0f7424 */ /* 0x000fce00078e00ff */
[----:B-1-34-:R-:W-:Y:S05]  /*2f330*/  WARPSYNC.COLLECTIVE R15, `(.L_x_2076) ;  /* 0x000000000f087348 */ /* 0x01afea0003c00000 */
[----:B------:R0:W2:Y:S02]  /*2f340*/  SHFL.IDX P6, R14, R13, R12, R11 ;  /* 0x0000000c0d0e7389 */ /* 0x0000a400000c000b */
[----:B01234-:R-:W-:Y:S01]  /*2f350*/  ENDCOLLECTIVE ;  /* 0x000000000000791b */ /* 0x01ffe20003800000 */
.L_x_2076:
[----:B------:R-:W-:Y:S05]  /*2f360*/  BSYNC B1 ;  /* 0x0000000000017941 */ /* 0x000fea0003800000 */
.L_x_2075:
        /* <DEDUP_REMOVED lines=8> */
.L_x_2077:
[----:B------:R-:W-:Y:S02]  /*2f3f0*/  IMAD.MOV.U32 R13, RZ, RZ, R73 ;  /* 0x000000ffff0d7224 */ /* 0x000fe400078e0049 */
[----:B------:R-:W-:-:S07]  /*2f400*/  IMAD.MOV.U32 R21, RZ, RZ, R14 ;  /* 0x000000ffff157224 */ /* 0x000fce00078e000e */
[----:B------:R-:W-:Y:S05]  /*2f410*/  WARPSYNC.COLLECTIVE R15, `(.L_x_2078) ;  /* 0x000000000f087348 */ /* 0x000fea0003c00000 */
[----:B------:R0:W1:Y:S02]  /*2f420*/  SHFL.IDX P6, R14, R13, R12, R11 ;  /* 0x0000000c0d0e7389 */ /* 0x00006400000c000b */
[----:B01----:R-:W-:Y:S01]  /*2f430*/  ENDCOLLECTIVE ;  /* 0x000000000000791b */ /* 0x003fe20003800000 */
.L_x_2078:
[----:B------:R-:W-:Y:S02]  /*2f440*/  IMAD.MOV.U32 R13, RZ, RZ, R20 ;  /* 0x000000ffff0d7224 */ /* 0x000fe400078e0014 */
[----:B------:R-:W-:-:S07]  /*2f450*/  IMAD.MOV.U32 R81, RZ, RZ, R14 ;  /* 0x000000ffff517224 */ /* 0x000fce00078e000e */
[----:B------:R-:W-:Y:S05]  /*2f460*/  WARPSYNC.COLLECTIVE R15, `(.L_x_2079) ;  /* 0x000000000f087348 */ /* 0x000fea0003c00000 */
[----:B------:R0:W1:Y:S02]  /*2f470*/  SHFL.IDX P6, R14, R13, R12, R11 ;  /* 0x0000000c0d0e7389 */ /* 0x00006400000c000b */
[----:B01----:R-:W-:Y:S01]  /*2f480*/  ENDCOLLECTIVE ;  /* 0x000000000000791b */ /* 0x003fe20003800000 */
.L_x_2079:
[----:B------:R-:W-:Y:S01]  /*2f490*/  IMAD.MOV.U32 R78, RZ, RZ, R14 ;  /* 0x000000ffff4e7224 */ /* 0x000fe200078e000e */
[----:B------:R-:W-:Y:S06]  /*2f4a0*/  BRA `(.L_x_2080) ;  /* 0xfffffe0800a87947 */ /* 0x000fec000383ffff */
.L_x_1707:
[----:B0-----:R0:W1:Y:S02]  /*2f4b0*/  SYNCS.PHASECHK.TRANS64.TRYWAIT P0, [R16+URZ+0x30800], R80 ;  /* 0x03080050100075a7 */ /* 0x001064000800017f */
[----:B-1----:R-:W-:Y:S05]  /*2f4c0*/  @!P0 NANOSLEEP.SYNCS 0x989680 ;  /* 0x009896800000895d */ /* 0x002fea0003900000 */
[----:B------:R-:W1:Y:S02]  /*2f4d0*/  @!P0 SYNCS.PHASECHK.TRANS64 P0, [R16+URZ+0x30800], R80 ;  /* 0x03080050100085a7 */ /* 0x000e64000800007f */
[----:B-1----:R-:W-:Y:S05]  /*2f4e0*/  @!P0 BRA `(.L_x_1707) ;  /* 0xfffffffc00f08947 */ /* 0x002fea000383ffff */
[----:B------:R-:W-:Y:S05]  /*2f4f0*/  BRA `(.L_x_2081) ;  /* 0xfffffe0c00b87947 */ /* 0x000fea000383ffff */
.L_x_1725:
[----:B0-----:R0:W1:Y:S02]  /*2f500*/  SYNCS.PHASECHK.TRANS64.TRYWAIT P2, [R59+URZ+0x30830], R0 ;  /* 0x030830003b0075a7 */ /* 0x001064000804017f */
[----:B-1----:R-:W-:Y:S05]  /*2f510*/  @!P2 NANOSLEEP.SYNCS 0x989680 ;  /* 0x009896800000a95d */ /* 0x002fea0003900000 */
[----:B------:R-:W1:Y:S02]  /*2f520*/  @!P2 SYNCS.PHASECHK.TRANS64 P2, [R59+URZ+0x30830], R0 ;  /* 0x030830003b00a5a7 */ /* 0x000e64000804007f */
[----:B-1----:R-:W-:Y:S05]  /*2f530*/  @!P2 BRA `(.L_x_1725) ;  /* 0xfffffffc00f0a947 */ /* 0x002fea000383ffff */
[----:B------:R-:W-:Y:S05]  /*2f540*/  BRA `(.L_x_1724) ;  /* 0xfffffe48007c7947 */ /* 0x000fea000383ffff */
.L_x_1745:
[----:B-1----:R1:W2:Y:S02]  /*2f550*/  SYNCS.PHASECHK.TRANS64.TRYWAIT P4, [R232+URZ+0x30830], R152 ;  /* 0x03083098e80075a7 */ /* 0x0022a4000808017f */
[----:B--2---:R-:W-:Y:S05]  /*2f560*/  @!P4 NANOSLEEP.SYNCS 0x989680 ;  /* 0x009896800000c95d */ /* 0x004fea0003900000 */
[----:B------:R-:W2:Y:S02]  /*2f570*/  @!P4 SYNCS.PHASECHK.TRANS64 P4, [R232+URZ+0x30830], R152 ;  /* 0x03083098e800c5a7 */ /* 0x000ea4000808007f */
[----:B--2---:R-:W-:Y:S05]  /*2f580*/  @!P4 BRA `(.L_x_1745) ;  /* 0xfffffffc00f0c947 */ /* 0x004fea000383ffff */
[----:B------:R-:W-:Y:S05]  /*2f590*/  BRA `(.L_x_1744) ;  /* 0xfffffe7000f87947 */ /* 0x000fea000383ffff */
.L_x_1750:
[----:B-1----:R1:W2:Y:S02]  /*2f5a0*/  SYNCS.PHASECHK.TRANS64.TRYWAIT P4, [R0+URZ+0x30850], R2 ;  /* 0x03085002000075a7 */ /* 0x0022a4000808017f */
[----:B--2---:R-:W-:Y:S05]  /*2f5b0*/  @!P4 NANOSLEEP.SYNCS 0x989680 ;  /* 0x009896800000c95d */ /* 0x004fea0003900000 */
[----:B------:R-:W2:Y:S02]  /*2f5c0*/  @!P4 SYNCS.PHASECHK.TRANS64 P4, [R0+URZ+0x30850], R2 ;  /* 0x030850020000c5a7 */ /* 0x000ea4000808007f */
[----:B--2---:R-:W-:Y:S05]  /*2f5d0*/  @!P4 BRA `(.L_x_1750) ;  /* 0xfffffffc00f0c947 */ /* 0x004fea000383ffff */
[----:B------:R-:W-:Y:S05]  /*2f5e0*/  BRA `(.L_x_1749) ;  /* 0xfffffe8400407947 */ /* 0x000fea000383ffff */
.L_x_1771:
[----:B-1----:R1:W2:Y:S02]  /*2f5f0*/  SYNCS.PHASECHK.TRANS64.TRYWAIT P2, [R4+URZ+0x30830], R5 ;  /* 0x03083005040075a7 */ /* 0x0022a4000804017f */
[----:B--2---:R-:W-:Y:S05]  /*2f600*/  @!P2 NANOSLEEP.SYNCS 0x989680 ;  /* 0x009896800000a95d */ /* 0x004fea0003900000 */
[----:B------:R-:W2:Y:S02]  /*2f610*/  @!P2 SYNCS.PHASECHK.TRANS64 P2, [R4+URZ+0x30830], R5 ;  /* 0x030830050400a5a7 */ /* 0x000ea4000804007f */
[----:B--2---:R-:W-:Y:S05]  /*2f620*/  @!P2 BRA `(.L_x_1771) ;  /* 0xfffffffc00f0a947 */ /* 0x004fea000383ffff */
[----:B------:R-:W-:Y:S05]  /*2f630*/  BRA `(.L_x_1770) ;  /* 0xfffffea0005c7947 */ /* 0x000fea000383ffff */
.L_x_1776:
[----:B-1----:R1:W2:Y:S02]  /*2f640*/  SYNCS.PHASECHK.TRANS64.TRYWAIT P2, [R204+URZ+0x30850], R0 ;  /* 0x03085000cc0075a7 */ /* 0x0022a4000804017f */
[----:B--2---:R-:W-:Y:S05]  /*2f650*/  @!P2 NANOSLEEP.SYNCS 0x989680 ;  /* 0x009896800000a95d */ /* 0x004fea0003900000 */
[----:B------:R-:W2:Y:S02]  /*2f660*/  @!P2 SYNCS.PHASECHK.TRANS64 P2, [R204+URZ+0x30850], R0 ;  /* 0x03085000cc00a5a7 */ /* 0x000ea4000804007f */
[----:B--2---:R-:W-:Y:S05]  /*2f670*/  @!P2 BRA `(.L_x_1776) ;  /* 0xfffffffc00f0a947 */ /* 0x004fea000383ffff */
[----:B------:R-:W-:Y:S05]  /*2f680*/  BRA `(.L_x_1775) ;  /* 0xfffffeb000a47947 */ /* 0x000fea000383ffff */
.L_x_1784:
[----:B-1----:R1:W2:Y:S02]  /*2f690*/  SYNCS.PHASECHK.TRANS64.TRYWAIT P2, [R4+URZ+0x30830], R5 ;  /* 0x03083005040075a7 */ /* 0x0022a4000804017f */
[----:B--2---:R-:W-:Y:S05]  /*2f6a0*/  @!P2 NANOSLEEP.SYNCS 0x989680 ;  /* 0x009896800000a95d */ /* 0x004fea0003900000 */
[----:B------:R-:W2:Y:S02]  /*2f6b0*/  @!P2 SYNCS.PHASECHK.TRANS64 P2, [R4+URZ+0x30830], R5 ;  /* 0x030830050400a5a7 */ /* 0x000ea4000804007f */
[----:B--2---:R-:W-:Y:S05]  /*2f6c0*/  @!P2 BRA `(.L_x_1784) ;  /* 0xfffffffc00f0a947 */ /* 0x004fea000383ffff */
[----:B------:R-:W-:Y:S05]  /*2f6d0*/  BRA `(.L_x_1783) ;  /* 0xfffffec000547947 */ /* 0x000fea000383ffff */
.L_x_1789:
[----:B-1----:R1:W2:Y:S02]  /*2f6e0*/  SYNCS.PHASECHK.TRANS64.TRYWAIT P2, [R0+URZ+0x30850], R2 ;  /* 0x03085002000075a7 */ /* 0x0022a4000804017f */
[----:B--2---:R-:W-:Y:S05]  /*2f6f0*/  @!P2 NANOSLEEP.SYNCS 0x989680 ;  /* 0x009896800000a95d */ /* 0x004fea0003900000 */
[----:B------:R-:W2:Y:S02]  /*2f700*/  @!P2 SYNCS.PHASECHK.TRANS64 P2, [R0+URZ+0x30850], R2 ;  /* 0x030850020000a5a7 */ /* 0x000ea4000804007f */
[----:B--2---:R-:W-:Y:S05]  /*2f710*/  @!P2 BRA `(.L_x_1789) ;  /* 0xfffffffc00f0a947 */ /* 0x004fea000383ffff */
[----:B------:R-:W-:Y:S05]  /*2f720*/  BRA `(.L_x_1788) ;  /* 0xfffffed0009c7947 */ /* 0x000fea000383ffff */
.L_x_1803:
[----:B-1----:R1:W2:Y:S02]  /*2f730*/  SYNCS.PHASECHK.TRANS64.TRYWAIT P0, [R3+URZ+0x30850], R0 ;  /* 0x03085000030075a7 */ /* 0x0022a4000800017f */
[----:B--2---:R-:W-:Y:S05]  /*2f740*/  @!P0 NANOSLEEP.SYNCS 0x989680 ;  /* 0x009896800000895d */ /* 0x004fea0003900000 */
[----:B------:R-:W2:Y:S02]  /*2f750*/  @!P0 SYNCS.PHASECHK.TRANS64 P0, [R3+URZ+0x30850], R0 ;  /* 0x03085000030085a7 */ /* 0x000ea4000800007f */
[----:B--2---:R-:W-:Y:S05]  /*2f760*/  @!P0 BRA `(.L_x_1803) ;  /* 0xfffffffc00f08947 */ /* 0x004fea000383ffff */
[----:B------:R-:W-:Y:S05]  /*2f770*/  BRA `(.L_x_1802) ;  /* 0xfffffef000c07947 */ /* 0x000fea000383ffff */
.L_x_1852:
[----:B------:R-:W1:Y:S01]  /*2f780*/  S2R R4, SR_TID.X ;  /* 0x0000000000047919 */ /* 0x000e620000002100 */
[----:B------:R-:W-:Y:S01]  /*2f790*/  BSSY B1, `(.L_x_2082) ;  /* 0x000000a000017945 */ /* 0x000fe20003800000 */
[----:B------:R-:W-:Y:S02]  /*2f7a0*/  IMAD.MOV.U32 R12, RZ, RZ, RZ ;  /* 0x000000ffff0c7224 */ /* 0x000fe400078e00ff */
[----:B------:R-:W-:Y:S02]  /*2f7b0*/  IMAD.MOV.U32 R11, RZ, RZ, 0x1f ;  /* 0x0000001fff0b7424 */ /* 0x000fe400078e00ff */
[----:B0-----:R-:W-:Y:S01]  /*2f7c0*/  IMAD.MOV.U32 R15, RZ, RZ, -0x1 ;  /* 0xffffffffff0f7424 */ /* 0x001fe200078e00ff */
[----:B-1----:R-:W-:-:S04]  /*2f7d0*/  SHF.R.U32.HI R4, RZ, 0x5, R4 ;  /* 0x00000005ff047819 */ /* 0x002fc80000011604 */
[----:B------:R-:W-:-:S05]  /*2f7e0*/  LOP3.LUT R4, R4, 0x3, RZ, 0xc0, !PT ;  /* 0x0000000304047812 */ /* 0x000fca00078ec0ff */
[----:B------:R-:W-:-:S07]  /*2f7f0*/  IMAD.MOV.U32 R13, RZ, RZ, R4 ;  /* 0x000000ffff0d7224 */ /* 0x000fce00078e0004 */
[----:B------:R-:W-:Y:S05]  /*2f800*/  WARPSYNC.COLLECTIVE R15, `(.L_x_2083) ;  /* 0x000000000f087348 */ /* 0x000fea0003c00000 */
[----:B------:R0:W1:Y:S02]  /*2f810*/  SHFL.IDX P6, R14, R13, R12, R11 ;  /* 0x0000000c0d0e7389 */ /* 0x00006400000c000b */
[----:B01----:R-:W-:Y:S01]  /*2f820*/  ENDCOLLECTIVE ;  /* 0x000000000000791b */ /* 0x003fe20003800000 */
.L_x_2083:
[----:B------:R-:W-:Y:S05]  /*2f830*/  BSYNC B1 ;  /* 0x0000000000017941 */ /* 0x000fea0003800000 */
.L_x_2082:
[----:B------:R-:W-:Y:S05]  /*2f840*/  BRA `(.L_x_2084) ;  /* 0xffffff6800947947 */ /* 0x000fea000383ffff */
.L_x_1854:
[----:B------:R-:W-:Y:S01]  /*2f850*/  BSSY B1, `(.L_x_2085) ;  /* 0x0000006000017945 */ /* 0x000fe20003800000 */
[----:B0-----:R-:W-:-:S07]  /*2f860*/  IMAD.MOV.U32 R15, RZ, RZ, -0x1 ;  /* 0xffffffffff0f7424 */ /* 0x001fce00078e00ff */
[----:B-1----:R-:W-:Y:S05]  /*2f870*/  WARPSYNC.COLLECTIVE R15, `(.L_x_2086) ;  /* 0x000000000f0c7348 */ /* 0x002fea0003c00000 */
[----:B------:R-:W-:Y:S02]  /*2f880*/  ELECT P6, UR62, PT ;  /* 0x00000000003e782f */ /* 0x000fe400038c0000 */
[----:B------:R-:W-:Y:S01]  /*2f890*/  MOV R14, UR62 ;  /* 0x0000003e000e7c02 */ /* 0x000fe20008000f00 */
[----:B-1----:R-:W-:Y:S10]  /*2f8a0*/  ENDCOLLECTIVE ;  /* 0x000000000000791b */ /* 0x002ff40003800000 */
.L_x_2086:
[----:B------:R-:W-:Y:S05]  /*2f8b0*/  BSYNC B1 ;  /* 0x0000000000017941 */ /* 0x000fea0003800000 */
.L_x_2085:
[----:B------:R-:W-:Y:S01]  /*2f8c0*/  PLOP3.LUT P2, PT, P6, PT, PT, 0x80, 0x0 ;  /* 0x000000000000781c */ /* 0x000fe2000374f070 */
[----:B------:R-:W-:-:S12]  /*2f8d0*/  BRA `(.L_x_1853) ;  /* 0xffffff6800887947 */ /* 0x000fd8000383ffff */
.L_x_1856:
[----:B-1----:R1:W2:Y:S02]  /*2f8e0*/  SYNCS.PHASECHK.TRANS64.TRYWAIT P0, [R18+URZ+0x30820], R3 ;  /* 0x03082003120075a7 */ /* 0x0022a4000800017f */
[----:B--2---:R-:W-:Y:S05]  /*2f8f0*/  @!P0 NANOSLEEP.SYNCS 0x989680 ;  /* 0x009896800000895d */ /* 0x004fea0003900000 */
[----:B------:R-:W2:Y:S02]  /*2f900*/  @!P0 SYNCS.PHASECHK.TRANS64 P0, [R18+URZ+0x30820], R3 ;  /* 0x03082003120085a7 */ /* 0x000ea4000800007f */
[----:B--2---:R-:W-:Y:S05]  /*2f910*/  @!P0 BRA `(.L_x_1856) ;  /* 0xfffffffc00f08947 */ /* 0x004fea000383ffff */
[----:B------:R-:W-:Y:S05]  /*2f920*/  BRA `(.L_x_2087) ;  /* 0xffffff6800987947 */ /* 0x000fea000383ffff */
.L_x_1860:
[----:B--2---:R2:W3:Y:S02]  /*2f930*/  SYNCS.PHASECHK.TRANS64.TRYWAIT P0, [R5+URZ+0x308a0], R9 ;  /* 0x0308a009050075a7 */ /* 0x0044e4000800017f */
[----:B---3--:R-:W-:Y:S05]  /*2f940*/  @!P0 NANOSLEEP.SYNCS 0x989680 ;  /* 0x009896800000895d */ /* 0x008fea0003900000 */
[----:B------:R-:W3:Y:S02]  /*2f950*/  @!P0 SYNCS.PHASECHK.TRANS64 P0, [R5+URZ+0x308a0], R9 ;  /* 0x0308a009050085a7 */ /* 0x000ee4000800007f */
[----:B---3--:R-:W-:Y:S05]  /*2f960*/  @!P0 BRA `(.L_x_1860) ;  /* 0xfffffffc00f08947 */ /* 0x008fea000383ffff */
[----:B------:R-:W-:Y:S05]  /*2f970*/  BRA `(.L_x_2088) ;  /* 0xffffff6800b87947 */ /* 0x000fea000383ffff */
.L_x_1868:
[----:B0-----:R0:W1:Y:S02]  /*2f980*/  SYNCS.PHASECHK.TRANS64.TRYWAIT P0, [R5+URZ+0x308c0], R9 ;  /* 0x0308c009050075a7 */ /* 0x001064000800017f */
[----:B-1----:R-:W-:Y:S05]  /*2f990*/  @!P0 NANOSLEEP.SYNCS 0x989680 ;  /* 0x009896800000895d */ /* 0x002fea0003900000 */
[----:B------:R-:W1:Y:S02]  /*2f9a0*/  @!P0 SYNCS.PHASECHK.TRANS64 P0, [R5+URZ+0x308c0], R9 ;  /* 0x0308c009050085a7 */ /* 0x000e64000800007f */
[----:B-1----:R-:W-:Y:S05]  /*2f9b0*/  @!P0 BRA `(.L_x_1868) ;  /* 0xfffffffc00f08947 */ /* 0x002fea000383ffff */
[----:B------:R-:W-:Y:S05]  /*2f9c0*/  BRA `(.L_x_2089) ;  /* 0xffffff6c00f47947 */ /* 0x000fea000383ffff */
.L_x_1878:
[----:B-1----:R1:W2:Y:S02]  /*2f9d0*/  SYNCS.PHASECHK.TRANS64.TRYWAIT P0, [R7+URZ+0x308a0], R6 ;  /* 0x0308a006070075a7 */ /* 0x0022a4000800017f */
[----:B--2---:R-:W-:Y:S05]  /*2f9e0*/  @!P0 NANOSLEEP.SYNCS 0x989680 ;  /* 0x009896800000895d */ /* 0x004fea0003900000 */
[----:B------:R-:W2:Y:S02]  /*2f9f0*/  @!P0 SYNCS.PHASECHK.TRANS64 P0, [R7+URZ+0x308a0], R6 ;  /* 0x0308a006070085a7 */ /* 0x000ea4000800007f */
[----:B--2---:R-:W-:Y:S05]  /*2fa00*/  @!P0 BRA `(.L_x_1878) ;  /* 0xfffffffc00f08947 */ /* 0x004fea000383ffff */
[----:B------:R-:W-:Y:S05]  /*2fa10*/  BRA `(.L_x_2090) ;  /* 0xffffff7400807947 */ /* 0x000fea000383ffff */
.L_x_1886:
[----:B0-----:R0:W2:Y:S02]  /*2fa20*/  SYNCS.PHASECHK.TRANS64.TRYWAIT P0, [R7+URZ+0x308c0], R6 ;  /* 0x0308c006070075a7 */ /* 0x0010a4000800017f */
[----:B--2---:R-:W-:Y:S05]  /*2fa30*/  @!P0 NANOSLEEP.SYNCS 0x989680 ;  /* 0x009896800000895d */ /* 0x004fea0003900000 */
[----:B------:R-:W2:Y:S02]  /*2fa40*/  @!P0 SYNCS.PHASECHK.TRANS64 P0, [R7+URZ+0x308c0], R6 ;  /* 0x0308c006070085a7 */ /* 0x000ea4000800007f */
[----:B--2---:R-:W-:Y:S05]  /*2fa50*/  @!P0 BRA `(.L_x_1886) ;  /* 0xfffffffc00f08947 */ /* 0x004fea000383ffff */
[----:B------:R-:W-:Y:S05]  /*2fa60*/  BRA `(.L_x_2091) ;  /* 0xffffff7800b47947 */ /* 0x000fea000383ffff */
.L_x_1912:
[----:B------:R-:W2:Y:S01]  /*2fa70*/  S2R R4, SR_TID.X ;  /* 0x0000000000047919 */ /* 0x000ea20000002100 */
[----:B------:R-:W-:Y:S01]  /*2fa80*/  BSSY B0, `(.L_x_2092) ;  /* 0x000000a000007945 */ /* 0x000fe20003800000 */
[----:B------:R-:W-:Y:S02]  /*2fa90*/  IMAD.MOV.U32 R12, RZ, RZ, RZ ;  /* 0x000000ffff0c7224 */ /* 0x000fe400078e00ff */
[----:B------:R-:W-:Y:S02]  /*2faa0*/  IMAD.MOV.U32 R11, RZ, RZ, 0x1f ;  /* 0x0000001fff0b7424 */ /* 0x000fe400078e00ff */
[----:B0-----:R-:W-:Y:S01]  /*2fab0*/  IMAD.MOV.U32 R15, RZ, RZ, -0x1 ;  /* 0xffffffffff0f7424 */ /* 0x001fe200078e00ff */
[----:B--2---:R-:W-:-:S04]  /*2fac0*/  SHF.R.U32.HI R4, RZ, 0x5, R4 ;  /* 0x00000005ff047819 */ /* 0x004fc80000011604 */
[----:B------:R-:W-:-:S05]  /*2fad0*/  LOP3.LUT R4, R4, 0x3, RZ, 0xc0, !PT ;  /* 0x0000000304047812 */ /* 0x000fca00078ec0ff */
[----:B------:R-:W-:-:S07]  /*2fae0*/  IMAD.MOV.U32 R13, RZ, RZ, R4 ;  /* 0x000000ffff0d7224 */ /* 0x000fce00078e0004 */
[----:B-1----:R-:W-:Y:S05]  /*2faf0*/  WARPSYNC.COLLECTIVE R15, `(.L_x_2093) ;  /* 0x000000000f087348 */ /* 0x002fea0003c00000 */
[----:B------:R0:W2:Y:S02]  /*2fb00*/  SHFL.IDX P6, R14, R13, R12, R11 ;  /* 0x0000000c0d0e7389 */ /* 0x0000a400000c000b */
[----:B012---:R-:W-:Y:S01]  /*2fb10*/  ENDCOLLECTIVE ;  /* 0x000000000000791b */ /* 0x007fe20003800000 */
.L_x_2093:
[----:B------:R-:W-:Y:S05]  /*2fb20*/  BSYNC B0 ;  /* 0x0000000000007941 */ /* 0x000fea0003800000 */
.L_x_2092:
[----:B------:R-:W-:Y:S05]  /*2fb30*/  BRA `(.L_x_2094) ;  /* 0xffffff8c00447947 */ /* 0x000fea000383ffff */
.L_x_1914:
[----:B------:R-:W-:Y:S01]  /*2fb40*/  BSSY B0, `(.L_x_2095) ;  /* 0x0000006000007945 */ /* 0x000fe20003800000 */
[----:B0-----:R-:W-:-:S07]  /*2fb50*/  IMAD.MOV.U32 R15, RZ, RZ, -0x1 ;  /* 0xffffffffff0f7424 */ /* 0x001fce00078e00ff */
[----:B-12---:R-:W-:Y:S05]  /*2fb60*/  WARPSYNC.COLLECTIVE R15, `(.L_x_2096) ;  /* 0x000000000f0c7348 */ /* 0x006fea0003c00000 */
[----:B------:R-:W-:Y:S02]  /*2fb70*/  ELECT P6, UR62, PT ;  /* 0x00000000003e782f */ /* 0x000fe400038c0000 */
[----:B------:R-:W-:Y:S01]  /*2fb80*/  MOV R14, UR62 ;  /* 0x0000003e000e7c02 */ /* 0x000fe20008000f00 */
[----:B-12---:R-:W-:Y:S10]  /*2fb90*/  ENDCOLLECTIVE ;  /* 0x000000000000791b */ /* 0x006ff40003800000 */
.L_x_2096:
[----:B------:R-:W-:Y:S05]  /*2fba0*/  BSYNC B0 ;  /* 0x0000000000007941 */ /* 0x000fea0003800000 */
.L_x_2095:
[----:B------:R-:W-:Y:S05]  /*2fbb0*/  BRA `(.L_x_2097) ;  /* 0xffffff8c00487947 */ /* 0x000fea000383ffff */
.L_x_1916:
[----:B---3--:R3:W4:Y:S02]  /*2fbc0*/  SYNCS.PHASECHK.TRANS64.TRYWAIT P0, [R0+URZ+0x30840], R2 ;  /* 0x03084002000075a7 */ /* 0x008724000800017f */
[----:B----4-:R-:W-:Y:S05]  /*2fbd0*/  @!P0 NANOSLEEP.SYNCS 0x989680 ;  /* 0x009896800000895d */ /* 0x010fea0003900000 */
[----:B------:R-:W4:Y:S02]  /*2fbe0*/  @!P0 SYNCS.PHASECHK.TRANS64 P0, [R0+URZ+0x30840], R2 ;  /* 0x03084002000085a7 */ /* 0x000f24000800007f */
[----:B----4-:R-:W-:Y:S05]  /*2fbf0*/  @!P0 BRA `(.L_x_1916) ;  /* 0xfffffffc00f08947 */ /* 0x010fea000383ffff */
[----:B------:R-:W-:Y:S05]  /*2fc00*/  BRA `(.L_x_2098) ;  /* 0xffffff8c00b07947 */ /* 0x000fea000383ffff */
.L_x_1920:
[----:B------:R0:W5:Y:S01]  /*2fc10*/  LDL.LU R9, [R1+0x3c] ;  /* 0x00003c0001097983 */ /* 0x0001620000300800 */
[----:B------:R-:W-:Y:S02]  /*2fc20*/  IMAD.MOV.U32 R5, RZ, RZ, R11 ;  /* 0x000000ffff057224 */ /* 0x000fe400078e000b */
[----:B------:R-:W-:Y:S02]  /*2fc30*/  IMAD.MOV.U32 R13, RZ, RZ, R3 ;  /* 0x000000ffff0d7224 */ /* 0x000fe400078e0003 */
[----:B------:R-:W-:Y:S02]  /*2fc40*/  IMAD.MOV.U32 R12, RZ, RZ, RZ ;  /* 0x000000ffff0c7224 */ /* 0x000fe400078e00ff */
[----:B------:R-:W-:Y:S02]  /*2fc50*/  IMAD.MOV.U32 R11, RZ, RZ, 0x181f ;  /* 0x0000181fff0b7424 */ /* 0x000fe400078e00ff */
[----:B0-----:R-:W-:-:S07]  /*2fc60*/  IMAD.MOV.U32 R15, RZ, RZ, -0x1 ;  /* 0xffffffffff0f7424 */ /* 0x001fce00078e00ff */
[----:B-----5:R-:W-:Y:S05]  /*2fc70*/  WARPSYNC.COLLECTIVE R15, `(.L_x_2099) ;  /* 0x000000000f087348 */ /* 0x020fea0003c00000 */
[----:B------:R0:W1:Y:S02]  /*2fc80*/  SHFL.IDX P6, R14, R13, R12, R11 ;  /* 0x0000000c0d0e7389 */ /* 0x00006400000c000b */
[----:B01---5:R-:W-:Y:S01]  /*2fc90*/  ENDCOLLECTIVE ;  /* 0x000000000000791b */ /* 0x023fe20003800000 */
.L_x_2099:
[----:B------:R-:W-:Y:S02]  /*2fca0*/  IMAD.MOV.U32 R13, RZ, RZ, R4 ;  /* 0x000000ffff0d7224 */ /* 0x000fe400078e0004 */
[----:B------:R-:W-:-:S07]  /*2fcb0*/  IMAD.MOV.U32 R6, RZ, RZ, R14 ;  /* 0x000000ffff067224 */ /* 0x000fce00078e000e */
[----:B------:R-:W-:Y:S05]  /*2fcc0*/  WARPSYNC.COLLECTIVE R15, `(.L_x_2100) ;  /* 0x000000000f087348 */ /* 0x000fea0003c00000 */
[----:B------:R0:W1:Y:S02]  /*2fcd0*/  SHFL.IDX P6, R14, R13, R12, R11 ;  /* 0x0000000c0d0e7389 */ /* 0x00006400000c000b */
[----:B01----:R-:W-:Y:S01]  /*2fce0*/  ENDCOLLECTIVE ;  /* 0x000000000000791b */ /* 0x003fe20003800000 */
.L_x_2100:
[----:B------:R-:W-:Y:S02]  /*2fcf0*/  IMAD R2, R9, R7, RZ ;  /* 0x0000000709027224 */ /* 0x000fe400078e02ff */
[----:B------:R-:W2:Y:S01]  /*2fd00*/  LDL R9, [R1+0x28] ;  /* 0x0000280001097983 */ /* 0x000ea20000100800 */
[----:B------:R-:W-:Y:S01]  /*2fd10*/  IMAD.IADD R0, R10, 0x1, R5 ;  /* 0x000000010a007824 */ /* 0x000fe200078e0205 */
[----:B------:R-:W-:Y:S01]  /*2fd20*/  ULDC.64 UR4, c[0x0][0x208] ;  /* 0x0000820000047ab9 */ /* 0x000fe20000000a00 */
[----:B------:R-:W-:Y:S02]  /*2fd30*/  IMAD.MOV.U32 R7, RZ, RZ, R14 ;  /* 0x000000ffff077224 */ /* 0x000fe400078e000e */
[----:B------:R-:W-:Y:S01]  /*2fd40*/  IMAD.MOV.U32 R13, RZ, RZ, R3 ;  /* 0x000000ffff0d7224 */ /* 0x000fe200078e0003 */
[C---:B------:R-:W-:Y:S01]  /*2fd50*/  ISETP.GE.AND P2, PT, R0.reuse, R2, PT ;  /* 0x000000020000720c */ /* 0x040fe20003f46270 */
[----:B------:R-:W-:Y:S02]  /*2fd60*/  IMAD.MOV.U32 R12, RZ, RZ, 0x1 ;  /* 0x00000001ff0c7424 */ /* 0x000fe400078e00ff */
        /* <DEDUP_REMOVED lines=17> */
.L_x_2101:
[----:B------:R-:W-:Y:S02]  /*2fe80*/  IMAD.MOV.U32 R13, RZ, RZ, R4 ;  /* 0x000000ffff0d7224 */ /* 0x000fe400078e0004 */
[----:B------:R-:W-:-:S07]  /*2fe90*/  IMAD.MOV.U32 R7, RZ, RZ, R14 ;  /* 0x000000ffff077224 */ /* 0x000fce00078e000e */
[----:B------:R-:W-:Y:S05]  /*2fea0*/  WARPSYNC.COLLECTIVE R15, `(.L_x_2102) ;  /* 0x000000000f087348 */ /* 0x000fea0003c00000 */
[----:B------:R0:W1:Y:S02]  /*2feb0*/  SHFL.IDX P6, R14, R13, R12, R11 ;  /* 0x0000000c0d0e7389 */ /* 0x00006400000c000b */
[----:B01----:R-:W-:Y:S01]  /*2fec0*/  ENDCOLLECTIVE ;  /* 0x000000000000791b */ /* 0x003fe20003800000 */
.L_x_2102:
        /* <DEDUP_REMOVED lines=20> */
.L_x_2103:
[----:B------:R-:W-:Y:S02]  /*30010*/  IMAD.MOV.U32 R13, RZ, RZ, R4 ;  /* 0x000000ffff0d7224 */ /* 0x000fe400078e0004 */
[----:B------:R-:W-:-:S07]  /*30020*/  IMAD.MOV.U32 R7, RZ, RZ, R14 ;  /* 0x000000ffff077224 */ /* 0x000fce00078e000e */
[----:B------:R-:W-:Y:S05]  /*30030*/  WARPSYNC.COLLECTIVE R15, `(.L_x_2104) ;  /* 0x000000000f087348 */ /* 0x000fea0003c00000 */
[----:B------:R0:W1:Y:S02]  /*30040*/  SHFL.IDX P6, R14, R13, R12, R11 ;  /* 0x0000000c0d0e7389 */ /* 0x00006400000c000b */
[----:B01----:R-:W-:Y:S01]  /*30050*/  ENDCOLLECTIVE ;  /* 0x000000000000791b */ /* 0x003fe20003800000 */
.L_x_2104:
        /* <DEDUP_REMOVED lines=20> */
.L_x_2105:
[----:B------:R-:W-:Y:S02]  /*301a0*/  IMAD.MOV.U32 R13, RZ, RZ, R4 ;  /* 0x000000ffff0d7224 */ /* 0x000fe400078e0004 */
[----:B------:R-:W-:-:S07]  /*301b0*/  IMAD.MOV.U32 R7, RZ, RZ, R14 ;  /* 0x000000ffff077224 */ /* 0x000fce00078e000e */
[----:B------:R-:W-:Y:S05]  /*301c0*/  WARPSYNC.COLLECTIVE R15, `(.L_x_2106) ;  /* 0x000000000f087348 */ /* 0x000fea0003c00000 */
[----:B------:R0:W1:Y:S02]  /*301d0*/  SHFL.IDX P6, R14, R13, R12, R11 ;  /* 0x0000000c0d0e7389 */ /* 0x00006400000c000b */
[----:B01----:R-:W-:Y:S01]  /*301e0*/  ENDCOLLECTIVE ;  /* 0x000000000000791b */ /* 0x003fe20003800000 */
.L_x_2106:
        /* <DEDUP_REMOVED lines=20> */
.L_x_2107:
[----:B------:R-:W-:Y:S02]  /*30330*/  IMAD.MOV.U32 R13, RZ, RZ, R4 ;  /* 0x000000ffff0d7224 */ /* 0x000fe400078e0004 */
[----:B------:R-:W-:-:S07]  /*30340*/  IMAD.MOV.U32 R7, RZ, RZ, R14 ;  /* 0x000000ffff077224 */ /* 0x000fce00078e000e */
[----:B------:R-:W-:Y:S05]  /*30350*/  WARPSYNC.COLLECTIVE R15, `(.L_x_2108) ;  /* 0x000000000f087348 */ /* 0x000fea0003c00000 */
[----:B------:R0:W1:Y:S02]  /*30360*/  SHFL.IDX P6, R14, R13, R12, R11 ;  /* 0x0000000c0d0e7389 */ /* 0x00006400000c000b */
[----:B01----:R-:W-:Y:S01]  /*30370*/  ENDCOLLECTIVE ;  /* 0x000000000000791b */ /* 0x003fe20003800000 */
.L_x_2108:
        /* <DEDUP_REMOVED lines=20> */
.L_x_2109:
[----:B------:R-:W-:Y:S02]  /*304c0*/  IMAD.MOV.U32 R13, RZ, RZ, R4 ;  /* 0x000000ffff0d7224 */ /* 0x000fe400078e0004 */
[----:B------:R-:W-:-:S07]  /*304d0*/  IMAD.MOV.U32 R7, RZ, RZ, R14 ;  /* 0x000000ffff077224 */ /* 0x000fce00078e000e */
[----:B------:R-:W-:Y:S05]  /*304e0*/  WARPSYNC.COLLECTIVE R15, `(.L_x_2110) ;  /* 0x000000000f087348 */ /* 0x000fea0003c00000 */
[----:B------:R0:W1:Y:S02]  /*304f0*/  SHFL.IDX P6, R14, R13, R12, R11 ;  /* 0x0000000c0d0e7389 */ /* 0x00006400000c000b */
[----:B01----:R-:W-:Y:S01]  /*30500*/  ENDCOLLECTIVE ;  /* 0x000000000000791b */ /* 0x003fe20003800000 */
.L_x_2110:
        /* <DEDUP_REMOVED lines=20> */
.L_x_2111:
[----:B------:R-:W-:Y:S02]  /*30650*/  IMAD.MOV.U32 R13, RZ, RZ, R4 ;  /* 0x000000ffff0d7224 */ /* 0x000fe400078e0004 */
[----:B------:R-:W-:-:S07]  /*30660*/  IMAD.MOV.U32 R7, RZ, RZ, R14 ;  /* 0x000000ffff077224 */ /* 0x000fce00078e000e */
[----:B------:R-:W-:Y:S05]  /*30670*/  WARPSYNC.COLLECTIVE R15, `(.L_x_2112) ;  /* 0x000000000f087348 */ /* 0x000fea0003c00000 */
[----:B------:R0:W1:Y:S02]  /*30680*/  SHFL.IDX P6, R14, R13, R12, R11 ;  /* 0x0000000c0d0e7389 */ /* 0x00006400000c000b */
[----:B01----:R-:W-:Y:S01]  /*30690*/  ENDCOLLECTIVE ;  /* 0x000000000000791b */ /* 0x003fe20003800000 */
.L_x_2112:
        /* <DEDUP_REMOVED lines=18> */
.L_x_2113:
[----:B------:R-:W-:Y:S02]  /*307c0*/  IMAD.MOV.U32 R13, RZ, RZ, R4 ;  /* 0x000000ffff0d7224 */ /* 0x000fe400078e0004 */
[----:B------:R-:W-:-:S07]  /*307d0*/  IMAD.MOV.U32 R5, RZ, RZ, R14 ;  /* 0x000000ffff057224 */ /* 0x000fce00078e000e */
[----:B------:R-:W-:Y:S05]  /*307e0*/  WARPSYNC.COLLECTIVE R15, `(.L_x_2114) ;  /* 0x000000000f087348 */ /* 0x000fea0003c00000 */
[----:B------:R0:W1:Y:S02]  /*307f0*/  SHFL.IDX P6, R14, R13, R12, R11 ;  /* 0x0000000c0d0e7389 */ /* 0x00006400000c000b */
[----:B01----:R-:W-:Y:S01]  /*30800*/  ENDCOLLECTIVE ;  /* 0x000000000000791b */ /* 0x003fe20003800000 */
.L_x_2114:
[----:B------:R-:W-:Y:S01]  /*30810*/  IMAD.MOV.U32 R3, RZ, RZ, R14 ;  /* 0x000000ffff037224 */ /* 0x000fe200078e000e */
[----:B------:R-:W-:Y:S06]  /*30820*/  BRA `(.L_x_2115) ;  /* 0xffffff9000687947 */ /* 0x000fec000383ffff */
.L_x_1925:
[----:B---3--:R3:W4:Y:S02]  /*30830*/  SYNCS.PHASECHK.TRANS64.TRYWAIT P0, [R18+URZ+0x30820], R0 ;  /* 0x03082000120075a7 */ /* 0x008724000800017f */
[----:B----4-:R-:W-:Y:S05]  /*30840*/  @!P0 NANOSLEEP.SYNCS 0x989680 ;  /* 0x009896800000895d */ /* 0x010fea0003900000 */
[----:B------:R-:W4:Y:S02]  /*30850*/  @!P0 SYNCS.PHASECHK.TRANS64 P0, [R18+URZ+0x30820], R0 ;  /* 0x03082000120085a7 */ /* 0x000f24000800007f */
[----:B----4-:R-:W-:Y:S05]  /*30860*/  @!P0 BRA `(.L_x_1925) ;  /* 0xfffffffc00f08947 */ /* 0x010fea000383ffff */
[----:B------:R-:W-:Y:S05]  /*30870*/  BRA `(.L_x_2116) ;  /* 0xffffff9000e47947 */ /* 0x000fea000383ffff */
.L_x_1934:
[----:B-1----:R1:W2:Y:S02]  /*30880*/  SYNCS.PHASECHK.TRANS64.TRYWAIT P0, [R3+URZ+0x30840], R2 ;  /* 0x03084002030075a7 */ /* 0x0022a4000800017f */
[----:B--2---:R-:W-:Y:S05]  /*30890*/  @!P0 NANOSLEEP.SYNCS 0x989680 ;  /* 0x009896800000895d */ /* 0x004fea0003900000 */
[----:B------:R-:W2:Y:S02]  /*308a0*/  @!P0 SYNCS.PHASECHK.TRANS64 P0, [R3+URZ+0x30840], R2 ;  /* 0x03084002030085a7 */ /* 0x000ea4000800007f */
[----:B--2---:R-:W-:Y:S05]  /*308b0*/  @!P0 BRA `(.L_x_1934) ;  /* 0xfffffffc00f08947 */ /* 0x004fea000383ffff */
[----:B------:R-:W-:Y:S05]  /*308c0*/  BRA `(.L_x_2117) ;  /* 0xffffff9400dc7947 */ /* 0x000fea000383ffff */
.L_x_1942:
[----:B0-----:R0:W1:Y:S02]  /*308d0*/  SYNCS.PHASECHK.TRANS64.TRYWAIT P0, [R2+URZ+0x30860], R3 ;  /* 0x03086003020075a7 */ /* 0x001064000800017f */
[----:B-1----:R-:W-:Y:S05]  /*308e0*/  @!P0 NANOSLEEP.SYNCS 0x989680 ;  /* 0x009896800000895d */ /* 0x002fea0003900000 */
[----:B------:R-:W1:Y:S02]  /*308f0*/  @!P0 SYNCS.PHASECHK.TRANS64 P0, [R2+URZ+0x30860], R3 ;  /* 0x03086003020085a7 */ /* 0x000e64000800007f */
[----:B-1----:R-:W-:Y:S05]  /*30900*/  @!P0 BRA `(.L_x_1942) ;  /* 0xfffffffc00f08947 */ /* 0x002fea000383ffff */
[----:B------:R-:W-:Y:S05]  /*30910*/  BRA `(.L_x_2118) ;  /* 0xffffff9c002c7947 */ /* 0x000fea000383ffff */
.L_x_1954:
[----:B-1----:R1:W2:Y:S02]  /*30920*/  SYNCS.PHASECHK.TRANS64.TRYWAIT P0, [R3+URZ+0x30840], R2 ;  /* 0x03084002030075a7 */ /* 0x0022a4000800017f */
[----:B--2---:R-:W-:Y:S05]  /*30930*/  @!P0 NANOSLEEP.SYNCS 0x989680 ;  /* 0x009896800000895d */ /* 0x004fea0003900000 */
[----:B------:R-:W2:Y:S02]  /*30940*/  @!P0 SYNCS.PHASECHK.TRANS64 P0, [R3+URZ+0x30840], R2 ;  /* 0x03084002030085a7 */ /* 0x000ea4000800007f */
[----:B--2---:R-:W-:Y:S05]  /*30950*/  @!P0 BRA `(.L_x_1954) ;  /* 0xfffffffc00f08947 */ /* 0x004fea000383ffff */
[----:B------:R-:W-:Y:S05]  /*30960*/  BRA `(.L_x_2119) ;  /* 0xffffffa4003c7947 */ /* 0x000fea000383ffff */
.L_x_1962:
[----:B0-----:R0:W1:Y:S02]  /*30970*/  SYNCS.PHASECHK.TRANS64.TRYWAIT P0, [R2+URZ+0x30860], R3 ;  /* 0x03086003020075a7 */ /* 0x001064000800017f */
[----:B-1----:R-:W-:Y:S05]  /*30980*/  @!P0 NANOSLEEP.SYNCS 0x989680 ;  /* 0x009896800000895d */ /* 0x002fea0003900000 */
[----:B------:R-:W1:Y:S02]  /*30990*/  @!P0 SYNCS.PHASECHK.TRANS64 P0, [R2+URZ+0x30860], R3 ;  /* 0x03086003020085a7 */ /* 0x000e64000800007f */
[----:B-1----:R-:W-:Y:S05]  /*309a0*/  @!P0 BRA `(.L_x_1962) ;  /* 0xfffffffc00f08947 */ /* 0x002fea000383ffff */
[----:B------:R-:W-:Y:S05]  /*309b0*/  BRA `(.L_x_2120) ;  /* 0xffffffa8008c7947 */ /* 0x000fea000383ffff */
.L_x_1974:
[----:B--2---:R2:W3:Y:S02]  /*309c0*/  SYNCS.PHASECHK.TRANS64.TRYWAIT P0, [R3+URZ+0x30840], R2 ;  /* 0x03084002030075a7 */ /* 0x0044e4000800017f */
[----:B---3--:R-:W-:Y:S05]  /*309d0*/  @!P0 NANOSLEEP.SYNCS 0x989680 ;  /* 0x009896800000895d */ /* 0x008fea0003900000 */
[----:B------:R-:W3:Y:S02]  /*309e0*/  @!P0 SYNCS.PHASECHK.TRANS64 P0, [R3+URZ+0x30840], R2 ;  /* 0x03084002030085a7 */ /* 0x000ee4000800007f */
[----:B---3--:R-:W-:Y:S05]  /*309f0*/  @!P0 BRA `(.L_x_1974) ;  /* 0xfffffffc00f08947 */ /* 0x008fea000383ffff */
[----:B------:R-:W-:Y:S05]  /*30a00*/  BRA `(.L_x_2121) ;  /* 0xffffffb000787947 */ /* 0x000fea000383ffff */
.L_x_1982:
[----:B0-----:R0:W1:Y:S02]  /*30a10*/  SYNCS.PHASECHK.TRANS64.TRYWAIT P0, [R2+URZ+0x30860], R5 ;  /* 0x03086005020075a7 */ /* 0x001064000800017f */
[----:B-1----:R-:W-:Y:S05]  /*30a20*/  @!P0 NANOSLEEP.SYNCS 0x989680 ;  /* 0x009896800000895d */ /* 0x002fea0003900000 */
[----:B------:R-:W1:Y:S02]  /*30a30*/  @!P0 SYNCS.PHASECHK.TRANS64 P0, [R2+URZ+0x30860], R5 ;  /* 0x03086005020085a7 */ /* 0x000e64000800007f */
[----:B-1----:R-:W-:Y:S05]  /*30a40*/  @!P0 BRA `(.L_x_1982) ;  /* 0xfffffffc00f08947 */ /* 0x002fea000383ffff */
[----:B------:R-:W-:Y:S05]  /*30a50*/  BRA `(.L_x_2122) ;  /* 0xffffffb400c47947 */ /* 0x000fea000383ffff */
.L_x_1996:
[----:B---3--:R3:W4:Y:S02]  /*30a60*/  SYNCS.PHASECHK.TRANS64.TRYWAIT P0, [R0+URZ+0x30860], R2 ;  /* 0x03086002000075a7 */ /* 0x008724000800017f */
[----:B----4-:R-:W-:Y:S05]  /*30a70*/  @!P0 NANOSLEEP.SYNCS 0x989680 ;  /* 0x009896800000895d */ /* 0x010fea0003900000 */
[----:B------:R-:W4:Y:S02]  /*30a80*/  @!P0 SYNCS.PHASECHK.TRANS64 P0, [R0+URZ+0x30860], R2 ;  /* 0x03086002000085a7 */ /* 0x000f24000800007f */
[----:B----4-:R-:W-:Y:S05]  /*30a90*/  @!P0 BRA `(.L_x_1996) ;  /* 0xfffffffc00f08947 */ /* 0x010fea000383ffff */
[----:B------:R-:W-:Y:S05]  /*30aa0*/  BRA `(.L_x_2123) ;  /* 0xffffffbc00947947 */ /* 0x000fea000383ffff */
.L_x_2006:
[----:B-1-3--:R-:W3:Y:S01]  /*30ab0*/  LDL R0, [R1] ;  /* 0x0000000001007983 */ /* 0x00aee20000100800 */
[----:B------:R-:W-:Y:S01]  /*30ac0*/  BSSY B0, `(.L_x_2124) ;  /* 0x0000008000007945 */ /* 0x000fe20003800000 */
[----:B------:R-:W-:Y:S02]  /*30ad0*/  IMAD.MOV.U32 R12, RZ, RZ, RZ ;  /* 0x000000ffff0c7224 */ /* 0x000fe400078e00ff */
[----:B0-----:R-:W-:Y:S02]  /*30ae0*/  IMAD.MOV.U32 R11, RZ, RZ, 0x1f ;  /* 0x0000001fff0b7424 */ /* 0x001fe400078e00ff */
[----:B------:R-:W-:Y:S02]  /*30af0*/  IMAD.MOV.U32 R15, RZ, RZ, -0x1 ;  /* 0xffffffffff0f7424 */ /* 0x000fe400078e00ff */
[----:B---3--:R-:W-:-:S07]  /*30b00*/  IMAD.MOV.U32 R13, RZ, RZ, R0 ;  /* 0x000000ffff0d7224 */ /* 0x008fce00078e0000 */
[----:B--2---:R-:W-:Y:S05]  /*30b10*/  WARPSYNC.COLLECTIVE R15, `(.L_x_2125) ;  /* 0x000000000f087348 */ /* 0x004fea0003c00000 */
[----:B------:R0:W1:Y:S02]  /*30b20*/  SHFL.IDX P6, R14, R13, R12, R11 ;  /* 0x0000000c0d0e7389 */ /* 0x00006400000c000b */
[----:B012---:R-:W-:Y:S01]  /*30b30*/  ENDCOLLECTIVE ;  /* 0x000000000000791b */ /* 0x007fe20003800000 */
.L_x_2125:
[----:B------:R-:W-:Y:S05]  /*30b40*/  BSYNC B0 ;  /* 0x0000000000007941 */ /* 0x000fea0003800000 */
.L_x_2124:
        /* <DEDUP_REMOVED lines=10> */
.L_x_2126:
        /* <DEDUP_REMOVED lines=17> */
[----:B------:R-:W-:Y:S02]  /*30d00*/  IMAD.MOV.U32 R8, RZ, RZ, RZ ;  /* 0x000000ffff087224 */ /* 0x000fe400078e00ff */
[----:B---3--:R-:W-:Y:S01]  /*30d10*/  @!P0 IMAD.MOV.U32 R6, RZ, RZ, R2 ;  /* 0x000000ffff068224 */ /* 0x008fe200078e0002 */
[----:B------:R-:W-:-:S03]  /*30d20*/  ISETP.GE.U32.AND P0, PT, R16, 0x2, PT ;  /* 0x000000021000780c */ /* 0x000fc60003f06070 */
[----:B------:R-:W-:-:S04]  /*30d30*/  IMAD R2, R6, R4, RZ ;  /* 0x0000000406027224 */ /* 0x000fc800078e02ff */
[----:B------:R-:W-:-:S07]  /*30d40*/  IMAD.MOV.U32 R13, RZ, RZ, R2 ;  /* 0x000000ffff0d7224 */ /* 0x000fce00078e0002 */
[----:B------:R-:W-:Y:S05]  /*30d50*/  WARPSYNC.COLLECTIVE R15, `(.L_x_2127) ;  /* 0x000000000f087348 */ /* 0x000fea0003c00000 */
[----:B------:R0:W1:Y:S02]  /*30d60*/  SHFL.UP P6, R14, R13, R12, R11 ;  /* 0x0400000c0d0e7389 */ /* 0x00006400000c000b */
[----:B01----:R-:W-:Y:S01]  /*30d70*/  ENDCOLLECTIVE ;  /* 0x000000000000791b */ /* 0x003fe20003800000 */
.L_x_2127:
        /* <DEDUP_REMOVED lines=9> */
.L_x_2128:
        /* <DEDUP_REMOVED lines=8> */
.L_x_2129:
        /* <DEDUP_REMOVED lines=8> */
.L_x_2130:
        /* <DEDUP_REMOVED lines=8> */
.L_x_2131:
        /* <DEDUP_REMOVED lines=9> */
.L_x_2132:
[----:B------:R-:W-:Y:S01]  /*31020*/  IMAD.MOV.U32 R9, RZ, RZ, R14 ;  /* 0x000000ffff097224 */ /* 0x000fe200078e000e */
[----:B------:R-:W-:Y:S06]  /*31030*/  BRA `(.L_x_2133) ;  /* 0xffffffc000987947 */ /* 0x000fec000383ffff */
.L_x_2009:
        /* <DEDUP_REMOVED lines=8> */
.L_x_2135:
[----:B------:R-:W-:Y:S05]  /*310c0*/  BSYNC B0 ;  /* 0x0000000000007941 */ /* 0x000fea0003800000 */
.L_x_2134:
[----:B------:R-:W-:Y:S01]  /*310d0*/  IMAD.MOV.U32 R3, RZ, RZ, R14 ;  /* 0x000000ffff037224 */ /* 0x000fe200078e000e */
[----:B------:R-:W-:Y:S01]  /*310e0*/  LOP3.LUT P4, RZ, R19, 0x1, RZ, 0xc0, !PT ;  /* 0x0000000113ff7812 */ /* 0x000fe2000788c0ff */
        /* <DEDUP_REMOVED lines=9> */
.L_x_2136:
        /* <DEDUP_REMOVED lines=8> */
.L_x_2137:
        /* <DEDUP_REMOVED lines=8> */
.L_x_2138:
        /* <DEDUP_REMOVED lines=8> */
.L_x_2139:
        /* <DEDUP_REMOVED lines=9> */
.L_x_2140:
[----:B------:R-:W-:Y:S01]  /*31390*/  IMAD.MOV.U32 R9, RZ, RZ, R14 ;  /* 0x000000ffff097224 */ /* 0x000fe200078e000e */
[----:B------:R-:W-:Y:S06]  /*313a0*/  BRA `(.L_x_2141) ;  /* 0xffffffc0006c7947 */ /* 0x000fec000383ffff */
.L_x_2011:
[----:B------:R-:W-:Y:S01]  /*313b0*/  BSSY B0, `(.L_x_2142) ;  /* 0x0000006000007945 */ /* 0x000fe20003800000 */
[----:B------:R-:W-:Y:S01]  /*313c0*/  PLOP3.LUT P6, PT, P6, PT, PT, 0x8, 0x0 ;  /* 0x000000000000781c */ /* 0x000fe200037ce170 */
[----:B------:R-:W-:-:S12]  /*313d0*/  IMAD.MOV.U32 R15, RZ, RZ, -0x1 ;  /* 0xffffffffff0f7424 */ /* 0x000fd800078e00ff */
[----:B0-----:R-:W-:Y:S05]  /*313e0*/  WARPSYNC.COLLECTIVE R15, `(.L_x_2143) ;  /* 0x000000000f087348 */ /* 0x001fea0003c00000 */
[----:B------:R-:W-:Y:S01]  /*313f0*/  VOTE.ANY R14, PT, P6 ;  /* 0x00000000000e7806 */ /* 0x000fe200030e0100 */
[----:B0-----:R-:W-:Y:S06]  /*31400*/  ENDCOLLECTIVE ;  /* 0x000000000000791b */ /* 0x001fec0003800000 */
.L_x_2143:
[----:B------:R-:W-:Y:S05]  /*31410*/  BSYNC B0 ;  /* 0x0000000000007941 */ /* 0x000fea0003800000 */
.L_x_2142:
        /* <DEDUP_REMOVED lines=10> */
.L_x_2144:
[----:B------:R-:W-:Y:S02]  /*314c0*/  IMAD.MOV.U32 R13, RZ, RZ, R6 ;  /* 0x000000ffff0d7224 */ /* 0x000fe400078e0006 */
[----:B------:R-:W-:-:S07]  /*314d0*/  IMAD.MOV.U32 R4, RZ, RZ, R14 ;  /* 0x000000ffff047224 */ /* 0x000fce00078e000e */
[----:B------:R-:W-:Y:S05]  /*314e0*/  WARPSYNC.COLLECTIVE R15, `(.L_x_2145) ;  /* 0x000000000f087348 */ /* 0x000fea0003c00000 */
[----:B------:R0:W1:Y:S02]  /*314f0*/  SHFL.IDX P6, R14, R13, R12, R11 ;  /* 0x0000000c0d0e7389 */ /* 0x00006400000c000b */
[----:B01----:R-:W-:Y:S01]  /*31500*/  ENDCOLLECTIVE ;  /* 0x000000000000791b */ /* 0x003fe20003800000 */
.L_x_2145:
[----:B------:R-:W-:Y:S02]  /*31510*/  IMAD.MOV.U32 R6, RZ, RZ, R14 ;  /* 0x000000ffff067224 */ /* 0x000fe400078e000e */
[----:B------:R-:W-:-:S05]  /*31520*/  IMAD.IADD R10, R3, 0x1, R10 ;  /* 0x00000001030a7824 */ /* 0x000fca00078e020a */
[----:B------:R2:W-:Y:S01]  /*31530*/  STL [R1+0xc], R10 ;  /* 0x00000c0a01007387 */ /* 0x0005e20000100800 */
[----:B------:R-:W-:Y:S05]  /*31540*/  BRA `(.L_x_2146) ;  /* 0xffffffc0004c7947 */ /* 0x000fea000383ffff */
.L_x_2013:
[----:B------:R-:W-:Y:S01]  /*31550*/  BSSY B0, `(.L_x_2147) ;  /* 0x0000008000007945 */ /* 0x000fe20003800000 */
[----:B------:R-:W-:Y:S02]  /*31560*/  IMAD.MOV.U32 R13, RZ, RZ, R7 ;  /* 0x000000ffff0d7224 */ /* 0x000fe400078e0007 */
[----:B------:R-:W-:Y:S02]  /*31570*/  IMAD.MOV.U32 R12, RZ, RZ, R3 ;  /* 0x000000ffff0c7224 */ /* 0x000fe400078e0003 */
[----:B------:R-:W-:Y:S02]  /*31580*/  IMAD.MOV.U32 R11, RZ, RZ, 0x1f ;  /* 0x0000001fff0b7424 */ /* 0x000fe400078e00ff */
[----:B------:R-:W-:-:S07]  /*31590*/  IMAD.MOV.U32 R15, RZ, RZ, -0x1 ;  /* 0xffffffffff0f7424 */ /* 0x000fce00078e00ff */
[----:B0-2---:R-:W-:Y:S05]  /*315a0*/  WARPSYNC.COLLECTIVE R15, `(.L_x_2148) ;  /* 0x000000000f087348 */ /* 0x005fea0003c00000 */
[----:B------:R1:W3:Y:S02]  /*315b0*/  SHFL.IDX P6, R14, R13, R12, R11 ;  /* 0x0000000c0d0e7389 */ /* 0x0002e400000c000b */
[----:B0123--:R-:W-:Y:S01]  /*315c0*/  ENDCOLLECTIVE ;  /* 0x000000000000791b */ /* 0x00ffe20003800000 */
.L_x_2148:
[----:B------:R-:W-:Y:S05]  /*315d0*/  BSYNC B0 ;  /* 0x0000000000007941 */ /* 0x000fea0003800000 */
.L_x_2147:
[----:B------:R-:W-:Y:S01]  /*315e0*/  IMAD.MOV.U32 R3, RZ, RZ, R14 ;  /* 0x000000ffff037224 */ /* 0x000fe200078e000e */
[----:B------:R-:W-:Y:S06]  /*315f0*/  BRA `(.L_x_2149) ;  /* 0xffffffc000387947 */ /* 0x000fec000383ffff */
.L_x_2019:
[----:B0-----:R0:W1:Y:S02]  /*31600*/  SYNCS.PHASECHK.TRANS64.TRYWAIT P0, [R0+URZ+0x30820], R3 ;  /* 0x03082003000075a7 */ /* 0x001064000800017f */
[----:B-1----:R-:W-:Y:S05]  /*31610*/  @!P0 NANOSLEEP.SYNCS 0x989680 ;  /* 0x009896800000895d */ /* 0x002fea0003900000 */
[----:B------:R-:W1:Y:S02]  /*31620*/  @!P0 SYNCS.PHASECHK.TRANS64 P0, [R0+URZ+0x30820], R3 ;  /* 0x03082003000085a7 */ /* 0x000e64000800007f */
[----:B-1----:R-:W-:Y:S05]  /*31630*/  @!P0 BRA `(.L_x_2019) ;  /* 0xfffffffc00f08947 */ /* 0x002fea000383ffff */
[----:B------:R-:W-:Y:S05]  /*31640*/  BRA `(.L_x_2150) ;  /* 0xffffffc800d87947 */ /* 0x000fea000383ffff */
.L_x_2020:
        /* <DEDUP_REMOVED lines=11> */
.L_x_2152:
[----:B------:R-:W-:Y:S05]  /*31700*/  BSYNC B0 ;  /* 0x0000000000007941 */ /* 0x000fea0003800000 */
.L_x_2151:
[----:B------:R-:W-:Y:S05]  /*31710*/  BRA `(.L_x_2153) ;  /* 0xffffffc800c07947 */ /* 0x000fea000383ffff */
.L_x_2021:
[----:B------:R-:W-:Y:S01]  /*31720*/  BSSY B0, `(.L_x_2154) ;  /* 0x0000006000007945 */ /* 0x000fe20003800000 */
[----:B------:R-:W-:-:S07]  /*31730*/  IMAD.MOV.U32 R15, RZ, RZ, -0x1 ;  /* 0xffffffffff0f7424 */ /* 0x000fce00078e00ff */
[----:B01----:R-:W-:Y:S05]  /*31740*/  WARPSYNC.COLLECTIVE R15, `(.L_x_2155) ;  /* 0x000000000f0c7348 */ /* 0x003fea0003c00000 */
[----:B------:R-:W-:Y:S02]  /*31750*/  ELECT P6, UR62, PT ;  /* 0x00000000003e782f */ /* 0x000fe400038c0000 */
[----:B------:R-:W-:Y:S01]  /*31760*/  MOV R14, UR62 ;  /* 0x0000003e000e7c02 */ /* 0x000fe20008000f00 */
[----:B01----:R-:W-:Y:S10]  /*31770*/  ENDCOLLECTIVE ;  /* 0x000000000000791b */ /* 0x003ff40003800000 */
.L_x_2155:
[----:B------:R-:W-:Y:S05]  /*31780*/  BSYNC B0 ;  /* 0x0000000000007941 */ /* 0x000fea0003800000 */
.L_x_2154:
[----:B------:R-:W-:Y:S05]  /*31790*/  BRA `(.L_x_2156) ;  /* 0xffffffc800b47947 */ /* 0x000fea000383ffff */
.L_x_2023:
[----:B0-----:R0:W1:Y:S02]  /*317a0*/  SYNCS.PHASECHK.TRANS64.TRYWAIT P0, [R6+URZ], R5 ;  /* 0x00000005060075a7 */ /* 0x001064000800017f */
[----:B-1----:R-:W-:Y:S05]  /*317b0*/  @!P0 NANOSLEEP.SYNCS 0x989680 ;  /* 0x009896800000895d */ /* 0x002fea0003900000 */
[----:B------:R-:W1:Y:S02]  /*317c0*/  @!P0 SYNCS.PHASECHK.TRANS64 P0, [R6+URZ], R5 ;  /* 0x00000005060085a7 */ /* 0x000e64000800007f */
[----:B-1----:R-:W-:Y:S05]  /*317d0*/  @!P0 BRA `(.L_x_2023) ;  /* 0xfffffffc00f08947 */ /* 0x002fea000383ffff */
[----:B------:R-:W-:Y:S05]  /*317e0*/  BRA `(.L_x_2157) ;  /* 0xffffffc800f87947 */ /* 0x000fea000383ffff */
.L_x_2024:
[----:B-1----:R1:W2:Y:S02]  /*317f0*/  SYNCS.PHASECHK.TRANS64.TRYWAIT P0, [R7+URZ], R2 ;  /* 0x00000002070075a7 */ /* 0x0022a4000800017f */
[----:B--2---:R-:W-:Y:S05]  /*31800*/  @!P0 NANOSLEEP.SYNCS 0x989680 ;  /* 0x009896800000895d */ /* 0x004fea0003900000 */
[----:B------:R-:W2:Y:S02]  /*31810*/  @!P0 SYNCS.PHASECHK.TRANS64 P0, [R7+URZ], R2 ;  /* 0x00000002070085a7 */ /* 0x000ea4000800007f */
[----:B--2---:R-:W-:Y:S05]  /*31820*/  @!P0 BRA `(.L_x_2024) ;  /* 0xfffffffc00f08947 */ /* 0x004fea000383ffff */
[----:B------:R-:W-:Y:S05]  /*31830*/  BRA `(.L_x_2158) ;  /* 0xffffffc800ec7947 */ /* 0x000fea000383ffff */
.L_x_2026:
[----:B--2---:R2:W3:Y:S02]  /*31840*/  SYNCS.PHASECHK.TRANS64.TRYWAIT P0, [R4+URZ], R5 ;  /* 0x00000005040075a7 */ /* 0x0044e4000800017f */
[----:B---3--:R-:W-:Y:S05]  /*31850*/  @!P0 NANOSLEEP.SYNCS 0x989680 ;  /* 0x009896800000895d */ /* 0x008fea0003900000 */
[----:B------:R-:W3:Y:S02]  /*31860*/  @!P0 SYNCS.PHASECHK.TRANS64 P0, [R4+URZ], R5 ;  /* 0x00000005040085a7 */ /* 0x000ee4000800007f */
[----:B---3--:R-:W-:Y:S05]  /*31870*/  @!P0 BRA `(.L_x_2026) ;  /* 0xfffffffc00f08947 */ /* 0x008fea000383ffff */
[----:B------:R-:W-:Y:S05]  /*31880*/  BRA `(.L_x_2159) ;  /* 0xffffffc800f47947 */ /* 0x000fea000383ffff */
.L_x_2160:
        /* <DEDUP_REMOVED lines=15> */
.L_x_14844:


//--------------------- .text._ZN7cutlass13device_kernelIN5flash11enable_sm90INS1_16FlashAttnFwdSm90INS1_25CollectiveMainloopFwdSm90ILi2EN4cute5tupleIJNS5_1CILi1EEES8_S8_EEENS6_IJNS7_ILi128EEENS7_ILi80EEENS7_ILi256EEEEEELi256ENS_10bfloat16_tEfNS_4arch4Sm90ELb1ELb0ELb0ELb0ELb0ELb0ELb0ELb1ELb1ELb1ELb1ELb0EEENS1_21CollectiveEpilogueFwdINS6_IJSA_SC_SB_EEES9_SE_SG_Li256ELb0ELb1ELb1ELb0EEENS1_19SingleTileSchedulerILb0ELb1ELb1ELi128EEEEEEEEEvNT_6ParamsE --------------------------
	.section	.text._ZN7cutlass13device_kernelIN5flash11enable_sm90INS1_16FlashAttnFwdSm90INS1_25CollectiveMainloopFwdSm90ILi2EN4cute5tupleIJNS5_1CILi1EEES8_S8_EEENS6_IJNS7_ILi128EEENS7_ILi80EEENS7_ILi256EEEEEELi256ENS_10bfloat16_tEfNS_4arch4Sm90ELb1ELb0ELb0ELb0ELb0ELb0ELb0ELb1ELb1ELb1ELb1ELb0EEENS1_21CollectiveEpilogueFwdINS6_IJSA_SC_SB_EEES9_SE_SG_Li256ELb0ELb1ELb1ELb0EEENS1_19SingleTileSchedulerILb0ELb1ELb1ELi128EEEEEEEEEvNT_6ParamsE,"ax",@progbits
	.align	128
.text._ZN7cutlass13device_kernelIN5flash11enable_sm90INS1_16FlashAttnFwdSm90INS1_25CollectiveMainloopFwdSm90ILi2EN4cute5tupleIJNS5_1CILi1EEES8_S8_EEENS6_IJNS7_ILi128EEENS7_ILi80EEENS7_ILi256EEEEEELi256ENS_10bfloat16_tEfNS_4arch4Sm90ELb1ELb0ELb0ELb0ELb0ELb0ELb0ELb1ELb1ELb1ELb1ELb0EEENS1_21CollectiveEpilogueFwdINS6_IJSA_SC_SB_EEES9_SE_SG_Li256ELb0ELb1ELb1ELb0EEENS1_19SingleTileSchedulerILb0ELb1ELb1ELi128EEEEEEEEEvNT_6ParamsE:
        .type           _ZN7cutlass13device_kernelIN5flash11enable_sm90INS1_16FlashAttnFwdSm90INS1_25CollectiveMainloopFwdSm90ILi2EN4cute5tupleIJNS5_1CILi1EEES8_S8_EEENS6_IJNS7_ILi128EEENS7_ILi80EEENS7_ILi256EEEEEELi256ENS_10bfloat16_tEfNS_4arch4Sm90ELb1ELb0ELb0ELb0ELb0ELb0ELb0ELb1ELb1ELb1ELb1ELb0EEENS1_21CollectiveEpilogueFwdINS6_IJSA_SC_SB_EEES9_SE_SG_Li256ELb0ELb1ELb1ELb0EEENS1_19SingleTileSchedulerILb0ELb1ELb1ELi128EEEEEEEEEvNT_6ParamsE,@function
        .size           _ZN7cutlass13device_kernelIN5flash11enable_sm90INS1_16FlashAttnFwdSm90INS1_25CollectiveMainloopFwdSm90ILi2EN4cute5tupleIJNS5_1CILi1EEES8_S8_EEENS6_IJNS7_ILi128EEENS7_ILi80EEENS7_ILi256EEEEEELi256ENS_10bfloat16_tEfNS_4arch4Sm90ELb1ELb0ELb0ELb0ELb0ELb0ELb0ELb1ELb1ELb1ELb1ELb0EEENS1_21CollectiveEpilogueFwdINS6_IJSA_SC_SB_EEES9_SE_SG_Li256ELb0ELb1ELb1ELb0EEENS1_19SingleTileSchedulerILb0ELb1ELb1ELi128EEEEEEEEEvNT_6ParamsE,(.L_x_14845 - _ZN7cutlass13device_kernelIN5flash11enable_sm90INS1_16FlashAttnFwdSm90INS1_25CollectiveMainloopFwdSm90ILi2EN4cute5tupleIJNS5_1CILi1EEES8_S8_EEENS6_IJNS7_ILi128EEENS7_ILi80EEENS7_ILi256EEEEEELi256ENS_10bfloat16_tEfNS_4arch4Sm90ELb1ELb0ELb0ELb0ELb0ELb0ELb0ELb1ELb1ELb1ELb1ELb0EEENS1_21CollectiveEpilogueFwdINS6_IJSA_SC_SB_EEES9_SE_SG_Li256ELb0ELb1ELb1ELb0EEENS1_19SingleTileSchedulerILb0ELb1ELb1ELi128EEEEEEEEEvNT_6ParamsE)
        .other          _ZN7cutlass13device_kernelIN5flash11enable_sm90INS1_16FlashAttnFwdSm90INS1_25CollectiveMainloopFwdSm90ILi2EN4cute5tupleIJNS5_1CILi1EEES8_S8_EEENS6_IJNS7_ILi128EEENS7_ILi80EEENS7_ILi256EEEEEELi256ENS_10bfloat16_tEfNS_4arch4Sm90ELb1ELb0ELb0ELb0ELb0ELb0ELb0ELb1ELb1ELb1ELb1ELb0EEENS1_21CollectiveEpilogueFwdINS6_IJSA_SC_SB_EEES9_SE_SG_Li256ELb0ELb1ELb1ELb0EEENS1_19SingleTileSchedulerILb0ELb1ELb1ELi128EEEEEEEEEvNT_6ParamsE,@"STO_CUDA_ENTRY STV_DEFAULT"
_ZN7cutlass13device_kernelIN5flash11enable_sm90INS1_16FlashAttnFwdSm90INS1_25CollectiveMainloopFwdSm90ILi2EN4cute5tupleIJNS5_1CILi1EEES8_S8_EEENS6_IJNS7_ILi128EEENS7_ILi80EEENS7_ILi256EEEEEELi256ENS_10bfloat16_tEfNS_4arch4Sm90ELb1ELb0ELb0ELb0ELb0ELb0ELb0ELb1ELb1ELb1ELb1ELb0EEENS1_21CollectiveEpilogueFwdINS6_IJSA_SC_SB_EEES9_SE_SG_Li256ELb0ELb1ELb1ELb0EEENS1_19SingleTileSchedulerILb0ELb1ELb1ELi128EEEEEEEEEvNT_6ParamsE:
        /* <DEDUP_REMOVED lines=17> */
.L_x_2162:
[----:B------:R-:W-:Y:S05]  /*0110*/  BSYNC B0 ;  /* 0x0000000000007941 */ /* 0x000fea0003800000 */
.L_x_2161:
        /* <DEDUP_REMOVED lines=40> */
.L_x_2163:
        /* <DEDUP_REMOVED lines=22> */
.L_x_2164:
        /* <DEDUP_REMOVED lines=18> */
.L_x_2165:
        /* <DEDUP_REMOVED lines=22> */
.L_x_2166:
        /* <DEDUP_REMOVED lines=22> */
.L_x_2167:
        /* <DEDUP_REMOVED lines=8> */
.L_x_2170:
        /* <DEDUP_REMOVED lines=18> */
[----:B------:R-:W0:Y:S01]  /*0a80*/  LDC R0, c[0x0][0x448] ;  /* 0x00011200ff007b82 */ /* 0x000e220000000800 */
[----:B------:R-:W1:Y:S01]  /*0a90*/  S2R R152, SR_CTAID.X ;  /* 0x0000000000987919 */ /* 0x000e620000002500 */
[----:B------:R-:W-:Y:S01]  /*0aa0*/  SHF.R.U32.HI R4, RZ, 0x10, R22 ;  /* 0x00000010ff047819 */ /* 0x000fe20000011616 */
[----:B------:R-:W-:Y:S01]  /*0ab0*/  IMAD.MOV.U32 R213, RZ, RZ, RZ ;  /* 0x000000ffffd57224 */ /* 0x000fe200078e00ff */
[----:B------:R-:W-:-:S04]  /*0ac0*/  LOP3.LUT R22, R22, 0xffff, RZ, 0xc0, !PT ;  /* 0x0000ffff16167812 */ /* 0x000fc800078ec0ff */
[----:B------:R-:W2:Y:S08]  /*0ad0*/  LDC.64 R8, c[0x0][0x418] ;  /* 0x00010600ff087b82 */ /* 0x000eb00000000a00 */
[----:B------:R-:W3:Y:S01]  /*0ae0*/  LDC R3, c[0x0][0x288] ;  /* 0x0000a200ff037b82 */ /* 0x000ee20000000800 */
[----:B0-----:R-:W-:-:S07]  /*0af0*/  ISETP.NE.AND P1, PT, R0, 0x1, PT ;  /* 0x000000010000780c */ /* 0x001fce0003f25270 */
[----:B------:R-:W0:Y:S01]  /*0b00*/  LDC R18, c[0x0][0x424] ;  /* 0x00010900ff127b82 */ /* 0x000e220000000800 */
[----:B--2---:R-:W-:-:S07]  /*0b10*/  ISETP.NE.U32.AND P0, PT, R8, RZ, PT ;  /* 0x000000ff0800720c */ /* 0x004fce0003f05070 */
[----:B------:R-:W2:Y:S01]  /*0b20*/  LDC R153, c[0x0][0x2f0] ;  /* 0x0000bc00ff997b82 */ /* 0x000ea20000000800 */
[----:B-1----:R-:W-:Y:S01]  /*0b30*/  IMAD.SHL.U32 R152, R152, 0x80, RZ ;  /* 0x0000008098987824 */ /* 0x002fe200078e00ff */
[----:B------:R-:W-:-:S03]  /*0b40*/  ISETP.NE.AND.EX P0, PT, R9, RZ, PT, P0 ;  /* 0x000000ff0900720c */ /* 0x000fc60003f05300 */
[----:B------:R-:W-:Y:S01]  /*0b50*/  @P1 VIADD R0, R152, 0x7f ;  /* 0x0000007f98001836 */ /* 0x000fe20000000000 */
[----:B---3--:R-:W-:Y:S02]  /*0b60*/  IADD3 R3, -R3, 0x50, RZ ;  /* 0x0000005003037810 */ /* 0x008fe40007ffe1ff */
[----:B------:R-:W1:Y:S08]  /*0b70*/  @P1 LDC R5, c[0x0][0x44c] ;  /* 0x00011300ff051b82 */ /* 0x000e700000000800 */
[----:B------:R-:W3:Y:S01]  /*0b80*/  @P1 LDC R7, c[0x0][0x450] ;  /* 0x00011400ff071b82 */ /* 0x000ee20000000800 */
[----:B0-----:R-:W-:-:S02]  /*0b90*/  SEL R18, R18, 0x1, P0 ;  /* 0x0000000112127807 */ /* 0x001fc40000000000 */
[----:B------:R-:W-:-:S03]  /*0ba0*/  ISETP.NE.AND P0, PT, R4, RZ, PT ;  /* 0x000000ff0400720c */ /* 0x000fc60003f05270 */
[----:B--2---:R-:W-:Y:S02]  /*0bb0*/  IMAD R3, R18, R153, R3 ;  /* 0x0000009912037224 */ /* 0x004fe400078e0203 */
[----:B-1----:R-:W-:-:S08]  /*0bc0*/  @P1 IMAD.HI.U32 R2, R0, R5, RZ ;  /* 0x0000000500021227 */ /* 0x002fd000078e00ff */
[----:B------:R-:W0:Y:S01]  /*0bd0*/  @!P0 LDC R4, c[0x0][0x9f0] ;  /* 0x00027c00ff048b82 */ /* 0x000e220000000800 */
[----:B------:R-:W-:Y:S01]  /*0be0*/  VIADD R0, R152, 0x7f ;  /* 0x0000007f98007836 */ /* 0x000fe20000000000 */
[----:B---3--:R-:W-:Y:S01]  /*0bf0*/  @P1 SHF.R.U32.HI R0, RZ, R7, R2 ;  /* 0x00000007ff001219 */ /* 0x008fe20000011602 */
[----:B------:R-:W-:-:S04]  /*0c00*/  IMAD R2, R18, R153, 0x4f ;  /* 0x0000004f12027424 */ /* 0x000fc800078e0299 */
[----:B------:R-:W-:Y:S02]  /*0c10*/  IMAD.IADD R0, R3, 0x1, R0 ;  /* 0x0000000103007824 */ /* 0x000fe400078e0200 */
[----:B------:R-:W-:-:S04]  /*0c20*/  IMAD.HI R2, R2, 0x66666667, RZ ;  /* 0x6666666702027827 */ /* 0x000fc800078e02ff */
[----:B------:R-:W-:Y:S01]  /*0c30*/  IMAD.HI R0, R0, 0x66666667, RZ ;  /* 0x6666666700007827 */ /* 0x000fe200078e02ff */
[----:B------:R-:W-:-:S04]  /*0c40*/  SHF.R.U32.HI R3, RZ, 0x1f, R2 ;  /* 0x0000001fff037819 */ /* 0x000fc80000011602 */
[----:B------:R-:W-:Y:S02]  /*0c50*/  SHF.R.U32.HI R5, RZ, 0x1f, R0 ;  /* 0x0000001fff057819 */ /* 0x000fe40000011600 */
[----:B------:R-:W-:Y:S02]  /*0c60*/  LEA.HI.SX32 R3, R2, R3, 0x1b ;  /* 0x0000000302037211 */ /* 0x000fe400078fdaff */
[----:B------:R-:W-:-:S04]  /*0c70*/  LEA.HI.SX32 R0, R0, R5, 0x1b ;  /* 0x0000000500007211 */ /* 0x000fc800078fdaff */
[----:B------:R-:W-:-:S04]  /*0c80*/  VIMNMX R11, R3, R0, PT ;  /* 0x00000000030b7248 */ /* 0x000fc80003fe0100 */
[----:B------:R-:W-:-:S13]  /*0c90*/  ISETP.GE.AND P1, PT, R11, 0x1, PT ;  /* 0x000000010b00780c */ /* 0x000fda0003f26270 */
[----:B0-----:R-:W-:Y:S05]  /*0ca0*/  @!P1 BRA `(.L_x_2172) ;  /* 0x00000000006c9947 */ /* 0x001fea0003800000 */
[-C--:B------:R-:W-:Y:S02]  /*0cb0*/  IABS R7, R4.reuse ;  /* 0x0000000400077213 */ /* 0x080fe40000000000 */
[----:B------:R-:W-:Y:S02]  /*0cc0*/  IADD3 R5, R4, -0x1, R11 ;  /* 0xffffffff04057810 */ /* 0x000fe40007ffe00b */
[----:B------:R-:W0:Y:S01]  /*0cd0*/  I2F.RP R0, R7 ;  /* 0x0000000700007306 */ /* 0x000e220000209400 */
        /* <DEDUP_REMOVED lines=24> */
.L_x_2172:
[----:B------:R-:W0:Y:S01]  /*0e60*/  S2R R0, SR_TID.X ;  /* 0x0000000000007919 */ /* 0x000e220000002100 */
[-C--:B------:R-:W-:Y:S01]  /*0e70*/  IMAD R22, R22, R213.reuse, RZ ;  /* 0x000000d516167224 */ /* 0x080fe200078e02ff */
[----:B------:R-:W-:Y:S01]  /*0e80*/  PLOP3.LUT P0, PT, PT, PT, PT, 0x80, 0x0 ;  /* 0x000000000000781c */ /* 0x000fe20003f0f070 */
[----:B------:R-:W-:Y:S01]  /*0e90*/  IMAD.MOV.U32 R2, RZ, RZ, RZ ;  /* 0x000000ffff027224 */ /* 0x000fe200078e00ff */
[----:B------:R-:W-:Y:S02]  /*0ea0*/  CS2R R150, SRZ ;  /* 0x0000000000967805 */ /* 0x000fe4000001ff00 */
[----:B------:R-:W-:Y:S02]  /*0eb0*/  CS2R R148, SRZ ;  /* 0x0000000000947805 */ /* 0x000fe4000001ff00 */
[----:B------:R-:W-:Y:S02]  /*0ec0*/  VIADDMNMX R213, R22, R213, R11, PT ;  /* 0x000000d516d57246 */ /* 0x000fe4000380010b */
[----:B------:R-:W-:-:S02]  /*0ed0*/  CS2R R146, SRZ ;  /* 0x0000000000927805 */ /* 0x000fc4000001ff00 */
[----:B------:R-:W-:Y:S02]  /*0ee0*/  CS2R R144, SRZ ;  /* 0x0000000000907805 */ /* 0x000fe4000001ff00 */
[----:B------:R-:W-:Y:S02]  /*0ef0*/  CS2R R142, SRZ ;  /* 0x00000000008e7805 */ /* 0x000fe4000001ff00 */
[----:B------:R-:W-:Y:S02]  /*0f00*/  ISETP.GT.AND P1, PT, R213, R22, PT ;  /* 0x00000016d500720c */ /* 0x000fe40003f24270 */
        /* <DEDUP_REMOVED lines=21> */
[----:B0-----:R-:W-:Y:S01]  /*1060*/  VIADD R19, R0, 0xffffff80 ;  /* 0xffffff8000137836 */ /* 0x001fe20000000000 */
[----:B------:R-:W-:Y:S01]  /*1070*/  CS2R R98, SRZ ;  /* 0x0000000000627805 */ /* 0x000fe2000001ff00 */
[----:B------:R-:W-:Y:S01]  /*1080*/  IMAD.MOV.U32 R0, RZ, RZ, RZ ;  /* 0x000000ffff007224 */ /* 0x000fe200078e00ff */
        /* <DEDUP_REMOVED lines=37> */
[----:B------:R-:W-:Y:S01]  /*12e0*/  IMAD R153, R18, R153, RZ ;  /* 0x0000009912997224 */ /* 0x000fe200078e02ff */
        /* <DEDUP_REMOVED lines=36> */
.L_x_2174:
[----:B------:R-:W2:Y:S01]  /*1530*/  LDL.LU R17, [R1+0x14] ;  /* 0x0000140001117983 */ /* 0x000ea20000300800 */
[----:B------:R-:W-:Y:S02]  /*1540*/  R2UR UR4, R16 ;  /* 0x00000000100472ca */ /* 0x000fe400000e0000 */
[----:B------:R-:W-:-:S11]  /*1550*/  SHF.L.U32 R2, RZ, 0x1f, RZ ;  /* 0x0000001fff027819 */ /* 0x000fd600000006ff */
[----:B------:R-:W0:Y:S01]  /*1560*/  SYNCS.PHASECHK.TRANS64.TRYWAIT P1, [UR4+0x38800], R2 ;  /* 0x03880002ff0075a7 */ /* 0x000e220008020144 */
[----:B--2---:R-:W-:-:S04]  /*1570*/  LOP3.LUT R0, R17, 0x1, RZ, 0xfc, !PT ;  /* 0x0000000111007812 */ /* 0x004fc800078efcff */
[----:B------:R-:W-:Y:S01]  /*1580*/  ISETP.NE.AND P0, PT, R0, 0x3, PT ;  /* 0x000000030000780c */ /* 0x000fe20003f05270 */
[----:B0-----:R-:W-:-:S12]  /*1590*/  @!P1 BRA `(.L_x_2175) ;  /* 0x0000013400ac9947 */ /* 0x001fd80003800000 */
.L_x_2303:
[----:B------:R-:W-:Y:S05]  /*15a0*/  @!P0 BRA `(.L_x_2176) ;  /* 0x0000000000048947 */ /* 0x000fea0003800000 */
[----:B------:R-:W-:Y:S01]  /*15b0*/  BPT.TRAP 0x1 ;  /* 0x000000040000795c */ /* 0x000fe20000300000 */
.L_x_2176:
[----:B------:R-:W-:-:S13]  /*15c0*/  R2UR UR4, R16 ;  /* 0x00000000100472ca */ /* 0x000fda00000e0000 */
[----:B------:R1:W2:Y:S01]  /*15d0*/  SYNCS.PHASECHK.TRANS64.TRYWAIT P2, [UR4+0x38830], R2 ;  /* 0x03883002ff0075a7 */ /* 0x0002a20008040144 */
[----:B------:R-:W-:Y:S05]  /*15e0*/  @!P0 BRA `(.L_x_2177) ;  /* 0x0000000000048947 */ /* 0x000fea0003800000 */
[----:B------:R-:W-:Y:S01]  /*15f0*/  BPT.TRAP 0x1 ;  /* 0x000000040000795c */ /* 0x000fe20000300000 */
.L_x_2177:
[----:B------:R-:W3:Y:S01]  /*1600*/  S2R R0, SR_TID.X ;  /* 0x0000000000007919 */ /* 0x000ee20000002100 */
[----:B------:R-:W-:-:S04]  /*1610*/  MOV R4, UR36 ;  /* 0x0000002400047c02 */ /* 0x000fc80008000f00 */
[----:B------:R-:W-:Y:S02]  /*1620*/  LOP3.LUT R4, R4, 0x10000, RZ, 0xfc, !PT ;  /* 0x0001000004047812 */ /* 0x000fe400078efcff */
[----:B---3--:R-:W-:-:S04]  /*1630*/  LOP3.LUT R0, R0, 0x7f, RZ, 0xc0, !PT ;  /* 0x0000007f00007812 */ /* 0x008fc800078ec0ff */
[----:B------:R-:W-:Y:S01]  /*1640*/  ISETP.NE.AND P1, PT, R0, RZ, PT ;  /* 0x000000ff0000720c */ /* 0x000fe20003f25270 */
[----:B--2---:R-:W-:-:S12]  /*1650*/  @P2 BRA `(.L_x_2178) ;  /* 0x00000000000c2947 */ /* 0x004fd80003800000 */
[----:B------:R-:W-:-:S13]  /*1660*/  R2UR UR4, R16 ;  /* 0x00000000100472ca */ /* 0x000fda00000e0000 */
[----:B------:R-:W2:Y:S02]  /*1670*/  SYNCS.PHASECHK.TRANS64.TRYWAIT P2, [UR4+0x38830], R2 ;  /* 0x03883002ff0075a7 */ /* 0x000ea40008040144 */
[----:B--2---:R-:W-:Y:S05]  /*1680*/  @!P2 BRA `(.L_x_2179) ;  /* 0x00000134008ca947 */ /* 0x004fea0003800000 */
.L_x_2178:
[----:B------:R-:W-:Y:S05]  /*1690*/  WARPSYNC.ALL ;  /* 0x0000000000007948 */ /* 0x000fea0003800000 */
        /* <DEDUP_REMOVED lines=12> */
[----:B------:R-:W-:Y:S01]  /*1760*/  IMAD.U32 R13, RZ, RZ, UR21 ;  /* 0x00000015ff0d7e24 */ /* 0x000fe2000f8e00ff */
[----:B------:R-:W-:Y:S01]  /*1770*/  R2UR UR17, R5 ;  /* 0x00000000051172ca */ /* 0x000fe200000e0000 */
[----:B------:R-:W-:Y:S01]  /*1780*/  UIADD3 UR4, UR60, 0x24400, URZ ;  /* 0x000244003c047890 */ /* 0x000fe2000fffe03f */
[----:B------:R-:W-:Y:S01]  /*1790*/  R2UR UR6, R4 ;  /* 0x00000000040672ca */ /* 0x000fe200000e0000 */
[----:B------:R-:W-:Y:S01]  /*17a0*/  UMOV UR23, 0x40000040 ;  /* 0x4000004000177882 */ /* 0x000fe20000000000 */
[----:B------:R-:W-:Y:S01]  /*17b0*/  UMOV UR25, 0x40000040 ;  /* 0x4000004000197882 */ /* 0x000fe20000000000 */
[----:B------:R-:W-:Y:S01]  /*17c0*/  USHF.R.U32.HI UR4, URZ, 0x4, UR4 ;  /* 0x000000043f047899 */ /* 0x000fe20008011604 */
[----:B01----:R-:W0:Y:S01]  /*17d0*/  LDC R2, c[0x0][0x448] ;  /* 0x00011200ff027b82 */ /* 0x003e220000000800 */
[----:B------:R-:W-:Y:S01]  /*17e0*/  UMOV UR27, 0x40000040 ;  /* 0x40000040001b7882 */ /* 0x000fe20000000000 */
[----:B------:R-:W-:Y:S01]  /*17f0*/  UMOV UR29, 0x40000040 ;  /* 0x40000040001d7882 */ /* 0x000fe20000000000 */
[----:B------:R-:W-:Y:S01]  /*1800*/  ULOP3.LUT UR4, UR4, 0x3fff, URZ, 0xc0, !UPT ;  /* 0x00003fff04047892 */ /* 0x000fe2000f8ec03f */
[----:B------:R-:W-:Y:S01]  /*1810*/  LOP3.LUT R0, R65, 0xffffff80, RZ, 0xc0, !PT ;  /* 0xffffff8041007812 */ /* 0x000fe200078ec0ff */
[----:B------:R-:W-:Y:S01]  /*1820*/  UMOV UR31, 0x40000040 ;  /* 0x40000040001f7882 */ /* 0x000fe20000000000 */
[----:B------:R-:W-:Y:S01]  /*1830*/  UMOV UR33, 0x40000040 ;  /* 0x4000004000217882 */ /* 0x000fe20000000000 */
[----:B------:R-:W-:Y:S01]  /*1840*/  ULOP3.LUT UR61, UR4, 0x10000, URZ, 0xfc, !UPT ;  /* 0x00010000043d7892 */ /* 0x000fe2000f8efc3f */
[----:B------:R-:W-:Y:S01]  /*1850*/  LEA.HI R6, R66, R66, RZ, 0x1 ;  /* 0x0000004242067211 */ /* 0x000fe200078f08ff */
[----:B------:R-:W-:Y:S01]  /*1860*/  UIADD3 UR5, UR6, 0x2, URZ ;  /* 0x0000000206057890 */ /* 0x000fe2000fffe03f */
[----:B------:R-:W-:Y:S01]  /*1870*/  IMAD.IADD R0, R19, 0x1, -R0 ;  /* 0x0000000113007824 */ /* 0x000fe200078e0a00 */
[----:B------:R-:W-:Y:S01]  /*1880*/  UIADD3 UR4, UR61, 0x80, URZ ;  /* 0x000000803d047890 */ /* 0x000fe2000fffe03f */
[----:B------:R-:W-:Y:S01]  /*1890*/  LOP3.LUT R9, R6, 0x3fffffe, RZ, 0xc0, !PT ;  /* 0x03fffffe06097812 */ /* 0x000fe200078ec0ff */
[----:B------:R-:W-:Y:S01]  /*18a0*/  UIADD3 UR7, UR6, 0x4, URZ ;  /* 0x0000000406077890 */ /* 0x000fe2000fffe03f */
[----:B------:R-:W-:Y:S01]  /*18b0*/  LEA.HI R64, R64, R19, RZ, 0x2 ;  /* 0x0000001340407211 */ /* 0x000fe200078f10ff */
        /* <DEDUP_REMOVED lines=11> */
[----:B------:R-:W-:Y:S01]  /*1970*/  SHF.R.S32.HI R3, RZ, 0x1f, R0 ;  /* 0x0000001fff037819 */ /* 0x000fe20000011400 */
[----:B------:R-:W-:Y:S01]  /*1980*/  UMOV UR10, UR4 ;  /* 0x00000004000a7c82 */ /* 0x000fe20008000000 */
[----:B------:R-:W-:Y:S01]  /*1990*/  UIADD3 UR4, UR61, 0x180, URZ ;  /* 0x000001803d047890 */ /* 0x000fe2000fffe03f */
[----:B0-----:R-:W-:Y:S01]  /*19a0*/  ISETP.NE.AND P2, PT, R2, 0x1, PT ;  /* 0x000000010200780c */ /* 0x001fe20003f45270 */
[----:B------:R-:W-:Y:S01]  /*19b0*/  UIADD3 UR24, UR6, 0x406, URZ ;  /* 0x0000040606187890 */ /* 0x000fe2000fffe03f */
[CC--:B------:R-:W-:Y:S01]  /*19c0*/  LEA.HI R2, R3.reuse, R0.reuse, RZ, 0x2 ;  /* 0x0000000003027211 */ /* 0x0c0fe200078f10ff */
[----:B------:R-:W-:Y:S01]  /*19d0*/  UIADD3 UR26, UR61, 0x286, URZ ;  /* 0x000002863d1a7890 */ /* 0x000fe2000fffe03f */
[----:B------:R-:W-:Y:S01]  /*19e0*/  LEA.HI R6, R3, R0, RZ, 0x5 ;  /* 0x0000000003067211 */ /* 0x000fe200078f28ff */
[----:B------:R-:W-:Y:S01]  /*19f0*/  UIADD3 UR28, UR6, 0x800, URZ ;  /* 0x00000800061c7890 */ /* 0x000fe2000fffe03f */
[--C-:B------:R-:W-:Y:S01]  /*1a00*/  SHF.R.S32.HI R3, RZ, 0x2, R2.reuse ;  /* 0x00000002ff037819 */ /* 0x100fe20000011402 */
[----:B------:R-:W-:Y:S01]  /*1a10*/  UIADD3 UR30, UR61, 0x500, URZ ;  /* 0x000005003d1e7890 */ /* 0x000fe2000fffe03f */
[----:B------:R-:W-:Y:S01]  /*1a20*/  SHF.R.S32.HI R8, RZ, 0x1f, R2 ;  /* 0x0000001fff087819 */ /* 0x000fe20000011402 */
[----:B------:R-:W-:Y:S01]  /*1a30*/  UIADD3 UR32, UR6, 0x802, URZ ;  /* 0x0000080206207890 */ /* 0x000fe2000fffe03f */
[----:B------:R-:W-:Y:S01]  /*1a40*/  SHF.R.S32.HI R7, RZ, 0x5, R6 ;  /* 0x00000005ff077819 */ /* 0x000fe20000011406 */
[----:B------:R-:W-:Y:S01]  /*1a50*/  UIADD3 UR34, UR61, 0x502, URZ ;  /* 0x000005023d227890 */ /* 0x000fe2000fffe03f */
[-C--:B------:R-:W-:Y:S01]  /*1a60*/  LEA.HI R8, R8, R3.reuse, RZ, 0x3 ;  /* 0x0000000308087211 */ /* 0x080fe200078f18ff */
[----:B------:R-:W-:Y:S01]  /*1a70*/  UMOV UR35, 0x40000040 ;  /* 0x4000004000237882 */ /* 0x000fe20000000000 */
[----:B------:R-:W-:Y:S01]  /*1a80*/  UIADD3 UR36, UR6, 0x804, URZ ;  /* 0x0000080406247890 */ /* 0x000fe2000fffe03f */
[----:B------:R-:W-:Y:S01]  /*1a90*/  IMAD R6, R7, 0x10, R152 ;  /* 0x0000001007067824 */ /* 0x000fe200078e0298 */
[----:B------:R-:W-:Y:S01]  /*1aa0*/  UIADD3 UR38, UR61, 0x504, URZ ;  /* 0x000005043d267890 */ /* 0x000fe2000fffe03f */
[----:B------:R-:W-:Y:S01]  /*1ab0*/  LOP3.LUT R8, R8, 0xfffffff8, RZ, 0xc0, !PT ;  /* 0xfffffff808087812 */ /* 0x000fe200078ec0ff */
[----:B------:R-:W-:Y:S01]  /*1ac0*/  UMOV UR37, 0x40000040 ;  /* 0x4000004000257882 */ /* 0x000fe20000000000 */
[----:B------:R-:W-:Y:S01]  /*1ad0*/  UMOV UR39, 0x40000040 ;  /* 0x4000004000277882 */ /* 0x000fe20000000000 */
[----:B------:R-:W-:Y:S01]  /*1ae0*/  UIADD3 UR40, UR6, 0x806, URZ ;  /* 0x0000080606287890 */ /* 0x000fe2000fffe03f */
[----:B------:R-:W-:Y:S01]  /*1af0*/  LOP3.LUT R64, R64, 0xfffffffc, RZ, 0xc0, !PT ;  /* 0xfffffffc40407812 */ /* 0x000fe200078ec0ff */
[----:B------:R-:W-:Y:S01]  /*1b00*/  UIADD3 UR42, UR61, 0x506, URZ ;  /* 0x000005063d2a7890 */ /* 0x000fe2000fffe03f */
[----:B------:R-:W-:Y:S01]  /*1b10*/  IMAD.IADD R9, R66, 0x1, -R9 ;  /* 0x0000000142097824 */ /* 0x000fe200078e0a09 */
[----:B------:R-:W-:Y:S01]  /*1b20*/  UMOV UR41, 0x40000040 ;  /* 0x4000004000297882 */ /* 0x000fe20000000000 */
[----:B------:R-:W-:Y:S01]  /*1b30*/  UMOV UR43, 0x40000040 ;  /* 0x40000040002b7882 */ /* 0x000fe20000000000 */
[----:B------:R-:W-:Y:S01]  /*1b40*/  UIADD3 UR44, UR6, 0xc00, URZ ;  /* 0x00000c00062c7890 */ /* 0x000fe2000fffe03f */
[----:B------:R-:W-:Y:S01]  /*1b50*/  IADD3 R6, R6, R3, -R8 ;  /* 0x0000000306067210 */ /* 0x000fe20007ffe808 */
[----:B------:R-:W-:Y:S01]  /*1b60*/  UIADD3 UR46, UR61, 0x780, URZ ;  /* 0x000007803d2e7890 */ /* 0x000fe2000fffe03f */
[----:B------:R-:W0:Y:S01]  /*1b70*/  @P2 LDC R8, c[0x0][0x44c] ;  /* 0x00011300ff082b82 */ /* 0x000e220000000800 */
[----:B------:R-:W-:Y:S01]  /*1b80*/  UMOV UR45, 0x40000040 ;  /* 0x40000040002d7882 */ /* 0x000fe20000000000 */
[----:B------:R-:W-:Y:S01]  /*1b90*/  UMOV UR47, 0x40000040 ;  /* 0x40000040002f7882 */ /* 0x000fe20000000000 */
[----:B------:R-:W-:Y:S01]  /*1ba0*/  UIADD3 UR48, UR6, 0xc02, URZ ;  /* 0x00000c0206307890 */ /* 0x000fe2000fffe03f */
[----:B------:R-:W-:Y:S01]  /*1bb0*/  IMAD.IADD R64, R19, 0x1, -R64 ;  /* 0x0000000113407824 */ /* 0x000fe200078e0a40 */
[----:B------:R-:W-:Y:S01]  /*1bc0*/  UIADD3 UR50, UR61, 0x782, URZ ;  /* 0x000007823d327890 */ /* 0x000fe2000fffe03f */
[----:B------:R-:W-:Y:S01]  /*1bd0*/  IMAD R6, R9, 0x40, R6 ;  /* 0x0000004009067824 */ /* 0x000fe200078e0206 */
[----:B------:R-:W-:Y:S01]  /*1be0*/  UMOV UR49, 0x40000040 ;  /* 0x4000004000317882 */ /* 0x000fe20000000000 */
[----:B------:R-:W-:Y:S01]  /*1bf0*/  UMOV UR51, 0x40000040 ;  /* 0x4000004000337882 */ /* 0x000fe20000000000 */
[----:B------:R-:W-:Y:S01]  /*1c00*/  UIADD3 UR52, UR6, 0xc04, URZ ;  /* 0x00000c0406347890 */ /* 0x000fe2000fffe03f */
[----:B------:R-:W1:Y:S01]  /*1c10*/  @P2 LDC R9, c[0x0][0x450] ;  /* 0x00011400ff092b82 */ /* 0x000e620000000800 */
[----:B------:R-:W-:-:S02]  /*1c20*/  WARPGROUP.DEPBAR.LE gsb0, 0x0 ;  /* 0x00008000000079c5 */ /* 0x000fc40000010000 */
[----:B------:R-:W-:Y:S01]  /*1c30*/  WARPGROUP.ARRIVE ;  /* 0x00000000000079c5 */ /* 0x000fe20000000000 */
[----:B------:R-:W-:Y:S01]  /*1c40*/  UIADD3 UR54, UR61, 0x784, URZ ;  /* 0x000007843d367890 */ /* 0x000fe2000fffe03f */
[----:B------:R-:W-:Y:S01]  /*1c50*/  LEA.HI R10, R64, R64, RZ, 0x1 ;  /* 0x00000040400a7211 */ /* 0x000fe200078f08ff */
        /* <DEDUP_REMOVED lines=9> */
[----:B------:R-:W-:Y:S01]  /*1cf0*/  LOP3.LUT R7, R10, 0x1ffffffe, RZ, 0xc0, !PT ;  /* 0x1ffffffe0a077812 */ /* 0x000fe200078ec0ff */
[----:B------:R-:W-:Y:S01]  /*1d00*/  UMOV UR59, 0x40000040 ;  /* 0x40000040003b7882 */ /* 0x000fe20000000000 */
[----:B------:R-:W2:Y:S01]  /*1d10*/  LDC R65, c[0x0][0x288] ;  /* 0x0000a200ff417b82 */ /* 0x000ea20000000800 */
[----:B------:R-:W-:Y:S01]  /*1d20*/  LOP3.LUT R19, R2, 0x7ffffffc, RZ, 0xc0, !PT ;  /* 0x7ffffffc02137812 */ /* 0x000fe200078ec0ff */
[----:B------:R-:W-:Y:S01]  /*1d30*/  IMAD.MOV.U32 R14, RZ, RZ, -0x50 ;  /* 0xffffffb0ff0e7424 */ /* 0x000fe200078e00ff */
[----:B------:R-:W-:Y:S01]  /*1d40*/  CS2R R150, SRZ ;  /* 0x0000000000967805 */ /* 0x000fe2000001ff00 */
[----:B------:R-:W-:Y:S01]  /*1d50*/  IMAD.IADD R7, R64, 0x1, -R7 ;  /* 0x0000000140077824 */ /* 0x000fe200078e0a07 */
[----:B------:R-:W-:Y:S01]  /*1d60*/  IADD3 R19, R0, -R19, RZ ;  /* 0x8000001300137210 */ /* 0x000fe20007ffe0ff */
[----:B------:R-:W-:Y:S01]  /*1d70*/  IMAD R0, R213, R14, 0x51 ;  /* 0x00000051d5007424 */ /* 0x000fe200078e020e */
[----:B------:R-:W-:Y:S01]  /*1d80*/  CS2R R148, SRZ ;  /* 0x0000000000947805 */ /* 0x000fe2000001ff00 */
[----:B------:R-:W-:Y:S01]  /*1d90*/  IMAD R15, R7, 0x8, R6 ;  /* 0x00000008070f7824 */ /* 0x000fe200078e0206 */
[----:B------:R-:W-:Y:S01]  /*1da0*/  CS2R R146, SRZ ;  /* 0x0000000000927805 */ /* 0x000fe2000001ff00 */
[----:B------:R-:W-:Y:S01]  /*1db0*/  IMAD R0, R19, -0x2, R0 ;  /* 0xfffffffe13007824 */ /* 0x000fe200078e0200 */
[----:B------:R-:W-:Y:S01]  /*1dc0*/  CS2R R144, SRZ ;  /* 0x0000000000907805 */ /* 0x000fe2000001ff00 */
[----:B0-----:R-:W-:Y:S01]  /*1dd0*/  @P2 IMAD.HI.U32 R6, R15, R8, RZ ;  /* 0x000000080f062227 */ /* 0x001fe200078e00ff */
[----:B------:R-:W-:-:S02]  /*1de0*/  CS2R R142, SRZ ;  /* 0x00000000008e7805 */ /* 0x000fc4000001ff00 */
[----:B------:R-:W-:Y:S02]  /*1df0*/  CS2R R140, SRZ ;  /* 0x00000000008c7805 */ /* 0x000fe4000001ff00 */
[----:B------:R-:W-:Y:S01]  /*1e00*/  CS2R R138, SRZ ;  /* 0x00000000008a7805 */ /* 0x000fe2000001ff00 */
[----:B------:R-:W-:Y:S01]  /*1e10*/  IMAD.MOV.U32 R3, RZ, RZ, R15 ;  /* 0x000000ffff037224 */ /* 0x000fe200078e000f */
[----:B-1----:R-:W-:Y:S01]  /*1e20*/  @P2 SHF.R.U32.HI R3, RZ, R9, R6 ;  /* 0x00000009ff032219 */ /* 0x002fe20000011606 */
[C-C-:B------:R-:W-:Y:S01]  /*1e30*/  IMAD R6, R213.reuse, -0x50, R153.reuse ;  /* 0xffffffb0d5067824 */ /* 0x140fe200078e0299 */
[----:B------:R-:W-:Y:S01]  /*1e40*/  CS2R R136, SRZ ;  /* 0x0000000000887805 */ /* 0x000fe2000001ff00 */
[----:B------:R-:W-:Y:S01]  /*1e50*/  VIADD R213, R213, 0xfffffffe ;  /* 0xfffffffed5d57836 */ /* 0x000fe20000000000 */
[----:B------:R-:W-:Y:S01]  /*1e60*/  CS2R R134, SRZ ;  /* 0x0000000000867805 */ /* 0x000fe2000001ff00 */
[----:B------:R-:W0:Y:S01]  /*1e70*/  SHFL.IDX PT, R8, R3, 0x1, 0x1c1f ;  /* 0x003c1f0003087f89 */ /* 0x000e2200000e0000 */
[----:B------:R-:W-:Y:S01]  /*1e80*/  VIADD R6, R6, 0x50 ;  /* 0x0000005006067836 */ /* 0x000fe20000000000 */
[----:B--2---:R-:W-:Y:S01]  /*1e90*/  IADD3 R7, R0, -R65, R153 ;  /* 0x8000004100077210 */ /* 0x004fe20007ffe099 */
[----:B------:R-:W-:Y:S01]  /*1ea0*/  IMAD.U32 R17, RZ, RZ, UR61 ;  /* 0x0000003dff117e24 */ /* 0x000fe2000f8e00ff */
[----:B------:R-:W1:Y:S01]  /*1eb0*/  SHFL.IDX PT, R0, R3, RZ, 0x1c1f ;  /* 0x001c1fff03007589 */ /* 0x000e6200000e0000 */
[----:B------:R-:W-:Y:S01]  /*1ec0*/  IMAD R6, R19, -0x2, R6 ;  /* 0xfffffffe13067824 */ /* 0x000fe200078e0206 */
        /* <DEDUP_REMOVED lines=16> */
[----:B------:R-:W-:Y:S02]  /*1fd0*/  WARPGROUP.DEPBAR.LE gsb0, 0x0 ;  /* 0x00008000000079c5 */ /* 0x000fe40000010000 */
[----:B------:R-:W-:Y:S01]  /*1fe0*/  WARPGROUP.ARRIVE ;  /* 0x00000000000079c5 */ /* 0x000fe20000000000 */
[----:B0-----:R-:W-:Y:S02]  /*1ff0*/  VIADDMNMX R8, R8, R7, R6, PT ;  /* 0x0000000708087246 */ /* 0x001fe40003800106 */
[----:B------:R-:W-:-:S02]  /*2000*/  CS2R R100, SRZ ;  /* 0x0000000000647805 */ /* 0x000fc4000001ff00 */
[----:B------:R-:W-:Y:S02]  /*2010*/  CS2R R98, SRZ ;  /* 0x0000000000627805 */ /* 0x000fe4000001ff00 */
[----:B-1----:R-:W-:Y:S02]  /*2020*/  VIADDMNMX R0, R0, R7, R6, PT ;  /* 0x0000000700007246 */ /* 0x002fe40003800106 */
[----:B------:R-:W-:Y:S01]  /*2030*/  CS2R R96, SRZ ;  /* 0x0000000000607805 */ /* 0x000fe2000001ff00 */
[----:B------:R-:W-:Y:S01]  /*2040*/  HGMMA.64x16x16.F32.BF16 R40, gdesc[UR8], RZ, !UPT, gsb0 ;  /* 0x00200000082879f0 */ /* 0x000fe2000c0018ff */
[----:B------:R-:W-:Y:S01]  /*2050*/  UIADD3 UR8, UR61, 0x200, URZ ;  /* 0x000002003d087890 */ /* 0x000fe2000fffe03f */
[C---:B------:R-:W-:Y:S01]  /*2060*/  ISETP.GT.AND P3, PT, R8.reuse, RZ, PT ;  /* 0x000000ff0800720c */ /* 0x040fe20003f64270 */
[----:B------:R-:W-:Y:S01]  /*2070*/  UIADD3 UR10, UR61, 0x2, URZ ;  /* 0x000000023d0a7890 */ /* 0x000fe2000fffe03f */
[C---:B------:R-:W-:Y:S01]  /*2080*/  ISETP.GT.AND P4, PT, R8.reuse, 0x1, PT ;  /* 0x000000010800780c */ /* 0x040fe20003f84270 */
[----:B------:R-:W-:Y:S01]  /*2090*/  UMOV UR9, UR21 ;  /* 0x0000001500097c82 */ /* 0x000fe20008000000 */
[----:B------:R-:W-:Y:S01]  /*20a0*/  UMOV UR11, 0x40000040 ;  /* 0x40000040000b7882 */ /* 0x000fe20000000000 */
[----:B------:R-:W-:Y:S01]  /*20b0*/  ISETP.GT.AND P5, PT, R8, 0x8, PT ;  /* 0x000000080800780c */ /* 0x000fe20003fa4270 */
[----:B------:R-:W-:Y:S01]  /*20c0*/  UMOV UR18, UR8 ;  /* 0x0000000800127c82 */ /* 0x000fe20008000000 */
[----:B------:R-:W-:Y:S01]  /*20d0*/  UMOV UR8, UR20 ;  /* 0x0000001400087c82 */ /* 0x000fe20008000000 */
[----:B------:R-:W-:-:S02]  /*20e0*/  ISETP.GT.AND P6, PT, R0, 0x9, PT ;  /* 0x000000090000780c */ /* 0x000fc40003fc4270 */
[----:B------:R-:W-:Y:S02]  /*20f0*/  CS2R R94, SRZ ;  /* 0x00000000005e7805 */ /* 0x000fe4000001ff00 */
[----:B------:R-:W-:Y:S01]  /*2100*/  CS2R R92, SRZ ;  /* 0x00000000005c7805 */ /* 0x000fe2000001ff00 */
[----:B------:R-:W-:Y:S02]  /*2110*/  WARPGROUP.DEPBAR.LE gsb0, 0x0 ;  /* 0x00008000000079c5 */ /* 0x000fe40000010000 */
[----:B------:R-:W-:-:S06]  /*2120*/  WARPGROUP.ARRIVE ;  /* 0x00000000000079c5 */ /* 0x000fcc0000000000 */
[----:B------:R-:W-:Y:S01]  /*2130*/  HGMMA.64x16x16.F32.BF16 R32, gdesc[UR12], RZ, !UPT, gsb0 ;  /* 0x002000000c2079f0 */ /* 0x000fe2000c0018ff */
[----:B------:R-:W-:Y:S02]  /*2140*/  UIADD3 UR12, UR61, 0x4, URZ ;  /* 0x000000043d0c7890 */ /* 0x000fe4000fffe03f */
[----:B------:R-:W-:Y:S02]  /*2150*/  UIADD3 UR13, UR61, 0x6, URZ ;  /* 0x000000063d0d7890 */ /* 0x000fe4000fffe03f */
[----:B------:R-:W-:Y:S01]  /*2160*/  UIADD3 UR14, UR61, 0x280, URZ ;  /* 0x000002803d0e7890 */ /* 0x000fe2000fffe03f */
[----:B------:R-:W-:Y:S01]  /*2170*/  UMOV UR15, 0x40000040 ;  /* 0x40000040000f7882 */ /* 0x000fe20000000000 */
[----:B------:R-:W-:Y:S02]  /*2180*/  WARPGROUP.DEPBAR.LE gsb0, 0x0 ;  /* 0x00008000000079c5 */ /* 0x000fe40000010000 */
        /* <DEDUP_REMOVED lines=375> */
[----:B------:R-:W-:Y:S01]  /*3900*/  ULDC UR6, c[0x0][0x988] ;  /* 0x0002620000067ab9 */ /* 0x000fe20000000800 */
        /* <DEDUP_REMOVED lines=12> */
[----:B------:R-:W-:Y:S02]  /*39d0*/  FSEL R58, R58, -INF , P3 ;  /* 0xff8000003a3a7808 */ /* 0x000fe40001800000 */
[----:B------:R-:W-:-:S02]  /*39e0*/  FSEL R59, R59, -INF , P4 ;  /* 0xff8000003b3b7808 */ /* 0x000fc40002000000 */
[----:B------:R-:W-:Y:S01]  /*39f0*/  ISETP.GT.AND P3, PT, R8, 0x9, PT ;  /* 0x000000090800780c */ /* 0x000fe20003f64270 */
[----:B------:R-:W-:Y:S01]  /*3a00*/  HGMMA.64x16x16.F32.BF16 R48, gdesc[UR56], R48, gsb0 ;  /* 0x00200000383079f0 */ /* 0x000fe20008001830 */
[----:B------:R-:W-:Y:S01]  /*3a10*/  UIADD3 UR58, UR61, 0x886, URZ ;  /* 0x000008863d3a7890 */ /* 0x000fe2000fffe03f */
[----:B------:R-:W-:Y:S01]  /*3a20*/  FSEL R62, R62, -INF , P5 ;  /* 0xff8000003e3e7808 */ /* 0x000fe20002800000 */
[----:B------:R-:W-:Y:S01]  /*3a30*/  UMOV UR56, UR10 ;  /* 0x0000000a00387c82 */ /* 0x000fe20008000000 */
[----:B------:R-:W-:Y:S01]  /*3a40*/  UMOV UR57, UR11 ;  /* 0x0000000b00397c82 */ /* 0x000fe20008000000 */
[----:B------:R-:W-:Y:S01]  /*3a50*/  UMOV UR59, 0x40000040 ;  /* 0x40000040003b7882 */ /* 0x000fe20000000000 */
[----:B------:R-:W-:Y:S02]  /*3a60*/  FMNMX.FTZ R9, R58, R59, !PT ;  /* 0x0000003b3a097209 */ /* 0x000fe40007810000 */
[----:B------:R-:W-:Y:S02]  /*3a70*/  ISETP.GT.AND P4, PT, R8, 0x10, PT ;  /* 0x000000100800780c */ /* 0x000fe40003f84270 */
[----:B------:R-:W-:-:S02]  /*3a80*/  FSEL R64, R63, -INF , P3 ;  /* 0xff8000003f407808 */ /* 0x000fc40001800000 */
[----:B------:R-:W-:Y:S02]  /*3a90*/  FMNMX.FTZ R9, R62, R9, !PT ;  /* 0x000000093e097209 */ /* 0x000fe40007810000 */
[----:B------:R-:W-:Y:S02]  /*3aa0*/  ISETP.GT.AND P3, PT, R8, 0x11, PT ;  /* 0x000000110800780c */ /* 0x000fe40003f64270 */
[----:B------:R-:W-:Y:S02]  /*3ab0*/  FMNMX.FTZ R9, R64, R9, !PT ;  /* 0x0000000940097209 */ /* 0x000fe40007810000 */
[----:B------:R-:W-:-:S04]  /*3ac0*/  ISETP.GT.AND P5, PT, R0, 0x8, PT ;  /* 0x000000080000780c */ /* 0x000fc80003fa4270 */
[----:B------:R-:W-:Y:S02]  /*3ad0*/  FSEL R60, R60, -INF , P5 ;  /* 0xff8000003c3c7808 */ /* 0x000fe40002800000 */
[----:B------:R-:W-:Y:S01]  /*3ae0*/  ISETP.GT.AND P5, PT, R0, 0x18, PT ;  /* 0x000000180000780c */ /* 0x000fe20003fa4270 */
[----:B------:R-:W-:Y:S02]  /*3af0*/  WARPGROUP.DEPBAR.LE gsb0, 0x0 ;  /* 0x00008000000079c5 */ /* 0x000fe40000010000 */
[----:B------:R-:W-:Y:S01]  /*3b00*/  WARPGROUP.ARRIVE ;  /* 0x00000000000079c5 */ /* 0x000fe20000000000 */
[----:B------:R-:W-:Y:S02]  /*3b10*/  FSEL R50, R50, -INF , P4 ;  /* 0xff80000032327808 */ /* 0x000fe40002000000 */
[----:B------:R-:W-:Y:S02]  /*3b20*/  ISETP.GT.AND P4, PT, R8, 0x18, PT ;  /* 0x000000180800780c */ /* 0x000fe40003f84270 */
[----:B------:R-:W-:Y:S01]  /*3b30*/  FSEL R66, R51, -INF , P3 ;  /* 0xff80000033427808 */ /* 0x000fe20001800000 */
[----:B------:R-:W-:Y:S01]  /*3b40*/  HGMMA.64x16x16.F32.BF16 R40, gdesc[UR56], R40, gsb0 ;  /* 0x00200000382879f0 */ /* 0x000fe20008001828 */
[----:B------:R-:W-:Y:S01]  /*3b50*/  UIADD3 UR58, UR61, 0x906, URZ ;  /* 0x000009063d3a7890 */ /* 0x000fe2000fffe03f */
[----:B------:R-:W-:Y:S01]  /*3b60*/  FMNMX.FTZ R9, R50, R9, !PT ;  /* 0x0000000932097209 */ /* 0x000fe20007810000 */
[----:B------:R-:W-:Y:S01]  /*3b70*/  UMOV UR56, UR10 ;  /* 0x0000000a00387c82 */ /* 0x000fe20008000000 */
[----:B------:R-:W-:Y:S01]  /*3b80*/  UMOV UR57, UR11 ;  /* 0x0000000b00397c82 */ /* 0x000fe20008000000 */
[----:B------:R-:W-:Y:S01]  /*3b90*/  UMOV UR59, 0x40000040 ;  /* 0x40000040003b7882 */ /* 0x000fe20000000000 */
[----:B------:R-:W-:-:S02]  /*3ba0*/  ISETP.GT.AND P3, PT, R8, 0x19, PT ;  /* 0x000000190800780c */ /* 0x000fc40003f64270 */
[----:B------:R-:W-:Y:S02]  /*3bb0*/  FSEL R54, R54, -INF , P4 ;  /* 0xff80000036367808 */ /* 0x000fe40002000000 */
[----:B------:R-:W-:Y:S02]  /*3bc0*/  FMNMX.FTZ R9, R66, R9, !PT ;  /* 0x0000000942097209 */ /* 0x000fe40007810000 */
[----:B------:R-:W-:Y:S02]  /*3bd0*/  ISETP.GT.AND P4, PT, R8, 0x20, PT ;  /* 0x000000200800780c */ /* 0x000fe40003f84270 */
[----:B------:R-:W-:Y:S02]  /*3be0*/  FSEL R68, R55, -INF , P3 ;  /* 0xff80000037447808 */ /* 0x000fe40001800000 */
[----:B------:R-:W-:Y:S02]  /*3bf0*/  FMNMX.FTZ R9, R54, R9, !PT ;  /* 0x0000000936097209 */ /* 0x000fe40007810000 */
[----:B------:R-:W-:-:S02]  /*3c00*/  ISETP.GT.AND P3, PT, R8, 0x21, PT ;  /* 0x000000210800780c */ /* 0x000fc40003f64270 */
[----:B------:R-:W-:Y:S02]  /*3c10*/  FMNMX.FTZ R9, R68, R9, !PT ;  /* 0x0000000944097209 */ /* 0x000fe40007810000 */
[----:B------:R-:W-:Y:S01]  /*3c20*/  FSEL R52, R52, -INF , P5 ;  /* 0xff80000034347808 */ /* 0x000fe20002800000 */
        /* <DEDUP_REMOVED lines=11> */
[----:B------:R-:W-:Y:S01]  /*3ce0*/  ISETP.GT.AND P3, PT, R8, 0x29, PT ;  /* 0x000000290800780c */ /* 0x000fe20003f64270 */
[----:B------:R-:W-:Y:S01]  /*3cf0*/  UMOV UR61, URZ ;  /* 0x0000003f003d7c82 */ /* 0x000fe20008000000 */
[----:B------:R-:W-:-:S02]  /*3d00*/  FSEL R46, R46, -INF , P4 ;  /* 0xff8000002e2e7808 */ /* 0x000fc40002000000 */
[----:B------:R-:W-:Y:S02]  /*3d10*/  FMNMX.FTZ R9, R72, R9, !PT ;  /* 0x0000000948097209 */ /* 0x000fe40007810000 */
[----:B------:R-:W-:Y:S02]  /*3d20*/  ISETP.GT.AND P4, PT, R8, 0x30, PT ;  /* 0x000000300800780c */ /* 0x000fe40003f84270 */
[----:B------:R-:W-:Y:S02]  /*3d30*/  FSEL R74, R47, -INF , P3 ;  /* 0xff8000002f4a7808 */ /* 0x000fe40001800000 */
[----:B------:R-:W-:Y:S02]  /*3d40*/  FMNMX.FTZ R9, R46, R9, !PT ;  /* 0x000000092e097209 */ /* 0x000fe40007810000 */
[----:B------:R-:W-:Y:S02]  /*3d50*/  ISETP.GT.AND P3, PT, R8, 0x31, PT ;  /* 0x000000310800780c */ /* 0x000fe40003f64270 */
[----:B------:R-:W-:Y:S01]  /*3d60*/  FMNMX.FTZ R9, R74, R9, !PT ;  /* 0x000000094a097209 */ /* 0x000fe20007810000 */
[----:B------:R-:W-:-:S02]  /*3d70*/  WARPGROUP.DEPBAR.LE gsb0, 0x0 ;  /* 0x00008000000079c5 */ /* 0x000fc40000010000 */
[----:B------:R-:W-:Y:S01]  /*3d80*/  WARPGROUP.ARRIVE ;  /* 0x00000000000079c5 */ /* 0x000fe20000000000 */
[----:B------:R-:W-:Y:S02]  /*3d90*/  FSEL R76, R34, -INF , P4 ;  /* 0xff800000224c7808 */ /* 0x000fe40002000000 */
[----:B------:R-:W-:Y:S02]  /*3da0*/  ISETP.GT.AND P4, PT, R8, 0x38, PT ;  /* 0x000000380800780c */ /* 0x000fe40003f84270 */
[----:B------:R-:W-:Y:S01]  /*3db0*/  FSEL R78, R35, -INF , P3 ;  /* 0xff800000234e7808 */ /* 0x000fe20001800000 */
[----:B------:R-:W-:Y:S01]  /*3dc0*/  HGMMA.64x16x16.F32.BF16 R24, gdesc[UR56], R24, gsb0 ;  /* 0x00200000381879f0 */ /* 0x000fe20008001818 */
[----:B------:R-:W-:Y:S02]  /*3dd0*/  FMNMX.FTZ R9, R76, R9, !PT ;  /* 0x000000094c097209 */ /* 0x000fe40007810000 */
[----:B------:R-:W-:Y:S02]  /*3de0*/  ISETP.GT.AND P3, PT, R8, 0x39, PT ;  /* 0x000000390800780c */ /* 0x000fe40003f64270 */
        /* <DEDUP_REMOVED lines=8> */
[----:B------:R-:W-:Y:S02]  /*3e70*/  FSEL R84, R26, -INF , P4 ;  /* 0xff8000001a547808 */ /* 0x000fe40002000000 */
[----:B------:R-:W-:Y:S02]  /*3e80*/  ISETP.GT.AND P4, PT, R8, 0x48, PT ;  /* 0x000000480800780c */ /* 0x000fe40003f84270 */
[----:B------:R-:W-:Y:S02]  /*3e90*/  FSEL R86, R27, -INF , P3 ;  /* 0xff8000001b567808 */ /* 0x000fe40001800000 */
[----:B------:R-:W-:Y:S02]  /*3ea0*/  FMNMX.FTZ R9, R84, R9, !PT ;  /* 0x0000000954097209 */ /* 0x000fe40007810000 */
[----:B------:R-:W-:Y:S02]  /*3eb0*/  ISETP.GT.AND P3, PT, R8, 0x49, PT ;  /* 0x000000490800780c */ /* 0x000fe40003f64270 */
[----:B------:R-:W-:-:S02]  /*3ec0*/  FSEL R88, R30, -INF , P4 ;  /* 0xff8000001e587808 */ /* 0x000fc40002000000 */
[----:B------:R-:W-:Y:S02]  /*3ed0*/  FMNMX.FTZ R9, R86, R9, !PT ;  /* 0x0000000956097209 */ /* 0x000fe40007810000 */
[----:B------:R-:W-:Y:S02]  /*3ee0*/  FSEL R90, R31, -INF , P3 ;  /* 0xff8000001f5a7808 */ /* 0x000fe40001800000 */
[----:B------:R-:W-:Y:S01]  /*3ef0*/  FMNMX.FTZ R9, R88, R9, !PT ;  /* 0x0000000958097209 */ /* 0x000fe20007810000 */
[----:B------:R-:W0:Y:S01]  /*3f00*/  @P2 LDC R31, c[0x0][0x44c] ;  /* 0x00011300ff1f2b82 */ /* 0x000e220000000800 */
[----:B------:R-:W-:Y:S02]  /*3f10*/  ISETP.GT.AND P3, PT, R0, RZ, PT ;  /* 0x000000ff0000720c */ /* 0x000fe40003f64270 */
[----:B------:R-:W-:Y:S02]  /*3f20*/  FMNMX.FTZ R9, R90, R9, !PT ;  /* 0x000000095a097209 */ /* 0x000fe40007810000 */
[----:B------:R-:W-:-:S02]  /*3f30*/  ISETP.GT.AND P4, PT, R0, 0x1, PT ;  /* 0x000000010000780c */ /* 0x000fc40003f84270 */
[----:B------:R-:W-:Y:S01]  /*3f40*/  FSEL R56, R56, -INF , P3 ;  /* 0xff80000038387808 */ /* 0x000fe20001800000 */
[----:B------:R-:W1:Y:S01]  /*3f50*/  SHFL.BFLY PT, R2, R9, 0x2, 0x1f ;  /* 0x0c401f0009027f89 */ /* 0x000e6200000e0000 */
[----:B------:R-:W-:Y:S02]  /*3f60*/  FSEL R57, R57, -INF , P4 ;  /* 0xff80000039397808 */ /* 0x000fe40002000000 */
[----:B------:R-:W-:Y:S02]  /*3f70*/  ISETP.GT.AND P3, PT, R0, 0x10, PT ;  /* 0x000000100000780c */ /* 0x000fe40003f64270 */
[----:B------:R-:W-:Y:S02]  /*3f80*/  FMNMX.FTZ R3, R56, R57, !PT ;  /* 0x0000003938037209 */ /* 0x000fe40007810000 */
[----:B------:R-:W-:Y:S02]  /*3f90*/  ISETP.GT.AND P4, PT, R0, 0x11, PT ;  /* 0x000000110000780c */ /* 0x000fe40003f84270 */
[----:B------:R-:W-:-:S02]  /*3fa0*/  FSEL R48, R48, -INF , P3 ;  /* 0xff80000030307808 */ /* 0x000fc40001800000 */
[----:B------:R-:W-:-:S04]  /*3fb0*/  ISETP.GT.AND P3, PT, R0, 0x19, PT ;  /* 0x000000190000780c */ /* 0x000fc80003f64270 */
[----:B------:R-:W-:Y:S02]  /*3fc0*/  FSEL R14, R53, -INF , P3 ;  /* 0xff800000350e7808 */ /* 0x000fe40001800000 */
[----:B------:R-:W-:-:S04]  /*3fd0*/  ISETP.GT.AND P3, PT, R0, 0x21, PT ;  /* 0x000000210000780c */ /* 0x000fc80003f64270 */
[----:B------:R-:W-:Y:S02]  /*3fe0*/  FSEL R20, R41, -INF , P3 ;  /* 0xff80000029147808 */ /* 0x000fe40001800000 */
[----:B------:R-:W-:Y:S02]  /*3ff0*/  ISETP.GT.AND P3, PT, R0, 0x29, PT ;  /* 0x000000290000780c */ /* 0x000fe40003f64270 */
[----:B-1----:R-:W-:Y:S02]  /*4000*/  FMNMX.FTZ R8, R9, R2, !PT ;  /* 0x0000000209087209 */ /* 0x002fe40007810000 */
[----:B------:R-:W-:Y:S02]  /*4010*/  FSEL R2, R61, -INF , P6 ;  /* 0xff8000003d027808 */ /* 0x000fe40003000000 */
[----:B------:R-:W-:Y:S01]  /*4020*/  FMNMX.FTZ R9, R60, R3, !PT ;  /* 0x000000033c097209 */ /* 0x000fe20007810000 */
[----:B------:R-:W1:Y:S01]  /*4030*/  SHFL.BFLY PT, R21, R8, 0x1, 0x1f ;  /* 0x0c201f0008157f89 */ /* 0x000e6200000e0000 */
[----:B------:R-:W-:Y:S01]  /*4040*/  FSEL R26, R45, -INF , P3 ;  /* 0xff8000002d1a7808 */ /* 0x000fe20001800000 */
[----:B------:R-:W-:Y:S01]  /*4050*/  IMAD.U32 R3, RZ, RZ, UR6 ;  /* 0x00000006ff037e24 */ /* 0x000fe2000f8e00ff */
[----:B------:R-:W-:-:S02]  /*4060*/  FMNMX.FTZ R9, R2, R9, !PT ;  /* 0x0000000902097209 */ /* 0x000fc40007810000 */
[----:B------:R-:W-:Y:S02]  /*4070*/  ISETP.GT.AND P3, PT, R0, 0x30, PT ;  /* 0x000000300000780c */ /* 0x000fe40003f64270 */
[----:B------:R-:W-:Y:S02]  /*4080*/  FMNMX.FTZ R9, R48, R9, !PT ;  /* 0x0000000930097209 */ /* 0x000fe40007810000 */
[----:B------:R-:W-:Y:S02]  /*4090*/  FSEL R32, R32, -INF , P3 ;  /* 0xff80000020207808 */ /* 0x000fe40001800000 */
[----:B------:R-:W-:-:S04]  /*40a0*/  ISETP.GT.AND P3, PT, R0, 0x38, PT ;  /* 0x000000380000780c */ /* 0x000fc80003f64270 */
[----:B------:R-:W-:Y:S02]  /*40b0*/  FSEL R36, R36, -INF , P3 ;  /* 0xff80000024247808 */ /* 0x000fe40001800000 */
[----:B------:R-:W-:-:S04]  /*40c0*/  ISETP.GT.AND P3, PT, R0, 0x40, PT ;  /* 0x000000400000780c */ /* 0x000fc80003f64270 */
[----:B------:R-:W-:Y:S02]  /*40d0*/  FSEL R24, R24, -INF , P3 ;  /* 0xff80000018187808 */ /* 0x000fe40001800000 */
[----:B------:R-:W-:Y:S02]  /*40e0*/  ISETP.GT.AND P3, PT, R0, 0x48, PT ;  /* 0x000000480000780c */ /* 0x000fe40003f64270 */
[----:B-1----:R-:W-:Y:S02]  /*40f0*/  FMNMX.FTZ R7, R8, R21, !PT ;  /* 0x0000001508077209 */ /* 0x002fe40007810000 */
[----:B------:R-:W-:Y:S02]  /*4100*/  FSEL R8, R49, -INF , P4 ;  /* 0xff80000031087808 */ /* 0x000fe40002000000 */
[----:B------:R-:W-:Y:S01]  /*4110*/  ISETP.GT.AND P4, PT, R0, 0x20, PT ;  /* 0x000000200000780c */ /* 0x000fe20003f84270 */
[----:B------:R-:W-:Y:S01]  /*4120*/  FMUL.FTZ R6, R7, R3 ;  /* 0x0000000307067220 */ /* 0x000fe20000410000 */
[----:B------:R-:W-:-:S02]  /*4130*/  FMNMX.FTZ R9, R8, R9, !PT ;  /* 0x0000000908097209 */ /* 0x000fc40007810000 */
[----:B------:R-:W-:Y:S02]  /*4140*/  FSEL R40, R40, -INF , P4 ;  /* 0xff80000028287808 */ /* 0x000fe40002000000 */
[----:B------:R-:W-:Y:S02]  /*4150*/  FMNMX.FTZ R9, R52, R9, !PT ;  /* 0x0000000934097209 */ /* 0x000fe40007810000 */
[----:B------:R-:W-:Y:S02]  /*4160*/  ISETP.GT.AND P4, PT, R0, 0x28, PT ;  /* 0x000000280000780c */ /* 0x000fe40003f84270 */
[----:B------:R-:W-:Y:S02]  /*4170*/  FMNMX.FTZ R9, R14, R9, !PT ;  /* 0x000000090e097209 */ /* 0x000fe40007810000 */
[----:B------:R-:W-:Y:S02]  /*4180*/  FSEL R44, R44, -INF , P4 ;  /* 0xff8000002c2c7808 */ /* 0x000fe40002000000 */
[----:B------:R-:W-:-:S02]  /*4190*/  FMNMX.FTZ R9, R40, R9, !PT ;  /* 0x0000000928097209 */ /* 0x000fc40007810000 */
[----:B------:R-:W-:Y:S02]  /*41a0*/  ISETP.GT.AND P4, PT, R0, 0x31, PT ;  /* 0x000000310000780c */ /* 0x000fe40003f84270 */
[----:B------:R-:W-:Y:S02]  /*41b0*/  FMNMX.FTZ R9, R20, R9, !PT ;  /* 0x0000000914097209 */ /* 0x000fe40007810000 */
[----:B------:R-:W-:Y:S02]  /*41c0*/  FSEL R30, R33, -INF , P4 ;  /* 0xff800000211e7808 */ /* 0x000fe40002000000 */
[----:B------:R-:W-:Y:S01]  /*41d0*/  FMNMX.FTZ R9, R44, R9, !PT ;  /* 0x000000092c097209 */ /* 0x000fe20007810000 */
[----:B------:R-:W1:Y:S01]  /*41e0*/  @P2 LDC R33, c[0x0][0x450] ;  /* 0x00011400ff212b82 */ /* 0x000e620000000800 */
[----:B------:R-:W-:Y:S02]  /*41f0*/  ISETP.GT.AND P4, PT, R0, 0x39, PT ;  /* 0x000000390000780c */ /* 0x000fe40003f84270 */
        /* <DEDUP_REMOVED lines=10> */
[----:B------:R-:W-:Y:S02]  /*42a0*/  FMNMX.FTZ R9, R24, R9, !PT ;  /* 0x0000000918097209 */ /* 0x000fe40007810000 */
[----:B------:R-:W-:Y:S02]  /*42b0*/  FSEL R42, R29, -INF , P4 ;  /* 0xff8000001d2a7808 */ /* 0x000fe40002000000 */
[----:B------:R-:W-:-:S02]  /*42c0*/  FMNMX.FTZ R9, R38, R9, !PT ;  /* 0x0000000926097209 */ /* 0x000fc40007810000 */
[----:B------:R-:W-:Y:S02]  /*42d0*/  FSETP.NEU.FTZ.AND P6, PT, R7, -INF , PT ;  /* 0xff8000000700780b */ /* 0x000fe40003fdd000 */
[----:B------:R-:W-:Y:S02]  /*42e0*/  FMNMX.FTZ R9, R28, R9, !PT ;  /* 0x000000091c097209 */ /* 0x000fe40007810000 */
[----:B------:R-:W-:Y:S02]  /*42f0*/  FSEL R21, R6, RZ, P6 ;  /* 0x000000ff06157208 */ /* 0x000fe40003000000 */
[----:B------:R-:W-:-:S03]  /*4300*/  FMNMX.FTZ R9, R42, R9, !PT ;  /* 0x000000092a097209 */ /* 0x000fc60007810000 */
[-CC-:B------:R-:W-:Y:S01]  /*4310*/  FFMA.FTZ R58, R58, R3.reuse, -R21.reuse ;  /* 0x000000033a3a7223 */ /* 0x180fe20000010815 */
[-CC-:B------:R-:W-:Y:S01]  /*4320*/  FFMA.FTZ R59, R59, R3.reuse, -R21.reuse ;  /* 0x000000033b3b7223 */ /* 0x180fe20000010815 */
[----:B------:R-:W2:Y:S01]  /*4330*/  SHFL.BFLY PT, R0, R9, 0x2, 0x1f ;  /* 0x0c401f0009007f89 */ /* 0x000ea200000e0000 */
[-CC-:B------:R-:W-:Y:S01]  /*4340*/  FFMA.FTZ R62, R62, R3.reuse, -R21.reuse ;  /* 0x000000033e3e7223 */ /* 0x180fe20000010815 */
[-CC-:B------:R-:W-:Y:S01]  /*4350*/  FFMA.FTZ R64, R64, R3.reuse, -R21.reuse ;  /* 0x0000000340407223 */ /* 0x180fe20000010815 */
[-CC-:B------:R-:W-:Y:S01]  /*4360*/  FFMA.FTZ R50, R50, R3.reuse, -R21.reuse ;  /* 0x0000000332327223 */ /* 0x180fe20000010815 */
[----:B------:R-:W-:Y:S01]  /*4370*/  MUFU.EX2 R58, R58 ;  /* 0x0000003a003a7308 */ /* 0x000fe20000000800 */
[-CC-:B------:R-:W-:Y:S01]  /*4380*/  FFMA.FTZ R66, R66, R3.reuse, -R21.reuse ;  /* 0x0000000342427223 */ /* 0x180fe20000010815 */
[-CC-:B------:R-:W-:Y:S01]  /*4390*/  FFMA.FTZ R54, R54, R3.reuse, -R21.reuse ;  /* 0x0000000336367223 */ /* 0x180fe20000010815 */
[-CC-:B------:R-:W-:Y:S01]  /*43a0*/  FFMA.FTZ R68, R68, R3.reuse, -R21.reuse ;  /* 0x0000000344447223 */ /* 0x180fe20000010815 */
[-CC-:B------:R-:W-:Y:S01]  /*43b0*/  FFMA.FTZ R70, R70, R3.reuse, -R21.reuse ;  /* 0x0000000346467223 */ /* 0x180fe20000010815 */
[-CC-:B------:R-:W-:Y:S01]  /*43c0*/  FFMA.FTZ R72, R72, R3.reuse, -R21.reuse ;  /* 0x0000000348487223 */ /* 0x180fe20000010815 */
[-CC-:B------:R-:W-:Y:S01]  /*43d0*/  FFMA.FTZ R46, R46, R3.reuse, -R21.reuse ;  /* 0x000000032e2e7223 */ /* 0x180fe20000010815 */
[-CC-:B------:R-:W-:Y:S01]  /*43e0*/  FFMA.FTZ R74, R74, R3.reuse, -R21.reuse ;  /* 0x000000034a4a7223 */ /* 0x180fe20000010815 */
[----:B------:R-:W3:Y:S01]  /*43f0*/  MUFU.EX2 R59, R59 ;  /* 0x0000003b003b7308 */ /* 0x000ee20000000800 */
[-CC-:B------:R-:W-:Y:S01]  /*4400*/  FFMA.FTZ R76, R76, R3.reuse, -R21.reuse ;  /* 0x000000034c4c7223 */ /* 0x180fe20000010815 */
[-CC-:B------:R-:W-:Y:S01]  /*4410*/  FFMA.FTZ R78, R78, R3.reuse, -R21.reuse ;  /* 0x000000034e4e7223 */ /* 0x180fe20000010815 */
[-CC-:B------:R-:W-:Y:S01]  /*4420*/  FFMA.FTZ R80, R80, R3.reuse, -R21.reuse ;  /* 0x0000000350507223 */ /* 0x180fe20000010815 */
[-CC-:B------:R-:W-:Y:S01]  /*4430*/  FFMA.FTZ R82, R82, R3.reuse, -R21.reuse ;  /* 0x0000000352527223 */ /* 0x180fe20000010815 */
[-CC-:B------:R-:W-:Y:S01]  /*4440*/  FFMA.FTZ R84, R84, R3.reuse, -R21.reuse ;  /* 0x0000000354547223 */ /* 0x180fe20000010815 */
[-CC-:B------:R-:W-:Y:S01]  /*4450*/  FFMA.FTZ R86, R86, R3.reuse, -R21.reuse ;  /* 0x0000000356567223 */ /* 0x180fe20000010815 */
[-CC-:B------:R-:W-:Y:S01]  /*4460*/  FFMA.FTZ R88, R88, R3.reuse, -R21.reuse ;  /* 0x0000000358587223 */ /* 0x180fe20000010815 */
[----:B------:R-:W-:Y:S01]  /*4470*/  MUFU.EX2 R62, R62 ;  /* 0x0000003e003e7308 */ /* 0x000fe20000000800 */
[----:B------:R-:W-:Y:S01]  /*4480*/  FFMA.FTZ R90, R90, R3, -R21 ;  /* 0x000000035a5a7223 */ /* 0x000fe20000010815 */
[----:B--2---:R-:W-:-:S06]  /*4490*/  FMNMX.FTZ R0, R9, R0, !PT ;  /* 0x0000000009007209 */ /* 0x004fcc0007810000 */
[----:B------:R-:W-:Y:S01]  /*44a0*/  MUFU.EX2 R211, R64 ;  /* 0x0000004000d37308 */ /* 0x000fe20000000800 */
[----:B------:R-:W2:Y:S01]  /*44b0*/  SHFL.BFLY PT, R9, R0, 0x1, 0x1f ;  /* 0x0c201f0000097f89 */ /* 0x000ea200000e0000 */
[----:B---3--:R-:W-:-:S06]  /*44c0*/  F2FP.BF16.F32.PACK_AB R209, R59, R58 ;  /* 0x0000003a3bd1723e */ /* 0x008fcc00000010ff */
[----:B------:R-:W-:Y:S08]  /*44d0*/  MUFU.EX2 R50, R50 ;  /* 0x0000003200327308 */ /* 0x000ff00000000800 */
[----:B------:R3:W-:Y:S08]  /*44e0*/  MUFU.EX2 R205, R66 ;  /* 0x0000004200cd7308 */ /* 0x0007f00000000800 */
[----:B------:R-:W-:Y:S01]  /*44f0*/  MUFU.EX2 R54, R54 ;  /* 0x0000003600367308 */ /* 0x000fe20000000800 */
[----:B--2---:R-:W-:-:S02]  /*4500*/  FMNMX.FTZ R6, R0, R9, !PT ;  /* 0x0000000900067209 */ /* 0x004fc40007810000 */
[----:B---3--:R-:W-:Y:S02]  /*4510*/  CS2R R66, SRZ ;  /* 0x0000000000427805 */ /* 0x008fe4000001ff00 */
[C---:B------:R-:W-:Y:S01]  /*4520*/  FSETP.NEU.FTZ.AND P3, PT, R6.reuse, -INF , PT ;  /* 0xff8000000600780b */ /* 0x040fe20003f7d000 */
[----:B------:R-:W-:Y:S02]  /*4530*/  FMUL.FTZ R0, R6, R3 ;  /* 0x0000000306007220 */ /* 0x000fe40000410000 */
[----:B------:R2:W-:Y:S03]  /*4540*/  MUFU.EX2 R207, R68 ;  /* 0x0000004400cf7308 */ /* 0x0005e60000000800 */
[----:B------:R-:W-:-:S05]  /*4550*/  FSEL R9, R0, RZ, P3 ;  /* 0x000000ff00097208 */ /* 0x000fca0001800000 */
[-CC-:B------:R-:W-:Y:S01]  /*4560*/  FFMA.FTZ R56, R56, R3.reuse, -R9.reuse ;  /* 0x0000000338387223 */ /* 0x180fe20000010809 */
[-CC-:B------:R-:W-:Y:S01]  /*4570*/  FFMA.FTZ R57, R57, R3.reuse, -R9.reuse ;  /* 0x0000000339397223 */ /* 0x180fe20000010809 */
[-CC-:B------:R-:W-:Y:S01]  /*4580*/  FFMA.FTZ R2, R2, R3.reuse, -R9.reuse ;  /* 0x0000000302027223 */ /* 0x180fe20000010809 */
        /* <DEDUP_REMOVED lines=18> */
[----:B------:R-:W-:Y:S01]  /*46b0*/  FFMA.FTZ R42, R42, R3, -R9 ;  /* 0x000000032a2a7223 */ /* 0x000fe20000010809 */
[----:B------:R0:W-:Y:S01]  /*46c0*/  MUFU.EX2 R21, R2 ;  /* 0x0000000200157308 */ /* 0x0001e20000000800 */
[----:B--2---:R-:W-:-:S07]  /*46d0*/  CS2R R68, SRZ ;  /* 0x0000000000447805 */ /* 0x004fce000001ff00 */
[----:B------:R-:W2:Y:S01]  /*46e0*/  MUFU.EX2 R60, R60 ;  /* 0x0000003c003c7308 */ /* 0x000ea20000000800 */
[----:B0-----:R-:W-:-:S04]  /*46f0*/  @P2 IMAD.HI.U32 R2, R152, R31, RZ ;  /* 0x0000001f98022227 */ /* 0x001fc800078e00ff */
[----:B------:R-:W-:Y:S01]  /*4700*/  FADD.FTZ R31, R58, R59 ;  /* 0x0000003b3a1f7221 */ /* 0x000fe20000010000 */
[----:B---3--:R-:W-:Y:S02]  /*4710*/  F2FP.BF16.F32.PACK_AB R208, R57, R56 ;  /* 0x0000003839d0723e */ /* 0x008fe400000010ff */
[----:B------:R-:W-:Y:S01]  /*4720*/  CS2R R58, SRZ ;  /* 0x00000000003a7805 */ /* 0x000fe2000001ff00 */
[----:B------:R-:W-:Y:S01]  /*4730*/  FADD.FTZ R0, R62, R31 ;  /* 0x0000001f3e007221 */ /* 0x000fe20000010000 */
[----:B-1----:R-:W-:Y:S01]  /*4740*/  @P2 SHF.R.U32.HI R152, RZ, R33, R2 ;  /* 0x00000021ff982219 */ /* 0x002fe20000011602 */
[----:B------:R-:W0:Y:S02]  /*4750*/  MUFU.EX2 R48, R48 ;  /* 0x0000003000307308 */ /* 0x000e240000000800 */
[----:B------:R-:W-:Y:S01]  /*4760*/  FADD.FTZ R33, R211, R0 ;  /* 0x00000000d3217221 */ /* 0x000fe20000010000 */
[----:B------:R-:W-:Y:S01]  /*4770*/  IMAD.U32 R0, RZ, RZ, UR60 ;  /* 0x0000003cff007e24 */ /* 0x000fe2000f8e00ff */
[----:B------:R-:W-:-:S02]  /*4780*/  IADD3 R152, R152, -R65, R153 ;  /* 0x8000004198987210 */ /* 0x000fc40007ffe099 */
[----:B------:R-:W-:Y:S01]  /*4790*/  CS2R R64, SRZ ;  /* 0x0000000000407805 */ /* 0x000fe2000001ff00 */
[----:B------:R-:W-:Y:S01]  /*47a0*/  FADD.FTZ R2, R50, R33 ;  /* 0x0000002132027221 */ /* 0x000fe20000010000 */
[----:B------:R-:W-:Y:S01]  /*47b0*/  FADD.FTZ R33, R56, R57 ;  /* 0x0000003938217221 */ /* 0x000fe20000010000 */
[----:B------:R-:W1:Y:S01]  /*47c0*/  MUFU.EX2 R70, R70 ;  /* 0x0000004600467308 */ /* 0x000e620000000800 */
[----:B------:R-:W-:Y:S02]  /*47d0*/  @!P1 VIADD R0, R0, 0x38840 ;  /* 0x0003884000009836 */ /* 0x000fe40000000000 */
[----:B------:R-:W-:Y:S01]  /*47e0*/  FADD.FTZ R35, R205, R2 ;  /* 0x00000002cd237221 */ /* 0x000fe20000010000 */
[----:B--2---:R-:W-:Y:S01]  /*47f0*/  FADD.FTZ R2, R60, R33 ;  /* 0x000000213c027221 */ /* 0x004fe20000010000 */
[----:B------:R-:W-:Y:S01]  /*4800*/  IMAD.HI R152, R152, 0x66666667, RZ ;  /* 0x6666666798987827 */ /* 0x000fe200078e02ff */
[----:B------:R-:W-:Y:S02]  /*4810*/  F2FP.BF16.F32.PACK_AB R210, R21, R60 ;  /* 0x0000003c15d2723e */ /* 0x000fe400000010ff */
[----:B------:R-:W-:-:S02]  /*4820*/  CS2R R60, SRZ ;  /* 0x00000000003c7805 */ /* 0x000fc4000001ff00 */
[----:B------:R-:W-:Y:S01]  /*4830*/  @!P1 PRMT R0, RZ, 0x654, R0 ;  /* 0x00000654ff009816 */ /* 0x000fe20000000000 */
[----:B------:R2:W3:Y:S01]  /*4840*/  MUFU.EX2 R25, R8 ;  /* 0x0000000800197308 */ /* 0x0004e20000000800 */
[----:B------:R-:W-:Y:S02]  /*4850*/  F2FP.BF16.F32.PACK_AB R211, R211, R62 ;  /* 0x0000003ed3d3723e */ /* 0x000fe400000010ff */
[----:B------:R-:W-:Y:S01]  /*4860*/  CS2R R62, SRZ ;  /* 0x00000000003e7805 */ /* 0x000fe2000001ff00 */
[----:B------:R0:W-:Y:S01]  /*4870*/  @!P1 SYNCS.ARRIVE.TRANS64.RED.A1T0 RZ, [R0+URZ], RZ ;  /* 0x000000ff00ff99a7 */ /* 0x0001e2000810043f */
[----:B------:R-:W-:Y:S02]  /*4880*/  F2FP.BF16.F32.PACK_AB R205, R205, R50 ;  /* 0x00000032cdcd723e */ /* 0x000fe400000010ff */
[----:B------:R-:W-:Y:S02]  /*4890*/  CS2R R56, SRZ ;  /* 0x0000000000387805 */ /* 0x000fe4000001ff00 */
[----:B------:R-:W-:Y:S01]  /*48a0*/  CS2R R50, SRZ ;  /* 0x0000000000327805 */ /* 0x000fe2000001ff00 */
[----:B------:R4:W5:Y:S01]  /*48b0*/  MUFU.EX2 R201, R72 ;  /* 0x0000004800c97308 */ /* 0x0009620000000800 */
[----:B--2---:R-:W-:Y:S01]  /*48c0*/  FADD.FTZ R8, R54, R35 ;  /* 0x0000002336087221 */ /* 0x004fe20000010000 */
[----:B------:R-:W-:-:S03]  /*48d0*/  FADD.FTZ R35, R21, R2 ;  /* 0x0000000215237221 */ /* 0x000fc60000010000 */
[C---:B------:R-:W-:Y:S01]  /*48e0*/  FADD.FTZ R37, R207.reuse, R8 ;  /* 0x00000008cf257221 */ /* 0x040fe20000010000 */
[----:B0-----:R-:W-:Y:S01]  /*48f0*/  FADD.FTZ R0, R48, R35 ;  /* 0x0000002330007221 */ /* 0x001fe20000010000 */
[----:B------:R-:W-:Y:S01]  /*4900*/  F2FP.BF16.F32.PACK_AB R207, R207, R54 ;  /* 0x00000036cfcf723e */ /* 0x000fe200000010ff */
[----:B------:R-:W0:Y:S01]  /*4910*/  MUFU.EX2 R52, R52 ;  /* 0x0000003400347308 */ /* 0x000e220000000800 */
[----:B-1----:R-:W-:Y:S01]  /*4920*/  FADD.FTZ R2, R70, R37 ;  /* 0x0000002546027221 */ /* 0x002fe20000010000 */
[C---:B---3--:R-:W-:Y:S01]  /*4930*/  FADD.FTZ R35, R25.reuse, R0 ;  /* 0x0000000019237221 */ /* 0x048fe20000010000 */
[----:B------:R-:W-:Y:S01]  /*4940*/  F2FP.BF16.F32.PACK_AB R204, R25, R48 ;  /* 0x0000003019cc723e */ /* 0x000fe200000010ff */
[----:B------:R-:W-:Y:S01]  /*4950*/  IMAD.MOV.U32 R8, RZ, RZ, RZ ;  /* 0x000000ffff087224 */ /* 0x000fe200078e00ff */
[----:B----4-:R-:W-:Y:S02]  /*4960*/  CS2R R72, SRZ ;  /* 0x0000000000487805 */ /* 0x010fe4000001ff00 */
[----:B------:R-:W-:-:S02]  /*4970*/  CS2R R54, SRZ ;  /* 0x0000000000367805 */ /* 0x000fc4000001ff00 */
[----:B------:R-:W-:Y:S01]  /*4980*/  CS2R R48, SRZ ;  /* 0x0000000000307805 */ /* 0x000fe2000001ff00 */
[----:B------:R-:W1:Y:S01]  /*4990*/  MUFU.EX2 R46, R46 ;  /* 0x0000002e002e7308 */ /* 0x000e620000000800 */
[C---:B-----5:R-:W-:Y:S01]  /*49a0*/  FADD.FTZ R37, R201.reuse, R2 ;  /* 0x00000002c9257221 */ /* 0x060fe20000010000 */
[----:B------:R-:W-:Y:S02]  /*49b0*/  F2FP.BF16.F32.PACK_AB R201, R201, R70 ;  /* 0x00000046c9c9723e */ /* 0x000fe400000010ff */
[----:B------:R-:W-:-:S04]  /*49c0*/  CS2R R70, SRZ ;  /* 0x0000000000467805 */ /* 0x000fc8000001ff00 */
[----:B------:R-:W2:Y:S01]  /*49d0*/  MUFU.EX2 R27, R14 ;  /* 0x0000000e001b7308 */ /* 0x000ea20000000800 */
[----:B0-----:R-:W-:-:S07]  /*49e0*/  FADD.FTZ R0, R52, R35 ;  /* 0x0000002334007221 */ /* 0x001fce0000010000 */
[----:B------:R0:W3:Y:S01]  /*49f0*/  MUFU.EX2 R203, R74 ;  /* 0x0000004a00cb7308 */ /* 0x0000e20000000800 */
[----:B-1----:R-:W-:-:S07]  /*4a00*/  FADD.FTZ R2, R46, R37 ;  /* 0x000000252e027221 */ /* 0x002fce0000010000 */
[----:B------:R-:W1:Y:S01]  /*4a10*/  MUFU.EX2 R40, R40 ;  /* 0x0000002800287308 */ /* 0x000e620000000800 */
[C---:B--2---:R-:W-:Y:S01]  /*4a20*/  FADD.FTZ R37, R27.reuse, R0 ;  /* 0x000000001b257221 */ /* 0x044fe20000010000 */
[----:B------:R-:W-:Y:S02]  /*4a30*/  F2FP.BF16.F32.PACK_AB R206, R27, R52 ;  /* 0x000000341bce723e */ /* 0x000fe400000010ff */
[----:B0-----:R-:W-:Y:S02]  /*4a40*/  CS2R R74, SRZ ;  /* 0x00000000004a7805 */ /* 0x001fe4000001ff00 */
[----:B------:R-:W-:Y:S02]  /*4a50*/  CS2R R52, SRZ ;  /* 0x0000000000347805 */ /* 0x000fe4000001ff00 */
[----:B------:R-:W0:Y:S01]  /*4a60*/  MUFU.EX2 R76, R76 ;  /* 0x0000004c004c7308 */ /* 0x000e220000000800 */
[C---:B---3--:R-:W-:Y:S01]  /*4a70*/  FADD.FTZ R39, R203.reuse, R2 ;  /* 0x00000002cb277221 */ /* 0x048fe20000010000 */
[----:B------:R-:W-:-:S02]  /*4a80*/  F2FP.BF16.F32.PACK_AB R203, R203, R46 ;  /* 0x0000002ecbcb723e */ /* 0x000fc400000010ff */
[----:B------:R-:W-:-:S04]  /*4a90*/  CS2R R46, SRZ ;  /* 0x00000000002e7805 */ /* 0x000fc8000001ff00 */
[----:B------:R-:W2:Y:S01]  /*4aa0*/  MUFU.EX2 R29, R20 ;  /* 0x00000014001d7308 */ /* 0x000ea20000000800 */
[----:B-1----:R-:W-:Y:S01]  /*4ab0*/  FADD.FTZ R0, R40, R37 ;  /* 0x0000002528007221 */ /* 0x002fe20000010000 */
[----:B------:R-:W-:-:S04]  /*4ac0*/  SHF.R.U32.HI R37, RZ, 0x1f, R152 ;  /* 0x0000001fff257819 */ /* 0x000fc80000011698 */
[----:B------:R-:W-:Y:S02]  /*4ad0*/  LEA.HI.SX32 R153, R152, R37, 0x1b ;  /* 0x0000002598997211 */ /* 0x000fe400078fdaff */
[----:B------:R1:W3:Y:S01]  /*4ae0*/  MUFU.EX2 R197, R78 ;  /* 0x0000004e00c57308 */ /* 0x0002e20000000800 */
[----:B0-----:R-:W-:Y:S01]  /*4af0*/  FADD.FTZ R2, R76, R39 ;  /* 0x000000274c027221 */ /* 0x001fe20000010000 */
[----:B------:R-:W-:-:S04]  /*4b00*/  VIMNMX R212, R22, R153, !PT ;  /* 0x0000009916d47248 */ /* 0x000fc80007fe0100 */
[----:B------:R-:W-:Y:S02]  /*4b10*/  ISETP.GE.AND P3, PT, R213, R212, PT ;  /* 0x000000d4d500720c */ /* 0x000fe40003f66270 */
[----:B------:R-:W0:Y:S01]  /*4b20*/  MUFU.EX2 R44, R44 ;  /* 0x0000002c002c7308 */ /* 0x000e220000000800 */
[C---:B--2---:R-:W-:Y:S01]  /*4b30*/  FADD.FTZ R9, R29.reuse, R0 ;  /* 0x000000001d097221 */ /* 0x044fe20000010000 */
[----:B------:R-:W-:Y:S02]  /*4b40*/  F2FP.BF16.F32.PACK_AB R200, R29, R40 ;  /* 0x000000281dc8723e */ /* 0x000fe400000010ff */
[----:B-1----:R-:W-:-:S04]  /*4b50*/  CS2R R78, SRZ ;  /* 0x00000000004e7805 */ /* 0x002fc8000001ff00 */
[----:B------:R-:W1:Y:S01]  /*4b60*/  MUFU.EX2 R80, R80 ;  /* 0x0000005000507308 */ /* 0x000e620000000800 */
[C---:B---3--:R-:W-:Y:S01]  /*4b70*/  FADD.FTZ R37, R197.reuse, R2 ;  /* 0x00000002c5257221 */ /* 0x048fe20000010000 */
[----:B------:R-:W-:Y:S02]  /*4b80*/  F2FP.BF16.F32.PACK_AB R197, R197, R76 ;  /* 0x0000004cc5c5723e */ /* 0x000fe400000010ff */
[----:B------:R-:W-:-:S04]  /*4b90*/  CS2R R76, SRZ ;  /* 0x00000000004c7805 */ /* 0x000fc8000001ff00 */
[----:B------:R2:W3:Y:S01]  /*4ba0*/  MUFU.EX2 R31, R26 ;  /* 0x0000001a001f7308 */ /* 0x0004e20000000800 */
[----:B0-----:R-:W-:-:S07]  /*4bb0*/  FADD.FTZ R0, R44, R9 ;  /* 0x000000092c007221 */ /* 0x001fce0000010000 */
[----:B------:R0:W4:Y:S01]  /*4bc0*/  MUFU.EX2 R199, R82 ;  /* 0x0000005200c77308 */ /* 0x0001220000000800 */
[----:B-1----:R-:W-:Y:S01]  /*4bd0*/  FADD.FTZ R2, R80, R37 ;  /* 0x0000002550027221 */ /* 0x002fe20000010000 */
[----:B--2---:R-:W-:-:S06]  /*4be0*/  CS2R R26, SRZ ;  /* 0x00000000001a7805 */ /* 0x004fcc000001ff00 */
[----:B------:R-:W1:Y:S01]  /*4bf0*/  MUFU.EX2 R32, R32 ;  /* 0x0000002000207308 */ /* 0x000e620000000800 */
[C---:B---3--:R-:W-:Y:S01]  /*4c00*/  FADD.FTZ R9, R31.reuse, R0 ;  /* 0x000000001f097221 */ /* 0x048fe20000010000 */
[----:B------:R-:W-:Y:S02]  /*4c10*/  F2FP.BF16.F32.PACK_AB R202, R31, R44 ;  /* 0x0000002c1fca723e */ /* 0x000fe400000010ff */
[----:B0-----:R-:W-:Y:S02]  /*4c20*/  CS2R R82, SRZ ;  /* 0x0000000000527805 */ /* 0x001fe4000001ff00 */
[----:B------:R-:W-:Y:S02]  /*4c30*/  CS2R R44, SRZ ;  /* 0x00000000002c7805 */ /* 0x000fe4000001ff00 */
[----:B------:R-:W0:Y:S01]  /*4c40*/  MUFU.EX2 R84, R84 ;  /* 0x0000005400547308 */ /* 0x000e220000000800 */
[C---:B----4-:R-:W-:Y:S01]  /*4c50*/  FADD.FTZ R39, R199.reuse, R2 ;  /* 0x00000002c7277221 */ /* 0x050fe20000010000 */
[----:B------:R-:W-:-:S02]  /*4c60*/  F2FP.BF16.F32.PACK_AB R199, R199, R80 ;  /* 0x00000050c7c7723e */ /* 0x000fc400000010ff */
[----:B------:R-:W-:-:S04]  /*4c70*/  CS2R R80, SRZ ;  /* 0x0000000000507805 */ /* 0x000fc8000001ff00 */
[----:B------:R2:W3:Y:S01]  /*4c80*/  MUFU.EX2 R33, R30 ;  /* 0x0000001e00217308 */ /* 0x0004e20000000800 */
[----:B-1----:R-:W-:-:S07]  /*4c90*/  FADD.FTZ R0, R32, R9 ;  /* 0x0000000920007221 */ /* 0x002fce0000010000 */
[----:B------:R1:W4:Y:S01]  /*4ca0*/  MUFU.EX2 R193, R86 ;  /* 0x0000005600c17308 */ /* 0x0003220000000800 */
[----:B0-----:R-:W-:Y:S01]  /*4cb0*/  FADD.FTZ R2, R84, R39 ;  /* 0x0000002754027221 */ /* 0x001fe20000010000 */
[----:B--2---:R-:W-:-:S06]  /*4cc0*/  CS2R R30, SRZ ;  /* 0x00000000001e7805 */ /* 0x004fcc000001ff00 */
[----:B------:R-:W0:Y:S01]  /*4cd0*/  MUFU.EX2 R36, R36 ;  /* 0x0000002400247308 */ /* 0x000e220000000800 */
[C---:B---3--:R-:W-:Y:S01]  /*4ce0*/  FADD.FTZ R9, R33.reuse, R0 ;  /* 0x0000000021097221 */ /* 0x048fe20000010000 */
[----:B------:R-:W-:Y:S02]  /*4cf0*/  F2FP.BF16.F32.PACK_AB R196, R33, R32 ;  /* 0x0000002021c4723e */ /* 0x000fe400000010ff */
[----:B-1----:R-:W-:Y:S02]  /*4d00*/  CS2R R86, SRZ ;  /* 0x0000000000567805 */ /* 0x002fe4000001ff00 */
[----:B------:R-:W-:Y:S02]  /*4d10*/  CS2R R32, SRZ ;  /* 0x0000000000207805 */ /* 0x000fe4000001ff00 */
[----:B------:R-:W1:Y:S01]  /*4d20*/  MUFU.EX2 R88, R88 ;  /* 0x0000005800587308 */ /* 0x000e620000000800 */
[C---:B----4-:R-:W-:Y:S01]  /*4d30*/  FADD.FTZ R39, R193.reuse, R2 ;  /* 0x00000002c1277221 */ /* 0x050fe20000010000 */
[----:B------:R-:W-:-:S02]  /*4d40*/  F2FP.BF16.F32.PACK_AB R193, R193, R84 ;  /* 0x00000054c1c1723e */ /* 0x000fc400000010ff */
[----:B------:R-:W-:-:S04]  /*4d50*/  CS2R R84, SRZ ;  /* 0x0000000000547805 */ /* 0x000fc8000001ff00 */
[----:B------:R-:W2:Y:S01]  /*4d60*/  MUFU.EX2 R35, R34 ;  /* 0x0000002200237308 */ /* 0x000ea20000000800 */
[----:B0-----:R-:W-:-:S07]  /*4d70*/  FADD.FTZ R0, R36, R9 ;  /* 0x0000000924007221 */ /* 0x001fce0000010000 */
[----:B------:R-:W0:Y:S01]  /*4d80*/  MUFU.EX2 R24, R24 ;  /* 0x0000001800187308 */ /* 0x000e220000000800 */
[----:B-1----:R-:W-:-:S07]  /*4d90*/  FADD.FTZ R2, R88, R39 ;  /* 0x0000002758027221 */ /* 0x002fce0000010000 */
[----:B------:R-:W1:Y:S01]  /*4da0*/  MUFU.EX2 R37, R38 ;  /* 0x0000002600257308 */ /* 0x000e620000000800 */
[C---:B--2---:R-:W-:Y:S01]  /*4db0*/  FADD.FTZ R41, R35.reuse, R0 ;  /* 0x0000000023297221 */ /* 0x044fe20000010000 */
[----:B------:R-:W-:Y:S02]  /*4dc0*/  F2FP.BF16.F32.PACK_AB R198, R35, R36 ;  /* 0x0000002423c6723e */ /* 0x000fe400000010ff */
[----:B------:R-:W-:-:S04]  /*4dd0*/  CS2R R34, SRZ ;  /* 0x0000000000227805 */ /* 0x000fc8000001ff00 */
[----:B------:R-:W2:Y:S01]  /*4de0*/  MUFU.EX2 R28, R28 ;  /* 0x0000001c001c7308 */ /* 0x000ea20000000800 */
[----:B0-----:R-:W-:Y:S01]  /*4df0*/  FADD.FTZ R0, R24, R41 ;  /* 0x0000002918007221 */ /* 0x001fe20000010000 */
[----:B------:R-:W-:-:S06]  /*4e00*/  CS2R R40, SRZ ;  /* 0x0000000000287805 */ /* 0x000fcc000001ff00 */
[----:B------:R0:W3:Y:S01]  /*4e10*/  MUFU.EX2 R195, R90 ;  /* 0x0000005a00c37308 */ /* 0x0000e20000000800 */
[C---:B-1----:R-:W-:Y:S01]  /*4e20*/  FADD.FTZ R21, R37.reuse, R0 ;  /* 0x0000000025157221 */ /* 0x042fe20000010000 */
[----:B------:R-:W-:Y:S01]  /*4e30*/  F2FP.BF16.F32.PACK_AB R192, R37, R24 ;  /* 0x0000001825c0723e */ /* 0x000fe200000010ff */
[----:B------:R-:W-:Y:S01]  /*4e40*/  IMAD.MOV.U32 R0, RZ, RZ, 0x3f800000 ;  /* 0x3f800000ff007424 */ /* 0x000fe200078e00ff */
[----:B------:R-:W-:Y:S02]  /*4e50*/  CS2R R36, SRZ ;  /* 0x0000000000247805 */ /* 0x000fe4000001ff00 */
[----:B------:R-:W-:Y:S02]  /*4e60*/  CS2R R24, SRZ ;  /* 0x0000000000187805 */ /* 0x000fe4000001ff00 */
[----:B------:R1:W4:Y:S01]  /*4e70*/  MUFU.EX2 R39, R42 ;  /* 0x0000002a00277308 */ /* 0x0003220000000800 */
[----:B--2---:R-:W-:Y:S01]  /*4e80*/  FADD.FTZ R14, R28, R21 ;  /* 0x000000151c0e7221 */ /* 0x004fe20000010000 */
[----:B0-----:R-:W-:Y:S01]  /*4e90*/  CS2R R90, SRZ ;  /* 0x00000000005a7805 */ /* 0x001fe2000001ff00 */
[C---:B---3--:R-:W-:Y:S01]  /*4ea0*/  FADD.FTZ R9, R195.reuse, R2 ;  /* 0x00000002c3097221 */ /* 0x048fe20000010000 */
[----:B------:R-:W-:Y:S01]  /*4eb0*/  F2FP.BF16.F32.PACK_AB R195, R195, R88 ;  /* 0x00000058c3c3723e */ /* 0x000fe200000010ff */
[----:B------:R-:W-:Y:S01]  /*4ec0*/  IMAD.MOV.U32 R2, RZ, RZ, 0x3f800000 ;  /* 0x3f800000ff027424 */ /* 0x000fe200078e00ff */
[----:B------:R-:W-:-:S02]  /*4ed0*/  CS2R R88, SRZ ;  /* 0x0000000000587805 */ /* 0x000fc4000001ff00 */
[----:B-1----:R-:W-:Y:S01]  /*4ee0*/  CS2R R42, SRZ ;  /* 0x00000000002a7805 */ /* 0x002fe2000001ff00 */
[C---:B----4-:R-:W-:Y:S01]  /*4ef0*/  FADD.FTZ R14, R39.reuse, R14 ;  /* 0x0000000e270e7221 */ /* 0x050fe20000010000 */
[----:B------:R-:W-:Y:S02]  /*4f00*/  F2FP.BF16.F32.PACK_AB R194, R39, R28 ;  /* 0x0000001c27c2723e */ /* 0x000fe400000010ff */
[----:B------:R-:W-:Y:S02]  /*4f10*/  CS2R R38, SRZ ;  /* 0x0000000000267805 */ /* 0x000fe4000001ff00 */
[----:B------:R-:W-:Y:S01]  /*4f20*/  CS2R R28, SRZ ;  /* 0x00000000001c7805 */ /* 0x000fe2000001ff00 */
[----:B------:R-:W-:Y:S06]  /*4f30*/  @!P3 BRA `(.L_x_2180) ;  /* 0x00000040002cb947 */ /* 0x000fec0003800000 */
[----:B------:R-:W-:Y:S01]  /*4f40*/  UMOV UR6, URZ ;  /* 0x0000003f00067c82 */ /* 0x000fe20008000000 */
[----:B------:R-:W-:Y:S02]  /*4f50*/  IMAD.MOV.U32 R20, RZ, RZ, R7 ;  /* 0x000000ffff147224 */ /* 0x000fe400078e0007 */
[----:B------:R-:W-:Y:S02]  /*4f60*/  IMAD.MOV.U32 R21, RZ, RZ, R6 ;  /* 0x000000ffff157224 */ /* 0x000fe400078e0006 */
[----:B------:R-:W-:Y:S02]  /*4f70*/  IMAD.MOV.U32 R214, RZ, RZ, RZ ;  /* 0x000000ffffd67224 */ /* 0x000fe400078e00ff */
[----:B------:R-:W-:Y:S02]  /*4f80*/  IMAD.MOV.U32 R2, RZ, RZ, 0x3f800000 ;  /* 0x3f800000ff027424 */ /* 0x000fe400078e00ff */
[----:B------:R-:W-:Y:S02]  /*4f90*/  IMAD.U32 R218, RZ, RZ, UR6 ;  /* 0x00000006ffda7e24 */ /* 0x000fe4000f8e00ff */
[----:B------:R-:W-:-:S02]  /*4fa0*/  IMAD.MOV.U32 R0, RZ, RZ, 0x3f800000 ;  /* 0x3f800000ff007424 */ /* 0x000fc400078e00ff */
[----:B------:R-:W-:-:S07]  /*4fb0*/  IMAD.MOV.U32 R151, RZ, RZ, RZ ;  /* 0x000000ffff977224 */ /* 0x000fce00078e00ff */
.L_x_2189:
[----:B------:R-:W-:-:S13]  /*4fc0*/  R2UR UR6, R218 ;  /* 0x00000000da0672ca */ /* 0x000fda00000e0000 */
[----:B------:R-:W-:-:S04]  /*4fd0*/  UIADD3 UR6, UR6, 0x1, URZ ;  /* 0x0000000106067890 */ /* 0x000fc8000fffe03f */
[----:B------:R-:W-:-:S04]  /*4fe0*/  UISETP.NE.AND UP0, UPT, UR6, 0x2, UPT ;  /* 0x000000020600788c */ /* 0x000fc8000bf05270 */
[----:B------:R-:W-:Y:S02]  /*4ff0*/  USEL UR7, URZ, 0x1, UP0 ;  /* 0x000000013f077887 */ /* 0x000fe40008000000 */
[----:B------:R-:W-:-:S04]  /*5000*/  USEL UR61, UR6, URZ, UP0 ;  /* 0x0000003f063d7287 */ /* 0x000fc80008000000 */
[----:B------:R-:W-:Y:S01]  /*5010*/  LOP3.LUT R8, R214, UR7, RZ, 0x3c, !PT ;  /* 0x00000007d6087c12 */ /* 0x000fe2000f8e3cff */
[----:B------:R-:W-:Y:S07]  /*5020*/  @!P0 BRA `(.L_x_2181) ;  /* 0x0000000000048947 */ /* 0x000fee0003800000 */
[----:B------:R-:W-:Y:S01]  /*5030*/  BPT.TRAP 0x1 ;  /* 0x000000040000795c */ /* 0x000fe20000300000 */
.L_x_2181:
[----:B------:R-:W-:Y:S02]  /*5040*/  R2UR UR6, R16 ;  /* 0x00000000100672ca */ /* 0x000fe400000e0000 */
[----:B------:R-:W-:-:S11]  /*5050*/  SHF.L.U32 R3, R8, 0x1f, RZ ;  /* 0x0000001f08037819 */ /* 0x000fd600000006ff */
[----:B------:R-:W-:-:S06]  /*5060*/  ULEA UR6, UR61, UR6, 0x3 ;  /* 0x000000063d067291 */ /* 0x000fcc000f8e183f */
[----:B------:R-:W-:-:S03]  /*5070*/  MOV R215, UR6 ;  /* 0x0000000600d77c02 */ /* 0x000fc60008000f00 */
[----:B------:R0:W1:Y:S01]  /*5080*/  SYNCS.PHASECHK.TRANS64.TRYWAIT P3, [UR6+0x38830], R3 ;  /* 0x03883003ff0075a7 */ /* 0x0000620008060146 */
[----:B------:R-:W-:Y:S05]  /*5090*/  @!P0 BRA `(.L_x_2182) ;  /* 0x0000000000048947 */ /* 0x000fea0003800000 */
[----:B------:R-:W-:Y:S01]  /*50a0*/  BPT.TRAP 0x1 ;  /* 0x000000040000795c */ /* 0x000fe20000300000 */
.L_x_2182:
[----:B-1----:R-:W-:Y:S05]  /*50b0*/  @P3 BRA `(.L_x_2183) ;  /* 0x00000000000c3947 */ /* 0x002fea0003800000 */
[----:B------:R-:W-:-:S13]  /*50c0*/  R2UR UR6, R215 ;  /* 0x00000000d70672ca */ /* 0x000fda00000e0000 */
[----:B------:R-:W1:Y:S02]  /*50d0*/  SYNCS.PHASECHK.TRANS64.TRYWAIT P3, [UR6+0x38830], R3 ;  /* 0x03883003ff0075a7 */ /* 0x000e640008060146 */
[----:B-1----:R-:W-:Y:S05]  /*50e0*/  @!P3 BRA `(.L_x_2184) ;  /* 0x000000fc0010b947 */ /* 0x002fea0003800000 */
.L_x_2183:
        /* <DEDUP_REMOVED lines=649> */
.L_x_2185:
[----:B------:R-:W-:Y:S02]  /*7980*/  R2UR UR7, R16 ;  /* 0x00000000100772ca */ /* 0x000fe400000e0000 */
[----:B------:R-:W-:Y:S02]  /*7990*/  R2UR UR6, R218 ;  /* 0x00000000da0672ca */ /* 0x000fe400000e0000 */
[----:B------:R-:W-:-:S11]  /*79a0*/  SHF.L.U32 R0, R214, 0x1f, RZ ;  /* 0x0000001fd6007819 */ /* 0x000fd600000006ff */
[----:B------:R-:W-:-:S09]  /*79b0*/  ULEA UR7, UR6, UR7, 0x3 ;  /* 0x0000000706077291 */ /* 0x000fd2000f8e183f */
[----:B------:R0:W1:Y:S01]  /*79c0*/  SYNCS.PHASECHK.TRANS64.TRYWAIT P3, [UR7+0x38850], R0 ;  /* 0x03885000ff0075a7 */ /* 0x0000620008060147 */
[----:B------:R-:W-:Y:S05]  /*79d0*/  @!P0 BRA `(.L_x_2186) ;  /* 0x0000000000048947 */ /* 0x000fea0003800000 */
[----:B------:R-:W-:Y:S01]  /*79e0*/  BPT.TRAP 0x1 ;  /* 0x000000040000795c */ /* 0x000fe20000300000 */
.L_x_2186:
[----:B-1----:R-:W-:Y:S05]  /*79f0*/  @P3 BRA `(.L_x_2187) ;  /* 0x0000000000083947 */ /* 0x002fea0003800000 */
[----:B------:R-:W1:Y:S02]  /*7a00*/  SYNCS.PHASECHK.TRANS64.TRYWAIT P3, [UR7+0x38850], R0 ;  /* 0x03885000ff0075a7 */ /* 0x000e640008060147 */
[----:B-1----:R-:W-:Y:S05]  /*7a10*/  @!P3 BRA `(.L_x_2188) ;  /* 0x000000d000e0b947 */ /* 0x002fea0003800000 */
.L_x_2187:
[----:B------:R-:W-:Y:S01]  /*7a20*/  R2UR UR6, R16 ;  /* 0x00000000100672ca */ /* 0x000fe200000e0000 */
[----:B------:R-:W-:Y:S01]  /*7a30*/  WARPGROUP.ARRIVE ;  /* 0x00000000000079c5 */ /* 0x000fe20000000000 */
[----:B------:R-:W-:Y:S01]  /*7a40*/  R2UR UR10, R218 ;  /* 0x00000000da0a72ca */ /* 0x000fe200000e0000 */
[----:B------:R-:W-:Y:S01]  /*7a50*/  UMOV UR11, 0x40000040 ;  /* 0x40000040000b7882 */ /* 0x000fe20000000000 */
[----:B01----:R-:W0:Y:S01]  /*7a60*/  @P2 LDC R0, c[0x0][0x44c] ;  /* 0x00011300ff002b82 */ /* 0x003e220000000800 */
[----:B------:R-:W-:Y:S01]  /*7a70*/  IMAD.MOV.U32 R3, RZ, RZ, R15 ;  /* 0x000000ffff037224 */ /* 0x000fe200078e000f */
[----:B------:R-:W-:Y:S01]  /*7a80*/  ULDC UR15, c[0x0][0x2f0] ;  /* 0x0000bc00000f7ab9 */ /* 0x000fe20000000800 */
[----:B------:R-:W-:-:S05]  /*7a90*/  ULDC UR14, c[0x0][0x288] ;  /* 0x0000a200000e7ab9 */ /* 0x000fca0000000800 */
[----:B------:R-:W1:Y:S01]  /*7aa0*/  @P2 LDC R7, c[0x0][0x450] ;  /* 0x00011400ff072b82 */ /* 0x000e620000000800 */
[----:B------:R-:W-:-:S04]  /*7ab0*/  UIADD3 UR6, UR6, 0x400, URZ ;  /* 0x0000040006067890 */ /* 0x000fc8000fffe03f */
[----:B------:R-:W-:-:S04]  /*7ac0*/  USHF.R.U32.HI UR6, URZ, 0x4, UR6 ;  /* 0x000000043f067899 */ /* 0x000fc80008011606 */
[----:B------:R-:W-:-:S04]  /*7ad0*/  ULOP3.LUT UR6, UR6, 0x3fff, URZ, 0xc0, !UPT ;  /* 0x00003fff06067892 */ /* 0x000fc8000f8ec03f */
[----:B------:R-:W-:Y:S01]  /*7ae0*/  ULOP3.LUT UR6, UR6, 0x2800000, URZ, 0xfc, !UPT ;  /* 0x0280000006067892 */ /* 0x000fe2000f8efc3f */
[----:B0-----:R-:W-:-:S03]  /*7af0*/  @P2 IMAD.HI.U32 R0, R15, R0, RZ ;  /* 0x000000000f002227 */ /* 0x001fc600078e00ff */
[----:B------:R-:W-:-:S07]  /*7b00*/  UIMAD UR6, UR10, 0xa00, UR6 ;  /* 0x00000a000a0678a4 */ /* 0x000fce000f8e0206 */
[----:B------:R-:W-:Y:S01]  /*7b10*/  UMOV UR10, UR6 ;  /* 0x00000006000a7c82 */ /* 0x000fe20008000000 */
[----:B-1----:R-:W-:Y:S01]  /*7b20*/  @P2 SHF.R.U32.HI R3, RZ, R7, R0 ;  /* 0x00000007ff032219 */ /* 0x002fe20000011600 */
[----:B------:R-:W-:Y:S01]  /*7b30*/  HGMMA.64x256x16.F32.BF16 R24, R208, gdesc[UR8].tnspB, R24, gsb0 ;  /* 0x43e00008d0187df0 */ /* 0x000fe20008001818 */
[----:B------:R-:W-:Y:S01]  /*7b40*/  UIADD3 UR10, UR6, 0x80, URZ ;  /* 0x00000080060a7890 */ /* 0x000fe2000fffe03f */
[----:B------:R-:W-:Y:S01]  /*7b50*/  IMAD.MOV.U32 R0, RZ, RZ, -0x50 ;  /* 0xffffffb0ff007424 */ /* 0x000fe200078e00ff */
[----:B------:R-:W-:Y:S01]  /*7b60*/  UMOV UR11, 0x40000040 ;  /* 0x40000040000b7882 */ /* 0x000fe20000000000 */
[----:B------:R-:W0:Y:S02]  /*7b70*/  SHFL.IDX PT, R2, R3, 0x1, 0x1c1f ;  /* 0x003c1f0003027f89 */ /* 0x000e2400000e0000 */
[----:B------:R-:W-:-:S04]  /*7b80*/  IMAD R0, R213, R0, 0x1 ;  /* 0x00000001d5007424 */ /* 0x000fc800078e0200 */
[----:B------:R-:W-:-:S04]  /*7b90*/  IMAD R7, R19, -0x2, R0 ;  /* 0xfffffffe13077824 */ /* 0x000fc800078e0200 */
[----:B------:R-:W-:Y:S01]  /*7ba0*/  IMAD R7, R18, UR15, R7 ;  /* 0x0000000f12077c24 */ /* 0x000fe2000f8e0207 */
[----:B------:R-:W-:Y:S02]  /*7bb0*/  WARPGROUP.DEPBAR.LE gsb0, 0x0 ;  /* 0x00008000000079c5 */ /* 0x000fe40000010000 */
[----:B------:R-:W-:Y:S01]  /*7bc0*/  WARPGROUP.ARRIVE ;  /* 0x00000000000079c5 */ /* 0x000fe20000000000 */
[----:B------:R-:W1:Y:S10]  /*7bd0*/  SHFL.IDX PT, R208, R3, RZ, 0x1c1f ;  /* 0x001c1fff03d07589 */ /* 0x000e7400000e0000 */
[----:B------:R-:W-:Y:S01]  /*7be0*/  HGMMA.64x256x16.F32.BF16 R24, R204, gdesc[UR8].tnspB, R24, gsb0 ;  /* 0x43e00008cc187df0 */ /* 0x000fe20008001818 */
[----:B------:R-:W-:Y:S01]  /*7bf0*/  UIADD3 UR10, UR6, 0x100, URZ ;  /* 0x00000100060a7890 */ /* 0x000fe2000fffe03f */
[----:B------:R-:W-:Y:S01]  /*7c00*/  UMOV UR11, 0x40000040 ;  /* 0x40000040000b7882 */ /* 0x000fe20000000000 */
[----:B------:R-:W-:-:S02]  /*7c10*/  WARPGROUP.DEPBAR.LE gsb0, 0x0 ;  /* 0x00008000000079c5 */ /* 0x000fc40000010000 */
[----:B------:R-:W-:-:S15]  /*7c20*/  WARPGROUP.ARRIVE ;  /* 0x00000000000079c5 */ /* 0x000fde0000000000 */
[----:B------:R-:W-:-:S08]  /*7c30*/  NOP ;  /* 0x0000000000007918 */ /* 0x000fd00000000000 */
[----:B------:R-:W-:Y:S01]  /*7c40*/  HGMMA.64x256x16.F32.BF16 R24, R200, gdesc[UR8].tnspB, R24, gsb0 ;  /* 0x43e00008c8187df0 */ /* 0x000fe20008001818 */
[----:B------:R-:W-:Y:S01]  /*7c50*/  UIADD3 UR10, UR6, 0x180, URZ ;  /* 0x00000180060a7890 */ /* 0x000fe2000fffe03f */
[----:B------:R-:W-:Y:S01]  /*7c60*/  UMOV UR11, 0x40000040 ;  /* 0x40000040000b7882 */ /* 0x000fe20000000000 */
[----:B------:R-:W-:Y:S01]  /*7c70*/  UIADD3 UR6, UR6, 0x200, URZ ;  /* 0x0000020006067890 */ /* 0x000fe2000fffe03f */
[----:B------:R-:W-:Y:S02]  /*7c80*/  WARPGROUP.DEPBAR.LE gsb0, 0x0 ;  /* 0x00008000000079c5 */ /* 0x000fe40000010000 */
[----:B------:R-:W-:Y:S01]  /*7c90*/  WARPGROUP.ARRIVE ;  /* 0x00000000000079c5 */ /* 0x000fe20000000000 */
[----:B0-----:R-:W-:-:S04]  /*7ca0*/  IADD3 R201, R2, -UR14, R7 ;  /* 0x8000000e02c97c10 */ /* 0x001fc8000fffe007 */
[----:B------:R-:W-:-:S15]  /*7cb0*/  ISETP.GT.AND P3, PT, R201, RZ, PT ;  /* 0x000000ffc900720c */ /* 0x000fde0003f64270 */
[----:B------:R-:W-:-:S02]  /*7cc0*/  NOP ;  /* 0x0000000000007918 */ /* 0x000fc40000000000 */
[----:B------:R-:W-:Y:S01]  /*7cd0*/  HGMMA.64x256x16.F32.BF16 R24, R196, gdesc[UR8].tnspB, R24, gsb0 ;  /* 0x43e00008c4187df0 */ /* 0x000fe20008001818 */
[----:B------:R-:W-:Y:S01]  /*7ce0*/  ISETP.GT.AND P4, PT, R201, 0x1, PT ;  /* 0x00000001c900780c */ /* 0x000fe20003f84270 */
[----:B------:R-:W-:Y:S01]  /*7cf0*/  UMOV UR10, UR6 ;  /* 0x00000006000a7c82 */ /* 0x000fe20008000000 */
[----:B------:R-:W-:Y:S01]  /*7d00*/  FSEL R216, R186, -INF , P3 ;  /* 0xff800000bad87808 */ /* 0x000fe20001800000 */
[----:B------:R-:W-:Y:S01]  /*7d10*/  UMOV UR11, 0x40000040 ;  /* 0x40000040000b7882 */ /* 0x000fe20000000000 */
[----:B------:R-:W-:Y:S02]  /*7d20*/  FSEL R214, R187, -INF , P4 ;  /* 0xff800000bbd67808 */ /* 0x000fe40002000000 */
[C---:B------:R-:W-:Y:S02]  /*7d30*/  ISETP.GT.AND P3, PT, R201.reuse, 0x8, PT ;  /* 0x00000008c900780c */ /* 0x040fe40003f64270 */
[----:B------:R-:W-:Y:S02]  /*7d40*/  FMNMX.FTZ R187, R216, R20, !PT ;  /* 0x00000014d8bb7209 */ /* 0x000fe40007810000 */
[----:B------:R-:W-:-:S02]  /*7d50*/  ISETP.GT.AND P4, PT, R201, 0x9, PT ;  /* 0x00000009c900780c */ /* 0x000fc40003f84270 */
[----:B------:R-:W-:Y:S02]  /*7d60*/  FSEL R210, R190, -INF , P3 ;  /* 0xff800000bed27808 */ /* 0x000fe40001800000 */
[----:B------:R-:W-:Y:S02]  /*7d70*/  FMNMX.FTZ R187, R214, R187, !PT ;  /* 0x000000bbd6bb7209 */ /* 0x000fe40007810000 */
[----:B------:R-:W-:Y:S02]  /*7d80*/  ISETP.GT.AND P3, PT, R201, 0x10, PT ;  /* 0x00000010c900780c */ /* 0x000fe40003f64270 */
[----:B------:R-:W-:Y:S02]  /*7d90*/  FSEL R0, R191, -INF , P4 ;  /* 0xff800000bf007808 */ /* 0x000fe40002000000 */
        /* <DEDUP_REMOVED lines=46> */
[----:B------:R-:W-:Y:S02]  /*8080*/  FSEL R158, R159, -INF , P4 ;  /* 0xff8000009f9e7808 */ /* 0x000fe40002000000 */
[----:B------:R-:W-:Y:S02]  /*8090*/  FMNMX.FTZ R187, R206, R187, !PT ;  /* 0x000000bbcebb7209 */ /* 0x000fe40007810000 */
[----:B-1----:R-:W-:Y:S02]  /*80a0*/  IADD3 R159, R208, -UR14, R7 ;  /* 0x8000000ed09f7c10 */ /* 0x002fe4000fffe007 */
[----:B------:R-:W-:-:S02]  /*80b0*/  FMNMX.FTZ R187, R158, R187, !PT ;  /* 0x000000bb9ebb7209 */ /* 0x000fc40007810000 */
[C---:B------:R-:W-:Y:S02]  /*80c0*/  ISETP.GT.AND P3, PT, R159.reuse, RZ, PT ;  /* 0x000000ff9f00720c */ /* 0x040fe40003f64270 */
[C---:B------:R-:W-:Y:S01]  /*80d0*/  ISETP.GT.AND P4, PT, R159.reuse, 0x1, PT ;  /* 0x000000019f00780c */ /* 0x040fe20003f84270 */
[----:B------:R-:W0:Y:S01]  /*80e0*/  SHFL.BFLY PT, R218, R187, 0x2, 0x1f ;  /* 0x0c401f00bbda7f89 */ /* 0x000e2200000e0000 */
[----:B------:R-:W-:Y:S02]  /*80f0*/  FSEL R184, R184, -INF , P3 ;  /* 0xff800000b8b87808 */ /* 0x000fe40001800000 */
[----:B------:R-:W-:Y:S02]  /*8100*/  ISETP.GT.AND P5, PT, R159, 0x8, PT ;  /* 0x000000089f00780c */ /* 0x000fe40003fa4270 */
[----:B------:R-:W-:Y:S02]  /*8110*/  FSEL R208, R185, -INF , P4 ;  /* 0xff800000b9d07808 */ /* 0x000fe40002000000 */
[----:B------:R-:W-:-:S02]  /*8120*/  FMNMX.FTZ R3, R184, R21, !PT ;  /* 0x00000015b8037209 */ /* 0x000fc40007810000 */
[C---:B------:R-:W-:Y:S02]  /*8130*/  ISETP.GT.AND P3, PT, R159.reuse, 0x9, PT ;  /* 0x000000099f00780c */ /* 0x040fe40003f64270 */
[----:B------:R-:W-:Y:S02]  /*8140*/  FSEL R188, R188, -INF , P5 ;  /* 0xff800000bcbc7808 */ /* 0x000fe40002800000 */
[----:B------:R-:W-:Y:S02]  /*8150*/  FMNMX.FTZ R7, R208, R3, !PT ;  /* 0x00000003d0077209 */ /* 0x000fe40007810000 */
[C---:B------:R-:W-:Y:S01]  /*8160*/  ISETP.GT.AND P4, PT, R159.reuse, 0x11, PT ;  /* 0x000000119f00780c */ /* 0x040fe20003f84270 */
[----:B------:R-:W1:Y:S01]  /*8170*/  LDC R3, c[0x0][0x988] ;  /* 0x00026200ff037b82 */ /* 0x000e620000000800 */
[----:B------:R-:W-:Y:S02]  /*8180*/  FMNMX.FTZ R7, R188, R7, !PT ;  /* 0x00000007bc077209 */ /* 0x000fe40007810000 */
[----:B------:R-:W-:-:S02]  /*8190*/  ISETP.GT.AND P5, PT, R159, 0x21, PT ;  /* 0x000000219f00780c */ /* 0x000fc40003fa4270 */
[----:B------:R-:W-:Y:S02]  /*81a0*/  R2UR UR14, R215 ;  /* 0x00000000d70e72ca */ /* 0x000fe400000e0000 */
[----:B------:R-:W-:Y:S02]  /*81b0*/  FSEL R226, R169, -INF , P5 ;  /* 0xff800000a9e27808 */ /* 0x000fe40002800000 */
[----:B0-----:R-:W-:Y:S02]  /*81c0*/  FMNMX.FTZ R163, R187, R218, !PT ;  /* 0x000000dabba37209 */ /* 0x001fe40007810000 */
[----:B------:R-:W-:Y:S02]  /*81d0*/  FSEL R218, R177, -INF , P4 ;  /* 0xff800000b1da7808 */ /* 0x000fe40002000000 */
[C---:B------:R-:W-:Y:S01]  /*81e0*/  ISETP.GT.AND P4, PT, R159.reuse, 0x19, PT ;  /* 0x000000199f00780c */ /* 0x040fe20003f84270 */
[----:B------:R-:W0:Y:S01]  /*81f0*/  SHFL.BFLY PT, R224, R163, 0x1, 0x1f ;  /* 0x0c201f00a3e07f89 */ /* 0x000e2200000e0000 */
[----:B------:R-:W-:-:S02]  /*8200*/  ISETP.GT.AND P5, PT, R159, 0x29, PT ;  /* 0x000000299f00780c */ /* 0x000fc40003fa4270 */
[----:B------:R-:W-:Y:S02]  /*8210*/  FSEL R222, R181, -INF , P4 ;  /* 0xff800000b5de7808 */ /* 0x000fe40002000000 */
[----:B------:R-:W-:Y:S01]  /*8220*/  ISETP.GT.AND P4, PT, R159, 0x20, PT ;  /* 0x000000209f00780c */ /* 0x000fe20003f84270 */
[----:B------:R-:W-:Y:S02]  /*8230*/  WARPGROUP.DEPBAR.LE gsb0, 0x0 ;  /* 0x00008000000079c5 */ /* 0x000fe40000010000 */
[----:B------:R-:W-:Y:S01]  /*8240*/  FSEL R196, R189, -INF , P3 ;  /* 0xff800000bdc47808 */ /* 0x000fe20001800000 */
[----:B------:R-:W-:Y:S01]  /*8250*/  WARPGROUP.ARRIVE ;  /* 0x00000000000079c5 */ /* 0x000fe20000000000 */
[C---:B------:R-:W-:Y:S02]  /*8260*/  ISETP.GT.AND P3, PT, R159.reuse, 0x10, PT ;  /* 0x000000109f00780c */ /* 0x040fe40003f64270 */
[----:B------:R-:W-:Y:S02]  /*8270*/  FMNMX.FTZ R7, R196, R7, !PT ;  /* 0x00000007c4077209 */ /* 0x000fe40007810000 */
[----:B------:R-:W-:Y:S01]  /*8280*/  FSEL R198, R176, -INF , P3 ;  /* 0xff800000b0c67808 */ /* 0x000fe20001800000 */
[----:B------:R-:W-:Y:S01]  /*8290*/  HGMMA.64x256x16.F32.BF16 R24, R192, gdesc[UR8].tnspB, R24, gsb0 ;  /* 0x43e00008c0187df0 */ /* 0x000fe20008001818 */
[----:B------:R-:W-:-:S02]  /*82a0*/  ISETP.GT.AND P3, PT, R159, 0x18, PT ;  /* 0x000000189f00780c */ /* 0x000fc40003f64270 */
[----:B------:R-:W-:Y:S02]  /*82b0*/  FMNMX.FTZ R7, R198, R7, !PT ;  /* 0x00000007c6077209 */ /* 0x000fe40007810000 */
[----:B------:R-:W-:Y:S02]  /*82c0*/  FSEL R220, R180, -INF , P3 ;  /* 0xff800000b4dc7808 */ /* 0x000fe40001800000 */
[----:B------:R-:W-:Y:S02]  /*82d0*/  FMNMX.FTZ R155, R218, R7, !PT ;  /* 0x00000007da9b7209 */ /* 0x000fe40007810000 */
[----:B0-----:R-:W-:Y:S02]  /*82e0*/  FMNMX.FTZ R7, R163, R224, !PT ;  /* 0x000000e0a3077209 */ /* 0x001fe40007810000 */
[----:B------:R-:W-:Y:S02]  /*82f0*/  FMNMX.FTZ R155, R220, R155, !PT ;  /* 0x0000009bdc9b7209 */ /* 0x000fe40007810000 */
[----:B------:R-:W-:Y:S01]  /*8300*/  FSEL R224, R168, -INF , P4 ;  /* 0xff800000a8e07808 */ /* 0x000fe20002000000 */
[----:B-1----:R-:W-:Y:S01]  /*8310*/  FMUL.FTZ R167, R7, R3 ;  /* 0x0000000307a77220 */ /* 0x002fe20000410000 */
[----:B------:R-:W-:-:S02]  /*8320*/  FMNMX.FTZ R155, R222, R155, !PT ;  /* 0x0000009bde9b7209 */ /* 0x000fc40007810000 */
[----:B------:R-:W-:Y:S02]  /*8330*/  ISETP.GT.AND P3, PT, R159, 0x28, PT ;  /* 0x000000289f00780c */ /* 0x000fe40003f64270 */
[----:B------:R-:W-:Y:S02]  /*8340*/  FMNMX.FTZ R163, R224, R155, !PT ;  /* 0x0000009be0a37209 */ /* 0x000fe40007810000 */
[----:B------:R-:W-:Y:S02]  /*8350*/  FSEL R228, R172, -INF , P3 ;  /* 0xff800000ace47808 */ /* 0x000fe40001800000 */
[----:B------:R-:W-:Y:S02]  /*8360*/  FMNMX.FTZ R163, R226, R163, !PT ;  /* 0x000000a3e2a37209 */ /* 0x000fe40007810000 */
[----:B------:R-:W-:Y:S02]  /*8370*/  FSEL R168, R173, -INF , P5 ;  /* 0xff800000ada87808 */ /* 0x000fe40002800000 */
[----:B------:R-:W-:-:S02]  /*8380*/  ISETP.GT.AND P3, PT, R159, 0x30, PT ;  /* 0x000000309f00780c */ /* 0x000fc40003f64270 */
[----:B------:R-:W-:Y:S02]  /*8390*/  FMNMX.FTZ R163, R228, R163, !PT ;  /* 0x000000a3e4a37209 */ /* 0x000fe40007810000 */
[C---:B------:R-:W-:Y:S02]  /*83a0*/  ISETP.GT.AND P5, PT, R159.reuse, 0x31, PT ;  /* 0x000000319f00780c */ /* 0x040fe40003fa4270 */
[----:B------:R-:W-:Y:S02]  /*83b0*/  FSEL R176, R160, -INF , P3 ;  /* 0xff800000a0b07808 */ /* 0x000fe40001800000 */
[----:B------:R-:W-:Y:S02]  /*83c0*/  FMNMX.FTZ R163, R168, R163, !PT ;  /* 0x000000a3a8a37209 */ /* 0x000fe40007810000 */
[----:B------:R-:W-:Y:S02]  /*83d0*/  ISETP.GT.AND P3, PT, R159, 0x38, PT ;  /* 0x000000389f00780c */ /* 0x000fe40003f64270 */
[----:B------:R-:W-:-:S02]  /*83e0*/  FSEL R172, R161, -INF , P5 ;  /* 0xff800000a1ac7808 */ /* 0x000fc40002800000 */
[----:B------:R-:W-:Y:S02]  /*83f0*/  FMNMX.FTZ R163, R176, R163, !PT ;  /* 0x000000a3b0a37209 */ /* 0x000fe40007810000 */
[----:B------:R-:W-:Y:S02]  /*8400*/  ISETP.GT.AND P5, PT, R159, 0x39, PT ;  /* 0x000000399f00780c */ /* 0x000fe40003fa4270 */
[----:B------:R-:W-:Y:S02]  /*8410*/  FSEL R180, R164, -INF , P3 ;  /* 0xff800000a4b47808 */ /* 0x000fe40001800000 */
[----:B------:R-:W-:Y:S02]  /*8420*/  FMNMX.FTZ R163, R172, R163, !PT ;  /* 0x000000a3aca37209 */ /* 0x000fe40007810000 */
[----:B------:R-:W-:Y:S02]  /*8430*/  FSETP.NEU.FTZ.AND P4, PT, R7, -INF , PT ;  /* 0xff8000000700780b */ /* 0x000fe40003f9d000 */
[----:B------:R-:W-:-:S02]  /*8440*/  FSEL R164, R165, -INF , P5 ;  /* 0xff800000a5a47808 */ /* 0x000fc40002800000 */
[----:B------:R-:W-:Y:S02]  /*8450*/  ISETP.GT.AND P3, PT, R159, 0x40, PT ;  /* 0x000000409f00780c */ /* 0x000fe40003f64270 */
[----:B------:R-:W-:Y:S02]  /*8460*/  FMNMX.FTZ R163, R180, R163, !PT ;  /* 0x000000a3b4a37209 */ /* 0x000fe40007810000 */
[----:B------:R-:W-:Y:S02]  /*8470*/  FSEL R155, R167, RZ, P4 ;  /* 0x000000ffa79b7208 */ /* 0x000fe40002000000 */
[C---:B------:R-:W-:Y:S02]  /*8480*/  ISETP.GT.AND P5, PT, R159.reuse, 0x41, PT ;  /* 0x000000419f00780c */ /* 0x040fe40003fa4270 */
[----:B------:R-:W-:Y:S01]  /*8490*/  FSEL R152, R152, -INF , P3 ;  /* 0xff80000098987808 */ /* 0x000fe20001800000 */
[--C-:B------:R-:W-:Y:S01]  /*84a0*/  FFMA.FTZ R211, R210, R3, -R155.reuse ;  /* 0x00000003d2d37223 */ /* 0x100fe2000001089b */
[----:B------:R-:W-:Y:S01]  /*84b0*/  FMNMX.FTZ R163, R164, R163, !PT ;  /* 0x000000a3a4a37209 */ /* 0x000fe20007810000 */
[-CC-:B------:R-:W-:Y:S01]  /*84c0*/  FFMA.FTZ R160, R214, R3.reuse, -R155.reuse ;  /* 0x00000003d6a07223 */ /* 0x180fe2000001089b */
[----:B------:R-:W-:Y:S01]  /*84d0*/  ISETP.GT.AND P3, PT, R159, 0x48, PT ;  /* 0x000000489f00780c */ /* 0x000fe20003f64270 */
[-CC-:B------:R-:W-:Y:S01]  /*84e0*/  FFMA.FTZ R209, R216, R3.reuse, -R155.reuse ;  /* 0x00000003d8d17223 */ /* 0x180fe2000001089b */
        /* <DEDUP_REMOVED lines=9> */
[----:B------:R0:W-:Y:S01]  /*8580*/  MUFU.EX2 R156, R153 ;  /* 0x00000099009c7308 */ /* 0x0001e20000000800 */
[----:B------:R-:W-:Y:S01]  /*8590*/  FSEL R216, R157, -INF , P5 ;  /* 0xff8000009dd87808 */ /* 0x000fe20002800000 */
[--C-:B------:R-:W-:Y:S01]  /*85a0*/  FFMA.FTZ R207, R182, R3, -R155.reuse ;  /* 0x00000003b6cf7223 */ /* 0x100fe2000001089b */
[----:B------:R-:W-:Y:S01]  /*85b0*/  FMNMX.FTZ R163, R214, R163, !PT ;  /* 0x000000a3d6a37209 */ /* 0x000fe20007810000 */
[-CC-:B------:R-:W-:Y:S01]  /*85c0*/  FFMA.FTZ R157, R206, R3.reuse, -R155.reuse ;  /* 0x00000003ce9d7223 */ /* 0x180fe2000001089b */
[----:B------:R-:W-:Y:S01]  /*85d0*/  FSEL R171, R7, RZ, P4 ;  /* 0x000000ff07ab7208 */ /* 0x000fe20002000000 */
[--C-:B------:R-:W-:Y:S01]  /*85e0*/  FFMA.FTZ R197, R162, R3, -R155.reuse ;  /* 0x00000003a2c57223 */ /* 0x100fe2000001089b */
[----:B------:R-:W-:Y:S01]  /*85f0*/  FMNMX.FTZ R163, R216, R163, !PT ;  /* 0x000000a3d8a37209 */ /* 0x000fe20007810000 */
[----:B------:R-:W-:Y:S01]  /*8600*/  MUFU.EX2 R209, R209 ;  /* 0x000000d100d17308 */ /* 0x000fe20000000800 */
[-CC-:B------:R-:W-:Y:S01]  /*8610*/  FFMA.FTZ R162, R200, R3.reuse, -R155.reuse ;  /* 0x00000003c8a27223 */ /* 0x180fe2000001089b */
[----:B------:R-:W-:Y:S01]  /*8620*/  FADD.FTZ R2, -R171, R20 ;  /* 0x00000014ab027221 */ /* 0x000fe20000010100 */
[----:B------:R-:W-:Y:S01]  /*8630*/  IMAD.U32 R20, RZ, RZ, UR14 ;  /* 0x0000000eff147e24 */ /* 0x000fe2000f8e00ff */
[----:B------:R-:W1:Y:S01]  /*8640*/  SHFL.BFLY PT, R0, R163, 0x2, 0x1f ;  /* 0x0c401f00a3007f89 */ /* 0x000e6200000e0000 */
[-CC-:B------:R-:W-:Y:S01]  /*8650*/  FFMA.FTZ R201, R186, R3.reuse, -R155.reuse ;  /* 0x00000003bac97223 */ /* 0x180fe2000001089b */
[-C--:B------:R-:W-:Y:S01]  /*8660*/  FMUL.FTZ R2, R2, R3.reuse ;  /* 0x0000000302027220 */ /* 0x080fe20000410000 */
[----:B------:R-:W-:Y:S01]  /*8670*/  @!P1 VIADD R20, R20, 0x38840 ;  /* 0x0003884014149836 */ /* 0x000fe20000000000 */
[----:B------:R-:W-:Y:S01]  /*8680*/  MUFU.EX2 R160, R160 ;  /* 0x000000a000a07308 */ /* 0x000fe20000000800 */
[-CC-:B------:R-:W-:Y:S01]  /*8690*/  FFMA.FTZ R170, R170, R3.reuse, -R155.reuse ;  /* 0x00000003aaaa7223 */ /* 0x180fe2000001089b */
[-CC-:B------:R-:W-:Y:S01]  /*86a0*/  FFMA.FTZ R199, R166, R3.reuse, -R155.reuse ;  /* 0x00000003a6c77223 */ /* 0x180fe2000001089b */
[-CC-:B------:R-:W-:Y:S01]  /*86b0*/  FFMA.FTZ R166, R202, R3.reuse, -R155.reuse ;  /* 0x00000003caa67223 */ /* 0x180fe2000001089b */
[----:B------:R-:W-:Y:S01]  /*86c0*/  @!P1 PRMT R20, RZ, 0x654, R20 ;  /* 0x00000654ff149816 */ /* 0x000fe20000000014 */
[-CC-:B------:R-:W-:Y:S01]  /*86d0*/  FFMA.FTZ R203, R174, R3.reuse, -R155.reuse ;  /* 0x00000003aecb7223 */ /* 0x180fe2000001089b */
[-CC-:B------:R-:W-:Y:S01]  /*86e0*/  FFMA.FTZ R174, R190, R3.reuse, -R155.reuse ;  /* 0x00000003beae7223 */ /* 0x180fe2000001089b */
[----:B------:R-:W-:Y:S01]  /*86f0*/  FFMA.FTZ R158, R158, R3, -R155 ;  /* 0x000000039e9e7223 */ /* 0x000fe2000001089b */
[----:B------:R-:W2:Y:S08]  /*8700*/  MUFU.EX2 R2, R2 ;  /* 0x0000000200027308 */ /* 0x000eb00000000800 */
[----:B------:R-:W-:Y:S01]  /*8710*/  MUFU.EX2 R211, R211 ;  /* 0x000000d300d37308 */ /* 0x000fe20000000800 */
[----:B-1----:R-:W-:-:S07]  /*8720*/  FMNMX.FTZ R0, R163, R0, !PT ;  /* 0x00000000a3007209 */ /* 0x002fce0007810000 */
[----:B------:R-:W-:Y:S01]  /*8730*/  MUFU.EX2 R205, R205 ;  /* 0x000000cd00cd7308 */ /* 0x000fe20000000800 */
[----:B0-----:R-:W0:Y:S01]  /*8740*/  SHFL.BFLY PT, R153, R0, 0x1, 0x1f ;  /* 0x0c201f0000997f89 */ /* 0x001e2200000e0000 */
[----:B--2---:R-:W-:Y:S01]  /*8750*/  FFMA.FTZ R173, R2, R9, R209 ;  /* 0x0000000902ad7223 */ /* 0x004fe200000100d1 */
[----:B------:R-:W-:-:S05]  /*8760*/  F2FP.BF16.F32.PACK_AB R209, R160, R209 ;  /* 0x000000d1a0d1723e */ /* 0x000fca00000010ff */
[----:B------:R-:W-:Y:S08]  /*8770*/  MUFU.EX2 R230, R230 ;  /* 0x000000e600e67308 */ /* 0x000ff00000000800 */
[----:B------:R-:W-:Y:S08]  /*8780*/  MUFU.EX2 R207, R207 ;  /* 0x000000cf00cf7308 */ /* 0x000ff00000000800 */
[----:B------:R-:W-:Y:S01]  /*8790*/  MUFU.EX2 R178, R178 ;  /* 0x000000b200b27308 */ /* 0x000fe20000000800 */
[----:B0-----:R-:W-:Y:S01]  /*87a0*/  FMNMX.FTZ R6, R0, R153, !PT ;  /* 0x0000009900067209 */ /* 0x001fe20007810000 */
[-CC-:B------:R-:W-:Y:S01]  /*87b0*/  FFMA.FTZ R153, R154, R3.reuse, -R155.reuse ;  /* 0x000000039a997223 */ /* 0x180fe2000001089b */
[----:B------:R-:W-:-:S02]  /*87c0*/  FFMA.FTZ R154, R204, R3, -R155 ;  /* 0x00000003cc9a7223 */ /* 0x000fc4000001089b */
[C---:B------:R-:W-:Y:S01]  /*87d0*/  FSETP.NEU.FTZ.AND P3, PT, R6.reuse, -INF , PT ;  /* 0xff8000000600780b */ /* 0x040fe20003f7d000 */
[C---:B------:R-:W-:Y:S02]  /*87e0*/  FMUL.FTZ R159, R6.reuse, R3 ;  /* 0x00000003069f7220 */ /* 0x040fe40000410000 */
[----:B------:R-:W-:Y:S01]  /*87f0*/  MUFU.EX2 R201, R201 ;  /* 0x000000c900c97308 */ /* 0x000fe20000000800 */
[----:B------:R-:W-:Y:S02]  /*8800*/  FSEL R0, R6, RZ, P3 ;  /* 0x000000ff06007208 */ /* 0x000fe40001800000 */
[----:B------:R-:W-:Y:S02]  /*8810*/  FSEL R159, R159, RZ, P3 ;  /* 0x000000ff9f9f7208 */ /* 0x000fe40001800000 */
[C---:B------:R-:W-:Y:S01]  /*8820*/  ISETP.GT.AND P3, PT, R213.reuse, R212, PT ;  /* 0x000000d4d500720c */ /* 0x040fe20003f64270 */
[----:B------:R-:W-:Y:S01]  /*8830*/  FADD.FTZ R0, -R0, R21 ;  /* 0x0000001500007221 */ /* 0x000fe20000010100 */
[----:B------:R-:W-:-:S02]  /*8840*/  VIADD R213, R213, 0xffffffff ;  /* 0xffffffffd5d57836 */ /* 0x000fc40000000000 */
[-CC-:B------:R-:W-:Y:S01]  /*8850*/  FFMA.FTZ R161, R184, R3.reuse, -R159.reuse ;  /* 0x00000003b8a17223 */ /* 0x180fe2000001089f */
[-CC-:B------:R-:W-:Y:S01]  /*8860*/  FFMA.FTZ R208, R208, R3.reuse, -R159.reuse ;  /* 0x00000003d0d07223 */ /* 0x180fe2000001089f */
[-C--:B------:R-:W-:Y:S01]  /*8870*/  FMUL.FTZ R0, R0, R3.reuse ;  /* 0x0000000300007220 */ /* 0x080fe20000410000 */
        /* <DEDUP_REMOVED lines=11> */
[----:B------:R-:W0:Y:S01]  /*8930*/  MUFU.EX2 R0, R0 ;  /* 0x0000000000007308 */ /* 0x000e220000000800 */
[-CC-:B------:R-:W-:Y:S01]  /*8940*/  FFMA.FTZ R155, R164, R3.reuse, -R159.reuse ;  /* 0x00000003a49b7223 */ /* 0x180fe2000001089f */
[-CC-:B------:R-:W-:Y:S01]  /*8950*/  FFMA.FTZ R196, R176, R3.reuse, -R159.reuse ;  /* 0x00000003b0c47223 */ /* 0x180fe2000001089f */
[-CC-:B------:R-:W-:Y:S01]  /*8960*/  FFMA.FTZ R172, R172, R3.reuse, -R159.reuse ;  /* 0x00000003acac7223 */ /* 0x180fe2000001089f */
[-CC-:B------:R-:W-:Y:S01]  /*8970*/  FFMA.FTZ R198, R180, R3.reuse, -R159.reuse ;  /* 0x00000003b4c67223 */ /* 0x180fe2000001089f */
[-CC-:B------:R-:W-:Y:S01]  /*8980*/  FFMA.FTZ R152, R152, R3.reuse, -R159.reuse ;  /* 0x0000000398987223 */ /* 0x180fe2000001089f */
[----:B------:R-:W-:Y:S01]  /*8990*/  FFMA.FTZ R214, R214, R3, -R159 ;  /* 0x00000003d6d67223 */ /* 0x000fe2000001089f */
[----:B------:R-:W-:Y:S01]  /*89a0*/  IMAD.U32 R168, RZ, RZ, UR7 ;  /* 0x00000007ffa87e24 */ /* 0x000fe2000f8e00ff */
[----:B------:R-:W1:Y:S01]  /*89b0*/  MUFU.EX2 R208, R208 ;  /* 0x000000d000d07308 */ /* 0x000e620000000800 */
[----:B------:R-:W-:-:S02]  /*89c0*/  IMAD.U32 R218, RZ, RZ, UR61 ;  /* 0x0000003dffda7e24 */ /* 0x000fc4000f8e00ff */
[----:B------:R-:W-:-:S05]  /*89d0*/  @!P1 VIADD R168, R168, 0x38860 ;  /* 0x00038860a8a89836 */ /* 0x000fca0000000000 */
[----:B------:R-:W2:Y:S01]  /*89e0*/  MUFU.EX2 R163, R163 ;  /* 0x000000a300a37308 */ /* 0x000ea20000000800 */
[----:B0-----:R-:W-:Y:S01]  /*89f0*/  FFMA.FTZ R171, R0, R14, R161 ;  /* 0x0000000e00ab7223 */ /* 0x001fe200000100a1 */
[----:B------:R-:W-:-:S06]  /*8a00*/  @!P1 PRMT R168, RZ, 0x654, R168 ;  /* 0x00000654ffa89816 */ /* 0x000fcc00000000a8 */
[----:B------:R-:W0:Y:S01]  /*8a10*/  MUFU.EX2 R182, R182 ;  /* 0x000000b600b67308 */ /* 0x000e220000000800 */
[C---:B-1----:R-:W-:Y:S01]  /*8a20*/  FADD.FTZ R14, R208.reuse, R171 ;  /* 0x000000abd00e7221 */ /* 0x042fe20000010000 */
[----:B------:R-:W-:-:S06]  /*8a30*/  F2FP.BF16.F32.PACK_AB R208, R208, R161 ;  /* 0x000000a1d0d0723e */ /* 0x000fcc00000010ff */
[----:B------:R-:W1:Y:S01]  /*8a40*/  MUFU.EX2 R204, R204 ;  /* 0x000000cc00cc7308 */ /* 0x000e620000000800 */
[----:B--2---:R-:W-:-:S07]  /*8a50*/  FADD.FTZ R171, R163, R14 ;  /* 0x0000000ea3ab7221 */ /* 0x004fce0000010000 */
[----:B------:R-:W2:Y:S01]  /*8a60*/  MUFU.EX2 R165, R165 ;  /* 0x000000a500a57308 */ /* 0x000ea20000000800 */
[----:B0-----:R-:W-:-:S07]  /*8a70*/  FADD.FTZ R171, R182, R171 ;  /* 0x000000abb6ab7221 */ /* 0x001fce0000010000 */
[----:B------:R-:W0:Y:S08]  /*8a80*/  MUFU.EX2 R206, R206 ;  /* 0x000000ce00ce7308 */ /* 0x000e300000000800 */
[----:B------:R-:W3:Y:S08]  /*8a90*/  MUFU.EX2 R167, R167 ;  /* 0x000000a700a77308 */ /* 0x000ef00000000800 */
[----:B------:R-:W4:Y:S08]  /*8aa0*/  MUFU.EX2 R200, R200 ;  /* 0x000000c800c87308 */ /* 0x000f300000000800 */
[----:B------:R-:W5:Y:S08]  /*8ab0*/  MUFU.EX2 R169, R169 ;  /* 0x000000a900a97308 */ /* 0x000f700000000800 */
[----:B------:R-:W-:Y:S08]  /*8ac0*/  MUFU.EX2 R170, R170 ;  /* 0x000000aa00aa7308 */ /* 0x000ff00000000800 */
[----:B------:R-:W5:Y:S08]  /*8ad0*/  MUFU.EX2 R202, R202 ;  /* 0x000000ca00ca7308 */ /* 0x000f700000000800 */
[----:B------:R-:W-:Y:S01]  /*8ae0*/  MUFU.EX2 R203, R203 ;  /* 0x000000cb00cb7308 */ /* 0x000fe20000000800 */
[----:B------:R-:W-:-:S02]  /*8af0*/  WARPGROUP.DEPBAR.LE gsb0, 0x0 ;  /* 0x00008000000079c5 */ /* 0x000fc40000010000 */
[----:B------:R1:W-:Y:S05]  /*8b00*/  @!P1 SYNCS.ARRIVE.TRANS64.RED.A1T0 RZ, [R20+URZ], RZ ;  /* 0x000000ff14ff99a7 */ /* 0x0003ea000810043f */
[----:B------:R-:W5:Y:S01]  /*8b10*/  MUFU.EX2 R21, R21 ;  /* 0x0000001500157308 */ /* 0x000f620000000800 */
[----:B-1----:R-:W-:Y:S01]  /*8b20*/  FADD.FTZ R20, R160, R173 ;  /* 0x000000ada0147221 */ /* 0x002fe20000010000 */
[----:B------:R1:W-:Y:S06]  /*8b30*/  @!P1 SYNCS.ARRIVE.TRANS64.RED.A1T0 RZ, [R168+URZ], RZ ;  /* 0x000000ffa8ff99a7 */ /* 0x0003ec000810043f */
[----:B------:R-:W1:Y:S01]  /*8b40*/  MUFU.EX2 R174, R174 ;  /* 0x000000ae00ae7308 */ /* 0x000e620000000800 */
[----:B------:R-:W-:Y:S01]  /*8b50*/  FADD.FTZ R173, R211, R20 ;  /* 0x00000014d3ad7221 */ /* 0x000fe20000010000 */
[----:B------:R-:W-:Y:S01]  /*8b60*/  FADD.FTZ R20, R204, R171 ;  /* 0x000000abcc147221 */ /* 0x000fe20000010000 */
[----:B------:R-:W-:-:S02]  /*8b70*/  F2FP.BF16.F32.PACK_AB R211, R156, R211 ;  /* 0x000000d39cd3723e */ /* 0x000fc400000010ff */
[----:B------:R-:W-:Y:S01]  /*8b80*/  FADD.FTZ R14, R156, R173 ;  /* 0x000000ad9c0e7221 */ /* 0x000fe20000010000 */
[C---:B--2---:R-:W-:Y:S02]  /*8b90*/  FADD.FTZ R173, R165.reuse, R20 ;  /* 0x00000014a5ad7221 */ /* 0x044fe40000010000 */
[----:B------:R-:W-:Y:S01]  /*8ba0*/  MUFU.EX2 R196, R196 ;  /* 0x000000c400c47308 */ /* 0x000fe20000000800 */
[----:B------:R-:W-:Y:S01]  /*8bb0*/  F2FP.BF16.F32.PACK_AB R204, R165, R204 ;  /* 0x000000cca5cc723e */ /* 0x000fe200000010ff */
[----:B------:R-:W-:Y:S01]  /*8bc0*/  FADD.FTZ R171, R205, R14 ;  /* 0x0000000ecdab7221 */ /* 0x000fe20000010000 */
[----:B0-----:R-:W-:Y:S01]  /*8bd0*/  FADD.FTZ R164, R206, R173 ;  /* 0x000000adcea47221 */ /* 0x001fe20000010000 */
[----:B------:R-:W-:Y:S01]  /*8be0*/  FFMA.FTZ R14, R210, R3, -R159 ;  /* 0x00000003d20e7223 */ /* 0x000fe2000001089f */
[----:B------:R-:W-:Y:S01]  /*8bf0*/  F2FP.BF16.F32.PACK_AB R210, R182, R163 ;  /* 0x000000a3b6d2723e */ /* 0x000fe200000010ff */
[----:B------:R-:W-:Y:S01]  /*8c00*/  FADD.FTZ R20, R230, R171 ;  /* 0x000000abe6147221 */ /* 0x000fe20000010000 */
[----:B---3--:R-:W-:Y:S01]  /*8c10*/  FADD.FTZ R173, R167, R164 ;  /* 0x000000a4a7ad7221 */ /* 0x008fe20000010000 */
[----:B------:R-:W0:Y:S01]  /*8c20*/  MUFU.EX2 R197, R197 ;  /* 0x000000c500c57308 */ /* 0x000e220000000800 */
[----:B------:R-:W-:Y:S01]  /*8c30*/  FFMA.FTZ R159, R216, R3, -R159 ;  /* 0x00000003d89f7223 */ /* 0x000fe2000001089f */
[----:B------:R-:W-:Y:S01]  /*8c40*/  FADD.FTZ R171, R207, R20 ;  /* 0x00000014cfab7221 */ /* 0x000fe20000010000 */
[----:B----4-:R-:W-:Y:S01]  /*8c50*/  FADD.FTZ R164, R200, R173 ;  /* 0x000000adc8a47221 */ /* 0x010fe20000010000 */
[----:B------:R-:W-:-:S02]  /*8c60*/  F2FP.BF16.F32.PACK_AB R205, R230, R205 ;  /* 0x000000cde6cd723e */ /* 0x000fc400000010ff */
[----:B------:R-:W-:Y:S01]  /*8c70*/  FADD.FTZ R20, R178, R171 ;  /* 0x000000abb2147221 */ /* 0x000fe20000010000 */
[----:B-----5:R-:W-:Y:S01]  /*8c80*/  FADD.FTZ R173, R169, R164 ;  /* 0x000000a4a9ad7221 */ /* 0x020fe20000010000 */
[----:B------:R-:W-:Y:S01]  /*8c90*/  MUFU.EX2 R9, R172 ;  /* 0x000000ac00097308 */ /* 0x000fe20000000800 */
[----:B------:R-:W-:Y:S01]  /*8ca0*/  F2FP.BF16.F32.PACK_AB R206, R167, R206 ;  /* 0x000000cea7ce723e */ /* 0x000fe200000010ff */
[----:B------:R-:W-:Y:S01]  /*8cb0*/  FADD.FTZ R171, R201, R20 ;  /* 0x00000014c9ab7221 */ /* 0x000fe20000010000 */
[----:B------:R-:W-:Y:S01]  /*8cc0*/  FADD.FTZ R156, R202, R173 ;  /* 0x000000adca9c7221 */ /* 0x000fe20000010000 */
[C---:B------:R-:W-:Y:S02]  /*8cd0*/  F2FP.BF16.F32.PACK_AB R202, R21.reuse, R202 ;  /* 0x000000ca15ca723e */ /* 0x040fe400000010ff */
[----:B------:R-:W-:Y:S01]  /*8ce0*/  FADD.FTZ R20, R170, R171 ;  /* 0x000000abaa147221 */ /* 0x000fe20000010000 */
[----:B------:R-:W-:Y:S01]  /*8cf0*/  FADD.FTZ R163, R21, R156 ;  /* 0x0000009c15a37221 */ /* 0x000fe20000010000 */
[----:B------:R-:W2:Y:S01]  /*8d00*/  MUFU.EX2 R162, R162 ;  /* 0x000000a200a27308 */ /* 0x000ea20000000800 */
[----:B------:R-:W-:Y:S01]  /*8d10*/  F2FP.BF16.F32.PACK_AB R207, R178, R207 ;  /* 0x000000cfb2cf723e */ /* 0x000fe200000010ff */
[----:B------:R-:W-:Y:S01]  /*8d20*/  FADD.FTZ R161, R203, R20 ;  /* 0x00000014cba17221 */ /* 0x000fe20000010000 */
[----:B------:R-:W-:-:S02]  /*8d30*/  F2FP.BF16.F32.PACK_AB R200, R169, R200 ;  /* 0x000000c8a9c8723e */ /* 0x000fc400000010ff */
[----:B------:R-:W-:Y:S01]  /*8d40*/  F2FP.BF16.F32.PACK_AB R201, R170, R201 ;  /* 0x000000c9aac9723e */ /* 0x000fe200000010ff */
[C---:B-1----:R-:W-:Y:S01]  /*8d50*/  FADD.FTZ R20, R174.reuse, R161 ;  /* 0x000000a1ae147221 */ /* 0x042fe20000010000 */
[----:B------:R-:W-:Y:S01]  /*8d60*/  F2FP.BF16.F32.PACK_AB R203, R174, R203 ;  /* 0x000000cbaecb723e */ /* 0x000fe200000010ff */
[----:B------:R-:W1:Y:S02]  /*8d70*/  MUFU.EX2 R198, R198 ;  /* 0x000000c600c67308 */ /* 0x000e640000000800 */
[----:B0-----:R-:W-:-:S06]  /*8d80*/  FADD.FTZ R161, R197, R20 ;  /* 0x00000014c5a17221 */ /* 0x001fcc0000010000 */
[----:B------:R-:W-:Y:S01]  /*8d90*/  MUFU.EX2 R199, R199 ;  /* 0x000000c700c77308 */ /* 0x000fe20000000800 */
[----:B--2---:R-:W-:-:S07]  /*8da0*/  F2FP.BF16.F32.PACK_AB R197, R162, R197 ;  /* 0x000000c5a2c5723e */ /* 0x004fce00000010ff */
[----:B------:R-:W0:Y:S08]  /*8db0*/  MUFU.EX2 R155, R155 ;  /* 0x0000009b009b7308 */ /* 0x000e300000000800 */
[----:B------:R-:W-:Y:S08]  /*8dc0*/  MUFU.EX2 R166, R166 ;  /* 0x000000a600a67308 */ /* 0x000ff00000000800 */
[----:B------:R2:W3:Y:S08]  /*8dd0*/  MUFU.EX2 R175, R152 ;  /* 0x0000009800af7308 */ /* 0x0004f00000000800 */
[----:B------:R-:W-:Y:S01]  /*8de0*/  MUFU.EX2 R153, R153 ;  /* 0x0000009900997308 */ /* 0x000fe20000000800 */
[----:B--2---:R-:W-:Y:S01]  /*8df0*/  FADD.FTZ R152, R196, R163 ;  /* 0x000000a3c4987221 */ /* 0x004fe20000010000 */
[----:B------:R-:W-:-:S03]  /*8e00*/  F2FP.BF16.F32.PACK_AB R196, R9, R196 ;  /* 0x000000c409c4723e */ /* 0x000fc600000010ff */
[----:B------:R-:W-:-:S03]  /*8e10*/  FADD.FTZ R163, R9, R152 ;  /* 0x0000009809a37221 */ /* 0x000fc60000010000 */
[----:B------:R2:W4:Y:S01]  /*8e20*/  MUFU.EX2 R192, R14 ;  /* 0x0000000e00c07308 */ /* 0x0005220000000800 */
[----:B-1----:R-:W-:Y:S01]  /*8e30*/  FADD.FTZ R20, R198, R163 ;  /* 0x000000a3c6147221 */ /* 0x002fe20000010000 */
[----:B0-----:R-:W-:-:S03]  /*8e40*/  F2FP.BF16.F32.PACK_AB R198, R155, R198 ;  /* 0x000000c69bc6723e */ /* 0x001fc600000010ff */
[----:B------:R-:W-:-:S03]  /*8e50*/  FADD.FTZ R20, R155, R20 ;  /* 0x000000149b147221 */ /* 0x000fc60000010000 */
[----:B------:R-:W0:Y:S01]  /*8e60*/  MUFU.EX2 R154, R154 ;  /* 0x0000009a009a7308 */ /* 0x000e220000000800 */
[----:B--2---:R-:W-:Y:S01]  /*8e70*/  FADD.FTZ R14, R162, R161 ;  /* 0x000000a1a20e7221 */ /* 0x004fe20000010000 */
[----:B---3--:R-:W-:-:S03]  /*8e80*/  FADD.FTZ R20, R175, R20 ;  /* 0x00000014af147221 */ /* 0x008fc60000010000 */
[----:B------:R-:W-:Y:S01]  /*8e90*/  FADD.FTZ R21, R199, R14 ;  /* 0x0000000ec7157221 */ /* 0x000fe20000010000 */
[C---:B------:R-:W-:Y:S02]  /*8ea0*/  F2FP.BF16.F32.PACK_AB R199, R166.reuse, R199 ;  /* 0x000000c7a6c7723e */ /* 0x040fe400000010ff */
[----:B------:R1:W2:Y:S01]  /*8eb0*/  MUFU.EX2 R165, R214 ;  /* 0x000000d600a57308 */ /* 0x0002a20000000800 */
[----:B------:R-:W-:Y:S01]  /*8ec0*/  FADD.FTZ R14, R166, R21 ;  /* 0x00000015a60e7221 */ /* 0x000fe20000010000 */
[C---:B----4-:R-:W-:Y:S01]  /*8ed0*/  FADD.FTZ R20, R192.reuse, R20 ;  /* 0x00000014c0147221 */ /* 0x050fe20000010000 */
[----:B------:R-:W-:Y:S01]  /*8ee0*/  F2FP.BF16.F32.PACK_AB R192, R192, R175 ;  /* 0x000000afc0c0723e */ /* 0x000fe200000010ff */
[----:B------:R-:W-:Y:S02]  /*8ef0*/  IMAD.MOV.U32 R21, RZ, RZ, R6 ;  /* 0x000000ffff157224 */ /* 0x000fe400078e0006 */
[----:B------:R-:W-:Y:S02]  /*8f00*/  FADD.FTZ R9, R153, R14 ;  /* 0x0000000e99097221 */ /* 0x000fe40000010000 */
[----:B------:R-:W3:Y:S02]  /*8f10*/  MUFU.EX2 R157, R157 ;  /* 0x0000009d009d7308 */ /* 0x000ee40000000800 */
[C---:B0-----:R-:W-:Y:S01]  /*8f20*/  FADD.FTZ R14, R154.reuse, R9 ;  /* 0x000000099a0e7221 */ /* 0x041fe20000010000 */
[----:B------:R-:W-:Y:S01]  /*8f30*/  F2FP.BF16.F32.PACK_AB R193, R154, R153 ;  /* 0x000000999ac1723e */ /* 0x000fe200000010ff */
[----:B-1----:R-:W-:-:S04]  /*8f40*/  IMAD.MOV.U32 R214, RZ, RZ, R8 ;  /* 0x000000ffffd67224 */ /* 0x002fc800078e0008 */
[----:B------:R-:W0:Y:S01]  /*8f50*/  MUFU.EX2 R159, R159 ;  /* 0x0000009f009f7308 */ /* 0x000e220000000800 */
[----:B--2---:R-:W-:-:S07]  /*8f60*/  FADD.FTZ R20, R165, R20 ;  /* 0x00000014a5147221 */ /* 0x004fce0000010000 */
[----:B------:R-:W1:Y:S01]  /*8f70*/  MUFU.EX2 R158, R158 ;  /* 0x0000009e009e7308 */ /* 0x000e620000000800 */
[----:B---3--:R-:W-:Y:S01]  /*8f80*/  FADD.FTZ R9, R157, R14 ;  /* 0x0000000e9d097221 */ /* 0x008fe20000010000 */
[C---:B0-----:R-:W-:Y:S01]  /*8f90*/  FADD.FTZ R14, R159.reuse, R20 ;  /* 0x000000149f0e7221 */ /* 0x041fe20000010000 */
[----:B------:R-:W-:Y:S01]  /*8fa0*/  F2FP.BF16.F32.PACK_AB R194, R159, R165 ;  /* 0x000000a59fc2723e */ /* 0x000fe200000010ff */
[----:B------:R-:W-:Y:S02]  /*8fb0*/  IMAD.MOV.U32 R20, RZ, RZ, R7 ;  /* 0x000000ffff147224 */ /* 0x000fe400078e0007 */
[C---:B-1----:R-:W-:Y:S01]  /*8fc0*/  FADD.FTZ R9, R158.reuse, R9 ;  /* 0x000000099e097221 */ /* 0x042fe20000010000 */
[----:B------:R-:W-:Y:S01]  /*8fd0*/  F2FP.BF16.F32.PACK_AB R195, R158, R157 ;  /* 0x0000009d9ec3723e */ /* 0x000fe200000010ff */
[----:B------:R-:W-:Y:S06]  /*8fe0*/  @P3 BRA `(.L_x_2189) ;  /* 0xffffffbc00f43947 */ /* 0x000fec000383ffff */
.L_x_2180:
[----:B------:R-:W-:-:S13]  /*8ff0*/  ISETP.GE.AND P2, PT, R213, R22, PT ;  /* 0x00000016d500720c */ /* 0x000fda0003f46270 */
[----:B------:R-:W-:Y:S05]  /*9000*/  @!P2 BRA `(.L_x_2190) ;  /* 0x000000380074a947 */ /* 0x000fea0003800000 */
[----:B------:R-:W-:Y:S01]  /*9010*/  IMAD.MOV.U32 R15, RZ, RZ, R7 ;  /* 0x000000ffff0f7224 */ /* 0x000fe200078e0007 */
[----:B------:R-:W-:Y:S01]  /*9020*/  UMOV UR7, UR61 ;  /* 0x0000003d00077c82 */ /* 0x000fe20008000000 */
[----:B------:R-:W-:Y:S02]  /*9030*/  IMAD.MOV.U32 R19, RZ, RZ, R6 ;  /* 0x000000ffff137224 */ /* 0x000fe400078e0006 */
[----:B------:R-:W-:-:S07]  /*9040*/  IMAD.MOV.U32 R18, RZ, RZ, R8 ;  /* 0x000000ffff127224 */ /* 0x000fce00078e0008 */
.L_x_2199:
[----:B------:R-:W-:-:S04]  /*9050*/  UIADD3 UR61, UR7, 0x1, URZ ;  /* 0x00000001073d7890 */ /* 0x000fc8000fffe03f */
[----:B------:R-:W-:-:S04]  /*9060*/  UISETP.NE.AND UP0, UPT, UR61, 0x2, UPT ;  /* 0x000000023d00788c */ /* 0x000fc8000bf05270 */
[----:B------:R-:W-:Y:S02]  /*9070*/  USEL UR6, URZ, 0x1, UP0 ;  /* 0x000000013f067887 */ /* 0x000fe40008000000 */
[----:B------:R-:W-:-:S04]  /*9080*/  USEL UR61, UR61, URZ, UP0 ;  /* 0x0000003f3d3d7287 */ /* 0x000fc80008000000 */
[----:B------:R-:W-:Y:S01]  /*9090*/  LOP3.LUT R8, R18, UR6, RZ, 0x3c, !PT ;  /* 0x0000000612087c12 */ /* 0x000fe2000f8e3cff */
[----:B------:R-:W-:Y:S07]  /*90a0*/  @!P0 BRA `(.L_x_2191) ;  /* 0x0000000000048947 */ /* 0x000fee0003800000 */
[----:B------:R-:W-:Y:S01]  /*90b0*/  BPT.TRAP 0x1 ;  /* 0x000000040000795c */ /* 0x000fe20000300000 */
.L_x_2191:
[----:B------:R-:W-:Y:S02]  /*90c0*/  R2UR UR6, R16 ;  /* 0x00000000100672ca */ /* 0x000fe400000e0000 */
[----:B------:R-:W-:-:S11]  /*90d0*/  SHF.L.U32 R3, R8, 0x1f, RZ ;  /* 0x0000001f08037819 */ /* 0x000fd600000006ff */
[----:B------:R-:W-:-:S09]  /*90e0*/  ULEA UR60, UR61, UR6, 0x3 ;  /* 0x000000063d3c7291 */ /* 0x000fd2000f8e183f */
[----:B------:R0:W1:Y:S01]  /*90f0*/  SYNCS.PHASECHK.TRANS64.TRYWAIT P2, [UR60+0x38830], R3 ;  /* 0x03883003ff0075a7 */ /* 0x000062000804017c */
[----:B------:R-:W-:Y:S05]  /*9100*/  @!P0 BRA `(.L_x_2192) ;  /* 0x0000000000048947 */ /* 0x000fea0003800000 */
[----:B------:R-:W-:Y:S01]  /*9110*/  BPT.TRAP 0x1 ;  /* 0x000000040000795c */ /* 0x000fe20000300000 */
.L_x_2192:
[----:B-1----:R-:W-:Y:S05]  /*9120*/  @P2 BRA `(.L_x_2193) ;  /* 0x0000000000082947 */ /* 0x002fea0003800000 */
[----:B------:R-:W1:Y:S02]  /*9130*/  SYNCS.PHASECHK.TRANS64.TRYWAIT P2, [UR60+0x38830], R3 ;  /* 0x03883003ff0075a7 */ /* 0x000e64000804017c */
[----:B-1----:R-:W-:Y:S05]  /*9140*/  @!P2 BRA `(.L_x_2194) ;  /* 0x000000bc002ca947 */ /* 0x002fea0003800000 */
.L_x_2193:
        /* <DEDUP_REMOVED lines=35> */
[----:B------:R-:W-:Y:S01]  /*9380*/  R2UR UR14, R12 ;  /* 0x000000000c0e72ca */ /* 0x000fe200000e0000 */
[----:B------:R-:W-:Y:S01]  /*9390*/  UMOV UR54, UR10 ;  /* 0x0000000a00367c82 */ /* 0x000fe20008000000 */
[----:B------:R-:W-:Y:S01]  /*93a0*/  R2UR UR15, R13 ;  /* 0x000000000d0f72ca */ /* 0x000fe200000e0000 */
        /* <DEDUP_REMOVED lines=158> */
[----:B------:R-:W-:Y:S01]  /*9d90*/  R2UR UR52, R152 ;  /* 0x00000000983472ca */ /* 0x000fe200000e0000 */
[----:B------:R-:W-:Y:S01]  /*9da0*/  UIADD3 UR54, UR6, 0x784, URZ ;  /* 0x0000078406367890 */ /* 0x000fe2000fffe03f */
[----:B------:R-:W-:Y:S01]  /*9db0*/  R2UR UR53, R21 ;  /* 0x00000000153572ca */ /* 0x000fe200000e0000 */
[----:B------:R-:W-:Y:S01]  /*9dc0*/  UMOV UR55, 0x40000040 ;  /* 0x4000004000377882 */ /* 0x000fe20000000000 */
        /* <DEDUP_REMOVED lines=141> */
[----:B------:R-:W-:Y:S02]  /*a6a0*/  R2UR UR14, R10 ;  /* 0x000000000a0e72ca */ /* 0x000fe400000e0000 */
[----:B------:R-:W-:-:S11]  /*a6b0*/  R2UR UR15, R11 ;  /* 0x000000000b0f72ca */ /* 0x000fd600000e0000 */
[----:B------:R-:W-:Y:S02]  /*a6c0*/  UMOV UR56, UR14 ;  /* 0x0000000e00387c82 */ /* 0x000fe40008000000 */
[----:B------:R-:W-:Y:S01]  /*a6d0*/  UMOV UR57, UR15 ;  /* 0x0000000f00397c82 */ /* 0x000fe20008000000 */
        /* <DEDUP_REMOVED lines=306> */
.L_x_2195:
[----:B------:R-:W-:Y:S02]  /*ba00*/  R2UR UR6, R16 ;  /* 0x00000000100672ca */ /* 0x000fe400000e0000 */
[----:B------:R-:W-:-:S11]  /*ba10*/  SHF.L.U32 R0, R18, 0x1f, RZ ;  /* 0x0000001f12007819 */ /* 0x000fd600000006ff */
[----:B------:R-:W-:-:S09]  /*ba20*/  ULEA UR11, UR7, UR6, 0x3 ;  /* 0x00000006070b7291 */ /* 0x000fd2000f8e183f */
[----:B------:R0:W1:Y:S01]  /*ba30*/  SYNCS.PHASECHK.TRANS64.TRYWAIT P2, [UR11+0x38850], R0 ;  /* 0x03885000ff0075a7 */ /* 0x000062000804014b */
[----:B------:R-:W-:Y:S05]  /*ba40*/  @!P0 BRA `(.L_x_2196) ;  /* 0x0000000000048947 */ /* 0x000fea0003800000 */
[----:B------:R-:W-:Y:S01]  /*ba50*/  BPT.TRAP 0x1 ;  /* 0x000000040000795c */ /* 0x000fe20000300000 */
.L_x_2196:
[----:B-1----:R-:W-:Y:S05]  /*ba60*/  @P2 BRA `(.L_x_2197) ;  /* 0x0000000000082947 */ /* 0x002fea0003800000 */
[----:B------:R-:W1:Y:S02]  /*ba70*/  SYNCS.PHASECHK.TRANS64.TRYWAIT P2, [UR11+0x38850], R0 ;  /* 0x03885000ff0075a7 */ /* 0x000e64000804014b */
[----:B-1----:R-:W-:Y:S05]  /*ba80*/  @!P2 BRA `(.L_x_2198) ;  /* 0x0000009000f4a947 */ /* 0x002fea0003800000 */
.L_x_2197:
[----:B------:R-:W-:Y:S01]  /*ba90*/  R2UR UR6, R16 ;  /* 0x00000000100672ca */ /* 0x000fe200000e0000 */
[----:B------:R-:W-:Y:S01]  /*baa0*/  WARPGROUP.ARRIVE ;  /* 0x00000000000079c5 */ /* 0x000fe20000000000 */
[----:B------:R-:W-:Y:S01]  /*bab0*/  UMOV UR15, 0x40000040 ;  /* 0x40000040000f7882 */ /* 0x000fe20000000000 */
[----:B01----:R-:W-:Y:S02]  /*bac0*/  FMNMX.FTZ R0, R184, R19, !PT ;  /* 0x00000013b8007209 */ /* 0x003fe40007810000 */
[C---:B------:R-:W-:Y:S01]  /*bad0*/  ISETP.GT.AND P2, PT, R213.reuse, R22, PT ;  /* 0x00000016d500720c */ /* 0x040fe20003f44270 */
[----:B------:R-:W-:Y:S01]  /*bae0*/  VIADD R213, R213, 0xffffffff ;  /* 0xffffffffd5d57836 */ /* 0x000fe20000000000 */
[----:B------:R-:W-:-:S04]  /*baf0*/  FMNMX.FTZ R3, R185, R0, !PT ;  /* 0x00000000b9037209 */ /* 0x000fc80007810000 */
        /* <DEDUP_REMOVED lines=9> */
[----:B------:R-:W-:Y:S02]  /*bb90*/  UIMAD UR6, UR7, 0xa00, UR6 ;  /* 0x00000a00070678a4 */ /* 0x000fe4000f8e0206 */
[----:B------:R-:W-:Y:S01]  /*bba0*/  FMNMX.FTZ R3, R181, R0, !PT ;  /* 0x00000000b5037209 */ /* 0x000fe20007810000 */
[----:B------:R-:W-:Y:S01]  /*bbb0*/  UMOV UR7, 0x40000040 ;  /* 0x4000004000077882 */ /* 0x000fe20000000000 */
[----:B------:R-:W-:-:S02]  /*bbc0*/  UIADD3 UR10, UR6, 0x80, URZ ;  /* 0x00000080060a7890 */ /* 0x000fc4000fffe03f */
[----:B------:R-:W-:-:S03]  /*bbd0*/  FMNMX.FTZ R0, R168, R3, !PT ;  /* 0x00000003a8007209 */ /* 0x000fc60007810000 */
[----:B------:R-:W-:Y:S01]  /*bbe0*/  HGMMA.64x256x16.F32.BF16 R24, R208, gdesc[UR4].tnspB, R24, gsb0 ;  /* 0x43e00004d0187df0 */ /* 0x000fe20008001818 */
[----:B------:R-:W-:Y:S01]  /*bbf0*/  FMNMX.FTZ R3, R169, R0, !PT ;  /* 0x00000000a9037209 */ /* 0x000fe20007810000 */
[----:B------:R-:W-:Y:S01]  /*bc00*/  UMOV UR14, UR10 ;  /* 0x0000000a000e7c82 */ /* 0x000fe20008000000 */
[----:B------:R-:W-:Y:S02]  /*bc10*/  UIADD3 UR10, UR6, 0x100, URZ ;  /* 0x00000100060a7890 */ /* 0x000fe4000fffe03f */
        /* <DEDUP_REMOVED lines=12> */
[----:B------:R-:W0:Y:S02]  /*bce0*/  SHFL.BFLY PT, R3, R2, 0x2, 0x1f ;  /* 0x0c401f0002037f89 */ /* 0x000e2400000e0000 */
[----:B0-----:R-:W-:Y:S02]  /*bcf0*/  FMNMX.FTZ R20, R2, R3, !PT ;  /* 0x0000000302147209 */ /* 0x001fe40007810000 */
[----:B------:R-:W0:Y:S03]  /*bd00*/  LDC R3, c[0x0][0x988] ;  /* 0x00026200ff037b82 */ /* 0x000e260000000800 */
[----:B------:R-:W1:Y:S02]  /*bd10*/  SHFL.BFLY PT, R7, R20, 0x1, 0x1f ;  /* 0x0c201f0014077f89 */ /* 0x000e6400000e0000 */
[----:B-1----:R-:W-:Y:S02]  /*bd20*/  FMNMX.FTZ R6, R20, R7, !PT ;  /* 0x0000000714067209 */ /* 0x002fe40007810000 */
[----:B------:R-:W-:-:S03]  /*bd30*/  FMNMX.FTZ R7, R187, R0, !PT ;  /* 0x00000000bb077209 */ /* 0x000fc60007810000 */
[C---:B------:R-:W-:Y:S01]  /*bd40*/  FADD.FTZ R18, -R6.reuse, R19 ;  /* 0x0000001306127221 */ /* 0x040fe20000010100 */
[----:B0-----:R-:W-:-:S03]  /*bd50*/  FMUL.FTZ R2, R6, R3 ;  /* 0x0000000306027220 */ /* 0x001fc60000410000 */
[----:B------:R-:W-:Y:S01]  /*bd60*/  FMUL.FTZ R0, R18, R3 ;  /* 0x0000000312007220 */ /* 0x000fe20000410000 */
        /* <DEDUP_REMOVED lines=14> */
[----:B------:R-:W-:Y:S01]  /*be50*/  FFMA.FTZ R157, R157, R3, -R2 ;  /* 0x000000039d9d7223 */ /* 0x000fe20000010802 */
[----:B------:R-:W-:Y:S01]  /*be60*/  MUFU.EX2 R0, R0 ;  /* 0x0000000000007308 */ /* 0x000fe20000000800 */
[----:B------:R-:W-:-:S04]  /*be70*/  FMNMX.FTZ R18, R182, R7, !PT ;  /* 0x00000007b6127209 */ /* 0x000fc80007810000 */
[----:B------:R-:W-:-:S03]  /*be80*/  FMNMX.FTZ R7, R183, R18, !PT ;  /* 0x00000012b7077209 */ /* 0x000fc60007810000 */
        /* <DEDUP_REMOVED lines=18> */
[----:B------:R-:W-:Y:S02]  /*bfb0*/  MUFU.EX2 R161, R161 ;  /* 0x000000a100a17308 */ /* 0x000fe40000000800 */
[----:B------:R-:W0:Y:S06]  /*bfc0*/  SHFL.BFLY PT, R7, R18, 0x2, 0x1f ;  /* 0x0c401f0012077f89 */ /* 0x000e2c00000e0000 */
[----:B------:R-:W-:Y:S08]  /*bfd0*/  MUFU.EX2 R165, R165 ;  /* 0x000000a500a57308 */ /* 0x000ff00000000800 */
[----:B------:R-:W-:Y:S08]  /*bfe0*/  MUFU.EX2 R153, R153 ;  /* 0x0000009900997308 */ /* 0x000ff00000000800 */
[----:B------:R-:W-:Y:S01]  /*bff0*/  MUFU.EX2 R20, R20 ;  /* 0x0000001400147308 */ /* 0x000fe20000000800 */
[----:B------:R-:W-:-:S02]  /*c000*/  WARPGROUP.DEPBAR.LE gsb0, 0x0 ;  /* 0x00008000000079c5 */ /* 0x000fc40000010000 */
[----:B------:R-:W-:Y:S01]  /*c010*/  WARPGROUP.ARRIVE ;  /* 0x00000000000079c5 */ /* 0x000fe20000000000 */
[-CC-:B------:R-:W-:Y:S01]  /*c020*/  FFMA.FTZ R208, R185, R3.reuse, -R2.reuse ;  /* 0x00000003b9d07223 */ /* 0x180fe20000010802 */
[----:B------:R-:W-:-:S04]  /*c030*/  FFMA.FTZ R210, R188, R3, -R2 ;  /* 0x00000003bcd27223 */ /* 0x000fc80000010802 */
[----:B------:R-:W-:Y:S01]  /*c040*/  HGMMA.64x256x16.F32.BF16 R24, R204, gdesc[UR12].tnspB, R24, gsb0 ;  /* 0x43e0000ccc187df0 */ /* 0x000fe20008001818 */
[----:B------:R-:W-:Y:S01]  /*c050*/  UMOV UR14, UR10 ;  /* 0x0000000a000e7c82 */ /* 0x000fe20008000000 */
[----:B------:R-:W-:Y:S01]  /*c060*/  UMOV UR15, 0x40000040 ;  /* 0x40000040000f7882 */ /* 0x000fe20000000000 */
[----:B------:R-:W-:Y:S01]  /*c070*/  UIADD3 UR10, UR6, 0x180, URZ ;  /* 0x00000180060a7890 */ /* 0x000fe2000fffe03f */
[----:B------:R-:W-:Y:S01]  /*c080*/  MUFU.EX2 R208, R208 ;  /* 0x000000d000d07308 */ /* 0x000fe20000000800 */
[----:B------:R-:W-:-:S07]  /*c090*/  UIADD3 UR6, UR6, 0x200, URZ ;  /* 0x0000020006067890 */ /* 0x000fce000fffe03f */
[----:B------:R-:W-:Y:S01]  /*c0a0*/  MUFU.EX2 R210, R210 ;  /* 0x000000d200d27308 */ /* 0x000fe20000000800 */
[----:B------:R-:W-:Y:S02]  /*c0b0*/  WARPGROUP.DEPBAR.LE gsb0, 0x0 ;  /* 0x00008000000079c5 */ /* 0x000fe40000010000 */
[----:B------:R-:W-:Y:S01]  /*c0c0*/  WARPGROUP.ARRIVE ;  /* 0x00000000000079c5 */ /* 0x000fe20000000000 */
[-CC-:B------:R-:W-:Y:S01]  /*c0d0*/  FFMA.FTZ R204, R176, R3.reuse, -R2.reuse ;  /* 0x00000003b0cc7223 */ /* 0x180fe20000010802 */
[----:B------:R-:W-:-:S11]  /*c0e0*/  FFMA.FTZ R206, R180, R3, -R2 ;  /* 0x00000003b4ce7223 */ /* 0x000fd60000010802 */
[----:B------:R-:W-:Y:S01]  /*c0f0*/  HGMMA.64x256x16.F32.BF16 R24, R200, gdesc[UR12].tnspB, R24, gsb0 ;  /* 0x43e0000cc8187df0 */ /* 0x000fe20008001818 */
[----:B------:R-:W-:Y:S01]  /*c100*/  UMOV UR14, UR10 ;  /* 0x0000000a000e7c82 */ /* 0x000fe20008000000 */
[----:B------:R-:W-:Y:S01]  /*c110*/  UMOV UR15, 0x40000040 ;  /* 0x40000040000f7882 */ /* 0x000fe20000000000 */
[----:B------:R-:W-:Y:S08]  /*c120*/  MUFU.EX2 R204, R204 ;  /* 0x000000cc00cc7308 */ /* 0x000ff00000000800 */
[----:B------:R-:W-:Y:S01]  /*c130*/  MUFU.EX2 R206, R206 ;  /* 0x000000ce00ce7308 */ /* 0x000fe20000000800 */
[----:B------:R-:W-:-:S02]  /*c140*/  WARPGROUP.DEPBAR.LE gsb0, 0x0 ;  /* 0x00008000000079c5 */ /* 0x000fc40000010000 */
[----:B------:R-:W-:Y:S01]  /*c150*/  WARPGROUP.ARRIVE ;  /* 0x00000000000079c5 */ /* 0x000fe20000000000 */
[-CC-:B------:R-:W-:Y:S01]  /*c160*/  FFMA.FTZ R200, R168, R3.reuse, -R2.reuse ;  /* 0x00000003a8c87223 */ /* 0x180fe20000010802 */
[----:B------:R-:W-:-:S12]  /*c170*/  FFMA.FTZ R202, R172, R3, -R2 ;  /* 0x00000003acca7223 */ /* 0x000fd80000010802 */
[----:B------:R-:W-:Y:S01]  /*c180*/  HGMMA.64x256x16.F32.BF16 R24, R196, gdesc[UR12].tnspB, R24, gsb0 ;  /* 0x43e0000cc4187df0 */ /* 0x000fe20008001818 */
[----:B------:R-:W-:Y:S08]  /*c190*/  MUFU.EX2 R200, R200 ;  /* 0x000000c800c87308 */ /* 0x000ff00000000800 */
[----:B------:R-:W-:Y:S01]  /*c1a0*/  MUFU.EX2 R202, R202 ;  /* 0x000000ca00ca7308 */ /* 0x000fe20000000800 */
[----:B------:R-:W-:-:S02]  /*c1b0*/  WARPGROUP.DEPBAR.LE gsb0, 0x0 ;  /* 0x00008000000079c5 */ /* 0x000fc40000010000 */
[----:B------:R-:W-:Y:S01]  /*c1c0*/  WARPGROUP.ARRIVE ;  /* 0x00000000000079c5 */ /* 0x000fe20000000000 */
[--C-:B------:R-:W-:Y:S01]  /*c1d0*/  FFMA.FTZ R196, R160, R3, -R2.reuse ;  /* 0x00000003a0c47223 */ /* 0x100fe20000010802 */
[----:B0-----:R-:W-:Y:S01]  /*c1e0*/  FMNMX.FTZ R160, R18, R7, !PT ;  /* 0x0000000712a07209 */ /* 0x001fe20007810000 */
[-CC-:B------:R-:W-:Y:S01]  /*c1f0*/  FFMA.FTZ R198, R164, R3.reuse, -R2.reuse ;  /* 0x00000003a4c67223 */ /* 0x180fe20000010802 */
[----:B------:R-:W-:-:S12]  /*c200*/  FFMA.FTZ R18, R152, R3, -R2 ;  /* 0x0000000398127223 */ /* 0x000fd80000010802 */
[----:B------:R-:W-:Y:S01]  /*c210*/  HGMMA.64x256x16.F32.BF16 R24, R192, gdesc[UR4].tnspB, R24, gsb0 ;  /* 0x43e00004c0187df0 */ /* 0x000fe20008001818 */
[----:B------:R-:W0:Y:S01]  /*c220*/  SHFL.BFLY PT, R7, R160, 0x1, 0x1f ;  /* 0x0c201f00a0077f89 */ /* 0x000e2200000e0000 */
[----:B------:R-:W-:Y:S01]  /*c230*/  MUFU.EX2 R196, R196 ;  /* 0x000000c400c47308 */ /* 0x000fe20000000800 */
[----:B------:R-:W-:-:S07]  /*c240*/  UMOV UR7, UR61 ;  /* 0x0000003d00077c82 */ /* 0x000fce0008000000 */
[----:B------:R-:W-:Y:S08]  /*c250*/  MUFU.EX2 R198, R198 ;  /* 0x000000c600c67308 */ /* 0x000ff00000000800 */
[----:B------:R-:W-:Y:S01]  /*c260*/  MUFU.EX2 R18, R18 ;  /* 0x0000001200127308 */ /* 0x000fe20000000800 */
[----:B0-----:R-:W-:-:S05]  /*c270*/  FMNMX.FTZ R7, R160, R7, !PT ;  /* 0x00000007a0077209 */ /* 0x001fca0007810000 */
[C---:B------:R-:W-:Y:S01]  /*c280*/  FADD.FTZ R2, -R7.reuse, R15 ;  /* 0x0000000f07027221 */ /* 0x040fe20000010100 */
[-C--:B------:R-:W-:Y:S01]  /*c290*/  FMUL.FTZ R152, R7, R3.reuse ;  /* 0x0000000307987220 */ /* 0x080fe20000410000 */
[----:B------:R0:W-:Y:S02]  /*c2a0*/  MUFU.EX2 R15, R157 ;  /* 0x0000009d000f7308 */ /* 0x0001e40000000800 */
[-C--:B------:R-:W-:Y:S01]  /*c2b0*/  FMUL.FTZ R2, R2, R3.reuse ;  /* 0x0000000302027220 */ /* 0x080fe20000410000 */
[-CC-:B------:R-:W-:Y:S01]  /*c2c0*/  FFMA.FTZ R209, R186, R3.reuse, -R152.reuse ;  /* 0x00000003bad17223 */ /* 0x180fe20000010898 */
[-CC-:B------:R-:W-:Y:S01]  /*c2d0*/  FFMA.FTZ R156, R187, R3.reuse, -R152.reuse ;  /* 0x00000003bb9c7223 */ /* 0x180fe20000010898 */
[-CC-:B------:R-:W-:Y:S01]  /*c2e0*/  FFMA.FTZ R211, R190, R3.reuse, -R152.reuse ;  /* 0x00000003bed37223 */ /* 0x180fe20000010898 */
[-CC-:B------:R-:W-:Y:S01]  /*c2f0*/  FFMA.FTZ R160, R191, R3.reuse, -R152.reuse ;  /* 0x00000003bfa07223 */ /* 0x180fe20000010898 */
[----:B------:R-:W-:Y:S01]  /*c300*/  FFMA.FTZ R205, R178, R3, -R152 ;  /* 0x00000003b2cd7223 */ /* 0x000fe20000010898 */
[----:B------:R-:W-:Y:S01]  /*c310*/  MUFU.EX2 R2, R2 ;  /* 0x0000000200027308 */ /* 0x000fe20000000800 */
[----:B0-----:R-:W-:-:S02]  /*c320*/  IMAD.U32 R157, RZ, RZ, UR60 ;  /* 0x0000003cff9d7e24 */ /* 0x001fc4000f8e00ff */
[-CC-:B------:R-:W-:Y:S01]  /*c330*/  FFMA.FTZ R164, R179, R3.reuse, -R152.reuse ;  /* 0x00000003b3a47223 */ /* 0x180fe20000010898 */
[-CC-:B------:R-:W-:Y:S01]  /*c340*/  FFMA.FTZ R207, R182, R3.reuse, -R152.reuse ;  /* 0x00000003b6cf7223 */ /* 0x180fe20000010898 */
[-CC-:B------:R-:W-:Y:S01]  /*c350*/  FFMA.FTZ R197, R162, R3.reuse, -R152.reuse ;  /* 0x00000003a2c57223 */ /* 0x180fe20000010898 */
[-CC-:B------:R-:W-:Y:S01]  /*c360*/  FFMA.FTZ R168, R183, R3.reuse, -R152.reuse ;  /* 0x00000003b7a87223 */ /* 0x180fe20000010898 */
[----:B------:R-:W-:Y:S01]  /*c370*/  @!P1 IADD3 R157, R157, 0x38840, RZ ;  /* 0x000388409d9d9810 */ /* 0x000fe20007ffe0ff */
[-CC-:B------:R-:W-:Y:S01]  /*c380*/  FFMA.FTZ R203, R174, R3.reuse, -R152.reuse ;  /* 0x00000003aecb7223 */ /* 0x180fe20000010898 */
[----:B------:R-:W0:Y:S01]  /*c390*/  MUFU.EX2 R209, R209 ;  /* 0x000000d100d17308 */ /* 0x000e220000000800 */
[-CC-:B------:R-:W-:Y:S01]  /*c3a0*/  FFMA.FTZ R201, R170, R3.reuse, -R152.reuse ;  /* 0x00000003aac97223 */ /* 0x180fe20000010898 */
[----:B------:R-:W-:Y:S01]  /*c3b0*/  @!P1 PRMT R157, RZ, 0x654, R157 ;  /* 0x00000654ff9d9816 */ /* 0x000fe2000000009d */
[-CC-:B------:R-:W-:Y:S01]  /*c3c0*/  FFMA.FTZ R170, R171, R3.reuse, -R152.reuse ;  /* 0x00000003abaa7223 */ /* 0x180fe20000010898 */
[-CC-:B------:R-:W-:Y:S01]  /*c3d0*/  FFMA.FTZ R172, R175, R3.reuse, -R152.reuse ;  /* 0x00000003afac7223 */ /* 0x180fe20000010898 */
[-CC-:B------:R-:W-:Y:S01]  /*c3e0*/  FFMA.FTZ R166, R166, R3.reuse, -R152.reuse ;  /* 0x00000003a6a67223 */ /* 0x180fe20000010898 */
[-CC-:B------:R-:W-:Y:S01]  /*c3f0*/  FFMA.FTZ R167, R167, R3.reuse, -R152.reuse ;  /* 0x00000003a7a77223 */ /* 0x180fe20000010898 */
[-CC-:B------:R-:W-:Y:S01]  /*c400*/  FFMA.FTZ R154, R154, R3.reuse, -R152.reuse ;  /* 0x000000039a9a7223 */ /* 0x180fe20000010898 */
[----:B------:R-:W1:Y:S01]  /*c410*/  MUFU.EX2 R156, R156 ;  /* 0x0000009c009c7308 */ /* 0x000e620000000800 */
[-CC-:B------:R-:W-:Y:S01]  /*c420*/  FFMA.FTZ R155, R155, R3.reuse, -R152.reuse ;  /* 0x000000039b9b7223 */ /* 0x180fe20000010898 */
[----:B------:R-:W-:-:S06]  /*c430*/  FFMA.FTZ R158, R158, R3, -R152 ;  /* 0x000000039e9e7223 */ /* 0x000fcc0000010898 */
[----:B------:R-:W2:Y:S01]  /*c440*/  MUFU.EX2 R211, R211 ;  /* 0x000000d300d37308 */ /* 0x000ea20000000800 */
[----:B0-----:R-:W-:-:S07]  /*c450*/  FFMA.FTZ R9, R2, R9, R209 ;  /* 0x0000000902097223 */ /* 0x001fce00000100d1 */
        /* <DEDUP_REMOVED lines=25> */
[----:B------:R-:W-:Y:S01]  /*c5f0*/  MUFU.EX2 R176, R166 ;  /* 0x000000a600b07308 */ /* 0x000fe20000000800 */
[C---:B--2---:R-:W-:Y:S01]  /*c600*/  FADD.FTZ R156, R172.reuse, R9 ;  /* 0x00000009ac9c7221 */ /* 0x044fe20000010000 */
[----:B------:R-:W-:-:S06]  /*c610*/  F2FP.BF16.F32.PACK_AB R203, R172, R203 ;  /* 0x000000cbaccb723e */ /* 0x000fcc00000010ff */
[----:B------:R-:W1:Y:S01]  /*c620*/  MUFU.EX2 R167, R167 ;  /* 0x000000a700a77308 */ /* 0x000e620000000800 */
[----:B0-----:R-:W-:-:S07]  /*c630*/  FADD.FTZ R9, R197, R156 ;  /* 0x0000009cc5097221 */ /* 0x001fce0000010000 */
[----:B------:R-:W-:Y:S08]  /*c640*/  MUFU.EX2 R155, R155 ;  /* 0x0000009b009b7308 */ /* 0x000ff00000000800 */
[----:B------:R-:W-:Y:S01]  /*c650*/  MUFU.EX2 R158, R158 ;  /* 0x0000009e009e7308 */ /* 0x000fe20000000800 */
[----:B-1----:R-:W-:Y:S01]  /*c660*/  F2FP.BF16.F32.PACK_AB R199, R167, R176 ;  /* 0x000000b0a7c7723e */ /* 0x002fe200000010ff */
[----:B------:R-:W-:-:S02]  /*c670*/  WARPGROUP.DEPBAR.LE gsb0, 0x0 ;  /* 0x00008000000079c5 */ /* 0x000fc40000010000 */
[----:B------:R0:W-:Y:S01]  /*c680*/  @!P1 SYNCS.ARRIVE.TRANS64.RED.A1T0 RZ, [R157+URZ], RZ ;  /* 0x000000ff9dff99a7 */ /* 0x0001e2000810043f */
[----:B------:R-:W-:Y:S02]  /*c690*/  F2FP.BF16.F32.PACK_AB R192, R153, R18 ;  /* 0x0000001299c0723e */ /* 0x000fe400000010ff */
[----:B------:R-:W-:Y:S01]  /*c6a0*/  F2FP.BF16.F32.PACK_AB R194, R15, R20 ;  /* 0x000000140fc2723e */ /* 0x000fe200000010ff */
[----:B0-----:R-:W-:Y:S01]  /*c6b0*/  FFMA.FTZ R157, R0, R14, R19 ;  /* 0x0000000e009d7223 */ /* 0x001fe20000010013 */
[----:B------:R-:W-:-:S03]  /*c6c0*/  IMAD.U32 R14, RZ, RZ, UR11 ;  /* 0x0000000bff0e7e24 */ /* 0x000fc6000f8e00ff */
[----:B------:R-:W-:Y:S01]  /*c6d0*/  FADD.FTZ R157, R208, R157 ;  /* 0x0000009dd09d7221 */ /* 0x000fe20000010000 */
[----:B------:R-:W-:Y:S01]  /*c6e0*/  @!P1 VIADD R14, R14, 0x38860 ;  /* 0x000388600e0e9836 */ /* 0x000fe20000000000 */
[----:B------:R-:W-:Y:S02]  /*c6f0*/  F2FP.BF16.F32.PACK_AB R208, R208, R19 ;  /* 0x00000013d0d0723e */ /* 0x000fe400000010ff */
[----:B------:R-:W-:Y:S01]  /*c700*/  FADD.FTZ R174, R210, R157 ;  /* 0x0000009dd2ae7221 */ /* 0x000fe20000010000 */
[C---:B------:R-:W-:Y:S02]  /*c710*/  F2FP.BF16.F32.PACK_AB R210, R21.reuse, R210 ;  /* 0x000000d215d2723e */ /* 0x040fe400000010ff */
[----:B------:R-:W-:Y:S01]  /*c720*/  @!P1 PRMT R171, RZ, 0x654, R14 ;  /* 0x00000654ffab9816 */ /* 0x000fe2000000000e */
[----:B------:R-:W-:Y:S01]  /*c730*/  FADD.FTZ R157, R21, R174 ;  /* 0x000000ae159d7221 */ /* 0x000fe20000010000 */
[-CC-:B------:R-:W-:Y:S01]  /*c740*/  FFMA.FTZ R14, R163, R3.reuse, -R152.reuse ;  /* 0x00000003a30e7223 */ /* 0x180fe20000010898 */
[----:B------:R-:W-:Y:S01]  /*c750*/  FFMA.FTZ R152, R159, R3, -R152 ;  /* 0x000000039f987223 */ /* 0x000fe20000010898 */
[----:B------:R0:W-:Y:S01]  /*c760*/  @!P1 SYNCS.ARRIVE.TRANS64.RED.A1T0 RZ, [R171+URZ], RZ ;  /* 0x000000ffabff99a7 */ /* 0x0001e2000810043f */
[----:B------:R-:W-:Y:S01]  /*c770*/  FADD.FTZ R174, R204, R157 ;  /* 0x0000009dccae7221 */ /* 0x000fe20000010000 */
[----:B------:R-:W-:-:S02]  /*c780*/  F2FP.BF16.F32.PACK_AB R204, R177, R204 ;  /* 0x000000ccb1cc723e */ /* 0x000fc400000010ff */
[----:B------:R-:W1:Y:S01]  /*c790*/  MUFU.EX2 R14, R14 ;  /* 0x0000000e000e7308 */ /* 0x000e620000000800 */
[----:B------:R-:W-:-:S04]  /*c7a0*/  FADD.FTZ R157, R177, R174 ;  /* 0x000000aeb19d7221 */ /* 0x000fc80000010000 */
[----:B------:R-:W-:Y:S01]  /*c7b0*/  FADD.FTZ R174, R206, R157 ;  /* 0x0000009dceae7221 */ /* 0x000fe20000010000 */
[C---:B------:R-:W-:Y:S02]  /*c7c0*/  F2FP.BF16.F32.PACK_AB R206, R181.reuse, R206 ;  /* 0x000000ceb5ce723e */ /* 0x040fe400000010ff */
[----:B------:R-:W2:Y:S01]  /*c7d0*/  MUFU.EX2 R152, R152 ;  /* 0x0000009800987308 */ /* 0x000ea20000000800 */
[----:B------:R-:W-:-:S04]  /*c7e0*/  FADD.FTZ R157, R181, R174 ;  /* 0x000000aeb59d7221 */ /* 0x000fc80000010000 */
[----:B------:R-:W-:Y:S01]  /*c7f0*/  FADD.FTZ R174, R200, R157 ;  /* 0x0000009dc8ae7221 */ /* 0x000fe20000010000 */
[----:B------:R-:W-:-:S03]  /*c800*/  F2FP.BF16.F32.PACK_AB R200, R169, R200 ;  /* 0x000000c8a9c8723e */ /* 0x000fc600000010ff */
[----:B------:R-:W-:Y:S01]  /*c810*/  FADD.FTZ R19, R169, R174 ;  /* 0x000000aea9137221 */ /* 0x000fe20000010000 */
[C---:B-1----:R-:W-:Y:S01]  /*c820*/  FADD.FTZ R9, R14.reuse, R9 ;  /* 0x000000090e097221 */ /* 0x042fe20000010000 */
[----:B------:R-:W1:Y:S01]  /*c830*/  MUFU.EX2 R174, R154 ;  /* 0x0000009a00ae7308 */ /* 0x000e620000000800 */
[----:B------:R-:W-:Y:S01]  /*c840*/  F2FP.BF16.F32.PACK_AB R197, R14, R197 ;  /* 0x000000c50ec5723e */ /* 0x000fe200000010ff */
[----:B------:R-:W-:Y:S01]  /*c850*/  FADD.FTZ R166, R202, R19 ;  /* 0x00000013caa67221 */ /* 0x000fe20000010000 */
[----:B------:R-:W-:Y:S01]  /*c860*/  FADD.FTZ R9, R176, R9 ;  /* 0x00000009b0097221 */ /* 0x000fe20000010000 */
[C---:B------:R-:W-:Y:S02]  /*c870*/  F2FP.BF16.F32.PACK_AB R202, R173.reuse, R202 ;  /* 0x000000caadca723e */ /* 0x040fe400000010ff */
[----:B------:R-:W-:Y:S01]  /*c880*/  FADD.FTZ R19, R173, R166 ;  /* 0x000000a6ad137221 */ /* 0x000fe20000010000 */
[----:B------:R-:W-:Y:S01]  /*c890*/  FADD.FTZ R9, R167, R9 ;  /* 0x00000009a7097221 */ /* 0x000fe20000010000 */
[----:B--2---:R-:W-:-:S02]  /*c8a0*/  F2FP.BF16.F32.PACK_AB R195, R152, R158 ;  /* 0x0000009e98c3723e */ /* 0x004fc400000010ff */
[----:B------:R-:W-:Y:S01]  /*c8b0*/  FADD.FTZ R160, R196, R19 ;  /* 0x00000013c4a07221 */ /* 0x000fe20000010000 */
[----:B------:R-:W-:-:S03]  /*c8c0*/  F2FP.BF16.F32.PACK_AB R196, R161, R196 ;  /* 0x000000c4a1c4723e */ /* 0x000fc600000010ff */
[----:B------:R-:W-:Y:S01]  /*c8d0*/  FADD.FTZ R19, R161, R160 ;  /* 0x000000a0a1137221 */ /* 0x000fe20000010000 */
[----:B-1----:R-:W-:-:S03]  /*c8e0*/  FADD.FTZ R9, R174, R9 ;  /* 0x00000009ae097221 */ /* 0x002fc60000010000 */
[----:B------:R-:W-:Y:S01]  /*c8f0*/  FADD.FTZ R154, R198, R19 ;  /* 0x00000013c69a7221 */ /* 0x000fe20000010000 */
[----:B------:R-:W-:Y:S01]  /*c900*/  F2FP.BF16.F32.PACK_AB R198, R165, R198 ;  /* 0x000000c6a5c6723e */ /* 0x000fe200000010ff */
[----:B------:R-:W-:Y:S02]  /*c910*/  FADD.FTZ R9, R155, R9 ;  /* 0x000000099b097221 */ /* 0x000fe40000010000 */
[----:B------:R-:W-:Y:S01]  /*c920*/  FADD.FTZ R19, R165, R154 ;  /* 0x0000009aa5137221 */ /* 0x000fe20000010000 */
[----:B------:R-:W-:Y:S01]  /*c930*/  F2FP.BF16.F32.PACK_AB R193, R155, R174 ;  /* 0x000000ae9bc1723e */ /* 0x000fe200000010ff */
[----:B------:R-:W-:Y:S02]  /*c940*/  FADD.FTZ R9, R158, R9 ;  /* 0x000000099e097221 */ /* 0x000fe40000010000 */
[----:B------:R-:W-:Y:S01]  /*c950*/  FADD.FTZ R154, R18, R19 ;  /* 0x00000013129a7221 */ /* 0x000fe20000010000 */
[----:B------:R-:W-:Y:S02]  /*c960*/  IMAD.MOV.U32 R18, RZ, RZ, R8 ;  /* 0x000000ffff127224 */ /* 0x000fe400078e0008 */
[----:B------:R-:W-:Y:S01]  /*c970*/  FADD.FTZ R9, R152, R9 ;  /* 0x0000000998097221 */ /* 0x000fe20000010000 */
[----:B------:R-:W-:-:S04]  /*c980*/  FADD.FTZ R19, R153, R154 ;  /* 0x0000009a99137221 */ /* 0x000fc80000010000 */
[----:B------:R-:W-:Y:S01]  /*c990*/  FADD.FTZ R14, R20, R19 ;  /* 0x00000013140e7221 */ /* 0x000fe20000010000 */
[----:B------:R-:W-:-:S03]  /*c9a0*/  IMAD.MOV.U32 R19, RZ, RZ, R6 ;  /* 0x000000ffff137224 */ /* 0x000fc600078e0006 */
[----:B------:R-:W-:Y:S01]  /*c9b0*/  FADD.FTZ R14, R15, R14 ;  /* 0x0000000e0f0e7221 */ /* 0x000fe20000010000 */
[----:B------:R-:W-:Y:S01]  /*c9c0*/  IMAD.MOV.U32 R15, RZ, RZ, R7 ;  /* 0x000000ffff0f7224 */ /* 0x000fe200078e0007 */
[----:B0-----:R-:W-:Y:S06]  /*c9d0*/  @P2 BRA `(.L_x_2199) ;  /* 0xffffffc4009c2947 */ /* 0x001fec000383ffff */
.L_x_2190:
        /* <DEDUP_REMOVED lines=131> */
.L_x_2200:
[----:B------:R-:W-:Y:S02]  /*d210*/  R2UR UR4, R16 ;  /* 0x00000000100472ca */ /* 0x000fe400000e0000 */
[----:B------:R-:W-:-:S11]  /*d220*/  SHF.L.U32 R8, R8, 0x1f, RZ ;  /* 0x0000001f08087819 */ /* 0x000fd600000006ff */
[----:B------:R-:W-:-:S09]  /*d230*/  ULEA UR5, UR61, UR4, 0x3 ;  /* 0x000000043d057291 */ /* 0x000fd2000f8e183f */
[----:B------:R0:W1:Y:S01]  /*d240*/  SYNCS.PHASECHK.TRANS64.TRYWAIT P2, [UR5+0x38850], R8 ;  /* 0x03885008ff0075a7 */ /* 0x0000620008040145 */
[----:B------:R-:W-:Y:S05]  /*d250*/  @!P0 BRA `(.L_x_2201) ;  /* 0x0000000000048947 */ /* 0x000fea0003800000 */
[----:B------:R-:W-:Y:S01]  /*d260*/  BPT.TRAP 0x1 ;  /* 0x000000040000795c */ /* 0x000fe20000300000 */
.L_x_2201:
[----:B-1----:R-:W-:Y:S05]  /*d270*/  @P2 BRA `(.L_x_2202) ;  /* 0x0000000000082947 */ /* 0x002fea0003800000 */
[----:B------:R-:W1:Y:S02]  /*d280*/  SYNCS.PHASECHK.TRANS64.TRYWAIT P0, [UR5+0x38850], R8 ;  /* 0x03885008ff0075a7 */ /* 0x000e640008000145 */
[----:B-1----:R-:W-:Y:S05]  /*d290*/  @!P0 BRA `(.L_x_2203) ;  /* 0x0000007c00088947 */ /* 0x002fea0003800000 */
.L_x_2202:
[----:B------:R-:W-:Y:S01]  /*d2a0*/  R2UR UR4, R16 ;  /* 0x00000000100472ca */ /* 0x000fe200000e0000 */
[----:B------:R-:W-:Y:S01]  /*d2b0*/  WARPGROUP.ARRIVE ;  /* 0x00000000000079c5 */ /* 0x000fe20000000000 */
[----:B------:R-:W-:Y:S01]  /*d2c0*/  UMOV UR7, 0x40000040 ;  /* 0x4000004000077882 */ /* 0x000fe20000000000 */
[----:B-1----:R-:W1:Y:S01]  /*d2d0*/  SHFL.BFLY PT, R5, R14, 0x2, 0x1f ;  /* 0x0c401f000e057f89 */ /* 0x002e6200000e0000 */
[----:B0-----:R-:W-:Y:S02]  /*d2e0*/  IMAD.MOV.U32 R8, RZ, RZ, RZ ;  /* 0x000000ffff087224 */ /* 0x001fe400078e00ff */
[----:B------:R-:W-:Y:S01]  /*d2f0*/  IMAD.MOV.U32 R4, RZ, RZ, RZ ;  /* 0x000000ffff047224 */ /* 0x000fe200078e00ff */
[----:B------:R-:W0:Y:S06]  /*d300*/  SHFL.BFLY PT, R0, R9, 0x2, 0x1f ;  /* 0x0c401f0009007f89 */ /* 0x000e2c00000e0000 */
[----:B------:R-:W-:-:S04]  /*d310*/  UIADD3 UR4, UR4, 0x400, URZ ;  /* 0x0000040004047890 */ /* 0x000fc8000fffe03f */
[----:B------:R-:W-:-:S04]  /*d320*/  USHF.R.U32.HI UR4, URZ, 0x4, UR4 ;  /* 0x000000043f047899 */ /* 0x000fc80008011604 */
[----:B------:R-:W-:-:S04]  /*d330*/  ULOP3.LUT UR4, UR4, 0x3fff, URZ, 0xc0, !UPT ;  /* 0x00003fff04047892 */ /* 0x000fc8000f8ec03f */
[----:B------:R-:W-:Y:S01]  /*d340*/  ULOP3.LUT UR4, UR4, 0x2800000, URZ, 0xfc, !UPT ;  /* 0x0280000004047892 */ /* 0x000fe2000f8efc3f */
[----:B-1----:R-:W-:-:S03]  /*d350*/  FADD.FTZ R5, R5, R14 ;  /* 0x0000000e05057221 */ /* 0x002fc60000010000 */
[----:B------:R-:W-:Y:S01]  /*d360*/  UIMAD UR4, UR61, 0xa00, UR4 ;  /* 0x00000a003d0478a4 */ /* 0x000fe2000f8e0204 */
[----:B0-----:R-:W-:Y:S01]  /*d370*/  FADD.FTZ R2, R0, R9 ;  /* 0x0000000900027221 */ /* 0x001fe20000010000 */
[----:B------:R-:W-:Y:S01]  /*d380*/  IMAD.U32 R9, RZ, RZ, UR5 ;  /* 0x00000005ff097e24 */ /* 0x000fe2000f8e00ff */
[----:B------:R-:W0:Y:S04]  /*d390*/  SHFL.BFLY PT, R0, R5, 0x1, 0x1f ;  /* 0x0c201f0005007f89 */ /* 0x000e2800000e0000 */
[----:B------:R-:W-:Y:S01]  /*d3a0*/  UMOV UR6, UR4 ;  /* 0x0000000400067c82 */ /* 0x000fe20008000000 */
[----:B------:R-:W1:Y:S01]  /*d3b0*/  SHFL.BFLY PT, R11, R2, 0x1, 0x1f ;  /* 0x0c201f00020b7f89 */ /* 0x000e6200000e0000 */
[----:B------:R-:W-:Y:S01]  /*d3c0*/  HGMMA.64x256x16.F32.BF16 R24, R208, gdesc[UR4].tnspB, R24, gsb0 ;  /* 0x43e00004d0187df0 */ /* 0x000fe20008001818 */
[----:B------:R-:W-:Y:S01]  /*d3d0*/  UIADD3 UR6, UR4, 0x80, URZ ;  /* 0x0000008004067890 */ /* 0x000fe2000fffe03f */
[----:B------:R-:W-:Y:S01]  /*d3e0*/  @!P1 VIADD R9, R9, 0x38860 ;  /* 0x0003886009099836 */ /* 0x000fe20000000000 */
[----:B------:R-:W-:-:S04]  /*d3f0*/  UMOV UR7, 0x40000040 ;  /* 0x4000004000077882 */ /* 0x000fc80000000000 */
[----:B------:R-:W-:Y:S01]  /*d400*/  @!P1 PRMT R9, RZ, 0x654, R9 ;  /* 0x00000654ff099816 */ /* 0x000fe20000000009 */
[----:B0-----:R-:W-:Y:S01]  /*d410*/  FADD.FTZ R13, R5, R0 ;  /* 0x00000000050d7221 */ /* 0x001fe20000010000 */
[----:B------:R-:W-:Y:S02]  /*d420*/  IMAD.MOV.U32 R0, RZ, RZ, -0x800000 ;  /* 0xff800000ff007424 */ /* 0x000fe400078e00ff */
[----:B-1----:R-:W-:Y:S02]  /*d430*/  FADD.FTZ R15, R2, R11 ;  /* 0x0000000b020f7221 */ /* 0x002fe40000010000 */
[----:B------:R-:W-:Y:S01]  /*d440*/  FSETP.NE.FTZ.AND P0, PT, R13, RZ, PT ;  /* 0x000000ff0d00720b */ /* 0x000fe20003f15000 */
[----:B------:R-:W-:Y:S02]  /*d450*/  IMAD.MOV.U32 R2, RZ, RZ, -0x800000 ;  /* 0xff800000ff027424 */ /* 0x000fe400078e00ff */
[----:B------:R-:W-:-:S10]  /*d460*/  FSETP.NE.FTZ.AND P2, PT, R15, RZ, PT ;  /* 0x000000ff0f00720b */ /* 0x000fd40003f55000 */
[----:B------:R-:W0:Y:S01]  /*d470*/  @P0 MUFU.LG2 R10, R13 ;  /* 0x0000000d000a0308 */ /* 0x000e220000000c00 */
[C---:B------:R-:W-:Y:S02]  /*d480*/  @P0 FMUL.FTZ R5, R3.reuse, 0.69314718246459960938 ;  /* 0x3f31721803050820 */ /* 0x040fe40000410000 */
[----:B------:R-:W-:-:S05]  /*d490*/  @P2 FMUL.FTZ R3, R3, 0.69314718246459960938 ;  /* 0x3f31721803032820 */ /* 0x000fca0000410000 */
[----:B------:R-:W1:Y:S08]  /*d4a0*/  @P2 MUFU.LG2 R11, R15 ;  /* 0x0000000f000b2308 */ /* 0x000e700000000c00 */
[----:B------:R-:W2:Y:S01]  /*d4b0*/  @P0 MUFU.RCP R8, R13 ;  /* 0x0000000d00080308 */ /* 0x000ea20000001000 */
        /* <DEDUP_REMOVED lines=158> */
.L_x_2173:
[----:B------:R-:W-:Y:S05]  /*dea0*/  @P0 BRA `(.L_x_2204) ;  /* 0x0000002000440947 */ /* 0x000fea0003800000 */
[----:B------:R-:W0:Y:S01]  /*deb0*/  S2R R3, SR_TID.X ;  /* 0x0000000000037919 */ /* 0x000e220000002100 */
[----:B------:R-:W1:Y:S01]  /*dec0*/  LDC R8, c[0x0][0xbe8] ;  /* 0x0002fa00ff087b82 */ /* 0x000e620000000800 */
[----:B------:R-:W-:Y:S01]  /*ded0*/  ULDC.64 UR4, c[0x0][0xbd0] ;  /* 0x0002f40000047ab9 */ /* 0x000fe20000000a00 */
[----:B------:R-:W-:Y:S01]  /*dee0*/  ULDC.64 UR6, c[0x0][0xb38] ;  /* 0x0002ce0000067ab9 */ /* 0x000fe20000000a00 */
[----:B------:R-:W-:Y:S01]  /*def0*/  ULDC.64 UR10, c[0x0][0x208] ;  /* 0x00008200000a7ab9 */ /* 0x000fe20000000a00 */
[----:B------:R-:W-:Y:S04]  /*df00*/  BSSY B0, `(.L_x_2205) ;  /* 0x0000145000007945 */ /* 0x000fe80003800000 */
[----:B------:R-:W2:Y:S08]  /*df10*/  S2UR UR9, SR_CTAID.Z ;  /* 0x00000000000979c3 */ /* 0x000eb00000002700 */
[----:B------:R-:W3:Y:S08]  /*df20*/  LDC.64 R20, c[0x0][0xbd8] ;  /* 0x0002f600ff147b82 */ /* 0x000ef00000000a00 */
[----:B------:R-:W-:Y:S01]  /*df30*/  BAR.SYNC.DEFER_BLOCKING 0x1, 0x100 ;  /* 0x0044000000007b1d */ /* 0x000fe20000010000 */
[----:B-1----:R-:W-:-:S07]  /*df40*/  ISETP.NE.AND P0, PT, R8, 0x1, PT ;  /* 0x000000010800780c */ /* 0x002fce0003f05270 */
[----:B------:R-:W1:Y:S01]  /*df50*/  S2UR UR8, SR_CTAID.Y ;  /* 0x00000000000879c3 */ /* 0x000e620000002600 */
[----:B0-----:R-:W-:-:S07]  /*df60*/  VIADD R4, R3, 0xffffff80 ;  /* 0xffffff8003047836 */ /* 0x001fce0000000000 */
[----:B------:R-:W1:Y:S01]  /*df70*/  LDC R22, c[0x0][0xc50] ;  /* 0x00031400ff167b82 */ /* 0x000e620000000800 */
[----:B------:R-:W-:-:S04]  /*df80*/  SHF.R.S32.HI R5, RZ, 0x1f, R4 ;  /* 0x0000001fff057819 */ /* 0x000fc80000011404 */
[----:B------:R-:W-:-:S03]  /*df90*/  LEA.HI R6, R5, R4, RZ, 0x7 ;  /* 0x0000000405067211 */ /* 0x000fc600078f38ff */
[----:B------:R-:W0:Y:S01]  /*dfa0*/  @P0 LDC R18, c[0x0][0xbec] ;  /* 0x0002fb00ff120b82 */ /* 0x000e220000000800 */
[----:B------:R-:W-:Y:S02]  /*dfb0*/  LEA.HI R5, R5, R4, RZ, 0x2 ;  /* 0x0000000405057211 */ /* 0x000fe400078f10ff */
[----:B------:R-:W-:Y:S02]  /*dfc0*/  LOP3.LUT R3, R6, 0xffffff80, RZ, 0xc0, !PT ;  /* 0xffffff8006037812 */ /* 0x000fe400078ec0ff */
[----:B------:R-:W-:Y:S02]  /*dfd0*/  LOP3.LUT R5, R5, 0xfffffffc, RZ, 0xc0, !PT ;  /* 0xfffffffc05057812 */ /* 0x000fe400078ec0ff */
[----:B------:R-:W-:Y:S01]  /*dfe0*/  SHF.R.S32.HI R7, RZ, 0x7, R6 ;  /* 0x00000007ff077819 */ /* 0x000fe20000011406 */
[C---:B------:R-:W-:Y:S01]  /*dff0*/  IMAD.IADD R3, R4.reuse, 0x1, -R3 ;  /* 0x0000000104037824 */ /* 0x040fe200078e0a03 */
[----:B------:R-:W4:Y:S01]  /*e000*/  LDC.64 R152, c[0x0][0xb40] ;  /* 0x0002d000ff987b82 */ /* 0x000f220000000a00 */
[----:B------:R-:W-:Y:S01]  /*e010*/  IMAD.IADD R11, R4, 0x1, -R5 ;  /* 0x00000001040b7824 */ /* 0x000fe200078e0a05 */
[----:B------:R-:W-:-:S02]  /*e020*/  LEA.HI R4, R6, R7, RZ, 0x1 ;  /* 0x0000000706047211 */ /* 0x000fc400078f08ff */
[----:B------:R-:W-:Y:S02]  /*e030*/  SHF.R.S32.HI R12, RZ, 0x1f, R3 ;  /* 0x0000001fff0c7819 */ /* 0x000fe40000011403 */
[----:B------:R-:W-:Y:S02]  /*e040*/  LEA.HI R6, R11, R11, RZ, 0x1 ;  /* 0x0000000b0b067211 */ /* 0x000fe400078f08ff */
[CC--:B------:R-:W-:Y:S01]  /*e050*/  LEA.HI R10, R12.reuse, R3.reuse, RZ, 0x2 ;  /* 0x000000030c0a7211 */ /* 0x0c0fe200078f10ff */
[----:B------:R-:W5:Y:S01]  /*e060*/  @P0 LDC R17, c[0x0][0xbf0] ;  /* 0x0002fc00ff110b82 */ /* 0x000f620000000800 */
[----:B------:R-:W-:Y:S02]  /*e070*/  LEA.HI R12, R12, R3, RZ, 0x5 ;  /* 0x000000030c0c7211 */ /* 0x000fe400078f28ff */
[--C-:B------:R-:W-:Y:S02]  /*e080*/  SHF.R.S32.HI R9, RZ, 0x2, R10.reuse ;  /* 0x00000002ff097819 */ /* 0x100fe4000001140a */
[----:B------:R-:W-:-:S02]  /*e090*/  SHF.R.S32.HI R14, RZ, 0x1f, R10 ;  /* 0x0000001fff0e7819 */ /* 0x000fc4000001140a */
[----:B------:R-:W-:Y:S01]  /*e0a0*/  SHF.R.S32.HI R12, RZ, 0x5, R12 ;  /* 0x00000005ff0c7819 */ /* 0x000fe2000001140c */
[----:B------:R-:W5:Y:S01]  /*e0b0*/  @P0 LDC R154, c[0x0][0xbec] ;  /* 0x0002fb00ff9a0b82 */ /* 0x000f620000000800 */
[----:B------:R-:W-:Y:S02]  /*e0c0*/  LEA.HI R14, R14, R9, RZ, 0x3 ;  /* 0x000000090e0e7211 */ /* 0x000fe400078f18ff */
[----:B------:R-:W-:Y:S02]  /*e0d0*/  LOP3.LUT R4, R4, 0x3fffffe, RZ, 0xc0, !PT ;  /* 0x03fffffe04047812 */ /* 0x000fe400078ec0ff */
[----:B------:R-:W-:Y:S02]  /*e0e0*/  LOP3.LUT R14, R14, 0xfffffff8, RZ, 0xc0, !PT ;  /* 0xfffffff80e0e7812 */ /* 0x000fe400078ec0ff */
[----:B------:R-:W-:Y:S01]  /*e0f0*/  LOP3.LUT R6, R6, 0x1ffffffe, RZ, 0xc0, !PT ;  /* 0x1ffffffe06067812 */ /* 0x000fe200078ec0ff */
[----:B------:R-:W-:Y:S01]  /*e100*/  IMAD.IADD R4, R7, 0x1, -R4 ;  /* 0x0000000107047824 */ /* 0x000fe200078e0a04 */
[----:B------:R-:W-:Y:S01]  /*e110*/  IADD3 R5, R9, -R14, RZ ;  /* 0x8000000e09057210 */ /* 0x000fe20007ffe0ff */
[----:B------:R-:W5:Y:S01]  /*e120*/  @P0 LDC R19, c[0x0][0xbf0] ;  /* 0x0002fc00ff130b82 */ /* 0x000f620000000800 */
[----:B------:R-:W1:Y:S01]  /*e130*/  S2R R9, SR_CTAID.X ;  /* 0x0000000000097919 */ /* 0x000e620000002500 */
[----:B------:R-:W-:Y:S01]  /*e140*/  IMAD.IADD R15, R11, 0x1, -R6 ;  /* 0x000000010b0f7824 */ /* 0x000fe200078e0a06 */
[----:B------:R-:W-:Y:S01]  /*e150*/  LOP3.LUT R10, R10, 0x7ffffffc, RZ, 0xc0, !PT ;  /* 0x7ffffffc0a0a7812 */ /* 0x000fe200078ec0ff */
[----:B------:R-:W-:Y:S01]  /*e160*/  IMAD R5, R12, 0x10, R5 ;  /* 0x000000100c057824 */ /* 0x000fe200078e0205 */
[----:B------:R-:W-:-:S03]  /*e170*/  SHF.R.S32.HI R12, RZ, 0x1f, R23 ;  /* 0x0000001fff0c7819 */ /* 0x000fc60000011417 */
[----:B------:R-:W-:Y:S02]  /*e180*/  IMAD R16, R4, 0x40, R5 ;  /* 0x0000004004107824 */ /* 0x000fe400078e0205 */
[C---:B------:R-:W-:Y:S02]  /*e190*/  IMAD R6, R12.reuse, UR4, RZ ;  /* 0x000000040c067c24 */ /* 0x040fe4000f8e02ff */
[----:B------:R-:W-:Y:S02]  /*e1a0*/  IMAD R12, R12, UR6, RZ ;  /* 0x000000060c0c7c24 */ /* 0x000fe4000f8e02ff */
[----:B------:R-:W-:Y:S01]  /*e1b0*/  IMAD.WIDE.U32 R4, R23, UR4, RZ ;  /* 0x0000000417047c25 */ /* 0x000fe2000f8e00ff */
[----:B--2---:R-:W-:-:S03]  /*e1c0*/  USHF.R.S32.HI UR4, URZ, 0x1f, UR9 ;  /* 0x0000001f3f047899 */ /* 0x004fc60008011409 */
[C---:B------:R-:W-:Y:S02]  /*e1d0*/  IMAD R11, R23.reuse, UR5, R6 ;  /* 0x00000005170b7c24 */ /* 0x040fe4000f8e0206 */
[----:B------:R-:W-:Y:S02]  /*e1e0*/  IMAD R13, R23, UR7, R12 ;  /* 0x00000007170d7c24 */ /* 0x000fe4000f8e020c */
[----:B------:R-:W-:Y:S02]  /*e1f0*/  IMAD R12, R15, 0x8, R16 ;  /* 0x000000080f0c7824 */ /* 0x000fe400078e0210 */
[----:B------:R-:W-:Y:S02]  /*e200*/  IMAD.IADD R5, R5, 0x1, R11 ;  /* 0x0000000105057824 */ /* 0x000fe400078e020b */
[----:B------:R-:W-:Y:S01]  /*e210*/  IMAD.WIDE.U32 R6, R23, UR6, RZ ;  /* 0x0000000617067c25 */ /* 0x000fe2000f8e00ff */
[----:B------:R-:W-:-:S03]  /*e220*/  ULDC.64 UR6, c[0x0][0xb48] ;  /* 0x0002d20000067ab9 */ /* 0x000fc60000000a00 */
[----:B---3--:R-:W-:Y:S02]  /*e230*/  IMAD R14, R20, UR4, RZ ;  /* 0x00000004140e7c24 */ /* 0x008fe4000f8e02ff */
[----:B------:R-:W-:Y:S02]  /*e240*/  IMAD.MOV R23, RZ, RZ, -R23 ;  /* 0x000000ffff177224 */ /* 0x000fe400078e0a17 */
[----:B-1----:R-:W-:Y:S02]  /*e250*/  IMAD R11, R9, 0x80, R12 ;  /* 0x00000080090b7824 */ /* 0x002fe400078e020c */
[----:B------:R-:W-:Y:S02]  /*e260*/  IMAD R15, R21, UR9, R14 ;  /* 0x00000009150f7c24 */ /* 0x000fe4000f8e020e */
[----:B0-----:R-:W-:-:S04]  /*e270*/  @P0 IMAD.HI.U32 R12, R11, R18, RZ ;  /* 0x000000120b0c0227 */ /* 0x001fc800078e00ff */
[----:B----4-:R-:W-:Y:S01]  /*e280*/  IMAD R14, R152, UR4, RZ ;  /* 0x00000004980e7c24 */ /* 0x010fe2000f8e02ff */
[----:B------:R-:W-:Y:S01]  /*e290*/  ULDC.64 UR4, c[0x0][0xbe0] ;  /* 0x0002f80000047ab9 */ /* 0x000fe20000000a00 */
[----:B------:R-:W-:Y:S02]  /*e2a0*/  IMAD R23, R22, R23, UR8 ;  /* 0x0000000816177e24 */ /* 0x000fe4000f8e0217 */
[----:B------:R-:W-:Y:S02]  /*e2b0*/  IMAD.IADD R7, R7, 0x1, R13 ;  /* 0x0000000107077824 */ /* 0x000fe400078e020d */
[----:B------:R-:W-:-:S04]  /*e2c0*/  IMAD.WIDE.U32 R4, R20, UR9, R4 ;  /* 0x0000000914047c25 */ /* 0x000fc8000f8e0004 */
[----:B------:R-:W-:Y:S01]  /*e2d0*/  IMAD.MOV.U32 R13, RZ, RZ, R11 ;  /* 0x000000ffff0d7224 */ /* 0x000fe200078e000b */
[----:B-----5:R-:W-:Y:S01]  /*e2e0*/  @P0 SHF.R.U32.HI R13, RZ, R17, R12 ;  /* 0x00000011ff0d0219 */ /* 0x020fe2000001160c */
[----:B------:R-:W-:Y:S01]  /*e2f0*/  IMAD R17, R153, UR9, R14 ;  /* 0x0000000999117c24 */ /* 0x000fe2000f8e020e */
[----:B------:R-:W-:Y:S01]  /*e300*/  SHF.R.S32.HI R14, RZ, 0x1f, R23 ;  /* 0x0000001fff0e7819 */ /* 0x000fe20000011417 */
[----:B------:R-:W-:Y:S01]  /*e310*/  IMAD.WIDE.U32 R6, R152, UR9, R6 ;  /* 0x0000000998067c25 */ /* 0x000fe2000f8e0006 */
[----:B------:R-:W-:-:S03]  /*e320*/  ULDC.64 UR8, c[0x0][0xb28] ;  /* 0x0002ca0000087ab9 */ /* 0x000fc60000000a00 */
[----:B------:R-:W-:Y:S02]  /*e330*/  IMAD.IADD R5, R5, 0x1, R15 ;  /* 0x0000000105057824 */ /* 0x000fe400078e020f */
        /* <DEDUP_REMOVED lines=9> */
[C---:B------:R-:W-:Y:S01]  /*e3d0*/  IMAD R19, R23.reuse, UR7, R17 ;  /* 0x0000000717137c24 */ /* 0x040fe2000f8e0211 */
[--C-:B------:R-:W-:Y:S01]  /*e3e0*/  SHF.R.S32.HI R17, RZ, 0x1f, R13.reuse ;  /* 0x0000001fff117819 */ /* 0x100fe2000001140d */
[----:B------:R-:W-:Y:S01]  /*e3f0*/  IMAD.MOV R13, RZ, RZ, -R13 ;  /* 0x000000ffff0d7224 */ /* 0x000fe200078e0a0d */
[----:B------:R-:W-:Y:S01]  /*e400*/  SHF.R.S32.HI R12, RZ, 0x1f, R15 ;  /* 0x0000001fff0c7819 */ /* 0x000fe2000001140f */
[----:B------:R-:W-:Y:S01]  /*e410*/  ULDC.64 UR4, c[0x0][0xb30] ;  /* 0x0002cc0000047ab9 */ /* 0x000fe20000000a00 */
[----:B------:R-:W-:Y:S01]  /*e420*/  IMAD.WIDE.U32 R6, R23, UR6, R6 ;  /* 0x0000000617067c25 */ /* 0x000fe2000f8e0006 */
[----:B------:R-:W-:Y:S01]  /*e430*/  IADD3.X R5, R17, R5, R14, P0, !PT ;  /* 0x0000000511057210 */ /* 0x000fe200007fe40e */
[----:B------:R-:W-:Y:S02]  /*e440*/  ULDC.64 UR6, c[0x0][0xbc8] ;  /* 0x0002f20000067ab9 */ /* 0x000fe40000000a00 */
[----:B------:R-:W-:Y:S01]  /*e450*/  IMAD.MOV R18, RZ, RZ, -R15 ;  /* 0x000000ffff127224 */ /* 0x000fe200078e0a0f */
[----:B------:R-:W-:Y:S01]  /*e460*/  IADD3 R7, R7, R19, RZ ;  /* 0x0000001307077210 */ /* 0x000fe20007ffe0ff */
[----:B------:R-:W-:-:S02]  /*e470*/  IMAD R12, R12, UR4, RZ ;  /* 0x000000040c0c7c24 */ /* 0x000fc4000f8e02ff */
[C-C-:B------:R-:W-:Y:S02]  /*e480*/  IMAD R13, R8.reuse, R13, R11.reuse ;  /* 0x0000000d080d7224 */ /* 0x140fe400078e020b */
[----:B------:R-:W-:Y:S02]  /*e490*/  IMAD R11, R8, R18, R11 ;  /* 0x00000012080b7224 */ /* 0x000fe400078e020b */
[C---:B------:R-:W-:Y:S01]  /*e4a0*/  IMAD R17, R15.reuse, UR5, R12 ;  /* 0x000000050f117c24 */ /* 0x040fe2000f8e020c */
[----:B------:R-:W-:Y:S01]  /*e4b0*/  SHF.R.S32.HI R12, RZ, 0x1f, R13 ;  /* 0x0000001fff0c7819 */ /* 0x000fe2000001140d */
[----:B------:R-:W-:Y:S01]  /*e4c0*/  IMAD.WIDE.U32 R6, R15, UR4, R6 ;  /* 0x000000040f067c25 */ /* 0x000fe2000f8e0006 */
[----:B------:R-:W-:Y:S01]  /*e4d0*/  SHF.R.S32.HI R14, RZ, 0x1f, R11 ;  /* 0x0000001fff0e7819 */ /* 0x000fe2000001140b */
[----:B------:R-:W0:Y:S01]  /*e4e0*/  S2UR UR5, SR_CgaCtaId ;  /* 0x00000000000579c3 */ /* 0x000e220000008800 */
[----:B------:R-:W-:Y:S01]  /*e4f0*/  UMOV UR4, 0x400 ;  /* 0x0000040000047882 */ /* 0x000fe20000000000 */
[----:B------:R-:W-:-:S02]  /*e500*/  IMAD R12, R12, UR6, RZ ;  /* 0x000000060c0c7c24 */ /* 0x000fc4000f8e02ff */
[----:B------:R-:W-:Y:S02]  /*e510*/  IMAD.IADD R7, R7, 0x1, R17 ;  /* 0x0000000107077824 */ /* 0x000fe400078e0211 */
[----:B------:R-:W-:Y:S02]  /*e520*/  IMAD R14, R14, UR8, RZ ;  /* 0x000000080e0e7c24 */ /* 0x000fe4000f8e02ff */
[C---:B------:R-:W-:Y:S02]  /*e530*/  IMAD R15, R13.reuse, UR7, R12 ;  /* 0x000000070d0f7c24 */ /* 0x040fe4000f8e020c */
[----:B------:R-:W-:Y:S01]  /*e540*/  IMAD.WIDE.U32 R4, R13, UR6, R4 ;  /* 0x000000060d047c25 */ /* 0x000fe2000f8e0004 */
[----:B------:R-:W-:-:S03]  /*e550*/  ULDC.64 UR6, c[0x0][0xba8] ;  /* 0x0002ea0000067ab9 */ /* 0x000fc60000000a00 */
[C---:B------:R-:W-:Y:S01]  /*e560*/  IMAD R17, R11.reuse, UR9, R14 ;  /* 0x000000090b117c24 */ /* 0x040fe2000f8e020e */
[----:B------:R-:W-:Y:S01]  /*e570*/  LEA R18, P0, R4, UR6, 0x2 ;  /* 0x0000000604127c11 */ /* 0x000fe2000f8010ff */
[----:B------:R-:W-:Y:S01]  /*e580*/  IMAD.WIDE.U32 R12, R11, UR8, R6 ;  /* 0x000000080b0c7c25 */ /* 0x000fe2000f8e0006 */
[----:B------:R-:W-:Y:S01]  /*e590*/  ULDC.64 UR8, c[0x0][0xb00] ;  /* 0x0002c00000087ab9 */ /* 0x000fe20000000a00 */
[----:B------:R-:W-:Y:S02]  /*e5a0*/  ULDC UR6, c[0x0][0xa88] ;  /* 0x0002a20000067ab9 */ /* 0x000fe40000000800 */
[----:B------:R-:W-:Y:S01]  /*e5b0*/  IMAD.IADD R5, R5, 0x1, R15 ;  /* 0x0000000105057824 */ /* 0x000fe200078e020f */
[----:B------:R-:W-:Y:S01]  /*e5c0*/  LEA R6, P1, R12, UR8, 0x2 ;  /* 0x000000080c067c11 */ /* 0x000fe2000f8210ff */
[----:B------:R-:W-:Y:S01]  /*e5d0*/  IMAD.IADD R7, R13, 0x1, R17 ;  /* 0x000000010d077824 */ /* 0x000fe200078e0211 */
[----:B------:R-:W-:Y:S01]  /*e5e0*/  SHFL.IDX PT, R14, R18, 0x1, 0x1c1f ;  /* 0x003c1f00120e7f89 */ /* 0x000fe200000e0000 */
[----:B------:R-:W-:Y:S01]  /*e5f0*/  IMAD R11, R9, 0x80, R16 ;  /* 0x00000080090b7824 */ /* 0x000fe200078e0210 */
[----:B------:R-:W-:Y:S01]  /*e600*/  LEA.HI.X R17, R4, UR7, R5, 0x2, P0 ;  /* 0x0000000704117c11 */ /* 0x000fe200080f1405 */
[----:B0-----:R-:W-:Y:S01]  /*e610*/  ULEA UR4, UR5, UR4, 0x18 ;  /* 0x0000000405047291 */ /* 0x001fe2000f8ec03f */
[----:B------:R-:W-:Y:S01]  /*e620*/  LEA.HI.X R7, R12, UR9, R7, 0x2, P1 ;  /* 0x000000090c077c11 */ /* 0x000fe200088f1407 */
[----:B------:R-:W-:Y:S01]  /*e630*/  IMAD R8, R8, UR6, RZ ;  /* 0x0000000608087c24 */ /* 0x000fe2000f8e02ff */
[----:B------:R-:W-:Y:S01]  /*e640*/  SHFL.IDX PT, R12, R18, RZ, 0x1c1f ;  /* 0x001c1fff120c7589 */ /* 0x000fe200000e0000 */
[----:B------:R-:W-:Y:S01]  /*e650*/  LOP3.LUT P0, RZ, R3, 0x3, RZ, 0xc0, !PT ;  /* 0x0000000303ff7812 */ /* 0x000fe2000780c0ff */
[C---:B------:R-:W-:Y:S01]  /*e660*/  VIADD R9, R11.reuse, 0x8 ;  /* 0x000000080b097836 */ /* 0x040fe20000000000 */
[----:B------:R-:W-:Y:S01]  /*e670*/  UIADD3 UR4, UR4, 0x38820, URZ ;  /* 0x0003882004047890 */ /* 0x000fe2000fffe03f */
[----:B------:R-:W0:Y:S01]  /*e680*/  SHFL.IDX PT, R13, R17, RZ, 0x1c1f ;  /* 0x001c1fff110d7589 */ /* 0x000e2200000e0000 */
[-C--:B------:R-:W-:Y:S01]  /*e690*/  ISETP.GE.OR P1, PT, R11, R8.reuse, P0 ;  /* 0x000000080b00720c */ /* 0x080fe20000726670 */
[----:B------:R-:W-:Y:S01]  /*e6a0*/  IMAD.IADD R3, R3, 0x1, -R10 ;  /* 0x0000000103037824 */ /* 0x000fe200078e0a0a */
[-C--:B------:R-:W-:Y:S01]  /*e6b0*/  ISETP.GE.OR P0, PT, R9, R8.reuse, P0 ;  /* 0x000000080900720c */ /* 0x080fe20000706670 */
[----:B------:R-:W1:Y:S01]  /*e6c0*/  SHFL.IDX PT, R15, R17, 0x1, 0x1c1f ;  /* 0x003c1f00110f7f89 */ /* 0x000e6200000e0000 */
[----:B------:R-:W-:Y:S01]  /*e6d0*/  ISETP.GE.AND P2, PT, R11, R8, PT ;  /* 0x000000080b00720c */ /* 0x000fe20003f46270 */
[----:B------:R-:W-:Y:S01]  /*e6e0*/  UPRMT UR4, URZ, 0x654, UR4 ;  /* 0x000006543f047896 */ /* 0x000fe20008000004 */
[----:B------:R-:W-:Y:S01]  /*e6f0*/  IMAD.SHL.U32 R3, R3, 0x2, RZ ;  /* 0x0000000203037824 */ /* 0x000fe200078e00ff */
[----:B------:R2:W3:Y:S04]  /*e700*/  SHFL.IDX PT, R4, R6, RZ, 0x1c1f ;  /* 0x001c1fff06047589 */ /* 0x0004e800000e0000 */
        /* <DEDUP_REMOVED lines=19> */
[C---:B------:R-:W-:Y:S01]  /*e840*/  VIADD R22, R3.reuse, 0x50 ;  /* 0x0000005003167836 */ /* 0x040fe20000000000 */
[----:B------:R-:W-:-:S03]  /*e850*/  IADD3 R21, R3, 0x48, RZ ;  /* 0x0000004803157810 */ /* 0x000fc60007ffe0ff */
        /* <DEDUP_REMOVED lines=74> */
[----:B------:R-:W-:Y:S01]  /*ed00*/  @!P3 LEA.HI R22, R22, R22, RZ, 0x1 ;  /* 0x000000161616b211 */ /* 0x000fe200078f08ff */
[----:B------:R0:W-:Y:S01]  /*ed10*/  @!P1 ST.E.64 desc[UR6][R10.64], R68 ;  /* 0x000000440a009985 */ /* 0x0001e2000c101b06 */
[----:B------:R-:W-:-:S02]  /*ed20*/  @!P4 LEA.HI R21, R21, R21, RZ, 0x1 ;  /* 0x000000151515c211 */ /* 0x000fc400078f08ff */
        /* <DEDUP_REMOVED lines=36> */
[----:B------:R-:W-:Y:S01]  /*ef70*/  @!P1 IMAD.WIDE R12, R13, 0x4, R4 ;  /* 0x000000040d0c9825 */ /* 0x000fe200078e0204 */
[----:B--2---:R-:W-:Y:S01]  /*ef80*/  @!P2 LOP3.LUT R15, R0, 0xfffffffe, RZ, 0xc0, !PT ;  /* 0xfffffffe000fa812 */ /* 0x004fe200078ec0ff */
[----:B------:R0:W-:Y:S01]  /*ef90*/  @!P0 ST.E.64 desc[UR6][R10.64], R96 ;  /* 0x000000600a008985 */ /* 0x0001e2000c101b06 */
[----:B------:R-:W-:-:S02]  /*efa0*/  @!P5 LEA.HI R21, R21, R21, RZ, 0x1 ;  /* 0x000000151515d211 */ /* 0x000fc400078f08ff */
        /* <DEDUP_REMOVED lines=9> */
[C---:B------:R-:W-:Y:S01]  /*f040*/  VIADD R20, R3.reuse, 0xd8 ;  /* 0x000000d803147836 */ /* 0x040fe20000000000 */
[----:B------:R-:W-:Y:S01]  /*f050*/  IADD3 R0, R3, 0xc8, RZ ;  /* 0x000000c803007810 */ /* 0x000fe20007ffe0ff */
[----:B0-----:R-:W-:Y:S01]  /*f060*/  @!P3 IMAD.WIDE R10, R17, 0x4, R4 ;  /* 0x00000004110ab825 */ /* 0x001fe200078e0204 */
[----:B------:R-:W-:-:S02]  /*f070*/  ISETP.GE.AND P1, PT, R2, UR4, PT ;  /* 0x0000000402007c0c */ /* 0x000fc4000bf26270 */
[----:B------:R-:W-:Y:S01]  /*f080*/  ISETP.GE.AND P0, PT, R0, UR4, PT ;  /* 0x0000000400007c0c */ /* 0x000fe2000bf06270 */
[--C-:B------:R-:W-:Y:S01]  /*f090*/  @!P5 IMAD.WIDE R16, R21, 0x4, R4.reuse ;  /* 0x000000041510d825 */ /* 0x100fe200078e0204 */
[----:B------:R0:W-:Y:S01]  /*f0a0*/  @!P3 ST.E.64 desc[UR6][R10.64], R108 ;  /* 0x0000006c0a00b985 */ /* 0x0001e2000c101b06 */
[----:B------:R-:W-:Y:S02]  /*f0b0*/  ISETP.GE.AND P2, PT, R20, UR4, PT ;  /* 0x0000000414007c0c */ /* 0x000fe4000bf46270 */
        /* <DEDUP_REMOVED lines=41> */
.L_x_2206:
[----:B------:R-:W-:Y:S05]  /*f350*/  BSYNC B0 ;  /* 0x0000000000007941 */ /* 0x000fea0003800000 */
.L_x_2205:
[----:B------:R-:W-:Y:S01]  /*f360*/  ISETP.GE.AND P0, PT, R9, R8, PT ;  /* 0x000000080900720c */ /* 0x000fe20003f06270 */
[----:B0---4-:R1:W4:Y:S04]  /*f370*/  SHFL.IDX PT, R5, R7, 0x1, 0x1c1f ;  /* 0x003c1f0007057f89 */ /* 0x01132800000e0000 */
[----:B---3--:R1:W3:Y:S08]  /*f380*/  SHFL.IDX PT, R4, R6, 0x1, 0x1c1f ;  /* 0x003c1f0006047f89 */ /* 0x0082f000000e0000 */
[----:B-1----:R-:W-:Y:S05]  /*f390*/  @P0 BRA `(.L_x_2171) ;  /* 0x0000005800240947 */ /* 0x002fea0003800000 */
        /* <DEDUP_REMOVED lines=13> */
[C---:B------:R-:W-:Y:S01]  /*f470*/  IADD3 R18, R3.reuse, 0x50, RZ ;  /* 0x0000005003127810 */ /* 0x040fe20007ffe0ff */
[----:B------:R-:W-:-:S02]  /*f480*/  VIADD R16, R3, 0x48 ;  /* 0x0000004803107836 */ /* 0x000fc40000000000 */
[--C-:B---34-:R-:W-:Y:S01]  /*f490*/  @!P0 IMAD.WIDE R6, R3, 0x4, R4.reuse ;  /* 0x0000000403068825 */ /* 0x118fe200078e0204 */
        /* <DEDUP_REMOVED lines=14> */
[----:B------:R1:W-:Y:S01]  /*f580*/  @!P1 ST.E.64 desc[UR6][R8.64], R30 ;  /* 0x0000001e08009985 */ /* 0x0003e2000c101b06 */
[----:B------:R-:W-:Y:S02]  /*f590*/  ISETP.GE.AND P1, PT, R2, UR4, PT ;  /* 0x0000000402007c0c */ /* 0x000fe4000bf26270 */
[----:B------:R-:W-:Y:S01]  /*f5a0*/  @!P6 LEA.HI R13, R13, R13, RZ, 0x1 ;  /* 0x0000000d0d0de211 */ /* 0x000fe200078f08ff */
[----:B------:R2:W-:Y:S01]  /*f5b0*/  @!P2 ST.E.64 desc[UR6][R10.64], R34 ;  /* 0x000000220a00a985 */ /* 0x0005e2000c101b06 */
[----:B------:R-:W-:Y:S02]  /*f5c0*/  ISETP.GE.AND P2, PT, R14, UR4, PT ;  /* 0x000000040e007c0c */ /* 0x000fe4000bf46270 */
[----:B0-----:R-:W-:Y:S02]  /*f5d0*/  @!P5 LOP3.LUT R7, R12, 0xfffffffe, RZ, 0xc0, !PT ;  /* 0xfffffffe0c07d812 */ /* 0x001fe400078ec0ff */
[----:B------:R-:W-:-:S02]  /*f5e0*/  @!P0 LEA.HI R0, R0, R0, RZ, 0x1 ;  /* 0x0000000000008211 */ /* 0x000fc400078f08ff */
[----:B------:R-:W-:Y:S01]  /*f5f0*/  @!P4 LEA.HI R16, R16, R16, RZ, 0x1 ;  /* 0x000000101010c211 */ /* 0x000fe200078f08ff */
[--C-:B------:R-:W-:Y:S01]  /*f600*/  @!P5 IMAD.WIDE R6, R7, 0x4, R4.reuse ;  /* 0x000000040706d825 */ /* 0x100fe200078e0204 */
[----:B-1----:R-:W-:Y:S02]  /*f610*/  @!P6 LOP3.LUT R9, R13, 0xfffffffe, RZ, 0xc0, !PT ;  /* 0xfffffffe0d09e812 */ /* 0x002fe400078ec0ff */
[----:B------:R-:W-:Y:S02]  /*f620*/  @!P1 LEA.HI R2, R2, R2, RZ, 0x1 ;  /* 0x0000000202029211 */ /* 0x000fe400078f08ff */
[----:B------:R0:W-:Y:S01]  /*f630*/  @!P5 ST.E.64 desc[UR6][R6.64], R38 ;  /* 0x000000260600d985 */ /* 0x0001e2000c101b06 */
[----:B------:R-:W-:Y:S01]  /*f640*/  @!P2 LEA.HI R14, R14, R14, RZ, 0x1 ;  /* 0x0000000e0e0ea211 */ /* 0x000fe200078f08ff */
[----:B------:R-:W-:Y:S01]  /*f650*/  @!P6 IMAD.WIDE R8, R9, 0x4, R4 ;  /* 0x000000040908e825 */ /* 0x000fe200078e0204 */
[----:B--2---:R-:W-:Y:S02]  /*f660*/  @!P3 LEA.HI R10, R15, R15, RZ, 0x1 ;  /* 0x0000000f0f0ab211 */ /* 0x004fe400078f08ff */
[----:B------:R-:W-:Y:S01]  /*f670*/  @!P0 LOP3.LUT R11, R0, 0xfffffffe, RZ, 0xc0, !PT ;  /* 0xfffffffe000b8812 */ /* 0x000fe200078ec0ff */
[C---:B------:R-:W-:Y:S01]  /*f680*/  VIADD R0, R3.reuse, 0x60 ;  /* 0x0000006003007836 */ /* 0x040fe20000000000 */
[----:B------:R-:W-:Y:S01]  /*f690*/  @!P1 LOP3.LUT R13, R2, 0xfffffffe, RZ, 0xc0, !PT ;  /* 0xfffffffe020d9812 */ /* 0x000fe200078ec0ff */
[----:B------:R1:W-:Y:S01]  /*f6a0*/  @!P6 ST.E.64 desc[UR6][R8.64], R42 ;  /* 0x0000002a0800e985 */ /* 0x0003e2000c101b06 */
[----:B------:R-:W-:Y:S01]  /*f6b0*/  @!P2 LOP3.LUT R15, R14, 0xfffffffe, RZ, 0xc0, !PT ;  /* 0xfffffffe0e0fa812 */ /* 0x000fe200078ec0ff */
[----:B------:R-:W-:Y:S01]  /*f6c0*/  VIADD R2, R3, 0x68 ;  /* 0x0000006803027836 */ /* 0x000fe20000000000 */
[----:B------:R-:W-:-:S02]  /*f6d0*/  @!P3 LOP3.LUT R17, R10, 0xfffffffe, RZ, 0xc0, !PT ;  /* 0xfffffffe0a11b812 */ /* 0x000fc400078ec0ff */
[----:B------:R-:W-:Y:S01]  /*f6e0*/  @!P4 LOP3.LUT R19, R16, 0xfffffffe, RZ, 0xc0, !PT ;  /* 0xfffffffe1013c812 */ /* 0x000fe200078ec0ff */
[--C-:B0-----:R-:W-:Y:S01]  /*f6f0*/  @!P0 IMAD.WIDE R6, R11, 0x4, R4.reuse ;  /* 0x000000040b068825 */ /* 0x101fe200078e0204 */
[----:B------:R-:W-:Y:S02]  /*f700*/  ISETP.GE.AND P5, PT, R18, UR4, PT ;  /* 0x0000000412007c0c */ /* 0x000fe4000bfa6270 */
[----:B------:R-:W-:Y:S01]  /*f710*/  ISETP.GE.AND P6, PT, R20, UR4, PT ;  /* 0x0000000414007c0c */ /* 0x000fe2000bfc6270 */
[--C-:B------:R-:W-:Y:S01]  /*f720*/  @!P2 IMAD.WIDE R10, R15, 0x4, R4.reuse ;  /* 0x000000040f0aa825 */ /* 0x100fe200078e0204 */
[----:B------:R0:W-:Y:S03]  /*f730*/  @!P0 ST.E.64 desc[UR6][R6.64], R46 ;  /* 0x0000002e06008985 */ /* 0x0001e6000c101b06 */
[----:B-1----:R-:W-:-:S04]  /*f740*/  @!P1 IMAD.WIDE R8, R13, 0x4, R4 ;  /* 0x000000040d089825 */ /* 0x002fc800078e0204 */
[--C-:B------:R-:W-:Y:S01]  /*f750*/  @!P3 IMAD.WIDE R12, R17, 0x4, R4.reuse ;  /* 0x00000004110cb825 */ /* 0x100fe200078e0204 */
[----:B------:R1:W-:Y:S01]  /*f760*/  @!P1 ST.E.64 desc[UR6][R8.64], R50 ;  /* 0x0000003208009985 */ /* 0x0003e2000c101b06 */
[----:B------:R-:W-:Y:S02]  /*f770*/  @!P5 LEA.HI R18, R18, R18, RZ, 0x1 ;  /* 0x000000121212d211 */ /* 0x000fe400078f08ff */
        /* <DEDUP_REMOVED lines=10> */
[----:B------:R-:W-:Y:S02]  /*f820*/  ISETP.GE.AND P2, PT, R16, UR4, PT ;  /* 0x0000000410007c0c */ /* 0x000fe4000bf46270 */
[----:B------:R-:W-:Y:S02]  /*f830*/  ISETP.GE.AND P1, PT, R17, UR4, PT ;  /* 0x0000000411007c0c */ /* 0x000fe4000bf26270 */
[----:B------:R-:W-:Y:S02]  /*f840*/  ISETP.GE.AND P0, PT, R19, UR4, PT ;  /* 0x0000000413007c0c */ /* 0x000fe4000bf06270 */
[----:B0-----:R-:W-:Y:S01]  /*f850*/  @!P5 LOP3.LUT R7, R18, 0xfffffffe, RZ, 0xc0, !PT ;  /* 0xfffffffe1207d812 */ /* 0x001fe200078ec0ff */
[C---:B------:R-:W-:Y:S01]  /*f860*/  VIADD R18, R3.reuse, 0x88 ;  /* 0x0000008803127836 */ /* 0x040fe20000000000 */
[----:B-1----:R-:W-:Y:S01]  /*f870*/  @!P6 LOP3.LUT R9, R20, 0xfffffffe, RZ, 0xc0, !PT ;  /* 0xfffffffe1409e812 */ /* 0x002fe200078ec0ff */
        /* <DEDUP_REMOVED lines=16> */
[----:B------:R-:W-:Y:S01]  /*f980*/  VIADD R16, R3, 0xa8 ;  /* 0x000000a803107836 */ /* 0x000fe20000000000 */
[----:B------:R-:W-:-:S02]  /*f990*/  @!P0 LOP3.LUT R19, R19, 0xfffffffe, RZ, 0xc0, !PT ;  /* 0xfffffffe13138812 */ /* 0x000fc400078ec0ff */
        /* <DEDUP_REMOVED lines=31> */
[----:B--2---:R-:W-:-:S02]  /*fb90*/  @!P0 LOP3.LUT R11, R0, 0xfffffffe, RZ, 0xc0, !PT ;  /* 0xfffffffe000b8812 */ /* 0x004fc400078ec0ff */
[----:B------:R1:W-:Y:S01]  /*fba0*/  @!P5 ST.E.64 desc[UR6][R8.64], R98 ;  /* 0x000000620800d985 */ /* 0x0003e2000c101b06 */
[----:B------:R-:W-:Y:S02]  /*fbb0*/  ISETP.GE.AND P5, PT, R18, UR4, PT ;  /* 0x0000000412007c0c */ /* 0x000fe4000bfa6270 */
[----:B------:R-:W-:Y:S02]  /*fbc0*/  @!P2 LEA.HI R17, R17, R17, RZ, 0x1 ;  /* 0x000000111111a211 */ /* 0x000fe400078f08ff */
[----:B------:R-:W-:Y:S01]  /*fbd0*/  @!P1 LEA.HI R19, R19, R19, RZ, 0x1 ;  /* 0x0000001313139211 */ /* 0x000fe200078f08ff */
[--C-:B0-----:R-:W-:Y:S01]  /*fbe0*/  @!P0 IMAD.WIDE R6, R11, 0x4, R4.reuse ;  /* 0x000000040b068825 */ /* 0x101fe200078e0204 */
[----:B------:R-:W-:Y:S02]  /*fbf0*/  @!P4 LOP3.LUT R13, R2, 0xfffffffe, RZ, 0xc0, !PT ;  /* 0xfffffffe020dc812 */ /* 0x000fe400078ec0ff */
[C---:B------:R-:W-:Y:S01]  /*fc00*/  IADD3 R0, R3.reuse, 0xd0, RZ ;  /* 0x000000d003007810 */ /* 0x040fe20007ffe0ff */
[----:B------:R-:W-:Y:S01]  /*fc10*/  VIADD R2, R3, 0xd8 ;  /* 0x000000d803027836 */ /* 0x000fe20000000000 */
[----:B------:R-:W-:Y:S01]  /*fc20*/  @!P3 LOP3.LUT R15, R16, 0xfffffffe, RZ, 0xc0, !PT ;  /* 0xfffffffe100fb812 */ /* 0x000fe200078ec0ff */
[----:B------:R0:W-:Y:S01]  /*fc30*/  @!P0 ST.E.64 desc[UR6][R6.64], R102 ;  /* 0x0000006606008985 */ /* 0x0001e2000c101b06 */
[----:B------:R-:W-:Y:S01]  /*fc40*/  @!P2 LOP3.LUT R17, R17, 0xfffffffe, RZ, 0xc0, !PT ;  /* 0xfffffffe1111a812 */ /* 0x000fe200078ec0ff */
[----:B-1----:R-:W-:Y:S01]  /*fc50*/  @!P4 IMAD.WIDE R8, R13, 0x4, R4 ;  /* 0x000000040d08c825 */ /* 0x002fe200078e0204 */
[----:B------:R-:W-:-:S02]  /*fc60*/  ISETP.GE.AND P6, PT, R20, UR4, PT ;  /* 0x0000000414007c0c */ /* 0x000fc4000bfc6270 */
[----:B------:R-:W-:Y:S01]  /*fc70*/  @!P1 LOP3.LUT R19, R19, 0xfffffffe, RZ, 0xc0, !PT ;  /* 0xfffffffe13139812 */ /* 0x000fe200078ec0ff */
[--C-:B------:R-:W-:Y:S01]  /*fc80*/  @!P3 IMAD.WIDE R10, R15, 0x4, R4.reuse ;  /* 0x000000040f0ab825 */ /* 0x100fe200078e0204 */
[----:B------:R-:W-:Y:S01]  /*fc90*/  ISETP.GE.AND P0, PT, R0, UR4, PT ;  /* 0x0000000400007c0c */ /* 0x000fe2000bf06270 */
[----:B------:R1:W-:Y:S01]  /*fca0*/  @!P4 ST.E.64 desc[UR6][R8.64], R106 ;  /* 0x0000006a0800c985 */ /* 0x0003e2000c101b06 */
[----:B------:R-:W-:Y:S01]  /*fcb0*/  @!P5 LEA.HI R18, R18, R18, RZ, 0x1 ;  /* 0x000000121212d211 */ /* 0x000fe200078f08ff */
[--C-:B------:R-:W-:Y:S02]  /*fcc0*/  @!P2 IMAD.WIDE R12, R17, 0x4, R4.reuse ;  /* 0x00000004110ca825 */ /* 0x100fe400078e0204 */
[----:B------:R2:W-:Y:S02]  /*fcd0*/  @!P3 ST.E.64 desc[UR6][R10.64], R110 ;  /* 0x0000006e0a00b985 */ /* 0x0005e4000c101b06 */
[----:B------:R-:W-:Y:S01]  /*fce0*/  @!P1 IMAD.WIDE R14, R19, 0x4, R4 ;  /* 0x00000004130e9825 */ /* 0x000fe200078e0204 */
[----:B0-----:R-:W-:Y:S01]  /*fcf0*/  @!P5 LOP3.LUT R7, R18, 0xfffffffe, RZ, 0xc0, !PT ;  /* 0xfffffffe1207d812 */ /* 0x001fe200078ec0ff */
[----:B------:R-:W-:Y:S01]  /*fd00*/  @!P2 ST.E.64 desc[UR6][R12.64], R114 ;  /* 0x000000720c00a985 */ /* 0x000fe2000c101b06 */
[----:B------:R-:W-:Y:S01]  /*fd10*/  @!P6 LEA.HI R20, R20, R20, RZ, 0x1 ;  /* 0x000000141414e211 */ /* 0x000fe200078f08ff */
[----:B------:R-:W-:-:S02]  /*fd20*/  VIADD R16, R3, 0xe0 ;  /* 0x000000e003107836 */ /* 0x000fc40000000000 */
[C---:B------:R-:W-:Y:S01]  /*fd30*/  VIADD R17, R3.reuse, 0xe8 ;  /* 0x000000e803117836 */ /* 0x040fe20000000000 */
[----:B------:R-:W-:Y:S01]  /*fd40*/  @!P1 ST.E.64 desc[UR6][R14.64], R118 ;  /* 0x000000760e009985 */ /* 0x000fe2000c101b06 */
[----:B------:R-:W-:Y:S01]  /*fd50*/  VIADD R19, R3, 0xf0 ;  /* 0x000000f003137836 */ /* 0x000fe20000000000 */
[----:B------:R-:W-:Y:S01]  /*fd60*/  ISETP.GE.AND P1, PT, R2, UR4, PT ;  /* 0x0000000402007c0c */ /* 0x000fe2000bf26270 */
[----:B------:R-:W-:Y:S01]  /*fd70*/  @!P5 IMAD.WIDE R6, R7, 0x4, R4 ;  /* 0x000000040706d825 */ /* 0x000fe200078e0204 */
[----:B------:R-:W-:Y:S02]  /*fd80*/  ISETP.GE.AND P2, PT, R16, UR4, PT ;  /* 0x0000000410007c0c */ /* 0x000fe4000bf46270 */
        /* <DEDUP_REMOVED lines=35> */
.L_x_2204:
        /* <DEDUP_REMOVED lines=39> */
[--C-:B------:R-:W-:Y:S01]  /*10230*/  SHF.R.S32.HI R9, RZ, 0x1f, R5.reuse ;  /* 0x0000001fff097819 */ /* 0x100fe20000011405 */
[----:B------:R-:W-:Y:S01]  /*10240*/  IMAD.MOV R7, RZ, RZ, -R5 ;  /* 0x000000ffff077224 */ /* 0x000fe200078e0a05 */
[----:B------:R-:W-:Y:S01]  /*10250*/  IADD3 R2, P0, R5, R2, RZ ;  /* 0x0000000205027210 */ /* 0x000fe20007f1e0ff */
[----:B------:R-:W-:Y:S02]  /*10260*/  IMAD R4, R4, UR4, RZ ;  /* 0x0000000404047c24 */ /* 0x000fe4000f8e02ff */
[----:B------:R-:W-:-:S02]  /*10270*/  IMAD R7, R6, R7, R0 ;  /* 0x0000000706077224 */ /* 0x000fc400078e0200 */
[----:B------:R-:W-:Y:S01]  /*10280*/  IMAD R4, R23, UR5, R4 ;  /* 0x0000000517047c24 */ /* 0x000fe2000f8e0204 */
[----:B------:R-:W-:Y:S02]  /*10290*/  ULDC.64 UR4, c[0x0][0xbc8] ;  /* 0x0002f20000047ab9 */ /* 0x000fe40000000a00 */
        /* <DEDUP_REMOVED lines=8> */
[----:B------:R-:W-:Y:S01]  /*10320*/  LEA.HI.X R5, R2, UR5, R3, 0x2, P0 ;  /* 0x0000000502057c11 */ /* 0x000fe200080f1403 */
[----:B------:R-:W-:-:S05]  /*10330*/  IMAD.MOV.U32 R3, RZ, RZ, -0x800000 ;  /* 0xff800000ff037424 */ /* 0x000fca00078e00ff */
[----:B------:R0:W-:Y:S01]  /*10340*/  STG.E desc[UR10][R4.64], R3 ;  /* 0x0000000304007986 */ /* 0x0001e2000c10190a */
[----:B------:R-:W-:Y:S05]  /*10350*/  BRA `(.L_x_2171) ;  /* 0x0000004800347947 */ /* 0x000fea0003800000 */
.L_x_2169:
        /* <DEDUP_REMOVED lines=18> */
.L_x_2207:
[----:B------:R-:W-:Y:S01]  /*10480*/  ULDC UR40, c[0x0][0xc50] ;  /* 0x0003140000287ab9 */ /* 0x000fe20000000800 */
[----:B------:R-:W-:Y:S01]  /*10490*/  UMOV UR36, UR6 ;  /* 0x0000000600247c82 */ /* 0x000fe20008000000 */
[----:B------:R-:W-:-:S11]  /*104a0*/  UISETP.NE.AND UP0, UPT, UR40, 0x1, UPT ;  /* 0x000000012800788c */ /* 0x000fd6000bf05270 */
[----:B------:R-:W-:Y:S01]  /*104b0*/  @UP0 ULDC UR4, c[0x0][0xc54] ;  /* 0x0003150000040ab9 */ /* 0x000fe20000000800 */
[----:B------:R-:W-:Y:S01]  /*104c0*/  @UP0 ULDC UR7, c[0x0][0xc58] ;  /* 0x0003160000070ab9 */ /* 0x000fe20000000800 */
[----:B------:R-:W-:-:S04]  /*104d0*/  UIMAD.WIDE.U32 UR4, UR6, UR4, URZ ;  /* 0x00000004060472a5 */ /* 0x000fc8000f8e003f */
[----:B------:R-:W-:-:S12]  /*104e0*/  @UP0 USHF.R.U32.HI UR36, URZ, UR7, UR5 ;  /* 0x000000073f240299 */ /* 0x000fd80008011605 */
.L_x_2208:
[----:B------:R-:W-:Y:S01]  /*104f0*/  ISETP.GE.AND P0, PT, R18, RZ, PT ;  /* 0x000000ff1200720c */ /* 0x000fe20003f06270 */
[----:B------:R-:W-:Y:S01]  /*10500*/  UIADD3 UR4, -UR36, URZ, URZ ;  /* 0x0000003f24047290 */ /* 0x000fe2000fffe13f */
[----:B------:R-:W-:Y:S01]  /*10510*/  MOV R9, 0x1 ;  /* 0x0000000100097802 */ /* 0x000fe20000000f00 */
[----:B------:R-:W-:Y:S02]  /*10520*/  IMAD.MOV.U32 R0, RZ, RZ, RZ ;  /* 0x000000ffff007224 */ /* 0x000fe400078e00ff */
[----:B------:R-:W-:Y:S01]  /*10530*/  UIMAD UR40, UR40, UR4, UR6 ;  /* 0x00000004282872a4 */ /* 0x000fe2000f8e0206 */
[----:B------:R-:W-:-:S07]  /*10540*/  IMAD.MOV.U32 R3, RZ, RZ, 0x1 ;  /* 0x00000001ff037424 */ /* 0x000fce00078e00ff */
[----:B------:R-:W-:Y:S05]  /*10550*/  @!P0 BRA `(.L_x_2209) ;  /* 0x0000004000f48947 */ /* 0x000fea0003800000 */
[----:B------:R-:W0:Y:S01]  /*10560*/  S2UR UR4, SR_CTAID.X ;  /* 0x00000000000479c3 */ /* 0x000e220000002500 */
[----:B------:R-:W-:Y:S01]  /*10570*/  ULDC UR5, c[0x0][0x448] ;  /* 0x0001120000057ab9 */ /* 0x000fe20000000800 */
[----:B------:R-:W-:Y:S01]  /*10580*/  ULDC.64 UR6, c[0x0][0x418] ;  /* 0x0001060000067ab9 */ /* 0x000fe20000000a00 */
[----:B------:R-:W-:Y:S01]  /*10590*/  UISETP.NE.AND UP1, UPT, UR5, 0x1, UPT ;  /* 0x000000010500788c */ /* 0x000fe2000bf25270 */
[----:B------:R1:W-:Y:S01]  /*105a0*/  STL [R1+0xc], RZ ;  /* 0x00000cff01007387 */ /* 0x0003e20000100800 */
[----:B------:R-:W-:Y:S01]  /*105b0*/  UISETP.NE.U32.AND UP0, UPT, UR6, URZ, UPT ;  /* 0x0000003f0600728c */ /* 0x000fe2000bf05070 */
[----:B------:R-:W-:Y:S02]  /*105c0*/  ULDC UR5, c[0x0][0x288] ;  /* 0x0000a20000057ab9 */ /* 0x000fe40000000800 */
[----:B------:R-:W-:Y:S01]  /*105d0*/  ULDC UR6, c[0x0][0x424] ;  /* 0x0001090000067ab9 */ /* 0x000fe20000000800 */
[----:B------:R-:W-:Y:S02]  /*105e0*/  UISETP.NE.AND.EX UP0, UPT, UR7, URZ, UPT, UP0 ;  /* 0x0000003f0700728c */ /* 0x000fe4000bf05300 */
[----:B------:R-:W-:-:S02]  /*105f0*/  UIADD3 UR10, -UR5, 0x50, URZ ;  /* 0x00000050050a7890 */ /* 0x000fc4000fffe13f */
[----:B------:R-:W-:Y:S01]  /*10600*/  USEL UR7, UR6, 0x1, UP0 ;  /* 0x0000000106077887 */ /* 0x000fe20008000000 */
[----:B------:R-:W-:-:S03]  /*10610*/  ULDC UR9, c[0x0][0x2f0] ;  /* 0x0000bc0000097ab9 */ /* 0x000fc60000000800 */
[----:B------:R-:W-:Y:S02]  /*10620*/  UIMAD UR10, UR7, UR9, UR10 ;  /* 0x00000009070a72a4 */ /* 0x000fe4000f8e020a */
[----:B0-----:R-:W-:-:S03]  /*10630*/  ULEA UR8, UR4, 0x7f, 0x7 ;  /* 0x0000007f04087891 */ /* 0x001fc6000f8e383f */
[----:B------:R-:W-:Y:S02]  /*10640*/  @UP1 ULDC UR4, c[0x0][0x44c] ;  /* 0x0001130000041ab9 */ /* 0x000fe40000000800 */
[----:B------:R-:W-:Y:S02]  /*10650*/  UIMAD.WIDE.U32 UR4, UR8, UR4, URZ ;  /* 0x00000004080472a5 */ /* 0x000fe4000f8e003f */
[----:B------:R-:W-:Y:S01]  /*10660*/  UMOV UR6, UR8 ;  /* 0x0000000800067c82 */ /* 0x000fe20008000000 */
[----:B------:R-:W-:Y:S01]  /*10670*/  @UP1 ULDC UR8, c[0x0][0x450] ;  /* 0x0001140000081ab9 */ /* 0x000fe20000000800 */
[----:B------:R-:W-:Y:S02]  /*10680*/  UIMAD UR4, UR7, UR9, 0x4f ;  /* 0x0000004f070474a4 */ /* 0x000fe4000f8e0209 */
[----:B------:R-:W-:Y:S02]  /*10690*/  @UP1 USHF.R.U32.HI UR6, URZ, UR8, UR5 ;  /* 0x000000083f061299 */ /* 0x000fe40008011605 */
[----:B------:R-:W-:-:S02]  /*106a0*/  UIMAD.WIDE UR4, UR4, 0x66666667, URZ ;  /* 0x66666667040478a5 */ /* 0x000fc4000f8e023f */
[----:B------:R-:W-:Y:S02]  /*106b0*/  UIADD3 UR6, UR10, UR6, URZ ;  /* 0x000000060a067290 */ /* 0x000fe4000fffe03f */
[----:B------:R-:W-:Y:S02]  /*106c0*/  USHF.R.U32.HI UR8, URZ, 0x1f, UR5 ;  /* 0x0000001f3f087899 */ /* 0x000fe40008011605 */
[----:B------:R-:W-:Y:S02]  /*106d0*/  UIMAD.WIDE UR6, UR6, 0x66666667, URZ ;  /* 0x66666667060678a5 */ /* 0x000fe4000f8e023f */
[----:B------:R-:W-:Y:S02]  /*106e0*/  ULEA.HI.SX32 UR8, UR5, UR8, 0x1b ;  /* 0x0000000805087291 */ /* 0x000fe4000f8fda3f */
[----:B------:R-:W-:Y:S02]  /*106f0*/  USHF.R.U32.HI UR4, URZ, 0x1f, UR7 ;  /* 0x0000001f3f047899 */ /* 0x000fe40008011607 */
[----:B------:R-:W-:-:S02]  /*10700*/  USHF.R.U32.HI UR5, URZ, 0x10, UR40 ;  /* 0x000000103f057899 */ /* 0x000fc40008011628 */
[----:B------:R-:W-:Y:S02]  /*10710*/  ULEA.HI.SX32 UR4, UR7, UR4, 0x1b ;  /* 0x0000000407047291 */ /* 0x000fe4000f8fda3f */
[----:B------:R-:W-:Y:S02]  /*10720*/  ULOP3.LUT UR40, UR40, 0xffff, URZ, 0xc0, !UPT ;  /* 0x0000ffff28287892 */ /* 0x000fe4000f8ec03f */
[----:B------:R-:W-:-:S04]  /*10730*/  UISETP.LT.AND UP0, UPT, UR8, UR4, UPT ;  /* 0x000000040800728c */ /* 0x000fc8000bf01270 */
[----:B------:R-:W-:Y:S02]  /*10740*/  USEL UR39, UR8, UR4, UP0 ;  /* 0x0000000408277287 */ /* 0x000fe40008000000 */
[----:B------:R-:W-:Y:S02]  /*10750*/  UISETP.NE.AND UP0, UPT, UR5, URZ, UPT ;  /* 0x0000003f0500728c */ /* 0x000fe4000bf05270 */
[----:B------:R-:W-:-:S06]  /*10760*/  UISETP.GE.AND UP1, UPT, UR39, 0x1, UPT ;  /* 0x000000012700788c */ /* 0x000fcc000bf26270 */
[----:B------:R-:W-:-:S03]  /*10770*/  PLOP3.LUT P0, PT, PT, PT, UP1, 0x80, 0x0 ;  /* 0x000000000000781c */ /* 0x000fc60003f0f018 */
[----:B------:R-:W-:-:S10]  /*10780*/  @!UP0 ULDC UR5, c[0x0][0x9f0] ;  /* 0x00027c0000058ab9 */ /* 0x000fd40000000800 */
[----:B-1----:R-:W-:Y:S05]  /*10790*/  @!P0 BRA `(.L_x_2210) ;  /* 0x0000000000708947 */ /* 0x002fea0003800000 */
        /* <DEDUP_REMOVED lines=8> */
[----:B0-----:R-:W-:Y:S02]  /*10820*/  IMAD.MOV.U32 R2, RZ, RZ, RZ ;  /* 0x000000ffff027224 */ /* 0x001fe400078e00ff */
        /* <DEDUP_REMOVED lines=15> */
[----:B------:R-:W-:-:S04]  /*10920*/  @P0 VIADD R3, R3, 0x1 ;  /* 0x0000000103030836 */ /* 0x000fc80000000000 */
[----:B------:R-:W-:Y:S01]  /*10930*/  @!P2 IMAD.MOV R3, RZ, RZ, -R3 ;  /* 0x000000ffff03a224 */ /* 0x000fe200078e0a03 */
[----:B------:R-:W-:-:S05]  /*10940*/  @!P1 LOP3.LUT R3, RZ, UR5, RZ, 0x33, !PT ;  /* 0x00000005ff039c12 */ /* 0x000fca000f8e33ff */
[----:B------:R0:W-:Y:S02]  /*10950*/  STL [R1+0xc], R3 ;  /* 0x00000c0301007387 */ /* 0x0001e40000100800 */
.L_x_2210:
        /* <DEDUP_REMOVED lines=32> */
.L_x_2211:
        /* <DEDUP_REMOVED lines=9> */
[----:B------:R-:W-:Y:S01]  /*10bf0*/  IMAD.U32 R4, RZ, RZ, UR6 ;  /* 0x00000006ff047e24 */ /* 0x000fe2000f8e00ff */
[----:B------:R-:W-:Y:S01]  /*10c00*/  MOV R13, RZ ;  /* 0x000000ff000d7202 */ /* 0x000fe20000000f00 */
[----:B------:R-:W-:Y:S02]  /*10c10*/  IMAD.U32 R5, RZ, RZ, UR7 ;  /* 0x00000007ff057e24 */ /* 0x000fe4000f8e00ff */
[----:B------:R-:W-:Y:S02]  /*10c20*/  IMAD.U32 R6, RZ, RZ, UR8 ;  /* 0x00000008ff067e24 */ /* 0x000fe4000f8e00ff */
[----:B------:R-:W-:-:S02]  /*10c30*/  IMAD.U32 R7, RZ, RZ, UR9 ;  /* 0x00000009ff077e24 */ /* 0x000fc4000f8e00ff */
[----:B------:R-:W-:Y:S02]  /*10c40*/  IMAD.U32 R10, RZ, RZ, UR4 ;  /* 0x00000004ff0a7e24 */ /* 0x000fe4000f8e00ff */
[----:B------:R-:W-:Y:S02]  /*10c50*/  IMAD.U32 R11, RZ, RZ, UR5 ;  /* 0x00000005ff0b7e24 */ /* 0x000fe4000f8e00ff */
[----:B------:R-:W-:Y:S02]  /*10c60*/  IMAD.MOV.U32 R8, RZ, RZ, 0x70 ;  /* 0x00000070ff087424 */ /* 0x000fe400078e00ff */
[----:B0-----:R-:W-:-:S07]  /*10c70*/  IMAD.MOV.U32 R12, RZ, RZ, 0x1 ;  /* 0x00000001ff0c7424 */ /* 0x001fce00078e00ff */
[----:B------:R-:W-:-:S07]  /*10c80*/  LEPC R20, `(.L_x_2213) ;  /* 0x000000001014794e */ /* 0x000fce0000000000 */
[----:B-1----:R-:W-:Y:S05]  /*10c90*/  CALL.ABS.NOINC R2 ;  /* 0x0000000002007343 */ /* 0x002fea0003c00000 */
.L_x_2213:
        /* <DEDUP_REMOVED lines=15> */
.L_x_2212:
        /* <DEDUP_REMOVED lines=21> */
.L_x_2305:
        /* <DEDUP_REMOVED lines=8> */
.L_x_2308:
        /* <DEDUP_REMOVED lines=22> */
.L_x_2217:
[----:B0-----:R-:W-:Y:S01]  /*110c0*/  MOV R0, 0x1 ;  /* 0x0000000100007802 */ /* 0x001fe20000000f00 */
[----:B------:R-:W1:Y:S03]  /*110d0*/  S2R R8, SR_TID.X ;  /* 0x0000000000087919 */ /* 0x000e660000002100 */
[----:B------:R-:W-:-:S04]  /*110e0*/  SHF.L.U32 R0, R0, 0x1f, RZ ;  /* 0x0000001f00007819 */ /* 0x000fc800000006ff */
[----:B------:R-:W0:Y:S01]  /*110f0*/  SYNCS.PHASECHK.TRANS64.TRYWAIT P0, [UR38+0x38840], R0 ;  /* 0x03884000ff0075a7 */ /* 0x000e220008000166 */
[----:B-1----:R-:W-:-:S04]  /*11100*/  LOP3.LUT R2, R8, 0x7f, RZ, 0xc0, !PT ;  /* 0x0000007f08027812 */ /* 0x002fc800078ec0ff */
[----:B------:R-:W-:Y:S01]  /*11110*/  ISETP.NE.AND P1, PT, R2, RZ, PT ;  /* 0x000000ff0200720c */ /* 0x000fe20003f25270 */
[----:B0-----:R-:W-:-:S12]  /*11120*/  @!P0 BRA `(.L_x_2218) ;  /* 0x0000003c00bc8947 */ /* 0x001fd80003800000 */
.L_x_2309:
[----:B------:R-:W-:Y:S05]  /*11130*/  @P1 BRA `(.L_x_2219) ;  /* 0x0000000000181947 */ /* 0x000fea0003800000 */
[----:B------:R-:W1:Y:S01]  /*11140*/  S2R R2, SR_TID.X ;  /* 0x0000000000027919 */ /* 0x000e620000002100 */
[----:B0-----:R-:W-:-:S04]  /*11150*/  IMAD.MOV.U32 R0, RZ, RZ, 0xa000 ;  /* 0x0000a000ff007424 */ /* 0x001fc800078e00ff */
[----:B------:R2:W-:Y:S01]  /*11160*/  SYNCS.ARRIVE.TRANS64 RZ, [UR38+0x38830], R0 ;  /* 0x03883000ffff79a7 */ /* 0x0005e20008000026 */
[----:B-1----:R-:W-:-:S13]  /*11170*/  LOP3.LUT P0, RZ, R2, 0x1f, RZ, 0xc0, !PT ;  /* 0x0000001f02ff7812 */ /* 0x002fda000780c0ff */
[----:B--2---:R-:W-:Y:S05]  /*11180*/  @!P0 BRA `(.L_x_2219) ;  /* 0x0000000000048947 */ /* 0x004fea0003800000 */
[----:B------:R-:W-:Y:S01]  /*11190*/  BPT.TRAP 0x1 ;  /* 0x000000040000795c */ /* 0x000fe20000300000 */
.L_x_2219:
        /* <DEDUP_REMOVED lines=37> */
.L_x_2215:
        /* <DEDUP_REMOVED lines=10> */
[----:B------:R-:W-:Y:S02]  /*11490*/  IMAD.U32 R4, RZ, RZ, UR6 ;  /* 0x00000006ff047e24 */ /* 0x000fe4000f8e00ff */
[----:B------:R-:W1:Y:S01]  /*114a0*/  LDC.64 R2, c[0x4][R2] ;  /* 0x0100000002027b82 */ /* 0x000e620000000a00 */
        /* <DEDUP_REMOVED lines=9> */
[----:B01----:R-:W-:Y:S05]  /*11540*/  CALL.ABS.NOINC R2 ;  /* 0x0000000002007343 */ /* 0x003fea0003c00000 */
.L_x_2220:
        /* <DEDUP_REMOVED lines=17> */
[C---:B------:R-:W-:Y:S02]  /*11660*/  IMAD R5, R4.reuse, R3, R0 ;  /* 0x0000000304057224 */ /* 0x040fe400078e0200 */
[----:B------:R-:W-:Y:S01]  /*11670*/  IMAD.WIDE.U32 R2, R4, R2, UR4 ;  /* 0x0000000404027e25 */ /* 0x000fe2000f8e0002 */
[----:B------:R-:W-:-:S03]  /*11680*/  ULDC.64 UR4, c[0x0][0x2d0] ;  /* 0x0000b40000047ab9 */ /* 0x000fc60000000a00 */
[----:B------:R-:W1:Y:S01]  /*11690*/  @P0 LDC R0, c[0x0][0x450] ;  /* 0x00011400ff000b82 */ /* 0x000e620000000800 */
[----:B------:R-:W-:Y:S02]  /*116a0*/  IMAD.IADD R3, R3, 0x1, R5 ;  /* 0x0000000103037824 */ /* 0x000fe400078e0205 */
[----:B------:R-:W-:Y:S02]  /*116b0*/  IMAD.SHL.U32 R5, R12, 0x10, RZ ;  /* 0x000000100c057824 */ /* 0x000fe400078e00ff */
[----:B------:R-:W-:-:S03]  /*116c0*/  IMAD.SHL.U32 R9, R9, 0x8, RZ ;  /* 0x0000000809097824 */ /* 0x000fc600078e00ff */
[----:B------:R-:W-:-:S05]  /*116d0*/  LOP3.LUT R4, R8, 0x70, R5, 0xf8, !PT ;  /* 0x0000007008047812 */ /* 0x000fca00078ef805 */
[----:B----4-:R-:W-:-:S04]  /*116e0*/  IMAD R5, R11, 0x80, R4 ;  /* 0x000000800b057824 */ /* 0x010fc800078e0204 */
        /* <DEDUP_REMOVED lines=10> */
[----:B------:R-:W-:-:S03]  /*11790*/  ULDC.64 UR4, c[0x0][0x2c8] ;  /* 0x0000b20000047ab9 */ /* 0x000fc60000000a00 */
[----:B------:R-:W-:Y:S01]  /*117a0*/  IADD3 R3, R3, R5, RZ ;  /* 0x0000000503037210 */ /* 0x000fe20007ffe0ff */
[----:B------:R-:W-:-:S04]  /*117b0*/  IMAD R5, R4, UR4, RZ ;  /* 0x0000000404057c24 */ /* 0x000fc8000f8e02ff */
[C---:B------:R-:W-:Y:S02]  /*117c0*/  IMAD R4, R0.reuse, UR5, R5 ;  /* 0x0000000500047c24 */ /* 0x040fe4000f8e0205 */
[----:B------:R-:W-:Y:S01]  /*117d0*/  IMAD.WIDE.U32 R2, R0, UR4, R2 ;  /* 0x0000000400027c25 */ /* 0x000fe2000f8e0002 */
[----:B------:R-:W-:-:S03]  /*117e0*/  ULDC.64 UR4, c[0x0][0x280] ;  /* 0x0000a00000047ab9 */ /* 0x000fc60000000a00 */
[----:B------:R-:W-:Y:S01]  /*117f0*/  IMAD.SHL.U32 R0, R12, 0x8, RZ ;  /* 0x000000080c007824 */ /* 0x000fe200078e00ff */
[----:B------:R-:W-:Y:S01]  /*11800*/  LEA R7, P0, R2, UR4, 0x1 ;  /* 0x0000000402077c11 */ /* 0x000fe2000f8008ff */
[----:B------:R-:W-:Y:S01]  /*11810*/  IMAD.IADD R3, R3, 0x1, R4 ;  /* 0x0000000103037824 */ /* 0x000fe200078e0204 */
[----:B------:R-:W-:Y:S02]  /*11820*/  ULDC UR4, c[0x0][0x2b8] ;  /* 0x0000ae0000047ab9 */ /* 0x000fe40000000800 */
[----:B------:R-:W-:Y:S02]  /*11830*/  LOP3.LUT R10, R0, 0x38, RZ, 0xc0, !PT ;  /* 0x00000038000a7812 */ /* 0x000fe400078ec0ff */
[----:B------:R-:W-:Y:S02]  /*11840*/  LEA.HI.X R6, R2, UR5, R3, 0x1, P0 ;  /* 0x0000000502067c11 */ /* 0x000fe400080f0c03 */
[----:B------:R-:W-:Y:S02]  /*11850*/  LOP3.LUT R2, R10, 0x40, RZ, 0xfc, !PT ;  /* 0x000000400a027812 */ /* 0x000fe400078efcff */
[----:B------:R-:W-:-:S02]  /*11860*/  LOP3.LUT R3, R0, 0x1c0, RZ, 0xc0, !PT ;  /* 0x000001c000037812 */ /* 0x000fc400078ec0ff */
[----:B------:R-:W-:Y:S02]  /*11870*/  ISETP.GE.AND P2, PT, R2, UR4, PT ;  /* 0x0000000402007c0c */ /* 0x000fe4000bf46270 */
[----:B------:R-:W-:Y:S02]  /*11880*/  LOP3.LUT R2, R10, 0x80, RZ, 0xfc, !PT ;  /* 0x000000800a027812 */ /* 0x000fe400078efcff */
[----:B------:R-:W-:Y:S02]  /*11890*/  LOP3.LUT R3, R3, 0x38, R0, 0xf8, !PT ;  /* 0x0000003803037812 */ /* 0x000fe400078ef800 */
[----:B------:R-:W-:Y:S02]  /*118a0*/  ISETP.GE.AND P1, PT, R2, UR4, PT ;  /* 0x0000000402007c0c */ /* 0x000fe4000bf26270 */
[C---:B------:R-:W-:Y:S02]  /*118b0*/  LOP3.LUT R2, R10.reuse, 0xc0, RZ, 0xfc, !PT ;  /* 0x000000c00a027812 */ /* 0x040fe400078efcff */
[----:B------:R-:W-:-:S02]  /*118c0*/  ISETP.GE.AND P4, PT, R10, UR4, PT ;  /* 0x000000040a007c0c */ /* 0x000fc4000bf86270 */
[----:B------:R-:W-:Y:S01]  /*118d0*/  ISETP.GE.AND P0, PT, R2, UR4, PT ;  /* 0x0000000402007c0c */ /* 0x000fe2000bf06270 */
[----:B------:R-:W-:Y:S01]  /*118e0*/  UMOV UR4, 0xffffffff ;  /* 0xffffffff00047882 */ /* 0x000fe20000000000 */
[----:B------:R-:W-:-:S04]  /*118f0*/  LOP3.LUT R0, R3, 0x38, R12, 0x78, !PT ;  /* 0x0000003803007812 */ /* 0x000fc800078e780c */
[----:B------:R-:W-:Y:S01]  /*11900*/  LOP3.LUT R9, R0, 0x200, R9, 0xf8, !PT ;  /* 0x0000020000097812 */ /* 0x000fe200078ef809 */
[----:B------:R-:W-:Y:S06]  /*11910*/  BRA.DIV UR4, `(.L_x_2221) ;  /* 0x0000003604d87947 */ /* 0x000fec000b800000 */
[----:B------:R-:W-:Y:S01]  /*11920*/  SHFL.IDX PT, R2, R6, RZ, 0x181f ;  /* 0x00181fff06027589 */ /* 0x000fe200000e0000 */
[----:B------:R-:W-:Y:S01]  /*11930*/  ULDC UR4, c[0x0][0x288] ;  /* 0x0000a20000047ab9 */ /* 0x000fe20000000800 */
[----:B------:R-:W-:Y:S01]  /*11940*/  IMAD R8, R11, 0x80, R8 ;  /* 0x000000800b087824 */ /* 0x000fe200078e0208 */
[----:B------:R-:W-:Y:S01]  /*11950*/  ULDC.64 UR6, c[0x0][0x208] ;  /* 0x0000820000067ab9 */ /* 0x000fe20000000a00 */
[----:B------:R-:W0:Y:S01]  /*11960*/  SHFL.IDX PT, R3, R7, RZ, 0x181f ;  /* 0x00181fff07037589 */ /* 0x000e2200000e0000 */
[----:B------:R-:W-:Y:S02]  /*11970*/  IMAD R0, R20, UR4, RZ ;  /* 0x0000000414007c24 */ /* 0x000fe4000f8e02ff */
[C---:B------:R-:W-:Y:S01]  /*11980*/  VIADD R5, R8.reuse, 0x10 ;  /* 0x0000001008057836 */ /* 0x040fe20000000000 */
[----:B------:R-:W-:Y:S02]  /*11990*/  SHFL.IDX PT, R4, R7, 0x1, 0x181f ;  /* 0x00381f0007047f89 */ /* 0x000fe400000e0000 */
[----:B------:R-:W-:-:S02]  /*119a0*/  ISETP.GE.AND P3, PT, R8, R0, PT ;  /* 0x000000000800720c */ /* 0x000fc40003f66270 */
[----:B------:R-:W-:Y:S11]  /*119b0*/  SHFL.IDX PT, R14, R7, 0x7, 0x181f ;  /* 0x00f81f00070e7f89 */ /* 0x000ff600000e0000 */
[----:B------:R-:W-:-:S02]  /*119c0*/  @!P3 LEA R21, R9, UR38, 0x1 ;  /* 0x000000260915bc11 */ /* 0x000fc4000f8e08ff */
        /* <DEDUP_REMOVED lines=67> */
.L_x_2326:
        /* <DEDUP_REMOVED lines=16> */
.L_x_2223:
[----:B------:R-:W-:Y:S05]  /*11f00*/  BSYNC B0 ;  /* 0x0000000000007941 */ /* 0x000fea0003800000 */
.L_x_2222:
        /* <DEDUP_REMOVED lines=10> */
[----:B--2---:R-:W-:-:S05]  /*11fb0*/  VIADD R0, R4, 0xfffffffe ;  /* 0xfffffffe04007836 */ /* 0x004fca0000000000 */
[----:B---3--:R-:W-:Y:S01]  /*11fc0*/  ISETP.GE.AND P1, PT, R0, R3, PT ;  /* 0x000000030000720c */ /* 0x008fe20003f26270 */
[----:B-1----:R-:W-:-:S12]  /*11fd0*/  @!P0 BRA `(.L_x_2224) ;  /* 0x0000003800f48947 */ /* 0x002fd80003800000 */
.L_x_2327:
[----:B0-----:R-:W-:Y:S01]  /*11fe0*/  MOV R9, 0x1 ;  /* 0x0000000100097802 */ /* 0x001fe20000000f00 */
[----:B------:R-:W-:Y:S01]  /*11ff0*/  IMAD.MOV.U32 R8, RZ, RZ, RZ ;  /* 0x000000ffff087224 */ /* 0x000fe200078e00ff */
[----:B------:R-:W-:Y:S06]  /*12000*/  @!P1 BRA `(.L_x_2225) ;  /* 0x0000002000e49947 */ /* 0x000fec0003800000 */
[----:B------:R-:W2:Y:S04]  /*12010*/  LDL.LU R4, [R1+0xc] ;  /* 0x00000c0001047983 */ /* 0x000ea80000300800 */
[----:B-1----:R-:W3:Y:S01]  /*12020*/  LDL.LU R3, [R1+0x8] ;  /* 0x0000080001037983 */ /* 0x002ee20000300800 */
[----:B------:R-:W-:Y:S01]  /*12030*/  UIADD3 UR4, UR40, 0x1, URZ ;  /* 0x0000000128047890 */ /* 0x000fe2000fffe03f */
[----:B------:R-:W-:Y:S01]  /*12040*/  IMAD.MOV.U32 R9, RZ, RZ, 0x1 ;  /* 0x00000001ff097424 */ /* 0x000fe200078e00ff */
        /* <DEDUP_REMOVED lines=18> */
.L_x_2265:
        /* <DEDUP_REMOVED lines=29> */
.L_x_2229:
[----:B------:R-:W1:Y:S01]  /*12340*/  S2R R2, SR_TID.X ;  /* 0x0000000000027919 */ /* 0x000e620000002100 */
[----:B------:R-:W-:Y:S01]  /*12350*/  BSSY B2, `(.L_x_2230) ;  /* 0x0000006000027945 */ /* 0x000fe20003800000 */
[----:B-1----:R-:W-:Y:S02]  /*12360*/  LOP3.LUT R3, R2, 0x7f, RZ, 0xc0, !PT ;  /* 0x0000007f02037812 */ /* 0x002fe400078ec0ff */
[----:B------:R-:W-:Y:S02]  /*12370*/  SHF.L.U32 R2, R7, 0x1f, RZ ;  /* 0x0000001f07027819 */ /* 0x000fe400000006ff */
[----:B------:R-:W-:Y:S02]  /*12380*/  ISETP.NE.AND P1, PT, R3, RZ, PT ;  /* 0x000000ff0300720c */ /* 0x000fe40003f25270 */
[----:B------:R-:W1:Y:S02]  /*12390*/  SYNCS.PHASECHK.TRANS64.TRYWAIT P0, [UR38+0x38848], R2 ;  /* 0x03884802ff0075a7 */ /* 0x000e640008000166 */
[----:B-1----:R-:W-:Y:S09]  /*123a0*/  @!P0 BRA `(.L_x_2231) ;  /* 0x0000003800188947 */ /* 0x002ff20003800000 */
.L_x_2328:
[----:B------:R-:W-:Y:S05]  /*123b0*/  BSYNC B2 ;  /* 0x0000000000027941 */ /* 0x000fea0003800000 */
.L_x_2230:
[----:B------:R-:W-:Y:S04]  /*123c0*/  BSSY B2, `(.L_x_2232) ;  /* 0x0000007000027945 */ /* 0x000fe80003800000 */
[----:B------:R-:W-:Y:S05]  /*123d0*/  @P1 BRA `(.L_x_2233) ;  /* 0x0000000000141947 */ /* 0x000fea0003800000 */
[----:B------:R-:W-:Y:S01]  /*123e0*/  ISETP.NE.AND P0, PT, R10, RZ, PT ;  /* 0x000000ff0a00720c */ /* 0x000fe20003f05270 */
[----:B-1----:R-:W-:-:S04]  /*123f0*/  IMAD.MOV.U32 R3, RZ, RZ, 0xa000 ;  /* 0x0000a000ff037424 */ /* 0x002fc800078e00ff */
[----:B------:R2:W-:Y:S08]  /*12400*/  SYNCS.ARRIVE.TRANS64 RZ, [UR38+0x38838], R3 ;  /* 0x03883803ffff79a7 */ /* 0x0005f00008000026 */
[----:B--2---:R-:W-:Y:S05]  /*12410*/  @!P0 BRA `(.L_x_2233) ;  /* 0x0000000000048947 */ /* 0x004fea0003800000 */
[----:B------:R-:W-:Y:S01]  /*12420*/  BPT.TRAP 0x1 ;  /* 0x000000040000795c */ /* 0x000fe20000300000 */
.L_x_2233:
[----:B------:R-:W-:Y:S05]  /*12430*/  BSYNC B2 ;  /* 0x0000000000027941 */ /* 0x000fea0003800000 */
.L_x_2232:
[----:B------:R-:W-:Y:S01]  /*12440*/  MOV R14, RZ ;  /* 0x000000ff000e7202 */ /* 0x000fe20000000f00 */
        /* <DEDUP_REMOVED lines=10> */
.L_x_2234:
        /* <DEDUP_REMOVED lines=13> */
.L_x_2235:
        /* <DEDUP_REMOVED lines=15> */
.L_x_2236:
        /* <DEDUP_REMOVED lines=15> */
.L_x_2237:
        /* <DEDUP_REMOVED lines=12> */
.L_x_2329:
[----:B------:R-:W-:Y:S05]  /*12860*/  BSYNC B2 ;  /* 0x0000000000027941 */ /* 0x000fea0003800000 */
.L_x_2238:
        /* <DEDUP_REMOVED lines=9> */
.L_x_2241:
[----:B------:R-:W-:Y:S05]  /*12900*/  BSYNC B2 ;  /* 0x0000000000027941 */ /* 0x000fea0003800000 */
.L_x_2240:
        /* <DEDUP_REMOVED lines=10> */
.L_x_2242:
        /* <DEDUP_REMOVED lines=13> */
.L_x_2243:
        /* <DEDUP_REMOVED lines=13> */
.L_x_2244:
        /* <DEDUP_REMOVED lines=13> */
.L_x_2245:
        /* <DEDUP_REMOVED lines=10> */
.L_x_2228:
[----:B------:R-:W-:Y:S05]  /*12cc0*/  BSYNC B1 ;  /* 0x0000000000017941 */ /* 0x000fea0003800000 */
.L_x_2227:
        /* <DEDUP_REMOVED lines=28> */
.L_x_2248:
[----:B------:R-:W1:Y:S01]  /*12e90*/  S2R R2, SR_TID.X ;  /* 0x0000000000027919 */ /* 0x000e620000002100 */
[----:B------:R-:W-:Y:S01]  /*12ea0*/  BSSY B2, `(.L_x_2249) ;  /* 0x0000006000027945 */ /* 0x000fe20003800000 */
[----:B-1----:R-:W-:Y:S02]  /*12eb0*/  LOP3.LUT R3, R2, 0x7f, RZ, 0xc0, !PT ;  /* 0x0000007f02037812 */ /* 0x002fe400078ec0ff */
[----:B------:R-:W-:Y:S02]  /*12ec0*/  SHF.L.U32 R2, R9, 0x1f, RZ ;  /* 0x0000001f09027819 */ /* 0x000fe400000006ff */
[----:B------:R-:W-:Y:S02]  /*12ed0*/  ISETP.NE.AND P1, PT, R3, RZ, PT ;  /* 0x000000ff0300720c */ /* 0x000fe40003f25270 */
[----:B------:R-:W1:Y:S02]  /*12ee0*/  SYNCS.PHASECHK.TRANS64.TRYWAIT P0, [UR38+0x38840], R2 ;  /* 0x03884002ff0075a7 */ /* 0x000e640008000166 */
[----:B-1----:R-:W-:Y:S09]  /*12ef0*/  @!P0 BRA `(.L_x_2250) ;  /* 0x0000002c00748947 */ /* 0x002ff20003800000 */
.L_x_2330:
[----:B------:R-:W-:Y:S05]  /*12f00*/  BSYNC B2 ;  /* 0x0000000000027941 */ /* 0x000fea0003800000 */
.L_x_2249:
[----:B------:R-:W-:Y:S04]  /*12f10*/  BSSY B2, `(.L_x_2251) ;  /* 0x0000007000027945 */ /* 0x000fe80003800000 */
[----:B------:R-:W-:Y:S05]  /*12f20*/  @P1 BRA `(.L_x_2252) ;  /* 0x0000000000141947 */ /* 0x000fea0003800000 */
[----:B------:R-:W-:Y:S01]  /*12f30*/  ISETP.NE.AND P0, PT, R10, RZ, PT ;  /* 0x000000ff0a00720c */ /* 0x000fe20003f05270 */
[----:B-1----:R-:W-:-:S04]  /*12f40*/  IMAD.MOV.U32 R2, RZ, RZ, 0xa000 ;  /* 0x0000a000ff027424 */ /* 0x002fc800078e00ff */
[----:B------:R2:W-:Y:S08]  /*12f50*/  SYNCS.ARRIVE.TRANS64 RZ, [UR38+0x38830], R2 ;  /* 0x03883002ffff79a7 */ /* 0x0005f00008000026 */
[----:B--2---:R-:W-:Y:S05]  /*12f60*/  @!P0 BRA `(.L_x_2252) ;  /* 0x0000000000048947 */ /* 0x004fea0003800000 */
[----:B------:R-:W-:Y:S01]  /*12f70*/  BPT.TRAP 0x1 ;  /* 0x000000040000795c */ /* 0x000fe20000300000 */
.L_x_2252:
[----:B------:R-:W-:Y:S05]  /*12f80*/  BSYNC B2 ;  /* 0x0000000000027941 */ /* 0x000fea0003800000 */
.L_x_2251:
        /* <DEDUP_REMOVED lines=11> */
.L_x_2253:
        /* <DEDUP_REMOVED lines=14> */
.L_x_2254:
        /* <DEDUP_REMOVED lines=14> */
.L_x_2255:
        /* <DEDUP_REMOVED lines=14> */
.L_x_2256:
        /* <DEDUP_REMOVED lines=12> */
.L_x_2331:
[----:B------:R-:W-:Y:S05]  /*133a0*/  BSYNC B2 ;  /* 0x0000000000027941 */ /* 0x000fea0003800000 */
.L_x_2257:
        /* <DEDUP_REMOVED lines=9> */
.L_x_2260:
[----:B------:R-:W-:Y:S05]  /*13440*/  BSYNC B2 ;  /* 0x0000000000027941 */ /* 0x000fea0003800000 */
.L_x_2259:
        /* <DEDUP_REMOVED lines=10> */
.L_x_2261:
        /* <DEDUP_REMOVED lines=13> */
.L_x_2262:
        /* <DEDUP_REMOVED lines=13> */
.L_x_2263:
        /* <DEDUP_REMOVED lines=13> */
.L_x_2264:
        /* <DEDUP_REMOVED lines=10> */
.L_x_2247:
[----:B------:R-:W-:Y:S05]  /*13800*/  BSYNC B1 ;  /* 0x0000000000017941 */ /* 0x000fea0003800000 */
.L_x_2246:
[----:B------:R-:W-:Y:S02]  /*13810*/  VIADD R0, R0, 0xfffffffe ;  /* 0xfffffffe00007836 */ /* 0x000fe40000000000 */
[----:B------:R-:W-:Y:S01]  /*13820*/  IMAD.MOV.U32 R7, RZ, RZ, R9 ;  /* 0x000000ffff077224 */ /* 0x000fe200078e0009 */
[----:B------:R-:W-:Y:S06]  /*13830*/  @P2 BRA `(.L_x_2265) ;  /* 0xffffffe8004c2947 */ /* 0x000fec000383ffff */
[----:B------:R-:W-:Y:S05]  /*13840*/  BSYNC B0 ;  /* 0x0000000000007941 */ /* 0x000fea0003800000 */
.L_x_2226:
        /* <DEDUP_REMOVED lines=30> */
.L_x_2267:
[----:B------:R-:W1:Y:S01]  /*13a30*/  S2R R2, SR_TID.X ;  /* 0x0000000000027919 */ /* 0x000e620000002100 */
[----:B------:R-:W-:Y:S01]  /*13a40*/  BSSY B1, `(.L_x_2268) ;  /* 0x0000006000017945 */ /* 0x000fe20003800000 */
[----:B-1----:R-:W-:Y:S02]  /*13a50*/  LOP3.LUT R3, R2, 0x7f, RZ, 0xc0, !PT ;  /* 0x0000007f02037812 */ /* 0x002fe400078ec0ff */
[----:B------:R-:W-:Y:S02]  /*13a60*/  SHF.L.U32 R2, R9, 0x1f, RZ ;  /* 0x0000001f09027819 */ /* 0x000fe400000006ff */
[----:B------:R-:W-:Y:S02]  /*13a70*/  ISETP.NE.AND P1, PT, R3, RZ, PT ;  /* 0x000000ff0300720c */ /* 0x000fe40003f25270 */
[----:B------:R-:W1:Y:S02]  /*13a80*/  SYNCS.PHASECHK.TRANS64.TRYWAIT P0, [UR38+0x38848], R2 ;  /* 0x03884802ff0075a7 */ /* 0x000e640008000166 */
[----:B-1----:R-:W-:Y:S09]  /*13a90*/  @!P0 BRA `(.L_x_2269) ;  /* 0x0000002000bc8947 */ /* 0x002ff20003800000 */
.L_x_2332:
[----:B------:R-:W-:Y:S05]  /*13aa0*/  BSYNC B1 ;  /* 0x0000000000017941 */ /* 0x000fea0003800000 */
.L_x_2268:
[----:B------:R-:W-:Y:S04]  /*13ab0*/  BSSY B1, `(.L_x_2270) ;  /* 0x0000007000017945 */ /* 0x000fe80003800000 */
[----:B------:R-:W-:Y:S05]  /*13ac0*/  @P1 BRA `(.L_x_2271) ;  /* 0x0000000000141947 */ /* 0x000fea0003800000 */
[----:B------:R-:W-:Y:S01]  /*13ad0*/  ISETP.NE.AND P0, PT, R10, RZ, PT ;  /* 0x000000ff0a00720c */ /* 0x000fe20003f05270 */
[----:B-1----:R-:W-:-:S04]  /*13ae0*/  IMAD.MOV.U32 R3, RZ, RZ, 0xa000 ;  /* 0x0000a000ff037424 */ /* 0x002fc800078e00ff */
[----:B------:R2:W-:Y:S08]  /*13af0*/  SYNCS.ARRIVE.TRANS64 RZ, [UR38+0x38838], R3 ;  /* 0x03883803ffff79a7 */ /* 0x0005f00008000026 */
[----:B--2---:R-:W-:Y:S05]  /*13b00*/  @!P0 BRA `(.L_x_2271) ;  /* 0x0000000000048947 */ /* 0x004fea0003800000 */
[----:B------:R-:W-:Y:S01]  /*13b10*/  BPT.TRAP 0x1 ;  /* 0x000000040000795c */ /* 0x000fe20000300000 */
.L_x_2271:
[----:B------:R-:W-:Y:S05]  /*13b20*/  BSYNC B1 ;  /* 0x0000000000017941 */ /* 0x000fea0003800000 */
.L_x_2270:
[----:B0-----:R-:W-:Y:S01]  /*13b30*/  IMAD.MOV.U32 R5, RZ, RZ, RZ ;  /* 0x000000ffff057224 */ /* 0x001fe200078e00ff */
        /* <DEDUP_REMOVED lines=10> */
.L_x_2272:
        /* <DEDUP_REMOVED lines=8> */
[----:B------:R-:W-:Y:S01]  /*13c60*/  MOV R6, 0x40 ;  /* 0x0000004000067802 */ /* 0x000fe20000000f00 */
[----:B------:R-:W-:Y:S01]  /*13c70*/  UIADD3 UR8, UR38, 0x30c00, URZ ;  /* 0x00030c0026087890 */ /* 0x000fe2000fffe03f */
[----:B------:R-:W-:Y:S01]  /*13c80*/  PLOP3.LUT P0, PT, PT, PT, PT, 0x80, 0x0 ;  /* 0x000000000000781c */ /* 0x000fe20003f0f070 */
[----:B------:R-:W-:Y:S01]  /*13c90*/  UMOV UR6, 0x0 ;  /* 0x0000000000067882 */ /* 0x000fe20000000000 */
[----:B------:R-:W-:Y:S01]  /*13ca0*/  R2UR UR10, R6 ;  /* 0x00000000060a72ca */ /* 0x000fe200000e0000 */
[----:B------:R-:W-:-:S14]  /*13cb0*/  UMOV UR7, 0x14f00000 ;  /* 0x14f0000000077882 */ /* 0x000fdc0000000000 */
.L_x_2273:
        /* <DEDUP_REMOVED lines=14> */
.L_x_2274:
        /* <DEDUP_REMOVED lines=14> */
.L_x_2275:
        /* <DEDUP_REMOVED lines=11> */
.L_x_2333:
[----:B------:R-:W-:Y:S05]  /*13f30*/  BSYNC B1 ;  /* 0x0000000000017941 */ /* 0x000fea0003800000 */
.L_x_2276:
        /* <DEDUP_REMOVED lines=9> */
.L_x_2279:
[----:B------:R-:W-:Y:S05]  /*13fd0*/  BSYNC B1 ;  /* 0x0000000000017941 */ /* 0x000fea0003800000 */
.L_x_2278:
        /* <DEDUP_REMOVED lines=10> */
.L_x_2280:
        /* <DEDUP_REMOVED lines=13> */
.L_x_2281:
        /* <DEDUP_REMOVED lines=13> */
.L_x_2282:
        /* <DEDUP_REMOVED lines=13> */
.L_x_2283:
        /* <DEDUP_REMOVED lines=10> */
.L_x_2266:
[----:B------:R-:W-:Y:S05]  /*14390*/  BSYNC B0 ;  /* 0x0000000000007941 */ /* 0x000fea0003800000 */
.L_x_2225:
        /* <DEDUP_REMOVED lines=12> */
.L_x_2334:
[----:B------:R-:W-:Y:S05]  /*14460*/  BSYNC B1 ;  /* 0x0000000000017941 */ /* 0x000fea0003800000 */
.L_x_2286:
        /* <DEDUP_REMOVED lines=8> */
.L_x_2289:
[----:B------:R-:W-:Y:S05]  /*144f0*/  BSYNC B1 ;  /* 0x0000000000017941 */ /* 0x000fea0003800000 */
.L_x_2288:
        /* <DEDUP_REMOVED lines=13> */
.L_x_2290:
        /* <DEDUP_REMOVED lines=13> */
.L_x_2291:
        /* <DEDUP_REMOVED lines=13> */
.L_x_2292:
        /* <DEDUP_REMOVED lines=13> */
.L_x_2293:
        /* <DEDUP_REMOVED lines=8> */
.L_x_2285:
[----:B------:R-:W-:Y:S05]  /*148c0*/  BSYNC B0 ;  /* 0x0000000000007941 */ /* 0x000fea0003800000 */
.L_x_2284:
[----:B0-----:R-:W-:Y:S02]  /*148d0*/  VIADD R0, R8, 0x1 ;  /* 0x0000000108007836 */ /* 0x001fe40000000000 */
[----:B-1----:R-:W-:-:S03]  /*148e0*/  IMAD.MOV.U32 R3, RZ, RZ, RZ ;  /* 0x000000ffff037224 */ /* 0x002fc600078e00ff */
[----:B------:R-:W-:-:S04]  /*148f0*/  ISETP.NE.AND P0, PT, R0, 0x2, PT ;  /* 0x000000020000780c */ /* 0x000fc80003f05270 */
[----:B------:R-:W-:Y:S02]  /*14900*/  SEL R2, RZ, 0x1, P0 ;  /* 0x00000001ff027807 */ /* 0x000fe40000000000 */
[----:B------:R-:W-:Y:S02]  /*14910*/  SEL R0, R0, RZ, P0 ;  /* 0x000000ff00007207 */ /* 0x000fe40000000000 */
[----:B------:R-:W-:-:S07]  /*14920*/  LOP3.LUT R9, R9, R2, RZ, 0x3c, !PT ;  /* 0x0000000209097212 */ /* 0x000fce00078e3cff */
.L_x_2209:
[----:B------:R-:W0:Y:S01]  /*14930*/  S2R R5, SR_CgaCtaId ;  /* 0x0000000000057919 */ /* 0x000e220000008800 */
[----:B------:R-:W-:Y:S02]  /*14940*/  MOV R2, 0x400 ;  /* 0x0000040000027802 */ /* 0x000fe40000000f00 */
[----:B------:R-:W-:Y:S02]  /*14950*/  SHF.L.U32 R3, R3, 0x1f, RZ ;  /* 0x0000001f03037819 */ /* 0x000fe400000006ff */
[----:B0-----:R-:W-:-:S04]  /*14960*/  LEA R2, R5, R2, 0x18 ;  /* 0x0000000205027211 */ /* 0x001fc800078ec0ff */
[----:B------:R-:W0:Y:S02]  /*14970*/  SYNCS.PHASECHK.TRANS64.TRYWAIT P0, [R2+URZ+0x38820], R3 ;  /* 0x03882003020075a7 */ /* 0x000e24000800017f */
[----:B0-----:R-:W-:Y:S05]  /*14980*/  @!P0 BRA `(.L_x_2294) ;  /* 0x0000001400448947 */ /* 0x001fea0003800000 */
.L_x_2335:
[----:B------:R-:W-:-:S03]  /*14990*/  UMOV UR4, 0xffffffff ;  /* 0xffffffff00047882 */ /* 0x000fc60000000000 */
[----:B------:R-:W-:Y:S05]  /*149a0*/  BRA.DIV UR4, `(.L_x_2295) ;  /* 0x0000001604507947 */ /* 0x000fea000b800000 */
[----:B0-----:R-:W0:Y:S02]  /*149b0*/  S2R R3, SR_TID.X ;  /* 0x0000000000037919 */ /* 0x001e240000002100 */
[----:B0-----:R-:W-:-:S04]  /*149c0*/  SHF.R.U32.HI R3, RZ, 0x5, R3 ;  /* 0x00000005ff037819 */ /* 0x001fc80000011603 */
[----:B------:R-:W-:-:S05]  /*149d0*/  LOP3.LUT R3, R3, 0x3, RZ, 0xc0, !PT ;  /* 0x0000000303037812 */ /* 0x000fca00078ec0ff */
[----:B------:R0:W1:Y:S02]  /*149e0*/  SHFL.IDX PT, R14, R3, RZ, 0x1f ;  /* 0x00001fff030e7589 */ /* 0x00006400000e0000 */
.L_x_2338:
[----:B-1----:R-:W-:-:S13]  /*149f0*/  ISETP.NE.AND P0, PT, R14, RZ, PT ;  /* 0x000000ff0e00720c */ /* 0x002fda0003f05270 */
[----:B------:R-:W-:Y:S05]  /*14a00*/  @P0 BRA `(.L_x_2171) ;  /* 0x0000000000880947 */ /* 0x000fea0003800000 */
[----:B------:R-:W-:-:S03]  /*14a10*/  UMOV UR4, 0xffffffff ;  /* 0xffffffff00047882 */ /* 0x000fc60000000000 */
[----:B------:R-:W-:Y:S05]  /*14a20*/  BRA.DIV UR4, `(.L_x_2296) ;  /* 0x0000001604647947 */ /* 0x000fea000b800000 */
[----:B------:R-:W-:-:S13]  /*14a30*/  ELECT P6, URZ, PT ;  /* 0x00000000003f782f */ /* 0x000fda00038c0000 */
.L_x_2341:
[----:B------:R-:W-:Y:S05]  /*14a40*/  @!P6 BRA `(.L_x_2171) ;  /* 0x000000000078e947 */ /* 0x000fea0003800000 */
[----:B0-----:R-:W2:Y:S02]  /*14a50*/  LDL.LU R3, [R1+0x14] ;  /* 0x0000140001037983 */ /* 0x001ea40000300800 */
[----:B--2---:R-:W-:-:S04]  /*14a60*/  LOP3.LUT R3, R3, 0x2, RZ, 0xfc, !PT ;  /* 0x0000000203037812 */ /* 0x004fc800078efcff */
[----:B------:R-:W-:-:S13]  /*14a70*/  ISETP.NE.AND P2, PT, R3, 0x3, PT ;  /* 0x000000030300780c */ /* 0x000fda0003f45270 */
[----:B------:R-:W-:Y:S05]  /*14a80*/  @!P2 BRA `(.L_x_2297) ;  /* 0x000000000004a947 */ /* 0x000fea0003800000 */
[----:B------:R-:W-:Y:S01]  /*14a90*/  BPT.TRAP 0x1 ;  /* 0x000000040000795c */ /* 0x000fe20000300000 */
.L_x_2297:
        /* <DEDUP_REMOVED lines=12> */
.L_x_2342:
[----:B------:R-:W1:Y:S02]  /*14b60*/  SYNCS.PHASECHK.TRANS64.TRYWAIT P0, [R3+URZ], R4 ;  /* 0x00000004030075a7 */ /* 0x000e64000800017f */
[----:B-1----:R-:W-:Y:S05]  /*14b70*/  @!P0 BRA `(.L_x_2299) ;  /* 0x0000001400448947 */ /* 0x002fea0003800000 */
.L_x_2343:
[----:B------:R-:W-:Y:S05]  /*14b80*/  @!P2 BRA `(.L_x_2300) ;  /* 0x000000000004a947 */ /* 0x000fea0003800000 */
[----:B------:R-:W-:Y:S01]  /*14b90*/  BPT.TRAP 0x1 ;  /* 0x000000040000795c */ /* 0x000fe20000300000 */
.L_x_2300:
[----:B-1----:R-:W-:-:S05]  /*14ba0*/  VIADD R3, R2, 0x38860 ;  /* 0x0003886002037836 */ /* 0x002fca0000000000 */
[----:B------:R-:W-:-:S04]  /*14bb0*/  LEA R0, R0, R3, 0x3 ;  /* 0x0000000300007211 */ /* 0x000fc800078e18ff */
[----:B------:R-:W1:Y:S02]  /*14bc0*/  SYNCS.PHASECHK.TRANS64.TRYWAIT P0, [R0+URZ], R5 ;  /* 0x00000005000075a7 */ /* 0x000e64000800017f */
[----:B-1----:R-:W-:Y:S05]  /*14bd0*/  @!P0 BRA `(.L_x_2301) ;  /* 0x0000001400408947 */ /* 0x002fea0003800000 */
.L_x_2344:
[----:B------:R-:W-:-:S07]  /*14be0*/  IMAD R3, R8, 0x8, R3 ;  /* 0x0000000808037824 */ /* 0x000fce00078e0203 */
.L_x_2302:
[----:B--2---:R2:W3:Y:S02]  /*14bf0*/  SYNCS.PHASECHK.TRANS64.TRYWAIT P0, [R3+URZ], R4 ;  /* 0x00000004030075a7 */ /* 0x0044e4000800017f */
[----:B---3--:R-:W-:Y:S05]  /*14c00*/  @!P0 NANOSLEEP.SYNCS 0x989680 ;  /* 0x009896800000895d */ /* 0x008fea0003900000 */
[----:B------:R-:W3:Y:S02]  /*14c10*/  @!P0 SYNCS.PHASECHK.TRANS64 P0, [R3+URZ], R4 ;  /* 0x00000004030085a7 */ /* 0x000ee4000800007f */
[----:B---3--:R-:W-:Y:S05]  /*14c20*/  @!P0 BRA `(.L_x_2302) ;  /* 0xfffffffc00f08947 */ /* 0x008fea000383ffff */
.L_x_2171:
[----:B------:R-:W-:Y:S05]  /*14c30*/  BSYNC B6 ;  /* 0x0000000000067941 */ /* 0x000fea0003800000 */
.L_x_2168:
[----:B------:R-:W-:Y:S05]  /*14c40*/  EXIT ;  /* 0x000000000000794d */ /* 0x000fea0003800000 */
.L_x_2175:
[----:B------:R-:W-:-:S13]  /*14c50*/  R2UR UR4, R16 ;  /* 0x00000000100472ca */ /* 0x000fda00000e0000 */
[----:B0-----:R-:W-:-:S04]  /*14c60*/  IMAD.U32 R3, RZ, RZ, UR4 ;  /* 0x00000004ff037e24 */ /* 0x001fc8000f8e00ff */
[----:B------:R0:W1:Y:S03]  /*14c70*/  SYNCS.PHASECHK.TRANS64.TRYWAIT P1, [R3+URZ+0x38800], R2 ;  /* 0x03880002030075a7 */ /* 0x000066000802017f */
[----:B-1----:R-:W-:Y:S05]  /*14c80*/  @!P1 NANOSLEEP.SYNCS 0x989680 ;  /* 0x009896800000995d */ /* 0x002fea0003900000 */
[----:B------:R-:W1:Y:S02]  /*14c90*/  @!P1 SYNCS.PHASECHK.TRANS64 P1, [R3+URZ+0x38800], R2 ;  /* 0x03880002030095a7 */ /* 0x000e64000802007f */
[----:B-1----:R-:W-:Y:S05]  /*14ca0*/  @!P1 BRA `(.L_x_2175) ;  /* 0xfffffffc00e89947 */ /* 0x002fea000383ffff */
[----:B------:R-:W-:Y:S05]  /*14cb0*/  BRA `(.L_x_2303) ;  /* 0xfffffec800387947 */ /* 0x000fea000383ffff */
.L_x_2179:
[----:B------:R-:W-:-:S13]  /*14cc0*/  R2UR UR4, R16 ;  /* 0x00000000100472ca */ /* 0x000fda00000e0000 */
[----:B0-----:R-:W-:-:S04]  /*14cd0*/  IMAD.U32 R3, RZ, RZ, UR4 ;  /* 0x00000004ff037e24 */ /* 0x001fc8000f8e00ff */
[----:B------:R0:W2:Y:S03]  /*14ce0*/  SYNCS.PHASECHK.TRANS64.TRYWAIT P2, [R3+URZ+0x38830], R2 ;  /* 0x03883002030075a7 */ /* 0x0000a6000804017f */
[----:B--2---:R-:W-:Y:S05]  /*14cf0*/  @!P2 NANOSLEEP.SYNCS 0x989680 ;  /* 0x009896800000a95d */ /* 0x004fea0003900000 */
[----:B------:R-:W2:Y:S02]  /*14d00*/  @!P2 SYNCS.PHASECHK.TRANS64 P2, [R3+URZ+0x38830], R2 ;  /* 0x038830020300a5a7 */ /* 0x000ea4000804007f */
[----:B--2---:R-:W-:Y:S05]  /*14d10*/  @!P2 BRA `(.L_x_2179) ;  /* 0xfffffffc00e8a947 */ /* 0x004fea000383ffff */
[----:B------:R-:W-:Y:S05]  /*14d20*/  BRA `(.L_x_2178) ;  /* 0xfffffec800587947 */ /* 0x000fea000383ffff */
.L_x_2184:
[----:B------:R-:W-:-:S13]  /*14d30*/  R2UR UR6, R215 ;  /* 0x00000000d70672ca */ /* 0x000fda00000e0000 */
[----:B-1----:R-:W-:-:S04]  /*14d40*/  IMAD.U32 R6, RZ, RZ, UR6 ;  /* 0x00000006ff067e24 */ /* 0x002fc8000f8e00ff */
[----:B------:R1:W2:Y:S03]  /*14d50*/  SYNCS.PHASECHK.TRANS64.TRYWAIT P3, [R6+URZ+0x38830], R3 ;  /* 0x03883003060075a7 */ /* 0x0002a6000806017f */
[----:B--2---:R-:W-:Y:S05]  /*14d60*/  @!P3 NANOSLEEP.SYNCS 0x989680 ;  /* 0x009896800000b95d */ /* 0x004fea0003900000 */
[----:B------:R-:W2:Y:S02]  /*14d70*/  @!P3 SYNCS.PHASECHK.TRANS64 P3, [R6+URZ+0x38830], R3 ;  /* 0x038830030600b5a7 */ /* 0x000ea4000806007f */
[----:B--2---:R-:W-:Y:S05]  /*14d80*/  @!P3 BRA `(.L_x_2184) ;  /* 0xfffffffc00e8b947 */ /* 0x004fea000383ffff */
[----:B------:R-:W-:Y:S05]  /*14d90*/  BRA `(.L_x_2183) ;  /* 0xffffff0000d47947 */ /* 0x000fea000383ffff */
.L_x_2188:
[----:B-1----:R-:W-:-:S04]  /*14da0*/  IMAD.U32 R3, RZ, RZ, UR7 ;  /* 0x00000007ff037e24 */ /* 0x002fc8000f8e00ff */
[----:B------:R1:W2:Y:S03]  /*14db0*/  SYNCS.PHASECHK.TRANS64.TRYWAIT P3, [R3+URZ+0x38850], R0 ;  /* 0x03885000030075a7 */ /* 0x0002a6000806017f */
[----:B--2---:R-:W-:Y:S05]  /*14dc0*/  @!P3 NANOSLEEP.SYNCS 0x989680 ;  /* 0x009896800000b95d */ /* 0x004fea0003900000 */
[----:B------:R-:W2:Y:S02]  /*14dd0*/  @!P3 SYNCS.PHASECHK.TRANS64 P3, [R3+URZ+0x38850], R0 ;  /* 0x038850000300b5a7 */ /* 0x000ea4000806007f */
[----:B--2---:R-:W-:Y:S05]  /*14de0*/  @!P3 BRA `(.L_x_2188) ;  /* 0xfffffffc00ecb947 */ /* 0x004fea000383ffff */
[----:B------:R-:W-:Y:S05]  /*14df0*/  BRA `(.L_x_2187) ;  /* 0xffffff2c00087947 */ /* 0x000fea000383ffff */
.L_x_2194:
[----:B-1----:R-:W-:-:S04]  /*14e00*/  IMAD.U32 R6, RZ, RZ, UR60 ;  /* 0x0000003cff067e24 */ /* 0x002fc8000f8e00ff */
[----:B------:R1:W2:Y:S03]  /*14e10*/  SYNCS.PHASECHK.TRANS64.TRYWAIT P2, [R6+URZ+0x38830], R3 ;  /* 0x03883003060075a7 */ /* 0x0002a6000804017f */
[----:B--2---:R-:W-:Y:S05]  /*14e20*/  @!P2 NANOSLEEP.SYNCS 0x989680 ;  /* 0x009896800000a95d */ /* 0x004fea0003900000 */
[----:B------:R-:W2:Y:S02]  /*14e30*/  @!P2 SYNCS.PHASECHK.TRANS64 P2, [R6+URZ+0x38830], R3 ;  /* 0x038830030600a5a7 */ /* 0x000ea4000804007f */
[----:B--2---:R-:W-:Y:S05]  /*14e40*/  @!P2 BRA `(.L_x_2194) ;  /* 0xfffffffc00eca947 */ /* 0x004fea000383ffff */
[----:B------:R-:W-:Y:S05]  /*14e50*/  BRA `(.L_x_2193) ;  /* 0xffffff4000bc7947 */ /* 0x000fea000383ffff */
.L_x_2198:
[----:B-1----:R-:W-:-:S04]  /*14e60*/  IMAD.U32 R3, RZ, RZ, UR11 ;  /* 0x0000000bff037e24 */ /* 0x002fc8000f8e00ff */
[----:B------:R1:W2:Y:S03]  /*14e70*/  SYNCS.PHASECHK.TRANS64.TRYWAIT P2, [R3+URZ+0x38850], R0 ;  /* 0x03885000030075a7 */ /* 0x0002a6000804017f */
[----:B--2---:R-:W-:Y:S05]  /*14e80*/  @!P2 NANOSLEEP.SYNCS 0x989680 ;  /* 0x009896800000a95d */ /* 0x004fea0003900000 */
[----:B------:R-:W2:Y:S02]  /*14e90*/  @!P2 SYNCS.PHASECHK.TRANS64 P2, [R3+URZ+0x38850], R0 ;  /* 0x038850000300a5a7 */ /* 0x000ea4000804007f */
[----:B--2---:R-:W-:Y:S05]  /*14ea0*/  @!P2 BRA `(.L_x_2198) ;  /* 0xfffffffc00eca947 */ /* 0x004fea000383ffff */
[----:B------:R-:W-:Y:S05]  /*14eb0*/  BRA `(.L_x_2197) ;  /* 0xffffff6800f47947 */ /* 0x000fea000383ffff */
.L_x_2203:
[----:B-1----:R-:W-:-:S04]  /*14ec0*/  IMAD.U32 R5, RZ, RZ, UR5 ;  /* 0x00000005ff057e24 */ /* 0x002fc8000f8e00ff */
[----:B------:R1:W2:Y:S03]  /*14ed0*/  SYNCS.PHASECHK.TRANS64.TRYWAIT P0, [R5+URZ+0x38850], R8 ;  /* 0x03885008050075a7 */ /* 0x0002a6000800017f */
[----:B--2---:R-:W-:Y:S05]  /*14ee0*/  @!P0 NANOSLEEP.SYNCS 0x989680 ;  /* 0x009896800000895d */ /* 0x004fea0003900000 */
[----:B------:R-:W2:Y:S02]  /*14ef0*/  @!P0 SYNCS.PHASECHK.TRANS64 P0, [R5+URZ+0x38850], R8 ;  /* 0x03885008050085a7 */ /* 0x000ea4000800007f */
[----:B--2---:R-:W-:Y:S05]  /*14f00*/  @!P0 BRA `(.L_x_2203) ;  /* 0xfffffffc00ec8947 */ /* 0x004fea000383ffff */
[----:B------:R-:W-:Y:S05]  /*14f10*/  BRA `(.L_x_2202) ;  /* 0xffffff8000e07947 */ /* 0x000fea000383ffff */
.L_x_2214:
[----:B------:R-:W-:Y:S02]  /*14f20*/  IMAD.MOV.U32 R13, RZ, RZ, R0 ;  /* 0x000000ffff0d7224 */ /* 0x000fe400078e0000 */
[----:B------:R-:W-:Y:S02]  /*14f30*/  IMAD.MOV.U32 R12, RZ, RZ, RZ ;  /* 0x000000ffff0c7224 */ /* 0x000fe400078e00ff */
[----:B------:R-:W-:Y:S02]  /*14f40*/  IMAD.MOV.U32 R11, RZ, RZ, 0x1f ;  /* 0x0000001fff0b7424 */ /* 0x000fe400078e00ff */
[----:B------:R-:W-:-:S07]  /*14f50*/  IMAD.MOV.U32 R15, RZ, RZ, -0x1 ;  /* 0xffffffffff0f7424 */ /* 0x000fce00078e00ff */
[----:B------:R-:W-:Y:S05]  /*14f60*/  WARPSYNC.COLLECTIVE R15, `(.L_x_2304) ;  /* 0x000000000f087348 */ /* 0x000fea0003c00000 */
[----:B------:R0:W1:Y:S02]  /*14f70*/  SHFL.IDX P6, R14, R13, R12, R11 ;  /* 0x0000000c0d0e7389 */ /* 0x00006400000c000b */
[----:B01----:R-:W-:Y:S01]  /*14f80*/  ENDCOLLECTIVE ;  /* 0x000000000000791b */ /* 0x003fe20003800000 */
.L_x_2304:
[----:B------:R-:W-:Y:S05]  /*14f90*/  BRA `(.L_x_2305) ;  /* 0xffffffbc00d07947 */ /* 0x000fea000383ffff */
.L_x_2216:
[----:B------:R-:W-:Y:S01]  /*14fa0*/  BSSY B0, `(.L_x_2306) ;  /* 0x0000006000007945 */ /* 0x000fe20003800000 */
[----:B------:R-:W-:-:S07]  /*14fb0*/  IMAD.MOV.U32 R15, RZ, RZ, -0x1 ;  /* 0xffffffffff0f7424 */ /* 0x000fce00078e00ff */
[----:B0-----:R-:W-:Y:S05]  /*14fc0*/  WARPSYNC.COLLECTIVE R15, `(.L_x_2307) ;  /* 0x000000000f0c7348 */ /* 0x001fea0003c00000 */
[----:B------:R-:W-:Y:S02]  /*14fd0*/  ELECT P6, UR62, PT ;  /* 0x00000000003e782f */ /* 0x000fe400038c0000 */
[----:B------:R-:W-:Y:S01]  /*14fe0*/  MOV R14, UR62 ;  /* 0x0000003e000e7c02 */ /* 0x000fe20008000f00 */
[----:B0-----:R-:W-:Y:S10]  /*14ff0*/  ENDCOLLECTIVE ;  /* 0x000000000000791b */ /* 0x001ff40003800000 */
.L_x_2307:
[----:B------:R-:W-:Y:S05]  /*15000*/  BSYNC B0 ;  /* 0x0000000000007941 */ /* 0x000fea0003800000 */
.L_x_2306:
[----:B------:R-:W-:Y:S05]  /*15010*/  BRA `(.L_x_2308) ;  /* 0xffffffbc00d07947 */ /* 0x000fea000383ffff */
.L_x_2218:
[----:B0-----:R-:W-:-:S04]  /*15020*/  IMAD.U32 R3, RZ, RZ, UR38 ;  /* 0x00000026ff037e24 */ /* 0x001fc8000f8e00ff */
[----:B------:R0:W1:Y:S03]  /*15030*/  SYNCS.PHASECHK.TRANS64.TRYWAIT P0, [R3+URZ+0x38840], R0 ;  /* 0x03884000030075a7 */ /* 0x000066000800017f */
[----:B-1----:R-:W-:Y:S05]  /*15040*/  @!P0 NANOSLEEP.SYNCS 0x989680 ;  /* 0x009896800000895d */ /* 0x002fea0003900000 */
[----:B------:R-:W1:Y:S02]  /*15050*/  @!P0 SYNCS.PHASECHK.TRANS64 P0, [R3+URZ+0x38840], R0 ;  /* 0x03884000030085a7 */ /* 0x000e64000800007f */
[----:B-1----:R-:W-:Y:S05]  /*15060*/  @!P0 BRA `(.L_x_2218) ;  /* 0xfffffffc00ec8947 */ /* 0x002fea000383ffff */
[----:B------:R-:W-:Y:S05]  /*15070*/  BRA `(.L_x_2309) ;  /* 0xffffffc0002c7947 */ /* 0x000fea000383ffff */
.L_x_2221:
        /* <DEDUP_REMOVED lines=9> */
.L_x_2310:
[----:B------:R-:W-:Y:S02]  /*15110*/  IMAD.MOV.U32 R13, RZ, RZ, R7 ;  /* 0x000000ffff0d7224 */ /* 0x000fe400078e0007 */
[----:B------:R-:W-:-:S07]  /*15120*/  IMAD.MOV.U32 R2, RZ, RZ, R14 ;  /* 0x000000ffff027224 */ /* 0x000fce00078e000e */
[----:B------:R-:W-:Y:S05]  /*15130*/  WARPSYNC.COLLECTIVE R15, `(.L_x_2311) ;  /* 0x000000000f087348 */ /* 0x000fea0003c00000 */
[----:B------:R0:W1:Y:S02]  /*15140*/  SHFL.IDX P6, R14, R13, R12, R11 ;  /* 0x0000000c0d0e7389 */ /* 0x00006400000c000b */
[----:B01----:R-:W-:Y:S01]  /*15150*/  ENDCOLLECTIVE ;  /* 0x000000000000791b */ /* 0x003fe20003800000 */
.L_x_2311:
[----:B------:R-:W-:Y:S01]  /*15160*/  ULDC UR4, c[0x0][0x288] ;  /* 0x0000a20000047ab9 */ /* 0x000fe20000000800 */
[----:B------:R-:W-:Y:S01]  /*15170*/  ULDC.64 UR6, c[0x0][0x208] ;  /* 0x0000820000067ab9 */ /* 0x000fe20000000a00 */
[----:B------:R-:W-:-:S05]  /*15180*/  IMAD R0, R20, UR4, RZ ;  /* 0x0000000414007c24 */ /* 0x000fca000f8e02ff */
[----:B------:R-:W-:Y:S01]  /*15190*/  ISETP.GE.AND P3, PT, R8, R0, PT ;  /* 0x000000000800720c */ /* 0x000fe20003f66270 */
[----:B------:R-:W-:Y:S02]  /*151a0*/  IMAD.MOV.U32 R13, RZ, RZ, R6 ;  /* 0x000000ffff0d7224 */ /* 0x000fe400078e0006 */
[----:B------:R-:W-:-:S10]  /*151b0*/  IMAD.MOV.U32 R12, RZ, RZ, 0x1 ;  /* 0x00000001ff0c7424 */ /* 0x000fd400078e00ff */
[----:B------:R-:W-:Y:S01]  /*151c0*/  @!P3 LEA R21, R9, UR38, 0x1 ;  /* 0x000000260915bc11 */ /* 0x000fe2000f8e08ff */
[----:B------:R-:W-:-:S05]  /*151d0*/  IMAD.MOV.U32 R3, RZ, RZ, R14 ;  /* 0x000000ffff037224 */ /* 0x000fca00078e000e */
        /* <DEDUP_REMOVED lines=15> */
.L_x_2312:
[----:B------:R-:W-:Y:S01]  /*152d0*/  VIADD R3, R8, 0x20 ;  /* 0x0000002008037836 */ /* 0x000fe20000000000 */
[----:B------:R-:W-:Y:S01]  /*152e0*/  @!P3 LEA R20, R9, UR38, 0x1 ;  /* 0x000000260914bc11 */ /* 0x000fe2000f8e08ff */
[----:B------:R-:W-:Y:S02]  /*152f0*/  IMAD.MOV.U32 R13, RZ, RZ, R7 ;  /* 0x000000ffff0d7224 */ /* 0x000fe400078e0007 */
[----:B------:R-:W-:-:S07]  /*15300*/  IMAD.MOV.U32 R5, RZ, RZ, R14 ;  /* 0x000000ffff057224 */ /* 0x000fce00078e000e */
[----:B------:R-:W-:Y:S05]  /*15310*/  WARPSYNC.COLLECTIVE R15, `(.L_x_2313) ;  /* 0x000000000f087348 */ /* 0x000fea0003c00000 */
[----:B------:R0:W1:Y:S02]  /*15320*/  SHFL.IDX P6, R14, R13, R12, R11 ;  /* 0x0000000c0d0e7389 */ /* 0x00006400000c000b */
[----:B01----:R-:W-:Y:S01]  /*15330*/  ENDCOLLECTIVE ;  /* 0x000000000000791b */ /* 0x003fe20003800000 */
.L_x_2313:
[----:B------:R-:W-:Y:S01]  /*15340*/  ULDC.64 UR4, c[0x0][0x208] ;  /* 0x0000820000047ab9 */ /* 0x000fe20000000a00 */
[----:B------:R-:W-:Y:S01]  /*15350*/  IMAD.MOV.U32 R13, RZ, RZ, R6 ;  /* 0x000000ffff0d7224 */ /* 0x000fe200078e0006 */
[----:B------:R-:W-:Y:S01]  /*15360*/  MOV R12, 0x2 ;  /* 0x00000002000c7802 */ /* 0x000fe20000000f00 */
        /* <DEDUP_REMOVED lines=13> */
.L_x_2314:
[----:B------:R-:W-:Y:S01]  /*15440*/  VIADD R5, R8, 0x30 ;  /* 0x0000003008057836 */ /* 0x000fe20000000000 */
[----:B------:R-:W-:Y:S01]  /*15450*/  @!P3 LEA R21, R9, UR38, 0x1 ;  /* 0x000000260915bc11 */ /* 0x000fe2000f8e08ff */
[----:B------:R-:W-:Y:S02]  /*15460*/  IMAD.MOV.U32 R13, RZ, RZ, R7 ;  /* 0x000000ffff0d7224 */ /* 0x000fe400078e0007 */
[----:B------:R-:W-:-:S07]  /*15470*/  IMAD.MOV.U32 R3, RZ, RZ, R14 ;  /* 0x000000ffff037224 */ /* 0x000fce00078e000e */
[----:B------:R-:W-:Y:S05]  /*15480*/  WARPSYNC.COLLECTIVE R15, `(.L_x_2315) ;  /* 0x000000000f087348 */ /* 0x000fea0003c00000 */
[----:B------:R0:W1:Y:S02]  /*15490*/  SHFL.IDX P6, R14, R13, R12, R11 ;  /* 0x0000000c0d0e7389 */ /* 0x00006400000c000b */
[----:B01----:R-:W-:Y:S01]  /*154a0*/  ENDCOLLECTIVE ;  /* 0x000000000000791b */ /* 0x003fe20003800000 */
.L_x_2315:
        /* <DEDUP_REMOVED lines=16> */
.L_x_2316:
[----:B------:R-:W-:Y:S01]  /*155b0*/  VIADD R3, R8, 0x40 ;  /* 0x0000004008037836 */ /* 0x000fe20000000000 */
[----:B------:R-:W-:Y:S01]  /*155c0*/  @!P3 LEA R20, R9, UR38, 0x1 ;  /* 0x000000260914bc11 */ /* 0x000fe2000f8e08ff */
[----:B------:R-:W-:Y:S02]  /*155d0*/  IMAD.MOV.U32 R13, RZ, RZ, R7 ;  /* 0x000000ffff0d7224 */ /* 0x000fe400078e0007 */
[----:B------:R-:W-:-:S07]  /*155e0*/  IMAD.MOV.U32 R5, RZ, RZ, R14 ;  /* 0x000000ffff057224 */ /* 0x000fce00078e000e */
[----:B------:R-:W-:Y:S05]  /*155f0*/  WARPSYNC.COLLECTIVE R15, `(.L_x_2317) ;  /* 0x000000000f087348 */ /* 0x000fea0003c00000 */
[----:B------:R0:W1:Y:S02]  /*15600*/  SHFL.IDX P6, R14, R13, R12, R11 ;  /* 0x0000000c0d0e7389 */ /* 0x00006400000c000b */
[----:B01----:R-:W-:Y:S01]  /*15610*/  ENDCOLLECTIVE ;  /* 0x000000000000791b */ /* 0x003fe20003800000 */
.L_x_2317:
        /* <DEDUP_REMOVED lines=16> */
.L_x_2318:
[----:B------:R-:W-:Y:S01]  /*15720*/  VIADD R5, R8, 0x50 ;  /* 0x0000005008057836 */ /* 0x000fe20000000000 */
[----:B------:R-:W-:Y:S01]  /*15730*/  @!P3 LEA R21, R9, UR38, 0x1 ;  /* 0x000000260915bc11 */ /* 0x000fe2000f8e08ff */
[----:B------:R-:W-:Y:S02]  /*15740*/  IMAD.MOV.U32 R13, RZ, RZ, R7 ;  /* 0x000000ffff0d7224 */ /* 0x000fe400078e0007 */
[----:B------:R-:W-:-:S07]  /*15750*/  IMAD.MOV.U32 R3, RZ, RZ, R14 ;  /* 0x000000ffff037224 */ /* 0x000fce00078e000e */
[----:B------:R-:W-:Y:S05]  /*15760*/  WARPSYNC.COLLECTIVE R15, `(.L_x_2319) ;  /* 0x000000000f087348 */ /* 0x000fea0003c00000 */
[----:B------:R0:W1:Y:S02]  /*15770*/  SHFL.IDX P6, R14, R13, R12, R11 ;  /* 0x0000000c0d0e7389 */ /* 0x00006400000c000b */
[----:B01----:R-:W-:Y:S01]  /*15780*/  ENDCOLLECTIVE ;  /* 0x000000000000791b */ /* 0x003fe20003800000 */
.L_x_2319:
        /* <DEDUP_REMOVED lines=16> */
.L_x_2320:
[----:B------:R-:W-:Y:S01]  /*15890*/  VIADD R3, R8, 0x60 ;  /* 0x0000006008037836 */ /* 0x000fe20000000000 */
[----:B------:R-:W-:Y:S01]  /*158a0*/  @!P3 LEA R20, R9, UR38, 0x1 ;  /* 0x000000260914bc11 */ /* 0x000fe2000f8e08ff */
[----:B------:R-:W-:Y:S02]  /*158b0*/  IMAD.MOV.U32 R13, RZ, RZ, R7 ;  /* 0x000000ffff0d7224 */ /* 0x000fe400078e0007 */
[----:B------:R-:W-:-:S07]  /*158c0*/  IMAD.MOV.U32 R5, RZ, RZ, R14 ;  /* 0x000000ffff057224 */ /* 0x000fce00078e000e */
[----:B------:R-:W-:Y:S05]  /*158d0*/  WARPSYNC.COLLECTIVE R15, `(.L_x_2321) ;  /* 0x000000000f087348 */ /* 0x000fea0003c00000 */
[----:B------:R0:W1:Y:S02]  /*158e0*/  SHFL.IDX P6, R14, R13, R12, R11 ;  /* 0x0000000c0d0e7389 */ /* 0x00006400000c000b */
[----:B01----:R-:W-:Y:S01]  /*158f0*/  ENDCOLLECTIVE ;  /* 0x000000000000791b */ /* 0x003fe20003800000 */
.L_x_2321:
        /* <DEDUP_REMOVED lines=16> */
.L_x_2322:
[----:B------:R-:W-:Y:S01]  /*15a00*/  @!P3 LEA R21, R9, UR38, 0x1 ;  /* 0x000000260915bc11 */ /* 0x000fe2000f8e08ff */
[----:B------:R-:W-:Y:S02]  /*15a10*/  IMAD.MOV.U32 R13, RZ, RZ, R7 ;  /* 0x000000ffff0d7224 */ /* 0x000fe400078e0007 */
[----:B------:R-:W-:-:S07]  /*15a20*/  IMAD.MOV.U32 R3, RZ, RZ, R14 ;  /* 0x000000ffff037224 */ /* 0x000fce00078e000e */
[----:B------:R-:W-:Y:S05]  /*15a30*/  WARPSYNC.COLLECTIVE R15, `(.L_x_2323) ;  /* 0x000000000f087348 */ /* 0x000fea0003c00000 */
[----:B------:R0:W1:Y:S02]  /*15a40*/  SHFL.IDX P6, R14, R13, R12, R11 ;  /* 0x0000000c0d0e7389 */ /* 0x00006400000c000b */
[----:B01----:R-:W-:Y:S01]  /*15a50*/  ENDCOLLECTIVE ;  /* 0x000000000000791b */ /* 0x003fe20003800000 */
.L_x_2323:
        /* <DEDUP_REMOVED lines=15> */
.L_x_2324:
[----:B------:R-:W-:Y:S01]  /*15b50*/  IMAD.MOV.U32 R13, RZ, RZ, R7 ;  /* 0x000000ffff0d7224 */ /* 0x000fe200078e0007 */
[----:B------:R-:W-:-:S07]  /*15b60*/  MOV R4, R14 ;  /* 0x0000000e00047202 */ /* 0x000fce0000000f00 */
[----:B------:R-:W-:Y:S05]  /*15b70*/  WARPSYNC.COLLECTIVE R15, `(.L_x_2325) ;  /* 0x000000000f087348 */ /* 0x000fea0003c00000 */
[----:B------:R0:W1:Y:S02]  /*15b80*/  SHFL.IDX P6, R14, R13, R12, R11 ;  /* 0x0000000c0d0e7389 */ /* 0x00006400000c000b */
[----:B01----:R-:W-:Y:S01]  /*15b90*/  ENDCOLLECTIVE ;  /* 0x000000000000791b */ /* 0x003fe20003800000 */
.L_x_2325:
[----:B------:R-:W-:Y:S05]  /*15ba0*/  BRA `(.L_x_2326) ;  /* 0xffffffc000947947 */ /* 0x000fea000383ffff */
.L_x_2224:
[----:B-1----:R-:W-:-:S04]  /*15bb0*/  IMAD.U32 R3, RZ, RZ, UR38 ;  /* 0x00000026ff037e24 */ /* 0x002fc8000f8e00ff */
[----:B------:R1:W2:Y:S03]  /*15bc0*/  SYNCS.PHASECHK.TRANS64.TRYWAIT P0, [R3+URZ+0x38820], R2 ;  /* 0x03882002030075a7 */ /* 0x0002a6000800017f */
[----:B--2---:R-:W-:Y:S05]  /*15bd0*/  @!P0 NANOSLEEP.SYNCS 0x989680 ;  /* 0x009896800000895d */ /* 0x004fea0003900000 */
[----:B------:R-:W2:Y:S02]  /*15be0*/  @!P0 SYNCS.PHASECHK.TRANS64 P0, [R3+URZ+0x38820], R2 ;  /* 0x03882002030085a7 */ /* 0x000ea4000800007f */
[----:B--2---:R-:W-:Y:S05]  /*15bf0*/  @!P0 BRA `(.L_x_2224) ;  /* 0xfffffffc00ec8947 */ /* 0x004fea000383ffff */
[----:B------:R-:W-:Y:S05]  /*15c00*/  BRA `(.L_x_2327) ;  /* 0xffffffc000f47947 */ /* 0x000fea000383ffff */
.L_x_2231:
[----:B-1----:R-:W-:-:S04]  /*15c10*/  IMAD.U32 R3, RZ, RZ, UR38 ;  /* 0x00000026ff037e24 */ /* 0x002fc8000f8e00ff */
[----:B------:R1:W2:Y:S03]  /*15c20*/  SYNCS.PHASECHK.TRANS64.TRYWAIT P0, [R3+URZ+0x38848], R2 ;  /* 0x03884802030075a7 */ /* 0x0002a6000800017f */
[----:B--2---:R-:W-:Y:S05]  /*15c30*/  @!P0 NANOSLEEP.SYNCS 0x989680 ;  /* 0x009896800000895d */ /* 0x004fea0003900000 */
[----:B------:R-:W2:Y:S02]  /*15c40*/  @!P0 SYNCS.PHASECHK.TRANS64 P0, [R3+URZ+0x38848], R2 ;  /* 0x03884802030085a7 */ /* 0x000ea4000800007f */
[----:B--2---:R-:W-:Y:S05]  /*15c50*/  @!P0 BRA `(.L_x_2231) ;  /* 0xfffffffc00ec8947 */ /* 0x004fea000383ffff */
[----:B------:R-:W-:Y:S05]  /*15c60*/  BRA `(.L_x_2328) ;  /* 0xffffffc400d07947 */ /* 0x000fea000383ffff */
.L_x_2239:
[----:B0-----:R-:W-:-:S04]  /*15c70*/  IMAD.U32 R3, RZ, RZ, UR38 ;  /* 0x00000026ff037e24 */ /* 0x001fc8000f8e00ff */
[----:B------:R0:W1:Y:S03]  /*15c80*/  SYNCS.PHASECHK.TRANS64.TRYWAIT P0, [R3+URZ+0x38860], R2 ;  /* 0x03886002030075a7 */ /* 0x000066000800017f */
[----:B-1----:R-:W-:Y:S05]  /*15c90*/  @!P0 NANOSLEEP.SYNCS 0x989680 ;  /* 0x009896800000895d */ /* 0x002fea0003900000 */
[----:B------:R-:W1:Y:S02]  /*15ca0*/  @!P0 SYNCS.PHASECHK.TRANS64 P0, [R3+URZ+0x38860], R2 ;  /* 0x03886002030085a7 */ /* 0x000e64000800007f */
[----:B-1----:R-:W-:Y:S05]  /*15cb0*/  @!P0 BRA `(.L_x_2239) ;  /* 0xfffffffc00ec8947 */ /* 0x002fea000383ffff */
[----:B------:R-:W-:Y:S05]  /*15cc0*/  BRA `(.L_x_2329) ;  /* 0xffffffc800e47947 */ /* 0x000fea000383ffff */
.L_x_2250:
[----:B-1----:R-:W-:-:S04]  /*15cd0*/  IMAD.U32 R3, RZ, RZ, UR38 ;  /* 0x00000026ff037e24 */ /* 0x002fc8000f8e00ff */
[----:B------:R1:W2:Y:S03]  /*15ce0*/  SYNCS.PHASECHK.TRANS64.TRYWAIT P0, [R3+URZ+0x38840], R2 ;  /* 0x03884002030075a7 */ /* 0x0002a6000800017f */
[----:B--2---:R-:W-:Y:S05]  /*15cf0*/  @!P0 NANOSLEEP.SYNCS 0x989680 ;  /* 0x009896800000895d */ /* 0x004fea0003900000 */
[----:B------:R-:W2:Y:S02]  /*15d00*/  @!P0 SYNCS.PHASECHK.TRANS64 P0, [R3+URZ+0x38840], R2 ;  /* 0x03884002030085a7 */ /* 0x000ea4000800007f */
[----:B--2---:R-:W-:Y:S05]  /*15d10*/  @!P0 BRA `(.L_x_2250) ;  /* 0xfffffffc00ec8947 */ /* 0x004fea000383ffff */
[----:B------:R-:W-:Y:S05]  /*15d20*/  BRA `(.L_x_2330) ;  /* 0xffffffd000747947 */ /* 0x000fea000383ffff */
.L_x_2258:
[----:B0-----:R-:W-:-:S04]  /*15d30*/  IMAD.U32 R3, RZ, RZ, UR38 ;  /* 0x00000026ff037e24 */ /* 0x001fc8000f8e00ff */
[----:B------:R0:W1:Y:S03]  /*15d40*/  SYNCS.PHASECHK.TRANS64.TRYWAIT P0, [R3+URZ+0x38868], R2 ;  /* 0x03886802030075a7 */ /* 0x000066000800017f */
[----:B-1----:R-:W-:Y:S05]  /*15d50*/  @!P0 NANOSLEEP.SYNCS 0x989680 ;  /* 0x009896800000895d */ /* 0x002fea0003900000 */
[----:B------:R-:W1:Y:S02]  /*15d60*/  @!P0 SYNCS.PHASECHK.TRANS64 P0, [R3+URZ+0x38868], R2 ;  /* 0x03886802030085a7 */ /* 0x000e64000800007f */
[----:B-1----:R-:W-:Y:S05]  /*15d70*/  @!P0 BRA `(.L_x_2258) ;  /* 0xfffffffc00ec8947 */ /* 0x002fea000383ffff */
[----:B------:R-:W-:Y:S05]  /*15d80*/  BRA `(.L_x_2331) ;  /* 0xffffffd400847947 */ /* 0x000fea000383ffff */
.L_x_2269:
[----:B-1----:R-:W-:-:S04]  /*15d90*/  IMAD.U32 R3, RZ, RZ, UR38 ;  /* 0x00000026ff037e24 */ /* 0x002fc8000f8e00ff */
[----:B------:R1:W2:Y:S03]  /*15da0*/  SYNCS.PHASECHK.TRANS64.TRYWAIT P0, [R3+URZ+0x38848], R2 ;  /* 0x03884802030075a7 */ /* 0x0002a6000800017f */
[----:B--2---:R-:W-:Y:S05]  /*15db0*/  @!P0 NANOSLEEP.SYNCS 0x989680 ;  /* 0x009896800000895d */ /* 0x004fea0003900000 */
[----:B------:R-:W2:Y:S02]  /*15dc0*/  @!P0 SYNCS.PHASECHK.TRANS64 P0, [R3+URZ+0x38848], R2 ;  /* 0x03884802030085a7 */ /* 0x000ea4000800007f */
[----:B--2---:R-:W-:Y:S05]  /*15dd0*/  @!P0 BRA `(.L_x_2269) ;  /* 0xfffffffc00ec8947 */ /* 0x004fea000383ffff */
[----:B------:R-:W-:Y:S05]  /*15de0*/  BRA `(.L_x_2332) ;  /* 0xffffffdc002c7947 */ /* 0x000fea000383ffff */
.L_x_2277:
[----:B0-----:R-:W-:-:S04]  /*15df0*/  IMAD.U32 R3, RZ, RZ, UR38 ;  /* 0x00000026ff037e24 */ /* 0x001fc8000f8e00ff */
[----:B------:R0:W1:Y:S03]  /*15e00*/  SYNCS.PHASECHK.TRANS64.TRYWAIT P0, [R3+URZ+0x38860], R2 ;  /* 0x03886002030075a7 */ /* 0x000066000800017f */
[----:B-1----:R-:W-:Y:S05]  /*15e10*/  @!P0 NANOSLEEP.SYNCS 0x989680 ;  /* 0x009896800000895d */ /* 0x002fea0003900000 */
[----:B------:R-:W1:Y:S02]  /*15e20*/  @!P0 SYNCS.PHASECHK.TRANS64 P0, [R3+URZ+0x38860], R2 ;  /* 0x03886002030085a7 */ /* 0x000e64000800007f */
[----:B-1----:R-:W-:Y:S05]  /*15e30*/  @!P0 BRA `(.L_x_2277) ;  /* 0xfffffffc00ec8947 */ /* 0x002fea000383ffff */
[----:B------:R-:W-:Y:S05]  /*15e40*/  BRA `(.L_x_2333) ;  /* 0xffffffe000387947 */ /* 0x000fea000383ffff */
.L_x_2287:
[----:B0-----:R0:W1:Y:S02]  /*15e50*/  SYNCS.PHASECHK.TRANS64.TRYWAIT P0, [R3+URZ+0x38860], R0 ;  /* 0x03886000030075a7 */ /* 0x001064000800017f */
[----:B-1----:R-:W-:Y:S05]  /*15e60*/  @!P0 NANOSLEEP.SYNCS 0x989680 ;  /* 0x009896800000895d */ /* 0x002fea0003900000 */
[----:B------:R-:W1:Y:S02]  /*15e70*/  @!P0 SYNCS.PHASECHK.TRANS64 P0, [R3+URZ+0x38860], R0 ;  /* 0x03886000030085a7 */ /* 0x000e64000800007f */
[----:B-1----:R-:W-:Y:S05]  /*15e80*/  @!P0 BRA `(.L_x_2287) ;  /* 0xfffffffc00f08947 */ /* 0x002fea000383ffff */
[----:B------:R-:W-:Y:S05]  /*15e90*/  BRA `(.L_x_2334) ;  /* 0xffffffe400707947 */ /* 0x000fea000383ffff */
.L_x_2294:
[----:B0-----:R0:W1:Y:S02]  /*15ea0*/  SYNCS.PHASECHK.TRANS64.TRYWAIT P0, [R2+URZ+0x38820], R3 ;  /* 0x03882003020075a7 */ /* 0x001064000800017f */
[----:B-1----:R-:W-:Y:S05]  /*15eb0*/  @!P0 NANOSLEEP.SYNCS 0x989680 ;  /* 0x009896800000895d */ /* 0x002fea0003900000 */
[----:B------:R-:W1:Y:S02]  /*15ec0*/  @!P0 SYNCS.PHASECHK.TRANS64 P0, [R2+URZ+0x38820], R3 ;  /* 0x03882003020085a7 */ /* 0x000e64000800007f */
[----:B-1----:R-:W-:Y:S05]  /*15ed0*/  @!P0 BRA `(.L_x_2294) ;  /* 0xfffffffc00f08947 */ /* 0x002fea000383ffff */
[----:B------:R-:W-:Y:S05]  /*15ee0*/  BRA `(.L_x_2335) ;  /* 0xffffffe800a87947 */ /* 0x000fea000383ffff */
.L_x_2295:
        /* <DEDUP_REMOVED lines=11> */
.L_x_2337:
[----:B------:R-:W-:Y:S05]  /*15fa0*/  BSYNC B0 ;  /* 0x0000000000007941 */ /* 0x000fea0003800000 */
.L_x_2336:
[----:B------:R-:W-:Y:S05]  /*15fb0*/  BRA `(.L_x_2338) ;  /* 0xffffffe8008c7947 */ /* 0x000fea000383ffff */
.L_x_2296:
[----:B------:R-:W-:Y:S01]  /*15fc0*/  BSSY B0, `(.L_x_2339) ;  /* 0x0000006000007945 */ /* 0x000fe20003800000 */
[----:B------:R-:W-:-:S07]  /*15fd0*/  IMAD.MOV.U32 R15, RZ, RZ, -0x1 ;  /* 0xffffffffff0f7424 */ /* 0x000fce00078e00ff */
[----:B0-----:R-:W-:Y:S05]  /*15fe0*/  WARPSYNC.COLLECTIVE R15, `(.L_x_2340) ;  /* 0x000000000f0c7348 */ /* 0x001fea0003c00000 */
[----:B------:R-:W-:Y:S02]  /*15ff0*/  ELECT P6, UR62, PT ;  /* 0x00000000003e782f */ /* 0x000fe400038c0000 */
[----:B------:R-:W-:Y:S01]  /*16000*/  MOV R14, UR62 ;  /* 0x0000003e000e7c02 */ /* 0x000fe20008000f00 */
[----:B0-----:R-:W-:Y:S10]  /*16010*/  ENDCOLLECTIVE ;  /* 0x000000000000791b */ /* 0x001ff40003800000 */
.L_x_2340:
[----:B------:R-:W-:Y:S05]  /*16020*/  BSYNC B0 ;  /* 0x0000000000007941 */ /* 0x000fea0003800000 */
.L_x_2339:
[----:B------:R-:W-:Y:S05]  /*16030*/  BRA `(.L_x_2341) ;  /* 0xffffffe800807947 */ /* 0x000fea000383ffff */
.L_x_2298:
[----:B0-----:R0:W1:Y:S02]  /*16040*/  SYNCS.PHASECHK.TRANS64.TRYWAIT P0, [R6+URZ], R5 ;  /* 0x00000005060075a7 */ /* 0x001064000800017f */
[----:B-1----:R-:W-:Y:S05]  /*16050*/  @!P0 NANOSLEEP.SYNCS 0x989680 ;  /* 0x009896800000895d */ /* 0x002fea0003900000 */
[----:B------:R-:W1:Y:S02]  /*16060*/  @!P0 SYNCS.PHASECHK.TRANS64 P0, [R6+URZ], R5 ;  /* 0x00000005060085a7 */ /* 0x000e64000800007f */
[----:B-1----:R-:W-:Y:S05]  /*16070*/  @!P0 BRA `(.L_x_2298) ;  /* 0xfffffffc00f08947 */ /* 0x002fea000383ffff */
[----:B------:R-:W-:Y:S05]  /*16080*/  BRA `(.L_x_2342) ;  /* 0xffffffe800b47947 */ /* 0x000fea000383ffff */
.L_x_2299:
[----:B-1----:R1:W2:Y:S02]  /*16090*/  SYNCS.PHASECHK.TRANS64.TRYWAIT P0, [R3+URZ], R4 ;  /* 0x00000004030075a7 */ /* 0x0022a4000800017f */
[----:B--2---:R-:W-:Y:S05]  /*160a0*/  @!P0 NANOSLEEP.SYNCS 0x989680 ;  /* 0x009896800000895d */ /* 0x004fea0003900000 */
[----:B------:R-:W2:Y:S02]  /*160b0*/  @!P0 SYNCS.PHASECHK.TRANS64 P0, [R3+URZ], R4 ;  /* 0x00000004030085a7 */ /* 0x000ea4000800007f */
[----:B--2---:R-:W-:Y:S05]  /*160c0*/  @!P0 BRA `(.L_x_2299) ;  /* 0xfffffffc00f08947 */ /* 0x004fea000383ffff */
[----:B------:R-:W-:Y:S05]  /*160d0*/  BRA `(.L_x_2343) ;  /* 0xffffffe800a87947 */ /* 0x000fea000383ffff */
.L_x_2301:
[----:B-1----:R1:W2:Y:S02]  /*160e0*/  SYNCS.PHASECHK.TRANS64.TRYWAIT P0, [R0+URZ], R5 ;  /* 0x00000005000075a7 */ /* 0x0022a4000800017f */
[----:B--2---:R-:W-:Y:S05]  /*160f0*/  @!P0 NANOSLEEP.SYNCS 0x989680 ;  /* 0x009896800000895d */ /* 0x004fea0003900000 */
[----:B------:R-:W2:Y:S02]  /*16100*/  @!P0 SYNCS.PHASECHK.TRANS64 P0, [R0+URZ], R5 ;  /* 0x00000005000085a7 */ /* 0x000ea4000800007f */
[----:B--2---:R-:W-:Y:S05]  /*16110*/  @!P0 BRA `(.L_x_2301) ;  /* 0xfffffffc00f08947 */ /* 0x004fea000383ffff */
[----:B------:R-:W-:Y:S05]  /*16120*/  BRA `(.L_x_2344) ;  /* 0xffffffe800ac7947 */ /* 0x000fea000383ffff */
.L_x_2345:
        /* <DEDUP_REMOVED lines=13> */
.L_x_14845:


//--------------------- .text._ZN7cutlass13device_kernelIN5flash11enable_sm90INS1_16FlashAttnFwdSm90INS1_25CollectiveMainloopFwdSm90ILi2EN4cute5tupleIJNS5_1CILi1EEES8_S8_EEENS6_IJNS7_ILi128EEENS7_ILi80EEENS7_ILi256EEEEEELi256ENS_10bfloat16_tEfNS_4arch4Sm90ELb1ELb0ELb0ELb1ELb0ELb0ELb0ELb1ELb1ELb1ELb1ELb0EEENS1_21CollectiveEpilogueFwdINS6_IJSA_SC_SB_EEES9_SE_SG_Li256ELb1ELb1ELb1ELb0EEENS1_36VarlenDynamicPersistentTileSchedulerILi128ELi80ELi256ELi128ELb1ELb1ELb1ELb1ELb1ELb1EEEEEEEEEvNT_6ParamsE --------------------------
	.section	.text._ZN7cutlass13device_kernelIN5flash11enable_sm90INS1_16FlashAttnFwdSm90INS1_25CollectiveMainloopFwdSm90ILi2EN4cute5tupleIJNS5_1CILi1EEES8_S8_EEENS6_IJNS7_ILi128EEENS7_ILi80EEENS7_ILi256EEEEEELi256ENS_10bfloat16_tEfNS_4arch4Sm90ELb1ELb0ELb0ELb1ELb0ELb0ELb0ELb1ELb1ELb1ELb1ELb0EEENS1_21CollectiveEpilogueFwdINS6_IJSA_SC_SB_EEES9_SE_SG_Li256ELb1ELb1ELb1ELb0EEENS1_36VarlenDynamicPersistentTileSchedulerILi128ELi80ELi256ELi128ELb1ELb1ELb1ELb1ELb1ELb1EEEEEEEEEvNT_6ParamsE,"ax",@progbits
	.align	128
.text._ZN7cutlass13device_kernelIN5flash11enable_sm90INS1_16FlashAttnFwdSm90INS1_25CollectiveMainloopFwdSm90ILi2EN4cute5tupleIJNS5_1CILi1EEES8_S8_EEENS6_IJNS7_ILi128EEENS7_ILi80EEENS7_ILi256EEEEEELi256ENS_10bfloat16_tEfNS_4arch4Sm90ELb1ELb0ELb0ELb1ELb0ELb0ELb0ELb1ELb1ELb1ELb1ELb0EEENS1_21CollectiveEpilogueFwdINS6_IJSA_SC_SB_EEES9_SE_SG_Li256ELb1ELb1ELb1ELb0EEENS1_36VarlenDynamicPersistentTileSchedulerILi128ELi80ELi256ELi128ELb1ELb1ELb1ELb1ELb1ELb1EEEEEEEEEvNT_6ParamsE:
        .type           _ZN7cutlass13device_kernelIN5flash11enable_sm90INS1_16FlashAttnFwdSm90INS1_25CollectiveMainloopFwdSm90ILi2EN4cute5tupleIJNS5_1CILi1EEES8_S8_EEENS6_IJNS7_ILi128EEENS7_ILi80EEENS7_ILi256EEEEEELi256ENS_10bfloat16_tEfNS_4arch4Sm90ELb1ELb0ELb0ELb1ELb0ELb0ELb0ELb1ELb1ELb1ELb1ELb0EEENS1_21CollectiveEpilogueFwdINS6_IJSA_SC_SB_EEES9_SE_SG_Li256ELb1ELb1ELb1ELb0EEENS1_36VarlenDynamicPersistentTileSchedulerILi128ELi80ELi256ELi128ELb1ELb1ELb1ELb1ELb1ELb1EEEEEEEEEvNT_6ParamsE,@function
        .size           _ZN7cutlass13device_kernelIN5flash11enable_sm90INS1_16FlashAttnFwdSm90INS1_25CollectiveMainloopFwdSm90ILi2EN4cute5tupleIJNS5_1CILi1EEES8_S8_EEENS6_IJNS7_ILi128EEENS7_ILi80EEENS7_ILi256EEEEEELi256ENS_10bfloat16_tEfNS_4arch4Sm90ELb1ELb0ELb0ELb1ELb0ELb0ELb0ELb1ELb1ELb1ELb1ELb0EEENS1_21CollectiveEpilogueFwdINS6_IJSA_SC_SB_EEES9_SE_SG_Li256ELb1ELb1ELb1ELb0EEENS1_36VarlenDynamicPersistentTileSchedulerILi128ELi80ELi256ELi128ELb1ELb1ELb1ELb1ELb1ELb1EEEEEEEEEvNT_6ParamsE,(.L_x_14846 - _ZN7cutlass13device_kernelIN5flash11enable_sm90INS1_16FlashAttnFwdSm90INS1_25CollectiveMainloopFwdSm90ILi2EN4cute5tupleIJNS5_1CILi1EEES8_S8_EEENS6_IJNS7_ILi128EEENS7_ILi80EEENS7_ILi256EEEEEELi256ENS_10bfloat16_tEfNS_4arch4Sm90ELb1ELb0ELb0ELb1ELb0ELb0ELb0ELb1ELb1ELb1ELb1ELb0EEENS1_21CollectiveEpilogueFwdINS6_IJSA_SC_SB_EEES9_SE_SG_Li256ELb1ELb1ELb1ELb0EEENS1_36VarlenDynamicPersistentTileSchedulerILi128ELi80ELi256ELi128ELb1ELb1ELb1ELb1ELb1ELb1EEEEEEEEEvNT_6ParamsE)
        .other          _ZN7cutlass13device_kernelIN5flash11enable_sm90INS1_16FlashAttnFwdSm90INS1_25CollectiveMainloopFwdSm90ILi2EN4cute5tupleIJNS5_1CILi1EEES8_S8_EEENS6_IJNS7_ILi128EEENS7_ILi80EEENS7_ILi256EEEEEELi256ENS_10bfloat16_tEfNS_4arch4Sm90ELb1ELb0ELb0ELb1ELb0ELb0ELb0ELb1ELb1ELb1ELb1ELb0EEENS1_21CollectiveEpilogueFwdINS6_IJSA_SC_SB_EEES9_SE_SG_Li256ELb1ELb1ELb1ELb0EEENS1_36VarlenDynamicPersistentTileSchedulerILi128ELi80ELi256ELi128ELb1ELb1ELb1ELb1ELb1ELb1EEEEEEEEEvNT_6ParamsE,@"STO_CUDA_ENTRY STV_DEFAULT"
_ZN7cutlass13device_kernelIN5flash11enable_sm90INS1_16FlashAttnFwdSm90INS1_25CollectiveMainloopFwdSm90ILi2EN4cute5tupleIJNS5_1CILi1EEES8_S8_EEENS6_IJNS7_ILi128EEENS7_ILi80EEENS7_ILi256EEEEEELi256ENS_10bfloat16_tEfNS_4arch4Sm90ELb1ELb0ELb0ELb1ELb0ELb0ELb0ELb1ELb1ELb1ELb1ELb0EEENS1_21CollectiveEpilogueFwdINS6_IJSA_SC_SB_EEES9_SE_SG_Li256ELb1ELb1ELb1ELb0EEENS1_36VarlenDynamicPersistentTileSchedulerILi128ELi80ELi256ELi128ELb1ELb1ELb1ELb1ELb1ELb1EEEEEEEEEvNT_6ParamsE:
        /* <DEDUP_REMOVED lines=18> */
.L_x_2347:
[----:B------:R-:W-:Y:S05]  /*0120*/  BSYNC B0 ;  /* 0x0000000000007941 */ /* 0x000fea0003800000 */
.L_x_2346:
        /* <DEDUP_REMOVED lines=41> */
.L_x_2348:
        /* <DEDUP_REMOVED lines=22> */
.L_x_2349:
        /* <DEDUP_REMOVED lines=18> */
.L_x_2350:
        /* <DEDUP_REMOVED lines=22> */
.L_x_2351:
        /* <DEDUP_REMOVED lines=22> */
.L_x_2352:
        /* <DEDUP_REMOVED lines=8> */
.L_x_2354:
        /* <DEDUP_REMOVED lines=18> */
[----:B------:R-:W-:Y:S02]  /*0aa0*/  R2UR UR6, R10 ;  /* 0x000000000a0672ca */ /* 0x000fe400000e0000 */
        /* <DEDUP_REMOVED lines=11> */
[----:B------:R-:W-:-:S03]  /*0b60*/  SHF.R.S32.HI R2, RZ, 0x4, R3 ;  /* 0x00000004ff027819 */ /* 0x000fc60000011403 */
[C---:B------:R-:W-:Y:S01]  /*0b70*/  IMAD.IADD R12, R6.reuse, 0x1, -R5 ;  /* 0x00000001060c7824 */ /* 0x040fe200078e0a05 */
[C---:B------:R-:W-:Y:S01]  /*0b80*/  LOP3.LUT R5, R3.reuse, 0x3fffff0, RZ, 0xc0, !PT ;  /* 0x03fffff003057812 */ /* 0x040fe200078ec0ff */
[----:B------:R-:W-:Y:S01]  /*0b90*/  ULOP3.LUT UR8, UR4, 0x1, URZ, 0xfc, !UPT ;  /* 0x0000000104087892 */ /* 0x000fe2000f8efc3f */
[----:B------:R-:W-:Y:S02]  /*0ba0*/  LEA.HI R4, R3, R2, RZ, 0x1 ;  /* 0x0000000203047211 */ /* 0x000fe400078f08ff */
[----:B------:R-:W-:Y:S01]  /*0bb0*/  SHF.R.S32.HI R8, RZ, 0x1f, R12 ;  /* 0x0000001fff087819 */ /* 0x000fe2000001140c */
[----:B------:R-:W-:Y:S01]  /*0bc0*/  IMAD.IADD R5, R6, 0x1, -R5 ;  /* 0x0000000106057824 */ /* 0x000fe200078e0a05 */
[----:B------:R-:W-:Y:S01]  /*0bd0*/  SHF.R.S32.HI R3, RZ, 0x7, R0 ;  /* 0x00000007ff037819 */ /* 0x000fe20000011400 */
[----:B------:R0:W-:Y:S01]  /*0be0*/  STL [R1+0x34], R12 ;  /* 0x0000340c01007387 */ /* 0x0001e20000100800 */
[----:B------:R-:W-:Y:S01]  /*0bf0*/  LEA.HI R9, R8, R12, RZ, 0x2 ;  /* 0x0000000c08097211 */ /* 0x000fe200078f10ff */
[----:B------:R-:W-:Y:S01]  /*0c00*/  UMOV UR4, URZ ;  /* 0x0000003f00047c82 */ /* 0x000fe20008000000 */
[----:B------:R-:W-:Y:S01]  /*0c10*/  LOP3.LUT R6, R7, 0xfffffc00, RZ, 0xc0, !PT ;  /* 0xfffffc0007067812 */ /* 0x000fe200078ec0ff */
[----:B------:R-:W-:Y:S01]  /*0c20*/  IMAD.U32 R16, RZ, RZ, UR4 ;  /* 0x00000004ff107e24 */ /* 0x000fe2000f8e00ff */
[----:B------:R-:W-:-:S02]  /*0c30*/  SHF.R.S32.HI R10, RZ, 0x2, R9 ;  /* 0x00000002ff0a7819 */ /* 0x000fc40000011409 */
[----:B------:R-:W-:Y:S01]  /*0c40*/  SHF.R.S32.HI R11, RZ, 0x1f, R9 ;  /* 0x0000001fff0b7819 */ /* 0x000fe20000011409 */
[----:B------:R-:W-:Y:S01]  /*0c50*/  IMAD R6, R5, 0x40, R6 ;  /* 0x0000004005067824 */ /* 0x000fe200078e0206 */
[----:B------:R-:W-:Y:S02]  /*0c60*/  LEA.HI R0, R0, R3, RZ, 0x1 ;  /* 0x0000000300007211 */ /* 0x000fe400078f08ff */
[----:B------:R-:W-:Y:S02]  /*0c70*/  LEA.HI R11, R11, R10, RZ, 0x3 ;  /* 0x0000000a0b0b7211 */ /* 0x000fe400078f18ff */
[----:B------:R-:W-:Y:S02]  /*0c80*/  LOP3.LUT R7, R4, 0x1ffffffe, RZ, 0xc0, !PT ;  /* 0x1ffffffe04077812 */ /* 0x000fe400078ec0ff */
[----:B------:R-:W-:Y:S02]  /*0c90*/  LOP3.LUT R11, R11, 0xfffffff8, RZ, 0xc0, !PT ;  /* 0xfffffff80b0b7812 */ /* 0x000fe400078ec0ff */
[----:B------:R-:W-:Y:S01]  /*0ca0*/  LEA.HI R8, R8, R12, RZ, 0x5 ;  /* 0x0000000c08087211 */ /* 0x000fe200078f28ff */
[----:B------:R-:W-:Y:S01]  /*0cb0*/  IMAD.IADD R7, R2, 0x1, -R7 ;  /* 0x0000000102077824 */ /* 0x000fe200078e0a07 */
[----:B------:R-:W-:Y:S01]  /*0cc0*/  LOP3.LUT R0, R0, 0x3fffffe, RZ, 0xc0, !PT ;  /* 0x03fffffe00007812 */ /* 0x000fe200078ec0ff */
[----:B------:R-:W-:Y:S01]  /*0cd0*/  IMAD.IADD R11, R10, 0x1, -R11 ;  /* 0x000000010a0b7824 */ /* 0x000fe200078e0a0b */
[----:B------:R-:W-:-:S02]  /*0ce0*/  SHF.R.S32.HI R8, RZ, 0x5, R8 ;  /* 0x00000005ff087819 */ /* 0x000fc40000011408 */
[----:B------:R-:W-:Y:S01]  /*0cf0*/  LOP3.LUT R9, R9, 0x7ffffffc, RZ, 0xc0, !PT ;  /* 0x7ffffffc09097812 */ /* 0x000fe200078ec0ff */
[----:B------:R-:W-:Y:S01]  /*0d00*/  IMAD.IADD R0, R3, 0x1, -R0 ;  /* 0x0000000103007824 */ /* 0x000fe200078e0a00 */
[----:B------:R-:W-:Y:S01]  /*0d10*/  LEA.HI R2, R13, R13, RZ, 0x1 ;  /* 0x0000000d0d027211 */ /* 0x000fe200078f08ff */
[----:B------:R-:W-:Y:S02]  /*0d20*/  IMAD R3, R7, 0x8, R6 ;  /* 0x0000000807037824 */ /* 0x000fe400078e0206 */
[----:B------:R-:W-:Y:S01]  /*0d30*/  IMAD R11, R8, 0x10, R11 ;  /* 0x00000010080b7824 */ /* 0x000fe200078e020b */
[----:B------:R-:W-:Y:S01]  /*0d40*/  LOP3.LUT R2, R2, 0x1ffffffe, RZ, 0xc0, !PT ;  /* 0x1ffffffe02027812 */ /* 0x000fe200078ec0ff */
[----:B------:R-:W-:Y:S01]  /*0d50*/  IMAD.IADD R9, R12, 0x1, -R9 ;  /* 0x000000010c097824 */ /* 0x000fe200078e0a09 */
[----:B------:R1:W-:Y:S01]  /*0d60*/  STL [R1+0x64], R3 ;  /* 0x0000640301007387 */ /* 0x0003e20000100800 */
[----:B------:R-:W-:Y:S02]  /*0d70*/  IMAD R0, R0, 0x40, R11 ;  /* 0x0000004000007824 */ /* 0x000fe400078e020b */
[----:B------:R-:W-:-:S02]  /*0d80*/  IMAD.SHL.U32 R19, R9, 0x2, RZ ;  /* 0x0000000209137824 */ /* 0x000fc400078e00ff */
[----:B------:R-:W-:Y:S01]  /*0d90*/  IMAD.IADD R2, R13, 0x1, -R2 ;  /* 0x000000010d027824 */ /* 0x000fe200078e0a02 */
[----:B------:R-:W-:Y:S01]  /*0da0*/  STL [R1+0x60], R0 ;  /* 0x0000600001007387 */ /* 0x000fe20000100800 */
[C---:B0-----:R-:W-:Y:S02]  /*0db0*/  VIADD R12, R19.reuse, 0x8 ;  /* 0x00000008130c7836 */ /* 0x041fe40000000000 */
[C---:B------:R-:W-:Y:S02]  /*0dc0*/  VIADD R11, R19.reuse, 0x10 ;  /* 0x00000010130b7836 */ /* 0x040fe40000000000 */
[----:B-1----:R-:W-:Y:S01]  /*0dd0*/  IMAD.U32 R3, RZ, RZ, UR8 ;  /* 0x00000008ff037e24 */ /* 0x002fe2000f8e00ff */
[----:B------:R-:W-:Y:S01]  /*0de0*/  SHF.R.S32.HI R14, RZ, 0x1f, R12 ;  /* 0x0000001fff0e7819 */ /* 0x000fe2000001140c */
[C---:B------:R-:W-:Y:S01]  /*0df0*/  VIADD R10, R19.reuse, 0x18 ;  /* 0x00000018130a7836 */ /* 0x040fe20000000000 */
[----:B------:R-:W-:Y:S01]  /*0e00*/  SHF.R.S32.HI R13, RZ, 0x1f, R11 ;  /* 0x0000001fff0d7819 */ /* 0x000fe2000001140b */
[C---:B------:R-:W-:Y:S01]  /*0e10*/  VIADD R9, R19.reuse, 0x20 ;  /* 0x0000002013097836 */ /* 0x040fe20000000000 */
[----:B------:R0:W-:Y:S01]  /*0e20*/  STL [R1+0x68], R3 ;  /* 0x0000680301007387 */ /* 0x0001e20000100800 */
        /* <DEDUP_REMOVED lines=10> */
[----:B0-----:R-:W-:Y:S01]  /*0ed0*/  IMAD.U32 R3, RZ, RZ, UR4 ;  /* 0x00000004ff037e24 */ /* 0x001fe2000f8e00ff */
[----:B------:R-:W-:Y:S01]  /*0ee0*/  SHF.R.S32.HI R7, RZ, 0x1f, R5 ;  /* 0x0000001fff077819 */ /* 0x000fe20000011405 */
[C---:B------:R-:W-:Y:S01]  /*0ef0*/  VIADD R234, R19.reuse, 0x58 ;  /* 0x0000005813ea7836 */ /* 0x040fe20000000000 */
[----:B------:R-:W-:Y:S01]  /*0f00*/  SHF.R.S32.HI R6, RZ, 0x1f, R4 ;  /* 0x0000001fff067819 */ /* 0x000fe20000011404 */
[C---:B------:R-:W-:Y:S01]  /*0f10*/  VIADD R233, R19.reuse, 0x60 ;  /* 0x0000006013e97836 */ /* 0x040fe20000000000 */
[----:B------:R0:W-:Y:S01]  /*0f20*/  STL [R1+0x30], R3 ;  /* 0x0000300301007387 */ /* 0x0001e20000100800 */
[C---:B------:R-:W-:Y:S01]  /*0f30*/  VIADD R232, R19.reuse, 0x68 ;  /* 0x0000006813e87836 */ /* 0x040fe20000000000 */
[----:B------:R-:W-:Y:S01]  /*0f40*/  SHF.R.S32.HI R4, RZ, 0x1f, R234 ;  /* 0x0000001fff047819 */ /* 0x000fe200000114ea */
[----:B------:R-:W-:-:S02]  /*0f50*/  VIADD R231, R19, 0x70 ;  /* 0x0000007013e77836 */ /* 0x000fc40000000000 */
[C---:B------:R-:W-:Y:S02]  /*0f60*/  VIADD R230, R19.reuse, 0x78 ;  /* 0x0000007813e67836 */ /* 0x040fe40000000000 */
[C---:B------:R-:W-:Y:S01]  /*0f70*/  VIADD R229, R19.reuse, 0x80 ;  /* 0x0000008013e57836 */ /* 0x040fe20000000000 */
[----:B------:R-:W-:Y:S01]  /*0f80*/  SHF.R.S32.HI R4, RZ, 0x1f, R231 ;  /* 0x0000001fff047819 */ /* 0x000fe200000114e7 */
[C---:B------:R-:W-:Y:S02]  /*0f90*/  VIADD R228, R19.reuse, 0x88 ;  /* 0x0000008813e47836 */ /* 0x040fe40000000000 */
[C---:B0-----:R-:W-:Y:S02]  /*0fa0*/  VIADD R3, R19.reuse, 0x50 ;  /* 0x0000005013037836 */ /* 0x041fe40000000000 */
        /* <DEDUP_REMOVED lines=22> */
[----:B------:R-:W-:Y:S01]  /*1110*/  IMAD R213, R2, 0x8, R0 ;  /* 0x0000000802d57824 */ /* 0x000fe200078e0200 */
[----:B------:R-:W-:-:S02]  /*1120*/  SHF.R.S32.HI R4, RZ, 0x1f, R222 ;  /* 0x0000001fff047819 */ /* 0x000fc400000114de */
[----:B------:R-:W-:Y:S02]  /*1130*/  SHF.R.S32.HI R3, RZ, 0x1f, R221 ;  /* 0x0000001fff037819 */ /* 0x000fe400000114dd */
[----:B------:R-:W-:Y:S02]  /*1140*/  SHF.R.S32.HI R5, RZ, 0x1f, R220 ;  /* 0x0000001fff057819 */ /* 0x000fe400000114dc */
[----:B------:R-:W-:Y:S02]  /*1150*/  SHF.R.S32.HI R4, RZ, 0x1f, R219 ;  /* 0x0000001fff047819 */ /* 0x000fe400000114db */
[----:B------:R-:W-:-:S07]  /*1160*/  SHF.R.S32.HI R3, RZ, 0x1f, R218 ;  /* 0x0000001fff037819 */ /* 0x000fce00000114da */
.L_x_2412:
[----:B------:R-:W-:Y:S01]  /*1170*/  ULDC.64 UR8, c[0x0][0xc88] ;  /* 0x0003220000087ab9 */ /* 0x000fe20000000a00 */
[----:B------:R-:W-:Y:S01]  /*1180*/  ULDC.64 UR12, c[0x0][0x208] ;  /* 0x00008200000c7ab9 */ /* 0x000fe20000000a00 */
[----:B------:R-:W-:Y:S01]  /*1190*/  UIMAD.WIDE UR8, UR7, 0x4, UR8 ;  /* 0x00000004070878a5 */ /* 0x000fe2000f8e0208 */
[----:B------:R-:W-:-:S05]  /*11a0*/  ULDC.64 UR10, c[0x0][0xa18] ;  /* 0x00028600000a7ab9 */ /* 0x000fca0000000a00 */
[----:B01234-:R-:W-:Y:S02]  /*11b0*/  IMAD.U32 R2, RZ, RZ, UR8 ;  /* 0x00000008ff027e24 */ /* 0x01ffe4000f8e00ff */
[----:B------:R-:W-:Y:S01]  /*11c0*/  IMAD.U32 R3, RZ, RZ, UR9 ;  /* 0x00000009ff037e24 */ /* 0x000fe2000f8e00ff */
        /* <DEDUP_REMOVED lines=10> */
[----:B------:R-:W-:Y:S01]  /*1270*/  IMAD.U32 R217, RZ, RZ, UR4 ;  /* 0x00000004ffd97e24 */ /* 0x000fe2000f8e00ff */
[----:B------:R-:W-:-:S04]  /*1280*/  @UP0 ULEA UR8, UP2, UR4, UR8, 0x2 ;  /* 0x0000000804080291 */ /* 0x000fc8000f84103f */
[----:B------:R-:W-:Y:S02]  /*1290*/  @UP0 ULEA.HI.X UR9, UR4, UR9, UR14, 0x2, UP2 ;  /* 0x0000000904090291 */ /* 0x000fe400090f140e */
[----:B------:R-:W-:Y:S01]  /*12a0*/  IMAD.U32 R6, RZ, RZ, UR14 ;  /* 0x0000000eff067e24 */ /* 0x000fe2000f8e00ff */
[----:B------:R-:W-:Y:S01]  /*12b0*/  @UP1 ULEA UR10, UP0, UR4, UR10, 0x2 ;  /* 0x0000000a040a1291 */ /* 0x000fe2000f80103f */
[----:B------:R-:W-:-:S03]  /*12c0*/  IMAD.U32 R2, RZ, RZ, UR8 ;  /* 0x00000008ff027e24 */ /* 0x000fc6000f8e00ff */
[----:B------:R-:W-:Y:S01]  /*12d0*/  @UP1 ULEA.HI.X UR11, UR4, UR11, UR14, 0x2, UP0 ;  /* 0x0000000b040b1291 */ /* 0x000fe200080f140e */
[----:B------:R-:W-:Y:S01]  /*12e0*/  IMAD.U32 R3, RZ, RZ, UR9 ;  /* 0x00000009ff037e24 */ /* 0x000fe2000f8e00ff */
[----:B------:R-:W-:Y:S01]  /*12f0*/  ULDC.64 UR8, c[0x0][0x418] ;  /* 0x0001060000087ab9 */ /* 0x000fe20000000a00 */
[----:B------:R-:W-:Y:S01]  /*1300*/  IMAD.U32 R4, RZ, RZ, UR10 ;  /* 0x0000000aff047e24 */ /* 0x000fe2000f8e00ff */
[----:B------:R-:W-:Y:S01]  /*1310*/  ULOP3.LUT UR7, UR6, 0xff0000, URZ, 0xc0, !UPT ;  /* 0x00ff000006077892 */ /* 0x000fe2000f8ec03f */
[----:B------:R0:W-:Y:S01]  /*1320*/  STL [R1+0x2c], R6 ;  /* 0x00002c0601007387 */ /* 0x0001e20000100800 */
[----:B------:R-:W-:-:S03]  /*1330*/  IMAD.U32 R5, RZ, RZ, UR11 ;  /* 0x0000000bff057e24 */ /* 0x000fc6000f8e00ff */
[----:B------:R-:W2:Y:S01]  /*1340*/  @P0 LDG.E R2, desc[UR12][R2.64] ;  /* 0x0000000c02020981 */ /* 0x000ea2000c1e1900 */
[----:B------:R-:W-:Y:S01]  /*1350*/  UISETP.NE.U32.AND UP0, UPT, UR8, URZ, UPT ;  /* 0x0000003f0800728c */ /* 0x000fe2000bf05070 */
[----:B------:R-:W-:Y:S02]  /*1360*/  ULDC UR10, c[0x0][0x2f0] ;  /* 0x0000bc00000a7ab9 */ /* 0x000fe40000000800 */
[----:B------:R-:W3:Y:S01]  /*1370*/  @P2 LDG.E R4, desc[UR12][R4.64] ;  /* 0x0000000c04042981 */ /* 0x000ee2000c1e1900 */
[----:B------:R-:W-:Y:S02]  /*1380*/  ULOP3.LUT UR8, UR6, 0xff000000, URZ, 0xc0, !UPT ;  /* 0xff00000006087892 */ /* 0x000fe4000f8ec03f */
[----:B------:R-:W-:Y:S01]  /*1390*/  ULOP3.LUT UR6, UR6, 0xffff, URZ, 0xc0, !UPT ;  /* 0x0000ffff06067892 */ /* 0x000fe2000f8ec03f */
[----:B------:R-:W-:Y:S01]  /*13a0*/  ULDC UR11, c[0x0][0x288] ;  /* 0x0000a200000b7ab9 */ /* 0x000fe20000000800 */
[----:B------:R-:W-:Y:S01]  /*13b0*/  UISETP.NE.AND.EX UP0, UPT, UR9, URZ, UPT, UP0 ;  /* 0x0000003f0900728c */ /* 0x000fe2000bf05300 */
[----:B------:R-:W-:-:S03]  /*13c0*/  ULDC.64 UR12, c[0x0][0xa20] ;  /* 0x00028800000c7ab9 */ /* 0x000fc60000000a00 */
[----:B-----5:R-:W-:Y:S01]  /*13d0*/  IMAD.U32 R0, RZ, RZ, UR6 ;  /* 0x00000006ff007e24 */ /* 0x020fe2000f8e00ff */
[----:B------:R-:W-:Y:S01]  /*13e0*/  ULDC UR9, c[0x0][0x424] ;  /* 0x0001090000097ab9 */ /* 0x000fe20000000800 */
[----:B------:R-:W-:Y:S01]  /*13f0*/  USHF.R.U32.HI UR8, URZ, 0x8, UR8 ;  /* 0x000000083f087899 */ /* 0x000fe20008011608 */
[----:B------:R-:W-:Y:S01]  /*1400*/  ISETP.NE.U32.AND P1, PT, RZ, UR12, PT ;  /* 0x0000000cff007c0c */ /* 0x000fe2000bf25070 */
[----:B------:R-:W-:Y:S01]  /*1410*/  USEL UR9, UR9, 0x1, UP0 ;  /* 0x0000000109097887 */ /* 0x000fe20008000000 */
[----:B------:R0:W-:Y:S01]  /*1420*/  STL [R1+0x28], R0 ;  /* 0x0000280001007387 */ /* 0x0001e20000100800 */
[----:B------:R-:W-:Y:S01]  /*1430*/  UMOV UR4, URZ ;  /* 0x0000003f00047c82 */ /* 0x000fe20008000000 */
[----:B------:R-:W-:Y:S01]  /*1440*/  ULEA.HI UR7, UR7, UR8, URZ, 0x10 ;  /* 0x0000000807077291 */ /* 0x000fe2000f8f803f */
[----:B------:R-:W-:Y:S01]  /*1450*/  ISETP.NE.AND.EX P1, PT, RZ, UR13, PT, P1 ;  /* 0x0000000dff007c0c */ /* 0x000fe2000bf25310 */
[----:B------:R-:W-:Y:S01]  /*1460*/  UIMAD UR10, UR9, UR10, URZ ;  /* 0x0000000a090a72a4 */ /* 0x000fe2000f8e023f */
[----:B--2---:R-:W-:-:S02]  /*1470*/  @P0 R2UR UR4, R2 ;  /* 0x00000000020402ca */ /* 0x004fc400000e0000 */
[----:B---3--:R-:W-:-:S13]  /*1480*/  @P2 R2UR UR11, R4 ;  /* 0x00000000040b22ca */ /* 0x008fda00000e0000 */
[----:B------:R-:W-:Y:S01]  /*1490*/  IMAD.U32 R18, RZ, RZ, UR11 ;  /* 0x0000000bff127e24 */ /* 0x000fe2000f8e00ff */
[----:B0-----:R-:W-:Y:S06]  /*14a0*/  @P2 BRA `(.L_x_2355) ;  /* 0x0000000000402947 */ /* 0x001fec0003800000 */
        /* <DEDUP_REMOVED lines=14> */
[----:B------:R-:W-:-:S06]  /*1590*/  UIADD3 UR6, -UR6, UR8, URZ ;  /* 0x0000000806067290 */ /* 0x000fcc000fffe13f */
[----:B------:R-:W-:-:S07]  /*15a0*/  IMAD.U32 R18, RZ, RZ, UR6 ;  /* 0x00000006ff127e24 */ /* 0x000fce000f8e00ff */
.L_x_2355:
[----:B------:R-:W-:Y:S05]  /*15b0*/  @!P1 BRA `(.L_x_2356) ;  /* 0x0000000000289947 */ /* 0x000fea0003800000 */
[----:B------:R-:W-:Y:S01]  /*15c0*/  R2UR UR8, R217 ;  /* 0x00000000d90872ca */ /* 0x000fe200000e0000 */
[----:B------:R-:W-:Y:S01]  /*15d0*/  ULDC.64 UR10, c[0x0][0x208] ;  /* 0x00008200000a7ab9 */ /* 0x000fe20000000a00 */
[----:B------:R-:W-:-:S11]  /*15e0*/  R2UR UR9, R6 ;  /* 0x00000000060972ca */ /* 0x000fd600000e0000 */
[----:B------:R-:W-:-:S04]  /*15f0*/  ULEA UR6, UP0, UR8, UR12, 0x2 ;  /* 0x0000000c08067291 */ /* 0x000fc8000f80103f */
[----:B------:R-:W-:Y:S02]  /*1600*/  ULEA.HI.X UR8, UR8, UR13, UR9, 0x2, UP0 ;  /* 0x0000000d08087291 */ /* 0x000fe400080f1409 */
[----:B------:R-:W-:-:S04]  /*1610*/  IMAD.U32 R2, RZ, RZ, UR6 ;  /* 0x00000006ff027e24 */ /* 0x000fc8000f8e00ff */
[----:B------:R-:W-:-:S05]  /*1620*/  IMAD.U32 R3, RZ, RZ, UR8 ;  /* 0x00000008ff037e24 */ /* 0x000fca000f8e00ff */
[----:B------:R-:W2:Y:S02]  /*1630*/  LDG.E R2, desc[UR10][R2.64] ;  /* 0x0000000a02027981 */ /* 0x000ea4000c1e1900 */
[----:B--2---:R-:W-:Y:S01]  /*1640*/  R2UR UR10, R2 ;  /* 0x00000000020a72ca */ /* 0x004fe200000e0000 */
[----:B------:R-:W-:-:S14]  /*1650*/  BRA `(.L_x_2357) ;  /* 0x00000000003c7947 */ /* 0x000fdc0003800000 */
.L_x_2356:
        /* <DEDUP_REMOVED lines=15> */
.L_x_2357:
[----:B------:R-:W-:Y:S01]  /*1750*/  ULDC UR6, c[0x0][0x448] ;  /* 0x0001120000067ab9 */ /* 0x000fe20000000800 */
[----:B------:R-:W-:Y:S01]  /*1760*/  R2UR UR8, R18 ;  /* 0x00000000120872ca */ /* 0x000fe200000e0000 */
[----:B------:R-:W-:Y:S02]  /*1770*/  UISETP.NE.AND UP0, UPT, UR6, 0x1, UPT ;  /* 0x000000010600788c */ /* 0x000fe4000bf05270 */
[----:B------:R-:W-:Y:S02]  /*1780*/  USHF.L.U32 UR5, UR5, 0x7, URZ ;  /* 0x0000000705057899 */ /* 0x000fe4000800063f */
[----:B------:R-:W-:Y:S02]  /*1790*/  UIADD3 UR10, -UR4, UR10, URZ ;  /* 0x0000000a040a7290 */ /* 0x000fe4000fffe13f */
[----:B------:R-:W-:Y:S02]  /*17a0*/  UIADD3 UR6, UR5, 0x7f, URZ ;  /* 0x0000007f05067890 */ /* 0x000fe4000fffe03f */
[----:B------:R-:W-:-:S02]  /*17b0*/  IMAD.U32 R212, RZ, RZ, UR5 ;  /* 0x00000005ffd47e24 */ /* 0x000fc4000f8e00ff */
[----:B------:R-:W-:Y:S01]  /*17c0*/  IMAD.U32 R22, RZ, RZ, UR10 ;  /* 0x0000000aff167e24 */ /* 0x000fe2000f8e00ff */
[----:B------:R-:W-:Y:S01]  /*17d0*/  @UP0 ULDC UR4, c[0x0][0x44c] ;  /* 0x0001130000040ab9 */ /* 0x000fe20000000800 */
[----:B------:R-:W-:Y:S01]  /*17e0*/  @UP0 ULDC UR9, c[0x0][0x450] ;  /* 0x0001140000090ab9 */ /* 0x000fe20000000800 */
[----:B------:R-:W-:Y:S02]  /*17f0*/  UIMAD.WIDE.U32 UR4, UR6, UR4, URZ ;  /* 0x00000004060472a5 */ /* 0x000fe4000f8e003f */
[----:B------:R-:W-:Y:S02]  /*1800*/  UIADD3 UR8, UR10, 0x50, -UR8 ;  /* 0x000000500a087890 */ /* 0x000fe4000fffe808 */
[----:B------:R-:W-:Y:S02]  /*1810*/  @UP0 USHF.R.U32.HI UR6, URZ, UR9, UR5 ;  /* 0x000000093f060299 */ /* 0x000fe40008011605 */
[----:B------:R-:W-:Y:S02]  /*1820*/  UIADD3 UR4, UR10, 0x4f, URZ ;  /* 0x0000004f0a047890 */ /* 0x000fe4000fffe03f */
[----:B------:R-:W-:-:S02]  /*1830*/  UIADD3 UR8, UR8, UR6, URZ ;  /* 0x0000000608087290 */ /* 0x000fc4000fffe03f */
[----:B------:R-:W-:Y:S02]  /*1840*/  UIMAD.WIDE UR4, UR4, 0x66666667, URZ ;  /* 0x66666667040478a5 */ /* 0x000fe4000f8e023f */
[----:B------:R-:W-:Y:S02]  /*1850*/  UIMAD.WIDE UR8, UR8, 0x66666667, URZ ;  /* 0x66666667080878a5 */ /* 0x000fe4000f8e023f */
[----:B------:R-:W-:Y:S02]  /*1860*/  USHF.R.U32.HI UR4, URZ, 0x1f, UR5 ;  /* 0x0000001f3f047899 */ /* 0x000fe40008011605 */
[----:B------:R-:W-:Y:S02]  /*1870*/  USHF.R.U32.HI UR6, URZ, 0x1f, UR9 ;  /* 0x0000001f3f067899 */ /* 0x000fe40008011609 */
[----:B------:R-:W-:Y:S02]  /*1880*/  ULEA.HI.SX32 UR4, UR5, UR4, 0x1b ;  /* 0x0000000405047291 */ /* 0x000fe4000f8fda3f */
[----:B------:R-:W-:-:S02]  /*1890*/  ULEA.HI.SX32 UR6, UR9, UR6, 0x1b ;  /* 0x0000000609067291 */ /* 0x000fc4000f8fda3f */
[----:B------:R-:W-:Y:S02]  /*18a0*/  USHF.R.U32.HI UR5, URZ, 0x10, UR7 ;  /* 0x000000103f057899 */ /* 0x000fe40008011607 */
[----:B------:R-:W-:-:S04]  /*18b0*/  UISETP.LT.AND UP0, UPT, UR4, UR6, UPT ;  /* 0x000000060400728c */ /* 0x000fc8000bf01270 */
[----:B------:R-:W-:Y:S01]  /*18c0*/  USEL UR9, UR4, UR6, UP0 ;  /* 0x0000000604097287 */ /* 0x000fe20008000000 */
[----:B------:R-:W-:Y:S01]  /*18d0*/  IMAD.U32 R214, RZ, RZ, UR5 ;  /* 0x00000005ffd67e24 */ /* 0x000fe2000f8e00ff */
[----:B------:R-:W-:Y:S02]  /*18e0*/  ULOP3.LUT UR6, UR7, 0xff, URZ, 0xc0, !UPT ;  /* 0x000000ff07067892 */ /* 0x000fe4000f8ec03f */
[----:B------:R-:W-:Y:S01]  /*18f0*/  UISETP.GE.AND UP0, UPT, UR9, 0x1, UPT ;  /* 0x000000010900788c */ /* 0x000fe2000bf06270 */
[----:B------:R-:W-:-:S03]  /*1900*/  UMOV UR4, URZ ;  /* 0x0000003f00047c82 */ /* 0x000fc60008000000 */
[----:B------:R-:W-:Y:S02]  /*1910*/  IMAD.U32 R216, RZ, RZ, UR6 ;  /* 0x00000006ffd87e24 */ /* 0x000fe4000f8e00ff */
[----:B------:R-:W-:-:S13]  /*1920*/  PLOP3.LUT P0, PT, PT, PT, UP0, 0x80, 0x0 ;  /* 0x000000000000781c */ /* 0x000fda0003f0f008 */
[----:B------:R-:W-:Y:S05]  /*1930*/  @!P0 BRA `(.L_x_2358) ;  /* 0x0000000000948947 */ /* 0x000fea0003800000 */
        /* <DEDUP_REMOVED lines=37> */
.L_x_2358:
        /* <DEDUP_REMOVED lines=81> */
[----:B------:R-:W-:Y:S02]  /*20a0*/  UIADD3 UR6, UR8, 0x14400, URZ ;  /* 0x0001440008067890 */ /* 0x000fe4000fffe03f */
[----:B------:R-:W-:Y:S02]  /*20b0*/  IMAD.U32 R17, RZ, RZ, UR8 ;  /* 0x00000008ff117e24 */ /* 0x000fe4000f8e00ff */
[----:B0-----:R-:W-:Y:S01]  /*20c0*/  VIADD R0, R0, 0xffffff80 ;  /* 0xffffff8000007836 */ /* 0x001fe20000000000 */
[----:B------:R-:W-:-:S04]  /*20d0*/  ULOP3.LUT UP0, URZ, UR6, 0x9f, URZ, 0xc0, !UPT ;  /* 0x0000009f063f7892 */ /* 0x000fc8000f80c03f */
[----:B------:R-:W-:Y:S02]  /*20e0*/  SHF.R.S32.HI R3, RZ, 0x1f, R0 ;  /* 0x0000001fff037819 */ /* 0x000fe40000011400 */
        /* <DEDUP_REMOVED lines=28> */
.L_x_2360:
[----:B------:R-:W2:Y:S04]  /*22b0*/  LDL R20, [R1+0x30] ;  /* 0x0000300001147983 */ /* 0x000ea80000100800 */
[----:B------:R-:W3:Y:S01]  /*22c0*/  LDL R2, [R1+0x68] ;  /* 0x0000680001027983 */ /* 0x000ee20000100800 */
[----:B------:R-:W-:Y:S02]  /*22d0*/  R2UR UR6, R17 ;  /* 0x00000000110672ca */ /* 0x000fe400000e0000 */
[----:B--2---:R-:W-:Y:S02]  /*22e0*/  R2UR UR7, R20 ;  /* 0x00000000140772ca */ /* 0x004fe400000e0000 */
[----:B---3--:R-:W-:-:S11]  /*22f0*/  R2UR UR5, R2 ;  /* 0x00000000020572ca */ /* 0x008fd600000e0000 */
[----:B------:R-:W-:-:S04]  /*2300*/  ULEA.HI UR4, UR7, UR7, URZ, 0x1 ;  /* 0x0000000707047291 */ /* 0x000fc8000f8f083f */
[----:B------:R-:W-:Y:S01]  /*2310*/  ULOP3.LUT UR4, UR4, 0xfffffffe, URZ, 0xc0, !UPT ;  /* 0xfffffffe04047892 */ /* 0x000fe2000f8ec03f */
[----:B------:R-:W-:-:S03]  /*2320*/  IMAD.U32 R2, RZ, RZ, UR5 ;  /* 0x00000005ff027e24 */ /* 0x000fc6000f8e00ff */
[----:B------:R-:W-:Y:S02]  /*2330*/  UIADD3 UR4, UR7, -UR4, URZ ;  /* 0x8000000407047290 */ /* 0x000fe4000fffe03f */
[----:B------:R-:W-:-:S04]  /*2340*/  ISETP.NE.AND P0, PT, R2, 0x3, PT ;  /* 0x000000030200780c */ /* 0x000fc80003f05270 */
[----:B------:R-:W-:-:S05]  /*2350*/  IMAD.U32 R0, RZ, RZ, UR4 ;  /* 0x00000004ff007e24 */ /* 0x000fca000f8e00ff */
[----:B------:R-:W-:-:S04]  /*2360*/  SHF.L.U32 R0, R0, 0x1f, RZ ;  /* 0x0000001f00007819 */ /* 0x000fc800000006ff */
[----:B------:R-:W0:Y:S02]  /*2370*/  SYNCS.PHASECHK.TRANS64.TRYWAIT P1, [UR6+0x38800], R0 ;  /* 0x03880000ff0075a7 */ /* 0x000e240008020146 */
[----:B0-----:R-:W-:Y:S05]  /*2380*/  @!P1 BRA `(.L_x_2361) ;  /* 0x0000018c00309947 */ /* 0x001fea0003800000 */
.L_x_2550:
[----:B------:R-:W-:Y:S05]  /*2390*/  @!P0 BRA `(.L_x_2362) ;  /* 0x0000000000048947 */ /* 0x000fea0003800000 */
[----:B------:R-:W-:Y:S01]  /*23a0*/  BPT.TRAP 0x1 ;  /* 0x000000040000795c */ /* 0x000fe20000300000 */
.L_x_2362:
[----:B------:R-:W-:Y:S01]  /*23b0*/  R2UR UR5, R16 ;  /* 0x00000000100572ca */ /* 0x000fe200000e0000 */
[----:B0-----:R-:W-:Y:S01]  /*23c0*/  IMAD.U32 R0, RZ, RZ, UR60 ;  /* 0x0000003cff007e24 */ /* 0x001fe2000f8e00ff */
[----:B------:R-:W-:-:S11]  /*23d0*/  R2UR UR4, R17 ;  /* 0x00000000110472ca */ /* 0x000fd600000e0000 */
[----:B------:R-:W-:Y:S02]  /*23e0*/  IMAD.U32 R3, RZ, RZ, UR5 ;  /* 0x00000005ff037e24 */ /* 0x000fe4000f8e00ff */
[----:B------:R-:W-:-:S03]  /*23f0*/  LEA R0, R0, UR4, 0x3 ;  /* 0x0000000400007c11 */ /* 0x000fc6000f8e18ff */
[----:B------:R-:W-:-:S04]  /*2400*/  SHF.L.U32 R3, R3, 0x1f, RZ ;  /* 0x0000001f03037819 */ /* 0x000fc800000006ff */
[----:B------:R0:W1:Y:S01]  /*2410*/  SYNCS.PHASECHK.TRANS64.TRYWAIT P2, [R0+URZ+0x38830], R3 ;  /* 0x03883003000075a7 */ /* 0x000062000804017f */
[----:B------:R-:W-:Y:S05]  /*2420*/  @!P0 BRA `(.L_x_2363) ;  /* 0x0000000000048947 */ /* 0x000fea0003800000 */
[----:B------:R-:W-:Y:S01]  /*2430*/  BPT.TRAP 0x1 ;  /* 0x000000040000795c */ /* 0x000fe20000300000 */
.L_x_2363:
[----:B------:R-:W2:Y:S02]  /*2440*/  S2R R2, SR_TID.X ;  /* 0x0000000000027919 */ /* 0x000ea40000002100 */
[----:B--2---:R-:W-:-:S04]  /*2450*/  LOP3.LUT R2, R2, 0x7f, RZ, 0xc0, !PT ;  /* 0x0000007f02027812 */ /* 0x004fc800078ec0ff */
[----:B------:R-:W-:Y:S01]  /*2460*/  ISETP.NE.AND P1, PT, R2, RZ, PT ;  /* 0x000000ff0200720c */ /* 0x000fe20003f25270 */
[----:B-1----:R-:W-:-:S12]  /*2470*/  @P2 BRA `(.L_x_2364) ;  /* 0x0000000000082947 */ /* 0x002fd80003800000 */
[----:B------:R-:W1:Y:S02]  /*2480*/  SYNCS.PHASECHK.TRANS64.TRYWAIT P2, [R0+URZ+0x38830], R3 ;  /* 0x03883003000075a7 */ /* 0x000e64000804017f */
[----:B-1----:R-:W-:Y:S05]  /*2490*/  @!P2 BRA `(.L_x_2365) ;  /* 0x0000018c0008a947 */ /* 0x002fea0003800000 */
.L_x_2364:
[----:B------:R-:W-:Y:S05]  /*24a0*/  WARPSYNC.ALL ;  /* 0x0000000000007948 */ /* 0x000fea0003800000 */
[----:B------:R-:W-:Y:S01]  /*24b0*/  R2UR UR4, R17 ;  /* 0x00000000110472ca */ /* 0x000fe200000e0000 */
[----:B------:R-:W-:Y:S01]  /*24c0*/  ULOP3.LUT UR5, UR36, 0x10000, URZ, 0xfc, !UPT ;  /* 0x0001000024057892 */ /* 0x000fe2000f8efc3f */
[----:B------:R-:W-:Y:S01]  /*24d0*/  WARPGROUP.ARRIVE ;  /* 0x00000000000079c5 */ /* 0x000fe20000000000 */
[----:B------:R-:W-:Y:S01]  /*24e0*/  UMOV UR9, 0x40000040 ;  /* 0x4000004000097882 */ /* 0x000fe20000000000 */
[----:B------:R-:W-:Y:S01]  /*24f0*/  UMOV UR11, 0x40000040 ;  /* 0x40000040000b7882 */ /* 0x000fe20000000000 */
[----:B------:R-:W-:Y:S01]  /*2500*/  UMOV UR15, UR9 ;  /* 0x00000009000f7c82 */ /* 0x000fe20008000000 */
[----:B------:R-:W-:Y:S01]  /*2510*/  IMAD.U32 R13, RZ, RZ, UR9 ;  /* 0x00000009ff0d7e24 */ /* 0x000fe2000f8e00ff */
[----:B------:R-:W-:Y:S01]  /*2520*/  UIADD3 UR7, UR5, 0x2, URZ ;  /* 0x0000000205077890 */ /* 0x000fe2000fffe03f */
[----:B01----:R-:W-:Y:S01]  /*2530*/  @!P1 VIADD R0, R0, 0x38840 ;  /* 0x0003884000009836 */ /* 0x003fe20000000000 */
[----:B------:R-:W-:Y:S01]  /*2540*/  UMOV UR8, UR5 ;  /* 0x0000000500087c82 */ /* 0x000fe20008000000 */
[----:B------:R-:W-:Y:S01]  /*2550*/  UMOV UR17, 0x40000040 ;  /* 0x4000004000117882 */ /* 0x000fe20000000000 */
[----:B------:R-:W-:Y:S01]  /*2560*/  UMOV UR14, UR8 ;  /* 0x00000008000e7c82 */ /* 0x000fe20008000000 */
[----:B------:R-:W-:Y:S01]  /*2570*/  IMAD.U32 R12, RZ, RZ, UR8 ;  /* 0x00000008ff0c7e24 */ /* 0x000fe2000f8e00ff */
[----:B------:R-:W-:Y:S01]  /*2580*/  UIADD3 UR4, UR4, 0x24400, URZ ;  /* 0x0002440004047890 */ /* 0x000fe2000fffe03f */
[----:B------:R-:W-:Y:S01]  /*2590*/  IMAD.U32 R11, RZ, RZ, UR17 ;  /* 0x00000011ff0b7e24 */ /* 0x000fe2000f8e00ff */
[----:B------:R-:W-:Y:S01]  /*25a0*/  UMOV UR16, UR7 ;  /* 0x0000000700107c82 */ /* 0x000fe20008000000 */
[----:B------:R-:W-:Y:S01]  /*25b0*/  UMOV UR19, 0x40000040 ;  /* 0x4000004000137882 */ /* 0x000fe20000000000 */
[----:B------:R-:W-:Y:S01]  /*25c0*/  USHF.R.U32.HI UR4, URZ, 0x4, UR4 ;  /* 0x000000043f047899 */ /* 0x000fe20008011604 */
[----:B------:R-:W-:Y:S01]  /*25d0*/  IMAD.U32 R10, RZ, RZ, UR16 ;  /* 0x00000010ff0a7e24 */ /* 0x000fe2000f8e00ff */
[----:B------:R-:W-:Y:S01]  /*25e0*/  UIADD3 UR7, UR5, 0x4, URZ ;  /* 0x0000000405077890 */ /* 0x000fe2000fffe03f */
[----:B------:R-:W-:Y:S01]  /*25f0*/  @!P1 PRMT R0, RZ, 0x654, R0 ;  /* 0x00000654ff009816 */ /* 0x000fe20000000000 */
[----:B------:R-:W-:Y:S01]  /*2600*/  ULOP3.LUT UR4, UR4, 0x3fff, URZ, 0xc0, !UPT ;  /* 0x00003fff04047892 */ /* 0x000fe2000f8ec03f */
[----:B------:R-:W-:Y:S01]  /*2610*/  CS2R R150, SRZ ;  /* 0x0000000000967805 */ /* 0x000fe2000001ff00 */
[----:B------:R-:W-:Y:S01]  /*2620*/  UMOV UR13, 0x40000040 ;  /* 0x40000040000d7882 */ /* 0x000fe20000000000 */
[----:B------:R-:W-:Y:S01]  /*2630*/  UIADD3 UR20, UR5, 0x404, URZ ;  /* 0x0000040405147890 */ /* 0x000fe2000fffe03f */
[----:B------:R-:W-:Y:S01]  /*2640*/  CS2R R148, SRZ ;  /* 0x0000000000947805 */ /* 0x000fe2000001ff00 */
[----:B------:R-:W-:Y:S01]  /*2650*/  ULOP3.LUT UR6, UR4, 0x10000, URZ, 0xfc, !UPT ;  /* 0x0001000004067892 */ /* 0x000fe2000f8efc3f */
[----:B------:R-:W-:Y:S01]  /*2660*/  CS2R R146, SRZ ;  /* 0x0000000000927805 */ /* 0x000fe2000001ff00 */
[----:B------:R-:W-:Y:S01]  /*2670*/  UMOV UR21, 0x40000040 ;  /* 0x4000004000157882 */ /* 0x000fe20000000000 */
[----:B------:R-:W-:Y:S01]  /*2680*/  UMOV UR23, 0x40000040 ;  /* 0x4000004000177882 */ /* 0x000fe20000000000 */
[----:B------:R-:W-:Y:S01]  /*2690*/  UIMAD UR4, UR60, 0xa00, UR6 ;  /* 0x00000a003c0478a4 */ /* 0x000fe2000f8e0206 */
[----:B------:R-:W-:Y:S01]  /*26a0*/  CS2R R144, SRZ ;  /* 0x0000000000907805 */ /* 0x000fe2000001ff00 */
[----:B------:R-:W-:Y:S01]  /*26b0*/  IMAD.U32 R15, RZ, RZ, UR6 ;  /* 0x00000006ff0f7e24 */ /* 0x000fe2000f8e00ff */
[----:B------:R-:W-:Y:S01]  /*26c0*/  UIADD3 UR24, UR5, 0x406, URZ ;  /* 0x0000040605187890 */ /* 0x000fe2000fffe03f */
[----:B------:R-:W-:Y:S01]  /*26d0*/  CS2R R142, SRZ ;  /* 0x00000000008e7805 */ /* 0x000fe2000001ff00 */
[----:B------:R-:W-:Y:S01]  /*26e0*/  UIADD3 UR6, UR4, 0x200, URZ ;  /* 0x0000020004067890 */ /* 0x000fe2000fffe03f */
[----:B------:R-:W-:Y:S01]  /*26f0*/  CS2R R140, SRZ ;  /* 0x00000000008c7805 */ /* 0x000fe2000001ff00 */
[----:B------:R-:W-:Y:S01]  /*2700*/  UMOV UR10, UR4 ;  /* 0x00000004000a7c82 */ /* 0x000fe20008000000 */
[----:B------:R-:W-:Y:S01]  /*2710*/  UIADD3 UR12, UR4, 0x2, URZ ;  /* 0x00000002040c7890 */ /* 0x000fe2000fffe03f */
[----:B------:R-:W-:Y:S01]  /*2720*/  HGMMA.64x16x16.F32.BF16 R56, gdesc[UR8], RZ, !UPT, gsb0 ;  /* 0x00200000083879f0 */ /* 0x000fe2000c0018ff */
[----:B------:R-:W-:Y:S01]  /*2730*/  UIADD3 UR10, UR4, 0x80, URZ ;  /* 0x00000080040a7890 */ /* 0x000fe2000fffe03f */
[----:B------:R-:W-:Y:S01]  /*2740*/  CS2R R138, SRZ ;  /* 0x00000000008a7805 */ /* 0x000fe2000001ff00 */
[----:B------:R-:W-:Y:S01]  /*2750*/  UMOV UR8, UR14 ;  /* 0x0000000e00087c82 */ /* 0x000fe20008000000 */
[----:B------:R-:W-:Y:S01]  /*2760*/  UMOV UR9, UR15 ;  /* 0x0000000f00097c82 */ /* 0x000fe20008000000 */
[----:B------:R-:W-:Y:S01]  /*2770*/  UMOV UR11, 0x40000040 ;  /* 0x40000040000b7882 */ /* 0x000fe20000000000 */
[----:B------:R-:W-:Y:S01]  /*2780*/  UMOV UR18, UR12 ;  /* 0x0000000c00127c82 */ /* 0x000fe20008000000 */
[----:B------:R-:W-:Y:S01]  /*2790*/  UIADD3 UR12, UR4, 0x4, URZ ;  /* 0x00000004040c7890 */ /* 0x000fe2000fffe03f */
[----:B------:R-:W-:Y:S01]  /*27a0*/  CS2R R136, SRZ ;  /* 0x0000000000887805 */ /* 0x000fe2000001ff00 */
[----:B------:R-:W-:Y:S01]  /*27b0*/  UIADD3 UR22, UR4, 0x284, URZ ;  /* 0x0000028404167890 */ /* 0x000fe2000fffe03f */
[----:B------:R-:W-:Y:S01]  /*27c0*/  CS2R R134, SRZ ;  /* 0x0000000000867805 */ /* 0x000fe2000001ff00 */
[----:B------:R-:W-:Y:S01]  /*27d0*/  UIADD3 UR26, UR4, 0x286, URZ ;  /* 0x00000286041a7890 */ /* 0x000fe2000fffe03f */
[----:B------:R-:W-:Y:S01]  /*27e0*/  CS2R R132, SRZ ;  /* 0x0000000000847805 */ /* 0x000fe2000001ff00 */
[----:B------:R-:W-:Y:S01]  /*27f0*/  UMOV UR25, 0x40000040 ;  /* 0x4000004000197882 */ /* 0x000fe20000000000 */
[----:B------:R-:W-:Y:S01]  /*2800*/  UMOV UR27, 0x40000040 ;  /* 0x40000040001b7882 */ /* 0x000fe20000000000 */
        /* <DEDUP_REMOVED lines=37> */
[----:B------:R-:W-:-:S02]  /*2a60*/  WARPGROUP.DEPBAR.LE gsb0, 0x0 ;  /* 0x00008000000079c5 */ /* 0x000fc40000010000 */
[----:B------:R-:W-:Y:S01]  /*2a70*/  WARPGROUP.ARRIVE ;  /* 0x00000000000079c5 */ /* 0x000fe20000000000 */
[----:B------:R-:W-:Y:S01]  /*2a80*/  UIADD3 UR54, UR4, 0x784, URZ ;  /* 0x0000078404367890 */ /* 0x000fe2000fffe03f */
[----:B------:R-:W-:Y:S01]  /*2a90*/  CS2R R106, SRZ ;  /* 0x00000000006a7805 */ /* 0x000fe2000001ff00 */
[----:B------:R-:W-:Y:S01]  /*2aa0*/  UMOV UR53, 0x40000040 ;  /* 0x4000004000357882 */ /* 0x000fe20000000000 */
[----:B------:R-:W-:Y:S01]  /*2ab0*/  UMOV UR55, 0x40000040 ;  /* 0x4000004000377882 */ /* 0x000fe20000000000 */
[----:B------:R-:W-:Y:S01]  /*2ac0*/  UMOV UR57, 0x40000040 ;  /* 0x4000004000397882 */ /* 0x000fe20000000000 */
[----:B------:R-:W-:Y:S01]  /*2ad0*/  HGMMA.64x16x16.F32.BF16 R48, gdesc[UR8], RZ, !UPT, gsb0 ;  /* 0x00200000083079f0 */ /* 0x000fe2000c0018ff */
[----:B------:R-:W-:Y:S01]  /*2ae0*/  UIADD3 UR10, UR4, 0x100, URZ ;  /* 0x00000100040a7890 */ /* 0x000fe2000fffe03f */
[----:B------:R-:W-:Y:S01]  /*2af0*/  IMAD.U32 R7, RZ, RZ, UR57 ;  /* 0x00000039ff077e24 */ /* 0x000fe2000f8e00ff */
[----:B------:R-:W-:Y:S01]  /*2b00*/  UMOV UR8, UR14 ;  /* 0x0000000e00087c82 */ /* 0x000fe20008000000 */
[----:B------:R-:W-:Y:S01]  /*2b10*/  UMOV UR9, UR15 ;  /* 0x0000000f00097c82 */ /* 0x000fe20008000000 */
[----:B------:R-:W-:Y:S01]  /*2b20*/  UMOV UR11, 0x40000040 ;  /* 0x40000040000b7882 */ /* 0x000fe20000000000 */
[----:B------:R-:W-:Y:S01]  /*2b30*/  UMOV UR59, 0x40000040 ;  /* 0x40000040003b7882 */ /* 0x000fe20000000000 */
        /* <DEDUP_REMOVED lines=31> */
[----:B------:R-:W-:Y:S01]  /*2d30*/  UMOV UR8, UR14 ;  /* 0x0000000e00087c82 */ /* 0x000fe20008000000 */
[----:B------:R-:W-:Y:S01]  /*2d40*/  UMOV UR9, UR15 ;  /* 0x0000000f00097c82 */ /* 0x000fe20008000000 */
[----:B------:R-:W-:Y:S01]  /*2d50*/  UMOV UR10, UR6 ;  /* 0x00000006000a7c82 */ /* 0x000fe20008000000 */
[----:B------:R-:W-:Y:S01]  /*2d60*/  UMOV UR11, 0x40000040 ;  /* 0x40000040000b7882 */ /* 0x000fe20000000000 */
[----:B------:R-:W-:Y:S01]  /*2d70*/  UMOV UR14, UR16 ;  /* 0x00000010000e7c82 */ /* 0x000fe20008000000 */
[----:B------:R-:W-:Y:S01]  /*2d80*/  UMOV UR15, UR17 ;  /* 0x00000011000f7c82 */ /* 0x000fe20008000000 */
[----:B------:R-:W-:Y:S01]  /*2d90*/  UIADD3 UR6, UR4, 0x202, URZ ;  /* 0x0000020204067890 */ /* 0x000fe2000fffe03f */
        /* <DEDUP_REMOVED lines=87> */
[----:B------:R-:W-:Y:S02]  /*3310*/  UIADD3 UR12, UR5, 0x400, URZ ;  /* 0x00000400050c7890 */ /* 0x000fe4000fffe03f */
[----:B------:R-:W-:Y:S02]  /*3320*/  UIADD3 UR5, UR5, 0xc06, URZ ;  /* 0x00000c0605057890 */ /* 0x000fe4000fffe03f */
[----:B------:R-:W-:-:S05]  /*3330*/  UIADD3 UR7, UR4, 0x786, URZ ;  /* 0x0000078604077890 */ /* 0x000fca000fffe03f */
[----:B------:R-:W-:Y:S02]  /*3340*/  UMOV UR56, UR5 ;  /* 0x0000000500387c82 */ /* 0x000fe40008000000 */
[----:B------:R-:W-:Y:S01]  /*3350*/  UMOV UR58, UR7 ;  /* 0x00000007003a7c82 */ /* 0x000fe20008000000 */
[----:B------:R-:W-:Y:S01]  /*3360*/  IMAD.U32 R6, RZ, RZ, UR56 ;  /* 0x00000038ff067e24 */ /* 0x000fe2000f8e00ff */
        /* <DEDUP_REMOVED lines=26> */
[----:B------:R-:W-:-:S06]  /*3510*/  UIADD3 UR11, UR61, -0x2, URZ ;  /* 0xfffffffe3d0b7890 */ /* 0x000fcc000fffe03f */
[----:B------:R-:W-:-:S06]  /*3520*/  IMAD.U32 R236, RZ, RZ, UR11 ;  /* 0x0000000bffec7e24 */ /* 0x000fcc000f8e00ff */
[----:B------:R-:W-:Y:S01]  /*3530*/  VIADD R2, R213, UR10 ;  /* 0x0000000ad5027c36 */ /* 0x000fe20008000000 */
        /* <DEDUP_REMOVED lines=25> */
[----:B------:R-:W-:Y:S01]  /*36d0*/  R2UR UR14, R23 ;  /* 0x00000000170e72ca */ /* 0x000fe200000e0000 */
        /* <DEDUP_REMOVED lines=24> */
[----:B------:R-:W-:-:S13]  /*3860*/  R2UR UR19, R18 ;  /* 0x00000000121372ca */ /* 0x000fda00000e0000 */
        /* <DEDUP_REMOVED lines=192> */
[----:B------:R-:W-:Y:S02]  /*4470*/  UISETP.NE.AND UP0, UPT, UR6, 0x1, UPT ;  /* 0x000000010600788c */ /* 0x000fe4000bf05270 */
[----:B------:R-:W-:-:S04]  /*4480*/  UIADD3 UR6, UR4, 0x984, URZ ;  /* 0x0000098404067890 */ /* 0x000fc8000fffe03f */
[----:B------:R-:W-:-:S05]  /*4490*/  PLOP3.LUT P2, PT, PT, PT, UP0, 0x80, 0x0 ;  /* 0x000000000000781c */ /* 0x000fca0003f4f008 */
[----:B------:R-:W-:-:S08]  /*44a0*/  @UP0 ULDC UR5, c[0x0][0x44c] ;  /* 0x0001130000050ab9 */ /* 0x000fd00000000800 */
[----:B------:R-:W-:Y:S01]  /*44b0*/  @P2 IMAD.HI.U32 R3, R2, UR5, RZ ;  /* 0x0000000502032c27 */ /* 0x000fe2000f8e00ff */
[----:B------:R-:W-:-:S04]  /*44c0*/  @UP0 ULDC UR5, c[0x0][0x450] ;  /* 0x0001140000050ab9 */ /* 0x000fc80000000800 */
[----:B------:R-:W-:Y:S01]  /*44d0*/  @P2 SHF.R.U32.HI R2, RZ, UR5, R3 ;  /* 0x00000005ff022c19 */ /* 0x000fe20008011603 */
[----:B------:R-:W-:-:S04]  /*44e0*/  UIMAD UR5, UR61, -0x50, UR15 ;  /* 0xffffffb03d0578a4 */ /* 0x000fc8000f8e020f */
[----:B------:R-:W0:Y:S02]  /*44f0*/  SHFL.IDX PT, R5, R2, 0x1, 0x1c1f ;  /* 0x003c1f0002057f89 */ /* 0x000e2400000e0000 */
[----:B------:R-:W-:Y:S01]  /*4500*/  IMAD.U32 R14, RZ, RZ, UR5 ;  /* 0x00000005ff0e7e24 */ /* 0x000fe2000f8e00ff */
[----:B------:R-:W-:Y:S01]  /*4510*/  UMOV UR5, UR23 ;  /* 0x0000001700057c82 */ /* 0x000fe20008000000 */
[----:B------:R-:W1:Y:S01]  /*4520*/  SHFL.IDX PT, R2, R2, RZ, 0x1c1f ;  /* 0x001c1fff02027589 */ /* 0x000e6200000e0000 */
        /* <DEDUP_REMOVED lines=23> */
[----:B------:R-:W-:-:S06]  /*46a0*/  UIMAD UR6, UR61, -0x50, URZ ;  /* 0xffffffb03d0678a4 */ /* 0x000fcc000f8e023f */
[----:B------:R-:W-:Y:S01]  /*46b0*/  IMAD.U32 R4, RZ, RZ, UR6 ;  /* 0x00000006ff047e24 */ /* 0x000fe2000f8e00ff */
[----:B------:R-:W-:-:S04]  /*46c0*/  UIADD3 UR6, UR4, 0x986, URZ ;  /* 0x0000098604067890 */ /* 0x000fc8000fffe03f */
[----:B------:R-:W-:-:S04]  /*46d0*/  IADD3 R3, -R19, 0x51, R4 ;  /* 0x0000005113037810 */ /* 0x000fc80007ffe104 */
[----:B------:R-:W-:Y:S02]  /*46e0*/  IADD3 R4, -R20, UR15, R3 ;  /* 0x0000000f14047c10 */ /* 0x000fe4000fffe103 */
[----:B------:R-:W-:-:S04]  /*46f0*/  IADD3 R3, -R19, 0x50, R14 ;  /* 0x0000005013037810 */ /* 0x000fc80007ffe10e */
[-CC-:B0-----:R-:W-:Y:S02]  /*4700*/  VIADDMNMX R5, R5, R4.reuse, R3.reuse, PT ;  /* 0x0000000405057246 */ /* 0x181fe40003800103 */
[----:B-1----:R-:W-:Y:S02]  /*4710*/  VIADDMNMX R3, R2, R4, R3, PT ;  /* 0x0000000402037246 */ /* 0x002fe40003800103 */
[C---:B------:R-:W-:Y:S02]  /*4720*/  ISETP.GT.AND P3, PT, R5.reuse, RZ, PT ;  /* 0x000000ff0500720c */ /* 0x040fe40003f64270 */
[C---:B------:R-:W-:Y:S02]  /*4730*/  ISETP.GT.AND P4, PT, R5.reuse, 0x1, PT ;  /* 0x000000010500780c */ /* 0x040fe40003f84270 */
[----:B------:R-:W-:Y:S01]  /*4740*/  ISETP.GT.AND P5, PT, R5, 0x8, PT ;  /* 0x000000080500780c */ /* 0x000fe20003fa4270 */
        /* <DEDUP_REMOVED lines=14> */
[C---:B------:R-:W-:Y:S01]  /*4830*/  ISETP.GT.AND P3, PT, R5.reuse, 0x9, PT ;  /* 0x000000090500780c */ /* 0x040fe20003f64270 */
        /* <DEDUP_REMOVED lines=26> */
[----:B------:R-:W-:Y:S01]  /*49e0*/  UMOV UR4, UR22 ;  /* 0x0000001600047c82 */ /* 0x000fe20008000000 */
        /* <DEDUP_REMOVED lines=15> */
[----:B------:R-:W-:-:S02]  /*4ae0*/  FMNMX.FTZ R14, R42, R21, !PT ;  /* 0x000000152a0e7209 */ /* 0x000fc40007810000 */
[----:B------:R-:W-:Y:S02]  /*4af0*/  ISETP.GT.AND P3, PT, R5, 0x29, PT ;  /* 0x000000290500780c */ /* 0x000fe40003f64270 */
[----:B------:R-:W-:Y:S02]  /*4b00*/  FSEL R46, R46, -INF , P4 ;  /* 0xff8000002e2e7808 */ /* 0x000fe40002000000 */
[----:B------:R-:W-:Y:S02]  /*4b10*/  FMNMX.FTZ R21, R43, R14, !PT ;  /* 0x0000000e2b157209 */ /* 0x000fe40007810000 */
[----:B------:R-:W-:Y:S02]  /*4b20*/  ISETP.GT.AND P4, PT, R5, 0x30, PT ;  /* 0x000000300500780c */ /* 0x000fe40003f84270 */
[----:B------:R-:W-:Y:S02]  /*4b30*/  FSEL R47, R47, -INF , P3 ;  /* 0xff8000002f2f7808 */ /* 0x000fe40001800000 */
[----:B------:R-:W-:-:S02]  /*4b40*/  FMNMX.FTZ R14, R46, R21, !PT ;  /* 0x000000152e0e7209 */ /* 0x000fc40007810000 */
[----:B------:R-:W-:Y:S02]  /*4b50*/  ISETP.GT.AND P3, PT, R5, 0x31, PT ;  /* 0x000000310500780c */ /* 0x000fe40003f64270 */
[----:B------:R-:W-:Y:S01]  /*4b60*/  FMNMX.FTZ R21, R47, R14, !PT ;  /* 0x0000000e2f157209 */ /* 0x000fe20007810000 */
[----:B------:R-:W-:Y:S02]  /*4b70*/  WARPGROUP.DEPBAR.LE gsb0, 0x0 ;  /* 0x00008000000079c5 */ /* 0x000fe40000010000 */
[----:B------:R-:W-:Y:S01]  /*4b80*/  WARPGROUP.ARRIVE ;  /* 0x00000000000079c5 */ /* 0x000fe20000000000 */
[----:B------:R-:W-:Y:S02]  /*4b90*/  FSEL R34, R34, -INF , P4 ;  /* 0xff80000022227808 */ /* 0x000fe40002000000 */
[----:B------:R-:W-:Y:S02]  /*4ba0*/  ISETP.GT.AND P4, PT, R5, 0x38, PT ;  /* 0x000000380500780c */ /* 0x000fe40003f84270 */
[----:B------:R-:W-:Y:S01]  /*4bb0*/  FSEL R35, R35, -INF , P3 ;  /* 0xff80000023237808 */ /* 0x000fe20001800000 */
[----:B------:R-:W-:Y:S01]  /*4bc0*/  HGMMA.64x16x16.F32.BF16 R24, gdesc[UR4], R24, gsb0 ;  /* 0x00200000041879f0 */ /* 0x000fe20008001818 */
[----:B------:R-:W-:Y:S01]  /*4bd0*/  FMNMX.FTZ R14, R34, R21, !PT ;  /* 0x00000015220e7209 */ /* 0x000fe20007810000 */
[----:B------:R-:W-:Y:S01]  /*4be0*/  ULDC UR5, c[0x0][0x988] ;  /* 0x0002620000057ab9 */ /* 0x000fe20000000800 */
[----:B------:R-:W-:Y:S01]  /*4bf0*/  ISETP.GT.AND P3, PT, R5, 0x39, PT ;  /* 0x000000390500780c */ /* 0x000fe20003f64270 */
[----:B------:R-:W-:Y:S01]  /*4c00*/  @UP0 ULDC UR6, c[0x0][0x44c] ;  /* 0x0001130000060ab9 */ /* 0x000fe20000000800 */
[----:B------:R-:W-:Y:S01]  /*4c10*/  FSEL R38, R38, -INF , P4 ;  /* 0xff80000026267808 */ /* 0x000fe20002000000 */
[----:B------:R-:W-:Y:S01]  /*4c20*/  UIMAD.WIDE.U32 UR6, UR10, UR6, URZ ;  /* 0x000000060a0672a5 */ /* 0x000fe2000f8e003f */
[----:B------:R-:W-:Y:S01]  /*4c30*/  FMNMX.FTZ R21, R35, R14, !PT ;  /* 0x0000000e23157209 */ /* 0x000fe20007810000 */
[----:B------:R-:W-:Y:S01]  /*4c40*/  UMOV UR4, UR10 ;  /* 0x0000000a00047c82 */ /* 0x000fe20008000000 */
[----:B------:R-:W-:Y:S01]  /*4c50*/  ISETP.GT.AND P4, PT, R5, 0x40, PT ;  /* 0x000000400500780c */ /* 0x000fe20003f84270 */
[----:B------:R-:W-:Y:S01]  /*4c60*/  @UP0 ULDC UR10, c[0x0][0x450] ;  /* 0x00011400000a0ab9 */ /* 0x000fe20000000800 */
[----:B------:R-:W-:Y:S01]  /*4c70*/  FSEL R39, R39, -INF , P3 ;  /* 0xff80000027277808 */ /* 0x000fe20001800000 */
[----:B------:R-:W-:Y:S01]  /*4c80*/  @UP0 USHF.R.U32.HI UR4, URZ, UR10, UR7 ;  /* 0x0000000a3f040299 */ /* 0x000fe20008011607 */
[----:B------:R-:W-:-:S02]  /*4c90*/  FMNMX.FTZ R14, R38, R21, !PT ;  /* 0x00000015260e7209 */ /* 0x000fc40007810000 */
[----:B------:R-:W-:Y:S01]  /*4ca0*/  ISETP.GT.AND P3, PT, R5, 0x41, PT ;  /* 0x000000410500780c */ /* 0x000fe20003f64270 */
[----:B------:R-:W-:Y:S01]  /*4cb0*/  UIADD3 UR6, UR4, UR15, -UR19 ;  /* 0x0000000f04067290 */ /* 0x000fe2000fffe813 */
[----:B------:R-:W-:-:S03]  /*4cc0*/  FMNMX.FTZ R21, R39, R14, !PT ;  /* 0x0000000e27157209 */ /* 0x000fc60007810000 */
[----:B------:R-:W-:-:S04]  /*4cd0*/  UIMAD.WIDE UR6, UR6, 0x66666667, URZ ;  /* 0x66666667060678a5 */ /* 0x000fc8000f8e023f */
[----:B------:R-:W-:-:S04]  /*4ce0*/  USHF.R.U32.HI UR4, URZ, 0x1f, UR7 ;  /* 0x0000001f3f047899 */ /* 0x000fc80008011607 */
[----:B------:R-:W-:-:S04]  /*4cf0*/  ULEA.HI.SX32 UR4, UR7, UR4, 0x1b ;  /* 0x0000000407047291 */ /* 0x000fc8000f8fda3f */
[----:B------:R-:W-:-:S04]  /*4d00*/  UISETP.LT.AND UP1, UPT, UR14, UR4, UPT ;  /* 0x000000040e00728c */ /* 0x000fc8000bf21270 */
[----:B------:R-:W-:-:S04]  /*4d10*/  USEL UR6, UR14, UR4, !UP1 ;  /* 0x000000040e067287 */ /* 0x000fc8000c800000 */
[----:B------:R-:W-:Y:S01]  /*4d20*/  UISETP.GE.AND UP1, UPT, UR11, UR6, UPT ;  /* 0x000000060b00728c */ /* 0x000fe2000bf26270 */
[----:B------:R-:W-:Y:S02]  /*4d30*/  WARPGROUP.DEPBAR.LE gsb0, 0x0 ;  /* 0x00008000000079c5 */ /* 0x000fe40000010000 */
[----:B------:R-:W-:Y:S01]  /*4d40*/  FSEL R26, R26, -INF , P4 ;  /* 0xff8000001a1a7808 */ /* 0x000fe20002000000 */
[----:B------:R0:W-:Y:S01]  /*4d50*/  @!P1 SYNCS.ARRIVE.TRANS64.RED.A1T0 RZ, [R0+URZ], RZ ;  /* 0x000000ff00ff99a7 */ /* 0x0001e2000810043f */
        /* <DEDUP_REMOVED lines=8> */
[----:B------:R-:W-:Y:S02]  /*4de0*/  ISETP.GT.AND P3, PT, R3, RZ, PT ;  /* 0x000000ff0300720c */ /* 0x000fe40003f64270 */
[----:B------:R-:W-:-:S02]  /*4df0*/  FMNMX.FTZ R14, R31, R14, !PT ;  /* 0x0000000e1f0e7209 */ /* 0x000fc40007810000 */
[----:B------:R-:W-:Y:S02]  /*4e00*/  ISETP.GT.AND P4, PT, R3, 0x1, PT ;  /* 0x000000010300780c */ /* 0x000fe40003f84270 */
[----:B------:R-:W-:Y:S01]  /*4e10*/  FSEL R56, R56, -INF , P3 ;  /* 0xff80000038387808 */ /* 0x000fe20001800000 */
[----:B------:R-:W1:Y:S01]  /*4e20*/  SHFL.BFLY PT, R5, R14, 0x2, 0x1f ;  /* 0x0c401f000e057f89 */ /* 0x000e6200000e0000 */
[----:B------:R-:W-:Y:S02]  /*4e30*/  FSEL R57, R57, -INF , P4 ;  /* 0xff80000039397808 */ /* 0x000fe40002000000 */
[C---:B------:R-:W-:Y:S02]  /*4e40*/  ISETP.GT.AND P3, PT, R3.reuse, 0x9, PT ;  /* 0x000000090300780c */ /* 0x040fe40003f64270 */
[----:B------:R-:W-:Y:S02]  /*4e50*/  ISETP.GT.AND P4, PT, R3, 0x11, PT ;  /* 0x000000110300780c */ /* 0x000fe40003f84270 */
[----:B------:R-:W-:-:S02]  /*4e60*/  FSEL R61, R61, -INF , P3 ;  /* 0xff8000003d3d7808 */ /* 0x000fc40001800000 */
[----:B------:R-:W-:Y:S02]  /*4e70*/  ISETP.GT.AND P3, PT, R3, 0x10, PT ;  /* 0x000000100300780c */ /* 0x000fe40003f64270 */
[----:B------:R-:W-:Y:S02]  /*4e80*/  FSEL R49, R49, -INF , P4 ;  /* 0xff80000031317808 */ /* 0x000fe40002000000 */
[----:B------:R-:W-:Y:S02]  /*4e90*/  FSEL R48, R48, -INF , P3 ;  /* 0xff80000030307808 */ /* 0x000fe40001800000 */
[C---:B------:R-:W-:Y:S02]  /*4ea0*/  ISETP.GT.AND P3, PT, R3.reuse, 0x19, PT ;  /* 0x000000190300780c */ /* 0x040fe40003f64270 */
[----:B------:R-:W-:Y:S02]  /*4eb0*/  ISETP.GT.AND P4, PT, R3, 0x20, PT ;  /* 0x000000200300780c */ /* 0x000fe40003f84270 */
[----:B------:R-:W-:-:S02]  /*4ec0*/  FSEL R53, R53, -INF , P3 ;  /* 0xff80000035357808 */ /* 0x000fc40001800000 */
[C---:B------:R-:W-:Y:S02]  /*4ed0*/  ISETP.GT.AND P3, PT, R3.reuse, 0x21, PT ;  /* 0x000000210300780c */ /* 0x040fe40003f64270 */
[----:B------:R-:W-:Y:S02]  /*4ee0*/  FSEL R40, R40, -INF , P4 ;  /* 0xff80000028287808 */ /* 0x000fe40002000000 */
[----:B-1----:R-:W-:Y:S02]  /*4ef0*/  FMNMX.FTZ R20, R14, R5, !PT ;  /* 0x000000050e147209 */ /* 0x002fe40007810000 */
[----:B------:R-:W-:Y:S02]  /*4f00*/  FMNMX.FTZ R5, R56, R57, !PT ;  /* 0x0000003938057209 */ /* 0x000fe40007810000 */
[----:B------:R-:W-:Y:S01]  /*4f10*/  ISETP.GT.AND P4, PT, R3, 0x28, PT ;  /* 0x000000280300780c */ /* 0x000fe20003f84270 */
[----:B------:R-:W1:Y:S01]  /*4f20*/  SHFL.BFLY PT, R21, R20, 0x1, 0x1f ;  /* 0x0c201f0014157f89 */ /* 0x000e6200000e0000 */
[----:B------:R-:W-:-:S02]  /*4f30*/  FMNMX.FTZ R2, R60, R5, !PT ;  /* 0x000000053c027209 */ /* 0x000fc40007810000 */
[----:B------:R-:W-:Y:S02]  /*4f40*/  FSEL R41, R41, -INF , P3 ;  /* 0xff80000029297808 */ /* 0x000fe40001800000 */
[----:B------:R-:W-:Y:S02]  /*4f50*/  FMNMX.FTZ R5, R61, R2, !PT ;  /* 0x000000023d057209 */ /* 0x000fe40007810000 */
[----:B------:R-:W-:Y:S02]  /*4f60*/  ISETP.GT.AND P3, PT, R3, 0x29, PT ;  /* 0x000000290300780c */ /* 0x000fe40003f64270 */
[----:B------:R-:W-:Y:S02]  /*4f70*/  FMNMX.FTZ R2, R48, R5, !PT ;  /* 0x0000000530027209 */ /* 0x000fe40007810000 */
[----:B------:R-:W-:Y:S02]  /*4f80*/  FSEL R44, R44, -INF , P4 ;  /* 0xff8000002c2c7808 */ /* 0x000fe40002000000 */
[----:B------:R-:W-:-:S02]  /*4f90*/  FMNMX.FTZ R5, R49, R2, !PT ;  /* 0x0000000231057209 */ /* 0x000fc40007810000 */
[----:B------:R-:W-:Y:S02]  /*4fa0*/  FSEL R45, R45, -INF , P3 ;  /* 0xff8000002d2d7808 */ /* 0x000fe40001800000 */
[----:B------:R-:W-:Y:S02]  /*4fb0*/  FMNMX.FTZ R2, R52, R5, !PT ;  /* 0x0000000534027209 */ /* 0x000fe40007810000 */
[----:B------:R-:W-:Y:S02]  /*4fc0*/  ISETP.GT.AND P3, PT, R3, 0x30, PT ;  /* 0x000000300300780c */ /* 0x000fe40003f64270 */
[----:B------:R-:W-:Y:S02]  /*4fd0*/  FMNMX.FTZ R5, R53, R2, !PT ;  /* 0x0000000235057209 */ /* 0x000fe40007810000 */
[----:B------:R-:W-:Y:S02]  /*4fe0*/  ISETP.GT.AND P4, PT, R3, 0x31, PT ;  /* 0x000000310300780c */ /* 0x000fe40003f84270 */
[----:B-1----:R-:W-:-:S02]  /*4ff0*/  FMNMX.FTZ R4, R20, R21, !PT ;  /* 0x0000001514047209 */ /* 0x002fc40007810000 */
[----:B------:R-:W-:Y:S02]  /*5000*/  FMNMX.FTZ R2, R40, R5, !PT ;  /* 0x0000000528027209 */ /* 0x000fe40007810000 */
[C---:B------:R-:W-:Y:S01]  /*5010*/  FSETP.NEU.FTZ.AND P6, PT, R4.reuse, -INF , PT ;  /* 0xff8000000400780b */ /* 0x040fe20003fdd000 */
[----:B------:R-:W-:Y:S01]  /*5020*/  FMUL.FTZ R14, R4, UR5 ;  /* 0x00000005040e7c20 */ /* 0x000fe20008410000 */
[----:B------:R-:W-:Y:S02]  /*5030*/  FMNMX.FTZ R5, R41, R2, !PT ;  /* 0x0000000229057209 */ /* 0x000fe40007810000 */
[----:B------:R-:W-:Y:S02]  /*5040*/  FSEL R32, R32, -INF , P3 ;  /* 0xff80000020207808 */ /* 0x000fe40001800000 */
[----:B------:R-:W-:Y:S02]  /*5050*/  FSEL R21, R14, RZ, P6 ;  /* 0x000000ff0e157208 */ /* 0x000fe40003000000 */
[----:B------:R-:W-:-:S02]  /*5060*/  FMNMX.FTZ R14, R44, R5, !PT ;  /* 0x000000052c0e7209 */ /* 0x000fc40007810000 */
[----:B------:R-:W-:Y:S01]  /*5070*/  ISETP.GT.AND P3, PT, R3, 0x38, PT ;  /* 0x000000380300780c */ /* 0x000fe20003f64270 */
[--C-:B------:R-:W-:Y:S01]  /*5080*/  FFMA.FTZ R209, R58, UR5, -R21.reuse ;  /* 0x000000053ad17c23 */ /* 0x100fe20008010815 */
[----:B------:R-:W-:Y:S01]  /*5090*/  FMNMX.FTZ R5, R45, R14, !PT ;  /* 0x0000000e2d057209 */ /* 0x000fe20007810000 */
[--C-:B------:R-:W-:Y:S01]  /*50a0*/  FFMA.FTZ R59, R59, UR5, -R21.reuse ;  /* 0x000000053b3b7c23 */ /* 0x100fe20008010815 */
[----:B------:R-:W-:Y:S01]  /*50b0*/  FSEL R33, R33, -INF , P4 ;  /* 0xff80000021217808 */ /* 0x000fe20002000000 */
[--C-:B------:R-:W-:Y:S01]  /*50c0*/  FFMA.FTZ R211, R62, UR5, -R21.reuse ;  /* 0x000000053ed37c23 */ /* 0x100fe20008010815 */
[----:B------:R-:W-:Y:S01]  /*50d0*/  FMNMX.FTZ R14, R32, R5, !PT ;  /* 0x00000005200e7209 */ /* 0x000fe20007810000 */
[----:B------:R-:W-:Y:S01]  /*50e0*/  MUFU.EX2 R209, R209 ;  /* 0x000000d100d17308 */ /* 0x000fe20000000800 */
[----:B------:R-:W-:Y:S01]  /*50f0*/  ISETP.GT.AND P4, PT, R3, 0x39, PT ;  /* 0x000000390300780c */ /* 0x000fe20003f84270 */
[--C-:B------:R-:W-:Y:S01]  /*5100*/  FFMA.FTZ R63, R63, UR5, -R21.reuse ;  /* 0x000000053f3f7c23 */ /* 0x100fe20008010815 */
[----:B------:R-:W-:Y:S01]  /*5110*/  FSEL R36, R36, -INF , P3 ;  /* 0xff80000024247808 */ /* 0x000fe20001800000 */
[--C-:B------:R-:W-:Y:S01]  /*5120*/  FFMA.FTZ R205, R50, UR5, -R21.reuse ;  /* 0x0000000532cd7c23 */ /* 0x100fe20008010815 */
[----:B------:R-:W-:Y:S01]  /*5130*/  FMNMX.FTZ R5, R33, R14, !PT ;  /* 0x0000000e21057209 */ /* 0x000fe20007810000 */
[--C-:B------:R-:W-:Y:S01]  /*5140*/  FFMA.FTZ R51, R51, UR5, -R21.reuse ;  /* 0x0000000533337c23 */ /* 0x100fe20008010815 */
[----:B------:R-:W-:Y:S01]  /*5150*/  FSEL R37, R37, -INF , P4 ;  /* 0xff80000025257808 */ /* 0x000fe20002000000 */
[----:B------:R-:W-:Y:S01]  /*5160*/  MUFU.EX2 R2, R59 ;  /* 0x0000003b00027308 */ /* 0x000fe20000000800 */
[----:B------:R-:W-:Y:S01]  /*5170*/  ISETP.GT.AND P3, PT, R3, 0x40, PT ;  /* 0x000000400300780c */ /* 0x000fe20003f64270 */
[--C-:B------:R-:W-:Y:S01]  /*5180*/  FFMA.FTZ R54, R54, UR5, -R21.reuse ;  /* 0x0000000536367c23 */ /* 0x100fe20008010815 */
[----:B------:R-:W-:Y:S01]  /*5190*/  FMNMX.FTZ R20, R36, R5, !PT ;  /* 0x0000000524147209 */ /* 0x000fe20007810000 */
[--C-:B------:R-:W-:Y:S01]  /*51a0*/  FFMA.FTZ R55, R55, UR5, -R21.reuse ;  /* 0x0000000537377c23 */ /* 0x100fe20008010815 */
[----:B------:R-:W-:Y:S01]  /*51b0*/  ISETP.GT.AND P4, PT, R3, 0x41, PT ;  /* 0x000000410300780c */ /* 0x000fe20003f84270 */
[--C-:B------:R-:W-:Y:S01]  /*51c0*/  FFMA.FTZ R42, R42, UR5, -R21.reuse ;  /* 0x000000052a2a7c23 */ /* 0x100fe20008010815 */
[----:B------:R-:W-:Y:S01]  /*51d0*/  FSEL R24, R24, -INF , P3 ;  /* 0xff80000018187808 */ /* 0x000fe20001800000 */
[----:B------:R-:W-:Y:S01]  /*51e0*/  MUFU.EX2 R211, R211 ;  /* 0x000000d300d37308 */ /* 0x000fe20000000800 */
[----:B------:R-:W-:Y:S01]  /*51f0*/  FMNMX.FTZ R5, R37, R20, !PT ;  /* 0x0000001425057209 */ /* 0x000fe20007810000 */
[--C-:B------:R-:W-:Y:S01]  /*5200*/  FFMA.FTZ R43, R43, UR5, -R21.reuse ;  /* 0x000000052b2b7c23 */ /* 0x100fe20008010815 */
[----:B------:R-:W-:Y:S01]  /*5210*/  ISETP.GT.AND P3, PT, R3, 0x48, PT ;  /* 0x000000480300780c */ /* 0x000fe20003f64270 */
[--C-:B------:R-:W-:Y:S01]  /*5220*/  FFMA.FTZ R46, R46, UR5, -R21.reuse ;  /* 0x000000052e2e7c23 */ /* 0x100fe20008010815 */
[----:B------:R-:W-:Y:S01]  /*5230*/  FSEL R25, R25, -INF , P4 ;  /* 0xff80000019197808 */ /* 0x000fe20002000000 */
[--C-:B------:R-:W-:Y:S01]  /*5240*/  FFMA.FTZ R47, R47, UR5, -R21.reuse ;  /* 0x000000052f2f7c23 */ /* 0x100fe20008010815 */
[----:B------:R-:W-:Y:S01]  /*5250*/  FMNMX.FTZ R20, R24, R5, !PT ;  /* 0x0000000518147209 */ /* 0x000fe20007810000 */
[----:B------:R1:W-:Y:S01]  /*5260*/  MUFU.EX2 R14, R63 ;  /* 0x0000003f000e7308 */ /* 0x0003e20000000800 */
        /* <DEDUP_REMOVED lines=8> */
[----:B------:R-:W-:Y:S01]  /*52f0*/  FMNMX.FTZ R20, R28, R3, !PT ;  /* 0x000000031c147209 */ /* 0x000fe20007810000 */
[--C-:B------:R-:W-:Y:S01]  /*5300*/  FFMA.FTZ R39, R39, UR5, -R21.reuse ;  /* 0x0000000527277c23 */ /* 0x100fe20008010815 */
[--C-:B------:R-:W-:Y:S01]  /*5310*/  FFMA.FTZ R26, R26, UR5, -R21.reuse ;  /* 0x000000051a1a7c23 */ /* 0x100fe20008010815 */
[--C-:B------:R-:W-:Y:S01]  /*5320*/  FFMA.FTZ R27, R27, UR5, -R21.reuse ;  /* 0x000000051b1b7c23 */ /* 0x100fe20008010815 */
[----:B------:R-:W-:Y:S01]  /*5330*/  FMNMX.FTZ R20, R29, R20, !PT ;  /* 0x000000141d147209 */ /* 0x000fe20007810000 */
[--C-:B------:R-:W-:Y:S01]  /*5340*/  FFMA.FTZ R30, R30, UR5, -R21.reuse ;  /* 0x000000051e1e7c23 */ /* 0x100fe20008010815 */
[----:B------:R-:W-:Y:S01]  /*5350*/  FFMA.FTZ R21, R31, UR5, -R21 ;  /* 0x000000051f157c23 */ /* 0x000fe20008010815 */
[----:B------:R-:W-:Y:S01]  /*5360*/  MUFU.EX2 R50, R51 ;  /* 0x0000003300327308 */ /* 0x000fe20000000800 */
[----:B-1----:R-:W-:Y:S01]  /*5370*/  CS2R R62, SRZ ;  /* 0x00000000003e7805 */ /* 0x002fe2000001ff00 */
[----:B------:R-:W1:Y:S06]  /*5380*/  SHFL.BFLY PT, R3, R20, 0x2, 0x1f ;  /* 0x0c401f0014037f89 */ /* 0x000e6c00000e0000 */
[----:B------:R-:W-:Y:S08]  /*5390*/  MUFU.EX2 R54, R54 ;  /* 0x0000003600367308 */ /* 0x000ff00000000800 */
[----:B------:R-:W2:Y:S08]  /*53a0*/  MUFU.EX2 R55, R55 ;  /* 0x0000003700377308 */ /* 0x000eb00000000800 */
[----:B------:R-:W-:Y:S01]  /*53b0*/  MUFU.EX2 R42, R42 ;  /* 0x0000002a002a7308 */ /* 0x000fe20000000800 */
[----:B-1----:R-:W-:-:S05]  /*53c0*/  FMNMX.FTZ R5, R20, R3, !PT ;  /* 0x0000000314057209 */ /* 0x002fca0007810000 */
[----:B------:R-:W1:Y:S02]  /*53d0*/  SHFL.BFLY PT, R20, R5, 0x1, 0x1f ;  /* 0x0c201f0005147f89 */ /* 0x000e6400000e0000 */
[----:B------:R-:W3:Y:S01]  /*53e0*/  MUFU.EX2 R43, R43 ;  /* 0x0000002b002b7308 */ /* 0x000ee20000000800 */
[----:B--2---:R-:W-:-:S07]  /*53f0*/  F2FP.BF16.F32.PACK_AB R207, R55, R54 ;  /* 0x0000003637cf723e */ /* 0x004fce00000010ff */
[----:B------:R-:W-:Y:S08]  /*5400*/  MUFU.EX2 R46, R46 ;  /* 0x0000002e002e7308 */ /* 0x000ff00000000800 */
[----:B------:R-:W-:Y:S01]  /*5410*/  MUFU.EX2 R47, R47 ;  /* 0x0000002f002f7308 */ /* 0x000fe20000000800 */
[----:B---3--:R-:W-:Y:S02]  /*5420*/  F2FP.BF16.F32.PACK_AB R201, R43, R42 ;  /* 0x0000002a2bc9723e */ /* 0x008fe400000010ff */
[----:B-1----:R-:W-:Y:S01]  /*5430*/  FMNMX.FTZ R3, R5, R20, !PT ;  /* 0x0000001405037209 */ /* 0x002fe20007810000 */
[----:B------:R-:W-:-:S04]  /*5440*/  FADD.FTZ R20, R209, R2 ;  /* 0x00000002d1147221 */ /* 0x000fc80000010000 */
[----:B------:R-:W-:Y:S01]  /*5450*/  MUFU.EX2 R34, R34 ;  /* 0x0000002200227308 */ /* 0x000fe20000000800 */
[----:B------:R-:W-:Y:S01]  /*5460*/  F2FP.BF16.F32.PACK_AB R209, R2, R209 ;  /* 0x000000d102d1723e */ /* 0x000fe200000010ff */
[C---:B------:R-:W-:Y:S01]  /*5470*/  FMUL.FTZ R5, R3.reuse, UR5 ;  /* 0x0000000503057c20 */ /* 0x040fe20008410000 */
[----:B------:R-:W-:Y:S01]  /*5480*/  FSETP.NEU.FTZ.AND P3, PT, R3, -INF , PT ;  /* 0xff8000000300780b */ /* 0x000fe20003f7d000 */
[----:B------:R-:W-:Y:S01]  /*5490*/  FADD.FTZ R31, R211, R20 ;  /* 0x00000014d31f7221 */ /* 0x000fe20000010000 */
[C---:B------:R-:W-:Y:S02]  /*54a0*/  F2FP.BF16.F32.PACK_AB R211, R14.reuse, R211 ;  /* 0x000000d30ed3723e */ /* 0x040fe400000010ff */
[----:B------:R-:W-:Y:S01]  /*54b0*/  FSEL R5, R5, RZ, P3 ;  /* 0x000000ff05057208 */ /* 0x000fe20001800000 */
[----:B------:R-:W-:Y:S01]  /*54c0*/  FADD.FTZ R20, R14, R31 ;  /* 0x0000001f0e147221 */ /* 0x000fe20000010000 */
[----:B------:R-:W-:Y:S01]  /*54d0*/  MUFU.EX2 R35, R35 ;  /* 0x0000002300237308 */ /* 0x000fe20000000800 */
[----:B------:R-:W-:-:S02]  /*54e0*/  PLOP3.LUT P3, PT, PT, PT, UP1, 0x80, 0x0 ;  /* 0x000000000000781c */ /* 0x000fc40003f6f018 */
        /* <DEDUP_REMOVED lines=17> */
[--C-:B------:R-:W-:Y:S01]  /*5600*/  FFMA.FTZ R32, R32, UR5, -R5.reuse ;  /* 0x0000000520207c23 */ /* 0x100fe20008010805 */
[--C-:B------:R-:W-:Y:S01]  /*5610*/  FFMA.FTZ R33, R33, UR5, -R5.reuse ;  /* 0x0000000521217c23 */ /* 0x100fe20008010805 */
[--C-:B------:R-:W-:Y:S01]  /*5620*/  FFMA.FTZ R36, R36, UR5, -R5.reuse ;  /* 0x0000000524247c23 */ /* 0x100fe20008010805 */
[----:B------:R-:W-:Y:S01]  /*5630*/  FADD.FTZ R51, R55, R58 ;  /* 0x0000003a37337221 */ /* 0x000fe20000010000 */
[--C-:B------:R-:W-:Y:S01]  /*5640*/  FFMA.FTZ R37, R37, UR5, -R5.reuse ;  /* 0x0000000525257c23 */ /* 0x100fe20008010805 */
[----:B------:R-:W2:Y:S01]  /*5650*/  MUFU.EX2 R60, R60 ;  /* 0x0000003c003c7308 */ /* 0x000ea20000000800 */
[----:B------:R-:W-:Y:S01]  /*5660*/  FFMA.FTZ R24, R24, UR5, -R5 ;  /* 0x0000000518187c23 */ /* 0x000fe20008010805 */
[----:B------:R-:W-:Y:S01]  /*5670*/  FADD.FTZ R58, R42, R51 ;  /* 0x000000332a3a7221 */ /* 0x000fe20000010000 */
[--C-:B------:R-:W-:Y:S01]  /*5680*/  FFMA.FTZ R25, R25, UR5, -R5.reuse ;  /* 0x0000000519197c23 */ /* 0x100fe20008010805 */
[--C-:B------:R-:W-:Y:S01]  /*5690*/  FFMA.FTZ R28, R28, UR5, -R5.reuse ;  /* 0x000000051c1c7c23 */ /* 0x100fe20008010805 */
[----:B------:R-:W-:Y:S01]  /*56a0*/  FFMA.FTZ R29, R29, UR5, -R5 ;  /* 0x000000051d1d7c23 */ /* 0x000fe20008010805 */
[----:B------:R-:W-:Y:S01]  /*56b0*/  FADD.FTZ R51, R43, R58 ;  /* 0x0000003a2b337221 */ /* 0x000fe20000010000 */
[----:B------:R-:W-:Y:S01]  /*56c0*/  F2FP.BF16.F32.PACK_AB R205, R50, R205 ;  /* 0x000000cd32cd723e */ /* 0x000fe200000010ff */
[----:B------:R-:W3:Y:S01]  /*56d0*/  MUFU.EX2 R61, R61 ;  /* 0x0000003d003d7308 */ /* 0x000ee20000000800 */
[----:B-1----:R-:W-:Y:S01]  /*56e0*/  FADD.FTZ R31, R56, R57 ;  /* 0x00000039381f7221 */ /* 0x002fe20000010000 */
[----:B0-----:R-:W-:Y:S01]  /*56f0*/  FADD.FTZ R0, R46, R51 ;  /* 0x000000332e007221 */ /* 0x001fe20000010000 */
[----:B------:R-:W-:-:S02]  /*5700*/  F2FP.BF16.F32.PACK_AB R203, R47, R46 ;  /* 0x0000002e2fcb723e */ /* 0x000fc400000010ff */
[----:B------:R-:W-:Y:S02]  /*5710*/  CS2R R58, SRZ ;  /* 0x00000000003a7805 */ /* 0x000fe4000001ff00 */
[----:B------:R-:W-:Y:S01]  /*5720*/  F2FP.BF16.F32.PACK_AB R197, R35, R34 ;  /* 0x0000002223c5723e */ /* 0x000fe200000010ff */
[----:B------:R-:W-:Y:S01]  /*5730*/  FADD.FTZ R51, R47, R0 ;  /* 0x000000002f337221 */ /* 0x000fe20000010000 */
[----:B------:R-:W-:Y:S01]  /*5740*/  F2FP.BF16.F32.PACK_AB R208, R57, R56 ;  /* 0x0000003839d0723e */ /* 0x000fe200000010ff */
[----:B------:R-:W0:Y:S01]  /*5750*/  MUFU.EX2 R48, R48 ;  /* 0x0000003000307308 */ /* 0x000e220000000800 */
[----:B--2---:R-:W-:Y:S01]  /*5760*/  FADD.FTZ R20, R60, R31 ;  /* 0x0000001f3c147221 */ /* 0x004fe20000010000 */
[----:B------:R-:W-:Y:S02]  /*5770*/  CS2R R56, SRZ ;  /* 0x0000000000387805 */ /* 0x000fe4000001ff00 */
[----:B------:R-:W-:Y:S02]  /*5780*/  CS2R R54, SRZ ;  /* 0x0000000000367805 */ /* 0x000fe4000001ff00 */
[----:B------:R-:W-:-:S02]  /*5790*/  CS2R R46, SRZ ;  /* 0x00000000002e7805 */ /* 0x000fc4000001ff00 */
[----:B------:R-:W-:Y:S01]  /*57a0*/  CS2R R42, SRZ ;  /* 0x00000000002a7805 */ /* 0x000fe2000001ff00 */
[----:B------:R-:W1:Y:S01]  /*57b0*/  MUFU.EX2 R49, R49 ;  /* 0x0000003100317308 */ /* 0x000e620000000800 */
[C---:B---3--:R-:W-:Y:S01]  /*57c0*/  FADD.FTZ R31, R61.reuse, R20 ;  /* 0x000000143d1f7221 */ /* 0x048fe20000010000 */
[----:B------:R-:W-:Y:S02]  /*57d0*/  F2FP.BF16.F32.PACK_AB R210, R61, R60 ;  /* 0x0000003c3dd2723e */ /* 0x000fe400000010ff */
[----:B------:R-:W-:-:S04]  /*57e0*/  CS2R R60, SRZ ;  /* 0x00000000003c7805 */ /* 0x000fc8000001ff00 */
[----:B------:R-:W2:Y:S01]  /*57f0*/  MUFU.EX2 R52, R52 ;  /* 0x0000003400347308 */ /* 0x000ea20000000800 */
[----:B0-----:R-:W-:-:S07]  /*5800*/  FADD.FTZ R20, R48, R31 ;  /* 0x0000001f30147221 */ /* 0x001fce0000010000 */
[----:B------:R-:W0:Y:S01]  /*5810*/  MUFU.EX2 R53, R53 ;  /* 0x0000003500357308 */ /* 0x000e220000000800 */
[C---:B-1----:R-:W-:Y:S01]  /*5820*/  FADD.FTZ R31, R49.reuse, R20 ;  /* 0x00000014311f7221 */ /* 0x042fe20000010000 */
[----:B------:R-:W-:Y:S02]  /*5830*/  F2FP.BF16.F32.PACK_AB R204, R49, R48 ;  /* 0x0000003031cc723e */ /* 0x000fe400000010ff */
[----:B------:R-:W-:-:S04]  /*5840*/  CS2R R48, SRZ ;  /* 0x0000000000307805 */ /* 0x000fc8000001ff00 */
[----:B------:R-:W1:Y:S01]  /*5850*/  MUFU.EX2 R40, R40 ;  /* 0x0000002800287308 */ /* 0x000e620000000800 */
[----:B--2---:R-:W-:-:S07]  /*5860*/  FADD.FTZ R20, R52, R31 ;  /* 0x0000001f34147221 */ /* 0x004fce0000010000 */
[----:B------:R-:W2:Y:S01]  /*5870*/  MUFU.EX2 R41, R41 ;  /* 0x0000002900297308 */ /* 0x000ea20000000800 */
[C---:B0-----:R-:W-:Y:S01]  /*5880*/  FADD.FTZ R31, R53.reuse, R20 ;  /* 0x00000014351f7221 */ /* 0x041fe20000010000 */
[----:B------:R-:W-:Y:S01]  /*5890*/  FADD.FTZ R20, R34, R51 ;  /* 0x0000003322147221 */ /* 0x000fe20000010000 */
[----:B------:R-:W-:Y:S02]  /*58a0*/  F2FP.BF16.F32.PACK_AB R206, R53, R52 ;  /* 0x0000003435ce723e */ /* 0x000fe400000010ff */
[----:B------:R-:W-:Y:S02]  /*58b0*/  CS2R R52, SRZ ;  /* 0x0000000000347805 */ /* 0x000fe4000001ff00 */
[----:B------:R-:W-:Y:S01]  /*58c0*/  CS2R R50, SRZ ;  /* 0x0000000000327805 */ /* 0x000fe2000001ff00 */
[----:B------:R-:W-:Y:S01]  /*58d0*/  FADD.FTZ R5, R35, R20 ;  /* 0x0000001423057221 */ /* 0x000fe20000010000 */
[----:B------:R-:W-:Y:S01]  /*58e0*/  IMAD.U32 R20, RZ, RZ, UR6 ;  /* 0x00000006ff147e24 */ /* 0x000fe2000f8e00ff */
[----:B------:R-:W0:Y:S01]  /*58f0*/  MUFU.EX2 R44, R44 ;  /* 0x0000002c002c7308 */ /* 0x000e220000000800 */
[----:B-1----:R-:W-:Y:S01]  /*5900*/  FADD.FTZ R0, R40, R31 ;  /* 0x0000001f28007221 */ /* 0x002fe20000010000 */
[----:B------:R-:W-:-:S06]  /*5910*/  CS2R R34, SRZ ;  /* 0x0000000000227805 */ /* 0x000fcc000001ff00 */
[----:B------:R-:W1:Y:S01]  /*5920*/  MUFU.EX2 R38, R38 ;  /* 0x0000002600267308 */ /* 0x000e620000000800 */
[C---:B--2---:R-:W-:Y:S01]  /*5930*/  FADD.FTZ R31, R41.reuse, R0 ;  /* 0x00000000291f7221 */ /* 0x044fe20000010000 */
[----:B------:R-:W-:Y:S02]  /*5940*/  F2FP.BF16.F32.PACK_AB R200, R41, R40 ;  /* 0x0000002829c8723e */ /* 0x000fe400000010ff */
        /* <DEDUP_REMOVED lines=10> */
[C---:B0-----:R-:W-:Y:S01]  /*59f0*/  FADD.FTZ R31, R39.reuse, R2 ;  /* 0x00000002271f7221 */ /* 0x041fe20000010000 */
[----:B------:R-:W-:Y:S02]  /*5a00*/  F2FP.BF16.F32.PACK_AB R199, R39, R38 ;  /* 0x0000002627c7723e */ /* 0x000fe400000010ff */
[----:B------:R-:W-:-:S04]  /*5a10*/  CS2R R38, SRZ ;  /* 0x0000000000267805 */ /* 0x000fc8000001ff00 */
[----:B------:R-:W0:Y:S01]  /*5a20*/  MUFU.EX2 R33, R33 ;  /* 0x0000002100217308 */ /* 0x000e220000000800 */
[----:B-1----:R-:W-:-:S07]  /*5a30*/  FADD.FTZ R0, R32, R5 ;  /* 0x0000000520007221 */ /* 0x002fce0000010000 */
[----:B------:R-:W1:Y:S01]  /*5a40*/  MUFU.EX2 R27, R27 ;  /* 0x0000001b001b7308 */ /* 0x000e620000000800 */
[----:B--2---:R-:W-:-:S07]  /*5a50*/  FADD.FTZ R2, R26, R31 ;  /* 0x0000001f1a027221 */ /* 0x004fce0000010000 */
[----:B------:R-:W2:Y:S01]  /*5a60*/  MUFU.EX2 R36, R36 ;  /* 0x0000002400247308 */ /* 0x000ea20000000800 */
[C---:B0-----:R-:W-:Y:S01]  /*5a70*/  FADD.FTZ R5, R33.reuse, R0 ;  /* 0x0000000021057221 */ /* 0x041fe20000010000 */
[----:B------:R-:W-:Y:S02]  /*5a80*/  F2FP.BF16.F32.PACK_AB R196, R33, R32 ;  /* 0x0000002021c4723e */ /* 0x000fe400000010ff */
[----:B------:R-:W-:-:S04]  /*5a90*/  CS2R R32, SRZ ;  /* 0x0000000000207805 */ /* 0x000fc8000001ff00 */
[----:B------:R-:W0:Y:S01]  /*5aa0*/  MUFU.EX2 R30, R30 ;  /* 0x0000001e001e7308 */ /* 0x000e220000000800 */
[C---:B-1----:R-:W-:Y:S01]  /*5ab0*/  FADD.FTZ R31, R27.reuse, R2 ;  /* 0x000000021b1f7221 */ /* 0x042fe20000010000 */
[----:B------:R-:W-:Y:S02]  /*5ac0*/  F2FP.BF16.F32.PACK_AB R193, R27, R26 ;  /* 0x0000001a1bc1723e */ /* 0x000fe400000010ff */
[----:B------:R-:W-:-:S04]  /*5ad0*/  CS2R R26, SRZ ;  /* 0x00000000001a7805 */ /* 0x000fc8000001ff00 */
[----:B------:R-:W1:Y:S01]  /*5ae0*/  MUFU.EX2 R37, R37 ;  /* 0x0000002500257308 */ /* 0x000e620000000800 */
[----:B--2---:R-:W-:-:S07]  /*5af0*/  FADD.FTZ R0, R36, R5 ;  /* 0x0000000524007221 */ /* 0x004fce0000010000 */
        /* <DEDUP_REMOVED lines=10> */
[----:B------:R-:W-:Y:S01]  /*5ba0*/  F2FP.BF16.F32.PACK_AB R195, R21, R30 ;  /* 0x0000001e15c3723e */ /* 0x000fe200000010ff */
[----:B------:R-:W-:Y:S01]  /*5bb0*/  IMAD.MOV.U32 R2, RZ, RZ, 0x3f800000 ;  /* 0x3f800000ff027424 */ /* 0x000fe200078e00ff */
[----:B------:R-:W-:-:S04]  /*5bc0*/  CS2R R30, SRZ ;  /* 0x00000000001e7805 */ /* 0x000fc8000001ff00 */
[----:B------:R-:W0:Y:S01]  /*5bd0*/  MUFU.EX2 R29, R29 ;  /* 0x0000001d001d7308 */ /* 0x000e220000000800 */
[C---:B-1----:R-:W-:Y:S01]  /*5be0*/  FADD.FTZ R21, R25.reuse, R0 ;  /* 0x0000000019157221 */ /* 0x042fe20000010000 */
[----:B------:R-:W-:Y:S01]  /*5bf0*/  F2FP.BF16.F32.PACK_AB R192, R25, R24 ;  /* 0x0000001819c0723e */ /* 0x000fe200000010ff */
[----:B------:R-:W-:Y:S01]  /*5c00*/  IMAD.MOV.U32 R0, RZ, RZ, 0x3f800000 ;  /* 0x3f800000ff007424 */ /* 0x000fe200078e00ff */
[----:B------:R-:W-:Y:S01]  /*5c10*/  CS2R R24, SRZ ;  /* 0x0000000000187805 */ /* 0x000fe2000001ff00 */
[----:B--2---:R-:W-:-:S04]  /*5c20*/  FADD.FTZ R14, R28, R21 ;  /* 0x000000151c0e7221 */ /* 0x004fc80000010000 */
[C---:B0-----:R-:W-:Y:S01]  /*5c30*/  FADD.FTZ R14, R29.reuse, R14 ;  /* 0x0000000e1d0e7221 */ /* 0x041fe20000010000 */
[----:B------:R-:W-:Y:S02]  /*5c40*/  F2FP.BF16.F32.PACK_AB R194, R29, R28 ;  /* 0x0000001c1dc2723e */ /* 0x000fe400000010ff */
[----:B------:R-:W-:Y:S01]  /*5c50*/  CS2R R28, SRZ ;  /* 0x00000000001c7805 */ /* 0x000fe2000001ff00 */
[----:B------:R-:W-:Y:S06]  /*5c60*/  @!P3 BRA `(.L_x_2366) ;  /* 0x0000003c0048b947 */ /* 0x000fec0003800000 */
[----:B------:R-:W-:Y:S01]  /*5c70*/  R2UR UR4, R236 ;  /* 0x00000000ec0472ca */ /* 0x000fe200000e0000 */
[----:B------:R-:W-:Y:S01]  /*5c80*/  IMAD.MOV.U32 R21, RZ, RZ, R4 ;  /* 0x000000ffff157224 */ /* 0x000fe200078e0004 */
[----:B------:R-:W-:Y:S01]  /*5c90*/  UMOV UR61, UR60 ;  /* 0x0000003c003d7c82 */ /* 0x000fe20008000000 */
[----:B------:R-:W-:Y:S02]  /*5ca0*/  IMAD.MOV.U32 R235, RZ, RZ, R3 ;  /* 0x000000ffffeb7224 */ /* 0x000fe400078e0003 */
[----:B------:R-:W-:Y:S02]  /*5cb0*/  IMAD.MOV.U32 R2, RZ, RZ, 0x3f800000 ;  /* 0x3f800000ff027424 */ /* 0x000fe400078e00ff */
[----:B------:R-:W-:-:S06]  /*5cc0*/  IMAD.MOV.U32 R151, RZ, RZ, RZ ;  /* 0x000000ffff977224 */ /* 0x000fcc00078e00ff */
[----:B------:R-:W-:Y:S01]  /*5cd0*/  IMAD.U32 R236, RZ, RZ, UR4 ;  /* 0x00000004ffec7e24 */ /* 0x000fe2000f8e00ff */
[----:B------:R-:W-:-:S13]  /*5ce0*/  R2UR UR4, R16 ;  /* 0x00000000100472ca */ /* 0x000fda00000e0000 */
[----:B------:R-:W-:-:S07]  /*5cf0*/  IMAD.U32 R237, RZ, RZ, UR4 ;  /* 0x00000004ffed7e24 */ /* 0x000fce000f8e00ff */
.L_x_2375:
[----:B------:R-:W-:Y:S01]  /*5d00*/  R2UR UR6, R237 ;  /* 0x00000000ed0672ca */ /* 0x000fe200000e0000 */
[----:B------:R-:W-:-:S04]  /*5d10*/  UIADD3 UR4, UR61, 0x1, URZ ;  /* 0x000000013d047890 */ /* 0x000fc8000fffe03f */
[----:B------:R-:W-:-:S04]  /*5d20*/  UISETP.NE.AND UP1, UPT, UR4, 0x2, UPT ;  /* 0x000000020400788c */ /* 0x000fc8000bf25270 */
[----:B------:R-:W-:Y:S02]  /*5d30*/  USEL UR5, URZ, 0x1, UP1 ;  /* 0x000000013f057887 */ /* 0x000fe40008800000 */
[----:B------:R-:W-:Y:S02]  /*5d40*/  USEL UR60, UR4, URZ, UP1 ;  /* 0x0000003f043c7287 */ /* 0x000fe40008800000 */
[----:B------:R-:W-:-:S06]  /*5d50*/  ULOP3.LUT UR4, UR6, UR5, URZ, 0x3c, !UPT ;  /* 0x0000000506047292 */ /* 0x000fcc000f8e3c3f */
[----:B------:R-:W-:Y:S01]  /*5d60*/  IMAD.U32 R16, RZ, RZ, UR4 ;  /* 0x00000004ff107e24 */ /* 0x000fe2000f8e00ff */
[----:B------:R-:W-:Y:S06]  /*5d70*/  @!P0 BRA `(.L_x_2367) ;  /* 0x0000000000048947 */ /* 0x000fec0003800000 */
[----:B------:R-:W-:Y:S01]  /*5d80*/  BPT.TRAP 0x1 ;  /* 0x000000040000795c */ /* 0x000fe20000300000 */
.L_x_2367:
[----:B------:R-:W-:Y:S02]  /*5d90*/  R2UR UR4, R17 ;  /* 0x00000000110472ca */ /* 0x000fe400000e0000 */
[----:B------:R-:W-:-:S11]  /*5da0*/  R2UR UR5, R16 ;  /* 0x00000000100572ca */ /* 0x000fd600000e0000 */
[----:B------:R-:W-:Y:S02]  /*5db0*/  ULEA UR4, UR60, UR4, 0x3 ;  /* 0x000000043c047291 */ /* 0x000fe4000f8e183f */
[----:B------:R-:W-:-:S04]  /*5dc0*/  IMAD.U32 R4, RZ, RZ, UR5 ;  /* 0x00000005ff047e24 */ /* 0x000fc8000f8e00ff */
[----:B------:R-:W-:Y:S01]  /*5dd0*/  IMAD.U32 R3, RZ, RZ, UR4 ;  /* 0x00000004ff037e24 */ /* 0x000fe2000f8e00ff */
[----:B------:R-:W-:-:S04]  /*5de0*/  SHF.L.U32 R4, R4, 0x1f, RZ ;  /* 0x0000001f04047819 */ /* 0x000fc800000006ff */
[----:B------:R0:W1:Y:S01]  /*5df0*/  SYNCS.PHASECHK.TRANS64.TRYWAIT P3, [UR4+0x38830], R4 ;  /* 0x03883004ff0075a7 */ /* 0x0000620008060144 */
[----:B------:R-:W-:Y:S05]  /*5e00*/  @!P0 BRA `(.L_x_2368) ;  /* 0x0000000000048947 */ /* 0x000fea0003800000 */
[----:B------:R-:W-:Y:S01]  /*5e10*/  BPT.TRAP 0x1 ;  /* 0x000000040000795c */ /* 0x000fe20000300000 */
.L_x_2368:
[----:B-1----:R-:W-:Y:S05]  /*5e20*/  @P3 BRA `(.L_x_2369) ;  /* 0x00000000000c3947 */ /* 0x002fea0003800000 */
[----:B------:R-:W-:-:S13]  /*5e30*/  R2UR UR4, R3 ;  /* 0x00000000030472ca */ /* 0x000fda00000e0000 */
[----:B------:R-:W1:Y:S02]  /*5e40*/  SYNCS.PHASECHK.TRANS64.TRYWAIT P3, [UR4+0x38830], R4 ;  /* 0x03883004ff0075a7 */ /* 0x000e640008060144 */
[----:B-1----:R-:W-:Y:S05]  /*5e50*/  @!P3 BRA `(.L_x_2370) ;  /* 0x0000015000acb947 */ /* 0x002fea0003800000 */
.L_x_2369:
[----:B------:R-:W-:Y:S01]  /*5e60*/  R2UR UR4, R15 ;  /* 0x000000000f0472ca */ /* 0x000fe200000e0000 */
[----:B------:R-:W-:Y:S01]  /*5e70*/  WARPGROUP.ARRIVE ;  /* 0x00000000000079c5 */ /* 0x000fe20000000000 */
[----:B------:R-:W-:Y:S01]  /*5e80*/  R2UR UR14, R12 ;  /* 0x000000000c0e72ca */ /* 0x000fe200000e0000 */
[----:B------:R-:W-:Y:S01]  /*5e90*/  UMOV UR59, 0x40000040 ;  /* 0x40000040003b7882 */ /* 0x000fe20000000000 */
        /* <DEDUP_REMOVED lines=9> */
[----:B------:R-:W-:Y:S01]  /*5f30*/  UIMAD UR4, UR60, 0xa00, UR4 ;  /* 0x00000a003c0478a4 */ /* 0x000fe2000f8e0204 */
[-C--:B------:R-:W-:Y:S01]  /*5f40*/  FMUL.FTZ R24, R24, R0.reuse ;  /* 0x0000000018187220 */ /* 0x080fe20000410000 */
[----:B------:R-:W-:Y:S01]  /*5f50*/  UMOV UR56, UR14 ;  /* 0x0000000e00387c82 */ /* 0x000fe20008000000 */
[----:B------:R-:W-:Y:S01]  /*5f60*/  UMOV UR35, 0x40000040 ;  /* 0x4000004000237882 */ /* 0x000fe20000000000 */
[----:B------:R-:W-:Y:S01]  /*5f70*/  UMOV UR57, UR15 ;  /* 0x0000000f00397c82 */ /* 0x000fe20008000000 */
[----:B------:R-:W-:Y:S01]  /*5f80*/  UIADD3 UR18, UR4, 0x282, URZ ;  /* 0x0000028204127890 */ /* 0x000fe2000fffe03f */
[-C--:B------:R-:W-:Y:S01]  /*5f90*/  FMUL.FTZ R25, R25, R0.reuse ;  /* 0x0000000019197220 */ /* 0x080fe20000410000 */
[----:B------:R-:W-:Y:S01]  /*5fa0*/  UMOV UR58, UR4 ;  /* 0x00000004003a7c82 */ /* 0x000fe20008000000 */
[----:B------:R-:W-:Y:S01]  /*5fb0*/  UIADD3 UR22, UR4, 0x284, URZ ;  /* 0x0000028404167890 */ /* 0x000fe2000fffe03f */
[----:B------:R-:W-:Y:S01]  /*5fc0*/  HGMMA.64x16x16.F32.BF16 R184, gdesc[UR56], RZ, !UPT, gsb0 ;  /* 0x0020000038b879f0 */ /* 0x000fe2000c0018ff */
[----:B------:R-:W-:Y:S01]  /*5fd0*/  UIADD3 UR58, UR4, 0x80, URZ ;  /* 0x00000080043a7890 */ /* 0x000fe2000fffe03f */
[-C--:B------:R-:W-:Y:S01]  /*5fe0*/  FMUL.FTZ R28, R28, R0.reuse ;  /* 0x000000001c1c7220 */ /* 0x080fe20000410000 */
[----:B------:R-:W-:Y:S01]  /*5ff0*/  UMOV UR59, 0x40000040 ;  /* 0x40000040003b7882 */ /* 0x000fe20000000000 */
[----:B------:R-:W-:Y:S01]  /*6000*/  UMOV UR56, UR14 ;  /* 0x0000000e00387c82 */ /* 0x000fe20008000000 */
[----:B------:R-:W-:Y:S01]  /*6010*/  UMOV UR57, UR15 ;  /* 0x0000000f00397c82 */ /* 0x000fe20008000000 */
        /* <DEDUP_REMOVED lines=54> */
[----:B------:R-:W-:Y:S01]  /*6380*/  UIADD3 UR58, UR4, 0x100, URZ ;  /* 0x00000100043a7890 */ /* 0x000fe2000fffe03f */
[-C--:B------:R-:W-:Y:S01]  /*6390*/  FMUL.FTZ R105, R105, R0.reuse ;  /* 0x0000000069697220 */ /* 0x080fe20000410000 */
[----:B------:R-:W-:Y:S01]  /*63a0*/  UMOV UR59, 0x40000040 ;  /* 0x40000040003b7882 */ /* 0x000fe20000000000 */
[----:B------:R-:W-:Y:S01]  /*63b0*/  UMOV UR56, UR14 ;  /* 0x0000000e00387c82 */ /* 0x000fe20008000000 */
[----:B------:R-:W-:Y:S01]  /*63c0*/  UMOV UR57, UR15 ;  /* 0x0000000f00397c82 */ /* 0x000fe20008000000 */
        /* <DEDUP_REMOVED lines=97> */
[----:B------:R-:W-:Y:S01]  /*69e0*/  UMOV UR59, 0x40000040 ;  /* 0x40000040003b7882 */ /* 0x000fe20000000000 */
[----:B------:R-:W-:Y:S01]  /*69f0*/  UMOV UR56, UR14 ;  /* 0x0000000e00387c82 */ /* 0x000fe20008000000 */
[----:B------:R-:W-:Y:S01]  /*6a00*/  UMOV UR57, UR15 ;  /* 0x0000000f00397c82 */ /* 0x000fe20008000000 */
[----:B------:R-:W-:Y:S01]  /*6a10*/  UIADD3 UR14, UR4, 0x280, URZ ;  /* 0x00000280040e7890 */ /* 0x000fe2000fffe03f */
[----:B------:R-:W-:Y:S01]  /*6a20*/  UMOV UR15, 0x40000040 ;  /* 0x40000040000f7882 */ /* 0x000fe20000000000 */
[----:B------:R-:W-:Y:S02]  /*6a30*/  WARPGROUP.DEPBAR.LE gsb0, 0x0 ;  /* 0x00008000000079c5 */ /* 0x000fe40000010000 */
[----:B-1----:R-:W-:-:S06]  /*6a40*/  WARPGROUP.ARRIVE ;  /* 0x00000000000079c5 */ /* 0x002fcc0000000000 */
[----:B------:R-:W-:Y:S01]  /*6a50*/  HGMMA.64x16x16.F32.BF16 R152, gdesc[UR56], RZ, !UPT, gsb0 ;  /* 0x00200000389879f0 */ /* 0x000fe2000c0018ff */
[----:B------:R-:W-:Y:S01]  /*6a60*/  UIADD3 UR58, UR4, 0x2, URZ ;  /* 0x00000002043a7890 */ /* 0x000fe2000fffe03f */
[----:B------:R-:W-:Y:S01]  /*6a70*/  UMOV UR59, 0x40000040 ;  /* 0x40000040003b7882 */ /* 0x000fe20000000000 */
[----:B------:R-:W-:Y:S01]  /*6a80*/  UMOV UR56, UR10 ;  /* 0x0000000a00387c82 */ /* 0x000fe20008000000 */
[----:B------:R-:W-:Y:S01]  /*6a90*/  UMOV UR57, UR11 ;  /* 0x0000000b00397c82 */ /* 0x000fe20008000000 */
[----:B------:R-:W-:Y:S02]  /*6aa0*/  WARPGROUP.DEPBAR.LE gsb0, 0x0 ;  /* 0x00008000000079c5 */ /* 0x000fe40000010000 */
[----:B------:R-:W-:-:S06]  /*6ab0*/  WARPGROUP.ARRIVE ;  /* 0x00000000000079c5 */ /* 0x000fcc0000000000 */
[----:B------:R-:W-:Y:S01]  /*6ac0*/  HGMMA.64x16x16.F32.BF16 R184, gdesc[UR56], R184, gsb0 ;  /* 0x0020000038b879f0 */ /* 0x000fe200080018b8 */
        /* <DEDUP_REMOVED lines=25> */
[----:B------:R-:W-:Y:S01]  /*6c60*/  UIADD3 UR10, UR4, 0x6, URZ ;  /* 0x00000006040a7890 */ /* 0x000fe2000fffe03f */
[----:B------:R-:W-:Y:S01]  /*6c70*/  UMOV UR11, 0x40000040 ;  /* 0x40000040000b7882 */ /* 0x000fe20000000000 */
        /* <DEDUP_REMOVED lines=65> */
[----:B------:R-:W-:Y:S02]  /*7090*/  R2UR UR10, R6 ;  /* 0x00000000060a72ca */ /* 0x000fe400000e0000 */
[----:B------:R-:W-:-:S11]  /*70a0*/  R2UR UR11, R7 ;  /* 0x00000000070b72ca */ /* 0x000fd600000e0000 */
[----:B------:R-:W-:Y:S02]  /*70b0*/  UMOV UR56, UR10 ;  /* 0x0000000a00387c82 */ /* 0x000fe40008000000 */
        /* <DEDUP_REMOVED lines=276> */
[----:B------:R-:W-:Y:S01]  /*8200*/  UMOV UR4, UR10 ;  /* 0x0000000a00047c82 */ /* 0x000fe20008000000 */
[----:B------:R-:W-:Y:S02]  /*8210*/  WARPGROUP.DEPBAR.LE gsb0, 0x0 ;  /* 0x00008000000079c5 */ /* 0x000fe40000010000 */
[----:B------:R-:W-:-:S06]  /*8220*/  WARPGROUP.ARRIVE ;  /* 0x00000000000079c5 */ /* 0x000fcc0000000000 */
[----:B------:R-:W-:Y:S03]  /*8230*/  HGMMA.64x16x16.F32.BF16 R160, gdesc[UR56], R160, gsb0 ;  /* 0x0020000038a079f0 */ /* 0x000fe600080018a0 */
[----:B------:R-:W-:Y:S02]  /*8240*/  WARPGROUP.DEPBAR.LE gsb0, 0x0 ;  /* 0x00008000000079c5 */ /* 0x000fe40000010000 */
[----:B------:R-:W-:-:S06]  /*8250*/  WARPGROUP.ARRIVE ;  /* 0x00000000000079c5 */ /* 0x000fcc0000000000 */
[----:B------:R-:W-:Y:S03]  /*8260*/  HGMMA.64x16x16.F32.BF16 R152, gdesc[UR4], R152, gsb0 ;  /* 0x00200000049879f0 */ /* 0x000fe60008001898 */
[----:B------:R-:W-:Y:S02]  /*8270*/  WARPGROUP.DEPBAR.LE gsb0, 0x0 ;  /* 0x00008000000079c5 */ /* 0x000fe40000010000 */
[----:B------:R-:W-:Y:S05]  /*8280*/  @!P0 BRA `(.L_x_2371) ;  /* 0x0000000000048947 */ /* 0x000fea0003800000 */
[----:B------:R-:W-:Y:S01]  /*8290*/  BPT.TRAP 0x1 ;  /* 0x000000040000795c */ /* 0x000fe20000300000 */
.L_x_2371:
[----:B------:R-:W-:Y:S02]  /*82a0*/  R2UR UR4, R17 ;  /* 0x00000000110472ca */ /* 0x000fe400000e0000 */
[----:B------:R-:W-:-:S11]  /*82b0*/  R2UR UR5, R237 ;  /* 0x00000000ed0572ca */ /* 0x000fd600000e0000 */
[----:B------:R-:W-:Y:S02]  /*82c0*/  ULEA UR4, UR61, UR4, 0x3 ;  /* 0x000000043d047291 */ /* 0x000fe4000f8e183f */
[----:B------:R-:W-:-:S05]  /*82d0*/  IMAD.U32 R0, RZ, RZ, UR5 ;  /* 0x00000005ff007e24 */ /* 0x000fca000f8e00ff */
[----:B------:R-:W-:-:S04]  /*82e0*/  SHF.L.U32 R0, R0, 0x1f, RZ ;  /* 0x0000001f00007819 */ /* 0x000fc800000006ff */
[----:B------:R1:W2:Y:S01]  /*82f0*/  SYNCS.PHASECHK.TRANS64.TRYWAIT P3, [UR4+0x38850], R0 ;  /* 0x03885000ff0075a7 */ /* 0x0002a20008060144 */
[----:B------:R-:W-:Y:S05]  /*8300*/  @!P0 BRA `(.L_x_2372) ;  /* 0x0000000000048947 */ /* 0x000fea0003800000 */
[----:B------:R-:W-:Y:S01]  /*8310*/  BPT.TRAP 0x1 ;  /* 0x000000040000795c */ /* 0x000fe20000300000 */
.L_x_2372:
[----:B--2---:R-:W-:Y:S05]  /*8320*/  @P3 BRA `(.L_x_2373) ;  /* 0x0000000000083947 */ /* 0x004fea0003800000 */
[----:B------:R-:W2:Y:S02]  /*8330*/  SYNCS.PHASECHK.TRANS64.TRYWAIT P3, [UR4+0x38850], R0 ;  /* 0x03885000ff0075a7 */ /* 0x000ea40008060144 */
[----:B--2---:R-:W-:Y:S05]  /*8340*/  @!P3 BRA `(.L_x_2374) ;  /* 0x0000012c008cb947 */ /* 0x004fea0003800000 */
.L_x_2373:
[----:B------:R-:W-:Y:S01]  /*8350*/  R2UR UR5, R17 ;  /* 0x00000000110572ca */ /* 0x000fe200000e0000 */
[----:B------:R-:W-:Y:S01]  /*8360*/  WARPGROUP.ARRIVE ;  /* 0x00000000000079c5 */ /* 0x000fe20000000000 */
[----:B------:R-:W-:Y:S01]  /*8370*/  UMOV UR7, 0x40000040 ;  /* 0x4000004000077882 */ /* 0x000fe20000000000 */
[----:B------:R-:W-:Y:S02]  /*8380*/  R2UR UR15, R212 ;  /* 0x00000000d40f72ca */ /* 0x000fe400000e0000 */
[----:B------:R-:W-:Y:S02]  /*8390*/  R2UR UR10, R236 ;  /* 0x00000000ec0a72ca */ /* 0x000fe400000e0000 */
[----:B------:R-:W-:Y:S02]  /*83a0*/  R2UR UR14, R18 ;  /* 0x00000000120e72ca */ /* 0x000fe400000e0000 */
[----:B------:R-:W-:-:S04]  /*83b0*/  R2UR UR11, R22 ;  /* 0x00000000160b72ca */ /* 0x000fc800000e0000 */
[----:B------:R-:W-:-:S03]  /*83c0*/  UIADD3 UR5, UR5, 0x400, URZ ;  /* 0x0000040005057890 */ /* 0x000fc6000fffe03f */
[----:B-12---:R-:W-:Y:S01]  /*83d0*/  VIADD R0, R213, UR15 ;  /* 0x0000000fd5007c36 */ /* 0x006fe20008000000 */
[----:B------:R-:W-:-:S04]  /*83e0*/  USHF.R.U32.HI UR5, URZ, 0x4, UR5 ;  /* 0x000000043f057899 */ /* 0x000fc80008011605 */
[----:B------:R-:W-:-:S04]  /*83f0*/  ULOP3.LUT UR5, UR5, 0x3fff, URZ, 0xc0, !UPT ;  /* 0x00003fff05057892 */ /* 0x000fc8000f8ec03f */
[----:B------:R-:W-:-:S04]  /*8400*/  ULOP3.LUT UR5, UR5, 0x2800000, URZ, 0xfc, !UPT ;  /* 0x0280000005057892 */ /* 0x000fc8000f8efc3f */
[----:B------:R-:W-:-:S03]  /*8410*/  UIMAD UR5, UR61, 0xa00, UR5 ;  /* 0x00000a003d0578a4 */ /* 0x000fc6000f8e0205 */
[----:B------:R-:W-:-:S04]  /*8420*/  UMOV UR61, UR60 ;  /* 0x0000003c003d7c82 */ /* 0x000fc80008000000 */
        /* <DEDUP_REMOVED lines=20> */
[----:B------:R-:W-:Y:S01]  /*8570*/  @UP0 ULDC UR6, c[0x0][0x44c] ;  /* 0x0001130000060ab9 */ /* 0x000fe20000000800 */
[----:B------:R-:W-:Y:S01]  /*8580*/  UMOV UR7, 0x40000040 ;  /* 0x4000004000077882 */ /* 0x000fe20000000000 */
[----:B------:R-:W-:Y:S01]  /*8590*/  @P2 IMAD.HI.U32 R2, R0, UR6, RZ ;  /* 0x0000000600022c27 */ /* 0x000fe2000f8e00ff */
[----:B------:R-:W-:-:S04]  /*85a0*/  @UP0 ULDC UR6, c[0x0][0x450] ;  /* 0x0001140000060ab9 */ /* 0x000fc80000000800 */
[----:B------:R-:W-:Y:S01]  /*85b0*/  @P2 SHF.R.U32.HI R0, RZ, UR6, R2 ;  /* 0x00000006ff002c19 */ /* 0x000fe20008011602 */
[----:B------:R-:W-:-:S04]  /*85c0*/  UIMAD UR6, UR10, -0x50, URZ ;  /* 0xffffffb00a0678a4 */ /* 0x000fc8000f8e023f */
[----:B0-----:R-:W0:Y:S02]  /*85d0*/  SHFL.IDX PT, R4, R0, 0x1, 0x1c1f ;  /* 0x003c1f0000047f89 */ /* 0x001e2400000e0000 */
[----:B------:R-:W-:Y:S01]  /*85e0*/  IMAD.U32 R2, RZ, RZ, UR6 ;  /* 0x00000006ff027e24 */ /* 0x000fe2000f8e00ff */
[----:B------:R-:W-:-:S03]  /*85f0*/  UIADD3 UR6, UR5, 0x200, URZ ;  /* 0x0000020005067890 */ /* 0x000fc6000fffe03f */
[----:B------:R-:W-:Y:S01]  /*8600*/  ULDC UR5, c[0x0][0x988] ;  /* 0x0002620000057ab9 */ /* 0x000fe20000000800 */
[----:B------:R-:W-:Y:S01]  /*8610*/  IADD3 R2, -R19, 0x1, R2 ;  /* 0x0000000113027810 */ /* 0x000fe20007ffe102 */
[----:B------:R-:W-:Y:S02]  /*8620*/  WARPGROUP.DEPBAR.LE gsb0, 0x0 ;  /* 0x00008000000079c5 */ /* 0x000fe40000010000 */
[----:B------:R-:W-:Y:S01]  /*8630*/  IMAD.U32 R196, RZ, RZ, UR14 ;  /* 0x0000000effc47e24 */ /* 0x000fe2000f8e00ff */
[----:B------:R-:W-:-:S04]  /*8640*/  WARPGROUP.ARRIVE ;  /* 0x00000000000079c5 */ /* 0x000fc80000000000 */
[----:B------:R-:W-:Y:S02]  /*8650*/  IADD3 R2, -R196, UR11, R2 ;  /* 0x0000000bc4027c10 */ /* 0x000fe4000fffe102 */
[----:B------:R-:W-:Y:S01]  /*8660*/  R2UR UR11, R3 ;  /* 0x00000000030b72ca */ /* 0x000fe200000e0000 */
[----:B------:R-:W-:Y:S01]  /*8670*/  HGMMA.64x256x16.F32.BF16 R24, R192, gdesc[UR4].tnspB, R24, gsb0 ;  /* 0x43e00004c0187df0 */ /* 0x000fe20008001818 */
[----:B------:R-:W-:Y:S01]  /*8680*/  R2UR UR6, R20 ;  /* 0x00000000140672ca */ /* 0x000fe200000e0000 */
[----:B0-----:R-:W-:-:S05]  /*8690*/  IMAD.IADD R3, R2, 0x1, R4 ;  /* 0x0000000102037824 */ /* 0x001fca00078e0204 */
[C---:B------:R-:W-:Y:S02]  /*86a0*/  ISETP.GT.AND P3, PT, R3.reuse, RZ, PT ;  /* 0x000000ff0300720c */ /* 0x040fe40003f64270 */
[C---:B------:R-:W-:Y:S02]  /*86b0*/  ISETP.GT.AND P4, PT, R3.reuse, 0x1, PT ;  /* 0x000000010300780c */ /* 0x040fe40003f84270 */
[----:B------:R-:W-:Y:S02]  /*86c0*/  FSEL R186, R186, -INF , P3 ;  /* 0xff800000baba7808 */ /* 0x000fe40001800000 */
[----:B------:R-:W-:Y:S01]  /*86d0*/  ISETP.GT.AND P3, PT, R3, 0x8, PT ;  /* 0x000000080300780c */ /* 0x000fe20003f64270 */
[----:B------:R-:W-:Y:S01]  /*86e0*/  UISETP.GT.AND UP1, UPT, UR10, UR6, UPT ;  /* 0x000000060a00728c */ /* 0x000fe2000bf24270 */
[----:B------:R-:W-:Y:S02]  /*86f0*/  FSEL R187, R187, -INF , P4 ;  /* 0xff800000bbbb7808 */ /* 0x000fe40002000000 */
        /* <DEDUP_REMOVED lines=50> */
[----:B------:R-:W-:Y:S01]  /*8a20*/  FSEL R158, R158, -INF , P6 ;  /* 0xff8000009e9e7808 */ /* 0x000fe20003000000 */
[----:B------:R-:W0:Y:S01]  /*8a30*/  SHFL.IDX PT, R3, R0, RZ, 0x1c1f ;  /* 0x001c1fff00037589 */ /* 0x000e2200000e0000 */
[----:B------:R-:W-:Y:S02]  /*8a40*/  FMNMX.FTZ R4, R155, R4, !PT ;  /* 0x000000049b047209 */ /* 0x000fe40007810000 */
[----:B------:R-:W-:Y:S02]  /*8a50*/  FSEL R159, R159, -INF , P5 ;  /* 0xff8000009f9f7808 */ /* 0x000fe40002800000 */
[----:B------:R-:W-:Y:S02]  /*8a60*/  FMNMX.FTZ R4, R158, R4, !PT ;  /* 0x000000049e047209 */ /* 0x000fe40007810000 */
[----:B------:R-:W-:-:S02]  /*8a70*/  R2UR UR6, R16 ;  /* 0x00000000100672ca */ /* 0x000fc400000e0000 */
[----:B------:R-:W-:-:S05]  /*8a80*/  FMNMX.FTZ R4, R159, R4, !PT ;  /* 0x000000049f047209 */ /* 0x000fca0007810000 */
[----:B------:R-:W1:Y:S06]  /*8a90*/  SHFL.BFLY PT, R0, R4, 0x2, 0x1f ;  /* 0x0c401f0004007f89 */ /* 0x000e6c00000e0000 */
[----:B------:R-:W-:Y:S02]  /*8aa0*/  IMAD.U32 R237, RZ, RZ, UR6 ;  /* 0x00000006ffed7e24 */ /* 0x000fe4000f8e00ff */
[----:B0-----:R-:W-:-:S05]  /*8ab0*/  IMAD.IADD R2, R2, 0x1, R3 ;  /* 0x0000000102027824 */ /* 0x001fca00078e0203 */
[C---:B------:R-:W-:Y:S02]  /*8ac0*/  ISETP.GT.AND P3, PT, R2.reuse, RZ, PT ;  /* 0x000000ff0200720c */ /* 0x040fe40003f64270 */
[----:B------:R-:W-:Y:S02]  /*8ad0*/  ISETP.GT.AND P4, PT, R2, 0x1, PT ;  /* 0x000000010200780c */ /* 0x000fe40003f84270 */
[----:B------:R-:W-:Y:S02]  /*8ae0*/  FSEL R184, R184, -INF , P3 ;  /* 0xff800000b8b87808 */ /* 0x000fe40001800000 */
[----:B------:R-:W-:Y:S02]  /*8af0*/  ISETP.GT.AND P5, PT, R2, 0x8, PT ;  /* 0x000000080200780c */ /* 0x000fe40003fa4270 */
[----:B------:R-:W-:Y:S02]  /*8b00*/  FSEL R185, R185, -INF , P4 ;  /* 0xff800000b9b97808 */ /* 0x000fe40002000000 */
[----:B-1----:R-:W-:-:S02]  /*8b10*/  FMNMX.FTZ R4, R4, R0, !PT ;  /* 0x0000000004047209 */ /* 0x002fc40007810000 */
[----:B------:R-:W-:Y:S02]  /*8b20*/  FMNMX.FTZ R3, R184, R235, !PT ;  /* 0x000000ebb8037209 */ /* 0x000fe40007810000 */
[----:B------:R-:W-:Y:S01]  /*8b30*/  ISETP.GT.AND P6, PT, R2, 0x9, PT ;  /* 0x000000090200780c */ /* 0x000fe20003fc4270 */
[----:B------:R-:W0:Y:S01]  /*8b40*/  SHFL.BFLY PT, R0, R4, 0x1, 0x1f ;  /* 0x0c201f0004007f89 */ /* 0x000e2200000e0000 */
[----:B------:R-:W-:Y:S02]  /*8b50*/  FSEL R188, R188, -INF , P5 ;  /* 0xff800000bcbc7808 */ /* 0x000fe40002800000 */
[----:B------:R-:W-:Y:S02]  /*8b60*/  FMNMX.FTZ R3, R185, R3, !PT ;  /* 0x00000003b9037209 */ /* 0x000fe40007810000 */
[----:B------:R-:W-:Y:S02]  /*8b70*/  FSEL R189, R189, -INF , P6 ;  /* 0xff800000bdbd7808 */ /* 0x000fe40003000000 */
[----:B------:R-:W-:-:S02]  /*8b80*/  ISETP.GT.AND P3, PT, R2, 0x10, PT ;  /* 0x000000100200780c */ /* 0x000fc40003f64270 */
[----:B------:R-:W-:Y:S02]  /*8b90*/  FMNMX.FTZ R3, R188, R3, !PT ;  /* 0x00000003bc037209 */ /* 0x000fe40007810000 */
[----:B------:R-:W-:Y:S02]  /*8ba0*/  ISETP.GT.AND P4, PT, R2, 0x11, PT ;  /* 0x000000110200780c */ /* 0x000fe40003f84270 */
[----:B------:R-:W-:Y:S02]  /*8bb0*/  FSEL R176, R176, -INF , P3 ;  /* 0xff800000b0b07808 */ /* 0x000fe40001800000 */
[----:B------:R-:W-:Y:S02]  /*8bc0*/  FMNMX.FTZ R3, R189, R3, !PT ;  /* 0x00000003bd037209 */ /* 0x000fe40007810000 */
[----:B------:R-:W-:Y:S02]  /*8bd0*/  ISETP.GT.AND P5, PT, R2, 0x18, PT ;  /* 0x000000180200780c */ /* 0x000fe40003fa4270 */
[----:B------:R-:W-:-:S02]  /*8be0*/  FSEL R177, R177, -INF , P4 ;  /* 0xff800000b1b17808 */ /* 0x000fc40002000000 */
[----:B------:R-:W-:Y:S02]  /*8bf0*/  FMNMX.FTZ R3, R176, R3, !PT ;  /* 0x00000003b0037209 */ /* 0x000fe40007810000 */
[----:B------:R-:W-:Y:S02]  /*8c00*/  ISETP.GT.AND P6, PT, R2, 0x19, PT ;  /* 0x000000190200780c */ /* 0x000fe40003fc4270 */
[----:B0-----:R-:W-:Y:S02]  /*8c10*/  FMNMX.FTZ R4, R4, R0, !PT ;  /* 0x0000000004047209 */ /* 0x001fe40007810000 */
[----:B------:R-:W-:Y:S02]  /*8c20*/  FSEL R180, R180, -INF , P5 ;  /* 0xff800000b4b47808 */ /* 0x000fe40002800000 */
[----:B------:R-:W-:Y:S02]  /*8c30*/  FMNMX.FTZ R0, R177, R3, !PT ;  /* 0x00000003b1007209 */ /* 0x000fe40007810000 */
[----:B------:R-:W-:-:S02]  /*8c40*/  FSEL R181, R181, -INF , P6 ;  /* 0xff800000b5b57808 */ /* 0x000fc40003000000 */
[----:B------:R-:W-:Y:S02]  /*8c50*/  ISETP.GT.AND P3, PT, R2, 0x20, PT ;  /* 0x000000200200780c */ /* 0x000fe40003f64270 */
        /* <DEDUP_REMOVED lines=10> */
[----:B------:R-:W-:-:S02]  /*8d00*/  FSEL R173, R173, -INF , P6 ;  /* 0xff800000adad7808 */ /* 0x000fc40003000000 */
[----:B------:R-:W-:Y:S02]  /*8d10*/  ISETP.GT.AND P3, PT, R2, 0x30, PT ;  /* 0x000000300200780c */ /* 0x000fe40003f64270 */
[----:B------:R-:W-:Y:S02]  /*8d20*/  FMNMX.FTZ R0, R172, R0, !PT ;  /* 0x00000000ac007209 */ /* 0x000fe40007810000 */
[C---:B------:R-:W-:Y:S02]  /*8d30*/  ISETP.GT.AND P4, PT, R2.reuse, 0x31, PT ;  /* 0x000000310200780c */ /* 0x040fe40003f84270 */
[----:B------:R-:W-:Y:S02]  /*8d40*/  ISETP.GT.AND P6, PT, R2, 0x39, PT ;  /* 0x000000390200780c */ /* 0x000fe40003fc4270 */
[----:B------:R-:W-:Y:S02]  /*8d50*/  FSEL R160, R160, -INF , P3 ;  /* 0xff800000a0a07808 */ /* 0x000fe40001800000 */
[----:B------:R-:W-:-:S02]  /*8d60*/  FMNMX.FTZ R0, R173, R0, !PT ;  /* 0x00000000ad007209 */ /* 0x000fc40007810000 */
[----:B------:R-:W-:Y:S02]  /*8d70*/  ISETP.GT.AND P5, PT, R2, 0x38, PT ;  /* 0x000000380200780c */ /* 0x000fe40003fa4270 */
[----:B------:R-:W-:Y:S02]  /*8d80*/  FSEL R161, R161, -INF , P4 ;  /* 0xff800000a1a17808 */ /* 0x000fe40002000000 */
[----:B------:R-:W-:Y:S02]  /*8d90*/  FSEL R165, R165, -INF , P6 ;  /* 0xff800000a5a57808 */ /* 0x000fe40003000000 */
[----:B------:R-:W-:Y:S02]  /*8da0*/  FMNMX.FTZ R0, R160, R0, !PT ;  /* 0x00000000a0007209 */ /* 0x000fe40007810000 */
[----:B------:R-:W-:Y:S02]  /*8db0*/  ISETP.GT.AND P6, PT, R2, 0x40, PT ;  /* 0x000000400200780c */ /* 0x000fe40003fc4270 */
[----:B------:R-:W-:-:S02]  /*8dc0*/  FSEL R164, R164, -INF , P5 ;  /* 0xff800000a4a47808 */ /* 0x000fc40002800000 */
[----:B------:R-:W-:Y:S02]  /*8dd0*/  FMNMX.FTZ R0, R161, R0, !PT ;  /* 0x00000000a1007209 */ /* 0x000fe40007810000 */
[----:B------:R-:W-:Y:S02]  /*8de0*/  FSEL R152, R152, -INF , P6 ;  /* 0xff80000098987808 */ /* 0x000fe40003000000 */
[----:B------:R-:W-:Y:S02]  /*8df0*/  FSETP.NEU.FTZ.AND P6, PT, R4, -INF , PT ;  /* 0xff8000000400780b */ /* 0x000fe40003fdd000 */
[----:B------:R-:W-:Y:S02]  /*8e00*/  FMNMX.FTZ R0, R164, R0, !PT ;  /* 0x00000000a4007209 */ /* 0x000fe40007810000 */
[----:B------:R-:W-:Y:S02]  /*8e10*/  ISETP.GT.AND P3, PT, R2, 0x41, PT ;  /* 0x000000410200780c */ /* 0x000fe40003f64270 */
[----:B------:R-:W-:-:S02]  /*8e20*/  FMNMX.FTZ R0, R165, R0, !PT ;  /* 0x00000000a5007209 */ /* 0x000fc40007810000 */
[----:B------:R-:W-:Y:S02]  /*8e30*/  ISETP.GT.AND P4, PT, R2, 0x48, PT ;  /* 0x000000480200780c */ /* 0x000fe40003f84270 */
[----:B------:R-:W-:Y:S02]  /*8e40*/  FMNMX.FTZ R0, R152, R0, !PT ;  /* 0x0000000098007209 */ /* 0x000fe40007810000 */
[----:B------:R-:W-:Y:S01]  /*8e50*/  ISETP.GT.AND P5, PT, R2, 0x49, PT ;  /* 0x000000490200780c */ /* 0x000fe20003fa4270 */
[----:B------:R-:W-:Y:S02]  /*8e60*/  WARPGROUP.DEPBAR.LE gsb0, 0x0 ;  /* 0x00008000000079c5 */ /* 0x000fe40000010000 */
[----:B------:R-:W-:-:S05]  /*8e70*/  FMUL.FTZ R192, R4, UR5 ;  /* 0x0000000504c07c20 */ /* 0x000fca0008410000 */
[----:B------:R-:W-:-:S05]  /*8e80*/  FSEL R192, R192, RZ, P6 ;  /* 0x000000ffc0c07208 */ /* 0x000fca0003000000 */
[--C-:B------:R-:W-:Y:S01]  /*8e90*/  FFMA.FTZ R211, R190, UR5, -R192.reuse ;  /* 0x00000005bed37c23 */ /* 0x100fe200080108c0 */
[----:B------:R-:W-:Y:S01]  /*8ea0*/  FSEL R190, R153, -INF , P3 ;  /* 0xff80000099be7808 */ /* 0x000fe20001800000 */
[--C-:B------:R-:W-:Y:S01]  /*8eb0*/  FFMA.FTZ R205, R178, UR5, -R192.reuse ;  /* 0x00000005b2cd7c23 */ /* 0x100fe200080108c0 */
[----:B------:R-:W-:Y:S01]  /*8ec0*/  FSEL R178, R156, -INF , P4 ;  /* 0xff8000009cb27808 */ /* 0x000fe20002000000 */
[--C-:B------:R-:W-:Y:S01]  /*8ed0*/  FFMA.FTZ R209, R186, UR5, -R192.reuse ;  /* 0x00000005bad17c23 */ /* 0x100fe200080108c0 */
[----:B------:R-:W-:Y:S01]  /*8ee0*/  FMNMX.FTZ R0, R190, R0, !PT ;  /* 0x00000000be007209 */ /* 0x000fe20007810000 */
[--C-:B------:R-:W-:Y:S01]  /*8ef0*/  FFMA.FTZ R186, R187, UR5, -R192.reuse ;  /* 0x00000005bbba7c23 */ /* 0x100fe200080108c0 */
[--C-:B------:R-:W-:Y:S01]  /*8f00*/  FFMA.FTZ R187, R191, UR5, -R192.reuse ;  /* 0x00000005bfbb7c23 */ /* 0x100fe200080108c0 */
[----:B------:R-:W-:Y:S01]  /*8f10*/  FSEL R191, R157, -INF , P5 ;  /* 0xff8000009dbf7808 */ /* 0x000fe20002800000 */
[--C-:B------:R-:W-:Y:S01]  /*8f20*/  FFMA.FTZ R193, R154, UR5, -R192.reuse ;  /* 0x000000059ac17c23 */ /* 0x100fe200080108c0 */
[----:B------:R-:W-:Y:S01]  /*8f30*/  FMNMX.FTZ R0, R178, R0, !PT ;  /* 0x00000000b2007209 */ /* 0x000fe20007810000 */
[--C-:B------:R-:W-:Y:S01]  /*8f40*/  FFMA.FTZ R154, R155, UR5, -R192.reuse ;  /* 0x000000059b9a7c23 */ /* 0x100fe200080108c0 */
[--C-:B------:R-:W-:Y:S01]  /*8f50*/  FFMA.FTZ R195, R158, UR5, -R192.reuse ;  /* 0x000000059ec37c23 */ /* 0x100fe200080108c0 */
[----:B------:R-:W-:Y:S01]  /*8f60*/  MUFU.EX2 R209, R209 ;  /* 0x000000d100d17308 */ /* 0x000fe20000000800 */
[----:B------:R-:W-:Y:S01]  /*8f70*/  FMNMX.FTZ R0, R191, R0, !PT ;  /* 0x00000000bf007209 */ /* 0x000fe20007810000 */
[--C-:B------:R-:W-:Y:S01]  /*8f80*/  FFMA.FTZ R199, R166, UR5, -R192.reuse ;  /* 0x00000005a6c77c23 */ /* 0x100fe200080108c0 */
[--C-:B------:R-:W-:Y:S01]  /*8f90*/  FFMA.FTZ R197, R162, UR5, -R192.reuse ;  /* 0x00000005a2c57c23 */ /* 0x100fe200080108c0 */
[--C-:B------:R-:W-:Y:S01]  /*8fa0*/  FFMA.FTZ R201, R170, UR5, -R192.reuse ;  /* 0x00000005aac97c23 */ /* 0x100fe200080108c0 */
[--C-:B------:R-:W-:Y:S01]  /*8fb0*/  FFMA.FTZ R157, R171, UR5, -R192.reuse ;  /* 0x00000005ab9d7c23 */ /* 0x100fe200080108c0 */
[----:B------:R-:W0:Y:S01]  /*8fc0*/  SHFL.BFLY PT, R2, R0, 0x2, 0x1f ;  /* 0x0c401f0000027f89 */ /* 0x000e2200000e0000 */
[--C-:B------:R-:W-:Y:S01]  /*8fd0*/  FFMA.FTZ R162, R163, UR5, -R192.reuse ;  /* 0x00000005a3a27c23 */ /* 0x100fe200080108c0 */
[----:B------:R-:W-:Y:S01]  /*8fe0*/  MUFU.EX2 R186, R186 ;  /* 0x000000ba00ba7308 */ /* 0x000fe20000000800 */
[--C-:B------:R-:W-:Y:S01]  /*8ff0*/  FFMA.FTZ R153, R179, UR5, -R192.reuse ;  /* 0x00000005b3997c23 */ /* 0x100fe200080108c0 */
[--C-:B------:R-:W-:Y:S01]  /*9000*/  FFMA.FTZ R207, R182, UR5, -R192.reuse ;  /* 0x00000005b6cf7c23 */ /* 0x100fe200080108c0 */
[--C-:B------:R-:W-:Y:S01]  /*9010*/  FFMA.FTZ R156, R183, UR5, -R192.reuse ;  /* 0x00000005b79c7c23 */ /* 0x100fe200080108c0 */
[--C-:B------:R-:W-:Y:S01]  /*9020*/  FFMA.FTZ R203, R174, UR5, -R192.reuse ;  /* 0x00000005aecb7c23 */ /* 0x100fe200080108c0 */
[--C-:B------:R-:W-:Y:S01]  /*9030*/  FFMA.FTZ R170, R175, UR5, -R192.reuse ;  /* 0x00000005afaa7c23 */ /* 0x100fe200080108c0 */
[--C-:B------:R-:W-:Y:S01]  /*9040*/  FFMA.FTZ R163, R167, UR5, -R192.reuse ;  /* 0x00000005a7a37c23 */ /* 0x100fe200080108c0 */
[----:B------:R-:W-:Y:S01]  /*9050*/  FFMA.FTZ R159, R159, UR5, -R192 ;  /* 0x000000059f9f7c23 */ /* 0x000fe200080108c0 */
[----:B------:R-:W-:Y:S08]  /*9060*/  MUFU.EX2 R211, R211 ;  /* 0x000000d300d37308 */ /* 0x000ff00000000800 */
[----:B------:R-:W-:Y:S01]  /*9070*/  MUFU.EX2 R187, R187 ;  /* 0x000000bb00bb7308 */ /* 0x000fe20000000800 */
[----:B0-----:R-:W-:-:S02]  /*9080*/  FMNMX.FTZ R0, R0, R2, !PT ;  /* 0x0000000200007209 */ /* 0x001fc40007810000 */
[----:B------:R-:W-:-:S05]  /*9090*/  FSEL R2, R4, RZ, P6 ;  /* 0x000000ff04027208 */ /* 0x000fca0003000000 */
[----:B------:R-:W-:Y:S01]  /*90a0*/  MUFU.EX2 R205, R205 ;  /* 0x000000cd00cd7308 */ /* 0x000fe20000000800 */
[----:B------:R-:W0:Y:S01]  /*90b0*/  SHFL.BFLY PT, R3, R0, 0x1, 0x1f ;  /* 0x0c201f0000037f89 */ /* 0x000e2200000e0000 */
[----:B------:R-:W-:Y:S01]  /*90c0*/  FADD.FTZ R2, -R2, R21 ;  /* 0x0000001502027221 */ /* 0x000fe20000010100 */
[----:B------:R-:W-:Y:S01]  /*90d0*/  IMAD.U32 R21, RZ, RZ, UR4 ;  /* 0x00000004ff157e24 */ /* 0x000fe2000f8e00ff */
[----:B------:R-:W-:Y:S02]  /*90e0*/  UIADD3 UR4, UR10, -0x1, URZ ;  /* 0xffffffff0a047890 */ /* 0x000fe4000fffe03f */
[----:B------:R-:W-:Y:S02]  /*90f0*/  FMUL.FTZ R2, R2, UR5 ;  /* 0x0000000502027c20 */ /* 0x000fe40008410000 */
[----:B------:R-:W-:Y:S01]  /*9100*/  MUFU.EX2 R153, R153 ;  /* 0x0000009900997308 */ /* 0x000fe20000000800 */
[----:B------:R-:W-:Y:S02]  /*9110*/  @!P1 VIADD R21, R21, 0x38860 ;  /* 0x0003886015159836 */ /* 0x000fe40000000000 */
[----:B------:R-:W-:-:S03]  /*9120*/  IMAD.U32 R236, RZ, RZ, UR4 ;  /* 0x00000004ffec7e24 */ /* 0x000fc6000f8e00ff */
[----:B------:R-:W-:Y:S02]  /*9130*/  @!P1 PRMT R21, RZ, 0x654, R21 ;  /* 0x00000654ff159816 */ /* 0x000fe40000000015 */
[----:B------:R-:W1:Y:S08]  /*9140*/  MUFU.EX2 R2, R2 ;  /* 0x0000000200027308 */ /* 0x000e700000000800 */
[----:B------:R-:W-:Y:S01]  /*9150*/  MUFU.EX2 R207, R207 ;  /* 0x000000cf00cf7308 */ /* 0x000fe20000000800 */
[----:B0-----:R-:W-:Y:S01]  /*9160*/  FMNMX.FTZ R3, R0, R3, !PT ;  /* 0x0000000300037209 */ /* 0x001fe20007810000 */
[----:B------:R-:W-:-:S03]  /*9170*/  IMAD.U32 R0, RZ, RZ, UR11 ;  /* 0x0000000bff007e24 */ /* 0x000fc6000f8e00ff */
[C---:B------:R-:W-:Y:S01]  /*9180*/  FSETP.NEU.FTZ.AND P3, PT, R3.reuse, -INF , PT ;  /* 0xff8000000300780b */ /* 0x040fe20003f7d000 */
[----:B------:R-:W-:Y:S02]  /*9190*/  @!P1 VIADD R0, R0, 0x38840 ;  /* 0x0003884000009836 */ /* 0x000fe40000000000 */
[----:B------:R-:W-:Y:S01]  /*91a0*/  FMUL.FTZ R155, R3, UR5 ;  /* 0x00000005039b7c20 */ /* 0x000fe20008410000 */
[----:B------:R-:W-:Y:S01]  /*91b0*/  MUFU.EX2 R156, R156 ;  /* 0x0000009c009c7308 */ /* 0x000fe20000000800 */
[----:B-1----:R-:W-:Y:S01]  /*91c0*/  FFMA.FTZ R5, R2, R5, R209 ;  /* 0x0000000502057223 */ /* 0x002fe200000100d1 */
[C---:B------:R-:W-:Y:S02]  /*91d0*/  F2FP.BF16.F32.PACK_AB R209, R186.reuse, R209 ;  /* 0x000000d1bad1723e */ /* 0x040fe400000010ff */
[----:B------:R-:W-:Y:S01]  /*91e0*/  @!P1 PRMT R0, RZ, 0x654, R0 ;  /* 0x00000654ff009816 */ /* 0x000fe20000000000 */
[----:B------:R-:W-:Y:S01]  /*91f0*/  FADD.FTZ R5, R186, R5 ;  /* 0x00000005ba057221 */ /* 0x000fe20000010000 */
[----:B------:R-:W-:-:S02]  /*9200*/  FSEL R155, R155, RZ, P3 ;  /* 0x000000ff9b9b7208 */ /* 0x000fc40001800000 */
[----:B------:R0:W-:Y:S01]  /*9210*/  @!P1 SYNCS.ARRIVE.TRANS64.RED.A1T0 RZ, [R0+URZ], RZ ;  /* 0x000000ff00ff99a7 */ /* 0x0001e2000810043f */
[----:B------:R-:W-:Y:S01]  /*9220*/  FADD.FTZ R5, R211, R5 ;  /* 0x00000005d3057221 */ /* 0x000fe20000010000 */
[----:B------:R-:W-:Y:S01]  /*9230*/  MUFU.EX2 R201, R201 ;  /* 0x000000c900c97308 */ /* 0x000fe20000000800 */
[--C-:B------:R-:W-:Y:S01]  /*9240*/  FFMA.FTZ R208, R184, UR5, -R155.reuse ;  /* 0x00000005b8d07c23 */ /* 0x100fe2000801089b */
[--C-:B------:R-:W-:Y:S01]  /*9250*/  FFMA.FTZ R158, R185, UR5, -R155.reuse ;  /* 0x00000005b99e7c23 */ /* 0x100fe2000801089b */
[--C-:B------:R-:W-:Y:S01]  /*9260*/  FFMA.FTZ R210, R188, UR5, -R155.reuse ;  /* 0x00000005bcd27c23 */ /* 0x100fe2000801089b */
[--C-:B------:R-:W-:Y:S01]  /*9270*/  FFMA.FTZ R166, R189, UR5, -R155.reuse ;  /* 0x00000005bda67c23 */ /* 0x100fe2000801089b */
[--C-:B------:R-:W-:Y:S01]  /*9280*/  FFMA.FTZ R204, R176, UR5, -R155.reuse ;  /* 0x00000005b0cc7c23 */ /* 0x100fe2000801089b */
[----:B0-----:R-:W-:Y:S01]  /*9290*/  FSEL R0, R3, RZ, P3 ;  /* 0x000000ff03007208 */ /* 0x001fe20001800000 */
[--C-:B------:R-:W-:Y:S01]  /*92a0*/  FFMA.FTZ R171, R177, UR5, -R155.reuse ;  /* 0x00000005b1ab7c23 */ /* 0x100fe2000801089b */
[----:B------:R-:W-:Y:S01]  /*92b0*/  MUFU.EX2 R208, R208 ;  /* 0x000000d000d07308 */ /* 0x000fe20000000800 */
[--C-:B------:R-:W-:Y:S01]  /*92c0*/  FFMA.FTZ R192, R152, UR5, -R155.reuse ;  /* 0x0000000598c07c23 */ /* 0x100fe2000801089b */
[----:B------:R-:W-:Y:S01]  /*92d0*/  FFMA.FTZ R206, R180, UR5, -R155 ;  /* 0x00000005b4ce7c23 */ /* 0x000fe2000801089b */
[----:B------:R-:W-:Y:S01]  /*92e0*/  FADD.FTZ R0, -R0, R235 ;  /* 0x000000eb00007221 */ /* 0x000fe20000010100 */
[--C-:B------:R-:W-:Y:S01]  /*92f0*/  FFMA.FTZ R167, R181, UR5, -R155.reuse ;  /* 0x00000005b5a77c23 */ /* 0x100fe2000801089b */
[----:B------:R-:W-:Y:S01]  /*9300*/  FFMA.FTZ R200, R168, UR5, -R155 ;  /* 0x00000005a8c87c23 */ /* 0x000fe2000801089b */
[----:B------:R-:W-:Y:S01]  /*9310*/  FADD.FTZ R5, R187, R5 ;  /* 0x00000005bb057221 */ /* 0x000fe20000010000 */
[----:B------:R-:W-:Y:S01]  /*9320*/  FMUL.FTZ R0, R0, UR5 ;  /* 0x0000000500007c20 */ /* 0x000fe20008410000 */
[----:B------:R-:W-:Y:S01]  /*9330*/  MUFU.EX2 R158, R158 ;  /* 0x0000009e009e7308 */ /* 0x000fe20000000800 */
[--C-:B------:R-:W-:Y:S01]  /*9340*/  FFMA.FTZ R168, R169, UR5, -R155.reuse ;  /* 0x00000005a9a87c23 */ /* 0x100fe2000801089b */
[--C-:B------:R-:W-:Y:S01]  /*9350*/  FFMA.FTZ R196, R160, UR5, -R155.reuse ;  /* 0x00000005a0c47c23 */ /* 0x100fe2000801089b */
[--C-:B------:R-:W-:Y:S01]  /*9360*/  FFMA.FTZ R202, R172, UR5, -R155.reuse ;  /* 0x00000005acca7c23 */ /* 0x100fe2000801089b */
[----:B------:R0:W-:Y:S01]  /*9370*/  @!P1 SYNCS.ARRIVE.TRANS64.RED.A1T0 RZ, [R21+URZ], RZ ;  /* 0x000000ff15ff99a7 */ /* 0x0001e2000810043f */
[--C-:B------:R-:W-:Y:S01]  /*9380*/  FFMA.FTZ R161, R161, UR5, -R155.reuse ;  /* 0x00000005a1a17c23 */ /* 0x100fe2000801089b */
[--C-:B------:R-:W-:Y:S01]  /*9390*/  FFMA.FTZ R198, R164, UR5, -R155.reuse ;  /* 0x00000005a4c67c23 */ /* 0x100fe2000801089b */
[--C-:B------:R-:W-:Y:S01]  /*93a0*/  FFMA.FTZ R165, R165, UR5, -R155.reuse ;  /* 0x00000005a5a57c23 */ /* 0x100fe2000801089b */
[----:B------:R-:W1:Y:S01]  /*93b0*/  MUFU.EX2 R0, R0 ;  /* 0x0000000000007308 */ /* 0x000e620000000800 */
[--C-:B------:R-:W-:Y:S01]  /*93c0*/  FFMA.FTZ R190, R190, UR5, -R155.reuse ;  /* 0x00000005bebe7c23 */ /* 0x100fe2000801089b */
[--C-:B------:R-:W-:Y:S01]  /*93d0*/  FFMA.FTZ R178, R178, UR5, -R155.reuse ;  /* 0x00000005b2b27c23 */ /* 0x100fe2000801089b */
[----:B------:R-:W-:Y:S01]  /*93e0*/  PLOP3.LUT P3, PT, PT, PT, UP1, 0x80, 0x0 ;  /* 0x000000000000781c */ /* 0x000fe20003f6f018 */
[--C-:B0-----:R-:W-:Y:S01]  /*93f0*/  FFMA.FTZ R21, R173, UR5, -R155.reuse ;  /* 0x00000005ad157c23 */ /* 0x101fe2000801089b */
[----:B------:R-:W-:Y:S01]  /*9400*/  FFMA.FTZ R155, R191, UR5, -R155 ;  /* 0x00000005bf9b7c23 */ /* 0x000fe2000801089b */
[----:B------:R-:W-:Y:S01]  /*9410*/  F2FP.BF16.F32.PACK_AB R211, R187, R211 ;  /* 0x000000d3bbd3723e */ /* 0x000fe200000010ff */
[----:B------:R-:W-:Y:S01]  /*9420*/  IMAD.MOV.U32 R235, RZ, RZ, R3 ;  /* 0x000000ffffeb7224 */ /* 0x000fe200078e0003 */
[----:B------:R-:W0:Y:S08]  /*9430*/  MUFU.EX2 R210, R210 ;  /* 0x000000d200d27308 */ /* 0x000e300000000800 */
[----:B------:R-:W2:Y:S01]  /*9440*/  MUFU.EX2 R166, R166 ;  /* 0x000000a600a67308 */ /* 0x000ea20000000800 */
[----:B-1----:R-:W-:Y:S01]  /*9450*/  FFMA.FTZ R152, R0, R14, R208 ;  /* 0x0000000e00987223 */ /* 0x002fe200000100d0 */
[----:B------:R-:W-:-:S03]  /*9460*/  F2FP.BF16.F32.PACK_AB R208, R158, R208 ;  /* 0x000000d09ed0723e */ /* 0x000fc600000010ff */
[----:B------:R-:W-:-:S03]  /*9470*/  FADD.FTZ R152, R158, R152 ;  /* 0x000000989e987221 */ /* 0x000fc60000010000 */
[----:B------:R-:W1:Y:S01]  /*9480*/  MUFU.EX2 R204, R204 ;  /* 0x000000cc00cc7308 */ /* 0x000e620000000800 */
[----:B0-----:R-:W-:-:S07]  /*9490*/  FADD.FTZ R152, R210, R152 ;  /* 0x00000098d2987221 */ /* 0x001fce0000010000 */
[----:B------:R-:W0:Y:S01]  /*94a0*/  MUFU.EX2 R171, R171 ;  /* 0x000000ab00ab7308 */ /* 0x000e220000000800 */
[C---:B--2---:R-:W-:Y:S01]  /*94b0*/  FADD.FTZ R152, R166.reuse, R152 ;  /* 0x00000098a6987221 */ /* 0x044fe20000010000 */
[----:B------:R-:W-:-:S06]  /*94c0*/  F2FP.BF16.F32.PACK_AB R210, R166, R210 ;  /* 0x000000d2a6d2723e */ /* 0x000fcc00000010ff */
[----:B------:R-:W2:Y:S01]  /*94d0*/  MUFU.EX2 R206, R206 ;  /* 0x000000ce00ce7308 */ /* 0x000ea20000000800 */
[----:B-1----:R-:W-:Y:S01]  /*94e0*/  FADD.FTZ R160, R204, R152 ;  /* 0x00000098cca07221 */ /* 0x002fe20000010000 */
[----:B------:R-:W-:Y:S01]  /*94f0*/  FADD.FTZ R152, R205, R5 ;  /* 0x00000005cd987221 */ /* 0x000fe20000010000 */
[----:B------:R-:W-:-:S03]  /*9500*/  F2FP.BF16.F32.PACK_AB R205, R153, R205 ;  /* 0x000000cd99cd723e */ /* 0x000fc600000010ff */
[----:B------:R-:W-:Y:S02]  /*9510*/  FADD.FTZ R152, R153, R152 ;  /* 0x0000009899987221 */ /* 0x000fe40000010000 */
[----:B------:R-:W1:Y:S01]  /*9520*/  MUFU.EX2 R167, R167 ;  /* 0x000000a700a77308 */ /* 0x000e620000000800 */
[----:B0-----:R-:W-:Y:S01]  /*9530*/  FADD.FTZ R160, R171, R160 ;  /* 0x000000a0aba07221 */ /* 0x001fe20000010000 */
[----:B------:R-:W-:Y:S01]  /*9540*/  FADD.FTZ R152, R207, R152 ;  /* 0x00000098cf987221 */ /* 0x000fe20000010000 */
[----:B------:R-:W-:Y:S02]  /*9550*/  F2FP.BF16.F32.PACK_AB R204, R171, R204 ;  /* 0x000000ccabcc723e */ /* 0x000fe400000010ff */
[C---:B------:R-:W-:Y:S01]  /*9560*/  F2FP.BF16.F32.PACK_AB R207, R156.reuse, R207 ;  /* 0x000000cf9ccf723e */ /* 0x040fe200000010ff */
[----:B------:R-:W-:Y:S02]  /*9570*/  FADD.FTZ R152, R156, R152 ;  /* 0x000000989c987221 */ /* 0x000fe40000010000 */
[----:B------:R-:W0:Y:S01]  /*9580*/  MUFU.EX2 R200, R200 ;  /* 0x000000c800c87308 */ /* 0x000e220000000800 */
[----:B--2---:R-:W-:Y:S01]  /*9590*/  FADD.FTZ R160, R206, R160 ;  /* 0x000000a0cea07221 */ /* 0x004fe20000010000 */
[----:B------:R-:W-:-:S06]  /*95a0*/  FADD.FTZ R152, R201, R152 ;  /* 0x00000098c9987221 */ /* 0x000fcc0000010000 */
        /* <DEDUP_REMOVED lines=55> */
[----:B-1----:R-:W-:-:S04]  /*9920*/  FADD.FTZ R160, R178, R160 ;  /* 0x000000a0b2a07221 */ /* 0x002fc80000010000 */
[C---:B0-----:R-:W-:Y:S01]  /*9930*/  FADD.FTZ R14, R155.reuse, R160 ;  /* 0x000000a09b0e7221 */ /* 0x041fe20000010000 */
[----:B------:R-:W-:Y:S01]  /*9940*/  F2FP.BF16.F32.PACK_AB R194, R155, R178 ;  /* 0x000000b29bc2723e */ /* 0x000fe200000010ff */
[C---:B--2---:R-:W-:Y:S01]  /*9950*/  FADD.FTZ R5, R159.reuse, R152 ;  /* 0x000000989f057221 */ /* 0x044fe20000010000 */
[----:B------:R-:W-:Y:S01]  /*9960*/  F2FP.BF16.F32.PACK_AB R195, R159, R195 ;  /* 0x000000c39fc3723e */ /* 0x000fe200000010ff */
[----:B------:R-:W-:Y:S06]  /*9970*/  @P3 BRA `(.L_x_2375) ;  /* 0xffffffc000e03947 */ /* 0x000fec000383ffff */
[----:B------:R-:W-:-:S07]  /*9980*/  IMAD.U32 R236, RZ, RZ, UR4 ;  /* 0x00000004ffec7e24 */ /* 0x000fce000f8e00ff */
.L_x_2366:
[----:B------:R-:W-:Y:S02]  /*9990*/  R2UR UR6, R23 ;  /* 0x00000000170672ca */ /* 0x000fe400000e0000 */
[----:B------:R-:W-:-:S13]  /*99a0*/  R2UR UR4, R236 ;  /* 0x00000000ec0472ca */ /* 0x000fda00000e0000 */
[----:B------:R-:W-:-:S06]  /*99b0*/  UISETP.GE.AND UP0, UPT, UR4, UR6, UPT ;  /* 0x000000060400728c */ /* 0x000fcc000bf06270 */
[----:B------:R-:W-:-:S13]  /*99c0*/  PLOP3.LUT P2, PT, PT, PT, UP0, 0x80, 0x0 ;  /* 0x000000000000781c */ /* 0x000fda0003f4f008 */
[----:B------:R-:W-:Y:S05]  /*99d0*/  @!P2 BRA `(.L_x_2376) ;  /* 0x000000340094a947 */ /* 0x000fea0003800000 */
[----:B------:R-:W-:Y:S01]  /*99e0*/  R2UR UR4, R16 ;  /* 0x00000000100472ca */ /* 0x000fe200000e0000 */
[----:B------:R-:W-:Y:S01]  /*99f0*/  IMAD.MOV.U32 R18, RZ, RZ, R4 ;  /* 0x000000ffff127224 */ /* 0x000fe200078e0004 */
[----:B------:R-:W-:Y:S01]  /*9a00*/  UMOV UR61, UR60 ;  /* 0x0000003c003d7c82 */ /* 0x000fe20008000000 */
[----:B------:R-:W-:-:S10]  /*9a10*/  IMAD.MOV.U32 R20, RZ, RZ, R3 ;  /* 0x000000ffff147224 */ /* 0x000fd400078e0003 */
[----:B------:R-:W-:-:S07]  /*9a20*/  IMAD.U32 R21, RZ, RZ, UR4 ;  /* 0x00000004ff157e24 */ /* 0x000fce000f8e00ff */
.L_x_2385:
        /* <DEDUP_REMOVED lines=9> */
.L_x_2377:
        /* <DEDUP_REMOVED lines=8> */
.L_x_2378:
[----:B-1----:R-:W-:Y:S05]  /*9b40*/  @P2 BRA `(.L_x_2379) ;  /* 0x0000000000082947 */ /* 0x002fea0003800000 */
[----:B------:R-:W1:Y:S02]  /*9b50*/  SYNCS.PHASECHK.TRANS64.TRYWAIT P2, [UR4+0x38830], R3 ;  /* 0x03883003ff0075a7 */ /* 0x000e640008040144 */
[----:B-1----:R-:W-:Y:S05]  /*9b60*/  @!P2 BRA `(.L_x_2380) ;  /* 0x00000114009ca947 */ /* 0x002fea0003800000 */
.L_x_2379:
        /* <DEDUP_REMOVED lines=25> */
[----:B------:R-:W-:Y:S01]  /*9d00*/  UMOV UR56, UR14 ;  /* 0x0000000e00387c82 */ /* 0x000fe20008000000 */
[----:B------:R-:W-:Y:S01]  /*9d10*/  UMOV UR57, UR15 ;  /* 0x0000000f00397c82 */ /* 0x000fe20008000000 */
        /* <DEDUP_REMOVED lines=57> */
[----:B------:R-:W-:Y:S01]  /*a0b0*/  UMOV UR56, UR14 ;  /* 0x0000000e00387c82 */ /* 0x000fe20008000000 */
[----:B------:R-:W-:Y:S01]  /*a0c0*/  UMOV UR57, UR15 ;  /* 0x0000000f00397c82 */ /* 0x000fe20008000000 */
        /* <DEDUP_REMOVED lines=101> */
[----:B------:R-:W-:Y:S01]  /*a720*/  UIADD3 UR14, UR4, 0x280, URZ ;  /* 0x00000280040e7890 */ /* 0x000fe2000fffe03f */
        /* <DEDUP_REMOVED lines=103> */
[----:B------:R-:W-:Y:S02]  /*ada0*/  UIADD3 UR10, UR4, 0x986, URZ ;  /* 0x00000986040a7890 */ /* 0x000fe4000fffe03f */
        /* <DEDUP_REMOVED lines=272> */
[----:B------:R-:W-:Y:S01]  /*beb0*/  UMOV UR4, UR14 ;  /* 0x0000000e00047c82 */ /* 0x000fe20008000000 */
        /* <DEDUP_REMOVED lines=16> */
.L_x_2381:
        /* <DEDUP_REMOVED lines=8> */
.L_x_2382:
[----:B---3--:R-:W-:Y:S05]  /*c040*/  @P2 BRA `(.L_x_2383) ;  /* 0x0000000000082947 */ /* 0x008fea0003800000 */
[----:B------:R-:W3:Y:S02]  /*c050*/  SYNCS.PHASECHK.TRANS64.TRYWAIT P2, [UR4+0x38850], R0 ;  /* 0x03885000ff0075a7 */ /* 0x000ee40008040144 */
[----:B---3--:R-:W-:Y:S05]  /*c060*/  @!P2 BRA `(.L_x_2384) ;  /* 0x000000f00074a947 */ /* 0x008fea0003800000 */
.L_x_2383:
[----:B------:R-:W-:Y:S01]  /*c070*/  R2UR UR10, R17 ;  /* 0x00000000110a72ca */ /* 0x000fe200000e0000 */
[----:B------:R-:W-:Y:S01]  /*c080*/  WARPGROUP.ARRIVE ;  /* 0x00000000000079c5 */ /* 0x000fe20000000000 */
[----:B------:R-:W-:Y:S01]  /*c090*/  UMOV UR7, 0x40000040 ;  /* 0x4000004000077882 */ /* 0x000fe20000000000 */
[----:B--23--:R-:W-:Y:S01]  /*c0a0*/  FMNMX.FTZ R0, R184, R20, !PT ;  /* 0x00000014b8007209 */ /* 0x00cfe20007810000 */
[----:B------:R-:W-:-:S03]  /*c0b0*/  ULDC UR11, c[0x0][0x988] ;  /* 0x00026200000b7ab9 */ /* 0x000fc60000000800 */
        /* <DEDUP_REMOVED lines=12> */
[----:B------:R-:W-:-:S03]  /*c180*/  UMOV UR61, UR60 ;  /* 0x0000003c003d7c82 */ /* 0x000fc60008000000 */
[----:B------:R-:W-:Y:S01]  /*c190*/  FMNMX.FTZ R0, R168, R0, !PT ;  /* 0x00000000a8007209 */ /* 0x000fe20007810000 */
        /* <DEDUP_REMOVED lines=18> */
[----:B01----:R-:W0:Y:S01]  /*c2c0*/  SHFL.BFLY PT, R3, R2, 0x1, 0x1f ;  /* 0x0c201f0002037f89 */ /* 0x003e2200000e0000 */
        /* <DEDUP_REMOVED lines=38> */
[----:B------:R-:W-:Y:S02]  /*c530*/  UMOV UR5, UR11 ;  /* 0x0000000b00057c82 */ /* 0x000fe40008000000 */
[----:B------:R-:W-:-:S04]  /*c540*/  FMUL.FTZ R2, R2, UR5 ;  /* 0x0000000502027c20 */ /* 0x000fc80008410000 */
[----:B------:R0:W-:Y:S02]  /*c550*/  MUFU.EX2 R0, R2 ;  /* 0x0000000200007308 */ /* 0x0001e40000000800 */
[----:B0-----:R-:W-:-:S04]  /*c560*/  FMUL.FTZ R2, R3, UR5 ;  /* 0x0000000503027c20 */ /* 0x001fc80008410000 */
        /* <DEDUP_REMOVED lines=13> */
[----:B------:R-:W1:Y:S08]  /*c640*/  MUFU.EX2 R208, R208 ;  /* 0x000000d000d07308 */ /* 0x000e700000000800 */
[----:B------:R-:W2:Y:S01]  /*c650*/  MUFU.EX2 R20, R20 ;  /* 0x0000001400147308 */ /* 0x000ea20000000800 */
[----:B0-----:R-:W-:-:S07]  /*c660*/  FMNMX.FTZ R4, R4, R176, !PT ;  /* 0x000000b004047209 */ /* 0x001fce0007810000 */
[----:B------:R-:W-:Y:S01]  /*c670*/  MUFU.EX2 R210, R210 ;  /* 0x000000d200d27308 */ /* 0x000fe20000000800 */
[----:B-1----:R-:W-:Y:S01]  /*c680*/  FFMA.FTZ R14, R0, R14, R208 ;  /* 0x0000000e000e7223 */ /* 0x002fe200000100d0 */
[----:B------:R-:W0:Y:S06]  /*c690*/  SHFL.BFLY PT, R172, R4, 0x1, 0x1f ;  /* 0x0c201f0004ac7f89 */ /* 0x000e2c00000e0000 */
[----:B------:R-:W-:Y:S01]  /*c6a0*/  MUFU.EX2 R184, R184 ;  /* 0x000000b800b87308 */ /* 0x000fe20000000800 */
[C---:B--2---:R-:W-:Y:S01]  /*c6b0*/  FADD.FTZ R14, R20.reuse, R14 ;  /* 0x0000000e140e7221 */ /* 0x044fe20000010000 */
[----:B------:R-:W-:Y:S01]  /*c6c0*/  F2FP.BF16.F32.PACK_AB R208, R20, R208 ;  /* 0x000000d014d0723e */ /* 0x000fe200000010ff */
[----:B------:R-:W-:-:S05]  /*c6d0*/  IMAD.MOV.U32 R20, RZ, RZ, R3 ;  /* 0x000000ffff147224 */ /* 0x000fca00078e0003 */
[----:B------:R-:W-:Y:S08]  /*c6e0*/  MUFU.EX2 R204, R204 ;  /* 0x000000cc00cc7308 */ /* 0x000ff00000000800 */
[----:B------:R-:W-:Y:S01]  /*c6f0*/  MUFU.EX2 R21, R21 ;  /* 0x0000001500157308 */ /* 0x000fe20000000800 */
[----:B0-----:R-:W-:-:S07]  /*c700*/  FMNMX.FTZ R4, R4, R172, !PT ;  /* 0x000000ac04047209 */ /* 0x001fce0007810000 */
        /* <DEDUP_REMOVED lines=8> */
[--C-:B------:R-:W-:Y:S01]  /*c790*/  FFMA.FTZ R196, R160, UR5, -R2.reuse ;  /* 0x00000005a0c47c23 */ /* 0x100fe20008010802 */
[--C-:B------:R-:W-:Y:S01]  /*c7a0*/  FFMA.FTZ R160, R161, UR5, -R2.reuse ;  /* 0x00000005a1a07c23 */ /* 0x100fe20008010802 */
[--C-:B------:R-:W-:Y:S01]  /*c7b0*/  FFMA.FTZ R198, R164, UR5, -R2.reuse ;  /* 0x00000005a4c67c23 */ /* 0x100fe20008010802 */
[----:B------:R-:W-:Y:S01]  /*c7c0*/  FFMA.FTZ R161, R165, UR5, -R2 ;  /* 0x00000005a5a17c23 */ /* 0x000fe20008010802 */
[----:B------:R-:W-:Y:S01]  /*c7d0*/  IMAD.U32 R165, RZ, RZ, UR60 ;  /* 0x0000003cffa57e24 */ /* 0x000fe2000f8e00ff */
[----:B------:R-:W-:Y:S01]  /*c7e0*/  HGMMA.64x256x16.F32.BF16 R24, R192, gdesc[UR4].tnspB, R24, gsb0 ;  /* 0x43e00004c0187df0 */ /* 0x000fe20008001818 */
[----:B------:R-:W-:Y:S01]  /*c7f0*/  MUFU.EX2 R196, R196 ;  /* 0x000000c400c47308 */ /* 0x000fe20000000800 */
[----:B------:R-:W-:Y:S02]  /*c800*/  R2UR UR7, R23 ;  /* 0x00000000170772ca */ /* 0x000fe400000e0000 */
[----:B------:R-:W-:-:S02]  /*c810*/  @!P1 LEA R165, R165, UR10, 0x3 ;  /* 0x0000000aa5a59c11 */ /* 0x000fc4000f8e18ff */
[----:B------:R-:W-:-:S03]  /*c820*/  R2UR UR6, R236 ;  /* 0x00000000ec0672ca */ /* 0x000fc600000e0000 */
[----:B------:R-:W-:Y:S01]  /*c830*/  @!P1 VIADD R165, R165, 0x38840 ;  /* 0x00038840a5a59836 */ /* 0x000fe20000000000 */
[----:B------:R-:W-:Y:S04]  /*c840*/  MUFU.EX2 R160, R160 ;  /* 0x000000a000a07308 */ /* 0x000fe80000000800 */
[----:B------:R-:W-:-:S04]  /*c850*/  @!P1 PRMT R172, RZ, 0x654, R165 ;  /* 0x00000654ffac9816 */ /* 0x000fc800000000a5 */
[----:B------:R-:W-:Y:S01]  /*c860*/  MUFU.EX2 R198, R198 ;  /* 0x000000c600c67308 */ /* 0x000fe20000000800 */
[----:B------:R-:W-:-:S06]  /*c870*/  UISETP.GT.AND UP0, UPT, UR6, UR7, UPT ;  /* 0x000000070600728c */ /* 0x000fcc000bf04270 */
[----:B------:R-:W-:Y:S01]  /*c880*/  PLOP3.LUT P2, PT, PT, PT, UP0, 0x80, 0x0 ;  /* 0x000000000000781c */ /* 0x000fe20003f4f008 */
[----:B------:R-:W-:Y:S01]  /*c890*/  MUFU.EX2 R161, R161 ;  /* 0x000000a100a17308 */ /* 0x000fe20000000800 */
[----:B------:R-:W-:Y:S02]  /*c8a0*/  WARPGROUP.DEPBAR.LE gsb0, 0x0 ;  /* 0x00008000000079c5 */ /* 0x000fe40000010000 */
[--C-:B------:R-:W-:Y:S01]  /*c8b0*/  FFMA.FTZ R192, R152, UR5, -R2.reuse ;  /* 0x0000000598c07c23 */ /* 0x100fe20008010802 */
[----:B------:R-:W-:Y:S01]  /*c8c0*/  FFMA.FTZ R152, R153, UR5, -R2 ;  /* 0x0000000599987c23 */ /* 0x000fe20008010802 */
[----:B------:R-:W-:Y:S01]  /*c8d0*/  FADD.FTZ R153, -R4, R18 ;  /* 0x0000001204997221 */ /* 0x000fe20000010100 */
[--C-:B------:R-:W-:Y:S01]  /*c8e0*/  FFMA.FTZ R194, R156, UR5, -R2.reuse ;  /* 0x000000059cc27c23 */ /* 0x100fe20008010802 */
[----:B------:R-:W-:Y:S01]  /*c8f0*/  FFMA.FTZ R2, R157, UR5, -R2 ;  /* 0x000000059d027c23 */ /* 0x000fe20008010802 */
[----:B------:R0:W-:Y:S01]  /*c900*/  @!P1 SYNCS.ARRIVE.TRANS64.RED.A1T0 RZ, [R172+URZ], RZ ;  /* 0x000000ffacff99a7 */ /* 0x0001e2000810043f */
[----:B------:R-:W-:Y:S01]  /*c910*/  FMUL.FTZ R153, R153, UR5 ;  /* 0x0000000599997c20 */ /* 0x000fe20008410000 */
[----:B------:R-:W-:Y:S08]  /*c920*/  MUFU.EX2 R192, R192 ;  /* 0x000000c000c07308 */ /* 0x000ff00000000800 */
[----:B------:R-:W-:Y:S08]  /*c930*/  MUFU.EX2 R18, R2 ;  /* 0x0000000200127308 */ /* 0x000ff00000000800 */
[----:B------:R1:W-:Y:S08]  /*c940*/  MUFU.EX2 R2, R153 ;  /* 0x0000009900027308 */ /* 0x0003f00000000800 */
[----:B------:R-:W-:Y:S01]  /*c950*/  MUFU.EX2 R152, R152 ;  /* 0x0000009800987308 */ /* 0x000fe20000000800 */
[----:B-1----:R-:W-:-:S04]  /*c960*/  FMUL.FTZ R153, R4, UR5 ;  /* 0x0000000504997c20 */ /* 0x002fc80008410000 */
        /* <DEDUP_REMOVED lines=13> */
[--C-:B------:R-:W-:Y:S01]  /*ca40*/  FFMA.FTZ R175, R175, UR5, -R153.reuse ;  /* 0x00000005afaf7c23 */ /* 0x100fe20008010899 */
[----:B------:R-:W2:Y:S01]  /*ca50*/  MUFU.EX2 R156, R156 ;  /* 0x0000009c009c7308 */ /* 0x000ea20000000800 */
[--C-:B------:R-:W-:Y:S01]  /*ca60*/  FFMA.FTZ R163, R163, UR5, -R153.reuse ;  /* 0x00000005a3a37c23 */ /* 0x100fe20008010899 */
[--C-:B------:R-:W-:Y:S01]  /*ca70*/  FFMA.FTZ R199, R166, UR5, -R153.reuse ;  /* 0x00000005a6c77c23 */ /* 0x100fe20008010899 */
[--C-:B------:R-:W-:Y:S01]  /*ca80*/  FFMA.FTZ R167, R167, UR5, -R153.reuse ;  /* 0x00000005a7a77c23 */ /* 0x100fe20008010899 */
[--C-:B------:R-:W-:Y:S01]  /*ca90*/  FFMA.FTZ R162, R154, UR5, -R153.reuse ;  /* 0x000000059aa27c23 */ /* 0x100fe20008010899 */
[--C-:B------:R-:W-:Y:S01]  /*caa0*/  FFMA.FTZ R155, R155, UR5, -R153.reuse ;  /* 0x000000059b9b7c23 */ /* 0x100fe20008010899 */
[--C-:B------:R-:W-:Y:S01]  /*cab0*/  FFMA.FTZ R158, R158, UR5, -R153.reuse ;  /* 0x000000059e9e7c23 */ /* 0x100fe20008010899 */
[----:B------:R-:W-:Y:S01]  /*cac0*/  FFMA.FTZ R153, R159, UR5, -R153 ;  /* 0x000000059f997c23 */ /* 0x000fe20008010899 */
[----:B------:R-:W3:Y:S01]  /*cad0*/  MUFU.EX2 R211, R211 ;  /* 0x000000d300d37308 */ /* 0x000ee20000000800 */
[----:B-1----:R-:W-:Y:S01]  /*cae0*/  FFMA.FTZ R5, R2, R5, R209 ;  /* 0x0000000502057223 */ /* 0x002fe200000100d1 */
[----:B------:R-:W-:Y:S01]  /*caf0*/  FADD.FTZ R159, R210, R14 ;  /* 0x0000000ed29f7221 */ /* 0x000fe20000010000 */
[----:B------:R-:W-:Y:S01]  /*cb00*/  IMAD.U32 R170, RZ, RZ, UR4 ;  /* 0x00000004ffaa7e24 */ /* 0x000fe2000f8e00ff */
[----:B------:R-:W-:Y:S01]  /*cb10*/  UIADD3 UR4, UR6, -0x1, URZ ;  /* 0xffffffff06047890 */ /* 0x000fe2000fffe03f */
[----:B------:R-:W-:Y:S01]  /*cb20*/  R2UR UR6, R16 ;  /* 0x00000000100672ca */ /* 0x000fe200000e0000 */
[----:B------:R-:W-:Y:S01]  /*cb30*/  FADD.FTZ R159, R184, R159 ;  /* 0x0000009fb89f7221 */ /* 0x000fe20000010000 */
[----:B------:R-:W-:Y:S01]  /*cb40*/  @!P1 VIADD R170, R170, 0x38860 ;  /* 0x00038860aaaa9836 */ /* 0x000fe20000000000 */
[----:B------:R-:W1:Y:S01]  /*cb50*/  MUFU.EX2 R157, R157 ;  /* 0x0000009d009d7308 */ /* 0x000e620000000800 */
[----:B--2---:R-:W-:Y:S01]  /*cb60*/  FADD.FTZ R5, R156, R5 ;  /* 0x000000059c057221 */ /* 0x004fe20000010000 */
[----:B------:R-:W-:Y:S01]  /*cb70*/  FADD.FTZ R159, R204, R159 ;  /* 0x0000009fcc9f7221 */ /* 0x000fe20000010000 */
[C---:B------:R-:W-:Y:S01]  /*cb80*/  F2FP.BF16.F32.PACK_AB R204, R21.reuse, R204 ;  /* 0x000000cc15cc723e */ /* 0x040fe200000010ff */
[----:B------:R-:W-:Y:S01]  /*cb90*/  IMAD.U32 R236, RZ, RZ, UR4 ;  /* 0x00000004ffec7e24 */ /* 0x000fe2000f8e00ff */
[----:B0-----:R-:W-:Y:S01]  /*cba0*/  @!P1 PRMT R172, RZ, 0x654, R170 ;  /* 0x00000654ffac9816 */ /* 0x001fe200000000aa */
[----:B------:R-:W-:Y:S01]  /*cbb0*/  FADD.FTZ R159, R21, R159 ;  /* 0x0000009f159f7221 */ /* 0x000fe20000010000 */
[----:B------:R-:W-:Y:S01]  /*cbc0*/  F2FP.BF16.F32.PACK_AB R210, R184, R210 ;  /* 0x000000d2b8d2723e */ /* 0x000fe200000010ff */
[----:B------:R-:W0:Y:S01]  /*cbd0*/  MUFU.EX2 R205, R205 ;  /* 0x000000cd00cd7308 */ /* 0x000e220000000800 */
[----:B---3--:R-:W-:Y:S01]  /*cbe0*/  FADD.FTZ R14, R211, R5 ;  /* 0x00000005d30e7221 */ /* 0x008fe20000010000 */
[----:B------:R-:W-:Y:S01]  /*cbf0*/  FADD.FTZ R159, R206, R159 ;  /* 0x0000009fce9f7221 */ /* 0x000fe20000010000 */
[----:B------:R2:W-:Y:S01]  /*cc00*/  @!P1 SYNCS.ARRIVE.TRANS64.RED.A1T0 RZ, [R172+URZ], RZ ;  /* 0x000000ffacff99a7 */ /* 0x0005e2000810043f */
[----:B------:R-:W-:Y:S01]  /*cc10*/  IMAD.U32 R21, RZ, RZ, UR6 ;  /* 0x00000006ff157e24 */ /* 0x000fe2000f8e00ff */
[----:B------:R-:W-:Y:S01]  /*cc20*/  F2FP.BF16.F32.PACK_AB R209, R156, R209 ;  /* 0x000000d19cd1723e */ /* 0x000fe200000010ff */
[C---:B------:R-:W-:Y:S01]  /*cc30*/  FADD.FTZ R159, R22.reuse, R159 ;  /* 0x0000009f169f7221 */ /* 0x040fe20000010000 */
[----:B------:R-:W-:Y:S01]  /*cc40*/  F2FP.BF16.F32.PACK_AB R206, R22, R206 ;  /* 0x000000ce16ce723e */ /* 0x000fe200000010ff */
[----:B------:R-:W3:Y:S01]  /*cc50*/  MUFU.EX2 R164, R164 ;  /* 0x000000a400a47308 */ /* 0x000ee20000000800 */
[C---:B-1----:R-:W-:Y:S01]  /*cc60*/  FADD.FTZ R14, R157.reuse, R14 ;  /* 0x0000000e9d0e7221 */ /* 0x042fe20000010000 */
[----:B------:R-:W-:Y:S01]  /*cc70*/  FADD.FTZ R159, R200, R159 ;  /* 0x0000009fc89f7221 */ /* 0x000fe20000010000 */
[----:B------:R-:W-:-:S02]  /*cc80*/  F2FP.BF16.F32.PACK_AB R211, R157, R211 ;  /* 0x000000d39dd3723e */ /* 0x000fc400000010ff */
[C---:B------:R-:W-:Y:S01]  /*cc90*/  F2FP.BF16.F32.PACK_AB R200, R168.reuse, R200 ;  /* 0x000000c8a8c8723e */ /* 0x040fe200000010ff */
[----:B------:R-:W-:Y:S02]  /*cca0*/  FADD.FTZ R159, R168, R159 ;  /* 0x0000009fa89f7221 */ /* 0x000fe40000010000 */
[----:B------:R-:W1:Y:S01]  /*ccb0*/  MUFU.EX2 R207, R207 ;  /* 0x000000cf00cf7308 */ /* 0x000e620000000800 */
[----:B0-----:R-:W-:Y:S01]  /*ccc0*/  FADD.FTZ R14, R205, R14 ;  /* 0x0000000ecd0e7221 */ /* 0x001fe20000010000 */
[----:B------:R-:W-:Y:S01]  /*ccd0*/  FADD.FTZ R159, R202, R159 ;  /* 0x0000009fca9f7221 */ /* 0x000fe20000010000 */
[----:B------:R-:W-:-:S03]  /*cce0*/  F2FP.BF16.F32.PACK_AB R202, R169, R202 ;  /* 0x000000caa9ca723e */ /* 0x000fc600000010ff */
[----:B------:R-:W-:Y:S02]  /*ccf0*/  FADD.FTZ R159, R169, R159 ;  /* 0x0000009fa99f7221 */ /* 0x000fe40000010000 */
[----:B------:R-:W0:Y:S01]  /*cd00*/  MUFU.EX2 R165, R183 ;  /* 0x000000b700a57308 */ /* 0x000e220000000800 */
        /* <DEDUP_REMOVED lines=11> */
[C---:B0-----:R-:W-:Y:S01]  /*cdc0*/  FADD.FTZ R14, R165.reuse, R14 ;  /* 0x0000000ea50e7221 */ /* 0x041fe20000010000 */
[----:B------:R-:W-:Y:S01]  /*cdd0*/  FADD.FTZ R159, R192, R159 ;  /* 0x0000009fc09f7221 */ /* 0x000fe20000010000 */
[----:B------:R-:W-:Y:S02]  /*cde0*/  F2FP.BF16.F32.PACK_AB R207, R165, R207 ;  /* 0x000000cfa5cf723e */ /* 0x000fe400000010ff */
[C---:B------:R-:W-:Y:S01]  /*cdf0*/  F2FP.BF16.F32.PACK_AB R192, R152.reuse, R192 ;  /* 0x000000c098c0723e */ /* 0x040fe200000010ff */
[----:B------:R-:W-:Y:S02]  /*ce00*/  FADD.FTZ R159, R152, R159 ;  /* 0x0000009f989f7221 */ /* 0x000fe40000010000 */
[----:B------:R-:W0:Y:S01]  /*ce10*/  MUFU.EX2 R203, R203 ;  /* 0x000000cb00cb7308 */ /* 0x000e220000000800 */
[----:B---3--:R-:W-:-:S07]  /*ce20*/  FADD.FTZ R14, R201, R14 ;  /* 0x0000000ec90e7221 */ /* 0x008fce0000010000 */
[----:B------:R-:W3:Y:S01]  /*ce30*/  MUFU.EX2 R154, R175 ;  /* 0x000000af009a7308 */ /* 0x000ee20000000800 */
[C---:B-1----:R-:W-:Y:S01]  /*ce40*/  FADD.FTZ R14, R170.reuse, R14 ;  /* 0x0000000eaa0e7221 */ /* 0x042fe20000010000 */
[----:B------:R-:W-:-:S06]  /*ce50*/  F2FP.BF16.F32.PACK_AB R201, R170, R201 ;  /* 0x000000c9aac9723e */ /* 0x000fcc00000010ff */
[----:B------:R-:W1:Y:S01]  /*ce60*/  MUFU.EX2 R197, R197 ;  /* 0x000000c500c57308 */ /* 0x000e620000000800 */
[----:B0-----:R-:W-:-:S07]  /*ce70*/  FADD.FTZ R14, R203, R14 ;  /* 0x0000000ecb0e7221 */ /* 0x001fce0000010000 */
[----:B------:R-:W0:Y:S01]  /*ce80*/  MUFU.EX2 R5, R163 ;  /* 0x000000a300057308 */ /* 0x000e220000000800 */
[C---:B---3--:R-:W-:Y:S01]  /*ce90*/  FADD.FTZ R14, R154.reuse, R14 ;  /* 0x0000000e9a0e7221 */ /* 0x048fe20000010000 */
[----:B------:R-:W-:-:S06]  /*cea0*/  F2FP.BF16.F32.PACK_AB R203, R154, R203 ;  /* 0x000000cb9acb723e */ /* 0x000fcc00000010ff */
[----:B------:R-:W3:Y:S01]  /*ceb0*/  MUFU.EX2 R199, R199 ;  /* 0x000000c700c77308 */ /* 0x000ee20000000800 */
[----:B-1----:R-:W-:-:S07]  /*cec0*/  FADD.FTZ R14, R197, R14 ;  /* 0x0000000ec50e7221 */ /* 0x002fce0000010000 */
[----:B------:R-:W1:Y:S01]  /*ced0*/  MUFU.EX2 R167, R167 ;  /* 0x000000a700a77308 */ /* 0x000e620000000800 */
[C---:B0-----:R-:W-:Y:S01]  /*cee0*/  FADD.FTZ R14, R5.reuse, R14 ;  /* 0x0000000e050e7221 */ /* 0x041fe20000010000 */
[----:B------:R-:W-:-:S06]  /*cef0*/  F2FP.BF16.F32.PACK_AB R197, R5, R197 ;  /* 0x000000c505c5723e */ /* 0x000fcc00000010ff */
        /* <DEDUP_REMOVED lines=11> */
[----:B-1----:R-:W-:Y:S01]  /*cfb0*/  FADD.FTZ R159, R194, R159 ;  /* 0x0000009fc29f7221 */ /* 0x002fe20000010000 */
[----:B------:R-:W-:Y:S01]  /*cfc0*/  F2FP.BF16.F32.PACK_AB R194, R18, R194 ;  /* 0x000000c212c2723e */ /* 0x000fe200000010ff */
[----:B0-----:R-:W-:Y:S02]  /*cfd0*/  FADD.FTZ R5, R158, R14 ;  /* 0x0000000e9e057221 */ /* 0x001fe40000010000 */
[----:B------:R-:W-:Y:S01]  /*cfe0*/  FADD.FTZ R14, R18, R159 ;  /* 0x0000009f120e7221 */ /* 0x000fe20000010000 */
[----:B------:R-:W-:Y:S02]  /*cff0*/  IMAD.MOV.U32 R18, RZ, RZ, R4 ;  /* 0x000000ffff127224 */ /* 0x000fe400078e0004 */
[C---:B---3--:R-:W-:Y:S01]  /*d000*/  FADD.FTZ R5, R153.reuse, R5 ;  /* 0x0000000599057221 */ /* 0x048fe20000010000 */
[----:B------:R-:W-:Y:S01]  /*d010*/  F2FP.BF16.F32.PACK_AB R195, R153, R158 ;  /* 0x0000009e99c3723e */ /* 0x000fe200000010ff */
[----:B--2---:R-:W-:Y:S06]  /*d020*/  @P2 BRA `(.L_x_2385) ;  /* 0xffffffc800802947 */ /* 0x004fec000383ffff */
.L_x_2376:
        /* <DEDUP_REMOVED lines=131> */
.L_x_2386:
        /* <DEDUP_REMOVED lines=8> */
.L_x_2387:
[----:B-1----:R-:W-:Y:S05]  /*d8e0*/  @P2 BRA `(.L_x_2388) ;  /* 0x0000000000082947 */ /* 0x002fea0003800000 */
[----:B------:R-:W1:Y:S02]  /*d8f0*/  SYNCS.PHASECHK.TRANS64.TRYWAIT P0, [UR8+0x38850], R0 ;  /* 0x03885000ff0075a7 */ /* 0x000e640008000148 */
[----:B-1----:R-:W-:Y:S05]  /*d900*/  @!P0 BRA `(.L_x_2389) ;  /* 0x000000d800648947 */ /* 0x002fea0003800000 */
.L_x_2388:
[----:B------:R-:W-:Y:S01]  /*d910*/  R2UR UR4, R17 ;  /* 0x00000000110472ca */ /* 0x000fe200000e0000 */
[----:B------:R-:W2:Y:S01]  /*d920*/  LDL.LU R2, [R1+0x30] ;  /* 0x0000300001027983 */ /* 0x000ea20000300800 */
[----:B------:R-:W-:Y:S01]  /*d930*/  WARPGROUP.ARRIVE ;  /* 0x00000000000079c5 */ /* 0x000fe20000000000 */
[----:B------:R-:W-:Y:S01]  /*d940*/  UMOV UR7, 0x40000040 ;  /* 0x4000004000077882 */ /* 0x000fe20000000000 */
[----:B------:R-:W-:Y:S01]  /*d950*/  IMAD.U32 R8, RZ, RZ, UR5 ;  /* 0x00000005ff087e24 */ /* 0x000fe2000f8e00ff */
[----:B-1----:R-:W1:Y:S01]  /*d960*/  SHFL.BFLY PT, R7, R14, 0x2, 0x1f ;  /* 0x0c401f000e077f89 */ /* 0x002e6200000e0000 */
[----:B------:R-:W-:Y:S02]  /*d970*/  IMAD.U32 R11, RZ, RZ, UR8 ;  /* 0x00000008ff0b7e24 */ /* 0x000fe4000f8e00ff */
[----:B------:R-:W-:Y:S01]  /*d980*/  IMAD.MOV.U32 R6, RZ, RZ, RZ ;  /* 0x000000ffff067224 */ /* 0x000fe200078e00ff */
[----:B0-----:R-:W0:Y:S01]  /*d990*/  SHFL.BFLY PT, R0, R5, 0x2, 0x1f ;  /* 0x0c401f0005007f89 */ /* 0x001e2200000e0000 */
[----:B------:R-:W-:-:S03]  /*d9a0*/  @!P1 VIADD R11, R11, 0x38860 ;  /* 0x000388600b0b9836 */ /* 0x000fc60000000000 */
[----:B------:R-:W-:Y:S02]  /*d9b0*/  UIADD3 UR4, UR4, 0x400, URZ ;  /* 0x0000040004047890 */ /* 0x000fe4000fffe03f */
[----:B------:R-:W-:Y:S02]  /*d9c0*/  @!P1 PRMT R11, RZ, 0x654, R11 ;  /* 0x00000654ff0b9816 */ /* 0x000fe4000000000b */
[----:B------:R-:W-:-:S04]  /*d9d0*/  USHF.R.U32.HI UR4, URZ, 0x4, UR4 ;  /* 0x000000043f047899 */ /* 0x000fc80008011604 */
[----:B------:R-:W-:-:S04]  /*d9e0*/  ULOP3.LUT UR4, UR4, 0x3fff, URZ, 0xc0, !UPT ;  /* 0x00003fff04047892 */ /* 0x000fc8000f8ec03f */
[----:B------:R-:W-:-:S04]  /*d9f0*/  ULOP3.LUT UR4, UR4, 0x2800000, URZ, 0xfc, !UPT ;  /* 0x0280000004047892 */ /* 0x000fc8000f8efc3f */
[----:B------:R-:W-:Y:S01]  /*da00*/  UIMAD UR4, UR60, 0xa00, UR4 ;  /* 0x00000a003c0478a4 */ /* 0x000fe2000f8e0204 */
[----:B-1----:R-:W-:Y:S01]  /*da10*/  FADD.FTZ R7, R7, R14 ;  /* 0x0000000e07077221 */ /* 0x002fe20000010000 */
[----:B------:R-:W-:-:S04]  /*da20*/  UIADD3 UR60, UR60, 0x1, URZ ;  /* 0x000000013c3c7890 */ /* 0x000fc8000fffe03f */
[----:B------:R-:W-:Y:S01]  /*da30*/  UISETP.NE.AND UP0, UPT, UR60, 0x2, UPT ;  /* 0x000000023c00788c */ /* 0x000fe2000bf05270 */
[----:B------:R-:W-:Y:S02]  /*da40*/  UMOV UR6, UR4 ;  /* 0x0000000400067c82 */ /* 0x000fe40008000000 */
[----:B------:R-:W-:Y:S01]  /*da50*/  HGMMA.64x256x16.F32.BF16 R24, R208, gdesc[UR4].tnspB, R24, gsb0 ;  /* 0x43e00004d0187df0 */ /* 0x000fe20008001818 */
[----:B------:R-:W-:Y:S01]  /*da60*/  UIADD3 UR6, UR4, 0x80, URZ ;  /* 0x0000008004067890 */ /* 0x000fe2000fffe03f */
[----:B------:R-:W-:Y:S01]  /*da70*/  UMOV UR7, 0x40000040 ;  /* 0x4000004000077882 */ /* 0x000fe20000000000 */
[----:B------:R-:W-:Y:S01]  /*da80*/  USEL UR60, UR60, URZ, UP0 ;  /* 0x0000003f3c3c7287 */ /* 0x000fe20008000000 */
[----:B--2---:R-:W-:Y:S01]  /*da90*/  R2UR UR9, R2 ;  /* 0x00000000020972ca */ /* 0x004fe200000e0000 */
[----:B0-----:R-:W-:Y:S01]  /*daa0*/  FADD.FTZ R2, R0, R5 ;  /* 0x0000000500027221 */ /* 0x001fe20000010000 */
[----:B------:R-:W-:Y:S01]  /*dab0*/  IMAD.MOV.U32 R5, RZ, RZ, RZ ;  /* 0x000000ffff057224 */ /* 0x000fe200078e00ff */
[----:B------:R-:W0:Y:S04]  /*dac0*/  SHFL.BFLY PT, R0, R7, 0x1, 0x1f ;  /* 0x0c201f0007007f89 */ /* 0x000e2800000e0000 */
[----:B------:R-:W1:Y:S01]  /*dad0*/  SHFL.BFLY PT, R9, R2, 0x1, 0x1f ;  /* 0x0c201f0002097f89 */ /* 0x000e6200000e0000 */
[----:B------:R-:W-:-:S02]  /*dae0*/  WARPGROUP.DEPBAR.LE gsb0, 0x0 ;  /* 0x00008000000079c5 */ /* 0x000fc40000010000 */
[----:B------:R-:W-:-:S03]  /*daf0*/  WARPGROUP.ARRIVE ;  /* 0x00000000000079c5 */ /* 0x000fc60000000000 */
[----:B------:R-:W-:-:S11]  /*db00*/  UIADD3 UR9, UR9, 0x1, URZ ;  /* 0x0000000109097890 */ /* 0x000fd6000fffe03f */
[----:B------:R-:W-:Y:S01]  /*db10*/  HGMMA.64x256x16.F32.BF16 R24, R204, gdesc[UR4].tnspB, R24, gsb0 ;  /* 0x43e00004cc187df0 */ /* 0x000fe20008001818 */
[----:B------:R-:W-:Y:S01]  /*db20*/  UIADD3 UR6, UR4, 0x100, URZ ;  /* 0x0000010004067890 */ /* 0x000fe2000fffe03f */
[----:B------:R-:W-:Y:S01]  /*db30*/  UMOV UR7, 0x40000040 ;  /* 0x4000004000077882 */ /* 0x000fe20000000000 */
[----:B0-----:R-:W-:Y:S01]  /*db40*/  FADD.FTZ R12, R7, R0 ;  /* 0x00000000070c7221 */ /* 0x001fe20000010000 */
[----:B------:R-:W-:Y:S01]  /*db50*/  IMAD.U32 R7, RZ, RZ, UR5 ;  /* 0x00000005ff077e24 */ /* 0x000fe2000f8e00ff */
[----:B------:R-:W-:Y:S01]  /*db60*/  R2UR UR5, R16 ;  /* 0x00000000100572ca */ /* 0x000fe200000e0000 */
[----:B------:R-:W-:Y:S02]  /*db70*/  IMAD.MOV.U32 R0, RZ, RZ, -0x800000 ;  /* 0xff800000ff007424 */ /* 0x000fe400078e00ff */
[----:B-1----:R-:W-:Y:S01]  /*db80*/  FADD.FTZ R13, R2, R9 ;  /* 0x00000009020d7221 */ /* 0x002fe20000010000 */
[----:B------:R-:W-:Y:S01]  /*db90*/  FSETP.NE.FTZ.AND P0, PT, R12, RZ, PT ;  /* 0x000000ff0c00720b */ /* 0x000fe20003f15000 */
[----:B------:R-:W-:-:S03]  /*dba0*/  IMAD.MOV.U32 R2, RZ, RZ, -0x800000 ;  /* 0xff800000ff027424 */ /* 0x000fc600078e00ff */
[----:B------:R-:W-:-:S09]  /*dbb0*/  FSETP.NE.FTZ.AND P2, PT, R13, RZ, PT ;  /* 0x000000ff0d00720b */ /* 0x000fd20003f55000 */
[----:B------:R-:W0:Y:S01]  /*dbc0*/  @P0 MUFU.LG2 R9, R12 ;  /* 0x0000000c00090308 */ /* 0x000e220000000c00 */
[----:B------:R-:W-:-:S07]  /*dbd0*/  @P0 FMUL.FTZ R8, R8, 0.69314718246459960938 ;  /* 0x3f31721808080820 */ /* 0x000fce0000410000 */
[----:B------:R-:W1:Y:S08]  /*dbe0*/  @P2 MUFU.LG2 R10, R13 ;  /* 0x0000000d000a2308 */ /* 0x000e700000000c00 */
[----:B------:R2:W3:Y:S01]  /*dbf0*/  @P0 MUFU.RCP R6, R12 ;  /* 0x0000000c00060308 */ /* 0x0004e20000001000 */
[----:B0-----:R-:W-:-:S04]  /*dc00*/  @P0 FMUL.FTZ R9, R9, 0.69314718246459960938 ;  /* 0x3f31721809090820 */ /* 0x001fc80000410000 */
[----:B------:R-:W-:Y:S01]  /*dc10*/  @P0 FFMA.FTZ R2, R8, R3, R9 ;  /* 0x0000000308020223 */ /* 0x000fe20000010009 */
[----:B------:R-:W-:Y:S01]  /*dc20*/  IMAD.U32 R3, RZ, RZ, UR9 ;  /* 0x00000009ff037e24 */ /* 0x000fe2000f8e00ff */
[----:B------:R-:W-:Y:S01]  /*dc30*/  PLOP3.LUT P0, PT, PT, PT, PT, 0x8, 0x0 ;  /* 0x000000000000781c */ /* 0x000fe20003f0e170 */
[----:B------:R-:W0:Y:S01]  /*dc40*/  @P2 MUFU.RCP R5, R13 ;  /* 0x0000000d00052308 */ /* 0x000e220000001000 */
[----:B--2---:R-:W-:Y:S01]  /*dc50*/  @P2 FMUL.FTZ R12, R7, 0.69314718246459960938 ;  /* 0x3f317218070c2820 */ /* 0x004fe20000410000 */
[----:B-1----:R-:W-:Y:S01]  /*dc60*/  @P2 FMUL.FTZ R7, R10, 0.69314718246459960938 ;  /* 0x3f3172180a072820 */ /* 0x002fe20000410000 */
[----:B------:R1:W-:Y:S03]  /*dc70*/  STL [R1+0x30], R3 ;  /* 0x0000300301007387 */ /* 0x0003e60000100800 */
[----:B------:R-:W-:Y:S01]  /*dc80*/  @P2 FFMA.FTZ R0, R12, R4, R7 ;  /* 0x000000040c002223 */ /* 0x000fe20000010007 */
[----:B------:R-:W-:-:S02]  /*dc90*/  WARPGROUP.DEPBAR.LE gsb0, 0x0 ;  /* 0x00008000000079c5 */ /* 0x000fc40000010000 */
        /* <DEDUP_REMOVED lines=12> */
[----:B------:R-:W-:-:S06]  /*dd60*/  ULOP3.LUT UR5, UR5, UR4, URZ, 0x3c, !UPT ;  /* 0x0000000405057292 */ /* 0x000fcc000f8e3c3f */
[----:B------:R-:W-:Y:S01]  /*dd70*/  IMAD.U32 R16, RZ, RZ, UR5 ;  /* 0x00000005ff107e24 */ /* 0x000fe2000f8e00ff */
[----:B------:R-:W-:Y:S02]  /*dd80*/  WARPGROUP.DEPBAR.LE gsb0, 0x0 ;  /* 0x00008000000079c5 */ /* 0x000fe40000010000 */
[----:B------:R-:W-:-:S12]  /*dd90*/  WARPGROUP.ARRIVE ;  /* 0x00000000000079c5 */ /* 0x000fd80000000000 */
[----:B------:R-:W-:Y:S03]  /*dda0*/  HGMMA.64x256x16.F32.BF16 R24, R192, gdesc[UR4].tnspB, R24, gsb0 ;  /* 0x43e00004c0187df0 */ /* 0x000fe60008001818 */
[----:B------:R-:W-:Y:S02]  /*ddb0*/  WARPGROUP.DEPBAR.LE gsb0, 0x0 ;  /* 0x00008000000079c5 */ /* 0x000fe40000010000 */
[----:B------:R1:W-:Y:S01]  /*ddc0*/  @!P1 SYNCS.ARRIVE.TRANS64.RED.A1T0 RZ, [R11+URZ], RZ ;  /* 0x000000ff0bff99a7 */ /* 0x0003e2000810043f */
[-C--:B---3--:R-:W-:Y:S01]  /*ddd0*/  FMUL.FTZ R24, R24, R6.reuse ;  /* 0x0000000618187220 */ /* 0x088fe20000410000 */
        /* <DEDUP_REMOVED lines=127> */
.L_x_2359:
        /* <DEDUP_REMOVED lines=15> */
[----:B------:R-:W3:Y:S01]  /*e6c0*/  LDL R3, [R1+0x64] ;  /* 0x0000640001037983 */ /* 0x000ee20000100800 */
[----:B------:R-:W-:Y:S01]  /*e6d0*/  F2FP.BF16.F32.PACK_AB R7, R31, R30 ;  /* 0x0000001e1f07723e */ /* 0x000fe200000010ff */
[----:B------:R-:W-:Y:S01]  /*e6e0*/  ULDC.64 UR16, c[0x0][0xc00] ;  /* 0x0003000000107ab9 */ /* 0x000fe20000000a00 */
[----:B------:R-:W-:Y:S01]  /*e6f0*/  R2UR UR9, R217 ;  /* 0x00000000d90972ca */ /* 0x000fe200000e0000 */
[----:B------:R-:W-:Y:S01]  /*e700*/  ULDC.64 UR12, c[0x0][0xc00] ;  /* 0x00030000000c7ab9 */ /* 0x000fe20000000a00 */
[----:B------:R-:W4:Y:S01]  /*e710*/  LDL R174, [R1+0x28] ;  /* 0x0000280001ae7983 */ /* 0x000f220000100800 */
[----:B------:R-:W-:Y:S01]  /*e720*/  ULDC.64 UR22, c[0x0][0x208] ;  /* 0x0000820000167ab9 */ /* 0x000fe20000000a00 */
[----:B------:R-:W-:Y:S01]  /*e730*/  ULDC.64 UR14, c[0x0][0xc08] ;  /* 0x00030200000e7ab9 */ /* 0x000fe20000000a00 */
[----:B------:R-:W-:-:S02]  /*e740*/  R2UR UR20, R214 ;  /* 0x00000000d61472ca */ /* 0x000fc400000e0000 */
[----:B------:R-:W-:Y:S02]  /*e750*/  R2UR UR28, R212 ;  /* 0x00000000d41c72ca */ /* 0x000fe400000e0000 */
[----:B------:R-:W-:-:S04]  /*e760*/  R2UR UR19, R216 ;  /* 0x00000000d81372ca */ /* 0x000fc800000e0000 */
[----:B------:R-:W-:Y:S01]  /*e770*/  UIMAD.WIDE UR12, UR9, 0x4, UR12 ;  /* 0x00000004090c78a5 */ /* 0x000fe2000f8e020c */
[----:B------:R-:W-:Y:S01]  /*e780*/  UMOV UR10, UR8 ;  /* 0x00000008000a7c82 */ /* 0x000fe20008000000 */
[----:B0-----:R-:W-:Y:S01]  /*e790*/  UMOV UR11, UR4 ;  /* 0x00000004000b7c82 */ /* 0x001fe20008000000 */
[----:B------:R-:W-:Y:S01]  /*e7a0*/  UISETP.NE.U32.AND UP0, UPT, UR14, URZ, UPT ;  /* 0x0000003f0e00728c */ /* 0x000fe2000bf05070 */
[----:B------:R-:W-:-:S03]  /*e7b0*/  ULDC UR4, c[0x0][0xad4] ;  /* 0x0002b50000047ab9 */ /* 0x000fc60000000800 */
[----:B------:R-:W-:-:S11]  /*e7c0*/  UISETP.NE.AND.EX UP0, UPT, UR15, URZ, UPT, UP0 ;  /* 0x0000003f0f00728c */ /* 0x000fd6000bf05300 */
[----:B------:R-:W-:Y:S01]  /*e7d0*/  @UP0 ULEA UR14, UP1, UR9, UR14, 0x2 ;  /* 0x0000000e090e0291 */ /* 0x000fe2000f82103f */
[----:B------:R-:W-:Y:S01]  /*e7e0*/  BAR.SYNC.DEFER_BLOCKING 0x1, 0x100 ;  /* 0x0044000000007b1d */ /* 0x000fe20000010000 */
[----:B--2---:R-:W-:Y:S01]  /*e7f0*/  R2UR UR18, R8 ;  /* 0x00000000081272ca */ /* 0x004fe200000e0000 */
[----:B---3--:R-:W-:-:S03]  /*e800*/  IMAD.WIDE R152, R3, R152, UR10 ;  /* 0x0000000a03987e25 */ /* 0x008fc6000f8e0298 */
[C---:B------:R-:W-:Y:S02]  /*e810*/  IADD3 R11, P0, R152.reuse, 0x40, RZ ;  /* 0x00000040980b7810 */ /* 0x040fe40007f1e0ff */
[C---:B------:R-:W-:Y:S02]  /*e820*/  IADD3 R21, P6, R152.reuse, 0x4020, RZ ;  /* 0x0000402098157810 */ /* 0x040fe40007fde0ff */
[----:B------:R-:W-:Y:S02]  /*e830*/  LOP3.LUT R10, R11, 0x380, RZ, 0xc0, !PT ;  /* 0x000003800b0a7812 */ /* 0x000fe400078ec0ff */
[----:B------:R-:W-:Y:S02]  /*e840*/  IADD3 R9, P1, R152, 0x20, RZ ;  /* 0x0000002098097810 */ /* 0x000fe40007f3e0ff */
[----:B------:R-:W-:Y:S02]  /*e850*/  SHF.R.U64 R10, R10, 0x3, RZ ;  /* 0x000000030a0a7819 */ /* 0x000fe400000012ff */
[----:B------:R-:W-:-:S02]  /*e860*/  LOP3.LUT R20, R21, 0x380, RZ, 0xc0, !PT ;  /* 0x0000038015147812 */ /* 0x000fc400078ec0ff */
[----:B------:R-:W-:Y:S02]  /*e870*/  LOP3.LUT R5, R152, 0x380, RZ, 0xc0, !PT ;  /* 0x0000038098057812 */ /* 0x000fe400078ec0ff */
[----:B------:R-:W-:Y:S02]  /*e880*/  LOP3.LUT R8, R9, 0x380, RZ, 0xc0, !PT ;  /* 0x0000038009087812 */ /* 0x000fe400078ec0ff */
[----:B------:R-:W-:Y:S01]  /*e890*/  LOP3.LUT R10, R10, R11, RZ, 0x3c, !PT ;  /* 0x0000000b0a0a7212 */ /* 0x000fe200078e3cff */
[----:B------:R-:W-:Y:S01]  /*e8a0*/  IMAD.X R11, RZ, RZ, R153, P0 ;  /* 0x000000ffff0b7224 */ /* 0x000fe200000e0699 */
[----:B------:R-:W-:Y:S02]  /*e8b0*/  SHF.R.U64 R20, R20, 0x3, RZ ;  /* 0x0000000314147819 */ /* 0x000fe400000012ff */
[----:B------:R-:W-:Y:S02]  /*e8c0*/  IADD3 R23, P5, R152, 0x4040, RZ ;  /* 0x0000404098177810 */ /* 0x000fe40007fbe0ff */
[----:B------:R-:W-:-:S02]  /*e8d0*/  SHF.R.U64 R5, R5, 0x3, RZ ;  /* 0x0000000305057819 */ /* 0x000fc400000012ff */
[----:B------:R-:W-:Y:S02]  /*e8e0*/  IADD3 R159, P0, R152, 0x8020, RZ ;  /* 0x00008020989f7810 */ /* 0x000fe40007f1e0ff */
[----:B------:R-:W-:Y:S02]  /*e8f0*/  SHF.R.U64 R8, R8, 0x3, RZ ;  /* 0x0000000308087819 */ /* 0x000fe400000012ff */
[----:B------:R-:W-:Y:S01]  /*e900*/  LOP3.LUT R20, R20, R21, RZ, 0x3c, !PT ;  /* 0x0000001514147212 */ /* 0x000fe200078e3cff */
[--C-:B------:R-:W-:Y:S01]  /*e910*/  IMAD.X R21, RZ, RZ, R153.reuse, P6 ;  /* 0x000000ffff157224 */ /* 0x100fe200030e0699 */
[----:B------:R-:W-:Y:S02]  /*e920*/  LOP3.LUT R22, R23, 0x380, RZ, 0xc0, !PT ;  /* 0x0000038017167812 */ /* 0x000fe400078ec0ff */
[----:B------:R-:W-:Y:S01]  /*e930*/  LOP3.LUT R4, R5, R152, RZ, 0x3c, !PT ;  /* 0x0000009805047212 */ /* 0x000fe200078e3cff */
[----:B------:R-:W-:Y:S01]  /*e940*/  IMAD.MOV.U32 R5, RZ, RZ, R153 ;  /* 0x000000ffff057224 */ /* 0x000fe200078e0099 */
[----:B------:R-:W-:-:S02]  /*e950*/  LOP3.LUT R158, R159, 0x380, RZ, 0xc0, !PT ;  /* 0x000003809f9e7812 */ /* 0x000fc400078ec0ff */
[----:B------:R-:W-:Y:S02]  /*e960*/  IADD3 R18, P6, R152, 0xc000, RZ ;  /* 0x0000c00098127810 */ /* 0x000fe40007fde0ff */
[----:B------:R-:W-:Y:S01]  /*e970*/  LOP3.LUT R8, R8, R9, RZ, 0x3c, !PT ;  /* 0x0000000908087212 */ /* 0x000fe200078e3cff */
[----:B------:R-:W-:Y:S01]  /*e980*/  IMAD.X R9, RZ, RZ, R153, P1 ;  /* 0x000000ffff097224 */ /* 0x000fe200008e0699 */
[----:B------:R-:W-:Y:S02]  /*e990*/  SHF.R.U64 R22, R22, 0x3, RZ ;  /* 0x0000000316167819 */ /* 0x000fe400000012ff */
[C---:B------:R-:W-:Y:S02]  /*e9a0*/  IADD3 R13, P4, R152.reuse, 0x60, RZ ;  /* 0x00000060980d7810 */ /* 0x040fe40007f9e0ff */
[C---:B------:R-:W-:Y:S02]  /*e9b0*/  IADD3 R15, P3, R152.reuse, 0x4000, RZ ;  /* 0x00004000980f7810 */ /* 0x040fe40007f7e0ff */
[----:B------:R-:W-:-:S02]  /*e9c0*/  IADD3 R155, P2, R152, 0x4060, RZ ;  /* 0x00004060989b7810 */ /* 0x000fc40007f5e0ff */
[----:B------:R-:W-:Y:S02]  /*e9d0*/  IADD3 R157, P1, R152, 0x8000, RZ ;  /* 0x00008000989d7810 */ /* 0x000fe40007f3e0ff */
[----:B------:R-:W-:Y:S02]  /*e9e0*/  SHF.R.U64 R158, R158, 0x3, RZ ;  /* 0x000000039e9e7819 */ /* 0x000fe400000012ff */
[----:B------:R-:W-:Y:S02]  /*e9f0*/  LOP3.LUT R17, R18, 0x380, RZ, 0xc0, !PT ;  /* 0x0000038012117812 */ /* 0x000fe400078ec0ff */
[----:B------:R-:W-:Y:S02]  /*ea00*/  MOV R3, R4 ;  /* 0x0000000400037202 */ /* 0x000fe40000000f00 */
[----:B------:R-:W-:Y:S02]  /*ea10*/  F2FP.BF16.F32.PACK_AB R4, R25, R24 ;  /* 0x000000181904723e */ /* 0x000fe400000010ff */
[----:B------:R-:W-:-:S02]  /*ea20*/  F2FP.BF16.F32.PACK_AB R5, R27, R26 ;  /* 0x0000001a1b05723e */ /* 0x000fc400000010ff */
[----:B------:R-:W-:Y:S01]  /*ea30*/  LOP3.LUT R22, R22, R23, RZ, 0x3c, !PT ;  /* 0x0000001716167212 */ /* 0x000fe200078e3cff */
[----:B------:R-:W-:Y:S01]  /*ea40*/  IMAD.X R23, RZ, RZ, R153, P5 ;  /* 0x000000ffff177224 */ /* 0x000fe200028e0699 */
[----:B------:R-:W-:Y:S01]  /*ea50*/  LOP3.LUT R12, R13, 0x380, RZ, 0xc0, !PT ;  /* 0x000003800d0c7812 */ /* 0x000fe200078ec0ff */
[----:B------:R0:W-:Y:S01]  /*ea60*/  STSM.16.M88.4 [R3], R4 ;  /* 0x0000000403007844 */ /* 0x0001e20000000200 */
[----:B------:R-:W-:Y:S02]  /*ea70*/  LOP3.LUT R14, R15, 0x380, RZ, 0xc0, !PT ;  /* 0x000003800f0e7812 */ /* 0x000fe400078ec0ff */
[----:B------:R-:W-:Y:S02]  /*ea80*/  LOP3.LUT R154, R155, 0x380, RZ, 0xc0, !PT ;  /* 0x000003809b9a7812 */ /* 0x000fe400078ec0ff */
[----:B------:R-:W-:Y:S02]  /*ea90*/  LOP3.LUT R156, R157, 0x380, RZ, 0xc0, !PT ;  /* 0x000003809d9c7812 */ /* 0x000fe400078ec0ff */
[----:B------:R-:W-:-:S02]  /*eaa0*/  LOP3.LUT R158, R158, R159, RZ, 0x3c, !PT ;  /* 0x0000009f9e9e7212 */ /* 0x000fc400078e3cff */
[----:B------:R-:W-:Y:S02]  /*eab0*/  SHF.R.U64 R17, R17, 0x3, RZ ;  /* 0x0000000311117819 */ /* 0x000fe400000012ff */
[----:B------:R-:W-:Y:S02]  /*eac0*/  IADD3 R159, P5, R152, 0xc020, RZ ;  /* 0x0000c020989f7810 */ /* 0x000fe40007fbe0ff */
[----:B------:R-:W-:Y:S02]  /*ead0*/  SHF.R.U64 R12, R12, 0x3, RZ ;  /* 0x000000030c0c7819 */ /* 0x000fe400000012ff */
[----:B------:R-:W-:Y:S01]  /*eae0*/  SHF.R.U64 R14, R14, 0x3, RZ ;  /* 0x000000030e0e7819 */ /* 0x000fe200000012ff */
[--C-:B0-----:R-:W-:Y:S01]  /*eaf0*/  IMAD.X R5, RZ, RZ, R153.reuse, P6 ;  /* 0x000000ffff057224 */ /* 0x101fe200030e0699 */
[----:B------:R-:W-:Y:S01]  /*eb00*/  SHF.R.U64 R154, R154, 0x3, RZ ;  /* 0x000000039a9a7819 */ /* 0x000fe200000012ff */
[----:B------:R-:W-:Y:S01]  /*eb10*/  IMAD.X R7, RZ, RZ, R153, P5 ;  /* 0x000000ffff077224 */ /* 0x000fe200028e0699 */
[----:B------:R-:W-:-:S02]  /*eb20*/  SHF.R.U64 R156, R156, 0x3, RZ ;  /* 0x000000039c9c7819 */ /* 0x000fc400000012ff */
[----:B------:R-:W-:Y:S02]  /*eb30*/  LOP3.LUT R4, R17, R18, RZ, 0x3c, !PT ;  /* 0x0000001211047212 */ /* 0x000fe400078e3cff */
[----:B------:R-:W-:Y:S02]  /*eb40*/  LOP3.LUT R17, R159, 0x380, RZ, 0xc0, !PT ;  /* 0x000003809f117812 */ /* 0x000fe400078ec0ff */
        /* <DEDUP_REMOVED lines=8> */
[----:B------:R-:W-:-:S02]  /*ebd0*/  SHF.R.U64 R6, R17, 0x3, RZ ;  /* 0x0000000311067819 */ /* 0x000fc400000012ff */
[C---:B------:R-:W-:Y:S02]  /*ebe0*/  IADD3 R165, P4, R152.reuse, 0x8040, RZ ;  /* 0x0000804098a57810 */ /* 0x040fe40007f9e0ff */
[C---:B------:R-:W-:Y:S02]  /*ebf0*/  IADD3 R167, P3, R152.reuse, 0x8060, RZ ;  /* 0x0000806098a77810 */ /* 0x040fe40007f7e0ff */
[C---:B------:R-:W-:Y:S02]  /*ec00*/  IADD3 R163, P2, R152.reuse, 0xc040, RZ ;  /* 0x0000c04098a37810 */ /* 0x040fe40007f5e0ff */
[----:B------:R-:W-:Y:S02]  /*ec10*/  IADD3 R160, P1, R152, 0xc060, RZ ;  /* 0x0000c06098a07810 */ /* 0x000fe40007f3e0ff */
[----:B------:R-:W-:Y:S01]  /*ec20*/  LOP3.LUT R6, R6, R159, RZ, 0x3c, !PT ;  /* 0x0000009f06067212 */ /* 0x000fe200078e3cff */
[----:B------:R-:W-:Y:S01]  /*ec30*/  IMAD.X R159, RZ, RZ, R153, P0 ;  /* 0x000000ffff9f7224 */ /* 0x000fe200000e0699 */
[----:B------:R-:W-:-:S02]  /*ec40*/  LOP3.LUT R164, R165, 0x380, RZ, 0xc0, !PT ;  /* 0x00000380a5a47812 */ /* 0x000fc400078ec0ff */
[----:B------:R-:W-:Y:S02]  /*ec50*/  LOP3.LUT R166, R167, 0x380, RZ, 0xc0, !PT ;  /* 0x00000380a7a67812 */ /* 0x000fe400078ec0ff */
[----:B------:R-:W-:Y:S02]  /*ec60*/  LOP3.LUT R162, R163, 0x380, RZ, 0xc0, !PT ;  /* 0x00000380a3a27812 */ /* 0x000fe400078ec0ff */
[----:B------:R-:W-:Y:S02]  /*ec70*/  LOP3.LUT R161, R160, 0x380, RZ, 0xc0, !PT ;  /* 0x00000380a0a17812 */ /* 0x000fe400078ec0ff */
[----:B------:R-:W-:Y:S02]  /*ec80*/  MOV R169, R20 ;  /* 0x0000001400a97202 */ /* 0x000fe40000000f00 */
[----:B------:R-:W-:Y:S02]  /*ec90*/  MOV R170, R22 ;  /* 0x0000001600aa7202 */ /* 0x000fe40000000f00 */
[----:B------:R-:W-:-:S02]  /*eca0*/  MOV R8, R8 ;  /* 0x0000000800087202 */ /* 0x000fc40000000f00 */
[----:B------:R-:W-:Y:S02]  /*ecb0*/  F2FP.BF16.F32.PACK_AB R20, R33, R32 ;  /* 0x000000202114723e */ /* 0x000fe400000010ff */
[----:B------:R-:W-:Y:S02]  /*ecc0*/  F2FP.BF16.F32.PACK_AB R21, R35, R34 ;  /* 0x000000222315723e */ /* 0x000fe400000010ff */
[----:B------:R-:W-:Y:S02]  /*ecd0*/  F2FP.BF16.F32.PACK_AB R22, R37, R36 ;  /* 0x000000242516723e */ /* 0x000fe400000010ff */
[----:B------:R-:W-:Y:S02]  /*ece0*/  F2FP.BF16.F32.PACK_AB R23, R39, R38 ;  /* 0x000000262717723e */ /* 0x000fe400000010ff */
[----:B------:R-:W-:Y:S02]  /*ecf0*/  MOV R3, R4 ;  /* 0x0000000400037202 */ /* 0x000fe40000000f00 */
[----:B------:R-:W-:Y:S01]  /*ed00*/  MOV R17, R6 ;  /* 0x0000000600117202 */ /* 0x000fe20000000f00 */
[----:B------:R0:W-:Y:S01]  /*ed10*/  STSM.16.M88.4 [R8], R20 ;  /* 0x0000001408007844 */ /* 0x0001e20000000200 */
[----:B------:R-:W-:-:S02]  /*ed20*/  SHF.R.U64 R164, R164, 0x3, RZ ;  /* 0x00000003a4a47819 */ /* 0x000fc400000012ff */
[----:B------:R-:W-:Y:S02]  /*ed30*/  SHF.R.U64 R166, R166, 0x3, RZ ;  /* 0x00000003a6a67819 */ /* 0x000fe400000012ff */
[----:B------:R-:W-:Y:S02]  /*ed40*/  SHF.R.U64 R162, R162, 0x3, RZ ;  /* 0x00000003a2a27819 */ /* 0x000fe400000012ff */
[----:B------:R-:W-:Y:S02]  /*ed50*/  SHF.R.U64 R161, R161, 0x3, RZ ;  /* 0x00000003a1a17819 */ /* 0x000fe400000012ff */
[----:B------:R-:W-:Y:S02]  /*ed60*/  MOV R152, R10 ;  /* 0x0000000a00987202 */ /* 0x000fe40000000f00 */
[----:B------:R-:W-:Y:S02]  /*ed70*/  F2FP.BF16.F32.PACK_AB R4, R41, R40 ;  /* 0x000000282904723e */ /* 0x000fe400000010ff */
[----:B------:R-:W-:-:S02]  /*ed80*/  F2FP.BF16.F32.PACK_AB R5, R43, R42 ;  /* 0x0000002a2b05723e */ /* 0x000fc400000010ff */
[----:B------:R-:W-:Y:S02]  /*ed90*/  F2FP.BF16.F32.PACK_AB R6, R45, R44 ;  /* 0x0000002c2d06723e */ /* 0x000fe400000010ff */
[----:B------:R-:W-:Y:S02]  /*eda0*/  F2FP.BF16.F32.PACK_AB R7, R47, R46 ;  /* 0x0000002e2f07723e */ /* 0x000fe400000010ff */
[----:B------:R-:W-:Y:S02]  /*edb0*/  MOV R172, R12 ;  /* 0x0000000c00ac7202 */ /* 0x000fe40000000f00 */
[----:B------:R-:W-:Y:S01]  /*edc0*/  MOV R173, R14 ;  /* 0x0000000e00ad7202 */ /* 0x000fe20000000f00 */
[----:B------:R1:W-:Y:S01]  /*edd0*/  STSM.16.M88.4 [R152], R4 ;  /* 0x0000000498007844 */ /* 0x0003e20000000200 */
[----:B0-----:R-:W-:Y:S02]  /*ede0*/  F2FP.BF16.F32.PACK_AB R8, R49, R48 ;  /* 0x000000303108723e */ /* 0x001fe400000010ff */
[----:B------:R-:W-:-:S02]  /*edf0*/  F2FP.BF16.F32.PACK_AB R9, R51, R50 ;  /* 0x000000323309723e */ /* 0x000fc400000010ff */
        /* <DEDUP_REMOVED lines=10> */
[----:B------:R-:W-:Y:S01]  /*eea0*/  F2FP.BF16.F32.PACK_AB R12, R57, R56 ;  /* 0x00000038390c723e */ /* 0x000fe200000010ff */
[----:B------:R0:W-:Y:S01]  /*eeb0*/  STSM.16.M88.4 [R172], R8 ;  /* 0x00000008ac007844 */ /* 0x0001e20000000200 */
[----:B------:R-:W-:-:S02]  /*eec0*/  F2FP.BF16.F32.PACK_AB R13, R59, R58 ;  /* 0x0000003a3b0d723e */ /* 0x000fc400000010ff */
[----:B------:R-:W-:Y:S02]  /*eed0*/  F2FP.BF16.F32.PACK_AB R14, R61, R60 ;  /* 0x0000003c3d0e723e */ /* 0x000fe400000010ff */
[----:B------:R-:W-:Y:S02]  /*eee0*/  F2FP.BF16.F32.PACK_AB R15, R63, R62 ;  /* 0x0000003e3f0f723e */ /* 0x000fe400000010ff */
[----:B------:R-:W-:Y:S02]  /*eef0*/  MOV R171, R154 ;  /* 0x0000009a00ab7202 */ /* 0x000fe40000000f00 */
[----:B------:R-:W-:Y:S01]  /*ef00*/  F2FP.BF16.F32.PACK_AB R20, R65, R64 ;  /* 0x000000404114723e */ /* 0x000fe200000010ff */
[----:B------:R2:W-:Y:S01]  /*ef10*/  STSM.16.M88.4 [R173], R12 ;  /* 0x0000000cad007844 */ /* 0x0005e20000000200 */
[----:B------:R-:W-:Y:S02]  /*ef20*/  F2FP.BF16.F32.PACK_AB R21, R67, R66 ;  /* 0x000000424315723e */ /* 0x000fe400000010ff */
[----:B------:R-:W-:-:S02]  /*ef30*/  F2FP.BF16.F32.PACK_AB R22, R69, R68 ;  /* 0x000000444516723e */ /* 0x000fc400000010ff */
[----:B------:R-:W-:Y:S02]  /*ef40*/  F2FP.BF16.F32.PACK_AB R23, R71, R70 ;  /* 0x000000464717723e */ /* 0x000fe400000010ff */
[----:B------:R-:W-:Y:S02]  /*ef50*/  MOV R18, R156 ;  /* 0x0000009c00127202 */ /* 0x000fe40000000f00 */
[----:B------:R-:W-:Y:S01]  /*ef60*/  MOV R168, R158 ;  /* 0x0000009e00a87202 */ /* 0x000fe20000000f00 */
[----:B------:R3:W-:Y:S01]  /*ef70*/  STSM.16.M88.4 [R169], R20 ;  /* 0x00000014a9007844 */ /* 0x0007e20000000200 */
[----:B-1----:R-:W-:Y:S02]  /*ef80*/  F2FP.BF16.F32.PACK_AB R152, R73, R72 ;  /* 0x000000484998723e */ /* 0x002fe400000010ff */
[----:B------:R-:W-:Y:S02]  /*ef90*/  F2FP.BF16.F32.PACK_AB R153, R75, R74 ;  /* 0x0000004a4b99723e */ /* 0x000fe400000010ff */
        /* <DEDUP_REMOVED lines=9> */
[----:B------:R5:W-:Y:S01]  /*f030*/  STSM.16.M88.4 [R171], R156 ;  /* 0x0000009cab007844 */ /* 0x000be20000000200 */
[----:B------:R-:W-:Y:S02]  /*f040*/  F2FP.BF16.F32.PACK_AB R6, R93, R92 ;  /* 0x0000005c5d06723e */ /* 0x000fe400000010ff */
[----:B------:R-:W-:Y:S02]  /*f050*/  F2FP.BF16.F32.PACK_AB R7, R95, R94 ;  /* 0x0000005e5f07723e */ /* 0x000fe400000010ff */
[----:B0-----:R-:W-:Y:S02]  /*f060*/  F2FP.BF16.F32.PACK_AB R8, R97, R96 ;  /* 0x000000606108723e */ /* 0x001fe400000010ff */
[----:B------:R-:W-:Y:S01]  /*f070*/  F2FP.BF16.F32.PACK_AB R9, R99, R98 ;  /* 0x000000626309723e */ /* 0x000fe200000010ff */
[----:B------:R-:W-:Y:S01]  /*f080*/  STSM.16.M88.4 [R18], R4 ;  /* 0x0000000412007844 */ /* 0x000fe20000000200 */
[----:B------:R-:W-:-:S02]  /*f090*/  F2FP.BF16.F32.PACK_AB R10, R101, R100 ;  /* 0x00000064650a723e */ /* 0x000fc400000010ff */
[----:B------:R-:W-:Y:S02]  /*f0a0*/  F2FP.BF16.F32.PACK_AB R11, R103, R102 ;  /* 0x00000066670b723e */ /* 0x000fe400000010ff */
[----:B------:R-:W-:Y:S02]  /*f0b0*/  MOV R164, R164 ;  /* 0x000000a400a47202 */ /* 0x000fe40000000f00 */
[----:B--2---:R-:W-:Y:S01]  /*f0c0*/  F2FP.BF16.F32.PACK_AB R12, R105, R104 ;  /* 0x00000068690c723e */ /* 0x004fe200000010ff */
[----:B------:R-:W-:Y:S01]  /*f0d0*/  STSM.16.M88.4 [R168], R8 ;  /* 0x00000008a8007844 */ /* 0x000fe20000000200 */
[----:B------:R-:W-:Y:S02]  /*f0e0*/  F2FP.BF16.F32.PACK_AB R13, R107, R106 ;  /* 0x0000006a6b0d723e */ /* 0x000fe400000010ff */
[----:B------:R-:W-:Y:S02]  /*f0f0*/  F2FP.BF16.F32.PACK_AB R14, R109, R108 ;  /* 0x0000006c6d0e723e */ /* 0x000fe400000010ff */
[----:B------:R-:W-:-:S02]  /*f100*/  F2FP.BF16.F32.PACK_AB R15, R111, R110 ;  /* 0x0000006e6f0f723e */ /* 0x000fc400000010ff */
[----:B------:R-:W-:Y:S02]  /*f110*/  MOV R166, R166 ;  /* 0x000000a600a67202 */ /* 0x000fe40000000f00 */
[----:B---3--:R-:W-:Y:S01]  /*f120*/  F2FP.BF16.F32.PACK_AB R20, R113, R112 ;  /* 0x000000707114723e */ /* 0x008fe200000010ff */
[----:B------:R0:W-:Y:S01]  /*f130*/  STSM.16.M88.4 [R164], R12 ;  /* 0x0000000ca4007844 */ /* 0x0001e20000000200 */
[----:B------:R-:W-:Y:S02]  /*f140*/  F2FP.BF16.F32.PACK_AB R21, R115, R114 ;  /* 0x000000727315723e */ /* 0x000fe400000010ff */
[----:B------:R-:W-:Y:S02]  /*f150*/  F2FP.BF16.F32.PACK_AB R22, R117, R116 ;  /* 0x000000747516723e */ /* 0x000fe400000010ff */
[----:B------:R-:W-:Y:S02]  /*f160*/  F2FP.BF16.F32.PACK_AB R23, R119, R118 ;  /* 0x000000767717723e */ /* 0x000fe400000010ff */
[----:B-1----:R-:W-:-:S02]  /*f170*/  F2FP.BF16.F32.PACK_AB R152, R121, R120 ;  /* 0x000000787998723e */ /* 0x002fc400000010ff */
[----:B------:R-:W-:Y:S01]  /*f180*/  F2FP.BF16.F32.PACK_AB R153, R123, R122 ;  /* 0x0000007a7b99723e */ /* 0x000fe200000010ff */
[----:B------:R-:W-:Y:S01]  /*f190*/  STSM.16.M88.4 [R166], R20 ;  /* 0x00000014a6007844 */ /* 0x000fe20000000200 */
[----:B------:R-:W-:Y:S02]  /*f1a0*/  F2FP.BF16.F32.PACK_AB R154, R125, R124 ;  /* 0x0000007c7d9a723e */ /* 0x000fe400000010ff */
[----:B------:R-:W-:Y:S02]  /*f1b0*/  F2FP.BF16.F32.PACK_AB R155, R127, R126 ;  /* 0x0000007e7f9b723e */ /* 0x000fe400000010ff */
[----:B-----5:R-:W-:Y:S01]  /*f1c0*/  F2FP.BF16.F32.PACK_AB R156, R129, R128 ;  /* 0x00000080819c723e */ /* 0x020fe200000010ff */
        /* <DEDUP_REMOVED lines=18> */
[----:B------:R-:W-:Y:S01]  /*f2f0*/  ISETP.NE.U32.AND P0, PT, RZ, UR16, PT ;  /* 0x00000010ff007c0c */ /* 0x000fe2000bf05070 */
[----:B------:R-:W-:Y:S01]  /*f300*/  UMOV UR25, 0x9b8 ;  /* 0x000009b800197882 */ /* 0x000fe20000000000 */
[----:B----4-:R-:W-:Y:S01]  /*f310*/  R2UR UR26, R174 ;  /* 0x00000000ae1a72ca */ /* 0x010fe200000e0000 */
[----:B------:R1:W-:Y:S01]  /*f320*/  STSM.16.M88.4 [R160], R8 ;  /* 0x00000008a0007844 */ /* 0x0003e20000000200 */
[----:B------:R-:W-:Y:S01]  /*f330*/  BAR.SYNC.DEFER_BLOCKING 0x1, 0x100 ;  /* 0x0044000000007b1d */ /* 0x000fe20000010000 */
[----:B------:R-:W-:-:S13]  /*f340*/  ISETP.NE.AND.EX P0, PT, RZ, UR17, PT, P0 ;  /* 0x00000011ff007c0c */ /* 0x000fda000bf05300 */
[----:B------:R-:W2:Y:S01]  /*f350*/  @P0 LDG.E R12, desc[UR22][R12.64] ;  /* 0x000000160c0c0981 */ /* 0x000ea2000c1e1900 */
[----:B------:R-:W-:Y:S01]  /*f360*/  PLOP3.LUT P4, PT, PT, PT, UP0, 0x80, 0x0 ;  /* 0x000000000000781c */ /* 0x000fe20003f8f008 */
[----:B------:R-:W-:Y:S01]  /*f370*/  @UP0 ULEA.HI.X UR15, UR9, UR15, UR18, 0x2, UP1 ;  /* 0x0000000f090f0291 */ /* 0x000fe200088f1412 */
[----:B0-----:R-:W-:-:S05]  /*f380*/  IMAD.U32 R4, RZ, RZ, UR14 ;  /* 0x0000000eff047e24 */ /* 0x001fca000f8e00ff */
[----:B------:R-:W-:-:S06]  /*f390*/  IMAD.U32 R5, RZ, RZ, UR15 ;  /* 0x0000000fff057e24 */ /* 0x000fcc000f8e00ff */
[----:B------:R0:W3:Y:S01]  /*f3a0*/  @P4 LDG.E R3, desc[UR22][R4.64] ;  /* 0x0000001604034981 */ /* 0x0000e2000c1e1900 */
[----:B------:R-:W-:Y:S01]  /*f3b0*/  UISETP.NE.AND UP0, UPT, UR20, URZ, UPT ;  /* 0x0000003f1400728c */ /* 0x000fe2000bf05270 */
[----:B------:R-:W-:Y:S01]  /*f3c0*/  VIADD R14, R213, UR28 ;  /* 0x0000001cd50e7c36 */ /* 0x000fe20008000000 */
[----:B------:R-:W-:Y:S02]  /*f3d0*/  ULDC UR22, c[0x0][0xbe8] ;  /* 0x0002fa0000167ab9 */ /* 0x000fe40000000800 */
[----:B------:R-:W-:Y:S02]  /*f3e0*/  USEL UR4, UR20, UR4, UP0 ;  /* 0x0000000414047287 */ /* 0x000fe40008000000 */
[----:B------:R-:W-:Y:S02]  /*f3f0*/  UISETP.NE.AND UP1, UPT, UR22, 0x1, UPT ;  /* 0x000000011600788c */ /* 0x000fe4000bf25270 */
[----:B------:R-:W-:Y:S01]  /*f400*/  UISETP.GT.AND UP2, UPT, UR4, 0x1, UPT ;  /* 0x000000010400788c */ /* 0x000fe2000bf44270 */
[----:B0-----:R-:W-:Y:S01]  /*f410*/  IMAD.MOV.U32 R5, RZ, RZ, R14 ;  /* 0x000000ffff057224 */ /* 0x001fe200078e000e */
[----:B------:R-:W-:-:S02]  /*f420*/  UISETP.NE.U32.AND UP0, UPT, UR16, URZ, UPT ;  /* 0x0000003f1000728c */ /* 0x000fc4000bf05070 */
[----:B------:R-:W-:Y:S01]  /*f430*/  USEL UR25, UR25, 0x978, UP2 ;  /* 0x0000097819197887 */ /* 0x000fe20009000000 */
[----:B------:R-:W-:Y:S01]  /*f440*/  PLOP3.LUT P1, PT, PT, PT, UP1, 0x80, 0x0 ;  /* 0x000000000000781c */ /* 0x000fe20003f2f018 */
[----:B------:R-:W-:Y:S01]  /*f450*/  UISETP.NE.AND.EX UP0, UPT, UR17, URZ, UPT, UP0 ;  /* 0x0000003f1100728c */ /* 0x000fe2000bf05300 */
[----:B------:R-:W-:Y:S01]  /*f460*/  UMOV UR4, URZ ;  /* 0x0000003f00047c82 */ /* 0x000fe20008000000 */
[----:B------:R-:W-:Y:S02]  /*f470*/  USEL UR23, UR19, URZ, UP2 ;  /* 0x0000003f13177287 */ /* 0x000fe40009000000 */
[----:B------:R-:W-:Y:S02]  /*f480*/  USEL UR9, UR9, URZ, !UP0 ;  /* 0x0000003f09097287 */ /* 0x000fe4000c000000 */
[----:B------:R-:W-:Y:S01]  /*f490*/  USEL UR24, UR18, URZ, !UP0 ;  /* 0x0000003f12187287 */ /* 0x000fe2000c000000 */
[----:B------:R-:W-:-:S03]  /*f4a0*/  @UP1 ULDC UR27, c[0x0][0xbec] ;  /* 0x0002fb00001b1ab9 */ /* 0x000fc60000000800 */
[----:B------:R-:W-:Y:S01]  /*f4b0*/  ULDC.64 UR18, c[0x0][UR25+0x220] ;  /* 0x0000880019127abb */ /* 0x000fe20008000a00 */
[----:B------:R-:W-:Y:S01]  /*f4c0*/  ULDC.64 UR16, c[0x0][UR25+0x218] ;  /* 0x0000860019107abb */ /* 0x000fe20008000a00 */
[----:B------:R-:W-:Y:S01]  /*f4d0*/  @P1 IMAD.HI.U32 R4, R14, UR27, RZ ;  /* 0x0000001b0e041c27 */ /* 0x000fe2000f8e00ff */
        /* <DEDUP_REMOVED lines=49> */
.L_x_2392:
[----:B------:R-:W2:Y:S04]  /*f7f0*/  LDL R10, [R1+0x60] ;  /* 0x00006000010a7983 */ /* 0x000ea80000100800 */
[----:B------:R-:W3:Y:S01]  /*f800*/  LDL R3, [R1+0x34] ;  /* 0x0000340001037983 */ /* 0x000ee20000100800 */
[----:B------:R-:W-:Y:S01]  /*f810*/  R2UR UR12, R212 ;  /* 0x00000000d40c72ca */ /* 0x000fe200000e0000 */
[----:B------:R-:W-:Y:S02]  /*f820*/  ULDC.64 UR18, c[0x0][0x208] ;  /* 0x0000820000127ab9 */ /* 0x000fe40000000a00 */
[----:B------:R-:W-:Y:S04]  /*f830*/  SHFL.IDX PT, R4, R8, RZ, 0x1c1f ;  /* 0x001c1fff08047589 */ /* 0x000fe800000e0000 */
[----:B------:R-:W0:Y:S04]  /*f840*/  SHFL.IDX PT, R5, R9, RZ, 0x1c1f ;  /* 0x001c1fff09057589 */ /* 0x000e2800000e0000 */
[----:B------:R-:W-:Y:S04]  /*f850*/  SHFL.IDX PT, R6, R8, 0x1, 0x1c1f ;  /* 0x003c1f0008067f89 */ /* 0x000fe800000e0000 */
[----:B------:R-:W1:Y:S01]  /*f860*/  SHFL.IDX PT, R7, R9, 0x1, 0x1c1f ;  /* 0x003c1f0009077f89 */ /* 0x000e6200000e0000 */
[----:B--2---:R-:W-:Y:S01]  /*f870*/  VIADD R12, R10, UR12 ;  /* 0x0000000c0a0c7c36 */ /* 0x004fe20008000000 */
[----:B------:R-:W-:Y:S01]  /*f880*/  UIMAD UR12, UR14, UR22, URZ ;  /* 0x000000160e0c72a4 */ /* 0x000fe2000f8e023f */
[----:B---3--:R-:W-:-:S02]  /*f890*/  LOP3.LUT P0, RZ, R3, 0x3, RZ, 0xc0, !PT ;  /* 0x0000000303ff7812 */ /* 0x008fc4000780c0ff */
[----:B------:R-:W-:-:S03]  /*f8a0*/  VIADD R10, R12, 0x8 ;  /* 0x000000080c0a7836 */ /* 0x000fc60000000000 */
[----:B------:R-:W-:Y:S02]  /*f8b0*/  ISETP.GE.OR P2, PT, R12, UR12, P0 ;  /* 0x0000000c0c007c0c */ /* 0x000fe40008746670 */
[----:B------:R-:W-:-:S11]  /*f8c0*/  ISETP.GE.OR P0, PT, R10, UR12, P0 ;  /* 0x0000000c0a007c0c */ /* 0x000fd60008706670 */
        /* <DEDUP_REMOVED lines=197> */
.L_x_2395:
[----:B------:R-:W-:Y:S05]  /*10520*/  BSYNC B1 ;  /* 0x0000000000017941 */ /* 0x000fea0003800000 */
.L_x_2394:
        /* <DEDUP_REMOVED lines=22> */
.L_x_2397:
[----:B------:R-:W-:Y:S05]  /*10690*/  BSYNC B1 ;  /* 0x0000000000017941 */ /* 0x000fea0003800000 */
.L_x_2396:
        /* <DEDUP_REMOVED lines=22> */
.L_x_2399:
[----:B------:R-:W-:Y:S05]  /*10800*/  BSYNC B1 ;  /* 0x0000000000017941 */ /* 0x000fea0003800000 */
.L_x_2398:
        /* <DEDUP_REMOVED lines=26> */
.L_x_2393:
        /* <DEDUP_REMOVED lines=15> */
[C---:B------:R-:W-:Y:S01]  /*10aa0*/  VIADD R172, R19.reuse, 0x40 ;  /* 0x0000004013ac7836 */ /* 0x040fe20000000000 */
[----:B------:R-:W-:Y:S01]  /*10ab0*/  UIMAD UR4, UR4, UR16, URZ ;  /* 0x00000010040472a4 */ /* 0x000fe2000f8e023f */
[C---:B------:R-:W-:Y:S01]  /*10ac0*/  VIADD R174, R19.reuse, 0x38 ;  /* 0x0000003813ae7836 */ /* 0x040fe20000000000 */
[----:B------:R-:W-:Y:S01]  /*10ad0*/  UIMAD UR11, UR19, UR15, UR11 ;  /* 0x0000000f130b72a4 */ /* 0x000fe2000f8e020b */
[C---:B------:R-:W-:Y:S01]  /*10ae0*/  VIADD R176, R19.reuse, 0x30 ;  /* 0x0000003013b07836 */ /* 0x040fe20000000000 */
[----:B------:R-:W-:Y:S01]  /*10af0*/  UIMAD UR4, UR9, UR17, UR4 ;  /* 0x00000011090472a4 */ /* 0x000fe2000f8e0204 */
[C---:B------:R-:W-:Y:S01]  /*10b00*/  VIADD R178, R19.reuse, 0x28 ;  /* 0x0000002813b27836 */ /* 0x040fe20000000000 */
[----:B------:R-:W-:Y:S01]  /*10b10*/  UIMAD.WIDE.U32 UR10, UR9, UR16, UR10 ;  /* 0x00000010090a72a5 */ /* 0x000fe2000f8e000a */
[C---:B------:R-:W-:Y:S01]  /*10b20*/  VIADD R180, R19.reuse, 0x20 ;  /* 0x0000002013b47836 */ /* 0x040fe20000000000 */
[----:B------:R-:W-:Y:S01]  /*10b30*/  ULDC.64 UR14, c[0x0][0xb48] ;  /* 0x0002d200000e7ab9 */ /* 0x000fe20000000a00 */
[----:B------:R-:W-:Y:S01]  /*10b40*/  @UP1 ULDC UR9, c[0x0][0xbec] ;  /* 0x0002fb0000091ab9 */ /* 0x000fe20000000800 */
[----:B------:R-:W-:Y:S01]  /*10b50*/  UIADD3 UR11, UR11, UR4, URZ ;  /* 0x000000040b0b7290 */ /* 0x000fe2000fffe03f */
[----:B------:R-:W-:Y:S01]  /*10b60*/  @P1 IMAD.HI.U32 R0, R14, UR9, RZ ;  /* 0x000000090e001c27 */ /* 0x000fe2000f8e00ff */
[----:B------:R-:W-:Y:S01]  /*10b70*/  UIADD3 UR8, UR8, 0x38820, URZ ;  /* 0x0003882008087890 */ /* 0x000fe2000fffe03f */
[----:B------:R-:W-:Y:S01]  /*10b80*/  BSSY B1, `(.L_x_2401) ;  /* 0x00000ce000017945 */ /* 0x000fe20003800000 */
[----:B------:R-:W-:Y:S01]  /*10b90*/  @UP1 ULDC UR4, c[0x0][0xbf0] ;  /* 0x0002fc0000041ab9 */ /* 0x000fe20000000800 */
[----:B------:R-:W-:Y:S01]  /*10ba0*/  UIMAD.WIDE.U32 UR10, UR18, UR14, UR10 ;  /* 0x0000000e120a72a5 */ /* 0x000fe2000f8e000a */
[----:B------:R-:W-:Y:S01]  /*10bb0*/  @P1 SHF.R.U32.HI R5, RZ, UR4, R0 ;  /* 0x00000004ff051c19 */ /* 0x000fe20008011600 */
[----:B------:R-:W-:Y:S01]  /*10bc0*/  UPRMT UR8, URZ, 0x654, UR8 ;  /* 0x000006543f087896 */ /* 0x000fe20008000008 */
[----:B------:R-:W-:Y:S01]  /*10bd0*/  VIADD R182, R19, 0x18 ;  /* 0x0000001813b67836 */ /* 0x000fe20000000000 */
        /* <DEDUP_REMOVED lines=34> */
[C---:B------:R-:W-:Y:S01]  /*10e00*/  VIADD R167, R19.reuse, 0x50 ;  /* 0x0000005013a77836 */ /* 0x040fe20000000000 */
[----:B------:R0:W1:Y:S01]  /*10e10*/  SHFL.IDX PT, R2, R0, RZ, 0x1c1f ;  /* 0x001c1fff00027589 */ /* 0x00006200000e0000 */
[----:B------:R-:W-:Y:S01]  /*10e20*/  SHF.R.S32.HI R160, RZ, 0x1f, R228 ;  /* 0x0000001fffa07819 */ /* 0x000fe200000114e4 */
[C---:B------:R-:W-:Y:S01]  /*10e30*/  VIADD R169, R19.reuse, 0x48 ;  /* 0x0000004813a97836 */ /* 0x040fe20000000000 */
[----:B------:R-:W-:Y:S01]  /*10e40*/  SHF.R.S32.HI R161, RZ, 0x1f, R229 ;  /* 0x0000001fffa17819 */ /* 0x000fe200000114e5 */
[----:B------:R0:W2:Y:S01]  /*10e50*/  SHFL.IDX PT, R3, R11, RZ, 0x1c1f ;  /* 0x001c1fff0b037589 */ /* 0x0000a200000e0000 */
        /* <DEDUP_REMOVED lines=18> */
[----:B------:R-:W-:Y:S02]  /*10f80*/  SHF.R.S32.HI R178, RZ, 0x1f, R178 ;  /* 0x0000001fffb27819 */ /* 0x000fe400000114b2 */
[----:B------:R-:W-:Y:S02]  /*10f90*/  SHF.R.S32.HI R180, RZ, 0x1f, R180 ;  /* 0x0000001fffb47819 */ /* 0x000fe400000114b4 */
[----:B------:R-:W-:Y:S02]  /*10fa0*/  SHF.R.S32.HI R182, RZ, 0x1f, R182 ;  /* 0x0000001fffb67819 */ /* 0x000fe400000114b6 */
[----:B------:R-:W-:Y:S02]  /*10fb0*/  SHF.R.S32.HI R184, RZ, 0x1f, R184 ;  /* 0x0000001fffb87819 */ /* 0x000fe400000114b8 */
[----:B------:R-:W-:Y:S01]  /*10fc0*/  SHF.R.S32.HI R186, RZ, 0x1f, R186 ;  /* 0x0000001fffba7819 */ /* 0x000fe200000114ba */
[----:B012---:R-:W-:Y:S06]  /*10fd0*/  @P0 BRA `(.L_x_2402) ;  /* 0x0000000800200947 */ /* 0x007fec0003800000 */
[----:B------:R-:W-:Y:S01]  /*10fe0*/  ULDC UR4, c[0x0][0xac8] ;  /* 0x0002b20000047ab9 */ /* 0x000fe20000000800 */
[----:B------:R-:W-:Y:S01]  /*10ff0*/  ULDC.64 UR8, c[0x0][0x208] ;  /* 0x0000820000087ab9 */ /* 0x000fe20000000a00 */
[----:B------:R-:W-:Y:S01]  /*11000*/  ISETP.GE.AND P4, PT, R185, UR4, PT ;  /* 0x00000004b9007c0c */ /* 0x000fe2000bf86270 */
[----:B------:R-:W-:Y:S01]  /*11010*/  VIADD R23, R19, 0xe8 ;  /* 0x000000e813177836 */ /* 0x000fe20000000000 */
[----:B------:R-:W-:Y:S02]  /*11020*/  ISETP.GE.AND P3, PT, R183, UR4, PT ;  /* 0x00000004b7007c0c */ /* 0x000fe4000bf66270 */
[----:B------:R-:W-:Y:S02]  /*11030*/  ISETP.GE.AND P5, PT, R19, UR4, PT ;  /* 0x0000000413007c0c */ /* 0x000fe4000bfa6270 */
[----:B------:R-:W-:Y:S02]  /*11040*/  ISETP.GE.AND P1, PT, R179, UR4, PT ;  /* 0x00000004b3007c0c */ /* 0x000fe4000bf26270 */
[----:B------:R-:W-:-:S02]  /*11050*/  ISETP.GE.AND P0, PT, R181, UR4, PT ;  /* 0x00000004b5007c0c */ /* 0x000fc4000bf06270 */
[----:B------:R-:W-:-:S03]  /*11060*/  SHF.R.S32.HI R17, RZ, 0x1f, R215 ;  /* 0x0000001fff117819 */ /* 0x000fc600000114d7 */
[-C--:B------:R-:W-:Y:S02]  /*11070*/  @!P4 LEA R4, P2, R185, R2.reuse, 0x2 ;  /* 0x00000002b904c211 */ /* 0x080fe400078410ff */
[----:B------:R-:W-:Y:S02]  /*11080*/  @!P3 LEA R6, P6, R183, R2, 0x2 ;  /* 0x00000002b706b211 */ /* 0x000fe400078c10ff */
[----:B------:R-:W-:Y:S01]  /*11090*/  @!P5 IMAD.WIDE R8, R19, 0x4, R2 ;  /* 0x000000041308d825 */ /* 0x000fe200078e0202 */
[-C--:B------:R-:W-:Y:S02]  /*110a0*/  @!P4 LEA.HI.X R5, R185, R3.reuse, R186, 0x2, P2 ;  /* 0x00000003b905c211 */ /* 0x080fe400010f14ba */
[----:B------:R-:W-:Y:S02]  /*110b0*/  ISETP.GE.AND P2, PT, R177, UR4, PT ;  /* 0x00000004b1007c0c */ /* 0x000fe4000bf46270 */
[----:B------:R-:W-:Y:S01]  /*110c0*/  @!P3 LEA.HI.X R7, R183, R3, R184, 0x2, P6 ;  /* 0x00000003b707b211 */ /* 0x000fe200030f14b8 */
[----:B------:R0:W-:Y:S04]  /*110d0*/  @!P5 ST.E.64 desc[UR8][R8.64], R24 ;  /* 0x000000180800d985 */ /* 0x0001e8000c101b08 */
[----:B------:R1:W-:Y:S01]  /*110e0*/  @!P4 ST.E.64 desc[UR8][R4.64], R28 ;  /* 0x0000001c0400c985 */ /* 0x0003e2000c101b08 */
[----:B------:R-:W-:-:S03]  /*110f0*/  ISETP.GE.AND P4, PT, R173, UR4, PT ;  /* 0x00000004ad007c0c */ /* 0x000fc6000bf86270 */
[----:B------:R2:W-:Y:S01]  /*11100*/  @!P3 ST.E.64 desc[UR8][R6.64], R32 ;  /* 0x000000200600b985 */ /* 0x0005e2000c101b08 */
[----:B------:R-:W-:Y:S01]  /*11110*/  ISETP.GE.AND P3, PT, R175, UR4, PT ;  /* 0x00000004af007c0c */ /* 0x000fe2000bf66270 */
[----:B0-----:R-:W-:Y:S01]  /*11120*/  VIADD R25, R19, 0xf8 ;  /* 0x000000f813197836 */ /* 0x001fe20000000000 */
[-C--:B-1----:R-:W-:Y:S02]  /*11130*/  @!P0 LEA R4, P6, R181, R2.reuse, 0x2 ;  /* 0x00000002b5048211 */ /* 0x082fe400078c10ff */
[-C--:B--2---:R-:W-:Y:S02]  /*11140*/  @!P1 LEA R6, P5, R179, R2.reuse, 0x2 ;  /* 0x00000002b3069211 */ /* 0x084fe400078a10ff */
        /* <DEDUP_REMOVED lines=21> */
[-C--:B0-----:R-:W-:Y:S02]  /*112a0*/  @!P0 LEA R4, P4, R169, R2.reuse, 0x2 ;  /* 0x00000002a9048211 */ /* 0x081fe400078810ff */
[----:B-1----:R-:W-:Y:S02]  /*112b0*/  @!P1 LEA R6, P5, R167, R2, 0x2 ;  /* 0x00000002a7069211 */ /* 0x002fe400078a10ff */
        /* <DEDUP_REMOVED lines=29> */
[----:B--2---:R-:W-:-:S02]  /*11490*/  @!P2 LEA R8, P6, R228, R2, 0x2 ;  /* 0x00000002e408a211 */ /* 0x004fc400078c10ff */
[-C--:B------:R-:W-:Y:S01]  /*114a0*/  @!P4 LEA R14, P0, R226, R2.reuse, 0x2 ;  /* 0x00000002e20ec211 */ /* 0x080fe200078010ff */
[----:B------:R1:W-:Y:S01]  /*114b0*/  @!P1 ST.E.64 desc[UR8][R6.64], R88 ;  /* 0x0000005806009985 */ /* 0x0003e2000c101b08 */
[-C--:B------:R-:W-:Y:S02]  /*114c0*/  @!P2 LEA.HI.X R9, R228, R3.reuse, R160, 0x2, P6 ;  /* 0x00000003e409a211 */ /* 0x080fe400030f14a0 */
[C---:B------:R-:W-:Y:S02]  /*114d0*/  @!P5 LEA R12, P1, R227.reuse, R2, 0x2 ;  /* 0x00000002e30cd211 */ /* 0x040fe400078210ff */
[-C--:B------:R-:W-:Y:S01]  /*114e0*/  @!P4 LEA.HI.X R15, R226, R3.reuse, R158, 0x2, P0 ;  /* 0x00000003e20fc211 */ /* 0x080fe200000f149e */
[----:B------:R2:W-:Y:S01]  /*114f0*/  @!P2 ST.E.64 desc[UR8][R8.64], R92 ;  /* 0x0000005c0800a985 */ /* 0x0005e2000c101b08 */
[----:B------:R-:W-:Y:S02]  /*11500*/  ISETP.GE.AND P2, PT, R224, UR4, PT ;  /* 0x00000004e0007c0c */ /* 0x000fe4000bf46270 */
[----:B------:R-:W-:-:S02]  /*11510*/  @!P5 LEA.HI.X R13, R227, R3, R159, 0x2, P1 ;  /* 0x00000003e30dd211 */ /* 0x000fc400008f149f */
[-C--:B------:R-:W-:Y:S02]  /*11520*/  @!P3 LEA R20, P6, R225, R2.reuse, 0x2 ;  /* 0x00000002e114b211 */ /* 0x080fe400078c10ff */
[----:B------:R-:W-:Y:S01]  /*11530*/  ISETP.GE.AND P1, PT, R223, UR4, PT ;  /* 0x00000004df007c0c */ /* 0x000fe2000bf26270 */
[----:B------:R-:W-:Y:S01]  /*11540*/  @!P5 ST.E.64 desc[UR8][R12.64], R96 ;  /* 0x000000600c00d985 */ /* 0x000fe2000c101b08 */
[----:B------:R-:W-:Y:S02]  /*11550*/  @!P3 LEA.HI.X R21, R225, R3, R157, 0x2, P6 ;  /* 0x00000003e115b211 */ /* 0x000fe400030f149d */
[----:B------:R-:W-:Y:S01]  /*11560*/  ISETP.GE.AND P0, PT, R222, UR4, PT ;  /* 0x00000004de007c0c */ /* 0x000fe2000bf06270 */
[----:B------:R3:W-:Y:S01]  /*11570*/  @!P4 ST.E.64 desc[UR8][R14.64], R100 ;  /* 0x000000640e00c985 */ /* 0x0007e2000c101b08 */
[----:B------:R-:W-:Y:S02]  /*11580*/  ISETP.GE.AND P4, PT, R220, UR4, PT ;  /* 0x00000004dc007c0c */ /* 0x000fe4000bf86270 */
[----:B0-----:R-:W-:Y:S01]  /*11590*/  @!P2 LEA R4, P6, R224, R2, 0x2 ;  /* 0x00000002e004a211 */ /* 0x001fe200078c10ff */
[----:B------:R0:W-:Y:S01]  /*115a0*/  @!P3 ST.E.64 desc[UR8][R20.64], R104 ;  /* 0x000000681400b985 */ /* 0x0001e2000c101b08 */
[----:B------:R-:W-:-:S02]  /*115b0*/  ISETP.GE.AND P3, PT, R221, UR4, PT ;  /* 0x00000004dd007c0c */ /* 0x000fc4000bf66270 */
[----:B------:R-:W-:Y:S02]  /*115c0*/  @!P2 LEA.HI.X R5, R224, R3, R156, 0x2, P6 ;  /* 0x00000003e005a211 */ /* 0x000fe400030f149c */
[----:B-1----:R-:W-:-:S03]  /*115d0*/  @!P1 LEA R6, P5, R223, R2, 0x2 ;  /* 0x00000002df069211 */ /* 0x002fc600078a10ff */
[CC--:B--2---:R-:W-:Y:S01]  /*115e0*/  @!P0 LEA R8, P6, R222.reuse, R2.reuse, 0x2 ;  /* 0x00000002de088211 */ /* 0x0c4fe200078c10ff */
[----:B------:R1:W-:Y:S01]  /*115f0*/  @!P2 ST.E.64 desc[UR8][R4.64], R108 ;  /* 0x0000006c0400a985 */ /* 0x0003e2000c101b08 */
[-C--:B------:R-:W-:Y:S02]  /*11600*/  @!P1 LEA.HI.X R7, R223, R3.reuse, R155, 0x2, P5 ;  /* 0x00000003df079211 */ /* 0x080fe400028f149b */
[-C--:B------:R-:W-:Y:S02]  /*11610*/  @!P0 LEA.HI.X R9, R222, R3.reuse, R154, 0x2, P6 ;  /* 0x00000003de098211 */ /* 0x080fe400030f149a */
[-C--:B---3--:R-:W-:Y:S01]  /*11620*/  @!P4 LEA R14, P5, R220, R2.reuse, 0x2 ;  /* 0x00000002dc0ec211 */ /* 0x088fe200078a10ff */
[----:B------:R2:W-:Y:S01]  /*11630*/  @!P1 ST.E.64 desc[UR8][R6.64], R112 ;  /* 0x0000007006009985 */ /* 0x0005e2000c101b08 */
[----:B------:R-:W-:Y:S01]  /*11640*/  @!P3 LEA R12, P1, R221, R2, 0x2 ;  /* 0x00000002dd0cb211 */ /* 0x000fe200078210ff */
[----:B0-----:R-:W-:Y:S01]  /*11650*/  VIADD R21, R19, 0xf0 ;  /* 0x000000f013157836 */ /* 0x001fe20000000000 */
[----:B------:R-:W-:Y:S01]  /*11660*/  ISETP.GE.AND P2, PT, R219, UR4, PT ;  /* 0x00000004db007c0c */ /* 0x000fe2000bf46270 */
[----:B------:R0:W-:Y:S01]  /*11670*/  @!P0 ST.E.64 desc[UR8][R8.64], R116 ;  /* 0x0000007408008985 */ /* 0x0001e2000c101b08 */
[----:B------:R-:W-:-:S02]  /*11680*/  @!P3 LEA.HI.X R13, R221, R3, R153, 0x2, P1 ;  /* 0x00000003dd0db211 */ /* 0x000fc400008f1499 */
[----:B------:R-:W-:Y:S02]  /*11690*/  ISETP.GE.AND P1, PT, R218, UR4, PT ;  /* 0x00000004da007c0c */ /* 0x000fe4000bf26270 */
[----:B------:R-:W-:Y:S01]  /*116a0*/  @!P4 LEA.HI.X R15, R220, R3, R152, 0x2, P5 ;  /* 0x00000003dc0fc211 */ /* 0x000fe200028f1498 */
[----:B------:R3:W-:Y:S01]  /*116b0*/  @!P3 ST.E.64 desc[UR8][R12.64], R120 ;  /* 0x000000780c00b985 */ /* 0x0007e2000c101b08 */
[----:B------:R-:W-:Y:S02]  /*116c0*/  ISETP.GE.AND P0, PT, R215, UR4, PT ;  /* 0x00000004d7007c0c */ /* 0x000fe4000bf06270 */
[----:B------:R-:W-:Y:S01]  /*116d0*/  ISETP.GE.AND P3, PT, R21, UR4, PT ;  /* 0x0000000415007c0c */ /* 0x000fe2000bf66270 */
[----:B------:R4:W-:Y:S01]  /*116e0*/  @!P4 ST.E.64 desc[UR8][R14.64], R124 ;  /* 0x0000007c0e00c985 */ /* 0x0009e2000c101b08 */
[----:B------:R-:W-:Y:S02]  /*116f0*/  ISETP.GE.AND P4, PT, R23, UR4, PT ;  /* 0x0000000417007c0c */ /* 0x000fe4000bf86270 */
[----:B-1----:R-:W-:-:S03]  /*11700*/  @!P2 LEA R4, P5, R219, R2, 0x2 ;  /* 0x00000002db04a211 */ /* 0x002fc600078a10ff */
[CC--:B--2---:R-:W-:Y:S02]  /*11710*/  @!P1 LEA R6, P6, R218.reuse, R2.reuse, 0x2 ;  /* 0x00000002da069211 */ /* 0x0c4fe400078c10ff */
[-C--:B------:R-:W-:Y:S02]  /*11720*/  @!P2 LEA.HI.X R5, R219, R3.reuse, R18, 0x2, P5 ;  /* 0x00000003db05a211 */ /* 0x080fe400028f1412 */
[----:B0-----:R-:W-:Y:S02]  /*11730*/  @!P0 LEA R8, P5, R215, R2, 0x2 ;  /* 0x00000002d7088211 */ /* 0x001fe400078a10ff */
[-C--:B------:R-:W-:Y:S01]  /*11740*/  @!P1 LEA.HI.X R7, R218, R3.reuse, R22, 0x2, P6 ;  /* 0x00000003da079211 */ /* 0x080fe200030f1416 */
[----:B------:R0:W-:Y:S01]  /*11750*/  @!P2 ST.E.64 desc[UR8][R4.64], R128 ;  /* 0x000000800400a985 */ /* 0x0001e2000c101b08 */
[----:B------:R-:W-:Y:S02]  /*11760*/  ISETP.GE.AND P6, PT, R25, UR4, PT ;  /* 0x0000000419007c0c */ /* 0x000fe4000bfc6270 */
[----:B------:R-:W-:Y:S01]  /*11770*/  @!P0 LEA.HI.X R9, R215, R3, R17, 0x2, P5 ;  /* 0x00000003d7098211 */ /* 0x000fe200028f1411 */
[----:B------:R0:W-:Y:S01]  /*11780*/  @!P1 ST.E.64 desc[UR8][R6.64], R132 ;  /* 0x0000008406009985 */ /* 0x0001e2000c101b08 */
[----:B---3--:R-:W-:-:S02]  /*11790*/  SHF.R.S32.HI R13, RZ, 0x1f, R23 ;  /* 0x0000001fff0d7819 */ /* 0x008fc40000011417 */
[CC--:B------:R-:W-:Y:S01]  /*117a0*/  @!P4 LEA R12, P5, R23.reuse, R2.reuse, 0x2 ;  /* 0x00000002170cc211 */ /* 0x0c0fe200078a10ff */
[----:B------:R0:W-:Y:S01]  /*117b0*/  @!P0 ST.E.64 desc[UR8][R8.64], R136 ;  /* 0x0000008808008985 */ /* 0x0001e2000c101b08 */
[----:B----4-:R-:W-:Y:S02]  /*117c0*/  SHF.R.S32.HI R15, RZ, 0x1f, R21 ;  /* 0x0000001fff0f7819 */ /* 0x010fe40000011415 */
        /* <DEDUP_REMOVED lines=9> */
.L_x_2402:
[----:B------:R-:W-:Y:S05]  /*11860*/  BSYNC B1 ;  /* 0x0000000000017941 */ /* 0x000fea0003800000 */
.L_x_2401:
[----:B------:R-:W-:Y:S01]  /*11870*/  ISETP.GE.AND P0, PT, R10, UR12, PT ;  /* 0x0000000c0a007c0c */ /* 0x000fe2000bf06270 */
[----:B0-----:R0:W1:Y:S04]  /*11880*/  SHFL.IDX PT, R3, R11, 0x1, 0x1c1f ;  /* 0x003c1f000b037f89 */ /* 0x00106800000e0000 */
        /* <DEDUP_REMOVED lines=11> */
[----:B------:R-:W-:-:S03]  /*11940*/  SHF.R.S32.HI R0, RZ, 0x1f, R21 ;  /* 0x0000001fff007819 */ /* 0x000fc60000011415 */
[-C--:B--2---:R-:W-:Y:S02]  /*11950*/  @!P5 LEA R6, P3, R185, R2.reuse, 0x2 ;  /* 0x00000002b906d211 */ /* 0x084fe400078610ff */
[----:B-1----:R-:W-:Y:S02]  /*11960*/  @!P4 IMAD.WIDE R4, R19, 0x4, R2 ;  /* 0x000000041304c825 */ /* 0x002fe400078e0202 */
[-C--:B------:R-:W-:Y:S02]  /*11970*/  @!P5 LEA.HI.X R7, R185, R3.reuse, R186, 0x2, P3 ;  /* 0x00000003b907d211 */ /* 0x080fe400018f14ba */
[-C--:B------:R-:W-:Y:S01]  /*11980*/  @!P2 LEA R8, P6, R183, R2.reuse, 0x2 ;  /* 0x00000002b708a211 */ /* 0x080fe200078c10ff */
[----:B------:R0:W-:Y:S01]  /*11990*/  @!P4 ST.E.64 desc[UR8][R4.64], R26 ;  /* 0x0000001a0400c985 */ /* 0x0001e2000c101b08 */
[----:B------:R-:W-:Y:S02]  /*119a0*/  ISETP.GE.AND P3, PT, R177, UR4, PT ;  /* 0x00000004b1007c0c */ /* 0x000fe4000bf66270 */
[----:B------:R-:W-:Y:S01]  /*119b0*/  @!P2 LEA.HI.X R9, R183, R3, R184, 0x2, P6 ;  /* 0x00000003b709a211 */ /* 0x000fe200030f14b8 */
[----:B------:R1:W-:Y:S01]  /*119c0*/  @!P5 ST.E.64 desc[UR8][R6.64], R30 ;  /* 0x0000001e0600d985 */ /* 0x0003e2000c101b08 */
[----:B------:R-:W-:-:S02]  /*119d0*/  @!P1 LEA R10, P5, R181, R2, 0x2 ;  /* 0x00000002b50a9211 */ /* 0x000fc400078a10ff */
[----:B------:R-:W-:Y:S01]  /*119e0*/  ISETP.GE.AND P4, PT, R175, UR4, PT ;  /* 0x00000004af007c0c */ /* 0x000fe2000bf86270 */
[----:B------:R2:W-:Y:S01]  /*119f0*/  @!P2 ST.E.64 desc[UR8][R8.64], R34 ;  /* 0x000000220800a985 */ /* 0x0005e2000c101b08 */
[-C--:B------:R-:W-:Y:S02]  /*11a00*/  @!P0 LEA R12, P6, R179, R2.reuse, 0x2 ;  /* 0x00000002b30c8211 */ /* 0x080fe400078c10ff */
[-C--:B------:R-:W-:Y:S02]  /*11a10*/  @!P1 LEA.HI.X R11, R181, R3.reuse, R182, 0x2, P5 ;  /* 0x00000003b50b9211 */ /* 0x080fe400028f14b6 */
[----:B------:R-:W-:Y:S02]  /*11a20*/  ISETP.GE.AND P5, PT, R173, UR4, PT ;  /* 0x00000004ad007c0c */ /* 0x000fe4000bfa6270 */
[----:B------:R-:W-:Y:S01]  /*11a30*/  @!P0 LEA.HI.X R13, R179, R3, R180, 0x2, P6 ;  /* 0x00000003b30d8211 */ /* 0x000fe200030f14b4 */
[----:B------:R3:W-:Y:S01]  /*11a40*/  @!P1 ST.E.64 desc[UR8][R10.64], R38 ;  /* 0x000000260a009985 */ /* 0x0007e2000c101b08 */
[----:B0-----:R-:W-:-:S02]  /*11a50*/  @!P3 LEA R4, P6, R177, R2, 0x2 ;  /* 0x00000002b104b211 */ /* 0x001fc400078c10ff */
[----:B------:R-:W-:Y:S01]  /*11a60*/  ISETP.GE.AND P1, PT, R169, UR4, PT ;  /* 0x00000004a9007c0c */ /* 0x000fe2000bf26270 */
[----:B------:R0:W-:Y:S01]  /*11a70*/  @!P0 ST.E.64 desc[UR8][R12.64], R42 ;  /* 0x0000002a0c008985 */ /* 0x0001e2000c101b08 */
[----:B------:R-:W-:Y:S02]  /*11a80*/  ISETP.GE.AND P0, PT, R171, UR4, PT ;  /* 0x00000004ab007c0c */ /* 0x000fe4000bf06270 */
[-C--:B-1----:R-:W-:Y:S02]  /*11a90*/  @!P4 LEA R6, P2, R175, R2.reuse, 0x2 ;  /* 0x00000002af06c211 */ /* 0x082fe400078410ff */
[-C--:B------:R-:W-:Y:S02]  /*11aa0*/  @!P3 LEA.HI.X R5, R177, R3.reuse, R178, 0x2, P6 ;  /* 0x00000003b105b211 */ /* 0x080fe400030f14b2 */
[----:B------:R-:W-:Y:S02]  /*11ab0*/  @!P5 LEA R14, P6, R173, R2, 0x2 ;  /* 0x00000002ad0ed211 */ /* 0x000fe400078c10ff */
[----:B------:R-:W-:Y:S01]  /*11ac0*/  @!P4 LEA.HI.X R7, R175, R3, R176, 0x2, P2 ;  /* 0x00000003af07c211 */ /* 0x000fe200010f14b0 */
[----:B------:R1:W-:Y:S01]  /*11ad0*/  @!P3 ST.E.64 desc[UR8][R4.64], R46 ;  /* 0x0000002e0400b985 */ /* 0x0003e2000c101b08 */
[----:B------:R-:W-:-:S02]  /*11ae0*/  ISETP.GE.AND P2, PT, R167, UR4, PT ;  /* 0x00000004a7007c0c */ /* 0x000fc4000bf46270 */
[-C--:B------:R-:W-:Y:S01]  /*11af0*/  @!P5 LEA.HI.X R15, R173, R3.reuse, R174, 0x2, P6 ;  /* 0x00000003ad0fd211 */ /* 0x080fe200030f14ae */
[----:B------:R4:W-:Y:S01]  /*11b00*/  @!P4 ST.E.64 desc[UR8][R6.64], R50 ;  /* 0x000000320600c985 */ /* 0x0009e2000c101b08 */
[-C--:B--2---:R-:W-:Y:S02]  /*11b10*/  @!P0 LEA R8, P4, R171, R2.reuse, 0x2 ;  /* 0x00000002ab088211 */ /* 0x084fe400078810ff */
[----:B------:R-:W-:Y:S01]  /*11b20*/  ISETP.GE.AND P3, PT, R234, UR4, PT ;  /* 0x00000004ea007c0c */ /* 0x000fe2000bf66270 */
[----:B------:R2:W-:Y:S01]  /*11b30*/  @!P5 ST.E.64 desc[UR8][R14.64], R54 ;  /* 0x000000360e00d985 */ /* 0x0005e2000c101b08 */
[----:B---3--:R-:W-:Y:S02]  /*11b40*/  @!P1 LEA R10, P5, R169, R2, 0x2 ;  /* 0x00000002a90a9211 */ /* 0x008fe400078a10ff */
[----:B------:R-:W-:Y:S02]  /*11b50*/  @!P0 LEA.HI.X R9, R171, R3, R172, 0x2, P4 ;  /* 0x00000003ab098211 */ /* 0x000fe400020f14ac */
[----:B------:R-:W-:-:S02]  /*11b60*/  ISETP.GE.AND P4, PT, R233, UR4, PT ;  /* 0x00000004e9007c0c */ /* 0x000fc4000bf86270 */
[-C--:B0-----:R-:W-:Y:S01]  /*11b70*/  @!P2 LEA R12, P6, R167, R2.reuse, 0x2 ;  /* 0x00000002a70ca211 */ /* 0x081fe200078c10ff */
[----:B------:R0:W-:Y:S01]  /*11b80*/  @!P0 ST.E.64 desc[UR8][R8.64], R58 ;  /* 0x0000003a08008985 */ /* 0x0001e2000c101b08 */
[-C--:B------:R-:W-:Y:S02]  /*11b90*/  @!P1 LEA.HI.X R11, R169, R3.reuse, R170, 0x2, P5 ;  /* 0x00000003a90b9211 */ /* 0x080fe400028f14aa */
[----:B------:R-:W-:Y:S02]  /*11ba0*/  ISETP.GE.AND P5, PT, R232, UR4, PT ;  /* 0x00000004e8007c0c */ /* 0x000fe4000bfa6270 */
[----:B------:R-:W-:Y:S01]  /*11bb0*/  @!P2 LEA.HI.X R13, R167, R3, R168, 0x2, P6 ;  /* 0x00000003a70da211 */ /* 0x000fe200030f14a8 */
[----:B------:R3:W-:Y:S01]  /*11bc0*/  @!P1 ST.E.64 desc[UR8][R10.64], R62 ;  /* 0x0000003e0a009985 */ /* 0x0007e2000c101b08 */
[----:B-1----:R-:W-:Y:S02]  /*11bd0*/  @!P3 LEA R4, P6, R234, R2, 0x2 ;  /* 0x00000002ea04b211 */ /* 0x002fe400078c10ff */
[----:B------:R-:W-:Y:S01]  /*11be0*/  ISETP.GE.AND P1, PT, R230, UR4, PT ;  /* 0x00000004e6007c0c */ /* 0x000fe2000bf26270 */
[----:B------:R1:W-:Y:S01]  /*11bf0*/  @!P2 ST.E.64 desc[UR8][R12.64], R66 ;  /* 0x000000420c00a985 */ /* 0x0003e2000c101b08 */
[----:B------:R-:W-:-:S02]  /*11c00*/  ISETP.GE.AND P2, PT, R231, UR4, PT ;  /* 0x00000004e7007c0c */ /* 0x000fc4000bf46270 */
[CC--:B----4-:R-:W-:Y:S02]  /*11c10*/  @!P4 LEA R6, P0, R233.reuse, R2.reuse, 0x2 ;  /* 0x00000002e906c211 */ /* 0x0d0fe400078010ff */
[-C--:B------:R-:W-:Y:S02]  /*11c20*/  @!P3 LEA.HI.X R5, R234, R3.reuse, R166, 0x2, P6 ;  /* 0x00000003ea05b211 */ /* 0x080fe400030f14a6 */
[CC--:B--2---:R-:W-:Y:S02]  /*11c30*/  @!P5 LEA R14, P6, R232.reuse, R2.reuse, 0x2 ;  /* 0x00000002e80ed211 */ /* 0x0c4fe400078c10ff */
[-C--:B------:R-:W-:Y:S01]  /*11c40*/  @!P4 LEA.HI.X R7, R233, R3.reuse, R165, 0x2, P0 ;  /* 0x00000003e907c211 */ /* 0x080fe200000f14a5 */
[----:B------:R2:W-:Y:S01]  /*11c50*/  @!P3 ST.E.64 desc[UR8][R4.64], R70 ;  /* 0x000000460400b985 */ /* 0x0005e2000c101b08 */
[----:B------:R-:W-:Y:S02]  /*11c60*/  ISETP.GE.AND P0, PT, R229, UR4, PT ;  /* 0x00000004e5007c0c */ /* 0x000fe4000bf06270 */
[----:B------:R-:W-:Y:S01]  /*11c70*/  @!P5 LEA.HI.X R15, R232, R3, R164, 0x2, P6 ;  /* 0x00000003e80fd211 */ /* 0x000fe200030f14a4 */
[----:B------:R4:W-:Y:S01]  /*11c80*/  @!P4 ST.E.64 desc[UR8][R6.64], R74 ;  /* 0x0000004a0600c985 */ /* 0x0009e2000c101b08 */
[----:B0-----:R-:W-:-:S02]  /*11c90*/  @!P2 LEA R8, P6, R231, R2, 0x2 ;  /* 0x00000002e708a211 */ /* 0x001fc400078c10ff */
[----:B------:R-:W-:Y:S01]  /*11ca0*/  ISETP.GE.AND P4, PT, R227, UR4, PT ;  /* 0x00000004e3007c0c */ /* 0x000fe2000bf86270 */
[----:B------:R0:W-:Y:S01]  /*11cb0*/  @!P5 ST.E.64 desc[UR8][R14.64], R78 ;  /* 0x0000004e0e00d985 */ /* 0x0001e2000c101b08 */
[----:B------:R-:W-:Y:S02]  /*11cc0*/  ISETP.GE.AND P5, PT, R228, UR4, PT ;  /* 0x00000004e4007c0c */ /* 0x000fe4000bfa6270 */
[CC--:B---3--:R-:W-:Y:S02]  /*11cd0*/  @!P1 LEA R10, P3, R230.reuse, R2.reuse, 0x2 ;  /* 0x00000002e60a9211 */ /* 0x0c8fe400078610ff */
[-C--:B------:R-:W-:Y:S02]  /*11ce0*/  @!P2 LEA.HI.X R9, R231, R3.reuse, R163, 0x2, P6 ;  /* 0x00000003e709a211 */ /* 0x080fe400030f14a3 */
[C---:B-1----:R-:W-:Y:S02]  /*11cf0*/  @!P0 LEA R12, P6, R229.reuse, R2, 0x2 ;  /* 0x00000002e50c8211 */ /* 0x042fe400078c10ff */
[-C--:B------:R-:W-:Y:S01]  /*11d00*/  @!P1 LEA.HI.X R11, R230, R3.reuse, R162, 0x2, P3 ;  /* 0x00000003e60b9211 */ /* 0x080fe200018f14a2 */
[----:B------:R1:W-:Y:S01]  /*11d10*/  @!P2 ST.E.64 desc[UR8][R8.64], R82 ;  /* 0x000000520800a985 */ /* 0x0003e2000c101b08 */
[----:B------:R-:W-:-:S02]  /*11d20*/  @!P0 LEA.HI.X R13, R229, R3, R161, 0x2, P6 ;  /* 0x00000003e50d8211 */ /* 0x000fc400030f14a1 */
[----:B------:R-:W-:Y:S01]  /*11d30*/  ISETP.GE.AND P3, PT, R226, UR4, PT ;  /* 0x00000004e2007c0c */ /* 0x000fe2000bf66270 */
[----:B------:R3:W-:Y:S01]  /*11d40*/  @!P1 ST.E.64 desc[UR8][R10.64], R86 ;  /* 0x000000560a009985 */ /* 0x0007e2000c101b08 */
[CC--:B--2---:R-:W-:Y:S02]  /*11d50*/  @!P5 LEA R4, P2, R228.reuse, R2.reuse, 0x2 ;  /* 0x00000002e404d211 */ /* 0x0c4fe400078410ff */
[----:B----4-:R-:W-:Y:S01]  /*11d60*/  @!P4 LEA R6, P1, R227, R2, 0x2 ;  /* 0x00000002e306c211 */ /* 0x010fe200078210ff */
[----:B------:R2:W-:Y:S01]  /*11d70*/  @!P0 ST.E.64 desc[UR8][R12.64], R90 ;  /* 0x0000005a0c008985 */ /* 0x0005e2000c101b08 */
[----:B------:R-:W-:Y:S02]  /*11d80*/  ISETP.GE.AND P0, PT, R225, UR4, PT ;  /* 0x00000004e1007c0c */ /* 0x000fe4000bf06270 */
[-C--:B------:R-:W-:Y:S02]  /*11d90*/  @!P5 LEA.HI.X R5, R228, R3.reuse, R160, 0x2, P2 ;  /* 0x00000003e405d211 */ /* 0x080fe400010f14a0 */
[----:B------:R-:W-:-:S02]  /*11da0*/  @!P4 LEA.HI.X R7, R227, R3, R159, 0x2, P1 ;  /* 0x00000003e307c211 */ /* 0x000fc400008f149f */
[----:B------:R-:W-:Y:S01]  /*11db0*/  ISETP.GE.AND P2, PT, R224, UR4, PT ;  /* 0x00000004e0007c0c */ /* 0x000fe2000bf46270 */
[----:B------:R4:W-:Y:S01]  /*11dc0*/  @!P5 ST.E.64 desc[UR8][R4.64], R94 ;  /* 0x0000005e0400d985 */ /* 0x0009e2000c101b08 */
[-C--:B0-----:R-:W-:Y:S02]  /*11dd0*/  @!P3 LEA R14, P6, R226, R2.reuse, 0x2 ;  /* 0x00000002e20eb211 */ /* 0x081fe400078c10ff */
[----:B------:R-:W-:Y:S01]  /*11de0*/  ISETP.GE.AND P1, PT, R223, UR4, PT ;  /* 0x00000004df007c0c */ /* 0x000fe2000bf26270 */
[----:B------:R0:W-:Y:S01]  /*11df0*/  @!P4 ST.E.64 desc[UR8][R6.64], R98 ;  /* 0x000000620600c985 */ /* 0x0001e2000c101b08 */
[----:B------:R-:W-:Y:S02]  /*11e00*/  ISETP.GE.AND P4, PT, R222, UR4, PT ;  /* 0x00000004de007c0c */ /* 0x000fe4000bf86270 */
[----:B------:R-:W-:Y:S02]  /*11e10*/  @!P3 LEA.HI.X R15, R226, R3, R158, 0x2, P6 ;  /* 0x00000003e20fb211 */ /* 0x000fe400030f149e */
[----:B-1----:R-:W-:-:S02]  /*11e20*/  @!P0 LEA R8, P6, R225, R2, 0x2 ;  /* 0x00000002e1088211 */ /* 0x002fc400078c10ff */
[----:B------:R-:W-:Y:S01]  /*11e30*/  ISETP.GE.AND P5, PT, R221, UR4, PT ;  /* 0x00000004dd007c0c */ /* 0x000fe2000bfa6270 */
[----:B------:R1:W-:Y:S01]  /*11e40*/  @!P3 ST.E.64 desc[UR8][R14.64], R102 ;  /* 0x000000660e00b985 */ /* 0x0003e2000c101b08 */
[-C--:B------:R-:W-:Y:S02]  /*11e50*/  @!P0 LEA.HI.X R9, R225, R3.reuse, R157, 0x2, P6 ;  /* 0x00000003e1098211 */ /* 0x080fe400030f149d */
[CC--:B---3--:R-:W-:Y:S02]  /*11e60*/  @!P2 LEA R10, P3, R224.reuse, R2.reuse, 0x2 ;  /* 0x00000002e00aa211 */ /* 0x0c8fe400078610ff */
[----:B--2---:R-:W-:Y:S01]  /*11e70*/  @!P1 LEA R12, P6, R223, R2, 0x2 ;  /* 0x00000002df0c9211 */ /* 0x004fe200078c10ff */
[----:B------:R2:W-:Y:S01]  /*11e80*/  @!P0 ST.E.64 desc[UR8][R8.64], R106 ;  /* 0x0000006a08008985 */ /* 0x0005e2000c101b08 */
[----:B------:R-:W-:Y:S02]  /*11e90*/  @!P2 LEA.HI.X R11, R224, R3, R156, 0x2, P3 ;  /* 0x00000003e00ba211 */ /* 0x000fe400018f149c */
[----:B------:R-:W-:-:S02]  /*11ea0*/  ISETP.GE.AND P3, PT, R220, UR4, PT ;  /* 0x00000004dc007c0c */ /* 0x000fc4000bf66270 */
[CC--:B----4-:R-:W-:Y:S01]  /*11eb0*/  @!P4 LEA R4, P0, R222.reuse, R2.reuse, 0x2 ;  /* 0x00000002de04c211 */ /* 0x0d0fe200078010ff */
[----:B------:R3:W-:Y:S01]  /*11ec0*/  @!P2 ST.E.64 desc[UR8][R10.64], R110 ;  /* 0x0000006e0a00a985 */ /* 0x0007e2000c101b08 */
[-C--:B------:R-:W-:Y:S02]  /*11ed0*/  @!P1 LEA.HI.X R13, R223, R3.reuse, R155, 0x2, P6 ;  /* 0x00000003df0d9211 */ /* 0x080fe400030f149b */
[-C--:B------:R-:W-:Y:S02]  /*11ee0*/  @!P4 LEA.HI.X R5, R222, R3.reuse, R154, 0x2, P0 ;  /* 0x00000003de05c211 */ /* 0x080fe400000f149a */
[----:B------:R-:W-:Y:S01]  /*11ef0*/  ISETP.GE.AND P0, PT, R219, UR4, PT ;  /* 0x00000004db007c0c */ /* 0x000fe2000bf06270 */
[----:B------:R-:W-:Y:S01]  /*11f00*/  @!P1 ST.E.64 desc[UR8][R12.64], R114 ;  /* 0x000000720c009985 */ /* 0x000fe2000c101b08 */
[----:B0-----:R-:W-:Y:S02]  /*11f10*/  @!P5 LEA R6, P6, R221, R2, 0x2 ;  /* 0x00000002dd06d211 */ /* 0x001fe400078c10ff */
[----:B------:R-:W-:Y:S01]  /*11f20*/  ISETP.GE.AND P1, PT, R21, UR4, PT ;  /* 0x0000000415007c0c */ /* 0x000fe2000bf26270 */
[----:B------:R0:W-:Y:S01]  /*11f30*/  @!P4 ST.E.64 desc[UR8][R4.64], R118 ;  /* 0x000000760400c985 */ /* 0x0001e2000c101b08 */
[----:B------:R-:W-:-:S02]  /*11f40*/  @!P5 LEA.HI.X R7, R221, R3, R153, 0x2, P6 ;  /* 0x00000003dd07d211 */ /* 0x000fc400030f1499 */
[-C--:B-1----:R-:W-:Y:S02]  /*11f50*/  @!P3 LEA R14, P2, R220, R2.reuse, 0x2 ;  /* 0x00000002dc0eb211 */ /* 0x082fe400078410ff */
[----:B------:R-:W-:Y:S01]  /*11f60*/  ISETP.GE.AND P4, PT, R218, UR4, PT ;  /* 0x00000004da007c0c */ /* 0x000fe2000bf86270 */
[----:B------:R1:W-:Y:S01]  /*11f70*/  @!P5 ST.E.64 desc[UR8][R6.64], R122 ;  /* 0x0000007a0600d985 */ /* 0x0003e2000c101b08 */
[----:B------:R-:W-:Y:S02]  /*11f80*/  ISETP.GE.AND P5, PT, R215, UR4, PT ;  /* 0x00000004d7007c0c */ /* 0x000fe4000bfa6270 */
[----:B------:R-:W-:Y:S02]  /*11f90*/  @!P3 LEA.HI.X R15, R220, R3, R152, 0x2, P2 ;  /* 0x00000003dc0fb211 */ /* 0x000fe400010f1498 */
[----:B------:R-:W-:Y:S02]  /*11fa0*/  ISETP.GE.AND P2, PT, R17, UR4, PT ;  /* 0x0000000411007c0c */ /* 0x000fe4000bf46270 */
[-C--:B--2---:R-:W-:Y:S01]  /*11fb0*/  @!P0 LEA R8, P6, R219, R2.reuse, 0x2 ;  /* 0x00000002db088211 */ /* 0x084fe200078c10ff */
[----:B------:R2:W-:Y:S01]  /*11fc0*/  @!P3 ST.E.64 desc[UR8][R14.64], R126 ;  /* 0x0000007e0e00b985 */ /* 0x0005e2000c101b08 */
[----:B---3--:R-:W-:-:S02]  /*11fd0*/  @!P1 LEA R10, P3, R21, R2, 0x2 ;  /* 0x00000002150a9211 */ /* 0x008fc400078610ff */
[-C--:B------:R-:W-:Y:S02]  /*11fe0*/  @!P0 LEA.HI.X R9, R219, R3.reuse, R18, 0x2, P6 ;  /* 0x00000003db098211 */ /* 0x080fe400030f1412 */
[CC--:B0-----:R-:W-:Y:S02]  /*11ff0*/  @!P4 LEA R4, P6, R218.reuse, R2.reuse, 0x2 ;  /* 0x00000002da04c211 */ /* 0x0c1fe400078c10ff */
[-C--:B------:R-:W-:Y:S01]  /*12000*/  @!P1 LEA.HI.X R11, R21, R3.reuse, R0, 0x2, P3 ;  /* 0x00000003150b9211 */ /* 0x080fe200018f1400 */
[----:B------:R0:W-:Y:S01]  /*12010*/  @!P0 ST.E.64 desc[UR8][R8.64], R130 ;  /* 0x0000008208008985 */ /* 0x0001e2000c101b08 */
[----:B------:R-:W-:Y:S02]  /*12020*/  SHF.R.S32.HI R18, RZ, 0x1f, R215 ;  /* 0x0000001fff127819 */ /* 0x000fe400000114d7 */
[----:B-1----:R-:W-:Y:S02]  /*12030*/  @!P5 LEA R6, P3, R215, R2, 0x2 ;  /* 0x00000002d706d211 */ /* 0x002fe400078610ff */
[----:B------:R-:W-:Y:S01]  /*12040*/  @!P4 LEA.HI.X R5, R218, R3, R22, 0x2, P6 ;  /* 0x00000003da05c211 */ /* 0x000fe200030f1416 */
[----:B--2---:R-:W-:Y:S01]  /*12050*/  VIADD R15, R19, 0xf8 ;  /* 0x000000f8130f7836 */ /* 0x004fe20000000000 */
[----:B------:R-:W-:-:S02]  /*12060*/  SHF.R.S32.HI R0, RZ, 0x1f, R17 ;  /* 0x0000001fff007819 */ /* 0x000fc40000011411 */
[----:B------:R-:W-:Y:S01]  /*12070*/  @!P2 LEA R12, P6, R17, R2, 0x2 ;  /* 0x00000002110ca211 */ /* 0x000fe200078c10ff */
[----:B------:R0:W-:Y:S01]  /*12080*/  @!P4 ST.E.64 desc[UR8][R4.64], R134 ;  /* 0x000000860400c985 */ /* 0x0001e2000c101b08 */
[----:B------:R-:W-:Y:S02]  /*12090*/  ISETP.GE.AND P0, PT, R15, UR4, PT ;  /* 0x000000040f007c0c */ /* 0x000fe4000bf06270 */
[-C--:B------:R-:W-:Y:S02]  /*120a0*/  @!P5 LEA.HI.X R7, R215, R3.reuse, R18, 0x2, P3 ;  /* 0x00000003d707d211 */ /* 0x080fe400018f1412 */
[----:B------:R-:W-:-:S03]  /*120b0*/  @!P2 LEA.HI.X R13, R17, R3, R0, 0x2, P6 ;  /* 0x00000003110da211 */ /* 0x000fc600030f1400 */
[----:B------:R0:W-:Y:S04]  /*120c0*/  @!P5 ST.E.64 desc[UR8][R6.64], R138 ;  /* 0x0000008a0600d985 */ /* 0x0001e8000c101b08 */
[----:B------:R0:W-:Y:S04]  /*120d0*/  @!P1 ST.E.64 desc[UR8][R10.64], R142 ;  /* 0x0000008e0a009985 */ /* 0x0001e8000c101b08 */
[----:B------:R0:W-:Y:S01]  /*120e0*/  @!P2 ST.E.64 desc[UR8][R12.64], R146 ;  /* 0x000000920c00a985 */ /* 0x0001e2000c101b08 */
[----:B------:R-:W-:Y:S05]  /*120f0*/  @P0 BRA `(.L_x_2400) ;  /* 0x0000001000440947 */ /* 0x000fea0003800000 */
[----:B------:R-:W-:Y:S01]  /*12100*/  LEA R2, P0, R15, R2, 0x2 ;  /* 0x000000020f027211 */ /* 0x000fe200078010ff */
[----:B------:R-:W-:Y:S01]  /*12110*/  ULDC.64 UR8, c[0x0][0x208] ;  /* 0x0000820000087ab9 */ /* 0x000fe20000000a00 */
[----:B------:R-:W-:-:S04]  /*12120*/  SHF.R.S32.HI R0, RZ, 0x1f, R15 ;  /* 0x0000001fff007819 */ /* 0x000fc8000001140f */
[----:B------:R-:W-:-:S05]  /*12130*/  LEA.HI.X R3, R15, R3, R0, 0x2, P0 ;  /* 0x000000030f037211 */ /* 0x000fca00000f1400 */
[----:B------:R1:W-:Y:S01]  /*12140*/  ST.E.64 desc[UR8][R2.64], R150 ;  /* 0x0000009602007985 */ /* 0x0003e2000c101b08 */
[----:B------:R-:W-:Y:S05]  /*12150*/  BRA `(.L_x_2400) ;  /* 0x00000010002c7947 */ /* 0x000fea0003800000 */
.L_x_2391:
[----:B------:R-:W-:Y:S01]  /*12160*/  ULDC.64 UR8, c[0x0][0xc00] ;  /* 0x0003000000087ab9 */ /* 0x000fe20000000a00 */
[----:B------:R-:W-:Y:S01]  /*12170*/  R2UR UR4, R217 ;  /* 0x00000000d90472ca */ /* 0x000fe200000e0000 */
[----:B------:R-:W-:Y:S01]  /*12180*/  UISETP.NE.U32.AND UP0, UPT, UR8, URZ, UPT ;  /* 0x0000003f0800728c */ /* 0x000fe2000bf05070 */
[----:B------:R-:W2:Y:S01]  /*12190*/  LDL R8, [R1+0x2c] ;  /* 0x00002c0001087983 */ /* 0x000ea20000100800 */
[----:B------:R-:W-:Y:S01]  /*121a0*/  ULDC.64 UR12, c[0x0][0x208] ;  /* 0x00008200000c7ab9 */ /* 0x000fe20000000a00 */
[----:B------:R-:W-:Y:S01]  /*121b0*/  R2UR UR10, R214 ;  /* 0x00000000d60a72ca */ /* 0x000fe200000e0000 */
[----:B------:R-:W-:-:S03]  /*121c0*/  UISETP.NE.AND.EX UP0, UPT, UR9, URZ, UPT, UP0 ;  /* 0x0000003f0900728c */ /* 0x000fc6000bf05300 */
[----:B------:R-:W-:-:S03]  /*121d0*/  ULDC.64 UR8, c[0x0][0xc00] ;  /* 0x0003000000087ab9 */ /* 0x000fc60000000a00 */
[----:B------:R-:W-:Y:S02]  /*121e0*/  PLOP3.LUT P1, PT, PT, PT, UP0, 0x80, 0x0 ;  /* 0x000000000000781c */ /* 0x000fe40003f2f008 */
[----:B------:R-:W-:-:S06]  /*121f0*/  UIMAD.WIDE UR8, UR4, 0x4, UR8 ;  /* 0x00000004040878a5 */ /* 0x000fcc000f8e0208 */
[----:B------:R-:W-:Y:S02]  /*12200*/  IMAD.U32 R2, RZ, RZ, UR8 ;  /* 0x00000008ff027e24 */ /* 0x000fe4000f8e00ff */
[----:B------:R-:W-:Y:S01]  /*12210*/  IMAD.U32 R3, RZ, RZ, UR9 ;  /* 0x00000009ff037e24 */ /* 0x000fe2000f8e00ff */
[----:B------:R-:W-:-:S04]  /*12220*/  ULDC.64 UR8, c[0x0][0xc08] ;  /* 0x0003020000087ab9 */ /* 0x000fc80000000a00 */
[----:B------:R-:W3:Y:S01]  /*12230*/  @P1 LDG.E R7, desc[UR12][R2.64] ;  /* 0x0000000c02071981 */ /* 0x000ee2000c1e1900 */
[----:B------:R-:W-:Y:S01]  /*12240*/  UISETP.NE.U32.AND UP1, UPT, UR8, URZ, UPT ;  /* 0x0000003f0800728c */ /* 0x000fe2000bf25070 */
[----:B------:R-:W0:Y:S03]  /*12250*/  S2R R6, SR_TID.X ;  /* 0x0000000000067919 */ /* 0x000e260000002100 */
[----:B------:R-:W-:-:S11]  /*12260*/  UISETP.NE.AND.EX UP1, UPT, UR9, URZ, UPT, UP1 ;  /* 0x0000003f0900728c */ /* 0x000fd6000bf25310 */
[----:B------:R-:W-:Y:S01]  /*12270*/  @UP1 ULEA UR8, UP2, UR4, UR8, 0x2 ;  /* 0x0000000804081291 */ /* 0x000fe2000f84103f */
[----:B------:R-:W-:-:S05]  /*12280*/  PLOP3.LUT P2, PT, PT, PT, UP1, 0x80, 0x0 ;  /* 0x000000000000781c */ /* 0x000fca0003f4f018 */
[----:B------:R-:W-:Y:S02]  /*12290*/  IMAD.U32 R4, RZ, RZ, UR8 ;  /* 0x00000008ff047e24 */ /* 0x000fe4000f8e00ff */
[----:B0-----:R-:W-:-:S05]  /*122a0*/  VIADD R6, R6, 0xffffff80 ;  /* 0xffffff8006067836 */ /* 0x001fca0000000000 */
[----:B------:R-:W-:Y:S02]  /*122b0*/  ISETP.GT.AND P0, PT, R6, 0x7f, PT ;  /* 0x0000007f0600780c */ /* 0x000fe40003f04270 */
[----:B--2---:R-:W-:-:S13]  /*122c0*/  R2UR UR11, R8 ;  /* 0x00000000080b72ca */ /* 0x004fda00000e0000 */
[----:B------:R-:W-:-:S03]  /*122d0*/  @UP1 ULEA.HI.X UR9, UR4, UR9, UR11, 0x2, UP2 ;  /* 0x0000000904091291 */ /* 0x000fc600090f140b */
[----:B------:R-:W-:Y:S02]  /*122e0*/  ULDC UR4, c[0x0][0xa88] ;  /* 0x0002a20000047ab9 */ /* 0x000fe40000000800 */
[----:B------:R-:W-:Y:S01]  /*122f0*/  IMAD.U32 R0, RZ, RZ, UR4 ;  /* 0x00000004ff007e24 */ /* 0x000fe2000f8e00ff */
[----:B------:R-:W-:Y:S01]  /*12300*/  UMOV UR4, URZ ;  /* 0x0000003f00047c82 */ /* 0x000fe20008000000 */
[----:B------:R-:W-:Y:S01]  /*12310*/  UISETP.NE.AND UP1, UPT, UR10, URZ, UPT ;  /* 0x0000003f0a00728c */ /* 0x000fe2000bf25270 */
[----:B---3--:R-:W-:Y:S01]  /*12320*/  @P1 R2UR UR4, R7 ;  /* 0x00000000070412ca */ /* 0x008fe200000e0000 */
[----:B------:R-:W-:-:S05]  /*12330*/  IMAD.U32 R5, RZ, RZ, UR9 ;  /* 0x00000009ff057e24 */ /* 0x000fca000f8e00ff */
[----:B------:R0:W5:Y:S04]  /*12340*/  @P2 LDG.E R0, desc[UR12][R4.64] ;  /* 0x0000000c04002981 */ /* 0x000168000c1e1900 */
[----:B------:R-:W-:Y:S02]  /*12350*/  @!UP1 ULDC UR10, c[0x0][0xad4] ;  /* 0x0002b500000a9ab9 */ /* 0x000fe40000000800 */
[----:B------:R-:W-:Y:S01]  /*12360*/  IMAD.U32 R214, RZ, RZ, UR10 ;  /* 0x0000000affd67e24 */ /* 0x000fe2000f8e00ff */
[----:B------:R-:W-:Y:S01]  /*12370*/  USHF.R.S32.HI UR21, URZ, 0x1f, UR4 ;  /* 0x0000001f3f157899 */ /* 0x000fe20008011404 */
[----:B------:R-:W-:Y:S11]  /*12380*/  @P2 BRA `(.L_x_2403) ;  /* 0x0000000000142947 */ /* 0x000ff60003800000 */
[----:B------:R-:W-:Y:S05]  /*12390*/  @!P1 BRA `(.L_x_2403) ;  /* 0x0000000000109947 */ /* 0x000fea0003800000 */
[----:B------:R-:W-:Y:S02]  /*123a0*/  ULDC.64 UR8, c[0x0][0x208] ;  /* 0x0000820000087ab9 */ /* 0x000fe40000000a00 */
[----:B0-----:R-:W2:Y:S04]  /*123b0*/  LDG.E R5, desc[UR8][R2.64] ;  /* 0x0000000802057981 */ /* 0x001ea8000c1e1900 */
[----:B-----5:R-:W2:Y:S02]  /*123c0*/  LDG.E R0, desc[UR8][R2.64+0x4] ;  /* 0x0000040802007981 */ /* 0x020ea4000c1e1900 */
[----:B--2---:R-:W-:-:S07]  /*123d0*/  IMAD.IADD R0, R0, 0x1, -R5 ;  /* 0x0000000100007824 */ /* 0x004fce00078e0a05 */
.L_x_2403:
[----:B------:R-:W-:Y:S01]  /*123e0*/  R2UR UR9, R217 ;  /* 0x00000000d90972ca */ /* 0x000fe200000e0000 */
[----:B------:R-:W-:Y:S01]  /*123f0*/  BSSY B1, `(.L_x_2404) ;  /* 0x0000040000017945 */ /* 0x000fe20003800000 */
[----:B------:R-:W-:-:S11]  /*12400*/  R2UR UR8, R8 ;  /* 0x00000000080872ca */ /* 0x000fd600000e0000 */
[----:B------:R-:W-:Y:S02]  /*12410*/  USEL UR12, UR9, URZ, !UP0 ;  /* 0x0000003f090c7287 */ /* 0x000fe4000c000000 */
[----:B------:R-:W-:Y:S01]  /*12420*/  USEL UR13, UR8, URZ, !UP0 ;  /* 0x0000003f080d7287 */ /* 0x000fe2000c000000 */
[----:B------:R-:W-:Y:S11]  /*12430*/  @P0 BRA `(.L_x_2405) ;  /* 0x0000000000ec0947 */ /* 0x000ff60003800000 */
[----:B0-----:R-:W0:Y:S01]  /*12440*/  S2R R4, SR_TID.X ;  /* 0x0000000000047919 */ /* 0x001e220000002100 */
[----:B------:R-:W1:Y:S01]  /*12450*/  LDC R9, c[0x0][0xbe8] ;  /* 0x0002fa00ff097b82 */ /* 0x000e620000000800 */
[----:B------:R-:W-:-:S13]  /*12460*/  R2UR UR8, R212 ;  /* 0x00000000d40872ca */ /* 0x000fda00000e0000 */
[----:B------:R-:W-:Y:S02]  /*12470*/  IMAD.U32 R3, RZ, RZ, UR8 ;  /* 0x00000008ff037e24 */ /* 0x000fe4000f8e00ff */
[----:B-1---5:R-:W-:-:S03]  /*12480*/  IMAD R2, R0, R9, RZ ;  /* 0x0000000900027224 */ /* 0x022fc600078e02ff */
[----:B0-----:R-:W-:-:S04]  /*12490*/  IADD3 R4, R3, -0x80, R4 ;  /* 0xffffff8003047810 */ /* 0x001fc80007ffe004 */
[----:B------:R-:W-:-:S13]  /*124a0*/  ISETP.GE.AND P0, PT, R4, R2, PT ;  /* 0x000000020400720c */ /* 0x000fda0003f06270 */
[----:B------:R-:W-:Y:S05]  /*124b0*/  @P0 BRA `(.L_x_2405) ;  /* 0x0000000000cc0947 */ /* 0x000fea0003800000 */
[----:B------:R-:W2:Y:S01]  /*124c0*/  LDL R5, [R1+0x28] ;  /* 0x0000280001057983 */ /* 0x000ea20000100800 */
[----:B------:R-:W-:Y:S01]  /*124d0*/  ISETP.NE.AND P0, PT, R9, 0x1, PT ;  /* 0x000000010900780c */ /* 0x000fe20003f05270 */
[----:B------:R-:W-:Y:S01]  /*124e0*/  UMOV UR19, 0x9b8 ;  /* 0x000009b800137882 */ /* 0x000fe20000000000 */
[----:B------:R-:W-:Y:S01]  /*124f0*/  R2UR UR9, R214 ;  /* 0x00000000d60972ca */ /* 0x000fe200000e0000 */
[----:B------:R-:W-:Y:S01]  /*12500*/  ULDC.64 UR24, c[0x0][0x208] ;  /* 0x0000820000187ab9 */ /* 0x000fe20000000a00 */
[----:B------:R-:W-:-:S09]  /*12510*/  R2UR UR8, R216 ;  /* 0x00000000d80872ca */ /* 0x000fd200000e0000 */
        /* <DEDUP_REMOVED lines=12> */
[----:B------:R-:W-:Y:S02]  /*125e0*/  UIMAD UR15, UR14, UR13, UR15 ;  /* 0x0000000d0e0f72a4 */ /* 0x000fe4000f8e020f */
[----:B------:R-:W-:-:S02]  /*125f0*/  UIADD3 UR16, UR23, UR16, URZ ;  /* 0x0000001017107290 */ /* 0x000fc4000fffe03f */
[----:B------:R-:W-:-:S04]  /*12600*/  IMAD.U32 R3, RZ, RZ, UR23 ;  /* 0x00000017ff037e24 */ /* 0x000fc8000f8e00ff */
[----:B------:R-:W-:Y:S01]  /*12610*/  IMAD.U32 R8, RZ, RZ, UR16 ;  /* 0x00000010ff087e24 */ /* 0x000fe2000f8e00ff */
[----:B--2---:R-:W-:Y:S01]  /*12620*/  R2UR UR20, R5 ;  /* 0x00000000051472ca */ /* 0x004fe200000e0000 */
[----:B------:R-:W-:Y:S01]  /*12630*/  IMAD.MOV.U32 R5, RZ, RZ, R4 ;  /* 0x000000ffff057224 */ /* 0x000fe200078e0004 */
[----:B-1----:R-:W-:Y:S01]  /*12640*/  @P0 SHF.R.U32.HI R5, RZ, R7, R2 ;  /* 0x00000007ff050219 */ /* 0x002fe20000011602 */
[----:B------:R-:W-:-:S04]  /*12650*/  IMAD.U32 R2, RZ, RZ, UR22 ;  /* 0x00000016ff027e24 */ /* 0x000fc8000f8e00ff */
[----:B------:R-:W-:-:S04]  /*12660*/  IMAD.MOV R7, RZ, RZ, -R5 ;  /* 0x000000ffff077224 */ /* 0x000fc800078e0a05 */
[----:B------:R-:W-:Y:S02]  /*12670*/  IMAD R7, R9, R7, R4 ;  /* 0x0000000709077224 */ /* 0x000fe400078e0204 */
[----:B------:R-:W-:Y:S02]  /*12680*/  UIMAD.WIDE.U32 UR10, UR8, UR20, URZ ;  /* 0x00000014080a72a5 */ /* 0x000fe4000f8e003f */
[----:B------:R-:W-:Y:S01]  /*12690*/  UIMAD UR20, UR9, UR20, URZ ;  /* 0x00000014091472a4 */ /* 0x000fe2000f8e023f */
[----:B------:R-:W-:Y:S01]  /*126a0*/  SHF.R.S32.HI R4, RZ, 0x1f, R7 ;  /* 0x0000001fff047819 */ /* 0x000fe20000011407 */
[----:B------:R-:W-:Y:S02]  /*126b0*/  UIMAD.WIDE.U32 UR8, UR14, UR12, URZ ;  /* 0x0000000c0e0872a5 */ /* 0x000fe4000f8e003f */
[----:B------:R-:W-:Y:S02]  /*126c0*/  UIADD3 UR20, UR11, UR20, URZ ;  /* 0x000000140b147290 */ /* 0x000fe4000fffe03f */
[----:B------:R-:W-:-:S02]  /*126d0*/  UIADD3 UR10, UP1, UP2, UR8, UR10, UR4 ;  /* 0x0000000a080a7290 */ /* 0x000fc4000fa3e004 */
[----:B------:R-:W-:-:S03]  /*126e0*/  UIADD3 UR15, UR9, UR15, URZ ;  /* 0x0000000f090f7290 */ /* 0x000fc6000fffe03f */
[----:B------:R-:W-:Y:S01]  /*126f0*/  ULDC.64 UR8, c[0x0][UR19+0x210] ;  /* 0x0000840013087abb */ /* 0x000fe20008000a00 */
[----:B------:R-:W-:Y:S01]  /*12700*/  IADD3 R2, P0, P1, R5, UR10, R2 ;  /* 0x0000000a05027c10 */ /* 0x000fe2000f91e002 */
[----:B------:R-:W-:Y:S01]  /*12710*/  UIADD3.X UR10, UR15, UR20, UR21, UP1, UP2 ;  /* 0x000000140f0a7290 */ /* 0x000fe20008fe4415 */
[----:B------:R-:W-:Y:S01]  /*12720*/  SHF.R.S32.HI R5, RZ, 0x1f, R5 ;  /* 0x0000001fff057819 */ /* 0x000fe20000011405 */
[----:B------:R-:W-:-:S04]  /*12730*/  IMAD R9, R7, UR9, RZ ;  /* 0x0000000907097c24 */ /* 0x000fc8000f8e02ff */
[----:B------:R-:W-:Y:S01]  /*12740*/  IADD3.X R3, R5, UR10, R8, P0, P1 ;  /* 0x0000000a05037c10 */ /* 0x000fe200087e2408 */
[----:B------:R-:W-:Y:S01]  /*12750*/  IMAD R9, R4, UR8, R9 ;  /* 0x0000000804097c24 */ /* 0x000fe2000f8e0209 */
[----:B------:R-:W-:Y:S01]  /*12760*/  ULDC.64 UR10, c[0x0][0xba8] ;  /* 0x0002ea00000a7ab9 */ /* 0x000fe20000000a00 */
        /* <DEDUP_REMOVED lines=8> */
.L_x_2405:
[----:B------:R-:W-:Y:S05]  /*127f0*/  BSYNC B1 ;  /* 0x0000000000017941 */ /* 0x000fea0003800000 */
.L_x_2404:
[----:B------:R-:W-:-:S13]  /*12800*/  R2UR UR8, R214 ;  /* 0x00000000d60872ca */ /* 0x000fda00000e0000 */
[----:B------:R-:W-:-:S06]  /*12810*/  UISETP.GT.AND UP0, UPT, UR8, 0x1, UPT ;  /* 0x000000010800788c */ /* 0x000fcc000bf04270 */
[----:B------:R-:W-:-:S13]  /*12820*/  PLOP3.LUT P0, PT, PT, PT, UP0, 0x80, 0x0 ;  /* 0x000000000000781c */ /* 0x000fda0003f0f008 */
[----:B------:R-:W-:Y:S05]  /*12830*/  @P0 BRA `(.L_x_2400) ;  /* 0x0000000800740947 */ /* 0x000fea0003800000 */
[----:B------:R-:W2:Y:S01]  /*12840*/  LDL.LU R2, [R1+0x28] ;  /* 0x0000280001027983 */ /* 0x000ea20000300800 */
[----:B------:R-:W3:Y:S01]  /*12850*/  LDC R11, c[0x0][0xbe8] ;  /* 0x0002fa00ff0b7b82 */ /* 0x000ee20000000800 */
[----:B-1----:R-:W-:Y:S01]  /*12860*/  SHF.R.S32.HI R3, RZ, 0x1f, R6 ;  /* 0x0000001fff037819 */ /* 0x002fe20000011406 */
[----:B------:R-:W-:Y:S01]  /*12870*/  ULDC.64 UR10, c[0x0][0xaa0] ;  /* 0x0002a800000a7ab9 */ /* 0x000fe20000000a00 */
[----:B------:R-:W-:Y:S01]  /*12880*/  R2UR UR14, R212 ;  /* 0x00000000d40e72ca */ /* 0x000fe200000e0000 */
[----:B------:R-:W-:Y:S01]  /*12890*/  UIMAD.WIDE.U32 UR8, UR4, UR10, URZ ;  /* 0x0000000a040872a5 */ /* 0x000fe2000f8e003f */
[----:B------:R-:W-:Y:S01]  /*128a0*/  BSSY B1, `(.L_x_2406) ;  /* 0x0000051000017945 */ /* 0x000fe20003800000 */
[----:B------:R-:W-:-:S04]  /*128b0*/  UIMAD UR10, UR21, UR10, URZ ;  /* 0x0000000a150a72a4 */ /* 0x000fc8000f8e023f */
[----:B------:R-:W-:-:S04]  /*128c0*/  UIMAD UR10, UR4, UR11, UR10 ;  /* 0x0000000b040a72a4 */ /* 0x000fc8000f8e020a */
[----:B------:R-:W-:-:S03]  /*128d0*/  UIADD3 UR9, UR9, UR10, URZ ;  /* 0x0000000a09097290 */ /* 0x000fc6000fffe03f */
[----:B------:R-:W-:Y:S01]  /*128e0*/  ULDC.64 UR10, c[0x0][0xae8] ;  /* 0x0002ba00000a7ab9 */ /* 0x000fe20000000a00 */
[----:B---3--:R-:W-:-:S13]  /*128f0*/  ISETP.NE.AND P0, PT, R11, 0x1, PT ;  /* 0x000000010b00780c */ /* 0x008fda0003f05270 */
[----:B------:R-:W1:Y:S01]  /*12900*/  @P0 LDC R7, c[0x0][0xbf0] ;  /* 0x0002fc00ff070b82 */ /* 0x000e620000000800 */
[----:B--2---:R-:W-:Y:S02]  /*12910*/  R2UR UR15, R2 ;  /* 0x00000000020f72ca */ /* 0x004fe400000e0000 */
[----:B------:R-:W-:-:S05]  /*12920*/  LEA.HI R2, R3, R6, RZ, 0x3 ;  /* 0x0000000603027211 */ /* 0x000fca00078f18ff */
[----:B------:R-:W2:Y:S01]  /*12930*/  @P0 LDC R3, c[0x0][0xbec] ;  /* 0x0002fb00ff030b82 */ /* 0x000ea20000000800 */
[----:B0-----:R-:W-:Y:S02]  /*12940*/  LOP3.LUT R5, R2, 0xfffffff8, RZ, 0xc0, !PT ;  /* 0xfffffff802057812 */ /* 0x001fe400078ec0ff */
[----:B------:R-:W-:-:S03]  /*12950*/  SHF.R.S32.HI R13, RZ, 0x3, R2 ;  /* 0x00000003ff0d7819 */ /* 0x000fc60000011402 */
[----:B------:R-:W-:Y:S01]  /*12960*/  IMAD.IADD R8, R6, 0x1, -R5 ;  /* 0x0000000106087824 */ /* 0x000fe200078e0a05 */
[----:B------:R-:W-:-:S03]  /*12970*/  UIMAD.WIDE.U32 UR8, UR15, UR10, UR8 ;  /* 0x0000000a0f0872a5 */ /* 0x000fc6000f8e0008 */
[----:B------:R-:W-:Y:S01]  /*12980*/  IMAD R2, R8, 0x20, R13 ;  /* 0x0000002008027824 */ /* 0x000fe200078e020d */
[----:B------:R-:W-:-:S03]  /*12990*/  UIMAD UR9, UR15, UR11, UR9 ;  /* 0x0000000b0f0972a4 */ /* 0x000fc6000f8e0209 */
[----:B------:R-:W-:Y:S01]  /*129a0*/  VIADD R6, R2, UR14 ;  /* 0x0000000e02067c36 */ /* 0x000fe20008000000 */
[----:B------:R-:W-:Y:S02]  /*129b0*/  ULDC.64 UR10, c[0x0][0xaf0] ;  /* 0x0002bc00000a7ab9 */ /* 0x000fe40000000a00 */
[----:B------:R-:W-:Y:S01]  /*129c0*/  UIMAD UR13, UR13, UR10, URZ ;  /* 0x0000000a0d0d72a4 */ /* 0x000fe2000f8e023f */
[----:B------:R-:W-:-:S03]  /*129d0*/  IMAD.MOV.U32 R5, RZ, RZ, R6 ;  /* 0x000000ffff057224 */ /* 0x000fc600078e0006 */
[----:B------:R-:W-:Y:S01]  /*129e0*/  UIMAD UR4, UR12, UR11, UR13 ;  /* 0x0000000b0c0472a4 */ /* 0x000fe2000f8e020d */
[----:B--2---:R-:W-:Y:S01]  /*129f0*/  @P0 IMAD.HI.U32 R2, R6, R3, RZ ;  /* 0x0000000306020227 */ /* 0x004fe200078e00ff */
[----:B------:R-:W-:-:S03]  /*12a00*/  UIMAD.WIDE.U32 UR12, UR12, UR10, UR8 ;  /* 0x0000000a0c0c72a5 */ /* 0x000fc6000f8e0008 */
[----:B------:R-:W-:Y:S01]  /*12a10*/  ULDC.64 UR8, c[0x0][0xae0] ;  /* 0x0002b80000087ab9 */ /* 0x000fe20000000a00 */
[----:B-1----:R-:W-:Y:S01]  /*12a20*/  @P0 SHF.R.U32.HI R5, RZ, R7, R2 ;  /* 0x00000007ff050219 */ /* 0x002fe20000011602 */
[----:B------:R-:W-:Y:S02]  /*12a30*/  UIADD3 UR4, UR13, UR4, URZ ;  /* 0x000000040d047290 */ /* 0x000fe4000fffe03f */
[----:B------:R-:W-:Y:S01]  /*12a40*/  IMAD.U32 R3, RZ, RZ, UR13 ;  /* 0x0000000dff037e24 */ /* 0x000fe2000f8e00ff */
[--C-:B------:R-:W-:Y:S01]  /*12a50*/  SHF.R.S32.HI R4, RZ, 0x1f, R5.reuse ;  /* 0x0000001fff047819 */ /* 0x100fe20000011405 */
[----:B------:R-:W-:Y:S02]  /*12a60*/  IMAD.MOV R7, RZ, RZ, -R5 ;  /* 0x000000ffff077224 */ /* 0x000fe400078e0a05 */
[----:B------:R-:W-:Y:S02]  /*12a70*/  IMAD.U32 R2, RZ, RZ, UR12 ;  /* 0x0000000cff027e24 */ /* 0x000fe4000f8e00ff */
[----:B------:R-:W-:-:S02]  /*12a80*/  IMAD R7, R11, R7, R6 ;  /* 0x000000070b077224 */ /* 0x000fc400078e0206 */
[----:B------:R-:W-:Y:S02]  /*12a90*/  IMAD R4, R4, UR8, RZ ;  /* 0x0000000804047c24 */ /* 0x000fe4000f8e02ff */
[----:B------:R-:W-:Y:S02]  /*12aa0*/  IMAD.U32 R3, RZ, RZ, UR4 ;  /* 0x00000004ff037e24 */ /* 0x000fe4000f8e00ff */
[C---:B------:R-:W-:Y:S01]  /*12ab0*/  IMAD R9, R5.reuse, UR9, R4 ;  /* 0x0000000905097c24 */ /* 0x040fe2000f8e0204 */
[----:B------:R-:W-:Y:S01]  /*12ac0*/  SHF.R.S32.HI R4, RZ, 0x1f, R7 ;  /* 0x0000001fff047819 */ /* 0x000fe20000011407 */
[----:B------:R-:W-:Y:S01]  /*12ad0*/  IMAD.WIDE.U32 R2, R5, UR8, R2 ;  /* 0x0000000805027c25 */ /* 0x000fe2000f8e0002 */
[----:B------:R-:W-:-:S03]  /*12ae0*/  ULDC.64 UR8, c[0x0][0xad8] ;  /* 0x0002b60000087ab9 */ /* 0x000fc60000000a00 */
[----:B------:R-:W-:Y:S02]  /*12af0*/  IMAD R4, R4, UR8, RZ ;  /* 0x0000000804047c24 */ /* 0x000fe4000f8e02ff */
[----:B------:R-:W-:Y:S02]  /*12b00*/  IMAD.IADD R3, R3, 0x1, R9 ;  /* 0x0000000103037824 */ /* 0x000fe400078e0209 */
[----:B------:R-:W-:Y:S02]  /*12b10*/  VIADD R6, R13, UR14 ;  /* 0x0000000e0d067c36 */ /* 0x000fe40008000000 */
[C---:B------:R-:W-:Y:S02]  /*12b20*/  IMAD R5, R7.reuse, UR9, R4 ;  /* 0x0000000907057c24 */ /* 0x040fe4000f8e0204 */
[----:B------:R-:W-:Y:S01]  /*12b30*/  IMAD.WIDE.U32 R2, R7, UR8, R2 ;  /* 0x0000000807027c25 */ /* 0x000fe2000f8e0002 */
[----:B------:R-:W-:-:S03]  /*12b40*/  ULDC.64 UR8, c[0x0][0xa80] ;  /* 0x0002a00000087ab9 */ /* 0x000fc60000000a00 */
[----:B-----5:R-:W-:Y:S02]  /*12b50*/  IMAD R11, R0, R11, RZ ;  /* 0x0000000b000b7224 */ /* 0x020fe400078e02ff */
        /* <DEDUP_REMOVED lines=37> */
.L_x_2407:
[----:B------:R-:W-:Y:S05]  /*12db0*/  BSYNC B1 ;  /* 0x0000000000017941 */ /* 0x000fea0003800000 */
.L_x_2406:
        /* <DEDUP_REMOVED lines=22> */
.L_x_2409:
[----:B------:R-:W-:Y:S05]  /*12f20*/  BSYNC B1 ;  /* 0x0000000000017941 */ /* 0x000fea0003800000 */
.L_x_2408:
        /* <DEDUP_REMOVED lines=22> */
.L_x_2411:
[----:B------:R-:W-:Y:S05]  /*13090*/  BSYNC B1 ;  /* 0x0000000000017941 */ /* 0x000fea0003800000 */
.L_x_2410:
[----:B0-----:R-:W-:Y:S01]  /*130a0*/  VIADD R0, R6, 0x60 ;  /* 0x0000006006007836 */ /* 0x001fe20000000000 */
[----:B--2-4-:R-:W2:Y:S04]  /*130b0*/  SHFL.IDX PT, R4, R4, 0x3, 0x181f ;  /* 0x00781f0004047f89 */ /* 0x014ea800000e0000 */
[----:B------:R-:W-:Y:S01]  /*130c0*/  ISETP.GE.AND P0, PT, R0, R11, PT ;  /* 0x0000000b0000720c */ /* 0x000fe20003f06270 */
[----:B-1-3--:R3:W4:-:S12]  /*130d0*/  SHFL.IDX PT, R2, R5, 0x3, 0x181f ;  /* 0x00781f0005027f89 */ /* 0x00a71800000e0000 */
[----:B---3--:R-:W-:Y:S05]  /*130e0*/  @P0 BRA `(.L_x_2400) ;  /* 0x0000000000480947 */ /* 0x008fea0003800000 */
[----:B------:R-:W-:Y:S01]  /*130f0*/  ULDC UR4, c[0x0][0xac8] ;  /* 0x0002b20000047ab9 */ /* 0x000fe20000000800 */
[----:B------:R-:W-:Y:S01]  /*13100*/  ULDC.64 UR8, c[0x0][0x208] ;  /* 0x0000820000087ab9 */ /* 0x000fe20000000a00 */
[----:B------:R-:W-:Y:S02]  /*13110*/  ISETP.GE.AND P3, PT, R7, UR4, PT ;  /* 0x0000000407007c0c */ /* 0x000fe4000bf66270 */
[----:B------:R-:W-:Y:S02]  /*13120*/  ISETP.GE.AND P2, PT, R13, UR4, PT ;  /* 0x000000040d007c0c */ /* 0x000fe4000bf46270 */
[----:B------:R-:W-:Y:S02]  /*13130*/  ISETP.GE.AND P1, PT, R9, UR4, PT ;  /* 0x0000000409007c0c */ /* 0x000fe4000bf26270 */
[----:B------:R-:W-:-:S07]  /*13140*/  ISETP.GE.AND P0, PT, R15, UR4, PT ;  /* 0x000000040f007c0c */ /* 0x000fce000bf06270 */
[----:B----4-:R-:W-:-:S04]  /*13150*/  @!P3 LEA R6, P4, R7, R2, 0x1 ;  /* 0x000000020706b211 */ /* 0x010fc800078808ff */
        /* <DEDUP_REMOVED lines=11> */
.L_x_2400:
[----:B------:R-:W-:Y:S05]  /*13210*/  BSYNC B0 ;  /* 0x0000000000007941 */ /* 0x000fea0003800000 */
.L_x_2390:
[----:B------:R-:W-:Y:S02]  /*13220*/  ULDC UR4, c[0x0][0xc3c] ;  /* 0x00030f0000047ab9 */ /* 0x000fe40000000800 */
[----:B------:R-:W-:-:S06]  /*13230*/  UISETP.GE.AND UP0, UPT, UR7, UR4, UPT ;  /* 0x000000040700728c */ /* 0x000fcc000bf06270 */
[----:B------:R-:W-:-:S13]  /*13240*/  PLOP3.LUT P0, PT, PT, PT, UP0, 0x80, 0x0 ;  /* 0x000000000000781c */ /* 0x000fda0003f0f008 */
[----:B------:R-:W-:Y:S05]  /*13250*/  @!P0 BRA `(.L_x_2412) ;  /* 0xfffffedc00c48947 */ /* 0x000fea000383ffff */
[----:B------:R-:W-:Y:S05]  /*13260*/  EXIT ;  /* 0x000000000000794d */ /* 0x000fea0003800000 */
.L_x_2353:
        /* <DEDUP_REMOVED lines=18> */
.L_x_2413:
        /* <DEDUP_REMOVED lines=44> */
.L_x_2417:
        /* <DEDUP_REMOVED lines=40> */
.L_x_2415:
        /* <DEDUP_REMOVED lines=12> */
.L_x_2418:
        /* <DEDUP_REMOVED lines=63> */
.L_x_2419:
        /* <DEDUP_REMOVED lines=62> */
.L_x_2420:
[----:B01----:R-:W-:-:S05]  /*14160*/  LOP3.LUT R3, RZ, R2, RZ, 0x33, !PT ;  /* 0x00000002ff037212 */ /* 0x003fca00078e33ff */
[----:B------:R-:W-:-:S05]  /*14170*/  IMAD.IADD R2, R4, 0x1, R3 ;  /* 0x0000000104027824 */ /* 0x000fca00078e0203 */
[----:B------:R1:W-:Y:S01]  /*14180*/  STL [R1+0x4], R2 ;  /* 0x0000040201007387 */ /* 0x0003e20000100800 */
[----:B------:R-:W-:Y:S05]  /*14190*/  BRA `(.L_x_2421) ;  /* 0x0000000000107947 */ /* 0x000fea0003800000 */
.L_x_2416:
[----:B------:R-:W-:Y:S01]  /*141a0*/  IMAD.U32 R2, RZ, RZ, UR6 ;  /* 0x00000006ff027e24 */ /* 0x000fe2000f8e00ff */
[----:B------:R0:W-:Y:S04]  /*141b0*/  STL [R1+0x4], RZ ;  /* 0x000004ff01007387 */ /* 0x0001e80000100800 */
[----:B------:R0:W-:Y:S04]  /*141c0*/  STL [R1+0x8], RZ ;  /* 0x000008ff01007387 */ /* 0x0001e80000100800 */
[----:B------:R0:W-:Y:S02]  /*141d0*/  STL [R1], R2 ;  /* 0x0000000201007387 */ /* 0x0001e40000100800 */
.L_x_2421:
        /* <DEDUP_REMOVED lines=10> */
.L_x_2414:
[----:B0-2---:R-:W2:Y:S01]  /*14280*/  LDL R0, [R1+0xc] ;  /* 0x00000c0001007983 */ /* 0x005ea20000100800 */
[----:B------:R-:W-:Y:S01]  /*14290*/  ULDC UR4, c[0x0][0xc3c] ;  /* 0x00030f0000047ab9 */ /* 0x000fe20000000800 */
[----:B------:R-:W-:Y:S02]  /*142a0*/  IMAD.MOV.U32 R19, RZ, RZ, RZ ;  /* 0x000000ffff137224 */ /* 0x000fe400078e00ff */
[----:B------:R0:W-:Y:S01]  /*142b0*/  STL [R1+0x58], RZ ;  /* 0x000058ff01007387 */ /* 0x0001e20000100800 */
[----:B--2---:R-:W-:Y:S01]  /*142c0*/  ISETP.GE.AND P0, PT, R0, UR4, PT ;  /* 0x0000000400007c0c */ /* 0x004fe2000bf06270 */
[----:B------:R-:W-:-:S05]  /*142d0*/  IMAD.MOV.U32 R0, RZ, RZ, 0x1 ;  /* 0x00000001ff007424 */ /* 0x000fca00078e00ff */
[----:B------:R0:W-:Y:S07]  /*142e0*/  STL [R1+0x14], R0 ;  /* 0x0000140001007387 */ /* 0x0001ee0000100800 */
[----:B------:R-:W-:Y:S05]  /*142f0*/  @P0 BRA `(.L_x_2422) ;  /* 0x0000006800600947 */ /* 0x000fea0003800000 */
[----:B------:R-:W2:Y:S01]  /*14300*/  S2UR UR5, SR_CgaCtaId ;  /* 0x00000000000579c3 */ /* 0x000ea20000008800 */
[C---:B0-----:R-:W-:Y:S01]  /*14310*/  IMAD.SHL.U32 R0, R6.reuse, 0x8, RZ ;  /* 0x0000000806007824 */ /* 0x041fe200078e00ff */
[----:B------:R-:W-:Y:S01]  /*14320*/  LOP3.LUT R4, R6, 0x7f, RZ, 0xc0, !PT ;  /* 0x0000007f06047812 */ /* 0x000fe200078ec0ff */
[----:B------:R-:W-:Y:S01]  /*14330*/  UMOV UR4, 0x400 ;  /* 0x0000040000047882 */ /* 0x000fe20000000000 */
[----:B------:R-:W-:Y:S01]  /*14340*/  BSSY B8, `(.L_x_2422) ;  /* 0x0000693000087945 */ /* 0x000fe20003800000 */
[----:B------:R-:W-:Y:S01]  /*14350*/  IMAD.MOV.U32 R19, RZ, RZ, RZ ;  /* 0x000000ffff137224 */ /* 0x000fe200078e00ff */
[----:B------:R-:W-:Y:S01]  /*14360*/  LOP3.LUT R3, R0, 0x1f8, RZ, 0xc0, !PT ;  /* 0x000001f800037812 */ /* 0x000fe200078ec0ff */
[----:B-1----:R-:W-:Y:S01]  /*14370*/  IMAD.SHL.U32 R2, R4, 0x8, RZ ;  /* 0x0000000804027824 */ /* 0x002fe200078e00ff */
        /* <DEDUP_REMOVED lines=9> */
[----:B--2---:R-:W-:-:S06]  /*14410*/  ULEA UR4, UR5, UR4, 0x18 ;  /* 0x0000000405047291 */ /* 0x004fcc000f8ec03f */
[----:B------:R-:W-:-:S04]  /*14420*/  IMAD.U32 R18, RZ, RZ, UR4 ;  /* 0x00000004ff127e24 */ /* 0x000fc8000f8e00ff */
[----:B------:R-:W-:-:S05]  /*14430*/  IMAD R3, R3, 0x2, R18 ;  /* 0x0000000203037824 */ /* 0x000fca00078e0212 */
[----:B------:R0:W-:Y:S04]  /*14440*/  STL [R1+0x24], R3 ;  /* 0x0000240301007387 */ /* 0x0001e80000100800 */
[----:B------:R1:W-:Y:S04]  /*14450*/  STL [R1+0x14], R2 ;  /* 0x0000140201007387 */ /* 0x0003e80000100800 */
[----:B------:R2:W-:Y:S01]  /*14460*/  STL [R1+0x58], RZ ;  /* 0x000058ff01007387 */ /* 0x0005e20000100800 */
[C---:B0-----:R-:W-:Y:S02]  /*14470*/  LOP3.LUT R3, R0.reuse, 0x40, RZ, 0xfc, !PT ;  /* 0x0000004000037812 */ /* 0x041fe400078efcff */
[----:B-1----:R-:W-:-:S02]  /*14480*/  LOP3.LUT R2, R0, 0x80, RZ, 0xfc, !PT ;  /* 0x0000008000027812 */ /* 0x002fc400078efcff */
[----:B--2---:R-:W-:-:S07]  /*14490*/  LOP3.LUT R0, R0, 0xc0, RZ, 0xfc, !PT ;  /* 0x000000c000007812 */ /* 0x004fce00078efcff */
.L_x_2537:
[----:B------:R-:W2:Y:S01]  /*144a0*/  LDL R0, [R1+0xc] ;  /* 0x00000c0001007983 */ /* 0x000ea20000100800 */
[----:B------:R-:W2:Y:S01]  /*144b0*/  LDC.64 R2, c[0x0][0xc88] ;  /* 0x00032200ff027b82 */ /* 0x000ea20000000a00 */
[----:B------:R-:W-:Y:S01]  /*144c0*/  ULDC.64 UR4, c[0x0][0x208] ;  /* 0x0000820000047ab9 */ /* 0x000fe20000000a00 */
[----:B--2---:R-:W-:-:S05]  /*144d0*/  IMAD.WIDE R2, R0, 0x4, R2 ;  /* 0x0000000400027825 */ /* 0x004fca00078e0202 */
[----:B------:R-:W2:Y:S01]  /*144e0*/  LDG.E R11, desc[UR4][R2.64] ;  /* 0x00000004020b7981 */ /* 0x000ea2000c1e1900 */
[----:B------:R-:W-:Y:S05]  /*144f0*/  YIELD ;  /* 0x0000000000007946 */ /* 0x000fea0003800000 */
[----:B------:R-:W-:Y:S01]  /*14500*/  ULDC.64 UR4, c[0x0][0xa28] ;  /* 0x00028a0000047ab9 */ /* 0x000fe20000000a00 */
[----:B------:R-:W-:Y:S01]  /*14510*/  IMAD.MOV.U32 R0, RZ, RZ, RZ ;  /* 0x000000ffff007224 */ /* 0x000fe200078e00ff */
[----:B------:R-:W-:Y:S01]  /*14520*/  ISETP.NE.U32.AND P0, PT, RZ, UR4, PT ;  /* 0x00000004ff007c0c */ /* 0x000fe2000bf05070 */
[----:B------:R-:W-:Y:S01]  /*14530*/  ULDC.64 UR10, c[0x0][0x208] ;  /* 0x00008200000a7ab9 */ /* 0x000fe20000000a00 */
[----:B01----:R-:W-:Y:S01]  /*14540*/  IMAD.MOV.U32 R6, RZ, RZ, RZ ;  /* 0x000000ffff067224 */ /* 0x003fe200078e00ff */
        /* <DEDUP_REMOVED lines=10> */
[----:B------:R0:W-:Y:S01]  /*145f0*/  STL [R1+0x44], R4 ;  /* 0x0000440401007387 */ /* 0x0001e20000100800 */
        /* <DEDUP_REMOVED lines=37> */
.L_x_2423:
[----:B------:R-:W2:Y:S01]  /*14850*/  LDL.LU R7, [R1+0x8] ;  /* 0x0000080001077983 */ /* 0x000ea20000300800 */
[----:B------:R-:W-:Y:S02]  /*14860*/  ULDC.64 UR4, c[0x0][0xa20] ;  /* 0x0002880000047ab9 */ /* 0x000fe40000000a00 */
[----:B------:R-:W-:-:S04]  /*14870*/  ISETP.NE.U32.AND P1, PT, RZ, UR4, PT ;  /* 0x00000004ff007c0c */ /* 0x000fc8000bf25070 */
[----:B------:R-:W-:Y:S02]  /*14880*/  ISETP.NE.AND.EX P1, PT, RZ, UR5, PT, P1 ;  /* 0x00000005ff007c0c */ /* 0x000fe4000bf25310 */
[C---:B--2---:R-:W-:Y:S02]  /*14890*/  LOP3.LUT R2, R7.reuse, 0xff000000, RZ, 0xc0, !PT ;  /* 0xff00000007027812 */ /* 0x044fe400078ec0ff */
        /* <DEDUP_REMOVED lines=11> */
[----:B--2---:R-:W-:-:S05]  /*14950*/  IADD3.X R7, R10, UR5, RZ, P0, !PT ;  /* 0x000000050a077c10 */ /* 0x004fca00087fe4ff */
[----:B------:R2:W5:Y:S01]  /*14960*/  LDG.E R6, desc[UR6][R6.64] ;  /* 0x0000000606067981 */ /* 0x000562000c1e1900 */
[----:B------:R-:W-:Y:S05]  /*14970*/  BRA `(.L_x_2425) ;  /* 0x0000000000147947 */ /* 0x000fea0003800000 */
.L_x_2424:
[----:B------:R-:W-:Y:S05]  /*14980*/  @!P0 BRA `(.L_x_2425) ;  /* 0x0000000000108947 */ /* 0x000fea0003800000 */
[----:B------:R-:W-:Y:S02]  /*14990*/  ULDC.64 UR4, c[0x0][0x208] ;  /* 0x0000820000047ab9 */ /* 0x000fe40000000a00 */
[----:B------:R-:W3:Y:S04]  /*149a0*/  LDG.E R6, desc[UR4][R4.64] ;  /* 0x0000000404067981 */ /* 0x000ee8000c1e1900 */
[----:B------:R-:W3:Y:S02]  /*149b0*/  LDG.E R4, desc[UR4][R4.64+0x4] ;  /* 0x0000040404047981 */ /* 0x000ee4000c1e1900 */
[----:B---3--:R-:W-:-:S07]  /*149c0*/  IMAD.IADD R6, R4, 0x1, -R6 ;  /* 0x0000000104067824 */ /* 0x008fce00078e0a06 */
.L_x_2425:
[----:B------:R-:W3:Y:S01]  /*149d0*/  LDL R5, [R1+0x4] ;  /* 0x0000040001057983 */ /* 0x000ee20000100800 */
[----:B-----5:R-:W-:Y:S01]  /*149e0*/  IMAD.IADD R6, R6, 0x1, -R0 ;  /* 0x0000000106067824 */ /* 0x020fe200078e0a00 */
[----:B------:R-:W-:Y:S01]  /*149f0*/  BSSY B0, `(.L_x_2426) ;  /* 0x000003a000007945 */ /* 0x000fe20003800000 */
[----:B------:R-:W4:Y:S02]  /*14a00*/  LDC R0, c[0x0][0x448] ;  /* 0x00011200ff007b82 */ /* 0x000f240000000800 */
[----:B----4-:R-:W-:-:S13]  /*14a10*/  ISETP.NE.AND P0, PT, R0, 0x1, PT ;  /* 0x000000010000780c */ /* 0x010fda0003f05270 */
[----:B--2---:R-:W2:Y:S08]  /*14a20*/  @P0 LDC R3, c[0x0][0x44c] ;  /* 0x00011300ff030b82 */ /* 0x004eb00000000800 */
[----:B------:R-:W4:Y:S01]  /*14a30*/  @P0 LDC R4, c[0x0][0x450] ;  /* 0x00011400ff040b82 */ /* 0x000f220000000800 */
[----:B---3--:R-:W-:Y:S02]  /*14a40*/  IMAD.SHL.U32 R0, R5, 0x80, RZ ;  /* 0x0000008005007824 */ /* 0x008fe400078e00ff */
[----:B------:R-:W-:-:S02]  /*14a50*/  IMAD.MOV.U32 R5, RZ, RZ, RZ ;  /* 0x000000ffff057224 */ /* 0x000fc400078e00ff */
[----:B------:R-:W-:Y:S02]  /*14a60*/  VIADD R0, R0, 0x7f ;  /* 0x0000007f00007836 */ /* 0x000fe40000000000 */
[----:B------:R-:W-:Y:S02]  /*14a70*/  IMAD.MOV.U32 R10, RZ, RZ, R5 ;  /* 0x000000ffff0a7224 */ /* 0x000fe400078e0005 */
[----:B--2---:R-:W-:-:S05]  /*14a80*/  @P0 IMAD.HI.U32 R3, R0, R3, RZ ;  /* 0x0000000300030227 */ /* 0x004fca00078e00ff */
[----:B----4-:R-:W-:Y:S01]  /*14a90*/  @P0 SHF.R.U32.HI R0, RZ, R4, R3 ;  /* 0x00000004ff000219 */ /* 0x010fe20000011603 */
[C---:B------:R-:W-:Y:S01]  /*14aa0*/  VIADD R3, R6.reuse, 0x4f ;  /* 0x0000004f06037836 */ /* 0x040fe20000000000 */
[----:B------:R-:W-:Y:S02]  /*14ab0*/  IADD3 R6, R6, 0x50, -R9 ;  /* 0x0000005006067810 */ /* 0x000fe40007ffe809 */
[----:B01----:R-:W-:Y:S01]  /*14ac0*/  LOP3.LUT R9, R2, 0xff, RZ, 0xc0, !PT ;  /* 0x000000ff02097812 */ /* 0x003fe200078ec0ff */
[----:B------:R-:W-:-:S04]  /*14ad0*/  IMAD.HI R3, R3, 0x66666667, RZ ;  /* 0x6666666703037827 */ /* 0x000fc800078e02ff */
[----:B------:R-:W-:Y:S01]  /*14ae0*/  IMAD.IADD R0, R6, 0x1, R0 ;  /* 0x0000000106007824 */ /* 0x000fe200078e0200 */
[----:B------:R-:W-:-:S03]  /*14af0*/  SHF.R.U32.HI R4, RZ, 0x1f, R3 ;  /* 0x0000001fff047819 */ /* 0x000fc60000011603 */
[----:B------:R-:W-:Y:S01]  /*14b00*/  IMAD.HI R0, R0, 0x66666667, RZ ;  /* 0x6666666700007827 */ /* 0x000fe200078e02ff */
[----:B------:R-:W-:-:S04]  /*14b10*/  LEA.HI.SX32 R4, R3, R4, 0x1b ;  /* 0x0000000403047211 */ /* 0x000fc800078fdaff */
[----:B------:R-:W-:-:S04]  /*14b20*/  SHF.R.U32.HI R3, RZ, 0x1f, R0 ;  /* 0x0000001fff037819 */ /* 0x000fc80000011600 */
[----:B------:R-:W-:Y:S02]  /*14b30*/  LEA.HI.SX32 R3, R0, R3, 0x1b ;  /* 0x0000000300037211 */ /* 0x000fe400078fdaff */
[----:B------:R-:W-:Y:S02]  /*14b40*/  SHF.R.U32.HI R0, RZ, 0x10, R2 ;  /* 0x00000010ff007819 */ /* 0x000fe40000011602 */
[----:B------:R-:W-:Y:S02]  /*14b50*/  VIMNMX R8, R4, R3, PT ;  /* 0x0000000304087248 */ /* 0x000fe40003fe0100 */
[----:B------:R-:W-:Y:S02]  /*14b60*/  ISETP.NE.AND P0, PT, R0, RZ, PT ;  /* 0x000000ff0000720c */ /* 0x000fe40003f05270 */
[----:B------:R-:W-:Y:S01]  /*14b70*/  ISETP.GE.AND P1, PT, R8, 0x1, PT ;  /* 0x000000010800780c */ /* 0x000fe20003f26270 */
[----:B------:R0:W-:Y:S04]  /*14b80*/  STL [R1+0x38], R8 ;  /* 0x0000380801007387 */ /* 0x0001e80000100800 */
[----:B------:R0:W-:Y:S04]  /*14b90*/  STL [R1+0x3c], R5 ;  /* 0x00003c0501007387 */ /* 0x0001e80000100800 */
[----:B------:R0:W-:Y:S02]  /*14ba0*/  STL [R1+0x48], R9 ;  /* 0x0000480901007387 */ /* 0x0001e40000100800 */
[----:B------:R-:W1:Y:S02]  /*14bb0*/  @!P0 LDC R0, c[0x0][0x9f0] ;  /* 0x00027c00ff008b82 */ /* 0x000e640000000800 */
[----:B------:R-:W-:Y:S05]  /*14bc0*/  @!P1 BRA `(.L_x_2427) ;  /* 0x0000000000709947 */ /* 0x000fea0003800000 */
[----:B-1----:R-:W-:-:S04]  /*14bd0*/  IABS R4, R0 ;  /* 0x0000000000047213 */ /* 0x002fc80000000000 */
[----:B------:R-:W1:Y:S08]  /*14be0*/  I2F.RP R2, R4 ;  /* 0x0000000400027306 */ /* 0x000e700000209400 */
[----:B-1----:R-:W1:Y:S02]  /*14bf0*/  MUFU.RCP R2, R2 ;  /* 0x0000000200027308 */ /* 0x002e640000001000 */
[----:B-1----:R-:W-:-:S06]  /*14c00*/  VIADD R2, R2, 0xffffffe ;  /* 0x0ffffffe02027836 */ /* 0x002fcc0000000000 */
[----:B------:R-:W1:Y:S02]  /*14c10*/  F2I.FTZ.U32.TRUNC.NTZ R3, R2 ;  /* 0x0000000200037305 */ /* 0x000e64000021f000 */
[----:B-1----:R-:W-:-:S04]  /*14c20*/  IMAD.MOV R2, RZ, RZ, -R3 ;  /* 0x000000ffff027224 */ /* 0x002fc800078e0a03 */
[----:B0-----:R-:W-:Y:S02]  /*14c30*/  IMAD R5, R2, R4, RZ ;  /* 0x0000000402057224 */ /* 0x001fe400078e02ff */
[----:B------:R-:W-:-:S04]  /*14c40*/  IMAD.MOV.U32 R2, RZ, RZ, RZ ;  /* 0x000000ffff027224 */ /* 0x000fc800078e00ff */
[----:B------:R-:W-:Y:S01]  /*14c50*/  IMAD.HI.U32 R7, R3, R5, R2 ;  /* 0x0000000503077227 */ /* 0x000fe200078e0002 */
        /* <DEDUP_REMOVED lines=19> */
.L_x_2427:
[----:B------:R-:W-:Y:S05]  /*14d90*/  BSYNC B0 ;  /* 0x0000000000007941 */ /* 0x000fea0003800000 */
.L_x_2426:
[----:B-1----:R-:W-:Y:S01]  /*14da0*/  IMAD.MOV.U32 R0, RZ, RZ, R10 ;  /* 0x000000ffff007224 */ /* 0x002fe200078e000a */
[----:B------:R-:W-:Y:S03]  /*14db0*/  BSSY B7, `(.L_x_2428) ;  /* 0x00004ca000077945 */ /* 0x000fe60003800000 */
[----:B------:R-:W-:-:S05]  /*14dc0*/  IMAD R2, R9, R0, RZ ;  /* 0x0000000009027224 */ /* 0x000fca00078e02ff */
[----:B------:R-:W-:Y:S01]  /*14dd0*/  VIADDMNMX R0, R2, R0, R8, PT ;  /* 0x0000000002007246 */ /* 0x000fe20003800108 */
[----:B------:R1:W-:Y:S03]  /*14de0*/  STL [R1+0x28], R2 ;  /* 0x0000280201007387 */ /* 0x0003e60000100800 */
[----:B------:R-:W-:Y:S01]  /*14df0*/  ISETP.GT.AND P0, PT, R0, R2, PT ;  /* 0x000000020000720c */ /* 0x000fe20003f04270 */
[----:B------:R1:W-:-:S12]  /*14e00*/  STL [R1+0x40], R0 ;  /* 0x0000400001007387 */ /* 0x0003d80000100800 */
[----:B------:R-:W-:Y:S05]  /*14e10*/  @P0 BRA `(.L_x_2429) ;  /* 0x00000000004c0947 */ /* 0x000fea0003800000 */
[----:B-1----:R-:W1:Y:S02]  /*14e20*/  S2R R0, SR_TID.X ;  /* 0x0000000000007919 */ /* 0x002e640000002100 */
[----:B-1----:R-:W-:-:S04]  /*14e30*/  LOP3.LUT R0, R0, 0x7f, RZ, 0xc0, !PT ;  /* 0x0000007f00007812 */ /* 0x002fc800078ec0ff */
[----:B------:R-:W-:-:S13]  /*14e40*/  ISETP.NE.AND P0, PT, R0, RZ, PT ;  /* 0x000000ff0000720c */ /* 0x000fda0003f05270 */
[----:B------:R-:W-:Y:S05]  /*14e50*/  @P0 BRA `(.L_x_2430) ;  /* 0x0000004800fc0947 */ /* 0x000fea0003800000 */
[----:B------:R-:W1:Y:S01]  /*14e60*/  S2R R3, SR_LANEID ;  /* 0x0000000000037919 */ /* 0x000e620000000000 */
[----:B------:R-:W-:Y:S01]  /*14e70*/  VOTEU.ANY UR4, UPT, PT ;  /* 0x0000000000047886 */ /* 0x000fe200038e0100 */
[----:B------:R-:W-:Y:S01]  /*14e80*/  ULDC.64 UR6, c[0x0][0x208] ;  /* 0x0000820000067ab9 */ /* 0x000fe20000000a00 */
[----:B------:R-:W1:Y:S08]  /*14e90*/  FLO.U32 R0, UR4 ;  /* 0x0000000400007d00 */ /* 0x000e7000080e0000 */
[----:B0-----:R-:W0:Y:S01]  /*14ea0*/  POPC R5, UR4 ;  /* 0x0000000400057d09 */ /* 0x001e220008000000 */
[----:B-1----:R-:W-:-:S02]  /*14eb0*/  ISETP.EQ.U32.AND P0, PT, R0, R3, PT ;  /* 0x000000030000720c */ /* 0x002fc40003f02070 */
[----:B------:R-:W0:Y:S11]  /*14ec0*/  LDC.64 R2, c[0x0][0xc60] ;  /* 0x00031800ff027b82 */ /* 0x000e360000000a00 */
[----:B0-----:R-:W3:Y:S01]  /*14ed0*/  @P0 ATOMG.E.ADD.STRONG.GPU PT, R3, desc[UR6][R2.64], R5 ;  /* 0x00000005020309a8 */ /* 0x001ee200081ee1c6 */
[----:B------:R-:W0:Y:S02]  /*14ee0*/  S2R R4, SR_LTMASK ;  /* 0x0000000000047919 */ /* 0x000e240000003900 */
[----:B0-----:R-:W-:-:S04]  /*14ef0*/  LOP3.LUT R4, R4, UR4, RZ, 0xc0, !PT ;  /* 0x0000000404047c12 */ /* 0x001fc8000f8ec0ff */
[----:B------:R-:W0:Y:S01]  /*14f00*/  POPC R7, R4 ;  /* 0x0000000400077309 */ /* 0x000e220000000000 */
[----:B---3--:R-:W0:Y:S02]  /*14f10*/  SHFL.IDX PT, R0, R3, R0, 0x1f ;  /* 0x00001f0003007589 */ /* 0x008e2400000e0000 */
[----:B0-----:R-:W-:-:S05]  /*14f20*/  IADD3 R0, R0, UR38, R7 ;  /* 0x0000002600007c10 */ /* 0x001fca000fffe007 */
[----:B------:R3:W-:Y:S01]  /*14f30*/  STL [R1], R0 ;  /* 0x0000000001007387 */ /* 0x0007e20000100800 */
[----:B------:R-:W-:Y:S05]  /*14f40*/  BRA `(.L_x_2430) ;  /* 0x0000004800c07947 */ /* 0x000fea0003800000 */
.L_x_2429:
[----:B-1----:R-:W-:Y:S01]  /*14f50*/  VIADD R0, R18, 0x24400 ;  /* 0x0002440012007836 */ /* 0x002fe20000000000 */
        /* <DEDUP_REMOVED lines=19> */
.L_x_2432:
[----:B------:R-:W-:Y:S05]  /*15090*/  BSYNC B6 ;  /* 0x0000000000067941 */ /* 0x000fea0003800000 */
.L_x_2431:
        /* <DEDUP_REMOVED lines=8> */
[----:B------:R1:W3:Y:S01]  /*15120*/  LDC.64 R2, c[0x4][R0] ;  /* 0x0100000000027b82 */ /* 0x0002e20000000a00 */
[----:B------:R-:W-:Y:S02]  /*15130*/  IMAD.U32 R4, RZ, RZ, UR6 ;  /* 0x00000006ff047e24 */ /* 0x000fe4000f8e00ff */
[----:B0-----:R-:W-:Y:S02]  /*15140*/  IMAD.U32 R5, RZ, RZ, UR7 ;  /* 0x00000007ff057e24 */ /* 0x001fe4000f8e00ff */
[----:B------:R-:W-:Y:S02]  /*15150*/  IMAD.U32 R6, RZ, RZ, UR8 ;  /* 0x00000008ff067e24 */ /* 0x000fe4000f8e00ff */
[----:B------:R-:W-:-:S02]  /*15160*/  IMAD.U32 R7, RZ, RZ, UR9 ;  /* 0x00000009ff077e24 */ /* 0x000fc4000f8e00ff */
[----:B--2---:R-:W-:Y:S02]  /*15170*/  IMAD.U32 R10, RZ, RZ, UR4 ;  /* 0x00000004ff0a7e24 */ /* 0x004fe4000f8e00ff */
[----:B------:R-:W-:Y:S02]  /*15180*/  IMAD.U32 R11, RZ, RZ, UR5 ;  /* 0x00000005ff0b7e24 */ /* 0x000fe4000f8e00ff */
[----:B------:R-:W-:Y:S02]  /*15190*/  IMAD.MOV.U32 R8, RZ, RZ, 0x70 ;  /* 0x00000070ff087424 */ /* 0x000fe400078e00ff */
[----:B------:R-:W-:Y:S02]  /*151a0*/  IMAD.MOV.U32 R12, RZ, RZ, 0x1 ;  /* 0x00000001ff0c7424 */ /* 0x000fe400078e00ff */
[----:B-1----:R-:W-:-:S07]  /*151b0*/  IMAD.MOV.U32 R13, RZ, RZ, RZ ;  /* 0x000000ffff0d7224 */ /* 0x002fce00078e00ff */
[----:B------:R-:W-:-:S07]  /*151c0*/  LEPC R20, `(.L_x_2435) ;  /* 0x000000001014794e */ /* 0x000fce0000000000 */
[----:B---3--:R-:W-:Y:S05]  /*151d0*/  CALL.ABS.NOINC R2 ;  /* 0x0000000002007343 */ /* 0x008fea0003c00000 */
.L_x_2435:
        /* <DEDUP_REMOVED lines=16> */
.L_x_2434:
[----:B------:R-:W-:Y:S05]  /*152e0*/  BSYNC B6 ;  /* 0x0000000000067941 */ /* 0x000fea0003800000 */
.L_x_2433:
[----:B------:R-:W3:Y:S01]  /*152f0*/  LDL.LU R4, [R1+0x1c] ;  /* 0x00001c0001047983 */ /* 0x000ee20000300800 */
[----:B------:R-:W-:-:S03]  /*15300*/  ULDC.64 UR4, c[0x0][0x9f8] ;  /* 0x00027e0000047ab9 */ /* 0x000fc60000000a00 */
[----:B------:R-:W4:Y:S01]  /*15310*/  LDL R7, [R1+0x10] ;  /* 0x0000100001077983 */ /* 0x000f220000100800 */
[----:B------:R-:W-:Y:S01]  /*15320*/  ISETP.NE.U32.AND P0, PT, RZ, UR4, PT ;  /* 0x00000004ff007c0c */ /* 0x000fe2000bf05070 */
[----:B------:R-:W-:Y:S02]  /*15330*/  ULDC.64 UR6, c[0x0][0x208] ;  /* 0x0000820000067ab9 */ /* 0x000fe40000000a00 */
[----:B------:R-:W5:Y:S01]  /*15340*/  LDL R0, [R1+0x40] ;  /* 0x0000400001007983 */ /* 0x000f620000100800 */
[----:B------:R-:W-:-:S13]  /*15350*/  ISETP.NE.AND.EX P0, PT, RZ, UR5, PT, P0 ;  /* 0x00000005ff007c0c */ /* 0x000fda000bf05300 */
[----:B------:R-:W-:-:S04]  /*15360*/  @P0 IADD3 R2, P1, R17, UR4, RZ ;  /* 0x0000000411020c10 */ /* 0x000fc8000ff3e0ff */
[----:B---3--:R-:W-:Y:S01]  /*15370*/  @P0 IADD3.X R3, R4, UR5, RZ, P1, !PT ;  /* 0x0000000504030c10 */ /* 0x008fe20008ffe4ff */
[----:B------:R-:W-:-:S04]  /*15380*/  ULDC.64 UR4, c[0x0][0xa08] ;  /* 0x0002820000047ab9 */ /* 0x000fc80000000a00 */
[----:B----4-:R1:W0:Y:S02]  /*15390*/  @P0 LDG.E R7, desc[UR6][R2.64] ;  /* 0x0000000602070981 */ /* 0x010224000c1e1900 */
[----:B-1----:R-:W1:Y:S01]  /*153a0*/  LDC.64 R2, c[0x0][0x418] ;  /* 0x00010600ff027b82 */ /* 0x002e620000000a00 */
[----:B-----5:R-:W-:Y:S01]  /*153b0*/  VIADD R0, R0, 0xffffffff ;  /* 0xffffffff00007836 */ /* 0x020fe20000000000 */
[----:B0-----:R-:W-:Y:S01]  /*153c0*/  SHF.R.S32.HI R8, RZ, 0x1f, R7 ;  /* 0x0000001fff087819 */ /* 0x001fe20000011407 */
[----:B------:R0:W-:Y:S04]  /*153d0*/  @P0 STL [R1+0x10], R7 ;  /* 0x0000100701000387 */ /* 0x0001e80000100800 */
[----:B------:R0:W-:Y:S01]  /*153e0*/  STL [R1+0x1c], R8 ;  /* 0x00001c0801007387 */ /* 0x0001e20000100800 */
[----:B-1----:R-:W-:Y:S01]  /*153f0*/  LOP3.LUT P0, RZ, R2, UR4, RZ, 0xfc, !PT ;  /* 0x0000000402ff7c12 */ /* 0x002fe2000f80fcff */
[----:B------:R-:W-:-:S03]  /*15400*/  UMOV UR4, 0xffffffff ;  /* 0xffffffff00047882 */ /* 0x000fc60000000000 */
[----:B------:R-:W-:-:S04]  /*15410*/  LOP3.LUT P0, RZ, R3, UR5, RZ, 0xfc, P0 ;  /* 0x0000000503ff7c12 */ /* 0x000fc8000800fcff */
[----:B------:R-:W-:Y:S01]  /*15420*/  SEL R17, R7, RZ, !P0 ;  /* 0x000000ff07117207 */ /* 0x000fe20004000000 */
[----:B0-----:R-:W-:Y:S08]  /*15430*/  BRA.DIV UR4, `(.L_x_2436) ;  /* 0x0000005e04b07947 */ /* 0x001ff0000b800000 */
[----:B------:R-:W0:Y:S02]  /*15440*/  S2R R4, SR_TID.X ;  /* 0x0000000000047919 */ /* 0x000e240000002100 */
[----:B0-----:R-:W-:-:S04]  /*15450*/  SHF.R.U32.HI R4, RZ, 0x5, R4 ;  /* 0x00000005ff047819 */ /* 0x001fc80000011604 */
[----:B------:R-:W-:-:S05]  /*15460*/  LOP3.LUT R4, R4, 0x3, RZ, 0xc0, !PT ;  /* 0x0000000304047812 */ /* 0x000fca00078ec0ff */
[----:B------:R0:W1:Y:S02]  /*15470*/  SHFL.IDX PT, R14, R4, RZ, 0x1f ;  /* 0x00001fff040e7589 */ /* 0x00006400000e0000 */
.L_x_2553:
[----:B------:R-:W-:Y:S01]  /*15480*/  PLOP3.LUT P1, PT, PT, PT, PT, 0x8, 0x0 ;  /* 0x000000000000781c */ /* 0x000fe20003f2e170 */
[----:B------:R3:W-:Y:S01]  /*15490*/  STL [R1+0x8], R0 ;  /* 0x0000080001007387 */ /* 0x0007e20000100800 */
[----:B-1----:R-:W-:Y:S02]  /*154a0*/  ISETP.NE.AND P0, PT, R14, RZ, PT ;  /* 0x000000ff0e00720c */ /* 0x002fe40003f05270 */
[----:B0-----:R-:W-:-:S05]  /*154b0*/  P2R R4, PR, RZ, 0x2 ;  /* 0x00000002ff047803 */ /* 0x001fca0000000000 */
[----:B------:R3:W-:Y:S06]  /*154c0*/  STL [R1+0x20], R4 ;  /* 0x0000200401007387 */ /* 0x0007ec0000100800 */
[----:B------:R-:W-:Y:S05]  /*154d0*/  @P0 BRA `(.L_x_2437) ;  /* 0x0000000400440947 */ /* 0x000fea0003800000 */
[----:B------:R-:W-:-:S03]  /*154e0*/  UMOV UR4, 0xffffffff ;  /* 0xffffffff00047882 */ /* 0x000fc60000000000 */
[----:B------:R-:W-:Y:S05]  /*154f0*/  BRA.DIV UR4, `(.L_x_2438) ;  /* 0x0000005e04b47947 */ /* 0x000fea000b800000 */
[----:B------:R-:W-:-:S13]  /*15500*/  ELECT P6, URZ, PT ;  /* 0x00000000003f782f */ /* 0x000fda00038c0000 */
.L_x_2556:
[----:B------:R-:W-:Y:S05]  /*15510*/  @!P6 BRA `(.L_x_2437) ;  /* 0x000000040034e947 */ /* 0x000fea0003800000 */
[----:B------:R-:W-:-:S04]  /*15520*/  ISETP.NE.U32.AND P0, PT, R2, RZ, PT ;  /* 0x000000ff0200720c */ /* 0x000fc80003f05070 */
[----:B------:R-:W-:-:S13]  /*15530*/  ISETP.NE.AND.EX P0, PT, R3, RZ, PT, P0 ;  /* 0x000000ff0300720c */ /* 0x000fda0003f05300 */
[----:B------:R-:W-:Y:S05]  /*15540*/  @!P0 BRA `(.L_x_2439) ;  /* 0x0000000000548947 */ /* 0x000fea0003800000 */
[----:B------:R-:W0:Y:S01]  /*15550*/  LDC R6, c[0x0][0x43c] ;  /* 0x00010f00ff067b82 */ /* 0x000e220000000800 */
[----:B------:R-:W-:Y:S01]  /*15560*/  IMAD.MOV.U32 R9, RZ, RZ, R0 ;  /* 0x000000ffff097224 */ /* 0x000fe200078e0000 */
[----:B------:R-:W-:Y:S01]  /*15570*/  ULDC.64 UR4, c[0x0][0x428] ;  /* 0x00010a0000047ab9 */ /* 0x000fe20000000a00 */
[----:B------:R-:W-:Y:S02]  /*15580*/  ULDC.64 UR6, c[0x0][0x208] ;  /* 0x0000820000067ab9 */ /* 0x000fe40000000a00 */
[----:B---3--:R-:W-:Y:S01]  /*15590*/  IMAD.MOV.U32 R0, RZ, RZ, R9 ;  /* 0x000000ffff007224 */ /* 0x008fe200078e0009 */
[----:B0-----:R-:W-:-:S13]  /*155a0*/  ISETP.NE.AND P0, PT, R6, 0x1, PT ;  /* 0x000000010600780c */ /* 0x001fda0003f05270 */
        /* <DEDUP_REMOVED lines=15> */
.L_x_2439:
[----:B0-----:R-:W4:Y:S01]  /*156a0*/  LDL R2, [R1+0x14] ;  /* 0x0000140001027983 */ /* 0x001f220000100800 */
[----:B---3--:R-:W-:Y:S01]  /*156b0*/  IMAD R0, R19, 0x8, R18 ;  /* 0x0000000813007824 */ /* 0x008fe200078e0212 */
[----:B----4-:R-:W-:-:S04]  /*156c0*/  SHF.L.U32 R2, R2, 0x1f, RZ ;  /* 0x0000001f02027819 */ /* 0x010fc800000006ff */
[----:B------:R-:W0:Y:S02]  /*156d0*/  SYNCS.PHASECHK.TRANS64.TRYWAIT P0, [R0+URZ+0x38840], R2 ;  /* 0x03884002000075a7 */ /* 0x000e24000800017f */
[----:B0-----:R-:W-:Y:S05]  /*156e0*/  @!P0 BRA `(.L_x_2440) ;  /* 0x0000005c00588947 */ /* 0x001fea0003800000 */
.L_x_2557:
[----:B------:R-:W1:Y:S02]  /*156f0*/  S2R R3, SR_TID.X ;  /* 0x0000000000037919 */ /* 0x000e640000002100 */
[----:B-1----:R-:W-:-:S04]  /*15700*/  LOP3.LUT R3, R3, 0x7f, RZ, 0xc0, !PT ;  /* 0x0000007f03037812 */ /* 0x002fc800078ec0ff */
[----:B------:R-:W-:-:S13]  /*15710*/  ISETP.NE.AND P0, PT, R3, RZ, PT ;  /* 0x000000ff0300720c */ /* 0x000fda0003f05270 */
[----:B------:R-:W-:Y:S05]  /*15720*/  @P0 BRA `(.L_x_2441) ;  /* 0x00000000001c0947 */ /* 0x000fea0003800000 */
[----:B------:R-:W1:Y:S01]  /*15730*/  S2R R3, SR_TID.X ;  /* 0x0000000000037919 */ /* 0x000e620000002100 */
[----:B0-----:R-:W-:-:S04]  /*15740*/  IMAD.MOV.U32 R2, RZ, RZ, 0xa000 ;  /* 0x0000a000ff027424 */ /* 0x001fc800078e00ff */
[----:B------:R3:W-:Y:S01]  /*15750*/  SYNCS.ARRIVE.TRANS64 RZ, [R0+URZ+0x38830], R2 ;  /* 0x0388300200ff79a7 */ /* 0x0007e2000800003f */
[----:B-1----:R-:W-:-:S04]  /*15760*/  LOP3.LUT R3, R3, 0x1f, RZ, 0xc0, !PT ;  /* 0x0000001f03037812 */ /* 0x002fc800078ec0ff */
[----:B------:R-:W-:-:S13]  /*15770*/  ISETP.NE.AND P0, PT, R3, RZ, PT ;  /* 0x000000ff0300720c */ /* 0x000fda0003f05270 */
[----:B---3--:R-:W-:Y:S05]  /*15780*/  @!P0 BRA `(.L_x_2441) ;  /* 0x0000000000048947 */ /* 0x008fea0003800000 */
[----:B------:R-:W-:Y:S01]  /*15790*/  BPT.TRAP 0x1 ;  /* 0x000000040000795c */ /* 0x000fe20000300000 */
.L_x_2441:
[----:B------:R-:W3:Y:S04]  /*157a0*/  LDL R3, [R1+0x8] ;  /* 0x0000080001037983 */ /* 0x000ee80000100800 */
[----:B0-----:R-:W4:Y:S01]  /*157b0*/  LDL R2, [R1+0x18] ;  /* 0x0000180001027983 */ /* 0x001f220000100800 */
        /* <DEDUP_REMOVED lines=20> */
[----:B----4-:R-:W-:-:S13]  /*15900*/  R2UR UR5, R2 ;  /* 0x00000000020572ca */ /* 0x010fda00000e0000 */
[----:B------:R-:W-:Y:S02]  /*15910*/  UIMAD UR11, UR11, 0x50, UR5 ;  /* 0x000000500b0b78a4 */ /* 0x000fe4000f8e0205 */
[----:B------:R-:W-:-:S09]  /*15920*/  UIADD3.X UR5, URZ, UR37, URZ, UP0, !UPT ;  /* 0x000000253f057290 */ /* 0x000fd200087fe43f */
[----:B------:R1:W-:Y:S02]  /*15930*/  UTMALDG.4D [UR8], [UR4], desc[UR6] ;  /* 0x00000608040075b4 */ /* 0x0003e40008019000 */
[----:B-1----:R-:W-:Y:S01]  /*15940*/  UMOV UR8, UR15 ;  /* 0x0000000f00087c82 */ /* 0x002fe20008000000 */
[----:B------:R-:W-:Y:S02]  /*15950*/  UMOV UR10, UR16 ;  /* 0x00000010000a7c82 */ /* 0x000fe40008000000 */
[----:B------:R1:W-:Y:S02]  /*15960*/  UTMALDG.4D [UR8], [UR4], desc[UR6] ;  /* 0x00000608040075b4 */ /* 0x0003e40008019000 */
[----:B-1----:R-:W-:Y:S01]  /*15970*/  UMOV UR8, UR17 ;  /* 0x0000001100087c82 */ /* 0x002fe20008000000 */
[----:B------:R-:W-:Y:S01]  /*15980*/  UMOV UR10, UR14 ;  /* 0x0000000e000a7c82 */ /* 0x000fe20008000000 */
[----:B------:R-:W-:Y:S01]  /*15990*/  UMOV UR14, 0xc0 ;  /* 0x000000c0000e7882 */ /* 0x000fe20000000000 */
[----:B------:R1:W-:Y:S02]  /*159a0*/  UTMALDG.4D [UR8], [UR4], desc[UR6] ;  /* 0x00000608040075b4 */ /* 0x0003e40008019000 */
[----:B-1----:R-:W-:Y:S01]  /*159b0*/  UMOV UR8, UR18 ;  /* 0x0000001200087c82 */ /* 0x002fe20008000000 */
[----:B------:R-:W-:-:S02]  /*159c0*/  UMOV UR10, UR14 ;  /* 0x0000000e000a7c82 */ /* 0x000fc40008000000 */
[----:B------:R0:W-:Y:S02]  /*159d0*/  UTMALDG.4D [UR8], [UR4], desc[UR6] ;  /* 0x00000608040075b4 */ /* 0x0001e40008019000 */
[----:B0-----:R-:W-:Y:S01]  /*159e0*/  NOP ;  /* 0x0000000000007918 */ /* 0x001fe20000000000 */
.L_x_2437:
[----:B------:R-:W4:Y:S04]  /*159f0*/  LDL.LU R3, [R1+0x30] ;  /* 0x0000300001037983 */ /* 0x000f280000300800 */
[----:B------:R-:W5:Y:S04]  /*15a00*/  LDL.LU R5, [R1+0x2c] ;  /* 0x00002c0001057983 */ /* 0x000f680000300800 */
[----:B---3--:R-:W3:Y:S01]  /*15a10*/  LDL.LU R4, [R1+0x44] ;  /* 0x0000440001047983 */ /* 0x008ee20000300800 */
        /* <DEDUP_REMOVED lines=9> */
[----:B----4-:R-:W-:Y:S02]  /*15ab0*/  SHF.R.S32.HI R0, RZ, 0x1f, R3 ;  /* 0x0000001fff007819 */ /* 0x010fe40000011403 */
[----:B-----5:R-:W-:-:S03]  /*15ac0*/  SEL R5, R5, RZ, !P0 ;  /* 0x000000ff05057207 */ /* 0x020fc60004000000 */
[----:B------:R-:W-:Y:S01]  /*15ad0*/  IMAD R0, R0, UR4, RZ ;  /* 0x0000000400007c24 */ /* 0x000fe2000f8e02ff */
[----:B---3--:R-:W-:-:S03]  /*15ae0*/  SEL R4, R4, RZ, !P0 ;  /* 0x000000ff04047207 */ /* 0x008fc60004000000 */
        /* <DEDUP_REMOVED lines=23> */
[----:B0-----:R-:W-:Y:S05]  /*15c60*/  CALL.ABS.NOINC R2 ;  /* 0x0000000002007343 */ /* 0x001fea0003c00000 */
.L_x_2443:
[----:B------:R-:W-:Y:S05]  /*15c70*/  BSYNC B6 ;  /* 0x0000000000067941 */ /* 0x000fea0003800000 */
.L_x_2442:
[----:B0-----:R-:W3:Y:S01]  /*15c80*/  LDL.LU R0, [R1+0x44] ;  /* 0x0000440001007983 */ /* 0x001ee20000300800 */
[----:B------:R-:W-:Y:S01]  /*15c90*/  ULDC.64 UR4, c[0x0][0x2d8] ;  /* 0x0000b60000047ab9 */ /* 0x000fe20000000a00 */
[----:B------:R-:W0:Y:S01]  /*15ca0*/  LDC R7, c[0x0][0x448] ;  /* 0x00011200ff077b82 */ /* 0x000e220000000800 */
[----:B------:R-:W-:Y:S01]  /*15cb0*/  ULDC.64 UR6, c[0x0][0x280] ;  /* 0x0000a00000067ab9 */ /* 0x000fe20000000a00 */
[----:B------:R-:W4:Y:S04]  /*15cc0*/  LDL.LU R4, [R1+0x30] ;  /* 0x0000300001047983 */ /* 0x000f280000300800 */
[----:B------:R-:W4:Y:S04]  /*15cd0*/  LDL.LU.64 R2, [R1+0x50] ;  /* 0x0000500001027983 */ /* 0x000f280000300a00 */
[----:B------:R-:W3:Y:S04]  /*15ce0*/  LDL.LU R5, [R1+0x2c] ;  /* 0x00002c0001057983 */ /* 0x000ee80000300800 */
[----:B------:R-:W3:Y:S01]  /*15cf0*/  LDL R8, [R1+0x4] ;  /* 0x0000040001087983 */ /* 0x000ee20000100800 */
[----:B------:R-:W1:Y:S01]  /*15d00*/  S2R R9, SR_TID.X ;  /* 0x0000000000097919 */ /* 0x000e620000002100 */
[----:B--2---:R-:W2:Y:S01]  /*15d10*/  S2R R10, SR_TID.X ;  /* 0x00000000000a7919 */ /* 0x004ea20000002100 */
[----:B0-----:R-:W-:-:S13]  /*15d20*/  ISETP.NE.AND P0, PT, R7, 0x1, PT ;  /* 0x000000010700780c */ /* 0x001fda0003f05270 */
[----:B------:R-:W0:Y:S01]  /*15d30*/  @P0 LDC R6, c[0x0][0x450] ;  /* 0x00011400ff060b82 */ /* 0x000e220000000800 */
[----:B-1----:R-:W-:Y:S02]  /*15d40*/  IMAD.SHL.U32 R9, R9, 0x8, RZ ;  /* 0x0000000809097824 */ /* 0x002fe400078e00ff */
[----:B--2---:R-:W-:-:S03]  /*15d50*/  IMAD.SHL.U32 R10, R10, 0x8, RZ ;  /* 0x000000080a0a7824 */ /* 0x004fc600078e00ff */
[----:B------:R-:W-:-:S04]  /*15d60*/  LOP3.LUT R9, R9, 0x38, RZ, 0xc0, !PT ;  /* 0x0000003809097812 */ /* 0x000fc800078ec0ff */
[C---:B------:R-:W-:Y:S02]  /*15d70*/  LOP3.LUT R12, R9.reuse, 0x40, RZ, 0xfc, !PT ;  /* 0x00000040090c7812 */ /* 0x040fe400078efcff */
[C---:B------:R-:W-:Y:S02]  /*15d80*/  LOP3.LUT R11, R9.reuse, 0x80, RZ, 0xfc, !PT ;  /* 0x00000080090b7812 */ /* 0x040fe400078efcff */
[----:B------:R-:W-:Y:S02]  /*15d90*/  LOP3.LUT R9, R9, 0xc0, RZ, 0xfc, !PT ;  /* 0x000000c009097812 */ /* 0x000fe400078efcff */
[----:B------:R-:W-:Y:S01]  /*15da0*/  LOP3.LUT R10, R10, 0x38, RZ, 0xc0, !PT ;  /* 0x000000380a0a7812 */ /* 0x000fe200078ec0ff */
[----:B----4-:R-:W-:Y:S02]  /*15db0*/  IMAD.MOV.U32 R3, RZ, RZ, R4 ;  /* 0x000000ffff037224 */ /* 0x010fe400078e0004 */
[----:B------:R-:W1:Y:S01]  /*15dc0*/  S2R R4, SR_TID.X ;  /* 0x0000000000047919 */ /* 0x000e620000002100 */
[----:B------:R-:W-:-:S04]  /*15dd0*/  IMAD.WIDE.U32 R2, R16, UR4, R2 ;  /* 0x0000000410027c25 */ /* 0x000fc8000f8e0002 */
[----:B------:R-:W-:Y:S01]  /*15de0*/  IMAD R3, R16, UR5, R3 ;  /* 0x0000000510037c24 */ /* 0x000fe2000f8e0203 */
[----:B------:R-:W-:Y:S02]  /*15df0*/  ULDC.64 UR4, c[0x0][0x2e0] ;  /* 0x0000b80000047ab9 */ /* 0x000fe40000000a00 */
[----:B---3--:R-:W-:Y:S02]  /*15e00*/  IMAD R0, R0, UR4, RZ ;  /* 0x0000000400007c24 */ /* 0x008fe4000f8e02ff */
[----:B------:R-:W-:-:S04]  /*15e10*/  IMAD.WIDE.U32 R2, R5, UR4, R2 ;  /* 0x0000000405027c25 */ /* 0x000fc8000f8e0002 */
[----:B------:R-:W-:Y:S01]  /*15e20*/  IMAD R0, R5, UR5, R0 ;  /* 0x0000000505007c24 */ /* 0x000fe2000f8e0200 */
[----:B------:R-:W-:-:S03]  /*15e30*/  ULDC.64 UR4, c[0x0][0x2d0] ;  /* 0x0000b40000047ab9 */ /* 0x000fc60000000a00 */
[----:B------:R-:W-:Y:S01]  /*15e40*/  IMAD.IADD R3, R3, 0x1, R0 ;  /* 0x0000000103037824 */ /* 0x000fe200078e0200 */
[----:B-1----:R-:W-:-:S04]  /*15e50*/  LOP3.LUT R4, R4, 0x7f, RZ, 0xc0, !PT ;  /* 0x0000007f04047812 */ /* 0x002fc800078ec0ff */
[----:B------:R-:W-:Y:S02]  /*15e60*/  SHF.R.U32.HI R5, RZ, 0x3, R4 ;  /* 0x00000003ff057819 */ /* 0x000fe40000011604 */
[----:B------:R-:W1:Y:S02]  /*15e70*/  S2R R4, SR_TID.X ;  /* 0x0000000000047919 */ /* 0x000e640000002100 */
[----:B-1----:R-:W-:-:S05]  /*15e80*/  IMAD.SHL.U32 R4, R4, 0x10, RZ ;  /* 0x0000001004047824 */ /* 0x002fca00078e00ff */
[----:B------:R-:W-:Y:S02]  /*15e90*/  LOP3.LUT R4, R5, 0x70, R4, 0xf8, !PT ;  /* 0x0000007005047812 */ /* 0x000fe400078ef804 */
[----:B------:R-:W1:Y:S03]  /*15ea0*/  @P0 LDC R5, c[0x0][0x44c] ;  /* 0x00011300ff050b82 */ /* 0x000e660000000800 */
[----:B------:R-:W-:-:S04]  /*15eb0*/  IMAD R0, R8, 0x80, R4 ;  /* 0x0000008008007824 */ /* 0x000fc800078e0204 */
[----:B------:R-:W-:Y:S02]  /*15ec0*/  IMAD.MOV.U32 R4, RZ, RZ, R0 ;  /* 0x000000ffff047224 */ /* 0x000fe400078e0000 */
[----:B-1----:R-:W-:-:S05]  /*15ed0*/  @P0 IMAD.HI.U32 R5, R0, R5, RZ ;  /* 0x0000000500050227 */ /* 0x002fca00078e00ff */
        /* <DEDUP_REMOVED lines=32> */
[----:B---3--:R-:W-:-:S03]  /*160e0*/  IMAD R2, R8, 0x80, R11 ;  /* 0x0000008008027824 */ /* 0x008fc600078e020b */
        /* <DEDUP_REMOVED lines=86> */
.L_x_2574:
        /* <DEDUP_REMOVED lines=14> */
.L_x_2446:
[----:B------:R-:W-:Y:S05]  /*16730*/  BSYNC B0 ;  /* 0x0000000000007941 */ /* 0x000fea0003800000 */
.L_x_2445:
[----:B------:R-:W-:Y:S01]  /*16740*/  NOP ;  /* 0x0000000000007918 */ /* 0x000fe20000000000 */
[----:B------:R-:W-:Y:S01]  /*16750*/  PLOP3.LUT P0, PT, PT, PT, PT, 0x80, 0x0 ;  /* 0x000000000000781c */ /* 0x000fe20003f0f070 */
[----:B0-----:R-:W-:-:S12]  /*16760*/  VIADD R6, R18, 0x38800 ;  /* 0x0003880012067836 */ /* 0x001fd80000000000 */
.L_x_2447:
        /* <DEDUP_REMOVED lines=18> */
.L_x_2575:
[----:B------:R-:W-:Y:S05]  /*16890*/  BSYNC B0 ;  /* 0x0000000000007941 */ /* 0x000fea0003800000 */
.L_x_2448:
        /* <DEDUP_REMOVED lines=55> */
.L_x_2456:
[----:B------:R-:W-:Y:S01]  /*16c10*/  IMAD R3, R9, 0x8, R18 ;  /* 0x0000000809037824 */ /* 0x000fe200078e0212 */
[----:B------:R-:W-:Y:S01]  /*16c20*/  SHF.L.U32 R2, R11, 0x1f, RZ ;  /* 0x0000001f0b027819 */ /* 0x000fe200000006ff */
[----:B------:R-:W-:Y:S03]  /*16c30*/  BSSY B3, `(.L_x_2457) ;  /* 0x0000003000037945 */ /* 0x000fe60003800000 */
[----:B------:R-:W1:Y:S02]  /*16c40*/  SYNCS.PHASECHK.TRANS64.TRYWAIT P0, [R3+URZ+0x38840], R2 ;  /* 0x03884002030075a7 */ /* 0x000e64000800017f */
[----:B-1----:R-:W-:Y:S05]  /*16c50*/  @!P0 BRA `(.L_x_2458) ;  /* 0x0000005400308947 */ /* 0x002fea0003800000 */
.L_x_2576:
[----:B------:R-:W-:Y:S05]  /*16c60*/  BSYNC B3 ;  /* 0x0000000000037941 */ /* 0x000fea0003800000 */
.L_x_2457:
        /* <DEDUP_REMOVED lines=12> */
.L_x_2460:
[----:B------:R-:W-:Y:S05]  /*16d30*/  BSYNC B3 ;  /* 0x0000000000037941 */ /* 0x000fea0003800000 */
.L_x_2459:
        /* <DEDUP_REMOVED lines=12> */
.L_x_2461:
        /* <DEDUP_REMOVED lines=16> */
.L_x_2462:
        /* <DEDUP_REMOVED lines=16> */
.L_x_2463:
        /* <DEDUP_REMOVED lines=16> */
.L_x_2464:
        /* <DEDUP_REMOVED lines=16> */
.L_x_2577:
[----:B------:R-:W-:Y:S05]  /*17200*/  BSYNC B3 ;  /* 0x0000000000037941 */ /* 0x000fea0003800000 */
.L_x_2465:
        /* <DEDUP_REMOVED lines=12> */
.L_x_2468:
[----:B------:R-:W-:Y:S05]  /*172d0*/  BSYNC B3 ;  /* 0x0000000000037941 */ /* 0x000fea0003800000 */
.L_x_2467:
        /* <DEDUP_REMOVED lines=13> */
.L_x_2469:
        /* <DEDUP_REMOVED lines=15> */
.L_x_2470:
        /* <DEDUP_REMOVED lines=15> */
.L_x_2471:
        /* <DEDUP_REMOVED lines=15> */
.L_x_2472:
        /* <DEDUP_REMOVED lines=12> */
.L_x_2455:
[----:B------:R-:W-:Y:S05]  /*17740*/  BSYNC B1 ;  /* 0x0000000000017941 */ /* 0x000fea0003800000 */
.L_x_2454:
[----:B0-----:R-:W2:Y:S01]  /*17750*/  LDL.LU R0, [R1+0x40] ;  /* 0x0000400001007983 */ /* 0x001ea20000300800 */
[----:B------:R-:W-:-:S03]  /*17760*/  IMAD.MOV.U32 R19, RZ, RZ, R9 ;  /* 0x000000ffff137224 */ /* 0x000fc600078e0009 */
[----:B------:R0:W-:Y:S02]  /*17770*/  STL [R1+0x14], R11 ;  /* 0x0000140b01007387 */ /* 0x0001e40000100800 */
[----:B0-2---:R-:W-:-:S07]  /*17780*/  VIADD R0, R0, 0xfffffffd ;  /* 0xfffffffd00007836 */ /* 0x005fce0000000000 */
.L_x_2453:
[----:B------:R-:W-:Y:S05]  /*17790*/  BSYNC B2 ;  /* 0x0000000000027941 */ /* 0x000fea0003800000 */
.L_x_2452:
[----:B------:R-:W-:Y:S01]  /*177a0*/  VIADD R10, R10, 0xfffffffe ;  /* 0xfffffffe0a0a7836 */ /* 0x000fe20000000000 */
[----:B------:R-:W-:-:S04]  /*177b0*/  LOP3.LUT R8, RZ, R8, RZ, 0x33, !PT ;  /* 0x00000008ff087212 */ /* 0x000fc800078e33ff */
[----:B------:R-:W-:-:S13]  /*177c0*/  ISETP.NE.AND P0, PT, R10, R8, PT ;  /* 0x000000080a00720c */ /* 0x000fda0003f05270 */
[----:B------:R-:W-:Y:S05]  /*177d0*/  @!P0 BRA `(.L_x_2451) ;  /* 0x0000001800c48947 */ /* 0x000fea0003800000 */
[----:B------:R-:W-:-:S07]  /*177e0*/  IMAD.MOV.U32 R9, RZ, RZ, R17 ;  /* 0x000000ffff097224 */ /* 0x000fce00078e0011 */
.L_x_2511:
        /* <DEDUP_REMOVED lines=36> */
.L_x_2475:
[----:B------:R-:W-:Y:S01]  /*17a30*/  IMAD R3, R4, 0x8, R18 ;  /* 0x0000000804037824 */ /* 0x000fe200078e0212 */
[----:B------:R-:W-:Y:S01]  /*17a40*/  SHF.L.U32 R2, R5, 0x1f, RZ ;  /* 0x0000001f05027819 */ /* 0x000fe200000006ff */
[----:B------:R-:W-:Y:S03]  /*17a50*/  BSSY B2, `(.L_x_2476) ;  /* 0x0000003000027945 */ /* 0x000fe60003800000 */
[----:B------:R-:W1:Y:S02]  /*17a60*/  SYNCS.PHASECHK.TRANS64.TRYWAIT P0, [R3+URZ+0x38840], R2 ;  /* 0x03884002030075a7 */ /* 0x000e64000800017f */
[----:B-1----:R-:W-:Y:S05]  /*17a70*/  @!P0 BRA `(.L_x_2477) ;  /* 0x0000004400d08947 */ /* 0x002fea0003800000 */
.L_x_2578:
[----:B------:R-:W-:Y:S05]  /*17a80*/  BSYNC B2 ;  /* 0x0000000000027941 */ /* 0x000fea0003800000 */
.L_x_2476:
        /* <DEDUP_REMOVED lines=12> */
.L_x_2479:
[----:B------:R-:W-:Y:S05]  /*17b50*/  BSYNC B2 ;  /* 0x0000000000027941 */ /* 0x000fea0003800000 */
.L_x_2478:
        /* <DEDUP_REMOVED lines=12> */
.L_x_2480:
        /* <DEDUP_REMOVED lines=16> */
.L_x_2481:
        /* <DEDUP_REMOVED lines=16> */
.L_x_2482:
        /* <DEDUP_REMOVED lines=16> */
.L_x_2483:
        /* <DEDUP_REMOVED lines=16> */
.L_x_2579:
[----:B------:R-:W-:Y:S05]  /*18020*/  BSYNC B2 ;  /* 0x0000000000027941 */ /* 0x000fea0003800000 */
.L_x_2484:
        /* <DEDUP_REMOVED lines=11> */
.L_x_2487:
[----:B------:R-:W-:Y:S05]  /*180e0*/  BSYNC B2 ;  /* 0x0000000000027941 */ /* 0x000fea0003800000 */
.L_x_2486:
        /* <DEDUP_REMOVED lines=12> */
.L_x_2488:
        /* <DEDUP_REMOVED lines=15> */
.L_x_2489:
        /* <DEDUP_REMOVED lines=15> */
.L_x_2490:
        /* <DEDUP_REMOVED lines=15> */
.L_x_2491:
        /* <DEDUP_REMOVED lines=12> */
.L_x_2474:
[----:B------:R-:W-:Y:S05]  /*18540*/  BSYNC B1 ;  /* 0x0000000000017941 */ /* 0x000fea0003800000 */
.L_x_2473:
        /* <DEDUP_REMOVED lines=36> */
.L_x_2494:
[----:B------:R-:W-:Y:S01]  /*18790*/  IMAD R2, R19, 0x8, R18 ;  /* 0x0000000813027824 */ /* 0x000fe200078e0212 */
[----:B------:R-:W-:Y:S01]  /*187a0*/  SHF.L.U32 R3, R12, 0x1f, RZ ;  /* 0x0000001f0c037819 */ /* 0x000fe200000006ff */
[----:B------:R-:W-:Y:S03]  /*187b0*/  BSSY B2, `(.L_x_2495) ;  /* 0x0000003000027945 */ /* 0x000fe60003800000 */
[----:B------:R-:W2:Y:S02]  /*187c0*/  SYNCS.PHASECHK.TRANS64.TRYWAIT P0, [R2+URZ+0x38840], R3 ;  /* 0x03884003020075a7 */ /* 0x000ea4000800017f */
[----:B--2---:R-:W-:Y:S05]  /*187d0*/  @!P0 BRA `(.L_x_2496) ;  /* 0x0000003800a08947 */ /* 0x004fea0003800000 */
.L_x_2580:
[----:B------:R-:W-:Y:S05]  /*187e0*/  BSYNC B2 ;  /* 0x0000000000027941 */ /* 0x000fea0003800000 */
.L_x_2495:
        /* <DEDUP_REMOVED lines=12> */
.L_x_2498:
[----:B------:R-:W-:Y:S05]  /*188b0*/  BSYNC B2 ;  /* 0x0000000000027941 */ /* 0x000fea0003800000 */
.L_x_2497:
        /* <DEDUP_REMOVED lines=13> */
.L_x_2499:
        /* <DEDUP_REMOVED lines=16> */
.L_x_2500:
        /* <DEDUP_REMOVED lines=16> */
.L_x_2501:
        /* <DEDUP_REMOVED lines=16> */
.L_x_2502:
        /* <DEDUP_REMOVED lines=15> */
.L_x_2581:
[----:B------:R-:W-:Y:S05]  /*18d80*/  BSYNC B2 ;  /* 0x0000000000027941 */ /* 0x000fea0003800000 */
.L_x_2503:
        /* <DEDUP_REMOVED lines=11> */
.L_x_2506:
[----:B------:R-:W-:Y:S05]  /*18e40*/  BSYNC B2 ;  /* 0x0000000000027941 */ /* 0x000fea0003800000 */
.L_x_2505:
        /* <DEDUP_REMOVED lines=12> */
.L_x_2507:
        /* <DEDUP_REMOVED lines=15> */
.L_x_2508:
        /* <DEDUP_REMOVED lines=15> */
.L_x_2509:
        /* <DEDUP_REMOVED lines=15> */
.L_x_2510:
        /* <DEDUP_REMOVED lines=12> */
.L_x_2493:
[----:B------:R-:W-:Y:S05]  /*192a0*/  BSYNC B1 ;  /* 0x0000000000017941 */ /* 0x000fea0003800000 */
.L_x_2492:
[----:B------:R-:W2:Y:S01]  /*192b0*/  LDL R2, [R1+0x28] ;  /* 0x0000280001027983 */ /* 0x000ea20000100800 */
[----:B------:R-:W-:Y:S01]  /*192c0*/  VIADD R0, R0, 0xfffffffe ;  /* 0xfffffffe00007836 */ /* 0x000fe20000000000 */
[----:B--2---:R-:W-:-:S13]  /*192d0*/  ISETP.GT.AND P0, PT, R7, R2, PT ;  /* 0x000000020700720c */ /* 0x004fda0003f04270 */
[----:B------:R-:W-:Y:S05]  /*192e0*/  @P0 BRA `(.L_x_2511) ;  /* 0xffffffe400400947 */ /* 0x000fea000383ffff */
.L_x_2451:
[----:B------:R-:W-:Y:S05]  /*192f0*/  BSYNC B0 ;  /* 0x0000000000007941 */ /* 0x000fea0003800000 */
.L_x_2450:
        /* <DEDUP_REMOVED lines=19> */
.L_x_2513:
[----:B------:R-:W-:Y:S05]  /*19430*/  BSYNC B0 ;  /* 0x0000000000007941 */ /* 0x000fea0003800000 */
.L_x_2512:
        /* <DEDUP_REMOVED lines=11> */
.L_x_2582:
[----:B------:R-:W-:Y:S05]  /*194f0*/  BSYNC B1 ;  /* 0x0000000000017941 */ /* 0x000fea0003800000 */
.L_x_2516:
        /* <DEDUP_REMOVED lines=9> */
.L_x_2519:
[----:B------:R-:W-:Y:S05]  /*19590*/  BSYNC B1 ;  /* 0x0000000000017941 */ /* 0x000fea0003800000 */
.L_x_2518:
        /* <DEDUP_REMOVED lines=12> */
.L_x_2520:
        /* <DEDUP_REMOVED lines=15> */
.L_x_2521:
        /* <DEDUP_REMOVED lines=15> */
.L_x_2522:
        /* <DEDUP_REMOVED lines=15> */
.L_x_2523:
        /* <DEDUP_REMOVED lines=10> */
.L_x_2515:
[----:B------:R-:W-:Y:S05]  /*199d0*/  BSYNC B0 ;  /* 0x0000000000007941 */ /* 0x000fea0003800000 */
.L_x_2514:
[----:B------:R-:W2:Y:S01]  /*199e0*/  LDL.LU R4, [R1+0x14] ;  /* 0x0000140001047983 */ /* 0x000ea20000300800 */
[----:B------:R-:W-:-:S05]  /*199f0*/  VIADD R19, R19, 0x1 ;  /* 0x0000000113137836 */ /* 0x000fca0000000000 */
[----:B------:R-:W-:-:S04]  /*19a00*/  ISETP.NE.AND P0, PT, R19, 0x2, PT ;  /* 0x000000021300780c */ /* 0x000fc80003f05270 */
[----:B------:R-:W-:Y:S02]  /*19a10*/  SEL R0, RZ, 0x1, P0 ;  /* 0x00000001ff007807 */ /* 0x000fe40000000000 */
[----:B------:R-:W-:Y:S02]  /*19a20*/  SEL R19, R19, RZ, P0 ;  /* 0x000000ff13137207 */ /* 0x000fe40000000000 */
[----:B--2---:R-:W-:-:S05]  /*19a30*/  LOP3.LUT R4, R4, R0, RZ, 0x3c, !PT ;  /* 0x0000000004047212 */ /* 0x004fca00078e3cff */
[----:B------:R2:W-:Y:S02]  /*19a40*/  STL [R1+0x14], R4 ;  /* 0x0000140401007387 */ /* 0x0005e40000100800 */
.L_x_2430:
[----:B------:R-:W-:Y:S05]  /*19a50*/  BSYNC B7 ;  /* 0x0000000000077941 */ /* 0x000fea0003800000 */
.L_x_2428:
[----:B---3--:R-:W3:Y:S02]  /*19a60*/  LDL R0, [R1+0x5c] ;  /* 0x00005c0001007983 */ /* 0x008ee40000100800 */
[----:B---3--:R-:W-:-:S13]  /*19a70*/  ISETP.NE.AND P0, PT, R0, RZ, PT ;  /* 0x000000ff0000720c */ /* 0x008fda0003f05270 */
        /* <DEDUP_REMOVED lines=12> */
.L_x_2524:
[----:B--2---:R-:W2:Y:S01]  /*19b40*/  S2R R10, SR_TID.X ;  /* 0x00000000000a7919 */ /* 0x004ea20000002100 */
[----:B------:R-:W-:Y:S01]  /*19b50*/  UMOV UR4, 0xffffffff ;  /* 0xffffffff00047882 */ /* 0x000fe20000000000 */
[----:B--2---:R-:W-:-:S04]  /*19b60*/  LOP3.LUT R10, R10, 0x1f, RZ, 0xc0, !PT ;  /* 0x0000001f0a0a7812 */ /* 0x004fc800078ec0ff */
[----:B------:R-:W-:Y:S01]  /*19b70*/  ISETP.NE.AND P0, PT, R10, 0x1f, PT ;  /* 0x0000001f0a00780c */ /* 0x000fe20003f05270 */
[----:B------:R-:W-:-:S12]  /*19b80*/  BRA.DIV UR4, `(.L_x_2526) ;  /* 0x0000002604f07947 */ /* 0x000fd8000b800000 */
[----:B------:R-:W2:Y:S01]  /*19b90*/  LDL.LU R3, [R1] ;  /* 0x0000000001037983 */ /* 0x000ea20000300800 */
[----:B------:R-:W-:-:S03]  /*19ba0*/  ULDC UR4, c[0x0][0xc3c] ;  /* 0x00030f0000047ab9 */ /* 0x000fc60000000800 */
[----:B01----:R-:W3:Y:S01]  /*19bb0*/  LDL R8, [R1+0xc] ;  /* 0x00000c0001087983 */ /* 0x003ee20000100800 */
[----:B------:R-:W-:Y:S01]  /*19bc0*/  ULDC.64 UR6, c[0x0][0x208] ;  /* 0x0000820000067ab9 */ /* 0x000fe20000000a00 */
[----:B---3--:R-:W-:Y:S02]  /*19bd0*/  IMAD.IADD R0, R8, 0x1, R10 ;  /* 0x0000000108007824 */ /* 0x008fe400078e020a */
[----:B--2---:R-:W-:-:S03]  /*19be0*/  IMAD.MOV.U32 R8, RZ, RZ, R3 ;  /* 0x000000ffff087224 */ /* 0x004fc600078e0003 */
[----:B------:R-:W-:-:S13]  /*19bf0*/  ISETP.GE.OR P1, PT, R0, UR4, !P0 ;  /* 0x0000000400007c0c */ /* 0x000fda000c726670 */
[----:B------:R-:W0:Y:S08]  /*19c00*/  @!P1 LDC.64 R2, c[0x0][0xc80] ;  /* 0x00032000ff029b82 */ /* 0x000e300000000a00 */
[----:B------:R-:W1:Y:S01]  /*19c10*/  @!P1 LDC.64 R6, c[0x0][0xc78] ;  /* 0x00031e00ff069b82 */ /* 0x000e620000000a00 */
[----:B0-----:R-:W-:-:S05]  /*19c20*/  @!P1 IMAD.WIDE R2, R0, 0x4, R2 ;  /* 0x0000000400029825 */ /* 0x001fca00078e0202 */
[----:B------:R1:W2:Y:S02]  /*19c30*/  @!P1 LDG.E R5, desc[UR6][R2.64] ;  /* 0x0000000602059981 */ /* 0x0002a4000c1e1900 */
[----:B-1----:R-:W-:-:S06]  /*19c40*/  @!P1 IMAD.WIDE R2, R0, 0x4, R6 ;  /* 0x0000000400029825 */ /* 0x002fcc00078e0206 */
[----:B------:R-:W3:Y:S01]  /*19c50*/  @!P1 LDG.E R2, desc[UR6][R2.64] ;  /* 0x0000000602029981 */ /* 0x000ee2000c1e1900 */
[----:B------:R-:W-:Y:S02]  /*19c60*/  CS2R R6, SRZ ;  /* 0x0000000000067805 */ /* 0x000fe4000001ff00 */
[C---:B------:R-:W-:Y:S02]  /*19c70*/  ISETP.GE.U32.AND P2, PT, R10.reuse, 0x2, PT ;  /* 0x000000020a00780c */ /* 0x040fe40003f46070 */
[C---:B------:R-:W-:Y:S01]  /*19c80*/  ISETP.GE.U32.AND P3, PT, R10.reuse, 0x4, PT ;  /* 0x000000040a00780c */ /* 0x040fe20003f66070 */
[----:B------:R-:W-:Y:S01]  /*19c90*/  SHFL.IDX PT, R4, R8, RZ, 0x1f ;  /* 0x00001fff08047589 */ /* 0x000fe200000e0000 */
[C---:B------:R-:W-:Y:S02]  /*19ca0*/  ISETP.GE.U32.AND P4, PT, R10.reuse, 0x8, PT ;  /* 0x000000080a00780c */ /* 0x040fe40003f86070 */
[----:B------:R-:W-:Y:S01]  /*19cb0*/  ISETP.GE.U32.AND P5, PT, R10, 0x10, PT ;  /* 0x000000100a00780c */ /* 0x000fe20003fa6070 */
[----:B------:R-:W-:Y:S01]  /*19cc0*/  SHFL.IDX PT, R0, R8, 0x1, 0x1f ;  /* 0x00201f0008007f89 */ /* 0x000fe200000e0000 */
[----:B--2---:R-:W-:-:S02]  /*19cd0*/  @!P1 IMAD.MOV.U32 R6, RZ, RZ, R5 ;  /* 0x000000ffff069224 */ /* 0x004fc400078e0005 */
[----:B------:R-:W-:Y:S02]  /*19ce0*/  IMAD.MOV.U32 R5, RZ, RZ, RZ ;  /* 0x000000ffff057224 */ /* 0x000fe400078e00ff */
        /* <DEDUP_REMOVED lines=19> */
.L_x_2592:
[----:B------:R-:W-:Y:S02]  /*19e20*/  ULDC UR4, c[0x0][0xc38] ;  /* 0x00030e0000047ab9 */ /* 0x000fe40000000800 */
[----:B------:R-:W-:-:S04]  /*19e30*/  IMAD.U32 R8, RZ, RZ, UR4 ;  /* 0x00000004ff087e24 */ /* 0x000fc8000f8e00ff */
[----:B-1----:R-:W-:-:S04]  /*19e40*/  IMAD R9, R9, R8, RZ ;  /* 0x0000000809097224 */ /* 0x002fc800078e02ff */
[----:B------:R-:W-:-:S05]  /*19e50*/  IMAD.IADD R0, R0, 0x1, R9 ;  /* 0x0000000100007824 */ /* 0x000fca00078e0209 */
[----:B------:R-:W-:-:S13]  /*19e60*/  ISETP.GT.AND P6, PT, R0, R4, PT ;  /* 0x000000040000720c */ /* 0x000fda0003fc4270 */
[----:B------:R-:W-:Y:S05]  /*19e70*/  @P6 BRA `(.L_x_2527) ;  /* 0x0000000000b06947 */ /* 0x000fea0003800000 */
.L_x_2530:
        /* <DEDUP_REMOVED lines=38> */
.L_x_2600:
[----:B------:R-:W-:Y:S02]  /*1a0e0*/  ULDC UR4, c[0x0][0xc38] ;  /* 0x00030e0000047ab9 */ /* 0x000fe40000000800 */
[----:B------:R-:W-:-:S04]  /*1a0f0*/  IMAD.U32 R8, RZ, RZ, UR4 ;  /* 0x00000004ff087e24 */ /* 0x000fc8000f8e00ff */
[----:B-1----:R-:W-:-:S04]  /*1a100*/  IMAD R9, R9, R8, RZ ;  /* 0x0000000809097224 */ /* 0x002fc800078e02ff */
[----:B------:R-:W-:-:S05]  /*1a110*/  IMAD.IADD R0, R9, 0x1, R0 ;  /* 0x0000000109007824 */ /* 0x000fca00078e0200 */
[----:B------:R-:W-:-:S13]  /*1a120*/  ISETP.GT.AND P6, PT, R0, R4, PT ;  /* 0x000000040000720c */ /* 0x000fda0003fc4270 */
[----:B------:R-:W-:Y:S05]  /*1a130*/  @!P6 BRA `(.L_x_2530) ;  /* 0xfffffffc0050e947 */ /* 0x000fea000383ffff */
.L_x_2527:
        /* <DEDUP_REMOVED lines=12> */
.L_x_2605:
[----:B------:R-:W-:-:S13]  /*1a200*/  ISETP.NE.AND P0, PT, R3, RZ, PT ;  /* 0x000000ff0300720c */ /* 0x000fda0003f05270 */
[----:B------:R-:W-:Y:S05]  /*1a210*/  @!P0 BRA `(.L_x_2532) ;  /* 0x0000000000148947 */ /* 0x000fea0003800000 */
[----:B------:R-:W-:Y:S01]  /*1a220*/  UMOV UR4, 0xffffffff ;  /* 0xffffffff00047882 */ /* 0x000fe20000000000 */
[----:B---3--:R-:W-:Y:S02]  /*1a230*/  VIADD R10, R10, 0xffffffff ;  /* 0xffffffff0a0a7836 */ /* 0x008fe40000000000 */
[----:B------:R-:W-:Y:S05]  /*1a240*/  BRA.DIV UR4, `(.L_x_2533) ;  /* 0x0000002a04e07947 */ /* 0x000fea000b800000 */
[----:B0-----:R0:W2:Y:S02]  /*1a250*/  SHFL.IDX PT, R2, R2, R10, 0x1f ;  /* 0x00001f0a02027589 */ /* 0x0010a400000e0000 */
.L_x_2608:
[----:B--2---:R-:W-:-:S07]  /*1a260*/  IMAD.MOV.U32 R5, RZ, RZ, R2 ;  /* 0x000000ffff057224 */ /* 0x004fce00078e0002 */
.L_x_2532:
[----:B0-----:R-:W-:Y:S01]  /*1a270*/  IMAD R2, R5, R8, R9 ;  /* 0x0000000805027224 */ /* 0x001fe200078e0209 */
[----:B------:R-:W-:-:S03]  /*1a280*/  ISETP.NE.AND P0, PT, R7, 0x1, PT ;  /* 0x000000010700780c */ /* 0x000fc60003f05270 */
[----:B------:R-:W-:Y:S01]  /*1a290*/  IMAD.IADD R4, R4, 0x1, -R2 ;  /* 0x0000000104047824 */ /* 0x000fe200078e0a02 */
[----:B------:R0:W-:Y:S09]  /*1a2a0*/  STL [R1], R2 ;  /* 0x0000000201007387 */ /* 0x0001f20000100800 */
[----:B------:R-:W-:Y:S05]  /*1a2b0*/  @!P0 BRA `(.L_x_2534) ;  /* 0x0000000000e48947 */ /* 0x000fea0003800000 */
[----:B------:R-:W-:-:S04]  /*1a2c0*/  IABS R5, R0 ;  /* 0x0000000000057213 */ /* 0x000fc80000000000 */
        /* <DEDUP_REMOVED lines=25> */
[----:B-1-3--:R-:W-:Y:S02]  /*1a460*/  IMAD R6, R2, R5, RZ ;  /* 0x0000000502067224 */ /* 0x00afe400078e02ff */
        /* <DEDUP_REMOVED lines=30> */
.L_x_2534:
[----:B------:R-:W2:Y:S01]  /*1a650*/  LDL R5, [R1+0xc] ;  /* 0x00000c0001057983 */ /* 0x000ea20000100800 */
[----:B0-----:R-:W2:Y:S01]  /*1a660*/  LDC.64 R2, c[0x0][0xc90] ;  /* 0x00032400ff027b82 */ /* 0x001ea20000000a00 */
[----:B------:R-:W-:Y:S01]  /*1a670*/  ULDC.64 UR4, c[0x0][0x208] ;  /* 0x0000820000047ab9 */ /* 0x000fe20000000a00 */
[----:B--2---:R-:W-:-:S05]  /*1a680*/  IMAD.WIDE R2, R5, 0x4, R2 ;  /* 0x0000000405027825 */ /* 0x004fca00078e0202 */
[----:B-1-3--:R-:W2:Y:S02]  /*1a690*/  LDG.E R6, desc[UR4][R2.64] ;  /* 0x0000000402067981 */ /* 0x00aea4000c1e1900 */
        /* <DEDUP_REMOVED lines=59> */
.L_x_2535:
[----:B-1----:R-:W-:-:S05]  /*1aa50*/  LOP3.LUT R3, RZ, R4, RZ, 0x33, !PT ;  /* 0x00000004ff037212 */ /* 0x002fca00078e33ff */
[----:B------:R-:W-:-:S05]  /*1aa60*/  IMAD.IADD R0, R0, 0x1, R3 ;  /* 0x0000000100007824 */ /* 0x000fca00078e0203 */
[----:B------:R1:W-:Y:S01]  /*1aa70*/  STL [R1+0x4], R0 ;  /* 0x0000040001007387 */ /* 0x0003e20000100800 */
[----:B------:R-:W-:Y:S05]  /*1aa80*/  BRA `(.L_x_2536) ;  /* 0x0000000000287947 */ /* 0x000fea0003800000 */
.L_x_2528:
        /* <DEDUP_REMOVED lines=10> */
.L_x_2536:
[----:B0-----:R-:W2:Y:S04]  /*1ab30*/  LDL R2, [R1+0xc] ;  /* 0x00000c0001027983 */ /* 0x001ea80000100800 */
[----:B------:R-:W3:Y:S04]  /*1ab40*/  LDL R3, [R1+0x8] ;  /* 0x0000080001037983 */ /* 0x000ee80000100800 */
[----:B------:R-:W4:Y:S04]  /*1ab50*/  LDL R5, [R1+0x4] ;  /* 0x0000040001057983 */ /* 0x000f280000100800 */
[----:B------:R-:W4:Y:S01]  /*1ab60*/  LDL R4, [R1] ;  /* 0x0000000001047983 */ /* 0x000f220000100800 */
[----:B-1----:R-:W0:Y:S01]  /*1ab70*/  S2R R0, SR_TID.X ;  /* 0x0000000000007919 */ /* 0x002e220000002100 */
[----:B------:R-:W-:Y:S05]  /*1ab80*/  WARPSYNC.ALL ;  /* 0x0000000000007948 */ /* 0x000fea0003800000 */
[----:B0-----:R-:W-:Y:S01]  /*1ab90*/  LOP3.LUT R0, R0, 0x1f, RZ, 0xc0, !PT ;  /* 0x0000001f00007812 */ /* 0x001fe200078ec0ff */
[----:B------:R-:W-:Y:S03]  /*1aba0*/  BAR.SYNC.DEFER_BLOCKING 0x4, 0x180 ;  /* 0x0106000000007b1d */ /* 0x000fe60000010000 */
[----:B------:R-:W-:-:S13]  /*1abb0*/  ISETP.NE.AND P0, PT, R0, RZ, PT ;  /* 0x000000ff0000720c */ /* 0x000fda0003f05270 */
[----:B------:R-:W0:Y:S01]  /*1abc0*/  @!P0 S2R R0, SR_CgaCtaId ;  /* 0x0000000000008919 */ /* 0x000e220000008800 */
[----:B--2---:R-:W-:Y:S01]  /*1abd0*/  IMAD.MOV.U32 R7, RZ, RZ, R2 ;  /* 0x000000ffff077224 */ /* 0x004fe200078e0002 */
[----:B------:R-:W-:Y:S01]  /*1abe0*/  @!P0 MOV R2, 0x400 ;  /* 0x0000040000028802 */ /* 0x000fe20000000f00 */
[----:B---3--:R-:W-:-:S03]  /*1abf0*/  IMAD.MOV.U32 R6, RZ, RZ, R3 ;  /* 0x000000ffff067224 */ /* 0x008fc600078e0003 */
[----:B0-----:R-:W-:-:S05]  /*1ac00*/  @!P0 LEA R18, R0, R2, 0x18 ;  /* 0x0000000200128211 */ /* 0x001fca00078ec0ff */
[----:B----4-:R0:W-:Y:S01]  /*1ac10*/  @!P0 STS.128 [R18+0x388d0], R4 ;  /* 0x0388d00412008388 */ /* 0x0101e20000000c00 */
[----:B------:R-:W-:Y:S06]  /*1ac20*/  BAR.ARV 0x5, 0x180 ;  /* 0x0146000000007b1d */ /* 0x000fec0000002000 */
.L_x_2525:
[----:B------:R-:W2:Y:S01]  /*1ac30*/  LDL R0, [R1+0xc] ;  /* 0x00000c0001007983 */ /* 0x000ea20000100800 */
[----:B------:R-:W-:Y:S02]  /*1ac40*/  ULDC UR4, c[0x0][0xc3c] ;  /* 0x00030f0000047ab9 */ /* 0x000fe40000000800 */
[----:B--2---:R-:W-:-:S13]  /*1ac50*/  ISETP.GE.AND P0, PT, R0, UR4, PT ;  /* 0x0000000400007c0c */ /* 0x004fda000bf06270 */
[----:B------:R-:W-:Y:S05]  /*1ac60*/  @!P0 BRA `(.L_x_2537) ;  /* 0xffffff98000c8947 */ /* 0x000fea000383ffff */
[----:B------:R-:W-:Y:S05]  /*1ac70*/  BSYNC B8 ;  /* 0x0000000000087941 */ /* 0x000fea0003800000 */
.L_x_2422:
[----:B0-----:R-:W2:Y:S01]  /*1ac80*/  LDL.LU R0, [R1+0x58] ;  /* 0x0000580001007983 */ /* 0x001ea20000300800 */
[----:B------:R-:W-:Y:S01]  /*1ac90*/  BSSY B0, `(.L_x_2538) ;  /* 0x000000b000007945 */ /* 0x000fe20003800000 */
[----:B-1----:R-:W0:Y:S01]  /*1aca0*/  S2R R5, SR_CgaCtaId ;  /* 0x0000000000057919 */ /* 0x002e220000008800 */
        /* <DEDUP_REMOVED lines=9> */
.L_x_2609:
[----:B------:R-:W-:Y:S05]  /*1ad40*/  BSYNC B0 ;  /* 0x0000000000007941 */ /* 0x000fea0003800000 */
.L_x_2538:
[----:B------:R-:W-:-:S03]  /*1ad50*/  UMOV UR4, 0xffffffff ;  /* 0xffffffff00047882 */ /* 0x000fc60000000000 */
[----:B------:R-:W-:Y:S05]  /*1ad60*/  BRA.DIV UR4, `(.L_x_2540) ;  /* 0x0000002204587947 */ /* 0x000fea000b800000 */
[----:B------:R-:W1:Y:S02]  /*1ad70*/  S2R R2, SR_TID.X ;  /* 0x0000000000027919 */ /* 0x000e640000002100 */
[----:B-1----:R-:W-:-:S04]  /*1ad80*/  SHF.R.U32.HI R2, RZ, 0x5, R2 ;  /* 0x00000005ff027819 */ /* 0x002fc80000011602 */
[----:B------:R-:W-:-:S05]  /*1ad90*/  LOP3.LUT R2, R2, 0x3, RZ, 0xc0, !PT ;  /* 0x0000000302027812 */ /* 0x000fca00078ec0ff */
[----:B------:R1:W2:Y:S02]  /*1ada0*/  SHFL.IDX PT, R14, R2, RZ, 0x1f ;  /* 0x00001fff020e7589 */ /* 0x0002a400000e0000 */
.L_x_2612:
[----:B--2---:R-:W-:Y:S01]  /*1adb0*/  ISETP.NE.AND P0, PT, R14, RZ, PT ;  /* 0x000000ff0e00720c */ /* 0x004fe20003f05270 */
[----:B------:R-:W-:-:S12]  /*1adc0*/  BSSY B0, `(.L_x_2541) ;  /* 0x0000027000007945 */ /* 0x000fd80003800000 */
[----:B------:R-:W-:Y:S05]  /*1add0*/  @P0 BRA `(.L_x_2542) ;  /* 0x0000000000940947 */ /* 0x000fea0003800000 */
[----:B------:R-:W-:-:S03]  /*1ade0*/  UMOV UR4, 0xffffffff ;  /* 0xffffffff00047882 */ /* 0x000fc60000000000 */
[----:B------:R-:W-:Y:S05]  /*1adf0*/  BRA.DIV UR4, `(.L_x_2543) ;  /* 0x0000002204687947 */ /* 0x000fea000b800000 */
[----:B------:R-:W-:-:S13]  /*1ae00*/  ELECT P6, URZ, PT ;  /* 0x00000000003f782f */ /* 0x000fda00038c0000 */
.L_x_2615:
        /* <DEDUP_REMOVED lines=8> */
.L_x_2544:
        /* <DEDUP_REMOVED lines=13> */
.L_x_2616:
[----:B------:R-:W1:Y:S02]  /*1af60*/  SYNCS.PHASECHK.TRANS64.TRYWAIT P0, [R7+URZ], R2 ;  /* 0x00000002070075a7 */ /* 0x000e64000800017f */
[----:B-1----:R-:W-:Y:S05]  /*1af70*/  @!P0 BRA `(.L_x_2546) ;  /* 0x00000020003c8947 */ /* 0x002fea0003800000 */
.L_x_2617:
[----:B------:R-:W-:Y:S05]  /*1af80*/  @!P2 BRA `(.L_x_2547) ;  /* 0x000000000004a947 */ /* 0x000fea0003800000 */
[----:B------:R-:W-:Y:S01]  /*1af90*/  BPT.TRAP 0x1 ;  /* 0x000000040000795c */ /* 0x000fe20000300000 */
.L_x_2547:
[----:B------:R-:W-:-:S04]  /*1afa0*/  VIADD R0, R0, 0x38860 ;  /* 0x0003886000007836 */ /* 0x000fc80000000000 */
[----:B------:R-:W-:-:S04]  /*1afb0*/  IMAD R4, R19, 0x8, R0 ;  /* 0x0000000813047824 */ /* 0x000fc800078e0200 */
[----:B------:R-:W2:Y:S02]  /*1afc0*/  SYNCS.PHASECHK.TRANS64.TRYWAIT P0, [R4+URZ], R5 ;  /* 0x00000005040075a7 */ /* 0x000ea4000800017f */
[----:B--2---:R-:W-:Y:S05]  /*1afd0*/  @!P0 BRA `(.L_x_2548) ;  /* 0x0000002000388947 */ /* 0x004fea0003800000 */
.L_x_2618:
[----:B------:R-:W-:-:S07]  /*1afe0*/  IMAD R3, R3, 0x8, R0 ;  /* 0x0000000803037824 */ /* 0x000fce00078e0200 */
.L_x_2549:
[----:B---3--:R3:W4:Y:S02]  /*1aff0*/  SYNCS.PHASECHK.TRANS64.TRYWAIT P0, [R3+URZ], R2 ;  /* 0x00000002030075a7 */ /* 0x008724000800017f */
[----:B----4-:R-:W-:Y:S05]  /*1b000*/  @!P0 NANOSLEEP.SYNCS 0x989680 ;  /* 0x009896800000895d */ /* 0x010fea0003900000 */
[----:B------:R-:W4:Y:S02]  /*1b010*/  @!P0 SYNCS.PHASECHK.TRANS64 P0, [R3+URZ], R2 ;  /* 0x00000002030085a7 */ /* 0x000f24000800007f */
[----:B----4-:R-:W-:Y:S05]  /*1b020*/  @!P0 BRA `(.L_x_2549) ;  /* 0xfffffffc00f08947 */ /* 0x010fea000383ffff */
.L_x_2542:
[----:B------:R-:W-:Y:S05]  /*1b030*/  BSYNC B0 ;  /* 0x0000000000007941 */ /* 0x000fea0003800000 */
.L_x_2541:
[----:B------:R-:W-:Y:S05]  /*1b040*/  EXIT ;  /* 0x000000000000794d */ /* 0x000fea0003800000 */
.L_x_2361:
[----:B------:R-:W-:-:S13]  /*1b050*/  R2UR UR4, R17 ;  /* 0x00000000110472ca */ /* 0x000fda00000e0000 */
[----:B0-----:R-:W-:-:S04]  /*1b060*/  IMAD.U32 R3, RZ, RZ, UR4 ;  /* 0x00000004ff037e24 */ /* 0x001fc8000f8e00ff */
[----:B------:R0:W1:Y:S03]  /*1b070*/  SYNCS.PHASECHK.TRANS64.TRYWAIT P1, [R3+URZ+0x38800], R0 ;  /* 0x03880000030075a7 */ /* 0x000066000802017f */
[----:B-1----:R-:W-:Y:S05]  /*1b080*/  @!P1 NANOSLEEP.SYNCS 0x989680 ;  /* 0x009896800000995d */ /* 0x002fea0003900000 */
[----:B------:R-:W1:Y:S02]  /*1b090*/  @!P1 SYNCS.PHASECHK.TRANS64 P1, [R3+URZ+0x38800], R0 ;  /* 0x03880000030095a7 */ /* 0x000e64000802007f */
[----:B-1----:R-:W-:Y:S05]  /*1b0a0*/  @!P1 BRA `(.L_x_2361) ;  /* 0xfffffffc00e89947 */ /* 0x002fea000383ffff */
[----:B------:R-:W-:Y:S05]  /*1b0b0*/  BRA `(.L_x_2550) ;  /* 0xfffffe7000b47947 */ /* 0x000fea000383ffff */
.L_x_2365:
[----:B-1----:R1:W2:Y:S02]  /*1b0c0*/  SYNCS.PHASECHK.TRANS64.TRYWAIT P2, [R0+URZ+0x38830], R3 ;  /* 0x03883003000075a7 */ /* 0x0022a4000804017f */
[----:B--2---:R-:W-:Y:S05]  /*1b0d0*/  @!P2 NANOSLEEP.SYNCS 0x989680 ;  /* 0x009896800000a95d */ /* 0x004fea0003900000 */
[----:B------:R-:W2:Y:S02]  /*1b0e0*/  @!P2 SYNCS.PHASECHK.TRANS64 P2, [R0+URZ+0x38830], R3 ;  /* 0x038830030000a5a7 */ /* 0x000ea4000804007f */
[----:B--2---:R-:W-:Y:S05]  /*1b0f0*/  @!P2 BRA `(.L_x_2365) ;  /* 0xfffffffc00f0a947 */ /* 0x004fea000383ffff */
[----:B------:R-:W-:Y:S05]  /*1b100*/  BRA `(.L_x_2364) ;  /* 0xfffffe7000e47947 */ /* 0x000fea000383ffff */
.L_x_2370:
[----:B------:R-:W-:-:S13]  /*1b110*/  R2UR UR4, R3 ;  /* 0x00000000030472ca */ /* 0x000fda00000e0000 */
[----:B-1----:R-:W-:-:S04]  /*1b120*/  IMAD.U32 R152, RZ, RZ, UR4 ;  /* 0x00000004ff987e24 */ /* 0x002fc8000f8e00ff */
[----:B------:R1:W2:Y:S03]  /*1b130*/  SYNCS.PHASECHK.TRANS64.TRYWAIT P3, [R152+URZ+0x38830], R4 ;  /* 0x03883004980075a7 */ /* 0x0002a6000806017f */
[----:B--2---:R-:W-:Y:S05]  /*1b140*/  @!P3 NANOSLEEP.SYNCS 0x989680 ;  /* 0x009896800000b95d */ /* 0x004fea0003900000 */
[----:B------:R-:W2:Y:S02]  /*1b150*/  @!P3 SYNCS.PHASECHK.TRANS64 P3, [R152+URZ+0x38830], R4 ;  /* 0x038830049800b5a7 */ /* 0x000ea4000806007f */
[----:B--2---:R-:W-:Y:S05]  /*1b160*/  @!P3 BRA `(.L_x_2370) ;  /* 0xfffffffc00e8b947 */ /* 0x004fea000383ffff */
[----:B------:R-:W-:Y:S05]  /*1b170*/  BRA `(.L_x_2369) ;  /* 0xfffffeac00387947 */ /* 0x000fea000383ffff */
.L_x_2374:
[----:B--2---:R-:W-:-:S04]  /*1b180*/  IMAD.U32 R2, RZ, RZ, UR4 ;  /* 0x00000004ff027e24 */ /* 0x004fc8000f8e00ff */
[----:B------:R2:W3:Y:S03]  /*1b190*/  SYNCS.PHASECHK.TRANS64.TRYWAIT P3, [R2+URZ+0x38850], R0 ;  /* 0x03885000020075a7 */ /* 0x0004e6000806017f */
[----:B---3--:R-:W-:Y:S05]  /*1b1a0*/  @!P3 NANOSLEEP.SYNCS 0x989680 ;  /* 0x009896800000b95d */ /* 0x008fea0003900000 */
[----:B------:R-:W3:Y:S02]  /*1b1b0*/  @!P3 SYNCS.PHASECHK.TRANS64 P3, [R2+URZ+0x38850], R0 ;  /* 0x038850000200b5a7 */ /* 0x000ee4000806007f */
[----:B---3--:R-:W-:Y:S05]  /*1b1c0*/  @!P3 BRA `(.L_x_2374) ;  /* 0xfffffffc00ecb947 */ /* 0x008fea000383ffff */
[----:B------:R-:W-:Y:S05]  /*1b1d0*/  BRA `(.L_x_2373) ;  /* 0xfffffed0005c7947 */ /* 0x000fea000383ffff */
.L_x_2380:
[----:B-1----:R-:W-:-:S04]  /*1b1e0*/  IMAD.U32 R4, RZ, RZ, UR4 ;  /* 0x00000004ff047e24 */ /* 0x002fc8000f8e00ff */
[----:B------:R1:W2:Y:S03]  /*1b1f0*/  SYNCS.PHASECHK.TRANS64.TRYWAIT P2, [R4+URZ+0x38830], R3 ;  /* 0x03883003040075a7 */ /* 0x0002a6000804017f */
[----:B--2---:R-:W-:Y:S05]  /*1b200*/  @!P2 NANOSLEEP.SYNCS 0x989680 ;  /* 0x009896800000a95d */ /* 0x004fea0003900000 */
[----:B------:R-:W2:Y:S02]  /*1b210*/  @!P2 SYNCS.PHASECHK.TRANS64 P2, [R4+URZ+0x38830], R3 ;  /* 0x038830030400a5a7 */ /* 0x000ea4000804007f */
[----:B--2---:R-:W-:Y:S05]  /*1b220*/  @!P2 BRA `(.L_x_2380) ;  /* 0xfffffffc00eca947 */ /* 0x004fea000383ffff */
[----:B------:R-:W-:Y:S05]  /*1b230*/  BRA `(.L_x_2379) ;  /* 0xfffffee8004c7947 */ /* 0x000fea000383ffff */
.L_x_2384:
[----:B---3--:R-:W-:-:S04]  /*1b240*/  IMAD.U32 R2, RZ, RZ, UR4 ;  /* 0x00000004ff027e24 */ /* 0x008fc8000f8e00ff */
[----:B------:R3:W4:Y:S03]  /*1b250*/  SYNCS.PHASECHK.TRANS64.TRYWAIT P2, [R2+URZ+0x38850], R0 ;  /* 0x03885000020075a7 */ /* 0x000726000804017f */
[----:B----4-:R-:W-:Y:S05]  /*1b260*/  @!P2 NANOSLEEP.SYNCS 0x989680 ;  /* 0x009896800000a95d */ /* 0x010fea0003900000 */
[----:B------:R-:W4:Y:S02]  /*1b270*/  @!P2 SYNCS.PHASECHK.TRANS64 P2, [R2+URZ+0x38850], R0 ;  /* 0x038850000200a5a7 */ /* 0x000f24000804007f */
[----:B----4-:R-:W-:Y:S05]  /*1b280*/  @!P2 BRA `(.L_x_2384) ;  /* 0xfffffffc00eca947 */ /* 0x010fea000383ffff */
[----:B------:R-:W-:Y:S05]  /*1b290*/  BRA `(.L_x_2383) ;  /* 0xffffff0c00747947 */ /* 0x000fea000383ffff */
.L_x_2389:
[----:B-1----:R-:W-:-:S04]  /*1b2a0*/  IMAD.U32 R7, RZ, RZ, UR8 ;  /* 0x00000008ff077e24 */ /* 0x002fc8000f8e00ff */
[----:B------:R1:W2:Y:S03]  /*1b2b0*/  SYNCS.PHASECHK.TRANS64.TRYWAIT P0, [R7+URZ+0x38850], R0 ;  /* 0x03885000070075a7 */ /* 0x0002a6000800017f */
[----:B--2---:R-:W-:Y:S05]  /*1b2c0*/  @!P0 NANOSLEEP.SYNCS 0x989680 ;  /* 0x009896800000895d */ /* 0x004fea0003900000 */
[----:B------:R-:W2:Y:S02]  /*1b2d0*/  @!P0 SYNCS.PHASECHK.TRANS64 P0, [R7+URZ+0x38850], R0 ;  /* 0x03885000070085a7 */ /* 0x000ea4000800007f */
[----:B--2---:R-:W-:Y:S05]  /*1b2e0*/  @!P0 BRA `(.L_x_2389) ;  /* 0xfffffffc00ec8947 */ /* 0x004fea000383ffff */
[----:B------:R-:W-:Y:S05]  /*1b2f0*/  BRA `(.L_x_2388) ;  /* 0xffffff2400847947 */ /* 0x000fea000383ffff */
.L_x_2436:
        /* <DEDUP_REMOVED lines=8> */
[----:B--2---:R-:W-:Y:S05]  /*1b380*/  WARPSYNC.COLLECTIVE R15, `(.L_x_2552) ;  /* 0x000000000f087348 */ /* 0x004fea0003c00000 */
[----:B------:R0:W1:Y:S02]  /*1b390*/  SHFL.IDX P6, R14, R13, R12, R11 ;  /* 0x0000000c0d0e7389 */ /* 0x00006400000c000b */
[----:B012---:R-:W-:Y:S01]  /*1b3a0*/  ENDCOLLECTIVE ;  /* 0x000000000000791b */ /* 0x007fe20003800000 */
.L_x_2552:
[----:B------:R-:W-:Y:S05]  /*1b3b0*/  BSYNC B0 ;  /* 0x0000000000007941 */ /* 0x000fea0003800000 */
.L_x_2551:
[----:B------:R-:W-:Y:S05]  /*1b3c0*/  BRA `(.L_x_2553) ;  /* 0xffffffa0002c7947 */ /* 0x000fea000383ffff */
.L_x_2438:
[----:B------:R-:W-:Y:S01]  /*1b3d0*/  BSSY B0, `(.L_x_2554) ;  /* 0x0000006000007945 */ /* 0x000fe20003800000 */
[----:B------:R-:W-:-:S07]  /*1b3e0*/  IMAD.MOV.U32 R15, RZ, RZ, -0x1 ;  /* 0xffffffffff0f7424 */ /* 0x000fce00078e00ff */
[----:B--23--:R-:W-:Y:S05]  /*1b3f0*/  WARPSYNC.COLLECTIVE R15, `(.L_x_2555) ;  /* 0x000000000f0c7348 */ /* 0x00cfea0003c00000 */
[----:B------:R-:W-:Y:S02]  /*1b400*/  ELECT P6, UR62, PT ;  /* 0x00000000003e782f */ /* 0x000fe400038c0000 */
[----:B------:R-:W-:Y:S01]  /*1b410*/  MOV R14, UR62 ;  /* 0x0000003e000e7c02 */ /* 0x000fe20008000f00 */
[----:B--23--:R-:W-:Y:S10]  /*1b420*/  ENDCOLLECTIVE ;  /* 0x000000000000791b */ /* 0x00cff40003800000 */
.L_x_2555:
[----:B------:R-:W-:Y:S05]  /*1b430*/  BSYNC B0 ;  /* 0x0000000000007941 */ /* 0x000fea0003800000 */
.L_x_2554:
[----:B------:R-:W-:Y:S05]  /*1b440*/  BRA `(.L_x_2556) ;  /* 0xffffffa000307947 */ /* 0x000fea000383ffff */
.L_x_2440:
[----:B0-----:R0:W1:Y:S02]  /*1b450*/  SYNCS.PHASECHK.TRANS64.TRYWAIT P0, [R0+URZ+0x38840], R2 ;  /* 0x03884002000075a7 */ /* 0x001064000800017f */
[----:B-1----:R-:W-:Y:S05]  /*1b460*/  @!P0 NANOSLEEP.SYNCS 0x989680 ;  /* 0x009896800000895d */ /* 0x002fea0003900000 */
[----:B------:R-:W1:Y:S02]  /*1b470*/  @!P0 SYNCS.PHASECHK.TRANS64 P0, [R0+URZ+0x38840], R2 ;  /* 0x03884002000085a7 */ /* 0x000e64000800007f */
[----:B-1----:R-:W-:Y:S05]  /*1b480*/  @!P0 BRA `(.L_x_2440) ;  /* 0xfffffffc00f08947 */ /* 0x002fea000383ffff */
[----:B------:R-:W-:Y:S05]  /*1b490*/  BRA `(.L_x_2557) ;  /* 0xffffffa000947947 */ /* 0x000fea000383ffff */
.L_x_2444:
[----:B------:R-:W2:Y:S01]  /*1b4a0*/  LDL.LU R11, [R1+0x34] ;  /* 0x00003400010b7983 */ /* 0x000ea20000300800 */
[----:B------:R-:W-:Y:S02]  /*1b4b0*/  IMAD.MOV.U32 R13, RZ, RZ, R3 ;  /* 0x000000ffff0d7224 */ /* 0x000fe400078e0003 */
[----:B------:R-:W-:Y:S01]  /*1b4c0*/  IMAD.MOV.U32 R12, RZ, RZ, RZ ;  /* 0x000000ffff0c7224 */ /* 0x000fe200078e00ff */
[----:B------:R-:W0:Y:S01]  /*1b4d0*/  S2R R5, SR_TID.X ;  /* 0x0000000000057919 */ /* 0x000e220000002100 */
[----:B------:R-:W-:Y:S01]  /*1b4e0*/  IMAD.MOV.U32 R15, RZ, RZ, -0x1 ;  /* 0xffffffffff0f7424 */ /* 0x000fe200078e00ff */
[----:B0-----:R-:W-:-:S04]  /*1b4f0*/  LOP3.LUT R5, R5, 0x7f, RZ, 0xc0, !PT ;  /* 0x0000007f05057812 */ /* 0x001fc800078ec0ff */
[----:B------:R-:W-:-:S05]  /*1b500*/  SHF.R.U32.HI R5, RZ, 0x3, R5 ;  /* 0x00000003ff057819 */ /* 0x000fca0000011605 */
[----:B------:R-:W-:-:S04]  /*1b510*/  IMAD R2, R8, 0x80, R5 ;  /* 0x0000008008027824 */ /* 0x000fc800078e0205 */
[----:B------:R-:W-:Y:S02]  /*1b520*/  VIADD R5, R2, 0x10 ;  /* 0x0000001002057836 */ /* 0x000fe40000000000 */
[----:B--2---:R-:W-:Y:S02]  /*1b530*/  IMAD R0, R11, R7, RZ ;  /* 0x000000070b007224 */ /* 0x004fe400078e02ff */
[----:B------:R-:W-:-:S03]  /*1b540*/  IMAD.MOV.U32 R11, RZ, RZ, 0x181f ;  /* 0x0000181fff0b7424 */ /* 0x000fc600078e00ff */
[----:B------:R-:W-:-:S13]  /*1b550*/  ISETP.GE.AND P5, PT, R2, R0, PT ;  /* 0x000000000200720c */ /* 0x000fda0003fa6270 */
[----:B-----5:R-:W-:Y:S05]  /*1b560*/  WARPSYNC.COLLECTIVE R15, `(.L_x_2558) ;  /* 0x000000000f087348 */ /* 0x020fea0003c00000 */
[----:B------:R0:W1:Y:S02]  /*1b570*/  SHFL.IDX P6, R14, R13, R12, R11 ;  /* 0x0000000c0d0e7389 */ /* 0x00006400000c000b */
[----:B01---5:R-:W-:Y:S01]  /*1b580*/  ENDCOLLECTIVE ;  /* 0x000000000000791b */ /* 0x023fe20003800000 */
.L_x_2558:
[----:B------:R-:W-:Y:S02]  /*1b590*/  IMAD.MOV.U32 R13, RZ, RZ, R4 ;  /* 0x000000ffff0d7224 */ /* 0x000fe400078e0004 */
[----:B------:R-:W-:-:S07]  /*1b5a0*/  IMAD.MOV.U32 R6, RZ, RZ, R14 ;  /* 0x000000ffff067224 */ /* 0x000fce00078e000e */
[----:B------:R-:W-:Y:S05]  /*1b5b0*/  WARPSYNC.COLLECTIVE R15, `(.L_x_2559) ;  /* 0x000000000f087348 */ /* 0x000fea0003c00000 */
[----:B------:R0:W1:Y:S02]  /*1b5c0*/  SHFL.IDX P6, R14, R13, R12, R11 ;  /* 0x0000000c0d0e7389 */ /* 0x00006400000c000b */
[----:B01----:R-:W-:Y:S01]  /*1b5d0*/  ENDCOLLECTIVE ;  /* 0x000000000000791b */ /* 0x003fe20003800000 */
.L_x_2559:
        /* <DEDUP_REMOVED lines=20> */
.L_x_2560:
[----:B------:R-:W-:Y:S02]  /*1b720*/  IMAD.MOV.U32 R13, RZ, RZ, R4 ;  /* 0x000000ffff0d7224 */ /* 0x000fe400078e0004 */
[----:B------:R-:W-:-:S07]  /*1b730*/  IMAD.MOV.U32 R6, RZ, RZ, R14 ;  /* 0x000000ffff067224 */ /* 0x000fce00078e000e */
[----:B------:R-:W-:Y:S05]  /*1b740*/  WARPSYNC.COLLECTIVE R15, `(.L_x_2561) ;  /* 0x000000000f087348 */ /* 0x000fea0003c00000 */
[----:B------:R0:W1:Y:S02]  /*1b750*/  SHFL.IDX P6, R14, R13, R12, R11 ;  /* 0x0000000c0d0e7389 */ /* 0x00006400000c000b */
[----:B01----:R-:W-:Y:S01]  /*1b760*/  ENDCOLLECTIVE ;  /* 0x000000000000791b */ /* 0x003fe20003800000 */
.L_x_2561:
        /* <DEDUP_REMOVED lines=20> */
.L_x_2562:
[----:B------:R-:W-:Y:S02]  /*1b8b0*/  IMAD.MOV.U32 R13, RZ, RZ, R4 ;  /* 0x000000ffff0d7224 */ /* 0x000fe400078e0004 */
[----:B------:R-:W-:-:S07]  /*1b8c0*/  IMAD.MOV.U32 R6, RZ, RZ, R14 ;  /* 0x000000ffff067224 */ /* 0x000fce00078e000e */
[----:B------:R-:W-:Y:S05]  /*1b8d0*/  WARPSYNC.COLLECTIVE R15, `(.L_x_2563) ;  /* 0x000000000f087348 */ /* 0x000fea0003c00000 */
[----:B------:R0:W1:Y:S02]  /*1b8e0*/  SHFL.IDX P6, R14, R13, R12, R11 ;  /* 0x0000000c0d0e7389 */ /* 0x00006400000c000b */
[----:B01----:R-:W-:Y:S01]  /*1b8f0*/  ENDCOLLECTIVE ;  /* 0x000000000000791b */ /* 0x003fe20003800000 */
.L_x_2563:
        /* <DEDUP_REMOVED lines=20> */
.L_x_2564:
[----:B------:R-:W-:Y:S02]  /*1ba40*/  IMAD.MOV.U32 R13, RZ, RZ, R4 ;  /* 0x000000ffff0d7224 */ /* 0x000fe400078e0004 */
[----:B------:R-:W-:-:S07]  /*1ba50*/  IMAD.MOV.U32 R6, RZ, RZ, R14 ;  /* 0x000000ffff067224 */ /* 0x000fce00078e000e */
[----:B------:R-:W-:Y:S05]  /*1ba60*/  WARPSYNC.COLLECTIVE R15, `(.L_x_2565) ;  /* 0x000000000f087348 */ /* 0x000fea0003c00000 */
[----:B------:R0:W1:Y:S02]  /*1ba70*/  SHFL.IDX P6, R14, R13, R12, R11 ;  /* 0x0000000c0d0e7389 */ /* 0x00006400000c000b */
[----:B01----:R-:W-:Y:S01]  /*1ba80*/  ENDCOLLECTIVE ;  /* 0x000000000000791b */ /* 0x003fe20003800000 */
.L_x_2565:
        /* <DEDUP_REMOVED lines=20> */
.L_x_2566:
[----:B------:R-:W-:Y:S02]  /*1bbd0*/  IMAD.MOV.U32 R13, RZ, RZ, R4 ;  /* 0x000000ffff0d7224 */ /* 0x000fe400078e0004 */
[----:B------:R-:W-:-:S07]  /*1bbe0*/  IMAD.MOV.U32 R6, RZ, RZ, R14 ;  /* 0x000000ffff067224 */ /* 0x000fce00078e000e */
[----:B------:R-:W-:Y:S05]  /*1bbf0*/  WARPSYNC.COLLECTIVE R15, `(.L_x_2567) ;  /* 0x000000000f087348 */ /* 0x000fea0003c00000 */
[----:B------:R0:W1:Y:S02]  /*1bc00*/  SHFL.IDX P6, R14, R13, R12, R11 ;  /* 0x0000000c0d0e7389 */ /* 0x00006400000c000b */
[----:B01----:R-:W-:Y:S01]  /*1bc10*/  ENDCOLLECTIVE ;  /* 0x000000000000791b */ /* 0x003fe20003800000 */
.L_x_2567:
        /* <DEDUP_REMOVED lines=20> */
.L_x_2568:
[----:B------:R-:W-:Y:S02]  /*1bd60*/  IMAD.MOV.U32 R13, RZ, RZ, R4 ;  /* 0x000000ffff0d7224 */ /* 0x000fe400078e0004 */
[----:B------:R-:W-:-:S07]  /*1bd70*/  IMAD.MOV.U32 R6, RZ, RZ, R14 ;  /* 0x000000ffff067224 */ /* 0x000fce00078e000e */
[----:B------:R-:W-:Y:S05]  /*1bd80*/  WARPSYNC.COLLECTIVE R15, `(.L_x_2569) ;  /* 0x000000000f087348 */ /* 0x000fea0003c00000 */
[----:B------:R0:W1:Y:S02]  /*1bd90*/  SHFL.IDX P6, R14, R13, R12, R11 ;  /* 0x0000000c0d0e7389 */ /* 0x00006400000c000b */
[----:B01----:R-:W-:Y:S01]  /*1bda0*/  ENDCOLLECTIVE ;  /* 0x000000000000791b */ /* 0x003fe20003800000 */
.L_x_2569:
        /* <DEDUP_REMOVED lines=18> */
.L_x_2570:
[----:B------:R-:W-:-:S05]  /*1bed0*/  VIADD R7, R2, 0x60 ;  /* 0x0000006002077836 */ /* 0x000fca0000000000 */
[----:B------:R-:W-:Y:S01]  /*1bee0*/  ISETP.GE.AND P5, PT, R7, R0, PT ;  /* 0x000000000700720c */ /* 0x000fe20003fa6270 */
[----:B------:R-:W-:Y:S02]  /*1bef0*/  IMAD.MOV.U32 R13, RZ, RZ, R4 ;  /* 0x000000ffff0d7224 */ /* 0x000fe400078e0004 */
[----:B------:R-:W-:-:S10]  /*1bf00*/  IMAD.MOV.U32 R8, RZ, RZ, R14 ;  /* 0x000000ffff087224 */ /* 0x000fd400078e000e */
[----:B------:R-:W-:Y:S05]  /*1bf10*/  WARPSYNC.COLLECTIVE R15, `(.L_x_2571) ;  /* 0x000000000f087348 */ /* 0x000fea0003c00000 */
[----:B------:R0:W1:Y:S02]  /*1bf20*/  SHFL.IDX P6, R14, R13, R12, R11 ;  /* 0x0000000c0d0e7389 */ /* 0x00006400000c000b */
[----:B01----:R-:W-:Y:S01]  /*1bf30*/  ENDCOLLECTIVE ;  /* 0x000000000000791b */ /* 0x003fe20003800000 */
.L_x_2571:
        /* <DEDUP_REMOVED lines=18> */
.L_x_2572:
[----:B------:R-:W-:Y:S02]  /*1c060*/  IMAD.MOV.U32 R13, RZ, RZ, R4 ;  /* 0x000000ffff0d7224 */ /* 0x000fe400078e0004 */
[----:B------:R-:W-:-:S07]  /*1c070*/  IMAD.MOV.U32 R5, RZ, RZ, R14 ;  /* 0x000000ffff057224 */ /* 0x000fce00078e000e */
[----:B------:R-:W-:Y:S05]  /*1c080*/  WARPSYNC.COLLECTIVE R15, `(.L_x_2573) ;  /* 0x000000000f087348 */ /* 0x000fea0003c00000 */
[----:B------:R0:W1:Y:S02]  /*1c090*/  SHFL.IDX P6, R14, R13, R12, R11 ;  /* 0x0000000c0d0e7389 */ /* 0x00006400000c000b */
[----:B01----:R-:W-:Y:S01]  /*1c0a0*/  ENDCOLLECTIVE ;  /* 0x000000000000791b */ /* 0x003fe20003800000 */
.L_x_2573:
[----:B------:R-:W-:Y:S01]  /*1c0b0*/  IMAD.MOV.U32 R3, RZ, RZ, R14 ;  /* 0x000000ffff037224 */ /* 0x000fe200078e000e */
[----:B------:R-:W-:Y:S06]  /*1c0c0*/  BRA `(.L_x_2574) ;  /* 0xffffffa400607947 */ /* 0x000fec000383ffff */
.L_x_2449:
[----:B0-----:R0:W3:Y:S02]  /*1c0d0*/  SYNCS.PHASECHK.TRANS64.TRYWAIT P0, [R18+URZ+0x38820], R0 ;  /* 0x03882000120075a7 */ /* 0x0010e4000800017f */
[----:B---3--:R-:W-:Y:S05]  /*1c0e0*/  @!P0 NANOSLEEP.SYNCS 0x989680 ;  /* 0x009896800000895d */ /* 0x008fea0003900000 */
[----:B------:R-:W3:Y:S02]  /*1c0f0*/  @!P0 SYNCS.PHASECHK.TRANS64 P0, [R18+URZ+0x38820], R0 ;  /* 0x03882000120085a7 */ /* 0x000ee4000800007f */
[----:B---3--:R-:W-:Y:S05]  /*1c100*/  @!P0 BRA `(.L_x_2449) ;  /* 0xfffffffc00f08947 */ /* 0x008fea000383ffff */
[----:B------:R-:W-:Y:S05]  /*1c110*/  BRA `(.L_x_2575) ;  /* 0xffffffa400dc7947 */ /* 0x000fea000383ffff */
.L_x_2458:
[----:B-1----:R1:W2:Y:S02]  /*1c120*/  SYNCS.PHASECHK.TRANS64.TRYWAIT P0, [R3+URZ+0x38840], R2 ;  /* 0x03884002030075a7 */ /* 0x0022a4000800017f */
[----:B--2---:R-:W-:Y:S05]  /*1c130*/  @!P0 NANOSLEEP.SYNCS 0x989680 ;  /* 0x009896800000895d */ /* 0x004fea0003900000 */
[----:B------:R-:W2:Y:S02]  /*1c140*/  @!P0 SYNCS.PHASECHK.TRANS64 P0, [R3+URZ+0x38840], R2 ;  /* 0x03884002030085a7 */ /* 0x000ea4000800007f */
[----:B--2---:R-:W-:Y:S05]  /*1c150*/  @!P0 BRA `(.L_x_2458) ;  /* 0xfffffffc00f08947 */ /* 0x004fea000383ffff */
[----:B------:R-:W-:Y:S05]  /*1c160*/  BRA `(.L_x_2576) ;  /* 0xffffffa800bc7947 */ /* 0x000fea000383ffff */
.L_x_2466:
[----:B0-----:R0:W1:Y:S02]  /*1c170*/  SYNCS.PHASECHK.TRANS64.TRYWAIT P0, [R3+URZ+0x60], R2 ;  /* 0x00006002030075a7 */ /* 0x001064000800017f */
[----:B-1----:R-:W-:Y:S05]  /*1c180*/  @!P0 NANOSLEEP.SYNCS 0x989680 ;  /* 0x009896800000895d */ /* 0x002fea0003900000 */
[----:B------:R-:W1:Y:S02]  /*1c190*/  @!P0 SYNCS.PHASECHK.TRANS64 P0, [R3+URZ+0x60], R2 ;  /* 0x00006002030085a7 */ /* 0x000e64000800007f */
[----:B-1----:R-:W-:Y:S05]  /*1c1a0*/  @!P0 BRA `(.L_x_2466) ;  /* 0xfffffffc00f08947 */ /* 0x002fea000383ffff */
[----:B------:R-:W-:Y:S05]  /*1c1b0*/  BRA `(.L_x_2577) ;  /* 0xffffffb000107947 */ /* 0x000fea000383ffff */
.L_x_2477:
[----:B-1----:R1:W2:Y:S02]  /*1c1c0*/  SYNCS.PHASECHK.TRANS64.TRYWAIT P0, [R3+URZ+0x38840], R2 ;  /* 0x03884002030075a7 */ /* 0x0022a4000800017f */
[----:B--2---:R-:W-:Y:S05]  /*1c1d0*/  @!P0 NANOSLEEP.SYNCS 0x989680 ;  /* 0x009896800000895d */ /* 0x004fea0003900000 */
[----:B------:R-:W2:Y:S02]  /*1c1e0*/  @!P0 SYNCS.PHASECHK.TRANS64 P0, [R3+URZ+0x38840], R2 ;  /* 0x03884002030085a7 */ /* 0x000ea4000800007f */
[----:B--2---:R-:W-:Y:S05]  /*1c1f0*/  @!P0 BRA `(.L_x_2477) ;  /* 0xfffffffc00f08947 */ /* 0x004fea000383ffff */
[----:B------:R-:W-:Y:S05]  /*1c200*/  BRA `(.L_x_2578) ;  /* 0xffffffb8001c7947 */ /* 0x000fea000383ffff */
.L_x_2485:
[----:B0-----:R0:W1:Y:S02]  /*1c210*/  SYNCS.PHASECHK.TRANS64.TRYWAIT P0, [R2+URZ+0x60], R3 ;  /* 0x00006003020075a7 */ /* 0x001064000800017f */
[----:B-1----:R-:W-:Y:S05]  /*1c220*/  @!P0 NANOSLEEP.SYNCS 0x989680 ;  /* 0x009896800000895d */ /* 0x002fea0003900000 */
[----:B------:R-:W1:Y:S02]  /*1c230*/  @!P0 SYNCS.PHASECHK.TRANS64 P0, [R2+URZ+0x60], R3 ;  /* 0x00006003020085a7 */ /* 0x000e64000800007f */
[----:B-1----:R-:W-:Y:S05]  /*1c240*/  @!P0 BRA `(.L_x_2485) ;  /* 0xfffffffc00f08947 */ /* 0x002fea000383ffff */
[----:B------:R-:W-:Y:S05]  /*1c250*/  BRA `(.L_x_2579) ;  /* 0xffffffbc00707947 */ /* 0x000fea000383ffff */
.L_x_2496:
[----:B--2---:R2:W3:Y:S02]  /*1c260*/  SYNCS.PHASECHK.TRANS64.TRYWAIT P0, [R2+URZ+0x38840], R3 ;  /* 0x03884003020075a7 */ /* 0x0044e4000800017f */
[----:B---3--:R-:W-:Y:S05]  /*1c270*/  @!P0 NANOSLEEP.SYNCS 0x989680 ;  /* 0x009896800000895d */ /* 0x008fea0003900000 */
[----:B------:R-:W3:Y:S02]  /*1c280*/  @!P0 SYNCS.PHASECHK.TRANS64 P0, [R2+URZ+0x38840], R3 ;  /* 0x03884003020085a7 */ /* 0x000ee4000800007f */
[----:B---3--:R-:W-:Y:S05]  /*1c290*/  @!P0 BRA `(.L_x_2496) ;  /* 0xfffffffc00f08947 */ /* 0x008fea000383ffff */
[----:B------:R-:W-:Y:S05]  /*1c2a0*/  BRA `(.L_x_2580) ;  /* 0xffffffc4004c7947 */ /* 0x000fea000383ffff */
.L_x_2504:
[----:B0-----:R0:W1:Y:S02]  /*1c2b0*/  SYNCS.PHASECHK.TRANS64.TRYWAIT P0, [R2+URZ+0x60], R5 ;  /* 0x00006005020075a7 */ /* 0x001064000800017f */
[----:B-1----:R-:W-:Y:S05]  /*1c2c0*/  @!P0 NANOSLEEP.SYNCS 0x989680 ;  /* 0x009896800000895d */ /* 0x002fea0003900000 */
[----:B------:R-:W1:Y:S02]  /*1c2d0*/  @!P0 SYNCS.PHASECHK.TRANS64 P0, [R2+URZ+0x60], R5 ;  /* 0x00006005020085a7 */ /* 0x000e64000800007f */
[----:B-1----:R-:W-:Y:S05]  /*1c2e0*/  @!P0 BRA `(.L_x_2504) ;  /* 0xfffffffc00f08947 */ /* 0x002fea000383ffff */
[----:B------:R-:W-:Y:S05]  /*1c2f0*/  BRA `(.L_x_2581) ;  /* 0xffffffc800a07947 */ /* 0x000fea000383ffff */
.L_x_2517:
[----:B--2---:R2:W3:Y:S02]  /*1c300*/  SYNCS.PHASECHK.TRANS64.TRYWAIT P0, [R0+URZ+0x38860], R2 ;  /* 0x03886002000075a7 */ /* 0x0044e4000800017f */
[----:B---3--:R-:W-:Y:S05]  /*1c310*/  @!P0 NANOSLEEP.SYNCS 0x989680 ;  /* 0x009896800000895d */ /* 0x008fea0003900000 */
[----:B------:R-:W3:Y:S02]  /*1c320*/  @!P0 SYNCS.PHASECHK.TRANS64 P0, [R0+URZ+0x38860], R2 ;  /* 0x03886002000085a7 */ /* 0x000ee4000800007f */
[----:B---3--:R-:W-:Y:S05]  /*1c330*/  @!P0 BRA `(.L_x_2517) ;  /* 0xfffffffc00f08947 */ /* 0x008fea000383ffff */
[----:B------:R-:W-:Y:S05]  /*1c340*/  BRA `(.L_x_2582) ;  /* 0xffffffd000687947 */ /* 0x000fea000383ffff */
.L_x_2526:
[----:B------:R-:W2:Y:S01]  /*1c350*/  LDL R0, [R1] ;  /* 0x0000000001007983 */ /* 0x000ea20000100800 */
[----:B------:R-:W-:Y:S01]  /*1c360*/  BSSY B0, `(.L_x_2583) ;  /* 0x0000008000007945 */ /* 0x000fe20003800000 */
[----:B0-----:R-:W-:Y:S02]  /*1c370*/  IMAD.MOV.U32 R12, RZ, RZ, RZ ;  /* 0x000000ffff0c7224 */ /* 0x001fe400078e00ff */
[----:B------:R-:W-:Y:S02]  /*1c380*/  IMAD.MOV.U32 R11, RZ, RZ, 0x1f ;  /* 0x0000001fff0b7424 */ /* 0x000fe400078e00ff */
[----:B------:R-:W-:Y:S02]  /*1c390*/  IMAD.MOV.U32 R15, RZ, RZ, -0x1 ;  /* 0xffffffffff0f7424 */ /* 0x000fe400078e00ff */
[----:B--2---:R-:W-:-:S07]  /*1c3a0*/  IMAD.MOV.U32 R13, RZ, RZ, R0 ;  /* 0x000000ffff0d7224 */ /* 0x004fce00078e0000 */
[----:B-1----:R-:W-:Y:S05]  /*1c3b0*/  WARPSYNC.COLLECTIVE R15, `(.L_x_2584) ;  /* 0x000000000f087348 */ /* 0x002fea0003c00000 */
[----:B------:R0:W2:Y:S02]  /*1c3c0*/  SHFL.IDX P6, R14, R13, R12, R11 ;  /* 0x0000000c0d0e7389 */ /* 0x0000a400000c000b */
[----:B012---:R-:W-:Y:S01]  /*1c3d0*/  ENDCOLLECTIVE ;  /* 0x000000000000791b */ /* 0x007fe20003800000 */
.L_x_2584:
[----:B------:R-:W-:Y:S05]  /*1c3e0*/  BSYNC B0 ;  /* 0x0000000000007941 */ /* 0x000fea0003800000 */
.L_x_2583:
        /* <DEDUP_REMOVED lines=9> */
.L_x_2585:
        /* <DEDUP_REMOVED lines=14> */
[C---:B------:R-:W-:Y:S02]  /*1c560*/  ISETP.GE.U32.AND P3, PT, R10.reuse, 0x4, PT ;  /* 0x000000040a00780c */ /* 0x040fe40003f66070 */
[C---:B------:R-:W-:Y:S02]  /*1c570*/  ISETP.GE.U32.AND P4, PT, R10.reuse, 0x8, PT ;  /* 0x000000080a00780c */ /* 0x040fe40003f86070 */
[----:B------:R-:W-:Y:S01]  /*1c580*/  ISETP.GE.U32.AND P5, PT, R10, 0x10, PT ;  /* 0x000000100a00780c */ /* 0x000fe20003fa6070 */
[----:B--2---:R-:W-:-:S02]  /*1c590*/  @!P1 IMAD.MOV.U32 R6, RZ, RZ, R5 ;  /* 0x000000ffff069224 */ /* 0x004fc400078e0005 */
[----:B------:R-:W-:Y:S02]  /*1c5a0*/  IMAD.MOV.U32 R5, RZ, RZ, RZ ;  /* 0x000000ffff057224 */ /* 0x000fe400078e00ff */
[----:B---3--:R-:W-:Y:S01]  /*1c5b0*/  @!P1 IMAD.MOV.U32 R7, RZ, RZ, R2 ;  /* 0x000000ffff079224 */ /* 0x008fe200078e0002 */
[----:B------:R-:W-:-:S03]  /*1c5c0*/  ISETP.NE.AND P1, PT, R10, RZ, PT ;  /* 0x000000ff0a00720c */ /* 0x000fc60003f25270 */
[----:B------:R-:W-:-:S04]  /*1c5d0*/  IMAD R2, R7, R6, RZ ;  /* 0x0000000607027224 */ /* 0x000fc800078e02ff */
[----:B------:R-:W-:-:S07]  /*1c5e0*/  IMAD.MOV.U32 R13, RZ, RZ, R2 ;  /* 0x000000ffff0d7224 */ /* 0x000fce00078e0002 */
[----:B------:R-:W-:Y:S05]  /*1c5f0*/  WARPSYNC.COLLECTIVE R15, `(.L_x_2586) ;  /* 0x000000000f087348 */ /* 0x000fea0003c00000 */
[----:B------:R0:W1:Y:S02]  /*1c600*/  SHFL.UP P6, R14, R13, R12, R11 ;  /* 0x0400000c0d0e7389 */ /* 0x00006400000c000b */
[----:B01----:R-:W-:Y:S01]  /*1c610*/  ENDCOLLECTIVE ;  /* 0x000000000000791b */ /* 0x003fe20003800000 */
.L_x_2586:
        /* <DEDUP_REMOVED lines=8> */
.L_x_2587:
        /* <DEDUP_REMOVED lines=8> */
.L_x_2588:
        /* <DEDUP_REMOVED lines=8> */
.L_x_2589:
        /* <DEDUP_REMOVED lines=8> */
.L_x_2590:
        /* <DEDUP_REMOVED lines=9> */
.L_x_2591:
[----:B------:R-:W-:Y:S01]  /*1c8b0*/  IMAD.MOV.U32 R9, RZ, RZ, R14 ;  /* 0x000000ffff097224 */ /* 0x000fe200078e000e */
[----:B------:R-:W-:Y:S06]  /*1c8c0*/  BRA `(.L_x_2592) ;  /* 0xffffffd400547947 */ /* 0x000fec000383ffff */
.L_x_2529:
        /* <DEDUP_REMOVED lines=8> */
.L_x_2594:
[----:B------:R-:W-:Y:S05]  /*1c950*/  BSYNC B0 ;  /* 0x0000000000007941 */ /* 0x000fea0003800000 */
.L_x_2593:
        /* <DEDUP_REMOVED lines=10> */
.L_x_2595:
        /* <DEDUP_REMOVED lines=8> */
.L_x_2596:
        /* <DEDUP_REMOVED lines=8> */
.L_x_2597:
        /* <DEDUP_REMOVED lines=8> */
.L_x_2598:
        /* <DEDUP_REMOVED lines=9> */
.L_x_2599:
[----:B------:R-:W-:Y:S01]  /*1cc10*/  IMAD.MOV.U32 R9, RZ, RZ, R14 ;  /* 0x000000ffff097224 */ /* 0x000fe200078e000e */
[----:B------:R-:W-:Y:S06]  /*1cc20*/  BRA `(.L_x_2600) ;  /* 0xffffffd4002c7947 */ /* 0x000fec000383ffff */
.L_x_2531:
[----:B------:R-:W-:Y:S01]  /*1cc30*/  BSSY B0, `(.L_x_2601) ;  /* 0x0000006000007945 */ /* 0x000fe20003800000 */
[----:B------:R-:W-:Y:S01]  /*1cc40*/  PLOP3.LUT P6, PT, P6, PT, PT, 0x8, 0x0 ;  /* 0x000000000000781c */ /* 0x000fe200037ce170 */
[----:B------:R-:W-:-:S12]  /*1cc50*/  IMAD.MOV.U32 R15, RZ, RZ, -0x1 ;  /* 0xffffffffff0f7424 */ /* 0x000fd800078e00ff */
[----:B0-----:R-:W-:Y:S05]  /*1cc60*/  WARPSYNC.COLLECTIVE R15, `(.L_x_2602) ;  /* 0x000000000f087348 */ /* 0x001fea0003c00000 */
[----:B------:R-:W-:Y:S01]  /*1cc70*/  VOTE.ANY R14, PT, P6 ;  /* 0x00000000000e7806 */ /* 0x000fe200030e0100 */
[----:B0-----:R-:W-:Y:S06]  /*1cc80*/  ENDCOLLECTIVE ;  /* 0x000000000000791b */ /* 0x001fec0003800000 */
.L_x_2602:
[----:B------:R-:W-:Y:S05]  /*1cc90*/  BSYNC B0 ;  /* 0x0000000000007941 */ /* 0x000fea0003800000 */
.L_x_2601:
        /* <DEDUP_REMOVED lines=10> */
.L_x_2603:
[----:B------:R-:W-:Y:S02]  /*1cd40*/  IMAD.MOV.U32 R13, RZ, RZ, R7 ;  /* 0x000000ffff0d7224 */ /* 0x000fe400078e0007 */
[----:B------:R-:W-:-:S07]  /*1cd50*/  IMAD.MOV.U32 R0, RZ, RZ, R14 ;  /* 0x000000ffff007224 */ /* 0x000fce00078e000e */
[----:B------:R-:W-:Y:S05]  /*1cd60*/  WARPSYNC.COLLECTIVE R15, `(.L_x_2604) ;  /* 0x000000000f087348 */ /* 0x000fea0003c00000 */
[----:B------:R0:W1:Y:S02]  /*1cd70*/  SHFL.IDX P6, R14, R13, R12, R11 ;  /* 0x0000000c0d0e7389 */ /* 0x00006400000c000b */
[----:B01----:R-:W-:Y:S01]  /*1cd80*/  ENDCOLLECTIVE ;  /* 0x000000000000791b */ /* 0x003fe20003800000 */
.L_x_2604:
[----:B------:R-:W-:Y:S02]  /*1cd90*/  IMAD.MOV.U32 R7, RZ, RZ, R14 ;  /* 0x000000ffff077224 */ /* 0x000fe400078e000e */
[----:B------:R-:W-:-:S05]  /*1cda0*/  IMAD.IADD R6, R10, 0x1, R16 ;  /* 0x000000010a067824 */ /* 0x000fca00078e0210 */
[----:B------:R1:W-:Y:S01]  /*1cdb0*/  STL [R1+0xc], R6 ;  /* 0x00000c0601007387 */ /* 0x0003e20000100800 */
[----:B------:R-:W-:Y:S05]  /*1cdc0*/  BRA `(.L_x_2605) ;  /* 0xffffffd4000c7947 */ /* 0x000fea000383ffff */
.L_x_2533:
        /* <DEDUP_REMOVED lines=8> */
.L_x_2607:
[----:B------:R-:W-:Y:S05]  /*1ce50*/  BSYNC B0 ;  /* 0x0000000000007941 */ /* 0x000fea0003800000 */
.L_x_2606:
[----:B------:R-:W-:Y:S01]  /*1ce60*/  IMAD.MOV.U32 R2, RZ, RZ, R14 ;  /* 0x000000ffff027224 */ /* 0x000fe200078e000e */
[----:B------:R-:W-:Y:S06]  /*1ce70*/  BRA `(.L_x_2608) ;  /* 0xffffffd000f87947 */ /* 0x000fec000383ffff */
.L_x_2539:
[----:B0-----:R0:W1:Y:S02]  /*1ce80*/  SYNCS.PHASECHK.TRANS64.TRYWAIT P0, [R0+URZ+0x38820], R3 ;  /* 0x03882003000075a7 */ /* 0x001064000800017f */
[----:B-1----:R-:W-:Y:S05]  /*1ce90*/  @!P0 NANOSLEEP.SYNCS 0x989680 ;  /* 0x009896800000895d */ /* 0x002fea0003900000 */
[----:B------:R-:W1:Y:S02]  /*1cea0*/  @!P0 SYNCS.PHASECHK.TRANS64 P0, [R0+URZ+0x38820], R3 ;  /* 0x03882003000085a7 */ /* 0x000e64000800007f */
[----:B-1----:R-:W-:Y:S05]  /*1ceb0*/  @!P0 BRA `(.L_x_2539) ;  /* 0xfffffffc00f08947 */ /* 0x002fea000383ffff */
[----:B------:R-:W-:Y:S05]  /*1cec0*/  BRA `(.L_x_2609) ;  /* 0xffffffdc009c7947 */ /* 0x000fea000383ffff */
.L_x_2540:
        /* <DEDUP_REMOVED lines=11> */
.L_x_2611:
[----:B------:R-:W-:Y:S05]  /*1cf80*/  BSYNC B0 ;  /* 0x0000000000007941 */ /* 0x000fea0003800000 */
.L_x_2610:
[----:B------:R-:W-:Y:S05]  /*1cf90*/  BRA `(.L_x_2612) ;  /* 0xffffffdc00847947 */ /* 0x000fea000383ffff */
.L_x_2543:
[----:B------:R-:W-:Y:S01]  /*1cfa0*/  BSSY B1, `(.L_x_2613) ;  /* 0x0000006000017945 */ /* 0x000fe20003800000 */
[----:B------:R-:W-:-:S07]  /*1cfb0*/  IMAD.MOV.U32 R15, RZ, RZ, -0x1 ;  /* 0xffffffffff0f7424 */ /* 0x000fce00078e00ff */
[----:B01----:R-:W-:Y:S05]  /*1cfc0*/  WARPSYNC.COLLECTIVE R15, `(.L_x_2614) ;  /* 0x000000000f0c7348 */ /* 0x003fea0003c00000 */
[----:B------:R-:W-:Y:S02]  /*1cfd0*/  ELECT P6, UR62, PT ;  /* 0x00000000003e782f */ /* 0x000fe400038c0000 */
[----:B------:R-:W-:Y:S01]  /*1cfe0*/  MOV R14, UR62 ;  /* 0x0000003e000e7c02 */ /* 0x000fe20008000f00 */
[----:B01----:R-:W-:Y:S10]  /*1cff0*/  ENDCOLLECTIVE ;  /* 0x000000000000791b */ /* 0x003ff40003800000 */
.L_x_2614:
[----:B------:R-:W-:Y:S05]  /*1d000*/  BSYNC B1 ;  /* 0x0000000000017941 */ /* 0x000fea0003800000 */
.L_x_2613:
[----:B------:R-:W-:Y:S05]  /*1d010*/  BRA `(.L_x_2615) ;  /* 0xffffffdc007c7947 */ /* 0x000fea000383ffff */
.L_x_2545:
[----:B0-----:R0:W1:Y:S02]  /*1d020*/  SYNCS.PHASECHK.TRANS64.TRYWAIT P0, [R6+URZ], R5 ;  /* 0x00000005060075a7 */ /* 0x001064000800017f */
[----:B-1----:R-:W-:Y:S05]  /*1d030*/  @!P0 NANOSLEEP.SYNCS 0x989680 ;  /* 0x009896800000895d */ /* 0x002fea0003900000 */
[----:B------:R-:W1:Y:S02]  /*1d040*/  @!P0 SYNCS.PHASECHK.TRANS64 P0, [R6+URZ], R5 ;  /* 0x00000005060085a7 */ /* 0x000e64000800007f */
[----:B-1----:R-:W-:Y:S05]  /*1d050*/  @!P0 BRA `(.L_x_2545) ;  /* 0xfffffffc00f08947 */ /* 0x002fea000383ffff */
[----:B------:R-:W-:Y:S05]  /*1d060*/  BRA `(.L_x_2616) ;  /* 0xffffffdc00bc7947 */ /* 0x000fea000383ffff */
.L_x_2546:
[----:B-1----:R1:W2:Y:S02]  /*1d070*/  SYNCS.PHASECHK.TRANS64.TRYWAIT P0, [R7+URZ], R2 ;  /* 0x00000002070075a7 */ /* 0x0022a4000800017f */
[----:B--2---:R-:W-:Y:S05]  /*1d080*/  @!P0 NANOSLEEP.SYNCS 0x989680 ;  /* 0x009896800000895d */ /* 0x004fea0003900000 */
[----:B------:R-:W2:Y:S02]  /*1d090*/  @!P0 SYNCS.PHASECHK.TRANS64 P0, [R7+URZ], R2 ;  /* 0x00000002070085a7 */ /* 0x000ea4000800007f */
[----:B--2---:R-:W-:Y:S05]  /*1d0a0*/  @!P0 BRA `(.L_x_2546) ;  /* 0xfffffffc00f08947 */ /* 0x004fea000383ffff */
[----:B------:R-:W-:Y:S05]  /*1d0b0*/  BRA `(.L_x_2617) ;  /* 0xffffffdc00b07947 */ /* 0x000fea000383ffff */
.L_x_2548:
[----:B--2---:R2:W3:Y:S02]  /*1d0c0*/  SYNCS.PHASECHK.TRANS64.TRYWAIT P0, [R4+URZ], R5 ;  /* 0x00000005040075a7 */ /* 0x0044e4000800017f */
[----:B---3--:R-:W-:Y:S05]  /*1d0d0*/  @!P0 NANOSLEEP.SYNCS 0x989680 ;  /* 0x009896800000895d */ /* 0x008fea0003900000 */
[----:B------:R-:W3:Y:S02]  /*1d0e0*/  @!P0 SYNCS.PHASECHK.TRANS64 P0, [R4+URZ], R5 ;  /* 0x00000005040085a7 */ /* 0x000ee4000800007f */
[----:B---3--:R-:W-:Y:S05]  /*1d0f0*/  @!P0 BRA `(.L_x_2548) ;  /* 0xfffffffc00f08947 */ /* 0x008fea000383ffff */
[----:B------:R-:W-:Y:S05]  /*1d100*/  BRA `(.L_x_2618) ;  /* 0xffffffdc00b47947 */ /* 0x000fea000383ffff */
.L_x_2619:
        /* <DEDUP_REMOVED lines=15> */
.L_x_14846:


//--------------------- .text._ZN7cutlass13device_kernelIN5flash11enable_sm90INS1_16FlashAttnFwdSm90INS1_25CollectiveMainloopFwdSm90ILi2EN4cute5tupleIJNS5_1CILi1EEES8_S8_EEENS6_IJNS7_ILi128EEENS7_ILi80EEENS7_ILi256EEEEEELi256ENS_10bfloat16_tEfNS_4arch4Sm90ELb1ELb0ELb0ELb1ELb0ELb1ELb0ELb1ELb1ELb1ELb1ELb0EEENS1_21CollectiveEpilogueFwdINS6_IJSA_SC_SB_EEES9_SE_SG_Li256ELb1ELb1ELb1ELb0EEENS1_36VarlenDynamicPersistentTileSchedulerILi128ELi80ELi256ELi128ELb1ELb1ELb1ELb1ELb1ELb1EEEEEEEEEvNT_6ParamsE --------------------------
	.section	.text._ZN7cutlass13device_kernelIN5flash11enable_sm90INS1_16FlashAttnFwdSm90INS1_25CollectiveMainloopFwdSm90ILi2EN4cute5tupleIJNS5_1CILi1EEES8_S8_EEENS6_IJNS7_ILi128EEENS7_ILi80EEENS7_ILi256EEEEEELi256ENS_10bfloat16_tEfNS_4arch4Sm90ELb1ELb0ELb0ELb1ELb0ELb1ELb0ELb1ELb1ELb1ELb1ELb0EEENS1_21CollectiveEpilogueFwdINS6_IJSA_SC_SB_EEES9_SE_SG_Li256ELb1ELb1ELb1ELb0EEENS1_36VarlenDynamicPersistentTileSchedulerILi128ELi80ELi256ELi128ELb1ELb1ELb1ELb1ELb1ELb1EEEEEEEEEvNT_6ParamsE,"ax",@progbits
	.align	128
.text._ZN7cutlass13device_kernelIN5flash11enable_sm90INS1_16FlashAttnFwdSm90INS1_25CollectiveMainloopFwdSm90ILi2EN4cute5tupleIJNS5_1CILi1EEES8_S8_EEENS6_IJNS7_ILi128EEENS7_ILi80EEENS7_ILi256EEEEEELi256ENS_10bfloat16_tEfNS_4arch4Sm90ELb1ELb0ELb0ELb1ELb0ELb1ELb0ELb1ELb1ELb1ELb1ELb0EEENS1_21CollectiveEpilogueFwdINS6_IJSA_SC_SB_EEES9_SE_SG_Li256ELb1ELb1ELb1ELb0EEENS1_36VarlenDynamicPersistentTileSchedulerILi128ELi80ELi256ELi128ELb1ELb1ELb1ELb1ELb1ELb1EEEEEEEEEvNT_6ParamsE:
        .type           _ZN7cutlass13device_kernelIN5flash11enable_sm90INS1_16FlashAttnFwdSm90INS1_25CollectiveMainloopFwdSm90ILi2EN4cute5tupleIJNS5_1CILi1EEES8_S8_EEENS6_IJNS7_ILi128EEENS7_ILi80EEENS7_ILi256EEEEEELi256ENS_10bfloat16_tEfNS_4arch4Sm90ELb1ELb0ELb0ELb1ELb0ELb1ELb0ELb1ELb1ELb1ELb1ELb0EEENS1_21CollectiveEpilogueFwdINS6_IJSA_SC_SB_EEES9_SE_SG_Li256ELb1ELb1ELb1ELb0EEENS1_36VarlenDynamicPersistentTileSchedulerILi128ELi80ELi256ELi128ELb1ELb1ELb1ELb1ELb1ELb1EEEEEEEEEvNT_6ParamsE,@function
        .size           _ZN7cutlass13device_kernelIN5flash11enable_sm90INS1_16FlashAttnFwdSm90INS1_25CollectiveMainloopFwdSm90ILi2EN4cute5tupleIJNS5_1CILi1EEES8_S8_EEENS6_IJNS7_ILi128EEENS7_ILi80EEENS7_ILi256EEEEEELi256ENS_10bfloat16_tEfNS_4arch4Sm90ELb1ELb0ELb0ELb1ELb0ELb1ELb0ELb1ELb1ELb1ELb1ELb0EEENS1_21CollectiveEpilogueFwdINS6_IJSA_SC_SB_EEES9_SE_SG_Li256ELb1ELb1ELb1ELb0EEENS1_36VarlenDynamicPersistentTileSchedulerILi128ELi80ELi256ELi128ELb1ELb1ELb1ELb1ELb1ELb1EEEEEEEEEvNT_6ParamsE,(.L_x_14847 - _ZN7cutlass13device_kernelIN5flash11enable_sm90INS1_16FlashAttnFwdSm90INS1_25CollectiveMainloopFwdSm90ILi2EN4cute5tupleIJNS5_1CILi1EEES8_S8_EEENS6_IJNS7_ILi128EEENS7_ILi80EEENS7_ILi256EEEEEELi256ENS_10bfloat16_tEfNS_4arch4Sm90ELb1ELb0ELb0ELb1ELb0ELb1ELb0ELb1ELb1ELb1ELb1ELb0EEENS1_21CollectiveEpilogueFwdINS6_IJSA_SC_SB_EEES9_SE_SG_Li256ELb1ELb1ELb1ELb0EEENS1_36VarlenDynamicPersistentTileSchedulerILi128ELi80ELi256ELi128ELb1ELb1ELb1ELb1ELb1ELb1EEEEEEEEEvNT_6ParamsE)
        .other          _ZN7cutlass13device_kernelIN5flash11enable_sm90INS1_16FlashAttnFwdSm90INS1_25CollectiveMainloopFwdSm90ILi2EN4cute5tupleIJNS5_1CILi1EEES8_S8_EEENS6_IJNS7_ILi128EEENS7_ILi80EEENS7_ILi256EEEEEELi256ENS_10bfloat16_tEfNS_4arch4Sm90ELb1ELb0ELb0ELb1ELb0ELb1ELb0ELb1ELb1ELb1ELb1ELb0EEENS1_21CollectiveEpilogueFwdINS6_IJSA_SC_SB_EEES9_SE_SG_Li256ELb1ELb1ELb1ELb0EEENS1_36VarlenDynamicPersistentTileSchedulerILi128ELi80ELi256ELi128ELb1ELb1ELb1ELb1ELb1ELb1EEEEEEEEEvNT_6ParamsE,@"STO_CUDA_ENTRY STV_DEFAULT"
_ZN7cutlass13device_kernelIN5flash11enable_sm90INS1_16FlashAttnFwdSm90INS1_25CollectiveMainloopFwdSm90ILi2EN4cute5tupleIJNS5_1CILi1EEES8_S8_EEENS6_IJNS7_ILi128EEENS7_ILi80EEENS7_ILi256EEEEEELi256ENS_10bfloat16_tEfNS_4arch4Sm90ELb1ELb0ELb0ELb1ELb0ELb1ELb0ELb1ELb1ELb1ELb1ELb0EEENS1_21CollectiveEpilogueFwdINS6_IJSA_SC_SB_EEES9_SE_SG_Li256ELb1ELb1ELb1ELb0EEENS1_36VarlenDynamicPersistentTileSchedulerILi128ELi80ELi256ELi128ELb1ELb1ELb1ELb1ELb1ELb1EEEEEEEEEvNT_6ParamsE:
        /* <DEDUP_REMOVED lines=24> */
.L_x_2621:
[----:B------:R-:W-:Y:S05]  /*0180*/  BSYNC B0 ;  /* 0x0000000000007941 */ /* 0x000fea0003800000 */
.L_x_2620:
        /* <DEDUP_REMOVED lines=41> */
.L_x_2622:
        /* <DEDUP_REMOVED lines=22> */
.L_x_2623:
        /* <DEDUP_REMOVED lines=18> */
.L_x_2624:
        /* <DEDUP_REMOVED lines=22> */
.L_x_2625:
        /* <DEDUP_REMOVED lines=22> */
.L_x_2626:
        /* <DEDUP_REMOVED lines=9> */
.L_x_2629:
        /* <DEDUP_REMOVED lines=16> */
[----:B------:R-:W-:Y:S01]  /*0af0*/  VIADD R6, R6, 0xffffff80 ;  /* 0xffffff8006067836 */ /* 0x000fe20000000000 */
[----:B------:R-:W-:Y:S01]  /*0b00*/  R2UR UR4, R16 ;  /* 0x00000000100472ca */ /* 0x000fe200000e0000 */
[----:B------:R-:W-:Y:S01]  /*0b10*/  IMAD.MOV.U32 R17, RZ, RZ, RZ ;  /* 0x000000ffff117224 */ /* 0x000fe200078e00ff */
[----:B------:R-:W-:Y:S01]  /*0b20*/  CS2R R218, SRZ ;  /* 0x0000000000da7805 */ /* 0x000fe2000001ff00 */
[----:B------:R-:W-:Y:S01]  /*0b30*/  IMAD.MOV.U32 R216, RZ, RZ, RZ ;  /* 0x000000ffffd87224 */ /* 0x000fe200078e00ff */
[----:B------:R-:W-:-:S04]  /*0b40*/  SHF.R.S32.HI R3, RZ, 0x1f, R6 ;  /* 0x0000001fff037819 */ /* 0x000fc80000011406 */
[CC--:B------:R-:W-:Y:S02]  /*0b50*/  LEA.HI R4, R3.reuse, R6.reuse, RZ, 0x5 ;  /* 0x0000000603047211 */ /* 0x0c0fe400078f28ff */
[CC--:B------:R-:W-:Y:S02]  /*0b60*/  LEA.HI R212, R3.reuse, R6.reuse, RZ, 0x3 ;  /* 0x0000000603d47211 */ /* 0x0c0fe400078f18ff */
[CC--:B0-----:R-:W-:Y:S01]  /*0b70*/  LEA.HI R2, R3.reuse, R6.reuse, RZ, 0x4 ;  /* 0x0000000603027211 */ /* 0x0c1fe200078f20ff */
[----:B------:R-:W-:Y:S01]  /*0b80*/  IMAD.SHL.U32 R5, R4, 0x20, RZ ;  /* 0x0000002004057824 */ /* 0x000fe200078e00ff */
[CC--:B------:R-:W-:Y:S01]  /*0b90*/  LEA.HI R10, R3.reuse, R6.reuse, RZ, 0x2 ;  /* 0x00000006030a7211 */ /* 0x0c0fe200078f10ff */
[----:B------:R-:W-:Y:S01]  /*0ba0*/  UIADD3 UR4, UR4, 0x14400, URZ ;  /* 0x0001440004047890 */ /* 0x000fe2000fffe03f */
[----:B------:R-:W-:Y:S02]  /*0bb0*/  LEA.HI R8, R3, R6, RZ, 0x6 ;  /* 0x0000000603087211 */ /* 0x000fe400078f30ff */
[----:B------:R-:W-:-:S02]  /*0bc0*/  LOP3.LUT R7, R212, 0xfffffff8, RZ, 0xc0, !PT ;  /* 0xfffffff8d4077812 */ /* 0x000fc400078ec0ff */
[----:B------:R-:W-:Y:S01]  /*0bd0*/  LOP3.LUT R11, R10, 0xfffffffc, RZ, 0xc0, !PT ;  /* 0xfffffffc0a0b7812 */ /* 0x000fe200078ec0ff */
[----:B------:R-:W-:Y:S01]  /*0be0*/  IMAD.SHL.U32 R8, R8, 0x8, RZ ;  /* 0x0000000808087824 */ /* 0x000fe200078e00ff */
[----:B------:R-:W-:Y:S01]  /*0bf0*/  SHF.R.S32.HI R212, RZ, 0x3, R212 ;  /* 0x00000003ffd47819 */ /* 0x000fe200000114d4 */
[C---:B------:R-:W-:Y:S01]  /*0c00*/  IMAD.IADD R18, R6.reuse, 0x1, -R7 ;  /* 0x0000000106127824 */ /* 0x040fe200078e0a07 */
[----:B------:R-:W-:Y:S01]  /*0c10*/  LOP3.LUT R7, R5, 0xfffffc00, RZ, 0xc0, !PT ;  /* 0xfffffc0005077812 */ /* 0x000fe200078ec0ff */
[----:B------:R-:W-:Y:S01]  /*0c20*/  IMAD.IADD R10, R6, 0x1, -R11 ;  /* 0x00000001060a7824 */ /* 0x000fe200078e0a0b */
[----:B------:R-:W-:Y:S01]  /*0c30*/  SHF.R.S32.HI R5, RZ, 0x4, R2 ;  /* 0x00000004ff057819 */ /* 0x000fe20000011402 */
[----:B------:R-:W-:Y:S01]  /*0c40*/  IMAD.SHL.U32 R22, R18, 0x4, RZ ;  /* 0x0000000412167824 */ /* 0x000fe200078e00ff */
[----:B------:R-:W-:Y:S02]  /*0c50*/  LOP3.LUT R227, R8, 0xfffffe00, RZ, 0xc0, !PT ;  /* 0xfffffe0008e37812 */ /* 0x000fe400078ec0ff */
[----:B------:R-:W-:Y:S01]  /*0c60*/  LEA.HI R12, R10, R10, RZ, 0x1 ;  /* 0x0000000a0a0c7211 */ /* 0x000fe200078f08ff */
[C---:B------:R-:W-:Y:S01]  /*0c70*/  VIADD R214, R22.reuse, 0x40 ;  /* 0x0000004016d67836 */ /* 0x040fe20000000000 */
[----:B------:R-:W-:Y:S01]  /*0c80*/  SHF.R.S32.HI R23, RZ, 0x1f, R22 ;  /* 0x0000001fff177819 */ /* 0x000fe20000011416 */
[----:B------:R-:W-:-:S02]  /*0c90*/  VIADD R215, R22, 0x20 ;  /* 0x0000002016d77836 */ /* 0x000fc40000000000 */
[C---:B------:R-:W-:Y:S02]  /*0ca0*/  IMAD.IADD R213, R22.reuse, 0x1, R214 ;  /* 0x0000000116d57824 */ /* 0x040fe400078e02d6 */
[----:B------:R-:W-:Y:S01]  /*0cb0*/  VIADD R217, R22, 0x60 ;  /* 0x0000006016d97836 */ /* 0x000fe20000000000 */
[----:B--2---:R-:W-:Y:S02]  /*0cc0*/  R2UR UR5, R0 ;  /* 0x00000000000572ca */ /* 0x004fe400000e0000 */
[----:B------:R-:W-:Y:S02]  /*0cd0*/  LEA.HI R0, R3, R6, RZ, 0x7 ;  /* 0x0000000603007211 */ /* 0x000fe400078f38ff */
[----:B------:R-:W-:Y:S02]  /*0ce0*/  LOP3.LUT R3, R2, 0x3fffff0, RZ, 0xc0, !PT ;  /* 0x03fffff002037812 */ /* 0x000fe400078ec0ff */
[----:B------:R-:W-:Y:S02]  /*0cf0*/  LOP3.LUT R9, R0, 0xffffff80, RZ, 0xc0, !PT ;  /* 0xffffff8000097812 */ /* 0x000fe400078ec0ff */
[----:B------:R-:W-:Y:S01]  /*0d00*/  LEA.HI R2, R2, R5, RZ, 0x1 ;  /* 0x0000000502027211 */ /* 0x000fe200078f08ff */
[C---:B------:R-:W-:Y:S01]  /*0d10*/  IMAD.IADD R4, R6.reuse, 0x1, -R3 ;  /* 0x0000000106047824 */ /* 0x040fe200078e0a03 */
[----:B------:R-:W-:Y:S01]  /*0d20*/  SHF.R.S32.HI R3, RZ, 0x7, R0 ;  /* 0x00000007ff037819 */ /* 0x000fe20000011400 */
[----:B------:R-:W-:Y:S01]  /*0d30*/  IMAD.IADD R21, R6, 0x1, -R9 ;  /* 0x0000000106157824 */ /* 0x000fe200078e0a09 */
[----:B------:R-:W-:Y:S01]  /*0d40*/  LOP3.LUT R2, R2, 0x1ffffffe, RZ, 0xc0, !PT ;  /* 0x1ffffffe02027812 */ /* 0x000fe200078ec0ff */
[----:B------:R-:W-:Y:S01]  /*0d50*/  IMAD R7, R4, 0x40, R7 ;  /* 0x0000004004077824 */ /* 0x000fe200078e0207 */
[----:B------:R-:W-:Y:S01]  /*0d60*/  LEA.HI R0, R0, R3, RZ, 0x1 ;  /* 0x0000000300007211 */ /* 0x000fe200078f08ff */
[----:B------:R-:W-:Y:S01]  /*0d70*/  ULOP3.LUT UR5, UR5, 0x1, URZ, 0xfc, !UPT ;  /* 0x0000000105057892 */ /* 0x000fe2000f8efc3f */
[----:B------:R-:W-:Y:S01]  /*0d80*/  SHF.R.S32.HI R6, RZ, 0x1f, R21 ;  /* 0x0000001fff067819 */ /* 0x000fe20000011415 */
[----:B------:R-:W-:Y:S01]  /*0d90*/  IMAD.IADD R2, R5, 0x1, -R2 ;  /* 0x0000000105027824 */ /* 0x000fe200078e0a02 */
[----:B------:R-:W-:Y:S01]  /*0da0*/  LOP3.LUT R0, R0, 0x3fffffe, RZ, 0xc0, !PT ;  /* 0x03fffffe00007812 */ /* 0x000fe200078ec0ff */
[----:B------:R-:W-:Y:S01]  /*0db0*/  VIADD R5, R212, 0x20 ;  /* 0x00000020d4057836 */ /* 0x000fe20000000000 */
[-C--:B------:R-:W-:Y:S01]  /*0dc0*/  LEA.HI R9, R6, R21.reuse, RZ, 0x2 ;  /* 0x0000001506097211 */ /* 0x080fe200078f10ff */
[----:B------:R-:W-:Y:S01]  /*0dd0*/  IMAD R2, R2, 0x8, R7 ;  /* 0x0000000802027824 */ /* 0x000fe200078e0207 */
[----:B------:R-:W-:Y:S01]  /*0de0*/  STL [R1+0xa4], R21 ;  /* 0x0000a41501007387 */ /* 0x000fe20000100800 */
[----:B------:R-:W-:Y:S01]  /*0df0*/  IMAD.IADD R0, R3, 0x1, -R0 ;  /* 0x0000000103007824 */ /* 0x000fe200078e0a00 */
[--C-:B------:R-:W-:Y:S01]  /*0e00*/  SHF.R.S32.HI R4, RZ, 0x2, R9.reuse ;  /* 0x00000002ff047819 */ /* 0x100fe20000011409 */
[----:B------:R-:W-:Y:S01]  /*0e10*/  IMAD.SHL.U32 R223, R5, 0x40, RZ ;  /* 0x0000004005df7824 */ /* 0x000fe200078e00ff */
[----:B------:R-:W-:Y:S01]  /*0e20*/  SHF.R.S32.HI R11, RZ, 0x1f, R9 ;  /* 0x0000001fff0b7819 */ /* 0x000fe20000011409 */
[----:B------:R-:W-:Y:S01]  /*0e30*/  STL [R1+0x60], R18 ;  /* 0x0000601201007387 */ /* 0x000fe20000100800 */
[----:B------:R-:W-:-:S02]  /*0e40*/  LEA.HI R6, R6, R21, RZ, 0x5 ;  /* 0x0000001506067211 */ /* 0x000fc400078f28ff */
[----:B------:R-:W-:Y:S01]  /*0e50*/  LEA.HI R11, R11, R4, RZ, 0x3 ;  /* 0x000000040b0b7211 */ /* 0x000fe200078f18ff */
[----:B------:R0:W-:Y:S01]  /*0e60*/  STL [R1+0xbc], R2 ;  /* 0x0000bc0201007387 */ /* 0x0001e20000100800 */
[----:B------:R-:W-:Y:S01]  /*0e70*/  LOP3.LUT R3, R12, 0x1ffffffe, RZ, 0xc0, !PT ;  /* 0x1ffffffe0c037812 */ /* 0x000fe200078ec0ff */
[----:B------:R-:W-:Y:S01]  /*0e80*/  IMAD.SHL.U32 R12, R212, 0x40, RZ ;  /* 0x00000040d40c7824 */ /* 0x000fe200078e00ff */
[----:B------:R-:W-:Y:S02]  /*0e90*/  LOP3.LUT R11, R11, 0xfffffff8, RZ, 0xc0, !PT ;  /* 0xfffffff80b0b7812 */ /* 0x000fe400078ec0ff */
[----:B------:R-:W-:Y:S01]  /*0ea0*/  SHF.R.S32.HI R6, RZ, 0x5, R6 ;  /* 0x00000005ff067819 */ /* 0x000fe20000011406 */
[----:B------:R-:W-:Y:S01]  /*0eb0*/  IMAD.IADD R235, R10, 0x1, -R3 ;  /* 0x000000010aeb7824 */ /* 0x000fe200078e0a03 */
[----:B------:R-:W-:Y:S01]  /*0ec0*/  LOP3.LUT R3, R12, 0x1c0, RZ, 0xc0, !PT ;  /* 0x000001c00c037812 */ /* 0x000fe200078ec0ff */
[----:B------:R-:W-:Y:S01]  /*0ed0*/  IMAD.IADD R11, R4, 0x1, -R11 ;  /* 0x00000001040b7824 */ /* 0x000fe200078e0a0b */
[----:B------:R-:W-:Y:S01]  /*0ee0*/  SHF.R.S32.HI R4, RZ, 0x1f, R213 ;  /* 0x0000001fff047819 */ /* 0x000fe200000114d5 */
[----:B------:R-:W-:Y:S01]  /*0ef0*/  VIADD R10, R212, 0x40 ;  /* 0x00000040d40a7836 */ /* 0x000fe20000000000 */
[----:B0-----:R-:W-:Y:S01]  /*0f00*/  SHF.R.S32.HI R2, RZ, 0x1f, R5 ;  /* 0x0000001fff027819 */ /* 0x001fe20000011405 */
[----:B------:R-:W-:Y:S01]  /*0f10*/  IMAD R11, R6, 0x10, R11 ;  /* 0x00000010060b7824 */ /* 0x000fe200078e020b */
[----:B------:R-:W-:Y:S01]  /*0f20*/  LEA.HI R8, R4, R213, RZ, 0x3 ;  /* 0x000000d504087211 */ /* 0x000fe200078f18ff */
[----:B------:R-:W-:Y:S01]  /*0f30*/  IMAD.SHL.U32 R18, R18, 0x8, RZ ;  /* 0x0000000812127824 */ /* 0x000fe200078e00ff */
[----:B------:R-:W-:Y:S01]  /*0f40*/  LEA.HI R2, R2, R5, RZ, 0x3 ;  /* 0x0000000502027211 */ /* 0x000fe200078f18ff */
[----:B------:R-:W-:Y:S01]  /*0f50*/  IMAD R11, R0, 0x40, R11 ;  /* 0x00000040000b7824 */ /* 0x000fe200078e020b */
[----:B------:R-:W-:Y:S01]  /*0f60*/  LEA.HI R5, R4, R213, RZ, 0x6 ;  /* 0x000000d504057211 */ /* 0x000fe200078f30ff */
[----:B------:R-:W-:Y:S01]  /*0f70*/  IMAD.U32 R0, RZ, RZ, UR5 ;  /* 0x00000005ff007e24 */ /* 0x000fe2000f8e00ff */
[----:B------:R-:W-:Y:S01]  /*0f80*/  LOP3.LUT R4, R8, 0x38, RZ, 0xc0, !PT ;  /* 0x0000003808047812 */ /* 0x000fe200078ec0ff */
[----:B------:R-:W-:Y:S01]  /*0f90*/  IMAD.SHL.U32 R2, R2, 0x40, RZ ;  /* 0x0000004002027824 */ /* 0x000fe200078e00ff */
[----:B------:R-:W-:Y:S01]  /*0fa0*/  SHF.R.U32.HI R228, RZ, 0x3, R3 ;  /* 0x00000003ffe47819 */ /* 0x000fe20000011603 */
[----:B------:R-:W-:Y:S01]  /*0fb0*/  IMAD.SHL.U32 R6, R5, 0x80, RZ ;  /* 0x0000008005067824 */ /* 0x000fe200078e00ff */
[----:B------:R-:W-:Y:S01]  /*0fc0*/  LOP3.LUT R5, R4, 0x1c0, R12, 0xf8, !PT ;  /* 0x000001c004057812 */ /* 0x000fe200078ef80c */
[----:B------:R-:W-:Y:S01]  /*0fd0*/  STL [R1+0xb8], R11 ;  /* 0x0000b80b01007387 */ /* 0x000fe20000100800 */
[----:B------:R-:W-:Y:S01]  /*0fe0*/  LOP3.LUT R223, R223, 0x1c0, RZ, 0xc0, !PT ;  /* 0x000001c0dfdf7812 */ /* 0x000fe200078ec0ff */
[----:B------:R-:W-:Y:S01]  /*0ff0*/  IMAD.SHL.U32 R222, R10, 0x40, RZ ;  /* 0x000000400ade7824 */ /* 0x000fe200078e00ff */
[----:B------:R-:W-:Y:S01]  /*1000*/  LOP3.LUT R6, R6, 0xffffe000, RZ, 0xc0, !PT ;  /* 0xffffe00006067812 */ /* 0x000fe200078ec0ff */
[----:B------:R-:W-:Y:S01]  /*1010*/  STL [R1+0x78], RZ ;  /* 0x000078ff01007387 */ /* 0x000fe20000100800 */
[----:B------:R-:W-:Y:S01]  /*1020*/  LOP3.LUT R5, R5, R228, RZ, 0x3c, !PT ;  /* 0x000000e405057212 */ /* 0x000fe200078e3cff */
[----:B------:R-:W-:Y:S01]  /*1030*/  VIADD R220, R18, 0x80 ;  /* 0x0000008012dc7836 */ /* 0x000fe20000000000 */
[----:B------:R-:W-:Y:S01]  /*1040*/  LOP3.LUT R226, R2, 0xfffffe00, RZ, 0xc0, !PT ;  /* 0xfffffe0002e27812 */ /* 0x000fe200078ec0ff */
[----:B------:R0:W-:Y:S01]  /*1050*/  STL [R1+0x5c], R0 ;  /* 0x00005c0001007387 */ /* 0x0001e20000100800 */
[----:B------:R-:W-:Y:S01]  /*1060*/  IADD3 R2, R5, R6, R227 ;  /* 0x0000000605027210 */ /* 0x000fe20007ffe0e3 */
[----:B------:R-:W-:Y:S01]  /*1070*/  IMAD.MOV.U32 R5, RZ, RZ, R13 ;  /* 0x000000ffff057224 */ /* 0x000fe200078e000d */
[----:B------:R-:W-:Y:S01]  /*1080*/  SHF.R.U32.HI R20, RZ, 0x3, R223 ;  /* 0x00000003ff147819 */ /* 0x000fe200000116df */
[----:B------:R-:W-:Y:S01]  /*1090*/  IMAD.U32 R13, RZ, RZ, UR4 ;  /* 0x00000004ff0d7e24 */ /* 0x000fe2000f8e00ff */
[----:B------:R-:W-:Y:S01]  /*10a0*/  LOP3.LUT R7, R223, 0x38, R8, 0xf8, !PT ;  /* 0x00000038df077812 */ /* 0x000fe200078ef808 */
[----:B------:R-:W-:Y:S01]  /*10b0*/  VIADD R221, R18, 0xc0 ;  /* 0x000000c012dd7836 */ /* 0x000fe20000000000 */
[----:B------:R-:W-:Y:S01]  /*10c0*/  LOP3.LUT R222, R222, 0x1c0, RZ, 0xc0, !PT ;  /* 0x000001c0dede7812 */ /* 0x000fe200078ec0ff */
[----:B------:R-:W-:Y:S01]  /*10d0*/  IMAD R235, R235, 0x8, R11 ;  /* 0x00000008ebeb7824 */ /* 0x000fe200078e020b */
[----:B------:R-:W-:Y:S01]  /*10e0*/  LOP3.LUT R7, R7, R20, RZ, 0x3c, !PT ;  /* 0x0000001407077212 */ /* 0x000fe200078e3cff */
[----:B------:R1:W-:Y:S01]  /*10f0*/  STL [R1+0x90], R13 ;  /* 0x0000900d01007387 */ /* 0x0003e20000100800 */
[----:B0-----:R-:W-:-:S02]  /*1100*/  SHF.R.S32.HI R0, RZ, 0x1f, R10 ;  /* 0x0000001fff007819 */ /* 0x001fc4000001140a */
[----:B------:R-:W-:Y:S01]  /*1110*/  IADD3 R4, R7, R6, R226 ;  /* 0x0000000607047210 */ /* 0x000fe20007ffe0e2 */
[----:B------:R-:W-:Y:S01]  /*1120*/  IMAD.MOV.U32 R6, RZ, RZ, R14 ;  /* 0x000000ffff067224 */ /* 0x000fe200078e000e */
[----:B------:R-:W-:Y:S01]  /*1130*/  LEA.HI R0, R0, R10, RZ, 0x3 ;  /* 0x0000000a00007211 */ /* 0x000fe200078f18ff */
[----:B------:R-:W-:Y:S01]  /*1140*/  IMAD.MOV.U32 R7, RZ, RZ, R15 ;  /* 0x000000ffff077224 */ /* 0x000fe200078e000f */
[----:B------:R-:W-:Y:S02]  /*1150*/  SHF.R.S32.HI R14, RZ, 0x1f, R214 ;  /* 0x0000001fff0e7819 */ /* 0x000fe400000114d6 */
[--C-:B------:R-:W-:Y:S01]  /*1160*/  LOP3.LUT R236, R3, 0x38, R18.reuse, 0xf8, !PT ;  /* 0x0000003803ec7812 */ /* 0x100fe200078ef812 */
[----:B------:R-:W-:Y:S01]  /*1170*/  IMAD.SHL.U32 R0, R0, 0x40, RZ ;  /* 0x0000004000007824 */ /* 0x000fe200078e00ff */
[----:B-1----:R-:W-:Y:S02]  /*1180*/  SHF.R.S32.HI R13, RZ, 0x1f, R215 ;  /* 0x0000001fff0d7819 */ /* 0x002fe400000114d7 */
[----:B------:R-:W-:-:S02]  /*1190*/  LOP3.LUT R3, R223, 0x38, R18, 0xf8, !PT ;  /* 0x00000038df037812 */ /* 0x000fc400078ef812 */
[----:B------:R-:W-:Y:S01]  /*11a0*/  SHF.R.S32.HI R12, RZ, 0x1f, R212 ;  /* 0x0000001fff0c7819 */ /* 0x000fe200000114d4 */
[----:B------:R0:W-:Y:S01]  /*11b0*/  STL [R1+0x9c], R13 ;  /* 0x00009c0d01007387 */ /* 0x0001e20000100800 */
[----:B------:R-:W-:Y:S02]  /*11c0*/  SHF.R.U32.HI R12, RZ, 0x3, R222 ;  /* 0x00000003ff0c7819 */ /* 0x000fe400000116de */
[----:B------:R-:W-:Y:S01]  /*11d0*/  LOP3.LUT R10, R222, 0x38, R18, 0xf8, !PT ;  /* 0x00000038de0a7812 */ /* 0x000fe200078ef812 */
[----:B------:R1:W-:Y:S01]  /*11e0*/  STL [R1+0x98], R14 ;  /* 0x0000980e01007387 */ /* 0x0003e20000100800 */
[----:B------:R-:W-:Y:S02]  /*11f0*/  LOP3.LUT R225, R0, 0xfffffe00, RZ, 0xc0, !PT ;  /* 0xfffffe0000e17812 */ /* 0x000fe400078ec0ff */
[----:B------:R-:W-:Y:S02]  /*1200*/  LOP3.LUT R9, R9, 0x7ffffffc, RZ, 0xc0, !PT ;  /* 0x7ffffffc09097812 */ /* 0x000fe400078ec0ff */
[----:B------:R-:W-:-:S02]  /*1210*/  LOP3.LUT R3, R226, R3, R20, 0xf6, !PT ;  /* 0x00000003e2037212 */ /* 0x000fc400078ef614 */
[----:B0-----:R-:W-:Y:S01]  /*1220*/  SHF.R.S32.HI R13, RZ, 0x1f, R217 ;  /* 0x0000001fff0d7819 */ /* 0x001fe200000114d9 */
[----:B------:R-:W-:Y:S01]  /*1230*/  IMAD.IADD R9, R21, 0x1, -R9 ;  /* 0x0000000115097824 */ /* 0x000fe200078e0a09 */
[----:B------:R-:W-:Y:S02]  /*1240*/  SHF.R.S32.HI R0, RZ, 0x3, R8 ;  /* 0x00000003ff007819 */ /* 0x000fe40000011408 */
[----:B-1----:R-:W-:Y:S01]  /*1250*/  SHF.R.S32.HI R14, RZ, 0x1f, R220 ;  /* 0x0000001fff0e7819 */ /* 0x002fe200000114dc */
[----:B------:R0:W-:Y:S01]  /*1260*/  STL [R1+0x94], R13 ;  /* 0x0000940d01007387 */ /* 0x0001e20000100800 */
[----:B------:R-:W-:Y:S01]  /*1270*/  LOP3.LUT R10, R225, R10, R12, 0xf6, !PT ;  /* 0x0000000ae10a7212 */ /* 0x000fe200078ef60c */
[----:B------:R-:W-:Y:S01]  /*1280*/  IMAD.SHL.U32 R234, R9, 0x2, RZ ;  /* 0x0000000209ea7824 */ /* 0x000fe200078e00ff */
[----:B------:R-:W-:Y:S01]  /*1290*/  LEA R3, R3, UR4, 0x1 ;  /* 0x0000000403037c11 */ /* 0x000fe2000f8e08ff */
[----:B------:R-:W-:Y:S01]  /*12a0*/  STL [R1+0x84], R14 ;  /* 0x0000840e01007387 */ /* 0x000fe20000100800 */
[----:B------:R-:W-:Y:S01]  /*12b0*/  LOP3.LUT R44, R8, 0xfffffff8, RZ, 0xc0, !PT ;  /* 0xfffffff8082c7812 */ /* 0x000fe200078ec0ff */
[C---:B------:R-:W-:Y:S01]  /*12c0*/  VIADD R42, R234.reuse, 0x18 ;  /* 0x00000018ea2a7836 */ /* 0x040fe20000000000 */
[----:B------:R-:W-:Y:S01]  /*12d0*/  LOP3.LUT R236, R227, R236, R228, 0xf6, !PT ;  /* 0x000000ece3ec7212 */ /* 0x000fe200078ef6e4 */
[C---:B------:R-:W-:Y:S01]  /*12e0*/  VIADD R39, R234.reuse, 0x30 ;  /* 0x00000030ea277836 */ /* 0x040fe20000000000 */
[----:B------:R-:W-:Y:S01]  /*12f0*/  SHF.R.S32.HI R19, RZ, 0x1f, R18 ;  /* 0x0000001fff137819 */ /* 0x000fe20000011412 */
[C---:B------:R-:W-:Y:S01]  /*1300*/  VIADD R36, R234.reuse, 0x48 ;  /* 0x00000048ea247836 */ /* 0x040fe20000000000 */
[----:B0-----:R-:W-:Y:S01]  /*1310*/  SHF.R.S32.HI R13, RZ, 0x1f, R221 ;  /* 0x0000001fff0d7819 */ /* 0x001fe200000114dd */
[----:B------:R-:W-:Y:S01]  /*1320*/  VIADD R33, R234, 0x60 ;  /* 0x00000060ea217836 */ /* 0x000fe20000000000 */
[----:B------:R-:W-:Y:S01]  /*1330*/  LEA R230, R236, UR4, 0x1 ;  /* 0x00000004ece67c11 */ /* 0x000fe2000f8e08ff */
[----:B------:R-:W-:-:S02]  /*1340*/  VIADD R30, R234, 0x78 ;  /* 0x00000078ea1e7836 */ /* 0x000fc40000000000 */
[----:B------:R-:W-:Y:S01]  /*1350*/  STL [R1+0x80], R13 ;  /* 0x0000800d01007387 */ /* 0x000fe20000100800 */
[C---:B------:R-:W-:Y:S02]  /*1360*/  VIADD R27, R234.reuse, 0x90 ;  /* 0x00000090ea1b7836 */ /* 0x040fe40000000000 */
[C---:B------:R-:W-:Y:S01]  /*1370*/  VIADD R24, R234.reuse, 0xa8 ;  /* 0x000000a8ea187836 */ /* 0x040fe20000000000 */
[----:B------:R0:W-:Y:S01]  /*1380*/  STL [R1+0x64], R0 ;  /* 0x0000640001007387 */ /* 0x0001e20000100800 */
[C---:B------:R-:W-:Y:S02]  /*1390*/  VIADD R15, R234.reuse, 0xc0 ;  /* 0x000000c0ea0f7836 */ /* 0x040fe40000000000 */
[C---:B------:R-:W-:Y:S01]  /*13a0*/  VIADD R45, R234.reuse, 0x8 ;  /* 0x00000008ea2d7836 */ /* 0x040fe20000000000 */
[----:B------:R1:W-:Y:S01]  /*13b0*/  STL [R1+0xb0], R3 ;  /* 0x0000b00301007387 */ /* 0x0003e20000100800 */
[C---:B------:R-:W-:Y:S02]  /*13c0*/  VIADD R43, R234.reuse, 0x10 ;  /* 0x00000010ea2b7836 */ /* 0x040fe40000000000 */
[C---:B------:R-:W-:Y:S01]  /*13d0*/  VIADD R41, R234.reuse, 0x20 ;  /* 0x00000020ea297836 */ /* 0x040fe20000000000 */
[----:B------:R-:W-:Y:S01]  /*13e0*/  STL [R1+0x7c], R44 ;  /* 0x00007c2c01007387 */ /* 0x000fe20000100800 */
[----:B------:R-:W-:Y:S01]  /*13f0*/  VIADD R40, R234, 0x28 ;  /* 0x00000028ea287836 */ /* 0x000fe20000000000 */
[----:B0-----:R-:W-:Y:S01]  /*1400*/  LEA R0, R10, UR4, 0x1 ;  /* 0x000000040a007c11 */ /* 0x001fe2000f8e08ff */
[C---:B------:R-:W-:Y:S01]  /*1410*/  VIADD R38, R234.reuse, 0x38 ;  /* 0x00000038ea267836 */ /* 0x040fe20000000000 */
[----:B------:R-:W-:Y:S01]  /*1420*/  SHF.R.S32.HI R10, RZ, 0x1f, R44 ;  /* 0x0000001fff0a7819 */ /* 0x000fe2000001142c */
[C---:B------:R-:W-:Y:S01]  /*1430*/  VIADD R37, R234.reuse, 0x40 ;  /* 0x00000040ea257836 */ /* 0x040fe20000000000 */
[----:B------:R-:W-:Y:S01]  /*1440*/  SHF.R.S32.HI R45, RZ, 0x1f, R45 ;  /* 0x0000001fff2d7819 */ /* 0x000fe2000001142d */
[----:B------:R0:W-:Y:S01]  /*1450*/  STL [R1+0xa8], R0 ;  /* 0x0000a80001007387 */ /* 0x0001e20000100800 */
[C---:B-1----:R-:W-:Y:S01]  /*1460*/  VIADD R3, R234.reuse, 0xf0 ;  /* 0x000000f0ea037836 */ /* 0x042fe20000000000 */
[----:B------:R-:W-:Y:S01]  /*1470*/  SHF.R.S32.HI R43, RZ, 0x1f, R43 ;  /* 0x0000001fff2b7819 */ /* 0x000fe2000001142b */
[C---:B------:R-:W-:Y:S01]  /*1480*/  VIADD R35, R234.reuse, 0x50 ;  /* 0x00000050ea237836 */ /* 0x040fe20000000000 */
[----:B------:R1:W-:Y:S01]  /*1490*/  STL [R1+0xa0], R10 ;  /* 0x0000a00a01007387 */ /* 0x0003e20000100800 */
[C---:B------:R-:W-:Y:S01]  /*14a0*/  VIADD R34, R234.reuse, 0x58 ;  /* 0x00000058ea227836 */ /* 0x040fe20000000000 */
[----:B------:R-:W-:Y:S01]  /*14b0*/  SHF.R.S32.HI R3, RZ, 0x1f, R3 ;  /* 0x0000001fff037819 */ /* 0x000fe20000011403 */
[----:B------:R-:W-:Y:S01]  /*14c0*/  VIADD R32, R234, 0x68 ;  /* 0x00000068ea207836 */ /* 0x000fe20000000000 */
[----:B------:R-:W-:Y:S01]  /*14d0*/  LEA R3, R4, UR4, 0x1 ;  /* 0x0000000404037c11 */ /* 0x000fe2000f8e08ff */
[C---:B------:R-:W-:Y:S01]  /*14e0*/  VIADD R31, R234.reuse, 0x70 ;  /* 0x00000070ea1f7836 */ /* 0x040fe20000000000 */
[----:B------:R-:W-:Y:S01]  /*14f0*/  SHF.R.S32.HI R41, RZ, 0x1f, R41 ;  /* 0x0000001fff297819 */ /* 0x000fe20000011429 */
[C---:B0-----:R-:W-:Y:S01]  /*1500*/  VIADD R0, R234.reuse, 0xf8 ;  /* 0x000000f8ea007836 */ /* 0x041fe20000000000 */
[----:B------:R-:W-:Y:S01]  /*1510*/  SHF.R.S32.HI R40, RZ, 0x1f, R40 ;  /* 0x0000001fff287819 */ /* 0x000fe20000011428 */
[C---:B------:R-:W-:Y:S01]  /*1520*/  VIADD R29, R234.reuse, 0x80 ;  /* 0x00000080ea1d7836 */ /* 0x040fe20000000000 */
[----:B-1----:R-:W-:Y:S01]  /*1530*/  SHF.R.S32.HI R10, RZ, 0x1f, R42 ;  /* 0x0000001fff0a7819 */ /* 0x002fe2000001142a */
[C---:B------:R-:W-:Y:S01]  /*1540*/  VIADD R28, R234.reuse, 0x88 ;  /* 0x00000088ea1c7836 */ /* 0x040fe20000000000 */
[----:B------:R-:W-:Y:S01]  /*1550*/  SHF.R.S32.HI R0, RZ, 0x1f, R0 ;  /* 0x0000001fff007819 */ /* 0x000fe20000011400 */
[----:B------:R-:W-:Y:S01]  /*1560*/  VIADD R26, R234, 0x98 ;  /* 0x00000098ea1a7836 */ /* 0x000fe20000000000 */
[----:B------:R-:W-:Y:S01]  /*1570*/  LEA R0, R2, UR4, 0x1 ;  /* 0x0000000402007c11 */ /* 0x000fe2000f8e08ff */
[C---:B------:R-:W-:Y:S01]  /*1580*/  VIADD R25, R234.reuse, 0xa0 ;  /* 0x000000a0ea197836 */ /* 0x040fe20000000000 */
[----:B------:R-:W-:Y:S01]  /*1590*/  SHF.R.S32.HI R10, RZ, 0x1f, R39 ;  /* 0x0000001fff0a7819 */ /* 0x000fe20000011427 */
[C---:B------:R-:W-:Y:S01]  /*15a0*/  VIADD R21, R234.reuse, 0xb0 ;  /* 0x000000b0ea157836 */ /* 0x040fe20000000000 */
[----:B------:R-:W-:Y:S01]  /*15b0*/  SHF.R.S32.HI R10, RZ, 0x1f, R36 ;  /* 0x0000001fff0a7819 */ /* 0x000fe20000011424 */
[----:B------:R0:W-:Y:S01]  /*15c0*/  STL [R1+0xb4], R0 ;  /* 0x0000b40001007387 */ /* 0x0001e20000100800 */
        /* <DEDUP_REMOVED lines=28> */
[----:B0-----:R-:W-:-:S07]  /*1790*/  SHF.R.S32.HI R8, RZ, 0x1f, R8 ;  /* 0x0000001fff087819 */ /* 0x001fce0000011408 */
.L_x_2893:
[----:B01--4-:R-:W0:Y:S01]  /*17a0*/  LDC.64 R2, c[0x0][0xc88] ;  /* 0x00032200ff027b82 */ /* 0x013e220000000a00 */
[----:B------:R-:W-:Y:S01]  /*17b0*/  ULDC.64 UR10, c[0x0][0x208] ;  /* 0x00008200000a7ab9 */ /* 0x000fe20000000a00 */
[----:B------:R-:W-:Y:S01]  /*17c0*/  ULDC.64 UR4, c[0x0][0xa28] ;  /* 0x00028a0000047ab9 */ /* 0x000fe20000000a00 */
[----:B------:R-:W-:Y:S01]  /*17d0*/  ULDC.64 UR8, c[0x0][0xa18] ;  /* 0x0002860000087ab9 */ /* 0x000fe20000000a00 */
[----:B------:R-:W-:Y:S01]  /*17e0*/  ULDC.64 UR6, c[0x0][0xa08] ;  /* 0x0002820000067ab9 */ /* 0x000fe20000000a00 */
[----:B0-----:R-:W-:-:S05]  /*17f0*/  IMAD.WIDE R2, R7, 0x4, R2 ;  /* 0x0000000407027825 */ /* 0x001fca00078e0202 */
[----:B--2--5:R-:W2:Y:S01]  /*1800*/  LDG.E R25, desc[UR10][R2.64] ;  /* 0x0000000a02197981 */ /* 0x024ea2000c1e1900 */
        /* <DEDUP_REMOVED lines=8> */
[C---:B---3--:R-:W-:Y:S02]  /*1890*/  LOP3.LUT R4, R6.reuse, 0xff000000, RZ, 0xc0, !PT ;  /* 0xff00000006047812 */ /* 0x048fe400078ec0ff */
[----:B------:R-:W-:Y:S02]  /*18a0*/  LOP3.LUT R237, R6, 0xffff, RZ, 0xc0, !PT ;  /* 0x0000ffff06ed7812 */ /* 0x000fe400078ec0ff */
[----:B--2---:R-:W-:Y:S01]  /*18b0*/  SHF.R.S32.HI R0, RZ, 0x1f, R25 ;  /* 0x0000001fff007819 */ /* 0x004fe20000011419 */
[C---:B------:R-:W-:Y:S01]  /*18c0*/  IMAD.SHL.U32 R28, R25.reuse, 0x4, RZ ;  /* 0x00000004191c7824 */ /* 0x040fe200078e00ff */
[C---:B------:R-:W-:Y:S01]  /*18d0*/  @P2 LEA R2, P3, R25.reuse, UR4, 0x2 ;  /* 0x0000000419022c11 */ /* 0x040fe2000f8610ff */
[----:B------:R-:W-:Y:S01]  /*18e0*/  STL [R1+0x6c], R25 ;  /* 0x00006c1901007387 */ /* 0x000fe20000100800 */
[C-C-:B------:R-:W-:Y:S01]  /*18f0*/  SHF.L.U64.HI R27, R25.reuse, 0x2, R0.reuse ;  /* 0x00000002191b7819 */ /* 0x140fe20000010200 */
[----:B------:R-:W-:Y:S01]  /*1900*/  ULDC UR4, c[0x0][0x288] ;  /* 0x0000a20000047ab9 */ /* 0x000fe20000000800 */
[----:B------:R-:W-:Y:S01]  /*1910*/  @P2 LEA.HI.X R3, R25, UR5, R0, 0x2, P3 ;  /* 0x0000000519032c11 */ /* 0x000fe200098f1400 */
[----:B------:R0:W-:Y:S01]  /*1920*/  STL [R1+0x8c], R0 ;  /* 0x00008c0001007387 */ /* 0x0001e20000100800 */
[----:B------:R-:W-:Y:S01]  /*1930*/  IMAD.U32 R232, RZ, RZ, UR4 ;  /* 0x00000004ffe87e24 */ /* 0x000fe2000f8e00ff */
[----:B------:R-:W-:Y:S01]  /*1940*/  ULDC.64 UR4, c[0x0][0x418] ;  /* 0x0001060000047ab9 */ /* 0x000fe20000000a00 */
[----:B------:R-:W-:Y:S01]  /*1950*/  IADD3 R8, P4, R28, UR6, RZ ;  /* 0x000000061c087c10 */ /* 0x000fe2000ff9e0ff */
[----:B------:R1:W-:Y:S01]  /*1960*/  STL [R1+0x70], R28 ;  /* 0x0000701c01007387 */ /* 0x0003e20000100800 */
[----:B------:R-:W-:-:S02]  /*1970*/  UISETP.NE.U32.AND UP0, UPT, UR4, URZ, UPT ;  /* 0x0000003f0400728c */ /* 0x000fc4000bf05070 */
[----:B------:R-:W-:Y:S01]  /*1980*/  IADD3.X R9, R27, UR7, RZ, P4, !PT ;  /* 0x000000071b097c10 */ /* 0x000fe2000a7fe4ff */
[----:B------:R1:W-:Y:S01]  /*1990*/  STL [R1+0x74], R27 ;  /* 0x0000741b01007387 */ /* 0x0003e20000100800 */
[----:B------:R-:W-:Y:S01]  /*19a0*/  UISETP.NE.AND.EX UP0, UPT, UR5, URZ, UPT, UP0 ;  /* 0x0000003f0500728c */ /* 0x000fe2000bf05300 */
[----:B------:R-:W-:Y:S02]  /*19b0*/  ULDC UR4, c[0x0][0x424] ;  /* 0x0001090000047ab9 */ /* 0x000fe40000000800 */
[----:B------:R2:W5:Y:S01]  /*19c0*/  @P2 LDG.E R11, desc[UR10][R2.64] ;  /* 0x0000000a020b2981 */ /* 0x000562000c1e1900 */
[----:B------:R-:W-:Y:S01]  /*19d0*/  ULDC.64 UR6, c[0x0][0xa20] ;  /* 0x0002880000067ab9 */ /* 0x000fe20000000a00 */
[----:B------:R-:W-:Y:S01]  /*19e0*/  USEL UR4, UR4, 0x1, UP0 ;  /* 0x0000000104047887 */ /* 0x000fe20008000000 */
[----:B------:R-:W-:Y:S01]  /*19f0*/  ULDC UR5, c[0x0][0x2f0] ;  /* 0x0000bc0000057ab9 */ /* 0x000fe20000000800 */
[----:B0-----:R-:W-:Y:S01]  /*1a00*/  LOP3.LUT R0, R6, 0xff0000, RZ, 0xc0, !PT ;  /* 0x00ff000006007812 */ /* 0x001fe200078ec0ff */
[----:B------:R-:W5:Y:S01]  /*1a10*/  @P0 LDG.E R113, desc[UR10][R8.64] ;  /* 0x0000000a08710981 */ /* 0x000f62000c1e1900 */
[----:B--2---:R-:W-:-:S04]  /*1a20*/  @P1 IADD3 R2, P2, R28, UR8, RZ ;  /* 0x000000081c021c10 */ /* 0x004fc8000ff5e0ff */
[----:B------:R-:W-:Y:S02]  /*1a30*/  @P1 IADD3.X R3, R27, UR9, RZ, P2, !PT ;  /* 0x000000091b031c10 */ /* 0x000fe400097fe4ff */
[----:B------:R-:W-:Y:S01]  /*1a40*/  ISETP.NE.U32.AND P2, PT, RZ, UR6, PT ;  /* 0x00000006ff007c0c */ /* 0x000fe2000bf45070 */
[----:B------:R-:W-:Y:S02]  /*1a50*/  UIMAD UR4, UR4, UR5, URZ ;  /* 0x00000005040472a4 */ /* 0x000fe4000f8e023f */
        /* <DEDUP_REMOVED lines=16> */
.L_x_2631:
        /* <DEDUP_REMOVED lines=8> */
.L_x_2632:
[----:B------:R-:W-:Y:S05]  /*1be0*/  @!P0 BRA `(.L_x_2633) ;  /* 0x0000000000108947 */ /* 0x000fea0003800000 */
[----:B------:R-:W-:Y:S02]  /*1bf0*/  ULDC.64 UR4, c[0x0][0x208] ;  /* 0x0000820000047ab9 */ /* 0x000fe40000000a00 */
[----:B------:R-:W2:Y:S04]  /*1c00*/  LDG.E R3, desc[UR4][R8.64] ;  /* 0x0000000408037981 */ /* 0x000ea8000c1e1900 */
[----:B------:R-:W2:Y:S02]  /*1c10*/  LDG.E R26, desc[UR4][R8.64+0x4] ;  /* 0x00000404081a7981 */ /* 0x000ea4000c1e1900 */
[----:B--2---:R-:W-:-:S07]  /*1c20*/  IMAD.IADD R26, R26, 0x1, -R3 ;  /* 0x000000011a1a7824 */ /* 0x004fce00078e0a03 */
.L_x_2633:
[----:B------:R-:W-:Y:S01]  /*1c30*/  ULDC.64 UR4, c[0x0][0xa10] ;  /* 0x0002840000047ab9 */ /* 0x000fe20000000a00 */
[----:B------:R-:W-:Y:S01]  /*1c40*/  ULDC.64 UR6, c[0x0][0x208] ;  /* 0x0000820000067ab9 */ /* 0x000fe20000000a00 */
[----:B------:R-:W-:Y:S01]  /*1c50*/  ISETP.NE.U32.AND P0, PT, RZ, UR4, PT ;  /* 0x00000004ff007c0c */ /* 0x000fe2000bf05070 */
[----:B------:R-:W1:Y:S03]  /*1c60*/  LDC R4, c[0x0][0x448] ;  /* 0x00011200ff047b82 */ /* 0x000e660000000800 */
[----:B------:R-:W-:Y:S01]  /*1c70*/  ISETP.NE.AND.EX P0, PT, RZ, UR5, PT, P0 ;  /* 0x00000005ff007c0c */ /* 0x000fe2000bf05300 */
[----:B------:R-:W-:-:S12]  /*1c80*/  ULDC.64 UR4, c[0x0][0xa30] ;  /* 0x00028c0000047ab9 */ /* 0x000fd80000000a00 */
[----:B0-----:R-:W0:Y:S02]  /*1c90*/  @P0 LDC.64 R6, c[0x0][0xa10] ;  /* 0x00028400ff060b82 */ /* 0x001e240000000a00 */
[----:B0-----:R-:W-:-:S05]  /*1ca0*/  @P0 IMAD.WIDE R6, R25, 0x4, R6 ;  /* 0x0000000419060825 */ /* 0x001fca00078e0206 */
[----:B------:R-:W2:Y:S04]  /*1cb0*/  @P0 LDG.E R0, desc[UR6][R6.64] ;  /* 0x0000000606000981 */ /* 0x000ea8000c1e1900 */
[----:B------:R0:W2:Y:S01]  /*1cc0*/  @P0 LDG.E R3, desc[UR6][R6.64+0x4] ;  /* 0x0000040606030981 */ /* 0x0000a2000c1e1900 */
[----:B------:R-:W-:Y:S01]  /*1cd0*/  ISETP.NE.U32.AND P1, PT, RZ, UR4, PT ;  /* 0x00000004ff007c0c */ /* 0x000fe2000bf25070 */
[----:B-----5:R-:W-:-:S03]  /*1ce0*/  IMAD.MOV.U32 R152, RZ, RZ, R26 ;  /* 0x000000ffff987224 */ /* 0x020fc600078e001a */
[----:B------:R-:W-:-:S13]  /*1cf0*/  ISETP.NE.AND.EX P1, PT, RZ, UR5, PT, P1 ;  /* 0x00000005ff007c0c */ /* 0x000fda000bf25310 */
[----:B0-----:R-:W-:-:S04]  /*1d00*/  @P1 IADD3 R6, P2, R28, UR4, RZ ;  /* 0x000000041c061c10 */ /* 0x001fc8000ff5e0ff */
[----:B------:R-:W-:-:S05]  /*1d10*/  @P1 IADD3.X R7, R27, UR5, RZ, P2, !PT ;  /* 0x000000051b071c10 */ /* 0x000fca00097fe4ff */
[----:B------:R0:W5:Y:S01]  /*1d20*/  @P1 LDG.E R152, desc[UR6][R6.64] ;  /* 0x0000000606981981 */ /* 0x000162000c1e1900 */
[----:B-1----:R-:W-:Y:S01]  /*1d30*/  ISETP.NE.AND P1, PT, R4, 0x1, PT ;  /* 0x000000010400780c */ /* 0x002fe20003f25270 */
[----:B------:R-:W-:Y:S01]  /*1d40*/  IMAD.SHL.U32 R231, R5, 0x80, RZ ;  /* 0x0000008005e77824 */ /* 0x000fe200078e00ff */
[----:B------:R-:W-:Y:S01]  /*1d50*/  LOP3.LUT R14, R10, 0xff, RZ, 0xc0, !PT ;  /* 0x000000ff0a0e7812 */ /* 0x000fe200078ec0ff */
[----:B------:R-:W-:Y:S01]  /*1d60*/  IMAD.IADD R11, R26, 0x1, -R11 ;  /* 0x000000011a0b7824 */ /* 0x000fe200078e0a0b */
[----:B------:R-:W-:Y:S01]  /*1d70*/  SHF.R.U32.HI R8, RZ, 0x10, R10 ;  /* 0x00000010ff087819 */ /* 0x000fe2000001160a */
[----:B------:R-:W-:Y:S01]  /*1d80*/  VIADD R4, R231, 0x7f ;  /* 0x0000007fe7047836 */ /* 0x000fe20000000000 */
[----:B------:R-:W-:Y:S01]  /*1d90*/  BSSY B0, `(.L_x_2634) ;  /* 0x0000033000007945 */ /* 0x000fe20003800000 */
[----:B------:R0:W-:Y:S04]  /*1da0*/  STL [R1+0x88], R14 ;  /* 0x0000880e01007387 */ /* 0x0001e80000100800 */
[----:B------:R0:W-:Y:S02]  /*1db0*/  STL [R1+0x68], R8 ;  /* 0x0000680801007387 */ /* 0x0001e40000100800 */
[----:B------:R-:W1:Y:S08]  /*1dc0*/  @P1 LDC R9, c[0x0][0x44c] ;  /* 0x00011300ff091b82 */ /* 0x000e700000000800 */
[----:B------:R-:W3:Y:S01]  /*1dd0*/  @P1 LDC R13, c[0x0][0x450] ;  /* 0x00011400ff0d1b82 */ /* 0x000ee20000000800 */
[----:B--2---:R-:W-:-:S02]  /*1de0*/  @P0 IMAD.IADD R2, R3, 0x1, -R0 ;  /* 0x0000000103020824 */ /* 0x004fc400078e0a00 */
[----:B-1----:R-:W-:-:S04]  /*1df0*/  @P1 IMAD.HI.U32 R0, R4, R9, RZ ;  /* 0x0000000904001227 */ /* 0x002fc800078e00ff */
[----:B------:R-:W-:Y:S01]  /*1e00*/  IMAD.IADD R233, R11, 0x1, R2 ;  /* 0x000000010be97824 */ /* 0x000fe200078e0202 */
[----:B---3--:R-:W-:-:S03]  /*1e10*/  @P1 SHF.R.U32.HI R4, RZ, R13, R0 ;  /* 0x0000000dff041219 */ /* 0x008fc60000011600 */
[C---:B------:R-:W-:Y:S01]  /*1e20*/  VIADD R0, R233.reuse, 0x4f ;  /* 0x0000004fe9007836 */ /* 0x040fe20000000000 */
[----:B------:R-:W-:-:S03]  /*1e30*/  IADD3 R143, R233, 0x50, -R232 ;  /* 0x00000050e98f7810 */ /* 0x000fc60007ffe8e8 */
[----:B------:R-:W-:-:S04]  /*1e40*/  IMAD.HI R0, R0, 0x66666667, RZ ;  /* 0x6666666700007827 */ /* 0x000fc800078e02ff */
[----:B------:R-:W-:Y:S01]  /*1e50*/  IMAD.IADD R4, R143, 0x1, R4 ;  /* 0x000000018f047824 */ /* 0x000fe200078e0204 */
[----:B------:R-:W-:-:S03]  /*1e60*/  SHF.R.U32.HI R3, RZ, 0x1f, R0 ;  /* 0x0000001fff037819 */ /* 0x000fc60000011600 */
[----:B------:R-:W-:Y:S01]  /*1e70*/  IMAD.HI R4, R4, 0x66666667, RZ ;  /* 0x6666666704047827 */ /* 0x000fe200078e02ff */
[----:B------:R-:W-:-:S03]  /*1e80*/  LEA.HI.SX32 R144, R0, R3, 0x1b ;  /* 0x0000000300907211 */ /* 0x000fc600078fdaff */
[----:B------:R-:W-:Y:S01]  /*1e90*/  IMAD.MOV.U32 R0, RZ, RZ, RZ ;  /* 0x000000ffff007224 */ /* 0x000fe200078e00ff */
[----:B------:R-:W-:-:S04]  /*1ea0*/  SHF.R.U32.HI R5, RZ, 0x1f, R4 ;  /* 0x0000001fff057819 */ /* 0x000fc80000011604 */
[----:B------:R-:W-:-:S04]  /*1eb0*/  LEA.HI.SX32 R5, R4, R5, 0x1b ;  /* 0x0000000504057211 */ /* 0x000fc800078fdaff */
[----:B------:R-:W-:-:S04]  /*1ec0*/  VIMNMX R9, R144, R5, PT ;  /* 0x0000000590097248 */ /* 0x000fc80003fe0100 */
[----:B------:R-:W-:-:S13]  /*1ed0*/  ISETP.GE.AND P0, PT, R9, 0x1, PT ;  /* 0x000000010900780c */ /* 0x000fda0003f06270 */
        /* <DEDUP_REMOVED lines=18> */
[----:B------:R-:W-:-:S06]  /*2000*/  IMAD.HI.U32 R5, R5, R7, R4 ;  /* 0x0000000705057227 */ /* 0x000fcc00078e0004 */
        /* <DEDUP_REMOVED lines=11> */
.L_x_2635:
[----:B------:R-:W-:Y:S05]  /*20c0*/  BSYNC B0 ;  /* 0x0000000000007941 */ /* 0x000fea0003800000 */
.L_x_2634:
        /* <DEDUP_REMOVED lines=37> */
.L_x_2638:
[----:B------:R-:W-:Y:S05]  /*2320*/  BSYNC B6 ;  /* 0x0000000000067941 */ /* 0x000fea0003800000 */
.L_x_2637:
        /* <DEDUP_REMOVED lines=20> */
.L_x_2640:
[----:B------:R-:W-:Y:S05]  /*2470*/  BSYNC B6 ;  /* 0x0000000000067941 */ /* 0x000fea0003800000 */
.L_x_2639:
        /* <DEDUP_REMOVED lines=8> */
[----:B------:R-:W1:Y:S07]  /*2500*/  LDC R115, c[0x0][0x3f4] ;  /* 0x0000fd00ff737b82 */ /* 0x000e6e0000000800 */
[----:B------:R-:W-:Y:S01]  /*2510*/  @P0 IADD3 R4, P1, R28, UR4, RZ ;  /* 0x000000041c040c10 */ /* 0x000fe2000ff3e0ff */
[----:B------:R-:W2:Y:S03]  /*2520*/  LDC.64 R104, c[0x0][0x3f8] ;  /* 0x0000fe00ff687b82 */ /* 0x000ea60000000a00 */
[----:B------:R-:W-:Y:S01]  /*2530*/  @P0 IADD3.X R5, R27, UR5, RZ, P1, !PT ;  /* 0x000000051b050c10 */ /* 0x000fe20008ffe4ff */
[----:B------:R-:W-:-:S04]  /*2540*/  ULDC.64 UR4, c[0x0][0x330] ;  /* 0x0000cc0000047ab9 */ /* 0x000fc80000000a00 */
[----:B------:R3:W4:Y:S01]  /*2550*/  @P0 LDG.E R0, desc[UR6][R4.64] ;  /* 0x0000000604000981 */ /* 0x000722000c1e1900 */
[----:B------:R-:W-:Y:S01]  /*2560*/  ULDC UR6, c[0x0][0x2f4] ;  /* 0x0000bd0000067ab9 */ /* 0x000fe20000000800 */
[----:B------:R-:W-:Y:S01]  /*2570*/  SHF.R.S32.HI R3, RZ, 0x1f, R113 ;  /* 0x0000001fff037819 */ /* 0x000fe20000011471 */
[----:B------:R-:W-:Y:S01]  /*2580*/  IMAD.WIDE.U32 R94, R237, UR4, R18 ;  /* 0x00000004ed5e7c25 */ /* 0x000fe2000f8e0012 */
[----:B------:R-:W-:Y:S01]  /*2590*/  ISETP.GE.AND P1, PT, R213, UR6, PT ;  /* 0x00000006d5007c0c */ /* 0x000fe2000bf26270 */
[----:B------:R-:W1:Y:S01]  /*25a0*/  LDC.64 R110, c[0x0][0x408] ;  /* 0x00010200ff6e7b82 */ /* 0x000e620000000a00 */
[----:B------:R-:W-:Y:S01]  /*25b0*/  ISETP.GE.AND P0, PT, R18, UR6, PT ;  /* 0x0000000612007c0c */ /* 0x000fe2000bf06270 */
[-C--:B0-----:R-:W-:Y:S01]  /*25c0*/  IMAD R8, R3, R98.reuse, RZ ;  /* 0x0000006203087224 */ /* 0x081fe200078e02ff */
[----:B------:R-:W-:Y:S01]  /*25d0*/  SEL R7, RZ, 0xffffffff, P1 ;  /* 0xffffffffff077807 */ /* 0x000fe20000800000 */
[----:B------:R-:W-:Y:S01]  /*25e0*/  IMAD R95, R237, UR5, R95 ;  /* 0x00000005ed5f7c24 */ /* 0x000fe2000f8e025f */
[----:B------:R-:W-:Y:S01]  /*25f0*/  SEL R6, RZ, 0x1, P0 ;  /* 0x00000001ff067807 */ /* 0x000fe20000000000 */
[----:B---3--:R-:W-:Y:S01]  /*2600*/  IMAD.WIDE.U32 R4, R113, R98, RZ ;  /* 0x0000006271047225 */ /* 0x008fe200078e00ff */
[----:B------:R-:W-:Y:S01]  /*2610*/  ISETP.NE.U32.AND P0, PT, RZ, UR8, PT ;  /* 0x00000008ff007c0c */ /* 0x000fe2000bf05070 */
[----:B------:R-:W-:Y:S01]  /*2620*/  ULDC.64 UR4, c[0x0][0x308] ;  /* 0x0000c20000047ab9 */ /* 0x000fe20000000a00 */
[----:B------:R-:W-:Y:S01]  /*2630*/  ISETP.GE.AND P1, PT, R220, UR6, PT ;  /* 0x00000006dc007c0c */ /* 0x000fe2000bf26270 */
[----:B------:R-:W-:Y:S01]  /*2640*/  IMAD.SHL.U32 R9, R7, 0x2, RZ ;  /* 0x0000000207097824 */ /* 0x000fe200078e00ff */
[----:B------:R-:W-:Y:S01]  /*2650*/  ISETP.NE.AND.EX P0, PT, RZ, UR9, PT, P0 ;  /* 0x00000009ff007c0c */ /* 0x000fe2000bf05300 */
[----:B------:R-:W-:Y:S01]  /*2660*/  IMAD R7, R113, R99, R8 ;  /* 0x0000006371077224 */ /* 0x000fe200078e0208 */
[----:B------:R-:W-:Y:S01]  /*2670*/  ULDC.64 UR8, c[0x0][0x338] ;  /* 0x0000ce0000087ab9 */ /* 0x000fe20000000a00 */
[----:B------:R-:W-:Y:S01]  /*2680*/  SHF.R.S32.HI R12, RZ, 0x1f, R212 ;  /* 0x0000001fff0c7819 */ /* 0x000fe200000114d4 */
[CC--:B--2---:R-:W-:Y:S01]  /*2690*/  IMAD.WIDE.U32 R100, R212.reuse, R104.reuse, R22 ;  /* 0x00000068d4647225 */ /* 0x0c4fe200078e0016 */
[----:B------:R-:W-:Y:S01]  /*26a0*/  LOP3.LUT R6, R9, 0x2, R6, 0xe2, !PT ;  /* 0x0000000209067812 */ /* 0x000fe200078ee206 */
[----:B------:R-:W0:Y:S01]  /*26b0*/  S2R R169, SR_TID.X ;  /* 0x0000000000a97919 */ /* 0x000e220000002100 */
[----:B------:R-:W-:Y:S01]  /*26c0*/  SHF.R.U32.HI R15, RZ, 0x3, R223 ;  /* 0x00000003ff0f7819 */ /* 0x000fe200000116df */
[----:B------:R-:W-:Y:S01]  /*26d0*/  IMAD.IADD R5, R5, 0x1, R7 ;  /* 0x0000000105057824 */ /* 0x000fe200078e0207 */
[----:B------:R-:W-:Y:S01]  /*26e0*/  SEL R7, RZ, 0x4, P1 ;  /* 0x00000004ff077807 */ /* 0x000fe20000800000 */
[----:B------:R-:W-:Y:S01]  /*26f0*/  IMAD.WIDE.U32 R102, R212, R104, R18 ;  /* 0x00000068d4667225 */ /* 0x000fe200078e0012 */
[----:B------:R-:W-:-:S02]  /*2700*/  SHF.R.U32.HI R14, RZ, 0x3, R222 ;  /* 0x00000003ff0e7819 */ /* 0x000fc400000116de */
[----:B------:R-:W-:Y:S01]  /*2710*/  LOP3.LUT R26, R6, R7, RZ, 0xfc, !PT ;  /* 0x00000007061a7212 */ /* 0x000fe200078efcff */
[----:B------:R-:W-:Y:S01]  /*2720*/  IMAD.WIDE.U32 R96, R237, UR4, R4 ;  /* 0x00000004ed607c25 */ /* 0x000fe2000f8e0004 */
[----:B------:R-:W-:Y:S02]  /*2730*/  IADD3 R112, P3, R212, R113, RZ ;  /* 0x00000071d4707210 */ /* 0x000fe40007f7e0ff */
[----:B------:R-:W-:Y:S01]  /*2740*/  ISETP.GE.AND P2, PT, R221, UR6, PT ;  /* 0x00000006dd007c0c */ /* 0x000fe2000bf46270 */
[----:B------:R-:W-:Y:S01]  /*2750*/  IMAD R97, R237, UR5, R97 ;  /* 0x00000005ed617c24 */ /* 0x000fe2000f8e0261 */
[----:B------:R-:W-:Y:S01]  /*2760*/  ULDC.64 UR4, c[0x0][0x310] ;  /* 0x0000c40000047ab9 */ /* 0x000fe20000000a00 */
[----:B------:R-:W-:Y:S01]  /*2770*/  IMAD R7, R12, R98, RZ ;  /* 0x000000620c077224 */ /* 0x000fe200078e02ff */
[--C-:B------:R-:W-:Y:S01]  /*2780*/  SHF.L.U64.HI R34, R104, 0x5, R105.reuse ;  /* 0x0000000568227819 */ /* 0x100fe20000010269 */
[----:B------:R-:W-:Y:S01]  /*2790*/  IMAD R6, R12, R104, RZ ;  /* 0x000000680c067224 */ /* 0x000fe200078e02ff */
[----:B------:R-:W-:Y:S01]  /*27a0*/  SHF.L.U64.HI R33, R104, 0x6, R105 ;  /* 0x0000000668217819 */ /* 0x000fe20000010269 */
[----:B------:R-:W-:Y:S01]  /*27b0*/  IMAD R35, R212, R99, R7 ;  /* 0x00000063d4237224 */ /* 0x000fe200078e0207 */
[--C-:B------:R-:W-:Y:S01]  /*27c0*/  SHF.L.U64.HI R123, R98, 0x5, R99.reuse ;  /* 0x00000005627b7819 */ /* 0x100fe20000010263 */
[----:B------:R-:W-:Y:S01]  /*27d0*/  IMAD R7, R212, R105, R6 ;  /* 0x00000069d4077224 */ /* 0x000fe200078e0206 */
[----:B------:R-:W-:Y:S01]  /*27e0*/  SHF.L.U64.HI R129, R98, 0x6, R99 ;  /* 0x0000000662817819 */ /* 0x000fe20000010263 */
[----:B-1----:R-:W-:Y:S01]  /*27f0*/  IMAD.WIDE.U32 R106, R212, R110, R22 ;  /* 0x0000006ed46a7225 */ /* 0x002fe200078e0016 */
[----:B------:R-:W-:-:S02]  /*2800*/  SHF.L.U64.HI R30, R110, 0x5, R111 ;  /* 0x000000056e1e7819 */ /* 0x000fc4000001026f */
[----:B------:R-:W-:Y:S01]  /*2810*/  SHF.L.U64.HI R29, R110, 0x6, R111 ;  /* 0x000000066e1d7819 */ /* 0x000fe2000001026f */
[----:B------:R-:W-:Y:S02]  /*2820*/  IMAD.IADD R101, R101, 0x1, R7 ;  /* 0x0000000165657824 */ /* 0x000fe400078e0207 */
[----:B------:R-:W-:Y:S02]  /*2830*/  IMAD.IADD R103, R7, 0x1, R103 ;  /* 0x0000000107677824 */ /* 0x000fe400078e0267 */
[----:B------:R-:W-:Y:S01]  /*2840*/  IMAD.WIDE.U32 R108, R212, R110, R18 ;  /* 0x0000006ed46c7225 */ /* 0x000fe200078e0012 */
[----:B0-----:R-:W-:-:S03]  /*2850*/  LEA.HI R169, R169, 0x8, RZ, 0x19 ;  /* 0x00000008a9a97811 */ /* 0x001fc600078fc8ff */
[----:B------:R-:W-:Y:S02]  /*2860*/  IMAD.SHL.U32 R20, R212, 0x40, RZ ;  /* 0x00000040d4147824 */ /* 0x000fe400078e00ff */
[----:B------:R-:W-:Y:S01]  /*2870*/  IMAD.X R113, R12, 0x1, R3, P3 ;  /* 0x000000010c717824 */ /* 0x000fe200018e0603 */
[----:B------:R-:W-:Y:S01]  /*2880*/  SEL R3, RZ, 0x8, P2 ;  /* 0x00000008ff037807 */ /* 0x000fe20001000000 */
[C---:B------:R-:W-:Y:S02]  /*2890*/  IMAD.SHL.U32 R32, R104.reuse, 0x20, RZ ;  /* 0x0000002068207824 */ /* 0x040fe400078e00ff */
[----:B------:R-:W-:Y:S01]  /*28a0*/  IMAD.SHL.U32 R31, R104, 0x40, RZ ;  /* 0x00000040681f7824 */ /* 0x000fe200078e00ff */
[----:B------:R-:W-:Y:S01]  /*28b0*/  LOP3.LUT R3, R26, R3, RZ, 0xfc, !PT ;  /* 0x000000031a037212 */ /* 0x000fe200078efcff */
[----:B-----5:R-:W-:Y:S01]  /*28c0*/  IMAD.WIDE.U32 R100, R152, R104, R100 ;  /* 0x0000006898647225 */ /* 0x020fe200078e0064 */
[----:B------:R-:W-:-:S03]  /*28d0*/  LOP3.LUT R26, R26, 0x1, RZ, 0xc0, !PT ;  /* 0x000000011a1a7812 */ /* 0x000fc600078ec0ff */
[----:B------:R-:W-:-:S04]  /*28e0*/  IMAD.WIDE.U32 R102, R152, R104, R102 ;  /* 0x0000006898667225 */ /* 0x000fc800078e0066 */
[----:B------:R-:W-:Y:S02]  /*28f0*/  IMAD R119, R99, 0x50, RZ ;  /* 0x0000005063777824 */ /* 0x000fe400078e02ff */
[C---:B------:R-:W-:Y:S02]  /*2900*/  IMAD.SHL.U32 R128, R98.reuse, 0x20, RZ ;  /* 0x0000002062807824 */ /* 0x040fe400078e00ff */
[----:B------:R-:W-:Y:S02]  /*2910*/  IMAD.SHL.U32 R130, R98, 0x40, RZ ;  /* 0x0000004062827824 */ /* 0x000fe400078e00ff */
[----:B------:R-:W-:Y:S02]  /*2920*/  IMAD R121, R111, 0x50, RZ ;  /* 0x000000506f797824 */ /* 0x000fe400078e02ff */
[C---:B------:R-:W-:Y:S02]  /*2930*/  IMAD.SHL.U32 R28, R110.reuse, 0x20, RZ ;  /* 0x000000206e1c7824 */ /* 0x040fe400078e00ff */
[----:B------:R-:W-:Y:S01]  /*2940*/  IMAD.SHL.U32 R27, R110, 0x40, RZ ;  /* 0x000000406e1b7824 */ /* 0x000fe200078e00ff */
[----:B----4-:R-:W-:-:S02]  /*2950*/  SHF.R.S32.HI R4, RZ, 0x1f, R0 ;  /* 0x0000001fff047819 */ /* 0x010fc40000011400 */
[----:B------:R-:W-:Y:S02]  /*2960*/  SEL R5, R0, RZ, !P0 ;  /* 0x000000ff00057207 */ /* 0x000fe40004000000 */
[----:B------:R-:W-:Y:S02]  /*2970*/  SEL R4, R4, RZ, !P0 ;  /* 0x000000ff04047207 */ /* 0x000fe40004000000 */
[----:B------:R-:W-:Y:S01]  /*2980*/  ISETP.GE.AND P0, PT, R18, R115, PT ;  /* 0x000000731200720c */ /* 0x000fe20003f06270 */
[----:B------:R-:W-:-:S04]  /*2990*/  IMAD.WIDE.U32 R94, R5, UR8, R94 ;  /* 0x00000008055e7c25 */ /* 0x000fc8000f8e005e */
[C---:B------:R-:W-:Y:S02]  /*29a0*/  IMAD R0, R4.reuse, UR8, RZ ;  /* 0x0000000804007c24 */ /* 0x040fe4000f8e02ff */
[----:B------:R-:W-:Y:S02]  /*29b0*/  IMAD R4, R4, UR4, RZ ;  /* 0x0000000404047c24 */ /* 0x000fe4000f8e02ff */
[C---:B------:R-:W-:Y:S02]  /*29c0*/  IMAD R0, R5.reuse, UR9, R0 ;  /* 0x0000000905007c24 */ /* 0x040fe4000f8e0200 */
[C---:B------:R-:W-:Y:S02]  /*29d0*/  IMAD R9, R5.reuse, UR5, R4 ;  /* 0x0000000505097c24 */ /* 0x040fe4000f8e0204 */
[----:B------:R-:W-:-:S04]  /*29e0*/  IMAD.WIDE.U32 R96, R5, UR4, R96 ;  /* 0x0000000405607c25 */ /* 0x000fc8000f8e0060 */
[----:B------:R-:W-:-:S04]  /*29f0*/  IMAD.WIDE.U32 R4, R212, R98, R18 ;  /* 0x00000062d4047225 */ /* 0x000fc800078e0012 */
[----:B------:R-:W-:Y:S01]  /*2a00*/  IMAD.IADD R92, R97, 0x1, R9 ;  /* 0x00000001615c7824 */ /* 0x000fe200078e0209 */
[----:B------:R-:W-:Y:S01]  /*2a10*/  IADD3 R93, P1, R96, R4, RZ ;  /* 0x00000004605d7210 */ /* 0x000fe20007f3e0ff */
[----:B------:R-:W-:Y:S02]  /*2a20*/  IMAD R4, R12, R110, RZ ;  /* 0x0000006e0c047224 */ /* 0x000fe400078e02ff */
[----:B------:R-:W-:Y:S01]  /*2a30*/  IMAD.WIDE.U32 R98, R98, 0x50, RZ ;  /* 0x0000005062627825 */ /* 0x000fe200078e00ff */
[----:B------:R-:W-:Y:S02]  /*2a40*/  IADD3.X R35, R92, R5, R35, P1, !PT ;  /* 0x000000055c237210 */ /* 0x000fe40000ffe423 */
[----:B------:R-:W-:Y:S01]  /*2a50*/  SEL R5, R115, RZ, P0 ;  /* 0x000000ff73057207 */ /* 0x000fe20000000000 */
[----:B------:R-:W-:Y:S01]  /*2a60*/  IMAD R7, R212, R111, R4 ;  /* 0x0000006fd4077224 */ /* 0x000fe200078e0204 */
[----:B------:R-:W-:Y:S01]  /*2a70*/  ISETP.GE.AND P1, PT, R213, R115, PT ;  /* 0x00000073d500720c */ /* 0x000fe20003f26270 */
[----:B------:R-:W-:-:S02]  /*2a80*/  IMAD.IADD R119, R99, 0x1, R119 ;  /* 0x0000000163777824 */ /* 0x000fc400078e0277 */
[----:B------:R-:W-:Y:S01]  /*2a90*/  IMAD.IADD R5, R18, 0x1, R5 ;  /* 0x0000000112057824 */ /* 0x000fe200078e0205 */
[----:B------:R-:W-:Y:S01]  /*2aa0*/  SEL R6, R115, RZ, P1 ;  /* 0x000000ff73067207 */ /* 0x000fe20000800000 */
[----:B------:R-:W-:Y:S02]  /*2ab0*/  IMAD.IADD R107, R107, 0x1, R7 ;  /* 0x000000016b6b7824 */ /* 0x000fe400078e0207 */
[----:B------:R-:W-:Y:S01]  /*2ac0*/  IMAD.IADD R109, R7, 0x1, R109 ;  /* 0x00000001076d7824 */ /* 0x000fe200078e026d */
[----:B------:R-:W-:Y:S01]  /*2ad0*/  SHF.R.S32.HI R4, RZ, 0x1f, R5 ;  /* 0x0000001fff047819 */ /* 0x000fe20000011405 */
[----:B------:R-:W-:Y:S02]  /*2ae0*/  IMAD.IADD R11, R213, 0x1, R6 ;  /* 0x00000001d50b7824 */ /* 0x000fe400078e0206 */
[-C--:B------:R-:W-:Y:S01]  /*2af0*/  IMAD.WIDE.U32 R106, R152, R110.reuse, R106 ;  /* 0x0000006e986a7225 */ /* 0x080fe200078e006a */
[CC--:B------:R-:W-:Y:S02]  /*2b00*/  LEA.HI R13, R4.reuse, R5.reuse, RZ, 0x3 ;  /* 0x00000005040d7211 */ /* 0x0c0fe400078f18ff */
[----:B------:R-:W-:Y:S01]  /*2b10*/  LEA.HI R4, R4, R5, RZ, 0x6 ;  /* 0x0000000504047211 */ /* 0x000fe200078f30ff */
[----:B------:R-:W-:Y:S01]  /*2b20*/  IMAD.WIDE.U32 R108, R152, R110, R108 ;  /* 0x0000006e986c7225 */ /* 0x000fe200078e006c */
[----:B------:R-:W-:-:S02]  /*2b30*/  LOP3.LUT R5, R223, 0x38, R13, 0xf8, !PT ;  /* 0x00000038df057812 */ /* 0x000fc400078ef80d */
[----:B------:R-:W-:Y:S01]  /*2b40*/  SHF.R.S32.HI R6, RZ, 0x6, R4 ;  /* 0x00000006ff067819 */ /* 0x000fe20000011404 */
[----:B------:R-:W-:Y:S01]  /*2b50*/  IMAD.SHL.U32 R115, R115, 0x2, RZ ;  /* 0x0000000273737824 */ /* 0x000fe200078e00ff */
[----:B------:R-:W-:Y:S02]  /*2b60*/  SHF.R.S32.HI R4, RZ, 0x1f, R11 ;  /* 0x0000001fff047819 */ /* 0x000fe4000001140b */
[----:B------:R-:W-:Y:S01]  /*2b70*/  LOP3.LUT R7, R5, R15, RZ, 0x3c, !PT ;  /* 0x0000000f05077212 */ /* 0x000fe200078e3cff */
[----:B------:R-:W-:Y:S01]  /*2b80*/  IMAD R136, R6, 0x1400, R226 ;  /* 0x0000140006887824 */ /* 0x000fe200078e02e2 */
[----:B------:R-:W-:Y:S01]  /*2b90*/  LOP3.LUT R8, R222, 0x38, R13, 0xf8, !PT ;  /* 0x00000038de087812 */ /* 0x000fe200078ef80d */
[----:B------:R-:W-:Y:S01]  /*2ba0*/  IMAD R138, R6, 0x1400, R227 ;  /* 0x00001400068a7824 */ /* 0x000fe200078e02e3 */
[-C--:B------:R-:W-:Y:S01]  /*2bb0*/  LEA.HI R5, R4, R11.reuse, RZ, 0x6 ;  /* 0x0000000b04057211 */ /* 0x080fe200078f30ff */
[----:B------:R-:W-:Y:S01]  /*2bc0*/  IMAD.IADD R136, R136, 0x1, R7 ;  /* 0x0000000188887824 */ /* 0x000fe200078e0207 */
[----:B------:R-:W-:Y:S01]  /*2bd0*/  LEA.HI R11, R4, R11, RZ, 0x3 ;  /* 0x0000000b040b7211 */ /* 0x000fe200078f18ff */
[----:B------:R-:W-:Y:S01]  /*2be0*/  IMAD R132, R6, 0x1400, R225 ;  /* 0x0000140006847824 */ /* 0x000fe200078e02e1 */
[----:B------:R-:W-:-:S02]  /*2bf0*/  LOP3.LUT R4, R13, 0x38, RZ, 0xc0, !PT ;  /* 0x000000380d047812 */ /* 0x000fc400078ec0ff */
[----:B------:R-:W-:Y:S02]  /*2c00*/  LOP3.LUT R9, R8, R14, RZ, 0x3c, !PT ;  /* 0x0000000e08097212 */ /* 0x000fe400078e3cff */
[----:B------:R-:W-:Y:S02]  /*2c10*/  SHF.R.S32.HI R8, RZ, 0x6, R5 ;  /* 0x00000006ff087819 */ /* 0x000fe40000011405 */
[----:B------:R-:W-:Y:S01]  /*2c20*/  LOP3.LUT R5, R4, 0x1c0, R20, 0xf8, !PT ;  /* 0x000001c004057812 */ /* 0x000fe200078ef814 */
[----:B------:R-:W-:Y:S01]  /*2c30*/  IMAD.IADD R132, R132, 0x1, R9 ;  /* 0x0000000184847824 */ /* 0x000fe200078e0209 */
[----:B------:R-:W-:Y:S01]  /*2c40*/  LOP3.LUT R7, R11, 0x38, RZ, 0xc0, !PT ;  /* 0x000000380b077812 */ /* 0x000fe200078ec0ff */
[C---:B------:R-:W-:Y:S01]  /*2c50*/  IMAD R137, R8.reuse, 0x1400, R227 ;  /* 0x0000140008897824 */ /* 0x040fe200078e02e3 */
[-C--:B------:R-:W-:Y:S01]  /*2c60*/  LOP3.LUT R5, R5, R228.reuse, RZ, 0x3c, !PT ;  /* 0x000000e405057212 */ /* 0x080fe200078e3cff */
[C---:B------:R-:W-:Y:S01]  /*2c70*/  IMAD R133, R8.reuse, 0x1400, R226 ;  /* 0x0000140008857824 */ /* 0x040fe200078e02e2 */
[----:B------:R-:W-:Y:S01]  /*2c80*/  LOP3.LUT R7, R7, 0x1c0, R20, 0xf8, !PT ;  /* 0x000001c007077812 */ /* 0x000fe200078ef814 */
[----:B------:R-:W-:Y:S01]  /*2c90*/  IMAD R131, R8, 0x1400, R225 ;  /* 0x0000140008837824 */ /* 0x000fe200078e02e1 */
[----:B------:R-:W-:Y:S01]  /*2ca0*/  LOP3.LUT R9, R223, 0x38, R11, 0xf8, !PT ;  /* 0x00000038df097812 */ /* 0x000fe200078ef80b */
[----:B------:R-:W-:Y:S01]  /*2cb0*/  IMAD.IADD R138, R138, 0x1, R5 ;  /* 0x000000018a8a7824 */ /* 0x000fe200078e0205 */
[----:B------:R-:W-:Y:S01]  /*2cc0*/  LOP3.LUT R4, R7, R228, RZ, 0x3c, !PT ;  /* 0x000000e407047212 */ /* 0x000fe200078e3cff */
[----:B------:R-:W-:Y:S01]  /*2cd0*/  IMAD R7, R105, 0x50, RZ ;  /* 0x0000005069077824 */ /* 0x000fe200078e02ff */
[----:B------:R-:W-:Y:S01]  /*2ce0*/  SHF.R.S32.HI R5, RZ, 0x1f, R152 ;  /* 0x0000001fff057819 */ /* 0x000fe20000011498 */
[----:B------:R-:W-:Y:S01]  /*2cf0*/  VIADD R8, R212, 0x40 ;  /* 0x00000040d4087836 */ /* 0x000fe20000000000 */
[----:B------:R-:W-:Y:S01]  /*2d00*/  LOP3.LUT R10, R222, 0x38, R11, 0xf8, !PT ;  /* 0x00000038de0a7812 */ /* 0x000fe200078ef80b */
[----:B------:R-:W-:Y:S01]  /*2d10*/  IMAD.IADD R137, R137, 0x1, R4 ;  /* 0x0000000189897824 */ /* 0x000fe200078e0204 */
[----:B------:R-:W-:Y:S01]  /*2d20*/  LOP3.LUT R6, R9, R15, RZ, 0x3c, !PT ;  /* 0x0000000f09067212 */ /* 0x000fe200078e3cff */
[C---:B------:R-:W-:Y:S01]  /*2d30*/  IMAD R4, R5.reuse, R104, RZ ;  /* 0x0000006805047224 */ /* 0x040fe200078e02ff */
[----:B------:R-:W-:Y:S01]  /*2d40*/  LOP3.LUT R10, R10, R14, RZ, 0x3c, !PT ;  /* 0x0000000e0a0a7212 */ /* 0x000fe200078e3cff */
[----:B------:R-:W-:Y:S01]  /*2d50*/  IMAD R5, R5, R110, RZ ;  /* 0x0000006e05057224 */ /* 0x000fe200078e02ff */
[----:B------:R-:W-:Y:S01]  /*2d60*/  SHF.R.S32.HI R14, RZ, 0x3, R13 ;  /* 0x00000003ff0e7819 */ /* 0x000fe2000001140d */
[----:B------:R-:W-:Y:S01]  /*2d70*/  IMAD R21, R152, R105, R4 ;  /* 0x0000006998157224 */ /* 0x000fe200078e0204 */
[----:B------:R-:W-:Y:S01]  /*2d80*/  SHF.R.S32.HI R12, RZ, 0x3, R11 ;  /* 0x00000003ff0c7819 */ /* 0x000fe2000001140b */
[----:B------:R-:W-:Y:S01]  /*2d90*/  VIADD R9, R212, 0x20 ;  /* 0x00000020d4097836 */ /* 0x000fe20000000000 */
[----:B------:R-:W-:Y:S01]  /*2da0*/  LOP3.LUT R13, R13, 0xfffffff8, RZ, 0xc0, !PT ;  /* 0xfffffff80d0d7812 */ /* 0x000fe200078ec0ff */
[----:B------:R-:W-:Y:S01]  /*2db0*/  IMAD.WIDE.U32 R104, R104, 0x50, RZ ;  /* 0x0000005068687825 */ /* 0x000fe200078e00ff */
[----:B------:R-:W-:-:S02]  /*2dc0*/  LOP3.LUT R11, R11, 0xfffffff8, RZ, 0xc0, !PT ;  /* 0xfffffff80b0b7812 */ /* 0x000fc400078ec0ff */
[----:B------:R-:W-:Y:S01]  /*2dd0*/  SHF.R.S32.HI R141, RZ, 0x1f, R9 ;  /* 0x0000001fff8d7819 */ /* 0x000fe20000011409 */
[----:B------:R-:W-:Y:S01]  /*2de0*/  IMAD R5, R152, R111, R5 ;  /* 0x0000006f98057224 */ /* 0x000fe200078e0205 */
[----:B------:R-:W-:Y:S01]  /*2df0*/  SHF.R.S32.HI R139, RZ, 0x1f, R8 ;  /* 0x0000001fff8b7819 */ /* 0x000fe20000011408 */
[----:B------:R-:W-:Y:S01]  /*2e00*/  IMAD.WIDE.U32 R110, R110, 0x50, RZ ;  /* 0x000000506e6e7825 */ /* 0x000fe200078e00ff */
[C---:B------:R-:W-:Y:S02]  /*2e10*/  LOP3.LUT R9, R3.reuse, 0x4, RZ, 0xc0, !PT ;  /* 0x0000000403097812 */ /* 0x040fe400078ec0ff */
[----:B------:R-:W-:Y:S01]  /*2e20*/  LOP3.LUT R8, R3, 0x8, RZ, 0xc0, !PT ;  /* 0x0000000803087812 */ /* 0x000fe200078ec0ff */
[----:B------:R-:W-:Y:S01]  /*2e30*/  IMAD.IADD R133, R133, 0x1, R6 ;  /* 0x0000000185857824 */ /* 0x000fe200078e0206 */
[----:B------:R-:W-:Y:S01]  /*2e40*/  SHF.R.S32.HI R6, RZ, 0x1f, R11 ;  /* 0x0000001fff067819 */ /* 0x000fe2000001140b */
[----:B------:R-:W-:Y:S01]  /*2e50*/  IMAD.IADD R131, R131, 0x1, R10 ;  /* 0x0000000183837824 */ /* 0x000fe200078e020a */
[----:B------:R-:W-:Y:S01]  /*2e60*/  LOP3.LUT R10, R3, 0x2, RZ, 0xc0, !PT ;  /* 0x00000002030a7812 */ /* 0x000fe200078ec0ff */
[----:B------:R-:W-:Y:S01]  /*2e70*/  IMAD.IADD R120, R105, 0x1, R7 ;  /* 0x0000000169787824 */ /* 0x000fe200078e0207 */
[----:B------:R-:W-:Y:S01]  /*2e80*/  SHF.R.S32.HI R7, RZ, 0x1f, R13 ;  /* 0x0000001fff077819 */ /* 0x000fe2000001140d */
[----:B------:R-:W-:-:S02]  /*2e90*/  IMAD.IADD R25, R101, 0x1, R21 ;  /* 0x0000000165197824 */ /* 0x000fc400078e0215 */
[----:B------:R-:W-:Y:S02]  /*2ea0*/  IMAD.IADD R20, R107, 0x1, R5 ;  /* 0x000000016b147824 */ /* 0x000fe400078e0205 */
[----:B------:R-:W-:Y:S02]  /*2eb0*/  IMAD.IADD R15, R5, 0x1, R109 ;  /* 0x00000001050f7824 */ /* 0x000fe400078e026d */
[----:B------:R-:W-:Y:S02]  /*2ec0*/  IMAD.IADD R121, R111, 0x1, R121 ;  /* 0x000000016f797824 */ /* 0x000fe400078e0279 */
[----:B------:R-:W-:Y:S02]  /*2ed0*/  IMAD.IADD R21, R21, 0x1, R103 ;  /* 0x0000000115157824 */ /* 0x000fe400078e0267 */
[----:B------:R-:W-:-:S07]  /*2ee0*/  IMAD.IADD R5, R95, 0x1, R0 ;  /* 0x000000015f057824 */ /* 0x000fce00078e0200 */
.L_x_2748:
[----:B------:R-:W2:Y:S01]  /*2ef0*/  LDL.LU R40, [R1+0x10] ;  /* 0x0000100001287983 */ /* 0x000ea20000300800 */
[----:B------:R-:W-:Y:S01]  /*2f00*/  VIADD R24, R24, 0xffffffff ;  /* 0xffffffff18187836 */ /* 0x000fe20000000000 */
[----:B------:R-:W0:Y:S01]  /*2f10*/  LDC.64 R116, c[0x0][0x2e8] ;  /* 0x0000ba00ff747b82 */ /* 0x000e220000000a00 */
[----:B------:R-:W-:Y:S05]  /*2f20*/  YIELD ;  /* 0x0000000000007946 */ /* 0x000fea0003800000 */
[----:B-1----:R-:W-:Y:S01]  /*2f30*/  SHF.R.S32.HI R37, RZ, 0x1f, R24 ;  /* 0x0000001fff257819 */ /* 0x002fe20000011418 */
[-C--:B------:R-:W-:Y:S01]  /*2f40*/  IMAD R0, R119, R24.reuse, RZ ;  /* 0x0000001877007224 */ /* 0x080fe200078e02ff */
[----:B------:R-:W1:Y:S01]  /*2f50*/  LDC R122, c[0x0][0x3f4] ;  /* 0x0000fd00ff7a7b82 */ /* 0x000e620000000800 */
[----:B------:R-:W-:Y:S01]  /*2f60*/  IMAD.WIDE.U32 R124, R98, R24, RZ ;  /* 0x00000018627c7225 */ /* 0x000fe200078e00ff */
[----:B------:R-:W-:Y:S03]  /*2f70*/  BSSY B0, `(.L_x_2641) ;  /* 0x00007fc000007945 */ /* 0x000fe60003800000 */
[----:B------:R-:W-:Y:S01]  /*2f80*/  IMAD R3, R37, R98, R0 ;  /* 0x0000006225037224 */ /* 0x000fe200078e0200 */
[----:B------:R-:W-:-:S02]  /*2f90*/  IADD3 R0, P3, P4, R93, R124, R130 ;  /* 0x0000007c5d007210 */ /* 0x000fc40007c7e082 */
[-C--:B------:R-:W-:Y:S01]  /*2fa0*/  IADD3 R38, P2, R93, R124.reuse, RZ ;  /* 0x0000007c5d267210 */ /* 0x080fe20007f5e0ff */
[----:B------:R-:W-:Y:S01]  /*2fb0*/  IMAD.IADD R88, R125, 0x1, R3 ;  /* 0x000000017d587824 */ /* 0x000fe200078e0203 */
[----:B------:R-:W-:-:S03]  /*2fc0*/  IADD3 R4, P5, P6, R93, R124, R128 ;  /* 0x0000007c5d047210 */ /* 0x000fc60007ebe080 */
[----:B------:R-:W-:Y:S01]  /*2fd0*/  IMAD.X R39, R88, 0x1, R35, P2 ;  /* 0x0000000158277824 */ /* 0x000fe200010e0623 */
[C---:B------:R-:W-:Y:S02]  /*2fe0*/  IADD3.X R3, R35.reuse, R88, R129, P3, P4 ;  /* 0x0000005823037210 */ /* 0x040fe40001fe8481 */
[----:B------:R-:W-:Y:S02]  /*2ff0*/  ISETP.GT.AND P3, PT, R24, R118, PT ;  /* 0x000000761800720c */ /* 0x000fe40003f64270 */
[C---:B0-----:R-:W-:Y:S02]  /*3000*/  LEA R48, P2, R0.reuse, R116, 0x1 ;  /* 0x0000007400307211 */ /* 0x041fe400078408ff */
[----:B------:R-:W-:Y:S02]  /*3010*/  IADD3.X R36, R35, R88, R123, P5, P6 ;  /* 0x0000005823247210 */ /* 0x000fe40002fec47b */
[----:B------:R-:W-:Y:S01]  /*3020*/  LEA.HI.X R49, R0, R117, R3, 0x1, P2 ;  /* 0x0000007500317211 */ /* 0x000fe200010f0c03 */
[----:B------:R-:W-:Y:S01]  /*3030*/  IMAD R3, R17, 0x5000, R236 ;  /* 0x0000500011037824 */ /* 0x000fe200078e02ec */
[----:B-1----:R-:W-:-:S02]  /*3040*/  ISETP.GE.AND P2, PT, R122, 0x1, PT ;  /* 0x000000017a00780c */ /* 0x002fc40003f46270 */
[-C--:B------:R-:W-:Y:S02]  /*3050*/  LEA R50, P5, R4, R116.reuse, 0x1 ;  /* 0x0000007404327211 */ /* 0x080fe400078a08ff */
[----:B------:R-:W-:Y:S02]  /*3060*/  LEA R60, P6, R38, R116, 0x1 ;  /* 0x00000074263c7211 */ /* 0x000fe400078c08ff */
[-C--:B------:R-:W-:Y:S01]  /*3070*/  LEA.HI.X R51, R4, R117.reuse, R36, 0x1, P5 ;  /* 0x0000007504337211 */ /* 0x080fe200028f0c24 */
[----:B------:R-:W-:Y:S01]  /*3080*/  IMAD R4, R3, 0x2, R16 ;  /* 0x0000000203047824 */ /* 0x000fe200078e0210 */
        /* <DEDUP_REMOVED lines=8> */
[----:B------:R-:W-:Y:S02]  /*3110*/  IMAD R0, R121, R24, RZ ;  /* 0x0000001879007224 */ /* 0x000fe400078e02ff */
[C---:B------:R-:W-:Y:S02]  /*3120*/  IMAD R39, R37.reuse, R104, R39 ;  /* 0x0000006825277224 */ /* 0x040fe400078e0227 */
        /* <DEDUP_REMOVED lines=27> */
[----:B0-----:R-:W-:Y:S01]  /*32e0*/  IMAD.X R40, R114, 0x1, R20, P4 ;  /* 0x0000000172287824 */ /* 0x001fe200020e0614 */
        /* <DEDUP_REMOVED lines=23> */
.L_x_2645:
[----:B------:R-:W-:Y:S05]  /*3460*/  BSYNC B1 ;  /* 0x0000000000017941 */ /* 0x000fea0003800000 */
.L_x_2644:
[----:B-1---5:R-:W-:Y:S01]  /*3470*/  IMAD.MOV.U32 R38, RZ, RZ, R78 ;  /* 0x000000ffff267224 */ /* 0x022fe200078e004e */
[----:B------:R-:W-:Y:S01]  /*3480*/  BSSY B1, `(.L_x_2646) ;  /* 0x0000042000017945 */ /* 0x000fe20003800000 */
[----:B------:R-:W-:Y:S01]  /*3490*/  IMAD.MOV.U32 R37, RZ, RZ, R79 ;  /* 0x000000ffff257224 */ /* 0x000fe200078e004f */
[----:B------:R-:W-:Y:S01]  /*34a0*/  CS2R R66, SRZ ;  /* 0x0000000000427805 */ /* 0x000fe2000001ff00 */
[----:B0-----:R-:W-:Y:S01]  /*34b0*/  VIADD R40, R212, 0x20 ;  /* 0x00000020d4287836 */ /* 0x001fe20000000000 */
[----:B------:R-:W-:Y:S01]  /*34c0*/  CS2R R70, SRZ ;  /* 0x0000000000467805 */ /* 0x000fe2000001ff00 */
[----:B------:R-:W-:Y:S01]  /*34d0*/  IMAD.MOV.U32 R36, RZ, RZ, R82 ;  /* 0x000000ffff247224 */ /* 0x000fe200078e0052 */
[----:B------:R-:W-:Y:S01]  /*34e0*/  PRMT R160, R37, 0x5410, R38 ;  /* 0x0000541025a07816 */ /* 0x000fe20000000026 */
[----:B------:R-:W-:Y:S01]  /*34f0*/  IMAD.MOV.U32 R37, RZ, RZ, R83 ;  /* 0x000000ffff257224 */ /* 0x000fe200078e0053 */
[----:B------:R-:W-:Y:S01]  /*3500*/  ISETP.GE.AND P4, PT, R40, R3, PT ;  /* 0x000000032800720c */ /* 0x000fe20003f86270 */
        /* <DEDUP_REMOVED lines=23> */
[----:B------:R-:W-:-:S02]  /*3680*/  PRMT R165, R165, 0x5410, R39 ;  /* 0x00005410a5a57816 */ /* 0x000fc40000000027 */
[----:B------:R-:W-:Y:S01]  /*3690*/  CS2R R76, SRZ ;  /* 0x00000000004c7805 */ /* 0x000fe2000001ff00 */
        /* <DEDUP_REMOVED lines=10> */
[----:B------:R-:W-:Y:S02]  /*3740*/  LEA R38, P2, R36, UR4, 0x1 ;  /* 0x0000000424267c11 */ /* 0x000fe4000f8408ff */
[----:B------:R-:W-:Y:S02]  /*3750*/  ISETP.GE.AND P5, PT, R22, R122, PT ;  /* 0x0000007a1600720c */ /* 0x000fe40003fa6270 */
[----:B------:R-:W-:Y:S02]  /*3760*/  LEA.HI.X R39, R36, UR5, R39, 0x1, P2 ;  /* 0x0000000524277c11 */ /* 0x000fe400090f0c27 */
[----:B------:R-:W-:-:S04]  /*3770*/  LEA R36, P2, R37, UR6, 0x1 ;  /* 0x0000000625247c11 */ /* 0x000fc8000f8408ff */
[----:B------:R-:W-:Y:S02]  /*3780*/  LEA.HI.X R37, R37, UR7, R42, 0x1, P2 ;  /* 0x0000000725257c11 */ /* 0x000fe400090f0c2a */
[-C--:B------:R-:W-:Y:S02]  /*3790*/  ISETP.GE.AND P2, PT, R215, R122.reuse, PT ;  /* 0x0000007ad700720c */ /* 0x080fe40003f46270 */
[----:B------:R-:W-:Y:S02]  /*37a0*/  CS2R R70, SRZ ;  /* 0x0000000000467805 */ /* 0x000fe4000001ff00 */
[----:B------:R-:W-:Y:S01]  /*37b0*/  CS2R R72, SRZ ;  /* 0x0000000000487805 */ /* 0x000fe2000001ff00 */
        /* <DEDUP_REMOVED lines=8> */
[----:B------:R-:W-:-:S02]  /*3840*/  CS2R R68, SRZ ;  /* 0x0000000000447805 */ /* 0x000fc4000001ff00 */
[----:B------:R-:W-:Y:S01]  /*3850*/  CS2R R64, SRZ ;  /* 0x0000000000407805 */ /* 0x000fe2000001ff00 */
[----:B------:R0:W5:Y:S04]  /*3860*/  @!P5 LDG.E.64 R66, desc[UR8][R38.64+0x80] ;  /* 0x000080082642d981 */ /* 0x000168000c1e1b00 */
[----:B------:R0:W5:Y:S04]  /*3870*/  @!P5 LDG.E.64 R68, desc[UR8][R36.64+0x80] ;  /* 0x000080082444d981 */ /* 0x000168000c1e1b00 */
[----:B------:R0:W5:Y:S04]  /*3880*/  @!P2 LDG.E.64 R62, desc[UR8][R38.64+0xc0] ;  /* 0x0000c008263ea981 */ /* 0x000168000c1e1b00 */
[----:B------:R0:W5:Y:S02]  /*3890*/  @!P2 LDG.E.64 R64, desc[UR8][R36.64+0xc0] ;  /* 0x0000c0082440a981 */ /* 0x000164000c1e1b00 */
.L_x_2647:
[----:B------:R-:W-:Y:S05]  /*38a0*/  BSYNC B1 ;  /* 0x0000000000017941 */ /* 0x000fea0003800000 */
.L_x_2646:
[----:B0----5:R-:W-:Y:S01]  /*38b0*/  IMAD.MOV.U32 R37, RZ, RZ, R62 ;  /* 0x000000ffff257224 */ /* 0x021fe200078e003e */
[----:B------:R-:W-:Y:S01]  /*38c0*/  BSSY B1, `(.L_x_2648) ;  /* 0x0000046000017945 */ /* 0x000fe20003800000 */
[----:B------:R-:W-:Y:S01]  /*38d0*/  IMAD.MOV.U32 R36, RZ, RZ, R63 ;  /* 0x000000ffff247224 */ /* 0x000fe200078e003f */
[----:B------:R-:W-:Y:S01]  /*38e0*/  PRMT R164, R40, 0x7610, R164 ;  /* 0x0000761028a47816 */ /* 0x000fe200000000a4 */
[----:B------:R-:W-:Y:S01]  /*38f0*/  VIADD R42, R212, 0x40 ;  /* 0x00000040d42a7836 */ /* 0x000fe20000000000 */
[----:B------:R-:W-:Y:S01]  /*3900*/  PRMT R166, R166, 0x5410, R41 ;  /* 0x00005410a6a67816 */ /* 0x000fe20000000029 */
        /* <DEDUP_REMOVED lines=21> */
[----:B------:R-:W-:Y:S02]  /*3a60*/  CS2R R40, SRZ ;  /* 0x0000000000287805 */ /* 0x000fe4000001ff00 */
[----:B------:R-:W-:Y:S02]  /*3a70*/  CS2R R46, SRZ ;  /* 0x00000000002e7805 */ /* 0x000fe4000001ff00 */
[----:B------:R-:W-:Y:S01]  /*3a80*/  PRMT R149, R37, 0x5410, R36 ;  /* 0x0000541025957816 */ /* 0x000fe20000000024 */
[----:B------:R-:W-:Y:S01]  /*3a90*/  IMAD.MOV.U32 R37, RZ, RZ, R72 ;  /* 0x000000ffff257224 */ /* 0x000fe200078e0048 */
[----:B------:R-:W-:Y:S01]  /*3aa0*/  CS2R R52, SRZ ;  /* 0x0000000000347805 */ /* 0x000fe2000001ff00 */
[----:B------:R-:W-:Y:S01]  /*3ab0*/  IMAD.MOV.U32 R36, RZ, RZ, R73 ;  /* 0x000000ffff247224 */ /* 0x000fe200078e0049 */
[----:B------:R-:W-:-:S02]  /*3ac0*/  CS2R R58, SRZ ;  /* 0x00000000003a7805 */ /* 0x000fc4000001ff00 */
[----:B------:R-:W-:Y:S01]  /*3ad0*/  PRMT R154, R154, 0x5410, R37 ;  /* 0x000054109a9a7816 */ /* 0x000fe20000000025 */
[----:B------:R-:W-:Y:S01]  /*3ae0*/  IMAD.MOV.U32 R37, RZ, RZ, R76 ;  /* 0x000000ffff257224 */ /* 0x000fe200078e004c */
        /* <DEDUP_REMOVED lines=35> */
.L_x_2649:
[----:B------:R-:W-:Y:S05]  /*3d20*/  BSYNC B1 ;  /* 0x0000000000017941 */ /* 0x000fea0003800000 */
.L_x_2648:
[----:B------:R-:W2:Y:S01]  /*3d30*/  LDL R0, [R1+0x5c] ;  /* 0x00005c0001007983 */ /* 0x000ea20000100800 */
[----:B0----5:R-:W-:Y:S01]  /*3d40*/  IMAD.MOV.U32 R36, RZ, RZ, R42 ;  /* 0x000000ffff247224 */ /* 0x021fe200078e002a */
        /* <DEDUP_REMOVED lines=31> */
.L_x_2650:
[----:B------:R-:W-:Y:S01]  /*3f40*/  IMAD R0, R17, 0x8, R16 ;  /* 0x0000000811007824 */ /* 0x000fe200078e0210 */
[----:B------:R-:W-:Y:S01]  /*3f50*/  SHF.L.U32 R114, R219, 0x1f, RZ ;  /* 0x0000001fdb727819 */ /* 0x000fe200000006ff */
[----:B------:R-:W-:Y:S03]  /*3f60*/  BSSY B1, `(.L_x_2651) ;  /* 0x0000003000017945 */ /* 0x000fe60003800000 */
[----:B------:R-:W0:Y:S02]  /*3f70*/  SYNCS.PHASECHK.TRANS64.TRYWAIT P6, [R0+URZ+0x38890], R114 ;  /* 0x03889072000075a7 */ /* 0x000e2400080c017f */
[----:B0-----:R-:W-:Y:S05]  /*3f80*/  @!P6 BRA `(.L_x_2652) ;  /* 0x000002fc00a0e947 */ /* 0x001fea0003800000 */
.L_x_3079:
[----:B------:R-:W-:Y:S05]  /*3f90*/  BSYNC B1 ;  /* 0x0000000000017941 */ /* 0x000fea0003800000 */
.L_x_2651:
        /* <DEDUP_REMOVED lines=54> */
.L_x_2658:
[----:B------:R-:W-:Y:S05]  /*4300*/  BSYNC B3 ;  /* 0x0000000000037941 */ /* 0x000fea0003800000 */
.L_x_2657:
[----:B------:R-:W-:Y:S02]  /*4310*/  ULDC.64 UR4, c[0x0][0x208] ;  /* 0x0000820000047ab9 */ /* 0x000fe40000000a00 */
[----:B--2---:R1:W-:Y:S03]  /*4320*/  STG.E.128 desc[UR4][R60.64], R36 ;  /* 0x000000243c007986 */ /* 0x0043e6000c101d04 */
.L_x_2656:
[----:B------:R-:W-:Y:S05]  /*4330*/  BSYNC B2 ;  /* 0x0000000000027941 */ /* 0x000fea0003800000 */
.L_x_2655:
[----:B------:R-:W-:Y:S01]  /*4340*/  ISETP.NE.AND P3, PT, R10, RZ, PT ;  /* 0x000000ff0a00720c */ /* 0x000fe20003f65270 */
[----:B------:R-:W-:-:S12]  /*4350*/  BSSY B2, `(.L_x_2659) ;  /* 0x0000036000027945 */ /* 0x000fd80003800000 */
[----:B------:R-:W-:Y:S05]  /*4360*/  @!P3 BRA `(.L_x_2660) ;  /* 0x0000000000d0b947 */ /* 0x000fea0003800000 */
[----:B-1----:R1:W2:Y:S01]  /*4370*/  LDS.128 R36, [R4+0x26c00] ;  /* 0x026c000004247984 */ /* 0x0022a20000000c00 */
[----:B------:R-:W-:Y:S01]  /*4380*/  ISETP.GE.AND P3, PT, R215, R122, PT ;  /* 0x0000007ad700720c */ /* 0x000fe20003f66270 */
[----:B------:R-:W-:-:S12]  /*4390*/  BSSY B3, `(.L_x_2661) ;  /* 0x000002f000037945 */ /* 0x000fd80003800000 */
[----:B-1----:R-:W-:Y:S05]  /*43a0*/  @P3 BRA `(.L_x_2662) ;  /* 0x0000000000b43947 */ /* 0x002fea0003800000 */
[----:B------:R-:W-:Y:S02]  /*43b0*/  SHF.R.U64 R85, R116, 0x10, R117 ;  /* 0x0000001074557819 */ /* 0x000fe40000001275 */
[----:B------:R-:W-:Y:S02]  /*43c0*/  SHF.R.U64 R84, R90, 0x10, R91 ;  /* 0x000000105a547819 */ /* 0x000fe4000000125b */
[C---:B------:R-:W-:Y:S02]  /*43d0*/  PRMT R85, R163.reuse, 0x5410, R85 ;  /* 0x00005410a3557816 */ /* 0x040fe40000000055 */
[----:B------:R-:W-:Y:S02]  /*43e0*/  PRMT R84, R163, 0x5432, R84 ;  /* 0x00005432a3547816 */ /* 0x000fe40000000054 */
[----:B------:R-:W-:Y:S02]  /*43f0*/  SHF.R.U32.HI R90, RZ, 0x10, R117 ;  /* 0x00000010ff5a7819 */ /* 0x000fe40000011675 */
[----:B--2---:R-:W-:-:S02]  /*4400*/  LOP3.LUT R116, R37, 0xffff0000, RZ, 0xc0, !PT ;  /* 0xffff000025747812 */ /* 0x004fc400078ec0ff */
[----:B------:R-:W-:Y:S02]  /*4410*/  LOP3.LUT R87, R85, 0xffff0000, RZ, 0xc0, !PT ;  /* 0xffff000055577812 */ /* 0x000fe400078ec0ff */
[C---:B------:R-:W-:Y:S01]  /*4420*/  LOP3.LUT R117, R84.reuse, 0xffff0000, RZ, 0xc0, !PT ;  /* 0xffff000054757812 */ /* 0x040fe200078ec0ff */
[----:B------:R-:W-:Y:S01]  /*4430*/  IMAD.U32 R84, R84, 0x10000, RZ ;  /* 0x0001000054547824 */ /* 0x000fe200078e00ff */
[----:B------:R-:W-:Y:S01]  /*4440*/  SHF.R.U32.HI R86, RZ, 0x10, R91 ;  /* 0x00000010ff567819 */ /* 0x000fe2000001165b */
[----:B------:R-:W-:Y:S02]  /*4450*/  IMAD.U32 R91, R37, 0x10000, RZ ;  /* 0x00010000255b7824 */ /* 0x000fe400078e00ff */
[C---:B------:R-:W-:Y:S01]  /*4460*/  FMUL.FTZ R37, R116.reuse, R87 ;  /* 0x0000005774257220 */ /* 0x040fe20000410000 */
        /* <DEDUP_REMOVED lines=31> */
[----:B------:R-:W-:-:S05]  /*4660*/  F2FP.BF16.F32.PACK_AB R85, R85, R116 ;  /* 0x000000745555723e */ /* 0x000fca00000010ff */
[----:B------:R-:W-:-:S07]  /*4670*/  IMAD.MOV.U32 R36, RZ, RZ, R85 ;  /* 0x000000ffff247224 */ /* 0x000fce00078e0055 */
.L_x_2662:
[----:B------:R-:W-:Y:S05]  /*4680*/  BSYNC B3 ;  /* 0x0000000000037941 */ /* 0x000fea0003800000 */
.L_x_2661:
[----:B------:R-:W-:Y:S02]  /*4690*/  ULDC.64 UR4, c[0x0][0x208] ;  /* 0x0000820000047ab9 */ /* 0x000fe40000000a00 */
[----:B--2---:R2:W-:Y:S03]  /*46a0*/  STG.E.128 desc[UR4][R60.64+0x80], R36 ;  /* 0x000080243c007986 */ /* 0x0045e6000c101d04 */
.L_x_2660:
[----:B------:R-:W-:Y:S05]  /*46b0*/  BSYNC B2 ;  /* 0x0000000000027941 */ /* 0x000fea0003800000 */
.L_x_2659:
[----:B------:R-:W-:Y:S01]  /*46c0*/  ISETP.NE.AND P3, PT, R9, RZ, PT ;  /* 0x000000ff0900720c */ /* 0x000fe20003f65270 */
[----:B------:R-:W-:-:S12]  /*46d0*/  BSSY B2, `(.L_x_2663) ;  /* 0x0000038000027945 */ /* 0x000fd80003800000 */
[----:B------:R-:W-:Y:S05]  /*46e0*/  @!P3 BRA `(.L_x_2664) ;  /* 0x0000000000d8b947 */ /* 0x000fea0003800000 */
[----:B-12---:R1:W2:Y:S01]  /*46f0*/  LDS.128 R36, [R4+0x29400] ;  /* 0x0294000004247984 */ /* 0x0062a20000000c00 */
[----:B------:R-:W-:Y:S01]  /*4700*/  ISETP.GE.AND P3, PT, R214, R122, PT ;  /* 0x0000007ad600720c */ /* 0x000fe20003f66270 */
[----:B------:R-:W-:-:S12]  /*4710*/  BSSY B3, `(.L_x_2665) ;  /* 0x0000031000037945 */ /* 0x000fd80003800000 */
[----:B-1----:R-:W-:Y:S05]  /*4720*/  @P3 BRA `(.L_x_2666) ;  /* 0x0000000000bc3947 */ /* 0x002fea0003800000 */
[----:B------:R-:W-:Y:S01]  /*4730*/  SHF.R.U64 R85, R88, 0x10, R89 ;  /* 0x0000001058557819 */ /* 0x000fe20000001259 */
[----:B--2---:R-:W-:Y:S01]  /*4740*/  IMAD.U32 R87, R37, 0x10000, RZ ;  /* 0x0001000025577824 */ /* 0x004fe200078e00ff */
[----:B------:R-:W-:Y:S02]  /*4750*/  SHF.R.U64 R82, R82, 0x10, R83 ;  /* 0x0000001052527819 */ /* 0x000fe40000001253 */
[----:B------:R-:W-:Y:S02]  /*4760*/  PRMT R85, R162, 0x5410, R85 ;  /* 0x00005410a2557816 */ /* 0x000fe40000000055 */
        /* <DEDUP_REMOVED lines=43> */
.L_x_2666:
[----:B------:R-:W-:Y:S05]  /*4a20*/  BSYNC B3 ;  /* 0x0000000000037941 */ /* 0x000fea0003800000 */
.L_x_2665:
[----:B------:R-:W-:Y:S02]  /*4a30*/  ULDC.64 UR4, c[0x0][0x208] ;  /* 0x0000820000047ab9 */ /* 0x000fe40000000a00 */
[----:B--2---:R3:W-:Y:S03]  /*4a40*/  STG.E.128 desc[UR4][R60.64+0x100], R36 ;  /* 0x000100243c007986 */ /* 0x0047e6000c101d04 */
.L_x_2664:
[----:B------:R-:W-:Y:S05]  /*4a50*/  BSYNC B2 ;  /* 0x0000000000027941 */ /* 0x000fea0003800000 */
.L_x_2663:
[----:B------:R-:W-:-:S13]  /*4a60*/  ISETP.NE.AND P3, PT, R8, RZ, PT ;  /* 0x000000ff0800720c */ /* 0x000fda0003f65270 */
[----:B------:R-:W-:Y:S05]  /*4a70*/  @!P3 BRA `(.L_x_2654) ;  /* 0x0000000000d8b947 */ /* 0x000fea0003800000 */
[----:B-123--:R1:W2:Y:S01]  /*4a80*/  LDS.128 R36, [R4+0x2bc00] ;  /* 0x02bc000004247984 */ /* 0x00e2a20000000c00 */
[----:B------:R-:W-:Y:S01]  /*4a90*/  ISETP.GE.AND P3, PT, R217, R122, PT ;  /* 0x0000007ad900720c */ /* 0x000fe20003f66270 */
[----:B------:R-:W-:-:S12]  /*4aa0*/  BSSY B2, `(.L_x_2667) ;  /* 0x0000031000027945 */ /* 0x000fd80003800000 */
[----:B-1----:R-:W-:Y:S05]  /*4ab0*/  @P3 BRA `(.L_x_2668) ;  /* 0x0000000000bc3947 */ /* 0x002fea0003800000 */
        /* <DEDUP_REMOVED lines=47> */
.L_x_2668:
[----:B------:R-:W-:Y:S05]  /*4db0*/  BSYNC B2 ;  /* 0x0000000000027941 */ /* 0x000fea0003800000 */
.L_x_2667:
[----:B------:R-:W-:Y:S02]  /*4dc0*/  ULDC.64 UR4, c[0x0][0x208] ;  /* 0x0000820000047ab9 */ /* 0x000fe40000000a00 */
[----:B--2---:R4:W-:Y:S03]  /*4dd0*/  STG.E.128 desc[UR4][R60.64+0x180], R36 ;  /* 0x000180243c007986 */ /* 0x0049e6000c101d04 */
.L_x_2654:
[----:B------:R-:W-:Y:S05]  /*4de0*/  BSYNC B1 ;  /* 0x0000000000017941 */ /* 0x000fea0003800000 */
.L_x_2653:
[----:B------:R-:W-:Y:S04]  /*4df0*/  BSSY B1, `(.L_x_2669) ;  /* 0x00000e8000017945 */ /* 0x000fe80003800000 */
        /* <DEDUP_REMOVED lines=55> */
.L_x_2674:
[----:B------:R-:W-:Y:S05]  /*5170*/  BSYNC B3 ;  /* 0x0000000000037941 */ /* 0x000fea0003800000 */
.L_x_2673:
[----:B------:R-:W-:Y:S02]  /*5180*/  ULDC.64 UR4, c[0x0][0x208] ;  /* 0x0000820000047ab9 */ /* 0x000fe40000000a00 */
[----:B--2---:R1:W-:Y:S03]  /*5190*/  STG.E.128 desc[UR4][R50.64], R36 ;  /* 0x0000002432007986 */ /* 0x0043e6000c101d04 */
.L_x_2672:
[----:B------:R-:W-:Y:S05]  /*51a0*/  BSYNC B2 ;  /* 0x0000000000027941 */ /* 0x000fea0003800000 */
.L_x_2671:
        /* <DEDUP_REMOVED lines=54> */
.L_x_2678:
[----:B------:R-:W-:Y:S05]  /*5510*/  BSYNC B3 ;  /* 0x0000000000037941 */ /* 0x000fea0003800000 */
.L_x_2677:
[----:B------:R-:W-:Y:S02]  /*5520*/  ULDC.64 UR4, c[0x0][0x208] ;  /* 0x0000820000047ab9 */ /* 0x000fe40000000a00 */
[----:B--2---:R1:W-:Y:S03]  /*5530*/  STG.E.128 desc[UR4][R50.64+0x80], R36 ;  /* 0x0000802432007986 */ /* 0x0043e6000c101d04 */
.L_x_2676:
[----:B------:R-:W-:Y:S05]  /*5540*/  BSYNC B2 ;  /* 0x0000000000027941 */ /* 0x000fea0003800000 */
.L_x_2675:
        /* <DEDUP_REMOVED lines=54> */
.L_x_2682:
[----:B------:R-:W-:Y:S05]  /*58b0*/  BSYNC B3 ;  /* 0x0000000000037941 */ /* 0x000fea0003800000 */
.L_x_2681:
[----:B------:R-:W-:Y:S02]  /*58c0*/  ULDC.64 UR4, c[0x0][0x208] ;  /* 0x0000820000047ab9 */ /* 0x000fe40000000a00 */
[----:B--2---:R1:W-:Y:S03]  /*58d0*/  STG.E.128 desc[UR4][R50.64+0x100], R36 ;  /* 0x0001002432007986 */ /* 0x0043e6000c101d04 */
.L_x_2680:
[----:B------:R-:W-:Y:S05]  /*58e0*/  BSYNC B2 ;  /* 0x0000000000027941 */ /* 0x000fea0003800000 */
.L_x_2679:
[----:B------:R-:W-:-:S13]  /*58f0*/  ISETP.NE.AND P3, PT, R8, RZ, PT ;  /* 0x000000ff0800720c */ /* 0x000fda0003f65270 */
        /* <DEDUP_REMOVED lines=52> */
.L_x_2684:
[----:B------:R-:W-:Y:S05]  /*5c40*/  BSYNC B2 ;  /* 0x0000000000027941 */ /* 0x000fea0003800000 */
.L_x_2683:
[----:B------:R-:W-:Y:S02]  /*5c50*/  ULDC.64 UR4, c[0x0][0x208] ;  /* 0x0000820000047ab9 */ /* 0x000fe40000000a00 */
[----:B--2---:R1:W-:Y:S03]  /*5c60*/  STG.E.128 desc[UR4][R50.64+0x180], R36 ;  /* 0x0001802432007986 */ /* 0x0043e6000c101d04 */
.L_x_2670:
[----:B------:R-:W-:Y:S05]  /*5c70*/  BSYNC B1 ;  /* 0x0000000000017941 */ /* 0x000fea0003800000 */
.L_x_2669:
        /* <DEDUP_REMOVED lines=55> */
.L_x_2689:
[----:B------:R-:W-:Y:S05]  /*5ff0*/  BSYNC B2 ;  /* 0x0000000000027941 */ /* 0x000fea0003800000 */
.L_x_2688:
[----:B------:R-:W-:Y:S02]  /*6000*/  ULDC.64 UR4, c[0x0][0x208] ;  /* 0x0000820000047ab9 */ /* 0x000fe40000000a00 */
[----:B--2---:R1:W-:Y:S03]  /*6010*/  STG.E.128 desc[UR4][R48.64], R36 ;  /* 0x0000002430007986 */ /* 0x0043e6000c101d04 */
.L_x_2687:
[----:B------:R-:W-:Y:S05]  /*6020*/  BSYNC B1 ;  /* 0x0000000000017941 */ /* 0x000fea0003800000 */
.L_x_2686:
        /* <DEDUP_REMOVED lines=12> */
[C---:B--2---:R-:W-:Y:S01]  /*60f0*/  LOP3.LUT R56, R37.reuse, 0xffff0000, RZ, 0xc0, !PT ;  /* 0xffff000025387812 */ /* 0x044fe200078ec0ff */
[----:B------:R-:W-:Y:S01]  /*6100*/  IMAD.U32 R37, R37, 0x10000, RZ ;  /* 0x0001000025257824 */ /* 0x000fe200078e00ff */
[C---:B------:R-:W-:Y:S01]  /*6110*/  LOP3.LUT R51, R153.reuse, 0xffff0000, RZ, 0xc0, !PT ;  /* 0xffff000099337812 */ /* 0x040fe200078ec0ff */
[----:B------:R-:W-:Y:S01]  /*6120*/  IMAD.U32 R153, R153, 0x10000, RZ ;  /* 0x0001000099997824 */ /* 0x000fe200078e00ff */
[C---:B------:R-:W-:Y:S01]  /*6130*/  LOP3.LUT R53, R50.reuse, 0xffff0000, RZ, 0xc0, !PT ;  /* 0xffff000032357812 */ /* 0x040fe200078ec0ff */
[----:B------:R-:W-:Y:S01]  /*6140*/  IMAD.U32 R50, R50, 0x10000, RZ ;  /* 0x0001000032327824 */ /* 0x000fe200078e00ff */
[----:B------:R-:W-:Y:S01]  /*6150*/  SHF.R.U32.HI R54, RZ, 0x10, R55 ;  /* 0x00000010ff367819 */ /* 0x000fe20000011637 */
        /* <DEDUP_REMOVED lines=35> */
.L_x_2693:
[----:B------:R-:W-:Y:S05]  /*6390*/  BSYNC B2 ;  /* 0x0000000000027941 */ /* 0x000fea0003800000 */
.L_x_2692:
[----:B------:R-:W-:Y:S02]  /*63a0*/  ULDC.64 UR4, c[0x0][0x208] ;  /* 0x0000820000047ab9 */ /* 0x000fe40000000a00 */
[----:B--2---:R1:W-:Y:S03]  /*63b0*/  STG.E.128 desc[UR4][R48.64+0x80], R36 ;  /* 0x0000802430007986 */ /* 0x0043e6000c101d04 */
.L_x_2691:
[----:B------:R-:W-:Y:S05]  /*63c0*/  BSYNC B1 ;  /* 0x0000000000017941 */ /* 0x000fea0003800000 */
.L_x_2690:
        /* <DEDUP_REMOVED lines=12> */
[C---:B------:R-:W-:Y:S02]  /*6490*/  LOP3.LUT R44, R37.reuse, 0xffff0000, RZ, 0xc0, !PT ;  /* 0xffff0000252c7812 */ /* 0x040fe400078ec0ff */
[C---:B------:R-:W-:Y:S01]  /*64a0*/  LOP3.LUT R51, R50.reuse, 0xffff0000, RZ, 0xc0, !PT ;  /* 0xffff000032337812 */ /* 0x040fe200078ec0ff */
[----:B------:R-:W-:Y:S01]  /*64b0*/  IMAD.U32 R50, R50, 0x10000, RZ ;  /* 0x0001000032327824 */ /* 0x000fe200078e00ff */
[C---:B------:R-:W-:Y:S01]  /*64c0*/  LOP3.LUT R52, R46.reuse, 0xffff0000, RZ, 0xc0, !PT ;  /* 0xffff00002e347812 */ /* 0x040fe200078ec0ff */
[----:B------:R-:W-:Y:S01]  /*64d0*/  IMAD.U32 R46, R46, 0x10000, RZ ;  /* 0x000100002e2e7824 */ /* 0x000fe200078e00ff */
[----:B------:R-:W-:Y:S01]  /*64e0*/  SHF.R.U32.HI R53, RZ, 0x10, R47 ;  /* 0x00000010ff357819 */ /* 0x000fe2000001162f */
[----:B------:R-:W-:Y:S01]  /*64f0*/  IMAD.U32 R47, R37, 0x10000, RZ ;  /* 0x00010000252f7824 */ /* 0x000fe200078e00ff */
[----:B------:R-:W-:Y:S01]  /*6500*/  SHF.R.U32.HI R45, RZ, 0x10, R45 ;  /* 0x00000010ff2d7819 */ /* 0x000fe2000001162d */
[C---:B------:R-:W-:Y:S01]  /*6510*/  FMUL.FTZ R37, R44.reuse, R51 ;  /* 0x000000332c257220 */ /* 0x040fe20000410000 */
[----:B------:R-:W-:Y:S01]  /*6520*/  FMUL.FTZ R44, R44, R52 ;  /* 0x000000342c2c7220 */ /* 0x000fe20000410000 */
[----:B------:R-:W-:-:S02]  /*6530*/  PRMT R53, R145, 0x5432, R53 ;  /* 0x0000543291357816 */ /* 0x000fc40000000035 */
[----:B------:R-:W-:Y:S01]  /*6540*/  PRMT R45, R142, 0x5432, R45 ;  /* 0x000054328e2d7816 */ /* 0x000fe2000000002d */
[C---:B------:R-:W-:Y:S01]  /*6550*/  FFMA.FTZ R37, R47.reuse, R52, -R37 ;  /* 0x000000342f257223 */ /* 0x040fe20000010825 */
[----:B------:R-:W-:Y:S01]  /*6560*/  FFMA.FTZ R47, R47, R51, R44 ;  /* 0x000000332f2f7223 */ /* 0x000fe2000001002c */
[C---:B------:R-:W-:Y:S01]  /*6570*/  LOP3.LUT R44, R38.reuse, 0xffff0000, RZ, 0xc0, !PT ;  /* 0xffff0000262c7812 */ /* 0x040fe200078ec0ff */
[C---:B------:R-:W-:Y:S01]  /*6580*/  IMAD.U32 R52, R53.reuse, 0x10000, RZ ;  /* 0x0001000035347824 */ /* 0x040fe200078e00ff */
[----:B------:R-:W-:Y:S01]  /*6590*/  LOP3.LUT R53, R53, 0xffff0000, RZ, 0xc0, !PT ;  /* 0xffff000035357812 */ /* 0x000fe200078ec0ff */
[C---:B------:R-:W-:Y:S01]  /*65a0*/  IMAD.U32 R54, R45.reuse, 0x10000, RZ ;  /* 0x000100002d367824 */ /* 0x040fe200078e00ff */
[----:B------:R-:W-:Y:S01]  /*65b0*/  LOP3.LUT R45, R45, 0xffff0000, RZ, 0xc0, !PT ;  /* 0xffff00002d2d7812 */ /* 0x000fe200078ec0ff */
[----:B------:R-:W-:Y:S02]  /*65c0*/  IMAD.U32 R51, R38, 0x10000, RZ ;  /* 0x0001000026337824 */ /* 0x000fe400078e00ff */
[C---:B------:R-:W-:Y:S01]  /*65d0*/  FMUL.FTZ R55, R44.reuse, R52 ;  /* 0x000000342c377220 */ /* 0x040fe20000410000 */
[----:B------:R-:W-:Y:S01]  /*65e0*/  LOP3.LUT R38, R39, 0xffff0000, RZ, 0xc0, !PT ;  /* 0xffff000027267812 */ /* 0x000fe200078ec0ff */
[-C--:B------:R-:W-:Y:S01]  /*65f0*/  FMUL.FTZ R44, R44, R54.reuse ;  /* 0x000000362c2c7220 */ /* 0x080fe20000410000 */
[----:B------:R-:W-:Y:S01]  /*6600*/  LOP3.LUT R36, R36, 0xffff0000, RZ, 0xc0, !PT ;  /* 0xffff000024247812 */ /* 0x000fe200078ec0ff */
[----:B------:R-:W-:Y:S01]  /*6610*/  FFMA.FTZ R55, R51, R54, -R55 ;  /* 0x0000003633377223 */ /* 0x000fe20000010837 */
[----:B------:R-:W-:-:S02]  /*6620*/  IMAD.U32 R39, R39, 0x10000, RZ ;  /* 0x0001000027277824 */ /* 0x000fc400078e00ff */
[----:B------:R-:W-:Y:S01]  /*6630*/  FFMA.FTZ R44, R51, R52, R44 ;  /* 0x00000034332c7223 */ /* 0x000fe2000001002c */
[C---:B------:R-:W-:Y:S01]  /*6640*/  FMUL.FTZ R51, R38.reuse, R53 ;  /* 0x0000003526337220 */ /* 0x040fe20000410000 */
[-C--:B------:R-:W-:Y:S01]  /*6650*/  FMUL.FTZ R52, R38, R45.reuse ;  /* 0x0000002d26347220 */ /* 0x080fe20000410000 */
[C---:B------:R-:W-:Y:S01]  /*6660*/  FMUL.FTZ R38, R36.reuse, R50 ;  /* 0x0000003224267220 */ /* 0x040fe20000410000 */
[-C--:B------:R-:W-:Y:S01]  /*6670*/  FMUL.FTZ R36, R36, R46.reuse ;  /* 0x0000002e24247220 */ /* 0x080fe20000410000 */
[C---:B------:R-:W-:Y:S01]  /*6680*/  FFMA.FTZ R51, R39.reuse, R45, -R51 ;  /* 0x0000002d27337223 */ /* 0x040fe20000010833 */
[----:B------:R-:W-:Y:S01]  /*6690*/  FFMA.FTZ R52, R39, R53, R52 ;  /* 0x0000003527347223 */ /* 0x000fe20000010034 */
[C---:B------:R-:W-:Y:S01]  /*66a0*/  FFMA.FTZ R38, R56.reuse, R46, -R38 ;  /* 0x0000002e38267223 */ /* 0x040fe20000010826 */
[----:B------:R-:W-:Y:S01]  /*66b0*/  FFMA.FTZ R36, R56, R50, R36 ;  /* 0x0000003238247223 */ /* 0x000fe20000010024 */
[----:B------:R-:W-:Y:S02]  /*66c0*/  F2FP.BF16.F32.PACK_AB R44, R44, R55 ;  /* 0x000000372c2c723e */ /* 0x000fe400000010ff */
[----:B------:R-:W-:-:S02]  /*66d0*/  F2FP.BF16.F32.PACK_AB R51, R52, R51 ;  /* 0x000000333433723e */ /* 0x000fc400000010ff */
[----:B------:R-:W-:Y:S01]  /*66e0*/  F2FP.BF16.F32.PACK_AB R36, R36, R38 ;  /* 0x000000262424723e */ /* 0x000fe200000010ff */
[----:B------:R-:W-:Y:S01]  /*66f0*/  IMAD.MOV.U32 R38, RZ, RZ, R44 ;  /* 0x000000ffff267224 */ /* 0x000fe200078e002c */
[----:B------:R-:W-:Y:S01]  /*6700*/  F2FP.BF16.F32.PACK_AB R37, R47, R37 ;  /* 0x000000252f25723e */ /* 0x000fe200000010ff */
[----:B------:R-:W-:-:S07]  /*6710*/  IMAD.MOV.U32 R39, RZ, RZ, R51 ;  /* 0x000000ffff277224 */ /* 0x000fce00078e0033 */
.L_x_2697:
[----:B------:R-:W-:Y:S05]  /*6720*/  BSYNC B2 ;  /* 0x0000000000027941 */ /* 0x000fea0003800000 */
.L_x_2696:
[----:B------:R-:W-:Y:S02]  /*6730*/  ULDC.64 UR4, c[0x0][0x208] ;  /* 0x0000820000047ab9 */ /* 0x000fe40000000a00 */
[----:B--2---:R1:W-:Y:S03]  /*6740*/  STG.E.128 desc[UR4][R48.64+0x100], R36 ;  /* 0x0001002430007986 */ /* 0x0043e6000c101d04 */
.L_x_2695:
[----:B------:R-:W-:Y:S05]  /*6750*/  BSYNC B1 ;  /* 0x0000000000017941 */ /* 0x000fea0003800000 */
.L_x_2694:
[----:B------:R-:W-:-:S13]  /*6760*/  ISETP.NE.AND P3, PT, R8, RZ, PT ;  /* 0x000000ff0800720c */ /* 0x000fda0003f65270 */
[----:B------:R-:W-:Y:S05]  /*6770*/  @!P3 BRA `(.L_x_2685) ;  /* 0x0000004400ecb947 */ /* 0x000fea0003800000 */
[----:B-1234-:R1:W2:Y:S01]  /*6780*/  LDS.128 R36, [R4+0x2dc00] ;  /* 0x02dc000004247984 */ /* 0x01e2a20000000c00 */
[----:B------:R-:W-:Y:S01]  /*6790*/  ISETP.GE.AND P3, PT, R217, R122, PT ;  /* 0x0000007ad900720c */ /* 0x000fe20003f66270 */
[----:B------:R-:W-:-:S12]  /*67a0*/  BSSY B1, `(.L_x_2698) ;  /* 0x000002f000017945 */ /* 0x000fd80003800000 */
[----:B-1----:R-:W-:Y:S05]  /*67b0*/  @P3 BRA `(.L_x_2699) ;  /* 0x0000000000b43947 */ /* 0x002fea0003800000 */
[--C-:B------:R-:W-:Y:S01]  /*67c0*/  SHF.R.U64 R40, R40, 0x10, R41.reuse ;  /* 0x0000001028287819 */ /* 0x100fe20000001229 */
[----:B--2---:R-:W-:Y:S01]  /*67d0*/  IMAD.U32 R44, R38, 0x10000, RZ ;  /* 0x00010000262c7824 */ /* 0x004fe200078e00ff */
[----:B------:R-:W-:Y:S01]  /*67e0*/  SHF.R.U32.HI R45, RZ, 0x10, R41 ;  /* 0x00000010ff2d7819 */ /* 0x000fe20000011629 */
[----:B------:R-:W-:Y:S01]  /*67f0*/  IMAD.U32 R47, R36, 0x10000, RZ ;  /* 0x00010000242f7824 */ /* 0x000fe200078e00ff */
[--C-:B------:R-:W-:Y:S02]  /*6800*/  SHF.R.U64 R42, R42, 0x10, R43.reuse ;  /* 0x000000102a2a7819 */ /* 0x100fe4000000122b */
[----:B------:R-:W-:Y:S02]  /*6810*/  SHF.R.U32.HI R43, RZ, 0x10, R43 ;  /* 0x00000010ff2b7819 */ /* 0x000fe4000001162b */
[C---:B------:R-:W-:Y:S02]  /*6820*/  PRMT R40, R140.reuse, 0x5410, R40 ;  /* 0x000054108c287816 */ /* 0x040fe40000000028 */
[----:B------:R-:W-:Y:S01]  /*6830*/  PRMT R140, R140, 0x5432, R45 ;  /* 0x000054328c8c7816 */ /* 0x000fe2000000002d */
[----:B------:R-:W-:Y:S01]  /*6840*/  IMAD.U32 R45, R37, 0x10000, RZ ;  /* 0x00010000252d7824 */ /* 0x000fe200078e00ff */
[----:B------:R-:W-:-:S02]  /*6850*/  PRMT R42, R135, 0x5410, R42 ;  /* 0x00005410872a7816 */ /* 0x000fc4000000002a */
[----:B------:R-:W-:Y:S01]  /*6860*/  LOP3.LUT R53, R37, 0xffff0000, RZ, 0xc0, !PT ;  /* 0xffff000025357812 */ /* 0x000fe200078ec0ff */
[----:B------:R-:W-:Y:S01]  /*6870*/  IMAD.U32 R50, R140, 0x10000, RZ ;  /* 0x000100008c327824 */ /* 0x000fe200078e00ff */
[----:B------:R-:W-:Y:S02]  /*6880*/  PRMT R43, R135, 0x5432, R43 ;  /* 0x00005432872b7816 */ /* 0x000fe4000000002b */
[C---:B------:R-:W-:Y:S01]  /*6890*/  LOP3.LUT R37, R40.reuse, 0xffff0000, RZ, 0xc0, !PT ;  /* 0xffff000028257812 */ /* 0x040fe200078ec0ff */
[----:B------:R-:W-:Y:S01]  /*68a0*/  IMAD.U32 R40, R40, 0x10000, RZ ;  /* 0x0001000028287824 */ /* 0x000fe200078e00ff */
[----:B------:R-:W-:Y:S01]  /*68b0*/  LOP3.LUT R38, R38, 0xffff0000, RZ, 0xc0, !PT ;  /* 0xffff000026267812 */ /* 0x000fe200078ec0ff */
[----:B------:R-:W-:Y:S01]  /*68c0*/  IMAD.U32 R51, R43, 0x10000, RZ ;  /* 0x000100002b337824 */ /* 0x000fe200078e00ff */
[----:B------:R-:W-:Y:S01]  /*68d0*/  LOP3.LUT R46, R42, 0xffff0000, RZ, 0xc0, !PT ;  /* 0xffff00002a2e7812 */ /* 0x000fe200078ec0ff */
[----:B------:R-:W-:Y:S01]  /*68e0*/  FMUL.FTZ R52, R53, R37 ;  /* 0x0000002535347220 */ /* 0x000fe20000410000 */
[----:B------:R-:W-:Y:S01]  /*68f0*/  LOP3.LUT R41, R39, 0xffff0000, RZ, 0xc0, !PT ;  /* 0xffff000027297812 */ /* 0x000fe200078ec0ff */
[C---:B------:R-:W-:Y:S01]  /*6900*/  FMUL.FTZ R54, R38.reuse, R50 ;  /* 0x0000003226367220 */ /* 0x040fe20000410000 */
[----:B------:R-:W-:Y:S01]  /*6910*/  FMUL.FTZ R38, R38, R51 ;  /* 0x0000003326267220 */ /* 0x000fe20000410000 */
[-C--:B------:R-:W-:Y:S01]  /*6920*/  FMUL.FTZ R53, R53, R46.reuse ;  /* 0x0000002e35357220 */ /* 0x080fe20000410000 */
[----:B------:R-:W-:Y:S01]  /*6930*/  FFMA.FTZ R52, R45, R46, -R52 ;  /* 0x0000002e2d347223 */ /* 0x000fe20000010834 */
[----:B------:R-:W-:Y:S01]  /*6940*/  LOP3.LUT R140, R140, 0xffff0000, RZ, 0xc0, !PT ;  /* 0xffff00008c8c7812 */ /* 0x000fe200078ec0ff */
[----:B------:R-:W-:Y:S01]  /*6950*/  IMAD.U32 R42, R42, 0x10000, RZ ;  /* 0x000100002a2a7824 */ /* 0x000fe200078e00ff */
[----:B------:R-:W-:Y:S01]  /*6960*/  LOP3.LUT R46, R43, 0xffff0000, RZ, 0xc0, !PT ;  /* 0xffff00002b2e7812 */ /* 0x000fe200078ec0ff */
[----:B------:R-:W-:Y:S01]  /*6970*/  FFMA.FTZ R53, R45, R37, R53 ;  /* 0x000000252d357223 */ /* 0x000fe20000010035 */
[----:B------:R-:W-:Y:S01]  /*6980*/  LOP3.LUT R36, R36, 0xffff0000, RZ, 0xc0, !PT ;  /* 0xffff000024247812 */ /* 0x000fe200078ec0ff */
[----:B------:R-:W-:Y:S01]  /*6990*/  FFMA.FTZ R37, R44, R50, R38 ;  /* 0x000000322c257223 */ /* 0x000fe20000010026 */
[----:B------:R-:W-:Y:S01]  /*69a0*/  FMUL.FTZ R38, R41, R140 ;  /* 0x0000008c29267220 */ /* 0x000fe20000410000 */
[----:B------:R-:W-:-:S02]  /*69b0*/  IMAD.U32 R39, R39, 0x10000, RZ ;  /* 0x0001000027277824 */ /* 0x000fc400078e00ff */
[----:B------:R-:W-:Y:S01]  /*69c0*/  FMUL.FTZ R41, R41, R46 ;  /* 0x0000002e29297220 */ /* 0x000fe20000410000 */
        /* <DEDUP_REMOVED lines=11> */
[----:B------:R-:W-:-:S07]  /*6a80*/  F2FP.BF16.F32.PACK_AB R36, R43, R44 ;  /* 0x0000002c2b24723e */ /* 0x000fce00000010ff */
.L_x_2699:
[----:B------:R-:W-:Y:S05]  /*6a90*/  BSYNC B1 ;  /* 0x0000000000017941 */ /* 0x000fea0003800000 */
.L_x_2698:
[----:B------:R-:W-:Y:S02]  /*6aa0*/  ULDC.64 UR4, c[0x0][0x208] ;  /* 0x0000820000047ab9 */ /* 0x000fe40000000a00 */
[----:B--2---:R1:W-:Y:S01]  /*6ab0*/  STG.E.128 desc[UR4][R48.64+0x180], R36 ;  /* 0x0001802430007986 */ /* 0x0043e2000c101d04 */
[----:B------:R-:W-:Y:S05]  /*6ac0*/  BRA `(.L_x_2685) ;  /* 0x0000004400187947 */ /* 0x000fea0003800000 */
.L_x_2643:
[----:B------:R-:W-:Y:S01]  /*6ad0*/  ISETP.GE.AND P4, PT, R212, R3, PT ;  /* 0x00000003d400720c */ /* 0x000fe20003f86270 */
[----:B------:R-:W-:Y:S01]  /*6ae0*/  BSSY B1, `(.L_x_2700) ;  /* 0x0000024000017945 */ /* 0x000fe20003800000 */
[----:B------:R-:W-:Y:S02]  /*6af0*/  CS2R R54, SRZ ;  /* 0x0000000000367805 */ /* 0x000fe4000001ff00 */
[----:B------:R-:W-:Y:S02]  /*6b00*/  CS2R R38, SRZ ;  /* 0x0000000000267805 */ /* 0x000fe4000001ff00 */
[----:B------:R-:W-:Y:S02]  /*6b10*/  CS2R R36, SRZ ;  /* 0x0000000000247805 */ /* 0x000fe4000001ff00 */
[----:B------:R-:W-:Y:S02]  /*6b20*/  CS2R R42, SRZ ;  /* 0x00000000002a7805 */ /* 0x000fe4000001ff00 */
[----:B0-----:R-:W-:-:S02]  /*6b30*/  CS2R R40, SRZ ;  /* 0x0000000000287805 */ /* 0x001fc4000001ff00 */
[----:B------:R-:W-:Y:S02]  /*6b40*/  CS2R R46, SRZ ;  /* 0x00000000002e7805 */ /* 0x000fe4000001ff00 */
[----:B------:R-:W-:Y:S02]  /*6b50*/  CS2R R44, SRZ ;  /* 0x00000000002c7805 */ /* 0x000fe4000001ff00 */
[----:B------:R-:W-:Y:S02]  /*6b60*/  CS2R R50, SRZ ;  /* 0x0000000000327805 */ /* 0x000fe4000001ff00 */
[----:B------:R-:W-:Y:S01]  /*6b70*/  CS2R R48, SRZ ;  /* 0x0000000000307805 */ /* 0x000fe2000001ff00 */
[----:B------:R-:W-:Y:S06]  /*6b80*/  @P4 BRA `(.L_x_2701) ;  /* 0x0000000000644947 */ /* 0x000fec0003800000 */
[----:B------:R-:W-:Y:S01]  /*6b90*/  IADD3 R36, P2, R102, R86, RZ ;  /* 0x0000005666247210 */ /* 0x000fe20007f5e0ff */
[----:B------:R-:W-:Y:S01]  /*6ba0*/  ULDC.64 UR4, c[0x0][0x3e8] ;  /* 0x0000fa0000047ab9 */ /* 0x000fe20000000a00 */
[-C--:B------:R-:W-:Y:S02]  /*6bb0*/  ISETP.GE.AND P3, PT, R18, R122.reuse, PT ;  /* 0x0000007a1200720c */ /* 0x080fe40003f66270 */
[----:B------:R-:W-:Y:S02]  /*6bc0*/  CS2R R42, SRZ ;  /* 0x00000000002a7805 */ /* 0x000fe4000001ff00 */
[----:B------:R-:W-:Y:S01]  /*6bd0*/  LEA R44, P5, R36, UR4, 0x1 ;  /* 0x00000004242c7c11 */ /* 0x000fe2000f8a08ff */
[----:B------:R-:W-:Y:S01]  /*6be0*/  IMAD.X R37, R0, 0x1, R21, P2 ;  /* 0x0000000100257824 */ /* 0x000fe200010e0615 */
[----:B------:R-:W-:Y:S02]  /*6bf0*/  ISETP.GE.AND P2, PT, R213, R122, PT ;  /* 0x0000007ad500720c */ /* 0x000fe40003f46270 */
[----:B------:R-:W-:-:S02]  /*6c00*/  CS2R R40, SRZ ;  /* 0x0000000000287805 */ /* 0x000fc4000001ff00 */
[----:B------:R-:W-:Y:S01]  /*6c10*/  CS2R R38, SRZ ;  /* 0x0000000000267805 */ /* 0x000fe2000001ff00 */
[----:B------:R-:W-:Y:S01]  /*6c20*/  ULDC.64 UR6, c[0x0][0x208] ;  /* 0x0000820000067ab9 */ /* 0x000fe20000000a00 */
[----:B------:R-:W-:Y:S01]  /*6c30*/  LEA.HI.X R45, R36, UR5, R37, 0x1, P5 ;  /* 0x00000005242d7c11 */ /* 0x000fe2000a8f0c25 */
[----:B------:R-:W-:Y:S01]  /*6c40*/  ULDC.64 UR4, c[0x0][0x400] ;  /* 0x0001000000047ab9 */ /* 0x000fe20000000a00 */
[----:B------:R-:W-:Y:S02]  /*6c50*/  IADD3 R46, P5, R108, R84, RZ ;  /* 0x000000546c2e7210 */ /* 0x000fe40007fbe0ff */
[----:B------:R-:W-:Y:S02]  /*6c60*/  CS2R R36, SRZ ;  /* 0x0000000000247805 */ /* 0x000fe4000001ff00 */
[----:B------:R-:W-:Y:S01]  /*6c70*/  CS2R R50, SRZ ;  /* 0x0000000000327805 */ /* 0x000fe2000001ff00 */
[----:B------:R-:W5:Y:S01]  /*6c80*/  @!P3 LDG.E.128 R40, desc[UR6][R44.64] ;  /* 0x000000062c28b981 */ /* 0x000f62000c1e1d00 */
[----:B------:R-:W-:Y:S01]  /*6c90*/  IMAD.X R47, R114, 0x1, R15, P5 ;  /* 0x00000001722f7824 */ /* 0x000fe200028e060f */
[----:B------:R-:W-:-:S02]  /*6ca0*/  LEA R52, P5, R46, UR4, 0x1 ;  /* 0x000000042e347c11 */ /* 0x000fc4000f8a08ff */
[----:B------:R0:W5:Y:S01]  /*6cb0*/  @!P2 LDG.E.128 R36, desc[UR6][R44.64+0x80] ;  /* 0x000080062c24a981 */ /* 0x000162000c1e1d00 */
[----:B------:R-:W-:Y:S02]  /*6cc0*/  CS2R R48, SRZ ;  /* 0x0000000000307805 */ /* 0x000fe4000001ff00 */
[----:B------:R-:W-:Y:S02]  /*6cd0*/  LEA.HI.X R53, R46, UR5, R47, 0x1, P5 ;  /* 0x000000052e357c11 */ /* 0x000fe4000a8f0c2f */
[----:B------:R-:W-:-:S03]  /*6ce0*/  CS2R R46, SRZ ;  /* 0x00000000002e7805 */ /* 0x000fc6000001ff00 */
[----:B------:R1:W5:Y:S01]  /*6cf0*/  @!P3 LDG.E.128 R48, desc[UR6][R52.64] ;  /* 0x000000063430b981 */ /* 0x000362000c1e1d00 */
[----:B0-----:R-:W-:-:S06]  /*6d00*/  CS2R R44, SRZ ;  /* 0x00000000002c7805 */ /* 0x001fcc000001ff00 */
[----:B------:R1:W5:Y:S02]  /*6d10*/  @!P2 LDG.E.128 R44, desc[UR6][R52.64+0x80] ;  /* 0x00008006342ca981 */ /* 0x000364000c1e1d00 */
.L_x_2701:
[----:B------:R-:W-:Y:S05]  /*6d20*/  BSYNC B1 ;  /* 0x0000000000017941 */ /* 0x000fea0003800000 */
.L_x_2700:
[----:B------:R-:W2:Y:S01]  /*6d30*/  LDL.LU R60, [R1+0x10] ;  /* 0x00001000013c7983 */ /* 0x000ea20000300800 */
[----:B-1---5:R-:W-:Y:S01]  /*6d40*/  IMAD.MOV.U32 R53, RZ, RZ, R38 ;  /* 0x000000ffff357224 */ /* 0x022fe200078e0026 */
[----:B------:R-:W-:Y:S01]  /*6d50*/  BSSY B1, `(.L_x_2702) ;  /* 0x0000040000017945 */ /* 0x000fe20003800000 */
[----:B------:R-:W-:Y:S01]  /*6d60*/  IMAD.MOV.U32 R52, RZ, RZ, R39 ;  /* 0x000000ffff347224 */ /* 0x000fe200078e0027 */
[----:B------:R-:W-:Y:S01]  /*6d70*/  CS2R R62, SRZ ;  /* 0x00000000003e7805 */ /* 0x000fe2000001ff00 */
[----:B------:R-:W-:Y:S01]  /*6d80*/  VIADD R58, R212, 0x20 ;  /* 0x00000020d43a7836 */ /* 0x000fe20000000000 */
        /* <DEDUP_REMOVED lines=25> */
[----:B------:R-:W-:Y:S02]  /*6f20*/  PRMT R171, R56, 0x5410, R57 ;  /* 0x0000541038ab7816 */ /* 0x000fe40000000039 */
[----:B------:R-:W-:Y:S02]  /*6f30*/  CS2R R56, SRZ ;  /* 0x0000000000387805 */ /* 0x000fe4000001ff00 */
[----:B------:R-:W-:Y:S02]  /*6f40*/  PRMT R151, R52, 0x7610, R151 ;  /* 0x0000761034977816 */ /* 0x000fe40000000097 */
[----:B------:R-:W-:Y:S01]  /*6f50*/  CS2R R52, SRZ ;  /* 0x0000000000347805 */ /* 0x000fe2000001ff00 */
[----:B------:R-:W-:Y:S01]  /*6f60*/  IMAD.MOV.U32 R71, RZ, RZ, R49 ;  /* 0x000000ffff477224 */ /* 0x000fe200078e0031 */
        /* <DEDUP_REMOVED lines=11> */
[----:B------:R-:W-:Y:S01]  /*7020*/  LEA R60, P2, R52, UR4, 0x1 ;  /* 0x00000004343c7c11 */ /* 0x000fe2000f8408ff */
[----:B------:R-:W-:-:S03]  /*7030*/  ULDC.64 UR6, c[0x0][0x208] ;  /* 0x0000820000067ab9 */ /* 0x000fc60000000a00 */
[----:B------:R-:W-:Y:S01]  /*7040*/  LEA.HI.X R61, R52, UR5, R53, 0x1, P2 ;  /* 0x00000005343d7c11 */ /* 0x000fe200090f0c35 */
[----:B------:R-:W-:Y:S01]  /*7050*/  ULDC.64 UR4, c[0x0][0x400] ;  /* 0x0001000000047ab9 */ /* 0x000fe20000000a00 */
[----:B------:R-:W-:-:S04]  /*7060*/  IADD3 R52, P2, P3, R108, R84, R28 ;  /* 0x000000546c347210 */ /* 0x000fc80007b5e01c */
[----:B------:R-:W-:Y:S02]  /*7070*/  IADD3.X R53, R15, R114, R30, P2, P3 ;  /* 0x000000720f357210 */ /* 0x000fe400017e641e */
[C---:B------:R-:W-:Y:S02]  /*7080*/  LEA R68, P2, R52.reuse, UR4, 0x1 ;  /* 0x0000000434447c11 */ /* 0x040fe4000f8408ff */
[-C--:B------:R-:W-:Y:S02]  /*7090*/  ISETP.GE.AND P3, PT, R213, R122.reuse, PT ;  /* 0x0000007ad500720c */ /* 0x080fe40003f66270 */
[----:B------:R-:W-:Y:S02]  /*70a0*/  LEA.HI.X R69, R52, UR5, R53, 0x1, P2 ;  /* 0x0000000534457c11 */ /* 0x000fe400090f0c35 */
[----:B------:R-:W-:Y:S02]  /*70b0*/  CS2R R52, SRZ ;  /* 0x0000000000347805 */ /* 0x000fe4000001ff00 */
[----:B------:R-:W-:-:S02]  /*70c0*/  ISETP.GE.AND P2, PT, R18, R122, PT ;  /* 0x0000007a1200720c */ /* 0x000fc40003f46270 */
[----:B------:R-:W-:Y:S02]  /*70d0*/  CS2R R66, SRZ ;  /* 0x0000000000427805 */ /* 0x000fe4000001ff00 */
[----:B------:R-:W-:Y:S02]  /*70e0*/  CS2R R64, SRZ ;  /* 0x0000000000407805 */ /* 0x000fe4000001ff00 */
[----:B------:R-:W-:Y:S01]  /*70f0*/  CS2R R62, SRZ ;  /* 0x00000000003e7805 */ /* 0x000fe2000001ff00 */
[----:B------:R-:W5:Y:S06]  /*7100*/  @!P3 LDG.E.128 R52, desc[UR6][R60.64+0x80] ;  /* 0x000080063c34b981 */ /* 0x000f6c000c1e1d00 */
[----:B------:R0:W5:Y:S04]  /*7110*/  @!P2 LDG.E.128 R56, desc[UR6][R60.64] ;  /* 0x000000063c38a981 */ /* 0x000168000c1e1d00 */
[----:B------:R1:W5:Y:S01]  /*7120*/  @!P2 LDG.E.128 R64, desc[UR6][R68.64] ;  /* 0x000000064440a981 */ /* 0x000362000c1e1d00 */
[----:B0-----:R-:W-:-:S06]  /*7130*/  CS2R R60, SRZ ;  /* 0x00000000003c7805 */ /* 0x001fcc000001ff00 */
[----:B------:R1:W5:Y:S02]  /*7140*/  @!P3 LDG.E.128 R60, desc[UR6][R68.64+0x80] ;  /* 0x00008006443cb981 */ /* 0x000364000c1e1d00 */
.L_x_2703:
[----:B------:R-:W-:Y:S05]  /*7150*/  BSYNC B1 ;  /* 0x0000000000017941 */ /* 0x000fea0003800000 */
.L_x_2702:
[----:B-1---5:R-:W-:Y:S01]  /*7160*/  IMAD.MOV.U32 R69, RZ, RZ, R54 ;  /* 0x000000ffff457224 */ /* 0x022fe200078e0036 */
[----:B------:R-:W-:Y:S01]  /*7170*/  PRMT R150, R150, 0x5410, R70 ;  /* 0x0000541096967816 */ /* 0x000fe20000000046 */
[----:B------:R-:W-:Y:S01]  /*7180*/  IMAD.MOV.U32 R68, RZ, RZ, R55 ;  /* 0x000000ffff447224 */ /* 0x000fe200078e0037 */
[----:B------:R-:W-:Y:S01]  /*7190*/  PRMT R151, R151, 0x5410, R71 ;  /* 0x0000541097977816 */ /* 0x000fe20000000047 */
[----:B------:R-:W-:Y:S01]  /*71a0*/  VIADD R72, R212, 0x40 ;  /* 0x00000040d4487836 */ /* 0x000fe20000000000 */
[----:B------:R-:W-:Y:S01]  /*71b0*/  BSSY B1, `(.L_x_2704) ;  /* 0x0000036000017945 */ /* 0x000fe20003800000 */
[----:B------:R-:W-:Y:S01]  /*71c0*/  IMAD.MOV.U32 R71, RZ, RZ, R52 ;  /* 0x000000ffff477224 */ /* 0x000fe200078e0034 */
[----:B------:R-:W-:Y:S01]  /*71d0*/  PRMT R161, R69, 0x5410, R68 ;  /* 0x0000541045a17816 */ /* 0x000fe20000000044 */
[----:B------:R-:W-:Y:S01]  /*71e0*/  IMAD.MOV.U32 R69, RZ, RZ, R58 ;  /* 0x000000ffff457224 */ /* 0x000fe200078e003a */
[----:B------:R-:W-:Y:S01]  /*71f0*/  ISETP.GE.AND P3, PT, R72, R3, PT ;  /* 0x000000034800720c */ /* 0x000fe20003f66270 */
[----:B------:R-:W-:Y:S01]  /*7200*/  IMAD.MOV.U32 R68, RZ, RZ, R59 ;  /* 0x000000ffff447224 */ /* 0x000fe200078e003b */
[----:B------:R-:W-:Y:S01]  /*7210*/  CS2R R74, SRZ ;  /* 0x00000000004a7805 */ /* 0x000fe2000001ff00 */
[----:B------:R-:W-:Y:S01]  /*7220*/  IMAD.MOV.U32 R70, RZ, RZ, R53 ;  /* 0x000000ffff467224 */ /* 0x000fe200078e0035 */
[----:B------:R-:W-:-:S02]  /*7230*/  CS2R R72, SRZ ;  /* 0x0000000000487805 */ /* 0x000fc4000001ff00 */
[----:B------:R-:W-:Y:S02]  /*7240*/  CS2R R78, SRZ ;  /* 0x00000000004e7805 */ /* 0x000fe4000001ff00 */
[----:B------:R-:W-:Y:S01]  /*7250*/  PRMT R165, R69, 0x5410, R68 ;  /* 0x0000541045a57816 */ /* 0x000fe20000000044 */
[----:B------:R-:W-:Y:S01]  /*7260*/  IMAD.MOV.U32 R69, RZ, RZ, R62 ;  /* 0x000000ffff457224 */ /* 0x000fe200078e003e */
[----:B------:R-:W-:Y:S01]  /*7270*/  PRMT R162, R71, 0x5410, R70 ;  /* 0x0000541047a27816 */ /* 0x000fe20000000046 */
[----:B------:R-:W-:Y:S01]  /*7280*/  IMAD.MOV.U32 R68, RZ, RZ, R63 ;  /* 0x000000ffff447224 */ /* 0x000fe200078e003f */
[----:B------:R-:W-:Y:S01]  /*7290*/  CS2R R76, SRZ ;  /* 0x00000000004c7805 */ /* 0x000fe2000001ff00 */
        /* <DEDUP_REMOVED lines=39> */
.L_x_2705:
[----:B------:R-:W-:Y:S05]  /*7510*/  BSYNC B1 ;  /* 0x0000000000017941 */ /* 0x000fea0003800000 */
.L_x_2704:
        /* <DEDUP_REMOVED lines=33> */
.L_x_2706:
[----:B------:R-:W-:Y:S01]  /*7730*/  IMAD R0, R17, 0x8, R16 ;  /* 0x0000000811007824 */ /* 0x000fe200078e0210 */
[----:B------:R-:W-:Y:S01]  /*7740*/  SHF.L.U32 R114, R219, 0x1f, RZ ;  /* 0x0000001fdb727819 */ /* 0x000fe200000006ff */
[----:B------:R-:W0:Y:S01]  /*7750*/  LDC R140, c[0x0][0x2f4] ;  /* 0x0000bd00ff8c7b82 */ /* 0x000e220000000800 */
[----:B------:R-:W-:Y:S01]  /*7760*/  BSSY B1, `(.L_x_2707) ;  /* 0x0000004000017945 */ /* 0x000fe20003800000 */
[----:B------:R-:W-:Y:S01]  /*7770*/  IMAD.MOV.U32 R125, RZ, RZ, R88 ;  /* 0x000000ffff7d7224 */ /* 0x000fe200078e0058 */
[----:B------:R-:W1:Y:S02]  /*7780*/  SYNCS.PHASECHK.TRANS64.TRYWAIT P5, [R0+URZ+0x38890], R114 ;  /* 0x03889072000075a7 */ /* 0x000e6400080a017f */
[----:B-1----:R-:W-:Y:S05]  /*7790*/  @!P5 BRA `(.L_x_2708) ;  /* 0x000002c400b0d947 */ /* 0x002fea0003800000 */
.L_x_3080:
[----:B------:R-:W-:Y:S05]  /*77a0*/  BSYNC B1 ;  /* 0x0000000000017941 */ /* 0x000fea0003800000 */
.L_x_2707:
        /* <DEDUP_REMOVED lines=37> */
[----:B------:R-:W-:Y:S02]  /*7a00*/  SHF.R.U64 R41, R42, 0x10, R43 ;  /* 0x000000102a297819 */ /* 0x000fe4000000122b */
[--C-:B------:R-:W-:Y:S02]  /*7a10*/  SHF.R.U64 R42, R48, 0x10, R49.reuse ;  /* 0x00000010302a7819 */ /* 0x100fe40000001231 */
[----:B------:R-:W-:Y:S02]  /*7a20*/  SHF.R.U32.HI R48, RZ, 0x10, R49 ;  /* 0x00000010ff307819 */ /* 0x000fe40000011631 */
[----:B------:R-:W-:-:S02]  /*7a30*/  PRMT R40, R147, 0x5432, R40 ;  /* 0x0000543293287816 */ /* 0x000fc40000000028 */
[----:B------:R-:W-:Y:S02]  /*7a40*/  SHF.R.U32.HI R147, RZ, 0x10, R43 ;  /* 0x00000010ff937819 */ /* 0x000fe4000001162b */
[--C-:B------:R-:W-:Y:S02]  /*7a50*/  SHF.R.U64 R43, R50, 0x10, R51.reuse ;  /* 0x00000010322b7819 */ /* 0x100fe40000001233 */
[----:B------:R-:W-:Y:S02]  /*7a60*/  SHF.R.U32.HI R49, RZ, 0x10, R51 ;  /* 0x00000010ff317819 */ /* 0x000fe40000011633 */
[----:B------:R-:W-:Y:S02]  /*7a70*/  PRMT R51, R151, 0x5432, R48 ;  /* 0x0000543297337816 */ /* 0x000fe40000000030 */
[----:B------:R-:W-:Y:S02]  /*7a80*/  PRMT R148, R149, 0x5432, R148 ;  /* 0x0000543295947816 */ /* 0x000fe40000000094 */
[C---:B------:R-:W-:Y:S01]  /*7a90*/  PRMT R50, R150.reuse, 0x5410, R147 ;  /* 0x0000541096327816 */ /* 0x040fe20000000093 */
[----:B------:R-:W-:Y:S01]  /*7aa0*/  IMAD.U32 R48, R51, 0x10000, RZ ;  /* 0x0001000033307824 */ /* 0x000fe200078e00ff */
[----:B------:R-:W-:Y:S01]  /*7ab0*/  PRMT R42, R150, 0x5432, R42 ;  /* 0x00005432962a7816 */ /* 0x000fe2000000002a */
[----:B0-----:R-:W-:Y:S01]  /*7ac0*/  IMAD.U32 R150, R89, 0x10000, RZ ;  /* 0x0001000059967824 */ /* 0x001fe200078e00ff */
[----:B------:R-:W-:Y:S01]  /*7ad0*/  PRMT R43, R151, 0x5410, R43 ;  /* 0x00005410972b7816 */ /* 0x000fe2000000002b */
[----:B------:R-:W-:Y:S01]  /*7ae0*/  IMAD.U32 R151, R148, 0x10000, RZ ;  /* 0x0001000094977824 */ /* 0x000fe200078e00ff */
[----:B------:R-:W-:Y:S01]  /*7af0*/  PRMT R147, R174, 0x5410, R49 ;  /* 0x00005410ae937816 */ /* 0x000fe20000000031 */
[----:B------:R-:W-:Y:S01]  /*7b00*/  FMUL.FTZ R49, R150, R48 ;  /* 0x0000003096317220 */ /* 0x000fe20000410000 */
[----:B------:R-:W-:Y:S01]  /*7b10*/  PRMT R41, R149, 0x5410, R41 ;  /* 0x0000541095297816 */ /* 0x000fe20000000029 */
[----:B--2---:R-:W-:-:S02]  /*7b20*/  IMAD.U32 R149, R85, 0x10000, RZ ;  /* 0x0001000055957824 */ /* 0x004fc400078e00ff */
[-C--:B------:R-:W-:Y:S01]  /*7b30*/  FMUL.FTZ R150, R150, R151.reuse ;  /* 0x0000009796967220 */ /* 0x080fe20000410000 */
[----:B------:R-:W-:Y:S01]  /*7b40*/  LOP3.LUT R89, R89, 0xffff0000, RZ, 0xc0, !PT ;  /* 0xffff000059597812 */ /* 0x000fe200078ec0ff */
[C---:B------:R-:W-:Y:S02]  /*7b50*/  FFMA.FTZ R49, R149.reuse, R151, -R49 ;  /* 0x0000009795317223 */ /* 0x040fe40000010831 */
[----:B------:R-:W-:Y:S01]  /*7b60*/  FFMA.FTZ R48, R149, R48, R150 ;  /* 0x0000003095307223 */ /* 0x000fe20000010096 */
[----:B------:R-:W-:Y:S01]  /*7b70*/  LOP3.LUT R149, R51, 0xffff0000, RZ, 0xc0, !PT ;  /* 0xffff000033957812 */ /* 0x000fe200078ec0ff */
[----:B------:R-:W-:Y:S01]  /*7b80*/  IMAD.U32 R150, R91, 0x10000, RZ ;  /* 0x000100005b967824 */ /* 0x000fe200078e00ff */
[----:B------:R-:W-:Y:S01]  /*7b90*/  LOP3.LUT R148, R148, 0xffff0000, RZ, 0xc0, !PT ;  /* 0xffff000094947812 */ /* 0x000fe200078ec0ff */
[----:B------:R-:W-:Y:S01]  /*7ba0*/  IMAD.U32 R151, R50, 0x10000, RZ ;  /* 0x0001000032977824 */ /* 0x000fe200078e00ff */
[----:B------:R-:W-:Y:S01]  /*7bb0*/  LOP3.LUT R85, R85, 0xffff0000, RZ, 0xc0, !PT ;  /* 0xffff000055557812 */ /* 0x000fe200078ec0ff */
[----:B------:R-:W-:Y:S01]  /*7bc0*/  FMUL.FTZ R51, R89, R149 ;  /* 0x0000009559337220 */ /* 0x000fe20000410000 */
[----:B------:R-:W-:Y:S01]  /*7bd0*/  LOP3.LUT R91, R91, 0xffff0000, RZ, 0xc0, !PT ;  /* 0xffff00005b5b7812 */ /* 0x000fe200078ec0ff */
[----:B------:R-:W-:-:S02]  /*7be0*/  FMUL.FTZ R89, R89, R148 ;  /* 0x0000009459597220 */ /* 0x000fc40000410000 */
[----:B------:R-:W-:Y:S01]  /*7bf0*/  FFMA.FTZ R51, R85, R148, -R51 ;  /* 0x0000009455337223 */ /* 0x000fe20000010833 */
[----:B------:R-:W-:Y:S02]  /*7c00*/  IMAD.U32 R148, R147, 0x10000, RZ ;  /* 0x0001000093947824 */ /* 0x000fe400078e00ff */
[----:B------:R-:W-:Y:S01]  /*7c10*/  FFMA.FTZ R85, R85, R149, R89 ;  /* 0x0000009555557223 */ /* 0x000fe20000010059 */
[----:B------:R-:W-:Y:S01]  /*7c20*/  IMAD.U32 R149, R87, 0x10000, RZ ;  /* 0x0001000057957824 */ /* 0x000fe200078e00ff */
[----:B------:R-:W-:Y:S01]  /*7c30*/  LOP3.LUT R147, R147, 0xffff0000, RZ, 0xc0, !PT ;  /* 0xffff000093937812 */ /* 0x000fe200078ec0ff */
[CC--:B------:R-:W-:Y:S01]  /*7c40*/  FMUL.FTZ R89, R150.reuse, R148.reuse ;  /* 0x0000009496597220 */ /* 0x0c0fe20000410000 */
[-C--:B------:R-:W-:Y:S01]  /*7c50*/  FMUL.FTZ R150, R150, R151.reuse ;  /* 0x0000009796967220 */ /* 0x080fe20000410000 */
[----:B------:R-:W-:Y:S02]  /*7c60*/  LOP3.LUT R87, R87, 0xffff0000, RZ, 0xc0, !PT ;  /* 0xffff000057577812 */ /* 0x000fe400078ec0ff */
[C---:B------:R-:W-:Y:S01]  /*7c70*/  FFMA.FTZ R89, R149.reuse, R151, -R89 ;  /* 0x0000009795597223 */ /* 0x040fe20000010859 */
[----:B------:R-:W-:Y:S01]  /*7c80*/  FFMA.FTZ R148, R149, R148, R150 ;  /* 0x0000009495947223 */ /* 0x000fe20000010096 */
[----:B------:R-:W-:Y:S01]  /*7c90*/  LOP3.LUT R149, R50, 0xffff0000, RZ, 0xc0, !PT ;  /* 0xffff000032957812 */ /* 0x000fe200078ec0ff */
[----:B------:R-:W-:Y:S01]  /*7ca0*/  FMUL.FTZ R50, R91, R147 ;  /* 0x000000935b327220 */ /* 0x000fe20000410000 */
[----:B------:R-:W-:Y:S01]  /*7cb0*/  F2FP.BF16.F32.PACK_AB R48, R85, R48 ;  /* 0x000000305530723e */ /* 0x000fe200000010ff */
[C---:B------:R-:W-:Y:S01]  /*7cc0*/  IMAD.U32 R85, R42.reuse, 0x10000, RZ ;  /* 0x000100002a557824 */ /* 0x040fe200078e00ff */
[----:B------:R-:W-:Y:S01]  /*7cd0*/  F2FP.BF16.F32.PACK_AB R49, R51, R49 ;  /* 0x000000313331723e */ /* 0x000fe200000010ff */
[-C--:B------:R-:W-:Y:S01]  /*7ce0*/  FFMA.FTZ R50, R87, R149.reuse, -R50 ;  /* 0x0000009557327223 */ /* 0x080fe20000010832 */
[----:B------:R-:W-:Y:S01]  /*7cf0*/  FMUL.FTZ R91, R91, R149 ;  /* 0x000000955b5b7220 */ /* 0x000fe20000410000 */
[----:B------:R-:W-:-:S03]  /*7d00*/  LOP3.LUT R42, R42, 0xffff0000, RZ, 0xc0, !PT ;  /* 0xffff00002a2a7812 */ /* 0x000fc600078ec0ff */
[----:B------:R-:W-:Y:S01]  /*7d10*/  FFMA.FTZ R87, R87, R147, R91 ;  /* 0x0000009357577223 */ /* 0x000fe2000001005b */
[----:B------:R-:W-:Y:S01]  /*7d20*/  F2FP.BF16.F32.PACK_AB R50, R50, R89 ;  /* 0x000000593232723e */ /* 0x000fe200000010ff */
[----:B------:R-:W-:Y:S02]  /*7d30*/  IMAD.U32 R89, R88, 0x10000, RZ ;  /* 0x0001000058597824 */ /* 0x000fe400078e00ff */
[----:B------:R-:W-:Y:S01]  /*7d40*/  IMAD.U32 R91, R40, 0x10000, RZ ;  /* 0x00010000285b7824 */ /* 0x000fe200078e00ff */
[----:B------:R-:W-:Y:S01]  /*7d50*/  F2FP.BF16.F32.PACK_AB R148, R87, R148 ;  /* 0x000000945794723e */ /* 0x000fe200000010ff */
        /* <DEDUP_REMOVED lines=18> */
[C---:B------:R-:W-:Y:S02]  /*7e80*/  IMAD.U32 R88, R86.reuse, 0x10000, RZ ;  /* 0x0001000056587824 */ /* 0x040fe400078e00ff */
[-C--:B------:R-:W-:Y:S01]  /*7e90*/  FMUL.FTZ R91, R91, R87.reuse ;  /* 0x000000575b5b7220 */ /* 0x080fe20000410000 */
[----:B------:R-:W-:Y:S01]  /*7ea0*/  LOP3.LUT R86, R86, 0xffff0000, RZ, 0xc0, !PT ;  /* 0xffff000056567812 */ /* 0x000fe200078ec0ff */
[----:B------:R-:W-:-:S02]  /*7eb0*/  FFMA.FTZ R89, R88, R87, -R89 ;  /* 0x0000005758597223 */ /* 0x000fc40000010859 */
[----:B------:R-:W-:Y:S01]  /*7ec0*/  FFMA.FTZ R91, R88, R84, R91 ;  /* 0x00000054585b7223 */ /* 0x000fe2000001005b */
[----:B------:R-:W-:Y:S02]  /*7ed0*/  LOP3.LUT R84, R90, 0xffff0000, RZ, 0xc0, !PT ;  /* 0xffff00005a547812 */ /* 0x000fe400078ec0ff */
[----:B------:R-:W-:Y:S02]  /*7ee0*/  F2FP.BF16.F32.PACK_AB R40, R40, R51 ;  /* 0x000000332828723e */ /* 0x000fe400000010ff */
[----:B------:R-:W-:Y:S01]  /*7ef0*/  F2FP.BF16.F32.PACK_AB R42, R42, R85 ;  /* 0x000000552a2a723e */ /* 0x000fe200000010ff */
[C---:B------:R-:W-:Y:S01]  /*7f00*/  FMUL.FTZ R87, R84.reuse, R43 ;  /* 0x0000002b54577220 */ /* 0x040fe20000410000 */
[-C--:B------:R-:W-:Y:S01]  /*7f10*/  FMUL.FTZ R84, R84, R41.reuse ;  /* 0x0000002954547220 */ /* 0x080fe20000410000 */
[----:B------:R-:W-:Y:S02]  /*7f20*/  IMAD.MOV.U32 R85, RZ, RZ, R49 ;  /* 0x000000ffff557224 */ /* 0x000fe400078e0031 */
[C---:B------:R-:W-:Y:S01]  /*7f30*/  FFMA.FTZ R87, R86.reuse, R41, -R87 ;  /* 0x0000002956577223 */ /* 0x040fe20000010857 */
[----:B------:R-:W-:Y:S01]  /*7f40*/  FFMA.FTZ R84, R86, R43, R84 ;  /* 0x0000002b56547223 */ /* 0x000fe20000010054 */
[----:B------:R-:W-:-:S03]  /*7f50*/  IMAD.MOV.U32 R88, RZ, RZ, R42 ;  /* 0x000000ffff587224 */ /* 0x000fc600078e002a */
[----:B------:R-:W-:Y:S01]  /*7f60*/  F2FP.BF16.F32.PACK_AB R87, R87, R89 ;  /* 0x000000595757723e */ /* 0x000fe200000010ff */
[----:B------:R-:W-:Y:S01]  /*7f70*/  IMAD.MOV.U32 R89, RZ, RZ, R48 ;  /* 0x000000ffff597224 */ /* 0x000fe200078e0030 */
[----:B------:R-:W-:Y:S01]  /*7f80*/  F2FP.BF16.F32.PACK_AB R91, R84, R91 ;  /* 0x0000005b545b723e */ /* 0x000fe200000010ff */
[----:B------:R-:W-:Y:S02]  /*7f90*/  IMAD.MOV.U32 R84, RZ, RZ, R40 ;  /* 0x000000ffff547224 */ /* 0x000fe400078e0028 */
[----:B------:R-:W-:Y:S02]  /*7fa0*/  IMAD.MOV.U32 R86, RZ, RZ, R87 ;  /* 0x000000ffff567224 */ /* 0x000fe400078e0057 */
[----:B------:R-:W-:Y:S02]  /*7fb0*/  IMAD.MOV.U32 R90, RZ, RZ, R91 ;  /* 0x000000ffff5a7224 */ /* 0x000fe400078e005b */
[----:B------:R-:W-:Y:S02]  /*7fc0*/  IMAD.MOV.U32 R87, RZ, RZ, R50 ;  /* 0x000000ffff577224 */ /* 0x000fe400078e0032 */
[----:B------:R-:W-:-:S07]  /*7fd0*/  IMAD.MOV.U32 R91, RZ, RZ, R148 ;  /* 0x000000ffff5b7224 */ /* 0x000fce00078e0094 */
.L_x_2714:
[----:B------:R-:W-:Y:S05]  /*7fe0*/  BSYNC B3 ;  /* 0x0000000000037941 */ /* 0x000fea0003800000 */
.L_x_2713:
        /* <DEDUP_REMOVED lines=10> */
[----:B--2---:R2:W-:Y:S01]  /*8090*/  STG.E.128 desc[UR4][R40.64], R84 ;  /* 0x0000005428007986 */ /* 0x0045e2000c101d04 */
[----:B------:R-:W-:-:S05]  /*80a0*/  @!P4 LEA.HI.X R43, R146, R117, R43, 0x1, P5 ;  /* 0x00000075922bc211 */ /* 0x000fca00028f0c2b */
[----:B0-----:R2:W-:Y:S04]  /*80b0*/  @!P4 STG.E.128 desc[UR4][R42.64], R88 ;  /* 0x000000582a00c986 */ /* 0x0015e8000c101d04 */
.L_x_2712:
[----:B------:R-:W-:Y:S05]  /*80c0*/  BSYNC B2 ;  /* 0x0000000000027941 */ /* 0x000fea0003800000 */
.L_x_2711:
[----:B------:R-:W-:-:S13]  /*80d0*/  ISETP.NE.AND P4, PT, R10, RZ, PT ;  /* 0x000000ff0a00720c */ /* 0x000fda0003f85270 */
[----:B------:R-:W-:Y:S05]  /*80e0*/  @!P4 BRA `(.L_x_2710) ;  /* 0x000000080004c947 */ /* 0x000fea0003800000 */
[----:B--2---:R-:W-:Y:S01]  /*80f0*/  SEL R40, R115, R142, !P1 ;  /* 0x0000008e73287207 */ /* 0x004fe20004800000 */
        /* <DEDUP_REMOVED lines=114> */
.L_x_2716:
[----:B------:R-:W-:Y:S05]  /*8820*/  BSYNC B2 ;  /* 0x0000000000027941 */ /* 0x000fea0003800000 */
.L_x_2715:
        /* <DEDUP_REMOVED lines=13> */
.L_x_2710:
[----:B------:R-:W-:Y:S05]  /*8900*/  BSYNC B1 ;  /* 0x0000000000017941 */ /* 0x000fea0003800000 */
.L_x_2709:
[----:B---3--:R-:W3:Y:S01]  /*8910*/  LDL R36, [R1+0x10] ;  /* 0x0000100001247983 */ /* 0x008ee20000100800 */
[----:B------:R-:W-:Y:S01]  /*8920*/  BSSY B1, `(.L_x_2717) ;  /* 0x000010e000017945 */ /* 0x000fe20003800000 */
[----:B---3--:R-:W-:-:S13]  /*8930*/  LOP3.LUT P4, RZ, R36, 0x1, RZ, 0xc0, !PT ;  /* 0x0000000124ff7812 */ /* 0x008fda000788c0ff */
[----:B------:R-:W-:Y:S05]  /*8940*/  @P4 BRA `(.L_x_2718) ;  /* 0x00000010002c4947 */ /* 0x000fea0003800000 */
[----:B------:R-:W-:Y:S01]  /*8950*/  ISETP.NE.AND P4, PT, R26, RZ, PT ;  /* 0x000000ff1a00720c */ /* 0x000fe20003f85270 */
[----:B------:R-:W-:Y:S01]  /*8960*/  VIADD R36, R212, 0x20 ;  /* 0x00000020d4247836 */ /* 0x000fe20000000000 */
[----:B------:R-:W-:Y:S01]  /*8970*/  BSSY B2, `(.L_x_2719) ;  /* 0x0000086000027945 */ /* 0x000fe20003800000 */
[-C--:B--2---:R-:W-:Y:S02]  /*8980*/  IMAD R48, R141, R126.reuse, RZ ;  /* 0x0000007e8d307224 */ /* 0x084fe400078e02ff */
        /* <DEDUP_REMOVED lines=26> */
[--C-:B------:R-:W-:Y:S01]  /*8b30*/  SHF.R.U64 R50, R64, 0x10, R65.reuse ;  /* 0x0000001040327819 */ /* 0x100fe20000001241 */
[----:B0-----:R-:W-:Y:S01]  /*8b40*/  IMAD.U32 R84, R41, 0x10000, RZ ;  /* 0x0001000029547824 */ /* 0x001fe200078e00ff */
[----:B------:R-:W-:Y:S01]  /*8b50*/  SHF.R.U32.HI R64, RZ, 0x10, R65 ;  /* 0x00000010ff407819 */ /* 0x000fe20000011641 */
[----:B--2---:R-:W-:Y:S01]  /*8b60*/  IMAD.U32 R65, R37, 0x10000, RZ ;  /* 0x0001000025417824 */ /* 0x004fe200078e00ff */
        /* <DEDUP_REMOVED lines=68> */
[CC--:B------:R-:W-:Y:S01]  /*8fb0*/  FMUL.FTZ R57, R59.reuse, R47.reuse ;  /* 0x0000002f3b397220 */ /* 0x0c0fe20000410000 */
        /* <DEDUP_REMOVED lines=8> */
[C---:B------:R-:W-:Y:S01]  /*9040*/  FMUL.FTZ R42, R40.reuse, R51 ;  /* 0x00000033282a7220 */ /* 0x040fe20000410000 */
[-C--:B------:R-:W-:Y:S01]  /*9050*/  FMUL.FTZ R40, R40, R49.reuse ;  /* 0x0000003128287220 */ /* 0x080fe20000410000 */
        /* <DEDUP_REMOVED lines=9> */
.L_x_2722:
[----:B------:R-:W-:Y:S05]  /*90f0*/  BSYNC B3 ;  /* 0x0000000000037941 */ /* 0x000fea0003800000 */
.L_x_2721:
        /* <DEDUP_REMOVED lines=13> */
.L_x_2720:
[----:B------:R-:W-:Y:S05]  /*91d0*/  BSYNC B2 ;  /* 0x0000000000027941 */ /* 0x000fea0003800000 */
.L_x_2719:
[----:B------:R-:W-:-:S13]  /*91e0*/  ISETP.NE.AND P4, PT, R10, RZ, PT ;  /* 0x000000ff0a00720c */ /* 0x000fda0003f85270 */
[----:B------:R-:W-:Y:S05]  /*91f0*/  @!P4 BRA `(.L_x_2718) ;  /* 0x000000080000c947 */ /* 0x000fea0003800000 */
[----:B0-----:R-:W-:Y:S01]  /*9200*/  SEL R36, R115, R142, !P1 ;  /* 0x0000008e73247207 */ /* 0x001fe20004800000 */
        /* <DEDUP_REMOVED lines=70> */
[C---:B------:R-:W-:Y:S01]  /*9670*/  IMAD.U32 R53, R50.reuse, 0x10000, RZ ;  /* 0x0001000032357824 */ /* 0x040fe200078e00ff */
        /* <DEDUP_REMOVED lines=42> */
.L_x_2724:
[----:B------:R-:W-:Y:S05]  /*9920*/  BSYNC B2 ;  /* 0x0000000000027941 */ /* 0x000fea0003800000 */
.L_x_2723:
        /* <DEDUP_REMOVED lines=13> */
.L_x_2718:
[----:B------:R-:W-:Y:S05]  /*9a00*/  BSYNC B1 ;  /* 0x0000000000017941 */ /* 0x000fea0003800000 */
.L_x_2717:
[----:B0--3--:R-:W-:Y:S02]  /*9a10*/  VIADD R37, R212, 0x40 ;  /* 0x00000040d4257836 */ /* 0x009fe40000000000 */
        /* <DEDUP_REMOVED lines=36> */
[----:B------:R-:W-:Y:S02]  /*9c60*/  SHF.R.U32.HI R72, RZ, 0x10, R73 ;  /* 0x00000010ff487819 */ /* 0x000fe40000011649 */
[----:B------:R-:W-:Y:S02]  /*9c70*/  PRMT R80, R160, 0x5432, R80 ;  /* 0x00005432a0507816 */ /* 0x000fe40000000050 */
[----:B------:R-:W-:-:S02]  /*9c80*/  PRMT R72, R158, 0x5432, R72 ;  /* 0x000054329e487816 */ /* 0x000fc40000000048 */
[--C-:B------:R-:W-:Y:S01]  /*9c90*/  SHF.R.U64 R49, R82, 0x10, R83.reuse ;  /* 0x0000001052317819 */ /* 0x100fe20000001253 */
[----:B------:R-:W-:Y:S01]  /*9ca0*/  IMAD.U32 R53, R80, 0x10000, RZ ;  /* 0x0001000050357824 */ /* 0x000fe200078e00ff */
[----:B------:R-:W-:Y:S01]  /*9cb0*/  SHF.R.U32.HI R82, RZ, 0x10, R83 ;  /* 0x00000010ff527819 */ /* 0x000fe20000011653 */
[----:B------:R-:W-:Y:S01]  /*9cc0*/  IMAD.U32 R50, R72, 0x10000, RZ ;  /* 0x0001000048327824 */ /* 0x000fe200078e00ff */
[----:B------:R-:W-:Y:S01]  /*9cd0*/  LOP3.LUT R80, R80, 0xffff0000, RZ, 0xc0, !PT ;  /* 0xffff000050507812 */ /* 0x000fe200078ec0ff */
[----:B------:R-:W-:Y:S01]  /*9ce0*/  FMUL.FTZ R51, R54, R53 ;  /* 0x0000003536337220 */ /* 0x000fe20000410000 */
[----:B------:R-:W-:Y:S02]  /*9cf0*/  LOP3.LUT R41, R41, 0xffff0000, RZ, 0xc0, !PT ;  /* 0xffff000029297812 */ /* 0x000fe400078ec0ff */
[----:B------:R-:W-:Y:S01]  /*9d00*/  SHF.R.U64 R45, R74, 0x10, R75 ;  /* 0x000000104a2d7819 */ /* 0x000fe2000000124b */
[-C--:B------:R-:W-:Y:S01]  /*9d10*/  FFMA.FTZ R51, R52, R50.reuse, -R51 ;  /* 0x0000003234337223 */ /* 0x080fe20000010833 */
[----:B------:R-:W-:Y:S01]  /*9d20*/  FMUL.FTZ R50, R54, R50 ;  /* 0x0000003236327220 */ /* 0x000fe20000410000 */
[----:B------:R-:W-:-:S02]  /*9d30*/  LOP3.LUT R72, R72, 0xffff0000, RZ, 0xc0, !PT ;  /* 0xffff000048487812 */ /* 0x000fc400078ec0ff */
[----:B------:R-:W-:Y:S01]  /*9d40*/  SHF.R.U32.HI R74, RZ, 0x10, R75 ;  /* 0x00000010ff4a7819 */ /* 0x000fe2000001164b */
[----:B------:R-:W-:Y:S01]  /*9d50*/  FFMA.FTZ R50, R52, R53, R50 ;  /* 0x0000003534327223 */ /* 0x000fe20000010032 */
[----:B------:R-:W-:Y:S01]  /*9d60*/  PRMT R82, R159, 0x5432, R82 ;  /* 0x000054329f527816 */ /* 0x000fe20000000052 */
[----:B------:R-:W-:Y:S01]  /*9d70*/  IMAD.U32 R53, R39, 0x10000, RZ ;  /* 0x0001000027357824 */ /* 0x000fe200078e00ff */
        /* <DEDUP_REMOVED lines=8> */
[----:B------:R-:W-:-:S02]  /*9e00*/  IMAD.U32 R52, R74, 0x10000, RZ ;  /* 0x000100004a347824 */ /* 0x000fc400078e00ff */
[----:B------:R-:W-:Y:S01]  /*9e10*/  FMUL.FTZ R56, R55, R54 ;  /* 0x0000003637387220 */ /* 0x000fe20000410000 */
[----:B------:R-:W-:Y:S02]  /*9e20*/  LOP3.LUT R43, R43, 0xffff0000, RZ, 0xc0, !PT ;  /* 0xffff00002b2b7812 */ /* 0x000fe400078ec0ff */
[----:B------:R-:W-:Y:S01]  /*9e30*/  LOP3.LUT R74, R74, 0xffff0000, RZ, 0xc0, !PT ;  /* 0xffff00004a4a7812 */ /* 0x000fe200078ec0ff */
[-C--:B------:R-:W-:Y:S01]  /*9e40*/  FFMA.FTZ R56, R53, R52.reuse, -R56 ;  /* 0x0000003435387223 */ /* 0x080fe20000010838 */
[----:B------:R-:W-:Y:S01]  /*9e50*/  FMUL.FTZ R52, R55, R52 ;  /* 0x0000003437347220 */ /* 0x000fe20000410000 */
[----:B------:R-:W-:Y:S02]  /*9e60*/  LOP3.LUT R39, R39, 0xffff0000, RZ, 0xc0, !PT ;  /* 0xffff000027277812 */ /* 0x000fe400078ec0ff */
[----:B------:R-:W-:Y:S01]  /*9e70*/  PRMT R48, R160, 0x5410, R48 ;  /* 0x00005410a0307816 */ /* 0x000fe20000000030 */
[----:B------:R-:W-:Y:S01]  /*9e80*/  FFMA.FTZ R53, R53, R54, R52 ;  /* 0x0000003635357223 */ /* 0x000fe20000010034 */
[C---:B------:R-:W-:Y:S01]  /*9e90*/  FMUL.FTZ R52, R43.reuse, R82 ;  /* 0x000000522b347220 */ /* 0x040fe20000410000 */
[----:B------:R-:W-:Y:S01]  /*9ea0*/  FMUL.FTZ R43, R43, R74 ;  /* 0x0000004a2b2b7220 */ /* 0x000fe20000410000 */
[----:B------:R-:W-:-:S02]  /*9eb0*/  PRMT R44, R158, 0x5410, R44 ;  /* 0x000054109e2c7816 */ /* 0x000fc4000000002c */
[----:B------:R-:W-:Y:S01]  /*9ec0*/  F2FP.BF16.F32.PACK_AB R37, R37, R51 ;  /* 0x000000332525723e */ /* 0x000fe200000010ff */
[----:B------:R-:W-:Y:S01]  /*9ed0*/  FFMA.FTZ R43, R39, R82, R43 ;  /* 0x00000052272b7223 */ /* 0x000fe2000001002b */
[----:B------:R-:W-:Y:S01]  /*9ee0*/  F2FP.BF16.F32.PACK_AB R41, R41, R50 ;  /* 0x000000322929723e */ /* 0x000fe200000010ff */
[----:B------:R-:W-:Y:S02]  /*9ef0*/  IMAD.U32 R51, R40, 0x10000, RZ ;  /* 0x0001000028337824 */ /* 0x000fe400078e00ff */
[----:B------:R-:W-:Y:S01]  /*9f00*/  FFMA.FTZ R52, R39, R74, -R52 ;  /* 0x0000004a27347223 */ /* 0x000fe20000010834 */
        /* <DEDUP_REMOVED lines=43> */
.L_x_2728:
[----:B------:R-:W-:Y:S05]  /*a1c0*/  BSYNC B2 ;  /* 0x0000000000027941 */ /* 0x000fea0003800000 */
.L_x_2727:
[----:B------:R-:W-:Y:S01]  /*a1d0*/  IADD3 R45, P3, P4, R96, R124, R13 ;  /* 0x0000007c602d7210 */ /* 0x000fe20007c7e00d */
[----:B------:R-:W-:-:S03]  /*a1e0*/  ULDC.64 UR4, c[0x0][0x208] ;  /* 0x0000820000047ab9 */ /* 0x000fc60000000a00 */
[----:B------:R-:W-:Y:S02]  /*a1f0*/  IADD3.X R48, R92, R46, R7, P3, P4 ;  /* 0x0000002e5c307210 */ /* 0x000fe40001fe8407 */
[----:B------:R-:W-:-:S04]  /*a200*/  LEA R44, P3, R45, R116, 0x1 ;  /* 0x000000742d2c7211 */ /* 0x000fc800078608ff */
[----:B------:R-:W-:Y:S02]  /*a210*/  LEA.HI.X R45, R45, R117, R48, 0x1, P3 ;  /* 0x000000752d2d7211 */ /* 0x000fe400018f0c30 */
[----:B------:R-:W-:-:S03]  /*a220*/  ISETP.GE.AND P3, PT, R47, R140, PT ;  /* 0x0000008c2f00720c */ /* 0x000fc60003f66270 */
[----:B--2---:R2:W-:Y:S10]  /*a230*/  STG.E.128 desc[UR4][R44.64], R36 ;  /* 0x000000242c007986 */ /* 0x0045f4000c101d04 */
[----:B--2---:R-:W-:-:S02]  /*a240*/  @!P3 SHF.R.S32.HI R37, RZ, 0x1f, R47 ;  /* 0x0000001fff25b819 */ /* 0x004fc4000001142f */
[----:B------:R-:W-:-:S04]  /*a250*/  @!P3 IADD3 R47, P4, P5, R96, R124, R47 ;  /* 0x0000007c602fb210 */ /* 0x000fc80007d9e02f */
[----:B------:R-:W-:Y:S02]  /*a260*/  @!P3 IADD3.X R37, R92, R46, R37, P4, P5 ;  /* 0x0000002e5c25b210 */ /* 0x000fe400027ea425 */
[----:B------:R-:W-:-:S04]  /*a270*/  @!P3 LEA R36, P4, R47, R116, 0x1 ;  /* 0x000000742f24b211 */ /* 0x000fc800078808ff */
[----:B------:R-:W-:-:S05]  /*a280*/  @!P3 LEA.HI.X R37, R47, R117, R37, 0x1, P4 ;  /* 0x000000752f25b211 */ /* 0x000fca00020f0c25 */
[----:B0-----:R0:W-:Y:S04]  /*a290*/  @!P3 STG.E.128 desc[UR4][R36.64], R40 ;  /* 0x000000282400b986 */ /* 0x0011e8000c101d04 */
.L_x_2726:
[----:B------:R-:W-:Y:S05]  /*a2a0*/  BSYNC B1 ;  /* 0x0000000000017941 */ /* 0x000fea0003800000 */
.L_x_2725:
[----:B------:R-:W-:-:S13]  /*a2b0*/  ISETP.NE.AND P3, PT, R10, RZ, PT ;  /* 0x000000ff0a00720c */ /* 0x000fda0003f65270 */
[----:B------:R-:W-:Y:S05]  /*a2c0*/  @!P3 BRA `(.L_x_2685) ;  /* 0x0000000c0018b947 */ /* 0x000fea0003800000 */
[----:B------:R-:W-:Y:S01]  /*a2d0*/  SEL R142, R115, R142, !P1 ;  /* 0x0000008e738e7207 */ /* 0x000fe20004800000 */
[----:B------:R-:W-:Y:S01]  /*a2e0*/  BSSY B1, `(.L_x_2729) ;  /* 0x0000073000017945 */ /* 0x000fe20003800000 */
[----:B------:R-:W-:Y:S02]  /*a2f0*/  SHF.R.U32.HI R38, RZ, 0x3, R222 ;  /* 0x00000003ff267819 */ /* 0x000fe400000116de */
[----:B0-----:R-:W-:Y:S02]  /*a300*/  SHF.R.S32.HI R36, RZ, 0x1f, R142 ;  /* 0x0000001fff247819 */ /* 0x001fe4000001148e */
        /* <DEDUP_REMOVED lines=10> */
[----:B------:R-:W-:Y:S02]  /*a3b0*/  IMAD.IADD R37, R37, 0x1, R36 ;  /* 0x0000000125257824 */ /* 0x000fe400078e0224 */
[C---:B------:R-:W-:Y:S02]  /*a3c0*/  IMAD R36, R17.reuse, 0x5000, R131 ;  /* 0x0000500011247824 */ /* 0x040fe400078e0283 */
        /* <DEDUP_REMOVED lines=19> */
[C---:B------:R-:W-:Y:S01]  /*a500*/  FMUL.FTZ R52, R51.reuse, R49 ;  /* 0x0000003133347220 */ /* 0x040fe20000410000 */
[----:B------:R-:W-:Y:S01]  /*a510*/  SHF.R.U64 R76, R76, 0x10, R77 ;  /* 0x000000104c4c7819 */ /* 0x000fe2000000124d */
[-C--:B------:R-:W-:Y:S01]  /*a520*/  FMUL.FTZ R51, R51, R45.reuse ;  /* 0x0000002d33337220 */ /* 0x080fe20000410000 */
[----:B------:R-:W-:Y:S01]  /*a530*/  SHF.R.U64 R68, R68, 0x10, R69 ;  /* 0x0000001044447819 */ /* 0x000fe20000001245 */
[----:B------:R-:W-:Y:S01]  /*a540*/  FFMA.FTZ R45, R44, R45, -R52 ;  /* 0x0000002d2c2d7223 */ /* 0x000fe20000010834 */
[----:B------:R-:W-:Y:S01]  /*a550*/  PRMT R76, R156, 0x5410, R76 ;  /* 0x000054109c4c7816 */ /* 0x000fe2000000004c */
[----:B------:R-:W-:Y:S01]  /*a560*/  FFMA.FTZ R44, R44, R49, R51 ;  /* 0x000000312c2c7223 */ /* 0x000fe20000010033 */
[----:B------:R-:W-:-:S02]  /*a570*/  LOP3.LUT R49, R41, 0xffff0000, RZ, 0xc0, !PT ;  /* 0xffff000029317812 */ /* 0x000fc400078ec0ff */
[----:B------:R-:W-:Y:S02]  /*a580*/  PRMT R68, R154, 0x5410, R68 ;  /* 0x000054109a447816 */ /* 0x000fe40000000044 */
[----:B------:R-:W-:Y:S01]  /*a590*/  SHF.R.U64 R78, R78, 0x10, R79 ;  /* 0x000000104e4e7819 */ /* 0x000fe2000000124f */
[C---:B------:R-:W-:Y:S01]  /*a5a0*/  FMUL.FTZ R41, R49.reuse, R48 ;  /* 0x0000003031297220 */ /* 0x040fe20000410000 */
[-C--:B------:R-:W-:Y:S01]  /*a5b0*/  FMUL.FTZ R49, R49, R50.reuse ;  /* 0x0000003231317220 */ /* 0x080fe20000410000 */
[----:B------:R-:W-:Y:S02]  /*a5c0*/  SHF.R.U64 R70, R70, 0x10, R71 ;  /* 0x0000001046467819 */ /* 0x000fe40000001247 */
[C---:B------:R-:W-:Y:S01]  /*a5d0*/  FFMA.FTZ R41, R37.reuse, R50, -R41 ;  /* 0x0000003225297223 */ /* 0x040fe20000010829 */
[----:B------:R-:W-:Y:S01]  /*a5e0*/  FFMA.FTZ R37, R37, R48, R49 ;  /* 0x0000003025257223 */ /* 0x000fe20000010031 */
[----:B------:R-:W-:Y:S01]  /*a5f0*/  SHF.R.U32.HI R49, RZ, 0x10, R79 ;  /* 0x00000010ff317819 */ /* 0x000fe2000001164f */
[----:B------:R-:W-:Y:S01]  /*a600*/  IMAD.U32 R50, R39, 0x10000, RZ ;  /* 0x0001000027327824 */ /* 0x000fe200078e00ff */
[----:B------:R-:W-:-:S02]  /*a610*/  SHF.R.U32.HI R48, RZ, 0x10, R71 ;  /* 0x00000010ff307819 */ /* 0x000fc40000011647 */
[----:B------:R-:W-:Y:S02]  /*a620*/  PRMT R49, R155, 0x5432, R49 ;  /* 0x000054329b317816 */ /* 0x000fe40000000031 */
[----:B------:R-:W-:Y:S02]  /*a630*/  PRMT R48, R153, 0x5432, R48 ;  /* 0x0000543299307816 */ /* 0x000fe40000000030 */
[----:B------:R-:W-:Y:S01]  /*a640*/  LOP3.LUT R39, R39, 0xffff0000, RZ, 0xc0, !PT ;  /* 0xffff000027277812 */ /* 0x000fe200078ec0ff */
[C---:B------:R-:W-:Y:S01]  /*a650*/  IMAD.U32 R51, R49.reuse, 0x10000, RZ ;  /* 0x0001000031337824 */ /* 0x040fe200078e00ff */
[----:B------:R-:W-:Y:S01]  /*a660*/  LOP3.LUT R49, R49, 0xffff0000, RZ, 0xc0, !PT ;  /* 0xffff000031317812 */ /* 0x000fe200078ec0ff */
[C---:B------:R-:W-:Y:S01]  /*a670*/  IMAD.U32 R52, R48.reuse, 0x10000, RZ ;  /* 0x0001000030347824 */ /* 0x040fe200078e00ff */
[----:B------:R-:W-:Y:S01]  /*a680*/  LOP3.LUT R48, R48, 0xffff0000, RZ, 0xc0, !PT ;  /* 0xffff000030307812 */ /* 0x000fe200078ec0ff */
[C---:B------:R-:W-:Y:S01]  /*a690*/  FMUL.FTZ R53, R54.reuse, R51 ;  /* 0x0000003336357220 */ /* 0x040fe20000410000 */
[----:B------:R-:W-:Y:S01]  /*a6a0*/  PRMT R78, R155, 0x5410, R78 ;  /* 0x000054109b4e7816 */ /* 0x000fe2000000004e */
[-C--:B------:R-:W-:Y:S01]  /*a6b0*/  FMUL.FTZ R54, R54, R52.reuse ;  /* 0x0000003436367220 */ /* 0x080fe20000410000 */
[----:B------:R-:W-:Y:S01]  /*a6c0*/  PRMT R70, R153, 0x5410, R70 ;  /* 0x0000541099467816 */ /* 0x000fe20000000046 */
[----:B------:R-:W-:Y:S01]  /*a6d0*/  FFMA.FTZ R53, R50, R52, -R53 ;  /* 0x0000003432357223 */ /* 0x000fe20000010835 */
[----:B------:R-:W-:-:S02]  /*a6e0*/  IMAD.U32 R52, R40, 0x10000, RZ ;  /* 0x0001000028347824 */ /* 0x000fc400078e00ff */
[----:B------:R-:W-:Y:S01]  /*a6f0*/  FFMA.FTZ R54, R50, R51, R54 ;  /* 0x0000003332367223 */ /* 0x000fe20000010036 */
[----:B------:R-:W-:Y:S02]  /*a700*/  LOP3.LUT R50, R43, 0xffff0000, RZ, 0xc0, !PT ;  /* 0xffff00002b327812 */ /* 0x000fe400078ec0ff */
[----:B------:R-:W-:Y:S02]  /*a710*/  LOP3.LUT R40, R40, 0xffff0000, RZ, 0xc0, !PT ;  /* 0xffff000028287812 */ /* 0x000fe400078ec0ff */
[----:B------:R-:W-:Y:S01]  /*a720*/  LOP3.LUT R42, R42, 0xffff0000, RZ, 0xc0, !PT ;  /* 0xffff00002a2a7812 */ /* 0x000fe200078ec0ff */
[C---:B------:R-:W-:Y:S01]  /*a730*/  FMUL.FTZ R43, R50.reuse, R49 ;  /* 0x00000031322b7220 */ /* 0x040fe20000410000 */
[-C--:B------:R-:W-:Y:S01]  /*a740*/  FMUL.FTZ R50, R50, R48.reuse ;  /* 0x0000003032327220 */ /* 0x080fe20000410000 */
[----:B------:R-:W-:Y:S02]  /*a750*/  F2FP.BF16.F32.PACK_AB R41, R41, R45 ;  /* 0x0000002d2929723e */ /* 0x000fe400000010ff */
[C---:B------:R-:W-:Y:S01]  /*a760*/  FFMA.FTZ R43, R39.reuse, R48, -R43 ;  /* 0x00000030272b7223 */ /* 0x040fe2000001082b */
[----:B------:R-:W-:Y:S01]  /*a770*/  FFMA.FTZ R50, R39, R49, R50 ;  /* 0x0000003127327223 */ /* 0x000fe20000010032 */
[C---:B------:R-:W-:Y:S01]  /*a780*/  IMAD.U32 R48, R76.reuse, 0x10000, RZ ;  /* 0x000100004c307824 */ /* 0x040fe200078e00ff */
[----:B------:R-:W-:Y:S01]  /*a790*/  LOP3.LUT R76, R76, 0xffff0000, RZ, 0xc0, !PT ;  /* 0xffff00004c4c7812 */ /* 0x000fe200078ec0ff */
[C---:B------:R-:W-:Y:S01]  /*a7a0*/  IMAD.U32 R49, R68.reuse, 0x10000, RZ ;  /* 0x0001000044317824 */ /* 0x040fe200078e00ff */
[----:B------:R-:W-:Y:S01]  /*a7b0*/  LOP3.LUT R68, R68, 0xffff0000, RZ, 0xc0, !PT ;  /* 0xffff000044447812 */ /* 0x000fe200078ec0ff */
[----:B------:R-:W-:Y:S01]  /*a7c0*/  FMUL.FTZ R51, R52, R48 ;  /* 0x0000003034337220 */ /* 0x000fe20000410000 */
[----:B------:R-:W-:-:S02]  /*a7d0*/  IMAD.U32 R39, R36, 0x10000, RZ ;  /* 0x0001000024277824 */ /* 0x000fc400078e00ff */
[-C--:B------:R-:W-:Y:S01]  /*a7e0*/  FMUL.FTZ R52, R52, R49.reuse ;  /* 0x0000003134347220 */ /* 0x080fe20000410000 */
[----:B------:R-:W-:Y:S01]  /*a7f0*/  LOP3.LUT R36, R36, 0xffff0000, RZ, 0xc0, !PT ;  /* 0xffff000024247812 */ /* 0x000fe200078ec0ff */
[C---:B------:R-:W-:Y:S02]  /*a800*/  FFMA.FTZ R51, R39.reuse, R49, -R51 ;  /* 0x0000003127337223 */ /* 0x040fe40000010833 */
        /* <DEDUP_REMOVED lines=16> */
[-C--:B------:R-:W-:Y:S01]  /*a910*/  FMUL.FTZ R42, R42, R70.reuse ;  /* 0x000000462a2a7220 */ /* 0x080fe20000410000 */
[----:B------:R-:W-:Y:S02]  /*a920*/  F2FP.BF16.F32.PACK_AB R39, R39, R51 ;  /* 0x000000332727723e */ /* 0x000fe400000010ff */
[C---:B------:R-:W-:Y:S01]  /*a930*/  FFMA.FTZ R36, R38.reuse, R70, -R36 ;  /* 0x0000004626247223 */ /* 0x040fe20000010824 */
[----:B------:R-:W-:Y:S01]  /*a940*/  F2FP.BF16.F32.PACK_AB R43, R43, R53 ;  /* 0x000000352b2b723e */ /* 0x000fe200000010ff */
[----:B------:R-:W-:Y:S01]  /*a950*/  FFMA.FTZ R42, R38, R78, R42 ;  /* 0x0000004e262a7223 */ /* 0x000fe2000001002a */
[----:B------:R-:W-:Y:S01]  /*a960*/  F2FP.BF16.F32.PACK_AB R44, R37, R44 ;  /* 0x0000002c252c723e */ /* 0x000fe200000010ff */
[----:B------:R-:W-:Y:S01]  /*a970*/  IMAD.MOV.U32 R37, RZ, RZ, R41 ;  /* 0x000000ffff257224 */ /* 0x000fe200078e0029 */
[----:B------:R-:W-:-:S02]  /*a980*/  F2FP.BF16.F32.PACK_AB R50, R50, R54 ;  /* 0x000000363232723e */ /* 0x000fc400000010ff */
[----:B------:R-:W-:Y:S01]  /*a990*/  F2FP.BF16.F32.PACK_AB R55, R36, R55 ;  /* 0x000000372437723e */ /* 0x000fe200000010ff */
[----:B------:R-:W-:Y:S01]  /*a9a0*/  IMAD.MOV.U32 R36, RZ, RZ, R39 ;  /* 0x000000ffff247224 */ /* 0x000fe200078e0027 */
[----:B------:R-:W-:Y:S01]  /*a9b0*/  F2FP.BF16.F32.PACK_AB R40, R40, R52 ;  /* 0x000000342828723e */ /* 0x000fe200000010ff */
[----:B------:R-:W-:Y:S01]  /*a9c0*/  IMAD.MOV.U32 R39, RZ, RZ, R43 ;  /* 0x000000ffff277224 */ /* 0x000fe200078e002b */
[----:B------:R-:W-:Y:S01]  /*a9d0*/  F2FP.BF16.F32.PACK_AB R42, R42, R56 ;  /* 0x000000382a2a723e */ /* 0x000fe200000010ff */
[----:B------:R-:W-:Y:S02]  /*a9e0*/  IMAD.MOV.U32 R41, RZ, RZ, R44 ;  /* 0x000000ffff297224 */ /* 0x000fe400078e002c */
[----:B------:R-:W-:Y:S02]  /*a9f0*/  IMAD.MOV.U32 R38, RZ, RZ, R55 ;  /* 0x000000ffff267224 */ /* 0x000fe400078e0037 */
[----:B------:R-:W-:-:S07]  /*aa00*/  IMAD.MOV.U32 R43, RZ, RZ, R50 ;  /* 0x000000ffff2b7224 */ /* 0x000fce00078e0032 */
.L_x_2730:
[----:B------:R-:W-:Y:S05]  /*aa10*/  BSYNC B1 ;  /* 0x0000000000017941 */ /* 0x000fea0003800000 */
.L_x_2729:
[----:B------:R-:W-:Y:S01]  /*aa20*/  IADD3 R45, P3, P4, R96, R124, R11 ;  /* 0x0000007c602d7210 */ /* 0x000fe20007c7e00b */
[----:B------:R-:W-:-:S03]  /*aa30*/  ULDC.64 UR4, c[0x0][0x208] ;  /* 0x0000820000047ab9 */ /* 0x000fc60000000a00 */
[----:B------:R-:W-:Y:S02]  /*aa40*/  IADD3.X R48, R92, R46, R6, P3, P4 ;  /* 0x0000002e5c307210 */ /* 0x000fe40001fe8406 */
[----:B------:R-:W-:-:S04]  /*aa50*/  LEA R44, P3, R45, R116, 0x1 ;  /* 0x000000742d2c7211 */ /* 0x000fc800078608ff */
[----:B------:R-:W-:Y:S02]  /*aa60*/  LEA.HI.X R45, R45, R117, R48, 0x1, P3 ;  /* 0x000000752d2d7211 */ /* 0x000fe400018f0c30 */
[----:B------:R-:W-:-:S03]  /*aa70*/  ISETP.GE.AND P3, PT, R47, R140, PT ;  /* 0x0000008c2f00720c */ /* 0x000fc60003f66270 */
        /* <DEDUP_REMOVED lines=10> */
.L_x_2642:
[----:B------:R-:W2:Y:S02]  /*ab20*/  LDL R36, [R1+0x5c] ;  /* 0x00005c0001247983 */ /* 0x000ea40000100800 */
[----:B--2---:R-:W-:-:S13]  /*ab30*/  R2UR UR4, R36 ;  /* 0x00000000240472ca */ /* 0x004fda00000e0000 */
[----:B------:R-:W-:-:S06]  /*ab40*/  UISETP.NE.AND UP0, UPT, UR4, 0x3, UPT ;  /* 0x000000030400788c */ /* 0x000fcc000bf05270 */
[----:B------:R-:W-:-:S13]  /*ab50*/  PLOP3.LUT P2, PT, PT, PT, UP0, 0x80, 0x0 ;  /* 0x000000000000781c */ /* 0x000fda0003f4f008 */
[----:B------:R-:W-:Y:S05]  /*ab60*/  @!P2 BRA `(.L_x_2731) ;  /* 0x000000000004a947 */ /* 0x000fea0003800000 */
[----:B------:R-:W-:Y:S01]  /*ab70*/  BPT.TRAP 0x1 ;  /* 0x000000040000795c */ /* 0x000fe20000300000 */
.L_x_2731:
        /* <DEDUP_REMOVED lines=8> */
.L_x_3081:
[----:B------:R-:W-:Y:S05]  /*ac00*/  BSYNC B1 ;  /* 0x0000000000017941 */ /* 0x000fea0003800000 */
.L_x_2732:
[----:B------:R-:W-:Y:S04]  /*ac10*/  BSSY B1, `(.L_x_2734) ;  /* 0x000000f000017945 */ /* 0x000fe80003800000 */
[----:B------:R-:W-:Y:S05]  /*ac20*/  @P4 BRA `(.L_x_2735) ;  /* 0x0000000000344947 */ /* 0x000fea0003800000 */
[----:B------:R-:W-:Y:S01]  /*ac30*/  ISETP.NE.AND P5, PT, R26, RZ, PT ;  /* 0x000000ff1a00720c */ /* 0x000fe20003fa5270 */
[----:B------:R-:W-:Y:S01]  /*ac40*/  ULDC.64 UR4, c[0x0][0x208] ;  /* 0x0000820000047ab9 */ /* 0x000fe20000000a00 */
[----:B------:R-:W-:Y:S02]  /*ac50*/  ISETP.NE.AND P4, PT, R10, RZ, PT ;  /* 0x000000ff0a00720c */ /* 0x000fe40003f85270 */
[----:B------:R-:W-:-:S09]  /*ac60*/  ISETP.NE.AND P3, PT, R9, RZ, PT ;  /* 0x000000ff0900720c */ /* 0x000fd20003f65270 */
[----:B------:R-:W2:Y:S04]  /*ac70*/  @P5 LDS.128 R36, [R4+0x24400] ;  /* 0x0244000004245984 */ /* 0x000ea80000000c00 */
[----:B0-----:R-:W0:Y:S04]  /*ac80*/  @P3 LDS.128 R40, [R4+0x29400] ;  /* 0x0294000004283984 */ /* 0x001e280000000c00 */
[----:B--2---:R-:W-:Y:S01]  /*ac90*/  @P5 STG.E.128 desc[UR4][R60.64], R36 ;  /* 0x000000243c005986 */ /* 0x004fe2000c101d04 */
[----:B------:R-:W-:-:S03]  /*aca0*/  ISETP.NE.AND P5, PT, R8, RZ, PT ;  /* 0x000000ff0800720c */ /* 0x000fc60003fa5270 */
[----:B------:R-:W2:Y:S04]  /*acb0*/  @P4 LDS.128 R36, [R4+0x26c00] ;  /* 0x026c000004244984 */ /* 0x000ea80000000c00 */
[----:B0-----:R-:W-:Y:S06]  /*acc0*/  @P3 STG.E.128 desc[UR4][R60.64+0x100], R40 ;  /* 0x000100283c003986 */ /* 0x001fec000c101d04 */
[----:B------:R-:W0:Y:S04]  /*acd0*/  @P5 LDS.128 R44, [R4+0x2bc00] ;  /* 0x02bc0000042c5984 */ /* 0x000e280000000c00 */
[----:B--2---:R2:W-:Y:S04]  /*ace0*/  @P4 STG.E.128 desc[UR4][R60.64+0x80], R36 ;  /* 0x000080243c004986 */ /* 0x0045e8000c101d04 */
[----:B0-----:R2:W-:Y:S02]  /*acf0*/  @P5 STG.E.128 desc[UR4][R60.64+0x180], R44 ;  /* 0x0001802c3c005986 */ /* 0x0015e4000c101d04 */
.L_x_2735:
[----:B------:R-:W-:Y:S05]  /*ad00*/  BSYNC B1 ;  /* 0x0000000000017941 */ /* 0x000fea0003800000 */
.L_x_2734:
[----:B--2---:R-:W-:Y:S01]  /*ad10*/  VIADD R36, R212, 0x20 ;  /* 0x00000020d4247836 */ /* 0x004fe20000000000 */
[----:B------:R-:W-:Y:S04]  /*ad20*/  BSSY B1, `(.L_x_2736) ;  /* 0x0000010000017945 */ /* 0x000fe80003800000 */
[----:B------:R-:W-:-:S13]  /*ad30*/  ISETP.GE.AND P3, PT, R36, R3, PT ;  /* 0x000000032400720c */ /* 0x000fda0003f66270 */
        /* <DEDUP_REMOVED lines=14> */
.L_x_2737:
[----:B------:R-:W-:Y:S05]  /*ae20*/  BSYNC B1 ;  /* 0x0000000000017941 */ /* 0x000fea0003800000 */
.L_x_2736:
[----:B--2---:R-:W-:-:S05]  /*ae30*/  VIADD R36, R212, 0x40 ;  /* 0x00000040d4247836 */ /* 0x004fca0000000000 */
        /* <DEDUP_REMOVED lines=15> */
.L_x_2685:
[----:B------:R-:W-:Y:S05]  /*af30*/  BSYNC B0 ;  /* 0x0000000000007941 */ /* 0x000fea0003800000 */
.L_x_2641:
[----:B01234-:R-:W0:Y:S01]  /*af40*/  S2R R36, SR_TID.X ;  /* 0x0000000000247919 */ /* 0x01fe220000002100 */
[----:B------:R-:W-:Y:S01]  /*af50*/  @!PT LDS RZ, [RZ] ;  /* 0x00000000fffff984 */ /* 0x000fe20000000800 */
[----:B------:R-:W-:Y:S01]  /*af60*/  @!PT LDS RZ, [RZ] ;  /* 0x00000000fffff984 */ /* 0x000fe20000000800 */
[----:B------:R-:W-:Y:S01]  /*af70*/  @!PT LDS RZ, [RZ] ;  /* 0x00000000fffff984 */ /* 0x000fe20000000800 */
[----:B------:R-:W-:Y:S01]  /*af80*/  @!PT LDS RZ, [RZ] ;  /* 0x00000000fffff984 */ /* 0x000fe20000000800 */
[----:B------:R1:W-:Y:S06]  /*af90*/  MEMBAR.ALL.CTA ;  /* 0x0000000000007992 */ /* 0x0003ec0000008000 */
[----:B-1----:R-:W1:Y:S01]  /*afa0*/  FENCE.VIEW.ASYNC.S ;  /* 0x00000000000073c6 */ /* 0x002e620000000000 */
[----:B------:R-:W-:Y:S05]  /*afb0*/  WARPSYNC.ALL ;  /* 0x0000000000007948 */ /* 0x000fea0003800000 */
[----:B------:R-:W-:Y:S01]  /*afc0*/  BSSY B0, `(.L_x_2738) ;  /* 0x0000009000007945 */ /* 0x000fe20003800000 */
[----:B0-----:R-:W-:Y:S01]  /*afd0*/  LOP3.LUT R36, R36, 0x7f, RZ, 0xc0, !PT ;  /* 0x0000007f24247812 */ /* 0x001fe200078ec0ff */
[----:B-1----:R0:W-:Y:S03]  /*afe0*/  BAR.SYNC.DEFER_BLOCKING R169, 0x80 ;  /* 0x000200a90000751d */ /* 0x0021e60000010000 */
[----:B------:R-:W-:-:S13]  /*aff0*/  ISETP.NE.AND P3, PT, R36, RZ, PT ;  /* 0x000000ff2400720c */ /* 0x000fda0003f65270 */
[----:B------:R-:W-:-:S05]  /*b000*/  @!P3 VIADD R36, R0, 0x388a0 ;  /* 0x000388a00024b836 */ /* 0x000fca0000000000 */
[----:B------:R-:W-:-:S04]  /*b010*/  @!P3 PRMT R36, RZ, 0x654, R36 ;  /* 0x00000654ff24b816 */ /* 0x000fc80000000024 */
[----:B------:R0:W-:Y:S01]  /*b020*/  @!P3 SYNCS.ARRIVE.TRANS64.RED.A1T0 RZ, [R36+URZ], RZ ;  /* 0x000000ff24ffb9a7 */ /* 0x0001e2000810043f */
[----:B------:R-:W-:Y:S05]  /*b030*/  @!P2 BRA `(.L_x_2739) ;  /* 0x000000000004a947 */ /* 0x000fea0003800000 */
[----:B------:R-:W-:Y:S01]  /*b040*/  BPT.TRAP 0x1 ;  /* 0x000000040000795c */ /* 0x000fe20000300000 */
.L_x_2739:
[----:B------:R-:W-:Y:S05]  /*b050*/  BSYNC B0 ;  /* 0x0000000000007941 */ /* 0x000fea0003800000 */
.L_x_2738:
[----:B------:R-:W1:Y:S01]  /*b060*/  SYNCS.PHASECHK.TRANS64.TRYWAIT P2, [R0+URZ+0x388b0], R114 ;  /* 0x0388b072000075a7 */ /* 0x000e62000804017f */
[----:B------:R-:W-:Y:S01]  /*b070*/  ULDC.64 UR4, c[0x0][0x318] ;  /* 0x0000c60000047ab9 */ /* 0x000fe20000000a00 */
[----:B------:R-:W-:Y:S01]  /*b080*/  ULDC.64 UR60, c[0x0][0x328] ;  /* 0x0000ca00003c7ab9 */ /* 0x000fe20000000a00 */
[----:B0-----:R-:W-:Y:S01]  /*b090*/  IMAD.U32 R36, RZ, RZ, UR5 ;  /* 0x00000005ff247e24 */ /* 0x001fe2000f8e00ff */
[----:B------:R-:W-:Y:S01]  /*b0a0*/  BSSY B0, `(.L_x_2740) ;  /* 0x0000007000007945 */ /* 0x000fe20003800000 */
[----:B------:R-:W-:Y:S01]  /*b0b0*/  IMAD.U32 R37, RZ, RZ, UR4 ;  /* 0x00000004ff257e24 */ /* 0x000fe2000f8e00ff */
[----:B------:R-:W-:Y:S01]  /*b0c0*/  ISETP.GE.AND P4, PT, R212, R3, PT ;  /* 0x00000003d400720c */ /* 0x000fe20003f86270 */
[----:B------:R-:W-:Y:S01]  /*b0d0*/  IMAD.WIDE R48, R24, 0x50, R112 ;  /* 0x0000005018307825 */ /* 0x000fe200078e0270 */
[----:B------:R0:W-:Y:S04]  /*b0e0*/  STL [R1+0x14], R36 ;  /* 0x0000142401007387 */ /* 0x0001e80000100800 */
[----:B------:R0:W-:Y:S02]  /*b0f0*/  STL [R1+0x58], R37 ;  /* 0x0000582501007387 */ /* 0x0001e40000100800 */
[----:B01----:R-:W-:Y:S05]  /*b100*/  @!P2 BRA `(.L_x_2741) ;  /* 0x0000028c007ca947 */ /* 0x003fea0003800000 */
.L_x_3082:
[----:B------:R-:W-:Y:S05]  /*b110*/  BSYNC B0 ;  /* 0x0000000000007941 */ /* 0x000fea0003800000 */
.L_x_2740:
[----:B------:R-:W-:Y:S04]  /*b120*/  BSSY B0, `(.L_x_2742) ;  /* 0x000001c000007945 */ /* 0x000fe80003800000 */
[----:B------:R-:W-:Y:S05]  /*b130*/  @P4 BRA `(.L_x_2743) ;  /* 0x0000000000684947 */ /* 0x000fea0003800000 */
[----:B------:R-:W2:Y:S01]  /*b140*/  LDL R37, [R1+0x58] ;  /* 0x0000580001257983 */ /* 0x000ea20000100800 */
[----:B------:R-:W-:-:S03]  /*b150*/  ULDC UR6, c[0x0][0x2f4] ;  /* 0x0000bd0000067ab9 */ /* 0x000fc60000000800 */
[----:B------:R-:W3:Y:S01]  /*b160*/  LDL R36, [R1+0x14] ;  /* 0x0000140001247983 */ /* 0x000ee20000100800 */
[----:B------:R-:W-:Y:S01]  /*b170*/  ISETP.GE.AND P5, PT, R18, UR6, PT ;  /* 0x0000000612007c0c */ /* 0x000fe2000bfa6270 */
[----:B------:R-:W-:Y:S01]  /*b180*/  IMAD R43, R49, UR60, RZ ;  /* 0x0000003c312b7c24 */ /* 0x000fe2000f8e02ff */
[----:B------:R-:W-:Y:S01]  /*b190*/  ISETP.GE.AND P4, PT, R213, UR6, PT ;  /* 0x00000006d5007c0c */ /* 0x000fe2000bf86270 */
[----:B------:R-:W-:Y:S02]  /*b1a0*/  IMAD.MOV.U32 R40, RZ, RZ, R94 ;  /* 0x000000ffff287224 */ /* 0x000fe400078e005e */
[----:B------:R-:W-:Y:S02]  /*b1b0*/  IMAD.MOV.U32 R41, RZ, RZ, R5 ;  /* 0x000000ffff297224 */ /* 0x000fe400078e0005 */
[C---:B------:R-:W-:Y:S02]  /*b1c0*/  IMAD R43, R48.reuse, UR61, R43 ;  /* 0x0000003d302b7c24 */ /* 0x040fe4000f8e022b */
[----:B------:R-:W-:-:S04]  /*b1d0*/  IMAD.WIDE.U32 R40, R48, UR60, R40 ;  /* 0x0000003c30287c25 */ /* 0x000fc8000f8e0028 */
[----:B------:R-:W-:Y:S01]  /*b1e0*/  IMAD.IADD R41, R41, 0x1, R43 ;  /* 0x0000000129297824 */ /* 0x000fe200078e022b */
[----:B--2---:R-:W-:Y:S02]  /*b1f0*/  R2UR UR4, R37 ;  /* 0x00000000250472ca */ /* 0x004fe400000e0000 */
[----:B---3--:R-:W-:Y:S02]  /*b200*/  R2UR UR7, R36 ;  /* 0x00000000240772ca */ /* 0x008fe400000e0000 */
[----:B------:R-:W1:Y:S09]  /*b210*/  @!P5 LDS.128 R36, [R4+0x400] ;  /* 0x000400000424d984 */ /* 0x000e720000000c00 */
[----:B------:R-:W-:Y:S01]  /*b220*/  LEA R50, P2, R40, UR4, 0x1 ;  /* 0x0000000428327c11 */ /* 0x000fe2000f8408ff */
[----:B------:R-:W-:-:S03]  /*b230*/  ULDC.64 UR4, c[0x0][0x208] ;  /* 0x0000820000047ab9 */ /* 0x000fc60000000a00 */
[----:B------:R-:W-:Y:S02]  /*b240*/  LEA.HI.X R51, R40, UR7, R41, 0x1, P2 ;  /* 0x0000000728337c11 */ /* 0x000fe400090f0c29 */
[----:B------:R-:W-:-:S13]  /*b250*/  ISETP.GE.AND P2, PT, R220, UR6, PT ;  /* 0x00000006dc007c0c */ /* 0x000fda000bf46270 */
[----:B------:R-:W2:Y:S04]  /*b260*/  @!P2 LDS.128 R40, [R4+0x5400] ;  /* 0x005400000428a984 */ /* 0x000ea80000000c00 */
[----:B-1----:R-:W-:Y:S01]  /*b270*/  @!P5 STG.E.128 desc[UR4][R50.64], R36 ;  /* 0x000000243200d986 */ /* 0x002fe2000c101d04 */
[----:B------:R-:W-:-:S03]  /*b280*/  ISETP.GE.AND P5, PT, R221, UR6, PT ;  /* 0x00000006dd007c0c */ /* 0x000fc6000bfa6270 */
[----:B------:R-:W1:Y:S10]  /*b290*/  @!P4 LDS.128 R36, [R4+0x2c00] ;  /* 0x002c00000424c984 */ /* 0x000e740000000c00 */
[----:B------:R-:W3:Y:S04]  /*b2a0*/  @!P5 LDS.128 R44, [R4+0x7c00] ;  /* 0x007c0000042cd984 */ /* 0x000ee80000000c00 */
[----:B--2---:R2:W-:Y:S04]  /*b2b0*/  @!P2 STG.E.128 desc[UR4][R50.64+0x100], R40 ;  /* 0x000100283200a986 */ /* 0x0045e8000c101d04 */
[----:B-1----:R2:W-:Y:S04]  /*b2c0*/  @!P4 STG.E.128 desc[UR4][R50.64+0x80], R36 ;  /* 0x000080243200c986 */ /* 0x0025e8000c101d04 */
[----:B---3--:R2:W-:Y:S02]  /*b2d0*/  @!P5 STG.E.128 desc[UR4][R50.64+0x180], R44 ;  /* 0x0001802c3200d986 */ /* 0x0085e4000c101d04 */
.L_x_2743:
[----:B------:R-:W-:Y:S05]  /*b2e0*/  BSYNC B0 ;  /* 0x0000000000007941 */ /* 0x000fea0003800000 */
.L_x_2742:
[----:B--2---:R-:W2:Y:S04]  /*b2f0*/  LDL R38, [R1+0x58] ;  /* 0x0000580001267983 */ /* 0x004ea80000100800 */
[----:B------:R-:W3:Y:S01]  /*b300*/  LDL R37, [R1+0x14] ;  /* 0x0000140001257983 */ /* 0x000ee20000100800 */
[----:B------:R-:W-:Y:S01]  /*b310*/  VIADD R36, R212, 0x20 ;  /* 0x00000020d4247836 */ /* 0x000fe20000000000 */
[----:B------:R-:W-:Y:S04]  /*b320*/  BSSY B0, `(.L_x_2744) ;  /* 0x000001f000007945 */ /* 0x000fe80003800000 */
[----:B------:R-:W-:Y:S01]  /*b330*/  ISETP.GE.AND P2, PT, R36, R3, PT ;  /* 0x000000032400720c */ /* 0x000fe20003f46270 */
[----:B--2---:R-:W-:-:S02]  /*b340*/  IMAD.MOV.U32 R53, RZ, RZ, R38 ;  /* 0x000000ffff357224 */ /* 0x004fc400078e0026 */
[----:B---3--:R-:W-:-:S10]  /*b350*/  IMAD.MOV.U32 R52, RZ, RZ, R37 ;  /* 0x000000ffff347224 */ /* 0x008fd400078e0025 */
[----:B------:R-:W-:Y:S05]  /*b360*/  @P2 BRA `(.L_x_2745) ;  /* 0x0000000000682947 */ /* 0x000fea0003800000 */
[----:B------:R-:W-:Y:S01]  /*b370*/  ULDC UR6, c[0x0][0x2f4] ;  /* 0x0000bd0000067ab9 */ /* 0x000fe20000000800 */
[----:B------:R-:W-:Y:S01]  /*b380*/  IADD3 R43, P4, R48, 0x20, RZ ;  /* 0x00000020302b7810 */ /* 0x000fe20007f9e0ff */
[----:B------:R-:W-:Y:S01]  /*b390*/  IMAD.MOV.U32 R41, RZ, RZ, R5 ;  /* 0x000000ffff297224 */ /* 0x000fe200078e0005 */
[----:B------:R-:W-:Y:S02]  /*b3a0*/  ISETP.GE.AND P2, PT, R18, UR6, PT ;  /* 0x0000000612007c0c */ /* 0x000fe4000bf46270 */
[----:B------:R-:W-:Y:S01]  /*b3b0*/  R2UR UR4, R53 ;  /* 0x00000000350472ca */ /* 0x000fe200000e0000 */
[----:B------:R-:W-:Y:S01]  /*b3c0*/  IMAD.X R40, RZ, RZ, R49, P4 ;  /* 0x000000ffff287224 */ /* 0x000fe200020e0631 */
[----:B------:R-:W-:Y:S02]  /*b3d0*/  R2UR UR7, R52 ;  /* 0x00000000340772ca */ /* 0x000fe400000e0000 */
[----:B------:R-:W-:Y:S01]  /*b3e0*/  ISETP.GE.AND P5, PT, R213, UR6, PT ;  /* 0x00000006d5007c0c */ /* 0x000fe2000bfa6270 */
[----:B------:R-:W-:-:S02]  /*b3f0*/  IMAD R42, R40, UR60, RZ ;  /* 0x0000003c282a7c24 */ /* 0x000fc4000f8e02ff */
[----:B------:R-:W-:-:S04]  /*b400*/  IMAD.MOV.U32 R40, RZ, RZ, R94 ;  /* 0x000000ffff287224 */ /* 0x000fc800078e005e */
[----:B------:R-:W1:Y:S01]  /*b410*/  @!P2 LDS.128 R36, [R4+0x1400] ;  /* 0x001400000424a984 */ /* 0x000e620000000c00 */
[----:B------:R-:W-:-:S04]  /*b420*/  IMAD.WIDE.U32 R40, R43, UR60, R40 ;  /* 0x0000003c2b287c25 */ /* 0x000fc8000f8e0028 */
[----:B------:R-:W-:Y:S01]  /*b430*/  IMAD R43, R43, UR61, R42 ;  /* 0x0000003d2b2b7c24 */ /* 0x000fe2000f8e022a */
[----:B------:R-:W-:Y:S01]  /*b440*/  LEA R50, P4, R40, UR4, 0x1 ;  /* 0x0000000428327c11 */ /* 0x000fe2000f8808ff */
[----:B------:R-:W-:Y:S02]  /*b450*/  ULDC.64 UR4, c[0x0][0x208] ;  /* 0x0000820000047ab9 */ /* 0x000fe40000000a00 */
[----:B------:R-:W-:-:S05]  /*b460*/  IMAD.IADD R41, R41, 0x1, R43 ;  /* 0x0000000129297824 */ /* 0x000fca00078e022b */
        /* <DEDUP_REMOVED lines=10> */
.L_x_2745:
[----:B------:R-:W-:Y:S05]  /*b510*/  BSYNC B0 ;  /* 0x0000000000007941 */ /* 0x000fea0003800000 */
.L_x_2744:
[----:B--2---:R-:W-:Y:S01]  /*b520*/  VIADD R36, R212, 0x40 ;  /* 0x00000040d4247836 */ /* 0x004fe20000000000 */
[----:B------:R-:W-:Y:S04]  /*b530*/  BSSY B0, `(.L_x_2746) ;  /* 0x000001d000007945 */ /* 0x000fe80003800000 */
[----:B------:R-:W-:-:S13]  /*b540*/  ISETP.GE.AND P2, PT, R36, R3, PT ;  /* 0x000000032400720c */ /* 0x000fda0003f46270 */
[----:B------:R-:W-:Y:S05]  /*b550*/  @P2 BRA `(.L_x_2747) ;  /* 0x0000000000682947 */ /* 0x000fea0003800000 */
[----:B------:R-:W-:Y:S01]  /*b560*/  ULDC UR6, c[0x0][0x2f4] ;  /* 0x0000bd0000067ab9 */ /* 0x000fe20000000800 */
[----:B------:R-:W-:Y:S01]  /*b570*/  IADD3 R3, P4, R48, 0x40, RZ ;  /* 0x0000004030037810 */ /* 0x000fe20007f9e0ff */
[----:B------:R-:W-:Y:S01]  /*b580*/  IMAD.MOV.U32 R40, RZ, RZ, R94 ;  /* 0x000000ffff287224 */ /* 0x000fe200078e005e */
[----:B------:R-:W-:Y:S01]  /*b590*/  ISETP.GE.AND P2, PT, R18, UR6, PT ;  /* 0x0000000612007c0c */ /* 0x000fe2000bf46270 */
[----:B------:R-:W-:Y:S01]  /*b5a0*/  IMAD.MOV.U32 R41, RZ, RZ, R5 ;  /* 0x000000ffff297224 */ /* 0x000fe200078e0005 */
[----:B------:R-:W-:Y:S01]  /*b5b0*/  R2UR UR4, R53 ;  /* 0x00000000350472ca */ /* 0x000fe200000e0000 */
[----:B------:R-:W-:Y:S01]  /*b5c0*/  IMAD.X R48, RZ, RZ, R49, P4 ;  /* 0x000000ffff307224 */ /* 0x000fe200020e0631 */
[----:B------:R-:W-:Y:S01]  /*b5d0*/  R2UR UR7, R52 ;  /* 0x00000000340772ca */ /* 0x000fe200000e0000 */
[----:B------:R-:W-:Y:S01]  /*b5e0*/  IMAD.WIDE.U32 R40, R3, UR60, R40 ;  /* 0x0000003c03287c25 */ /* 0x000fe2000f8e0028 */
[----:B------:R-:W-:-:S03]  /*b5f0*/  ISETP.GE.AND P5, PT, R213, UR6, PT ;  /* 0x00000006d5007c0c */ /* 0x000fc6000bfa6270 */
[----:B------:R-:W-:-:S04]  /*b600*/  IMAD R48, R48, UR60, RZ ;  /* 0x0000003c30307c24 */ /* 0x000fc8000f8e02ff */
[----:B------:R-:W1:Y:S01]  /*b610*/  @!P2 LDS.128 R36, [R4+0x2400] ;  /* 0x002400000424a984 */ /* 0x000e620000000c00 */
[----:B------:R-:W-:Y:S01]  /*b620*/  IMAD R3, R3, UR61, R48 ;  /* 0x0000003d03037c24 */ /* 0x000fe2000f8e0230 */
[----:B------:R-:W-:Y:S01]  /*b630*/  LEA R48, P4, R40, UR4, 0x1 ;  /* 0x0000000428307c11 */ /* 0x000fe2000f8808ff */
[----:B------:R-:W-:Y:S02]  /*b640*/  ULDC.64 UR4, c[0x0][0x208] ;  /* 0x0000820000047ab9 */ /* 0x000fe40000000a00 */
[----:B------:R-:W-:-:S05]  /*b650*/  IMAD.IADD R3, R41, 0x1, R3 ;  /* 0x0000000129037824 */ /* 0x000fca00078e0203 */
[----:B------:R-:W-:Y:S02]  /*b660*/  LEA.HI.X R49, R40, UR7, R3, 0x1, P4 ;  /* 0x0000000728317c11 */ /* 0x000fe4000a0f0c03 */
[----:B------:R-:W-:Y:S01]  /*b670*/  ISETP.GE.AND P4, PT, R220, UR6, PT ;  /* 0x00000006dc007c0c */ /* 0x000fe2000bf86270 */
[----:B------:R-:W2:Y:S04]  /*b680*/  @!P5 LDS.128 R40, [R4+0x4c00] ;  /* 0x004c00000428d984 */ /* 0x000ea80000000c00 */
[----:B-1----:R-:W-:Y:S01]  /*b690*/  @!P2 STG.E.128 desc[UR4][R48.64], R36 ;  /* 0x000000243000a986 */ /* 0x002fe2000c101d04 */
[----:B------:R-:W-:-:S07]  /*b6a0*/  ISETP.GE.AND P2, PT, R221, UR6, PT ;  /* 0x00000006dd007c0c */ /* 0x000fce000bf46270 */
[----:B------:R-:W1:Y:S04]  /*b6b0*/  @!P4 LDS.128 R36, [R4+0x7400] ;  /* 0x007400000424c984 */ /* 0x000e680000000c00 */
[----:B--2---:R-:W-:Y:S04]  /*b6c0*/  @!P5 STG.E.128 desc[UR4][R48.64+0x80], R40 ;  /* 0x000080283000d986 */ /* 0x004fe8000c101d04 */
[----:B------:R-:W2:Y:S04]  /*b6d0*/  @!P2 LDS.128 R44, [R4+0x9c00] ;  /* 0x009c0000042ca984 */ /* 0x000ea80000000c00 */
[----:B-1----:R1:W-:Y:S04]  /*b6e0*/  @!P4 STG.E.128 desc[UR4][R48.64+0x100], R36 ;  /* 0x000100243000c986 */ /* 0x0023e8000c101d04 */
[----:B--2---:R1:W-:Y:S02]  /*b6f0*/  @!P2 STG.E.128 desc[UR4][R48.64+0x180], R44 ;  /* 0x0001802c3000a986 */ /* 0x0043e4000c101d04 */
.L_x_2747:
[----:B------:R-:W-:Y:S05]  /*b700*/  BSYNC B0 ;  /* 0x0000000000007941 */ /* 0x000fea0003800000 */
.L_x_2746:
[----:B------:R-:W2:Y:S01]  /*b710*/  LDL R3, [R1+0x10] ;  /* 0x0000100001037983 */ /* 0x000ea20000100800 */
[----:B0-----:R-:W-:Y:S01]  /*b720*/  @!P3 VIADD R0, R0, 0x388c0 ;  /* 0x000388c00000b836 */ /* 0x001fe20000000000 */
[----:B------:R-:W-:Y:S01]  /*b730*/  PLOP3.LUT P2, PT, PT, PT, PT, 0x8, 0x0 ;  /* 0x000000000000781c */ /* 0x000fe20003f4e170 */
[----:B------:R-:W-:Y:S01]  /*b740*/  VIADD R17, R17, 0x1 ;  /* 0x0000000111117836 */ /* 0x000fe20000000000 */
[----:B------:R-:W-:Y:S01]  /*b750*/  @!PT LDS RZ, [RZ] ;  /* 0x00000000fffff984 */ /* 0x000fe20000000800 */
[----:B------:R-:W-:Y:S01]  /*b760*/  @!PT LDS RZ, [RZ] ;  /* 0x00000000fffff984 */ /* 0x000fe20000000800 */
[----:B------:R-:W-:Y:S01]  /*b770*/  @!PT LDS RZ, [RZ] ;  /* 0x00000000fffff984 */ /* 0x000fe20000000800 */
[----:B------:R-:W-:Y:S01]  /*b780*/  @!PT LDS RZ, [RZ] ;  /* 0x00000000fffff984 */ /* 0x000fe20000000800 */
[----:B------:R0:W-:Y:S06]  /*b790*/  MEMBAR.ALL.CTA ;  /* 0x0000000000007992 */ /* 0x0001ec0000008000 */
[----:B0-----:R-:W0:Y:S01]  /*b7a0*/  FENCE.VIEW.ASYNC.S ;  /* 0x00000000000073c6 */ /* 0x001e220000000000 */
[----:B------:R-:W-:Y:S01]  /*b7b0*/  @!P3 PRMT R0, RZ, 0x654, R0 ;  /* 0x00000654ff00b816 */ /* 0x000fe20000000000 */
[----:B0-----:R0:W-:Y:S06]  /*b7c0*/  BAR.SYNC.DEFER_BLOCKING R169, 0x80 ;  /* 0x000200a90000751d */ /* 0x0011ec0000010000 */
[----:B------:R3:W-:Y:S01]  /*b7d0*/  @!P3 SYNCS.ARRIVE.TRANS64.RED.A1T0 RZ, [R0+URZ], RZ ;  /* 0x000000ff00ffb9a7 */ /* 0x0007e2000810043f */
[----:B------:R-:W-:-:S04]  /*b7e0*/  ISETP.NE.AND P3, PT, R17, 0x2, PT ;  /* 0x000000021100780c */ /* 0x000fc80003f65270 */
[----:B------:R-:W-:Y:S02]  /*b7f0*/  SEL R17, R17, RZ, P3 ;  /* 0x000000ff11117207 */ /* 0x000fe40001800000 */
[----:B---3--:R-:W-:-:S04]  /*b800*/  SEL R0, RZ, 0x1, P3 ;  /* 0x00000001ff007807 */ /* 0x008fc80001800000 */
[----:B------:R-:W-:Y:S02]  /*b810*/  LOP3.LUT R219, R219, R0, RZ, 0x3c, !PT ;  /* 0x00000000dbdb7212 */ /* 0x000fe400078e3cff */
[----:B--2---:R-:W-:-:S13]  /*b820*/  LOP3.LUT P4, RZ, R3, 0x2, RZ, 0xc0, !PT ;  /* 0x0000000203ff7812 */ /* 0x004fda000788c0ff */
[----:B0-----:R-:W-:Y:S05]  /*b830*/  @P4 BRA `(.L_x_2748) ;  /* 0xffffff7400ac4947 */ /* 0x001fea000383ffff */
.L_x_2636:
[----:B------:R-:W0:Y:S01]  /*b840*/  LDC R0, c[0x0][0x448] ;  /* 0x00011200ff007b82 */ /* 0x000e220000000800 */
[----:B------:R-:W-:Y:S01]  /*b850*/  BSSY B0, `(.L_x_2749) ;  /* 0x0000011000007945 */ /* 0x000fe20003800000 */
[----:B0-----:R-:W-:Y:S01]  /*b860*/  ISETP.NE.AND P0, PT, R0, 0x1, PT ;  /* 0x000000010000780c */ /* 0x001fe20003f05270 */
[----:B------:R-:W-:-:S12]  /*b870*/  VIADD R0, R231, 0x7f ;  /* 0x0000007fe7007836 */ /* 0x000fd80000000000 */
[----:B------:R-:W0:Y:S08]  /*b880*/  @P0 LDC R3, c[0x0][0x44c] ;  /* 0x00011300ff030b82 */ /* 0x000e300000000800 */
[----:B------:R-:W2:Y:S01]  /*b890*/  @P0 LDC R2, c[0x0][0x450] ;  /* 0x00011400ff020b82 */ /* 0x000ea20000000800 */
[----:B0-----:R-:W-:-:S05]  /*b8a0*/  @P0 IMAD.HI.U32 R3, R0, R3, RZ ;  /* 0x0000000300030227 */ /* 0x001fca00078e00ff */
[----:B--2---:R-:W-:Y:S01]  /*b8b0*/  @P0 SHF.R.U32.HI R0, RZ, R2, R3 ;  /* 0x00000002ff000219 */ /* 0x004fe20000011603 */
[----:B------:R-:W-:-:S04]  /*b8c0*/  IMAD.MOV.U32 R2, RZ, RZ, RZ ;  /* 0x000000ffff027224 */ /* 0x000fc800078e00ff */
[----:B------:R-:W-:-:S04]  /*b8d0*/  IMAD.IADD R0, R143, 0x1, R0 ;  /* 0x000000018f007824 */ /* 0x000fc800078e0200 */
[----:B------:R-:W-:-:S05]  /*b8e0*/  IMAD.HI R0, R0, 0x66666667, RZ ;  /* 0x6666666700007827 */ /* 0x000fca00078e02ff */
[----:B------:R-:W-:-:S04]  /*b8f0*/  SHF.R.U32.HI R3, RZ, 0x1f, R0 ;  /* 0x0000001fff037819 */ /* 0x000fc80000011600 */
[----:B------:R-:W-:-:S04]  /*b900*/  LEA.HI.SX32 R3, R0, R3, 0x1b ;  /* 0x0000000300037211 */ /* 0x000fc800078fdaff */
[----:B------:R-:W-:-:S04]  /*b910*/  VIMNMX R144, R144, R3, PT ;  /* 0x0000000390907248 */ /* 0x000fc80003fe0100 */
[----:B------:R-:W-:Y:S01]  /*b920*/  ISETP.GE.AND P0, PT, R144, 0x1, PT ;  /* 0x000000019000780c */ /* 0x000fe20003f06270 */
[----:B------:R-:W-:-:S12]  /*b930*/  @P2 BRA `(.L_x_2750) ;  /* 0x0000000000082947 */ /* 0x000fd80003800000 */
[----:B------:R-:W0:Y:S02]  /*b940*/  FENCE.VIEW.ASYNC.G ;  /* 0x00000000000073c6 */ /* 0x000e240000000100 */
[----:B0-----:R-:W-:Y:S06]  /*b950*/  BAR.ARV 0xc, 0x180 ;  /* 0x0306000000007b1d */ /* 0x001fec0000002000 */
.L_x_2750:
[----:B------:R-:W-:Y:S05]  /*b960*/  BSYNC B0 ;  /* 0x0000000000007941 */ /* 0x000fea0003800000 */
.L_x_2749:
[----:B------:R-:W-:Y:S04]  /*b970*/  BSSY B0, `(.L_x_2751) ;  /* 0x0000021000007945 */ /* 0x000fe80003800000 */
        /* <DEDUP_REMOVED lines=14> */
[----:B------:R0:W2:Y:S01]  /*ba60*/  F2I.FTZ.U32.TRUNC.NTZ R3, R2 ;  /* 0x0000000200037305 */ /* 0x0000a2000021f000 */
[----:B------:R-:W-:Y:S01]  /*ba70*/  ISETP.GE.AND P2, PT, R0, RZ, PT ;  /* 0x000000ff0000720c */ /* 0x000fe20003f46270 */
[----:B0-----:R-:W-:Y:S02]  /*ba80*/  IMAD.MOV.U32 R2, RZ, RZ, RZ ;  /* 0x000000ffff027224 */ /* 0x001fe400078e00ff */
        /* <DEDUP_REMOVED lines=15> */
.L_x_2752:
[----:B------:R-:W-:Y:S05]  /*bb80*/  BSYNC B0 ;  /* 0x0000000000007941 */ /* 0x000fea0003800000 */
.L_x_2751:
[----:B------:R-:W2:Y:S01]  /*bb90*/  LDL R0, [R1+0x88] ;  /* 0x0000880001007983 */ /* 0x000ea20000100800 */
[----:B------:R-:W-:Y:S01]  /*bba0*/  PLOP3.LUT P0, PT, PT, PT, PT, 0x80, 0x0 ;  /* 0x000000000000781c */ /* 0x000fe20003f0f070 */
[----:B------:R-:W-:Y:S01]  /*bbb0*/  IMAD.MOV.U32 R153, RZ, RZ, RZ ;  /* 0x000000ffff997224 */ /* 0x000fe200078e00ff */
[----:B------:R-:W-:Y:S01]  /*bbc0*/  CS2R R150, SRZ ;  /* 0x0000000000967805 */ /* 0x000fe2000001ff00 */
[----:B------:R-:W-:Y:S01]  /*bbd0*/  IMAD.MOV.U32 R154, RZ, RZ, RZ ;  /* 0x000000ffff9a7224 */ /* 0x000fe200078e00ff */
        /* <DEDUP_REMOVED lines=49> */
[----:B-1----:R-:W-:Y:S02]  /*bef0*/  CS2R R48, SRZ ;  /* 0x0000000000307805 */ /* 0x002fe4000001ff00 */
        /* <DEDUP_REMOVED lines=17> */
[----:B------:R-:W2:Y:S02]  /*c010*/  LDL R0, [R1+0x90] ;  /* 0x0000900001007983 */ /* 0x000ea40000100800 */
[----:B--2---:R-:W-:Y:S02]  /*c020*/  R2UR UR4, R0 ;  /* 0x00000000000472ca */ /* 0x004fe400000e0000 */
[----:B------:R-:W0:Y:S11]  /*c030*/  S2R R0, SR_TID.X ;  /* 0x0000000000007919 */ /* 0x000e360000002100 */
[----:B------:R-:W-:-:S06]  /*c040*/  ULOP3.LUT UP0, URZ, UR4, 0x9f, URZ, 0xc0, !UPT ;  /* 0x0000009f043f7892 */ /* 0x000fcc000f80c03f */
[----:B------:R-:W-:Y:S01]  /*c050*/  PLOP3.LUT P0, PT, PT, PT, UP0, 0x80, 0x0 ;  /* 0x000000000000781c */ /* 0x000fe20003f0f008 */
[----:B0-----:R-:W-:-:S05]  /*c060*/  VIADD R0, R0, 0xffffff80 ;  /* 0xffffff8000007836 */ /* 0x001fca0000000000 */
[----:B------:R-:W-:-:S04]  /*c070*/  SHF.R.S32.HI R3, RZ, 0x1f, R0 ;  /* 0x0000001fff037819 */ /* 0x000fc80000011400 */
[----:B------:R-:W-:-:S04]  /*c080*/  LEA.HI R3, R3, R0, RZ, 0x7 ;  /* 0x0000000003037211 */ /* 0x000fc800078f38ff */
[----:B------:R-:W-:-:S06]  /*c090*/  SHF.R.S32.HI R0, RZ, 0x7, R3 ;  /* 0x00000007ff007819 */ /* 0x000fcc0000011403 */
[----:B------:R-:W0:Y:S02]  /*c0a0*/  SHFL.IDX PT, R0, R0, RZ, 0x1f ;  /* 0x00001fff00007589 */ /* 0x000e2400000e0000 */
        /* <DEDUP_REMOVED lines=23> */
.L_x_2754:
        /* <DEDUP_REMOVED lines=13> */
.L_x_2758:
[----:B-1----:R1:W2:Y:S02]  /*c2f0*/  SYNCS.PHASECHK.TRANS64.TRYWAIT P0, [R16+URZ+0x38800], R3 ;  /* 0x03880003100075a7 */ /* 0x0022a4000800017f */
[----:B--2---:R-:W-:Y:S05]  /*c300*/  @!P0 NANOSLEEP.SYNCS 0x989680 ;  /* 0x009896800000895d */ /* 0x004fea0003900000 */
[----:B------:R-:W2:Y:S02]  /*c310*/  @!P0 SYNCS.PHASECHK.TRANS64 P0, [R16+URZ+0x38800], R3 ;  /* 0x03880003100085a7 */ /* 0x000ea4000800007f */
[----:B--2---:R-:W-:Y:S05]  /*c320*/  @!P0 BRA `(.L_x_2758) ;  /* 0xfffffffc00f08947 */ /* 0x004fea000383ffff */
.L_x_2757:
[----:B------:R-:W-:Y:S05]  /*c330*/  BSYNC B0 ;  /* 0x0000000000007941 */ /* 0x000fea0003800000 */
.L_x_2756:
[----:B------:R-:W-:Y:S05]  /*c340*/  BRA `(.L_x_2759) ;  /* 0x0000009c00687947 */ /* 0x000fea0003800000 */
.L_x_2755:
[----:B------:R-:W2:Y:S01]  /*c350*/  LDL R0, [R1+0x90] ;  /* 0x0000900001007983 */ /* 0x000ea20000100800 */
[----:B------:R-:W-:Y:S01]  /*c360*/  ULDC.64 UR6, c[0x0][0x408] ;  /* 0x0001020000067ab9 */ /* 0x000fe20000000a00 */
[----:B--2---:R-:W-:Y:S02]  /*c370*/  R2UR UR4, R0 ;  /* 0x00000000000472ca */ /* 0x004fe400000e0000 */
[----:B-----5:R-:W-:-:S05]  /*c380*/  SHF.R.S32.HI R0, RZ, 0x1f, R152 ;  /* 0x0000001fff007819 */ /* 0x020fca0000011498 */
[----:B------:R-:W-:-:S04]  /*c390*/  IMAD R5, R0, UR6, RZ ;  /* 0x0000000600057c24 */ /* 0x000fc8000f8e02ff */
[----:B------:R-:W-:Y:S02]  /*c3a0*/  IMAD R5, R152, UR7, R5 ;  /* 0x0000000798057c24 */ /* 0x000fe4000f8e0205 */
[----:B------:R-:W-:-:S03]  /*c3b0*/  ULOP3.LUT UP0, URZ, UR4, 0x3ff, URZ, 0xc0, !UPT ;  /* 0x000003ff043f7892 */ /* 0x000fc6000f80c03f */
[----:B------:R-:W-:Y:S02]  /*c3c0*/  ULDC.64 UR4, c[0x0][0x3f8] ;  /* 0x0000fe0000047ab9 */ /* 0x000fe40000000a00 */
[----:B------:R-:W-:Y:S01]  /*c3d0*/  IMAD R3, R0, UR4, RZ ;  /* 0x0000000400037c24 */ /* 0x000fe2000f8e02ff */
[----:B------:R-:W-:Y:S01]  /*c3e0*/  PLOP3.LUT P0, PT, PT, PT, UP0, 0x80, 0x0 ;  /* 0x000000000000781c */ /* 0x000fe20003f0f008 */
[----:B------:R-:W-:-:S04]  /*c3f0*/  IMAD.WIDE.U32 R24, R152, UR4, RZ ;  /* 0x0000000498187c25 */ /* 0x000fc8000f8e00ff */
        /* <DEDUP_REMOVED lines=21> */
.L_x_2760:
[----:B------:R-:W2:Y:S01]  /*c550*/  LDL R20, [R1+0x60] ;  /* 0x0000600001147983 */ /* 0x000ea20000100800 */
[----:B------:R-:W-:Y:S01]  /*c560*/  ULDC.U8 UR4, c[0x0][0x410] ;  /* 0x0001040000047ab9 */ /* 0x000fe20000000000 */
[----:B------:R-:W-:Y:S01]  /*c570*/  IMAD.IADD R0, R212, 0x1, R231 ;  /* 0x00000001d4007824 */ /* 0x000fe200078e02e7 */
[----:B------:R-:W-:Y:S01]  /*c580*/  ISETP.NE.AND P0, PT, RZ, UR4, PT ;  /* 0x00000004ff007c0c */ /* 0x000fe2000bf05270 */
[----:B------:R-:W-:Y:S02]  /*c590*/  BSSY B0, `(.L_x_2761) ;  /* 0x00009ad000007945 */ /* 0x000fe40003800000 */
[----:B--2---:R-:W-:-:S10]  /*c5a0*/  IMAD R3, R20, 0x20, R0 ;  /* 0x0000002014037824 */ /* 0x004fd400078e0200 */
[----:B------:R-:W-:Y:S05]  /*c5b0*/  @!P0 BRA `(.L_x_2762) ;  /* 0x0000004c001c8947 */ /* 0x000fea0003800000 */
        /* <DEDUP_REMOVED lines=33> */
.L_x_3088:
        /* <DEDUP_REMOVED lines=23> */
[C---:B------:R-:W-:Y:S01]  /*c940*/  @!P3 IMAD.SHL.U32 R21, R22.reuse, 0x2, RZ ;  /* 0x000000021615b824 */ /* 0x040fe200078e00ff */
[----:B------:R-:W-:-:S03]  /*c950*/  @!P3 SHF.L.U64.HI R4, R22, 0x1, R23 ;  /* 0x000000011604b819 */ /* 0x000fc60000010217 */
[----:B------:R-:W-:Y:S01]  /*c960*/  @!P2 IMAD.SHL.U32 R13, R215, 0x2, RZ ;  /* 0x00000002d70da824 */ /* 0x000fe200078e00ff */
[-C--:B--2---:R-:W-:Y:S02]  /*c970*/  @!P3 IADD3 R24, P5, R6, R21.reuse, RZ ;  /* 0x000000150618b210 */ /* 0x084fe40007fbe0ff */
[----:B----4-:R-:W-:Y:S02]  /*c980*/  @!P3 IADD3 R20, P4, R8, R21, RZ ;  /* 0x000000150814b210 */ /* 0x010fe40007f9e0ff */
[-C--:B------:R-:W-:Y:S01]  /*c990*/  @!P2 IADD3 R14, P6, R6, R13.reuse, RZ ;  /* 0x0000000d060ea210 */ /* 0x080fe20007fde0ff */
[--C-:B-1----:R-:W-:Y:S01]  /*c9a0*/  @!P3 IMAD.X R25, R7, 0x1, R4.reuse, P5 ;  /* 0x000000010719b824 */ /* 0x102fe200028e0604 */
[----:B------:R-:W-:Y:S01]  /*c9b0*/  @!P2 IADD3 R12, P5, R8, R13, RZ ;  /* 0x0000000d080ca210 */ /* 0x000fe20007fbe0ff */
[----:B---3--:R-:W-:Y:S01]  /*c9c0*/  @!P3 IMAD.X R21, R9, 0x1, R4, P4 ;  /* 0x000000010915b824 */ /* 0x008fe200020e0604 */
[----:B------:R-:W-:Y:S02]  /*c9d0*/  CS2R R70, SRZ ;  /* 0x0000000000467805 */ /* 0x000fe4000001ff00 */
[----:B------:R-:W-:-:S02]  /*c9e0*/  CS2R R72, SRZ ;  /* 0x0000000000487805 */ /* 0x000fc4000001ff00 */
[----:B------:R-:W-:Y:S02]  /*c9f0*/  CS2R R66, SRZ ;  /* 0x0000000000427805 */ /* 0x000fe4000001ff00 */
[----:B------:R-:W-:Y:S02]  /*ca00*/  CS2R R68, SRZ ;  /* 0x0000000000447805 */ /* 0x000fe4000001ff00 */
[----:B------:R-:W-:Y:S02]  /*ca10*/  CS2R R62, SRZ ;  /* 0x00000000003e7805 */ /* 0x000fe4000001ff00 */
[----:B------:R-:W-:Y:S01]  /*ca20*/  CS2R R64, SRZ ;  /* 0x0000000000407805 */ /* 0x000fe2000001ff00 */
[----:B------:R1:W5:Y:S04]  /*ca30*/  @!P3 LD.E.64 R74, desc[UR6][R24.64] ;  /* 0x00000006184ab980 */ /* 0x000368000c101b00 */
[----:B------:R1:W5:Y:S01]  /*ca40*/  @!P3 LD.E.64 R76, desc[UR6][R20.64] ;  /* 0x00000006144cb980 */ /* 0x000362000c101b00 */
[----:B------:R-:W-:Y:S01]  /*ca50*/  @!P2 SHF.L.U64.HI R34, R215, 0x1, R11 ;  /* 0x00000001d722a819 */ /* 0x000fe2000001020b */
[C---:B------:R-:W-:Y:S01]  /*ca60*/  @!P1 IMAD.SHL.U32 R11, R214.reuse, 0x2, RZ ;  /* 0x00000002d60b9824 */ /* 0x040fe200078e00ff */
[----:B------:R-:W-:-:S03]  /*ca70*/  @!P1 SHF.L.U64.HI R28, R214, 0x1, R10 ;  /* 0x00000001d61c9819 */ /* 0x000fc6000001020a */
[--C-:B------:R-:W-:Y:S01]  /*ca80*/  @!P2 IMAD.X R15, R7, 0x1, R34.reuse, P6 ;  /* 0x00000001070fa824 */ /* 0x100fe200030e0622 */
[-C--:B------:R-:W-:Y:S01]  /*ca90*/  @!P1 IADD3 R10, P4, R6, R11.reuse, RZ ;  /* 0x0000000b060a9210 */ /* 0x080fe20007f9e0ff */
[----:B------:R-:W-:Y:S01]  /*caa0*/  @!P2 IMAD.X R13, R9, 0x1, R34, P5 ;  /* 0x00000001090da824 */ /* 0x000fe200028e0622 */
[C---:B------:R-:W-:Y:S01]  /*cab0*/  @!P0 SHF.L.U64.HI R26, R217.reuse, 0x1, R5 ;  /* 0x00000001d91a8819 */ /* 0x040fe20000010205 */
[----:B------:R-:W-:Y:S01]  /*cac0*/  @!P0 IMAD.SHL.U32 R5, R217, 0x2, RZ ;  /* 0x00000002d9058824 */ /* 0x000fe200078e00ff */
[----:B------:R-:W-:Y:S01]  /*cad0*/  @!P1 IADD3 R4, P6, R8, R11, RZ ;  /* 0x0000000b08049210 */ /* 0x000fe20007fde0ff */
[--C-:B------:R-:W-:Y:S01]  /*cae0*/  @!P1 IMAD.X R11, R7, 0x1, R28.reuse, P4 ;  /* 0x00000001070b9824 */ /* 0x100fe200020e061c */
[----:B------:R1:W5:Y:S02]  /*caf0*/  @!P2 LD.E.64 R70, desc[UR6][R14.64] ;  /* 0x000000060e46a980 */ /* 0x000364000c101b00 */
[-C--:B------:R-:W-:Y:S02]  /*cb00*/  @!P0 IADD3 R6, P5, R6, R5.reuse, RZ ;  /* 0x0000000506068210 */ /* 0x080fe40007fbe0ff */
[----:B------:R-:W-:Y:S01]  /*cb10*/  @!P0 IADD3 R8, P4, R8, R5, RZ ;  /* 0x0000000508088210 */ /* 0x000fe20007f9e0ff */
[----:B------:R-:W-:Y:S01]  /*cb20*/  @!P1 IMAD.X R5, R9, 0x1, R28, P6 ;  /* 0x0000000109059824 */ /* 0x000fe200030e061c */
[----:B------:R1:W5:Y:S01]  /*cb30*/  @!P2 LD.E.64 R72, desc[UR6][R12.64] ;  /* 0x000000060c48a980 */ /* 0x000362000c101b00 */
[----:B------:R-:W-:-:S02]  /*cb40*/  @!P0 IMAD.X R7, R7, 0x1, R26, P5 ;  /* 0x0000000107078824 */ /* 0x000fc400028e061a */
[----:B------:R-:W-:Y:S01]  /*cb50*/  @!P0 IMAD.X R9, R9, 0x1, R26, P4 ;  /* 0x0000000109098824 */ /* 0x000fe200020e061a */
[----:B------:R1:W5:Y:S04]  /*cb60*/  @!P1 LD.E.64 R66, desc[UR6][R10.64] ;  /* 0x000000060a429980 */ /* 0x000368000c101b00 */
[----:B------:R1:W5:Y:S04]  /*cb70*/  @!P1 LD.E.64 R68, desc[UR6][R4.64] ;  /* 0x0000000604449980 */ /* 0x000368000c101b00 */
[----:B------:R1:W5:Y:S04]  /*cb80*/  @!P0 LD.E.64 R62, desc[UR6][R6.64] ;  /* 0x00000006063e8980 */ /* 0x000368000c101b00 */
[----:B------:R1:W5:Y:S02]  /*cb90*/  @!P0 LD.E.64 R64, desc[UR6][R8.64] ;  /* 0x0000000608408980 */ /* 0x000364000c101b00 */
.L_x_2765:
[----:B------:R-:W-:Y:S05]  /*cba0*/  BSYNC B1 ;  /* 0x0000000000017941 */ /* 0x000fea0003800000 */
.L_x_2764:
[----:B-1---5:R-:W-:Y:S01]  /*cbb0*/  IMAD.MOV.U32 R4, RZ, RZ, R62 ;  /* 0x000000ffff047224 */ /* 0x022fe200078e003e */
[----:B------:R-:W-:Y:S01]  /*cbc0*/  UMOV UR4, 0xffffffff ;  /* 0xffffffff00047882 */ /* 0x000fe20000000000 */
[----:B------:R-:W-:Y:S01]  /*cbd0*/  IMAD.MOV.U32 R5, RZ, RZ, R63 ;  /* 0x000000ffff057224 */ /* 0x000fe200078e003f */
[----:B------:R-:W-:Y:S01]  /*cbe0*/  CS2R R46, SRZ ;  /* 0x00000000002e7805 */ /* 0x000fe2000001ff00 */
[----:B--2---:R-:W-:Y:S02]  /*cbf0*/  IMAD.MOV.U32 R6, RZ, RZ, R66 ;  /* 0x000000ffff067224 */ /* 0x004fe400078e0042 */
        /* <DEDUP_REMOVED lines=22> */
[----:B------:R-:W-:Y:S02]  /*cd60*/  PRMT R113, R113, 0x5410, R5 ;  /* 0x0000541071717816 */ /* 0x000fe40000000005 */
[----:B------:R-:W-:-:S02]  /*cd70*/  PRMT R114, R114, 0x5410, R6 ;  /* 0x0000541072727816 */ /* 0x000fc40000000006 */
[----:B------:R-:W-:Y:S01]  /*cd80*/  PRMT R95, R7, 0x7610, R95 ;  /* 0x00007610075f7816 */ /* 0x000fe2000000005f */
[----:B------:R-:W-:Y:S06]  /*cd90*/  BRA.DIV UR4, `(.L_x_2766) ;  /* 0x0000027204e07947 */ /* 0x000fec000b800000 */
[----:B------:R1:W2:Y:S04]  /*cda0*/  SHFL.IDX PT, R7, R33, 0x1, 0x181f ;  /* 0x00381f0021077f89 */ /* 0x0002a800000e0000 */
[----:B------:R1:W0:Y:S04]  /*cdb0*/  SHFL.IDX PT, R6, R32, 0x1, 0x181f ;  /* 0x00381f0020067f89 */ /* 0x00022800000e0000 */
[----:B---3--:R1:W3:Y:S04]  /*cdc0*/  SHFL.IDX PT, R9, R31, 0x1, 0x181f ;  /* 0x00381f001f097f89 */ /* 0x0082e800000e0000 */
[----:B----4-:R1:W4:Y:S02]  /*cdd0*/  SHFL.IDX PT, R8, R30, 0x1, 0x181f ;  /* 0x00381f001e087f89 */ /* 0x01032400000e0000 */
.L_x_3094:
        /* <DEDUP_REMOVED lines=19> */
[C---:B------:R-:W-:Y:S01]  /*cf10*/  @!P3 IMAD.SHL.U32 R21, R22.reuse, 0x2, RZ ;  /* 0x000000021615b824 */ /* 0x040fe200078e00ff */
[----:B------:R-:W-:Y:S01]  /*cf20*/  @!P3 SHF.L.U64.HI R4, R22, 0x1, R23 ;  /* 0x000000011604b819 */ /* 0x000fe20000010217 */
[----:B------:R-:W-:-:S03]  /*cf30*/  @!P2 IMAD.SHL.U32 R13, R215, 0x2, RZ ;  /* 0x00000002d70da824 */ /* 0x000fc600078e00ff */
[-C--:B0-----:R-:W-:Y:S02]  /*cf40*/  @!P3 IADD3 R24, P5, R6, R21.reuse, RZ ;  /* 0x000000150618b210 */ /* 0x081fe40007fbe0ff */
[----:B----4-:R-:W-:Y:S02]  /*cf50*/  @!P3 IADD3 R20, P4, R8, R21, RZ ;  /* 0x000000150814b210 */ /* 0x010fe40007f9e0ff */
[-C--:B------:R-:W-:Y:S01]  /*cf60*/  @!P2 IADD3 R14, P6, R6, R13.reuse, RZ ;  /* 0x0000000d060ea210 */ /* 0x080fe20007fde0ff */
[--C-:B--2---:R-:W-:Y:S01]  /*cf70*/  @!P3 IMAD.X R25, R7, 0x1, R4.reuse, P5 ;  /* 0x000000010719b824 */ /* 0x104fe200028e0604 */
[----:B------:R-:W-:Y:S01]  /*cf80*/  @!P2 IADD3 R12, P5, R8, R13, RZ ;  /* 0x0000000d080ca210 */ /* 0x000fe20007fbe0ff */
[----:B---3--:R-:W-:Y:S02]  /*cf90*/  @!P3 IMAD.X R21, R9, 0x1, R4, P4 ;  /* 0x000000010915b824 */ /* 0x008fe400020e0604 */
[----:B------:R-:W-:Y:S01]  /*cfa0*/  @!P0 IMAD.SHL.U32 R27, R217, 0x2, RZ ;  /* 0x00000002d91b8824 */ /* 0x000fe200078e00ff */
[----:B------:R-:W-:-:S02]  /*cfb0*/  CS2R R58, SRZ ;  /* 0x00000000003a7805 */ /* 0x000fc4000001ff00 */
[----:B------:R-:W-:Y:S02]  /*cfc0*/  CS2R R60, SRZ ;  /* 0x00000000003c7805 */ /* 0x000fe4000001ff00 */
[----:B------:R-:W-:Y:S02]  /*cfd0*/  CS2R R54, SRZ ;  /* 0x0000000000367805 */ /* 0x000fe4000001ff00 */
[----:B------:R-:W-:Y:S02]  /*cfe0*/  CS2R R56, SRZ ;  /* 0x0000000000387805 */ /* 0x000fe4000001ff00 */
[----:B------:R-:W-:Y:S02]  /*cff0*/  CS2R R50, SRZ ;  /* 0x0000000000327805 */ /* 0x000fe4000001ff00 */
[----:B------:R-:W-:Y:S02]  /*d000*/  CS2R R52, SRZ ;  /* 0x0000000000347805 */ /* 0x000fe4000001ff00 */
[----:B------:R-:W-:-:S02]  /*d010*/  CS2R R46, SRZ ;  /* 0x00000000002e7805 */ /* 0x000fc4000001ff00 */
[----:B------:R-:W-:Y:S01]  /*d020*/  CS2R R48, SRZ ;  /* 0x0000000000307805 */ /* 0x000fe2000001ff00 */
[----:B------:R-:W-:Y:S02]  /*d030*/  ULDC.64 UR6, c[0x0][0x208] ;  /* 0x0000820000067ab9 */ /* 0x000fe40000000a00 */
[----:B------:R0:W5:Y:S04]  /*d040*/  @!P3 LD.E.64 R58, desc[UR6][R24.64] ;  /* 0x00000006183ab980 */ /* 0x000168000c101b00 */
[----:B------:R0:W5:Y:S01]  /*d050*/  @!P3 LD.E.64 R60, desc[UR6][R20.64] ;  /* 0x00000006143cb980 */ /* 0x000162000c101b00 */
[C---:B------:R-:W-:Y:S01]  /*d060*/  @!P1 SHF.L.U64.HI R28, R214.reuse, 0x1, R5 ;  /* 0x00000001d61c9819 */ /* 0x040fe20000010205 */
[----:B------:R-:W-:Y:S01]  /*d070*/  @!P1 IMAD.SHL.U32 R5, R214, 0x2, RZ ;  /* 0x00000002d6059824 */ /* 0x000fe200078e00ff */
[----:B------:R-:W-:-:S02]  /*d080*/  @!P2 SHF.L.U64.HI R26, R215, 0x1, R11 ;  /* 0x00000001d71aa819 */ /* 0x000fc4000001020b */
[----:B------:R-:W-:Y:S02]  /*d090*/  @!P0 SHF.L.U64.HI R34, R217, 0x1, R10 ;  /* 0x00000001d9228819 */ /* 0x000fe4000001020a */
[-C--:B------:R-:W-:Y:S01]  /*d0a0*/  @!P1 IADD3 R10, P4, R6, R5.reuse, RZ ;  /* 0x00000005060a9210 */ /* 0x080fe20007f9e0ff */
[--C-:B------:R-:W-:Y:S01]  /*d0b0*/  @!P2 IMAD.X R15, R7, 0x1, R26.reuse, P6 ;  /* 0x00000001070fa824 */ /* 0x100fe200030e061a */
[----:B------:R-:W-:Y:S01]  /*d0c0*/  @!P1 IADD3 R4, P6, R8, R5, RZ ;  /* 0x0000000508049210 */ /* 0x000fe20007fde0ff */
[----:B------:R-:W-:Y:S01]  /*d0d0*/  @!P2 IMAD.X R13, R9, 0x1, R26, P5 ;  /* 0x00000001090da824 */ /* 0x000fe200028e061a */
[-C--:B------:R-:W-:Y:S01]  /*d0e0*/  @!P0 IADD3 R6, P5, R6, R27.reuse, RZ ;  /* 0x0000001b06068210 */ /* 0x080fe20007fbe0ff */
[--C-:B------:R-:W-:Y:S01]  /*d0f0*/  @!P1 IMAD.X R11, R7, 0x1, R28.reuse, P4 ;  /* 0x00000001070b9824 */ /* 0x100fe200020e061c */
        /* <DEDUP_REMOVED lines=8> */
[----:B------:R0:W5:Y:S04]  /*d180*/  @!P0 LD.E.64 R46, desc[UR6][R6.64] ;  /* 0x00000006062e8980 */ /* 0x000168000c101b00 */
[----:B------:R0:W5:Y:S02]  /*d190*/  @!P0 LD.E.64 R48, desc[UR6][R8.64] ;  /* 0x0000000608308980 */ /* 0x000164000c101b00 */
.L_x_2768:
[----:B------:R-:W-:Y:S05]  /*d1a0*/  BSYNC B1 ;  /* 0x0000000000017941 */ /* 0x000fea0003800000 */
.L_x_2767:
[----:B0----5:R-:W-:Y:S01]  /*d1b0*/  IMAD.MOV.U32 R4, RZ, RZ, R46 ;  /* 0x000000ffff047224 */ /* 0x021fe200078e002e */
[----:B------:R-:W-:Y:S01]  /*d1c0*/  UMOV UR4, 0xffffffff ;  /* 0xffffffff00047882 */ /* 0x000fe20000000000 */
[----:B------:R-:W-:Y:S02]  /*d1d0*/  IMAD.MOV.U32 R5, RZ, RZ, R47 ;  /* 0x000000ffff057224 */ /* 0x000fe400078e002f */
[----:B------:R-:W-:Y:S02]  /*d1e0*/  IMAD.MOV.U32 R6, RZ, RZ, R50 ;  /* 0x000000ffff067224 */ /* 0x000fe400078e0032 */
[----:B--2---:R-:W-:Y:S01]  /*d1f0*/  IMAD.MOV.U32 R7, RZ, RZ, R51 ;  /* 0x000000ffff077224 */ /* 0x004fe200078e0033 */
        /* <DEDUP_REMOVED lines=22> */
[----:B------:R0:W0:Y:S04]  /*d360*/  SHFL.IDX PT, R6, R32, 0x2, 0x181f ;  /* 0x00581f0020067f89 */ /* 0x00002800000e0000 */
[----:B---3--:R3:W0:Y:S04]  /*d370*/  SHFL.IDX PT, R9, R31, 0x2, 0x181f ;  /* 0x00581f001f097f89 */ /* 0x00862800000e0000 */
[----:B----4-:R3:W4:Y:S02]  /*d380*/  SHFL.IDX PT, R8, R30, 0x2, 0x181f ;  /* 0x00581f001e087f89 */ /* 0x01072400000e0000 */
.L_x_3100:
        /* <DEDUP_REMOVED lines=26> */
[-C--:B0-----:R-:W-:Y:S02]  /*d530*/  @!P3 IADD3 R24, P5, R6, R21.reuse, RZ ;  /* 0x000000150618b210 */ /* 0x081fe40007fbe0ff */
[----:B----4-:R-:W-:Y:S02]  /*d540*/  @!P3 IADD3 R20, P4, R8, R21, RZ ;  /* 0x000000150814b210 */ /* 0x010fe40007f9e0ff */
[-C--:B------:R-:W-:Y:S01]  /*d550*/  @!P2 IADD3 R14, P6, R6, R13.reuse, RZ ;  /* 0x0000000d060ea210 */ /* 0x080fe20007fde0ff */
[--C-:B--2---:R-:W-:Y:S01]  /*d560*/  @!P3 IMAD.X R25, R7, 0x1, R4.reuse, P5 ;  /* 0x000000010719b824 */ /* 0x104fe200028e0604 */
[----:B------:R-:W-:Y:S01]  /*d570*/  @!P2 IADD3 R12, P5, R8, R13, RZ ;  /* 0x0000000d080ca210 */ /* 0x000fe20007fbe0ff */
[----:B------:R-:W-:Y:S01]  /*d580*/  @!P3 IMAD.X R21, R9, 0x1, R4, P4 ;  /* 0x000000010915b824 */ /* 0x000fe200020e0604 */
[----:B------:R-:W-:Y:S02]  /*d590*/  CS2R R38, SRZ ;  /* 0x0000000000267805 */ /* 0x000fe4000001ff00 */
[----:B------:R-:W-:-:S02]  /*d5a0*/  CS2R R40, SRZ ;  /* 0x0000000000287805 */ /* 0x000fc4000001ff00 */
[----:B------:R-:W-:Y:S01]  /*d5b0*/  CS2R R36, SRZ ;  /* 0x0000000000247805 */ /* 0x000fe2000001ff00 */
[----:B------:R0:W5:Y:S04]  /*d5c0*/  @!P3 LD.E.64 R42, desc[UR6][R24.64] ;  /* 0x00000006182ab980 */ /* 0x000168000c101b00 */
[----:B------:R0:W5:Y:S01]  /*d5d0*/  @!P3 LD.E.64 R44, desc[UR6][R20.64] ;  /* 0x00000006142cb980 */ /* 0x000162000c101b00 */
[----:B---3--:R-:W-:Y:S01]  /*d5e0*/  @!P2 SHF.L.U64.HI R34, R215, 0x1, R11 ;  /* 0x00000001d722a819 */ /* 0x008fe2000001020b */
        /* <DEDUP_REMOVED lines=9> */
[----:B------:R-:W-:Y:S01]  /*d680*/  CS2R R34, SRZ ;  /* 0x0000000000227805 */ /* 0x000fe2000001ff00 */
[----:B------:R0:W5:Y:S01]  /*d690*/  @!P2 LD.E.64 R38, desc[UR6][R14.64] ;  /* 0x000000060e26a980 */ /* 0x000162000c101b00 */
[-C--:B------:R-:W-:Y:S02]  /*d6a0*/  @!P0 IADD3 R6, P5, R6, R5.reuse, RZ ;  /* 0x0000000506068210 */ /* 0x080fe40007fbe0ff */
[----:B------:R-:W-:Y:S01]  /*d6b0*/  @!P0 IADD3 R8, P4, R8, R5, RZ ;  /* 0x0000000508088210 */ /* 0x000fe20007f9e0ff */
[----:B------:R-:W-:Y:S01]  /*d6c0*/  @!P1 IMAD.X R5, R9, 0x1, R26, P6 ;  /* 0x0000000109059824 */ /* 0x000fe200030e061a */
[----:B------:R-:W-:Y:S01]  /*d6d0*/  CS2R R26, SRZ ;  /* 0x00000000001a7805 */ /* 0x000fe2000001ff00 */
[--C-:B------:R-:W-:Y:S01]  /*d6e0*/  @!P0 IMAD.X R7, R7, 0x1, R28.reuse, P5 ;  /* 0x0000000107078824 */ /* 0x100fe200028e061c */
[----:B------:R0:W5:Y:S01]  /*d6f0*/  @!P2 LD.E.64 R40, desc[UR6][R12.64] ;  /* 0x000000060c28a980 */ /* 0x000162000c101b00 */
[----:B------:R-:W-:Y:S01]  /*d700*/  @!P0 IMAD.X R9, R9, 0x1, R28, P4 ;  /* 0x0000000109098824 */ /* 0x000fe200020e061c */
[----:B------:R-:W-:-:S02]  /*d710*/  CS2R R28, SRZ ;  /* 0x00000000001c7805 */ /* 0x000fc4000001ff00 */
[----:B------:R0:W5:Y:S04]  /*d720*/  @!P1 LD.E.64 R34, desc[UR6][R10.64] ;  /* 0x000000060a229980 */ /* 0x000168000c101b00 */
[----:B------:R0:W5:Y:S04]  /*d730*/  @!P1 LD.E.64 R36, desc[UR6][R4.64] ;  /* 0x0000000604249980 */ /* 0x000168000c101b00 */
[----:B------:R0:W5:Y:S04]  /*d740*/  @!P0 LD.E.64 R28, desc[UR6][R6.64] ;  /* 0x00000006061c8980 */ /* 0x000168000c101b00 */
[----:B------:R0:W5:Y:S02]  /*d750*/  @!P0 LD.E.64 R26, desc[UR6][R8.64] ;  /* 0x00000006081a8980 */ /* 0x000164000c101b00 */
.L_x_2771:
[----:B------:R-:W-:Y:S05]  /*d760*/  BSYNC B1 ;  /* 0x0000000000017941 */ /* 0x000fea0003800000 */
.L_x_2770:
[----:B0----5:R-:W-:Y:S01]  /*d770*/  IMAD.MOV.U32 R5, RZ, RZ, R34 ;  /* 0x000000ffff057224 */ /* 0x021fe200078e0022 */
[----:B------:R-:W-:Y:S01]  /*d780*/  UMOV UR4, 0xffffffff ;  /* 0xffffffff00047882 */ /* 0x000fe20000000000 */
[----:B------:R-:W-:Y:S02]  /*d790*/  IMAD.MOV.U32 R4, RZ, RZ, R35 ;  /* 0x000000ffff047224 */ /* 0x000fe400078e0023 */
[----:B--2---:R-:W-:Y:S02]  /*d7a0*/  IMAD.MOV.U32 R7, RZ, RZ, R28 ;  /* 0x000000ffff077224 */ /* 0x004fe400078e001c */
        /* <DEDUP_REMOVED lines=20> */
[----:B------:R-:W-:Y:S02]  /*d8f0*/  CS2R R4, SRZ ;  /* 0x0000000000047805 */ /* 0x000fe4000001ff00 */
[----:B------:R-:W-:Y:S01]  /*d900*/  PRMT R93, R7, 0x5410, R6 ;  /* 0x00005410075d7816 */ /* 0x000fe20000000006 */
[----:B------:R-:W-:Y:S06]  /*d910*/  BRA.DIV UR4, `(.L_x_2772) ;  /* 0x0000026a04e87947 */ /* 0x000fec000b800000 */
[----:B------:R0:W2:Y:S04]  /*d920*/  SHFL.IDX PT, R9, R33, 0x3, 0x181f ;  /* 0x00781f0021097f89 */ /* 0x0000a800000e0000 */
[----:B----4-:R0:W4:Y:S04]  /*d930*/  SHFL.IDX PT, R8, R32, 0x3, 0x181f ;  /* 0x00781f0020087f89 */ /* 0x01012800000e0000 */
[----:B------:R0:W0:Y:S04]  /*d940*/  SHFL.IDX PT, R78, R31, 0x3, 0x181f ;  /* 0x00781f001f4e7f89 */ /* 0x00002800000e0000 */
[----:B------:R0:W0:Y:S02]  /*d950*/  SHFL.IDX PT, R10, R30, 0x3, 0x181f ;  /* 0x00781f001e0a7f89 */ /* 0x00002400000e0000 */
.L_x_3106:
[----:B------:R-:W5:Y:S01]  /*d960*/  LDL R11, [R1+0x78] ;  /* 0x00007800010b7983 */ /* 0x000f620000100800 */
[----:B------:R-:W-:Y:S01]  /*d970*/  VIADD R7, R0, 0x60 ;  /* 0x0000006000077836 */ /* 0x000fe20000000000 */
[----:B------:R-:W-:Y:S01]  /*d980*/  BSSY B1, `(.L_x_2773) ;  /* 0x000003f000017945 */ /* 0x000fe20003800000 */
[----:B------:R-:W-:Y:S02]  /*d990*/  CS2R R12, SRZ ;  /* 0x00000000000c7805 */ /* 0x000fe4000001ff00 */
[----:B------:R-:W-:Y:S02]  /*d9a0*/  CS2R R20, SRZ ;  /* 0x0000000000147805 */ /* 0x000fe4000001ff00 */
[----:B01-3--:R-:W-:Y:S02]  /*d9b0*/  CS2R R30, SRZ ;  /* 0x00000000001e7805 */ /* 0x00bfe4000001ff00 */
[----:B------:R-:W-:Y:S02]  /*d9c0*/  ISETP.GE.AND P0, PT, R7, R3, PT ;  /* 0x000000030700720c */ /* 0x000fe40003f06270 */
[----:B------:R-:W-:-:S02]  /*d9d0*/  CS2R R14, SRZ ;  /* 0x00000000000e7805 */ /* 0x000fc4000001ff00 */
[----:B------:R-:W-:Y:S02]  /*d9e0*/  CS2R R24, SRZ ;  /* 0x0000000000187805 */ /* 0x000fe4000001ff00 */
[----:B------:R-:W-:Y:S02]  /*d9f0*/  CS2R R32, SRZ ;  /* 0x0000000000207805 */ /* 0x000fe4000001ff00 */
[----:B-----5:R-:W-:-:S04]  /*da00*/  LEA.HI R6, R11, R11, RZ, 0x1 ;  /* 0x0000000b0b067211 */ /* 0x020fc800078f08ff */
[----:B------:R-:W-:Y:S02]  /*da10*/  LOP3.LUT R0, R6, 0xfffffffe, RZ, 0xc0, !PT ;  /* 0xfffffffe06007812 */ /* 0x000fe400078ec0ff */
[----:B------:R-:W-:-:S03]  /*da20*/  CS2R R6, SRZ ;  /* 0x0000000000067805 */ /* 0x000fc6000001ff00 */
[----:B------:R-:W-:-:S05]  /*da30*/  IMAD.IADD R0, R11, 0x1, -R0 ;  /* 0x000000010b007824 */ /* 0x000fca00078e0a00 */
[----:B------:R-:W-:Y:S01]  /*da40*/  SHF.L.U32 R0, R0, 0x1f, RZ ;  /* 0x0000001f00007819 */ /* 0x000fe200000006ff */
[----:B------:R-:W-:Y:S06]  /*da50*/  @P0 BRA `(.L_x_2774) ;  /* 0x0000000000c40947 */ /* 0x000fec0003800000 */
[----:B------:R-:W3:Y:S01]  /*da60*/  LDL R82, [R1+0x9c] ;  /* 0x00009c0001527983 */ /* 0x000ee20000100800 */
[----:B------:R-:W-:-:S03]  /*da70*/  ULDC UR4, c[0x0][0x3f4] ;  /* 0x0000fd0000047ab9 */ /* 0x000fc60000000800 */
[----:B------:R-:W3:Y:S04]  /*da80*/  LDL R79, [R1+0x98] ;  /* 0x00009800014f7983 */ /* 0x000ee80000100800 */
[----:B------:R-:W3:Y:S01]  /*da90*/  LDL R11, [R1+0x94] ;  /* 0x00009400010b7983 */ /* 0x000ee20000100800 */
[----:B------:R-:W-:Y:S02]  /*daa0*/  ISETP.GE.AND P3, PT, R22, UR4, PT ;  /* 0x0000000416007c0c */ /* 0x000fe4000bf66270 */
[----:B------:R-:W-:Y:S02]  /*dab0*/  CS2R R32, SRZ ;  /* 0x0000000000207805 */ /* 0x000fe4000001ff00 */
[----:B------:R-:W-:Y:S01]  /*dac0*/  ISETP.GE.AND P2, PT, R215, UR4, PT ;  /* 0x00000004d7007c0c */ /* 0x000fe2000bf46270 */
[----:B------:R-:W-:Y:S01]  /*dad0*/  ULDC.64 UR6, c[0x0][0x208] ;  /* 0x0000820000067ab9 */ /* 0x000fe20000000a00 */
[----:B------:R-:W-:-:S02]  /*dae0*/  ISETP.GE.AND P1, PT, R214, UR4, PT ;  /* 0x00000004d6007c0c */ /* 0x000fc4000bf26270 */
[----:B------:R-:W-:-:S05]  /*daf0*/  ISETP.GE.AND P0, PT, R217, UR4, PT ;  /* 0x00000004d9007c0c */ /* 0x000fca000bf06270 */
[C---:B------:R-:W-:Y:S01]  /*db00*/  @!P3 IMAD.SHL.U32 R24, R22.reuse, 0x2, RZ ;  /* 0x000000021618b824 */ /* 0x040fe200078e00ff */
[----:B------:R-:W-:-:S03]  /*db10*/  @!P3 SHF.L.U64.HI R4, R22, 0x1, R23 ;  /* 0x000000011604b819 */ /* 0x000fc60000010217 */
[----:B------:R-:W-:Y:S02]  /*db20*/  @!P2 IMAD.SHL.U32 R14, R215, 0x2, RZ ;  /* 0x00000002d70ea824 */ /* 0x000fe400078e00ff */
[----:B------:R-:W-:Y:S01]  /*db30*/  @!P1 IMAD.SHL.U32 R6, R214, 0x2, RZ ;  /* 0x00000002d6069824 */ /* 0x000fe200078e00ff */
[-C--:B----4-:R-:W-:Y:S01]  /*db40*/  @!P3 IADD3 R20, P5, R8, R24.reuse, RZ ;  /* 0x000000180814b210 */ /* 0x090fe20007fbe0ff */
[----:B------:R-:W-:Y:S01]  /*db50*/  @!P0 IMAD.SHL.U32 R30, R217, 0x2, RZ ;  /* 0x00000002d91e8824 */ /* 0x000fe200078e00ff */
[----:B------:R-:W-:Y:S02]  /*db60*/  @!P3 IADD3 R24, P4, R10, R24, RZ ;  /* 0x000000180a18b210 */ /* 0x000fe40007f9e0ff */
[-C--:B------:R-:W-:Y:S01]  /*db70*/  @!P2 IADD3 R12, P6, R8, R14.reuse, RZ ;  /* 0x0000000e080ca210 */ /* 0x080fe20007fde0ff */
[--C-:B--2---:R-:W-:Y:S01]  /*db80*/  @!P3 IMAD.X R21, R9, 0x1, R4.reuse, P5 ;  /* 0x000000010915b824 */ /* 0x104fe200028e0604 */
[----:B------:R-:W-:Y:S01]  /*db90*/  @!P2 IADD3 R14, P5, R10, R14, RZ ;  /* 0x0000000e0a0ea210 */ /* 0x000fe20007fbe0ff */
[----:B------:R-:W-:Y:S01]  /*dba0*/  @!P3 IMAD.X R25, R78, 0x1, R4, P4 ;  /* 0x000000014e19b824 */ /* 0x000fe200020e0604 */
[----:B------:R-:W-:-:S04]  /*dbb0*/  @!P1 IADD3 R4, P4, R8, R6, RZ ;  /* 0x0000000608049210 */ /* 0x000fc80007f9e0ff */
[----:B------:R0:W5:Y:S02]  /*dbc0*/  @!P3 LD.E.64 R32, desc[UR6][R24.64] ;  /* 0x000000061820b980 */ /* 0x000164000c101b00 */
[----:B0-----:R-:W-:Y:S02]  /*dbd0*/  CS2R R24, SRZ ;  /* 0x0000000000187805 */ /* 0x001fe4000001ff00 */
[----:B---3--:R-:W-:Y:S02]  /*dbe0*/  @!P2 SHF.L.U64.HI R5, R215, 0x1, R82 ;  /* 0x00000001d705a819 */ /* 0x008fe40000010252 */
[----:B------:R-:W-:-:S03]  /*dbf0*/  @!P1 SHF.L.U64.HI R7, R214, 0x1, R79 ;  /* 0x00000001d6079819 */ /* 0x000fc6000001024f */
[C-C-:B------:R-:W-:Y:S01]  /*dc00*/  @!P2 IMAD.X R13, R9.reuse, 0x1, R5.reuse, P6 ;  /* 0x00000001090da824 */ /* 0x140fe200030e0605 */
[----:B------:R-:W-:Y:S01]  /*dc10*/  @!P1 IADD3 R6, P6, R10, R6, RZ ;  /* 0x000000060a069210 */ /* 0x000fe20007fde0ff */
[----:B------:R-:W-:Y:S01]  /*dc20*/  @!P2 IMAD.X R15, R78, 0x1, R5, P5 ;  /* 0x000000014e0fa824 */ /* 0x000fe200028e0605 */
[-C--:B------:R-:W-:Y:S01]  /*dc30*/  @!P0 IADD3 R8, P5, R8, R30.reuse, RZ ;  /* 0x0000001e08088210 */ /* 0x080fe20007fbe0ff */
[--C-:B------:R-:W-:Y:S01]  /*dc40*/  @!P1 IMAD.X R5, R9, 0x1, R7.reuse, P4 ;  /* 0x0000000109059824 */ /* 0x100fe200020e0607 */
[----:B------:R-:W-:Y:S02]  /*dc50*/  @!P0 IADD3 R10, P4, R10, R30, RZ ;  /* 0x0000001e0a0a8210 */ /* 0x000fe40007f9e0ff */
[----:B------:R-:W-:Y:S01]  /*dc60*/  CS2R R30, SRZ ;  /* 0x00000000001e7805 */ /* 0x000fe2000001ff00 */
[----:B------:R-:W5:Y:S01]  /*dc70*/  @!P2 LD.E.64 R24, desc[UR6][R14.64] ;  /* 0x000000060e18a980 */ /* 0x000f62000c101b00 */
[----:B------:R-:W-:Y:S01]  /*dc80*/  @!P1 IMAD.X R7, R78, 0x1, R7, P6 ;  /* 0x000000014e079824 */ /* 0x000fe200030e0607 */
[----:B------:R-:W-:-:S03]  /*dc90*/  @!P0 SHF.L.U64.HI R11, R217, 0x1, R11 ;  /* 0x00000001d90b8819 */ /* 0x000fc6000001020b */
[----:B------:R0:W5:Y:S02]  /*dca0*/  @!P3 LD.E.64 R30, desc[UR6][R20.64] ;  /* 0x00000006141eb980 */ /* 0x000164000c101b00 */
[--C-:B------:R-:W-:Y:S02]  /*dcb0*/  @!P0 IMAD.X R9, R9, 0x1, R11.reuse, P5 ;  /* 0x0000000109098824 */ /* 0x100fe400028e060b */
[----:B------:R-:W-:Y:S01]  /*dcc0*/  @!P0 IMAD.X R11, R78, 0x1, R11, P4 ;  /* 0x000000014e0b8824 */ /* 0x000fe200020e060b */
[----:B0-----:R-:W-:Y:S02]  /*dcd0*/  CS2R R20, SRZ ;  /* 0x0000000000147805 */ /* 0x001fe4000001ff00 */
[----:B------:R-:W-:-:S04]  /*dce0*/  CS2R R14, SRZ ;  /* 0x00000000000e7805 */ /* 0x000fc8000001ff00 */
[----:B------:R0:W5:Y:S04]  /*dcf0*/  @!P2 LD.E.64 R20, desc[UR6][R12.64] ;  /* 0x000000060c14a980 */ /* 0x000168000c101b00 */
[----:B------:R1:W5:Y:S01]  /*dd00*/  @!P1 LD.E.64 R14, desc[UR6][R6.64] ;  /* 0x00000006060e9980 */ /* 0x000362000c101b00 */
[----:B0-----:R-:W-:Y:S02]  /*dd10*/  CS2R R12, SRZ ;  /* 0x00000000000c7805 */ /* 0x001fe4000001ff00 */
[----:B-1----:R-:W-:-:S04]  /*dd20*/  CS2R R6, SRZ ;  /* 0x0000000000067805 */ /* 0x002fc8000001ff00 */
[----:B------:R0:W5:Y:S04]  /*dd30*/  @!P1 LD.E.64 R12, desc[UR6][R4.64] ;  /* 0x00000006040c9980 */ /* 0x000168000c101b00 */
[----:B------:R1:W5:Y:S01]  /*dd40*/  @!P0 LD.E.64 R6, desc[UR6][R10.64] ;  /* 0x000000060a068980 */ /* 0x000362000c101b00 */
[----:B0-----:R-:W-:-:S06]  /*dd50*/  CS2R R4, SRZ ;  /* 0x0000000000047805 */ /* 0x001fcc000001ff00 */
[----:B------:R1:W5:Y:S02]  /*dd60*/  @!P0 LD.E.64 R4, desc[UR6][R8.64] ;  /* 0x0000000608048980 */ /* 0x000364000c101b00 */
.L_x_2774:
[----:B------:R-:W-:Y:S05]  /*dd70*/  BSYNC B1 ;  /* 0x0000000000017941 */ /* 0x000fea0003800000 */
.L_x_2773:
[----:B------:R-:W0:Y:S01]  /*dd80*/  SYNCS.PHASECHK.TRANS64.TRYWAIT P0, [R16+URZ+0x38800], R0 ;  /* 0x03880000100075a7 */ /* 0x000e22000800017f */
[----:B-12--5:R-:W-:Y:S01]  /*dd90*/  IMAD.MOV.U32 R9, RZ, RZ, R4 ;  /* 0x000000ffff097224 */ /* 0x026fe200078e0004 */
[----:B------:R-:W-:Y:S01]  /*dda0*/  BSSY B1, `(.L_x_2775) ;  /* 0x000000d000017945 */ /* 0x000fe20003800000 */
[----:B----4-:R-:W-:Y:S02]  /*ddb0*/  IMAD.MOV.U32 R8, RZ, RZ, R5 ;  /* 0x000000ffff087224 */ /* 0x010fe400078e0005 */
[----:B------:R-:W-:Y:S02]  /*ddc0*/  IMAD.MOV.U32 R11, RZ, RZ, R12 ;  /* 0x000000ffff0b7224 */ /* 0x000fe400078e000c */
[----:B------:R-:W-:Y:S01]  /*ddd0*/  IMAD.MOV.U32 R10, RZ, RZ, R13 ;  /* 0x000000ffff0a7224 */ /* 0x000fe200078e000d */
[----:B------:R-:W-:Y:S01]  /*dde0*/  PRMT R78, R9, 0x5410, R8 ;  /* 0x00005410094e7816 */ /* 0x000fe20000000008 */
[----:B------:R-:W-:Y:S02]  /*ddf0*/  IMAD.MOV.U32 R9, RZ, RZ, R20 ;  /* 0x000000ffff097224 */ /* 0x000fe400078e0014 */
[----:B------:R-:W-:Y:S01]  /*de00*/  IMAD.MOV.U32 R8, RZ, RZ, R21 ;  /* 0x000000ffff087224 */ /* 0x000fe200078e0015 */
[----:B------:R-:W-:-:S04]  /*de10*/  PRMT R82, R11, 0x5410, R10 ;  /* 0x000054100b527816 */ /* 0x000fc8000000000a */
[----:B------:R-:W-:Y:S01]  /*de20*/  PRMT R87, R9, 0x5410, R8 ;  /* 0x0000541009577816 */ /* 0x000fe20000000008 */
[----:B------:R-:W-:Y:S02]  /*de30*/  IMAD.MOV.U32 R9, RZ, RZ, R30 ;  /* 0x000000ffff097224 */ /* 0x000fe400078e001e */
[----:B------:R-:W-:-:S05]  /*de40*/  IMAD.MOV.U32 R8, RZ, RZ, R31 ;  /* 0x000000ffff087224 */ /* 0x000fca00078e001f */
[----:B------:R-:W-:Y:S01]  /*de50*/  PRMT R98, R8, 0x5410, R9 ;  /* 0x0000541008627816 */ /* 0x000fe20000000009 */
[----:B0-----:R-:W-:Y:S06]  /*de60*/  @!P0 BRA `(.L_x_2776) ;  /* 0x0000026800088947 */ /* 0x001fec0003800000 */
.L_x_3107:
[----:B------:R-:W-:Y:S05]  /*de70*/  BSYNC B1 ;  /* 0x0000000000017941 */ /* 0x000fea0003800000 */
.L_x_2775:
[----:B------:R-:W-:Y:S01]  /*de80*/  IMAD.MOV.U32 R8, RZ, RZ, R6 ;  /* 0x000000ffff087224 */ /* 0x000fe200078e0006 */
[----:B------:R-:W-:Y:S01]  /*de90*/  BSSY B1, `(.L_x_2777) ;  /* 0x00000d6000017945 */ /* 0x000fe20003800000 */
[----:B0-----:R-:W-:-:S05]  /*dea0*/  IMAD.MOV.U32 R0, RZ, RZ, R7 ;  /* 0x000000ffff007224 */ /* 0x001fca00078e0007 */
[----:B------:R-:W-:Y:S01]  /*deb0*/  PRMT R79, R8, 0x5410, R0 ;  /* 0x00005410084f7816 */ /* 0x000fe20000000000 */
[----:B------:R-:W-:Y:S02]  /*dec0*/  IMAD.MOV.U32 R8, RZ, RZ, R14 ;  /* 0x000000ffff087224 */ /* 0x000fe400078e000e */
[----:B------:R-:W-:-:S05]  /*ded0*/  IMAD.MOV.U32 R0, RZ, RZ, R15 ;  /* 0x000000ffff007224 */ /* 0x000fca00078e000f */
[----:B------:R-:W-:Y:S01]  /*dee0*/  PRMT R83, R8, 0x5410, R0 ;  /* 0x0000541008537816 */ /* 0x000fe20000000000 */
[----:B------:R-:W-:Y:S01]  /*def0*/  IMAD.MOV.U32 R8, RZ, RZ, R24 ;  /* 0x000000ffff087224 */ /* 0x000fe200078e0018 */
[----:B------:R-:W-:Y:S01]  /*df00*/  VIADDMNMX R0, R3, -R231, 0x80, PT ;  /* 0x0000008003007446 */ /* 0x000fe200038009e7 */
[----:B------:R-:W-:-:S03]  /*df10*/  IMAD.MOV.U32 R3, RZ, RZ, R25 ;  /* 0x000000ffff037224 */ /* 0x000fc600078e0019 */
[----:B------:R-:W-:Y:S02]  /*df20*/  ISETP.GE.AND P0, PT, R212, R0, PT ;  /* 0x00000000d400720c */ /* 0x000fe40003f06270 */
[----:B------:R-:W-:Y:S01]  /*df30*/  PRMT R94, R8, 0x5410, R3 ;  /* 0x00005410085e7816 */ /* 0x000fe20000000003 */
[----:B------:R-:W-:Y:S02]  /*df40*/  IMAD.MOV.U32 R8, RZ, RZ, R32 ;  /* 0x000000ffff087224 */ /* 0x000fe400078e0020 */
[----:B------:R-:W-:-:S05]  /*df50*/  IMAD.MOV.U32 R3, RZ, RZ, R33 ;  /* 0x000000ffff037224 */ /* 0x000fca00078e0021 */
[----:B------:R-:W-:-:S03]  /*df60*/  PRMT R103, R8, 0x5410, R3 ;  /* 0x0000541008677816 */ /* 0x000fc60000000003 */
[----:B------:R-:W-:Y:S05]  /*df70*/  @P0 BRA `(.L_x_2778) ;  /* 0x0000000c001c0947 */ /* 0x000fea0003800000 */
[----:B------:R-:W0:Y:S01]  /*df80*/  LDC R3, c[0x0][0x3f4] ;  /* 0x0000fd00ff037b82 */ /* 0x000e220000000800 */
[----:B------:R-:W-:Y:S01]  /*df90*/  BSSY B2, `(.L_x_2779) ;  /* 0x0000034000027945 */ /* 0x000fe20003800000 */
[-C--:B0-----:R-:W-:Y:S02]  /*dfa0*/  ISETP.GE.AND P0, PT, R22, R3.reuse, PT ;  /* 0x000000031600720c */ /* 0x081fe40003f06270 */
[-C--:B------:R-:W-:Y:S02]  /*dfb0*/  ISETP.GE.AND P1, PT, R215, R3.reuse, PT ;  /* 0x00000003d700720c */ /* 0x080fe40003f26270 */
[-C--:B------:R-:W-:Y:S02]  /*dfc0*/  ISETP.GE.AND P2, PT, R214, R3.reuse, PT ;  /* 0x00000003d600720c */ /* 0x080fe40003f46270 */
[----:B------:R-:W-:-:S07]  /*dfd0*/  ISETP.GE.AND P3, PT, R217, R3, PT ;  /* 0x00000003d900720c */ /* 0x000fce0003f66270 */
[----:B------:R-:W-:Y:S06]  /*dfe0*/  @P0 BRA `(.L_x_2780) ;  /* 0x0000000000b80947 */ /* 0x000fec0003800000 */
[----:B------:R-:W0:Y:S01]  /*dff0*/  LDS.128 R8, [R230] ;  /* 0x00000000e6087984 */ /* 0x000e220000000c00 */
[----:B------:R-:W-:Y:S02]  /*e000*/  SHF.R.U32.HI R88, RZ, 0x10, R75 ;  /* 0x00000010ff587819 */ /* 0x000fe4000001164b */
[----:B------:R-:W-:Y:S02]  /*e010*/  SHF.R.U32.HI R89, RZ, 0x10, R77 ;  /* 0x00000010ff597819 */ /* 0x000fe4000001164d */
[C---:B------:R-:W-:Y:S02]  /*e020*/  PRMT R88, R95.reuse, 0x5432, R88 ;  /* 0x000054325f587816 */ /* 0x040fe40000000058 */
[----:B------:R-:W-:Y:S02]  /*e030*/  PRMT R89, R95, 0x5410, R89 ;  /* 0x000054105f597816 */ /* 0x000fe40000000059 */
[----:B------:R-:W-:Y:S01]  /*e040*/  SHF.R.U64 R75, R74, 0x10, R75 ;  /* 0x000000104a4b7819 */ /* 0x000fe2000000124b */
[----:B------:R-:W-:Y:S01]  /*e050*/  IMAD.U32 R96, R88, 0x10000, RZ ;  /* 0x0001000058607824 */ /* 0x000fe200078e00ff */
[----:B------:R-:W-:Y:S01]  /*e060*/  SHF.R.U64 R76, R76, 0x10, R77 ;  /* 0x000000104c4c7819 */ /* 0x000fe2000000124d */
[C---:B------:R-:W-:Y:S01]  /*e070*/  IMAD.U32 R3, R89.reuse, 0x10000, RZ ;  /* 0x0001000059037824 */ /* 0x040fe200078e00ff */
[----:B------:R-:W-:-:S02]  /*e080*/  LOP3.LUT R74, R89, 0xffff0000, RZ, 0xc0, !PT ;  /* 0xffff0000594a7812 */ /* 0x000fc400078ec0ff */
[----:B------:R-:W-:Y:S02]  /*e090*/  LOP3.LUT R88, R88, 0xffff0000, RZ, 0xc0, !PT ;  /* 0xffff000058587812 */ /* 0x000fe400078ec0ff */
[C---:B------:R-:W-:Y:S02]  /*e0a0*/  PRMT R76, R114.reuse, 0x5432, R76 ;  /* 0x00005432724c7816 */ /* 0x040fe4000000004c */
[----:B------:R-:W-:Y:S02]  /*e0b0*/  PRMT R75, R114, 0x5410, R75 ;  /* 0x00005410724b7816 */ /* 0x000fe4000000004b */
[C---:B0-----:R-:W-:Y:S01]  /*e0c0*/  LOP3.LUT R97, R10.reuse, 0xffff0000, RZ, 0xc0, !PT ;  /* 0xffff00000a617812 */ /* 0x041fe200078ec0ff */
[----:B------:R-:W-:Y:S01]  /*e0d0*/  IMAD.U32 R95, R10, 0x10000, RZ ;  /* 0x000100000a5f7824 */ /* 0x000fe200078e00ff */
[C---:B------:R-:W-:Y:S01]  /*e0e0*/  LOP3.LUT R77, R11.reuse, 0xffff0000, RZ, 0xc0, !PT ;  /* 0xffff00000b4d7812 */ /* 0x040fe200078ec0ff */
[----:B------:R-:W-:Y:S02]  /*e0f0*/  IMAD.U32 R89, R11, 0x10000, RZ ;  /* 0x000100000b597824 */ /* 0x000fe400078e00ff */
[CC--:B------:R-:W-:Y:S01]  /*e100*/  FMUL.FTZ R10, R97.reuse, R3.reuse ;  /* 0x00000003610a7220 */ /* 0x0c0fe20000410000 */
[----:B------:R-:W-:Y:S01]  /*e110*/  FMUL.FTZ R97, R97, R96 ;  /* 0x0000006061617220 */ /* 0x000fe20000410000 */
[C---:B------:R-:W-:Y:S01]  /*e120*/  FMUL.FTZ R11, R77.reuse, R74 ;  /* 0x0000004a4d0b7220 */ /* 0x040fe20000410000 */
[----:B------:R-:W-:Y:S01]  /*e130*/  FMUL.FTZ R77, R77, R88 ;  /* 0x000000584d4d7220 */ /* 0x000fe20000410000 */
[C---:B------:R-:W-:Y:S01]  /*e140*/  FFMA.FTZ R10, R95.reuse, R96, -R10 ;  /* 0x000000605f0a7223 */ /* 0x040fe2000001080a */
[----:B------:R-:W-:Y:S01]  /*e150*/  FFMA.FTZ R3, R95, R3, R97 ;  /* 0x000000035f037223 */ /* 0x000fe20000010061 */
[----:B------:R-:W-:Y:S01]  /*e160*/  LOP3.LUT R95, R8, 0xffff0000, RZ, 0xc0, !PT ;  /* 0xffff0000085f7812 */ /* 0x000fe200078ec0ff */
[C---:B------:R-:W-:Y:S01]  /*e170*/  FFMA.FTZ R74, R89.reuse, R74, R77 ;  /* 0x0000004a594a7223 */ /* 0x040fe2000001004d */
[----:B------:R-:W-:Y:S01]  /*e180*/  FFMA.FTZ R11, R89, R88, -R11 ;  /* 0x00000058590b7223 */ /* 0x000fe2000001080b */
[C---:B------:R-:W-:Y:S01]  /*e190*/  IMAD.U32 R77, R76.reuse, 0x10000, RZ ;  /* 0x000100004c4d7824 */ /* 0x040fe200078e00ff */
[----:B------:R-:W-:Y:S01]  /*e1a0*/  LOP3.LUT R76, R76, 0xffff0000, RZ, 0xc0, !PT ;  /* 0xffff00004c4c7812 */ /* 0x000fe200078ec0ff */
[C---:B------:R-:W-:Y:S01]  /*e1b0*/  IMAD.U32 R88, R75.reuse, 0x10000, RZ ;  /* 0x000100004b587824 */ /* 0x040fe200078e00ff */
[----:B------:R-:W-:Y:S01]  /*e1c0*/  LOP3.LUT R75, R75, 0xffff0000, RZ, 0xc0, !PT ;  /* 0xffff00004b4b7812 */ /* 0x000fe200078ec0ff */
[----:B------:R-:W-:-:S02]  /*e1d0*/  IMAD.U32 R8, R8, 0x10000, RZ ;  /* 0x0001000008087824 */ /* 0x000fc400078e00ff */
[CC--:B------:R-:W-:Y:S01]  /*e1e0*/  FMUL.FTZ R89, R95.reuse, R77.reuse ;  /* 0x0000004d5f597220 */ /* 0x0c0fe20000410000 */
        /* <DEDUP_REMOVED lines=14> */
.L_x_2780:
[----:B------:R-:W-:Y:S05]  /*e2d0*/  BSYNC B2 ;  /* 0x0000000000027941 */ /* 0x000fea0003800000 */
.L_x_2779:
[----:B------:R-:W-:Y:S04]  /*e2e0*/  BSSY B2, `(.L_x_2781) ;  /* 0x0000030000027945 */ /* 0x000fe80003800000 */
[----:B------:R-:W-:Y:S05]  /*e2f0*/  @P1 BRA `(.L_x_2782) ;  /* 0x0000000000b81947 */ /* 0x000fea0003800000 */
[----:B0-----:R-:W0:Y:S01]  /*e300*/  LDS.128 R8, [R230+0x4000] ;  /* 0x00400000e6087984 */ /* 0x001e220000000c00 */
[----:B------:R-:W-:Y:S02]  /*e310*/  SHF.R.U32.HI R3, RZ, 0x10, R71 ;  /* 0x00000010ff037819 */ /* 0x000fe40000011647 */
[----:B------:R-:W-:Y:S02]  /*e320*/  SHF.R.U32.HI R74, RZ, 0x10, R73 ;  /* 0x00000010ff4a7819 */ /* 0x000fe40000011649 */
[C---:B------:R-:W-:Y:S02]  /*e330*/  PRMT R3, R113.reuse, 0x5410, R3 ;  /* 0x0000541071037816 */ /* 0x040fe40000000003 */
[----:B------:R-:W-:Y:S02]  /*e340*/  PRMT R74, R113, 0x5432, R74 ;  /* 0x00005432714a7816 */ /* 0x000fe4000000004a */
[----:B------:R-:W-:Y:S01]  /*e350*/  SHF.R.U64 R70, R70, 0x10, R71 ;  /* 0x0000001046467819 */ /* 0x000fe20000001247 */
[C---:B------:R-:W-:Y:S01]  /*e360*/  IMAD.U32 R76, R3.reuse, 0x10000, RZ ;  /* 0x00010000034c7824 */ /* 0x040fe200078e00ff */
[----:B------:R-:W-:Y:S01]  /*e370*/  SHF.R.U64 R71, R72, 0x10, R73 ;  /* 0x0000001048477819 */ /* 0x000fe20000001249 */
[----:B------:R-:W-:Y:S01]  /*e380*/  IMAD.U32 R75, R74, 0x10000, RZ ;  /* 0x000100004a4b7824 */ /* 0x000fe200078e00ff */
        /* <DEDUP_REMOVED lines=36> */
[----:B------:R1:W-:Y:S02]  /*e5d0*/  STS.128 [R230+0x4000], R8 ;  /* 0x00400008e6007388 */ /* 0x0003e40000000c00 */
.L_x_2782:
[----:B------:R-:W-:Y:S05]  /*e5e0*/  BSYNC B2 ;  /* 0x0000000000027941 */ /* 0x000fea0003800000 */
.L_x_2781:
[----:B------:R-:W-:Y:S04]  /*e5f0*/  BSSY B2, `(.L_x_2783) ;  /* 0x0000030000027945 */ /* 0x000fe80003800000 */
[----:B------:R-:W-:Y:S05]  /*e600*/  @P2 BRA `(.L_x_2784) ;  /* 0x0000000000b82947 */ /* 0x000fea0003800000 */
[----:B01----:R-:W0:Y:S01]  /*e610*/  LDS.128 R8, [R230+0x8000] ;  /* 0x00800000e6087984 */ /* 0x003e220000000c00 */
[----:B------:R-:W-:Y:S02]  /*e620*/  SHF.R.U64 R3, R66, 0x10, R67 ;  /* 0x0000001042037819 */ /* 0x000fe40000001243 */
[----:B------:R-:W-:Y:S02]  /*e630*/  SHF.R.U32.HI R66, RZ, 0x10, R69 ;  /* 0x00000010ff427819 */ /* 0x000fe40000011645 */
[----:B------:R-:W-:Y:S02]  /*e640*/  SHF.R.U32.HI R70, RZ, 0x10, R67 ;  /* 0x00000010ff467819 */ /* 0x000fe40000011643 */
[----:B------:R-:W-:Y:S02]  /*e650*/  PRMT R66, R110, 0x5410, R66 ;  /* 0x000054106e427816 */ /* 0x000fe40000000042 */
[----:B------:R-:W-:Y:S02]  /*e660*/  SHF.R.U64 R67, R68, 0x10, R69 ;  /* 0x0000001044437819 */ /* 0x000fe40000001245 */
[C---:B------:R-:W-:Y:S01]  /*e670*/  PRMT R70, R111.reuse, 0x5410, R70 ;  /* 0x000054106f467816 */ /* 0x040fe20000000046 */
[----:B------:R-:W-:Y:S01]  /*e680*/  IMAD.U32 R71, R66, 0x10000, RZ ;  /* 0x0001000042477824 */ /* 0x000fe200078e00ff */
[----:B------:R-:W-:-:S02]  /*e690*/  PRMT R69, R111, 0x5432, R3 ;  /* 0x000054326f457816 */ /* 0x000fc40000000003 */
[----:B------:R-:W-:Y:S01]  /*e6a0*/  LOP3.LUT R66, R66, 0xffff0000, RZ, 0xc0, !PT ;  /* 0xffff000042427812 */ /* 0x000fe200078ec0ff */
[----:B------:R-:W-:Y:S01]  /*e6b0*/  IMAD.U32 R74, R70, 0x10000, RZ ;  /* 0x00010000464a7824 */ /* 0x000fe200078e00ff */
[----:B------:R-:W-:Y:S02]  /*e6c0*/  PRMT R67, R110, 0x5432, R67 ;  /* 0x000054326e437816 */ /* 0x000fe40000000043 */
[----:B------:R-:W-:Y:S02]  /*e6d0*/  LOP3.LUT R70, R70, 0xffff0000, RZ, 0xc0, !PT ;  /* 0xffff000046467812 */ /* 0x000fe400078ec0ff */
[C---:B0-----:R-:W-:Y:S01]  /*e6e0*/  LOP3.LUT R68, R10.reuse, 0xffff0000, RZ, 0xc0, !PT ;  /* 0xffff00000a447812 */ /* 0x041fe200078ec0ff */
[----:B------:R-:W-:Y:S02]  /*e6f0*/  IMAD.U32 R3, R10, 0x10000, RZ ;  /* 0x000100000a037824 */ /* 0x000fe400078e00ff */
[C---:B------:R-:W-:Y:S01]  /*e700*/  IMAD.U32 R10, R11.reuse, 0x10000, RZ ;  /* 0x000100000b0a7824 */ /* 0x040fe200078e00ff */
[----:B------:R-:W-:Y:S01]  /*e710*/  LOP3.LUT R11, R11, 0xffff0000, RZ, 0xc0, !PT ;  /* 0xffff00000b0b7812 */ /* 0x000fe200078ec0ff */
[CC--:B------:R-:W-:Y:S01]  /*e720*/  FMUL.FTZ R75, R68.reuse, R71.reuse ;  /* 0x00000047444b7220 */ /* 0x0c0fe20000410000 */
[-C--:B------:R-:W-:Y:S01]  /*e730*/  FMUL.FTZ R68, R68, R74.reuse ;  /* 0x0000004a44447220 */ /* 0x080fe20000410000 */
[C---:B------:R-:W-:Y:S01]  /*e740*/  IMAD.U32 R73, R8.reuse, 0x10000, RZ ;  /* 0x0001000008497824 */ /* 0x040fe200078e00ff */
[----:B------:R-:W-:Y:S01]  /*e750*/  LOP3.LUT R8, R8, 0xffff0000, RZ, 0xc0, !PT ;  /* 0xffff000008087812 */ /* 0x000fe200078ec0ff */
[----:B------:R-:W-:Y:S01]  /*e760*/  FFMA.FTZ R75, R3, R74, -R75 ;  /* 0x0000004a034b7223 */ /* 0x000fe2000001084b */
[----:B------:R-:W-:Y:S01]  /*e770*/  FMUL.FTZ R74, R11, R66 ;  /* 0x000000420b4a7220 */ /* 0x000fe20000410000 */
[----:B------:R-:W-:Y:S01]  /*e780*/  FFMA.FTZ R68, R3, R71, R68 ;  /* 0x0000004703447223 */ /* 0x000fe20000010044 */
[----:B------:R-:W-:-:S02]  /*e790*/  IMAD.U32 R72, R9, 0x10000, RZ ;  /* 0x0001000009487824 */ /* 0x000fc400078e00ff */
[-C--:B------:R-:W-:Y:S01]  /*e7a0*/  FMUL.FTZ R11, R11, R70.reuse ;  /* 0x000000460b0b7220 */ /* 0x080fe20000410000 */
[C---:B------:R-:W-:Y:S01]  /*e7b0*/  FFMA.FTZ R74, R10.reuse, R70, -R74 ;  /* 0x000000460a4a7223 */ /* 0x040fe2000001084a */
[----:B------:R-:W-:Y:S01]  /*e7c0*/  IMAD.U32 R3, R67, 0x10000, RZ ;  /* 0x0001000043037824 */ /* 0x000fe200078e00ff */
[----:B------:R-:W-:Y:S01]  /*e7d0*/  LOP3.LUT R9, R9, 0xffff0000, RZ, 0xc0, !PT ;  /* 0xffff000009097812 */ /* 0x000fe200078ec0ff */
[----:B------:R-:W-:Y:S01]  /*e7e0*/  IMAD.U32 R70, R69, 0x10000, RZ ;  /* 0x0001000045467824 */ /* 0x000fe200078e00ff */
[----:B------:R-:W-:Y:S01]  /*e7f0*/  LOP3.LUT R67, R67, 0xffff0000, RZ, 0xc0, !PT ;  /* 0xffff000043437812 */ /* 0x000fe200078ec0ff */
[----:B------:R-:W-:Y:S01]  /*e800*/  FFMA.FTZ R11, R10, R66, R11 ;  /* 0x000000420a0b7223 */ /* 0x000fe2000001000b */
[----:B------:R-:W-:Y:S01]  /*e810*/  LOP3.LUT R69, R69, 0xffff0000, RZ, 0xc0, !PT ;  /* 0xffff000045457812 */ /* 0x000fe200078ec0ff */
[C---:B------:R-:W-:Y:S01]  /*e820*/  FMUL.FTZ R10, R8.reuse, R3 ;  /* 0x00000003080a7220 */ /* 0x040fe20000410000 */
[----:B------:R-:W-:Y:S01]  /*e830*/  FMUL.FTZ R66, R8, R70 ;  /* 0x0000004608427220 */ /* 0x000fe20000410000 */
[----:B------:R-:W-:Y:S01]  /*e840*/  FMUL.FTZ R8, R9, R67 ;  /* 0x0000004309087220 */ /* 0x000fe20000410000 */
[----:B------:R-:W-:Y:S01]  /*e850*/  F2FP.BF16.F32.PACK_AB R11, R11, R74 ;  /* 0x0000004a0b0b723e */ /* 0x000fe200000010ff */
[----:B------:R-:W-:Y:S01]  /*e860*/  FMUL.FTZ R9, R9, R69 ;  /* 0x0000004509097220 */ /* 0x000fe20000410000 */
[C---:B------:R-:W-:Y:S01]  /*e870*/  FFMA.FTZ R70, R73.reuse, R70, -R10 ;  /* 0x0000004649467223 */ /* 0x040fe2000001080a */
[----:B------:R-:W-:Y:S01]  /*e880*/  FFMA.FTZ R66, R73, R3, R66 ;  /* 0x0000000349427223 */ /* 0x000fe20000010042 */
[C---:B------:R-:W-:Y:S01]  /*e890*/  FFMA.FTZ R69, R72.reuse, R69, -R8 ;  /* 0x0000004548457223 */ /* 0x040fe20000010808 */
[----:B------:R-:W-:Y:S01]  /*e8a0*/  FFMA.FTZ R9, R72, R67, R9 ;  /* 0x0000004348097223 */ /* 0x000fe20000010009 */
[----:B------:R-:W-:-:S02]  /*e8b0*/  F2FP.BF16.F32.PACK_AB R10, R68, R75 ;  /* 0x0000004b440a723e */ /* 0x000fc400000010ff */
[----:B------:R-:W-:Y:S02]  /*e8c0*/  F2FP.BF16.F32.PACK_AB R8, R66, R70 ;  /* 0x000000464208723e */ /* 0x000fe400000010ff */
[----:B------:R-:W-:-:S05]  /*e8d0*/  F2FP.BF16.F32.PACK_AB R9, R9, R69 ;  /* 0x000000450909723e */ /* 0x000fca00000010ff */
[----:B------:R2:W-:Y:S02]  /*e8e0*/  STS.128 [R230+0x8000], R8 ;  /* 0x00800008e6007388 */ /* 0x0005e40000000c00 */
.L_x_2784:
[----:B------:R-:W-:Y:S05]  /*e8f0*/  BSYNC B2 ;  /* 0x0000000000027941 */ /* 0x000fea0003800000 */
.L_x_2783:
[----:B------:R-:W-:Y:S05]  /*e900*/  @P3 BRA `(.L_x_2778) ;  /* 0x0000000000b83947 */ /* 0x000fea0003800000 */
[----:B012---:R-:W0:Y:S01]  /*e910*/  LDS.128 R8, [R230+0xc000] ;  /* 0x00c00000e6087984 */ /* 0x007e220000000c00 */
        /* <DEDUP_REMOVED lines=8> */
[----:B------:R-:W-:Y:S01]  /*e9a0*/  IMAD.U32 R70, R64, 0x10000, RZ ;  /* 0x0001000040467824 */ /* 0x000fe200078e00ff */
[----:B------:R-:W-:Y:S02]  /*e9b0*/  PRMT R63, R108, 0x5432, R63 ;  /* 0x000054326c3f7816 */ /* 0x000fe4000000003f */
[----:B------:R-:W-:Y:S02]  /*e9c0*/  LOP3.LUT R64, R64, 0xffff0000, RZ, 0xc0, !PT ;  /* 0xffff000040407812 */ /* 0x000fe400078ec0ff */
[----:B0-----:R-:W-:Y:S01]  /*e9d0*/  LOP3.LUT R66, R10, 0xffff0000, RZ, 0xc0, !PT ;  /* 0xffff00000a427812 */ /* 0x001fe200078ec0ff */
        /* <DEDUP_REMOVED lines=33> */
.L_x_2778:
[----:B------:R-:W-:Y:S05]  /*ebf0*/  BSYNC B1 ;  /* 0x0000000000017941 */ /* 0x000fea0003800000 */
.L_x_2777:
[----:B------:R-:W-:Y:S01]  /*ec00*/  VIADD R3, R212, 0x20 ;  /* 0x00000020d4037836 */ /* 0x000fe20000000000 */
[----:B------:R-:W-:Y:S04]  /*ec10*/  BSSY B1, `(.L_x_2785) ;  /* 0x00000ca000017945 */ /* 0x000fe80003800000 */
[----:B------:R-:W-:-:S13]  /*ec20*/  ISETP.GE.AND P0, PT, R3, R0, PT ;  /* 0x000000000300720c */ /* 0x000fda0003f06270 */
[----:B------:R-:W-:Y:S05]  /*ec30*/  @P0 BRA `(.L_x_2786) ;  /* 0x0000000c001c0947 */ /* 0x000fea0003800000 */
[----:B------:R-:W4:Y:S01]  /*ec40*/  LDC R3, c[0x0][0x3f4] ;  /* 0x0000fd00ff037b82 */ /* 0x000f220000000800 */
[----:B------:R-:W-:Y:S01]  /*ec50*/  BSSY B2, `(.L_x_2787) ;  /* 0x0000034000027945 */ /* 0x000fe20003800000 */
[-C--:B----4-:R-:W-:Y:S02]  /*ec60*/  ISETP.GE.AND P0, PT, R22, R3.reuse, PT ;  /* 0x000000031600720c */ /* 0x090fe40003f06270 */
[-C--:B------:R-:W-:Y:S02]  /*ec70*/  ISETP.GE.AND P1, PT, R215, R3.reuse, PT ;  /* 0x00000003d700720c */ /* 0x080fe40003f26270 */
[-C--:B------:R-:W-:Y:S02]  /*ec80*/  ISETP.GE.AND P2, PT, R214, R3.reuse, PT ;  /* 0x00000003d600720c */ /* 0x080fe40003f46270 */
[----:B------:R-:W-:-:S07]  /*ec90*/  ISETP.GE.AND P3, PT, R217, R3, PT ;  /* 0x00000003d900720c */ /* 0x000fce0003f66270 */
[----:B------:R-:W-:Y:S06]  /*eca0*/  @P0 BRA `(.L_x_2788) ;  /* 0x0000000000b80947 */ /* 0x000fec0003800000 */
[----:B0123--:R-:W0:Y:S01]  /*ecb0*/  LDS.128 R8, [R230+0x1000] ;  /* 0x00100000e6087984 */ /* 0x00fe220000000c00 */
        /* <DEDUP_REMOVED lines=9> */
[----:B------:R-:W-:Y:S02]  /*ed50*/  LOP3.LUT R107, R107, 0xffff0000, RZ, 0xc0, !PT ;  /* 0xffff00006b6b7812 */ /* 0x000fe400078ec0ff */
[----:B0-----:R-:W-:Y:S01]  /*ed60*/  LOP3.LUT R60, R10, 0xffff0000, RZ, 0xc0, !PT ;  /* 0xffff00000a3c7812 */ /* 0x001fe200078ec0ff */
[C---:B------:R-:W-:Y:S01]  /*ed70*/  IMAD.U32 R63, R8.reuse, 0x10000, RZ ;  /* 0x00010000083f7824 */ /* 0x040fe200078e00ff */
[----:B------:R-:W-:Y:S01]  /*ed80*/  LOP3.LUT R61, R8, 0xffff0000, RZ, 0xc0, !PT ;  /* 0xffff0000083d7812 */ /* 0x000fe200078ec0ff */
[----:B------:R-:W-:Y:S02]  /*ed90*/  IMAD.U32 R59, R10, 0x10000, RZ ;  /* 0x000100000a3b7824 */ /* 0x000fe400078e00ff */
        /* <DEDUP_REMOVED lines=8> */
[-C--:B------:R-:W-:Y:S01]  /*ee20*/  FMUL.FTZ R66, R11, R107.reuse ;  /* 0x0000006b0b427220 */ /* 0x080fe20000410000 */
[C---:B------:R-:W-:Y:S01]  /*ee30*/  FFMA.FTZ R65, R59.reuse, R8, -R65 ;  /* 0x000000083b417223 */ /* 0x040fe20000010841 */
[----:B------:R-:W-:Y:S01]  /*ee40*/  FFMA.FTZ R60, R59, R64, R60 ;  /* 0x000000403b3c7223 */ /* 0x000fe2000001003c */
[-C--:B------:R-:W-:Y:S01]  /*ee50*/  FMUL.FTZ R11, R11, R106.reuse ;  /* 0x0000006a0b0b7220 */ /* 0x080fe20000410000 */
[C---:B------:R-:W-:Y:S01]  /*ee60*/  IMAD.U32 R8, R58.reuse, 0x10000, RZ ;  /* 0x000100003a087824 */ /* 0x040fe200078e00ff */
[----:B------:R-:W-:Y:S01]  /*ee70*/  LOP3.LUT R58, R58, 0xffff0000, RZ, 0xc0, !PT ;  /* 0xffff00003a3a7812 */ /* 0x000fe200078ec0ff */
[C---:B------:R-:W-:Y:S01]  /*ee80*/  IMAD.U32 R59, R3.reuse, 0x10000, RZ ;  /* 0x00010000033b7824 */ /* 0x040fe200078e00ff */
[----:B------:R-:W-:Y:S01]  /*ee90*/  LOP3.LUT R3, R3, 0xffff0000, RZ, 0xc0, !PT ;  /* 0xffff000003037812 */ /* 0x000fe200078ec0ff */
[C---:B------:R-:W-:Y:S01]  /*eea0*/  FFMA.FTZ R66, R10.reuse, R106, -R66 ;  /* 0x0000006a0a427223 */ /* 0x040fe20000010842 */
        /* <DEDUP_REMOVED lines=14> */
.L_x_2788:
[----:B------:R-:W-:Y:S05]  /*ef90*/  BSYNC B2 ;  /* 0x0000000000027941 */ /* 0x000fea0003800000 */
.L_x_2787:
[----:B------:R-:W-:Y:S04]  /*efa0*/  BSSY B2, `(.L_x_2789) ;  /* 0x0000030000027945 */ /* 0x000fe80003800000 */
[----:B------:R-:W-:Y:S05]  /*efb0*/  @P1 BRA `(.L_x_2790) ;  /* 0x0000000000b81947 */ /* 0x000fea0003800000 */
[----:B01234-:R-:W0:Y:S01]  /*efc0*/  LDS.128 R8, [R230+0x5000] ;  /* 0x00500000e6087984 */ /* 0x01fe220000000c00 */
        /* <DEDUP_REMOVED lines=45> */
.L_x_2790:
[----:B------:R-:W-:Y:S05]  /*f2a0*/  BSYNC B2 ;  /* 0x0000000000027941 */ /* 0x000fea0003800000 */
.L_x_2789:
        /* <DEDUP_REMOVED lines=22> */
[----:B------:R-:W-:Y:S01]  /*f410*/  FMUL.FTZ R52, R52, R8 ;  /* 0x0000000834347220 */ /* 0x000fe20000410000 */
[C---:B------:R-:W-:Y:S01]  /*f420*/  IMAD.U32 R54, R9.reuse, 0x10000, RZ ;  /* 0x0001000009367824 */ /* 0x040fe200078e00ff */
[----:B------:R-:W-:Y:S01]  /*f430*/  LOP3.LUT R9, R9, 0xffff0000, RZ, 0xc0, !PT ;  /* 0xffff000009097812 */ /* 0x000fe200078ec0ff */
        /* <DEDUP_REMOVED lines=23> */
.L_x_2792:
[----:B------:R-:W-:Y:S05]  /*f5b0*/  BSYNC B2 ;  /* 0x0000000000027941 */ /* 0x000fea0003800000 */
.L_x_2791:
[----:B------:R-:W-:Y:S05]  /*f5c0*/  @P3 BRA `(.L_x_2786) ;  /* 0x0000000000b83947 */ /* 0x000fea0003800000 */
[----:B01234-:R-:W0:Y:S01]  /*f5d0*/  LDS.128 R8, [R230+0xd000] ;  /* 0x00d00000e6087984 */ /* 0x01fe220000000c00 */
[--C-:B------:R-:W-:Y:S02]  /*f5e0*/  SHF.R.U64 R50, R46, 0x10, R47.reuse ;  /* 0x000000102e327819 */ /* 0x100fe4000000122f */
[----:B------:R-:W-:Y:S02]  /*f5f0*/  SHF.R.U32.HI R46, RZ, 0x10, R47 ;  /* 0x00000010ff2e7819 */ /* 0x000fe4000001162f */
[--C-:B------:R-:W-:Y:S02]  /*f600*/  SHF.R.U64 R47, R48, 0x10, R49.reuse ;  /* 0x00000010302f7819 */ /* 0x100fe40000001231 */
[----:B------:R-:W-:Y:S02]  /*f610*/  SHF.R.U32.HI R49, RZ, 0x10, R49 ;  /* 0x00000010ff317819 */ /* 0x000fe40000011631 */
[C---:B------:R-:W-:Y:S02]  /*f620*/  PRMT R3, R91.reuse, 0x5432, R50 ;  /* 0x000054325b037816 */ /* 0x040fe40000000032 */
[----:B------:R-:W-:-:S02]  /*f630*/  PRMT R91, R91, 0x5410, R46 ;  /* 0x000054105b5b7816 */ /* 0x000fc4000000002e */
[C---:B------:R-:W-:Y:S02]  /*f640*/  PRMT R46, R90.reuse, 0x5432, R47 ;  /* 0x000054325a2e7816 */ /* 0x040fe4000000002f */
[----:B------:R-:W-:Y:S01]  /*f650*/  PRMT R90, R90, 0x5410, R49 ;  /* 0x000054105a5a7816 */ /* 0x000fe20000000031 */
[C---:B------:R-:W-:Y:S01]  /*f660*/  IMAD.U32 R48, R91.reuse, 0x10000, RZ ;  /* 0x000100005b307824 */ /* 0x040fe200078e00ff */
[----:B------:R-:W-:Y:S02]  /*f670*/  LOP3.LUT R53, R91, 0xffff0000, RZ, 0xc0, !PT ;  /* 0xffff00005b357812 */ /* 0x000fe400078ec0ff */
        /* <DEDUP_REMOVED lines=35> */
.L_x_2786:
[----:B------:R-:W-:Y:S05]  /*f8b0*/  BSYNC B1 ;  /* 0x0000000000017941 */ /* 0x000fea0003800000 */
.L_x_2785:
[----:B------:R-:W-:Y:S01]  /*f8c0*/  VIADD R3, R212, 0x40 ;  /* 0x00000040d4037836 */ /* 0x000fe20000000000 */
[----:B------:R-:W-:Y:S04]  /*f8d0*/  BSSY B1, `(.L_x_2793) ;  /* 0x00000ca000017945 */ /* 0x000fe80003800000 */
[----:B------:R-:W-:-:S13]  /*f8e0*/  ISETP.GE.AND P0, PT, R3, R0, PT ;  /* 0x000000000300720c */ /* 0x000fda0003f06270 */
[----:B------:R-:W-:Y:S05]  /*f8f0*/  @P0 BRA `(.L_x_2794) ;  /* 0x0000000c001c0947 */ /* 0x000fea0003800000 */
[----:B------:R-:W5:Y:S01]  /*f900*/  LDC R3, c[0x0][0x3f4] ;  /* 0x0000fd00ff037b82 */ /* 0x000f620000000800 */
[----:B------:R-:W-:Y:S01]  /*f910*/  BSSY B2, `(.L_x_2795) ;  /* 0x0000034000027945 */ /* 0x000fe20003800000 */
[-C--:B-----5:R-:W-:Y:S02]  /*f920*/  ISETP.GE.AND P0, PT, R22, R3.reuse, PT ;  /* 0x000000031600720c */ /* 0x0a0fe40003f06270 */
[-C--:B------:R-:W-:Y:S02]  /*f930*/  ISETP.GE.AND P1, PT, R215, R3.reuse, PT ;  /* 0x00000003d700720c */ /* 0x080fe40003f26270 */
[-C--:B------:R-:W-:Y:S02]  /*f940*/  ISETP.GE.AND P2, PT, R214, R3.reuse, PT ;  /* 0x00000003d600720c */ /* 0x080fe40003f46270 */
[----:B------:R-:W-:-:S07]  /*f950*/  ISETP.GE.AND P3, PT, R217, R3, PT ;  /* 0x00000003d900720c */ /* 0x000fce0003f66270 */
[----:B------:R-:W-:Y:S06]  /*f960*/  @P0 BRA `(.L_x_2796) ;  /* 0x0000000000b80947 */ /* 0x000fec0003800000 */
[----:B01234-:R-:W0:Y:S01]  /*f970*/  LDS.128 R8, [R230+0x2000] ;  /* 0x00200000e6087984 */ /* 0x01fe220000000c00 */
        /* <DEDUP_REMOVED lines=45> */
.L_x_2796:
[----:B------:R-:W-:Y:S05]  /*fc50*/  BSYNC B2 ;  /* 0x0000000000027941 */ /* 0x000fea0003800000 */
.L_x_2795:
        /* <DEDUP_REMOVED lines=48> */
.L_x_2798:
[----:B------:R-:W-:Y:S05]  /*ff60*/  BSYNC B2 ;  /* 0x0000000000027941 */ /* 0x000fea0003800000 */
.L_x_2797:
[----:B------:R-:W-:Y:S04]  /*ff70*/  BSSY B2, `(.L_x_2799) ;  /* 0x0000030000027945 */ /* 0x000fe80003800000 */
[----:B------:R-:W-:Y:S05]  /*ff80*/  @P2 BRA `(.L_x_2800) ;  /* 0x0000000000b82947 */ /* 0x000fea0003800000 */
        /* <DEDUP_REMOVED lines=46> */
.L_x_2800:
[----:B------:R-:W-:Y:S05]  /*10270*/  BSYNC B2 ;  /* 0x0000000000027941 */ /* 0x000fea0003800000 */
.L_x_2799:
        /* <DEDUP_REMOVED lines=47> */
.L_x_2794:
[----:B------:R-:W-:Y:S05]  /*10570*/  BSYNC B1 ;  /* 0x0000000000017941 */ /* 0x000fea0003800000 */
.L_x_2793:
[----:B------:R-:W-:-:S05]  /*10580*/  VIADD R3, R212, 0x60 ;  /* 0x00000060d4037836 */ /* 0x000fca0000000000 */
        /* <DEDUP_REMOVED lines=19> */
[----:B------:R-:W-:Y:S02]  /*106c0*/  IMAD.U32 R31, R103, 0x10000, RZ ;  /* 0x00010000671f7824 */ /* 0x000fe400078e00ff */
        /* <DEDUP_REMOVED lines=35> */
.L_x_2803:
[----:B------:R-:W-:Y:S05]  /*10900*/  BSYNC B1 ;  /* 0x0000000000017941 */ /* 0x000fea0003800000 */
.L_x_2802:
        /* <DEDUP_REMOVED lines=48> */
.L_x_2805:
[----:B------:R-:W-:Y:S05]  /*10c10*/  BSYNC B1 ;  /* 0x0000000000017941 */ /* 0x000fea0003800000 */
.L_x_2804:
        /* <DEDUP_REMOVED lines=48> */
.L_x_2807:
[----:B------:R-:W-:Y:S05]  /*10f20*/  BSYNC B1 ;  /* 0x0000000000017941 */ /* 0x000fea0003800000 */
.L_x_2806:
        /* <DEDUP_REMOVED lines=48> */
.L_x_2762:
        /* <DEDUP_REMOVED lines=32> */
.L_x_3113:
        /* <DEDUP_REMOVED lines=41> */
.L_x_2810:
[----:B------:R-:W-:Y:S05]  /*116c0*/  BSYNC B1 ;  /* 0x0000000000017941 */ /* 0x000fea0003800000 */
.L_x_2809:
[----:B-1---5:R-:W-:Y:S01]  /*116d0*/  IMAD.MOV.U32 R4, RZ, RZ, R70 ;  /* 0x000000ffff047224 */ /* 0x022fe200078e0046 */
[----:B------:R-:W-:Y:S01]  /*116e0*/  UMOV UR4, 0xffffffff ;  /* 0xffffffff00047882 */ /* 0x000fe20000000000 */
[----:B------:R-:W-:Y:S01]  /*116f0*/  IMAD.MOV.U32 R5, RZ, RZ, R71 ;  /* 0x000000ffff057224 */ /* 0x000fe200078e0047 */
[----:B------:R-:W-:Y:S01]  /*11700*/  CS2R R54, SRZ ;  /* 0x0000000000367805 */ /* 0x000fe2000001ff00 */
[----:B------:R-:W-:Y:S01]  /*11710*/  IMAD.MOV.U32 R6, RZ, RZ, R68 ;  /* 0x000000ffff067224 */ /* 0x000fe200078e0044 */
[----:B------:R-:W-:Y:S01]  /*11720*/  PRMT R117, R4, 0x7610, R117 ;  /* 0x0000761004757816 */ /* 0x000fe20000000075 */
[----:B---3--:R-:W-:Y:S01]  /*11730*/  IMAD.MOV.U32 R7, RZ, RZ, R69 ;  /* 0x000000ffff077224 */ /* 0x008fe200078e0045 */
        /* <DEDUP_REMOVED lines=31> */
.L_x_3119:
        /* <DEDUP_REMOVED lines=11> */
[----:B------:R-:W2:Y:S01]  /*119e0*/  LDL R4, [R1+0x64] ;  /* 0x0000640001047983 */ /* 0x000ea20000100800 */
        /* <DEDUP_REMOVED lines=21> */
[----:B0-----:R-:W-:Y:S02]  /*11b40*/  IMAD.MOV.U32 R9, RZ, RZ, R7 ;  /* 0x000000ffff097224 */ /* 0x001fe400078e0007 */
[----:B------:R-:W-:Y:S02]  /*11b50*/  @!P2 IMAD.X R5, R5, 0x1, R12, P0 ;  /* 0x000000010505a824 */ /* 0x000fe400000e060c */
[----:B------:R-:W-:-:S03]  /*11b60*/  @!P3 IMAD.WIDE R8, R13, 0x2, R8 ;  /* 0x000000020d08b825 */ /* 0x000fc600078e0208 */
[----:B------:R2:W5:Y:S01]  /*11b70*/  @!P2 LD.E.128 R44, desc[UR6][R4.64] ;  /* 0x00000006042ca980 */ /* 0x000562000c101d00 */
[----:B------:R-:W-:-:S03]  /*11b80*/  @!P2 IMAD.X R7, R7, 0x1, R12, P1 ;  /* 0x000000010707a824 */ /* 0x000fc600008e060c */
[----:B------:R2:W5:Y:S04]  /*11b90*/  @!P3 LD.E.128 R52, desc[UR6][R8.64] ;  /* 0x000000060834b980 */ /* 0x000568000c101d00 */
[----:B------:R2:W5:Y:S02]  /*11ba0*/  @!P2 LD.E.128 R48, desc[UR6][R6.64] ;  /* 0x000000060630a980 */ /* 0x000564000c101d00 */
.L_x_2813:
[----:B------:R-:W-:Y:S05]  /*11bb0*/  BSYNC B1 ;  /* 0x0000000000017941 */ /* 0x000fea0003800000 */
.L_x_2812:
        /* <DEDUP_REMOVED lines=29> */
[----:B------:R0:W0:Y:S02]  /*11d90*/  SHFL.IDX PT, R12, R20, 0x2, 0x181f ;  /* 0x00581f00140c7f89 */ /* 0x00002400000e0000 */
.L_x_3125:
        /* <DEDUP_REMOVED lines=14> */
[----:B---3--:R-:W-:Y:S01]  /*11e80*/  IMAD.MOV.U32 R8, RZ, RZ, R4 ;  /* 0x000000ffff087224 */ /* 0x008fe200078e0004 */
[----:B------:R-:W-:Y:S01]  /*11e90*/  ISETP.GE.AND P2, PT, R18, UR4, PT ;  /* 0x0000000412007c0c */ /* 0x000fe2000bf46270 */
[----:B--2---:R-:W-:Y:S01]  /*11ea0*/  IMAD.MOV.U32 R9, RZ, RZ, R5 ;  /* 0x000000ffff097224 */ /* 0x004fe200078e0005 */
[----:B------:R-:W-:Y:S02]  /*11eb0*/  ISETP.GE.AND P3, PT, R213, UR4, PT ;  /* 0x00000004d5007c0c */ /* 0x000fe4000bf66270 */
[----:B------:R-:W-:Y:S02]  /*11ec0*/  CS2R R24, SRZ ;  /* 0x0000000000187805 */ /* 0x000fe4000001ff00 */
[----:B------:R-:W-:Y:S01]  /*11ed0*/  CS2R R26, SRZ ;  /* 0x00000000001a7805 */ /* 0x000fe2000001ff00 */
[----:B------:R-:W-:-:S06]  /*11ee0*/  ULDC.64 UR6, c[0x0][0x208] ;  /* 0x0000820000067ab9 */ /* 0x000fcc0000000a00 */
[C---:B------:R-:W-:Y:S01]  /*11ef0*/  @!P2 IMAD.SHL.U32 R11, R18.reuse, 0x2, RZ ;  /* 0x00000002120ba824 */ /* 0x040fe200078e00ff */
[----:B----4-:R-:W-:-:S04]  /*11f00*/  @!P2 SHF.L.U64.HI R14, R18, 0x1, R19 ;  /* 0x00000001120ea819 */ /* 0x010fc80000010213 */
[----:B------:R-:W-:Y:S02]  /*11f10*/  @!P2 IADD3 R4, P0, R4, R11, RZ ;  /* 0x0000000b0404a210 */ /* 0x000fe40007f1e0ff */
        /* <DEDUP_REMOVED lines=8> */
[----:B------:R-:W-:Y:S01]  /*11fa0*/  @!P3 IMAD.SHL.U32 R13, R6, 0x8, RZ ;  /* 0x00000008060db824 */ /* 0x000fe200078e00ff */
        /* <DEDUP_REMOVED lines=9> */
.L_x_2816:
[----:B------:R-:W-:Y:S05]  /*12040*/  BSYNC B1 ;  /* 0x0000000000017941 */ /* 0x000fea0003800000 */
.L_x_2815:
[----:B--2--5:R-:W-:Y:S01]  /*12050*/  IMAD.MOV.U32 R5, RZ, RZ, R34 ;  /* 0x000000ffff057224 */ /* 0x024fe200078e0022 */
[----:B------:R-:W-:Y:S01]  /*12060*/  UMOV UR4, 0xffffffff ;  /* 0xffffffff00047882 */ /* 0x000fe20000000000 */
[----:B---3--:R-:W-:Y:S02]  /*12070*/  IMAD.MOV.U32 R4, RZ, RZ, R35 ;  /* 0x000000ffff047224 */ /* 0x008fe400078e0023 */
[----:B0-----:R-:W-:Y:S02]  /*12080*/  IMAD.MOV.U32 R7, RZ, RZ, R36 ;  /* 0x000000ffff077224 */ /* 0x001fe400078e0024 */
        /* <DEDUP_REMOVED lines=24> */
[----:B-1----:R-:W1:Y:S04]  /*12210*/  SHFL.IDX PT, R21, R21, 0x3, 0x181f ;  /* 0x00781f0015157f89 */ /* 0x002e6800000e0000 */
[----:B------:R-:W3:Y:S04]  /*12220*/  SHFL.IDX PT, R3, R3, 0x3, 0x181f ;  /* 0x00781f0003037f89 */ /* 0x000ee800000e0000 */
[----:B------:R0:W0:Y:S02]  /*12230*/  SHFL.IDX PT, R79, R20, 0x3, 0x181f ;  /* 0x00781f00144f7f89 */ /* 0x00002400000e0000 */
.L_x_3131:
[----:B------:R-:W5:Y:S01]  /*12240*/  LDL R12, [R1+0x78] ;  /* 0x00007800010c7983 */ /* 0x000f620000100800 */
[----:B------:R-:W-:Y:S01]  /*12250*/  VIADD R9, R0, 0x60 ;  /* 0x0000006000097836 */ /* 0x000fe20000000000 */
[----:B------:R-:W-:Y:S01]  /*12260*/  BSSY B1, `(.L_x_2818) ;  /* 0x000002c000017945 */ /* 0x000fe20003800000 */
[----:B------:R-:W-:Y:S02]  /*12270*/  CS2R R6, SRZ ;  /* 0x0000000000067805 */ /* 0x000fe4000001ff00 */
[----:B------:R-:W-:Y:S02]  /*12280*/  CS2R R10, SRZ ;  /* 0x00000000000a7805 */ /* 0x000fe4000001ff00 */
[----:B----4-:R-:W-:Y:S02]  /*12290*/  CS2R R14, SRZ ;  /* 0x00000000000e7805 */ /* 0x010fe4000001ff00 */
[----:B------:R-:W-:Y:S02]  /*122a0*/  ISETP.GE.AND P0, PT, R9, R78, PT ;  /* 0x0000004e0900720c */ /* 0x000fe40003f06270 */
[----:B0-----:R-:W-:-:S02]  /*122b0*/  CS2R R72, SRZ ;  /* 0x0000000000487805 */ /* 0x001fc4000001ff00 */
[----:B------:R-:W-:Y:S02]  /*122c0*/  CS2R R74, SRZ ;  /* 0x00000000004a7805 */ /* 0x000fe4000001ff00 */
[----:B-----5:R-:W-:-:S04]  /*122d0*/  LEA.HI R8, R12, R12, RZ, 0x1 ;  /* 0x0000000c0c087211 */ /* 0x020fc800078f08ff */
[----:B------:R-:W-:Y:S02]  /*122e0*/  LOP3.LUT R0, R8, 0xfffffffe, RZ, 0xc0, !PT ;  /* 0xfffffffe08007812 */ /* 0x000fe400078ec0ff */
[----:B------:R-:W-:-:S03]  /*122f0*/  CS2R R8, SRZ ;  /* 0x0000000000087805 */ /* 0x000fc6000001ff00 */
[----:B------:R-:W-:Y:S01]  /*12300*/  IMAD.IADD R0, R12, 0x1, -R0 ;  /* 0x000000010c007824 */ /* 0x000fe200078e0a00 */
[----:B------:R-:W-:-:S04]  /*12310*/  CS2R R12, SRZ ;  /* 0x00000000000c7805 */ /* 0x000fc8000001ff00 */
[----:B------:R-:W-:Y:S01]  /*12320*/  SHF.L.U32 R0, R0, 0x1f, RZ ;  /* 0x0000001f00007819 */ /* 0x000fe200000006ff */
[----:B------:R-:W-:Y:S06]  /*12330*/  @P0 BRA `(.L_x_2819) ;  /* 0x0000000000780947 */ /* 0x000fec0003800000 */
[----:B------:R-:W4:Y:S01]  /*12340*/  LDL R20, [R1+0x64] ;  /* 0x0000640001147983 */ /* 0x000f220000100800 */
[----:B------:R-:W-:Y:S01]  /*12350*/  ULDC UR4, c[0x0][0x3f4] ;  /* 0x0000fd0000047ab9 */ /* 0x000fe20000000800 */
[----:B-1----:R-:W-:Y:S01]  /*12360*/  IMAD.MOV.U32 R4, RZ, RZ, R21 ;  /* 0x000000ffff047224 */ /* 0x002fe200078e0015 */
[----:B------:R-:W-:Y:S01]  /*12370*/  ISETP.GE.AND P2, PT, R18, UR4, PT ;  /* 0x0000000412007c0c */ /* 0x000fe2000bf46270 */
[----:B--2---:R-:W-:Y:S01]  /*12380*/  IMAD.MOV.U32 R5, RZ, RZ, R77 ;  /* 0x000000ffff057224 */ /* 0x004fe200078e004d */
[----:B------:R-:W-:Y:S01]  /*12390*/  ISETP.GE.AND P3, PT, R213, UR4, PT ;  /* 0x00000004d5007c0c */ /* 0x000fe2000bf66270 */
[----:B------:R-:W-:Y:S01]  /*123a0*/  IMAD.MOV.U32 R6, RZ, RZ, R79 ;  /* 0x000000ffff067224 */ /* 0x000fe200078e004f */
[----:B------:R-:W-:Y:S01]  /*123b0*/  CS2R R72, SRZ ;  /* 0x0000000000487805 */ /* 0x000fe2000001ff00 */
[----:B---3--:R-:W-:Y:S01]  /*123c0*/  IMAD.MOV.U32 R7, RZ, RZ, R3 ;  /* 0x000000ffff077224 */ /* 0x008fe200078e0003 */
[----:B------:R-:W-:Y:S02]  /*123d0*/  CS2R R74, SRZ ;  /* 0x00000000004a7805 */ /* 0x000fe4000001ff00 */
[----:B------:R-:W-:Y:S01]  /*123e0*/  CS2R R10, SRZ ;  /* 0x00000000000a7805 */ /* 0x000fe2000001ff00 */
[----:B------:R-:W-:-:S04]  /*123f0*/  ULDC.64 UR6, c[0x0][0x208] ;  /* 0x0000820000067ab9 */ /* 0x000fc80000000a00 */
[C---:B------:R-:W-:Y:S01]  /*12400*/  @!P2 IMAD.SHL.U32 R76, R18.reuse, 0x2, RZ ;  /* 0x00000002124ca824 */ /* 0x040fe200078e00ff */
[----:B------:R-:W-:Y:S02]  /*12410*/  @!P2 SHF.L.U64.HI R12, R18, 0x1, R19 ;  /* 0x00000001120ca819 */ /* 0x000fe40000010213 */
[----:B------:R-:W-:Y:S01]  /*12420*/  CS2R R14, SRZ ;  /* 0x00000000000e7805 */ /* 0x000fe2000001ff00 */
[----:B----4-:R-:W-:Y:S01]  /*12430*/  @!P3 IMAD.SHL.U32 R8, R20, 0x8, RZ ;  /* 0x000000081408b824 */ /* 0x010fe200078e00ff */
[-C--:B------:R-:W-:Y:S02]  /*12440*/  @!P2 IADD3 R20, P0, R21, R76.reuse, RZ ;  /* 0x0000004c1514a210 */ /* 0x080fe40007f1e0ff */
[----:B------:R-:W-:Y:S01]  /*12450*/  @!P2 IADD3 R76, P1, R79, R76, RZ ;  /* 0x0000004c4f4ca210 */ /* 0x000fe20007f3e0ff */
[----:B------:R-:W-:-:S04]  /*12460*/  @!P3 IMAD.WIDE R4, R8, 0x2, R4 ;  /* 0x000000020804b825 */ /* 0x000fc800078e0204 */
[----:B------:R-:W-:Y:S01]  /*12470*/  @!P3 IMAD.WIDE R6, R8, 0x2, R6 ;  /* 0x000000020806b825 */ /* 0x000fe200078e0206 */
[----:B------:R-:W-:Y:S01]  /*12480*/  CS2R R8, SRZ ;  /* 0x0000000000087805 */ /* 0x000fe2000001ff00 */
[----:B------:R0:W5:Y:S02]  /*12490*/  @!P3 LD.E.128 R72, desc[UR6][R4.64] ;  /* 0x000000060448b980 */ /* 0x000164000c101d00 */
[--C-:B------:R-:W-:Y:S02]  /*124a0*/  @!P2 IMAD.X R21, R77, 0x1, R12.reuse, P0 ;  /* 0x000000014d15a824 */ /* 0x100fe400000e060c */
[----:B------:R-:W-:Y:S01]  /*124b0*/  @!P2 IMAD.X R77, R3, 0x1, R12, P1 ;  /* 0x00000001034da824 */ /* 0x000fe200008e060c */
[----:B------:R1:W5:Y:S01]  /*124c0*/  @!P3 LD.E.128 R8, desc[UR6][R6.64] ;  /* 0x000000060608b980 */ /* 0x000362000c101d00 */
[----:B------:R-:W-:Y:S02]  /*124d0*/  CS2R R12, SRZ ;  /* 0x00000000000c7805 */ /* 0x000fe4000001ff00 */
[----:B0-----:R-:W-:-:S04]  /*124e0*/  CS2R R4, SRZ ;  /* 0x0000000000047805 */ /* 0x001fc8000001ff00 */
[----:B------:R0:W5:Y:S01]  /*124f0*/  @!P2 LD.E.128 R12, desc[UR6][R20.64] ;  /* 0x00000006140ca980 */ /* 0x000162000c101d00 */
[----:B-1----:R-:W-:-:S06]  /*12500*/  CS2R R6, SRZ ;  /* 0x0000000000067805 */ /* 0x002fcc000001ff00 */
[----:B------:R0:W5:Y:S02]  /*12510*/  @!P2 LD.E.128 R4, desc[UR6][R76.64] ;  /* 0x000000064c04a980 */ /* 0x000164000c101d00 */
.L_x_2819:
[----:B------:R-:W-:Y:S05]  /*12520*/  BSYNC B1 ;  /* 0x0000000000017941 */ /* 0x000fea0003800000 */
.L_x_2818:
[----:B------:R-:W4:Y:S01]  /*12530*/  SYNCS.PHASECHK.TRANS64.TRYWAIT P0, [R16+URZ+0x38800], R0 ;  /* 0x03880000100075a7 */ /* 0x000f22000800017f */
[----:B0----5:R-:W-:Y:S01]  /*12540*/  IMAD.MOV.U32 R20, RZ, RZ, R4 ;  /* 0x000000ffff147224 */ /* 0x021fe200078e0004 */
[----:B------:R-:W-:Y:S01]  /*12550*/  BSSY B1, `(.L_x_2820) ;  /* 0x000000d000017945 */ /* 0x000fe20003800000 */
[----:B---3--:R-:W-:Y:S02]  /*12560*/  IMAD.MOV.U32 R3, RZ, RZ, R5 ;  /* 0x000000ffff037224 */ /* 0x008fe400078e0005 */
[----:B------:R-:W-:Y:S02]  /*12570*/  IMAD.MOV.U32 R76, RZ, RZ, R6 ;  /* 0x000000ffff4c7224 */ /* 0x000fe400078e0006 */
[----:B-1----:R-:W-:Y:S01]  /*12580*/  IMAD.MOV.U32 R21, RZ, RZ, R7 ;  /* 0x000000ffff157224 */ /* 0x002fe200078e0007 */
        /* <DEDUP_REMOVED lines=8> */
[----:B----4-:R-:W-:Y:S06]  /*12610*/  @!P0 BRA `(.L_x_2821) ;  /* 0x0000022400f88947 */ /* 0x010fec0003800000 */
.L_x_3132:
[----:B------:R-:W-:Y:S05]  /*12620*/  BSYNC B1 ;  /* 0x0000000000017941 */ /* 0x000fea0003800000 */
.L_x_2820:
[----:B------:R-:W-:Y:S01]  /*12630*/  IMAD.MOV.U32 R3, RZ, RZ, R12 ;  /* 0x000000ffff037224 */ /* 0x000fe200078e000c */
[----:B------:R-:W-:Y:S01]  /*12640*/  BSSY B1, `(.L_x_2822) ;  /* 0x00000e8000017945 */ /* 0x000fe20003800000 */
[----:B0-----:R-:W-:Y:S02]  /*12650*/  IMAD.MOV.U32 R0, RZ, RZ, R13 ;  /* 0x000000ffff007224 */ /* 0x001fe400078e000d */
[----:B------:R-:W-:-:S03]  /*12660*/  IMAD.MOV.U32 R20, RZ, RZ, R72 ;  /* 0x000000ffff147224 */ /* 0x000fc600078e0048 */
[----:B------:R-:W-:Y:S01]  /*12670*/  PRMT R99, R3, 0x5410, R0 ;  /* 0x0000541003637816 */ /* 0x000fe20000000000 */
[----:B------:R-:W-:Y:S02]  /*12680*/  IMAD.MOV.U32 R3, RZ, RZ, R14 ;  /* 0x000000ffff037224 */ /* 0x000fe400078e000e */
[----:B------:R-:W-:-:S05]  /*12690*/  IMAD.MOV.U32 R0, RZ, RZ, R15 ;  /* 0x000000ffff007224 */ /* 0x000fca00078e000f */
[----:B------:R-:W-:Y:S01]  /*126a0*/  PRMT R100, R3, 0x5410, R0 ;  /* 0x0000541003647816 */ /* 0x000fe20000000000 */
[----:B------:R-:W-:Y:S01]  /*126b0*/  IMAD.MOV.U32 R3, RZ, RZ, R73 ;  /* 0x000000ffff037224 */ /* 0x000fe200078e0049 */
[----:B------:R-:W-:-:S04]  /*126c0*/  VIADDMNMX R0, R78, -R231, 0x80, PT ;  /* 0x000000804e007446 */ /* 0x000fc800038009e7 */
        /* <DEDUP_REMOVED lines=8> */
[----:B------:R-:W-:Y:S01]  /*12750*/  IMAD.SHL.U32 R123, R212, 0x40, RZ ;  /* 0x00000040d47b7824 */ /* 0x000fe200078e00ff */
[----:B0-----:R-:W-:-:S13]  /*12760*/  ISETP.GE.AND P0, PT, R18, R3, PT ;  /* 0x000000031200720c */ /* 0x001fda0003f06270 */
[----:B------:R-:W-:Y:S05]  /*12770*/  @P0 BRA `(.L_x_2825) ;  /* 0x0000000400a00947 */ /* 0x000fea0003800000 */
[----:B------:R-:W3:Y:S01]  /*12780*/  LDL R76, [R1+0x60] ;  /* 0x00006000014c7983 */ /* 0x000ee20000100800 */
[----:B------:R-:W-:Y:S02]  /*12790*/  SHF.R.U64 R101, R64, 0x10, R65 ;  /* 0x0000001040657819 */ /* 0x000fe40000001241 */
[----:B------:R-:W-:Y:S01]  /*127a0*/  SHF.R.U64 R96, R60, 0x10, R61 ;  /* 0x000000103c607819 */ /* 0x000fe2000000123d */
[----:B------:R-:W0:Y:S01]  /*127b0*/  LDS.128 R80, [R230] ;  /* 0x00000000e6507984 */ /* 0x000e220000000c00 */
[----:B------:R-:W-:Y:S02]  /*127c0*/  PRMT R101, R89, 0x5410, R101 ;  /* 0x0000541059657816 */ /* 0x000fe40000000065 */
[----:B------:R-:W-:Y:S02]  /*127d0*/  SHF.R.U32.HI R94, RZ, 0x10, R65 ;  /* 0x00000010ff5e7819 */ /* 0x000fe40000011641 */
[----:B------:R-:W-:Y:S02]  /*127e0*/  PRMT R96, R104, 0x5432, R96 ;  /* 0x0000543268607816 */ /* 0x000fe40000000060 */
[----:B------:R-:W-:Y:S01]  /*127f0*/  SHF.R.U32.HI R95, RZ, 0x10, R61 ;  /* 0x00000010ff5f7819 */ /* 0x000fe2000001163d */
[----:B------:R-:W-:Y:S01]  /*12800*/  IMAD.U32 R61, R101, 0x10000, RZ ;  /* 0x00010000653d7824 */ /* 0x000fe200078e00ff */
[----:B------:R-:W-:-:S02]  /*12810*/  SHF.R.U64 R60, R62, 0x10, R63 ;  /* 0x000000103e3c7819 */ /* 0x000fc4000000123f */
[----:B------:R-:W-:Y:S02]  /*12820*/  SHF.R.U32.HI R88, RZ, 0x10, R63 ;  /* 0x00000010ff587819 */ /* 0x000fe4000001163f */
[----:B------:R-:W-:Y:S01]  /*12830*/  PRMT R94, R89, 0x5432, R94 ;  /* 0x00005432595e7816 */ /* 0x000fe2000000005e */
[----:B------:R-:W-:Y:S01]  /*12840*/  IMAD.U32 R89, R96, 0x10000, RZ ;  /* 0x0001000060597824 */ /* 0x000fe200078e00ff */
[--C-:B------:R-:W-:Y:S02]  /*12850*/  SHF.R.U64 R66, R66, 0x10, R67.reuse ;  /* 0x0000001042427819 */ /* 0x100fe40000001243 */
[----:B------:R-:W-:Y:S01]  /*12860*/  SHF.R.U32.HI R62, RZ, 0x10, R67 ;  /* 0x00000010ff3e7819 */ /* 0x000fe20000011643 */
[----:B------:R-:W-:Y:S01]  /*12870*/  IMAD.U32 R67, R94, 0x10000, RZ ;  /* 0x000100005e437824 */ /* 0x000fe200078e00ff */
[C---:B------:R-:W-:Y:S02]  /*12880*/  PRMT R95, R102.reuse, 0x5410, R95 ;  /* 0x00005410665f7816 */ /* 0x040fe4000000005f */
[----:B------:R-:W-:-:S02]  /*12890*/  PRMT R66, R102, 0x5432, R66 ;  /* 0x0000543266427816 */ /* 0x000fc40000000042 */
[----:B------:R-:W-:Y:S02]  /*128a0*/  PRMT R62, R103, 0x5432, R62 ;  /* 0x00005432673e7816 */ /* 0x000fe4000000003e */
[----:B------:R-:W-:Y:S02]  /*128b0*/  PRMT R88, R122, 0x5432, R88 ;  /* 0x000054327a587816 */ /* 0x000fe40000000058 */
[----:B------:R-:W-:Y:S02]  /*128c0*/  LOP3.LUT R101, R101, 0xffff0000, RZ, 0xc0, !PT ;  /* 0xffff000065657812 */ /* 0x000fe400078ec0ff */
[----:B------:R-:W-:Y:S01]  /*128d0*/  LOP3.LUT R96, R96, 0xffff0000, RZ, 0xc0, !PT ;  /* 0xffff000060607812 */ /* 0x000fe200078ec0ff */
[----:B------:R-:W-:Y:S01]  /*128e0*/  IMAD.U32 R104, R88, 0x10000, RZ ;  /* 0x0001000058687824 */ /* 0x000fe200078e00ff */
[----:B------:R-:W-:Y:S01]  /*128f0*/  PRMT R60, R121, 0x5432, R60 ;  /* 0x00005432793c7816 */ /* 0x000fe2000000003c */
[C---:B0-----:R-:W-:Y:S01]  /*12900*/  IMAD.U32 R64, R80.reuse, 0x10000, RZ ;  /* 0x0001000050407824 */ /* 0x041fe200078e00ff */
[----:B------:R-:W-:-:S02]  /*12910*/  LOP3.LUT R80, R80, 0xffff0000, RZ, 0xc0, !PT ;  /* 0xffff000050507812 */ /* 0x000fc400078ec0ff */
[----:B---3--:R-:W-:-:S04]  /*12920*/  LEA.HI R20, R3, R76, RZ, 0x1d ;  /* 0x0000004c03147211 */ /* 0x008fc800078fe8ff */
[----:B------:R-:W-:Y:S01]  /*12930*/  SHF.R.S32.HI R76, RZ, 0x1f, R20 ;  /* 0x0000001fff4c7819 */ /* 0x000fe20000011414 */
[----:B--2---:R-:W-:-:S03]  /*12940*/  IMAD.SHL.U32 R77, R20, 0x8, RZ ;  /* 0x00000008144d7824 */ /* 0x004fc600078e00ff */
[----:B------:R-:W-:Y:S02]  /*12950*/  LEA.HI R76, R76, R20, RZ, 0x3 ;  /* 0x000000144c4c7211 */ /* 0x000fe400078f18ff */
[----:B------:R-:W-:-:S03]  /*12960*/  LOP3.LUT R20, R77, 0x38, RZ, 0xc0, !PT ;  /* 0x000000384d147812 */ /* 0x000fc600078ec0ff */
[----:B------:R-:W-:Y:S01]  /*12970*/  IMAD.SHL.U32 R76, R76, 0x400, RZ ;  /* 0x000004004c4c7824 */ /* 0x000fe200078e00ff */
[----:B------:R-:W-:-:S04]  /*12980*/  LOP3.LUT R20, R20, 0x1c0, R123, 0xf8, !PT ;  /* 0x000001c014147812 */ /* 0x000fc800078ef87b */
[----:B------:R-:W-:Y:S02]  /*12990*/  LOP3.LUT R20, R20, R228, RZ, 0x3c, !PT ;  /* 0x000000e414147212 */ /* 0x000fe400078e3cff */
[----:B------:R-:W-:-:S04]  /*129a0*/  LOP3.LUT R76, R76, 0x7fffe000, RZ, 0xc0, !PT ;  /* 0x7fffe0004c4c7812 */ /* 0x000fc800078ec0ff */
[----:B------:R-:W-:-:S05]  /*129b0*/  IADD3 R20, R20, R76, R227 ;  /* 0x0000004c14147210 */ /* 0x000fca0007ffe0e3 */
[----:B------:R-:W-:-:S05]  /*129c0*/  IMAD R20, R20, 0x2, R16 ;  /* 0x0000000214147824 */ /* 0x000fca00078e0210 */
[----:B------:R-:W0:Y:S02]  /*129d0*/  LDS.128 R76, [R20+0x14400] ;  /* 0x01440000144c7984 */ /* 0x000e240000000c00 */
[----:B0-----:R-:W-:Y:S02]  /*129e0*/  IMAD.U32 R63, R76, 0x10000, RZ ;  /* 0x000100004c3f7824 */ /* 0x001fe400078e00ff */
        /* <DEDUP_REMOVED lines=10> */
[----:B------:R-:W-:Y:S01]  /*12a90*/  IMAD.U32 R63, R95, 0x10000, RZ ;  /* 0x000100005f3f7824 */ /* 0x000fe200078e00ff */
[----:B------:R-:W-:-:S03]  /*12aa0*/  LOP3.LUT R81, R81, 0xffff0000, RZ, 0xc0, !PT ;  /* 0xffff000051517812 */ /* 0x000fc600078ec0ff */
[-C--:B------:R-:W-:Y:S01]  /*12ab0*/  FFMA.FTZ R61, R65, R63.reuse, -R61 ;  /* 0x0000003f413d7223 */ /* 0x080fe2000001083d */
[----:B------:R-:W-:Y:S01]  /*12ac0*/  FMUL.FTZ R63, R102, R63 ;  /* 0x0000003f663f7220 */ /* 0x000fe20000410000 */
[C---:B------:R-:W-:Y:S01]  /*12ad0*/  IMAD.U32 R102, R83.reuse, 0x10000, RZ ;  /* 0x0001000053667824 */ /* 0x040fe200078e00ff */
[----:B------:R-:W-:Y:S02]  /*12ae0*/  LOP3.LUT R83, R83, 0xffff0000, RZ, 0xc0, !PT ;  /* 0xffff000053537812 */ /* 0x000fe400078ec0ff */
[----:B------:R-:W-:Y:S01]  /*12af0*/  FFMA.FTZ R65, R65, R67, R63 ;  /* 0x0000004341417223 */ /* 0x000fe2000001003f */
[C---:B------:R-:W-:Y:S01]  /*12b00*/  IMAD.U32 R67, R62.reuse, 0x10000, RZ ;  /* 0x000100003e437824 */ /* 0x040fe200078e00ff */
[----:B------:R-:W-:-:S03]  /*12b10*/  LOP3.LUT R62, R62, 0xffff0000, RZ, 0xc0, !PT ;  /* 0xffff00003e3e7812 */ /* 0x000fc600078ec0ff */
[C---:B------:R-:W-:Y:S01]  /*12b20*/  FMUL.FTZ R63, R103.reuse, R67 ;  /* 0x00000043673f7220 */ /* 0x040fe20000410000 */
[----:B------:R-:W-:-:S03]  /*12b30*/  FMUL.FTZ R103, R103, R104 ;  /* 0x0000006867677220 */ /* 0x000fc60000410000 */
[C---:B------:R-:W-:Y:S01]  /*12b40*/  FFMA.FTZ R63, R102.reuse, R104, -R63 ;  /* 0x00000068663f7223 */ /* 0x040fe2000001083f */
[----:B------:R-:W-:Y:S01]  /*12b50*/  FFMA.FTZ R67, R102, R67, R103 ;  /* 0x0000004366437223 */ /* 0x000fe20000010067 */
[----:B------:R-:W-:-:S05]  /*12b60*/  LOP3.LUT R102, R76, 0xffff0000, RZ, 0xc0, !PT ;  /* 0xffff00004c667812 */ /* 0x000fca00078ec0ff */
[----:B------:R-:W-:-:S04]  /*12b70*/  FMUL.FTZ R76, R102, R101 ;  /* 0x00000065664c7220 */ /* 0x000fc80000410000 */
[-C--:B------:R-:W-:Y:S01]  /*12b80*/  FFMA.FTZ R76, R80, R96.reuse, -R76 ;  /* 0x00000060504c7223 */ /* 0x080fe2000001084c */
[----:B------:R-:W-:Y:S01]  /*12b90*/  FMUL.FTZ R96, R102, R96 ;  /* 0x0000006066607220 */ /* 0x000fe20000410000 */
[----:B------:R-:W-:-:S03]  /*12ba0*/  IMAD.U32 R102, R78, 0x10000, RZ ;  /* 0x000100004e667824 */ /* 0x000fc600078e00ff */
[----:B------:R-:W-:Y:S01]  /*12bb0*/  FFMA.FTZ R80, R80, R101, R96 ;  /* 0x0000006550507223 */ /* 0x000fe20000010060 */
[----:B------:R-:W-:Y:S01]  /*12bc0*/  LOP3.LUT R96, R94, 0xffff0000, RZ, 0xc0, !PT ;  /* 0xffff00005e607812 */ /* 0x000fe200078ec0ff */
[C---:B------:R-:W-:Y:S01]  /*12bd0*/  IMAD.U32 R101, R66.reuse, 0x10000, RZ ;  /* 0x0001000042657824 */ /* 0x040fe200078e00ff */
[----:B------:R-:W-:Y:S02]  /*12be0*/  LOP3.LUT R94, R95, 0xffff0000, RZ, 0xc0, !PT ;  /* 0xffff00005f5e7812 */ /* 0x000fe400078ec0ff */
[----:B------:R-:W-:Y:S01]  /*12bf0*/  LOP3.LUT R66, R66, 0xffff0000, RZ, 0xc0, !PT ;  /* 0xffff000042427812 */ /* 0x000fe200078ec0ff */
[C---:B------:R-:W-:Y:S01]  /*12c00*/  FMUL.FTZ R95, R77.reuse, R96 ;  /* 0x000000604d5f7220 */ /* 0x040fe20000410000 */
[----:B------:R-:W-:Y:S01]  /*12c10*/  F2FP.BF16.F32.PACK_AB R64, R80, R64 ;  /* 0x000000405040723e */ /* 0x000fe200000010ff */
[-C--:B------:R-:W-:Y:S02]  /*12c20*/  FMUL.FTZ R77, R77, R94.reuse ;  /* 0x0000005e4d4d7220 */ /* 0x080fe40000410000 */
[----:B------:R-:W-:-:S02]  /*12c30*/  FFMA.FTZ R94, R81, R94, -R95 ;  /* 0x0000005e515e7223 */ /* 0x000fc4000001085f */
[----:B------:R-:W-:Y:S01]  /*12c40*/  FFMA.FTZ R95, R81, R96, R77 ;  /* 0x00000060515f7223 */ /* 0x000fe2000001004d */
[----:B------:R-:W-:Y:S02]  /*12c50*/  IMAD.U32 R96, R82, 0x10000, RZ ;  /* 0x0001000052607824 */ /* 0x000fe400078e00ff */
[----:B------:R-:W-:Y:S01]  /*12c60*/  FMUL.FTZ R81, R102, R101 ;  /* 0x0000006566517220 */ /* 0x000fe20000410000 */
[C---:B------:R-:W-:Y:S01]  /*12c70*/  IMAD.U32 R77, R60.reuse, 0x10000, RZ ;  /* 0x000100003c4d7824 */ /* 0x040fe200078e00ff */
[----:B------:R-:W-:Y:S02]  /*12c80*/  LOP3.LUT R60, R60, 0xffff0000, RZ, 0xc0, !PT ;  /* 0xffff00003c3c7812 */ /* 0x000fe400078ec0ff */
[----:B------:R-:W-:Y:S01]  /*12c90*/  LOP3.LUT R82, R82, 0xffff0000, RZ, 0xc0, !PT ;  /* 0xffff000052527812 */ /* 0x000fe200078ec0ff */
[-C--:B------:R-:W-:Y:S01]  /*12ca0*/  FFMA.FTZ R81, R96, R77.reuse, -R81 ;  /* 0x0000004d60517223 */ /* 0x080fe20000010851 */
[----:B------:R-:W-:Y:S01]  /*12cb0*/  FMUL.FTZ R77, R102, R77 ;  /* 0x0000004d664d7220 */ /* 0x000fe20000410000 */
[----:B------:R-:W-:-:S02]  /*12cc0*/  F2FP.BF16.F32.PACK_AB R61, R94, R61 ;  /* 0x0000003d5e3d723e */ /* 0x000fc400000010ff */
[----:B------:R-:W-:Y:S01]  /*12cd0*/  F2FP.BF16.F32.PACK_AB R65, R95, R65 ;  /* 0x000000415f41723e */ /* 0x000fe200000010ff */
[----:B------:R-:W-:Y:S01]  /*12ce0*/  FFMA.FTZ R77, R96, R101, R77 ;  /* 0x00000065604d7223 */ /* 0x000fe2000001004d */
[----:B------:R-:W-:-:S05]  /*12cf0*/  LOP3.LUT R96, R78, 0xffff0000, RZ, 0xc0, !PT ;  /* 0xffff00004e607812 */ /* 0x000fca00078ec0ff */
[----:B------:R-:W-:-:S04]  /*12d00*/  FMUL.FTZ R78, R96, R66 ;  /* 0x00000042604e7220 */ /* 0x000fc80000410000 */
[-C--:B------:R-:W-:Y:S01]  /*12d10*/  FFMA.FTZ R78, R82, R60.reuse, -R78 ;  /* 0x0000003c524e7223 */ /* 0x080fe2000001084e */
[----:B------:R-:W-:-:S04]  /*12d20*/  FMUL.FTZ R60, R96, R60 ;  /* 0x0000003c603c7220 */ /* 0x000fc80000410000 */
[----:B------:R-:W-:Y:S01]  /*12d30*/  FFMA.FTZ R66, R82, R66, R60 ;  /* 0x0000004252427223 */ /* 0x000fe2000001003c */
[----:B------:R-:W-:Y:S01]  /*12d40*/  LOP3.LUT R82, R88, 0xffff0000, RZ, 0xc0, !PT ;  /* 0xffff000058527812 */ /* 0x000fe200078ec0ff */
[----:B------:R-:W-:-:S03]  /*12d50*/  FMUL.FTZ R60, R79, R62 ;  /* 0x0000003e4f3c7220 */ /* 0x000fc60000410000 */
[----:B------:R-:W-:Y:S01]  /*12d60*/  F2FP.BF16.F32.PACK_AB R66, R66, R77 ;  /* 0x0000004d4242723e */ /* 0x000fe200000010ff */
[-C--:B------:R-:W-:Y:S01]  /*12d70*/  FMUL.FTZ R79, R79, R82.reuse ;  /* 0x000000524f4f7220 */ /* 0x080fe20000410000 */
[C---:B------:R-:W-:Y:S01]  /*12d80*/  FFMA.FTZ R82, R83.reuse, R82, -R60 ;  /* 0x0000005253527223 */ /* 0x040fe2000001083c */
[----:B------:R-:W-:Y:S02]  /*12d90*/  F2FP.BF16.F32.PACK_AB R60, R76, R89 ;  /* 0x000000594c3c723e */ /* 0x000fe400000010ff */
[----:B------:R-:W-:Y:S01]  /*12da0*/  FFMA.FTZ R79, R83, R62, R79 ;  /* 0x0000003e534f7223 */ /* 0x000fe2000001004f */
[----:B------:R-:W-:Y:S02]  /*12db0*/  F2FP.BF16.F32.PACK_AB R62, R78, R81 ;  /* 0x000000514e3e723e */ /* 0x000fe400000010ff */
[----:B------:R-:W-:Y:S02]  /*12dc0*/  F2FP.BF16.F32.PACK_AB R63, R82, R63 ;  /* 0x0000003f523f723e */ /* 0x000fe400000010ff */
[----:B------:R-:W-:-:S03]  /*12dd0*/  F2FP.BF16.F32.PACK_AB R67, R79, R67 ;  /* 0x000000434f43723e */ /* 0x000fc600000010ff */
[----:B------:R0:W-:Y:S04]  /*12de0*/  STS.128 [R230], R60 ;  /* 0x0000003ce6007388 */ /* 0x0001e80000000c00 */
[----:B------:R0:W-:Y:S02]  /*12df0*/  STS.128 [R20+0x14400], R64 ;  /* 0x0144004014007388 */ /* 0x0001e40000000c00 */
.L_x_2825:
[----:B------:R-:W-:Y:S05]  /*12e00*/  BSYNC B2 ;  /* 0x0000000000027941 */ /* 0x000fea0003800000 */
.L_x_2824:
[----:B------:R-:W-:-:S13]  /*12e10*/  ISETP.GE.AND P0, PT, R213, R3, PT ;  /* 0x00000003d500720c */ /* 0x000fda0003f06270 */
[----:B------:R-:W-:Y:S05]  /*12e20*/  @P0 BRA `(.L_x_2823) ;  /* 0x0000000400a40947 */ /* 0x000fea0003800000 */
[----:B0-----:R-:W3:Y:S04]  /*12e30*/  LDL R20, [R1+0x64] ;  /* 0x0000640001147983 */ /* 0x001ee80000100800 */
[----:B------:R-:W4:Y:S01]  /*12e40*/  LDL R94, [R1+0xb4] ;  /* 0x0000b400015e7983 */ /* 0x000f220000100800 */
[----:B------:R-:W-:Y:S02]  /*12e50*/  SHF.R.U64 R78, R68, 0x10, R69 ;  /* 0x00000010444e7819 */ /* 0x000fe40000001245 */
[----:B------:R-:W-:Y:S02]  /*12e60*/  SHF.R.U64 R79, R56, 0x10, R57 ;  /* 0x00000010384f7819 */ /* 0x000fe40000001239 */
[C---:B------:R-:W-:Y:S02]  /*12e70*/  PRMT R78, R120.reuse, 0x5410, R78 ;  /* 0x00005410784e7816 */ /* 0x040fe4000000004e */
[----:B------:R-:W-:-:S02]  /*12e80*/  PRMT R79, R120, 0x5432, R79 ;  /* 0x00005432784f7816 */ /* 0x000fc4000000004f */
[----:B------:R-:W-:Y:S02]  /*12e90*/  SHF.R.U32.HI R82, RZ, 0x10, R57 ;  /* 0x00000010ff527819 */ /* 0x000fe40000011639 */
[----:B------:R-:W-:Y:S01]  /*12ea0*/  SHF.R.U32.HI R56, RZ, 0x10, R69 ;  /* 0x00000010ff387819 */ /* 0x000fe20000011645 */
[----:B------:R-:W-:Y:S01]  /*12eb0*/  IMAD.U32 R81, R79, 0x10000, RZ ;  /* 0x000100004f517824 */ /* 0x000fe200078e00ff */
[C---:B------:R-:W-:Y:S02]  /*12ec0*/  PRMT R82, R119.reuse, 0x5432, R82 ;  /* 0x0000543277527816 */ /* 0x040fe40000000052 */
[----:B------:R-:W-:Y:S02]  /*12ed0*/  PRMT R56, R119, 0x5410, R56 ;  /* 0x0000541077387816 */ /* 0x000fe40000000038 */
[--C-:B------:R-:W-:Y:S02]  /*12ee0*/  SHF.R.U32.HI R80, RZ, 0x10, R71.reuse ;  /* 0x00000010ff507819 */ /* 0x100fe40000011647 */
[----:B------:R-:W-:-:S02]  /*12ef0*/  SHF.R.U64 R70, R70, 0x10, R71 ;  /* 0x0000001046467819 */ /* 0x000fc40000001247 */
[----:B------:R-:W-:Y:S02]  /*12f00*/  LOP3.LUT R79, R79, 0xffff0000, RZ, 0xc0, !PT ;  /* 0xffff00004f4f7812 */ /* 0x000fe400078ec0ff */
[----:B------:R-:W-:Y:S02]  /*12f10*/  SHF.R.U64 R58, R58, 0x10, R59 ;  /* 0x000000103a3a7819 */ /* 0x000fe4000000123b */
[C---:B------:R-:W-:Y:S02]  /*12f20*/  PRMT R70, R117.reuse, 0x5410, R70 ;  /* 0x0000541075467816 */ /* 0x040fe40000000046 */
[----:B------:R-:W-:Y:S02]  /*12f30*/  PRMT R58, R117, 0x5432, R58 ;  /* 0x00005432753a7816 */ /* 0x000fe4000000003a */
[----:B------:R-:W-:-:S05]  /*12f40*/  PRMT R80, R118, 0x5410, R80 ;  /* 0x0000541076507816 */ /* 0x000fca0000000050 */
[C---:B------:R-:W-:Y:S01]  /*12f50*/  IMAD.U32 R83, R80.reuse, 0x10000, RZ ;  /* 0x0001000050537824 */ /* 0x040fe200078e00ff */
[----:B------:R-:W-:Y:S02]  /*12f60*/  LOP3.LUT R80, R80, 0xffff0000, RZ, 0xc0, !PT ;  /* 0xffff000050507812 */ /* 0x000fe400078ec0ff */
[----:B---3--:R-:W-:-:S04]  /*12f70*/  LEA.HI R20, R3, R20, RZ, 0x1d ;  /* 0x0000001403147211 */ /* 0x008fc800078fe8ff */
[----:B------:R-:W-:Y:S01]  /*12f80*/  SHF.R.S32.HI R3, RZ, 0x1f, R20 ;  /* 0x0000001fff037819 */ /* 0x000fe20000011414 */
[----:B------:R-:W-:Y:S01]  /*12f90*/  IMAD.SHL.U32 R60, R20, 0x8, RZ ;  /* 0x00000008143c7824 */ /* 0x000fe200078e00ff */
[----:B----4-:R-:W0:Y:S02]  /*12fa0*/  LDS.128 R64, [R94] ;  /* 0x000000005e407984 */ /* 0x010e240000000c00 */
[----:B------:R-:W-:Y:S01]  /*12fb0*/  LEA.HI R3, R3, R20, RZ, 0x3 ;  /* 0x0000001403037211 */ /* 0x000fe200078f18ff */
[----:B------:R-:W-:Y:S01]  /*12fc0*/  IMAD.U32 R20, R78, 0x10000, RZ ;  /* 0x000100004e147824 */ /* 0x000fe200078e00ff */
[----:B------:R-:W-:Y:S02]  /*12fd0*/  LOP3.LUT R60, R60, 0x38, RZ, 0xc0, !PT ;  /* 0x000000383c3c7812 */ /* 0x000fe400078ec0ff */
[----:B------:R-:W-:Y:S01]  /*12fe0*/  LOP3.LUT R78, R78, 0xffff0000, RZ, 0xc0, !PT ;  /* 0xffff00004e4e7812 */ /* 0x000fe200078ec0ff */
[----:B------:R-:W-:Y:S01]  /*12ff0*/  IMAD.SHL.U32 R3, R3, 0x400, RZ ;  /* 0x0000040003037824 */ /* 0x000fe200078e00ff */
[----:B------:R-:W-:-:S04]  /*13000*/  LOP3.LUT R60, R60, 0x1c0, R123, 0xf8, !PT ;  /* 0x000001c03c3c7812 */ /* 0x000fc800078ef87b */
[----:B------:R-:W-:Y:S02]  /*13010*/  LOP3.LUT R60, R60, R228, RZ, 0x3c, !PT ;  /* 0x000000e43c3c7212 */ /* 0x000fe400078e3cff */
[----:B------:R-:W-:-:S04]  /*13020*/  LOP3.LUT R3, R3, 0x7fffe000, RZ, 0xc0, !PT ;  /* 0x7fffe00003037812 */ /* 0x000fc800078ec0ff */
[----:B------:R-:W-:-:S05]  /*13030*/  IADD3 R3, R60, R3, R227 ;  /* 0x000000033c037210 */ /* 0x000fca0007ffe0e3 */
[----:B------:R-:W-:-:S05]  /*13040*/  IMAD R3, R3, 0x2, R16 ;  /* 0x0000000203037824 */ /* 0x000fca00078e0210 */
[----:B------:R-:W1:Y:S01]  /*13050*/  LDS.128 R60, [R3+0x14400] ;  /* 0x01440000033c7984 */ /* 0x000e620000000c00 */
[----:B0-----:R-:W-:Y:S02]  /*13060*/  IMAD.U32 R76, R64, 0x10000, RZ ;  /* 0x00010000404c7824 */ /* 0x001fe400078e00ff */
[----:B------:R-:W-:Y:S02]  /*13070*/  IMAD.U32 R69, R65, 0x10000, RZ ;  /* 0x0001000041457824 */ /* 0x000fe400078e00ff */
[C---:B-1----:R-:W-:Y:S01]  /*13080*/  IMAD.U32 R57, R60.reuse, 0x10000, RZ ;  /* 0x000100003c397824 */ /* 0x042fe200078e00ff */
[----:B------:R-:W-:Y:S01]  /*13090*/  LOP3.LUT R71, R60, 0xffff0000, RZ, 0xc0, !PT ;  /* 0xffff00003c477812 */ /* 0x000fe200078ec0ff */
[C---:B------:R-:W-:Y:S01]  /*130a0*/  IMAD.U32 R88, R63.reuse, 0x10000, RZ ;  /* 0x000100003f587824 */ /* 0x040fe200078e00ff */
[----:B------:R-:W-:Y:S01]  /*130b0*/  LOP3.LUT R63, R63, 0xffff0000, RZ, 0xc0, !PT ;  /* 0xffff00003f3f7812 */ /* 0x000fe200078ec0ff */
[C---:B------:R-:W-:Y:S01]  /*130c0*/  FMUL.FTZ R68, R57.reuse, R20 ;  /* 0x0000001439447220 */ /* 0x040fe20000410000 */
[----:B------:R-:W-:Y:S01]  /*130d0*/  FMUL.FTZ R57, R57, R81 ;  /* 0x0000005139397220 */ /* 0x000fe20000410000 */
[C---:B------:R-:W-:Y:S01]  /*130e0*/  FMUL.FTZ R60, R71.reuse, R78 ;  /* 0x0000004e473c7220 */ /* 0x040fe20000410000 */
[----:B------:R-:W-:Y:S01]  /*130f0*/  FMUL.FTZ R71, R71, R79 ;  /* 0x0000004f47477220 */ /* 0x000fe20000410000 */
        /* <DEDUP_REMOVED lines=8> */
[----:B--2---:R-:W-:Y:S01]  /*13180*/  FMUL.FTZ R77, R68, R20 ;  /* 0x00000014444d7220 */ /* 0x004fe20000410000 */
[----:B------:R-:W-:Y:S01]  /*13190*/  FMUL.FTZ R89, R88, R83 ;  /* 0x0000005358597220 */ /* 0x000fe20000410000 */
[----:B------:R-:W-:-:S02]  /*131a0*/  FMUL.FTZ R68, R68, R57 ;  /* 0x0000003944447220 */ /* 0x000fc40000410000 */
[C---:B------:R-:W-:Y:S01]  /*131b0*/  FFMA.FTZ R57, R69.reuse, R57, -R77 ;  /* 0x0000003945397223 */ /* 0x040fe2000001084d */
[----:B------:R-:W-:Y:S01]  /*131c0*/  SHF.R.U32.HI R77, RZ, 0x10, R59 ;  /* 0x00000010ff4d7819 */ /* 0x000fe2000001163b */
[----:B------:R-:W-:Y:S01]  /*131d0*/  FFMA.FTZ R69, R69, R20, R68 ;  /* 0x0000001445457223 */ /* 0x000fe20000010044 */
[----:B------:R-:W-:Y:S01]  /*131e0*/  LOP3.LUT R59, R64, 0xffff0000, RZ, 0xc0, !PT ;  /* 0xffff0000403b7812 */ /* 0x000fe200078ec0ff */
[----:B------:R-:W-:Y:S01]  /*131f0*/  IMAD.U32 R20, R67, 0x10000, RZ ;  /* 0x0001000043147824 */ /* 0x000fe200078e00ff */
[----:B------:R-:W-:Y:S01]  /*13200*/  LOP3.LUT R64, R65, 0xffff0000, RZ, 0xc0, !PT ;  /* 0xffff000041407812 */ /* 0x000fe200078ec0ff */
[C---:B------:R-:W-:Y:S01]  /*13210*/  FMUL.FTZ R65, R61.reuse, R56 ;  /* 0x000000383d417220 */ /* 0x040fe20000410000 */
[----:B------:R-:W-:Y:S01]  /*13220*/  FMUL.FTZ R61, R61, R82 ;  /* 0x000000523d3d7220 */ /* 0x000fe20000410000 */
[----:B------:R-:W-:Y:S01]  /*13230*/  FFMA.FTZ R71, R59, R78, R71 ;  /* 0x0000004e3b477223 */ /* 0x000fe20000010047 */
[----:B------:R-:W-:Y:S02]  /*13240*/  IMAD.U32 R78, R62, 0x10000, RZ ;  /* 0x000100003e4e7824 */ /* 0x000fe400078e00ff */
[C---:B------:R-:W-:Y:S01]  /*13250*/  FFMA.FTZ R65, R64.reuse, R82, -R65 ;  /* 0x0000005240417223 */ /* 0x040fe20000010841 */
[----:B------:R-:W-:Y:S01]  /*13260*/  FFMA.FTZ R61, R64, R56, R61 ;  /* 0x00000038403d7223 */ /* 0x000fe2000001003d */
[----:B------:R-:W-:-:S02]  /*13270*/  IMAD.U32 R56, R70, 0x10000, RZ ;  /* 0x0001000046387824 */ /* 0x000fc400078e00ff */
[----:B------:R-:W-:Y:S01]  /*13280*/  FFMA.FTZ R60, R59, R79, -R60 ;  /* 0x0000004f3b3c7223 */ /* 0x000fe2000001083c */
[----:B------:R-:W-:Y:S01]  /*13290*/  IMAD.U32 R64, R58, 0x10000, RZ ;  /* 0x000100003a407824 */ /* 0x000fe200078e00ff */
[----:B------:R-:W-:Y:S01]  /*132a0*/  PRMT R77, R118, 0x5432, R77 ;  /* 0x00005432764d7816 */ /* 0x000fe2000000004d */
[----:B------:R-:W-:Y:S02]  /*132b0*/  IMAD.U32 R59, R66, 0x10000, RZ ;  /* 0x00010000423b7824 */ /* 0x000fe400078e00ff */
[C---:B------:R-:W-:Y:S01]  /*132c0*/  FMUL.FTZ R79, R78.reuse, R56 ;  /* 0x000000384e4f7220 */ /* 0x040fe20000410000 */
[-C--:B------:R-:W-:Y:S01]  /*132d0*/  FMUL.FTZ R78, R78, R64.reuse ;  /* 0x000000404e4e7220 */ /* 0x080fe20000410000 */
[----:B------:R-:W-:Y:S01]  /*132e0*/  LOP3.LUT R70, R70, 0xffff0000, RZ, 0xc0, !PT ;  /* 0xffff000046467812 */ /* 0x000fe200078ec0ff */
[----:B------:R-:W-:Y:S01]  /*132f0*/  IMAD.U32 R68, R77, 0x10000, RZ ;  /* 0x000100004d447824 */ /* 0x000fe200078e00ff */
[----:B------:R-:W-:Y:S01]  /*13300*/  LOP3.LUT R62, R62, 0xffff0000, RZ, 0xc0, !PT ;  /* 0xffff00003e3e7812 */ /* 0x000fe200078ec0ff */
[C---:B------:R-:W-:Y:S01]  /*13310*/  FFMA.FTZ R64, R59.reuse, R64, -R79 ;  /* 0x000000403b407223 */ /* 0x040fe2000001084f */
[----:B------:R-:W-:Y:S01]  /*13320*/  FFMA.FTZ R59, R59, R56, R78 ;  /* 0x000000383b3b7223 */ /* 0x000fe2000001004e */
[----:B------:R-:W-:Y:S01]  /*13330*/  LOP3.LUT R56, R66, 0xffff0000, RZ, 0xc0, !PT ;  /* 0xffff000042387812 */ /* 0x000fe200078ec0ff */
[-C--:B------:R-:W-:Y:S01]  /*13340*/  FMUL.FTZ R88, R88, R68.reuse ;  /* 0x0000004458587220 */ /* 0x080fe20000410000 */
[----:B------:R-:W-:Y:S01]  /*13350*/  LOP3.LUT R58, R58, 0xffff0000, RZ, 0xc0, !PT ;  /* 0xffff00003a3a7812 */ /* 0x000fe200078ec0ff */
[----:B------:R-:W-:Y:S01]  /*13360*/  FFMA.FTZ R68, R20, R68, -R89 ;  /* 0x0000004414447223 */ /* 0x000fe20000010859 */
[----:B------:R-:W-:Y:S01]  /*13370*/  LOP3.LUT R66, R67, 0xffff0000, RZ, 0xc0, !PT ;  /* 0xffff000043427812 */ /* 0x000fe200078ec0ff */
[C---:B------:R-:W-:Y:S01]  /*13380*/  FMUL.FTZ R67, R62.reuse, R70 ;  /* 0x000000463e437220 */ /* 0x040fe20000410000 */
[----:B------:R-:W-:Y:S01]  /*13390*/  LOP3.LUT R77, R77, 0xffff0000, RZ, 0xc0, !PT ;  /* 0xffff00004d4d7812 */ /* 0x000fe200078ec0ff */
[-C--:B------:R-:W-:Y:S01]  /*133a0*/  FMUL.FTZ R62, R62, R58.reuse ;  /* 0x0000003a3e3e7220 */ /* 0x080fe20000410000 */
[----:B------:R-:W-:Y:S01]  /*133b0*/  FFMA.FTZ R20, R20, R83, R88 ;  /* 0x0000005314147223 */ /* 0x000fe20000010058 */
[C---:B------:R-:W-:Y:S01]  /*133c0*/  FFMA.FTZ R58, R56.reuse, R58, -R67 ;  /* 0x0000003a383a7223 */ /* 0x040fe20000010843 */
[C---:B------:R-:W-:Y:S01]  /*133d0*/  FMUL.FTZ R67, R63.reuse, R80 ;  /* 0x000000503f437220 */ /* 0x040fe20000410000 */
[----:B------:R-:W-:Y:S01]  /*133e0*/  FMUL.FTZ R63, R63, R77 ;  /* 0x0000004d3f3f7220 */ /* 0x000fe20000410000 */
[----:B------:R-:W-:Y:S01]  /*133f0*/  FFMA.FTZ R62, R56, R70, R62 ;  /* 0x00000046383e7223 */ /* 0x000fe2000001003e */
[----:B------:R-:W-:Y:S01]  /*13400*/  F2FP.BF16.F32.PACK_AB R56, R60, R81 ;  /* 0x000000513c38723e */ /* 0x000fe200000010ff */
        /* <DEDUP_REMOVED lines=11> */
.L_x_2823:
[----:B------:R-:W-:Y:S05]  /*134c0*/  BSYNC B1 ;  /* 0x0000000000017941 */ /* 0x000fea0003800000 */
.L_x_2822:
[----:B-1----:R-:W-:Y:S01]  /*134d0*/  VIADD R3, R212, 0x20 ;  /* 0x00000020d4037836 */ /* 0x002fe20000000000 */
[----:B------:R-:W-:Y:S04]  /*134e0*/  BSSY B1, `(.L_x_2826) ;  /* 0x00000db000017945 */ /* 0x000fe80003800000 */
[----:B------:R-:W-:-:S13]  /*134f0*/  ISETP.GE.AND P0, PT, R3, R0, PT ;  /* 0x000000000300720c */ /* 0x000fda0003f06270 */
[----:B------:R-:W-:Y:S05]  /*13500*/  @P0 BRA `(.L_x_2827) ;  /* 0x0000000c00600947 */ /* 0x000fea0003800000 */
[----:B------:R-:W1:Y:S01]  /*13510*/  LDC R3, c[0x0][0x3f4] ;  /* 0x0000fd00ff037b82 */ /* 0x000e620000000800 */
[----:B------:R-:W-:Y:S01]  /*13520*/  BSSY B2, `(.L_x_2828) ;  /* 0x000006d000027945 */ /* 0x000fe20003800000 */
[----:B------:R-:W-:Y:S02]  /*13530*/  SHF.R.U32.HI R82, RZ, 0x3, R223 ;  /* 0x00000003ff527819 */ /* 0x000fe400000116df */
[-C--:B-1----:R-:W-:Y:S02]  /*13540*/  ISETP.GE.AND P0, PT, R18, R3.reuse, PT ;  /* 0x000000031200720c */ /* 0x082fe40003f06270 */
[----:B------:R-:W-:-:S11]  /*13550*/  ISETP.GE.AND P1, PT, R213, R3, PT ;  /* 0x00000003d500720c */ /* 0x000fd60003f26270 */
[----:B------:R-:W-:Y:S05]  /*13560*/  @P0 BRA `(.L_x_2829) ;  /* 0x0000000400a00947 */ /* 0x000fea0003800000 */
[----:B0-----:R-:W3:Y:S04]  /*13570*/  LDL R20, [R1+0x60] ;  /* 0x0000600001147983 */ /* 0x001ee80000100800 */
[----:B------:R-:W4:Y:S01]  /*13580*/  LDL R83, [R1+0xb0] ;  /* 0x0000b00001537983 */ /* 0x000f220000100800 */
[--C-:B------:R-:W-:Y:S02]  /*13590*/  SHF.R.U64 R44, R44, 0x10, R45.reuse ;  /* 0x000000102c2c7819 */ /* 0x100fe4000000122d */
[----:B------:R-:W-:Y:S02]  /*135a0*/  SHF.R.U32.HI R64, RZ, 0x10, R45 ;  /* 0x00000010ff407819 */ /* 0x000fe4000001162d */
[----:B------:R-:W-:Y:S02]  /*135b0*/  SHF.R.U64 R45, R46, 0x10, R47 ;  /* 0x000000102e2d7819 */ /* 0x000fe4000000122f */
[----:B------:R-:W-:-:S02]  /*135c0*/  SHF.R.U64 R46, R48, 0x10, R49 ;  /* 0x00000010302e7819 */ /* 0x000fc40000001231 */
[----:B------:R-:W-:Y:S02]  /*135d0*/  PRMT R44, R115, 0x5410, R44 ;  /* 0x00005410732c7816 */ /* 0x000fe4000000002c */
[----:B------:R-:W-:Y:S02]  /*135e0*/  PRMT R46, R114, 0x5410, R46 ;  /* 0x00005410722e7816 */ /* 0x000fe4000000002e */
[----:B------:R-:W-:Y:S01]  /*135f0*/  SHF.R.U32.HI R49, RZ, 0x10, R49 ;  /* 0x00000010ff317819 */ /* 0x000fe20000011631 */
[----:B------:R-:W-:Y:S01]  /*13600*/  IMAD.U32 R78, R44, 0x10000, RZ ;  /* 0x000100002c4e7824 */ /* 0x000fe200078e00ff */
[--C-:B------:R-:W-:Y:S01]  /*13610*/  SHF.R.U64 R48, R50, 0x10, R51.reuse ;  /* 0x0000001032307819 */ /* 0x100fe20000001233 */
[----:B--2---:R-:W-:Y:S01]  /*13620*/  IMAD.U32 R77, R46, 0x10000, RZ ;  /* 0x000100002e4d7824 */ /* 0x004fe200078e00ff */
[----:B------:R-:W-:Y:S02]  /*13630*/  SHF.R.U32.HI R50, RZ, 0x10, R51 ;  /* 0x00000010ff327819 */ /* 0x000fe40000011633 */
[----:B------:R-:W-:-:S02]  /*13640*/  SHF.R.U32.HI R47, RZ, 0x10, R47 ;  /* 0x00000010ff2f7819 */ /* 0x000fc4000001162f */
[----:B------:R-:W-:Y:S02]  /*13650*/  PRMT R49, R114, 0x5432, R49 ;  /* 0x0000543272317816 */ /* 0x000fe40000000031 */
[----:B------:R-:W-:Y:S02]  /*13660*/  PRMT R64, R115, 0x5432, R64 ;  /* 0x0000543273407816 */ /* 0x000fe40000000040 */
[----:B------:R-:W-:Y:S01]  /*13670*/  PRMT R50, R113, 0x5432, R50 ;  /* 0x0000543271327816 */ /* 0x000fe20000000032 */
[----:B------:R-:W-:Y:S01]  /*13680*/  IMAD.U32 R79, R49, 0x10000, RZ ;  /* 0x00010000314f7824 */ /* 0x000fe200078e00ff */
[----:B------:R-:W-:Y:S01]  /*13690*/  PRMT R47, R116, 0x5432, R47 ;  /* 0x00005432742f7816 */ /* 0x000fe2000000002f */
[----:B------:R-:W-:Y:S01]  /*136a0*/  IMAD.U32 R81, R64, 0x10000, RZ ;  /* 0x0001000040517824 */ /* 0x000fe200078e00ff */
[----:B------:R-:W-:Y:S01]  /*136b0*/  LOP3.LUT R46, R46, 0xffff0000, RZ, 0xc0, !PT ;  /* 0xffff00002e2e7812 */ /* 0x000fe200078ec0ff */
[----:B------:R-:W-:Y:S01]  /*136c0*/  IMAD.U32 R80, R50, 0x10000, RZ ;  /* 0x0001000032507824 */ /* 0x000fe200078e00ff */
[----:B------:R-:W-:-:S02]  /*136d0*/  LOP3.LUT R44, R44, 0xffff0000, RZ, 0xc0, !PT ;  /* 0xffff00002c2c7812 */ /* 0x000fc400078ec0ff */
[----:B------:R-:W-:Y:S02]  /*136e0*/  PRMT R48, R113, 0x5410, R48 ;  /* 0x0000541071307816 */ /* 0x000fe40000000030 */
[----:B------:R-:W-:Y:S02]  /*136f0*/  PRMT R45, R116, 0x5410, R45 ;  /* 0x00005410742d7816 */ /* 0x000fe4000000002d */
[----:B------:R-:W-:Y:S02]  /*13700*/  LOP3.LUT R49, R49, 0xffff0000, RZ, 0xc0, !PT ;  /* 0xffff000031317812 */ /* 0x000fe400078ec0ff */
[----:B------:R-:W-:Y:S02]  /*13710*/  LOP3.LUT R64, R64, 0xffff0000, RZ, 0xc0, !PT ;  /* 0xffff000040407812 */ /* 0x000fe400078ec0ff */
[----:B---3--:R-:W-:-:S04]  /*13720*/  LEA.HI R20, R3, R20, RZ, 0x1d ;  /* 0x0000001403147211 */ /* 0x008fc800078fe8ff */
        /* <DEDUP_REMOVED lines=8> */
[----:B----4-:R-:W0:Y:S03]  /*137b0*/  LDS.128 R56, [R83] ;  /* 0x0000000053387984 */ /* 0x010e260000000c00 */
        /* <DEDUP_REMOVED lines=16> */
[CC--:B------:R-:W-:Y:S01]  /*138c0*/  FMUL.FTZ R62, R70.reuse, R77.reuse ;  /* 0x0000004d463e7220 */ /* 0x0c0fe20000410000 */
[-C--:B------:R-:W-:Y:S01]  /*138d0*/  FMUL.FTZ R70, R70, R78.reuse ;  /* 0x0000004e46467220 */ /* 0x080fe20000410000 */
[C---:B------:R-:W-:Y:S01]  /*138e0*/  IMAD.U32 R76, R63.reuse, 0x10000, RZ ;  /* 0x000100003f4c7824 */ /* 0x040fe200078e00ff */
[----:B------:R-:W-:Y:S01]  /*138f0*/  LOP3.LUT R63, R63, 0xffff0000, RZ, 0xc0, !PT ;  /* 0xffff00003f3f7812 */ /* 0x000fe200078ec0ff */
[C---:B------:R-:W-:Y:S01]  /*13900*/  FFMA.FTZ R78, R51.reuse, R78, -R62 ;  /* 0x0000004e334e7223 */ /* 0x040fe2000001083e */
[----:B------:R-:W-:Y:S01]  /*13910*/  FFMA.FTZ R70, R51, R77, R70 ;  /* 0x0000004d33467223 */ /* 0x000fe20000010046 */
[----:B------:R-:W-:-:S02]  /*13920*/  IMAD.U32 R51, R47, 0x10000, RZ ;  /* 0x000100002f337824 */ /* 0x000fc400078e00ff */
[C---:B------:R-:W-:Y:S01]  /*13930*/  FMUL.FTZ R62, R69.reuse, R79 ;  /* 0x0000004f453e7220 */ /* 0x040fe20000410000 */
[----:B------:R-:W-:Y:S01]  /*13940*/  FMUL.FTZ R69, R69, R81 ;  /* 0x0000005145457220 */ /* 0x000fe20000410000 */
[C---:B------:R-:W-:Y:S01]  /*13950*/  FMUL.FTZ R77, R76.reuse, R80 ;  /* 0x000000504c4d7220 */ /* 0x040fe20000410000 */
[----:B------:R-:W-:Y:S01]  /*13960*/  FMUL.FTZ R76, R76, R51 ;  /* 0x000000334c4c7220 */ /* 0x000fe20000410000 */
[C---:B------:R-:W-:Y:S01]  /*13970*/  FFMA.FTZ R62, R65.reuse, R81, -R62 ;  /* 0x00000051413e7223 */ /* 0x040fe2000001083e */
[----:B------:R-:W-:Y:S01]  /*13980*/  FFMA.FTZ R69, R65, R79, R69 ;  /* 0x0000004f41457223 */ /* 0x000fe20000010045 */
[----:B------:R-:W-:Y:S01]  /*13990*/  FFMA.FTZ R77, R68, R51, -R77 ;  /* 0x00000033444d7223 */ /* 0x000fe2000001084d */
[----:B------:R-:W-:Y:S01]  /*139a0*/  FMUL.FTZ R65, R58, R46 ;  /* 0x0000002e3a417220 */ /* 0x000fe20000410000 */
[----:B------:R-:W-:Y:S01]  /*139b0*/  FFMA.FTZ R51, R68, R80, R76 ;  /* 0x0000005044337223 */ /* 0x000fe2000001004c */
[----:B------:R-:W-:Y:S01]  /*139c0*/  FMUL.FTZ R58, R58, R44 ;  /* 0x0000002c3a3a7220 */ /* 0x000fe20000410000 */
[----:B------:R-:W-:-:S02]  /*139d0*/  IMAD.U32 R68, R48, 0x10000, RZ ;  /* 0x0001000030447824 */ /* 0x000fc400078e00ff */
[C---:B------:R-:W-:Y:S01]  /*139e0*/  FFMA.FTZ R44, R56.reuse, R44, -R65 ;  /* 0x0000002c382c7223 */ /* 0x040fe20000010841 */
[----:B------:R-:W-:Y:S02]  /*139f0*/  IMAD.U32 R76, R45, 0x10000, RZ ;  /* 0x000100002d4c7824 */ /* 0x000fe400078e00ff */
[----:B------:R-:W-:Y:S01]  /*13a00*/  FFMA.FTZ R58, R56, R46, R58 ;  /* 0x0000002e383a7223 */ /* 0x000fe2000001003a */
[----:B------:R-:W-:Y:S01]  /*13a10*/  FMUL.FTZ R46, R61, R68 ;  /* 0x000000443d2e7220 */ /* 0x000fe20000410000 */
[----:B------:R-:W-:Y:S01]  /*13a20*/  FMUL.FTZ R65, R71, R49 ;  /* 0x0000003147417220 */ /* 0x000fe20000410000 */
[----:B------:R-:W-:Y:S01]  /*13a30*/  FMUL.FTZ R61, R61, R76 ;  /* 0x0000004c3d3d7220 */ /* 0x000fe20000410000 */
[----:B------:R-:W-:Y:S01]  /*13a40*/  LOP3.LUT R48, R48, 0xffff0000, RZ, 0xc0, !PT ;  /* 0xffff000030307812 */ /* 0x000fe200078ec0ff */
[-C--:B------:R-:W-:Y:S01]  /*13a50*/  FMUL.FTZ R71, R71, R64.reuse ;  /* 0x0000004047477220 */ /* 0x080fe20000410000 */
[----:B------:R-:W-:Y:S01]  /*13a60*/  LOP3.LUT R56, R50, 0xffff0000, RZ, 0xc0, !PT ;  /* 0xffff000032387812 */ /* 0x000fe200078ec0ff */
[----:B------:R-:W-:Y:S01]  /*13a70*/  FFMA.FTZ R65, R67, R64, -R65 ;  /* 0x0000004043417223 */ /* 0x000fe20000010841 */
[----:B------:R-:W-:Y:S01]  /*13a80*/  LOP3.LUT R45, R45, 0xffff0000, RZ, 0xc0, !PT ;  /* 0xffff00002d2d7812 */ /* 0x000fe200078ec0ff */
[C---:B------:R-:W-:Y:S01]  /*13a90*/  FFMA.FTZ R50, R66.reuse, R68, R61 ;  /* 0x0000004442327223 */ /* 0x040fe2000001003d */
[----:B------:R-:W-:Y:S01]  /*13aa0*/  LOP3.LUT R47, R47, 0xffff0000, RZ, 0xc0, !PT ;  /* 0xffff00002f2f7812 */ /* 0x000fe200078ec0ff */
[----:B------:R-:W-:Y:S01]  /*13ab0*/  FFMA.FTZ R46, R66, R76, -R46 ;  /* 0x0000004c422e7223 */ /* 0x000fe2000001082e */
[C---:B------:R-:W-:Y:S01]  /*13ac0*/  FMUL.FTZ R64, R60.reuse, R48 ;  /* 0x000000303c407220 */ /* 0x040fe20000410000 */
[C---:B------:R-:W-:Y:S01]  /*13ad0*/  FMUL.FTZ R61, R63.reuse, R56 ;  /* 0x000000383f3d7220 */ /* 0x040fe20000410000 */
[----:B------:R-:W-:Y:S01]  /*13ae0*/  FMUL.FTZ R66, R60, R45 ;  /* 0x0000002d3c427220 */ /* 0x000fe20000410000 */
[----:B------:R-:W-:Y:S01]  /*13af0*/  FMUL.FTZ R63, R63, R47 ;  /* 0x0000002f3f3f7220 */ /* 0x000fe20000410000 */
        /* <DEDUP_REMOVED lines=15> */
.L_x_2829:
[----:B------:R-:W-:Y:S05]  /*13bf0*/  BSYNC B2 ;  /* 0x0000000000027941 */ /* 0x000fea0003800000 */
.L_x_2828:
[----:B------:R-:W-:Y:S05]  /*13c00*/  @P1 BRA `(.L_x_2827) ;  /* 0x0000000400a01947 */ /* 0x000fea0003800000 */
[----:B01----:R-:W3:Y:S04]  /*13c10*/  LDL R20, [R1+0x64] ;  /* 0x0000640001147983 */ /* 0x003ee80000100800 */
[----:B------:R-:W4:Y:S01]  /*13c20*/  LDL R69, [R1+0xac] ;  /* 0x0000ac0001457983 */ /* 0x000f220000100800 */
[----:B---3--:R-:W-:-:S04]  /*13c30*/  LEA.HI R3, R3, R20, RZ, 0x1d ;  /* 0x0000001403037211 */ /* 0x008fc800078fe8ff */
[----:B------:R-:W-:Y:S01]  /*13c40*/  SHF.R.S32.HI R44, RZ, 0x1f, R3 ;  /* 0x0000001fff2c7819 */ /* 0x000fe20000011403 */
[----:B------:R-:W-:-:S03]  /*13c50*/  IMAD.SHL.U32 R20, R3, 0x8, RZ ;  /* 0x0000000803147824 */ /* 0x000fc600078e00ff */
[----:B------:R-:W-:Y:S02]  /*13c60*/  LEA.HI R44, R44, R3, RZ, 0x3 ;  /* 0x000000032c2c7211 */ /* 0x000fe400078f18ff */
[----:B------:R-:W-:Y:S02]  /*13c70*/  LOP3.LUT R3, R223, 0x38, R20, 0xf8, !PT ;  /* 0x00000038df037812 */ /* 0x000fe400078ef814 */
[----:B------:R-:W-:Y:S01]  /*13c80*/  SHF.R.U64 R20, R40, 0x10, R41 ;  /* 0x0000001028147819 */ /* 0x000fe20000001229 */
[----:B------:R-:W-:Y:S01]  /*13c90*/  IMAD.SHL.U32 R44, R44, 0x400, RZ ;  /* 0x000004002c2c7824 */ /* 0x000fe200078e00ff */
[----:B------:R-:W-:Y:S02]  /*13ca0*/  LOP3.LUT R3, R3, R82, RZ, 0x3c, !PT ;  /* 0x0000005203037212 */ /* 0x000fe400078e3cff */
[----:B------:R-:W-:Y:S02]  /*13cb0*/  SHF.R.U64 R40, R42, 0x10, R43 ;  /* 0x000000102a287819 */ /* 0x000fe4000000122b */
[----:B------:R-:W-:-:S02]  /*13cc0*/  LOP3.LUT R44, R44, 0x7fffe000, RZ, 0xc0, !PT ;  /* 0x7fffe0002c2c7812 */ /* 0x000fc400078ec0ff */
[----:B------:R-:W-:Y:S02]  /*13cd0*/  SHF.R.U64 R42, R52, 0x10, R53 ;  /* 0x00000010342a7819 */ /* 0x000fe40000001235 */
[----:B------:R-:W-:Y:S02]  /*13ce0*/  IADD3 R3, R3, R44, R226 ;  /* 0x0000002c03037210 */ /* 0x000fe40007ffe0e2 */
[----:B----4-:R-:W0:Y:S01]  /*13cf0*/  LDS.128 R44, [R69] ;  /* 0x00000000452c7984 */ /* 0x010e220000000c00 */
[----:B------:R-:W-:Y:S02]  /*13d00*/  PRMT R42, R110, 0x5410, R42 ;  /* 0x000054106e2a7816 */ /* 0x000fe4000000002a */
[----:B------:R-:W-:Y:S01]  /*13d10*/  IMAD R3, R3, 0x2, R16 ;  /* 0x0000000203037824 */ /* 0x000fe200078e0210 */
[----:B------:R-:W-:Y:S02]  /*13d20*/  PRMT R20, R111, 0x5410, R20 ;  /* 0x000054106f147816 */ /* 0x000fe40000000014 */
[--C-:B------:R-:W-:Y:S01]  /*13d30*/  SHF.R.U64 R52, R54, 0x10, R55.reuse ;  /* 0x0000001036347819 */ /* 0x100fe20000001237 */
[----:B------:R-:W-:Y:S01]  /*13d40*/  IMAD.U32 R64, R42, 0x10000, RZ ;  /* 0x000100002a407824 */ /* 0x000fe200078e00ff */
[----:B------:R-:W1:Y:S01]  /*13d50*/  LDS.128 R48, [R3+0x14400] ;  /* 0x0144000003307984 */ /* 0x000e620000000c00 */
[----:B------:R-:W-:Y:S01]  /*13d60*/  SHF.R.U32.HI R54, RZ, 0x10, R55 ;  /* 0x00000010ff367819 */ /* 0x000fe20000011637 */
[----:B------:R-:W-:Y:S01]  /*13d70*/  IMAD.U32 R65, R20, 0x10000, RZ ;  /* 0x0001000014417824 */ /* 0x000fe200078e00ff */
[----:B------:R-:W-:-:S02]  /*13d80*/  SHF.R.U32.HI R53, RZ, 0x10, R53 ;  /* 0x00000010ff357819 */ /* 0x000fc40000011635 */
[----:B------:R-:W-:Y:S02]  /*13d90*/  SHF.R.U32.HI R41, RZ, 0x10, R41 ;  /* 0x00000010ff297819 */ /* 0x000fe40000011629 */
[----:B------:R-:W-:Y:S02]  /*13da0*/  SHF.R.U32.HI R43, RZ, 0x10, R43 ;  /* 0x00000010ff2b7819 */ /* 0x000fe4000001162b */
        /* <DEDUP_REMOVED lines=36> */
[C---:B------:R-:W-:Y:S01]  /*13ff0*/  FMUL.FTZ R50, R60.reuse, R66 ;  /* 0x000000423c327220 */ /* 0x040fe20000410000 */
[----:B------:R-:W-:Y:S01]  /*14000*/  FMUL.FTZ R60, R60, R68 ;  /* 0x000000443c3c7220 */ /* 0x000fe20000410000 */
[-C--:B------:R-:W-:Y:S01]  /*14010*/  FMUL.FTZ R63, R63, R55.reuse ;  /* 0x000000373f3f7220 */ /* 0x080fe20000410000 */
[C---:B------:R-:W-:Y:S01]  /*14020*/  FFMA.FTZ R64, R59.reuse, R55, -R64 ;  /* 0x000000373b407223 */ /* 0x040fe20000010840 */
[----:B------:R-:W-:Y:S01]  /*14030*/  FMUL.FTZ R55, R46, R42 ;  /* 0x0000002a2e377220 */ /* 0x000fe20000410000 */
[C---:B------:R-:W-:Y:S01]  /*14040*/  FFMA.FTZ R50, R56.reuse, R68, -R50 ;  /* 0x0000004438327223 */ /* 0x040fe20000010832 */
[----:B------:R-:W-:Y:S01]  /*14050*/  FFMA.FTZ R60, R56, R66, R60 ;  /* 0x00000042383c7223 */ /* 0x000fe2000001003c */
[----:B------:R-:W-:Y:S01]  /*14060*/  FMUL.FTZ R46, R46, R20 ;  /* 0x000000142e2e7220 */ /* 0x000fe20000410000 */
[----:B------:R-:W-:Y:S01]  /*14070*/  FFMA.FTZ R63, R59, R67, R63 ;  /* 0x000000433b3f7223 */ /* 0x000fe2000001003f */
[----:B------:R-:W-:-:S02]  /*14080*/  IMAD.U32 R56, R52, 0x10000, RZ ;  /* 0x0001000034387824 */ /* 0x000fc400078e00ff */
[----:B------:R-:W-:Y:S01]  /*14090*/  FFMA.FTZ R55, R44, R20, -R55 ;  /* 0x000000142c377223 */ /* 0x000fe20000010837 */
[----:B------:R-:W-:Y:S02]  /*140a0*/  IMAD.U32 R59, R40, 0x10000, RZ ;  /* 0x00010000283b7824 */ /* 0x000fe400078e00ff */
[----:B------:R-:W-:Y:S01]  /*140b0*/  FFMA.FTZ R44, R44, R42, R46 ;  /* 0x0000002a2c2c7223 */ /* 0x000fe2000001002e */
[CC--:B------:R-:W-:Y:S01]  /*140c0*/  FMUL.FTZ R42, R49.reuse, R56.reuse ;  /* 0x00000038312a7220 */ /* 0x0c0fe20000410000 */
[----:B------:R-:W-:Y:S01]  /*140d0*/  FMUL.FTZ R20, R62, R53 ;  /* 0x000000353e147220 */ /* 0x000fe20000410000 */
[----:B------:R-:W-:Y:S01]  /*140e0*/  FMUL.FTZ R49, R49, R59 ;  /* 0x0000003b31317220 */ /* 0x000fe20000410000 */
[----:B------:R-:W-:Y:S01]  /*140f0*/  LOP3.LUT R52, R52, 0xffff0000, RZ, 0xc0, !PT ;  /* 0xffff000034347812 */ /* 0x000fe200078ec0ff */
[-C--:B------:R-:W-:Y:S01]  /*14100*/  FMUL.FTZ R62, R62, R41.reuse ;  /* 0x000000293e3e7220 */ /* 0x080fe20000410000 */
        /* <DEDUP_REMOVED lines=8> */
[----:B------:R-:W-:Y:S01]  /*14190*/  FFMA.FTZ R42, R57, R59, -R42 ;  /* 0x0000003b392a7223 */ /* 0x000fe2000001082a */
        /* <DEDUP_REMOVED lines=15> */
.L_x_2827:
[----:B------:R-:W-:Y:S05]  /*14290*/  BSYNC B1 ;  /* 0x0000000000017941 */ /* 0x000fea0003800000 */
.L_x_2826:
[----:B---3--:R-:W-:Y:S01]  /*142a0*/  VIADD R3, R212, 0x40 ;  /* 0x00000040d4037836 */ /* 0x008fe20000000000 */
[----:B------:R-:W-:Y:S04]  /*142b0*/  BSSY B1, `(.L_x_2830) ;  /* 0x00000e5000017945 */ /* 0x000fe80003800000 */
[----:B------:R-:W-:-:S13]  /*142c0*/  ISETP.GE.AND P0, PT, R3, R0, PT ;  /* 0x000000000300720c */ /* 0x000fda0003f06270 */
[----:B------:R-:W-:Y:S05]  /*142d0*/  @P0 BRA `(.L_x_2831) ;  /* 0x0000000c00880947 */ /* 0x000fea0003800000 */
[----:B------:R-:W3:Y:S01]  /*142e0*/  LDC R3, c[0x0][0x3f4] ;  /* 0x0000fd00ff037b82 */ /* 0x000ee20000000800 */
[----:B------:R-:W-:Y:S01]  /*142f0*/  BSSY B2, `(.L_x_2832) ;  /* 0x000006d000027945 */ /* 0x000fe20003800000 */
[----:B0-----:R-:W-:Y:S02]  /*14300*/  SHF.R.U32.HI R61, RZ, 0x3, R222 ;  /* 0x00000003ff3d7819 */ /* 0x001fe400000116de */
[-C--:B---3--:R-:W-:Y:S02]  /*14310*/  ISETP.GE.AND P0, PT, R18, R3.reuse, PT ;  /* 0x000000031200720c */ /* 0x088fe40003f06270 */
[----:B------:R-:W-:-:S11]  /*14320*/  ISETP.GE.AND P1, PT, R213, R3, PT ;  /* 0x00000003d500720c */ /* 0x000fd60003f26270 */
[----:B------:R-:W-:Y:S05]  /*14330*/  @P0 BRA `(.L_x_2833) ;  /* 0x0000000400a00947 */ /* 0x000fea0003800000 */
[----:B-1----:R-:W3:Y:S04]  /*14340*/  LDL R20, [R1+0x60] ;  /* 0x0000600001147983 */ /* 0x002ee80000100800 */
[----:B------:R-:W4:Y:S01]  /*14350*/  LDL R62, [R1+0xa8] ;  /* 0x0000a800013e7983 */ /* 0x000f220000100800 */
[--C-:B------:R-:W-:Y:S02]  /*14360*/  SHF.R.U64 R28, R28, 0x10, R29.reuse ;  /* 0x000000101c1c7819 */ /* 0x100fe4000000121d */
[----:B------:R-:W-:Y:S02]  /*14370*/  SHF.R.U32.HI R48, RZ, 0x10, R29 ;  /* 0x00000010ff307819 */ /* 0x000fe4000001161d */
[--C-:B------:R-:W-:Y:S02]  /*14380*/  SHF.R.U64 R29, R30, 0x10, R31.reuse ;  /* 0x000000101e1d7819 */ /* 0x100fe4000000121f */
[----:B------:R-:W-:-:S02]  /*14390*/  SHF.R.U32.HI R49, RZ, 0x10, R31 ;  /* 0x00000010ff317819 */ /* 0x000fc4000001161f */
[--C-:B------:R-:W-:Y:S02]  /*143a0*/  SHF.R.U64 R31, R32, 0x10, R33.reuse ;  /* 0x00000010201f7819 */ /* 0x100fe40000001221 */
[----:B------:R-:W-:Y:S02]  /*143b0*/  SHF.R.U32.HI R33, RZ, 0x10, R33 ;  /* 0x00000010ff217819 */ /* 0x000fe40000011621 */
[----:B------:R-:W-:Y:S02]  /*143c0*/  PRMT R31, R106, 0x5410, R31 ;  /* 0x000054106a1f7816 */ /* 0x000fe4000000001f */
[----:B------:R-:W-:Y:S02]  /*143d0*/  PRMT R28, R107, 0x5410, R28 ;  /* 0x000054106b1c7816 */ /* 0x000fe4000000001c */
[----:B------:R-:W-:Y:S01]  /*143e0*/  SHF.R.U64 R30, R34, 0x10, R35 ;  /* 0x00000010221e7819 */ /* 0x000fe20000001223 */
[----:B------:R-:W-:Y:S01]  /*143f0*/  IMAD.U32 R57, R31, 0x10000, RZ ;  /* 0x000100001f397824 */ /* 0x000fe200078e00ff */
[----:B------:R-:W-:Y:S01]  /*14400*/  PRMT R106, R106, 0x5432, R33 ;  /* 0x000054326a6a7816 */ /* 0x000fe20000000021 */
[----:B------:R-:W-:Y:S01]  /*14410*/  IMAD.U32 R53, R28, 0x10000, RZ ;  /* 0x000100001c357824 */ /* 0x000fe200078e00ff */
[----:B------:R-:W-:-:S02]  /*14420*/  SHF.R.U32.HI R34, RZ, 0x10, R35 ;  /* 0x00000010ff227819 */ /* 0x000fc40000011623 */
[----:B------:R-:W-:Y:S01]  /*14430*/  PRMT R29, R108, 0x5410, R29 ;  /* 0x000054106c1d7816 */ /* 0x000fe2000000001d */
[----:B------:R-:W-:Y:S01]  /*14440*/  IMAD.U32 R54, R106, 0x10000, RZ ;  /* 0x000100006a367824 */ /* 0x000fe200078e00ff */
[----:B------:R-:W-:Y:S02]  /*14450*/  PRMT R108, R108, 0x5432, R49 ;  /* 0x000054326c6c7816 */ /* 0x000fe40000000031 */
[----:B------:R-:W-:Y:S02]  /*14460*/  PRMT R107, R107, 0x5432, R48 ;  /* 0x000054326b6b7816 */ /* 0x000fe40000000030 */
[C---:B------:R-:W-:Y:S02]  /*14470*/  PRMT R30, R105.reuse, 0x5410, R30 ;  /* 0x00005410691e7816 */ /* 0x040fe4000000001e */
[----:B------:R-:W-:-:S05]  /*14480*/  PRMT R105, R105, 0x5432, R34 ;  /* 0x0000543269697816 */ /* 0x000fca0000000022 */
[C---:B------:R-:W-:Y:S01]  /*14490*/  IMAD.U32 R55, R105.reuse, 0x10000, RZ ;  /* 0x0001000069377824 */ /* 0x040fe200078e00ff */
        /* <DEDUP_REMOVED lines=13> */
[----:B0-----:R-:W-:Y:S01]  /*14570*/  IMAD.U32 R49, R40, 0x10000, RZ ;  /* 0x0001000028317824 */ /* 0x001fe200078e00ff */
[----:B------:R-:W-:Y:S01]  /*14580*/  LOP3.LUT R33, R42, 0xffff0000, RZ, 0xc0, !PT ;  /* 0xffff00002a217812 */ /* 0x000fe200078ec0ff */
[C---:B------:R-:W-:Y:S01]  /*14590*/  IMAD.U32 R35, R41.reuse, 0x10000, RZ ;  /* 0x0001000029237824 */ /* 0x040fe200078e00ff */
[----:B------:R-:W-:Y:S01]  /*145a0*/  LOP3.LUT R32, R40, 0xffff0000, RZ, 0xc0, !PT ;  /* 0xffff000028207812 */ /* 0x000fe200078ec0ff */
[----:B------:R-:W-:Y:S01]  /*145b0*/  IMAD.U32 R34, R42, 0x10000, RZ ;  /* 0x000100002a227824 */ /* 0x000fe200078e00ff */
        /* <DEDUP_REMOVED lines=12> */
[----:B------:R-:W-:Y:S02]  /*14680*/  IMAD.U32 R56, R107, 0x10000, RZ ;  /* 0x000100006b387824 */ /* 0x000fe400078e00ff */
[----:B------:R-:W-:Y:S01]  /*14690*/  FFMA.FTZ R49, R49, R57, R58 ;  /* 0x0000003931317223 */ /* 0x000fe2000001003a */
[C---:B------:R-:W-:Y:S01]  /*146a0*/  IMAD.U32 R45, R46.reuse, 0x10000, RZ ;  /* 0x000100002e2d7824 */ /* 0x040fe200078e00ff */
[----:B------:R-:W-:Y:S01]  /*146b0*/  LOP3.LUT R44, R46, 0xffff0000, RZ, 0xc0, !PT ;  /* 0xffff00002e2c7812 */ /* 0x000fe200078ec0ff */
[----:B------:R-:W-:Y:S01]  /*146c0*/  IMAD.U32 R57, R108, 0x10000, RZ ;  /* 0x000100006c397824 */ /* 0x000fe200078e00ff */
[----:B------:R-:W-:Y:S01]  /*146d0*/  LOP3.LUT R46, R47, 0xffff0000, RZ, 0xc0, !PT ;  /* 0xffff00002f2e7812 */ /* 0x000fe200078ec0ff */
[-C--:B------:R-:W-:Y:S01]  /*146e0*/  FMUL.FTZ R58, R51, R56.reuse ;  /* 0x00000038333a7220 */ /* 0x080fe20000410000 */
[----:B------:R-:W-:Y:S01]  /*146f0*/  FFMA.FTZ R47, R35, R56, -R60 ;  /* 0x00000038232f7223 */ /* 0x000fe2000001083c */
[C---:B------:R-:W-:Y:S01]  /*14700*/  FMUL.FTZ R56, R52.reuse, R55 ;  /* 0x0000003734387220 */ /* 0x040fe20000410000 */
[----:B------:R-:W-:Y:S01]  /*14710*/  LOP3.LUT R53, R31, 0xffff0000, RZ, 0xc0, !PT ;  /* 0xffff00001f357812 */ /* 0x000fe200078ec0ff */
[-C--:B------:R-:W-:Y:S01]  /*14720*/  FMUL.FTZ R52, R52, R57.reuse ;  /* 0x0000003934347220 */ /* 0x080fe20000410000 */
[----:B------:R-:W-:Y:S01]  /*14730*/  FFMA.FTZ R51, R35, R54, R58 ;  /* 0x0000003623337223 */ /* 0x000fe2000001003a */
[C---:B------:R-:W-:Y:S01]  /*14740*/  FFMA.FTZ R31, R41.reuse, R57, -R56 ;  /* 0x00000039291f7223 */ /* 0x040fe20000010838 */
[----:B------:R-:W-:Y:S01]  /*14750*/  LOP3.LUT R57, R28, 0xffff0000, RZ, 0xc0, !PT ;  /* 0xffff00001c397812 */ /* 0x000fe200078ec0ff */
[----:B------:R-:W-:Y:S01]  /*14760*/  FFMA.FTZ R35, R41, R55, R52 ;  /* 0x0000003729237223 */ /* 0x000fe20000010034 */
[----:B------:R-:W-:Y:S01]  /*14770*/  FMUL.FTZ R41, R42, R53 ;  /* 0x000000352a297220 */ /* 0x000fe20000410000 */
[----:B------:R-:W-:Y:S01]  /*14780*/  LOP3.LUT R55, R106, 0xffff0000, RZ, 0xc0, !PT ;  /* 0xffff00006a377812 */ /* 0x000fe200078ec0ff */
[----:B------:R-:W-:Y:S01]  /*14790*/  IMAD.U32 R28, R30, 0x10000, RZ ;  /* 0x000100001e1c7824 */ /* 0x000fe200078e00ff */
[----:B------:R-:W-:Y:S01]  /*147a0*/  LOP3.LUT R107, R107, 0xffff0000, RZ, 0xc0, !PT ;  /* 0xffff00006b6b7812 */ /* 0x000fe200078ec0ff */
[-C--:B------:R-:W-:Y:S01]  /*147b0*/  FMUL.FTZ R59, R42, R57.reuse ;  /* 0x000000392a3b7220 */ /* 0x080fe20000410000 */
[----:B------:R-:W-:Y:S01]  /*147c0*/  FFMA.FTZ R41, R32, R57, -R41 ;  /* 0x0000003920297223 */ /* 0x000fe20000010829 */
[----:B------:R-:W-:Y:S01]  /*147d0*/  FMUL.FTZ R57, R48, R55 ;  /* 0x0000003730397220 */ /* 0x000fe20000410000 */
[----:B------:R-:W-:-:S02]  /*147e0*/  IMAD.U32 R52, R29, 0x10000, RZ ;  /* 0x000100001d347824 */ /* 0x000fc400078e00ff */
[----:B------:R-:W-:Y:S01]  /*147f0*/  FMUL.FTZ R48, R48, R107 ;  /* 0x0000006b30307220 */ /* 0x000fe20000410000 */
[----:B------:R-:W-:Y:S01]  /*14800*/  FFMA.FTZ R32, R32, R53, R59 ;  /* 0x0000003520207223 */ /* 0x000fe2000001003b */
[C---:B------:R-:W-:Y:S01]  /*14810*/  FFMA.FTZ R42, R40.reuse, R107, -R57 ;  /* 0x0000006b282a7223 */ /* 0x040fe20000010839 */
[C---:B------:R-:W-:Y:S01]  /*14820*/  FMUL.FTZ R53, R45.reuse, R28 ;  /* 0x0000001c2d357220 */ /* 0x040fe20000410000 */
[----:B------:R-:W-:Y:S01]  /*14830*/  FFMA.FTZ R40, R40, R55, R48 ;  /* 0x0000003728287223 */ /* 0x000fe20000010030 */
[-C--:B------:R-:W-:Y:S01]  /*14840*/  FMUL.FTZ R55, R45, R52.reuse ;  /* 0x000000342d377220 */ /* 0x080fe20000410000 */
[----:B------:R-:W-:Y:S01]  /*14850*/  LOP3.LUT R30, R30, 0xffff0000, RZ, 0xc0, !PT ;  /* 0xffff00001e1e7812 */ /* 0x000fe200078ec0ff */
[C---:B------:R-:W-:Y:S01]  /*14860*/  FFMA.FTZ R45, R34.reuse, R52, -R53 ;  /* 0x00000034222d7223 */ /* 0x040fe20000010835 */
[----:B------:R-:W-:Y:S01]  /*14870*/  LOP3.LUT R29, R29, 0xffff0000, RZ, 0xc0, !PT ;  /* 0xffff00001d1d7812 */ /* 0x000fe200078ec0ff */
[----:B------:R-:W-:Y:S01]  /*14880*/  FFMA.FTZ R34, R34, R28, R55 ;  /* 0x0000001c22227223 */ /* 0x000fe20000010037 */
[----:B------:R-:W-:Y:S01]  /*14890*/  LOP3.LUT R108, R108, 0xffff0000, RZ, 0xc0, !PT ;  /* 0xffff00006c6c7812 */ /* 0x000fe200078ec0ff */
[----:B------:R-:W-:Y:S01]  /*148a0*/  FMUL.FTZ R28, R44, R30 ;  /* 0x0000001e2c1c7220 */ /* 0x000fe20000410000 */
[----:B------:R-:W-:Y:S01]  /*148b0*/  FMUL.FTZ R48, R46, R105 ;  /* 0x000000692e307220 */ /* 0x000fe20000410000 */
[----:B------:R-:W-:Y:S01]  /*148c0*/  FMUL.FTZ R53, R44, R29 ;  /* 0x0000001d2c357220 */ /* 0x000fe20000410000 */
[----:B------:R-:W-:Y:S01]  /*148d0*/  F2FP.BF16.F32.PACK_AB R32, R32, R49 ;  /* 0x000000312020723e */ /* 0x000fe200000010ff */
[-C--:B------:R-:W-:Y:S01]  /*148e0*/  FMUL.FTZ R46, R46, R108.reuse ;  /* 0x0000006c2e2e7220 */ /* 0x080fe20000410000 */
        /* <DEDUP_REMOVED lines=13> */
.L_x_2833:
[----:B------:R-:W-:Y:S05]  /*149c0*/  BSYNC B2 ;  /* 0x0000000000027941 */ /* 0x000fea0003800000 */
.L_x_2832:
[----:B------:R-:W-:Y:S05]  /*149d0*/  @P1 BRA `(.L_x_2831) ;  /* 0x0000000400c81947 */ /* 0x000fea0003800000 */
[----:B01----:R-:W3:Y:S04]  /*149e0*/  LDL R20, [R1+0x90] ;  /* 0x0000900001147983 */ /* 0x003ee80000100800 */
[----:B------:R-:W4:Y:S01]  /*149f0*/  LDL R28, [R1+0x64] ;  /* 0x00006400011c7983 */ /* 0x000f220000100800 */
[--C-:B------:R-:W-:Y:S02]  /*14a00*/  SHF.R.U64 R43, R24, 0x10, R25.reuse ;  /* 0x00000010182b7819 */ /* 0x100fe40000001219 */
[----:B------:R-:W-:Y:S02]  /*14a10*/  SHF.R.U32.HI R41, RZ, 0x10, R25 ;  /* 0x00000010ff297819 */ /* 0x000fe40000011619 */
[--C-:B------:R-:W-:Y:S02]  /*14a20*/  SHF.R.U64 R25, R36, 0x10, R37.reuse ;  /* 0x0000001024197819 */ /* 0x100fe40000001225 */
[----:B------:R-:W-:-:S02]  /*14a30*/  SHF.R.U32.HI R37, RZ, 0x10, R37 ;  /* 0x00000010ff257819 */ /* 0x000fc40000011625 */
[----:B------:R-:W-:Y:S02]  /*14a40*/  SHF.R.U64 R36, R38, 0x10, R39 ;  /* 0x0000001026247819 */ /* 0x000fe40000001227 */
[----:B------:R-:W-:Y:S02]  /*14a50*/  SHF.R.U64 R24, R26, 0x10, R27 ;  /* 0x000000101a187819 */ /* 0x000fe4000000121b */
[----:B------:R-:W-:Y:S02]  /*14a60*/  SHF.R.U32.HI R38, RZ, 0x10, R39 ;  /* 0x00000010ff267819 */ /* 0x000fe40000011627 */
[----:B------:R-:W-:Y:S02]  /*14a70*/  SHF.R.U32.HI R26, RZ, 0x10, R27 ;  /* 0x00000010ff1a7819 */ /* 0x000fe4000001161b */
[----:B------:R-:W-:Y:S02]  /*14a80*/  PRMT R39, R90, 0x5410, R25 ;  /* 0x000054105a277816 */ /* 0x000fe40000000019 */
[----:B------:R-:W-:-:S02]  /*14a90*/  PRMT R27, R92, 0x5410, R43 ;  /* 0x000054105c1b7816 */ /* 0x000fc4000000002b */
[----:B------:R-:W-:Y:S01]  /*14aa0*/  PRMT R90, R90, 0x5432, R37 ;  /* 0x000054325a5a7816 */ /* 0x000fe20000000025 */
[----:B------:R-:W-:Y:S01]  /*14ab0*/  IMAD.U32 R49, R39, 0x10000, RZ ;  /* 0x0001000027317824 */ /* 0x000fe200078e00ff */
[----:B------:R-:W-:Y:S01]  /*14ac0*/  PRMT R24, R93, 0x5410, R24 ;  /* 0x000054105d187816 */ /* 0x000fe20000000018 */
[----:B------:R-:W-:Y:S01]  /*14ad0*/  IMAD.U32 R47, R27, 0x10000, RZ ;  /* 0x000100001b2f7824 */ /* 0x000fe200078e00ff */
[----:B------:R-:W-:Y:S01]  /*14ae0*/  PRMT R93, R93, 0x5432, R26 ;  /* 0x000054325d5d7816 */ /* 0x000fe2000000001a */
[----:B------:R-:W-:Y:S01]  /*14af0*/  IMAD.U32 R48, R90, 0x10000, RZ ;  /* 0x000100005a307824 */ /* 0x000fe200078e00ff */
[----:B------:R-:W-:Y:S02]  /*14b00*/  PRMT R92, R92, 0x5432, R41 ;  /* 0x000054325c5c7816 */ /* 0x000fe40000000029 */
[C---:B------:R-:W-:Y:S02]  /*14b10*/  PRMT R36, R91.reuse, 0x5410, R36 ;  /* 0x000054105b247816 */ /* 0x040fe40000000024 */
[----:B------:R-:W-:Y:S01]  /*14b20*/  PRMT R91, R91, 0x5432, R38 ;  /* 0x000054325b5b7816 */ /* 0x000fe20000000026 */
[----:B------:R-:W-:Y:S01]  /*14b30*/  IMAD.U32 R46, R93, 0x10000, RZ ;  /* 0x000100005d2e7824 */ /* 0x000fe200078e00ff */
[----:B------:R-:W-:-:S02]  /*14b40*/  LOP3.LUT R27, R27, 0xffff0000, RZ, 0xc0, !PT ;  /* 0xffff00001b1b7812 */ /* 0x000fc400078ec0ff */
[----:B------:R-:W-:Y:S02]  /*14b50*/  LOP3.LUT R90, R90, 0xffff0000, RZ, 0xc0, !PT ;  /* 0xffff00005a5a7812 */ /* 0x000fe400078ec0ff */
[----:B------:R-:W-:Y:S02]  /*14b60*/  LOP3.LUT R93, R93, 0xffff0000, RZ, 0xc0, !PT ;  /* 0xffff00005d5d7812 */ /* 0x000fe400078ec0ff */
[----:B---3--:R-:W-:Y:S02]  /*14b70*/  R2UR UR4, R20 ;  /* 0x00000000140472ca */ /* 0x008fe400000e0000 */
[----:B------:R-:W-:Y:S02]  /*14b80*/  SHF.R.S32.HI R20, RZ, 0x1f, R213 ;  /* 0x0000001fff147819 */ /* 0x000fe400000114d5 */
[----:B----4-:R-:W-:Y:S02]  /*14b90*/  LEA.HI R3, R3, R28, RZ, 0x1d ;  /* 0x0000001c03037211 */ /* 0x010fe400078fe8ff */
[----:B------:R-:W-:-:S02]  /*14ba0*/  LEA.HI R28, R20, R213, RZ, 0x6 ;  /* 0x000000d5141c7211 */ /* 0x000fc400078f30ff */
[----:B------:R-:W-:Y:S02]  /*14bb0*/  LEA.HI R29, R20, R213, RZ, 0x3 ;  /* 0x000000d5141d7211 */ /* 0x000fe400078f18ff */
[----:B------:R-:W-:Y:S01]  /*14bc0*/  SHF.R.S32.HI R20, RZ, 0x1f, R3 ;  /* 0x0000001fff147819 */ /* 0x000fe20000011403 */
[----:B------:R-:W-:-:S03]  /*14bd0*/  IMAD.SHL.U32 R28, R28, 0x80, RZ ;  /* 0x000000801c1c7824 */ /* 0x000fc600078e00ff */
[----:B------:R-:W-:Y:S01]  /*14be0*/  LEA.HI R20, R20, R3, RZ, 0x3 ;  /* 0x0000000314147211 */ /* 0x000fe200078f18ff */
[----:B------:R-:W-:Y:S01]  /*14bf0*/  IMAD.SHL.U32 R3, R3, 0x8, RZ ;  /* 0x0000000803037824 */ /* 0x000fe200078e00ff */
[----:B------:R-:W-:-:S03]  /*14c00*/  LOP3.LUT R30, R28, 0xffffe000, RZ, 0xc0, !PT ;  /* 0xffffe0001c1e7812 */ /* 0x000fc600078ec0ff */
[----:B------:R-:W-:Y:S01]  /*14c10*/  IMAD.SHL.U32 R28, R20, 0x400, RZ ;  /* 0x00000400141c7824 */ /* 0x000fe200078e00ff */
[C---:B------:R-:W-:Y:S02]  /*14c20*/  LOP3.LUT R3, R222.reuse, 0x38, R3, 0xf8, !PT ;  /* 0x00000038de037812 */ /* 0x040fe400078ef803 */
[----:B------:R-:W-:Y:S02]  /*14c30*/  LOP3.LUT R29, R222, 0x38, R29, 0xf8, !PT ;  /* 0x00000038de1d7812 */ /* 0x000fe400078ef81d */
[-C--:B------:R-:W-:Y:S02]  /*14c40*/  LOP3.LUT R20, R3, R61.reuse, RZ, 0x3c, !PT ;  /* 0x0000003d03147212 */ /* 0x080fe400078e3cff */
[----:B------:R-:W-:Y:S02]  /*14c50*/  LOP3.LUT R28, R28, 0x7fffe000, RZ, 0xc0, !PT ;  /* 0x7fffe0001c1c7812 */ /* 0x000fe400078ec0ff */
[----:B------:R-:W-:Y:S02]  /*14c60*/  LOP3.LUT R29, R29, R61, RZ, 0x3c, !PT ;  /* 0x0000003d1d1d7212 */ /* 0x000fe400078e3cff */
[----:B------:R-:W-:-:S02]  /*14c70*/  IADD3 R33, R20, R28, R225 ;  /* 0x0000001c14217210 */ /* 0x000fc40007ffe0e1 */
[----:B------:R-:W-:-:S03]  /*14c80*/  IADD3 R29, R29, R30, R225 ;  /* 0x0000001e1d1d7210 */ /* 0x000fc60007ffe0e1 */
[----:B------:R-:W-:Y:S01]  /*14c90*/  IMAD R20, R33, 0x2, R16 ;  /* 0x0000000221147824 */ /* 0x000fe200078e0210 */
[----:B------:R-:W-:-:S04]  /*14ca0*/  LEA R3, R29, UR4, 0x1 ;  /* 0x000000041d037c11 */ /* 0x000fc8000f8e08ff */
[----:B------:R-:W0:Y:S04]  /*14cb0*/  LDS.128 R32, [R20+0x14400] ;  /* 0x0144000014207984 */ /* 0x000e280000000c00 */
[----:B------:R-:W1:Y:S01]  /*14cc0*/  LDS.128 R28, [R3] ;  /* 0x00000000031c7984 */ /* 0x000e620000000c00 */
[----:B0-----:R-:W-:Y:S02]  /*14cd0*/  IMAD.U32 R42, R32, 0x10000, RZ ;  /* 0x00010000202a7824 */ /* 0x001fe400078e00ff */
[----:B------:R-:W-:Y:S02]  /*14ce0*/  IMAD.U32 R44, R33, 0x10000, RZ ;  /* 0x00010000212c7824 */ /* 0x000fe400078e00ff */
        /* <DEDUP_REMOVED lines=8> */
[----:B------:R-:W-:-:S02]  /*14d70*/  IMAD.U32 R38, R28, 0x10000, RZ ;  /* 0x000100001c267824 */ /* 0x000fc400078e00ff */
[C---:B------:R-:W-:Y:S01]  /*14d80*/  FMUL.FTZ R51, R42.reuse, R49 ;  /* 0x000000312a337220 */ /* 0x040fe20000410000 */
[C---:B------:R-:W-:Y:S01]  /*14d90*/  IMAD.U32 R45, R35.reuse, 0x10000, RZ ;  /* 0x00010000232d7824 */ /* 0x040fe200078e00ff */
[----:B------:R-:W-:Y:S01]  /*14da0*/  LOP3.LUT R34, R35, 0xffff0000, RZ, 0xc0, !PT ;  /* 0xffff000023227812 */ /* 0x000fe200078ec0ff */
[-C--:B------:R-:W-:Y:S01]  /*14db0*/  FMUL.FTZ R35, R42, R47.reuse ;  /* 0x0000002f2a237220 */ /* 0x080fe20000410000 */
[----:B------:R-:W-:Y:S02]  /*14dc0*/  IMAD.U32 R42, R92, 0x10000, RZ ;  /* 0x000100005c2a7824 */ /* 0x000fe400078e00ff */
[----:B------:R-:W-:Y:S01]  /*14dd0*/  FMUL.FTZ R50, R44, R48 ;  /* 0x000000302c327220 */ /* 0x000fe20000410000 */
[----:B------:R-:W-:Y:S01]  /*14de0*/  LOP3.LUT R43, R32, 0xffff0000, RZ, 0xc0, !PT ;  /* 0xffff0000202b7812 */ /* 0x000fe200078ec0ff */
[C---:B------:R-:W-:Y:S01]  /*14df0*/  FFMA.FTZ R32, R38.reuse, R47, -R51 ;  /* 0x0000002f26207223 */ /* 0x040fe20000010833 */
[----:B------:R-:W-:Y:S02]  /*14e00*/  IMAD.U32 R47, R91, 0x10000, RZ ;  /* 0x000100005b2f7824 */ /* 0x000fe400078e00ff */
[----:B------:R-:W-:Y:S01]  /*14e10*/  FFMA.FTZ R35, R38, R49, R35 ;  /* 0x0000003126237223 */ /* 0x000fe20000010023 */
[-C--:B------:R-:W-:Y:S01]  /*14e20*/  FMUL.FTZ R44, R44, R42.reuse ;  /* 0x0000002a2c2c7220 */ /* 0x080fe20000410000 */
[----:B------:R-:W-:Y:S01]  /*14e30*/  FFMA.FTZ R38, R41, R42, -R50 ;  /* 0x0000002a29267223 */ /* 0x000fe20000010832 */
[----:B------:R-:W-:Y:S01]  /*14e40*/  LOP3.LUT R42, R39, 0xffff0000, RZ, 0xc0, !PT ;  /* 0xffff0000272a7812 */ /* 0x000fe200078ec0ff */
[C---:B------:R-:W-:Y:S01]  /*14e50*/  FMUL.FTZ R49, R45.reuse, R47 ;  /* 0x0000002f2d317220 */ /* 0x040fe20000410000 */
[----:B------:R-:W-:Y:S01]  /*14e60*/  FMUL.FTZ R50, R45, R46 ;  /* 0x0000002e2d327220 */ /* 0x000fe20000410000 */
[----:B------:R-:W-:-:S02]  /*14e70*/  LOP3.LUT R28, R28, 0xffff0000, RZ, 0xc0, !PT ;  /* 0xffff00001c1c7812 */ /* 0x000fc400078ec0ff */
[C---:B------:R-:W-:Y:S01]  /*14e80*/  FMUL.FTZ R45, R43.reuse, R42 ;  /* 0x0000002a2b2d7220 */ /* 0x040fe20000410000 */
[C---:B------:R-:W-:Y:S01]  /*14e90*/  FFMA.FTZ R39, R40.reuse, R46, -R49 ;  /* 0x0000002e28277223 */ /* 0x040fe20000010831 */
[----:B------:R-:W-:Y:S01]  /*14ea0*/  FFMA.FTZ R40, R40, R47, R50 ;  /* 0x0000002f28287223 */ /* 0x000fe20000010032 */
[-C--:B------:R-:W-:Y:S01]  /*14eb0*/  FMUL.FTZ R47, R43, R27.reuse ;  /* 0x0000001b2b2f7220 */ /* 0x080fe20000410000 */
[----:B------:R-:W-:Y:S01]  /*14ec0*/  FFMA.FTZ R45, R28, R27, -R45 ;  /* 0x0000001b1c2d7223 */ /* 0x000fe2000001082d */
[----:B------:R-:W-:Y:S02]  /*14ed0*/  IMAD.U32 R43, R36, 0x10000, RZ ;  /* 0x00010000242b7824 */ /* 0x000fe400078e00ff */
[----:B------:R-:W-:Y:S02]  /*14ee0*/  IMAD.U32 R27, R24, 0x10000, RZ ;  /* 0x00010000181b7824 */ /* 0x000fe400078e00ff */
[----:B------:R-:W-:Y:S01]  /*14ef0*/  FFMA.FTZ R28, R28, R42, R47 ;  /* 0x0000002a1c1c7223 */ /* 0x000fe2000001002f */
[C---:B------:R-:W-:Y:S01]  /*14f00*/  FMUL.FTZ R47, R31.reuse, R43 ;  /* 0x0000002b1f2f7220 */ /* 0x040fe20000410000 */
[----:B------:R-:W-:Y:S01]  /*14f10*/  LOP3.LUT R36, R36, 0xffff0000, RZ, 0xc0, !PT ;  /* 0xffff000024247812 */ /* 0x000fe200078ec0ff */
[----:B------:R-:W-:Y:S01]  /*14f20*/  FMUL.FTZ R31, R31, R27 ;  /* 0x0000001b1f1f7220 */ /* 0x000fe20000410000 */
[----:B------:R-:W-:-:S02]  /*14f30*/  LOP3.LUT R33, R33, 0xffff0000, RZ, 0xc0, !PT ;  /* 0xffff000021217812 */ /* 0x000fc400078ec0ff */
[----:B------:R-:W-:Y:S02]  /*14f40*/  LOP3.LUT R24, R24, 0xffff0000, RZ, 0xc0, !PT ;  /* 0xffff000018187812 */ /* 0x000fe400078ec0ff */
[----:B------:R-:W-:Y:S02]  /*14f50*/  LOP3.LUT R91, R91, 0xffff0000, RZ, 0xc0, !PT ;  /* 0xffff00005b5b7812 */ /* 0x000fe400078ec0ff */
[----:B------:R-:W-:Y:S01]  /*14f60*/  LOP3.LUT R92, R92, 0xffff0000, RZ, 0xc0, !PT ;  /* 0xffff00005c5c7812 */ /* 0x000fe200078ec0ff */
[C---:B------:R-:W-:Y:S01]  /*14f70*/  FFMA.FTZ R47, R26.reuse, R27, -R47 ;  /* 0x0000001b1a2f7223 */ /* 0x040fe2000001082f */
[----:B------:R-:W-:Y:S01]  /*14f80*/  FFMA.FTZ R31, R26, R43, R31 ;  /* 0x0000002b1a1f7223 */ /* 0x000fe2000001001f */
[----:B------:R-:W-:Y:S01]  /*14f90*/  FFMA.FTZ R41, R41, R48, R44 ;  /* 0x0000003029297223 */ /* 0x000fe2000001002c */
[----:B------:R-:W-:Y:S01]  /*14fa0*/  FMUL.FTZ R26, R29, R36 ;  /* 0x000000241d1a7220 */ /* 0x000fe20000410000 */
[----:B------:R-:W-:Y:S01]  /*14fb0*/  FMUL.FTZ R44, R33, R90 ;  /* 0x0000005a212c7220 */ /* 0x000fe20000410000 */
[----:B------:R-:W-:Y:S01]  /*14fc0*/  FMUL.FTZ R29, R29, R24 ;  /* 0x000000181d1d7220 */ /* 0x000fe20000410000 */
[C---:B------:R-:W-:Y:S01]  /*14fd0*/  FMUL.FTZ R27, R34.reuse, R91 ;  /* 0x0000005b221b7220 */ /* 0x040fe20000410000 */
[-C--:B------:R-:W-:Y:S01]  /*14fe0*/  FMUL.FTZ R49, R33, R92.reuse ;  /* 0x0000005c21317220 */ /* 0x080fe20000410000 */
[-C--:B------:R-:W-:Y:S01]  /*14ff0*/  FMUL.FTZ R42, R34, R93.reuse ;  /* 0x0000005d222a7220 */ /* 0x080fe20000410000 */
[----:B------:R-:W-:Y:S01]  /*15000*/  FFMA.FTZ R33, R37, R92, -R44 ;  /* 0x0000005c25217223 */ /* 0x000fe2000001082c */
[C---:B------:R-:W-:Y:S01]  /*15010*/  FFMA.FTZ R26, R25.reuse, R24, -R26 ;  /* 0x00000018191a7223 */ /* 0x040fe2000001081a */
[----:B------:R-:W-:Y:S01]  /*15020*/  FFMA.FTZ R36, R25, R36, R29 ;  /* 0x0000002419247223 */ /* 0x000fe2000001001d */
        /* <DEDUP_REMOVED lines=10> */
[----:B------:R-:W-:Y:S01]  /*150d0*/  F2FP.BF16.F32.PACK_AB R31, R91, R40 ;  /* 0x000000285b1f723e */ /* 0x000fe200000010ff */
[----:B------:R3:W-:Y:S04]  /*150e0*/  STS.128 [R3], R24 ;  /* 0x0000001803007388 */ /* 0x0007e80000000c00 */
[----:B------:R3:W-:Y:S02]  /*150f0*/  STS.128 [R20+0x14400], R28 ;  /* 0x0144001c14007388 */ /* 0x0007e40000000c00 */
.L_x_2831:
[----:B------:R-:W-:Y:S05]  /*15100*/  BSYNC B1 ;  /* 0x0000000000017941 */ /* 0x000fea0003800000 */
.L_x_2830:
[----:B---3--:R-:W-:-:S05]  /*15110*/  VIADD R3, R212, 0x60 ;  /* 0x00000060d4037836 */ /* 0x008fca0000000000 */
[----:B------:R-:W-:-:S13]  /*15120*/  ISETP.GE.AND P0, PT, R3, R0, PT ;  /* 0x000000000300720c */ /* 0x000fda0003f06270 */
[----:B------:R-:W-:Y:S05]  /*15130*/  @P0 BRA `(.L_x_2801) ;  /* 0x0000000c00c80947 */ /* 0x000fea0003800000 */
[----:B------:R3:W5:Y:S01]  /*15140*/  LDL R43, [R1+0x90] ;  /* 0x00009000012b7983 */ /* 0x0007620000100800 */
[----:B------:R-:W4:Y:S01]  /*15150*/  LDC R0, c[0x0][0x3f4] ;  /* 0x0000fd00ff007b82 */ /* 0x000f220000000800 */
[----:B------:R-:W-:Y:S01]  /*15160*/  BSSY B1, `(.L_x_2834) ;  /* 0x0000076000017945 */ /* 0x000fe20003800000 */
[-C--:B----4-:R-:W-:Y:S02]  /*15170*/  ISETP.GE.AND P0, PT, R18, R0.reuse, PT ;  /* 0x000000001200720c */ /* 0x090fe40003f06270 */
[----:B------:R-:W-:-:S11]  /*15180*/  ISETP.GE.AND P1, PT, R213, R0, PT ;  /* 0x00000000d500720c */ /* 0x000fd60003f26270 */
[----:B---3--:R-:W-:Y:S05]  /*15190*/  @P0 BRA `(.L_x_2835) ;  /* 0x0000000400c80947 */ /* 0x008fea0003800000 */
[----:B01----:R-:W3:Y:S01]  /*151a0*/  LDL R20, [R1+0x60] ;  /* 0x0000600001147983 */ /* 0x003ee20000100800 */
[----:B------:R-:W-:Y:S01]  /*151b0*/  SHF.R.S32.HI R26, RZ, 0x1f, R3 ;  /* 0x0000001fff1a7819 */ /* 0x000fe20000011403 */
[----:B------:R-:W-:Y:S01]  /*151c0*/  IMAD.SHL.U32 R24, R3, 0x40, RZ ;  /* 0x0000004003187824 */ /* 0x000fe200078e00ff */
[----:B-----5:R-:W-:Y:S02]  /*151d0*/  R2UR UR4, R43 ;  /* 0x000000002b0472ca */ /* 0x020fe400000e0000 */
[----:B------:R-:W-:Y:S02]  /*151e0*/  LEA.HI R26, R26, R3, RZ, 0x3 ;  /* 0x000000031a1a7211 */ /* 0x000fe400078f18ff */
[----:B------:R-:W-:Y:S02]  /*151f0*/  LOP3.LUT R27, R24, 0x1c0, RZ, 0xc0, !PT ;  /* 0x000001c0181b7812 */ /* 0x000fe400078ec0ff */
[----:B------:R-:W-:Y:S01]  /*15200*/  SHF.R.U64 R36, R12, 0x10, R13 ;  /* 0x000000100c247819 */ /* 0x000fe2000000120d */
[----:B------:R-:W-:Y:S01]  /*15210*/  IMAD.SHL.U32 R26, R26, 0x40, RZ ;  /* 0x000000401a1a7824 */ /* 0x000fe200078e00ff */
[----:B------:R-:W-:-:S02]  /*15220*/  SHF.R.U32.HI R29, RZ, 0x3, R27 ;  /* 0x00000003ff1d7819 */ /* 0x000fc4000001161b */
[----:B------:R-:W-:Y:S02]  /*15230*/  LOP3.LUT R24, R27, 0x38, R18, 0xf8, !PT ;  /* 0x000000381b187812 */ /* 0x000fe400078ef812 */
[----:B------:R-:W-:Y:S02]  /*15240*/  LOP3.LUT R26, R26, 0xfffffe00, RZ, 0xc0, !PT ;  /* 0xfffffe001a1a7812 */ /* 0x000fe400078ec0ff */
[----:B------:R-:W-:Y:S02]  /*15250*/  SHF.R.U64 R38, R4, 0x10, R5 ;  /* 0x0000001004267819 */ /* 0x000fe40000001205 */
[----:B------:R-:W-:Y:S02]  /*15260*/  SHF.R.U32.HI R34, RZ, 0x10, R13 ;  /* 0x00000010ff227819 */ /* 0x000fe4000001160d */
[----:B------:R-:W-:Y:S02]  /*15270*/  SHF.R.U64 R13, R6, 0x10, R7 ;  /* 0x00000010060d7819 */ /* 0x000fe40000001207 */
[----:B------:R-:W-:-:S02]  /*15280*/  PRMT R36, R99, 0x5410, R36 ;  /* 0x0000541063247816 */ /* 0x000fc40000000024 */
[----:B------:R-:W-:Y:S02]  /*15290*/  PRMT R38, R97, 0x5410, R38 ;  /* 0x0000541061267816 */ /* 0x000fe40000000026 */
[----:B------:R-:W-:Y:S01]  /*152a0*/  SHF.R.U32.HI R12, RZ, 0x10, R5 ;  /* 0x00000010ff0c7819 */ /* 0x000fe20000011605 */
[----:B------:R-:W-:Y:S01]  /*152b0*/  IMAD.U32 R37, R36, 0x10000, RZ ;  /* 0x0001000024257824 */ /* 0x000fe200078e00ff */
[----:B------:R-:W-:Y:S01]  /*152c0*/  SHF.R.U32.HI R5, RZ, 0x10, R7 ;  /* 0x00000010ff057819 */ /* 0x000fe20000011607 */
[----:B------:R-:W-:Y:S01]  /*152d0*/  IMAD.U32 R39, R38, 0x10000, RZ ;  /* 0x0001000026277824 */ /* 0x000fe200078e00ff */
[----:B------:R-:W-:Y:S02]  /*152e0*/  SHF.R.U64 R33, R14, 0x10, R15 ;  /* 0x000000100e217819 */ /* 0x000fe4000000120f */
[----:B------:R-:W-:Y:S02]  /*152f0*/  PRMT R7, R98, 0x5410, R13 ;  /* 0x0000541062077816 */ /* 0x000fe4000000000d */
[----:B------:R-:W-:-:S02]  /*15300*/  PRMT R99, R99, 0x5432, R34 ;  /* 0x0000543263637816 */ /* 0x000fc40000000022 */
[----:B------:R-:W-:Y:S02]  /*15310*/  PRMT R97, R97, 0x5432, R12 ;  /* 0x0000543261617816 */ /* 0x000fe4000000000c */
[----:B------:R-:W-:Y:S02]  /*15320*/  PRMT R98, R98, 0x5432, R5 ;  /* 0x0000543262627816 */ /* 0x000fe40000000005 */
[----:B------:R-:W-:Y:S02]  /*15330*/  PRMT R4, R100, 0x5410, R33 ;  /* 0x0000541064047816 */ /* 0x000fe40000000021 */
[----:B------:R-:W-:Y:S02]  /*15340*/  SHF.R.U32.HI R15, RZ, 0x10, R15 ;  /* 0x00000010ff0f7819 */ /* 0x000fe4000001160f */
[----:B------:R-:W-:Y:S02]  /*15350*/  LOP3.LUT R38, R38, 0xffff0000, RZ, 0xc0, !PT ;  /* 0xffff000026267812 */ /* 0x000fe400078ec0ff */
[----:B------:R-:W-:-:S02]  /*15360*/  PRMT R100, R100, 0x5432, R15 ;  /* 0x0000543264647816 */ /* 0x000fc4000000000f */
[----:B------:R-:W-:Y:S02]  /*15370*/  LOP3.LUT R36, R36, 0xffff0000, RZ, 0xc0, !PT ;  /* 0xffff000024247812 */ /* 0x000fe400078ec0ff */
[----:B---3--:R-:W-:-:S04]  /*15380*/  LEA.HI R20, R0, R20, RZ, 0x1d ;  /* 0x0000001400147211 */ /* 0x008fc800078fe8ff */
[----:B------:R-:W-:-:S04]  /*15390*/  SHF.R.S32.HI R25, RZ, 0x1f, R20 ;  /* 0x0000001fff197819 */ /* 0x000fc80000011414 */
[----:B------:R-:W-:Y:S01]  /*153a0*/  LEA.HI R25, R25, R20, RZ, 0x3 ;  /* 0x0000001419197211 */ /* 0x000fe200078f18ff */
[----:B------:R-:W-:-:S04]  /*153b0*/  IMAD.SHL.U32 R20, R20, 0x8, RZ ;  /* 0x0000000814147824 */ /* 0x000fc800078e00ff */
[----:B------:R-:W-:Y:S01]  /*153c0*/  IMAD.SHL.U32 R25, R25, 0x400, RZ ;  /* 0x0000040019197824 */ /* 0x000fe200078e00ff */
[----:B------:R-:W-:Y:S02]  /*153d0*/  LOP3.LUT R20, R27, 0x38, R20, 0xf8, !PT ;  /* 0x000000381b147812 */ /* 0x000fe400078ef814 */
[----:B------:R-:W-:Y:S02]  /*153e0*/  LOP3.LUT R27, R26, R24, R29, 0xf6, !PT ;  /* 0x000000181a1b7212 */ /* 0x000fe400078ef61d */
[----:B------:R-:W-:Y:S02]  /*153f0*/  LOP3.LUT R24, R20, R29, RZ, 0x3c, !PT ;  /* 0x0000001d14187212 */ /* 0x000fe400078e3cff */
[----:B------:R-:W-:Y:S02]  /*15400*/  LOP3.LUT R25, R25, 0x7fffe000, RZ, 0xc0, !PT ;  /* 0x7fffe00019197812 */ /* 0x000fe400078ec0ff */
[----:B------:R-:W-:Y:S02]  /*15410*/  LEA R20, R27, UR4, 0x1 ;  /* 0x000000041b147c11 */ /* 0x000fe4000f8e08ff */
[----:B------:R-:W-:-:S03]  /*15420*/  IADD3 R29, R24, R25, R26 ;  /* 0x00000019181d7210 */ /* 0x000fc60007ffe01a */
        /* <DEDUP_REMOVED lines=9> */
[----:B------:R-:W-:Y:S01]  /*154c0*/  IMAD.U32 R24, R25, 0x10000, RZ ;  /* 0x0001000019187824 */ /* 0x000fe200078e00ff */
[----:B-1----:R-:W-:Y:S01]  /*154d0*/  LOP3.LUT R12, R30, 0xffff0000, RZ, 0xc0, !PT ;  /* 0xffff00001e0c7812 */ /* 0x002fe200078ec0ff */
[C---:B------:R-:W-:Y:S01]  /*154e0*/  IMAD.U32 R13, R28.reuse, 0x10000, RZ ;  /* 0x000100001c0d7824 */ /* 0x040fe200078e00ff */
[----:B------:R-:W-:Y:S01]  /*154f0*/  LOP3.LUT R27, R28, 0xffff0000, RZ, 0xc0, !PT ;  /* 0xffff00001c1b7812 */ /* 0x000fe200078ec0ff */
[----:B------:R-:W-:Y:S01]  /*15500*/  IMAD.U32 R34, R30, 0x10000, RZ ;  /* 0x000100001e227824 */ /* 0x000fe200078e00ff */
[C---:B------:R-:W-:Y:S01]  /*15510*/  LOP3.LUT R30, R31.reuse, 0xffff0000, RZ, 0xc0, !PT ;  /* 0xffff00001f1e7812 */ /* 0x040fe200078ec0ff */
[----:B------:R-:W-:-:S02]  /*15520*/  IMAD.U32 R35, R31, 0x10000, RZ ;  /* 0x000100001f237824 */ /* 0x000fc400078e00ff */
[C---:B------:R-:W-:Y:S01]  /*15530*/  FMUL.FTZ R41, R13.reuse, R39 ;  /* 0x000000270d297220 */ /* 0x040fe20000410000 */
[-C--:B------:R-:W-:Y:S01]  /*15540*/  FMUL.FTZ R31, R13, R37.reuse ;  /* 0x000000250d1f7220 */ /* 0x080fe20000410000 */
[----:B------:R-:W-:Y:S02]  /*15550*/  IMAD.U32 R28, R29, 0x10000, RZ ;  /* 0x000100001d1c7824 */ /* 0x000fe400078e00ff */
[----:B------:R-:W-:Y:S01]  /*15560*/  FMUL.FTZ R40, R27, R38 ;  /* 0x000000261b287220 */ /* 0x000fe20000410000 */
[C---:B------:R-:W-:Y:S01]  /*15570*/  FFMA.FTZ R13, R14.reuse, R37, -R41 ;  /* 0x000000250e0d7223 */ /* 0x040fe20000010829 */
[----:B------:R-:W-:Y:S01]  /*15580*/  FFMA.FTZ R39, R14, R39, R31 ;  /* 0x000000270e277223 */ /* 0x000fe2000001001f */
[----:B------:R-:W-:Y:S02]  /*15590*/  IMAD.U32 R37, R97, 0x10000, RZ ;  /* 0x0001000061257824 */ /* 0x000fe400078e00ff */
[----:B------:R-:W-:Y:S01]  /*155a0*/  FMUL.FTZ R14, R27, R36 ;  /* 0x000000241b0e7220 */ /* 0x000fe20000410000 */
[----:B------:R-:W-:-:S02]  /*155b0*/  IMAD.U32 R31, R99, 0x10000, RZ ;  /* 0x00010000631f7824 */ /* 0x000fc400078e00ff */
[----:B------:R-:W-:Y:S01]  /*155c0*/  FFMA.FTZ R40, R15, R36, -R40 ;  /* 0x000000240f287223 */ /* 0x000fe20000010828 */
[----:B------:R-:W-:Y:S01]  /*155d0*/  FMUL.FTZ R27, R28, R37 ;  /* 0x000000251c1b7220 */ /* 0x000fe20000410000 */
[----:B------:R-:W-:Y:S02]  /*155e0*/  IMAD.U32 R36, R98, 0x10000, RZ ;  /* 0x0001000062247824 */ /* 0x000fe400078e00ff */
[-C--:B------:R-:W-:Y:S01]  /*155f0*/  FMUL.FTZ R42, R28, R31.reuse ;  /* 0x0000001f1c2a7220 */ /* 0x080fe20000410000 */
[----:B------:R-:W-:Y:S02]  /*15600*/  IMAD.U32 R28, R100, 0x10000, RZ ;  /* 0x00010000641c7824 */ /* 0x000fe400078e00ff */
[C---:B------:R-:W-:Y:S01]  /*15610*/  FFMA.FTZ R31, R24.reuse, R31, -R27 ;  /* 0x0000001f181f7223 */ /* 0x040fe2000001081b */
[----:B------:R-:W-:Y:S01]  /*15620*/  LOP3.LUT R29, R29, 0xffff0000, RZ, 0xc0, !PT ;  /* 0xffff00001d1d7812 */ /* 0x000fe200078ec0ff */
[----:B------:R-:W-:Y:S01]  /*15630*/  FFMA.FTZ R42, R24, R37, R42 ;  /* 0x00000025182a7223 */ /* 0x000fe2000001002a */
[----:B------:R-:W-:Y:S01]  /*15640*/  FFMA.FTZ R38, R15, R38, R14 ;  /* 0x000000260f267223 */ /* 0x000fe2000001000e */
[----:B------:R-:W-:Y:S01]  /*15650*/  FMUL.FTZ R44, R35, R36 ;  /* 0x00000024232c7220 */ /* 0x000fe20000410000 */
[----:B------:R-:W-:Y:S01]  /*15660*/  LOP3.LUT R24, R97, 0xffff0000, RZ, 0xc0, !PT ;  /* 0xffff000061187812 */ /* 0x000fe200078ec0ff */
[----:B------:R-:W-:Y:S01]  /*15670*/  FMUL.FTZ R46, R35, R28 ;  /* 0x0000001c232e7220 */ /* 0x000fe20000410000 */
[----:B------:R-:W-:Y:S01]  /*15680*/  LOP3.LUT R14, R99, 0xffff0000, RZ, 0xc0, !PT ;  /* 0xffff0000630e7812 */ /* 0x000fe200078ec0ff */
[----:B------:R-:W-:-:S02]  /*15690*/  IMAD.U32 R27, R7, 0x10000, RZ ;  /* 0x00010000071b7824 */ /* 0x000fc400078e00ff */
[----:B------:R-:W-:Y:S01]  /*156a0*/  FFMA.FTZ R44, R33, R28, -R44 ;  /* 0x0000001c212c7223 */ /* 0x000fe2000001082c */
[----:B------:R-:W-:Y:S01]  /*156b0*/  LOP3.LUT R25, R25, 0xffff0000, RZ, 0xc0, !PT ;  /* 0xffff000019197812 */ /* 0x000fe200078ec0ff */
[C---:B------:R-:W-:Y:S01]  /*156c0*/  FMUL.FTZ R28, R29.reuse, R24 ;  /* 0x000000181d1c7220 */ /* 0x040fe20000410000 */
[----:B------:R-:W-:Y:S01]  /*156d0*/  FMUL.FTZ R29, R29, R14 ;  /* 0x0000000e1d1d7220 */ /* 0x000fe20000410000 */
[----:B------:R-:W-:Y:S01]  /*156e0*/  FFMA.FTZ R46, R33, R36, R46 ;  /* 0x00000024212e7223 */ /* 0x000fe2000001002e */
[----:B------:R-:W-:Y:S02]  /*156f0*/  IMAD.U32 R15, R4, 0x10000, RZ ;  /* 0x00010000040f7824 */ /* 0x000fe400078e00ff */
[C---:B------:R-:W-:Y:S01]  /*15700*/  FMUL.FTZ R33, R34.reuse, R27 ;  /* 0x0000001b22217220 */ /* 0x040fe20000410000 */
[C---:B------:R-:W-:Y:S01]  /*15710*/  FFMA.FTZ R28, R25.reuse, R14, -R28 ;  /* 0x0000000e191c7223 */ /* 0x040fe2000001081c */
[----:B------:R-:W-:Y:S01]  /*15720*/  FFMA.FTZ R29, R25, R24, R29 ;  /* 0x00000018191d7223 */ /* 0x000fe2000001001d */
[-C--:B------:R-:W-:Y:S01]  /*15730*/  FMUL.FTZ R25, R34, R15.reuse ;  /* 0x0000000f22197220 */ /* 0x080fe20000410000 */
[----:B------:R-:W-:Y:S01]  /*15740*/  FFMA.FTZ R33, R6, R15, -R33 ;  /* 0x0000000f06217223 */ /* 0x000fe20000010821 */
        /* <DEDUP_REMOVED lines=8> */
[C---:B------:R-:W-:Y:S01]  /*157d0*/  FFMA.FTZ R6, R5.reuse, R4, -R6 ;  /* 0x0000000405067223 */ /* 0x040fe20000010806 */
        /* <DEDUP_REMOVED lines=14> */
.L_x_2835:
[----:B------:R-:W-:Y:S05]  /*158c0*/  BSYNC B1 ;  /* 0x0000000000017941 */ /* 0x000fea0003800000 */
.L_x_2834:
[----:B------:R-:W-:Y:S05]  /*158d0*/  @P1 BRA `(.L_x_2801) ;  /* 0x0000000400e01947 */ /* 0x000fea0003800000 */
[----:B---3--:R-:W3:Y:S01]  /*158e0*/  LDL R7, [R1+0x64] ;  /* 0x0000640001077983 */ /* 0x008ee20000100800 */
[----:B------:R-:W-:Y:S01]  /*158f0*/  SHF.R.S32.HI R4, RZ, 0x1f, R3 ;  /* 0x0000001fff047819 */ /* 0x000fe20000011403 */
[----:B------:R-:W-:Y:S01]  /*15900*/  IMAD.SHL.U32 R5, R3, 0x40, RZ ;  /* 0x0000004003057824 */ /* 0x000fe200078e00ff */
[----:B------:R-:W-:Y:S02]  /*15910*/  SHF.R.S32.HI R6, RZ, 0x1f, R213 ;  /* 0x0000001fff067819 */ /* 0x000fe400000114d5 */
[----:B------:R-:W-:Y:S02]  /*15920*/  LEA.HI R4, R4, R3, RZ, 0x3 ;  /* 0x0000000304047211 */ /* 0x000fe400078f18ff */
[----:B-----5:R-:W-:Y:S02]  /*15930*/  R2UR UR4, R43 ;  /* 0x000000002b0472ca */ /* 0x020fe400000e0000 */
[----:B------:R-:W-:Y:S01]  /*15940*/  SHF.R.U64 R8, R8, 0x10, R9 ;  /* 0x0000001008087819 */ /* 0x000fe20000001209 */
[----:B------:R-:W-:Y:S01]  /*15950*/  IMAD.SHL.U32 R4, R4, 0x40, RZ ;  /* 0x0000004004047824 */ /* 0x000fe200078e00ff */
[----:B------:R-:W-:-:S02]  /*15960*/  SHF.R.U64 R25, R72, 0x10, R73 ;  /* 0x0000001048197819 */ /* 0x000fc40000001249 */
[----:B0-----:R-:W-:Y:S02]  /*15970*/  PRMT R29, R21, 0x5410, R8 ;  /* 0x00005410151d7816 */ /* 0x001fe40000000008 */
[----:B------:R-:W-:Y:S02]  /*15980*/  PRMT R26, R86, 0x5410, R25 ;  /* 0x00005410561a7816 */ /* 0x000fe40000000019 */
[----:B------:R-:W-:Y:S01]  /*15990*/  SHF.R.U32.HI R30, RZ, 0x10, R9 ;  /* 0x00000010ff1e7819 */ /* 0x000fe20000011609 */
[----:B------:R-:W-:Y:S01]  /*159a0*/  IMAD.U32 R31, R29, 0x10000, RZ ;  /* 0x000100001d1f7824 */ /* 0x000fe200078e00ff */
[----:B------:R-:W-:Y:S01]  /*159b0*/  SHF.R.U32.HI R73, RZ, 0x10, R73 ;  /* 0x00000010ff497819 */ /* 0x000fe20000011649 */
[----:B------:R-:W-:Y:S01]  /*159c0*/  IMAD.U32 R27, R26, 0x10000, RZ ;  /* 0x000100001a1b7824 */ /* 0x000fe200078e00ff */
[----:B------:R-:W-:Y:S02]  /*159d0*/  SHF.R.U64 R32, R10, 0x10, R11 ;  /* 0x000000100a207819 */ /* 0x000fe4000000120b */
[----:B------:R-:W-:-:S02]  /*159e0*/  PRMT R30, R21, 0x5432, R30 ;  /* 0x00005432151e7816 */ /* 0x000fc4000000001e */
[----:B------:R-:W-:Y:S02]  /*159f0*/  SHF.R.U32.HI R10, RZ, 0x10, R11 ;  /* 0x00000010ff0a7819 */ /* 0x000fe4000001160b */
[----:B------:R-:W-:Y:S02]  /*15a00*/  PRMT R86, R86, 0x5432, R73 ;  /* 0x0000543256567816 */ /* 0x000fe40000000049 */
[--C-:B------:R-:W-:Y:S02]  /*15a10*/  SHF.R.U64 R28, R74, 0x10, R75.reuse ;  /* 0x000000104a1c7819 */ /* 0x100fe4000000124b */
[----:B------:R-:W-:Y:S02]  /*15a20*/  PRMT R32, R85, 0x5410, R32 ;  /* 0x0000541055207816 */ /* 0x000fe40000000020 */
[----:B------:R-:W-:Y:S02]  /*15a30*/  LOP3.LUT R29, R29, 0xffff0000, RZ, 0xc0, !PT ;  /* 0xffff00001d1d7812 */ /* 0x000fe400078ec0ff */
[----:B------:R-:W-:-:S02]  /*15a40*/  SHF.R.U32.HI R74, RZ, 0x10, R75 ;  /* 0x00000010ff4a7819 */ /* 0x000fc4000001164b */
[----:B------:R-:W-:Y:S02]  /*15a50*/  PRMT R85, R85, 0x5432, R10 ;  /* 0x0000543255557816 */ /* 0x000fe4000000000a */
[C---:B------:R-:W-:Y:S02]  /*15a60*/  PRMT R28, R87.reuse, 0x5410, R28 ;  /* 0x00005410571c7816 */ /* 0x040fe4000000001c */
[----:B------:R-:W-:Y:S02]  /*15a70*/  PRMT R87, R87, 0x5432, R74 ;  /* 0x0000543257577816 */ /* 0x000fe4000000004a */
[----:B---3--:R-:W-:Y:S02]  /*15a80*/  LEA.HI R0, R0, R7, RZ, 0x1d ;  /* 0x0000000700007211 */ /* 0x008fe400078fe8ff */
[----:B------:R-:W-:Y:S02]  /*15a90*/  LOP3.LUT R7, R5, 0x1c0, RZ, 0xc0, !PT ;  /* 0x000001c005077812 */ /* 0x000fe400078ec0ff */
[----:B------:R-:W-:-:S02]  /*15aa0*/  SHF.R.S32.HI R3, RZ, 0x1f, R0 ;  /* 0x0000001fff037819 */ /* 0x000fc40000011400 */
[-C--:B------:R-:W-:Y:S02]  /*15ab0*/  LEA.HI R5, R6, R213.reuse, RZ, 0x6 ;  /* 0x000000d506057211 */ /* 0x080fe400078f30ff */
[----:B------:R-:W-:Y:S01]  /*15ac0*/  LEA.HI R3, R3, R0, RZ, 0x3 ;  /* 0x0000000003037211 */ /* 0x000fe200078f18ff */
[----:B------:R-:W-:Y:S01]  /*15ad0*/  IMAD.SHL.U32 R0, R0, 0x8, RZ ;  /* 0x0000000800007824 */ /* 0x000fe200078e00ff */
[----:B------:R-:W-:Y:S01]  /*15ae0*/  SHF.R.U32.HI R13, RZ, 0x3, R7 ;  /* 0x00000003ff0d7819 */ /* 0x000fe20000011607 */
[----:B------:R-:W-:Y:S01]  /*15af0*/  IMAD.SHL.U32 R12, R5, 0x80, RZ ;  /* 0x00000080050c7824 */ /* 0x000fe200078e00ff */
[----:B------:R-:W-:Y:S01]  /*15b00*/  LOP3.LUT R5, R4, 0xfffffe00, RZ, 0xc0, !PT ;  /* 0xfffffe0004057812 */ /* 0x000fe200078ec0ff */
[----:B------:R-:W-:Y:S01]  /*15b10*/  IMAD.SHL.U32 R4, R3, 0x400, RZ ;  /* 0x0000040003047824 */ /* 0x000fe200078e00ff */
[----:B------:R-:W-:Y:S02]  /*15b20*/  LOP3.LUT R0, R7, 0x38, R0, 0xf8, !PT ;  /* 0x0000003807007812 */ /* 0x000fe400078ef800 */
[----:B------:R-:W-:-:S02]  /*15b30*/  LEA.HI R6, R6, R213, RZ, 0x3 ;  /* 0x000000d506067211 */ /* 0x000fc400078f18ff */
[-C--:B------:R-:W-:Y:S02]  /*15b40*/  LOP3.LUT R3, R0, R13.reuse, RZ, 0x3c, !PT ;  /* 0x0000000d00037212 */ /* 0x080fe400078e3cff */
[----:B------:R-:W-:Y:S02]  /*15b50*/  LOP3.LUT R4, R4, 0x7fffe000, RZ, 0xc0, !PT ;  /* 0x7fffe00004047812 */ /* 0x000fe400078ec0ff */
[----:B------:R-:W-:Y:S02]  /*15b60*/  LOP3.LUT R6, R7, 0x38, R6, 0xf8, !PT ;  /* 0x0000003807067812 */ /* 0x000fe400078ef806 */
[----:B------:R-:W-:Y:S02]  /*15b70*/  IADD3 R3, R3, R4, R5 ;  /* 0x0000000403037210 */ /* 0x000fe40007ffe005 */
[----:B------:R-:W-:Y:S02]  /*15b80*/  LOP3.LUT R12, R12, 0xffffe000, RZ, 0xc0, !PT ;  /* 0xffffe0000c0c7812 */ /* 0x000fe400078ec0ff */
[----:B------:R-:W-:Y:S01]  /*15b90*/  LOP3.LUT R6, R6, R13, RZ, 0x3c, !PT ;  /* 0x0000000d06067212 */ /* 0x000fe200078e3cff */
[----:B------:R-:W-:-:S03]  /*15ba0*/  IMAD R3, R3, 0x2, R16 ;  /* 0x0000000203037824 */ /* 0x000fc600078e0210 */
[----:B------:R-:W-:Y:S02]  /*15bb0*/  IADD3 R6, R6, R12, R5 ;  /* 0x0000000c06067210 */ /* 0x000fe40007ffe005 */
[----:B------:R-:W1:Y:S02]  /*15bc0*/  LDS.128 R12, [R3+0x14400] ;  /* 0x01440000030c7984 */ /* 0x000e640000000c00 */
[----:B------:R-:W-:-:S05]  /*15bd0*/  LEA R0, R6, UR4, 0x1 ;  /* 0x0000000406007c11 */ /* 0x000fca000f8e08ff */
[----:B------:R-:W0:Y:S01]  /*15be0*/  LDS.128 R4, [R0] ;  /* 0x0000000000047984 */ /* 0x000e220000000c00 */
[C---:B-1----:R-:W-:Y:S01]  /*15bf0*/  IMAD.U32 R20, R12.reuse, 0x10000, RZ ;  /* 0x000100000c147824 */ /* 0x042fe200078e00ff */
[----:B------:R-:W-:Y:S01]  /*15c00*/  LOP3.LUT R12, R12, 0xffff0000, RZ, 0xc0, !PT ;  /* 0xffff00000c0c7812 */ /* 0x000fe200078ec0ff */
[C---:B------:R-:W-:Y:S01]  /*15c10*/  IMAD.U32 R21, R13.reuse, 0x10000, RZ ;  /* 0x000100000d157824 */ /* 0x040fe200078e00ff */
[----:B------:R-:W-:Y:S01]  /*15c20*/  LOP3.LUT R13, R13, 0xffff0000, RZ, 0xc0, !PT ;  /* 0xffff00000d0d7812 */ /* 0x000fe200078ec0ff */
[C---:B------:R-:W-:Y:S01]  /*15c30*/  FMUL.FTZ R33, R20.reuse, R31 ;  /* 0x0000001f14217220 */ /* 0x040fe20000410000 */
[----:B------:R-:W-:Y:S01]  /*15c40*/  FMUL.FTZ R35, R20, R27 ;  /* 0x0000001b14237220 */ /* 0x000fe20000410000 */
[----:B------:R-:W-:Y:S02]  /*15c50*/  IMAD.U32 R20, R30, 0x10000, RZ ;  /* 0x000100001e147824 */ /* 0x000fe400078e00ff */
[----:B------:R-:W-:Y:S01]  /*15c60*/  FMUL.FTZ R37, R12, R29 ;  /* 0x0000001d0c257220 */ /* 0x000fe20000410000 */
[C---:B0-----:R-:W-:Y:S01]  /*15c70*/  IMAD.U32 R8, R4.reuse, 0x10000, RZ ;  /* 0x0001000004087824 */ /* 0x041fe200078e00ff */
[----:B------:R-:W-:Y:S01]  /*15c80*/  LOP3.LUT R4, R4, 0xffff0000, RZ, 0xc0, !PT ;  /* 0xffff000004047812 */ /* 0x000fe200078ec0ff */
[----:B------:R-:W-:-:S02]  /*15c90*/  IMAD.U32 R9, R5, 0x10000, RZ ;  /* 0x0001000005097824 */ /* 0x000fc400078e00ff */
[----:B------:R-:W-:Y:S01]  /*15ca0*/  FMUL.FTZ R36, R21, R20 ;  /* 0x0000001415247220 */ /* 0x000fe20000410000 */
[----:B------:R-:W-:Y:S01]  /*15cb0*/  FFMA.FTZ R33, R8, R27, -R33 ;  /* 0x0000001b08217223 */ /* 0x000fe20000010821 */
[----:B------:R-:W-:Y:S01]  /*15cc0*/  LOP3.LUT R27, R26, 0xffff0000, RZ, 0xc0, !PT ;  /* 0xffff00001a1b7812 */ /* 0x000fe200078ec0ff */
[----:B------:R-:W-:Y:S01]  /*15cd0*/  FFMA.FTZ R35, R8, R31, R35 ;  /* 0x0000001f08237223 */ /* 0x000fe20000010023 */
[----:B------:R-:W-:Y:S01]  /*15ce0*/  IMAD.U32 R8, R86, 0x10000, RZ ;  /* 0x0001000056087824 */ /* 0x000fe200078e00ff */
[----:B------:R-:W-:Y:S01]  /*15cf0*/  LOP3.LUT R30, R30, 0xffff0000, RZ, 0xc0, !PT ;  /* 0xffff00001e1e7812 */ /* 0x000fe200078ec0ff */
[----:B------:R-:W-:Y:S02]  /*15d00*/  IMAD.U32 R25, R15, 0x10000, RZ ;  /* 0x000100000f197824 */ /* 0x000fe400078e00ff */
[-C--:B------:R-:W-:Y:S01]  /*15d10*/  FMUL.FTZ R31, R12, R27.reuse ;  /* 0x0000001b0c1f7220 */ /* 0x080fe20000410000 */
[----:B------:R-:W-:Y:S02]  /*15d20*/  IMAD.U32 R12, R85, 0x10000, RZ ;  /* 0x00010000550c7824 */ /* 0x000fe400078e00ff */
[-C--:B------:R-:W-:Y:S01]  /*15d30*/  FMUL.FTZ R21, R21, R8.reuse ;  /* 0x0000000815157220 */ /* 0x080fe20000410000 */
[C---:B------:R-:W-:Y:S01]  /*15d40*/  FFMA.FTZ R26, R4.reuse, R27, -R37 ;  /* 0x0000001b041a7223 */ /* 0x040fe20000010825 */
[----:B------:R-:W-:Y:S01]  /*15d50*/  FFMA.FTZ R34, R4, R29, R31 ;  /* 0x0000001d04227223 */ /* 0x000fe2000001001f */
[----:B------:R-:W-:Y:S01]  /*15d60*/  FFMA.FTZ R36, R9, R8, -R36 ;  /* 0x0000000809247223 */ /* 0x000fe20000010824 */
[----:B------:R-:W-:-:S02]  /*15d70*/  IMAD.U32 R11, R7, 0x10000, RZ ;  /* 0x00010000070b7824 */ /* 0x000fc400078e00ff */
[----:B------:R-:W-:Y:S01]  /*15d80*/  FFMA.FTZ R20, R9, R20, R21 ;  /* 0x0000001409147223 */ /* 0x000fe20000010015 */
[----:B------:R-:W-:Y:S02]  /*15d90*/  IMAD.U32 R4, R87, 0x10000, RZ ;  /* 0x0001000057047824 */ /* 0x000fe400078e00ff */
[C---:B------:R-:W-:Y:S01]  /*15da0*/  FMUL.FTZ R8, R25.reuse, R12 ;  /* 0x0000000c19087220 */ /* 0x040fe20000410000 */
[----:B------:R-:W-:Y:S01]  /*15db0*/  IMAD.U32 R24, R14, 0x10000, RZ ;  /* 0x000100000e187824 */ /* 0x000fe200078e00ff */
[----:B------:R-:W-:Y:S01]  /*15dc0*/  LOP3.LUT R86, R86, 0xffff0000, RZ, 0xc0, !PT ;  /* 0xffff000056567812 */ /* 0x000fe200078ec0ff */
[----:B------:R-:W-:Y:S02]  /*15dd0*/  IMAD.U32 R21, R32, 0x10000, RZ ;  /* 0x0001000020157824 */ /* 0x000fe400078e00ff */
[-C--:B------:R-:W-:Y:S01]  /*15de0*/  FMUL.FTZ R38, R25, R4.reuse ;  /* 0x0000000419267220 */ /* 0x080fe20000410000 */
[----:B------:R-:W-:Y:S01]  /*15df0*/  FFMA.FTZ R29, R11, R4, -R8 ;  /* 0x000000040b1d7223 */ /* 0x000fe20000010808 */
[----:B------:R-:W-:Y:S01]  /*15e00*/  LOP3.LUT R5, R5, 0xffff0000, RZ, 0xc0, !PT ;  /* 0xffff000005057812 */ /* 0x000fe200078ec0ff */
[----:B------:R-:W-:-:S02]  /*15e10*/  IMAD.U32 R10, R6, 0x10000, RZ ;  /* 0x00010000060a7824 */ /* 0x000fc400078e00ff */
[C---:B------:R-:W-:Y:S01]  /*15e20*/  FMUL.FTZ R4, R13.reuse, R30 ;  /* 0x0000001e0d047220 */ /* 0x040fe20000410000 */
[----:B------:R-:W-:Y:S02]  /*15e30*/  IMAD.U32 R9, R28, 0x10000, RZ ;  /* 0x000100001c097824 */ /* 0x000fe400078e00ff */
[C---:B------:R-:W-:Y:S01]  /*15e40*/  FMUL.FTZ R25, R24.reuse, R21 ;  /* 0x0000001518197220 */ /* 0x040fe20000410000 */
[----:B------:R-:W-:Y:S01]  /*15e50*/  FMUL.FTZ R13, R13, R86 ;  /* 0x000000560d0d7220 */ /* 0x000fe20000410000 */
[----:B------:R-:W-:Y:S01]  /*15e60*/  FFMA.FTZ R38, R11, R12, R38 ;  /* 0x0000000c0b267223 */ /* 0x000fe20000010026 */
[-C--:B------:R-:W-:Y:S01]  /*15e70*/  FMUL.FTZ R27, R24, R9.reuse ;  /* 0x00000009181b7220 */ /* 0x080fe20000410000 */
[----:B------:R-:W-:Y:S01]  /*15e80*/  FFMA.FTZ R25, R10, R9, -R25 ;  /* 0x000000090a197223 */ /* 0x000fe20000010819 */
[----:B------:R-:W-:Y:S01]  /*15e90*/  LOP3.LUT R14, R14, 0xffff0000, RZ, 0xc0, !PT ;  /* 0xffff00000e0e7812 */ /* 0x000fe200078ec0ff */
[----:B------:R-:W-:Y:S01]  /*15ea0*/  FFMA.FTZ R11, R5, R86, -R4 ;  /* 0x00000056050b7223 */ /* 0x000fe20000010804 */
[----:B------:R-:W-:Y:S01]  /*15eb0*/  LOP3.LUT R15, R15, 0xffff0000, RZ, 0xc0, !PT ;  /* 0xffff00000f0f7812 */ /* 0x000fe200078ec0ff */
[----:B------:R-:W-:Y:S01]  /*15ec0*/  FFMA.FTZ R13, R5, R30, R13 ;  /* 0x0000001e050d7223 */ /* 0x000fe2000001000d */
[----:B------:R-:W-:Y:S01]  /*15ed0*/  LOP3.LUT R9, R32, 0xffff0000, RZ, 0xc0, !PT ;  /* 0xffff000020097812 */ /* 0x000fe200078ec0ff */
[----:B------:R-:W-:Y:S01]  /*15ee0*/  FFMA.FTZ R10, R10, R21, R27 ;  /* 0x000000150a0a7223 */ /* 0x000fe2000001001b */
[----:B------:R-:W-:-:S02]  /*15ef0*/  LOP3.LUT R8, R85, 0xffff0000, RZ, 0xc0, !PT ;  /* 0xffff000055087812 */ /* 0x000fc400078ec0ff */
[----:B------:R-:W-:Y:S01]  /*15f00*/  LOP3.LUT R5, R28, 0xffff0000, RZ, 0xc0, !PT ;  /* 0xffff00001c057812 */ /* 0x000fe200078ec0ff */
[----:B------:R-:W-:Y:S01]  /*15f10*/  FMUL.FTZ R21, R14, R9 ;  /* 0x000000090e157220 */ /* 0x000fe20000410000 */
[----:B------:R-:W-:Y:S01]  /*15f20*/  LOP3.LUT R4, R87, 0xffff0000, RZ, 0xc0, !PT ;  /* 0xffff000057047812 */ /* 0x000fe200078ec0ff */
[----:B------:R-:W-:Y:S01]  /*15f30*/  FMUL.FTZ R24, R15, R8 ;  /* 0x000000080f187220 */ /* 0x000fe20000410000 */
[----:B------:R-:W-:Y:S01]  /*15f40*/  LOP3.LUT R6, R6, 0xffff0000, RZ, 0xc0, !PT ;  /* 0xffff000006067812 */ /* 0x000fe200078ec0ff */
[-C--:B------:R-:W-:Y:S01]  /*15f50*/  FMUL.FTZ R14, R14, R5.reuse ;  /* 0x000000050e0e7220 */ /* 0x080fe20000410000 */
[----:B------:R-:W-:Y:S01]  /*15f60*/  LOP3.LUT R7, R7, 0xffff0000, RZ, 0xc0, !PT ;  /* 0xffff000007077812 */ /* 0x000fe200078ec0ff */
[-C--:B------:R-:W-:Y:S02]  /*15f70*/  FMUL.FTZ R27, R15, R4.reuse ;  /* 0x000000040f1b7220 */ /* 0x080fe40000410000 */
        /* <DEDUP_REMOVED lines=14> */
.L_x_2801:
[----:B------:R-:W-:Y:S05]  /*16060*/  BSYNC B0 ;  /* 0x0000000000007941 */ /* 0x000fea0003800000 */
.L_x_2761:
        /* <DEDUP_REMOVED lines=8> */
.L_x_2759:
[----:B----4-:R-:W4:Y:S02]  /*160f0*/  LDL R0, [R1+0x5c] ;  /* 0x00005c0001007983 */ /* 0x010f240000100800 */
[----:B----4-:R-:W-:-:S13]  /*16100*/  R2UR UR4, R0 ;  /* 0x00000000000472ca */ /* 0x010fda00000e0000 */
[----:B------:R-:W-:-:S05]  /*16110*/  IMAD.U32 R0, RZ, RZ, UR4 ;  /* 0x00000004ff007e24 */ /* 0x000fca000f8e00ff */
[----:B------:R-:W-:-:S13]  /*16120*/  ISETP.NE.AND P0, PT, R0, 0x3, PT ;  /* 0x000000030000780c */ /* 0x000fda0003f05270 */
[----:B------:R-:W-:Y:S05]  /*16130*/  @!P0 BRA `(.L_x_2836) ;  /* 0x0000000000048947 */ /* 0x000fea0003800000 */
[----:B------:R-:W-:Y:S01]  /*16140*/  BPT.TRAP 0x1 ;  /* 0x000000040000795c */ /* 0x000fe20000300000 */
.L_x_2836:
[----:B------:R-:W-:Y:S01]  /*16150*/  IMAD R0, R216, 0x8, R16 ;  /* 0x00000008d8007824 */ /* 0x000fe200078e0210 */
[----:B01----:R-:W-:-:S04]  /*16160*/  SHF.L.U32 R3, R218, 0x1f, RZ ;  /* 0x0000001fda037819 */ /* 0x003fc800000006ff */
[----:B------:R0:W1:Y:S01]  /*16170*/  SYNCS.PHASECHK.TRANS64.TRYWAIT P2, [R0+URZ+0x38830], R3 ;  /* 0x03883003000075a7 */ /* 0x000062000804017f */
[----:B------:R-:W-:Y:S05]  /*16180*/  @!P0 BRA `(.L_x_2837) ;  /* 0x0000000000048947 */ /* 0x000fea0003800000 */
[----:B------:R-:W-:Y:S01]  /*16190*/  BPT.TRAP 0x1 ;  /* 0x000000040000795c */ /* 0x000fe20000300000 */
.L_x_2837:
[----:B---3--:R-:W3:Y:S02]  /*161a0*/  S2R R4, SR_TID.X ;  /* 0x0000000000047919 */ /* 0x008ee40000002100 */
[----:B---3--:R-:W-:-:S04]  /*161b0*/  LOP3.LUT R4, R4, 0x7f, RZ, 0xc0, !PT ;  /* 0x0000007f04047812 */ /* 0x008fc800078ec0ff */
[----:B------:R-:W-:Y:S01]  /*161c0*/  ISETP.NE.AND P1, PT, R4, RZ, PT ;  /* 0x000000ff0400720c */ /* 0x000fe20003f25270 */
[----:B-1----:R-:W-:-:S12]  /*161d0*/  @P2 BRA `(.L_x_2838) ;  /* 0x0000000000082947 */ /* 0x002fd80003800000 */
[----:B------:R-:W1:Y:S02]  /*161e0*/  SYNCS.PHASECHK.TRANS64.TRYWAIT P2, [R0+URZ+0x38830], R3 ;  /* 0x03883003000075a7 */ /* 0x000e64000804017f */
[----:B-1----:R-:W-:Y:S05]  /*161f0*/  @!P2 BRA `(.L_x_2839) ;  /* 0x000001ec0014a947 */ /* 0x002fea0003800000 */
.L_x_2838:
[----:B------:R-:W-:Y:S05]  /*16200*/  WARPSYNC.ALL ;  /* 0x0000000000007948 */ /* 0x000fea0003800000 */
[----:B01----:R-:W-:Y:S01]  /*16210*/  VIADD R3, R16, 0x24400 ;  /* 0x0002440010037836 */ /* 0x003fe20000000000 */
[----:B------:R-:W-:Y:S01]  /*16220*/  R2UR UR12, R84 ;  /* 0x00000000540c72ca */ /* 0x000fe200000e0000 */
[----:B------:R-:W-:Y:S01]  /*16230*/  IMAD.MOV.U32 R5, RZ, RZ, 0x40000040 ;  /* 0x40000040ff057424 */ /* 0x000fe200078e00ff */
[----:B------:R-:W-:Y:S01]  /*16240*/  WARPGROUP.ARRIVE ;  /* 0x00000000000079c5 */ /* 0x000fe20000000000 */
[----:B------:R-:W-:Y:S01]  /*16250*/  UMOV UR9, 0x40000040 ;  /* 0x4000004000097882 */ /* 0x000fe20000000000 */
[----:B------:R-:W-:Y:S01]  /*16260*/  SHF.R.U32.HI R3, RZ, 0x4, R3 ;  /* 0x00000004ff037819 */ /* 0x000fe20000011603 */
[----:B------:R-:W-:Y:S01]  /*16270*/  IMAD.MOV.U32 R7, RZ, RZ, 0x40000040 ;  /* 0x40000040ff077424 */ /* 0x000fe200078e00ff */
[----:B------:R-:W-:Y:S01]  /*16280*/  R2UR UR11, R5 ;  /* 0x00000000050b72ca */ /* 0x000fe200000e0000 */
[----:B------:R-:W-:Y:S01]  /*16290*/  UMOV UR5, UR9 ;  /* 0x0000000900057c82 */ /* 0x000fe20008000000 */
[----:B------:R-:W-:Y:S01]  /*162a0*/  LOP3.LUT R3, R3, 0x3fff, RZ, 0xc0, !PT ;  /* 0x00003fff03037812 */ /* 0x000fe200078ec0ff */
[----:B--2---:R-:W-:Y:S01]  /*162b0*/  IMAD.MOV.U32 R9, RZ, RZ, 0x40000040 ;  /* 0x40000040ff097424 */ /* 0x004fe200078e00ff */
[----:B------:R-:W-:Y:S01]  /*162c0*/  R2UR UR7, R7 ;  /* 0x00000000070772ca */ /* 0x000fe200000e0000 */
[----:B------:R-:W-:Y:S01]  /*162d0*/  IMAD.MOV.U32 R7, RZ, RZ, 0x40000040 ;  /* 0x40000040ff077424 */ /* 0x000fe200078e00ff */
[----:B------:R-:W-:Y:S01]  /*162e0*/  LOP3.LUT R20, R3, 0x10000, RZ, 0xfc, !PT ;  /* 0x0001000003147812 */ /* 0x000fe200078efcff */
[----:B------:R-:W-:Y:S01]  /*162f0*/  ULOP3.LUT UR12, UR12, 0x10000, URZ, 0xfc, !UPT ;  /* 0x000100000c0c7892 */ /* 0x000fe2000f8efc3f */
[----:B------:R-:W-:Y:S01]  /*16300*/  IMAD.U32 R11, RZ, RZ, UR9 ;  /* 0x00000009ff0b7e24 */ /* 0x000fe2000f8e00ff */
[----:B------:R-:W-:Y:S01]  /*16310*/  UMOV UR17, 0x40000040 ;  /* 0x4000004000117882 */ /* 0x000fe20000000000 */
[----:B------:R-:W-:Y:S01]  /*16320*/  UMOV UR57, 0x40000040 ;  /* 0x4000004000397882 */ /* 0x000fe20000000000 */
[----:B------:R-:W-:Y:S01]  /*16330*/  IMAD R4, R216, 0xa00, R20 ;  /* 0x00000a00d8047824 */ /* 0x000fe200078e0214 */
[----:B------:R-:W-:Y:S01]  /*16340*/  UIADD3 UR56, UR12, 0x804, URZ ;  /* 0x000008040c387890 */ /* 0x000fe2000fffe03f */
[----:B------:R-:W0:Y:S01]  /*16350*/  LDC R3, c[0x0][0x448] ;  /* 0x00011200ff037b82 */ /* 0x000e220000000800 */
[----:B------:R-:W-:Y:S01]  /*16360*/  UMOV UR8, UR12 ;  /* 0x0000000c00087c82 */ /* 0x000fe20008000000 */
[C---:B------:R-:W-:Y:S01]  /*16370*/  VIADD R6, R4.reuse, 0x80 ;  /* 0x0000008004067836 */ /* 0x040fe20000000000 */
[C---:B------:R-:W-:Y:S01]  /*16380*/  R2UR UR10, R4.reuse ;  /* 0x00000000040a72ca */ /* 0x040fe200000e0000 */
[----:B------:R-:W-:Y:S01]  /*16390*/  UMOV UR4, UR8 ;  /* 0x0000000800047c82 */ /* 0x000fe20008000000 */
[----:B------:R-:W-:Y:S01]  /*163a0*/  VIADD R8, R4, 0x180 ;  /* 0x0000018004087836 */ /* 0x000fe20000000000 */
[----:B------:R-:W-:Y:S01]  /*163b0*/  UIADD3 UR52, UR12, 0x806, URZ ;  /* 0x000008060c347890 */ /* 0x000fe2000fffe03f */
[----:B------:R-:W-:Y:S01]  /*163c0*/  R2UR UR6, R6 ;  /* 0x00000000060672ca */ /* 0x000fe200000e0000 */
[----:B------:R-:W-:Y:S01]  /*163d0*/  VIADD R6, R4, 0x100 ;  /* 0x0000010004067836 */ /* 0x000fe20000000000 */
[----:B------:R-:W-:Y:S01]  /*163e0*/  UMOV UR53, 0x40000040 ;  /* 0x4000004000357882 */ /* 0x000fe20000000000 */
[----:B------:R-:W-:Y:S01]  /*163f0*/  IMAD.U32 R10, RZ, RZ, UR8 ;  /* 0x00000008ff0a7e24 */ /* 0x000fe2000f8e00ff */
[----:B------:R-:W-:Y:S01]  /*16400*/  UIADD3 UR48, UR12, 0xc00, URZ ;  /* 0x00000c000c307890 */ /* 0x000fe2000fffe03f */
[----:B------:R-:W-:Y:S01]  /*16410*/  @!P1 VIADD R0, R0, 0x38840 ;  /* 0x0003884000009836 */ /* 0x000fe20000000000 */
[----:B------:R-:W-:Y:S01]  /*16420*/  UMOV UR49, 0x40000040 ;  /* 0x4000004000317882 */ /* 0x000fe20000000000 */
[----:B------:R-:W-:Y:S01]  /*16430*/  UIADD3 UR44, UR12, 0xc02, URZ ;  /* 0x00000c020c2c7890 */ /* 0x000fe2000fffe03f */
[----:B------:R1:W-:Y:S01]  /*16440*/  STL.64 [R1+0x50], R10 ;  /* 0x0000500a01007387 */ /* 0x0003e20000100a00 */
[----:B------:R-:W-:Y:S01]  /*16450*/  HGMMA.64x16x16.F32.BF16 R56, gdesc[UR8], RZ, !UPT, gsb0 ;  /* 0x00200000083879f0 */ /* 0x000fe2000c0018ff */
[----:B------:R-:W-:Y:S01]  /*16460*/  UMOV UR45, 0x40000040 ;  /* 0x40000040002d7882 */ /* 0x000fe20000000000 */
[----:B------:R-:W-:Y:S01]  /*16470*/  UIADD3 UR40, UR12, 0xc04, URZ ;  /* 0x00000c040c287890 */ /* 0x000fe2000fffe03f */
[----:B------:R-:W-:Y:S01]  /*16480*/  @!P1 PRMT R0, RZ, 0x654, R0 ;  /* 0x00000654ff009816 */ /* 0x000fe20000000000 */
[----:B------:R-:W-:Y:S01]  /*16490*/  UMOV UR41, 0x40000040 ;  /* 0x4000004000297882 */ /* 0x000fe20000000000 */
[----:B------:R-:W-:Y:S01]  /*164a0*/  UIADD3 UR36, UR12, 0xc06, URZ ;  /* 0x00000c060c247890 */ /* 0x000fe2000fffe03f */
[----:B------:R-:W-:Y:S01]  /*164b0*/  BSSY B0, `(.L_x_2840) ;  /* 0x0000939000007945 */ /* 0x000fe20003800000 */
[----:B------:R-:W-:Y:S01]  /*164c0*/  UMOV UR37, 0x40000040 ;  /* 0x4000004000257882 */ /* 0x000fe20000000000 */
[----:B0-----:R-:W-:Y:S01]  /*164d0*/  ISETP.NE.AND P2, PT, R3, 0x1, PT ;  /* 0x000000010300780c */ /* 0x001fe20003f45270 */
[----:B------:R-:W-:Y:S01]  /*164e0*/  IMAD.IADD R3, R235, 0x1, R231 ;  /* 0x00000001eb037824 */ /* 0x000fe200078e02e7 */
[----:B------:R-:W-:Y:S01]  /*164f0*/  CS2R R150, SRZ ;  /* 0x0000000000967805 */ /* 0x000fe2000001ff00 */
[----:B-1----:R-:W-:Y:S01]  /*16500*/  IMAD.U32 R11, RZ, RZ, UR17 ;  /* 0x00000011ff0b7e24 */ /* 0x002fe2000f8e00ff */
        /* <DEDUP_REMOVED lines=46> */
[----:B-----5:R-:W-:-:S06]  /*167f0*/  WARPGROUP.ARRIVE ;  /* 0x00000000000079c5 */ /* 0x020fcc0000000000 */
        /* <DEDUP_REMOVED lines=419> */
[----:B------:R0:W-:Y:S02]  /*18230*/  STL.64 [R1], R10 ;  /* 0x0000000a01007387 */ /* 0x0001e40000100a00 */
[----:B0-----:R-:W0:Y:S01]  /*18240*/  @P2 LDC R10, c[0x0][0x44c] ;  /* 0x00011300ff0a2b82 */ /* 0x001e220000000800 */
[----:B------:R-:W-:Y:S02]  /*18250*/  WARPGROUP.DEPBAR.LE gsb0, 0x0 ;  /* 0x00008000000079c5 */ /* 0x000fe40000010000 */
[----:B------:R-:W-:Y:S01]  /*18260*/  WARPGROUP.ARRIVE ;  /* 0x00000000000079c5 */ /* 0x000fe20000000000 */
[----:B0-----:R-:W-:-:S05]  /*18270*/  @P2 IMAD.HI.U32 R5, R3, R10, RZ ;  /* 0x0000000a03052227 */ /* 0x001fca00078e00ff */
        /* <DEDUP_REMOVED lines=13> */
[----:B------:R-:W-:Y:S03]  /*18350*/  HGMMA.64x16x16.F32.BF16 R56, gdesc[UR16], R56, gsb0 ;  /* 0x00200000103879f0 */ /* 0x000fe60008001838 */
        /* <DEDUP_REMOVED lines=201> */
[----:B------:R-:W0:Y:S02]  /*18ff0*/  @P2 LDC R8, c[0x0][0x450] ;  /* 0x00011400ff082b82 */ /* 0x000e240000000800 */
[----:B0-----:R-:W-:Y:S01]  /*19000*/  @P2 SHF.R.U32.HI R3, RZ, R8, R5 ;  /* 0x00000008ff032219 */ /* 0x001fe20000011605 */
[----:B------:R-:W-:-:S04]  /*19010*/  IMAD R5, R2, -0x50, RZ ;  /* 0xffffffb002057824 */ /* 0x000fc800078e02ff */
[----:B------:R-:W0:Y:S01]  /*19020*/  SHFL.IDX PT, R8, R3, 0x1, 0x1c1f ;  /* 0x003c1f0003087f89 */ /* 0x000e2200000e0000 */
[----:B------:R-:W-:-:S04]  /*19030*/  IADD3 R5, -R234, 0x51, R5 ;  /* 0x00000051ea057810 */ /* 0x000fc80007ffe105 */
[----:B------:R-:W-:Y:S01]  /*19040*/  IADD3 R66, -R232, R5, R233 ;  /* 0x00000005e8427210 */ /* 0x000fe20007ffe1e9 */
        /* <DEDUP_REMOVED lines=46> */
[----:B------:R-:W-:Y:S01]  /*19330*/  ULDC UR38, c[0x0][0x988] ;  /* 0x0002620000267ab9 */ /* 0x000fe20000000800 */
[----:B------:R-:W-:Y:S01]  /*19340*/  ULDC UR39, c[0x0][0x988] ;  /* 0x0002620000277ab9 */ /* 0x000fe20000000800 */
[----:B------:R-:W-:Y:S02]  /*19350*/  WARPGROUP.DEPBAR.LE gsb0, 0x0 ;  /* 0x00008000000079c5 */ /* 0x000fe40000010000 */
[----:B------:R-:W-:-:S06]  /*19360*/  WARPGROUP.ARRIVE ;  /* 0x00000000000079c5 */ /* 0x000fcc0000000000 */
[----:B------:R-:W-:Y:S01]  /*19370*/  HGMMA.64x16x16.F32.BF16 R48, gdesc[UR4], R48, gsb0 ;  /* 0x00200000043079f0 */ /* 0x000fe20008001830 */
[----:B------:R-:W-:Y:S01]  /*19380*/  R2UR UR6, R6 ;  /* 0x00000000060672ca */ /* 0x000fe200000e0000 */
[----:B------:R-:W-:Y:S01]  /*19390*/  UMOV UR4, UR36 ;  /* 0x0000002400047c82 */ /* 0x000fe20008000000 */
[----:B------:R-:W-:Y:S01]  /*193a0*/  R2UR UR7, R7 ;  /* 0x00000000070772ca */ /* 0x000fe200000e0000 */
[----:B------:R-:W-:Y:S01]  /*193b0*/  UMOV UR5, UR37 ;  /* 0x0000002500057c82 */ /* 0x000fe20008000000 */
[C---:B------:R-:W-:Y:S02]  /*193c0*/  VIADD R6, R4.reuse, 0x906 ;  /* 0x0000090604067836 */ /* 0x040fe40000000000 */
[----:B------:R-:W-:Y:S02]  /*193d0*/  IMAD.MOV.U32 R7, RZ, RZ, 0x40000040 ;  /* 0x40000040ff077424 */ /* 0x000fe400078e00ff */
[----:B------:R-:W-:Y:S01]  /*193e0*/  VIADD R4, R4, 0x986 ;  /* 0x0000098604047836 */ /* 0x000fe20000000000 */
[----:B------:R-:W-:-:S02]  /*193f0*/  WARPGROUP.DEPBAR.LE gsb0, 0x0 ;  /* 0x00008000000079c5 */ /* 0x000fc40000010000 */
[----:B------:R-:W-:-:S06]  /*19400*/  WARPGROUP.ARRIVE ;  /* 0x00000000000079c5 */ /* 0x000fcc0000000000 */
[----:B------:R-:W-:Y:S01]  /*19410*/  HGMMA.64x16x16.F32.BF16 R40, gdesc[UR4], R40, gsb0 ;  /* 0x00200000042879f0 */ /* 0x000fe20008001828 */
[----:B------:R-:W-:Y:S01]  /*19420*/  R2UR UR6, R6 ;  /* 0x00000000060672ca */ /* 0x000fe200000e0000 */
[----:B------:R-:W-:Y:S01]  /*19430*/  UMOV UR4, UR36 ;  /* 0x0000002400047c82 */ /* 0x000fe20008000000 */
[----:B------:R-:W-:Y:S01]  /*19440*/  R2UR UR7, R7 ;  /* 0x00000000070772ca */ /* 0x000fe200000e0000 */
[----:B------:R-:W-:Y:S01]  /*19450*/  UMOV UR5, UR37 ;  /* 0x0000002500057c82 */ /* 0x000fe20008000000 */
[----:B------:R-:W-:-:S05]  /*19460*/  IMAD R7, R2, -0x50, R233 ;  /* 0xffffffb002077824 */ /* 0x000fca00078e02e9 */
[----:B------:R-:W-:-:S04]  /*19470*/  IADD3 R7, -R234, 0x50, R7 ;  /* 0x00000050ea077810 */ /* 0x000fc80007ffe107 */
[----:B0-----:R-:W-:-:S04]  /*19480*/  VIADDMNMX R6, R8, R66, R7, PT ;  /* 0x0000004208067246 */ /* 0x001fc80003800107 */
[C---:B------:R-:W-:Y:S02]  /*19490*/  ISETP.GT.AND P3, PT, R6.reuse, RZ, PT ;  /* 0x000000ff0600720c */ /* 0x040fe40003f64270 */
[C---:B------:R-:W-:Y:S02]  /*194a0*/  ISETP.GT.AND P4, PT, R6.reuse, 0x1, PT ;  /* 0x000000010600780c */ /* 0x040fe40003f84270 */
[----:B------:R-:W-:Y:S02]  /*194b0*/  ISETP.GT.AND P5, PT, R6, 0x8, PT ;  /* 0x000000080600780c */ /* 0x000fe40003fa4270 */
[----:B------:R-:W-:Y:S02]  /*194c0*/  FSEL R74, R59, -INF , P4 ;  /* 0xff8000003b4a7808 */ /* 0x000fe40002000000 */
[----:B------:R-:W-:Y:S02]  /*194d0*/  FSEL R70, R62, -INF , P5 ;  /* 0xff8000003e467808 */ /* 0x000fe40002800000 */
[----:B------:R-:W-:-:S04]  /*194e0*/  ISETP.GT.AND P4, PT, R6, 0x10, PT ;  /* 0x000000100600780c */ /* 0x000fc80003f84270 */
[----:B------:R-:W-:Y:S02]  /*194f0*/  FSEL R64, R50, -INF , P4 ;  /* 0xff80000032407808 */ /* 0x000fe40002000000 */
[----:B------:R-:W-:-:S04]  /*19500*/  ISETP.GT.AND P4, PT, R6, 0x18, PT ;  /* 0x000000180600780c */ /* 0x000fc80003f84270 */
[----:B------:R-:W-:Y:S02]  /*19510*/  FSEL R54, R54, -INF , P4 ;  /* 0xff80000036367808 */ /* 0x000fe40002000000 */
[----:B------:R-:W-:Y:S01]  /*19520*/  ISETP.GT.AND P4, PT, R6, 0x20, PT ;  /* 0x000000200600780c */ /* 0x000fe20003f84270 */
[----:B------:R-:W-:Y:S02]  /*19530*/  WARPGROUP.DEPBAR.LE gsb0, 0x0 ;  /* 0x00008000000079c5 */ /* 0x000fe40000010000 */
[----:B------:R-:W-:Y:S01]  /*19540*/  WARPGROUP.ARRIVE ;  /* 0x00000000000079c5 */ /* 0x000fe20000000000 */
[----:B------:R-:W-:Y:S02]  /*19550*/  FSEL R42, R42, -INF , P4 ;  /* 0xff8000002a2a7808 */ /* 0x000fe40002000000 */
[----:B------:R-:W-:-:S03]  /*19560*/  ISETP.GT.AND P4, PT, R6, 0x28, PT ;  /* 0x000000280600780c */ /* 0x000fc60003f84270 */
[----:B------:R-:W-:Y:S01]  /*19570*/  HGMMA.64x16x16.F32.BF16 R32, gdesc[UR4], R32, gsb0 ;  /* 0x00200000042079f0 */ /* 0x000fe20008001820 */
[----:B------:R-:W-:Y:S01]  /*19580*/  R2UR UR6, R4 ;  /* 0x00000000040672ca */ /* 0x000fe200000e0000 */
[----:B------:R-:W-:Y:S01]  /*19590*/  UMOV UR4, UR36 ;  /* 0x0000002400047c82 */ /* 0x000fe20008000000 */
[----:B------:R-:W-:Y:S01]  /*195a0*/  R2UR UR7, R5 ;  /* 0x00000000050772ca */ /* 0x000fe200000e0000 */
[----:B------:R-:W-:Y:S01]  /*195b0*/  UMOV UR5, UR37 ;  /* 0x0000002500057c82 */ /* 0x000fe20008000000 */
[----:B------:R-:W-:Y:S02]  /*195c0*/  FSEL R5, R58, -INF , P3 ;  /* 0xff8000003a057808 */ /* 0x000fe40001800000 */
        /* <DEDUP_REMOVED lines=17> */
[----:B------:R-:W-:Y:S02]  /*196e0*/  FSEL R46, R46, -INF , P4 ;  /* 0xff8000002e2e7808 */ /* 0x000fe40002000000 */
[----:B------:R-:W-:Y:S02]  /*196f0*/  FMNMX.FTZ R9, R50, R9, !PT ;  /* 0x0000000932097209 */ /* 0x000fe40007810000 */
[----:B------:R-:W-:Y:S02]  /*19700*/  ISETP.GT.AND P4, PT, R6, 0x30, PT ;  /* 0x000000300600780c */ /* 0x000fe40003f84270 */
[----:B------:R-:W-:-:S02]  /*19710*/  FSEL R14, R47, -INF , P3 ;  /* 0xff8000002f0e7808 */ /* 0x000fc40001800000 */
[----:B------:R-:W-:Y:S02]  /*19720*/  FMNMX.FTZ R9, R46, R9, !PT ;  /* 0x000000092e097209 */ /* 0x000fe40007810000 */
[----:B------:R-:W-:Y:S01]  /*19730*/  ISETP.GT.AND P3, PT, R6, 0x31, PT ;  /* 0x000000310600780c */ /* 0x000fe20003f64270 */
[----:B------:R-:W-:Y:S02]  /*19740*/  WARPGROUP.DEPBAR.LE gsb0, 0x0 ;  /* 0x00008000000079c5 */ /* 0x000fe40000010000 */
[----:B------:R-:W-:Y:S01]  /*19750*/  WARPGROUP.ARRIVE ;  /* 0x00000000000079c5 */ /* 0x000fe20000000000 */
[----:B------:R-:W-:Y:S02]  /*19760*/  FSEL R34, R34, -INF , P4 ;  /* 0xff80000022227808 */ /* 0x000fe40002000000 */
[----:B------:R-:W-:Y:S02]  /*19770*/  FMNMX.FTZ R9, R14, R9, !PT ;  /* 0x000000090e097209 */ /* 0x000fe40007810000 */
[----:B------:R-:W-:Y:S01]  /*19780*/  ISETP.GT.AND P4, PT, R6, 0x38, PT ;  /* 0x000000380600780c */ /* 0x000fe20003f84270 */
[----:B------:R-:W-:Y:S01]  /*19790*/  HGMMA.64x16x16.F32.BF16 R24, gdesc[UR4], R24, gsb0 ;  /* 0x00200000041879f0 */ /* 0x000fe20008001818 */
[----:B------:R-:W-:Y:S01]  /*197a0*/  FSEL R8, R35, -INF , P3 ;  /* 0xff80000023087808 */ /* 0x000fe20001800000 */
[----:B------:R-:W-:Y:S01]  /*197b0*/  ULDC UR4, c[0x0][0x988] ;  /* 0x0002620000047ab9 */ /* 0x000fe20000000800 */
        /* <DEDUP_REMOVED lines=10> */
[----:B------:R-:W-:Y:S01]  /*19860*/  FSEL R26, R26, -INF , P4 ;  /* 0xff8000001a1a7808 */ /* 0x000fe20002000000 */
[----:B------:R0:W-:Y:S01]  /*19870*/  @!P1 SYNCS.ARRIVE.TRANS64.RED.A1T0 RZ, [R0+URZ], RZ ;  /* 0x000000ff00ff99a7 */ /* 0x0001e2000810043f */
[----:B------:R-:W-:Y:S02]  /*19880*/  ISETP.GT.AND P4, PT, R6, 0x48, PT ;  /* 0x000000480600780c */ /* 0x000fe40003f84270 */
[----:B------:R-:W-:Y:S02]  /*19890*/  FSEL R10, R27, -INF , P3 ;  /* 0xff8000001b0a7808 */ /* 0x000fe40001800000 */
[----:B------:R-:W-:-:S02]  /*198a0*/  FMNMX.FTZ R9, R26, R9, !PT ;  /* 0x000000091a097209 */ /* 0x000fc40007810000 */
[----:B------:R-:W-:Y:S02]  /*198b0*/  ISETP.GT.AND P3, PT, R6, 0x49, PT ;  /* 0x000000490600780c */ /* 0x000fe40003f64270 */
[----:B------:R-:W-:Y:S02]  /*198c0*/  FSEL R30, R30, -INF , P4 ;  /* 0xff8000001e1e7808 */ /* 0x000fe40002000000 */
[----:B------:R-:W-:Y:S02]  /*198d0*/  FMNMX.FTZ R9, R10, R9, !PT ;  /* 0x000000090a097209 */ /* 0x000fe40007810000 */
[----:B------:R-:W-:Y:S01]  /*198e0*/  FSEL R6, R31, -INF , P3 ;  /* 0xff8000001f067808 */ /* 0x000fe20001800000 */
[----:B------:R-:W-:Y:S01]  /*198f0*/  IMAD.MOV.U32 R31, RZ, RZ, R231 ;  /* 0x000000ffff1f7224 */ /* 0x000fe200078e00e7 */
[----:B------:R-:W-:-:S04]  /*19900*/  FMNMX.FTZ R9, R30, R9, !PT ;  /* 0x000000091e097209 */ /* 0x000fc80007810000 */
[----:B------:R-:W-:Y:S02]  /*19910*/  FMNMX.FTZ R4, R6, R9, !PT ;  /* 0x0000000906047209 */ /* 0x000fe40007810000 */
[----:B------:R-:W1:Y:S04]  /*19920*/  SHFL.IDX PT, R9, R3, RZ, 0x1c1f ;  /* 0x001c1fff03097589 */ /* 0x000e6800000e0000 */
[----:B------:R-:W2:Y:S01]  /*19930*/  SHFL.BFLY PT, R11, R4, 0x2, 0x1f ;  /* 0x0c401f00040b7f89 */ /* 0x000ea200000e0000 */
[----:B-1----:R-:W-:Y:S02]  /*19940*/  VIADDMNMX R9, R9, R66, R7, PT ;  /* 0x0000004209097246 */ /* 0x002fe40003800107 */
[----:B--2---:R-:W-:Y:S02]  /*19950*/  FMNMX.FTZ R11, R4, R11, !PT ;  /* 0x0000000b040b7209 */ /* 0x004fe40007810000 */
[----:B------:R-:W-:-:S02]  /*19960*/  ISETP.GT.AND P3, PT, R9, RZ, PT ;  /* 0x000000ff0900720c */ /* 0x000fc40003f64270 */
[C---:B------:R-:W-:Y:S01]  /*19970*/  ISETP.GT.AND P4, PT, R9.reuse, 0x1, PT ;  /* 0x000000010900780c */ /* 0x040fe20003f84270 */
[----:B------:R-:W1:Y:S01]  /*19980*/  SHFL.BFLY PT, R72, R11, 0x1, 0x1f ;  /* 0x0c201f000b487f89 */ /* 0x000e6200000e0000 */
[----:B------:R-:W-:Y:S02]  /*19990*/  ISETP.GT.AND P5, PT, R9, 0x8, PT ;  /* 0x000000080900780c */ /* 0x000fe40003fa4270 */
[----:B------:R-:W-:Y:S02]  /*199a0*/  FSEL R56, R56, -INF , P3 ;  /* 0xff80000038387808 */ /* 0x000fe40001800000 */
[----:B------:R-:W-:Y:S02]  /*199b0*/  FSEL R57, R57, -INF , P4 ;  /* 0xff80000039397808 */ /* 0x000fe40002000000 */
[----:B------:R-:W-:Y:S02]  /*199c0*/  ISETP.GT.AND P6, PT, R9, 0x9, PT ;  /* 0x000000090900780c */ /* 0x000fe40003fc4270 */
[----:B------:R-:W-:-:S02]  /*199d0*/  FSEL R60, R60, -INF , P5 ;  /* 0xff8000003c3c7808 */ /* 0x000fc40002800000 */
[----:B------:R-:W-:Y:S02]  /*199e0*/  FMNMX.FTZ R3, R56, R57, !PT ;  /* 0x0000003938037209 */ /* 0x000fe40007810000 */
[----:B------:R-:W-:Y:S02]  /*199f0*/  FSEL R66, R61, -INF , P6 ;  /* 0xff8000003d427808 */ /* 0x000fe40003000000 */
[C---:B------:R-:W-:Y:S02]  /*19a00*/  ISETP.GT.AND P3, PT, R9.reuse, 0x10, PT ;  /* 0x000000100900780c */ /* 0x040fe40003f64270 */
[----:B------:R-:W-:Y:S01]  /*19a10*/  FMNMX.FTZ R7, R60, R3, !PT ;  /* 0x000000033c077209 */ /* 0x000fe20007810000 */
[----:B------:R-:W-:Y:S01]  /*19a20*/  IMAD.U32 R3, RZ, RZ, UR4 ;  /* 0x00000004ff037e24 */ /* 0x000fe2000f8e00ff */
[----:B------:R-:W-:Y:S02]  /*19a30*/  ISETP.GT.AND P4, PT, R9, 0x11, PT ;  /* 0x000000110900780c */ /* 0x000fe40003f84270 */
[----:B------:R-:W-:-:S02]  /*19a40*/  FSEL R48, R48, -INF , P3 ;  /* 0xff80000030307808 */ /* 0x000fc40001800000 */
[----:B------:R-:W-:Y:S02]  /*19a50*/  FMNMX.FTZ R7, R66, R7, !PT ;  /* 0x0000000742077209 */ /* 0x000fe40007810000 */
[----:B-1----:R-:W-:Y:S02]  /*19a60*/  FMNMX.FTZ R4, R11, R72, !PT ;  /* 0x000000480b047209 */ /* 0x002fe40007810000 */
[----:B------:R-:W-:Y:S02]  /*19a70*/  ISETP.GT.AND P5, PT, R9, 0x18, PT ;  /* 0x000000180900780c */ /* 0x000fe40003fa4270 */
[----:B------:R-:W-:Y:S01]  /*19a80*/  FSEL R72, R49, -INF , P4 ;  /* 0xff80000031487808 */ /* 0x000fe20002000000 */
[----:B------:R-:W-:Y:S01]  /*19a90*/  FMUL.FTZ R13, R4, R3 ;  /* 0x00000003040d7220 */ /* 0x000fe20000410000 */
        /* <DEDUP_REMOVED lines=10> */
[----:B------:R-:W-:Y:S02]  /*19b40*/  FSETP.NEU.FTZ.AND P6, PT, R4, -INF , PT ;  /* 0xff8000000400780b */ /* 0x000fe40003fdd000 */
[----:B------:R-:W-:Y:S02]  /*19b50*/  ISETP.GT.AND P4, PT, R9, 0x28, PT ;  /* 0x000000280900780c */ /* 0x000fe40003f84270 */
[----:B------:R-:W-:Y:S02]  /*19b60*/  FSEL R80, R41, -INF , P3 ;  /* 0xff80000029507808 */ /* 0x000fe40001800000 */
[----:B------:R-:W-:-:S02]  /*19b70*/  FMNMX.FTZ R11, R78, R11, !PT ;  /* 0x0000000b4e0b7209 */ /* 0x000fc40007810000 */
[----:B------:R-:W-:Y:S02]  /*19b80*/  FSEL R7, R13, RZ, P6 ;  /* 0x000000ff0d077208 */ /* 0x000fe40003000000 */
[----:B------:R-:W-:Y:S02]  /*19b90*/  ISETP.GT.AND P3, PT, R9, 0x29, PT ;  /* 0x000000290900780c */ /* 0x000fe40003f64270 */
[----:B------:R-:W-:Y:S01]  /*19ba0*/  FSEL R44, R44, -INF , P4 ;  /* 0xff8000002c2c7808 */ /* 0x000fe20002000000 */
[--C-:B------:R-:W-:Y:S01]  /*19bb0*/  FFMA.FTZ R40, R74, R3, -R7.reuse ;  /* 0x000000034a287223 */ /* 0x100fe20000010807 */
[----:B------:R-:W-:Y:S01]  /*19bc0*/  FMNMX.FTZ R11, R80, R11, !PT ;  /* 0x0000000b500b7209 */ /* 0x000fe20007810000 */
[-CC-:B------:R-:W-:Y:S01]  /*19bd0*/  FFMA.FTZ R211, R70, R3.reuse, -R7.reuse ;  /* 0x0000000346d37223 */ /* 0x180fe20000010807 */
[----:B------:R-:W-:Y:S01]  /*19be0*/  FSEL R74, R45, -INF , P3 ;  /* 0xff8000002d4a7808 */ /* 0x000fe20001800000 */
[-CC-:B------:R-:W-:Y:S01]  /*19bf0*/  FFMA.FTZ R205, R64, R3.reuse, -R7.reuse ;  /* 0x0000000340cd7223 */ /* 0x180fe20000010807 */
[C---:B------:R-:W-:Y:S01]  /*19c00*/  ISETP.GT.AND P3, PT, R9.reuse, 0x30, PT ;  /* 0x000000300900780c */ /* 0x040fe20003f64270 */
        /* <DEDUP_REMOVED lines=8> */
[--C-:B------:R-:W-:Y:S01]  /*19c90*/  FFMA.FTZ R195, R30, R3, -R7.reuse ;  /* 0x000000031ec37223 */ /* 0x100fe20000010807 */
[----:B------:R-:W-:Y:S01]  /*19ca0*/  ISETP.GT.AND P3, PT, R9, 0x38, PT ;  /* 0x000000380900780c */ /* 0x000fe20003f64270 */
[----:B------:R-:W1:Y:S01]  /*19cb0*/  @P2 LDC R30, c[0x0][0x44c] ;  /* 0x00011300ff1e2b82 */ /* 0x000e620000000800 */
[----:B------:R-:W-:Y:S01]  /*19cc0*/  FSEL R70, R33, -INF , P4 ;  /* 0xff80000021467808 */ /* 0x000fe20002000000 */
[----:B------:R-:W-:Y:S01]  /*19cd0*/  MUFU.EX2 R209, R209 ;  /* 0x000000d100d17308 */ /* 0x000fe20000000800 */
[----:B------:R-:W-:Y:S01]  /*19ce0*/  FMNMX.FTZ R11, R82, R11, !PT ;  /* 0x0000000b520b7209 */ /* 0x000fe20007810000 */
[-CC-:B------:R-:W-:Y:S01]  /*19cf0*/  FFMA.FTZ R197, R34, R3.reuse, -R7.reuse ;  /* 0x0000000322c57223 */ /* 0x180fe20000010807 */
[----:B------:R-:W-:Y:S01]  /*19d00*/  ISETP.GT.AND P4, PT, R9, 0x39, PT ;  /* 0x000000390900780c */ /* 0x000fe20003f84270 */
[--C-:B------:R-:W-:Y:S01]  /*19d10*/  FFMA.FTZ R201, R42, R3, -R7.reuse ;  /* 0x000000032ac97223 */ /* 0x100fe20000010807 */
[----:B------:R-:W-:Y:S01]  /*19d20*/  FSEL R36, R36, -INF , P3 ;  /* 0xff80000024247808 */ /* 0x000fe20001800000 */
[----:B------:R-:W2:Y:S01]  /*19d30*/  @P2 LDC R34, c[0x0][0x450] ;  /* 0x00011400ff222b82 */ /* 0x000ea20000000800 */
[----:B------:R-:W-:Y:S01]  /*19d40*/  FMNMX.FTZ R11, R70, R11, !PT ;  /* 0x0000000b460b7209 */ /* 0x000fe20007810000 */
[----:B------:R-:W3:Y:S01]  /*19d50*/  MUFU.EX2 R40, R40 ;  /* 0x0000002800287308 */ /* 0x000ee20000000800 */
[----:B------:R-:W-:Y:S01]  /*19d60*/  FSEL R68, R37, -INF , P4 ;  /* 0xff80000025447808 */ /* 0x000fe20002000000 */
[-CC-:B------:R-:W-:Y:S01]  /*19d70*/  FFMA.FTZ R42, R50, R3.reuse, -R7.reuse ;  /* 0x00000003322a7223 */ /* 0x180fe20000010807 */
[C---:B------:R-:W-:Y:S01]  /*19d80*/  ISETP.GT.AND P3, PT, R9.reuse, 0x40, PT ;  /* 0x000000400900780c */ /* 0x040fe20003f64270 */
[--C-:B------:R-:W-:Y:S01]  /*19d90*/  FFMA.FTZ R203, R46, R3, -R7.reuse ;  /* 0x000000032ecb7223 */ /* 0x100fe20000010807 */
[----:B------:R-:W-:Y:S01]  /*19da0*/  FMNMX.FTZ R11, R36, R11, !PT ;  /* 0x0000000b240b7209 */ /* 0x000fe20007810000 */
[-CC-:B------:R-:W-:Y:S01]  /*19db0*/  FFMA.FTZ R14, R14, R3.reuse, -R7.reuse ;  /* 0x000000030e0e7223 */ /* 0x180fe20000010807 */
[C---:B------:R-:W-:Y:S01]  /*19dc0*/  ISETP.GT.AND P4, PT, R9.reuse, 0x41, PT ;  /* 0x000000410900780c */ /* 0x040fe20003f84270 */
        /* <DEDUP_REMOVED lines=12> */
[----:B------:R-:W4:Y:S01]  /*19e90*/  MUFU.EX2 R211, R211 ;  /* 0x000000d300d37308 */ /* 0x000f220000000800 */
[----:B------:R-:W-:Y:S01]  /*19ea0*/  FSEL R84, R28, -INF , P3 ;  /* 0xff8000001c547808 */ /* 0x000fe20001800000 */
[----:B------:R-:W-:Y:S01]  /*19eb0*/  FFMA.FTZ R28, R62, R3, -R7 ;  /* 0x000000033e1c7223 */ /* 0x000fe20000010807 */
[----:B------:R-:W-:Y:S01]  /*19ec0*/  FMNMX.FTZ R11, R64, R11, !PT ;  /* 0x0000000b400b7209 */ /* 0x000fe20007810000 */
[----:B---3--:R-:W-:Y:S01]  /*19ed0*/  FADD.FTZ R26, R209, R40 ;  /* 0x00000028d11a7221 */ /* 0x008fe20000010000 */
[----:B------:R-:W-:Y:S01]  /*19ee0*/  FSEL R62, R29, -INF , P4 ;  /* 0xff8000001d3e7808 */ /* 0x000fe20002000000 */
[----:B-1----:R-:W-:Y:S01]  /*19ef0*/  @P2 IMAD.HI.U32 R29, R231, R30, RZ ;  /* 0x0000001ee71d2227 */ /* 0x002fe200078e00ff */
[----:B------:R-:W-:Y:S01]  /*19f00*/  FMNMX.FTZ R11, R84, R11, !PT ;  /* 0x0000000b540b7209 */ /* 0x000fe20007810000 */
[----:B------:R-:W1:Y:S01]  /*19f10*/  MUFU.EX2 R32, R32 ;  /* 0x0000002000207308 */ /* 0x000e620000000800 */
[----:B------:R-:W-:-:S02]  /*19f20*/  F2FP.BF16.F32.PACK_AB R209, R40, R209 ;  /* 0x000000d128d1723e */ /* 0x000fc400000010ff */
[----:B------:R-:W-:Y:S02]  /*19f30*/  CS2R R50, SRZ ;  /* 0x0000000000327805 */ /* 0x000fe4000001ff00 */
[----:B------:R-:W-:Y:S02]  /*19f40*/  FMNMX.FTZ R11, R62, R11, !PT ;  /* 0x0000000b3e0b7209 */ /* 0x000fe40007810000 */
[----:B------:R-:W-:Y:S02]  /*19f50*/  CS2R R46, SRZ ;  /* 0x00000000002e7805 */ /* 0x000fe4000001ff00 */
[----:B--2---:R-:W-:Y:S02]  /*19f60*/  @P2 SHF.R.U32.HI R31, RZ, R34, R29 ;  /* 0x00000022ff1f2219 */ /* 0x004fe4000001161d */
[----:B------:R-:W-:Y:S02]  /*19f70*/  CS2R R40, SRZ ;  /* 0x0000000000287805 */ /* 0x000fe4000001ff00 */
[----:B------:R-:W-:Y:S01]  /*19f80*/  CS2R R38, SRZ ;  /* 0x0000000000267805 */ /* 0x000fe2000001ff00 */
[----:B------:R-:W2:Y:S01]  /*19f90*/  SHFL.BFLY PT, R58, R11, 0x2, 0x1f ;  /* 0x0c401f000b3a7f89 */ /* 0x000ea200000e0000 */
[----:B------:R-:W3:Y:S01]  /*19fa0*/  MUFU.EX2 R205, R205 ;  /* 0x000000cd00cd7308 */ /* 0x000ee20000000800 */
[----:B----4-:R-:W-:Y:S01]  /*19fb0*/  FADD.FTZ R27, R211, R26 ;  /* 0x0000001ad31b7221 */ /* 0x010fe20000010000 */
[----:B------:R-:W-:-:S05]  /*19fc0*/  IADD3 R33, R31, R233, -R232 ;  /* 0x000000e91f217210 */ /* 0x000fca0007ffe8e8 */
[----:B------:R-:W-:Y:S01]  /*19fd0*/  IMAD.HI R224, R33, 0x66666667, RZ ;  /* 0x6666666721e07827 */ /* 0x000fe200078e02ff */
[----:B------:R-:W4:Y:S03]  /*19fe0*/  MUFU.EX2 R28, R28 ;  /* 0x0000001c001c7308 */ /* 0x000f260000000800 */
[C---:B-1----:R-:W-:Y:S01]  /*19ff0*/  FADD.FTZ R26, R32.reuse, R27 ;  /* 0x0000001b201a7221 */ /* 0x042fe20000010000 */
[----:B------:R-:W-:-:S04]  /*1a000*/  F2FP.BF16.F32.PACK_AB R211, R32, R211 ;  /* 0x000000d320d3723e */ /* 0x000fc800000010ff */
[----:B------:R-:W1:Y:S01]  /*1a010*/  MUFU.EX2 R207, R207 ;  /* 0x000000cf00cf7308 */ /* 0x000e620000000800 */
[----:B---3--:R-:W-:Y:S01]  /*1a020*/  FADD.FTZ R27, R205, R26 ;  /* 0x0000001acd1b7221 */ /* 0x008fe20000010000 */
[----:B--2---:R-:W-:-:S06]  /*1a030*/  FMNMX.FTZ R58, R11, R58, !PT ;  /* 0x0000003a0b3a7209 */ /* 0x004fcc0007810000 */
[----:B------:R-:W2:Y:S01]  /*1a040*/  MUFU.EX2 R54, R54 ;  /* 0x0000003600367308 */ /* 0x000ea20000000800 */
[C---:B----4-:R-:W-:Y:S01]  /*1a050*/  FADD.FTZ R30, R28.reuse, R27 ;  /* 0x0000001b1c1e7221 */ /* 0x050fe20000010000 */
[----:B------:R-:W-:Y:S01]  /*1a060*/  F2FP.BF16.F32.PACK_AB R205, R28, R205 ;  /* 0x000000cd1ccd723e */ /* 0x000fe200000010ff */
[----:B------:R-:W3:Y:S05]  /*1a070*/  SHFL.BFLY PT, R5, R58, 0x1, 0x1f ;  /* 0x0c201f003a057f89 */ /* 0x000eea00000e0000 */
[----:B------:R-:W-:Y:S01]  /*1a080*/  MUFU.EX2 R201, R201 ;  /* 0x000000c900c97308 */ /* 0x000fe20000000800 */
[----:B-1----:R-:W-:-:S07]  /*1a090*/  FADD.FTZ R31, R207, R30 ;  /* 0x0000001ecf1f7221 */ /* 0x002fce0000010000 */
[----:B------:R-:W-:Y:S01]  /*1a0a0*/  MUFU.EX2 R42, R42 ;  /* 0x0000002a002a7308 */ /* 0x000fe20000000800 */
[----:B--2---:R-:W-:-:S07]  /*1a0b0*/  F2FP.BF16.F32.PACK_AB R207, R54, R207 ;  /* 0x000000cf36cf723e */ /* 0x004fce00000010ff */
[----:B------:R-:W-:Y:S01]  /*1a0c0*/  MUFU.EX2 R203, R203 ;  /* 0x000000cb00cb7308 */ /* 0x000fe20000000800 */
[----:B---3--:R-:W-:Y:S02]  /*1a0d0*/  FMNMX.FTZ R5, R58, R5, !PT ;  /* 0x000000053a057209 */ /* 0x008fe40007810000 */
[----:B------:R-:W-:Y:S02]  /*1a0e0*/  CS2R R58, SRZ ;  /* 0x00000000003a7805 */ /* 0x000fe4000001ff00 */
        /* <DEDUP_REMOVED lines=21> */
[-CC-:B------:R-:W-:Y:S01]  /*1a240*/  FFMA.FTZ R198, R36, R3.reuse, -R15.reuse ;  /* 0x0000000324c67223 */ /* 0x180fe2000001080f */
[-CC-:B------:R-:W-:Y:S01]  /*1a250*/  FFMA.FTZ R24, R24, R3.reuse, -R15.reuse ;  /* 0x0000000318187223 */ /* 0x180fe2000001080f */
[-CC-:B------:R-:W-:Y:S01]  /*1a260*/  FFMA.FTZ R64, R64, R3.reuse, -R15.reuse ;  /* 0x0000000340407223 */ /* 0x180fe2000001080f */
[-CC-:B------:R-:W-:Y:S01]  /*1a270*/  FFMA.FTZ R84, R84, R3.reuse, -R15.reuse ;  /* 0x0000000354547223 */ /* 0x180fe2000001080f */
[----:B------:R-:W-:Y:S01]  /*1a280*/  FFMA.FTZ R62, R62, R3, -R15 ;  /* 0x000000033e3e7223 */ /* 0x000fe2000001080f */
[----:B------:R-:W-:-:S02]  /*1a290*/  CS2R R82, SRZ ;  /* 0x0000000000527805 */ /* 0x000fc4000001ff00 */
[----:B------:R-:W-:Y:S01]  /*1a2a0*/  CS2R R80, SRZ ;  /* 0x0000000000507805 */ /* 0x000fe2000001ff00 */
[----:B------:R-:W2:Y:S01]  /*1a2b0*/  MUFU.EX2 R210, R210 ;  /* 0x000000d200d27308 */ /* 0x000ea20000000800 */
[----:B------:R-:W-:Y:S02]  /*1a2c0*/  CS2R R78, SRZ ;  /* 0x00000000004e7805 */ /* 0x000fe4000001ff00 */
[----:B------:R-:W-:Y:S02]  /*1a2d0*/  CS2R R76, SRZ ;  /* 0x00000000004c7805 */ /* 0x000fe4000001ff00 */
[----:B------:R-:W-:Y:S02]  /*1a2e0*/  CS2R R74, SRZ ;  /* 0x00000000004a7805 */ /* 0x000fe4000001ff00 */
[----:B------:R-:W-:Y:S02]  /*1a2f0*/  CS2R R72, SRZ ;  /* 0x0000000000487805 */ /* 0x000fe4000001ff00 */
[----:B------:R-:W-:-:S02]  /*1a300*/  CS2R R70, SRZ ;  /* 0x0000000000467805 */ /* 0x000fc4000001ff00 */
[----:B------:R-:W-:Y:S02]  /*1a310*/  CS2R R66, SRZ ;  /* 0x0000000000427805 */ /* 0x000fe4000001ff00 */
[----:B------:R-:W-:Y:S01]  /*1a320*/  CS2R R60, SRZ ;  /* 0x00000000003c7805 */ /* 0x000fe2000001ff00 */
[----:B------:R-:W3:Y:S01]  /*1a330*/  MUFU.EX2 R9, R9 ;  /* 0x0000000900097308 */ /* 0x000ee20000000800 */
[----:B-1----:R-:W-:Y:S01]  /*1a340*/  FADD.FTZ R29, R208, R7 ;  /* 0x00000007d01d7221 */ /* 0x002fe20000010000 */
[----:B------:R-:W-:Y:S02]  /*1a350*/  F2FP.BF16.F32.PACK_AB R208, R7, R208 ;  /* 0x000000d007d0723e */ /* 0x000fe400000010ff */
[----:B------:R-:W-:Y:S02]  /*1a360*/  CS2R R56, SRZ ;  /* 0x0000000000387805 */ /* 0x000fe4000001ff00 */
[----:B------:R-:W-:Y:S02]  /*1a370*/  CS2R R52, SRZ ;  /* 0x0000000000347805 */ /* 0x000fe4000001ff00 */
[----:B------:R-:W-:-:S02]  /*1a380*/  CS2R R48, SRZ ;  /* 0x0000000000307805 */ /* 0x000fc4000001ff00 */
[----:B------:R-:W-:Y:S02]  /*1a390*/  CS2R R44, SRZ ;  /* 0x00000000002c7805 */ /* 0x000fe4000001ff00 */
[----:B------:R-:W-:Y:S01]  /*1a3a0*/  CS2R R36, SRZ ;  /* 0x0000000000247805 */ /* 0x000fe2000001ff00 */
[----:B------:R-:W0:Y:S01]  /*1a3b0*/  MUFU.EX2 R204, R204 ;  /* 0x000000cc00cc7308 */ /* 0x000e220000000800 */
[----:B--2---:R-:W-:-:S07]  /*1a3c0*/  FADD.FTZ R26, R210, R29 ;  /* 0x0000001dd21a7221 */ /* 0x004fce0000010000 */
[----:B------:R-:W1:Y:S01]  /*1a3d0*/  MUFU.EX2 R11, R11 ;  /* 0x0000000b000b7308 */ /* 0x000e620000000800 */
[C---:B---3--:R-:W-:Y:S01]  /*1a3e0*/  FADD.FTZ R29, R9.reuse, R26 ;  /* 0x0000001a091d7221 */ /* 0x048fe20000010000 */
[----:B------:R-:W-:Y:S01]  /*1a3f0*/  FADD.FTZ R26, R54, R31 ;  /* 0x0000001f361a7221 */ /* 0x000fe20000010000 */
[----:B------:R-:W-:Y:S02]  /*1a400*/  F2FP.BF16.F32.PACK_AB R210, R9, R210 ;  /* 0x000000d209d2723e */ /* 0x000fe400000010ff */
[----:B------:R-:W-:Y:S01]  /*1a410*/  CS2R R54, SRZ ;  /* 0x0000000000367805 */ /* 0x000fe2000001ff00 */
[----:B------:R-:W-:Y:S01]  /*1a420*/  FADD.FTZ R33, R201, R26 ;  /* 0x0000001ac9217221 */ /* 0x000fe20000010000 */
[----:B------:R-:W-:Y:S01]  /*1a430*/  F2FP.BF16.F32.PACK_AB R201, R42, R201 ;  /* 0x000000c92ac9723e */ /* 0x000fe200000010ff */
[----:B------:R-:W2:Y:S01]  /*1a440*/  MUFU.EX2 R206, R206 ;  /* 0x000000ce00ce7308 */ /* 0x000ea20000000800 */
[----:B0-----:R-:W-:Y:S01]  /*1a450*/  FADD.FTZ R0, R204, R29 ;  /* 0x0000001dcc007221 */ /* 0x001fe20000010000 */
[----:B------:R-:W-:Y:S01]  /*1a460*/  FADD.FTZ R26, R42, R33 ;  /* 0x000000212a1a7221 */ /* 0x000fe20000010000 */
[----:B------:R-:W-:Y:S01]  /*1a470*/  FFMA.FTZ R29, R68, R3, -R15 ;  /* 0x00000003441d7223 */ /* 0x000fe2000001080f */
[----:B------:R-:W-:-:S02]  /*1a480*/  CS2R R68, SRZ ;  /* 0x0000000000447805 */ /* 0x000fc4000001ff00 */
[----:B------:R-:W-:Y:S01]  /*1a490*/  CS2R R42, SRZ ;  /* 0x00000000002a7805 */ /* 0x000fe2000001ff00 */
[----:B------:R-:W-:Y:S01]  /*1a4a0*/  FADD.FTZ R33, R203, R26 ;  /* 0x0000001acb217221 */ /* 0x000fe20000010000 */
[C---:B------:R-:W-:Y:S01]  /*1a4b0*/  F2FP.BF16.F32.PACK_AB R203, R14.reuse, R203 ;  /* 0x000000cb0ecb723e */ /* 0x040fe200000010ff */
[----:B------:R-:W0:Y:S01]  /*1a4c0*/  MUFU.EX2 R13, R13 ;  /* 0x0000000d000d7308 */ /* 0x000e220000000800 */
[C---:B-1----:R-:W-:Y:S01]  /*1a4d0*/  FADD.FTZ R31, R11.reuse, R0 ;  /* 0x000000000b1f7221 */ /* 0x042fe20000010000 */
[----:B------:R-:W-:Y:S01]  /*1a4e0*/  FADD.FTZ R26, R14, R33 ;  /* 0x000000210e1a7221 */ /* 0x000fe20000010000 */
[----:B------:R-:W-:Y:S02]  /*1a4f0*/  SHF.R.U32.HI R33, RZ, 0x1f, R224 ;  /* 0x0000001fff217819 */ /* 0x000fe400000116e0 */
[----:B------:R-:W-:Y:S02]  /*1a500*/  F2FP.BF16.F32.PACK_AB R204, R11, R204 ;  /* 0x000000cc0bcc723e */ /* 0x000fe400000010ff */
[----:B------:R-:W-:Y:S01]  /*1a510*/  LEA.HI.SX32 R224, R224, R33, 0x1b ;  /* 0x00000021e0e07211 */ /* 0x000fe200078fdaff */
[----:B------:R-:W1:Y:S01]  /*1a520*/  MUFU.EX2 R200, R200 ;  /* 0x000000c800c87308 */ /* 0x000e620000000800 */
[----:B--2---:R-:W-:-:S02]  /*1a530*/  FADD.FTZ R0, R206, R31 ;  /* 0x0000001fce007221 */ /* 0x004fc40000010000 */
[----:B------:R-:W-:-:S05]  /*1a540*/  VIMNMX R224, R229, R224, !PT ;  /* 0x000000e0e5e07248 */ /* 0x000fca0007fe0100 */
[----:B------:R-:W2:Y:S01]  /*1a550*/  MUFU.EX2 R21, R21 ;  /* 0x0000001500157308 */ /* 0x000ea20000000800 */
[C---:B0-----:R-:W-:Y:S01]  /*1a560*/  FADD.FTZ R31, R13.reuse, R0 ;  /* 0x000000000d1f7221 */ /* 0x041fe20000010000 */
[----:B------:R-:W-:-:S06]  /*1a570*/  F2FP.BF16.F32.PACK_AB R206, R13, R206 ;  /* 0x000000ce0dce723e */ /* 0x000fcc00000010ff */
[----:B------:R-:W0:Y:S01]  /*1a580*/  MUFU.EX2 R202, R202 ;  /* 0x000000ca00ca7308 */ /* 0x000e220000000800 */
[----:B-1----:R-:W-:Y:S01]  /*1a590*/  FADD.FTZ R0, R200, R31 ;  /* 0x0000001fc8007221 */ /* 0x002fe20000010000 */
[----:B------:R-:W-:-:S06]  /*1a5a0*/  FADD.FTZ R31, R197, R26 ;  /* 0x0000001ac51f7221 */ /* 0x000fcc0000010000 */
[----:B------:R-:W1:Y:S01]  /*1a5b0*/  MUFU.EX2 R8, R8 ;  /* 0x0000000800087308 */ /* 0x000e620000000800 */
[C---:B--2---:R-:W-:Y:S01]  /*1a5c0*/  FADD.FTZ R15, R21.reuse, R0 ;  /* 0x00000000150f7221 */ /* 0x044fe20000010000 */
[----:B------:R-:W-:-:S06]  /*1a5d0*/  F2FP.BF16.F32.PACK_AB R200, R21, R200 ;  /* 0x000000c815c8723e */ /* 0x000fcc00000010ff */
[----:B------:R-:W2:Y:S01]  /*1a5e0*/  MUFU.EX2 R25, R25 ;  /* 0x0000001900197308 */ /* 0x000ea20000000800 */
[----:B0-----:R-:W-:-:S07]  /*1a5f0*/  FADD.FTZ R0, R202, R15 ;  /* 0x0000000fca007221 */ /* 0x001fce0000010000 */
[----:B------:R-:W0:Y:S01]  /*1a600*/  MUFU.EX2 R199, R199 ;  /* 0x000000c700c77308 */ /* 0x000e220000000800 */
[C---:B-1----:R-:W-:Y:S01]  /*1a610*/  FADD.FTZ R26, R8.reuse, R31 ;  /* 0x0000001f081a7221 */ /* 0x042fe20000010000 */
[----:B------:R-:W-:Y:S01]  /*1a620*/  F2FP.BF16.F32.PACK_AB R197, R8, R197 ;  /* 0x000000c508c5723e */ /* 0x000fe200000010ff */
[----:B------:R-:W-:Y:S02]  /*1a630*/  VIADD R8, R2, 0xfffffffe ;  /* 0xfffffffe02087836 */ /* 0x000fe40000000000 */
[----:B------:R-:W-:-:S03]  /*1a640*/  IMAD.MOV.U32 R2, RZ, RZ, 0x3f800000 ;  /* 0x3f800000ff027424 */ /* 0x000fc600078e00ff */
[----:B------:R-:W1:Y:S01]  /*1a650*/  MUFU.EX2 R196, R196 ;  /* 0x000000c400c47308 */ /* 0x000e620000000800 */
[C---:B--2---:R-:W-:Y:S01]  /*1a660*/  FADD.FTZ R31, R25.reuse, R0 ;  /* 0x00000000191f7221 */ /* 0x044fe20000010000 */
[----:B------:R-:W-:Y:S02]  /*1a670*/  ISETP.GE.AND P3, PT, R8, R224, PT ;  /* 0x000000e00800720c */ /* 0x000fe40003f66270 */
[----:B------:R-:W-:-:S04]  /*1a680*/  F2FP.BF16.F32.PACK_AB R202, R25, R202 ;  /* 0x000000ca19ca723e */ /* 0x000fc800000010ff */
        /* <DEDUP_REMOVED lines=11> */
[----:B-1----:R-:W-:Y:S01]  /*1a740*/  FADD.FTZ R33, R193, R26 ;  /* 0x0000001ac1217221 */ /* 0x002fe20000010000 */
[----:B------:R-:W-:-:S06]  /*1a750*/  CS2R R26, SRZ ;  /* 0x00000000001a7805 */ /* 0x000fcc000001ff00 */
[----:B------:R-:W1:Y:S01]  /*1a760*/  MUFU.EX2 R29, R29 ;  /* 0x0000001d001d7308 */ /* 0x000e620000000800 */
[----:B--2---:R-:W-:-:S07]  /*1a770*/  FADD.FTZ R0, R198, R31 ;  /* 0x0000001fc6007221 */ /* 0x004fce0000010000 */
[----:B------:R-:W2:Y:S01]  /*1a780*/  MUFU.EX2 R24, R24 ;  /* 0x0000001800187308 */ /* 0x000ea20000000800 */
[C---:B0-----:R-:W-:Y:S01]  /*1a790*/  FADD.FTZ R14, R10.reuse, R33 ;  /* 0x000000210a0e7221 */ /* 0x041fe20000010000 */
[----:B------:R-:W-:-:S06]  /*1a7a0*/  F2FP.BF16.F32.PACK_AB R193, R10, R193 ;  /* 0x000000c10ac1723e */ /* 0x000fcc00000010ff */
[----:B------:R0:W3:Y:S01]  /*1a7b0*/  MUFU.EX2 R15, R64 ;  /* 0x00000040000f7308 */ /* 0x0000e20000000800 */
[C---:B-1----:R-:W-:Y:S01]  /*1a7c0*/  FADD.FTZ R33, R29.reuse, R0 ;  /* 0x000000001d217221 */ /* 0x042fe20000010000 */
[----:B------:R-:W-:Y:S02]  /*1a7d0*/  F2FP.BF16.F32.PACK_AB R198, R29, R198 ;  /* 0x000000c61dc6723e */ /* 0x000fe400000010ff */
[----:B------:R-:W-:-:S04]  /*1a7e0*/  CS2R R28, SRZ ;  /* 0x00000000001c7805 */ /* 0x000fc8000001ff00 */
[----:B------:R-:W1:Y:S01]  /*1a7f0*/  MUFU.EX2 R195, R195 ;  /* 0x000000c300c37308 */ /* 0x000e620000000800 */
[----:B--2---:R-:W-:Y:S01]  /*1a800*/  FADD.FTZ R0, R24, R33 ;  /* 0x0000002118007221 */ /* 0x004fe20000010000 */
[----:B0-----:R-:W-:Y:S02]  /*1a810*/  CS2R R64, SRZ ;  /* 0x0000000000407805 */ /* 0x001fe4000001ff00 */
[----:B------:R-:W-:-:S04]  /*1a820*/  CS2R R32, SRZ ;  /* 0x0000000000207805 */ /* 0x000fc8000001ff00 */
[----:B------:R-:W0:Y:S01]  /*1a830*/  MUFU.EX2 R84, R84 ;  /* 0x0000005400547308 */ /* 0x000e220000000800 */
[C---:B---3--:R-:W-:Y:S01]  /*1a840*/  FADD.FTZ R7, R15.reuse, R0 ;  /* 0x000000000f077221 */ /* 0x048fe20000010000 */
[----:B------:R-:W-:Y:S02]  /*1a850*/  F2FP.BF16.F32.PACK_AB R192, R15, R24 ;  /* 0x000000180fc0723e */ /* 0x000fe400000010ff */
[----:B------:R-:W-:-:S04]  /*1a860*/  CS2R R24, SRZ ;  /* 0x0000000000187805 */ /* 0x000fc8000001ff00 */
[----:B------:R-:W2:Y:S01]  /*1a870*/  MUFU.EX2 R6, R6 ;  /* 0x0000000600067308 */ /* 0x000ea20000000800 */
[----:B-1----:R-:W-:-:S07]  /*1a880*/  FADD.FTZ R35, R195, R14 ;  /* 0x0000000ec3237221 */ /* 0x002fce0000010000 */
[----:B------:R1:W3:Y:S01]  /*1a890*/  MUFU.EX2 R31, R62 ;  /* 0x0000003e001f7308 */ /* 0x0002e20000000800 */
[----:B0-----:R-:W-:Y:S01]  /*1a8a0*/  FADD.FTZ R0, R84, R7 ;  /* 0x0000000754007221 */ /* 0x001fe20000010000 */
[C---:B--2---:R-:W-:Y:S01]  /*1a8b0*/  FADD.FTZ R12, R6.reuse, R35 ;  /* 0x00000023060c7221 */ /* 0x044fe20000010000 */
[----:B------:R-:W-:Y:S02]  /*1a8c0*/  F2FP.BF16.F32.PACK_AB R195, R6, R195 ;  /* 0x000000c306c3723e */ /* 0x000fe400000010ff */
[----:B-1----:R-:W-:Y:S02]  /*1a8d0*/  CS2R R62, SRZ ;  /* 0x00000000003e7805 */ /* 0x002fe4000001ff00 */
[----:B------:R-:W-:Y:S01]  /*1a8e0*/  CS2R R34, SRZ ;  /* 0x0000000000227805 */ /* 0x000fe2000001ff00 */
[C---:B---3--:R-:W-:Y:S01]  /*1a8f0*/  FADD.FTZ R13, R31.reuse, R0 ;  /* 0x000000001f0d7221 */ /* 0x048fe20000010000 */
[----:B------:R-:W-:Y:S01]  /*1a900*/  F2FP.BF16.F32.PACK_AB R194, R31, R84 ;  /* 0x000000541fc2723e */ /* 0x000fe200000010ff */
[----:B------:R-:W-:Y:S01]  /*1a910*/  IMAD.MOV.U32 R0, RZ, RZ, 0x3f800000 ;  /* 0x3f800000ff007424 */ /* 0x000fe200078e00ff */
[----:B------:R-:W-:-:S02]  /*1a920*/  CS2R R84, SRZ ;  /* 0x0000000000547805 */ /* 0x000fc4000001ff00 */
[----:B------:R-:W-:Y:S01]  /*1a930*/  CS2R R30, SRZ ;  /* 0x00000000001e7805 */ /* 0x000fe2000001ff00 */
[----:B------:R-:W-:Y:S06]  /*1a940*/  @!P3 BRA `(.L_x_2841) ;  /* 0x0000004c00bcb947 */ /* 0x000fec0003800000 */
[----:B------:R-:W-:Y:S01]  /*1a950*/  BSSY B1, `(.L_x_2841) ;  /* 0x00004ee000017945 */ /* 0x000fe20003800000 */
[----:B------:R-:W-:Y:S02]  /*1a960*/  IMAD.MOV.U32 R6, RZ, RZ, R4 ;  /* 0x000000ffff067224 */ /* 0x000fe400078e0004 */
[----:B------:R-:W-:Y:S02]  /*1a970*/  IMAD.MOV.U32 R7, RZ, RZ, R5 ;  /* 0x000000ffff077224 */ /* 0x000fe400078e0005 */
[----:B------:R-:W-:Y:S02]  /*1a980*/  IMAD.MOV.U32 R9, RZ, RZ, R218 ;  /* 0x000000ffff097224 */ /* 0x000fe400078e00da */
[----:B------:R-:W-:Y:S02]  /*1a990*/  IMAD.MOV.U32 R10, RZ, RZ, R216 ;  /* 0x000000ffff0a7224 */ /* 0x000fe400078e00d8 */
[----:B------:R-:W-:Y:S02]  /*1a9a0*/  IMAD.MOV.U32 R2, RZ, RZ, 0x3f800000 ;  /* 0x3f800000ff027424 */ /* 0x000fe400078e00ff */
[----:B------:R-:W-:-:S07]  /*1a9b0*/  IMAD.MOV.U32 R151, RZ, RZ, RZ ;  /* 0x000000ffff977224 */ /* 0x000fce00078e00ff */
.L_x_2852:
        /* <DEDUP_REMOVED lines=8> */
.L_x_2842:
[----:B------:R-:W-:Y:S01]  /*1aa40*/  IMAD R11, R3, 0x8, R16 ;  /* 0x00000008030b7824 */ /* 0x000fe200078e0210 */
[----:B------:R-:W-:-:S04]  /*1aa50*/  SHF.L.U32 R4, R218, 0x1f, RZ ;  /* 0x0000001fda047819 */ /* 0x000fc800000006ff */
[----:B------:R0:W1:Y:S01]  /*1aa60*/  SYNCS.PHASECHK.TRANS64.TRYWAIT P3, [R11+URZ+0x38830], R4 ;  /* 0x038830040b0075a7 */ /* 0x000062000806017f */
[----:B------:R-:W-:Y:S05]  /*1aa70*/  @!P0 BRA `(.L_x_2843) ;  /* 0x0000000000048947 */ /* 0x000fea0003800000 */
[----:B------:R-:W-:Y:S01]  /*1aa80*/  BPT.TRAP 0x1 ;  /* 0x000000040000795c */ /* 0x000fe20000300000 */
.L_x_2843:
[----:B------:R-:W-:Y:S01]  /*1aa90*/  IMAD R3, R216, 0xa00, R20 ;  /* 0x00000a00d8037824 */ /* 0x000fe200078e0214 */
[----:B------:R-:W-:Y:S03]  /*1aaa0*/  BSSY B2, `(.L_x_2844) ;  /* 0x0000006000027945 */ /* 0x000fe60003800000 */
[C---:B------:R-:W-:Y:S02]  /*1aab0*/  VIADD R15, R3.reuse, 0x80 ;  /* 0x00000080030f7836 */ /* 0x040fe40000000000 */
[----:B------:R-:W-:Y:S01]  /*1aac0*/  VIADD R152, R3, 0x100 ;  /* 0x0000010003987836 */ /* 0x000fe20000000000 */
[----:B-1----:R-:W-:Y:S06]  /*1aad0*/  @P3 BRA `(.L_x_2845) ;  /* 0x0000000000083947 */ /* 0x002fec0003800000 */
[----:B------:R-:W1:Y:S02]  /*1aae0*/  SYNCS.PHASECHK.TRANS64.TRYWAIT P3, [R11+URZ+0x38830], R4 ;  /* 0x038830040b0075a7 */ /* 0x000e64000806017f */
[----:B-1----:R-:W-:Y:S05]  /*1aaf0*/  @!P3 BRA `(.L_x_2846) ;  /* 0x000001a000e8b947 */ /* 0x002fea0003800000 */
.L_x_2845:
[----:B------:R-:W-:Y:S05]  /*1ab00*/  BSYNC B2 ;  /* 0x0000000000027941 */ /* 0x000fea0003800000 */
.L_x_2844:
[----:B------:R-:W2:Y:S04]  /*1ab10*/  LDL.64 R154, [R1+0x48] ;  /* 0x00004800019a7983 */ /* 0x000ea80000100a00 */
[----:B------:R-:W3:Y:S01]  /*1ab20*/  LDL.64 R156, [R1+0x50] ;  /* 0x00005000019c7983 */ /* 0x000ee20000100a00 */
[----:B01----:R-:W-:Y:S02]  /*1ab30*/  IMAD.MOV.U32 R4, RZ, RZ, R3 ;  /* 0x000000ffff047224 */ /* 0x003fe400078e0003 */
[----:B------:R-:W-:-:S03]  /*1ab40*/  IMAD.MOV.U32 R5, RZ, RZ, 0x40000040 ;  /* 0x40000040ff057424 */ /* 0x000fc600078e00ff */
[----:B------:R-:W-:Y:S02]  /*1ab50*/  R2UR UR6, R4 ;  /* 0x00000000040672ca */ /* 0x000fe400000e0000 */
[C---:B------:R-:W-:Y:S01]  /*1ab60*/  R2UR UR7, R5.reuse ;  /* 0x00000000050772ca */ /* 0x040fe200000e0000 */
[----:B------:R-:W-:Y:S01]  /*1ab70*/  WARPGROUP.ARRIVE ;  /* 0x00000000000079c5 */ /* 0x000fe20000000000 */
[----:B------:R-:W-:Y:S01]  /*1ab80*/  IMAD.MOV.U32 R4, RZ, RZ, R15 ;  /* 0x000000ffff047224 */ /* 0x000fe200078e000f */
[----:B------:R-:W-:-:S04]  /*1ab90*/  R2UR UR23, R5 ;  /* 0x00000000051772ca */ /* 0x000fc800000e0000 */
[----:B------:R-:W-:Y:S01]  /*1aba0*/  R2UR UR22, R4 ;  /* 0x00000000041672ca */ /* 0x000fe200000e0000 */
[----:B------:R-:W-:Y:S01]  /*1abb0*/  IMAD.MOV.U32 R153, RZ, RZ, 0x40000040 ;  /* 0x40000040ff997424 */ /* 0x000fe200078e00ff */
[----:B------:R-:W-:-:S04]  /*1abc0*/  R2UR UR26, R152 ;  /* 0x00000000981a72ca */ /* 0x000fc800000e0000 */
[----:B------:R-:W-:Y:S01]  /*1abd0*/  R2UR UR27, R153 ;  /* 0x00000000991b72ca */ /* 0x000fe200000e0000 */
[----:B------:R-:W-:Y:S02]  /*1abe0*/  VIADD R14, R3, 0x180 ;  /* 0x00000180030e7836 */ /* 0x000fe40000000000 */
[----:B------:R-:W-:-:S03]  /*1abf0*/  IMAD.MOV.U32 R15, RZ, RZ, 0x40000040 ;  /* 0x40000040ff0f7424 */ /* 0x000fc600078e00ff */
[----:B------:R-:W-:Y:S02]  /*1ac00*/  R2UR UR10, R14 ;  /* 0x000000000e0a72ca */ /* 0x000fe400000e0000 */
        /* <DEDUP_REMOVED lines=56> */
[----:B------:R-:W-:Y:S01]  /*1af90*/  VIADD R4, R3, 0x182 ;  /* 0x0000018203047836 */ /* 0x000fe20000000000 */
[----:B------:R-:W-:Y:S01]  /*1afa0*/  UMOV UR24, UR28 ;  /* 0x0000001c00187c82 */ /* 0x000fe20008000000 */
[----:B------:R-:W-:Y:S01]  /*1afb0*/  IMAD.MOV.U32 R5, RZ, RZ, 0x40000040 ;  /* 0x40000040ff057424 */ /* 0x000fe200078e00ff */
[----:B------:R-:W-:Y:S01]  /*1afc0*/  UMOV UR25, UR29 ;  /* 0x0000001d00197c82 */ /* 0x000fe20008000000 */
[----:B------:R-:W-:Y:S01]  /*1afd0*/  UMOV UR8, UR28 ;  /* 0x0000001c00087c82 */ /* 0x000fe20008000000 */
[----:B------:R-:W-:-:S02]  /*1afe0*/  WARPGROUP.DEPBAR.LE gsb0, 0x0 ;  /* 0x00008000000079c5 */ /* 0x000fc40000010000 */
[----:B------:R-:W-:Y:S01]  /*1aff0*/  WARPGROUP.ARRIVE ;  /* 0x00000000000079c5 */ /* 0x000fe20000000000 */
[----:B------:R-:W-:Y:S01]  /*1b000*/  UMOV UR9, UR29 ;  /* 0x0000001d00097c82 */ /* 0x000fe20008000000 */
[----:B------:R-:W2:Y:S04]  /*1b010*/  LDL.64 R14, [R1+0x38] ;  /* 0x00003800010e7983 */ /* 0x000ea80000100a00 */
[----:B------:R-:W-:Y:S01]  /*1b020*/  HGMMA.64x16x16.F32.BF16 R168, gdesc[UR20], R168, gsb0 ;  /* 0x0020000014a879f0 */ /* 0x000fe200080018a8 */
[----:B------:R-:W-:Y:S02]  /*1b030*/  R2UR UR26, R4 ;  /* 0x00000000041a72ca */ /* 0x000fe400000e0000 */
[----:B------:R-:W-:Y:S01]  /*1b040*/  R2UR UR27, R5 ;  /* 0x00000000051b72ca */ /* 0x000fe200000e0000 */
[----:B------:R-:W-:Y:S01]  /*1b050*/  VIADD R4, R3, 0x202 ;  /* 0x0000020203047836 */ /* 0x000fe20000000000 */
[----:B------:R-:W-:-:S02]  /*1b060*/  WARPGROUP.DEPBAR.LE gsb0, 0x0 ;  /* 0x00008000000079c5 */ /* 0x000fc40000010000 */
        /* <DEDUP_REMOVED lines=50> */
[----:B--2---:R-:W-:Y:S02]  /*1b390*/  R2UR UR28, R14 ;  /* 0x000000000e1c72ca */ /* 0x004fe400000e0000 */
[----:B------:R-:W-:Y:S02]  /*1b3a0*/  R2UR UR29, R15 ;  /* 0x000000000f1d72ca */ /* 0x000fe400000e0000 */
[----:B------:R-:W2:Y:S01]  /*1b3b0*/  LDL.64 R14, [R1+0x30] ;  /* 0x00003000010e7983 */ /* 0x000ea20000100a00 */
[----:B------:R-:W-:-:S02]  /*1b3c0*/  WARPGROUP.DEPBAR.LE gsb0, 0x0 ;  /* 0x00008000000079c5 */ /* 0x000fc40000010000 */
        /* <DEDUP_REMOVED lines=143> */
[----:B--2---:R-:W-:Y:S02]  /*1bcc0*/  R2UR UR30, R14 ;  /* 0x000000000e1e72ca */ /* 0x004fe400000e0000 */
[----:B------:R-:W-:Y:S02]  /*1bcd0*/  R2UR UR31, R15 ;  /* 0x000000000f1f72ca */ /* 0x000fe400000e0000 */
[----:B------:R-:W2:Y:S01]  /*1bce0*/  LDL.64 R14, [R1+0x18] ;  /* 0x00001800010e7983 */ /* 0x000ea20000100a00 */
[----:B------:R-:W-:Y:S02]  /*1bcf0*/  VIADD R4, R3, 0x284 ;  /* 0x0000028403047836 */ /* 0x000fe40000000000 */
[----:B------:R-:W-:-:S03]  /*1bd00*/  IMAD.MOV.U32 R5, RZ, RZ, 0x40000040 ;  /* 0x40000040ff057424 */ /* 0x000fc600078e00ff */
[----:B------:R-:W-:Y:S02]  /*1bd10*/  R2UR UR14, R4 ;  /* 0x00000000040e72ca */ /* 0x000fe400000e0000 */
[----:B------:R-:W-:Y:S01]  /*1bd20*/  R2UR UR15, R5 ;  /* 0x00000000050f72ca */ /* 0x000fe200000e0000 */
[----:B------:R-:W-:Y:S02]  /*1bd30*/  UMOV UR12, UR30 ;  /* 0x0000001e000c7c82 */ /* 0x000fe40008000000 */
[----:B------:R-:W-:Y:S01]  /*1bd40*/  UMOV UR13, UR31 ;  /* 0x0000001f000d7c82 */ /* 0x000fe20008000000 */
[----:B------:R-:W-:Y:S02]  /*1bd50*/  WARPGROUP.DEPBAR.LE gsb0, 0x0 ;  /* 0x00008000000079c5 */ /* 0x000fe40000010000 */
        /* <DEDUP_REMOVED lines=90> */
[----:B------:R-:W2:Y:S01]  /*1c300*/  LDL.64 R14, [R1] ;  /* 0x00000000010e7983 */ /* 0x000ea20000100a00 */
[----:B------:R-:W-:Y:S02]  /*1c310*/  R2UR UR26, R4 ;  /* 0x00000000041a72ca */ /* 0x000fe400000e0000 */
[----:B------:R-:W-:-:S06]  /*1c320*/  R2UR UR27, R5 ;  /* 0x00000000051b72ca */ /* 0x000fcc00000e0000 */
        /* <DEDUP_REMOVED lines=44> */
[----:B------:R-:W-:Y:S02]  /*1c5f0*/  R2UR UR7, R5 ;  /* 0x00000000050772ca */ /* 0x000fe400000e0000 */
[----:B--2---:R-:W-:Y:S02]  /*1c600*/  R2UR UR28, R14 ;  /* 0x000000000e1c72ca */ /* 0x004fe400000e0000 */
[----:B------:R-:W-:-:S11]  /*1c610*/  R2UR UR29, R15 ;  /* 0x000000000f1d72ca */ /* 0x000fd600000e0000 */
        /* <DEDUP_REMOVED lines=442> */
.L_x_2847:
[----:B------:R-:W-:Y:S01]  /*1e1c0*/  SHF.L.U32 R0, R9, 0x1f, RZ ;  /* 0x0000001f09007819 */ /* 0x000fe200000006ff */
[----:B------:R-:W-:-:S04]  /*1e1d0*/  IMAD R9, R10, 0x8, R16 ;  /* 0x000000080a097824 */ /* 0x000fc800078e0210 */
[----:B------:R0:W1:Y:S01]  /*1e1e0*/  SYNCS.PHASECHK.TRANS64.TRYWAIT P3, [R9+URZ+0x38850], R0 ;  /* 0x03885000090075a7 */ /* 0x000062000806017f */
[----:B------:R-:W-:Y:S05]  /*1e1f0*/  @!P0 BRA `(.L_x_2848) ;  /* 0x0000000000048947 */ /* 0x000fea0003800000 */
[----:B------:R-:W-:Y:S01]  /*1e200*/  BPT.TRAP 0x1 ;  /* 0x000000040000795c */ /* 0x000fe20000300000 */
.L_x_2848:
[----:B------:R-:W-:Y:S04]  /*1e210*/  BSSY B2, `(.L_x_2849) ;  /* 0x0000004000027945 */ /* 0x000fe80003800000 */
[----:B-1----:R-:W-:Y:S05]  /*1e220*/  @P3 BRA `(.L_x_2850) ;  /* 0x0000000000083947 */ /* 0x002fea0003800000 */
[----:B------:R-:W1:Y:S02]  /*1e230*/  SYNCS.PHASECHK.TRANS64.TRYWAIT P3, [R9+URZ+0x38850], R0 ;  /* 0x03885000090075a7 */ /* 0x000e64000806017f */
[----:B-1----:R-:W-:Y:S05]  /*1e240*/  @!P3 BRA `(.L_x_2851) ;  /* 0x0000016c0028b947 */ /* 0x002fea0003800000 */
.L_x_2850:
[----:B------:R-:W-:Y:S05]  /*1e250*/  BSYNC B2 ;  /* 0x0000000000027941 */ /* 0x000fea0003800000 */
.L_x_2849:
[----:B01----:R-:W-:Y:S01]  /*1e260*/  VIADD R0, R16, 0x400 ;  /* 0x0000040010007836 */ /* 0x003fe20000000000 */
[----:B------:R-:W-:Y:S01]  /*1e270*/  WARPGROUP.ARRIVE ;  /* 0x00000000000079c5 */ /* 0x000fe20000000000 */
[----:B------:R-:W-:Y:S02]  /*1e280*/  IMAD.MOV.U32 R3, RZ, RZ, 0x40000040 ;  /* 0x40000040ff037424 */ /* 0x000fe400078e00ff */
[----:B------:R-:W-:Y:S01]  /*1e290*/  IMAD.MOV.U32 R5, RZ, RZ, 0x40000040 ;  /* 0x40000040ff057424 */ /* 0x000fe200078e00ff */
[----:B------:R-:W-:Y:S01]  /*1e2a0*/  SHF.R.U32.HI R0, RZ, 0x4, R0 ;  /* 0x00000004ff007819 */ /* 0x000fe20000011600 */
[----:B------:R-:W-:Y:S01]  /*1e2b0*/  @!P1 VIADD R9, R9, 0x38860 ;  /* 0x0003886009099836 */ /* 0x000fe20000000000 */
[----:B------:R-:W-:Y:S01]  /*1e2c0*/  R2UR UR7, R3 ;  /* 0x00000000030772ca */ /* 0x000fe200000e0000 */
[----:B------:R-:W-:Y:S01]  /*1e2d0*/  IMAD.IADD R3, R235, 0x1, R231 ;  /* 0x00000001eb037824 */ /* 0x000fe200078e02e7 */
[----:B------:R-:W-:Y:S02]  /*1e2e0*/  LOP3.LUT R0, R0, 0x3fff, RZ, 0xc0, !PT ;  /* 0x00003fff00007812 */ /* 0x000fe400078ec0ff */
[----:B------:R-:W-:-:S02]  /*1e2f0*/  @!P1 PRMT R9, RZ, 0x654, R9 ;  /* 0x00000654ff099816 */ /* 0x000fc40000000009 */
[----:B------:R-:W-:-:S05]  /*1e300*/  LOP3.LUT R0, R0, 0x2800000, RZ, 0xfc, !PT ;  /* 0x0280000000007812 */ /* 0x000fca00078efcff */
[----:B------:R-:W-:Y:S02]  /*1e310*/  IMAD R2, R10, 0xa00, R0 ;  /* 0x00000a000a027824 */ /* 0x000fe400078e0200 */
[----:B------:R-:W0:Y:S02]  /*1e320*/  @P2 LDC R0, c[0x0][0x450] ;  /* 0x00011400ff002b82 */ /* 0x000e240000000800 */
[C---:B------:R-:W-:Y:S01]  /*1e330*/  VIADD R4, R2.reuse, 0x80 ;  /* 0x0000008002047836 */ /* 0x040fe20000000000 */
[----:B------:R-:W-:-:S13]  /*1e340*/  R2UR UR6, R2 ;  /* 0x00000000020672ca */ /* 0x000fda00000e0000 */
        /* <DEDUP_REMOVED lines=20> */
[----:B------:R-:W1:Y:S02]  /*1e490*/  @P2 LDC R4, c[0x0][0x44c] ;  /* 0x00011300ff042b82 */ /* 0x000e640000000800 */
[----:B-1----:R-:W-:-:S05]  /*1e4a0*/  @P2 IMAD.HI.U32 R4, R3, R4, RZ ;  /* 0x0000000403042227 */ /* 0x002fca00078e00ff */
[----:B0-----:R-:W-:Y:S01]  /*1e4b0*/  @P2 SHF.R.U32.HI R3, RZ, R0, R4 ;  /* 0x00000000ff032219 */ /* 0x001fe20000011604 */
[----:B------:R-:W-:-:S04]  /*1e4c0*/  IMAD R0, R8, -0x50, RZ ;  /* 0xffffffb008007824 */ /* 0x000fc800078e02ff */
[----:B------:R-:W0:Y:S01]  /*1e4d0*/  SHFL.IDX PT, R4, R3, RZ, 0x1c1f ;  /* 0x001c1fff03047589 */ /* 0x000e2200000e0000 */
[----:B------:R-:W-:-:S04]  /*1e4e0*/  IADD3 R0, -R234, 0x1, R0 ;  /* 0x00000001ea007810 */ /* 0x000fc80007ffe100 */
[----:B------:R-:W-:-:S05]  /*1e4f0*/  IADD3 R0, -R232, R0, R233 ;  /* 0x00000000e8007210 */ /* 0x000fca0007ffe1e9 */
[----:B0-----:R-:W-:-:S05]  /*1e500*/  IMAD.IADD R4, R0, 0x1, R4 ;  /* 0x0000000100047824 */ /* 0x001fca00078e0204 */
[C---:B------:R-:W-:Y:S02]  /*1e510*/  ISETP.GT.AND P3, PT, R4.reuse, RZ, PT ;  /* 0x000000ff0400720c */ /* 0x040fe40003f64270 */
[----:B------:R-:W-:Y:S02]  /*1e520*/  ISETP.GT.AND P4, PT, R4, 0x1, PT ;  /* 0x000000010400780c */ /* 0x000fe40003f84270 */
[----:B------:R-:W-:Y:S02]  /*1e530*/  FSEL R184, R184, -INF , P3 ;  /* 0xff800000b8b87808 */ /* 0x000fe40001800000 */
        /* <DEDUP_REMOVED lines=53> */
[----:B------:R0:W1:Y:S01]  /*1e890*/  SHFL.IDX PT, R4, R3, 0x1, 0x1c1f ;  /* 0x003c1f0003047f89 */ /* 0x00006200000e0000 */
[----:B------:R-:W-:Y:S02]  /*1e8a0*/  FMNMX.FTZ R5, R153, R5, !PT ;  /* 0x0000000599057209 */ /* 0x000fe40007810000 */
[----:B------:R-:W-:Y:S02]  /*1e8b0*/  FSEL R157, R157, -INF , P5 ;  /* 0xff8000009d9d7808 */ /* 0x000fe40002800000 */
[----:B------:R-:W-:Y:S01]  /*1e8c0*/  FMNMX.FTZ R5, R156, R5, !PT ;  /* 0x000000059c057209 */ /* 0x000fe20007810000 */
[----:B0-----:R-:W-:-:S03]  /*1e8d0*/  IMAD.MOV.U32 R3, RZ, RZ, 0x40000040 ;  /* 0x40000040ff037424 */ /* 0x001fc600078e00ff */
[----:B------:R-:W-:-:S05]  /*1e8e0*/  FMNMX.FTZ R5, R157, R5, !PT ;  /* 0x000000059d057209 */ /* 0x000fca0007810000 */
[----:B------:R-:W0:Y:S01]  /*1e8f0*/  SHFL.BFLY PT, R10, R5, 0x2, 0x1f ;  /* 0x0c401f00050a7f89 */ /* 0x000e2200000e0000 */
[----:B-1----:R-:W-:-:S05]  /*1e900*/  IMAD.IADD R0, R0, 0x1, R4 ;  /* 0x0000000100007824 */ /* 0x002fca00078e0204 */
[C---:B------:R-:W-:Y:S02]  /*1e910*/  ISETP.GT.AND P3, PT, R0.reuse, RZ, PT ;  /* 0x000000ff0000720c */ /* 0x040fe40003f64270 */
[C---:B------:R-:W-:Y:S02]  /*1e920*/  ISETP.GT.AND P4, PT, R0.reuse, 0x1, PT ;  /* 0x000000010000780c */ /* 0x040fe40003f84270 */
[C---:B------:R-:W-:Y:S02]  /*1e930*/  ISETP.GT.AND P5, PT, R0.reuse, 0x8, PT ;  /* 0x000000080000780c */ /* 0x040fe40003fa4270 */
[----:B------:R-:W-:Y:S02]  /*1e940*/  ISETP.GT.AND P6, PT, R0, 0x9, PT ;  /* 0x000000090000780c */ /* 0x000fe40003fc4270 */
[----:B------:R-:W-:Y:S02]  /*1e950*/  FSEL R186, R186, -INF , P3 ;  /* 0xff800000baba7808 */ /* 0x000fe40001800000 */
[----:B0-----:R-:W-:-:S02]  /*1e960*/  FMNMX.FTZ R5, R5, R10, !PT ;  /* 0x0000000a05057209 */ /* 0x001fc40007810000 */
[----:B------:R-:W-:Y:S02]  /*1e970*/  FSEL R187, R187, -INF , P4 ;  /* 0xff800000bbbb7808 */ /* 0x000fe40002000000 */
[----:B------:R-:W-:Y:S02]  /*1e980*/  FSEL R190, R190, -INF , P5 ;  /* 0xff800000bebe7808 */ /* 0x000fe40002800000 */
[----:B------:R-:W-:Y:S02]  /*1e990*/  FSEL R191, R191, -INF , P6 ;  /* 0xff800000bfbf7808 */ /* 0x000fe40003000000 */
[C---:B------:R-:W-:Y:S02]  /*1e9a0*/  ISETP.GT.AND P3, PT, R0.reuse, 0x10, PT ;  /* 0x000000100000780c */ /* 0x040fe40003f64270 */
[C---:B------:R-:W-:Y:S02]  /*1e9b0*/  ISETP.GT.AND P4, PT, R0.reuse, 0x11, PT ;  /* 0x000000110000780c */ /* 0x040fe40003f84270 */
[----:B------:R-:W-:-:S02]  /*1e9c0*/  ISETP.GT.AND P5, PT, R0, 0x18, PT ;  /* 0x000000180000780c */ /* 0x000fc40003fa4270 */
[----:B------:R-:W-:Y:S02]  /*1e9d0*/  ISETP.GT.AND P6, PT, R0, 0x19, PT ;  /* 0x000000190000780c */ /* 0x000fe40003fc4270 */
[----:B------:R-:W-:Y:S02]  /*1e9e0*/  FSEL R178, R178, -INF , P3 ;  /* 0xff800000b2b27808 */ /* 0x000fe40001800000 */
[----:B------:R-:W-:Y:S02]  /*1e9f0*/  FSEL R179, R179, -INF , P4 ;  /* 0xff800000b3b37808 */ /* 0x000fe40002000000 */
[----:B------:R-:W-:Y:S02]  /*1ea00*/  FSEL R182, R182, -INF , P5 ;  /* 0xff800000b6b67808 */ /* 0x000fe40002800000 */
[----:B------:R-:W-:Y:S02]  /*1ea10*/  FSEL R183, R183, -INF , P6 ;  /* 0xff800000b7b77808 */ /* 0x000fe40003000000 */
[----:B------:R-:W-:-:S02]  /*1ea20*/  ISETP.GT.AND P3, PT, R0, 0x20, PT ;  /* 0x000000200000780c */ /* 0x000fc40003f64270 */
[C---:B------:R-:W-:Y:S02]  /*1ea30*/  ISETP.GT.AND P4, PT, R0.reuse, 0x21, PT ;  /* 0x000000210000780c */ /* 0x040fe40003f84270 */
[C---:B------:R-:W-:Y:S02]  /*1ea40*/  ISETP.GT.AND P5, PT, R0.reuse, 0x28, PT ;  /* 0x000000280000780c */ /* 0x040fe40003fa4270 */
[----:B------:R-:W-:Y:S02]  /*1ea50*/  ISETP.GT.AND P6, PT, R0, 0x29, PT ;  /* 0x000000290000780c */ /* 0x000fe40003fc4270 */
[----:B------:R-:W-:Y:S02]  /*1ea60*/  FSEL R170, R170, -INF , P3 ;  /* 0xff800000aaaa7808 */ /* 0x000fe40001800000 */
[----:B------:R-:W-:Y:S02]  /*1ea70*/  FSEL R171, R171, -INF , P4 ;  /* 0xff800000abab7808 */ /* 0x000fe40002000000 */
[----:B------:R-:W-:-:S02]  /*1ea80*/  FSEL R174, R174, -INF , P5 ;  /* 0xff800000aeae7808 */ /* 0x000fc40002800000 */
[----:B------:R-:W-:Y:S02]  /*1ea90*/  FSEL R175, R175, -INF , P6 ;  /* 0xff800000afaf7808 */ /* 0x000fe40003000000 */
[C---:B------:R-:W-:Y:S02]  /*1eaa0*/  ISETP.GT.AND P3, PT, R0.reuse, 0x30, PT ;  /* 0x000000300000780c */ /* 0x040fe40003f64270 */
[C---:B------:R-:W-:Y:S02]  /*1eab0*/  ISETP.GT.AND P4, PT, R0.reuse, 0x31, PT ;  /* 0x000000310000780c */ /* 0x040fe40003f84270 */
[C---:B------:R-:W-:Y:S02]  /*1eac0*/  ISETP.GT.AND P5, PT, R0.reuse, 0x38, PT ;  /* 0x000000380000780c */ /* 0x040fe40003fa4270 */
[----:B------:R-:W-:Y:S02]  /*1ead0*/  ISETP.GT.AND P6, PT, R0, 0x39, PT ;  /* 0x000000390000780c */ /* 0x000fe40003fc4270 */
[----:B------:R-:W-:-:S02]  /*1eae0*/  FSEL R162, R162, -INF , P3 ;  /* 0xff800000a2a27808 */ /* 0x000fc40001800000 */
[----:B------:R-:W-:Y:S02]  /*1eaf0*/  FSEL R163, R163, -INF , P4 ;  /* 0xff800000a3a37808 */ /* 0x000fe40002000000 */
[----:B------:R-:W-:Y:S01]  /*1eb00*/  FSEL R166, R166, -INF , P5 ;  /* 0xff800000a6a67808 */ /* 0x000fe20002800000 */
[----:B------:R-:W-:Y:S02]  /*1eb10*/  WARPGROUP.DEPBAR.LE gsb0, 0x0 ;  /* 0x00008000000079c5 */ /* 0x000fe40000010000 */
[----:B------:R-:W-:Y:S01]  /*1eb20*/  WARPGROUP.ARRIVE ;  /* 0x00000000000079c5 */ /* 0x000fe20000000000 */
[----:B------:R-:W-:Y:S02]  /*1eb30*/  FSEL R167, R167, -INF , P6 ;  /* 0xff800000a7a77808 */ /* 0x000fe40003000000 */
[C---:B------:R-:W-:Y:S02]  /*1eb40*/  ISETP.GT.AND P6, PT, R0.reuse, 0x40, PT ;  /* 0x000000400000780c */ /* 0x040fe40003fc4270 */
[----:B------:R-:W-:Y:S01]  /*1eb50*/  ISETP.GT.AND P3, PT, R0, 0x41, PT ;  /* 0x000000410000780c */ /* 0x000fe20003f64270 */
[----:B------:R-:W-:Y:S01]  /*1eb60*/  HGMMA.64x256x16.F32.BF16 R24, R196, gdesc[UR4].tnspB, R24, gsb0 ;  /* 0x43e00004c4187df0 */ /* 0x000fe20008001818 */
[----:B------:R-:W-:-:S02]  /*1eb70*/  R2UR UR6, R2 ;  /* 0x00000000020672ca */ /* 0x000fc400000e0000 */
[----:B------:R-:W-:Y:S01]  /*1eb80*/  R2UR UR7, R3 ;  /* 0x00000000030772ca */ /* 0x000fe200000e0000 */
[----:B------:R-:W0:Y:S01]  /*1eb90*/  SHFL.BFLY PT, R2, R5, 0x1, 0x1f ;  /* 0x0c201f0005027f89 */ /* 0x000e2200000e0000 */
[C---:B------:R-:W-:Y:S01]  /*1eba0*/  ISETP.GT.AND P4, PT, R0.reuse, 0x48, PT ;  /* 0x000000480000780c */ /* 0x040fe20003f84270 */
[----:B------:R-:W-:Y:S01]  /*1ebb0*/  IMAD.U32 R3, RZ, RZ, UR39 ;  /* 0x00000027ff037e24 */ /* 0x000fe2000f8e00ff */
[----:B------:R-:W-:Y:S02]  /*1ebc0*/  ISETP.GT.AND P5, PT, R0, 0x49, PT ;  /* 0x000000490000780c */ /* 0x000fe40003fa4270 */
[----:B------:R-:W-:Y:S02]  /*1ebd0*/  FMNMX.FTZ R0, R186, R6, !PT ;  /* 0x00000006ba007209 */ /* 0x000fe40007810000 */
[----:B------:R-:W-:Y:S02]  /*1ebe0*/  FSEL R154, R154, -INF , P6 ;  /* 0xff8000009a9a7808 */ /* 0x000fe40003000000 */
[----:B0-----:R-:W-:-:S02]  /*1ebf0*/  FMNMX.FTZ R5, R5, R2, !PT ;  /* 0x0000000205057209 */ /* 0x001fc40007810000 */
[----:B------:R-:W-:Y:S02]  /*1ec00*/  FMNMX.FTZ R2, R187, R0, !PT ;  /* 0x00000000bb027209 */ /* 0x000fe40007810000 */
[C---:B------:R-:W-:Y:S01]  /*1ec10*/  FSETP.NEU.FTZ.AND P6, PT, R5.reuse, -INF , PT ;  /* 0xff8000000500780b */ /* 0x040fe20003fdd000 */
[----:B------:R-:W-:Y:S01]  /*1ec20*/  FMUL.FTZ R0, R5, R3 ;  /* 0x0000000305007220 */ /* 0x000fe20000410000 */
[----:B------:R-:W-:-:S04]  /*1ec30*/  FMNMX.FTZ R2, R190, R2, !PT ;  /* 0x00000002be027209 */ /* 0x000fc80007810000 */
[----:B------:R-:W-:Y:S02]  /*1ec40*/  FMNMX.FTZ R2, R191, R2, !PT ;  /* 0x00000002bf027209 */ /* 0x000fe40007810000 */
[----:B------:R-:W-:Y:S02]  /*1ec50*/  FSEL R0, R0, RZ, P6 ;  /* 0x000000ff00007208 */ /* 0x000fe40003000000 */
[----:B------:R-:W-:-:S03]  /*1ec60*/  FMNMX.FTZ R2, R178, R2, !PT ;  /* 0x00000002b2027209 */ /* 0x000fc60007810000 */
[-CC-:B------:R-:W-:Y:S01]  /*1ec70*/  FFMA.FTZ R10, R177, R3.reuse, -R0.reuse ;  /* 0x00000003b10a7223 */ /* 0x180fe20000010800 */
[----:B------:R-:W-:Y:S01]  /*1ec80*/  FMNMX.FTZ R2, R179, R2, !PT ;  /* 0x00000002b3027209 */ /* 0x000fe20007810000 */
[-CC-:B------:R-:W-:Y:S01]  /*1ec90*/  FFMA.FTZ R206, R180, R3.reuse, -R0.reuse ;  /* 0x00000003b4ce7223 */ /* 0x180fe20000010800 */
[----:B------:R-:W-:Y:S01]  /*1eca0*/  FSEL R177, R155, -INF , P3 ;  /* 0xff8000009bb17808 */ /* 0x000fe20001800000 */
        /* <DEDUP_REMOVED lines=11> */
[-CC-:B------:R-:W-:Y:S01]  /*1ed60*/  FFMA.FTZ R200, R168, R3.reuse, -R0.reuse ;  /* 0x00000003a8c87223 */ /* 0x180fe20000010800 */
[-CC-:B------:R-:W-:Y:S01]  /*1ed70*/  FFMA.FTZ R159, R169, R3.reuse, -R0.reuse ;  /* 0x00000003a99f7223 */ /* 0x180fe20000010800 */
[----:B------:R-:W-:Y:S01]  /*1ed80*/  FMNMX.FTZ R2, R171, R2, !PT ;  /* 0x00000002ab027209 */ /* 0x000fe20007810000 */
[-CC-:B------:R-:W-:Y:S01]  /*1ed90*/  FFMA.FTZ R202, R172, R3.reuse, -R0.reuse ;  /* 0x00000003acca7223 */ /* 0x180fe20000010800 */
[-CC-:B------:R-:W-:Y:S01]  /*1eda0*/  FFMA.FTZ R21, R173, R3.reuse, -R0.reuse ;  /* 0x00000003ad157223 */ /* 0x180fe20000010800 */
[-CC-:B------:R-:W-:Y:S01]  /*1edb0*/  FFMA.FTZ R155, R161, R3.reuse, -R0.reuse ;  /* 0x00000003a19b7223 */ /* 0x180fe20000010800 */
[----:B------:R-:W-:Y:S01]  /*1edc0*/  FMNMX.FTZ R2, R174, R2, !PT ;  /* 0x00000002ae027209 */ /* 0x000fe20007810000 */
[----:B------:R-:W-:Y:S01]  /*1edd0*/  FFMA.FTZ R158, R165, R3, -R0 ;  /* 0x00000003a59e7223 */ /* 0x000fe20000010800 */
[----:B------:R-:W-:Y:S02]  /*1ede0*/  MUFU.EX2 R208, R208 ;  /* 0x000000d000d07308 */ /* 0x000fe40000000800 */
[----:B------:R-:W-:-:S04]  /*1edf0*/  FMNMX.FTZ R2, R175, R2, !PT ;  /* 0x00000002af027209 */ /* 0x000fc80007810000 */
[----:B------:R-:W-:Y:S02]  /*1ee00*/  FMNMX.FTZ R2, R162, R2, !PT ;  /* 0x00000002a2027209 */ /* 0x000fe40007810000 */
        /* <DEDUP_REMOVED lines=10> */
[----:B------:R-:W-:-:S05]  /*1eeb0*/  FMNMX.FTZ R2, R184, R2, !PT ;  /* 0x00000002b8027209 */ /* 0x000fca0007810000 */
[----:B------:R-:W0:Y:S01]  /*1eec0*/  SHFL.BFLY PT, R4, R2, 0x2, 0x1f ;  /* 0x0c401f0002047f89 */ /* 0x000e2200000e0000 */
        /* <DEDUP_REMOVED lines=10> */
[----:B------:R-:W-:-:S03]  /*1ef70*/  FSETP.NEU.FTZ.AND P3, PT, R4, -INF , PT ;  /* 0xff8000000400780b */ /* 0x000fc60003f7d000 */
[----:B------:R-:W-:Y:S01]  /*1ef80*/  MUFU.EX2 R155, R155 ;  /* 0x0000009b009b7308 */ /* 0x000fe20000000800 */
[----:B------:R-:W-:-:S05]  /*1ef90*/  FSEL R2, R4, RZ, P3 ;  /* 0x000000ff04027208 */ /* 0x000fca0001800000 */
[----:B------:R-:W-:Y:S02]  /*1efa0*/  FADD.FTZ R2, -R2, R6 ;  /* 0x0000000602027221 */ /* 0x000fe40000010100 */
[----:B------:R-:W-:Y:S02]  /*1efb0*/  MUFU.EX2 R158, R158 ;  /* 0x0000009e009e7308 */ /* 0x000fe40000000800 */
[----:B------:R-:W-:-:S06]  /*1efc0*/  FMUL.FTZ R2, R2, R3 ;  /* 0x0000000302027220 */ /* 0x000fcc0000410000 */
[----:B------:R-:W-:Y:S01]  /*1efd0*/  MUFU.EX2 R2, R2 ;  /* 0x0000000200027308 */ /* 0x000fe20000000800 */
[----:B------:R-:W-:Y:S02]  /*1efe0*/  WARPGROUP.DEPBAR.LE gsb0, 0x0 ;  /* 0x00008000000079c5 */ /* 0x000fe40000010000 */
[----:B------:R-:W-:Y:S01]  /*1eff0*/  WARPGROUP.ARRIVE ;  /* 0x00000000000079c5 */ /* 0x000fe20000000000 */
[-CC-:B------:R-:W-:Y:S01]  /*1f000*/  FFMA.FTZ R196, R160, R3.reuse, -R0.reuse ;  /* 0x00000003a0c47223 */ /* 0x180fe20000010800 */
[----:B------:R-:W-:-:S04]  /*1f010*/  FFMA.FTZ R198, R164, R3, -R0 ;  /* 0x00000003a4c67223 */ /* 0x000fc80000010800 */
[----:B------:R-:W-:Y:S01]  /*1f020*/  HGMMA.64x256x16.F32.BF16 R24, R192, gdesc[UR4].tnspB, R24, gsb0 ;  /* 0x43e00004c0187df0 */ /* 0x000fe20008001818 */
[----:B------:R-:W-:Y:S08]  /*1f030*/  MUFU.EX2 R196, R196 ;  /* 0x000000c400c47308 */ /* 0x000ff00000000800 */
[----:B------:R-:W-:Y:S01]  /*1f040*/  MUFU.EX2 R198, R198 ;  /* 0x000000c600c67308 */ /* 0x000fe20000000800 */
[----:B------:R-:W-:-:S02]  /*1f050*/  WARPGROUP.DEPBAR.LE gsb0, 0x0 ;  /* 0x00008000000079c5 */ /* 0x000fc40000010000 */
[-CC-:B------:R-:W-:Y:S01]  /*1f060*/  FFMA.FTZ R192, R152, R3.reuse, -R0.reuse ;  /* 0x0000000398c07223 */ /* 0x180fe20000010800 */
[-CC-:B------:R-:W-:Y:S01]  /*1f070*/  FFMA.FTZ R152, R153, R3.reuse, -R0.reuse ;  /* 0x0000000399987223 */ /* 0x180fe20000010800 */
[-CC-:B------:R-:W-:Y:S01]  /*1f080*/  FFMA.FTZ R194, R156, R3.reuse, -R0.reuse ;  /* 0x000000039cc27223 */ /* 0x180fe20000010800 */
[-C--:B------:R-:W-:Y:S01]  /*1f090*/  FFMA.FTZ R153, R157, R3.reuse, -R0 ;  /* 0x000000039d997223 */ /* 0x080fe20000010800 */
[----:B------:R-:W-:Y:S02]  /*1f0a0*/  @!P1 VIADD R0, R11, 0x38840 ;  /* 0x000388400b009836 */ /* 0x000fe40000000000 */
[----:B------:R-:W-:Y:S01]  /*1f0b0*/  FMUL.FTZ R157, R4, R3 ;  /* 0x00000003049d7220 */ /* 0x000fe20000410000 */
[----:B------:R-:W-:Y:S02]  /*1f0c0*/  MUFU.EX2 R192, R192 ;  /* 0x000000c000c07308 */ /* 0x000fe40000000800 */
[----:B------:R-:W-:Y:S02]  /*1f0d0*/  @!P1 PRMT R0, RZ, 0x654, R0 ;  /* 0x00000654ff009816 */ /* 0x000fe40000000000 */
[----:B------:R-:W-:-:S02]  /*1f0e0*/  FSEL R157, R157, RZ, P3 ;  /* 0x000000ff9d9d7208 */ /* 0x000fc40001800000 */
[----:B------:R0:W-:Y:S02]  /*1f0f0*/  @!P1 SYNCS.ARRIVE.TRANS64.RED.A1T0 RZ, [R0+URZ], RZ ;  /* 0x000000ff00ff99a7 */ /* 0x0001e4000810043f */
[----:B------:R-:W-:Y:S01]  /*1f100*/  MUFU.EX2 R152, R152 ;  /* 0x0000009800987308 */ /* 0x000fe20000000800 */
[----:B------:R-:W-:Y:S01]  /*1f110*/  ISETP.GT.AND P3, PT, R8, R224, PT ;  /* 0x000000e00800720c */ /* 0x000fe20003f64270 */
[-CC-:B------:R-:W-:Y:S01]  /*1f120*/  FFMA.FTZ R209, R186, R3.reuse, -R157.reuse ;  /* 0x00000003bad17223 */ /* 0x180fe2000001089d */
[-CC-:B------:R-:W-:Y:S01]  /*1f130*/  FFMA.FTZ R156, R187, R3.reuse, -R157.reuse ;  /* 0x00000003bb9c7223 */ /* 0x180fe2000001089d */
[-CC-:B------:R-:W-:Y:S01]  /*1f140*/  FFMA.FTZ R211, R190, R3.reuse, -R157.reuse ;  /* 0x00000003bed37223 */ /* 0x180fe2000001089d */
[-CC-:B------:R-:W-:Y:S01]  /*1f150*/  FFMA.FTZ R161, R191, R3.reuse, -R157.reuse ;  /* 0x00000003bfa17223 */ /* 0x180fe2000001089d */
[-CC-:B------:R-:W-:Y:S01]  /*1f160*/  FFMA.FTZ R205, R178, R3.reuse, -R157.reuse ;  /* 0x00000003b2cd7223 */ /* 0x180fe2000001089d */
[----:B0-----:R-:W-:Y:S01]  /*1f170*/  FSEL R0, R5, RZ, P6 ;  /* 0x000000ff05007208 */ /* 0x001fe20003000000 */
[----:B------:R-:W0:Y:S01]  /*1f180*/  MUFU.EX2 R209, R209 ;  /* 0x000000d100d17308 */ /* 0x000e220000000800 */
[-CC-:B------:R-:W-:Y:S01]  /*1f190*/  FFMA.FTZ R160, R179, R3.reuse, -R157.reuse ;  /* 0x00000003b3a07223 */ /* 0x180fe2000001089d */
[-CC-:B------:R-:W-:Y:S01]  /*1f1a0*/  FFMA.FTZ R207, R182, R3.reuse, -R157.reuse ;  /* 0x00000003b6cf7223 */ /* 0x180fe2000001089d */
[-C--:B------:R-:W-:Y:S01]  /*1f1b0*/  FFMA.FTZ R183, R183, R3.reuse, -R157 ;  /* 0x00000003b7b77223 */ /* 0x080fe2000001089d */
[----:B------:R-:W-:Y:S01]  /*1f1c0*/  FADD.FTZ R0, -R0, R7 ;  /* 0x0000000700007221 */ /* 0x000fe20000010100 */
[-CC-:B------:R-:W-:Y:S01]  /*1f1d0*/  FFMA.FTZ R201, R170, R3.reuse, -R157.reuse ;  /* 0x00000003aac97223 */ /* 0x180fe2000001089d */
[-CC-:B------:R-:W-:Y:S01]  /*1f1e0*/  FFMA.FTZ R197, R162, R3.reuse, -R157.reuse ;  /* 0x00000003a2c57223 */ /* 0x180fe2000001089d */
[-CC-:B------:R-:W-:Y:S01]  /*1f1f0*/  FFMA.FTZ R171, R171, R3.reuse, -R157.reuse ;  /* 0x00000003abab7223 */ /* 0x180fe2000001089d */
[-C--:B------:R-:W-:Y:S01]  /*1f200*/  FMUL.FTZ R0, R0, R3.reuse ;  /* 0x0000000300007220 */ /* 0x080fe20000410000 */
[----:B------:R-:W1:Y:S01]  /*1f210*/  MUFU.EX2 R156, R156 ;  /* 0x0000009c009c7308 */ /* 0x000e620000000800 */
[-CC-:B------:R-:W-:Y:S01]  /*1f220*/  FFMA.FTZ R203, R174, R3.reuse, -R157.reuse ;  /* 0x00000003aecb7223 */ /* 0x180fe2000001089d */
[-CC-:B------:R-:W-:Y:S01]  /*1f230*/  FFMA.FTZ R6, R175, R3.reuse, -R157.reuse ;  /* 0x00000003af067223 */ /* 0x180fe2000001089d */
[----:B------:R2:W-:Y:S01]  /*1f240*/  @!P1 SYNCS.ARRIVE.TRANS64.RED.A1T0 RZ, [R9+URZ], RZ ;  /* 0x000000ff09ff99a7 */ /* 0x0005e2000810043f */
[-CC-:B------:R-:W-:Y:S01]  /*1f250*/  FFMA.FTZ R199, R166, R3.reuse, -R157.reuse ;  /* 0x00000003a6c77223 */ /* 0x180fe2000001089d */
[-CC-:B------:R-:W-:Y:S01]  /*1f260*/  FFMA.FTZ R167, R167, R3.reuse, -R157.reuse ;  /* 0x00000003a7a77223 */ /* 0x180fe2000001089d */
[-CC-:B------:R-:W-:Y:S01]  /*1f270*/  FFMA.FTZ R154, R154, R3.reuse, -R157.reuse ;  /* 0x000000039a9a7223 */ /* 0x180fe2000001089d */
[-C--:B------:R-:W-:Y:S01]  /*1f280*/  FFMA.FTZ R177, R177, R3.reuse, -R157 ;  /* 0x00000003b1b17223 */ /* 0x080fe2000001089d */
[----:B------:R-:W3:Y:S01]  /*1f290*/  MUFU.EX2 R0, R0 ;  /* 0x0000000000007308 */ /* 0x000ee20000000800 */
[----:B0-----:R-:W-:Y:S01]  /*1f2a0*/  FFMA.FTZ R12, R2, R12, R209 ;  /* 0x0000000c020c7223 */ /* 0x001fe200000100d1 */
[-CC-:B------:R-:W-:Y:S01]  /*1f2b0*/  FFMA.FTZ R180, R180, R3.reuse, -R157.reuse ;  /* 0x00000003b4b47223 */ /* 0x180fe2000001089d */
[-CC-:B--2---:R-:W-:Y:S01]  /*1f2c0*/  FFMA.FTZ R9, R163, R3.reuse, -R157.reuse ;  /* 0x00000003a3097223 */ /* 0x184fe2000001089d */
[----:B------:R-:W-:Y:S01]  /*1f2d0*/  FFMA.FTZ R157, R184, R3, -R157 ;  /* 0x00000003b89d7223 */ /* 0x000fe2000001089d */
[----:B------:R-:W-:-:S03]  /*1f2e0*/  VIADD R8, R8, 0xffffffff ;  /* 0xffffffff08087836 */ /* 0x000fc60000000000 */
[----:B------:R-:W0:Y:S01]  /*1f2f0*/  MUFU.EX2 R211, R211 ;  /* 0x000000d300d37308 */ /* 0x000e220000000800 */
[C---:B-1----:R-:W-:Y:S01]  /*1f300*/  FADD.FTZ R12, R156.reuse, R12 ;  /* 0x0000000c9c0c7221 */ /* 0x042fe20000010000 */
[----:B------:R-:W-:-:S06]  /*1f310*/  F2FP.BF16.F32.PACK_AB R209, R156, R209 ;  /* 0x000000d19cd1723e */ /* 0x000fcc00000010ff */
[----:B------:R-:W1:Y:S01]  /*1f320*/  MUFU.EX2 R161, R161 ;  /* 0x000000a100a17308 */ /* 0x000e620000000800 */
[----:B---3--:R-:W-:Y:S01]  /*1f330*/  FFMA.FTZ R13, R0, R13, R208 ;  /* 0x0000000d000d7223 */ /* 0x008fe200000100d0 */
[----:B------:R-:W-:-:S03]  /*1f340*/  F2FP.BF16.F32.PACK_AB R208, R14, R208 ;  /* 0x000000d00ed0723e */ /* 0x000fc600000010ff */
[----:B------:R-:W-:-:S03]  /*1f350*/  FADD.FTZ R13, R14, R13 ;  /* 0x0000000d0e0d7221 */ /* 0x000fc60000010000 */
[----:B------:R-:W2:Y:S01]  /*1f360*/  MUFU.EX2 R205, R205 ;  /* 0x000000cd00cd7308 */ /* 0x000ea20000000800 */
[----:B------:R-:W-:Y:S01]  /*1f370*/  FADD.FTZ R13, R210, R13 ;  /* 0x0000000dd20d7221 */ /* 0x000fe20000010000 */
[----:B0-----:R-:W-:Y:S01]  /*1f380*/  FADD.FTZ R12, R211, R12 ;  /* 0x0000000cd30c7221 */ /* 0x001fe20000010000 */
[C---:B------:R-:W-:Y:S02]  /*1f390*/  F2FP.BF16.F32.PACK_AB R210, R15.reuse, R210 ;  /* 0x000000d20fd2723e */ /* 0x040fe400000010ff */
[----:B------:R-:W-:-:S03]  /*1f3a0*/  FADD.FTZ R13, R15, R13 ;  /* 0x0000000d0f0d7221 */ /* 0x000fc60000010000 */
[----:B------:R-:W0:Y:S01]  /*1f3b0*/  MUFU.EX2 R160, R160 ;  /* 0x000000a000a07308 */ /* 0x000e220000000800 */
[C---:B-1----:R-:W-:Y:S01]  /*1f3c0*/  FADD.FTZ R12, R161.reuse, R12 ;  /* 0x0000000ca10c7221 */ /* 0x042fe20000010000 */
[----:B------:R-:W-:Y:S01]  /*1f3d0*/  FADD.FTZ R162, R204, R13 ;  /* 0x0000000dcca27221 */ /* 0x000fe20000010000 */
[----:B------:R-:W-:Y:S02]  /*1f3e0*/  F2FP.BF16.F32.PACK_AB R204, R10, R204 ;  /* 0x000000cc0acc723e */ /* 0x000fe400000010ff */
[----:B------:R-:W-:-:S03]  /*1f3f0*/  F2FP.BF16.F32.PACK_AB R211, R161, R211 ;  /* 0x000000d3a1d3723e */ /* 0x000fc600000010ff */
[----:B------:R-:W1:Y:S01]  /*1f400*/  MUFU.EX2 R207, R207 ;  /* 0x000000cf00cf7308 */ /* 0x000e620000000800 */
[----:B--2---:R-:W-:Y:S01]  /*1f410*/  FADD.FTZ R13, R205, R12 ;  /* 0x0000000ccd0d7221 */ /* 0x004fe20000010000 */
[----:B------:R-:W-:Y:S01]  /*1f420*/  FADD.FTZ R12, R10, R162 ;  /* 0x000000a20a0c7221 */ /* 0x000fe20000010000 */
[----:B------:R-:W-:-:S03]  /*1f430*/  IMAD.MOV.U32 R10, RZ, RZ, R216 ;  /* 0x000000ffff0a7224 */ /* 0x000fc600078e00d8 */
[----:B------:R-:W-:Y:S01]  /*1f440*/  FADD.FTZ R12, R206, R12 ;  /* 0x0000000cce0c7221 */ /* 0x000fe20000010000 */
[----:B------:R-:W-:Y:S01]  /*1f450*/  F2FP.BF16.F32.PACK_AB R206, R176, R206 ;  /* 0x000000ceb0ce723e */ /* 0x000fe200000010ff */
[----:B------:R-:W2:Y:S01]  /*1f460*/  MUFU.EX2 R11, R183 ;  /* 0x000000b7000b7308 */ /* 0x000ea20000000800 */
[----:B0-----:R-:W-:Y:S01]  /*1f470*/  FADD.FTZ R13, R160, R13 ;  /* 0x0000000da00d7221 */ /* 0x001fe20000010000 */
[----:B------:R-:W-:Y:S01]  /*1f480*/  FADD.FTZ R14, R176, R12 ;  /* 0x0000000cb00e7221 */ /* 0x000fe20000010000 */
[----:B------:R-:W-:-:S03]  /*1f490*/  F2FP.BF16.F32.PACK_AB R205, R160, R205 ;  /* 0x000000cda0cd723e */ /* 0x000fc600000010ff */
[----:B------:R-:W-:Y:S01]  /*1f4a0*/  FADD.FTZ R14, R200, R14 ;  /* 0x0000000ec80e7221 */ /* 0x000fe20000010000 */
[----:B------:R-:W-:Y:S01]  /*1f4b0*/  F2FP.BF16.F32.PACK_AB R200, R159, R200 ;  /* 0x000000c89fc8723e */ /* 0x000fe200000010ff */
[----:B------:R-:W0:Y:S01]  /*1f4c0*/  MUFU.EX2 R201, R201 ;  /* 0x000000c900c97308 */ /* 0x000e220000000800 */
        /* <DEDUP_REMOVED lines=11> */
[----:B0-----:R-:W-:Y:S01]  /*1f580*/  FADD.FTZ R13, R201, R13 ;  /* 0x0000000dc90d7221 */ /* 0x001fe20000010000 */
[----:B------:R-:W-:-:S04]  /*1f590*/  FADD.FTZ R14, R155, R14 ;  /* 0x0000000e9b0e7221 */ /* 0x000fc80000010000 */
[----:B------:R-:W-:Y:S01]  /*1f5a0*/  FADD.FTZ R14, R198, R14 ;  /* 0x0000000ec60e7221 */ /* 0x000fe20000010000 */
[C---:B------:R-:W-:Y:S01]  /*1f5b0*/  F2FP.BF16.F32.PACK_AB R198, R158.reuse, R198 ;  /* 0x000000c69ec6723e */ /* 0x040fe200000010ff */
[----:B------:R-:W0:Y:S01]  /*1f5c0*/  MUFU.EX2 R6, R6 ;  /* 0x0000000600067308 */ /* 0x000e220000000800 */
[C---:B-1----:R-:W-:Y:S01]  /*1f5d0*/  FADD.FTZ R13, R7.reuse, R13 ;  /* 0x0000000d070d7221 */ /* 0x042fe20000010000 */
[----:B------:R-:W-:Y:S01]  /*1f5e0*/  FADD.FTZ R14, R158, R14 ;  /* 0x0000000e9e0e7221 */ /* 0x000fe20000010000 */
[----:B------:R-:W-:Y:S01]  /*1f5f0*/  F2FP.BF16.F32.PACK_AB R201, R7, R201 ;  /* 0x000000c907c9723e */ /* 0x000fe200000010ff */
[----:B------:R-:W-:Y:S02]  /*1f600*/  IMAD.MOV.U32 R7, RZ, RZ, R5 ;  /* 0x000000ffff077224 */ /* 0x000fe400078e0005 */
[----:B------:R-:W-:Y:S01]  /*1f610*/  FADD.FTZ R14, R192, R14 ;  /* 0x0000000ec00e7221 */ /* 0x000fe20000010000 */
[C---:B------:R-:W-:Y:S01]  /*1f620*/  F2FP.BF16.F32.PACK_AB R192, R152.reuse, R192 ;  /* 0x000000c098c0723e */ /* 0x040fe200000010ff */
[----:B------:R-:W1:Y:S01]  /*1f630*/  MUFU.EX2 R197, R197 ;  /* 0x000000c500c57308 */ /* 0x000e620000000800 */
[----:B--2---:R-:W-:Y:S01]  /*1f640*/  FADD.FTZ R13, R203, R13 ;  /* 0x0000000dcb0d7221 */ /* 0x004fe20000010000 */
[----:B------:R-:W-:-:S06]  /*1f650*/  FADD.FTZ R14, R152, R14 ;  /* 0x0000000e980e7221 */ /* 0x000fcc0000010000 */
        /* <DEDUP_REMOVED lines=8> */
[----:B------:R-:W-:Y:S01]  /*1f6e0*/  F2FP.BF16.F32.PACK_AB R197, R9, R197 ;  /* 0x000000c509c5723e */ /* 0x000fe200000010ff */
[----:B------:R-:W-:-:S05]  /*1f6f0*/  IMAD.MOV.U32 R9, RZ, RZ, R218 ;  /* 0x000000ffff097224 */ /* 0x000fca00078e00da */
        /* <DEDUP_REMOVED lines=18> */
[----:B------:R-:W-:Y:S06]  /*1f820*/  @P3 BRA `(.L_x_2852) ;  /* 0xffffffb000643947 */ /* 0x000fec000383ffff */
[----:B------:R-:W-:Y:S05]  /*1f830*/  BSYNC B1 ;  /* 0x0000000000017941 */ /* 0x000fea0003800000 */
.L_x_2841:
[----:B------:R-:W-:Y:S05]  /*1f840*/  BSYNC B0 ;  /* 0x0000000000007941 */ /* 0x000fea0003800000 */
.L_x_2840:
[----:B------:R-:W-:Y:S01]  /*1f850*/  ISETP.GE.AND P2, PT, R8, R229, PT ;  /* 0x000000e50800720c */ /* 0x000fe20003f46270 */
[----:B------:R-:W-:-:S12]  /*1f860*/  BSSY B0, `(.L_x_2853) ;  /* 0x000048b000007945 */ /* 0x000fd80003800000 */
[----:B------:R-:W-:Y:S05]  /*1f870*/  @!P2 BRA `(.L_x_2854) ;  /* 0x000000480024a947 */ /* 0x000fea0003800000 */
[----:B------:R-:W-:Y:S02]  /*1f880*/  IMAD.MOV.U32 R6, RZ, RZ, R4 ;  /* 0x000000ffff067224 */ /* 0x000fe400078e0004 */
[----:B------:R-:W-:Y:S02]  /*1f890*/  IMAD.MOV.U32 R7, RZ, RZ, R5 ;  /* 0x000000ffff077224 */ /* 0x000fe400078e0005 */
[----:B------:R-:W-:Y:S02]  /*1f8a0*/  IMAD.MOV.U32 R9, RZ, RZ, R218 ;  /* 0x000000ffff097224 */ /* 0x000fe400078e00da */
[----:B------:R-:W-:-:S07]  /*1f8b0*/  IMAD.MOV.U32 R10, RZ, RZ, R216 ;  /* 0x000000ffff0a7224 */ /* 0x000fce00078e00d8 */
.L_x_2865:
        /* <DEDUP_REMOVED lines=8> */
.L_x_2855:
[----:B------:R-:W-:Y:S01]  /*1f940*/  IMAD R4, R216, 0x8, R16 ;  /* 0x00000008d8047824 */ /* 0x000fe200078e0210 */
[----:B------:R-:W-:-:S04]  /*1f950*/  SHF.L.U32 R5, R218, 0x1f, RZ ;  /* 0x0000001fda057819 */ /* 0x000fc800000006ff */
[----:B------:R0:W1:Y:S01]  /*1f960*/  SYNCS.PHASECHK.TRANS64.TRYWAIT P2, [R4+URZ+0x38830], R5 ;  /* 0x03883005040075a7 */ /* 0x000062000804017f */
[----:B------:R-:W-:Y:S05]  /*1f970*/  @!P0 BRA `(.L_x_2856) ;  /* 0x0000000000048947 */ /* 0x000fea0003800000 */
[----:B------:R-:W-:Y:S01]  /*1f980*/  BPT.TRAP 0x1 ;  /* 0x000000040000795c */ /* 0x000fe20000300000 */
.L_x_2856:
[----:B------:R-:W-:Y:S01]  /*1f990*/  IMAD R3, R216, 0xa00, R20 ;  /* 0x00000a00d8037824 */ /* 0x000fe200078e0214 */
[----:B------:R-:W-:Y:S03]  /*1f9a0*/  BSSY B1, `(.L_x_2857) ;  /* 0x0000006000017945 */ /* 0x000fe60003800000 */
[C---:B------:R-:W-:Y:S02]  /*1f9b0*/  VIADD R15, R3.reuse, 0x80 ;  /* 0x00000080030f7836 */ /* 0x040fe40000000000 */
[----:B------:R-:W-:Y:S01]  /*1f9c0*/  VIADD R152, R3, 0x100 ;  /* 0x0000010003987836 */ /* 0x000fe20000000000 */
[----:B-1----:R-:W-:Y:S06]  /*1f9d0*/  @P2 BRA `(.L_x_2858) ;  /* 0x0000000000082947 */ /* 0x002fec0003800000 */
[----:B------:R-:W1:Y:S02]  /*1f9e0*/  SYNCS.PHASECHK.TRANS64.TRYWAIT P2, [R4+URZ+0x38830], R5 ;  /* 0x03883005040075a7 */ /* 0x000e64000804017f */
[----:B-1----:R-:W-:Y:S05]  /*1f9f0*/  @!P2 BRA `(.L_x_2859) ;  /* 0x000001540050a947 */ /* 0x002fea0003800000 */
.L_x_2858:
[----:B------:R-:W-:Y:S05]  /*1fa00*/  BSYNC B1 ;  /* 0x0000000000017941 */ /* 0x000fea0003800000 */
.L_x_2857:
[----:B------:R-:W2:Y:S04]  /*1fa10*/  LDL.64 R154, [R1+0x48] ;  /* 0x00004800019a7983 */ /* 0x000ea80000100a00 */
[----:B------:R-:W3:Y:S01]  /*1fa20*/  LDL.64 R156, [R1+0x50] ;  /* 0x00005000019c7983 */ /* 0x000ee20000100a00 */
[----:B01----:R-:W-:Y:S02]  /*1fa30*/  IMAD.MOV.U32 R4, RZ, RZ, R3 ;  /* 0x000000ffff047224 */ /* 0x003fe400078e0003 */
[----:B------:R-:W-:Y:S01]  /*1fa40*/  IMAD.MOV.U32 R5, RZ, RZ, 0x40000040 ;  /* 0x40000040ff057424 */ /* 0x000fe200078e00ff */
[----:B------:R-:W4:Y:S02]  /*1fa50*/  LDL.64 R232, [R1+0x38] ;  /* 0x0000380001e87983 */ /* 0x000f240000100a00 */
[----:B------:R-:W-:-:S02]  /*1fa60*/  R2UR UR6, R4 ;  /* 0x00000000040672ca */ /* 0x000fc400000e0000 */
        /* <DEDUP_REMOVED lines=73> */
[----:B------:R-:W-:Y:S01]  /*1ff00*/  UMOV UR8, UR28 ;  /* 0x0000001c00087c82 */ /* 0x000fe20008000000 */
[----:B------:R-:W-:Y:S01]  /*1ff10*/  UMOV UR9, UR29 ;  /* 0x0000001d00097c82 */ /* 0x000fe20008000000 */
[----:B------:R-:W-:Y:S01]  /*1ff20*/  UMOV UR12, UR30 ;  /* 0x0000001e000c7c82 */ /* 0x000fe20008000000 */
[----:B------:R-:W-:Y:S01]  /*1ff30*/  UMOV UR13, UR31 ;  /* 0x0000001f000d7c82 */ /* 0x000fe20008000000 */
[----:B------:R-:W-:Y:S01]  /*1ff40*/  UMOV UR16, UR30 ;  /* 0x0000001e00107c82 */ /* 0x000fe20008000000 */
[----:B------:R-:W-:Y:S01]  /*1ff50*/  HGMMA.64x16x16.F32.BF16 R168, gdesc[UR20], R168, gsb0 ;  /* 0x0020000014a879f0 */ /* 0x000fe200080018a8 */
[----:B------:R-:W-:Y:S01]  /*1ff60*/  R2UR UR26, R4 ;  /* 0x00000000041a72ca */ /* 0x000fe200000e0000 */
[----:B------:R-:W-:Y:S01]  /*1ff70*/  UMOV UR17, UR31 ;  /* 0x0000001f00117c82 */ /* 0x000fe20008000000 */
[----:B------:R-:W-:Y:S01]  /*1ff80*/  R2UR UR27, R5 ;  /* 0x00000000051b72ca */ /* 0x000fe200000e0000 */
[----:B------:R-:W-:Y:S01]  /*1ff90*/  VIADD R4, R3, 0x202 ;  /* 0x0000020203047836 */ /* 0x000fe20000000000 */
[----:B------:R-:W-:Y:S01]  /*1ffa0*/  UMOV UR4, UR30 ;  /* 0x0000001e00047c82 */ /* 0x000fe20008000000 */
[----:B------:R-:W-:Y:S01]  /*1ffb0*/  UMOV UR5, UR31 ;  /* 0x0000001f00057c82 */ /* 0x000fe20008000000 */
[----:B------:R-:W2:Y:S01]  /*1ffc0*/  LDL.64 R14, [R1+0x28] ;  /* 0x00002800010e7983 */ /* 0x000ea20000100a00 */
[----:B------:R-:W-:-:S02]  /*1ffd0*/  WARPGROUP.DEPBAR.LE gsb0, 0x0 ;  /* 0x00008000000079c5 */ /* 0x000fc40000010000 */
[----:B------:R-:W-:-:S06]  /*1ffe0*/  WARPGROUP.ARRIVE ;  /* 0x00000000000079c5 */ /* 0x000fcc0000000000 */
        /* <DEDUP_REMOVED lines=46> */
[----:B----4-:R-:W-:Y:S02]  /*202d0*/  R2UR UR28, R232 ;  /* 0x00000000e81c72ca */ /* 0x010fe400000e0000 */
[----:B------:R-:W-:Y:S02]  /*202e0*/  R2UR UR29, R233 ;  /* 0x00000000e91d72ca */ /* 0x000fe400000e0000 */
[----:B------:R-:W3:Y:S01]  /*202f0*/  LDL.64 R232, [R1+0x30] ;  /* 0x0000300001e87983 */ /* 0x000ee20000100a00 */
        /* <DEDUP_REMOVED lines=732> */
.L_x_2860:
[----:B------:R-:W-:Y:S01]  /*230c0*/  SHF.L.U32 R0, R9, 0x1f, RZ ;  /* 0x0000001f09007819 */ /* 0x000fe200000006ff */
[----:B------:R-:W-:-:S04]  /*230d0*/  IMAD R9, R10, 0x8, R16 ;  /* 0x000000080a097824 */ /* 0x000fc800078e0210 */
[----:B------:R0:W1:Y:S01]  /*230e0*/  SYNCS.PHASECHK.TRANS64.TRYWAIT P2, [R9+URZ+0x38850], R0 ;  /* 0x03885000090075a7 */ /* 0x000062000804017f */
[----:B------:R-:W-:Y:S05]  /*230f0*/  @!P0 BRA `(.L_x_2861) ;  /* 0x0000000000048947 */ /* 0x000fea0003800000 */
[----:B------:R-:W-:Y:S01]  /*23100*/  BPT.TRAP 0x1 ;  /* 0x000000040000795c */ /* 0x000fe20000300000 */
.L_x_2861:
[----:B------:R-:W-:Y:S04]  /*23110*/  BSSY B1, `(.L_x_2862) ;  /* 0x0000004000017945 */ /* 0x000fe80003800000 */
[----:B-1----:R-:W-:Y:S05]  /*23120*/  @P2 BRA `(.L_x_2863) ;  /* 0x0000000000082947 */ /* 0x002fea0003800000 */
[----:B------:R-:W1:Y:S02]  /*23130*/  SYNCS.PHASECHK.TRANS64.TRYWAIT P2, [R9+URZ+0x38850], R0 ;  /* 0x03885000090075a7 */ /* 0x000e64000804017f */
[----:B-1----:R-:W-:Y:S05]  /*23140*/  @!P2 BRA `(.L_x_2864) ;  /* 0x0000011c0090a947 */ /* 0x002fea0003800000 */
.L_x_2863:
[----:B------:R-:W-:Y:S05]  /*23150*/  BSYNC B1 ;  /* 0x0000000000017941 */ /* 0x000fea0003800000 */
.L_x_2862:
[----:B01----:R-:W-:Y:S01]  /*23160*/  VIADD R0, R16, 0x400 ;  /* 0x0000040010007836 */ /* 0x003fe20000000000 */
[----:B------:R-:W-:Y:S01]  /*23170*/  WARPGROUP.ARRIVE ;  /* 0x00000000000079c5 */ /* 0x000fe20000000000 */
[----:B------:R-:W-:Y:S01]  /*23180*/  IMAD.MOV.U32 R3, RZ, RZ, 0x40000040 ;  /* 0x40000040ff037424 */ /* 0x000fe200078e00ff */
[----:B------:R-:W-:Y:S01]  /*23190*/  ISETP.GT.AND P2, PT, R8, R229, PT ;  /* 0x000000e50800720c */ /* 0x000fe20003f44270 */
[----:B------:R-:W-:Y:S01]  /*231a0*/  IMAD.MOV.U32 R5, RZ, RZ, 0x40000040 ;  /* 0x40000040ff057424 */ /* 0x000fe200078e00ff */
[----:B------:R-:W-:Y:S01]  /*231b0*/  SHF.R.U32.HI R0, RZ, 0x4, R0 ;  /* 0x00000004ff007819 */ /* 0x000fe20000011600 */
[----:B------:R-:W-:Y:S01]  /*231c0*/  @!P1 IMAD R11, R11, 0x8, R16 ;  /* 0x000000080b0b9824 */ /* 0x000fe200078e0210 */
[----:B------:R-:W-:Y:S01]  /*231d0*/  R2UR UR7, R3 ;  /* 0x00000000030772ca */ /* 0x000fe200000e0000 */
[----:B------:R-:W-:Y:S01]  /*231e0*/  IMAD.MOV.U32 R3, RZ, RZ, 0x40000040 ;  /* 0x40000040ff037424 */ /* 0x000fe200078e00ff */
[----:B------:R-:W-:Y:S01]  /*231f0*/  LOP3.LUT R0, R0, 0x3fff, RZ, 0xc0, !PT ;  /* 0x00003fff00007812 */ /* 0x000fe200078ec0ff */
[----:B------:R-:W-:-:S02]  /*23200*/  @!P1 VIADD R9, R9, 0x38860 ;  /* 0x0003886009099836 */ /* 0x000fc40000000000 */
[----:B------:R-:W-:Y:S01]  /*23210*/  VIADD R8, R8, 0xffffffff ;  /* 0xffffffff08087836 */ /* 0x000fe20000000000 */
        /* <DEDUP_REMOVED lines=71> */
[----:B------:R-:W-:Y:S01]  /*23690*/  FADD.FTZ R2, -R5, R7 ;  /* 0x0000000705027221 */ /* 0x000fe20000010100 */
[----:B------:R-:W-:Y:S01]  /*236a0*/  R2UR UR7, R3 ;  /* 0x00000000030772ca */ /* 0x000fe200000e0000 */
[----:B------:R-:W-:-:S04]  /*236b0*/  IMAD.U32 R3, RZ, RZ, UR38 ;  /* 0x00000026ff037e24 */ /* 0x000fc8000f8e00ff */
[----:B------:R-:W-:-:S04]  /*236c0*/  FMUL.FTZ R2, R2, R3 ;  /* 0x0000000302027220 */ /* 0x000fc80000410000 */
[----:B------:R0:W-:Y:S02]  /*236d0*/  MUFU.EX2 R0, R2 ;  /* 0x0000000200007308 */ /* 0x0001e40000000800 */
[----:B0-----:R-:W-:-:S04]  /*236e0*/  FMUL.FTZ R2, R5, R3 ;  /* 0x0000000305027220 */ /* 0x001fc80000410000 */
[-CC-:B------:R-:W-:Y:S01]  /*236f0*/  FFMA.FTZ R200, R168, R3.reuse, -R2.reuse ;  /* 0x00000003a8c87223 */ /* 0x180fe20000010802 */
[-CC-:B------:R-:W-:Y:S01]  /*23700*/  FFMA.FTZ R208, R184, R3.reuse, -R2.reuse ;  /* 0x00000003b8d07223 */ /* 0x180fe20000010802 */
[----:B------:R-:W0:Y:S01]  /*23710*/  SHFL.BFLY PT, R168, R4, 0x2, 0x1f ;  /* 0x0c401f0004a87f89 */ /* 0x000e2200000e0000 */
        /* <DEDUP_REMOVED lines=10> */
[----:B------:R-:W1:Y:S08]  /*237c0*/  MUFU.EX2 R208, R208 ;  /* 0x000000d000d07308 */ /* 0x000e700000000800 */
[----:B------:R-:W2:Y:S01]  /*237d0*/  MUFU.EX2 R7, R7 ;  /* 0x0000000700077308 */ /* 0x000ea20000000800 */
[----:B0-----:R-:W-:-:S07]  /*237e0*/  FMNMX.FTZ R4, R4, R168, !PT ;  /* 0x000000a804047209 */ /* 0x001fce0007810000 */
[----:B------:R-:W0:Y:S01]  /*237f0*/  MUFU.EX2 R210, R210 ;  /* 0x000000d200d27308 */ /* 0x000e220000000800 */
[----:B-1----:R-:W-:Y:S01]  /*23800*/  FFMA.FTZ R13, R0, R13, R208 ;  /* 0x0000000d000d7223 */ /* 0x002fe200000100d0 */
[----:B------:R-:W1:Y:S06]  /*23810*/  SHFL.BFLY PT, R168, R4, 0x1, 0x1f ;  /* 0x0c201f0004a87f89 */ /* 0x000e6c00000e0000 */
[----:B------:R-:W3:Y:S01]  /*23820*/  MUFU.EX2 R184, R184 ;  /* 0x000000b800b87308 */ /* 0x000ee20000000800 */
[C---:B--2---:R-:W-:Y:S01]  /*23830*/  FADD.FTZ R13, R7.reuse, R13 ;  /* 0x0000000d070d7221 */ /* 0x044fe20000010000 */
[----:B------:R-:W-:-:S06]  /*23840*/  F2FP.BF16.F32.PACK_AB R208, R7, R208 ;  /* 0x000000d007d0723e */ /* 0x000fcc00000010ff */
[----:B------:R-:W-:Y:S08]  /*23850*/  MUFU.EX2 R204, R204 ;  /* 0x000000cc00cc7308 */ /* 0x000ff00000000800 */
[----:B------:R-:W-:Y:S01]  /*23860*/  MUFU.EX2 R10, R10 ;  /* 0x0000000a000a7308 */ /* 0x000fe20000000800 */
[----:B-1----:R-:W-:-:S07]  /*23870*/  FMNMX.FTZ R4, R4, R168, !PT ;  /* 0x000000a804047209 */ /* 0x002fce0007810000 */
        /* <DEDUP_REMOVED lines=12> */
[----:B------:R-:W-:Y:S01]  /*23940*/  @!P1 VIADD R165, R11, 0x38840 ;  /* 0x000388400ba59836 */ /* 0x000fe20000000000 */
[----:B------:R-:W-:Y:S01]  /*23950*/  HGMMA.64x256x16.F32.BF16 R24, R192, gdesc[UR4].tnspB, R24, gsb0 ;  /* 0x43e00004c0187df0 */ /* 0x000fe20008001818 */
[----:B------:R-:W-:Y:S03]  /*23960*/  MUFU.EX2 R196, R196 ;  /* 0x000000c400c47308 */ /* 0x000fe60000000800 */
[----:B------:R-:W-:-:S05]  /*23970*/  @!P1 PRMT R165, RZ, 0x654, R165 ;  /* 0x00000654ffa59816 */ /* 0x000fca00000000a5 */
[----:B------:R-:W-:Y:S08]  /*23980*/  MUFU.EX2 R160, R160 ;  /* 0x000000a000a07308 */ /* 0x000ff00000000800 */
[----:B------:R-:W-:Y:S08]  /*23990*/  MUFU.EX2 R198, R198 ;  /* 0x000000c600c67308 */ /* 0x000ff00000000800 */
[----:B------:R-:W-:Y:S01]  /*239a0*/  MUFU.EX2 R161, R161 ;  /* 0x000000a100a17308 */ /* 0x000fe20000000800 */
[----:B------:R-:W-:-:S02]  /*239b0*/  WARPGROUP.DEPBAR.LE gsb0, 0x0 ;  /* 0x00008000000079c5 */ /* 0x000fc40000010000 */
[-CC-:B------:R-:W-:Y:S01]  /*239c0*/  FFMA.FTZ R192, R152, R3.reuse, -R2.reuse ;  /* 0x0000000398c07223 */ /* 0x180fe20000010802 */
[-CC-:B------:R-:W-:Y:S01]  /*239d0*/  FFMA.FTZ R152, R153, R3.reuse, -R2.reuse ;  /* 0x0000000399987223 */ /* 0x180fe20000010802 */
[-C--:B------:R-:W-:Y:S01]  /*239e0*/  FFMA.FTZ R194, R156, R3.reuse, -R2 ;  /* 0x000000039cc27223 */ /* 0x080fe20000010802 */
[C---:B------:R-:W-:Y:S01]  /*239f0*/  FADD.FTZ R153, -R4.reuse, R6 ;  /* 0x0000000604997221 */ /* 0x040fe20000010100 */
[-C--:B------:R-:W-:Y:S01]  /*23a00*/  FMUL.FTZ R156, R4, R3.reuse ;  /* 0x00000003049c7220 */ /* 0x080fe20000410000 */
[-C--:B------:R-:W-:Y:S01]  /*23a10*/  FFMA.FTZ R2, R157, R3.reuse, -R2 ;  /* 0x000000039d027223 */ /* 0x080fe20000010802 */
[----:B------:R1:W-:Y:S01]  /*23a20*/  @!P1 SYNCS.ARRIVE.TRANS64.RED.A1T0 RZ, [R165+URZ], RZ ;  /* 0x000000ffa5ff99a7 */ /* 0x0003e2000810043f */
[-C--:B------:R-:W-:Y:S01]  /*23a30*/  FMUL.FTZ R153, R153, R3.reuse ;  /* 0x0000000399997220 */ /* 0x080fe20000410000 */
        /* <DEDUP_REMOVED lines=17> */
[----:B------:R-:W4:Y:S01]  /*23b50*/  MUFU.EX2 R209, R209 ;  /* 0x000000d100d17308 */ /* 0x000f220000000800 */
[-CC-:B--2---:R-:W-:Y:S01]  /*23b60*/  FFMA.FTZ R153, R187, R3.reuse, -R156.reuse ;  /* 0x00000003bb997223 */ /* 0x184fe2000001089c */
[-CC-:B------:R-:W-:Y:S01]  /*23b70*/  FFMA.FTZ R162, R154, R3.reuse, -R156.reuse ;  /* 0x000000039aa27223 */ /* 0x180fe2000001089c */
[-CC-:B------:R-:W-:Y:S01]  /*23b80*/  FFMA.FTZ R155, R155, R3.reuse, -R156.reuse ;  /* 0x000000039b9b7223 */ /* 0x180fe2000001089c */
[-CC-:B------:R-:W-:Y:S01]  /*23b90*/  FFMA.FTZ R158, R158, R3.reuse, -R156.reuse ;  /* 0x000000039e9e7223 */ /* 0x180fe2000001089c */
[----:B------:R-:W-:Y:S01]  /*23ba0*/  FFMA.FTZ R156, R159, R3, -R156 ;  /* 0x000000039f9c7223 */ /* 0x000fe2000001089c */
[----:B0-----:R-:W-:Y:S01]  /*23bb0*/  FADD.FTZ R159, R210, R13 ;  /* 0x0000000dd29f7221 */ /* 0x001fe20000010000 */
[----:B-1----:R-:W-:Y:S01]  /*23bc0*/  @!P1 PRMT R165, RZ, 0x654, R9 ;  /* 0x00000654ffa59816 */ /* 0x002fe20000000009 */
[----:B------:R-:W0:Y:S01]  /*23bd0*/  MUFU.EX2 R153, R153 ;  /* 0x0000009900997308 */ /* 0x000e220000000800 */
[C---:B---3--:R-:W-:Y:S01]  /*23be0*/  F2FP.BF16.F32.PACK_AB R210, R184.reuse, R210 ;  /* 0x000000d2b8d2723e */ /* 0x048fe200000010ff */
[----:B------:R-:W-:Y:S01]  /*23bf0*/  FADD.FTZ R159, R184, R159 ;  /* 0x0000009fb89f7221 */ /* 0x000fe20000010000 */
[----:B------:R1:W-:Y:S05]  /*23c00*/  @!P1 SYNCS.ARRIVE.TRANS64.RED.A1T0 RZ, [R165+URZ], RZ ;  /* 0x000000ffa5ff99a7 */ /* 0x0003ea000810043f */
[----:B------:R-:W2:Y:S01]  /*23c10*/  MUFU.EX2 R211, R211 ;  /* 0x000000d300d37308 */ /* 0x000ea20000000800 */
[----:B----4-:R-:W-:-:S07]  /*23c20*/  FFMA.FTZ R12, R2, R12, R209 ;  /* 0x0000000c020c7223 */ /* 0x010fce00000100d1 */
[----:B------:R-:W3:Y:S01]  /*23c30*/  MUFU.EX2 R164, R164 ;  /* 0x000000a400a47308 */ /* 0x000ee20000000800 */
[C---:B0-----:R-:W-:Y:S01]  /*23c40*/  FADD.FTZ R12, R153.reuse, R12 ;  /* 0x0000000c990c7221 */ /* 0x041fe20000010000 */
[----:B------:R-:W-:-:S06]  /*23c50*/  F2FP.BF16.F32.PACK_AB R209, R153, R209 ;  /* 0x000000d199d1723e */ /* 0x000fcc00000010ff */
[----:B------:R-:W0:Y:S01]  /*23c60*/  MUFU.EX2 R205, R205 ;  /* 0x000000cd00cd7308 */ /* 0x000e220000000800 */
[----:B--2---:R-:W-:-:S07]  /*23c70*/  FADD.FTZ R13, R211, R12 ;  /* 0x0000000cd30d7221 */ /* 0x004fce0000010000 */
[----:B------:R-:W2:Y:S01]  /*23c80*/  MUFU.EX2 R157, R157 ;  /* 0x0000009d009d7308 */ /* 0x000ea20000000800 */
[C---:B---3--:R-:W-:Y:S01]  /*23c90*/  FADD.FTZ R13, R164.reuse, R13 ;  /* 0x0000000da40d7221 */ /* 0x048fe20000010000 */
[----:B------:R-:W-:-:S06]  /*23ca0*/  F2FP.BF16.F32.PACK_AB R211, R164, R211 ;  /* 0x000000d3a4d3723e */ /* 0x000fcc00000010ff */
[----:B------:R-:W3:Y:S08]  /*23cb0*/  MUFU.EX2 R207, R207 ;  /* 0x000000cf00cf7308 */ /* 0x000ef00000000800 */
[----:B------:R-:W4:Y:S08]  /*23cc0*/  MUFU.EX2 R11, R183 ;  /* 0x000000b7000b7308 */ /* 0x000f300000000800 */
[----:B------:R5:W-:Y:S08]  /*23cd0*/  MUFU.EX2 R12, R163 ;  /* 0x000000a3000c7308 */ /* 0x000bf00000000800 */
[----:B------:R-:W1:Y:S01]  /*23ce0*/  MUFU.EX2 R201, R201 ;  /* 0x000000c900c97308 */ /* 0x000e620000000800 */
[----:B-----5:R-:W-:Y:S01]  /*23cf0*/  FADD.FTZ R163, R204, R159 ;  /* 0x0000009fcca37221 */ /* 0x020fe20000010000 */
[----:B0-----:R-:W-:Y:S01]  /*23d00*/  FADD.FTZ R159, R205, R13 ;  /* 0x0000000dcd9f7221 */ /* 0x001fe20000010000 */
[----:B------:R-:W-:-:S02]  /*23d10*/  F2FP.BF16.F32.PACK_AB R204, R10, R204 ;  /* 0x000000cc0acc723e */ /* 0x000fc400000010ff */
[----:B------:R-:W-:Y:S01]  /*23d20*/  FADD.FTZ R13, R10, R163 ;  /* 0x000000a30a0d7221 */ /* 0x000fe20000010000 */
[C---:B--2---:R-:W-:Y:S01]  /*23d30*/  FADD.FTZ R159, R157.reuse, R159 ;  /* 0x0000009f9d9f7221 */ /* 0x044fe20000010000 */
[----:B------:R-:W-:Y:S01]  /*23d40*/  F2FP.BF16.F32.PACK_AB R205, R157, R205 ;  /* 0x000000cd9dcd723e */ /* 0x000fe200000010ff */
[----:B------:R-:W0:Y:S01]  /*23d50*/  MUFU.EX2 R9, R171 ;  /* 0x000000ab00097308 */ /* 0x000e220000000800 */
[----:B------:R-:W-:Y:S01]  /*23d60*/  FADD.FTZ R13, R206, R13 ;  /* 0x0000000dce0d7221 */ /* 0x000fe20000010000 */
[----:B---3--:R-:W-:Y:S01]  /*23d70*/  FADD.FTZ R159, R207, R159 ;  /* 0x0000009fcf9f7221 */ /* 0x008fe20000010000 */
[C---:B------:R-:W-:Y:S01]  /*23d80*/  F2FP.BF16.F32.PACK_AB R206, R14.reuse, R206 ;  /* 0x000000ce0ece723e */ /* 0x040fe200000010ff */
[----:B------:R-:W-:Y:S02]  /*23d90*/  IMAD.MOV.U32 R10, RZ, RZ, R216 ;  /* 0x000000ffff0a7224 */ /* 0x000fe400078e00d8 */
[----:B------:R-:W-:Y:S01]  /*23da0*/  FADD.FTZ R13, R14, R13 ;  /* 0x0000000d0e0d7221 */ /* 0x000fe20000010000 */
[C---:B----4-:R-:W-:Y:S01]  /*23db0*/  FADD.FTZ R159, R11.reuse, R159 ;  /* 0x0000009f0b9f7221 */ /* 0x050fe20000010000 */
[----:B------:R-:W-:Y:S01]  /*23dc0*/  F2FP.BF16.F32.PACK_AB R207, R11, R207 ;  /* 0x000000cf0bcf723e */ /* 0x000fe200000010ff */
[----:B------:R-:W2:Y:S01]  /*23dd0*/  MUFU.EX2 R203, R203 ;  /* 0x000000cb00cb7308 */ /* 0x000ea20000000800 */
[----:B------:R-:W-:Y:S01]  /*23de0*/  FADD.FTZ R13, R200, R13 ;  /* 0x0000000dc80d7221 */ /* 0x000fe20000010000 */
[----:B-1----:R-:W-:Y:S01]  /*23df0*/  FADD.FTZ R159, R201, R159 ;  /* 0x0000009fc99f7221 */ /* 0x002fe20000010000 */
[----:B------:R-:W-:-:S02]  /*23e00*/  F2FP.BF16.F32.PACK_AB R200, R15, R200 ;  /* 0x000000c80fc8723e */ /* 0x000fc400000010ff */
[----:B------:R-:W-:-:S03]  /*23e10*/  FADD.FTZ R13, R15, R13 ;  /* 0x0000000d0f0d7221 */ /* 0x000fc60000010000 */
[----:B------:R-:W1:Y:S01]  /*23e20*/  MUFU.EX2 R154, R175 ;  /* 0x000000af009a7308 */ /* 0x000e620000000800 */
[C---:B0-----:R-:W-:Y:S01]  /*23e30*/  FADD.FTZ R159, R9.reuse, R159 ;  /* 0x0000009f099f7221 */ /* 0x041fe20000010000 */
[----:B------:R-:W-:Y:S01]  /*23e40*/  FADD.FTZ R13, R202, R13 ;  /* 0x0000000dca0d7221 */ /* 0x000fe20000010000 */
[----:B------:R-:W-:Y:S01]  /*23e50*/  F2FP.BF16.F32.PACK_AB R201, R9, R201 ;  /* 0x000000c909c9723e */ /* 0x000fe200000010ff */
[----:B------:R-:W-:Y:S01]  /*23e60*/  IMAD.MOV.U32 R9, RZ, RZ, R218 ;  /* 0x000000ffff097224 */ /* 0x000fe200078e00da */
[C---:B------:R-:W-:Y:S01]  /*23e70*/  F2FP.BF16.F32.PACK_AB R202, R21.reuse, R202 ;  /* 0x000000ca15ca723e */ /* 0x040fe200000010ff */
[----:B------:R-:W-:Y:S02]  /*23e80*/  FADD.FTZ R13, R21, R13 ;  /* 0x0000000d150d7221 */ /* 0x000fe40000010000 */
[----:B------:R-:W0:Y:S01]  /*23e90*/  MUFU.EX2 R197, R197 ;  /* 0x000000c500c57308 */ /* 0x000e220000000800 */
[----:B--2---:R-:W-:Y:S01]  /*23ea0*/  FADD.FTZ R159, R203, R159 ;  /* 0x0000009fcb9f7221 */ /* 0x004fe20000010000 */
[----:B------:R-:W-:Y:S01]  /*23eb0*/  FADD.FTZ R13, R196, R13 ;  /* 0x0000000dc40d7221 */ /* 0x000fe20000010000 */
[----:B------:R-:W-:-:S03]  /*23ec0*/  F2FP.BF16.F32.PACK_AB R196, R160, R196 ;  /* 0x000000c4a0c4723e */ /* 0x000fc600000010ff */
[----:B------:R-:W-:Y:S02]  /*23ed0*/  FADD.FTZ R13, R160, R13 ;  /* 0x0000000da00d7221 */ /* 0x000fe40000010000 */
[----:B------:R-:W2:Y:S01]  /*23ee0*/  MUFU.EX2 R199, R199 ;  /* 0x000000c700c77308 */ /* 0x000ea20000000800 */
[----:B-1----:R-:W-:Y:S01]  /*23ef0*/  FADD.FTZ R159, R154, R159 ;  /* 0x0000009f9a9f7221 */ /* 0x002fe20000010000 */
[----:B------:R-:W-:Y:S01]  /*23f00*/  FADD.FTZ R13, R198, R13 ;  /* 0x0000000dc60d7221 */ /* 0x000fe20000010000 */
[----:B------:R-:W-:Y:S02]  /*23f10*/  F2FP.BF16.F32.PACK_AB R203, R154, R203 ;  /* 0x000000cb9acb723e */ /* 0x000fe400000010ff */
[C---:B------:R-:W-:Y:S01]  /*23f20*/  F2FP.BF16.F32.PACK_AB R198, R161.reuse, R198 ;  /* 0x000000c6a1c6723e */ /* 0x040fe200000010ff */
[----:B------:R-:W-:Y:S02]  /*23f30*/  FADD.FTZ R13, R161, R13 ;  /* 0x0000000da10d7221 */ /* 0x000fe40000010000 */
[----:B------:R-:W1:Y:S01]  /*23f40*/  MUFU.EX2 R7, R167 ;  /* 0x000000a700077308 */ /* 0x000e620000000800 */
[----:B0-----:R-:W-:Y:S01]  /*23f50*/  FADD.FTZ R159, R197, R159 ;  /* 0x0000009fc59f7221 */ /* 0x001fe20000010000 */
[----:B------:R-:W-:-:S03]  /*23f60*/  F2FP.BF16.F32.PACK_AB R197, R12, R197 ;  /* 0x000000c50cc5723e */ /* 0x000fc600000010ff */
[----:B------:R-:W-:-:S03]  /*23f70*/  FADD.FTZ R159, R12, R159 ;  /* 0x0000009f0c9f7221 */ /* 0x000fc60000010000 */
[----:B------:R-:W0:Y:S01]  /*23f80*/  MUFU.EX2 R192, R192 ;  /* 0x000000c000c07308 */ /* 0x000e220000000800 */
[----:B--2---:R-:W-:-:S07]  /*23f90*/  FADD.FTZ R159, R199, R159 ;  /* 0x0000009fc79f7221 */ /* 0x004fce0000010000 */
[----:B------:R-:W2:Y:S01]  /*23fa0*/  MUFU.EX2 R162, R162 ;  /* 0x000000a200a27308 */ /* 0x000ea20000000800 */
[C---:B-1----:R-:W-:Y:S01]  /*23fb0*/  FADD.FTZ R159, R7.reuse, R159 ;  /* 0x0000009f079f7221 */ /* 0x042fe20000010000 */
[----:B------:R-:W-:Y:S01]  /*23fc0*/  F2FP.BF16.F32.PACK_AB R199, R7, R199 ;  /* 0x000000c707c7723e */ /* 0x000fe200000010ff */
[----:B------:R-:W-:-:S05]  /*23fd0*/  IMAD.MOV.U32 R7, RZ, RZ, R5 ;  /* 0x000000ffff077224 */ /* 0x000fca00078e0005 */
        /* <DEDUP_REMOVED lines=11> */
[----:B--2---:R-:W-:Y:S01]  /*24090*/  FADD.FTZ R13, R194, R13 ;  /* 0x0000000dc20d7221 */ /* 0x004fe20000010000 */
[----:B------:R-:W-:-:S03]  /*240a0*/  F2FP.BF16.F32.PACK_AB R194, R6, R194 ;  /* 0x000000c206c2723e */ /* 0x000fc600000010ff */
[----:B------:R-:W-:Y:S01]  /*240b0*/  FADD.FTZ R13, R6, R13 ;  /* 0x0000000d060d7221 */ /* 0x000fe20000010000 */
[----:B------:R-:W-:Y:S02]  /*240c0*/  IMAD.MOV.U32 R6, RZ, RZ, R4 ;  /* 0x000000ffff067224 */ /* 0x000fe400078e0004 */
[----:B-1----:R-:W-:-:S04]  /*240d0*/  FADD.FTZ R159, R158, R159 ;  /* 0x0000009f9e9f7221 */ /* 0x002fc80000010000 */
[C---:B0-----:R-:W-:Y:S01]  /*240e0*/  FADD.FTZ R12, R156.reuse, R159 ;  /* 0x0000009f9c0c7221 */ /* 0x041fe20000010000 */
[----:B------:R-:W-:Y:S01]  /*240f0*/  F2FP.BF16.F32.PACK_AB R195, R156, R158 ;  /* 0x0000009e9cc3723e */ /* 0x000fe200000010ff */
[----:B------:R-:W-:Y:S06]  /*24100*/  @P2 BRA `(.L_x_2865) ;  /* 0xffffffb400ec2947 */ /* 0x000fec000383ffff */
.L_x_2854:
[----:B------:R-:W-:Y:S05]  /*24110*/  BSYNC B0 ;  /* 0x0000000000007941 */ /* 0x000fea0003800000 */
.L_x_2853:
        /* <DEDUP_REMOVED lines=131> */
.L_x_2866:
[----:B------:R-:W-:Y:S01]  /*24950*/  IMAD R10, R216, 0x8, R16 ;  /* 0x00000008d80a7824 */ /* 0x000fe200078e0210 */
[----:B------:R-:W-:-:S04]  /*24960*/  SHF.L.U32 R0, R218, 0x1f, RZ ;  /* 0x0000001fda007819 */ /* 0x000fc800000006ff */
[----:B------:R0:W1:Y:S01]  /*24970*/  SYNCS.PHASECHK.TRANS64.TRYWAIT P2, [R10+URZ+0x38850], R0 ;  /* 0x038850000a0075a7 */ /* 0x000062000804017f */
[----:B------:R-:W-:Y:S05]  /*24980*/  @!P0 BRA `(.L_x_2867) ;  /* 0x0000000000048947 */ /* 0x000fea0003800000 */
[----:B------:R-:W-:Y:S01]  /*24990*/  BPT.TRAP 0x1 ;  /* 0x000000040000795c */ /* 0x000fe20000300000 */
.L_x_2867:
[----:B------:R-:W-:Y:S04]  /*249a0*/  BSSY B0, `(.L_x_2868) ;  /* 0x0000004000007945 */ /* 0x000fe80003800000 */
[----:B-1----:R-:W-:Y:S05]  /*249b0*/  @P2 BRA `(.L_x_2869) ;  /* 0x0000000000082947 */ /* 0x002fea0003800000 */
[----:B------:R-:W1:Y:S02]  /*249c0*/  SYNCS.PHASECHK.TRANS64.TRYWAIT P0, [R10+URZ+0x38850], R0 ;  /* 0x038850000a0075a7 */ /* 0x000e64000800017f */
[----:B-1----:R-:W-:Y:S05]  /*249d0*/  @!P0 BRA `(.L_x_2870) ;  /* 0x0000010400808947 */ /* 0x002fea0003800000 */
.L_x_2869:
[----:B------:R-:W-:Y:S05]  /*249e0*/  BSYNC B0 ;  /* 0x0000000000007941 */ /* 0x000fea0003800000 */
.L_x_2868:
[----:B------:R-:W-:Y:S01]  /*249f0*/  VIADD R16, R16, 0x400 ;  /* 0x0000040010107836 */ /* 0x000fe20000000000 */
[----:B------:R-:W2:Y:S01]  /*24a00*/  LDL.LU R11, [R1+0x78] ;  /* 0x00007800010b7983 */ /* 0x000ea20000300800 */
[----:B------:R-:W-:Y:S01]  /*24a10*/  IMAD.MOV.U32 R7, RZ, RZ, 0x40000040 ;  /* 0x40000040ff077424 */ /* 0x000fe200078e00ff */
[----:B------:R-:W-:Y:S01]  /*24a20*/  WARPGROUP.ARRIVE ;  /* 0x00000000000079c5 */ /* 0x000fe20000000000 */
[----:B------:R-:W-:Y:S01]  /*24a30*/  IMAD.MOV.U32 R9, RZ, RZ, 0x40000040 ;  /* 0x40000040ff097424 */ /* 0x000fe200078e00ff */
[----:B------:R-:W-:Y:S01]  /*24a40*/  SHF.R.U32.HI R16, RZ, 0x4, R16 ;  /* 0x00000004ff107819 */ /* 0x000fe20000011610 */
[----:B01----:R-:W0:Y:S01]  /*24a50*/  SHFL.BFLY PT, R0, R13, 0x2, 0x1f ;  /* 0x0c401f000d007f89 */ /* 0x003e2200000e0000 */
        /* <DEDUP_REMOVED lines=13> */
[----:B------:R-:W-:Y:S01]  /*24b30*/  SEL R216, R216, RZ, P2 ;  /* 0x000000ffd8d87207 */ /* 0x000fe20001000000 */
[----:B0-----:R-:W-:-:S05]  /*24b40*/  FADD.FTZ R0, R0, R13 ;  /* 0x0000000d00007221 */ /* 0x001fca0000010000 */
[----:B------:R-:W0:Y:S01]  /*24b50*/  SHFL.BFLY PT, R2, R0, 0x1, 0x1f ;  /* 0x0c201f0000027f89 */ /* 0x000e2200000e0000 */
[----:B------:R-:W-:Y:S01]  /*24b60*/  HGMMA.64x256x16.F32.BF16 R24, R208, gdesc[UR4].tnspB, R24, gsb0 ;  /* 0x43e00004d0187df0 */ /* 0x000fe20008001818 */
[----:B------:R-:W-:Y:S01]  /*24b70*/  R2UR UR6, R8 ;  /* 0x00000000080672ca */ /* 0x000fe200000e0000 */
[----:B------:R-:W-:Y:S01]  /*24b80*/  VIADD R8, R6, 0x100 ;  /* 0x0000010006087836 */ /* 0x000fe20000000000 */
[----:B------:R-:W-:Y:S01]  /*24b90*/  R2UR UR7, R9 ;  /* 0x00000000090772ca */ /* 0x000fe200000e0000 */
[----:B------:R-:W-:Y:S02]  /*24ba0*/  IMAD.MOV.U32 R9, RZ, RZ, 0x40000040 ;  /* 0x40000040ff097424 */ /* 0x000fe400078e00ff */
[----:B0-----:R-:W-:-:S05]  /*24bb0*/  FADD.FTZ R0, R0, R2 ;  /* 0x0000000200007221 */ /* 0x001fca0000010000 */
[----:B------:R-:W-:-:S13]  /*24bc0*/  FSETP.NE.FTZ.AND P0, PT, R0, RZ, PT ;  /* 0x000000ff0000720b */ /* 0x000fda0003f15000 */
[----:B------:R-:W0:Y:S02]  /*24bd0*/  @P0 MUFU.LG2 R2, R0 ;  /* 0x0000000000020308 */ /* 0x000e240000000c00 */
[----:B0-----:R-:W-:Y:S01]  /*24be0*/  @P0 FMUL.FTZ R2, R2, 0.69314718246459960938 ;  /* 0x3f31721802020820 */ /* 0x001fe20000410000 */
[----:B--2---:R-:W-:Y:S01]  /*24bf0*/  VIADD R11, R11, 0x1 ;  /* 0x000000010b0b7836 */ /* 0x004fe20000000000 */
[----:B------:R-:W-:Y:S02]  /*24c00*/  WARPGROUP.DEPBAR.LE gsb0, 0x0 ;  /* 0x00008000000079c5 */ /* 0x000fe40000010000 */
[----:B------:R-:W-:Y:S02]  /*24c10*/  WARPGROUP.ARRIVE ;  /* 0x00000000000079c5 */ /* 0x000fe40000000000 */
[----:B------:R-:W-:Y:S04]  /*24c20*/  STL [R1+0x78], R11 ;  /* 0x0000780b01007387 */ /* 0x000fe80000100800 */
[----:B------:R-:W-:Y:S01]  /*24c30*/  HGMMA.64x256x16.F32.BF16 R24, R204, gdesc[UR4].tnspB, R24, gsb0 ;  /* 0x43e00004cc187df0 */ /* 0x000fe20008001818 */
[----:B------:R-:W-:Y:S01]  /*24c40*/  R2UR UR6, R8 ;  /* 0x00000000080672ca */ /* 0x000fe200000e0000 */
[----:B------:R-:W-:Y:S01]  /*24c50*/  VIADD R8, R6, 0x180 ;  /* 0x0000018006087836 */ /* 0x000fe20000000000 */
[----:B------:R-:W-:Y:S01]  /*24c60*/  R2UR UR7, R9 ;  /* 0x00000000090772ca */ /* 0x000fe200000e0000 */
[----:B------:R-:W-:-:S02]  /*24c70*/  IMAD.MOV.U32 R9, RZ, RZ, 0x40000040 ;  /* 0x40000040ff097424 */ /* 0x000fc400078e00ff */
        /* <DEDUP_REMOVED lines=14> */
[----:B0-----:R-:W-:-:S05]  /*24d60*/  FADD.FTZ R6, R6, R12 ;  /* 0x0000000c06067221 */ /* 0x001fca0000010000 */
[----:B------:R-:W0:Y:S02]  /*24d70*/  SHFL.BFLY PT, R7, R6, 0x1, 0x1f ;  /* 0x0c201f0006077f89 */ /* 0x000e2400000e0000 */
[----:B0-----:R-:W-:Y:S01]  /*24d80*/  FADD.FTZ R6, R6, R7 ;  /* 0x0000000706067221 */ /* 0x001fe20000010000 */
[----:B------:R-:W-:-:S04]  /*24d90*/  @P0 FMUL.FTZ R7, R3, 0.69314718246459960938 ;  /* 0x3f31721803070820 */ /* 0x000fc80000410000 */
[----:B------:R-:W-:Y:S01]  /*24da0*/  FSETP.NE.FTZ.AND P3, PT, R6, RZ, PT ;  /* 0x000000ff0600720b */ /* 0x000fe20003f75000 */
[----:B------:R-:W-:Y:S01]  /*24db0*/  @P0 FFMA.FTZ R154, R7, R5, R2 ;  /* 0x00000005079a0223 */ /* 0x000fe20000010002 */
[----:B------:R-:W-:-:S06]  /*24dc0*/  IMAD.MOV.U32 R2, RZ, RZ, RZ ;  /* 0x000000ffff027224 */ /* 0x000fcc00078e00ff */
[----:B------:R0:W-:Y:S01]  /*24dd0*/  @P0 MUFU.RCP R2, R0 ;  /* 0x0000000000020308 */ /* 0x0001e20000001000 */
[----:B------:R-:W-:-:S07]  /*24de0*/  PLOP3.LUT P0, PT, PT, PT, PT, 0x8, 0x0 ;  /* 0x000000000000781c */ /* 0x000fce0003f0e170 */
[----:B------:R-:W1:Y:S01]  /*24df0*/  @P3 MUFU.LG2 R5, R6 ;  /* 0x0000000600053308 */ /* 0x000e620000000c00 */
[----:B0-----:R-:W-:-:S07]  /*24e00*/  IMAD.MOV.U32 R0, RZ, RZ, RZ ;  /* 0x000000ffff007224 */ /* 0x001fce00078e00ff */
[----:B------:R0:W2:Y:S02]  /*24e10*/  @P3 MUFU.RCP R0, R6 ;  /* 0x0000000600003308 */ /* 0x0000a40000001000 */
[----:B0-----:R-:W-:Y:S01]  /*24e20*/  @P3 FMUL.FTZ R6, R3, 0.69314718246459960938 ;  /* 0x3f31721803063820 */ /* 0x001fe20000410000 */
[----:B------:R-:W-:Y:S01]  /*24e30*/  SEL R3, RZ, 0x1, P2 ;  /* 0x00000001ff037807 */ /* 0x000fe20001000000 */
[----:B-1----:R-:W-:-:S03]  /*24e40*/  @P3 FMUL.FTZ R5, R5, 0.69314718246459960938 ;  /* 0x3f31721805053820 */ /* 0x002fc60000410000 */
[----:B------:R-:W-:Y:S01]  /*24e50*/  LOP3.LUT R218, R218, R3, RZ, 0x3c, !PT ;  /* 0x00000003dada7212 */ /* 0x000fe200078e3cff */
[----:B------:R-:W-:Y:S01]  /*24e60*/  @P3 FFMA.FTZ R153, R6, R4, R5 ;  /* 0x0000000406993223 */ /* 0x000fe20000010005 */
[----:B------:R-:W-:Y:S02]  /*24e70*/  WARPGROUP.DEPBAR.LE gsb0, 0x0 ;  /* 0x00008000000079c5 */ /* 0x000fe40000010000 */
[----:B------:R-:W-:-:S06]  /*24e80*/  WARPGROUP.ARRIVE ;  /* 0x00000000000079c5 */ /* 0x000fcc0000000000 */
[----:B------:R-:W-:Y:S03]  /*24e90*/  HGMMA.64x256x16.F32.BF16 R24, R192, gdesc[UR4].tnspB, R24, gsb0 ;  /* 0x43e00004c0187df0 */ /* 0x000fe60008001818 */
[----:B------:R-:W-:Y:S02]  /*24ea0*/  WARPGROUP.DEPBAR.LE gsb0, 0x0 ;  /* 0x00008000000079c5 */ /* 0x000fe40000010000 */
[----:B------:R0:W-:Y:S01]  /*24eb0*/  @!P1 SYNCS.ARRIVE.TRANS64.RED.A1T0 RZ, [R10+URZ], RZ ;  /* 0x000000ff0aff99a7 */ /* 0x0001e2000810043f */
        /* <DEDUP_REMOVED lines=128> */
.L_x_2753:
        /* <DEDUP_REMOVED lines=18> */
[----:B------:R-:W4:Y:S01]  /*257e0*/  LDL.LU R155, [R1+0x74] ;  /* 0x00007400019b7983 */ /* 0x000f220000300800 */
[----:B------:R-:W-:-:S02]  /*257f0*/  F2FP.BF16.F32.PACK_AB R14, R37, R36 ;  /* 0x00000024250e723e */ /* 0x000fc400000010ff */
[----:B------:R-:W-:Y:S01]  /*25800*/  F2FP.BF16.F32.PACK_AB R15, R39, R38 ;  /* 0x00000026270f723e */ /* 0x000fe200000010ff */
[----:B-----5:R-:W4:Y:S01]  /*25810*/  LDL.LU R152, [R1+0x68] ;  /* 0x0000680001987983 */ /* 0x020f220000300800 */
[----:B------:R-:W-:Y:S02]  /*25820*/  MOV R2, R16 ;  /* 0x0000001000027202 */ /* 0x000fe40000000f00 */
[----:B---3--:R-:W-:Y:S01]  /*25830*/  MOV R3, R0 ;  /* 0x0000000000037202 */ /* 0x008fe20000000f00 */
[----:B------:R-:W-:Y:S02]  /*25840*/  BAR.SYNC.DEFER_BLOCKING 0x1, 0x100 ;  /* 0x0044000000007b1d */ /* 0x000fe40000010000 */
[----:B--2---:R-:W-:-:S03]  /*25850*/  IMAD.WIDE R20, R8, 0x2, R2 ;  /* 0x0000000208147825 */ /* 0x004fc600078e0202 */
        /* <DEDUP_REMOVED lines=159> */
[----:B-1----:R-:W-:Y:S01]  /*26250*/  LOP3.LUT R4, R0, 0x380, RZ, 0xc0, !PT ;  /* 0x0000038000047812 */ /* 0x002fe200078ec0ff */
[----:B------:R-:W-:Y:S01]  /*26260*/  IMAD.X R21, RZ, RZ, R21, P0 ;  /* 0x000000ffff157224 */ /* 0x000fe200000e0615 */
[----:B----4-:R-:W-:Y:S02]  /*26270*/  IADD3 R10, P0, R156, UR6, RZ ;  /* 0x000000069c0a7c10 */ /* 0x010fe4000ff1e0ff */
[----:B------:R-:W-:Y:S02]  /*26280*/  SHF.R.U64 R4, R4, 0x3, RZ ;  /* 0x0000000304047819 */ /* 0x000fe400000012ff */
[----:B------:R-:W-:Y:S02]  /*26290*/  IADD3.X R11, R155, UR7, RZ, P0, !PT ;  /* 0x000000079b0b7c10 */ /* 0x000fe400087fe4ff */
[----:B------:R-:W-:Y:S02]  /*262a0*/  ISETP.NE.U32.AND P0, PT, RZ, UR4, PT ;  /* 0x00000004ff007c0c */ /* 0x000fe4000bf05070 */
[----:B------:R-:W-:-:S02]  /*262b0*/  LOP3.LUT R20, R4, R0, RZ, 0x3c, !PT ;  /* 0x0000000004147212 */ /* 0x000fc400078e3cff */
[----:B------:R-:W-:Y:S02]  /*262c0*/  ISETP.NE.AND.EX P0, PT, RZ, UR5, PT, P0 ;  /* 0x00000005ff007c0c */ /* 0x000fe4000bf05300 */
[----:B------:R-:W-:Y:S02]  /*262d0*/  MOV R20, R20 ;  /* 0x0000001400147202 */ /* 0x000fe40000000f00 */
[----:B------:R-:W-:Y:S02]  /*262e0*/  F2FP.BF16.F32.PACK_AB R12, R145, R144 ;  /* 0x00000090910c723e */ /* 0x000fe400000010ff */
[----:B------:R-:W-:Y:S02]  /*262f0*/  F2FP.BF16.F32.PACK_AB R13, R147, R146 ;  /* 0x00000092930d723e */ /* 0x000fe400000010ff */
[----:B------:R-:W-:Y:S02]  /*26300*/  F2FP.BF16.F32.PACK_AB R14, R149, R148 ;  /* 0x00000094950e723e */ /* 0x000fe400000010ff */
[----:B------:R-:W-:-:S05]  /*26310*/  F2FP.BF16.F32.PACK_AB R15, R151, R150 ;  /* 0x00000096970f723e */ /* 0x000fca00000010ff */
[----:B------:R1:W-:Y:S01]  /*26320*/  STSM.16.M88.4 [R20], R12 ;  /* 0x0000000c14007844 */ /* 0x0003e20000000200 */
[----:B------:R-:W-:Y:S01]  /*26330*/  IMAD.MOV.U32 R21, RZ, RZ, 0x9b8 ;  /* 0x000009b8ff157424 */ /* 0x000fe200078e00ff */
[----:B------:R-:W-:Y:S01]  /*26340*/  BAR.SYNC.DEFER_BLOCKING 0x1, 0x100 ;  /* 0x0044000000007b1d */ /* 0x000fe20000010000 */
[----:B-1----:R-:W-:-:S05]  /*26350*/  @P0 IADD3 R12, P2, R156, UR4, RZ ;  /* 0x000000049c0c0c10 */ /* 0x002fca000ff5e0ff */
[----:B------:R-:W-:Y:S01]  /*26360*/  ULDC UR4, c[0x0][0xa88] ;  /* 0x0002a20000047ab9 */ /* 0x000fe20000000800 */
[----:B------:R-:W-:Y:S01]  /*26370*/  @P0 IADD3.X R13, R155, UR5, RZ, P2, !PT ;  /* 0x000000059b0d0c10 */ /* 0x000fe200097fe4ff */
[----:B------:R-:W-:Y:S01]  /*26380*/  IMAD.U32 R0, RZ, RZ, UR4 ;  /* 0x00000004ff007e24 */ /* 0x000fe2000f8e00ff */
[----:B------:R-:W-:Y:S01]  /*26390*/  ISETP.NE.AND P2, PT, R152, RZ, PT ;  /* 0x000000ff9800720c */ /* 0x000fe20003f45270 */
[----:B------:R-:W-:-:S03]  /*263a0*/  ULDC UR4, c[0x0][0xad4] ;  /* 0x0002b50000047ab9 */ /* 0x000fc60000000800 */
[----:B------:R-:W-:-:S04]  /*263b0*/  SEL R4, R152, UR4, P2 ;  /* 0x0000000498047c07 */ /* 0x000fc80009000000 */
[----:B------:R-:W-:Y:S01]  /*263c0*/  ISETP.GT.AND P2, PT, R4, 0x1, PT ;  /* 0x000000010400780c */ /* 0x000fe20003f44270 */
[----:B------:R-:W-:Y:S02]  /*263d0*/  ULDC.64 UR8, c[0x0][0x208] ;  /* 0x0000820000087ab9 */ /* 0x000fe40000000a00 */
[----:B------:R1:W5:Y:S01]  /*263e0*/  @P0 LDG.E R0, desc[UR8][R12.64] ;  /* 0x000000080c000981 */ /* 0x000362000c1e1900 */
[----:B------:R-:W-:-:S04]  /*263f0*/  SEL R21, R21, 0x978, P2 ;  /* 0x0000097815157807 */ /* 0x000fc80001000000 */
[----:B------:R2:W3:Y:S08]  /*26400*/  LDC.64 R14, c[0x0][R21+0x220] ;  /* 0x00008800150e7b82 */ /* 0x0004f00000000a00 */
[----:B-1----:R2:W1:Y:S01]  /*26410*/  LDC.64 R12, c[0x0][R21+0x218] ;  /* 0x00008600150c7b82 */ /* 0x0024620000000a00 */
[----:B------:R-:W-:-:S04]  /*26420*/  ISETP.NE.U32.AND P1, PT, RZ, UR6, PT ;  /* 0x00000006ff007c0c */ /* 0x000fc8000bf25070 */
[----:B------:R-:W-:Y:S01]  /*26430*/  ISETP.NE.AND.EX P1, PT, RZ, UR7, PT, P1 ;  /* 0x00000007ff007c0c */ /* 0x000fe2000bf25310 */
[----:B------:R-:W-:-:S12]  /*26440*/  IMAD.MOV.U32 R9, RZ, RZ, RZ ;  /* 0x000000ffff097224 */ /* 0x000fd800078e00ff */
[----:B------:R2:W5:Y:S01]  /*26450*/  @P1 LDG.E R9, desc[UR8][R10.64] ;  /* 0x000000080a091981 */ /* 0x000562000c1e1900 */
[----:B------:R-:W-:Y:S05]  /*26460*/  @P0 BRA `(.L_x_2873) ;  /* 0x0000000000140947 */ /* 0x000fea0003800000 */
[----:B------:R-:W-:Y:S05]  /*26470*/  @!P1 BRA `(.L_x_2873) ;  /* 0x0000000000109947 */ /* 0x000fea0003800000 */
[----:B------:R-:W-:Y:S02]  /*26480*/  ULDC.64 UR4, c[0x0][0x208] ;  /* 0x0000820000047ab9 */ /* 0x000fe40000000a00 */
[----:B-----5:R-:W4:Y:S04]  /*26490*/  LDG.E R0, desc[UR4][R10.64] ;  /* 0x000000040a007981 */ /* 0x020f28000c1e1900 */
[----:B--2---:R-:W4:Y:S02]  /*264a0*/  LDG.E R10, desc[UR4][R10.64+0x4] ;  /* 0x000004040a0a7981 */ /* 0x004f24000c1e1900 */
[----:B----4-:R-:W-:-:S07]  /*264b0*/  IMAD.IADD R0, R10, 0x1, -R0 ;  /* 0x000000010a007824 */ /* 0x010fce00078e0a00 */
.L_x_2873:
[----:B------:R-:W4:Y:S01]  /*264c0*/  LDL.LU R8, [R1+0x6c] ;  /* 0x00006c0001087983 */ /* 0x000f220000300800 */
[----:B------:R-:W0:Y:S03]  /*264d0*/  LDC R157, c[0x0][0xbe8] ;  /* 0x0002fa00ff9d7b82 */ /* 0x000e260000000800 */
[----:B------:R-:W3:Y:S04]  /*264e0*/  LDL.LU R4, [R1+0x8c] ;  /* 0x00008c0001047983 */ /* 0x000ee80000300800 */
[----:B------:R-:W3:Y:S01]  /*264f0*/  LDL R158, [R1+0x88] ;  /* 0x00008800019e7983 */ /* 0x000ee20000100800 */
[----:B--2---:R-:W2:Y:S01]  /*26500*/  LDC.64 R10, c[0x0][R21+0x228] ;  /* 0x00008a00150a7b82 */ /* 0x004ea20000000a00 */
[----:B------:R-:W-:-:S02]  /*26510*/  ISETP.NE.U32.AND P0, PT, RZ, UR6, PT ;  /* 0x00000006ff007c0c */ /* 0x000fc4000bf05070 */
[----:B------:R-:W2:Y:S02]  /*26520*/  LDL R160, [R1+0xb8] ;  /* 0x0000b80001a07983 */ /* 0x000ea40000100800 */
[----:B------:R-:W-:Y:S02]  /*26530*/  ISETP.NE.AND.EX P0, PT, RZ, UR7, PT, P0 ;  /* 0x00000007ff007c0c */ /* 0x000fe4000bf05300 */
[----:B------:R-:W2:Y:S01]  /*26540*/  LDL R159, [R1+0xa4] ;  /* 0x0000a400019f7983 */ /* 0x000ea20000100800 */
[----:B0-----:R-:W-:Y:S01]  /*26550*/  ISETP.NE.AND P1, PT, R157, 0x1, PT ;  /* 0x000000019d00780c */ /* 0x001fe20003f25270 */
[-C--:B-1----:R-:W-:Y:S02]  /*26560*/  IMAD R20, R13, R237.reuse, RZ ;  /* 0x000000ed0d147224 */ /* 0x082fe400078e02ff */
[----:B------:R-:W-:-:S10]  /*26570*/  IMAD.WIDE.U32 R12, R12, R237, RZ ;  /* 0x000000ed0c0c7225 */ /* 0x000fd400078e00ff */
[----:B------:R-:W0:Y:S08]  /*26580*/  @P1 LDC R155, c[0x0][0xbec] ;  /* 0x0002fb00ff9b1b82 */ /* 0x000e300000000800 */
[----:B------:R-:W1:Y:S01]  /*26590*/  @P1 LDC R156, c[0x0][0xbf0] ;  /* 0x0002fc00ff9c1b82 */ /* 0x000e620000000800 */
[----:B------:R-:W-:Y:S02]  /*265a0*/  IMAD.IADD R20, R13, 0x1, R20 ;  /* 0x000000010d147824 */ /* 0x000fe400078e0214 */
[----:B-----5:R-:W-:Y:S01]  /*265b0*/  IMAD R0, R0, R157, RZ ;  /* 0x0000009d00007224 */ /* 0x020fe200078e02ff */
[----:B------:R-:W-:Y:S01]  /*265c0*/  ULDC.64 UR4, c[0x0][0x208] ;  /* 0x0000820000047ab9 */ /* 0x000fe20000000a00 */
[----:B----4-:R-:W-:-:S02]  /*265d0*/  SEL R8, R8, RZ, !P0 ;  /* 0x000000ff08087207 */ /* 0x010fc40004000000 */
[----:B---3--:R-:W-:-:S03]  /*265e0*/  SEL R4, R4, RZ, !P0 ;  /* 0x000000ff04047207 */ /* 0x008fc60004000000 */
[----:B------:R-:W-:-:S04]  /*265f0*/  IMAD R15, R15, R8, RZ ;  /* 0x000000080f0f7224 */ /* 0x000fc800078e02ff */
[C---:B------:R-:W-:Y:S02]  /*26600*/  IMAD R4, R14.reuse, R4, R15 ;  /* 0x000000040e047224 */ /* 0x040fe400078e020f */
[----:B------:R-:W-:-:S04]  /*26610*/  IMAD.WIDE.U32 R14, R14, R8, RZ ;  /* 0x000000080e0e7225 */ /* 0x000fc800078e00ff */
[----:B------:R-:W-:Y:S01]  /*26620*/  IMAD.IADD R15, R15, 0x1, R4 ;  /* 0x000000010f0f7824 */ /* 0x000fe200078e0204 */
[--C-:B------:R-:W-:Y:S02]  /*26630*/  IADD3 R14, P0, P3, R14, R12, R9.reuse ;  /* 0x0000000c0e0e7210 */ /* 0x100fe40007b1e009 */
[----:B------:R-:W-:Y:S02]  /*26640*/  SHF.R.S32.HI R4, RZ, 0x1f, R9 ;  /* 0x0000001fff047819 */ /* 0x000fe40000011409 */
[----:B------:R-:W-:Y:S02]  /*26650*/  SEL R12, R158, RZ, P2 ;  /* 0x000000ff9e0c7207 */ /* 0x000fe40001000000 */
[----:B------:R-:W-:Y:S01]  /*26660*/  IADD3.X R15, R15, R20, R4, P0, P3 ;  /* 0x000000140f0f7210 */ /* 0x000fe200007e6404 */
[----:B------:R-:W-:Y:S02]  /*26670*/  IMAD.IADD R20, R235, 0x1, R231 ;  /* 0x00000001eb147824 */ /* 0x000fe400078e02e7 */
[----:B--2---:R-:W-:-:S02]  /*26680*/  IMAD R152, R11, R12, RZ ;  /* 0x0000000c0b987224 */ /* 0x004fc400078e02ff */
[----:B------:R-:W-:-:S04]  /*26690*/  IMAD.WIDE.U32 R12, R10, R12, RZ ;  /* 0x0000000c0a0c7225 */ /* 0x000fc800078e00ff */
[----:B0-----:R-:W-:-:S04]  /*266a0*/  @P1 IMAD.HI.U32 R10, R20, R155, RZ ;  /* 0x0000009b140a1227 */ /* 0x001fc800078e00ff */
[----:B------:R-:W-:Y:S01]  /*266b0*/  IMAD.MOV.U32 R155, RZ, RZ, R20 ;  /* 0x000000ffff9b7224 */ /* 0x000fe200078e0014 */
[----:B-1----:R-:W-:Y:S02]  /*266c0*/  @P1 SHF.R.U32.HI R155, RZ, R156, R10 ;  /* 0x0000009cff9b1219 */ /* 0x002fe4000001160a */
[----:B------:R0:W1:Y:S03]  /*266d0*/  LDC.64 R10, c[0x0][R21+0x210] ;  /* 0x00008400150a7b82 */ /* 0x0000660000000a00 */
[----:B0-----:R-:W-:-:S04]  /*266e0*/  IMAD.MOV R21, RZ, RZ, -R155 ;  /* 0x000000ffff157224 */ /* 0x001fc800078e0a9b */
[----:B------:R-:W-:Y:S01]  /*266f0*/  IMAD R21, R157, R21, R20 ;  /* 0x000000159d157224 */ /* 0x000fe200078e0214 */
[----:B------:R-:W-:Y:S01]  /*26700*/  IADD3 R12, P0, P3, R155, R14, R12 ;  /* 0x0000000e9b0c7210 */ /* 0x000fe20007b1e00c */
[----:B------:R-:W-:Y:S01]  /*26710*/  IMAD.IADD R152, R13, 0x1, R152 ;  /* 0x000000010d987824 */ /* 0x000fe200078e0298 */
[----:B------:R-:W-:Y:S02]  /*26720*/  SHF.R.S32.HI R13, RZ, 0x1f, R155 ;  /* 0x0000001fff0d7819 */ /* 0x000fe4000001149b */
[----:B------:R-:W-:Y:S02]  /*26730*/  SHF.R.S32.HI R14, RZ, 0x1f, R21 ;  /* 0x0000001fff0e7819 */ /* 0x000fe40000011415 */
[----:B------:R-:W-:Y:S01]  /*26740*/  IADD3.X R13, R13, R15, R152, P0, P3 ;  /* 0x0000000f0d0d7210 */ /* 0x000fe200007e6498 */
[----:B-1----:R-:W-:-:S04]  /*26750*/  IMAD R11, R11, R21, RZ ;  /* 0x000000150b0b7224 */ /* 0x002fc800078e02ff */
[C---:B------:R-:W-:Y:S02]  /*26760*/  IMAD R11, R10.reuse, R14, R11 ;  /* 0x0000000e0a0b7224 */ /* 0x040fe400078e020b */
[----:B------:R-:W0:Y:S01]  /*26770*/  LDC.64 R14, c[0x0][0xba8] ;  /* 0x0002ea00ff0e7b82 */ /* 0x000e220000000a00 */
[----:B------:R-:W-:-:S07]  /*26780*/  IMAD.WIDE.U32 R12, R10, R21, R12 ;  /* 0x000000150a0c7225 */ /* 0x000fce00078e000c */
[----:B0-----:R-:W0:Y:S08]  /*26790*/  @!P2 LDC R14, c[0x0][0xb50] ;  /* 0x0002d400ff0eab82 */ /* 0x001e300000000800 */
[----:B------:R-:W1:Y:S01]  /*267a0*/  @!P2 LDC R15, c[0x0][0xb54] ;  /* 0x0002d500ff0fab82 */ /* 0x000e620000000800 */
[----:B------:R-:W-:Y:S01]  /*267b0*/  IMAD.IADD R11, R13, 0x1, R11 ;  /* 0x000000010d0b7824 */ /* 0x000fe200078e020b */
[----:B0-----:R-:W-:-:S04]  /*267c0*/  LEA R14, P0, R12, R14, 0x2 ;  /* 0x0000000e0c0e7211 */ /* 0x001fc800078010ff */
[----:B-1----:R-:W-:Y:S01]  /*267d0*/  LEA.HI.X R15, R12, R15, R11, 0x2, P0 ;  /* 0x0000000f0c0f7211 */ /* 0x002fe200000f140b */
[----:B------:R-:W-:Y:S04]  /*267e0*/  SHFL.IDX PT, R10, R14, RZ, 0x1c1f ;  /* 0x001c1fff0e0a7589 */ /* 0x000fe800000e0000 */
[----:B------:R-:W0:Y:S04]  /*267f0*/  SHFL.IDX PT, R11, R15, RZ, 0x1c1f ;  /* 0x001c1fff0f0b7589 */ /* 0x000e2800000e0000 */
[----:B------:R-:W-:Y:S04]  /*26800*/  SHFL.IDX PT, R12, R14, 0x1, 0x1c1f ;  /* 0x003c1f000e0c7f89 */ /* 0x000fe800000e0000 */
[----:B------:R1:W2:Y:S01]  /*26810*/  SHFL.IDX PT, R13, R15, 0x1, 0x1c1f ;  /* 0x003c1f000f0d7f89 */ /* 0x0002a200000e0000 */
[----:B------:R-:W-:Y:S01]  /*26820*/  LOP3.LUT P0, RZ, R159, 0x3, RZ, 0xc0, !PT ;  /* 0x000000039fff7812 */ /* 0x000fe2000780c0ff */
[----:B-1----:R-:W-:-:S04]  /*26830*/  IMAD.IADD R15, R160, 0x1, R231 ;  /* 0x00000001a00f7824 */ /* 0x002fc800078e02e7 */
[C---:B------:R-:W-:Y:S01]  /*26840*/  VIADD R14, R15.reuse, 0x8 ;  /* 0x000000080f0e7836 */ /* 0x040fe20000000000 */
[----:B------:R-:W-:-:S04]  /*26850*/  ISETP.GE.OR P3, PT, R15, R0, P0 ;  /* 0x000000000f00720c */ /* 0x000fc80000766670 */
[----:B------:R-:W-:-:S09]  /*26860*/  ISETP.GE.OR P0, PT, R14, R0, P0 ;  /* 0x000000000e00720c */ /* 0x000fd20000706670 */
[----:B0-----:R0:W-:Y:S04]  /*26870*/  @!P3 ST.E desc[UR4][R10.64], R154 ;  /* 0x0000009a0a00b985 */ /* 0x0011e8000c101904 */
[----:B--2---:R0:W-:Y:S01]  /*26880*/  @!P0 ST.E desc[UR4][R12.64], R153 ;  /* 0x000000990c008985 */ /* 0x0041e2000c101904 */
[----:B------:R-:W-:Y:S05]  /*26890*/  @P2 BRA `(.L_x_2874) ;  /* 0x0000000c00f02947 */ /* 0x000fea0003800000 */
[----:B------:R-:W0:Y:S01]  /*268a0*/  LDL R159, [R1+0x60] ;  /* 0x00006000019f7983 */ /* 0x000e220000100800 */
[----:B------:R-:W-:Y:S01]  /*268b0*/  IMAD.SHL.U32 R160, R212, 0x40, RZ ;  /* 0x00000040d4a07824 */ /* 0x000fe200078e00ff */
[----:B------:R-:W1:Y:S02]  /*268c0*/  @P1 LDC R21, c[0x0][0xbec] ;  /* 0x0002fb00ff151b82 */ /* 0x000e640000000800 */
[----:B------:R2:W5:Y:S04]  /*268d0*/  LDL R89, [R1+0xa0] ;  /* 0x0000a00001597983 */ /* 0x0005680000100800 */
[----:B------:R2:W5:Y:S01]  /*268e0*/  LDL R88, [R1+0x7c] ;  /* 0x00007c0001587983 */ /* 0x0005620000100800 */
[----:B------:R-:W-:Y:S01]  /*268f0*/  ULDC.64 UR4, c[0x0][0x208] ;  /* 0x0000820000047ab9 */ /* 0x000fe20000000a00 */
[----:B------:R-:W3:Y:S02]  /*26900*/  @P1 LDC R85, c[0x0][0xbf0] ;  /* 0x0002fc00ff551b82 */ /* 0x000ee40000000800 */
[----:B------:R2:W5:Y:S04]  /*26910*/  LDL R87, [R1+0x84] ;  /* 0x0000840001577983 */ /* 0x0005680000100800 */
[----:B------:R2:W5:Y:S01]  /*26920*/  LDL R86, [R1+0x80] ;  /* 0x0000800001567983 */ /* 0x0005620000100800 */
[----:B------:R-:W-:Y:S01]  /*26930*/  BSSY B1, `(.L_x_2875) ;  /* 0x00000aa000017945 */ /* 0x000fe20003800000 */
[----:B0-----:R-:W-:-:S04]  /*26940*/  IMAD R11, R159, 0x8, R160 ;  /* 0x000000089f0b7824 */ /* 0x001fc800078e02a0 */
        /* <DEDUP_REMOVED lines=57> */
[C---:B------:R-:W-:Y:S02]  /*26ce0*/  LOP3.LUT R13, R2.reuse, 0x380, RZ, 0xc0, !PT ;  /* 0x00000380020d7812 */ /* 0x040fe400078ec0ff */
[----:B------:R-:W-:Y:S01]  /*26cf0*/  IADD3 R11, P2, R2, 0xf000, RZ ;  /* 0x0000f000020b7810 */ /* 0x000fe20007f5e0ff */
        /* <DEDUP_REMOVED lines=8> */
[----:B------:R-:W-:Y:S02]  /*26d80*/  SHF.R.U64 R13, R13, 0x3, RZ ;  /* 0x000000030d0d7819 */ /* 0x000fe400000012ff */
[----:B------:R-:W-:-:S02]  /*26d90*/  LOP3.LUT R10, R11, 0x380, RZ, 0xc0, !PT ;  /* 0x000003800b0a7812 */ /* 0x000fc400078ec0ff */
[----:B------:R-:W-:Y:S02]  /*26da0*/  SHF.R.U64 R60, R60, 0x3, RZ ;  /* 0x000000033c3c7819 */ /* 0x000fe400000012ff */
[----:B------:R-:W-:Y:S02]  /*26db0*/  SHF.R.U64 R64, R64, 0x3, RZ ;  /* 0x0000000340407819 */ /* 0x000fe400000012ff */
[----:B------:R-:W-:Y:S02]  /*26dc0*/  SHF.R.U64 R68, R68, 0x3, RZ ;  /* 0x0000000344447819 */ /* 0x000fe400000012ff */
[----:B------:R-:W-:Y:S02]  /*26dd0*/  SHF.R.U64 R72, R72, 0x3, RZ ;  /* 0x0000000348487819 */ /* 0x000fe400000012ff */
[----:B------:R-:W-:Y:S02]  /*26de0*/  SHF.R.U64 R76, R76, 0x3, RZ ;  /* 0x000000034c4c7819 */ /* 0x000fe400000012ff */
[----:B------:R-:W-:-:S02]  /*26df0*/  LOP3.LUT R12, R13, R2, RZ, 0x3c, !PT ;  /* 0x000000020d0c7212 */ /* 0x000fc400078e3cff */
        /* <DEDUP_REMOVED lines=35> */
[----:B------:R-:W-:Y:S01]  /*27030*/  IMAD.WIDE.U32 R2, R237, UR4, R2 ;  /* 0x00000004ed027c25 */ /* 0x000fe2000f8e0002 */
[----:B------:R-:W-:-:S03]  /*27040*/  SHF.R.S32.HI R11, RZ, 0x1f, R8 ;  /* 0x0000001fff0b7819 */ /* 0x000fc60000011408 */
[----:B-1----:R-:W-:-:S04]  /*27050*/  @P1 IMAD.HI.U32 R4, R10, R21, RZ ;  /* 0x000000150a041227 */ /* 0x002fc800078e00ff */
        /* <DEDUP_REMOVED lines=10> */
[----:B------:R-:W-:Y:S02]  /*27100*/  IMAD R4, R4, UR4, RZ ;  /* 0x0000000404047c24 */ /* 0x000fe4000f8e02ff */
[----:B------:R-:W-:Y:S02]  /*27110*/  IMAD R157, R157, R8, R10 ;  /* 0x000000089d9d7224 */ /* 0x000fe400078e020a */
[----:B------:R-:W-:Y:S02]  /*27120*/  IMAD.IADD R3, R3, 0x1, R11 ;  /* 0x0000000103037824 */ /* 0x000fe400078e020b */
[C---:B------:R-:W-:Y:S01]  /*27130*/  IMAD R11, R9.reuse, UR5, R4 ;  /* 0x00000005090b7c24 */ /* 0x040fe2000f8e0204 */
[----:B------:R-:W-:Y:S01]  /*27140*/  SHF.R.S32.HI R4, RZ, 0x1f, R157 ;  /* 0x0000001fff047819 */ /* 0x000fe2000001149d */
[----:B------:R-:W-:Y:S01]  /*27150*/  IMAD.WIDE.U32 R2, R9, UR4, R2 ;  /* 0x0000000409027c25 */ /* 0x000fe2000f8e0002 */
[----:B------:R-:W-:-:S03]  /*27160*/  ULDC.64 UR4, c[0x0][0xad8] ;  /* 0x0002b60000047ab9 */ /* 0x000fc60000000a00 */
[----:B------:R-:W-:Y:S02]  /*27170*/  IMAD.IADD R3, R3, 0x1, R11 ;  /* 0x0000000103037824 */ /* 0x000fe400078e020b */
[----:B------:R-:W-:Y:S02]  /*27180*/  IMAD R4, R4, UR4, RZ ;  /* 0x0000000404047c24 */ /* 0x000fe4000f8e02ff */
[----:B------:R-:W-:Y:S02]  /*27190*/  IMAD.IADD R231, R212, 0x1, R231 ;  /* 0x00000001d4e77824 */ /* 0x000fe400078e02e7 */
[C---:B------:R-:W-:Y:S02]  /*271a0*/  IMAD R11, R157.reuse, UR5, R4 ;  /* 0x000000059d0b7c24 */ /* 0x040fe4000f8e0204 */
[----:B------:R-:W-:Y:S01]  /*271b0*/  IMAD.WIDE.U32 R2, R157, UR4, R2 ;  /* 0x000000049d027c25 */ /* 0x000fe2000f8e0002 */
[----:B------:R-:W-:Y:S01]  /*271c0*/  ISETP.GE.AND P2, PT, R231, R0, PT ;  /* 0x00000000e700720c */ /* 0x000fe20003f46270 */
[----:B------:R-:W-:-:S02]  /*271d0*/  ULDC.64 UR4, c[0x0][0xa80] ;  /* 0x0002a00000047ab9 */ /* 0x000fc40000000a00 */
[----:B------:R-:W-:Y:S01]  /*271e0*/  IMAD.IADD R3, R3, 0x1, R11 ;  /* 0x0000000103037824 */ /* 0x000fe200078e020b */
[----:B------:R-:W-:Y:S01]  /*271f0*/  LEA R4, P3, R2, UR4, 0x1 ;  /* 0x0000000402047c11 */ /* 0x000fe2000f8608ff */
[----:B------:R-:W-:Y:S02]  /*27200*/  VIADD R8, R16, 0x38820 ;  /* 0x0003882010087836 */ /* 0x000fe40000000000 */
[----:B------:R-:W-:Y:S01]  /*27210*/  VIADD R9, R231, 0x20 ;  /* 0x00000020e7097836 */ /* 0x000fe20000000000 */
[----:B------:R-:W-:Y:S02]  /*27220*/  LEA.HI.X R84, R2, UR5, R3, 0x1, P3 ;  /* 0x0000000502547c11 */ /* 0x000fe400098f0c03 */
[----:B------:R-:W-:Y:S02]  /*27230*/  PRMT R8, RZ, 0x654, R8 ;  /* 0x00000654ff087816 */ /* 0x000fe40000000008 */
[-C--:B------:R-:W-:Y:S01]  /*27240*/  ISETP.GE.AND P1, PT, R9, R0.reuse, PT ;  /* 0x000000000900720c */ /* 0x080fe20003f26270 */
[----:B------:R-:W-:Y:S01]  /*27250*/  VIADD R9, R231, 0x40 ;  /* 0x00000040e7097836 */ /* 0x000fe20000000000 */
[----:B0-----:R2:W-:Y:S01]  /*27260*/  SYNCS.ARRIVE.TRANS64.RED.A1T0 RZ, [R8+URZ], RZ ;  /* 0x000000ff08ff79a7 */ /* 0x0015e2000810043f */
[----:B------:R2:W0:Y:S04]  /*27270*/  SHFL.IDX PT, R85, R4, RZ, 0x181f ;  /* 0x00181fff04557589 */ /* 0x00042800000e0000 */
[----:B------:R2:W1:Y:S01]  /*27280*/  SHFL.IDX PT, R21, R84, RZ, 0x181f ;  /* 0x00181fff54157589 */ /* 0x00046200000e0000 */
        /* <DEDUP_REMOVED lines=8> */
[----:B0-----:R-:W-:-:S04]  /*27310*/  @!P5 LEA R2, P6, R18, R85, 0x1 ;  /* 0x000000551202d211 */ /* 0x001fc800078c08ff */
[----:B-1----:R-:W-:Y:S02]  /*27320*/  @!P5 LEA.HI.X R3, R18, R21, R19, 0x1, P6 ;  /* 0x000000151203d211 */ /* 0x002fe400030f0c13 */
[----:B--2--5:R-:W-:-:S03]  /*27330*/  @!P4 LEA R8, P6, R88, R85, 0x1 ;  /* 0x000000555808c211 */ /* 0x024fc600078c08ff */
        /* <DEDUP_REMOVED lines=9> */
.L_x_2876:
[----:B------:R-:W-:Y:S05]  /*273d0*/  BSYNC B1 ;  /* 0x0000000000017941 */ /* 0x000fea0003800000 */
.L_x_2875:
[----:B---3-5:R3:W4:Y:S01]  /*273e0*/  SHFL.IDX PT, R13, R84, 0x1, 0x181f ;  /* 0x00381f00540d7f89 */ /* 0x02872200000e0000 */
        /* <DEDUP_REMOVED lines=10> */
[----:B--2---:R-:W-:Y:S02]  /*27490*/  @!P3 LEA R8, P5, R88, R11, 0x1 ;  /* 0x0000000b5808b211 */ /* 0x004fe400078a08ff */
        /* <DEDUP_REMOVED lines=10> */
.L_x_2878:
[----:B------:R-:W-:Y:S05]  /*27540*/  BSYNC B1 ;  /* 0x0000000000017941 */ /* 0x000fea0003800000 */
.L_x_2877:
        /* <DEDUP_REMOVED lines=11> */
[-C--:B--2---:R-:W-:Y:S02]  /*27600*/  @!P2 LEA R8, P5, R88, R9.reuse, 0x1 ;  /* 0x000000095808a211 */ /* 0x084fe400078a08ff */
        /* <DEDUP_REMOVED lines=10> */
.L_x_2880:
[----:B------:R-:W-:Y:S05]  /*276b0*/  BSYNC B1 ;  /* 0x0000000000017941 */ /* 0x000fea0003800000 */
.L_x_2879:
        /* <DEDUP_REMOVED lines=11> */
[----:B--2---:R-:W-:Y:S02]  /*27770*/  @!P4 LEA R8, P1, R88, R15, 0x1 ;  /* 0x0000000f5808c211 */ /* 0x004fe400078208ff */
[----:B----4-:R-:W-:Y:S02]  /*27780*/  @!P3 LEA.HI.X R3, R18, R13, R19, 0x1, P0 ;  /* 0x0000000d1203b211 */ /* 0x010fe400000f0c13 */
        /* <DEDUP_REMOVED lines=13> */
.L_x_2874:
[----:B------:R-:W1:Y:S01]  /*27860*/  @P1 LDC R3, c[0x0][0xbec] ;  /* 0x0002fb00ff031b82 */ /* 0x000e620000000800 */
[----:B------:R-:W-:Y:S01]  /*27870*/  ULDC.64 UR4, c[0x0][0xb08] ;  /* 0x0002c20000047ab9 */ /* 0x000fe20000000a00 */
[----:B0-----:R-:W-:Y:S01]  /*27880*/  IMAD.MOV.U32 R10, RZ, RZ, R20 ;  /* 0x000000ffff0a7224 */ /* 0x001fe200078e0014 */
[----:B------:R-:W-:Y:S01]  /*27890*/  BSSY B1, `(.L_x_2882) ;  /* 0x000010a000017945 */ /* 0x000fe20003800000 */
[----:B------:R-:W-:Y:S02]  /*278a0*/  IMAD R4, R4, UR4, RZ ;  /* 0x0000000404047c24 */ /* 0x000fe4000f8e02ff */
        /* <DEDUP_REMOVED lines=20> */
[C---:B------:R-:W-:Y:S01]  /*279f0*/  VIADD R173, R234.reuse, 0xa8 ;  /* 0x000000a8eaad7836 */ /* 0x040fe20000000000 */
        /* <DEDUP_REMOVED lines=8> */
[----:B------:R-:W-:-:S03]  /*27a80*/  IMAD.WIDE.U32 R2, R237, UR4, R2 ;  /* 0x00000004ed027c25 */ /* 0x000fc6000f8e0002 */
        /* <DEDUP_REMOVED lines=9> */
[----:B------:R-:W-:Y:S01]  /*27b20*/  SHF.R.S32.HI R8, RZ, 0x1f, R10 ;  /* 0x0000001fff087819 */ /* 0x000fe2000001140a */
        /* <DEDUP_REMOVED lines=21> */
[----:B------:R-:W-:Y:S01]  /*27c80*/  LEA R4, P0, R2, UR4, 0x2 ;  /* 0x0000000402047c11 */ /* 0x000fe2000f8010ff */
[----:B------:R-:W-:Y:S02]  /*27c90*/  IMAD.IADD R9, R3, 0x1, R9 ;  /* 0x0000000103097824 */ /* 0x000fe400078e0209 */
[C---:B------:R-:W-:Y:S01]  /*27ca0*/  VIADD R183, R234.reuse, 0x80 ;  /* 0x00000080eab77836 */ /* 0x040fe20000000000 */
[----:B------:R-:W-:Y:S01]  /*27cb0*/  SHF.R.S32.HI R181, RZ, 0x1f, R181 ;  /* 0x0000001fffb57819 */ /* 0x000fe200000114b5 */
[----:B------:R-:W-:Y:S01]  /*27cc0*/  VIADD R185, R234, 0x78 ;  /* 0x00000078eab97836 */ /* 0x000fe20000000000 */
[----:B------:R-:W-:Y:S01]  /*27cd0*/  LEA.HI.X R20, R2, UR5, R9, 0x2, P0 ;  /* 0x0000000502147c11 */ /* 0x000fe200080f1409 */
[----:B------:R-:W-:Y:S01]  /*27ce0*/  VIADD R2, R16, 0x38820 ;  /* 0x0003882010027836 */ /* 0x000fe20000000000 */
[----:B------:R-:W-:Y:S01]  /*27cf0*/  ISETP.GE.AND P0, PT, R15, R0, PT ;  /* 0x000000000f00720c */ /* 0x000fe20003f06270 */
[C---:B------:R-:W-:Y:S01]  /*27d00*/  VIADD R187, R234.reuse, 0x70 ;  /* 0x00000070eabb7836 */ /* 0x040fe20000000000 */
[----:B------:R-:W-:Y:S01]  /*27d10*/  SHF.R.S32.HI R183, RZ, 0x1f, R183 ;  /* 0x0000001fffb77819 */ /* 0x000fe200000114b7 */
[C---:B------:R-:W-:Y:S01]  /*27d20*/  VIADD R189, R234.reuse, 0x68 ;  /* 0x00000068eabd7836 */ /* 0x040fe20000000000 */
[----:B------:R-:W-:Y:S01]  /*27d30*/  PRMT R2, RZ, 0x654, R2 ;  /* 0x00000654ff027816 */ /* 0x000fe20000000002 */
[C---:B------:R-:W-:Y:S01]  /*27d40*/  VIADD R191, R234.reuse, 0x60 ;  /* 0x00000060eabf7836 */ /* 0x040fe20000000000 */
[----:B------:R0:W1:Y:S01]  /*27d50*/  SHFL.IDX PT, R3, R20, RZ, 0x1c1f ;  /* 0x001c1fff14037589 */ /* 0x00006200000e0000 */
        /* <DEDUP_REMOVED lines=9> */
[----:B--2---:R0:W2:Y:S01]  /*27df0*/  SHFL.IDX PT, R2, R4, RZ, 0x1c1f ;  /* 0x001c1fff04027589 */ /* 0x0040a200000e0000 */
        /* <DEDUP_REMOVED lines=56> */
[----:B------:R-:W-:-:S05]  /*28180*/  @!P0 IMAD.WIDE R8, R234, 0x4, R2 ;  /* 0x00000004ea088825 */ /* 0x000fca00078e0202 */
        /* <DEDUP_REMOVED lines=73> */
[-C--:B--2---:R-:W-:Y:S01]  /*28620*/  @!P5 LEA R12, P6, R176, R2.reuse, 0x2 ;  /* 0x00000002b00cd211 */ /* 0x084fe200078c10ff */
[----:B------:R1:W-:Y:S01]  /*28630*/  @!P4 ST.E.64 desc[UR6][R10.64], R96 ;  /* 0x000000600a00c985 */ /* 0x0003e2000c101b06 */
[----:B------:R-:W-:Y:S02]  /*28640*/  ISETP.GE.AND P4, PT, R166, UR4, PT ;  /* 0x00000004a6007c0c */ /* 0x000fe4000bf86270 */
[----:B------:R-:W-:Y:S02]  /*28650*/  @!P5 LEA.HI.X R13, R176, R3, R177, 0x2, P6 ;  /* 0x00000003b00dd211 */ /* 0x000fe400030f14b1 */
[----:B0-----:R-:W-:-:S03]  /*28660*/  @!P2 LEA R8, P6, R174, R2, 0x2 ;  /* 0x00000002ae08a211 */ /* 0x001fc600078c10ff */
[----:B------:R0:W-:Y:S01]  /*28670*/  @!P5 ST.E.64 desc[UR6][R12.64], R100 ;  /* 0x000000640c00d985 */ /* 0x0001e2000c101b06 */
[----:B------:R-:W-:Y:S02]  /*28680*/  ISETP.GE.AND P5, PT, R168, UR4, PT ;  /* 0x00000004a8007c0c */ /* 0x000fe4000bfa6270 */
        /* <DEDUP_REMOVED lines=28> */
[----:B------:R-:W-:-:S03]  /*28850*/  @!P1 LEA.HI.X R11, R160, R3, R161, 0x2, P6 ;  /* 0x00000003a00b9211 */ /* 0x000fc600030f14a1 */
[CC--:B0-----:R-:W-:Y:S02]  /*28860*/  @!P3 LEA R12, P6, R156.reuse, R2.reuse, 0x2 ;  /* 0x000000029c0cb211 */ /* 0x0c1fe400078c10ff */
[----:B------:R0:W-:Y:S02]  /*28870*/  @!P1 ST.E.64 desc[UR6][R10.64], R132 ;  /* 0x000000840a009985 */ /* 0x0001e4000c101b06 */
[----:B------:R-:W-:Y:S02]  /*28880*/  @!P3 LEA.HI.X R13, R156, R3, R157, 0x2, P6 ;  /* 0x000000039c0db211 */ /* 0x000fe400030f149d */
[----:B-1----:R-:W-:-:S04]  /*28890*/  @!P4 LEA R8, P0, R158, R2, 0x2 ;  /* 0x000000029e08c211 */ /* 0x002fc800078010ff */
[----:B------:R-:W-:Y:S02]  /*288a0*/  @!P4 LEA.HI.X R9, R158, R3, R159, 0x2, P0 ;  /* 0x000000039e09c211 */ /* 0x000fe400000f149f */
[----:B0-----:R-:W-:-:S03]  /*288b0*/  @!P2 LEA R10, P1, R154, R2, 0x2 ;  /* 0x000000029a0aa211 */ /* 0x001fc600078210ff */
[----:B------:R0:W-:Y:S01]  /*288c0*/  @!P4 ST.E.64 desc[UR6][R8.64], R136 ;  /* 0x000000880800c985 */ /* 0x0001e2000c101b06 */
[----:B------:R-:W-:Y:S02]  /*288d0*/  @!P5 LEA R2, P0, R152, R2, 0x2 ;  /* 0x000000029802d211 */ /* 0x000fe400078010ff */
[-C--:B------:R-:W-:Y:S01]  /*288e0*/  @!P2 LEA.HI.X R11, R154, R3.reuse, R155, 0x2, P1 ;  /* 0x000000039a0ba211 */ /* 0x080fe200008f149b */
[----:B------:R0:W-:Y:S01]  /*288f0*/  @!P3 ST.E.64 desc[UR6][R12.64], R140 ;  /* 0x0000008c0c00b985 */ /* 0x0001e2000c101b06 */
[----:B------:R-:W-:-:S03]  /*28900*/  @!P5 LEA.HI.X R3, R152, R3, R153, 0x2, P0 ;  /* 0x000000039803d211 */ /* 0x000fc600000f1499 */
[----:B------:R0:W-:Y:S04]  /*28910*/  @!P2 ST.E.64 desc[UR6][R10.64], R144 ;  /* 0x000000900a00a985 */ /* 0x0001e8000c101b06 */
[----:B------:R0:W-:Y:S02]  /*28920*/  @!P5 ST.E.64 desc[UR6][R2.64], R148 ;  /* 0x000000940200d985 */ /* 0x0001e4000c101b06 */
.L_x_2883:
[----:B------:R-:W-:Y:S05]  /*28930*/  BSYNC B1 ;  /* 0x0000000000017941 */ /* 0x000fea0003800000 */
.L_x_2882:
[----:B------:R-:W-:Y:S01]  /*28940*/  ISETP.GE.AND P0, PT, R14, R0, PT ;  /* 0x000000000e00720c */ /* 0x000fe20003f06270 */
[----:B------:R1:W2:Y:S04]  /*28950*/  SHFL.IDX PT, R21, R20, 0x1, 0x1c1f ;  /* 0x003c1f0014157f89 */ /* 0x0002a800000e0000 */
[----:B------:R1:W3:Y:S08]  /*28960*/  SHFL.IDX PT, R20, R4, 0x1, 0x1c1f ;  /* 0x003c1f0004147f89 */ /* 0x0002f000000e0000 */
[----:B-1----:R-:W-:Y:S05]  /*28970*/  @P0 BRA `(.L_x_2881) ;  /* 0x0000001400b40947 */ /* 0x002fea0003800000 */
[----:B------:R-:W-:Y:S01]  /*28980*/  ULDC UR4, c[0x0][0xac8] ;  /* 0x0002b20000047ab9 */ /* 0x000fe20000000800 */
[----:B------:R-:W-:Y:S01]  /*28990*/  ULDC.64 UR6, c[0x0][0x208] ;  /* 0x0000820000067ab9 */ /* 0x000fe20000000a00 */
[----:B------:R-:W-:Y:S02]  /*289a0*/  ISETP.GE.AND P3, PT, R234, UR4, PT ;  /* 0x00000004ea007c0c */ /* 0x000fe4000bf66270 */
[----:B------:R-:W-:Y:S02]  /*289b0*/  ISETP.GE.AND P2, PT, R224, UR4, PT ;  /* 0x00000004e0007c0c */ /* 0x000fe4000bf46270 */
[----:B------:R-:W-:Y:S02]  /*289c0*/  ISETP.GE.AND P1, PT, R210, UR4, PT ;  /* 0x00000004d2007c0c */ /* 0x000fe4000bf26270 */
[----:B------:R-:W-:Y:S02]  /*289d0*/  ISETP.GE.AND P0, PT, R208, UR4, PT ;  /* 0x00000004d0007c0c */ /* 0x000fe4000bf06270 */
[----:B------:R-:W-:-:S05]  /*289e0*/  ISETP.GE.AND P4, PT, R204, UR4, PT ;  /* 0x00000004cc007c0c */ /* 0x000fca000bf86270 */
[----:B0-23--:R-:W-:-:S04]  /*289f0*/  @!P3 IMAD.WIDE R2, R234, 0x4, R20 ;  /* 0x00000004ea02b825 */ /* 0x00dfc800078e0214 */
        /* <DEDUP_REMOVED lines=17> */
[-C--:B------:R-:W-:Y:S01]  /*28b10*/  @!P4 LEA.HI.X R9, R204, R21.reuse, R205, 0x2, P2 ;  /* 0x00000015cc09c211 */ /* 0x080fe200010f14cd */
[----:B------:R0:W-:Y:S01]  /*28b20*/  @!P3 ST.E.64 desc[UR6][R2.64], R42 ;  /* 0x0000002a0200b985 */ /* 0x0001e2000c101b06 */
[----:B------:R-:W-:Y:S02]  /*28b30*/  ISETP.GE.AND P2, PT, R196, UR4, PT ;  /* 0x00000004c4007c0c */ /* 0x000fe4000bf46270 */
[----:B--2---:R-:W-:Y:S01]  /*28b40*/  @!P5 LEA R10, P6, R202, R20, 0x2 ;  /* 0x00000014ca0ad211 */ /* 0x004fe200078c10ff */
[----:B------:R1:W-:Y:S01]  /*28b50*/  @!P4 ST.E.64 desc[UR6][R8.64], R46 ;  /* 0x0000002e0800c985 */ /* 0x0003e2000c101b06 */
[----:B------:R-:W-:Y:S02]  /*28b60*/  ISETP.GE.AND P3, PT, R194, UR4, PT ;  /* 0x00000004c2007c0c */ /* 0x000fe4000bf66270 */
[----:B------:R-:W-:-:S02]  /*28b70*/  @!P5 LEA.HI.X R11, R202, R21, R203, 0x2, P6 ;  /* 0x00000015ca0bd211 */ /* 0x000fc400030f14cb */
        /* <DEDUP_REMOVED lines=95> */
[----:B-1----:R-:W-:Y:S01]  /*29170*/  LEA R2, P0, R152, R20, 0x2 ;  /* 0x0000001498027211 */ /* 0x002fe200078010ff */
[----:B------:R-:W-:-:S03]  /*29180*/  ULDC.64 UR4, c[0x0][0x208] ;  /* 0x0000820000047ab9 */ /* 0x000fc60000000a00 */
[----:B------:R-:W-:-:S05]  /*29190*/  LEA.HI.X R3, R152, R21, R153, 0x2, P0 ;  /* 0x0000001598037211 */ /* 0x000fca00000f1499 */
[----:B------:R4:W-:Y:S01]  /*291a0*/  ST.E.64 desc[UR4][R2.64], R150 ;  /* 0x0000009602007985 */ /* 0x0009e2000c101b04 */
[----:B------:R-:W-:Y:S05]  /*291b0*/  BRA `(.L_x_2881) ;  /* 0x0000000c00a47947 */ /* 0x000fea0003800000 */
.L_x_2872:
[----:B-1----:R-:W2:Y:S01]  /*291c0*/  LDL.LU R4, [R1+0x70] ;  /* 0x0000700001047983 */ /* 0x002ea20000300800 */
[----:B------:R-:W-:Y:S01]  /*291d0*/  ULDC.64 UR6, c[0x0][0xc08] ;  /* 0x0003020000067ab9 */ /* 0x000fe20000000a00 */
[----:B------:R-:W-:Y:S02]  /*291e0*/  ULDC.64 UR4, c[0x0][0xc00] ;  /* 0x0003000000047ab9 */ /* 0x000fe40000000a00 */
[----:B------:R-:W3:Y:S04]  /*291f0*/  LDL.LU R0, [R1+0x74] ;  /* 0x0000740001007983 */ /* 0x000ee80000300800 */
[----:B------:R-:W4:Y:S01]  /*29200*/  LDL R11, [R1+0x68] ;  /* 0x00006800010b7983 */ /* 0x000f220000100800 */
[----:B------:R-:W-:Y:S01]  /*29210*/  ISETP.NE.U32.AND P1, PT, RZ, UR6, PT ;  /* 0x00000006ff007c0c */ /* 0x000fe2000bf25070 */
[----:B------:R-:W-:Y:S01]  /*29220*/  IMAD.MOV.U32 R25, RZ, RZ, RZ ;  /* 0x000000ffff197224 */ /* 0x000fe200078e00ff */
[----:B------:R-:W-:Y:S01]  /*29230*/  ISETP.NE.U32.AND P0, PT, RZ, UR4, PT ;  /* 0x00000004ff007c0c */ /* 0x000fe2000bf05070 */
[----:B------:R-:W-:Y:S01]  /*29240*/  ULDC.64 UR8, c[0x0][0x208] ;  /* 0x0000820000087ab9 */ /* 0x000fe20000000a00 */
[----:B------:R-:W-:-:S02]  /*29250*/  ISETP.NE.AND.EX P1, PT, RZ, UR7, PT, P1 ;  /* 0x00000007ff007c0c */ /* 0x000fc4000bf25310 */
[----:B------:R-:W-:Y:S02]  /*29260*/  ISETP.NE.AND.EX P0, PT, RZ, UR5, PT, P0 ;  /* 0x00000005ff007c0c */ /* 0x000fe4000bf05300 */
[----:B--2---:R-:W-:-:S04]  /*29270*/  IADD3 R2, P2, R4, UR4, RZ ;  /* 0x0000000404027c10 */ /* 0x004fc8000ff5e0ff */
[----:B---3--:R-:W-:-:S05]  /*29280*/  IADD3.X R3, R0, UR5, RZ, P2, !PT ;  /* 0x0000000500037c10 */ /* 0x008fca00097fe4ff */
[----:B------:R-:W-:Y:S02]  /*29290*/  @P1 IADD3 R8, P2, R4, UR6, RZ ;  /* 0x0000000604081c10 */ /* 0x000fe4000ff5e0ff */
[----:B------:R-:W1:Y:S02]  /*292a0*/  S2R R4, SR_TID.X ;  /* 0x0000000000047919 */ /* 0x000e640000002100 */
[----:B------:R-:W-:Y:S02]  /*292b0*/  @P1 IADD3.X R9, R0, UR7, RZ, P2, !PT ;  /* 0x0000000700091c10 */ /* 0x000fe400097fe4ff */
[----:B----4-:R-:W-:Y:S01]  /*292c0*/  ISETP.NE.AND P2, PT, R11, RZ, PT ;  /* 0x000000ff0b00720c */ /* 0x010fe20003f45270 */
[----:B------:R-:W-:Y:S01]  /*292d0*/  ULDC UR4, c[0x0][0xa88] ;  /* 0x0002a20000047ab9 */ /* 0x000fe20000000800 */
[----:B------:R2:W5:Y:S01]  /*292e0*/  @P0 LDG.E R25, desc[UR8][R2.64] ;  /* 0x0000000802190981 */ /* 0x000562000c1e1900 */
[----:B------:R-:W-:-:S06]  /*292f0*/  IMAD.U32 R0, RZ, RZ, UR4 ;  /* 0x00000004ff007e24 */ /* 0x000fcc000f8e00ff */
[----:B------:R2:W5:Y:S04]  /*29300*/  @P1 LDG.E R0, desc[UR8][R8.64] ;  /* 0x0000000808001981 */ /* 0x000568000c1e1900 */
[----:B------:R-:W3:Y:S01]  /*29310*/  @!P2 LDC R11, c[0x0][0xad4] ;  /* 0x0002b500ff0bab82 */ /* 0x000ee20000000800 */
[----:B-1----:R-:W-:-:S05]  /*29320*/  VIADD R10, R4, 0xffffff80 ;  /* 0xffffff80040a7836 */ /* 0x002fca0000000000 */
[----:B------:R-:W-:Y:S01]  /*29330*/  ISETP.GT.AND P3, PT, R10, 0x7f, PT ;  /* 0x0000007f0a00780c */ /* 0x000fe20003f64270 */
[----:B---3--:R2:W-:Y:S01]  /*29340*/  @!P2 STL [R1+0x68], R11 ;  /* 0x0000680b0100a387 */ /* 0x0085e20000100800 */
[----:B------:R-:W-:Y:S01]  /*29350*/  ISETP.GT.AND P2, PT, R11, 0x1, PT ;  /* 0x000000010b00780c */ /* 0x000fe20003f44270 */
[----:B------:R-:W-:-:S12]  /*29360*/  @P1 BRA `(.L_x_2884) ;  /* 0x0000000000141947 */ /* 0x000fd80003800000 */
[----:B------:R-:W-:Y:S05]  /*29370*/  @!P0 BRA `(.L_x_2884) ;  /* 0x0000000000108947 */ /* 0x000fea0003800000 */
[----:B------:R-:W-:Y:S02]  /*29380*/  ULDC.64 UR4, c[0x0][0x208] ;  /* 0x0000820000047ab9 */ /* 0x000fe40000000a00 */
[----:B--2---:R-:W2:Y:S04]  /*29390*/  LDG.E R9, desc[UR4][R2.64] ;  /* 0x0000000402097981 */ /* 0x004ea8000c1e1900 */
[----:B-----5:R-:W2:Y:S02]  /*293a0*/  LDG.E R0, desc[UR4][R2.64+0x4] ;  /* 0x0000040402007981 */ /* 0x020ea4000c1e1900 */
[----:B--2---:R-:W-:-:S07]  /*293b0*/  IMAD.IADD R0, R0, 0x1, -R9 ;  /* 0x0000000100007824 */ /* 0x004fce00078e0a09 */
.L_x_2884:
[----:B--2---:R-:W2:Y:S04]  /*293c0*/  LDL.LU R3, [R1+0x6c] ;  /* 0x00006c0001037983 */ /* 0x004ea80000300800 */
[----:B------:R-:W3:Y:S01]  /*293d0*/  LDL.LU R2, [R1+0x8c] ;  /* 0x00008c0001027983 */ /* 0x000ee20000300800 */
[----:B------:R-:W-:Y:S01]  /*293e0*/  BSSY B1, `(.L_x_2885) ;  /* 0x0000037000017945 */ /* 0x000fe20003800000 */
[----:B-----5:R-:W-:Y:S02]  /*293f0*/  SHF.R.S32.HI R26, RZ, 0x1f, R25 ;  /* 0x0000001fff1a7819 */ /* 0x020fe40000011419 */
[----:B--2---:R-:W-:Y:S02]  /*29400*/  SEL R33, R3, RZ, !P0 ;  /* 0x000000ff03217207 */ /* 0x004fe40004000000 */
[----:B---3--:R-:W-:Y:S01]  /*29410*/  SEL R28, R2, RZ, !P0 ;  /* 0x000000ff021c7207 */ /* 0x008fe20004000000 */
[----:B------:R-:W-:Y:S06]  /*29420*/  @P3 BRA `(.L_x_2886) ;  /* 0x0000000000c83947 */ /* 0x000fec0003800000 */
[----:B------:R-:W1:Y:S01]  /*29430*/  LDC R37, c[0x0][0xbe8] ;  /* 0x0002fa00ff257b82 */ /* 0x000e620000000800 */
[----:B------:R-:W-:Y:S01]  /*29440*/  IADD3 R35, R231, -0x80, R4 ;  /* 0xffffff80e7237810 */ /* 0x000fe20007ffe004 */
[----:B-1----:R-:W-:-:S05]  /*29450*/  IMAD R2, R0, R37, RZ ;  /* 0x0000002500027224 */ /* 0x002fca00078e02ff */
[----:B------:R-:W-:-:S13]  /*29460*/  ISETP.GE.AND P0, PT, R35, R2, PT ;  /* 0x000000022300720c */ /* 0x000fda0003f06270 */
[----:B------:R-:W-:Y:S05]  /*29470*/  @P0 BRA `(.L_x_2886) ;  /* 0x0000000000b40947 */ /* 0x000fea0003800000 */
[----:B------:R-:W2:Y:S01]  /*29480*/  LDL.LU R30, [R1+0x88] ;  /* 0x00008800011e7983 */ /* 0x000ea20000300800 */
[----:B------:R-:W-:Y:S01]  /*29490*/  IMAD.MOV.U32 R24, RZ, RZ, 0x9b8 ;  /* 0x000009b8ff187424 */ /* 0x000fe200078e00ff */
[----:B------:R-:W-:Y:S01]  /*294a0*/  ISETP.GT.AND P0, PT, R11, 0x1, PT ;  /* 0x000000010b00780c */ /* 0x000fe20003f04270 */
[----:B------:R-:W1:Y:S01]  /*294b0*/  LDC.64 R12, c[0x0][0xba8] ;  /* 0x0002ea00ff0c7b82 */ /* 0x000e620000000a00 */
[----:B------:R-:W-:Y:S01]  /*294c0*/  ISETP.NE.AND P1, PT, R37, 0x1, PT ;  /* 0x000000012500780c */ /* 0x000fe20003f25270 */
[----:B------:R-:W-:Y:S01]  /*294d0*/  IMAD.MOV.U32 R27, RZ, RZ, R35 ;  /* 0x000000ffff1b7224 */ /* 0x000fe200078e0023 */
[----:B------:R-:W-:Y:S01]  /*294e0*/  SEL R24, R24, 0x978, P0 ;  /* 0x0000097818187807 */ /* 0x000fe20000000000 */
[----:B------:R-:W-:-:S04]  /*294f0*/  ULDC.64 UR4, c[0x0][0x208] ;  /* 0x0000820000047ab9 */ /* 0x000fc80000000a00 */
[----:B------:R-:W3:Y:S08]  /*29500*/  LDC.64 R2, c[0x0][R24+0x220] ;  /* 0x0000880018027b82 */ /* 0x000ef00000000a00 */
[----:B------:R-:W4:Y:S08]  /*29510*/  LDC.64 R14, c[0x0][R24+0x218] ;  /* 0x00008600180e7b82 */ /* 0x000f300000000a00 */
[----:B------:R-:W5:Y:S08]  /*29520*/  LDC.64 R8, c[0x0][R24+0x228] ;  /* 0x00008a0018087b82 */ /* 0x000f700000000a00 */
[----:B------:R-:W0:Y:S08]  /*29530*/  @P1 LDC R4, c[0x0][0xbec] ;  /* 0x0002fb00ff041b82 */ /* 0x000e300000000800 */
[----:B------:R-:W5:Y:S08]  /*29540*/  LDC.64 R10, c[0x0][R24+0x210] ;  /* 0x00008400180a7b82 */ /* 0x000f700000000a00 */
[----:B------:R-:W5:Y:S01]  /*29550*/  @P1 LDC R31, c[0x0][0xbf0] ;  /* 0x0002fc00ff1f1b82 */ /* 0x000f620000000800 */
[----:B0-----:R-:W-:-:S07]  /*29560*/  @P1 IMAD.HI.U32 R4, R35, R4, RZ ;  /* 0x0000000423041227 */ /* 0x001fce00078e00ff */
[----:B-1----:R-:W0:Y:S01]  /*29570*/  @!P0 LDC R12, c[0x0][0xb50] ;  /* 0x0002d400ff0c8b82 */ /* 0x002e220000000800 */
[-C--:B---3--:R-:W-:Y:S02]  /*29580*/  IMAD R3, R3, R33.reuse, RZ ;  /* 0x0000002103037224 */ /* 0x088fe400078e02ff */
[----:B------:R-:W-:-:S05]  /*29590*/  IMAD.WIDE.U32 R20, R2, R33, RZ ;  /* 0x0000002102147225 */ /* 0x000fca00078e00ff */
[----:B------:R-:W1:Y:S01]  /*295a0*/  @!P0 LDC R13, c[0x0][0xb54] ;  /* 0x0002d500ff0d8b82 */ /* 0x000e620000000800 */
[-C--:B----4-:R-:W-:Y:S02]  /*295b0*/  IMAD R29, R15, R237.reuse, RZ ;  /* 0x000000ed0f1d7224 */ /* 0x090fe400078e02ff */
[----:B------:R-:W-:Y:S01]  /*295c0*/  IMAD.WIDE.U32 R14, R14, R237, RZ ;  /* 0x000000ed0e0e7225 */ /* 0x000fe200078e00ff */
[----:B-----5:R-:W-:-:S03]  /*295d0*/  @P1 SHF.R.U32.HI R27, RZ, R31, R4 ;  /* 0x0000001fff1b1219 */ /* 0x020fc60000011604 */
        /* <DEDUP_REMOVED lines=23> */
.L_x_2886:
[----:B------:R-:W-:Y:S05]  /*29750*/  BSYNC B1 ;  /* 0x0000000000017941 */ /* 0x000fea0003800000 */
.L_x_2885:
[----:B------:R-:W-:Y:S05]  /*29760*/  @P2 BRA `(.L_x_2881) ;  /* 0x0000000800382947 */ /* 0x000fea0003800000 */
[----:B------:R-:W2:Y:S01]  /*29770*/  LDL R4, [R1+0x60] ;  /* 0x0000600001047983 */ /* 0x000ea20000100800 */
[----:B------:R-:W-:Y:S01]  /*29780*/  ULDC.64 UR4, c[0x0][0xaa0] ;  /* 0x0002a80000047ab9 */ /* 0x000fe20000000a00 */
[----:B------:R-:W3:Y:S01]  /*29790*/  LDC R15, c[0x0][0xbe8] ;  /* 0x0002fa00ff0f7b82 */ /* 0x000ee20000000800 */
[----:B------:R-:W-:Y:S01]  /*297a0*/  IMAD R2, R26, UR4, RZ ;  /* 0x000000041a027c24 */ /* 0x000fe2000f8e02ff */
[----:B------:R4:W5:Y:S01]  /*297b0*/  LDL R24, [R1+0x84] ;  /* 0x0000840001187983 */ /* 0x0009620000100800 */
[----:B------:R-:W-:Y:S02]  /*297c0*/  ULDC.64 UR6, c[0x0][0xaf0] ;  /* 0x0002bc0000067ab9 */ /* 0x000fe40000000a00 */
[C---:B------:R-:W-:Y:S01]  /*297d0*/  IMAD R9, R25.reuse, UR5, R2 ;  /* 0x0000000519097c24 */ /* 0x040fe2000f8e0202 */
[----:B------:R4:W5:Y:S01]  /*297e0*/  LDL R20, [R1+0x80] ;  /* 0x0000800001147983 */ /* 0x0009620000100800 */
[----:B-1----:R-:W-:Y:S01]  /*297f0*/  IMAD.WIDE.U32 R2, R25, UR4, RZ ;  /* 0x0000000419027c25 */ /* 0x002fe2000f8e00ff */
[----:B------:R-:W-:-:S02]  /*29800*/  ULDC.64 UR4, c[0x0][0xae8] ;  /* 0x0002ba0000047ab9 */ /* 0x000fc40000000a00 */
[----:B------:R4:W5:Y:S01]  /*29810*/  LDL R25, [R1+0x64] ;  /* 0x0000640001197983 */ /* 0x0009620000100800 */
[----:B---3--:R-:W-:-:S13]  /*29820*/  ISETP.NE.AND P0, PT, R15, 0x1, PT ;  /* 0x000000010f00780c */ /* 0x008fda0003f05270 */
[----:B------:R-:W1:Y:S08]  /*29830*/  @P0 LDC R8, c[0x0][0xbec] ;  /* 0x0002fb00ff080b82 */ /* 0x000e700000000800 */
[----:B------:R-:W3:Y:S01]  /*29840*/  @P0 LDC R11, c[0x0][0xbf0] ;  /* 0x0002fc00ff0b0b82 */ /* 0x000ee20000000800 */
[----:B------:R-:W-:Y:S02]  /*29850*/  IMAD.IADD R3, R3, 0x1, R9 ;  /* 0x0000000103037824 */ /* 0x000fe400078e0209 */
[----:B------:R-:W-:-:S04]  /*29860*/  IMAD.WIDE.U32 R2, R237, UR4, R2 ;  /* 0x00000004ed027c25 */ /* 0x000fc8000f8e0002 */
[----:B------:R-:W-:Y:S01]  /*29870*/  IMAD R3, R237, UR5, R3 ;  /* 0x00000005ed037c24 */ /* 0x000fe2000f8e0203 */
[----:B------:R-:W-:Y:S01]  /*29880*/  ULDC.64 UR4, c[0x0][0xae0] ;  /* 0x0002b80000047ab9 */ /* 0x000fe20000000a00 */
[----:B------:R-:W-:Y:S01]  /*29890*/  IMAD.WIDE.U32 R2, R33, UR6, R2 ;  /* 0x0000000621027c25 */ /* 0x000fe2000f8e0002 */
[----:B------:R-:W-:Y:S03]  /*298a0*/  BSSY B1, `(.L_x_2887) ;  /* 0x0000035000017945 */ /* 0x000fe60003800000 */
[----:B--2---:R-:W-:-:S04]  /*298b0*/  IMAD R4, R4, 0x20, R212 ;  /* 0x0000002004047824 */ /* 0x004fc800078e02d4 */
[----:B------:R-:W-:-:S04]  /*298c0*/  IMAD.IADD R13, R231, 0x1, R4 ;  /* 0x00000001e70d7824 */ /* 0x000fc800078e0204 */
[----:B-1----:R-:W-:-:S04]  /*298d0*/  @P0 IMAD.HI.U32 R4, R13, R8, RZ ;  /* 0x000000080d040227 */ /* 0x002fc800078e00ff */
[----:B------:R-:W-:Y:S01]  /*298e0*/  IMAD.MOV.U32 R9, RZ, RZ, R13 ;  /* 0x000000ffff097224 */ /* 0x000fe200078e000d */
[----:B---3--:R-:W-:Y:S01]  /*298f0*/  @P0 SHF.R.U32.HI R9, RZ, R11, R4 ;  /* 0x0000000bff090219 */ /* 0x008fe20000011604 */
[----:B------:R-:W-:-:S03]  /*29900*/  IMAD R8, R28, UR6, RZ ;  /* 0x000000061c087c24 */ /* 0x000fc6000f8e02ff */
[--C-:B------:R-:W-:Y:S01]  /*29910*/  SHF.R.S32.HI R4, RZ, 0x1f, R9.reuse ;  /* 0x0000001fff047819 */ /* 0x100fe20000011409 */
[----:B------:R-:W-:Y:S02]  /*29920*/  IMAD R11, R33, UR7, R8 ;  /* 0x00000007210b7c24 */ /* 0x000fe4000f8e0208 */
        /* <DEDUP_REMOVED lines=10> */
[----:B------:R-:W-:Y:S02]  /*299d0*/  IMAD.IADD R231, R212, 0x1, R231 ;  /* 0x00000001d4e77824 */ /* 0x000fe400078e02e7 */
[----:B------:R-:W-:-:S02]  /*299e0*/  IMAD R15, R0, R15, RZ ;  /* 0x0000000f000f7224 */ /* 0x000fc400078e02ff */
[C---:B------:R-:W-:Y:S02]  /*299f0*/  IMAD R9, R11.reuse, UR5, R4 ;  /* 0x000000050b097c24 */ /* 0x040fe4000f8e0204 */
[----:B------:R-:W-:Y:S01]  /*29a00*/  IMAD.WIDE.U32 R2, R11, UR4, R2 ;  /* 0x000000040b027c25 */ /* 0x000fe2000f8e0002 */
[----:B------:R-:W-:Y:S01]  /*29a10*/  ISETP.GE.AND P2, PT, R231, R15, PT ;  /* 0x0000000fe700720c */ /* 0x000fe20003f46270 */
[----:B------:R-:W-:Y:S02]  /*29a20*/  ULDC.64 UR4, c[0x0][0xa80] ;  /* 0x0002a00000047ab9 */ /* 0x000fe40000000a00 */
[----:B------:R-:W-:Y:S01]  /*29a30*/  IMAD.IADD R3, R3, 0x1, R9 ;  /* 0x0000000103037824 */ /* 0x000fe200078e0209 */
[----:B------:R-:W-:Y:S01]  /*29a40*/  LEA R4, P3, R2, UR4, 0x1 ;  /* 0x0000000402047c11 */ /* 0x000fe2000f8608ff */
[----:B------:R-:W-:-:S03]  /*29a50*/  VIADD R0, R231, 0x20 ;  /* 0x00000020e7007836 */ /* 0x000fc60000000000 */
[----:B------:R-:W-:Y:S02]  /*29a60*/  LEA.HI.X R14, R2, UR5, R3, 0x1, P3 ;  /* 0x00000005020e7c11 */ /* 0x000fe400098f0c03 */
[-C--:B------:R-:W-:Y:S01]  /*29a70*/  ISETP.GE.AND P1, PT, R0, R15.reuse, PT ;  /* 0x0000000f0000720c */ /* 0x080fe20003f26270 */
[----:B------:R-:W-:Y:S01]  /*29a80*/  VIADD R0, R231, 0x40 ;  /* 0x00000040e7007836 */ /* 0x000fe20000000000 */
[----:B------:R4:W1:Y:S04]  /*29a90*/  SHFL.IDX PT, R12, R4, RZ, 0x181f ;  /* 0x00181fff040c7589 */ /* 0x00086800000e0000 */
[----:B------:R4:W2:Y:S01]  /*29aa0*/  SHFL.IDX PT, R13, R14, RZ, 0x181f ;  /* 0x00181fff0e0d7589 */ /* 0x0008a200000e0000 */
        /* <DEDUP_REMOVED lines=10> */
[CC--:B------:R-:W-:Y:S01]  /*29b50*/  @!P3 LEA R8, P6, R220.reuse, R12.reuse, 0x1 ;  /* 0x0000000cdc08b211 */ /* 0x0c0fe200078c08ff */
[----:B-----5:R-:W-:Y:S02]  /*29b60*/  @!P4 IMAD.SHL.U32 R21, R25, 0x8, RZ ;  /* 0x000000081915c824 */ /* 0x020fe400078e00ff */
        /* <DEDUP_REMOVED lines=8> */
.L_x_2888:
[----:B------:R-:W-:Y:S05]  /*29bf0*/  BSYNC B1 ;  /* 0x0000000000017941 */ /* 0x000fea0003800000 */
.L_x_2887:
        /* <DEDUP_REMOVED lines=13> */
[----:B------:R-:W-:Y:S01]  /*29cd0*/  @!P1 LEA R2, P6, R221, R12, 0x1 ;  /* 0x0000000cdd029211 */ /* 0x000fe200078c08ff */
[----:B-----5:R-:W-:Y:S01]  /*29ce0*/  @!P3 IMAD.SHL.U32 R21, R25, 0x8, RZ ;  /* 0x000000081915b824 */ /* 0x020fe200078e00ff */
[-C--:B------:R-:W-:Y:S01]  /*29cf0*/  @!P2 LEA.HI.X R9, R220, R13.reuse, R24, 0x1, P5 ;  /* 0x0000000ddc09a211 */ /* 0x080fe200028f0c18 */
[----:B------:R1:W-:Y:S01]  /*29d00*/  @!P4 ST.E.128 desc[UR6][R10.64], RZ ;  /* 0x000000ff0a00c985 */ /* 0x0003e2000c101d06 */
[----:B------:R-:W-:Y:S01]  /*29d10*/  @!P1 LEA.HI.X R3, R221, R13, R20, 0x1, P6 ;  /* 0x0000000ddd039211 */ /* 0x000fe200030f0c14 */
[----:B------:R-:W-:-:S05]  /*29d20*/  @!P3 IMAD.WIDE R12, R21, 0x2, R12 ;  /* 0x00000002150cb825 */ /* 0x000fca00078e020c */
[----:B------:R1:W-:Y:S04]  /*29d30*/  @!P3 ST.E.128 desc[UR6][R12.64], RZ ;  /* 0x000000ff0c00b985 */ /* 0x0003e8000c101d06 */
[----:B------:R1:W-:Y:S04]  /*29d40*/  @!P2 ST.E.128 desc[UR6][R8.64], RZ ;  /* 0x000000ff0800a985 */ /* 0x0003e8000c101d06 */
[----:B------:R1:W-:Y:S02]  /*29d50*/  @!P1 ST.E.128 desc[UR6][R2.64], RZ ;  /* 0x000000ff02009985 */ /* 0x0003e4000c101d06 */
.L_x_2890:
[----:B------:R-:W-:Y:S05]  /*29d60*/  BSYNC B1 ;  /* 0x0000000000017941 */ /* 0x000fea0003800000 */
.L_x_2889:
[----:B-1-3--:R1:W3:Y:S01]  /*29d70*/  SHFL.IDX PT, R13, R14, 0x2, 0x181f ;  /* 0x00581f000e0d7f89 */ /* 0x00a2e200000e0000 */
        /* <DEDUP_REMOVED lines=12> */
[----:B-----5:R-:W-:Y:S01]  /*29e40*/  @!P4 IMAD.SHL.U32 R21, R25, 0x8, RZ ;  /* 0x000000081915c824 */ /* 0x020fe200078e00ff */
[-C--:B---3--:R-:W-:Y:S02]  /*29e50*/  @!P3 LEA.HI.X R11, R18, R13.reuse, R19, 0x1, P0 ;  /* 0x0000000d120bb211 */ /* 0x088fe400000f0c13 */
[-C--:B------:R-:W-:Y:S02]  /*29e60*/  @!P5 LEA.HI.X R9, R220, R13.reuse, R24, 0x1, P1 ;  /* 0x0000000ddc09d211 */ /* 0x080fe400008f0c18 */
[----:B------:R-:W-:Y:S01]  /*29e70*/  @!P6 LEA.HI.X R3, R221, R13, R20, 0x1, P2 ;  /* 0x0000000ddd03e211 */ /* 0x000fe200010f0c14 */
[----:B------:R-:W-:Y:S01]  /*29e80*/  @!P4 IMAD.WIDE R12, R21, 0x2, R12 ;  /* 0x00000002150cc825 */ /* 0x000fe200078e020c */
[----:B------:R0:W-:Y:S04]  /*29e90*/  @!P3 ST.E.128 desc[UR6][R10.64], RZ ;  /* 0x000000ff0a00b985 */ /* 0x0001e8000c101d06 */
[----:B------:R0:W-:Y:S04]  /*29ea0*/  @!P4 ST.E.128 desc[UR6][R12.64], RZ ;  /* 0x000000ff0c00c985 */ /* 0x0001e8000c101d06 */
[----:B------:R0:W-:Y:S04]  /*29eb0*/  @!P5 ST.E.128 desc[UR6][R8.64], RZ ;  /* 0x000000ff0800d985 */ /* 0x0001e8000c101d06 */
[----:B------:R0:W-:Y:S02]  /*29ec0*/  @!P6 ST.E.128 desc[UR6][R2.64], RZ ;  /* 0x000000ff0200e985 */ /* 0x0001e4000c101d06 */
.L_x_2892:
[----:B------:R-:W-:Y:S05]  /*29ed0*/  BSYNC B1 ;  /* 0x0000000000017941 */ /* 0x000fea0003800000 */
.L_x_2891:
[----:B------:R-:W-:Y:S01]  /*29ee0*/  VIADD R0, R231, 0x60 ;  /* 0x00000060e7007836 */ /* 0x000fe20000000000 */
[----:B0--3--:R0:W3:Y:S04]  /*29ef0*/  SHFL.IDX PT, R13, R14, 0x3, 0x181f ;  /* 0x00781f000e0d7f89 */ /* 0x0090e800000e0000 */
[----:B------:R-:W-:Y:S01]  /*29f00*/  ISETP.GE.AND P0, PT, R0, R15, PT ;  /* 0x0000000f0000720c */ /* 0x000fe20003f06270 */
[----:B------:R0:W0:-:S12]  /*29f10*/  SHFL.IDX PT, R12, R4, 0x3, 0x181f ;  /* 0x00781f00040c7f89 */ /* 0x00001800000e0000 */
        /* <DEDUP_REMOVED lines=19> */
.L_x_2881:
[----:B------:R-:W-:Y:S05]  /*2a050*/  BSYNC B0 ;  /* 0x0000000000007941 */ /* 0x000fea0003800000 */
.L_x_2871:
[----:B------:R-:W-:Y:S02]  /*2a060*/  ULDC UR4, c[0x0][0xc3c] ;  /* 0x00030f0000047ab9 */ /* 0x000fe40000000800 */
[----:B------:R-:W-:-:S13]  /*2a070*/  ISETP.GE.AND P0, PT, R7, UR4, PT ;  /* 0x0000000407007c0c */ /* 0x000fda000bf06270 */
[----:B------:R-:W-:Y:S05]  /*2a080*/  @!P0 BRA `(.L_x_2893) ;  /* 0xfffffd7400c48947 */ /* 0x000fea000383ffff */
[----:B------:R-:W-:Y:S05]  /*2a090*/  BRA `(.L_x_2630) ;  /* 0x0000009c00547947 */ /* 0x000fea0003800000 */
.L_x_2628:
        /* <DEDUP_REMOVED lines=20> */
.L_x_2894:
        /* <DEDUP_REMOVED lines=44> */
.L_x_2898:
        /* <DEDUP_REMOVED lines=40> */
.L_x_2896:
        /* <DEDUP_REMOVED lines=12> */
.L_x_2899:
        /* <DEDUP_REMOVED lines=63> */
.L_x_2900:
        /* <DEDUP_REMOVED lines=62> */
.L_x_2901:
[----:B01----:R-:W-:-:S05]  /*2afb0*/  LOP3.LUT R3, RZ, R2, RZ, 0x33, !PT ;  /* 0x00000002ff037212 */ /* 0x003fca00078e33ff */
[----:B------:R-:W-:-:S05]  /*2afc0*/  IMAD.IADD R2, R4, 0x1, R3 ;  /* 0x0000000104027824 */ /* 0x000fca00078e0203 */
[----:B------:R1:W-:Y:S01]  /*2afd0*/  STL [R1+0x4], R2 ;  /* 0x0000040201007387 */ /* 0x0003e20000100800 */
[----:B------:R-:W-:Y:S05]  /*2afe0*/  BRA `(.L_x_2902) ;  /* 0x0000000000107947 */ /* 0x000fea0003800000 */
.L_x_2897:
[----:B------:R-:W-:Y:S01]  /*2aff0*/  IMAD.U32 R2, RZ, RZ, UR6 ;  /* 0x00000006ff027e24 */ /* 0x000fe2000f8e00ff */
[----:B------:R0:W-:Y:S04]  /*2b000*/  STL [R1+0x4], RZ ;  /* 0x000004ff01007387 */ /* 0x0001e80000100800 */
[----:B------:R0:W-:Y:S04]  /*2b010*/  STL [R1+0x8], RZ ;  /* 0x000008ff01007387 */ /* 0x0001e80000100800 */
[----:B------:R0:W-:Y:S02]  /*2b020*/  STL [R1], R2 ;  /* 0x0000000201007387 */ /* 0x0001e40000100800 */
.L_x_2902:
        /* <DEDUP_REMOVED lines=10> */
.L_x_2895:
        /* <DEDUP_REMOVED lines=8> */
[----:B--2---:R-:W2:Y:S04]  /*2b150*/  LDL R0, [R1+0xc0] ;  /* 0x0000c00001007983 */ /* 0x004ea80000100800 */
[----:B------:R-:W3:Y:S01]  /*2b160*/  LDL.LU R4, [R1+0x10] ;  /* 0x0000100001047983 */ /* 0x000ee20000300800 */
[----:B------:R-:W-:Y:S01]  /*2b170*/  LOP3.LUT R5, R6, 0x7f, RZ, 0xc0, !PT ;  /* 0x0000007f06057812 */ /* 0x000fe200078ec0ff */
[----:B------:R-:W4:Y:S01]  /*2b180*/  S2UR UR5, SR_CgaCtaId ;  /* 0x00000000000579c3 */ /* 0x000f220000008800 */
[----:B------:R-:W-:Y:S01]  /*2b190*/  UMOV UR4, 0x400 ;  /* 0x0000040000047882 */ /* 0x000fe20000000000 */
[----:B------:R-:W-:Y:S01]  /*2b1a0*/  BSSY B8, `(.L_x_2903) ;  /* 0x000088a000087945 */ /* 0x000fe20003800000 */
[C---:B------:R-:W-:Y:S01]  /*2b1b0*/  ISETP.NE.AND P1, PT, R5.reuse, RZ, PT ;  /* 0x000000ff0500720c */ /* 0x040fe20003f25270 */
[----:B01----:R-:W-:Y:S01]  /*2b1c0*/  IMAD.SHL.U32 R2, R5, 0x8, RZ ;  /* 0x0000000805027824 */ /* 0x003fe200078e00ff */
[----:B------:R-:W-:Y:S01]  /*2b1d0*/  ULDC.64 UR36, c[0x0][0x198] ;  /* 0x0000660000247ab9 */ /* 0x000fe20000000a00 */
[----:B------:R-:W-:Y:S01]  /*2b1e0*/  IMAD.MOV.U32 R19, RZ, RZ, RZ ;  /* 0x000000ffff137224 */ /* 0x000fe200078e00ff */
[----:B------:R-:W-:Y:S01]  /*2b1f0*/  ULDC UR39, c[0x0][0xc] ;  /* 0x0000030000277ab9 */ /* 0x000fe20000000800 */
[----:B----4-:R-:W-:-:S06]  /*2b200*/  ULEA UR4, UR5, UR4, 0x18 ;  /* 0x0000000405047291 */ /* 0x010fcc000f8ec03f */
[----:B------:R-:W-:Y:S01]  /*2b210*/  IMAD.U32 R18, RZ, RZ, UR4 ;  /* 0x00000004ff127e24 */ /* 0x000fe2000f8e00ff */
[----:B--2---:R-:W-:Y:S01]  /*2b220*/  R2UR UR6, R0 ;  /* 0x00000000000672ca */ /* 0x004fe200000e0000 */
[----:B------:R-:W-:Y:S01]  /*2b230*/  IMAD.SHL.U32 R0, R6, 0x8, RZ ;  /* 0x0000000806007824 */ /* 0x000fe200078e00ff */
[----:B---3--:R-:W-:-:S04]  /*2b240*/  LOP3.LUT R4, R4, 0xfffffffd, RZ, 0xc0, !PT ;  /* 0xfffffffd04047812 */ /* 0x008fc800078ec0ff */
[----:B------:R-:W-:Y:S02]  /*2b250*/  LOP3.LUT R3, R0, 0x1f8, RZ, 0xc0, !PT ;  /* 0x000001f800037812 */ /* 0x000fe400078ec0ff */
[----:B------:R-:W-:Y:S02]  /*2b260*/  @P1 LOP3.LUT R4, R4, 0x2, RZ, 0xfc, !PT ;  /* 0x0000000204041812 */ /* 0x000fe400078efcff */
[----:B------:R-:W-:Y:S02]  /*2b270*/  LOP3.LUT R3, R3, 0x38, R6, 0x78, !PT ;  /* 0x0000003803037812 */ /* 0x000fe400078e7806 */
[----:B------:R-:W-:Y:S01]  /*2b280*/  LOP3.LUT R4, R4, 0xfffffffe, RZ, 0xc0, !PT ;  /* 0xfffffffe04047812 */ /* 0x000fe200078ec0ff */
[----:B------:R-:W-:Y:S01]  /*2b290*/  ULOP3.LUT UR38, UR6, 0x2, URZ, 0xfc, !UPT ;  /* 0x0000000206267892 */ /* 0x000fe2000f8efc3f */
[----:B------:R-:W-:Y:S02]  /*2b2a0*/  LOP3.LUT R3, R3, 0x200, R2, 0xf8, !PT ;  /* 0x0000020003037812 */ /* 0x000fe400078ef802 */
[C---:B------:R-:W-:Y:S01]  /*2b2b0*/  LOP3.LUT P0, R2, R6.reuse, 0x1f, RZ, 0xc0, !PT ;  /* 0x0000001f06027812 */ /* 0x040fe2000780c0ff */
[----:B------:R-:W-:Y:S01]  /*2b2c0*/  IMAD.SHL.U32 R6, R6, 0x10, RZ ;  /* 0x0000001006067824 */ /* 0x000fe200078e00ff */
[----:B------:R-:W-:-:S03]  /*2b2d0*/  LOP3.LUT R0, R0, 0x38, RZ, 0xc0, !PT ;  /* 0x0000003800007812 */ /* 0x000fc600078ec0ff */
[----:B------:R0:W-:Y:S08]  /*2b2e0*/  STL [R1+0x30], R2 ;  /* 0x0000300201007387 */ /* 0x0001f00000100800 */
[----:B------:R-:W-:Y:S02]  /*2b2f0*/  @P0 LOP3.LUT R4, R4, 0x1, RZ, 0xfc, !PT ;  /* 0x0000000104040812 */ /* 0x000fe400078efcff */
[----:B------:R-:W-:-:S02]  /*2b300*/  ISETP.NE.OR P0, PT, R5, RZ, !P0 ;  /* 0x000000ff0500720c */ /* 0x000fc40004705670 */
[----:B0-----:R-:W-:Y:S02]  /*2b310*/  SHF.R.U32.HI R2, RZ, 0x3, R5 ;  /* 0x00000003ff027819 */ /* 0x001fe40000011605 */
[----:B------:R-:W-:Y:S02]  /*2b320*/  LOP3.LUT R4, R4, 0xfffffff7, RZ, 0xc0, !PT ;  /* 0xfffffff704047812 */ /* 0x000fe400078ec0ff */
[----:B------:R-:W-:Y:S01]  /*2b330*/  LOP3.LUT R5, R2, 0x70, R6, 0xf8, !PT ;  /* 0x0000007002057812 */ /* 0x000fe200078ef806 */
[----:B------:R-:W-:Y:S01]  /*2b340*/  IMAD R2, R3, 0x2, R18 ;  /* 0x0000000203027824 */ /* 0x000fe200078e0212 */
[----:B------:R-:W-:-:S04]  /*2b350*/  LOP3.LUT R3, R0, 0x40, RZ, 0xfc, !PT ;  /* 0x0000004000037812 */ /* 0x000fc800078efcff */
[----:B------:R0:W-:Y:S01]  /*2b360*/  STL [R1+0x2c], R2 ;  /* 0x00002c0201007387 */ /* 0x0001e20000100800 */
[----:B------:R-:W-:-:S03]  /*2b370*/  @P0 LOP3.LUT R4, R4, 0x8, RZ, 0xfc, !PT ;  /* 0x0000000804040812 */ /* 0x000fc600078efcff */
        /* <DEDUP_REMOVED lines=9> */
.L_x_3068:
[----:B------:R-:W2:Y:S01]  /*2b410*/  LDL R0, [R1+0xc] ;  /* 0x00000c0001007983 */ /* 0x000ea20000100800 */
[----:B------:R-:W2:Y:S01]  /*2b420*/  LDC.64 R2, c[0x0][0xc88] ;  /* 0x00032200ff027b82 */ /* 0x000ea20000000a00 */
[----:B------:R-:W-:Y:S01]  /*2b430*/  ULDC.64 UR4, c[0x0][0x208] ;  /* 0x0000820000047ab9 */ /* 0x000fe20000000a00 */
[----:B--2---:R-:W-:-:S05]  /*2b440*/  IMAD.WIDE R2, R0, 0x4, R2 ;  /* 0x0000000400027825 */ /* 0x004fca00078e0202 */
[----:B01----:R-:W2:Y:S01]  /*2b450*/  LDG.E R4, desc[UR4][R2.64] ;  /* 0x0000000402047981 */ /* 0x003ea2000c1e1900 */
        /* <DEDUP_REMOVED lines=12> */
[----:B--2---:R-:W-:Y:S01]  /*2b520*/  SHF.R.S32.HI R5, RZ, 0x1f, R4 ;  /* 0x0000001fff057819 */ /* 0x004fe20000011404 */
[----:B------:R-:W-:-:S07]  /*2b530*/  IMAD.SHL.U32 R15, R4, 0x4, RZ ;  /* 0x00000004040f7824 */ /* 0x000fce00078e00ff */
[C---:B------:R-:W-:Y:S01]  /*2b540*/  @P0 LEA R2, P1, R4.reuse, UR4, 0x2 ;  /* 0x0000000404020c11 */ /* 0x040fe2000f8210ff */
[----:B------:R0:W-:Y:S01]  /*2b550*/  STL [R1+0x38], R4 ;  /* 0x0000380401007387 */ /* 0x0001e20000100800 */
[C-C-:B------:R-:W-:Y:S02]  /*2b560*/  SHF.L.U64.HI R14, R4.reuse, 0x2, R5.reuse ;  /* 0x00000002040e7819 */ /* 0x140fe40000010205 */
[----:B------:R-:W-:Y:S01]  /*2b570*/  @P0 LEA.HI.X R3, R4, UR5, R5, 0x2, P1 ;  /* 0x0000000504030c11 */ /* 0x000fe200088f1405 */
[----:B------:R-:W-:Y:S01]  /*2b580*/  ULDC.64 UR4, c[0x0][0xa00] ;  /* 0x0002800000047ab9 */ /* 0x000fe20000000a00 */
[C---:B------:R-:W-:Y:S01]  /*2b590*/  @P3 IADD3 R8, P1, R15.reuse, UR10, RZ ;  /* 0x0000000a0f083c10 */ /* 0x040fe2000ff3e0ff */
        /* <DEDUP_REMOVED lines=12> */
[----:B--2---:R-:W-:-:S04]  /*2b660*/  IADD3 R2, P0, R15, UR4, RZ ;  /* 0x000000040f027c10 */ /* 0x004fc8000ff1e0ff */
[----:B------:R-:W-:Y:S01]  /*2b670*/  IADD3.X R3, R14, UR5, RZ, P0, !PT ;  /* 0x000000050e037c10 */ /* 0x000fe200087fe4ff */
[----:B------:R-:W-:Y:S01]  /*2b680*/  ULDC UR4, c[0x0][0x288] ;  /* 0x0000a20000047ab9 */ /* 0x000fe20000000800 */
[----:B0-----:R-:W-:-:S03]  /*2b690*/  IADD3 R4, P0, R15, UR8, RZ ;  /* 0x000000080f047c10 */ /* 0x001fc6000ff1e0ff */
[----:B------:R0:W5:Y:S01]  /*2b6a0*/  @P2 LDG.E R11, desc[UR12][R6.64] ;  /* 0x0000000c060b2981 */ /* 0x000162000c1e1900 */
[----:B-1----:R-:W-:Y:S02]  /*2b6b0*/  IADD3.X R5, R14, UR9, RZ, P0, !PT ;  /* 0x000000090e057c10 */ /* 0x002fe400087fe4ff */
[----:B------:R-:W-:Y:S01]  /*2b6c0*/  ISETP.NE.U32.AND P0, PT, RZ, UR8, PT ;  /* 0x00000008ff007c0c */ /* 0x000fe2000bf05070 */
[----:B------:R-:W2:Y:S03]  /*2b6d0*/  @P1 LDG.E R12, desc[UR12][R2.64] ;  /* 0x0000000c020c1981 */ /* 0x000ea6000c1e1900 */
[----:B------:R-:W-:-:S13]  /*2b6e0*/  ISETP.NE.AND.EX P0, PT, RZ, UR9, PT, P0 ;  /* 0x00000009ff007c0c */ /* 0x000fda000bf05300 */
[----:B------:R0:W5:Y:S04]  /*2b6f0*/  @P0 LDG.E R10, desc[UR12][R4.64] ;  /* 0x0000000c040a0981 */ /* 0x000168000c1e1900 */
[----:B--2---:R1:W-:Y:S02]  /*2b700*/  STL [R1+0x4c], R12 ;  /* 0x00004c0c01007387 */ /* 0x0043e40000100800 */
[----:B-1----:R-:W-:Y:S01]  /*2b710*/  IMAD.U32 R12, RZ, RZ, UR4 ;  /* 0x00000004ff0c7e24 */ /* 0x002fe2000f8e00ff */
        /* <DEDUP_REMOVED lines=12> */
[----:B------:R-:W-:Y:S01]  /*2b7e0*/  IMAD.U32 R8, RZ, RZ, UR4 ;  /* 0x00000004ff087e24 */ /* 0x000fe2000f8e00ff */
[----:B0-----:R-:W-:Y:S06]  /*2b7f0*/  @P3 BRA `(.L_x_2904) ;  /* 0x0000000000183947 */ /* 0x001fec0003800000 */
[----:B------:R-:W-:Y:S05]  /*2b800*/  @!P1 BRA `(.L_x_2904) ;  /* 0x0000000000149947 */ /* 0x000fea0003800000 */
[----:B------:R-:W-:Y:S02]  /*2b810*/  ULDC.64 UR4, c[0x0][0x208] ;  /* 0x0000820000047ab9 */ /* 0x000fe40000000a00 */
[----:B------:R-:W2:Y:S04]  /*2b820*/  LDG.E R12, desc[UR4][R2.64] ;  /* 0x00000004020c7981 */ /* 0x000ea8000c1e1900 */
[----:B------:R-:W2:Y:S02]  /*2b830*/  LDG.E R2, desc[UR4][R2.64+0x4] ;  /* 0x0000040402027981 */ /* 0x000ea4000c1e1900 */
[----:B--2--5:R-:W-:-:S05]  /*2b840*/  IMAD.IADD R13, R2, 0x1, -R12 ;  /* 0x00000001020d7824 */ /* 0x024fca00078e0a0c */
[----:B------:R0:W-:Y:S02]  /*2b850*/  STL [R1+0x50], R13 ;  /* 0x0000500d01007387 */ /* 0x0001e40000100800 */
.L_x_2904:
[----:B------:R-:W2:Y:S01]  /*2b860*/  LDL.LU R3, [R1+0x8] ;  /* 0x0000080001037983 */ /* 0x000ea20000300800 */
[----:B------:R-:W-:Y:S02]  /*2b870*/  ULDC.64 UR4, c[0x0][0xa20] ;  /* 0x0002880000047ab9 */ /* 0x000fe40000000a00 */
[----:B------:R-:W-:Y:S01]  /*2b880*/  ISETP.NE.U32.AND P1, PT, RZ, UR4, PT ;  /* 0x00000004ff007c0c */ /* 0x000fe2000bf25070 */
[----:B------:R-:W3:Y:S03]  /*2b890*/  LDL R12, [R1+0x38] ;  /* 0x00003800010c7983 */ /* 0x000ee60000100800 */
[----:B------:R-:W-:Y:S02]  /*2b8a0*/  ISETP.NE.AND.EX P1, PT, RZ, UR5, PT, P1 ;  /* 0x00000005ff007c0c */ /* 0x000fe4000bf25310 */
[C---:B--2---:R-:W-:Y:S02]  /*2b8b0*/  LOP3.LUT R17, R3.reuse, 0xff000000, RZ, 0xc0, !PT ;  /* 0xff00000003117812 */ /* 0x044fe400078ec0ff */
[----:B------:R-:W-:-:S02]  /*2b8c0*/  LOP3.LUT R2, R3, 0xff0000, RZ, 0xc0, !PT ;  /* 0x00ff000003027812 */ /* 0x000fc400078ec0ff */
[----:B------:R-:W-:Y:S02]  /*2b8d0*/  SHF.R.U32.HI R17, RZ, 0x8, R17 ;  /* 0x00000008ff117819 */ /* 0x000fe40000011611 */
[----:B------:R-:W-:Y:S02]  /*2b8e0*/  LOP3.LUT R16, R3, 0xffff, RZ, 0xc0, !PT ;  /* 0x0000ffff03107812 */ /* 0x000fe400078ec0ff */
[----:B------:R-:W-:Y:S01]  /*2b8f0*/  LEA.HI R17, R2, R17, RZ, 0x10 ;  /* 0x0000001102117211 */ /* 0x000fe200078f80ff */
[----:B-----5:R-:W-:-:S05]  /*2b900*/  IMAD.IADD R2, R11, 0x1, R0 ;  /* 0x000000010b027824 */ /* 0x020fca00078e0200 */
[----:B------:R1:W-:Y:S04]  /*2b910*/  STL [R1+0x1c], R2 ;  /* 0x00001c0201007387 */ /* 0x0003e80000100800 */
[----:B---3--:R1:W-:Y:S01]  /*2b920*/  STL [R1+0x14], R12 ;  /* 0x0000140c01007387 */ /* 0x0083e20000100800 */
[----:B------:R-:W-:Y:S05]  /*2b930*/  @!P1 BRA `(.L_x_2905) ;  /* 0x0000000000149947 */ /* 0x000fea0003800000 */
[----:B-1----:R-:W-:Y:S01]  /*2b940*/  IADD3 R2, P1, R15, UR4, RZ ;  /* 0x000000040f027c10 */ /* 0x002fe2000ff3e0ff */
[----:B------:R-:W-:-:S03]  /*2b950*/  ULDC.64 UR6, c[0x0][0x208] ;  /* 0x0000820000067ab9 */ /* 0x000fc60000000a00 */
[----:B------:R-:W-:-:S05]  /*2b960*/  IADD3.X R3, R14, UR5, RZ, P1, !PT ;  /* 0x000000050e037c10 */ /* 0x000fca0008ffe4ff */
[----:B------:R2:W5:Y:S01]  /*2b970*/  LDG.E R8, desc[UR6][R2.64] ;  /* 0x0000000602087981 */ /* 0x000562000c1e1900 */
[----:B------:R-:W-:Y:S05]  /*2b980*/  BRA `(.L_x_2906) ;  /* 0x0000000000147947 */ /* 0x000fea0003800000 */
.L_x_2905:
[----:B------:R-:W-:Y:S05]  /*2b990*/  @!P2 BRA `(.L_x_2906) ;  /* 0x000000000010a947 */ /* 0x000fea0003800000 */
[----:B------:R-:W-:Y:S02]  /*2b9a0*/  ULDC.64 UR4, c[0x0][0x208] ;  /* 0x0000820000047ab9 */ /* 0x000fe40000000a00 */
[----:B------:R-:W2:Y:S04]  /*2b9b0*/  LDG.E R8, desc[UR4][R6.64] ;  /* 0x0000000406087981 */ /* 0x000ea8000c1e1900 */
[----:B------:R-:W2:Y:S02]  /*2b9c0*/  LDG.E R6, desc[UR4][R6.64+0x4] ;  /* 0x0000040406067981 */ /* 0x000ea4000c1e1900 */
[----:B--2---:R-:W-:-:S07]  /*2b9d0*/  IMAD.IADD R8, R6, 0x1, -R8 ;  /* 0x0000000106087824 */ /* 0x004fce00078e0a08 */
.L_x_2906:
[----:B------:R-:W-:Y:S01]  /*2b9e0*/  ULDC.64 UR4, c[0x0][0x208] ;  /* 0x0000820000047ab9 */ /* 0x000fe20000000a00 */
[----:B------:R-:W3:Y:S01]  /*2b9f0*/  LDL R6, [R1+0x4] ;  /* 0x0000040001067983 */ /* 0x000ee20000100800 */
[----:B--2---:R-:W2:Y:S03]  /*2ba00*/  LDC R3, c[0x0][0x448] ;  /* 0x00011200ff037b82 */ /* 0x004ea60000000800 */
[----:B-1----:R-:W4:Y:S04]  /*2ba10*/  @P0 LDG.E R2, desc[UR4][R4.64] ;  /* 0x0000000404020981 */ /* 0x002f28000c1e1900 */
[----:B------:R1:W4:Y:S01]  /*2ba20*/  @P0 LDG.E R4, desc[UR4][R4.64+0x4] ;  /* 0x0000040404040981 */ /* 0x000322000c1e1900 */
[----:B-----5:R-:W-:Y:S01]  /*2ba30*/  IMAD.IADD R7, R8, 0x1, -R0 ;  /* 0x0000000108077824 */ /* 0x020fe200078e0a00 */
[----:B------:R-:W-:Y:S01]  /*2ba40*/  LOP3.LUT R11, R17, 0xff, RZ, 0xc0, !PT ;  /* 0x000000ff110b7812 */ /* 0x000fe200078ec0ff */
[----:B------:R-:W-:Y:S01]  /*2ba50*/  BSSY B0, `(.L_x_2907) ;  /* 0x0000036000007945 */ /* 0x000fe20003800000 */
[----:B------:R-:W-:-:S03]  /*2ba60*/  SHF.R.U32.HI R17, RZ, 0x10, R17 ;  /* 0x00000010ff117819 */ /* 0x000fc60000011611 */
[----:B------:R0:W-:Y:S01]  /*2ba70*/  STL [R1+0x60], R11 ;  /* 0x0000600b01007387 */ /* 0x0001e20000100800 */
[----:B--2---:R-:W-:-:S13]  /*2ba80*/  ISETP.NE.AND P1, PT, R3, 0x1, PT ;  /* 0x000000010300780c */ /* 0x004fda0003f25270 */
[----:B------:R-:W2:Y:S08]  /*2ba90*/  @P1 LDC R3, c[0x0][0x44c] ;  /* 0x00011300ff031b82 */ /* 0x000eb00000000800 */
[----:B-1----:R-:W1:Y:S01]  /*2baa0*/  @P1 LDC R5, c[0x0][0x450] ;  /* 0x00011400ff051b82 */ /* 0x002e620000000800 */
[----:B----4-:R-:W-:Y:S02]  /*2bab0*/  @P0 IMAD.IADD R9, R4, 0x1, -R2 ;  /* 0x0000000104090824 */ /* 0x010fe400078e0a02 */
[----:B---3--:R-:W-:-:S04]  /*2bac0*/  IMAD.SHL.U32 R2, R6, 0x80, RZ ;  /* 0x0000008006027824 */ /* 0x008fc800078e00ff */
[----:B------:R-:W-:-:S04]  /*2bad0*/  VIADD R2, R2, 0x7f ;  /* 0x0000007f02027836 */ /* 0x000fc80000000000 */
[----:B--2---:R-:W-:-:S05]  /*2bae0*/  @P1 IMAD.HI.U32 R0, R2, R3, RZ ;  /* 0x0000000302001227 */ /* 0x004fca00078e00ff */
[----:B-1----:R-:W-:Y:S01]  /*2baf0*/  @P1 SHF.R.U32.HI R2, RZ, R5, R0 ;  /* 0x00000005ff021219 */ /* 0x002fe20000011600 */
[----:B------:R-:W-:-:S04]  /*2bb00*/  IMAD.IADD R0, R7, 0x1, R9 ;  /* 0x0000000107007824 */ /* 0x000fc800078e0209 */
        /* <DEDUP_REMOVED lines=16> */
[----:B------:R-:W-:Y:S02]  /*2bc10*/  IABS R3, R2 ;  /* 0x0000000200037213 */ /* 0x000fe40000000000 */
[----:B------:R-:W-:Y:S02]  /*2bc20*/  IADD3 R0, R2, -0x1, R6 ;  /* 0xffffffff02007810 */ /* 0x000fe40007ffe006 */
[----:B------:R-:W0:Y:S08]  /*2bc30*/  I2F.RP R4, R3 ;  /* 0x0000000300047306 */ /* 0x000e300000209400 */
[----:B0-----:R-:W0:Y:S02]  /*2bc40*/  MUFU.RCP R4, R4 ;  /* 0x0000000400047308 */ /* 0x001e240000001000 */
[----:B0-----:R-:W-:-:S06]  /*2bc50*/  VIADD R4, R4, 0xffffffe ;  /* 0x0ffffffe04047836 */ /* 0x001fcc0000000000 */
[----:B------:R0:W1:Y:S02]  /*2bc60*/  F2I.FTZ.U32.TRUNC.NTZ R5, R4 ;  /* 0x0000000400057305 */ /* 0x000064000021f000 */
[----:B0-----:R-:W-:-:S04]  /*2bc70*/  LOP3.LUT R4, R0, R2, RZ, 0x3c, !PT ;  /* 0x0000000200047212 */ /* 0x001fc800078e3cff */
[----:B------:R-:W-:Y:S01]  /*2bc80*/  ISETP.GE.AND P1, PT, R4, RZ, PT ;  /* 0x000000ff0400720c */ /* 0x000fe20003f26270 */
[----:B-1----:R-:W-:-:S04]  /*2bc90*/  IMAD.MOV R4, RZ, RZ, -R5 ;  /* 0x000000ffff047224 */ /* 0x002fc800078e0a05 */
[----:B------:R-:W-:Y:S02]  /*2bca0*/  IMAD R8, R4, R3, RZ ;  /* 0x0000000304087224 */ /* 0x000fe400078e02ff */
[----:B------:R-:W-:-:S04]  /*2bcb0*/  IMAD.MOV.U32 R4, RZ, RZ, RZ ;  /* 0x000000ffff047224 */ /* 0x000fc800078e00ff */
[----:B------:R-:W-:Y:S01]  /*2bcc0*/  IMAD.HI.U32 R8, R5, R8, R4 ;  /* 0x0000000805087227 */ /* 0x000fe200078e0004 */
[----:B------:R-:W-:Y:S02]  /*2bcd0*/  IABS R4, R0 ;  /* 0x0000000000047213 */ /* 0x000fe40000000000 */
[----:B------:R-:W-:-:S05]  /*2bce0*/  IABS R0, R2 ;  /* 0x0000000200007213 */ /* 0x000fca0000000000 */
        /* <DEDUP_REMOVED lines=12> */
.L_x_2908:
[----:B------:R-:W-:Y:S05]  /*2bdb0*/  BSYNC B0 ;  /* 0x0000000000007941 */ /* 0x000fea0003800000 */
.L_x_2907:
[----:B------:R-:W-:Y:S01]  /*2bdc0*/  IMAD R2, R11, R0, RZ ;  /* 0x000000000b027224 */ /* 0x000fe200078e02ff */
[----:B------:R-:W-:Y:S01]  /*2bdd0*/  BSSY B0, `(.L_x_2909) ;  /* 0x000019b000007945 */ /* 0x000fe20003800000 */
[----:B------:R-:W-:-:S03]  /*2bde0*/  PLOP3.LUT P5, PT, PT, PT, PT, 0x80, 0x0 ;  /* 0x000000000000781c */ /* 0x000fc60003faf070 */
[----:B------:R-:W-:-:S05]  /*2bdf0*/  VIADDMNMX R0, R2, R0, R6, PT ;  /* 0x0000000002007246 */ /* 0x000fca0003800106 */
[--C-:B------:R-:W-:Y:S02]  /*2be00*/  IMAD R3, R0, 0x50, -R7.reuse ;  /* 0x0000005000037824 */ /* 0x100fe400078e0a07 */
[----:B------:R-:W-:-:S03]  /*2be10*/  IMAD R0, R2, 0x50, -R7 ;  /* 0x0000005002007824 */ /* 0x000fc600078e0a07 */
[----:B------:R-:W-:Y:S02]  /*2be20*/  VIMNMX R9, R3, R9, PT ;  /* 0x0000000903097248 */ /* 0x000fe40003fe0100 */
[----:B------:R-:W-:-:S04]  /*2be30*/  VIMNMX R0, RZ, R0, !PT ;  /* 0x00000000ff007248 */ /* 0x000fc80007fe0100 */
[----:B------:R-:W-:Y:S01]  /*2be40*/  ISETP.GT.AND P1, PT, R9, R0, PT ;  /* 0x000000000900720c */ /* 0x000fe20003f24270 */
[----:B------:R-:W-:-:S12]  /*2be50*/  IMAD.WIDE.U32 R2, R0, -0x33333333, RZ ;  /* 0xcccccccd00027825 */ /* 0x000fd800078e00ff */
        /* <DEDUP_REMOVED lines=15> */
.L_x_3135:
[----:B-1----:R-:W-:Y:S02]  /*2bf50*/  ISETP.NE.AND P0, PT, R14, RZ, PT ;  /* 0x000000ff0e00720c */ /* 0x002fe40003f05270 */
[----:B------:R-:W-:-:S11]  /*2bf60*/  PLOP3.LUT P2, PT, PT, PT, PT, 0x8, 0x0 ;  /* 0x000000000000781c */ /* 0x000fd60003f4e170 */
[----:B------:R-:W-:Y:S05]  /*2bf70*/  @P0 BRA `(.L_x_2912) ;  /* 0x00000000000c0947 */ /* 0x000fea0003800000 */
[----:B------:R-:W-:-:S03]  /*2bf80*/  UMOV UR4, 0xffffffff ;  /* 0xffffffff00047882 */ /* 0x000fc60000000000 */
[----:B------:R-:W-:Y:S05]  /*2bf90*/  BRA.DIV UR4, `(.L_x_2913) ;  /* 0x0000009204587947 */ /* 0x000fea000b800000 */
[----:B------:R-:W-:-:S13]  /*2bfa0*/  ELECT P2, URZ, PT ;  /* 0x00000000003f782f */ /* 0x000fda0003840000 */
.L_x_2912:
        /* <DEDUP_REMOVED lines=9> */
.L_x_3138:
[----:B------:R-:W-:Y:S05]  /*2c040*/  BSYNC B1 ;  /* 0x0000000000017941 */ /* 0x000fea0003800000 */
.L_x_2914:
        /* <DEDUP_REMOVED lines=12> */
.L_x_3139:
[----:B------:R-:W-:Y:S05]  /*2c110*/  BSYNC B2 ;  /* 0x0000000000027941 */ /* 0x000fea0003800000 */
.L_x_2918:
        /* <DEDUP_REMOVED lines=8> */
.L_x_2921:
[----:B------:R-:W-:Y:S05]  /*2c1a0*/  BSYNC B2 ;  /* 0x0000000000027941 */ /* 0x000fea0003800000 */
.L_x_2920:
[----:B0-2---:R-:W2:Y:S01]  /*2c1b0*/  LDL R2, [R1+0x20] ;  /* 0x0000200001027983 */ /* 0x005ea20000100800 */
[----:B------:R-:W-:Y:S01]  /*2c1c0*/  IMAD.MOV.U32 R3, RZ, RZ, RZ ;  /* 0x000000ffff037224 */ /* 0x000fe200078e00ff */
[----:B------:R-:W-:Y:S01]  /*2c1d0*/  UIADD3 UR4, UP0, UR36, 0x570, URZ ;  /* 0x0000057024047890 */ /* 0x000fe2000ff1e03f */
[----:B------:R-:W-:Y:S01]  /*2c1e0*/  PLOP3.LUT P0, PT, PT, PT, PT, 0x80, 0x0 ;  /* 0x000000000000781c */ /* 0x000fe20003f0f070 */
[----:B------:R-:W-:Y:S01]  /*2c1f0*/  UMOV UR6, 0x0 ;  /* 0x0000000000067882 */ /* 0x000fe20000000000 */
[----:B------:R-:W-:Y:S01]  /*2c200*/  UMOV UR7, 0x12f00000 ;  /* 0x12f0000000077882 */ /* 0x000fe20000000000 */
[----:B------:R-:W-:Y:S01]  /*2c210*/  R2UR UR10, R3 ;  /* 0x00000000030a72ca */ /* 0x000fe200000e0000 */
[----:B------:R-:W-:Y:S01]  /*2c220*/  IMAD R3, R7, 0x50, R10 ;  /* 0x0000005007037824 */ /* 0x000fe200078e020a */
[----:B------:R-:W-:-:S03]  /*2c230*/  UIADD3.X UR5, URZ, UR37, URZ, UP0, !UPT ;  /* 0x000000253f057290 */ /* 0x000fc600087fe43f */
[----:B------:R-:W-:Y:S02]  /*2c240*/  VIADD R3, R3, 0xffffffb0 ;  /* 0xffffffb003037836 */ /* 0x000fe40000000000 */
[----:B--2---:R-:W-:Y:S02]  /*2c250*/  IMAD R5, R2, 0xa000, R18 ;  /* 0x0000a00002057824 */ /* 0x004fe400078e0212 */
[----:B------:R-:W-:Y:S02]  /*2c260*/  VIADD R2, R6, 0x38890 ;  /* 0x0003889006027836 */ /* 0x000fe40000000000 */
[----:B------:R-:W-:-:S07]  /*2c270*/  VIADD R4, R5, 0x24400 ;  /* 0x0002440005047836 */ /* 0x000fce0000000000 */
.L_x_2922:
        /* <DEDUP_REMOVED lines=16> */
.L_x_2923:
        /* <DEDUP_REMOVED lines=16> */
.L_x_2924:
        /* <DEDUP_REMOVED lines=16> */
.L_x_2925:
        /* <DEDUP_REMOVED lines=13> */
.L_x_3140:
[----:B------:R-:W-:Y:S05]  /*2c650*/  BSYNC B2 ;  /* 0x0000000000027941 */ /* 0x000fea0003800000 */
.L_x_2926:
        /* <DEDUP_REMOVED lines=10> */
.L_x_2929:
[----:B------:R-:W-:Y:S05]  /*2c700*/  BSYNC B2 ;  /* 0x0000000000027941 */ /* 0x000fea0003800000 */
.L_x_2928:
[----:B------:R-:W-:Y:S01]  /*2c710*/  R2UR UR6, R12 ;  /* 0x000000000c0672ca */ /* 0x000fe200000e0000 */
[----:B--2---:R-:W-:Y:S01]  /*2c720*/  IMAD.MOV.U32 R2, RZ, RZ, RZ ;  /* 0x000000ffff027224 */ /* 0x004fe200078e00ff */
[----:B------:R-:W-:Y:S01]  /*2c730*/  R2UR UR7, R13 ;  /* 0x000000000d0772ca */ /* 0x000fe200000e0000 */
[----:B------:R-:W-:Y:S01]  /*2c740*/  UIADD3 UR4, UP0, UR36, 0x670, URZ ;  /* 0x0000067024047890 */ /* 0x000fe2000ff1e03f */
[----:B------:R-:W-:Y:S01]  /*2c750*/  PLOP3.LUT P0, PT, PT, PT, PT, 0x80, 0x0 ;  /* 0x000000000000781c */ /* 0x000fe20003f0f070 */
[----:B------:R-:W-:Y:S01]  /*2c760*/  VIADD R4, R5, 0x400 ;  /* 0x0000040005047836 */ /* 0x000fe20000000000 */
[----:B------:R-:W-:Y:S01]  /*2c770*/  R2UR UR10, R2 ;  /* 0x00000000020a72ca */ /* 0x000fe200000e0000 */
[----:B------:R-:W-:Y:S01]  /*2c780*/  VIADD R2, R6, 0x388b0 ;  /* 0x000388b006027836 */ /* 0x000fe20000000000 */
[----:B------:R-:W-:-:S13]  /*2c790*/  UIADD3.X UR5, URZ, UR37, URZ, UP0, !UPT ;  /* 0x000000253f057290 */ /* 0x000fda00087fe43f */
.L_x_2930:
        /* <DEDUP_REMOVED lines=15> */
.L_x_2931:
        /* <DEDUP_REMOVED lines=15> */
.L_x_2932:
        /* <DEDUP_REMOVED lines=15> */
.L_x_2933:
        /* <DEDUP_REMOVED lines=10> */
.L_x_2917:
[----:B------:R-:W-:Y:S05]  /*2cb10*/  BSYNC B1 ;  /* 0x0000000000017941 */ /* 0x000fea0003800000 */
.L_x_2916:
        /* <DEDUP_REMOVED lines=13> */
.L_x_2952:
[----:B------:R-:W-:Y:S05]  /*2cbf0*/  YIELD ;  /* 0x0000000000007946 */ /* 0x000fea0003800000 */
[----:B------:R-:W-:Y:S04]  /*2cc00*/  BSSY B1, `(.L_x_2934) ;  /* 0x00000ab000017945 */ /* 0x000fe80003800000 */
[----:B-1----:R-:W-:Y:S05]  /*2cc10*/  @!P2 BRA `(.L_x_2935) ;  /* 0x0000000800a4a947 */ /* 0x002fea0003800000 */
[----:B0-----:R-:W2:Y:S04]  /*2cc20*/  LDL R4, [R1+0x20] ;  /* 0x0000200001047983 */ /* 0x001ea80000100800 */
[----:B------:R-:W3:Y:S01]  /*2cc30*/  LDL R3, [R1+0x24] ;  /* 0x0000240001037983 */ /* 0x000ee20000100800 */
[----:B------:R-:W-:Y:S01]  /*2cc40*/  BSSY B2, `(.L_x_2936) ;  /* 0x0000008000027945 */ /* 0x000fe20003800000 */
[----:B------:R-:W0:Y:S02]  /*2cc50*/  S2R R2, SR_TID.X ;  /* 0x0000000000027919 */ /* 0x000e240000002100 */
[----:B0-----:R-:W-:-:S04]  /*2cc60*/  LOP3.LUT R2, R2, 0x7f, RZ, 0xc0, !PT ;  /* 0x0000007f02027812 */ /* 0x001fc800078ec0ff */
[----:B------:R-:W-:Y:S01]  /*2cc70*/  ISETP.NE.AND P1, PT, R2, RZ, PT ;  /* 0x000000ff0200720c */ /* 0x000fe20003f25270 */
[----:B--2---:R-:W-:Y:S01]  /*2cc80*/  IMAD R6, R4, 0x8, R18 ;  /* 0x0000000804067824 */ /* 0x004fe200078e0212 */
[----:B---3--:R-:W-:-:S04]  /*2cc90*/  SHF.L.U32 R5, R3, 0x1f, RZ ;  /* 0x0000001f03057819 */ /* 0x008fc800000006ff */
[----:B------:R-:W0:Y:S02]  /*2cca0*/  SYNCS.PHASECHK.TRANS64.TRYWAIT P0, [R6+URZ+0x388a0], R5 ;  /* 0x0388a005060075a7 */ /* 0x000e24000800017f */
[----:B0-----:R-:W-:Y:S05]  /*2ccb0*/  @!P0 BRA `(.L_x_2937) ;  /* 0x0000008400708947 */ /* 0x001fea0003800000 */
.L_x_3141:
[----:B------:R-:W-:Y:S05]  /*2ccc0*/  BSYNC B2 ;  /* 0x0000000000027941 */ /* 0x000fea0003800000 */
.L_x_2936:
[----:B------:R-:W-:Y:S04]  /*2ccd0*/  BSSY B2, `(.L_x_2938) ;  /* 0x0000008000027945 */ /* 0x000fe80003800000 */
[----:B------:R-:W-:Y:S05]  /*2cce0*/  @P1 BRA `(.L_x_2939) ;  /* 0x0000000000181947 */ /* 0x000fea0003800000 */
[----:B------:R-:W2:Y:S02]  /*2ccf0*/  LDL R2, [R1+0x10] ;  /* 0x0000100001027983 */ /* 0x000ea40000100800 */
[----:B--2---:R-:W-:Y:S01]  /*2cd00*/  LOP3.LUT P0, RZ, R2, 0x1, RZ, 0xc0, !PT ;  /* 0x0000000102ff7812 */ /* 0x004fe2000780c0ff */
[----:B------:R-:W-:-:S04]  /*2cd10*/  IMAD.MOV.U32 R2, RZ, RZ, 0xa000 ;  /* 0x0000a000ff027424 */ /* 0x000fc800078e00ff */
[----:B------:R1:W-:Y:S08]  /*2cd20*/  SYNCS.ARRIVE.TRANS64 RZ, [R6+URZ+0x38890], R2 ;  /* 0x0388900206ff79a7 */ /* 0x0003f0000800003f */
[----:B------:R-:W-:Y:S05]  /*2cd30*/  @!P0 BRA `(.L_x_2939) ;  /* 0x0000000000048947 */ /* 0x000fea0003800000 */
[----:B------:R-:W-:Y:S01]  /*2cd40*/  BPT.TRAP 0x1 ;  /* 0x000000040000795c */ /* 0x000fe20000300000 */
.L_x_2939:
[----:B------:R-:W-:Y:S05]  /*2cd50*/  BSYNC B2 ;  /* 0x0000000000027941 */ /* 0x000fea0003800000 */
.L_x_2938:
        /* <DEDUP_REMOVED lines=12> */
.L_x_2940:
        /* <DEDUP_REMOVED lines=16> */
.L_x_2941:
        /* <DEDUP_REMOVED lines=16> */
.L_x_2942:
        /* <DEDUP_REMOVED lines=16> */
.L_x_2943:
        /* <DEDUP_REMOVED lines=13> */
.L_x_3142:
[----:B------:R-:W-:Y:S05]  /*2d1f0*/  BSYNC B2 ;  /* 0x0000000000027941 */ /* 0x000fea0003800000 */
.L_x_2944:
        /* <DEDUP_REMOVED lines=10> */
.L_x_2947:
[----:B------:R-:W-:Y:S05]  /*2d2a0*/  BSYNC B2 ;  /* 0x0000000000027941 */ /* 0x000fea0003800000 */
.L_x_2946:
        /* <DEDUP_REMOVED lines=8> */
.L_x_2948:
        /* <DEDUP_REMOVED lines=16> */
.L_x_2949:
        /* <DEDUP_REMOVED lines=15> */
.L_x_2950:
        /* <DEDUP_REMOVED lines=15> */
.L_x_2951:
        /* <DEDUP_REMOVED lines=10> */
.L_x_2935:
[----:B------:R-:W-:Y:S05]  /*2d6b0*/  BSYNC B1 ;  /* 0x0000000000017941 */ /* 0x000fea0003800000 */
.L_x_2934:
        /* <DEDUP_REMOVED lines=12> */
.L_x_2910:
[----:B------:R-:W-:Y:S05]  /*2d780*/  BSYNC B0 ;  /* 0x0000000000007941 */ /* 0x000fea0003800000 */
.L_x_2909:
[----:B0-----:R-:W2:Y:S01]  /*2d790*/  LDL R4, [R1+0x4] ;  /* 0x0000040001047983 */ /* 0x001ea20000100800 */
[----:B------:R-:W0:Y:S01]  /*2d7a0*/  LDC R0, c[0x0][0x448] ;  /* 0x00011200ff007b82 */ /* 0x000e220000000800 */
[----:B------:R-:W-:Y:S01]  /*2d7b0*/  ISETP.NE.AND P1, PT, R17, RZ, PT ;  /* 0x000000ff1100720c */ /* 0x000fe20003f25270 */
[----:B------:R-:W-:Y:S05]  /*2d7c0*/  @!P5 WARPSYNC.ALL ;  /* 0x000000000000d948 */ /* 0x000fea0003800000 */
[----:B------:R-:W-:Y:S07]  /*2d7d0*/  BSSY B0, `(.L_x_2953) ;  /* 0x000002d000007945 */ /* 0x000fee0003800000 */
[----:B------:R-:W3:Y:S08]  /*2d7e0*/  @!P1 LDC R17, c[0x0][0x9f0] ;  /* 0x00027c00ff119b82 */ /* 0x000ef00000000800 */
[----:B------:R-:W-:Y:S01]  /*2d7f0*/  @!P5 BAR.SYNC.DEFER_BLOCKING 0xc, 0x180 ;  /* 0x030600000000db1d */ /* 0x000fe20000010000 */
[----:B0-----:R-:W-:-:S13]  /*2d800*/  ISETP.NE.AND P0, PT, R0, 0x1, PT ;  /* 0x000000010000780c */ /* 0x001fda0003f05270 */
[----:B-1----:R-:W0:Y:S08]  /*2d810*/  @P0 LDC R2, c[0x0][0x44c] ;  /* 0x00011300ff020b82 */ /* 0x002e300000000800 */
[----:B------:R-:W1:Y:S01]  /*2d820*/  @P0 LDC R3, c[0x0][0x450] ;  /* 0x00011400ff030b82 */ /* 0x000e620000000800 */
[----:B--2---:R-:W-:-:S05]  /*2d830*/  LEA R0, R4, 0x7f, 0x7 ;  /* 0x0000007f04007811 */ /* 0x004fca00078e38ff */
[----:B0-----:R-:W-:-:S05]  /*2d840*/  @P0 IMAD.HI.U32 R2, R0, R2, RZ ;  /* 0x0000000200020227 */ /* 0x001fca00078e00ff */
[----:B-1----:R-:W-:-:S05]  /*2d850*/  @P0 SHF.R.U32.HI R0, RZ, R3, R2 ;  /* 0x00000003ff000219 */ /* 0x002fca0000011602 */
[----:B------:R-:W-:-:S04]  /*2d860*/  IMAD.IADD R0, R21, 0x1, R0 ;  /* 0x0000000115007824 */ /* 0x000fc800078e0200 */
[----:B------:R-:W-:-:S05]  /*2d870*/  IMAD.HI R0, R0, 0x66666667, RZ ;  /* 0x6666666700007827 */ /* 0x000fca00078e02ff */
[----:B------:R-:W-:-:S04]  /*2d880*/  SHF.R.U32.HI R2, RZ, 0x1f, R0 ;  /* 0x0000001fff027819 */ /* 0x000fc80000011600 */
[----:B------:R-:W-:-:S04]  /*2d890*/  LEA.HI.SX32 R0, R0, R2, 0x1b ;  /* 0x0000000200007211 */ /* 0x000fc800078fdaff */
[----:B------:R-:W-:-:S04]  /*2d8a0*/  VIMNMX R7, R20, R0, PT ;  /* 0x0000000014077248 */ /* 0x000fc80003fe0100 */
[----:B------:R-:W-:Y:S01]  /*2d8b0*/  ISETP.GE.AND P0, PT, R7, 0x1, PT ;  /* 0x000000010700780c */ /* 0x000fe20003f06270 */
[----:B------:R0:W-:Y:S04]  /*2d8c0*/  STL [R1+0x40], R7 ;  /* 0x0000400701007387 */ /* 0x0001e80000100800 */
[----:B------:R0:W-:Y:S08]  /*2d8d0*/  STL [R1+0x44], RZ ;  /* 0x000044ff01007387 */ /* 0x0001f00000100800 */
[----:B0--3--:R-:W-:Y:S05]  /*2d8e0*/  @!P0 BRA `(.L_x_2954) ;  /* 0x00000000006c8947 */ /* 0x009fea0003800000 */
        /* <DEDUP_REMOVED lines=27> */
.L_x_2954:
[----:B------:R-:W-:Y:S05]  /*2daa0*/  BSYNC B0 ;  /* 0x0000000000007941 */ /* 0x000fea0003800000 */
.L_x_2953:
[----:B------:R-:W2:Y:S04]  /*2dab0*/  LDL R0, [R1+0x44] ;  /* 0x0000440001007983 */ /* 0x000ea80000100800 */
[----:B0-----:R-:W2:Y:S01]  /*2dac0*/  LDL R2, [R1+0x60] ;  /* 0x0000600001027983 */ /* 0x001ea20000100800 */
[----:B------:R-:W-:Y:S01]  /*2dad0*/  BSSY B7, `(.L_x_2955) ;  /* 0x00004d5000077945 */ /* 0x000fe20003800000 */
[----:B--2---:R-:W-:-:S05]  /*2dae0*/  IMAD R2, R2, R0, RZ ;  /* 0x0000000002027224 */ /* 0x004fca00078e02ff */
[----:B------:R-:W-:Y:S01]  /*2daf0*/  VIADDMNMX R0, R2, R0, R7, PT ;  /* 0x0000000002007246 */ /* 0x000fe20003800107 */
        /* <DEDUP_REMOVED lines=23> */
.L_x_2956:
        /* <DEDUP_REMOVED lines=20> */
.L_x_2959:
[----:B------:R-:W-:Y:S05]  /*2ddb0*/  BSYNC B6 ;  /* 0x0000000000067941 */ /* 0x000fea0003800000 */
.L_x_2958:
        /* <DEDUP_REMOVED lines=20> */
.L_x_2962:
        /* <DEDUP_REMOVED lines=15> */
.L_x_2961:
[----:B------:R-:W-:Y:S05]  /*2dff0*/  BSYNC B6 ;  /* 0x0000000000067941 */ /* 0x000fea0003800000 */
.L_x_2960:
        /* <DEDUP_REMOVED lines=26> */
.L_x_3145:
        /* <DEDUP_REMOVED lines=11> */
.L_x_3148:
        /* <DEDUP_REMOVED lines=25> */
.L_x_2966:
[----:B-1----:R-:W2:Y:S01]  /*2e3e0*/  LDL R2, [R1+0x18] ;  /* 0x0000180001027983 */ /* 0x002ea20000100800 */
[----:B0-----:R-:W-:Y:S01]  /*2e3f0*/  IMAD R0, R19, 0x8, R18 ;  /* 0x0000000813007824 */ /* 0x001fe200078e0212 */
[----:B--2---:R-:W-:-:S04]  /*2e400*/  SHF.L.U32 R2, R2, 0x1f, RZ ;  /* 0x0000001f02027819 */ /* 0x004fc800000006ff */
[----:B------:R-:W0:Y:S02]  /*2e410*/  SYNCS.PHASECHK.TRANS64.TRYWAIT P0, [R0+URZ+0x38840], R2 ;  /* 0x03884002000075a7 */ /* 0x000e24000800017f */
[----:B0-----:R-:W-:Y:S05]  /*2e420*/  @!P0 BRA `(.L_x_2967) ;  /* 0x0000007000108947 */ /* 0x001fea0003800000 */
.L_x_3149:
        /* <DEDUP_REMOVED lines=10> */
.L_x_2968:
        /* <DEDUP_REMOVED lines=38> */
.L_x_2964:
        /* <DEDUP_REMOVED lines=40> */
.L_x_2970:
[----:B------:R-:W-:Y:S05]  /*2e9b0*/  BSYNC B6 ;  /* 0x0000000000067941 */ /* 0x000fea0003800000 */
.L_x_2969:
[----:B0-----:R-:W2:Y:S01]  /*2e9c0*/  LDL.LU R0, [R1+0x4c] ;  /* 0x00004c0001007983 */ /* 0x001ea20000300800 */
[----:B------:R-:W-:Y:S01]  /*2e9d0*/  ULDC.64 UR4, c[0x0][0x2d8] ;  /* 0x0000b60000047ab9 */ /* 0x000fe20000000a00 */
[----:B------:R-:W0:Y:S02]  /*2e9e0*/  LDC R7, c[0x0][0x448] ;  /* 0x00011200ff077b82 */ /* 0x000e240000000800 */
[----:B------:R-:W3:Y:S04]  /*2e9f0*/  LDL.LU R4, [R1+0x3c] ;  /* 0x00003c0001047983 */ /* 0x000ee80000300800 */
[----:B------:R-:W3:Y:S04]  /*2ea00*/  LDL.LU.64 R2, [R1+0x58] ;  /* 0x0000580001027983 */ /* 0x000ee80000300a00 */
[----:B------:R-:W4:Y:S04]  /*2ea10*/  LDL.LU R5, [R1+0x38] ;  /* 0x0000380001057983 */ /* 0x000f280000300800 */
[----:B------:R-:W5:Y:S01]  /*2ea20*/  LDL R10, [R1+0x4] ;  /* 0x00000400010a7983 */ /* 0x000f620000100800 */
[----:B------:R-:W1:Y:S01]  /*2ea30*/  S2R R9, SR_TID.X ;  /* 0x0000000000097919 */ /* 0x000e620000002100 */
[----:B------:R-:W1:Y:S01]  /*2ea40*/  S2R R8, SR_TID.X ;  /* 0x0000000000087919 */ /* 0x000e620000002100 */
[----:B0-----:R-:W-:-:S13]  /*2ea50*/  ISETP.NE.AND P0, PT, R7, 0x1, PT ;  /* 0x000000010700780c */ /* 0x001fda0003f05270 */
[----:B------:R-:W0:Y:S01]  /*2ea60*/  @P0 LDC R6, c[0x0][0x450] ;  /* 0x00011400ff060b82 */ /* 0x000e220000000800 */
[----:B-1----:R-:W-:Y:S02]  /*2ea70*/  IMAD.SHL.U32 R9, R9, 0x8, RZ ;  /* 0x0000000809097824 */ /* 0x002fe400078e00ff */
[----:B------:R-:W-:-:S03]  /*2ea80*/  IMAD.SHL.U32 R8, R8, 0x8, RZ ;  /* 0x0000000808087824 */ /* 0x000fc600078e00ff */
[----:B------:R-:W-:-:S04]  /*2ea90*/  LOP3.LUT R9, R9, 0x38, RZ, 0xc0, !PT ;  /* 0x0000003809097812 */ /* 0x000fc800078ec0ff */
[C---:B------:R-:W-:Y:S02]  /*2eaa0*/  LOP3.LUT R12, R9.reuse, 0x40, RZ, 0xfc, !PT ;  /* 0x00000040090c7812 */ /* 0x040fe400078efcff */
[C---:B------:R-:W-:Y:S02]  /*2eab0*/  LOP3.LUT R11, R9.reuse, 0x80, RZ, 0xfc, !PT ;  /* 0x00000080090b7812 */ /* 0x040fe400078efcff */
[----:B------:R-:W-:Y:S02]  /*2eac0*/  LOP3.LUT R8, R8, 0x38, RZ, 0xc0, !PT ;  /* 0x0000003808087812 */ /* 0x000fe400078ec0ff */
[----:B------:R-:W-:Y:S01]  /*2ead0*/  LOP3.LUT R9, R9, 0xc0, RZ, 0xfc, !PT ;  /* 0x000000c009097812 */ /* 0x000fe200078efcff */
[----:B---3--:R-:W-:Y:S02]  /*2eae0*/  IMAD.MOV.U32 R3, RZ, RZ, R4 ;  /* 0x000000ffff037224 */ /* 0x008fe400078e0004 */
[----:B------:R-:W1:Y:S01]  /*2eaf0*/  S2R R4, SR_TID.X ;  /* 0x0000000000047919 */ /* 0x000e620000002100 */
[----:B------:R-:W-:-:S04]  /*2eb00*/  IMAD.WIDE.U32 R2, R16, UR4, R2 ;  /* 0x0000000410027c25 */ /* 0x000fc8000f8e0002 */
[----:B------:R-:W-:Y:S01]  /*2eb10*/  IMAD R3, R16, UR5, R3 ;  /* 0x0000000510037c24 */ /* 0x000fe2000f8e0203 */
[----:B------:R-:W-:Y:S02]  /*2eb20*/  ULDC.64 UR4, c[0x0][0x2e0] ;  /* 0x0000b80000047ab9 */ /* 0x000fe40000000a00 */
[----:B--2---:R-:W-:Y:S02]  /*2eb30*/  IMAD R0, R0, UR4, RZ ;  /* 0x0000000400007c24 */ /* 0x004fe4000f8e02ff */
[----:B----4-:R-:W-:-:S04]  /*2eb40*/  IMAD.WIDE.U32 R2, R5, UR4, R2 ;  /* 0x0000000405027c25 */ /* 0x010fc8000f8e0002 */
        /* <DEDUP_REMOVED lines=9> */
[----:B-----5:R-:W-:-:S04]  /*2ebe0*/  IMAD R4, R10, 0x80, R4 ;  /* 0x000000800a047824 */ /* 0x020fc800078e0204 */
        /* <DEDUP_REMOVED lines=17> */
[----:B------:R-:W-:Y:S01]  /*2ed00*/  LEA R4, P0, R2, UR4, 0x1 ;  /* 0x0000000402047c11 */ /* 0x000fe2000f8008ff */
        /* <DEDUP_REMOVED lines=12> */
[----:B------:R-:W-:-:S05]  /*2edd0*/  SHF.R.U32.HI R11, RZ, 0x3, R11 ;  /* 0x00000003ff0b7819 */ /* 0x000fca000001160b */
[----:B------:R-:W-:Y:S01]  /*2ede0*/  IMAD R0, R10, 0x80, R11 ;  /* 0x000000800a007824 */ /* 0x000fe200078e020b */
[----:B------:R-:W-:Y:S01]  /*2edf0*/  ULDC.64 UR4, c[0x0][0x208] ;  /* 0x0000820000047ab9 */ /* 0x000fe20000000a00 */
[----:B------:R-:W-:Y:S01]  /*2ee00*/  SHFL.IDX PT, R5, R4, 0x1, 0x181f ;  /* 0x00381f0004057f89 */ /* 0x000fe200000e0000 */
[----:B--2---:R-:W-:-:S03]  /*2ee10*/  IMAD R2, R6, R7, RZ ;  /* 0x0000000706027224 */ /* 0x004fc600078e02ff */
[----:B------:R-:W0:Y:S04]  /*2ee20*/  SHFL.IDX PT, R7, R4, RZ, 0x181f ;  /* 0x00181fff04077589 */ /* 0x000e2800000e0000 */
[----:B------:R-:W1:Y:S01]  /*2ee30*/  SHFL.IDX PT, R6, R3, RZ, 0x181f ;  /* 0x00181fff03067589 */ /* 0x000e6200000e0000 */
        /* <DEDUP_REMOVED lines=83> */
.L_x_3166:
        /* <DEDUP_REMOVED lines=15> */
.L_x_2973:
[----:B------:R-:W-:Y:S05]  /*2f460*/  BSYNC B0 ;  /* 0x0000000000007941 */ /* 0x000fea0003800000 */
.L_x_2972:
[----:B------:R-:W-:Y:S01]  /*2f470*/  NOP ;  /* 0x0000000000007918 */ /* 0x000fe20000000000 */
[----:B------:R-:W-:-:S13]  /*2f480*/  PLOP3.LUT P0, PT, PT, PT, PT, 0x80, 0x0 ;  /* 0x000000000000781c */ /* 0x000fda0003f0f070 */
.L_x_2974:
        /* <DEDUP_REMOVED lines=18> */
.L_x_3167:
[----:B------:R-:W-:Y:S05]  /*2f5b0*/  BSYNC B0 ;  /* 0x0000000000007941 */ /* 0x000fea0003800000 */
.L_x_2975:
        /* <DEDUP_REMOVED lines=55> */
.L_x_2983:
[----:B------:R-:W-:Y:S01]  /*2f930*/  IMAD R3, R8, 0x8, R18 ;  /* 0x0000000808037824 */ /* 0x000fe200078e0212 */
[----:B------:R-:W-:Y:S01]  /*2f940*/  SHF.L.U32 R2, R10, 0x1f, RZ ;  /* 0x0000001f0a027819 */ /* 0x000fe200000006ff */
[----:B------:R-:W-:Y:S03]  /*2f950*/  BSSY B3, `(.L_x_2984) ;  /* 0x0000003000037945 */ /* 0x000fe60003800000 */
[----:B------:R-:W1:Y:S02]  /*2f960*/  SYNCS.PHASECHK.TRANS64.TRYWAIT P0, [R3+URZ+0x38840], R2 ;  /* 0x03884002030075a7 */ /* 0x000e64000800017f */
[----:B-1----:R-:W-:Y:S05]  /*2f970*/  @!P0 BRA `(.L_x_2985) ;  /* 0x0000006400f48947 */ /* 0x002fea0003800000 */
.L_x_3168:
[----:B------:R-:W-:Y:S05]  /*2f980*/  BSYNC B3 ;  /* 0x0000000000037941 */ /* 0x000fea0003800000 */
.L_x_2984:
        /* <DEDUP_REMOVED lines=11> */
.L_x_2987:
[----:B------:R-:W-:Y:S05]  /*2fa40*/  BSYNC B3 ;  /* 0x0000000000037941 */ /* 0x000fea0003800000 */
.L_x_2986:
        /* <DEDUP_REMOVED lines=12> */
.L_x_2988:
        /* <DEDUP_REMOVED lines=16> */
.L_x_2989:
        /* <DEDUP_REMOVED lines=16> */
.L_x_2990:
        /* <DEDUP_REMOVED lines=16> */
.L_x_2991:
        /* <DEDUP_REMOVED lines=16> */
.L_x_3169:
[----:B------:R-:W-:Y:S05]  /*2ff10*/  BSYNC B3 ;  /* 0x0000000000037941 */ /* 0x000fea0003800000 */
.L_x_2992:
        /* <DEDUP_REMOVED lines=10> */
.L_x_2994:
[----:B------:R-:W2:Y:S01]  /*2ffc0*/  LDL R3, [R1+0x10] ;  /* 0x0000100001037983 */ /* 0x000ea20000100800 */
[----:B------:R-:W-:Y:S01]  /*2ffd0*/  BSSY B3, `(.L_x_2995) ;  /* 0x0000004000037945 */ /* 0x000fe20003800000 */
[----:B--2---:R-:W-:-:S13]  /*2ffe0*/  LOP3.LUT P0, RZ, R3, 0x8, RZ, 0xc0, !PT ;  /* 0x0000000803ff7812 */ /* 0x004fda000780c0ff */
[----:B------:R-:W-:Y:S05]  /*2fff0*/  @P0 BRA `(.L_x_2996) ;  /* 0x0000000000040947 */ /* 0x000fea0003800000 */
[----:B------:R-:W-:Y:S01]  /*30000*/  BPT.TRAP 0x1 ;  /* 0x000000040000795c */ /* 0x000fe20000300000 */
.L_x_2996:
[----:B------:R-:W-:Y:S05]  /*30010*/  BSYNC B3 ;  /* 0x0000000000037941 */ /* 0x000fea0003800000 */
.L_x_2995:
        /* <DEDUP_REMOVED lines=12> */
.L_x_2997:
        /* <DEDUP_REMOVED lines=15> */
.L_x_2998:
        /* <DEDUP_REMOVED lines=15> */
.L_x_2999:
        /* <DEDUP_REMOVED lines=15> */
.L_x_3000:
        /* <DEDUP_REMOVED lines=12> */
.L_x_2982:
[----:B------:R-:W-:Y:S05]  /*30470*/  BSYNC B1 ;  /* 0x0000000000017941 */ /* 0x000fea0003800000 */
.L_x_2981:
[----:B0-----:R-:W2:Y:S01]  /*30480*/  LDL.LU R0, [R1+0x48] ;  /* 0x0000480001007983 */ /* 0x001ea20000300800 */
[----:B------:R-:W-:-:S03]  /*30490*/  IMAD.MOV.U32 R19, RZ, RZ, R8 ;  /* 0x000000ffff137224 */ /* 0x000fc600078e0008 */
[----:B------:R0:W-:Y:S02]  /*304a0*/  STL [R1+0x18], R10 ;  /* 0x0000180a01007387 */ /* 0x0001e40000100800 */
[----:B0-2---:R-:W-:-:S07]  /*304b0*/  VIADD R0, R0, 0xfffffffd ;  /* 0xfffffffd00007836 */ /* 0x005fce0000000000 */
.L_x_2980:
[----:B------:R-:W-:Y:S05]  /*304c0*/  BSYNC B2 ;  /* 0x0000000000027941 */ /* 0x000fea0003800000 */
.L_x_2979:
[----:B------:R-:W-:Y:S01]  /*304d0*/  VIADD R9, R9, 0xfffffffe ;  /* 0xfffffffe09097836 */ /* 0x000fe20000000000 */
[----:B------:R-:W-:-:S04]  /*304e0*/  LOP3.LUT R7, RZ, R7, RZ, 0x33, !PT ;  /* 0x00000007ff077212 */ /* 0x000fc800078e33ff */
[----:B------:R-:W-:-:S13]  /*304f0*/  ISETP.NE.AND P0, PT, R9, R7, PT ;  /* 0x000000070900720c */ /* 0x000fda0003f05270 */
[----:B------:R-:W-:Y:S05]  /*30500*/  @!P0 BRA `(.L_x_2978) ;  /* 0x0000001800d88947 */ /* 0x000fea0003800000 */
[----:B------:R-:W-:-:S07]  /*30510*/  IMAD.MOV.U32 R9, RZ, RZ, R17 ;  /* 0x000000ffff097224 */ /* 0x000fce00078e0011 */
.L_x_3041:
        /* <DEDUP_REMOVED lines=36> */
.L_x_3003:
[----:B------:R-:W-:Y:S01]  /*30760*/  IMAD R3, R4, 0x8, R18 ;  /* 0x0000000804037824 */ /* 0x000fe200078e0212 */
[----:B------:R-:W-:Y:S01]  /*30770*/  SHF.L.U32 R2, R5, 0x1f, RZ ;  /* 0x0000001f05027819 */ /* 0x000fe200000006ff */
[----:B------:R-:W-:Y:S03]  /*30780*/  BSSY B2, `(.L_x_3004) ;  /* 0x0000003000027945 */ /* 0x000fe60003800000 */
[----:B------:R-:W1:Y:S02]  /*30790*/  SYNCS.PHASECHK.TRANS64.TRYWAIT P0, [R3+URZ+0x38840], R2 ;  /* 0x03884002030075a7 */ /* 0x000e64000800017f */
[----:B-1----:R-:W-:Y:S05]  /*307a0*/  @!P0 BRA `(.L_x_3005) ;  /* 0x0000005800908947 */ /* 0x002fea0003800000 */
.L_x_3170:
[----:B------:R-:W-:Y:S05]  /*307b0*/  BSYNC B2 ;  /* 0x0000000000027941 */ /* 0x000fea0003800000 */
.L_x_3004:
        /* <DEDUP_REMOVED lines=11> */
.L_x_3007:
[----:B------:R-:W-:Y:S05]  /*30870*/  BSYNC B2 ;  /* 0x0000000000027941 */ /* 0x000fea0003800000 */
.L_x_3006:
        /* <DEDUP_REMOVED lines=12> */
.L_x_3008:
        /* <DEDUP_REMOVED lines=16> */
.L_x_3009:
        /* <DEDUP_REMOVED lines=16> */
.L_x_3010:
        /* <DEDUP_REMOVED lines=16> */
.L_x_3011:
        /* <DEDUP_REMOVED lines=16> */
.L_x_3171:
[----:B------:R-:W-:Y:S05]  /*30d40*/  BSYNC B2 ;  /* 0x0000000000027941 */ /* 0x000fea0003800000 */
.L_x_3012:
        /* <DEDUP_REMOVED lines=10> */
.L_x_3014:
[----:B------:R-:W2:Y:S01]  /*30df0*/  LDL R3, [R1+0x10] ;  /* 0x0000100001037983 */ /* 0x000ea20000100800 */
[----:B------:R-:W-:Y:S01]  /*30e00*/  BSSY B2, `(.L_x_3015) ;  /* 0x0000004000027945 */ /* 0x000fe20003800000 */
[----:B--2---:R-:W-:-:S13]  /*30e10*/  LOP3.LUT P0, RZ, R3, 0x8, RZ, 0xc0, !PT ;  /* 0x0000000803ff7812 */ /* 0x004fda000780c0ff */
[----:B------:R-:W-:Y:S05]  /*30e20*/  @P0 BRA `(.L_x_3016) ;  /* 0x0000000000040947 */ /* 0x000fea0003800000 */
[----:B------:R-:W-:Y:S01]  /*30e30*/  BPT.TRAP 0x1 ;  /* 0x000000040000795c */ /* 0x000fe20000300000 */
.L_x_3016:
[----:B------:R-:W-:Y:S05]  /*30e40*/  BSYNC B2 ;  /* 0x0000000000027941 */ /* 0x000fea0003800000 */
.L_x_3015:
        /* <DEDUP_REMOVED lines=12> */
.L_x_3017:
        /* <DEDUP_REMOVED lines=15> */
.L_x_3018:
        /* <DEDUP_REMOVED lines=15> */
.L_x_3019:
        /* <DEDUP_REMOVED lines=15> */
.L_x_3020:
        /* <DEDUP_REMOVED lines=12> */
.L_x_3002:
[----:B------:R-:W-:Y:S05]  /*312a0*/  BSYNC B1 ;  /* 0x0000000000017941 */ /* 0x000fea0003800000 */
.L_x_3001:
        /* <DEDUP_REMOVED lines=36> */
.L_x_3023:
[----:B------:R-:W-:Y:S01]  /*314f0*/  IMAD R3, R19, 0x8, R18 ;  /* 0x0000000813037824 */ /* 0x000fe200078e0212 */
[----:B------:R-:W-:Y:S01]  /*31500*/  SHF.L.U32 R2, R10, 0x1f, RZ ;  /* 0x0000001f0a027819 */ /* 0x000fe200000006ff */
[----:B------:R-:W-:Y:S03]  /*31510*/  BSSY B2, `(.L_x_3024) ;  /* 0x0000003000027945 */ /* 0x000fe60003800000 */
[----:B------:R-:W2:Y:S02]  /*31520*/  SYNCS.PHASECHK.TRANS64.TRYWAIT P0, [R3+URZ+0x38840], R2 ;  /* 0x03884002030075a7 */ /* 0x000ea4000800017f */
[----:B--2---:R-:W-:Y:S05]  /*31530*/  @!P0 BRA `(.L_x_3025) ;  /* 0x0000004c00548947 */ /* 0x004fea0003800000 */
.L_x_3172:
[----:B------:R-:W-:Y:S05]  /*31540*/  BSYNC B2 ;  /* 0x0000000000027941 */ /* 0x000fea0003800000 */
.L_x_3024:
        /* <DEDUP_REMOVED lines=11> */
.L_x_3027:
[----:B------:R-:W-:Y:S05]  /*31600*/  BSYNC B2 ;  /* 0x0000000000027941 */ /* 0x000fea0003800000 */
.L_x_3026:
        /* <DEDUP_REMOVED lines=12> */
.L_x_3028:
        /* <DEDUP_REMOVED lines=16> */
.L_x_3029:
        /* <DEDUP_REMOVED lines=16> */
.L_x_3030:
        /* <DEDUP_REMOVED lines=16> */
.L_x_3031:
        /* <DEDUP_REMOVED lines=15> */
.L_x_3173:
[----:B------:R-:W-:Y:S05]  /*31ac0*/  BSYNC B2 ;  /* 0x0000000000027941 */ /* 0x000fea0003800000 */
.L_x_3032:
        /* <DEDUP_REMOVED lines=10> */
.L_x_3034:
[----:B------:R-:W2:Y:S01]  /*31b70*/  LDL R3, [R1+0x10] ;  /* 0x0000100001037983 */ /* 0x000ea20000100800 */
[----:B------:R-:W-:Y:S01]  /*31b80*/  BSSY B2, `(.L_x_3035) ;  /* 0x0000004000027945 */ /* 0x000fe20003800000 */
[----:B--2---:R-:W-:-:S13]  /*31b90*/  LOP3.LUT P0, RZ, R3, 0x8, RZ, 0xc0, !PT ;  /* 0x0000000803ff7812 */ /* 0x004fda000780c0ff */
[----:B------:R-:W-:Y:S05]  /*31ba0*/  @P0 BRA `(.L_x_3036) ;  /* 0x0000000000040947 */ /* 0x000fea0003800000 */
[----:B------:R-:W-:Y:S01]  /*31bb0*/  BPT.TRAP 0x1 ;  /* 0x000000040000795c */ /* 0x000fe20000300000 */
.L_x_3036:
[----:B------:R-:W-:Y:S05]  /*31bc0*/  BSYNC B2 ;  /* 0x0000000000027941 */ /* 0x000fea0003800000 */
.L_x_3035:
        /* <DEDUP_REMOVED lines=12> */
.L_x_3037:
        /* <DEDUP_REMOVED lines=15> */
.L_x_3038:
        /* <DEDUP_REMOVED lines=15> */
.L_x_3039:
        /* <DEDUP_REMOVED lines=15> */
.L_x_3040:
        /* <DEDUP_REMOVED lines=12> */
.L_x_3022:
[----:B------:R-:W-:Y:S05]  /*32020*/  BSYNC B1 ;  /* 0x0000000000017941 */ /* 0x000fea0003800000 */
.L_x_3021:
[----:B------:R-:W2:Y:S01]  /*32030*/  LDL R2, [R1+0x34] ;  /* 0x0000340001027983 */ /* 0x000ea20000100800 */
[----:B------:R-:W-:Y:S01]  /*32040*/  VIADD R0, R0, 0xfffffffe ;  /* 0xfffffffe00007836 */ /* 0x000fe20000000000 */
[----:B--2---:R-:W-:-:S13]  /*32050*/  ISETP.GT.AND P0, PT, R6, R2, PT ;  /* 0x000000020600720c */ /* 0x004fda0003f04270 */
[----:B------:R-:W-:Y:S05]  /*32060*/  @P0 BRA `(.L_x_3041) ;  /* 0xffffffe4002c0947 */ /* 0x000fea000383ffff */
.L_x_2978:
[----:B------:R-:W-:Y:S05]  /*32070*/  BSYNC B0 ;  /* 0x0000000000007941 */ /* 0x000fea0003800000 */
.L_x_2977:
        /* <DEDUP_REMOVED lines=19> */
.L_x_3043:
[----:B------:R-:W-:Y:S05]  /*321b0*/  BSYNC B0 ;  /* 0x0000000000007941 */ /* 0x000fea0003800000 */
.L_x_3042:
        /* <DEDUP_REMOVED lines=10> */
.L_x_3174:
[----:B------:R-:W-:Y:S05]  /*32260*/  BSYNC B1 ;  /* 0x0000000000017941 */ /* 0x000fea0003800000 */
.L_x_3046:
        /* <DEDUP_REMOVED lines=10> */
.L_x_3048:
[----:B------:R-:W2:Y:S01]  /*32310*/  LDL R2, [R1+0x10] ;  /* 0x0000100001027983 */ /* 0x000ea20000100800 */
[----:B------:R-:W-:Y:S01]  /*32320*/  BSSY B1, `(.L_x_3049) ;  /* 0x0000004000017945 */ /* 0x000fe20003800000 */
[----:B--2---:R-:W-:-:S13]  /*32330*/  LOP3.LUT P0, RZ, R2, 0x8, RZ, 0xc0, !PT ;  /* 0x0000000802ff7812 */ /* 0x004fda000780c0ff */
[----:B------:R-:W-:Y:S05]  /*32340*/  @P0 BRA `(.L_x_3050) ;  /* 0x0000000000040947 */ /* 0x000fea0003800000 */
[----:B------:R-:W-:Y:S01]  /*32350*/  BPT.TRAP 0x1 ;  /* 0x000000040000795c */ /* 0x000fe20000300000 */
.L_x_3050:
[----:B------:R-:W-:Y:S05]  /*32360*/  BSYNC B1 ;  /* 0x0000000000017941 */ /* 0x000fea0003800000 */
.L_x_3049:
        /* <DEDUP_REMOVED lines=12> */
.L_x_3051:
        /* <DEDUP_REMOVED lines=15> */
.L_x_3052:
        /* <DEDUP_REMOVED lines=15> */
.L_x_3053:
        /* <DEDUP_REMOVED lines=15> */
.L_x_3054:
        /* <DEDUP_REMOVED lines=10> */
.L_x_3045:
[----:B------:R-:W-:Y:S05]  /*327a0*/  BSYNC B0 ;  /* 0x0000000000007941 */ /* 0x000fea0003800000 */
.L_x_3044:
[----:B------:R-:W2:Y:S01]  /*327b0*/  LDL.LU R4, [R1+0x18] ;  /* 0x0000180001047983 */ /* 0x000ea20000300800 */
[----:B------:R-:W-:-:S05]  /*327c0*/  VIADD R19, R19, 0x1 ;  /* 0x0000000113137836 */ /* 0x000fca0000000000 */
[----:B------:R-:W-:-:S04]  /*327d0*/  ISETP.NE.AND P0, PT, R19, 0x2, PT ;  /* 0x000000021300780c */ /* 0x000fc80003f05270 */
[----:B------:R-:W-:Y:S02]  /*327e0*/  SEL R0, RZ, 0x1, P0 ;  /* 0x00000001ff007807 */ /* 0x000fe40000000000 */
[----:B------:R-:W-:Y:S02]  /*327f0*/  SEL R19, R19, RZ, P0 ;  /* 0x000000ff13137207 */ /* 0x000fe40000000000 */
[----:B--2---:R-:W-:-:S05]  /*32800*/  LOP3.LUT R4, R4, R0, RZ, 0x3c, !PT ;  /* 0x0000000004047212 */ /* 0x004fca00078e3cff */
[----:B------:R2:W-:Y:S02]  /*32810*/  STL [R1+0x18], R4 ;  /* 0x0000180401007387 */ /* 0x0005e40000100800 */
.L_x_2957:
[----:B------:R-:W-:Y:S05]  /*32820*/  BSYNC B7 ;  /* 0x0000000000077941 */ /* 0x000fea0003800000 */
.L_x_2955:
[----:B0-----:R-:W3:Y:S02]  /*32830*/  LDL R10, [R1+0x10] ;  /* 0x00001000010a7983 */ /* 0x001ee40000100800 */
[----:B---3--:R-:W-:-:S13]  /*32840*/  LOP3.LUT P0, RZ, R10, 0x10, RZ, 0xc0, !PT ;  /* 0x000000100aff7812 */ /* 0x008fda000780c0ff */
[----:B------:R-:W-:Y:S05]  /*32850*/  @!P0 BRA `(.L_x_3055) ;  /* 0x00000000002c8947 */ /* 0x000fea0003800000 */
[----:B------:R-:W-:Y:S05]  /*32860*/  WARPSYNC.ALL ;  /* 0x0000000000007948 */ /* 0x000fea0003800000 */
[----:B------:R-:W0:Y:S08]  /*32870*/  S2UR UR5, SR_CgaCtaId ;  /* 0x00000000000579c3 */ /* 0x000e300000008800 */
[----:B------:R-:W-:Y:S06]  /*32880*/  BAR.SYNC.DEFER_BLOCKING 0x5, 0x180 ;  /* 0x0146000000007b1d */ /* 0x000fec0000010000 */
[----:B------:R-:W-:-:S02]  /*32890*/  UMOV UR4, 0x400 ;  /* 0x0000040000047882 */ /* 0x000fc40000000000 */
[----:B0-----:R-:W-:-:S06]  /*328a0*/  ULEA UR4, UR5, UR4, 0x18 ;  /* 0x0000000405047291 */ /* 0x001fcc000f8ec03f */
[----:B------:R-:W-:-:S05]  /*328b0*/  IMAD.U32 R18, RZ, RZ, UR4 ;  /* 0x00000004ff127e24 */ /* 0x000fca000f8e00ff */
[----:B-12---:R-:W0:Y:S04]  /*328c0*/  LDS.128 R4, [R18+0x388d0] ;  /* 0x0388d00012047984 */ /* 0x006e280000000c00 */
[----:B0-----:R0:W-:Y:S04]  /*328d0*/  STL.64 [R1], R4 ;  /* 0x0000000401007387 */ /* 0x0011e80000100a00 */
[----:B------:R0:W-:Y:S01]  /*328e0*/  STL.64 [R1+0x8], R6 ;  /* 0x0000080601007387 */ /* 0x0001e20000100a00 */
[----:B------:R-:W-:Y:S06]  /*328f0*/  BAR.ARV 0x4, 0x180 ;  /* 0x0106000000007b1d */ /* 0x000fec0000002000 */
[----:B------:R-:W-:Y:S05]  /*32900*/  BRA `(.L_x_3056) ;  /* 0x00000010003c7947 */ /* 0x000fea0003800000 */
.L_x_3055:
[----:B------:R-:W3:Y:S01]  /*32910*/  LDL R16, [R1+0x30] ;  /* 0x0000300001107983 */ /* 0x000ee20000100800 */
[----:B------:R-:W-:Y:S01]  /*32920*/  UMOV UR4, 0xffffffff ;  /* 0xffffffff00047882 */ /* 0x000fe20000000000 */
[----:B---3--:R-:W-:Y:S02]  /*32930*/  ISETP.NE.AND P5, PT, R16, 0x1f, PT ;  /* 0x0000001f1000780c */ /* 0x008fe40003fa5270 */
[----:B------:R-:W-:Y:S11]  /*32940*/  BRA.DIV UR4, `(.L_x_3057) ;  /* 0x0000003a048c7947 */ /* 0x000ff6000b800000 */
[----:B------:R-:W3:Y:S01]  /*32950*/  LDL R3, [R1+0xc] ;  /* 0x00000c0001037983 */ /* 0x000ee20000100800 */
[----:B------:R-:W-:-:S03]  /*32960*/  ULDC UR4, c[0x0][0xc3c] ;  /* 0x00030f0000047ab9 */ /* 0x000fc60000000800 */
[----:B------:R-:W4:Y:S01]  /*32970*/  LDL.LU R2, [R1] ;  /* 0x0000000001027983 */ /* 0x000f220000300800 */
[----:B------:R-:W-:Y:S01]  /*32980*/  LOP3.LUT P4, RZ, R10, 0x1, RZ, 0xc0, !PT ;  /* 0x000000010aff7812 */ /* 0x000fe2000788c0ff */
[----:B------:R-:W-:Y:S01]  /*32990*/  ULDC.64 UR6, c[0x0][0x208] ;  /* 0x0000820000067ab9 */ /* 0x000fe20000000a00 */
[----:B---3--:R-:W-:Y:S02]  /*329a0*/  IMAD.IADD R0, R3, 0x1, R16 ;  /* 0x0000000103007824 */ /* 0x008fe400078e0210 */
[----:B----4-:R-:W-:-:S03]  /*329b0*/  IMAD.MOV.U32 R10, RZ, RZ, R2 ;  /* 0x000000ffff0a7224 */ /* 0x010fc600078e0002 */
        /* <DEDUP_REMOVED lines=12> */
[----:B------:R-:W-:-:S03]  /*32a80*/  ISETP.GE.U32.AND P3, PT, R16, 0x10, PT ;  /* 0x000000101000780c */ /* 0x000fc60003f66070 */
[----:B------:R-:W-:Y:S01]  /*32a90*/  SHFL.IDX PT, R0, R10, 0x1, 0x1f ;  /* 0x00201f000a007f89 */ /* 0x000fe200000e0000 */
[----:B---3--:R-:W-:Y:S02]  /*32aa0*/  @!P0 IMAD.MOV.U32 R4, RZ, RZ, R8 ;  /* 0x000000ffff048224 */ /* 0x008fe400078e0008 */
[----:B------:R-:W-:Y:S02]  /*32ab0*/  IMAD.MOV.U32 R8, RZ, RZ, RZ ;  /* 0x000000ffff087224 */ /* 0x000fe400078e00ff */
        /* <DEDUP_REMOVED lines=19> */
.L_x_3184:
[----:B------:R-:W-:Y:S02]  /*32bf0*/  ULDC UR4, c[0x0][0xc38] ;  /* 0x00030e0000047ab9 */ /* 0x000fe40000000800 */
[----:B------:R-:W-:-:S04]  /*32c00*/  IMAD.U32 R2, RZ, RZ, UR4 ;  /* 0x00000004ff027e24 */ /* 0x000fc8000f8e00ff */
[----:B-1----:R-:W-:-:S04]  /*32c10*/  IMAD R9, R9, R2, RZ ;  /* 0x0000000209097224 */ /* 0x002fc800078e02ff */
[----:B------:R-:W-:-:S05]  /*32c20*/  IMAD.IADD R0, R0, 0x1, R9 ;  /* 0x0000000100007824 */ /* 0x000fca00078e0209 */
[----:B------:R-:W-:-:S13]  /*32c30*/  ISETP.GT.AND P4, PT, R0, R5, PT ;  /* 0x000000050000720c */ /* 0x000fda0003f84270 */
[----:B------:R-:W-:Y:S05]  /*32c40*/  @P4 BRA `(.L_x_3058) ;  /* 0x0000000000b44947 */ /* 0x000fea0003800000 */
.L_x_3061:
        /* <DEDUP_REMOVED lines=39> */
.L_x_3192:
[----:B------:R-:W-:Y:S02]  /*32ec0*/  ULDC UR4, c[0x0][0xc38] ;  /* 0x00030e0000047ab9 */ /* 0x000fe40000000800 */
[----:B------:R-:W-:-:S04]  /*32ed0*/  IMAD.U32 R2, RZ, RZ, UR4 ;  /* 0x00000004ff027e24 */ /* 0x000fc8000f8e00ff */
[----:B-1----:R-:W-:-:S04]  /*32ee0*/  IMAD R9, R9, R2, RZ ;  /* 0x0000000209097224 */ /* 0x002fc800078e02ff */
[----:B------:R-:W-:-:S05]  /*32ef0*/  IMAD.IADD R0, R9, 0x1, R0 ;  /* 0x0000000109007824 */ /* 0x000fca00078e0200 */
[----:B------:R-:W-:-:S13]  /*32f00*/  ISETP.GT.AND P4, PT, R0, R5, PT ;  /* 0x000000050000720c */ /* 0x000fda0003f84270 */
[----:B------:R-:W-:Y:S05]  /*32f10*/  @!P4 BRA `(.L_x_3061) ;  /* 0xfffffffc004cc947 */ /* 0x000fea000383ffff */
.L_x_3058:
        /* <DEDUP_REMOVED lines=12> */
.L_x_3197:
[----:B------:R-:W-:-:S13]  /*32fe0*/  ISETP.NE.AND P0, PT, R0, RZ, PT ;  /* 0x000000ff0000720c */ /* 0x000fda0003f05270 */
[----:B------:R-:W-:Y:S05]  /*32ff0*/  @!P0 BRA `(.L_x_3063) ;  /* 0x0000000000148947 */ /* 0x000fea0003800000 */
[----:B------:R-:W-:Y:S01]  /*33000*/  UMOV UR4, 0xffffffff ;  /* 0xffffffff00047882 */ /* 0x000fe20000000000 */
[----:B-1----:R-:W-:Y:S02]  /*33010*/  VIADD R3, R3, 0xffffffff ;  /* 0xffffffff03037836 */ /* 0x002fe40000000000 */
[----:B------:R-:W-:Y:S05]  /*33020*/  BRA.DIV UR4, `(.L_x_3064) ;  /* 0x0000003e04807947 */ /* 0x000fea000b800000 */
[----:B------:R1:W2:Y:S02]  /*33030*/  SHFL.IDX PT, R3, R7, R3, 0x1f ;  /* 0x00001f0307037589 */ /* 0x0002a400000e0000 */
.L_x_3200:
[----:B--2---:R-:W-:-:S07]  /*33040*/  IMAD.MOV.U32 R8, RZ, RZ, R3 ;  /* 0x000000ffff087224 */ /* 0x004fce00078e0003 */
.L_x_3063:
[----:B------:R-:W-:Y:S01]  /*33050*/  ISETP.NE.AND P0, PT, R6, 0x1, PT ;  /* 0x000000010600780c */ /* 0x000fe20003f05270 */
[----:B------:R-:W-:-:S05]  /*33060*/  IMAD R0, R8, R2, R9 ;  /* 0x0000000208007224 */ /* 0x000fca00078e0209 */
[----:B------:R2:W-:Y:S02]  /*33070*/  STL [R1], R0 ;  /* 0x0000000001007387 */ /* 0x0005e40000100800 */
[----:B--2---:R-:W-:-:S05]  /*33080*/  IMAD.IADD R0, R5, 0x1, -R0 ;  /* 0x0000000105007824 */ /* 0x004fca00078e0a00 */
[----:B------:R-:W-:Y:S05]  /*33090*/  @!P0 BRA `(.L_x_3065) ;  /* 0x0000000000e48947 */ /* 0x000fea0003800000 */
[----:B------:R-:W-:-:S04]  /*330a0*/  IABS R5, R4 ;  /* 0x0000000400057213 */ /* 0x000fc80000000000 */
[----:B------:R-:W2:Y:S08]  /*330b0*/  I2F.RP R2, R5 ;  /* 0x0000000500027306 */ /* 0x000eb00000209400 */
[----:B--2---:R-:W2:Y:S02]  /*330c0*/  MUFU.RCP R2, R2 ;  /* 0x0000000200027308 */ /* 0x004ea40000001000 */
[----:B--2---:R-:W-:-:S06]  /*330d0*/  VIADD R2, R2, 0xffffffe ;  /* 0x0ffffffe02027836 */ /* 0x004fcc0000000000 */
        /* <DEDUP_REMOVED lines=53> */
.L_x_3065:
[----:B-1----:R-:W2:Y:S01]  /*33430*/  LDL R3, [R1+0xc] ;  /* 0x00000c0001037983 */ /* 0x002ea20000100800 */
        /* <DEDUP_REMOVED lines=63> */
.L_x_3066:
[----:B------:R-:W-:-:S05]  /*33830*/  LOP3.LUT R0, RZ, R0, RZ, 0x33, !PT ;  /* 0x00000000ff007212 */ /* 0x000fca00078e33ff */
[----:B------:R-:W-:-:S05]  /*33840*/  IMAD.IADD R0, R4, 0x1, R0 ;  /* 0x0000000104007824 */ /* 0x000fca00078e0200 */
[----:B------:R2:W-:Y:S01]  /*33850*/  STL [R1+0x4], R0 ;  /* 0x0000040001007387 */ /* 0x0005e20000100800 */
[----:B------:R-:W-:Y:S05]  /*33860*/  BRA `(.L_x_3067) ;  /* 0x0000000000287947 */ /* 0x000fea0003800000 */
.L_x_3059:
        /* <DEDUP_REMOVED lines=10> */
.L_x_3067:
[----:B--23--:R-:W2:Y:S04]  /*33910*/  LDL R0, [R1+0x30] ;  /* 0x0000300001007983 */ /* 0x00cea80000100800 */
[----:B01----:R-:W3:Y:S04]  /*33920*/  LDL R2, [R1+0xc] ;  /* 0x00000c0001027983 */ /* 0x003ee80000100800 */
[----:B------:R-:W4:Y:S04]  /*33930*/  LDL R3, [R1+0x8] ;  /* 0x0000080001037983 */ /* 0x000f280000100800 */
[----:B------:R-:W5:Y:S04]  /*33940*/  LDL R4, [R1] ;  /* 0x0000000001047983 */ /* 0x000f680000100800 */
[----:B------:R-:W5:Y:S01]  /*33950*/  LDL R5, [R1+0x4] ;  /* 0x0000040001057983 */ /* 0x000f620000100800 */
[----:B------:R-:W-:Y:S05]  /*33960*/  WARPSYNC.ALL ;  /* 0x0000000000007948 */ /* 0x000fea0003800000 */
[----:B------:R-:W-:Y:S01]  /*33970*/  BAR.SYNC.DEFER_BLOCKING 0x4, 0x180 ;  /* 0x0106000000007b1d */ /* 0x000fe20000010000 */
[----:B--2---:R-:W-:-:S13]  /*33980*/  ISETP.NE.AND P0, PT, R0, RZ, PT ;  /* 0x000000ff0000720c */ /* 0x004fda0003f05270 */
[----:B------:R-:W0:Y:S01]  /*33990*/  @!P0 S2R R0, SR_CgaCtaId ;  /* 0x0000000000008919 */ /* 0x000e220000008800 */
[----:B---3--:R-:W-:Y:S01]  /*339a0*/  IMAD.MOV.U32 R7, RZ, RZ, R2 ;  /* 0x000000ffff077224 */ /* 0x008fe200078e0002 */
[----:B------:R-:W-:Y:S01]  /*339b0*/  @!P0 MOV R2, 0x400 ;  /* 0x0000040000028802 */ /* 0x000fe20000000f00 */
[----:B----4-:R-:W-:-:S03]  /*339c0*/  IMAD.MOV.U32 R6, RZ, RZ, R3 ;  /* 0x000000ffff067224 */ /* 0x010fc600078e0003 */
[----:B0-----:R-:W-:-:S05]  /*339d0*/  @!P0 LEA R18, R0, R2, 0x18 ;  /* 0x0000000200128211 */ /* 0x001fca00078ec0ff */
[----:B-----5:R1:W-:Y:S01]  /*339e0*/  @!P0 STS.128 [R18+0x388d0], R4 ;  /* 0x0388d00412008388 */ /* 0x0203e20000000c00 */
[----:B------:R-:W-:Y:S06]  /*339f0*/  BAR.ARV 0x5, 0x180 ;  /* 0x0146000000007b1d */ /* 0x000fec0000002000 */
.L_x_3056:
[----:B------:R-:W2:Y:S01]  /*33a00*/  LDL R0, [R1+0xc] ;  /* 0x00000c0001007983 */ /* 0x000ea20000100800 */
[----:B------:R-:W-:Y:S02]  /*33a10*/  ULDC UR4, c[0x0][0xc3c] ;  /* 0x00030f0000047ab9 */ /* 0x000fe40000000800 */
[----:B--2---:R-:W-:-:S13]  /*33a20*/  ISETP.GE.AND P0, PT, R0, UR4, PT ;  /* 0x0000000400007c0c */ /* 0x004fda000bf06270 */
[----:B------:R-:W-:Y:S05]  /*33a30*/  @!P0 BRA `(.L_x_3068) ;  /* 0xffffff7800748947 */ /* 0x000fea000383ffff */
[----:B------:R-:W-:Y:S05]  /*33a40*/  BSYNC B8 ;  /* 0x0000000000087941 */ /* 0x000fea0003800000 */
.L_x_2903:
        /* <DEDUP_REMOVED lines=12> */
.L_x_3201:
[----:B------:R-:W-:Y:S05]  /*33b10*/  BSYNC B0 ;  /* 0x0000000000007941 */ /* 0x000fea0003800000 */
.L_x_3069:
[----:B------:R-:W-:-:S03]  /*33b20*/  UMOV UR4, 0xffffffff ;  /* 0xffffffff00047882 */ /* 0x000fc60000000000 */
[----:B------:R-:W-:Y:S05]  /*33b30*/  BRA.DIV UR4, `(.L_x_3071) ;  /* 0x0000003204fc7947 */ /* 0x000fea000b800000 */
[----:B------:R-:W1:Y:S02]  /*33b40*/  S2R R2, SR_TID.X ;  /* 0x0000000000027919 */ /* 0x000e640000002100 */
[----:B-1----:R-:W-:-:S04]  /*33b50*/  SHF.R.U32.HI R2, RZ, 0x5, R2 ;  /* 0x00000005ff027819 */ /* 0x002fc80000011602 */
[----:B------:R-:W-:-:S05]  /*33b60*/  LOP3.LUT R2, R2, 0x3, RZ, 0xc0, !PT ;  /* 0x0000000302027812 */ /* 0x000fca00078ec0ff */
[----:B------:R1:W2:Y:S02]  /*33b70*/  SHFL.IDX PT, R14, R2, RZ, 0x1f ;  /* 0x00001fff020e7589 */ /* 0x0002a400000e0000 */
.L_x_3204:
[----:B--2---:R-:W-:-:S13]  /*33b80*/  ISETP.NE.AND P0, PT, R14, RZ, PT ;  /* 0x000000ff0e00720c */ /* 0x004fda0003f05270 */
[----:B------:R-:W-:Y:S05]  /*33b90*/  @P0 BRA `(.L_x_2630) ;  /* 0x0000000000940947 */ /* 0x000fea0003800000 */
[----:B------:R-:W-:-:S03]  /*33ba0*/  UMOV UR4, 0xffffffff ;  /* 0xffffffff00047882 */ /* 0x000fc60000000000 */
[----:B------:R-:W-:Y:S05]  /*33bb0*/  BRA.DIV UR4, `(.L_x_3072) ;  /* 0x0000003604107947 */ /* 0x000fea000b800000 */
[----:B------:R-:W-:-:S13]  /*33bc0*/  ELECT P6, URZ, PT ;  /* 0x00000000003f782f */ /* 0x000fda00038c0000 */
.L_x_3207:
        /* <DEDUP_REMOVED lines=8> */
.L_x_3073:
        /* <DEDUP_REMOVED lines=13> */
.L_x_3208:
[----:B------:R-:W1:Y:S02]  /*33d20*/  SYNCS.PHASECHK.TRANS64.TRYWAIT P0, [R7+URZ], R2 ;  /* 0x00000002070075a7 */ /* 0x000e64000800017f */
[----:B-1----:R-:W-:Y:S05]  /*33d30*/  @!P0 BRA `(.L_x_3075) ;  /* 0x0000003000e48947 */ /* 0x002fea0003800000 */
.L_x_3209:
[----:B------:R-:W-:Y:S05]  /*33d40*/  @!P2 BRA `(.L_x_3076) ;  /* 0x000000000004a947 */ /* 0x000fea0003800000 */
[----:B------:R-:W-:Y:S01]  /*33d50*/  BPT.TRAP 0x1 ;  /* 0x000000040000795c */ /* 0x000fe20000300000 */
.L_x_3076:
[----:B------:R-:W-:-:S04]  /*33d60*/  VIADD R0, R0, 0x38860 ;  /* 0x0003886000007836 */ /* 0x000fc80000000000 */
[----:B------:R-:W-:-:S04]  /*33d70*/  IMAD R4, R19, 0x8, R0 ;  /* 0x0000000813047824 */ /* 0x000fc800078e0200 */
[----:B------:R-:W2:Y:S02]  /*33d80*/  SYNCS.PHASECHK.TRANS64.TRYWAIT P0, [R4+URZ], R5 ;  /* 0x00000005040075a7 */ /* 0x000ea4000800017f */
[----:B--2---:R-:W-:Y:S05]  /*33d90*/  @!P0 BRA `(.L_x_3077) ;  /* 0x0000003000e08947 */ /* 0x004fea0003800000 */
.L_x_3210:
[----:B------:R-:W-:-:S07]  /*33da0*/  IMAD R3, R3, 0x8, R0 ;  /* 0x0000000803037824 */ /* 0x000fce00078e0200 */
.L_x_3078:
[----:B---3--:R3:W4:Y:S02]  /*33db0*/  SYNCS.PHASECHK.TRANS64.TRYWAIT P0, [R3+URZ], R2 ;  /* 0x00000002030075a7 */ /* 0x008724000800017f */
[----:B----4-:R-:W-:Y:S05]  /*33dc0*/  @!P0 NANOSLEEP.SYNCS 0x989680 ;  /* 0x009896800000895d */ /* 0x010fea0003900000 */
[----:B------:R-:W4:Y:S02]  /*33dd0*/  @!P0 SYNCS.PHASECHK.TRANS64 P0, [R3+URZ], R2 ;  /* 0x00000002030085a7 */ /* 0x000f24000800007f */
[----:B----4-:R-:W-:Y:S05]  /*33de0*/  @!P0 BRA `(.L_x_3078) ;  /* 0xfffffffc00f08947 */ /* 0x010fea000383ffff */
.L_x_2630:
[----:B------:R-:W-:Y:S05]  /*33df0*/  BSYNC B9 ;  /* 0x0000000000097941 */ /* 0x000fea0003800000 */
.L_x_2627:
[----:B------:R-:W-:Y:S05]  /*33e00*/  EXIT ;  /* 0x000000000000794d */ /* 0x000fea0003800000 */
.L_x_2652:
[----:B0-----:R0:W1:Y:S02]  /*33e10*/  SYNCS.PHASECHK.TRANS64.TRYWAIT P6, [R0+URZ+0x38890], R114 ;  /* 0x03889072000075a7 */ /* 0x00106400080c017f */
[----:B-1----:R-:W-:Y:S05]  /*33e20*/  @!P6 NANOSLEEP.SYNCS 0x989680 ;  /* 0x009896800000e95d */ /* 0x002fea0003900000 */
[----:B------:R-:W1:Y:S02]  /*33e30*/  @!P6 SYNCS.PHASECHK.TRANS64 P6, [R0+URZ+0x38890], R114 ;  /* 0x038890720000e5a7 */ /* 0x000e6400080c007f */
[----:B-1----:R-:W-:Y:S05]  /*33e40*/  @!P6 BRA `(.L_x_2652) ;  /* 0xfffffffc00f0e947 */ /* 0x002fea000383ffff */
[----:B------:R-:W-:Y:S05]  /*33e50*/  BRA `(.L_x_3079) ;  /* 0xfffffd00004c7947 */ /* 0x000fea000383ffff */
.L_x_2708:
[----:B-1----:R1:W2:Y:S02]  /*33e60*/  SYNCS.PHASECHK.TRANS64.TRYWAIT P5, [R0+URZ+0x38890], R114 ;  /* 0x03889072000075a7 */ /* 0x0022a400080a017f */
[----:B--2---:R-:W-:Y:S05]  /*33e70*/  @!P5 NANOSLEEP.SYNCS 0x989680 ;  /* 0x009896800000d95d */ /* 0x004fea0003900000 */
[----:B------:R-:W2:Y:S02]  /*33e80*/  @!P5 SYNCS.PHASECHK.TRANS64 P5, [R0+URZ+0x38890], R114 ;  /* 0x038890720000d5a7 */ /* 0x000ea400080a007f */
[----:B--2---:R-:W-:Y:S05]  /*33e90*/  @!P5 BRA `(.L_x_2708) ;  /* 0xfffffffc00f0d947 */ /* 0x004fea000383ffff */
[----:B------:R-:W-:Y:S05]  /*33ea0*/  BRA `(.L_x_3080) ;  /* 0xfffffd38003c7947 */ /* 0x000fea000383ffff */
.L_x_2733:
[----:B-1----:R1:W2:Y:S02]  /*33eb0*/  SYNCS.PHASECHK.TRANS64.TRYWAIT P3, [R0+URZ+0x38890], R114 ;  /* 0x03889072000075a7 */ /* 0x0022a4000806017f */
[----:B--2---:R-:W-:Y:S05]  /*33ec0*/  @!P3 NANOSLEEP.SYNCS 0x989680 ;  /* 0x009896800000b95d */ /* 0x004fea0003900000 */
[----:B------:R-:W2:Y:S02]  /*33ed0*/  @!P3 SYNCS.PHASECHK.TRANS64 P3, [R0+URZ+0x38890], R114 ;  /* 0x038890720000b5a7 */ /* 0x000ea4000806007f */
[----:B--2---:R-:W-:Y:S05]  /*33ee0*/  @!P3 BRA `(.L_x_2733) ;  /* 0xfffffffc00f0b947 */ /* 0x004fea000383ffff */
[----:B------:R-:W-:Y:S05]  /*33ef0*/  BRA `(.L_x_3081) ;  /* 0xfffffd6c00407947 */ /* 0x000fea000383ffff */
.L_x_2741:
[----:B0-----:R0:W1:Y:S02]  /*33f00*/  SYNCS.PHASECHK.TRANS64.TRYWAIT P2, [R0+URZ+0x388b0], R114 ;  /* 0x0388b072000075a7 */ /* 0x001064000804017f */
[----:B-1----:R-:W-:Y:S05]  /*33f10*/  @!P2 NANOSLEEP.SYNCS 0x989680 ;  /* 0x009896800000a95d */ /* 0x002fea0003900000 */
[----:B------:R-:W1:Y:S02]  /*33f20*/  @!P2 SYNCS.PHASECHK.TRANS64 P2, [R0+URZ+0x388b0], R114 ;  /* 0x0388b0720000a5a7 */ /* 0x000e64000804007f */
[----:B-1----:R-:W-:Y:S05]  /*33f30*/  @!P2 BRA `(.L_x_2741) ;  /* 0xfffffffc00f0a947 */ /* 0x002fea000383ffff */
[----:B------:R-:W-:Y:S05]  /*33f40*/  BRA `(.L_x_3082) ;  /* 0xfffffd7000707947 */ /* 0x000fea000383ffff */
.L_x_2763:
        /* <DEDUP_REMOVED lines=8> */
.L_x_3084:
[----:B------:R-:W-:Y:S05]  /*33fd0*/  BSYNC B1 ;  /* 0x0000000000017941 */ /* 0x000fea0003800000 */
.L_x_3083:
        /* <DEDUP_REMOVED lines=8> */
.L_x_3085:
[----:B------:R-:W-:Y:S02]  /*34060*/  IMAD.MOV.U32 R13, RZ, RZ, R31 ;  /* 0x000000ffff0d7224 */ /* 0x000fe400078e001f */
[----:B------:R-:W-:-:S07]  /*34070*/  IMAD.MOV.U32 R6, RZ, RZ, R14 ;  /* 0x000000ffff067224 */ /* 0x000fce00078e000e */
[----:B------:R-:W-:Y:S05]  /*34080*/  WARPSYNC.COLLECTIVE R15, `(.L_x_3086) ;  /* 0x000000000f087348 */ /* 0x000fea0003c00000 */
[----:B------:R0:W1:Y:S02]  /*34090*/  SHFL.IDX P6, R14, R13, R12, R11 ;  /* 0x0000000c0d0e7389 */ /* 0x00006400000c000b */
[----:B01----:R-:W-:Y:S01]  /*340a0*/  ENDCOLLECTIVE ;  /* 0x000000000000791b */ /* 0x003fe20003800000 */
.L_x_3086:
[----:B------:R-:W-:Y:S02]  /*340b0*/  IMAD.MOV.U32 R13, RZ, RZ, R30 ;  /* 0x000000ffff0d7224 */ /* 0x000fe400078e001e */
[----:B------:R-:W-:-:S07]  /*340c0*/  IMAD.MOV.U32 R9, RZ, RZ, R14 ;  /* 0x000000ffff097224 */ /* 0x000fce00078e000e */
[----:B------:R-:W-:Y:S05]  /*340d0*/  WARPSYNC.COLLECTIVE R15, `(.L_x_3087) ;  /* 0x000000000f087348 */ /* 0x000fea0003c00000 */
[----:B------:R0:W1:Y:S02]  /*340e0*/  SHFL.IDX P6, R14, R13, R12, R11 ;  /* 0x0000000c0d0e7389 */ /* 0x00006400000c000b */
[----:B01----:R-:W-:Y:S01]  /*340f0*/  ENDCOLLECTIVE ;  /* 0x000000000000791b */ /* 0x003fe20003800000 */
.L_x_3087:
[----:B------:R-:W-:Y:S01]  /*34100*/  IMAD.MOV.U32 R8, RZ, RZ, R14 ;  /* 0x000000ffff087224 */ /* 0x000fe200078e000e */
[----:B------:R-:W-:Y:S06]  /*34110*/  BRA `(.L_x_3088) ;  /* 0xfffffd8400ac7947 */ /* 0x000fec000383ffff */
.L_x_2766:
[----:B------:R-:W-:Y:S01]  /*34120*/  BSSY B1, `(.L_x_3089) ;  /* 0x0000008000017945 */ /* 0x000fe20003800000 */
[----:B------:R-:W-:Y:S02]  /*34130*/  IMAD.MOV.U32 R13, RZ, RZ, R33 ;  /* 0x000000ffff0d7224 */ /* 0x000fe400078e0021 */
[----:B------:R-:W-:Y:S02]  /*34140*/  IMAD.MOV.U32 R12, RZ, RZ, 0x1 ;  /* 0x00000001ff0c7424 */ /* 0x000fe400078e00ff */
[----:B------:R-:W-:Y:S02]  /*34150*/  IMAD.MOV.U32 R11, RZ, RZ, 0x181f ;  /* 0x0000181fff0b7424 */ /* 0x000fe400078e00ff */
[----:B------:R-:W-:-:S07]  /*34160*/  IMAD.MOV.U32 R15, RZ, RZ, -0x1 ;  /* 0xffffffffff0f7424 */ /* 0x000fce00078e00ff */
[----:B0--34-:R-:W-:Y:S05]  /*34170*/  WARPSYNC.COLLECTIVE R15, `(.L_x_3090) ;  /* 0x000000000f087348 */ /* 0x019fea0003c00000 */
[----:B------:R1:W2:Y:S02]  /*34180*/  SHFL.IDX P6, R14, R13, R12, R11 ;  /* 0x0000000c0d0e7389 */ /* 0x0002a400000c000b */
[----:B01234-:R-:W-:Y:S01]  /*34190*/  ENDCOLLECTIVE ;  /* 0x000000000000791b */ /* 0x01ffe20003800000 */
.L_x_3090:
[----:B------:R-:W-:Y:S05]  /*341a0*/  BSYNC B1 ;  /* 0x0000000000017941 */ /* 0x000fea0003800000 */
.L_x_3089:
        /* <DEDUP_REMOVED lines=8> */
.L_x_3091:
[----:B------:R-:W-:Y:S02]  /*34230*/  IMAD.MOV.U32 R13, RZ, RZ, R31 ;  /* 0x000000ffff0d7224 */ /* 0x000fe400078e001f */
[----:B------:R-:W-:-:S07]  /*34240*/  IMAD.MOV.U32 R6, RZ, RZ, R14 ;  /* 0x000000ffff067224 */ /* 0x000fce00078e000e */
[----:B------:R-:W-:Y:S05]  /*34250*/  WARPSYNC.COLLECTIVE R15, `(.L_x_3092) ;  /* 0x000000000f087348 */ /* 0x000fea0003c00000 */
[----:B------:R0:W1:Y:S02]  /*34260*/  SHFL.IDX P6, R14, R13, R12, R11 ;  /* 0x0000000c0d0e7389 */ /* 0x00006400000c000b */
[----:B01----:R-:W-:Y:S01]  /*34270*/  ENDCOLLECTIVE ;  /* 0x000000000000791b */ /* 0x003fe20003800000 */
.L_x_3092:
[----:B------:R-:W-:Y:S02]  /*34280*/  IMAD.MOV.U32 R13, RZ, RZ, R30 ;  /* 0x000000ffff0d7224 */ /* 0x000fe400078e001e */
[----:B------:R-:W-:-:S07]  /*34290*/  IMAD.MOV.U32 R9, RZ, RZ, R14 ;  /* 0x000000ffff097224 */ /* 0x000fce00078e000e */
[----:B------:R-:W-:Y:S05]  /*342a0*/  WARPSYNC.COLLECTIVE R15, `(.L_x_3093) ;  /* 0x000000000f087348 */ /* 0x000fea0003c00000 */
[----:B------:R0:W1:Y:S02]  /*342b0*/  SHFL.IDX P6, R14, R13, R12, R11 ;  /* 0x0000000c0d0e7389 */ /* 0x00006400000c000b */
[----:B01----:R-:W-:Y:S01]  /*342c0*/  ENDCOLLECTIVE ;  /* 0x000000000000791b */ /* 0x003fe20003800000 */
.L_x_3093:
[----:B------:R-:W-:Y:S01]  /*342d0*/  IMAD.MOV.U32 R8, RZ, RZ, R14 ;  /* 0x000000ffff087224 */ /* 0x000fe200078e000e */
[----:B------:R-:W-:Y:S06]  /*342e0*/  BRA `(.L_x_3094) ;  /* 0xfffffd8800bc7947 */ /* 0x000fec000383ffff */
.L_x_2769:
        /* <DEDUP_REMOVED lines=8> */
.L_x_3096:
[----:B------:R-:W-:Y:S05]  /*34370*/  BSYNC B1 ;  /* 0x0000000000017941 */ /* 0x000fea0003800000 */
.L_x_3095:
        /* <DEDUP_REMOVED lines=8> */
.L_x_3097:
[----:B------:R-:W-:Y:S02]  /*34400*/  IMAD.MOV.U32 R13, RZ, RZ, R31 ;  /* 0x000000ffff0d7224 */ /* 0x000fe400078e001f */
[----:B------:R-:W-:-:S07]  /*34410*/  IMAD.MOV.U32 R6, RZ, RZ, R14 ;  /* 0x000000ffff067224 */ /* 0x000fce00078e000e */
[----:B------:R-:W-:Y:S05]  /*34420*/  WARPSYNC.COLLECTIVE R15, `(.L_x_3098) ;  /* 0x000000000f087348 */ /* 0x000fea0003c00000 */
[----:B------:R0:W1:Y:S02]  /*34430*/  SHFL.IDX P6, R14, R13, R12, R11 ;  /* 0x0000000c0d0e7389 */ /* 0x00006400000c000b */
[----:B01----:R-:W-:Y:S01]  /*34440*/  ENDCOLLECTIVE ;  /* 0x000000000000791b */ /* 0x003fe20003800000 */
.L_x_3098:
[----:B------:R-:W-:Y:S02]  /*34450*/  IMAD.MOV.U32 R13, RZ, RZ, R30 ;  /* 0x000000ffff0d7224 */ /* 0x000fe400078e001e */
[----:B------:R-:W-:-:S07]  /*34460*/  IMAD.MOV.U32 R9, RZ, RZ, R14 ;  /* 0x000000ffff097224 */ /* 0x000fce00078e000e */
[----:B------:R-:W-:Y:S05]  /*34470*/  WARPSYNC.COLLECTIVE R15, `(.L_x_3099) ;  /* 0x000000000f087348 */ /* 0x000fea0003c00000 */
[----:B------:R0:W1:Y:S02]  /*34480*/  SHFL.IDX P6, R14, R13, R12, R11 ;  /* 0x0000000c0d0e7389 */ /* 0x00006400000c000b */
[----:B01----:R-:W-:Y:S01]  /*34490*/  ENDCOLLECTIVE ;  /* 0x000000000000791b */ /* 0x003fe20003800000 */
.L_x_3099:
[----:B------:R-:W-:Y:S01]  /*344a0*/  IMAD.MOV.U32 R8, RZ, RZ, R14 ;  /* 0x000000ffff087224 */ /* 0x000fe200078e000e */
[----:B------:R-:W-:Y:S06]  /*344b0*/  BRA `(.L_x_3100) ;  /* 0xfffffd8c00b47947 */ /* 0x000fec000383ffff */
.L_x_2772:
        /* <DEDUP_REMOVED lines=8> */
.L_x_3102:
[----:B------:R-:W-:Y:S05]  /*34540*/  BSYNC B1 ;  /* 0x0000000000017941 */ /* 0x000fea0003800000 */
.L_x_3101:
        /* <DEDUP_REMOVED lines=8> */
.L_x_3103:
[----:B------:R-:W-:Y:S02]  /*345d0*/  IMAD.MOV.U32 R13, RZ, RZ, R31 ;  /* 0x000000ffff0d7224 */ /* 0x000fe400078e001f */
[----:B------:R-:W-:-:S07]  /*345e0*/  IMAD.MOV.U32 R8, RZ, RZ, R14 ;  /* 0x000000ffff087224 */ /* 0x000fce00078e000e */
[----:B------:R-:W-:Y:S05]  /*345f0*/  WARPSYNC.COLLECTIVE R15, `(.L_x_3104) ;  /* 0x000000000f087348 */ /* 0x000fea0003c00000 */
[----:B------:R0:W1:Y:S02]  /*34600*/  SHFL.IDX P6, R14, R13, R12, R11 ;  /* 0x0000000c0d0e7389 */ /* 0x00006400000c000b */
[----:B01----:R-:W-:Y:S01]  /*34610*/  ENDCOLLECTIVE ;  /* 0x000000000000791b */ /* 0x003fe20003800000 */
.L_x_3104:
[----:B------:R-:W-:Y:S02]  /*34620*/  IMAD.MOV.U32 R13, RZ, RZ, R30 ;  /* 0x000000ffff0d7224 */ /* 0x000fe400078e001e */
[----:B------:R-:W-:-:S07]  /*34630*/  IMAD.MOV.U32 R78, RZ, RZ, R14 ;  /* 0x000000ffff4e7224 */ /* 0x000fce00078e000e */
[----:B------:R-:W-:Y:S05]  /*34640*/  WARPSYNC.COLLECTIVE R15, `(.L_x_3105) ;  /* 0x000000000f087348 */ /* 0x000fea0003c00000 */
[----:B------:R0:W1:Y:S02]  /*34650*/  SHFL.IDX P6, R14, R13, R12, R11 ;  /* 0x0000000c0d0e7389 */ /* 0x00006400000c000b */
[----:B01----:R-:W-:Y:S01]  /*34660*/  ENDCOLLECTIVE ;  /* 0x000000000000791b */ /* 0x003fe20003800000 */
.L_x_3105:
[----:B------:R-:W-:Y:S01]  /*34670*/  IMAD.MOV.U32 R10, RZ, RZ, R14 ;  /* 0x000000ffff0a7224 */ /* 0x000fe200078e000e */
[----:B------:R-:W-:Y:S06]  /*34680*/  BRA `(.L_x_3106) ;  /* 0xfffffd9000b47947 */ /* 0x000fec000383ffff */
.L_x_2776:
[----:B0-----:R0:W1:Y:S02]  /*34690*/  SYNCS.PHASECHK.TRANS64.TRYWAIT P0, [R16+URZ+0x38800], R0 ;  /* 0x03880000100075a7 */ /* 0x001064000800017f */
[----:B-1----:R-:W-:Y:S05]  /*346a0*/  @!P0 NANOSLEEP.SYNCS 0x989680 ;  /* 0x009896800000895d */ /* 0x002fea0003900000 */
[----:B------:R-:W1:Y:S02]  /*346b0*/  @!P0 SYNCS.PHASECHK.TRANS64 P0, [R16+URZ+0x38800], R0 ;  /* 0x03880000100085a7 */ /* 0x000e64000800007f */
[----:B-1----:R-:W-:Y:S05]  /*346c0*/  @!P0 BRA `(.L_x_2776) ;  /* 0xfffffffc00f08947 */ /* 0x002fea000383ffff */
[----:B------:R-:W-:Y:S05]  /*346d0*/  BRA `(.L_x_3107) ;  /* 0xfffffd9400e47947 */ /* 0x000fea000383ffff */
.L_x_2808:
        /* <DEDUP_REMOVED lines=8> */
.L_x_3109:
[----:B------:R-:W-:Y:S05]  /*34760*/  BSYNC B1 ;  /* 0x0000000000017941 */ /* 0x000fea0003800000 */
.L_x_3108:
        /* <DEDUP_REMOVED lines=8> */
.L_x_3110:
[----:B------:R-:W-:Y:S02]  /*347f0*/  IMAD.MOV.U32 R13, RZ, RZ, R3 ;  /* 0x000000ffff0d7224 */ /* 0x000fe400078e0003 */
[----:B------:R-:W-:-:S07]  /*34800*/  IMAD.MOV.U32 R8, RZ, RZ, R14 ;  /* 0x000000ffff087224 */ /* 0x000fce00078e000e */
[----:B------:R-:W-:Y:S05]  /*34810*/  WARPSYNC.COLLECTIVE R15, `(.L_x_3111) ;  /* 0x000000000f087348 */ /* 0x000fea0003c00000 */
[----:B------:R0:W1:Y:S02]  /*34820*/  SHFL.IDX P6, R14, R13, R12, R11 ;  /* 0x0000000c0d0e7389 */ /* 0x00006400000c000b */
[----:B01----:R-:W-:Y:S01]  /*34830*/  ENDCOLLECTIVE ;  /* 0x000000000000791b */ /* 0x003fe20003800000 */
.L_x_3111:
[----:B------:R-:W-:Y:S02]  /*34840*/  IMAD.MOV.U32 R13, RZ, RZ, R20 ;  /* 0x000000ffff0d7224 */ /* 0x000fe400078e0014 */
[----:B------:R-:W-:-:S07]  /*34850*/  IMAD.MOV.U32 R7, RZ, RZ, R14 ;  /* 0x000000ffff077224 */ /* 0x000fce00078e000e */
[----:B------:R-:W-:Y:S05]  /*34860*/  WARPSYNC.COLLECTIVE R15, `(.L_x_3112) ;  /* 0x000000000f087348 */ /* 0x000fea0003c00000 */
[----:B------:R0:W1:Y:S02]  /*34870*/  SHFL.IDX P6, R14, R13, R12, R11 ;  /* 0x0000000c0d0e7389 */ /* 0x00006400000c000b */
[----:B01----:R-:W-:Y:S01]  /*34880*/  ENDCOLLECTIVE ;  /* 0x000000000000791b */ /* 0x003fe20003800000 */
.L_x_3112:
[----:B------:R-:W-:Y:S05]  /*34890*/  BRA `(.L_x_3113) ;  /* 0xfffffdc800e47947 */ /* 0x000fea000383ffff */
.L_x_2811:
        /* <DEDUP_REMOVED lines=8> */
.L_x_3115:
[----:B------:R-:W-:Y:S05]  /*34920*/  BSYNC B1 ;  /* 0x0000000000017941 */ /* 0x000fea0003800000 */
.L_x_3114:
        /* <DEDUP_REMOVED lines=8> */
.L_x_3116:
[----:B------:R-:W-:Y:S02]  /*349b0*/  IMAD.MOV.U32 R13, RZ, RZ, R3 ;  /* 0x000000ffff0d7224 */ /* 0x000fe400078e0003 */
[----:B------:R-:W-:-:S07]  /*349c0*/  IMAD.MOV.U32 R8, RZ, RZ, R14 ;  /* 0x000000ffff087224 */ /* 0x000fce00078e000e */
[----:B------:R-:W-:Y:S05]  /*349d0*/  WARPSYNC.COLLECTIVE R15, `(.L_x_3117) ;  /* 0x000000000f087348 */ /* 0x000fea0003c00000 */
[----:B------:R0:W1:Y:S02]  /*349e0*/  SHFL.IDX P6, R14, R13, R12, R11 ;  /* 0x0000000c0d0e7389 */ /* 0x00006400000c000b */
[----:B01----:R-:W-:Y:S01]  /*349f0*/  ENDCOLLECTIVE ;  /* 0x000000000000791b */ /* 0x003fe20003800000 */
.L_x_3117:
[----:B------:R-:W-:Y:S02]  /*34a00*/  IMAD.MOV.U32 R13, RZ, RZ, R20 ;  /* 0x000000ffff0d7224 */ /* 0x000fe400078e0014 */
[----:B------:R-:W-:-:S07]  /*34a10*/  IMAD.MOV.U32 R7, RZ, RZ, R14 ;  /* 0x000000ffff077224 */ /* 0x000fce00078e000e */
[----:B------:R-:W-:Y:S05]  /*34a20*/  WARPSYNC.COLLECTIVE R15, `(.L_x_3118) ;  /* 0x000000000f087348 */ /* 0x000fea0003c00000 */
[----:B------:R0:W1:Y:S02]  /*34a30*/  SHFL.IDX P6, R14, R13, R12, R11 ;  /* 0x0000000c0d0e7389 */ /* 0x00006400000c000b */
[----:B01----:R-:W-:Y:S01]  /*34a40*/  ENDCOLLECTIVE ;  /* 0x000000000000791b */ /* 0x003fe20003800000 */
.L_x_3118:
[----:B------:R-:W-:Y:S05]  /*34a50*/  BRA `(.L_x_3119) ;  /* 0xfffffdcc00b47947 */ /* 0x000fea000383ffff */
.L_x_2814:
        /* <DEDUP_REMOVED lines=8> */
.L_x_3121:
[----:B------:R-:W-:Y:S05]  /*34ae0*/  BSYNC B1 ;  /* 0x0000000000017941 */ /* 0x000fea0003800000 */
.L_x_3120:
        /* <DEDUP_REMOVED lines=8> */
.L_x_3122:
[----:B------:R-:W-:Y:S02]  /*34b70*/  IMAD.MOV.U32 R13, RZ, RZ, R3 ;  /* 0x000000ffff0d7224 */ /* 0x000fe400078e0003 */
[----:B------:R-:W-:-:S07]  /*34b80*/  IMAD.MOV.U32 R4, RZ, RZ, R14 ;  /* 0x000000ffff047224 */ /* 0x000fce00078e000e */
[----:B------:R-:W-:Y:S05]  /*34b90*/  WARPSYNC.COLLECTIVE R15, `(.L_x_3123) ;  /* 0x000000000f087348 */ /* 0x000fea0003c00000 */
[----:B------:R0:W1:Y:S02]  /*34ba0*/  SHFL.IDX P6, R14, R13, R12, R11 ;  /* 0x0000000c0d0e7389 */ /* 0x00006400000c000b */
[----:B01----:R-:W-:Y:S01]  /*34bb0*/  ENDCOLLECTIVE ;  /* 0x000000000000791b */ /* 0x003fe20003800000 */
.L_x_3123:
[----:B------:R-:W-:Y:S02]  /*34bc0*/  IMAD.MOV.U32 R13, RZ, RZ, R20 ;  /* 0x000000ffff0d7224 */ /* 0x000fe400078e0014 */
[----:B------:R-:W-:-:S07]  /*34bd0*/  IMAD.MOV.U32 R7, RZ, RZ, R14 ;  /* 0x000000ffff077224 */ /* 0x000fce00078e000e */
[----:B------:R-:W-:Y:S05]  /*34be0*/  WARPSYNC.COLLECTIVE R15, `(.L_x_3124) ;  /* 0x000000000f087348 */ /* 0x000fea0003c00000 */
[----:B------:R0:W1:Y:S02]  /*34bf0*/  SHFL.IDX P6, R14, R13, R12, R11 ;  /* 0x0000000c0d0e7389 */ /* 0x00006400000c000b */
[----:B01----:R-:W-:Y:S01]  /*34c00*/  ENDCOLLECTIVE ;  /* 0x000000000000791b */ /* 0x003fe20003800000 */
.L_x_3124:
[----:B------:R-:W-:Y:S01]  /*34c10*/  IMAD.MOV.U32 R12, RZ, RZ, R14 ;  /* 0x000000ffff0c7224 */ /* 0x000fe200078e000e */
[----:B------:R-:W-:Y:S06]  /*34c20*/  BRA `(.L_x_3125) ;  /* 0xfffffdd0005c7947 */ /* 0x000fec000383ffff */
.L_x_2817:
        /* <DEDUP_REMOVED lines=8> */
.L_x_3127:
[----:B------:R-:W-:Y:S05]  /*34cb0*/  BSYNC B1 ;  /* 0x0000000000017941 */ /* 0x000fea0003800000 */
.L_x_3126:
        /* <DEDUP_REMOVED lines=8> */
.L_x_3128:
[----:B------:R-:W-:Y:S02]  /*34d40*/  IMAD.MOV.U32 R13, RZ, RZ, R3 ;  /* 0x000000ffff0d7224 */ /* 0x000fe400078e0003 */
[----:B------:R-:W-:-:S07]  /*34d50*/  IMAD.MOV.U32 R21, RZ, RZ, R14 ;  /* 0x000000ffff157224 */ /* 0x000fce00078e000e */
[----:B------:R-:W-:Y:S05]  /*34d60*/  WARPSYNC.COLLECTIVE R15, `(.L_x_3129) ;  /* 0x000000000f087348 */ /* 0x000fea0003c00000 */
[----:B------:R0:W1:Y:S02]  /*34d70*/  SHFL.IDX P6, R14, R13, R12, R11 ;  /* 0x0000000c0d0e7389 */ /* 0x00006400000c000b */
[----:B01----:R-:W-:Y:S01]  /*34d80*/  ENDCOLLECTIVE ;  /* 0x000000000000791b */ /* 0x003fe20003800000 */
.L_x_3129:
[----:B------:R-:W-:Y:S02]  /*34d90*/  IMAD.MOV.U32 R13, RZ, RZ, R20 ;  /* 0x000000ffff0d7224 */ /* 0x000fe400078e0014 */
[----:B------:R-:W-:-:S07]  /*34da0*/  IMAD.MOV.U32 R3, RZ, RZ, R14 ;  /* 0x000000ffff037224 */ /* 0x000fce00078e000e */
[----:B------:R-:W-:Y:S05]  /*34db0*/  WARPSYNC.COLLECTIVE R15, `(.L_x_3130) ;  /* 0x000000000f087348 */ /* 0x000fea0003c00000 */
[----:B------:R0:W1:Y:S02]  /*34dc0*/  SHFL.IDX P6, R14, R13, R12, R11 ;  /* 0x0000000c0d0e7389 */ /* 0x00006400000c000b */
[----:B01----:R-:W-:Y:S01]  /*34dd0*/  ENDCOLLECTIVE ;  /* 0x000000000000791b */ /* 0x003fe20003800000 */
.L_x_3130:
[----:B------:R-:W-:Y:S01]  /*34de0*/  IMAD.MOV.U32 R79, RZ, RZ, R14 ;  /* 0x000000ffff4f7224 */ /* 0x000fe200078e000e */
[----:B------:R-:W-:Y:S06]  /*34df0*/  BRA `(.L_x_3131) ;  /* 0xfffffdd400107947 */ /* 0x000fec000383ffff */
.L_x_2821:
[----:B0-----:R0:W1:Y:S02]  /*34e00*/  SYNCS.PHASECHK.TRANS64.TRYWAIT P0, [R16+URZ+0x38800], R0 ;  /* 0x03880000100075a7 */ /* 0x001064000800017f */
[----:B-1----:R-:W-:Y:S05]  /*34e10*/  @!P0 NANOSLEEP.SYNCS 0x989680 ;  /* 0x009896800000895d */ /* 0x002fea0003900000 */
[----:B------:R-:W1:Y:S02]  /*34e20*/  @!P0 SYNCS.PHASECHK.TRANS64 P0, [R16+URZ+0x38800], R0 ;  /* 0x03880000100085a7 */ /* 0x000e64000800007f */
[----:B-1----:R-:W-:Y:S05]  /*34e30*/  @!P0 BRA `(.L_x_2821) ;  /* 0xfffffffc00f08947 */ /* 0x002fea000383ffff */
[----:B------:R-:W-:Y:S05]  /*34e40*/  BRA `(.L_x_3132) ;  /* 0xfffffdd400f47947 */ /* 0x000fea000383ffff */
.L_x_2839:
[----:B-1----:R1:W3:Y:S02]  /*34e50*/  SYNCS.PHASECHK.TRANS64.TRYWAIT P2, [R0+URZ+0x38830], R3 ;  /* 0x03883003000075a7 */ /* 0x0022e4000804017f */
[----:B---3--:R-:W-:Y:S05]  /*34e60*/  @!P2 NANOSLEEP.SYNCS 0x989680 ;  /* 0x009896800000a95d */ /* 0x008fea0003900000 */
[----:B------:R-:W3:Y:S02]  /*34e70*/  @!P2 SYNCS.PHASECHK.TRANS64 P2, [R0+URZ+0x38830], R3 ;  /* 0x038830030000a5a7 */ /* 0x000ee4000804007f */
[----:B---3--:R-:W-:Y:S05]  /*34e80*/  @!P2 BRA `(.L_x_2839) ;  /* 0xfffffffc00f0a947 */ /* 0x008fea000383ffff */
[----:B------:R-:W-:Y:S05]  /*34e90*/  BRA `(.L_x_2838) ;  /* 0xfffffe1000d87947 */ /* 0x000fea000383ffff */
.L_x_2846:
[----:B-1----:R1:W2:Y:S02]  /*34ea0*/  SYNCS.PHASECHK.TRANS64.TRYWAIT P3, [R11+URZ+0x38830], R4 ;  /* 0x038830040b0075a7 */ /* 0x0022a4000806017f */
[----:B--2---:R-:W-:Y:S05]  /*34eb0*/  @!P3 NANOSLEEP.SYNCS 0x989680 ;  /* 0x009896800000b95d */ /* 0x004fea0003900000 */
[----:B------:R-:W2:Y:S02]  /*34ec0*/  @!P3 SYNCS.PHASECHK.TRANS64 P3, [R11+URZ+0x38830], R4 ;  /* 0x038830040b00b5a7 */ /* 0x000ea4000806007f */
[----:B--2---:R-:W-:Y:S05]  /*34ed0*/  @!P3 BRA `(.L_x_2846) ;  /* 0xfffffffc00f0b947 */ /* 0x004fea000383ffff */
[----:B------:R-:W-:Y:S05]  /*34ee0*/  BRA `(.L_x_2845) ;  /* 0xfffffe5c00047947 */ /* 0x000fea000383ffff */
.L_x_2851:
[----:B-1----:R1:W2:Y:S02]  /*34ef0*/  SYNCS.PHASECHK.TRANS64.TRYWAIT P3, [R9+URZ+0x38850], R0 ;  /* 0x03885000090075a7 */ /* 0x0022a4000806017f */
[----:B--2---:R-:W-:Y:S05]  /*34f00*/  @!P3 NANOSLEEP.SYNCS 0x989680 ;  /* 0x009896800000b95d */ /* 0x004fea0003900000 */
[----:B------:R-:W2:Y:S02]  /*34f10*/  @!P3 SYNCS.PHASECHK.TRANS64 P3, [R9+URZ+0x38850], R0 ;  /* 0x038850000900b5a7 */ /* 0x000ea4000806007f */
[----:B--2---:R-:W-:Y:S05]  /*34f20*/  @!P3 BRA `(.L_x_2851) ;  /* 0xfffffffc00f0b947 */ /* 0x004fea000383ffff */
[----:B------:R-:W-:Y:S05]  /*34f30*/  BRA `(.L_x_2850) ;  /* 0xfffffe9000c47947 */ /* 0x000fea000383ffff */
.L_x_2859:
[----:B-1----:R1:W2:Y:S02]  /*34f40*/  SYNCS.PHASECHK.TRANS64.TRYWAIT P2, [R4+URZ+0x38830], R5 ;  /* 0x03883005040075a7 */ /* 0x0022a4000804017f */
[----:B--2---:R-:W-:Y:S05]  /*34f50*/  @!P2 NANOSLEEP.SYNCS 0x989680 ;  /* 0x009896800000a95d */ /* 0x004fea0003900000 */
[----:B------:R-:W2:Y:S02]  /*34f60*/  @!P2 SYNCS.PHASECHK.TRANS64 P2, [R4+URZ+0x38830], R5 ;  /* 0x038830050400a5a7 */ /* 0x000ea4000804007f */
[----:B--2---:R-:W-:Y:S05]  /*34f70*/  @!P2 BRA `(.L_x_2859) ;  /* 0xfffffffc00f0a947 */ /* 0x004fea000383ffff */
[----:B------:R-:W-:Y:S05]  /*34f80*/  BRA `(.L_x_2858) ;  /* 0xfffffea8009c7947 */ /* 0x000fea000383ffff */
.L_x_2864:
[----:B-1----:R1:W2:Y:S02]  /*34f90*/  SYNCS.PHASECHK.TRANS64.TRYWAIT P2, [R9+URZ+0x38850], R0 ;  /* 0x03885000090075a7 */ /* 0x0022a4000804017f */
[----:B--2---:R-:W-:Y:S05]  /*34fa0*/  @!P2 NANOSLEEP.SYNCS 0x989680 ;  /* 0x009896800000a95d */ /* 0x004fea0003900000 */
[----:B------:R-:W2:Y:S02]  /*34fb0*/  @!P2 SYNCS.PHASECHK.TRANS64 P2, [R9+URZ+0x38850], R0 ;  /* 0x038850000900a5a7 */ /* 0x000ea4000804007f */
[----:B--2---:R-:W-:Y:S05]  /*34fc0*/  @!P2 BRA `(.L_x_2864) ;  /* 0xfffffffc00f0a947 */ /* 0x004fea000383ffff */
[----:B------:R-:W-:Y:S05]  /*34fd0*/  BRA `(.L_x_2863) ;  /* 0xfffffee0005c7947 */ /* 0x000fea000383ffff */
.L_x_2870:
[----:B-1----:R1:W2:Y:S02]  /*34fe0*/  SYNCS.PHASECHK.TRANS64.TRYWAIT P0, [R10+URZ+0x38850], R0 ;  /* 0x038850000a0075a7 */ /* 0x0022a4000800017f */
[----:B--2---:R-:W-:Y:S05]  /*34ff0*/  @!P0 NANOSLEEP.SYNCS 0x989680 ;  /* 0x009896800000895d */ /* 0x004fea0003900000 */
[----:B------:R-:W2:Y:S02]  /*35000*/  @!P0 SYNCS.PHASECHK.TRANS64 P0, [R10+URZ+0x38850], R0 ;  /* 0x038850000a0085a7 */ /* 0x000ea4000800007f */
[----:B--2---:R-:W-:Y:S05]  /*35010*/  @!P0 BRA `(.L_x_2870) ;  /* 0xfffffffc00f08947 */ /* 0x004fea000383ffff */
[----:B------:R-:W-:Y:S05]  /*35020*/  BRA `(.L_x_2869) ;  /* 0xfffffef8006c7947 */ /* 0x000fea000383ffff */
.L_x_2911:
        /* <DEDUP_REMOVED lines=11> */
.L_x_3134:
[----:B------:R-:W-:Y:S05]  /*350e0*/  BSYNC B1 ;  /* 0x0000000000017941 */ /* 0x000fea0003800000 */
.L_x_3133:
[----:B------:R-:W-:Y:S05]  /*350f0*/  BRA `(.L_x_3135) ;  /* 0xffffff6c00947947 */ /* 0x000fea000383ffff */
.L_x_2913:
[----:B------:R-:W-:Y:S01]  /*35100*/  BSSY B1, `(.L_x_3136) ;  /* 0x0000006000017945 */ /* 0x000fe20003800000 */
[----:B------:R-:W-:-:S07]  /*35110*/  IMAD.MOV.U32 R15, RZ, RZ, -0x1 ;  /* 0xffffffffff0f7424 */ /* 0x000fce00078e00ff */
[----:B0-----:R-:W-:Y:S05]  /*35120*/  WARPSYNC.COLLECTIVE R15, `(.L_x_3137) ;  /* 0x000000000f0c7348 */ /* 0x001fea0003c00000 */
[----:B------:R-:W-:Y:S02]  /*35130*/  ELECT P6, UR62, PT ;  /* 0x00000000003e782f */ /* 0x000fe400038c0000 */
[----:B------:R-:W-:Y:S01]  /*35140*/  MOV R14, UR62 ;  /* 0x0000003e000e7c02 */ /* 0x000fe20008000f00 */
[----:B0-----:R-:W-:Y:S10]  /*35150*/  ENDCOLLECTIVE ;  /* 0x000000000000791b */ /* 0x001ff40003800000 */
.L_x_3137:
[----:B------:R-:W-:Y:S05]  /*35160*/  BSYNC B1 ;  /* 0x0000000000017941 */ /* 0x000fea0003800000 */
.L_x_3136:
[----:B------:R-:W-:Y:S01]  /*35170*/  PLOP3.LUT P2, PT, P6, PT, PT, 0x80, 0x0 ;  /* 0x000000000000781c */ /* 0x000fe2000374f070 */
[----:B------:R-:W-:-:S12]  /*35180*/  BRA `(.L_x_2912) ;  /* 0xffffff6c00887947 */ /* 0x000fd8000383ffff */
.L_x_2915:
[----:B0-----:R0:W1:Y:S02]  /*35190*/  SYNCS.PHASECHK.TRANS64.TRYWAIT P0, [R18+URZ+0x38820], R2 ;  /* 0x03882002120075a7 */ /* 0x001064000800017f */
[----:B-1----:R-:W-:Y:S05]  /*351a0*/  @!P0 NANOSLEEP.SYNCS 0x989680 ;  /* 0x009896800000895d */ /* 0x002fea0003900000 */
[----:B------:R-:W1:Y:S02]  /*351b0*/  @!P0 SYNCS.PHASECHK.TRANS64 P0, [R18+URZ+0x38820], R2 ;  /* 0x03882002120085a7 */ /* 0x000e64000800007f */
[----:B-1----:R-:W-:Y:S05]  /*351c0*/  @!P0 BRA `(.L_x_2915) ;  /* 0xfffffffc00f08947 */ /* 0x002fea000383ffff */
[----:B------:R-:W-:Y:S05]  /*351d0*/  BRA `(.L_x_3138) ;  /* 0xffffff6c00987947 */ /* 0x000fea000383ffff */
.L_x_2919:
[----:B-1----:R1:W2:Y:S02]  /*351e0*/  SYNCS.PHASECHK.TRANS64.TRYWAIT P0, [R6+URZ+0x388a0], R8 ;  /* 0x0388a008060075a7 */ /* 0x0022a4000800017f */
[----:B--2---:R-:W-:Y:S05]  /*351f0*/  @!P0 NANOSLEEP.SYNCS 0x989680 ;  /* 0x009896800000895d */ /* 0x004fea0003900000 */
[----:B------:R-:W2:Y:S02]  /*35200*/  @!P0 SYNCS.PHASECHK.TRANS64 P0, [R6+URZ+0x388a0], R8 ;  /* 0x0388a008060085a7 */ /* 0x000ea4000800007f */
[----:B--2---:R-:W-:Y:S05]  /*35210*/  @!P0 BRA `(.L_x_2919) ;  /* 0xfffffffc00f08947 */ /* 0x004fea000383ffff */
[----:B------:R-:W-:Y:S05]  /*35220*/  BRA `(.L_x_3139) ;  /* 0xffffff6c00b87947 */ /* 0x000fea000383ffff */
.L_x_2927:
[----:B0-----:R0:W2:Y:S02]  /*35230*/  SYNCS.PHASECHK.TRANS64.TRYWAIT P0, [R6+URZ+0x388c0], R8 ;  /* 0x0388c008060075a7 */ /* 0x0010a4000800017f */
[----:B--2---:R-:W-:Y:S05]  /*35240*/  @!P0 NANOSLEEP.SYNCS 0x989680 ;  /* 0x009896800000895d */ /* 0x004fea0003900000 */
[----:B------:R-:W2:Y:S02]  /*35250*/  @!P0 SYNCS.PHASECHK.TRANS64 P0, [R6+URZ+0x388c0], R8 ;  /* 0x0388c008060085a7 */ /* 0x000ea4000800007f */
[----:B--2---:R-:W-:Y:S05]  /*35260*/  @!P0 BRA `(.L_x_2927) ;  /* 0xfffffffc00f08947 */ /* 0x004fea000383ffff */
[----:B------:R-:W-:Y:S05]  /*35270*/  BRA `(.L_x_3140) ;  /* 0xffffff7000f47947 */ /* 0x000fea000383ffff */
.L_x_2937:
[----:B0-----:R0:W1:Y:S02]  /*35280*/  SYNCS.PHASECHK.TRANS64.TRYWAIT P0, [R6+URZ+0x388a0], R5 ;  /* 0x0388a005060075a7 */ /* 0x001064000800017f */
[----:B-1----:R-:W-:Y:S05]  /*35290*/  @!P0 NANOSLEEP.SYNCS 0x989680 ;  /* 0x009896800000895d */ /* 0x002fea0003900000 */
[----:B------:R-:W1:Y:S02]  /*352a0*/  @!P0 SYNCS.PHASECHK.TRANS64 P0, [R6+URZ+0x388a0], R5 ;  /* 0x0388a005060085a7 */ /* 0x000e64000800007f */
[----:B-1----:R-:W-:Y:S05]  /*352b0*/  @!P0 BRA `(.L_x_2937) ;  /* 0xfffffffc00f08947 */ /* 0x002fea000383ffff */
[----:B------:R-:W-:Y:S05]  /*352c0*/  BRA `(.L_x_3141) ;  /* 0xffffff78007c7947 */ /* 0x000fea000383ffff */
.L_x_2945:
[----:B-1----:R1:W2:Y:S02]  /*352d0*/  SYNCS.PHASECHK.TRANS64.TRYWAIT P0, [R6+URZ+0x388c0], R5 ;  /* 0x0388c005060075a7 */ /* 0x0022a4000800017f */
[----:B--2---:R-:W-:Y:S05]  /*352e0*/  @!P0 NANOSLEEP.SYNCS 0x989680 ;  /* 0x009896800000895d */ /* 0x004fea0003900000 */
[----:B------:R-:W2:Y:S02]  /*352f0*/  @!P0 SYNCS.PHASECHK.TRANS64 P0, [R6+URZ+0x388c0], R5 ;  /* 0x0388c005060085a7 */ /* 0x000ea4000800007f */
[----:B--2---:R-:W-:Y:S05]  /*35300*/  @!P0 BRA `(.L_x_2945) ;  /* 0xfffffffc00f08947 */ /* 0x004fea000383ffff */
[----:B------:R-:W-:Y:S05]  /*35310*/  BRA `(.L_x_3142) ;  /* 0xffffff7c00b47947 */ /* 0x000fea000383ffff */
.L_x_2963:
        /* <DEDUP_REMOVED lines=11> */
.L_x_3144:
[----:B------:R-:W-:Y:S05]  /*353d0*/  BSYNC B0 ;  /* 0x0000000000007941 */ /* 0x000fea0003800000 */
.L_x_3143:
[----:B------:R-:W-:Y:S05]  /*353e0*/  BRA `(.L_x_3145) ;  /* 0xffffff8c006c7947 */ /* 0x000fea000383ffff */
.L_x_2965:
[----:B------:R-:W-:Y:S01]  /*353f0*/  BSSY B0, `(.L_x_3146) ;  /* 0x0000006000007945 */ /* 0x000fe20003800000 */
[----:B------:R-:W-:-:S07]  /*35400*/  IMAD.MOV.U32 R15, RZ, RZ, -0x1 ;  /* 0xffffffffff0f7424 */ /* 0x000fce00078e00ff */
[----:B0-----:R-:W-:Y:S05]  /*35410*/  WARPSYNC.COLLECTIVE R15, `(.L_x_3147) ;  /* 0x000000000f0c7348 */ /* 0x001fea0003c00000 */
[----:B------:R-:W-:Y:S02]  /*35420*/  ELECT P6, UR62, PT ;  /* 0x00000000003e782f */ /* 0x000fe400038c0000 */
[----:B------:R-:W-:Y:S01]  /*35430*/  MOV R14, UR62 ;  /* 0x0000003e000e7c02 */ /* 0x000fe20008000f00 */
[----:B0-----:R-:W-:Y:S10]  /*35440*/  ENDCOLLECTIVE ;  /* 0x000000000000791b */ /* 0x001ff40003800000 */
.L_x_3147:
[----:B------:R-:W-:Y:S05]  /*35450*/  BSYNC B0 ;  /* 0x0000000000007941 */ /* 0x000fea0003800000 */
.L_x_3146:
[----:B------:R-:W-:Y:S05]  /*35460*/  BRA `(.L_x_3148) ;  /* 0xffffff8c00787947 */ /* 0x000fea000383ffff */
.L_x_2967:
[----:B0-----:R0:W1:Y:S02]  /*35470*/  SYNCS.PHASECHK.TRANS64.TRYWAIT P0, [R0+URZ+0x38840], R2 ;  /* 0x03884002000075a7 */ /* 0x001064000800017f */
[----:B-1----:R-:W-:Y:S05]  /*35480*/  @!P0 NANOSLEEP.SYNCS 0x989680 ;  /* 0x009896800000895d */ /* 0x002fea0003900000 */
[----:B------:R-:W1:Y:S02]  /*35490*/  @!P0 SYNCS.PHASECHK.TRANS64 P0, [R0+URZ+0x38840], R2 ;  /* 0x03884002000085a7 */ /* 0x000e64000800007f */
[----:B-1----:R-:W-:Y:S05]  /*354a0*/  @!P0 BRA `(.L_x_2967) ;  /* 0xfffffffc00f08947 */ /* 0x002fea000383ffff */
[----:B------:R-:W-:Y:S05]  /*354b0*/  BRA `(.L_x_3149) ;  /* 0xffffff8c00dc7947 */ /* 0x000fea000383ffff */
.L_x_2971:
        /* <DEDUP_REMOVED lines=9> */
.L_x_3150:
[----:B------:R-:W-:Y:S02]  /*35550*/  IMAD.MOV.U32 R13, RZ, RZ, R4 ;  /* 0x000000ffff0d7224 */ /* 0x000fe400078e0004 */
[----:B------:R-:W-:-:S07]  /*35560*/  IMAD.MOV.U32 R6, RZ, RZ, R14 ;  /* 0x000000ffff067224 */ /* 0x000fce00078e000e */
[----:B------:R-:W-:Y:S05]  /*35570*/  WARPSYNC.COLLECTIVE R15, `(.L_x_3151) ;  /* 0x000000000f087348 */ /* 0x000fea0003c00000 */
[----:B------:R0:W1:Y:S02]  /*35580*/  SHFL.IDX P6, R14, R13, R12, R11 ;  /* 0x0000000c0d0e7389 */ /* 0x00006400000c000b */
[----:B01----:R-:W-:Y:S01]  /*35590*/  ENDCOLLECTIVE ;  /* 0x000000000000791b */ /* 0x003fe20003800000 */
.L_x_3151:
[----:B------:R-:W-:-:S04]  /*355a0*/  LOP3.LUT R5, R5, 0x7f, RZ, 0xc0, !PT ;  /* 0x0000007f05057812 */ /* 0x000fc800078ec0ff */
[----:B------:R-:W-:Y:S01]  /*355b0*/  SHF.R.U32.HI R0, RZ, 0x3, R5 ;  /* 0x00000003ff007819 */ /* 0x000fe20000011605 */
[----:B------:R-:W-:Y:S02]  /*355c0*/  IMAD R2, R9, R7, RZ ;  /* 0x0000000709027224 */ /* 0x000fe400078e02ff */
[----:B------:R-:W2:Y:S02]  /*355d0*/  LDL R9, [R1+0x2c] ;  /* 0x00002c0001097983 */ /* 0x000ea40000100800 */
[----:B------:R-:W-:Y:S01]  /*355e0*/  IMAD R0, R10, 0x80, R0 ;  /* 0x000000800a007824 */ /* 0x000fe200078e0200 */
        /* <DEDUP_REMOVED lines=22> */
.L_x_3152:
[----:B------:R-:W-:Y:S02]  /*35750*/  IMAD.MOV.U32 R13, RZ, RZ, R4 ;  /* 0x000000ffff0d7224 */ /* 0x000fe400078e0004 */
[----:B------:R-:W-:-:S07]  /*35760*/  IMAD.MOV.U32 R7, RZ, RZ, R14 ;  /* 0x000000ffff077224 */ /* 0x000fce00078e000e */
[----:B------:R-:W-:Y:S05]  /*35770*/  WARPSYNC.COLLECTIVE R15, `(.L_x_3153) ;  /* 0x000000000f087348 */ /* 0x000fea0003c00000 */
[----:B------:R0:W1:Y:S02]  /*35780*/  SHFL.IDX P6, R14, R13, R12, R11 ;  /* 0x0000000c0d0e7389 */ /* 0x00006400000c000b */
[----:B01----:R-:W-:Y:S01]  /*35790*/  ENDCOLLECTIVE ;  /* 0x000000000000791b */ /* 0x003fe20003800000 */
.L_x_3153:
        /* <DEDUP_REMOVED lines=20> */
.L_x_3154:
[----:B------:R-:W-:Y:S02]  /*358e0*/  IMAD.MOV.U32 R13, RZ, RZ, R4 ;  /* 0x000000ffff0d7224 */ /* 0x000fe400078e0004 */
[----:B------:R-:W-:-:S07]  /*358f0*/  IMAD.MOV.U32 R7, RZ, RZ, R14 ;  /* 0x000000ffff077224 */ /* 0x000fce00078e000e */
[----:B------:R-:W-:Y:S05]  /*35900*/  WARPSYNC.COLLECTIVE R15, `(.L_x_3155) ;  /* 0x000000000f087348 */ /* 0x000fea0003c00000 */
[----:B------:R0:W1:Y:S02]  /*35910*/  SHFL.IDX P6, R14, R13, R12, R11 ;  /* 0x0000000c0d0e7389 */ /* 0x00006400000c000b */
[----:B01----:R-:W-:Y:S01]  /*35920*/  ENDCOLLECTIVE ;  /* 0x000000000000791b */ /* 0x003fe20003800000 */
.L_x_3155:
        /* <DEDUP_REMOVED lines=20> */
.L_x_3156:
[----:B------:R-:W-:Y:S02]  /*35a70*/  IMAD.MOV.U32 R13, RZ, RZ, R4 ;  /* 0x000000ffff0d7224 */ /* 0x000fe400078e0004 */
[----:B------:R-:W-:-:S07]  /*35a80*/  IMAD.MOV.U32 R7, RZ, RZ, R14 ;  /* 0x000000ffff077224 */ /* 0x000fce00078e000e */
[----:B------:R-:W-:Y:S05]  /*35a90*/  WARPSYNC.COLLECTIVE R15, `(.L_x_3157) ;  /* 0x000000000f087348 */ /* 0x000fea0003c00000 */
[----:B------:R0:W1:Y:S02]  /*35aa0*/  SHFL.IDX P6, R14, R13, R12, R11 ;  /* 0x0000000c0d0e7389 */ /* 0x00006400000c000b */
[----:B01----:R-:W-:Y:S01]  /*35ab0*/  ENDCOLLECTIVE ;  /* 0x000000000000791b */ /* 0x003fe20003800000 */
.L_x_3157:
        /* <DEDUP_REMOVED lines=20> */
.L_x_3158:
[----:B------:R-:W-:Y:S02]  /*35c00*/  IMAD.MOV.U32 R13, RZ, RZ, R4 ;  /* 0x000000ffff0d7224 */ /* 0x000fe400078e0004 */
[----:B------:R-:W-:-:S07]  /*35c10*/  IMAD.MOV.U32 R7, RZ, RZ, R14 ;  /* 0x000000ffff077224 */ /* 0x000fce00078e000e */
[----:B------:R-:W-:Y:S05]  /*35c20*/  WARPSYNC.COLLECTIVE R15, `(.L_x_3159) ;  /* 0x000000000f087348 */ /* 0x000fea0003c00000 */
[----:B------:R0:W1:Y:S02]  /*35c30*/  SHFL.IDX P6, R14, R13, R12, R11 ;  /* 0x0000000c0d0e7389 */ /* 0x00006400000c000b */
[----:B01----:R-:W-:Y:S01]  /*35c40*/  ENDCOLLECTIVE ;  /* 0x000000000000791b */ /* 0x003fe20003800000 */
.L_x_3159:
        /* <DEDUP_REMOVED lines=20> */
.L_x_3160:
[----:B------:R-:W-:Y:S02]  /*35d90*/  IMAD.MOV.U32 R13, RZ, RZ, R4 ;  /* 0x000000ffff0d7224 */ /* 0x000fe400078e0004 */
[----:B------:R-:W-:-:S07]  /*35da0*/  IMAD.MOV.U32 R7, RZ, RZ, R14 ;  /* 0x000000ffff077224 */ /* 0x000fce00078e000e */
[----:B------:R-:W-:Y:S05]  /*35db0*/  WARPSYNC.COLLECTIVE R15, `(.L_x_3161) ;  /* 0x000000000f087348 */ /* 0x000fea0003c00000 */
[----:B------:R0:W1:Y:S02]  /*35dc0*/  SHFL.IDX P6, R14, R13, R12, R11 ;  /* 0x0000000c0d0e7389 */ /* 0x00006400000c000b */
[----:B01----:R-:W-:Y:S01]  /*35dd0*/  ENDCOLLECTIVE ;  /* 0x000000000000791b */ /* 0x003fe20003800000 */
.L_x_3161:
        /* <DEDUP_REMOVED lines=20> */
.L_x_3162:
[----:B------:R-:W-:Y:S02]  /*35f20*/  IMAD.MOV.U32 R13, RZ, RZ, R4 ;  /* 0x000000ffff0d7224 */ /* 0x000fe400078e0004 */
[----:B------:R-:W-:-:S07]  /*35f30*/  IMAD.MOV.U32 R7, RZ, RZ, R14 ;  /* 0x000000ffff077224 */ /* 0x000fce00078e000e */
[----:B------:R-:W-:Y:S05]  /*35f40*/  WARPSYNC.COLLECTIVE R15, `(.L_x_3163) ;  /* 0x000000000f087348 */ /* 0x000fea0003c00000 */
[----:B------:R0:W1:Y:S02]  /*35f50*/  SHFL.IDX P6, R14, R13, R12, R11 ;  /* 0x0000000c0d0e7389 */ /* 0x00006400000c000b */
[----:B01----:R-:W-:Y:S01]  /*35f60*/  ENDCOLLECTIVE ;  /* 0x000000000000791b */ /* 0x003fe20003800000 */
.L_x_3163:
        /* <DEDUP_REMOVED lines=18> */
.L_x_3164:
[----:B------:R-:W-:Y:S02]  /*36090*/  IMAD.MOV.U32 R13, RZ, RZ, R4 ;  /* 0x000000ffff0d7224 */ /* 0x000fe400078e0004 */
[----:B------:R-:W-:-:S07]  /*360a0*/  IMAD.MOV.U32 R5, RZ, RZ, R14 ;  /* 0x000000ffff057224 */ /* 0x000fce00078e000e */
[----:B------:R-:W-:Y:S05]  /*360b0*/  WARPSYNC.COLLECTIVE R15, `(.L_x_3165) ;  /* 0x000000000f087348 */ /* 0x000fea0003c00000 */
[----:B------:R0:W1:Y:S02]  /*360c0*/  SHFL.IDX P6, R14, R13, R12, R11 ;  /* 0x0000000c0d0e7389 */ /* 0x00006400000c000b */
[----:B01----:R-:W-:Y:S01]  /*360d0*/  ENDCOLLECTIVE ;  /* 0x000000000000791b */ /* 0x003fe20003800000 */
.L_x_3165:
[----:B------:R-:W-:Y:S01]  /*360e0*/  IMAD.MOV.U32 R3, RZ, RZ, R14 ;  /* 0x000000ffff037224 */ /* 0x000fe200078e000e */
[----:B------:R-:W-:Y:S06]  /*360f0*/  BRA `(.L_x_3166) ;  /* 0xffffff90009c7947 */ /* 0x000fec000383ffff */
.L_x_2976:
[----:B---3--:R3:W4:Y:S02]  /*36100*/  SYNCS.PHASECHK.TRANS64.TRYWAIT P0, [R18+URZ+0x38820], R0 ;  /* 0x03882000120075a7 */ /* 0x008724000800017f */
[----:B----4-:R-:W-:Y:S05]  /*36110*/  @!P0 NANOSLEEP.SYNCS 0x989680 ;  /* 0x009896800000895d */ /* 0x010fea0003900000 */
[----:B------:R-:W4:Y:S02]  /*36120*/  @!P0 SYNCS.PHASECHK.TRANS64 P0, [R18+URZ+0x38820], R0 ;  /* 0x03882000120085a7 */ /* 0x000f24000800007f */
[----:B----4-:R-:W-:Y:S05]  /*36130*/  @!P0 BRA `(.L_x_2976) ;  /* 0xfffffffc00f08947 */ /* 0x010fea000383ffff */
[----:B------:R-:W-:Y:S05]  /*36140*/  BRA `(.L_x_3167) ;  /* 0xffffff9400187947 */ /* 0x000fea000383ffff */
.L_x_2985:
[----:B-1----:R1:W2:Y:S02]  /*36150*/  SYNCS.PHASECHK.TRANS64.TRYWAIT P0, [R3+URZ+0x38840], R2 ;  /* 0x03884002030075a7 */ /* 0x0022a4000800017f */
[----:B--2---:R-:W-:Y:S05]  /*36160*/  @!P0 NANOSLEEP.SYNCS 0x989680 ;  /* 0x009896800000895d */ /* 0x004fea0003900000 */
[----:B------:R-:W2:Y:S02]  /*36170*/  @!P0 SYNCS.PHASECHK.TRANS64 P0, [R3+URZ+0x38840], R2 ;  /* 0x03884002030085a7 */ /* 0x000ea4000800007f */
[----:B--2---:R-:W-:Y:S05]  /*36180*/  @!P0 BRA `(.L_x_2985) ;  /* 0xfffffffc00f08947 */ /* 0x004fea000383ffff */
[----:B------:R-:W-:Y:S05]  /*36190*/  BRA `(.L_x_3168) ;  /* 0xffffff9400f87947 */ /* 0x000fea000383ffff */
.L_x_2993:
[----:B0-----:R0:W1:Y:S02]  /*361a0*/  SYNCS.PHASECHK.TRANS64.TRYWAIT P0, [R2+URZ+0x38860], R3 ;  /* 0x03886003020075a7 */ /* 0x001064000800017f */
[----:B-1----:R-:W-:Y:S05]  /*361b0*/  @!P0 NANOSLEEP.SYNCS 0x989680 ;  /* 0x009896800000895d */ /* 0x002fea0003900000 */
[----:B------:R-:W1:Y:S02]  /*361c0*/  @!P0 SYNCS.PHASECHK.TRANS64 P0, [R2+URZ+0x38860], R3 ;  /* 0x03886003020085a7 */ /* 0x000e64000800007f */
[----:B-1----:R-:W-:Y:S05]  /*361d0*/  @!P0 BRA `(.L_x_2993) ;  /* 0xfffffffc00f08947 */ /* 0x002fea000383ffff */
[----:B------:R-:W-:Y:S05]  /*361e0*/  BRA `(.L_x_3169) ;  /* 0xffffff9c00487947 */ /* 0x000fea000383ffff */
.L_x_3005:
[----:B-1----:R1:W2:Y:S02]  /*361f0*/  SYNCS.PHASECHK.TRANS64.TRYWAIT P0, [R3+URZ+0x38840], R2 ;  /* 0x03884002030075a7 */ /* 0x0022a4000800017f */
[----:B--2---:R-:W-:Y:S05]  /*36200*/  @!P0 NANOSLEEP.SYNCS 0x989680 ;  /* 0x009896800000895d */ /* 0x004fea0003900000 */
[----:B------:R-:W2:Y:S02]  /*36210*/  @!P0 SYNCS.PHASECHK.TRANS64 P0, [R3+URZ+0x38840], R2 ;  /* 0x03884002030085a7 */ /* 0x000ea4000800007f */
[----:B--2---:R-:W-:Y:S05]  /*36220*/  @!P0 BRA `(.L_x_3005) ;  /* 0xfffffffc00f08947 */ /* 0x004fea000383ffff */
[----:B------:R-:W-:Y:S05]  /*36230*/  BRA `(.L_x_3170) ;  /* 0xffffffa4005c7947 */ /* 0x000fea000383ffff */
.L_x_3013:
[----:B0-----:R0:W1:Y:S02]  /*36240*/  SYNCS.PHASECHK.TRANS64.TRYWAIT P0, [R2+URZ+0x38860], R3 ;  /* 0x03886003020075a7 */ /* 0x001064000800017f */
[----:B-1----:R-:W-:Y:S05]  /*36250*/  @!P0 NANOSLEEP.SYNCS 0x989680 ;  /* 0x009896800000895d */ /* 0x002fea0003900000 */
[----:B------:R-:W1:Y:S02]  /*36260*/  @!P0 SYNCS.PHASECHK.TRANS64 P0, [R2+URZ+0x38860], R3 ;  /* 0x03886003020085a7 */ /* 0x000e64000800007f */
[----:B-1----:R-:W-:Y:S05]  /*36270*/  @!P0 BRA `(.L_x_3013) ;  /* 0xfffffffc00f08947 */ /* 0x002fea000383ffff */
[----:B------:R-:W-:Y:S05]  /*36280*/  BRA `(.L_x_3171) ;  /* 0xffffffa800ac7947 */ /* 0x000fea000383ffff */
.L_x_3025:
[----:B--2---:R2:W3:Y:S02]  /*36290*/  SYNCS.PHASECHK.TRANS64.TRYWAIT P0, [R3+URZ+0x38840], R2 ;  /* 0x03884002030075a7 */ /* 0x0044e4000800017f */
[----:B---3--:R-:W-:Y:S05]  /*362a0*/  @!P0 NANOSLEEP.SYNCS 0x989680 ;  /* 0x009896800000895d */ /* 0x008fea0003900000 */
[----:B------:R-:W3:Y:S02]  /*362b0*/  @!P0 SYNCS.PHASECHK.TRANS64 P0, [R3+URZ+0x38840], R2 ;  /* 0x03884002030085a7 */ /* 0x000ee4000800007f */
[----:B---3--:R-:W-:Y:S05]  /*362c0*/  @!P0 BRA `(.L_x_3025) ;  /* 0xfffffffc00f08947 */ /* 0x008fea000383ffff */
[----:B------:R-:W-:Y:S05]  /*362d0*/  BRA `(.L_x_3172) ;  /* 0xffffffb000987947 */ /* 0x000fea000383ffff */
.L_x_3033:
[----:B0-----:R0:W1:Y:S02]  /*362e0*/  SYNCS.PHASECHK.TRANS64.TRYWAIT P0, [R2+URZ+0x38860], R5 ;  /* 0x03886005020075a7 */ /* 0x001064000800017f */
[----:B-1----:R-:W-:Y:S05]  /*362f0*/  @!P0 NANOSLEEP.SYNCS 0x989680 ;  /* 0x009896800000895d */ /* 0x002fea0003900000 */
[----:B------:R-:W1:Y:S02]  /*36300*/  @!P0 SYNCS.PHASECHK.TRANS64 P0, [R2+URZ+0x38860], R5 ;  /* 0x03886005020085a7 */ /* 0x000e64000800007f */
[----:B-1----:R-:W-:Y:S05]  /*36310*/  @!P0 BRA `(.L_x_3033) ;  /* 0xfffffffc00f08947 */ /* 0x002fea000383ffff */
[----:B------:R-:W-:Y:S05]  /*36320*/  BRA `(.L_x_3173) ;  /* 0xffffffb400e47947 */ /* 0x000fea000383ffff */
.L_x_3047:
[----:B--2---:R2:W3:Y:S02]  /*36330*/  SYNCS.PHASECHK.TRANS64.TRYWAIT P0, [R0+URZ+0x38860], R2 ;  /* 0x03886002000075a7 */ /* 0x0044e4000800017f */
[----:B---3--:R-:W-:Y:S05]  /*36340*/  @!P0 NANOSLEEP.SYNCS 0x989680 ;  /* 0x009896800000895d */ /* 0x008fea0003900000 */
[----:B------:R-:W3:Y:S02]  /*36350*/  @!P0 SYNCS.PHASECHK.TRANS64 P0, [R0+URZ+0x38860], R2 ;  /* 0x03886002000085a7 */ /* 0x000ee4000800007f */
[----:B---3--:R-:W-:Y:S05]  /*36360*/  @!P0 BRA `(.L_x_3047) ;  /* 0xfffffffc00f08947 */ /* 0x008fea000383ffff */
[----:B------:R-:W-:Y:S05]  /*36370*/  BRA `(.L_x_3174) ;  /* 0xffffffbc00b87947 */ /* 0x000fea000383ffff */
.L_x_3057:
[----:B------:R-:W3:Y:S01]  /*36380*/  LDL R0, [R1] ;  /* 0x0000000001007983 */ /* 0x000ee20000100800 */
        /* <DEDUP_REMOVED lines=8> */
.L_x_3176:
[----:B------:R-:W-:Y:S05]  /*36410*/  BSYNC B0 ;  /* 0x0000000000007941 */ /* 0x000fea0003800000 */
.L_x_3175:
        /* <DEDUP_REMOVED lines=10> */
.L_x_3177:
        /* <DEDUP_REMOVED lines=25> */
.L_x_3178:
        /* <DEDUP_REMOVED lines=9> */
.L_x_3179:
        /* <DEDUP_REMOVED lines=8> */
.L_x_3180:
        /* <DEDUP_REMOVED lines=8> */
.L_x_3181:
        /* <DEDUP_REMOVED lines=8> */
.L_x_3182:
        /* <DEDUP_REMOVED lines=9> */
.L_x_3183:
[----:B------:R-:W-:Y:S01]  /*368f0*/  IMAD.MOV.U32 R9, RZ, RZ, R14 ;  /* 0x000000ffff097224 */ /* 0x000fe200078e000e */
[----:B------:R-:W-:Y:S06]  /*36900*/  BRA `(.L_x_3184) ;  /* 0xffffffc000b87947 */ /* 0x000fec000383ffff */
.L_x_3060:
        /* <DEDUP_REMOVED lines=8> */
.L_x_3186:
[----:B------:R-:W-:Y:S05]  /*36990*/  BSYNC B0 ;  /* 0x0000000000007941 */ /* 0x000fea0003800000 */
.L_x_3185:
        /* <DEDUP_REMOVED lines=12> */
.L_x_3187:
        /* <DEDUP_REMOVED lines=8> */
.L_x_3188:
        /* <DEDUP_REMOVED lines=8> */
.L_x_3189:
        /* <DEDUP_REMOVED lines=8> */
.L_x_3190:
        /* <DEDUP_REMOVED lines=9> */
.L_x_3191:
[----:B------:R-:W-:Y:S01]  /*36c70*/  IMAD.MOV.U32 R9, RZ, RZ, R14 ;  /* 0x000000ffff097224 */ /* 0x000fe200078e000e */
[----:B------:R-:W-:Y:S06]  /*36c80*/  BRA `(.L_x_3192) ;  /* 0xffffffc0008c7947 */ /* 0x000fec000383ffff */
.L_x_3062:
[----:B------:R-:W-:Y:S01]  /*36c90*/  BSSY B0, `(.L_x_3193) ;  /* 0x0000006000007945 */ /* 0x000fe20003800000 */
[----:B------:R-:W-:Y:S01]  /*36ca0*/  PLOP3.LUT P6, PT, P6, PT, PT, 0x8, 0x0 ;  /* 0x000000000000781c */ /* 0x000fe200037ce170 */
[----:B------:R-:W-:-:S12]  /*36cb0*/  IMAD.MOV.U32 R15, RZ, RZ, -0x1 ;  /* 0xffffffffff0f7424 */ /* 0x000fd800078e00ff */
[----:B0-----:R-:W-:Y:S05]  /*36cc0*/  WARPSYNC.COLLECTIVE R15, `(.L_x_3194) ;  /* 0x000000000f087348 */ /* 0x001fea0003c00000 */
[----:B------:R-:W-:Y:S01]  /*36cd0*/  VOTE.ANY R14, PT, P6 ;  /* 0x00000000000e7806 */ /* 0x000fe200030e0100 */
[----:B0-----:R-:W-:Y:S06]  /*36ce0*/  ENDCOLLECTIVE ;  /* 0x000000000000791b */ /* 0x001fec0003800000 */
.L_x_3194:
[----:B------:R-:W-:Y:S05]  /*36cf0*/  BSYNC B0 ;  /* 0x0000000000007941 */ /* 0x000fea0003800000 */
.L_x_3193:
        /* <DEDUP_REMOVED lines=10> */
.L_x_3195:
[----:B------:R-:W-:Y:S02]  /*36da0*/  IMAD.MOV.U32 R13, RZ, RZ, R6 ;  /* 0x000000ffff0d7224 */ /* 0x000fe400078e0006 */
[----:B------:R-:W-:-:S07]  /*36db0*/  IMAD.MOV.U32 R4, RZ, RZ, R14 ;  /* 0x000000ffff047224 */ /* 0x000fce00078e000e */
[----:B------:R-:W-:Y:S05]  /*36dc0*/  WARPSYNC.COLLECTIVE R15, `(.L_x_3196) ;  /* 0x000000000f087348 */ /* 0x000fea0003c00000 */
[----:B------:R0:W1:Y:S02]  /*36dd0*/  SHFL.IDX P6, R14, R13, R12, R11 ;  /* 0x0000000c0d0e7389 */ /* 0x00006400000c000b */
[----:B01----:R-:W-:Y:S01]  /*36de0*/  ENDCOLLECTIVE ;  /* 0x000000000000791b */ /* 0x003fe20003800000 */
.L_x_3196:
[----:B------:R-:W-:Y:S02]  /*36df0*/  IMAD.MOV.U32 R6, RZ, RZ, R14 ;  /* 0x000000ffff067224 */ /* 0x000fe400078e000e */
[----:B------:R-:W-:-:S05]  /*36e00*/  IMAD.IADD R10, R3, 0x1, R10 ;  /* 0x00000001030a7824 */ /* 0x000fca00078e020a */
[----:B------:R0:W-:Y:S01]  /*36e10*/  STL [R1+0xc], R10 ;  /* 0x00000c0a01007387 */ /* 0x0001e20000100800 */
[----:B------:R-:W-:Y:S05]  /*36e20*/  BRA `(.L_x_3197) ;  /* 0xffffffc0006c7947 */ /* 0x000fea000383ffff */
.L_x_3064:
[----:B------:R-:W-:Y:S01]  /*36e30*/  BSSY B0, `(.L_x_3198) ;  /* 0x0000008000007945 */ /* 0x000fe20003800000 */
[----:B------:R-:W-:Y:S02]  /*36e40*/  IMAD.MOV.U32 R13, RZ, RZ, R7 ;  /* 0x000000ffff0d7224 */ /* 0x000fe400078e0007 */
[----:B------:R-:W-:Y:S02]  /*36e50*/  IMAD.MOV.U32 R12, RZ, RZ, R3 ;  /* 0x000000ffff0c7224 */ /* 0x000fe400078e0003 */
[----:B------:R-:W-:Y:S02]  /*36e60*/  IMAD.MOV.U32 R11, RZ, RZ, 0x1f ;  /* 0x0000001fff0b7424 */ /* 0x000fe400078e00ff */
[----:B------:R-:W-:-:S07]  /*36e70*/  IMAD.MOV.U32 R15, RZ, RZ, -0x1 ;  /* 0xffffffffff0f7424 */ /* 0x000fce00078e00ff */
[----:B0-----:R-:W-:Y:S05]  /*36e80*/  WARPSYNC.COLLECTIVE R15, `(.L_x_3199) ;  /* 0x000000000f087348 */ /* 0x001fea0003c00000 */
[----:B------:R1:W2:Y:S02]  /*36e90*/  SHFL.IDX P6, R14, R13, R12, R11 ;  /* 0x0000000c0d0e7389 */ /* 0x0002a400000c000b */
[----:B012---:R-:W-:Y:S01]  /*36ea0*/  ENDCOLLECTIVE ;  /* 0x000000000000791b */ /* 0x007fe20003800000 */
.L_x_3199:
[----:B------:R-:W-:Y:S05]  /*36eb0*/  BSYNC B0 ;  /* 0x0000000000007941 */ /* 0x000fea0003800000 */
.L_x_3198:
[----:B------:R-:W-:Y:S01]  /*36ec0*/  IMAD.MOV.U32 R3, RZ, RZ, R14 ;  /* 0x000000ffff037224 */ /* 0x000fe200078e000e */
[----:B------:R-:W-:Y:S06]  /*36ed0*/  BRA `(.L_x_3200) ;  /* 0xffffffc000587947 */ /* 0x000fec000383ffff */
.L_x_3070:
[----:B0-----:R0:W1:Y:S02]  /*36ee0*/  SYNCS.PHASECHK.TRANS64.TRYWAIT P0, [R0+URZ+0x38820], R3 ;  /* 0x03882003000075a7 */ /* 0x001064000800017f */
[----:B-1----:R-:W-:Y:S05]  /*36ef0*/  @!P0 NANOSLEEP.SYNCS 0x989680 ;  /* 0x009896800000895d */ /* 0x002fea0003900000 */
[----:B------:R-:W1:Y:S02]  /*36f00*/  @!P0 SYNCS.PHASECHK.TRANS64 P0, [R0+URZ+0x38820], R3 ;  /* 0x03882003000085a7 */ /* 0x000e64000800007f */
[----:B-1----:R-:W-:Y:S05]  /*36f10*/  @!P0 BRA `(.L_x_3070) ;  /* 0xfffffffc00f08947 */ /* 0x002fea000383ffff */
[----:B------:R-:W-:Y:S05]  /*36f20*/  BRA `(.L_x_3201) ;  /* 0xffffffc800f87947 */ /* 0x000fea000383ffff */
.L_x_3071:
        /* <DEDUP_REMOVED lines=11> */
.L_x_3203:
[----:B------:R-:W-:Y:S05]  /*36fe0*/  BSYNC B0 ;  /* 0x0000000000007941 */ /* 0x000fea0003800000 */
.L_x_3202:
[----:B------:R-:W-:Y:S05]  /*36ff0*/  BRA `(.L_x_3204) ;  /* 0xffffffc800e07947 */ /* 0x000fea000383ffff */
.L_x_3072:
[----:B------:R-:W-:Y:S01]  /*37000*/  BSSY B0, `(.L_x_3205) ;  /* 0x0000006000007945 */ /* 0x000fe20003800000 */
[----:B------:R-:W-:-:S07]  /*37010*/  IMAD.MOV.U32 R15, RZ, RZ, -0x1 ;  /* 0xffffffffff0f7424 */ /* 0x000fce00078e00ff */
[----:B01----:R-:W-:Y:S05]  /*37020*/  WARPSYNC.COLLECTIVE R15, `(.L_x_3206) ;  /* 0x000000000f0c7348 */ /* 0x003fea0003c00000 */
[----:B------:R-:W-:Y:S02]  /*37030*/  ELECT P6, UR62, PT ;  /* 0x00000000003e782f */ /* 0x000fe400038c0000 */
[----:B------:R-:W-:Y:S01]  /*37040*/  MOV R14, UR62 ;  /* 0x0000003e000e7c02 */ /* 0x000fe20008000f00 */
[----:B01----:R-:W-:Y:S10]  /*37050*/  ENDCOLLECTIVE ;  /* 0x000000000000791b */ /* 0x003ff40003800000 */
.L_x_3206:
[----:B------:R-:W-:Y:S05]  /*37060*/  BSYNC B0 ;  /* 0x0000000000007941 */ /* 0x000fea0003800000 */
.L_x_3205:
[----:B------:R-:W-:Y:S05]  /*37070*/  BRA `(.L_x_3207) ;  /* 0xffffffc800d47947 */ /* 0x000fea000383ffff */
.L_x_3074:
[----:B0-----:R0:W1:Y:S02]  /*37080*/  SYNCS.PHASECHK.TRANS64.TRYWAIT P0, [R6+URZ], R5 ;  /* 0x00000005060075a7 */ /* 0x001064000800017f */
[----:B-1----:R-:W-:Y:S05]  /*37090*/  @!P0 NANOSLEEP.SYNCS 0x989680 ;  /* 0x009896800000895d */ /* 0x002fea0003900000 */
[----:B------:R-:W1:Y:S02]  /*370a0*/  @!P0 SYNCS.PHASECHK.TRANS64 P0, [R6+URZ], R5 ;  /* 0x00000005060085a7 */ /* 0x000e64000800007f */
[----:B-1----:R-:W-:Y:S05]  /*370b0*/  @!P0 BRA `(.L_x_3074) ;  /* 0xfffffffc00f08947 */ /* 0x002fea000383ffff */
[----:B------:R-:W-:Y:S05]  /*370c0*/  BRA `(.L_x_3208) ;  /* 0xffffffcc00147947 */ /* 0x000fea000383ffff */
.L_x_3075:
[----:B-1----:R1:W2:Y:S02]  /*370d0*/  SYNCS.PHASECHK.TRANS64.TRYWAIT P0, [R7+URZ], R2 ;  /* 0x00000002070075a7 */ /* 0x0022a4000800017f */
[----:B--2---:R-:W-:Y:S05]  /*370e0*/  @!P0 NANOSLEEP.SYNCS 0x989680 ;  /* 0x009896800000895d */ /* 0x004fea0003900000 */
[----:B------:R-:W2:Y:S02]  /*370f0*/  @!P0 SYNCS.PHASECHK.TRANS64 P0, [R7+URZ], R2 ;  /* 0x00000002070085a7 */ /* 0x000ea4000800007f */
[----:B--2---:R-:W-:Y:S05]  /*37100*/  @!P0 BRA `(.L_x_3075) ;  /* 0xfffffffc00f08947 */ /* 0x004fea000383ffff */
[----:B------:R-:W-:Y:S05]  /*37110*/  BRA `(.L_x_3209) ;  /* 0xffffffcc00087947 */ /* 0x000fea000383ffff */
.L_x_3077:
[----:B--2---:R2:W3:Y:S02]  /*37120*/  SYNCS.PHASECHK.TRANS64.TRYWAIT P0, [R4+URZ], R5 ;  /* 0x00000005040075a7 */ /* 0x0044e4000800017f */
[----:B---3--:R-:W-:Y:S05]  /*37130*/  @!P0 NANOSLEEP.SYNCS 0x989680 ;  /* 0x009896800000895d */ /* 0x008fea0003900000 */
[----:B------:R-:W3:Y:S02]  /*37140*/  @!P0 SYNCS.PHASECHK.TRANS64 P0, [R4+URZ], R5 ;  /* 0x00000005040085a7 */ /* 0x000ee4000800007f */
[----:B---3--:R-:W-:Y:S05]  /*37150*/  @!P0 BRA `(.L_x_3077) ;  /* 0xfffffffc00f08947 */ /* 0x008fea000383ffff */
[----:B------:R-:W-:Y:S05]  /*37160*/  BRA `(.L_x_3210) ;  /* 0xffffffcc000c7947 */ /* 0x000fea000383ffff */
.L_x_3211:
        /* <DEDUP_REMOVED lines=9> */
.L_x_14847:


//--------------------- .text._ZN7cutlass13device_kernelIN5flash11enable_sm90INS1_16FlashAttnFwdSm90INS1_25CollectiveMainloopFwdSm90ILi2EN4cute5tupleIJNS5_1CILi1EEES8_S8_EEENS6_IJNS7_ILi128EEENS7_ILi112EEENS7_ILi192EEEEEELi192ENS_10bfloat16_tEfNS_4arch4Sm90ELb0ELb0ELb0ELb0ELb0ELb0ELb0ELb1ELb1ELb1ELb1ELb0EEENS1_21CollectiveEpilogueFwdINS6_IJSA_SC_SB_EEES9_SE_SG_Li256ELb0ELb1ELb1ELb0EEENS1_19SingleTileSchedulerILb0ELb1ELb1ELi128EEEEEEEEEvNT_6ParamsE --------------------------
	.section	.text._ZN7cutlass13device_kernelIN5flash11enable_sm90INS1_16FlashAttnFwdSm90INS1_25CollectiveMainloopFwdSm90ILi2EN4cute5tupleIJNS5_1CILi1EEES8_S8_EEENS6_IJNS7_ILi128EEENS7_ILi112EEENS7_ILi192EEEEEELi192ENS_10bfloat16_tEfNS_4arch4Sm90ELb0ELb0ELb0ELb0ELb0ELb0ELb0ELb1ELb1ELb1ELb1ELb0EEENS1_21CollectiveEpilogueFwdINS6_IJSA_SC_SB_EEES9_SE_SG_Li256ELb0ELb1ELb1ELb0EEENS1_19SingleTileSchedulerILb0ELb1ELb1ELi128EEEEEEEEEvNT_6ParamsE,"ax",@progbits
	.align	128
.text._ZN7cutlass13device_kernelIN5flash11enable_sm90INS1_16FlashAttnFwdSm90INS1_25CollectiveMainloopFwdSm90ILi2EN4cute5tupleIJNS5_1CILi1EEES8_S8_EEENS6_IJNS7_ILi128EEENS7_ILi112EEENS7_ILi192EEEEEELi192ENS_10bfloat16_tEfNS_4arch4Sm90ELb0ELb0ELb0ELb0ELb0ELb0ELb0ELb1ELb1ELb1ELb1ELb0EEENS1_21CollectiveEpilogueFwdINS6_IJSA_SC_SB_EEES9_SE_SG_Li256ELb0ELb1ELb1ELb0EEENS1_19SingleTileSchedulerILb0ELb1ELb1ELi128EEEEEEEEEvNT_6ParamsE:
        .type           _ZN7cutlass13device_kernelIN5flash11enable_sm90INS1_16FlashAttnFwdSm90INS1_25CollectiveMainloopFwdSm90ILi2EN4cute5tupleIJNS5_1CILi1EEES8_S8_EEENS6_IJNS7_ILi128EEENS7_ILi112EEENS7_ILi192EEEEEELi192ENS_10bfloat16_tEfNS_4arch4Sm90ELb0ELb0ELb0ELb0ELb0ELb0ELb0ELb1ELb1ELb1ELb1ELb0EEENS1_21CollectiveEpilogueFwdINS6_IJSA_SC_SB_EEES9_SE_SG_Li256ELb0ELb1ELb1ELb0EEENS1_19SingleTileSchedulerILb0ELb1ELb1ELi128EEEEEEEEEvNT_6ParamsE,@function
        .size           _ZN7cutlass13device_kernelIN5flash11enable_sm90INS1_16FlashAttnFwdSm90INS1_25CollectiveMainloopFwdSm90ILi2EN4cute5tupleIJNS5_1CILi1EEES8_S8_EEENS6_IJNS7_ILi128EEENS7_ILi112EEENS7_ILi192EEEEEELi192ENS_10bfloat16_tEfNS_4arch4Sm90ELb0ELb0ELb0ELb0ELb0ELb0ELb0ELb1ELb1ELb1ELb1ELb0EEENS1_21CollectiveEpilogueFwdINS6_IJSA_SC_SB_EEES9_SE_SG_Li256ELb0ELb1ELb1ELb0EEENS1_19SingleTileSchedulerILb0ELb1ELb1ELi128EEEEEEEEEvNT_6ParamsE,(.L_x_14848 - _ZN7cutlass13device_kernelIN5flash11enable_sm90INS1_16FlashAttnFwdSm90INS1_25CollectiveMainloopFwdSm90ILi2EN4cute5tupleIJNS5_1CILi1EEES8_S8_EEENS6_IJNS7_ILi128EEENS7_ILi112EEENS7_ILi192EEEEEELi192ENS_10bfloat16_tEfNS_4arch4Sm90ELb0ELb0ELb0ELb0ELb0ELb0ELb0ELb1ELb1ELb1ELb1ELb0EEENS1_21CollectiveEpilogueFwdINS6_IJSA_SC_SB_EEES9_SE_SG_Li256ELb0ELb1ELb1ELb0EEENS1_19SingleTileSchedulerILb0ELb1ELb1ELi128EEEEEEEEEvNT_6ParamsE)
        .other          _ZN7cutlass13device_kernelIN5flash11enable_sm90INS1_16FlashAttnFwdSm90INS1_25CollectiveMainloopFwdSm90ILi2EN4cute5tupleIJNS5_1CILi1EEES8_S8_EEENS6_IJNS7_ILi128EEENS7_ILi112EEENS7_ILi192EEEEEELi192ENS_10bfloat16_tEfNS_4arch4Sm90ELb0ELb0ELb0ELb0ELb0ELb0ELb0ELb1ELb1ELb1ELb1ELb0EEENS1_21CollectiveEpilogueFwdINS6_IJSA_SC_SB_EEES9_SE_SG_Li256ELb0ELb1ELb1ELb0EEENS1_19SingleTileSchedulerILb0ELb1ELb1ELi128EEEEEEEEEvNT_6ParamsE,@"STO_CUDA_ENTRY STV_DEFAULT"
_ZN7cutlass13device_kernelIN5flash11enable_sm90INS1_16FlashAttnFwdSm90INS1_25CollectiveMainloopFwdSm90ILi2EN4cute5tupleIJNS5_1CILi1EEES8_S8_EEENS6_IJNS7_ILi128EEENS7_ILi112EEENS7_ILi192EEEEEELi192ENS_10bfloat16_tEfNS_4arch4Sm90ELb0ELb0ELb0ELb0ELb0ELb0ELb0ELb1ELb1ELb1ELb1ELb0EEENS1_21CollectiveEpilogueFwdINS6_IJSA_SC_SB_EEES9_SE_SG_Li256ELb0ELb1ELb1ELb0EEENS1_19SingleTileSchedulerILb0ELb1ELb1ELi128EEEEEEEEEvNT_6ParamsE:
        /* <DEDUP_REMOVED lines=18> */
.L_x_3213:
[----:B------:R-:W-:Y:S05]  /*0120*/  BSYNC B0 ;  /* 0x0000000000007941 */ /* 0x000fea0003800000 */
.L_x_3212:
        /* <DEDUP_REMOVED lines=41> */
.L_x_3214:
        /* <DEDUP_REMOVED lines=22> */
.L_x_3215:
        /* <DEDUP_REMOVED lines=18> */
.L_x_3216:
        /* <DEDUP_REMOVED lines=22> */
.L_x_3217:
        /* <DEDUP_REMOVED lines=22> */
.L_x_3218:
        /* <DEDUP_REMOVED lines=9> */
.L_x_3221:
        /* <DEDUP_REMOVED lines=14> */
[----:B--2---:R-:W-:Y:S01]  /*0a70*/  ISETP.LE.AND P0, PT, RZ, UR8, PT ;  /* 0x00000008ff007c0c */ /* 0x004fe2000bf03270 */
[----:B------:R-:W-:Y:S02]  /*0a80*/  UIADD3 UR4, -UR10, URZ, URZ ;  /* 0x0000003f0a047290 */ /* 0x000fe4000fffe13f */
[----:B------:R-:W-:-:S02]  /*0a90*/  IMAD.U32 R18, RZ, RZ, UR10 ;  /* 0x0000000aff127e24 */ /* 0x000fc4000f8e00ff */
[----:B------:R-:W-:-:S08]  /*0aa0*/  UIMAD UR7, UR7, UR4, UR6 ;  /* 0x00000004070772a4 */ /* 0x000fd0000f8e0206 */
[----:B------:R-:W-:Y:S05]  /*0ab0*/  @!P0 BRA `(.L_x_3222) ;  /* 0x0000010800448947 */ /* 0x000fea0003800000 */
[----:B------:R-:W-:Y:S01]  /*0ac0*/  ULDC.64 UR4, c[0x0][0x418] ;  /* 0x0001060000047ab9 */ /* 0x000fe20000000a00 */
[----:B------:R-:W-:Y:S01]  /*0ad0*/  ULDC UR39, c[0x0][0x424] ;  /* 0x0001090000277ab9 */ /* 0x000fe20000000800 */
[----:B------:R-:W-:Y:S02]  /*0ae0*/  UISETP.NE.U32.AND UP0, UPT, UR4, URZ, UPT ;  /* 0x0000003f0400728c */ /* 0x000fe4000bf05070 */
[----:B------:R-:W-:Y:S02]  /*0af0*/  ULOP3.LUT UR9, UR7, 0xffff, URZ, 0xc0, !UPT ;  /* 0x0000ffff07097892 */ /* 0x000fe4000f8ec03f */
[----:B------:R-:W-:Y:S01]  /*0b00*/  UISETP.NE.AND.EX UP0, UPT, UR5, URZ, UPT, UP0 ;  /* 0x0000003f0500728c */ /* 0x000fe2000bf05300 */
[----:B------:R-:W-:-:S03]  /*0b10*/  ULDC UR4, c[0x0][0x2f0] ;  /* 0x0000bc0000047ab9 */ /* 0x000fc60000000800 */
[----:B------:R-:W-:-:S04]  /*0b20*/  USEL UR39, UR39, 0x1, UP0 ;  /* 0x0000000127277887 */ /* 0x000fc80008000000 */
[----:B------:R-:W-:-:S03]  /*0b30*/  UIMAD UR39, UR39, UR4, URZ ;  /* 0x00000004272772a4 */ /* 0x000fc6000f8e023f */
[----:B------:R-:W-:Y:S01]  /*0b40*/  UMOV UR4, URZ ;  /* 0x0000003f00047c82 */ /* 0x000fe20008000000 */
[----:B------:R-:W-:Y:S02]  /*0b50*/  UISETP.GE.AND UP0, UPT, UR39, 0x1, UPT ;  /* 0x000000012700788c */ /* 0x000fe4000bf06270 */
[----:B------:R-:W-:-:S04]  /*0b60*/  UIADD3 UR5, UR39, 0x6f, URZ ;  /* 0x0000006f27057890 */ /* 0x000fc8000fffe03f */
[----:B------:R-:W-:Y:S01]  /*0b70*/  PLOP3.LUT P0, PT, PT, PT, UP0, 0x80, 0x0 ;  /* 0x000000000000781c */ /* 0x000fe20003f0f008 */
[----:B------:R-:W-:-:S04]  /*0b80*/  UIMAD.WIDE UR4, UR5, -0x6db6db6d, UR4 ;  /* 0x92492493050478a5 */ /* 0x000fc8000f8e0204 */
[----:B------:R-:W-:-:S03]  /*0b90*/  USHF.R.U32.HI UR6, URZ, 0x1f, UR5 ;  /* 0x0000001f3f067899 */ /* 0x000fc60008011605 */
[----:B------:R-:W-:Y:S01]  /*0ba0*/  UMOV UR4, URZ ;  /* 0x0000003f00047c82 */ /* 0x000fe20008000000 */
[----:B------:R-:W-:-:S04]  /*0bb0*/  ULEA.HI.SX32 UR6, UR5, UR6, 0x1a ;  /* 0x0000000605067291 */ /* 0x000fc8000f8fd23f */
[----:B------:R-:W-:Y:S08]  /*0bc0*/  @!P0 BRA `(.L_x_3223) ;  /* 0x0000000000908947 */ /* 0x000ff00003800000 */
[----:B------:R-:W-:Y:S01]  /*0bd0*/  USHF.R.U32.HI UR7, URZ, 0x10, UR7 ;  /* 0x000000103f077899 */ /* 0x000fe20008011607 */
[----:B------:R-:W-:-:S03]  /*0be0*/  UMOV UR4, URZ ;  /* 0x0000003f00047c82 */ /* 0x000fc60008000000 */
[----:B------:R-:W-:-:S11]  /*0bf0*/  UISETP.NE.AND UP0, UPT, UR7, URZ, UPT ;  /* 0x0000003f0700728c */ /* 0x000fd6000bf05270 */
[----:B------:R-:W-:Y:S02]  /*0c00*/  @!UP0 ULDC UR7, c[0x0][0x9f0] ;  /* 0x00027c0000078ab9 */ /* 0x000fe40000000800 */
[----:B------:R-:W-:Y:S01]  /*0c10*/  IMAD.U32 R3, RZ, RZ, UR7 ;  /* 0x00000007ff037e24 */ /* 0x000fe2000f8e00ff */
[----:B------:R-:W-:-:S04]  /*0c20*/  UIADD3 UR8, UR6, -0x1, UR7 ;  /* 0xffffffff06087890 */ /* 0x000fc8000fffe007 */
[-C--:B------:R-:W-:Y:S02]  /*0c30*/  IABS R0, R3.reuse ;  /* 0x0000000300007213 */ /* 0x080fe40000000000 */
[----:B------:R-:W-:Y:S01]  /*0c40*/  IMAD.U32 R4, RZ, RZ, UR8 ;  /* 0x00000008ff047e24 */ /* 0x000fe2000f8e00ff */
[----:B------:R-:W-:Y:S01]  /*0c50*/  IABS R5, R3 ;  /* 0x0000000300057213 */ /* 0x000fe20000000000 */
[----:B------:R-:W-:Y:S01]  /*0c60*/  ULOP3.LUT UR8, UR8, UR7, URZ, 0x3c, !UPT ;  /* 0x0000000708087292 */ /* 0x000fe2000f8e3c3f */
[----:B------:R-:W-:Y:S02]  /*0c70*/  R2UR UR12, R0 ;  /* 0x00000000000c72ca */ /* 0x000fe400000e0000 */
[----:B------:R-:W-:-:S05]  /*0c80*/  IABS R4, R4 ;  /* 0x0000000400047213 */ /* 0x000fca0000000000 */
[----:B------:R-:W-:-:S05]  /*0c90*/  IMAD.MOV.U32 R3, RZ, RZ, R4 ;  /* 0x000000ffff037224 */ /* 0x000fca00078e0004 */
[----:B------:R-:W-:Y:S01]  /*0ca0*/  R2UR UR11, R3 ;  /* 0x00000000030b72ca */ /* 0x000fe200000e0000 */
[----:B------:R-:W1:Y:S08]  /*0cb0*/  I2F.RP R0, UR12 ;  /* 0x0000000c00007d06 */ /* 0x000e700008209400 */
[----:B-1----:R-:W0:Y:S02]  /*0cc0*/  MUFU.RCP R0, R0 ;  /* 0x0000000000007308 */ /* 0x002e240000001000 */
[----:B0-----:R-:W-:Y:S01]  /*0cd0*/  VIADD R2, R0, 0xffffffe ;  /* 0x0ffffffe00027836 */ /* 0x001fe20000000000 */
[----:B------:R-:W-:-:S05]  /*0ce0*/  IADD3 R0, RZ, -R5, RZ ;  /* 0x80000005ff007210 */ /* 0x000fca0007ffe0ff */
        /* <DEDUP_REMOVED lines=18> */
.L_x_3223:
[----:B------:R-:W-:Y:S01]  /*0e10*/  UIMAD UR5, UR9, UR4, URZ ;  /* 0x00000004090572a4 */ /* 0x000fe2000f8e023f */
[----:B------:R-:W-:Y:S01]  /*0e20*/  IMAD.U32 R0, RZ, RZ, UR6 ;  /* 0x00000006ff007e24 */ /* 0x000fe2000f8e00ff */
[----:B0-----:R-:W0:Y:S01]  /*0e30*/  S2R R2, SR_TID.X ;  /* 0x0000000000027919 */ /* 0x001e220000002100 */
[----:B------:R-:W-:Y:S01]  /*0e40*/  IMAD.U32 R3, RZ, RZ, UR4 ;  /* 0x00000004ff037e24 */ /* 0x000fe2000f8e00ff */
[----:B------:R-:W-:Y:S01]  /*0e50*/  PLOP3.LUT P0, PT, PT, PT, PT, 0x80, 0x0 ;  /* 0x000000000000781c */ /* 0x000fe20003f0f070 */
[----:B------:R-:W-:Y:S01]  /*0e60*/  IMAD.MOV.U32 R4, RZ, RZ, RZ ;  /* 0x000000ffff047224 */ /* 0x000fe200078e00ff */
[----:B------:R-:W-:Y:S01]  /*0e70*/  CS2R R118, SRZ ;  /* 0x0000000000767805 */ /* 0x000fe2000001ff00 */
[----:B------:R-:W-:Y:S01]  /*0e80*/  IMAD.U32 R17, RZ, RZ, UR5 ;  /* 0x00000005ff117e24 */ /* 0x000fe2000f8e00ff */
[----:B------:R-:W-:Y:S02]  /*0e90*/  VIADDMNMX R0, R3, UR5, R0, PT ;  /* 0x0000000503007c46 */ /* 0x000fe4000b800100 */
[----:B------:R-:W-:-:S02]  /*0ea0*/  CS2R R116, SRZ ;  /* 0x0000000000747805 */ /* 0x000fc4000001ff00 */
[----:B------:R-:W-:Y:S02]  /*0eb0*/  CS2R R114, SRZ ;  /* 0x0000000000727805 */ /* 0x000fe4000001ff00 */
[----:B------:R-:W-:Y:S02]  /*0ec0*/  CS2R R112, SRZ ;  /* 0x0000000000707805 */ /* 0x000fe4000001ff00 */
[----:B------:R-:W-:Y:S02]  /*0ed0*/  R2UR UR38, R0 ;  /* 0x00000000002672ca */ /* 0x000fe400000e0000 */
        /* <DEDUP_REMOVED lines=12> */
[----:B------:R-:W-:Y:S01]  /*0fa0*/  UISETP.GT.AND UP0, UPT, UR38, UR5, UPT ;  /* 0x000000052600728c */ /* 0x000fe2000bf04270 */
[----:B------:R-:W-:Y:S02]  /*0fb0*/  CS2R R86, SRZ ;  /* 0x0000000000567805 */ /* 0x000fe4000001ff00 */
[----:B------:R-:W-:Y:S02]  /*0fc0*/  CS2R R84, SRZ ;  /* 0x0000000000547805 */ /* 0x000fe4000001ff00 */
[----:B------:R-:W-:-:S02]  /*0fd0*/  CS2R R82, SRZ ;  /* 0x0000000000527805 */ /* 0x000fc4000001ff00 */
[----:B------:R-:W-:Y:S02]  /*0fe0*/  CS2R R80, SRZ ;  /* 0x0000000000507805 */ /* 0x000fe4000001ff00 */
[----:B------:R-:W-:Y:S02]  /*0ff0*/  CS2R R78, SRZ ;  /* 0x00000000004e7805 */ /* 0x000fe4000001ff00 */
[----:B------:R-:W-:Y:S02]  /*1000*/  PLOP3.LUT P1, PT, PT, PT, UP0, 0x80, 0x0 ;  /* 0x000000000000781c */ /* 0x000fe40003f2f008 */
        /* <DEDUP_REMOVED lines=57> */
[----:B------:R-:W-:Y:S01]  /*13a0*/  MOV R13, RZ ;  /* 0x000000ff000d7202 */ /* 0x000fe20000000f00 */
[----:B------:R-:W-:Y:S02]  /*13b0*/  IMAD.U32 R6, RZ, RZ, UR4 ;  /* 0x00000004ff067e24 */ /* 0x000fe4000f8e00ff */
[----:B------:R-:W-:-:S02]  /*13c0*/  IMAD.U32 R7, RZ, RZ, UR5 ;  /* 0x00000005ff077e24 */ /* 0x000fc4000f8e00ff */
[----:B------:R-:W-:Y:S02]  /*13d0*/  IMAD.U32 R11, RZ, RZ, UR7 ;  /* 0x00000007ff0b7e24 */ /* 0x000fe4000f8e00ff */
[----:B------:R-:W-:Y:S02]  /*13e0*/  IMAD.MOV.U32 R8, RZ, RZ, 0x70 ;  /* 0x00000070ff087424 */ /* 0x000fe400078e00ff */
[----:B0-----:R-:W-:-:S07]  /*13f0*/  IMAD.MOV.U32 R12, RZ, RZ, 0x1 ;  /* 0x00000001ff0c7424 */ /* 0x001fce00078e00ff */
[----:B------:R-:W-:-:S07]  /*1400*/  LEPC R20, `(.L_x_3225) ;  /* 0x000000001014794e */ /* 0x000fce0000000000 */
[----:B-1----:R-:W-:Y:S05]  /*1410*/  CALL.ABS.NOINC R2 ;  /* 0x0000000002007343 */ /* 0x002fea0003c00000 */
.L_x_3225:
[----:B------:R-:W-:Y:S02]  /*1420*/  R2UR UR4, R16 ;  /* 0x00000000100472ca */ /* 0x000fe400000e0000 */
[----:B------:R-:W-:-:S11]  /*1430*/  SHF.L.U32 R0, RZ, 0x1f, RZ ;  /* 0x0000001fff007819 */ /* 0x000fd600000006ff */
[----:B------:R-:W0:Y:S02]  /*1440*/  SYNCS.PHASECHK.TRANS64.TRYWAIT P0, [UR4+0x36800], R0 ;  /* 0x03680000ff0075a7 */ /* 0x000e240008000144 */
[----:B0-----:R-:W-:Y:S05]  /*1450*/  @!P0 BRA `(.L_x_3226) ;  /* 0x000000fc00e48947 */ /* 0x001fea0003800000 */
.L_x_3337:
[----:B------:R-:W2:Y:S02]  /*1460*/  LDL R2, [R1+0x8] ;  /* 0x0000080001027983 */ /* 0x000ea40000100800 */
[----:B--2---:R-:W-:-:S13]  /*1470*/  R2UR UR4, R2 ;  /* 0x00000000020472ca */ /* 0x004fda00000e0000 */
[----:B------:R-:W-:-:S06]  /*1480*/  ULOP3.LUT UR4, UR4, 0x1, URZ, 0xfc, !UPT ;  /* 0x0000000104047892 */ /* 0x000fcc000f8efc3f */
[----:B------:R-:W-:-:S05]  /*1490*/  IMAD.U32 R2, RZ, RZ, UR4 ;  /* 0x00000004ff027e24 */ /* 0x000fca000f8e00ff */
[----:B------:R-:W-:-:S13]  /*14a0*/  ISETP.NE.AND P0, PT, R2, 0x3, PT ;  /* 0x000000030200780c */ /* 0x000fda0003f05270 */
[----:B------:R-:W-:Y:S05]  /*14b0*/  @!P0 BRA `(.L_x_3227) ;  /* 0x0000000000048947 */ /* 0x000fea0003800000 */
[----:B------:R-:W-:Y:S01]  /*14c0*/  BPT.TRAP 0x1 ;  /* 0x000000040000795c */ /* 0x000fe20000300000 */
.L_x_3227:
[----:B------:R-:W-:-:S13]  /*14d0*/  R2UR UR4, R16 ;  /* 0x00000000100472ca */ /* 0x000fda00000e0000 */
[----:B------:R1:W2:Y:S01]  /*14e0*/  SYNCS.PHASECHK.TRANS64.TRYWAIT P2, [UR4+0x36830], R0 ;  /* 0x03683000ff0075a7 */ /* 0x0002a20008040144 */
[----:B------:R-:W-:Y:S05]  /*14f0*/  @!P0 BRA `(.L_x_3228) ;  /* 0x0000000000048947 */ /* 0x000fea0003800000 */
[----:B------:R-:W-:Y:S01]  /*1500*/  BPT.TRAP 0x1 ;  /* 0x000000040000795c */ /* 0x000fe20000300000 */
.L_x_3228:
        /* <DEDUP_REMOVED lines=8> */
.L_x_3229:
        /* <DEDUP_REMOVED lines=18> */
[----:B------:R-:W-:Y:S01]  /*16b0*/  UIADD3 UR4, UR42, 0x21400, URZ ;  /* 0x000214002a047890 */ /* 0x000fe2000fffe03f */
[C---:B------:R-:W-:Y:S01]  /*16c0*/  R2UR UR16, R4.reuse ;  /* 0x00000000041072ca */ /* 0x040fe200000e0000 */
[----:B------:R-:W-:Y:S01]  /*16d0*/  UMOV UR7, 0x40000040 ;  /* 0x4000004000077882 */ /* 0x000fe20000000000 */
[C---:B------:R-:W-:Y:S01]  /*16e0*/  R2UR UR17, R5.reuse ;  /* 0x00000000051172ca */ /* 0x040fe200000e0000 */
[----:B------:R-:W-:Y:S01]  /*16f0*/  USHF.R.U32.HI UR4, URZ, 0x4, UR4 ;  /* 0x000000043f047899 */ /* 0x000fe20008011604 */
[----:B------:R-:W-:Y:S01]  /*1700*/  R2UR UR20, R4 ;  /* 0x00000000041472ca */ /* 0x000fe200000e0000 */
[----:B------:R-:W-:Y:S01]  /*1710*/  UMOV UR29, 0x40000040 ;  /* 0x40000040001d7882 */ /* 0x000fe20000000000 */
[C---:B------:R-:W-:Y:S01]  /*1720*/  R2UR UR21, R5.reuse ;  /* 0x00000000051572ca */ /* 0x040fe200000e0000 */
[----:B------:R-:W-:Y:S01]  /*1730*/  ULOP3.LUT UR4, UR4, 0x3fff, URZ, 0xc0, !UPT ;  /* 0x00003fff04047892 */ /* 0x000fe2000f8ec03f */
[----:B------:R-:W-:Y:S01]  /*1740*/  R2UR UR5, R5 ;  /* 0x00000000050572ca */ /* 0x000fe200000e0000 */
[----:B------:R-:W-:Y:S01]  /*1750*/  UMOV UR31, 0x40000040 ;  /* 0x40000040001f7882 */ /* 0x000fe20000000000 */
[----:B------:R-:W-:Y:S01]  /*1760*/  UMOV UR33, 0x40000040 ;  /* 0x4000004000217882 */ /* 0x000fe20000000000 */
[----:B------:R-:W-:Y:S01]  /*1770*/  ULOP3.LUT UR61, UR4, 0x10000, URZ, 0xfc, !UPT ;  /* 0x00010000043d7892 */ /* 0x000fe2000f8efc3f */
[----:B------:R-:W-:Y:S01]  /*1780*/  LOP3.LUT R22, R22, 0xffffff80, RZ, 0xc0, !PT ;  /* 0xffffff8016167812 */ /* 0x000fe200078ec0ff */
[----:B------:R-:W-:Y:S01]  /*1790*/  UMOV UR35, 0x40000040 ;  /* 0x4000004000237882 */ /* 0x000fe20000000000 */
[----:B------:R-:W-:Y:S01]  /*17a0*/  UMOV UR37, 0x40000040 ;  /* 0x4000004000257882 */ /* 0x000fe20000000000 */
[----:B------:R-:W-:Y:S01]  /*17b0*/  UIADD3 UR4, UR61, 0x80, URZ ;  /* 0x000000803d047890 */ /* 0x000fe2000fffe03f */
[----:B01----:R-:W-:Y:S01]  /*17c0*/  IMAD.MOV.U32 R0, RZ, RZ, -0x2 ;  /* 0xfffffffeff007424 */ /* 0x003fe200078e00ff */
[----:B------:R-:W-:Y:S01]  /*17d0*/  UIADD3 UR14, UR61, 0x180, URZ ;  /* 0x000001803d0e7890 */ /* 0x000fe2000fffe03f */
[----:B------:R-:W-:Y:S01]  /*17e0*/  IMAD.IADD R22, R19, 0x1, -R22 ;  /* 0x0000000113167824 */ /* 0x000fe200078e0a16 */
[----:B------:R-:W-:Y:S01]  /*17f0*/  UMOV UR10, UR61 ;  /* 0x0000003d000a7c82 */ /* 0x000fe20008000000 */
[----:B------:R-:W-:Y:S01]  /*1800*/  UIADD3 UR18, UR61, 0x200, URZ ;  /* 0x000002003d127890 */ /* 0x000fe2000fffe03f */
[----:B------:R-:W-:Y:S01]  /*1810*/  HGMMA.64x16x16.F32.BF16 R72, gdesc[UR8], RZ, !UPT, gsb0 ;  /* 0x00200000084879f0 */ /* 0x000fe2000c0018ff */
[C---:B------:R-:W-:Y:S01]  /*1820*/  R2UR UR8, R4.reuse ;  /* 0x00000000040872ca */ /* 0x040fe200000e0000 */
[----:B------:R-:W-:Y:S01]  /*1830*/  UMOV UR10, UR4 ;  /* 0x00000004000a7c82 */ /* 0x000fe20008000000 */
[----:B------:R-:W-:Y:S01]  /*1840*/  R2UR UR9, R5 ;  /* 0x00000000050972ca */ /* 0x000fe200000e0000 */
[----:B------:R-:W-:Y:S01]  /*1850*/  UMOV UR11, 0x40000040 ;  /* 0x40000040000b7882 */ /* 0x000fe20000000000 */
[----:B------:R-:W-:Y:S01]  /*1860*/  UIADD3 UR4, UR61, 0x100, URZ ;  /* 0x000001003d047890 */ /* 0x000fe2000fffe03f */
[----:B------:R-:W-:Y:S01]  /*1870*/  SHF.R.S32.HI R3, RZ, 0x1f, R22 ;  /* 0x0000001fff037819 */ /* 0x000fe20000011416 */
[----:B------:R-:W-:Y:S01]  /*1880*/  UIADD3 UR22, UR61, 0x280, URZ ;  /* 0x000002803d167890 */ /* 0x000fe2000fffe03f */
[----:B------:R-:W-:Y:S01]  /*1890*/  IMAD.U32 R2, RZ, RZ, UR38 ;  /* 0x00000026ff027e24 */ /* 0x000fe2000f8e00ff */
[----:B------:R-:W-:Y:S01]  /*18a0*/  UIADD3 UR6, UR61, 0x300, URZ ;  /* 0x000003003d067890 */ /* 0x000fe2000fffe03f */
[----:B------:R-:W-:Y:S01]  /*18b0*/  LEA.HI R3, R3, R22, RZ, 0x2 ;  /* 0x0000001603037211 */ /* 0x000fe200078f10ff */
[----:B------:R-:W-:Y:S01]  /*18c0*/  UIADD3 UR30, UR61, 0x380, URZ ;  /* 0x000003803d1e7890 */ /* 0x000fe2000fffe03f */
[----:B------:R-:W-:Y:S01]  /*18d0*/  P2R R80, PR, RZ, 0x2 ;  /* 0x00000002ff507803 */ /* 0x000fe20000000000 */
[----:B------:R-:W-:Y:S01]  /*18e0*/  UMOV UR26, UR4 ;  /* 0x00000004001a7c82 */ /* 0x000fe20008000000 */
[----:B------:R-:W-:Y:S01]  /*18f0*/  R2UR UR4, R4 ;  /* 0x00000000040472ca */ /* 0x000fe200000e0000 */
[----:B------:R-:W-:Y:S01]  /*1900*/  UIADD3 UR34, UR61, 0x382, URZ ;  /* 0x000003823d227890 */ /* 0x000fe2000fffe03f */
[----:B------:R-:W-:Y:S01]  /*1910*/  LOP3.LUT R3, R3, 0x7ffffffc, RZ, 0xc0, !PT ;  /* 0x7ffffffc03037812 */ /* 0x000fe200078ec0ff */
[----:B------:R-:W-:Y:S01]  /*1920*/  UMOV UR41, 0x40000040 ;  /* 0x4000004000297882 */ /* 0x000fe20000000000 */
[----:B------:R-:W-:Y:S01]  /*1930*/  UMOV UR45, 0x40000040 ;  /* 0x40000040002d7882 */ /* 0x000fe20000000000 */
[----:B------:R-:W-:Y:S01]  /*1940*/  UMOV UR49, 0x40000040 ;  /* 0x4000004000317882 */ /* 0x000fe20000000000 */
[----:B------:R-:W-:Y:S01]  /*1950*/  UMOV UR53, 0x40000040 ;  /* 0x4000004000357882 */ /* 0x000fe20000000000 */
[----:B------:R-:W-:Y:S01]  /*1960*/  UMOV UR57, 0x40000040 ;  /* 0x4000004000397882 */ /* 0x000fe20000000000 */
[----:B------:R-:W-:Y:S01]  /*1970*/  IADD3 R3, R22, -R3, RZ ;  /* 0x8000000316037210 */ /* 0x000fe20007ffe0ff */
[----:B------:R-:W-:Y:S01]  /*1980*/  UIADD3 UR38, UR38, -0x2, URZ ;  /* 0xfffffffe26267890 */ /* 0x000fe2000fffe03f */
[----:B------:R-:W-:Y:S01]  /*1990*/  P2R R82, PR, RZ, 0x1 ;  /* 0x00000001ff527803 */ /* 0x000fe20000000000 */
[--C-:B------:R-:W-:Y:S01]  /*19a0*/  IMAD.MOV.U32 R117, RZ, RZ, R119.reuse ;  /* 0x000000ffff757224 */ /* 0x100fe200078e0077 */
[-C--:B------:R-:W-:Y:S01]  /*19b0*/  MOV R118, R119.reuse ;  /* 0x0000007700767202 */ /* 0x080fe20000000f00 */
[----:B------:R-:W-:Y:S01]  /*19c0*/  IMAD R3, R3, R0, 0x70 ;  /* 0x0000007003037424 */ /* 0x000fe200078e0200 */
[-C--:B------:R-:W-:Y:S01]  /*19d0*/  MOV R110, R119.reuse ;  /* 0x00000077006e7202 */ /* 0x080fe20000000f00 */
[--C-:B------:R-:W-:Y:S01]  /*19e0*/  IMAD.MOV.U32 R116, RZ, RZ, R119.reuse ;  /* 0x000000ffff747224 */ /* 0x100fe200078e0077 */
[-C--:B------:R-:W-:Y:S01]  /*19f0*/  MOV R102, R119.reuse ;  /* 0x0000007700667202 */ /* 0x080fe20000000f00 */
[----:B------:R-:W-:Y:S01]  /*1a00*/  VIADD R3, R3, UR39 ;  /* 0x0000002703037c36 */ /* 0x000fe20008000000 */
[-C--:B------:R-:W-:Y:S01]  /*1a10*/  MOV R94, R119.reuse ;  /* 0x00000077005e7202 */ /* 0x080fe20000000f00 */
[----:B------:R-:W-:Y:S01]  /*1a20*/  IMAD.MOV.U32 R114, RZ, RZ, R119 ;  /* 0x000000ffff727224 */ /* 0x000fe200078e0077 */
[----:B------:R-:W-:Y:S01]  /*1a30*/  MOV R86, R119 ;  /* 0x0000007700567202 */ /* 0x000fe20000000f00 */
[----:B------:R-:W-:-:S02]  /*1a40*/  IMAD R2, R2, -0x70, R3 ;  /* 0xffffff9002027824 */ /* 0x000fc400078e0203 */
[--C-:B------:R-:W-:Y:S02]  /*1a50*/  IMAD.MOV.U32 R112, RZ, RZ, R119.reuse ;  /* 0x000000ffff707224 */ /* 0x100fe400078e0077 */
[--C-:B------:R-:W-:Y:S01]  /*1a60*/  IMAD.MOV.U32 R108, RZ, RZ, R119.reuse ;  /* 0x000000ffff6c7224 */ /* 0x100fe200078e0077 */
[C---:B------:R-:W-:Y:S01]  /*1a70*/  ISETP.GT.AND P2, PT, R2.reuse, RZ, PT ;  /* 0x000000ff0200720c */ /* 0x040fe20003f44270 */
[--C-:B------:R-:W-:Y:S01]  /*1a80*/  IMAD.MOV.U32 R106, RZ, RZ, R119.reuse ;  /* 0x000000ffff6a7224 */ /* 0x100fe200078e0077 */
[C---:B------:R-:W-:Y:S01]  /*1a90*/  ISETP.GT.AND P3, PT, R2.reuse, 0x1, PT ;  /* 0x000000010200780c */ /* 0x040fe20003f64270 */
[--C-:B------:R-:W-:Y:S01]  /*1aa0*/  IMAD.MOV.U32 R104, RZ, RZ, R119.reuse ;  /* 0x000000ffff687224 */ /* 0x100fe200078e0077 */
[C---:B------:R-:W-:Y:S01]  /*1ab0*/  ISETP.GT.AND P4, PT, R2.reuse, 0x8, PT ;  /* 0x000000080200780c */ /* 0x040fe20003f84270 */
[--C-:B------:R-:W-:Y:S01]  /*1ac0*/  IMAD.MOV.U32 R100, RZ, RZ, R119.reuse ;  /* 0x000000ffff647224 */ /* 0x100fe200078e0077 */
[C---:B------:R-:W-:Y:S01]  /*1ad0*/  ISETP.GT.AND P5, PT, R2.reuse, 0x9, PT ;  /* 0x000000090200780c */ /* 0x040fe20003fa4270 */
[--C-:B------:R-:W-:Y:S01]  /*1ae0*/  IMAD.MOV.U32 R98, RZ, RZ, R119.reuse ;  /* 0x000000ffff627224 */ /* 0x100fe200078e0077 */
[C---:B------:R-:W-:Y:S01]  /*1af0*/  ISETP.GT.AND P6, PT, R2.reuse, 0x21, PT ;  /* 0x000000210200780c */ /* 0x040fe20003fc4270 */
[--C-:B------:R-:W-:Y:S01]  /*1b00*/  IMAD.MOV.U32 R96, RZ, RZ, R119.reuse ;  /* 0x000000ffff607224 */ /* 0x100fe200078e0077 */
[----:B------:R-:W-:Y:S01]  /*1b10*/  ISETP.GT.AND P1, PT, R2, 0x49, PT ;  /* 0x000000490200780c */ /* 0x000fe20003f24270 */
[----:B------:R-:W-:Y:S01]  /*1b20*/  IMAD.MOV.U32 R92, RZ, RZ, R119 ;  /* 0x000000ffff5c7224 */ /* 0x000fe200078e0077 */
[----:B------:R-:W-:-:S02]  /*1b30*/  WARPGROUP.DEPBAR.LE gsb0, 0x0 ;  /* 0x00008000000079c5 */ /* 0x000fc40000010000 */
[----:B------:R-:W-:Y:S01]  /*1b40*/  WARPGROUP.ARRIVE ;  /* 0x00000000000079c5 */ /* 0x000fe20000000000 */
[----:B------:R-:W-:Y:S01]  /*1b50*/  ISETP.GT.AND P0, PT, R2, 0x50, PT ;  /* 0x000000500200780c */ /* 0x000fe20003f04270 */
[--C-:B------:R-:W-:Y:S02]  /*1b60*/  IMAD.MOV.U32 R90, RZ, RZ, R119.reuse ;  /* 0x000000ffff5a7224 */ /* 0x100fe400078e0077 */
[--C-:B------:R-:W-:Y:S02]  /*1b70*/  IMAD.MOV.U32 R88, RZ, RZ, R119.reuse ;  /* 0x000000ffff587224 */ /* 0x100fe400078e0077 */
[----:B------:R-:W-:Y:S01]  /*1b80*/  HGMMA.64x16x16.F32.BF16 R64, gdesc[UR8], RZ, !UPT, gsb0 ;  /* 0x00200000084079f0 */ /* 0x000fe2000c0018ff */
[----:B------:R-:W-:Y:S01]  /*1b90*/  R2UR UR8, R4 ;  /* 0x00000000040872ca */ /* 0x000fe200000e0000 */
[----:B------:R-:W-:Y:S01]  /*1ba0*/  UIADD3 UR9, UR61, 0x504, URZ ;  /* 0x000005043d097890 */ /* 0x000fe2000fffe03f */
[----:B------:R-:W-:Y:S01]  /*1bb0*/  IMAD.MOV.U32 R84, RZ, RZ, R119 ;  /* 0x000000ffff547224 */ /* 0x000fe200078e0077 */
[----:B------:R-:W-:Y:S01]  /*1bc0*/  UIADD3 UR10, UR61, 0x584, URZ ;  /* 0x000005843d0a7890 */ /* 0x000fe2000fffe03f */
[----:B------:R-:W-:-:S09]  /*1bd0*/  UMOV UR11, 0x40000040 ;  /* 0x40000040000b7882 */ /* 0x000fd20000000000 */
[----:B------:R-:W-:Y:S02]  /*1be0*/  UIADD3 UR28, UR8, 0x400, URZ ;  /* 0x00000400081c7890 */ /* 0x000fe4000fffe03f */
[----:B------:R-:W-:Y:S02]  /*1bf0*/  UIADD3 UR32, UR8, 0x402, URZ ;  /* 0x0000040208207890 */ /* 0x000fe4000fffe03f */
[----:B------:R-:W-:Y:S02]  /*1c00*/  UIADD3 UR36, UR8, 0x404, URZ ;  /* 0x0000040408247890 */ /* 0x000fe4000fffe03f */
[----:B------:R-:W-:Y:S02]  /*1c10*/  UIADD3 UR40, UR8, 0x406, URZ ;  /* 0x0000040608287890 */ /* 0x000fe4000fffe03f */
[----:B------:R-:W-:Y:S02]  /*1c20*/  UIADD3 UR44, UR8, 0x800, URZ ;  /* 0x00000800082c7890 */ /* 0x000fe4000fffe03f */
[----:B------:R-:W-:-:S02]  /*1c30*/  UIADD3 UR48, UR8, 0x802, URZ ;  /* 0x0000080208307890 */ /* 0x000fc4000fffe03f */
[----:B------:R-:W-:Y:S02]  /*1c40*/  UIADD3 UR52, UR8, 0x804, URZ ;  /* 0x0000080408347890 */ /* 0x000fe4000fffe03f */
[----:B------:R-:W-:Y:S01]  /*1c50*/  UIADD3 UR56, UR8, 0x806, URZ ;  /* 0x0000080608387890 */ /* 0x000fe2000fffe03f */
        /* <DEDUP_REMOVED lines=9> */
[----:B------:R-:W-:Y:S03]  /*1cf0*/  HGMMA.64x16x16.F32.BF16 R48, gdesc[UR12], RZ, !UPT, gsb0 ;  /* 0x002000000c3079f0 */ /* 0x000fe6000c0018ff */
        /* <DEDUP_REMOVED lines=14> */
[----:B------:R-:W-:Y:S01]  /*1de0*/  UIADD3 UR8, UR61, 0x884, URZ ;  /* 0x000008843d087890 */ /* 0x000fe2000fffe03f */
        /* <DEDUP_REMOVED lines=482> */
[----:B------:R-:W-:Y:S01]  /*3c10*/  IMAD.MOV.U32 R72, RZ, RZ, R119 ;  /* 0x000000ffff487224 */ /* 0x000fe200078e0077 */
[----:B------:R-:W-:Y:S02]  /*3c20*/  FSEL R79, R79, -INF , P5 ;  /* 0xff8000004f4f7808 */ /* 0x000fe40002800000 */
[----:B------:R-:W-:-:S02]  /*3c30*/  ISETP.GT.AND P2, PT, R2, 0x10, PT ;  /* 0x000000100200780c */ /* 0x000fc40003f44270 */
[----:B------:R-:W-:Y:S02]  /*3c40*/  FMNMX.FTZ R0, R19, R0, !PT ;  /* 0x0000000013007209 */ /* 0x000fe40007810000 */
[----:B------:R-:W-:Y:S02]  /*3c50*/  FSEL R73, R73, -INF , P3 ;  /* 0xff80000049497808 */ /* 0x000fe40001800000 */
[----:B------:R-:W-:Y:S02]  /*3c60*/  ISETP.GT.AND P3, PT, R2, 0x11, PT ;  /* 0x000000110200780c */ /* 0x000fe40003f64270 */
[----:B------:R-:W-:Y:S02]  /*3c70*/  FMNMX.FTZ R0, R79, R0, !PT ;  /* 0x000000004f007209 */ /* 0x000fe40007810000 */
[----:B------:R-:W-:Y:S01]  /*3c80*/  FSEL R9, R76, -INF , P4 ;  /* 0xff8000004c097808 */ /* 0x000fe20002000000 */
[----:B------:R-:W-:Y:S01]  /*3c90*/  IMAD.MOV.U32 R76, RZ, RZ, R119 ;  /* 0x000000ffff4c7224 */ /* 0x000fe200078e0077 */
[----:B------:R-:W-:-:S02]  /*3ca0*/  ISETP.GT.AND P4, PT, R2, 0x18, PT ;  /* 0x000000180200780c */ /* 0x000fc40003f84270 */
[----:B------:R-:W-:Y:S02]  /*3cb0*/  FSEL R77, R77, -INF , P5 ;  /* 0xff8000004d4d7808 */ /* 0x000fe40002800000 */
[----:B------:R-:W-:Y:S02]  /*3cc0*/  ISETP.GT.AND P5, PT, R2, 0x19, PT ;  /* 0x000000190200780c */ /* 0x000fe40003fa4270 */
[----:B------:R-:W-:Y:S01]  /*3cd0*/  MOV R78, R119 ;  /* 0x00000077004e7202 */ /* 0x000fe20000000f00 */
[----:B------:R-:W-:Y:S02]  /*3ce0*/  WARPGROUP.DEPBAR.LE gsb0, 0x0 ;  /* 0x00008000000079c5 */ /* 0x000fe40000010000 */
[----:B------:R-:W-:Y:S01]  /*3cf0*/  WARPGROUP.ARRIVE ;  /* 0x00000000000079c5 */ /* 0x000fe20000000000 */
[----:B------:R-:W-:Y:S01]  /*3d00*/  FSEL R21, R66, -INF , P2 ;  /* 0xff80000042157808 */ /* 0x000fe20001000000 */
[----:B------:R-:W-:Y:S01]  /*3d10*/  IMAD.MOV.U32 R66, RZ, RZ, R119 ;  /* 0x000000ffff427224 */ /* 0x000fe200078e0077 */
[----:B------:R-:W-:-:S02]  /*3d20*/  FSEL R67, R67, -INF , P3 ;  /* 0xff80000043437808 */ /* 0x000fc40001800000 */
[----:B------:R-:W-:Y:S01]  /*3d30*/  FMNMX.FTZ R0, R21, R0, !PT ;  /* 0x0000000015007209 */ /* 0x000fe20007810000 */
[----:B------:R-:W-:Y:S01]  /*3d40*/  HGMMA.64x16x16.F32.BF16 R56, gdesc[UR4], R56, gsb0 ;  /* 0x00200000043879f0 */ /* 0x000fe20008001838 */
[----:B------:R-:W-:Y:S01]  /*3d50*/  UIADD3 UR6, UR61, 0x886, URZ ;  /* 0x000008863d067890 */ /* 0x000fe2000fffe03f */
[----:B------:R-:W-:Y:S01]  /*3d60*/  FSEL R23, R70, -INF , P4 ;  /* 0xff80000046177808 */ /* 0x000fe20002000000 */
[----:B------:R-:W-:Y:S01]  /*3d70*/  UMOV UR4, UR56 ;  /* 0x0000003800047c82 */ /* 0x000fe20008000000 */
[----:B------:R-:W-:Y:S01]  /*3d80*/  UMOV UR5, UR57 ;  /* 0x0000003900057c82 */ /* 0x000fe20008000000 */
[----:B------:R-:W-:Y:S01]  /*3d90*/  UMOV UR7, 0x40000040 ;  /* 0x4000004000077882 */ /* 0x000fe20000000000 */
[----:B------:R-:W-:Y:S02]  /*3da0*/  FMNMX.FTZ R0, R67, R0, !PT ;  /* 0x0000000043007209 */ /* 0x000fe40007810000 */
[----:B------:R-:W-:Y:S01]  /*3db0*/  FSEL R13, R64, -INF , P2 ;  /* 0xff800000400d7808 */ /* 0x000fe20001000000 */
[----:B------:R-:W-:Y:S01]  /*3dc0*/  IMAD.MOV.U32 R64, RZ, RZ, R119 ;  /* 0x000000ffff407224 */ /* 0x000fe200078e0077 */
[----:B------:R-:W-:-:S02]  /*3dd0*/  FSEL R71, R71, -INF , P5 ;  /* 0xff80000047477808 */ /* 0x000fc40002800000 */
[C---:B------:R-:W-:Y:S02]  /*3de0*/  ISETP.GT.AND P2, PT, R2.reuse, 0x20, PT ;  /* 0x000000200200780c */ /* 0x040fe40003f44270 */
[----:B------:R-:W-:Y:S02]  /*3df0*/  FMNMX.FTZ R0, R23, R0, !PT ;  /* 0x0000000017007209 */ /* 0x000fe40007810000 */
[----:B------:R-:W-:Y:S02]  /*3e00*/  FSEL R69, R69, -INF , P5 ;  /* 0xff80000045457808 */ /* 0x000fe40002800000 */
[----:B------:R-:W-:Y:S02]  /*3e10*/  FMNMX.FTZ R0, R71, R0, !PT ;  /* 0x0000000047007209 */ /* 0x000fe40007810000 */
[----:B------:R-:W-:Y:S02]  /*3e20*/  ISETP.GT.AND P5, PT, R2, 0x28, PT ;  /* 0x000000280200780c */ /* 0x000fe40003fa4270 */
        /* <DEDUP_REMOVED lines=19> */
[----:B------:R-:W-:Y:S02]  /*3f60*/  FSEL R63, R63, -INF , P4 ;  /* 0xff8000003f3f7808 */ /* 0x000fe40002000000 */
[----:B------:R-:W-:-:S02]  /*3f70*/  FMNMX.FTZ R0, R85, R0, !PT ;  /* 0x0000000055007209 */ /* 0x000fc40007810000 */
[----:B------:R-:W-:Y:S01]  /*3f80*/  FSEL R59, R56, -INF , P2 ;  /* 0xff800000383b7808 */ /* 0x000fe20001000000 */
[----:B------:R-:W-:Y:S01]  /*3f90*/  IMAD.MOV.U32 R56, RZ, RZ, R119 ;  /* 0x000000ffff387224 */ /* 0x000fe200078e0077 */
[C---:B------:R-:W-:Y:S02]  /*3fa0*/  ISETP.GT.AND P2, PT, R2.reuse, 0x31, PT ;  /* 0x000000310200780c */ /* 0x040fe40003f44270 */
[----:B------:R-:W-:Y:S02]  /*3fb0*/  FMNMX.FTZ R0, R63, R0, !PT ;  /* 0x000000003f007209 */ /* 0x000fe40007810000 */
[----:B------:R-:W-:Y:S02]  /*3fc0*/  FSEL R57, R57, -INF , P6 ;  /* 0xff80000039397808 */ /* 0x000fe40003000000 */
[----:B------:R-:W-:Y:S02]  /*3fd0*/  ISETP.GT.AND P6, PT, R2, 0x38, PT ;  /* 0x000000380200780c */ /* 0x000fe40003fc4270 */
[----:B------:R-:W-:-:S02]  /*3fe0*/  FSEL R61, R61, -INF , P4 ;  /* 0xff8000003d3d7808 */ /* 0x000fc40002000000 */
[----:B------:R-:W-:Y:S02]  /*3ff0*/  ISETP.GT.AND P4, PT, R2, 0x40, PT ;  /* 0x000000400200780c */ /* 0x000fe40003f84270 */
[----:B------:R-:W-:Y:S01]  /*4000*/  MOV R62, R119 ;  /* 0x00000077003e7202 */ /* 0x000fe20000000f00 */
[----:B------:R-:W-:Y:S02]  /*4010*/  WARPGROUP.DEPBAR.LE gsb0, 0x0 ;  /* 0x00008000000079c5 */ /* 0x000fe40000010000 */
[----:B------:R-:W-:Y:S01]  /*4020*/  WARPGROUP.ARRIVE ;  /* 0x00000000000079c5 */ /* 0x000fe20000000000 */
[----:B------:R-:W-:Y:S01]  /*4030*/  FSEL R87, R50, -INF , P3 ;  /* 0xff80000032577808 */ /* 0x000fe20001800000 */
[--C-:B------:R-:W-:Y:S01]  /*4040*/  IMAD.MOV.U32 R50, RZ, RZ, R119.reuse ;  /* 0x000000ffff327224 */ /* 0x100fe200078e0077 */
[----:B------:R-:W-:Y:S02]  /*4050*/  FSEL R89, R51, -INF , P2 ;  /* 0xff80000033597808 */ /* 0x000fe40001000000 */
[----:B------:R-:W-:Y:S01]  /*4060*/  FMNMX.FTZ R0, R87, R0, !PT ;  /* 0x0000000057007209 */ /* 0x000fe20007810000 */
[----:B------:R-:W-:Y:S01]  /*4070*/  HGMMA.64x16x16.F32.BF16 R40, gdesc[UR8], R40, gsb0 ;  /* 0x00200000082879f0 */ /* 0x000fe20008001828 */
[----:B------:R-:W-:Y:S01]  /*4080*/  FSEL R51, R60, -INF , P5 ;  /* 0xff8000003c337808 */ /* 0x000fe20002800000 */
[----:B------:R-:W-:Y:S01]  /*4090*/  IMAD.MOV.U32 R60, RZ, RZ, R119 ;  /* 0x000000ffff3c7224 */ /* 0x000fe200078e0077 */
[----:B------:R-:W-:-:S02]  /*40a0*/  ISETP.GT.AND P5, PT, R2, 0x39, PT ;  /* 0x000000390200780c */ /* 0x000fc40003fa4270 */
[----:B------:R-:W-:Y:S02]  /*40b0*/  FSEL R91, R54, -INF , P6 ;  /* 0xff800000365b7808 */ /* 0x000fe40003000000 */
[----:B------:R-:W-:Y:S02]  /*40c0*/  FMNMX.FTZ R0, R89, R0, !PT ;  /* 0x0000000059007209 */ /* 0x000fe40007810000 */
[----:B------:R-:W-:Y:S02]  /*40d0*/  FSEL R93, R55, -INF , P5 ;  /* 0xff800000375d7808 */ /* 0x000fe40002800000 */
[----:B------:R-:W-:Y:S02]  /*40e0*/  FMNMX.FTZ R0, R91, R0, !PT ;  /* 0x000000005b007209 */ /* 0x000fe40007810000 */
[----:B------:R-:W-:Y:S01]  /*40f0*/  FSEL R55, R48, -INF , P3 ;  /* 0xff80000030377808 */ /* 0x000fe20001800000 */
[----:B------:R-:W-:Y:S01]  /*4100*/  IMAD.MOV.U32 R48, RZ, RZ, R119 ;  /* 0x000000ffff307224 */ /* 0x000fe200078e0077 */
[----:B------:R-:W-:-:S02]  /*4110*/  ISETP.GT.AND P3, PT, R2, 0x41, PT ;  /* 0x000000410200780c */ /* 0x000fc40003f64270 */
[----:B------:R-:W-:Y:S02]  /*4120*/  FMNMX.FTZ R0, R93, R0, !PT ;  /* 0x000000005d007209 */ /* 0x000fe40007810000 */
[----:B------:R-:W-:Y:S02]  /*4130*/  FSEL R49, R49, -INF , P2 ;  /* 0xff80000031317808 */ /* 0x000fe40001000000 */
[C---:B------:R-:W-:Y:S02]  /*4140*/  ISETP.GT.AND P2, PT, R2.reuse, 0x48, PT ;  /* 0x000000480200780c */ /* 0x040fe40003f44270 */
        /* <DEDUP_REMOVED lines=14> */
[----:B------:R-:W-:-:S02]  /*4230*/  FMNMX.FTZ R0, R97, R0, !PT ;  /* 0x0000000061007209 */ /* 0x000fc40007810000 */
[----:B------:R-:W-:Y:S02]  /*4240*/  FSEL R101, R47, -INF , P1 ;  /* 0xff8000002f657808 */ /* 0x000fe40000800000 */
[----:B------:R-:W-:Y:S02]  /*4250*/  FMNMX.FTZ R0, R99, R0, !PT ;  /* 0x0000000063007209 */ /* 0x000fe40007810000 */
[C---:B------:R-:W-:Y:S02]  /*4260*/  ISETP.GT.AND P1, PT, R2.reuse, 0x51, PT ;  /* 0x000000510200780c */ /* 0x040fe40003f24270 */
[----:B------:R-:W-:Y:S02]  /*4270*/  FMNMX.FTZ R0, R101, R0, !PT ;  /* 0x0000000065007209 */ /* 0x000fe40007810000 */
[----:B------:R-:W-:Y:S02]  /*4280*/  FSEL R41, R41, -INF , P3 ;  /* 0xff80000029297808 */ /* 0x000fe40001800000 */
[----:B------:R-:W-:-:S02]  /*4290*/  ISETP.GT.AND P3, PT, R2, 0x60, PT ;  /* 0x000000600200780c */ /* 0x000fc40003f64270 */
[----:B------:R-:W-:Y:S02]  /*42a0*/  FSEL R47, R40, -INF , P4 ;  /* 0xff800000282f7808 */ /* 0x000fe40002000000 */
[----:B------:R-:W-:Y:S02]  /*42b0*/  ISETP.GT.AND P4, PT, R2, 0x61, PT ;  /* 0x000000610200780c */ /* 0x000fe40003f84270 */
[----:B------:R-:W-:Y:S01]  /*42c0*/  FSEL R43, R52, -INF , P6 ;  /* 0xff800000342b7808 */ /* 0x000fe20003000000 */
[----:B------:R-:W-:Y:S01]  /*42d0*/  IMAD.MOV.U32 R52, RZ, RZ, R119 ;  /* 0x000000ffff347224 */ /* 0x000fe200078e0077 */
[----:B------:R-:W-:Y:S02]  /*42e0*/  ISETP.GT.AND P6, PT, R2, 0x69, PT ;  /* 0x000000690200780c */ /* 0x000fe40003fc4270 */
[----:B------:R-:W-:Y:S02]  /*42f0*/  P2R R22, PR, RZ, 0x2 ;  /* 0x00000002ff167803 */ /* 0x000fe40000000000 */
[----:B------:R-:W-:Y:S01]  /*4300*/  MOV R46, R119 ;  /* 0x00000077002e7202 */ /* 0x000fe20000000f00 */
[----:B------:R-:W-:-:S02]  /*4310*/  WARPGROUP.DEPBAR.LE gsb0, 0x0 ;  /* 0x00008000000079c5 */ /* 0x000fc40000010000 */
[----:B------:R-:W-:Y:S01]  /*4320*/  WARPGROUP.ARRIVE ;  /* 0x00000000000079c5 */ /* 0x000fe20000000000 */
[----:B------:R-:W-:Y:S02]  /*4330*/  FSEL R103, R34, -INF , P0 ;  /* 0xff80000022677808 */ /* 0x000fe40000000000 */
[----:B------:R-:W-:Y:S02]  /*4340*/  ISETP.GT.AND P0, PT, R2, 0x58, PT ;  /* 0x000000580200780c */ /* 0x000fe40003f04270 */
[----:B------:R-:W-:Y:S01]  /*4350*/  FSEL R105, R35, -INF , P1 ;  /* 0xff80000023697808 */ /* 0x000fe20000800000 */
[----:B------:R-:W-:Y:S01]  /*4360*/  HGMMA.64x16x16.F32.BF16 R24, gdesc[UR4], R24, gsb0 ;  /* 0x00200000041879f0 */ /* 0x000fe20008001818 */
[----:B------:R-:W-:Y:S01]  /*4370*/  FMNMX.FTZ R0, R103, R0, !PT ;  /* 0x0000000067007209 */ /* 0x000fe20007810000 */
[----:B------:R-:W-:Y:S01]  /*4380*/  ULDC UR4, c[0x0][0x988] ;  /* 0x0002620000047ab9 */ /* 0x000fe20000000800 */
[----:B------:R-:W-:Y:S02]  /*4390*/  FSEL R35, R44, -INF , P2 ;  /* 0xff8000002c237808 */ /* 0x000fe40001000000 */
[----:B------:R-:W-:-:S02]  /*43a0*/  ISETP.GT.AND P2, PT, R2, 0x59, PT ;  /* 0x000000590200780c */ /* 0x000fc40003f44270 */
[----:B------:R-:W-:Y:S02]  /*43b0*/  FSEL R107, R38, -INF , P0 ;  /* 0xff800000266b7808 */ /* 0x000fe40000000000 */
[----:B------:R-:W-:Y:S02]  /*43c0*/  FMNMX.FTZ R0, R105, R0, !PT ;  /* 0x0000000069007209 */ /* 0x000fe40007810000 */
[----:B------:R-:W-:Y:S02]  /*43d0*/  FSEL R39, R39, -INF , P2 ;  /* 0xff80000027277808 */ /* 0x000fe40001000000 */
[----:B------:R-:W-:Y:S02]  /*43e0*/  FMNMX.FTZ R0, R107, R0, !PT ;  /* 0x000000006b007209 */ /* 0x000fe40007810000 */
[----:B------:R-:W-:Y:S02]  /*43f0*/  P2R R20, PR, RZ, 0x1 ;  /* 0x00000001ff147803 */ /* 0x000fe40000000000 */
[----:B------:R-:W-:-:S02]  /*4400*/  FMNMX.FTZ R0, R39, R0, !PT ;  /* 0x0000000027007209 */ /* 0x000fc40007810000 */
[C---:B------:R-:W-:Y:S02]  /*4410*/  ISETP.GT.AND P0, PT, R2.reuse, 0x49, PT ;  /* 0x000000490200780c */ /* 0x040fe40003f04270 */
[----:B------:R-:W-:Y:S02]  /*4420*/  ISETP.GT.AND P1, PT, R2, 0x50, PT ;  /* 0x000000500200780c */ /* 0x000fe40003f24270 */
[----:B------:R-:W-:Y:S02]  /*4430*/  FSEL R45, R45, -INF , P0 ;  /* 0xff8000002d2d7808 */ /* 0x000fe40000000000 */
[----:B------:R-:W-:Y:S02]  /*4440*/  P2R R14, PR, RZ, 0x4 ;  /* 0x00000004ff0e7803 */ /* 0x000fe40000000000 */
[----:B------:R-:W-:Y:S01]  /*4450*/  ISETP.NE.AND P0, PT, R20, RZ, PT ;  /* 0x000000ff1400720c */ /* 0x000fe20003f05270 */
[----:B------:R-:W-:Y:S02]  /*4460*/  WARPGROUP.DEPBAR.LE gsb0, 0x0 ;  /* 0x00008000000079c5 */ /* 0x000fe40000010000 */
[----:B------:R-:W-:-:S02]  /*4470*/  FSEL R109, R26, -INF , P3 ;  /* 0xff8000001a6d7808 */ /* 0x000fc40001800000 */
[----:B------:R-:W-:Y:S02]  /*4480*/  FSEL R111, R27, -INF , P4 ;  /* 0xff8000001b6f7808 */ /* 0x000fe40002000000 */
[----:B------:R-:W-:Y:S02]  /*4490*/  FMNMX.FTZ R0, R109, R0, !PT ;  /* 0x000000006d007209 */ /* 0x000fe40007810000 */
[----:B------:R-:W-:Y:S02]  /*44a0*/  FSEL R113, R30, -INF , P5 ;  /* 0xff8000001e717808 */ /* 0x000fe40002800000 */
[----:B------:R-:W-:Y:S02]  /*44b0*/  FMNMX.FTZ R0, R111, R0, !PT ;  /* 0x000000006f007209 */ /* 0x000fe40007810000 */
[----:B------:R-:W-:Y:S02]  /*44c0*/  FSEL R115, R31, -INF , P6 ;  /* 0xff8000001f737808 */ /* 0x000fe40003000000 */
[----:B------:R-:W-:-:S02]  /*44d0*/  FMNMX.FTZ R0, R113, R0, !PT ;  /* 0x0000000071007209 */ /* 0x000fc40007810000 */
[----:B------:R-:W-:Y:S02]  /*44e0*/  FSEL R27, R32, -INF , P1 ;  /* 0xff800000201b7808 */ /* 0x000fe40000800000 */
[----:B------:R-:W-:Y:S01]  /*44f0*/  FMNMX.FTZ R6, R115, R0, !PT ;  /* 0x0000000073067209 */ /* 0x000fe20007810000 */
[----:B------:R-:W-:Y:S01]  /*4500*/  IMAD.U32 R0, RZ, RZ, UR4 ;  /* 0x00000004ff007e24 */ /* 0x000fe2000f8e00ff */
[----:B------:R-:W-:Y:S02]  /*4510*/  ISETP.NE.AND P1, PT, R22, RZ, PT ;  /* 0x000000ff1600720c */ /* 0x000fe40003f25270 */
[----:B------:R-:W-:Y:S01]  /*4520*/  FSEL R31, R36, -INF , P0 ;  /* 0xff800000241f7808 */ /* 0x000fe20000000000 */
[----:B------:R-:W0:Y:S01]  /*4530*/  SHFL.BFLY PT, R3, R6, 0x2, 0x1f ;  /* 0x0c401f0006037f89 */ /* 0x000e2200000e0000 */
[----:B------:R-:W-:Y:S02]  /*4540*/  FSEL R33, R33, -INF , P1 ;  /* 0xff80000021217808 */ /* 0x000fe40000800000 */
[----:B------:R-:W-:-:S02]  /*4550*/  FSEL R25, R25, -INF , P4 ;  /* 0xff80000019197808 */ /* 0x000fc40002000000 */
[----:B------:R-:W-:Y:S02]  /*4560*/  FSEL R29, R29, -INF , P6 ;  /* 0xff8000001d1d7808 */ /* 0x000fe40003000000 */
[----:B------:R-:W-:Y:S01]  /*4570*/  ISETP.NE.AND P1, PT, R80, RZ, PT ;  /* 0x000000ff5000720c */ /* 0x000fe20003f25270 */
[--C-:B------:R-:W-:Y:S01]  /*4580*/  IMAD.MOV.U32 R80, RZ, RZ, R119.reuse ;  /* 0x000000ffff507224 */ /* 0x100fe200078e0077 */
[----:B------:R-:W-:Y:S02]  /*4590*/  R2UR UR4, R17 ;  /* 0x00000000110472ca */ /* 0x000fe400000e0000 */
[----:B------:R-:W-:Y:S01]  /*45a0*/  ISETP.NE.AND P0, PT, R82, RZ, PT ;  /* 0x000000ff5200720c */ /* 0x000fe20003f05270 */
[----:B------:R-:W-:-:S10]  /*45b0*/  IMAD.MOV.U32 R82, RZ, RZ, R119 ;  /* 0x000000ffff527224 */ /* 0x000fd400078e0077 */
[----:B------:R-:W-:Y:S01]  /*45c0*/  UISETP.GE.AND UP0, UPT, UR38, UR4, UPT ;  /* 0x000000042600728c */ /* 0x000fe2000bf06270 */
[----:B0-----:R-:W-:Y:S02]  /*45d0*/  FMNMX.FTZ R10, R6, R3, !PT ;  /* 0x00000003060a7209 */ /* 0x001fe40007810000 */
[----:B------:R-:W-:Y:S01]  /*45e0*/  UMOV UR4, URZ ;  /* 0x0000003f00047c82 */ /* 0x000fe20008000000 */
[----:B------:R-:W-:Y:S02]  /*45f0*/  FMNMX.FTZ R6, R7, R73, !PT ;  /* 0x0000004907067209 */ /* 0x000fe40007810000 */
[----:B------:R-:W0:Y:S02]  /*4600*/  SHFL.BFLY PT, R3, R10, 0x1, 0x1f ;  /* 0x0c201f000a037f89 */ /* 0x000e2400000e0000 */
[----:B------:R-:W-:-:S04]  /*4610*/  FMNMX.FTZ R6, R9, R6, !PT ;  /* 0x0000000609067209 */ /* 0x000fc80007810000 */
[----:B------:R-:W-:-:S04]  /*4620*/  FMNMX.FTZ R6, R77, R6, !PT ;  /* 0x000000064d067209 */ /* 0x000fc80007810000 */
[----:B------:R-:W-:-:S04]  /*4630*/  FMNMX.FTZ R6, R13, R6, !PT ;  /* 0x000000060d067209 */ /* 0x000fc80007810000 */
[----:B------:R-:W-:-:S04]  /*4640*/  FMNMX.FTZ R6, R65, R6, !PT ;  /* 0x0000000641067209 */ /* 0x000fc80007810000 */
[----:B------:R-:W-:-:S04]  /*4650*/  FMNMX.FTZ R6, R11, R6, !PT ;  /* 0x000000060b067209 */ /* 0x000fc80007810000 */
[----:B------:R-:W-:Y:S02]  /*4660*/  FMNMX.FTZ R6, R69, R6, !PT ;  /* 0x0000000645067209 */ /* 0x000fe40007810000 */
[----:B0-----:R-:W-:Y:S02]  /*4670*/  FMNMX.FTZ R3, R10, R3, !PT ;  /* 0x000000030a037209 */ /* 0x001fe40007810000 */
[----:B------:R-:W-:Y:S02]  /*4680*/  FMNMX.FTZ R6, R59, R6, !PT ;  /* 0x000000063b067209 */ /* 0x000fe40007810000 */
[C---:B------:R-:W-:Y:S01]  /*4690*/  FSETP.NEU.FTZ.AND P2, PT, R3.reuse, -INF , PT ;  /* 0xff8000000300780b */ /* 0x040fe20003f5d000 */
[----:B------:R-:W-:Y:S01]  /*46a0*/  FMUL.FTZ R12, R3, R0 ;  /* 0x00000000030c7220 */ /* 0x000fe20000410000 */
[----:B------:R-:W-:-:S04]  /*46b0*/  FMNMX.FTZ R6, R57, R6, !PT ;  /* 0x0000000639067209 */ /* 0x000fc80007810000 */
[----:B------:R-:W-:Y:S02]  /*46c0*/  FMNMX.FTZ R6, R51, R6, !PT ;  /* 0x0000000633067209 */ /* 0x000fe40007810000 */
[----:B------:R-:W-:Y:S02]  /*46d0*/  FSEL R12, R12, RZ, P2 ;  /* 0x000000ff0c0c7208 */ /* 0x000fe40001000000 */
[----:B------:R-:W-:Y:S02]  /*46e0*/  FMNMX.FTZ R6, R61, R6, !PT ;  /* 0x000000063d067209 */ /* 0x000fe40007810000 */
[----:B------:R-:W-:Y:S01]  /*46f0*/  ISETP.NE.AND P2, PT, R14, RZ, PT ;  /* 0x000000ff0e00720c */ /* 0x000fe20003f45270 */
[--C-:B------:R-:W-:Y:S01]  /*4700*/  FFMA.FTZ R201, R15, R0, -R12.reuse ;  /* 0x000000000fc97223 */ /* 0x100fe2000001080c */
[----:B------:R-:W-:Y:S01]  /*4710*/  FMNMX.FTZ R6, R55, R6, !PT ;  /* 0x0000000637067209 */ /* 0x000fe20007810000 */
[-CC-:B------:R-:W-:Y:S01]  /*4720*/  FFMA.FTZ R203, R19, R0.reuse, -R12.reuse ;  /* 0x0000000013cb7223 */ /* 0x180fe2000001080c */
[----:B------:R-:W-:Y:S01]  /*4730*/  FSEL R37, R37, -INF , P2 ;  /* 0xff80000025257808 */ /* 0x000fe20001000000 */
[--C-:B------:R-:W-:Y:S01]  /*4740*/  FFMA.FTZ R21, R21, R0, -R12.reuse ;  /* 0x0000000015157223 */ /* 0x100fe2000001080c */
[----:B------:R-:W-:Y:S01]  /*4750*/  FMNMX.FTZ R6, R49, R6, !PT ;  /* 0x0000000631067209 */ /* 0x000fe20007810000 */
[--C-:B------:R-:W-:Y:S01]  /*4760*/  FFMA.FTZ R2, R75, R0, -R12.reuse ;  /* 0x000000004b027223 */ /* 0x100fe2000001080c */
[----:B------:R-:W-:Y:S01]  /*4770*/  FSEL R15, R24, -INF , P3 ;  /* 0xff800000180f7808 */ /* 0x000fe20001800000 */
[----:B------:R-:W-:Y:S01]  /*4780*/  MUFU.EX2 R197, R21 ;  /* 0x0000001500c57308 */ /* 0x000fe20000000800 */
[----:B------:R-:W-:Y:S01]  /*4790*/  FMNMX.FTZ R6, R43, R6, !PT ;  /* 0x000000062b067209 */ /* 0x000fe20007810000 */
[-CC-:B------:R-:W-:Y:S01]  /*47a0*/  FFMA.FTZ R79, R79, R0.reuse, -R12.reuse ;  /* 0x000000004f4f7223 */ /* 0x180fe2000001080c */
[----:B------:R-:W-:Y:S01]  /*47b0*/  FSEL R19, R28, -INF , P5 ;  /* 0xff8000001c137808 */ /* 0x000fe20002800000 */
[--C-:B------:R-:W-:Y:S01]  /*47c0*/  FFMA.FTZ R67, R67, R0, -R12.reuse ;  /* 0x0000000043437223 */ /* 0x100fe2000001080c */
[----:B------:R-:W-:Y:S01]  /*47d0*/  FMNMX.FTZ R6, R53, R6, !PT ;  /* 0x0000000635067209 */ /* 0x000fe20007810000 */
[-CC-:B------:R-:W-:Y:S01]  /*47e0*/  FFMA.FTZ R23, R23, R0.reuse, -R12.reuse ;  /* 0x0000000017177223 */ /* 0x180fe2000001080c */
[--C-:B------:R-:W-:Y:S01]  /*47f0*/  FFMA.FTZ R71, R71, R0, -R12.reuse ;  /* 0x0000000047477223 */ /* 0x100fe2000001080c */
[----:B------:R-:W-:Y:S01]  /*4800*/  MUFU.EX2 R201, R201 ;  /* 0x000000c900c97308 */ /* 0x000fe20000000800 */
[----:B------:R-:W-:Y:S01]  /*4810*/  FMNMX.FTZ R6, R47, R6, !PT ;  /* 0x000000062f067209 */ /* 0x000fe20007810000 */
[-CC-:B------:R-:W-:Y:S01]  /*4820*/  FFMA.FTZ R81, R81, R0.reuse, -R12.reuse ;  /* 0x0000000051517223 */ /* 0x180fe2000001080c */
[-CC-:B------:R-:W-:Y:S01]  /*4830*/  FFMA.FTZ R83, R83, R0.reuse, -R12.reuse ;  /* 0x0000000053537223 */ /* 0x180fe2000001080c */
[--C-:B------:R-:W-:Y:S01]  /*4840*/  FFMA.FTZ R85, R85, R0, -R12.reuse ;  /* 0x0000000055557223 */ /* 0x100fe2000001080c */
[----:B------:R-:W-:Y:S01]  /*4850*/  FMNMX.FTZ R6, R41, R6, !PT ;  /* 0x0000000629067209 */ /* 0x000fe20007810000 */
[-CC-:B------:R-:W-:Y:S01]  /*4860*/  FFMA.FTZ R63, R63, R0.reuse, -R12.reuse ;  /* 0x000000003f3f7223 */ /* 0x180fe2000001080c */
[--C-:B------:R-:W-:Y:S01]  /*4870*/  FFMA.FTZ R39, R39, R0, -R12.reuse ;  /* 0x0000000027277223 */ /* 0x100fe2000001080c */
[----:B------:R-:W0:Y:S01]  /*4880*/  MUFU.EX2 R2, R2 ;  /* 0x0000000200027308 */ /* 0x000e220000000800 */
        /* <DEDUP_REMOVED lines=14> */
[----:B------:R-:W-:Y:S01]  /*4970*/  FFMA.FTZ R105, R105, R0, -R12 ;  /* 0x0000000069697223 */ /* 0x000fe2000001080c */
[----:B------:R1:W-:Y:S01]  /*4980*/  MUFU.EX2 R14, R79 ;  /* 0x0000004f000e7308 */ /* 0x0003e20000000800 */
[----:B------:R-:W-:Y:S01]  /*4990*/  FMNMX.FTZ R6, R31, R6, !PT ;  /* 0x000000061f067209 */ /* 0x000fe20007810000 */
[----:B0-----:R-:W-:Y:S01]  /*49a0*/  FADD.FTZ R42, R201, R2 ;  /* 0x00000002c92a7221 */ /* 0x001fe20000010000 */
[----:B------:R-:W-:Y:S01]  /*49b0*/  F2FP.BF16.F32.PACK_AB R201, R2, R201 ;  /* 0x000000c902c9723e */ /* 0x000fe200000010ff */
[--C-:B------:R-:W-:Y:S01]  /*49c0*/  FFMA.FTZ R107, R107, R0, -R12.reuse ;  /* 0x000000006b6b7223 */ /* 0x100fe2000001080c */
[----:B------:R-:W-:Y:S01]  /*49d0*/  FMNMX.FTZ R6, R37, R6, !PT ;  /* 0x0000000625067209 */ /* 0x000fe20007810000 */
[-CC-:B------:R-:W-:Y:S01]  /*49e0*/  FFMA.FTZ R109, R109, R0.reuse, -R12.reuse ;  /* 0x000000006d6d7223 */ /* 0x180fe2000001080c */
[--C-:B------:R-:W-:Y:S01]  /*49f0*/  FFMA.FTZ R111, R111, R0, -R12.reuse ;  /* 0x000000006f6f7223 */ /* 0x100fe2000001080c */
[----:B------:R0:W-:Y:S01]  /*4a00*/  MUFU.EX2 R20, R67 ;  /* 0x0000004300147308 */ /* 0x0001e20000000800 */
[----:B------:R-:W-:Y:S01]  /*4a10*/  FMNMX.FTZ R6, R15, R6, !PT ;  /* 0x000000060f067209 */ /* 0x000fe20007810000 */
[-CC-:B------:R-:W-:Y:S01]  /*4a20*/  FFMA.FTZ R113, R113, R0.reuse, -R12.reuse ;  /* 0x0000000071717223 */ /* 0x180fe2000001080c */
[----:B------:R-:W-:Y:S01]  /*4a30*/  FFMA.FTZ R12, R115, R0, -R12 ;  /* 0x00000000730c7223 */ /* 0x000fe2000001080c */
[--C-:B------:R-:W-:Y:S01]  /*4a40*/  IMAD.MOV.U32 R115, RZ, RZ, R119.reuse ;  /* 0x000000ffff737224 */ /* 0x100fe200078e0077 */
[----:B------:R-:W-:Y:S01]  /*4a50*/  FMNMX.FTZ R6, R25, R6, !PT ;  /* 0x0000000619067209 */ /* 0x000fe20007810000 */
[----:B-1----:R-:W-:-:S02]  /*4a60*/  IMAD.MOV.U32 R79, RZ, RZ, R119 ;  /* 0x000000ffff4f7224 */ /* 0x002fc400078e0077 */
[----:B------:R-:W-:Y:S01]  /*4a70*/  MUFU.EX2 R23, R23 ;  /* 0x0000001700177308 */ /* 0x000fe20000000800 */
[----:B------:R-:W-:Y:S01]  /*4a80*/  FMNMX.FTZ R6, R19, R6, !PT ;  /* 0x0000000613067209 */ /* 0x000fe20007810000 */
[--C-:B------:R-:W-:Y:S02]  /*4a90*/  IMAD.MOV.U32 R75, RZ, RZ, R119.reuse ;  /* 0x000000ffff4b7224 */ /* 0x100fe400078e0077 */
[----:B0-----:R-:W-:Y:S01]  /*4aa0*/  IMAD.MOV.U32 R67, RZ, RZ, R119 ;  /* 0x000000ffff437224 */ /* 0x001fe200078e0077 */
[----:B------:R-:W-:-:S03]  /*4ab0*/  FMNMX.FTZ R6, R29, R6, !PT ;  /* 0x000000061d067209 */ /* 0x000fc60007810000 */
[----:B------:R0:W1:Y:S02]  /*4ac0*/  MUFU.EX2 R22, R71 ;  /* 0x0000004700167308 */ /* 0x0000640000000800 */
[----:B------:R-:W2:Y:S06]  /*4ad0*/  SHFL.BFLY PT, R21, R6, 0x2, 0x1f ;  /* 0x0c401f0006157f89 */ /* 0x000eac00000e0000 */
[----:B------:R-:W-:Y:S01]  /*4ae0*/  MUFU.EX2 R81, R81 ;  /* 0x0000005100517308 */ /* 0x000fe20000000800 */
[----:B0-----:R-:W-:-:S07]  /*4af0*/  IMAD.MOV.U32 R71, RZ, RZ, R119 ;  /* 0x000000ffff477224 */ /* 0x001fce00078e0077 */
[----:B------:R0:W3:Y:S01]  /*4b00*/  MUFU.EX2 R26, R83 ;  /* 0x00000053001a7308 */ /* 0x0000e20000000800 */
[----:B-1----:R-:W-:-:S07]  /*4b10*/  F2FP.BF16.F32.PACK_AB R199, R22, R23 ;  /* 0x0000001716c7723e */ /* 0x002fce00000010ff */
[----:B------:R-:W-:Y:S01]  /*4b20*/  MUFU.EX2 R85, R85 ;  /* 0x0000005500557308 */ /* 0x000fe20000000800 */
[----:B0-----:R-:W-:Y:S01]  /*4b30*/  IMAD.MOV.U32 R83, RZ, RZ, R119 ;  /* 0x000000ffff537224 */ /* 0x001fe200078e0077 */
[----:B--2---:R-:W-:-:S05]  /*4b40*/  FMNMX.FTZ R21, R6, R21, !PT ;  /* 0x0000001506157209 */ /* 0x004fca0007810000 */
[----:B------:R-:W0:Y:S01]  /*4b50*/  SHFL.BFLY PT, R6, R21, 0x1, 0x1f ;  /* 0x0c201f0015067f89 */ /* 0x000e2200000e0000 */
[----:B------:R1:W2:Y:S01]  /*4b60*/  MUFU.EX2 R30, R63 ;  /* 0x0000003f001e7308 */ /* 0x0002a20000000800 */
[----:B---3--:R-:W-:-:S07]  /*4b70*/  F2FP.BF16.F32.PACK_AB R193, R26, R81 ;  /* 0x000000511ac1723e */ /* 0x008fce00000010ff */
[----:B------:R3:W-:Y:S01]  /*4b80*/  MUFU.EX2 R38, R39 ;  /* 0x0000002700267308 */ /* 0x0007e20000000800 */
[----:B-1----:R-:W-:-:S07]  /*4b90*/  IMAD.MOV.U32 R63, RZ, RZ, R119 ;  /* 0x000000ffff3f7224 */ /* 0x002fce00078e0077 */
[----:B------:R-:W-:Y:S01]  /*4ba0*/  MUFU.EX2 R87, R87 ;  /* 0x0000005700577308 */ /* 0x000fe20000000800 */
[----:B---3--:R-:W-:Y:S01]  /*4bb0*/  IMAD.U32 R39, RZ, RZ, UR42 ;  /* 0x0000002aff277e24 */ /* 0x008fe2000f8e00ff */
[----:B--2---:R-:W-:Y:S02]  /*4bc0*/  F2FP.BF16.F32.PACK_AB R195, R30, R85 ;  /* 0x000000551ec3723e */ /* 0x004fe400000010ff */
[----:B0-----:R-:W-:-:S04]  /*4bd0*/  FMNMX.FTZ R6, R21, R6, !PT ;  /* 0x0000000615067209 */ /* 0x001fc80007810000 */
[----:B------:R0:W-:Y:S01]  /*4be0*/  MUFU.EX2 R24, R89 ;  /* 0x0000005900187308 */ /* 0x0001e20000000800 */
[C---:B------:R-:W-:Y:S01]  /*4bf0*/  FSETP.NEU.FTZ.AND P2, PT, R6.reuse, -INF , PT ;  /* 0xff8000000600780b */ /* 0x040fe20003f5d000 */
[----:B------:R-:W-:-:S06]  /*4c00*/  FMUL.FTZ R10, R6, R0 ;  /* 0x00000000060a7220 */ /* 0x000fcc0000410000 */
[----:B------:R-:W-:Y:S01]  /*4c10*/  MUFU.EX2 R91, R91 ;  /* 0x0000005b005b7308 */ /* 0x000fe20000000800 */
[----:B------:R-:W-:Y:S01]  /*4c20*/  FSEL R10, R10, RZ, P2 ;  /* 0x000000ff0a0a7208 */ /* 0x000fe20001000000 */
[----:B0-----:R-:W-:Y:S01]  /*4c30*/  IMAD.MOV.U32 R89, RZ, RZ, R119 ;  /* 0x000000ffff597224 */ /* 0x001fe200078e0077 */
[----:B------:R-:W-:-:S03]  /*4c40*/  PLOP3.LUT P2, PT, PT, PT, UP0, 0x80, 0x0 ;  /* 0x000000000000781c */ /* 0x000fc60003f4f008 */
        /* <DEDUP_REMOVED lines=12> */
[-C--:B------:R-:W-:Y:S01]  /*4d10*/  FFMA.FTZ R61, R61, R0.reuse, -R10 ;  /* 0x000000003d3d7223 */ /* 0x080fe2000001080a */
[----:B------:R-:W1:Y:S01]  /*4d20*/  MUFU.EX2 R73, R73 ;  /* 0x0000004900497308 */ /* 0x000e620000000800 */
[----:B0-----:R-:W-:Y:S01]  /*4d30*/  FADD.FTZ R7, R203, R42 ;  /* 0x0000002acb077221 */ /* 0x001fe20000010000 */
[-CC-:B------:R-:W-:Y:S01]  /*4d40*/  FFMA.FTZ R55, R55, R0.reuse, -R10.reuse ;  /* 0x0000000037377223 */ /* 0x180fe2000001080a */
[-CC-:B------:R-:W-:Y:S01]  /*4d50*/  FFMA.FTZ R49, R49, R0.reuse, -R10.reuse ;  /* 0x0000000031317223 */ /* 0x180fe2000001080a */
[-CC-:B------:R-:W-:Y:S01]  /*4d60*/  FFMA.FTZ R43, R43, R0.reuse, -R10.reuse ;  /* 0x000000002b2b7223 */ /* 0x180fe2000001080a */
[----:B------:R-:W-:Y:S01]  /*4d70*/  FADD.FTZ R42, R14, R7 ;  /* 0x000000070e2a7221 */ /* 0x000fe20000010000 */
[-CC-:B------:R-:W-:Y:S01]  /*4d80*/  FFMA.FTZ R53, R53, R0.reuse, -R10.reuse ;  /* 0x0000000035357223 */ /* 0x180fe2000001080a */
[-C--:B------:R-:W-:Y:S01]  /*4d90*/  FFMA.FTZ R47, R47, R0.reuse, -R10 ;  /* 0x000000002f2f7223 */ /* 0x080fe2000001080a */
[----:B------:R-:W0:Y:S01]  /*4da0*/  MUFU.EX2 R9, R9 ;  /* 0x0000000900097308 */ /* 0x000e220000000800 */
[----:B------:R-:W-:Y:S01]  /*4db0*/  FADD.FTZ R7, R197, R42 ;  /* 0x0000002ac5077221 */ /* 0x000fe20000010000 */
[-CC-:B------:R-:W-:Y:S01]  /*4dc0*/  FFMA.FTZ R41, R41, R0.reuse, -R10.reuse ;  /* 0x0000000029297223 */ /* 0x180fe2000001080a */
[-CC-:B------:R-:W-:Y:S01]  /*4dd0*/  FFMA.FTZ R35, R35, R0.reuse, -R10.reuse ;  /* 0x0000000023237223 */ /* 0x180fe2000001080a */
[-CC-:B------:R-:W-:Y:S01]  /*4de0*/  FFMA.FTZ R45, R45, R0.reuse, -R10.reuse ;  /* 0x000000002d2d7223 */ /* 0x180fe2000001080a */
[----:B------:R-:W-:Y:S01]  /*4df0*/  FADD.FTZ R44, R20, R7 ;  /* 0x00000007142c7221 */ /* 0x000fe20000010000 */
[-CC-:B------:R-:W-:Y:S01]  /*4e00*/  FFMA.FTZ R27, R27, R0.reuse, -R10.reuse ;  /* 0x000000001b1b7223 */ /* 0x180fe2000001080a */
[-C--:B------:R-:W-:Y:S01]  /*4e10*/  FFMA.FTZ R33, R33, R0.reuse, -R10 ;  /* 0x0000000021217223 */ /* 0x080fe2000001080a */
[----:B------:R-:W2:Y:S01]  /*4e20*/  MUFU.EX2 R202, R77 ;  /* 0x0000004d00ca7308 */ /* 0x000ea20000000800 */
[----:B-1----:R-:W-:Y:S01]  /*4e30*/  FADD.FTZ R42, R200, R73 ;  /* 0x00000049c82a7221 */ /* 0x002fe20000010000 */
[----:B------:R-:W-:Y:S01]  /*4e40*/  FADD.FTZ R21, R23, R44 ;  /* 0x0000002c17157221 */ /* 0x000fe20000010000 */
[-CC-:B------:R-:W-:Y:S01]  /*4e50*/  FFMA.FTZ R31, R31, R0.reuse, -R10.reuse ;  /* 0x000000001f1f7223 */ /* 0x180fe2000001080a */
[-CC-:B------:R-:W-:Y:S01]  /*4e60*/  FFMA.FTZ R37, R37, R0.reuse, -R10.reuse ;  /* 0x0000000025257223 */ /* 0x180fe2000001080a */
[-CC-:B------:R-:W-:Y:S01]  /*4e70*/  FFMA.FTZ R15, R15, R0.reuse, -R10.reuse ;  /* 0x000000000f0f7223 */ /* 0x180fe2000001080a */
[----:B------:R-:W-:Y:S01]  /*4e80*/  FADD.FTZ R44, R22, R21 ;  /* 0x00000015162c7221 */ /* 0x000fe20000010000 */
[-C--:B------:R-:W-:Y:S01]  /*4e90*/  FFMA.FTZ R25, R25, R0.reuse, -R10 ;  /* 0x0000000019197223 */ /* 0x080fe2000001080a */
[----:B------:R-:W1:Y:S01]  /*4ea0*/  MUFU.EX2 R13, R13 ;  /* 0x0000000d000d7308 */ /* 0x000e620000000800 */
[----:B0-----:R-:W-:Y:S01]  /*4eb0*/  FADD.FTZ R7, R9, R42 ;  /* 0x0000002a09077221 */ /* 0x001fe20000010000 */
[----:B------:R-:W-:Y:S01]  /*4ec0*/  FADD.FTZ R21, R81, R44 ;  /* 0x0000002c51157221 */ /* 0x000fe20000010000 */
[-CC-:B------:R-:W-:Y:S01]  /*4ed0*/  FFMA.FTZ R19, R19, R0.reuse, -R10.reuse ;  /* 0x0000000013137223 */ /* 0x180fe2000001080a */
[----:B------:R-:W-:Y:S01]  /*4ee0*/  FFMA.FTZ R29, R29, R0, -R10 ;  /* 0x000000001d1d7223 */ /* 0x000fe2000001080a */
[----:B------:R-:W-:Y:S01]  /*4ef0*/  F2FP.BF16.F32.PACK_AB R189, R24, R87 ;  /* 0x0000005718bd723e */ /* 0x000fe200000010ff */
[----:B------:R-:W-:Y:S01]  /*4f00*/  FADD.FTZ R44, R26, R21 ;  /* 0x000000151a2c7221 */ /* 0x000fe20000010000 */
[----:B------:R-:W-:Y:S01]  /*4f10*/  F2FP.BF16.F32.PACK_AB R200, R73, R200 ;  /* 0x000000c849c8723e */ /* 0x000fe200000010ff */
[----:B------:R0:W3:Y:S01]  /*4f20*/  MUFU.EX2 R196, R65 ;  /* 0x0000004100c47308 */ /* 0x0000e20000000800 */
[C---:B--2---:R-:W-:Y:S01]  /*4f30*/  FADD.FTZ R42, R202.reuse, R7 ;  /* 0x00000007ca2a7221 */ /* 0x044fe20000010000 */
[----:B------:R-:W-:Y:S01]  /*4f40*/  F2FP.BF16.F32.PACK_AB R202, R202, R9 ;  /* 0x00000009caca723e */ /* 0x000fe200000010ff */
[----:B------:R-:W-:Y:S01]  /*4f50*/  IMAD.MOV.U32 R9, RZ, RZ, 0x3f800000 ;  /* 0x3f800000ff097424 */ /* 0x000fe200078e00ff */
[----:B------:R-:W-:Y:S01]  /*4f60*/  F2FP.BF16.F32.PACK_AB R203, R14, R203 ;  /* 0x000000cb0ecb723e */ /* 0x000fe200000010ff */
[--C-:B------:R-:W-:Y:S01]  /*4f70*/  IMAD.MOV.U32 R81, RZ, RZ, R119.reuse ;  /* 0x000000ffff517224 */ /* 0x100fe200078e0077 */
[----:B------:R-:W-:Y:S01]  /*4f80*/  F2FP.BF16.F32.PACK_AB R197, R20, R197 ;  /* 0x000000c514c5723e */ /* 0x000fe200000010ff */
[--C-:B------:R-:W-:Y:S01]  /*4f90*/  IMAD.MOV.U32 R77, RZ, RZ, R119.reuse ;  /* 0x000000ffff4d7224 */ /* 0x100fe200078e0077 */
[----:B------:R-:W2:Y:S01]  /*4fa0*/  MUFU.EX2 R11, R11 ;  /* 0x0000000b000b7308 */ /* 0x000ea20000000800 */
[----:B-1----:R-:W-:Y:S01]  /*4fb0*/  FADD.FTZ R7, R13, R42 ;  /* 0x0000002a0d077221 */ /* 0x002fe20000010000 */
[----:B------:R-:W-:-:S02]  /*4fc0*/  IMAD.MOV.U32 R73, RZ, RZ, R119 ;  /* 0x000000ffff497224 */ /* 0x000fc400078e0077 */
[--C-:B0-----:R-:W-:Y:S02]  /*4fd0*/  IMAD.MOV.U32 R65, RZ, RZ, R119.reuse ;  /* 0x000000ffff417224 */ /* 0x101fe400078e0077 */
[----:B------:R-:W-:Y:S02]  /*4fe0*/  IMAD.MOV.U32 R26, RZ, RZ, R119 ;  /* 0x000000ffff1a7224 */ /* 0x000fe400078e0077 */
[----:B------:R0:W1:Y:S01]  /*4ff0*/  MUFU.EX2 R198, R69 ;  /* 0x0000004500c67308 */ /* 0x0000620000000800 */
[C---:B---3--:R-:W-:Y:S01]  /*5000*/  FADD.FTZ R42, R196.reuse, R7 ;  /* 0x00000007c42a7221 */ /* 0x048fe20000010000 */
[----:B------:R-:W-:Y:S01]  /*5010*/  FADD.FTZ R7, R85, R44 ;  /* 0x0000002c55077221 */ /* 0x000fe20000010000 */
[----:B------:R-:W-:Y:S01]  /*5020*/  F2FP.BF16.F32.PACK_AB R196, R196, R13 ;  /* 0x0000000dc4c4723e */ /* 0x000fe200000010ff */
[----:B------:R-:W-:Y:S02]  /*5030*/  IMAD.MOV.U32 R85, RZ, RZ, R119 ;  /* 0x000000ffff557224 */ /* 0x000fe400078e0077 */
[----:B------:R-:W-:Y:S01]  /*5040*/  FADD.FTZ R44, R30, R7 ;  /* 0x000000071e2c7221 */ /* 0x000fe20000010000 */
[----:B------:R-:W-:Y:S01]  /*5050*/  @!P1 VIADD R7, R39, 0x36840 ;  /* 0x0003684027079836 */ /* 0x000fe20000000000 */
[----:B------:R-:W3:Y:S01]  /*5060*/  MUFU.EX2 R59, R59 ;  /* 0x0000003b003b7308 */ /* 0x000ee20000000800 */
[----:B--2---:R-:W-:Y:S01]  /*5070*/  FADD.FTZ R21, R11, R42 ;  /* 0x0000002a0b157221 */ /* 0x004fe20000010000 */
[----:B------:R-:W-:Y:S01]  /*5080*/  FADD.FTZ R39, R87, R44 ;  /* 0x0000002c57277221 */ /* 0x000fe20000010000 */
[----:B------:R-:W-:Y:S01]  /*5090*/  IMAD.MOV.U32 R87, RZ, RZ, R119 ;  /* 0x000000ffff577224 */ /* 0x000fe200078e0077 */
[----:B------:R-:W-:Y:S01]  /*50a0*/  @!P1 PRMT R7, RZ, 0x654, R7 ;  /* 0x00000654ff079816 */ /* 0x000fe20000000007 */
[----:B0-----:R-:W-:-:S02]  /*50b0*/  IMAD.MOV.U32 R69, RZ, RZ, R119 ;  /* 0x000000ffff457224 */ /* 0x001fc400078e0077 */
[----:B------:R-:W-:Y:S01]  /*50c0*/  FADD.FTZ R44, R24, R39 ;  /* 0x00000027182c7221 */ /* 0x000fe20000010000 */
[----:B------:R-:W-:Y:S01]  /*50d0*/  IMAD.MOV.U32 R39, RZ, RZ, R119 ;  /* 0x000000ffff277224 */ /* 0x000fe200078e0077 */
[----:B------:R0:W2:Y:S01]  /*50e0*/  MUFU.EX2 R192, R57 ;  /* 0x0000003900c07308 */ /* 0x0000a20000000800 */
[C---:B-1----:R-:W-:Y:S01]  /*50f0*/  FADD.FTZ R42, R198.reuse, R21 ;  /* 0x00000015c62a7221 */ /* 0x042fe20000010000 */
[----:B------:R1:W-:Y:S01]  /*5100*/  @!P1 SYNCS.ARRIVE.TRANS64.RED.A1T0 RZ, [R7+URZ], RZ ;  /* 0x000000ff07ff99a7 */ /* 0x0003e2000810043f */
[----:B------:R-:W-:Y:S01]  /*5110*/  F2FP.BF16.F32.PACK_AB R198, R198, R11 ;  /* 0x0000000bc6c6723e */ /* 0x000fe200000010ff */
[----:B------:R-:W-:Y:S01]  /*5120*/  IMAD.MOV.U32 R24, RZ, RZ, R119 ;  /* 0x000000ffff187224 */ /* 0x000fe200078e0077 */
[----:B------:R-:W-:-:S03]  /*5130*/  MOV R30, R119 ;  /* 0x00000077001e7202 */ /* 0x000fc60000000f00 */
[----:B------:R-:W1:Y:S01]  /*5140*/  MUFU.EX2 R51, R51 ;  /* 0x0000003300337308 */ /* 0x000e620000000800 */
[----:B---3--:R-:W-:Y:S01]  /*5150*/  FADD.FTZ R21, R59, R42 ;  /* 0x0000002a3b157221 */ /* 0x008fe20000010000 */
[----:B0-----:R-:W-:-:S06]  /*5160*/  IMAD.MOV.U32 R57, RZ, RZ, R119 ;  /* 0x000000ffff397224 */ /* 0x001fcc00078e0077 */
[----:B------:R0:W3:Y:S01]  /*5170*/  MUFU.EX2 R194, R61 ;  /* 0x0000003d00c27308 */ /* 0x0000e20000000800 */
[C---:B--2---:R-:W-:Y:S01]  /*5180*/  FADD.FTZ R42, R192.reuse, R21 ;  /* 0x00000015c02a7221 */ /* 0x044fe20000010000 */
[----:B------:R-:W-:Y:S01]  /*5190*/  FADD.FTZ R21, R91, R44 ;  /* 0x0000002c5b157221 */ /* 0x000fe20000010000 */
[----:B------:R-:W-:Y:S01]  /*51a0*/  F2FP.BF16.F32.PACK_AB R192, R192, R59 ;  /* 0x0000003bc0c0723e */ /* 0x000fe200000010ff */
[----:B------:R-:W-:-:S04]  /*51b0*/  IMAD.MOV.U32 R59, RZ, RZ, R119 ;  /* 0x000000ffff3b7224 */ /* 0x000fc800078e0077 */
[----:B------:R-:W2:Y:S01]  /*51c0*/  MUFU.EX2 R55, R55 ;  /* 0x0000003700377308 */ /* 0x000ea20000000800 */
[----:B-1----:R-:W-:Y:S01]  /*51d0*/  FADD.FTZ R7, R51, R42 ;  /* 0x0000002a33077221 */ /* 0x002fe20000010000 */
[----:B0-----:R-:W-:-:S06]  /*51e0*/  IMAD.MOV.U32 R61, RZ, RZ, R119 ;  /* 0x000000ffff3d7224 */ /* 0x001fcc00078e0077 */
[----:B------:R0:W1:Y:S01]  /*51f0*/  MUFU.EX2 R188, R49 ;  /* 0x0000003100bc7308 */ /* 0x0000620000000800 */
[C---:B---3--:R-:W-:Y:S01]  /*5200*/  FADD.FTZ R42, R194.reuse, R7 ;  /* 0x00000007c22a7221 */ /* 0x048fe20000010000 */
[----:B------:R-:W-:Y:S01]  /*5210*/  F2FP.BF16.F32.PACK_AB R194, R194, R51 ;  /* 0x00000033c2c2723e */ /* 0x000fe200000010ff */
[----:B------:R-:W-:-:S05]  /*5220*/  IMAD.MOV.U32 R51, RZ, RZ, R119 ;  /* 0x000000ffff337224 */ /* 0x000fca00078e0077 */
[----:B------:R-:W3:Y:S01]  /*5230*/  MUFU.EX2 R43, R43 ;  /* 0x0000002b002b7308 */ /* 0x000ee20000000800 */
[----:B--2---:R-:W-:Y:S01]  /*5240*/  FADD.FTZ R7, R55, R42 ;  /* 0x0000002a37077221 */ /* 0x004fe20000010000 */
[----:B0-----:R-:W-:-:S06]  /*5250*/  IMAD.MOV.U32 R49, RZ, RZ, R119 ;  /* 0x000000ffff317224 */ /* 0x001fcc00078e0077 */
[----:B------:R0:W2:Y:S01]  /*5260*/  MUFU.EX2 R190, R53 ;  /* 0x0000003500be7308 */ /* 0x0000a20000000800 */
[C---:B-1----:R-:W-:Y:S01]  /*5270*/  FADD.FTZ R42, R188.reuse, R7 ;  /* 0x00000007bc2a7221 */ /* 0x042fe20000010000 */
[----:B------:R-:W-:Y:S01]  /*5280*/  F2FP.BF16.F32.PACK_AB R188, R188, R55 ;  /* 0x00000037bcbc723e */ /* 0x000fe200000010ff */
[----:B------:R-:W-:-:S05]  /*5290*/  IMAD.MOV.U32 R55, RZ, RZ, R119 ;  /* 0x000000ffff377224 */ /* 0x000fca00078e0077 */
[----:B------:R1:W4:Y:S01]  /*52a0*/  MUFU.EX2 R28, R93 ;  /* 0x0000005d001c7308 */ /* 0x0003220000000800 */
[----:B---3--:R-:W-:Y:S01]  /*52b0*/  FADD.FTZ R7, R43, R42 ;  /* 0x0000002a2b077221 */ /* 0x008fe20000010000 */
[--C-:B0-----:R-:W-:Y:S02]  /*52c0*/  IMAD.MOV.U32 R53, RZ, RZ, R119.reuse ;  /* 0x000000ffff357224 */ /* 0x101fe400078e0077 */
[----:B------:R-:W-:-:S04]  /*52d0*/  IMAD.MOV.U32 R42, RZ, RZ, R119 ;  /* 0x000000ffff2a7224 */ /* 0x000fc800078e0077 */
[----:B------:R-:W0:Y:S01]  /*52e0*/  MUFU.EX2 R47, R47 ;  /* 0x0000002f002f7308 */ /* 0x000e220000000800 */
[C---:B--2---:R-:W-:Y:S01]  /*52f0*/  FADD.FTZ R2, R190.reuse, R7 ;  /* 0x00000007be027221 */ /* 0x044fe20000010000 */
[----:B------:R-:W-:Y:S01]  /*5300*/  F2FP.BF16.F32.PACK_AB R190, R190, R43 ;  /* 0x0000002bbebe723e */ /* 0x000fe200000010ff */
[--C-:B-1----:R-:W-:Y:S02]  /*5310*/  IMAD.MOV.U32 R93, RZ, RZ, R119.reuse ;  /* 0x000000ffff5d7224 */ /* 0x102fe400078e0077 */
[----:B------:R-:W-:-:S03]  /*5320*/  IMAD.MOV.U32 R43, RZ, RZ, R119 ;  /* 0x000000ffff2b7224 */ /* 0x000fc600078e0077 */
[----:B------:R-:W1:Y:S01]  /*5330*/  MUFU.EX2 R95, R95 ;  /* 0x0000005f005f7308 */ /* 0x000e620000000800 */
[C---:B----4-:R-:W-:Y:S01]  /*5340*/  FADD.FTZ R44, R28.reuse, R21 ;  /* 0x000000151c2c7221 */ /* 0x050fe20000010000 */
[----:B------:R-:W-:Y:S01]  /*5350*/  F2FP.BF16.F32.PACK_AB R191, R28, R91 ;  /* 0x0000005b1cbf723e */ /* 0x000fe200000010ff */
[--C-:B------:R-:W-:Y:S02]  /*5360*/  IMAD.MOV.U32 R91, RZ, RZ, R119.reuse ;  /* 0x000000ffff5b7224 */ /* 0x100fe400078e0077 */
[----:B------:R-:W-:-:S03]  /*5370*/  IMAD.MOV.U32 R28, RZ, RZ, R119 ;  /* 0x000000ffff1c7224 */ /* 0x000fc600078e0077 */
[----:B------:R2:W3:Y:S01]  /*5380*/  MUFU.EX2 R184, R41 ;  /* 0x0000002900b87308 */ /* 0x0004e20000000800 */
[----:B0-----:R-:W-:-:S07]  /*5390*/  FADD.FTZ R7, R47, R2 ;  /* 0x000000022f077221 */ /* 0x001fce0000010000 */
[----:B------:R0:W4:Y:S01]  /*53a0*/  MUFU.EX2 R32, R97 ;  /* 0x0000006100207308 */ /* 0x0001220000000800 */
[----:B-1----:R-:W-:Y:S01]  /*53b0*/  FADD.FTZ R21, R95, R44 ;  /* 0x0000002c5f157221 */ /* 0x002fe20000010000 */
[----:B--2---:R-:W-:-:S06]  /*53c0*/  IMAD.MOV.U32 R41, RZ, RZ, R119 ;  /* 0x000000ffff297224 */ /* 0x004fcc00078e0077 */
[----:B------:R-:W1:Y:S01]  /*53d0*/  MUFU.EX2 R35, R35 ;  /* 0x0000002300237308 */ /* 0x000e620000000800 */
[C---:B---3--:R-:W-:Y:S01]  /*53e0*/  FADD.FTZ R2, R184.reuse, R7 ;  /* 0x00000007b8027221 */ /* 0x048fe20000010000 */
[----:B------:R-:W-:Y:S01]  /*53f0*/  F2FP.BF16.F32.PACK_AB R184, R184, R47 ;  /* 0x0000002fb8b8723e */ /* 0x000fe200000010ff */
[--C-:B0-----:R-:W-:Y:S02]  /*5400*/  IMAD.MOV.U32 R97, RZ, RZ, R119.reuse ;  /* 0x000000ffff617224 */ /* 0x101fe400078e0077 */
[----:B------:R-:W-:-:S03]  /*5410*/  IMAD.MOV.U32 R47, RZ, RZ, R119 ;  /* 0x000000ffff2f7224 */ /* 0x000fc600078e0077 */
[----:B------:R-:W0:Y:S01]  /*5420*/  MUFU.EX2 R99, R99 ;  /* 0x0000006300637308 */ /* 0x000e220000000800 */
[C---:B----4-:R-:W-:Y:S01]  /*5430*/  FADD.FTZ R44, R32.reuse, R21 ;  /* 0x00000015202c7221 */ /* 0x050fe20000010000 */
[----:B------:R-:W-:Y:S01]  /*5440*/  F2FP.BF16.F32.PACK_AB R185, R32, R95 ;  /* 0x0000005f20b9723e */ /* 0x000fe200000010ff */
[--C-:B------:R-:W-:Y:S02]  /*5450*/  IMAD.MOV.U32 R95, RZ, RZ, R119.reuse ;  /* 0x000000ffff5f7224 */ /* 0x100fe400078e0077 */
[----:B------:R-:W-:-:S03]  /*5460*/  IMAD.MOV.U32 R32, RZ, RZ, R119 ;  /* 0x000000ffff207224 */ /* 0x000fc600078e0077 */
[----:B------:R2:W3:Y:S01]  /*5470*/  MUFU.EX2 R186, R45 ;  /* 0x0000002d00ba7308 */ /* 0x0004e20000000800 */
[----:B-1----:R-:W-:-:S07]  /*5480*/  FADD.FTZ R7, R35, R2 ;  /* 0x0000000223077221 */ /* 0x002fce0000010000 */
[----:B------:R1:W4:Y:S01]  /*5490*/  MUFU.EX2 R34, R101 ;  /* 0x0000006500227308 */ /* 0x0003220000000800 */
[----:B0-----:R-:W-:Y:S01]  /*54a0*/  FADD.FTZ R21, R99, R44 ;  /* 0x0000002c63157221 */ /* 0x001fe20000010000 */
[--C-:B--2---:R-:W-:Y:S02]  /*54b0*/  IMAD.MOV.U32 R45, RZ, RZ, R119.reuse ;  /* 0x000000ffff2d7224 */ /* 0x104fe400078e0077 */
[----:B------:R-:W-:-:S04]  /*54c0*/  IMAD.MOV.U32 R44, RZ, RZ, R119 ;  /* 0x000000ffff2c7224 */ /* 0x000fc800078e0077 */
[----:B------:R-:W0:Y:S01]  /*54d0*/  MUFU.EX2 R27, R27 ;  /* 0x0000001b001b7308 */ /* 0x000e220000000800 */
[C---:B---3--:R-:W-:Y:S01]  /*54e0*/  FADD.FTZ R2, R186.reuse, R7 ;  /* 0x00000007ba027221 */ /* 0x048fe20000010000 */
        /* <DEDUP_REMOVED lines=25> */
[----:B------:R-:W1:Y:S01]  /*5680*/  MUFU.EX2 R15, R15 ;  /* 0x0000000f000f7308 */ /* 0x000e620000000800 */
[----:B0-----:R-:W-:Y:S01]  /*5690*/  FADD.FTZ R21, R107, R10 ;  /* 0x0000000a6b157221 */ /* 0x001fe20000010000 */
[C---:B------:R-:W-:Y:S01]  /*56a0*/  F2FP.BF16.F32.PACK_AB R183, R38.reuse, R107 ;  /* 0x0000006b26b7723e */ /* 0x040fe200000010ff */
[----:B------:R-:W-:Y:S02]  /*56b0*/  IMAD.MOV.U32 R107, RZ, RZ, R119 ;  /* 0x000000ffff6b7224 */ /* 0x000fe400078e0077 */
[----:B------:R-:W-:Y:S01]  /*56c0*/  FADD.FTZ R10, R38, R21 ;  /* 0x00000015260a7221 */ /* 0x000fe20000010000 */
[----:B------:R-:W-:Y:S01]  /*56d0*/  MOV R38, R119 ;  /* 0x0000007700267202 */ /* 0x000fe20000000f00 */
[----:B--2---:R-:W-:Y:S01]  /*56e0*/  IMAD.MOV.U32 R37, RZ, RZ, R119 ;  /* 0x000000ffff257224 */ /* 0x004fe200078e0077 */
[----:B------:R-:W0:Y:S01]  /*56f0*/  MUFU.EX2 R109, R109 ;  /* 0x0000006d006d7308 */ /* 0x000e220000000800 */
[C---:B---3--:R-:W-:Y:S01]  /*5700*/  FADD.FTZ R2, R182.reuse, R7 ;  /* 0x00000007b6027221 */ /* 0x048fe20000010000 */
[----:B------:R-:W-:Y:S01]  /*5710*/  F2FP.BF16.F32.PACK_AB R182, R182, R31 ;  /* 0x0000001fb6b6723e */ /* 0x000fe200000010ff */
[----:B------:R-:W-:-:S05]  /*5720*/  IMAD.MOV.U32 R31, RZ, RZ, R119 ;  /* 0x000000ffff1f7224 */ /* 0x000fca00078e0077 */
[----:B------:R2:W3:Y:S01]  /*5730*/  MUFU.EX2 R176, R25 ;  /* 0x0000001900b07308 */ /* 0x0004e20000000800 */
[----:B-1----:R-:W-:-:S07]  /*5740*/  FADD.FTZ R7, R15, R2 ;  /* 0x000000020f077221 */ /* 0x002fce0000010000 */
[----:B------:R1:W4:Y:S01]  /*5750*/  MUFU.EX2 R40, R111 ;  /* 0x0000006f00287308 */ /* 0x0003220000000800 */
[----:B0-----:R-:W-:Y:S01]  /*5760*/  FADD.FTZ R21, R109, R10 ;  /* 0x0000000a6d157221 */ /* 0x001fe20000010000 */
[----:B--2---:R-:W-:-:S06]  /*5770*/  IMAD.MOV.U32 R25, RZ, RZ, R119 ;  /* 0x000000ffff197224 */ /* 0x004fcc00078e0077 */
[----:B------:R-:W0:Y:S01]  /*5780*/  MUFU.EX2 R19, R19 ;  /* 0x0000001300137308 */ /* 0x000e220000000800 */
[C---:B---3--:R-:W-:Y:S01]  /*5790*/  FADD.FTZ R2, R176.reuse, R7 ;  /* 0x00000007b0027221 */ /* 0x048fe20000010000 */
[----:B------:R-:W-:Y:S01]  /*57a0*/  IMAD.U32 R7, RZ, RZ, UR4 ;  /* 0x00000004ff077e24 */ /* 0x000fe2000f8e00ff */
[----:B------:R-:W-:Y:S01]  /*57b0*/  F2FP.BF16.F32.PACK_AB R176, R176, R15 ;  /* 0x0000000fb0b0723e */ /* 0x000fe200000010ff */
[----:B-1----:R-:W-:-:S04]  /*57c0*/  IMAD.MOV.U32 R111, RZ, RZ, R119 ;  /* 0x000000ffff6f7224 */ /* 0x002fc800078e0077 */
[----:B------:R-:W1:Y:S01]  /*57d0*/  MUFU.EX2 R113, R113 ;  /* 0x0000007100717308 */ /* 0x000e620000000800 */
[C---:B----4-:R-:W-:Y:S01]  /*57e0*/  FADD.FTZ R10, R40.reuse, R21 ;  /* 0x00000015280a7221 */ /* 0x050fe20000010000 */
[----:B------:R-:W-:Y:S01]  /*57f0*/  F2FP.BF16.F32.PACK_AB R177, R40, R109 ;  /* 0x0000006d28b1723e */ /* 0x000fe200000010ff */
[--C-:B------:R-:W-:Y:S02]  /*5800*/  IMAD.MOV.U32 R109, RZ, RZ, R119.reuse ;  /* 0x000000ffff6d7224 */ /* 0x100fe400078e0077 */
[----:B------:R-:W-:-:S03]  /*5810*/  IMAD.MOV.U32 R40, RZ, RZ, R119 ;  /* 0x000000ffff287224 */ /* 0x000fc600078e0077 */
[----:B------:R-:W2:Y:S01]  /*5820*/  MUFU.EX2 R12, R12 ;  /* 0x0000000c000c7308 */ /* 0x000ea20000000800 */
[----:B0-----:R-:W-:Y:S01]  /*5830*/  FADD.FTZ R11, R19, R2 ;  /* 0x00000002130b7221 */ /* 0x001fe20000010000 */
[----:B------:R-:W-:-:S06]  /*5840*/  IMAD.MOV.U32 R2, RZ, RZ, 0x3f800000 ;  /* 0x3f800000ff027424 */ /* 0x000fcc00078e00ff */
[----:B------:R0:W3:Y:S01]  /*5850*/  MUFU.EX2 R178, R29 ;  /* 0x0000001d00b27308 */ /* 0x0000e20000000800 */
[----:B-1----:R-:W-:Y:S01]  /*5860*/  FADD.FTZ R21, R113, R10 ;  /* 0x0000000a71157221 */ /* 0x002fe20000010000 */
[----:B--2---:R-:W-:-:S03]  /*5870*/  F2FP.BF16.F32.PACK_AB R179, R12, R113 ;  /* 0x000000710cb3723e */ /* 0x004fc600000010ff */
[----:B------:R-:W-:Y:S01]  /*5880*/  FADD.FTZ R10, R12, R21 ;  /* 0x000000150c0a7221 */ /* 0x000fe20000010000 */
[--C-:B------:R-:W-:Y:S02]  /*5890*/  IMAD.MOV.U32 R113, RZ, RZ, R119.reuse ;  /* 0x000000ffff717224 */ /* 0x100fe400078e0077 */
[----:B0-----:R-:W-:Y:S02]  /*58a0*/  IMAD.MOV.U32 R29, RZ, RZ, R119 ;  /* 0x000000ffff1d7224 */ /* 0x001fe400078e0077 */
[C---:B---3--:R-:W-:Y:S01]  /*58b0*/  FADD.FTZ R11, R178.reuse, R11 ;  /* 0x0000000bb20b7221 */ /* 0x048fe20000010000 */
[----:B------:R-:W-:Y:S01]  /*58c0*/  F2FP.BF16.F32.PACK_AB R178, R178, R19 ;  /* 0x00000013b2b2723e */ /* 0x000fe200000010ff */
[----:B------:R-:W-:Y:S06]  /*58d0*/  @!P2 BRA `(.L_x_3231) ;  /* 0x00000048000ca947 */ /* 0x000fec0003800000 */
[----:B------:R-:W-:Y:S01]  /*58e0*/  UMOV UR5, URZ ;  /* 0x0000003f00057c82 */ /* 0x000fe20008000000 */
[----:B------:R-:W-:Y:S01]  /*58f0*/  UMOV UR4, URZ ;  /* 0x0000003f00047c82 */ /* 0x000fe20008000000 */
[----:B------:R-:W-:Y:S01]  /*5900*/  MOV R204, UR38 ;  /* 0x0000002600cc7c02 */ /* 0x000fe20008000f00 */
        /* <DEDUP_REMOVED lines=51> */
[----:B------:R-:W-:Y:S02]  /*5c40*/  IMAD.U32 R15, RZ, RZ, UR4 ;  /* 0x00000004ff0f7e24 */ /* 0x000fe4000f8e00ff */
[----:B------:R-:W-:-:S07]  /*5c50*/  IMAD.U32 R14, RZ, RZ, UR5 ;  /* 0x00000005ff0e7e24 */ /* 0x000fce000f8e00ff */
.L_x_3240:
[----:B------:R-:W-:Y:S02]  /*5c60*/  R2UR UR4, R15 ;  /* 0x000000000f0472ca */ /* 0x000fe400000e0000 */
[----:B------:R-:W-:-:S11]  /*5c70*/  R2UR UR6, R14 ;  /* 0x000000000e0672ca */ /* 0x000fd600000e0000 */
[----:B------:R-:W-:-:S04]  /*5c80*/  UIADD3 UR4, UR4, 0x1, URZ ;  /* 0x0000000104047890 */ /* 0x000fc8000fffe03f */
[----:B------:R-:W-:-:S04]  /*5c90*/  UISETP.NE.AND UP0, UPT, UR4, 0x2, UPT ;  /* 0x000000020400788c */ /* 0x000fc8000bf05270 */
[----:B------:R-:W-:Y:S02]  /*5ca0*/  USEL UR5, URZ, 0x1, UP0 ;  /* 0x000000013f057887 */ /* 0x000fe40008000000 */
[----:B------:R-:W-:Y:S02]  /*5cb0*/  USEL UR4, UR4, URZ, UP0 ;  /* 0x0000003f04047287 */ /* 0x000fe40008000000 */
[----:B------:R-:W-:-:S04]  /*5cc0*/  ULOP3.LUT UR5, UR6, UR5, URZ, 0x3c, !UPT ;  /* 0x0000000506057292 */ /* 0x000fc8000f8e3c3f */
[----:B------:R-:W-:Y:S02]  /*5cd0*/  IMAD.U32 R8, RZ, RZ, UR4 ;  /* 0x00000004ff087e24 */ /* 0x000fe4000f8e00ff */
[----:B------:R-:W-:Y:S01]  /*5ce0*/  IMAD.U32 R7, RZ, RZ, UR5 ;  /* 0x00000005ff077e24 */ /* 0x000fe2000f8e00ff */
[----:B------:R-:W-:Y:S06]  /*5cf0*/  @!P0 BRA `(.L_x_3232) ;  /* 0x0000000000048947 */ /* 0x000fec0003800000 */
[----:B------:R-:W-:Y:S01]  /*5d00*/  BPT.TRAP 0x1 ;  /* 0x000000040000795c */ /* 0x000fe20000300000 */
.L_x_3232:
[----:B------:R-:W-:Y:S02]  /*5d10*/  R2UR UR6, R16 ;  /* 0x00000000100672ca */ /* 0x000fe400000e0000 */
[----:B------:R-:W-:-:S11]  /*5d20*/  R2UR UR5, R7 ;  /* 0x00000000070572ca */ /* 0x000fd600000e0000 */
[----:B------:R-:W-:Y:S02]  /*5d30*/  ULEA UR4, UR4, UR6, 0x3 ;  /* 0x0000000604047291 */ /* 0x000fe4000f8e183f */
[----:B------:R-:W-:-:S04]  /*5d40*/  MOV R0, UR5 ;  /* 0x0000000500007c02 */ /* 0x000fc80008000f00 */
[----:B------:R-:W-:Y:S01]  /*5d50*/  SHF.L.U32 R0, R0, 0x1f, RZ ;  /* 0x0000001f00007819 */ /* 0x000fe200000006ff */
[----:B------:R-:W-:-:S03]  /*5d60*/  IMAD.U32 R6, RZ, RZ, UR4 ;  /* 0x00000004ff067e24 */ /* 0x000fc6000f8e00ff */
[----:B------:R0:W1:Y:S01]  /*5d70*/  SYNCS.PHASECHK.TRANS64.TRYWAIT P2, [UR4+0x36830], R0 ;  /* 0x03683000ff0075a7 */ /* 0x0000620008040144 */
[----:B------:R-:W-:Y:S05]  /*5d80*/  @!P0 BRA `(.L_x_3233) ;  /* 0x0000000000048947 */ /* 0x000fea0003800000 */
[----:B------:R-:W-:Y:S01]  /*5d90*/  BPT.TRAP 0x1 ;  /* 0x000000040000795c */ /* 0x000fe20000300000 */
.L_x_3233:
[----:B-1----:R-:W-:Y:S05]  /*5da0*/  @P2 BRA `(.L_x_3234) ;  /* 0x00000000000c2947 */ /* 0x002fea0003800000 */
[----:B------:R-:W-:-:S13]  /*5db0*/  R2UR UR4, R6 ;  /* 0x00000000060472ca */ /* 0x000fda00000e0000 */
[----:B------:R-:W1:Y:S02]  /*5dc0*/  SYNCS.PHASECHK.TRANS64.TRYWAIT P2, [UR4+0x36830], R0 ;  /* 0x03683000ff0075a7 */ /* 0x000e640008040144 */
[----:B-1----:R-:W-:Y:S05]  /*5dd0*/  @!P2 BRA `(.L_x_3235) ;  /* 0x000000b400bca947 */ /* 0x002fea0003800000 */
.L_x_3234:
        /* <DEDUP_REMOVED lines=13> */
[----:B------:R-:W-:Y:S01]  /*5eb0*/  UIMAD UR60, UR60, 0xa80, UR61 ;  /* 0x00000a803c3c78a4 */ /* 0x000fe2000f8e023d */
[----:B01----:R-:W-:Y:S01]  /*5ec0*/  MOV R0, UR57 ;  /* 0x0000003900007c02 */ /* 0x003fe20008000f00 */
[----:B------:R-:W-:Y:S01]  /*5ed0*/  UMOV UR23, 0x40000040 ;  /* 0x4000004000177882 */ /* 0x000fe20000000000 */
[----:B------:R-:W-:Y:S01]  /*5ee0*/  MOV R3, UR56 ;  /* 0x0000003800037c02 */ /* 0x000fe20008000f00 */
[----:B------:R-:W-:Y:S01]  /*5ef0*/  UIADD3 UR10, UR60, 0x80, URZ ;  /* 0x000000803c0a7890 */ /* 0x000fe2000fffe03f */
[C---:B------:R-:W-:Y:S01]  /*5f00*/  R2UR UR56, R4.reuse ;  /* 0x00000000043872ca */ /* 0x040fe200000e0000 */
[----:B------:R-:W-:Y:S01]  /*5f10*/  UIADD3 UR14, UR60, 0x100, URZ ;  /* 0x000001003c0e7890 */ /* 0x000fe2000fffe03f */
[C---:B------:R-:W-:Y:S01]  /*5f20*/  R2UR UR57, R5.reuse ;  /* 0x00000000053972ca */ /* 0x040fe200000e0000 */
[----:B------:R-:W-:Y:S01]  /*5f30*/  UMOV UR6, UR60 ;  /* 0x0000003c00067c82 */ /* 0x000fe20008000000 */
[----:B------:R-:W-:Y:S01]  /*5f40*/  UIADD3 UR18, UR60, 0x2, URZ ;  /* 0x000000023c127890 */ /* 0x000fe2000fffe03f */
[----:B------:R-:W-:Y:S01]  /*5f50*/  HGMMA.64x16x16.F32.BF16 R168, gdesc[UR4], RZ, !UPT, gsb0 ;  /* 0x0020000004a879f0 */ /* 0x000fe2000c0018ff */
[----:B------:R-:W-:Y:S01]  /*5f60*/  UIADD3 UR6, UR60, 0x180, URZ ;  /* 0x000001803c067890 */ /* 0x000fe2000fffe03f */
        /* <DEDUP_REMOVED lines=59> */
[----:B------:R-:W-:Y:S01]  /*6320*/  R2UR UR8, R4 ;  /* 0x00000000040872ca */ /* 0x000fe200000e0000 */
[----:B------:R-:W-:Y:S01]  /*6330*/  UMOV UR11, 0x40000040 ;  /* 0x40000040000b7882 */ /* 0x000fe20000000000 */
[----:B------:R-:W-:Y:S01]  /*6340*/  R2UR UR9, R5 ;  /* 0x00000000050972ca */ /* 0x000fe200000e0000 */
[-C--:B------:R-:W-:Y:S01]  /*6350*/  FMUL.FTZ R92, R92, R9.reuse ;  /* 0x000000095c5c7220 */ /* 0x080fe20000410000 */
[-C--:B------:R-:W-:Y:S01]  /*6360*/  FMUL.FTZ R93, R93, R9.reuse ;  /* 0x000000095d5d7220 */ /* 0x080fe20000410000 */
[-C--:B------:R-:W-:Y:S01]  /*6370*/  FMUL.FTZ R96, R96, R9.reuse ;  /* 0x0000000960607220 */ /* 0x080fe20000410000 */
        /* <DEDUP_REMOVED lines=78> */
[----:B------:R-:W-:Y:S02]  /*6860*/  UIADD3 UR4, UR60, 0x300, URZ ;  /* 0x000003003c047890 */ /* 0x000fe4000fffe03f */
[----:B------:R-:W-:Y:S01]  /*6870*/  UIADD3 UR6, UR60, 0x82, URZ ;  /* 0x000000823c067890 */ /* 0x000fe2000fffe03f */
[----:B------:R-:W-:Y:S01]  /*6880*/  UMOV UR5, UR17 ;  /* 0x0000001100057c82 */ /* 0x000fe20008000000 */
[----:B------:R-:W-:-:S03]  /*6890*/  UMOV UR7, 0x40000040 ;  /* 0x4000004000077882 */ /* 0x000fc60000000000 */
[----:B------:R-:W-:Y:S01]  /*68a0*/  UMOV UR14, UR4 ;  /* 0x00000004000e7c82 */ /* 0x000fe20008000000 */
[----:B------:R-:W-:Y:S01]  /*68b0*/  UMOV UR4, UR16 ;  /* 0x0000001000047c82 */ /* 0x000fe20008000000 */
[----:B------:R-:W-:Y:S02]  /*68c0*/  WARPGROUP.DEPBAR.LE gsb0, 0x0 ;  /* 0x00008000000079c5 */ /* 0x000fe40000010000 */
[----:B------:R-:W-:-:S06]  /*68d0*/  WARPGROUP.ARRIVE ;  /* 0x00000000000079c5 */ /* 0x000fcc0000000000 */
[----:B------:R-:W-:Y:S01]  /*68e0*/  HGMMA.64x16x16.F32.BF16 R128, gdesc[UR8], RZ, !UPT, gsb0 ;  /* 0x00200000088079f0 */ /* 0x000fe2000c0018ff */
[----:B------:R-:W-:Y:S02]  /*68f0*/  UIADD3 UR8, UR60, 0x102, URZ ;  /* 0x000001023c087890 */ /* 0x000fe4000fffe03f */
[----:B------:R-:W-:Y:S01]  /*6900*/  UIADD3 UR9, UR60, 0x182, URZ ;  /* 0x000001823c097890 */ /* 0x000fe2000fffe03f */
[----:B------:R-:W-:Y:S02]  /*6910*/  WARPGROUP.DEPBAR.LE gsb0, 0x0 ;  /* 0x00008000000079c5 */ /* 0x000fe40000010000 */
[----:B------:R-:W-:-:S06]  /*6920*/  WARPGROUP.ARRIVE ;  /* 0x00000000000079c5 */ /* 0x000fcc0000000000 */
[----:B------:R-:W-:Y:S03]  /*6930*/  HGMMA.64x16x16.F32.BF16 R120, gdesc[UR12], RZ, !UPT, gsb0 ;  /* 0x002000000c7879f0 */ /* 0x000fe6000c0018ff */
        /* <DEDUP_REMOVED lines=547> */
.L_x_3236:
[----:B------:R-:W-:Y:S02]  /*8b70*/  R2UR UR6, R16 ;  /* 0x00000000100672ca */ /* 0x000fe400000e0000 */
        /* <DEDUP_REMOVED lines=8> */
.L_x_3237:
[----:B-1----:R-:W-:Y:S05]  /*8c00*/  @P2 BRA `(.L_x_3238) ;  /* 0x0000000000082947 */ /* 0x002fea0003800000 */
[----:B------:R-:W1:Y:S02]  /*8c10*/  SYNCS.PHASECHK.TRANS64.TRYWAIT P2, [UR5+0x36850], R0 ;  /* 0x03685000ff0075a7 */ /* 0x000e640008040145 */
[----:B-1----:R-:W-:Y:S05]  /*8c20*/  @!P2 BRA `(.L_x_3239) ;  /* 0x000000880044a947 */ /* 0x002fea0003800000 */
.L_x_3238:
[----:B------:R-:W-:Y:S01]  /*8c30*/  R2UR UR4, R16 ;  /* 0x00000000100472ca */ /* 0x000fe200000e0000 */
[----:B------:R-:W-:Y:S01]  /*8c40*/  WARPGROUP.ARRIVE ;  /* 0x00000000000079c5 */ /* 0x000fe20000000000 */
[----:B------:R-:W-:Y:S01]  /*8c50*/  R2UR UR6, R15 ;  /* 0x000000000f0672ca */ /* 0x000fe200000e0000 */
[----:B------:R-:W-:Y:S01]  /*8c60*/  UMOV UR7, 0x40000040 ;  /* 0x4000004000077882 */ /* 0x000fe20000000000 */
[----:B01----:R-:W-:Y:S02]  /*8c70*/  FMNMX.FTZ R0, R168, R13, !PT ;  /* 0x0000000da8007209 */ /* 0x003fe40007810000 */
[----:B------:R-:W-:Y:S02]  /*8c80*/  R2UR UR8, R6 ;  /* 0x00000000060872ca */ /* 0x000fe400000e0000 */
[----:B------:R-:W-:Y:S02]  /*8c90*/  FMNMX.FTZ R3, R169, R0, !PT ;  /* 0x00000000a9037209 */ /* 0x000fe40007810000 */
[----:B------:R-:W-:-:S02]  /*8ca0*/  R2UR UR9, R17 ;  /* 0x00000000110972ca */ /* 0x000fc400000e0000 */
        /* <DEDUP_REMOVED lines=13> */
[----:B------:R-:W-:Y:S01]  /*8d80*/  HGMMA.64x192x16.F32.BF16 R24, R200, gdesc[UR4].tnspB, R24, gsb0 ;  /* 0x42e00004c8187df0 */ /* 0x000fe20008001818 */
        /* <DEDUP_REMOVED lines=21> */
[----:B------:R-:W0:Y:S03]  /*8ee0*/  LDC R0, c[0x0][0x988] ;  /* 0x00026200ff007b82 */ /* 0x000e260000000800 */
[----:B------:R-:W1:Y:S02]  /*8ef0*/  SHFL.BFLY PT, R3, R2, 0x2, 0x1f ;  /* 0x0c401f0002037f89 */ /* 0x000e6400000e0000 */
[----:B-1----:R-:W-:Y:S02]  /*8f00*/  FMNMX.FTZ R3, R2, R3, !PT ;  /* 0x0000000302037209 */ /* 0x002fe40007810000 */
[----:B------:R-:W-:-:S03]  /*8f10*/  FMNMX.FTZ R2, R170, R12, !PT ;  /* 0x0000000caa027209 */ /* 0x000fc60007810000 */
[----:B------:R-:W1:Y:S02]  /*8f20*/  SHFL.BFLY PT, R6, R3, 0x1, 0x1f ;  /* 0x0c201f0003067f89 */ /* 0x000e6400000e0000 */
[----:B-1----:R-:W-:Y:S02]  /*8f30*/  FMNMX.FTZ R6, R3, R6, !PT ;  /* 0x0000000603067209 */ /* 0x002fe40007810000 */
[----:B------:R-:W-:-:S03]  /*8f40*/  FMNMX.FTZ R3, R171, R2, !PT ;  /* 0x00000002ab037209 */ /* 0x000fc60007810000 */
[----:B------:R-:W-:Y:S01]  /*8f50*/  FADD.FTZ R9, -R6, R13 ;  /* 0x0000000d06097221 */ /* 0x000fe20000010100 */
[----:B------:R-:W-:-:S03]  /*8f60*/  FMNMX.FTZ R2, R174, R3, !PT ;  /* 0x00000003ae027209 */ /* 0x000fc60007810000 */
[----:B0-----:R-:W-:Y:S01]  /*8f70*/  FMUL.FTZ R9, R9, R0 ;  /* 0x0000000009097220 */ /* 0x001fe20000410000 */
[----:B------:R-:W-:-:S04]  /*8f80*/  FMNMX.FTZ R3, R175, R2, !PT ;  /* 0x00000002af037209 */ /* 0x000fc80007810000 */
[----:B------:R-:W-:Y:S01]  /*8f90*/  FMNMX.FTZ R2, R162, R3, !PT ;  /* 0x00000003a2027209 */ /* 0x000fe20007810000 */
[----:B------:R-:W-:Y:S03]  /*8fa0*/  MUFU.EX2 R9, R9 ;  /* 0x0000000900097308 */ /* 0x000fe60000000800 */
        /* <DEDUP_REMOVED lines=15> */
[----:B------:R-:W-:Y:S01]  /*90a0*/  WARPGROUP.ARRIVE ;  /* 0x00000000000079c5 */ /* 0x000fe20000000000 */
[----:B------:R-:W-:-:S04]  /*90b0*/  FMNMX.FTZ R3, R143, R2, !PT ;  /* 0x000000028f037209 */ /* 0x000fc80007810000 */
        /* <DEDUP_REMOVED lines=14> */
[----:B0-----:R-:W-:Y:S01]  /*91a0*/  FMNMX.FTZ R3, R20, R3, !PT ;  /* 0x0000000314037209 */ /* 0x001fe20007810000 */
[----:B------:R-:W-:Y:S02]  /*91b0*/  WARPGROUP.DEPBAR.LE gsb0, 0x0 ;  /* 0x00008000000079c5 */ /* 0x000fe40000010000 */
[----:B------:R-:W-:-:S06]  /*91c0*/  WARPGROUP.ARRIVE ;  /* 0x00000000000079c5 */ /* 0x000fcc0000000000 */
[----:B------:R-:W-:Y:S01]  /*91d0*/  HGMMA.64x192x16.F32.BF16 R24, R192, gdesc[UR4].tnspB, R24, gsb0 ;  /* 0x42e00004c0187df0 */ /* 0x000fe20008001818 */
[----:B------:R-:W-:Y:S01]  /*91e0*/  UIADD3 UR6, UR4, 0x180, URZ ;  /* 0x0000018004067890 */ /* 0x000fe2000fffe03f */
[----:B------:R-:W-:Y:S01]  /*91f0*/  UMOV UR7, 0x40000040 ;  /* 0x4000004000077882 */ /* 0x000fe20000000000 */
[----:B------:R-:W-:Y:S02]  /*9200*/  WARPGROUP.DEPBAR.LE gsb0, 0x0 ;  /* 0x00008000000079c5 */ /* 0x000fe40000010000 */
[----:B------:R-:W-:-:S15]  /*9210*/  WARPGROUP.ARRIVE ;  /* 0x00000000000079c5 */ /* 0x000fde0000000000 */
[----:B------:R-:W-:Y:S01]  /*9220*/  HGMMA.64x192x16.F32.BF16 R24, R188, gdesc[UR4].tnspB, R24, gsb0 ;  /* 0x42e00004bc187df0 */ /* 0x000fe20008001818 */
[----:B------:R-:W-:Y:S01]  /*9230*/  UIADD3 UR6, UR4, 0x200, URZ ;  /* 0x0000020004067890 */ /* 0x000fe2000fffe03f */
[----:B------:R-:W-:Y:S01]  /*9240*/  UMOV UR7, 0x40000040 ;  /* 0x4000004000077882 */ /* 0x000fe20000000000 */
[----:B------:R-:W-:Y:S02]  /*9250*/  WARPGROUP.DEPBAR.LE gsb0, 0x0 ;  /* 0x00008000000079c5 */ /* 0x000fe40000010000 */
[----:B------:R-:W-:Y:S01]  /*9260*/  WARPGROUP.ARRIVE ;  /* 0x00000000000079c5 */ /* 0x000fe20000000000 */
[----:B------:R-:W-:-:S04]  /*9270*/  FMUL.FTZ R189, R6, R0 ;  /* 0x0000000006bd7220 */ /* 0x000fc80000410000 */
[----:B------:R-:W-:-:S10]  /*9280*/  FFMA.FTZ R23, R153, R0, -R189 ;  /* 0x0000000099177223 */ /* 0x000fd400000108bd */
[----:B------:R-:W-:Y:S01]  /*9290*/  HGMMA.64x192x16.F32.BF16 R24, R184, gdesc[UR4].tnspB, R24, gsb0 ;  /* 0x42e00004b8187df0 */ /* 0x000fe20008001818 */
[----:B------:R-:W-:Y:S01]  /*92a0*/  UIADD3 UR6, UR4, 0x280, URZ ;  /* 0x0000028004067890 */ /* 0x000fe2000fffe03f */
[-CC-:B------:R-:W-:Y:S01]  /*92b0*/  FFMA.FTZ R153, R157, R0.reuse, -R189.reuse ;  /* 0x000000009d997223 */ /* 0x180fe200000108bd */
[----:B------:R-:W-:Y:S01]  /*92c0*/  UMOV UR7, 0x40000040 ;  /* 0x4000004000077882 */ /* 0x000fe20000000000 */
[----:B------:R-:W-:Y:S01]  /*92d0*/  UIADD3 UR4, UR4, 0x300, URZ ;  /* 0x0000030004047890 */ /* 0x000fe2000fffe03f */
[----:B------:R-:W-:Y:S01]  /*92e0*/  FADD.FTZ R157, -R3, R12 ;  /* 0x0000000c039d7221 */ /* 0x000fe20000010100 */
[-CC-:B------:R-:W-:Y:S01]  /*92f0*/  FFMA.FTZ R200, R168, R0.reuse, -R189.reuse ;  /* 0x00000000a8c87223 */ /* 0x180fe200000108bd */
[-CC-:B------:R-:W-:Y:S01]  /*9300*/  FFMA.FTZ R13, R169, R0.reuse, -R189.reuse ;  /* 0x00000000a90d7223 */ /* 0x180fe200000108bd */
[-CC-:B------:R-:W-:Y:S01]  /*9310*/  FFMA.FTZ R202, R172, R0.reuse, -R189.reuse ;  /* 0x00000000acca7223 */ /* 0x180fe200000108bd */
[-C--:B------:R-:W-:Y:S01]  /*9320*/  FMUL.FTZ R2, R157, R0.reuse ;  /* 0x000000009d027220 */ /* 0x080fe20000410000 */
[-C--:B------:R-:W-:Y:S01]  /*9330*/  FMUL.FTZ R157, R3, R0.reuse ;  /* 0x00000000039d7220 */ /* 0x080fe20000410000 */
[-CC-:B------:R-:W-:Y:S01]  /*9340*/  FFMA.FTZ R15, R173, R0.reuse, -R189.reuse ;  /* 0x00000000ad0f7223 */ /* 0x180fe200000108bd */
[----:B------:R-:W-:Y:S01]  /*9350*/  MUFU.EX2 R200, R200 ;  /* 0x000000c800c87308 */ /* 0x000fe20000000800 */
[-C--:B------:R-:W-:Y:S01]  /*9360*/  FFMA.FTZ R196, R160, R0.reuse, -R189 ;  /* 0x00000000a0c47223 */ /* 0x080fe200000108bd */
[-CC-:B------:R-:W-:Y:S01]  /*9370*/  FFMA.FTZ R201, R170, R0.reuse, -R157.reuse ;  /* 0x00000000aac97223 */ /* 0x180fe2000001089d */
[-CC-:B------:R-:W-:Y:S01]  /*9380*/  FFMA.FTZ R12, R171, R0.reuse, -R157.reuse ;  /* 0x00000000ab0c7223 */ /* 0x180fe2000001089d */
[-CC-:B------:R-:W-:Y:S01]  /*9390*/  FFMA.FTZ R203, R174, R0.reuse, -R157.reuse ;  /* 0x00000000aecb7223 */ /* 0x180fe2000001089d */
[-C--:B------:R-:W-:Y:S01]  /*93a0*/  FFMA.FTZ R22, R175, R0.reuse, -R157 ;  /* 0x00000000af167223 */ /* 0x080fe2000001089d */
[-C--:B------:R-:W-:Y:S01]  /*93b0*/  FFMA.FTZ R188, R144, R0.reuse, -R189 ;  /* 0x0000000090bc7223 */ /* 0x080fe200000108bd */
[-C--:B------:R-:W-:Y:S01]  /*93c0*/  FFMA.FTZ R197, R162, R0.reuse, -R157 ;  /* 0x00000000a2c57223 */ /* 0x080fe2000001089d */
[----:B------:R-:W-:Y:S01]  /*93d0*/  MUFU.EX2 R2, R2 ;  /* 0x0000000200027308 */ /* 0x000fe20000000800 */
[-CC-:B------:R-:W-:Y:S01]  /*93e0*/  FFMA.FTZ R19, R161, R0.reuse, -R189.reuse ;  /* 0x00000000a1137223 */ /* 0x180fe200000108bd */
[-C--:B------:R-:W-:Y:S01]  /*93f0*/  FFMA.FTZ R14, R120, R0.reuse, -R189 ;  /* 0x00000000780e7223 */ /* 0x080fe200000108bd */
[-C--:B------:R-:W-:Y:S01]  /*9400*/  FFMA.FTZ R120, R163, R0.reuse, -R157 ;  /* 0x00000000a3787223 */ /* 0x080fe2000001089d */
[-CC-:B------:R-:W-:Y:S01]  /*9410*/  FFMA.FTZ R198, R164, R0.reuse, -R189.reuse ;  /* 0x00000000a4c67223 */ /* 0x180fe200000108bd */
[-C--:B------:R-:W-:Y:S01]  /*9420*/  FFMA.FTZ R124, R124, R0.reuse, -R189 ;  /* 0x000000007c7c7223 */ /* 0x080fe200000108bd */
[-C--:B------:R-:W-:Y:S01]  /*9430*/  FFMA.FTZ R199, R166, R0.reuse, -R157 ;  /* 0x00000000a6c77223 */ /* 0x080fe2000001089d */
[-CC-:B------:R-:W-:Y:S01]  /*9440*/  FFMA.FTZ R21, R165, R0.reuse, -R189.reuse ;  /* 0x00000000a5157223 */ /* 0x180fe200000108bd */
[----:B------:R-:W-:Y:S01]  /*9450*/  MUFU.EX2 R201, R201 ;  /* 0x000000c900c97308 */ /* 0x000fe20000000800 */
[-C--:B------:R-:W-:Y:S01]  /*9460*/  FFMA.FTZ R192, R152, R0.reuse, -R189 ;  /* 0x0000000098c07223 */ /* 0x080fe200000108bd */
[-C--:B------:R-:W-:Y:S01]  /*9470*/  FFMA.FTZ R193, R154, R0.reuse, -R157 ;  /* 0x000000009ac17223 */ /* 0x080fe2000001089d */
[-C--:B------:R-:W-:Y:S01]  /*9480*/  FFMA.FTZ R194, R156, R0.reuse, -R189 ;  /* 0x000000009cc27223 */ /* 0x080fe200000108bd */
[-CC-:B------:R-:W-:Y:S01]  /*9490*/  FFMA.FTZ R195, R158, R0.reuse, -R157.reuse ;  /* 0x000000009ec37223 */ /* 0x180fe2000001089d */
[-C--:B------:R-:W-:Y:S01]  /*94a0*/  FFMA.FTZ R139, R139, R0.reuse, -R157 ;  /* 0x000000008b8b7223 */ /* 0x080fe2000001089d */
        /* <DEDUP_REMOVED lines=9> */
[-C--:B------:R-:W-:Y:S01]  /*9540*/  FFMA.FTZ R125, R125, R0.reuse, -R189 ;  /* 0x000000007d7d7223 */ /* 0x080fe200000108bd */
        /* <DEDUP_REMOVED lines=13> */
[----:B------:R-:W-:-:S03]  /*9620*/  FFMA.FTZ R127, R127, R0, -R157 ;  /* 0x000000007f7f7223 */ /* 0x000fc6000001089d */
[----:B------:R-:W-:Y:S08]  /*9630*/  MUFU.EX2 R203, R203 ;  /* 0x000000cb00cb7308 */ /* 0x000ff00000000800 */
[----:B------:R-:W-:Y:S08]  /*9640*/  MUFU.EX2 R15, R15 ;  /* 0x0000000f000f7308 */ /* 0x000ff00000000800 */
[----:B------:R-:W-:Y:S08]  /*9650*/  MUFU.EX2 R22, R22 ;  /* 0x0000001600167308 */ /* 0x000ff00000000800 */
[----:B------:R-:W-:Y:S08]  /*9660*/  MUFU.EX2 R196, R196 ;  /* 0x000000c400c47308 */ /* 0x000ff00000000800 */
[----:B------:R-:W-:Y:S08]  /*9670*/  MUFU.EX2 R197, R197 ;  /* 0x000000c500c57308 */ /* 0x000ff00000000800 */
[----:B------:R-:W-:Y:S08]  /*9680*/  MUFU.EX2 R19, R19 ;  /* 0x0000001300137308 */ /* 0x000ff00000000800 */
[----:B------:R-:W-:Y:S08]  /*9690*/  MUFU.EX2 R120, R120 ;  /* 0x0000007800787308 */ /* 0x000ff00000000800 */
[----:B------:R0:W-:Y:S08]  /*96a0*/  MUFU.EX2 R20, R124 ;  /* 0x0000007c00147308 */ /* 0x0001f00000000800 */
[----:B------:R-:W-:Y:S01]  /*96b0*/  MUFU.EX2 R198, R198 ;  /* 0x000000c600c67308 */ /* 0x000fe20000000800 */
[----:B0-----:R-:W-:-:S07]  /*96c0*/  FFMA.FTZ R124, R167, R0, -R157 ;  /* 0x00000000a77c7223 */ /* 0x001fce000001089d */
        /* <DEDUP_REMOVED lines=13> */
[----:B------:R-:W-:Y:S02]  /*97a0*/  IMAD.U32 R140, RZ, RZ, UR8 ;  /* 0x00000008ff8c7e24 */ /* 0x000fe4000f8e00ff */
[-C--:B------:R-:W-:Y:S01]  /*97b0*/  FFMA.FTZ R184, R136, R0.reuse, -R189 ;  /* 0x0000000088b87223 */ /* 0x080fe200000108bd */
[-CC-:B------:R-:W-:Y:S01]  /*97c0*/  FFMA.FTZ R136, R147, R0.reuse, -R157.reuse ;  /* 0x0000000093887223 */ /* 0x180fe2000001089d */
[----:B------:R-:W-:Y:S01]  /*97d0*/  FFMA.FTZ R185, R138, R0, -R157 ;  /* 0x000000008ab97223 */ /* 0x000fe2000001089d */
[----:B------:R-:W-:Y:S01]  /*97e0*/  HGMMA.64x192x16.F32.BF16 R24, R180, gdesc[UR4].tnspB, R24, gsb0 ;  /* 0x42e00004b4187df0 */ /* 0x000fe20008001818 */
[----:B------:R-:W-:Y:S01]  /*97f0*/  UMOV UR6, UR4 ;  /* 0x0000000400067c82 */ /* 0x000fe20008000000 */
[----:B------:R-:W-:Y:S01]  /*9800*/  UMOV UR7, 0x40000040 ;  /* 0x4000004000077882 */ /* 0x000fe20000000000 */
[----:B------:R-:W-:Y:S01]  /*9810*/  @!P1 VIADD R140, R140, 0x36840 ;  /* 0x000368408c8c9836 */ /* 0x000fe20000000000 */
[----:B------:R-:W-:Y:S01]  /*9820*/  MUFU.EX2 R145, R145 ;  /* 0x0000009100917308 */ /* 0x000fe20000000800 */
[----:B------:R-:W-:-:S03]  /*9830*/  R2UR UR8, R204 ;  /* 0x00000000cc0872ca */ /* 0x000fc600000e0000 */
[----:B------:R-:W-:-:S04]  /*9840*/  @!P1 PRMT R144, RZ, 0x654, R140 ;  /* 0x00000654ff909816 */ /* 0x000fc8000000008c */
[----:B------:R-:W-:Y:S06]  /*9850*/  MUFU.EX2 R136, R136 ;  /* 0x0000008800887308 */ /* 0x000fec0000000800 */
[----:B------:R-:W-:Y:S02]  /*9860*/  UISETP.GT.AND UP0, UPT, UR8, UR9, UPT ;  /* 0x000000090800728c */ /* 0x000fe4000bf04270 */
[----:B------:R-:W-:Y:S01]  /*9870*/  MUFU.EX2 R190, R190 ;  /* 0x000000be00be7308 */ /* 0x000fe20000000800 */
[----:B------:R-:W-:-:S03]  /*9880*/  UIADD3 UR4, UR8, -0x1, URZ ;  /* 0xffffffff08047890 */ /* 0x000fc6000fffe03f */
[----:B------:R-:W-:-:S03]  /*9890*/  PLOP3.LUT P2, PT, PT, PT, UP0, 0x80, 0x0 ;  /* 0x000000000000781c */ /* 0x000fc60003f4f008 */
[----:B------:R-:W-:Y:S01]  /*98a0*/  IMAD.U32 R204, RZ, RZ, UR4 ;  /* 0x00000004ffcc7e24 */ /* 0x000fe2000f8e00ff */
        /* <DEDUP_REMOVED lines=18> */
[----:B------:R-:W-:Y:S01]  /*99d0*/  MUFU.EX2 R127, R127 ;  /* 0x0000007f007f7308 */ /* 0x000fe20000000800 */
[----:B------:R-:W-:-:S02]  /*99e0*/  WARPGROUP.DEPBAR.LE gsb0, 0x0 ;  /* 0x00008000000079c5 */ /* 0x000fc40000010000 */
[----:B------:R-:W-:Y:S01]  /*99f0*/  WARPGROUP.ARRIVE ;  /* 0x00000000000079c5 */ /* 0x000fe20000000000 */
[-C--:B------:R-:W-:Y:S01]  /*9a00*/  FFMA.FTZ R180, R128, R0.reuse, -R189 ;  /* 0x0000000080b47223 */ /* 0x080fe200000108bd */
[-C--:B------:R-:W-:Y:S01]  /*9a10*/  FFMA.FTZ R128, R155, R0.reuse, -R157 ;  /* 0x000000009b807223 */ /* 0x080fe2000001089d */
[-C--:B------:R-:W-:Y:S01]  /*9a20*/  FFMA.FTZ R182, R132, R0.reuse, -R189 ;  /* 0x0000000084b67223 */ /* 0x080fe200000108bd */
[-CC-:B------:R-:W-:Y:S01]  /*9a30*/  FFMA.FTZ R132, R159, R0.reuse, -R157.reuse ;  /* 0x000000009f847223 */ /* 0x180fe2000001089d */
[----:B------:R-:W-:Y:S01]  /*9a40*/  FFMA.FTZ R189, R146, R0, -R157 ;  /* 0x0000000092bd7223 */ /* 0x000fe2000001089d */
[----:B------:R-:W-:Y:S01]  /*9a50*/  HGMMA.64x192x16.F32.BF16 R24, R176, gdesc[UR4].tnspB, R24, gsb0 ;  /* 0x42e00004b0187df0 */ /* 0x000fe20008001818 */
[----:B------:R-:W-:Y:S01]  /*9a60*/  MUFU.EX2 R180, R180 ;  /* 0x000000b400b47308 */ /* 0x000fe20000000800 */
[----:B------:R-:W-:Y:S01]  /*9a70*/  IMAD.U32 R146, RZ, RZ, UR5 ;  /* 0x00000005ff927e24 */ /* 0x000fe2000f8e00ff */
[----:B------:R-:W-:-:S03]  /*9a80*/  R2UR UR5, R8 ;  /* 0x00000000080572ca */ /* 0x000fc600000e0000 */
[----:B------:R-:W-:-:S03]  /*9a90*/  @!P1 VIADD R146, R146, 0x36860 ;  /* 0x0003686092929836 */ /* 0x000fc60000000000 */
[----:B------:R-:W2:Y:S02]  /*9aa0*/  MUFU.EX2 R128, R128 ;  /* 0x0000008000807308 */ /* 0x000ea40000000800 */
[----:B------:R-:W-:-:S06]  /*9ab0*/  @!P1 PRMT R146, RZ, 0x654, R146 ;  /* 0x00000654ff929816 */ /* 0x000fcc0000000092 */
[----:B------:R-:W3:Y:S08]  /*9ac0*/  MUFU.EX2 R132, R132 ;  /* 0x0000008400847308 */ /* 0x000ef00000000800 */
[----:B------:R-:W4:Y:S08]  /*9ad0*/  MUFU.EX2 R189, R189 ;  /* 0x000000bd00bd7308 */ /* 0x000f300000000800 */
[----:B------:R-:W-:Y:S08]  /*9ae0*/  MUFU.EX2 R181, R130 ;  /* 0x0000008200b57308 */ /* 0x000ff00000000800 */
[----:B------:R-:W-:Y:S08]  /*9af0*/  MUFU.EX2 R182, R182 ;  /* 0x000000b600b67308 */ /* 0x000ff00000000800 */
[----:B------:R-:W-:Y:S01]  /*9b00*/  MUFU.EX2 R183, R134 ;  /* 0x0000008600b77308 */ /* 0x000fe20000000800 */
[----:B------:R-:W-:-:S02]  /*9b10*/  WARPGROUP.DEPBAR.LE gsb0, 0x0 ;  /* 0x00008000000079c5 */ /* 0x000fc40000010000 */
[----:B------:R5:W-:Y:S05]  /*9b20*/  @!P1 SYNCS.ARRIVE.TRANS64.RED.A1T0 RZ, [R144+URZ], RZ ;  /* 0x000000ff90ff99a7 */ /* 0x000bea000810043f */
[----:B------:R-:W-:Y:S01]  /*9b30*/  MUFU.EX2 R177, R122 ;  /* 0x0000007a00b17308 */ /* 0x000fe20000000800 */
[----:B0-----:R-:W-:Y:S02]  /*9b40*/  F2FP.BF16.F32.PACK_AB R176, R121, R14 ;  /* 0x0000000e79b0723e */ /* 0x001fe400000010ff */
[----:B-1----:R-:W-:Y:S01]  /*9b50*/  F2FP.BF16.F32.PACK_AB R178, R125, R20 ;  /* 0x000000147db2723e */ /* 0x002fe200000010ff */
[----:B-----5:R-:W-:Y:S01]  /*9b60*/  FFMA.FTZ R144, R9, R11, R200 ;  /* 0x0000000b09907223 */ /* 0x020fe200000100c8 */
[----:B------:R-:W-:Y:S01]  /*9b70*/  FFMA.FTZ R11, R2, R10, R201 ;  /* 0x0000000a020b7223 */ /* 0x000fe200000100c9 */
[----:B------:R-:W-:-:S02]  /*9b80*/  F2FP.BF16.F32.PACK_AB R200, R13, R200 ;  /* 0x000000c80dc8723e */ /* 0x000fc400000010ff */
[----:B------:R-:W-:Y:S01]  /*9b90*/  MUFU.EX2 R179, R126 ;  /* 0x0000007e00b37308 */ /* 0x000fe20000000800 */
[----:B------:R-:W-:Y:S01]  /*9ba0*/  FADD.FTZ R147, R13, R144 ;  /* 0x000000900d937221 */ /* 0x000fe20000010000 */
[C---:B------:R-:W-:Y:S01]  /*9bb0*/  FADD.FTZ R10, R12.reuse, R11 ;  /* 0x0000000b0c0a7221 */ /* 0x040fe20000010000 */
[----:B------:R-:W-:Y:S01]  /*9bc0*/  F2FP.BF16.F32.PACK_AB R201, R12, R201 ;  /* 0x000000c90cc9723e */ /* 0x000fe200000010ff */
[----:B------:R0:W-:Y:S01]  /*9bd0*/  @!P1 SYNCS.ARRIVE.TRANS64.RED.A1T0 RZ, [R146+URZ], RZ ;  /* 0x000000ff92ff99a7 */ /* 0x0001e2000810043f */
[----:B------:R-:W-:Y:S01]  /*9be0*/  FADD.FTZ R138, R202, R147 ;  /* 0x00000093ca8a7221 */ /* 0x000fe20000010000 */
[----:B------:R-:W-:Y:S01]  /*9bf0*/  FADD.FTZ R11, R203, R10 ;  /* 0x0000000acb0b7221 */ /* 0x000fe20000010000 */
[C---:B------:R-:W-:Y:S01]  /*9c00*/  F2FP.BF16.F32.PACK_AB R202, R15.reuse, R202 ;  /* 0x000000ca0fca723e */ /* 0x040fe200000010ff */
[----:B------:R1:W5:Y:S01]  /*9c10*/  MUFU.EX2 R144, R139 ;  /* 0x0000008b00907308 */ /* 0x0003620000000800 */
[----:B------:R-:W-:Y:S01]  /*9c20*/  FADD.FTZ R147, R15, R138 ;  /* 0x0000008a0f937221 */ /* 0x000fe20000010000 */
[----:B------:R-:W-:Y:S01]  /*9c30*/  FADD.FTZ R10, R22, R11 ;  /* 0x0000000b160a7221 */ /* 0x000fe20000010000 */
[----:B------:R-:W-:Y:S01]  /*9c40*/  IMAD.U32 R15, RZ, RZ, UR5 ;  /* 0x00000005ff0f7e24 */ /* 0x000fe2000f8e00ff */
[----:B------:R-:W-:Y:S01]  /*9c50*/  R2UR UR5, R7 ;  /* 0x00000000070572ca */ /* 0x000fe200000e0000 */
[----:B------:R-:W-:Y:S01]  /*9c60*/  FADD.FTZ R138, R196, R147 ;  /* 0x00000093c48a7221 */ /* 0x000fe20000010000 */
[----:B------:R-:W-:Y:S01]  /*9c70*/  FADD.FTZ R11, R197, R10 ;  /* 0x0000000ac50b7221 */ /* 0x000fe20000010000 */
[----:B------:R-:W-:-:S02]  /*9c80*/  F2FP.BF16.F32.PACK_AB R196, R19, R196 ;  /* 0x000000c413c4723e */ /* 0x000fc400000010ff */
[----:B------:R-:W-:Y:S01]  /*9c90*/  FADD.FTZ R147, R19, R138 ;  /* 0x0000008a13937221 */ /* 0x000fe20000010000 */
[----:B------:R-:W-:Y:S01]  /*9ca0*/  FADD.FTZ R10, R120, R11 ;  /* 0x0000000b780a7221 */ /* 0x000fe20000010000 */
[----:B------:R-:W-:Y:S02]  /*9cb0*/  F2FP.BF16.F32.PACK_AB R203, R22, R203 ;  /* 0x000000cb16cb723e */ /* 0x000fe400000010ff */
[----:B------:R-:W-:Y:S01]  /*9cc0*/  FADD.FTZ R138, R198, R147 ;  /* 0x00000093c68a7221 */ /* 0x000fe20000010000 */
[----:B------:R-:W-:Y:S01]  /*9cd0*/  FADD.FTZ R11, R199, R10 ;  /* 0x0000000ac70b7221 */ /* 0x000fe20000010000 */
[----:B------:R-:W-:Y:S02]  /*9ce0*/  F2FP.BF16.F32.PACK_AB R197, R120, R197 ;  /* 0x000000c578c5723e */ /* 0x000fe400000010ff */
[C---:B-1----:R-:W-:Y:S01]  /*9cf0*/  FADD.FTZ R139, R21.reuse, R138 ;  /* 0x0000008a158b7221 */ /* 0x042fe20000010000 */
[----:B------:R-:W-:Y:S01]  /*9d00*/  FADD.FTZ R10, R124, R11 ;  /* 0x0000000b7c0a7221 */ /* 0x000fe20000010000 */
[----:B------:R-:W-:-:S02]  /*9d10*/  F2FP.BF16.F32.PACK_AB R198, R21, R198 ;  /* 0x000000c615c6723e */ /* 0x000fc400000010ff */
[----:B------:R-:W-:Y:S01]  /*9d20*/  FADD.FTZ R138, R192, R139 ;  /* 0x0000008bc08a7221 */ /* 0x000fe20000010000 */
[----:B------:R-:W-:Y:S01]  /*9d30*/  FADD.FTZ R11, R193, R10 ;  /* 0x0000000ac10b7221 */ /* 0x000fe20000010000 */
[----:B------:R-:W-:Y:S02]  /*9d40*/  F2FP.BF16.F32.PACK_AB R199, R124, R199 ;  /* 0x000000c77cc7723e */ /* 0x000fe400000010ff */
[C---:B------:R-:W-:Y:S01]  /*9d50*/  FADD.FTZ R139, R23.reuse, R138 ;  /* 0x0000008a178b7221 */ /* 0x040fe20000010000 */
[----:B--2---:R-:W-:Y:S01]  /*9d60*/  FADD.FTZ R10, R128, R11 ;  /* 0x0000000b800a7221 */ /* 0x004fe20000010000 */
[----:B------:R-:W-:Y:S02]  /*9d70*/  F2FP.BF16.F32.PACK_AB R192, R23, R192 ;  /* 0x000000c017c0723e */ /* 0x000fe400000010ff */
[----:B------:R-:W-:Y:S01]  /*9d80*/  FADD.FTZ R138, R194, R139 ;  /* 0x0000008bc28a7221 */ /* 0x000fe20000010000 */
[----:B------:R-:W-:Y:S01]  /*9d90*/  FADD.FTZ R11, R195, R10 ;  /* 0x0000000ac30b7221 */ /* 0x000fe20000010000 */
[----:B------:R-:W-:-:S02]  /*9da0*/  F2FP.BF16.F32.PACK_AB R193, R128, R193 ;  /* 0x000000c180c1723e */ /* 0x000fc400000010ff */
[C---:B------:R-:W-:Y:S01]  /*9db0*/  FADD.FTZ R13, R153.reuse, R138 ;  /* 0x0000008a990d7221 */ /* 0x040fe20000010000 */
[----:B---3--:R-:W-:Y:S01]  /*9dc0*/  FADD.FTZ R10, R132, R11 ;  /* 0x0000000b840a7221 */ /* 0x008fe20000010000 */
[----:B------:R-:W-:Y:S02]  /*9dd0*/  F2FP.BF16.F32.PACK_AB R194, R153, R194 ;  /* 0x000000c299c2723e */ /* 0x000fe400000010ff */
[----:B------:R-:W-:Y:S01]  /*9de0*/  FADD.FTZ R12, R188, R13 ;  /* 0x0000000dbc0c7221 */ /* 0x000fe20000010000 */
[----:B----4-:R-:W-:Y:S01]  /*9df0*/  FADD.FTZ R11, R189, R10 ;  /* 0x0000000abd0b7221 */ /* 0x010fe20000010000 */
[----:B------:R-:W-:Y:S02]  /*9e00*/  F2FP.BF16.F32.PACK_AB R195, R132, R195 ;  /* 0x000000c384c3723e */ /* 0x000fe400000010ff */
[C---:B------:R-:W-:Y:S01]  /*9e10*/  FADD.FTZ R13, R145.reuse, R12 ;  /* 0x0000000c910d7221 */ /* 0x040fe20000010000 */
[----:B------:R-:W-:Y:S01]  /*9e20*/  FADD.FTZ R10, R136, R11 ;  /* 0x0000000b880a7221 */ /* 0x000fe20000010000 */
[----:B------:R-:W-:-:S02]  /*9e30*/  F2FP.BF16.F32.PACK_AB R188, R145, R188 ;  /* 0x000000bc91bc723e */ /* 0x000fc400000010ff */
[----:B------:R-:W-:Y:S01]  /*9e40*/  FADD.FTZ R12, R190, R13 ;  /* 0x0000000dbe0c7221 */ /* 0x000fe20000010000 */
[----:B------:R-:W-:Y:S01]  /*9e50*/  FADD.FTZ R11, R191, R10 ;  /* 0x0000000abf0b7221 */ /* 0x000fe20000010000 */
[----:B------:R-:W-:Y:S02]  /*9e60*/  F2FP.BF16.F32.PACK_AB R189, R136, R189 ;  /* 0x000000bd88bd723e */ /* 0x000fe400000010ff */
[C---:B------:R-:W-:Y:S01]  /*9e70*/  FADD.FTZ R13, R149.reuse, R12 ;  /* 0x0000000c950d7221 */ /* 0x040fe20000010000 */
[----:B------:R-:W-:Y:S01]  /*9e80*/  FADD.FTZ R10, R140, R11 ;  /* 0x0000000b8c0a7221 */ /* 0x000fe20000010000 */
[----:B------:R-:W-:Y:S02]  /*9e90*/  F2FP.BF16.F32.PACK_AB R190, R149, R190 ;  /* 0x000000be95be723e */ /* 0x000fe400000010ff */
[----:B------:R-:W-:Y:S01]  /*9ea0*/  FADD.FTZ R12, R184, R13 ;  /* 0x0000000db80c7221 */ /* 0x000fe20000010000 */
[----:B------:R-:W-:Y:S01]  /*9eb0*/  FADD.FTZ R10, R185, R10 ;  /* 0x0000000ab90a7221 */ /* 0x000fe20000010000 */
[----:B------:R-:W-:Y:S01]  /*9ec0*/  F2FP.BF16.F32.PACK_AB R191, R140, R191 ;  /* 0x000000bf8cbf723e */ /* 0x000fe200000010ff */
[----:B------:R-:W-:-:S02]  /*9ed0*/  IMAD.MOV.U32 R13, RZ, RZ, R6 ;  /* 0x000000ffff0d7224 */ /* 0x000fc400078e0006 */
[C---:B------:R-:W-:Y:S01]  /*9ee0*/  FADD.FTZ R11, R137.reuse, R12 ;  /* 0x0000000c890b7221 */ /* 0x040fe20000010000 */
[----:B-----5:R-:W-:Y:S01]  /*9ef0*/  FADD.FTZ R10, R144, R10 ;  /* 0x0000000a900a7221 */ /* 0x020fe20000010000 */
[----:B------:R-:W-:Y:S02]  /*9f00*/  F2FP.BF16.F32.PACK_AB R184, R137, R184 ;  /* 0x000000b889b8723e */ /* 0x000fe400000010ff */
[----:B------:R-:W-:Y:S01]  /*9f10*/  FADD.FTZ R12, R186, R11 ;  /* 0x0000000bba0c7221 */ /* 0x000fe20000010000 */
[----:B------:R-:W-:Y:S01]  /*9f20*/  FADD.FTZ R10, R187, R10 ;  /* 0x0000000abb0a7221 */ /* 0x000fe20000010000 */
[----:B------:R-:W-:Y:S02]  /*9f30*/  F2FP.BF16.F32.PACK_AB R185, R144, R185 ;  /* 0x000000b990b9723e */ /* 0x000fe400000010ff */
        /* <DEDUP_REMOVED lines=17> */
[----:B------:R-:W-:Y:S01]  /*a050*/  IMAD.U32 R14, RZ, RZ, UR5 ;  /* 0x00000005ff0e7e24 */ /* 0x000fe2000f8e00ff */
[----:B------:R-:W-:Y:S01]  /*a060*/  F2FP.BF16.F32.PACK_AB R183, R135, R183 ;  /* 0x000000b787b7723e */ /* 0x000fe200000010ff */
[----:B------:R-:W-:Y:S01]  /*a070*/  FADD.FTZ R11, R121, R12 ;  /* 0x0000000c790b7221 */ /* 0x000fe20000010000 */
[C---:B------:R-:W-:Y:S01]  /*a080*/  FADD.FTZ R10, R123.reuse, R10 ;  /* 0x0000000a7b0a7221 */ /* 0x040fe20000010000 */
[----:B------:R-:W-:-:S02]  /*a090*/  F2FP.BF16.F32.PACK_AB R177, R123, R177 ;  /* 0x000000b17bb1723e */ /* 0x000fc400000010ff */
[----:B------:R-:W-:Y:S01]  /*a0a0*/  FADD.FTZ R12, R20, R11 ;  /* 0x0000000b140c7221 */ /* 0x000fe20000010000 */
[----:B------:R-:W-:Y:S01]  /*a0b0*/  FADD.FTZ R10, R179, R10 ;  /* 0x0000000ab30a7221 */ /* 0x000fe20000010000 */
[----:B------:R-:W-:Y:S02]  /*a0c0*/  F2FP.BF16.F32.PACK_AB R179, R127, R179 ;  /* 0x000000b37fb3723e */ /* 0x000fe400000010ff */
[----:B------:R-:W-:Y:S01]  /*a0d0*/  FADD.FTZ R11, R125, R12 ;  /* 0x0000000c7d0b7221 */ /* 0x000fe20000010000 */
[----:B------:R-:W-:Y:S01]  /*a0e0*/  FADD.FTZ R10, R127, R10 ;  /* 0x0000000a7f0a7221 */ /* 0x000fe20000010000 */
[----:B------:R-:W-:Y:S01]  /*a0f0*/  MOV R12, R3 ;  /* 0x00000003000c7202 */ /* 0x000fe20000000f00 */
[----:B0-----:R-:W-:Y:S06]  /*a100*/  @P2 BRA `(.L_x_3240) ;  /* 0xffffffb800d42947 */ /* 0x001fec000383ffff */
.L_x_3231:
        /* <DEDUP_REMOVED lines=99> */
.L_x_3241:
[----:B------:R-:W-:Y:S02]  /*a740*/  R2UR UR5, R7 ;  /* 0x00000000070572ca */ /* 0x000fe400000e0000 */
[----:B------:R-:W-:-:S11]  /*a750*/  R2UR UR4, R16 ;  /* 0x00000000100472ca */ /* 0x000fd600000e0000 */
[----:B------:R-:W-:Y:S02]  /*a760*/  IMAD.U32 R2, RZ, RZ, UR5 ;  /* 0x00000005ff027e24 */ /* 0x000fe4000f8e00ff */
[----:B------:R-:W-:-:S03]  /*a770*/  LEA R9, R8, UR4, 0x3 ;  /* 0x0000000408097c11 */ /* 0x000fc6000f8e18ff */
[----:B------:R-:W-:-:S04]  /*a780*/  SHF.L.U32 R2, R2, 0x1f, RZ ;  /* 0x0000001f02027819 */ /* 0x000fc800000006ff */
[----:B------:R0:W1:Y:S01]  /*a790*/  SYNCS.PHASECHK.TRANS64.TRYWAIT P2, [R9+URZ+0x36850], R2 ;  /* 0x03685002090075a7 */ /* 0x000062000804017f */
[----:B------:R-:W-:Y:S05]  /*a7a0*/  @!P0 BRA `(.L_x_3242) ;  /* 0x0000000000048947 */ /* 0x000fea0003800000 */
[----:B------:R-:W-:Y:S01]  /*a7b0*/  BPT.TRAP 0x1 ;  /* 0x000000040000795c */ /* 0x000fe20000300000 */
.L_x_3242:
[----:B-1----:R-:W-:Y:S05]  /*a7c0*/  @P2 BRA `(.L_x_3243) ;  /* 0x0000000000082947 */ /* 0x002fea0003800000 */
[----:B------:R-:W1:Y:S02]  /*a7d0*/  SYNCS.PHASECHK.TRANS64.TRYWAIT P0, [R9+URZ+0x36850], R2 ;  /* 0x03685002090075a7 */ /* 0x000e64000800017f */
[----:B-1----:R-:W-:Y:S05]  /*a7e0*/  @!P0 BRA `(.L_x_3244) ;  /* 0x0000006c006c8947 */ /* 0x002fea0003800000 */
.L_x_3243:
[----:B------:R-:W-:Y:S01]  /*a7f0*/  R2UR UR4, R16 ;  /* 0x00000000100472ca */ /* 0x000fe200000e0000 */
[----:B------:R-:W-:Y:S01]  /*a800*/  WARPGROUP.ARRIVE ;  /* 0x00000000000079c5 */ /* 0x000fe20000000000 */
[----:B------:R-:W-:Y:S01]  /*a810*/  R2UR UR5, R8 ;  /* 0x00000000080572ca */ /* 0x000fe200000e0000 */
[----:B------:R-:W-:Y:S01]  /*a820*/  UMOV UR7, 0x40000040 ;  /* 0x4000004000077882 */ /* 0x000fe20000000000 */
[----:B01----:R-:W0:Y:S04]  /*a830*/  SHFL.BFLY PT, R2, R11, 0x2, 0x1f ;  /* 0x0c401f000b027f89 */ /* 0x003e2800000e0000 */
[----:B------:R-:W1:Y:S05]  /*a840*/  SHFL.BFLY PT, R5, R10, 0x2, 0x1f ;  /* 0x0c401f000a057f89 */ /* 0x000e6a00000e0000 */
[----:B------:R-:W-:-:S04]  /*a850*/  UIADD3 UR4, UR4, 0x400, URZ ;  /* 0x0000040004047890 */ /* 0x000fc8000fffe03f */
[----:B------:R-:W-:-:S04]  /*a860*/  USHF.R.U32.HI UR4, URZ, 0x4, UR4 ;  /* 0x000000043f047899 */ /* 0x000fc80008011604 */
[----:B------:R-:W-:-:S04]  /*a870*/  ULOP3.LUT UR4, UR4, 0x3fff, URZ, 0xc0, !UPT ;  /* 0x00003fff04047892 */ /* 0x000fc8000f8ec03f */
[----:B------:R-:W-:Y:S01]  /*a880*/  ULOP3.LUT UR4, UR4, 0x3800000, URZ, 0xfc, !UPT ;  /* 0x0380000004047892 */ /* 0x000fe2000f8efc3f */
[----:B0-----:R-:W-:-:S03]  /*a890*/  FADD.FTZ R2, R2, R11 ;  /* 0x0000000b02027221 */ /* 0x001fc60000010000 */
[----:B------:R-:W-:Y:S01]  /*a8a0*/  UIMAD UR4, UR5, 0xa80, UR4 ;  /* 0x00000a80050478a4 */ /* 0x000fe2000f8e0204 */
[----:B-1----:R-:W-:Y:S01]  /*a8b0*/  FADD.FTZ R7, R5, R10 ;  /* 0x0000000a05077221 */ /* 0x002fe20000010000 */
[----:B------:R-:W-:Y:S01]  /*a8c0*/  @!P1 VIADD R10, R9, 0x36860 ;  /* 0x00036860090a9836 */ /* 0x000fe20000000000 */
[----:B------:R-:W0:Y:S01]  /*a8d0*/  SHFL.BFLY PT, R5, R2, 0x1, 0x1f ;  /* 0x0c201f0002057f89 */ /* 0x000e2200000e0000 */
[----:B------:R-:W-:-:S03]  /*a8e0*/  MOV R9, RZ ;  /* 0x000000ff00097202 */ /* 0x000fc60000000f00 */
[----:B------:R-:W-:Y:S02]  /*a8f0*/  UMOV UR6, UR4 ;  /* 0x0000000400067c82 */ /* 0x000fe40008000000 */
[----:B------:R-:W-:Y:S01]  /*a900*/  HGMMA.64x192x16.F32.BF16 R24, R200, gdesc[UR4].tnspB, R24, gsb0 ;  /* 0x42e00004c8187df0 */ /* 0x000fe20008001818 */
[----:B------:R-:W-:Y:S01]  /*a910*/  UIADD3 UR6, UR4, 0x80, URZ ;  /* 0x0000008004067890 */ /* 0x000fe2000fffe03f */
[----:B------:R-:W1:Y:S01]  /*a920*/  SHFL.BFLY PT, R4, R7, 0x1, 0x1f ;  /* 0x0c201f0007047f89 */ /* 0x000e6200000e0000 */
[----:B------:R-:W-:Y:S01]  /*a930*/  UMOV UR7, 0x40000040 ;  /* 0x4000004000077882 */ /* 0x000fe20000000000 */
[----:B------:R-:W-:Y:S01]  /*a940*/  @!P1 PRMT R10, RZ, 0x654, R10 ;  /* 0x00000654ff0a9816 */ /* 0x000fe2000000000a */
[----:B0-----:R-:W-:Y:S01]  /*a950*/  FADD.FTZ R12, R2, R5 ;  /* 0x00000005020c7221 */ /* 0x001fe20000010000 */
[----:B------:R-:W-:Y:S02]  /*a960*/  IMAD.MOV.U32 R5, RZ, RZ, RZ ;  /* 0x000000ffff057224 */ /* 0x000fe400078e00ff */
[----:B------:R-:W-:-:S02]  /*a970*/  IMAD.MOV.U32 R2, RZ, RZ, -0x800000 ;  /* 0xff800000ff027424 */ /* 0x000fc400078e00ff */
[----:B------:R-:W-:Y:S01]  /*a980*/  FSETP.NE.FTZ.AND P0, PT, R12, RZ, PT ;  /* 0x000000ff0c00720b */ /* 0x000fe20003f15000 */
[----:B-1----:R-:W-:Y:S01]  /*a990*/  FADD.FTZ R13, R7, R4 ;  /* 0x00000004070d7221 */ /* 0x002fe20000010000 */
[----:B------:R-:W-:-:S04]  /*a9a0*/  IMAD.MOV.U32 R4, RZ, RZ, -0x800000 ;  /* 0xff800000ff047424 */ /* 0x000fc800078e00ff */
[----:B------:R-:W-:-:S07]  /*a9b0*/  FSETP.NE.FTZ.AND P2, PT, R13, RZ, PT ;  /* 0x000000ff0d00720b */ /* 0x000fce0003f55000 */
[----:B------:R-:W0:Y:S01]  /*a9c0*/  @P0 MUFU.LG2 R8, R12 ;  /* 0x0000000c00080308 */ /* 0x000e220000000c00 */
[----:B------:R-:W-:-:S05]  /*a9d0*/  @P0 FMUL.FTZ R7, R0, 0.69314718246459960938 ;  /* 0x3f31721800070820 */ /* 0x000fca0000410000 */
[----:B------:R-:W-:Y:S02]  /*a9e0*/  @P2 FMUL.FTZ R15, R0, 0.69314718246459960938 ;  /* 0x3f317218000f2820 */ /* 0x000fe40000410000 */
        /* <DEDUP_REMOVED lines=28> */
[----:B------:R-:W-:Y:S01]  /*abb0*/  UIADD3 UR4, UR4, 0x300, URZ ;  /* 0x0000030004047890 */ /* 0x000fe2000fffe03f */
[----:B------:R-:W-:Y:S02]  /*abc0*/  WARPGROUP.DEPBAR.LE gsb0, 0x0 ;  /* 0x00008000000079c5 */ /* 0x000fe40000010000 */
[----:B------:R-:W-:-:S14]  /*abd0*/  WARPGROUP.ARRIVE ;  /* 0x00000000000079c5 */ /* 0x000fdc0000000000 */
[----:B------:R-:W-:Y:S01]  /*abe0*/  HGMMA.64x192x16.F32.BF16 R24, R180, gdesc[UR4].tnspB, R24, gsb0 ;  /* 0x42e00004b4187df0 */ /* 0x000fe20008001818 */
[----:B------:R-:W-:Y:S01]  /*abf0*/  UMOV UR6, UR4 ;  /* 0x0000000400067c82 */ /* 0x000fe20008000000 */
[----:B------:R-:W-:Y:S01]  /*ac00*/  UMOV UR7, 0x40000040 ;  /* 0x4000004000077882 */ /* 0x000fe20000000000 */
[----:B------:R-:W-:Y:S02]  /*ac10*/  WARPGROUP.DEPBAR.LE gsb0, 0x0 ;  /* 0x00008000000079c5 */ /* 0x000fe40000010000 */
[----:B------:R-:W-:-:S15]  /*ac20*/  WARPGROUP.ARRIVE ;  /* 0x00000000000079c5 */ /* 0x000fde0000000000 */
[----:B------:R-:W-:Y:S03]  /*ac30*/  HGMMA.64x192x16.F32.BF16 R24, R176, gdesc[UR4].tnspB, R24, gsb0 ;  /* 0x42e00004b0187df0 */ /* 0x000fe60008001818 */
        /* <DEDUP_REMOVED lines=98> */
.L_x_3224:
[----:B------:R-:W-:Y:S05]  /*b260*/  @P0 BRA `(.L_x_3245) ;  /* 0x0000001800e00947 */ /* 0x000fea0003800000 */
[----:B------:R-:W0:Y:S01]  /*b270*/  S2R R0, SR_TID.X ;  /* 0x0000000000007919 */ /* 0x000e220000002100 */
[----:B------:R-:W1:Y:S01]  /*b280*/  LDC R17, c[0x0][0xbe8] ;  /* 0x0002fa00ff117b82 */ /* 0x000e620000000800 */
[----:B------:R-:W-:Y:S01]  /*b290*/  R2UR UR13, R18 ;  /* 0x00000000120d72ca */ /* 0x000fe200000e0000 */
[----:B------:R-:W-:Y:S01]  /*b2a0*/  ULDC.64 UR8, c[0x0][0xbd0] ;  /* 0x0002f40000087ab9 */ /* 0x000fe20000000a00 */
[----:B------:R-:W2:Y:S01]  /*b2b0*/  S2R R12, SR_CTAID.X ;  /* 0x00000000000c7919 */ /* 0x000ea20000002500 */
[----:B------:R-:W-:Y:S01]  /*b2c0*/  ULDC.64 UR14, c[0x0][0x208] ;  /* 0x00008200000e7ab9 */ /* 0x000fe20000000a00 */
[----:B------:R-:W-:Y:S03]  /*b2d0*/  BSSY B0, `(.L_x_3246) ;  /* 0x000011b000007945 */ /* 0x000fe60003800000 */
[----:B------:R-:W3:Y:S06]  /*b2e0*/  S2UR UR12, SR_CTAID.Z ;  /* 0x00000000000c79c3 */ /* 0x000eec0000002700 */
[----:B------:R-:W-:-:S02]  /*b2f0*/  USHF.R.S32.HI UR7, URZ, 0x1f, UR13 ;  /* 0x0000001f3f077899 */ /* 0x000fc4000801140d */
[----:B------:R-:W-:Y:S01]  /*b300*/  IMAD R15, RZ, RZ, -UR13 ;  /* 0x8000000dff0f7e24 */ /* 0x000fe2000f8e02ff */
[----:B------:R-:W4:Y:S01]  /*b310*/  S2UR UR11, SR_CTAID.Y ;  /* 0x00000000000b79c3 */ /* 0x000f220000002600 */
[----:B------:R-:W-:Y:S02]  /*b320*/  UIMAD.WIDE.U32 UR4, UR13, UR8, URZ ;  /* 0x000000080d0472a5 */ /* 0x000fe4000f8e003f */
[----:B------:R-:W-:-:S04]  /*b330*/  UIMAD UR6, UR7, UR8, URZ ;  /* 0x00000008070672a4 */ /* 0x000fc8000f8e023f */
[----:B------:R-:W-:Y:S01]  /*b340*/  UIMAD UR6, UR13, UR9, UR6 ;  /* 0x000000090d0672a4 */ /* 0x000fe2000f8e0206 */
[----:B------:R-:W-:Y:S01]  /*b350*/  BAR.SYNC.DEFER_BLOCKING 0x1, 0x100 ;  /* 0x0044000000007b1d */ /* 0x000fe20000010000 */
[----:B-1----:R-:W-:Y:S02]  /*b360*/  ISETP.NE.AND P0, PT, R17, 0x1, PT ;  /* 0x000000011100780c */ /* 0x002fe40003f05270 */
[----:B------:R-:W-:-:S05]  /*b370*/  UIADD3 UR6, UR5, UR6, URZ ;  /* 0x0000000605067290 */ /* 0x000fca000fffe03f */
[----:B------:R-:W4:Y:S01]  /*b380*/  LDC R16, c[0x0][0xc50] ;  /* 0x00031400ff107b82 */ /* 0x000f220000000800 */
[----:B0-----:R-:W-:Y:S01]  /*b390*/  VIADD R8, R0, 0xffffff80 ;  /* 0xffffff8000087836 */ /* 0x001fe20000000000 */
[----:B---3--:R-:W-:Y:S01]  /*b3a0*/  USHF.R.S32.HI UR10, URZ, 0x1f, UR12 ;  /* 0x0000001f3f0a7899 */ /* 0x008fe2000801140c */
[----:B------:R-:W-:-:S03]  /*b3b0*/  ULDC.64 UR8, c[0x0][0xb38] ;  /* 0x0002ce0000087ab9 */ /* 0x000fc60000000a00 */
[----:B------:R-:W-:Y:S01]  /*b3c0*/  SHF.R.S32.HI R5, RZ, 0x1f, R8 ;  /* 0x0000001fff057819 */ /* 0x000fe20000011408 */
[----:B------:R-:W-:Y:S01]  /*b3d0*/  UIMAD UR7, UR7, UR8, URZ ;  /* 0x00000008070772a4 */ /* 0x000fe2000f8e023f */
[----:B------:R-:W0:Y:S02]  /*b3e0*/  LDC.64 R20, c[0x0][0xb40] ;  /* 0x0002d000ff147b82 */ /* 0x000e240000000a00 */
[CC--:B------:R-:W-:Y:S02]  /*b3f0*/  LEA.HI R0, R5.reuse, R8.reuse, RZ, 0x7 ;  /* 0x0000000805007211 */ /* 0x0c0fe400078f38ff */
[----:B------:R-:W-:Y:S02]  /*b400*/  LEA.HI R5, R5, R8, RZ, 0x2 ;  /* 0x0000000805057211 */ /* 0x000fe400078f10ff */
[----:B------:R-:W-:Y:S02]  /*b410*/  LOP3.LUT R3, R0, 0xffffff80, RZ, 0xc0, !PT ;  /* 0xffffff8000037812 */ /* 0x000fe400078ec0ff */
[----:B------:R-:W-:Y:S01]  /*b420*/  SHF.R.S32.HI R7, RZ, 0x7, R0 ;  /* 0x00000007ff077819 */ /* 0x000fe20000011400 */
[----:B------:R-:W1:Y:S01]  /*b430*/  @P0 LDC R13, c[0x0][0xbf0] ;  /* 0x0002fc00ff0d0b82 */ /* 0x000e620000000800 */
[----:B------:R-:W-:Y:S01]  /*b440*/  LOP3.LUT R5, R5, 0xfffffffc, RZ, 0xc0, !PT ;  /* 0xfffffffc05057812 */ /* 0x000fe200078ec0ff */
[----:B------:R-:W-:Y:S01]  /*b450*/  IMAD.IADD R23, R8, 0x1, -R3 ;  /* 0x0000000108177824 */ /* 0x000fe200078e0a03 */
[----:B------:R-:W-:-:S03]  /*b460*/  LEA.HI R0, R0, R7, RZ, 0x1 ;  /* 0x0000000700007211 */ /* 0x000fc600078f08ff */
[----:B------:R-:W-:Y:S01]  /*b470*/  IMAD.IADD R5, R8, 0x1, -R5 ;  /* 0x0000000108057824 */ /* 0x000fe200078e0a05 */
[----:B------:R-:W-:Y:S01]  /*b480*/  SHF.R.S32.HI R10, RZ, 0x1f, R23 ;  /* 0x0000001fff0a7819 */ /* 0x000fe20000011417 */
[----:B------:R-:W3:Y:S01]  /*b490*/  @P0 LDC R121, c[0x0][0xbec] ;  /* 0x0002fb00ff790b82 */ /* 0x000ee20000000800 */
[----:B------:R-:W-:Y:S01]  /*b4a0*/  LOP3.LUT R0, R0, 0x3fffffe, RZ, 0xc0, !PT ;  /* 0x03fffffe00007812 */ /* 0x000fe200078ec0ff */
[----:B----4-:R-:W-:Y:S01]  /*b4b0*/  IMAD R19, R16, R15, UR11 ;  /* 0x0000000b10137e24 */ /* 0x010fe2000f8e020f */
[----:B------:R-:W-:-:S03]  /*b4c0*/  LEA.HI R120, R10, R23, RZ, 0x2 ;  /* 0x000000170a787211 */ /* 0x000fc600078f10ff */
[----:B------:R-:W-:Y:S01]  /*b4d0*/  IMAD.IADD R0, R7, 0x1, -R0 ;  /* 0x0000000107007824 */ /* 0x000fe200078e0a00 */
[--C-:B------:R-:W-:Y:S01]  /*b4e0*/  SHF.R.S32.HI R3, RZ, 0x2, R120.reuse ;  /* 0x00000002ff037819 */ /* 0x100fe20000011478 */
[----:B------:R-:W4:Y:S01]  /*b4f0*/  @P0 LDC R22, c[0x0][0xbf0] ;  /* 0x0002fc00ff160b82 */ /* 0x000f220000000800 */
[----:B------:R-:W-:Y:S01]  /*b500*/  SHF.R.S32.HI R6, RZ, 0x1f, R120 ;  /* 0x0000001fff067819 */ /* 0x000fe20000011478 */
[----:B0-----:R-:W-:Y:S01]  /*b510*/  IMAD R14, R20, UR10, RZ ;  /* 0x0000000a140e7c24 */ /* 0x001fe2000f8e02ff */
[----:B------:R-:W-:Y:S02]  /*b520*/  LEA.HI R7, R5, R5, RZ, 0x1 ;  /* 0x0000000505077211 */ /* 0x000fe400078f08ff */
[----:B------:R-:W-:Y:S02]  /*b530*/  LEA.HI R6, R6, R3, RZ, 0x3 ;  /* 0x0000000306067211 */ /* 0x000fe400078f18ff */
[----:B------:R-:W-:Y:S01]  /*b540*/  LOP3.LUT R8, R7, 0x1ffffffe, RZ, 0xc0, !PT ;  /* 0x1ffffffe07087812 */ /* 0x000fe200078ec0ff */
[----:B------:R-:W-:Y:S01]  /*b550*/  IMAD.U32 R7, RZ, RZ, UR5 ;  /* 0x00000005ff077e24 */ /* 0x000fe2000f8e00ff */
[----:B------:R-:W-:Y:S01]  /*b560*/  LOP3.LUT R6, R6, 0xfffffff8, RZ, 0xc0, !PT ;  /* 0xfffffff806067812 */ /* 0x000fe200078ec0ff */
[----:B------:R-:W-:Y:S01]  /*b570*/  IMAD.U32 R7, RZ, RZ, UR6 ;  /* 0x00000006ff077e24 */ /* 0x000fe2000f8e00ff */
[----:B------:R-:W-:Y:S01]  /*b580*/  UIMAD UR6, UR13, UR9, UR7 ;  /* 0x000000090d0672a4 */ /* 0x000fe2000f8e0207 */
[----:B------:R-:W-:Y:S01]  /*b590*/  IMAD.IADD R8, R5, 0x1, -R8 ;  /* 0x0000000105087824 */ /* 0x000fe200078e0a08 */
[----:B------:R-:W-:Y:S01]  /*b5a0*/  LOP3.LUT R120, R120, 0x7ffffffc, RZ, 0xc0, !PT ;  /* 0x7ffffffc78787812 */ /* 0x000fe200078ec0ff */
[----:B------:R-:W-:Y:S01]  /*b5b0*/  IMAD.IADD R6, R3, 0x1, -R6 ;  /* 0x0000000103067824 */ /* 0x000fe200078e0a06 */
[----:B------:R-:W-:Y:S01]  /*b5c0*/  LEA.HI R3, R10, R23, RZ, 0x5 ;  /* 0x000000170a037211 */ /* 0x000fe200078f28ff */
[----:B------:R-:W0:Y:S02]  /*b5d0*/  @P0 LDC R5, c[0x0][0xbec] ;  /* 0x0002fb00ff050b82 */ /* 0x000e240000000800 */
[----:B------:R-:W-:Y:S01]  /*b5e0*/  IMAD.IADD R120, R23, 0x1, -R120 ;  /* 0x0000000117787824 */ /* 0x000fe200078e0a78 */
[----:B------:R-:W-:-:S04]  /*b5f0*/  SHF.R.S32.HI R3, RZ, 0x5, R3 ;  /* 0x00000005ff037819 */ /* 0x000fc80000011403 */
[----:B------:R-:W-:Y:S01]  /*b600*/  LEA R3, R3, R6, 0x4 ;  /* 0x0000000603037211 */ /* 0x000fe200078e20ff */
[----:B------:R-:W5:Y:S01]  /*b610*/  LDC.64 R10, c[0x0][0xbd8] ;  /* 0x0002f600ff0a7b82 */ /* 0x000f620000000a00 */
[----:B------:R-:W-:Y:S01]  /*b620*/  IMAD.U32 R6, RZ, RZ, UR4 ;  /* 0x00000004ff067e24 */ /* 0x000fe2000f8e00ff */
[----:B------:R-:W-:Y:S02]  /*b630*/  UIMAD.WIDE.U32 UR4, UR13, UR8, URZ ;  /* 0x000000080d0472a5 */ /* 0x000fe4000f8e003f */
[----:B------:R-:W-:Y:S01]  /*b640*/  IMAD R3, R0, 0x40, R3 ;  /* 0x0000004000037824 */ /* 0x000fe200078e0203 */
[----:B------:R-:W-:Y:S01]  /*b650*/  ULDC.64 UR8, c[0x0][0xb28] ;  /* 0x0002ca0000087ab9 */ /* 0x000fe20000000a00 */
[----:B------:R-:W-:Y:S02]  /*b660*/  UIADD3 UR6, UR5, UR6, URZ ;  /* 0x0000000605067290 */ /* 0x000fe4000fffe03f */
[----:B------:R-:W-:Y:S01]  /*b670*/  IMAD R8, R8, 0x8, R3 ;  /* 0x0000000808087824 */ /* 0x000fe200078e0203 */
[----:B--2---:R-:W-:Y:S01]  /*b680*/  LEA R3, R12, R3, 0x7 ;  /* 0x000000030c037211 */ /* 0x004fe200078e38ff */
[----:B------:R-:W-:-:S02]  /*b690*/  IMAD.U32 R9, RZ, RZ, UR5 ;  /* 0x00000005ff097e24 */ /* 0x000fc4000f8e00ff */
[----:B------:R-:W-:Y:S01]  /*b6a0*/  IMAD.U32 R9, RZ, RZ, UR6 ;  /* 0x00000006ff097e24 */ /* 0x000fe2000f8e00ff */
[----:B------:R-:W-:Y:S01]  /*b6b0*/  ULDC.64 UR6, c[0x0][0xb48] ;  /* 0x0002d20000067ab9 */ /* 0x000fe20000000a00 */
[C---:B-----5:R-:W-:Y:S02]  /*b6c0*/  IMAD R0, R10.reuse, UR10, RZ ;  /* 0x0000000a0a007c24 */ /* 0x060fe4000f8e02ff */
[----:B------:R-:W-:-:S04]  /*b6d0*/  IMAD.WIDE.U32 R6, R10, UR12, R6 ;  /* 0x0000000c0a067c25 */ /* 0x000fc8000f8e0006 */
[----:B------:R-:W-:Y:S02]  /*b6e0*/  IMAD R11, R11, UR12, R0 ;  /* 0x0000000c0b0b7c24 */ /* 0x000fe4000f8e0200 */
[----:B------:R-:W-:Y:S01]  /*b6f0*/  IMAD R0, R12, 0x80, R8 ;  /* 0x000000800c007824 */ /* 0x000fe200078e0208 */
[----:B------:R-:W-:Y:S01]  /*b700*/  MOV R8, UR4 ;  /* 0x0000000400087c02 */ /* 0x000fe20008000f00 */
[----:B------:R-:W-:Y:S01]  /*b710*/  IMAD.IADD R7, R7, 0x1, R11 ;  /* 0x0000000107077824 */ /* 0x000fe200078e020b */
[----:B------:R-:W-:Y:S01]  /*b720*/  ULDC.64 UR4, c[0x0][0xbe0] ;  /* 0x0002f80000047ab9 */ /* 0x000fe20000000a00 */
[----:B0-----:R-:W-:-:S04]  /*b730*/  @P0 IMAD.HI.U32 R10, R0, R5, RZ ;  /* 0x00000005000a0227 */ /* 0x001fc800078e00ff */
[----:B------:R-:W-:Y:S01]  /*b740*/  IMAD.MOV.U32 R5, RZ, RZ, R0 ;  /* 0x000000ffff057224 */ /* 0x000fe200078e0000 */
[----:B-1----:R-:W-:Y:S01]  /*b750*/  @P0 SHF.R.U32.HI R5, RZ, R13, R10 ;  /* 0x0000000dff050219 */ /* 0x002fe2000001160a */
[----:B------:R-:W-:Y:S01]  /*b760*/  IMAD R13, R21, UR12, R14 ;  /* 0x0000000c150d7c24 */ /* 0x000fe2000f8e020e */
[----:B------:R-:W-:Y:S01]  /*b770*/  SHF.R.S32.HI R14, RZ, 0x1f, R19 ;  /* 0x0000001fff0e7819 */ /* 0x000fe20000011413 */
[----:B------:R-:W-:-:S04]  /*b780*/  IMAD.WIDE.U32 R8, R20, UR12, R8 ;  /* 0x0000000c14087c25 */ /* 0x000fc8000f8e0008 */
[----:B---3--:R-:W-:Y:S01]  /*b790*/  @P0 IMAD.HI.U32 R121, R0, R121, RZ ;  /* 0x0000007900790227 */ /* 0x008fe200078e00ff */
[----:B------:R-:W-:-:S03]  /*b7a0*/  IADD3 R9, R9, R13, RZ ;  /* 0x0000000d09097210 */ /* 0x000fc60007ffe0ff */
[----:B------:R-:W-:Y:S02]  /*b7b0*/  IMAD R13, R14, UR6, RZ ;  /* 0x000000060e0d7c24 */ /* 0x000fe4000f8e02ff */
[----:B------:R-:W-:-:S04]  /*b7c0*/  IMAD.WIDE.U32 R6, R19, UR4, R6 ;  /* 0x0000000413067c25 */ /* 0x000fc8000f8e0006 */
[----:B------:R-:W-:Y:S01]  /*b7d0*/  IMAD.MOV.U32 R11, RZ, RZ, R0 ;  /* 0x000000ffff0b7224 */ /* 0x000fe200078e0000 */
[----:B----4-:R-:W-:Y:S01]  /*b7e0*/  @P0 SHF.R.U32.HI R11, RZ, R22, R121 ;  /* 0x00000016ff0b0219 */ /* 0x010fe20000011679 */
[----:B------:R-:W-:Y:S01]  /*b7f0*/  IMAD R10, R14, UR4, RZ ;  /* 0x000000040e0a7c24 */ /* 0x000fe2000f8e02ff */
[----:B------:R-:W-:Y:S01]  /*b800*/  IADD3 R6, P0, R5, R6, RZ ;  /* 0x0000000605067210 */ /* 0x000fe20007f1e0ff */
[C---:B------:R-:W-:Y:S01]  /*b810*/  IMAD R15, R19.reuse, UR7, R13 ;  /* 0x00000007130f7c24 */ /* 0x040fe2000f8e020d */
[--C-:B------:R-:W-:Y:S01]  /*b820*/  SHF.R.S32.HI R13, RZ, 0x1f, R5.reuse ;  /* 0x0000001fff0d7819 */ /* 0x100fe20000011405 */
[----:B------:R-:W-:Y:S02]  /*b830*/  IMAD.MOV R5, RZ, RZ, -R5 ;  /* 0x000000ffff057224 */ /* 0x000fe400078e0a05 */
[----:B------:R-:W-:Y:S01]  /*b840*/  IMAD R14, R19, UR5, R10 ;  /* 0x00000005130e7c24 */ /* 0x000fe2000f8e020a */
[--C-:B------:R-:W-:Y:S01]  /*b850*/  SHF.R.S32.HI R10, RZ, 0x1f, R11.reuse ;  /* 0x0000001fff0a7819 */ /* 0x100fe2000001140b */
[----:B------:R-:W-:Y:S01]  /*b860*/  IMAD.MOV R16, RZ, RZ, -R11 ;  /* 0x000000ffff107224 */ /* 0x000fe200078e0a0b */
[----:B------:R-:W-:Y:S01]  /*b870*/  ULDC.64 UR4, c[0x0][0xb30] ;  /* 0x0002cc0000047ab9 */ /* 0x000fe20000000a00 */
[----:B------:R-:W-:Y:S01]  /*b880*/  IMAD R5, R17, R5, R0 ;  /* 0x0000000511057224 */ /* 0x000fe200078e0200 */
[----:B------:R-:W-:Y:S01]  /*b890*/  IADD3.X R7, R13, R7, R14, P0, !PT ;  /* 0x000000070d077210 */ /* 0x000fe200007fe40e */
[----:B------:R-:W-:Y:S01]  /*b8a0*/  IMAD.WIDE.U32 R8, R19, UR6, R8 ;  /* 0x0000000613087c25 */ /* 0x000fe2000f8e0008 */
[----:B------:R-:W-:-:S03]  /*b8b0*/  ULDC.64 UR6, c[0x0][0xbc8] ;  /* 0x0002f20000067ab9 */ /* 0x000fc60000000a00 */
[----:B------:R-:W-:Y:S02]  /*b8c0*/  IMAD R10, R10, UR4, RZ ;  /* 0x000000040a0a7c24 */ /* 0x000fe4000f8e02ff */
[----:B------:R-:W-:Y:S01]  /*b8d0*/  IMAD R13, R17, R16, R0 ;  /* 0x00000010110d7224 */ /* 0x000fe200078e0200 */
[----:B------:R-:W-:Y:S01]  /*b8e0*/  SHF.R.S32.HI R0, RZ, 0x1f, R5 ;  /* 0x0000001fff007819 */ /* 0x000fe20000011405 */
[----:B------:R-:W-:Y:S02]  /*b8f0*/  IMAD.IADD R9, R9, 0x1, R15 ;  /* 0x0000000109097824 */ /* 0x000fe400078e020f */
[C---:B------:R-:W-:Y:S01]  /*b900*/  IMAD R15, R11.reuse, UR5, R10 ;  /* 0x000000050b0f7c24 */ /* 0x040fe2000f8e020a */
[----:B------:R-:W-:Y:S01]  /*b910*/  SHF.R.S32.HI R10, RZ, 0x1f, R13 ;  /* 0x0000001fff0a7819 */ /* 0x000fe2000001140d */
[----:B------:R-:W-:Y:S01]  /*b920*/  IMAD.WIDE.U32 R8, R11, UR4, R8 ;  /* 0x000000040b087c25 */ /* 0x000fe2000f8e0008 */
[----:B------:R-:W0:Y:S01]  /*b930*/  S2UR UR5, SR_CgaCtaId ;  /* 0x00000000000579c3 */ /* 0x000e220000008800 */
[----:B------:R-:W-:-:S02]  /*b940*/  UMOV UR4, 0x400 ;  /* 0x0000040000047882 */ /* 0x000fc40000000000 */
[----:B------:R-:W-:Y:S02]  /*b950*/  IMAD R0, R0, UR6, RZ ;  /* 0x0000000600007c24 */ /* 0x000fe4000f8e02ff */
[----:B------:R-:W-:Y:S02]  /*b960*/  IMAD.IADD R9, R9, 0x1, R15 ;  /* 0x0000000109097824 */ /* 0x000fe400078e020f */
[----:B------:R-:W-:Y:S02]  /*b970*/  IMAD R10, R10, UR8, RZ ;  /* 0x000000080a0a7c24 */ /* 0x000fe4000f8e02ff */
[C---:B------:R-:W-:Y:S02]  /*b980*/  IMAD R11, R5.reuse, UR7, R0 ;  /* 0x00000007050b7c24 */ /* 0x040fe4000f8e0200 */
[----:B------:R-:W-:Y:S01]  /*b990*/  IMAD.WIDE.U32 R6, R5, UR6, R6 ;  /* 0x0000000605067c25 */ /* 0x000fe2000f8e0006 */
[----:B------:R-:W-:-:S03]  /*b9a0*/  ULDC.64 UR6, c[0x0][0xba8] ;  /* 0x0002ea0000067ab9 */ /* 0x000fc60000000a00 */
[C---:B------:R-:W-:Y:S02]  /*b9b0*/  IMAD R5, R13.reuse, UR9, R10 ;  /* 0x000000090d057c24 */ /* 0x040fe4000f8e020a */
[----:B------:R-:W-:Y:S01]  /*b9c0*/  IMAD.WIDE.U32 R8, R13, UR8, R8 ;  /* 0x000000080d087c25 */ /* 0x000fe2000f8e0008 */
[----:B------:R-:W-:Y:S01]  /*b9d0*/  LEA R13, P0, R6, UR6, 0x2 ;  /* 0x00000006060d7c11 */ /* 0x000fe2000f8010ff */
[----:B------:R-:W-:Y:S01]  /*b9e0*/  ULDC.64 UR8, c[0x0][0xb00] ;  /* 0x0002c00000087ab9 */ /* 0x000fe20000000a00 */
[----:B------:R-:W-:Y:S01]  /*b9f0*/  ULDC UR6, c[0x0][0xa88] ;  /* 0x0002a20000067ab9 */ /* 0x000fe20000000800 */
[----:B------:R-:W-:Y:S01]  /*ba00*/  IMAD.IADD R7, R7, 0x1, R11 ;  /* 0x0000000107077824 */ /* 0x000fe200078e020b */
[----:B------:R-:W-:Y:S01]  /*ba10*/  LEA R0, P1, R8, UR8, 0x2 ;  /* 0x0000000808007c11 */ /* 0x000fe2000f8210ff */
[----:B------:R-:W-:Y:S01]  /*ba20*/  IMAD.IADD R5, R9, 0x1, R5 ;  /* 0x0000000109057824 */ /* 0x000fe200078e0205 */
[----:B------:R-:W-:Y:S01]  /*ba30*/  SHFL.IDX PT, R10, R13, 0x1, 0x1c1f ;  /* 0x003c1f000d0a7f89 */ /* 0x000fe200000e0000 */
[----:B0-----:R-:W-:Y:S01]  /*ba40*/  ULEA UR4, UR5, UR4, 0x18 ;  /* 0x0000000405047291 */ /* 0x001fe2000f8ec03f */
[----:B------:R-:W-:Y:S01]  /*ba50*/  LEA.HI.X R14, R6, UR7, R7, 0x2, P0 ;  /* 0x00000007060e7c11 */ /* 0x000fe200080f1407 */
[----:B------:R-:W-:Y:S01]  /*ba60*/  IMAD R22, R17, UR6, RZ ;  /* 0x0000000611167c24 */ /* 0x000fe2000f8e02ff */
[----:B------:R-:W-:Y:S01]  /*ba70*/  LEA.HI.X R5, R8, UR9, R5, 0x2, P1 ;  /* 0x0000000908057c11 */ /* 0x000fe200088f1405 */
[----:B------:R-:W-:Y:S01]  /*ba80*/  VIADD R19, R3, 0x8 ;  /* 0x0000000803137836 */ /* 0x000fe20000000000 */
[----:B------:R-:W-:Y:S01]  /*ba90*/  SHFL.IDX PT, R8, R13, RZ, 0x1c1f ;  /* 0x001c1fff0d087589 */ /* 0x000fe200000e0000 */
[----:B------:R-:W-:Y:S01]  /*baa0*/  LOP3.LUT P0, RZ, R23, 0x3, RZ, 0xc0, !PT ;  /* 0x0000000317ff7812 */ /* 0x000fe2000780c0ff */
[----:B------:R-:W-:Y:S01]  /*bab0*/  UIADD3 UR4, UR4, 0x36820, URZ ;  /* 0x0003682004047890 */ /* 0x000fe2000fffe03f */
[CC--:B------:R-:W-:Y:S01]  /*bac0*/  ISETP.GE.AND P2, PT, R3.reuse, R22.reuse, PT ;  /* 0x000000160300720c */ /* 0x0c0fe20003f46270 */
[----:B------:R-:W0:Y:S01]  /*bad0*/  SHFL.IDX PT, R9, R14, RZ, 0x1c1f ;  /* 0x001c1fff0e097589 */ /* 0x000e2200000e0000 */
[-C--:B------:R-:W-:Y:S01]  /*bae0*/  ISETP.GE.OR P1, PT, R3, R22.reuse, P0 ;  /* 0x000000160300720c */ /* 0x080fe20000726670 */
[----:B------:R-:W-:Y:S01]  /*baf0*/  UPRMT UR4, URZ, 0x654, UR4 ;  /* 0x000006543f047896 */ /* 0x000fe20008000004 */
[----:B------:R-:W-:Y:S01]  /*bb00*/  ISETP.GE.OR P0, PT, R19, R22, P0 ;  /* 0x000000161300720c */ /* 0x000fe20000706670 */
[----:B------:R-:W1:Y:S01]  /*bb10*/  SHFL.IDX PT, R11, R14, 0x1, 0x1c1f ;  /* 0x003c1f000e0b7f89 */ /* 0x000e6200000e0000 */
[----:B------:R-:W-:-:S03]  /*bb20*/  IMAD.SHL.U32 R3, R120, 0x2, RZ ;  /* 0x0000000278037824 */ /* 0x000fc600078e00ff */
[----:B------:R2:W3:Y:S03]  /*bb30*/  SHFL.IDX PT, R6, R0, RZ, 0x1c1f ;  /* 0x001c1fff00067589 */ /* 0x0004e600000e0000 */
[----:B------:R-:W-:Y:S01]  /*bb40*/  SYNCS.ARRIVE.TRANS64.RED.A1T0 RZ, [UR4], RZ ;  /* 0x000000ffffff79a7 */ /* 0x000fe20008100404 */
[----:B------:R2:W4:Y:S04]  /*bb50*/  SHFL.IDX PT, R7, R5, RZ, 0x1c1f ;  /* 0x001c1fff05077589 */ /* 0x00052800000e0000 */
        /* <DEDUP_REMOVED lines=12> */
[C---:B------:R-:W-:Y:S01]  /*bc20*/  IADD3 R15, R3.reuse, 0x20, RZ ;  /* 0x00000020030f7810 */ /* 0x040fe20007ffe0ff */
[C---:B------:R-:W-:Y:S01]  /*bc30*/  VIADD R17, R3.reuse, 0x40 ;  /* 0x0000004003117836 */ /* 0x040fe20000000000 */
[----:B------:R-:W-:Y:S01]  /*bc40*/  ISETP.GE.AND P5, PT, R14, UR4, PT ;  /* 0x000000040e007c0c */ /* 0x000fe2000bfa6270 */
[----:B------:R-:W-:Y:S01]  /*bc50*/  VIADD R20, R3, 0x48 ;  /* 0x0000004803147836 */ /* 0x000fe20000000000 */
[----:B------:R-:W-:-:S02]  /*bc60*/  ISETP.GE.AND P6, PT, R15, UR4, PT ;  /* 0x000000040f007c0c */ /* 0x000fc4000bfc6270 */
[----:B------:R-:W-:Y:S01]  /*bc70*/  ISETP.GE.AND P3, PT, R16, UR4, PT ;  /* 0x0000000410007c0c */ /* 0x000fe2000bf66270 */
[C-C-:B---34-:R-:W-:Y:S02]  /*bc80*/  @!P0 IMAD.WIDE R8, R3.reuse, 0x4, R6.reuse ;  /* 0x0000000403088825 */ /* 0x158fe400078e0206 */
[----:B------:R-:W-:Y:S02]  /*bc90*/  @!P1 LEA.HI R2, R2, R2, RZ, 0x1 ;  /* 0x0000000202029211 */ /* 0x000fe400078f08ff */
        /* <DEDUP_REMOVED lines=9> */
[----:B------:R-:W-:Y:S01]  /*bd30*/  ISETP.GE.AND P4, PT, R4, UR4, PT ;  /* 0x0000000404007c0c */ /* 0x000fe2000bf86270 */
[----:B------:R-:W-:Y:S01]  /*bd40*/  @!P2 IMAD.WIDE R12, R13, 0x4, R6 ;  /* 0x000000040d0ca825 */ /* 0x000fe200078e0206 */
[----:B------:R1:W-:Y:S01]  /*bd50*/  @!P1 ST.E.64 desc[UR6][R10.64], R28 ;  /* 0x0000001c0a009985 */ /* 0x0003e2000c101b06 */
[----:B------:R-:W-:Y:S02]  /*bd60*/  ISETP.GE.AND P1, PT, R20, UR4, PT ;  /* 0x0000000414007c0c */ /* 0x000fe4000bf26270 */
[----:B------:R-:W-:Y:S01]  /*bd70*/  @!P6 LEA.HI R15, R15, R15, RZ, 0x1 ;  /* 0x0000000f0f0fe211 */ /* 0x000fe200078f08ff */
[----:B------:R2:W-:Y:S01]  /*bd80*/  @!P2 ST.E.64 desc[UR6][R12.64], R32 ;  /* 0x000000200c00a985 */ /* 0x0005e2000c101b06 */
[----:B------:R-:W-:Y:S01]  /*bd90*/  ISETP.GE.AND P2, PT, R17, UR4, PT ;  /* 0x0000000411007c0c */ /* 0x000fe2000bf46270 */
[----:B0-----:R-:W-:Y:S01]  /*bda0*/  VIADD R24, R3, 0x50 ;  /* 0x0000005003187836 */ /* 0x001fe20000000000 */
[----:B------:R-:W-:Y:S02]  /*bdb0*/  @!P5 LOP3.LUT R9, R14, 0xfffffffe, RZ, 0xc0, !PT ;  /* 0xfffffffe0e09d812 */ /* 0x000fe400078ec0ff */
[----:B------:R-:W-:-:S02]  /*bdc0*/  @!P0 LEA.HI R2, R2, R2, RZ, 0x1 ;  /* 0x0000000202028211 */ /* 0x000fc400078f08ff */
[----:B------:R-:W-:Y:S01]  /*bdd0*/  @!P4 LEA.HI R4, R4, R4, RZ, 0x1 ;  /* 0x000000040404c211 */ /* 0x000fe200078f08ff */
[--C-:B------:R-:W-:Y:S01]  /*bde0*/  @!P5 IMAD.WIDE R8, R9, 0x4, R6.reuse ;  /* 0x000000040908d825 */ /* 0x100fe200078e0206 */
[----:B------:R-:W-:Y:S02]  /*bdf0*/  @!P3 LEA.HI R16, R16, R16, RZ, 0x1 ;  /* 0x000000101010b211 */ /* 0x000fe400078f08ff */
[----:B-1----:R-:W-:Y:S02]  /*be00*/  @!P6 LOP3.LUT R11, R15, 0xfffffffe, RZ, 0xc0, !PT ;  /* 0xfffffffe0f0be812 */ /* 0x002fe400078ec0ff */
[----:B------:R-:W-:Y:S01]  /*be10*/  @!P1 LEA.HI R20, R20, R20, RZ, 0x1 ;  /* 0x0000001414149211 */ /* 0x000fe200078f08ff */
[----:B------:R0:W-:Y:S01]  /*be20*/  @!P5 ST.E.64 desc[UR6][R8.64], R36 ;  /* 0x000000240800d985 */ /* 0x0001e2000c101b06 */
[----:B--2---:R-:W-:Y:S01]  /*be30*/  @!P2 LEA.HI R12, R17, R17, RZ, 0x1 ;  /* 0x00000011110ca211 */ /* 0x004fe200078f08ff */
[----:B------:R-:W-:Y:S01]  /*be40*/  @!P6 IMAD.WIDE R10, R11, 0x4, R6 ;  /* 0x000000040b0ae825 */ /* 0x000fe200078e0206 */
[----:B------:R-:W-:-:S02]  /*be50*/  @!P0 LOP3.LUT R13, R2, 0xfffffffe, RZ, 0xc0, !PT ;  /* 0xfffffffe020d8812 */ /* 0x000fc400078ec0ff */
[----:B------:R-:W-:Y:S01]  /*be60*/  @!P4 LOP3.LUT R15, R4, 0xfffffffe, RZ, 0xc0, !PT ;  /* 0xfffffffe040fc812 */ /* 0x000fe200078ec0ff */
[C---:B------:R-:W-:Y:S01]  /*be70*/  VIADD R2, R3.reuse, 0x60 ;  /* 0x0000006003027836 */ /* 0x040fe20000000000 */
[----:B------:R-:W-:Y:S01]  /*be80*/  @!P3 LOP3.LUT R17, R16, 0xfffffffe, RZ, 0xc0, !PT ;  /* 0xfffffffe1011b812 */ /* 0x000fe200078ec0ff */
[----:B------:R1:W-:Y:S01]  /*be90*/  @!P6 ST.E.64 desc[UR6][R10.64], R40 ;  /* 0x000000280a00e985 */ /* 0x0003e2000c101b06 */
[----:B------:R-:W-:Y:S01]  /*bea0*/  @!P2 LOP3.LUT R21, R12, 0xfffffffe, RZ, 0xc0, !PT ;  /* 0xfffffffe0c15a812 */ /* 0x000fe200078ec0ff */
[C---:B------:R-:W-:Y:S01]  /*beb0*/  VIADD R4, R3.reuse, 0x68 ;  /* 0x0000006803047836 */ /* 0x040fe20000000000 */
        /* <DEDUP_REMOVED lines=18> */
[----:B------:R-:W-:Y:S01]  /*bfe0*/  VIADD R23, R3, 0x80 ;  /* 0x0000008003177836 */ /* 0x000fe20000000000 */
[----:B------:R-:W-:-:S02]  /*bff0*/  ISETP.GE.AND P2, PT, R20, UR4, PT ;  /* 0x0000000414007c0c */ /* 0x000fc4000bf46270 */
[----:B------:R4:W-:Y:S01]  /*c000*/  @!P1 ST.E.64 desc[UR6][R16.64], R60 ;  /* 0x0000003c10009985 */ /* 0x0009e2000c101b06 */
[----:B------:R-:W-:Y:S02]  /*c010*/  ISETP.GE.AND P1, PT, R4, UR4, PT ;  /* 0x0000000404007c0c */ /* 0x000fe4000bf26270 */
[----:B------:R-:W-:Y:S02]  /*c020*/  ISETP.GE.AND P3, PT, R21, UR4, PT ;  /* 0x0000000415007c0c */ /* 0x000fe4000bf66270 */
[----:B------:R-:W-:Y:S02]  /*c030*/  ISETP.GE.AND P4, PT, R23, UR4, PT ;  /* 0x0000000417007c0c */ /* 0x000fe4000bf86270 */
[----:B0-----:R-:W-:Y:S02]  /*c040*/  @!P5 LOP3.LUT R9, R24, 0xfffffffe, RZ, 0xc0, !PT ;  /* 0xfffffffe1809d812 */ /* 0x001fe400078ec0ff */
[----:B------:R-:W-:Y:S02]  /*c050*/  @!P0 LEA.HI R2, R2, R2, RZ, 0x1 ;  /* 0x0000000202028211 */ /* 0x000fe400078f08ff */
[----:B-1----:R-:W-:Y:S01]  /*c060*/  @!P6 LOP3.LUT R11, R25, 0xfffffffe, RZ, 0xc0, !PT ;  /* 0xfffffffe190be812 */ /* 0x002fe200078ec0ff */
[----:B------:R-:W-:Y:S01]  /*c070*/  @!P5 IMAD.WIDE R8, R9, 0x4, R6 ;  /* 0x000000040908d825 */ /* 0x000fe200078e0206 */
[----:B--2---:R-:W-:-:S02]  /*c080*/  @!P0 LOP3.LUT R13, R2, 0xfffffffe, RZ, 0xc0, !PT ;  /* 0xfffffffe020d8812 */ /* 0x004fc400078ec0ff */
[----:B------:R-:W-:Y:S01]  /*c090*/  @!P1 LEA.HI R4, R4, R4, RZ, 0x1 ;  /* 0x0000000404049211 */ /* 0x000fe200078f08ff */
[--C-:B------:R-:W-:Y:S01]  /*c0a0*/  @!P6 IMAD.WIDE R10, R11, 0x4, R6.reuse ;  /* 0x000000040b0ae825 */ /* 0x100fe200078e0206 */
[----:B------:R-:W-:Y:S01]  /*c0b0*/  @!P2 LEA.HI R20, R20, R20, RZ, 0x1 ;  /* 0x000000141414a211 */ /* 0x000fe200078f08ff */
[----:B------:R0:W-:Y:S01]  /*c0c0*/  @!P5 ST.E.64 desc[UR6][R8.64], R64 ;  /* 0x000000400800d985 */ /* 0x0001e2000c101b06 */
[----:B---3--:R-:W-:Y:S01]  /*c0d0*/  @!P1 LOP3.LUT R15, R4, 0xfffffffe, RZ, 0xc0, !PT ;  /* 0xfffffffe040f9812 */ /* 0x008fe200078ec0ff */
[----:B------:R-:W-:Y:S01]  /*c0e0*/  @!P0 IMAD.WIDE R12, R13, 0x4, R6 ;  /* 0x000000040d0c8825 */ /* 0x000fe200078e0206 */
[----:B------:R-:W-:Y:S01]  /*c0f0*/  @!P3 LEA.HI R21, R21, R21, RZ, 0x1 ;  /* 0x000000151515b211 */ /* 0x000fe200078f08ff */
[----:B------:R1:W-:Y:S01]  /*c100*/  @!P6 ST.E.64 desc[UR6][R10.64], R68 ;  /* 0x000000440a00e985 */ /* 0x0003e2000c101b06 */
[----:B------:R-:W-:Y:S01]  /*c110*/  @!P4 LEA.HI R23, R23, R23, RZ, 0x1 ;  /* 0x000000171717c211 */ /* 0x000fe200078f08ff */
[----:B------:R-:W-:Y:S01]  /*c120*/  VIADD R2, R3, 0x88 ;  /* 0x0000008803027836 */ /* 0x000fe20000000000 */
[----:B----4-:R-:W-:Y:S01]  /*c130*/  @!P2 LOP3.LUT R17, R20, 0xfffffffe, RZ, 0xc0, !PT ;  /* 0xfffffffe1411a812 */ /* 0x010fe200078ec0ff */
[----:B------:R2:W-:Y:S01]  /*c140*/  @!P0 ST.E.64 desc[UR6][R12.64], R72 ;  /* 0x000000480c008985 */ /* 0x0005e2000c101b06 */
[----:B------:R-:W-:Y:S01]  /*c150*/  @!P3 LOP3.LUT R21, R21, 0xfffffffe, RZ, 0xc0, !PT ;  /* 0xfffffffe1515b812 */ /* 0x000fe200078ec0ff */
[----:B------:R-:W-:Y:S01]  /*c160*/  VIADD R20, R3, 0x98 ;  /* 0x0000009803147836 */ /* 0x000fe20000000000 */
[----:B------:R-:W-:-:S02]  /*c170*/  @!P4 LOP3.LUT R23, R23, 0xfffffffe, RZ, 0xc0, !PT ;  /* 0xfffffffe1717c812 */ /* 0x000fc400078ec0ff */
[----:B------:R-:W-:Y:S01]  /*c180*/  IADD3 R4, R3, 0x90, RZ ;  /* 0x0000009003047810 */ /* 0x000fe20007ffe0ff */
        /* <DEDUP_REMOVED lines=11> */
[C---:B------:R-:W-:Y:S01]  /*c240*/  VIADD R21, R3.reuse, 0xa0 ;  /* 0x000000a003157836 */ /* 0x040fe20000000000 */
[----:B------:R4:W-:Y:S01]  /*c250*/  @!P4 ST.E.64 desc[UR6][R16.64], R88 ;  /* 0x000000581000c985 */ /* 0x0009e2000c101b06 */
[C---:B--2---:R-:W-:Y:S01]  /*c260*/  VIADD R12, R3.reuse, 0xa8 ;  /* 0x000000a8030c7836 */ /* 0x044fe20000000000 */
[----:B------:R-:W-:Y:S01]  /*c270*/  @!P1 LEA.HI R4, R4, R4, RZ, 0x1 ;  /* 0x0000000404049211 */ /* 0x000fe200078f08ff */
[----:B0-----:R-:W-:Y:S01]  /*c280*/  VIADD R9, R3, 0xb8 ;  /* 0x000000b803097836 */ /* 0x001fe20000000000 */
[----:B------:R-:W-:Y:S01]  /*c290*/  ISETP.GE.AND P3, PT, R21, UR4, PT ;  /* 0x0000000415007c0c */ /* 0x000fe2000bf66270 */
[----:B------:R-:W-:Y:S01]  /*c2a0*/  VIADD R13, R3, 0xb0 ;  /* 0x000000b0030d7836 */ /* 0x000fe20000000000 */
[----:B------:R-:W-:Y:S02]  /*c2b0*/  ISETP.GE.AND P4, PT, R12, UR4, PT ;  /* 0x000000040c007c0c */ /* 0x000fe4000bf86270 */
[----:B------:R-:W-:Y:S02]  /*c2c0*/  ISETP.GE.AND P6, PT, R9, UR4, PT ;  /* 0x0000000409007c0c */ /* 0x000fe4000bfc6270 */
[----:B------:R-:W-:-:S02]  /*c2d0*/  ISETP.GE.AND P5, PT, R13, UR4, PT ;  /* 0x000000040d007c0c */ /* 0x000fc4000bfa6270 */
        /* <DEDUP_REMOVED lines=9> */
[----:B----4-:R-:W-:Y:S01]  /*c370*/  @!P4 LOP3.LUT R17, R12, 0xfffffffe, RZ, 0xc0, !PT ;  /* 0xfffffffe0c11c812 */ /* 0x010fe200078ec0ff */
        /* <DEDUP_REMOVED lines=16> */
.L_x_3247:
[----:B------:R-:W-:Y:S05]  /*c480*/  BSYNC B0 ;  /* 0x0000000000007941 */ /* 0x000fea0003800000 */
.L_x_3246:
[----:B------:R-:W-:Y:S01]  /*c490*/  ISETP.GE.AND P0, PT, R19, R22, PT ;  /* 0x000000161300720c */ /* 0x000fe20003f06270 */
[----:B0---4-:R4:W0:Y:S04]  /*c4a0*/  SHFL.IDX PT, R7, R5, 0x1, 0x1c1f ;  /* 0x003c1f0005077f89 */ /* 0x01182800000e0000 */
[----:B---3--:R4:W1:Y:S08]  /*c4b0*/  SHFL.IDX PT, R6, R0, 0x1, 0x1c1f ;  /* 0x003c1f0000067f89 */ /* 0x00887000000e0000 */
[----:B----4-:R-:W-:Y:S05]  /*c4c0*/  @P0 BRA `(.L_x_3222) ;  /* 0x0000004c00c00947 */ /* 0x010fea0003800000 */
[C---:B--2---:R-:W-:Y:S01]  /*c4d0*/  VIADD R0, R3.reuse, 0x8 ;  /* 0x0000000803007836 */ /* 0x044fe20000000000 */
[----:B------:R-:W-:Y:S01]  /*c4e0*/  ULDC UR4, c[0x0][0xac8] ;  /* 0x0002b20000047ab9 */ /* 0x000fe20000000800 */
[C---:B------:R-:W-:Y:S01]  /*c4f0*/  IADD3 R2, R3.reuse, 0x10, RZ ;  /* 0x0000001003027810 */ /* 0x040fe20007ffe0ff */
        /* <DEDUP_REMOVED lines=8> */
[C---:B------:R-:W-:Y:S01]  /*c580*/  VIADD R13, R3.reuse, 0x38 ;  /* 0x00000038030d7836 */ /* 0x040fe20000000000 */
[C---:B------:R-:W-:Y:S01]  /*c590*/  IADD3 R16, R3.reuse, 0x48, RZ ;  /* 0x0000004803107810 */ /* 0x040fe20007ffe0ff */
[C---:B------:R-:W-:Y:S01]  /*c5a0*/  VIADD R14, R3.reuse, 0x40 ;  /* 0x00000040030e7836 */ /* 0x040fe20000000000 */
[----:B------:R-:W-:Y:S01]  /*c5b0*/  ISETP.GE.AND P4, PT, R12, UR4, PT ;  /* 0x000000040c007c0c */ /* 0x000fe2000bf86270 */
[----:B------:R-:W-:Y:S01]  /*c5c0*/  VIADD R20, R3, 0x50 ;  /* 0x0000005003147836 */ /* 0x000fe20000000000 */
[----:B------:R-:W-:Y:S01]  /*c5d0*/  ISETP.GE.AND P5, PT, R13, UR4, PT ;  /* 0x000000040d007c0c */ /* 0x000fe2000bfa6270 */
[----:B01----:R-:W-:Y:S01]  /*c5e0*/  @!P2 IMAD.WIDE R4, R3, 0x4, R6 ;  /* 0x000000040304a825 */ /* 0x003fe200078e0206 */
[----:B------:R-:W-:-:S02]  /*c5f0*/  ISETP.GE.AND P6, PT, R14, UR4, PT ;  /* 0x000000040e007c0c */ /* 0x000fc4000bfc6270 */
[----:B------:R-:W-:Y:S01]  /*c600*/  @!P3 LEA.HI R0, R0, R0, RZ, 0x1 ;  /* 0x000000000000b211 */ /* 0x000fe200078f08ff */
[C---:B------:R-:W-:Y:S01]  /*c610*/  VIADD R21, R3.reuse, 0x78 ;  /* 0x0000007803157836 */ /* 0x040fe20000000000 */
[----:B------:R0:W-:Y:S01]  /*c620*/  @!P2 ST.E.64 desc[UR6][R4.64], R26 ;  /* 0x0000001a0400a985 */ /* 0x0001e2000c101b06 */
[----:B------:R-:W-:Y:S02]  /*c630*/  @!P0 LEA.HI R2, R2, R2, RZ, 0x1 ;  /* 0x0000000202028211 */ /* 0x000fe400078f08ff */
[----:B------:R-:W-:Y:S01]  /*c640*/  @!P3 LOP3.LUT R9, R0, 0xfffffffe, RZ, 0xc0, !PT ;  /* 0xfffffffe0009b812 */ /* 0x000fe200078ec0ff */
[----:B------:R-:W-:Y:S01]  /*c650*/  VIADD R0, R3, 0x20 ;  /* 0x0000002003007836 */ /* 0x000fe20000000000 */
[----:B------:R-:W-:Y:S02]  /*c660*/  @!P1 LEA.HI R10, R10, R10, RZ, 0x1 ;  /* 0x0000000a0a0a9211 */ /* 0x000fe400078f08ff */
[----:B------:R-:W-:Y:S01]  /*c670*/  @!P4 LEA.HI R12, R12, R12, RZ, 0x1 ;  /* 0x0000000c0c0cc211 */ /* 0x000fe200078f08ff */
[----:B------:R-:W-:Y:S01]  /*c680*/  @!P3 IMAD.WIDE R8, R9, 0x4, R6 ;  /* 0x000000040908b825 */ /* 0x000fe200078e0206 */
[----:B------:R-:W-:-:S02]  /*c690*/  ISETP.GE.AND P2, PT, R0, UR4, PT ;  /* 0x0000000400007c0c */ /* 0x000fc4000bf46270 */
[----:B------:R-:W-:Y:S02]  /*c6a0*/  @!P6 LEA.HI R14, R14, R14, RZ, 0x1 ;  /* 0x0000000e0e0ee211 */ /* 0x000fe400078f08ff */
[----:B------:R1:W-:Y:S01]  /*c6b0*/  @!P3 ST.E.64 desc[UR6][R8.64], R30 ;  /* 0x0000001e0800b985 */ /* 0x0003e2000c101b06 */
[----:B------:R-:W-:Y:S02]  /*c6c0*/  ISETP.GE.AND P3, PT, R11, UR4, PT ;  /* 0x000000040b007c0c */ /* 0x000fe4000bf66270 */
[----:B0-----:R-:W-:Y:S02]  /*c6d0*/  @!P0 LOP3.LUT R5, R2, 0xfffffffe, RZ, 0xc0, !PT ;  /* 0xfffffffe02058812 */ /* 0x001fe400078ec0ff */
[----:B------:R-:W-:Y:S02]  /*c6e0*/  @!P4 LOP3.LUT R15, R12, 0xfffffffe, RZ, 0xc0, !PT ;  /* 0xfffffffe0c0fc812 */ /* 0x000fe400078ec0ff */
[----:B------:R-:W-:Y:S01]  /*c6f0*/  @!P6 LOP3.LUT R19, R14, 0xfffffffe, RZ, 0xc0, !PT ;  /* 0xfffffffe0e13e812 */ /* 0x000fe200078ec0ff */
[----:B------:R-:W-:Y:S01]  /*c700*/  @!P0 IMAD.WIDE R4, R5, 0x4, R6 ;  /* 0x0000000405048825 */ /* 0x000fe200078e0206 */
[----:B------:R-:W-:-:S04]  /*c710*/  @!P2 LEA.HI R0, R0, R0, RZ, 0x1 ;  /* 0x000000000000a211 */ /* 0x000fc800078f08ff */
[----:B------:R0:W-:Y:S01]  /*c720*/  @!P0 ST.E.64 desc[UR6][R4.64], R34 ;  /* 0x0000002204008985 */ /* 0x0001e2000c101b06 */
[----:B-1----:R-:W-:Y:S02]  /*c730*/  @!P1 LOP3.LUT R9, R10, 0xfffffffe, RZ, 0xc0, !PT ;  /* 0xfffffffe0a099812 */ /* 0x002fe400078ec0ff */
[----:B------:R-:W-:Y:S02]  /*c740*/  @!P3 LEA.HI R2, R11, R11, RZ, 0x1 ;  /* 0x0000000b0b02b211 */ /* 0x000fe400078f08ff */
[----:B------:R-:W-:Y:S01]  /*c750*/  @!P5 LEA.HI R10, R13, R13, RZ, 0x1 ;  /* 0x0000000d0d0ad211 */ /* 0x000fe200078f08ff */
[--C-:B------:R-:W-:Y:S01]  /*c760*/  @!P1 IMAD.WIDE R8, R9, 0x4, R6.reuse ;  /* 0x0000000409089825 */ /* 0x100fe200078e0206 */
[----:B------:R-:W-:Y:S02]  /*c770*/  @!P2 LOP3.LUT R11, R0, 0xfffffffe, RZ, 0xc0, !PT ;  /* 0xfffffffe000ba812 */ /* 0x000fe400078ec0ff */
[----:B------:R-:W-:Y:S01]  /*c780*/  @!P3 LOP3.LUT R13, R2, 0xfffffffe, RZ, 0xc0, !PT ;  /* 0xfffffffe020db812 */ /* 0x000fe200078ec0ff */
[----:B------:R-:W-:Y:S01]  /*c790*/  VIADD R0, R3, 0x58 ;  /* 0x0000005803007836 */ /* 0x000fe20000000000 */
[----:B------:R-:W-:Y:S01]  /*c7a0*/  @!P5 LOP3.LUT R17, R10, 0xfffffffe, RZ, 0xc0, !PT ;  /* 0xfffffffe0a11d812 */ /* 0x000fe200078ec0ff */
[----:B------:R1:W-:Y:S01]  /*c7b0*/  @!P1 ST.E.64 desc[UR6][R8.64], R38 ;  /* 0x0000002608009985 */ /* 0x0003e2000c101b06 */
[----:B------:R-:W-:Y:S01]  /*c7c0*/  ISETP.GE.AND P1, PT, R16, UR4, PT ;  /* 0x0000000410007c0c */ /* 0x000fe2000bf26270 */
[----:B0-----:R-:W-:Y:S01]  /*c7d0*/  @!P2 IMAD.WIDE R4, R11, 0x4, R6 ;  /* 0x000000040b04a825 */ /* 0x001fe200078e0206 */
[----:B------:R-:W-:-:S03]  /*c7e0*/  ISETP.GE.AND P0, PT, R20, UR4, PT ;  /* 0x0000000414007c0c */ /* 0x000fc6000bf06270 */
[--C-:B------:R-:W-:Y:S01]  /*c7f0*/  @!P4 IMAD.WIDE R10, R15, 0x4, R6.reuse ;  /* 0x000000040f0ac825 */ /* 0x100fe200078e0206 */
[----:B------:R0:W-:Y:S01]  /*c800*/  @!P2 ST.E.64 desc[UR6][R4.64], R42 ;  /* 0x0000002a0400a985 */ /* 0x0001e2000c101b06 */
[----:B------:R-:W-:Y:S02]  /*c810*/  ISETP.GE.AND P2, PT, R0, UR4, PT ;  /* 0x0000000400007c0c */ /* 0x000fe4000bf46270 */
[----:B------:R-:W-:-:S04]  /*c820*/  @!P6 IMAD.WIDE R14, R19, 0x4, R6 ;  /* 0x00000004130ee825 */ /* 0x000fc800078e0206 */
[--C-:B-1----:R-:W-:Y:S01]  /*c830*/  @!P3 IMAD.WIDE R8, R13, 0x4, R6.reuse ;  /* 0x000000040d08b825 */ /* 0x102fe200078e0206 */
[----:B------:R-:W-:Y:S02]  /*c840*/  @!P1 LEA.HI R16, R16, R16, RZ, 0x1 ;  /* 0x0000001010109211 */ /* 0x000fe400078f08ff */
[----:B------:R-:W-:Y:S01]  /*c850*/  @!P0 LEA.HI R20, R20, R20, RZ, 0x1 ;  /* 0x0000001414148211 */ /* 0x000fe200078f08ff */
[----:B------:R-:W-:Y:S01]  /*c860*/  @!P5 IMAD.WIDE R12, R17, 0x4, R6 ;  /* 0x00000004110cd825 */ /* 0x000fe200078e0206 */
[----:B------:R1:W-:Y:S01]  /*c870*/  @!P3 ST.E.64 desc[UR6][R8.64], R46 ;  /* 0x0000002e0800b985 */ /* 0x0003e2000c101b06 */
[----:B------:R-:W-:Y:S02]  /*c880*/  ISETP.GE.AND P3, PT, R21, UR4, PT ;  /* 0x0000000415007c0c */ /* 0x000fe4000bf66270 */
[C---:B------:R-:W-:Y:S01]  /*c890*/  VIADD R2, R3.reuse, 0x60 ;  /* 0x0000006003027836 */ /* 0x040fe20000000000 */
[----:B------:R2:W-:Y:S01]  /*c8a0*/  @!P4 ST.E.64 desc[UR6][R10.64], R50 ;  /* 0x000000320a00c985 */ /* 0x0005e2000c101b06 */
[C---:B------:R-:W-:Y:S01]  /*c8b0*/  VIADD R17, R3.reuse, 0x68 ;  /* 0x0000006803117836 */ /* 0x040fe20000000000 */
[----:B0-----:R-:W-:Y:S01]  /*c8c0*/  @!P1 LOP3.LUT R5, R16, 0xfffffffe, RZ, 0xc0, !PT ;  /* 0xfffffffe10059812 */ /* 0x001fe200078ec0ff */
[----:B------:R-:W-:Y:S01]  /*c8d0*/  VIADD R19, R3, 0x70 ;  /* 0x0000007003137836 */ /* 0x000fe20000000000 */
[----:B------:R0:W-:Y:S01]  /*c8e0*/  @!P5 ST.E.64 desc[UR6][R12.64], R54 ;  /* 0x000000360c00d985 */ /* 0x0001e2000c101b06 */
[----:B------:R-:W-:-:S02]  /*c8f0*/  @!P2 LEA.HI R0, R0, R0, RZ, 0x1 ;  /* 0x000000000000a211 */ /* 0x000fc400078f08ff */
[----:B------:R-:W-:Y:S01]  /*c900*/  ISETP.GE.AND P5, PT, R17, UR4, PT ;  /* 0x0000000411007c0c */ /* 0x000fe2000bfa6270 */
[----:B------:R-:W-:Y:S01]  /*c910*/  @!P6 ST.E.64 desc[UR6][R14.64], R58 ;  /* 0x0000003a0e00e985 */ /* 0x000fe2000c101b06 */
[----:B------:R-:W-:Y:S01]  /*c920*/  ISETP.GE.AND P6, PT, R2, UR4, PT ;  /* 0x0000000402007c0c */ /* 0x000fe2000bfc6270 */
[--C-:B------:R-:W-:Y:S01]  /*c930*/  @!P1 IMAD.WIDE R4, R5, 0x4, R6.reuse ;  /* 0x0000000405049825 */ /* 0x100fe200078e0206 */
[----:B------:R-:W-:Y:S02]  /*c940*/  ISETP.GE.AND P4, PT, R19, UR4, PT ;  /* 0x0000000413007c0c */ /* 0x000fe4000bf86270 */
[----:B-1----:R-:W-:Y:S01]  /*c950*/  @!P0 LOP3.LUT R9, R20, 0xfffffffe, RZ, 0xc0, !PT ;  /* 0xfffffffe14098812 */ /* 0x002fe200078ec0ff */
[----:B------:R-:W-:Y:S01]  /*c960*/  VIADD R20, R3, 0x88 ;  /* 0x0000008803147836 */ /* 0x000fe20000000000 */
[----:B------:R-:W-:Y:S01]  /*c970*/  @!P3 LEA.HI R21, R21, R21, RZ, 0x1 ;  /* 0x000000151515b211 */ /* 0x000fe200078f08ff */
[----:B------:R1:W-:Y:S01]  /*c980*/  @!P1 ST.E.64 desc[UR6][R4.64], R62 ;  /* 0x0000003e04009985 */ /* 0x0003e2000c101b06 */
[----:B--2---:R-:W-:Y:S01]  /*c990*/  @!P2 LOP3.LUT R11, R0, 0xfffffffe, RZ, 0xc0, !PT ;  /* 0xfffffffe000ba812 */ /* 0x004fe200078ec0ff */
[----:B------:R-:W-:Y:S01]  /*c9a0*/  @!P0 IMAD.WIDE R8, R9, 0x4, R6 ;  /* 0x0000000409088825 */ /* 0x000fe200078e0206 */
[----:B------:R-:W-:-:S02]  /*c9b0*/  IADD3 R16, R3, 0x80, RZ ;  /* 0x0000008003107810 */ /* 0x000fc40007ffe0ff */
[----:B------:R-:W-:Y:S01]  /*c9c0*/  @!P5 LEA.HI R17, R17, R17, RZ, 0x1 ;  /* 0x000000111111d211 */ /* 0x000fe200078f08ff */
[----:B------:R-:W-:Y:S01]  /*c9d0*/  VIADD R0, R3, 0x90 ;  /* 0x0000009003007836 */ /* 0x000fe20000000000 */
[----:B------:R-:W-:Y:S01]  /*c9e0*/  @!P6 LEA.HI R2, R2, R2, RZ, 0x1 ;  /* 0x000000020202e211 */ /* 0x000fe200078f08ff */
[----:B------:R2:W-:Y:S01]  /*c9f0*/  @!P0 ST.E.64 desc[UR6][R8.64], R66 ;  /* 0x0000004208008985 */ /* 0x0005e2000c101b06 */
[----:B------:R-:W-:Y:S02]  /*ca00*/  @!P4 LEA.HI R19, R19, R19, RZ, 0x1 ;  /* 0x000000131313c211 */ /* 0x000fe400078f08ff */
[----:B0-----:R-:W-:Y:S01]  /*ca10*/  @!P6 LOP3.LUT R13, R2, 0xfffffffe, RZ, 0xc0, !PT ;  /* 0xfffffffe020de812 */ /* 0x001fe200078ec0ff */
[----:B------:R-:W-:Y:S01]  /*ca20*/  VIADD R2, R3, 0x98 ;  /* 0x0000009803027836 */ /* 0x000fe20000000000 */
[----:B------:R-:W-:Y:S01]  /*ca30*/  @!P5 LOP3.LUT R17, R17, 0xfffffffe, RZ, 0xc0, !PT ;  /* 0xfffffffe1111d812 */ /* 0x000fe200078ec0ff */
[----:B-1----:R-:W-:Y:S01]  /*ca40*/  @!P2 IMAD.WIDE R4, R11, 0x4, R6 ;  /* 0x000000040b04a825 */ /* 0x002fe200078e0206 */
[----:B------:R-:W-:-:S02]  /*ca50*/  @!P4 LOP3.LUT R19, R19, 0xfffffffe, RZ, 0xc0, !PT ;  /* 0xfffffffe1313c812 */ /* 0x000fc400078ec0ff */
[----:B------:R-:W-:Y:S01]  /*ca60*/  @!P3 LOP3.LUT R15, R21, 0xfffffffe, RZ, 0xc0, !PT ;  /* 0xfffffffe150fb812 */ /* 0x000fe200078ec0ff */
[--C-:B------:R-:W-:Y:S01]  /*ca70*/  @!P5 IMAD.WIDE R10, R17, 0x4, R6.reuse ;  /* 0x00000004110ad825 */ /* 0x100fe200078e0206 */
[----:B------:R-:W-:Y:S01]  /*ca80*/  ISETP.GE.AND P0, PT, R16, UR4, PT ;  /* 0x0000000410007c0c */ /* 0x000fe2000bf06270 */
[----:B------:R0:W-:Y:S01]  /*ca90*/  @!P2 ST.E.64 desc[UR6][R4.64], R70 ;  /* 0x000000460400a985 */ /* 0x0001e2000c101b06 */
[----:B------:R-:W-:Y:S01]  /*caa0*/  ISETP.GE.AND P1, PT, R20, UR4, PT ;  /* 0x0000000414007c0c */ /* 0x000fe2000bf26270 */
[----:B--2---:R-:W-:Y:S01]  /*cab0*/  @!P6 IMAD.WIDE R8, R13, 0x4, R6 ;  /* 0x000000040d08e825 */ /* 0x004fe200078e0206 */
[----:B------:R-:W-:-:S03]  /*cac0*/  ISETP.GE.AND P2, PT, R0, UR4, PT ;  /* 0x0000000400007c0c */ /* 0x000fc6000bf46270 */
[--C-:B------:R-:W-:Y:S01]  /*cad0*/  @!P4 IMAD.WIDE R12, R19, 0x4, R6.reuse ;  /* 0x00000004130cc825 */ /* 0x100fe200078e0206 */
[----:B------:R1:W-:Y:S03]  /*cae0*/  @!P6 ST.E.64 desc[UR6][R8.64], R74 ;  /* 0x0000004a0800e985 */ /* 0x0003e6000c101b06 */
[----:B------:R-:W-:Y:S01]  /*caf0*/  @!P3 IMAD.WIDE R14, R15, 0x4, R6 ;  /* 0x000000040f0eb825 */ /* 0x000fe200078e0206 */
[----:B------:R2:W-:Y:S01]  /*cb00*/  @!P5 ST.E.64 desc[UR6][R10.64], R78 ;  /* 0x0000004e0a00d985 */ /* 0x0005e2000c101b06 */
[----:B------:R-:W-:Y:S02]  /*cb10*/  @!P0 LEA.HI R16, R16, R16, RZ, 0x1 ;  /* 0x0000001010108211 */ /* 0x000fe400078f08ff */
[C---:B------:R-:W-:Y:S01]  /*cb20*/  VIADD R17, R3.reuse, 0xa0 ;  /* 0x000000a003117836 */ /* 0x040fe20000000000 */
[----:B------:R3:W-:Y:S01]  /*cb30*/  @!P4 ST.E.64 desc[UR6][R12.64], R82 ;  /* 0x000000520c00c985 */ /* 0x0007e2000c101b06 */
[C---:B------:R-:W-:Y:S01]  /*cb40*/  VIADD R19, R3.reuse, 0xa8 ;  /* 0x000000a803137836 */ /* 0x040fe20000000000 */
[----:B------:R-:W-:Y:S01]  /*cb50*/  @!P1 LEA.HI R20, R20, R20, RZ, 0x1 ;  /* 0x0000001414149211 */ /* 0x000fe200078f08ff */
[----:B------:R-:W-:Y:S01]  /*cb60*/  VIADD R21, R3, 0xb0 ;  /* 0x000000b003157836 */ /* 0x000fe20000000000 */
[----:B------:R-:W-:Y:S01]  /*cb70*/  @!P3 ST.E.64 desc[UR6][R14.64], R86 ;  /* 0x000000560e00b985 */ /* 0x000fe2000c101b06 */
[----:B------:R-:W-:-:S02]  /*cb80*/  ISETP.GE.AND P3, PT, R2, UR4, PT ;  /* 0x0000000402007c0c */ /* 0x000fc4000bf66270 */
[----:B------:R-:W-:Y:S02]  /*cb90*/  ISETP.GE.AND P4, PT, R17, UR4, PT ;  /* 0x0000000411007c0c */ /* 0x000fe4000bf86270 */
[----:B------:R-:W-:Y:S02]  /*cba0*/  ISETP.GE.AND P5, PT, R19, UR4, PT ;  /* 0x0000000413007c0c */ /* 0x000fe4000bfa6270 */
[----:B------:R-:W-:Y:S02]  /*cbb0*/  ISETP.GE.AND P6, PT, R21, UR4, PT ;  /* 0x0000000415007c0c */ /* 0x000fe4000bfc6270 */
[----:B0-----:R-:W-:Y:S02]  /*cbc0*/  @!P0 LOP3.LUT R5, R16, 0xfffffffe, RZ, 0xc0, !PT ;  /* 0xfffffffe10058812 */ /* 0x001fe400078ec0ff */
[----:B-1----:R-:W-:Y:S02]  /*cbd0*/  @!P1 LOP3.LUT R9, R20, 0xfffffffe, RZ, 0xc0, !PT ;  /* 0xfffffffe14099812 */ /* 0x002fe400078ec0ff */
[----:B------:R-:W-:Y:S01]  /*cbe0*/  @!P2 LEA.HI R0, R0, R0, RZ, 0x1 ;  /* 0x000000000000a211 */ /* 0x000fe200078f08ff */
[----:B------:R-:W-:Y:S01]  /*cbf0*/  @!P0 IMAD.WIDE R4, R5, 0x4, R6 ;  /* 0x0000000405048825 */ /* 0x000fe200078e0206 */
[----:B------:R-:W-:-:S02]  /*cc00*/  @!P3 LEA.HI R2, R2, R2, RZ, 0x1 ;  /* 0x000000020202b211 */ /* 0x000fc400078f08ff */
[----:B------:R-:W-:Y:S01]  /*cc10*/  @!P4 LEA.HI R17, R17, R17, RZ, 0x1 ;  /* 0x000000111111c211 */ /* 0x000fe200078f08ff */
[----:B------:R-:W-:Y:S01]  /*cc20*/  @!P1 IMAD.WIDE R8, R9, 0x4, R6 ;  /* 0x0000000409089825 */ /* 0x000fe200078e0206 */
[----:B------:R-:W-:Y:S01]  /*cc30*/  IADD3 R3, R3, 0xb8, RZ ;  /* 0x000000b803037810 */ /* 0x000fe20007ffe0ff */
[----:B------:R0:W-:Y:S01]  /*cc40*/  @!P0 ST.E.64 desc[UR6][R4.64], R90 ;  /* 0x0000005a04008985 */ /* 0x0001e2000c101b06 */
[----:B------:R-:W-:Y:S02]  /*cc50*/  @!P5 LEA.HI R19, R19, R19, RZ, 0x1 ;  /* 0x000000131313d211 */ /* 0x000fe400078f08ff */
[----:B------:R-:W-:Y:S01]  /*cc60*/  @!P6 LEA.HI R21, R21, R21, RZ, 0x1 ;  /* 0x000000151515e211 */ /* 0x000fe200078f08ff */
[----:B------:R1:W-:Y:S01]  /*cc70*/  @!P1 ST.E.64 desc[UR6][R8.64], R94 ;  /* 0x0000005e08009985 */ /* 0x0003e2000c101b06 */
[----:B--2---:R-:W-:Y:S02]  /*cc80*/  @!P2 LOP3.LUT R11, R0, 0xfffffffe, RZ, 0xc0, !PT ;  /* 0xfffffffe000ba812 */ /* 0x004fe400078ec0ff */
[----:B---3--:R-:W-:-:S02]  /*cc90*/  @!P3 LOP3.LUT R13, R2, 0xfffffffe, RZ, 0xc0, !PT ;  /* 0xfffffffe020db812 */ /* 0x008fc400078ec0ff */
[----:B------:R-:W-:Y:S02]  /*cca0*/  @!P4 LOP3.LUT R17, R17, 0xfffffffe, RZ, 0xc0, !PT ;  /* 0xfffffffe1111c812 */ /* 0x000fe400078ec0ff */
[----:B------:R-:W-:Y:S02]  /*ccb0*/  ISETP.GE.AND P0, PT, R3, UR4, PT ;  /* 0x0000000403007c0c */ /* 0x000fe4000bf06270 */
[----:B------:R-:W-:Y:S01]  /*ccc0*/  @!P5 LOP3.LUT R19, R19, 0xfffffffe, RZ, 0xc0, !PT ;  /* 0xfffffffe1313d812 */ /* 0x000fe200078ec0ff */
[----:B0-----:R-:W-:Y:S01]  /*ccd0*/  @!P2 IMAD.WIDE R4, R11, 0x4, R6 ;  /* 0x000000040b04a825 */ /* 0x001fe200078e0206 */
[----:B------:R-:W-:-:S03]  /*cce0*/  @!P6 LOP3.LUT R15, R21, 0xfffffffe, RZ, 0xc0, !PT ;  /* 0xfffffffe150fe812 */ /* 0x000fc600078ec0ff */
[--C-:B-1----:R-:W-:Y:S01]  /*ccf0*/  @!P3 IMAD.WIDE R8, R13, 0x4, R6.reuse ;  /* 0x000000040d08b825 */ /* 0x102fe200078e0206 */
[----:B------:R4:W-:Y:S03]  /*cd00*/  @!P2 ST.E.64 desc[UR6][R4.64], R98 ;  /* 0x000000620400a985 */ /* 0x0009e6000c101b06 */
        /* <DEDUP_REMOVED lines=14> */
.L_x_3245:
        /* <DEDUP_REMOVED lines=14> */
[----:B------:R-:W-:Y:S01]  /*ced0*/  R2UR UR11, R18 ;  /* 0x00000000120b72ca */ /* 0x000fe200000e0000 */
[----:B------:R-:W-:Y:S01]  /*cee0*/  ULDC.64 UR8, c[0x0][0xbd0] ;  /* 0x0002f40000087ab9 */ /* 0x000fe20000000a00 */
[----:B------:R-:W-:Y:S01]  /*cef0*/  IMAD.MOV.U32 R5, RZ, RZ, R0 ;  /* 0x000000ffff057224 */ /* 0x000fe200078e0000 */
[----:B------:R-:W-:-:S04]  /*cf00*/  ULDC.64 UR12, c[0x0][0x208] ;  /* 0x00008200000c7ab9 */ /* 0x000fc80000000a00 */
[----:B------:R-:W1:Y:S06]  /*cf10*/  LDC.64 R10, c[0x0][0xbd8] ;  /* 0x0002f600ff0a7b82 */ /* 0x000e6c0000000a00 */
[----:B------:R-:W-:Y:S02]  /*cf20*/  USHF.R.S32.HI UR6, URZ, 0x1f, UR11 ;  /* 0x0000001f3f067899 */ /* 0x000fe4000801140b */
[----:B------:R-:W2:Y:S01]  /*cf30*/  @P0 LDC R7, c[0x0][0xbec] ;  /* 0x0002fb00ff070b82 */ /* 0x000ea20000000800 */
[----:B------:R-:W-:Y:S02]  /*cf40*/  UIMAD.WIDE.U32 UR4, UR11, UR8, URZ ;  /* 0x000000080b0472a5 */ /* 0x000fe4000f8e003f */
[----:B------:R-:W-:-:S04]  /*cf50*/  UIMAD UR6, UR6, UR8, URZ ;  /* 0x00000008060672a4 */ /* 0x000fc8000f8e023f */
[----:B------:R-:W-:Y:S01]  /*cf60*/  UIMAD UR6, UR11, UR9, UR6 ;  /* 0x000000090b0672a4 */ /* 0x000fe2000f8e0206 */
[----:B------:R-:W3:Y:S01]  /*cf70*/  @P0 LDC R9, c[0x0][0xbf0] ;  /* 0x0002fc00ff090b82 */ /* 0x000ee20000000800 */
[----:B0-----:R-:W-:Y:S01]  /*cf80*/  USHF.R.S32.HI UR8, URZ, 0x1f, UR7 ;  /* 0x0000001f3f087899 */ /* 0x001fe20008011407 */
[----:B------:R-:W-:Y:S01]  /*cf90*/  IMAD.U32 R3, RZ, RZ, UR5 ;  /* 0x00000005ff037e24 */ /* 0x000fe2000f8e00ff */
[----:B------:R-:W-:Y:S01]  /*cfa0*/  UIADD3 UR6, UR5, UR6, URZ ;  /* 0x0000000605067290 */ /* 0x000fe2000fffe03f */
[----:B------:R-:W-:Y:S02]  /*cfb0*/  IMAD.U32 R2, RZ, RZ, UR4 ;  /* 0x00000004ff027e24 */ /* 0x000fe4000f8e00ff */
[----:B------:R-:W-:Y:S02]  /*cfc0*/  ULDC.64 UR4, c[0x0][0xbe0] ;  /* 0x0002f80000047ab9 */ /* 0x000fe40000000a00 */
[----:B------:R-:W0:Y:S01]  /*cfd0*/  S2UR UR10, SR_CTAID.Y ;  /* 0x00000000000a79c3 */ /* 0x000e220000002600 */
[----:B------:R-:W-:Y:S01]  /*cfe0*/  MOV R3, UR6 ;  /* 0x0000000600037c02 */ /* 0x000fe20008000f00 */
[----:B-1----:R-:W-:-:S04]  /*cff0*/  IMAD R12, R10, UR8, RZ ;  /* 0x000000080a0c7c24 */ /* 0x002fc8000f8e02ff */
[----:B------:R-:W-:Y:S02]  /*d000*/  IMAD R11, R11, UR7, R12 ;  /* 0x000000070b0b7c24 */ /* 0x000fe4000f8e020c */
[----:B------:R-:W0:Y:S01]  /*d010*/  LDC R8, c[0x0][0xc50] ;  /* 0x00031400ff087b82 */ /* 0x000e220000000800 */
[----:B--2---:R-:W-:-:S04]  /*d020*/  @P0 IMAD.HI.U32 R4, R0, R7, RZ ;  /* 0x0000000700040227 */ /* 0x004fc800078e00ff */
[----:B------:R-:W-:Y:S02]  /*d030*/  IMAD R7, RZ, RZ, -UR11 ;  /* 0x8000000bff077e24 */ /* 0x000fe4000f8e02ff */
[----:B------:R-:W-:Y:S01]  /*d040*/  IMAD.WIDE.U32 R2, R10, UR7, R2 ;  /* 0x000000070a027c25 */ /* 0x000fe2000f8e0002 */
[----:B---3--:R-:W-:-:S03]  /*d050*/  @P0 SHF.R.U32.HI R5, RZ, R9, R4 ;  /* 0x00000009ff050219 */ /* 0x008fc60000011604 */
[----:B------:R-:W-:Y:S02]  /*d060*/  IMAD.IADD R3, R11, 0x1, R3 ;  /* 0x000000010b037824 */ /* 0x000fe400078e0203 */
[----:B0-----:R-:W-:Y:S02]  /*d070*/  IMAD R9, R8, R7, UR10 ;  /* 0x0000000a08097e24 */ /* 0x001fe4000f8e0207 */
[----:B------:R-:W-:Y:S02]  /*d080*/  IMAD.MOV R7, RZ, RZ, -R5 ;  /* 0x000000ffff077224 */ /* 0x000fe400078e0a05 */
[----:B------:R-:W-:Y:S01]  /*d090*/  IMAD.WIDE.U32 R2, R9, UR4, R2 ;  /* 0x0000000409027c25 */ /* 0x000fe2000f8e0002 */
[----:B------:R-:W-:-:S03]  /*d0a0*/  SHF.R.S32.HI R4, RZ, 0x1f, R9 ;  /* 0x0000001fff047819 */ /* 0x000fc60000011409 */
[----:B------:R-:W-:Y:S01]  /*d0b0*/  IMAD R7, R6, R7, R0 ;  /* 0x0000000706077224 */ /* 0x000fe200078e0200 */
[----:B------:R-:W-:Y:S01]  /*d0c0*/  IADD3 R2, P0, R5, R2, RZ ;  /* 0x0000000205027210 */ /* 0x000fe20007f1e0ff */
[----:B------:R-:W-:-:S03]  /*d0d0*/  IMAD R4, R4, UR4, RZ ;  /* 0x0000000404047c24 */ /* 0x000fc6000f8e02ff */
[----:B------:R-:W-:Y:S01]  /*d0e0*/  SHF.R.S32.HI R0, RZ, 0x1f, R7 ;  /* 0x0000001fff007819 */ /* 0x000fe20000011407 */
[----:B------:R-:W-:Y:S01]  /*d0f0*/  IMAD R4, R9, UR5, R4 ;  /* 0x0000000509047c24 */ /* 0x000fe2000f8e0204 */
[----:B------:R-:W-:Y:S01]  /*d100*/  SHF.R.S32.HI R9, RZ, 0x1f, R5 ;  /* 0x0000001fff097819 */ /* 0x000fe20000011405 */
[----:B------:R-:W-:Y:S02]  /*d110*/  ULDC.64 UR4, c[0x0][0xbc8] ;  /* 0x0002f20000047ab9 */ /* 0x000fe40000000a00 */
[----:B------:R-:W-:Y:S01]  /*d120*/  IMAD R0, R0, UR4, RZ ;  /* 0x0000000400007c24 */ /* 0x000fe2000f8e02ff */
[----:B------:R-:W-:-:S03]  /*d130*/  IADD3.X R3, R9, R3, R4, P0, !PT ;  /* 0x0000000309037210 */ /* 0x000fc600007fe404 */
        /* <DEDUP_REMOVED lines=9> */
.L_x_3220:
        /* <DEDUP_REMOVED lines=18> */
.L_x_3248:
[----:B------:R-:W-:Y:S01]  /*d2f0*/  ULDC UR7, c[0x0][0xc50] ;  /* 0x0003140000077ab9 */ /* 0x000fe20000000800 */
[----:B------:R-:W-:Y:S01]  /*d300*/  UMOV UR36, UR6 ;  /* 0x0000000600247c82 */ /* 0x000fe20008000000 */
[----:B------:R-:W-:-:S11]  /*d310*/  UISETP.NE.AND UP0, UPT, UR7, 0x1, UPT ;  /* 0x000000010700788c */ /* 0x000fd6000bf05270 */
[----:B------:R-:W-:Y:S01]  /*d320*/  @UP0 ULDC UR4, c[0x0][0xc54] ;  /* 0x0003150000040ab9 */ /* 0x000fe20000000800 */
[----:B------:R-:W-:Y:S01]  /*d330*/  @UP0 ULDC UR8, c[0x0][0xc58] ;  /* 0x0003160000080ab9 */ /* 0x000fe20000000800 */
[----:B------:R-:W-:-:S04]  /*d340*/  UIMAD.WIDE.U32 UR4, UR6, UR4, URZ ;  /* 0x00000004060472a5 */ /* 0x000fc8000f8e003f */
[----:B------:R-:W-:-:S12]  /*d350*/  @UP0 USHF.R.U32.HI UR36, URZ, UR8, UR5 ;  /* 0x000000083f240299 */ /* 0x000fd80008011605 */
.L_x_3249:
[----:B------:R-:W-:Y:S01]  /*d360*/  ISETP.GE.AND P0, PT, R19, RZ, PT ;  /* 0x000000ff1300720c */ /* 0x000fe20003f06270 */
[----:B------:R-:W-:Y:S01]  /*d370*/  UIADD3 UR4, -UR36, URZ, URZ ;  /* 0x0000003f24047290 */ /* 0x000fe2000fffe13f */
[----:B------:R-:W-:Y:S01]  /*d380*/  IMAD.MOV.U32 R10, RZ, RZ, 0x1 ;  /* 0x00000001ff0a7424 */ /* 0x000fe200078e00ff */
[----:B------:R-:W-:Y:S01]  /*d390*/  MOV R0, RZ ;  /* 0x000000ff00007202 */ /* 0x000fe20000000f00 */
[----:B------:R-:W-:Y:S01]  /*d3a0*/  IMAD.MOV.U32 R3, RZ, RZ, 0x1 ;  /* 0x00000001ff037424 */ /* 0x000fe200078e00ff */
[----:B------:R-:W-:-:S08]  /*d3b0*/  UIMAD UR6, UR7, UR4, UR6 ;  /* 0x00000004070672a4 */ /* 0x000fd0000f8e0206 */
[----:B------:R-:W-:Y:S05]  /*d3c0*/  @!P0 BRA `(.L_x_3250) ;  /* 0x0000003c00388947 */ /* 0x000fea0003800000 */
[----:B------:R-:W-:Y:S01]  /*d3d0*/  ULDC.64 UR4, c[0x0][0x418] ;  /* 0x0001060000047ab9 */ /* 0x000fe20000000a00 */
[----:B------:R-:W-:Y:S02]  /*d3e0*/  ULOP3.LUT UR42, UR6, 0xffff, URZ, 0xc0, !UPT ;  /* 0x0000ffff062a7892 */ /* 0x000fe4000f8ec03f */
[----:B------:R-:W-:Y:S01]  /*d3f0*/  UISETP.NE.U32.AND UP0, UPT, UR4, URZ, UPT ;  /* 0x0000003f0400728c */ /* 0x000fe2000bf05070 */
[----:B------:R-:W-:Y:S02]  /*d400*/  UMOV UR41, URZ ;  /* 0x0000003f00297c82 */ /* 0x000fe40008000000 */
[----:B------:R-:W-:Y:S01]  /*d410*/  ULDC UR4, c[0x0][0x424] ;  /* 0x0001090000047ab9 */ /* 0x000fe20000000800 */
[----:B------:R-:W-:-:S03]  /*d420*/  UISETP.NE.AND.EX UP0, UPT, UR5, URZ, UPT, UP0 ;  /* 0x0000003f0500728c */ /* 0x000fc6000bf05300 */
[----:B------:R-:W-:Y:S01]  /*d430*/  ULDC UR5, c[0x0][0x2f0] ;  /* 0x0000bc0000057ab9 */ /* 0x000fe20000000800 */
[----:B------:R-:W-:-:S04]  /*d440*/  USEL UR4, UR4, 0x1, UP0 ;  /* 0x0000000104047887 */ /* 0x000fc80008000000 */
[----:B------:R-:W-:-:S04]  /*d450*/  UIMAD UR4, UR4, UR5, URZ ;  /* 0x00000005040472a4 */ /* 0x000fc8000f8e023f */
[----:B------:R-:W-:Y:S02]  /*d460*/  UISETP.GE.AND UP0, UPT, UR4, 0x1, UPT ;  /* 0x000000010400788c */ /* 0x000fe4000bf06270 */
[----:B------:R-:W-:-:S03]  /*d470*/  UIADD3 UR5, UR4, 0x6f, URZ ;  /* 0x0000006f04057890 */ /* 0x000fc6000fffe03f */
[----:B------:R-:W-:Y:S01]  /*d480*/  UMOV UR4, URZ ;  /* 0x0000003f00047c82 */ /* 0x000fe20008000000 */
[----:B------:R-:W-:Y:S01]  /*d490*/  PLOP3.LUT P0, PT, PT, PT, UP0, 0x80, 0x0 ;  /* 0x000000000000781c */ /* 0x000fe20003f0f008 */
[----:B------:R-:W-:-:S04]  /*d4a0*/  UIMAD.WIDE UR4, UR5, -0x6db6db6d, UR4 ;  /* 0x92492493050478a5 */ /* 0x000fc8000f8e0204 */
[----:B------:R-:W-:-:S04]  /*d4b0*/  USHF.R.U32.HI UR39, URZ, 0x1f, UR5 ;  /* 0x0000001f3f277899 */ /* 0x000fc80008011605 */
        /* <DEDUP_REMOVED lines=9> */
[----:B------:R-:W-:Y:S01]  /*d550*/  IABS R4, R3 ;  /* 0x0000000300047213 */ /* 0x000fe20000000000 */
[----:B------:R-:W-:Y:S01]  /*d560*/  IMAD.U32 R3, RZ, RZ, UR7 ;  /* 0x00000007ff037e24 */ /* 0x000fe2000f8e00ff */
[----:B------:R-:W-:Y:S01]  /*d570*/  R2UR UR11, R0 ;  /* 0x00000000000b72ca */ /* 0x000fe200000e0000 */
[----:B------:R-:W-:Y:S02]  /*d580*/  ULOP3.LUT UR7, UR7, UR6, URZ, 0x3c, !UPT ;  /* 0x0000000607077292 */ /* 0x000fe4000f8e3c3f */
[----:B------:R-:W-:-:S10]  /*d590*/  IMAD.MOV R4, RZ, RZ, -R4 ;  /* 0x000000ffff047224 */ /* 0x000fd400078e0a04 */
[----:B------:R-:W0:Y:S08]  /*d5a0*/  I2F.RP R0, UR11 ;  /* 0x0000000b00007d06 */ /* 0x000e300008209400 */
[----:B0-----:R-:W0:Y:S02]  /*d5b0*/  MUFU.RCP R0, R0 ;  /* 0x0000000000007308 */ /* 0x001e240000001000 */
[----:B0-----:R-:W-:Y:S01]  /*d5c0*/  VIADD R2, R0, 0xffffffe ;  /* 0x0ffffffe00027836 */ /* 0x001fe20000000000 */
[----:B------:R-:W-:Y:S01]  /*d5d0*/  IABS R0, R3 ;  /* 0x0000000300007213 */ /* 0x000fe20000000000 */
[----:B------:R-:W-:-:S03]  /*d5e0*/  IMAD.MOV.U32 R3, RZ, RZ, R4 ;  /* 0x000000ffff037224 */ /* 0x000fc600078e0004 */
[----:B------:R-:W-:Y:S01]  /*d5f0*/  R2UR UR9, R0 ;  /* 0x00000000000972ca */ /* 0x000fe200000e0000 */
[----:B------:R-:W0:Y:S01]  /*d600*/  F2I.FTZ.U32.TRUNC.NTZ R2, R2 ;  /* 0x0000000200027305 */ /* 0x000e22000021f000 */
[----:B------:R-:W-:Y:S02]  /*d610*/  R2UR UR10, R3 ;  /* 0x00000000030a72ca */ /* 0x000fe400000e0000 */
        /* <DEDUP_REMOVED lines=16> */
.L_x_3251:
[----:B------:R-:W-:Y:S01]  /*d720*/  UIMAD UR40, UR42, UR41, URZ ;  /* 0x000000292a2872a4 */ /* 0x000fe2000f8e023f */
[----:B------:R-:W-:-:S05]  /*d730*/  MOV R0, UR39 ;  /* 0x0000002700007c02 */ /* 0x000fca0008000f00 */
        /* <DEDUP_REMOVED lines=30> */
.L_x_3252:
        /* <DEDUP_REMOVED lines=10> */
[----:B------:R-:W-:Y:S01]  /*d9c0*/  MOV R5, UR7 ;  /* 0x0000000700057c02 */ /* 0x000fe20008000f00 */
        /* <DEDUP_REMOVED lines=9> */
.L_x_3254:
[----:B------:R0:W1:Y:S01]  /*da60*/  LDC.64 R2, c[0x4][R16] ;  /* 0x0100000010027b82 */ /* 0x0000620000000a00 */
[----:B------:R-:W-:Y:S01]  /*da70*/  ULDC.64 UR6, c[0x4][0x1b8] ;  /* 0x01006e0000067ab9 */ /* 0x000fe20000000a00 */
[----:B------:R-:W-:Y:S01]  /*da80*/  ULDC.64 UR8, c[0x4][0x1c0] ;  /* 0x0100700000087ab9 */ /* 0x000fe20000000a00 */
[----:B------:R-:W-:Y:S01]  /*da90*/  ULDC.64 UR4, c[0x4][0xe0] ;  /* 0x0100380000047ab9 */ /* 0x000fe20000000a00 */
[----:B------:R-:W-:Y:S01]  /*daa0*/  IMAD.U32 R4, RZ, RZ, UR6 ;  /* 0x00000006ff047e24 */ /* 0x000fe2000f8e00ff */
[----:B------:R-:W-:Y:S01]  /*dab0*/  MOV R8, 0x70 ;  /* 0x0000007000087802 */ /* 0x000fe20000000f00 */
[----:B------:R-:W-:Y:S02]  /*dac0*/  IMAD.U32 R5, RZ, RZ, UR7 ;  /* 0x00000007ff057e24 */ /* 0x000fe4000f8e00ff */
        /* <DEDUP_REMOVED lines=8> */
.L_x_3253:
[----:B------:R-:W0:Y:S01]  /*db50*/  LDC.64 R2, c[0x0][0x9f8] ;  /* 0x00027e00ff027b82 */ /* 0x000e220000000a00 */
[----:B------:R-:W-:-:S07]  /*db60*/  ULDC.64 UR4, c[0x0][0x208] ;  /* 0x0000820000047ab9 */ /* 0x000fce0000000a00 */
[----:B------:R-:W1:Y:S01]  /*db70*/  LDC.64 R4, c[0x0][0x418] ;  /* 0x00010600ff047b82 */ /* 0x000e620000000a00 */
[----:B0-----:R-:W-:-:S04]  /*db80*/  ISETP.NE.U32.AND P0, PT, R2, RZ, PT ;  /* 0x000000ff0200720c */ /* 0x001fc80003f05070 */
[----:B------:R-:W-:-:S13]  /*db90*/  ISETP.NE.AND.EX P0, PT, R3, RZ, PT, P0 ;  /* 0x000000ff0300720c */ /* 0x000fda0003f05300 */
[----:B------:R-:W0:Y:S02]  /*dba0*/  @P0 LDC.64 R2, c[0x0][0x9f8] ;  /* 0x00027e00ff020b82 */ /* 0x000e240000000a00 */
[----:B0-----:R-:W-:-:S05]  /*dbb0*/  @P0 IMAD.WIDE R2, R19, 0x4, R2 ;  /* 0x0000000413020825 */ /* 0x001fca00078e0202 */
[----:B------:R-:W2:Y:S01]  /*dbc0*/  @P0 LDG.E R19, desc[UR4][R2.64] ;  /* 0x0000000402130981 */ /* 0x000ea2000c1e1900 */
[----:B-1----:R-:W-:Y:S01]  /*dbd0*/  ISETP.NE.U32.AND P0, PT, R4, RZ, PT ;  /* 0x000000ff0400720c */ /* 0x002fe20003f05070 */
[----:B------:R-:W-:Y:S01]  /*dbe0*/  UMOV UR4, 0xffffffff ;  /* 0xffffffff00047882 */ /* 0x000fe20000000000 */
[----:B------:R-:W-:Y:S01]  /*dbf0*/  LOP3.LUT R17, R17, 0xfffffffe, RZ, 0xc0, !PT ;  /* 0xfffffffe11117812 */ /* 0x000fe200078ec0ff */
[----:B------:R-:W0:Y:S01]  /*dc00*/  S2R R0, SR_TID.X ;  /* 0x0000000000007919 */ /* 0x000e220000002100 */
[----:B------:R-:W-:Y:S01]  /*dc10*/  ISETP.NE.AND.EX P1, PT, R5, RZ, PT, P0 ;  /* 0x000000ff0500720c */ /* 0x000fe20003f25300 */
[----:B------:R-:W-:-:S12]  /*dc20*/  VIADD R18, R18, 0xffffffff ;  /* 0xffffffff12127836 */ /* 0x000fd80000000000 */
[----:B------:R-:W-:Y:S02]  /*dc30*/  @P1 LOP3.LUT R17, R17, 0x1, RZ, 0xfc, !PT ;  /* 0x0000000111111812 */ /* 0x000fe400078efcff */
[----:B0-----:R-:W-:-:S04]  /*dc40*/  SHF.R.U32.HI R0, RZ, 0x5, R0 ;  /* 0x00000005ff007819 */ /* 0x001fc80000011600 */
[----:B------:R-:W-:Y:S02]  /*dc50*/  LOP3.LUT R0, R0, 0x3, RZ, 0xc0, !PT ;  /* 0x0000000300007812 */ /* 0x000fe400078ec0ff */
[----:B--2---:R-:W-:Y:S02]  /*dc60*/  SHF.R.S32.HI R7, RZ, 0x1f, R19 ;  /* 0x0000001fff077819 */ /* 0x004fe40000011413 */
[----:B------:R-:W-:-:S03]  /*dc70*/  SEL R16, R19, RZ, !P1 ;  /* 0x000000ff13107207 */ /* 0x000fc60004800000 */
[----:B------:R0:W-:Y:S01]  /*dc80*/  STL [R1], R7 ;  /* 0x0000000701007387 */ /* 0x0001e20000100800 */
[----:B------:R-:W-:Y:S05]  /*dc90*/  BRA.DIV UR4, `(.L_x_3255) ;  /* 0x0000003a04547947 */ /* 0x000fea000b800000 */
[----:B------:R1:W2:Y:S02]  /*dca0*/  SHFL.IDX PT, R14, R0, RZ, 0x1f ;  /* 0x00001fff000e7589 */ /* 0x0002a400000e0000 */
.L_x_3339:
[----:B--2---:R-:W-:Y:S02]  /*dcb0*/  ISETP.NE.AND P0, PT, R14, RZ, PT ;  /* 0x000000ff0e00720c */ /* 0x004fe40003f05270 */
[----:B------:R-:W-:Y:S02]  /*dcc0*/  PLOP3.LUT P2, PT, PT, PT, PT, 0x8, 0x0 ;  /* 0x000000000000781c */ /* 0x000fe40003f4e170 */
[----:B------:R-:W-:-:S11]  /*dcd0*/  LOP3.LUT R17, R17, 0xfffffffd, RZ, 0xc0, !PT ;  /* 0xfffffffd11117812 */ /* 0x000fd600078ec0ff */
[----:B------:R-:W-:Y:S01]  /*dce0*/  @P2 LOP3.LUT R17, R17, 0x2, RZ, 0xfc, !PT ;  /* 0x0000000211112812 */ /* 0x000fe200078efcff */
[----:B------:R-:W-:Y:S06]  /*dcf0*/  @P0 BRA `(.L_x_3256) ;  /* 0x0000000400180947 */ /* 0x000fec0003800000 */
[----:B------:R-:W-:-:S03]  /*dd00*/  UMOV UR4, 0xffffffff ;  /* 0xffffffff00047882 */ /* 0x000fc60000000000 */
[----:B------:R-:W-:Y:S05]  /*dd10*/  BRA.DIV UR4, `(.L_x_3257) ;  /* 0x0000003a04547947 */ /* 0x000fea000b800000 */
[----:B------:R-:W-:-:S13]  /*dd20*/  ELECT P6, URZ, PT ;  /* 0x00000000003f782f */ /* 0x000fda00038c0000 */
.L_x_3342:
[----:B------:R-:W-:Y:S05]  /*dd30*/  @!P6 BRA `(.L_x_3256) ;  /* 0x000000040008e947 */ /* 0x000fea0003800000 */
[----:B------:R-:W-:Y:S01]  /*dd40*/  IMAD.MOV.U32 R16, RZ, RZ, R19 ;  /* 0x000000ffff107224 */ /* 0x000fe200078e0013 */
[----:B------:R-:W-:Y:S06]  /*dd50*/  @!P1 BRA `(.L_x_3258) ;  /* 0x00000000004c9947 */ /* 0x000fec0003800000 */
[----:B------:R-:W2:Y:S01]  /*dd60*/  LDC R6, c[0x0][0x43c] ;  /* 0x00010f00ff067b82 */ /* 0x000ea20000000800 */
[----:B-1----:R-:W-:Y:S01]  /*dd70*/  IMAD.MOV.U32 R0, RZ, RZ, R18 ;  /* 0x000000ffff007224 */ /* 0x002fe200078e0012 */
[----:B------:R-:W-:Y:S01]  /*dd80*/  ULDC.64 UR4, c[0x0][0x428] ;  /* 0x00010a0000047ab9 */ /* 0x000fe20000000a00 */
[----:B------:R-:W-:Y:S01]  /*dd90*/  ULDC.64 UR6, c[0x0][0x208] ;  /* 0x0000820000067ab9 */ /* 0x000fe20000000a00 */
[----:B------:R-:W-:-:S04]  /*dda0*/  IMAD R8, R7, UR4, RZ ;  /* 0x0000000407087c24 */ /* 0x000fc8000f8e02ff */
[----:B0-----:R-:W-:Y:S01]  /*ddb0*/  IMAD R7, R19, UR5, R8 ;  /* 0x0000000513077c24 */ /* 0x001fe2000f8e0208 */
[----:B--2---:R-:W-:-:S13]  /*ddc0*/  ISETP.NE.AND P0, PT, R6, 0x1, PT ;  /* 0x000000010600780c */ /* 0x004fda0003f05270 */
[----:B------:R-:W0:Y:S02]  /*ddd0*/  @P0 LDC.64 R2, c[0x0][0x440] ;  /* 0x00011000ff020b82 */ /* 0x000e240000000a00 */
[----:B0-----:R-:W-:-:S05]  /*dde0*/  @P0 IMAD.HI.U32 R2, R18, R2, RZ ;  /* 0x0000000212020227 */ /* 0x001fca00078e00ff */
[----:B------:R-:W-:-:S04]  /*ddf0*/  @P0 SHF.R.U32.HI R0, RZ, R3, R2 ;  /* 0x00000003ff000219 */ /* 0x000fc80000011602 */
[--C-:B------:R-:W-:Y:S01]  /*de00*/  SHF.R.S32.HI R3, RZ, 0x1f, R0.reuse ;  /* 0x0000001fff037819 */ /* 0x100fe20000011400 */
[----:B------:R-:W-:-:S04]  /*de10*/  IMAD.MOV.U32 R2, RZ, RZ, R0 ;  /* 0x000000ffff027224 */ /* 0x000fc800078e0000 */
[----:B------:R-:W-:-:S03]  /*de20*/  IMAD.WIDE.U32 R2, R19, UR4, R2 ;  /* 0x0000000413027c25 */ /* 0x000fc6000f8e0002 */
[----:B------:R-:W-:Y:S02]  /*de30*/  LEA R4, P0, R2, R4, 0x2 ;  /* 0x0000000402047211 */ /* 0x000fe400078010ff */
[----:B------:R-:W-:-:S04]  /*de40*/  IADD3 R3, R3, R7, RZ ;  /* 0x0000000703037210 */ /* 0x000fc80007ffe0ff */
[----:B------:R-:W-:-:S05]  /*de50*/  LEA.HI.X R5, R2, R5, R3, 0x2, P0 ;  /* 0x0000000502057211 */ /* 0x000fca00000f1403 */
[----:B------:R2:W5:Y:S01]  /*de60*/  LDG.E R16, desc[UR6][R4.64] ;  /* 0x0000000604107981 */ /* 0x000562000c1e1900 */
[----:B------:R-:W-:-:S04]  /*de70*/  IMAD.MOV R3, RZ, RZ, -R0 ;  /* 0x000000ffff037224 */ /* 0x000fc800078e0a00 */
[----:B------:R-:W-:-:S07]  /*de80*/  IMAD R18, R6, R3, R18 ;  /* 0x0000000306127224 */ /* 0x000fce00078e0212 */
.L_x_3258:
[----:B-1----:R-:W-:Y:S01]  /*de90*/  IMAD.MOV.U32 R0, RZ, RZ, 0x1 ;  /* 0x00000001ff007424 */ /* 0x002fe200078e00ff */
[----:B------:R-:W1:Y:S04]  /*dea0*/  S2R R9, SR_TID.X ;  /* 0x0000000000097919 */ /* 0x000e680000002100 */
[----:B------:R-:W-:-:S04]  /*deb0*/  SHF.L.U32 R0, R0, 0x1f, RZ ;  /* 0x0000001f00007819 */ /* 0x000fc800000006ff */
[----:B------:R-:W3:Y:S01]  /*dec0*/  SYNCS.PHASECHK.TRANS64.TRYWAIT P0, [UR38+0x36840], R0 ;  /* 0x03684000ff0075a7 */ /* 0x000ee20008000166 */
[----:B-1----:R-:W-:-:S04]  /*ded0*/  LOP3.LUT R2, R9, 0x7f, RZ, 0xc0, !PT ;  /* 0x0000007f09027812 */ /* 0x002fc800078ec0ff */
[----:B------:R-:W-:Y:S01]  /*dee0*/  ISETP.NE.AND P1, PT, R2, RZ, PT ;  /* 0x000000ff0200720c */ /* 0x000fe20003f25270 */
[----:B---3--:R-:W-:-:S12]  /*def0*/  @!P0 BRA `(.L_x_3259) ;  /* 0x0000003400fc8947 */ /* 0x008fd80003800000 */
.L_x_3343:
[----:B------:R-:W-:Y:S05]  /*df00*/  @P1 BRA `(.L_x_3260) ;  /* 0x0000000000181947 */ /* 0x000fea0003800000 */
[----:B------:R-:W3:Y:S01]  /*df10*/  S2R R2, SR_TID.X ;  /* 0x0000000000027919 */ /* 0x000ee20000002100 */
[----:B-1----:R-:W-:-:S04]  /*df20*/  IMAD.MOV.U32 R0, RZ, RZ, 0xa800 ;  /* 0x0000a800ff007424 */ /* 0x002fc800078e00ff */
[----:B------:R4:W-:Y:S01]  /*df30*/  SYNCS.ARRIVE.TRANS64 RZ, [UR38+0x36830], R0 ;  /* 0x03683000ffff79a7 */ /* 0x0009e20008000026 */
[----:B---3--:R-:W-:-:S13]  /*df40*/  LOP3.LUT P0, RZ, R2, 0x1f, RZ, 0xc0, !PT ;  /* 0x0000001f02ff7812 */ /* 0x008fda000780c0ff */
[----:B----4-:R-:W-:Y:S05]  /*df50*/  @!P0 BRA `(.L_x_3260) ;  /* 0x0000000000048947 */ /* 0x010fea0003800000 */
[----:B------:R-:W-:Y:S01]  /*df60*/  BPT.TRAP 0x1 ;  /* 0x000000040000795c */ /* 0x000fe20000300000 */
.L_x_3260:
[----:B------:R-:W-:Y:S01]  /*df70*/  R2UR UR11, R18 ;  /* 0x00000000120b72ca */ /* 0x000fe200000e0000 */
[----:B------:R-:W-:Y:S01]  /*df80*/  ULDC.64 UR4, c[0x0][0x198] ;  /* 0x0000660000047ab9 */ /* 0x000fe20000000a00 */
[----:B-----5:R-:W-:Y:S01]  /*df90*/  R2UR UR13, R16 ;  /* 0x00000000100d72ca */ /* 0x020fe200000e0000 */
[----:B------:R-:W-:Y:S01]  /*dfa0*/  UIADD3 UR4, UP0, UR4, 0x370, URZ ;  /* 0x0000037004047890 */ /* 0x000fe2000ff1e03f */
[----:B------:R-:W-:Y:S01]  /*dfb0*/  PLOP3.LUT P0, PT, PT, PT, PT, 0x80, 0x0 ;  /* 0x000000000000781c */ /* 0x000fe20003f0f070 */
[----:B------:R-:W-:Y:S01]  /*dfc0*/  UIADD3 UR8, UR38, 0x21400, URZ ;  /* 0x0002140026087890 */ /* 0x000fe2000fffe03f */
[----:B------:R-:W-:Y:S01]  /*dfd0*/  LOP3.LUT R17, R17, 0xfffffffd, RZ, 0xc0, !PT ;  /* 0xfffffffd11117812 */ /* 0x000fe200078ec0ff */
[----:B------:R-:W-:Y:S02]  /*dfe0*/  UIADD3 UR9, UR38, 0x36830, URZ ;  /* 0x0003683026097890 */ /* 0x000fe4000fffe03f */
[----:B------:R-:W-:Y:S02]  /*dff0*/  UIADD3.X UR5, URZ, UR5, URZ, UP0, !UPT ;  /* 0x000000053f057290 */ /* 0x000fe400087fe43f */
[----:B------:R-:W-:-:S02]  /*e000*/  UIADD3 UR24, UR38, 0x24c00, URZ ;  /* 0x00024c0026187890 */ /* 0x000fc4000fffe03f */
[----:B------:R-:W-:Y:S02]  /*e010*/  UIMAD UR11, UR11, 0x70, URZ ;  /* 0x000000700b0b78a4 */ /* 0x000fe4000f8e023f */
        /* <DEDUP_REMOVED lines=15> */
[----:B------:R-:W-:Y:S01]  /*e110*/  UMOV UR19, UR11 ;  /* 0x0000000b00137c82 */ /* 0x000fe20008000000 */
[----:B------:R-:W-:Y:S01]  /*e120*/  @P0 LOP3.LUT R17, R17, 0x2, RZ, 0xfc, !PT ;  /* 0x0000000211110812 */ /* 0x000fe200078efcff */
[----:B------:R3:W-:Y:S01]  /*e130*/  UTMALDG.4D [UR24], [UR4], desc[UR6] ;  /* 0x00000618040075b4 */ /* 0x0007e20008019000 */
[----:B------:R3:W-:Y:S02]  /*e140*/  UTMALDG.4D [UR16], [UR4], desc[UR6] ;  /* 0x00000610040075b4 */ /* 0x0007e40008019000 */
[----:B---3--:R-:W-:-:S03]  /*e150*/  NOP ;  /* 0x0000000000007918 */ /* 0x008fc60000000000 */
.L_x_3256:
        /* <DEDUP_REMOVED lines=10> */
[----:B--2---:R-:W-:Y:S01]  /*e200*/  IMAD.U32 R4, RZ, RZ, UR6 ;  /* 0x00000006ff047e24 */ /* 0x004fe2000f8e00ff */
[----:B0-----:R-:W-:Y:S01]  /*e210*/  MOV R7, UR9 ;  /* 0x0000000900077c02 */ /* 0x001fe20008000f00 */
[----:B-1----:R-:W0:Y:S01]  /*e220*/  LDC.64 R2, c[0x4][R2] ;  /* 0x0100000002027b82 */ /* 0x002e220000000a00 */
        /* <DEDUP_REMOVED lines=9> */
.L_x_3261:
[----:B------:R-:W3:Y:S01]  /*e2c0*/  LDC R6, c[0x0][0x448] ;  /* 0x00011200ff067b82 */ /* 0x000ee20000000800 */
[----:B------:R-:W4:Y:S01]  /*e2d0*/  S2R R14, SR_TID.X ;  /* 0x00000000000e7919 */ /* 0x000f220000002100 */
[----:B------:R-:W-:Y:S01]  /*e2e0*/  USHF.R.S32.HI UR6, URZ, 0x1f, UR36 ;  /* 0x0000001f3f067899 */ /* 0x000fe20008011424 */
[----:B------:R-:W-:Y:S01]  /*e2f0*/  ULDC.64 UR8, c[0x0][0x2d8] ;  /* 0x0000b60000087ab9 */ /* 0x000fe20000000a00 */
[----:B------:R-:W5:Y:S02]  /*e300*/  S2R R15, SR_CTAID.Z ;  /* 0x00000000000f7919 */ /* 0x000f640000002700 */
[----:B------:R-:W-:Y:S02]  /*e310*/  UIMAD UR6, UR6, UR8, URZ ;  /* 0x00000008060672a4 */ /* 0x000fe4000f8e023f */
[----:B-1----:R-:W1:Y:S01]  /*e320*/  LDC.64 R2, c[0x0][0x2e0] ;  /* 0x0000b800ff027b82 */ /* 0x002e620000000a00 */
[----:B------:R-:W0:Y:S01]  /*e330*/  S2R R12, SR_CTAID.X ;  /* 0x00000000000c7919 */ /* 0x000e220000002500 */
[----:B------:R-:W-:-:S02]  /*e340*/  UIMAD.WIDE.U32 UR4, UR36, UR8, URZ ;  /* 0x00000008240472a5 */ /* 0x000fc4000f8e003f */
[----:B------:R-:W-:-:S04]  /*e350*/  UIMAD UR6, UR36, UR9, UR6 ;  /* 0x00000009240672a4 */ /* 0x000fc8000f8e0206 */
[----:B------:R-:W-:Y:S01]  /*e360*/  UIADD3 UR5, UR5, UR6, URZ ;  /* 0x0000000605057290 */ /* 0x000fe2000fffe03f */
[----:B---3--:R-:W-:Y:S02]  /*e370*/  ISETP.NE.AND P0, PT, R6, 0x1, PT ;  /* 0x000000010600780c */ /* 0x008fe40003f05270 */
[C---:B----4-:R-:W-:Y:S01]  /*e380*/  LOP3.LUT R13, R14.reuse, 0x7f, RZ, 0xc0, !PT ;  /* 0x0000007f0e0d7812 */ /* 0x050fe200078ec0ff */
[----:B--2---:R-:W-:-:S10]  /*e390*/  IMAD.SHL.U32 R5, R14, 0x10, RZ ;  /* 0x000000100e057824 */ /* 0x004fd400078e00ff */
[----:B------:R-:W2:Y:S01]  /*e3a0*/  @P0 LDC R9, c[0x0][0x44c] ;  /* 0x00011300ff090b82 */ /* 0x000ea20000000800 */
[----:B------:R-:W-:Y:S02]  /*e3b0*/  SHF.R.U32.HI R8, RZ, 0x3, R13 ;  /* 0x00000003ff087819 */ /* 0x000fe4000001160d */
[----:B-----5:R-:W-:Y:S02]  /*e3c0*/  SHF.R.S32.HI R11, RZ, 0x1f, R15 ;  /* 0x0000001fff0b7819 */ /* 0x020fe4000001140f */
[----:B------:R-:W-:-:S03]  /*e3d0*/  LOP3.LUT R0, R8, 0x70, R5, 0xf8, !PT ;  /* 0x0000007008007812 */ /* 0x000fc600078ef805 */
[----:B0-----:R-:W0:Y:S01]  /*e3e0*/  @P0 LDC R7, c[0x0][0x450] ;  /* 0x00011400ff070b82 */ /* 0x001e220000000800 */
[----:B------:R-:W-:Y:S01]  /*e3f0*/  LEA R0, R12, R0, 0x7 ;  /* 0x000000000c007211 */ /* 0x000fe200078e38ff */
[----:B-1----:R-:W-:-:S04]  /*e400*/  IMAD R4, R11, R2, RZ ;  /* 0x000000020b047224 */ /* 0x002fc800078e02ff */
[C---:B------:R-:W-:Y:S02]  /*e410*/  IMAD R5, R15.reuse, R3, R4 ;  /* 0x000000030f057224 */ /* 0x040fe400078e0204 */
[----:B------:R-:W-:Y:S02]  /*e420*/  IMAD.MOV.U32 R4, RZ, RZ, R0 ;  /* 0x000000ffff047224 */ /* 0x000fe400078e0000 */
[----:B------:R-:W-:Y:S01]  /*e430*/  IMAD.WIDE.U32 R2, R15, R2, UR4 ;  /* 0x000000040f027e25 */ /* 0x000fe2000f8e0002 */
[----:B------:R-:W-:-:S03]  /*e440*/  ULDC.64 UR4, c[0x0][0x2d0] ;  /* 0x0000b40000047ab9 */ /* 0x000fc60000000a00 */
[----:B------:R-:W-:Y:S02]  /*e450*/  IMAD.IADD R3, R3, 0x1, R5 ;  /* 0x0000000103037824 */ /* 0x000fe400078e0205 */
[----:B--2---:R-:W-:Y:S01]  /*e460*/  @P0 IMAD.HI.U32 R10, R0, R9, RZ ;  /* 0x00000009000a0227 */ /* 0x004fe200078e00ff */
[----:B------:R-:W-:-:S04]  /*e470*/  SHF.L.U32 R9, R13, 0x3, RZ ;  /* 0x000000030d097819 */ /* 0x000fc800000006ff */
[----:B0-----:R-:W-:-:S04]  /*e480*/  @P0 SHF.R.U32.HI R4, RZ, R7, R10 ;  /* 0x00000007ff040219 */ /* 0x001fc8000001160a */
        /* <DEDUP_REMOVED lines=8> */
[----:B------:R-:W-:-:S04]  /*e510*/  IMAD.IADD R3, R3, 0x1, R5 ;  /* 0x0000000103037824 */ /* 0x000fc800078e0205 */
        /* <DEDUP_REMOVED lines=26> */
[----:B------:R-:W-:Y:S01]  /*e6c0*/  SHFL.IDX PT, R4, R7, 0x1, 0x181f ;  /* 0x00381f0007047f89 */ /* 0x000fe200000e0000 */
[----:B0-----:R-:W-:-:S03]  /*e6d0*/  IMAD R8, R2, 0x80, R8 ;  /* 0x0000008002087824 */ /* 0x001fc600078e0208 */
[----:B------:R-:W0:Y:S01]  /*e6e0*/  SHFL.IDX PT, R2, R7, RZ, 0x181f ;  /* 0x00181fff07027589 */ /* 0x000e2200000e0000 */
[C---:B------:R-:W-:Y:S01]  /*e6f0*/  VIADD R5, R8.reuse, 0x10 ;  /* 0x0000001008057836 */ /* 0x040fe20000000000 */
[----:B------:R-:W-:-:S13]  /*e700*/  ISETP.GE.AND P3, PT, R8, R6, PT ;  /* 0x000000060800720c */ /* 0x000fda0003f66270 */
[----:B------:R-:W-:Y:S01]  /*e710*/  @!P3 LEA R21, R9, UR38, 0x1 ;  /* 0x000000260915bc11 */ /* 0x000fe2000f8e08ff */
[----:B0-----:R-:W-:Y:S02]  /*e720*/  IMAD.MOV.U32 R3, RZ, RZ, R2 ;  /* 0x000000ffff037224 */ /* 0x001fe400078e0002 */
[----:B------:R-:W-:Y:S02]  /*e730*/  IMAD.MOV.U32 R2, RZ, RZ, R14 ;  /* 0x000000ffff027224 */ /* 0x000fe400078e000e */
[----:B------:R-:W0:Y:S02]  /*e740*/  SHFL.IDX PT, R14, R0, 0x1, 0x181f ;  /* 0x00381f00000e7f89 */ /* 0x000e2400000e0000 */
[----:B------:R-:W-:-:S05]  /*e750*/  @!P3 IMAD.WIDE.U32 R2, R10, 0x2, R2 ;  /* 0x000000020a02b825 */ /* 0x000fca00078e0002 */
[----:B------:R-:W-:Y:S04]  /*e760*/  @!P3 LDGSTS.E.BYPASS.LTC128B.128 [R21+0x15400], desc[UR6][R2.64], !P2 ;  /* 0x154000000215bfae */ /* 0x000fe8000d101d46 */
[----:B------:R-:W-:Y:S04]  /*e770*/  @!P3 LDGSTS.E.BYPASS.LTC128B.128 [R21+0x19400], desc[UR6][R2.64+0x80], !P0 ;  /* 0x194000800215bfae */ /* 0x000fe8000c101d46 */
[----:B------:R1:W-:Y:S01]  /*e780*/  @!P3 LDGSTS.E.BYPASS.LTC128B.128 [R21+0x1d400], desc[UR6][R2.64+0x100], !P1 ;  /* 0x1d4001000215bfae */ /* 0x0003e2000c901d46 */
[----:B------:R-:W-:Y:S01]  /*e790*/  ISETP.GE.AND P3, PT, R5, R6, PT ;  /* 0x000000060500720c */ /* 0x000fe20003f66270 */
[----:B------:R-:W-:-:S02]  /*e7a0*/  IMAD.MOV.U32 R5, RZ, RZ, R4 ;  /* 0x000000ffff057224 */ /* 0x000fc400078e0004 */
[----:B0-----:R-:W-:Y:S02]  /*e7b0*/  IMAD.MOV.U32 R4, RZ, RZ, R14 ;  /* 0x000000ffff047224 */ /* 0x001fe400078e000e */
[----:B------:R-:W-:Y:S01]  /*e7c0*/  SHFL.IDX PT, R14, R0, 0x2, 0x181f ;  /* 0x00581f00000e7f89 */ /* 0x000fe200000e0000 */
[----:B-1----:R-:W-:-:S07]  /*e7d0*/  IADD3 R3, R8, 0x20, RZ ;  /* 0x0000002008037810 */ /* 0x002fce0007ffe0ff */
[----:B------:R-:W-:Y:S01]  /*e7e0*/  @!P3 IMAD.WIDE.U32 R4, R10, 0x2, R4 ;  /* 0x000000020a04b825 */ /* 0x000fe200078e0004 */
[----:B------:R-:W0:Y:S01]  /*e7f0*/  SHFL.IDX PT, R2, R7, 0x2, 0x181f ;  /* 0x00581f0007027f89 */ /* 0x000e2200000e0000 */
[----:B------:R-:W-:-:S05]  /*e800*/  @!P3 LEA R20, R9, UR38, 0x1 ;  /* 0x000000260914bc11 */ /* 0x000fca000f8e08ff */
[----:B------:R-:W-:Y:S04]  /*e810*/  @!P3 LDGSTS.E.BYPASS.LTC128B.128 [R20+0x15c00], desc[UR6][R4.64], !P2 ;  /* 0x15c000000414bfae */ /* 0x000fe8000d101d46 */
[----:B------:R-:W-:Y:S04]  /*e820*/  @!P3 LDGSTS.E.BYPASS.LTC128B.128 [R20+0x19c00], desc[UR6][R4.64+0x80], !P0 ;  /* 0x19c000800414bfae */ /* 0x000fe8000c101d46 */
[----:B------:R1:W-:Y:S01]  /*e830*/  @!P3 LDGSTS.E.BYPASS.LTC128B.128 [R20+0x1dc00], desc[UR6][R4.64+0x100], !P1 ;  /* 0x1dc001000414bfae */ /* 0x0003e2000c901d46 */
[----:B------:R-:W-:Y:S01]  /*e840*/  ISETP.GE.AND P3, PT, R3, R6, PT ;  /* 0x000000060300720c */ /* 0x000fe20003f66270 */
[----:B0-----:R-:W-:-:S02]  /*e850*/  IMAD.MOV.U32 R3, RZ, RZ, R2 ;  /* 0x000000ffff037224 */ /* 0x001fc400078e0002 */
[----:B------:R-:W-:Y:S01]  /*e860*/  IMAD.MOV.U32 R2, RZ, RZ, R14 ;  /* 0x000000ffff027224 */ /* 0x000fe200078e000e */
[----:B-1----:R-:W0:Y:S09]  /*e870*/  SHFL.IDX PT, R4, R7, 0x3, 0x181f ;  /* 0x00781f0007047f89 */ /* 0x002e3200000e0000 */
[----:B------:R-:W-:Y:S01]  /*e880*/  @!P3 LEA R21, R9, UR38, 0x1 ;  /* 0x000000260915bc11 */ /* 0x000fe2000f8e08ff */
[----:B------:R-:W-:Y:S01]  /*e890*/  VIADD R5, R8, 0x30 ;  /* 0x0000003008057836 */ /* 0x000fe20000000000 */
[----:B------:R-:W1:Y:S01]  /*e8a0*/  SHFL.IDX PT, R14, R0, 0x3, 0x181f ;  /* 0x00781f00000e7f89 */ /* 0x000e6200000e0000 */
[----:B------:R-:W-:-:S05]  /*e8b0*/  @!P3 IMAD.WIDE.U32 R2, R10, 0x2, R2 ;  /* 0x000000020a02b825 */ /* 0x000fca00078e0002 */
[----:B------:R-:W-:Y:S04]  /*e8c0*/  @!P3 LDGSTS.E.BYPASS.LTC128B.128 [R21+0x16400], desc[UR6][R2.64], !P2 ;  /* 0x164000000215bfae */ /* 0x000fe8000d101d46 */
[----:B------:R-:W-:Y:S04]  /*e8d0*/  @!P3 LDGSTS.E.BYPASS.LTC128B.128 [R21+0x1a400], desc[UR6][R2.64+0x80], !P0 ;  /* 0x1a4000800215bfae */ /* 0x000fe8000c101d46 */
[----:B------:R2:W-:Y:S01]  /*e8e0*/  @!P3 LDGSTS.E.BYPASS.LTC128B.128 [R21+0x1e400], desc[UR6][R2.64+0x100], !P1 ;  /* 0x1e4001000215bfae */ /* 0x0005e2000c901d46 */
[----:B------:R-:W-:Y:S01]  /*e8f0*/  ISETP.GE.AND P3, PT, R5, R6, PT ;  /* 0x000000060500720c */ /* 0x000fe20003f66270 */
[----:B0-----:R-:W-:-:S02]  /*e900*/  IMAD.MOV.U32 R5, RZ, RZ, R4 ;  /* 0x000000ffff057224 */ /* 0x001fc400078e0004 */
[----:B-1----:R-:W-:Y:S01]  /*e910*/  IMAD.MOV.U32 R4, RZ, RZ, R14 ;  /* 0x000000ffff047224 */ /* 0x002fe200078e000e */
[----:B--2---:R-:W0:Y:S01]  /*e920*/  SHFL.IDX PT, R2, R7, 0x4, 0x181f ;  /* 0x00981f0007027f89 */ /* 0x004e2200000e0000 */
[----:B------:R-:W-:-:S08]  /*e930*/  VIADD R3, R8, 0x40 ;  /* 0x0000004008037836 */ /* 0x000fd00000000000 */
[----:B------:R-:W-:Y:S01]  /*e940*/  @!P3 LEA R20, R9, UR38, 0x1 ;  /* 0x000000260914bc11 */ /* 0x000fe2000f8e08ff */
[----:B------:R-:W-:Y:S01]  /*e950*/  @!P3 IMAD.WIDE.U32 R4, R10, 0x2, R4 ;  /* 0x000000020a04b825 */ /* 0x000fe200078e0004 */
[----:B------:R-:W1:Y:S04]  /*e960*/  SHFL.IDX PT, R14, R0, 0x4, 0x181f ;  /* 0x00981f00000e7f89 */ /* 0x000e6800000e0000 */
[----:B------:R-:W-:Y:S04]  /*e970*/  @!P3 LDGSTS.E.BYPASS.LTC128B.128 [R20+0x16c00], desc[UR6][R4.64], !P2 ;  /* 0x16c000000414bfae */ /* 0x000fe8000d101d46 */
[----:B------:R-:W-:Y:S04]  /*e980*/  @!P3 LDGSTS.E.BYPASS.LTC128B.128 [R20+0x1ac00], desc[UR6][R4.64+0x80], !P0 ;  /* 0x1ac000800414bfae */ /* 0x000fe8000c101d46 */
[----:B------:R2:W-:Y:S01]  /*e990*/  @!P3 LDGSTS.E.BYPASS.LTC128B.128 [R20+0x1ec00], desc[UR6][R4.64+0x100], !P1 ;  /* 0x1ec001000414bfae */ /* 0x0005e2000c901d46 */
[----:B------:R-:W-:-:S02]  /*e9a0*/  ISETP.GE.AND P3, PT, R3, R6, PT ;  /* 0x000000060300720c */ /* 0x000fc40003f66270 */
[----:B0-----:R-:W-:Y:S01]  /*e9b0*/  MOV R3, R2 ;  /* 0x0000000200037202 */ /* 0x001fe20000000f00 */
[----:B-1----:R-:W-:Y:S01]  /*e9c0*/  IMAD.MOV.U32 R2, RZ, RZ, R14 ;  /* 0x000000ffff027224 */ /* 0x002fe200078e000e */
[----:B--2---:R-:W0:Y:S09]  /*e9d0*/  SHFL.IDX PT, R4, R7, 0x5, 0x181f ;  /* 0x00b81f0007047f89 */ /* 0x004e3200000e0000 */
        /* <DEDUP_REMOVED lines=13> */
[C---:B------:R-:W-:Y:S01]  /*eab0*/  @!P3 IMAD.WIDE.U32 R4, R10.reuse, 0x2, R4 ;  /* 0x000000020a04b825 */ /* 0x040fe200078e0004 */
[----:B------:R-:W1:Y:S04]  /*eac0*/  SHFL.IDX PT, R14, R0, 0x6, 0x181f ;  /* 0x00d81f00000e7f89 */ /* 0x000e6800000e0000 */
[----:B------:R-:W-:Y:S04]  /*ead0*/  @!P3 LDGSTS.E.BYPASS.LTC128B.128 [R20+0x17c00], desc[UR6][R4.64], !P2 ;  /* 0x17c000000414bfae */ /* 0x000fe8000d101d46 */
[----:B------:R-:W-:Y:S04]  /*eae0*/  @!P3 LDGSTS.E.BYPASS.LTC128B.128 [R20+0x1bc00], desc[UR6][R4.64+0x80], !P0 ;  /* 0x1bc000800414bfae */ /* 0x000fe8000c101d46 */
[----:B------:R2:W-:Y:S01]  /*eaf0*/  @!P3 LDGSTS.E.BYPASS.LTC128B.128 [R20+0x1fc00], desc[UR6][R4.64+0x100], !P1 ;  /* 0x1fc001000414bfae */ /* 0x0005e2000c901d46 */
[----:B------:R-:W-:Y:S01]  /*eb00*/  ISETP.GE.AND P3, PT, R3, R6, PT ;  /* 0x000000060300720c */ /* 0x000fe20003f66270 */
[----:B0-----:R-:W-:Y:S01]  /*eb10*/  IMAD.MOV.U32 R3, RZ, RZ, R2 ;  /* 0x000000ffff037224 */ /* 0x001fe200078e0002 */
[----:B-1----:R-:W-:Y:S01]  /*eb20*/  MOV R2, R14 ;  /* 0x0000000e00027202 */ /* 0x002fe20000000f00 */
[----:B--2---:R0:W1:Y:S10]  /*eb30*/  SHFL.IDX PT, R4, R7, 0x7, 0x181f ;  /* 0x00f81f0007047f89 */ /* 0x00407400000e0000 */
[----:B------:R-:W-:Y:S01]  /*eb40*/  @!P3 LEA R21, R9, UR38, 0x1 ;  /* 0x000000260915bc11 */ /* 0x000fe2000f8e08ff */
[----:B------:R-:W-:Y:S01]  /*eb50*/  @!P3 IMAD.WIDE.U32 R2, R10, 0x2, R2 ;  /* 0x000000020a02b825 */ /* 0x000fe200078e0002 */
[----:B------:R0:W2:Y:S04]  /*eb60*/  SHFL.IDX PT, R14, R0, 0x7, 0x181f ;  /* 0x00f81f00000e7f89 */ /* 0x0000a800000e0000 */
[----:B------:R0:W-:Y:S04]  /*eb70*/  @!P3 LDGSTS.E.BYPASS.LTC128B.128 [R21+0x18400], desc[UR6][R2.64], !P2 ;  /* 0x184000000215bfae */ /* 0x0001e8000d101d46 */
[----:B------:R0:W-:Y:S04]  /*eb80*/  @!P3 LDGSTS.E.BYPASS.LTC128B.128 [R21+0x1c400], desc[UR6][R2.64+0x80], !P0 ;  /* 0x1c4000800215bfae */ /* 0x0001e8000c101d46 */
[----:B------:R0:W-:Y:S02]  /*eb90*/  @!P3 LDGSTS.E.BYPASS.LTC128B.128 [R21+0x20400], desc[UR6][R2.64+0x100], !P1 ;  /* 0x204001000215bfae */ /* 0x0001e4000c901d46 */
.L_x_3360:
[----:B0-----:R-:W-:Y:S01]  /*eba0*/  VIADD R3, R8, 0x70 ;  /* 0x0000007008037836 */ /* 0x001fe20000000000 */
[----:B------:R-:W-:Y:S01]  /*ebb0*/  BSSY B0, `(.L_x_3263) ;  /* 0x000000e000007945 */ /* 0x000fe20003800000 */
[----:B--2---:R-:W-:-:S03]  /*ebc0*/  IMAD.MOV.U32 R2, RZ, RZ, R14 ;  /* 0x000000ffff027224 */ /* 0x004fc600078e000e */
[----:B------:R-:W-:Y:S01]  /*ebd0*/  ISETP.GE.AND P3, PT, R3, R6, PT ;  /* 0x000000060300720c */ /* 0x000fe20003f66270 */
[----:B-1----:R-:W-:-:S12]  /*ebe0*/  IMAD.MOV.U32 R3, RZ, RZ, R4 ;  /* 0x000000ffff037224 */ /* 0x002fd800078e0004 */
        /* <DEDUP_REMOVED lines=9> */
[----:B------:R0:W-:Y:S02]  /*ec80*/  LDGSTS.E.BYPASS.LTC128B.128 [R9+0x20c00], desc[UR4][R10.64+0x100], !P1 ;  /* 0x20c001000a097fae */ /* 0x0001e4000c901d44 */
.L_x_3264:
[----:B------:R-:W-:Y:S05]  /*ec90*/  BSYNC B0 ;  /* 0x0000000000007941 */ /* 0x000fea0003800000 */
.L_x_3263:
        /* <DEDUP_REMOVED lines=12> */
.L_x_3361:
[----:B0-----:R-:W-:Y:S01]  /*ed60*/  IMAD.MOV.U32 R10, RZ, RZ, 0x1 ;  /* 0x00000001ff0a7424 */ /* 0x001fe200078e00ff */
[----:B-1----:R-:W-:Y:S01]  /*ed70*/  MOV R0, RZ ;  /* 0x000000ff00007202 */ /* 0x002fe20000000f00 */
[----:B------:R-:W-:Y:S06]  /*ed80*/  @!P1 BRA `(.L_x_3266) ;  /* 0x0000001c009c9947 */ /* 0x000fec0003800000 */
[----:B------:R-:W-:Y:S01]  /*ed90*/  UIADD3 UR4, UR42, 0x1, URZ ;  /* 0x000000012a047890 */ /* 0x000fe2000fffe03f */
[----:B------:R-:W-:Y:S01]  /*eda0*/  LOP3.LUT R2, RZ, UR40, RZ, 0x33, !PT ;  /* 0x00000028ff027c12 */ /* 0x000fe2000f8e33ff */
[----:B------:R-:W0:Y:S01]  /*edb0*/  S2R R4, SR_TID.X ;  /* 0x0000000000047919 */ /* 0x000e220000002100 */
[----:B------:R-:W-:Y:S01]  /*edc0*/  IMAD.MOV.U32 R10, RZ, RZ, 0x1 ;  /* 0x00000001ff0a7424 */ /* 0x000fe200078e00ff */
[----:B------:R-:W-:-:S04]  /*edd0*/  UIMAD UR4, UR4, UR41, URZ ;  /* 0x00000029040472a4 */ /* 0x000fc8000f8e023f */
[----:B------:R-:W-:-:S04]  /*ede0*/  UISETP.LT.AND UP0, UPT, UR39, UR4, UPT ;  /* 0x000000042700728c */ /* 0x000fc8000bf01270 */
[----:B------:R-:W-:-:S06]  /*edf0*/  USEL UR4, UR39, UR4, UP0 ;  /* 0x0000000427047287 */ /* 0x000fcc0008000000 */
[----:B------:R-:W-:-:S05]  /*ee00*/  IMAD R3, RZ, RZ, -UR4 ;  /* 0x80000004ff037e24 */ /* 0x000fca000f8e02ff */
[----:B------:R-:W-:-:S04]  /*ee10*/  VIADDMNMX R2, R3, 0x1, R2, !PT ;  /* 0x0000000103027846 */ /* 0x000fc80007800102 */
[----:B------:R-:W-:Y:S02]  /*ee20*/  R2UR UR5, R2 ;  /* 0x00000000020572ca */ /* 0x000fe400000e0000 */
[----:B------:R-:W-:Y:S02]  /*ee30*/  LOP3.LUT R2, RZ, UR4, RZ, 0x33, !PT ;  /* 0x00000004ff027c12 */ /* 0x000fe4000f8e33ff */
[----:B0-----:R-:W-:Y:S01]  /*ee40*/  LOP3.LUT R9, R4, 0x1f, RZ, 0xc0, !PT ;  /* 0x0000001f04097812 */ /* 0x001fe200078ec0ff */
[----:B------:R-:W-:-:S08]  /*ee50*/  IMAD.MOV.U32 R4, RZ, RZ, R16 ;  /* 0x000000ffff047224 */ /* 0x000fd000078e0010 */
[----:B------:R-:W-:Y:S02]  /*ee60*/  UIADD3 UR6, UR5, -0x2, URZ ;  /* 0xfffffffe05067890 */ /* 0x000fe4000fffe03f */
[----:B------:R-:W-:-:S04]  /*ee70*/  UIADD3 UR5, UR4, UR5, URZ ;  /* 0x0000000504057290 */ /* 0x000fc8000fffe03f */
[----:B------:R-:W-:Y:S02]  /*ee80*/  ISETP.NE.AND P0, PT, R2, UR6, PT ;  /* 0x0000000602007c0c */ /* 0x000fe4000bf05270 */
[----:B------:R-:W-:-:S05]  /*ee90*/  IMAD.U32 R11, RZ, RZ, UR5 ;  /* 0x00000005ff0b7e24 */ /* 0x000fca000f8e00ff */
[----:B------:R-:W-:-:S06]  /*eea0*/  LOP3.LUT R11, R11, 0x1, RZ, 0xc0, !PT ;  /* 0x000000010b0b7812 */ /* 0x000fcc00078ec0ff */
[----:B------:R-:W-:Y:S05]  /*eeb0*/  @!P0 BRA `(.L_x_3267) ;  /* 0x0000001000ec8947 */ /* 0x000fea0003800000 */
[----:B------:R-:W-:Y:S01]  /*eec0*/  R2UR UR4, R11 ;  /* 0x000000000b0472ca */ /* 0x000fe200000e0000 */
[----:B------:R-:W-:Y:S01]  /*eed0*/  BSSY B0, `(.L_x_3267) ;  /* 0x0000139000007945 */ /* 0x000fe20003800000 */
[----:B------:R-:W-:Y:S02]  /*eee0*/  IMAD.MOV.U32 R7, RZ, RZ, 0x1 ;  /* 0x00000001ff077424 */ /* 0x000fe400078e00ff */
[----:B------:R-:W-:-:S09]  /*eef0*/  IMAD.MOV.U32 R4, RZ, RZ, R16 ;  /* 0x000000ffff047224 */ /* 0x000fd200078e0010 */
[----:B------:R-:W-:-:S06]  /*ef00*/  UIADD3 UR4, UR5, -UR4, URZ ;  /* 0x8000000405047290 */ /* 0x000fcc000fffe03f */
[----:B------:R-:W-:-:S07]  /*ef10*/  MOV R8, UR4 ;  /* 0x0000000400087c02 */ /* 0x000fce0008000f00 */
.L_x_3302:
[----:B------:R-:W-:Y:S01]  /*ef20*/  LOP3.LUT P0, RZ, R17, 0x2, RZ, 0xc0, !PT ;  /* 0x0000000211ff7812 */ /* 0x000fe2000780c0ff */
[----:B------:R-:W-:Y:S01]  /*ef30*/  VIADD R8, R8, 0xfffffffe ;  /* 0xfffffffe08087836 */ /* 0x000fe20000000000 */
[----:B------:R-:W-:Y:S04]  /*ef40*/  BSSY B1, `(.L_x_3268) ;  /* 0x0000096000017945 */ /* 0x000fe80003800000 */
[----:B------:R-:W-:-:S07]  /*ef50*/  ISETP.NE.AND P1, PT, R8, RZ, PT ;  /* 0x000000ff0800720c */ /* 0x000fce0003f25270 */
[----:B------:R-:W-:Y:S06]  /*ef60*/  @!P0 BRA `(.L_x_3269) ;  /* 0x00000008004c8947 */ /* 0x000fec0003800000 */
[----:B------:R-:W-:Y:S01]  /*ef70*/  LOP3.LUT P0, RZ, R17, 0x1, RZ, 0xc0, !PT ;  /* 0x0000000111ff7812 */ /* 0x000fe2000780c0ff */
[----:B------:R-:W-:-:S12]  /*ef80*/  IMAD.MOV.U32 R10, RZ, RZ, R6 ;  /* 0x000000ffff0a7224 */ /* 0x000fd800078e0006 */
[----:B------:R-:W-:Y:S05]  /*ef90*/  @!P0 BRA `(.L_x_3270) ;  /* 0x0000000000508947 */ /* 0x000fea0003800000 */
[----:B------:R-:W2:Y:S01]  /*efa0*/  LDL R5, [R1] ;  /* 0x0000000001057983 */ /* 0x000ea20000100800 */
[----:B------:R-:W0:Y:S01]  /*efb0*/  LDC R10, c[0x0][0x43c] ;  /* 0x00010f00ff0a7b82 */ /* 0x000e220000000800 */
[----:B------:R-:W-:Y:S01]  /*efc0*/  ULDC.64 UR4, c[0x0][0x428] ;  /* 0x00010a0000047ab9 */ /* 0x000fe20000000a00 */
[----:B------:R-:W-:Y:S01]  /*efd0*/  ULDC.64 UR6, c[0x0][0x208] ;  /* 0x0000820000067ab9 */ /* 0x000fe20000000a00 */
[----:B0-----:R-:W-:-:S13]  /*efe0*/  ISETP.NE.AND P0, PT, R10, 0x1, PT ;  /* 0x000000010a00780c */ /* 0x001fda0003f05270 */
[----:B------:R-:W0:Y:S02]  /*eff0*/  @P0 LDC.64 R2, c[0x0][0x440] ;  /* 0x00011000ff020b82 */ /* 0x000e240000000a00 */
[----:B0-----:R-:W-:-:S04]  /*f000*/  @P0 IMAD.HI.U32 R4, R6, R2, RZ ;  /* 0x0000000206040227 */ /* 0x001fc800078e00ff */
[----:B------:R-:W-:Y:S01]  /*f010*/  IMAD.MOV.U32 R2, RZ, RZ, R6 ;  /* 0x000000ffff027224 */ /* 0x000fe200078e0006 */
[----:B------:R-:W-:-:S04]  /*f020*/  @P0 SHF.R.U32.HI R2, RZ, R3, R4 ;  /* 0x00000003ff020219 */ /* 0x000fc80000011604 */
[--C-:B------:R-:W-:Y:S01]  /*f030*/  SHF.R.S32.HI R3, RZ, 0x1f, R2.reuse ;  /* 0x0000001fff037819 */ /* 0x100fe20000011402 */
[----:B--2---:R-:W-:Y:S02]  /*f040*/  IMAD R4, R5, UR4, RZ ;  /* 0x0000000405047c24 */ /* 0x004fe4000f8e02ff */
[----:B------:R-:W-:Y:S02]  /*f050*/  IMAD.MOV R5, RZ, RZ, -R2 ;  /* 0x000000ffff057224 */ /* 0x000fe400078e0a02 */
[C---:B------:R-:W-:Y:S02]  /*f060*/  IMAD R4, R19.reuse, UR5, R4 ;  /* 0x0000000513047c24 */ /* 0x040fe4000f8e0204 */
[----:B------:R-:W-:Y:S01]  /*f070*/  IMAD.WIDE.U32 R2, R19, UR4, R2 ;  /* 0x0000000413027c25 */ /* 0x000fe2000f8e0002 */
[----:B------:R-:W-:-:S03]  /*f080*/  ULDC.64 UR4, c[0x0][0x418] ;  /* 0x0001060000047ab9 */ /* 0x000fc60000000a00 */
[----:B------:R-:W-:Y:S01]  /*f090*/  IMAD.IADD R3, R4, 0x1, R3 ;  /* 0x0000000104037824 */ /* 0x000fe200078e0203 */
[----:B------:R-:W-:Y:S01]  /*f0a0*/  LEA R4, P0, R2, UR4, 0x2 ;  /* 0x0000000402047c11 */ /* 0x000fe2000f8010ff */
[----:B------:R-:W-:-:S03]  /*f0b0*/  IMAD R10, R10, R5, R6 ;  /* 0x000000050a0a7224 */ /* 0x000fc600078e0206 */
[----:B------:R-:W-:-:S05]  /*f0c0*/  LEA.HI.X R5, R2, UR5, R3, 0x2, P0 ;  /* 0x0000000502057c11 */ /* 0x000fca00080f1403 */
[----:B------:R0:W5:Y:S04]  /*f0d0*/  LDG.E R4, desc[UR6][R4.64] ;  /* 0x0000000604047981 */ /* 0x000168000c1e1900 */
.L_x_3270:
[----:B------:R-:W1:Y:S01]  /*f0e0*/  S2R R2, SR_TID.X ;  /* 0x0000000000027919 */ /* 0x000e620000002100 */
[----:B------:R-:W-:Y:S01]  /*f0f0*/  BSSY B2, `(.L_x_3271) ;  /* 0x0000006000027945 */ /* 0x000fe20003800000 */
[----:B-1----:R-:W-:Y:S02]  /*f100*/  LOP3.LUT R3, R2, 0x7f, RZ, 0xc0, !PT ;  /* 0x0000007f02037812 */ /* 0x002fe400078ec0ff */
[----:B------:R-:W-:Y:S02]  /*f110*/  SHF.L.U32 R2, R7, 0x1f, RZ ;  /* 0x0000001f07027819 */ /* 0x000fe400000006ff */
[----:B------:R-:W-:Y:S02]  /*f120*/  ISETP.NE.AND P2, PT, R3, RZ, PT ;  /* 0x000000ff0300720c */ /* 0x000fe40003f45270 */
[----:B------:R-:W1:Y:S02]  /*f130*/  SYNCS.PHASECHK.TRANS64.TRYWAIT P0, [UR38+0x36848], R2 ;  /* 0x03684802ff0075a7 */ /* 0x000e640008000166 */
[----:B-1----:R-:W-:Y:S09]  /*f140*/  @!P0 BRA `(.L_x_3272) ;  /* 0x0000003000588947 */ /* 0x002ff20003800000 */
.L_x_3362:
[----:B------:R-:W-:Y:S05]  /*f150*/  BSYNC B2 ;  /* 0x0000000000027941 */ /* 0x000fea0003800000 */
.L_x_3271:
[----:B------:R-:W-:Y:S04]  /*f160*/  BSSY B2, `(.L_x_3273) ;  /* 0x0000007000027945 */ /* 0x000fe80003800000 */
[----:B------:R-:W-:Y:S05]  /*f170*/  @P2 BRA `(.L_x_3274) ;  /* 0x0000000000142947 */ /* 0x000fea0003800000 */
[----:B------:R-:W-:Y:S01]  /*f180*/  ISETP.NE.AND P0, PT, R9, RZ, PT ;  /* 0x000000ff0900720c */ /* 0x000fe20003f05270 */
[----:B-1----:R-:W-:-:S04]  /*f190*/  IMAD.MOV.U32 R3, RZ, RZ, 0xa800 ;  /* 0x0000a800ff037424 */ /* 0x002fc800078e00ff */
[----:B------:R2:W-:Y:S08]  /*f1a0*/  SYNCS.ARRIVE.TRANS64 RZ, [UR38+0x36838], R3 ;  /* 0x03683803ffff79a7 */ /* 0x0005f00008000026 */
[----:B--2---:R-:W-:Y:S05]  /*f1b0*/  @!P0 BRA `(.L_x_3274) ;  /* 0x0000000000048947 */ /* 0x004fea0003800000 */
[----:B------:R-:W-:Y:S01]  /*f1c0*/  BPT.TRAP 0x1 ;  /* 0x000000040000795c */ /* 0x000fe20000300000 */
.L_x_3274:
[----:B------:R-:W-:Y:S05]  /*f1d0*/  BSYNC B2 ;  /* 0x0000000000027941 */ /* 0x000fea0003800000 */
.L_x_3273:
        /* <DEDUP_REMOVED lines=11> */
.L_x_3275:
[----:B------:R-:W-:-:S13]  /*f290*/  @P0 ELECT P3, URZ, PT ;  /* 0x00000000003f082f */ /* 0x000fda0003860000 */
[----:B-----5:R-:W-:Y:S02]  /*f2a0*/  @P3 R2UR UR37, R4 ;  /* 0x00000000042532ca */ /* 0x020fe400000e0000 */
        /* <DEDUP_REMOVED lines=11> */
.L_x_3276:
        /* <DEDUP_REMOVED lines=15> */
.L_x_3277:
        /* <DEDUP_REMOVED lines=12> */
.L_x_3363:
[----:B------:R-:W-:Y:S05]  /*f510*/  BSYNC B2 ;  /* 0x0000000000027941 */ /* 0x000fea0003800000 */
.L_x_3278:
        /* <DEDUP_REMOVED lines=9> */
.L_x_3281:
[----:B------:R-:W-:Y:S05]  /*f5b0*/  BSYNC B2 ;  /* 0x0000000000027941 */ /* 0x000fea0003800000 */
.L_x_3280:
        /* <DEDUP_REMOVED lines=10> */
.L_x_3282:
        /* <DEDUP_REMOVED lines=13> */
.L_x_3283:
        /* <DEDUP_REMOVED lines=13> */
.L_x_3284:
        /* <DEDUP_REMOVED lines=10> */
.L_x_3269:
[----:B------:R-:W-:Y:S05]  /*f8a0*/  BSYNC B1 ;  /* 0x0000000000017941 */ /* 0x000fea0003800000 */
.L_x_3268:
[----:B------:R-:W-:Y:S01]  /*f8b0*/  LOP3.LUT P0, RZ, R17, 0x2, RZ, 0xc0, !PT ;  /* 0x0000000211ff7812 */ /* 0x000fe2000780c0ff */
[----:B------:R-:W-:Y:S01]  /*f8c0*/  BSSY B1, `(.L_x_3285) ;  /* 0x0000096000017945 */ /* 0x000fe20003800000 */
[----:B------:R-:W-:-:S11]  /*f8d0*/  LOP3.LUT R10, R7, 0x1, RZ, 0x3c, !PT ;  /* 0x00000001070a7812 */ /* 0x000fd600078e3cff */
[----:B------:R-:W-:Y:S05]  /*f8e0*/  @!P0 BRA `(.L_x_3286) ;  /* 0x00000008004c8947 */ /* 0x000fea0003800000 */
[----:B------:R-:W-:Y:S01]  /*f8f0*/  LOP3.LUT P0, RZ, R17, 0x1, RZ, 0xc0, !PT ;  /* 0x0000000111ff7812 */ /* 0x000fe2000780c0ff */
[----:B------:R-:W-:-:S12]  /*f900*/  VIADD R12, R6, 0xffffffff ;  /* 0xffffffff060c7836 */ /* 0x000fd80000000000 */
        /* <DEDUP_REMOVED lines=12> */
[----:B------:R-:W-:-:S03]  /*f9d0*/  SHF.R.S32.HI R3, RZ, 0x1f, R2 ;  /* 0x0000001fff037819 */ /* 0x000fc60000011402 */
[----:B------:R-:W-:-:S04]  /*f9e0*/  IMAD.WIDE.U32 R2, R19, UR4, R2 ;  /* 0x0000000413027c25 */ /* 0x000fc8000f8e0002 */
[----:B--2---:R-:W-:-:S04]  /*f9f0*/  IMAD R4, R13, UR4, RZ ;  /* 0x000000040d047c24 */ /* 0x004fc8000f8e02ff */
[----:B------:R-:W-:Y:S01]  /*fa00*/  IMAD R4, R19, UR5, R4 ;  /* 0x0000000513047c24 */ /* 0x000fe2000f8e0204 */
[----:B------:R-:W-:-:S03]  /*fa10*/  ULDC.64 UR4, c[0x0][0x418] ;  /* 0x0001060000047ab9 */ /* 0x000fc60000000a00 */
[----:B------:R-:W-:Y:S01]  /*fa20*/  IMAD.IADD R3, R4, 0x1, R3 ;  /* 0x0000000104037824 */ /* 0x000fe200078e0203 */
[----:B------:R-:W-:-:S04]  /*fa30*/  LEA R4, P0, R2, UR4, 0x2 ;  /* 0x0000000402047c11 */ /* 0x000fc8000f8010ff */
[----:B------:R-:W-:-:S05]  /*fa40*/  LEA.HI.X R5, R2, UR5, R3, 0x2, P0 ;  /* 0x0000000502057c11 */ /* 0x000fca00080f1403 */
[----:B------:R0:W5:Y:S04]  /*fa50*/  LDG.E R4, desc[UR6][R4.64] ;  /* 0x0000000604047981 */ /* 0x000168000c1e1900 */
.L_x_3287:
[----:B------:R-:W1:Y:S01]  /*fa60*/  S2R R2, SR_TID.X ;  /* 0x0000000000027919 */ /* 0x000e620000002100 */
[----:B------:R-:W-:Y:S01]  /*fa70*/  BSSY B2, `(.L_x_3288) ;  /* 0x0000006000027945 */ /* 0x000fe20003800000 */
[----:B-1----:R-:W-:Y:S02]  /*fa80*/  LOP3.LUT R3, R2, 0x7f, RZ, 0xc0, !PT ;  /* 0x0000007f02037812 */ /* 0x002fe400078ec0ff */
[----:B------:R-:W-:Y:S02]  /*fa90*/  SHF.L.U32 R2, R10, 0x1f, RZ ;  /* 0x0000001f0a027819 */ /* 0x000fe400000006ff */
[----:B------:R-:W-:Y:S02]  /*faa0*/  ISETP.NE.AND P2, PT, R3, RZ, PT ;  /* 0x000000ff0300720c */ /* 0x000fe40003f45270 */
[----:B------:R-:W1:Y:S02]  /*fab0*/  SYNCS.PHASECHK.TRANS64.TRYWAIT P0, [UR38+0x36840], R2 ;  /* 0x03684002ff0075a7 */ /* 0x000e640008000166 */
[----:B-1----:R-:W-:Y:S09]  /*fac0*/  @!P0 BRA `(.L_x_3289) ;  /* 0x0000002800288947 */ /* 0x002ff20003800000 */
.L_x_3364:
[----:B------:R-:W-:Y:S05]  /*fad0*/  BSYNC B2 ;  /* 0x0000000000027941 */ /* 0x000fea0003800000 */
.L_x_3288:
[----:B------:R-:W-:Y:S04]  /*fae0*/  BSSY B2, `(.L_x_3290) ;  /* 0x0000007000027945 */ /* 0x000fe80003800000 */
[----:B------:R-:W-:Y:S05]  /*faf0*/  @P2 BRA `(.L_x_3291) ;  /* 0x0000000000142947 */ /* 0x000fea0003800000 */
[----:B------:R-:W-:Y:S01]  /*fb00*/  ISETP.NE.AND P0, PT, R9, RZ, PT ;  /* 0x000000ff0900720c */ /* 0x000fe20003f05270 */
[----:B-1----:R-:W-:-:S04]  /*fb10*/  IMAD.MOV.U32 R2, RZ, RZ, 0xa800 ;  /* 0x0000a800ff027424 */ /* 0x002fc800078e00ff */
[----:B------:R2:W-:Y:S08]  /*fb20*/  SYNCS.ARRIVE.TRANS64 RZ, [UR38+0x36830], R2 ;  /* 0x03683002ffff79a7 */ /* 0x0005f00008000026 */
[----:B--2---:R-:W-:Y:S05]  /*fb30*/  @!P0 BRA `(.L_x_3291) ;  /* 0x0000000000048947 */ /* 0x004fea0003800000 */
[----:B------:R-:W-:Y:S01]  /*fb40*/  BPT.TRAP 0x1 ;  /* 0x000000040000795c */ /* 0x000fe20000300000 */
.L_x_3291:
[----:B------:R-:W-:Y:S05]  /*fb50*/  BSYNC B2 ;  /* 0x0000000000027941 */ /* 0x000fea0003800000 */
.L_x_3290:
        /* <DEDUP_REMOVED lines=11> */
.L_x_3292:
        /* <DEDUP_REMOVED lines=14> */
.L_x_3293:
        /* <DEDUP_REMOVED lines=14> */
.L_x_3294:
        /* <DEDUP_REMOVED lines=12> */
.L_x_3365:
[----:B------:R-:W-:Y:S05]  /*fe90*/  BSYNC B2 ;  /* 0x0000000000027941 */ /* 0x000fea0003800000 */
.L_x_3295:
        /* <DEDUP_REMOVED lines=9> */
.L_x_3298:
[----:B------:R-:W-:Y:S05]  /*ff30*/  BSYNC B2 ;  /* 0x0000000000027941 */ /* 0x000fea0003800000 */
.L_x_3297:
        /* <DEDUP_REMOVED lines=10> */
.L_x_3299:
        /* <DEDUP_REMOVED lines=13> */
.L_x_3300:
        /* <DEDUP_REMOVED lines=13> */
.L_x_3301:
        /* <DEDUP_REMOVED lines=10> */
.L_x_3286:
[----:B------:R-:W-:Y:S05]  /*10220*/  BSYNC B1 ;  /* 0x0000000000017941 */ /* 0x000fea0003800000 */
.L_x_3285:
[----:B------:R-:W-:Y:S01]  /*10230*/  IADD3 R6, R6, -0x2, RZ ;  /* 0xfffffffe06067810 */ /* 0x000fe20007ffe0ff */
[----:B------:R-:W-:Y:S01]  /*10240*/  IMAD.MOV.U32 R7, RZ, RZ, R10 ;  /* 0x000000ffff077224 */ /* 0x000fe200078e000a */
[----:B------:R-:W-:Y:S06]  /*10250*/  @P1 BRA `(.L_x_3302) ;  /* 0xffffffec00301947 */ /* 0x000fec000383ffff */
[----:B------:R-:W-:Y:S05]  /*10260*/  BSYNC B0 ;  /* 0x0000000000007941 */ /* 0x000fea0003800000 */
.L_x_3267:
[----:B------:R-:W-:Y:S01]  /*10270*/  ISETP.NE.AND P0, PT, R11, RZ, PT ;  /* 0x000000ff0b00720c */ /* 0x000fe20003f05270 */
[----:B------:R-:W-:-:S12]  /*10280*/  BSSY B0, `(.L_x_3266) ;  /* 0x0000097000007945 */ /* 0x000fd80003800000 */
[----:B------:R-:W-:Y:S05]  /*10290*/  @!P0 BRA `(.L_x_3303) ;  /* 0x0000000800548947 */ /* 0x000fea0003800000 */
[----:B------:R-:W-:Y:S01]  /*102a0*/  LOP3.LUT P1, RZ, R17, 0x2, RZ, 0xc0, !PT ;  /* 0x0000000211ff7812 */ /* 0x000fe2000782c0ff */
[----:B------:R-:W-:-:S12]  /*102b0*/  IMAD.MOV.U32 R0, RZ, RZ, 0x1 ;  /* 0x00000001ff007424 */ /* 0x000fd800078e00ff */
[----:B------:R-:W-:Y:S05]  /*102c0*/  @!P1 BRA `(.L_x_3303) ;  /* 0x0000000800489947 */ /* 0x000fea0003800000 */
[----:B------:R-:W-:-:S13]  /*102d0*/  LOP3.LUT P1, RZ, R17, 0x1, RZ, 0xc0, !PT ;  /* 0x0000000111ff7812 */ /* 0x000fda000782c0ff */
[----:B------:R-:W-:Y:S05]  /*102e0*/  @!P1 BRA `(.L_x_3304) ;  /* 0x0000000000549947 */ /* 0x000fea0003800000 */
[----:B------:R-:W2:Y:S01]  /*102f0*/  LDL.LU R5, [R1] ;  /* 0x0000000001057983 */ /* 0x000ea20000300800 */
[----:B------:R-:W0:Y:S01]  /*10300*/  LDC R8, c[0x0][0x43c] ;  /* 0x00010f00ff087b82 */ /* 0x000e220000000800 */
[----:B------:R-:W-:Y:S01]  /*10310*/  IMAD.MOV.U32 R7, RZ, RZ, R6 ;  /* 0x000000ffff077224 */ /* 0x000fe200078e0006 */
[----:B------:R-:W-:Y:S01]  /*10320*/  ULDC.64 UR4, c[0x0][0x428] ;  /* 0x00010a0000047ab9 */ /* 0x000fe20000000a00 */
[----:B------:R-:W-:Y:S01]  /*10330*/  ULDC.64 UR6, c[0x0][0x208] ;  /* 0x0000820000067ab9 */ /* 0x000fe20000000a00 */
[----:B0-----:R-:W-:-:S13]  /*10340*/  ISETP.NE.AND P0, PT, R8, 0x1, PT ;  /* 0x000000010800780c */ /* 0x001fda0003f05270 */
[----:B------:R-:W0:Y:S02]  /*10350*/  @P0 LDC.64 R2, c[0x0][0x440] ;  /* 0x00011000ff020b82 */ /* 0x000e240000000a00 */
[----:B0-----:R-:W-:-:S05]  /*10360*/  @P0 IMAD.HI.U32 R2, R6, R2, RZ ;  /* 0x0000000206020227 */ /* 0x001fca00078e00ff */
[----:B------:R-:W-:-:S04]  /*10370*/  @P0 SHF.R.U32.HI R7, RZ, R3, R2 ;  /* 0x00000003ff070219 */ /* 0x000fc80000011602 */
[----:B------:R-:W-:Y:S01]  /*10380*/  SHF.R.S32.HI R3, RZ, 0x1f, R7 ;  /* 0x0000001fff037819 */ /* 0x000fe20000011407 */
[----:B--2---:R-:W-:-:S04]  /*10390*/  IMAD R2, R5, UR4, RZ ;  /* 0x0000000405027c24 */ /* 0x004fc8000f8e02ff */
[----:B------:R-:W-:Y:S02]  /*103a0*/  IMAD R5, R19, UR5, R2 ;  /* 0x0000000513057c24 */ /* 0x000fe4000f8e0202 */
        /* <DEDUP_REMOVED lines=9> */
.L_x_3304:
[----:B------:R-:W1:Y:S01]  /*10440*/  S2R R2, SR_TID.X ;  /* 0x0000000000027919 */ /* 0x000e620000002100 */
[----:B------:R-:W-:Y:S01]  /*10450*/  BSSY B1, `(.L_x_3305) ;  /* 0x0000006000017945 */ /* 0x000fe20003800000 */
[----:B-1----:R-:W-:Y:S02]  /*10460*/  LOP3.LUT R3, R2, 0x7f, RZ, 0xc0, !PT ;  /* 0x0000007f02037812 */ /* 0x002fe400078ec0ff */
[----:B------:R-:W-:Y:S02]  /*10470*/  SHF.L.U32 R2, R10, 0x1f, RZ ;  /* 0x0000001f0a027819 */ /* 0x000fe400000006ff */
[----:B------:R-:W-:Y:S02]  /*10480*/  ISETP.NE.AND P1, PT, R3, RZ, PT ;  /* 0x000000ff0300720c */ /* 0x000fe40003f25270 */
[----:B------:R-:W1:Y:S02]  /*10490*/  SYNCS.PHASECHK.TRANS64.TRYWAIT P0, [UR38+0x36848], R2 ;  /* 0x03684802ff0075a7 */ /* 0x000e640008000166 */
[----:B-1----:R-:W-:Y:S09]  /*104a0*/  @!P0 BRA `(.L_x_3306) ;  /* 0x0000001c00e08947 */ /* 0x002ff20003800000 */
.L_x_3366:
[----:B------:R-:W-:Y:S05]  /*104b0*/  BSYNC B1 ;  /* 0x0000000000017941 */ /* 0x000fea0003800000 */
.L_x_3305:
[----:B------:R-:W-:Y:S04]  /*104c0*/  BSSY B1, `(.L_x_3307) ;  /* 0x0000007000017945 */ /* 0x000fe80003800000 */
[----:B------:R-:W-:Y:S05]  /*104d0*/  @P1 BRA `(.L_x_3308) ;  /* 0x0000000000141947 */ /* 0x000fea0003800000 */
[----:B------:R-:W-:Y:S02]  /*104e0*/  ISETP.NE.AND P0, PT, R9, RZ, PT ;  /* 0x000000ff0900720c */ /* 0x000fe40003f05270 */
[----:B-1----:R-:W-:-:S04]  /*104f0*/  MOV R3, 0xa800 ;  /* 0x0000a80000037802 */ /* 0x002fc80000000f00 */
[----:B------:R2:W-:Y:S07]  /*10500*/  SYNCS.ARRIVE.TRANS64 RZ, [UR38+0x36838], R3 ;  /* 0x03683803ffff79a7 */ /* 0x0005ee0008000026 */
[----:B------:R-:W-:Y:S05]  /*10510*/  @!P0 BRA `(.L_x_3308) ;  /* 0x0000000000048947 */ /* 0x000fea0003800000 */
[----:B------:R-:W-:Y:S01]  /*10520*/  BPT.TRAP 0x1 ;  /* 0x000000040000795c */ /* 0x000fe20000300000 */
.L_x_3308:
[----:B------:R-:W-:Y:S05]  /*10530*/  BSYNC B1 ;  /* 0x0000000000017941 */ /* 0x000fea0003800000 */
.L_x_3307:
        /* <DEDUP_REMOVED lines=11> */
.L_x_3309:
        /* <DEDUP_REMOVED lines=14> */
.L_x_3310:
        /* <DEDUP_REMOVED lines=14> */
.L_x_3311:
        /* <DEDUP_REMOVED lines=11> */
.L_x_3367:
[----:B------:R-:W-:Y:S05]  /*10860*/  BSYNC B1 ;  /* 0x0000000000017941 */ /* 0x000fea0003800000 */
.L_x_3312:
        /* <DEDUP_REMOVED lines=9> */
.L_x_3315:
[----:B------:R-:W-:Y:S05]  /*10900*/  BSYNC B1 ;  /* 0x0000000000017941 */ /* 0x000fea0003800000 */
.L_x_3314:
        /* <DEDUP_REMOVED lines=10> */
.L_x_3316:
        /* <DEDUP_REMOVED lines=13> */
.L_x_3317:
        /* <DEDUP_REMOVED lines=13> */
.L_x_3318:
        /* <DEDUP_REMOVED lines=10> */
.L_x_3303:
[----:B------:R-:W-:Y:S05]  /*10bf0*/  BSYNC B0 ;  /* 0x0000000000007941 */ /* 0x000fea0003800000 */
.L_x_3266:
[----:B------:R-:W-:Y:S01]  /*10c00*/  LOP3.LUT P0, RZ, R17, 0x2, RZ, 0xc0, !PT ;  /* 0x0000000211ff7812 */ /* 0x000fe2000780c0ff */
[----:B------:R-:W-:-:S12]  /*10c10*/  BSSY B0, `(.L_x_3319) ;  /* 0x0000043000007945 */ /* 0x000fd80003800000 */
[----:B------:R-:W-:Y:S05]  /*10c20*/  @!P0 BRA `(.L_x_3320) ;  /* 0x0000000400048947 */ /* 0x000fea0003800000 */
[----:B------:R-:W0:Y:S01]  /*10c30*/  S2R R2, SR_TID.X ;  /* 0x0000000000027919 */ /* 0x000e220000002100 */
[----:B------:R-:W-:Y:S01]  /*10c40*/  LEA R3, R0, UR38, 0x3 ;  /* 0x0000002600037c11 */ /* 0x000fe2000f8e18ff */
[----:B------:R-:W-:Y:S01]  /*10c50*/  BSSY B1, `(.L_x_3321) ;  /* 0x0000006000017945 */ /* 0x000fe20003800000 */
[----:B0-----:R-:W-:Y:S02]  /*10c60*/  LOP3.LUT R4, R2, 0x7f, RZ, 0xc0, !PT ;  /* 0x0000007f02047812 */ /* 0x001fe400078ec0ff */
[----:B------:R-:W-:Y:S02]  /*10c70*/  SHF.L.U32 R2, R10, 0x1f, RZ ;  /* 0x0000001f0a027819 */ /* 0x000fe400000006ff */
[----:B------:R-:W-:Y:S02]  /*10c80*/  ISETP.NE.AND P1, PT, R4, RZ, PT ;  /* 0x000000ff0400720c */ /* 0x000fe40003f25270 */
[----:B------:R-:W0:Y:S02]  /*10c90*/  SYNCS.PHASECHK.TRANS64.TRYWAIT P0, [R3+URZ+0x36860], R2 ;  /* 0x03686002030075a7 */ /* 0x000e24000800017f */
[----:B0-----:R-:W-:Y:S09]  /*10ca0*/  @!P0 BRA `(.L_x_3322) ;  /* 0x0000001800108947 */ /* 0x001ff20003800000 */
.L_x_3368:
[----:B------:R-:W-:Y:S05]  /*10cb0*/  BSYNC B1 ;  /* 0x0000000000017941 */ /* 0x000fea0003800000 */
.L_x_3321:
        /* <DEDUP_REMOVED lines=8> */
.L_x_3324:
[----:B------:R-:W-:Y:S05]  /*10d40*/  BSYNC B1 ;  /* 0x0000000000017941 */ /* 0x000fea0003800000 */
.L_x_3323:
        /* <DEDUP_REMOVED lines=13> */
.L_x_3325:
        /* <DEDUP_REMOVED lines=13> */
.L_x_3326:
        /* <DEDUP_REMOVED lines=13> */
.L_x_3327:
        /* <DEDUP_REMOVED lines=8> */
.L_x_3320:
[----:B------:R-:W-:Y:S05]  /*11040*/  BSYNC B0 ;  /* 0x0000000000007941 */ /* 0x000fea0003800000 */
.L_x_3319:
[----:B------:R-:W-:-:S05]  /*11050*/  VIADD R0, R0, 0x1 ;  /* 0x0000000100007836 */ /* 0x000fca0000000000 */
[----:B------:R-:W-:-:S04]  /*11060*/  ISETP.NE.AND P0, PT, R0, 0x2, PT ;  /* 0x000000020000780c */ /* 0x000fc80003f05270 */
[----:B0-----:R-:W-:Y:S02]  /*11070*/  SEL R3, RZ, 0x1, P0 ;  /* 0x00000001ff037807 */ /* 0x001fe40000000000 */
[----:B------:R-:W-:Y:S02]  /*11080*/  SEL R0, R0, RZ, P0 ;  /* 0x000000ff00007207 */ /* 0x000fe40000000000 */
[----:B------:R-:W-:Y:S01]  /*11090*/  LOP3.LUT R10, R10, R3, RZ, 0x3c, !PT ;  /* 0x000000030a0a7212 */ /* 0x000fe200078e3cff */
[----:B------:R-:W-:-:S07]  /*110a0*/  IMAD.MOV.U32 R3, RZ, RZ, RZ ;  /* 0x000000ffff037224 */ /* 0x000fce00078e00ff */
.L_x_3250:
[----:B------:R-:W0:Y:S01]  /*110b0*/  S2R R5, SR_CgaCtaId ;  /* 0x0000000000057919 */ /* 0x000e220000008800 */
[----:B------:R-:W-:Y:S02]  /*110c0*/  MOV R2, 0x400 ;  /* 0x0000040000027802 */ /* 0x000fe40000000f00 */
[----:B------:R-:W-:Y:S02]  /*110d0*/  SHF.L.U32 R3, R3, 0x1f, RZ ;  /* 0x0000001f03037819 */ /* 0x000fe400000006ff */
[----:B0-----:R-:W-:-:S04]  /*110e0*/  LEA R2, R5, R2, 0x18 ;  /* 0x0000000205027211 */ /* 0x001fc800078ec0ff */
[----:B------:R-:W0:Y:S02]  /*110f0*/  SYNCS.PHASECHK.TRANS64.TRYWAIT P0, [R2+URZ+0x36820], R3 ;  /* 0x03682003020075a7 */ /* 0x000e24000800017f */
[----:B0-----:R-:W-:Y:S05]  /*11100*/  @!P0 BRA `(.L_x_3328) ;  /* 0x00000014000c8947 */ /* 0x001fea0003800000 */
.L_x_3369:
[----:B------:R-:W-:-:S03]  /*11110*/  UMOV UR4, 0xffffffff ;  /* 0xffffffff00047882 */ /* 0x000fc60000000000 */
[----:B------:R-:W-:Y:S05]  /*11120*/  BRA.DIV UR4, `(.L_x_3329) ;  /* 0x0000001604187947 */ /* 0x000fea000b800000 */
[----:B0-----:R-:W0:Y:S02]  /*11130*/  S2R R3, SR_TID.X ;  /* 0x0000000000037919 */ /* 0x001e240000002100 */
[----:B0-----:R-:W-:-:S04]  /*11140*/  SHF.R.U32.HI R3, RZ, 0x5, R3 ;  /* 0x00000005ff037819 */ /* 0x001fc80000011603 */
[----:B------:R-:W-:-:S05]  /*11150*/  LOP3.LUT R3, R3, 0x3, RZ, 0xc0, !PT ;  /* 0x0000000303037812 */ /* 0x000fca00078ec0ff */
[----:B------:R0:W1:Y:S02]  /*11160*/  SHFL.IDX PT, R14, R3, RZ, 0x1f ;  /* 0x00001fff030e7589 */ /* 0x00006400000e0000 */
.L_x_3372:
[----:B-1----:R-:W-:-:S13]  /*11170*/  ISETP.NE.AND P0, PT, R14, RZ, PT ;  /* 0x000000ff0e00720c */ /* 0x002fda0003f05270 */
[----:B------:R-:W-:Y:S05]  /*11180*/  @P0 BRA `(.L_x_3222) ;  /* 0x0000000000900947 */ /* 0x000fea0003800000 */
[----:B------:R-:W-:-:S03]  /*11190*/  UMOV UR4, 0xffffffff ;  /* 0xffffffff00047882 */ /* 0x000fc60000000000 */
[----:B------:R-:W-:Y:S05]  /*111a0*/  BRA.DIV UR4, `(.L_x_3330) ;  /* 0x00000016042c7947 */ /* 0x000fea000b800000 */
[----:B------:R-:W-:-:S13]  /*111b0*/  ELECT P6, URZ, PT ;  /* 0x00000000003f782f */ /* 0x000fda00038c0000 */
.L_x_3375:
        /* <DEDUP_REMOVED lines=8> */
.L_x_3331:
[----:B------:R-:W-:Y:S01]  /*11240*/  VIADD R9, R2, 0x36840 ;  /* 0x0003684002097836 */ /* 0x000fe20000000000 */
[----:B------:R-:W-:Y:S01]  /*11250*/  SHF.L.U32 R4, R10, 0x1f, RZ ;  /* 0x0000001f0a047819 */ /* 0x000fe200000006ff */
[----:B------:R-:W-:-:S03]  /*11260*/  VIADD R3, R0, 0x1 ;  /* 0x0000000100037836 */ /* 0x000fc60000000000 */
[----:B------:R-:W-:Y:S02]  /*11270*/  LEA R7, R0, R9, 0x3 ;  /* 0x0000000900077211 */ /* 0x000fe400078e18ff */
[C---:B------:R-:W-:Y:S02]  /*11280*/  ISETP.NE.AND P1, PT, R3.reuse, 0x2, PT ;  /* 0x000000020300780c */ /* 0x040fe40003f25270 */
[----:B------:R-:W0:Y:S02]  /*11290*/  SYNCS.PHASECHK.TRANS64.TRYWAIT P0, [R7+URZ], R4 ;  /* 0x00000004070075a7 */ /* 0x000e24000800017f */
[----:B------:R-:W-:Y:S02]  /*112a0*/  SEL R5, RZ, 0x1, P1 ;  /* 0x00000001ff057807 */ /* 0x000fe40000800000 */
[----:B------:R-:W-:Y:S02]  /*112b0*/  SEL R6, R3, RZ, P1 ;  /* 0x000000ff03067207 */ /* 0x000fe40000800000 */
[----:B------:R-:W-:-:S03]  /*112c0*/  LOP3.LUT R5, R10, R5, RZ, 0x3c, !PT ;  /* 0x000000050a057212 */ /* 0x000fc600078e3cff */
[----:B------:R-:W-:Y:S01]  /*112d0*/  IMAD R8, R6, 0x8, R9 ;  /* 0x0000000806087824 */ /* 0x000fe200078e0209 */
[----:B------:R-:W-:Y:S01]  /*112e0*/  SHF.L.U32 R5, R5, 0x1f, RZ ;  /* 0x0000001f05057819 */ /* 0x000fe200000006ff */
[----:B0-----:R-:W-:Y:S06]  /*112f0*/  @!P0 BRA `(.L_x_3332) ;  /* 0x0000001000f88947 */ /* 0x001fec0003800000 */
.L_x_3376:
[----:B------:R-:W1:Y:S02]  /*11300*/  SYNCS.PHASECHK.TRANS64.TRYWAIT P0, [R8+URZ], R5 ;  /* 0x00000005080075a7 */ /* 0x000e64000800017f */
[----:B-1----:R-:W-:Y:S05]  /*11310*/  @!P0 BRA `(.L_x_3333) ;  /* 0x0000001400048947 */ /* 0x002fea0003800000 */
.L_x_3377:
[----:B------:R-:W-:Y:S05]  /*11320*/  @!P2 BRA `(.L_x_3334) ;  /* 0x000000000004a947 */ /* 0x000fea0003800000 */
[----:B------:R-:W-:Y:S01]  /*11330*/  BPT.TRAP 0x1 ;  /* 0x000000040000795c */ /* 0x000fe20000300000 */
.L_x_3334:
[----:B------:R-:W-:-:S04]  /*11340*/  VIADD R3, R2, 0x36860 ;  /* 0x0003686002037836 */ /* 0x000fc80000000000 */
[----:B0-----:R-:W-:-:S04]  /*11350*/  IMAD R7, R0, 0x8, R3 ;  /* 0x0000000800077824 */ /* 0x001fc800078e0203 */
[----:B------:R-:W0:Y:S02]  /*11360*/  SYNCS.PHASECHK.TRANS64.TRYWAIT P0, [R7+URZ], R4 ;  /* 0x00000004070075a7 */ /* 0x000e24000800017f */
[----:B0-----:R-:W-:Y:S05]  /*11370*/  @!P0 BRA `(.L_x_3335) ;  /* 0x0000001400008947 */ /* 0x001fea0003800000 */
.L_x_3378:
[----:B------:R-:W-:-:S07]  /*11380*/  IMAD R6, R6, 0x8, R3 ;  /* 0x0000000806067824 */ /* 0x000fce00078e0203 */
.L_x_3336:
[----:B--2---:R2:W3:Y:S02]  /*11390*/  SYNCS.PHASECHK.TRANS64.TRYWAIT P0, [R6+URZ], R5 ;  /* 0x00000005060075a7 */ /* 0x0044e4000800017f */
[----:B---3--:R-:W-:Y:S05]  /*113a0*/  @!P0 NANOSLEEP.SYNCS 0x989680 ;  /* 0x009896800000895d */ /* 0x008fea0003900000 */
[----:B------:R-:W3:Y:S02]  /*113b0*/  @!P0 SYNCS.PHASECHK.TRANS64 P0, [R6+URZ], R5 ;  /* 0x00000005060085a7 */ /* 0x000ee4000800007f */
[----:B---3--:R-:W-:Y:S05]  /*113c0*/  @!P0 BRA `(.L_x_3336) ;  /* 0xfffffffc00f08947 */ /* 0x008fea000383ffff */
.L_x_3222:
[----:B------:R-:W-:Y:S05]  /*113d0*/  BSYNC B6 ;  /* 0x0000000000067941 */ /* 0x000fea0003800000 */
.L_x_3219:
[----:B------:R-:W-:Y:S05]  /*113e0*/  EXIT ;  /* 0x000000000000794d */ /* 0x000fea0003800000 */
.L_x_3226:
[----:B------:R-:W-:-:S13]  /*113f0*/  R2UR UR4, R16 ;  /* 0x00000000100472ca */ /* 0x000fda00000e0000 */
[----:B0-----:R-:W-:-:S04]  /*11400*/  IMAD.U32 R3, RZ, RZ, UR4 ;  /* 0x00000004ff037e24 */ /* 0x001fc8000f8e00ff */
[----:B------:R0:W1:Y:S03]  /*11410*/  SYNCS.PHASECHK.TRANS64.TRYWAIT P0, [R3+URZ+0x36800], R0 ;  /* 0x03680000030075a7 */ /* 0x000066000800017f */
[----:B-1----:R-:W-:Y:S05]  /*11420*/  @!P0 NANOSLEEP.SYNCS 0x989680 ;  /* 0x009896800000895d */ /* 0x002fea0003900000 */
[----:B------:R-:W1:Y:S02]  /*11430*/  @!P0 SYNCS.PHASECHK.TRANS64 P0, [R3+URZ+0x36800], R0 ;  /* 0x03680000030085a7 */ /* 0x000e64000800007f */
[----:B-1----:R-:W-:Y:S05]  /*11440*/  @!P0 BRA `(.L_x_3226) ;  /* 0xfffffffc00e88947 */ /* 0x002fea000383ffff */
[----:B------:R-:W-:Y:S05]  /*11450*/  BRA `(.L_x_3337) ;  /* 0xffffff0000007947 */ /* 0x000fea000383ffff */
.L_x_3230:
[----:B------:R-:W-:-:S13]  /*11460*/  R2UR UR4, R16 ;  /* 0x00000000100472ca */ /* 0x000fda00000e0000 */
[----:B0-----:R-:W-:-:S04]  /*11470*/  MOV R3, UR4 ;  /* 0x0000000400037c02 */ /* 0x001fc80008000f00 */
[----:B------:R0:W2:Y:S03]  /*11480*/  SYNCS.PHASECHK.TRANS64.TRYWAIT P2, [R3+URZ+0x36830], R0 ;  /* 0x03683000030075a7 */ /* 0x0000a6000804017f */
[----:B--2---:R-:W-:Y:S05]  /*11490*/  @!P2 NANOSLEEP.SYNCS 0x989680 ;  /* 0x009896800000a95d */ /* 0x004fea0003900000 */
[----:B------:R-:W2:Y:S02]  /*114a0*/  @!P2 SYNCS.PHASECHK.TRANS64 P2, [R3+URZ+0x36830], R0 ;  /* 0x036830000300a5a7 */ /* 0x000ea4000804007f */
[----:B--2---:R-:W-:Y:S05]  /*114b0*/  @!P2 BRA `(.L_x_3230) ;  /* 0xfffffffc00e8a947 */ /* 0x004fea000383ffff */
[----:B------:R-:W-:Y:S05]  /*114c0*/  BRA `(.L_x_3229) ;  /* 0xffffff0000307947 */ /* 0x000fea000383ffff */
.L_x_3235:
[----:B------:R-:W-:-:S13]  /*114d0*/  R2UR UR4, R6 ;  /* 0x00000000060472ca */ /* 0x000fda00000e0000 */
[----:B-1----:R-:W-:-:S04]  /*114e0*/  IMAD.U32 R3, RZ, RZ, UR4 ;  /* 0x00000004ff037e24 */ /* 0x002fc8000f8e00ff */
[----:B------:R1:W2:Y:S03]  /*114f0*/  SYNCS.PHASECHK.TRANS64.TRYWAIT P2, [R3+URZ+0x36830], R0 ;  /* 0x03683000030075a7 */ /* 0x0002a6000804017f */
[----:B--2---:R-:W-:Y:S05]  /*11500*/  @!P2 NANOSLEEP.SYNCS 0x989680 ;  /* 0x009896800000a95d */ /* 0x004fea0003900000 */
[----:B------:R-:W2:Y:S02]  /*11510*/  @!P2 SYNCS.PHASECHK.TRANS64 P2, [R3+URZ+0x36830], R0 ;  /* 0x036830000300a5a7 */ /* 0x000ea4000804007f */
[----:B--2---:R-:W-:Y:S05]  /*11520*/  @!P2 BRA `(.L_x_3235) ;  /* 0xfffffffc00e8a947 */ /* 0x004fea000383ffff */
[----:B------:R-:W-:Y:S05]  /*11530*/  BRA `(.L_x_3234) ;  /* 0xffffff4800287947 */ /* 0x000fea000383ffff */
.L_x_3239:
[----:B-1----:R-:W-:-:S04]  /*11540*/  IMAD.U32 R3, RZ, RZ, UR5 ;  /* 0x00000005ff037e24 */ /* 0x002fc8000f8e00ff */
[----:B------:R1:W2:Y:S03]  /*11550*/  SYNCS.PHASECHK.TRANS64.TRYWAIT P2, [R3+URZ+0x36850], R0 ;  /* 0x03685000030075a7 */ /* 0x0002a6000804017f */
[----:B--2---:R-:W-:Y:S05]  /*11560*/  @!P2 NANOSLEEP.SYNCS 0x989680 ;  /* 0x009896800000a95d */ /* 0x004fea0003900000 */
[----:B------:R-:W2:Y:S02]  /*11570*/  @!P2 SYNCS.PHASECHK.TRANS64 P2, [R3+URZ+0x36850], R0 ;  /* 0x036850000300a5a7 */ /* 0x000ea4000804007f */
[----:B--2---:R-:W-:Y:S05]  /*11580*/  @!P2 BRA `(.L_x_3239) ;  /* 0xfffffffc00eca947 */ /* 0x004fea000383ffff */
[----:B------:R-:W-:Y:S05]  /*11590*/  BRA `(.L_x_3238) ;  /* 0xffffff7400a47947 */ /* 0x000fea000383ffff */
.L_x_3244:
[----:B-1----:R1:W2:Y:S02]  /*115a0*/  SYNCS.PHASECHK.TRANS64.TRYWAIT P0, [R9+URZ+0x36850], R2 ;  /* 0x03685002090075a7 */ /* 0x0022a4000800017f */
[----:B--2---:R-:W-:Y:S05]  /*115b0*/  @!P0 NANOSLEEP.SYNCS 0x989680 ;  /* 0x009896800000895d */ /* 0x004fea0003900000 */
[----:B------:R-:W2:Y:S02]  /*115c0*/  @!P0 SYNCS.PHASECHK.TRANS64 P0, [R9+URZ+0x36850], R2 ;  /* 0x03685002090085a7 */ /* 0x000ea4000800007f */
[----:B--2---:R-:W-:Y:S05]  /*115d0*/  @!P0 BRA `(.L_x_3244) ;  /* 0xfffffffc00f08947 */ /* 0x004fea000383ffff */
[----:B------:R-:W-:Y:S05]  /*115e0*/  BRA `(.L_x_3243) ;  /* 0xffffff9000807947 */ /* 0x000fea000383ffff */
.L_x_3255:
[----:B------:R-:W-:Y:S02]  /*115f0*/  IMAD.MOV.U32 R13, RZ, RZ, R0 ;  /* 0x000000ffff0d7224 */ /* 0x000fe400078e0000 */
[----:B------:R-:W-:Y:S02]  /*11600*/  IMAD.MOV.U32 R12, RZ, RZ, RZ ;  /* 0x000000ffff0c7224 */ /* 0x000fe400078e00ff */
[----:B------:R-:W-:Y:S02]  /*11610*/  IMAD.MOV.U32 R11, RZ, RZ, 0x1f ;  /* 0x0000001fff0b7424 */ /* 0x000fe400078e00ff */
[----:B------:R-:W-:-:S07]  /*11620*/  IMAD.MOV.U32 R15, RZ, RZ, -0x1 ;  /* 0xffffffffff0f7424 */ /* 0x000fce00078e00ff */
[----:B0-----:R-:W-:Y:S05]  /*11630*/  WARPSYNC.COLLECTIVE R15, `(.L_x_3338) ;  /* 0x000000000f087348 */ /* 0x001fea0003c00000 */
[----:B------:R1:W2:Y:S02]  /*11640*/  SHFL.IDX P6, R14, R13, R12, R11 ;  /* 0x0000000c0d0e7389 */ /* 0x0002a400000c000b */
[----:B012---:R-:W-:Y:S01]  /*11650*/  ENDCOLLECTIVE ;  /* 0x000000000000791b */ /* 0x007fe20003800000 */
.L_x_3338:
[----:B------:R-:W-:Y:S05]  /*11660*/  BRA `(.L_x_3339) ;  /* 0xffffffc400907947 */ /* 0x000fea000383ffff */
.L_x_3257:
[----:B------:R-:W-:Y:S01]  /*11670*/  BSSY B0, `(.L_x_3340) ;  /* 0x0000006000007945 */ /* 0x000fe20003800000 */
[----:B------:R-:W-:-:S07]  /*11680*/  MOV R15, 0xffffffff ;  /* 0xffffffff000f7802 */ /* 0x000fce0000000f00 */
[----:B01----:R-:W-:Y:S05]  /*11690*/  WARPSYNC.COLLECTIVE R15, `(.L_x_3341) ;  /* 0x000000000f0c7348 */ /* 0x003fea0003c00000 */
[----:B------:R-:W-:Y:S02]  /*116a0*/  ELECT P6, UR62, PT ;  /* 0x00000000003e782f */ /* 0x000fe400038c0000 */
[----:B------:R-:W-:Y:S01]  /*116b0*/  MOV R14, UR62 ;  /* 0x0000003e000e7c02 */ /* 0x000fe20008000f00 */
[----:B01----:R-:W-:Y:S10]  /*116c0*/  ENDCOLLECTIVE ;  /* 0x000000000000791b */ /* 0x003ff40003800000 */
.L_x_3341:
[----:B------:R-:W-:Y:S05]  /*116d0*/  BSYNC B0 ;  /* 0x0000000000007941 */ /* 0x000fea0003800000 */
.L_x_3340:
[----:B------:R-:W-:Y:S05]  /*116e0*/  BRA `(.L_x_3342) ;  /* 0xffffffc400907947 */ /* 0x000fea000383ffff */
.L_x_3259:
[----:B-1----:R-:W-:-:S04]  /*116f0*/  IMAD.U32 R3, RZ, RZ, UR38 ;  /* 0x00000026ff037e24 */ /* 0x002fc8000f8e00ff */
[----:B------:R1:W3:Y:S03]  /*11700*/  SYNCS.PHASECHK.TRANS64.TRYWAIT P0, [R3+URZ+0x36840], R0 ;  /* 0x03684000030075a7 */ /* 0x0002e6000800017f */
[----:B---3--:R-:W-:Y:S05]  /*11710*/  @!P0 NANOSLEEP.SYNCS 0x989680 ;  /* 0x009896800000895d */ /* 0x008fea0003900000 */
[----:B------:R-:W3:Y:S02]  /*11720*/  @!P0 SYNCS.PHASECHK.TRANS64 P0, [R3+URZ+0x36840], R0 ;  /* 0x03684000030085a7 */ /* 0x000ee4000800007f */
[----:B---3--:R-:W-:Y:S05]  /*11730*/  @!P0 BRA `(.L_x_3259) ;  /* 0xfffffffc00ec8947 */ /* 0x008fea000383ffff */
[----:B------:R-:W-:Y:S05]  /*11740*/  BRA `(.L_x_3343) ;  /* 0xffffffc400ec7947 */ /* 0x000fea000383ffff */
.L_x_3262:
[----:B------:R-:W-:Y:S02]  /*11750*/  IMAD R8, R12, 0x80, R8 ;  /* 0x000000800c087824 */ /* 0x000fe400078e0208 */
[----:B------:R-:W-:Y:S02]  /*11760*/  IMAD.MOV.U32 R13, RZ, RZ, R7 ;  /* 0x000000ffff0d7224 */ /* 0x000fe400078e0007 */
[----:B------:R-:W-:Y:S02]  /*11770*/  IMAD.MOV.U32 R12, RZ, RZ, RZ ;  /* 0x000000ffff0c7224 */ /* 0x000fe400078e00ff */
[----:B------:R-:W-:Y:S02]  /*11780*/  IMAD.MOV.U32 R11, RZ, RZ, 0x181f ;  /* 0x0000181fff0b7424 */ /* 0x000fe400078e00ff */
[----:B------:R-:W-:Y:S02]  /*11790*/  IMAD.MOV.U32 R15, RZ, RZ, -0x1 ;  /* 0xffffffffff0f7424 */ /* 0x000fe400078e00ff */
[----:B------:R-:W-:-:S07]  /*117a0*/  VIADD R5, R8, 0x10 ;  /* 0x0000001008057836 */ /* 0x000fce0000000000 */
[----:B------:R-:W-:Y:S05]  /*117b0*/  WARPSYNC.COLLECTIVE R15, `(.L_x_3344) ;  /* 0x000000000f087348 */ /* 0x000fea0003c00000 */
[----:B------:R0:W1:Y:S02]  /*117c0*/  SHFL.IDX P6, R14, R13, R12, R11 ;  /* 0x0000000c0d0e7389 */ /* 0x00006400000c000b */
[----:B01----:R-:W-:Y:S01]  /*117d0*/  ENDCOLLECTIVE ;  /* 0x000000000000791b */ /* 0x003fe20003800000 */
.L_x_3344:
[----:B------:R-:W-:Y:S01]  /*117e0*/  IMAD.MOV.U32 R13, RZ, RZ, R0 ;  /* 0x000000ffff0d7224 */ /* 0x000fe200078e0000 */
[----:B------:R-:W-:-:S07]  /*117f0*/  MOV R2, R14 ;  /* 0x0000000e00027202 */ /* 0x000fce0000000f00 */
[----:B------:R-:W-:Y:S05]  /*11800*/  WARPSYNC.COLLECTIVE R15, `(.L_x_3345) ;  /* 0x000000000f087348 */ /* 0x000fea0003c00000 */
[----:B------:R0:W1:Y:S02]  /*11810*/  SHFL.IDX P6, R14, R13, R12, R11 ;  /* 0x0000000c0d0e7389 */ /* 0x00006400000c000b */
[----:B01----:R-:W-:Y:S01]  /*11820*/  ENDCOLLECTIVE ;  /* 0x000000000000791b */ /* 0x003fe20003800000 */
.L_x_3345:
[----:B------:R-:W-:Y:S01]  /*11830*/  ULDC UR4, c[0x0][0x288] ;  /* 0x0000a20000047ab9 */ /* 0x000fe20000000800 */
[----:B------:R-:W-:Y:S01]  /*11840*/  ULDC.64 UR6, c[0x0][0x208] ;  /* 0x0000820000067ab9 */ /* 0x000fe20000000a00 */
[----:B------:R-:W-:Y:S02]  /*11850*/  IMAD R6, R6, UR4, RZ ;  /* 0x0000000406067c24 */ /* 0x000fe4000f8e02ff */
[----:B------:R-:W-:-:S03]  /*11860*/  IMAD.MOV.U32 R3, RZ, RZ, R2 ;  /* 0x000000ffff037224 */ /* 0x000fc600078e0002 */
[----:B------:R-:W-:Y:S01]  /*11870*/  ISETP.GE.AND P3, PT, R8, R6, PT ;  /* 0x000000060800720c */ /* 0x000fe20003f66270 */
[----:B------:R-:W-:Y:S02]  /*11880*/  IMAD.MOV.U32 R13, RZ, RZ, R7 ;  /* 0x000000ffff0d7224 */ /* 0x000fe400078e0007 */
[----:B------:R-:W-:-:S10]  /*11890*/  IMAD.MOV.U32 R12, RZ, RZ, 0x1 ;  /* 0x00000001ff0c7424 */ /* 0x000fd400078e00ff */
[----:B------:R-:W-:Y:S01]  /*118a0*/  @!P3 LEA R21, R9, UR38, 0x1 ;  /* 0x000000260915bc11 */ /* 0x000fe2000f8e08ff */
[----:B------:R-:W-:-:S04]  /*118b0*/  IMAD.MOV.U32 R2, RZ, RZ, R14 ;  /* 0x000000ffff027224 */ /* 0x000fc800078e000e */
[----:B------:R-:W-:-:S05]  /*118c0*/  @!P3 IMAD.WIDE.U32 R2, R10, 0x2, R2 ;  /* 0x000000020a02b825 */ /* 0x000fca00078e0002 */
[----:B------:R-:W-:Y:S01]  /*118d0*/  @!PT LDS RZ, [RZ] ;  /* 0x00000000fffff984 */ /* 0x000fe20000000800 */
[----:B------:R-:W-:Y:S01]  /*118e0*/  @!PT LDS RZ, [RZ] ;  /* 0x00000000fffff984 */ /* 0x000fe20000000800 */
[----:B------:R-:W-:Y:S01]  /*118f0*/  @!PT LDS RZ, [RZ] ;  /* 0x00000000fffff984 */ /* 0x000fe20000000800 */
[----:B------:R0:W-:Y:S04]  /*11900*/  @!P3 LDGSTS.E.BYPASS.LTC128B.128 [R21+0x15400], desc[UR6][R2.64], !P2 ;  /* 0x154000000215bfae */ /* 0x0001e8000d101d46 */
[----:B------:R0:W-:Y:S04]  /*11910*/  @!P3 LDGSTS.E.BYPASS.LTC128B.128 [R21+0x19400], desc[UR6][R2.64+0x80], !P0 ;  /* 0x194000800215bfae */ /* 0x0001e8000c101d46 */
[----:B------:R0:W-:Y:S01]  /*11920*/  @!P3 LDGSTS.E.BYPASS.LTC128B.128 [R21+0x1d400], desc[UR6][R2.64+0x100], !P1 ;  /* 0x1d4001000215bfae */ /* 0x0001e2000c901d46 */
[----:B------:R-:W-:-:S13]  /*11930*/  ISETP.GE.AND P3, PT, R5, R6, PT ;  /* 0x000000060500720c */ /* 0x000fda0003f66270 */
[----:B0-----:R-:W-:Y:S05]  /*11940*/  WARPSYNC.COLLECTIVE R15, `(.L_x_3346) ;  /* 0x000000000f087348 */ /* 0x001fea0003c00000 */
[----:B------:R1:W2:Y:S02]  /*11950*/  SHFL.IDX P6, R14, R13, R12, R11 ;  /* 0x0000000c0d0e7389 */ /* 0x0002a400000c000b */
[----:B012---:R-:W-:Y:S01]  /*11960*/  ENDCOLLECTIVE ;  /* 0x000000000000791b */ /* 0x007fe20003800000 */
.L_x_3346:
[----:B------:R-:W-:Y:S01]  /*11970*/  VIADD R3, R8, 0x20 ;  /* 0x0000002008037836 */ /* 0x000fe20000000000 */
[----:B------:R-:W-:Y:S01]  /*11980*/  @!P3 LEA R20, R9, UR38, 0x1 ;  /* 0x000000260914bc11 */ /* 0x000fe2000f8e08ff */
[----:B------:R-:W-:Y:S01]  /*11990*/  IMAD.MOV.U32 R13, RZ, RZ, R0 ;  /* 0x000000ffff0d7224 */ /* 0x000fe200078e0000 */
[----:B------:R-:W-:-:S07]  /*119a0*/  MOV R4, R14 ;  /* 0x0000000e00047202 */ /* 0x000fce0000000f00 */
[----:B------:R-:W-:Y:S05]  /*119b0*/  WARPSYNC.COLLECTIVE R15, `(.L_x_3347) ;  /* 0x000000000f087348 */ /* 0x000fea0003c00000 */
[----:B------:R0:W1:Y:S02]  /*119c0*/  SHFL.IDX P6, R14, R13, R12, R11 ;  /* 0x0000000c0d0e7389 */ /* 0x00006400000c000b */
[----:B01----:R-:W-:Y:S01]  /*119d0*/  ENDCOLLECTIVE ;  /* 0x000000000000791b */ /* 0x003fe20003800000 */
.L_x_3347:
[----:B------:R-:W-:Y:S01]  /*119e0*/  ULDC.64 UR4, c[0x0][0x208] ;  /* 0x0000820000047ab9 */ /* 0x000fe20000000a00 */
[----:B------:R-:W-:Y:S02]  /*119f0*/  IMAD.MOV.U32 R5, RZ, RZ, R4 ;  /* 0x000000ffff057224 */ /* 0x000fe400078e0004 */
        /* <DEDUP_REMOVED lines=14> */
.L_x_3348:
[----:B------:R-:W-:Y:S01]  /*11ae0*/  VIADD R5, R8, 0x30 ;  /* 0x0000003008057836 */ /* 0x000fe20000000000 */
[----:B------:R-:W-:Y:S01]  /*11af0*/  @!P3 LEA R21, R9, UR38, 0x1 ;  /* 0x000000260915bc11 */ /* 0x000fe2000f8e08ff */
[----:B------:R-:W-:Y:S01]  /*11b00*/  IMAD.MOV.U32 R13, RZ, RZ, R0 ;  /* 0x000000ffff0d7224 */ /* 0x000fe200078e0000 */
[----:B------:R-:W-:-:S07]  /*11b10*/  MOV R2, R14 ;  /* 0x0000000e00027202 */ /* 0x000fce0000000f00 */
[----:B------:R-:W-:Y:S05]  /*11b20*/  WARPSYNC.COLLECTIVE R15, `(.L_x_3349) ;  /* 0x000000000f087348 */ /* 0x000fea0003c00000 */
[----:B------:R0:W1:Y:S02]  /*11b30*/  SHFL.IDX P6, R14, R13, R12, R11 ;  /* 0x0000000c0d0e7389 */ /* 0x00006400000c000b */
[----:B01----:R-:W-:Y:S01]  /*11b40*/  ENDCOLLECTIVE ;  /* 0x000000000000791b */ /* 0x003fe20003800000 */
.L_x_3349:
        /* <DEDUP_REMOVED lines=16> */
.L_x_3350:
[----:B------:R-:W-:Y:S01]  /*11c50*/  VIADD R3, R8, 0x40 ;  /* 0x0000004008037836 */ /* 0x000fe20000000000 */
[----:B------:R-:W-:Y:S01]  /*11c60*/  @!P3 LEA R20, R9, UR38, 0x1 ;  /* 0x000000260914bc11 */ /* 0x000fe2000f8e08ff */
[----:B------:R-:W-:Y:S01]  /*11c70*/  IMAD.MOV.U32 R13, RZ, RZ, R0 ;  /* 0x000000ffff0d7224 */ /* 0x000fe200078e0000 */
[----:B------:R-:W-:-:S07]  /*11c80*/  MOV R4, R14 ;  /* 0x0000000e00047202 */ /* 0x000fce0000000f00 */
[----:B------:R-:W-:Y:S05]  /*11c90*/  WARPSYNC.COLLECTIVE R15, `(.L_x_3351) ;  /* 0x000000000f087348 */ /* 0x000fea0003c00000 */
[----:B------:R0:W1:Y:S02]  /*11ca0*/  SHFL.IDX P6, R14, R13, R12, R11 ;  /* 0x0000000c0d0e7389 */ /* 0x00006400000c000b */
[----:B01----:R-:W-:Y:S01]  /*11cb0*/  ENDCOLLECTIVE ;  /* 0x000000000000791b */ /* 0x003fe20003800000 */
.L_x_3351:
        /* <DEDUP_REMOVED lines=16> */
.L_x_3352:
[----:B------:R-:W-:Y:S01]  /*11dc0*/  VIADD R5, R8, 0x50 ;  /* 0x0000005008057836 */ /* 0x000fe20000000000 */
[----:B------:R-:W-:Y:S01]  /*11dd0*/  @!P3 LEA R21, R9, UR38, 0x1 ;  /* 0x000000260915bc11 */ /* 0x000fe2000f8e08ff */
[----:B------:R-:W-:Y:S01]  /*11de0*/  IMAD.MOV.U32 R13, RZ, RZ, R0 ;  /* 0x000000ffff0d7224 */ /* 0x000fe200078e0000 */
[----:B------:R-:W-:-:S07]  /*11df0*/  MOV R2, R14 ;  /* 0x0000000e00027202 */ /* 0x000fce0000000f00 */
[----:B------:R-:W-:Y:S05]  /*11e00*/  WARPSYNC.COLLECTIVE R15, `(.L_x_3353) ;  /* 0x000000000f087348 */ /* 0x000fea0003c00000 */
[----:B------:R0:W1:Y:S02]  /*11e10*/  SHFL.IDX P6, R14, R13, R12, R11 ;  /* 0x0000000c0d0e7389 */ /* 0x00006400000c000b */
[----:B01----:R-:W-:Y:S01]  /*11e20*/  ENDCOLLECTIVE ;  /* 0x000000000000791b */ /* 0x003fe20003800000 */
.L_x_3353:
        /* <DEDUP_REMOVED lines=16> */
.L_x_3354:
[----:B------:R-:W-:Y:S01]  /*11f30*/  VIADD R3, R8, 0x60 ;  /* 0x0000006008037836 */ /* 0x000fe20000000000 */
[----:B------:R-:W-:Y:S01]  /*11f40*/  @!P3 LEA R20, R9, UR38, 0x1 ;  /* 0x000000260914bc11 */ /* 0x000fe2000f8e08ff */
[----:B------:R-:W-:Y:S01]  /*11f50*/  IMAD.MOV.U32 R13, RZ, RZ, R0 ;  /* 0x000000ffff0d7224 */ /* 0x000fe200078e0000 */
[----:B------:R-:W-:-:S07]  /*11f60*/  MOV R4, R14 ;  /* 0x0000000e00047202 */ /* 0x000fce0000000f00 */
[----:B------:R-:W-:Y:S05]  /*11f70*/  WARPSYNC.COLLECTIVE R15, `(.L_x_3355) ;  /* 0x000000000f087348 */ /* 0x000fea0003c00000 */
[----:B------:R0:W1:Y:S02]  /*11f80*/  SHFL.IDX P6, R14, R13, R12, R11 ;  /* 0x0000000c0d0e7389 */ /* 0x00006400000c000b */
[----:B01----:R-:W-:Y:S01]  /*11f90*/  ENDCOLLECTIVE ;  /* 0x000000000000791b */ /* 0x003fe20003800000 */
.L_x_3355:
        /* <DEDUP_REMOVED lines=16> */
.L_x_3356:
[----:B------:R-:W-:Y:S01]  /*120a0*/  @!P3 LEA R21, R9, UR38, 0x1 ;  /* 0x000000260915bc11 */ /* 0x000fe2000f8e08ff */
[----:B------:R-:W-:Y:S01]  /*120b0*/  IMAD.MOV.U32 R13, RZ, RZ, R0 ;  /* 0x000000ffff0d7224 */ /* 0x000fe200078e0000 */
[----:B------:R-:W-:-:S07]  /*120c0*/  MOV R2, R14 ;  /* 0x0000000e00027202 */ /* 0x000fce0000000f00 */
[----:B------:R-:W-:Y:S05]  /*120d0*/  WARPSYNC.COLLECTIVE R15, `(.L_x_3357) ;  /* 0x000000000f087348 */ /* 0x000fea0003c00000 */
[----:B------:R0:W1:Y:S02]  /*120e0*/  SHFL.IDX P6, R14, R13, R12, R11 ;  /* 0x0000000c0d0e7389 */ /* 0x00006400000c000b */
[----:B01----:R-:W-:Y:S01]  /*120f0*/  ENDCOLLECTIVE ;  /* 0x000000000000791b */ /* 0x003fe20003800000 */
.L_x_3357:
        /* <DEDUP_REMOVED lines=11> */
[----:B------:R0:W-:Y:S02]  /*121b0*/  @!P3 LDGSTS.E.BYPASS.LTC128B.128 [R21+0x20400], desc[UR4][R2.64+0x100], !P1 ;  /* 0x204001000215bfae */ /* 0x0001e4000c901d44 */
[----:B0-----:R-:W-:Y:S05]  /*121c0*/  WARPSYNC.COLLECTIVE R15, `(.L_x_3358) ;  /* 0x000000000f087348 */ /* 0x001fea0003c00000 */
[----:B------:R1:W2:Y:S02]  /*121d0*/  SHFL.IDX P6, R14, R13, R12, R11 ;  /* 0x0000000c0d0e7389 */ /* 0x0002a400000c000b */
[----:B012---:R-:W-:Y:S01]  /*121e0*/  ENDCOLLECTIVE ;  /* 0x000000000000791b */ /* 0x007fe20003800000 */
.L_x_3358:
[----:B------:R-:W-:Y:S01]  /*121f0*/  MOV R13, R0 ;  /* 0x00000000000d7202 */ /* 0x000fe20000000f00 */
[----:B------:R-:W-:-:S07]  /*12200*/  IMAD.MOV.U32 R4, RZ, RZ, R14 ;  /* 0x000000ffff047224 */ /* 0x000fce00078e000e */
[----:B------:R-:W-:Y:S05]  /*12210*/  WARPSYNC.COLLECTIVE R15, `(.L_x_3359) ;  /* 0x000000000f087348 */ /* 0x000fea0003c00000 */
[----:B------:R0:W1:Y:S02]  /*12220*/  SHFL.IDX P6, R14, R13, R12, R11 ;  /* 0x0000000c0d0e7389 */ /* 0x00006400000c000b */
[----:B01----:R-:W-:Y:S01]  /*12230*/  ENDCOLLECTIVE ;  /* 0x000000000000791b */ /* 0x003fe20003800000 */
.L_x_3359:
[----:B------:R-:W-:Y:S05]  /*12240*/  BRA `(.L_x_3360) ;  /* 0xffffffc800547947 */ /* 0x000fea000383ffff */
.L_x_3265:
[----:B-1----:R-:W-:-:S04]  /*12250*/  IMAD.U32 R3, RZ, RZ, UR38 ;  /* 0x00000026ff037e24 */ /* 0x002fc8000f8e00ff */
[----:B------:R1:W2:Y:S03]  /*12260*/  SYNCS.PHASECHK.TRANS64.TRYWAIT P0, [R3+URZ+0x36820], R0 ;  /* 0x03682000030075a7 */ /* 0x0002a6000800017f */
[----:B--2---:R-:W-:Y:S05]  /*12270*/  @!P0 NANOSLEEP.SYNCS 0x989680 ;  /* 0x009896800000895d */ /* 0x004fea0003900000 */
[----:B------:R-:W2:Y:S02]  /*12280*/  @!P0 SYNCS.PHASECHK.TRANS64 P0, [R3+URZ+0x36820], R0 ;  /* 0x03682000030085a7 */ /* 0x000ea4000800007f */
[----:B--2---:R-:W-:Y:S05]  /*12290*/  @!P0 BRA `(.L_x_3265) ;  /* 0xfffffffc00ec8947 */ /* 0x004fea000383ffff */
[----:B------:R-:W-:Y:S05]  /*122a0*/  BRA `(.L_x_3361) ;  /* 0xffffffc800ac7947 */ /* 0x000fea000383ffff */
.L_x_3272:
[----:B-1----:R-:W-:-:S04]  /*122b0*/  IMAD.U32 R3, RZ, RZ, UR38 ;  /* 0x00000026ff037e24 */ /* 0x002fc8000f8e00ff */
[----:B------:R1:W2:Y:S03]  /*122c0*/  SYNCS.PHASECHK.TRANS64.TRYWAIT P0, [R3+URZ+0x36848], R2 ;  /* 0x03684802030075a7 */ /* 0x0002a6000800017f */
[----:B--2---:R-:W-:Y:S05]  /*122d0*/  @!P0 NANOSLEEP.SYNCS 0x989680 ;  /* 0x009896800000895d */ /* 0x004fea0003900000 */
[----:B------:R-:W2:Y:S02]  /*122e0*/  @!P0 SYNCS.PHASECHK.TRANS64 P0, [R3+URZ+0x36848], R2 ;  /* 0x03684802030085a7 */ /* 0x000ea4000800007f */
[----:B--2---:R-:W-:Y:S05]  /*122f0*/  @!P0 BRA `(.L_x_3272) ;  /* 0xfffffffc00ec8947 */ /* 0x004fea000383ffff */
[----:B------:R-:W-:Y:S05]  /*12300*/  BRA `(.L_x_3362) ;  /* 0xffffffcc00907947 */ /* 0x000fea000383ffff */
.L_x_3279:
[----:B0-----:R-:W-:-:S04]  /*12310*/  IMAD.U32 R3, RZ, RZ, UR38 ;  /* 0x00000026ff037e24 */ /* 0x001fc8000f8e00ff */
[----:B------:R0:W1:Y:S03]  /*12320*/  SYNCS.PHASECHK.TRANS64.TRYWAIT P0, [R3+URZ+0x36860], R2 ;  /* 0x03686002030075a7 */ /* 0x000066000800017f */
[----:B-1----:R-:W-:Y:S05]  /*12330*/  @!P0 NANOSLEEP.SYNCS 0x989680 ;  /* 0x009896800000895d */ /* 0x002fea0003900000 */
[----:B------:R-:W1:Y:S02]  /*12340*/  @!P0 SYNCS.PHASECHK.TRANS64 P0, [R3+URZ+0x36860], R2 ;  /* 0x03686002030085a7 */ /* 0x000e64000800007f */
[----:B-1----:R-:W-:Y:S05]  /*12350*/  @!P0 BRA `(.L_x_3279) ;  /* 0xfffffffc00ec8947 */ /* 0x002fea000383ffff */
[----:B------:R-:W-:Y:S05]  /*12360*/  BRA `(.L_x_3363) ;  /* 0xffffffd000687947 */ /* 0x000fea000383ffff */
.L_x_3289:
[----:B-1----:R-:W-:-:S04]  /*12370*/  IMAD.U32 R3, RZ, RZ, UR38 ;  /* 0x00000026ff037e24 */ /* 0x002fc8000f8e00ff */
[----:B------:R1:W2:Y:S03]  /*12380*/  SYNCS.PHASECHK.TRANS64.TRYWAIT P0, [R3+URZ+0x36840], R2 ;  /* 0x03684002030075a7 */ /* 0x0002a6000800017f */
[----:B--2---:R-:W-:Y:S05]  /*12390*/  @!P0 NANOSLEEP.SYNCS 0x989680 ;  /* 0x009896800000895d */ /* 0x004fea0003900000 */
[----:B------:R-:W2:Y:S02]  /*123a0*/  @!P0 SYNCS.PHASECHK.TRANS64 P0, [R3+URZ+0x36840], R2 ;  /* 0x03684002030085a7 */ /* 0x000ea4000800007f */
[----:B--2---:R-:W-:Y:S05]  /*123b0*/  @!P0 BRA `(.L_x_3289) ;  /* 0xfffffffc00ec8947 */ /* 0x004fea000383ffff */
[----:B------:R-:W-:Y:S05]  /*123c0*/  BRA `(.L_x_3364) ;  /* 0xffffffd400c07947 */ /* 0x000fea000383ffff */
.L_x_3296:
[----:B0-----:R-:W-:-:S04]  /*123d0*/  IMAD.U32 R3, RZ, RZ, UR38 ;  /* 0x00000026ff037e24 */ /* 0x001fc8000f8e00ff */
[----:B------:R0:W1:Y:S03]  /*123e0*/  SYNCS.PHASECHK.TRANS64.TRYWAIT P0, [R3+URZ+0x36868], R2 ;  /* 0x03686802030075a7 */ /* 0x000066000800017f */
[----:B-1----:R-:W-:Y:S05]  /*123f0*/  @!P0 NANOSLEEP.SYNCS 0x989680 ;  /* 0x009896800000895d */ /* 0x002fea0003900000 */
[----:B------:R-:W1:Y:S02]  /*12400*/  @!P0 SYNCS.PHASECHK.TRANS64 P0, [R3+URZ+0x36868], R2 ;  /* 0x03686802030085a7 */ /* 0x000e64000800007f */
[----:B-1----:R-:W-:Y:S05]  /*12410*/  @!P0 BRA `(.L_x_3296) ;  /* 0xfffffffc00ec8947 */ /* 0x002fea000383ffff */
[----:B------:R-:W-:Y:S05]  /*12420*/  BRA `(.L_x_3365) ;  /* 0xffffffd800987947 */ /* 0x000fea000383ffff */
.L_x_3306:
[----:B-1----:R-:W-:-:S04]  /*12430*/  IMAD.U32 R3, RZ, RZ, UR38 ;  /* 0x00000026ff037e24 */ /* 0x002fc8000f8e00ff */
[----:B------:R1:W2:Y:S03]  /*12440*/  SYNCS.PHASECHK.TRANS64.TRYWAIT P0, [R3+URZ+0x36848], R2 ;  /* 0x03684802030075a7 */ /* 0x0002a6000800017f */
[----:B--2---:R-:W-:Y:S05]  /*12450*/  @!P0 NANOSLEEP.SYNCS 0x989680 ;  /* 0x009896800000895d */ /* 0x004fea0003900000 */
[----:B------:R-:W2:Y:S02]  /*12460*/  @!P0 SYNCS.PHASECHK.TRANS64 P0, [R3+URZ+0x36848], R2 ;  /* 0x03684802030085a7 */ /* 0x000ea4000800007f */
[----:B--2---:R-:W-:Y:S05]  /*12470*/  @!P0 BRA `(.L_x_3306) ;  /* 0xfffffffc00ec8947 */ /* 0x004fea000383ffff */
[----:B------:R-:W-:Y:S05]  /*12480*/  BRA `(.L_x_3366) ;  /* 0xffffffe000087947 */ /* 0x000fea000383ffff */
.L_x_3313:
[----:B0-----:R-:W-:-:S04]  /*12490*/  MOV R3, UR38 ;  /* 0x0000002600037c02 */ /* 0x001fc80008000f00 */
[----:B------:R0:W1:Y:S03]  /*124a0*/  SYNCS.PHASECHK.TRANS64.TRYWAIT P0, [R3+URZ+0x36860], R2 ;  /* 0x03686002030075a7 */ /* 0x000066000800017f */
[----:B-1----:R-:W-:Y:S05]  /*124b0*/  @!P0 NANOSLEEP.SYNCS 0x989680 ;  /* 0x009896800000895d */ /* 0x002fea0003900000 */
[----:B------:R-:W1:Y:S02]  /*124c0*/  @!P0 SYNCS.PHASECHK.TRANS64 P0, [R3+URZ+0x36860], R2 ;  /* 0x03686002030085a7 */ /* 0x000e64000800007f */
[----:B-1----:R-:W-:Y:S05]  /*124d0*/  @!P0 BRA `(.L_x_3313) ;  /* 0xfffffffc00ec8947 */ /* 0x002fea000383ffff */
[----:B------:R-:W-:Y:S05]  /*124e0*/  BRA `(.L_x_3367) ;  /* 0xffffffe000dc7947 */ /* 0x000fea000383ffff */
.L_x_3322:
[----:B0-----:R0:W1:Y:S02]  /*124f0*/  SYNCS.PHASECHK.TRANS64.TRYWAIT P0, [R3+URZ+0x36860], R2 ;  /* 0x03686002030075a7 */ /* 0x001064000800017f */
[----:B-1----:R-:W-:Y:S05]  /*12500*/  @!P0 NANOSLEEP.SYNCS 0x989680 ;  /* 0x009896800000895d */ /* 0x002fea0003900000 */
[----:B------:R-:W1:Y:S02]  /*12510*/  @!P0 SYNCS.PHASECHK.TRANS64 P0, [R3+URZ+0x36860], R2 ;  /* 0x03686002030085a7 */ /* 0x000e64000800007f */
[----:B-1----:R-:W-:Y:S05]  /*12520*/  @!P0 BRA `(.L_x_3322) ;  /* 0xfffffffc00f08947 */ /* 0x002fea000383ffff */
[----:B------:R-:W-:Y:S05]  /*12530*/  BRA `(.L_x_3368) ;  /* 0xffffffe400dc7947 */ /* 0x000fea000383ffff */
.L_x_3328:
[----:B0-----:R0:W1:Y:S02]  /*12540*/  SYNCS.PHASECHK.TRANS64.TRYWAIT P0, [R2+URZ+0x36820], R3 ;  /* 0x03682003020075a7 */ /* 0x001064000800017f */
[----:B-1----:R-:W-:Y:S05]  /*12550*/  @!P0 NANOSLEEP.SYNCS 0x989680 ;  /* 0x009896800000895d */ /* 0x002fea0003900000 */
[----:B------:R-:W1:Y:S02]  /*12560*/  @!P0 SYNCS.PHASECHK.TRANS64 P0, [R2+URZ+0x36820], R3 ;  /* 0x03682003020085a7 */ /* 0x000e64000800007f */
[----:B-1----:R-:W-:Y:S05]  /*12570*/  @!P0 BRA `(.L_x_3328) ;  /* 0xfffffffc00f08947 */ /* 0x002fea000383ffff */
[----:B------:R-:W-:Y:S05]  /*12580*/  BRA `(.L_x_3369) ;  /* 0xffffffe800e07947 */ /* 0x000fea000383ffff */
.L_x_3329:
        /* <DEDUP_REMOVED lines=11> */
.L_x_3371:
[----:B------:R-:W-:Y:S05]  /*12640*/  BSYNC B0 ;  /* 0x0000000000007941 */ /* 0x000fea0003800000 */
.L_x_3370:
[----:B------:R-:W-:Y:S05]  /*12650*/  BRA `(.L_x_3372) ;  /* 0xffffffe800c47947 */ /* 0x000fea000383ffff */
.L_x_3330:
[----:B------:R-:W-:Y:S01]  /*12660*/  BSSY B0, `(.L_x_3373) ;  /* 0x0000006000007945 */ /* 0x000fe20003800000 */
[----:B------:R-:W-:-:S07]  /*12670*/  IMAD.MOV.U32 R15, RZ, RZ, -0x1 ;  /* 0xffffffffff0f7424 */ /* 0x000fce00078e00ff */
[----:B0-----:R-:W-:Y:S05]  /*12680*/  WARPSYNC.COLLECTIVE R15, `(.L_x_3374) ;  /* 0x000000000f0c7348 */ /* 0x001fea0003c00000 */
[----:B------:R-:W-:Y:S02]  /*12690*/  ELECT P6, UR62, PT ;  /* 0x00000000003e782f */ /* 0x000fe400038c0000 */
[----:B------:R-:W-:Y:S01]  /*126a0*/  MOV R14, UR62 ;  /* 0x0000003e000e7c02 */ /* 0x000fe20008000f00 */
[----:B0-----:R-:W-:Y:S10]  /*126b0*/  ENDCOLLECTIVE ;  /* 0x000000000000791b */ /* 0x001ff40003800000 */
.L_x_3374:
[----:B------:R-:W-:Y:S05]  /*126c0*/  BSYNC B0 ;  /* 0x0000000000007941 */ /* 0x000fea0003800000 */
.L_x_3373:
[----:B------:R-:W-:Y:S05]  /*126d0*/  BRA `(.L_x_3375) ;  /* 0xffffffe800b87947 */ /* 0x000fea000383ffff */
.L_x_3332:
[----:B0-----:R0:W1:Y:S02]  /*126e0*/  SYNCS.PHASECHK.TRANS64.TRYWAIT P0, [R7+URZ], R4 ;  /* 0x00000004070075a7 */ /* 0x001064000800017f */
[----:B-1----:R-:W-:Y:S05]  /*126f0*/  @!P0 NANOSLEEP.SYNCS 0x989680 ;  /* 0x009896800000895d */ /* 0x002fea0003900000 */
[----:B------:R-:W1:Y:S02]  /*12700*/  @!P0 SYNCS.PHASECHK.TRANS64 P0, [R7+URZ], R4 ;  /* 0x00000004070085a7 */ /* 0x000e64000800007f */
[----:B-1----:R-:W-:Y:S05]  /*12710*/  @!P0 BRA `(.L_x_3332) ;  /* 0xfffffffc00f08947 */ /* 0x002fea000383ffff */
[----:B------:R-:W-:Y:S05]  /*12720*/  BRA `(.L_x_3376) ;  /* 0xffffffe800f47947 */ /* 0x000fea000383ffff */
.L_x_3333:
[----:B-1----:R1:W2:Y:S02]  /*12730*/  SYNCS.PHASECHK.TRANS64.TRYWAIT P0, [R8+URZ], R5 ;  /* 0x00000005080075a7 */ /* 0x0022a4000800017f */
[----:B--2---:R-:W-:Y:S05]  /*12740*/  @!P0 NANOSLEEP.SYNCS 0x989680 ;  /* 0x009896800000895d */ /* 0x004fea0003900000 */
[----:B------:R-:W2:Y:S02]  /*12750*/  @!P0 SYNCS.PHASECHK.TRANS64 P0, [R8+URZ], R5 ;  /* 0x00000005080085a7 */ /* 0x000ea4000800007f */
[----:B--2---:R-:W-:Y:S05]  /*12760*/  @!P0 BRA `(.L_x_3333) ;  /* 0xfffffffc00f08947 */ /* 0x004fea000383ffff */
[----:B------:R-:W-:Y:S05]  /*12770*/  BRA `(.L_x_3377) ;  /* 0xffffffe800e87947 */ /* 0x000fea000383ffff */
.L_x_3335:
[----:B0-----:R0:W2:Y:S02]  /*12780*/  SYNCS.PHASECHK.TRANS64.TRYWAIT P0, [R7+URZ], R4 ;  /* 0x00000004070075a7 */ /* 0x0010a4000800017f */
[----:B--2---:R-:W-:Y:S05]  /*12790*/  @!P0 NANOSLEEP.SYNCS 0x989680 ;  /* 0x009896800000895d */ /* 0x004fea0003900000 */
[----:B------:R-:W2:Y:S02]  /*127a0*/  @!P0 SYNCS.PHASECHK.TRANS64 P0, [R7+URZ], R4 ;  /* 0x00000004070085a7 */ /* 0x000ea4000800007f */
[----:B--2---:R-:W-:Y:S05]  /*127b0*/  @!P0 BRA `(.L_x_3335) ;  /* 0xfffffffc00f08947 */ /* 0x004fea000383ffff */
[----:B------:R-:W-:Y:S05]  /*127c0*/  BRA `(.L_x_3378) ;  /* 0xffffffe800ec7947 */ /* 0x000fea000383ffff */
.L_x_3379:
        /* <DEDUP_REMOVED lines=11> */
.L_x_14848:


//--------------------- .text._ZN7cutlass13device_kernelIN5flash11enable_sm90INS1_16FlashAttnFwdSm90INS1_25CollectiveMainloopFwdSm90ILi2EN4cute5tupleIJNS5_1CILi1EEES8_S8_EEENS6_IJNS7_ILi128EEENS7_ILi112EEENS7_ILi192EEEEEELi192ENS_10bfloat16_tEfNS_4arch4Sm90ELb0ELb0ELb0ELb1ELb0ELb0ELb0ELb1ELb1ELb1ELb1ELb0EEENS1_21CollectiveEpilogueFwdINS6_IJSA_SC_SB_EEES9_SE_SG_Li256ELb1ELb1ELb1ELb0EEENS1_36VarlenDynamicPersistentTileSchedulerILi128ELi112ELi256ELi128ELb1ELb1ELb1ELb0ELb1ELb1EEEEEEEEEvNT_6ParamsE --------------------------
	.section	.text._ZN7cutlass13device_kernelIN5flash11enable_sm90INS1_16FlashAttnFwdSm90INS1_25CollectiveMainloopFwdSm90ILi2EN4cute5tupleIJNS5_1CILi1EEES8_S8_EEENS6_IJNS7_ILi128EEENS7_ILi112EEENS7_ILi192EEEEEELi192ENS_10bfloat16_tEfNS_4arch4Sm90ELb0ELb0ELb0ELb1ELb0ELb0ELb0ELb1ELb1ELb1ELb1ELb0EEENS1_21CollectiveEpilogueFwdINS6_IJSA_SC_SB_EEES9_SE_SG_Li256ELb1ELb1ELb1ELb0EEENS1_36VarlenDynamicPersistentTileSchedulerILi128ELi112ELi256ELi128ELb1ELb1ELb1ELb0ELb1ELb1EEEEEEEEEvNT_6ParamsE,"ax",@progbits
	.align	128
.text._ZN7cutlass13device_kernelIN5flash11enable_sm90INS1_16FlashAttnFwdSm90INS1_25CollectiveMainloopFwdSm90ILi2EN4cute5tupleIJNS5_1CILi1EEES8_S8_EEENS6_IJNS7_ILi128EEENS7_ILi112EEENS7_ILi192EEEEEELi192ENS_10bfloat16_tEfNS_4arch4Sm90ELb0ELb0ELb0ELb1ELb0ELb0ELb0ELb1ELb1ELb1ELb1ELb0EEENS1_21CollectiveEpilogueFwdINS6_IJSA_SC_SB_EEES9_SE_SG_Li256ELb1ELb1ELb1ELb0EEENS1_36VarlenDynamicPersistentTileSchedulerILi128ELi112ELi256ELi128ELb1ELb1ELb1ELb0ELb1ELb1EEEEEEEEEvNT_6ParamsE:
        .type           _ZN7cutlass13device_kernelIN5flash11enable_sm90INS1_16FlashAttnFwdSm90INS1_25CollectiveMainloopFwdSm90ILi2EN4cute5tupleIJNS5_1CILi1EEES8_S8_EEENS6_IJNS7_ILi128EEENS7_ILi112EEENS7_ILi192EEEEEELi192ENS_10bfloat16_tEfNS_4arch4Sm90ELb0ELb0ELb0ELb1ELb0ELb0ELb0ELb1ELb1ELb1ELb1ELb0EEENS1_21CollectiveEpilogueFwdINS6_IJSA_SC_SB_EEES9_SE_SG_Li256ELb1ELb1ELb1ELb0EEENS1_36VarlenDynamicPersistentTileSchedulerILi128ELi112ELi256ELi128ELb1ELb1ELb1ELb0ELb1ELb1EEEEEEEEEvNT_6ParamsE,@function
        .size           _ZN7cutlass13device_kernelIN5flash11enable_sm90INS1_16FlashAttnFwdSm90INS1_25CollectiveMainloopFwdSm90ILi2EN4cute5tupleIJNS5_1CILi1EEES8_S8_EEENS6_IJNS7_ILi128EEENS7_ILi112EEENS7_ILi192EEEEEELi192ENS_10bfloat16_tEfNS_4arch4Sm90ELb0ELb0ELb0ELb1ELb0ELb0ELb0ELb1ELb1ELb1ELb1ELb0EEENS1_21CollectiveEpilogueFwdINS6_IJSA_SC_SB_EEES9_SE_SG_Li256ELb1ELb1ELb1ELb0EEENS1_36VarlenDynamicPersistentTileSchedulerILi128ELi112ELi256ELi128ELb1ELb1ELb1ELb0ELb1ELb1EEEEEEEEEvNT_6ParamsE,(.L_x_14849 - _ZN7cutlass13device_kernelIN5flash11enable_sm90INS1_16FlashAttnFwdSm90INS1_25CollectiveMainloopFwdSm90ILi2EN4cute5tupleIJNS5_1CILi1EEES8_S8_EEENS6_IJNS7_ILi128EEENS7_ILi112EEENS7_ILi192EEEEEELi192ENS_10bfloat16_tEfNS_4arch4Sm90ELb0ELb0ELb0ELb1ELb0ELb0ELb0ELb1ELb1ELb1ELb1ELb0EEENS1_21CollectiveEpilogueFwdINS6_IJSA_SC_SB_EEES9_SE_SG_Li256ELb1ELb1ELb1ELb0EEENS1_36VarlenDynamicPersistentTileSchedulerILi128ELi112ELi256ELi128ELb1ELb1ELb1ELb0ELb1ELb1EEEEEEEEEvNT_6ParamsE)
        .other          _ZN7cutlass13device_kernelIN5flash11enable_sm90INS1_16FlashAttnFwdSm90INS1_25CollectiveMainloopFwdSm90ILi2EN4cute5tupleIJNS5_1CILi1EEES8_S8_EEENS6_IJNS7_ILi128EEENS7_ILi112EEENS7_ILi192EEEEEELi192ENS_10bfloat16_tEfNS_4arch4Sm90ELb0ELb0ELb0ELb1ELb0ELb0ELb0ELb1ELb1ELb1ELb1ELb0EEENS1_21CollectiveEpilogueFwdINS6_IJSA_SC_SB_EEES9_SE_SG_Li256ELb1ELb1ELb1ELb0EEENS1_36VarlenDynamicPersistentTileSchedulerILi128ELi112ELi256ELi128ELb1ELb1ELb1ELb0ELb1ELb1EEEEEEEEEvNT_6ParamsE,@"STO_CUDA_ENTRY STV_DEFAULT"
_ZN7cutlass13device_kernelIN5flash11enable_sm90INS1_16FlashAttnFwdSm90INS1_25CollectiveMainloopFwdSm90ILi2EN4cute5tupleIJNS5_1CILi1EEES8_S8_EEENS6_IJNS7_ILi128EEENS7_ILi112EEENS7_ILi192EEEEEELi192ENS_10bfloat16_tEfNS_4arch4Sm90ELb0ELb0ELb0ELb1ELb0ELb0ELb0ELb1ELb1ELb1ELb1ELb0EEENS1_21CollectiveEpilogueFwdINS6_IJSA_SC_SB_EEES9_SE_SG_Li256ELb1ELb1ELb1ELb0EEENS1_36VarlenDynamicPersistentTileSchedulerILi128ELi112ELi256ELi128ELb1ELb1ELb1ELb0ELb1ELb1EEEEEEEEEvNT_6ParamsE:
        /* <DEDUP_REMOVED lines=18> */
.L_x_3381:
[----:B------:R-:W-:Y:S05]  /*0120*/  BSYNC B0 ;  /* 0x0000000000007941 */ /* 0x000fea0003800000 */
.L_x_3380:
        /* <DEDUP_REMOVED lines=41> */
.L_x_3382:
        /* <DEDUP_REMOVED lines=22> */
.L_x_3383:
        /* <DEDUP_REMOVED lines=18> */
.L_x_3384:
        /* <DEDUP_REMOVED lines=22> */
.L_x_3385:
        /* <DEDUP_REMOVED lines=22> */
.L_x_3386:
        /* <DEDUP_REMOVED lines=8> */
.L_x_3388:
        /* <DEDUP_REMOVED lines=14> */
[----:B0-----:R-:W2:Y:S01]  /*0a60*/  LDL R2, [R1+0x64] ;  /* 0x0000640001027983 */ /* 0x001ea20000100800 */
[----:B------:R-:W-:Y:S01]  /*0a70*/  R2UR UR5, R9 ;  /* 0x00000000090572ca */ /* 0x000fe200000e0000 */
[----:B------:R-:W-:Y:S01]  /*0a80*/  IMAD.MOV.U32 R232, RZ, RZ, RZ ;  /* 0x000000ffffe87224 */ /* 0x000fe200078e00ff */
[----:B------:R-:W-:Y:S01]  /*0a90*/  R2UR UR6, R10 ;  /* 0x000000000a0672ca */ /* 0x000fe200000e0000 */
[----:B------:R-:W0:Y:S01]  /*0aa0*/  S2R R0, SR_TID.X ;  /* 0x0000000000007919 */ /* 0x000e220000002100 */
[----:B------:R-:W-:Y:S02]  /*0ab0*/  R2UR UR7, R11 ;  /* 0x000000000b0772ca */ /* 0x000fe400000e0000 */
[----:B------:R-:W-:Y:S01]  /*0ac0*/  CS2R R16, SRZ ;  /* 0x0000000000107805 */ /* 0x000fe2000001ff00 */
[----:B0-----:R-:W-:-:S05]  /*0ad0*/  VIADD R12, R0, 0xffffff80 ;  /* 0xffffff80000c7836 */ /* 0x001fca0000000000 */
[----:B------:R-:W-:-:S04]  /*0ae0*/  SHF.R.S32.HI R0, RZ, 0x1f, R12 ;  /* 0x0000001fff007819 */ /* 0x000fc8000001140c */
[CC--:B------:R-:W-:Y:S02]  /*0af0*/  LEA.HI R4, R0.reuse, R12.reuse, RZ, 0x5 ;  /* 0x0000000c00047211 */ /* 0x0c0fe400078f28ff */
[CC--:B------:R-:W-:Y:S02]  /*0b00*/  LEA.HI R3, R0.reuse, R12.reuse, RZ, 0x4 ;  /* 0x0000000c00037211 */ /* 0x0c0fe400078f20ff */
[----:B------:R-:W-:Y:S01]  /*0b10*/  LEA.HI R11, R0, R12, RZ, 0x2 ;  /* 0x0000000c000b7211 */ /* 0x000fe200078f10ff */
[----:B------:R-:W-:Y:S01]  /*0b20*/  IMAD.SHL.U32 R5, R4, 0x20, RZ ;  /* 0x0000002004057824 */ /* 0x000fe200078e00ff */
[----:B------:R-:W-:Y:S02]  /*0b30*/  LOP3.LUT R4, R3, 0x3fffff0, RZ, 0xc0, !PT ;  /* 0x03fffff003047812 */ /* 0x000fe400078ec0ff */
[----:B------:R-:W-:Y:S02]  /*0b40*/  LOP3.LUT R11, R11, 0xfffffffc, RZ, 0xc0, !PT ;  /* 0xfffffffc0b0b7812 */ /* 0x000fe400078ec0ff */
[----:B------:R-:W-:Y:S01]  /*0b50*/  LOP3.LUT R5, R5, 0xfffffc00, RZ, 0xc0, !PT ;  /* 0xfffffc0005057812 */ /* 0x000fe200078ec0ff */
[----:B------:R-:W-:-:S02]  /*0b60*/  IMAD.IADD R4, R12, 0x1, -R4 ;  /* 0x000000010c047824 */ /* 0x000fc400078e0a04 */
[----:B------:R-:W-:Y:S01]  /*0b70*/  IMAD.IADD R11, R12, 0x1, -R11 ;  /* 0x000000010c0b7824 */ /* 0x000fe200078e0a0b */
[----:B--2---:R-:W-:Y:S02]  /*0b80*/  R2UR UR4, R2 ;  /* 0x00000000020472ca */ /* 0x004fe400000e0000 */
[CC--:B------:R-:W-:Y:S02]  /*0b90*/  LEA.HI R2, R0.reuse, R12.reuse, RZ, 0x7 ;  /* 0x0000000c00027211 */ /* 0x0c0fe400078f38ff */
[----:B------:R-:W-:Y:S02]  /*0ba0*/  LEA.HI R0, R0, R12, RZ, 0x3 ;  /* 0x0000000c00007211 */ /* 0x000fe400078f18ff */
[----:B------:R-:W-:Y:S02]  /*0bb0*/  LOP3.LUT R234, R2, 0xffffff80, RZ, 0xc0, !PT ;  /* 0xffffff8002ea7812 */ /* 0x000fe400078ec0ff */
[----:B------:R-:W-:Y:S02]  /*0bc0*/  SHF.R.S32.HI R13, RZ, 0x7, R2 ;  /* 0x00000007ff0d7819 */ /* 0x000fe40000011402 */
[----:B------:R-:W-:Y:S01]  /*0bd0*/  LOP3.LUT R19, R0, 0xfffffff8, RZ, 0xc0, !PT ;  /* 0xfffffff800137812 */ /* 0x000fe200078ec0ff */
[----:B------:R-:W-:Y:S01]  /*0be0*/  IMAD.IADD R234, R12, 0x1, -R234 ;  /* 0x000000010cea7824 */ /* 0x000fe200078e0aea */
[----:B------:R-:W-:Y:S01]  /*0bf0*/  LEA.HI R2, R2, R13, RZ, 0x1 ;  /* 0x0000000d02027211 */ /* 0x000fe200078f08ff */
[----:B------:R-:W-:Y:S01]  /*0c00*/  ULOP3.LUT UR4, UR4, 0x1, URZ, 0xfc, !UPT ;  /* 0x0000000104047892 */ /* 0x000fe2000f8efc3f */
[----:B------:R-:W-:Y:S01]  /*0c10*/  SHF.R.S32.HI R230, RZ, 0x3, R0 ;  /* 0x00000003ffe67819 */ /* 0x000fe20000011400 */
[----:B------:R-:W-:Y:S01]  /*0c20*/  IMAD.IADD R19, R12, 0x1, -R19 ;  /* 0x000000010c137824 */ /* 0x000fe200078e0a13 */
[----:B------:R-:W-:-:S02]  /*0c30*/  SHF.R.S32.HI R7, RZ, 0x1f, R234 ;  /* 0x0000001fff077819 */ /* 0x000fc400000114ea */
[----:B------:R-:W-:Y:S02]  /*0c40*/  LOP3.LUT R2, R2, 0x3fffffe, RZ, 0xc0, !PT ;  /* 0x03fffffe02027812 */ /* 0x000fe400078ec0ff */
[CC--:B------:R-:W-:Y:S02]  /*0c50*/  LEA.HI R8, R7.reuse, R234.reuse, RZ, 0x2 ;  /* 0x000000ea07087211 */ /* 0x0c0fe400078f10ff */
[----:B------:R-:W-:Y:S01]  /*0c60*/  LEA.HI R7, R7, R234, RZ, 0x5 ;  /* 0x000000ea07077211 */ /* 0x000fe200078f28ff */
[----:B------:R-:W-:Y:S01]  /*0c70*/  IMAD.IADD R2, R13, 0x1, -R2 ;  /* 0x000000010d027824 */ /* 0x000fe200078e0a02 */
[--C-:B------:R-:W-:Y:S02]  /*0c80*/  SHF.R.S32.HI R9, RZ, 0x2, R8.reuse ;  /* 0x00000002ff097819 */ /* 0x100fe40000011408 */
[----:B------:R-:W-:Y:S02]  /*0c90*/  SHF.R.S32.HI R6, RZ, 0x1f, R8 ;  /* 0x0000001fff067819 */ /* 0x000fe40000011408 */
[----:B------:R-:W-:-:S02]  /*0ca0*/  SHF.R.S32.HI R7, RZ, 0x5, R7 ;  /* 0x00000005ff077819 */ /* 0x000fc40000011407 */
[----:B------:R-:W-:-:S04]  /*0cb0*/  LEA.HI R6, R6, R9, RZ, 0x3 ;  /* 0x0000000906067211 */ /* 0x000fc800078f18ff */
[----:B------:R-:W-:Y:S01]  /*0cc0*/  LOP3.LUT R10, R6, 0xfffffff8, RZ, 0xc0, !PT ;  /* 0xfffffff8060a7812 */ /* 0x000fe200078ec0ff */
[----:B------:R-:W-:Y:S01]  /*0cd0*/  IMAD R6, R4, 0x40, R5 ;  /* 0x0000004004067824 */ /* 0x000fe200078e0205 */
[----:B------:R-:W-:Y:S02]  /*0ce0*/  SHF.R.S32.HI R4, RZ, 0x4, R3 ;  /* 0x00000004ff047819 */ /* 0x000fe40000011403 */
[----:B------:R-:W-:Y:S01]  /*0cf0*/  LEA.HI R5, R11, R11, RZ, 0x1 ;  /* 0x0000000b0b057211 */ /* 0x000fe200078f08ff */
[----:B------:R-:W-:Y:S01]  /*0d00*/  IMAD.IADD R10, R9, 0x1, -R10 ;  /* 0x00000001090a7824 */ /* 0x000fe200078e0a0a */
[----:B------:R-:W-:-:S03]  /*0d10*/  LEA.HI R3, R3, R4, RZ, 0x1 ;  /* 0x0000000403037211 */ /* 0x000fc600078f08ff */
[----:B------:R-:W-:Y:S01]  /*0d20*/  IMAD R7, R7, 0x10, R10 ;  /* 0x0000001007077824 */ /* 0x000fe200078e020a */
[----:B------:R-:W-:-:S03]  /*0d30*/  LOP3.LUT R3, R3, 0x1ffffffe, RZ, 0xc0, !PT ;  /* 0x1ffffffe03037812 */ /* 0x000fc600078ec0ff */
[----:B------:R-:W-:Y:S02]  /*0d40*/  IMAD R2, R2, 0x40, R7 ;  /* 0x0000004002027824 */ /* 0x000fe400078e0207 */
[----:B------:R-:W-:Y:S01]  /*0d50*/  IMAD.IADD R3, R4, 0x1, -R3 ;  /* 0x0000000104037824 */ /* 0x000fe200078e0a03 */
[----:B------:R-:W-:-:S03]  /*0d60*/  LOP3.LUT R4, R5, 0x1ffffffe, RZ, 0xc0, !PT ;  /* 0x1ffffffe05047812 */ /* 0x000fc600078ec0ff */
[----:B------:R-:W-:Y:S01]  /*0d70*/  IMAD R5, R3, 0x8, R6 ;  /* 0x0000000803057824 */ /* 0x000fe200078e0206 */
[----:B------:R-:W-:Y:S01]  /*0d80*/  LOP3.LUT R3, R8, 0x7ffffffc, RZ, 0xc0, !PT ;  /* 0x7ffffffc08037812 */ /* 0x000fe200078ec0ff */
[----:B------:R-:W-:-:S03]  /*0d90*/  IMAD.IADD R4, R11, 0x1, -R4 ;  /* 0x000000010b047824 */ /* 0x000fc600078e0a04 */
[----:B------:R0:W-:Y:S01]  /*0da0*/  STL [R1+0x5c], R5 ;  /* 0x00005c0501007387 */ /* 0x0001e20000100800 */
[----:B------:R-:W-:-:S03]  /*0db0*/  IMAD.IADD R3, R234, 0x1, -R3 ;  /* 0x00000001ea037824 */ /* 0x000fc600078e0a03 */
[----:B------:R-:W-:Y:S01]  /*0dc0*/  STL [R1+0x54], R2 ;  /* 0x0000540201007387 */ /* 0x000fe20000100800 */
[----:B------:R-:W-:-:S04]  /*0dd0*/  IMAD.SHL.U32 R204, R3, 0x2, RZ ;  /* 0x0000000203cc7824 */ /* 0x000fc800078e00ff */
[C---:B------:R-:W-:Y:S02]  /*0de0*/  VIADD R226, R204.reuse, 0x10 ;  /* 0x00000010cce27836 */ /* 0x040fe40000000000 */
[C---:B------:R-:W-:Y:S02]  /*0df0*/  VIADD R223, R204.reuse, 0x28 ;  /* 0x00000028ccdf7836 */ /* 0x040fe40000000000 */
        /* <DEDUP_REMOVED lines=12> */
[----:B------:R-:W-:Y:S01]  /*0ec0*/  VIADD R227, R204, 0x8 ;  /* 0x00000008cce37836 */ /* 0x000fe20000000000 */
[----:B------:R-:W-:Y:S01]  /*0ed0*/  SHF.R.S32.HI R0, RZ, 0x1f, R208 ;  /* 0x0000001fff007819 */ /* 0x000fe200000114d0 */
[----:B------:R-:W-:Y:S01]  /*0ee0*/  IMAD R0, R4, 0x8, R2 ;  /* 0x0000000804007824 */ /* 0x000fe200078e0202 */
[----:B------:R0:W-:Y:S01]  /*0ef0*/  STL [R1+0x60], R5 ;  /* 0x0000600501007387 */ /* 0x0001e20000100800 */
[C---:B------:R-:W-:Y:S01]  /*0f00*/  VIADD R225, R204.reuse, 0x18 ;  /* 0x00000018cce17836 */ /* 0x040fe20000000000 */
[----:B------:R-:W-:Y:S01]  /*0f10*/  SHF.R.S32.HI R3, RZ, 0x1f, R227 ;  /* 0x0000001fff037819 */ /* 0x000fe200000114e3 */
[C---:B------:R-:W-:Y:S01]  /*0f20*/  VIADD R224, R204.reuse, 0x20 ;  /* 0x00000020cce07836 */ /* 0x040fe20000000000 */
[----:B------:R1:W-:Y:S01]  /*0f30*/  STL [R1+0x58], R0 ;  /* 0x0000580001007387 */ /* 0x0003e20000100800 */
[----:B------:R-:W-:-:S02]  /*0f40*/  VIADD R222, R204, 0x30 ;  /* 0x00000030ccde7836 */ /* 0x000fc40000000000 */
[C---:B------:R-:W-:Y:S01]  /*0f50*/  VIADD R221, R204.reuse, 0x38 ;  /* 0x00000038ccdd7836 */ /* 0x040fe20000000000 */
[----:B------:R-:W-:Y:S01]  /*0f60*/  SHF.R.S32.HI R3, RZ, 0x1f, R224 ;  /* 0x0000001fff037819 */ /* 0x000fe200000114e0 */
        /* <DEDUP_REMOVED lines=24> */
[----:B-1----:R-:W-:-:S07]  /*10f0*/  SHF.R.S32.HI R235, RZ, 0x1f, R205 ;  /* 0x0000001fffeb7819 */ /* 0x002fce00000114cd */
.L_x_3435:
[----:B------:R-:W-:Y:S01]  /*1100*/  ULDC.64 UR8, c[0x0][0xc88] ;  /* 0x0003220000087ab9 */ /* 0x000fe20000000a00 */
[----:B------:R-:W-:Y:S01]  /*1110*/  ULDC.64 UR12, c[0x0][0x208] ;  /* 0x00008200000c7ab9 */ /* 0x000fe20000000a00 */
[----:B------:R-:W-:Y:S01]  /*1120*/  UIMAD.WIDE UR8, UR7, 0x4, UR8 ;  /* 0x00000004070878a5 */ /* 0x000fe2000f8e0208 */
[----:B------:R-:W-:-:S05]  /*1130*/  ULDC.64 UR10, c[0x0][0xa20] ;  /* 0x00028800000a7ab9 */ /* 0x000fca0000000a00 */
[----:B0-2-4-:R-:W-:Y:S02]  /*1140*/  IMAD.U32 R2, RZ, RZ, UR8 ;  /* 0x00000008ff027e24 */ /* 0x015fe4000f8e00ff */
        /* <DEDUP_REMOVED lines=10> */
[----:B------:R-:W-:Y:S01]  /*11f0*/  USHF.R.S32.HI UR14, URZ, 0x1f, UR4 ;  /* 0x0000001f3f0e7899 */ /* 0x000fe20008011404 */
[----:B------:R-:W-:Y:S01]  /*1200*/  IMAD.U32 R229, RZ, RZ, UR5 ;  /* 0x00000005ffe57e24 */ /* 0x000fe2000f8e00ff */
[----:B------:R-:W-:Y:S02]  /*1210*/  @UP0 ULEA UR8, UP2, UR4, UR8, 0x2 ;  /* 0x0000000804080291 */ /* 0x000fe4000f84103f */
[----:B------:R-:W-:Y:S02]  /*1220*/  IMAD.U32 R231, RZ, RZ, UR4 ;  /* 0x00000004ffe77e24 */ /* 0x000fe4000f8e00ff */
[----:B------:R-:W-:Y:S02]  /*1230*/  @UP0 ULEA.HI.X UR9, UR4, UR9, UR14, 0x2, UP2 ;  /* 0x0000000904090291 */ /* 0x000fe400090f140e */
[----:B------:R-:W-:Y:S01]  /*1240*/  IMAD.U32 R233, RZ, RZ, UR14 ;  /* 0x0000000effe97e24 */ /* 0x000fe2000f8e00ff */
[----:B------:R-:W-:Y:S01]  /*1250*/  @UP1 ULEA UR10, UP0, UR4, UR10, 0x2 ;  /* 0x0000000a040a1291 */ /* 0x000fe2000f80103f */
[----:B------:R-:W-:-:S03]  /*1260*/  IMAD.U32 R2, RZ, RZ, UR8 ;  /* 0x00000008ff027e24 */ /* 0x000fc6000f8e00ff */
[----:B------:R-:W-:Y:S01]  /*1270*/  @UP1 ULEA.HI.X UR11, UR4, UR11, UR14, 0x2, UP0 ;  /* 0x0000000b040b1291 */ /* 0x000fe200080f140e */
[----:B------:R-:W-:Y:S01]  /*1280*/  IMAD.U32 R3, RZ, RZ, UR9 ;  /* 0x00000009ff037e24 */ /* 0x000fe2000f8e00ff */
[----:B------:R-:W-:Y:S01]  /*1290*/  ULDC.64 UR8, c[0x0][0x418] ;  /* 0x0001060000087ab9 */ /* 0x000fe20000000a00 */
[----:B-1----:R-:W-:Y:S01]  /*12a0*/  IMAD.U32 R4, RZ, RZ, UR10 ;  /* 0x0000000aff047e24 */ /* 0x002fe2000f8e00ff */
[----:B------:R-:W-:Y:S02]  /*12b0*/  ULOP3.LUT UR5, UR6, 0xffff, URZ, 0xc0, !UPT ;  /* 0x0000ffff06057892 */ /* 0x000fe4000f8ec03f */
[----:B---3--:R-:W-:Y:S01]  /*12c0*/  IMAD.U32 R5, RZ, RZ, UR11 ;  /* 0x0000000bff057e24 */ /* 0x008fe2000f8e00ff */
[----:B------:R-:W2:Y:S01]  /*12d0*/  @P0 LDG.E R2, desc[UR12][R2.64] ;  /* 0x0000000c02020981 */ /* 0x000ea2000c1e1900 */
[----:B------:R-:W-:-:S03]  /*12e0*/  ULDC UR4, c[0x0][0x424] ;  /* 0x0001090000047ab9 */ /* 0x000fc60000000800 */
[----:B------:R-:W3:Y:S01]  /*12f0*/  @P1 LDG.E R4, desc[UR12][R4.64] ;  /* 0x0000000c04041981 */ /* 0x000ee2000c1e1900 */
[----:B------:R-:W-:Y:S01]  /*1300*/  UISETP.NE.U32.AND UP0, UPT, UR8, URZ, UPT ;  /* 0x0000003f0800728c */ /* 0x000fe2000bf05070 */
[----:B------:R-:W-:Y:S01]  /*1310*/  IMAD.U32 R228, RZ, RZ, UR5 ;  /* 0x00000005ffe47e24 */ /* 0x000fe2000f8e00ff */
[----:B------:R-:W-:Y:S01]  /*1320*/  ULDC UR5, c[0x0][0x2f0] ;  /* 0x0000bc0000057ab9 */ /* 0x000fe20000000800 */
[----:B------:R-:W-:Y:S01]  /*1330*/  UMOV UR50, URZ ;  /* 0x0000003f00327c82 */ /* 0x000fe20008000000 */
[----:B------:R-:W-:Y:S02]  /*1340*/  UISETP.NE.AND.EX UP0, UPT, UR9, URZ, UPT, UP0 ;  /* 0x0000003f0900728c */ /* 0x000fe4000bf05300 */
[----:B------:R-:W-:Y:S02]  /*1350*/  ULOP3.LUT UR7, UR6, 0xff0000, URZ, 0xc0, !UPT ;  /* 0x00ff000006077892 */ /* 0x000fe4000f8ec03f */
[----:B------:R-:W-:Y:S02]  /*1360*/  USEL UR4, UR4, 0x1, UP0 ;  /* 0x0000000104047887 */ /* 0x000fe40008000000 */
[----:B------:R-:W-:-:S02]  /*1370*/  ULOP3.LUT UR6, UR6, 0xff000000, URZ, 0xc0, !UPT ;  /* 0xff00000006067892 */ /* 0x000fc4000f8ec03f */
[----:B------:R-:W-:Y:S01]  /*1380*/  UIMAD UR4, UR4, UR5, URZ ;  /* 0x00000005040472a4 */ /* 0x000fe2000f8e023f */
[----:B--2---:R-:W-:-:S06]  /*1390*/  @P0 R2UR UR50, R2 ;  /* 0x00000000023202ca */ /* 0x004fcc00000e0000 */
[----:B---3--:R-:W-:Y:S01]  /*13a0*/  @P1 R2UR UR4, R4 ;  /* 0x00000000040412ca */ /* 0x008fe200000e0000 */
[----:B-----5:R-:W-:-:S14]  /*13b0*/  @P1 BRA `(.L_x_3389) ;  /* 0x00000000003c1947 */ /* 0x020fdc0003800000 */
        /* <DEDUP_REMOVED lines=15> */
.L_x_3389:
[----:B------:R-:W-:Y:S02]  /*14b0*/  UIADD3 UR50, -UR50, UR4, URZ ;  /* 0x0000000432327290 */ /* 0x000fe4000fffe13f */
[----:B------:R-:W-:Y:S02]  /*14c0*/  USHF.R.U32.HI UR6, URZ, 0x8, UR6 ;  /* 0x000000083f067899 */ /* 0x000fe40008011606 */
[----:B------:R-:W-:Y:S02]  /*14d0*/  UISETP.GE.AND UP0, UPT, UR50, 0x1, UPT ;  /* 0x000000013200788c */ /* 0x000fe4000bf06270 */
[----:B------:R-:W-:Y:S02]  /*14e0*/  UIADD3 UR5, UR50, 0x6f, URZ ;  /* 0x0000006f32057890 */ /* 0x000fe4000fffe03f */
[----:B------:R-:W-:Y:S02]  /*14f0*/  ULEA.HI UR7, UR7, UR6, URZ, 0x10 ;  /* 0x0000000607077291 */ /* 0x000fe4000f8f803f */
[----:B------:R-:W-:Y:S01]  /*1500*/  PLOP3.LUT P0, PT, PT, PT, UP0, 0x80, 0x0 ;  /* 0x000000000000781c */ /* 0x000fe20003f0f008 */
[----:B------:R-:W-:Y:S01]  /*1510*/  UMOV UR4, URZ ;  /* 0x0000003f00047c82 */ /* 0x000fe20008000000 */
[----:B------:R-:W-:-:S02]  /*1520*/  ULOP3.LUT UR8, UR7, 0xff, URZ, 0xc0, !UPT ;  /* 0x000000ff07087892 */ /* 0x000fc4000f8ec03f */
[----:B------:R-:W-:Y:S02]  /*1530*/  UIMAD.WIDE UR4, UR5, -0x6db6db6d, UR4 ;  /* 0x92492493050478a5 */ /* 0x000fe4000f8e0204 */
[----:B------:R-:W-:Y:S02]  /*1540*/  USHF.R.U32.HI UR7, URZ, 0x10, UR7 ;  /* 0x000000103f077899 */ /* 0x000fe40008011607 */
[----:B------:R-:W-:Y:S01]  /*1550*/  USHF.R.U32.HI UR6, URZ, 0x1f, UR5 ;  /* 0x0000001f3f067899 */ /* 0x000fe20008011605 */
[----:B------:R-:W-:Y:S02]  /*1560*/  IMAD.U32 R23, RZ, RZ, UR8 ;  /* 0x00000008ff177e24 */ /* 0x000fe4000f8e00ff */
        /* <DEDUP_REMOVED lines=41> */
.L_x_3390:
        /* <DEDUP_REMOVED lines=21> */
[----:B------:R-:W-:Y:S02]  /*1950*/  CS2R R92, SRZ ;  /* 0x00000000005c7805 */ /* 0x000fe4000001ff00 */
[----:B------:R-:W-:-:S02]  /*1960*/  CS2R R124, SRZ ;  /* 0x00000000007c7805 */ /* 0x000fc4000001ff00 */
[----:B------:R-:W-:Y:S01]  /*1970*/  R2UR UR51, R0 ;  /* 0x00000000003372ca */ /* 0x000fe200000e0000 */
[----:B------:R-:W-:Y:S01]  /*1980*/  IMAD.MOV.U32 R0, RZ, RZ, RZ ;  /* 0x000000ffff007224 */ /* 0x000fe200078e00ff */
        /* <DEDUP_REMOVED lines=46> */
[----:B------:R-:W-:-:S05]  /*1c70*/  SHF.R.S32.HI R5, RZ, 0x7, R5 ;  /* 0x00000007ff057819 */ /* 0x000fca0000011405 */
        /* <DEDUP_REMOVED lines=25> */
.L_x_3392:
[----:B------:R-:W2:Y:S01]  /*1e10*/  LDL R2, [R1+0x60] ;  /* 0x0000600001027983 */ /* 0x000ea20000100800 */
[----:B------:R-:W0:Y:S01]  /*1e20*/  S2UR UR5, SR_CgaCtaId ;  /* 0x00000000000579c3 */ /* 0x000e220000008800 */
[----:B------:R-:W-:Y:S01]  /*1e30*/  LEA.HI R0, R232, R232, RZ, 0x1 ;  /* 0x000000e8e8007211 */ /* 0x000fe200078f08ff */
[----:B------:R-:W-:Y:S01]  /*1e40*/  UMOV UR4, 0x400 ;  /* 0x0000040000047882 */ /* 0x000fe20000000000 */
[----:B------:R-:W-:Y:S02]  /*1e50*/  BSSY B0, `(.L_x_3393) ;  /* 0x000000b000007945 */ /* 0x000fe40003800000 */
[----:B------:R-:W-:-:S05]  /*1e60*/  LOP3.LUT R3, R0, 0xfffffffe, RZ, 0xc0, !PT ;  /* 0xfffffffe00037812 */ /* 0x000fca00078ec0ff */
[----:B------:R-:W-:-:S05]  /*1e70*/  IMAD.IADD R3, R232, 0x1, -R3 ;  /* 0x00000001e8037824 */ /* 0x000fca00078e0a03 */
[----:B------:R-:W-:Y:S01]  /*1e80*/  SHF.L.U32 R3, R3, 0x1f, RZ ;  /* 0x0000001f03037819 */ /* 0x000fe200000006ff */
[----:B0-----:R-:W-:-:S06]  /*1e90*/  ULEA UR4, UR5, UR4, 0x18 ;  /* 0x0000000405047291 */ /* 0x001fcc000f8ec03f */
[----:B------:R-:W-:-:S04]  /*1ea0*/  IMAD.U32 R4, RZ, RZ, UR4 ;  /* 0x00000004ff047e24 */ /* 0x000fc8000f8e00ff */
[----:B------:R-:W0:Y:S01]  /*1eb0*/  SYNCS.PHASECHK.TRANS64.TRYWAIT P1, [R4+URZ+0x36800], R3 ;  /* 0x03680003040075a7 */ /* 0x000e22000802017f */
[----:B--2---:R-:W-:-:S13]  /*1ec0*/  R2UR UR6, R2 ;  /* 0x00000000020672ca */ /* 0x004fda00000e0000 */
[----:B------:R-:W-:-:S05]  /*1ed0*/  IMAD.U32 R0, RZ, RZ, UR6 ;  /* 0x00000006ff007e24 */ /* 0x000fca000f8e00ff */
[----:B------:R-:W-:Y:S01]  /*1ee0*/  ISETP.NE.AND P0, PT, R0, 0x3, PT ;  /* 0x000000030000780c */ /* 0x000fe20003f05270 */
[----:B0-----:R-:W-:-:S12]  /*1ef0*/  @!P1 BRA `(.L_x_3394) ;  /* 0x0000013c00c49947 */ /* 0x001fd80003800000 */
.L_x_3562:
[----:B------:R-:W-:Y:S05]  /*1f00*/  BSYNC B0 ;  /* 0x0000000000007941 */ /* 0x000fea0003800000 */
.L_x_3393:
[----:B------:R-:W-:Y:S05]  /*1f10*/  @!P0 BRA `(.L_x_3395) ;  /* 0x0000000000048947 */ /* 0x000fea0003800000 */
[----:B------:R-:W-:Y:S01]  /*1f20*/  BPT.TRAP 0x1 ;  /* 0x000000040000795c */ /* 0x000fe20000300000 */
.L_x_3395:
[----:B------:R-:W-:Y:S01]  /*1f30*/  IMAD R0, R16, 0x8, R4 ;  /* 0x0000000810007824 */ /* 0x000fe200078e0204 */
[----:B0-----:R-:W-:-:S04]  /*1f40*/  SHF.L.U32 R3, R17, 0x1f, RZ ;  /* 0x0000001f11037819 */ /* 0x001fc800000006ff */
[----:B------:R0:W1:Y:S01]  /*1f50*/  SYNCS.PHASECHK.TRANS64.TRYWAIT P2, [R0+URZ+0x36830], R3 ;  /* 0x03683003000075a7 */ /* 0x000062000804017f */
[----:B------:R-:W-:Y:S05]  /*1f60*/  @!P0 BRA `(.L_x_3396) ;  /* 0x0000000000048947 */ /* 0x000fea0003800000 */
[----:B------:R-:W-:Y:S01]  /*1f70*/  BPT.TRAP 0x1 ;  /* 0x000000040000795c */ /* 0x000fe20000300000 */
.L_x_3396:
[----:B------:R-:W2:Y:S01]  /*1f80*/  S2R R2, SR_TID.X ;  /* 0x0000000000027919 */ /* 0x000ea20000002100 */
[----:B------:R-:W-:Y:S01]  /*1f90*/  IMAD.MOV.U32 R119, RZ, RZ, RZ ;  /* 0x000000ffff777224 */ /* 0x000fe200078e00ff */
[----:B--2---:R-:W-:Y:S01]  /*1fa0*/  LOP3.LUT P1, RZ, R2, 0x7f, RZ, 0xc0, !PT ;  /* 0x0000007f02ff7812 */ /* 0x004fe2000782c0ff */
[----:B-1----:R-:W-:-:S12]  /*1fb0*/  @P2 BRA `(.L_x_3397) ;  /* 0x0000000000082947 */ /* 0x002fd80003800000 */
[----:B------:R-:W1:Y:S02]  /*1fc0*/  SYNCS.PHASECHK.TRANS64.TRYWAIT P2, [R0+URZ+0x36830], R3 ;  /* 0x03683003000075a7 */ /* 0x000e64000804017f */
[----:B-1----:R-:W-:Y:S05]  /*1fd0*/  @!P2 BRA `(.L_x_3398) ;  /* 0x0000013c00a0a947 */ /* 0x002fea0003800000 */
.L_x_3397:
        /* <DEDUP_REMOVED lines=8> */
[----:B------:R-:W-:Y:S01]  /*2060*/  UMOV UR9, UR53 ;  /* 0x0000003500097c82 */ /* 0x000fe20008000000 */
[----:B------:R-:W-:Y:S01]  /*2070*/  UMOV UR52, UR49 ;  /* 0x0000003100347c82 */ /* 0x000fe20008000000 */
[----:B------:R-:W-:Y:S01]  /*2080*/  UMOV UR11, 0x40000040 ;  /* 0x40000040000b7882 */ /* 0x000fe20000000000 */
[----:B------:R-:W-:Y:S01]  /*2090*/  UMOV UR8, UR52 ;  /* 0x0000003400087c82 */ /* 0x000fe20008000000 */
[----:B------:R-:W-:Y:S01]  /*20a0*/  UMOV UR12, UR52 ;  /* 0x00000034000c7c82 */ /* 0x000fe20008000000 */
[----:B------:R-:W-:Y:S01]  /*20b0*/  UMOV UR13, UR53 ;  /* 0x00000035000d7c82 */ /* 0x000fe20008000000 */
[----:B------:R-:W-:Y:S01]  /*20c0*/  UIADD3 UR4, UR4, 0x21400, URZ ;  /* 0x0002140004047890 */ /* 0x000fe2000fffe03f */
[----:B------:R-:W-:Y:S01]  /*20d0*/  MOV R2, UR53 ;  /* 0x0000003500027c02 */ /* 0x000fe20008000f00 */
[----:B------:R-:W-:Y:S01]  /*20e0*/  UMOV UR15, 0x40000040 ;  /* 0x40000040000f7882 */ /* 0x000fe20000000000 */
[----:B------:R-:W-:Y:S01]  /*20f0*/  UMOV UR16, UR52 ;  /* 0x0000003400107c82 */ /* 0x000fe20008000000 */
[----:B------:R-:W-:Y:S01]  /*2100*/  USHF.R.U32.HI UR4, URZ, 0x4, UR4 ;  /* 0x000000043f047899 */ /* 0x000fe20008011604 */
[----:B01----:R-:W-:Y:S01]  /*2110*/  MOV R3, UR52 ;  /* 0x0000003400037c02 */ /* 0x003fe20008000f00 */
[----:B------:R-:W-:Y:S01]  /*2120*/  UMOV UR17, UR53 ;  /* 0x0000003500117c82 */ /* 0x000fe20008000000 */
[----:B------:R-:W-:Y:S01]  /*2130*/  UMOV UR19, 0x40000040 ;  /* 0x4000004000137882 */ /* 0x000fe20000000000 */
[----:B------:R-:W-:Y:S01]  /*2140*/  ULOP3.LUT UR4, UR4, 0x3fff, URZ, 0xc0, !UPT ;  /* 0x00003fff04047892 */ /* 0x000fe2000f8ec03f */
[----:B------:R-:W-:Y:S01]  /*2150*/  IMAD.U32 R5, RZ, RZ, UR51 ;  /* 0x00000033ff057e24 */ /* 0x000fe2000f8e00ff */
[----:B------:R-:W-:Y:S01]  /*2160*/  UIADD3 UR20, UR49, 0x2, URZ ;  /* 0x0000000231147890 */ /* 0x000fe2000fffe03f */
[----:B------:R-:W-:Y:S01]  /*2170*/  P2R R15, PR, RZ, 0x2 ;  /* 0x00000002ff0f7803 */ /* 0x000fe20000000000 */
[----:B------:R-:W-:Y:S01]  /*2180*/  ULOP3.LUT UR5, UR4, 0x10000, URZ, 0xfc, !UPT ;  /* 0x0001000004057892 */ /* 0x000fe2000f8efc3f */
[----:B------:R-:W-:Y:S01]  /*2190*/  P2R R21, PR, RZ, 0x1 ;  /* 0x00000001ff157803 */ /* 0x000fe20000000000 */
[----:B------:R-:W-:Y:S01]  /*21a0*/  UMOV UR23, 0x40000040 ;  /* 0x4000004000177882 */ /* 0x000fe20000000000 */
[----:B------:R-:W-:Y:S01]  /*21b0*/  UMOV UR4, UR52 ;  /* 0x0000003400047c82 */ /* 0x000fe20008000000 */
[----:B------:R-:W-:Y:S01]  /*21c0*/  UIMAD UR48, UR48, 0xa80, UR5 ;  /* 0x00000a80303078a4 */ /* 0x000fe2000f8e0205 */
[--C-:B------:R-:W-:Y:S01]  /*21d0*/  IMAD.MOV.U32 R118, RZ, RZ, R119.reuse ;  /* 0x000000ffff767224 */ /* 0x100fe200078e0077 */
[----:B------:R-:W-:Y:S01]  /*21e0*/  UMOV UR27, 0x40000040 ;  /* 0x40000040001b7882 */ /* 0x000fe20000000000 */
[----:B------:R-:W-:Y:S01]  /*21f0*/  IMAD.U32 R8, RZ, RZ, UR5 ;  /* 0x00000005ff087e24 */ /* 0x000fe2000f8e00ff */
[----:B------:R-:W-:Y:S01]  /*2200*/  UIADD3 UR6, UR48, 0x80, URZ ;  /* 0x0000008030067890 */ /* 0x000fe2000fffe03f */
[--C-:B------:R-:W-:Y:S01]  /*2210*/  IMAD.MOV.U32 R117, RZ, RZ, R119.reuse ;  /* 0x000000ffff757224 */ /* 0x100fe200078e0077 */
[----:B------:R-:W-:Y:S01]  /*2220*/  UMOV UR5, UR53 ;  /* 0x0000003500057c82 */ /* 0x000fe20008000000 */
[----:B------:R-:W-:Y:S01]  /*2230*/  UMOV UR54, UR48 ;  /* 0x0000003000367c82 */ /* 0x000fe20008000000 */
[----:B------:R-:W-:Y:S01]  /*2240*/  UIADD3 UR10, UR48, 0x180, URZ ;  /* 0x00000180300a7890 */ /* 0x000fe2000fffe03f */
[----:B------:R-:W-:Y:S01]  /*2250*/  HGMMA.64x16x16.F32.BF16 R72, gdesc[UR52], RZ, !UPT, gsb0 ;  /* 0x00200000344879f0 */ /* 0x000fe2000c0018ff */
[----:B------:R-:W-:Y:S01]  /*2260*/  UIADD3 UR14, UR48, 0x200, URZ ;  /* 0x00000200300e7890 */ /* 0x000fe2000fffe03f */
[--C-:B------:R-:W-:Y:S01]  /*2270*/  IMAD.MOV.U32 R116, RZ, RZ, R119.reuse ;  /* 0x000000ffff747224 */ /* 0x100fe200078e0077 */
        /* <DEDUP_REMOVED lines=8> */
[----:B------:R-:W-:Y:S01]  /*2300*/  UMOV UR31, 0x40000040 ;  /* 0x40000040001f7882 */ /* 0x000fe20000000000 */
        /* <DEDUP_REMOVED lines=28> */
[--C-:B------:R-:W-:Y:S01]  /*24d0*/  IMAD.MOV.U32 R95, RZ, RZ, R119.reuse ;  /* 0x000000ffff5f7224 */ /* 0x100fe200078e0077 */
[----:B------:R-:W-:Y:S02]  /*24e0*/  WARPGROUP.DEPBAR.LE gsb0, 0x0 ;  /* 0x00008000000079c5 */ /* 0x000fe40000010000 */
[----:B------:R-:W-:Y:S01]  /*24f0*/  WARPGROUP.ARRIVE ;  /* 0x00000000000079c5 */ /* 0x000fe20000000000 */
[----:B------:R-:W-:-:S02]  /*2500*/  IMAD.MOV.U32 R94, RZ, RZ, R119 ;  /* 0x000000ffff5e7224 */ /* 0x000fc400078e0077 */
[--C-:B------:R-:W-:Y:S02]  /*2510*/  IMAD.MOV.U32 R93, RZ, RZ, R119.reuse ;  /* 0x000000ffff5d7224 */ /* 0x100fe400078e0077 */
        /* <DEDUP_REMOVED lines=27> */
[----:B------:R-:W-:Y:S02]  /*26d0*/  UIADD3 UR8, UR48, 0x2, URZ ;  /* 0x0000000230087890 */ /* 0x000fe4000fffe03f */
[----:B------:R-:W-:Y:S01]  /*26e0*/  UIADD3 UR10, UR48, 0x182, URZ ;  /* 0x00000182300a7890 */ /* 0x000fe2000fffe03f */
[----:B------:R-:W-:Y:S01]  /*26f0*/  UMOV UR11, 0x40000040 ;  /* 0x40000040000b7882 */ /* 0x000fe20000000000 */
[----:B------:R-:W-:Y:S02]  /*2700*/  WARPGROUP.DEPBAR.LE gsb0, 0x0 ;  /* 0x00008000000079c5 */ /* 0x000fe40000010000 */
[----:B------:R-:W-:-:S06]  /*2710*/  WARPGROUP.ARRIVE ;  /* 0x00000000000079c5 */ /* 0x000fcc0000000000 */
[----:B------:R-:W-:Y:S01]  /*2720*/  HGMMA.64x16x16.F32.BF16 R40, gdesc[UR12], RZ, !UPT, gsb0 ;  /* 0x002000000c2879f0 */ /* 0x000fe2000c0018ff */
        /* <DEDUP_REMOVED lines=10> */
[----:B------:R-:W-:Y:S01]  /*27d0*/  UMOV UR4, UR20 ;  /* 0x0000001400047c82 */ /* 0x000fe20008000000 */
[----:B------:R-:W-:Y:S01]  /*27e0*/  UMOV UR5, 0x40000040 ;  /* 0x4000004000057882 */ /* 0x000fe20000000000 */
[----:B------:R-:W-:Y:S01]  /*27f0*/  UMOV UR6, UR8 ;  /* 0x0000000800067c82 */ /* 0x000fe20008000000 */
[----:B------:R-:W-:Y:S01]  /*2800*/  UMOV UR7, 0x40000040 ;  /* 0x4000004000077882 */ /* 0x000fe20000000000 */
[----:B------:R-:W-:Y:S01]  /*2810*/  UMOV UR8, UR4 ;  /* 0x0000000400087c82 */ /* 0x000fe20008000000 */
[----:B------:R-:W-:Y:S01]  /*2820*/  UMOV UR9, UR5 ;  /* 0x0000000500097c82 */ /* 0x000fe20008000000 */
[----:B------:R-:W-:Y:S01]  /*2830*/  UMOV UR12, UR4 ;  /* 0x00000004000c7c82 */ /* 0x000fe20008000000 */
[----:B------:R-:W-:Y:S01]  /*2840*/  UMOV UR13, UR5 ;  /* 0x00000005000d7c82 */ /* 0x000fe20008000000 */
[----:B------:R-:W-:Y:S01]  /*2850*/  UMOV UR16, UR4 ;  /* 0x0000000400107c82 */ /* 0x000fe20008000000 */
[----:B------:R-:W-:Y:S01]  /*2860*/  UMOV UR17, UR5 ;  /* 0x0000000500117c82 */ /* 0x000fe20008000000 */
        /* <DEDUP_REMOVED lines=21> */
[----:B------:R-:W-:Y:S01]  /*29c0*/  UMOV UR9, 0x40000040 ;  /* 0x4000004000097882 */ /* 0x000fe20000000000 */
[----:B------:R-:W-:Y:S01]  /*29d0*/  UMOV UR11, 0x40000040 ;  /* 0x40000040000b7882 */ /* 0x000fe20000000000 */
[----:B------:R-:W-:Y:S01]  /*29e0*/  UMOV UR20, UR8 ;  /* 0x0000000800147c82 */ /* 0x000fe20008000000 */
        /* <DEDUP_REMOVED lines=19> */
[----:B------:R-:W-:-:S07]  /*2b20*/  UIADD3 UR7, UR48, 0x804, URZ ;  /* 0x0000080430077890 */ /* 0x000fce000fffe03f */
[----:B------:R-:W-:Y:S01]  /*2b30*/  UMOV UR54, UR7 ;  /* 0x0000000700367c82 */ /* 0x000fe20008000000 */
[----:B------:R-:W-:-:S13]  /*2b40*/  R2UR UR7, R18 ;  /* 0x00000000120772ca */ /* 0x000fda00000e0000 */
        /* <DEDUP_REMOVED lines=85> */
[----:B------:R-:W-:Y:S02]  /*30a0*/  ULDC UR14, c[0x0][0x988] ;  /* 0x00026200000e7ab9 */ /* 0x000fe40000000800 */
        /* <DEDUP_REMOVED lines=265> */
[----:B------:R-:W-:Y:S01]  /*4140*/  R2UR UR52, R3 ;  /* 0x00000000033472ca */ /* 0x000fe200000e0000 */
[----:B------:R-:W-:Y:S01]  /*4150*/  IMAD.U32 R3, RZ, RZ, UR50 ;  /* 0x00000032ff037e24 */ /* 0x000fe2000f8e00ff */
[----:B------:R-:W-:-:S04]  /*4160*/  R2UR UR53, R2 ;  /* 0x00000000023572ca */ /* 0x000fc800000e0000 */
[----:B------:R-:W-:-:S05]  /*4170*/  IADD3 R2, R3, 0x70, -R204 ;  /* 0x0000007003027810 */ /* 0x000fca0007ffe8cc */
[----:B------:R-:W-:-:S05]  /*4180*/  IMAD R2, R5, -0x70, R2 ;  /* 0xffffff9005027824 */ /* 0x000fca00078e0202 */
[C---:B------:R-:W-:Y:S02]  /*4190*/  ISETP.GT.AND P2, PT, R2.reuse, RZ, PT ;  /* 0x000000ff0200720c */ /* 0x040fe40003f44270 */
[C---:B------:R-:W-:Y:S02]  /*41a0*/  ISETP.GT.AND P3, PT, R2.reuse, 0x1, PT ;  /* 0x000000010200780c */ /* 0x040fe40003f64270 */
[C---:B------:R-:W-:Y:S02]  /*41b0*/  ISETP.GT.AND P4, PT, R2.reuse, 0x8, PT ;  /* 0x000000080200780c */ /* 0x040fe40003f84270 */
[C---:B------:R-:W-:Y:S02]  /*41c0*/  ISETP.GT.AND P5, PT, R2.reuse, 0x9, PT ;  /* 0x000000090200780c */ /* 0x040fe40003fa4270 */
[C---:B------:R-:W-:Y:S02]  /*41d0*/  ISETP.GT.AND P6, PT, R2.reuse, 0x21, PT ;  /* 0x000000210200780c */ /* 0x040fe40003fc4270 */
[----:B------:R-:W-:-:S02]  /*41e0*/  ISETP.GT.AND P1, PT, R2, 0x49, PT ;  /* 0x000000490200780c */ /* 0x000fc40003f24270 */
[----:B------:R-:W-:Y:S01]  /*41f0*/  ISETP.GT.AND P0, PT, R2, 0x50, PT ;  /* 0x000000500200780c */ /* 0x000fe20003f04270 */
        /* <DEDUP_REMOVED lines=12> */
[----:B------:R-:W-:Y:S01]  /*42c0*/  UIADD3 UR6, UR48, 0x986, URZ ;  /* 0x0000098630067890 */ /* 0x000fe2000fffe03f */
[----:B------:R-:W-:Y:S02]  /*42d0*/  WARPGROUP.DEPBAR.LE gsb0, 0x0 ;  /* 0x00008000000079c5 */ /* 0x000fe40000010000 */
[----:B------:R-:W-:-:S06]  /*42e0*/  WARPGROUP.ARRIVE ;  /* 0x00000000000079c5 */ /* 0x000fcc0000000000 */
[----:B------:R-:W-:Y:S03]  /*42f0*/  HGMMA.64x16x16.F32.BF16 R32, gdesc[UR56], R32, gsb0 ;  /* 0x00200000382079f0 */ /* 0x000fe60008001820 */
        /* <DEDUP_REMOVED lines=9> */
[----:B------:R-:W-:Y:S01]  /*4390*/  WARPGROUP.ARRIVE ;  /* 0x00000000000079c5 */ /* 0x000fe20000000000 */
[----:B------:R-:W-:Y:S02]  /*43a0*/  FSEL R72, R72, -INF , P2 ;  /* 0xff80000048487808 */ /* 0x000fe40001000000 */
[----:B------:R-:W-:Y:S02]  /*43b0*/  FSEL R73, R73, -INF , P3 ;  /* 0xff80000049497808 */ /* 0x000fe40001800000 */
[----:B------:R-:W-:Y:S01]  /*43c0*/  FSEL R76, R76, -INF , P4 ;  /* 0xff8000004c4c7808 */ /* 0x000fe20002000000 */
[----:B------:R-:W-:Y:S01]  /*43d0*/  HGMMA.64x16x16.F32.BF16 R64, gdesc[UR44], R64, gsb0 ;  /* 0x002000002c4079f0 */ /* 0x000fe20008001840 */
[----:B------:R-:W-:Y:S01]  /*43e0*/  UIADD3 UR46, UR48, 0x806, URZ ;  /* 0x00000806302e7890 */ /* 0x000fe2000fffe03f */
[----:B------:R-:W-:Y:S01]  /*43f0*/  FMNMX.FTZ R3, R72, R73, !PT ;  /* 0x0000004948037209 */ /* 0x000fe20007810000 */
[----:B------:R-:W-:Y:S01]  /*4400*/  UMOV UR47, 0x40000040 ;  /* 0x40000040002f7882 */ /* 0x000fe20000000000 */
[----:B------:R-:W-:-:S02]  /*4410*/  FSEL R74, R74, -INF , P2 ;  /* 0xff8000004a4a7808 */ /* 0x000fc40001000000 */
[----:B------:R-:W-:Y:S02]  /*4420*/  FSEL R77, R77, -INF , P5 ;  /* 0xff8000004d4d7808 */ /* 0x000fe40002800000 */
[----:B------:R-:W-:Y:S02]  /*4430*/  ISETP.GT.AND P2, PT, R2, 0x10, PT ;  /* 0x000000100200780c */ /* 0x000fe40003f44270 */
[----:B------:R-:W-:Y:S02]  /*4440*/  FMNMX.FTZ R6, R76, R3, !PT ;  /* 0x000000034c067209 */ /* 0x000fe40007810000 */
[----:B------:R-:W-:Y:S02]  /*4450*/  FSEL R75, R75, -INF , P3 ;  /* 0xff8000004b4b7808 */ /* 0x000fe40001800000 */
[----:B------:R-:W-:Y:S02]  /*4460*/  ISETP.GT.AND P3, PT, R2, 0x11, PT ;  /* 0x000000110200780c */ /* 0x000fe40003f64270 */
[----:B------:R-:W-:-:S02]  /*4470*/  FMNMX.FTZ R3, R77, R6, !PT ;  /* 0x000000064d037209 */ /* 0x000fc40007810000 */
[----:B------:R-:W-:Y:S02]  /*4480*/  FSEL R78, R78, -INF , P4 ;  /* 0xff8000004e4e7808 */ /* 0x000fe40002000000 */
[C---:B------:R-:W-:Y:S02]  /*4490*/  ISETP.GT.AND P4, PT, R2.reuse, 0x18, PT ;  /* 0x000000180200780c */ /* 0x040fe40003f84270 */
[----:B------:R-:W-:Y:S02]  /*44a0*/  FSEL R79, R79, -INF , P5 ;  /* 0xff8000004f4f7808 */ /* 0x000fe40002800000 */
[----:B------:R-:W-:Y:S01]  /*44b0*/  ISETP.GT.AND P5, PT, R2, 0x19, PT ;  /* 0x000000190200780c */ /* 0x000fe20003fa4270 */
[----:B------:R-:W-:Y:S02]  /*44c0*/  WARPGROUP.DEPBAR.LE gsb0, 0x0 ;  /* 0x00008000000079c5 */ /* 0x000fe40000010000 */
[----:B------:R-:W-:Y:S01]  /*44d0*/  WARPGROUP.ARRIVE ;  /* 0x00000000000079c5 */ /* 0x000fe20000000000 */
[----:B------:R-:W-:-:S02]  /*44e0*/  FSEL R64, R64, -INF , P2 ;  /* 0xff80000040407808 */ /* 0x000fc40001000000 */
[----:B------:R-:W-:Y:S02]  /*44f0*/  FSEL R65, R65, -INF , P3 ;  /* 0xff80000041417808 */ /* 0x000fe40001800000 */
[----:B------:R-:W-:Y:S01]  /*4500*/  FMNMX.FTZ R6, R64, R3, !PT ;  /* 0x0000000340067209 */ /* 0x000fe20007810000 */
[----:B------:R-:W-:Y:S01]  /*4510*/  HGMMA.64x16x16.F32.BF16 R56, gdesc[UR44], R56, gsb0 ;  /* 0x002000002c3879f0 */ /* 0x000fe20008001838 */
[----:B------:R-:W-:Y:S01]  /*4520*/  UIADD3 UR46, UR48, 0x886, URZ ;  /* 0x00000886302e7890 */ /* 0x000fe2000fffe03f */
[----:B------:R-:W-:Y:S01]  /*4530*/  FSEL R68, R68, -INF , P4 ;  /* 0xff80000044447808 */ /* 0x000fe20002000000 */
[----:B------:R-:W-:Y:S01]  /*4540*/  UMOV UR47, 0x40000040 ;  /* 0x40000040002f7882 */ /* 0x000fe20000000000 */
[----:B------:R-:W-:Y:S02]  /*4550*/  FMNMX.FTZ R3, R65, R6, !PT ;  /* 0x0000000641037209 */ /* 0x000fe40007810000 */
[----:B------:R-:W-:Y:S02]  /*4560*/  FSEL R66, R66, -INF , P2 ;  /* 0xff80000042427808 */ /* 0x000fe40001000000 */
[----:B------:R-:W-:-:S02]  /*4570*/  FSEL R69, R69, -INF , P5 ;  /* 0xff80000045457808 */ /* 0x000fc40002800000 */
[----:B------:R-:W-:Y:S02]  /*4580*/  ISETP.GT.AND P2, PT, R2, 0x20, PT ;  /* 0x000000200200780c */ /* 0x000fe40003f44270 */
[----:B------:R-:W-:Y:S02]  /*4590*/  FMNMX.FTZ R6, R68, R3, !PT ;  /* 0x0000000344067209 */ /* 0x000fe40007810000 */
[----:B------:R-:W-:Y:S02]  /*45a0*/  FSEL R71, R71, -INF , P5 ;  /* 0xff80000047477808 */ /* 0x000fe40002800000 */
[----:B------:R-:W-:Y:S02]  /*45b0*/  FMNMX.FTZ R3, R69, R6, !PT ;  /* 0x0000000645037209 */ /* 0x000fe40007810000 */
[----:B------:R-:W-:Y:S02]  /*45c0*/  ISETP.GT.AND P5, PT, R2, 0x28, PT ;  /* 0x000000280200780c */ /* 0x000fe40003fa4270 */
[----:B------:R-:W-:-:S02]  /*45d0*/  FSEL R70, R70, -INF , P4 ;  /* 0xff80000046467808 */ /* 0x000fc40002000000 */
[C---:B------:R-:W-:Y:S02]  /*45e0*/  ISETP.GT.AND P4, PT, R2.reuse, 0x29, PT ;  /* 0x000000290200780c */ /* 0x040fe40003f84270 */
[----:B------:R-:W-:Y:S02]  /*45f0*/  FSEL R67, R67, -INF , P3 ;  /* 0xff80000043437808 */ /* 0x000fe40001800000 */
[----:B------:R-:W-:Y:S01]  /*4600*/  ISETP.GT.AND P3, PT, R2, 0x30, PT ;  /* 0x000000300200780c */ /* 0x000fe20003f64270 */
[----:B------:R-:W-:Y:S02]  /*4610*/  WARPGROUP.DEPBAR.LE gsb0, 0x0 ;  /* 0x00008000000079c5 */ /* 0x000fe40000010000 */
[----:B------:R-:W-:Y:S01]  /*4620*/  WARPGROUP.ARRIVE ;  /* 0x00000000000079c5 */ /* 0x000fe20000000000 */
[----:B------:R-:W-:Y:S02]  /*4630*/  FSEL R56, R56, -INF , P2 ;  /* 0xff80000038387808 */ /* 0x000fe40001000000 */
[----:B------:R-:W-:-:S02]  /*4640*/  FSEL R57, R57, -INF , P6 ;  /* 0xff80000039397808 */ /* 0x000fc40003000000 */
[----:B------:R-:W-:Y:S01]  /*4650*/  FMNMX.FTZ R6, R56, R3, !PT ;  /* 0x0000000338067209 */ /* 0x000fe20007810000 */
[----:B------:R-:W-:Y:S01]  /*4660*/  HGMMA.64x16x16.F32.BF16 R48, gdesc[UR44], R48, gsb0 ;  /* 0x002000002c3079f0 */ /* 0x000fe20008001830 */
[----:B------:R-:W-:Y:S01]  /*4670*/  UIADD3 UR46, UR48, 0x906, URZ ;  /* 0x00000906302e7890 */ /* 0x000fe2000fffe03f */
[----:B------:R-:W-:Y:S01]  /*4680*/  FSEL R60, R60, -INF , P5 ;  /* 0xff8000003c3c7808 */ /* 0x000fe20002800000 */
[----:B------:R-:W-:Y:S01]  /*4690*/  UMOV UR47, 0x40000040 ;  /* 0x40000040002f7882 */ /* 0x000fe20000000000 */
[----:B------:R-:W-:Y:S02]  /*46a0*/  FMNMX.FTZ R3, R57, R6, !PT ;  /* 0x0000000639037209 */ /* 0x000fe40007810000 */
[----:B------:R-:W-:Y:S02]  /*46b0*/  FSEL R61, R61, -INF , P4 ;  /* 0xff8000003d3d7808 */ /* 0x000fe40002000000 */
[----:B------:R-:W-:Y:S02]  /*46c0*/  FMNMX.FTZ R6, R60, R3, !PT ;  /* 0x000000033c067209 */ /* 0x000fe40007810000 */
[----:B------:R-:W-:-:S02]  /*46d0*/  FSEL R58, R58, -INF , P2 ;  /* 0xff8000003a3a7808 */ /* 0x000fc40001000000 */
[C---:B------:R-:W-:Y:S02]  /*46e0*/  ISETP.GT.AND P2, PT, R2.reuse, 0x31, PT ;  /* 0x000000310200780c */ /* 0x040fe40003f44270 */
[----:B------:R-:W-:Y:S02]  /*46f0*/  FMNMX.FTZ R3, R61, R6, !PT ;  /* 0x000000063d037209 */ /* 0x000fe40007810000 */
        /* <DEDUP_REMOVED lines=10> */
[----:B------:R-:W-:Y:S01]  /*47a0*/  FMNMX.FTZ R6, R48, R3, !PT ;  /* 0x0000000330067209 */ /* 0x000fe20007810000 */
[----:B------:R-:W-:Y:S01]  /*47b0*/  HGMMA.64x16x16.F32.BF16 R40, gdesc[UR44], R40, gsb0 ;  /* 0x002000002c2879f0 */ /* 0x000fe20008001828 */
[----:B------:R-:W-:Y:S01]  /*47c0*/  UMOV UR46, UR6 ;  /* 0x00000006002e7c82 */ /* 0x000fe20008000000 */
[----:B------:R-:W-:Y:S01]  /*47d0*/  UMOV UR47, 0x40000040 ;  /* 0x40000040002f7882 */ /* 0x000fe20000000000 */
        /* <DEDUP_REMOVED lines=8> */
[C---:B------:R-:W-:Y:S02]  /*4860*/  ISETP.GT.AND P2, PT, R2.reuse, 0x48, PT ;  /* 0x000000480200780c */ /* 0x040fe40003f44270 */
[----:B------:R-:W-:Y:S02]  /*4870*/  FSEL R55, R55, -INF , P5 ;  /* 0xff80000037377808 */ /* 0x000fe40002800000 */
[----:B------:R-:W-:Y:S02]  /*4880*/  ISETP.GT.AND P5, PT, R2, 0x68, PT ;  /* 0x000000680200780c */ /* 0x000fe40003fa4270 */
[----:B------:R-:W-:Y:S02]  /*4890*/  FSEL R54, R54, -INF , P6 ;  /* 0xff80000036367808 */ /* 0x000fe40003000000 */
[----:B------:R-:W-:Y:S01]  /*48a0*/  ISETP.GT.AND P6, PT, R2, 0x69, PT ;  /* 0x000000690200780c */ /* 0x000fe20003fc4270 */
        /* <DEDUP_REMOVED lines=8> */
[----:B------:R-:W-:Y:S01]  /*4930*/  UMOV UR47, 0x40000040 ;  /* 0x40000040002f7882 */ /* 0x000fe20000000000 */
[----:B------:R-:W-:-:S02]  /*4940*/  FMNMX.FTZ R3, R41, R6, !PT ;  /* 0x0000000629037209 */ /* 0x000fc40007810000 */
[----:B------:R-:W-:Y:S02]  /*4950*/  FSEL R45, R45, -INF , P1 ;  /* 0xff8000002d2d7808 */ /* 0x000fe40000800000 */
[----:B------:R-:W-:Y:S02]  /*4960*/  FMNMX.FTZ R6, R44, R3, !PT ;  /* 0x000000032c067209 */ /* 0x000fe40007810000 */
[----:B------:R-:W-:Y:S02]  /*4970*/  ISETP.GT.AND P1, PT, R2, 0x51, PT ;  /* 0x000000510200780c */ /* 0x000fe40003f24270 */
[----:B------:R-:W-:Y:S02]  /*4980*/  FMNMX.FTZ R3, R45, R6, !PT ;  /* 0x000000062d037209 */ /* 0x000fe40007810000 */
[----:B------:R-:W-:Y:S02]  /*4990*/  FSEL R46, R46, -INF , P2 ;  /* 0xff8000002e2e7808 */ /* 0x000fe40001000000 */
[----:B------:R-:W-:-:S02]  /*49a0*/  ISETP.GT.AND P2, PT, R2, 0x59, PT ;  /* 0x000000590200780c */ /* 0x000fc40003f44270 */
[----:B------:R-:W-:Y:S02]  /*49b0*/  FSEL R43, R43, -INF , P3 ;  /* 0xff8000002b2b7808 */ /* 0x000fe40001800000 */
[----:B------:R-:W-:Y:S02]  /*49c0*/  ISETP.GT.AND P3, PT, R2, 0x60, PT ;  /* 0x000000600200780c */ /* 0x000fe40003f64270 */
[----:B------:R-:W-:Y:S02]  /*49d0*/  FSEL R42, R42, -INF , P4 ;  /* 0xff8000002a2a7808 */ /* 0x000fe40002000000 */
[----:B------:R-:W-:Y:S02]  /*49e0*/  ISETP.GT.AND P4, PT, R2, 0x61, PT ;  /* 0x000000610200780c */ /* 0x000fe40003f84270 */
[----:B------:R-:W-:Y:S02]  /*49f0*/  P2R R9, PR, RZ, 0x4 ;  /* 0x00000004ff097803 */ /* 0x000fe40000000000 */
[----:B------:R-:W-:Y:S01]  /*4a00*/  P2R R13, PR, RZ, 0x2 ;  /* 0x00000002ff0d7803 */ /* 0x000fe20000000000 */
[----:B------:R-:W-:-:S02]  /*4a10*/  WARPGROUP.DEPBAR.LE gsb0, 0x0 ;  /* 0x00008000000079c5 */ /* 0x000fc40000010000 */
[----:B------:R-:W-:Y:S01]  /*4a20*/  WARPGROUP.ARRIVE ;  /* 0x00000000000079c5 */ /* 0x000fe20000000000 */
[----:B------:R-:W-:Y:S02]  /*4a30*/  FSEL R32, R32, -INF , P0 ;  /* 0xff80000020207808 */ /* 0x000fe40000000000 */
[----:B------:R-:W-:Y:S02]  /*4a40*/  ISETP.GT.AND P0, PT, R2, 0x58, PT ;  /* 0x000000580200780c */ /* 0x000fe40003f04270 */
[----:B------:R-:W-:Y:S01]  /*4a50*/  FSEL R10, R33, -INF , P1 ;  /* 0xff800000210a7808 */ /* 0x000fe20000800000 */
[----:B------:R-:W-:Y:S01]  /*4a60*/  HGMMA.64x16x16.F32.BF16 R24, gdesc[UR44], R24, gsb0 ;  /* 0x002000002c1879f0 */ /* 0x000fe20008001818 */
[----:B------:R-:W-:Y:S02]  /*4a70*/  FMNMX.FTZ R3, R32, R3, !PT ;  /* 0x0000000320037209 */ /* 0x000fe40007810000 */
[----:B------:R-:W-:Y:S02]  /*4a80*/  FSEL R36, R36, -INF , P0 ;  /* 0xff80000024247808 */ /* 0x000fe40000000000 */
[----:B------:R-:W-:-:S02]  /*4a90*/  FMNMX.FTZ R3, R10, R3, !PT ;  /* 0x000000030a037209 */ /* 0x000fc40007810000 */
[----:B------:R-:W-:Y:S02]  /*4aa0*/  FSEL R12, R37, -INF , P2 ;  /* 0xff800000250c7808 */ /* 0x000fe40001000000 */
[----:B------:R-:W-:Y:S02]  /*4ab0*/  FMNMX.FTZ R3, R36, R3, !PT ;  /* 0x0000000324037209 */ /* 0x000fe40007810000 */
[----:B------:R-:W-:Y:S02]  /*4ac0*/  P2R R11, PR, RZ, 0x1 ;  /* 0x00000001ff0b7803 */ /* 0x000fe40000000000 */
[----:B------:R-:W-:Y:S02]  /*4ad0*/  FMNMX.FTZ R3, R12, R3, !PT ;  /* 0x000000030c037209 */ /* 0x000fe40007810000 */
[C---:B------:R-:W-:Y:S02]  /*4ae0*/  ISETP.GT.AND P0, PT, R2.reuse, 0x49, PT ;  /* 0x000000490200780c */ /* 0x040fe40003f04270 */
[----:B------:R-:W-:-:S02]  /*4af0*/  ISETP.GT.AND P1, PT, R2, 0x50, PT ;  /* 0x000000500200780c */ /* 0x000fc40003f24270 */
[----:B------:R-:W-:Y:S02]  /*4b00*/  FSEL R47, R47, -INF , P0 ;  /* 0xff8000002f2f7808 */ /* 0x000fe40000000000 */
[----:B------:R-:W-:Y:S02]  /*4b10*/  ISETP.NE.AND P0, PT, R11, RZ, PT ;  /* 0x000000ff0b00720c */ /* 0x000fe40003f05270 */
[----:B------:R-:W-:Y:S02]  /*4b20*/  FSEL R34, R34, -INF , P1 ;  /* 0xff80000022227808 */ /* 0x000fe40000800000 */
[----:B------:R-:W-:Y:S02]  /*4b30*/  ISETP.NE.AND P1, PT, R13, RZ, PT ;  /* 0x000000ff0d00720c */ /* 0x000fe40003f25270 */
[----:B------:R-:W-:Y:S02]  /*4b40*/  FSEL R38, R38, -INF , P0 ;  /* 0xff80000026267808 */ /* 0x000fe40000000000 */
[----:B------:R-:W-:-:S02]  /*4b50*/  FSEL R35, R35, -INF , P1 ;  /* 0xff80000023237808 */ /* 0x000fc40000800000 */
[----:B------:R-:W-:Y:S02]  /*4b60*/  ISETP.NE.AND P1, PT, R15, RZ, PT ;  /* 0x000000ff0f00720c */ /* 0x000fe40003f25270 */
[----:B------:R-:W-:-:S11]  /*4b70*/  ISETP.NE.AND P0, PT, R21, RZ, PT ;  /* 0x000000ff1500720c */ /* 0x000fd60003f05270 */
[----:B------:R-:W-:-:S05]  /*4b80*/  @!P1 VIADD R0, R0, 0x36840 ;  /* 0x0003684000009836 */ /* 0x000fca0000000000 */
[----:B------:R-:W-:Y:S01]  /*4b90*/  @!P1 PRMT R0, RZ, 0x654, R0 ;  /* 0x00000654ff009816 */ /* 0x000fe20000000000 */
[----:B------:R-:W-:Y:S02]  /*4ba0*/  WARPGROUP.DEPBAR.LE gsb0, 0x0 ;  /* 0x00008000000079c5 */ /* 0x000fe40000010000 */
[----:B------:R-:W-:Y:S01]  /*4bb0*/  FSEL R24, R24, -INF , P3 ;  /* 0xff80000018187808 */ /* 0x000fe20001800000 */
[----:B------:R0:W-:Y:S01]  /*4bc0*/  @!P1 SYNCS.ARRIVE.TRANS64.RED.A1T0 RZ, [R0+URZ], RZ ;  /* 0x000000ff00ff99a7 */ /* 0x0001e2000810043f */
[----:B------:R-:W-:Y:S02]  /*4bd0*/  FSEL R14, R25, -INF , P4 ;  /* 0xff800000190e7808 */ /* 0x000fe40002000000 */
[----:B------:R-:W-:Y:S02]  /*4be0*/  FMNMX.FTZ R3, R24, R3, !PT ;  /* 0x0000000318037209 */ /* 0x000fe40007810000 */
[----:B------:R-:W-:Y:S02]  /*4bf0*/  FSEL R28, R28, -INF , P5 ;  /* 0xff8000001c1c7808 */ /* 0x000fe40002800000 */
[----:B------:R-:W-:-:S02]  /*4c00*/  FMNMX.FTZ R3, R14, R3, !PT ;  /* 0x000000030e037209 */ /* 0x000fc40007810000 */
[----:B------:R-:W-:Y:S02]  /*4c10*/  FSEL R6, R29, -INF , P6 ;  /* 0xff8000001d067808 */ /* 0x000fe40003000000 */
[----:B------:R-:W-:Y:S02]  /*4c20*/  FMNMX.FTZ R3, R28, R3, !PT ;  /* 0x000000031c037209 */ /* 0x000fe40007810000 */
[----:B------:R-:W-:Y:S02]  /*4c30*/  FSEL R26, R26, -INF , P3 ;  /* 0xff8000001a1a7808 */ /* 0x000fe40001800000 */
[----:B------:R-:W-:Y:S02]  /*4c40*/  FMNMX.FTZ R5, R6, R3, !PT ;  /* 0x0000000306057209 */ /* 0x000fe40007810000 */
[----:B------:R-:W-:Y:S02]  /*4c50*/  FSEL R27, R27, -INF , P4 ;  /* 0xff8000001b1b7808 */ /* 0x000fe40002000000 */
[----:B------:R-:W-:Y:S01]  /*4c60*/  FSEL R30, R30, -INF , P5 ;  /* 0xff8000001e1e7808 */ /* 0x000fe20002800000 */
[----:B------:R-:W1:Y:S01]  /*4c70*/  SHFL.BFLY PT, R20, R5, 0x2, 0x1f ;  /* 0x0c401f0005147f89 */ /* 0x000e6200000e0000 */
[----:B------:R-:W-:-:S02]  /*4c80*/  FSEL R31, R31, -INF , P6 ;  /* 0xff8000001f1f7808 */ /* 0x000fc40003000000 */
[----:B-1----:R-:W-:-:S05]  /*4c90*/  FMNMX.FTZ R20, R5, R20, !PT ;  /* 0x0000001405147209 */ /* 0x002fca0007810000 */
        /* <DEDUP_REMOVED lines=20> */
[----:B------:R-:W-:Y:S01]  /*4de0*/  FMNMX.FTZ R9, R67, R2, !PT ;  /* 0x0000000243097209 */ /* 0x000fe20007810000 */
[--C-:B------:R-:W-:Y:S01]  /*4df0*/  FFMA.FTZ R41, R12, UR14, -R81.reuse ;  /* 0x0000000e0c297c23 */ /* 0x100fe20008010851 */
[--C-:B------:R-:W-:Y:S01]  /*4e00*/  FFMA.FTZ R178, R28, UR14, -R81.reuse ;  /* 0x0000000e1cb27c23 */ /* 0x100fe20008010851 */
[----:B------:R-:W1:Y:S01]  /*4e10*/  MUFU.EX2 R5, R5 ;  /* 0x0000000500057308 */ /* 0x000e620000000800 */
[----:B------:R-:W-:Y:S01]  /*4e20*/  FMNMX.FTZ R2, R70, R9, !PT ;  /* 0x0000000946027209 */ /* 0x000fe20007810000 */
[--C-:B------:R-:W-:Y:S01]  /*4e30*/  FFMA.FTZ R14, R14, UR14, -R81.reuse ;  /* 0x0000000e0e0e7c23 */ /* 0x100fe20008010851 */
[--C-:B------:R-:W-:Y:S01]  /*4e40*/  FFMA.FTZ R180, R32, UR14, -R81.reuse ;  /* 0x0000000e20b47c23 */ /* 0x100fe20008010851 */
[--C-:B------:R-:W-:Y:S01]  /*4e50*/  FFMA.FTZ R192, R56, UR14, -R81.reuse ;  /* 0x0000000e38c07c23 */ /* 0x100fe20008010851 */
[----:B------:R-:W-:Y:S01]  /*4e60*/  FMNMX.FTZ R9, R71, R2, !PT ;  /* 0x0000000247097209 */ /* 0x000fe20007810000 */
[--C-:B------:R-:W-:Y:S01]  /*4e70*/  FFMA.FTZ R176, R24, UR14, -R81.reuse ;  /* 0x0000000e18b07c23 */ /* 0x100fe20008010851 */
[--C-:B------:R-:W-:Y:S01]  /*4e80*/  FFMA.FTZ R194, R60, UR14, -R81.reuse ;  /* 0x0000000e3cc27c23 */ /* 0x100fe20008010851 */
[----:B------:R-:W2:Y:S01]  /*4e90*/  MUFU.EX2 R202, R202 ;  /* 0x000000ca00ca7308 */ /* 0x000ea20000000800 */
[----:B------:R-:W-:Y:S01]  /*4ea0*/  FMNMX.FTZ R2, R58, R9, !PT ;  /* 0x000000093a027209 */ /* 0x000fe20007810000 */
[--C-:B------:R-:W-:Y:S01]  /*4eb0*/  FFMA.FTZ R9, R65, UR14, -R81.reuse ;  /* 0x0000000e41097c23 */ /* 0x100fe20008010851 */
[--C-:B------:R-:W-:Y:S01]  /*4ec0*/  FFMA.FTZ R188, R48, UR14, -R81.reuse ;  /* 0x0000000e30bc7c23 */ /* 0x100fe20008010851 */
[--C-:B------:R-:W-:Y:S01]  /*4ed0*/  FFMA.FTZ R190, R52, UR14, -R81.reuse ;  /* 0x0000000e34be7c23 */ /* 0x100fe20008010851 */
[----:B------:R-:W-:Y:S01]  /*4ee0*/  FMNMX.FTZ R11, R59, R2, !PT ;  /* 0x000000023b0b7209 */ /* 0x000fe20007810000 */
[--C-:B------:R-:W-:Y:S01]  /*4ef0*/  FFMA.FTZ R184, R40, UR14, -R81.reuse ;  /* 0x0000000e28b87c23 */ /* 0x100fe20008010851 */
[--C-:B------:R-:W-:Y:S01]  /*4f00*/  FFMA.FTZ R186, R44, UR14, -R81.reuse ;  /* 0x0000000e2cba7c23 */ /* 0x100fe20008010851 */
[----:B------:R-:W3:Y:S01]  /*4f10*/  MUFU.EX2 R7, R7 ;  /* 0x0000000700077308 */ /* 0x000ee20000000800 */
[----:B------:R-:W-:Y:S01]  /*4f20*/  FMNMX.FTZ R2, R62, R11, !PT ;  /* 0x0000000b3e027209 */ /* 0x000fe20007810000 */
[----:B------:R-:W-:Y:S01]  /*4f30*/  FFMA.FTZ R182, R36, UR14, -R81 ;  /* 0x0000000e24b67c23 */ /* 0x000fe20008010851 */
[----:B------:R-:W-:-:S02]  /*4f40*/  IMAD.MOV.U32 R77, RZ, RZ, R119 ;  /* 0x000000ffff4d7224 */ /* 0x000fc400078e0077 */
[----:B------:R-:W-:Y:S01]  /*4f50*/  FMNMX.FTZ R11, R63, R2, !PT ;  /* 0x000000023f0b7209 */ /* 0x000fe20007810000 */
[----:B------:R-:W-:Y:S02]  /*4f60*/  IMAD.MOV.U32 R76, RZ, RZ, R119 ;  /* 0x000000ffff4c7224 */ /* 0x000fe400078e0077 */
[----:B------:R-:W4:Y:S01]  /*4f70*/  MUFU.EX2 R196, R196 ;  /* 0x000000c400c47308 */ /* 0x000f220000000800 */
[----:B------:R-:W-:Y:S01]  /*4f80*/  FMNMX.FTZ R2, R50, R11, !PT ;  /* 0x0000000b32027209 */ /* 0x000fe20007810000 */
[----:B------:R-:W-:Y:S01]  /*4f90*/  FFMA.FTZ R11, R69, UR14, -R81 ;  /* 0x0000000e450b7c23 */ /* 0x000fe20008010851 */
[--C-:B------:R-:W-:Y:S02]  /*4fa0*/  IMAD.MOV.U32 R73, RZ, RZ, R119.reuse ;  /* 0x000000ffff497224 */ /* 0x100fe400078e0077 */
[----:B------:R-:W-:Y:S01]  /*4fb0*/  FMNMX.FTZ R13, R51, R2, !PT ;  /* 0x00000002330d7209 */ /* 0x000fe20007810000 */
[--C-:B------:R-:W-:Y:S02]  /*4fc0*/  IMAD.MOV.U32 R72, RZ, RZ, R119.reuse ;  /* 0x000000ffff487224 */ /* 0x100fe400078e0077 */
[----:B------:R-:W5:Y:S01]  /*4fd0*/  MUFU.EX2 R9, R9 ;  /* 0x0000000900097308 */ /* 0x000f620000000800 */
[----:B------:R-:W-:Y:S01]  /*4fe0*/  FMNMX.FTZ R2, R54, R13, !PT ;  /* 0x0000000d36027209 */ /* 0x000fe20007810000 */
[----:B------:R-:W-:-:S02]  /*4ff0*/  IMAD.MOV.U32 R69, RZ, RZ, R119 ;  /* 0x000000ffff457224 */ /* 0x000fc400078e0077 */
[--C-:B------:R-:W-:Y:S01]  /*5000*/  IMAD.MOV.U32 R68, RZ, RZ, R119.reuse ;  /* 0x000000ffff447224 */ /* 0x100fe200078e0077 */
[----:B------:R-:W-:Y:S01]  /*5010*/  FMNMX.FTZ R13, R55, R2, !PT ;  /* 0x00000002370d7209 */ /* 0x000fe20007810000 */
[----:B------:R-:W-:Y:S02]  /*5020*/  IMAD.MOV.U32 R65, RZ, RZ, R119 ;  /* 0x000000ffff417224 */ /* 0x000fe400078e0077 */
[----:B------:R-:W0:Y:S01]  /*5030*/  MUFU.EX2 R198, R198 ;  /* 0x000000c600c67308 */ /* 0x000e220000000800 */
[----:B------:R-:W-:Y:S01]  /*5040*/  FMNMX.FTZ R2, R42, R13, !PT ;  /* 0x0000000d2a027209 */ /* 0x000fe20007810000 */
[----:B------:R-:W-:Y:S01]  /*5050*/  FFMA.FTZ R13, R57, UR14, -R81 ;  /* 0x0000000e390d7c23 */ /* 0x000fe20008010851 */
[--C-:B------:R-:W-:Y:S02]  /*5060*/  IMAD.MOV.U32 R64, RZ, RZ, R119.reuse ;  /* 0x000000ffff407224 */ /* 0x100fe400078e0077 */
[----:B------:R-:W-:Y:S01]  /*5070*/  FMNMX.FTZ R15, R43, R2, !PT ;  /* 0x000000022b0f7209 */ /* 0x000fe20007810000 */
[----:B------:R-:W-:-:S02]  /*5080*/  IMAD.MOV.U32 R60, RZ, RZ, R119 ;  /* 0x000000ffff3c7224 */ /* 0x000fc400078e0077 */
[----:B------:R-:W0:Y:S01]  /*5090*/  MUFU.EX2 R11, R11 ;  /* 0x0000000b000b7308 */ /* 0x000e220000000800 */
[----:B------:R-:W-:Y:S01]  /*50a0*/  FMNMX.FTZ R2, R46, R15, !PT ;  /* 0x0000000f2e027209 */ /* 0x000fe20007810000 */
[--C-:B------:R-:W-:Y:S02]  /*50b0*/  IMAD.MOV.U32 R56, RZ, RZ, R119.reuse ;  /* 0x000000ffff387224 */ /* 0x100fe400078e0077 */
[--C-:B------:R-:W-:Y:S01]  /*50c0*/  IMAD.MOV.U32 R52, RZ, RZ, R119.reuse ;  /* 0x000000ffff347224 */ /* 0x100fe200078e0077 */
[----:B------:R-:W-:Y:S01]  /*50d0*/  FMNMX.FTZ R15, R47, R2, !PT ;  /* 0x000000022f0f7209 */ /* 0x000fe20007810000 */
[----:B------:R-:W-:Y:S02]  /*50e0*/  IMAD.MOV.U32 R48, RZ, RZ, R119 ;  /* 0x000000ffff307224 */ /* 0x000fe400078e0077 */
[----:B------:R-:W0:Y:S01]  /*50f0*/  MUFU.EX2 R192, R192 ;  /* 0x000000c000c07308 */ /* 0x000e220000000800 */
[----:B------:R-:W-:Y:S01]  /*5100*/  FMNMX.FTZ R2, R34, R15, !PT ;  /* 0x0000000f22027209 */ /* 0x000fe20007810000 */
[----:B------:R-:W-:Y:S01]  /*5110*/  FFMA.FTZ R15, R61, UR14, -R81 ;  /* 0x0000000e3d0f7c23 */ /* 0x000fe20008010851 */
[----:B------:R-:W-:-:S02]  /*5120*/  IMAD.MOV.U32 R61, RZ, RZ, R119 ;  /* 0x000000ffff3d7224 */ /* 0x000fc400078e0077 */
[----:B------:R-:W-:Y:S01]  /*5130*/  FMNMX.FTZ R21, R35, R2, !PT ;  /* 0x0000000223157209 */ /* 0x000fe20007810000 */
[--C-:B------:R-:W-:Y:S02]  /*5140*/  IMAD.MOV.U32 R44, RZ, RZ, R119.reuse ;  /* 0x000000ffff2c7224 */ /* 0x100fe400078e0077 */
[----:B------:R-:W0:Y:S01]  /*5150*/  MUFU.EX2 R13, R13 ;  /* 0x0000000d000d7308 */ /* 0x000e220000000800 */
[----:B------:R-:W-:Y:S01]  /*5160*/  FMNMX.FTZ R2, R38, R21, !PT ;  /* 0x0000001526027209 */ /* 0x000fe20007810000 */
[--C-:B------:R-:W-:Y:S02]  /*5170*/  IMAD.MOV.U32 R40, RZ, RZ, R119.reuse ;  /* 0x000000ffff287224 */ /* 0x100fe400078e0077 */
[----:B------:R-:W-:Y:S01]  /*5180*/  IMAD.MOV.U32 R36, RZ, RZ, R119 ;  /* 0x000000ffff247224 */ /* 0x000fe200078e0077 */
[----:B------:R-:W-:-:S03]  /*5190*/  FMNMX.FTZ R21, R39, R2, !PT ;  /* 0x0000000227157209 */ /* 0x000fc60007810000 */
[----:B------:R-:W0:Y:S01]  /*51a0*/  MUFU.EX2 R194, R194 ;  /* 0x000000c200c27308 */ /* 0x000e220000000800 */
[----:B------:R-:W-:Y:S01]  /*51b0*/  FMNMX.FTZ R2, R26, R21, !PT ;  /* 0x000000151a027209 */ /* 0x000fe20007810000 */
[--C-:B------:R-:W-:Y:S01]  /*51c0*/  FFMA.FTZ R21, R49, UR14, -R81.reuse ;  /* 0x0000000e31157c23 */ /* 0x100fe20008010851 */
[----:B------:R-:W-:Y:S02]  /*51d0*/  FFMA.FTZ R49, R6, UR14, -R81 ;  /* 0x0000000e06317c23 */ /* 0x000fe40008010851 */
[----:B------:R-:W-:-:S03]  /*51e0*/  FMNMX.FTZ R25, R27, R2, !PT ;  /* 0x000000021b197209 */ /* 0x000fc60007810000 */
[----:B------:R-:W0:Y:S01]  /*51f0*/  MUFU.EX2 R15, R15 ;  /* 0x0000000f000f7308 */ /* 0x000e220000000800 */
[----:B------:R-:W-:Y:S01]  /*5200*/  FMNMX.FTZ R2, R30, R25, !PT ;  /* 0x000000191e027209 */ /* 0x000fe20007810000 */
[----:B------:R-:W-:Y:S01]  /*5210*/  FFMA.FTZ R25, R53, UR14, -R81 ;  /* 0x0000000e35197c23 */ /* 0x000fe20008010851 */
[----:B-1----:R-:W-:Y:S01]  /*5220*/  FADD.FTZ R53, R200, R5 ;  /* 0x00000005c8357221 */ /* 0x002fe20000010000 */
[----:B------:R-:W-:Y:S02]  /*5230*/  F2FP.BF16.F32.PACK_AB R200, R5, R200 ;  /* 0x000000c805c8723e */ /* 0x000fe400000010ff */
[----:B------:R-:W-:Y:S01]  /*5240*/  FMNMX.FTZ R2, R31, R2, !PT ;  /* 0x000000021f027209 */ /* 0x000fe20007810000 */
[----:B--2---:R-:W-:Y:S01]  /*5250*/  FADD.FTZ R28, R202, R53 ;  /* 0x00000035ca1c7221 */ /* 0x004fe20000010000 */
[----:B------:R-:W1:Y:S01]  /*5260*/  MUFU.EX2 R188, R188 ;  /* 0x000000bc00bc7308 */ /* 0x000e620000000800 */
[C---:B---3--:R-:W-:Y:S02]  /*5270*/  F2FP.BF16.F32.PACK_AB R202, R7.reuse, R202 ;  /* 0x000000ca07ca723e */ /* 0x048fe400000010ff */
[----:B------:R-:W2:Y:S01]  /*5280*/  SHFL.BFLY PT, R37, R2, 0x2, 0x1f ;  /* 0x0c401f0002257f89 */ /* 0x000ea200000e0000 */
[----:B------:R-:W-:-:S04]  /*5290*/  FADD.FTZ R53, R7, R28 ;  /* 0x0000001c07357221 */ /* 0x000fc80000010000 */
[----:B----4-:R-:W-:Y:S01]  /*52a0*/  FADD.FTZ R28, R196, R53 ;  /* 0x00000035c41c7221 */ /* 0x010fe20000010000 */
[----:B------:R-:W3:Y:S01]  /*52b0*/  MUFU.EX2 R21, R21 ;  /* 0x0000001500157308 */ /* 0x000ee20000000800 */
[C---:B-----5:R-:W-:Y:S02]  /*52c0*/  F2FP.BF16.F32.PACK_AB R196, R9.reuse, R196 ;  /* 0x000000c409c4723e */ /* 0x060fe400000010ff */
[----:B------:R-:W-:-:S04]  /*52d0*/  FADD.FTZ R53, R9, R28 ;  /* 0x0000001c09357221 */ /* 0x000fc80000010000 */
[----:B0-----:R-:W-:Y:S01]  /*52e0*/  FADD.FTZ R32, R198, R53 ;  /* 0x00000035c6207221 */ /* 0x001fe20000010000 */
[----:B------:R-:W-:Y:S01]  /*52f0*/  MUFU.EX2 R190, R190 ;  /* 0x000000be00be7308 */ /* 0x000fe20000000800 */
[C---:B------:R-:W-:Y:S02]  /*5300*/  F2FP.BF16.F32.PACK_AB R198, R11.reuse, R198 ;  /* 0x000000c60bc6723e */ /* 0x040fe400000010ff */
[----:B------:R-:W-:-:S04]  /*5310*/  FADD.FTZ R57, R11, R32 ;  /* 0x000000200b397221 */ /* 0x000fc80000010000 */
[----:B------:R-:W-:Y:S01]  /*5320*/  FADD.FTZ R32, R192, R57 ;  /* 0x00000039c0207221 */ /* 0x000fe20000010000 */
[----:B------:R-:W-:Y:S01]  /*5330*/  MUFU.EX2 R25, R25 ;  /* 0x0000001900197308 */ /* 0x000fe20000000800 */
[C---:B------:R-:W-:Y:S02]  /*5340*/  F2FP.BF16.F32.PACK_AB R192, R13.reuse, R192 ;  /* 0x000000c00dc0723e */ /* 0x040fe400000010ff */
[----:B--2---:R-:W-:Y:S01]  /*5350*/  FMNMX.FTZ R20, R2, R37, !PT ;  /* 0x0000002502147209 */ /* 0x004fe20007810000 */
[----:B------:R-:W-:Y:S01]  /*5360*/  FFMA.FTZ R37, R10, UR14, -R81 ;  /* 0x0000000e0a257c23 */ /* 0x000fe20008010851 */
[----:B------:R-:W-:Y:S01]  /*5370*/  FADD.FTZ R57, R13, R32 ;  /* 0x000000200d397221 */ /* 0x000fe20000010000 */
[----:B------:R-:W-:Y:S02]  /*5380*/  IMAD.MOV.U32 R81, RZ, RZ, R119 ;  /* 0x000000ffff517224 */ /* 0x000fe400078e0077 */
[----:B------:R-:W0:Y:S01]  /*5390*/  SHFL.BFLY PT, R45, R20, 0x1, 0x1f ;  /* 0x0c201f00142d7f89 */ /* 0x000e2200000e0000 */
[----:B------:R-:W-:Y:S01]  /*53a0*/  FADD.FTZ R32, R194, R57 ;  /* 0x00000039c2207221 */ /* 0x000fe20000010000 */
[----:B------:R-:W-:Y:S01]  /*53b0*/  MUFU.EX2 R184, R184 ;  /* 0x000000b800b87308 */ /* 0x000fe20000000800 */
[----:B------:R-:W-:-:S02]  /*53c0*/  F2FP.BF16.F32.PACK_AB R194, R15, R194 ;  /* 0x000000c20fc2723e */ /* 0x000fc400000010ff */
[----:B------:R-:W-:-:S04]  /*53d0*/  FADD.FTZ R57, R15, R32 ;  /* 0x000000200f397221 */ /* 0x000fc80000010000 */
[----:B-1----:R-:W-:Y:S01]  /*53e0*/  FADD.FTZ R32, R188, R57 ;  /* 0x00000039bc207221 */ /* 0x002fe20000010000 */
[----:B------:R-:W-:Y:S01]  /*53f0*/  MUFU.EX2 R29, R29 ;  /* 0x0000001d001d7308 */ /* 0x000fe20000000800 */
[C---:B---3--:R-:W-:Y:S02]  /*5400*/  F2FP.BF16.F32.PACK_AB R188, R21.reuse, R188 ;  /* 0x000000bc15bc723e */ /* 0x048fe400000010ff */
[----:B------:R-:W-:Y:S01]  /*5410*/  FADD.FTZ R57, R21, R32 ;  /* 0x0000002015397221 */ /* 0x000fe20000010000 */
[----:B------:R-:W-:-:S04]  /*5420*/  IMAD.MOV.U32 R32, RZ, RZ, R119 ;  /* 0x000000ffff207224 */ /* 0x000fc800078e0077 */
[----:B------:R-:W-:Y:S01]  /*5430*/  MUFU.EX2 R186, R186 ;  /* 0x000000ba00ba7308 */ /* 0x000fe20000000800 */
[----:B0-----:R-:W-:-:S07]  /*5440*/  FMNMX.FTZ R2, R20, R45, !PT ;  /* 0x0000002d14027209 */ /* 0x001fce0007810000 */
[----:B------:R0:W-:Y:S01]  /*5450*/  MUFU.EX2 R45, R14 ;  /* 0x0000000e002d7308 */ /* 0x0001e20000000800 */
[C---:B------:R-:W-:Y:S01]  /*5460*/  FSETP.NEU.FTZ.AND P2, PT, R2.reuse, -INF , PT ;  /* 0xff8000000200780b */ /* 0x040fe20003f5d000 */
[----:B------:R-:W-:-:S05]  /*5470*/  FMUL.FTZ R10, R2, UR14 ;  /* 0x0000000e020a7c20 */ /* 0x000fca0008410000 */
[----:B------:R-:W-:Y:S01]  /*5480*/  FSEL R6, R10, RZ, P2 ;  /* 0x000000ff0a067208 */ /* 0x000fe20001000000 */
[----:B------:R-:W-:Y:S01]  /*5490*/  MUFU.EX2 R33, R33 ;  /* 0x0000002100217308 */ /* 0x000fe20000000800 */
[----:B------:R-:W-:-:S03]  /*54a0*/  PLOP3.LUT P2, PT, PT, PT, UP0, 0x80, 0x0 ;  /* 0x000000000000781c */ /* 0x000fc60003f4f008 */
[--C-:B------:R-:W-:Y:S01]  /*54b0*/  FFMA.FTZ R201, R74, UR14, -R6.reuse ;  /* 0x0000000e4ac97c23 */ /* 0x100fe20008010806 */
[--C-:B------:R-:W-:Y:S01]  /*54c0*/  FFMA.FTZ R10, R75, UR14, -R6.reuse ;  /* 0x0000000e4b0a7c23 */ /* 0x100fe20008010806 */
[--C-:B------:R-:W-:Y:S01]  /*54d0*/  FFMA.FTZ R203, R78, UR14, -R6.reuse ;  /* 0x0000000e4ecb7c23 */ /* 0x100fe20008010806 */
[--C-:B------:R-:W-:Y:S01]  /*54e0*/  FFMA.FTZ R12, R79, UR14, -R6.reuse ;  /* 0x0000000e4f0c7c23 */ /* 0x100fe20008010806 */
[--C-:B------:R-:W-:Y:S01]  /*54f0*/  FFMA.FTZ R197, R66, UR14, -R6.reuse ;  /* 0x0000000e42c57c23 */ /* 0x100fe20008010806 */
[--C-:B0-----:R-:W-:Y:S01]  /*5500*/  FFMA.FTZ R14, R67, UR14, -R6.reuse ;  /* 0x0000000e430e7c23 */ /* 0x101fe20008010806 */
[----:B------:R-:W-:Y:S01]  /*5510*/  MUFU.EX2 R201, R201 ;  /* 0x000000c900c97308 */ /* 0x000fe20000000800 */
[--C-:B------:R-:W-:Y:S01]  /*5520*/  FFMA.FTZ R199, R70, UR14, -R6.reuse ;  /* 0x0000000e46c77c23 */ /* 0x100fe20008010806 */
        /* <DEDUP_REMOVED lines=23> */
[----:B0-----:R-:W-:Y:S01]  /*56a0*/  FADD.FTZ R28, R201, R10 ;  /* 0x0000000ac91c7221 */ /* 0x001fe20000010000 */
[----:B------:R-:W-:Y:S01]  /*56b0*/  FFMA.FTZ R31, R31, UR14, -R6 ;  /* 0x0000000e1f1f7c23 */ /* 0x000fe20008010806 */
[----:B------:R-:W-:Y:S01]  /*56c0*/  F2FP.BF16.F32.PACK_AB R201, R10, R201 ;  /* 0x000000c90ac9723e */ /* 0x000fe200000010ff */
[----:B------:R-:W-:-:S02]  /*56d0*/  IMAD.MOV.U32 R79, RZ, RZ, R119 ;  /* 0x000000ffff4f7224 */ /* 0x000fc400078e0077 */
[--C-:B------:R-:W-:Y:S02]  /*56e0*/  IMAD.MOV.U32 R78, RZ, RZ, R119.reuse ;  /* 0x000000ffff4e7224 */ /* 0x100fe400078e0077 */
[----:B------:R-:W0:Y:S01]  /*56f0*/  MUFU.EX2 R197, R197 ;  /* 0x000000c500c57308 */ /* 0x000e220000000800 */
[----:B-1----:R-:W-:Y:S01]  /*5700*/  FADD.FTZ R53, R203, R28 ;  /* 0x0000001ccb357221 */ /* 0x002fe20000010000 */
[--C-:B------:R-:W-:Y:S02]  /*5710*/  IMAD.MOV.U32 R75, RZ, RZ, R119.reuse ;  /* 0x000000ffff4b7224 */ /* 0x100fe400078e0077 */
[--C-:B------:R-:W-:Y:S02]  /*5720*/  IMAD.MOV.U32 R74, RZ, RZ, R119.reuse ;  /* 0x000000ffff4a7224 */ /* 0x100fe400078e0077 */
[----:B------:R-:W-:Y:S02]  /*5730*/  IMAD.MOV.U32 R71, RZ, RZ, R119 ;  /* 0x000000ffff477224 */ /* 0x000fe400078e0077 */
[----:B------:R-:W1:Y:S01]  /*5740*/  MUFU.EX2 R14, R14 ;  /* 0x0000000e000e7308 */ /* 0x000e620000000800 */
[C---:B--2---:R-:W-:Y:S01]  /*5750*/  FADD.FTZ R28, R12.reuse, R53 ;  /* 0x000000350c1c7221 */ /* 0x044fe20000010000 */
[----:B------:R-:W-:Y:S01]  /*5760*/  F2FP.BF16.F32.PACK_AB R203, R12, R203 ;  /* 0x000000cb0ccb723e */ /* 0x000fe200000010ff */
[----:B------:R-:W-:-:S02]  /*5770*/  IMAD.MOV.U32 R70, RZ, RZ, R119 ;  /* 0x000000ffff467224 */ /* 0x000fc400078e0077 */
[--C-:B------:R-:W-:Y:S02]  /*5780*/  IMAD.MOV.U32 R67, RZ, RZ, R119.reuse ;  /* 0x000000ffff437224 */ /* 0x100fe400078e0077 */
[--C-:B------:R-:W-:Y:S01]  /*5790*/  IMAD.MOV.U32 R66, RZ, RZ, R119.reuse ;  /* 0x000000ffff427224 */ /* 0x100fe200078e0077 */
[----:B------:R-:W2:Y:S01]  /*57a0*/  MUFU.EX2 R199, R199 ;  /* 0x000000c700c77308 */ /* 0x000ea20000000800 */
[----:B0-----:R-:W-:Y:S01]  /*57b0*/  FADD.FTZ R53, R197, R28 ;  /* 0x0000001cc5357221 */ /* 0x001fe20000010000 */
[--C-:B------:R-:W-:Y:S02]  /*57c0*/  IMAD.MOV.U32 R59, RZ, RZ, R119.reuse ;  /* 0x000000ffff3b7224 */ /* 0x100fe400078e0077 */
[----:B------:R-:W-:-:S04]  /*57d0*/  IMAD.MOV.U32 R58, RZ, RZ, R119 ;  /* 0x000000ffff3a7224 */ /* 0x000fc800078e0077 */
        /* <DEDUP_REMOVED lines=9> */
[----:B-1----:R-:W-:Y:S01]  /*5870*/  FADD.FTZ R53, R193, R28 ;  /* 0x0000001cc1357221 */ /* 0x002fe20000010000 */
[----:B------:R-:W-:Y:S01]  /*5880*/  FADD.FTZ R28, R190, R57 ;  /* 0x00000039be1c7221 */ /* 0x000fe20000010000 */
[----:B------:R-:W-:-:S03]  /*5890*/  F2FP.BF16.F32.PACK_AB R190, R25, R190 ;  /* 0x000000be19be723e */ /* 0x000fc600000010ff */
[----:B------:R-:W-:Y:S01]  /*58a0*/  FADD.FTZ R57, R25, R28 ;  /* 0x0000001c19397221 */ /* 0x000fe20000010000 */
[----:B------:R-:W-:Y:S01]  /*58b0*/  IMAD.MOV.U32 R25, RZ, RZ, R119 ;  /* 0x000000ffff197224 */ /* 0x000fe200078e0077 */
[----:B------:R-:W1:Y:S01]  /*58c0*/  MUFU.EX2 R63, R63 ;  /* 0x0000003f003f7308 */ /* 0x000e620000000800 */
[----:B--2---:R-:W-:Y:S01]  /*58d0*/  FADD.FTZ R53, R24, R53 ;  /* 0x0000003518357221 */ /* 0x004fe20000010000 */
[----:B------:R-:W-:Y:S01]  /*58e0*/  FADD.FTZ R28, R184, R57 ;  /* 0x00000039b81c7221 */ /* 0x000fe20000010000 */
[C---:B------:R-:W-:Y:S02]  /*58f0*/  F2FP.BF16.F32.PACK_AB R184, R29.reuse, R184 ;  /* 0x000000b81db8723e */ /* 0x040fe400000010ff */
[----:B------:R-:W-:Y:S01]  /*5900*/  F2FP.BF16.F32.PACK_AB R193, R24, R193 ;  /* 0x000000c118c1723e */ /* 0x000fe200000010ff */
[----:B------:R-:W-:Y:S01]  /*5910*/  FADD.FTZ R57, R29, R28 ;  /* 0x0000001c1d397221 */ /* 0x000fe20000010000 */
[----:B------:R-:W-:Y:S01]  /*5920*/  IMAD.MOV.U32 R29, RZ, RZ, R119 ;  /* 0x000000ffff1d7224 */ /* 0x000fe200078e0077 */
[----:B------:R-:W2:Y:S01]  /*5930*/  MUFU.EX2 R50, R50 ;  /* 0x0000003200327308 */ /* 0x000ea20000000800 */
[----:B0-----:R-:W-:Y:S01]  /*5940*/  FADD.FTZ R0, R62, R53 ;  /* 0x000000353e007221 */ /* 0x001fe20000010000 */
[----:B------:R-:W-:Y:S01]  /*5950*/  FADD.FTZ R28, R186, R57 ;  /* 0x00000039ba1c7221 */ /* 0x000fe20000010000 */
[----:B------:R-:W-:Y:S01]  /*5960*/  F2FP.BF16.F32.PACK_AB R186, R33, R186 ;  /* 0x000000ba21ba723e */ /* 0x000fe200000010ff */
[----:B------:R-:W-:-:S02]  /*5970*/  IMAD.MOV.U32 R57, RZ, RZ, R119 ;  /* 0x000000ffff397224 */ /* 0x000fc400078e0077 */
[--C-:B------:R-:W-:Y:S02]  /*5980*/  IMAD.MOV.U32 R24, RZ, RZ, R119.reuse ;  /* 0x000000ffff187224 */ /* 0x100fe400078e0077 */
[----:B------:R-:W0:Y:S01]  /*5990*/  MUFU.EX2 R51, R51 ;  /* 0x0000003300337308 */ /* 0x000e220000000800 */
[C---:B-1----:R-:W-:Y:S01]  /*59a0*/  FADD.FTZ R53, R63.reuse, R0 ;  /* 0x000000003f357221 */ /* 0x042fe20000010000 */
[----:B------:R-:W-:Y:S01]  /*59b0*/  F2FP.BF16.F32.PACK_AB R195, R63, R62 ;  /* 0x0000003e3fc3723e */ /* 0x000fe200000010ff */
[--C-:B------:R-:W-:Y:S02]  /*59c0*/  IMAD.MOV.U32 R63, RZ, RZ, R119.reuse ;  /* 0x000000ffff3f7224 */ /* 0x100fe400078e0077 */
[----:B------:R-:W-:-:S03]  /*59d0*/  IMAD.MOV.U32 R62, RZ, RZ, R119 ;  /* 0x000000ffff3e7224 */ /* 0x000fc600078e0077 */
        /* <DEDUP_REMOVED lines=8> */
[----:B-1----:R-:W-:Y:S01]  /*5a60*/  FADD.FTZ R0, R54, R53 ;  /* 0x0000003536007221 */ /* 0x002fe20000010000 */
[----:B------:R-:W-:Y:S01]  /*5a70*/  FADD.FTZ R53, R33, R28 ;  /* 0x0000001c21357221 */ /* 0x000fe20000010000 */
[--C-:B------:R-:W-:Y:S02]  /*5a80*/  IMAD.MOV.U32 R33, RZ, RZ, R119.reuse ;  /* 0x000000ffff217224 */ /* 0x100fe400078e0077 */
[----:B------:R-:W-:-:S03]  /*5a90*/  IMAD.MOV.U32 R28, RZ, RZ, R119 ;  /* 0x000000ffff1c7224 */ /* 0x000fc600078e0077 */
        /* <DEDUP_REMOVED lines=21> */
[----:B------:R-:W-:-:S06]  /*5bf0*/  IMAD.MOV.U32 R53, RZ, RZ, R119 ;  /* 0x000000ffff357224 */ /* 0x000fcc00078e0077 */
[----:B------:R-:W1:Y:S01]  /*5c00*/  MUFU.EX2 R35, R35 ;  /* 0x0000002300237308 */ /* 0x000e620000000800 */
[----:B--2---:R-:W-:-:S07]  /*5c10*/  FADD.FTZ R0, R34, R5 ;  /* 0x0000000522007221 */ /* 0x004fce0000010000 */
[----:B------:R-:W2:Y:S01]  /*5c20*/  MUFU.EX2 R182, R182 ;  /* 0x000000b600b67308 */ /* 0x000ea20000000800 */
[C---:B0-----:R-:W-:Y:S01]  /*5c30*/  FADD.FTZ R7, R37.reuse, R6 ;  /* 0x0000000625077221 */ /* 0x041fe20000010000 */
[----:B------:R-:W-:Y:S01]  /*5c40*/  F2FP.BF16.F32.PACK_AB R180, R37, R180 ;  /* 0x000000b425b4723e */ /* 0x000fe200000010ff */
[----:B------:R-:W-:-:S05]  /*5c50*/  IMAD.MOV.U32 R37, RZ, RZ, R119 ;  /* 0x000000ffff257224 */ /* 0x000fca00078e0077 */
        /* <DEDUP_REMOVED lines=15> */
[----:B------:R-:W-:Y:S01]  /*5d50*/  F2FP.BF16.F32.PACK_AB R183, R39, R38 ;  /* 0x0000002627b7723e */ /* 0x000fe200000010ff */
[--C-:B------:R-:W-:Y:S02]  /*5d60*/  IMAD.MOV.U32 R39, RZ, RZ, R119.reuse ;  /* 0x000000ffff277224 */ /* 0x100fe400078e0077 */
[----:B------:R-:W-:-:S03]  /*5d70*/  IMAD.MOV.U32 R38, RZ, RZ, R119 ;  /* 0x000000ffff267224 */ /* 0x000fc600078e0077 */
[----:B------:R-:W2:Y:S01]  /*5d80*/  MUFU.EX2 R27, R27 ;  /* 0x0000001b001b7308 */ /* 0x000ea20000000800 */
[----:B0-----:R-:W-:Y:S01]  /*5d90*/  FADD.FTZ R6, R176, R7 ;  /* 0x00000007b0067221 */ /* 0x001fe20000010000 */
[----:B------:R-:W-:-:S03]  /*5da0*/  F2FP.BF16.F32.PACK_AB R176, R45, R176 ;  /* 0x000000b02db0723e */ /* 0x000fc600000010ff */
[----:B------:R-:W-:Y:S01]  /*5db0*/  FADD.FTZ R7, R45, R6 ;  /* 0x000000062d077221 */ /* 0x000fe20000010000 */
[----:B------:R-:W-:Y:S02]  /*5dc0*/  IMAD.MOV.U32 R45, RZ, RZ, R119 ;  /* 0x000000ffff2d7224 */ /* 0x000fe400078e0077 */
        /* <DEDUP_REMOVED lines=8> */
[----:B0-----:R-:W-:Y:S01]  /*5e50*/  FADD.FTZ R6, R178, R7 ;  /* 0x00000007b2067221 */ /* 0x001fe20000010000 */
[----:B------:R-:W-:-:S06]  /*5e60*/  IMAD.MOV.U32 R7, RZ, RZ, 0x3f800000 ;  /* 0x3f800000ff077424 */ /* 0x000fcc00078e00ff */
[----:B------:R-:W0:Y:S01]  /*5e70*/  MUFU.EX2 R31, R31 ;  /* 0x0000001f001f7308 */ /* 0x000e220000000800 */
[----:B-1----:R-:W-:Y:S01]  /*5e80*/  FADD.FTZ R0, R30, R5 ;  /* 0x000000051e007221 */ /* 0x002fe20000010000 */
[C---:B--2---:R-:W-:Y:S01]  /*5e90*/  FADD.FTZ R6, R49.reuse, R6 ;  /* 0x0000000631067221 */ /* 0x044fe20000010000 */
[----:B------:R-:W-:Y:S01]  /*5ea0*/  F2FP.BF16.F32.PACK_AB R178, R49, R178 ;  /* 0x000000b231b2723e */ /* 0x000fe200000010ff */
[--C-:B------:R-:W-:Y:S02]  /*5eb0*/  IMAD.MOV.U32 R49, RZ, RZ, R119.reuse ;  /* 0x000000ffff317224 */ /* 0x100fe400078e0077 */
[C---:B0-----:R-:W-:Y:S01]  /*5ec0*/  FADD.FTZ R5, R31.reuse, R0 ;  /* 0x000000001f057221 */ /* 0x041fe20000010000 */
[----:B------:R-:W-:Y:S01]  /*5ed0*/  F2FP.BF16.F32.PACK_AB R179, R31, R30 ;  /* 0x0000001e1fb3723e */ /* 0x000fe200000010ff */
[----:B------:R-:W-:Y:S02]  /*5ee0*/  IMAD.MOV.U32 R0, RZ, RZ, 0x3f800000 ;  /* 0x3f800000ff007424 */ /* 0x000fe400078e00ff */
[----:B------:R-:W-:-:S02]  /*5ef0*/  IMAD.MOV.U32 R31, RZ, RZ, R119 ;  /* 0x000000ffff1f7224 */ /* 0x000fc400078e0077 */
        /* <DEDUP_REMOVED lines=54> */
[----:B------:R-:W-:-:S07]  /*6260*/  CS2R R24, SRZ ;  /* 0x0000000000187805 */ /* 0x000fce000001ff00 */
.L_x_3408:
        /* <DEDUP_REMOVED lines=8> */
.L_x_3400:
        /* <DEDUP_REMOVED lines=10> */
.L_x_3401:
[----:B-1----:R-:W-:Y:S05]  /*6390*/  @P2 BRA `(.L_x_3402) ;  /* 0x0000000000082947 */ /* 0x002fea0003800000 */
[----:B------:R-:W1:Y:S02]  /*63a0*/  SYNCS.PHASECHK.TRANS64.TRYWAIT P2, [UR60+0x36830], R2 ;  /* 0x03683002ff0075a7 */ /* 0x000e64000804017c */
[----:B-1----:R-:W-:Y:S05]  /*63b0*/  @!P2 BRA `(.L_x_3403) ;  /* 0x000000f800bca947 */ /* 0x002fea0003800000 */
.L_x_3402:
[----:B------:R-:W-:Y:S01]  /*63c0*/  R2UR UR10, R8 ;  /* 0x00000000080a72ca */ /* 0x000fe200000e0000 */
[----:B------:R-:W-:Y:S01]  /*63d0*/  WARPGROUP.ARRIVE ;  /* 0x00000000000079c5 */ /* 0x000fe20000000000 */
[----:B------:R-:W-:Y:S01]  /*63e0*/  R2UR UR7, R16 ;  /* 0x00000000100772ca */ /* 0x000fe200000e0000 */
[----:B------:R-:W-:Y:S01]  /*63f0*/  UMOV UR39, 0x40000040 ;  /* 0x4000004000277882 */ /* 0x000fe20000000000 */
[----:B------:R-:W-:Y:S01]  /*6400*/  MOV R12, UR37 ;  /* 0x00000025000c7c02 */ /* 0x000fe20008000f00 */
[----:B------:R-:W-:Y:S01]  /*6410*/  UMOV UR37, UR53 ;  /* 0x0000003500257c82 */ /* 0x000fe20008000000 */
[----:B------:R-:W-:Y:S01]  /*6420*/  MOV R13, UR36 ;  /* 0x00000024000d7c02 */ /* 0x000fe20008000f00 */
[----:B------:R-:W-:Y:S01]  /*6430*/  UMOV UR36, UR52 ;  /* 0x0000003400247c82 */ /* 0x000fe20008000000 */
[----:B------:R-:W-:Y:S01]  /*6440*/  MOV R14, UR41 ;  /* 0x00000029000e7c02 */ /* 0x000fe20008000f00 */
[----:B------:R-:W-:Y:S01]  /*6450*/  UMOV UR41, UR53 ;  /* 0x0000003500297c82 */ /* 0x000fe20008000000 */
[----:B------:R-:W-:Y:S01]  /*6460*/  MOV R15, UR40 ;  /* 0x00000028000f7c02 */ /* 0x000fe20008000f00 */
[----:B------:R-:W-:Y:S01]  /*6470*/  UMOV UR40, UR52 ;  /* 0x0000003400287c82 */ /* 0x000fe20008000000 */
[----:B------:R-:W-:Y:S01]  /*6480*/  UMOV UR43, 0x40000040 ;  /* 0x40000040002b7882 */ /* 0x000fe20000000000 */
[----:B------:R-:W-:Y:S01]  /*6490*/  UMOV UR48, UR52 ;  /* 0x0000003400307c82 */ /* 0x000fe20008000000 */
[----:B------:R-:W-:Y:S01]  /*64a0*/  UMOV UR49, UR53 ;  /* 0x0000003500317c82 */ /* 0x000fe20008000000 */
[----:B------:R-:W-:Y:S01]  /*64b0*/  UIMAD UR7, UR7, 0xa80, UR10 ;  /* 0x00000a80070778a4 */ /* 0x000fe2000f8e020a */
[----:B01----:R-:W-:Y:S01]  /*64c0*/  MOV R2, UR45 ;  /* 0x0000002d00027c02 */ /* 0x003fe20008000f00 */
[----:B------:R-:W-:Y:S01]  /*64d0*/  UMOV UR51, 0x40000040 ;  /* 0x4000004000337882 */ /* 0x000fe20000000000 */
[----:B------:R-:W-:Y:S01]  /*64e0*/  MOV R3, UR44 ;  /* 0x0000002c00037c02 */ /* 0x000fe20008000f00 */
[----:B------:R-:W-:Y:S01]  /*64f0*/  UIADD3 UR11, UR7, 0x80, URZ ;  /* 0x00000080070b7890 */ /* 0x000fe2000fffe03f */
[-C--:B------:R-:W-:Y:S01]  /*6500*/  FMUL.FTZ R24, R24, R7.reuse ;  /* 0x0000000718187220 */ /* 0x080fe20000410000 */
[----:B------:R-:W-:Y:S01]  /*6510*/  UIADD3 UR50, UR7, 0x100, URZ ;  /* 0x0000010007327890 */ /* 0x000fe2000fffe03f */
[-C--:B------:R-:W-:Y:S01]  /*6520*/  FMUL.FTZ R25, R25, R7.reuse ;  /* 0x0000000719197220 */ /* 0x080fe20000410000 */
[----:B------:R-:W-:Y:S01]  /*6530*/  UMOV UR38, UR7 ;  /* 0x0000000700267c82 */ /* 0x000fe20008000000 */
[----:B------:R-:W-:Y:S01]  /*6540*/  UIADD3 UR10, UR7, 0x180, URZ ;  /* 0x00000180070a7890 */ /* 0x000fe2000fffe03f */
[----:B------:R-:W-:Y:S01]  /*6550*/  HGMMA.64x16x16.F32.BF16 R168, gdesc[UR36], RZ, !UPT, gsb0 ;  /* 0x0020000024a879f0 */ /* 0x000fe2000c0018ff */
[----:B------:R-:W-:Y:S01]  /*6560*/  UMOV UR42, UR11 ;  /* 0x0000000b002a7c82 */ /* 0x000fe20008000000 */
[----:B------:R-:W-:Y:S01]  /*6570*/  UMOV UR44, UR52 ;  /* 0x00000034002c7c82 */ /* 0x000fe20008000000 */
[----:B------:R-:W-:Y:S01]  /*6580*/  UMOV UR45, UR53 ;  /* 0x00000035002d7c82 */ /* 0x000fe20008000000 */
[----:B------:R-:W-:Y:S01]  /*6590*/  UMOV UR47, 0x40000040 ;  /* 0x40000040002f7882 */ /* 0x000fe20000000000 */
[----:B------:R-:W-:Y:S01]  /*65a0*/  UIADD3 UR54, UR7, 0x200, URZ ;  /* 0x0000020007367890 */ /* 0x000fe2000fffe03f */
[----:B------:R-:W-:Y:S01]  /*65b0*/  R2UR UR37, R12 ;  /* 0x000000000c2572ca */ /* 0x000fe200000e0000 */
[----:B------:R-:W-:Y:S01]  /*65c0*/  UMOV UR46, UR10 ;  /* 0x0000000a002e7c82 */ /* 0x000fe20008000000 */
[----:B------:R-:W-:Y:S01]  /*65d0*/  UMOV UR55, 0x40000040 ;  /* 0x4000004000377882 */ /* 0x000fe20000000000 */
[----:B------:R-:W-:Y:S01]  /*65e0*/  UIADD3 UR58, UR7, 0x280, URZ ;  /* 0x00000280073a7890 */ /* 0x000fe2000fffe03f */
[----:B------:R-:W-:Y:S01]  /*65f0*/  R2UR UR36, R13 ;  /* 0x000000000d2472ca */ /* 0x000fe200000e0000 */
        /* <DEDUP_REMOVED lines=136> */
[----:B------:R-:W-:Y:S03]  /*6e80*/  HGMMA.64x16x16.F32.BF16 R136, gdesc[UR52], RZ, !UPT, gsb0 ;  /* 0x00200000348879f0 */ /* 0x000fe6000c0018ff */
[----:B------:R-:W-:Y:S02]  /*6e90*/  WARPGROUP.DEPBAR.LE gsb0, 0x0 ;  /* 0x00008000000079c5 */ /* 0x000fe40000010000 */
[----:B------:R-:W-:-:S06]  /*6ea0*/  WARPGROUP.ARRIVE ;  /* 0x00000000000079c5 */ /* 0x000fcc0000000000 */
[----:B------:R-:W-:Y:S03]  /*6eb0*/  HGMMA.64x16x16.F32.BF16 R128, gdesc[UR56], RZ, !UPT, gsb0 ;  /* 0x00200000388079f0 */ /* 0x000fe6000c0018ff */
        /* <DEDUP_REMOVED lines=434> */
[----:B------:R-:W-:Y:S01]  /*89e0*/  UMOV UR47, 0x40000040 ;  /* 0x40000040002f7882 */ /* 0x000fe20000000000 */
        /* <DEDUP_REMOVED lines=16> */
.L_x_3404:
[----:B------:R-:W-:Y:S02]  /*8af0*/  R2UR UR10, R4 ;  /* 0x00000000040a72ca */ /* 0x000fe400000e0000 */
[----:B------:R-:W-:-:S11]  /*8b00*/  SHF.L.U32 R0, R11, 0x1f, RZ ;  /* 0x0000001f0b007819 */ /* 0x000fd600000006ff */
[----:B------:R-:W-:-:S09]  /*8b10*/  ULEA UR10, UR6, UR10, 0x3 ;  /* 0x0000000a060a7291 */ /* 0x000fd2000f8e183f */
[----:B------:R0:W1:Y:S01]  /*8b20*/  SYNCS.PHASECHK.TRANS64.TRYWAIT P2, [UR10+0x36850], R0 ;  /* 0x03685000ff0075a7 */ /* 0x000062000804014a */
[----:B------:R-:W-:Y:S05]  /*8b30*/  @!P0 BRA `(.L_x_3405) ;  /* 0x0000000000048947 */ /* 0x000fea0003800000 */
[----:B------:R-:W-:Y:S01]  /*8b40*/  BPT.TRAP 0x1 ;  /* 0x000000040000795c */ /* 0x000fe20000300000 */
.L_x_3405:
[----:B-1----:R-:W-:Y:S05]  /*8b50*/  @P2 BRA `(.L_x_3406) ;  /* 0x0000000000082947 */ /* 0x002fea0003800000 */
[----:B------:R-:W1:Y:S02]  /*8b60*/  SYNCS.PHASECHK.TRANS64.TRYWAIT P2, [UR10+0x36850], R0 ;  /* 0x03685000ff0075a7 */ /* 0x000e64000804014a */
[----:B-1----:R-:W-:Y:S05]  /*8b70*/  @!P2 BRA `(.L_x_3407) ;  /* 0x000000d000e4a947 */ /* 0x002fea0003800000 */
.L_x_3406:
[----:B------:R-:W-:Y:S01]  /*8b80*/  R2UR UR7, R4 ;  /* 0x00000000040772ca */ /* 0x000fe200000e0000 */
[----:B------:R-:W-:Y:S01]  /*8b90*/  WARPGROUP.ARRIVE ;  /* 0x00000000000079c5 */ /* 0x000fe20000000000 */
[----:B01----:R-:W-:Y:S01]  /*8ba0*/  FMNMX.FTZ R0, R168, R10, !PT ;  /* 0x0000000aa8007209 */ /* 0x003fe20007810000 */
[----:B------:R-:W-:Y:S01]  /*8bb0*/  ULDC UR14, c[0x0][0x988] ;  /* 0x00026200000e7ab9 */ /* 0x000fe20000000800 */
[----:B------:R-:W-:Y:S01]  /*8bc0*/  R2UR UR15, R18 ;  /* 0x00000000120f72ca */ /* 0x000fe200000e0000 */
[----:B------:R-:W-:Y:S01]  /*8bd0*/  VOTEU.ALL UP0, P1 ;  /* 0x00000000003f7886 */ /* 0x000fe20000800000 */
[----:B------:R-:W-:-:S04]  /*8be0*/  FMNMX.FTZ R3, R169, R0, !PT ;  /* 0x00000000a9037209 */ /* 0x000fc80007810000 */
[----:B------:R-:W-:Y:S01]  /*8bf0*/  FMNMX.FTZ R0, R172, R3, !PT ;  /* 0x00000003ac007209 */ /* 0x000fe20007810000 */
[----:B------:R-:W-:Y:S02]  /*8c00*/  @!UP0 UIADD3 UR60, UR60, 0x36840, URZ ;  /* 0x000368403c3c8890 */ /* 0x000fe4000fffe03f */
[----:B------:R-:W-:Y:S01]  /*8c10*/  UIADD3 UR7, UR7, 0x400, URZ ;  /* 0x0000040007077890 */ /* 0x000fe2000fffe03f */
[----:B------:R-:W-:Y:S01]  /*8c20*/  FMNMX.FTZ R3, R173, R0, !PT ;  /* 0x00000000ad037209 */ /* 0x000fe20007810000 */
[----:B------:R-:W-:Y:S02]  /*8c30*/  @!UP0 UIADD3 UR10, UR10, 0x36860, URZ ;  /* 0x000368600a0a8890 */ /* 0x000fe4000fffe03f */
[----:B------:R-:W-:Y:S01]  /*8c40*/  USHF.R.U32.HI UR7, URZ, 0x4, UR7 ;  /* 0x000000043f077899 */ /* 0x000fe20008011607 */
[----:B------:R-:W-:Y:S01]  /*8c50*/  FMNMX.FTZ R0, R160, R3, !PT ;  /* 0x00000003a0007209 */ /* 0x000fe20007810000 */
[----:B------:R-:W-:Y:S02]  /*8c60*/  @!UP0 UPRMT UR60, URZ, 0x654, UR60 ;  /* 0x000006543f3c8896 */ /* 0x000fe4000800003c */
[----:B------:R-:W-:Y:S01]  /*8c70*/  ULOP3.LUT UR7, UR7, 0x3fff, URZ, 0xc0, !UPT ;  /* 0x00003fff07077892 */ /* 0x000fe2000f8ec03f */
[----:B------:R-:W-:Y:S01]  /*8c80*/  FMNMX.FTZ R3, R161, R0, !PT ;  /* 0x00000000a1037209 */ /* 0x000fe20007810000 */
[----:B------:R-:W-:-:S02]  /*8c90*/  @!UP0 UPRMT UR10, URZ, 0x654, UR10 ;  /* 0x000006543f0a8896 */ /* 0x000fc4000800000a */
[----:B------:R-:W-:Y:S01]  /*8ca0*/  ULOP3.LUT UR7, UR7, 0x3800000, URZ, 0xfc, !UPT ;  /* 0x0380000007077892 */ /* 0x000fe2000f8efc3f */
[----:B------:R-:W-:Y:S01]  /*8cb0*/  FMNMX.FTZ R0, R164, R3, !PT ;  /* 0x00000003a4007209 */ /* 0x000fe20007810000 */
[----:B------:R-:W-:Y:S02]  /*8cc0*/  UISETP.GT.AND UP0, UPT, UR61, UR15, UPT ;  /* 0x0000000f3d00728c */ /* 0x000fe4000bf04270 */
[----:B------:R-:W-:Y:S01]  /*8cd0*/  UIMAD UR11, UR6, 0xa80, UR7 ;  /* 0x00000a80060b78a4 */ /* 0x000fe2000f8e0207 */
[----:B------:R-:W-:Y:S01]  /*8ce0*/  FMNMX.FTZ R3, R165, R0, !PT ;  /* 0x00000000a5037209 */ /* 0x000fe20007810000 */
[----:B------:R-:W-:Y:S01]  /*8cf0*/  UIADD3 UR61, UR61, -0x1, URZ ;  /* 0xffffffff3d3d7890 */ /* 0x000fe2000fffe03f */
[----:B------:R-:W-:Y:S02]  /*8d00*/  UMOV UR7, 0x40000040 ;  /* 0x4000004000077882 */ /* 0x000fe40000000000 */
[----:B------:R-:W-:Y:S02]  /*8d10*/  FMNMX.FTZ R0, R152, R3, !PT ;  /* 0x0000000398007209 */ /* 0x000fe40007810000 */
[----:B------:R-:W-:Y:S01]  /*8d20*/  UMOV UR6, UR11 ;  /* 0x0000000b00067c82 */ /* 0x000fe20008000000 */
[----:B------:R-:W-:Y:S01]  /*8d30*/  PLOP3.LUT P2, PT, PT, PT, UP0, 0x80, 0x0 ;  /* 0x000000000000781c */ /* 0x000fe20003f4f008 */
[----:B------:R-:W-:Y:S01]  /*8d40*/  HGMMA.64x192x16.F32.BF16 R24, R200, gdesc[UR4].tnspB, R24, gsb0 ;  /* 0x42e00004c8187df0 */ /* 0x000fe20008001818 */
        /* <DEDUP_REMOVED lines=24> */
[----:B------:R-:W0:Y:S02]  /*8ed0*/  SHFL.BFLY PT, R0, R11, 0x1, 0x1f ;  /* 0x0c201f000b007f89 */ /* 0x000e2400000e0000 */
[----:B0-----:R-:W-:Y:S02]  /*8ee0*/  FMNMX.FTZ R3, R11, R0, !PT ;  /* 0x000000000b037209 */ /* 0x001fe40007810000 */
[----:B------:R-:W-:-:S03]  /*8ef0*/  FMNMX.FTZ R11, R171, R2, !PT ;  /* 0x00000002ab0b7209 */ /* 0x000fc60007810000 */
[----:B------:R-:W-:Y:S01]  /*8f00*/  FADD.FTZ R0, -R3, R10 ;  /* 0x0000000a03007221 */ /* 0x000fe20000010100 */
[----:B------:R-:W-:-:S03]  /*8f10*/  FMNMX.FTZ R2, R174, R11, !PT ;  /* 0x0000000bae027209 */ /* 0x000fc60007810000 */
[----:B------:R-:W-:Y:S01]  /*8f20*/  FMUL.FTZ R7, R0, UR14 ;  /* 0x0000000e00077c20 */ /* 0x000fe20008410000 */
[----:B------:R-:W-:Y:S01]  /*8f30*/  FMNMX.FTZ R11, R175, R2, !PT ;  /* 0x00000002af0b7209 */ /* 0x000fe20007810000 */
[----:B------:R-:W-:-:S03]  /*8f40*/  FMUL.FTZ R0, R3, UR14 ;  /* 0x0000000e03007c20 */ /* 0x000fc60008410000 */
[----:B------:R-:W-:Y:S01]  /*8f50*/  FMNMX.FTZ R2, R162, R11, !PT ;  /* 0x0000000ba2027209 */ /* 0x000fe20007810000 */
[--C-:B------:R-:W-:Y:S01]  /*8f60*/  FFMA.FTZ R21, R169, UR14, -R0.reuse ;  /* 0x0000000ea9157c23 */ /* 0x100fe20008010800 */
[--C-:B------:R-:W-:Y:S01]  /*8f70*/  FFMA.FTZ R12, R157, UR14, -R0.reuse ;  /* 0x0000000e9d0c7c23 */ /* 0x100fe20008010800 */
[--C-:B------:R-:W-:Y:S01]  /*8f80*/  FFMA.FTZ R14, R145, UR14, -R0.reuse ;  /* 0x0000000e910e7c23 */ /* 0x100fe20008010800 */
[----:B------:R-:W-:Y:S01]  /*8f90*/  FMNMX.FTZ R11, R163, R2, !PT ;  /* 0x00000002a30b7209 */ /* 0x000fe20007810000 */
[--C-:B------:R-:W-:Y:S01]  /*8fa0*/  FFMA.FTZ R20, R141, UR14, -R0.reuse ;  /* 0x0000000e8d147c23 */ /* 0x100fe20008010800 */
[--C-:B------:R-:W-:Y:S01]  /*8fb0*/  FFMA.FTZ R129, R129, UR14, -R0.reuse ;  /* 0x0000000e81817c23 */ /* 0x100fe20008010800 */
[----:B------:R-:W-:Y:S01]  /*8fc0*/  MUFU.EX2 R7, R7 ;  /* 0x0000000700077308 */ /* 0x000fe20000000800 */
[----:B------:R-:W-:Y:S01]  /*8fd0*/  FMNMX.FTZ R2, R166, R11, !PT ;  /* 0x0000000ba6027209 */ /* 0x000fe20007810000 */
[----:B------:R-:W-:-:S03]  /*8fe0*/  FFMA.FTZ R11, R161, UR14, -R0 ;  /* 0x0000000ea10b7c23 */ /* 0x000fc60008010800 */
[----:B------:R-:W-:-:S03]  /*8ff0*/  FMNMX.FTZ R13, R167, R2, !PT ;  /* 0x00000002a70d7209 */ /* 0x000fc60007810000 */
[----:B------:R-:W-:Y:S01]  /*9000*/  MUFU.EX2 R21, R21 ;  /* 0x0000001500157308 */ /* 0x000fe20000000800 */
[----:B------:R-:W-:-:S04]  /*9010*/  FMNMX.FTZ R2, R154, R13, !PT ;  /* 0x0000000d9a027209 */ /* 0x000fc80007810000 */
[----:B------:R-:W-:-:S03]  /*9020*/  FMNMX.FTZ R13, R155, R2, !PT ;  /* 0x000000029b0d7209 */ /* 0x000fc60007810000 */
        /* <DEDUP_REMOVED lines=14> */
[----:B------:R-:W-:Y:S01]  /*9110*/  FMNMX.FTZ R2, R142, R15, !PT ;  /* 0x0000000f8e027209 */ /* 0x000fe20007810000 */
[----:B------:R-:W-:Y:S02]  /*9120*/  WARPGROUP.DEPBAR.LE gsb0, 0x0 ;  /* 0x00008000000079c5 */ /* 0x000fe40000010000 */
[----:B------:R-:W-:Y:S01]  /*9130*/  WARPGROUP.ARRIVE ;  /* 0x00000000000079c5 */ /* 0x000fe20000000000 */
[----:B------:R-:W-:Y:S01]  /*9140*/  FMNMX.FTZ R15, R143, R2, !PT ;  /* 0x000000028f0f7209 */ /* 0x000fe20007810000 */
[--C-:B------:R-:W-:Y:S01]  /*9150*/  FFMA.FTZ R200, R168, UR14, -R0.reuse ;  /* 0x0000000ea8c87c23 */ /* 0x100fe20008010800 */
[--C-:B------:R-:W-:Y:S01]  /*9160*/  FFMA.FTZ R202, R172, UR14, -R0.reuse ;  /* 0x0000000eacca7c23 */ /* 0x100fe20008010800 */
[----:B------:R-:W-:Y:S01]  /*9170*/  FFMA.FTZ R168, R173, UR14, -R0 ;  /* 0x0000000eada87c23 */ /* 0x000fe20008010800 */
[----:B------:R-:W-:Y:S01]  /*9180*/  FMNMX.FTZ R2, R130, R15, !PT ;  /* 0x0000000f82027209 */ /* 0x000fe20007810000 */
[----:B------:R-:W-:Y:S01]  /*9190*/  HGMMA.64x192x16.F32.BF16 R24, R196, gdesc[UR4].tnspB, R24, gsb0 ;  /* 0x42e00004c4187df0 */ /* 0x000fe20008001818 */
[----:B------:R-:W-:Y:S01]  /*91a0*/  UIADD3 UR6, UR11, 0x100, URZ ;  /* 0x000001000b067890 */ /* 0x000fe2000fffe03f */
[----:B------:R-:W0:Y:S01]  /*91b0*/  MUFU.EX2 R200, R200 ;  /* 0x000000c800c87308 */ /* 0x000e220000000800 */
[----:B------:R-:W-:Y:S01]  /*91c0*/  UMOV UR7, 0x40000040 ;  /* 0x4000004000077882 */ /* 0x000fe20000000000 */
[----:B------:R-:W-:-:S04]  /*91d0*/  FMNMX.FTZ R15, R131, R2, !PT ;  /* 0x00000002830f7209 */ /* 0x000fc80007810000 */
[----:B------:R-:W-:Y:S02]  /*91e0*/  FMNMX.FTZ R2, R134, R15, !PT ;  /* 0x0000000f86027209 */ /* 0x000fe40007810000 */
[----:B------:R-:W-:Y:S02]  /*91f0*/  MUFU.EX2 R202, R202 ;  /* 0x000000ca00ca7308 */ /* 0x000fe40000000800 */
[----:B------:R-:W-:-:S04]  /*9200*/  FMNMX.FTZ R15, R135, R2, !PT ;  /* 0x00000002870f7209 */ /* 0x000fc80007810000 */
[----:B------:R-:W-:Y:S02]  /*9210*/  FMNMX.FTZ R2, R122, R15, !PT ;  /* 0x0000000f7a027209 */ /* 0x000fe40007810000 */
[----:B------:R-:W-:Y:S02]  /*9220*/  MUFU.EX2 R168, R168 ;  /* 0x000000a800a87308 */ /* 0x000fe40000000800 */
[----:B------:R-:W-:-:S04]  /*9230*/  FMNMX.FTZ R15, R123, R2, !PT ;  /* 0x000000027b0f7209 */ /* 0x000fc80007810000 */
[----:B------:R-:W-:Y:S01]  /*9240*/  FMNMX.FTZ R2, R126, R15, !PT ;  /* 0x0000000f7e027209 */ /* 0x000fe20007810000 */
[----:B------:R-:W-:Y:S01]  /*9250*/  FFMA.FTZ R15, R137, UR14, -R0 ;  /* 0x0000000e890f7c23 */ /* 0x000fe20008010800 */
[----:B------:R-:W-:Y:S02]  /*9260*/  MUFU.EX2 R129, R129 ;  /* 0x0000008100817308 */ /* 0x000fe40000000800 */
[----:B------:R-:W-:-:S05]  /*9270*/  FMNMX.FTZ R2, R127, R2, !PT ;  /* 0x000000027f027209 */ /* 0x000fca0007810000 */
[----:B------:R-:W1:Y:S01]  /*9280*/  SHFL.BFLY PT, R10, R2, 0x2, 0x1f ;  /* 0x0c401f00020a7f89 */ /* 0x000e6200000e0000 */
[----:B------:R-:W-:Y:S01]  /*9290*/  MUFU.EX2 R15, R15 ;  /* 0x0000000f000f7308 */ /* 0x000fe20000000800 */
[----:B-1----:R-:W-:Y:S01]  /*92a0*/  FMNMX.FTZ R2, R2, R10, !PT ;  /* 0x0000000a02027209 */ /* 0x002fe20007810000 */
[--C-:B------:R-:W-:Y:S01]  /*92b0*/  FFMA.FTZ R10, R120, UR14, -R0.reuse ;  /* 0x0000000e780a7c23 */ /* 0x100fe20008010800 */
[--C-:B------:R-:W-:Y:S01]  /*92c0*/  FFMA.FTZ R120, R121, UR14, -R0.reuse ;  /* 0x0000000e79787c23 */ /* 0x100fe20008010800 */
[----:B------:R-:W-:-:S04]  /*92d0*/  FFMA.FTZ R121, R124, UR14, -R0 ;  /* 0x0000000e7c797c23 */ /* 0x000fc80008010800 */
[----:B------:R-:W-:Y:S08]  /*92e0*/  MUFU.EX2 R10, R10 ;  /* 0x0000000a000a7308 */ /* 0x000ff00000000800 */
[----:B------:R-:W-:Y:S08]  /*92f0*/  MUFU.EX2 R120, R120 ;  /* 0x0000007800787308 */ /* 0x000ff00000000800 */
[----:B------:R-:W-:Y:S01]  /*9300*/  MUFU.EX2 R121, R121 ;  /* 0x0000007900797308 */ /* 0x000fe20000000800 */
[----:B------:R-:W-:-:S02]  /*9310*/  WARPGROUP.DEPBAR.LE gsb0, 0x0 ;  /* 0x00008000000079c5 */ /* 0x000fc40000010000 */
[----:B------:R-:W-:Y:S01]  /*9320*/  WARPGROUP.ARRIVE ;  /* 0x00000000000079c5 */ /* 0x000fe20000000000 */
[--C-:B------:R-:W-:Y:S01]  /*9330*/  FFMA.FTZ R196, R160, UR14, -R0.reuse ;  /* 0x0000000ea0c47c23 */ /* 0x100fe20008010800 */
[----:B------:R-:W-:-:S04]  /*9340*/  FFMA.FTZ R198, R164, UR14, -R0 ;  /* 0x0000000ea4c67c23 */ /* 0x000fc80008010800 */
[----:B------:R-:W-:Y:S01]  /*9350*/  HGMMA.64x192x16.F32.BF16 R24, R192, gdesc[UR4].tnspB, R24, gsb0 ;  /* 0x42e00004c0187df0 */ /* 0x000fe20008001818 */
[----:B------:R-:W-:Y:S01]  /*9360*/  UIADD3 UR6, UR11, 0x180, URZ ;  /* 0x000001800b067890 */ /* 0x000fe2000fffe03f */
[----:B------:R-:W-:Y:S01]  /*9370*/  MUFU.EX2 R196, R196 ;  /* 0x000000c400c47308 */ /* 0x000fe20000000800 */
[----:B------:R-:W-:-:S07]  /*9380*/  UMOV UR7, 0x40000040 ;  /* 0x4000004000077882 */ /* 0x000fce0000000000 */
[----:B------:R-:W-:Y:S01]  /*9390*/  MUFU.EX2 R198, R198 ;  /* 0x000000c600c67308 */ /* 0x000fe20000000800 */
[----:B------:R-:W-:Y:S02]  /*93a0*/  WARPGROUP.DEPBAR.LE gsb0, 0x0 ;  /* 0x00008000000079c5 */ /* 0x000fe40000010000 */
[----:B------:R-:W-:Y:S01]  /*93b0*/  WARPGROUP.ARRIVE ;  /* 0x00000000000079c5 */ /* 0x000fe20000000000 */
[--C-:B------:R-:W-:Y:S01]  /*93c0*/  FFMA.FTZ R192, R152, UR14, -R0.reuse ;  /* 0x0000000e98c07c23 */ /* 0x100fe20008010800 */
[--C-:B------:R-:W-:Y:S01]  /*93d0*/  FFMA.FTZ R152, R153, UR14, -R0.reuse ;  /* 0x0000000e99987c23 */ /* 0x100fe20008010800 */
[----:B------:R-:W-:-:S04]  /*93e0*/  FFMA.FTZ R194, R156, UR14, -R0 ;  /* 0x0000000e9cc27c23 */ /* 0x000fc80008010800 */
[----:B------:R-:W-:Y:S01]  /*93f0*/  HGMMA.64x192x16.F32.BF16 R24, R188, gdesc[UR4].tnspB, R24, gsb0 ;  /* 0x42e00004bc187df0 */ /* 0x000fe20008001818 */
[----:B------:R-:W-:Y:S01]  /*9400*/  UIADD3 UR6, UR11, 0x200, URZ ;  /* 0x000002000b067890 */ /* 0x000fe2000fffe03f */
[----:B------:R-:W-:Y:S01]  /*9410*/  MUFU.EX2 R192, R192 ;  /* 0x000000c000c07308 */ /* 0x000fe20000000800 */
[----:B------:R-:W-:-:S07]  /*9420*/  UMOV UR7, 0x40000040 ;  /* 0x4000004000077882 */ /* 0x000fce0000000000 */
[----:B------:R-:W-:Y:S08]  /*9430*/  MUFU.EX2 R152, R152 ;  /* 0x0000009800987308 */ /* 0x000ff00000000800 */
[----:B------:R-:W-:Y:S01]  /*9440*/  MUFU.EX2 R194, R194 ;  /* 0x000000c200c27308 */ /* 0x000fe20000000800 */
[----:B------:R-:W-:Y:S02]  /*9450*/  WARPGROUP.DEPBAR.LE gsb0, 0x0 ;  /* 0x00008000000079c5 */ /* 0x000fe40000010000 */
[----:B------:R-:W-:Y:S01]  /*9460*/  WARPGROUP.ARRIVE ;  /* 0x00000000000079c5 */ /* 0x000fe20000000000 */
[--C-:B------:R-:W-:Y:S01]  /*9470*/  FFMA.FTZ R188, R144, UR14, -R0.reuse ;  /* 0x0000000e90bc7c23 */ /* 0x100fe20008010800 */
[--C-:B------:R-:W-:Y:S01]  /*9480*/  FFMA.FTZ R190, R148, UR14, -R0.reuse ;  /* 0x0000000e94be7c23 */ /* 0x100fe20008010800 */
[----:B------:R-:W-:-:S03]  /*9490*/  FFMA.FTZ R144, R149, UR14, -R0 ;  /* 0x0000000e95907c23 */ /* 0x000fc60008010800 */
        /* <DEDUP_REMOVED lines=9> */
[----:B------:R-:W-:Y:S01]  /*9530*/  FFMA.FTZ R186, R140, UR14, -R0 ;  /* 0x0000000e8cba7c23 */ /* 0x000fe20008010800 */
[----:B------:R-:W1:Y:S03]  /*9540*/  SHFL.BFLY PT, R136, R2, 0x1, 0x1f ;  /* 0x0c201f0002887f89 */ /* 0x000e6600000e0000 */
[----:B------:R-:W-:Y:S01]  /*9550*/  HGMMA.64x192x16.F32.BF16 R24, R180, gdesc[UR4].tnspB, R24, gsb0 ;  /* 0x42e00004b4187df0 */ /* 0x000fe20008001818 */
[----:B------:R-:W-:Y:S01]  /*9560*/  UIADD3 UR6, UR11, 0x300, URZ ;  /* 0x000003000b067890 */ /* 0x000fe2000fffe03f */
[----:B------:R-:W-:Y:S01]  /*9570*/  MUFU.EX2 R184, R184 ;  /* 0x000000b800b87308 */ /* 0x000fe20000000800 */
[----:B------:R-:W-:-:S07]  /*9580*/  UMOV UR7, 0x40000040 ;  /* 0x4000004000077882 */ /* 0x000fce0000000000 */
[----:B------:R-:W-:Y:S01]  /*9590*/  MUFU.EX2 R186, R186 ;  /* 0x000000ba00ba7308 */ /* 0x000fe20000000800 */
[----:B-1----:R-:W-:-:S05]  /*95a0*/  FMNMX.FTZ R2, R2, R136, !PT ;  /* 0x0000008802027209 */ /* 0x002fca0007810000 */
[----:B------:R-:W-:-:S04]  /*95b0*/  FMUL.FTZ R124, R2, UR14 ;  /* 0x0000000e027c7c20 */ /* 0x000fc80008410000 */
[--C-:B------:R-:W-:Y:S01]  /*95c0*/  FFMA.FTZ R201, R170, UR14, -R124.reuse ;  /* 0x0000000eaac97c23 */ /* 0x100fe2000801087c */
[--C-:B------:R-:W-:Y:S01]  /*95d0*/  FFMA.FTZ R203, R174, UR14, -R124.reuse ;  /* 0x0000000eaecb7c23 */ /* 0x100fe2000801087c */
[--C-:B------:R-:W-:Y:S01]  /*95e0*/  FFMA.FTZ R175, R175, UR14, -R124.reuse ;  /* 0x0000000eafaf7c23 */ /* 0x100fe2000801087c */
[--C-:B------:R-:W-:Y:S01]  /*95f0*/  FFMA.FTZ R197, R162, UR14, -R124.reuse ;  /* 0x0000000ea2c57c23 */ /* 0x100fe2000801087c */
[--C-:B------:R-:W-:Y:S01]  /*9600*/  FFMA.FTZ R189, R146, UR14, -R124.reuse ;  /* 0x0000000e92bd7c23 */ /* 0x100fe2000801087c */
[----:B------:R-:W-:Y:S01]  /*9610*/  FFMA.FTZ R187, R142, UR14, -R124 ;  /* 0x0000000e8ebb7c23 */ /* 0x000fe2000801087c */
[----:B------:R-:W-:Y:S01]  /*9620*/  MUFU.EX2 R201, R201 ;  /* 0x000000c900c97308 */ /* 0x000fe20000000800 */
[----:B0-----:R-:W-:Y:S01]  /*9630*/  FFMA.FTZ R146, R7, R6, R200 ;  /* 0x0000000607927223 */ /* 0x001fe200000100c8 */
        /* <DEDUP_REMOVED lines=8> */
[----:B------:R-:W-:Y:S01]  /*96c0*/  F2FP.BF16.F32.PACK_AB R200, R21, R200 ;  /* 0x000000c815c8723e */ /* 0x000fe200000010ff */
[--C-:B------:R-:W-:Y:S01]  /*96d0*/  FFMA.FTZ R141, R147, UR14, -R124.reuse ;  /* 0x0000000e938d7c23 */ /* 0x100fe2000801087c */
[--C-:B------:R-:W-:Y:S01]  /*96e0*/  FFMA.FTZ R191, R150, UR14, -R124.reuse ;  /* 0x0000000e96bf7c23 */ /* 0x100fe2000801087c */
[--C-:B------:R-:W-:Y:S01]  /*96f0*/  FFMA.FTZ R151, R151, UR14, -R124.reuse ;  /* 0x0000000e97977c23 */ /* 0x100fe2000801087c */
[--C-:B------:R-:W-:Y:S01]  /*9700*/  FFMA.FTZ R185, R138, UR14, -R124.reuse ;  /* 0x0000000e8ab97c23 */ /* 0x100fe2000801087c */
        /* <DEDUP_REMOVED lines=34> */
[----:B------:R-:W-:Y:S01]  /*9930*/  FADD.FTZ R0, -R2, R9 ;  /* 0x0000000902007221 */ /* 0x000fe20000010100 */
[----:B------:R-:W-:Y:S01]  /*9940*/  HGMMA.64x192x16.F32.BF16 R24, R176, gdesc[UR4].tnspB, R24, gsb0 ;  /* 0x42e00004b0187df0 */ /* 0x000fe20008001818 */
[--C-:B------:R-:W-:Y:S01]  /*9950*/  FFMA.FTZ R125, R171, UR14, -R124.reuse ;  /* 0x0000000eab7d7c23 */ /* 0x100fe2000801087c */
[----:B------:R-:W-:Y:S01]  /*9960*/  MUFU.EX2 R9, R132 ;  /* 0x0000008400097308 */ /* 0x000fe20000000800 */
[----:B------:R-:W-:Y:S01]  /*9970*/  FMUL.FTZ R0, R0, UR14 ;  /* 0x0000000e00007c20 */ /* 0x000fe20008410000 */
[--C-:B------:R-:W-:Y:S01]  /*9980*/  FFMA.FTZ R133, R163, UR14, -R124.reuse ;  /* 0x0000000ea3857c23 */ /* 0x100fe2000801087c */
[----:B------:R-:W-:Y:S01]  /*9990*/  FFMA.FTZ R124, R127, UR14, -R124 ;  /* 0x0000000e7f7c7c23 */ /* 0x000fe2000801087c */
[----:B------:R-:W-:-:S02]  /*99a0*/  R2UR UR6, R16 ;  /* 0x00000000100672ca */ /* 0x000fc400000e0000 */
[----:B0-----:R-:W-:Y:S02]  /*99b0*/  F2FP.BF16.F32.PACK_AB R181, R131, R130 ;  /* 0x0000008283b5723e */ /* 0x001fe400000010ff */
[----:B------:R-:W0:Y:S01]  /*99c0*/  MUFU.EX2 R0, R0 ;  /* 0x0000000000007308 */ /* 0x000e220000000800 */
[----:B-1----:R-:W-:-:S07]  /*99d0*/  F2FP.BF16.F32.PACK_AB R183, R135, R134 ;  /* 0x0000008687b7723e */ /* 0x002fce00000010ff */
[----:B------:R-:W1:Y:S08]  /*99e0*/  MUFU.EX2 R125, R125 ;  /* 0x0000007d007d7308 */ /* 0x000e700000000800 */
[----:B------:R-:W2:Y:S01]  /*99f0*/  MUFU.EX2 R132, R175 ;  /* 0x000000af00847308 */ /* 0x000ea20000000800 */
[----:B0-----:R-:W-:Y:S01]  /*9a00*/  FFMA.FTZ R142, R0, R5, R201 ;  /* 0x00000005008e7223 */ /* 0x001fe200000100c9 */
[----:B------:R-:W-:-:S04]  /*9a10*/  FADD.FTZ R5, R21, R146 ;  /* 0x0000009215057221 */ /* 0x000fc80000010000 */
[----:B------:R-:W-:Y:S01]  /*9a20*/  FADD.FTZ R5, R202, R5 ;  /* 0x00000005ca057221 */ /* 0x000fe20000010000 */
[C---:B------:R-:W-:Y:S01]  /*9a30*/  F2FP.BF16.F32.PACK_AB R202, R168.reuse, R202 ;  /* 0x000000caa8ca723e */ /* 0x040fe200000010ff */
[----:B------:R-:W0:Y:S01]  /*9a40*/  MUFU.EX2 R133, R133 ;  /* 0x0000008500857308 */ /* 0x000e220000000800 */
[C---:B-1----:R-:W-:Y:S01]  /*9a50*/  FADD.FTZ R142, R125.reuse, R142 ;  /* 0x0000008e7d8e7221 */ /* 0x042fe20000010000 */
[----:B------:R-:W-:Y:S01]  /*9a60*/  FADD.FTZ R145, R168, R5 ;  /* 0x00000005a8917221 */ /* 0x000fe20000010000 */
[----:B------:R-:W-:Y:S02]  /*9a70*/  F2FP.BF16.F32.PACK_AB R201, R125, R201 ;  /* 0x000000c97dc9723e */ /* 0x000fe400000010ff */
[----:B------:R-:W-:Y:S01]  /*9a80*/  FADD.FTZ R143, R203, R142 ;  /* 0x0000008ecb8f7221 */ /* 0x000fe20000010000 */
[----:B------:R-:W-:Y:S01]  /*9a90*/  FADD.FTZ R146, R196, R145 ;  /* 0x00000091c4927221 */ /* 0x000fe20000010000 */
[C---:B------:R-:W-:Y:S01]  /*9aa0*/  F2FP.BF16.F32.PACK_AB R196, R11.reuse, R196 ;  /* 0x000000c40bc4723e */ /* 0x040fe200000010ff */
[----:B------:R-:W1:Y:S01]  /*9ab0*/  MUFU.EX2 R5, R139 ;  /* 0x0000008b00057308 */ /* 0x000e620000000800 */
[C---:B--2---:R-:W-:Y:S01]  /*9ac0*/  FADD.FTZ R142, R132.reuse, R143 ;  /* 0x0000008f848e7221 */ /* 0x044fe20000010000 */
[----:B------:R-:W-:Y:S01]  /*9ad0*/  FADD.FTZ R143, R11, R146 ;  /* 0x000000920b8f7221 */ /* 0x000fe20000010000 */
[----:B------:R-:W-:-:S02]  /*9ae0*/  F2FP.BF16.F32.PACK_AB R203, R132, R203 ;  /* 0x000000cb84cb723e */ /* 0x000fc400000010ff */
[----:B------:R-:W-:Y:S01]  /*9af0*/  FADD.FTZ R142, R197, R142 ;  /* 0x0000008ec58e7221 */ /* 0x000fe20000010000 */
[----:B------:R-:W-:Y:S01]  /*9b00*/  FADD.FTZ R146, R198, R143 ;  /* 0x0000008fc6927221 */ /* 0x000fe20000010000 */
[----:B------:R-:W-:Y:S01]  /*9b10*/  F2FP.BF16.F32.PACK_AB R198, R13, R198 ;  /* 0x000000c60dc6723e */ /* 0x000fe200000010ff */
[----:B------:R-:W2:Y:S01]  /*9b20*/  MUFU.EX2 R180, R180 ;  /* 0x000000b400b47308 */ /* 0x000ea20000000800 */
[----:B0-----:R-:W-:Y:S01]  /*9b30*/  FADD.FTZ R142, R133, R142 ;  /* 0x0000008e858e7221 */ /* 0x001fe20000010000 */
[----:B------:R-:W-:Y:S01]  /*9b40*/  FADD.FTZ R127, R13, R146 ;  /* 0x000000920d7f7221 */ /* 0x000fe20000010000 */
[----:B------:R-:W-:Y:S02]  /*9b50*/  F2FP.BF16.F32.PACK_AB R197, R133, R197 ;  /* 0x000000c585c5723e */ /* 0x000fe400000010ff */
[----:B------:R-:W-:Y:S01]  /*9b60*/  FADD.FTZ R21, R199, R142 ;  /* 0x0000008ec7157221 */ /* 0x000fe20000010000 */
[----:B------:R-:W-:Y:S01]  /*9b70*/  FADD.FTZ R127, R192, R127 ;  /* 0x0000007fc07f7221 */ /* 0x000fe20000010000 */
[C---:B------:R-:W-:Y:S01]  /*9b80*/  F2FP.BF16.F32.PACK_AB R199, R136.reuse, R199 ;  /* 0x000000c788c7723e */ /* 0x040fe200000010ff */
[----:B------:R-:W0:Y:S01]  /*9b90*/  MUFU.EX2 R182, R182 ;  /* 0x000000b600b67308 */ /* 0x000e220000000800 */
[----:B------:R-:W-:Y:S01]  /*9ba0*/  FADD.FTZ R142, R136, R21 ;  /* 0x00000015888e7221 */ /* 0x000fe20000010000 */
[C---:B------:R-:W-:Y:S01]  /*9bb0*/  FADD.FTZ R127, R152.reuse, R127 ;  /* 0x0000007f987f7221 */ /* 0x040fe20000010000 */
[----:B------:R-:W-:-:S02]  /*9bc0*/  F2FP.BF16.F32.PACK_AB R192, R152, R192 ;  /* 0x000000c098c0723e */ /* 0x000fc400000010ff */
[----:B------:R-:W-:Y:S01]  /*9bd0*/  FADD.FTZ R142, R193, R142 ;  /* 0x0000008ec18e7221 */ /* 0x000fe20000010000 */
[----:B------:R-:W-:Y:S01]  /*9be0*/  FADD.FTZ R127, R194, R127 ;  /* 0x0000007fc27f7221 */ /* 0x000fe20000010000 */
[C---:B------:R-:W-:Y:S01]  /*9bf0*/  F2FP.BF16.F32.PACK_AB R194, R12.reuse, R194 ;  /* 0x000000c20cc2723e */ /* 0x040fe200000010ff */
[----:B------:R-:W3:Y:S01]  /*9c00*/  MUFU.EX2 R128, R128 ;  /* 0x0000008000807308 */ /* 0x000ee20000000800 */
[C---:B------:R-:W-:Y:S01]  /*9c10*/  FADD.FTZ R142, R137.reuse, R142 ;  /* 0x0000008e898e7221 */ /* 0x040fe20000010000 */
[----:B------:R-:W-:Y:S01]  /*9c20*/  FADD.FTZ R127, R12, R127 ;  /* 0x0000007f0c7f7221 */ /* 0x000fe20000010000 */
[----:B------:R-:W-:Y:S02]  /*9c30*/  F2FP.BF16.F32.PACK_AB R193, R137, R193 ;  /* 0x000000c189c1723e */ /* 0x000fe400000010ff */
[----:B------:R-:W-:Y:S01]  /*9c40*/  FADD.FTZ R11, R195, R142 ;  /* 0x0000008ec30b7221 */ /* 0x000fe20000010000 */
[----:B------:R-:W-:Y:S01]  /*9c50*/  FADD.FTZ R127, R188, R127 ;  /* 0x0000007fbc7f7221 */ /* 0x000fe20000010000 */
[----:B------:R-:W-:Y:S01]  /*9c60*/  F2FP.BF16.F32.PACK_AB R188, R14, R188 ;  /* 0x000000bc0ebc723e */ /* 0x000fe200000010ff */
[----:B------:R-:W4:Y:S01]  /*9c70*/  MUFU.EX2 R126, R126 ;  /* 0x0000007e007e7308 */ /* 0x000f220000000800 */
[----:B------:R-:W-:Y:S01]  /*9c80*/  FADD.FTZ R132, R140, R11 ;  /* 0x0000000b8c847221 */ /* 0x000fe20000010000 */
[----:B------:R-:W-:Y:S01]  /*9c90*/  FADD.FTZ R127, R14, R127 ;  /* 0x0000007f0e7f7221 */ /* 0x000fe20000010000 */
[----:B------:R-:W-:-:S02]  /*9ca0*/  F2FP.BF16.F32.PACK_AB R195, R140, R195 ;  /* 0x000000c38cc3723e */ /* 0x000fc400000010ff */
[----:B------:R-:W-:Y:S01]  /*9cb0*/  FADD.FTZ R132, R189, R132 ;  /* 0x00000084bd847221 */ /* 0x000fe20000010000 */
[----:B------:R-:W-:Y:S01]  /*9cc0*/  FADD.FTZ R127, R190, R127 ;  /* 0x0000007fbe7f7221 */ /* 0x000fe20000010000 */
[C---:B------:R-:W-:Y:S01]  /*9cd0*/  F2FP.BF16.F32.PACK_AB R189, R141.reuse, R189 ;  /* 0x000000bd8dbd723e */ /* 0x040fe200000010ff */
[----:B------:R-:W5:Y:S01]  /*9ce0*/  MUFU.EX2 R124, R124 ;  /* 0x0000007c007c7308 */ /* 0x000f620000000800 */
[----:B------:R-:W-:Y:S01]  /*9cf0*/  FADD.FTZ R132, R141, R132 ;  /* 0x000000848d847221 */ /* 0x000fe20000010000 */
[C---:B------:R-:W-:Y:S01]  /*9d00*/  FADD.FTZ R127, R144.reuse, R127 ;  /* 0x0000007f907f7221 */ /* 0x040fe20000010000 */
[----:B------:R-:W-:Y:S02]  /*9d10*/  F2FP.BF16.F32.PACK_AB R190, R144, R190 ;  /* 0x000000be90be723e */ /* 0x000fe400000010ff */
[----:B------:R-:W-:Y:S01]  /*9d20*/  FADD.FTZ R11, R191, R132 ;  /* 0x00000084bf0b7221 */ /* 0x000fe20000010000 */
[----:B------:R-:W-:Y:S01]  /*9d30*/  FADD.FTZ R14, R184, R127 ;  /* 0x0000007fb80e7221 */ /* 0x000fe20000010000 */
[----:B------:R-:W-:-:S02]  /*9d40*/  F2FP.BF16.F32.PACK_AB R191, R138, R191 ;  /* 0x000000bf8abf723e */ /* 0x000fc400000010ff */
[----:B------:R-:W-:Y:S01]  /*9d50*/  FADD.FTZ R12, R138, R11 ;  /* 0x0000000b8a0c7221 */ /* 0x000fe20000010000 */
[C---:B------:R-:W-:Y:S01]  /*9d60*/  FADD.FTZ R11, R15.reuse, R14 ;  /* 0x0000000e0f0b7221 */ /* 0x040fe20000010000 */
[----:B------:R-:W-:Y:S02]  /*9d70*/  F2FP.BF16.F32.PACK_AB R184, R15, R184 ;  /* 0x000000b80fb8723e */ /* 0x000fe400000010ff */
[----:B------:R-:W-:Y:S01]  /*9d80*/  FADD.FTZ R12, R185, R12 ;  /* 0x0000000cb90c7221 */ /* 0x000fe20000010000 */
[C---:B-1----:R-:W-:Y:S01]  /*9d90*/  F2FP.BF16.F32.PACK_AB R185, R5.reuse, R185 ;  /* 0x000000b905b9723e */ /* 0x042fe200000010ff */
[----:B------:R-:W-:Y:S01]  /*9da0*/  FADD.FTZ R11, R186, R11 ;  /* 0x0000000bba0b7221 */ /* 0x000fe20000010000 */
[C---:B------:R-:W-:Y:S01]  /*9db0*/  F2FP.BF16.F32.PACK_AB R186, R20.reuse, R186 ;  /* 0x000000ba14ba723e */ /* 0x040fe200000010ff */
[----:B------:R-:W-:Y:S02]  /*9dc0*/  FADD.FTZ R12, R5, R12 ;  /* 0x0000000c050c7221 */ /* 0x000fe40000010000 */
[----:B------:R-:W-:-:S02]  /*9dd0*/  FADD.FTZ R11, R20, R11 ;  /* 0x0000000b140b7221 */ /* 0x000fc40000010000 */
[----:B------:R-:W-:Y:S01]  /*9de0*/  FADD.FTZ R5, R187, R12 ;  /* 0x0000000cbb057221 */ /* 0x000fe20000010000 */
[----:B------:R-:W-:Y:S01]  /*9df0*/  F2FP.BF16.F32.PACK_AB R187, R6, R187 ;  /* 0x000000bb06bb723e */ /* 0x000fe200000010ff */
[----:B--2---:R-:W-:Y:S01]  /*9e00*/  FADD.FTZ R12, R180, R11 ;  /* 0x0000000bb40c7221 */ /* 0x004fe20000010000 */
[----:B------:R-:W-:Y:S01]  /*9e10*/  F2FP.BF16.F32.PACK_AB R180, R129, R180 ;  /* 0x000000b481b4723e */ /* 0x000fe200000010ff */
[----:B------:R-:W-:-:S04]  /*9e20*/  FADD.FTZ R5, R6, R5 ;  /* 0x0000000506057221 */ /* 0x000fc80000010000 */
[----:B------:R-:W-:Y:S01]  /*9e30*/  FADD.FTZ R6, R130, R5 ;  /* 0x0000000582067221 */ /* 0x000fe20000010000 */
[----:B------:R-:W-:-:S03]  /*9e40*/  FADD.FTZ R5, R129, R12 ;  /* 0x0000000c81057221 */ /* 0x000fc60000010000 */
[----:B------:R-:W-:Y:S01]  /*9e50*/  FADD.FTZ R11, R131, R6 ;  /* 0x00000006830b7221 */ /* 0x000fe20000010000 */
[----:B0-----:R-:W-:Y:S01]  /*9e60*/  FADD.FTZ R5, R182, R5 ;  /* 0x00000005b6057221 */ /* 0x001fe20000010000 */
[----:B---3--:R-:W-:Y:S02]  /*9e70*/  F2FP.BF16.F32.PACK_AB R182, R128, R182 ;  /* 0x000000b680b6723e */ /* 0x008fe400000010ff */
[----:B------:R-:W-:Y:S01]  /*9e80*/  FADD.FTZ R6, R134, R11 ;  /* 0x0000000b86067221 */ /* 0x000fe20000010000 */
[----:B------:R-:W-:-:S03]  /*9e90*/  FADD.FTZ R5, R128, R5 ;  /* 0x0000000580057221 */ /* 0x000fc60000010000 */
[----:B------:R-:W-:Y:S01]  /*9ea0*/  FADD.FTZ R11, R135, R6 ;  /* 0x00000006870b7221 */ /* 0x000fe20000010000 */
[----:B------:R-:W-:-:S03]  /*9eb0*/  FADD.FTZ R5, R10, R5 ;  /* 0x000000050a057221 */ /* 0x000fc60000010000 */
[----:B------:R-:W-:Y:S01]  /*9ec0*/  FADD.FTZ R11, R122, R11 ;  /* 0x0000000b7a0b7221 */ /* 0x000fe20000010000 */
[----:B------:R-:W-:-:S03]  /*9ed0*/  FADD.FTZ R6, R120, R5 ;  /* 0x0000000578067221 */ /* 0x000fc60000010000 */
[----:B------:R-:W-:Y:S01]  /*9ee0*/  FADD.FTZ R11, R123, R11 ;  /* 0x0000000b7b0b7221 */ /* 0x000fe20000010000 */
[----:B------:R-:W-:-:S03]  /*9ef0*/  FADD.FTZ R6, R121, R6 ;  /* 0x0000000679067221 */ /* 0x000fc60000010000 */
[----:B----4-:R-:W-:Y:S01]  /*9f00*/  FADD.FTZ R11, R126, R11 ;  /* 0x0000000b7e0b7221 */ /* 0x010fe20000010000 */
[----:B------:R-:W-:-:S03]  /*9f10*/  FADD.FTZ R6, R9, R6 ;  /* 0x0000000609067221 */ /* 0x000fc60000010000 */
[----:B-----5:R-:W-:Y:S01]  /*9f20*/  FADD.FTZ R5, R124, R11 ;  /* 0x0000000b7c057221 */ /* 0x020fe20000010000 */
[----:B------:R-:W-:Y:S01]  /*9f30*/  IMAD.MOV.U32 R11, RZ, RZ, R17 ;  /* 0x000000ffff0b7224 */ /* 0x000fe200078e0011 */
[----:B------:R-:W-:Y:S02]  /*9f40*/  WARPGROUP.DEPBAR.LE gsb0, 0x0 ;  /* 0x00008000000079c5 */ /* 0x000fe40000010000 */
[----:B------:R-:W-:Y:S01]  /*9f50*/  @!P1 SYNCS.ARRIVE.TRANS64.RED.A1T0 RZ, [UR60], RZ ;  /* 0x000000ffffff99a7 */ /* 0x000fe2000810043c */
[----:B------:R-:W-:Y:S01]  /*9f60*/  F2FP.BF16.F32.PACK_AB R176, R120, R10 ;  /* 0x0000000a78b0723e */ /* 0x000fe200000010ff */
[----:B------:R-:W-:Y:S01]  /*9f70*/  IMAD.MOV.U32 R10, RZ, RZ, R3 ;  /* 0x000000ffff0a7224 */ /* 0x000fe200078e0003 */
[----:B------:R-:W-:Y:S01]  /*9f80*/  F2FP.BF16.F32.PACK_AB R178, R9, R121 ;  /* 0x0000007909b2723e */ /* 0x000fe200000010ff */
[----:B------:R-:W-:Y:S01]  /*9f90*/  IMAD.MOV.U32 R9, RZ, RZ, R2 ;  /* 0x000000ffff097224 */ /* 0x000fe200078e0002 */
[----:B------:R-:W-:Y:S02]  /*9fa0*/  F2FP.BF16.F32.PACK_AB R177, R123, R122 ;  /* 0x0000007a7bb1723e */ /* 0x000fe400000010ff */
[----:B------:R-:W-:Y:S01]  /*9fb0*/  F2FP.BF16.F32.PACK_AB R179, R124, R126 ;  /* 0x0000007e7cb3723e */ /* 0x000fe200000010ff */
[----:B------:R-:W-:Y:S01]  /*9fc0*/  @!P1 SYNCS.ARRIVE.TRANS64.RED.A1T0 RZ, [UR10], RZ ;  /* 0x000000ffffff99a7 */ /* 0x000fe2000810040a */
[----:B------:R-:W-:Y:S05]  /*9fd0*/  @P2 BRA `(.L_x_3408) ;  /* 0xffffffc000a42947 */ /* 0x000fea000383ffff */
.L_x_3399:
        /* <DEDUP_REMOVED lines=99> */
.L_x_3409:
[----:B------:R-:W-:Y:S01]  /*a610*/  IMAD R13, R16, 0x8, R4 ;  /* 0x00000008100d7824 */ /* 0x000fe200078e0204 */
[----:B------:R-:W-:-:S04]  /*a620*/  SHF.L.U32 R0, R17, 0x1f, RZ ;  /* 0x0000001f11007819 */ /* 0x000fc800000006ff */
[----:B------:R0:W1:Y:S01]  /*a630*/  SYNCS.PHASECHK.TRANS64.TRYWAIT P2, [R13+URZ+0x36850], R0 ;  /* 0x036850000d0075a7 */ /* 0x000062000804017f */
[----:B------:R-:W-:Y:S05]  /*a640*/  @!P0 BRA `(.L_x_3410) ;  /* 0x0000000000048947 */ /* 0x000fea0003800000 */
[----:B------:R-:W-:Y:S01]  /*a650*/  BPT.TRAP 0x1 ;  /* 0x000000040000795c */ /* 0x000fe20000300000 */
.L_x_3410:
[----:B-1----:R-:W-:Y:S05]  /*a660*/  @P2 BRA `(.L_x_3411) ;  /* 0x0000000000082947 */ /* 0x002fea0003800000 */
[----:B------:R-:W1:Y:S02]  /*a670*/  SYNCS.PHASECHK.TRANS64.TRYWAIT P0, [R13+URZ+0x36850], R0 ;  /* 0x036850000d0075a7 */ /* 0x000e64000800017f */
[----:B-1----:R-:W-:Y:S05]  /*a680*/  @!P0 BRA `(.L_x_3412) ;  /* 0x000000b800388947 */ /* 0x002fea0003800000 */
.L_x_3411:
[----:B------:R-:W-:Y:S05]  /*a690*/  WARPSYNC.ALL ;  /* 0x0000000000007948 */ /* 0x000fea0003800000 */
[----:B------:R-:W-:Y:S01]  /*a6a0*/  VIADD R4, R4, 0x400 ;  /* 0x0000040004047836 */ /* 0x000fe20000000000 */
[----:B------:R-:W-:Y:S01]  /*a6b0*/  WARPGROUP.ARRIVE ;  /* 0x00000000000079c5 */ /* 0x000fe20000000000 */
[----:B------:R-:W-:Y:S01]  /*a6c0*/  IMAD.MOV.U32 R11, RZ, RZ, 0x40000040 ;  /* 0x40000040ff0b7424 */ /* 0x000fe200078e00ff */
[----:B------:R-:W2:Y:S01]  /*a6d0*/  SHFL.BFLY PT, R7, R6, 0x2, 0x1f ;  /* 0x0c401f0006077f89 */ /* 0x000ea200000e0000 */
[----:B------:R-:W-:Y:S01]  /*a6e0*/  IMAD.U32 R18, RZ, RZ, UR14 ;  /* 0x0000000eff127e24 */ /* 0x000fe2000f8e00ff */
[----:B------:R-:W-:Y:S01]  /*a6f0*/  SHF.R.U32.HI R4, RZ, 0x4, R4 ;  /* 0x00000004ff047819 */ /* 0x000fe20000011604 */
[----:B------:R-:W-:Y:S01]  /*a700*/  VIADD R232, R232, 0x1 ;  /* 0x00000001e8e87836 */ /* 0x000fe20000000000 */
[----:B01----:R-:W0:Y:S02]  /*a710*/  SHFL.BFLY PT, R0, R5, 0x2, 0x1f ;  /* 0x0c401f0005007f89 */ /* 0x003e2400000e0000 */
[----:B------:R-:W-:-:S04]  /*a720*/  LOP3.LUT R4, R4, 0x3fff, RZ, 0xc0, !PT ;  /* 0x00003fff04047812 */ /* 0x000fc800078ec0ff */
[----:B------:R-:W-:-:S05]  /*a730*/  LOP3.LUT R9, R4, 0x3800000, RZ, 0xfc, !PT ;  /* 0x0380000004097812 */ /* 0x000fca00078efcff */
[----:B------:R-:W-:Y:S02]  /*a740*/  IMAD R8, R16, 0xa80, R9 ;  /* 0x00000a8010087824 */ /* 0x000fe400078e0209 */
[----:B------:R-:W-:Y:S02]  /*a750*/  IMAD.MOV.U32 R9, RZ, RZ, 0x40000040 ;  /* 0x40000040ff097424 */ /* 0x000fe400078e00ff */
[C---:B------:R-:W-:Y:S01]  /*a760*/  VIADD R10, R8.reuse, 0x80 ;  /* 0x00000080080a7836 */ /* 0x040fe20000000000 */
[----:B------:R-:W-:Y:S01]  /*a770*/  R2UR UR6, R8 ;  /* 0x00000000080672ca */ /* 0x000fe200000e0000 */
[----:B------:R-:W-:Y:S01]  /*a780*/  VIADD R16, R16, 0x1 ;  /* 0x0000000110107836 */ /* 0x000fe20000000000 */
[----:B------:R-:W-:Y:S01]  /*a790*/  R2UR UR7, R9 ;  /* 0x00000000090772ca */ /* 0x000fe200000e0000 */
[----:B------:R-:W-:Y:S02]  /*a7a0*/  IMAD.MOV.U32 R9, RZ, RZ, 0x40000040 ;  /* 0x40000040ff097424 */ /* 0x000fe400078e00ff */
[----:B--2---:R-:W-:Y:S01]  /*a7b0*/  FADD.FTZ R7, R7, R6 ;  /* 0x0000000607077221 */ /* 0x004fe20000010000 */
[----:B------:R-:W-:Y:S01]  /*a7c0*/  IMAD.U32 R6, RZ, RZ, UR14 ;  /* 0x0000000eff067e24 */ /* 0x000fe2000f8e00ff */
[----:B------:R-:W-:Y:S01]  /*a7d0*/  ISETP.NE.AND P2, PT, R16, 0x2, PT ;  /* 0x000000021000780c */ /* 0x000fe20003f45270 */
[----:B0-----:R-:W-:Y:S01]  /*a7e0*/  FADD.FTZ R4, R0, R5 ;  /* 0x0000000500047221 */ /* 0x001fe20000010000 */
[----:B------:R-:W-:Y:S01]  /*a7f0*/  IMAD.MOV.U32 R5, RZ, RZ, RZ ;  /* 0x000000ffff057224 */ /* 0x000fe200078e00ff */
[----:B------:R-:W0:Y:S01]  /*a800*/  SHFL.BFLY PT, R0, R7, 0x1, 0x1f ;  /* 0x0c201f0007007f89 */ /* 0x000e2200000e0000 */
[----:B------:R-:W-:-:S04]  /*a810*/  SEL R16, R16, RZ, P2 ;  /* 0x000000ff10107207 */ /* 0x000fc80001000000 */
[----:B------:R-:W-:Y:S01]  /*a820*/  HGMMA.64x192x16.F32.BF16 R24, R200, gdesc[UR4].tnspB, R24, gsb0 ;  /* 0x42e00004c8187df0 */ /* 0x000fe20008001818 */
[----:B------:R-:W-:Y:S01]  /*a830*/  R2UR UR6, R10 ;  /* 0x000000000a0672ca */ /* 0x000fe200000e0000 */
[----:B------:R-:W-:Y:S01]  /*a840*/  VIADD R10, R8, 0x100 ;  /* 0x00000100080a7836 */ /* 0x000fe20000000000 */
[----:B------:R-:W-:Y:S01]  /*a850*/  R2UR UR7, R11 ;  /* 0x000000000b0772ca */ /* 0x000fe200000e0000 */
[----:B------:R-:W-:Y:S02]  /*a860*/  IMAD.MOV.U32 R11, RZ, RZ, 0x40000040 ;  /* 0x40000040ff0b7424 */ /* 0x000fe400078e00ff */
[----:B0-----:R-:W-:Y:S01]  /*a870*/  FADD.FTZ R12, R7, R0 ;  /* 0x00000000070c7221 */ /* 0x001fe20000010000 */
[----:B------:R-:W-:-:S04]  /*a880*/  SEL R0, RZ, 0x1, P2 ;  /* 0x00000001ff007807 */ /* 0x000fc80001000000 */
[----:B------:R-:W-:Y:S02]  /*a890*/  FSETP.NE.FTZ.AND P0, PT, R12, RZ, PT ;  /* 0x000000ff0c00720b */ /* 0x000fe40003f15000 */
[----:B------:R-:W-:Y:S01]  /*a8a0*/  LOP3.LUT R17, R17, R0, RZ, 0x3c, !PT ;  /* 0x0000000011117212 */ /* 0x000fe200078e3cff */
[----:B------:R-:W-:-:S10]  /*a8b0*/  IMAD.MOV.U32 R0, RZ, RZ, -0x800000 ;  /* 0xff800000ff007424 */ /* 0x000fd400078e00ff */
[----:B------:R-:W-:Y:S01]  /*a8c0*/  @P0 FMUL.FTZ R6, R6, 0.69314718246459960938 ;  /* 0x3f31721806060820 */ /* 0x000fe20000410000 */
[----:B------:R-:W-:Y:S02]  /*a8d0*/  WARPGROUP.DEPBAR.LE gsb0, 0x0 ;  /* 0x00008000000079c5 */ /* 0x000fe40000010000 */
[----:B------:R-:W-:-:S06]  /*a8e0*/  WARPGROUP.ARRIVE ;  /* 0x00000000000079c5 */ /* 0x000fcc0000000000 */
[----:B------:R-:W-:Y:S01]  /*a8f0*/  HGMMA.64x192x16.F32.BF16 R24, R196, gdesc[UR4].tnspB, R24, gsb0 ;  /* 0x42e00004c4187df0 */ /* 0x000fe20008001818 */
[----:B------:R-:W-:Y:S01]  /*a900*/  R2UR UR6, R10 ;  /* 0x000000000a0672ca */ /* 0x000fe200000e0000 */
[----:B------:R-:W-:Y:S01]  /*a910*/  VIADD R10, R8, 0x180 ;  /* 0x00000180080a7836 */ /* 0x000fe20000000000 */
[----:B------:R-:W-:Y:S01]  /*a920*/  R2UR UR7, R11 ;  /* 0x000000000b0772ca */ /* 0x000fe200000e0000 */
[----:B------:R-:W-:Y:S01]  /*a930*/  IMAD.MOV.U32 R11, RZ, RZ, 0x40000040 ;  /* 0x40000040ff0b7424 */ /* 0x000fe200078e00ff */
[----:B------:R-:W-:Y:S02]  /*a940*/  WARPGROUP.DEPBAR.LE gsb0, 0x0 ;  /* 0x00008000000079c5 */ /* 0x000fe40000010000 */
[----:B------:R-:W-:-:S13]  /*a950*/  WARPGROUP.ARRIVE ;  /* 0x00000000000079c5 */ /* 0x000fda0000000000 */
        /* <DEDUP_REMOVED lines=9> */
[C---:B------:R-:W-:Y:S01]  /*a9f0*/  VIADD R10, R8.reuse, 0x280 ;  /* 0x00000280080a7836 */ /* 0x040fe20000000000 */
[----:B------:R-:W-:Y:S01]  /*aa00*/  R2UR UR7, R11 ;  /* 0x000000000b0772ca */ /* 0x000fe200000e0000 */
[----:B------:R-:W-:Y:S02]  /*aa10*/  IMAD.MOV.U32 R11, RZ, RZ, 0x40000040 ;  /* 0x40000040ff0b7424 */ /* 0x000fe400078e00ff */
[----:B------:R-:W-:Y:S01]  /*aa20*/  VIADD R8, R8, 0x300 ;  /* 0x0000030008087836 */ /* 0x000fe20000000000 */
[----:B------:R-:W-:Y:S02]  /*aa30*/  WARPGROUP.DEPBAR.LE gsb0, 0x0 ;  /* 0x00008000000079c5 */ /* 0x000fe40000010000 */
[----:B------:R-:W-:-:S11]  /*aa40*/  WARPGROUP.ARRIVE ;  /* 0x00000000000079c5 */ /* 0x000fd60000000000 */
[----:B------:R-:W-:Y:S01]  /*aa50*/  HGMMA.64x192x16.F32.BF16 R24, R184, gdesc[UR4].tnspB, R24, gsb0 ;  /* 0x42e00004b8187df0 */ /* 0x000fe20008001818 */
[----:B------:R-:W-:Y:S02]  /*aa60*/  R2UR UR6, R10 ;  /* 0x000000000a0672ca */ /* 0x000fe400000e0000 */
[----:B------:R-:W-:Y:S01]  /*aa70*/  R2UR UR7, R11 ;  /* 0x000000000b0772ca */ /* 0x000fe200000e0000 */
[----:B------:R-:W-:-:S05]  /*aa80*/  @!P1 VIADD R11, R13, 0x36860 ;  /* 0x000368600d0b9836 */ /* 0x000fca0000000000 */
[----:B------:R-:W-:Y:S01]  /*aa90*/  @!P1 PRMT R11, RZ, 0x654, R11 ;  /* 0x00000654ff0b9816 */ /* 0x000fe2000000000b */
[----:B------:R-:W-:Y:S02]  /*aaa0*/  WARPGROUP.DEPBAR.LE gsb0, 0x0 ;  /* 0x00008000000079c5 */ /* 0x000fe40000010000 */
[----:B------:R-:W-:-:S08]  /*aab0*/  WARPGROUP.ARRIVE ;  /* 0x00000000000079c5 */ /* 0x000fd00000000000 */
[----:B------:R-:W-:Y:S01]  /*aac0*/  HGMMA.64x192x16.F32.BF16 R24, R180, gdesc[UR4].tnspB, R24, gsb0 ;  /* 0x42e00004b4187df0 */ /* 0x000fe20008001818 */
[----:B------:R-:W-:Y:S01]  /*aad0*/  R2UR UR6, R8 ;  /* 0x00000000080672ca */ /* 0x000fe200000e0000 */
[----:B------:R-:W-:Y:S01]  /*aae0*/  IMAD.MOV.U32 R8, RZ, RZ, RZ ;  /* 0x000000ffff087224 */ /* 0x000fe200078e00ff */
[----:B------:R-:W-:Y:S02]  /*aaf0*/  R2UR UR7, R9 ;  /* 0x00000000090772ca */ /* 0x000fe400000e0000 */
[----:B------:R-:W0:Y:S03]  /*ab00*/  SHFL.BFLY PT, R9, R4, 0x1, 0x1f ;  /* 0x0c201f0004097f89 */ /* 0x000e2600000e0000 */
[----:B------:R-:W-:Y:S01]  /*ab10*/  @P0 MUFU.RCP R8, R12 ;  /* 0x0000000c00080308 */ /* 0x000fe20000001000 */
[----:B0-----:R-:W-:Y:S01]  /*ab20*/  FADD.FTZ R14, R4, R9 ;  /* 0x00000009040e7221 */ /* 0x001fe20000010000 */
[----:B------:R-:W-:-:S06]  /*ab30*/  IMAD.MOV.U32 R4, RZ, RZ, -0x800000 ;  /* 0xff800000ff047424 */ /* 0x000fcc00078e00ff */
[----:B------:R-:W0:Y:S01]  /*ab40*/  @P0 MUFU.LG2 R9, R12 ;  /* 0x0000000c00090308 */ /* 0x000e220000000c00 */
[----:B------:R-:W-:-:S13]  /*ab50*/  FSETP.NE.FTZ.AND P3, PT, R14, RZ, PT ;  /* 0x000000ff0e00720b */ /* 0x000fda0003f75000 */
[----:B------:R-:W1:Y:S01]  /*ab60*/  @P3 MUFU.LG2 R10, R14 ;  /* 0x0000000e000a3308 */ /* 0x000e620000000c00 */
[----:B------:R-:W-:Y:S01]  /*ab70*/  @P3 FMUL.FTZ R18, R18, 0.69314718246459960938 ;  /* 0x3f31721812123820 */ /* 0x000fe20000410000 */
[----:B0-----:R-:W-:-:S04]  /*ab80*/  @P0 FMUL.FTZ R9, R9, 0.69314718246459960938 ;  /* 0x3f31721809090820 */ /* 0x001fc80000410000 */
[----:B------:R-:W-:Y:S01]  /*ab90*/  @P0 FFMA.FTZ R0, R6, R3, R9 ;  /* 0x0000000306000223 */ /* 0x000fe20000010009 */
[----:B------:R-:W-:Y:S01]  /*aba0*/  PLOP3.LUT P0, PT, PT, PT, PT, 0x8, 0x0 ;  /* 0x000000000000781c */ /* 0x000fe20003f0e170 */
[----:B------:R-:W0:Y:S01]  /*abb0*/  @P3 MUFU.RCP R5, R14 ;  /* 0x0000000e00053308 */ /* 0x000e220000001000 */
[----:B-1----:R-:W-:-:S04]  /*abc0*/  @P3 FMUL.FTZ R7, R10, 0.69314718246459960938 ;  /* 0x3f3172180a073820 */ /* 0x002fc80000410000 */
[----:B------:R-:W-:Y:S01]  /*abd0*/  @P3 FFMA.FTZ R4, R18, R2, R7 ;  /* 0x0000000212043223 */ /* 0x000fe20000010007 */
[----:B------:R-:W-:Y:S02]  /*abe0*/  WARPGROUP.DEPBAR.LE gsb0, 0x0 ;  /* 0x00008000000079c5 */ /* 0x000fe40000010000 */
[----:B------:R-:W-:-:S06]  /*abf0*/  WARPGROUP.ARRIVE ;  /* 0x00000000000079c5 */ /* 0x000fcc0000000000 */
[----:B------:R-:W-:Y:S03]  /*ac00*/  HGMMA.64x192x16.F32.BF16 R24, R176, gdesc[UR4].tnspB, R24, gsb0 ;  /* 0x42e00004b0187df0 */ /* 0x000fe60008001818 */
        /* <DEDUP_REMOVED lines=98> */
.L_x_3391:
        /* <DEDUP_REMOVED lines=16> */
[----:B------:R-:W-:Y:S01]  /*b330*/  R2UR UR18, R231 ;  /* 0x00000000e71272ca */ /* 0x000fe200000e0000 */
[----:B------:R-:W3:Y:S01]  /*b340*/  LDL R138, [R1+0x58] ;  /* 0x00005800018a7983 */ /* 0x000ee20000100800 */
[----:B------:R-:W-:Y:S02]  /*b350*/  R2UR UR17, R233 ;  /* 0x00000000e91172ca */ /* 0x000fe400000e0000 */
[----:B------:R-:W-:Y:S02]  /*b360*/  R2UR UR20, R229 ;  /* 0x00000000e51472ca */ /* 0x000fe400000e0000 */
[----:B------:R-:W-:-:S02]  /*b370*/  R2UR UR19, R23 ;  /* 0x00000000171372ca */ /* 0x000fc400000e0000 */
[----:B------:R-:W-:Y:S01]  /*b380*/  R2UR UR23, R228 ;  /* 0x00000000e41772ca */ /* 0x000fe200000e0000 */
[----:B------:R-:W-:Y:S01]  /*b390*/  UMOV UR10, UR8 ;  /* 0x00000008000a7c82 */ /* 0x000fe20008000000 */
[----:B0-----:R-:W-:-:S03]  /*b3a0*/  UMOV UR11, UR4 ;  /* 0x00000004000b7c82 */ /* 0x001fc60008000000 */
[----:B------:R-:W-:Y:S02]  /*b3b0*/  USHF.L.U32 UR4, UR18, 0x2, URZ ;  /* 0x0000000212047899 */ /* 0x000fe4000800063f */
[----:B------:R-:W-:Y:S02]  /*b3c0*/  USHF.L.U64.HI UR16, UR18, 0x2, UR17 ;  /* 0x0000000212107899 */ /* 0x000fe40008010211 */
[----:B------:R-:W-:-:S04]  /*b3d0*/  UIADD3 UR9, UP0, UR4, UR14, URZ ;  /* 0x0000000e04097290 */ /* 0x000fc8000ff1e03f */
[----:B------:R-:W-:Y:S01]  /*b3e0*/  UIADD3.X UR12, UR16, UR15, URZ, UP0, !UPT ;  /* 0x0000000f100c7290 */ /* 0x000fe200087fe43f */
[----:B------:R-:W-:Y:S01]  /*b3f0*/  ULDC.64 UR24, c[0x0][0x208] ;  /* 0x0000820000187ab9 */ /* 0x000fe20000000a00 */
[----:B------:R-:W-:Y:S01]  /*b400*/  BAR.SYNC.DEFER_BLOCKING 0x1, 0x100 ;  /* 0x0044000000007b1d */ /* 0x000fe20000010000 */
[----:B--2---:R-:W-:-:S03]  /*b410*/  IMAD.WIDE R8, R5, R8, UR10 ;  /* 0x0000000a05087e25 */ /* 0x004fc6000f8e0208 */
[C---:B------:R-:W-:Y:S02]  /*b420*/  LOP3.LUT R5, R8.reuse, 0x380, RZ, 0xc0, !PT ;  /* 0x0000038008057812 */ /* 0x040fe400078ec0ff */
[C---:B------:R-:W-:Y:S02]  /*b430*/  IADD3 R10, P2, R8.reuse, 0x20, RZ ;  /* 0x00000020080a7810 */ /* 0x040fe40007f5e0ff */
[C---:B------:R-:W-:Y:S02]  /*b440*/  IADD3 R12, P1, R8.reuse, 0x40, RZ ;  /* 0x00000040080c7810 */ /* 0x040fe40007f3e0ff */
[C---:B------:R-:W-:Y:S02]  /*b450*/  IADD3 R133, P6, R8.reuse, 0x60, RZ ;  /* 0x0000006008857810 */ /* 0x040fe40007fde0ff */
[C---:B------:R-:W-:Y:S02]  /*b460*/  IADD3 R135, P5, R8.reuse, 0x4000, RZ ;  /* 0x0000400008877810 */ /* 0x040fe40007fbe0ff */
[----:B------:R-:W-:Y:S01]  /*b470*/  SHF.R.U64 R5, R5, 0x3, RZ ;  /* 0x0000000305057819 */ /* 0x000fe200000012ff */
[--C-:B------:R-:W-:Y:S01]  /*b480*/  IMAD.X R15, RZ, RZ, R9.reuse, P2 ;  /* 0x000000ffff0f7224 */ /* 0x100fe200010e0609 */
[C---:B------:R-:W-:Y:S01]  /*b490*/  IADD3 R86, P0, R8.reuse, 0x4020, RZ ;  /* 0x0000402008567810 */ /* 0x040fe20007f1e0ff */
[--C-:B------:R-:W-:Y:S01]  /*b4a0*/  IMAD.X R81, RZ, RZ, R9.reuse, P1 ;  /* 0x000000ffff517224 */ /* 0x100fe200008e0609 */
[C---:B------:R-:W-:Y:S01]  /*b4b0*/  IADD3 R137, P4, R8.reuse, 0x4040, RZ ;  /* 0x0000404008897810 */ /* 0x040fe20007f9e0ff */
[--C-:B------:R-:W-:Y:S01]  /*b4c0*/  IMAD.X R83, RZ, RZ, R9.reuse, P6 ;  /* 0x000000ffff537224 */ /* 0x100fe200030e0609 */
[C---:B------:R-:W-:Y:S01]  /*b4d0*/  IADD3 R90, P3, R8.reuse, 0x4060, RZ ;  /* 0x00004060085a7810 */ /* 0x040fe20007f7e0ff */
[----:B------:R-:W-:Y:S01]  /*b4e0*/  IMAD.X R85, RZ, RZ, R9, P5 ;  /* 0x000000ffff557224 */ /* 0x000fe200028e0609 */
[----:B------:R-:W-:-:S02]  /*b4f0*/  IADD3 R139, P2, R8, 0x8000, RZ ;  /* 0x00008000088b7810 */ /* 0x000fc40007f5e0ff */
[C---:B------:R-:W-:Y:S02]  /*b500*/  IADD3 R128, P1, R8.reuse, 0x8020, RZ ;  /* 0x0000802008807810 */ /* 0x040fe40007f3e0ff */
[C---:B------:R-:W-:Y:S02]  /*b510*/  IADD3 R141, P6, R8.reuse, 0x8040, RZ ;  /* 0x00008040088d7810 */ /* 0x040fe40007fde0ff */
[----:B------:R-:W-:Y:S02]  /*b520*/  IADD3 R143, P5, R8, 0x8060, RZ ;  /* 0x00008060088f7810 */ /* 0x000fe40007fbe0ff */
[----:B------:R-:W-:Y:S02]  /*b530*/  LOP3.LUT R11, R12, 0x380, RZ, 0xc0, !PT ;  /* 0x000003800c0b7812 */ /* 0x000fe400078ec0ff */
[----:B------:R-:W-:Y:S02]  /*b540*/  LOP3.LUT R8, R5, R8, RZ, 0x3c, !PT ;  /* 0x0000000805087212 */ /* 0x000fe400078e3cff */
[----:B------:R-:W-:-:S02]  /*b550*/  LOP3.LUT R5, R10, 0x380, RZ, 0xc0, !PT ;  /* 0x000003800a057812 */ /* 0x000fc400078ec0ff */
[----:B------:R-:W-:Y:S02]  /*b560*/  SHF.R.U64 R11, R11, 0x3, RZ ;  /* 0x000000030b0b7819 */ /* 0x000fe400000012ff */
[----:B------:R-:W-:Y:S02]  /*b570*/  SHF.R.U64 R5, R5, 0x3, RZ ;  /* 0x0000000305057819 */ /* 0x000fe400000012ff */
[----:B------:R-:W-:Y:S02]  /*b580*/  LOP3.LUT R80, R11, R12, RZ, 0x3c, !PT ;  /* 0x0000000c0b507212 */ /* 0x000fe400078e3cff */
[----:B------:R-:W-:Y:S02]  /*b590*/  LOP3.LUT R12, R139, 0x380, RZ, 0xc0, !PT ;  /* 0x000003808b0c7812 */ /* 0x000fe400078ec0ff */
[----:B------:R-:W-:Y:S02]  /*b5a0*/  LOP3.LUT R22, R135, 0x380, RZ, 0xc0, !PT ;  /* 0x0000038087167812 */ /* 0x000fe400078ec0ff */
[----:B------:R-:W-:-:S02]  /*b5b0*/  LOP3.LUT R14, R5, R10, RZ, 0x3c, !PT ;  /* 0x0000000a050e7212 */ /* 0x000fc400078e3cff */
[----:B------:R-:W-:Y:S02]  /*b5c0*/  LOP3.LUT R5, R86, 0x380, RZ, 0xc0, !PT ;  /* 0x0000038056057812 */ /* 0x000fe400078ec0ff */
[----:B------:R-:W-:Y:S02]  /*b5d0*/  SHF.R.U64 R12, R12, 0x3, RZ ;  /* 0x000000030c0c7819 */ /* 0x000fe400000012ff */
[----:B------:R-:W-:Y:S02]  /*b5e0*/  LOP3.LUT R18, R133, 0x380, RZ, 0xc0, !PT ;  /* 0x0000038085127812 */ /* 0x000fe400078ec0ff */
[----:B------:R-:W-:Y:S02]  /*b5f0*/  SHF.R.U64 R22, R22, 0x3, RZ ;  /* 0x0000000316167819 */ /* 0x000fe400000012ff */
[----:B------:R-:W-:Y:S02]  /*b600*/  SHF.R.U64 R5, R5, 0x3, RZ ;  /* 0x0000000305057819 */ /* 0x000fe400000012ff */
[----:B------:R-:W-:-:S02]  /*b610*/  LOP3.LUT R10, R137, 0x380, RZ, 0xc0, !PT ;  /* 0x00000380890a7812 */ /* 0x000fc400078ec0ff */
[----:B------:R-:W-:Y:S02]  /*b620*/  LOP3.LUT R11, R90, 0x380, RZ, 0xc0, !PT ;  /* 0x000003805a0b7812 */ /* 0x000fe400078ec0ff */
[----:B------:R-:W-:Y:S02]  /*b630*/  LOP3.LUT R126, R12, R139, RZ, 0x3c, !PT ;  /* 0x0000008b0c7e7212 */ /* 0x000fe400078e3cff */
[----:B------:R-:W-:Y:S02]  /*b640*/  SHF.R.U64 R18, R18, 0x3, RZ ;  /* 0x0000000312127819 */ /* 0x000fe400000012ff */
[----:B------:R-:W-:Y:S02]  /*b650*/  LOP3.LUT R84, R22, R135, RZ, 0x3c, !PT ;  /* 0x0000008716547212 */ /* 0x000fe400078e3cff */
[----:B------:R-:W-:Y:S02]  /*b660*/  LOP3.LUT R12, R141, 0x380, RZ, 0xc0, !PT ;  /* 0x000003808d0c7812 */ /* 0x000fe400078ec0ff */
[----:B------:R-:W-:-:S02]  /*b670*/  LOP3.LUT R86, R5, R86, RZ, 0x3c, !PT ;  /* 0x0000005605567212 */ /* 0x000fc400078e3cff */
[----:B------:R-:W-:Y:S02]  /*b680*/  LOP3.LUT R22, R143, 0x380, RZ, 0xc0, !PT ;  /* 0x000003808f167812 */ /* 0x000fe400078ec0ff */
[----:B------:R-:W-:Y:S02]  /*b690*/  SHF.R.U64 R10, R10, 0x3, RZ ;  /* 0x000000030a0a7819 */ /* 0x000fe400000012ff */
[----:B------:R-:W-:Y:S02]  /*b6a0*/  SHF.R.U64 R11, R11, 0x3, RZ ;  /* 0x000000030b0b7819 */ /* 0x000fe400000012ff */
[----:B------:R-:W-:Y:S01]  /*b6b0*/  LOP3.LUT R5, R128, 0x380, RZ, 0xc0, !PT ;  /* 0x0000038080057812 */ /* 0x000fe200078ec0ff */
[--C-:B------:R-:W-:Y:S01]  /*b6c0*/  IMAD.X R87, RZ, RZ, R9.reuse, P0 ;  /* 0x000000ffff577224 */ /* 0x100fe200000e0609 */
[----:B------:R-:W-:Y:S02]  /*b6d0*/  LOP3.LUT R82, R18, R133, RZ, 0x3c, !PT ;  /* 0x0000008512527212 */ /* 0x000fe400078e3cff */
[----:B------:R-:W-:Y:S01]  /*b6e0*/  SHF.R.U64 R12, R12, 0x3, RZ ;  /* 0x000000030c0c7819 */ /* 0x000fe200000012ff */
[--C-:B------:R-:W-:Y:S01]  /*b6f0*/  IMAD.X R89, RZ, RZ, R9.reuse, P4 ;  /* 0x000000ffff597224 */ /* 0x100fe200020e0609 */
[----:B------:R-:W-:Y:S01]  /*b700*/  SHF.R.U64 R22, R22, 0x3, RZ ;  /* 0x0000000316167819 */ /* 0x000fe200000012ff */
[--C-:B------:R-:W-:Y:S01]  /*b710*/  IMAD.X R91, RZ, RZ, R9.reuse, P3 ;  /* 0x000000ffff5b7224 */ /* 0x100fe200018e0609 */
[----:B------:R-:W-:Y:S01]  /*b720*/  LOP3.LUT R88, R10, R137, RZ, 0x3c, !PT ;  /* 0x000000890a587212 */ /* 0x000fe200078e3cff */
[--C-:B------:R-:W-:Y:S01]  /*b730*/  IMAD.X R127, RZ, RZ, R9.reuse, P2 ;  /* 0x000000ffff7f7224 */ /* 0x100fe200010e0609 */
[----:B------:R-:W-:Y:S01]  /*b740*/  LOP3.LUT R90, R11, R90, RZ, 0x3c, !PT ;  /* 0x0000005a0b5a7212 */ /* 0x000fe200078e3cff */
[--C-:B------:R-:W-:Y:S01]  /*b750*/  IMAD.X R129, RZ, RZ, R9.reuse, P1 ;  /* 0x000000ffff817224 */ /* 0x100fe200008e0609 */
[----:B------:R-:W-:Y:S01]  /*b760*/  MOV R18, R8 ;  /* 0x0000000800127202 */ /* 0x000fe20000000f00 */
[--C-:B------:R-:W-:Y:S01]  /*b770*/  IMAD.X R131, RZ, RZ, R9.reuse, P6 ;  /* 0x000000ffff837224 */ /* 0x100fe200030e0609 */
[----:B------:R-:W-:Y:S01]  /*b780*/  SHF.R.U64 R5, R5, 0x3, RZ ;  /* 0x0000000305057819 */ /* 0x000fe200000012ff */
[----:B------:R-:W-:Y:S01]  /*b790*/  IMAD.X R13, RZ, RZ, R9, P5 ;  /* 0x000000ffff0d7224 */ /* 0x000fe200028e0609 */
[----:B------:R-:W-:-:S02]  /*b7a0*/  F2FP.BF16.F32.PACK_AB R8, R25, R24 ;  /* 0x000000181908723e */ /* 0x000fc400000010ff */
[----:B------:R-:W-:Y:S02]  /*b7b0*/  F2FP.BF16.F32.PACK_AB R9, R27, R26 ;  /* 0x0000001a1b09723e */ /* 0x000fe400000010ff */
[----:B------:R-:W-:Y:S02]  /*b7c0*/  F2FP.BF16.F32.PACK_AB R10, R29, R28 ;  /* 0x0000001c1d0a723e */ /* 0x000fe400000010ff */
[----:B------:R-:W-:Y:S02]  /*b7d0*/  F2FP.BF16.F32.PACK_AB R11, R31, R30 ;  /* 0x0000001e1f0b723e */ /* 0x000fe400000010ff */
[----:B------:R-:W-:Y:S02]  /*b7e0*/  LOP3.LUT R130, R12, R141, RZ, 0x3c, !PT ;  /* 0x0000008d0c827212 */ /* 0x000fe400078e3cff */
[----:B------:R-:W-:Y:S02]  /*b7f0*/  MOV R135, R80 ;  /* 0x0000005000877202 */ /* 0x000fe40000000f00 */
[----:B------:R-:W-:-:S02]  /*b800*/  MOV R134, R82 ;  /* 0x0000005200867202 */ /* 0x000fc40000000f00 */
[----:B------:R-:W-:Y:S02]  /*b810*/  LOP3.LUT R12, R22, R143, RZ, 0x3c, !PT ;  /* 0x0000008f160c7212 */ /* 0x000fe400078e3cff */
[----:B------:R-:W-:Y:S02]  /*b820*/  MOV R136, R14 ;  /* 0x0000000e00887202 */ /* 0x000fe40000000f00 */
[----:B------:R-:W-:Y:S02]  /*b830*/  F2FP.BF16.F32.PACK_AB R80, R33, R32 ;  /* 0x000000202150723e */ /* 0x000fe400000010ff */
[----:B------:R-:W-:Y:S02]  /*b840*/  F2FP.BF16.F32.PACK_AB R81, R35, R34 ;  /* 0x000000222351723e */ /* 0x000fe400000010ff */
[----:B------:R-:W-:Y:S02]  /*b850*/  F2FP.BF16.F32.PACK_AB R82, R37, R36 ;  /* 0x000000242552723e */ /* 0x000fe400000010ff */
[----:B------:R-:W-:-:S02]  /*b860*/  F2FP.BF16.F32.PACK_AB R83, R39, R38 ;  /* 0x000000262753723e */ /* 0x000fc400000010ff */
[----:B------:R-:W-:Y:S02]  /*b870*/  LOP3.LUT R128, R5, R128, RZ, 0x3c, !PT ;  /* 0x0000008005807212 */ /* 0x000fe400078e3cff */
[----:B------:R-:W-:Y:S02]  /*b880*/  MOV R133, R84 ;  /* 0x0000005400857202 */ /* 0x000fe40000000f00 */
[----:B------:R-:W-:Y:S01]  /*b890*/  MOV R132, R86 ;  /* 0x0000005600847202 */ /* 0x000fe20000000f00 */
[----:B------:R0:W-:Y:S01]  /*b8a0*/  STSM.16.M88.4 [R18], R8 ;  /* 0x0000000812007844 */ /* 0x0001e20000000200 */
[----:B------:R-:W-:Y:S02]  /*b8b0*/  MOV R22, R88 ;  /* 0x0000005800167202 */ /* 0x000fe40000000f00 */
[----:B------:R-:W-:Y:S02]  /*b8c0*/  MOV R5, R90 ;  /* 0x0000005a00057202 */ /* 0x000fe40000000f00 */
        /* <DEDUP_REMOVED lines=8> */
[----:B------:R1:W-:Y:S01]  /*b950*/  STSM.16.M88.4 [R136], R80 ;  /* 0x0000005088007844 */ /* 0x0003e20000000200 */
[----:B0-----:R-:W-:Y:S02]  /*b960*/  MOV R18, R12 ;  /* 0x0000000c00127202 */ /* 0x001fe40000000f00 */
[----:B------:R-:W-:Y:S02]  /*b970*/  F2FP.BF16.F32.PACK_AB R8, R57, R56 ;  /* 0x000000383908723e */ /* 0x000fe400000010ff */
[----:B------:R-:W-:Y:S02]  /*b980*/  F2FP.BF16.F32.PACK_AB R9, R59, R58 ;  /* 0x0000003a3b09723e */ /* 0x000fe400000010ff */
[----:B------:R-:W-:Y:S02]  /*b990*/  F2FP.BF16.F32.PACK_AB R10, R61, R60 ;  /* 0x0000003c3d0a723e */ /* 0x000fe400000010ff */
[----:B------:R-:W-:-:S02]  /*b9a0*/  F2FP.BF16.F32.PACK_AB R11, R63, R62 ;  /* 0x0000003e3f0b723e */ /* 0x000fc400000010ff */
[----:B------:R-:W-:Y:S02]  /*b9b0*/  F2FP.BF16.F32.PACK_AB R12, R65, R64 ;  /* 0x00000040410c723e */ /* 0x000fe400000010ff */
        /* <DEDUP_REMOVED lines=9> */
[----:B------:R-:W-:Y:S02]  /*ba50*/  MOV R126, R126 ;  /* 0x0000007e007e7202 */ /* 0x000fe40000000f00 */
[----:B------:R-:W-:Y:S01]  /*ba60*/  MOV R128, R128 ;  /* 0x0000008000807202 */ /* 0x000fe20000000f00 */
[----:B------:R2:W-:Y:S01]  /*ba70*/  STSM.16.M88.4 [R133], R8 ;  /* 0x0000000885007844 */ /* 0x0005e20000000200 */
[----:B------:R-:W-:Y:S02]  /*ba80*/  MOV R130, R130 ;  /* 0x0000008200827202 */ /* 0x000fe40000000f00 */
[----:B0-----:R-:W-:-:S02]  /*ba90*/  F2FP.BF16.F32.PACK_AB R84, R3, R2 ;  /* 0x000000020354723e */ /* 0x001fc400000010ff */
[----:B------:R-:W-:Y:S02]  /*baa0*/  F2FP.BF16.F32.PACK_AB R85, R121, R120 ;  /* 0x000000787955723e */ /* 0x000fe400000010ff */
[----:B------:R-:W-:Y:S02]  /*bab0*/  F2FP.BF16.F32.PACK_AB R86, R7, R6 ;  /* 0x000000060756723e */ /* 0x000fe400000010ff */
[----:B------:R-:W-:Y:S01]  /*bac0*/  F2FP.BF16.F32.PACK_AB R87, R123, R122 ;  /* 0x0000007a7b57723e */ /* 0x000fe200000010ff */
[----:B------:R0:W-:Y:S01]  /*bad0*/  STSM.16.M88.4 [R132], R12 ;  /* 0x0000000c84007844 */ /* 0x0001e20000000200 */
[----:B-1----:R-:W-:Y:S02]  /*bae0*/  F2FP.BF16.F32.PACK_AB R88, R21, R20 ;  /* 0x000000141558723e */ /* 0x002fe400000010ff */
[----:B------:R-:W-:Y:S02]  /*baf0*/  F2FP.BF16.F32.PACK_AB R89, R125, R124 ;  /* 0x0000007c7d59723e */ /* 0x000fe400000010ff */
[----:B------:R-:W-:-:S02]  /*bb00*/  F2FP.BF16.F32.PACK_AB R90, R93, R92 ;  /* 0x0000005c5d5a723e */ /* 0x000fc400000010ff */
[----:B------:R-:W-:Y:S01]  /*bb10*/  F2FP.BF16.F32.PACK_AB R91, R95, R94 ;  /* 0x0000005e5f5b723e */ /* 0x000fe200000010ff */
[----:B------:R1:W-:Y:S01]  /*bb20*/  STSM.16.M88.4 [R22], R80 ;  /* 0x0000005016007844 */ /* 0x0003e20000000200 */
[----:B--2---:R-:W-:Y:S02]  /*bb30*/  F2FP.BF16.F32.PACK_AB R8, R97, R96 ;  /* 0x000000606108723e */ /* 0x004fe400000010ff */
[----:B------:R-:W-:Y:S02]  /*bb40*/  F2FP.BF16.F32.PACK_AB R9, R99, R98 ;  /* 0x000000626309723e */ /* 0x000fe400000010ff */
[----:B------:R-:W-:Y:S02]  /*bb50*/  F2FP.BF16.F32.PACK_AB R10, R101, R100 ;  /* 0x00000064650a723e */ /* 0x000fe400000010ff */
[----:B------:R-:W-:Y:S02]  /*bb60*/  F2FP.BF16.F32.PACK_AB R11, R103, R102 ;  /* 0x00000066670b723e */ /* 0x000fe400000010ff */
        /* <DEDUP_REMOVED lines=9> */
[----:B------:R-:W-:Y:S04]  /*bc00*/  STSM.16.M88.4 [R126], R88 ;  /* 0x000000587e007844 */ /* 0x000fe80000000200 */
[----:B------:R-:W-:Y:S04]  /*bc10*/  STSM.16.M88.4 [R128], R8 ;  /* 0x0000000880007844 */ /* 0x000fe80000000200 */
[----:B------:R-:W-:Y:S04]  /*bc20*/  STSM.16.M88.4 [R130], R12 ;  /* 0x0000000c82007844 */ /* 0x000fe80000000200 */
[----:B------:R1:W-:Y:S01]  /*bc30*/  STSM.16.M88.4 [R18], R80 ;  /* 0x0000005012007844 */ /* 0x0003e20000000200 */
[----:B------:R-:W-:Y:S01]  /*bc40*/  BAR.SYNC.DEFER_BLOCKING 0x1, 0x100 ;  /* 0x0044000000007b1d */ /* 0x000fe20000010000 */
[----:B------:R-:W-:-:S04]  /*bc50*/  ISETP.NE.U32.AND P0, PT, RZ, UR14, PT ;  /* 0x0000000eff007c0c */ /* 0x000fc8000bf05070 */
[----:B------:R-:W-:Y:S01]  /*bc60*/  ISETP.NE.AND.EX P0, PT, RZ, UR15, PT, P0 ;  /* 0x0000000fff007c0c */ /* 0x000fe2000bf05300 */
[----:B0-----:R-:W-:Y:S02]  /*bc70*/  IMAD.U32 R84, RZ, RZ, UR9 ;  /* 0x00000009ff547e24 */ /* 0x001fe4000f8e00ff */
[----:B------:R-:W-:Y:S01]  /*bc80*/  IMAD.U32 R85, RZ, RZ, UR12 ;  /* 0x0000000cff557e24 */ /* 0x000fe2000f8e00ff */
[----:B------:R-:W-:Y:S01]  /*bc90*/  ULDC.64 UR12, c[0x0][0xc08] ;  /* 0x00030200000c7ab9 */ /* 0x000fe20000000a00 */
[----:B-1----:R-:W0:Y:S08]  /*bca0*/  LDC R18, c[0x0][0xbe8] ;  /* 0x0002fa00ff127b82 */ /* 0x002e300000000800 */
[----:B------:R-:W2:Y:S01]  /*bcb0*/  @P0 LDG.E R22, desc[UR24][R84.64] ;  /* 0x0000001854160981 */ /* 0x000ea2000c1e1900 */
[----:B------:R-:W-:-:S04]  /*bcc0*/  UISETP.NE.U32.AND UP0, UPT, UR12, URZ, UPT ;  /* 0x0000003f0c00728c */ /* 0x000fc8000bf05070 */
[----:B------:R-:W-:Y:S01]  /*bcd0*/  UISETP.NE.AND.EX UP0, UPT, UR13, URZ, UPT, UP0 ;  /* 0x0000003f0d00728c */ /* 0x000fe2000bf05300 */
[----:B0-----:R-:W-:-:S10]  /*bce0*/  ISETP.NE.AND P1, PT, R18, 0x1, PT ;  /* 0x000000011200780c */ /* 0x001fd40003f25270 */
[----:B------:R-:W-:Y:S01]  /*bcf0*/  @UP0 UIADD3 UR12, UP1, UR4, UR12, URZ ;  /* 0x0000000c040c0290 */ /* 0x000fe2000ff3e03f */
[----:B------:R-:W-:Y:S02]  /*bd00*/  PLOP3.LUT P4, PT, PT, PT, UP0, 0x80, 0x0 ;  /* 0x000000000000781c */ /* 0x000fe40003f8f008 */
[----:B------:R-:W-:Y:S01]  /*bd10*/  ULDC UR4, c[0x0][0xa88] ;  /* 0x0002a20000047ab9 */ /* 0x000fe20000000800 */
[----:B------:R-:W-:Y:S01]  /*bd20*/  @UP0 UIADD3.X UR13, UR16, UR13, URZ, UP1, !UPT ;  /* 0x0000000d100d0290 */ /* 0x000fe20008ffe43f */
[----:B------:R-:W-:Y:S01]  /*bd30*/  IMAD.U32 R5, RZ, RZ, UR4 ;  /* 0x00000004ff057e24 */ /* 0x000fe2000f8e00ff */
[----:B------:R-:W-:Y:S01]  /*bd40*/  UISETP.NE.AND UP0, UPT, UR21, URZ, UPT ;  /* 0x0000003f1500728c */ /* 0x000fe2000bf05270 */
[----:B------:R-:W-:Y:S01]  /*bd50*/  ULDC UR4, c[0x0][0xad4] ;  /* 0x0002b50000047ab9 */ /* 0x000fe20000000800 */
[----:B------:R-:W0:Y:S02]  /*bd60*/  @P1 LDC R10, c[0x0][0xbec] ;  /* 0x0002fb00ff0a1b82 */ /* 0x000e240000000800 */
[----:B------:R-:W-:Y:S01]  /*bd70*/  USEL UR4, UR21, UR4, UP0 ;  /* 0x0000000415047287 */ /* 0x000fe20008000000 */
[----:B------:R-:W-:-:S03]  /*bd80*/  UMOV UR22, 0x9b8 ;  /* 0x000009b800167882 */ /* 0x000fc60000000000 */
[----:B------:R-:W-:Y:S02]  /*bd90*/  UISETP.GT.AND UP1, UPT, UR4, 0x1, UPT ;  /* 0x000000010400788c */ /* 0x000fe4000bf24270 */
[----:B------:R-:W1:Y:S02]  /*bda0*/  @P1 LDC R13, c[0x0][0xbf0] ;  /* 0x0002fc00ff0d1b82 */ /* 0x000e640000000800 */
[----:B------:R-:W-:Y:S02]  /*bdb0*/  USEL UR22, UR22, 0x978, UP1 ;  /* 0x0000097816167887 */ /* 0x000fe40008800000 */
[----:B------:R-:W-:Y:S01]  /*bdc0*/  UISETP.NE.U32.AND UP0, UPT, UR14, URZ, UPT ;  /* 0x0000003f0e00728c */ /* 0x000fe2000bf05070 */
[----:B------:R-:W-:Y:S01]  /*bdd0*/  IMAD.U32 R15, RZ, RZ, UR20 ;  /* 0x00000014ff0f7e24 */ /* 0x000fe2000f8e00ff */
[----:B------:R-:W-:Y:S01]  /*bde0*/  UMOV UR4, URZ ;  /* 0x0000003f00047c82 */ /* 0x000fe20008000000 */
[----:B------:R-:W-:Y:S01]  /*bdf0*/  IMAD.U32 R8, RZ, RZ, UR12 ;  /* 0x0000000cff087e24 */ /* 0x000fe2000f8e00ff */
[----:B------:R-:W-:Y:S01]  /*be00*/  UISETP.NE.AND.EX UP0, UPT, UR15, URZ, UPT, UP0 ;  /* 0x0000003f0f00728c */ /* 0x000fe2000bf05300 */
[----:B------:R-:W-:-:S02]  /*be10*/  IMAD.U32 R9, RZ, RZ, UR13 ;  /* 0x0000000dff097e24 */ /* 0x000fc4000f8e00ff */
[----:B---3--:R-:W-:Y:S01]  /*be20*/  IMAD R15, R15, 0x80, R138 ;  /* 0x000000800f0f7824 */ /* 0x008fe200078e028a */
[----:B------:R-:W-:Y:S02]  /*be30*/  USEL UR9, UR18, URZ, !UP0 ;  /* 0x0000003f12097287 */ /* 0x000fe4000c000000 */
[----:B------:R0:W5:Y:S01]  /*be40*/  @P4 LDG.E R5, desc[UR24][R8.64] ;  /* 0x0000001808054981 */ /* 0x000162000c1e1900 */
[----:B------:R-:W-:Y:S01]  /*be50*/  USEL UR20, UR19, URZ, UP1 ;  /* 0x0000003f13147287 */ /* 0x000fe20008800000 */
[----:B------:R-:W-:Y:S01]  /*be60*/  ULDC.64 UR12, c[0x0][UR22+0x218] ;  /* 0x00008600160c7abb */ /* 0x000fe20008000a00 */
[----:B------:R-:W-:Y:S01]  /*be70*/  ULDC.64 UR14, c[0x0][UR22+0x220] ;  /* 0x00008800160e7abb */ /* 0x000fe20008000a00 */
[----:B------:R-:W-:Y:S02]  /*be80*/  USEL UR21, UR17, URZ, !UP0 ;  /* 0x0000003f11157287 */ /* 0x000fe4000c000000 */
[----:B------:R-:W-:Y:S01]  /*be90*/  UIMAD.WIDE.U32 UR18, UR12, UR23, URZ ;  /* 0x000000170c1272a5 */ /* 0x000fe2000f8e003f */
[----:B------:R-:W-:Y:S01]  /*bea0*/  ULDC.64 UR16, c[0x0][UR22+0x228] ;  /* 0x00008a0016107abb */ /* 0x000fe20008000a00 */
[----:B0-----:R-:W-:Y:S01]  /*beb0*/  @P1 IMAD.HI.U32 R8, R15, R10, RZ ;  /* 0x0000000a0f081227 */ /* 0x001fe200078e00ff */
[----:B------:R-:W-:-:S02]  /*bec0*/  UIMAD UR15, UR15, UR9, URZ ;  /* 0x000000090f0f72a4 */ /* 0x000fc4000f8e023f */
[----:B------:R-:W-:Y:S01]  /*bed0*/  UIMAD UR23, UR13, UR23, URZ ;  /* 0x000000170d1772a4 */ /* 0x000fe2000f8e023f */
[----:B------:R-:W-:Y:S01]  /*bee0*/  IMAD.MOV.U32 R11, RZ, RZ, R15 ;  /* 0x000000ffff0b7224 */ /* 0x000fe200078e000f */
[----:B------:R-:W-:Y:S02]  /*bef0*/  UIMAD.WIDE.U32 UR12, UR14, UR9, URZ ;  /* 0x000000090e0c72a5 */ /* 0x000fe4000f8e003f */
[----:B------:R-:W-:Y:S01]  /*bf00*/  UIMAD.WIDE.U32 UR24, UR16, UR20, URZ ;  /* 0x00000014101872a5 */ /* 0x000fe2000f8e003f */
[----:B-1----:R-:W-:Y:S01]  /*bf10*/  @P1 SHF.R.U32.HI R11, RZ, R13, R8 ;  /* 0x0000000dff0b1219 */ /* 0x002fe20000011608 */
[----:B------:R-:W-:Y:S02]  /*bf20*/  UIMAD UR16, UR17, UR20, URZ ;  /* 0x00000014111072a4 */ /* 0x000fe4000f8e023f */
[----:B------:R-:W-:Y:S02]  /*bf30*/  UIMAD UR15, UR14, UR21, UR15 ;  /* 0x000000150e0f72a4 */ /* 0x000fe4000f8e020f */
[----:B------:R-:W-:Y:S01]  /*bf40*/  UIADD3 UR23, UR19, UR23, URZ ;  /* 0x0000001713177290 */ /* 0x000fe2000fffe03f */
[----:B------:R-:W-:Y:S01]  /*bf50*/  IMAD.MOV R13, RZ, RZ, -R11 ;  /* 0x000000ffff0d7224 */ /* 0x000fe200078e0a0b */
[----:B------:R-:W-:Y:S01]  /*bf60*/  UIADD3 UR14, UR13, UR15, URZ ;  /* 0x0000000f0d0e7290 */ /* 0x000fe2000fffe03f */
[----:B------:R-:W-:-:S02]  /*bf70*/  IMAD.U32 R8, RZ, RZ, UR24 ;  /* 0x00000018ff087e24 */ /* 0x000fc4000f8e00ff */
[----:B------:R-:W-:Y:S01]  /*bf80*/  IMAD.U32 R9, RZ, RZ, UR25 ;  /* 0x00000019ff097e24 */ /* 0x000fe2000f8e00ff */
[----:B------:R-:W-:Y:S01]  /*bf90*/  SHF.R.S32.HI R9, RZ, 0x1f, R11 ;  /* 0x0000001fff097819 */ /* 0x000fe2000001140b */
[----:B------:R-:W-:-:S05]  /*bfa0*/  IMAD R13, R18, R13, R15 ;  /* 0x0000000d120d7224 */ /* 0x000fca00078e020f */
[----:B------:R-:W-:Y:S02]  /*bfb0*/  SHF.R.S32.HI R10, RZ, 0x1f, R13 ;  /* 0x0000001fff0a7819 */ /* 0x000fe4000001140d */
[----:B--2---:R-:W-:-:S13]  /*bfc0*/  @P0 R2UR UR4, R22 ;  /* 0x00000000160402ca */ /* 0x004fda00000e0000 */
[----:B------:R-:W-:Y:S02]  /*bfd0*/  UIADD3 UR18, UP0, UP2, UR12, UR18, UR4 ;  /* 0x000000120c127290 */ /* 0x000fe4000fa1e004 */
[----:B------:R-:W-:Y:S02]  /*bfe0*/  UIADD3 UR12, UR25, UR16, URZ ;  /* 0x00000010190c7290 */ /* 0x000fe4000fffe03f */
[----:B------:R-:W-:Y:S02]  /*bff0*/  USHF.R.S32.HI UR16, URZ, 0x1f, UR4 ;  /* 0x0000001f3f107899 */ /* 0x000fe40008011404 */
[----:B------:R-:W-:Y:S02]  /*c000*/  IADD3 R8, P2, P3, R11, UR18, R8 ;  /* 0x000000120b087c10 */ /* 0x000fe4000fb5e008 */
[----:B------:R-:W-:Y:S01]  /*c010*/  UIADD3.X UR14, UR14, UR23, UR16, UP0, UP2 ;  /* 0x000000170e0e7290 */ /* 0x000fe200087e4410 */
[----:B------:R-:W-:Y:S01]  /*c020*/  IMAD.U32 R12, RZ, RZ, UR12 ;  /* 0x0000000cff0c7e24 */ /* 0x000fe2000f8e00ff */
[----:B------:R-:W-:-:S02]  /*c030*/  ULDC.64 UR12, c[0x0][UR22+0x210] ;  /* 0x00008400160c7abb */ /* 0x000fc40008000a00 */
[----:B------:R-:W-:Y:S02]  /*c040*/  IMAD R11, R13, UR13, RZ ;  /* 0x0000000d0d0b7c24 */ /* 0x000fe4000f8e02ff */
        /* <DEDUP_REMOVED lines=9> */
[----:B------:R-:W-:Y:S08]  /*c0e0*/  @P4 BRA `(.L_x_3415) ;  /* 0x0000000000144947 */ /* 0x000ff00003800000 */
[----:B------:R-:W-:Y:S05]  /*c0f0*/  @!P0 BRA `(.L_x_3415) ;  /* 0x0000000000108947 */ /* 0x000fea0003800000 */
[----:B------:R-:W-:Y:S02]  /*c100*/  ULDC.64 UR12, c[0x0][0x208] ;  /* 0x00008200000c7ab9 */ /* 0x000fe40000000a00 */
[----:B------:R-:W2:Y:S04]  /*c110*/  LDG.E R8, desc[UR12][R84.64] ;  /* 0x0000000c54087981 */ /* 0x000ea8000c1e1900 */
[----:B-----5:R-:W2:Y:S02]  /*c120*/  LDG.E R5, desc[UR12][R84.64+0x4] ;  /* 0x0000040c54057981 */ /* 0x020ea4000c1e1900 */
[----:B--2---:R-:W-:-:S07]  /*c130*/  IMAD.IADD R5, R5, 0x1, -R8 ;  /* 0x0000000105057824 */ /* 0x004fce00078e0a08 */
.L_x_3415:
[----:B------:R-:W2:Y:S01]  /*c140*/  LDL R13, [R1+0x54] ;  /* 0x00005400010d7983 */ /* 0x000ea20000100800 */
[----:B------:R-:W-:Y:S01]  /*c150*/  R2UR UR12, R229 ;  /* 0x00000000e50c72ca */ /* 0x000fe200000e0000 */
[----:B-----5:R-:W-:Y:S01]  /*c160*/  IMAD R80, R5, R18, RZ ;  /* 0x0000001205507224 */ /* 0x020fe200078e02ff */
[----:B------:R-:W-:Y:S01]  /*c170*/  LOP3.LUT P0, RZ, R234, 0x3, RZ, 0xc0, !PT ;  /* 0x00000003eaff7812 */ /* 0x000fe2000780c0ff */
[----:B------:R-:W-:Y:S04]  /*c180*/  SHFL.IDX PT, R8, R12, RZ, 0x1c1f ;  /* 0x001c1fff0c087589 */ /* 0x000fe800000e0000 */
[----:B------:R-:W0:Y:S04]  /*c190*/  SHFL.IDX PT, R9, R14, RZ, 0x1c1f ;  /* 0x001c1fff0e097589 */ /* 0x000e2800000e0000 */
[----:B------:R-:W-:Y:S02]  /*c1a0*/  SHFL.IDX PT, R10, R12, 0x1, 0x1c1f ;  /* 0x003c1f000c0a7f89 */ /* 0x000fe400000e0000 */
[----:B------:R-:W-:Y:S01]  /*c1b0*/  IMAD.U32 R81, RZ, RZ, UR12 ;  /* 0x0000000cff517e24 */ /* 0x000fe2000f8e00ff */
[----:B------:R-:W-:Y:S01]  /*c1c0*/  ULDC.64 UR12, c[0x0][0x208] ;  /* 0x00008200000c7ab9 */ /* 0x000fe20000000a00 */
[----:B------:R-:W1:Y:S02]  /*c1d0*/  SHFL.IDX PT, R11, R14, 0x1, 0x1c1f ;  /* 0x003c1f000e0b7f89 */ /* 0x000e6400000e0000 */
[----:B--2---:R-:W-:-:S04]  /*c1e0*/  IMAD R81, R81, 0x80, R13 ;  /* 0x0000008051517824 */ /* 0x004fc800078e020d */
[C---:B------:R-:W-:Y:S01]  /*c1f0*/  VIADD R13, R81.reuse, 0x8 ;  /* 0x00000008510d7836 */ /* 0x040fe20000000000 */
[----:B------:R-:W-:-:S04]  /*c200*/  ISETP.GE.OR P2, PT, R81, R80, P0 ;  /* 0x000000505100720c */ /* 0x000fc80000746670 */
[----:B------:R-:W-:-:S09]  /*c210*/  ISETP.GE.OR P0, PT, R13, R80, P0 ;  /* 0x000000500d00720c */ /* 0x000fd20000706670 */
[----:B0-----:R0:W-:Y:S04]  /*c220*/  @!P2 ST.E desc[UR12][R8.64], R0 ;  /* 0x000000000800a985 */ /* 0x0011e8000c10190c */
[----:B-1----:R0:W-:Y:S01]  /*c230*/  @!P0 ST.E desc[UR12][R10.64], R4 ;  /* 0x000000040a008985 */ /* 0x0021e2000c10190c */
[----:B------:R-:W-:-:S13]  /*c240*/  PLOP3.LUT P0, PT, PT, PT, UP1, 0x80, 0x0 ;  /* 0x000000000000781c */ /* 0x000fda0003f0f018 */
[----:B0-----:R-:W-:Y:S05]  /*c250*/  @P0 BRA `(.L_x_3416) ;  /* 0x0000000c006c0947 */ /* 0x001fea0003800000 */
[----:B------:R-:W-:Y:S01]  /*c260*/  IMAD.SHL.U32 R3, R19, 0x8, RZ ;  /* 0x0000000813037824 */ /* 0x000fe200078e00ff */
[----:B------:R-:W0:Y:S01]  /*c270*/  @P1 LDC R57, c[0x0][0xbec] ;  /* 0x0002fb00ff391b82 */ /* 0x000e220000000800 */
[----:B------:R-:W-:Y:S01]  /*c280*/  IMAD.MOV.U32 R5, RZ, RZ, 0x2 ;  /* 0x00000002ff057424 */ /* 0x000fe200078e00ff */
[----:B------:R-:W-:Y:S01]  /*c290*/  R2UR UR17, R229 ;  /* 0x00000000e51172ca */ /* 0x000fe200000e0000 */
[----:B------:R-:W-:Y:S01]  /*c2a0*/  IMAD R4, R230, 0x40, R3 ;  /* 0x00000040e6047824 */ /* 0x000fe200078e0203 */
[----:B------:R-:W-:Y:S01]  /*c2b0*/  ULDC.64 UR12, c[0x0][0x208] ;  /* 0x00008200000c7ab9 */ /* 0x000fe20000000a00 */
[----:B------:R-:W-:Y:S01]  /*c2c0*/  ULDC.64 UR14, c[0x0][0xaa0] ;  /* 0x0002a800000e7ab9 */ /* 0x000fe20000000a00 */
[----:B------:R-:W-:Y:S01]  /*c2d0*/  R2UR UR18, R228 ;  /* 0x00000000e41272ca */ /* 0x000fe200000e0000 */
[----:B------:R-:W-:Y:S01]  /*c2e0*/  IMAD.WIDE R4, R4, R5, UR10 ;  /* 0x0000000a04047e25 */ /* 0x000fe2000f8e0205 */
[----:B------:R-:W1:Y:S02]  /*c2f0*/  @P1 LDC R61, c[0x0][0xbf0] ;  /* 0x0002fc00ff3d1b82 */ /* 0x000e640000000800 */
[----:B------:R-:W-:-:S02]  /*c300*/  IADD3 R9, P4, R4, 0x1000, RZ ;  /* 0x0000100004097810 */ /* 0x000fc40007f9e0ff */
[C---:B------:R-:W-:Y:S02]  /*c310*/  IADD3 R13, P3, R4.reuse, 0x2000, RZ ;  /* 0x00002000040d7810 */ /* 0x040fe40007f7e0ff */
[C---:B------:R-:W-:Y:S02]  /*c320*/  IADD3 R21, P6, R4.reuse, 0x3000, RZ ;  /* 0x0000300004157810 */ /* 0x040fe40007fde0ff */
[C---:B------:R-:W-:Y:S02]  /*c330*/  IADD3 R25, P5, R4.reuse, 0x4000, RZ ;  /* 0x0000400004197810 */ /* 0x040fe40007fbe0ff */
[----:B------:R-:W-:Y:S02]  /*c340*/  IADD3 R29, P2, R4, 0x5000, RZ ;  /* 0x00005000041d7810 */ /* 0x000fe40007f5e0ff */
[----:B------:R-:W-:Y:S02]  /*c350*/  LOP3.LUT R8, R9, 0x380, RZ, 0xc0, !PT ;  /* 0x0000038009087812 */ /* 0x000fe400078ec0ff */
[----:B------:R-:W-:-:S02]  /*c360*/  LOP3.LUT R12, R13, 0x380, RZ, 0xc0, !PT ;  /* 0x000003800d0c7812 */ /* 0x000fc400078ec0ff */
[----:B------:R-:W-:Y:S02]  /*c370*/  LOP3.LUT R20, R21, 0x380, RZ, 0xc0, !PT ;  /* 0x0000038015147812 */ /* 0x000fe400078ec0ff */
[----:B------:R-:W-:Y:S02]  /*c380*/  LOP3.LUT R24, R25, 0x380, RZ, 0xc0, !PT ;  /* 0x0000038019187812 */ /* 0x000fe400078ec0ff */
[----:B------:R-:W-:Y:S02]  /*c390*/  LOP3.LUT R28, R29, 0x380, RZ, 0xc0, !PT ;  /* 0x000003801d1c7812 */ /* 0x000fe400078ec0ff */
[----:B------:R-:W-:Y:S02]  /*c3a0*/  SHF.R.U64 R8, R8, 0x3, RZ ;  /* 0x0000000308087819 */ /* 0x000fe400000012ff */
[----:B------:R-:W-:Y:S02]  /*c3b0*/  SHF.R.U64 R12, R12, 0x3, RZ ;  /* 0x000000030c0c7819 */ /* 0x000fe400000012ff */
[----:B------:R-:W-:-:S02]  /*c3c0*/  SHF.R.U64 R20, R20, 0x3, RZ ;  /* 0x0000000314147819 */ /* 0x000fc400000012ff */
        /* <DEDUP_REMOVED lines=51> */
[----:B------:R-:W5:Y:S04]  /*c700*/  LD.E.128 R4, desc[UR12][R4.64] ;  /* 0x0000000c04047980 */ /* 0x000f68000c101d00 */
[----:B------:R-:W5:Y:S04]  /*c710*/  LD.E.128 R36, desc[UR12][R36.64] ;  /* 0x0000000c24247980 */ /* 0x000f68000c101d00 */
[----:B------:R-:W5:Y:S04]  /*c720*/  LD.E.128 R40, desc[UR12][R40.64] ;  /* 0x0000000c28287980 */ /* 0x000f68000c101d00 */
[----:B------:R-:W5:Y:S04]  /*c730*/  LD.E.128 R44, desc[UR12][R44.64] ;  /* 0x0000000c2c2c7980 */ /* 0x000f68000c101d00 */
[----:B------:R-:W5:Y:S04]  /*c740*/  LD.E.128 R48, desc[UR12][R48.64] ;  /* 0x0000000c30307980 */ /* 0x000f68000c101d00 */
[----:B------:R-:W5:Y:S01]  /*c750*/  LD.E.128 R52, desc[UR12][R52.64] ;  /* 0x0000000c34347980 */ /* 0x000f62000c101d00 */
[----:B------:R-:W-:-:S02]  /*c760*/  UIMAD UR12, UR16, UR14, URZ ;  /* 0x0000000e100c72a4 */ /* 0x000fc4000f8e023f */
[----:B------:R-:W-:Y:S01]  /*c770*/  UIMAD.WIDE.U32 UR10, UR4, UR14, URZ ;  /* 0x0000000e040a72a5 */ /* 0x000fe2000f8e003f */
[----:B------:R-:W-:Y:S01]  /*c780*/  IMAD R0, R19, 0x20, R230 ;  /* 0x0000002013007824 */ /* 0x000fe200078e02e6 */
[----:B------:R-:W-:Y:S01]  /*c790*/  UIMAD UR12, UR4, UR15, UR12 ;  /* 0x0000000f040c72a4 */ /* 0x000fe2000f8e020c */
[----:B------:R-:W-:Y:S01]  /*c7a0*/  IMAD.U32 R59, RZ, RZ, UR17 ;  /* 0x00000011ff3b7e24 */ /* 0x000fe2000f8e00ff */
[----:B------:R-:W-:Y:S01]  /*c7b0*/  USHF.R.S32.HI UR4, URZ, 0x1f, UR9 ;  /* 0x0000001f3f047899 */ /* 0x000fe20008011409 */
[----:B------:R-:W-:Y:S01]  /*c7c0*/  @!PT LDS RZ, [RZ] ;  /* 0x00000000fffff984 */ /* 0x000fe20000000800 */
[----:B------:R-:W-:Y:S01]  /*c7d0*/  @!PT LDS RZ, [RZ] ;  /* 0x00000000fffff984 */ /* 0x000fe20000000800 */
[----:B------:R-:W-:Y:S01]  /*c7e0*/  @!PT LDS RZ, [RZ] ;  /* 0x00000000fffff984 */ /* 0x000fe20000000800 */
[----:B------:R-:W-:Y:S01]  /*c7f0*/  @!PT LDS RZ, [RZ] ;  /* 0x00000000fffff984 */ /* 0x000fe20000000800 */
[----:B------:R2:W-:Y:S06]  /*c800*/  MEMBAR.ALL.CTA ;  /* 0x0000000000007992 */ /* 0x0005ec0000008000 */
[----:B--2---:R-:W2:Y:S01]  /*c810*/  FENCE.VIEW.ASYNC.S ;  /* 0x00000000000073c6 */ /* 0x004ea20000000000 */
[----:B------:R-:W-:Y:S01]  /*c820*/  UIADD3 UR11, UR11, UR12, URZ ;  /* 0x0000000c0b0b7290 */ /* 0x000fe2000fffe03f */
[----:B------:R-:W-:Y:S01]  /*c830*/  IMAD R2, R59, 0x80, R0 ;  /* 0x000000803b027824 */ /* 0x000fe200078e0200 */
[----:B------:R-:W-:Y:S01]  /*c840*/  ULDC.64 UR14, c[0x0][0xaf0] ;  /* 0x0002bc00000e7ab9 */ /* 0x000fe20000000a00 */
[----:B------:R-:W-:-:S02]  /*c850*/  ULDC.64 UR12, c[0x0][0xae8] ;  /* 0x0002ba00000c7ab9 */ /* 0x000fc40000000a00 */
[----:B------:R-:W-:Y:S01]  /*c860*/  UIMAD.WIDE.U32 UR10, UR18, UR12, UR10 ;  /* 0x0000000c120a72a5 */ /* 0x000fe2000f8e000a */
[----:B0-----:R-:W-:Y:S01]  /*c870*/  @P1 IMAD.HI.U32 R0, R2, R57, RZ ;  /* 0x0000003902001227 */ /* 0x001fe200078e00ff */
[----:B------:R-:W-:Y:S02]  /*c880*/  UIMAD UR4, UR4, UR14, URZ ;  /* 0x0000000e040472a4 */ /* 0x000fe4000f8e023f */
[----:B------:R-:W-:Y:S01]  /*c890*/  UIMAD UR11, UR18, UR13, UR11 ;  /* 0x0000000d120b72a4 */ /* 0x000fe2000f8e020b */
[----:B------:R-:W-:Y:S01]  /*c8a0*/  IMAD.MOV.U32 R59, RZ, RZ, R2 ;  /* 0x000000ffff3b7224 */ /* 0x000fe200078e0002 */
[----:B-1----:R-:W-:Y:S01]  /*c8b0*/  @P1 SHF.R.U32.HI R59, RZ, R61, R0 ;  /* 0x0000003dff3b1219 */ /* 0x002fe20000011600 */
[----:B------:R-:W-:Y:S02]  /*c8c0*/  UIMAD UR4, UR9, UR15, UR4 ;  /* 0x0000000f090472a4 */ /* 0x000fe4000f8e0204 */
[----:B------:R-:W-:Y:S01]  /*c8d0*/  UIMAD.WIDE.U32 UR10, UR9, UR14, UR10 ;  /* 0x0000000e090a72a5 */ /* 0x000fe2000f8e000a */
[--C-:B------:R-:W-:Y:S01]  /*c8e0*/  SHF.R.S32.HI R0, RZ, 0x1f, R59.reuse ;  /* 0x0000001fff007819 */ /* 0x100fe2000001143b */
[----:B------:R-:W-:Y:S01]  /*c8f0*/  IMAD.MOV R61, RZ, RZ, -R59 ;  /* 0x000000ffff3d7224 */ /* 0x000fe200078e0a3b */
[----:B------:R-:W-:Y:S01]  /*c900*/  ULDC.64 UR12, c[0x0][0xae0] ;  /* 0x0002b800000c7ab9 */ /* 0x000fe20000000a00 */
[----:B------:R-:W-:-:S02]  /*c910*/  UIADD3 UR4, UR11, UR4, URZ ;  /* 0x000000040b047290 */ /* 0x000fc4000fffe03f */
[----:B------:R-:W-:Y:S02]  /*c920*/  IMAD R0, R0, UR12, RZ ;  /* 0x0000000c00007c24 */ /* 0x000fe4000f8e02ff */
[----:B------:R-:W-:Y:S02]  /*c930*/  IMAD R61, R18, R61, R2 ;  /* 0x0000003d123d7224 */ /* 0x000fe400078e0202 */
[----:B------:R-:W-:Y:S02]  /*c940*/  IMAD.U32 R57, RZ, RZ, UR11 ;  /* 0x0000000bff397e24 */ /* 0x000fe4000f8e00ff */
[----:B------:R-:W-:Y:S01]  /*c950*/  IMAD.U32 R56, RZ, RZ, UR10 ;  /* 0x0000000aff387e24 */ /* 0x000fe2000f8e00ff */
[----:B------:R-:W-:Y:S01]  /*c960*/  ULDC.64 UR10, c[0x0][0xad8] ;  /* 0x0002b600000a7ab9 */ /* 0x000fe20000000a00 */
[----:B------:R-:W-:Y:S02]  /*c970*/  IMAD.U32 R57, RZ, RZ, UR4 ;  /* 0x00000004ff397e24 */ /* 0x000fe4000f8e00ff */
[C---:B------:R-:W-:Y:S01]  /*c980*/  IMAD R63, R59.reuse, UR13, R0 ;  /* 0x0000000d3b3f7c24 */ /* 0x040fe2000f8e0200 */
[----:B------:R-:W-:Y:S01]  /*c990*/  SHF.R.S32.HI R0, RZ, 0x1f, R61 ;  /* 0x0000001fff007819 */ /* 0x000fe2000001143d */
[----:B------:R-:W-:-:S04]  /*c9a0*/  IMAD.WIDE.U32 R56, R59, UR12, R56 ;  /* 0x0000000c3b387c25 */ /* 0x000fc8000f8e0038 */
[----:B------:R-:W-:Y:S02]  /*c9b0*/  IMAD.U32 R65, RZ, RZ, UR17 ;  /* 0x00000011ff417e24 */ /* 0x000fe4000f8e00ff */
[----:B------:R-:W-:Y:S02]  /*c9c0*/  IMAD.IADD R57, R57, 0x1, R63 ;  /* 0x0000000139397824 */ /* 0x000fe400078e023f */
[----:B------:R-:W-:Y:S02]  /*c9d0*/  IMAD R0, R0, UR10, RZ ;  /* 0x0000000a00007c24 */ /* 0x000fe4000f8e02ff */
[----:B------:R-:W-:Y:S01]  /*c9e0*/  IMAD R65, R65, 0x80, R230 ;  /* 0x0000008041417824 */ /* 0x000fe200078e02e6 */
[----:B------:R-:W-:Y:S01]  /*c9f0*/  UIADD3 UR8, UR8, 0x36820, URZ ;  /* 0x0003682008087890 */ /* 0x000fe2000fffe03f */
[C---:B------:R-:W-:Y:S02]  /*ca00*/  IMAD R63, R61.reuse, UR11, R0 ;  /* 0x0000000b3d3f7c24 */ /* 0x040fe4000f8e0200 */
[----:B------:R-:W-:Y:S01]  /*ca10*/  IMAD.WIDE.U32 R56, R61, UR10, R56 ;  /* 0x0000000a3d387c25 */ /* 0x000fe2000f8e0038 */
[----:B------:R-:W-:Y:S01]  /*ca20*/  ISETP.GE.AND P2, PT, R65, R80, PT ;  /* 0x000000504100720c */ /* 0x000fe20003f46270 */
[----:B------:R-:W-:Y:S01]  /*ca30*/  ULDC.64 UR10, c[0x0][0xa80] ;  /* 0x0002a000000a7ab9 */ /* 0x000fe20000000a00 */
[----:B------:R-:W-:Y:S01]  /*ca40*/  UPRMT UR8, URZ, 0x654, UR8 ;  /* 0x000006543f087896 */ /* 0x000fe20008000008 */
[----:B------:R-:W-:Y:S01]  /*ca50*/  IMAD.IADD R57, R57, 0x1, R63 ;  /* 0x0000000139397824 */ /* 0x000fe200078e023f */
[----:B------:R-:W-:Y:S01]  /*ca60*/  LEA R0, P3, R56, UR10, 0x1 ;  /* 0x0000000a38007c11 */ /* 0x000fe2000f8608ff */
[----:B------:R-:W-:-:S03]  /*ca70*/  VIADD R59, R65, 0x20 ;  /* 0x00000020413b7836 */ /* 0x000fc60000000000 */
[----:B------:R-:W-:Y:S01]  /*ca80*/  LEA.HI.X R2, R56, UR11, R57, 0x1, P3 ;  /* 0x0000000b38027c11 */ /* 0x000fe200098f0c39 */
[----:B------:R-:W-:Y:S02]  /*ca90*/  VIADD R61, R65, 0x40 ;  /* 0x00000040413d7836 */ /* 0x000fe40000000000 */
[C---:B------:R-:W-:Y:S01]  /*caa0*/  VIADD R63, R3.reuse, 0x40 ;  /* 0x00000040033f7836 */ /* 0x040fe20000000000 */
[----:B--2---:R-:W-:Y:S01]  /*cab0*/  SYNCS.ARRIVE.TRANS64.RED.A1T0 RZ, [UR8], RZ ;  /* 0x000000ffffff79a7 */ /* 0x004fe20008100408 */
[----:B------:R-:W-:Y:S01]  /*cac0*/  VIADD R67, R3, 0x80 ;  /* 0x0000008003437836 */ /* 0x000fe20000000000 */
[----:B------:R0:W1:Y:S01]  /*cad0*/  SHFL.IDX PT, R60, R0, RZ, 0x181f ;  /* 0x00181fff003c7589 */ /* 0x00006200000e0000 */
[----:B------:R-:W-:Y:S03]  /*cae0*/  BSSY B1, `(.L_x_3417) ;  /* 0x0000016000017945 */ /* 0x000fe60003800000 */
[----:B------:R0:W2:Y:S01]  /*caf0*/  SHFL.IDX PT, R18, R2, RZ, 0x181f ;  /* 0x00181fff02127589 */ /* 0x0000a200000e0000 */
[----:B------:R-:W-:-:S02]  /*cb00*/  ISETP.GE.AND P0, PT, R59, R80, PT ;  /* 0x000000503b00720c */ /* 0x000fc40003f06270 */
[----:B------:R-:W-:Y:S02]  /*cb10*/  ISETP.GE.AND P1, PT, R61, R80, PT ;  /* 0x000000503d00720c */ /* 0x000fe40003f26270 */
        /* <DEDUP_REMOVED lines=8> */
[----:B------:R-:W-:-:S09]  /*cba0*/  ISETP.GE.AND P2, PT, R67, UR4, PT ;  /* 0x0000000443007c0c */ /* 0x000fd2000bf46270 */
[-C--:B-1----:R-:W-:Y:S02]  /*cbb0*/  @!P4 LEA R56, P6, R3, R60.reuse, 0x1 ;  /* 0x0000003c0338c211 */ /* 0x082fe400078c08ff */
[----:B------:R-:W-:Y:S02]  /*cbc0*/  @!P3 LEA R58, P5, R63, R60, 0x1 ;  /* 0x0000003c3f3ab211 */ /* 0x000fe400078a08ff */
[----:B--2---:R-:W-:Y:S02]  /*cbd0*/  @!P4 LEA.HI.X R57, R3, R18, R62, 0x1, P6 ;  /* 0x000000120339c211 */ /* 0x004fe400030f0c3e */
[----:B------:R-:W-:Y:S02]  /*cbe0*/  @!P2 LEA R60, P6, R67, R60, 0x1 ;  /* 0x0000003c433ca211 */ /* 0x000fe400078c08ff */
[-C--:B------:R-:W-:Y:S01]  /*cbf0*/  @!P3 LEA.HI.X R59, R63, R18.reuse, R64, 0x1, P5 ;  /* 0x000000123f3bb211 */ /* 0x080fe200028f0c40 */
[----:B-----5:R0:W-:Y:S01]  /*cc00*/  @!P4 ST.E.128 desc[UR8][R56.64], R4 ;  /* 0x000000043800c985 */ /* 0x0201e2000c101d08 */
[----:B------:R-:W-:-:S03]  /*cc10*/  @!P2 LEA.HI.X R61, R67, R18, R66, 0x1, P6 ;  /* 0x00000012433da211 */ /* 0x000fc600030f0c42 */
[----:B------:R0:W-:Y:S04]  /*cc20*/  @!P3 ST.E.128 desc[UR8][R58.64], R24 ;  /* 0x000000183a00b985 */ /* 0x0001e8000c101d08 */
[----:B------:R0:W-:Y:S02]  /*cc30*/  @!P2 ST.E.128 desc[UR8][R60.64], R40 ;  /* 0x000000283c00a985 */ /* 0x0001e4000c101d08 */
.L_x_3418:
[----:B------:R-:W-:Y:S05]  /*cc40*/  BSYNC B1 ;  /* 0x0000000000017941 */ /* 0x000fea0003800000 */
.L_x_3417:
[----:B--2---:R2:W3:Y:S01]  /*cc50*/  SHFL.IDX PT, R18, R2, 0x1, 0x181f ;  /* 0x00381f0002127f89 */ /* 0x0044e200000e0000 */
[----:B------:R-:W-:Y:S03]  /*cc60*/  BSSY B1, `(.L_x_3419) ;  /* 0x0000011000017945 */ /* 0x000fe60003800000 */
[----:B0----5:R2:W0:Y:S01]  /*cc70*/  SHFL.IDX PT, R24, R0, 0x1, 0x181f ;  /* 0x00381f0000187f89 */ /* 0x02142200000e0000 */
[----:B------:R-:W-:Y:S05]  /*cc80*/  @P0 BRA `(.L_x_3420) ;  /* 0x0000000000380947 */ /* 0x000fea0003800000 */
[----:B------:R-:W-:Y:S01]  /*cc90*/  ULDC UR4, c[0x0][0xac8] ;  /* 0x0002b20000047ab9 */ /* 0x000fe20000000800 */
[----:B------:R-:W-:Y:S01]  /*cca0*/  ULDC.64 UR8, c[0x0][0x208] ;  /* 0x0000820000087ab9 */ /* 0x000fe20000000a00 */
[----:B------:R-:W-:Y:S02]  /*ccb0*/  ISETP.GE.AND P4, PT, R3, UR4, PT ;  /* 0x0000000403007c0c */ /* 0x000fe4000bf86270 */
[----:B------:R-:W-:Y:S02]  /*ccc0*/  ISETP.GE.AND P5, PT, R63, UR4, PT ;  /* 0x000000043f007c0c */ /* 0x000fe4000bfa6270 */
[----:B------:R-:W-:-:S09]  /*ccd0*/  ISETP.GE.AND P6, PT, R67, UR4, PT ;  /* 0x0000000443007c0c */ /* 0x000fd2000bfc6270 */
[-C--:B0-----:R-:W-:Y:S02]  /*cce0*/  @!P4 LEA R4, P0, R3, R24.reuse, 0x1 ;  /* 0x000000180304c211 */ /* 0x081fe400078008ff */
[-C--:B------:R-:W-:Y:S02]  /*ccf0*/  @!P5 LEA R6, P2, R63, R24.reuse, 0x1 ;  /* 0x000000183f06d211 */ /* 0x080fe400078408ff */
[----:B------:R-:W-:Y:S02]  /*cd00*/  @!P6 LEA R24, P3, R67, R24, 0x1 ;  /* 0x000000184318e211 */ /* 0x000fe400078608ff */
[-C--:B---3--:R-:W-:Y:S02]  /*cd10*/  @!P4 LEA.HI.X R5, R3, R18.reuse, R62, 0x1, P0 ;  /* 0x000000120305c211 */ /* 0x088fe400000f0c3e */
[-C--:B------:R-:W-:Y:S02]  /*cd20*/  @!P5 LEA.HI.X R7, R63, R18.reuse, R64, 0x1, P2 ;  /* 0x000000123f07d211 */ /* 0x080fe400010f0c40 */
[----:B------:R-:W-:Y:S01]  /*cd30*/  @!P6 LEA.HI.X R25, R67, R18, R66, 0x1, P3 ;  /* 0x000000124319e211 */ /* 0x000fe200018f0c42 */
[----:B------:R4:W-:Y:S04]  /*cd40*/  @!P4 ST.E.128 desc[UR8][R4.64], R8 ;  /* 0x000000080400c985 */ /* 0x0009e8000c101d08 */
[----:B------:R4:W-:Y:S04]  /*cd50*/  @!P5 ST.E.128 desc[UR8][R6.64], R28 ;  /* 0x0000001c0600d985 */ /* 0x0009e8000c101d08 */
[----:B------:R4:W-:Y:S02]  /*cd60*/  @!P6 ST.E.128 desc[UR8][R24.64], R44 ;  /* 0x0000002c1800e985 */ /* 0x0009e4000c101d08 */
.L_x_3420:
[----:B------:R-:W-:Y:S05]  /*cd70*/  BSYNC B1 ;  /* 0x0000000000017941 */ /* 0x000fea0003800000 */
.L_x_3419:
[----:B----4-:R4:W0:Y:S01]  /*cd80*/  SHFL.IDX PT, R10, R2, 0x2, 0x181f ;  /* 0x00581f00020a7f89 */ /* 0x01082200000e0000 */
[----:B------:R-:W-:Y:S03]  /*cd90*/  BSSY B1, `(.L_x_3421) ;  /* 0x0000011000017945 */ /* 0x000fe60003800000 */
[----:B------:R4:W0:Y:S01]  /*cda0*/  SHFL.IDX PT, R8, R0, 0x2, 0x181f ;  /* 0x00581f0000087f89 */ /* 0x00082200000e0000 */
        /* <DEDUP_REMOVED lines=9> */
[-C--:B------:R-:W-:Y:S02]  /*ce40*/  @!P3 LEA.HI.X R5, R3, R10.reuse, R62, 0x1, P0 ;  /* 0x0000000a0305b211 */ /* 0x080fe400000f0c3e */
[-C--:B------:R-:W-:Y:S02]  /*ce50*/  @!P4 LEA.HI.X R7, R63, R10.reuse, R64, 0x1, P1 ;  /* 0x0000000a3f07c211 */ /* 0x080fe400008f0c40 */
[----:B------:R-:W-:Y:S01]  /*ce60*/  @!P5 LEA.HI.X R9, R67, R10, R66, 0x1, P2 ;  /* 0x0000000a4309d211 */ /* 0x000fe200010f0c42 */
[----:B------:R0:W-:Y:S04]  /*ce70*/  @!P3 ST.E.128 desc[UR8][R4.64], R12 ;  /* 0x0000000c0400b985 */ /* 0x0001e8000c101d08 */
[----:B------:R0:W-:Y:S04]  /*ce80*/  @!P4 ST.E.128 desc[UR8][R6.64], R32 ;  /* 0x000000200600c985 */ /* 0x0001e8000c101d08 */
[----:B------:R0:W-:Y:S02]  /*ce90*/  @!P5 ST.E.128 desc[UR8][R8.64], R48 ;  /* 0x000000300800d985 */ /* 0x0001e4000c101d08 */
.L_x_3422:
[----:B------:R-:W-:Y:S05]  /*cea0*/  BSYNC B1 ;  /* 0x0000000000017941 */ /* 0x000fea0003800000 */
.L_x_3421:
[----:B0-----:R-:W-:Y:S01]  /*ceb0*/  VIADD R5, R65, 0x60 ;  /* 0x0000006041057836 */ /* 0x001fe20000000000 */
[----:B------:R0:W0:Y:S04]  /*cec0*/  SHFL.IDX PT, R6, R2, 0x3, 0x181f ;  /* 0x00781f0002067f89 */ /* 0x00002800000e0000 */
[----:B------:R-:W-:Y:S01]  /*ced0*/  ISETP.GE.AND P0, PT, R5, R80, PT ;  /* 0x000000500500720c */ /* 0x000fe20003f06270 */
[----:B--2-4-:R-:W2:-:S12]  /*cee0*/  SHFL.IDX PT, R0, R0, 0x3, 0x181f ;  /* 0x00781f0000007f89 */ /* 0x014e9800000e0000 */
[----:B------:R-:W-:Y:S05]  /*cef0*/  @P0 BRA `(.L_x_3423) ;  /* 0x00000020005c0947 */ /* 0x000fea0003800000 */
[----:B------:R-:W-:Y:S01]  /*cf00*/  ULDC UR4, c[0x0][0xac8] ;  /* 0x0002b20000047ab9 */ /* 0x000fe20000000800 */
[----:B------:R-:W-:Y:S01]  /*cf10*/  ULDC.64 UR8, c[0x0][0x208] ;  /* 0x0000820000087ab9 */ /* 0x000fe20000000a00 */
[----:B------:R-:W-:Y:S02]  /*cf20*/  ISETP.GE.AND P2, PT, R3, UR4, PT ;  /* 0x0000000403007c0c */ /* 0x000fe4000bf46270 */
[----:B------:R-:W-:-:S11]  /*cf30*/  ISETP.GE.AND P3, PT, R63, UR4, PT ;  /* 0x000000043f007c0c */ /* 0x000fd6000bf66270 */
[-C--:B0-2---:R-:W-:Y:S02]  /*cf40*/  @!P2 LEA R2, P0, R3, R0.reuse, 0x1 ;  /* 0x000000000302a211 */ /* 0x085fe400078008ff */
[----:B------:R-:W-:Y:S02]  /*cf50*/  @!P3 LEA R4, P1, R63, R0, 0x1 ;  /* 0x000000003f04b211 */ /* 0x000fe400078208ff */
[-C--:B------:R-:W-:Y:S02]  /*cf60*/  @!P2 LEA.HI.X R3, R3, R6.reuse, R62, 0x1, P0 ;  /* 0x000000060303a211 */ /* 0x080fe400000f0c3e */
[----:B------:R-:W-:Y:S02]  /*cf70*/  ISETP.GE.AND P0, PT, R67, UR4, PT ;  /* 0x0000000443007c0c */ /* 0x000fe4000bf06270 */
[----:B------:R-:W-:Y:S01]  /*cf80*/  @!P3 LEA.HI.X R5, R63, R6, R64, 0x1, P1 ;  /* 0x000000063f05b211 */ /* 0x000fe200008f0c40 */
[----:B------:R0:W-:Y:S04]  /*cf90*/  @!P2 ST.E.128 desc[UR8][R2.64], R20 ;  /* 0x000000140200a985 */ /* 0x0001e8000c101d08 */
[----:B------:R0:W-:Y:S06]  /*cfa0*/  @!P3 ST.E.128 desc[UR8][R4.64], R36 ;  /* 0x000000240400b985 */ /* 0x0001ec000c101d08 */
[----:B------:R-:W-:Y:S05]  /*cfb0*/  @P0 BRA `(.L_x_3423) ;  /* 0x00000020002c0947 */ /* 0x000fea0003800000 */
[----:B0-----:R-:W-:Y:S01]  /*cfc0*/  LEA R2, P0, R67, R0, 0x1 ;  /* 0x0000000043027211 */ /* 0x001fe200078008ff */
[----:B------:R-:W-:-:S03]  /*cfd0*/  ULDC.64 UR8, c[0x0][0x208] ;  /* 0x0000820000087ab9 */ /* 0x000fc60000000a00 */
[----:B------:R-:W-:-:S05]  /*cfe0*/  LEA.HI.X R3, R67, R6, R66, 0x1, P0 ;  /* 0x0000000643037211 */ /* 0x000fca00000f0c42 */
[----:B------:R0:W-:Y:S01]  /*cff0*/  ST.E.128 desc[UR8][R2.64], R52 ;  /* 0x0000003402007985 */ /* 0x0001e2000c101d08 */
[----:B------:R-:W-:Y:S05]  /*d000*/  BRA `(.L_x_3423) ;  /* 0x0000002000187947 */ /* 0x000fea0003800000 */
.L_x_3416:
[----:B------:R-:W-:Y:S01]  /*d010*/  ULDC.64 UR14, c[0x0][0xb08] ;  /* 0x0002c200000e7ab9 */ /* 0x000fe20000000a00 */
[----:B------:R-:W-:Y:S01]  /*d020*/  R2UR UR18, R228 ;  /* 0x00000000e41272ca */ /* 0x000fe200000e0000 */
[----:B------:R-:W-:Y:S01]  /*d030*/  UIMAD UR12, UR16, UR14, URZ ;  /* 0x0000000e100c72a4 */ /* 0x000fe2000f8e023f */
[----:B------:R-:W0:Y:S01]  /*d040*/  @P1 LDC R0, c[0x0][0xbec] ;  /* 0x0002fb00ff001b82 */ /* 0x000e220000000800 */
[----:B------:R-:W-:Y:S01]  /*d050*/  UIMAD.WIDE.U32 UR10, UR4, UR14, URZ ;  /* 0x0000000e040a72a5 */ /* 0x000fe2000f8e003f */
[----:B------:R-:W-:Y:S01]  /*d060*/  R2UR UR17, R23 ;  /* 0x00000000171172ca */ /* 0x000fe200000e0000 */
[----:B------:R-:W-:Y:S01]  /*d070*/  UIMAD UR12, UR4, UR15, UR12 ;  /* 0x0000000f040c72a4 */ /* 0x000fe2000f8e020c */
[----:B------:R-:W-:Y:S01]  /*d080*/  IMAD.MOV.U32 R9, RZ, RZ, R15 ;  /* 0x000000ffff097224 */ /* 0x000fe200078e000f */
[----:B------:R-:W-:Y:S01]  /*d090*/  USHF.R.S32.HI UR4, URZ, 0x1f, UR9 ;  /* 0x0000001f3f047899 */ /* 0x000fe20008011409 */
[----:B------:R-:W-:Y:S01]  /*d0a0*/  ISETP.GE.AND P0, PT, R81, R80, PT ;  /* 0x000000505100720c */ /* 0x000fe20003f06270 */
[----:B------:R-:W-:Y:S01]  /*d0b0*/  UIADD3 UR11, UR11, UR12, URZ ;  /* 0x0000000c0b0b7290 */ /* 0x000fe2000fffe03f */
[----:B------:R-:W1:Y:S01]  /*d0c0*/  @P1 LDC R5, c[0x0][0xbf0] ;  /* 0x0002fc00ff051b82 */ /* 0x000e620000000800 */
[----:B------:R-:W-:Y:S01]  /*d0d0*/  UIADD3 UR8, UR8, 0x36820, URZ ;  /* 0x0003682008087890 */ /* 0x000fe2000fffe03f */
[----:B------:R-:W-:Y:S01]  /*d0e0*/  BSSY B1, `(.L_x_3424) ;  /* 0x000009c000017945 */ /* 0x000fe20003800000 */
[----:B------:R-:W-:Y:S01]  /*d0f0*/  ULDC.64 UR12, c[0x0][0xb38] ;  /* 0x0002ce00000c7ab9 */ /* 0x000fe20000000a00 */
[----:B------:R-:W-:Y:S01]  /*d100*/  SHF.R.S32.HI R86, RZ, 0x1f, R208 ;  /* 0x0000001fff567819 */ /* 0x000fe200000114d0 */
[----:B------:R-:W-:Y:S01]  /*d110*/  UIMAD.WIDE.U32 UR10, UR18, UR12, UR10 ;  /* 0x0000000c120a72a5 */ /* 0x000fe2000f8e000a */
[----:B------:R-:W-:Y:S01]  /*d120*/  SHF.R.S32.HI R87, RZ, 0x1f, R209 ;  /* 0x0000001fff577819 */ /* 0x000fe200000114d1 */
[----:B------:R-:W-:Y:S01]  /*d130*/  UPRMT UR8, URZ, 0x654, UR8 ;  /* 0x000006543f087896 */ /* 0x000fe20008000008 */
[----:B------:R-:W-:Y:S01]  /*d140*/  SHF.R.S32.HI R88, RZ, 0x1f, R210 ;  /* 0x0000001fff587819 */ /* 0x000fe200000114d2 */
[----:B------:R-:W-:Y:S01]  /*d150*/  UIMAD UR11, UR18, UR13, UR11 ;  /* 0x0000000d120b72a4 */ /* 0x000fe2000f8e020b */
[----:B------:R-:W-:-:S02]  /*d160*/  SHF.R.S32.HI R89, RZ, 0x1f, R211 ;  /* 0x0000001fff597819 */ /* 0x000fc400000114d3 */
[----:B------:R-:W-:Y:S01]  /*d170*/  ULDC.64 UR12, c[0x0][0xb40] ;  /* 0x0002d000000c7ab9 */ /* 0x000fe20000000a00 */
[----:B------:R-:W-:Y:S01]  /*d180*/  SHF.R.S32.HI R90, RZ, 0x1f, R212 ;  /* 0x0000001fff5a7819 */ /* 0x000fe200000114d4 */
[----:B------:R-:W-:Y:S01]  /*d190*/  UIMAD UR4, UR4, UR12, URZ ;  /* 0x0000000c040472a4 */ /* 0x000fe2000f8e023f */
[----:B------:R-:W-:Y:S01]  /*d1a0*/  SHF.R.S32.HI R91, RZ, 0x1f, R213 ;  /* 0x0000001fff5b7819 */ /* 0x000fe200000114d5 */
[----:B------:R-:W-:Y:S01]  /*d1b0*/  UIMAD.WIDE.U32 UR10, UR9, UR12, UR10 ;  /* 0x0000000c090a72a5 */ /* 0x000fe2000f8e000a */
[----:B0-----:R-:W-:Y:S01]  /*d1c0*/  @P1 IMAD.HI.U32 R0, R15, R0, RZ ;  /* 0x000000000f001227 */ /* 0x001fe200078e00ff */
[----:B------:R-:W-:Y:S01]  /*d1d0*/  UIMAD UR4, UR9, UR13, UR4 ;  /* 0x0000000d090472a4 */ /* 0x000fe2000f8e0204 */
[----:B------:R-:W-:Y:S01]  /*d1e0*/  SYNCS.ARRIVE.TRANS64.RED.A1T0 RZ, [UR8], RZ ;  /* 0x000000ffffff79a7 */ /* 0x000fe20008100408 */
[----:B------:R-:W-:Y:S01]  /*d1f0*/  SHF.R.S32.HI R126, RZ, 0x1f, R214 ;  /* 0x0000001fff7e7819 */ /* 0x000fe200000114d6 */
[----:B------:R-:W-:Y:S01]  /*d200*/  ULDC.64 UR12, c[0x0][0xb48] ;  /* 0x0002d200000c7ab9 */ /* 0x000fe20000000a00 */
[----:B------:R-:W-:Y:S01]  /*d210*/  UIADD3 UR11, UR11, UR4, URZ ;  /* 0x000000040b0b7290 */ /* 0x000fe2000fffe03f */
[----:B------:R-:W-:-:S02]  /*d220*/  SHF.R.S32.HI R127, RZ, 0x1f, R215 ;  /* 0x0000001fff7f7819 */ /* 0x000fc400000114d7 */
[----:B-1----:R-:W-:Y:S01]  /*d230*/  @P1 SHF.R.U32.HI R9, RZ, R5, R0 ;  /* 0x00000005ff091219 */ /* 0x002fe20000011600 */
[----:B------:R-:W-:Y:S01]  /*d240*/  UIMAD.WIDE.U32 UR10, UR17, UR12, UR10 ;  /* 0x0000000c110a72a5 */ /* 0x000fe2000f8e000a */
[----:B------:R-:W-:Y:S02]  /*d250*/  SHF.R.S32.HI R128, RZ, 0x1f, R216 ;  /* 0x0000001fff807819 */ /* 0x000fe400000114d8 */
[--C-:B------:R-:W-:Y:S01]  /*d260*/  SHF.R.S32.HI R0, RZ, 0x1f, R9.reuse ;  /* 0x0000001fff007819 */ /* 0x100fe20000011409 */
[----:B------:R-:W-:Y:S01]  /*d270*/  IMAD.MOV R11, RZ, RZ, -R9 ;  /* 0x000000ffff0b7224 */ /* 0x000fe200078e0a09 */
[----:B------:R-:W-:Y:S02]  /*d280*/  UIMAD UR4, UR17, UR13, UR11 ;  /* 0x0000000d110472a4 */ /* 0x000fe4000f8e020b */
[----:B------:R-:W-:Y:S01]  /*d290*/  IMAD.U32 R5, RZ, RZ, UR11 ;  /* 0x0000000bff057e24 */ /* 0x000fe2000f8e00ff */
[----:B------:R-:W-:Y:S01]  /*d2a0*/  SHF.R.S32.HI R129, RZ, 0x1f, R217 ;  /* 0x0000001fff817819 */ /* 0x000fe200000114d9 */
[----:B------:R-:W-:Y:S01]  /*d2b0*/  ULDC.64 UR12, c[0x0][0xb30] ;  /* 0x0002cc00000c7ab9 */ /* 0x000fe20000000a00 */
[----:B------:R-:W-:Y:S01]  /*d2c0*/  IMAD R11, R18, R11, R15 ;  /* 0x0000000b120b7224 */ /* 0x000fe200078e020f */
[----:B------:R-:W-:Y:S01]  /*d2d0*/  SHF.R.S32.HI R130, RZ, 0x1f, R218 ;  /* 0x0000001fff827819 */ /* 0x000fe200000114da */
        /* <DEDUP_REMOVED lines=23> */
[----:B------:R-:W-:Y:S02]  /*d450*/  LEA.HI.X R12, R4, UR11, R5, 0x2, P1 ;  /* 0x0000000b040c7c11 */ /* 0x000fe400088f1405 */
[----:B------:R0:W1:Y:S04]  /*d460*/  SHFL.IDX PT, R4, R0, RZ, 0x1c1f ;  /* 0x001c1fff00047589 */ /* 0x00006800000e0000 */
[----:B------:R0:W2:Y:S01]  /*d470*/  SHFL.IDX PT, R5, R12, RZ, 0x1c1f ;  /* 0x001c1fff0c057589 */ /* 0x0000a200000e0000 */
[----:B------:R-:W-:Y:S05]  /*d480*/  @P0 BRA `(.L_x_3425) ;  /* 0x0000000400840947 */ /* 0x000fea0003800000 */
[----:B------:R-:W-:Y:S01]  /*d490*/  ULDC UR4, c[0x0][0xac8] ;  /* 0x0002b20000047ab9 */ /* 0x000fe20000000800 */
[----:B------:R-:W-:Y:S01]  /*d4a0*/  ULDC.64 UR8, c[0x0][0x208] ;  /* 0x0000820000087ab9 */ /* 0x000fe20000000a00 */
[----:B------:R-:W-:Y:S02]  /*d4b0*/  ISETP.GE.AND P1, PT, R227, UR4, PT ;  /* 0x00000004e3007c0c */ /* 0x000fe4000bf26270 */
[----:B------:R-:W-:Y:S02]  /*d4c0*/  ISETP.GE.AND P0, PT, R226, UR4, PT ;  /* 0x00000004e2007c0c */ /* 0x000fe4000bf06270 */
[----:B------:R-:W-:Y:S02]  /*d4d0*/  ISETP.GE.AND P2, PT, R204, UR4, PT ;  /* 0x00000004cc007c0c */ /* 0x000fe4000bf46270 */
[----:B------:R-:W-:Y:S02]  /*d4e0*/  ISETP.GE.AND P3, PT, R225, UR4, PT ;  /* 0x00000004e1007c0c */ /* 0x000fe4000bf66270 */
[----:B------:R-:W-:-:S05]  /*d4f0*/  ISETP.GE.AND P4, PT, R224, UR4, PT ;  /* 0x00000004e0007c0c */ /* 0x000fca000bf86270 */
[CC--:B-1----:R-:W-:Y:S02]  /*d500*/  @!P1 LEA R10, P5, R227.reuse, R4.reuse, 0x2 ;  /* 0x00000004e30a9211 */ /* 0x0c2fe400078a10ff */
[-C--:B------:R-:W-:Y:S02]  /*d510*/  @!P0 LEA R14, P6, R226, R4.reuse, 0x2 ;  /* 0x00000004e20e8211 */ /* 0x080fe400078c10ff */
[----:B--2---:R-:W-:Y:S01]  /*d520*/  @!P2 IMAD.WIDE R8, R204, 0x4, R4 ;  /* 0x00000004cc08a825 */ /* 0x004fe200078e0204 */
[-C--:B------:R-:W-:Y:S02]  /*d530*/  @!P1 LEA.HI.X R11, R227, R5.reuse, R139, 0x2, P5 ;  /* 0x00000005e30b9211 */ /* 0x080fe400028f148b */
[----:B------:R-:W-:Y:S02]  /*d540*/  @!P0 LEA.HI.X R15, R226, R5, R138, 0x2, P6 ;  /* 0x00000005e20f8211 */ /* 0x000fe400030f148a */
[----:B------:R-:W-:Y:S01]  /*d550*/  ISETP.GE.AND P5, PT, R223, UR4, PT ;  /* 0x00000004df007c0c */ /* 0x000fe2000bfa6270 */
[----:B------:R1:W-:Y:S01]  /*d560*/  @!P2 ST.E.64 desc[UR8][R8.64], R24 ;  /* 0x000000180800a985 */ /* 0x0003e2000c101b08 */
[----:B------:R-:W-:-:S02]  /*d570*/  @!P3 LEA R22, P6, R225, R4, 0x2 ;  /* 0x00000004e116b211 */ /* 0x000fc400078c10ff */
[----:B------:R-:W-:Y:S01]  /*d580*/  @!P4 LEA R82, P2, R224, R4, 0x2 ;  /* 0x00000004e052c211 */ /* 0x000fe200078410ff */
[----:B------:R2:W-:Y:S01]  /*d590*/  @!P1 ST.E.64 desc[UR8][R10.64], R28 ;  /* 0x0000001c0a009985 */ /* 0x0005e2000c101b08 */
[-C--:B------:R-:W-:Y:S02]  /*d5a0*/  @!P3 LEA.HI.X R23, R225, R5.reuse, R137, 0x2, P6 ;  /* 0x00000005e117b211 */ /* 0x080fe400030f1489 */
[----:B------:R-:W-:Y:S01]  /*d5b0*/  ISETP.GE.AND P1, PT, R221, UR4, PT ;  /* 0x00000004dd007c0c */ /* 0x000fe2000bf26270 */
[----:B------:R3:W-:Y:S01]  /*d5c0*/  @!P0 ST.E.64 desc[UR8][R14.64], R32 ;  /* 0x000000200e008985 */ /* 0x0007e2000c101b08 */
[----:B------:R-:W-:Y:S02]  /*d5d0*/  ISETP.GE.AND P0, PT, R222, UR4, PT ;  /* 0x00000004de007c0c */ /* 0x000fe4000bf06270 */
[----:B------:R-:W-:Y:S01]  /*d5e0*/  @!P4 LEA.HI.X R83, R224, R5, R136, 0x2, P2 ;  /* 0x00000005e053c211 */ /* 0x000fe200010f1488 */
[----:B------:R4:W-:Y:S01]  /*d5f0*/  @!P3 ST.E.64 desc[UR8][R22.64], R36 ;  /* 0x000000241600b985 */ /* 0x0009e2000c101b08 */
[----:B------:R-:W-:-:S02]  /*d600*/  ISETP.GE.AND P2, PT, R220, UR4, PT ;  /* 0x00000004dc007c0c */ /* 0x000fc4000bf46270 */
[----:B------:R-:W-:Y:S01]  /*d610*/  @!P5 LEA R84, P6, R223, R4, 0x2 ;  /* 0x00000004df54d211 */ /* 0x000fe200078c10ff */
[----:B------:R-:W-:Y:S01]  /*d620*/  @!P4 ST.E.64 desc[UR8][R82.64], R40 ;  /* 0x000000285200c985 */ /* 0x000fe2000c101b08 */
[----:B------:R-:W-:Y:S02]  /*d630*/  ISETP.GE.AND P3, PT, R219, UR4, PT ;  /* 0x00000004db007c0c */ /* 0x000fe4000bf66270 */
[----:B------:R-:W-:-:S03]  /*d640*/  @!P5 LEA.HI.X R85, R223, R5, R135, 0x2, P6 ;  /* 0x00000005df55d211 */ /* 0x000fc600030f1487 */
[CC--:B-1----:R-:W-:Y:S02]  /*d650*/  @!P0 LEA R8, P4, R222.reuse, R4.reuse, 0x2 ;  /* 0x00000004de088211 */ /* 0x0c2fe400078810ff */
[----:B------:R-:W-:Y:S01]  /*d660*/  @!P5 ST.E.64 desc[UR8][R84.64], R44 ;  /* 0x0000002c5400d985 */ /* 0x000fe2000c101b08 */
[CC--:B--2---:R-:W-:Y:S02]  /*d670*/  @!P1 LEA R10, P5, R221.reuse, R4.reuse, 0x2 ;  /* 0x00000004dd0a9211 */ /* 0x0c4fe400078a10ff */
[-C--:B------:R-:W-:Y:S02]  /*d680*/  @!P0 LEA.HI.X R9, R222, R5.reuse, R134, 0x2, P4 ;  /* 0x00000005de098211 */ /* 0x080fe400020f1486 */
[----:B------:R-:W-:Y:S02]  /*d690*/  ISETP.GE.AND P4, PT, R218, UR4, PT ;  /* 0x00000004da007c0c */ /* 0x000fe4000bf86270 */
[----:B---3--:R-:W-:Y:S01]  /*d6a0*/  @!P2 LEA R14, P6, R220, R4, 0x2 ;  /* 0x00000004dc0ea211 */ /* 0x008fe200078c10ff */
[----:B------:R-:W-:Y:S01]  /*d6b0*/  @!P0 ST.E.64 desc[UR8][R8.64], R48 ;  /* 0x0000003008008985 */ /* 0x000fe2000c101b08 */
[----:B------:R-:W-:-:S02]  /*d6c0*/  @!P1 LEA.HI.X R11, R221, R5, R133, 0x2, P5 ;  /* 0x00000005dd0b9211 */ /* 0x000fc400028f1485 */
[----:B------:R-:W-:Y:S02]  /*d6d0*/  ISETP.GE.AND P5, PT, R217, UR4, PT ;  /* 0x00000004d9007c0c */ /* 0x000fe4000bfa6270 */
[----:B------:R-:W-:Y:S01]  /*d6e0*/  @!P2 LEA.HI.X R15, R220, R5, R132, 0x2, P6 ;  /* 0x00000005dc0fa211 */ /* 0x000fe200030f1484 */
[----:B------:R1:W-:Y:S01]  /*d6f0*/  @!P1 ST.E.64 desc[UR8][R10.64], R52 ;  /* 0x000000340a009985 */ /* 0x0003e2000c101b08 */
[-C--:B----4-:R-:W-:Y:S02]  /*d700*/  @!P3 LEA R22, P6, R219, R4.reuse, 0x2 ;  /* 0x00000004db16b211 */ /* 0x090fe400078c10ff */
[----:B------:R-:W-:Y:S01]  /*d710*/  ISETP.GE.AND P1, PT, R215, UR4, PT ;  /* 0x00000004d7007c0c */ /* 0x000fe2000bf26270 */
[----:B------:R2:W-:Y:S01]  /*d720*/  @!P2 ST.E.64 desc[UR8][R14.64], R56 ;  /* 0x000000380e00a985 */ /* 0x0005e2000c101b08 */
[----:B------:R-:W-:Y:S02]  /*d730*/  ISETP.GE.AND P2, PT, R216, UR4, PT ;  /* 0x00000004d8007c0c */ /* 0x000fe4000bf46270 */
[----:B------:R-:W-:-:S02]  /*d740*/  @!P4 LEA R24, P0, R218, R4, 0x2 ;  /* 0x00000004da18c211 */ /* 0x000fc400078010ff */
[-C--:B------:R-:W-:Y:S02]  /*d750*/  @!P3 LEA.HI.X R23, R219, R5.reuse, R131, 0x2, P6 ;  /* 0x00000005db17b211 */ /* 0x080fe400030f1483 */
[-C--:B------:R-:W-:Y:S02]  /*d760*/  @!P4 LEA.HI.X R25, R218, R5.reuse, R130, 0x2, P0 ;  /* 0x00000005da19c211 */ /* 0x080fe400000f1482 */
[----:B------:R-:W-:Y:S01]  /*d770*/  ISETP.GE.AND P0, PT, R214, UR4, PT ;  /* 0x00000004d6007c0c */ /* 0x000fe2000bf06270 */
[----:B------:R-:W-:Y:S01]  /*d780*/  @!P3 ST.E.64 desc[UR8][R22.64], R60 ;  /* 0x0000003c1600b985 */ /* 0x000fe2000c101b08 */
[-C--:B------:R-:W-:Y:S02]  /*d790*/  @!P5 LEA R28, P6, R217, R4.reuse, 0x2 ;  /* 0x00000004d91cd211 */ /* 0x080fe400078c10ff */
[----:B-1----:R-:W-:Y:S01]  /*d7a0*/  @!P1 LEA R10, P3, R215, R4, 0x2 ;  /* 0x00000004d70a9211 */ /* 0x002fe200078610ff */
[----:B------:R1:W-:Y:S01]  /*d7b0*/  @!P4 ST.E.64 desc[UR8][R24.64], R64 ;  /* 0x000000401800c985 */ /* 0x0003e2000c101b08 */
[----:B------:R-:W-:-:S02]  /*d7c0*/  @!P5 LEA.HI.X R29, R217, R5, R129, 0x2, P6 ;  /* 0x00000005d91dd211 */ /* 0x000fc400030f1481 */
[-C--:B------:R-:W-:Y:S02]  /*d7d0*/  @!P2 LEA R8, P6, R216, R4.reuse, 0x2 ;  /* 0x00000004d808a211 */ /* 0x080fe400078c10ff */
[----:B------:R-:W-:Y:S01]  /*d7e0*/  ISETP.GE.AND P4, PT, R212, UR4, PT ;  /* 0x00000004d4007c0c */ /* 0x000fe2000bf86270 */
[----:B------:R3:W-:Y:S01]  /*d7f0*/  @!P5 ST.E.64 desc[UR8][R28.64], R68 ;  /* 0x000000441c00d985 */ /* 0x0007e2000c101b08 */
[----:B------:R-:W-:Y:S02]  /*d800*/  ISETP.GE.AND P5, PT, R213, UR4, PT ;  /* 0x00000004d5007c0c */ /* 0x000fe4000bfa6270 */
[-C--:B------:R-:W-:Y:S02]  /*d810*/  @!P2 LEA.HI.X R9, R216, R5.reuse, R128, 0x2, P6 ;  /* 0x00000005d809a211 */ /* 0x080fe400030f1480 */
[----:B--2---:R-:W-:Y:S02]  /*d820*/  @!P0 LEA R14, P6, R214, R4, 0x2 ;  /* 0x00000004d60e8211 */ /* 0x004fe400078c10ff */
[----:B------:R-:W-:Y:S01]  /*d830*/  @!P1 LEA.HI.X R11, R215, R5, R127, 0x2, P3 ;  /* 0x00000005d70b9211 */ /* 0x000fe200018f147f */
[----:B------:R-:W-:Y:S01]  /*d840*/  @!P2 ST.E.64 desc[UR8][R8.64], R72 ;  /* 0x000000480800a985 */ /* 0x000fe2000c101b08 */
[----:B------:R-:W-:-:S02]  /*d850*/  ISETP.GE.AND P3, PT, R211, UR4, PT ;  /* 0x00000004d3007c0c */ /* 0x000fc4000bf66270 */
[-C--:B------:R-:W-:Y:S01]  /*d860*/  @!P0 LEA.HI.X R15, R214, R5.reuse, R126, 0x2, P6 ;  /* 0x00000005d60f8211 */ /* 0x080fe200030f147e */
[----:B------:R-:W-:Y:S01]  /*d870*/  @!P1 ST.E.64 desc[UR8][R10.64], R76 ;  /* 0x0000004c0a009985 */ /* 0x000fe2000c101b08 */
[-C--:B-1----:R-:W-:Y:S02]  /*d880*/  @!P4 LEA R24, P2, R212, R4.reuse, 0x2 ;  /* 0x00000004d418c211 */ /* 0x082fe400078410ff */
[C---:B------:R-:W-:Y:S01]  /*d890*/  @!P5 LEA R22, P1, R213.reuse, R4, 0x2 ;  /* 0x00000004d516d211 */ /* 0x040fe200078210ff */
[----:B------:R1:W-:Y:S01]  /*d8a0*/  @!P0 ST.E.64 desc[UR8][R14.64], R2 ;  /* 0x000000020e008985 */ /* 0x0003e2000c101b08 */
[----:B------:R-:W-:Y:S02]  /*d8b0*/  ISETP.GE.AND P0, PT, R210, UR4, PT ;  /* 0x00000004d2007c0c */ /* 0x000fe4000bf06270 */
[----:B------:R-:W-:Y:S02]  /*d8c0*/  @!P5 LEA.HI.X R23, R213, R5, R91, 0x2, P1 ;  /* 0x00000005d517d211 */ /* 0x000fe400008f145b */
[----:B------:R-:W-:-:S02]  /*d8d0*/  ISETP.GE.AND P1, PT, R209, UR4, PT ;  /* 0x00000004d1007c0c */ /* 0x000fc4000bf26270 */
[CC--:B---3--:R-:W-:Y:S01]  /*d8e0*/  @!P3 LEA R28, P6, R211.reuse, R4.reuse, 0x2 ;  /* 0x00000004d31cb211 */ /* 0x0c8fe200078c10ff */
[----:B------:R2:W-:Y:S01]  /*d8f0*/  @!P5 ST.E.64 desc[UR8][R22.64], R6 ;  /* 0x000000061600d985 */ /* 0x0005e2000c101b08 */
[-C--:B------:R-:W-:Y:S02]  /*d900*/  @!P4 LEA.HI.X R25, R212, R5.reuse, R90, 0x2, P2 ;  /* 0x00000005d419c211 */ /* 0x080fe400010f145a */
[----:B------:R-:W-:Y:S02]  /*d910*/  @!P3 LEA.HI.X R29, R211, R5, R89, 0x2, P6 ;  /* 0x00000005d31db211 */ /* 0x000fe400030f1459 */
[----:B------:R-:W-:Y:S01]  /*d920*/  ISETP.GE.AND P2, PT, R206, UR4, PT ;  /* 0x00000004ce007c0c */ /* 0x000fe2000bf46270 */
[----:B------:R3:W-:Y:S01]  /*d930*/  @!P4 ST.E.64 desc[UR8][R24.64], R20 ;  /* 0x000000141800c985 */ /* 0x0007e2000c101b08 */
[----:B------:R-:W-:Y:S02]  /*d940*/  ISETP.GE.AND P4, PT, R208, UR4, PT ;  /* 0x00000004d0007c0c */ /* 0x000fe4000bf86270 */
[----:B-1----:R-:W-:Y:S01]  /*d950*/  @!P0 LEA R2, P5, R210, R4, 0x2 ;  /* 0x00000004d2028211 */ /* 0x002fe200078a10ff */
[----:B------:R3:W-:Y:S01]  /*d960*/  @!P3 ST.E.64 desc[UR8][R28.64], R92 ;  /* 0x0000005c1c00b985 */ /* 0x0007e2000c101b08 */
[----:B------:R-:W-:-:S02]  /*d970*/  ISETP.GE.AND P3, PT, R207, UR4, PT ;  /* 0x00000004cf007c0c */ /* 0x000fc4000bf66270 */
[-C--:B------:R-:W-:Y:S02]  /*d980*/  @!P0 LEA.HI.X R3, R210, R5.reuse, R88, 0x2, P5 ;  /* 0x00000005d2038211 */ /* 0x080fe400028f1458 */
[----:B------:R-:W-:Y:S02]  /*d990*/  ISETP.GE.AND P5, PT, R205, UR4, PT ;  /* 0x00000004cd007c0c */ /* 0x000fe4000bfa6270 */
[CC--:B------:R-:W-:Y:S01]  /*d9a0*/  @!P1 LEA R8, P6, R209.reuse, R4.reuse, 0x2 ;  /* 0x00000004d1089211 */ /* 0x0c0fe200078c10ff */
[----:B------:R3:W-:Y:S02]  /*d9b0*/  @!P0 ST.E.64 desc[UR8][R2.64], R96 ;  /* 0x0000006002008985 */ /* 0x0007e4000c101b08 */
[-C--:B--2---:R-:W-:Y:S02]  /*d9c0*/  @!P4 LEA R6, P0, R208, R4.reuse, 0x2 ;  /* 0x00000004d006c211 */ /* 0x084fe400078010ff */
[----:B------:R-:W-:Y:S02]  /*d9d0*/  @!P1 LEA.HI.X R9, R209, R5, R87, 0x2, P6 ;  /* 0x00000005d1099211 */ /* 0x000fe400030f1457 */
[----:B------:R-:W-:-:S02]  /*d9e0*/  @!P3 LEA R10, P6, R207, R4, 0x2 ;  /* 0x00000004cf0ab211 */ /* 0x000fc400078c10ff */
[-C--:B------:R-:W-:Y:S01]  /*d9f0*/  @!P4 LEA.HI.X R7, R208, R5.reuse, R86, 0x2, P0 ;  /* 0x00000005d007c211 */ /* 0x080fe200000f1456 */
[----:B------:R3:W-:Y:S01]  /*da00*/  @!P1 ST.E.64 desc[UR8][R8.64], R100 ;  /* 0x0000006408009985 */ /* 0x0007e2000c101b08 */
[CC--:B------:R-:W-:Y:S02]  /*da10*/  @!P2 LEA R14, P1, R206.reuse, R4.reuse, 0x2 ;  /* 0x00000004ce0ea211 */ /* 0x0c0fe400078210ff */
[----:B------:R-:W-:Y:S01]  /*da20*/  @!P5 LEA R4, P0, R205, R4, 0x2 ;  /* 0x00000004cd04d211 */ /* 0x000fe200078010ff */
[----:B------:R3:W-:Y:S01]  /*da30*/  @!P4 ST.E.64 desc[UR8][R6.64], R104 ;  /* 0x000000680600c985 */ /* 0x0007e2000c101b08 */
[-C--:B------:R-:W-:Y:S02]  /*da40*/  @!P3 LEA.HI.X R11, R207, R5.reuse, R237, 0x2, P6 ;  /* 0x00000005cf0bb211 */ /* 0x080fe400030f14ed */
[-C--:B------:R-:W-:Y:S02]  /*da50*/  @!P2 LEA.HI.X R15, R206, R5.reuse, R236, 0x2, P1 ;  /* 0x00000005ce0fa211 */ /* 0x080fe400008f14ec */
[----:B------:R-:W-:Y:S01]  /*da60*/  @!P5 LEA.HI.X R5, R205, R5, R235, 0x2, P0 ;  /* 0x00000005cd05d211 */ /* 0x000fe200000f14eb */
[----:B------:R3:W-:Y:S04]  /*da70*/  @!P3 ST.E.64 desc[UR8][R10.64], R108 ;  /* 0x0000006c0a00b985 */ /* 0x0007e8000c101b08 */
[----:B------:R3:W-:Y:S04]  /*da80*/  @!P2 ST.E.64 desc[UR8][R14.64], R112 ;  /* 0x000000700e00a985 */ /* 0x0007e8000c101b08 */
[----:B------:R3:W-:Y:S02]  /*da90*/  @!P5 ST.E.64 desc[UR8][R4.64], R116 ;  /* 0x000000740400d985 */ /* 0x0007e4000c101b08 */
.L_x_3425:
[----:B------:R-:W-:Y:S05]  /*daa0*/  BSYNC B1 ;  /* 0x0000000000017941 */ /* 0x000fea0003800000 */
.L_x_3424:
[----:B------:R-:W-:Y:S01]  /*dab0*/  ISETP.GE.AND P0, PT, R13, R80, PT ;  /* 0x000000500d00720c */ /* 0x000fe20003f06270 */
[----:B--23--:R2:W3:Y:S04]  /*dac0*/  SHFL.IDX PT, R5, R12, 0x1, 0x1c1f ;  /* 0x003c1f000c057f89 */ /* 0x00c4e800000e0000 */
[----:B-1----:R2:W1:Y:S08]  /*dad0*/  SHFL.IDX PT, R4, R0, 0x1, 0x1c1f ;  /* 0x003c1f0000047f89 */ /* 0x00247000000e0000 */
[----:B--2---:R-:W-:Y:S05]  /*dae0*/  @P0 BRA `(.L_x_3423) ;  /* 0x0000001400600947 */ /* 0x004fea0003800000 */
        /* <DEDUP_REMOVED lines=8> */
[----:B---3--:R-:W-:Y:S02]  /*db70*/  @!P1 IMAD.WIDE R2, R204, 0x4, R4 ;  /* 0x00000004cc029825 */ /* 0x008fe400078e0204 */
[----:B------:R-:W-:Y:S02]  /*db80*/  @!P2 LEA.HI.X R7, R227, R5, R139, 0x2, P0 ;  /* 0x00000005e307a211 */ /* 0x000fe400000f148b */
[----:B------:R-:W-:Y:S01]  /*db90*/  ISETP.GE.AND P0, PT, R223, UR4, PT ;  /* 0x00000004df007c0c */ /* 0x000fe2000bf06270 */
[----:B------:R1:W-:Y:S01]  /*dba0*/  @!P1 ST.E.64 desc[UR8][R2.64], R26 ;  /* 0x0000001a02009985 */ /* 0x0003e2000c101b08 */
[-C--:B------:R-:W-:Y:S02]  /*dbb0*/  @!P5 LEA R8, P6, R226, R4.reuse, 0x2 ;  /* 0x00000004e208d211 */ /* 0x080fe400078c10ff */
[----:B------:R-:W-:Y:S01]  /*dbc0*/  ISETP.GE.AND P1, PT, R222, UR4, PT ;  /* 0x00000004de007c0c */ /* 0x000fe2000bf26270 */
[----:B------:R2:W-:Y:S01]  /*dbd0*/  @!P2 ST.E.64 desc[UR8][R6.64], R30 ;  /* 0x0000001e0600a985 */ /* 0x0005e2000c101b08 */
[----:B------:R-:W-:-:S02]  /*dbe0*/  @!P4 LEA R10, P2, R225, R4, 0x2 ;  /* 0x00000004e10ac211 */ /* 0x000fc400078410ff */
[-C--:B------:R-:W-:Y:S02]  /*dbf0*/  @!P5 LEA.HI.X R9, R226, R5.reuse, R138, 0x2, P6 ;  /* 0x00000005e209d211 */ /* 0x080fe400030f148a */
[----:B------:R-:W-:Y:S02]  /*dc00*/  @!P4 LEA.HI.X R11, R225, R5, R137, 0x2, P2 ;  /* 0x00000005e10bc211 */ /* 0x000fe400010f1489 */
[----:B------:R-:W-:Y:S01]  /*dc10*/  ISETP.GE.AND P2, PT, R221, UR4, PT ;  /* 0x00000004dd007c0c */ /* 0x000fe2000bf46270 */
[----:B------:R-:W-:Y:S01]  /*dc20*/  @!P5 ST.E.64 desc[UR8][R8.64], R34 ;  /* 0x000000220800d985 */ /* 0x000fe2000c101b08 */
[----:B0-----:R-:W-:-:S03]  /*dc30*/  @!P3 LEA R12, P6, R224, R4, 0x2 ;  /* 0x00000004e00cb211 */ /* 0x001fc600078c10ff */
[----:B------:R0:W-:Y:S01]  /*dc40*/  @!P4 ST.E.64 desc[UR8][R10.64], R38 ;  /* 0x000000260a00c985 */ /* 0x0001e2000c101b08 */
[CC--:B-1----:R-:W-:Y:S02]  /*dc50*/  @!P0 LEA R2, P4, R223.reuse, R4.reuse, 0x2 ;  /* 0x00000004df028211 */ /* 0x0c2fe400078810ff */
[-C--:B------:R-:W-:Y:S02]  /*dc60*/  @!P3 LEA.HI.X R13, R224, R5.reuse, R136, 0x2, P6 ;  /* 0x00000005e00db211 */ /* 0x080fe400030f1488 */
[----:B------:R-:W-:Y:S02]  /*dc70*/  @!P0 LEA.HI.X R3, R223, R5, R135, 0x2, P4 ;  /* 0x00000005df038211 */ /* 0x000fe400020f1487 */
[----:B------:R-:W-:Y:S01]  /*dc80*/  ISETP.GE.AND P4, PT, R219, UR4, PT ;  /* 0x00000004db007c0c */ /* 0x000fe2000bf86270 */
[----:B------:R1:W-:Y:S01]  /*dc90*/  @!P3 ST.E.64 desc[UR8][R12.64], R42 ;  /* 0x0000002a0c00b985 */ /* 0x0003e2000c101b08 */
[----:B------:R-:W-:Y:S02]  /*dca0*/  ISETP.GE.AND P3, PT, R220, UR4, PT ;  /* 0x00000004dc007c0c */ /* 0x000fe4000bf66270 */
[-C--:B--2---:R-:W-:Y:S01]  /*dcb0*/  @!P1 LEA R6, P5, R222, R4.reuse, 0x2 ;  /* 0x00000004de069211 */ /* 0x084fe200078a10ff */
[----:B------:R2:W-:Y:S01]  /*dcc0*/  @!P0 ST.E.64 desc[UR8][R2.64], R46 ;  /* 0x0000002e02008985 */ /* 0x0005e2000c101b08 */
[----:B------:R-:W-:-:S02]  /*dcd0*/  @!P2 LEA R14, P6, R221, R4, 0x2 ;  /* 0x00000004dd0ea211 */ /* 0x000fc400078c10ff */
[-C--:B------:R-:W-:Y:S02]  /*dce0*/  @!P1 LEA.HI.X R7, R222, R5.reuse, R134, 0x2, P5 ;  /* 0x00000005de079211 */ /* 0x080fe400028f1486 */
[----:B------:R-:W-:Y:S02]  /*dcf0*/  ISETP.GE.AND P5, PT, R218, UR4, PT ;  /* 0x00000004da007c0c */ /* 0x000fe4000bfa6270 */
[----:B------:R-:W-:Y:S01]  /*dd00*/  @!P2 LEA.HI.X R15, R221, R5, R133, 0x2, P6 ;  /* 0x00000005dd0fa211 */ /* 0x000fe200030f1485 */
[----:B------:R3:W-:Y:S01]  /*dd10*/  @!P1 ST.E.64 desc[UR8][R6.64], R50 ;  /* 0x0000003206009985 */ /* 0x0007e2000c101b08 */
[-C--:B0-----:R-:W-:Y:S02]  /*dd20*/  @!P4 LEA R10, P0, R219, R4.reuse, 0x2 ;  /* 0x00000004db0ac211 */ /* 0x081fe400078010ff */
[----:B------:R-:W-:Y:S01]  /*dd30*/  @!P3 LEA R8, P6, R220, R4, 0x2 ;  /* 0x00000004dc08b211 */ /* 0x000fe200078c10ff */
[----:B------:R0:W-:Y:S01]  /*dd40*/  @!P2 ST.E.64 desc[UR8][R14.64], R54 ;  /* 0x000000360e00a985 */ /* 0x0001e2000c101b08 */
[----:B------:R-:W-:-:S02]  /*dd50*/  ISETP.GE.AND P2, PT, R217, UR4, PT ;  /* 0x00000004d9007c0c */ /* 0x000fc4000bf46270 */
[----:B------:R-:W-:Y:S02]  /*dd60*/  ISETP.GE.AND P1, PT, R216, UR4, PT ;  /* 0x00000004d8007c0c */ /* 0x000fe4000bf26270 */
[-C--:B------:R-:W-:Y:S02]  /*dd70*/  @!P4 LEA.HI.X R11, R219, R5.reuse, R131, 0x2, P0 ;  /* 0x00000005db0bc211 */ /* 0x080fe400000f1483 */
[----:B------:R-:W-:Y:S02]  /*dd80*/  ISETP.GE.AND P0, PT, R215, UR4, PT ;  /* 0x00000004d7007c0c */ /* 0x000fe4000bf06270 */
[----:B------:R-:W-:Y:S02]  /*dd90*/  @!P3 LEA.HI.X R9, R220, R5, R132, 0x2, P6 ;  /* 0x00000005dc09b211 */ /* 0x000fe400030f1484 */
[----:B-1----:R-:W-:-:S03]  /*dda0*/  @!P5 LEA R12, P6, R218, R4, 0x2 ;  /* 0x00000004da0cd211 */ /* 0x002fc600078c10ff */
[----:B------:R1:W-:Y:S01]  /*ddb0*/  @!P3 ST.E.64 desc[UR8][R8.64], R58 ;  /* 0x0000003a0800b985 */ /* 0x0003e2000c101b08 */
[-C--:B------:R-:W-:Y:S02]  /*ddc0*/  @!P5 LEA.HI.X R13, R218, R5.reuse, R130, 0x2, P6 ;  /* 0x00000005da0dd211 */ /* 0x080fe400030f1482 */
[CC--:B--2---:R-:W-:Y:S01]  /*ddd0*/  @!P2 LEA R2, P6, R217.reuse, R4.reuse, 0x2 ;  /* 0x00000004d902a211 */ /* 0x0c4fe200078c10ff */
[----:B------:R2:W-:Y:S01]  /*dde0*/  @!P4 ST.E.64 desc[UR8][R10.64], R62 ;  /* 0x0000003e0a00c985 */ /* 0x0005e2000c101b08 */
[-C--:B---3--:R-:W-:Y:S02]  /*ddf0*/  @!P1 LEA R6, P3, R216, R4.reuse, 0x2 ;  /* 0x00000004d8069211 */ /* 0x088fe400078610ff */
[----:B------:R-:W-:Y:S01]  /*de00*/  @!P2 LEA.HI.X R3, R217, R5, R129, 0x2, P6 ;  /* 0x00000005d903a211 */ /* 0x000fe200030f1481 */
[----:B------:R3:W-:Y:S01]  /*de10*/  @!P5 ST.E.64 desc[UR8][R12.64], R66 ;  /* 0x000000420c00d985 */ /* 0x0007e2000c101b08 */
[----:B------:R-:W-:Y:S02]  /*de20*/  ISETP.GE.AND P5, PT, R214, UR4, PT ;  /* 0x00000004d6007c0c */ /* 0x000fe4000bfa6270 */
[----:B------:R-:W-:Y:S01]  /*de30*/  ISETP.GE.AND P4, PT, R213, UR4, PT ;  /* 0x00000004d5007c0c */ /* 0x000fe2000bf86270 */
[----:B------:R4:W-:Y:S01]  /*de40*/  @!P2 ST.E.64 desc[UR8][R2.64], R70 ;  /* 0x000000460200a985 */ /* 0x0009e2000c101b08 */
[----:B0-----:R-:W-:-:S02]  /*de50*/  @!P0 LEA R14, P6, R215, R4, 0x2 ;  /* 0x00000004d70e8211 */ /* 0x001fc400078c10ff */
[-C--:B------:R-:W-:Y:S02]  /*de60*/  @!P1 LEA.HI.X R7, R216, R5.reuse, R128, 0x2, P3 ;  /* 0x00000005d8079211 */ /* 0x080fe400018f1480 */
[----:B------:R-:W-:Y:S02]  /*de70*/  @!P0 LEA.HI.X R15, R215, R5, R127, 0x2, P6 ;  /* 0x00000005d70f8211 */ /* 0x000fe400030f147f */
[----:B------:R-:W-:Y:S01]  /*de80*/  ISETP.GE.AND P3, PT, R212, UR4, PT ;  /* 0x00000004d4007c0c */ /* 0x000fe2000bf66270 */
[----:B------:R0:W-:Y:S02]  /*de90*/  @!P1 ST.E.64 desc[UR8][R6.64], R74 ;  /* 0x0000004a06009985 */ /* 0x0001e4000c101b08 */
[----:B-1----:R-:W-:Y:S02]  /*dea0*/  @!P5 LEA R8, P1, R214, R4, 0x2 ;  /* 0x00000004d608d211 */ /* 0x002fe400078210ff */
[----:B------:R-:W-:Y:S01]  /*deb0*/  @!P0 ST.E.64 desc[UR8][R14.64], R78 ;  /* 0x0000004e0e008985 */ /* 0x000fe2000c101b08 */
[----:B------:R-:W-:-:S02]  /*dec0*/  ISETP.GE.AND P0, PT, R211, UR4, PT ;  /* 0x00000004d3007c0c */ /* 0x000fc4000bf06270 */
[CC--:B--2---:R-:W-:Y:S02]  /*ded0*/  @!P4 LEA R10, P2, R213.reuse, R4.reuse, 0x2 ;  /* 0x00000004d50ac211 */ /* 0x0c4fe400078410ff */
[-C--:B------:R-:W-:Y:S02]  /*dee0*/  @!P5 LEA.HI.X R9, R214, R5.reuse, R126, 0x2, P1 ;  /* 0x00000005d609d211 */ /* 0x080fe400008f147e */
[-C--:B------:R-:W-:Y:S02]  /*def0*/  @!P4 LEA.HI.X R11, R213, R5.reuse, R91, 0x2, P2 ;  /* 0x00000005d50bc211 */ /* 0x080fe400010f145b */
[----:B---3--:R-:W-:Y:S01]  /*df00*/  @!P3 LEA R12, P6, R212, R4, 0x2 ;  /* 0x00000004d40cb211 */ /* 0x008fe200078c10ff */
[----:B------:R1:W-:Y:S01]  /*df10*/  @!P5 ST.E.64 desc[UR8][R8.64], R120 ;  /* 0x000000780800d985 */ /* 0x0003e2000c101b08 */
[----:B------:R-:W-:Y:S02]  /*df20*/  ISETP.GE.AND P1, PT, R210, UR4, PT ;  /* 0x00000004d2007c0c */ /* 0x000fe4000bf26270 */
[----:B------:R-:W-:Y:S01]  /*df30*/  @!P3 LEA.HI.X R13, R212, R5, R90, 0x2, P6 ;  /* 0x00000005d40db211 */ /* 0x000fe200030f145a */
[----:B------:R2:W-:Y:S01]  /*df40*/  @!P4 ST.E.64 desc[UR8][R10.64], R122 ;  /* 0x0000007a0a00c985 */ /* 0x0005e2000c101b08 */
[----:B------:R-:W-:-:S02]  /*df50*/  ISETP.GE.AND P4, PT, R209, UR4, PT ;  /* 0x00000004d1007c0c */ /* 0x000fc4000bf86270 */
[CC--:B----4-:R-:W-:Y:S01]  /*df60*/  @!P0 LEA R2, P5, R211.reuse, R4.reuse, 0x2 ;  /* 0x00000004d3028211 */ /* 0x0d0fe200078a10ff */
[----:B------:R3:W-:Y:S01]  /*df70*/  @!P3 ST.E.64 desc[UR8][R12.64], R124 ;  /* 0x0000007c0c00b985 */ /* 0x0007e2000c101b08 */
[----:B------:R-:W-:Y:S02]  /*df80*/  ISETP.GE.AND P3, PT, R208, UR4, PT ;  /* 0x00000004d0007c0c */ /* 0x000fe4000bf66270 */
[----:B------:R-:W-:Y:S02]  /*df90*/  @!P0 LEA.HI.X R3, R211, R5, R89, 0x2, P5 ;  /* 0x00000005d3038211 */ /* 0x000fe400028f1459 */
[----:B------:R-:W-:Y:S02]  /*dfa0*/  ISETP.GE.AND P5, PT, R206, UR4, PT ;  /* 0x00000004ce007c0c */ /* 0x000fe4000bfa6270 */
[----:B------:R-:W-:Y:S01]  /*dfb0*/  ISETP.GE.AND P2, PT, R207, UR4, PT ;  /* 0x00000004cf007c0c */ /* 0x000fe2000bf46270 */
[----:B------:R4:W-:Y:S01]  /*dfc0*/  @!P0 ST.E.64 desc[UR8][R2.64], R94 ;  /* 0x0000005e02008985 */ /* 0x0009e2000c101b08 */
[----:B0-----:R-:W-:-:S02]  /*dfd0*/  @!P1 LEA R6, P6, R210, R4, 0x2 ;  /* 0x00000004d2069211 */ /* 0x001fc400078c10ff */
[CC--:B-1----:R-:W-:Y:S02]  /*dfe0*/  @!P4 LEA R8, P0, R209.reuse, R4.reuse, 0x2 ;  /* 0x00000004d108c211 */ /* 0x0c2fe400078010ff */
[-C--:B------:R-:W-:Y:S02]  /*dff0*/  @!P1 LEA.HI.X R7, R210, R5.reuse, R88, 0x2, P6 ;  /* 0x00000005d2079211 */ /* 0x080fe400030f1458 */
[-C--:B------:R-:W-:Y:S02]  /*e000*/  @!P4 LEA.HI.X R9, R209, R5.reuse, R87, 0x2, P0 ;  /* 0x00000005d109c211 */ /* 0x080fe400000f1457 */
[-C--:B--2---:R-:W-:Y:S01]  /*e010*/  @!P3 LEA R10, P6, R208, R4.reuse, 0x2 ;  /* 0x00000004d00ab211 */ /* 0x084fe200078c10ff */
[----:B------:R4:W-:Y:S01]  /*e020*/  @!P1 ST.E.64 desc[UR8][R6.64], R98 ;  /* 0x0000006206009985 */ /* 0x0009e2000c101b08 */
[CC--:B------:R-:W-:Y:S02]  /*e030*/  @!P5 LEA R14, P0, R206.reuse, R4.reuse, 0x2 ;  /* 0x00000004ce0ed211 */ /* 0x0c0fe400078010ff */
[----:B---3--:R-:W-:Y:S01]  /*e040*/  @!P2 LEA R12, P1, R207, R4, 0x2 ;  /* 0x00000004cf0ca211 */ /* 0x008fe200078210ff */
[----:B------:R4:W-:Y:S01]  /*e050*/  @!P4 ST.E.64 desc[UR8][R8.64], R102 ;  /* 0x000000660800c985 */ /* 0x0009e2000c101b08 */
[----:B------:R-:W-:-:S02]  /*e060*/  @!P5 LEA.HI.X R15, R206, R5, R236, 0x2, P0 ;  /* 0x00000005ce0fd211 */ /* 0x000fc400000f14ec */
[----:B------:R-:W-:Y:S02]  /*e070*/  ISETP.GE.AND P0, PT, R205, UR4, PT ;  /* 0x00000004cd007c0c */ /* 0x000fe4000bf06270 */
[-C--:B------:R-:W-:Y:S02]  /*e080*/  @!P3 LEA.HI.X R11, R208, R5.reuse, R86, 0x2, P6 ;  /* 0x00000005d00bb211 */ /* 0x080fe400030f1456 */
[----:B------:R-:W-:-:S03]  /*e090*/  @!P2 LEA.HI.X R13, R207, R5, R237, 0x2, P1 ;  /* 0x00000005cf0da211 */ /* 0x000fc600008f14ed */
[----:B------:R4:W-:Y:S04]  /*e0a0*/  @!P3 ST.E.64 desc[UR8][R10.64], R106 ;  /* 0x0000006a0a00b985 */ /* 0x0009e8000c101b08 */
[----:B------:R4:W-:Y:S04]  /*e0b0*/  @!P2 ST.E.64 desc[UR8][R12.64], R110 ;  /* 0x0000006e0c00a985 */ /* 0x0009e8000c101b08 */
[----:B------:R4:W-:Y:S01]  /*e0c0*/  @!P5 ST.E.64 desc[UR8][R14.64], R114 ;  /* 0x000000720e00d985 */ /* 0x0009e2000c101b08 */
[----:B------:R-:W-:Y:S05]  /*e0d0*/  @P0 BRA `(.L_x_3423) ;  /* 0x0000000c00e40947 */ /* 0x000fea0003800000 */
[----:B----4-:R-:W-:Y:S01]  /*e0e0*/  LEA R2, P0, R205, R4, 0x2 ;  /* 0x00000004cd027211 */ /* 0x010fe200078010ff */
[----:B------:R-:W-:-:S03]  /*e0f0*/  ULDC.64 UR8, c[0x0][0x208] ;  /* 0x0000820000087ab9 */ /* 0x000fc60000000a00 */
[----:B------:R-:W-:-:S05]  /*e100*/  LEA.HI.X R3, R205, R5, R235, 0x2, P0 ;  /* 0x00000005cd037211 */ /* 0x000fca00000f14eb */
[----:B------:R2:W-:Y:S01]  /*e110*/  ST.E.64 desc[UR8][R2.64], R118 ;  /* 0x0000007602007985 */ /* 0x0005e2000c101b08 */
[----:B------:R-:W-:Y:S05]  /*e120*/  BRA `(.L_x_3423) ;  /* 0x0000000c00d07947 */ /* 0x000fea0003800000 */
.L_x_3414:
[----:B------:R-:W-:Y:S01]  /*e130*/  ULDC.64 UR8, c[0x0][0xc00] ;  /* 0x0003000000087ab9 */ /* 0x000fe20000000a00 */
[----:B------:R-:W-:Y:S01]  /*e140*/  R2UR UR4, R231 ;  /* 0x00000000e70472ca */ /* 0x000fe200000e0000 */
[----:B------:R-:W-:Y:S01]  /*e150*/  UISETP.NE.U32.AND UP0, UPT, UR8, URZ, UPT ;  /* 0x0000003f0800728c */ /* 0x000fe2000bf05070 */
[----:B------:R-:W-:Y:S01]  /*e160*/  R2UR UR11, R233 ;  /* 0x00000000e90b72ca */ /* 0x000fe200000e0000 */
        /* <DEDUP_REMOVED lines=9> */
[----:B------:R-:W2:Y:S01]  /*e200*/  @P1 LDG.E R6, desc[UR12][R2.64] ;  /* 0x0000000c02061981 */ /* 0x000ea2000c1e1900 */
[----:B------:R-:W-:Y:S01]  /*e210*/  UISETP.NE.U32.AND UP1, UPT, UR8, URZ, UPT ;  /* 0x0000003f0800728c */ /* 0x000fe2000bf25070 */
[----:B------:R-:W0:Y:S03]  /*e220*/  S2R R7, SR_TID.X ;  /* 0x0000000000077919 */ /* 0x000e260000002100 */
        /* <DEDUP_REMOVED lines=9> */
[----:B------:R-:W-:-:S05]  /*e2c0*/  IMAD.U32 R5, RZ, RZ, UR9 ;  /* 0x00000009ff057e24 */ /* 0x000fca000f8e00ff */
[----:B------:R1:W5:Y:S01]  /*e2d0*/  @P2 LDG.E R0, desc[UR12][R4.64] ;  /* 0x0000000c04002981 */ /* 0x000362000c1e1900 */
[----:B0-----:R-:W-:-:S04]  /*e2e0*/  VIADD R7, R7, 0xffffff80 ;  /* 0xffffff8007077836 */ /* 0x001fc80000000000 */
[----:B------:R-:W-:Y:S02]  /*e2f0*/  @!UP1 ULDC UR10, c[0x0][0xad4] ;  /* 0x0002b500000a9ab9 */ /* 0x000fe40000000800 */
[----:B------:R-:W-:Y:S01]  /*e300*/  IMAD.U32 R22, RZ, RZ, UR10 ;  /* 0x0000000aff167e24 */ /* 0x000fe2000f8e00ff */
[----:B------:R-:W-:Y:S02]  /*e310*/  ISETP.GT.AND P0, PT, R7, 0x7f, PT ;  /* 0x0000007f0700780c */ /* 0x000fe40003f04270 */
[----:B--2---:R-:W-:-:S13]  /*e320*/  @P1 R2UR UR4, R6 ;  /* 0x00000000060412ca */ /* 0x004fda00000e0000 */
[----:B------:R-:W-:Y:S01]  /*e330*/  USHF.R.S32.HI UR21, URZ, 0x1f, UR4 ;  /* 0x0000001f3f157899 */ /* 0x000fe20008011404 */
[----:B-1----:R-:W-:Y:S11]  /*e340*/  @P2 BRA `(.L_x_3426) ;  /* 0x0000000000142947 */ /* 0x002ff60003800000 */
[----:B------:R-:W-:Y:S05]  /*e350*/  @!P1 BRA `(.L_x_3426) ;  /* 0x0000000000109947 */ /* 0x000fea0003800000 */
[----:B------:R-:W-:Y:S02]  /*e360*/  ULDC.64 UR8, c[0x0][0x208] ;  /* 0x0000820000087ab9 */ /* 0x000fe40000000a00 */
[----:B------:R-:W2:Y:S04]  /*e370*/  LDG.E R5, desc[UR8][R2.64] ;  /* 0x0000000802057981 */ /* 0x000ea8000c1e1900 */
[----:B-----5:R-:W2:Y:S02]  /*e380*/  LDG.E R0, desc[UR8][R2.64+0x4] ;  /* 0x0000040802007981 */ /* 0x020ea4000c1e1900 */
[----:B--2---:R-:W-:-:S07]  /*e390*/  IMAD.IADD R0, R0, 0x1, -R5 ;  /* 0x0000000100007824 */ /* 0x004fce00078e0a05 */
.L_x_3426:
[----:B------:R-:W-:Y:S01]  /*e3a0*/  R2UR UR8, R231 ;  /* 0x00000000e70872ca */ /* 0x000fe200000e0000 */
[----:B------:R-:W-:Y:S01]  /*e3b0*/  BSSY B1, `(.L_x_3427) ;  /* 0x0000040000017945 */ /* 0x000fe20003800000 */
[----:B------:R-:W-:-:S11]  /*e3c0*/  R2UR UR9, R233 ;  /* 0x00000000e90972ca */ /* 0x000fd600000e0000 */
[----:B------:R-:W-:Y:S02]  /*e3d0*/  USEL UR8, UR8, URZ, !UP0 ;  /* 0x0000003f08087287 */ /* 0x000fe4000c000000 */
[----:B------:R-:W-:Y:S01]  /*e3e0*/  USEL UR9, UR9, URZ, !UP0 ;  /* 0x0000003f09097287 */ /* 0x000fe2000c000000 */
[----:B------:R-:W-:Y:S11]  /*e3f0*/  @P0 BRA `(.L_x_3428) ;  /* 0x0000000000ec0947 */ /* 0x000ff60003800000 */
[----:B------:R-:W0:Y:S01]  /*e400*/  S2R R3, SR_TID.X ;  /* 0x0000000000037919 */ /* 0x000e220000002100 */
[----:B------:R-:W1:Y:S01]  /*e410*/  LDC R9, c[0x0][0xbe8] ;  /* 0x0002fa00ff097b82 */ /* 0x000e620000000800 */
[----:B------:R-:W-:-:S13]  /*e420*/  R2UR UR10, R229 ;  /* 0x00000000e50a72ca */ /* 0x000fda00000e0000 */
[----:B------:R-:W-:-:S04]  /*e430*/  IMAD.U32 R2, RZ, RZ, UR10 ;  /* 0x0000000aff027e24 */ /* 0x000fc8000f8e00ff */
[----:B0-----:R-:W-:Y:S02]  /*e440*/  IMAD R2, R2, 0x80, R3 ;  /* 0x0000008002027824 */ /* 0x001fe400078e0203 */
[----:B-1---5:R-:W-:Y:S02]  /*e450*/  IMAD R3, R0, R9, RZ ;  /* 0x0000000900037224 */ /* 0x022fe400078e02ff */
        /* <DEDUP_REMOVED lines=53> */
.L_x_3428:
[----:B------:R-:W-:Y:S05]  /*e7b0*/  BSYNC B1 ;  /* 0x0000000000017941 */ /* 0x000fea0003800000 */
.L_x_3427:
[----:B------:R-:W-:-:S13]  /*e7c0*/  R2UR UR10, R22 ;  /* 0x00000000160a72ca */ /* 0x000fda00000e0000 */
[----:B------:R-:W-:-:S06]  /*e7d0*/  UISETP.GT.AND UP0, UPT, UR10, 0x1, UPT ;  /* 0x000000010a00788c */ /* 0x000fcc000bf04270 */
[----:B------:R-:W-:-:S13]  /*e7e0*/  PLOP3.LUT P0, PT, PT, PT, UP0, 0x80, 0x0 ;  /* 0x000000000000781c */ /* 0x000fda0003f0f008 */
[----:B------:R-:W-:Y:S05]  /*e7f0*/  @P0 BRA `(.L_x_3423) ;  /* 0x00000008001c0947 */ /* 0x000fea0003800000 */
[----:B------:R-:W1:Y:S01]  /*e800*/  LDC R11, c[0x0][0xbe8] ;  /* 0x0002fa00ff0b7b82 */ /* 0x000e620000000800 */
[----:B------:R-:W-:Y:S01]  /*e810*/  ULDC.64 UR14, c[0x0][0xaa0] ;  /* 0x0002a800000e7ab9 */ /* 0x000fe20000000a00 */
[----:B------:R-:W-:Y:S01]  /*e820*/  R2UR UR16, R229 ;  /* 0x00000000e51072ca */ /* 0x000fe200000e0000 */
[----:B------:R-:W-:Y:S01]  /*e830*/  UIMAD UR12, UR21, UR14, URZ ;  /* 0x0000000e150c72a4 */ /* 0x000fe2000f8e023f */
[----:B------:R-:W-:Y:S01]  /*e840*/  R2UR UR17, R228 ;  /* 0x00000000e41172ca */ /* 0x000fe200000e0000 */
[----:B------:R-:W-:Y:S01]  /*e850*/  UIMAD.WIDE.U32 UR10, UR4, UR14, URZ ;  /* 0x0000000e040a72a5 */ /* 0x000fe2000f8e003f */
[----:B------:R-:W-:Y:S01]  /*e860*/  IMAD R2, R19, 0x20, R230 ;  /* 0x0000002013027824 */ /* 0x000fe200078e02e6 */
[----:B------:R-:W-:Y:S01]  /*e870*/  UIMAD UR12, UR4, UR15, UR12 ;  /* 0x0000000f040c72a4 */ /* 0x000fe2000f8e020c */
[----:B------:R-:W-:Y:S03]  /*e880*/  BSSY B1, `(.L_x_3429) ;  /* 0x0000045000017945 */ /* 0x000fe60003800000 */
[----:B------:R-:W-:-:S03]  /*e890*/  UIADD3 UR11, UR11, UR12, URZ ;  /* 0x0000000c0b0b7290 */ /* 0x000fc6000fffe03f */
[----:B------:R-:W-:Y:S01]  /*e8a0*/  ULDC.64 UR12, c[0x0][0xae8] ;  /* 0x0002ba00000c7ab9 */ /* 0x000fe20000000a00 */
[----:B0-----:R-:W-:Y:S02]  /*e8b0*/  IMAD.U32 R5, RZ, RZ, UR16 ;  /* 0x00000010ff057e24 */ /* 0x001fe4000f8e00ff */
[----:B------:R-:W-:Y:S02]  /*e8c0*/  UIMAD.WIDE.U32 UR10, UR17, UR12, UR10 ;  /* 0x0000000c110a72a5 */ /* 0x000fe4000f8e000a */
[----:B------:R-:W-:Y:S02]  /*e8d0*/  IMAD R6, R5, 0x80, R2 ;  /* 0x0000008005067824 */ /* 0x000fe400078e0202 */
[----:B------:R-:W-:Y:S02]  /*e8e0*/  UIMAD UR11, UR17, UR13, UR11 ;  /* 0x0000000d110b72a4 */ /* 0x000fe4000f8e020b */
[----:B------:R-:W-:Y:S01]  /*e8f0*/  IMAD.MOV.U32 R5, RZ, RZ, R6 ;  /* 0x000000ffff057224 */ /* 0x000fe200078e0006 */
[----:B-1----:R-:W-:Y:S01]  /*e900*/  ISETP.NE.AND P0, PT, R11, 0x1, PT ;  /* 0x000000010b00780c */ /* 0x002fe20003f05270 */
[----:B------:R-:W-:-:S02]  /*e910*/  ULDC.64 UR12, c[0x0][0xaf0] ;  /* 0x0002bc00000c7ab9 */ /* 0x000fc40000000a00 */
[----:B------:R-:W-:-:S04]  /*e920*/  UIMAD UR9, UR9, UR12, URZ ;  /* 0x0000000c090972a4 */ /* 0x000fc8000f8e023f */
[----:B------:R-:W-:Y:S02]  /*e930*/  UIMAD UR4, UR8, UR13, UR9 ;  /* 0x0000000d080472a4 */ /* 0x000fe4000f8e0209 */
[----:B------:R-:W-:-:S03]  /*e940*/  UIMAD.WIDE.U32 UR8, UR8, UR12, UR10 ;  /* 0x0000000c080872a5 */ /* 0x000fc6000f8e000a */
[----:B------:R-:W-:Y:S01]  /*e950*/  ULDC.64 UR10, c[0x0][0xae0] ;  /* 0x0002b800000a7ab9 */ /* 0x000fe20000000a00 */
[----:B------:R-:W0:Y:S01]  /*e960*/  @P0 LDC R3, c[0x0][0xbec] ;  /* 0x0002fb00ff030b82 */ /* 0x000e220000000800 */
[----:B------:R-:W-:-:S07]  /*e970*/  UIADD3 UR4, UR9, UR4, URZ ;  /* 0x0000000409047290 */ /* 0x000fce000fffe03f */
[----:B------:R-:W1:Y:S01]  /*e980*/  @P0 LDC R7, c[0x0][0xbf0] ;  /* 0x0002fc00ff070b82 */ /* 0x000e620000000800 */
[----:B0-----:R-:W-:-:S04]  /*e990*/  @P0 IMAD.HI.U32 R2, R6, R3, RZ ;  /* 0x0000000306020227 */ /* 0x001fc800078e00ff */
[----:B------:R-:W-:Y:S02]  /*e9a0*/  IMAD.U32 R3, RZ, RZ, UR9 ;  /* 0x00000009ff037e24 */ /* 0x000fe4000f8e00ff */
[----:B------:R-:W-:Y:S01]  /*e9b0*/  IMAD.U32 R3, RZ, RZ, UR4 ;  /* 0x00000004ff037e24 */ /* 0x000fe2000f8e00ff */
[----:B-1----:R-:W-:-:S04]  /*e9c0*/  @P0 SHF.R.U32.HI R5, RZ, R7, R2 ;  /* 0x00000007ff050219 */ /* 0x002fc80000011602 */
[--C-:B------:R-:W-:Y:S01]  /*e9d0*/  SHF.R.S32.HI R2, RZ, 0x1f, R5.reuse ;  /* 0x0000001fff027819 */ /* 0x100fe20000011405 */
[----:B------:R-:W-:-:S04]  /*e9e0*/  IMAD.MOV R7, RZ, RZ, -R5 ;  /* 0x000000ffff077224 */ /* 0x000fc800078e0a05 */
[----:B------:R-:W-:Y:S02]  /*e9f0*/  IMAD R4, R2, UR10, RZ ;  /* 0x0000000a02047c24 */ /* 0x000fe4000f8e02ff */
[----:B------:R-:W-:Y:S01]  /*ea00*/  IMAD.U32 R2, RZ, RZ, UR8 ;  /* 0x00000008ff027e24 */ /* 0x000fe2000f8e00ff */
[----:B------:R-:W-:Y:S01]  /*ea10*/  ULDC.64 UR8, c[0x0][0xad8] ;  /* 0x0002b60000087ab9 */ /* 0x000fe20000000a00 */
[----:B------:R-:W-:Y:S02]  /*ea20*/  IMAD R7, R11, R7, R6 ;  /* 0x000000070b077224 */ /* 0x000fe400078e0206 */
[C---:B------:R-:W-:Y:S02]  /*ea30*/  IMAD R9, R5.reuse, UR11, R4 ;  /* 0x0000000b05097c24 */ /* 0x040fe4000f8e0204 */
[----:B------:R-:W-:Y:S01]  /*ea40*/  IMAD.WIDE.U32 R2, R5, UR10, R2 ;  /* 0x0000000a05027c25 */ /* 0x000fe2000f8e0002 */
[----:B------:R-:W-:-:S03]  /*ea50*/  SHF.R.S32.HI R4, RZ, 0x1f, R7 ;  /* 0x0000001fff047819 */ /* 0x000fc60000011407 */
[----:B------:R-:W-:Y:S02]  /*ea60*/  IMAD.U32 R5, RZ, RZ, UR16 ;  /* 0x00000010ff057e24 */ /* 0x000fe4000f8e00ff */
[----:B------:R-:W-:Y:S02]  /*ea70*/  IMAD.IADD R3, R3, 0x1, R9 ;  /* 0x0000000103037824 */ /* 0x000fe400078e0209 */
[----:B------:R-:W-:Y:S02]  /*ea80*/  IMAD R8, R5, 0x80, R230 ;  /* 0x0000008005087824 */ /* 0x000fe400078e02e6 */
[----:B------:R-:W-:Y:S02]  /*ea90*/  IMAD R6, R4, UR8, RZ ;  /* 0x0000000804067c24 */ /* 0x000fe4000f8e02ff */
[----:B-----5:R-:W-:Y:S02]  /*eaa0*/  IMAD R11, R0, R11, RZ ;  /* 0x0000000b000b7224 */ /* 0x020fe400078e02ff */
[----:B------:R-:W-:-:S02]  /*eab0*/  VIADD R4, R8, 0x40 ;  /* 0x0000004008047836 */ /* 0x000fc40000000000 */
[C---:B------:R-:W-:Y:S01]  /*eac0*/  IMAD R5, R7.reuse, UR9, R6 ;  /* 0x0000000907057c24 */ /* 0x040fe2000f8e0206 */
[-C--:B------:R-:W-:Y:S01]  /*ead0*/  ISETP.GE.AND P2, PT, R8, R11.reuse, PT ;  /* 0x0000000b0800720c */ /* 0x080fe20003f46270 */
[----:B------:R-:W-:Y:S01]  /*eae0*/  IMAD.WIDE.U32 R2, R7, UR8, R2 ;  /* 0x0000000807027c25 */ /* 0x000fe2000f8e0002 */
[----:B------:R-:W-:Y:S01]  /*eaf0*/  ULDC.64 UR8, c[0x0][0xa80] ;  /* 0x0002a00000087ab9 */ /* 0x000fe20000000a00 */
[----:B------:R-:W-:Y:S02]  /*eb00*/  ISETP.GE.AND P1, PT, R4, R11, PT ;  /* 0x0000000b0400720c */ /* 0x000fe40003f26270 */
[----:B------:R-:W-:Y:S01]  /*eb10*/  IMAD.IADD R3, R3, 0x1, R5 ;  /* 0x0000000103037824 */ /* 0x000fe200078e0205 */
[----:B------:R-:W-:Y:S01]  /*eb20*/  LEA R4, P3, R2, UR8, 0x1 ;  /* 0x0000000802047c11 */ /* 0x000fe2000f8608ff */
[----:B------:R-:W-:Y:S02]  /*eb30*/  VIADD R0, R8, 0x20 ;  /* 0x0000002008007836 */ /* 0x000fe40000000000 */
[----:B------:R-:W-:Y:S01]  /*eb40*/  IMAD.SHL.U32 R7, R19, 0x8, RZ ;  /* 0x0000000813077824 */ /* 0x000fe200078e00ff */
[----:B------:R-:W-:-:S02]  /*eb50*/  LEA.HI.X R5, R2, UR9, R3, 0x1, P3 ;  /* 0x0000000902057c11 */ /* 0x000fc400098f0c03 */
[----:B------:R-:W-:Y:S01]  /*eb60*/  ISETP.GE.AND P0, PT, R0, R11, PT ;  /* 0x0000000b0000720c */ /* 0x000fe20003f06270 */
[C---:B------:R-:W-:Y:S01]  /*eb70*/  VIADD R9, R7.reuse, 0x80 ;  /* 0x0000008007097836 */ /* 0x040fe20000000000 */
[----:B------:R0:W1:Y:S01]  /*eb80*/  SHFL.IDX PT, R2, R4, RZ, 0x181f ;  /* 0x00181fff04027589 */ /* 0x00006200000e0000 */
[----:B------:R-:W-:Y:S01]  /*eb90*/  VIADD R13, R7, 0x40 ;  /* 0x00000040070d7836 */ /* 0x000fe20000000000 */
[----:B------:R-:W-:Y:S02]  /*eba0*/  SHF.R.S32.HI R12, RZ, 0x1f, R7 ;  /* 0x0000001fff0c7819 */ /* 0x000fe40000011407 */
[----:B------:R0:W2:Y:S01]  /*ebb0*/  SHFL.IDX PT, R0, R5, RZ, 0x181f ;  /* 0x00181fff05007589 */ /* 0x0000a200000e0000 */
[----:B------:R-:W-:Y:S02]  /*ebc0*/  SHF.R.S32.HI R6, RZ, 0x1f, R9 ;  /* 0x0000001fff067819 */ /* 0x000fe40000011409 */
[----:B------:R-:W-:Y:S01]  /*ebd0*/  SHF.R.S32.HI R10, RZ, 0x1f, R13 ;  /* 0x0000001fff0a7819 */ /* 0x000fe2000001140d */
[----:B------:R-:W-:Y:S06]  /*ebe0*/  @P2 BRA `(.L_x_3430) ;  /* 0x0000000000382947 */ /* 0x000fec0003800000 */
        /* <DEDUP_REMOVED lines=10> */
[----:B------:R3:W-:Y:S01]  /*ec90*/  @!P4 ST.E.128 desc[UR8][R14.64], RZ ;  /* 0x000000ff0e00c985 */ /* 0x0007e2000c101d08 */
[----:B------:R-:W-:-:S03]  /*eca0*/  @!P2 LEA.HI.X R3, R9, R0, R6, 0x1, P6 ;  /* 0x000000000903a211 */ /* 0x000fc600030f0c06 */
[----:B------:R3:W-:Y:S04]  /*ecb0*/  @!P3 ST.E.128 desc[UR8][R20.64], RZ ;  /* 0x000000ff1400b985 */ /* 0x0007e8000c101d08 */
[----:B------:R3:W-:Y:S02]  /*ecc0*/  @!P2 ST.E.128 desc[UR8][R2.64], RZ ;  /* 0x000000ff0200a985 */ /* 0x0007e4000c101d08 */
.L_x_3430:
[----:B------:R-:W-:Y:S05]  /*ecd0*/  BSYNC B1 ;  /* 0x0000000000017941 */ /* 0x000fea0003800000 */
.L_x_3429:
        /* <DEDUP_REMOVED lines=8> */
[----:B------:R-:W-:-:S09]  /*ed60*/  ISETP.GE.AND P6, PT, R9, UR4, PT ;  /* 0x0000000409007c0c */ /* 0x000fd2000bfc6270 */
[-C--:B-1----:R-:W-:Y:S02]  /*ed70*/  @!P4 LEA R14, P0, R7, R2.reuse, 0x1 ;  /* 0x00000002070ec211 */ /* 0x082fe400078008ff */
[-C--:B------:R-:W-:Y:S02]  /*ed80*/  @!P5 LEA R20, P2, R13, R2.reuse, 0x1 ;  /* 0x000000020d14d211 */ /* 0x080fe400078408ff */
[----:B------:R-:W-:Y:S02]  /*ed90*/  @!P6 LEA R2, P3, R9, R2, 0x1 ;  /* 0x000000020902e211 */ /* 0x000fe400078608ff */
[-C--:B----4-:R-:W-:Y:S02]  /*eda0*/  @!P4 LEA.HI.X R15, R7, R0.reuse, R12, 0x1, P0 ;  /* 0x00000000070fc211 */ /* 0x090fe400000f0c0c */
[-C--:B------:R-:W-:Y:S02]  /*edb0*/  @!P5 LEA.HI.X R21, R13, R0.reuse, R10, 0x1, P2 ;  /* 0x000000000d15d211 */ /* 0x080fe400010f0c0a */
[----:B------:R-:W-:Y:S01]  /*edc0*/  @!P6 LEA.HI.X R3, R9, R0, R6, 0x1, P3 ;  /* 0x000000000903e211 */ /* 0x000fe200018f0c06 */
[----:B------:R3:W-:Y:S04]  /*edd0*/  @!P4 ST.E.128 desc[UR8][R14.64], RZ ;  /* 0x000000ff0e00c985 */ /* 0x0007e8000c101d08 */
[----:B------:R3:W-:Y:S04]  /*ede0*/  @!P5 ST.E.128 desc[UR8][R20.64], RZ ;  /* 0x000000ff1400d985 */ /* 0x0007e8000c101d08 */
[----:B------:R3:W-:Y:S02]  /*edf0*/  @!P6 ST.E.128 desc[UR8][R2.64], RZ ;  /* 0x000000ff0200e985 */ /* 0x0007e4000c101d08 */
.L_x_3432:
[----:B------:R-:W-:Y:S05]  /*ee00*/  BSYNC B1 ;  /* 0x0000000000017941 */ /* 0x000fea0003800000 */
.L_x_3431:
        /* <DEDUP_REMOVED lines=12> */
[-C--:B0-----:R-:W-:Y:S02]  /*eed0*/  @!P3 LEA.HI.X R15, R7, R0.reuse, R12, 0x1, P0 ;  /* 0x00000000070fb211 */ /* 0x081fe400000f0c0c */
[-C--:B------:R-:W-:Y:S02]  /*eee0*/  @!P4 LEA.HI.X R21, R13, R0.reuse, R10, 0x1, P1 ;  /* 0x000000000d15c211 */ /* 0x080fe400008f0c0a */
[----:B------:R-:W-:Y:S01]  /*eef0*/  @!P5 LEA.HI.X R3, R9, R0, R6, 0x1, P2 ;  /* 0x000000000903d211 */ /* 0x000fe200010f0c06 */
[----:B------:R3:W-:Y:S04]  /*ef00*/  @!P3 ST.E.128 desc[UR8][R14.64], RZ ;  /* 0x000000ff0e00b985 */ /* 0x0007e8000c101d08 */
[----:B------:R3:W-:Y:S04]  /*ef10*/  @!P4 ST.E.128 desc[UR8][R20.64], RZ ;  /* 0x000000ff1400c985 */ /* 0x0007e8000c101d08 */
[----:B------:R3:W-:Y:S02]  /*ef20*/  @!P5 ST.E.128 desc[UR8][R2.64], RZ ;  /* 0x000000ff0200d985 */ /* 0x0007e4000c101d08 */
.L_x_3434:
[----:B------:R-:W-:Y:S05]  /*ef30*/  BSYNC B1 ;  /* 0x0000000000017941 */ /* 0x000fea0003800000 */
.L_x_3433:
        /* <DEDUP_REMOVED lines=9> */
[----:B------:R-:W-:-:S09]  /*efd0*/  ISETP.GE.AND P5, PT, R9, UR4, PT ;  /* 0x0000000409007c0c */ /* 0x000fd2000bfa6270 */
[-C--:B--2---:R-:W-:Y:S02]  /*efe0*/  @!P3 LEA R14, P0, R7, R2.reuse, 0x1 ;  /* 0x00000002070eb211 */ /* 0x084fe400078008ff */
        /* <DEDUP_REMOVED lines=8> */
.L_x_3423:
[----:B------:R-:W-:Y:S05]  /*f070*/  BSYNC B0 ;  /* 0x0000000000007941 */ /* 0x000fea0003800000 */
.L_x_3413:
[----:B------:R-:W-:Y:S02]  /*f080*/  ULDC UR4, c[0x0][0xc3c] ;  /* 0x00030f0000047ab9 */ /* 0x000fe40000000800 */
[----:B------:R-:W-:-:S06]  /*f090*/  UISETP.GE.AND UP0, UPT, UR7, UR4, UPT ;  /* 0x000000040700728c */ /* 0x000fcc000bf06270 */
[----:B------:R-:W-:-:S13]  /*f0a0*/  PLOP3.LUT P0, PT, PT, PT, UP0, 0x80, 0x0 ;  /* 0x000000000000781c */ /* 0x000fda0003f0f008 */
[----:B------:R-:W-:Y:S05]  /*f0b0*/  @!P0 BRA `(.L_x_3435) ;  /* 0xffffff2000108947 */ /* 0x000fea000383ffff */
[----:B------:R-:W-:Y:S05]  /*f0c0*/  EXIT ;  /* 0x000000000000794d */ /* 0x000fea0003800000 */
.L_x_3387:
        /* <DEDUP_REMOVED lines=20> */
.L_x_3436:
[----:B------:R-:W1:Y:S01]  /*f210*/  S2R R0, SR_TID.X ;  /* 0x0000000000007919 */ /* 0x000e620000002100 */
[----:B------:R-:W-:Y:S01]  /*f220*/  ULDC UR4, c[0x0][0xc3c] ;  /* 0x00030f0000047ab9 */ /* 0x000fe20000000800 */
[----:B------:R-:W-:Y:S01]  /*f230*/  ULDC.64 UR6, c[0x0][0x208] ;  /* 0x0000820000067ab9 */ /* 0x000fe20000000a00 */
[----:B------:R-:W-:Y:S01]  /*f240*/  IMAD.MOV.U32 R9, RZ, RZ, RZ ;  /* 0x000000ffff097224 */ /* 0x000fe200078e00ff */
[----:B------:R-:W-:Y:S01]  /*f250*/  ULDC UR5, c[0x0][0xc38] ;  /* 0x00030e0000057ab9 */ /* 0x000fe20000000800 */
[----:B-1----:R-:W-:-:S04]  /*f260*/  LOP3.LUT R0, R0, 0x1f, RZ, 0xc0, !PT ;  /* 0x0000001f00007812 */ /* 0x002fc800078ec0ff */
[----:B------:R-:W-:-:S04]  /*f270*/  ISETP.NE.AND P0, PT, R0, 0x1f, PT ;  /* 0x0000001f0000780c */ /* 0x000fc80003f05270 */
        /* <DEDUP_REMOVED lines=38> */
.L_x_3440:
        /* <DEDUP_REMOVED lines=13> */
[----:B0-----:R-:W-:-:S05]  /*f5b0*/  @!P6 IMAD.WIDE R2, R9, 0x4, R2 ;  /* 0x000000040902e825 */ /* 0x001fca00078e0202 */
[----:B------:R1:W2:Y:S02]  /*f5c0*/  @!P6 LDG.E R6, desc[UR8][R2.64] ;  /* 0x000000080206e981 */ /* 0x0002a4000c1e1900 */
[----:B-1----:R-:W-:-:S04]  /*f5d0*/  @!P6 IMAD.WIDE R2, R9, 0x4, R4 ;  /* 0x000000040902e825 */ /* 0x002fc800078e0204 */
[----:B------:R-:W-:-:S06]  /*f5e0*/  IMAD.MOV.U32 R9, RZ, RZ, RZ ;  /* 0x000000ffff097224 */ /* 0x000fcc00078e00ff */
        /* <DEDUP_REMOVED lines=22> */
.L_x_3438:
        /* <DEDUP_REMOVED lines=20> */
.L_x_3441:
[----:B-1----:R-:W-:Y:S01]  /*f890*/  IMAD R11, R12, UR5, R11 ;  /* 0x000000050c0b7c24 */ /* 0x002fe2000f8e020b */
[----:B------:R-:W1:Y:S01]  /*f8a0*/  MUFU.RCP R10, R10 ;  /* 0x0000000a000a7308 */ /* 0x000e620000001000 */
[----:B0-----:R-:W-:Y:S02]  /*f8b0*/  IMAD R9, R15, R4, RZ ;  /* 0x000000040f097224 */ /* 0x001fe400078e02ff */
[----:B------:R-:W-:Y:S01]  /*f8c0*/  IMAD.MOV.U32 R2, RZ, RZ, RZ ;  /* 0x000000ffff027224 */ /* 0x000fe200078e00ff */
[----:B------:R0:W-:Y:S03]  /*f8d0*/  STL [R1], R11 ;  /* 0x0000000b01007387 */ /* 0x0001e60000100800 */
[----:B------:R-:W-:Y:S01]  /*f8e0*/  IMAD.HI.U32 R2, R3, R9, R2 ;  /* 0x0000000903027227 */ /* 0x000fe200078e0002 */
[----:B------:R-:W-:Y:S02]  /*f8f0*/  IADD3 R9, -R11, UR6, RZ ;  /* 0x000000060b097c10 */ /* 0x000fe4000fffe1ff */
[----:B------:R-:W-:-:S02]  /*f900*/  IABS R3, R6 ;  /* 0x0000000600037213 */ /* 0x000fc40000000000 */
[----:B------:R-:W-:-:S03]  /*f910*/  IABS R13, R9 ;  /* 0x00000009000d7213 */ /* 0x000fc60000000000 */
[----:B------:R-:W-:Y:S02]  /*f920*/  IMAD.MOV R12, RZ, RZ, -R3 ;  /* 0x000000ffff0c7224 */ /* 0x000fe400078e0a03 */
[----:B0-----:R-:W-:-:S04]  /*f930*/  IMAD.HI.U32 R11, R2, R13, RZ ;  /* 0x0000000d020b7227 */ /* 0x001fc800078e00ff */
[----:B-1----:R-:W-:Y:S02]  /*f940*/  VIADD R3, R10, 0xffffffe ;  /* 0x0ffffffe0a037836 */ /* 0x002fe40000000000 */
[----:B------:R-:W-:-:S04]  /*f950*/  IMAD R13, R11, R12, R13 ;  /* 0x0000000c0b0d7224 */ /* 0x000fc800078e020d */
[----:B------:R-:W0:Y:S01]  /*f960*/  F2I.FTZ.U32.TRUNC.NTZ R3, R3 ;  /* 0x0000000300037305 */ /* 0x000e22000021f000 */
[----:B------:R-:W-:-:S13]  /*f970*/  ISETP.GT.U32.AND P1, PT, R4, R13, PT ;  /* 0x0000000d0400720c */ /* 0x000fda0003f24070 */
[----:B------:R-:W-:Y:S02]  /*f980*/  @!P1 IMAD.IADD R13, R13, 0x1, -R4 ;  /* 0x000000010d0d9824 */ /* 0x000fe400078e0a04 */
[----:B0-----:R-:W-:Y:S02]  /*f990*/  IMAD.MOV R2, RZ, RZ, -R3 ;  /* 0x000000ffff027224 */ /* 0x001fe400078e0a03 */
[----:B------:R-:W-:Y:S01]  /*f9a0*/  @!P1 VIADD R11, R11, 0x1 ;  /* 0x000000010b0b9836 */ /* 0x000fe20000000000 */
[----:B------:R-:W-:Y:S01]  /*f9b0*/  ISETP.GE.U32.AND P0, PT, R13, R4, PT ;  /* 0x000000040d00720c */ /* 0x000fe20003f06070 */
[----:B------:R-:W-:Y:S01]  /*f9c0*/  IMAD R13, R2, R7, RZ ;  /* 0x00000007020d7224 */ /* 0x000fe200078e02ff */
[----:B------:R-:W-:Y:S01]  /*f9d0*/  ISETP.NE.AND P1, PT, R6, RZ, PT ;  /* 0x000000ff0600720c */ /* 0x000fe20003f25270 */
[----:B------:R-:W-:-:S04]  /*f9e0*/  IMAD.MOV.U32 R2, RZ, RZ, RZ ;  /* 0x000000ffff027224 */ /* 0x000fc800078e00ff */
[----:B------:R-:W-:Y:S01]  /*f9f0*/  IMAD.HI.U32 R4, R3, R13, R2 ;  /* 0x0000000d03047227 */ /* 0x000fe200078e0002 */
[----:B------:R-:W-:-:S04]  /*fa00*/  LOP3.LUT R2, R9, R6, RZ, 0x3c, !PT ;  /* 0x0000000609027212 */ /* 0x000fc800078e3cff */
[----:B------:R-:W-:Y:S01]  /*fa10*/  ISETP.GE.AND P2, PT, R2, RZ, PT ;  /* 0x000000ff0200720c */ /* 0x000fe20003f46270 */
[----:B------:R-:W-:Y:S01]  /*fa20*/  @P0 VIADD R11, R11, 0x1 ;  /* 0x000000010b0b0836 */ /* 0x000fe20000000000 */
[----:B------:R-:W-:-:S05]  /*fa30*/  IABS R2, R8 ;  /* 0x0000000800027213 */ /* 0x000fca0000000000 */
[----:B------:R-:W-:-:S06]  /*fa40*/  IMAD.MOV R2, RZ, RZ, -R2 ;  /* 0x000000ffff027224 */ /* 0x000fcc00078e0a02 */
[----:B------:R-:W-:Y:S01]  /*fa50*/  @!P2 IMAD.MOV R11, RZ, RZ, -R11 ;  /* 0x000000ffff0ba224 */ /* 0x000fe200078e0a0b */
[----:B------:R-:W-:-:S04]  /*fa60*/  @!P1 LOP3.LUT R11, RZ, R6, RZ, 0x33, !PT ;  /* 0x00000006ff0b9212 */ /* 0x000fc800078e33ff */
[-C--:B------:R-:W-:Y:S01]  /*fa70*/  IABS R3, R11.reuse ;  /* 0x0000000b00037213 */ /* 0x080fe20000000000 */
[----:B------:R-:W-:-:S04]  /*fa80*/  IMAD R6, R6, R11, RZ ;  /* 0x0000000b06067224 */ /* 0x000fc800078e02ff */
[----:B------:R-:W-:-:S04]  /*fa90*/  IMAD.HI.U32 R4, R4, R3, RZ ;  /* 0x0000000304047227 */ /* 0x000fc800078e00ff */
[----:B------:R-:W-:Y:S02]  /*faa0*/  IMAD R2, R4, R2, R3 ;  /* 0x0000000204027224 */ /* 0x000fe400078e0203 */
[----:B------:R-:W-:-:S03]  /*fab0*/  IMAD.IADD R6, R9, 0x1, -R6 ;  /* 0x0000000109067824 */ /* 0x000fc600078e0a06 */
[----:B------:R-:W-:Y:S02]  /*fac0*/  ISETP.GT.U32.AND P1, PT, R7, R2, PT ;  /* 0x000000020700720c */ /* 0x000fe40003f24070 */
[----:B------:R1:W-:Y:S11]  /*fad0*/  STL [R1+0x4], R6 ;  /* 0x0000040601007387 */ /* 0x0003f60000100800 */
[----:B------:R-:W-:-:S02]  /*fae0*/  @!P1 IMAD.IADD R2, R2, 0x1, -R7 ;  /* 0x0000000102029824 */ /* 0x000fc400078e0a07 */
        /* <DEDUP_REMOVED lines=11> */
[----:B------:R-:W-:Y:S02]  /*fba0*/  VIADD R2, R5, UR4 ;  /* 0x0000000405027c36 */ /* 0x000fe40008000000 */
[----:B------:R-:W-:-:S03]  /*fbb0*/  IMAD R3, R11, 0x10000, R4 ;  /* 0x000100000b037824 */ /* 0x000fc600078e0204 */
[----:B------:R1:W-:Y:S04]  /*fbc0*/  STL [R1+0xc], R2 ;  /* 0x00000c0201007387 */ /* 0x0003e80000100800 */
[----:B------:R1:W-:Y:S01]  /*fbd0*/  STL [R1+0x8], R3 ;  /* 0x0000080301007387 */ /* 0x0003e20000100800 */
[----:B------:R-:W-:Y:S05]  /*fbe0*/  BRA `(.L_x_3442) ;  /* 0x0000000000107947 */ /* 0x000fea0003800000 */
.L_x_3439:
[----:B------:R-:W-:Y:S01]  /*fbf0*/  IMAD.U32 R2, RZ, RZ, UR6 ;  /* 0x00000006ff027e24 */ /* 0x000fe2000f8e00ff */
[----:B------:R0:W-:Y:S04]  /*fc00*/  STL [R1+0x4], RZ ;  /* 0x000004ff01007387 */ /* 0x0001e80000100800 */
[----:B------:R0:W-:Y:S04]  /*fc10*/  STL [R1+0x8], RZ ;  /* 0x000008ff01007387 */ /* 0x0001e80000100800 */
[----:B------:R0:W-:Y:S02]  /*fc20*/  STL [R1], R2 ;  /* 0x0000000201007387 */ /* 0x0001e40000100800 */
.L_x_3442:
[----:B------:R-:W2:Y:S04]  /*fc30*/  LDL R4, [R1] ;  /* 0x0000000001047983 */ /* 0x000ea80000100800 */
[----:B------:R-:W2:Y:S04]  /*fc40*/  LDL R5, [R1+0x4] ;  /* 0x0000040001057983 */ /* 0x000ea80000100800 */
[----:B-1----:R-:W2:Y:S04]  /*fc50*/  LDL R6, [R1+0x8] ;  /* 0x0000080001067983 */ /* 0x002ea80000100800 */
[----:B------:R-:W2:Y:S01]  /*fc60*/  LDL R7, [R1+0xc] ;  /* 0x00000c0001077983 */ /* 0x000ea20000100800 */
[----:B------:R-:W-:-:S13]  /*fc70*/  ISETP.NE.AND P0, PT, R0, RZ, PT ;  /* 0x000000ff0000720c */ /* 0x000fda0003f05270 */
[----:B------:R-:W1:Y:S01]  /*fc80*/  @!P0 S2R R3, SR_CgaCtaId ;  /* 0x0000000000038919 */ /* 0x000e620000008800 */
[----:B------:R-:W-:-:S04]  /*fc90*/  @!P0 MOV R0, 0x400 ;  /* 0x0000040000008802 */ /* 0x000fc80000000f00 */
[----:B-1----:R-:W-:-:S05]  /*fca0*/  @!P0 LEA R0, R3, R0, 0x18 ;  /* 0x0000000003008211 */ /* 0x002fca00078ec0ff */
[----:B--2---:R1:W-:Y:S01]  /*fcb0*/  @!P0 STS.128 [R0+0x368d0], R4 ;  /* 0x0368d00400008388 */ /* 0x0043e20000000c00 */
[----:B------:R-:W-:Y:S06]  /*fcc0*/  BAR.ARV 0x5, 0x180 ;  /* 0x0146000000007b1d */ /* 0x000fec0000002000 */
.L_x_3437:
[----:B-1----:R-:W3:Y:S01]  /*fcd0*/  LDL R0, [R1+0xc] ;  /* 0x00000c0001007983 */ /* 0x002ee20000100800 */
[----:B------:R-:W-:Y:S01]  /*fce0*/  ULDC UR4, c[0x0][0xc3c] ;  /* 0x00030f0000047ab9 */ /* 0x000fe20000000800 */
[----:B------:R-:W-:Y:S02]  /*fcf0*/  IMAD.MOV.U32 R19, RZ, RZ, RZ ;  /* 0x000000ffff137224 */ /* 0x000fe400078e00ff */
[----:B------:R1:W-:Y:S01]  /*fd00*/  STL [R1+0x48], RZ ;  /* 0x000048ff01007387 */ /* 0x0003e20000100800 */
[----:B---3--:R-:W-:Y:S01]  /*fd10*/  ISETP.GE.AND P0, PT, R0, UR4, PT ;  /* 0x0000000400007c0c */ /* 0x008fe2000bf06270 */
[----:B------:R-:W-:-:S05]  /*fd20*/  IMAD.MOV.U32 R0, RZ, RZ, 0x1 ;  /* 0x00000001ff007424 */ /* 0x000fca00078e00ff */
[----:B------:R1:W-:Y:S07]  /*fd30*/  STL [R1+0x14], R0 ;  /* 0x0000140001007387 */ /* 0x0003ee0000100800 */
[----:B------:R-:W-:Y:S05]  /*fd40*/  @P0 BRA `(.L_x_3443) ;  /* 0x0000005c003c0947 */ /* 0x000fea0003800000 */
[----:B--2---:R-:W2:Y:S01]  /*fd50*/  S2R R5, SR_TID.X ;  /* 0x0000000000057919 */ /* 0x004ea20000002100 */
[----:B------:R-:W3:Y:S01]  /*fd60*/  S2UR UR5, SR_CgaCtaId ;  /* 0x00000000000579c3 */ /* 0x000ee20000008800 */
[----:B------:R-:W-:Y:S01]  /*fd70*/  UMOV UR4, 0x400 ;  /* 0x0000040000047882 */ /* 0x000fe20000000000 */
[----:B------:R-:W-:Y:S01]  /*fd80*/  BSSY B8, `(.L_x_3443) ;  /* 0x00005cb000087945 */ /* 0x000fe20003800000 */
[----:B------:R-:W-:Y:S01]  /*fd90*/  IMAD.MOV.U32 R19, RZ, RZ, RZ ;  /* 0x000000ffff137224 */ /* 0x000fe200078e00ff */
[----:B------:R-:W-:Y:S01]  /*fda0*/  ULDC UR38, c[0x0][0xc] ;  /* 0x0000030000267ab9 */ /* 0x000fe20000000800 */
[----:B------:R-:W-:Y:S01]  /*fdb0*/  ULDC.64 UR36, c[0x0][0x198] ;  /* 0x0000660000247ab9 */ /* 0x000fe20000000a00 */
[----:B---3--:R-:W-:-:S06]  /*fdc0*/  ULEA UR4, UR5, UR4, 0x18 ;  /* 0x0000000405047291 */ /* 0x008fcc000f8ec03f */
[----:B------:R-:W-:Y:S01]  /*fdd0*/  IMAD.U32 R18, RZ, RZ, UR4 ;  /* 0x00000004ff127e24 */ /* 0x000fe2000f8e00ff */
[C---:B--2---:R-:W-:Y:S01]  /*fde0*/  LOP3.LUT R4, R5.reuse, 0x7f, RZ, 0xc0, !PT ;  /* 0x0000007f05047812 */ /* 0x044fe200078ec0ff */
[----:B-1----:R-:W-:-:S05]  /*fdf0*/  IMAD.SHL.U32 R0, R5, 0x8, RZ ;  /* 0x0000000805007824 */ /* 0x002fca00078e00ff */
[C---:B0-----:R-:W-:Y:S02]  /*fe00*/  LOP3.LUT R2, R0.reuse, 0x1f8, RZ, 0xc0, !PT ;  /* 0x000001f800027812 */ /* 0x041fe400078ec0ff */
[----:B------:R-:W-:Y:S02]  /*fe10*/  LOP3.LUT R0, R0, 0x38, RZ, 0xc0, !PT ;  /* 0x0000003800007812 */ /* 0x000fe400078ec0ff */
[----:B------:R-:W-:Y:S01]  /*fe20*/  LOP3.LUT R3, R2, 0x38, R5, 0x78, !PT ;  /* 0x0000003802037812 */ /* 0x000fe200078e7805 */
[----:B------:R-:W-:Y:S01]  /*fe30*/  IMAD.SHL.U32 R2, R4, 0x8, RZ ;  /* 0x0000000804027824 */ /* 0x000fe200078e00ff */
[----:B------:R-:W-:-:S04]  /*fe40*/  SHF.R.U32.HI R4, RZ, 0x3, R4 ;  /* 0x00000003ff047819 */ /* 0x000fc80000011604 */
[----:B------:R-:W-:Y:S01]  /*fe50*/  LOP3.LUT R3, R3, 0x200, R2, 0xf8, !PT ;  /* 0x0000020003037812 */ /* 0x000fe200078ef802 */
[----:B------:R-:W-:-:S04]  /*fe60*/  IMAD.SHL.U32 R2, R5, 0x10, RZ ;  /* 0x0000001005027824 */ /* 0x000fc800078e00ff */
[----:B------:R-:W-:Y:S01]  /*fe70*/  IMAD R3, R3, 0x2, R18 ;  /* 0x0000000203037824 */ /* 0x000fe200078e0212 */
[----:B------:R-:W-:Y:S01]  /*fe80*/  LOP3.LUT R4, R4, 0x70, R2, 0xf8, !PT ;  /* 0x0000007004047812 */ /* 0x000fe200078ef802 */
[----:B------:R-:W-:-:S03]  /*fe90*/  IMAD.MOV.U32 R2, RZ, RZ, 0x1 ;  /* 0x00000001ff027424 */ /* 0x000fc600078e00ff */
[----:B------:R-:W-:Y:S04]  /*fea0*/  STL [R1+0x24], R3 ;  /* 0x0000240301007387 */ /* 0x000fe80000100800 */
[----:B------:R0:W-:Y:S04]  /*feb0*/  STL [R1+0x14], R2 ;  /* 0x0000140201007387 */ /* 0x0001e80000100800 */
[----:B------:R1:W-:Y:S01]  /*fec0*/  STL [R1+0x48], RZ ;  /* 0x000048ff01007387 */ /* 0x0003e20000100800 */
[C---:B0-----:R-:W-:Y:S02]  /*fed0*/  LOP3.LUT R2, R0.reuse, 0x40, RZ, 0xfc, !PT ;  /* 0x0000004000027812 */ /* 0x041fe400078efcff */
[----:B-1----:R-:W-:-:S07]  /*fee0*/  LOP3.LUT R0, R0, 0x80, RZ, 0xfc, !PT ;  /* 0x0000008000007812 */ /* 0x002fce00078efcff */
.L_x_3549:
        /* <DEDUP_REMOVED lines=59> */
.L_x_3444:
[----:B------:R-:W0:Y:S01]  /*102a0*/  LDL.LU R3, [R1+0x8] ;  /* 0x0000080001037983 */ /* 0x000e220000300800 */
[----:B------:R-:W-:Y:S02]  /*102b0*/  ULDC.64 UR4, c[0x0][0xa20] ;  /* 0x0002880000047ab9 */ /* 0x000fe40000000a00 */
[----:B------:R-:W-:-:S04]  /*102c0*/  ISETP.NE.U32.AND P1, PT, RZ, UR4, PT ;  /* 0x00000004ff007c0c */ /* 0x000fc8000bf25070 */
[----:B------:R-:W-:Y:S02]  /*102d0*/  ISETP.NE.AND.EX P1, PT, RZ, UR5, PT, P1 ;  /* 0x00000005ff007c0c */ /* 0x000fe4000bf25310 */
[C---:B0-----:R-:W-:Y:S02]  /*102e0*/  LOP3.LUT R9, R3.reuse, 0xff000000, RZ, 0xc0, !PT ;  /* 0xff00000003097812 */ /* 0x041fe400078ec0ff */
[C---:B-1----:R-:W-:Y:S02]  /*102f0*/  LOP3.LUT R2, R3.reuse, 0xff0000, RZ, 0xc0, !PT ;  /* 0x00ff000003027812 */ /* 0x042fe400078ec0ff */
        /* <DEDUP_REMOVED lines=10> */
[----:B------:R-:W-:-:S05]  /*103a0*/  IADD3.X R7, R10, UR5, RZ, P0, !PT ;  /* 0x000000050a077c10 */ /* 0x000fca00087fe4ff */
[----:B------:R1:W5:Y:S01]  /*103b0*/  LDG.E R6, desc[UR6][R6.64] ;  /* 0x0000000606067981 */ /* 0x000362000c1e1900 */
[----:B------:R-:W-:Y:S05]  /*103c0*/  BRA `(.L_x_3446) ;  /* 0x0000000000147947 */ /* 0x000fea0003800000 */
.L_x_3445:
[----:B------:R-:W-:Y:S05]  /*103d0*/  @!P0 BRA `(.L_x_3446) ;  /* 0x0000000000108947 */ /* 0x000fea0003800000 */
[----:B------:R-:W-:Y:S02]  /*103e0*/  ULDC.64 UR4, c[0x0][0x208] ;  /* 0x0000820000047ab9 */ /* 0x000fe40000000a00 */
[----:B------:R-:W2:Y:S04]  /*103f0*/  LDG.E R6, desc[UR4][R4.64] ;  /* 0x0000000404067981 */ /* 0x000ea8000c1e1900 */
[----:B------:R-:W2:Y:S02]  /*10400*/  LDG.E R4, desc[UR4][R4.64+0x4] ;  /* 0x0000040404047981 */ /* 0x000ea4000c1e1900 */
[----:B--2---:R-:W-:-:S07]  /*10410*/  IMAD.IADD R6, R4, 0x1, -R6 ;  /* 0x0000000104067824 */ /* 0x004fce00078e0a06 */
.L_x_3446:
[----:B-----5:R-:W-:Y:S01]  /*10420*/  IMAD.IADD R6, R6, 0x1, -R0 ;  /* 0x0000000106067824 */ /* 0x020fe200078e0a00 */
[----:B------:R-:W-:Y:S01]  /*10430*/  LOP3.LUT R10, R9, 0xff, RZ, 0xc0, !PT ;  /* 0x000000ff090a7812 */ /* 0x000fe200078ec0ff */
[----:B0-----:R-:W-:Y:S01]  /*10440*/  IMAD.MOV.U32 R2, RZ, RZ, RZ ;  /* 0x000000ffff027224 */ /* 0x001fe200078e00ff */
[----:B------:R-:W-:Y:S01]  /*10450*/  BSSY B0, `(.L_x_3447) ;  /* 0x000002b000007945 */ /* 0x000fe20003800000 */
[C---:B------:R-:W-:Y:S01]  /*10460*/  VIADD R3, R6.reuse, 0x6f ;  /* 0x0000006f06037836 */ /* 0x040fe20000000000 */
[----:B------:R-:W-:Y:S01]  /*10470*/  ISETP.GE.AND P0, PT, R6, 0x1, PT ;  /* 0x000000010600780c */ /* 0x000fe20003f06270 */
[----:B------:R-:W-:Y:S02]  /*10480*/  IMAD.MOV.U32 R4, RZ, RZ, RZ ;  /* 0x000000ffff047224 */ /* 0x000fe400078e00ff */
[----:B------:R-:W-:-:S03]  /*10490*/  IMAD.HI R2, R3, -0x6db6db6d, R2 ;  /* 0x9249249303027827 */ /* 0x000fc600078e0202 */
[----:B------:R0:W-:Y:S01]  /*104a0*/  STL [R1+0x34], R4 ;  /* 0x0000340401007387 */ /* 0x0001e20000100800 */
[----:B------:R-:W-:Y:S01]  /*104b0*/  IMAD.MOV.U32 R11, RZ, RZ, R4 ;  /* 0x000000ffff0b7224 */ /* 0x000fe200078e0004 */
[----:B------:R-:W-:-:S04]  /*104c0*/  SHF.R.U32.HI R0, RZ, 0x1f, R2 ;  /* 0x0000001fff007819 */ /* 0x000fc80000011602 */
[----:B------:R-:W-:-:S05]  /*104d0*/  LEA.HI.SX32 R8, R2, R0, 0x1a ;  /* 0x0000000002087211 */ /* 0x000fca00078fd2ff */
[----:B------:R0:W-:Y:S04]  /*104e0*/  STL [R1+0x40], R8 ;  /* 0x0000400801007387 */ /* 0x0001e80000100800 */
[----:B------:R0:W-:Y:S01]  /*104f0*/  STL [R1+0x58], R10 ;  /* 0x0000580a01007387 */ /* 0x0001e20000100800 */
[----:B------:R-:W-:Y:S05]  /*10500*/  @!P0 BRA `(.L_x_3448) ;  /* 0x00000000007c8947 */ /* 0x000fea0003800000 */
[----:B------:R-:W-:-:S04]  /*10510*/  SHF.R.U32.HI R0, RZ, 0x10, R9 ;  /* 0x00000010ff007819 */ /* 0x000fc80000011609 */
        /* <DEDUP_REMOVED lines=10> */
[----:B-1----:R-:W-:Y:S01]  /*105c0*/  IMAD.HI.U32 R7, R3, R5, R2 ;  /* 0x0000000503077227 */ /* 0x002fe200078e0002 */
        /* <DEDUP_REMOVED lines=19> */
.L_x_3448:
[----:B------:R-:W-:Y:S05]  /*10700*/  BSYNC B0 ;  /* 0x0000000000007941 */ /* 0x000fea0003800000 */
.L_x_3447:
[----:B------:R-:W-:Y:S01]  /*10710*/  IMAD.MOV.U32 R0, RZ, RZ, R11 ;  /* 0x000000ffff007224 */ /* 0x000fe200078e000b */
[----:B------:R-:W-:Y:S03]  /*10720*/  BSSY B7, `(.L_x_3449) ;  /* 0x0000455000077945 */ /* 0x000fe60003800000 */
[----:B------:R-:W-:-:S05]  /*10730*/  IMAD R2, R10, R0, RZ ;  /* 0x000000000a027224 */ /* 0x000fca00078e02ff */
        /* <DEDUP_REMOVED lines=11> */
[----:B------:R-:W4:Y:S01]  /*107f0*/  LDC.64 R2, c[0x0][0xc60] ;  /* 0x00031800ff027b82 */ /* 0x000f220000000a00 */
[----:B------:R-:W3:Y:S01]  /*10800*/  FLO.U32 R0, UR4 ;  /* 0x0000000400007d00 */ /* 0x000ee200080e0000 */
[----:B------:R-:W-:Y:S01]  /*10810*/  ULDC.64 UR6, c[0x0][0x208] ;  /* 0x0000820000067ab9 */ /* 0x000fe20000000a00 */
[----:B---3--:R-:W-:-:S06]  /*10820*/  ISETP.EQ.U32.AND P0, PT, R0, R5, PT ;  /* 0x000000050000720c */ /* 0x008fcc0003f02070 */
[----:B------:R-:W4:Y:S07]  /*10830*/  POPC R5, UR4 ;  /* 0x0000000400057d09 */ /* 0x000f2e0008000000 */
[----:B----4-:R-:W3:Y:S01]  /*10840*/  @P0 ATOMG.E.ADD.STRONG.GPU PT, R3, desc[UR6][R2.64], R5 ;  /* 0x00000005020309a8 */ /* 0x010ee200081ee1c6 */
[----:B0-----:R-:W0:Y:S02]  /*10850*/  S2R R4, SR_LTMASK ;  /* 0x0000000000047919 */ /* 0x001e240000003900 */
[----:B0-----:R-:W-:-:S04]  /*10860*/  LOP3.LUT R4, R4, UR4, RZ, 0xc0, !PT ;  /* 0x0000000404047c12 */ /* 0x001fc8000f8ec0ff */
[----:B-1----:R-:W0:Y:S01]  /*10870*/  POPC R7, R4 ;  /* 0x0000000400077309 */ /* 0x002e220000000000 */
[----:B---3--:R-:W0:Y:S02]  /*10880*/  SHFL.IDX PT, R0, R3, R0, 0x1f ;  /* 0x00001f0003007589 */ /* 0x008e2400000e0000 */
[----:B0-----:R-:W-:-:S05]  /*10890*/  IADD3 R0, R0, UR38, R7 ;  /* 0x0000002600007c10 */ /* 0x001fca000fffe007 */
[----:B------:R3:W-:Y:S01]  /*108a0*/  STL [R1], R0 ;  /* 0x0000000001007387 */ /* 0x0007e20000100800 */
[----:B------:R-:W-:Y:S05]  /*108b0*/  BRA `(.L_x_3451) ;  /* 0x0000004000ec7947 */ /* 0x000fea0003800000 */
.L_x_3450:
        /* <DEDUP_REMOVED lines=8> */
[----:B0-----:R-:W-:Y:S02]  /*10940*/  IMAD.U32 R4, RZ, RZ, UR6 ;  /* 0x00000006ff047e24 */ /* 0x001fe4000f8e00ff */
[----:B------:R-:W0:Y:S01]  /*10950*/  LDC.64 R2, c[0x4][R2] ;  /* 0x0100000002027b82 */ /* 0x000e220000000a00 */
[----:B------:R-:W-:Y:S02]  /*10960*/  IMAD.U32 R5, RZ, RZ, UR7 ;  /* 0x00000007ff057e24 */ /* 0x000fe4000f8e00ff */
[----:B------:R-:W-:Y:S02]  /*10970*/  IMAD.U32 R6, RZ, RZ, UR8 ;  /* 0x00000008ff067e24 */ /* 0x000fe4000f8e00ff */
[----:B-1----:R-:W-:-:S02]  /*10980*/  IMAD.U32 R7, RZ, RZ, UR9 ;  /* 0x00000009ff077e24 */ /* 0x002fc4000f8e00ff */
[----:B------:R-:W-:Y:S02]  /*10990*/  IMAD.U32 R10, RZ, RZ, UR4 ;  /* 0x00000004ff0a7e24 */ /* 0x000fe4000f8e00ff */
[----:B--2---:R-:W-:Y:S02]  /*109a0*/  IMAD.U32 R11, RZ, RZ, UR5 ;  /* 0x00000005ff0b7e24 */ /* 0x004fe4000f8e00ff */
[----:B------:R-:W-:Y:S02]  /*109b0*/  IMAD.MOV.U32 R8, RZ, RZ, 0x70 ;  /* 0x00000070ff087424 */ /* 0x000fe400078e00ff */
[----:B------:R-:W-:Y:S02]  /*109c0*/  IMAD.MOV.U32 R12, RZ, RZ, 0x1 ;  /* 0x00000001ff0c7424 */ /* 0x000fe400078e00ff */
[----:B------:R-:W-:-:S07]  /*109d0*/  IMAD.MOV.U32 R13, RZ, RZ, RZ ;  /* 0x000000ffff0d7224 */ /* 0x000fce00078e00ff */
[----:B------:R-:W-:-:S07]  /*109e0*/  LEPC R20, `(.L_x_3453) ;  /* 0x000000001014794e */ /* 0x000fce0000000000 */
[----:B0-----:R-:W-:Y:S05]  /*109f0*/  CALL.ABS.NOINC R2 ;  /* 0x0000000002007343 */ /* 0x001fea0003c00000 */
.L_x_3453:
[----:B------:R-:W-:Y:S05]  /*10a00*/  BSYNC B6 ;  /* 0x0000000000067941 */ /* 0x000fea0003800000 */
.L_x_3452:
        /* <DEDUP_REMOVED lines=9> */
[----:B0-----:R-:W-:Y:S02]  /*10aa0*/  IMAD.U32 R4, RZ, RZ, UR6 ;  /* 0x00000006ff047e24 */ /* 0x001fe4000f8e00ff */
[----:B------:R-:W-:Y:S02]  /*10ab0*/  IMAD.U32 R5, RZ, RZ, UR7 ;  /* 0x00000007ff057e24 */ /* 0x000fe4000f8e00ff */
[----:B------:R-:W-:Y:S02]  /*10ac0*/  IMAD.U32 R6, RZ, RZ, UR8 ;  /* 0x00000008ff067e24 */ /* 0x000fe4000f8e00ff */
[----:B-1----:R-:W-:-:S02]  /*10ad0*/  IMAD.U32 R7, RZ, RZ, UR9 ;  /* 0x00000009ff077e24 */ /* 0x002fc4000f8e00ff */
[----:B------:R-:W-:Y:S02]  /*10ae0*/  IMAD.U32 R10, RZ, RZ, UR4 ;  /* 0x00000004ff0a7e24 */ /* 0x000fe4000f8e00ff */
[----:B--2---:R-:W-:Y:S02]  /*10af0*/  IMAD.U32 R11, RZ, RZ, UR5 ;  /* 0x00000005ff0b7e24 */ /* 0x004fe4000f8e00ff */
[----:B------:R-:W-:Y:S02]  /*10b00*/  IMAD.MOV.U32 R8, RZ, RZ, 0x70 ;  /* 0x00000070ff087424 */ /* 0x000fe400078e00ff */
[----:B------:R-:W-:Y:S02]  /*10b10*/  IMAD.MOV.U32 R12, RZ, RZ, 0x1 ;  /* 0x00000001ff0c7424 */ /* 0x000fe400078e00ff */
[----:B---3--:R-:W-:-:S07]  /*10b20*/  IMAD.MOV.U32 R13, RZ, RZ, RZ ;  /* 0x000000ffff0d7224 */ /* 0x008fce00078e00ff */
[----:B------:R-:W-:-:S07]  /*10b30*/  LEPC R20, `(.L_x_3456) ;  /* 0x000000001014794e */ /* 0x000fce0000000000 */
[----:B----4-:R-:W-:Y:S05]  /*10b40*/  CALL.ABS.NOINC R2 ;  /* 0x0000000002007343 */ /* 0x010fea0003c00000 */
.L_x_3456:
        /* <DEDUP_REMOVED lines=16> */
.L_x_3455:
[----:B------:R-:W-:Y:S05]  /*10c50*/  BSYNC B6 ;  /* 0x0000000000067941 */ /* 0x000fea0003800000 */
.L_x_3454:
[----:B0-----:R-:W3:Y:S01]  /*10c60*/  LDL.LU R4, [R1+0x20] ;  /* 0x0000200001047983 */ /* 0x001ee20000300800 */
[----:B------:R-:W-:-:S03]  /*10c70*/  ULDC.64 UR4, c[0x0][0x9f8] ;  /* 0x00027e0000047ab9 */ /* 0x000fc60000000a00 */
[----:B-1----:R-:W4:Y:S01]  /*10c80*/  LDL R7, [R1+0x10] ;  /* 0x0000100001077983 */ /* 0x002f220000100800 */
[----:B------:R-:W-:Y:S01]  /*10c90*/  ISETP.NE.U32.AND P0, PT, RZ, UR4, PT ;  /* 0x00000004ff007c0c */ /* 0x000fe2000bf05070 */
[----:B------:R-:W-:Y:S02]  /*10ca0*/  ULDC.64 UR6, c[0x0][0x208] ;  /* 0x0000820000067ab9 */ /* 0x000fe40000000a00 */
[----:B------:R-:W5:Y:S01]  /*10cb0*/  LDL R0, [R1+0x38] ;  /* 0x0000380001007983 */ /* 0x000f620000100800 */
[----:B------:R-:W-:-:S13]  /*10cc0*/  ISETP.NE.AND.EX P0, PT, RZ, UR5, PT, P0 ;  /* 0x00000005ff007c0c */ /* 0x000fda000bf05300 */
[----:B------:R-:W-:-:S04]  /*10cd0*/  @P0 IADD3 R2, P1, R17, UR4, RZ ;  /* 0x0000000411020c10 */ /* 0x000fc8000ff3e0ff */
[----:B---3--:R-:W-:Y:S01]  /*10ce0*/  @P0 IADD3.X R3, R4, UR5, RZ, P1, !PT ;  /* 0x0000000504030c10 */ /* 0x008fe20008ffe4ff */
[----:B------:R-:W-:-:S04]  /*10cf0*/  ULDC.64 UR4, c[0x0][0xa08] ;  /* 0x0002820000047ab9 */ /* 0x000fc80000000a00 */
[----:B----4-:R0:W3:Y:S02]  /*10d00*/  @P0 LDG.E R7, desc[UR6][R2.64] ;  /* 0x0000000602070981 */ /* 0x0100e4000c1e1900 */
[----:B0-----:R-:W0:Y:S01]  /*10d10*/  LDC.64 R2, c[0x0][0x418] ;  /* 0x00010600ff027b82 */ /* 0x001e220000000a00 */
[----:B-----5:R-:W-:Y:S01]  /*10d20*/  VIADD R0, R0, 0xffffffff ;  /* 0xffffffff00007836 */ /* 0x020fe20000000000 */
[----:B---3--:R-:W-:Y:S01]  /*10d30*/  SHF.R.S32.HI R8, RZ, 0x1f, R7 ;  /* 0x0000001fff087819 */ /* 0x008fe20000011407 */
        /* <DEDUP_REMOVED lines=11> */
.L_x_3565:
[----:B0-----:R-:W3:Y:S01]  /*10df0*/  LDL.LU R4, [R1+0x1c] ;  /* 0x00001c0001047983 */ /* 0x001ee20000300800 */
[----:B------:R-:W-:Y:S02]  /*10e00*/  PLOP3.LUT P1, PT, PT, PT, PT, 0x8, 0x0 ;  /* 0x000000000000781c */ /* 0x000fe40003f2e170 */
[----:B-1----:R-:W-:Y:S01]  /*10e10*/  ISETP.NE.AND P0, PT, R14, RZ, PT ;  /* 0x000000ff0e00720c */ /* 0x002fe20003f05270 */
[----:B------:R0:W-:Y:S01]  /*10e20*/  STL [R1+0x8], R0 ;  /* 0x0000080001007387 */ /* 0x0001e20000100800 */
[----:B---3--:R-:W-:-:S09]  /*10e30*/  LOP3.LUT R4, R4, 0xfffffffe, RZ, 0xc0, !PT ;  /* 0xfffffffe04047812 */ /* 0x008fd200078ec0ff */
[----:B------:R-:W-:-:S05]  /*10e40*/  @P1 LOP3.LUT R4, R4, 0x1, RZ, 0xfc, !PT ;  /* 0x0000000104041812 */ /* 0x000fca00078efcff */
[----:B------:R0:W-:Y:S01]  /*10e50*/  STL [R1+0x1c], R4 ;  /* 0x00001c0401007387 */ /* 0x0001e20000100800 */
[----:B------:R-:W-:Y:S05]  /*10e60*/  @P0 BRA `(.L_x_3458) ;  /* 0x00000004003c0947 */ /* 0x000fea0003800000 */
[----:B------:R-:W-:-:S03]  /*10e70*/  UMOV UR4, 0xffffffff ;  /* 0xffffffff00047882 */ /* 0x000fc60000000000 */
[----:B------:R-:W-:Y:S05]  /*10e80*/  BRA.DIV UR4, `(.L_x_3459) ;  /* 0x0000005204807947 */ /* 0x000fea000b800000 */
[----:B------:R-:W-:-:S13]  /*10e90*/  ELECT P6, URZ, PT ;  /* 0x00000000003f782f */ /* 0x000fda00038c0000 */
.L_x_3568:
        /* <DEDUP_REMOVED lines=25> */
.L_x_3460:
[----:B-1----:R-:W3:Y:S01]  /*11030*/  LDL R2, [R1+0x14] ;  /* 0x0000140001027983 */ /* 0x002ee20000100800 */
[----:B0-----:R-:W-:Y:S01]  /*11040*/  IMAD R0, R19, 0x8, R18 ;  /* 0x0000000813007824 */ /* 0x001fe200078e0212 */
[----:B---3--:R-:W-:-:S04]  /*11050*/  SHF.L.U32 R2, R2, 0x1f, RZ ;  /* 0x0000001f02027819 */ /* 0x008fc800000006ff */
[----:B------:R-:W0:Y:S02]  /*11060*/  SYNCS.PHASECHK.TRANS64.TRYWAIT P0, [R0+URZ+0x36840], R2 ;  /* 0x03684002000075a7 */ /* 0x000e24000800017f */
[----:B0-----:R-:W-:Y:S05]  /*11070*/  @!P0 BRA `(.L_x_3461) ;  /* 0x0000005000248947 */ /* 0x001fea0003800000 */
.L_x_3569:
        /* <DEDUP_REMOVED lines=11> */
.L_x_3462:
[----:B------:R-:W3:Y:S04]  /*11130*/  LDL R4, [R1+0x8] ;  /* 0x0000080001047983 */ /* 0x000ee80000100800 */
[----:B------:R-:W4:Y:S04]  /*11140*/  LDL R3, [R1+0x18] ;  /* 0x0000180001037983 */ /* 0x000f280000100800 */
[----:B0-----:R-:W2:Y:S01]  /*11150*/  LDL.LU R2, [R1+0x1c] ;  /* 0x00001c0001027983 */ /* 0x001ea20000300800 */
        /* <DEDUP_REMOVED lines=10> */
[----:B------:R-:W-:-:S03]  /*11200*/  UMOV UR16, 0x40 ;  /* 0x0000004000107882 */ /* 0x000fc60000000000 */
[----:B------:R-:W-:-:S07]  /*11210*/  UIADD3 UR9, UR9, 0x36830, URZ ;  /* 0x0003683009097890 */ /* 0x000fce000fffe03f */
[----:B------:R-:W-:Y:S02]  /*11220*/  UIADD3 UR14, UR8, 0x21400, URZ ;  /* 0x00021400080e7890 */ /* 0x000fe4000fffe03f */
[----:B------:R-:W-:Y:S02]  /*11230*/  UIADD3 UR15, UR8, 0x24c00, URZ ;  /* 0x00024c00080f7890 */ /* 0x000fe4000fffe03f */
[----:B------:R-:W-:-:S03]  /*11240*/  UIADD3 UR17, UR8, 0x28400, URZ ;  /* 0x0002840008117890 */ /* 0x000fc6000fffe03f */
[----:B------:R-:W-:Y:S01]  /*11250*/  UMOV UR8, UR14 ;  /* 0x0000000e00087c82 */ /* 0x000fe20008000000 */
[----:B------:R-:W-:Y:S01]  /*11260*/  UMOV UR14, 0x80 ;  /* 0x00000080000e7882 */ /* 0x000fe20000000000 */
[----:B---3--:R-:W-:Y:S02]  /*11270*/  R2UR UR11, R4 ;  /* 0x00000000040b72ca */ /* 0x008fe400000e0000 */
[----:B----4-:R-:W-:Y:S02]  /*11280*/  R2UR UR5, R3 ;  /* 0x00000000030572ca */ /* 0x010fe400000e0000 */
[----:B--2---:R-:W-:-:S04]  /*11290*/  LOP3.LUT R2, R2, 0xfffffffe, RZ, 0xc0, !PT ;  /* 0xfffffffe02027812 */ /* 0x004fc800078ec0ff */
[----:B------:R-:W-:-:S07]  /*112a0*/  @P0 LOP3.LUT R2, R2, 0x1, RZ, 0xfc, !PT ;  /* 0x0000000102020812 */ /* 0x000fce00078efcff */
[----:B------:R-:W-:Y:S01]  /*112b0*/  UIMAD UR11, UR11, 0x70, UR5 ;  /* 0x000000700b0b78a4 */ /* 0x000fe2000f8e0205 */
[----:B------:R1:W-:Y:S01]  /*112c0*/  STL [R1+0x1c], R2 ;  /* 0x00001c0201007387 */ /* 0x0003e20000100800 */
[----:B------:R-:W-:-:S09]  /*112d0*/  UIADD3.X UR5, URZ, UR37, URZ, UP0, !UPT ;  /* 0x000000253f057290 */ /* 0x000fd200087fe43f */
[----:B------:R0:W-:Y:S02]  /*112e0*/  UTMALDG.4D [UR8], [UR4], desc[UR6] ;  /* 0x00000608040075b4 */ /* 0x0001e40008019000 */
[----:B0-----:R-:W-:Y:S01]  /*112f0*/  UMOV UR8, UR15 ;  /* 0x0000000f00087c82 */ /* 0x001fe20008000000 */
[----:B------:R-:W-:Y:S02]  /*11300*/  UMOV UR10, UR16 ;  /* 0x00000010000a7c82 */ /* 0x000fe40008000000 */
[----:B------:R0:W-:Y:S02]  /*11310*/  UTMALDG.4D [UR8], [UR4], desc[UR6] ;  /* 0x00000608040075b4 */ /* 0x0001e40008019000 */
[----:B0-----:R-:W-:Y:S01]  /*11320*/  UMOV UR8, UR17 ;  /* 0x0000001100087c82 */ /* 0x001fe20008000000 */
[----:B------:R-:W-:Y:S02]  /*11330*/  UMOV UR10, UR14 ;  /* 0x0000000e000a7c82 */ /* 0x000fe40008000000 */
[----:B------:R1:W-:Y:S02]  /*11340*/  UTMALDG.4D [UR8], [UR4], desc[UR6] ;  /* 0x00000608040075b4 */ /* 0x0003e40008019000 */
[----:B-1----:R-:W-:Y:S01]  /*11350*/  NOP ;  /* 0x0000000000007918 */ /* 0x002fe20000000000 */
.L_x_3458:
[----:B------:R-:W3:Y:S04]  /*11360*/  LDL.LU R3, [R1+0x30] ;  /* 0x0000300001037983 */ /* 0x000ee80000300800 */
[----:B------:R-:W4:Y:S04]  /*11370*/  LDL.LU R5, [R1+0x2c] ;  /* 0x00002c0001057983 */ /* 0x000f280000300800 */
[----:B0-----:R-:W5:Y:S01]  /*11380*/  LDL.LU R4, [R1+0x3c] ;  /* 0x00003c0001047983 */ /* 0x001f620000300800 */
        /* <DEDUP_REMOVED lines=9> */
[----:B---3--:R-:W-:Y:S02]  /*11420*/  SHF.R.S32.HI R0, RZ, 0x1f, R3 ;  /* 0x0000001fff007819 */ /* 0x008fe40000011403 */
[----:B----4-:R-:W-:-:S03]  /*11430*/  SEL R5, R5, RZ, !P0 ;  /* 0x000000ff05057207 */ /* 0x010fc60004000000 */
[----:B------:R-:W-:Y:S01]  /*11440*/  IMAD R0, R0, UR4, RZ ;  /* 0x0000000400007c24 */ /* 0x000fe2000f8e02ff */
[----:B-----5:R-:W-:-:S03]  /*11450*/  SEL R4, R4, RZ, !P0 ;  /* 0x000000ff04047207 */ /* 0x020fc60004000000 */
        /* <DEDUP_REMOVED lines=18> */
[----:B--2---:R-:W-:Y:S02]  /*11580*/  IMAD.U32 R11, RZ, RZ, UR5 ;  /* 0x00000005ff0b7e24 */ /* 0x004fe4000f8e00ff */
[----:B------:R-:W-:Y:S02]  /*11590*/  IMAD.MOV.U32 R8, RZ, RZ, 0x70 ;  /* 0x00000070ff087424 */ /* 0x000fe400078e00ff */
[----:B------:R-:W-:Y:S02]  /*115a0*/  IMAD.MOV.U32 R12, RZ, RZ, 0x1 ;  /* 0x00000001ff0c7424 */ /* 0x000fe400078e00ff */
[----:B------:R-:W-:-:S07]  /*115b0*/  IMAD.MOV.U32 R13, RZ, RZ, RZ ;  /* 0x000000ffff0d7224 */ /* 0x000fce00078e00ff */
[----:B------:R-:W-:-:S07]  /*115c0*/  LEPC R20, `(.L_x_3464) ;  /* 0x000000001014794e */ /* 0x000fce0000000000 */
[----:B0-----:R-:W-:Y:S05]  /*115d0*/  CALL.ABS.NOINC R2 ;  /* 0x0000000002007343 */ /* 0x001fea0003c00000 */
.L_x_3464:
[----:B------:R-:W-:Y:S05]  /*115e0*/  BSYNC B6 ;  /* 0x0000000000067941 */ /* 0x000fea0003800000 */
.L_x_3463:
[----:B0-----:R-:W3:Y:S01]  /*115f0*/  LDL.LU R0, [R1+0x3c] ;  /* 0x00003c0001007983 */ /* 0x001ee20000300800 */
[----:B------:R-:W0:Y:S01]  /*11600*/  LDC R8, c[0x0][0x448] ;  /* 0x00011200ff087b82 */ /* 0x000e220000000800 */
[----:B------:R-:W-:Y:S01]  /*11610*/  ULDC.64 UR4, c[0x0][0x2d8] ;  /* 0x0000b60000047ab9 */ /* 0x000fe20000000a00 */
[----:B------:R-:W-:Y:S01]  /*11620*/  ULDC.64 UR6, c[0x0][0x280] ;  /* 0x0000a00000067ab9 */ /* 0x000fe20000000a00 */
[----:B------:R-:W4:Y:S04]  /*11630*/  LDL.LU R4, [R1+0x30] ;  /* 0x0000300001047983 */ /* 0x000f280000300800 */
[----:B------:R-:W4:Y:S04]  /*11640*/  LDL.LU.64 R2, [R1+0x50] ;  /* 0x0000500001027983 */ /* 0x000f280000300a00 */
[----:B------:R-:W3:Y:S04]  /*11650*/  LDL.LU R6, [R1+0x2c] ;  /* 0x00002c0001067983 */ /* 0x000ee80000300800 */
[----:B------:R-:W3:Y:S01]  /*11660*/  LDL.LU R5, [R1+0x4] ;  /* 0x0000040001057983 */ /* 0x000ee20000300800 */
[----:B0-----:R-:W-:Y:S01]  /*11670*/  ISETP.NE.AND P0, PT, R8, 0x1, PT ;  /* 0x000000010800780c */ /* 0x001fe20003f05270 */
[----:B------:R-:W2:-:S12]  /*11680*/  S2R R9, SR_TID.X ;  /* 0x0000000000097919 */ /* 0x000e980000002100 */
[----:B------:R-:W0:Y:S01]  /*11690*/  @P0 LDC R7, c[0x0][0x450] ;  /* 0x00011400ff070b82 */ /* 0x000e220000000800 */
[----:B--2---:R-:W-:-:S05]  /*116a0*/  IMAD.SHL.U32 R11, R9, 0x8, RZ ;  /* 0x00000008090b7824 */ /* 0x004fca00078e00ff */
[----:B------:R-:W-:-:S04]  /*116b0*/  LOP3.LUT R11, R11, 0x38, RZ, 0xc0, !PT ;  /* 0x000000380b0b7812 */ /* 0x000fc800078ec0ff */
        /* <DEDUP_REMOVED lines=9> */
[----:B------:R-:W-:Y:S01]  /*11750*/  ULDC.64 UR4, c[0x0][0x2d0] ;  /* 0x0000b40000047ab9 */ /* 0x000fe20000000a00 */
[C---:B-1----:R-:W-:Y:S01]  /*11760*/  LOP3.LUT R6, R4.reuse, 0x7f, RZ, 0xc0, !PT ;  /* 0x0000007f04067812 */ /* 0x042fe200078ec0ff */
[----:B------:R-:W-:-:S03]  /*11770*/  IMAD.SHL.U32 R4, R4, 0x10, RZ ;  /* 0x0000001004047824 */ /* 0x000fc600078e00ff */
[----:B------:R-:W-:-:S04]  /*11780*/  SHF.R.U32.HI R6, RZ, 0x3, R6 ;  /* 0x00000003ff067819 */ /* 0x000fc80000011606 */
[----:B------:R-:W-:Y:S02]  /*11790*/  LOP3.LUT R4, R6, 0x70, R4, 0xf8, !PT ;  /* 0x0000007006047812 */ /* 0x000fe400078ef804 */
[----:B------:R-:W1:Y:S01]  /*117a0*/  @P0 LDC R6, c[0x0][0x44c] ;  /* 0x00011300ff060b82 */ /* 0x000e620000000800 */
[----:B------:R-:W-:Y:S02]  /*117b0*/  IMAD.SHL.U32 R5, R5, 0x80, RZ ;  /* 0x0000008005057824 */ /* 0x000fe400078e00ff */
[----:B------:R-:W-:-:S03]  /*117c0*/  IMAD.IADD R3, R3, 0x1, R0 ;  /* 0x0000000103037824 */ /* 0x000fc600078e0200 */
[----:B------:R-:W-:-:S05]  /*117d0*/  LOP3.LUT R0, R4, R5, RZ, 0xfc, !PT ;  /* 0x0000000504007212 */ /* 0x000fca00078efcff */
        /* <DEDUP_REMOVED lines=15> */
[----:B------:R-:W-:Y:S02]  /*118d0*/  ISETP.GE.AND P1, PT, R10, UR4, PT ;  /* 0x000000040a007c0c */ /* 0x000fe4000bf26270 */
[----:B------:R0:W5:Y:S01]  /*118e0*/  LDL R10, [R1+0x24] ;  /* 0x00002400010a7983 */ /* 0x0001620000100800 */
[----:B------:R-:W-:Y:S01]  /*118f0*/  IMAD R0, R0, UR5, R4 ;  /* 0x0000000500007c24 */ /* 0x000fe2000f8e0204 */
[----:B------:R-:W-:Y:S02]  /*11900*/  LOP3.LUT R9, R11, 0x80, RZ, 0xfc, !PT ;  /* 0x000000800b097812 */ /* 0x000fe400078efcff */
[----:B------:R-:W-:Y:S01]  /*11910*/  LEA R4, P3, R2, UR6, 0x1 ;  /* 0x0000000602047c11 */ /* 0x000fe2000f8608ff */
[----:B------:R-:W-:Y:S01]  /*11920*/  IMAD.IADD R0, R3, 0x1, R0 ;  /* 0x0000000103007824 */ /* 0x000fe200078e0200 */
        /* <DEDUP_REMOVED lines=8> */
[----:B------:R-:W-:-:S05]  /*119b0*/  SHF.R.U32.HI R6, RZ, 0x3, R6 ;  /* 0x00000003ff067819 */ /* 0x000fca0000011606 */
[----:B------:R-:W-:Y:S02]  /*119c0*/  IMAD.IADD R0, R6, 0x1, R5 ;  /* 0x0000000106007824 */ /* 0x000fe400078e0205 */
[----:B------:R-:W0:Y:S02]  /*119d0*/  S2R R6, SR_TID.X ;  /* 0x0000000000067919 */ /* 0x000e240000002100 */
[----:B------:R-:W-:Y:S01]  /*119e0*/  VIADD R5, R0, 0x10 ;  /* 0x0000001000057836 */ /* 0x000fe20000000000 */
[----:B------:R-:W-:Y:S01]  /*119f0*/  SHFL.IDX PT, R9, R3, 0x1, 0x181f ;  /* 0x00381f0003097f89 */ /* 0x000fe200000e0000 */
[----:B0-----:R-:W-:-:S03]  /*11a00*/  IMAD.SHL.U32 R11, R6, 0x8, RZ ;  /* 0x00000008060b7824 */ /* 0x001fc600078e00ff */
[----:B------:R-:W-:Y:S02]  /*11a10*/  SHFL.IDX PT, R6, R3, RZ, 0x181f ;  /* 0x00181fff03067589 */ /* 0x000fe400000e0000 */
[----:B------:R-:W-:Y:S01]  /*11a20*/  LOP3.LUT R11, R11, 0x38, RZ, 0xc0, !PT ;  /* 0x000000380b0b7812 */ /* 0x000fe200078ec0ff */
[----:B------:R-:W-:Y:S01]  /*11a30*/  ULDC.64 UR4, c[0x0][0x208] ;  /* 0x0000820000047ab9 */ /* 0x000fe20000000a00 */
[----:B--2---:R-:W-:Y:S02]  /*11a40*/  IMAD R2, R7, R8, RZ ;  /* 0x0000000807027224 */ /* 0x004fe400078e02ff */
[----:B------:R-:W0:Y:S03]  /*11a50*/  SHFL.IDX PT, R7, R4, RZ, 0x181f ;  /* 0x00181fff04077589 */ /* 0x000e2600000e0000 */
[-C--:B------:R-:W-:Y:S02]  /*11a60*/  ISETP.GE.AND P4, PT, R0, R2.reuse, PT ;  /* 0x000000020000720c */ /* 0x080fe40003f86270 */
[----:B------:R-:W-:-:S02]  /*11a70*/  ISETP.GE.AND P3, PT, R5, R2, PT ;  /* 0x000000020500720c */ /* 0x000fc40003f66270 */
[----:B------:R-:W1:Y:S09]  /*11a80*/  SHFL.IDX PT, R5, R4, 0x1, 0x181f ;  /* 0x00381f0004057f89 */ /* 0x000e7200000e0000 */
[----:B0-----:R-:W-:-:S05]  /*11a90*/  @!P4 LEA R7, P5, R11, R7, 0x1 ;  /* 0x000000070b07c211 */ /* 0x001fca00078a08ff */
[----:B------:R-:W-:-:S05]  /*11aa0*/  @!P4 IMAD.X R6, RZ, RZ, R6, P5 ;  /* 0x000000ffff06c224 */ /* 0x000fca00028e0606 */
[----:B------:R-:W-:-:S04]  /*11ab0*/  @!P4 LOP3.LUT R7, R7, R6, RZ, 0x3c, !PT ;  /* 0x000000060707c212 */ /* 0x000fc800078e3cff */
[----:B------:R-:W-:Y:S02]  /*11ac0*/  @!P4 LOP3.LUT R6, R7, R6, RZ, 0x3c, !PT ;  /* 0x000000060706c212 */ /* 0x000fe400078e3cff */
[----:B-1----:R-:W-:Y:S02]  /*11ad0*/  @!P3 LEA R8, P5, R11, R5, 0x1 ;  /* 0x000000050b08b211 */ /* 0x002fe400078a08ff */
[----:B------:R-:W-:-:S03]  /*11ae0*/  @!P4 LOP3.LUT R7, R7, R6, RZ, 0x3c, !PT ;  /* 0x000000060707c212 */ /* 0x000fc600078e3cff */
[----:B------:R-:W-:Y:S02]  /*11af0*/  @!P3 IMAD.X R5, RZ, RZ, R9, P5 ;  /* 0x000000ffff05b224 */ /* 0x000fe400028e0609 */
[----:B-----5:R-:W-:Y:S04]  /*11b00*/  @!P4 LDGSTS.E.BYPASS.LTC128B.128 [R10+0x15400], desc[UR4][R6.64], !P2 ;  /* 0x15400000060acfae */ /* 0x020fe8000d101d44 */
[----:B------:R-:W-:Y:S04]  /*11b10*/  @!P4 LDGSTS.E.BYPASS.LTC128B.128 [R10+0x19400], desc[UR4][R6.64+0x80], !P1 ;  /* 0x19400080060acfae */ /* 0x000fe8000c901d44 */
[----:B------:R0:W-:Y:S02]  /*11b20*/  @!P4 LDGSTS.E.BYPASS.LTC128B.128 [R10+0x1d400], desc[UR4][R6.64+0x100], !P0 ;  /* 0x1d400100060acfae */ /* 0x0001e4000c101d44 */
[----:B0-----:R-:W-:-:S02]  /*11b30*/  @!P3 IMAD.MOV.U32 R6, RZ, RZ, R8 ;  /* 0x000000ffff06b224 */ /* 0x001fc400078e0008 */
[----:B------:R-:W-:Y:S02]  /*11b40*/  @!P3 IMAD.MOV.U32 R7, RZ, RZ, R5 ;  /* 0x000000ffff07b224 */ /* 0x000fe400078e0005 */
[----:B------:R-:W-:-:S03]  /*11b50*/  VIADD R5, R0, 0x20 ;  /* 0x0000002000057836 */ /* 0x000fc60000000000 */
        /* <DEDUP_REMOVED lines=10> */
[----:B------:R-:W-:-:S03]  /*11c00*/  VIADD R5, R0, 0x30 ;  /* 0x0000003000057836 */ /* 0x000fc60000000000 */
        /* <DEDUP_REMOVED lines=33> */
[----:B------:R-:W-:Y:S02]  /*11e20*/  @!P3 LDGSTS.E.BYPASS.LTC128B.128 [R10+0x17c00], desc[UR4][R6.64], !P2 ;  /* 0x17c00000060abfae */ /* 0x000fe4000d101d44 */
[----:B------:R-:W-:Y:S02]  /*11e30*/  ISETP.GE.AND P4, PT, R5, R2, PT ;  /* 0x000000020500720c */ /* 0x000fe40003f86270 */
[----:B------:R-:W0:Y:S04]  /*11e40*/  SHFL.IDX PT, R5, R4, 0x6, 0x181f ;  /* 0x00d81f0004057f89 */ /* 0x000e2800000e0000 */
[----:B------:R-:W-:Y:S04]  /*11e50*/  @!P3 LDGSTS.E.BYPASS.LTC128B.128 [R10+0x1bc00], desc[UR4][R6.64+0x80], !P1 ;  /* 0x1bc00080060abfae */ /* 0x000fe8000c901d44 */
[----:B------:R1:W-:Y:S04]  /*11e60*/  @!P3 LDGSTS.E.BYPASS.LTC128B.128 [R10+0x1fc00], desc[UR4][R6.64+0x100], !P0 ;  /* 0x1fc00100060abfae */ /* 0x0003e8000c101d44 */
[----:B-1----:R-:W1:Y:S01]  /*11e70*/  SHFL.IDX PT, R6, R3, 0x6, 0x181f ;  /* 0x00d81f0003067f89 */ /* 0x002e6200000e0000 */
        /* <DEDUP_REMOVED lines=8> */
[----:B------:R0:W2:Y:S02]  /*11f00*/  SHFL.IDX PT, R3, R4, 0x7, 0x181f ;  /* 0x00f81f0004037f89 */ /* 0x0000a400000e0000 */
.L_x_3586:
[----:B------:R-:W-:Y:S01]  /*11f10*/  VIADD R0, R0, 0x70 ;  /* 0x0000007000007836 */ /* 0x000fe20000000000 */
[----:B------:R-:W-:Y:S04]  /*11f20*/  BSSY B0, `(.L_x_3466) ;  /* 0x000000f000007945 */ /* 0x000fe80003800000 */
[----:B------:R-:W-:-:S13]  /*11f30*/  ISETP.GE.AND P3, PT, R0, R2, PT ;  /* 0x000000020000720c */ /* 0x000fda0003f66270 */
[----:B------:R-:W-:Y:S05]  /*11f40*/  @P3 BRA `(.L_x_3467) ;  /* 0x0000000000303947 */ /* 0x000fea0003800000 */
[----:B0-----:R-:W0:Y:S01]  /*11f50*/  S2R R4, SR_TID.X ;  /* 0x0000000000047919 */ /* 0x001e220000002100 */
[----:B------:R-:W-:Y:S01]  /*11f60*/  ULDC.64 UR4, c[0x0][0x208] ;  /* 0x0000820000047ab9 */ /* 0x000fe20000000a00 */
[----:B0-----:R-:W-:-:S05]  /*11f70*/  IMAD.SHL.U32 R4, R4, 0x8, RZ ;  /* 0x0000000804047824 */ /* 0x001fca00078e00ff */
[----:B------:R-:W-:-:S04]  /*11f80*/  LOP3.LUT R4, R4, 0x38, RZ, 0xc0, !PT ;  /* 0x0000003804047812 */ /* 0x000fc800078ec0ff */
[----:B--2---:R-:W-:-:S05]  /*11f90*/  LEA R2, P3, R4, R3, 0x1 ;  /* 0x0000000304027211 */ /* 0x004fca00078608ff */
[----:B-1----:R-:W-:-:S05]  /*11fa0*/  IMAD.X R3, RZ, RZ, R5, P3 ;  /* 0x000000ffff037224 */ /* 0x002fca00018e0605 */
[----:B------:R-:W-:Y:S01]  /*11fb0*/  @!PT LDS RZ, [RZ] ;  /* 0x00000000fffff984 */ /* 0x000fe20000000800 */
[----:B------:R-:W-:Y:S01]  /*11fc0*/  @!PT LDS RZ, [RZ] ;  /* 0x00000000fffff984 */ /* 0x000fe20000000800 */
[----:B------:R-:W-:Y:S01]  /*11fd0*/  @!PT LDS RZ, [RZ] ;  /* 0x00000000fffff984 */ /* 0x000fe20000000800 */
[----:B------:R3:W-:Y:S04]  /*11fe0*/  LDGSTS.E.BYPASS.LTC128B.128 [R10+0x18c00], desc[UR4][R2.64], !P2 ;  /* 0x18c00000020a7fae */ /* 0x0007e8000d101d44 */
[----:B------:R3:W-:Y:S04]  /*11ff0*/  LDGSTS.E.BYPASS.LTC128B.128 [R10+0x1cc00], desc[UR4][R2.64+0x80], !P1 ;  /* 0x1cc00080020a7fae */ /* 0x0007e8000c901d44 */
[----:B------:R3:W-:Y:S02]  /*12000*/  LDGSTS.E.BYPASS.LTC128B.128 [R10+0x20c00], desc[UR4][R2.64+0x100], !P0 ;  /* 0x20c00100020a7fae */ /* 0x0007e4000c101d44 */
.L_x_3467:
[----:B------:R-:W-:Y:S05]  /*12010*/  BSYNC B0 ;  /* 0x0000000000007941 */ /* 0x000fea0003800000 */
.L_x_3466:
[----:B------:R-:W-:Y:S01]  /*12020*/  NOP ;  /* 0x0000000000007918 */ /* 0x000fe20000000000 */
[----:B------:R-:W-:Y:S01]  /*12030*/  PLOP3.LUT P0, PT, PT, PT, PT, 0x80, 0x0 ;  /* 0x000000000000781c */ /* 0x000fe20003f0f070 */
[----:B0-----:R-:W-:-:S12]  /*12040*/  VIADD R6, R18, 0x36800 ;  /* 0x0003680012067836 */ /* 0x001fd80000000000 */
.L_x_3468:
        /* <DEDUP_REMOVED lines=18> */
.L_x_3587:
[----:B------:R-:W-:Y:S05]  /*12170*/  BSYNC B0 ;  /* 0x0000000000007941 */ /* 0x000fea0003800000 */
.L_x_3469:
        /* <DEDUP_REMOVED lines=55> */
.L_x_3477:
[----:B------:R-:W-:Y:S01]  /*124f0*/  IMAD R3, R9, 0x8, R18 ;  /* 0x0000000809037824 */ /* 0x000fe200078e0212 */
[----:B------:R-:W-:Y:S01]  /*12500*/  SHF.L.U32 R2, R13, 0x1f, RZ ;  /* 0x0000001f0d027819 */ /* 0x000fe200000006ff */
[----:B------:R-:W-:Y:S03]  /*12510*/  BSSY B3, `(.L_x_3478) ;  /* 0x0000003000037945 */ /* 0x000fe60003800000 */
[----:B------:R-:W1:Y:S02]  /*12520*/  SYNCS.PHASECHK.TRANS64.TRYWAIT P0, [R3+URZ+0x36840], R2 ;  /* 0x03684002030075a7 */ /* 0x000e64000800017f */
[----:B-1----:R-:W-:Y:S05]  /*12530*/  @!P0 BRA `(.L_x_3479) ;  /* 0x0000004800248947 */ /* 0x002fea0003800000 */
.L_x_3588:
[----:B------:R-:W-:Y:S05]  /*12540*/  BSYNC B3 ;  /* 0x0000000000037941 */ /* 0x000fea0003800000 */
.L_x_3478:
[----:B------:R-:W2:Y:S01]  /*12550*/  S2R R7, SR_TID.X ;  /* 0x0000000000077919 */ /* 0x000ea20000002100 */
[----:B------:R-:W-:Y:S01]  /*12560*/  BSSY B3, `(.L_x_3480) ;  /* 0x000000b000037945 */ /* 0x000fe20003800000 */
[----:B--2---:R-:W-:-:S04]  /*12570*/  LOP3.LUT R7, R7, 0x7f, RZ, 0xc0, !PT ;  /* 0x0000007f07077812 */ /* 0x004fc800078ec0ff */
[----:B------:R-:W-:-:S13]  /*12580*/  ISETP.NE.AND P1, PT, R7, RZ, PT ;  /* 0x000000ff0700720c */ /* 0x000fda0003f25270 */
[----:B------:R-:W-:Y:S05]  /*12590*/  @P1 BRA `(.L_x_3481) ;  /* 0x00000000001c1947 */ /* 0x000fea0003800000 */
[----:B------:R-:W2:Y:S01]  /*125a0*/  S2R R7, SR_TID.X ;  /* 0x0000000000077919 */ /* 0x000ea20000002100 */
[----:B-1----:R-:W-:-:S04]  /*125b0*/  IMAD.MOV.U32 R2, RZ, RZ, 0xa800 ;  /* 0x0000a800ff027424 */ /* 0x002fc800078e00ff */
[----:B------:R3:W-:Y:S01]  /*125c0*/  SYNCS.ARRIVE.TRANS64 RZ, [R3+URZ+0x36830], R2 ;  /* 0x0368300203ff79a7 */ /* 0x0007e2000800003f */
[----:B--2---:R-:W-:-:S04]  /*125d0*/  LOP3.LUT R7, R7, 0x1f, RZ, 0xc0, !PT ;  /* 0x0000001f07077812 */ /* 0x004fc800078ec0ff */
[----:B------:R-:W-:-:S13]  /*125e0*/  ISETP.NE.AND P0, PT, R7, RZ, PT ;  /* 0x000000ff0700720c */ /* 0x000fda0003f05270 */
[----:B---3--:R-:W-:Y:S05]  /*125f0*/  @!P0 BRA `(.L_x_3481) ;  /* 0x0000000000048947 */ /* 0x008fea0003800000 */
[----:B------:R-:W-:Y:S01]  /*12600*/  BPT.TRAP 0x1 ;  /* 0x000000040000795c */ /* 0x000fe20000300000 */
.L_x_3481:
[----:B------:R-:W-:Y:S05]  /*12610*/  BSYNC B3 ;  /* 0x0000000000037941 */ /* 0x000fea0003800000 */
.L_x_3480:
        /* <DEDUP_REMOVED lines=12> */
.L_x_3482:
        /* <DEDUP_REMOVED lines=16> */
.L_x_3483:
        /* <DEDUP_REMOVED lines=16> */
.L_x_3484:
        /* <DEDUP_REMOVED lines=10> */
[----:B------:R-:W2:Y:S01]  /*12980*/  LDL.LU R7, [R1+0x14] ;  /* 0x0000140001077983 */ /* 0x000ea20000300800 */
[----:B------:R-:W-:Y:S01]  /*12990*/  IMAD R3, R19, 0x8, R6 ;  /* 0x0000000813037824 */ /* 0x000fe200078e0206 */
[----:B------:R-:W-:Y:S01]  /*129a0*/  BSSY B3, `(.L_x_3485) ;  /* 0x0000004000037945 */ /* 0x000fe20003800000 */
[----:B--2---:R-:W-:-:S04]  /*129b0*/  SHF.L.U32 R2, R7, 0x1f, RZ ;  /* 0x0000001f07027819 */ /* 0x004fc800000006ff */
[----:B------:R-:W1:Y:S02]  /*129c0*/  SYNCS.PHASECHK.TRANS64.TRYWAIT P0, [R3+URZ+0x60], R2 ;  /* 0x00006002030075a7 */ /* 0x000e64000800017f */
[----:B-1----:R-:W-:Y:S05]  /*129d0*/  @!P0 BRA `(.L_x_3486) ;  /* 0x0000004400108947 */ /* 0x002fea0003800000 */
.L_x_3589:
[----:B------:R-:W-:Y:S05]  /*129e0*/  BSYNC B3 ;  /* 0x0000000000037941 */ /* 0x000fea0003800000 */
.L_x_3485:
[----:B------:R-:W-:Y:S01]  /*129f0*/  BSSY B3, `(.L_x_3487) ;  /* 0x000000c000037945 */ /* 0x000fe20003800000 */
[----:B0-----:R-:W-:Y:S02]  /*12a00*/  IMAD.MOV.U32 R10, RZ, RZ, 0x0 ;  /* 0x00000000ff0a7424 */ /* 0x001fe400078e00ff */
[----:B------:R-:W-:Y:S01]  /*12a10*/  IMAD.MOV.U32 R11, RZ, RZ, 0x14f00000 ;  /* 0x14f00000ff0b7424 */ /* 0x000fe200078e00ff */
[----:B------:R-:W-:Y:S06]  /*12a20*/  @P1 BRA `(.L_x_3488) ;  /* 0x0000000000201947 */ /* 0x000fec0003800000 */
[----:B------:R-:W0:Y:S01]  /*12a30*/  S2R R7, SR_TID.X ;  /* 0x0000000000077919 */ /* 0x000e220000002100 */
[----:B-1----:R-:W-:Y:S02]  /*12a40*/  IMAD R2, R19, 0x8, R18 ;  /* 0x0000000813027824 */ /* 0x002fe400078e0212 */
[----:B------:R-:W-:-:S04]  /*12a50*/  IMAD.MOV.U32 R3, RZ, RZ, 0xa800 ;  /* 0x0000a800ff037424 */ /* 0x000fc800078e00ff */
[----:B------:R2:W-:Y:S01]  /*12a60*/  SYNCS.ARRIVE.TRANS64 RZ, [R2+URZ+0x36850], R3 ;  /* 0x0368500302ff79a7 */ /* 0x0005e2000800003f */
[----:B0-----:R-:W-:-:S04]  /*12a70*/  LOP3.LUT R7, R7, 0x1f, RZ, 0xc0, !PT ;  /* 0x0000001f07077812 */ /* 0x001fc800078ec0ff */
[----:B------:R-:W-:-:S13]  /*12a80*/  ISETP.NE.AND P0, PT, R7, RZ, PT ;  /* 0x000000ff0700720c */ /* 0x000fda0003f05270 */
[----:B--2---:R-:W-:Y:S05]  /*12a90*/  @!P0 BRA `(.L_x_3488) ;  /* 0x0000000000048947 */ /* 0x004fea0003800000 */
[----:B------:R-:W-:Y:S01]  /*12aa0*/  BPT.TRAP 0x1 ;  /* 0x000000040000795c */ /* 0x000fe20000300000 */
.L_x_3488:
[----:B------:R-:W-:Y:S05]  /*12ab0*/  BSYNC B3 ;  /* 0x0000000000037941 */ /* 0x000fea0003800000 */
.L_x_3487:
[----:B------:R-:W2:Y:S04]  /*12ac0*/  LDL R8, [R1+0x18] ;  /* 0x0000180001087983 */ /* 0x000ea80000100800 */
[----:B------:R-:W2:Y:S01]  /*12ad0*/  LDL.LU R7, [R1+0x8] ;  /* 0x0000080001077983 */ /* 0x000ea20000300800 */
[----:B------:R-:W-:Y:S01]  /*12ae0*/  R2UR UR10, R14 ;  /* 0x000000000e0a72ca */ /* 0x000fe200000e0000 */
[C-C-:B-1----:R-:W-:Y:S01]  /*12af0*/  IMAD R3, R19.reuse, 0x8, R18.reuse ;  /* 0x0000000813037824 */ /* 0x142fe200078e0212 */
        /* <DEDUP_REMOVED lines=9> */
.L_x_3489:
        /* <DEDUP_REMOVED lines=15> */
.L_x_3490:
        /* <DEDUP_REMOVED lines=15> */
.L_x_3491:
        /* <DEDUP_REMOVED lines=12> */
.L_x_3476:
[----:B------:R-:W-:Y:S05]  /*12e30*/  BSYNC B1 ;  /* 0x0000000000017941 */ /* 0x000fea0003800000 */
.L_x_3475:
[----:B0-----:R-:W2:Y:S01]  /*12e40*/  LDL.LU R0, [R1+0x38] ;  /* 0x0000380001007983 */ /* 0x001ea20000300800 */
[----:B------:R-:W-:-:S03]  /*12e50*/  IMAD.MOV.U32 R19, RZ, RZ, R9 ;  /* 0x000000ffff137224 */ /* 0x000fc600078e0009 */
[----:B------:R0:W-:Y:S02]  /*12e60*/  STL [R1+0x14], R13 ;  /* 0x0000140d01007387 */ /* 0x0001e40000100800 */
[----:B0-2---:R-:W-:-:S07]  /*12e70*/  VIADD R0, R0, 0xfffffffd ;  /* 0xfffffffd00007836 */ /* 0x005fce0000000000 */
.L_x_3474:
[----:B------:R-:W-:Y:S05]  /*12e80*/  BSYNC B2 ;  /* 0x0000000000027941 */ /* 0x000fea0003800000 */
.L_x_3473:
[----:B------:R-:W-:Y:S01]  /*12e90*/  VIADD R12, R12, 0xfffffffe ;  /* 0xfffffffe0c0c7836 */ /* 0x000fe20000000000 */
[----:B------:R-:W-:-:S04]  /*12ea0*/  LOP3.LUT R4, RZ, R4, RZ, 0x33, !PT ;  /* 0x00000004ff047212 */ /* 0x000fc800078e33ff */
[----:B------:R-:W-:-:S13]  /*12eb0*/  ISETP.NE.AND P0, PT, R12, R4, PT ;  /* 0x000000040c00720c */ /* 0x000fda0003f05270 */
[----:B------:R-:W-:Y:S05]  /*12ec0*/  @!P0 BRA `(.L_x_3472) ;  /* 0x0000001400cc8947 */ /* 0x000fea0003800000 */
[----:B------:R-:W-:-:S07]  /*12ed0*/  IMAD.MOV.U32 R9, RZ, RZ, R17 ;  /* 0x000000ffff097224 */ /* 0x000fce00078e0011 */
.L_x_3526:
        /* <DEDUP_REMOVED lines=36> */
.L_x_3494:
[----:B------:R-:W-:Y:S01]  /*13120*/  IMAD R3, R4, 0x8, R18 ;  /* 0x0000000804037824 */ /* 0x000fe200078e0212 */
[----:B------:R-:W-:Y:S01]  /*13130*/  SHF.L.U32 R2, R5, 0x1f, RZ ;  /* 0x0000001f05027819 */ /* 0x000fe200000006ff */
[----:B------:R-:W-:Y:S03]  /*13140*/  BSSY B2, `(.L_x_3495) ;  /* 0x0000003000027945 */ /* 0x000fe60003800000 */
[----:B------:R-:W1:Y:S02]  /*13150*/  SYNCS.PHASECHK.TRANS64.TRYWAIT P0, [R3+URZ+0x36840], R2 ;  /* 0x03684002030075a7 */ /* 0x000e64000800017f */
[----:B-1----:R-:W-:Y:S05]  /*13160*/  @!P0 BRA `(.L_x_3496) ;  /* 0x0000003c00408947 */ /* 0x002fea0003800000 */
.L_x_3590:
[----:B------:R-:W-:Y:S05]  /*13170*/  BSYNC B2 ;  /* 0x0000000000027941 */ /* 0x000fea0003800000 */
.L_x_3495:
        /* <DEDUP_REMOVED lines=12> */
.L_x_3498:
[----:B------:R-:W-:Y:S05]  /*13240*/  BSYNC B2 ;  /* 0x0000000000027941 */ /* 0x000fea0003800000 */
.L_x_3497:
        /* <DEDUP_REMOVED lines=12> */
.L_x_3499:
        /* <DEDUP_REMOVED lines=16> */
.L_x_3500:
        /* <DEDUP_REMOVED lines=16> */
.L_x_3501:
        /* <DEDUP_REMOVED lines=16> */
.L_x_3591:
[----:B------:R-:W-:Y:S05]  /*13610*/  BSYNC B2 ;  /* 0x0000000000027941 */ /* 0x000fea0003800000 */
.L_x_3502:
        /* <DEDUP_REMOVED lines=11> */
.L_x_3505:
[----:B------:R-:W-:Y:S05]  /*136d0*/  BSYNC B2 ;  /* 0x0000000000027941 */ /* 0x000fea0003800000 */
.L_x_3504:
        /* <DEDUP_REMOVED lines=12> */
.L_x_3506:
        /* <DEDUP_REMOVED lines=15> */
.L_x_3507:
        /* <DEDUP_REMOVED lines=15> */
.L_x_3508:
        /* <DEDUP_REMOVED lines=12> */
.L_x_3493:
[----:B------:R-:W-:Y:S05]  /*13a40*/  BSYNC B1 ;  /* 0x0000000000017941 */ /* 0x000fea0003800000 */
.L_x_3492:
        /* <DEDUP_REMOVED lines=36> */
.L_x_3511:
[----:B------:R-:W-:Y:S01]  /*13c90*/  IMAD R2, R19, 0x8, R18 ;  /* 0x0000000813027824 */ /* 0x000fe200078e0212 */
[----:B------:R-:W-:Y:S01]  /*13ca0*/  SHF.L.U32 R3, R12, 0x1f, RZ ;  /* 0x0000001f0c037819 */ /* 0x000fe200000006ff */
[----:B------:R-:W-:Y:S03]  /*13cb0*/  BSSY B2, `(.L_x_3512) ;  /* 0x0000003000027945 */ /* 0x000fe60003800000 */
[----:B------:R-:W2:Y:S02]  /*13cc0*/  SYNCS.PHASECHK.TRANS64.TRYWAIT P0, [R2+URZ+0x36840], R3 ;  /* 0x03684003020075a7 */ /* 0x000ea4000800017f */
[----:B--2---:R-:W-:Y:S05]  /*13cd0*/  @!P0 BRA `(.L_x_3513) ;  /* 0x00000030008c8947 */ /* 0x004fea0003800000 */
.L_x_3592:
[----:B------:R-:W-:Y:S05]  /*13ce0*/  BSYNC B2 ;  /* 0x0000000000027941 */ /* 0x000fea0003800000 */
.L_x_3512:
        /* <DEDUP_REMOVED lines=12> */
.L_x_3515:
[----:B------:R-:W-:Y:S05]  /*13db0*/  BSYNC B2 ;  /* 0x0000000000027941 */ /* 0x000fea0003800000 */
.L_x_3514:
        /* <DEDUP_REMOVED lines=13> */
.L_x_3516:
        /* <DEDUP_REMOVED lines=16> */
.L_x_3517:
        /* <DEDUP_REMOVED lines=16> */
.L_x_3518:
        /* <DEDUP_REMOVED lines=15> */
.L_x_3593:
[----:B------:R-:W-:Y:S05]  /*14180*/  BSYNC B2 ;  /* 0x0000000000027941 */ /* 0x000fea0003800000 */
.L_x_3519:
[----:B------:R-:W-:Y:S01]  /*14190*/  BSSY B2, `(.L_x_3521) ;  /* 0x000000b000027945 */ /* 0x000fe20003800000 */
[----:B------:R-:W-:Y:S02]  /*141a0*/  IMAD.MOV.U32 R10, RZ, RZ, 0x0 ;  /* 0x00000000ff0a7424 */ /* 0x000fe400078e00ff */
[----:B------:R-:W-:Y:S01]  /*141b0*/  IMAD.MOV.U32 R11, RZ, RZ, 0x14f00000 ;  /* 0x14f00000ff0b7424 */ /* 0x000fe200078e00ff */
[----:B------:R-:W-:Y:S06]  /*141c0*/  @P1 BRA `(.L_x_3522) ;  /* 0x00000000001c1947 */ /* 0x000fec0003800000 */
[----:B------:R-:W1:Y:S02]  /*141d0*/  S2R R3, SR_TID.X ;  /* 0x0000000000037919 */ /* 0x000e640000002100 */
[----:B-1----:R-:W-:Y:S01]  /*141e0*/  LOP3.LUT R15, R3, 0x1f, RZ, 0xc0, !PT ;  /* 0x0000001f030f7812 */ /* 0x002fe200078ec0ff */
[----:B------:R-:W-:-:S03]  /*141f0*/  IMAD.MOV.U32 R3, RZ, RZ, 0xa800 ;  /* 0x0000a800ff037424 */ /* 0x000fc600078e00ff */
[----:B------:R-:W-:Y:S01]  /*14200*/  ISETP.NE.AND P0, PT, R15, RZ, PT ;  /* 0x000000ff0f00720c */ /* 0x000fe20003f05270 */
[----:B------:R1:W-:-:S12]  /*14210*/  SYNCS.ARRIVE.TRANS64 RZ, [R2+URZ+0x50], R3 ;  /* 0x0000500302ff79a7 */ /* 0x0003d8000800003f */
[----:B-1----:R-:W-:Y:S05]  /*14220*/  @!P0 BRA `(.L_x_3522) ;  /* 0x0000000000048947 */ /* 0x002fea0003800000 */
[----:B------:R-:W-:Y:S01]  /*14230*/  BPT.TRAP 0x1 ;  /* 0x000000040000795c */ /* 0x000fe20000300000 */
.L_x_3522:
[----:B------:R-:W-:Y:S05]  /*14240*/  BSYNC B2 ;  /* 0x0000000000027941 */ /* 0x000fea0003800000 */
.L_x_3521:
        /* <DEDUP_REMOVED lines=12> */
.L_x_3523:
        /* <DEDUP_REMOVED lines=15> */
.L_x_3524:
        /* <DEDUP_REMOVED lines=15> */
.L_x_3525:
        /* <DEDUP_REMOVED lines=12> */
.L_x_3510:
[----:B------:R-:W-:Y:S05]  /*145b0*/  BSYNC B1 ;  /* 0x0000000000017941 */ /* 0x000fea0003800000 */
.L_x_3509:
[----:B------:R-:W2:Y:S01]  /*145c0*/  LDL R2, [R1+0x28] ;  /* 0x0000280001027983 */ /* 0x000ea20000100800 */
[----:B------:R-:W-:Y:S01]  /*145d0*/  VIADD R0, R0, 0xfffffffe ;  /* 0xfffffffe00007836 */ /* 0x000fe20000000000 */
[----:B--2---:R-:W-:-:S13]  /*145e0*/  ISETP.GT.AND P0, PT, R7, R2, PT ;  /* 0x000000020700720c */ /* 0x004fda0003f04270 */
[----:B------:R-:W-:Y:S05]  /*145f0*/  @P0 BRA `(.L_x_3526) ;  /* 0xffffffe800380947 */ /* 0x000fea000383ffff */
.L_x_3472:
[----:B------:R-:W-:Y:S05]  /*14600*/  BSYNC B0 ;  /* 0x0000000000007941 */ /* 0x000fea0003800000 */
.L_x_3471:
        /* <DEDUP_REMOVED lines=19> */
.L_x_3528:
[----:B------:R-:W-:Y:S05]  /*14740*/  BSYNC B0 ;  /* 0x0000000000007941 */ /* 0x000fea0003800000 */
.L_x_3527:
        /* <DEDUP_REMOVED lines=11> */
.L_x_3594:
[----:B------:R-:W-:Y:S05]  /*14800*/  BSYNC B1 ;  /* 0x0000000000017941 */ /* 0x000fea0003800000 */
.L_x_3531:
        /* <DEDUP_REMOVED lines=9> */
.L_x_3534:
[----:B------:R-:W-:Y:S05]  /*148a0*/  BSYNC B1 ;  /* 0x0000000000017941 */ /* 0x000fea0003800000 */
.L_x_3533:
        /* <DEDUP_REMOVED lines=12> */
.L_x_3535:
        /* <DEDUP_REMOVED lines=15> */
.L_x_3536:
        /* <DEDUP_REMOVED lines=15> */
.L_x_3537:
        /* <DEDUP_REMOVED lines=10> */
.L_x_3530:
[----:B------:R-:W-:Y:S05]  /*14bf0*/  BSYNC B0 ;  /* 0x0000000000007941 */ /* 0x000fea0003800000 */
.L_x_3529:
[----:B------:R-:W2:Y:S01]  /*14c00*/  LDL.LU R4, [R1+0x14] ;  /* 0x0000140001047983 */ /* 0x000ea20000300800 */
[----:B------:R-:W-:-:S05]  /*14c10*/  VIADD R19, R19, 0x1 ;  /* 0x0000000113137836 */ /* 0x000fca0000000000 */
[----:B------:R-:W-:-:S04]  /*14c20*/  ISETP.NE.AND P0, PT, R19, 0x2, PT ;  /* 0x000000021300780c */ /* 0x000fc80003f05270 */
[----:B------:R-:W-:Y:S02]  /*14c30*/  SEL R0, RZ, 0x1, P0 ;  /* 0x00000001ff007807 */ /* 0x000fe40000000000 */
[----:B------:R-:W-:Y:S02]  /*14c40*/  SEL R19, R19, RZ, P0 ;  /* 0x000000ff13137207 */ /* 0x000fe40000000000 */
[----:B--2---:R-:W-:-:S05]  /*14c50*/  LOP3.LUT R4, R4, R0, RZ, 0x3c, !PT ;  /* 0x0000000004047212 */ /* 0x004fca00078e3cff */
[----:B------:R2:W-:Y:S02]  /*14c60*/  STL [R1+0x14], R4 ;  /* 0x0000140401007387 */ /* 0x0005e40000100800 */
.L_x_3451:
[----:B------:R-:W-:Y:S05]  /*14c70*/  BSYNC B7 ;  /* 0x0000000000077941 */ /* 0x000fea0003800000 */
.L_x_3449:
        /* <DEDUP_REMOVED lines=14> */
.L_x_3538:
[----:B------:R-:W3:Y:S01]  /*14d60*/  S2R R0, SR_TID.X ;  /* 0x0000000000007919 */ /* 0x000ee20000002100 */
[----:B------:R-:W-:Y:S01]  /*14d70*/  UMOV UR4, 0xffffffff ;  /* 0xffffffff00047882 */ /* 0x000fe20000000000 */
[----:B---3--:R-:W-:-:S04]  /*14d80*/  LOP3.LUT R16, R0, 0x1f, RZ, 0xc0, !PT ;  /* 0x0000001f00107812 */ /* 0x008fc800078ec0ff */
[----:B------:R-:W-:Y:S01]  /*14d90*/  ISETP.NE.AND P0, PT, R16, 0x1f, PT ;  /* 0x0000001f1000780c */ /* 0x000fe20003f05270 */
[----:B------:R-:W-:-:S12]  /*14da0*/  BRA.DIV UR4, `(.L_x_3540) ;  /* 0x0000002204947947 */ /* 0x000fd8000b800000 */
[----:B------:R-:W3:Y:S01]  /*14db0*/  LDL.LU R3, [R1] ;  /* 0x0000000001037983 */ /* 0x000ee20000300800 */
[----:B------:R-:W-:-:S03]  /*14dc0*/  ULDC UR4, c[0x0][0xc3c] ;  /* 0x00030f0000047ab9 */ /* 0x000fc60000000800 */
[----:B0-2---:R-:W2:Y:S01]  /*14dd0*/  LDL R4, [R1+0xc] ;  /* 0x00000c0001047983 */ /* 0x005ea20000100800 */
[----:B------:R-:W-:Y:S01]  /*14de0*/  ULDC.64 UR6, c[0x0][0x208] ;  /* 0x0000820000067ab9 */ /* 0x000fe20000000a00 */
[----:B---3--:R-:W-:Y:S02]  /*14df0*/  IMAD.MOV.U32 R10, RZ, RZ, R3 ;  /* 0x000000ffff0a7224 */ /* 0x008fe400078e0003 */
[----:B--2---:R-:W-:-:S05]  /*14e00*/  IMAD.IADD R0, R4, 0x1, R16 ;  /* 0x0000000104007824 */ /* 0x004fca00078e0210 */
[----:B------:R-:W-:-:S13]  /*14e10*/  ISETP.GE.OR P1, PT, R0, UR4, !P0 ;  /* 0x0000000400007c0c */ /* 0x000fda000c726670 */
[----:B------:R-:W0:Y:S08]  /*14e20*/  @!P1 LDC.64 R2, c[0x0][0xc80] ;  /* 0x00032000ff029b82 */ /* 0x000e300000000a00 */
[----:B-1----:R-:W1:Y:S01]  /*14e30*/  @!P1 LDC.64 R4, c[0x0][0xc78] ;  /* 0x00031e00ff049b82 */ /* 0x002e620000000a00 */
        /* <DEDUP_REMOVED lines=32> */
.L_x_3604:
[----:B------:R-:W-:Y:S02]  /*15040*/  ULDC UR4, c[0x0][0xc38] ;  /* 0x00030e0000047ab9 */ /* 0x000fe40000000800 */
[----:B------:R-:W-:-:S04]  /*15050*/  IMAD.U32 R3, RZ, RZ, UR4 ;  /* 0x00000004ff037e24 */ /* 0x000fc8000f8e00ff */
[----:B-1----:R-:W-:-:S04]  /*15060*/  IMAD R9, R9, R3, RZ ;  /* 0x0000000309097224 */ /* 0x002fc800078e02ff */
[----:B------:R-:W-:-:S05]  /*15070*/  IMAD.IADD R4, R8, 0x1, R9 ;  /* 0x0000000108047824 */ /* 0x000fca00078e0209 */
[----:B------:R-:W-:-:S13]  /*15080*/  ISETP.GT.AND P6, PT, R4, R0, PT ;  /* 0x000000000400720c */ /* 0x000fda0003fc4270 */
[----:B------:R-:W-:Y:S05]  /*15090*/  @P6 BRA `(.L_x_3541) ;  /* 0x0000000000b06947 */ /* 0x000fea0003800000 */
.L_x_3544:
        /* <DEDUP_REMOVED lines=38> */
.L_x_3612:
[----:B------:R-:W-:Y:S02]  /*15300*/  ULDC UR4, c[0x0][0xc38] ;  /* 0x00030e0000047ab9 */ /* 0x000fe40000000800 */
[----:B------:R-:W-:-:S04]  /*15310*/  IMAD.U32 R3, RZ, RZ, UR4 ;  /* 0x00000004ff037e24 */ /* 0x000fc8000f8e00ff */
[----:B-1----:R-:W-:-:S04]  /*15320*/  IMAD R9, R9, R3, RZ ;  /* 0x0000000309097224 */ /* 0x002fc800078e02ff */
[----:B------:R-:W-:-:S05]  /*15330*/  IMAD.IADD R4, R9, 0x1, R4 ;  /* 0x0000000109047824 */ /* 0x000fca00078e0204 */
[----:B------:R-:W-:-:S13]  /*15340*/  ISETP.GT.AND P6, PT, R4, R0, PT ;  /* 0x000000000400720c */ /* 0x000fda0003fc4270 */
[----:B------:R-:W-:Y:S05]  /*15350*/  @!P6 BRA `(.L_x_3544) ;  /* 0xfffffffc0050e947 */ /* 0x000fea000383ffff */
.L_x_3541:
        /* <DEDUP_REMOVED lines=9> */
.L_x_3617:
[----:B------:R-:W-:-:S13]  /*153f0*/  ISETP.NE.AND P0, PT, R8, RZ, PT ;  /* 0x000000ff0800720c */ /* 0x000fda0003f05270 */
[----:B------:R-:W-:Y:S05]  /*15400*/  @!P0 BRA `(.L_x_3546) ;  /* 0x0000000000148947 */ /* 0x000fea0003800000 */
[----:B------:R-:W-:Y:S01]  /*15410*/  UMOV UR4, 0xffffffff ;  /* 0xffffffff00047882 */ /* 0x000fe20000000000 */
[----:B------:R-:W-:Y:S02]  /*15420*/  VIADD R12, R4, 0xffffffff ;  /* 0xffffffff040c7836 */ /* 0x000fe40000000000 */
[----:B------:R-:W-:Y:S05]  /*15430*/  BRA.DIV UR4, `(.L_x_3547) ;  /* 0x0000002604847947 */ /* 0x000fea000b800000 */
[----:B0-----:R0:W4:Y:S02]  /*15440*/  SHFL.IDX PT, R2, R2, R12, 0x1f ;  /* 0x00001f0c02027589 */ /* 0x00112400000e0000 */
.L_x_3620:
[----:B----4-:R-:W-:-:S07]  /*15450*/  IMAD.MOV.U32 R6, RZ, RZ, R2 ;  /* 0x000000ffff067224 */ /* 0x010fce00078e0002 */
.L_x_3546:
[----:B------:R-:W4:Y:S01]  /*15460*/  LDL.LU R10, [R1+0xc] ;  /* 0x00000c00010a7983 */ /* 0x000f220000300800 */
[----:B------:R-:W-:Y:S01]  /*15470*/  IMAD R9, R6, R3, R9 ;  /* 0x0000000306097224 */ /* 0x000fe200078e0209 */
[----:B--2---:R-:W-:-:S03]  /*15480*/  IABS R6, R5 ;  /* 0x0000000500067213 */ /* 0x004fc60000000000 */
[----:B------:R-:W-:Y:S01]  /*15490*/  IMAD.IADD R0, R0, 0x1, -R9 ;  /* 0x0000000100007824 */ /* 0x000fe200078e0a09 */
[----:B0-----:R-:W0:Y:S01]  /*154a0*/  I2F.RP R2, R6 ;  /* 0x0000000600027306 */ /* 0x001e220000209400 */
[----:B------:R2:W-:Y:S02]  /*154b0*/  STL [R1], R9 ;  /* 0x0000000901007387 */ /* 0x0005e40000100800 */
[----:B--2---:R-:W-:-:S05]  /*154c0*/  IABS R9, R5 ;  /* 0x0000000500097213 */ /* 0x004fca0000000000 */
[----:B0-----:R-:W0:Y:S01]  /*154d0*/  MUFU.RCP R2, R2 ;  /* 0x0000000200027308 */ /* 0x001e220000001000 */
[----:B------:R-:W-:Y:S02]  /*154e0*/  IMAD.MOV R9, RZ, RZ, -R9 ;  /* 0x000000ffff097224 */ /* 0x000fe400078e0a09 */
[----:B0-----:R-:W-:-:S05]  /*154f0*/  VIADD R2, R2, 0xffffffe ;  /* 0x0ffffffe02027836 */ /* 0x001fca0000000000 */
[----:B------:R-:W0:Y:S02]  /*15500*/  F2I.FTZ.U32.TRUNC.NTZ R3, R2 ;  /* 0x0000000200037305 */ /* 0x000e24000021f000 */
[----:B0-----:R-:W-:-:S04]  /*15510*/  IMAD.MOV R2, RZ, RZ, -R3 ;  /* 0x000000ffff027224 */ /* 0x001fc800078e0a03 */
        /* <DEDUP_REMOVED lines=11> */
[----:B---3--:R-:W-:-:S04]  /*155d0*/  IABS R6, R7 ;  /* 0x0000000700067213 */ /* 0x008fc80000000000 */
        /* <DEDUP_REMOVED lines=33> */
[----:B-1----:R-:W-:Y:S02]  /*157f0*/  IMAD.IADD R4, R0, 0x1, -R5 ;  /* 0x0000000100047824 */ /* 0x002fe400078e0a05 */
[----:B------:R-:W-:-:S05]  /*15800*/  IMAD R0, R3, 0x10000, R2 ;  /* 0x0001000003007824 */ /* 0x000fca00078e0202 */
[----:B------:R0:W-:Y:S04]  /*15810*/  STL [R1+0x8], R0 ;  /* 0x0000080001007387 */ /* 0x0001e80000100800 */
[----:B------:R0:W-:Y:S04]  /*15820*/  STL [R1+0xc], R10 ;  /* 0x00000c0a01007387 */ /* 0x0001e80000100800 */
[----:B------:R0:W-:Y:S01]  /*15830*/  STL [R1+0x4], R4 ;  /* 0x0000040401007387 */ /* 0x0001e20000100800 */
[----:B------:R-:W-:Y:S05]  /*15840*/  BRA `(.L_x_3548) ;  /* 0x0000000000287947 */ /* 0x000fea0003800000 */
.L_x_3542:
        /* <DEDUP_REMOVED lines=10> */
.L_x_3548:
[----:B-1----:R-:W2:Y:S04]  /*158f0*/  LDL R3, [R1+0x8] ;  /* 0x0000080001037983 */ /* 0x002ea80000100800 */
[----:B------:R-:W3:Y:S04]  /*15900*/  LDL R2, [R1+0xc] ;  /* 0x00000c0001027983 */ /* 0x000ee80000100800 */
[----:B0-----:R-:W4:Y:S04]  /*15910*/  LDL R4, [R1] ;  /* 0x0000000001047983 */ /* 0x001f280000100800 */
[----:B------:R-:W4:Y:S01]  /*15920*/  LDL R5, [R1+0x4] ;  /* 0x0000040001057983 */ /* 0x000f220000100800 */
[----:B------:R-:W-:Y:S05]  /*15930*/  WARPSYNC.ALL ;  /* 0x0000000000007948 */ /* 0x000fea0003800000 */
[----:B------:R-:W0:Y:S02]  /*15940*/  S2R R0, SR_TID.X ;  /* 0x0000000000007919 */ /* 0x000e240000002100 */
[----:B0-----:R-:W-:Y:S01]  /*15950*/  LOP3.LUT R0, R0, 0x1f, RZ, 0xc0, !PT ;  /* 0x0000001f00007812 */ /* 0x001fe200078ec0ff */
[----:B------:R-:W-:Y:S03]  /*15960*/  BAR.SYNC.DEFER_BLOCKING 0x4, 0x180 ;  /* 0x0106000000007b1d */ /* 0x000fe60000010000 */
[----:B------:R-:W-:-:S13]  /*15970*/  ISETP.NE.AND P0, PT, R0, RZ, PT ;  /* 0x000000ff0000720c */ /* 0x000fda0003f05270 */
[----:B------:R-:W-:Y:S01]  /*15980*/  @!P0 MOV R0, 0x400 ;  /* 0x0000040000008802 */ /* 0x000fe20000000f00 */
[----:B--2---:R-:W-:Y:S02]  /*15990*/  IMAD.MOV.U32 R6, RZ, RZ, R3 ;  /* 0x000000ffff067224 */ /* 0x004fe400078e0003 */
[----:B------:R-:W0:Y:S01]  /*159a0*/  @!P0 S2R R3, SR_CgaCtaId ;  /* 0x0000000000038919 */ /* 0x000e220000008800 */
[----:B---3--:R-:W-:Y:S01]  /*159b0*/  IMAD.MOV.U32 R7, RZ, RZ, R2 ;  /* 0x000000ffff077224 */ /* 0x008fe200078e0002 */
[----:B0-----:R-:W-:-:S05]  /*159c0*/  @!P0 LEA R18, R3, R0, 0x18 ;  /* 0x0000000003128211 */ /* 0x001fca00078ec0ff */
[----:B----4-:R0:W-:Y:S01]  /*159d0*/  @!P0 STS.128 [R18+0x368d0], R4 ;  /* 0x0368d00412008388 */ /* 0x0101e20000000c00 */
[----:B------:R-:W-:Y:S06]  /*159e0*/  BAR.ARV 0x5, 0x180 ;  /* 0x0146000000007b1d */ /* 0x000fec0000002000 */
.L_x_3539:
[----:B------:R-:W2:Y:S01]  /*159f0*/  LDL R0, [R1+0xc] ;  /* 0x00000c0001007983 */ /* 0x000ea20000100800 */
[----:B------:R-:W-:Y:S02]  /*15a00*/  ULDC UR4, c[0x0][0xc3c] ;  /* 0x00030f0000047ab9 */ /* 0x000fe40000000800 */
[----:B--2---:R-:W-:-:S13]  /*15a10*/  ISETP.GE.AND P0, PT, R0, UR4, PT ;  /* 0x0000000400007c0c */ /* 0x004fda000bf06270 */
[----:B------:R-:W-:Y:S05]  /*15a20*/  @!P0 BRA `(.L_x_3549) ;  /* 0xffffffa400308947 */ /* 0x000fea000383ffff */
[----:B------:R-:W-:Y:S05]  /*15a30*/  BSYNC B8 ;  /* 0x0000000000087941 */ /* 0x000fea0003800000 */
.L_x_3443:
[----:B-1----:R-:W3:Y:S01]  /*15a40*/  LDL.LU R0, [R1+0x48] ;  /* 0x0000480001007983 */ /* 0x002ee20000300800 */
[----:B------:R-:W-:Y:S01]  /*15a50*/  BSSY B0, `(.L_x_3550) ;  /* 0x000000b000007945 */ /* 0x000fe20003800000 */
[----:B0-2---:R-:W0:Y:S01]  /*15a60*/  S2R R5, SR_CgaCtaId ;  /* 0x0000000000057919 */ /* 0x005e220000008800 */
        /* <DEDUP_REMOVED lines=9> */
.L_x_3621:
[----:B------:R-:W-:Y:S05]  /*15b00*/  BSYNC B0 ;  /* 0x0000000000007941 */ /* 0x000fea0003800000 */
.L_x_3550:
[----:B------:R-:W-:-:S03]  /*15b10*/  UMOV UR4, 0xffffffff ;  /* 0xffffffff00047882 */ /* 0x000fc60000000000 */
[----:B------:R-:W-:Y:S05]  /*15b20*/  BRA.DIV UR4, `(.L_x_3552) ;  /* 0x0000002204047947 */ /* 0x000fea000b800000 */
[----:B------:R-:W1:Y:S02]  /*15b30*/  S2R R2, SR_TID.X ;  /* 0x0000000000027919 */ /* 0x000e640000002100 */
[----:B-1----:R-:W-:-:S04]  /*15b40*/  SHF.R.U32.HI R2, RZ, 0x5, R2 ;  /* 0x00000005ff027819 */ /* 0x002fc80000011602 */
[----:B------:R-:W-:-:S05]  /*15b50*/  LOP3.LUT R2, R2, 0x3, RZ, 0xc0, !PT ;  /* 0x0000000302027812 */ /* 0x000fca00078ec0ff */
[----:B------:R1:W2:Y:S02]  /*15b60*/  SHFL.IDX PT, R14, R2, RZ, 0x1f ;  /* 0x00001fff020e7589 */ /* 0x0002a400000e0000 */
.L_x_3624:
[----:B--2---:R-:W-:Y:S01]  /*15b70*/  ISETP.NE.AND P0, PT, R14, RZ, PT ;  /* 0x000000ff0e00720c */ /* 0x004fe20003f05270 */
[----:B------:R-:W-:-:S12]  /*15b80*/  BSSY B0, `(.L_x_3553) ;  /* 0x0000027000007945 */ /* 0x000fd80003800000 */
[----:B------:R-:W-:Y:S05]  /*15b90*/  @P0 BRA `(.L_x_3554) ;  /* 0x0000000000940947 */ /* 0x000fea0003800000 */
[----:B------:R-:W-:-:S03]  /*15ba0*/  UMOV UR4, 0xffffffff ;  /* 0xffffffff00047882 */ /* 0x000fc60000000000 */
[----:B------:R-:W-:Y:S05]  /*15bb0*/  BRA.DIV UR4, `(.L_x_3555) ;  /* 0x0000002204147947 */ /* 0x000fea000b800000 */
[----:B------:R-:W-:-:S13]  /*15bc0*/  ELECT P6, URZ, PT ;  /* 0x00000000003f782f */ /* 0x000fda00038c0000 */
.L_x_3627:
        /* <DEDUP_REMOVED lines=8> */
.L_x_3556:
        /* <DEDUP_REMOVED lines=13> */
.L_x_3628:
[----:B------:R-:W1:Y:S02]  /*15d20*/  SYNCS.PHASECHK.TRANS64.TRYWAIT P0, [R7+URZ], R2 ;  /* 0x00000002070075a7 */ /* 0x000e64000800017f */
[----:B-1----:R-:W-:Y:S05]  /*15d30*/  @!P0 BRA `(.L_x_3558) ;  /* 0x0000001c00e88947 */ /* 0x002fea0003800000 */
.L_x_3629:
[----:B------:R-:W-:Y:S05]  /*15d40*/  @!P2 BRA `(.L_x_3559) ;  /* 0x000000000004a947 */ /* 0x000fea0003800000 */
[----:B------:R-:W-:Y:S01]  /*15d50*/  BPT.TRAP 0x1 ;  /* 0x000000040000795c */ /* 0x000fe20000300000 */
.L_x_3559:
[----:B------:R-:W-:-:S04]  /*15d60*/  VIADD R0, R0, 0x36860 ;  /* 0x0003686000007836 */ /* 0x000fc80000000000 */
[----:B------:R-:W-:-:S04]  /*15d70*/  IMAD R4, R19, 0x8, R0 ;  /* 0x0000000813047824 */ /* 0x000fc800078e0200 */
[----:B------:R-:W2:Y:S02]  /*15d80*/  SYNCS.PHASECHK.TRANS64.TRYWAIT P0, [R4+URZ], R5 ;  /* 0x00000005040075a7 */ /* 0x000ea4000800017f */
[----:B--2---:R-:W-:Y:S05]  /*15d90*/  @!P0 BRA `(.L_x_3560) ;  /* 0x0000001c00e48947 */ /* 0x004fea0003800000 */
.L_x_3630:
[----:B------:R-:W-:-:S07]  /*15da0*/  IMAD R3, R3, 0x8, R0 ;  /* 0x0000000803037824 */ /* 0x000fce00078e0200 */
.L_x_3561:
[----:B---3--:R3:W4:Y:S02]  /*15db0*/  SYNCS.PHASECHK.TRANS64.TRYWAIT P0, [R3+URZ], R2 ;  /* 0x00000002030075a7 */ /* 0x008724000800017f */
[----:B----4-:R-:W-:Y:S05]  /*15dc0*/  @!P0 NANOSLEEP.SYNCS 0x989680 ;  /* 0x009896800000895d */ /* 0x010fea0003900000 */
[----:B------:R-:W4:Y:S02]  /*15dd0*/  @!P0 SYNCS.PHASECHK.TRANS64 P0, [R3+URZ], R2 ;  /* 0x00000002030085a7 */ /* 0x000f24000800007f */
[----:B----4-:R-:W-:Y:S05]  /*15de0*/  @!P0 BRA `(.L_x_3561) ;  /* 0xfffffffc00f08947 */ /* 0x010fea000383ffff */
.L_x_3554:
[----:B------:R-:W-:Y:S05]  /*15df0*/  BSYNC B0 ;  /* 0x0000000000007941 */ /* 0x000fea0003800000 */
.L_x_3553:
[----:B------:R-:W-:Y:S05]  /*15e00*/  EXIT ;  /* 0x000000000000794d */ /* 0x000fea0003800000 */
.L_x_3394:
[----:B0-----:R0:W1:Y:S02]  /*15e10*/  SYNCS.PHASECHK.TRANS64.TRYWAIT P1, [R4+URZ+0x36800], R3 ;  /* 0x03680003040075a7 */ /* 0x001064000802017f */
[----:B-1----:R-:W-:Y:S05]  /*15e20*/  @!P1 NANOSLEEP.SYNCS 0x989680 ;  /* 0x009896800000995d */ /* 0x002fea0003900000 */
[----:B------:R-:W1:Y:S02]  /*15e30*/  @!P1 SYNCS.PHASECHK.TRANS64 P1, [R4+URZ+0x36800], R3 ;  /* 0x03680003040095a7 */ /* 0x000e64000802007f */
[----:B-1----:R-:W-:Y:S05]  /*15e40*/  @!P1 BRA `(.L_x_3394) ;  /* 0xfffffffc00f09947 */ /* 0x002fea000383ffff */
[----:B------:R-:W-:Y:S05]  /*15e50*/  BRA `(.L_x_3562) ;  /* 0xfffffec000287947 */ /* 0x000fea000383ffff */
.L_x_3398:
[----:B-1----:R1:W2:Y:S02]  /*15e60*/  SYNCS.PHASECHK.TRANS64.TRYWAIT P2, [R0+URZ+0x36830], R3 ;  /* 0x03683003000075a7 */ /* 0x0022a4000804017f */
[----:B--2---:R-:W-:Y:S05]  /*15e70*/  @!P2 NANOSLEEP.SYNCS 0x989680 ;  /* 0x009896800000a95d */ /* 0x004fea0003900000 */
[----:B------:R-:W2:Y:S02]  /*15e80*/  @!P2 SYNCS.PHASECHK.TRANS64 P2, [R0+URZ+0x36830], R3 ;  /* 0x036830030000a5a7 */ /* 0x000ea4000804007f */
[----:B--2---:R-:W-:Y:S05]  /*15e90*/  @!P2 BRA `(.L_x_3398) ;  /* 0xfffffffc00f0a947 */ /* 0x004fea000383ffff */
[----:B------:R-:W-:Y:S05]  /*15ea0*/  BRA `(.L_x_3397) ;  /* 0xfffffec0004c7947 */ /* 0x000fea000383ffff */
.L_x_3403:
[----:B-1----:R-:W-:-:S04]  /*15eb0*/  IMAD.U32 R3, RZ, RZ, UR60 ;  /* 0x0000003cff037e24 */ /* 0x002fc8000f8e00ff */
[----:B------:R1:W2:Y:S03]  /*15ec0*/  SYNCS.PHASECHK.TRANS64.TRYWAIT P2, [R3+URZ+0x36830], R2 ;  /* 0x03683002030075a7 */ /* 0x0002a6000804017f */
[----:B--2---:R-:W-:Y:S05]  /*15ed0*/  @!P2 NANOSLEEP.SYNCS 0x989680 ;  /* 0x009896800000a95d */ /* 0x004fea0003900000 */
[----:B------:R-:W2:Y:S02]  /*15ee0*/  @!P2 SYNCS.PHASECHK.TRANS64 P2, [R3+URZ+0x36830], R2 ;  /* 0x036830020300a5a7 */ /* 0x000ea4000804007f */
[----:B--2---:R-:W-:Y:S05]  /*15ef0*/  @!P2 BRA `(.L_x_3403) ;  /* 0xfffffffc00eca947 */ /* 0x004fea000383ffff */
[----:B------:R-:W-:Y:S05]  /*15f00*/  BRA `(.L_x_3402) ;  /* 0xffffff04002c7947 */ /* 0x000fea000383ffff */
.L_x_3407:
[----:B-1----:R-:W-:-:S04]  /*15f10*/  IMAD.U32 R2, RZ, RZ, UR10 ;  /* 0x0000000aff027e24 */ /* 0x002fc8000f8e00ff */
[----:B------:R1:W2:Y:S03]  /*15f20*/  SYNCS.PHASECHK.TRANS64.TRYWAIT P2, [R2+URZ+0x36850], R0 ;  /* 0x03685000020075a7 */ /* 0x0002a6000804017f */
[----:B--2---:R-:W-:Y:S05]  /*15f30*/  @!P2 NANOSLEEP.SYNCS 0x989680 ;  /* 0x009896800000a95d */ /* 0x004fea0003900000 */
[----:B------:R-:W2:Y:S02]  /*15f40*/  @!P2 SYNCS.PHASECHK.TRANS64 P2, [R2+URZ+0x36850], R0 ;  /* 0x036850000200a5a7 */ /* 0x000ea4000804007f */
[----:B--2---:R-:W-:Y:S05]  /*15f50*/  @!P2 BRA `(.L_x_3407) ;  /* 0xfffffffc00eca947 */ /* 0x004fea000383ffff */
[----:B------:R-:W-:Y:S05]  /*15f60*/  BRA `(.L_x_3406) ;  /* 0xffffff2c00047947 */ /* 0x000fea000383ffff */
.L_x_3412:
[----:B-1----:R1:W2:Y:S02]  /*15f70*/  SYNCS.PHASECHK.TRANS64.TRYWAIT P0, [R13+URZ+0x36850], R0 ;  /* 0x036850000d0075a7 */ /* 0x0022a4000800017f */
[----:B--2---:R-:W-:Y:S05]  /*15f80*/  @!P0 NANOSLEEP.SYNCS 0x989680 ;  /* 0x009896800000895d */ /* 0x004fea0003900000 */
[----:B------:R-:W2:Y:S02]  /*15f90*/  @!P0 SYNCS.PHASECHK.TRANS64 P0, [R13+URZ+0x36850], R0 ;  /* 0x036850000d0085a7 */ /* 0x000ea4000800007f */
[----:B--2---:R-:W-:Y:S05]  /*15fa0*/  @!P0 BRA `(.L_x_3412) ;  /* 0xfffffffc00f08947 */ /* 0x004fea000383ffff */
[----:B------:R-:W-:Y:S05]  /*15fb0*/  BRA `(.L_x_3411) ;  /* 0xffffff4400b47947 */ /* 0x000fea000383ffff */
.L_x_3457:
[----:B------:R-:W0:Y:S01]  /*15fc0*/  S2R R4, SR_TID.X ;  /* 0x0000000000047919 */ /* 0x000e220000002100 */
[----:B------:R-:W-:Y:S01]  /*15fd0*/  BSSY B0, `(.L_x_3563) ;  /* 0x000000a000007945 */ /* 0x000fe20003800000 */
[----:B------:R-:W-:Y:S02]  /*15fe0*/  IMAD.MOV.U32 R12, RZ, RZ, RZ ;  /* 0x000000ffff0c7224 */ /* 0x000fe400078e00ff */
[----:B--2---:R-:W-:Y:S02]  /*15ff0*/  IMAD.MOV.U32 R11, RZ, RZ, 0x1f ;  /* 0x0000001fff0b7424 */ /* 0x004fe400078e00ff */
[----:B------:R-:W-:Y:S01]  /*16000*/  IMAD.MOV.U32 R15, RZ, RZ, -0x1 ;  /* 0xffffffffff0f7424 */ /* 0x000fe200078e00ff */
[----:B0-----:R-:W-:-:S04]  /*16010*/  SHF.R.U32.HI R4, RZ, 0x5, R4 ;  /* 0x00000005ff047819 */ /* 0x001fc80000011604 */
[----:B------:R-:W-:-:S05]  /*16020*/  LOP3.LUT R4, R4, 0x3, RZ, 0xc0, !PT ;  /* 0x0000000304047812 */ /* 0x000fca00078ec0ff */
[----:B------:R-:W-:-:S07]  /*16030*/  IMAD.MOV.U32 R13, RZ, RZ, R4 ;  /* 0x000000ffff0d7224 */ /* 0x000fce00078e0004 */
[----:B------:R-:W-:Y:S05]  /*16040*/  WARPSYNC.COLLECTIVE R15, `(.L_x_3564) ;  /* 0x000000000f087348 */ /* 0x000fea0003c00000 */
[----:B------:R0:W1:Y:S02]  /*16050*/  SHFL.IDX P6, R14, R13, R12, R11 ;  /* 0x0000000c0d0e7389 */ /* 0x00006400000c000b */
[----:B01----:R-:W-:Y:S01]  /*16060*/  ENDCOLLECTIVE ;  /* 0x000000000000791b */ /* 0x003fe20003800000 */
.L_x_3564:
[----:B------:R-:W-:Y:S05]  /*16070*/  BSYNC B0 ;  /* 0x0000000000007941 */ /* 0x000fea0003800000 */
.L_x_3563:
[----:B------:R-:W-:Y:S05]  /*16080*/  BRA `(.L_x_3565) ;  /* 0xffffffac00587947 */ /* 0x000fea000383ffff */
.L_x_3459:
[----:B------:R-:W-:Y:S01]  /*16090*/  BSSY B0, `(.L_x_3566) ;  /* 0x0000006000007945 */ /* 0x000fe20003800000 */
[----:B------:R-:W-:-:S07]  /*160a0*/  IMAD.MOV.U32 R15, RZ, RZ, -0x1 ;  /* 0xffffffffff0f7424 */ /* 0x000fce00078e00ff */
[----:B0-2---:R-:W-:Y:S05]  /*160b0*/  WARPSYNC.COLLECTIVE R15, `(.L_x_3567) ;  /* 0x000000000f0c7348 */ /* 0x005fea0003c00000 */
[----:B------:R-:W-:Y:S02]  /*160c0*/  ELECT P6, UR62, PT ;  /* 0x00000000003e782f */ /* 0x000fe400038c0000 */
[----:B------:R-:W-:Y:S01]  /*160d0*/  MOV R14, UR62 ;  /* 0x0000003e000e7c02 */ /* 0x000fe20008000f00 */
[----:B0-2---:R-:W-:Y:S10]  /*160e0*/  ENDCOLLECTIVE ;  /* 0x000000000000791b */ /* 0x005ff40003800000 */
.L_x_3567:
[----:B------:R-:W-:Y:S05]  /*160f0*/  BSYNC B0 ;  /* 0x0000000000007941 */ /* 0x000fea0003800000 */
.L_x_3566:
[----:B------:R-:W-:Y:S05]  /*16100*/  BRA `(.L_x_3568) ;  /* 0xffffffac00647947 */ /* 0x000fea000383ffff */
.L_x_3461:
[----:B0-----:R0:W1:Y:S02]  /*16110*/  SYNCS.PHASECHK.TRANS64.TRYWAIT P0, [R0+URZ+0x36840], R2 ;  /* 0x03684002000075a7 */ /* 0x001064000800017f */
[----:B-1----:R-:W-:Y:S05]  /*16120*/  @!P0 NANOSLEEP.SYNCS 0x989680 ;  /* 0x009896800000895d */ /* 0x002fea0003900000 */
[----:B------:R-:W1:Y:S02]  /*16130*/  @!P0 SYNCS.PHASECHK.TRANS64 P0, [R0+URZ+0x36840], R2 ;  /* 0x03684002000085a7 */ /* 0x000e64000800007f */
[----:B-1----:R-:W-:Y:S05]  /*16140*/  @!P0 BRA `(.L_x_3461) ;  /* 0xfffffffc00f08947 */ /* 0x002fea000383ffff */
[----:B------:R-:W-:Y:S05]  /*16150*/  BRA `(.L_x_3569) ;  /* 0xffffffac00c87947 */ /* 0x000fea000383ffff */
.L_x_3465:
        /* <DEDUP_REMOVED lines=9> */
.L_x_3570:
[----:B------:R-:W-:Y:S02]  /*161f0*/  IMAD.MOV.U32 R13, RZ, RZ, R4 ;  /* 0x000000ffff0d7224 */ /* 0x000fe400078e0004 */
[----:B------:R-:W-:-:S07]  /*16200*/  IMAD.MOV.U32 R6, RZ, RZ, R14 ;  /* 0x000000ffff067224 */ /* 0x000fce00078e000e */
[----:B------:R-:W-:Y:S05]  /*16210*/  WARPSYNC.COLLECTIVE R15, `(.L_x_3571) ;  /* 0x000000000f087348 */ /* 0x000fea0003c00000 */
[----:B------:R0:W1:Y:S02]  /*16220*/  SHFL.IDX P6, R14, R13, R12, R11 ;  /* 0x0000000c0d0e7389 */ /* 0x00006400000c000b */
[----:B01----:R-:W-:Y:S01]  /*16230*/  ENDCOLLECTIVE ;  /* 0x000000000000791b */ /* 0x003fe20003800000 */
.L_x_3571:
[----:B------:R-:W-:Y:S01]  /*16240*/  ULDC.64 UR4, c[0x0][0x208] ;  /* 0x0000820000047ab9 */ /* 0x000fe20000000a00 */
[----:B------:R-:W-:Y:S02]  /*16250*/  IMAD.MOV.U32 R13, RZ, RZ, R3 ;  /* 0x000000ffff0d7224 */ /* 0x000fe400078e0003 */
[----:B------:R-:W-:Y:S02]  /*16260*/  IMAD.MOV.U32 R12, RZ, RZ, 0x1 ;  /* 0x00000001ff0c7424 */ /* 0x000fe400078e00ff */
[----:B------:R-:W-:Y:S02]  /*16270*/  IMAD.MOV.U32 R7, RZ, RZ, R14 ;  /* 0x000000ffff077224 */ /* 0x000fe400078e000e */
[----:B------:R-:W-:Y:S02]  /*16280*/  IMAD R2, R9, R8, RZ ;  /* 0x0000000809027224 */ /* 0x000fe400078e02ff */
[----:B------:R-:W0:Y:S01]  /*16290*/  S2R R9, SR_TID.X ;  /* 0x0000000000097919 */ /* 0x000e220000002100 */
[----:B------:R-:W-:-:S05]  /*162a0*/  IMAD.SHL.U32 R8, R0, 0x8, RZ ;  /* 0x0000000800087824 */ /* 0x000fca00078e00ff */
[----:B------:R-:W-:Y:S02]  /*162b0*/  LOP3.LUT R8, R8, 0x38, RZ, 0xc0, !PT ;  /* 0x0000003808087812 */ /* 0x000fe400078ec0ff */
[----:B0-----:R-:W-:-:S04]  /*162c0*/  LOP3.LUT R9, R9, 0x7f, RZ, 0xc0, !PT ;  /* 0x0000007f09097812 */ /* 0x001fc800078ec0ff */
[----:B------:R-:W-:-:S05]  /*162d0*/  SHF.R.U32.HI R9, RZ, 0x3, R9 ;  /* 0x00000003ff097819 */ /* 0x000fca0000011609 */
[----:B------:R-:W-:-:S04]  /*162e0*/  IMAD.IADD R0, R9, 0x1, R5 ;  /* 0x0000000109007824 */ /* 0x000fc800078e0205 */
[C---:B------:R-:W-:Y:S01]  /*162f0*/  VIADD R5, R0.reuse, 0x10 ;  /* 0x0000001000057836 */ /* 0x040fe20000000000 */
[----:B------:R-:W-:-:S13]  /*16300*/  ISETP.GE.AND P3, PT, R0, R2, PT ;  /* 0x000000020000720c */ /* 0x000fda0003f66270 */
        /* <DEDUP_REMOVED lines=15> */
.L_x_3572:
[----:B------:R-:W-:Y:S02]  /*16400*/  IMAD.MOV.U32 R13, RZ, RZ, R4 ;  /* 0x000000ffff0d7224 */ /* 0x000fe400078e0004 */
[----:B------:R-:W-:-:S07]  /*16410*/  IMAD.MOV.U32 R9, RZ, RZ, R14 ;  /* 0x000000ffff097224 */ /* 0x000fce00078e000e */
[----:B------:R-:W-:Y:S05]  /*16420*/  WARPSYNC.COLLECTIVE R15, `(.L_x_3573) ;  /* 0x000000000f087348 */ /* 0x000fea0003c00000 */
[----:B------:R0:W1:Y:S02]  /*16430*/  SHFL.IDX P6, R14, R13, R12, R11 ;  /* 0x0000000c0d0e7389 */ /* 0x00006400000c000b */
[----:B01----:R-:W-:Y:S01]  /*16440*/  ENDCOLLECTIVE ;  /* 0x000000000000791b */ /* 0x003fe20003800000 */
.L_x_3573:
[----:B------:R-:W-:Y:S01]  /*16450*/  ULDC.64 UR4, c[0x0][0x208] ;  /* 0x0000820000047ab9 */ /* 0x000fe20000000a00 */
[----:B------:R-:W-:Y:S02]  /*16460*/  IMAD.MOV.U32 R13, RZ, RZ, R3 ;  /* 0x000000ffff0d7224 */ /* 0x000fe400078e0003 */
[----:B------:R-:W-:Y:S02]  /*16470*/  IMAD.MOV.U32 R12, RZ, RZ, 0x2 ;  /* 0x00000002ff0c7424 */ /* 0x000fe400078e00ff */
[----:B------:R-:W-:-:S05]  /*16480*/  IMAD.MOV.U32 R5, RZ, RZ, R14 ;  /* 0x000000ffff057224 */ /* 0x000fca00078e000e */
[----:B------:R-:W-:-:S05]  /*16490*/  @!P3 LEA R8, P5, R8, R5, 0x1 ;  /* 0x000000050808b211 */ /* 0x000fca00078a08ff */
[----:B------:R-:W-:Y:S02]  /*164a0*/  @!P3 IMAD.X R5, RZ, RZ, R9, P5 ;  /* 0x000000ffff05b224 */ /* 0x000fe400028e0609 */
[----:B------:R-:W-:Y:S01]  /*164b0*/  @!P3 IMAD.MOV.U32 R6, RZ, RZ, R8 ;  /* 0x000000ffff06b224 */ /* 0x000fe200078e0008 */
[----:B------:R-:W0:Y:S01]  /*164c0*/  S2R R9, SR_TID.X ;  /* 0x0000000000097919 */ /* 0x000e220000002100 */
[----:B------:R-:W-:Y:S02]  /*164d0*/  @!P3 IMAD.MOV.U32 R7, RZ, RZ, R5 ;  /* 0x000000ffff07b224 */ /* 0x000fe400078e0005 */
[----:B------:R-:W-:-:S03]  /*164e0*/  VIADD R5, R0, 0x20 ;  /* 0x0000002000057836 */ /* 0x000fc60000000000 */
[----:B------:R-:W-:Y:S01]  /*164f0*/  @!PT LDS RZ, [RZ] ;  /* 0x00000000fffff984 */ /* 0x000fe20000000800 */
[----:B------:R-:W-:Y:S01]  /*16500*/  @!PT LDS RZ, [RZ] ;  /* 0x00000000fffff984 */ /* 0x000fe20000000800 */
[----:B------:R-:W-:Y:S01]  /*16510*/  @!PT LDS RZ, [RZ] ;  /* 0x00000000fffff984 */ /* 0x000fe20000000800 */
[----:B------:R1:W-:Y:S04]  /*16520*/  @!P3 LDGSTS.E.BYPASS.LTC128B.128 [R10+0x15c00], desc[UR4][R6.64], !P2 ;  /* 0x15c00000060abfae */ /* 0x0003e8000d101d44 */
[----:B------:R1:W-:Y:S04]  /*16530*/  @!P3 LDGSTS.E.BYPASS.LTC128B.128 [R10+0x19c00], desc[UR4][R6.64+0x80], !P1 ;  /* 0x19c00080060abfae */ /* 0x0003e8000c901d44 */
[----:B------:R1:W-:Y:S01]  /*16540*/  @!P3 LDGSTS.E.BYPASS.LTC128B.128 [R10+0x1dc00], desc[UR4][R6.64+0x100], !P0 ;  /* 0x1dc00100060abfae */ /* 0x0003e2000c101d44 */
[----:B------:R-:W-:-:S13]  /*16550*/  ISETP.GE.AND P3, PT, R5, R2, PT ;  /* 0x000000020500720c */ /* 0x000fda0003f66270 */
[----:B01----:R-:W-:Y:S05]  /*16560*/  WARPSYNC.COLLECTIVE R15, `(.L_x_3574) ;  /* 0x000000000f087348 */ /* 0x003fea0003c00000 */
[----:B------:R2:W3:Y:S02]  /*16570*/  SHFL.IDX P6, R14, R13, R12, R11 ;  /* 0x0000000c0d0e7389 */ /* 0x0004e400000c000b */
[----:B0123--:R-:W-:Y:S01]  /*16580*/  ENDCOLLECTIVE ;  /* 0x000000000000791b */ /* 0x00ffe20003800000 */
.L_x_3574:
[----:B------:R-:W-:Y:S02]  /*16590*/  IMAD.MOV.U32 R13, RZ, RZ, R4 ;  /* 0x000000ffff0d7224 */ /* 0x000fe400078e0004 */
[----:B------:R-:W-:-:S05]  /*165a0*/  IMAD.SHL.U32 R9, R9, 0x8, RZ ;  /* 0x0000000809097824 */ /* 0x000fca00078e00ff */
[----:B------:R-:W-:Y:S01]  /*165b0*/  LOP3.LUT R9, R9, 0x38, RZ, 0xc0, !PT ;  /* 0x0000003809097812 */ /* 0x000fe200078ec0ff */
[----:B------:R-:W-:-:S07]  /*165c0*/  IMAD.MOV.U32 R8, RZ, RZ, R14 ;  /* 0x000000ffff087224 */ /* 0x000fce00078e000e */
[----:B------:R-:W-:Y:S05]  /*165d0*/  WARPSYNC.COLLECTIVE R15, `(.L_x_3575) ;  /* 0x000000000f087348 */ /* 0x000fea0003c00000 */
[----:B------:R0:W1:Y:S02]  /*165e0*/  SHFL.IDX P6, R14, R13, R12, R11 ;  /* 0x0000000c0d0e7389 */ /* 0x00006400000c000b */
[----:B01----:R-:W-:Y:S01]  /*165f0*/  ENDCOLLECTIVE ;  /* 0x000000000000791b */ /* 0x003fe20003800000 */
.L_x_3575:
        /* <DEDUP_REMOVED lines=19> */
.L_x_3576:
[----:B------:R-:W-:Y:S02]  /*16730*/  IMAD.MOV.U32 R13, RZ, RZ, R4 ;  /* 0x000000ffff0d7224 */ /* 0x000fe400078e0004 */
[----:B------:R-:W-:-:S07]  /*16740*/  IMAD.MOV.U32 R6, RZ, RZ, R14 ;  /* 0x000000ffff067224 */ /* 0x000fce00078e000e */
[----:B------:R-:W-:Y:S05]  /*16750*/  WARPSYNC.COLLECTIVE R15, `(.L_x_3577) ;  /* 0x000000000f087348 */ /* 0x000fea0003c00000 */
[----:B------:R0:W1:Y:S02]  /*16760*/  SHFL.IDX P6, R14, R13, R12, R11 ;  /* 0x0000000c0d0e7389 */ /* 0x00006400000c000b */
[----:B01----:R-:W-:Y:S01]  /*16770*/  ENDCOLLECTIVE ;  /* 0x000000000000791b */ /* 0x003fe20003800000 */
.L_x_3577:
        /* <DEDUP_REMOVED lines=19> */
.L_x_3578:
[----:B------:R-:W-:Y:S02]  /*168b0*/  IMAD.MOV.U32 R13, RZ, RZ, R4 ;  /* 0x000000ffff0d7224 */ /* 0x000fe400078e0004 */
[----:B------:R-:W-:-:S07]  /*168c0*/  IMAD.MOV.U32 R6, RZ, RZ, R14 ;  /* 0x000000ffff067224 */ /* 0x000fce00078e000e */
[----:B------:R-:W-:Y:S05]  /*168d0*/  WARPSYNC.COLLECTIVE R15, `(.L_x_3579) ;  /* 0x000000000f087348 */ /* 0x000fea0003c00000 */
[----:B------:R0:W1:Y:S02]  /*168e0*/  SHFL.IDX P6, R14, R13, R12, R11 ;  /* 0x0000000c0d0e7389 */ /* 0x00006400000c000b */
[----:B01----:R-:W-:Y:S01]  /*168f0*/  ENDCOLLECTIVE ;  /* 0x000000000000791b */ /* 0x003fe20003800000 */
.L_x_3579:
        /* <DEDUP_REMOVED lines=19> */
.L_x_3580:
[----:B------:R-:W-:Y:S02]  /*16a30*/  IMAD.MOV.U32 R13, RZ, RZ, R4 ;  /* 0x000000ffff0d7224 */ /* 0x000fe400078e0004 */
[----:B------:R-:W-:-:S07]  /*16a40*/  IMAD.MOV.U32 R6, RZ, RZ, R14 ;  /* 0x000000ffff067224 */ /* 0x000fce00078e000e */
[----:B------:R-:W-:Y:S05]  /*16a50*/  WARPSYNC.COLLECTIVE R15, `(.L_x_3581) ;  /* 0x000000000f087348 */ /* 0x000fea0003c00000 */
[----:B------:R0:W1:Y:S02]  /*16a60*/  SHFL.IDX P6, R14, R13, R12, R11 ;  /* 0x0000000c0d0e7389 */ /* 0x00006400000c000b */
[----:B01----:R-:W-:Y:S01]  /*16a70*/  ENDCOLLECTIVE ;  /* 0x000000000000791b */ /* 0x003fe20003800000 */
.L_x_3581:
        /* <DEDUP_REMOVED lines=17> */
.L_x_3582:
[----:B------:R-:W-:-:S05]  /*16b90*/  VIADD R7, R0, 0x60 ;  /* 0x0000006000077836 */ /* 0x000fca0000000000 */
[----:B------:R-:W-:Y:S01]  /*16ba0*/  ISETP.GE.AND P4, PT, R7, R2, PT ;  /* 0x000000020700720c */ /* 0x000fe20003f86270 */
[----:B------:R-:W-:Y:S02]  /*16bb0*/  IMAD.MOV.U32 R13, RZ, RZ, R4 ;  /* 0x000000ffff0d7224 */ /* 0x000fe400078e0004 */
[----:B------:R-:W-:-:S10]  /*16bc0*/  IMAD.MOV.U32 R6, RZ, RZ, R14 ;  /* 0x000000ffff067224 */ /* 0x000fd400078e000e */
[----:B------:R-:W-:Y:S05]  /*16bd0*/  WARPSYNC.COLLECTIVE R15, `(.L_x_3583) ;  /* 0x000000000f087348 */ /* 0x000fea0003c00000 */
[----:B------:R0:W1:Y:S02]  /*16be0*/  SHFL.IDX P6, R14, R13, R12, R11 ;  /* 0x0000000c0d0e7389 */ /* 0x00006400000c000b */
[----:B01----:R-:W-:Y:S01]  /*16bf0*/  ENDCOLLECTIVE ;  /* 0x000000000000791b */ /* 0x003fe20003800000 */
.L_x_3583:
        /* <DEDUP_REMOVED lines=17> */
.L_x_3584:
[----:B------:R-:W-:Y:S02]  /*16d10*/  IMAD.MOV.U32 R13, RZ, RZ, R4 ;  /* 0x000000ffff0d7224 */ /* 0x000fe400078e0004 */
[----:B------:R-:W-:-:S07]  /*16d20*/  IMAD.MOV.U32 R5, RZ, RZ, R14 ;  /* 0x000000ffff057224 */ /* 0x000fce00078e000e */
[----:B------:R-:W-:Y:S05]  /*16d30*/  WARPSYNC.COLLECTIVE R15, `(.L_x_3585) ;  /* 0x000000000f087348 */ /* 0x000fea0003c00000 */
[----:B------:R0:W1:Y:S02]  /*16d40*/  SHFL.IDX P6, R14, R13, R12, R11 ;  /* 0x0000000c0d0e7389 */ /* 0x00006400000c000b */
[----:B01----:R-:W-:Y:S01]  /*16d50*/  ENDCOLLECTIVE ;  /* 0x000000000000791b */ /* 0x003fe20003800000 */
.L_x_3585:
[----:B------:R-:W-:Y:S01]  /*16d60*/  IMAD.MOV.U32 R3, RZ, RZ, R14 ;  /* 0x000000ffff037224 */ /* 0x000fe200078e000e */
[----:B------:R-:W-:Y:S06]  /*16d70*/  BRA `(.L_x_3586) ;  /* 0xffffffb000647947 */ /* 0x000fec000383ffff */
.L_x_3470:
[----:B0-----:R0:W3:Y:S02]  /*16d80*/  SYNCS.PHASECHK.TRANS64.TRYWAIT P0, [R18+URZ+0x36820], R0 ;  /* 0x03682000120075a7 */ /* 0x0010e4000800017f */
[----:B---3--:R-:W-:Y:S05]  /*16d90*/  @!P0 NANOSLEEP.SYNCS 0x989680 ;  /* 0x009896800000895d */ /* 0x008fea0003900000 */
[----:B------:R-:W3:Y:S02]  /*16da0*/  @!P0 SYNCS.PHASECHK.TRANS64 P0, [R18+URZ+0x36820], R0 ;  /* 0x03682000120085a7 */ /* 0x000ee4000800007f */
[----:B---3--:R-:W-:Y:S05]  /*16db0*/  @!P0 BRA `(.L_x_3470) ;  /* 0xfffffffc00f08947 */ /* 0x008fea000383ffff */
[----:B------:R-:W-:Y:S05]  /*16dc0*/  BRA `(.L_x_3587) ;  /* 0xffffffb000e87947 */ /* 0x000fea000383ffff */
.L_x_3479:
[----:B-1----:R1:W2:Y:S02]  /*16dd0*/  SYNCS.PHASECHK.TRANS64.TRYWAIT P0, [R3+URZ+0x36840], R2 ;  /* 0x03684002030075a7 */ /* 0x0022a4000800017f */
[----:B--2---:R-:W-:Y:S05]  /*16de0*/  @!P0 NANOSLEEP.SYNCS 0x989680 ;  /* 0x009896800000895d */ /* 0x004fea0003900000 */
[----:B------:R-:W2:Y:S02]  /*16df0*/  @!P0 SYNCS.PHASECHK.TRANS64 P0, [R3+URZ+0x36840], R2 ;  /* 0x03684002030085a7 */ /* 0x000ea4000800007f */
[----:B--2---:R-:W-:Y:S05]  /*16e00*/  @!P0 BRA `(.L_x_3479) ;  /* 0xfffffffc00f08947 */ /* 0x004fea000383ffff */
[----:B------:R-:W-:Y:S05]  /*16e10*/  BRA `(.L_x_3588) ;  /* 0xffffffb400c87947 */ /* 0x000fea000383ffff */
.L_x_3486:
[----:B-1----:R1:W2:Y:S02]  /*16e20*/  SYNCS.PHASECHK.TRANS64.TRYWAIT P0, [R3+URZ+0x60], R2 ;  /* 0x00006002030075a7 */ /* 0x0022a4000800017f */
[----:B--2---:R-:W-:Y:S05]  /*16e30*/  @!P0 NANOSLEEP.SYNCS 0x989680 ;  /* 0x009896800000895d */ /* 0x004fea0003900000 */
[----:B------:R-:W2:Y:S02]  /*16e40*/  @!P0 SYNCS.PHASECHK.TRANS64 P0, [R3+URZ+0x60], R2 ;  /* 0x00006002030085a7 */ /* 0x000ea4000800007f */
[----:B--2---:R-:W-:Y:S05]  /*16e50*/  @!P0 BRA `(.L_x_3486) ;  /* 0xfffffffc00f08947 */ /* 0x004fea000383ffff */
[----:B------:R-:W-:Y:S05]  /*16e60*/  BRA `(.L_x_3589) ;  /* 0xffffffb800dc7947 */ /* 0x000fea000383ffff */
.L_x_3496:
[----:B-1----:R1:W2:Y:S02]  /*16e70*/  SYNCS.PHASECHK.TRANS64.TRYWAIT P0, [R3+URZ+0x36840], R2 ;  /* 0x03684002030075a7 */ /* 0x0022a4000800017f */
[----:B--2---:R-:W-:Y:S05]  /*16e80*/  @!P0 NANOSLEEP.SYNCS 0x989680 ;  /* 0x009896800000895d */ /* 0x004fea0003900000 */
[----:B------:R-:W2:Y:S02]  /*16e90*/  @!P0 SYNCS.PHASECHK.TRANS64 P0, [R3+URZ+0x36840], R2 ;  /* 0x03684002030085a7 */ /* 0x000ea4000800007f */
[----:B--2---:R-:W-:Y:S05]  /*16ea0*/  @!P0 BRA `(.L_x_3496) ;  /* 0xfffffffc00f08947 */ /* 0x004fea000383ffff */
[----:B------:R-:W-:Y:S05]  /*16eb0*/  BRA `(.L_x_3590) ;  /* 0xffffffc000ac7947 */ /* 0x000fea000383ffff */
.L_x_3503:
[----:B0-----:R0:W1:Y:S02]  /*16ec0*/  SYNCS.PHASECHK.TRANS64.TRYWAIT P0, [R2+URZ+0x60], R3 ;  /* 0x00006003020075a7 */ /* 0x001064000800017f */
[----:B-1----:R-:W-:Y:S05]  /*16ed0*/  @!P0 NANOSLEEP.SYNCS 0x989680 ;  /* 0x009896800000895d */ /* 0x002fea0003900000 */
[----:B------:R-:W1:Y:S02]  /*16ee0*/  @!P0 SYNCS.PHASECHK.TRANS64 P0, [R2+URZ+0x60], R3 ;  /* 0x00006003020085a7 */ /* 0x000e64000800007f */
[----:B-1----:R-:W-:Y:S05]  /*16ef0*/  @!P0 BRA `(.L_x_3503) ;  /* 0xfffffffc00f08947 */ /* 0x002fea000383ffff */
[----:B------:R-:W-:Y:S05]  /*16f00*/  BRA `(.L_x_3591) ;  /* 0xffffffc400c07947 */ /* 0x000fea000383ffff */
.L_x_3513:
[----:B--2---:R2:W3:Y:S02]  /*16f10*/  SYNCS.PHASECHK.TRANS64.TRYWAIT P0, [R2+URZ+0x36840], R3 ;  /* 0x03684003020075a7 */ /* 0x0044e4000800017f */
[----:B---3--:R-:W-:Y:S05]  /*16f20*/  @!P0 NANOSLEEP.SYNCS 0x989680 ;  /* 0x009896800000895d */ /* 0x008fea0003900000 */
[----:B------:R-:W3:Y:S02]  /*16f30*/  @!P0 SYNCS.PHASECHK.TRANS64 P0, [R2+URZ+0x36840], R3 ;  /* 0x03684003020085a7 */ /* 0x000ee4000800007f */
[----:B---3--:R-:W-:Y:S05]  /*16f40*/  @!P0 BRA `(.L_x_3513) ;  /* 0xfffffffc00f08947 */ /* 0x008fea000383ffff */
[----:B------:R-:W-:Y:S05]  /*16f50*/  BRA `(.L_x_3592) ;  /* 0xffffffcc00607947 */ /* 0x000fea000383ffff */
.L_x_3520:
[----:B0-----:R0:W1:Y:S02]  /*16f60*/  SYNCS.PHASECHK.TRANS64.TRYWAIT P0, [R2+URZ+0x60], R5 ;  /* 0x00006005020075a7 */ /* 0x001064000800017f */
[----:B-1----:R-:W-:Y:S05]  /*16f70*/  @!P0 NANOSLEEP.SYNCS 0x989680 ;  /* 0x009896800000895d */ /* 0x002fea0003900000 */
[----:B------:R-:W1:Y:S02]  /*16f80*/  @!P0 SYNCS.PHASECHK.TRANS64 P0, [R2+URZ+0x60], R5 ;  /* 0x00006005020085a7 */ /* 0x000e64000800007f */
[----:B-1----:R-:W-:Y:S05]  /*16f90*/  @!P0 BRA `(.L_x_3520) ;  /* 0xfffffffc00f08947 */ /* 0x002fea000383ffff */
[----:B------:R-:W-:Y:S05]  /*16fa0*/  BRA `(.L_x_3593) ;  /* 0xffffffd000747947 */ /* 0x000fea000383ffff */
.L_x_3532:
[----:B--2---:R2:W3:Y:S02]  /*16fb0*/  SYNCS.PHASECHK.TRANS64.TRYWAIT P0, [R0+URZ+0x36860], R2 ;  /* 0x03686002000075a7 */ /* 0x0044e4000800017f */
[----:B---3--:R-:W-:Y:S05]  /*16fc0*/  @!P0 NANOSLEEP.SYNCS 0x989680 ;  /* 0x009896800000895d */ /* 0x008fea0003900000 */
[----:B------:R-:W3:Y:S02]  /*16fd0*/  @!P0 SYNCS.PHASECHK.TRANS64 P0, [R0+URZ+0x36860], R2 ;  /* 0x03686002000085a7 */ /* 0x000ee4000800007f */
[----:B---3--:R-:W-:Y:S05]  /*16fe0*/  @!P0 BRA `(.L_x_3532) ;  /* 0xfffffffc00f08947 */ /* 0x008fea000383ffff */
[----:B------:R-:W-:Y:S05]  /*16ff0*/  BRA `(.L_x_3594) ;  /* 0xffffffd800007947 */ /* 0x000fea000383ffff */
.L_x_3540:
[----:B------:R-:W3:Y:S01]  /*17000*/  LDL R3, [R1] ;  /* 0x0000000001037983 */ /* 0x000ee20000100800 */
[----:B------:R-:W-:Y:S01]  /*17010*/  BSSY B0, `(.L_x_3595) ;  /* 0x0000008000007945 */ /* 0x000fe20003800000 */
[----:B0-----:R-:W-:Y:S02]  /*17020*/  IMAD.MOV.U32 R12, RZ, RZ, RZ ;  /* 0x000000ffff0c7224 */ /* 0x001fe400078e00ff */
[----:B--2---:R-:W-:Y:S02]  /*17030*/  IMAD.MOV.U32 R11, RZ, RZ, 0x1f ;  /* 0x0000001fff0b7424 */ /* 0x004fe400078e00ff */
[----:B------:R-:W-:Y:S02]  /*17040*/  IMAD.MOV.U32 R15, RZ, RZ, -0x1 ;  /* 0xffffffffff0f7424 */ /* 0x000fe400078e00ff */
[----:B---3--:R-:W-:-:S07]  /*17050*/  IMAD.MOV.U32 R13, RZ, RZ, R3 ;  /* 0x000000ffff0d7224 */ /* 0x008fce00078e0003 */
[----:B-1----:R-:W-:Y:S05]  /*17060*/  WARPSYNC.COLLECTIVE R15, `(.L_x_3596) ;  /* 0x000000000f087348 */ /* 0x002fea0003c00000 */
[----:B------:R0:W2:Y:S02]  /*17070*/  SHFL.IDX P6, R14, R13, R12, R11 ;  /* 0x0000000c0d0e7389 */ /* 0x0000a400000c000b */
[----:B012---:R-:W-:Y:S01]  /*17080*/  ENDCOLLECTIVE ;  /* 0x000000000000791b */ /* 0x007fe20003800000 */
.L_x_3596:
[----:B------:R-:W-:Y:S05]  /*17090*/  BSYNC B0 ;  /* 0x0000000000007941 */ /* 0x000fea0003800000 */
.L_x_3595:
        /* <DEDUP_REMOVED lines=9> */
.L_x_3597:
        /* <DEDUP_REMOVED lines=26> */
.L_x_3598:
        /* <DEDUP_REMOVED lines=8> */
.L_x_3599:
        /* <DEDUP_REMOVED lines=8> */
.L_x_3600:
        /* <DEDUP_REMOVED lines=8> */
.L_x_3601:
        /* <DEDUP_REMOVED lines=8> */
.L_x_3602:
        /* <DEDUP_REMOVED lines=9> */
.L_x_3603:
[----:B------:R-:W-:Y:S01]  /*17560*/  IMAD.MOV.U32 R9, RZ, RZ, R14 ;  /* 0x000000ffff097224 */ /* 0x000fe200078e000e */
[----:B------:R-:W-:Y:S06]  /*17570*/  BRA `(.L_x_3604) ;  /* 0xffffffd800b07947 */ /* 0x000fec000383ffff */
.L_x_3543:
        /* <DEDUP_REMOVED lines=8> */
.L_x_3606:
[----:B------:R-:W-:Y:S05]  /*17600*/  BSYNC B0 ;  /* 0x0000000000007941 */ /* 0x000fea0003800000 */
.L_x_3605:
        /* <DEDUP_REMOVED lines=10> */
.L_x_3607:
        /* <DEDUP_REMOVED lines=8> */
.L_x_3608:
        /* <DEDUP_REMOVED lines=8> */
.L_x_3609:
        /* <DEDUP_REMOVED lines=8> */
.L_x_3610:
        /* <DEDUP_REMOVED lines=9> */
.L_x_3611:
[----:B------:R-:W-:Y:S01]  /*178c0*/  IMAD.MOV.U32 R9, RZ, RZ, R14 ;  /* 0x000000ffff097224 */ /* 0x000fe200078e000e */
[----:B------:R-:W-:Y:S06]  /*178d0*/  BRA `(.L_x_3612) ;  /* 0xffffffd800887947 */ /* 0x000fec000383ffff */
.L_x_3545:
[----:B------:R-:W-:Y:S01]  /*178e0*/  BSSY B0, `(.L_x_3613) ;  /* 0x0000006000007945 */ /* 0x000fe20003800000 */
[----:B------:R-:W-:Y:S01]  /*178f0*/  PLOP3.LUT P6, PT, P6, PT, PT, 0x8, 0x0 ;  /* 0x000000000000781c */ /* 0x000fe200037ce170 */
[----:B------:R-:W-:-:S12]  /*17900*/  IMAD.MOV.U32 R15, RZ, RZ, -0x1 ;  /* 0xffffffffff0f7424 */ /* 0x000fd800078e00ff */
[----:B0-----:R-:W-:Y:S05]  /*17910*/  WARPSYNC.COLLECTIVE R15, `(.L_x_3614) ;  /* 0x000000000f087348 */ /* 0x001fea0003c00000 */
[----:B------:R-:W-:Y:S01]  /*17920*/  VOTE.ANY R14, PT, P6 ;  /* 0x00000000000e7806 */ /* 0x000fe200030e0100 */
[----:B0-----:R-:W-:Y:S06]  /*17930*/  ENDCOLLECTIVE ;  /* 0x000000000000791b */ /* 0x001fec0003800000 */
.L_x_3614:
[----:B------:R-:W-:Y:S05]  /*17940*/  BSYNC B0 ;  /* 0x0000000000007941 */ /* 0x000fea0003800000 */
.L_x_3613:
        /* <DEDUP_REMOVED lines=9> */
.L_x_3615:
[----:B------:R-:W-:Y:S02]  /*179e0*/  IMAD.MOV.U32 R13, RZ, RZ, R7 ;  /* 0x000000ffff0d7224 */ /* 0x000fe400078e0007 */
[----:B------:R-:W-:-:S07]  /*179f0*/  IMAD.MOV.U32 R5, RZ, RZ, R14 ;  /* 0x000000ffff057224 */ /* 0x000fce00078e000e */
[----:B------:R-:W-:Y:S05]  /*17a00*/  WARPSYNC.COLLECTIVE R15, `(.L_x_3616) ;  /* 0x000000000f087348 */ /* 0x000fea0003c00000 */
[----:B------:R0:W1:Y:S02]  /*17a10*/  SHFL.IDX P6, R14, R13, R12, R11 ;  /* 0x0000000c0d0e7389 */ /* 0x00006400000c000b */
[----:B01----:R-:W-:Y:S01]  /*17a20*/  ENDCOLLECTIVE ;  /* 0x000000000000791b */ /* 0x003fe20003800000 */
.L_x_3616:
[----:B------:R-:W-:Y:S01]  /*17a30*/  IMAD.MOV.U32 R7, RZ, RZ, R14 ;  /* 0x000000ffff077224 */ /* 0x000fe200078e000e */
[----:B------:R-:W-:Y:S06]  /*17a40*/  BRA `(.L_x_3617) ;  /* 0xffffffd800687947 */ /* 0x000fec000383ffff */
.L_x_3547:
[----:B------:R-:W-:Y:S01]  /*17a50*/  BSSY B0, `(.L_x_3618) ;  /* 0x0000007000007945 */ /* 0x000fe20003800000 */
[----:B------:R-:W-:Y:S02]  /*17a60*/  IMAD.MOV.U32 R13, RZ, RZ, R2 ;  /* 0x000000ffff0d7224 */ /* 0x000fe400078e0002 */
[----:B------:R-:W-:Y:S02]  /*17a70*/  IMAD.MOV.U32 R11, RZ, RZ, 0x1f ;  /* 0x0000001fff0b7424 */ /* 0x000fe400078e00ff */
[----:B------:R-:W-:-:S07]  /*17a80*/  IMAD.MOV.U32 R15, RZ, RZ, -0x1 ;  /* 0xffffffffff0f7424 */ /* 0x000fce00078e00ff */
[----:B0123--:R-:W-:Y:S05]  /*17a90*/  WARPSYNC.COLLECTIVE R15, `(.L_x_3619) ;  /* 0x000000000f087348 */ /* 0x00ffea0003c00000 */
[----:B------:R4:W0:Y:S02]  /*17aa0*/  SHFL.IDX P6, R14, R13, R12, R11 ;  /* 0x0000000c0d0e7389 */ /* 0x00082400000c000b */
[----:B01234-:R-:W-:Y:S01]  /*17ab0*/  ENDCOLLECTIVE ;  /* 0x000000000000791b */ /* 0x01ffe20003800000 */
.L_x_3619:
[----:B------:R-:W-:Y:S05]  /*17ac0*/  BSYNC B0 ;  /* 0x0000000000007941 */ /* 0x000fea0003800000 */
.L_x_3618:
[----:B------:R-:W-:Y:S01]  /*17ad0*/  IMAD.MOV.U32 R2, RZ, RZ, R14 ;  /* 0x000000ffff027224 */ /* 0x000fe200078e000e */
[----:B------:R-:W-:Y:S06]  /*17ae0*/  BRA `(.L_x_3620) ;  /* 0xffffffd800587947 */ /* 0x000fec000383ffff */
.L_x_3551:
[----:B0-----:R0:W1:Y:S02]  /*17af0*/  SYNCS.PHASECHK.TRANS64.TRYWAIT P0, [R0+URZ+0x36820], R3 ;  /* 0x03682003000075a7 */ /* 0x001064000800017f */
[----:B-1----:R-:W-:Y:S05]  /*17b00*/  @!P0 NANOSLEEP.SYNCS 0x989680 ;  /* 0x009896800000895d */ /* 0x002fea0003900000 */
[----:B------:R-:W1:Y:S02]  /*17b10*/  @!P0 SYNCS.PHASECHK.TRANS64 P0, [R0+URZ+0x36820], R3 ;  /* 0x03682003000085a7 */ /* 0x000e64000800007f */
[----:B-1----:R-:W-:Y:S05]  /*17b20*/  @!P0 BRA `(.L_x_3551) ;  /* 0xfffffffc00f08947 */ /* 0x002fea000383ffff */
[----:B------:R-:W-:Y:S05]  /*17b30*/  BRA `(.L_x_3621) ;  /* 0xffffffdc00f07947 */ /* 0x000fea000383ffff */
.L_x_3552:
        /* <DEDUP_REMOVED lines=11> */
.L_x_3623:
[----:B------:R-:W-:Y:S05]  /*17bf0*/  BSYNC B0 ;  /* 0x0000000000007941 */ /* 0x000fea0003800000 */
.L_x_3622:
[----:B------:R-:W-:Y:S05]  /*17c00*/  BRA `(.L_x_3624) ;  /* 0xffffffdc00d87947 */ /* 0x000fea000383ffff */
.L_x_3555:
[----:B------:R-:W-:Y:S01]  /*17c10*/  BSSY B1, `(.L_x_3625) ;  /* 0x0000006000017945 */ /* 0x000fe20003800000 */
[----:B------:R-:W-:-:S07]  /*17c20*/  IMAD.MOV.U32 R15, RZ, RZ, -0x1 ;  /* 0xffffffffff0f7424 */ /* 0x000fce00078e00ff */
[----:B01----:R-:W-:Y:S05]  /*17c30*/  WARPSYNC.COLLECTIVE R15, `(.L_x_3626) ;  /* 0x000000000f0c7348 */ /* 0x003fea0003c00000 */
[----:B------:R-:W-:Y:S02]  /*17c40*/  ELECT P6, UR62, PT ;  /* 0x00000000003e782f */ /* 0x000fe400038c0000 */
[----:B------:R-:W-:Y:S01]  /*17c50*/  MOV R14, UR62 ;  /* 0x0000003e000e7c02 */ /* 0x000fe20008000f00 */
[----:B01----:R-:W-:Y:S10]  /*17c60*/  ENDCOLLECTIVE ;  /* 0x000000000000791b */ /* 0x003ff40003800000 */
.L_x_3626:
[----:B------:R-:W-:Y:S05]  /*17c70*/  BSYNC B1 ;  /* 0x0000000000017941 */ /* 0x000fea0003800000 */
.L_x_3625:
[----:B------:R-:W-:Y:S05]  /*17c80*/  BRA `(.L_x_3627) ;  /* 0xffffffdc00d07947 */ /* 0x000fea000383ffff */
.L_x_3557:
[----:B0-----:R0:W1:Y:S02]  /*17c90*/  SYNCS.PHASECHK.TRANS64.TRYWAIT P0, [R6+URZ], R5 ;  /* 0x00000005060075a7 */ /* 0x001064000800017f */
[----:B-1----:R-:W-:Y:S05]  /*17ca0*/  @!P0 NANOSLEEP.SYNCS 0x989680 ;  /* 0x009896800000895d */ /* 0x002fea0003900000 */
[----:B------:R-:W1:Y:S02]  /*17cb0*/  @!P0 SYNCS.PHASECHK.TRANS64 P0, [R6+URZ], R5 ;  /* 0x00000005060085a7 */ /* 0x000e64000800007f */
[----:B-1----:R-:W-:Y:S05]  /*17cc0*/  @!P0 BRA `(.L_x_3557) ;  /* 0xfffffffc00f08947 */ /* 0x002fea000383ffff */
[----:B------:R-:W-:Y:S05]  /*17cd0*/  BRA `(.L_x_3628) ;  /* 0xffffffe000107947 */ /* 0x000fea000383ffff */
.L_x_3558:
[----:B-1----:R1:W2:Y:S02]  /*17ce0*/  SYNCS.PHASECHK.TRANS64.TRYWAIT P0, [R7+URZ], R2 ;  /* 0x00000002070075a7 */ /* 0x0022a4000800017f */
[----:B--2---:R-:W-:Y:S05]  /*17cf0*/  @!P0 NANOSLEEP.SYNCS 0x989680 ;  /* 0x009896800000895d */ /* 0x004fea0003900000 */
[----:B------:R-:W2:Y:S02]  /*17d00*/  @!P0 SYNCS.PHASECHK.TRANS64 P0, [R7+URZ], R2 ;  /* 0x00000002070085a7 */ /* 0x000ea4000800007f */
[----:B--2---:R-:W-:Y:S05]  /*17d10*/  @!P0 BRA `(.L_x_3558) ;  /* 0xfffffffc00f08947 */ /* 0x004fea000383ffff */
[----:B------:R-:W-:Y:S05]  /*17d20*/  BRA `(.L_x_3629) ;  /* 0xffffffe000047947 */ /* 0x000fea000383ffff */
.L_x_3560:
[----:B--2---:R2:W3:Y:S02]  /*17d30*/  SYNCS.PHASECHK.TRANS64.TRYWAIT P0, [R4+URZ], R5 ;  /* 0x00000005040075a7 */ /* 0x0044e4000800017f */
[----:B---3--:R-:W-:Y:S05]  /*17d40*/  @!P0 NANOSLEEP.SYNCS 0x989680 ;  /* 0x009896800000895d */ /* 0x008fea0003900000 */
[----:B------:R-:W3:Y:S02]  /*17d50*/  @!P0 SYNCS.PHASECHK.TRANS64 P0, [R4+URZ], R5 ;  /* 0x00000005040085a7 */ /* 0x000ee4000800007f */
[----:B---3--:R-:W-:Y:S05]  /*17d60*/  @!P0 BRA `(.L_x_3560) ;  /* 0xfffffffc00f08947 */ /* 0x008fea000383ffff */
[----:B------:R-:W-:Y:S05]  /*17d70*/  BRA `(.L_x_3630) ;  /* 0xffffffe000087947 */ /* 0x000fea000383ffff */
.L_x_3631:
        /* <DEDUP_REMOVED lines=16> */
.L_x_14849:


//--------------------- .text._ZN7cutlass13device_kernelIN5flash11enable_sm90INS1_16FlashAttnFwdSm90INS1_25CollectiveMainloopFwdSm90ILi2EN4cute5tupleIJNS5_1CILi1EEES8_S8_EEENS6_IJNS7_ILi128EEENS7_ILi112EEENS7_ILi192EEEEEELi192ENS_10bfloat16_tEfNS_4arch4Sm90ELb0ELb0ELb0ELb1ELb0ELb1ELb0ELb1ELb1ELb1ELb1ELb0EEENS1_21CollectiveEpilogueFwdINS6_IJSA_SC_SB_EEES9_SE_SG_Li256ELb1ELb1ELb1ELb0EEENS1_36VarlenDynamicPersistentTileSchedulerILi128ELi112ELi256ELi128ELb1ELb1ELb1ELb0ELb1ELb1EEEEEEEEEvNT_6ParamsE --------------------------
	.section	.text._ZN7cutlass13device_kernelIN5flash11enable_sm90INS1_16FlashAttnFwdSm90INS1_25CollectiveMainloopFwdSm90ILi2EN4cute5tupleIJNS5_1CILi1EEES8_S8_EEENS6_IJNS7_ILi128EEENS7_ILi112EEENS7_ILi192EEEEEELi192ENS_10bfloat16_tEfNS_4arch4Sm90ELb0ELb0ELb0ELb1ELb0ELb1ELb0ELb1ELb1ELb1ELb1ELb0EEENS1_21CollectiveEpilogueFwdINS6_IJSA_SC_SB_EEES9_SE_SG_Li256ELb1ELb1ELb1ELb0EEENS1_36VarlenDynamicPersistentTileSchedulerILi128ELi112ELi256ELi128ELb1ELb1ELb1ELb0ELb1ELb1EEEEEEEEEvNT_6ParamsE,"ax",@progbits
	.align	128
.text._ZN7cutlass13device_kernelIN5flash11enable_sm90INS1_16FlashAttnFwdSm90INS1_25CollectiveMainloopFwdSm90ILi2EN4cute5tupleIJNS5_1CILi1EEES8_S8_EEENS6_IJNS7_ILi128EEENS7_ILi112EEENS7_ILi192EEEEEELi192ENS_10bfloat16_tEfNS_4arch4Sm90ELb0ELb0ELb0ELb1ELb0ELb1ELb0ELb1ELb1ELb1ELb1ELb0EEENS1_21CollectiveEpilogueFwdINS6_IJSA_SC_SB_EEES9_SE_SG_Li256ELb1ELb1ELb1ELb0EEENS1_36VarlenDynamicPersistentTileSchedulerILi128ELi112ELi256ELi128ELb1ELb1ELb1ELb0ELb1ELb1EEEEEEEEEvNT_6ParamsE:
        .type           _ZN7cutlass13device_kernelIN5flash11enable_sm90INS1_16FlashAttnFwdSm90INS1_25CollectiveMainloopFwdSm90ILi2EN4cute5tupleIJNS5_1CILi1EEES8_S8_EEENS6_IJNS7_ILi128EEENS7_ILi112EEENS7_ILi192EEEEEELi192ENS_10bfloat16_tEfNS_4arch4Sm90ELb0ELb0ELb0ELb1ELb0ELb1ELb0ELb1ELb1ELb1ELb1ELb0EEENS1_21CollectiveEpilogueFwdINS6_IJSA_SC_SB_EEES9_SE_SG_Li256ELb1ELb1ELb1ELb0EEENS1_36VarlenDynamicPersistentTileSchedulerILi128ELi112ELi256ELi128ELb1ELb1ELb1ELb0ELb1ELb1EEEEEEEEEvNT_6ParamsE,@function
        .size           _ZN7cutlass13device_kernelIN5flash11enable_sm90INS1_16FlashAttnFwdSm90INS1_25CollectiveMainloopFwdSm90ILi2EN4cute5tupleIJNS5_1CILi1EEES8_S8_EEENS6_IJNS7_ILi128EEENS7_ILi112EEENS7_ILi192EEEEEELi192ENS_10bfloat16_tEfNS_4arch4Sm90ELb0ELb0ELb0ELb1ELb0ELb1ELb0ELb1ELb1ELb1ELb1ELb0EEENS1_21CollectiveEpilogueFwdINS6_IJSA_SC_SB_EEES9_SE_SG_Li256ELb1ELb1ELb1ELb0EEENS1_36VarlenDynamicPersistentTileSchedulerILi128ELi112ELi256ELi128ELb1ELb1ELb1ELb0ELb1ELb1EEEEEEEEEvNT_6ParamsE,(.L_x_14850 - _ZN7cutlass13device_kernelIN5flash11enable_sm90INS1_16FlashAttnFwdSm90INS1_25CollectiveMainloopFwdSm90ILi2EN4cute5tupleIJNS5_1CILi1EEES8_S8_EEENS6_IJNS7_ILi128EEENS7_ILi112EEENS7_ILi192EEEEEELi192ENS_10bfloat16_tEfNS_4arch4Sm90ELb0ELb0ELb0ELb1ELb0ELb1ELb0ELb1ELb1ELb1ELb1ELb0EEENS1_21CollectiveEpilogueFwdINS6_IJSA_SC_SB_EEES9_SE_SG_Li256ELb1ELb1ELb1ELb0EEENS1_36VarlenDynamicPersistentTileSchedulerILi128ELi112ELi256ELi128ELb1ELb1ELb1ELb0ELb1ELb1EEEEEEEEEvNT_6ParamsE)
        .other          _ZN7cutlass13device_kernelIN5flash11enable_sm90INS1_16FlashAttnFwdSm90INS1_25CollectiveMainloopFwdSm90ILi2EN4cute5tupleIJNS5_1CILi1EEES8_S8_EEENS6_IJNS7_ILi128EEENS7_ILi112EEENS7_ILi192EEEEEELi192ENS_10bfloat16_tEfNS_4arch4Sm90ELb0ELb0ELb0ELb1ELb0ELb1ELb0ELb1ELb1ELb1ELb1ELb0EEENS1_21CollectiveEpilogueFwdINS6_IJSA_SC_SB_EEES9_SE_SG_Li256ELb1ELb1ELb1ELb0EEENS1_36VarlenDynamicPersistentTileSchedulerILi128ELi112ELi256ELi128ELb1ELb1ELb1ELb0ELb1ELb1EEEEEEEEEvNT_6ParamsE,@"STO_CUDA_ENTRY STV_DEFAULT"
_ZN7cutlass13device_kernelIN5flash11enable_sm90INS1_16FlashAttnFwdSm90INS1_25CollectiveMainloopFwdSm90ILi2EN4cute5tupleIJNS5_1CILi1EEES8_S8_EEENS6_IJNS7_ILi128EEENS7_ILi112EEENS7_ILi192EEEEEELi192ENS_10bfloat16_tEfNS_4arch4Sm90ELb0ELb0ELb0ELb1ELb0ELb1ELb0ELb1ELb1ELb1ELb1ELb0EEENS1_21CollectiveEpilogueFwdINS6_IJSA_SC_SB_EEES9_SE_SG_Li256ELb1ELb1ELb1ELb0EEENS1_36VarlenDynamicPersistentTileSchedulerILi128ELi112ELi256ELi128ELb1ELb1ELb1ELb0ELb1ELb1EEEEEEEEEvNT_6ParamsE:
        /* <DEDUP_REMOVED lines=23> */
.L_x_3633:
[----:B------:R-:W-:Y:S05]  /*0170*/  BSYNC B0 ;  /* 0x0000000000007941 */ /* 0x000fea0003800000 */
.L_x_3632:
        /* <DEDUP_REMOVED lines=40> */
.L_x_3634:
        /* <DEDUP_REMOVED lines=22> */
.L_x_3635:
        /* <DEDUP_REMOVED lines=18> */
.L_x_3636:
        /* <DEDUP_REMOVED lines=22> */
.L_x_3637:
        /* <DEDUP_REMOVED lines=22> */
.L_x_3638:
[----:B0-----:R-:W-:Y:S01]  /*0940*/  ISETP.NE.AND P0, PT, R2, RZ, PT ;  /* 0x000000ff0200720c */ /* 0x001fe20003f05270 */
[----:B------:R-:W-:Y:S01]  /*0950*/  IMAD.MOV.U32 R2, RZ, RZ, 0x1 ;  /* 0x00000001ff027424 */ /* 0x000fe200078e00ff */
[----:B------:R-:W-:Y:S01]  /*0960*/  NOP ;  /* 0x0000000000007918 */ /* 0x000fe20000000000 */
[----:B------:R-:W-:Y:S01]  /*0970*/  ULDC.64 UR60, c[0x0][0x208] ;  /* 0x00008200003c7ab9 */ /* 0x000fe20000000a00 */
[----:B------:R-:W-:Y:S02]  /*0980*/  BSSY B9, `(.L_x_3639) ;  /* 0x000281e000097945 */ /* 0x000fe40003800000 */
[----:B------:R-:W-:-:S05]  /*0990*/  SEL R2, R2, 0x2, !P0 ;  /* 0x0000000202027807 */ /* 0x000fca0004000000 */
[----:B------:R0:W-:Y:S01]  /*09a0*/  STL [R1+0x5c], R2 ;  /* 0x00005c0201007387 */ /* 0x0001e20000100800 */
[----:B-123--:R-:W-:Y:S06]  /*09b0*/  BAR.SYNC.DEFER_BLOCKING 0x0 ;  /* 0x0000000000007b1d */ /* 0x00efec0000010000 */
[----:B------:R-:W-:Y:S05]  /*09c0*/  @!P0 BRA `(.L_x_3640) ;  /* 0x000001f800c08947 */ /* 0x000fea0003800000 */
.L_x_3641:
        /* <DEDUP_REMOVED lines=15> */
[----:B------:R-:W2:Y:S01]  /*0ac0*/  LDL.LU R15, [R1+0x5c] ;  /* 0x00005c00010f7983 */ /* 0x000ea20000300800 */
[----:B------:R-:W-:Y:S02]  /*0ad0*/  VIADD R6, R6, 0xffffff80 ;  /* 0xffffff8006067836 */ /* 0x000fe40000000000 */
[----:B------:R-:W-:Y:S02]  /*0ae0*/  VIADD R229, R16, 0x15400 ;  /* 0x0001540010e57836 */ /* 0x000fe40000000000 */
[----:B------:R-:W-:Y:S01]  /*0af0*/  IMAD.MOV.U32 R227, RZ, RZ, RZ ;  /* 0x000000ffffe37224 */ /* 0x000fe200078e00ff */
[----:B------:R-:W-:Y:S01]  /*0b00*/  SHF.R.S32.HI R3, RZ, 0x1f, R6 ;  /* 0x0000001fff037819 */ /* 0x000fe20000011406 */
[----:B------:R-:W-:Y:S02]  /*0b10*/  IMAD.MOV.U32 R17, RZ, RZ, RZ ;  /* 0x000000ffff117224 */ /* 0x000fe400078e00ff */
[----:B------:R-:W-:Y:S01]  /*0b20*/  IMAD.MOV.U32 R205, RZ, RZ, RZ ;  /* 0x000000ffffcd7224 */ /* 0x000fe200078e00ff */
[CC--:B------:R-:W-:Y:S01]  /*0b30*/  LEA.HI R0, R3.reuse, R6.reuse, RZ, 0x7 ;  /* 0x0000000603007211 */ /* 0x0c0fe200078f38ff */
[----:B------:R-:W-:Y:S01]  /*0b40*/  IMAD.MOV.U32 R218, RZ, RZ, RZ ;  /* 0x000000ffffda7224 */ /* 0x000fe200078e00ff */
[----:B0-----:R-:W-:Y:S01]  /*0b50*/  LEA.HI R2, R3, R6, RZ, 0x4 ;  /* 0x0000000603027211 */ /* 0x001fe200078f20ff */
[----:B------:R-:W-:Y:S01]  /*0b60*/  IMAD.MOV.U32 R217, RZ, RZ, RZ ;  /* 0x000000ffffd97224 */ /* 0x000fe200078e00ff */
[----:B------:R-:W-:-:S02]  /*0b70*/  LOP3.LUT R5, R0, 0xffffff80, RZ, 0xc0, !PT ;  /* 0xffffff8000057812 */ /* 0x000fc400078ec0ff */
[----:B------:R-:W-:-:S03]  /*0b80*/  SHF.R.S32.HI R7, RZ, 0x4, R2 ;  /* 0x00000004ff077819 */ /* 0x000fc60000011402 */
[----:B------:R-:W-:Y:S01]  /*0b90*/  IMAD.IADD R14, R6, 0x1, -R5 ;  /* 0x00000001060e7824 */ /* 0x000fe200078e0a05 */
[----:B------:R-:W-:-:S04]  /*0ba0*/  LEA.HI R4, R2, R7, RZ, 0x1 ;  /* 0x0000000702047211 */ /* 0x000fc800078f08ff */
[----:B------:R-:W-:Y:S01]  /*0bb0*/  SHF.R.S32.HI R9, RZ, 0x1f, R14 ;  /* 0x0000001fff097819 */ /* 0x000fe2000001140e */
[----:B------:R-:W-:Y:S01]  /*0bc0*/  STL [R1+0x70], R14 ;  /* 0x0000700e01007387 */ /* 0x000fe20000100800 */
[----:B------:R-:W-:Y:S02]  /*0bd0*/  LOP3.LUT R4, R4, 0x1ffffffe, RZ, 0xc0, !PT ;  /* 0x1ffffffe04047812 */ /* 0x000fe400078ec0ff */
[CC--:B------:R-:W-:Y:S02]  /*0be0*/  LEA.HI R10, R9.reuse, R14.reuse, RZ, 0x2 ;  /* 0x0000000e090a7211 */ /* 0x0c0fe400078f10ff */
[----:B------:R-:W-:Y:S01]  /*0bf0*/  LEA.HI R9, R9, R14, RZ, 0x5 ;  /* 0x0000000e09097211 */ /* 0x000fe200078f28ff */
[----:B------:R-:W-:Y:S01]  /*0c00*/  IMAD.IADD R7, R7, 0x1, -R4 ;  /* 0x0000000107077824 */ /* 0x000fe200078e0a04 */
[--C-:B------:R-:W-:Y:S02]  /*0c10*/  SHF.R.S32.HI R8, RZ, 0x2, R10.reuse ;  /* 0x00000002ff087819 */ /* 0x100fe4000001140a */
[----:B------:R-:W-:-:S02]  /*0c20*/  SHF.R.S32.HI R5, RZ, 0x1f, R10 ;  /* 0x0000001fff057819 */ /* 0x000fc4000001140a */
[----:B------:R-:W-:Y:S02]  /*0c30*/  LEA.HI R4, R3, R6, RZ, 0x5 ;  /* 0x0000000603047211 */ /* 0x000fe400078f28ff */
[----:B------:R-:W-:Y:S02]  /*0c40*/  LEA.HI R5, R5, R8, RZ, 0x3 ;  /* 0x0000000805057211 */ /* 0x000fe400078f18ff */
[----:B------:R-:W-:Y:S02]  /*0c50*/  SHF.R.S32.HI R4, RZ, 0x5, R4 ;  /* 0x00000005ff047819 */ /* 0x000fe40000011404 */
[----:B------:R-:W-:Y:S02]  /*0c60*/  LOP3.LUT R11, R5, 0xfffffff8, RZ, 0xc0, !PT ;  /* 0xfffffff8050b7812 */ /* 0x000fe400078ec0ff */
[----:B------:R-:W-:Y:S01]  /*0c70*/  SHF.R.S32.HI R5, RZ, 0x7, R0 ;  /* 0x00000007ff057819 */ /* 0x000fe20000011400 */
[----:B------:R-:W-:Y:S01]  /*0c80*/  IMAD.SHL.U32 R215, R4, 0x200, RZ ;  /* 0x0000020004d77824 */ /* 0x000fe200078e00ff */
[----:B------:R-:W-:Y:S01]  /*0c90*/  SHF.R.S32.HI R9, RZ, 0x5, R9 ;  /* 0x00000005ff097819 */ /* 0x000fe20000011409 */
[----:B------:R-:W-:Y:S01]  /*0ca0*/  IMAD.IADD R12, R8, 0x1, -R11 ;  /* 0x00000001080c7824 */ /* 0x000fe200078e0a0b */
[----:B------:R-:W-:-:S02]  /*0cb0*/  LEA.HI R8, R0, R5, RZ, 0x1 ;  /* 0x0000000500087211 */ /* 0x000fc400078f08ff */
[----:B------:R-:W-:Y:S01]  /*0cc0*/  LEA.HI R0, R3, R6, RZ, 0x2 ;  /* 0x0000000603007211 */ /* 0x000fe200078f10ff */
[----:B------:R-:W-:Y:S01]  /*0cd0*/  IMAD R9, R9, 0x10, R12 ;  /* 0x0000001009097824 */ /* 0x000fe200078e020c */
[----:B------:R-:W-:Y:S02]  /*0ce0*/  LOP3.LUT R8, R8, 0x3fffffe, RZ, 0xc0, !PT ;  /* 0x03fffffe08087812 */ /* 0x000fe400078ec0ff */
[----:B------:R-:W-:Y:S02]  /*0cf0*/  LOP3.LUT R3, R2, 0x3fffff0, RZ, 0xc0, !PT ;  /* 0x03fffff002037812 */ /* 0x000fe400078ec0ff */
[----:B------:R-:W-:Y:S01]  /*0d00*/  SHF.R.S32.HI R204, RZ, 0x2, R0 ;  /* 0x00000002ffcc7819 */ /* 0x000fe20000011400 */
[----:B------:R-:W-:Y:S01]  /*0d10*/  IMAD.IADD R8, R5, 0x1, -R8 ;  /* 0x0000000105087824 */ /* 0x000fe200078e0a08 */
[----:B------:R-:W-:Y:S01]  /*0d20*/  LOP3.LUT R5, R0, 0xfffffffc, RZ, 0xc0, !PT ;  /* 0xfffffffc00057812 */ /* 0x000fe200078ec0ff */
[----:B------:R-:W-:Y:S01]  /*0d30*/  IMAD.IADD R3, R6, 0x1, -R3 ;  /* 0x0000000106037824 */ /* 0x000fe200078e0a03 */
[----:B------:R-:W-:Y:S01]  /*0d40*/  LOP3.LUT R10, R10, 0x7ffffffc, RZ, 0xc0, !PT ;  /* 0x7ffffffc0a0a7812 */ /* 0x000fe200078ec0ff */
[----:B------:R-:W-:-:S02]  /*0d50*/  IMAD R13, R8, 0x40, R9 ;  /* 0x00000040080d7824 */ /* 0x000fc400078e0209 */
[----:B------:R-:W-:Y:S02]  /*0d60*/  IMAD.IADD R5, R6, 0x1, -R5 ;  /* 0x0000000106057824 */ /* 0x000fe400078e0a05 */
[----:B------:R-:W-:Y:S01]  /*0d70*/  IMAD R2, R4, 0x10, R3 ;  /* 0x0000001004027824 */ /* 0x000fe200078e0203 */
[----:B------:R-:W-:Y:S01]  /*0d80*/  SHF.R.S32.HI R3, RZ, 0x1f, R0 ;  /* 0x0000001fff037819 */ /* 0x000fe20000011400 */
[----:B------:R-:W-:Y:S01]  /*0d90*/  STL [R1+0x74], R13 ;  /* 0x0000740d01007387 */ /* 0x000fe20000100800 */
[----:B------:R-:W-:Y:S01]  /*0da0*/  LEA.HI R0, R5, R5, RZ, 0x1 ;  /* 0x0000000505007211 */ /* 0x000fe200078f08ff */
[----:B------:R-:W-:Y:S01]  /*0db0*/  IMAD R2, R2, 0x8, R7 ;  /* 0x0000000802027824 */ /* 0x000fe200078e0207 */
[----:B------:R-:W-:Y:S01]  /*0dc0*/  LEA.HI R3, R3, R204, RZ, 0x3 ;  /* 0x000000cc03037211 */ /* 0x000fe200078f18ff */
[----:B------:R-:W-:Y:S01]  /*0dd0*/  VIADD R228, R204, 0x40 ;  /* 0x00000040cce47836 */ /* 0x000fe20000000000 */
[----:B------:R-:W-:Y:S01]  /*0de0*/  LOP3.LUT R0, R0, 0x1ffffffe, RZ, 0xc0, !PT ;  /* 0x1ffffffe00007812 */ /* 0x000fe200078ec0ff */
[----:B------:R-:W-:Y:S01]  /*0df0*/  IMAD.SHL.U32 R2, R2, 0x8, RZ ;  /* 0x0000000802027824 */ /* 0x000fe200078e00ff */
[----:B------:R-:W-:Y:S01]  /*0e00*/  LOP3.LUT R3, R3, 0xfffffff8, RZ, 0xc0, !PT ;  /* 0xfffffff803037812 */ /* 0x000fe200078ec0ff */
[----:B------:R-:W-:Y:S01]  /*0e10*/  IMAD.IADD R10, R14, 0x1, -R10 ;  /* 0x000000010e0a7824 */ /* 0x000fe200078e0a0a */
[----:B------:R-:W-:Y:S01]  /*0e20*/  SHF.R.S32.HI R7, RZ, 0x1f, R228 ;  /* 0x0000001fff077819 */ /* 0x000fe200000114e4 */
[----:B------:R-:W-:Y:S01]  /*0e30*/  IMAD.IADD R0, R5, 0x1, -R0 ;  /* 0x0000000105007824 */ /* 0x000fe200078e0a00 */
[----:B------:R0:W-:Y:S01]  /*0e40*/  STL [R1+0x7c], R2 ;  /* 0x00007c0201007387 */ /* 0x0001e20000100800 */
[----:B------:R-:W-:Y:S01]  /*0e50*/  IMAD.SHL.U32 R208, R228, 0x40, RZ ;  /* 0x00000040e4d07824 */ /* 0x000fe200078e00ff */
[----:B------:R-:W-:Y:S01]  /*0e60*/  LEA.HI R7, R7, R228, RZ, 0x3 ;  /* 0x000000e407077211 */ /* 0x000fe200078f18ff */
[----:B------:R-:W-:-:S02]  /*0e70*/  IMAD R0, R0, 0x8, R13 ;  /* 0x0000000800007824 */ /* 0x000fc400078e020d */
[----:B------:R-:W-:Y:S01]  /*0e80*/  IMAD.IADD R3, R204, 0x1, -R3 ;  /* 0x00000001cc037824 */ /* 0x000fe200078e0a03 */
[----:B------:R-:W-:Y:S01]  /*0e90*/  LOP3.LUT R208, R208, 0x1c0, RZ, 0xc0, !PT ;  /* 0x000001c0d0d07812 */ /* 0x000fe200078ec0ff */
[----:B------:R-:W-:Y:S01]  /*0ea0*/  IMAD.SHL.U32 R222, R10, 0x2, RZ ;  /* 0x000000020ade7824 */ /* 0x000fe200078e00ff */
[----:B------:R1:W-:Y:S01]  /*0eb0*/  STL [R1+0x78], R0 ;  /* 0x0000780001007387 */ /* 0x0003e20000100800 */
[----:B------:R-:W-:Y:S01]  /*0ec0*/  IMAD.SHL.U32 R3, R3, 0x40, RZ ;  /* 0x0000004003037824 */ /* 0x000fe200078e00ff */
[----:B------:R-:W-:Y:S01]  /*0ed0*/  SHF.R.U32.HI R4, RZ, 0x3, R208 ;  /* 0x00000003ff047819 */ /* 0x000fe200000116d0 */
[C---:B------:R-:W-:Y:S02]  /*0ee0*/  VIADD R24, R222.reuse, 0x8 ;  /* 0x00000008de187836 */ /* 0x040fe40000000000 */
[C---:B------:R-:W-:Y:S01]  /*0ef0*/  VIADD R11, R222.reuse, 0x38 ;  /* 0x00000038de0b7836 */ /* 0x040fe20000000000 */
[----:B------:R-:W-:Y:S01]  /*0f00*/  LOP3.LUT R213, R3, 0x1c0, RZ, 0xc0, !PT ;  /* 0x000001c003d57812 */ /* 0x000fe200078ec0ff */
[C---:B------:R-:W-:Y:S01]  /*0f10*/  VIADD R8, R222.reuse, 0x50 ;  /* 0x00000050de087836 */ /* 0x040fe20000000000 */
[----:B0-----:R-:W-:Y:S01]  /*0f20*/  SHF.R.S32.HI R2, RZ, 0x1f, R24 ;  /* 0x0000001fff027819 */ /* 0x001fe20000011418 */
[----:B------:R-:W-:Y:S01]  /*0f30*/  IMAD.SHL.U32 R7, R7, 0x40, RZ ;  /* 0x0000004007077824 */ /* 0x000fe200078e00ff */
[----:B------:R-:W-:Y:S01]  /*0f40*/  SHF.R.U32.HI R214, RZ, 0x3, R213 ;  /* 0x00000003ffd67819 */ /* 0x000fe200000116d5 */
[----:B------:R-:W-:-:S02]  /*0f50*/  VIADD R4, R222, 0x68 ;  /* 0x00000068de047836 */ /* 0x000fc40000000000 */
[C---:B------:R-:W-:Y:S01]  /*0f60*/  VIADD R20, R222.reuse, 0x18 ;  /* 0x00000018de147836 */ /* 0x040fe20000000000 */
[----:B------:R-:W-:Y:S01]  /*0f70*/  LOP3.LUT R216, R7, 0xfffffe00, RZ, 0xc0, !PT ;  /* 0xfffffe0007d87812 */ /* 0x000fe200078ec0ff */
[C---:B------:R-:W-:Y:S02]  /*0f80*/  VIADD R3, R222.reuse, 0x70 ;  /* 0x00000070de037836 */ /* 0x040fe40000000000 */
[C---:B------:R-:W-:Y:S01]  /*0f90*/  IMAD.SHL.U32 R18, R5.reuse, 0x8, RZ ;  /* 0x0000000805127824 */ /* 0x040fe200078e00ff */
[----:B------:R-:W-:Y:S01]  /*0fa0*/  SHF.R.S32.HI R7, RZ, 0x1f, R20 ;  /* 0x0000001fff077819 */ /* 0x000fe20000011414 */
[----:B------:R-:W-:Y:S02]  /*0fb0*/  IMAD.SHL.U32 R22, R5, 0x4, RZ ;  /* 0x0000000405167824 */ /* 0x000fe400078e00ff */
[C---:B------:R-:W-:Y:S02]  /*0fc0*/  VIADD R12, R222.reuse, 0x30 ;  /* 0x00000030de0c7836 */ /* 0x040fe40000000000 */
[----:B------:R-:W-:-:S02]  /*0fd0*/  VIADD R237, R222, 0x78 ;  /* 0x00000078deed7836 */ /* 0x000fc40000000000 */
[C---:B------:R-:W-:Y:S01]  /*0fe0*/  VIADD R236, R222.reuse, 0x80 ;  /* 0x00000080deec7836 */ /* 0x040fe20000000000 */
[----:B------:R-:W-:Y:S01]  /*0ff0*/  SHF.R.S32.HI R7, RZ, 0x1f, R12 ;  /* 0x0000001fff077819 */ /* 0x000fe2000001140c */
        /* <DEDUP_REMOVED lines=19> */
[----:B------:R-:W-:Y:S02]  /*1130*/  VIADD R211, R22, 0x50 ;  /* 0x0000005016d37836 */ /* 0x000fe40000000000 */
[C---:B------:R-:W-:Y:S01]  /*1140*/  VIADD R230, R222.reuse, 0xa0 ;  /* 0x000000a0dee67836 */ /* 0x040fe20000000000 */
[----:B--2---:R-:W-:Y:S01]  /*1150*/  LOP3.LUT R212, R15, 0x1, RZ, 0xfc, !PT ;  /* 0x000000010fd47812 */ /* 0x004fe200078efcff */
[----:B------:R-:W-:-:S05]  /*1160*/  VIADD R15, R222, 0x20 ;  /* 0x00000020de0f7836 */ /* 0x000fca0000000000 */
        /* <DEDUP_REMOVED lines=9> */
[----:B-1----:R-:W-:-:S07]  /*1200*/  SHF.R.S32.HI R2, RZ, 0x1f, R233 ;  /* 0x0000001fff027819 */ /* 0x002fce00000114e9 */
.L_x_3854:
[----:B0-----:R-:W0:Y:S01]  /*1210*/  LDC.64 R224, c[0x0][0xc88] ;  /* 0x00032200ffe07b82 */ /* 0x001e220000000a00 */
[----:B------:R-:W-:Y:S01]  /*1220*/  ULDC.64 UR4, c[0x0][0xa28] ;  /* 0x00028a0000047ab9 */ /* 0x000fe20000000a00 */
[----:B------:R-:W-:Y:S01]  /*1230*/  ULDC.64 UR8, c[0x0][0xa18] ;  /* 0x0002860000087ab9 */ /* 0x000fe20000000a00 */
[----:B------:R-:W-:Y:S01]  /*1240*/  ULDC.64 UR6, c[0x0][0xa08] ;  /* 0x0002820000067ab9 */ /* 0x000fe20000000a00 */
[----:B0-----:R-:W-:-:S06]  /*1250*/  IMAD.WIDE R224, R151, 0x4, R224 ;  /* 0x0000000497e07825 */ /* 0x001fcc00078e02e0 */
[----:B--2---:R-:W2:Y:S01]  /*1260*/  LDG.E R224, desc[UR60][R224.64] ;  /* 0x0000003ce0e07981 */ /* 0x004ea2000c1e1900 */
[----:B------:R-:W-:Y:S01]  /*1270*/  ISETP.NE.U32.AND P2, PT, RZ, UR4, PT ;  /* 0x00000004ff007c0c */ /* 0x000fe2000bf45070 */
[----:B----4-:R-:W-:Y:S01]  /*1280*/  IMAD.MOV.U32 R8, RZ, RZ, RZ ;  /* 0x000000ffff087224 */ /* 0x010fe200078e00ff */
[----:B------:R-:W-:Y:S01]  /*1290*/  ISETP.NE.U32.AND P1, PT, RZ, UR8, PT ;  /* 0x00000008ff007c0c */ /* 0x000fe2000bf25070 */
[----:B------:R-:W-:Y:S01]  /*12a0*/  IMAD.MOV.U32 R26, RZ, RZ, RZ ;  /* 0x000000ffff1a7224 */ /* 0x000fe200078e00ff */
[----:B------:R-:W-:Y:S02]  /*12b0*/  ISETP.NE.AND.EX P2, PT, RZ, UR5, PT, P2 ;  /* 0x00000005ff007c0c */ /* 0x000fe4000bf45320 */
[----:B------:R-:W-:Y:S02]  /*12c0*/  ISETP.NE.AND.EX P1, PT, RZ, UR9, PT, P1 ;  /* 0x00000009ff007c0c */ /* 0x000fe4000bf25310 */
[----:B------:R-:W-:-:S04]  /*12d0*/  ISETP.NE.U32.AND P0, PT, RZ, UR6, PT ;  /* 0x00000006ff007c0c */ /* 0x000fc8000bf05070 */
[----:B------:R-:W-:Y:S02]  /*12e0*/  ISETP.NE.AND.EX P0, PT, RZ, UR7, PT, P0 ;  /* 0x00000007ff007c0c */ /* 0x000fe4000bf05300 */
[----:B--2---:R-:W-:Y:S01]  /*12f0*/  SHF.R.S32.HI R0, RZ, 0x1f, R224 ;  /* 0x0000001fff007819 */ /* 0x004fe200000114e0 */
[C---:B------:R-:W-:Y:S02]  /*1300*/  IMAD.SHL.U32 R225, R224.reuse, 0x4, RZ ;  /* 0x00000004e0e17824 */ /* 0x040fe400078e00ff */
[C---:B------:R-:W-:Y:S02]  /*1310*/  @P2 LEA R2, P3, R224.reuse, UR4, 0x2 ;  /* 0x00000004e0022c11 */ /* 0x040fe4000f8610ff */
[C-C-:B------:R-:W-:Y:S01]  /*1320*/  SHF.L.U64.HI R226, R224.reuse, 0x2, R0.reuse ;  /* 0x00000002e0e27819 */ /* 0x140fe20000010200 */
[----:B------:R0:W-:Y:S01]  /*1330*/  STL [R1+0x6c], R0 ;  /* 0x00006c0001007387 */ /* 0x0001e20000100800 */
[----:B------:R-:W-:Y:S01]  /*1340*/  @P2 LEA.HI.X R3, R224, UR5, R0, 0x2, P3 ;  /* 0x00000005e0032c11 */ /* 0x000fe200098f1400 */
[----:B------:R-:W-:Y:S01]  /*1350*/  ULDC UR4, c[0x0][0x288] ;  /* 0x0000a20000047ab9 */ /* 0x000fe20000000800 */
[----:B------:R-:W-:-:S03]  /*1360*/  IADD3 R6, P4, R225, UR6, RZ ;  /* 0x00000006e1067c10 */ /* 0x000fc6000ff9e0ff */
[----:B------:R1:W5:Y:S01]  /*1370*/  @P2 LDG.E R8, desc[UR60][R2.64] ;  /* 0x0000003c02082981 */ /* 0x000362000c1e1900 */
[----:B---3--:R-:W-:Y:S01]  /*1380*/  @P1 IADD3 R4, P2, R225, UR8, RZ ;  /* 0x00000008e1041c10 */ /* 0x008fe2000ff5e0ff */
[----:B------:R-:W-:Y:S01]  /*1390*/  IMAD.U32 R154, RZ, RZ, UR4 ;  /* 0x00000004ff9a7e24 */ /* 0x000fe2000f8e00ff */
[C---:B------:R-:W-:Y:S01]  /*13a0*/  IADD3.X R7, R226.reuse, UR7, RZ, P4, !PT ;  /* 0x00000007e2077c10 */ /* 0x040fe2000a7fe4ff */
[----:B------:R-:W-:Y:S01]  /*13b0*/  ULDC.64 UR4, c[0x0][0x418] ;  /* 0x0001060000047ab9 */ /* 0x000fe20000000a00 */
[----:B------:R-:W-:-:S03]  /*13c0*/  @P1 IADD3.X R5, R226, UR9, RZ, P2, !PT ;  /* 0x00000009e2051c10 */ /* 0x000fc600097fe4ff */
[----:B------:R2:W5:Y:S01]  /*13d0*/  @P0 LDG.E R26, desc[UR60][R6.64] ;  /* 0x0000003c061a0981 */ /* 0x000562000c1e1900 */
[----:B------:R-:W-:Y:S01]  /*13e0*/  UISETP.NE.U32.AND UP0, UPT, UR4, URZ, UPT ;  /* 0x0000003f0400728c */ /* 0x000fe2000bf05070 */
[C---:B-1----:R-:W-:Y:S01]  /*13f0*/  LOP3.LUT R2, R150.reuse, 0xff000000, RZ, 0xc0, !PT ;  /* 0xff00000096027812 */ /* 0x042fe200078ec0ff */
[----:B------:R-:W-:Y:S01]  /*1400*/  ULDC.64 UR8, c[0x0][0xa20] ;  /* 0x0002880000087ab9 */ /* 0x000fe20000000a00 */
[----:B------:R2:W5:Y:S01]  /*1410*/  @P1 LDG.E R154, desc[UR60][R4.64] ;  /* 0x0000003c049a1981 */ /* 0x000562000c1e1900 */
[----:B------:R-:W-:Y:S01]  /*1420*/  UISETP.NE.AND.EX UP0, UPT, UR5, URZ, UPT, UP0 ;  /* 0x0000003f0500728c */ /* 0x000fe2000bf05300 */
[----:B------:R-:W-:Y:S01]  /*1430*/  ULDC UR4, c[0x0][0x424] ;  /* 0x0001090000047ab9 */ /* 0x000fe20000000800 */
[----:B------:R-:W-:Y:S02]  /*1440*/  ISETP.NE.U32.AND P2, PT, RZ, UR8, PT ;  /* 0x00000008ff007c0c */ /* 0x000fe4000bf45070 */
[----:B------:R-:W-:Y:S01]  /*1450*/  USEL UR4, UR4, 0x1, UP0 ;  /* 0x0000000104047887 */ /* 0x000fe20008000000 */
[----:B------:R-:W-:Y:S01]  /*1460*/  ULDC UR5, c[0x0][0x2f0] ;  /* 0x0000bc0000057ab9 */ /* 0x000fe20000000800 */
[----:B0-----:R-:W-:-:S02]  /*1470*/  LOP3.LUT R0, R150, 0xff0000, RZ, 0xc0, !PT ;  /* 0x00ff000096007812 */ /* 0x001fc400078ec0ff */
[----:B------:R-:W-:Y:S01]  /*1480*/  UIMAD UR4, UR4, UR5, URZ ;  /* 0x00000005040472a4 */ /* 0x000fe2000f8e023f */
[----:B------:R-:W-:Y:S02]  /*1490*/  SHF.R.U32.HI R3, RZ, 0x8, R2 ;  /* 0x00000008ff037819 */ /* 0x000fe40000011602 */
[----:B------:R-:W-:Y:S01]  /*14a0*/  ISETP.NE.AND.EX P2, PT, RZ, UR9, PT, P2 ;  /* 0x00000009ff007c0c */ /* 0x000fe2000bf45320 */
[----:B------:R-:W-:Y:S01]  /*14b0*/  ULDC UR5, c[0x0][0x348] ;  /* 0x0000d20000057ab9 */ /* 0x000fe20000000800 */
[----:B------:R-:W-:Y:S01]  /*14c0*/  LEA.HI R223, R0, R3, RZ, 0x10 ;  /* 0x0000000300df7211 */ /* 0x000fe200078f80ff */
[----:B------:R-:W-:Y:S01]  /*14d0*/  IMAD.MOV.U32 R231, RZ, RZ, R149 ;  /* 0x000000ffffe77224 */ /* 0x000fe200078e0095 */
[----:B------:R-:W-:Y:S01]  /*14e0*/  LOP3.LUT R221, R150, 0xffff, RZ, 0xc0, !PT ;  /* 0x0000ffff96dd7812 */ /* 0x000fe200078ec0ff */
[----:B--2---:R-:W-:Y:S08]  /*14f0*/  @P1 BRA `(.L_x_3643) ;  /* 0x0000000000241947 */ /* 0x004ff00003800000 */
[----:B------:R-:W-:Y:S02]  /*1500*/  ULDC.64 UR6, c[0x0][0xa00] ;  /* 0x0002800000067ab9 */ /* 0x000fe40000000a00 */
[----:B------:R-:W-:-:S04]  /*1510*/  ISETP.NE.U32.AND P1, PT, RZ, UR6, PT ;  /* 0x00000006ff007c0c */ /* 0x000fc8000bf25070 */
[----:B------:R-:W-:-:S13]  /*1520*/  ISETP.NE.AND.EX P1, PT, RZ, UR7, PT, P1 ;  /* 0x00000007ff007c0c */ /* 0x000fda000bf25310 */
[----:B------:R-:W-:Y:S05]  /*1530*/  @!P1 BRA `(.L_x_3643) ;  /* 0x0000000000149947 */ /* 0x000fea0003800000 */
[----:B------:R-:W0:Y:S02]  /*1540*/  LDC.64 R2, c[0x0][0xa00] ;  /* 0x00028000ff027b82 */ /* 0x000e240000000a00 */
[----:B0-----:R-:W-:-:S05]  /*1550*/  IMAD.WIDE R2, R224, 0x4, R2 ;  /* 0x00000004e0027825 */ /* 0x001fca00078e0202 */
[----:B-----5:R-:W2:Y:S04]  /*1560*/  LDG.E R154, desc[UR60][R2.64] ;  /* 0x0000003c029a7981 */ /* 0x020ea8000c1e1900 */
[----:B------:R-:W2:Y:S02]  /*1570*/  LDG.E R5, desc[UR60][R2.64+0x4] ;  /* 0x0000043c02057981 */ /* 0x000ea4000c1e1900 */
[----:B--2---:R-:W-:-:S07]  /*1580*/  IMAD.IADD R154, R5, 0x1, -R154 ;  /* 0x00000001059a7824 */ /* 0x004fce00078e0a9a */
.L_x_3643:
[----:B------:R-:W-:Y:S02]  /*1590*/  IMAD.U32 R2, RZ, RZ, UR5 ;  /* 0x00000005ff027e24 */ /* 0x000fe4000f8e00ff */
[----:B------:R-:W-:Y:S01]  /*15a0*/  IMAD.U32 R25, RZ, RZ, UR4 ;  /* 0x00000004ff197e24 */ /* 0x000fe2000f8e00ff */
[----:B------:R-:W-:Y:S06]  /*15b0*/  @!P2 BRA `(.L_x_3644) ;  /* 0x000000000010a947 */ /* 0x000fec0003800000 */
[----:B------:R-:W-:-:S04]  /*15c0*/  IADD3 R4, P0, R225, UR8, RZ ;  /* 0x00000008e1047c10 */ /* 0x000fc8000ff1e0ff */
[----:B------:R-:W-:-:S05]  /*15d0*/  IADD3.X R5, R226, UR9, RZ, P0, !PT ;  /* 0x00000009e2057c10 */ /* 0x000fca00087fe4ff */
[----:B------:R0:W5:Y:S01]  /*15e0*/  LDG.E R25, desc[UR60][R4.64] ;  /* 0x0000003c04197981 */ /* 0x000162000c1e1900 */
[----:B------:R-:W-:Y:S05]  /*15f0*/  BRA `(.L_x_3645) ;  /* 0x0000000000107947 */ /* 0x000fea0003800000 */
.L_x_3644:
[----:B------:R-:W-:Y:S05]  /*1600*/  @!P0 BRA `(.L_x_3645) ;  /* 0x00000000000c8947 */ /* 0x000fea0003800000 */
[----:B------:R-:W2:Y:S04]  /*1610*/  LDG.E R0, desc[UR60][R6.64] ;  /* 0x0000003c06007981 */ /* 0x000ea8000c1e1900 */
[----:B------:R-:W2:Y:S02]  /*1620*/  LDG.E R25, desc[UR60][R6.64+0x4] ;  /* 0x0000043c06197981 */ /* 0x000ea4000c1e1900 */
[----:B--2---:R-:W-:-:S07]  /*1630*/  IMAD.IADD R25, R25, 0x1, -R0 ;  /* 0x0000000119197824 */ /* 0x004fce00078e0a00 */
.L_x_3645:
[----:B------:R-:W-:Y:S01]  /*1640*/  ULDC.64 UR4, c[0x0][0xa10] ;  /* 0x0002840000047ab9 */ /* 0x000fe20000000a00 */
[----:B------:R-:W2:Y:S01]  /*1650*/  LDL.LU R27, [R1+0x10] ;  /* 0x00001000011b7983 */ /* 0x000ea20000300800 */
[----:B------:R-:W-:-:S04]  /*1660*/  ISETP.NE.U32.AND P0, PT, RZ, UR4, PT ;  /* 0x00000004ff007c0c */ /* 0x000fc8000bf05070 */
[----:B------:R-:W-:Y:S01]  /*1670*/  ISETP.NE.AND.EX P0, PT, RZ, UR5, PT, P0 ;  /* 0x00000005ff007c0c */ /* 0x000fe2000bf05300 */
[----:B------:R-:W-:-:S12]  /*1680*/  ULDC.64 UR4, c[0x0][0xa30] ;  /* 0x00028c0000047ab9 */ /* 0x000fd80000000a00 */
[----:B0-----:R-:W0:Y:S02]  /*1690*/  @P0 LDC.64 R4, c[0x0][0xa10] ;  /* 0x00028400ff040b82 */ /* 0x001e240000000a00 */
[----:B0-----:R-:W-:-:S05]  /*16a0*/  @P0 IMAD.WIDE R4, R224, 0x4, R4 ;  /* 0x00000004e0040825 */ /* 0x001fca00078e0204 */
[----:B------:R-:W3:Y:S04]  /*16b0*/  @P0 LDG.E R0, desc[UR60][R4.64] ;  /* 0x0000003c04000981 */ /* 0x000ee8000c1e1900 */
[----:B------:R0:W3:Y:S01]  /*16c0*/  @P0 LDG.E R3, desc[UR60][R4.64+0x4] ;  /* 0x0000043c04030981 */ /* 0x0000e2000c1e1900 */
[----:B------:R-:W-:Y:S01]  /*16d0*/  ISETP.NE.U32.AND P1, PT, RZ, UR4, PT ;  /* 0x00000004ff007c0c */ /* 0x000fe2000bf25070 */
[----:B-----5:R-:W-:-:S03]  /*16e0*/  IMAD.MOV.U32 R150, RZ, RZ, R25 ;  /* 0x000000ffff967224 */ /* 0x020fc600078e0019 */
[----:B------:R-:W-:-:S13]  /*16f0*/  ISETP.NE.AND.EX P1, PT, RZ, UR5, PT, P1 ;  /* 0x00000005ff007c0c */ /* 0x000fda000bf25310 */
[----:B------:R-:W-:-:S04]  /*1700*/  @P1 IADD3 R6, P2, R225, UR4, RZ ;  /* 0x00000004e1061c10 */ /* 0x000fc8000ff5e0ff */
[----:B------:R-:W-:-:S05]  /*1710*/  @P1 IADD3.X R7, R226, UR5, RZ, P2, !PT ;  /* 0x00000005e2071c10 */ /* 0x000fca00097fe4ff */
[----:B------:R1:W5:Y:S01]  /*1720*/  @P1 LDG.E R150, desc[UR60][R6.64] ;  /* 0x0000003c06961981 */ /* 0x000362000c1e1900 */
[----:B------:R-:W-:Y:S01]  /*1730*/  IMAD.IADD R9, R25, 0x1, -R8 ;  /* 0x0000000119097824 */ /* 0x000fe200078e0a08 */
[----:B------:R-:W-:Y:S01]  /*1740*/  BSSY B0, `(.L_x_3646) ;  /* 0x000002d000007945 */ /* 0x000fe20003800000 */
[----:B0-----:R-:W-:Y:S01]  /*1750*/  IMAD.MOV.U32 R4, RZ, RZ, RZ ;  /* 0x000000ffff047224 */ /* 0x001fe200078e00ff */
[----:B------:R-:W-:Y:S02]  /*1760*/  LOP3.LUT R232, R223, 0xff, RZ, 0xc0, !PT ;  /* 0x000000ffdfe87812 */ /* 0x000fe400078ec0ff */
[----:B------:R-:W-:Y:S02]  /*1770*/  SHF.R.U32.HI R223, RZ, 0x10, R223 ;  /* 0x00000010ffdf7819 */ /* 0x000fe400000116df */
[----:B--2---:R-:W-:Y:S01]  /*1780*/  LOP3.LUT R27, R27, 0xfffffff7, RZ, 0xc0, !PT ;  /* 0xfffffff71b1b7812 */ /* 0x004fe200078ec0ff */
[----:B---3--:R-:W-:Y:S02]  /*1790*/  @P0 IMAD.IADD R2, R3, 0x1, -R0 ;  /* 0x0000000103020824 */ /* 0x008fe400078e0a00 */
[----:B------:R-:W-:-:S02]  /*17a0*/  IMAD.MOV.U32 R0, RZ, RZ, RZ ;  /* 0x000000ffff007224 */ /* 0x000fc400078e00ff */
[----:B------:R-:W-:-:S04]  /*17b0*/  IMAD.IADD R155, R9, 0x1, R2 ;  /* 0x00000001099b7824 */ /* 0x000fc800078e0202 */
[C---:B------:R-:W-:Y:S01]  /*17c0*/  VIADD R5, R155.reuse, 0x6f ;  /* 0x0000006f9b057836 */ /* 0x040fe20000000000 */
[----:B------:R-:W-:-:S03]  /*17d0*/  ISETP.GE.AND P3, PT, R155, 0x1, PT ;  /* 0x000000019b00780c */ /* 0x000fc60003f66270 */
[----:B------:R-:W-:-:S05]  /*17e0*/  IMAD.HI R4, R5, -0x6db6db6d, R4 ;  /* 0x9249249305047827 */ /* 0x000fca00078e0204 */
        /* <DEDUP_REMOVED lines=8> */
[-C--:B-1----:R-:W-:Y:S02]  /*1870*/  IABS R6, R10.reuse ;  /* 0x0000000a00067213 */ /* 0x082fe40000000000 */
        /* <DEDUP_REMOVED lines=25> */
.L_x_3647:
[----:B------:R-:W-:Y:S05]  /*1a10*/  BSYNC B0 ;  /* 0x0000000000007941 */ /* 0x000fea0003800000 */
.L_x_3646:
[----:B------:R-:W-:Y:S01]  /*1a20*/  IMAD R3, R232, R0, RZ ;  /* 0x00000000e8037224 */ /* 0x000fe200078e02ff */
        /* <DEDUP_REMOVED lines=8> */
[----:B------:R-:W-:-:S04]  /*1ab0*/  IMAD.WIDE.U32 R132, R132, 0x24924925, RZ ;  /* 0x2492492584847825 */ /* 0x000fc800078e00ff */
[----:B------:R-:W-:-:S06]  /*1ac0*/  IMAD.MOV.U32 R24, RZ, RZ, R133 ;  /* 0x000000ffff187224 */ /* 0x000fcc00078e0085 */
[----:B------:R-:W-:Y:S02]  /*1ad0*/  @P0 VIADD R5, R4, 0x6f ;  /* 0x0000006f04050836 */ /* 0x000fe40000000000 */
[----:B------:R-:W-:-:S04]  /*1ae0*/  @P0 IMAD.MOV.U32 R4, RZ, RZ, RZ ;  /* 0x000000ffff040224 */ /* 0x000fc800078e00ff */
[----:B------:R-:W-:-:S05]  /*1af0*/  @P0 IMAD.HI R4, R5, -0x6db6db6d, R4 ;  /* 0x9249249305040827 */ /* 0x000fca00078e0204 */
        /* <DEDUP_REMOVED lines=11> */
[----:B------:R-:W-:Y:S01]  /*1bb0*/  IMAD.U32 R4, RZ, RZ, UR4 ;  /* 0x00000004ff047e24 */ /* 0x000fe2000f8e00ff */
[----:B------:R0:W2:Y:S01]  /*1bc0*/  LDC.64 R14, c[0x4][R0] ;  /* 0x01000000000e7b82 */ /* 0x0000a20000000a00 */
[----:B------:R-:W-:Y:S01]  /*1bd0*/  IMAD.U32 R5, RZ, RZ, UR5 ;  /* 0x00000005ff057e24 */ /* 0x000fe2000f8e00ff */
[----:B------:R-:W-:Y:S01]  /*1be0*/  ULDC.64 UR4, c[0x4][0x1c0] ;  /* 0x0100700000047ab9 */ /* 0x000fe20000000a00 */
[----:B------:R-:W-:Y:S02]  /*1bf0*/  IMAD.U32 R10, RZ, RZ, UR6 ;  /* 0x00000006ff0a7e24 */ /* 0x000fe4000f8e00ff */
[----:B-1----:R-:W-:Y:S02]  /*1c00*/  IMAD.U32 R6, RZ, RZ, UR4 ;  /* 0x00000004ff067e24 */ /* 0x002fe4000f8e00ff */
[----:B------:R-:W-:-:S02]  /*1c10*/  IMAD.U32 R7, RZ, RZ, UR5 ;  /* 0x00000005ff077e24 */ /* 0x000fc4000f8e00ff */
[----:B------:R-:W-:Y:S02]  /*1c20*/  IMAD.U32 R11, RZ, RZ, UR7 ;  /* 0x00000007ff0b7e24 */ /* 0x000fe4000f8e00ff */
[----:B------:R-:W-:Y:S02]  /*1c30*/  IMAD.MOV.U32 R8, RZ, RZ, 0x70 ;  /* 0x00000070ff087424 */ /* 0x000fe400078e00ff */
[----:B------:R-:W-:Y:S02]  /*1c40*/  IMAD.MOV.U32 R12, RZ, RZ, 0x1 ;  /* 0x00000001ff0c7424 */ /* 0x000fe400078e00ff */
[----:B0-----:R-:W-:-:S07]  /*1c50*/  IMAD.MOV.U32 R13, RZ, RZ, RZ ;  /* 0x000000ffff0d7224 */ /* 0x001fce00078e00ff */
[----:B------:R-:W-:-:S07]  /*1c60*/  LEPC R20, `(.L_x_3650) ;  /* 0x000000001014794e */ /* 0x000fce0000000000 */
[----:B--2--5:R-:W-:Y:S05]  /*1c70*/  CALL.ABS.NOINC R14 ;  /* 0x000000000e007343 */ /* 0x024fea0003c00000 */
.L_x_3650:
[----:B------:R-:W-:Y:S05]  /*1c80*/  BSYNC B6 ;  /* 0x0000000000067941 */ /* 0x000fea0003800000 */
.L_x_3649:
        /* <DEDUP_REMOVED lines=20> */
.L_x_3652:
[----:B------:R-:W-:Y:S05]  /*1dd0*/  BSYNC B6 ;  /* 0x0000000000067941 */ /* 0x000fea0003800000 */
.L_x_3651:
[----:B------:R-:W-:Y:S01]  /*1de0*/  ULDC.64 UR4, c[0x0][0x9f8] ;  /* 0x00027e0000047ab9 */ /* 0x000fe20000000a00 */
[----:B------:R-:W-:Y:S01]  /*1df0*/  IMAD.MOV.U32 R8, RZ, RZ, R224 ;  /* 0x000000ffff087224 */ /* 0x000fe200078e00e0 */
[----:B------:R-:W-:Y:S01]  /*1e00*/  ISETP.NE.U32.AND P0, PT, RZ, UR4, PT ;  /* 0x00000004ff007c0c */ /* 0x000fe2000bf05070 */
[----:B------:R-:W0:Y:S01]  /*1e10*/  S2R R5, SR_TID.X ;  /* 0x0000000000057919 */ /* 0x000e220000002100 */
[C---:B------:R-:W-:Y:S01]  /*1e20*/  VIADD R0, R18.reuse, 0x20 ;  /* 0x0000002012007836 */ /* 0x040fe20000000000 */
[----:B------:R-:W2:Y:S01]  /*1e30*/  LDC.64 R112, c[0x0][0x300] ;  /* 0x0000c000ff707b82 */ /* 0x000ea20000000a00 */
[----:B------:R-:W-:Y:S01]  /*1e40*/  ISETP.NE.AND.EX P0, PT, RZ, UR5, PT, P0 ;  /* 0x00000005ff007c0c */ /* 0x000fe2000bf05300 */
[----:B------:R-:W-:Y:S01]  /*1e50*/  ULDC UR6, c[0x0][0x2f4] ;  /* 0x0000bd0000067ab9 */ /* 0x000fe20000000800 */
[C---:B------:R-:W-:Y:S02]  /*1e60*/  VIADD R3, R18.reuse, 0x40 ;  /* 0x0000004012037836 */ /* 0x040fe40000000000 */
[----:B------:R-:W-:-:S02]  /*1e70*/  VIADD R4, R18, 0x60 ;  /* 0x0000006012047836 */ /* 0x000fc40000000000 */
[----:B------:R-:W-:Y:S01]  /*1e80*/  IMAD.IADD R123, R26, 0x1, R25 ;  /* 0x000000011a7b7824 */ /* 0x000fe200078e0219 */
[----:B------:R-:W-:Y:S01]  /*1e90*/  SHF.R.S32.HI R19, RZ, 0x1f, R18 ;  /* 0x0000001fff137819 */ /* 0x000fe20000011412 */
[----:B------:R-:W3:Y:S01]  /*1ea0*/  LDC.64 R106, c[0x0][0x3f8] ;  /* 0x0000fe00ff6a7b82 */ /* 0x000ee20000000a00 */
[----:B------:R-:W-:Y:S01]  /*1eb0*/  ULDC.64 UR8, c[0x0][0xa08] ;  /* 0x0002820000087ab9 */ /* 0x000fe20000000a00 */
[----:B------:R-:W-:-:S03]  /*1ec0*/  IMAD.MOV.U32 R20, RZ, RZ, R27 ;  /* 0x000000ffff147224 */ /* 0x000fc600078e001b */
[----:B-1----:R-:W-:-:S03]  /*1ed0*/  @P0 IADD3 R6, P1, R225, UR4, RZ ;  /* 0x00000004e1060c10 */ /* 0x002fc6000ff3e0ff */
[----:B------:R-:W1:Y:S01]  /*1ee0*/  LDC R15, c[0x0][0x3f4] ;  /* 0x0000fd00ff0f7b82 */ /* 0x000e620000000800 */
[----:B------:R-:W-:Y:S01]  /*1ef0*/  @P0 IADD3.X R7, R226, UR5, RZ, P1, !PT ;  /* 0x00000005e2070c10 */ /* 0x000fe20008ffe4ff */
[----:B------:R-:W-:-:S04]  /*1f00*/  ULDC.64 UR4, c[0x0][0x330] ;  /* 0x0000cc0000047ab9 */ /* 0x000fc80000000a00 */
[----:B------:R4:W2:Y:S01]  /*1f10*/  @P0 LDG.E R8, desc[UR60][R6.64] ;  /* 0x0000003c06080981 */ /* 0x0008a2000c1e1900 */
[----:B------:R-:W-:Y:S01]  /*1f20*/  ISETP.GE.AND P1, PT, R0, UR6, PT ;  /* 0x0000000600007c0c */ /* 0x000fe2000bf26270 */
[C---:B------:R-:W-:Y:S01]  /*1f30*/  IMAD.WIDE.U32 R114, R221.reuse, UR4, R18 ;  /* 0x00000004dd727c25 */ /* 0x040fe2000f8e0012 */
[----:B------:R-:W-:Y:S01]  /*1f40*/  ISETP.GE.AND P0, PT, R18, UR6, PT ;  /* 0x0000000612007c0c */ /* 0x000fe2000bf06270 */
[----:B------:R-:W1:Y:S01]  /*1f50*/  LDC.64 R100, c[0x0][0x408] ;  /* 0x00010200ff647b82 */ /* 0x000e620000000a00 */
[----:B------:R-:W-:Y:S01]  /*1f60*/  SEL R9, RZ, 0xffffffff, P1 ;  /* 0xffffffffff097807 */ /* 0x000fe20000800000 */
[----:B------:R-:W-:Y:S01]  /*1f70*/  IMAD R115, R221, UR5, R115 ;  /* 0x00000005dd737c24 */ /* 0x000fe2000f8e0273 */
[----:B------:R-:W-:Y:S01]  /*1f80*/  ISETP.GE.AND P1, PT, R4, UR6, PT ;  /* 0x0000000604007c0c */ /* 0x000fe2000bf26270 */
[----:B0-----:R-:W-:Y:S01]  /*1f90*/  VIADD R10, R5, 0xffffff80 ;  /* 0xffffff80050a7836 */ /* 0x001fe20000000000 */
[----:B------:R-:W-:Y:S01]  /*1fa0*/  SEL R5, RZ, 0x1, P0 ;  /* 0x00000001ff057807 */ /* 0x000fe20000000000 */
[----:B----4-:R-:W-:Y:S01]  /*1fb0*/  IMAD.SHL.U32 R6, R9, 0x2, RZ ;  /* 0x0000000209067824 */ /* 0x010fe200078e00ff */
[----:B------:R-:W-:Y:S01]  /*1fc0*/  ISETP.GE.AND P0, PT, R3, UR6, PT ;  /* 0x0000000603007c0c */ /* 0x000fe2000bf06270 */
[----:B------:R-:W-:Y:S01]  /*1fd0*/  ULDC.64 UR4, c[0x0][0x308] ;  /* 0x0000c20000047ab9 */ /* 0x000fe20000000a00 */
[----:B------:R-:W-:Y:S01]  /*1fe0*/  SEL R7, RZ, 0x8, P1 ;  /* 0x00000008ff077807 */ /* 0x000fe20000800000 */
[----:B---3--:R-:W-:Y:S01]  /*1ff0*/  IMAD.WIDE.U32 R108, R204, R106, R18 ;  /* 0x0000006acc6c7225 */ /* 0x008fe200078e0012 */
[----:B------:R-:W-:Y:S01]  /*2000*/  LOP3.LUT R5, R6, 0x2, R5, 0xe2, !PT ;  /* 0x0000000206057812 */ /* 0x000fe200078ee205 */
[----:B------:R-:W0:Y:S01]  /*2010*/  S2R R179, SR_TID.X ;  /* 0x0000000000b37919 */ /* 0x000e220000002100 */
[----:B------:R-:W-:Y:S01]  /*2020*/  SEL R6, RZ, 0x4, P0 ;  /* 0x00000004ff067807 */ /* 0x000fe20000000000 */
[----:B------:R-:W-:Y:S01]  /*2030*/  IMAD R31, R107, 0x70, RZ ;  /* 0x000000706b1f7824 */ /* 0x000fe200078e02ff */
[----:B------:R-:W-:Y:S01]  /*2040*/  SHF.R.S32.HI R9, RZ, 0x1f, R10 ;  /* 0x0000001fff097819 */ /* 0x000fe2000001140a */
[----:B--2---:R-:W-:Y:S01]  /*2050*/  IMAD R135, R113, 0x70, RZ ;  /* 0x0000007071877824 */ /* 0x004fe200078e02ff */
[----:B------:R-:W-:Y:S01]  /*2060*/  SHF.R.S32.HI R14, RZ, 0x1f, R123 ;  /* 0x0000001fff0e7819 */ /* 0x000fe2000001147b */
[----:B------:R-:W-:Y:S01]  /*2070*/  IMAD.SHL.U32 R139, R112, 0x40, RZ ;  /* 0x00000040708b7824 */ /* 0x000fe200078e00ff */
[----:B------:R-:W-:Y:S01]  /*2080*/  LOP3.LUT R28, R7, R5, R6, 0xfe, !PT ;  /* 0x00000005071c7212 */ /* 0x000fe200078efe06 */
[----:B------:R-:W-:Y:S01]  /*2090*/  VIADD R5, R18, 0x80 ;  /* 0x0000008012057836 */ /* 0x000fe20000000000 */
[----:B------:R-:W-:Y:S01]  /*20a0*/  LEA.HI R9, R9, R10, RZ, 0x2 ;  /* 0x0000000a09097211 */ /* 0x000fe200078f10ff */
[-C--:B------:R-:W-:Y:S01]  /*20b0*/  IMAD R10, R14, R112.reuse, RZ ;  /* 0x000000700e0a7224 */ /* 0x080fe200078e02ff */
[----:B------:R-:W-:Y:S01]  /*20c0*/  SHF.R.S32.HI R151, RZ, 0x1f, R204 ;  /* 0x0000001fff977819 */ /* 0x000fe200000114cc */
[----:B------:R-:W-:Y:S01]  /*20d0*/  IMAD.WIDE.U32 R6, R123, R112, RZ ;  /* 0x000000707b067225 */ /* 0x000fe200078e00ff */
[----:B------:R-:W-:-:S02]  /*20e0*/  ISETP.GE.AND P0, PT, R5, UR6, PT ;  /* 0x0000000605007c0c */ /* 0x000fc4000bf06270 */
[----:B------:R-:W-:Y:S01]  /*20f0*/  SHF.R.S32.HI R13, RZ, 0x1f, R9 ;  /* 0x0000001fff0d7819 */ /* 0x000fe20000011409 */
[-C--:B------:R-:W-:Y:S01]  /*2100*/  IMAD R11, R123, R113.reuse, R10 ;  /* 0x000000717b0b7224 */ /* 0x080fe200078e020a */
[----:B------:R-:W-:Y:S01]  /*2110*/  SEL R9, RZ, 0x10, P0 ;  /* 0x00000010ff097807 */ /* 0x000fe20000000000 */
[----:B------:R-:W-:Y:S01]  /*2120*/  IMAD R10, R151, R112, RZ ;  /* 0x00000070970a7224 */ /* 0x000fe200078e02ff */
[----:B------:R-:W-:Y:S01]  /*2130*/  ISETP.NE.U32.AND P0, PT, RZ, UR8, PT ;  /* 0x00000008ff007c0c */ /* 0x000fe2000bf05070 */
[----:B------:R-:W-:Y:S01]  /*2140*/  IMAD.IADD R7, R7, 0x1, R11 ;  /* 0x0000000107077824 */ /* 0x000fe200078e020b */
[----:B------:R-:W-:Y:S01]  /*2150*/  LEA.HI R13, R13, R204, RZ, 0x3 ;  /* 0x000000cc0d0d7211 */ /* 0x000fe200078f18ff */
[----:B------:R-:W-:Y:S01]  /*2160*/  IMAD R10, R204, R113, R10 ;  /* 0x00000071cc0a7224 */ /* 0x000fe200078e020a */
[----:B------:R-:W-:Y:S01]  /*2170*/  ISETP.NE.AND.EX P0, PT, RZ, UR9, PT, P0 ;  /* 0x00000009ff007c0c */ /* 0x000fe2000bf05300 */
[----:B------:R-:W-:Y:S01]  /*2180*/  IMAD.WIDE.U32 R116, R221, UR4, R6 ;  /* 0x00000004dd747c25 */ /* 0x000fe2000f8e0006 */
[----:B------:R-:W-:-:S02]  /*2190*/  LOP3.LUT R13, R13, 0xfffffff8, RZ, 0xc0, !PT ;  /* 0xfffffff80d0d7812 */ /* 0x000fc400078ec0ff */
[----:B------:R-:W-:Y:S01]  /*21a0*/  LOP3.LUT R28, R28, R9, RZ, 0xfc, !PT ;  /* 0x000000091c1c7212 */ /* 0x000fe200078efcff */
[----:B------:R-:W-:Y:S01]  /*21b0*/  IMAD R117, R221, UR5, R117 ;  /* 0x00000005dd757c24 */ /* 0x000fe2000f8e0275 */
[----:B------:R-:W-:Y:S01]  /*21c0*/  ULDC.64 UR4, c[0x0][0x310] ;  /* 0x0000c40000047ab9 */ /* 0x000fe20000000a00 */
[----:B------:R-:W-:Y:S01]  /*21d0*/  IMAD.IADD R134, R204, 0x1, -R13 ;  /* 0x00000001cc867824 */ /* 0x000fe200078e0a0d */
[----:B-1----:R-:W-:Y:S01]  /*21e0*/  ISETP.GE.AND P2, PT, R3, R15, PT ;  /* 0x0000000f0300720c */ /* 0x002fe20003f46270 */
[----:B------:R-:W-:Y:S01]  /*21f0*/  IMAD R7, R151, R106, RZ ;  /* 0x0000006a97077224 */ /* 0x000fe200078e02ff */
[----:B------:R-:W-:Y:S01]  /*2200*/  LOP3.LUT R20, R20, 0xfffffffb, RZ, 0xc0, !PT ;  /* 0xfffffffb14147812 */ /* 0x000fe200078ec0ff */
[----:B------:R-:W-:Y:S01]  /*2210*/  IMAD.WIDE.U32 R102, R204, R100, R18 ;  /* 0x00000064cc667225 */ /* 0x000fe200078e0012 */
[----:B------:R-:W-:Y:S02]  /*2220*/  LOP3.LUT P1, RZ, R134, 0x4, RZ, 0xc0, !PT ;  /* 0x0000000486ff7812 */ /* 0x000fe4000782c0ff */
[----:B------:R-:W-:Y:S01]  /*2230*/  SHF.R.S32.HI R23, RZ, 0x1f, R22 ;  /* 0x0000001fff177819 */ /* 0x000fe20000011416 */
[C---:B------:R-:W-:Y:S01]  /*2240*/  IMAD R11, R204.reuse, R107, R7 ;  /* 0x0000006bcc0b7224 */ /* 0x040fe200078e0207 */
[----:B------:R-:W-:Y:S01]  /*2250*/  SHF.R.U32.HI R29, RZ, 0x3, R208 ;  /* 0x00000003ff1d7819 */ /* 0x000fe200000116d0 */
[----:B------:R-:W-:Y:S01]  /*2260*/  IMAD R137, R101, 0x70, RZ ;  /* 0x0000007065897824 */ /* 0x000fe200078e02ff */
[C---:B------:R-:W-:Y:S01]  /*2270*/  IADD3 R122, P3, R204.reuse, R123, RZ ;  /* 0x0000007bcc7a7210 */ /* 0x040fe20007f7e0ff */
[----:B------:R-:W-:Y:S01]  /*2280*/  IMAD.WIDE.U32 R110, R204, R106, R22 ;  /* 0x0000006acc6e7225 */ /* 0x000fe200078e0016 */
[----:B------:R-:W-:-:S02]  /*2290*/  SHF.L.U64.HI R138, R112, 0x6, R113 ;  /* 0x00000006708a7819 */ /* 0x000fc40000010271 */
[----:B------:R-:W-:Y:S01]  /*22a0*/  SHF.R.S32.HI R152, RZ, 0x1f, R228 ;  /* 0x0000001fff987819 */ /* 0x000fe200000114e4 */
[----:B------:R-:W-:Y:S01]  /*22b0*/  IMAD.IADD R111, R111, 0x1, R11 ;  /* 0x000000016f6f7824 */ /* 0x000fe200078e020b */
[----:B0-----:R-:W-:Y:S01]  /*22c0*/  LEA.HI R179, R179, 0x8, RZ, 0x19 ;  /* 0x00000008b3b37811 */ /* 0x001fe200078fc8ff */
[----:B------:R-:W-:Y:S01]  /*22d0*/  IMAD.IADD R109, R11, 0x1, R109 ;  /* 0x000000010b6d7824 */ /* 0x000fe200078e026d */
[----:B------:R-:W-:Y:S01]  /*22e0*/  @P1 LOP3.LUT R20, R20, 0x4, RZ, 0xfc, !PT ;  /* 0x0000000414141812 */ /* 0x000fe200078efcff */
[----:B------:R-:W-:Y:S01]  /*22f0*/  IMAD.WIDE.U32 R104, R204, R100, R22 ;  /* 0x00000064cc687225 */ /* 0x000fe200078e0016 */
[----:B------:R-:W-:Y:S02]  /*2300*/  ISETP.GE.AND P1, PT, R0, R15, PT ;  /* 0x0000000f0000720c */ /* 0x000fe40003f26270 */
[----:B------:R-:W-:Y:S01]  /*2310*/  LOP3.LUT R20, R20, 0xfffffffe, RZ, 0xc0, !PT ;  /* 0xfffffffe14147812 */ /* 0x000fe200078ec0ff */
[----:B-----5:R-:W-:Y:S01]  /*2320*/  IMAD.WIDE.U32 R110, R150, R106, R110 ;  /* 0x0000006a966e7225 */ /* 0x020fe200078e006e */
[----:B------:R-:W-:-:S02]  /*2330*/  SEL R11, R15, RZ, P1 ;  /* 0x000000ff0f0b7207 */ /* 0x000fc40000800000 */
[----:B------:R-:W-:Y:S01]  /*2340*/  @P2 LOP3.LUT R20, R20, 0x1, RZ, 0xfc, !PT ;  /* 0x0000000114142812 */ /* 0x000fe200078efcff */
[----:B------:R-:W-:-:S04]  /*2350*/  IMAD.WIDE.U32 R108, R150, R106, R108 ;  /* 0x0000006a966c7225 */ /* 0x000fc800078e006c */
[----:B------:R0:W-:Y:S01]  /*2360*/  STL [R1+0x10], R20 ;  /* 0x0000101401007387 */ /* 0x0001e20000100800 */
[----:B------:R-:W-:Y:S02]  /*2370*/  IMAD.IADD R11, R0, 0x1, R11 ;  /* 0x00000001000b7824 */ /* 0x000fe400078e020b */
[----:B------:R-:W-:Y:S02]  /*2380*/  IMAD.SHL.U32 R132, R15, 0x2, RZ ;  /* 0x000000020f847824 */ /* 0x000fe400078e00ff */
[----:B------:R-:W-:Y:S01]  /*2390*/  IMAD.X R123, R14, 0x1, R151, P3 ;  /* 0x000000010e7b7824 */ /* 0x000fe200018e0697 */
[----:B------:R-:W-:Y:S02]  /*23a0*/  SHF.R.S32.HI R6, RZ, 0x1f, R8 ;  /* 0x0000001fff067819 */ /* 0x000fe40000011408 */
[----:B------:R-:W-:Y:S02]  /*23b0*/  SEL R37, R8, RZ, !P0 ;  /* 0x000000ff08257207 */ /* 0x000fe40004000000 */
[----:B------:R-:W-:-:S03]  /*23c0*/  SEL R6, R6, RZ, !P0 ;  /* 0x000000ff06067207 */ /* 0x000fc60004000000 */
[----:B------:R-:W-:-:S04]  /*23d0*/  IMAD.WIDE.U32 R116, R37, UR4, R116 ;  /* 0x0000000425747c25 */ /* 0x000fc8000f8e0074 */
[----:B------:R-:W-:-:S04]  /*23e0*/  IMAD R8, R6, UR4, RZ ;  /* 0x0000000406087c24 */ /* 0x000fc8000f8e02ff */
[----:B------:R-:W-:Y:S01]  /*23f0*/  IMAD R13, R37, UR5, R8 ;  /* 0x00000005250d7c24 */ /* 0x000fe2000f8e0208 */
[----:B------:R-:W-:Y:S01]  /*2400*/  ULDC.64 UR4, c[0x0][0x338] ;  /* 0x0000ce0000047ab9 */ /* 0x000fe20000000a00 */
[----:B------:R-:W-:-:S04]  /*2410*/  IMAD.WIDE.U32 R8, R204, R112, R18 ;  /* 0x00000070cc087225 */ /* 0x000fc800078e0012 */
[----:B------:R-:W-:Y:S01]  /*2420*/  IMAD R12, R6, UR4, RZ ;  /* 0x00000004060c7c24 */ /* 0x000fe2000f8e02ff */
[----:B------:R-:W-:Y:S01]  /*2430*/  IADD3 R6, P0, R116, R8, RZ ;  /* 0x0000000874067210 */ /* 0x000fe20007f1e0ff */
[----:B------:R-:W-:Y:S02]  /*2440*/  IMAD.IADD R7, R117, 0x1, R13 ;  /* 0x0000000175077824 */ /* 0x000fe400078e020d */
[----:B------:R-:W-:-:S03]  /*2450*/  IMAD.WIDE.U32 R114, R37, UR4, R114 ;  /* 0x0000000425727c25 */ /* 0x000fc6000f8e0072 */
[----:B------:R-:W-:Y:S01]  /*2460*/  IADD3.X R8, R7, R9, R10, P0, !PT ;  /* 0x0000000907087210 */ /* 0x000fe200007fe40a */
[----:B------:R-:W-:Y:S01]  /*2470*/  IMAD R9, R151, R100, RZ ;  /* 0x0000006497097224 */ /* 0x000fe200078e02ff */
[----:B------:R-:W-:Y:S01]  /*2480*/  ISETP.GE.AND P0, PT, R18, R15, PT ;  /* 0x0000000f1200720c */ /* 0x000fe20003f06270 */
[----:B------:R-:W-:Y:S01]  /*2490*/  IMAD R37, R37, UR5, R12 ;  /* 0x0000000525257c24 */ /* 0x000fe2000f8e020c */
[C---:B------:R-:W-:Y:S01]  /*24a0*/  SEL R10, R15.reuse, RZ, P2 ;  /* 0x000000ff0f0a7207 */ /* 0x040fe20001000000 */
[----:B------:R-:W-:Y:S01]  /*24b0*/  IMAD R13, R204, R101, R9 ;  /* 0x00000065cc0d7224 */ /* 0x000fe200078e0209 */
[----:B------:R-:W-:Y:S01]  /*24c0*/  SEL R9, R15, RZ, P0 ;  /* 0x000000ff0f097207 */ /* 0x000fe20000000000 */
[----:B------:R-:W-:Y:S01]  /*24d0*/  IMAD.WIDE.U32 R112, R112, 0x70, RZ ;  /* 0x0000007070707825 */ /* 0x000fe200078e00ff */
[----:B------:R-:W-:-:S03]  /*24e0*/  SHF.R.S32.HI R12, RZ, 0x1f, R11 ;  /* 0x0000001fff0c7819 */ /* 0x000fc6000001140b */
[----:B------:R-:W-:Y:S01]  /*24f0*/  IMAD.IADD R9, R18, 0x1, R9 ;  /* 0x0000000112097824 */ /* 0x000fe200078e0209 */
[CC--:B------:R-:W-:Y:S01]  /*2500*/  LEA.HI R26, R12.reuse, R11.reuse, RZ, 0x3 ;  /* 0x0000000b0c1a7211 */ /* 0x0c0fe200078f18ff */
[----:B0-----:R-:W-:Y:S02]  /*2510*/  IMAD.IADD R20, R3, 0x1, R10 ;  /* 0x0000000103147824 */ /* 0x001fe400078e020a */
[----:B------:R-:W-:Y:S01]  /*2520*/  IMAD.IADD R105, R105, 0x1, R13 ;  /* 0x0000000169697824 */ /* 0x000fe200078e020d */
[----:B------:R-:W-:Y:S01]  /*2530*/  SHF.R.S32.HI R10, RZ, 0x1f, R9 ;  /* 0x0000001fff0a7819 */ /* 0x000fe20000011409 */
[----:B------:R-:W-:Y:S01]  /*2540*/  IMAD.IADD R103, R13, 0x1, R103 ;  /* 0x000000010d677824 */ /* 0x000fe200078e0267 */
[----:B------:R-:W-:Y:S01]  /*2550*/  LEA.HI R13, R12, R11, RZ, 0x6 ;  /* 0x0000000b0c0d7211 */ /* 0x000fe200078f30ff */
[-C--:B------:R-:W-:Y:S01]  /*2560*/  IMAD.WIDE.U32 R104, R150, R100.reuse, R104 ;  /* 0x0000006496687225 */ /* 0x080fe200078e0068 */
[CC--:B------:R-:W-:Y:S02]  /*2570*/  LEA.HI R25, R10.reuse, R9.reuse, RZ, 0x3 ;  /* 0x000000090a197211 */ /* 0x0c0fe400078f18ff */
[----:B------:R-:W-:Y:S01]  /*2580*/  LEA.HI R9, R10, R9, RZ, 0x6 ;  /* 0x000000090a097211 */ /* 0x000fe200078f30ff */
[----:B------:R-:W-:Y:S01]  /*2590*/  IMAD.WIDE.U32 R102, R150, R100, R102 ;  /* 0x0000006496667225 */ /* 0x000fe200078e0066 */
[----:B------:R-:W-:-:S02]  /*25a0*/  SHF.R.S32.HI R13, RZ, 0x6, R13 ;  /* 0x00000006ff0d7819 */ /* 0x000fc4000001140d */
[----:B------:R-:W-:Y:S01]  /*25b0*/  SHF.R.S32.HI R10, RZ, 0x6, R9 ;  /* 0x00000006ff0a7819 */ /* 0x000fe20000011409 */
[----:B------:R-:W-:Y:S01]  /*25c0*/  IMAD.IADD R135, R113, 0x1, R135 ;  /* 0x0000000171877824 */ /* 0x000fe200078e0287 */
[----:B------:R-:W-:Y:S01]  /*25d0*/  LOP3.LUT R9, R213, 0x38, R25, 0xf8, !PT ;  /* 0x00000038d5097812 */ /* 0x000fe200078ef819 */
[--C-:B------:R-:W-:Y:S01]  /*25e0*/  IMAD R146, R13, 0x1c00, R215.reuse ;  /* 0x00001c000d927824 */ /* 0x100fe200078e02d7 */
[----:B------:R-:W-:Y:S01]  /*25f0*/  LOP3.LUT R11, R213, 0x38, R26, 0xf8, !PT ;  /* 0x00000038d50b7812 */ /* 0x000fe200078ef81a */
[----:B------:R-:W-:Y:S01]  /*2600*/  IMAD R147, R10, 0x1c00, R215 ;  /* 0x00001c000a937824 */ /* 0x000fe200078e02d7 */
[----:B------:R-:W-:Y:S01]  /*2610*/  LOP3.LUT R12, R208, 0x38, R25, 0xf8, !PT ;  /* 0x00000038d00c7812 */ /* 0x000fe200078ef819 */
[--C-:B------:R-:W-:Y:S01]  /*2620*/  IMAD R145, R10, 0x1c00, R216.reuse ;  /* 0x00001c000a917824 */ /* 0x100fe200078e02d8 */
[-C--:B------:R-:W-:Y:S01]  /*2630*/  LOP3.LUT R10, R9, R214.reuse, RZ, 0x3c, !PT ;  /* 0x000000d6090a7212 */ /* 0x080fe200078e3cff */
[----:B------:R-:W-:Y:S01]  /*2640*/  IMAD R142, R13, 0x1c00, R216 ;  /* 0x00001c000d8e7824 */ /* 0x000fe200078e02d8 */
[----:B------:R-:W-:Y:S01]  /*2650*/  SHF.R.S32.HI R21, RZ, 0x1f, R20 ;  /* 0x0000001fff157819 */ /* 0x000fe20000011414 */
[----:B------:R-:W-:Y:S01]  /*2660*/  IMAD.SHL.U32 R13, R100, 0x40, RZ ;  /* 0x00000040640d7824 */ /* 0x000fe200078e00ff */
[----:B------:R-:W-:Y:S01]  /*2670*/  LOP3.LUT R11, R11, R214, RZ, 0x3c, !PT ;  /* 0x000000d60b0b7212 */ /* 0x000fe200078e3cff */
[----:B------:R-:W-:Y:S01]  /*2680*/  IMAD.IADD R147, R147, 0x1, R10 ;  /* 0x0000000193937824 */ /* 0x000fe200078e020a */
[----:B------:R-:W-:Y:S01]  /*2690*/  LOP3.LUT R12, R12, R29, RZ, 0x3c, !PT ;  /* 0x0000001d0c0c7212 */ /* 0x000fe200078e3cff */
[----:B------:R-:W-:Y:S01]  /*26a0*/  IMAD.IADD R37, R115, 0x1, R37 ;  /* 0x0000000173257824 */ /* 0x000fe200078e0225 */
[-C--:B------:R-:W-:Y:S01]  /*26b0*/  LEA.HI R27, R21, R20.reuse, RZ, 0x3 ;  /* 0x00000014151b7211 */ /* 0x080fe200078f18ff */
[----:B------:R-:W-:Y:S01]  /*26c0*/  IMAD.IADD R146, R146, 0x1, R11 ;  /* 0x0000000192927824 */ /* 0x000fe200078e020b */
[----:B------:R-:W-:Y:S01]  /*26d0*/  LOP3.LUT R10, R208, 0x38, R26, 0xf8, !PT ;  /* 0x00000038d00a7812 */ /* 0x000fe200078ef81a */
[----:B------:R-:W-:Y:S01]  /*26e0*/  IMAD.IADD R145, R145, 0x1, R12 ;  /* 0x0000000191917824 */ /* 0x000fe200078e020c */
[----:B------:R-:W-:-:S02]  /*26f0*/  LEA.HI R20, R21, R20, RZ, 0x6 ;  /* 0x0000001415147211 */ /* 0x000fc400078f30ff */
[-C--:B------:R-:W-:Y:S01]  /*2700*/  LOP3.LUT R11, R10, R29.reuse, RZ, 0x3c, !PT ;  /* 0x0000001d0a0b7212 */ /* 0x080fe200078e3cff */
[----:B------:R-:W-:Y:S01]  /*2710*/  IMAD.SHL.U32 R10, R106, 0x40, RZ ;  /* 0x000000406a0a7824 */ /* 0x000fe200078e00ff */
[----:B------:R-:W-:Y:S02]  /*2720*/  SHF.R.S32.HI R20, RZ, 0x6, R20 ;  /* 0x00000006ff147819 */ /* 0x000fe40000011414 */
[----:B------:R-:W-:Y:S01]  /*2730*/  LOP3.LUT R9, R213, 0x38, R27, 0xf8, !PT ;  /* 0x00000038d5097812 */ /* 0x000fe200078ef81b */
[----:B------:R-:W-:Y:S01]  /*2740*/  IMAD.IADD R142, R142, 0x1, R11 ;  /* 0x000000018e8e7824 */ /* 0x000fe200078e020b */
[----:B------:R-:W-:Y:S01]  /*2750*/  LOP3.LUT R12, R208, 0x38, R27, 0xf8, !PT ;  /* 0x00000038d00c7812 */ /* 0x000fe200078ef81b */
[C---:B------:R-:W-:Y:S01]  /*2760*/  IMAD R144, R20.reuse, 0x1c00, R215 ;  /* 0x00001c0014907824 */ /* 0x040fe200078e02d7 */
[----:B------:R-:W-:Y:S01]  /*2770*/  LOP3.LUT R9, R9, R214, RZ, 0x3c, !PT ;  /* 0x000000d609097212 */ /* 0x000fe200078e3cff */
[----:B------:R-:W-:Y:S01]  /*2780*/  IMAD R141, R20, 0x1c00, R216 ;  /* 0x00001c00148d7824 */ /* 0x000fe200078e02d8 */
[----:B------:R-:W-:-:S02]  /*2790*/  LOP3.LUT R12, R12, R29, RZ, 0x3c, !PT ;  /* 0x0000001d0c0c7212 */ /* 0x000fc400078e3cff */
[----:B------:R-:W-:Y:S01]  /*27a0*/  SHF.R.S32.HI R11, RZ, 0x1f, R150 ;  /* 0x0000001fff0b7819 */ /* 0x000fe20000011496 */
[----:B------:R-:W-:Y:S01]  /*27b0*/  IMAD.IADD R144, R144, 0x1, R9 ;  /* 0x0000000190907824 */ /* 0x000fe200078e0209 */
[----:B------:R-:W-:Y:S01]  /*27c0*/  LOP3.LUT R21, R213, 0x18, R18, 0xf8, !PT ;  /* 0x00000018d5157812 */ /* 0x000fe200078ef812 */
[----:B------:R-:W-:Y:S01]  /*27d0*/  IMAD.IADD R141, R141, 0x1, R12 ;  /* 0x000000018d8d7824 */ /* 0x000fe200078e020c */
[----:B------:R-:W-:Y:S01]  /*27e0*/  SHF.R.S32.HI R119, RZ, 0x3, R25 ;  /* 0x00000003ff777819 */ /* 0x000fe20000011419 */
[----:B------:R-:W-:Y:S01]  /*27f0*/  IMAD R9, R11, R106, RZ ;  /* 0x0000006a0b097224 */ /* 0x000fe200078e02ff */
[----:B------:R-:W-:Y:S01]  /*2800*/  LOP3.LUT R140, R21, R214, RZ, 0x3c, !PT ;  /* 0x000000d6158c7212 */ /* 0x000fe200078e3cff */
[----:B------:R-:W-:Y:S01]  /*2810*/  IMAD R12, R11, R100, RZ ;  /* 0x000000640b0c7224 */ /* 0x000fe200078e02ff */
[----:B------:R-:W-:Y:S01]  /*2820*/  SHF.R.S32.HI R118, RZ, 0x3, R26 ;  /* 0x00000003ff767819 */ /* 0x000fe2000001141a */
[----:B------:R-:W-:Y:S01]  /*2830*/  VIADD R11, R18, 0xa0 ;  /* 0x000000a0120b7836 */ /* 0x000fe20000000000 */
[----:B------:R-:W-:Y:S01]  /*2840*/  SHF.R.S32.HI R99, RZ, 0x3, R27 ;  /* 0x00000003ff637819 */ /* 0x000fe2000001141b */
[----:B------:R-:W-:Y:S01]  /*2850*/  IMAD R33, R150, R107, R9 ;  /* 0x0000006b96217224 */ /* 0x000fe200078e0209 */
[----:B------:R-:W-:Y:S01]  /*2860*/  SHF.L.U64.HI R9, R106, 0x6, R107 ;  /* 0x000000066a097819 */ /* 0x000fe2000001026b */
[----:B------:R-:W-:Y:S01]  /*2870*/  IMAD R35, R150, R101, R12 ;  /* 0x0000006596237224 */ /* 0x000fe200078e020c */
[----:B------:R-:W-:Y:S01]  /*2880*/  ISETP.GE.AND P2, PT, R11, UR6, PT ;  /* 0x000000060b007c0c */ /* 0x000fe2000bf46270 */
[----:B------:R-:W-:Y:S01]  /*2890*/  IMAD.WIDE.U32 R106, R106, 0x70, RZ ;  /* 0x000000706a6a7825 */ /* 0x000fe200078e00ff */
[----:B------:R-:W-:-:S02]  /*28a0*/  SHF.L.U64.HI R12, R100, 0x6, R101 ;  /* 0x00000006640c7819 */ /* 0x000fc40000010265 */
[----:B------:R-:W-:Y:S01]  /*28b0*/  SEL R29, RZ, 0x20, P2 ;  /* 0x00000020ff1d7807 */ /* 0x000fe20001000000 */
[----:B------:R-:W-:Y:S01]  /*28c0*/  IMAD.WIDE.U32 R100, R100, 0x70, RZ ;  /* 0x0000007064647825 */ /* 0x000fe200078e00ff */
[----:B------:R-:W-:Y:S02]  /*28d0*/  LOP3.LUT R25, R25, 0xfffffff8, RZ, 0xc0, !PT ;  /* 0xfffffff819197812 */ /* 0x000fe400078ec0ff */
[----:B------:R-:W-:Y:S01]  /*28e0*/  LOP3.LUT R36, R28, R29, RZ, 0xfc, !PT ;  /* 0x0000001d1c247212 */ /* 0x000fe200078efcff */
[----:B------:R-:W-:Y:S01]  /*28f0*/  IMAD.IADD R14, R111, 0x1, R33 ;  /* 0x000000016f0e7824 */ /* 0x000fe200078e0221 */
[----:B------:R-:W-:Y:S01]  /*2900*/  LOP3.LUT R26, R26, 0xfffffff8, RZ, 0xc0, !PT ;  /* 0xfffffff81a1a7812 */ /* 0x000fe200078ec0ff */
[----:B------:R-:W-:Y:S01]  /*2910*/  IMAD.IADD R15, R33, 0x1, R109 ;  /* 0x00000001210f7824 */ /* 0x000fe200078e026d */
[----:B------:R-:W-:Y:S01]  /*2920*/  LOP3.LUT R27, R27, 0xfffffff8, RZ, 0xc0, !PT ;  /* 0xfffffff81b1b7812 */ /* 0x000fe200078ec0ff */
[----:B------:R-:W-:Y:S01]  /*2930*/  IMAD.IADD R20, R105, 0x1, R35 ;  /* 0x0000000169147824 */ /* 0x000fe200078e0223 */
[C---:B------:R-:W-:Y:S01]  /*2940*/  LOP3.LUT R32, R36.reuse, 0x2, RZ, 0xc0, !PT ;  /* 0x0000000224207812 */ /* 0x040fe200078ec0ff */
[----:B------:R-:W-:Y:S01]  /*2950*/  IMAD.IADD R21, R35, 0x1, R103 ;  /* 0x0000000123157824 */ /* 0x000fe200078e0267 */
[C---:B------:R-:W-:Y:S01]  /*2960*/  LOP3.LUT R33, R36.reuse, 0x4, RZ, 0xc0, !PT ;  /* 0x0000000424217812 */ /* 0x040fe200078ec0ff */
[----:B------:R-:W-:Y:S01]  /*2970*/  IMAD.IADD R136, R107, 0x1, R31 ;  /* 0x000000016b887824 */ /* 0x000fe200078e021f */
[C---:B------:R-:W-:Y:S01]  /*2980*/  LOP3.LUT R34, R36.reuse, 0x8, RZ, 0xc0, !PT ;  /* 0x0000000824227812 */ /* 0x040fe200078ec0ff */
[----:B------:R-:W-:Y:S01]  /*2990*/  IMAD.IADD R140, R215, 0x1, R140 ;  /* 0x00000001d78c7824 */ /* 0x000fe200078e028c */
[----:B------:R-:W-:Y:S01]  /*29a0*/  LOP3.LUT R35, R36, 0x10, RZ, 0xc0, !PT ;  /* 0x0000001024237812 */ /* 0x000fe200078ec0ff */
[----:B------:R-:W-:Y:S01]  /*29b0*/  IMAD.IADD R137, R101, 0x1, R137 ;  /* 0x0000000165897824 */ /* 0x000fe200078e0289 */
[----:B------:R-:W-:-:S02]  /*29c0*/  LOP3.LUT R28, R28, 0x1, RZ, 0xc0, !PT ;  /* 0x000000011c1c7812 */ /* 0x000fc400078ec0ff */
[----:B------:R-:W-:Y:S02]  /*29d0*/  SHF.R.S32.HI R29, RZ, 0x1f, R25 ;  /* 0x0000001fff1d7819 */ /* 0x000fe40000011419 */
[----:B------:R-:W-:Y:S02]  /*29e0*/  SHF.R.S32.HI R30, RZ, 0x1f, R26 ;  /* 0x0000001fff1e7819 */ /* 0x000fe4000001141a */
[----:B------:R-:W-:Y:S02]  /*29f0*/  SHF.R.S32.HI R31, RZ, 0x1f, R27 ;  /* 0x0000001fff1f7819 */ /* 0x000fe4000001141b */
[----:B------:R-:W-:-:S07]  /*2a00*/  LOP3.LUT R36, R36, 0x20, RZ, 0xc0, !PT ;  /* 0x0000002024247812 */ /* 0x000fce00078ec0ff */
.L_x_3752:
[----:B--23--:R-:W2:Y:S01]  /*2a10*/  LDL.LU R43, [R1+0x10] ;  /* 0x00001000012b7983 */ /* 0x00cea20000300800 */
[----:B-----5:R-:W-:Y:S01]  /*2a20*/  VIADD R49, R24, 0xffffffff ;  /* 0xffffffff18317836 */ /* 0x020fe20000000000 */
[----:B0-----:R-:W0:Y:S01]  /*2a30*/  LDC.64 R124, c[0x0][0x2e8] ;  /* 0x0000ba00ff7c7b82 */ /* 0x001e220000000a00 */
[----:B------:R-:W-:Y:S01]  /*2a40*/  LOP3.LUT P4, RZ, R134, 0x4, RZ, 0xc0, !PT ;  /* 0x0000000486ff7812 */ /* 0x000fe2000788c0ff */
        /* <DEDUP_REMOVED lines=8> */
[----:B------:R-:W-:Y:S02]  /*2ad0*/  IMAD.IADD R92, R127, 0x1, R39 ;  /* 0x000000017f5c7824 */ /* 0x000fe400078e0227 */
[----:B------:R-:W-:-:S03]  /*2ae0*/  IMAD R39, R17, 0x5400, R140 ;  /* 0x0000540011277824 */ /* 0x000fc600078e028c */
[----:B------:R-:W-:Y:S02]  /*2af0*/  IADD3.X R38, R8, R92, R138, P2, P3 ;  /* 0x0000005c08267210 */ /* 0x000fe400017e648a */
[----:B------:R-:W-:-:S04]  /*2b00*/  IADD3 R40, P3, R6, R126, RZ ;  /* 0x0000007e06287210 */ /* 0x000fc80007f7e0ff */
[-C--:B0-----:R-:W-:Y:S01]  /*2b10*/  LEA R46, P2, R40, R124.reuse, 0x1 ;  /* 0x0000007c282e7211 */ /* 0x081fe200078408ff */
[----:B------:R-:W-:Y:S01]  /*2b20*/  IMAD.X R41, R92, 0x1, R8, P3 ;  /* 0x000000015c297824 */ /* 0x000fe200018e0608 */
[----:B------:R-:W-:-:S04]  /*2b30*/  LEA R44, P3, R24, R124, 0x1 ;  /* 0x0000007c182c7211 */ /* 0x000fc800078608ff */
[----:B------:R-:W-:Y:S01]  /*2b40*/  LEA.HI.X R45, R24, R125, R38, 0x1, P3 ;  /* 0x0000007d182d7211 */ /* 0x000fe200018f0c26 */
[----:B------:R-:W-:Y:S01]  /*2b50*/  IMAD R38, R39, 0x2, R120 ;  /* 0x0000000227267824 */ /* 0x000fe200078e0278 */
[----:B------:R-:W-:Y:S01]  /*2b60*/  ISETP.GT.AND P3, PT, R49, R133, PT ;  /* 0x000000853100720c */ /* 0x000fe20003f64270 */
[----:B------:R-:W-:Y:S01]  /*2b70*/  IMAD.MOV.U32 R24, RZ, RZ, R49 ;  /* 0x000000ffff187224 */ /* 0x000fe200078e0031 */
[----:B------:R-:W-:Y:S01]  /*2b80*/  LEA.HI.X R47, R40, R125, R41, 0x1, P2 ;  /* 0x0000007d282f7211 */ /* 0x000fe200010f0c29 */
[----:B------:R-:W-:Y:S01]  /*2b90*/  VIADD R41, R39, 0x20 ;  /* 0x0000002027297836 */ /* 0x000fe20000000000 */
[----:B-1----:R-:W-:Y:S01]  /*2ba0*/  ISETP.GE.AND P2, PT, R121, 0x1, PT ;  /* 0x000000017900780c */ /* 0x002fe20003f46270 */
[----:B------:R-:W-:-:S04]  /*2bb0*/  @P4 VIADD R41, R39, 0xffffffe0 ;  /* 0xffffffe027294836 */ /* 0x000fc80000000000 */
[----:B------:R-:W-:Y:S01]  /*2bc0*/  IMAD R39, R41, 0x2, R120 ;  /* 0x0000000229277824 */ /* 0x000fe200078e0278 */
        /* <DEDUP_REMOVED lines=8> */
[----:B------:R-:W-:Y:S02]  /*2c50*/  IMAD R96, R24, -0x70, R2 ;  /* 0xffffff9018607824 */ /* 0x000fe400078e0202 */
[C---:B------:R-:W-:Y:S02]  /*2c60*/  IMAD R41, R42.reuse, R106, R41 ;  /* 0x0000006a2a297224 */ /* 0x040fe400078e0229 */
[----:B------:R-:W-:Y:S01]  /*2c70*/  IMAD R43, R42, R100, R43 ;  /* 0x000000642a2b7224 */ /* 0x000fe200078e022b */
[----:B------:R-:W-:Y:S01]  /*2c80*/  VIMNMX R96, R96, 0x70, PT ;  /* 0x0000007060607848 */ /* 0x000fe20003fe0100 */
[----:B------:R-:W-:-:S04]  /*2c90*/  IMAD.WIDE.U32 R90, R106, R49, RZ ;  /* 0x000000316a5a7225 */ /* 0x000fc800078e00ff */
        /* <DEDUP_REMOVED lines=30> */
[----:B------:R-:W-:Y:S06]  /*2e80*/  @P3 BRA `(.L_x_3657) ;  /* 0x0000000000a03947 */ /* 0x000fec0003800000 */
[----:B------:R-:W-:Y:S01]  /*2e90*/  IADD3 R41, P2, R110, R90, RZ ;  /* 0x0000005a6e297210 */ /* 0x000fe20007f5e0ff */
[----:B------:R-:W-:Y:S01]  /*2ea0*/  ULDC.64 UR4, c[0x0][0x3e8] ;  /* 0x0000fa0000047ab9 */ /* 0x000fe20000000a00 */
[----:B------:R-:W-:Y:S02]  /*2eb0*/  CS2R R124, SRZ ;  /* 0x00000000007c7805 */ /* 0x000fe4000001ff00 */
[----:B------:R-:W-:Y:S01]  /*2ec0*/  CS2R R126, SRZ ;  /* 0x00000000007e7805 */ /* 0x000fe2000001ff00 */
[----:B------:R-:W-:Y:S01]  /*2ed0*/  IMAD.X R42, R97, 0x1, R14, P2 ;  /* 0x00000001612a7824 */ /* 0x000fe200010e060e */
[----:B------:R-:W-:-:S05]  /*2ee0*/  IADD3 R43, P2, R104, R88, RZ ;  /* 0x00000058682b7210 */ /* 0x000fca0007f5e0ff */
[----:B------:R-:W-:Y:S01]  /*2ef0*/  IMAD.X R72, R98, 0x1, R20, P2 ;  /* 0x0000000162487824 */ /* 0x000fe200010e0614 */
        /* <DEDUP_REMOVED lines=33> */
.L_x_3657:
[----:B------:R-:W-:Y:S05]  /*3110*/  BSYNC B1 ;  /* 0x0000000000017941 */ /* 0x000fea0003800000 */
.L_x_3656:
[----:B------:R-:W-:Y:S01]  /*3120*/  ISETP.GE.AND P4, PT, R228, R96, PT ;  /* 0x00000060e400720c */ /* 0x000fe20003f86270 */
[----:B------:R-:W-:Y:S01]  /*3130*/  BSSY B1, `(.L_x_3658) ;  /* 0x000002c000017945 */ /* 0x000fe20003800000 */
[----:B-----5:R-:W-:Y:S02]  /*3140*/  IMAD.MOV.U32 R129, RZ, RZ, R72 ;  /* 0x000000ffff817224 */ /* 0x020fe400078e0048 */
[----:B------:R-:W-:-:S09]  /*3150*/  IMAD.MOV.U32 R128, RZ, RZ, R73 ;  /* 0x000000ffff807224 */ /* 0x000fd200078e0049 */
[----:B------:R-:W-:Y:S05]  /*3160*/  @P4 BRA `(.L_x_3659) ;  /* 0x0000000000a04947 */ /* 0x000fea0003800000 */
[----:B------:R-:W-:Y:S01]  /*3170*/  IADD3 R90, P2, P5, R110, R90, R10 ;  /* 0x0000005a6e5a7210 */ /* 0x000fe20007d5e00a */
[----:B------:R-:W-:Y:S01]  /*3180*/  ULDC.64 UR4, c[0x0][0x3e8] ;  /* 0x0000fa0000047ab9 */ /* 0x000fe20000000a00 */
[----:B------:R-:W-:Y:S02]  /*3190*/  CS2R R68, SRZ ;  /* 0x0000000000447805 */ /* 0x000fe4000001ff00 */
[----:B------:R-:W-:Y:S02]  /*31a0*/  CS2R R70, SRZ ;  /* 0x0000000000467805 */ /* 0x000fe4000001ff00 */
[----:B------:R-:W-:Y:S02]  /*31b0*/  IADD3.X R97, R14, R97, R9, P2, P5 ;  /* 0x000000610e617210 */ /* 0x000fe400017ea409 */
[----:B------:R-:W-:-:S04]  /*31c0*/  IADD3 R88, P2, P5, R104, R88, R13 ;  /* 0x0000005868587210 */ /* 0x000fc80007d5e00d */
[----:B0-----:R-:W-:Y:S02]  /*31d0*/  IADD3.X R43, R20, R98, R12, P2, P5 ;  /* 0x00000062142b7210 */ /* 0x001fe400017ea40c */
        /* <DEDUP_REMOVED lines=33> */
.L_x_3659:
[----:B------:R-:W-:Y:S05]  /*33f0*/  BSYNC B1 ;  /* 0x0000000000017941 */ /* 0x000fea0003800000 */
.L_x_3658:
[----:B01----:R-:W-:Y:S01]  /*3400*/  IMAD.MOV.U32 R43, RZ, RZ, R76 ;  /* 0x000000ffff2b7224 */ /* 0x003fe200078e004c */
[----:B------:R-:W-:Y:S01]  /*3410*/  PRMT R162, R129, 0x5410, R128 ;  /* 0x0000541081a27816 */ /* 0x000fe20000000080 */
[----:B------:R-:W-:Y:S01]  /*3420*/  IMAD.MOV.U32 R40, RZ, RZ, R80 ;  /* 0x000000ffff287224 */ /* 0x000fe200078e0050 */
[----:B------:R-:W-:Y:S01]  /*3430*/  ISETP.NE.AND P2, PT, R212, 0x3, PT ;  /* 0x00000003d400780c */ /* 0x000fe20003f45270 */
        /* <DEDUP_REMOVED lines=38> */
[----:B------:R-:W-:Y:S01]  /*36a0*/  PRMT R91, R40, 0x7610, R91 ;  /* 0x00007610285b7816 */ /* 0x000fe2000000005b */
[----:B-----5:R-:W-:Y:S01]  /*36b0*/  IMAD.MOV.U32 R40, RZ, RZ, R49 ;  /* 0x000000ffff287224 */ /* 0x020fe200078e0031 */
        /* <DEDUP_REMOVED lines=38> */
.L_x_3660:
[----:B------:R-:W-:Y:S01]  /*3920*/  IMAD R97, R17, 0x8, R16 ;  /* 0x0000000811617824 */ /* 0x000fe200078e0210 */
[----:B------:R-:W-:Y:S01]  /*3930*/  SHF.L.U32 R98, R205, 0x1f, RZ ;  /* 0x0000001fcd627819 */ /* 0x000fe200000006ff */
[----:B------:R-:W-:Y:S03]  /*3940*/  BSSY B1, `(.L_x_3661) ;  /* 0x0000003000017945 */ /* 0x000fe60003800000 */
[----:B------:R-:W0:Y:S02]  /*3950*/  SYNCS.PHASECHK.TRANS64.TRYWAIT P5, [R97+URZ+0x36890], R98 ;  /* 0x03689062610075a7 */ /* 0x000e2400080a017f */
[----:B0-----:R-:W-:Y:S05]  /*3960*/  @!P5 BRA `(.L_x_3662) ;  /* 0x000002500084d947 */ /* 0x001fea0003800000 */
.L_x_4025:
[----:B------:R-:W-:Y:S05]  /*3970*/  BSYNC B1 ;  /* 0x0000000000017941 */ /* 0x000fea0003800000 */
.L_x_3661:
        /* <DEDUP_REMOVED lines=21> */
[----:B------:R-:W-:Y:S01]  /*3ad0*/  FMUL.FTZ R41, R126, R91 ;  /* 0x0000005b7e297220 */ /* 0x000fe20000410000 */
        /* <DEDUP_REMOVED lines=8> */
[----:B------:R-:W-:-:S02]  /*3b60*/  IMAD.U32 R130, R90, 0x10000, RZ ;  /* 0x000100005a827824 */ /* 0x000fc400078e00ff */
[----:B------:R-:W-:Y:S02]  /*3b70*/  IMAD.U32 R126, R42, 0x10000, RZ ;  /* 0x000100002a7e7824 */ /* 0x000fe400078e00ff */
[C---:B------:R-:W-:Y:S01]  /*3b80*/  FMUL.FTZ R42, R127.reuse, R125 ;  /* 0x0000007d7f2a7220 */ /* 0x040fe20000410000 */
[-C--:B------:R-:W-:Y:S01]  /*3b90*/  FMUL.FTZ R127, R127, R130.reuse ;  /* 0x000000827f7f7220 */ /* 0x080fe20000410000 */
[----:B------:R-:W-:Y:S02]  /*3ba0*/  F2FP.BF16.F32.PACK_AB R41, R91, R41 ;  /* 0x000000295b29723e */ /* 0x000fe400000010ff */
[C---:B------:R-:W-:Y:S01]  /*3bb0*/  FFMA.FTZ R42, R126.reuse, R130, -R42 ;  /* 0x000000827e2a7223 */ /* 0x040fe2000001082a */
[----:B------:R-:W-:Y:S01]  /*3bc0*/  FFMA.FTZ R125, R126, R125, R127 ;  /* 0x0000007d7e7d7223 */ /* 0x000fe2000001007f */
[C---:B------:R-:W-:Y:S01]  /*3bd0*/  LOP3.LUT R126, R43.reuse, 0xffff0000, RZ, 0xc0, !PT ;  /* 0xffff00002b7e7812 */ /* 0x040fe200078ec0ff */
[----:B------:R-:W-:Y:S01]  /*3be0*/  IMAD.U32 R43, R43, 0x10000, RZ ;  /* 0x000100002b2b7824 */ /* 0x000fe200078e00ff */
[----:B------:R-:W-:-:S02]  /*3bf0*/  LOP3.LUT R127, R90, 0xffff0000, RZ, 0xc0, !PT ;  /* 0xffff00005a7f7812 */ /* 0x000fc400078ec0ff */
[----:B------:R-:W-:Y:S01]  /*3c00*/  F2FP.BF16.F32.PACK_AB R42, R125, R42 ;  /* 0x0000002a7d2a723e */ /* 0x000fe200000010ff */
[CC--:B------:R-:W-:Y:S02]  /*3c10*/  FMUL.FTZ R90, R126.reuse, R124.reuse ;  /* 0x0000007c7e5a7220 */ /* 0x0c0fe40000410000 */
[-C--:B------:R-:W-:Y:S02]  /*3c20*/  FMUL.FTZ R126, R126, R127.reuse ;  /* 0x0000007f7e7e7220 */ /* 0x080fe40000410000 */
        /* <DEDUP_REMOVED lines=12> */
.L_x_3668:
[----:B------:R-:W-:Y:S05]  /*3cf0*/  BSYNC B3 ;  /* 0x0000000000037941 */ /* 0x000fea0003800000 */
.L_x_3667:
[----:B--2---:R1:W-:Y:S02]  /*3d00*/  STG.E.128 desc[UR60][R46.64], R40 ;  /* 0x000000282e007986 */ /* 0x0043e4000c101d3c */
.L_x_3666:
[----:B------:R-:W-:Y:S05]  /*3d10*/  BSYNC B2 ;  /* 0x0000000000027941 */ /* 0x000fea0003800000 */
.L_x_3665:
        /* <DEDUP_REMOVED lines=9> */
[----:B------:R-:W-:Y:S02]  /*3db0*/  PRMT R91, R172, 0x5410, R91 ;  /* 0x00005410ac5b7816 */ /* 0x000fe4000000005b */
[----:B------:R-:W-:Y:S02]  /*3dc0*/  SHF.R.U32.HI R89, RZ, 0x10, R95 ;  /* 0x00000010ff597819 */ /* 0x000fe4000001165f */
[----:B------:R-:W-:Y:S02]  /*3dd0*/  PRMT R88, R170, 0x5432, R88 ;  /* 0x00005432aa587816 */ /* 0x000fe40000000058 */
[----:B--2---:R-:W-:-:S02]  /*3de0*/  LOP3.LUT R95, R41, 0xffff0000, RZ, 0xc0, !PT ;  /* 0xffff0000295f7812 */ /* 0x004fc400078ec0ff */
[C---:B------:R-:W-:Y:S01]  /*3df0*/  LOP3.LUT R94, R91.reuse, 0xffff0000, RZ, 0xc0, !PT ;  /* 0xffff00005b5e7812 */ /* 0x040fe200078ec0ff */
[----:B------:R-:W-:Y:S01]  /*3e00*/  IMAD.U32 R91, R91, 0x10000, RZ ;  /* 0x000100005b5b7824 */ /* 0x000fe200078e00ff */
[----:B------:R-:W-:Y:S01]  /*3e10*/  SHF.R.U32.HI R92, RZ, 0x10, R93 ;  /* 0x00000010ff5c7819 */ /* 0x000fe2000001165d */
[----:B------:R-:W-:Y:S01]  /*3e20*/  IMAD.U32 R93, R41, 0x10000, RZ ;  /* 0x00010000295d7824 */ /* 0x000fe200078e00ff */
[C---:B------:R-:W-:Y:S01]  /*3e30*/  LOP3.LUT R41, R88.reuse, 0xffff0000, RZ, 0xc0, !PT ;  /* 0xffff000058297812 */ /* 0x040fe200078ec0ff */
[----:B------:R-:W-:Y:S01]  /*3e40*/  FMUL.FTZ R90, R95, R94 ;  /* 0x0000005e5f5a7220 */ /* 0x000fe20000410000 */
[----:B------:R-:W-:Y:S01]  /*3e50*/  PRMT R89, R173, 0x5410, R89 ;  /* 0x00005410ad597816 */ /* 0x000fe20000000059 */
[----:B------:R-:W-:Y:S01]  /*3e60*/  IMAD.U32 R88, R88, 0x10000, RZ ;  /* 0x0001000058587824 */ /* 0x000fe200078e00ff */
[----:B------:R-:W-:Y:S01]  /*3e70*/  PRMT R92, R171, 0x5432, R92 ;  /* 0x00005432ab5c7816 */ /* 0x000fe2000000005c */
[-C--:B------:R-:W-:Y:S01]  /*3e80*/  FFMA.FTZ R90, R93, R41.reuse, -R90 ;  /* 0x000000295d5a7223 */ /* 0x080fe2000001085a */
[----:B------:R-:W-:-:S03]  /*3e90*/  FMUL.FTZ R41, R95, R41 ;  /* 0x000000295f297220 */ /* 0x000fc60000410000 */
[----:B------:R-:W-:Y:S02]  /*3ea0*/  IMAD.U32 R95, R92, 0x10000, RZ ;  /* 0x000100005c5f7824 */ /* 0x000fe400078e00ff */
[----:B------:R-:W-:Y:S01]  /*3eb0*/  FFMA.FTZ R41, R93, R94, R41 ;  /* 0x0000005e5d297223 */ /* 0x000fe20000010029 */
[C---:B------:R-:W-:Y:S01]  /*3ec0*/  LOP3.LUT R94, R42.reuse, 0xffff0000, RZ, 0xc0, !PT ;  /* 0xffff00002a5e7812 */ /* 0x040fe200078ec0ff */
        /* <DEDUP_REMOVED lines=27> */
.L_x_3672:
[----:B------:R-:W-:Y:S05]  /*4080*/  BSYNC B3 ;  /* 0x0000000000037941 */ /* 0x000fea0003800000 */
.L_x_3671:
[----:B--2---:R2:W-:Y:S02]  /*4090*/  STG.E.128 desc[UR60][R46.64+0x40], R40 ;  /* 0x000040282e007986 */ /* 0x0045e4000c101d3c */
.L_x_3670:
[----:B------:R-:W-:Y:S05]  /*40a0*/  BSYNC B2 ;  /* 0x0000000000027941 */ /* 0x000fea0003800000 */
.L_x_3669:
        /* <DEDUP_REMOVED lines=15> */
[C---:B------:R-:W-:Y:S01]  /*41a0*/  LOP3.LUT R90, R87.reuse, 0xffff0000, RZ, 0xc0, !PT ;  /* 0xffff0000575a7812 */ /* 0x040fe200078ec0ff */
[----:B------:R-:W-:Y:S01]  /*41b0*/  IMAD.U32 R87, R87, 0x10000, RZ ;  /* 0x0001000057577824 */ /* 0x000fe200078e00ff */
[C---:B------:R-:W-:Y:S01]  /*41c0*/  LOP3.LUT R86, R84.reuse, 0xffff0000, RZ, 0xc0, !PT ;  /* 0xffff000054567812 */ /* 0x040fe200078ec0ff */
[----:B------:R-:W-:Y:S02]  /*41d0*/  IMAD.U32 R84, R84, 0x10000, RZ ;  /* 0x0001000054547824 */ /* 0x000fe400078e00ff */
[C---:B------:R-:W-:Y:S02]  /*41e0*/  FMUL.FTZ R91, R92.reuse, R90 ;  /* 0x0000005a5c5b7220 */ /* 0x040fe40000410000 */
[-C--:B------:R-:W-:Y:S01]  /*41f0*/  FMUL.FTZ R41, R92, R86.reuse ;  /* 0x000000565c297220 */ /* 0x080fe20000410000 */
[C---:B------:R-:W-:Y:S01]  /*4200*/  LOP3.LUT R92, R42.reuse, 0xffff0000, RZ, 0xc0, !PT ;  /* 0xffff00002a5c7812 */ /* 0x040fe200078ec0ff */
[----:B------:R-:W-:Y:S01]  /*4210*/  FFMA.FTZ R86, R85, R86, -R91 ;  /* 0x0000005655567223 */ /* 0x000fe2000001085b */
[----:B------:R-:W-:-:S02]  /*4220*/  IMAD.U32 R42, R42, 0x10000, RZ ;  /* 0x000100002a2a7824 */ /* 0x000fc400078e00ff */
[----:B------:R-:W-:Y:S01]  /*4230*/  FFMA.FTZ R85, R85, R90, R41 ;  /* 0x0000005a55557223 */ /* 0x000fe20000010029 */
[----:B------:R-:W-:Y:S02]  /*4240*/  PRMT R41, R169, 0x5432, R88 ;  /* 0x00005432a9297816 */ /* 0x000fe40000000058 */
[----:B------:R-:W-:Y:S02]  /*4250*/  PRMT R88, R171, 0x5410, R89 ;  /* 0x00005410ab587816 */ /* 0x000fe40000000059 */
[----:B------:R-:W-:Y:S01]  /*4260*/  F2FP.BF16.F32.PACK_AB R85, R85, R86 ;  /* 0x000000565555723e */ /* 0x000fe200000010ff */
[C---:B------:R-:W-:Y:S01]  /*4270*/  IMAD.U32 R90, R41.reuse, 0x10000, RZ ;  /* 0x00010000295a7824 */ /* 0x040fe200078e00ff */
[----:B------:R-:W-:Y:S01]  /*4280*/  LOP3.LUT R41, R41, 0xffff0000, RZ, 0xc0, !PT ;  /* 0xffff000029297812 */ /* 0x000fe200078ec0ff */
[C---:B------:R-:W-:Y:S01]  /*4290*/  IMAD.U32 R89, R88.reuse, 0x10000, RZ ;  /* 0x0001000058597824 */ /* 0x040fe200078e00ff */
[----:B------:R-:W-:-:S03]  /*42a0*/  LOP3.LUT R88, R88, 0xffff0000, RZ, 0xc0, !PT ;  /* 0xffff000058587812 */ /* 0x000fc600078ec0ff */
        /* <DEDUP_REMOVED lines=17> */
[----:B------:R-:W-:-:S05]  /*43c0*/  FFMA.FTZ R41, R40, R87, R41 ;  /* 0x0000005728297223 */ /* 0x000fca0000010029 */
[----:B------:R-:W-:Y:S01]  /*43d0*/  F2FP.BF16.F32.PACK_AB R41, R41, R43 ;  /* 0x0000002b2929723e */ /* 0x000fe200000010ff */
[----:B------:R-:W-:Y:S02]  /*43e0*/  IMAD.MOV.U32 R43, RZ, RZ, R42 ;  /* 0x000000ffff2b7224 */ /* 0x000fe400078e002a */
[----:B------:R-:W-:Y:S02]  /*43f0*/  IMAD.MOV.U32 R42, RZ, RZ, R91 ;  /* 0x000000ffff2a7224 */ /* 0x000fe400078e005b */
[----:B------:R-:W-:Y:S02]  /*4400*/  IMAD.MOV.U32 R40, RZ, RZ, R41 ;  /* 0x000000ffff287224 */ /* 0x000fe400078e0029 */
[----:B------:R-:W-:-:S07]  /*4410*/  IMAD.MOV.U32 R41, RZ, RZ, R85 ;  /* 0x000000ffff297224 */ /* 0x000fce00078e0055 */
.L_x_3676:
[----:B------:R-:W-:Y:S05]  /*4420*/  BSYNC B3 ;  /* 0x0000000000037941 */ /* 0x000fea0003800000 */
.L_x_3675:
[----:B--2---:R3:W-:Y:S02]  /*4430*/  STG.E.128 desc[UR60][R46.64+0x80], R40 ;  /* 0x000080282e007986 */ /* 0x0047e4000c101d3c */
.L_x_3674:
[----:B------:R-:W-:Y:S05]  /*4440*/  BSYNC B2 ;  /* 0x0000000000027941 */ /* 0x000fea0003800000 */
.L_x_3673:
[----:B------:R-:W-:Y:S01]  /*4450*/  ISETP.NE.AND P3, PT, R34, RZ, PT ;  /* 0x000000ff2200720c */ /* 0x000fe20003f65270 */
[----:B------:R-:W-:-:S12]  /*4460*/  BSSY B2, `(.L_x_3677) ;  /* 0x0000038000027945 */ /* 0x000fd80003800000 */
[----:B------:R-:W-:Y:S05]  /*4470*/  @!P3 BRA `(.L_x_3678) ;  /* 0x0000000000d8b947 */ /* 0x000fea0003800000 */
[----:B-123--:R1:W2:Y:S01]  /*4480*/  LDS.128 R40, [R39+0x24800] ;  /* 0x0248000027287984 */ /* 0x00e2a20000000c00 */
        /* <DEDUP_REMOVED lines=51> */
.L_x_3680:
[----:B------:R-:W-:Y:S05]  /*47c0*/  BSYNC B3 ;  /* 0x0000000000037941 */ /* 0x000fea0003800000 */
.L_x_3679:
[----:B--2---:R4:W-:Y:S02]  /*47d0*/  STG.E.128 desc[UR60][R46.64+0xc0], R40 ;  /* 0x0000c0282e007986 */ /* 0x0049e4000c101d3c */
.L_x_3678:
[----:B------:R-:W-:Y:S05]  /*47e0*/  BSYNC B2 ;  /* 0x0000000000027941 */ /* 0x000fea0003800000 */
.L_x_3677:
        /* <DEDUP_REMOVED lines=9> */
[C---:B------:R-:W-:Y:S02]  /*4880*/  PRMT R78, R166.reuse, 0x5432, R80 ;  /* 0x00005432a64e7816 */ /* 0x040fe40000000050 */
[----:B------:R-:W-:Y:S02]  /*4890*/  PRMT R76, R166, 0x5410, R76 ;  /* 0x00005410a64c7816 */ /* 0x000fe4000000004c */
[C---:B--2---:R-:W-:Y:S01]  /*48a0*/  LOP3.LUT R82, R41.reuse, 0xffff0000, RZ, 0xc0, !PT ;  /* 0xffff000029527812 */ /* 0x044fe200078ec0ff */
[----:B------:R-:W-:Y:S01]  /*48b0*/  IMAD.U32 R41, R41, 0x10000, RZ ;  /* 0x0001000029297824 */ /* 0x000fe200078e00ff */
[C---:B------:R-:W-:Y:S01]  /*48c0*/  LOP3.LUT R80, R76.reuse, 0xffff0000, RZ, 0xc0, !PT ;  /* 0xffff00004c507812 */ /* 0x040fe200078ec0ff */
[----:B------:R-:W-:Y:S01]  /*48d0*/  IMAD.U32 R76, R76, 0x10000, RZ ;  /* 0x000100004c4c7824 */ /* 0x000fe200078e00ff */
[C---:B------:R-:W-:Y:S01]  /*48e0*/  LOP3.LUT R81, R78.reuse, 0xffff0000, RZ, 0xc0, !PT ;  /* 0xffff00004e517812 */ /* 0x040fe200078ec0ff */
[----:B------:R-:W-:Y:S01]  /*48f0*/  IMAD.U32 R78, R78, 0x10000, RZ ;  /* 0x000100004e4e7824 */ /* 0x000fe200078e00ff */
[----:B------:R-:W-:Y:S01]  /*4900*/  SHF.R.U32.HI R79, RZ, 0x10, R79 ;  /* 0x00000010ff4f7819 */ /* 0x000fe2000001164f */
[CC--:B------:R-:W-:Y:S01]  /*4910*/  FMUL.FTZ R83, R82.reuse, R80.reuse ;  /* 0x0000005052537220 */ /* 0x0c0fe20000410000 */
[----:B------:R-:W-:Y:S01]  /*4920*/  SHF.R.U32.HI R77, RZ, 0x10, R77 ;  /* 0x00000010ff4d7819 */ /* 0x000fe2000001164d */
[-C--:B------:R-:W-:Y:S01]  /*4930*/  FMUL.FTZ R82, R82, R81.reuse ;  /* 0x0000005152527220 */ /* 0x080fe20000410000 */
[----:B------:R-:W-:Y:S01]  /*4940*/  PRMT R79, R165, 0x5432, R79 ;  /* 0x00005432a54f7816 */ /* 0x000fe2000000004f */
[----:B------:R-:W-:Y:S01]  /*4950*/  FFMA.FTZ R83, R41, R81, -R83 ;  /* 0x0000005129537223 */ /* 0x000fe20000010853 */
[----:B------:R-:W-:Y:S01]  /*4960*/  PRMT R77, R165, 0x5410, R77 ;  /* 0x00005410a54d7816 */ /* 0x000fe2000000004d */
[----:B------:R-:W-:Y:S01]  /*4970*/  FFMA.FTZ R82, R41, R80, R82 ;  /* 0x0000005029527223 */ /* 0x000fe20000010052 */
[C---:B------:R-:W-:Y:S01]  /*4980*/  IMAD.U32 R80, R42.reuse, 0x10000, RZ ;  /* 0x000100002a507824 */ /* 0x040fe200078e00ff */
        /* <DEDUP_REMOVED lines=8> */
[----:B------:R-:W-:-:S02]  /*4a10*/  IMAD.U32 R81, R43, 0x10000, RZ ;  /* 0x000100002b517824 */ /* 0x000fc400078e00ff */
[----:B------:R-:W-:Y:S01]  /*4a20*/  FFMA.FTZ R86, R80, R85, -R86 ;  /* 0x0000005550567223 */ /* 0x000fe20000010856 */
[C---:B------:R-:W-:Y:S01]  /*4a30*/  IMAD.U32 R43, R40.reuse, 0x10000, RZ ;  /* 0x00010000282b7824 */ /* 0x040fe200078e00ff */
[----:B------:R-:W-:Y:S01]  /*4a40*/  LOP3.LUT R40, R40, 0xffff0000, RZ, 0xc0, !PT ;  /* 0xffff000028287812 */ /* 0x000fe200078ec0ff */
[----:B------:R-:W-:Y:S01]  /*4a50*/  FFMA.FTZ R42, R80, R84, R42 ;  /* 0x00000054502a7223 */ /* 0x000fe2000001002a */
[C---:B------:R-:W-:Y:S01]  /*4a60*/  FMUL.FTZ R80, R41.reuse, R79 ;  /* 0x0000004f29507220 */ /* 0x040fe20000410000 */
[----:B------:R-:W-:Y:S01]  /*4a70*/  FMUL.FTZ R84, R41, R77 ;  /* 0x0000004d29547220 */ /* 0x000fe20000410000 */
[----:B------:R-:W-:Y:S01]  /*4a80*/  F2FP.BF16.F32.PACK_AB R82, R82, R83 ;  /* 0x000000535252723e */ /* 0x000fe200000010ff */
[C---:B------:R-:W-:Y:S01]  /*4a90*/  FMUL.FTZ R41, R40.reuse, R76 ;  /* 0x0000004c28297220 */ /* 0x040fe20000410000 */
[-C--:B------:R-:W-:Y:S01]  /*4aa0*/  FMUL.FTZ R40, R40, R78.reuse ;  /* 0x0000004e28287220 */ /* 0x080fe20000410000 */
        /* <DEDUP_REMOVED lines=9> */
.L_x_3684:
[----:B------:R-:W-:Y:S05]  /*4b40*/  BSYNC B3 ;  /* 0x0000000000037941 */ /* 0x000fea0003800000 */
.L_x_3683:
[----:B--2---:R1:W-:Y:S02]  /*4b50*/  STG.E.128 desc[UR60][R46.64+0x100], R40 ;  /* 0x000100282e007986 */ /* 0x0043e4000c101d3c */
.L_x_3682:
[----:B------:R-:W-:Y:S05]  /*4b60*/  BSYNC B2 ;  /* 0x0000000000027941 */ /* 0x000fea0003800000 */
.L_x_3681:
        /* <DEDUP_REMOVED lines=8> */
[----:B------:R-:W-:Y:S02]  /*4bf0*/  SHF.R.U32.HI R76, RZ, 0x10, R73 ;  /* 0x00000010ff4c7819 */ /* 0x000fe40000011649 */
[--C-:B------:R-:W-:Y:S02]  /*4c00*/  SHF.R.U64 R73, R74, 0x10, R75.reuse ;  /* 0x000000104a497819 */ /* 0x100fe4000000124b */
[----:B------:R-:W-:Y:S01]  /*4c10*/  SHF.R.U32.HI R77, RZ, 0x10, R75 ;  /* 0x00000010ff4d7819 */ /* 0x000fe2000001164b */
[----:B------:R-:W-:Y:S01]  /*4c20*/  IMAD.U32 R75, R42, 0x10000, RZ ;  /* 0x000100002a4b7824 */ /* 0x000fe200078e00ff */
[C---:B------:R-:W-:Y:S02]  /*4c30*/  PRMT R73, R163.reuse, 0x5410, R73 ;  /* 0x00005410a3497816 */ /* 0x040fe40000000049 */
        /* <DEDUP_REMOVED lines=14> */
[-C--:B------:R-:W-:Y:S01]  /*4d20*/  FMUL.FTZ R42, R42, R81.reuse ;  /* 0x000000512a2a7220 */ /* 0x080fe20000410000 */
[----:B------:R-:W-:Y:S01]  /*4d30*/  FMUL.FTZ R83, R83, R78 ;  /* 0x0000004e53537220 */ /* 0x000fe20000410000 */
[----:B------:R-:W-:Y:S01]  /*4d40*/  LOP3.LUT R163, R163, 0xffff0000, RZ, 0xc0, !PT ;  /* 0xffff0000a3a37812 */ /* 0x000fe200078ec0ff */
[----:B------:R-:W-:Y:S01]  /*4d50*/  FFMA.FTZ R84, R75, R81, -R84 ;  /* 0x000000514b547223 */ /* 0x000fe20000010854 */
[----:B------:R-:W-:Y:S01]  /*4d60*/  LOP3.LUT R76, R76, 0xffff0000, RZ, 0xc0, !PT ;  /* 0xffff00004c4c7812 */ /* 0x000fe200078ec0ff */
[----:B------:R-:W-:Y:S01]  /*4d70*/  FFMA.FTZ R83, R77, R41, R83 ;  /* 0x000000294d537223 */ /* 0x000fe20000010053 */
[----:B------:R-:W-:Y:S01]  /*4d80*/  FFMA.FTZ R42, R75, R80, R42 ;  /* 0x000000504b2a7223 */ /* 0x000fe2000001002a */
[----:B------:R-:W-:Y:S01]  /*4d90*/  IMAD.U32 R43, R43, 0x10000, RZ ;  /* 0x000100002b2b7824 */ /* 0x000fe200078e00ff */
[----:B------:R-:W-:Y:S01]  /*4da0*/  LOP3.LUT R40, R40, 0xffff0000, RZ, 0xc0, !PT ;  /* 0xffff000028287812 */ /* 0x000fe200078ec0ff */
[C---:B------:R-:W-:Y:S01]  /*4db0*/  FMUL.FTZ R41, R74.reuse, R163 ;  /* 0x000000a34a297220 */ /* 0x040fe20000410000 */
[----:B------:R-:W-:Y:S01]  /*4dc0*/  FMUL.FTZ R75, R74, R76 ;  /* 0x0000004c4a4b7220 */ /* 0x000fe20000410000 */
[----:B------:R-:W-:-:S02]  /*4dd0*/  IMAD.U32 R72, R72, 0x10000, RZ ;  /* 0x0001000048487824 */ /* 0x000fc400078e00ff */
[----:B------:R-:W-:Y:S01]  /*4de0*/  FFMA.FTZ R82, R77, R78, -R82 ;  /* 0x0000004e4d527223 */ /* 0x000fe20000010852 */
[C---:B------:R-:W-:Y:S01]  /*4df0*/  FFMA.FTZ R41, R43.reuse, R76, -R41 ;  /* 0x0000004c2b297223 */ /* 0x040fe20000010829 */
[----:B------:R-:W-:Y:S01]  /*4e00*/  FFMA.FTZ R75, R43, R163, R75 ;  /* 0x000000a32b4b7223 */ /* 0x000fe2000001004b */
[C---:B------:R-:W-:Y:S01]  /*4e10*/  FMUL.FTZ R74, R40.reuse, R73 ;  /* 0x00000049284a7220 */ /* 0x040fe20000410000 */
[----:B------:R-:W-:Y:S01]  /*4e20*/  FMUL.FTZ R40, R40, R72 ;  /* 0x0000004828287220 */ /* 0x000fe20000410000 */
[----:B------:R-:W-:Y:S02]  /*4e30*/  F2FP.BF16.F32.PACK_AB R82, R83, R82 ;  /* 0x000000525352723e */ /* 0x000fe400000010ff */
[----:B------:R-:W-:Y:S01]  /*4e40*/  F2FP.BF16.F32.PACK_AB R41, R75, R41 ;  /* 0x000000294b29723e */ /* 0x000fe200000010ff */
[C---:B------:R-:W-:Y:S01]  /*4e50*/  FFMA.FTZ R74, R79.reuse, R72, -R74 ;  /* 0x000000484f4a7223 */ /* 0x040fe2000001084a */
[----:B------:R-:W-:Y:S01]  /*4e60*/  FFMA.FTZ R40, R79, R73, R40 ;  /* 0x000000494f287223 */ /* 0x000fe20000010028 */
[----:B------:R-:W-:-:S02]  /*4e70*/  F2FP.BF16.F32.PACK_AB R42, R42, R84 ;  /* 0x000000542a2a723e */ /* 0x000fc400000010ff */
[----:B------:R-:W-:Y:S02]  /*4e80*/  IMAD.MOV.U32 R43, RZ, RZ, R41 ;  /* 0x000000ffff2b7224 */ /* 0x000fe400078e0029 */
[----:B------:R-:W-:Y:S01]  /*4e90*/  F2FP.BF16.F32.PACK_AB R40, R40, R74 ;  /* 0x0000004a2828723e */ /* 0x000fe200000010ff */
[----:B------:R-:W-:-:S07]  /*4ea0*/  IMAD.MOV.U32 R41, RZ, RZ, R82 ;  /* 0x000000ffff297224 */ /* 0x000fce00078e0052 */
.L_x_3686:
[----:B------:R-:W-:Y:S05]  /*4eb0*/  BSYNC B2 ;  /* 0x0000000000027941 */ /* 0x000fea0003800000 */
.L_x_3685:
[----:B--2---:R1:W-:Y:S02]  /*4ec0*/  STG.E.128 desc[UR60][R46.64+0x140], R40 ;  /* 0x000140282e007986 */ /* 0x0043e4000c101d3c */
.L_x_3664:
[----:B------:R-:W-:Y:S05]  /*4ed0*/  BSYNC B1 ;  /* 0x0000000000017941 */ /* 0x000fea0003800000 */
.L_x_3663:
        /* <DEDUP_REMOVED lines=42> */
[CC--:B------:R-:W-:Y:S01]  /*5180*/  FMUL.FTZ R69, R40.reuse, R47.reuse ;  /* 0x0000002f28457220 */ /* 0x0c0fe20000410000 */
        /* <DEDUP_REMOVED lines=10> */
.L_x_3691:
[----:B------:R-:W-:Y:S05]  /*5230*/  BSYNC B2 ;  /* 0x0000000000027941 */ /* 0x000fea0003800000 */
.L_x_3690:
[----:B--2---:R1:W-:Y:S02]  /*5240*/  STG.E.128 desc[UR60][R44.64], R40 ;  /* 0x000000282c007986 */ /* 0x0043e4000c101d3c */
.L_x_3689:
[----:B------:R-:W-:Y:S05]  /*5250*/  BSYNC B1 ;  /* 0x0000000000017941 */ /* 0x000fea0003800000 */
.L_x_3688:
        /* <DEDUP_REMOVED lines=53> */
.L_x_3695:
[----:B------:R-:W-:Y:S05]  /*55b0*/  BSYNC B2 ;  /* 0x0000000000027941 */ /* 0x000fea0003800000 */
.L_x_3694:
[----:B--2---:R1:W-:Y:S02]  /*55c0*/  STG.E.128 desc[UR60][R44.64+0x40], R40 ;  /* 0x000040282c007986 */ /* 0x0043e4000c101d3c */
.L_x_3693:
[----:B------:R-:W-:Y:S05]  /*55d0*/  BSYNC B1 ;  /* 0x0000000000017941 */ /* 0x000fea0003800000 */
.L_x_3692:
[----:B------:R-:W-:Y:S01]  /*55e0*/  ISETP.NE.AND P3, PT, R33, RZ, PT ;  /* 0x000000ff2100720c */ /* 0x000fe20003f65270 */
[----:B------:R-:W-:-:S12]  /*55f0*/  BSSY B1, `(.L_x_3696) ;  /* 0x0000035000017945 */ /* 0x000fd80003800000 */
        /* <DEDUP_REMOVED lines=24> */
[-C--:B------:R-:W-:Y:S01]  /*5780*/  FMUL.FTZ R67, R63, R64.reuse ;  /* 0x000000403f437220 */ /* 0x080fe20000410000 */
[----:B------:R-:W-:Y:S01]  /*5790*/  LOP3.LUT R63, R40, 0xffff0000, RZ, 0xc0, !PT ;  /* 0xffff0000283f7812 */ /* 0x000fe200078ec0ff */
[----:B------:R-:W-:Y:S01]  /*57a0*/  FFMA.FTZ R40, R65, R64, -R70 ;  /* 0x0000004041287223 */ /* 0x000fe20000010846 */
[----:B------:R-:W-:Y:S01]  /*57b0*/  FMUL.FTZ R69, R47, R61 ;  /* 0x0000003d2f457220 */ /* 0x000fe20000410000 */
[----:B------:R-:W-:Y:S01]  /*57c0*/  FFMA.FTZ R65, R65, R68, R67 ;  /* 0x0000004441417223 */ /* 0x000fe20000010043 */
[-C--:B------:R-:W-:Y:S01]  /*57d0*/  FMUL.FTZ R67, R47, R66.reuse ;  /* 0x000000422f437220 */ /* 0x080fe20000410000 */
[----:B------:R-:W-:Y:S01]  /*57e0*/  LOP3.LUT R158, R158, 0xffff0000, RZ, 0xc0, !PT ;  /* 0xffff00009e9e7812 */ /* 0x000fe200078ec0ff */
[----:B------:R-:W-:Y:S01]  /*57f0*/  IMAD.U32 R62, R62, 0x10000, RZ ;  /* 0x000100003e3e7824 */ /* 0x000fe200078e00ff */
[----:B------:R-:W-:Y:S01]  /*5800*/  LOP3.LUT R157, R157, 0xffff0000, RZ, 0xc0, !PT ;  /* 0xffff00009d9d7812 */ /* 0x000fe200078ec0ff */
[----:B------:R-:W-:Y:S01]  /*5810*/  FFMA.FTZ R47, R46, R66, -R69 ;  /* 0x000000422e2f7223 */ /* 0x000fe20000010845 */
[----:B------:R-:W-:-:S02]  /*5820*/  IMAD.U32 R60, R60, 0x10000, RZ ;  /* 0x000100003c3c7824 */ /* 0x000fc400078e00ff */
[----:B------:R-:W-:Y:S01]  /*5830*/  FFMA.FTZ R46, R46, R61, R67 ;  /* 0x0000003d2e2e7223 */ /* 0x000fe20000010043 */
        /* <DEDUP_REMOVED lines=14> */
.L_x_3699:
[----:B------:R-:W-:Y:S05]  /*5920*/  BSYNC B2 ;  /* 0x0000000000027941 */ /* 0x000fea0003800000 */
.L_x_3698:
[----:B--2---:R1:W-:Y:S02]  /*5930*/  STG.E.128 desc[UR60][R44.64+0x80], R40 ;  /* 0x000080282c007986 */ /* 0x0043e4000c101d3c */
.L_x_3697:
[----:B------:R-:W-:Y:S05]  /*5940*/  BSYNC B1 ;  /* 0x0000000000017941 */ /* 0x000fea0003800000 */
.L_x_3696:
        /* <DEDUP_REMOVED lines=10> */
[--C-:B------:R-:W-:Y:S01]  /*59f0*/  SHF.R.U64 R57, R58, 0x10, R59.reuse ;  /* 0x000000103a397819 */ /* 0x100fe2000000123b */
[----:B------:R-:W-:Y:S01]  /*5a00*/  IMAD.U32 R58, R41, 0x10000, RZ ;  /* 0x00010000293a7824 */ /* 0x000fe200078e00ff */
[----:B------:R-:W-:Y:S02]  /*5a10*/  SHF.R.U32.HI R59, RZ, 0x10, R59 ;  /* 0x00000010ff3b7819 */ /* 0x000fe4000001163b */
[----:B------:R-:W-:Y:S02]  /*5a20*/  PRMT R60, R156, 0x5410, R57 ;  /* 0x000054109c3c7816 */ /* 0x000fe40000000039 */
[----:B------:R-:W-:-:S02]  /*5a30*/  PRMT R47, R148, 0x5410, R47 ;  /* 0x00005410942f7816 */ /* 0x000fc4000000002f */
[----:B------:R-:W-:Y:S01]  /*5a40*/  LOP3.LUT R57, R41, 0xffff0000, RZ, 0xc0, !PT ;  /* 0xffff000029397812 */ /* 0x000fe200078ec0ff */
[----:B------:R-:W-:Y:S01]  /*5a50*/  IMAD.U32 R41, R40, 0x10000, RZ ;  /* 0x0001000028297824 */ /* 0x000fe200078e00ff */
[C---:B------:R-:W-:Y:S01]  /*5a60*/  LOP3.LUT R62, R60.reuse, 0xffff0000, RZ, 0xc0, !PT ;  /* 0xffff00003c3e7812 */ /* 0x040fe200078ec0ff */
[----:B------:R-:W-:Y:S01]  /*5a70*/  IMAD.U32 R60, R60, 0x10000, RZ ;  /* 0x000100003c3c7824 */ /* 0x000fe200078e00ff */
[----:B------:R-:W-:Y:S02]  /*5a80*/  PRMT R148, R148, 0x5432, R61 ;  /* 0x0000543294947816 */ /* 0x000fe4000000003d */
[----:B------:R-:W-:Y:S01]  /*5a90*/  PRMT R156, R156, 0x5432, R59 ;  /* 0x000054329c9c7816 */ /* 0x000fe2000000003b */
[----:B------:R-:W-:Y:S01]  /*5aa0*/  FMUL.FTZ R65, R57, R62 ;  /* 0x0000003e39417220 */ /* 0x000fe20000410000 */
[----:B------:R-:W-:Y:S01]  /*5ab0*/  LOP3.LUT R59, R47, 0xffff0000, RZ, 0xc0, !PT ;  /* 0xffff00002f3b7812 */ /* 0x000fe200078ec0ff */
[----:B------:R-:W-:Y:S01]  /*5ac0*/  IMAD.U32 R61, R148, 0x10000, RZ ;  /* 0x00010000943d7824 */ /* 0x000fe200078e00ff */
[----:B------:R-:W-:Y:S01]  /*5ad0*/  LOP3.LUT R56, R42, 0xffff0000, RZ, 0xc0, !PT ;  /* 0xffff00002a387812 */ /* 0x000fe200078ec0ff */
[----:B------:R-:W-:Y:S01]  /*5ae0*/  IMAD.U32 R63, R156, 0x10000, RZ ;  /* 0x000100009c3f7824 */ /* 0x000fe200078e00ff */
        /* <DEDUP_REMOVED lines=8> */
[----:B------:R-:W-:-:S02]  /*5b70*/  IMAD.U32 R56, R47, 0x10000, RZ ;  /* 0x000100002f387824 */ /* 0x000fc400078e00ff */
[----:B------:R-:W-:Y:S01]  /*5b80*/  FFMA.FTZ R67, R58, R62, R67 ;  /* 0x0000003e3a437223 */ /* 0x000fe20000010043 */
[C---:B------:R-:W-:Y:S01]  /*5b90*/  FMUL.FTZ R58, R42.reuse, R156 ;  /* 0x0000009c2a3a7220 */ /* 0x040fe20000410000 */
[----:B------:R-:W-:Y:S01]  /*5ba0*/  FMUL.FTZ R47, R42, R148 ;  /* 0x000000942a2f7220 */ /* 0x000fe20000410000 */
[C---:B------:R-:W-:Y:S01]  /*5bb0*/  FFMA.FTZ R69, R46.reuse, R61, -R69 ;  /* 0x0000003d2e457223 */ /* 0x040fe20000010845 */
[C---:B------:R-:W-:Y:S01]  /*5bc0*/  FMUL.FTZ R42, R57.reuse, R60 ;  /* 0x0000003c392a7220 */ /* 0x040fe20000410000 */
[----:B------:R-:W-:Y:S01]  /*5bd0*/  FFMA.FTZ R46, R46, R63, R59 ;  /* 0x0000003f2e2e7223 */ /* 0x000fe2000001003b */
[-C--:B------:R-:W-:Y:S01]  /*5be0*/  FMUL.FTZ R57, R57, R56.reuse ;  /* 0x0000003839397220 */ /* 0x080fe20000410000 */
[----:B------:R-:W-:Y:S02]  /*5bf0*/  IMAD.U32 R43, R43, 0x10000, RZ ;  /* 0x000100002b2b7824 */ /* 0x000fe400078e00ff */
[C---:B------:R-:W-:Y:S01]  /*5c00*/  FFMA.FTZ R42, R41.reuse, R56, -R42 ;  /* 0x00000038292a7223 */ /* 0x040fe2000001082a */
[----:B------:R-:W-:Y:S01]  /*5c10*/  FFMA.FTZ R57, R41, R60, R57 ;  /* 0x0000003c29397223 */ /* 0x000fe20000010039 */
[C---:B------:R-:W-:Y:S01]  /*5c20*/  FFMA.FTZ R58, R43.reuse, R148, -R58 ;  /* 0x000000942b3a7223 */ /* 0x040fe2000001083a */
[----:B------:R-:W-:Y:S01]  /*5c30*/  FFMA.FTZ R47, R43, R156, R47 ;  /* 0x0000009c2b2f7223 */ /* 0x000fe2000001002f */
[----:B------:R-:W-:-:S02]  /*5c40*/  F2FP.BF16.F32.PACK_AB R46, R46, R69 ;  /* 0x000000452e2e723e */ /* 0x000fc400000010ff */
[----:B------:R-:W-:Y:S02]  /*5c50*/  F2FP.BF16.F32.PACK_AB R41, R67, R40 ;  /* 0x000000284329723e */ /* 0x000fe400000010ff */
[----:B------:R-:W-:Y:S01]  /*5c60*/  F2FP.BF16.F32.PACK_AB R40, R57, R42 ;  /* 0x0000002a3928723e */ /* 0x000fe200000010ff */
[----:B------:R-:W-:Y:S01]  /*5c70*/  IMAD.MOV.U32 R42, RZ, RZ, R46 ;  /* 0x000000ffff2a7224 */ /* 0x000fe200078e002e */
[----:B------:R-:W-:-:S07]  /*5c80*/  F2FP.BF16.F32.PACK_AB R43, R47, R58 ;  /* 0x0000003a2f2b723e */ /* 0x000fce00000010ff */
.L_x_3703:
[----:B------:R-:W-:Y:S05]  /*5c90*/  BSYNC B2 ;  /* 0x0000000000027941 */ /* 0x000fea0003800000 */
.L_x_3702:
[----:B--2---:R1:W-:Y:S02]  /*5ca0*/  STG.E.128 desc[UR60][R44.64+0xc0], R40 ;  /* 0x0000c0282c007986 */ /* 0x0043e4000c101d3c */
.L_x_3701:
[----:B------:R-:W-:Y:S05]  /*5cb0*/  BSYNC B1 ;  /* 0x0000000000017941 */ /* 0x000fea0003800000 */
.L_x_3700:
        /* <DEDUP_REMOVED lines=8> */
[--C-:B------:R-:W-:Y:S01]  /*5d40*/  SHF.R.U64 R62, R52, 0x10, R53.reuse ;  /* 0x00000010343e7819 */ /* 0x100fe20000001235 */
[----:B--2---:R-:W-:Y:S01]  /*5d50*/  IMAD.U32 R52, R42, 0x10000, RZ ;  /* 0x000100002a347824 */ /* 0x004fe200078e00ff */
[----:B------:R-:W-:Y:S02]  /*5d60*/  SHF.R.U32.HI R60, RZ, 0x10, R53 ;  /* 0x00000010ff3c7819 */ /* 0x000fe40000011635 */
        /* <DEDUP_REMOVED lines=15> */
[C---:B------:R-:W-:Y:S01]  /*5e60*/  FMUL.FTZ R60, R47.reuse, R58 ;  /* 0x0000003a2f3c7220 */ /* 0x040fe20000410000 */
[----:B------:R-:W-:Y:S02]  /*5e70*/  IMAD.U32 R41, R40, 0x10000, RZ ;  /* 0x0001000028297824 */ /* 0x000fe400078e00ff */
[-C--:B------:R-:W-:Y:S01]  /*5e80*/  FMUL.FTZ R47, R47, R56.reuse ;  /* 0x000000382f2f7220 */ /* 0x080fe20000410000 */
[----:B------:R-:W-:Y:S01]  /*5e90*/  LOP3.LUT R143, R143, 0xffff0000, RZ, 0xc0, !PT ;  /* 0xffff00008f8f7812 */ /* 0x000fe200078ec0ff */
[----:B------:R-:W-:Y:S01]  /*5ea0*/  IMAD.U32 R54, R54, 0x10000, RZ ;  /* 0x0001000036367824 */ /* 0x000fe200078e00ff */
[----:B------:R-:W-:Y:S01]  /*5eb0*/  LOP3.LUT R131, R131, 0xffff0000, RZ, 0xc0, !PT ;  /* 0xffff000083837812 */ /* 0x000fe200078ec0ff */
[C---:B------:R-:W-:Y:S01]  /*5ec0*/  FFMA.FTZ R60, R43.reuse, R56, -R60 ;  /* 0x000000382b3c7223 */ /* 0x040fe2000001083c */
[----:B------:R-:W-:Y:S01]  /*5ed0*/  LOP3.LUT R40, R40, 0xffff0000, RZ, 0xc0, !PT ;  /* 0xffff000028287812 */ /* 0x000fe200078ec0ff */
[----:B------:R-:W-:Y:S01]  /*5ee0*/  FFMA.FTZ R47, R43, R58, R47 ;  /* 0x0000003a2b2f7223 */ /* 0x000fe2000001002f */
[C---:B------:R-:W-:Y:S01]  /*5ef0*/  FMUL.FTZ R43, R46.reuse, R143 ;  /* 0x0000008f2e2b7220 */ /* 0x040fe20000410000 */
[----:B------:R-:W-:Y:S01]  /*5f00*/  FMUL.FTZ R56, R46, R131 ;  /* 0x000000832e387220 */ /* 0x000fe20000410000 */
        /* <DEDUP_REMOVED lines=15> */
.L_x_3707:
[----:B------:R-:W-:Y:S05]  /*6000*/  BSYNC B2 ;  /* 0x0000000000027941 */ /* 0x000fea0003800000 */
.L_x_3706:
[----:B--2---:R1:W-:Y:S02]  /*6010*/  STG.E.128 desc[UR60][R44.64+0x100], R40 ;  /* 0x000100282c007986 */ /* 0x0043e4000c101d3c */
.L_x_3705:
[----:B------:R-:W-:Y:S05]  /*6020*/  BSYNC B1 ;  /* 0x0000000000017941 */ /* 0x000fea0003800000 */
.L_x_3704:
        /* <DEDUP_REMOVED lines=13> */
[----:B------:R-:W-:-:S02]  /*6100*/  PRMT R128, R128, 0x5410, R53 ;  /* 0x0000541080807816 */ /* 0x000fc40000000035 */
[C---:B------:R-:W-:Y:S02]  /*6110*/  PRMT R53, R129.reuse, 0x5410, R54 ;  /* 0x0000541081357816 */ /* 0x040fe40000000036 */
[----:B------:R-:W-:Y:S01]  /*6120*/  PRMT R129, R129, 0x5432, R52 ;  /* 0x0000543281817816 */ /* 0x000fe20000000034 */
[----:B------:R-:W-:Y:S01]  /*6130*/  IMAD.U32 R52, R128, 0x10000, RZ ;  /* 0x0001000080347824 */ /* 0x000fe200078e00ff */
[----:B------:R-:W-:Y:S02]  /*6140*/  LOP3.LUT R49, R43, 0xffff0000, RZ, 0xc0, !PT ;  /* 0xffff00002b317812 */ /* 0x000fe400078ec0ff */
[----:B------:R-:W-:Y:S01]  /*6150*/  LOP3.LUT R43, R41, 0xffff0000, RZ, 0xc0, !PT ;  /* 0xffff0000292b7812 */ /* 0x000fe200078ec0ff */
[----:B------:R-:W-:Y:S01]  /*6160*/  IMAD.U32 R55, R129, 0x10000, RZ ;  /* 0x0001000081377824 */ /* 0x000fe200078e00ff */
[C---:B------:R-:W-:Y:S01]  /*6170*/  LOP3.LUT R54, R53.reuse, 0xffff0000, RZ, 0xc0, !PT ;  /* 0xffff000035367812 */ /* 0x040fe200078ec0ff */
[----:B------:R-:W-:Y:S01]  /*6180*/  IMAD.U32 R53, R53, 0x10000, RZ ;  /* 0x0001000035357824 */ /* 0x000fe200078e00ff */
[C---:B------:R-:W-:Y:S01]  /*6190*/  LOP3.LUT R51, R50.reuse, 0xffff0000, RZ, 0xc0, !PT ;  /* 0xffff000032337812 */ /* 0x040fe200078ec0ff */
[----:B------:R-:W-:Y:S01]  /*61a0*/  IMAD.U32 R50, R50, 0x10000, RZ ;  /* 0x0001000032327824 */ /* 0x000fe200078e00ff */
[----:B------:R-:W-:Y:S01]  /*61b0*/  LOP3.LUT R47, R42, 0xffff0000, RZ, 0xc0, !PT ;  /* 0xffff00002a2f7812 */ /* 0x000fe200078ec0ff */
[----:B------:R-:W-:-:S02]  /*61c0*/  IMAD.U32 R42, R41, 0x10000, RZ ;  /* 0x00010000292a7824 */ /* 0x000fc400078e00ff */
[C---:B------:R-:W-:Y:S01]  /*61d0*/  FMUL.FTZ R57, R43.reuse, R54 ;  /* 0x000000362b397220 */ /* 0x040fe20000410000 */
[C---:B------:R-:W-:Y:S02]  /*61e0*/  IMAD.U32 R41, R40.reuse, 0x10000, RZ ;  /* 0x0001000028297824 */ /* 0x040fe400078e00ff */
[----:B------:R-:W-:Y:S01]  /*61f0*/  FMUL.FTZ R43, R43, R51 ;  /* 0x000000332b2b7220 */ /* 0x000fe20000410000 */
[----:B------:R-:W-:Y:S01]  /*6200*/  LOP3.LUT R40, R40, 0xffff0000, RZ, 0xc0, !PT ;  /* 0xffff000028287812 */ /* 0x000fe200078ec0ff */
[C---:B------:R-:W-:Y:S01]  /*6210*/  FMUL.FTZ R59, R47.reuse, R55 ;  /* 0x000000372f3b7220 */ /* 0x040fe20000410000 */
[----:B------:R-:W-:Y:S01]  /*6220*/  FMUL.FTZ R47, R47, R52 ;  /* 0x000000342f2f7220 */ /* 0x000fe20000410000 */
[----:B------:R-:W-:Y:S01]  /*6230*/  LOP3.LUT R129, R129, 0xffff0000, RZ, 0xc0, !PT ;  /* 0xffff000081817812 */ /* 0x000fe200078ec0ff */
[----:B------:R-:W-:Y:S01]  /*6240*/  FFMA.FTZ R57, R42, R51, -R57 ;  /* 0x000000332a397223 */ /* 0x000fe20000010839 */
[----:B------:R-:W-:Y:S01]  /*6250*/  LOP3.LUT R128, R128, 0xffff0000, RZ, 0xc0, !PT ;  /* 0xffff000080807812 */ /* 0x000fe200078ec0ff */
[----:B------:R-:W-:Y:S01]  /*6260*/  FFMA.FTZ R54, R42, R54, R43 ;  /* 0x000000362a367223 */ /* 0x000fe2000001002b */
[----:B------:R-:W-:Y:S01]  /*6270*/  FFMA.FTZ R59, R46, R52, -R59 ;  /* 0x000000342e3b7223 */ /* 0x000fe2000001083b */
[----:B------:R-:W-:Y:S01]  /*6280*/  FMUL.FTZ R42, R40, R53 ;  /* 0x00000035282a7220 */ /* 0x000fe20000410000 */
[----:B------:R-:W-:Y:S01]  /*6290*/  FFMA.FTZ R46, R46, R55, R47 ;  /* 0x000000372e2e7223 */ /* 0x000fe2000001002f */
        /* <DEDUP_REMOVED lines=11> */
[----:B------:R-:W-:Y:S01]  /*6350*/  F2FP.BF16.F32.PACK_AB R43, R52, R43 ;  /* 0x0000002b342b723e */ /* 0x000fe200000010ff */
[----:B------:R-:W-:-:S07]  /*6360*/  IMAD.MOV.U32 R42, RZ, RZ, R46 ;  /* 0x000000ffff2a7224 */ /* 0x000fce00078e002e */
.L_x_3709:
[----:B------:R-:W-:Y:S05]  /*6370*/  BSYNC B1 ;  /* 0x0000000000017941 */ /* 0x000fea0003800000 */
.L_x_3708:
[----:B--2---:R1:W-:Y:S01]  /*6380*/  STG.E.128 desc[UR60][R44.64+0x140], R40 ;  /* 0x000140282c007986 */ /* 0x0043e2000c101d3c */
[----:B------:R-:W-:Y:S05]  /*6390*/  BRA `(.L_x_3687) ;  /* 0x0000004000407947 */ /* 0x000fea0003800000 */
.L_x_3655:
        /* <DEDUP_REMOVED lines=22> */
[----:B------:R-:W-:Y:S06]  /*6500*/  @P4 BRA `(.L_x_3711) ;  /* 0x00000000007c4947 */ /* 0x000fec0003800000 */
[----:B------:R-:W-:Y:S01]  /*6510*/  IADD3 R42, P2, R108, R90, RZ ;  /* 0x0000005a6c2a7210 */ /* 0x000fe20007f5e0ff */
[----:B------:R-:W-:Y:S01]  /*6520*/  ULDC.64 UR4, c[0x0][0x3e8] ;  /* 0x0000fa0000047ab9 */ /* 0x000fe20000000a00 */
[----:B------:R-:W-:Y:S02]  /*6530*/  CS2R R50, SRZ ;  /* 0x0000000000327805 */ /* 0x000fe4000001ff00 */
[----:B------:R-:W-:Y:S02]  /*6540*/  CS2R R48, SRZ ;  /* 0x0000000000307805 */ /* 0x000fe4000001ff00 */
[----:B------:R-:W-:Y:S01]  /*6550*/  CS2R R78, SRZ ;  /* 0x00000000004e7805 */ /* 0x000fe2000001ff00 */
[----:B------:R-:W-:Y:S01]  /*6560*/  IMAD.X R43, R97, 0x1, R15, P2 ;  /* 0x00000001612b7824 */ /* 0x000fe200010e060f */
[----:B------:R-:W-:Y:S02]  /*6570*/  IADD3 R40, P2, R102, R88, RZ ;  /* 0x0000005866287210 */ /* 0x000fe40007f5e0ff */
[----:B------:R-:W-:-:S03]  /*6580*/  CS2R R76, SRZ ;  /* 0x00000000004c7805 */ /* 0x000fc6000001ff00 */
        /* <DEDUP_REMOVED lines=8> */
[----:B------:R-:W-:Y:S02]  /*6610*/  CS2R R44, SRZ ;  /* 0x00000000002c7805 */ /* 0x000fe4000001ff00 */
[----:B------:R-:W-:Y:S02]  /*6620*/  CS2R R58, SRZ ;  /* 0x00000000003a7805 */ /* 0x000fe4000001ff00 */
[----:B------:R-:W-:-:S05]  /*6630*/  CS2R R56, SRZ ;  /* 0x0000000000387805 */ /* 0x000fca000001ff00 */
[----:B------:R0:W5:Y:S04]  /*6640*/  @!P2 LDG.E.128 R48, desc[UR60][R80.64] ;  /* 0x0000003c5030a981 */ /* 0x000168000c1e1d00 */
[----:B------:R0:W5:Y:S01]  /*6650*/  @!P2 LDG.E.128 R76, desc[UR60][R82.64] ;  /* 0x0000003c524ca981 */ /* 0x000162000c1e1d00 */
[----:B------:R-:W-:Y:S02]  /*6660*/  ISETP.GE.AND P2, PT, R0, R121, PT ;  /* 0x000000790000720c */ /* 0x000fe40003f46270 */
[----:B------:R-:W-:Y:S02]  /*6670*/  CS2R R42, SRZ ;  /* 0x00000000002a7805 */ /* 0x000fe4000001ff00 */
[----:B------:R-:W-:Y:S02]  /*6680*/  CS2R R40, SRZ ;  /* 0x0000000000287805 */ /* 0x000fe4000001ff00 */
[----:B------:R-:W-:-:S02]  /*6690*/  CS2R R54, SRZ ;  /* 0x0000000000367805 */ /* 0x000fc4000001ff00 */
[----:B------:R-:W-:-:S05]  /*66a0*/  CS2R R52, SRZ ;  /* 0x0000000000347805 */ /* 0x000fca000001ff00 */
[----:B------:R0:W5:Y:S04]  /*66b0*/  @!P2 LDG.E.128 R44, desc[UR60][R80.64+0x40] ;  /* 0x0000403c502ca981 */ /* 0x000168000c1e1d00 */
[----:B------:R0:W5:Y:S01]  /*66c0*/  @!P2 LDG.E.128 R56, desc[UR60][R82.64+0x40] ;  /* 0x0000403c5238a981 */ /* 0x000162000c1e1d00 */
[----:B------:R-:W-:-:S13]  /*66d0*/  ISETP.GE.AND P2, PT, R3, R121, PT ;  /* 0x000000790300720c */ /* 0x000fda0003f46270 */
[----:B------:R0:W5:Y:S04]  /*66e0*/  @!P2 LDG.E.128 R40, desc[UR60][R80.64+0x80] ;  /* 0x0000803c5028a981 */ /* 0x000168000c1e1d00 */
[----:B------:R0:W5:Y:S02]  /*66f0*/  @!P2 LDG.E.128 R52, desc[UR60][R82.64+0x80] ;  /* 0x0000803c5234a981 */ /* 0x000164000c1e1d00 */
.L_x_3711:
[----:B------:R-:W-:Y:S05]  /*6700*/  BSYNC B1 ;  /* 0x0000000000017941 */ /* 0x000fea0003800000 */
.L_x_3710:
[----:B------:R-:W-:Y:S01]  /*6710*/  ISETP.GE.AND P3, PT, R228, R96, PT ;  /* 0x00000060e400720c */ /* 0x000fe20003f66270 */
[----:B------:R-:W-:Y:S01]  /*6720*/  BSSY B1, `(.L_x_3712) ;  /* 0x0000027000017945 */ /* 0x000fe20003800000 */
[----:B0-----:R-:W-:Y:S02]  /*6730*/  CS2R R82, SRZ ;  /* 0x0000000000527805 */ /* 0x001fe4000001ff00 */
[----:B------:R-:W-:Y:S02]  /*6740*/  CS2R R80, SRZ ;  /* 0x0000000000507805 */ /* 0x000fe4000001ff00 */
[----:B------:R-:W-:Y:S02]  /*6750*/  CS2R R86, SRZ ;  /* 0x0000000000567805 */ /* 0x000fe4000001ff00 */
[----:B------:R-:W-:Y:S01]  /*6760*/  CS2R R84, SRZ ;  /* 0x0000000000547805 */ /* 0x000fe2000001ff00 */
[----:B-----5:R-:W-:Y:S02]  /*6770*/  IMAD.MOV.U32 R94, RZ, RZ, R42 ;  /* 0x000000ffff5e7224 */ /* 0x020fe400078e002a */
[----:B------:R-:W-:-:S02]  /*6780*/  IMAD.MOV.U32 R93, RZ, RZ, R43 ;  /* 0x000000ffff5d7224 */ /* 0x000fc400078e002b */
[----:B------:R-:W-:Y:S05]  /*6790*/  @P3 BRA `(.L_x_3713) ;  /* 0x00000000007c3947 */ /* 0x000fea0003800000 */
[----:B------:R-:W-:Y:S01]  /*67a0*/  IADD3 R90, P2, P5, R108, R90, R10 ;  /* 0x0000005a6c5a7210 */ /* 0x000fe20007d5e00a */
[----:B------:R-:W-:Y:S01]  /*67b0*/  ULDC.64 UR4, c[0x0][0x3e8] ;  /* 0x0000fa0000047ab9 */ /* 0x000fe20000000a00 */
[----:B------:R-:W-:Y:S02]  /*67c0*/  CS2R R70, SRZ ;  /* 0x0000000000467805 */ /* 0x000fe4000001ff00 */
[----:B------:R-:W-:Y:S02]  /*67d0*/  CS2R R68, SRZ ;  /* 0x0000000000447805 */ /* 0x000fe4000001ff00 */
[----:B------:R-:W-:Y:S02]  /*67e0*/  IADD3.X R97, R15, R97, R9, P2, P5 ;  /* 0x000000610f617210 */ /* 0x000fe400017ea409 */
[----:B------:R-:W-:Y:S02]  /*67f0*/  CS2R R86, SRZ ;  /* 0x0000000000567805 */ /* 0x000fe4000001ff00 */
[----:B------:R-:W-:-:S02]  /*6800*/  IADD3 R60, P2, P5, R102, R88, R13 ;  /* 0x00000058663c7210 */ /* 0x000fc40007d5e00d */
[----:B------:R-:W-:Y:S02]  /*6810*/  CS2R R84, SRZ ;  /* 0x0000000000547805 */ /* 0x000fe4000001ff00 */
        /* <DEDUP_REMOVED lines=23> */
.L_x_3713:
[----:B------:R-:W-:Y:S05]  /*6990*/  BSYNC B1 ;  /* 0x0000000000017941 */ /* 0x000fea0003800000 */
.L_x_3712:
[----:B0-----:R-:W-:Y:S01]  /*69a0*/  IMAD.MOV.U32 R89, RZ, RZ, R40 ;  /* 0x000000ffff597224 */ /* 0x001fe200078e0028 */
[----:B------:R-:W-:Y:S01]  /*69b0*/  ISETP.NE.AND P2, PT, R212, 0x3, PT ;  /* 0x00000003d400780c */ /* 0x000fe20003f45270 */
[----:B------:R-:W-:Y:S01]  /*69c0*/  IMAD.MOV.U32 R88, RZ, RZ, R41 ;  /* 0x000000ffff587224 */ /* 0x000fe200078e0029 */
[----:B------:R-:W-:Y:S01]  /*69d0*/  PRMT R176, R94, 0x7610, R176 ;  /* 0x000076105eb07816 */ /* 0x000fe200000000b0 */
[----:B------:R-:W-:Y:S01]  /*69e0*/  IMAD.MOV.U32 R90, RZ, RZ, R44 ;  /* 0x000000ffff5a7224 */ /* 0x000fe200078e002c */
[----:B------:R-:W-:Y:S01]  /*69f0*/  PRMT R177, R93, 0x5410, R89 ;  /* 0x000054105db17816 */ /* 0x000fe20000000059 */
        /* <DEDUP_REMOVED lines=20> */
[----:B------:R-:W-:-:S04]  /*6b40*/  PRMT R176, R176, 0x5410, R90 ;  /* 0x00005410b0b07816 */ /* 0x000fc8000000005a */
[----:B------:R-:W-:Y:S01]  /*6b50*/  PRMT R181, R88, 0x5410, R89 ;  /* 0x0000541058b57816 */ /* 0x000fe20000000059 */
[----:B------:R-:W-:Y:S02]  /*6b60*/  IMAD.MOV.U32 R88, RZ, RZ, R56 ;  /* 0x000000ffff587224 */ /* 0x000fe400078e0038 */
        /* <DEDUP_REMOVED lines=49> */
.L_x_3714:
[----:B------:R-:W-:Y:S01]  /*6e80*/  IMAD R97, R17, 0x8, R16 ;  /* 0x0000000811617824 */ /* 0x000fe200078e0210 */
[----:B------:R-:W-:Y:S01]  /*6e90*/  SHF.L.U32 R98, R205, 0x1f, RZ ;  /* 0x0000001fcd627819 */ /* 0x000fe200000006ff */
[----:B------:R-:W0:Y:S01]  /*6ea0*/  LDC R143, c[0x0][0x2f4] ;  /* 0x0000bd00ff8f7b82 */ /* 0x000e220000000800 */
[----:B------:R-:W-:Y:S01]  /*6eb0*/  BSSY B1, `(.L_x_3715) ;  /* 0x0000004000017945 */ /* 0x000fe20003800000 */
[----:B------:R-:W-:Y:S01]  /*6ec0*/  IMAD.MOV.U32 R127, RZ, RZ, R92 ;  /* 0x000000ffff7f7224 */ /* 0x000fe200078e005c */
[----:B------:R-:W1:Y:S02]  /*6ed0*/  SYNCS.PHASECHK.TRANS64.TRYWAIT P5, [R97+URZ+0x36890], R98 ;  /* 0x03689062610075a7 */ /* 0x000e6400080a017f */
[----:B-1----:R-:W-:Y:S05]  /*6ee0*/  @!P5 BRA `(.L_x_3716) ;  /* 0x0000021c0038d947 */ /* 0x002fea0003800000 */
.L_x_4026:
[----:B------:R-:W-:Y:S05]  /*6ef0*/  BSYNC B1 ;  /* 0x0000000000017941 */ /* 0x000fea0003800000 */
.L_x_3715:
[----:B------:R-:W2:Y:S01]  /*6f00*/  LDC.64 R128, c[0x0][0x300] ;  /* 0x0000c000ff807b82 */ /* 0x000ea20000000a00 */
[----:B------:R-:W-:Y:S01]  /*6f10*/  BSSY B1, `(.L_x_3717) ;  /* 0x0000190000017945 */ /* 0x000fe20003800000 */
[----:B0-----:R-:W-:-:S03]  /*6f20*/  IMAD.IADD R148, R143, 0x1, -R132 ;  /* 0x000000018f947824 */ /* 0x001fc600078e0a84 */
[----:B------:R-:W-:Y:S05]  /*6f30*/  @P4 BRA `(.L_x_3718) ;  /* 0x0000001800344947 */ /* 0x000fea0003800000 */
[----:B------:R-:W-:Y:S01]  /*6f40*/  ISETP.NE.AND P4, PT, R28, RZ, PT ;  /* 0x000000ff1c00720c */ /* 0x000fe20003f85270 */
[-C--:B--2---:R-:W-:Y:S01]  /*6f50*/  IMAD R156, R151, R128.reuse, RZ ;  /* 0x00000080979c7224 */ /* 0x084fe200078e02ff */
[----:B------:R-:W-:Y:S01]  /*6f60*/  BSSY B2, `(.L_x_3719) ;  /* 0x0000084000027945 */ /* 0x000fe20003800000 */
[----:B------:R-:W-:-:S04]  /*6f70*/  IMAD.WIDE.U32 R130, R204, R128, R126 ;  /* 0x00000080cc827225 */ /* 0x000fc800078e007e */
[----:B------:R-:W-:-:S04]  /*6f80*/  IMAD R156, R204, R129, R156 ;  /* 0x00000081cc9c7224 */ /* 0x000fc800078e029c */
[----:B------:R-:W-:Y:S02]  /*6f90*/  IMAD.IADD R156, R156, 0x1, R131 ;  /* 0x000000019c9c7824 */ /* 0x000fe400078e0283 */
[----:B------:R-:W-:Y:S05]  /*6fa0*/  @!P4 BRA `(.L_x_3720) ;  /* 0x0000000400fcc947 */ /* 0x000fea0003800000 */
[----:B------:R-:W-:Y:S01]  /*6fb0*/  SEL R88, R132, R148, !P0 ;  /* 0x0000009484587207 */ /* 0x000fe20004000000 */
[----:B------:R-:W-:Y:S01]  /*6fc0*/  BSSY B3, `(.L_x_3721) ;  /* 0x0000071000037945 */ /* 0x000fe20003800000 */
[----:B------:R-:W-:Y:S02]  /*6fd0*/  ISETP.GE.AND P4, PT, R18, R121, PT ;  /* 0x000000791200720c */ /* 0x000fe40003f86270 */
[----:B------:R-:W-:-:S04]  /*6fe0*/  SHF.R.S32.HI R89, RZ, 0x1f, R88 ;  /* 0x0000001fff597819 */ /* 0x000fc80000011458 */
        /* <DEDUP_REMOVED lines=19> */
[----:B------:R-:W-:Y:S02]  /*7120*/  SHF.R.U32.HI R49, RZ, 0x10, R49 ;  /* 0x00000010ff317819 */ /* 0x000fe40000011631 */
[C---:B------:R-:W-:Y:S02]  /*7130*/  PRMT R48, R162.reuse, 0x5432, R48 ;  /* 0x00005432a2307816 */ /* 0x040fe40000000030 */
[----:B------:R-:W-:Y:S02]  /*7140*/  PRMT R49, R162, 0x5410, R49 ;  /* 0x00005410a2317816 */ /* 0x000fe40000000031 */
[----:B------:R-:W-:Y:S02]  /*7150*/  SHF.R.U64 R50, R50, 0x10, R51 ;  /* 0x0000001032327819 */ /* 0x000fe40000001233 */
[----:B------:R-:W-:-:S02]  /*7160*/  SHF.R.U32.HI R162, RZ, 0x10, R77 ;  /* 0x00000010ffa27819 */ /* 0x000fc4000001164d */
[----:B------:R-:W-:Y:S02]  /*7170*/  SHF.R.U64 R76, R76, 0x10, R77 ;  /* 0x000000104c4c7819 */ /* 0x000fe4000000124d */
[--C-:B------:R-:W-:Y:S02]  /*7180*/  SHF.R.U64 R77, R78, 0x10, R79.reuse ;  /* 0x000000104e4d7819 */ /* 0x100fe4000000124f */
[----:B------:R-:W-:Y:S02]  /*7190*/  PRMT R78, R163, 0x5432, R50 ;  /* 0x00005432a34e7816 */ /* 0x000fe40000000032 */
[----:B------:R-:W-:Y:S02]  /*71a0*/  SHF.R.U32.HI R79, RZ, 0x10, R79 ;  /* 0x00000010ff4f7819 */ /* 0x000fe4000001164f */
[----:B------:R-:W-:Y:S01]  /*71b0*/  PRMT R50, R169, 0x5432, R162 ;  /* 0x00005432a9327816 */ /* 0x000fe200000000a2 */
[----:B------:R-:W-:Y:S01]  /*71c0*/  IMAD.U32 R162, R49, 0x10000, RZ ;  /* 0x0001000031a27824 */ /* 0x000fe200078e00ff */
[----:B------:R-:W-:-:S02]  /*71d0*/  SHF.R.U32.HI R51, RZ, 0x10, R51 ;  /* 0x00000010ff337819 */ /* 0x000fc40000011633 */
[----:B------:R-:W-:Y:S01]  /*71e0*/  PRMT R79, R169, 0x5410, R79 ;  /* 0x00005410a94f7816 */ /* 0x000fe2000000004f */
[----:B------:R-:W-:Y:S01]  /*71f0*/  IMAD.U32 R169, R50, 0x10000, RZ ;  /* 0x0001000032a97824 */ /* 0x000fe200078e00ff */
[----:B------:R-:W-:Y:S02]  /*7200*/  PRMT R51, R163, 0x5410, R51 ;  /* 0x00005410a3337816 */ /* 0x000fe40000000033 */
[----:B------:R-:W-:Y:S01]  /*7210*/  PRMT R76, R168, 0x5432, R76 ;  /* 0x00005432a84c7816 */ /* 0x000fe2000000004c */
[-C--:B------:R-:W-:Y:S01]  /*7220*/  FMUL.FTZ R163, R170, R169.reuse ;  /* 0x000000a9aaa37220 */ /* 0x080fe20000410000 */
[----:B------:R-:W-:Y:S01]  /*7230*/  PRMT R77, R168, 0x5410, R77 ;  /* 0x00005410a84d7816 */ /* 0x000fe2000000004d */
[----:B--2---:R-:W-:Y:S01]  /*7240*/  IMAD.U32 R168, R89, 0x10000, RZ ;  /* 0x0001000059a87824 */ /* 0x004fe200078e00ff */
[----:B------:R-:W-:Y:S02]  /*7250*/  LOP3.LUT R50, R50, 0xffff0000, RZ, 0xc0, !PT ;  /* 0xffff000032327812 */ /* 0x000fe400078ec0ff */
[----:B------:R-:W-:Y:S01]  /*7260*/  LOP3.LUT R93, R93, 0xffff0000, RZ, 0xc0, !PT ;  /* 0xffff00005d5d7812 */ /* 0x000fe200078ec0ff */
[-C--:B------:R-:W-:Y:S01]  /*7270*/  FFMA.FTZ R163, R168, R162.reuse, -R163 ;  /* 0x000000a2a8a37223 */ /* 0x080fe200000108a3 */
[----:B------:R-:W-:Y:S01]  /*7280*/  FMUL.FTZ R162, R170, R162 ;  /* 0x000000a2aaa27220 */ /* 0x000fe20000410000 */
[----:B------:R-:W-:Y:S01]  /*7290*/  LOP3.LUT R89, R89, 0xffff0000, RZ, 0xc0, !PT ;  /* 0xffff000059597812 */ /* 0x000fe200078ec0ff */
[C---:B------:R-:W-:Y:S01]  /*72a0*/  IMAD.U32 R170, R95.reuse, 0x10000, RZ ;  /* 0x000100005faa7824 */ /* 0x040fe200078e00ff */
[----:B------:R-:W-:Y:S01]  /*72b0*/  LOP3.LUT R95, R95, 0xffff0000, RZ, 0xc0, !PT ;  /* 0xffff00005f5f7812 */ /* 0x000fe200078ec0ff */
[----:B------:R-:W-:Y:S01]  /*72c0*/  FFMA.FTZ R162, R168, R169, R162 ;  /* 0x000000a9a8a27223 */ /* 0x000fe200000100a2 */
[----:B------:R-:W-:Y:S01]  /*72d0*/  LOP3.LUT R168, R49, 0xffff0000, RZ, 0xc0, !PT ;  /* 0xffff000031a87812 */ /* 0x000fe200078ec0ff */
[----:B------:R-:W-:Y:S01]  /*72e0*/  FMUL.FTZ R49, R93, R50 ;  /* 0x000000325d317220 */ /* 0x000fe20000410000 */
[C---:B------:R-:W-:Y:S01]  /*72f0*/  IMAD.U32 R169, R79.reuse, 0x10000, RZ ;  /* 0x000100004fa97824 */ /* 0x040fe200078e00ff */
[----:B------:R-:W-:-:S02]  /*7300*/  LOP3.LUT R79, R79, 0xffff0000, RZ, 0xc0, !PT ;  /* 0xffff00004f4f7812 */ /* 0x000fc400078ec0ff */
[-C--:B------:R-:W-:Y:S01]  /*7310*/  FMUL.FTZ R93, R93, R168.reuse ;  /* 0x000000a85d5d7220 */ /* 0x080fe20000410000 */
[----:B------:R-:W-:Y:S01]  /*7320*/  FFMA.FTZ R49, R89, R168, -R49 ;  /* 0x000000a859317223 */ /* 0x000fe20000010831 */
[----:B------:R-:W-:Y:S02]  /*7330*/  IMAD.U32 R168, R91, 0x10000, RZ ;  /* 0x000100005ba87824 */ /* 0x000fe400078e00ff */
[----:B------:R-:W-:Y:S01]  /*7340*/  FFMA.FTZ R50, R89, R50, R93 ;  /* 0x0000003259327223 */ /* 0x000fe2000001005d */
[----:B------:R-:W-:Y:S02]  /*7350*/  IMAD.U32 R93, R51, 0x10000, RZ ;  /* 0x00010000335d7824 */ /* 0x000fe400078e00ff */
[----:B------:R-:W-:Y:S01]  /*7360*/  FMUL.FTZ R89, R170, R169 ;  /* 0x000000a9aa597220 */ /* 0x000fe20000410000 */
[----:B------:R-:W-:Y:S02]  /*7370*/  F2FP.BF16.F32.PACK_AB R49, R49, R163 ;  /* 0x000000a33131723e */ /* 0x000fe400000010ff */
[----:B------:R-:W-:Y:S01]  /*7380*/  F2FP.BF16.F32.PACK_AB R50, R50, R162 ;  /* 0x000000a23232723e */ /* 0x000fe200000010ff */
[-C--:B------:R-:W-:Y:S01]  /*7390*/  FFMA.FTZ R89, R168, R93.reuse, -R89 ;  /* 0x0000005da8597223 */ /* 0x080fe20000010859 */
[----:B------:R-:W-:-:S04]  /*73a0*/  FMUL.FTZ R93, R170, R93 ;  /* 0x0000005daa5d7220 */ /* 0x000fc80000410000 */
[----:B------:R-:W-:Y:S01]  /*73b0*/  FFMA.FTZ R93, R168, R169, R93 ;  /* 0x000000a9a85d7223 */ /* 0x000fe2000001005d */
[----:B------:R-:W-:Y:S02]  /*73c0*/  LOP3.LUT R168, R51, 0xffff0000, RZ, 0xc0, !PT ;  /* 0xffff000033a87812 */ /* 0x000fe400078ec0ff */
[----:B------:R-:W-:Y:S01]  /*73d0*/  LOP3.LUT R51, R91, 0xffff0000, RZ, 0xc0, !PT ;  /* 0xffff00005b337812 */ /* 0x000fe200078ec0ff */
[CC--:B------:R-:W-:Y:S02]  /*73e0*/  FMUL.FTZ R91, R95.reuse, R79.reuse ;  /* 0x0000004f5f5b7220 */ /* 0x0c0fe40000410000 */
[-C--:B------:R-:W-:Y:S02]  /*73f0*/  FMUL.FTZ R95, R95, R168.reuse ;  /* 0x000000a85f5f7220 */ /* 0x080fe40000410000 */
[C---:B------:R-:W-:Y:S02]  /*7400*/  FFMA.FTZ R91, R51.reuse, R168, -R91 ;  /* 0x000000a8335b7223 */ /* 0x040fe4000001085b */
[----:B------:R-:W-:Y:S01]  /*7410*/  FFMA.FTZ R95, R51, R79, R95 ;  /* 0x0000004f335f7223 */ /* 0x000fe2000001005f */
[C---:B------:R-:W-:Y:S01]  /*7420*/  IMAD.U32 R79, R76.reuse, 0x10000, RZ ;  /* 0x000100004c4f7824 */ /* 0x040fe200078e00ff */
[----:B------:R-:W-:Y:S01]  /*7430*/  LOP3.LUT R76, R76, 0xffff0000, RZ, 0xc0, !PT ;  /* 0xffff00004c4c7812 */ /* 0x000fe200078ec0ff */
[----:B------:R-:W-:Y:S01]  /*7440*/  IMAD.U32 R51, R88, 0x10000, RZ ;  /* 0x0001000058337824 */ /* 0x000fe200078e00ff */
[----:B------:R-:W-:Y:S01]  /*7450*/  F2FP.BF16.F32.PACK_AB R91, R91, R89 ;  /* 0x000000595b5b723e */ /* 0x000fe200000010ff */
[----:B------:R-:W-:Y:S01]  /*7460*/  IMAD.U32 R89, R92, 0x10000, RZ ;  /* 0x000100005c597824 */ /* 0x000fe200078e00ff */
[----:B------:R-:W-:Y:S01]  /*7470*/  F2FP.BF16.F32.PACK_AB R95, R95, R93 ;  /* 0x0000005d5f5f723e */ /* 0x000fe200000010ff */
[C---:B------:R-:W-:Y:S01]  /*7480*/  IMAD.U32 R93, R48.reuse, 0x10000, RZ ;  /* 0x00010000305d7824 */ /* 0x040fe200078e00ff */
[----:B------:R-:W-:Y:S01]  /*7490*/  LOP3.LUT R48, R48, 0xffff0000, RZ, 0xc0, !PT ;  /* 0xffff000030307812 */ /* 0x000fe200078ec0ff */
[----:B------:R-:W-:-:S02]  /*74a0*/  FMUL.FTZ R162, R89, R79 ;  /* 0x0000004f59a27220 */ /* 0x000fc40000410000 */
[-C--:B------:R-:W-:Y:S02]  /*74b0*/  FMUL.FTZ R89, R89, R93.reuse ;  /* 0x0000005d59597220 */ /* 0x080fe40000410000 */
        /* <DEDUP_REMOVED lines=17> */
[----:B------:R-:W-:-:S02]  /*75d0*/  FFMA.FTZ R92, R76, R88, -R92 ;  /* 0x000000584c5c7223 */ /* 0x000fc4000001085c */
[----:B------:R-:W-:Y:S01]  /*75e0*/  FFMA.FTZ R93, R76, R79, R93 ;  /* 0x0000004f4c5d7223 */ /* 0x000fe2000001005d */
[----:B------:R-:W-:Y:S02]  /*75f0*/  LOP3.LUT R76, R94, 0xffff0000, RZ, 0xc0, !PT ;  /* 0xffff00005e4c7812 */ /* 0x000fe400078ec0ff */
[----:B------:R-:W-:Y:S02]  /*7600*/  LOP3.LUT R79, R90, 0xffff0000, RZ, 0xc0, !PT ;  /* 0xffff00005a4f7812 */ /* 0x000fe400078ec0ff */
[----:B------:R-:W-:Y:S01]  /*7610*/  F2FP.BF16.F32.PACK_AB R51, R51, R89 ;  /* 0x000000593333723e */ /* 0x000fe200000010ff */
[CC--:B------:R-:W-:Y:S01]  /*7620*/  FMUL.FTZ R88, R76.reuse, R77.reuse ;  /* 0x0000004d4c587220 */ /* 0x0c0fe20000410000 */
[-C--:B------:R-:W-:Y:S01]  /*7630*/  FMUL.FTZ R76, R76, R78.reuse ;  /* 0x0000004e4c4c7220 */ /* 0x080fe20000410000 */
[----:B------:R-:W-:Y:S02]  /*7640*/  IMAD.MOV.U32 R89, RZ, RZ, R49 ;  /* 0x000000ffff597224 */ /* 0x000fe400078e0031 */
        /* <DEDUP_REMOVED lines=8> */
.L_x_3722:
[----:B------:R-:W-:Y:S05]  /*76d0*/  BSYNC B3 ;  /* 0x0000000000037941 */ /* 0x000fea0003800000 */
.L_x_3721:
[----:B------:R-:W-:-:S13]  /*76e0*/  ISETP.GE.AND P4, PT, R161, R143, PT ;  /* 0x0000008fa100720c */ /* 0x000fda0003f86270 */
        /* <DEDUP_REMOVED lines=11> */
.L_x_3720:
[----:B------:R-:W-:Y:S05]  /*77a0*/  BSYNC B2 ;  /* 0x0000000000027941 */ /* 0x000fea0003800000 */
.L_x_3719:
[----:B------:R-:W-:Y:S01]  /*77b0*/  ISETP.NE.AND P4, PT, R32, RZ, PT ;  /* 0x000000ff2000720c */ /* 0x000fe20003f85270 */
[----:B------:R-:W-:-:S12]  /*77c0*/  BSSY B2, `(.L_x_3723) ;  /* 0x0000080000027945 */ /* 0x000fd80003800000 */
[----:B------:R-:W-:Y:S05]  /*77d0*/  @!P4 BRA `(.L_x_3724) ;  /* 0x0000000400f8c947 */ /* 0x000fea0003800000 */
[----:B--2---:R-:W-:Y:S01]  /*77e0*/  SEL R48, R132, R148, !P1 ;  /* 0x0000009484307207 */ /* 0x004fe20004800000 */
        /* <DEDUP_REMOVED lines=112> */
.L_x_3726:
[----:B------:R-:W-:Y:S05]  /*7ef0*/  BSYNC B3 ;  /* 0x0000000000037941 */ /* 0x000fea0003800000 */
.L_x_3725:
        /* <DEDUP_REMOVED lines=12> */
.L_x_3724:
[----:B------:R-:W-:Y:S05]  /*7fc0*/  BSYNC B2 ;  /* 0x0000000000027941 */ /* 0x000fea0003800000 */
.L_x_3723:
[----:B------:R-:W-:-:S13]  /*7fd0*/  ISETP.NE.AND P4, PT, R33, RZ, PT ;  /* 0x000000ff2100720c */ /* 0x000fda0003f85270 */
[----:B------:R-:W-:Y:S05]  /*7fe0*/  @!P4 BRA `(.L_x_3718) ;  /* 0x000000080008c947 */ /* 0x000fea0003800000 */
[----:B---3--:R-:W3:Y:S01]  /*7ff0*/  LDL R44, [R1+0x10] ;  /* 0x00001000012c7983 */ /* 0x008ee20000100800 */
[----:B------:R-:W-:Y:S01]  /*8000*/  IADD3 R56, P4, P5, R116, R130, R27 ;  /* 0x0000008274387210 */ /* 0x000fe20007d9e01b */
[----:B------:R-:W-:Y:S03]  /*8010*/  BSSY B2, `(.L_x_3727) ;  /* 0x0000075000027945 */ /* 0x000fe60003800000 */
[----:B------:R-:W-:Y:S02]  /*8020*/  IADD3.X R57, R7, R156, R31, P4, P5 ;  /* 0x0000009c07397210 */ /* 0x000fe400027ea41f */
[----:B------:R-:W-:Y:S02]  /*8030*/  ISETP.GE.AND P4, PT, R3, R121, PT ;  /* 0x000000790300720c */ /* 0x000fe40003f86270 */
[----:B---3--:R-:W-:-:S04]  /*8040*/  LOP3.LUT P6, RZ, R44, 0x1, RZ, 0xc0, !PT ;  /* 0x000000012cff7812 */ /* 0x008fc800078cc0ff */
[----:B------:R-:W-:-:S04]  /*8050*/  SEL R44, R132, R148, !P6 ;  /* 0x00000094842c7207 */ /* 0x000fc80007000000 */
        /* <DEDUP_REMOVED lines=11> */
[C---:B--2---:R-:W-:Y:S02]  /*8110*/  IMAD R48, R17.reuse, 0x5400, R44 ;  /* 0x0000540011307824 */ /* 0x044fe400078e022c */
[----:B------:R-:W-:Y:S02]  /*8120*/  IMAD R44, R17, 0x5400, R144 ;  /* 0x00005400112c7824 */ /* 0x000fe400078e0290 */
[--C-:B------:R-:W-:Y:S02]  /*8130*/  IMAD R48, R48, 0x2, R16.reuse ;  /* 0x0000000230307824 */ /* 0x100fe400078e0210 */
[----:B------:R-:W-:-:S04]  /*8140*/  IMAD R44, R44, 0x2, R16 ;  /* 0x000000022c2c7824 */ /* 0x000fc800078e0210 */
[----:B------:R-:W0:Y:S04]  /*8150*/  LDS.128 R48, [R48+0x21400] ;  /* 0x0214000030307984 */ /* 0x000e280000000c00 */
[----:B------:R-:W2:Y:S01]  /*8160*/  LDS.128 R44, [R44+0x21400] ;  /* 0x021400002c2c7984 */ /* 0x000ea20000000c00 */
[----:B------:R-:W-:Y:S05]  /*8170*/  @P4 BRA `(.L_x_3728) ;  /* 0x0000000400784947 */ /* 0x000fea0003800000 */
[--C-:B------:R-:W-:Y:S01]  /*8180*/  SHF.R.U32.HI R59, RZ, 0x10, R41.reuse ;  /* 0x00000010ff3b7819 */ /* 0x100fe20000011629 */
[----:B0-----:R-:W-:Y:S01]  /*8190*/  IMAD.U32 R77, R49, 0x10000, RZ ;  /* 0x00010000314d7824 */ /* 0x001fe200078e00ff */
[----:B------:R-:W-:Y:S02]  /*81a0*/  SHF.R.U64 R40, R40, 0x10, R41 ;  /* 0x0000001028287819 */ /* 0x000fe40000001229 */
[----:B------:R-:W-:Y:S02]  /*81b0*/  SHF.R.U32.HI R76, RZ, 0x10, R53 ;  /* 0x00000010ff4c7819 */ /* 0x000fe40000011635 */
[--C-:B------:R-:W-:Y:S02]  /*81c0*/  SHF.R.U64 R41, R42, 0x10, R43.reuse ;  /* 0x000000102a297819 */ /* 0x100fe4000000122b */
[----:B------:R-:W-:Y:S02]  /*81d0*/  SHF.R.U32.HI R42, RZ, 0x10, R43 ;  /* 0x00000010ff2a7819 */ /* 0x000fe4000001162b */
[C---:B------:R-:W-:Y:S01]  /*81e0*/  PRMT R43, R178.reuse, 0x5432, R59 ;  /* 0x00005432b22b7816 */ /* 0x040fe2000000003b */
[----:B--2---:R-:W-:Y:S01]  /*81f0*/  IMAD.U32 R59, R45, 0x10000, RZ ;  /* 0x000100002d3b7824 */ /* 0x004fe200078e00ff */
[----:B------:R-:W-:-:S02]  /*8200*/  PRMT R178, R178, 0x5410, R76 ;  /* 0x00005410b2b27816 */ /* 0x000fc4000000004c */
[----:B------:R-:W-:Y:S01]  /*8210*/  LOP3.LUT R45, R45, 0xffff0000, RZ, 0xc0, !PT ;  /* 0xffff00002d2d7812 */ /* 0x000fe200078ec0ff */
[C---:B------:R-:W-:Y:S01]  /*8220*/  IMAD.U32 R78, R43.reuse, 0x10000, RZ ;  /* 0x000100002b4e7824 */ /* 0x040fe200078e00ff */
[----:B------:R-:W-:Y:S01]  /*8230*/  LOP3.LUT R43, R43, 0xffff0000, RZ, 0xc0, !PT ;  /* 0xffff00002b2b7812 */ /* 0x000fe200078ec0ff */
[C---:B------:R-:W-:Y:S01]  /*8240*/  IMAD.U32 R76, R178.reuse, 0x10000, RZ ;  /* 0x00010000b24c7824 */ /* 0x040fe200078e00ff */
[----:B------:R-:W-:Y:S02]  /*8250*/  LOP3.LUT R178, R178, 0xffff0000, RZ, 0xc0, !PT ;  /* 0xffff0000b2b27812 */ /* 0x000fe400078ec0ff */
[----:B------:R-:W-:Y:S01]  /*8260*/  PRMT R40, R177, 0x5432, R40 ;  /* 0x00005432b1287816 */ /* 0x000fe20000000028 */
[C---:B------:R-:W-:Y:S01]  /*8270*/  FMUL.FTZ R79, R77.reuse, R76 ;  /* 0x0000004c4d4f7220 */ /* 0x040fe20000410000 */
[-C--:B------:R-:W-:Y:S01]  /*8280*/  FMUL.FTZ R77, R77, R78.reuse ;  /* 0x0000004e4d4d7220 */ /* 0x080fe20000410000 */
[----:B------:R-:W-:Y:S02]  /*8290*/  PRMT R177, R177, 0x5410, R42 ;  /* 0x00005410b1b17816 */ /* 0x000fe4000000002a */
[C---:B------:R-:W-:Y:S01]  /*82a0*/  FFMA.FTZ R79, R59.reuse, R78, -R79 ;  /* 0x0000004e3b4f7223 */ /* 0x040fe2000001084f */
[----:B------:R-:W-:Y:S01]  /*82b0*/  FFMA.FTZ R77, R59, R76, R77 ;  /* 0x0000004c3b4d7223 */ /* 0x000fe2000001004d */
[----:B------:R-:W-:-:S02]  /*82c0*/  LOP3.LUT R59, R49, 0xffff0000, RZ, 0xc0, !PT ;  /* 0xffff0000313b7812 */ /* 0x000fc400078ec0ff */
[----:B------:R-:W-:Y:S02]  /*82d0*/  SHF.R.U32.HI R76, RZ, 0x10, R55 ;  /* 0x00000010ff4c7819 */ /* 0x000fe40000011637 */
[----:B------:R-:W-:Y:S01]  /*82e0*/  SHF.R.U64 R52, R52, 0x10, R53 ;  /* 0x0000001034347819 */ /* 0x000fe20000001235 */
[CC--:B------:R-:W-:Y:S01]  /*82f0*/  FMUL.FTZ R49, R59.reuse, R178.reuse ;  /* 0x000000b23b317220 */ /* 0x0c0fe20000410000 */
[-C--:B------:R-:W-:Y:S01]  /*8300*/  FMUL.FTZ R59, R59, R43.reuse ;  /* 0x0000002b3b3b7220 */ /* 0x080fe20000410000 */
[----:B------:R-:W-:Y:S01]  /*8310*/  PRMT R76, R176, 0x5432, R76 ;  /* 0x00005432b04c7816 */ /* 0x000fe2000000004c */
[----:B------:R-:W-:Y:S02]  /*8320*/  IMAD.U32 R53, R177, 0x10000, RZ ;  /* 0x00010000b1357824 */ /* 0x000fe400078e00ff */
[C---:B------:R-:W-:Y:S01]  /*8330*/  FFMA.FTZ R49, R45.reuse, R43, -R49 ;  /* 0x0000002b2d317223 */ /* 0x040fe20000010831 */
[----:B------:R-:W-:Y:S01]  /*8340*/  FFMA.FTZ R59, R45, R178, R59 ;  /* 0x000000b22d3b7223 */ /* 0x000fe2000001003b */
[----:B------:R-:W-:Y:S01]  /*8350*/  IMAD.U32 R45, R51, 0x10000, RZ ;  /* 0x00010000332d7824 */ /* 0x000fe200078e00ff */
[----:B------:R-:W-:Y:S01]  /*8360*/  PRMT R42, R175, 0x5432, R52 ;  /* 0x00005432af2a7816 */ /* 0x000fe20000000034 */
[C---:B------:R-:W-:Y:S01]  /*8370*/  IMAD.U32 R43, R76.reuse, 0x10000, RZ ;  /* 0x000100004c2b7824 */ /* 0x040fe200078e00ff */
[----:B------:R-:W-:Y:S01]  /*8380*/  LOP3.LUT R76, R76, 0xffff0000, RZ, 0xc0, !PT ;  /* 0xffff00004c4c7812 */ /* 0x000fe200078ec0ff */
[----:B------:R-:W-:Y:S01]  /*8390*/  IMAD.U32 R52, R47, 0x10000, RZ ;  /* 0x000100002f347824 */ /* 0x000fe200078e00ff */
[----:B------:R-:W-:Y:S01]  /*83a0*/  SHF.R.U64 R54, R54, 0x10, R55 ;  /* 0x0000001036367819 */ /* 0x000fe20000001237 */
[C---:B------:R-:W-:Y:S01]  /*83b0*/  FMUL.FTZ R78, R45.reuse, R43 ;  /* 0x0000002b2d4e7220 */ /* 0x040fe20000410000 */
[----:B------:R-:W-:Y:S01]  /*83c0*/  FMUL.FTZ R45, R45, R53 ;  /* 0x000000352d2d7220 */ /* 0x000fe20000410000 */
[----:B------:R-:W-:Y:S01]  /*83d0*/  PRMT R41, R176, 0x5410, R41 ;  /* 0x00005410b0297816 */ /* 0x000fe20000000029 */
[----:B------:R-:W-:-:S02]  /*83e0*/  IMAD.U32 R55, R50, 0x10000, RZ ;  /* 0x0001000032377824 */ /* 0x000fc400078e00ff */
[C---:B------:R-:W-:Y:S01]  /*83f0*/  FFMA.FTZ R53, R52.reuse, R53, -R78 ;  /* 0x0000003534357223 */ /* 0x040fe2000001084e */
[----:B------:R-:W-:Y:S01]  /*8400*/  FFMA.FTZ R52, R52, R43, R45 ;  /* 0x0000002b34347223 */ /* 0x000fe2000001002d */
[----:B------:R-:W-:Y:S02]  /*8410*/  LOP3.LUT R78, R51, 0xffff0000, RZ, 0xc0, !PT ;  /* 0xffff0000334e7812 */ /* 0x000fe400078ec0ff */
[----:B------:R-:W-:Y:S02]  /*8420*/  LOP3.LUT R45, R177, 0xffff0000, RZ, 0xc0, !PT ;  /* 0xffff0000b12d7812 */ /* 0x000fe400078ec0ff */
[----:B------:R-:W-:Y:S01]  /*8430*/  LOP3.LUT R43, R47, 0xffff0000, RZ, 0xc0, !PT ;  /* 0xffff00002f2b7812 */ /* 0x000fe200078ec0ff */
[C---:B------:R-:W-:Y:S01]  /*8440*/  FMUL.FTZ R51, R78.reuse, R76 ;  /* 0x0000004c4e337220 */ /* 0x040fe20000410000 */
[----:B------:R-:W-:Y:S01]  /*8450*/  PRMT R54, R175, 0x5410, R54 ;  /* 0x00005410af367816 */ /* 0x000fe20000000036 */
[----:B------:R-:W-:Y:S01]  /*8460*/  FMUL.FTZ R47, R78, R45 ;  /* 0x0000002d4e2f7220 */ /* 0x000fe20000410000 */
[----:B------:R-:W-:-:S02]  /*8470*/  IMAD.U32 R78, R40, 0x10000, RZ ;  /* 0x00010000284e7824 */ /* 0x000fc400078e00ff */
[C---:B------:R-:W-:Y:S01]  /*8480*/  FFMA.FTZ R45, R43.reuse, R45, -R51 ;  /* 0x0000002d2b2d7223 */ /* 0x040fe20000010833 */
[----:B------:R-:W-:Y:S02]  /*8490*/  IMAD.U32 R51, R42, 0x10000, RZ ;  /* 0x000100002a337824 */ /* 0x000fe400078e00ff */
[----:B------:R-:W-:Y:S01]  /*84a0*/  FFMA.FTZ R43, R43, R76, R47 ;  /* 0x0000004c2b2b7223 */ /* 0x000fe2000001002f */
[C---:B------:R-:W-:Y:S01]  /*84b0*/  IMAD.U32 R76, R48.reuse, 0x10000, RZ ;  /* 0x00010000304c7824 */ /* 0x040fe200078e00ff */
[----:B------:R-:W-:Y:S01]  /*84c0*/  LOP3.LUT R48, R48, 0xffff0000, RZ, 0xc0, !PT ;  /* 0xffff000030307812 */ /* 0x000fe200078ec0ff */
[----:B------:R-:W-:Y:S01]  /*84d0*/  IMAD.U32 R47, R44, 0x10000, RZ ;  /* 0x000100002c2f7824 */ /* 0x000fe200078e00ff */
[----:B------:R-:W-:Y:S01]  /*84e0*/  LOP3.LUT R42, R42, 0xffff0000, RZ, 0xc0, !PT ;  /* 0xffff00002a2a7812 */ /* 0x000fe200078ec0ff */
[C---:B------:R-:W-:Y:S01]  /*84f0*/  FMUL.FTZ R88, R76.reuse, R51 ;  /* 0x000000334c587220 */ /* 0x040fe20000410000 */
[----:B------:R-:W-:Y:S01]  /*8500*/  FMUL.FTZ R76, R76, R78 ;  /* 0x0000004e4c4c7220 */ /* 0x000fe20000410000 */
[----:B------:R-:W-:-:S02]  /*8510*/  LOP3.LUT R40, R40, 0xffff0000, RZ, 0xc0, !PT ;  /* 0xffff000028287812 */ /* 0x000fc400078ec0ff */
[C---:B------:R-:W-:Y:S01]  /*8520*/  FFMA.FTZ R88, R47.reuse, R78, -R88 ;  /* 0x0000004e2f587223 */ /* 0x040fe20000010858 */
[----:B------:R-:W-:Y:S01]  /*8530*/  FFMA.FTZ R76, R47, R51, R76 ;  /* 0x000000332f4c7223 */ /* 0x000fe2000001004c */
[----:B------:R-:W-:Y:S01]  /*8540*/  LOP3.LUT R44, R44, 0xffff0000, RZ, 0xc0, !PT ;  /* 0xffff00002c2c7812 */ /* 0x000fe200078ec0ff */
        /* <DEDUP_REMOVED lines=16> */
[----:B------:R-:W-:Y:S01]  /*8650*/  FMUL.FTZ R50, R50, R41 ;  /* 0x0000002932327220 */ /* 0x000fe20000410000 */
[----:B------:R-:W-:Y:S02]  /*8660*/  F2FP.BF16.F32.PACK_AB R49, R49, R79 ;  /* 0x0000004f3131723e */ /* 0x000fe400000010ff */
[C---:B------:R-:W-:Y:S01]  /*8670*/  FFMA.FTZ R40, R46.reuse, R41, -R40 ;  /* 0x000000292e287223 */ /* 0x040fe20000010828 */
[----:B------:R-:W-:Y:S01]  /*8680*/  F2FP.BF16.F32.PACK_AB R47, R47, R88 ;  /* 0x000000582f2f723e */ /* 0x000fe200000010ff */
        /* <DEDUP_REMOVED lines=13> */
.L_x_3728:
[----:B------:R-:W-:Y:S05]  /*8760*/  BSYNC B2 ;  /* 0x0000000000027941 */ /* 0x000fea0003800000 */
.L_x_3727:
[----:B------:R-:W-:-:S13]  /*8770*/  ISETP.GE.AND P4, PT, R58, R143, PT ;  /* 0x0000008f3a00720c */ /* 0x000fda0003f86270 */
[--C-:B------:R-:W-:Y:S02]  /*8780*/  @!P4 SHF.R.S32.HI R40, RZ, 0x1f, R58.reuse ;  /* 0x0000001fff28c819 */ /* 0x100fe4000001143a */
[----:B------:R-:W-:-:S04]  /*8790*/  @!P4 IADD3 R58, P5, P6, R116, R130, R58 ;  /* 0x00000082743ac210 */ /* 0x000fc80007ebe03a */
[----:B------:R-:W-:Y:S02]  /*87a0*/  @!P4 IADD3.X R156, R7, R156, R40, P5, P6 ;  /* 0x0000009c079cc210 */ /* 0x000fe40002fec428 */
[----:B------:R-:W-:-:S04]  /*87b0*/  LEA R40, P5, R56, R124, 0x1 ;  /* 0x0000007c38287211 */ /* 0x000fc800078a08ff */
[----:B------:R-:W-:Y:S02]  /*87c0*/  LEA.HI.X R41, R56, R125, R57, 0x1, P5 ;  /* 0x0000007d38297211 */ /* 0x000fe400028f0c39 */
[----:B------:R-:W-:-:S03]  /*87d0*/  @!P4 LEA R42, P5, R58, R124, 0x1 ;  /* 0x0000007c3a2ac211 */ /* 0x000fc600078a08ff */
[----:B--2---:R4:W-:Y:S01]  /*87e0*/  STG.E.128 desc[UR60][R40.64], R44 ;  /* 0x0000002c28007986 */ /* 0x0049e2000c101d3c */
[----:B------:R-:W-:-:S05]  /*87f0*/  @!P4 LEA.HI.X R43, R58, R125, R156, 0x1, P5 ;  /* 0x0000007d3a2bc211 */ /* 0x000fca00028f0c9c */
[----:B0-----:R4:W-:Y:S04]  /*8800*/  @!P4 STG.E.128 desc[UR60][R42.64], R48 ;  /* 0x000000302a00c986 */ /* 0x0019e8000c101d3c */
.L_x_3718:
[----:B------:R-:W-:Y:S05]  /*8810*/  BSYNC B1 ;  /* 0x0000000000017941 */ /* 0x000fea0003800000 */
.L_x_3717:
[-C--:B--2-4-:R-:W-:Y:S02]  /*8820*/  IMAD R40, R152, R128.reuse, RZ ;  /* 0x0000008098287224 */ /* 0x094fe400078e02ff */
        /* <DEDUP_REMOVED lines=11> */
[----:B---3--:R-:W-:Y:S02]  /*88e0*/  IADD3 R49, P3, P4, R116, R126, R25 ;  /* 0x0000007e74317210 */ /* 0x008fe40007c7e019 */
[----:B------:R-:W-:Y:S02]  /*88f0*/  LEA.HI R41, R41, R40, RZ, 0x4 ;  /* 0x0000002829297211 */ /* 0x000fe400078f20ff */
[----:B------:R-:W-:-:S02]  /*8900*/  IADD3.X R50, R7, R52, R29, P3, P4 ;  /* 0x0000003407327210 */ /* 0x000fc40001fe841d */
[----:B------:R-:W-:Y:S02]  /*8910*/  LEA.HI.SX32 R48, R41, R119, 0x1c ;  /* 0x0000007729307211 */ /* 0x000fe400078fe2ff */
[----:B------:R-:W-:Y:S02]  /*8920*/  ISETP.GE.AND P3, PT, R18, R121, PT ;  /* 0x000000791200720c */ /* 0x000fe40003f66270 */
        /* <DEDUP_REMOVED lines=16> */
[----:B0-----:R-:W-:Y:S01]  /*8a30*/  IMAD.U32 R58, R41, 0x10000, RZ ;  /* 0x00010000293a7824 */ /* 0x001fe200078e00ff */
[----:B------:R-:W-:Y:S01]  /*8a40*/  SHF.R.U32.HI R55, RZ, 0x10, R69 ;  /* 0x00000010ff377819 */ /* 0x000fe20000011645 */
[----:B------:R-:W-:Y:S01]  /*8a50*/  IMAD.U32 R57, R40, 0x10000, RZ ;  /* 0x0001000028397824 */ /* 0x000fe200078e00ff */
[----:B------:R-:W-:Y:S01]  /*8a60*/  PRMT R56, R174, 0x5432, R56 ;  /* 0x00005432ae387816 */ /* 0x000fe20000000038 */
[----:B--2---:R-:W-:Y:S01]  /*8a70*/  IMAD.U32 R77, R46, 0x10000, RZ ;  /* 0x000100002e4d7824 */ /* 0x004fe200078e00ff */
[----:B------:R-:W-:Y:S02]  /*8a80*/  PRMT R55, R172, 0x5432, R55 ;  /* 0x00005432ac377816 */ /* 0x000fe40000000037 */
[----:B------:R-:W-:Y:S01]  /*8a90*/  SHF.R.U64 R51, R68, 0x10, R69 ;  /* 0x0000001044337819 */ /* 0x000fe20000001245 */
[C---:B------:R-:W-:Y:S01]  /*8aa0*/  IMAD.U32 R69, R45.reuse, 0x10000, RZ ;  /* 0x000100002d457824 */ /* 0x040fe200078e00ff */
[----:B------:R-:W-:Y:S01]  /*8ab0*/  LOP3.LUT R45, R45, 0xffff0000, RZ, 0xc0, !PT ;  /* 0xffff00002d2d7812 */ /* 0x000fe200078ec0ff */
[C---:B------:R-:W-:Y:S01]  /*8ac0*/  IMAD.U32 R59, R56.reuse, 0x10000, RZ ;  /* 0x00010000383b7824 */ /* 0x040fe200078e00ff */
[----:B------:R-:W-:Y:S01]  /*8ad0*/  LOP3.LUT R56, R56, 0xffff0000, RZ, 0xc0, !PT ;  /* 0xffff000038387812 */ /* 0x000fe200078ec0ff */
[----:B------:R-:W-:Y:S01]  /*8ae0*/  IMAD.U32 R68, R55, 0x10000, RZ ;  /* 0x0001000037447824 */ /* 0x000fe200078e00ff */
[----:B------:R-:W-:-:S02]  /*8af0*/  SHF.R.U64 R54, R86, 0x10, R87 ;  /* 0x0000001056367819 */ /* 0x000fc40000001257 */
[----:B------:R-:W-:Y:S01]  /*8b00*/  LOP3.LUT R55, R55, 0xffff0000, RZ, 0xc0, !PT ;  /* 0xffff000037377812 */ /* 0x000fe200078ec0ff */
[----:B------:R-:W-:Y:S01]  /*8b10*/  FMUL.FTZ R78, R45, R56 ;  /* 0x000000382d4e7220 */ /* 0x000fe20000410000 */
[----:B------:R-:W-:Y:S01]  /*8b20*/  SHF.R.U64 R53, R70, 0x10, R71 ;  /* 0x0000001046357819 */ /* 0x000fe20000001247 */
[-C--:B------:R-:W-:Y:S01]  /*8b30*/  FMUL.FTZ R76, R69, R68.reuse ;  /* 0x00000044454c7220 */ /* 0x080fe20000410000 */
[----:B------:R-:W-:Y:S01]  /*8b40*/  SHF.R.U32.HI R86, RZ, 0x10, R87 ;  /* 0x00000010ff567819 */ /* 0x000fe20000011657 */
[----:B------:R-:W-:Y:S01]  /*8b50*/  FMUL.FTZ R45, R45, R55 ;  /* 0x000000372d2d7220 */ /* 0x000fe20000410000 */
[----:B------:R-:W-:Y:S01]  /*8b60*/  SHF.R.U32.HI R70, RZ, 0x10, R71 ;  /* 0x00000010ff467819 */ /* 0x000fe20000011647 */
[-C--:B------:R-:W-:Y:S01]  /*8b70*/  FMUL.FTZ R71, R69, R59.reuse ;  /* 0x0000003b45477220 */ /* 0x080fe20000410000 */
[----:B------:R-:W-:Y:S01]  /*8b80*/  LOP3.LUT R41, R41, 0xffff0000, RZ, 0xc0, !PT ;  /* 0xffff000029297812 */ /* 0x000fe200078ec0ff */
[C---:B------:R-:W-:Y:S01]  /*8b90*/  FFMA.FTZ R76, R58.reuse, R59, R76 ;  /* 0x0000003b3a4c7223 */ /* 0x040fe2000001004c */
[----:B------:R-:W-:Y:S01]  /*8ba0*/  PRMT R86, R173, 0x5432, R86 ;  /* 0x00005432ad567816 */ /* 0x000fe20000000056 */
[----:B------:R-:W-:Y:S01]  /*8bb0*/  FFMA.FTZ R71, R58, R68, -R71 ;  /* 0x000000443a477223 */ /* 0x000fe20000010847 */
[----:B------:R-:W-:Y:S01]  /*8bc0*/  PRMT R70, R171, 0x5432, R70 ;  /* 0x00005432ab467816 */ /* 0x000fe20000000046 */
[C---:B------:R-:W-:Y:S01]  /*8bd0*/  FFMA.FTZ R78, R41.reuse, R55, -R78 ;  /* 0x00000037294e7223 */ /* 0x040fe2000001084e */
[----:B------:R-:W-:Y:S01]  /*8be0*/  FFMA.FTZ R45, R41, R56, R45 ;  /* 0x00000038292d7223 */ /* 0x000fe2000001002d */
[C---:B------:R-:W-:Y:S01]  /*8bf0*/  IMAD.U32 R68, R47.reuse, 0x10000, RZ ;  /* 0x000100002f447824 */ /* 0x040fe200078e00ff */
[----:B------:R-:W-:Y:S01]  /*8c00*/  SHF.R.U64 R84, R84, 0x10, R85 ;  /* 0x0000001054547819 */ /* 0x000fe20000001255 */
[----:B------:R-:W-:Y:S01]  /*8c10*/  IMAD.U32 R41, R86, 0x10000, RZ ;  /* 0x0001000056297824 */ /* 0x000fe200078e00ff */
[----:B------:R-:W-:Y:S01]  /*8c20*/  LOP3.LUT R47, R47, 0xffff0000, RZ, 0xc0, !PT ;  /* 0xffff00002f2f7812 */ /* 0x000fe200078ec0ff */
[----:B------:R-:W-:Y:S01]  /*8c30*/  IMAD.U32 R55, R70, 0x10000, RZ ;  /* 0x0001000046377824 */ /* 0x000fe200078e00ff */
[----:B------:R-:W-:Y:S01]  /*8c40*/  LOP3.LUT R86, R86, 0xffff0000, RZ, 0xc0, !PT ;  /* 0xffff000056567812 */ /* 0x000fe200078ec0ff */
[----:B------:R-:W-:Y:S01]  /*8c50*/  FMUL.FTZ R56, R68, R41 ;  /* 0x0000002944387220 */ /* 0x000fe20000410000 */
[----:B------:R-:W-:-:S02]  /*8c60*/  IMAD.U32 R59, R43, 0x10000, RZ ;  /* 0x000100002b3b7824 */ /* 0x000fc400078e00ff */
[-C--:B------:R-:W-:Y:S01]  /*8c70*/  FMUL.FTZ R68, R68, R55.reuse ;  /* 0x0000003744447220 */ /* 0x080fe20000410000 */
[----:B------:R-:W-:Y:S01]  /*8c80*/  PRMT R84, R174, 0x5410, R84 ;  /* 0x00005410ae547816 */ /* 0x000fe20000000054 */
[----:B------:R-:W-:Y:S01]  /*8c90*/  IMAD.U32 R69, R44, 0x10000, RZ ;  /* 0x000100002c457824 */ /* 0x000fe200078e00ff */
[----:B------:R-:W-:Y:S01]  /*8ca0*/  LOP3.LUT R43, R43, 0xffff0000, RZ, 0xc0, !PT ;  /* 0xffff00002b2b7812 */ /* 0x000fe200078ec0ff */
[C---:B------:R-:W-:Y:S01]  /*8cb0*/  FFMA.FTZ R56, R59.reuse, R55, -R56 ;  /* 0x000000373b387223 */ /* 0x040fe20000010838 */
[----:B------:R-:W-:Y:S01]  /*8cc0*/  LOP3.LUT R70, R70, 0xffff0000, RZ, 0xc0, !PT ;  /* 0xffff000046467812 */ /* 0x000fe200078ec0ff */
[----:B------:R-:W-:Y:S01]  /*8cd0*/  FFMA.FTZ R68, R59, R41, R68 ;  /* 0x000000293b447223 */ /* 0x000fe20000010044 */
[----:B------:R-:W-:Y:S01]  /*8ce0*/  PRMT R51, R172, 0x5410, R51 ;  /* 0x00005410ac337816 */ /* 0x000fe20000000033 */
[C---:B------:R-:W-:Y:S01]  /*8cf0*/  FMUL.FTZ R59, R47.reuse, R86 ;  /* 0x000000562f3b7220 */ /* 0x040fe20000410000 */
[----:B------:R-:W-:Y:S02]  /*8d00*/  IMAD.U32 R55, R84, 0x10000, RZ ;  /* 0x0001000054377824 */ /* 0x000fe400078e00ff */
[-C--:B------:R-:W-:Y:S01]  /*8d10*/  FMUL.FTZ R47, R47, R70.reuse ;  /* 0x000000462f2f7220 */ /* 0x080fe20000410000 */
[----:B------:R-:W-:Y:S01]  /*8d20*/  LOP3.LUT R44, R44, 0xffff0000, RZ, 0xc0, !PT ;  /* 0xffff00002c2c7812 */ /* 0x000fe200078ec0ff */
[----:B------:R-:W-:Y:S01]  /*8d30*/  FFMA.FTZ R59, R43, R70, -R59 ;  /* 0x000000462b3b7223 */ /* 0x000fe2000001083b */
[C---:B------:R-:W-:Y:S01]  /*8d40*/  IMAD.U32 R41, R51.reuse, 0x10000, RZ ;  /* 0x0001000033297824 */ /* 0x040fe200078e00ff */
[----:B------:R-:W-:Y:S01]  /*8d50*/  LOP3.LUT R70, R51, 0xffff0000, RZ, 0xc0, !PT ;  /* 0xffff000033467812 */ /* 0x000fe200078ec0ff */
[----:B------:R-:W-:Y:S01]  /*8d60*/  FMUL.FTZ R51, R69, R55 ;  /* 0x0000003745337220 */ /* 0x000fe20000410000 */
[----:B------:R-:W-:Y:S01]  /*8d70*/  PRMT R54, R173, 0x5410, R54 ;  /* 0x00005410ad367816 */ /* 0x000fe20000000036 */
[-C--:B------:R-:W-:Y:S01]  /*8d80*/  FMUL.FTZ R69, R69, R41.reuse ;  /* 0x0000002945457220 */ /* 0x080fe20000410000 */
[----:B------:R-:W-:Y:S01]  /*8d90*/  LOP3.LUT R84, R84, 0xffff0000, RZ, 0xc0, !PT ;  /* 0xffff000054547812 */ /* 0x000fe200078ec0ff */
[----:B------:R-:W-:Y:S01]  /*8da0*/  FFMA.FTZ R47, R43, R86, R47 ;  /* 0x000000562b2f7223 */ /* 0x000fe2000001002f */
[----:B------:R-:W-:Y:S01]  /*8db0*/  PRMT R53, R171, 0x5410, R53 ;  /* 0x00005410ab357816 */ /* 0x000fe20000000035 */
[C---:B------:R-:W-:Y:S01]  /*8dc0*/  FFMA.FTZ R51, R57.reuse, R41, -R51 ;  /* 0x0000002939337223 */ /* 0x040fe20000010833 */
[----:B------:R-:W-:Y:S01]  /*8dd0*/  LOP3.LUT R40, R40, 0xffff0000, RZ, 0xc0, !PT ;  /* 0xffff000028287812 */ /* 0x000fe200078ec0ff */
[----:B------:R-:W-:Y:S01]  /*8de0*/  FMUL.FTZ R43, R44, R84 ;  /* 0x000000542c2b7220 */ /* 0x000fe20000410000 */
[----:B------:R-:W-:Y:S01]  /*8df0*/  IMAD.U32 R41, R54, 0x10000, RZ ;  /* 0x0001000036297824 */ /* 0x000fe200078e00ff */
[----:B------:R-:W-:Y:S01]  /*8e00*/  LOP3.LUT R46, R46, 0xffff0000, RZ, 0xc0, !PT ;  /* 0xffff00002e2e7812 */ /* 0x000fe200078ec0ff */
[----:B------:R-:W-:Y:S01]  /*8e10*/  FMUL.FTZ R44, R44, R70 ;  /* 0x000000462c2c7220 */ /* 0x000fe20000410000 */
[----:B------:R-:W-:Y:S01]  /*8e20*/  LOP3.LUT R54, R54, 0xffff0000, RZ, 0xc0, !PT ;  /* 0xffff000036367812 */ /* 0x000fe200078ec0ff */
[----:B------:R-:W-:Y:S01]  /*8e30*/  FFMA.FTZ R69, R57, R55, R69 ;  /* 0x0000003739457223 */ /* 0x000fe20000010045 */
[C---:B------:R-:W-:Y:S01]  /*8e40*/  IMAD.U32 R58, R42.reuse, 0x10000, RZ ;  /* 0x000100002a3a7824 */ /* 0x040fe200078e00ff */
[----:B------:R-:W-:Y:S01]  /*8e50*/  LOP3.LUT R42, R42, 0xffff0000, RZ, 0xc0, !PT ;  /* 0xffff00002a2a7812 */ /* 0x000fe200078ec0ff */
[----:B------:R-:W-:-:S02]  /*8e60*/  IMAD.U32 R55, R53, 0x10000, RZ ;  /* 0x0001000035377824 */ /* 0x000fc400078e00ff */
[C---:B------:R-:W-:Y:S01]  /*8e70*/  FFMA.FTZ R43, R40.reuse, R70, -R43 ;  /* 0x00000046282b7223 */ /* 0x040fe2000001082b */
[----:B------:R-:W-:Y:S01]  /*8e80*/  LOP3.LUT R53, R53, 0xffff0000, RZ, 0xc0, !PT ;  /* 0xffff000035357812 */ /* 0x000fe200078ec0ff */
[----:B------:R-:W-:Y:S01]  /*8e90*/  FFMA.FTZ R44, R40, R84, R44 ;  /* 0x00000054282c7223 */ /* 0x000fe2000001002c */
[C---:B------:R-:W-:Y:S01]  /*8ea0*/  FMUL.FTZ R40, R77.reuse, R41 ;  /* 0x000000294d287220 */ /* 0x040fe20000410000 */
[CC--:B------:R-:W-:Y:S01]  /*8eb0*/  FMUL.FTZ R57, R46.reuse, R54.reuse ;  /* 0x000000362e397220 */ /* 0x0c0fe20000410000 */
[----:B------:R-:W-:Y:S01]  /*8ec0*/  FMUL.FTZ R77, R77, R55 ;  /* 0x000000374d4d7220 */ /* 0x000fe20000410000 */
[----:B------:R-:W-:Y:S01]  /*8ed0*/  FMUL.FTZ R46, R46, R53 ;  /* 0x000000352e2e7220 */ /* 0x000fe20000410000 */
[----:B------:R-:W-:Y:S01]  /*8ee0*/  FFMA.FTZ R40, R58, R55, -R40 ;  /* 0x000000373a287223 */ /* 0x000fe20000010828 */
        /* <DEDUP_REMOVED lines=14> */
[----:B------:R-:W-:-:S07]  /*8fd0*/  F2FP.BF16.F32.PACK_AB R46, R46, R77 ;  /* 0x0000004d2e2e723e */ /* 0x000fce00000010ff */
.L_x_3732:
[----:B------:R-:W-:Y:S05]  /*8fe0*/  BSYNC B2 ;  /* 0x0000000000027941 */ /* 0x000fea0003800000 */
.L_x_3731:
[----:B------:R-:W-:-:S13]  /*8ff0*/  ISETP.GE.AND P3, PT, R48, R143, PT ;  /* 0x0000008f3000720c */ /* 0x000fda0003f66270 */
[--C-:B------:R-:W-:Y:S02]  /*9000*/  @!P3 SHF.R.S32.HI R53, RZ, 0x1f, R48.reuse ;  /* 0x0000001fff35b819 */ /* 0x100fe40000011430 */
[----:B------:R-:W-:-:S04]  /*9010*/  @!P3 IADD3 R51, P4, P5, R116, R126, R48 ;  /* 0x0000007e7433b210 */ /* 0x000fc80007d9e030 */
[----:B------:R-:W-:Y:S02]  /*9020*/  @!P3 IADD3.X R53, R7, R52, R53, P4, P5 ;  /* 0x000000340735b210 */ /* 0x000fe400027ea435 */
[----:B------:R-:W-:-:S04]  /*9030*/  LEA R48, P4, R49, R124, 0x1 ;  /* 0x0000007c31307211 */ /* 0x000fc800078808ff */
[----:B------:R-:W-:Y:S02]  /*9040*/  LEA.HI.X R49, R49, R125, R50, 0x1, P4 ;  /* 0x0000007d31317211 */ /* 0x000fe400020f0c32 */
[----:B------:R-:W-:-:S03]  /*9050*/  @!P3 LEA R50, P4, R51, R124, 0x1 ;  /* 0x0000007c3332b211 */ /* 0x000fc600078808ff */
[----:B0-----:R0:W-:Y:S01]  /*9060*/  STG.E.128 desc[UR60][R48.64], R40 ;  /* 0x0000002830007986 */ /* 0x0011e2000c101d3c */
[----:B------:R-:W-:-:S05]  /*9070*/  @!P3 LEA.HI.X R51, R51, R125, R53, 0x1, P4 ;  /* 0x0000007d3333b211 */ /* 0x000fca00020f0c35 */
[----:B--2---:R0:W-:Y:S04]  /*9080*/  @!P3 STG.E.128 desc[UR60][R50.64], R44 ;  /* 0x0000002c3200b986 */ /* 0x0041e8000c101d3c */
.L_x_3730:
[----:B------:R-:W-:Y:S05]  /*9090*/  BSYNC B1 ;  /* 0x0000000000017941 */ /* 0x000fea0003800000 */
.L_x_3729:
[----:B------:R-:W-:Y:S01]  /*90a0*/  ISETP.NE.AND P3, PT, R32, RZ, PT ;  /* 0x000000ff2000720c */ /* 0x000fe20003f65270 */
[----:B------:R-:W-:-:S12]  /*90b0*/  BSSY B1, `(.L_x_3733) ;  /* 0x0000083000017945 */ /* 0x000fd80003800000 */
[----:B------:R-:W-:Y:S05]  /*90c0*/  @!P3 BRA `(.L_x_3734) ;  /* 0x000000080004b947 */ /* 0x000fea0003800000 */
[----:B0-----:R-:W-:Y:S01]  /*90d0*/  SEL R40, R132, R148, !P1 ;  /* 0x0000009484287207 */ /* 0x001fe20004800000 */
        /* <DEDUP_REMOVED lines=8> */
[----:B------:R-:W-:Y:S01]  /*9160*/  SHF.R.S32.HI R40, RZ, 0x1f, R41 ;  /* 0x0000001fff287819 */ /* 0x000fe20000011429 */
[----:B------:R-:W-:-:S03]  /*9170*/  IMAD.SHL.U32 R48, R41, 0x8, RZ ;  /* 0x0000000829307824 */ /* 0x000fc600078e00ff */
[----:B------:R-:W-:-:S04]  /*9180*/  LEA.HI R40, R40, R41, RZ, 0x3 ;  /* 0x0000002928287211 */ /* 0x000fc800078f18ff */
        /* <DEDUP_REMOVED lines=13> */
[----:B--2---:R-:W-:Y:S01]  /*9260*/  IMAD.U32 R58, R45, 0x10000, RZ ;  /* 0x000100002d3a7824 */ /* 0x004fe200078e00ff */
[----:B------:R-:W-:Y:S01]  /*9270*/  SHF.R.U64 R51, R64, 0x10, R65 ;  /* 0x0000001040337819 */ /* 0x000fe20000001241 */
[----:B0-----:R-:W-:Y:S01]  /*9280*/  IMAD.U32 R56, R41, 0x10000, RZ ;  /* 0x0001000029387824 */ /* 0x001fe200078e00ff */
[----:B------:R-:W-:Y:S01]  /*9290*/  SHF.R.U32.HI R80, RZ, 0x10, R81 ;  /* 0x00000010ff507819 */ /* 0x000fe20000011651 */
[----:B------:R-:W-:Y:S01]  /*92a0*/  IMAD.U32 R68, R47, 0x10000, RZ ;  /* 0x000100002f447824 */ /* 0x000fe200078e00ff */
[----:B------:R-:W-:Y:S01]  /*92b0*/  SHF.R.U32.HI R64, RZ, 0x10, R65 ;  /* 0x00000010ff407819 */ /* 0x000fe20000011641 */
[----:B------:R-:W-:Y:S01]  /*92c0*/  IMAD.U32 R69, R46, 0x10000, RZ ;  /* 0x000100002e457824 */ /* 0x000fe200078e00ff */
[----:B------:R-:W-:Y:S01]  /*92d0*/  PRMT R80, R167, 0x5432, R80 ;  /* 0x00005432a7507816 */ /* 0x000fe20000000050 */
[----:B------:R-:W-:Y:S01]  /*92e0*/  IMAD.U32 R65, R42, 0x10000, RZ ;  /* 0x000100002a417824 */ /* 0x000fe200078e00ff */
[----:B------:R-:W-:-:S02]  /*92f0*/  PRMT R64, R165, 0x5432, R64 ;  /* 0x00005432a5407816 */ /* 0x000fc40000000040 */
[----:B------:R-:W-:Y:S01]  /*9300*/  SHF.R.U64 R55, R82, 0x10, R83 ;  /* 0x0000001052377819 */ /* 0x000fe20000001253 */
[----:B------:R-:W-:Y:S01]  /*9310*/  IMAD.U32 R70, R80, 0x10000, RZ ;  /* 0x0001000050467824 */ /* 0x000fe200078e00ff */
[----:B------:R-:W-:Y:S01]  /*9320*/  SHF.R.U64 R53, R66, 0x10, R67 ;  /* 0x0000001042357819 */ /* 0x000fe20000001243 */
[----:B------:R-:W-:Y:S01]  /*9330*/  IMAD.U32 R71, R64, 0x10000, RZ ;  /* 0x0001000040477824 */ /* 0x000fe200078e00ff */
[----:B------:R-:W-:Y:S02]  /*9340*/  SHF.R.U32.HI R82, RZ, 0x10, R83 ;  /* 0x00000010ff527819 */ /* 0x000fe40000011653 */
[----:B------:R-:W-:Y:S01]  /*9350*/  SHF.R.U32.HI R66, RZ, 0x10, R67 ;  /* 0x00000010ff427819 */ /* 0x000fe20000011643 */
[----:B------:R-:W-:Y:S01]  /*9360*/  IMAD.U32 R67, R43, 0x10000, RZ ;  /* 0x000100002b437824 */ /* 0x000fe200078e00ff */
[----:B------:R-:W-:Y:S01]  /*9370*/  LOP3.LUT R59, R45, 0xffff0000, RZ, 0xc0, !PT ;  /* 0xffff00002d3b7812 */ /* 0x000fe200078ec0ff */
[----:B------:R-:W-:Y:S01]  /*9380*/  IMAD.U32 R45, R44, 0x10000, RZ ;  /* 0x000100002c2d7824 */ /* 0x000fe200078e00ff */
[----:B------:R-:W-:Y:S01]  /*9390*/  PRMT R76, R166, 0x5410, R55 ;  /* 0x00005410a64c7816 */ /* 0x000fe20000000037 */
[----:B------:R-:W-:Y:S01]  /*93a0*/  FMUL.FTZ R55, R58, R70 ;  /* 0x000000463a377220 */ /* 0x000fe20000410000 */
[----:B------:R-:W-:Y:S01]  /*93b0*/  LOP3.LUT R80, R80, 0xffff0000, RZ, 0xc0, !PT ;  /* 0xffff000050507812 */ /* 0x000fe200078ec0ff */
[-C--:B------:R-:W-:Y:S01]  /*93c0*/  FMUL.FTZ R58, R58, R71.reuse ;  /* 0x000000473a3a7220 */ /* 0x080fe20000410000 */
[----:B------:R-:W-:Y:S01]  /*93d0*/  PRMT R82, R166, 0x5432, R82 ;  /* 0x00005432a6527816 */ /* 0x000fe20000000052 */
[----:B------:R-:W-:Y:S01]  /*93e0*/  FFMA.FTZ R55, R56, R71, -R55 ;  /* 0x0000004738377223 */ /* 0x000fe20000010837 */
[----:B------:R-:W-:Y:S01]  /*93f0*/  PRMT R66, R164, 0x5432, R66 ;  /* 0x00005432a4427816 */ /* 0x000fe20000000042 */
[----:B------:R-:W-:Y:S01]  /*9400*/  FMUL.FTZ R77, R59, R80 ;  /* 0x000000503b4d7220 */ /* 0x000fe20000410000 */
[----:B------:R-:W-:Y:S01]  /*9410*/  LOP3.LUT R57, R41, 0xffff0000, RZ, 0xc0, !PT ;  /* 0xffff000029397812 */ /* 0x000fe200078ec0ff */
[----:B------:R-:W-:Y:S01]  /*9420*/  IMAD.U32 R71, R82, 0x10000, RZ ;  /* 0x0001000052477824 */ /* 0x000fe200078e00ff */
[----:B------:R-:W-:Y:S01]  /*9430*/  LOP3.LUT R64, R64, 0xffff0000, RZ, 0xc0, !PT ;  /* 0xffff000040407812 */ /* 0x000fe200078ec0ff */
[----:B------:R-:W-:Y:S01]  /*9440*/  FFMA.FTZ R58, R56, R70, R58 ;  /* 0x00000046383a7223 */ /* 0x000fe2000001003a */
[----:B------:R-:W-:Y:S01]  /*9450*/  IMAD.U32 R56, R66, 0x10000, RZ ;  /* 0x0001000042387824 */ /* 0x000fe200078e00ff */
[----:B------:R-:W-:Y:S01]  /*9460*/  LOP3.LUT R47, R47, 0xffff0000, RZ, 0xc0, !PT ;  /* 0xffff00002f2f7812 */ /* 0x000fe200078ec0ff */
[----:B------:R-:W-:-:S02]  /*9470*/  IMAD.U32 R41, R40, 0x10000, RZ ;  /* 0x0001000028297824 */ /* 0x000fc400078e00ff */
[-C--:B------:R-:W-:Y:S01]  /*9480*/  FMUL.FTZ R59, R59, R64.reuse ;  /* 0x000000403b3b7220 */ /* 0x080fe20000410000 */
[----:B------:R-:W-:Y:S01]  /*9490*/  FFMA.FTZ R77, R57, R64, -R77 ;  /* 0x00000040394d7223 */ /* 0x000fe2000001084d */
[-C--:B------:R-:W-:Y:S01]  /*94a0*/  FMUL.FTZ R64, R68, R71.reuse ;  /* 0x0000004744407220 */ /* 0x080fe20000410000 */
[----:B------:R-:W-:Y:S01]  /*94b0*/  LOP3.LUT R82, R82, 0xffff0000, RZ, 0xc0, !PT ;  /* 0xffff000052527812 */ /* 0x000fe200078ec0ff */
[-C--:B------:R-:W-:Y:S01]  /*94c0*/  FMUL.FTZ R68, R68, R56.reuse ;  /* 0x0000003844447220 */ /* 0x080fe20000410000 */
[----:B------:R-:W-:Y:S01]  /*94d0*/  PRMT R54, R167, 0x5410, R54 ;  /* 0x00005410a7367816 */ /* 0x000fe20000000036 */
[----:B------:R-:W-:Y:S01]  /*94e0*/  FFMA.FTZ R64, R67, R56, -R64 ;  /* 0x0000003843407223 */ /* 0x000fe20000010840 */
[----:B------:R-:W-:Y:S01]  /*94f0*/  PRMT R51, R165, 0x5410, R51 ;  /* 0x00005410a5337816 */ /* 0x000fe20000000033 */
[----:B------:R-:W-:Y:S01]  /*9500*/  FFMA.FTZ R68, R67, R71, R68 ;  /* 0x0000004743447223 */ /* 0x000fe20000010044 */
[----:B------:R-:W-:Y:S01]  /*9510*/  LOP3.LUT R43, R43, 0xffff0000, RZ, 0xc0, !PT ;  /* 0xffff00002b2b7812 */ /* 0x000fe200078ec0ff */
[----:B------:R-:W-:Y:S01]  /*9520*/  FMUL.FTZ R67, R47, R82 ;  /* 0x000000522f437220 */ /* 0x000fe20000410000 */
[----:B------:R-:W-:Y:S01]  /*9530*/  LOP3.LUT R66, R66, 0xffff0000, RZ, 0xc0, !PT ;  /* 0xffff000042427812 */ /* 0x000fe200078ec0ff */
[----:B------:R-:W-:Y:S01]  /*9540*/  FFMA.FTZ R59, R57, R80, R59 ;  /* 0x00000050393b7223 */ /* 0x000fe2000001003b */
[----:B------:R-:W-:Y:S01]  /*9550*/  IMAD.U32 R57, R54, 0x10000, RZ ;  /* 0x0001000036397824 */ /* 0x000fe200078e00ff */
[----:B------:R-:W-:Y:S01]  /*9560*/  LOP3.LUT R44, R44, 0xffff0000, RZ, 0xc0, !PT ;  /* 0xffff00002c2c7812 */ /* 0x000fe200078ec0ff */
[----:B------:R-:W-:-:S02]  /*9570*/  IMAD.U32 R56, R51, 0x10000, RZ ;  /* 0x0001000033387824 */ /* 0x000fc400078e00ff */
[-C--:B------:R-:W-:Y:S01]  /*9580*/  FMUL.FTZ R47, R47, R66.reuse ;  /* 0x000000422f2f7220 */ /* 0x080fe20000410000 */
[----:B------:R-:W-:Y:S01]  /*9590*/  FFMA.FTZ R67, R43, R66, -R67 ;  /* 0x000000422b437223 */ /* 0x000fe20000010843 */
[----:B------:R-:W-:Y:S02]  /*95a0*/  LOP3.LUT R54, R54, 0xffff0000, RZ, 0xc0, !PT ;  /* 0xffff000036367812 */ /* 0x000fe400078ec0ff */
[----:B------:R-:W-:Y:S01]  /*95b0*/  LOP3.LUT R66, R51, 0xffff0000, RZ, 0xc0, !PT ;  /* 0xffff000033427812 */ /* 0x000fe200078ec0ff */
[CC--:B------:R-:W-:Y:S01]  /*95c0*/  FMUL.FTZ R51, R45.reuse, R57.reuse ;  /* 0x000000392d337220 */ /* 0x0c0fe20000410000 */
[----:B------:R-:W-:Y:S01]  /*95d0*/  FMUL.FTZ R45, R45, R56 ;  /* 0x000000382d2d7220 */ /* 0x000fe20000410000 */
[----:B------:R-:W-:Y:S01]  /*95e0*/  LOP3.LUT R40, R40, 0xffff0000, RZ, 0xc0, !PT ;  /* 0xffff000028287812 */ /* 0x000fe200078ec0ff */
[----:B------:R-:W-:Y:S01]  /*95f0*/  FFMA.FTZ R47, R43, R82, R47 ;  /* 0x000000522b2f7223 */ /* 0x000fe2000001002f */
[----:B------:R-:W-:Y:S01]  /*9600*/  PRMT R53, R164, 0x5410, R53 ;  /* 0x00005410a4357816 */ /* 0x000fe20000000035 */
[C---:B------:R-:W-:Y:S01]  /*9610*/  FMUL.FTZ R43, R44.reuse, R54 ;  /* 0x000000362c2b7220 */ /* 0x040fe20000410000 */
[C---:B------:R-:W-:Y:S01]  /*9620*/  FFMA.FTZ R51, R41.reuse, R56, -R51 ;  /* 0x0000003829337223 */ /* 0x040fe20000010833 */
[----:B------:R-:W-:Y:S01]  /*9630*/  FFMA.FTZ R45, R41, R57, R45 ;  /* 0x00000039292d7223 */ /* 0x000fe2000001002d */
[-C--:B------:R-:W-:Y:S01]  /*9640*/  FMUL.FTZ R41, R44, R66.reuse ;  /* 0x000000422c297220 */ /* 0x080fe20000410000 */
[----:B------:R-:W-:Y:S01]  /*9650*/  FFMA.FTZ R66, R40, R66, -R43 ;  /* 0x0000004228427223 */ /* 0x000fe2000001082b */
[----:B------:R-:W-:Y:S01]  /*9660*/  LOP3.LUT R46, R46, 0xffff0000, RZ, 0xc0, !PT ;  /* 0xffff00002e2e7812 */ /* 0x000fe200078ec0ff */
[C---:B------:R-:W-:Y:S01]  /*9670*/  IMAD.U32 R44, R53.reuse, 0x10000, RZ ;  /* 0x00010000352c7824 */ /* 0x040fe200078e00ff */
[C---:B------:R-:W-:Y:S01]  /*9680*/  LOP3.LUT R43, R76.reuse, 0xffff0000, RZ, 0xc0, !PT ;  /* 0xffff00004c2b7812 */ /* 0x040fe200078ec0ff */
[----:B------:R-:W-:Y:S01]  /*9690*/  IMAD.U32 R56, R76, 0x10000, RZ ;  /* 0x000100004c387824 */ /* 0x000fe200078e00ff */
[----:B------:R-:W-:Y:S01]  /*96a0*/  LOP3.LUT R53, R53, 0xffff0000, RZ, 0xc0, !PT ;  /* 0xffff000035357812 */ /* 0x000fe200078ec0ff */
[----:B------:R-:W-:Y:S01]  /*96b0*/  FFMA.FTZ R40, R40, R54, R41 ;  /* 0x0000003628287223 */ /* 0x000fe20000010029 */
[----:B------:R-:W-:Y:S01]  /*96c0*/  LOP3.LUT R42, R42, 0xffff0000, RZ, 0xc0, !PT ;  /* 0xffff00002a2a7812 */ /* 0x000fe200078ec0ff */
[C---:B------:R-:W-:Y:S01]  /*96d0*/  FMUL.FTZ R54, R69.reuse, R56 ;  /* 0x0000003845367220 */ /* 0x040fe20000410000 */
[C---:B------:R-:W-:Y:S01]  /*96e0*/  FMUL.FTZ R41, R46.reuse, R43 ;  /* 0x0000002b2e297220 */ /* 0x040fe20000410000 */
[-C--:B------:R-:W-:Y:S01]  /*96f0*/  FMUL.FTZ R69, R69, R44.reuse ;  /* 0x0000002c45457220 */ /* 0x080fe20000410000 */
[-C--:B------:R-:W-:Y:S01]  /*9700*/  FMUL.FTZ R46, R46, R53.reuse ;  /* 0x000000352e2e7220 */ /* 0x080fe20000410000 */
[----:B------:R-:W-:Y:S01]  /*9710*/  FFMA.FTZ R44, R65, R44, -R54 ;  /* 0x0000002c412c7223 */ /* 0x000fe20000010836 */
[C---:B------:R-:W-:Y:S01]  /*9720*/  FFMA.FTZ R41, R42.reuse, R53, -R41 ;  /* 0x000000352a297223 */ /* 0x040fe20000010829 */
[----:B------:R-:W-:Y:S01]  /*9730*/  F2FP.BF16.F32.PACK_AB R68, R47, R68 ;  /* 0x000000442f44723e */ /* 0x000fe200000010ff */
        /* <DEDUP_REMOVED lines=8> */
[----:B------:R-:W-:Y:S01]  /*97c0*/  IMAD.MOV.U32 R44, RZ, RZ, R47 ;  /* 0x000000ffff2c7224 */ /* 0x000fe200078e002f */
[----:B------:R-:W-:Y:S01]  /*97d0*/  F2FP.BF16.F32.PACK_AB R46, R43, R56 ;  /* 0x000000382b2e723e */ /* 0x000fe200000010ff */
[----:B------:R-:W-:-:S02]  /*97e0*/  IMAD.MOV.U32 R40, RZ, RZ, R54 ;  /* 0x000000ffff287224 */ /* 0x000fc400078e0036 */
[----:B------:R-:W-:Y:S02]  /*97f0*/  IMAD.MOV.U32 R41, RZ, RZ, R55 ;  /* 0x000000ffff297224 */ /* 0x000fe400078e0037 */
[----:B------:R-:W-:Y:S02]  /*9800*/  IMAD.MOV.U32 R45, RZ, RZ, R58 ;  /* 0x000000ffff2d7224 */ /* 0x000fe400078e003a */
[----:B------:R-:W-:Y:S02]  /*9810*/  IMAD.MOV.U32 R43, RZ, RZ, R64 ;  /* 0x000000ffff2b7224 */ /* 0x000fe400078e0040 */
[----:B------:R-:W-:-:S07]  /*9820*/  IMAD.MOV.U32 R47, RZ, RZ, R68 ;  /* 0x000000ffff2f7224 */ /* 0x000fce00078e0044 */
.L_x_3736:
[----:B------:R-:W-:Y:S05]  /*9830*/  BSYNC B2 ;  /* 0x0000000000027941 */ /* 0x000fea0003800000 */
.L_x_3735:
        /* <DEDUP_REMOVED lines=10> */
.L_x_3734:
[----:B------:R-:W-:Y:S05]  /*98e0*/  BSYNC B1 ;  /* 0x0000000000017941 */ /* 0x000fea0003800000 */
.L_x_3733:
[----:B------:R-:W-:-:S13]  /*98f0*/  ISETP.NE.AND P3, PT, R33, RZ, PT ;  /* 0x000000ff2100720c */ /* 0x000fda0003f65270 */
[----:B------:R-:W-:Y:S05]  /*9900*/  @!P3 BRA `(.L_x_3687) ;  /* 0x0000000800e4b947 */ /* 0x000fea0003800000 */
[----:B0---4-:R-:W2:Y:S01]  /*9910*/  LDL R40, [R1+0x10] ;  /* 0x0000100001287983 */ /* 0x011ea20000100800 */
[----:B------:R-:W-:Y:S01]  /*9920*/  SHF.R.U32.HI R42, RZ, 0x3, R208 ;  /* 0x00000003ff2a7819 */ /* 0x000fe200000116d0 */
[----:B------:R-:W-:Y:S01]  /*9930*/  BSSY B1, `(.L_x_3737) ;  /* 0x0000077000017945 */ /* 0x000fe20003800000 */
[----:B--2---:R-:W-:Y:S02]  /*9940*/  LOP3.LUT P5, RZ, R40, 0x1, RZ, 0xc0, !PT ;  /* 0x0000000128ff7812 */ /* 0x004fe400078ac0ff */
[----:B------:R-:W-:Y:S02]  /*9950*/  IADD3 R40, P3, P4, R116, R126, R27 ;  /* 0x0000007e74287210 */ /* 0x000fe40007c7e01b */
[----:B------:R-:W-:Y:S02]  /*9960*/  SEL R148, R132, R148, !P5 ;  /* 0x0000009484947207 */ /* 0x000fe40006800000 */
[----:B------:R-:W-:Y:S02]  /*9970*/  IADD3.X R41, R7, R52, R31, P3, P4 ;  /* 0x0000003407297210 */ /* 0x000fe40001fe841f */
[----:B---3--:R-:W-:-:S04]  /*9980*/  LEA R48, P3, R40, R124, 0x1 ;  /* 0x0000007c28307211 */ /* 0x008fc800078608ff */
[----:B------:R-:W-:Y:S02]  /*9990*/  LEA.HI.X R49, R40, R125, R41, 0x1, P3 ;  /* 0x0000007d28317211 */ /* 0x000fe400018f0c29 */
[----:B------:R-:W-:Y:S02]  /*99a0*/  SHF.R.S32.HI R41, RZ, 0x1f, R148 ;  /* 0x0000001fff297819 */ /* 0x000fe40000011494 */
[----:B------:R-:W-:Y:S02]  /*99b0*/  ISETP.GE.AND P3, PT, R3, R121, PT ;  /* 0x000000790300720c */ /* 0x000fe40003f66270 */
[----:B------:R-:W-:-:S04]  /*99c0*/  LEA.HI R148, R41, R148, RZ, 0x4 ;  /* 0x0000009429947211 */ /* 0x000fc800078f20ff */
[----:B------:R-:W-:-:S04]  /*99d0*/  LEA.HI.SX32 R148, R148, R99, 0x1c ;  /* 0x0000006394947211 */ /* 0x000fc800078fe2ff */
[----:B------:R-:W-:Y:S01]  /*99e0*/  SHF.R.S32.HI R41, RZ, 0x1f, R148 ;  /* 0x0000001fff297819 */ /* 0x000fe20000011494 */
[----:B------:R-:W-:-:S03]  /*99f0*/  IMAD.SHL.U32 R51, R148, 0x8, RZ ;  /* 0x0000000894337824 */ /* 0x000fc600078e00ff */
[----:B------:R-:W-:Y:S02]  /*9a00*/  LEA.HI R41, R41, R148, RZ, 0x3 ;  /* 0x0000009429297211 */ /* 0x000fe400078f18ff */
[----:B------:R-:W-:Y:S02]  /*9a10*/  LOP3.LUT R40, R208, 0x38, R51, 0xf8, !PT ;  /* 0x00000038d0287812 */ /* 0x000fe400078ef833 */
[----:B------:R-:W-:Y:S02]  /*9a20*/  SHF.R.S32.HI R41, RZ, 0x3, R41 ;  /* 0x00000003ff297819 */ /* 0x000fe40000011429 */
[----:B------:R-:W-:-:S03]  /*9a30*/  LOP3.LUT R40, R40, R42, RZ, 0x3c, !PT ;  /* 0x0000002a28287212 */ /* 0x000fc600078e3cff */
[----:B------:R-:W-:-:S04]  /*9a40*/  IMAD R41, R41, 0x1c00, R216 ;  /* 0x00001c0029297824 */ /* 0x000fc800078e02d8 */
        /* <DEDUP_REMOVED lines=9> */
[----:B--2---:R-:W-:Y:S01]  /*9ae0*/  IMAD.U32 R64, R45, 0x10000, RZ ;  /* 0x000100002d407824 */ /* 0x004fe200078e00ff */
[----:B------:R-:W-:Y:S01]  /*9af0*/  SHF.R.U32.HI R73, RZ, 0x10, R73 ;  /* 0x00000010ff497819 */ /* 0x000fe20000011649 */
[----:B------:R-:W-:Y:S01]  /*9b00*/  IMAD.U32 R65, R47, 0x10000, RZ ;  /* 0x000100002f417824 */ /* 0x000fe200078e00ff */
[--C-:B------:R-:W-:Y:S01]  /*9b10*/  SHF.R.U64 R53, R60, 0x10, R61.reuse ;  /* 0x000000103c357819 */ /* 0x100fe2000000123d */
[----:B0-----:R-:W-:Y:S01]  /*9b20*/  IMAD.U32 R60, R43, 0x10000, RZ ;  /* 0x000100002b3c7824 */ /* 0x001fe200078e00ff */
[----:B------:R-:W-:Y:S01]  /*9b30*/  SHF.R.U32.HI R61, RZ, 0x10, R61 ;  /* 0x00000010ff3d7819 */ /* 0x000fe2000001163d */
[----:B------:R-:W-:Y:S01]  /*9b40*/  IMAD.U32 R56, R41, 0x10000, RZ ;  /* 0x0001000029387824 */ /* 0x000fe200078e00ff */
[----:B------:R-:W-:Y:S01]  /*9b50*/  PRMT R73, R160, 0x5432, R73 ;  /* 0x00005432a0497816 */ /* 0x000fe20000000049 */
[----:B------:R-:W-:Y:S01]  /*9b60*/  IMAD.U32 R59, R42, 0x10000, RZ ;  /* 0x000100002a3b7824 */ /* 0x000fe200078e00ff */
[----:B------:R-:W-:-:S02]  /*9b70*/  SHF.R.U64 R54, R74, 0x10, R75 ;  /* 0x000000104a367819 */ /* 0x000fc4000000124b */
[----:B------:R-:W-:Y:S01]  /*9b80*/  SHF.R.U64 R50, R62, 0x10, R63 ;  /* 0x000000103e327819 */ /* 0x000fe2000000123f */
[----:B------:R-:W-:Y:S01]  /*9b90*/  IMAD.U32 R67, R73, 0x10000, RZ ;  /* 0x0001000049437824 */ /* 0x000fe200078e00ff */
[----:B------:R-:W-:Y:S02]  /*9ba0*/  SHF.R.U32.HI R74, RZ, 0x10, R75 ;  /* 0x00000010ff4a7819 */ /* 0x000fe4000001164b */
[----:B------:R-:W-:Y:S01]  /*9bb0*/  PRMT R61, R158, 0x5432, R61 ;  /* 0x000054329e3d7816 */ /* 0x000fe2000000003d */
[----:B------:R-:W-:Y:S01]  /*9bc0*/  FMUL.FTZ R69, R64, R67 ;  /* 0x0000004340457220 */ /* 0x000fe20000410000 */
[----:B------:R-:W-:Y:S02]  /*9bd0*/  SHF.R.U32.HI R62, RZ, 0x10, R63 ;  /* 0x00000010ff3e7819 */ /* 0x000fe4000001163f */
[----:B------:R-:W-:Y:S01]  /*9be0*/  LOP3.LUT R58, R45, 0xffff0000, RZ, 0xc0, !PT ;  /* 0xffff00002d3a7812 */ /* 0x000fe200078ec0ff */
[----:B------:R-:W-:Y:S01]  /*9bf0*/  IMAD.U32 R45, R44, 0x10000, RZ ;  /* 0x000100002c2d7824 */ /* 0x000fe200078e00ff */
[----:B------:R-:W-:-:S02]  /*9c00*/  LOP3.LUT R73, R73, 0xffff0000, RZ, 0xc0, !PT ;  /* 0xffff000049497812 */ /* 0x000fc400078ec0ff */
[----:B------:R-:W-:Y:S01]  /*9c10*/  PRMT R160, R160, 0x5410, R55 ;  /* 0x00005410a0a07816 */ /* 0x000fe20000000037 */
[----:B------:R-:W-:Y:S01]  /*9c20*/  IMAD.U32 R55, R61, 0x10000, RZ ;  /* 0x000100003d377824 */ /* 0x000fe200078e00ff */
[----:B------:R-:W-:Y:S01]  /*9c30*/  PRMT R74, R159, 0x5432, R74 ;  /* 0x000054329f4a7816 */ /* 0x000fe2000000004a */
[----:B------:R-:W-:Y:S01]  /*9c40*/  FMUL.FTZ R68, R58, R73 ;  /* 0x000000493a447220 */ /* 0x000fe20000410000 */
        /* <DEDUP_REMOVED lines=10> */
[C---:B------:R-:W-:Y:S01]  /*9cf0*/  FMUL.FTZ R61, R65.reuse, R66 ;  /* 0x00000042413d7220 */ /* 0x040fe20000410000 */
[----:B------:R-:W-:Y:S01]  /*9d00*/  PRMT R53, R158, 0x5410, R53 ;  /* 0x000054109e357816 */ /* 0x000fe20000000035 */
[-C--:B------:R-:W-:Y:S01]  /*9d10*/  FMUL.FTZ R65, R65, R64.reuse ;  /* 0x0000004041417220 */ /* 0x080fe20000410000 */
[----:B------:R-:W-:Y:S01]  /*9d20*/  LOP3.LUT R62, R62, 0xffff0000, RZ, 0xc0, !PT ;  /* 0xffff00003e3e7812 */ /* 0x000fe200078ec0ff */
[C---:B------:R-:W-:Y:S01]  /*9d30*/  FFMA.FTZ R61, R60.reuse, R64, -R61 ;  /* 0x000000403c3d7223 */ /* 0x040fe2000001083d */
[----:B------:R-:W-:Y:S01]  /*9d40*/  LOP3.LUT R43, R43, 0xffff0000, RZ, 0xc0, !PT ;  /* 0xffff00002b2b7812 */ /* 0x000fe200078ec0ff */
[----:B------:R-:W-:Y:S01]  /*9d50*/  FFMA.FTZ R60, R60, R66, R65 ;  /* 0x000000423c3c7223 */ /* 0x000fe20000010041 */
[----:B------:R-:W-:Y:S01]  /*9d60*/  FMUL.FTZ R68, R47, R74 ;  /* 0x0000004a2f447220 */ /* 0x000fe20000410000 */
[----:B------:R-:W-:-:S02]  /*9d70*/  IMAD.U32 R64, R53, 0x10000, RZ ;  /* 0x0001000035407824 */ /* 0x000fc400078e00ff */
[----:B------:R-:W-:Y:S01]  /*9d80*/  FFMA.FTZ R57, R57, R73, R70 ;  /* 0x0000004939397223 */ /* 0x000fe20000010046 */
[----:B------:R-:W-:Y:S02]  /*9d90*/  IMAD.U32 R66, R160, 0x10000, RZ ;  /* 0x00010000a0427824 */ /* 0x000fe400078e00ff */
[-C--:B------:R-:W-:Y:S01]  /*9da0*/  FMUL.FTZ R70, R47, R62.reuse ;  /* 0x0000003e2f467220 */ /* 0x080fe20000410000 */
[----:B------:R-:W-:Y:S01]  /*9db0*/  LOP3.LUT R44, R44, 0xffff0000, RZ, 0xc0, !PT ;  /* 0xffff00002c2c7812 */ /* 0x000fe200078ec0ff */
[----:B------:R-:W-:Y:S01]  /*9dc0*/  FFMA.FTZ R62, R43, R62, -R68 ;  /* 0x0000003e2b3e7223 */ /* 0x000fe20000010844 */
[----:B------:R-:W-:Y:S01]  /*9dd0*/  LOP3.LUT R47, R160, 0xffff0000, RZ, 0xc0, !PT ;  /* 0xffff0000a02f7812 */ /* 0x000fe200078ec0ff */
[----:B------:R-:W-:Y:S01]  /*9de0*/  IMAD.U32 R41, R40, 0x10000, RZ ;  /* 0x0001000028297824 */ /* 0x000fe200078e00ff */
[----:B------:R-:W-:Y:S01]  /*9df0*/  LOP3.LUT R53, R53, 0xffff0000, RZ, 0xc0, !PT ;  /* 0xffff000035357812 */ /* 0x000fe200078ec0ff */
[----:B------:R-:W-:Y:S01]  /*9e00*/  FMUL.FTZ R68, R45, R66 ;  /* 0x000000422d447220 */ /* 0x000fe20000410000 */
[----:B------:R-:W-:Y:S01]  /*9e10*/  PRMT R50, R157, 0x5410, R50 ;  /* 0x000054109d327816 */ /* 0x000fe20000000032 */
[-C--:B------:R-:W-:Y:S01]  /*9e20*/  FMUL.FTZ R65, R45, R64.reuse ;  /* 0x000000402d417220 */ /* 0x080fe20000410000 */
[----:B------:R-:W-:Y:S01]  /*9e30*/  PRMT R54, R159, 0x5410, R54 ;  /* 0x000054109f367816 */ /* 0x000fe20000000036 */
[----:B------:R-:W-:Y:S01]  /*9e40*/  FFMA.FTZ R55, R56, R55, -R69 ;  /* 0x0000003738377223 */ /* 0x000fe20000010845 */
[----:B------:R-:W-:Y:S01]  /*9e50*/  LOP3.LUT R40, R40, 0xffff0000, RZ, 0xc0, !PT ;  /* 0xffff000028287812 */ /* 0x000fe200078ec0ff */
[----:B------:R-:W-:Y:S01]  /*9e60*/  FFMA.FTZ R56, R56, R67, R71 ;  /* 0x0000004338387223 */ /* 0x000fe20000010047 */
[----:B------:R-:W-:Y:S01]  /*9e70*/  LOP3.LUT R63, R42, 0xffff0000, RZ, 0xc0, !PT ;  /* 0xffff00002a3f7812 */ /* 0x000fe200078ec0ff */
[C---:B------:R-:W-:Y:S01]  /*9e80*/  FMUL.FTZ R67, R44.reuse, R47 ;  /* 0x0000002f2c437220 */ /* 0x040fe20000410000 */
        /* <DEDUP_REMOVED lines=12> */
[-C--:B------:R-:W-:Y:S01]  /*9f50*/  FMUL.FTZ R47, R42, R41.reuse ;  /* 0x000000292a2f7220 */ /* 0x080fe20000410000 */
[----:B------:R-:W-:Y:S01]  /*9f60*/  FFMA.FTZ R43, R43, R74, R70 ;  /* 0x0000004a2b2b7223 */ /* 0x000fe20000010046 */
        /* <DEDUP_REMOVED lines=13> */
[----:B------:R-:W-:Y:S02]  /*a040*/  F2FP.BF16.F32.PACK_AB R44, R40, R65 ;  /* 0x00000041282c723e */ /* 0x000fe400000010ff */
[----:B------:R-:W-:Y:S01]  /*a050*/  F2FP.BF16.F32.PACK_AB R42, R41, R66 ;  /* 0x00000042292a723e */ /* 0x000fe200000010ff */
[----:B------:R-:W-:Y:S01]  /*a060*/  IMAD.MOV.U32 R40, RZ, RZ, R64 ;  /* 0x000000ffff287224 */ /* 0x000fe200078e0040 */
[----:B------:R-:W-:Y:S01]  /*a070*/  F2FP.BF16.F32.PACK_AB R46, R54, R47 ;  /* 0x0000002f362e723e */ /* 0x000fe200000010ff */
[----:B------:R-:W-:-:S02]  /*a080*/  IMAD.MOV.U32 R41, RZ, RZ, R55 ;  /* 0x000000ffff297224 */ /* 0x000fc400078e0037 */
[----:B------:R-:W-:-:S07]  /*a090*/  IMAD.MOV.U32 R47, RZ, RZ, R60 ;  /* 0x000000ffff2f7224 */ /* 0x000fce00078e003c */
.L_x_3738:
[----:B------:R-:W-:Y:S05]  /*a0a0*/  BSYNC B1 ;  /* 0x0000000000017941 */ /* 0x000fea0003800000 */
.L_x_3737:
[----:B0-----:R0:W-:Y:S01]  /*a0b0*/  STG.E.128 desc[UR60][R48.64], R40 ;  /* 0x0000002830007986 */ /* 0x0011e2000c101d3c */
[----:B------:R-:W-:-:S13]  /*a0c0*/  ISETP.GE.AND P3, PT, R51, R143, PT ;  /* 0x0000008f3300720c */ /* 0x000fda0003f66270 */
[----:B------:R-:W-:Y:S05]  /*a0d0*/  @P3 BRA `(.L_x_3687) ;  /* 0x0000000000f03947 */ /* 0x000fea0003800000 */
[--C-:B0-----:R-:W-:Y:S02]  /*a0e0*/  SHF.R.S32.HI R40, RZ, 0x1f, R51.reuse ;  /* 0x0000001fff287819 */ /* 0x101fe40000011433 */
[----:B------:R-:W-:-:S04]  /*a0f0*/  IADD3 R51, P3, P4, R116, R126, R51 ;  /* 0x0000007e74337210 */ /* 0x000fc80007c7e033 */
[----:B------:R-:W-:Y:S02]  /*a100*/  IADD3.X R52, R7, R52, R40, P3, P4 ;  /* 0x0000003407347210 */ /* 0x000fe40001fe8428 */
[----:B------:R-:W-:-:S04]  /*a110*/  LEA R124, P3, R51, R124, 0x1 ;  /* 0x0000007c337c7211 */ /* 0x000fc800078608ff */
[----:B------:R-:W-:-:S05]  /*a120*/  LEA.HI.X R125, R51, R125, R52, 0x1, P3 ;  /* 0x0000007d337d7211 */ /* 0x000fca00018f0c34 */
[----:B--2---:R0:W-:Y:S01]  /*a130*/  STG.E.128 desc[UR60][R124.64], R44 ;  /* 0x0000002c7c007986 */ /* 0x0041e2000c101d3c */
[----:B------:R-:W-:Y:S05]  /*a140*/  BRA `(.L_x_3687) ;  /* 0x0000000000d47947 */ /* 0x000fea0003800000 */
.L_x_3654:
[----:B------:R-:W-:-:S13]  /*a150*/  ISETP.NE.AND P2, PT, R212, 0x3, PT ;  /* 0x00000003d400780c */ /* 0x000fda0003f45270 */
[----:B------:R-:W-:Y:S05]  /*a160*/  @!P2 BRA `(.L_x_3739) ;  /* 0x000000000004a947 */ /* 0x000fea0003800000 */
[----:B------:R-:W-:Y:S01]  /*a170*/  BPT.TRAP 0x1 ;  /* 0x000000040000795c */ /* 0x000fe20000300000 */
.L_x_3739:
[----:B------:R-:W-:Y:S01]  /*a180*/  IMAD R97, R17, 0x8, R16 ;  /* 0x0000000811617824 */ /* 0x000fe200078e0210 */
[----:B------:R-:W-:Y:S01]  /*a190*/  SHF.L.U32 R98, R205, 0x1f, RZ ;  /* 0x0000001fcd627819 */ /* 0x000fe200000006ff */
[----:B------:R-:W-:Y:S01]  /*a1a0*/  IMAD R96, R24, -0x70, R2 ;  /* 0xffffff9018607824 */ /* 0x000fe200078e0202 */
[----:B------:R-:W-:Y:S02]  /*a1b0*/  BSSY B1, `(.L_x_3740) ;  /* 0x0000004000017945 */ /* 0x000fe40003800000 */
[----:B------:R-:W1:Y:S02]  /*a1c0*/  SYNCS.PHASECHK.TRANS64.TRYWAIT P3, [R97+URZ+0x36890], R98 ;  /* 0x03689062610075a7 */ /* 0x000e64000806017f */
[----:B------:R-:W-:Y:S01]  /*a1d0*/  VIMNMX R96, R96, 0x70, PT ;  /* 0x0000007060607848 */ /* 0x000fe20003fe0100 */
[----:B-1----:R-:W-:Y:S06]  /*a1e0*/  @!P3 BRA `(.L_x_3741) ;  /* 0x000001e8008cb947 */ /* 0x002fec0003800000 */
.L_x_4027:
[----:B------:R-:W-:Y:S05]  /*a1f0*/  BSYNC B1 ;  /* 0x0000000000017941 */ /* 0x000fea0003800000 */
.L_x_3740:
[----:B------:R-:W-:Y:S01]  /*a200*/  ISETP.GE.AND P3, PT, R204, R96, PT ;  /* 0x00000060cc00720c */ /* 0x000fe20003f66270 */
[----:B------:R-:W-:-:S12]  /*a210*/  BSSY B1, `(.L_x_3742) ;  /* 0x0000014000017945 */ /* 0x000fd80003800000 */
[----:B------:R-:W-:Y:S05]  /*a220*/  @P3 BRA `(.L_x_3743) ;  /* 0x0000000000483947 */ /* 0x000fea0003800000 */
[----:B------:R-:W-:-:S13]  /*a230*/  ISETP.NE.AND P3, PT, R28, RZ, PT ;  /* 0x000000ff1c00720c */ /* 0x000fda0003f65270 */
[----:B0-----:R-:W0:Y:S04]  /*a240*/  @P3 LDS.128 R40, [R38+0x21000] ;  /* 0x0210000026283984 */ /* 0x001e280000000c00 */
[----:B0-----:R-:W-:Y:S01]  /*a250*/  @P3 STG.E.128 desc[UR60][R46.64], R40 ;  /* 0x000000282e003986 */ /* 0x001fe2000c101d3c */
[----:B------:R-:W-:-:S13]  /*a260*/  ISETP.NE.AND P3, PT, R32, RZ, PT ;  /* 0x000000ff2000720c */ /* 0x000fda0003f65270 */
[----:B------:R-:W0:Y:S04]  /*a270*/  @P3 LDS.128 R40, [R39+0x21000] ;  /* 0x0210000027283984 */ /* 0x000e280000000c00 */
        /* <DEDUP_REMOVED lines=12> */
[----:B0-----:R2:W-:Y:S02]  /*a340*/  @P3 STG.E.128 desc[UR60][R46.64+0x140], R40 ;  /* 0x000140282e003986 */ /* 0x0015e4000c101d3c */
.L_x_3743:
[----:B------:R-:W-:Y:S05]  /*a350*/  BSYNC B1 ;  /* 0x0000000000017941 */ /* 0x000fea0003800000 */
.L_x_3742:
[----:B------:R-:W-:-:S13]  /*a360*/  ISETP.GE.AND P3, PT, R228, R96, PT ;  /* 0x00000060e400720c */ /* 0x000fda0003f66270 */
[----:B------:R-:W-:Y:S05]  /*a370*/  @P3 BRA `(.L_x_3687) ;  /* 0x0000000000483947 */ /* 0x000fea0003800000 */
[----:B------:R-:W-:-:S13]  /*a380*/  ISETP.NE.AND P3, PT, R28, RZ, PT ;  /* 0x000000ff1c00720c */ /* 0x000fda0003f65270 */
[----:B0-2---:R-:W0:Y:S04]  /*a390*/  @P3 LDS.128 R40, [R38+0x23000] ;  /* 0x0230000026283984 */ /* 0x005e280000000c00 */
        /* <DEDUP_REMOVED lines=16> */
.L_x_3687:
[----:B------:R-:W-:Y:S05]  /*a4a0*/  BSYNC B0 ;  /* 0x0000000000007941 */ /* 0x000fea0003800000 */
.L_x_3653:
        /* <DEDUP_REMOVED lines=17> */
.L_x_3745:
[----:B------:R-:W-:Y:S05]  /*a5c0*/  BSYNC B0 ;  /* 0x0000000000007941 */ /* 0x000fea0003800000 */
.L_x_3744:
[----:B------:R-:W1:Y:S01]  /*a5d0*/  SYNCS.PHASECHK.TRANS64.TRYWAIT P2, [R97+URZ+0x368b0], R98 ;  /* 0x0368b062610075a7 */ /* 0x000e62000804017f */
[----:B------:R-:W-:Y:S01]  /*a5e0*/  ULDC.64 UR6, c[0x0][0x328] ;  /* 0x0000ca0000067ab9 */ /* 0x000fe20000000a00 */
[----:B------:R-:W-:Y:S01]  /*a5f0*/  ULDC.64 UR4, c[0x0][0x318] ;  /* 0x0000c60000047ab9 */ /* 0x000fe20000000a00 */
[----:B------:R-:W-:Y:S01]  /*a600*/  IMAD.U32 R41, RZ, RZ, UR6 ;  /* 0x00000006ff297e24 */ /* 0x000fe2000f8e00ff */
[----:B------:R-:W-:Y:S01]  /*a610*/  BSSY B0, `(.L_x_3746) ;  /* 0x000000a000007945 */ /* 0x000fe20003800000 */
[----:B0-----:R-:W-:Y:S02]  /*a620*/  IMAD.U32 R40, RZ, RZ, UR7 ;  /* 0x00000007ff287e24 */ /* 0x001fe4000f8e00ff */
[----:B------:R-:W-:Y:S01]  /*a630*/  IMAD.WIDE R44, R24, 0x70, R122 ;  /* 0x00000070182c7825 */ /* 0x000fe200078e027a */
[----:B------:R0:W-:Y:S04]  /*a640*/  STL [R1+0x18], R41 ;  /* 0x0000182901007387 */ /* 0x0001e80000100800 */
[----:B------:R2:W-:Y:S01]  /*a650*/  STL [R1+0x14], R40 ;  /* 0x0000142801007387 */ /* 0x0005e20000100800 */
[----:B0-----:R-:W-:-:S02]  /*a660*/  IMAD.U32 R41, RZ, RZ, UR4 ;  /* 0x00000004ff297e24 */ /* 0x001fc4000f8e00ff */
[----:B--2---:R-:W-:-:S05]  /*a670*/  IMAD.U32 R40, RZ, RZ, UR5 ;  /* 0x00000005ff287e24 */ /* 0x004fca000f8e00ff */
[----:B------:R0:W-:Y:S04]  /*a680*/  STL [R1+0x8], R40 ;  /* 0x0000082801007387 */ /* 0x0001e80000100800 */
[----:B------:R0:W-:Y:S01]  /*a690*/  STL [R1+0xc], R41 ;  /* 0x00000c2901007387 */ /* 0x0001e20000100800 */
[----:B-1----:R-:W-:Y:S05]  /*a6a0*/  @!P2 BRA `(.L_x_3747) ;  /* 0x000001e40070a947 */ /* 0x002fea0003800000 */
.L_x_4028:
[----:B------:R-:W-:Y:S05]  /*a6b0*/  BSYNC B0 ;  /* 0x0000000000007941 */ /* 0x000fea0003800000 */
.L_x_3746:
[----:B------:R2:W5:Y:S04]  /*a6c0*/  LDL R51, [R1+0x18] ;  /* 0x0000180001337983 */ /* 0x0005680000100800 */
[----:B------:R2:W5:Y:S04]  /*a6d0*/  LDL R50, [R1+0x14] ;  /* 0x0000140001327983 */ /* 0x0005680000100800 */
[----:B------:R2:W5:Y:S04]  /*a6e0*/  LDL R49, [R1+0xc] ;  /* 0x00000c0001317983 */ /* 0x0005680000100800 */
[----:B------:R2:W5:Y:S01]  /*a6f0*/  LDL R48, [R1+0x8] ;  /* 0x0000080001307983 */ /* 0x0005620000100800 */
[----:B------:R-:W-:Y:S01]  /*a700*/  ISETP.GE.AND P2, PT, R204, R96, PT ;  /* 0x00000060cc00720c */ /* 0x000fe20003f46270 */
[----:B------:R-:W-:-:S12]  /*a710*/  BSSY B0, `(.L_x_3748) ;  /* 0x0000021000007945 */ /* 0x000fd80003800000 */
[----:B--2---:R-:W-:Y:S05]  /*a720*/  @P2 BRA `(.L_x_3749) ;  /* 0x00000000007c2947 */ /* 0x004fea0003800000 */
[----:B-----5:R-:W-:Y:S01]  /*a730*/  R2UR UR7, R51 ;  /* 0x00000000330772ca */ /* 0x020fe200000e0000 */
[----:B0-----:R-:W-:Y:S01]  /*a740*/  IMAD.MOV.U32 R40, RZ, RZ, R114 ;  /* 0x000000ffff287224 */ /* 0x001fe200078e0072 */
[----:B------:R-:W-:Y:S01]  /*a750*/  R2UR UR4, R50 ;  /* 0x00000000320472ca */ /* 0x000fe200000e0000 */
[----:B------:R-:W-:Y:S01]  /*a760*/  IMAD.MOV.U32 R41, RZ, RZ, R37 ;  /* 0x000000ffff297224 */ /* 0x000fe200078e0025 */
[----:B------:R-:W-:Y:S02]  /*a770*/  R2UR UR6, R49 ;  /* 0x00000000310672ca */ /* 0x000fe400000e0000 */
[----:B------:R-:W-:-:S07]  /*a780*/  R2UR UR5, R48 ;  /* 0x00000000300572ca */ /* 0x000fce00000e0000 */
[----:B------:R-:W-:Y:S02]  /*a790*/  IMAD R43, R45, UR7, RZ ;  /* 0x000000072d2b7c24 */ /* 0x000fe4000f8e02ff */
[----:B------:R-:W-:-:S04]  /*a7a0*/  IMAD.WIDE.U32 R40, R44, UR7, R40 ;  /* 0x000000072c287c25 */ /* 0x000fc8000f8e0028 */
[----:B------:R-:W-:Y:S01]  /*a7b0*/  IMAD R43, R44, UR4, R43 ;  /* 0x000000042c2b7c24 */ /* 0x000fe2000f8e022b */
[----:B------:R-:W-:Y:S01]  /*a7c0*/  LEA R46, P2, R40, UR6, 0x1 ;  /* 0x00000006282e7c11 */ /* 0x000fe2000f8408ff */
[----:B------:R-:W-:Y:S02]  /*a7d0*/  ULDC UR4, c[0x0][0x2f4] ;  /* 0x0000bd0000047ab9 */ /* 0x000fe40000000800 */
[----:B------:R-:W-:-:S05]  /*a7e0*/  IMAD.IADD R41, R41, 0x1, R43 ;  /* 0x0000000129297824 */ /* 0x000fca00078e022b */
[----:B------:R-:W-:Y:S02]  /*a7f0*/  LEA.HI.X R47, R40, UR5, R41, 0x1, P2 ;  /* 0x00000005282f7c11 */ /* 0x000fe400090f0c29 */
[----:B------:R-:W-:-:S13]  /*a800*/  ISETP.GE.AND P2, PT, R18, UR4, PT ;  /* 0x0000000412007c0c */ /* 0x000fda000bf46270 */
[----:B------:R-:W0:Y:S04]  /*a810*/  @!P2 LDS.128 R40, [R38] ;  /* 0x000000002628a984 */ /* 0x000e280000000c00 */
[----:B0-----:R-:W-:Y:S01]  /*a820*/  @!P2 STG.E.128 desc[UR60][R46.64], R40 ;  /* 0x000000282e00a986 */ /* 0x001fe2000c101d3c */
[----:B------:R-:W-:-:S13]  /*a830*/  ISETP.GE.AND P2, PT, R0, UR4, PT ;  /* 0x0000000400007c0c */ /* 0x000fda000bf46270 */
[----:B------:R-:W0:Y:S04]  /*a840*/  @!P2 LDS.128 R40, [R39] ;  /* 0x000000002728a984 */ /* 0x000e280000000c00 */
[----:B0-----:R-:W-:Y:S01]  /*a850*/  @!P2 STG.E.128 desc[UR60][R46.64+0x40], R40 ;  /* 0x000040282e00a986 */ /* 0x001fe2000c101d3c */
[----:B------:R-:W-:-:S13]  /*a860*/  ISETP.GE.AND P2, PT, R3, UR4, PT ;  /* 0x0000000403007c0c */ /* 0x000fda000bf46270 */
[----:B------:R-:W0:Y:S04]  /*a870*/  @!P2 LDS.128 R40, [R38+0x3800] ;  /* 0x003800002628a984 */ /* 0x000e280000000c00 */
        /* <DEDUP_REMOVED lines=9> */
[----:B0-----:R2:W-:Y:S02]  /*a910*/  @!P2 STG.E.128 desc[UR60][R46.64+0x140], R40 ;  /* 0x000140282e00a986 */ /* 0x0015e4000c101d3c */
.L_x_3749:
[----:B------:R-:W-:Y:S05]  /*a920*/  BSYNC B0 ;  /* 0x0000000000007941 */ /* 0x000fea0003800000 */
.L_x_3748:
[----:B------:R-:W-:Y:S01]  /*a930*/  ISETP.GE.AND P2, PT, R228, R96, PT ;  /* 0x00000060e400720c */ /* 0x000fe20003f46270 */
[----:B------:R-:W-:-:S12]  /*a940*/  BSSY B0, `(.L_x_3750) ;  /* 0x0000023000007945 */ /* 0x000fd80003800000 */
[----:B------:R-:W-:Y:S05]  /*a950*/  @P2 BRA `(.L_x_3751) ;  /* 0x0000000000842947 */ /* 0x000fea0003800000 */
[----:B-----5:R-:W-:Y:S01]  /*a960*/  R2UR UR7, R51 ;  /* 0x00000000330772ca */ /* 0x020fe200000e0000 */
[----:B0-2---:R-:W-:Y:S01]  /*a970*/  IMAD.MOV.U32 R40, RZ, RZ, R114 ;  /* 0x000000ffff287224 */ /* 0x005fe200078e0072 */
[----:B------:R-:W-:Y:S01]  /*a980*/  R2UR UR4, R50 ;  /* 0x00000000320472ca */ /* 0x000fe200000e0000 */
[----:B------:R-:W-:Y:S01]  /*a990*/  IMAD.MOV.U32 R41, RZ, RZ, R37 ;  /* 0x000000ffff297224 */ /* 0x000fe200078e0025 */
[----:B------:R-:W-:Y:S02]  /*a9a0*/  IADD3 R43, P2, R44, 0x40, RZ ;  /* 0x000000402c2b7810 */ /* 0x000fe40007f5e0ff */
[----:B------:R-:W-:Y:S02]  /*a9b0*/  R2UR UR6, R49 ;  /* 0x00000000310672ca */ /* 0x000fe400000e0000 */
[----:B------:R-:W-:Y:S01]  /*a9c0*/  R2UR UR5, R48 ;  /* 0x00000000300572ca */ /* 0x000fe200000e0000 */
[----:B------:R-:W-:-:S04]  /*a9d0*/  IMAD.X R44, RZ, RZ, R45, P2 ;  /* 0x000000ffff2c7224 */ /* 0x000fc800010e062d */
        /* <DEDUP_REMOVED lines=25> */
.L_x_3751:
[----:B------:R-:W-:Y:S05]  /*ab70*/  BSYNC B0 ;  /* 0x0000000000007941 */ /* 0x000fea0003800000 */
.L_x_3750:
[----:B------:R-:W4:Y:S01]  /*ab80*/  LDL R38, [R1+0x10] ;  /* 0x0000100001267983 */ /* 0x000f220000100800 */
[----:B------:R-:W-:Y:S02]  /*ab90*/  VIADD R17, R17, 0x1 ;  /* 0x0000000111117836 */ /* 0x000fe40000000000 */
[----:B-1----:R-:W-:Y:S01]  /*aba0*/  @!P3 VIADD R97, R97, 0x368c0 ;  /* 0x000368c06161b836 */ /* 0x002fe20000000000 */
[----:B------:R-:W-:Y:S01]  /*abb0*/  @!PT LDS RZ, [RZ] ;  /* 0x00000000fffff984 */ /* 0x000fe20000000800 */
[----:B------:R-:W-:Y:S01]  /*abc0*/  @!PT LDS RZ, [RZ] ;  /* 0x00000000fffff984 */ /* 0x000fe20000000800 */
[----:B------:R-:W-:Y:S01]  /*abd0*/  @!PT LDS RZ, [RZ] ;  /* 0x00000000fffff984 */ /* 0x000fe20000000800 */
[----:B------:R-:W-:Y:S01]  /*abe0*/  @!PT LDS RZ, [RZ] ;  /* 0x00000000fffff984 */ /* 0x000fe20000000800 */
[----:B------:R1:W-:Y:S06]  /*abf0*/  MEMBAR.ALL.CTA ;  /* 0x0000000000007992 */ /* 0x0003ec0000008000 */
[----:B-1----:R-:W1:Y:S02]  /*ac00*/  FENCE.VIEW.ASYNC.S ;  /* 0x00000000000073c6 */ /* 0x002e640000000000 */
[----:B-1----:R1:W-:Y:S01]  /*ac10*/  BAR.SYNC.DEFER_BLOCKING R179, 0x80 ;  /* 0x000200b30000751d */ /* 0x0023e20000010000 */
[----:B------:R-:W-:-:S02]  /*ac20*/  ISETP.NE.AND P2, PT, R17, 0x2, PT ;  /* 0x000000021100780c */ /* 0x000fc40003f45270 */
[----:B------:R-:W-:Y:S02]  /*ac30*/  @!P3 PRMT R97, RZ, 0x654, R97 ;  /* 0x00000654ff61b816 */ /* 0x000fe40000000061 */
[----:B------:R-:W-:Y:S02]  /*ac40*/  SEL R17, R17, RZ, P2 ;  /* 0x000000ff11117207 */ /* 0x000fe40001000000 */
[----:B------:R1:W-:Y:S01]  /*ac50*/  @!P3 SYNCS.ARRIVE.TRANS64.RED.A1T0 RZ, [R97+URZ], RZ ;  /* 0x000000ff61ffb9a7 */ /* 0x0003e2000810043f */
[----:B----4-:R-:W-:Y:S02]  /*ac60*/  LOP3.LUT P4, RZ, R38, 0x2, RZ, 0xc0, !PT ;  /* 0x0000000226ff7812 */ /* 0x010fe4000788c0ff */
[----:B------:R-:W-:Y:S02]  /*ac70*/  SEL R38, RZ, 0x1, P2 ;  /* 0x00000001ff267807 */ /* 0x000fe40001000000 */
[----:B------:R-:W-:Y:S02]  /*ac80*/  PLOP3.LUT P2, PT, PT, PT, PT, 0x8, 0x0 ;  /* 0x000000000000781c */ /* 0x000fe40003f4e170 */
[----:B------:R-:W-:-:S07]  /*ac90*/  LOP3.LUT R205, R205, R38, RZ, 0x3c, !PT ;  /* 0x00000026cdcd7212 */ /* 0x000fce00078e3cff */
[----:B-1----:R-:W-:Y:S05]  /*aca0*/  @P4 BRA `(.L_x_3752) ;  /* 0xffffff7c00584947 */ /* 0x002fea000383ffff */
.L_x_3648:
[----:B------:R-:W-:Y:S01]  /*acb0*/  BSSY B0, `(.L_x_3753) ;  /* 0x0000005000007945 */ /* 0x000fe20003800000 */
[----:B------:R-:W-:-:S03]  /*acc0*/  IMAD.MOV.U32 R0, RZ, RZ, RZ ;  /* 0x000000ffff007224 */ /* 0x000fc600078e00ff */
[----:B------:R-:W-:Y:S05]  /*acd0*/  @P2 BRA `(.L_x_3754) ;  /* 0x0000000000082947 */ /* 0x000fea0003800000 */
[----:B------:R-:W4:Y:S02]  /*ace0*/  FENCE.VIEW.ASYNC.G ;  /* 0x00000000000073c6 */ /* 0x000f240000000100 */
[----:B----4-:R-:W-:Y:S06]  /*acf0*/  BAR.ARV 0xc, 0x180 ;  /* 0x0306000000007b1d */ /* 0x010fec0000002000 */
.L_x_3754:
[----:B------:R-:W-:Y:S05]  /*ad00*/  BSYNC B0 ;  /* 0x0000000000007941 */ /* 0x000fea0003800000 */
.L_x_3753:
[----:B------:R-:W4:Y:S01]  /*ad10*/  LDL R2, [R1+0x10] ;  /* 0x0000100001027983 */ /* 0x000f220000100800 */
[----:B------:R-:W-:Y:S01]  /*ad20*/  BSSY B0, `(.L_x_3755) ;  /* 0x0000021000007945 */ /* 0x000fe20003800000 */
[----:B----4-:R-:W-:-:S13]  /*ad30*/  LOP3.LUT P0, RZ, R2, 0x8, RZ, 0xc0, !PT ;  /* 0x0000000802ff7812 */ /* 0x010fda000780c0ff */
[----:B------:R-:W-:Y:S05]  /*ad40*/  @!P0 BRA `(.L_x_3756) ;  /* 0x0000000000788947 */ /* 0x000fea0003800000 */
[----:B------:R-:W-:Y:S01]  /*ad50*/  ISETP.NE.AND P0, PT, R223, RZ, PT ;  /* 0x000000ffdf00720c */ /* 0x000fe20003f05270 */
[----:B------:R-:W-:-:S03]  /*ad60*/  ULDC UR4, c[0x0][0x9f0] ;  /* 0x00027c0000047ab9 */ /* 0x000fc60000000800 */
[----:B-1----:R-:W-:-:S04]  /*ad70*/  SEL R6, R223, UR4, P0 ;  /* 0x00000004df067c07 */ /* 0x002fc80008000000 */
[-C--:B------:R-:W-:Y:S02]  /*ad80*/  IABS R5, R6.reuse ;  /* 0x0000000600057213 */ /* 0x080fe40000000000 */
[----:B------:R-:W-:Y:S02]  /*ad90*/  IADD3 R0, R153, -0x1, R6 ;  /* 0xffffffff99007810 */ /* 0x000fe40007ffe006 */
[----:B------:R-:W1:Y:S01]  /*ada0*/  I2F.RP R4, R5 ;  /* 0x0000000500047306 */ /* 0x000e620000209400 */
[----:B------:R-:W-:-:S05]  /*adb0*/  IABS R9, R6 ;  /* 0x0000000600097213 */ /* 0x000fca0000000000 */
[----:B------:R-:W-:Y:S02]  /*adc0*/  IMAD.MOV R9, RZ, RZ, -R9 ;  /* 0x000000ffff097224 */ /* 0x000fe400078e0a09 */
[----:B-1----:R-:W1:Y:S02]  /*add0*/  MUFU.RCP R4, R4 ;  /* 0x0000000400047308 */ /* 0x002e640000001000 */
[----:B-1----:R-:W-:Y:S01]  /*ade0*/  VIADD R2, R4, 0xffffffe ;  /* 0x0ffffffe04027836 */ /* 0x002fe20000000000 */
[----:B------:R-:W-:Y:S02]  /*adf0*/  IABS R4, R0 ;  /* 0x0000000000047213 */ /* 0x000fe40000000000 */
[----:B------:R-:W-:-:S03]  /*ae00*/  LOP3.LUT R0, R0, R6, RZ, 0x3c, !PT ;  /* 0x0000000600007212 */ /* 0x000fc600078e3cff */
[----:B------:R1:W4:Y:S01]  /*ae10*/  F2I.FTZ.U32.TRUNC.NTZ R3, R2 ;  /* 0x0000000200037305 */ /* 0x000322000021f000 */
[----:B------:R-:W-:Y:S01]  /*ae20*/  ISETP.GE.AND P2, PT, R0, RZ, PT ;  /* 0x000000ff0000720c */ /* 0x000fe20003f46270 */
[----:B-1----:R-:W-:Y:S02]  /*ae30*/  IMAD.MOV.U32 R2, RZ, RZ, RZ ;  /* 0x000000ffff027224 */ /* 0x002fe400078e00ff */
[----:B----4-:R-:W-:-:S04]  /*ae40*/  IMAD.MOV R8, RZ, RZ, -R3 ;  /* 0x000000ffff087224 */ /* 0x010fc800078e0a03 */
        /* <DEDUP_REMOVED lines=14> */
.L_x_3756:
[----:B------:R-:W-:Y:S05]  /*af30*/  BSYNC B0 ;  /* 0x0000000000007941 */ /* 0x000fea0003800000 */
.L_x_3755:
[-C--:B------:R-:W-:Y:S01]  /*af40*/  IMAD R219, R232, R0.reuse, RZ ;  /* 0x00000000e8db7224 */ /* 0x080fe200078e02ff */
[----:B------:R-:W-:Y:S02]  /*af50*/  PLOP3.LUT P0, PT, PT, PT, PT, 0x80, 0x0 ;  /* 0x000000000000781c */ /* 0x000fe40003f0f070 */
[----:B------:R-:W-:Y:S02]  /*af60*/  CS2R R2, SRZ ;  /* 0x0000000000027805 */ /* 0x000fe4000001ff00 */
        /* <DEDUP_REMOVED lines=36> */
[----:B-----5:R-:W-:Y:S02]  /*b1b0*/  CS2R R50, SRZ ;  /* 0x0000000000327805 */ /* 0x020fe4000001ff00 */
[----:B------:R-:W-:Y:S02]  /*b1c0*/  CS2R R48, SRZ ;  /* 0x0000000000307805 */ /* 0x000fe4000001ff00 */
[----:B--2---:R-:W-:Y:S02]  /*b1d0*/  CS2R R46, SRZ ;  /* 0x00000000002e7805 */ /* 0x004fe4000001ff00 */
[----:B---3--:R-:W-:-:S02]  /*b1e0*/  CS2R R44, SRZ ;  /* 0x00000000002c7805 */ /* 0x008fc4000001ff00 */
[----:B------:R-:W-:Y:S02]  /*b1f0*/  CS2R R42, SRZ ;  /* 0x00000000002a7805 */ /* 0x000fe4000001ff00 */
[----:B0-----:R-:W-:Y:S02]  /*b200*/  CS2R R40, SRZ ;  /* 0x0000000000287805 */ /* 0x001fe4000001ff00 */
[----:B------:R-:W-:Y:S02]  /*b210*/  CS2R R38, SRZ ;  /* 0x0000000000267805 */ /* 0x000fe4000001ff00 */
[----:B------:R-:W-:Y:S02]  /*b220*/  CS2R R36, SRZ ;  /* 0x0000000000247805 */ /* 0x000fe4000001ff00 */
[----:B------:R-:W-:Y:S02]  /*b230*/  CS2R R34, SRZ ;  /* 0x0000000000227805 */ /* 0x000fe4000001ff00 */
[----:B------:R-:W-:-:S02]  /*b240*/  CS2R R32, SRZ ;  /* 0x0000000000207805 */ /* 0x000fc4000001ff00 */
[----:B------:R-:W-:Y:S02]  /*b250*/  CS2R R30, SRZ ;  /* 0x00000000001e7805 */ /* 0x000fe4000001ff00 */
[----:B------:R-:W-:Y:S02]  /*b260*/  CS2R R28, SRZ ;  /* 0x00000000001c7805 */ /* 0x000fe4000001ff00 */
[----:B-1----:R-:W-:Y:S02]  /*b270*/  CS2R R26, SRZ ;  /* 0x00000000001a7805 */ /* 0x002fe4000001ff00 */
[----:B------:R-:W-:Y:S01]  /*b280*/  CS2R R24, SRZ ;  /* 0x0000000000187805 */ /* 0x000fe2000001ff00 */
[----:B------:R-:W-:Y:S06]  /*b290*/  @!P1 BRA `(.L_x_3757) ;  /* 0x00000114005c9947 */ /* 0x000fec0003800000 */
[----:B------:R-:W0:Y:S01]  /*b2a0*/  S2R R37, SR_TID.X ;  /* 0x0000000000257919 */ /* 0x000e220000002100 */
[----:B------:R-:W-:Y:S01]  /*b2b0*/  LOP3.LUT P0, RZ, R229, 0x9f, RZ, 0xc0, !PT ;  /* 0x0000009fe5ff7812 */ /* 0x000fe2000780c0ff */
[----:B0-----:R-:W-:-:S05]  /*b2c0*/  VIADD R37, R37, 0xffffff80 ;  /* 0xffffff8025257836 */ /* 0x001fca0000000000 */
[----:B------:R-:W-:-:S04]  /*b2d0*/  SHF.R.S32.HI R36, RZ, 0x1f, R37 ;  /* 0x0000001fff247819 */ /* 0x000fc80000011425 */
[----:B------:R-:W-:-:S04]  /*b2e0*/  LEA.HI R0, R36, R37, RZ, 0x7 ;  /* 0x0000002524007211 */ /* 0x000fc800078f38ff */
[----:B------:R-:W-:-:S05]  /*b2f0*/  SHF.R.S32.HI R4, RZ, 0x7, R0 ;  /* 0x00000007ff047819 */ /* 0x000fca0000011400 */
[----:B------:R-:W0:Y:S02]  /*b300*/  SHFL.IDX PT, R0, R4, RZ, 0x1f ;  /* 0x00001fff04007589 */ /* 0x000e2400000e0000 */
[----:B0-----:R-:W-:-:S04]  /*b310*/  LEA.HI R2, R0, R0, RZ, 0x1 ;  /* 0x0000000000027211 */ /* 0x001fc800078f08ff */
[----:B------:R-:W-:-:S05]  /*b320*/  LOP3.LUT R3, R2, 0x1e, RZ, 0xc0, !PT ;  /* 0x0000001e02037812 */ /* 0x000fca00078ec0ff */
[----:B------:R-:W-:-:S04]  /*b330*/  IMAD.IADD R0, R0, 0x1, -R3 ;  /* 0x0000000100007824 */ /* 0x000fc800078e0a03 */
[----:B------:R-:W-:-:S05]  /*b340*/  IMAD R0, R0, 0x2000, R229 ;  /* 0x0000200000007824 */ /* 0x000fca00078e02e5 */
[----:B------:R-:W-:-:S04]  /*b350*/  SHF.R.U32.HI R0, RZ, 0x4, R0 ;  /* 0x00000004ff007819 */ /* 0x000fc80000011600 */
[----:B------:R-:W-:Y:S01]  /*b360*/  LOP3.LUT R2, R0, 0x3fff, RZ, 0xc0, !PT ;  /* 0x00003fff00027812 */ /* 0x000fe200078ec0ff */
[----:B------:R-:W-:Y:S06]  /*b370*/  @!P0 BRA `(.L_x_3758) ;  /* 0x0000000000408947 */ /* 0x000fec0003800000 */
        /* <DEDUP_REMOVED lines=16> */
.L_x_3758:
        /* <DEDUP_REMOVED lines=12> */
.L_x_3762:
[----:B-1----:R1:W2:Y:S02]  /*b540*/  SYNCS.PHASECHK.TRANS64.TRYWAIT P0, [R16+URZ+0x36800], R3 ;  /* 0x03680003100075a7 */ /* 0x0022a4000800017f */
[----:B--2---:R-:W-:Y:S05]  /*b550*/  @!P0 NANOSLEEP.SYNCS 0x989680 ;  /* 0x009896800000895d */ /* 0x004fea0003900000 */
[----:B------:R-:W2:Y:S02]  /*b560*/  @!P0 SYNCS.PHASECHK.TRANS64 P0, [R16+URZ+0x36800], R3 ;  /* 0x03680003100085a7 */ /* 0x000ea4000800007f */
[----:B--2---:R-:W-:Y:S05]  /*b570*/  @!P0 BRA `(.L_x_3762) ;  /* 0xfffffffc00f08947 */ /* 0x004fea000383ffff */
.L_x_3761:
[----:B------:R-:W-:Y:S05]  /*b580*/  BSYNC B0 ;  /* 0x0000000000007941 */ /* 0x000fea0003800000 */
.L_x_3760:
[----:B------:R-:W-:Y:S05]  /*b590*/  BRA `(.L_x_3763) ;  /* 0x0000005c00847947 */ /* 0x000fea0003800000 */
.L_x_3759:
[----:B------:R-:W-:Y:S01]  /*b5a0*/  SHF.R.S32.HI R0, RZ, 0x1f, R150 ;  /* 0x0000001fff007819 */ /* 0x000fe20000011496 */
[----:B------:R-:W-:Y:S01]  /*b5b0*/  ULDC.64 UR4, c[0x0][0x3f8] ;  /* 0x0000fe0000047ab9 */ /* 0x000fe20000000a00 */
[----:B------:R-:W-:Y:S01]  /*b5c0*/  ULDC.64 UR6, c[0x0][0x408] ;  /* 0x0001020000067ab9 */ /* 0x000fe20000000a00 */
[----:B------:R-:W-:Y:S01]  /*b5d0*/  LOP3.LUT P0, RZ, R229, 0x3ff, RZ, 0xc0, !PT ;  /* 0x000003ffe5ff7812 */ /* 0x000fe2000780c0ff */
[----:B------:R-:W-:-:S04]  /*b5e0*/  IMAD.WIDE.U32 R4, R150, UR4, RZ ;  /* 0x0000000496047c25 */ /* 0x000fc8000f8e00ff */
[C---:B------:R-:W-:Y:S02]  /*b5f0*/  IMAD R3, R0.reuse, UR4, RZ ;  /* 0x0000000400037c24 */ /* 0x040fe4000f8e02ff */
[----:B------:R-:W-:Y:S02]  /*b600*/  IMAD R7, R0, UR6, RZ ;  /* 0x0000000600077c24 */ /* 0x000fe4000f8e02ff */
[C---:B------:R-:W-:Y:S01]  /*b610*/  IMAD R3, R150.reuse, UR5, R3 ;  /* 0x0000000596037c24 */ /* 0x040fe2000f8e0203 */
[----:B------:R-:W-:Y:S01]  /*b620*/  ULDC.64 UR4, c[0x0][0x3e8] ;  /* 0x0000fa0000047ab9 */ /* 0x000fe20000000a00 */
[----:B------:R-:W-:Y:S01]  /*b630*/  IMAD R7, R150, UR7, R7 ;  /* 0x0000000796077c24 */ /* 0x000fe2000f8e0207 */
[----:B------:R-:W-:Y:S01]  /*b640*/  LEA R24, P1, R4, UR4, 0x1 ;  /* 0x0000000404187c11 */ /* 0x000fe2000f8208ff */
[----:B------:R-:W-:Y:S01]  /*b650*/  IMAD.WIDE.U32 R150, R150, UR6, RZ ;  /* 0x0000000696967c25 */ /* 0x000fe2000f8e00ff */
[----:B------:R-:W-:-:S03]  /*b660*/  ULDC.64 UR6, c[0x0][0x400] ;  /* 0x0001000000067ab9 */ /* 0x000fc60000000a00 */
[----:B------:R-:W-:Y:S01]  /*b670*/  IMAD.IADD R25, R3, 0x1, R5 ;  /* 0x0000000103197824 */ /* 0x000fe200078e0205 */
[----:B------:R-:W-:Y:S01]  /*b680*/  LEA R26, P2, R150, UR6, 0x1 ;  /* 0x00000006961a7c11 */ /* 0x000fe2000f8408ff */
[----:B------:R-:W-:-:S03]  /*b690*/  IMAD.IADD R27, R7, 0x1, R151 ;  /* 0x00000001071b7824 */ /* 0x000fc600078e0297 */
[----:B------:R-:W-:Y:S02]  /*b6a0*/  LEA.HI.X R25, R4, UR5, R25, 0x1, P1 ;  /* 0x0000000504197c11 */ /* 0x000fe400088f0c19 */
[----:B------:R-:W-:Y:S01]  /*b6b0*/  LEA.HI.X R27, R150, UR7, R27, 0x1, P2 ;  /* 0x00000007961b7c11 */ /* 0x000fe200090f0c1b */
        /* <DEDUP_REMOVED lines=17> */
.L_x_3764:
        /* <DEDUP_REMOVED lines=9> */
[----:B------:R0:W3:Y:S04]  /*b860*/  SHFL.IDX PT, R5, R27, RZ, 0x1c1f ;  /* 0x001c1fff1b057589 */ /* 0x0000e800000e0000 */
[----:B------:R0:W4:Y:S02]  /*b870*/  SHFL.IDX PT, R14, R26, RZ, 0x1c1f ;  /* 0x001c1fff1a0e7589 */ /* 0x00012400000e0000 */
.L_x_4034:
[----:B------:R-:W-:Y:S01]  /*b880*/  ULDC UR4, c[0x0][0x448] ;  /* 0x0001120000047ab9 */ /* 0x000fe20000000800 */
[----:B------:R-:W-:Y:S01]  /*b890*/  LEA.HI R36, R36, R37, RZ, 0x2 ;  /* 0x0000002524247211 */ /* 0x000fe200078f10ff */
[----:B------:R-:W-:Y:S01]  /*b8a0*/  IMAD R15, R154, UR4, RZ ;  /* 0x000000049a0f7c24 */ /* 0x000fe2000f8e02ff */
[----:B------:R-:W-:Y:S01]  /*b8b0*/  BSSY B1, `(.L_x_3768) ;  /* 0x000005c000017945 */ /* 0x000fe20003800000 */
[----:B------:R-:W-:Y:S02]  /*b8c0*/  CS2R R48, SRZ ;  /* 0x0000000000307805 */ /* 0x000fe4000001ff00 */
[----:B------:R-:W-:Y:S02]  /*b8d0*/  SHF.R.S32.HI R11, RZ, 0x1f, R36 ;  /* 0x0000001fff0b7819 */ /* 0x000fe40000011424 */
[----:B------:R-:W-:Y:S02]  /*b8e0*/  CS2R R50, SRZ ;  /* 0x0000000000327805 */ /* 0x000fe4000001ff00 */
[----:B------:R-:W-:Y:S01]  /*b8f0*/  ISETP.GE.AND P0, PT, R4, R15, PT ;  /* 0x0000000f0400720c */ /* 0x000fe20003f06270 */
[----:B------:R-:W-:Y:S01]  /*b900*/  IMAD R15, R149, -0x80, R15 ;  /* 0xffffff80950f7824 */ /* 0x000fe200078e020f */
[----:B------:R-:W-:-:S02]  /*b910*/  LEA.HI R4, R11, R204, RZ, 0x3 ;  /* 0x000000cc0b047211 */ /* 0x000fc400078f18ff */
[----:B------:R-:W-:Y:S02]  /*b920*/  CS2R R32, SRZ ;  /* 0x0000000000207805 */ /* 0x000fe4000001ff00 */
[----:B------:R-:W-:Y:S02]  /*b930*/  CS2R R6, SRZ ;  /* 0x0000000000067805 */ /* 0x000fe4000001ff00 */
[----:B------:R-:W-:Y:S02]  /*b940*/  CS2R R8, SRZ ;  /* 0x0000000000087805 */ /* 0x000fe4000001ff00 */
[----:B------:R-:W-:Y:S02]  /*b950*/  LOP3.LUT R21, R4, 0xfffffff8, RZ, 0xc0, !PT ;  /* 0xfffffff804157812 */ /* 0x000fe400078ec0ff */
[----:B------:R-:W-:Y:S02]  /*b960*/  CS2R R10, SRZ ;  /* 0x00000000000a7805 */ /* 0x000fe4000001ff00 */
[----:B------:R-:W-:-:S02]  /*b970*/  CS2R R42, SRZ ;  /* 0x00000000002a7805 */ /* 0x000fc4000001ff00 */
[----:B------:R-:W-:Y:S02]  /*b980*/  CS2R R46, SRZ ;  /* 0x00000000002e7805 */ /* 0x000fe4000001ff00 */
[----:B------:R-:W-:Y:S01]  /*b990*/  CS2R R44, SRZ ;  /* 0x00000000002c7805 */ /* 0x000fe2000001ff00 */
[----:B------:R-:W-:Y:S01]  /*b9a0*/  IMAD.IADD R52, R204, 0x1, -R21 ;  /* 0x00000001cc347824 */ /* 0x000fe200078e0a15 */
[----:B------:R-:W-:Y:S02]  /*b9b0*/  CS2R R28, SRZ ;  /* 0x00000000001c7805 */ /* 0x000fe4000001ff00 */
[----:B------:R-:W-:Y:S02]  /*b9c0*/  CS2R R12, SRZ ;  /* 0x00000000000c7805 */ /* 0x000fe4000001ff00 */
[----:B------:R-:W-:Y:S01]  /*b9d0*/  CS2R R20, SRZ ;  /* 0x0000000000147805 */ /* 0x000fe2000001ff00 */
[----:B------:R-:W-:Y:S06]  /*b9e0*/  @P0 BRA `(.L_x_3769) ;  /* 0x0000000400200947 */ /* 0x000fec0003800000 */
[----:B------:R-:W-:Y:S01]  /*b9f0*/  ULDC UR4, c[0x0][0x3f4] ;  /* 0x0000fd0000047ab9 */ /* 0x000fe20000000800 */
[C---:B------:R-:W-:Y:S01]  /*ba00*/  IMAD.SHL.U32 R43, R210.reuse, 0x2, RZ ;  /* 0x00000002d22b7824 */ /* 0x040fe200078e00ff */
[----:B------:R-:W-:Y:S01]  /*ba10*/  ISETP.GE.AND P3, PT, R210, UR4, PT ;  /* 0x00000004d2007c0c */ /* 0x000fe2000bf66270 */
[C---:B------:R-:W-:Y:S01]  /*ba20*/  IMAD.SHL.U32 R39, R207.reuse, 0x2, RZ ;  /* 0x00000002cf277824 */ /* 0x040fe200078e00ff */
[----:B------:R-:W-:Y:S01]  /*ba30*/  ISETP.GE.AND P2, PT, R207, UR4, PT ;  /* 0x00000004cf007c0c */ /* 0x000fe2000bf46270 */
[C---:B------:R-:W-:Y:S01]  /*ba40*/  IMAD.SHL.U32 R35, R209.reuse, 0x2, RZ ;  /* 0x00000002d1237824 */ /* 0x040fe200078e00ff */
[----:B------:R-:W-:Y:S01]  /*ba50*/  ISETP.GE.AND P1, PT, R209, UR4, PT ;  /* 0x00000004d1007c0c */ /* 0x000fe2000bf26270 */
[----:B0-----:R-:W-:Y:S01]  /*ba60*/  IMAD.SHL.U32 R25, R206, 0x2, RZ ;  /* 0x00000002ce197824 */ /* 0x001fe200078e00ff */
[----:B------:R-:W-:Y:S02]  /*ba70*/  SHF.R.S32.HI R7, RZ, 0x1f, R210 ;  /* 0x0000001fff077819 */ /* 0x000fe400000114d2 */
[----:B------:R-:W-:-:S02]  /*ba80*/  CS2R R20, SRZ ;  /* 0x0000000000147805 */ /* 0x000fc4000001ff00 */
[----:B------:R-:W-:Y:S02]  /*ba90*/  SHF.R.S32.HI R6, RZ, 0x1f, R207 ;  /* 0x0000001fff067819 */ /* 0x000fe400000114cf */
[----:B------:R-:W-:Y:S01]  /*baa0*/  SHF.L.U64.HI R4, R210, 0x1, R7 ;  /* 0x00000001d2047819 */ /* 0x000fe20000010207 */
[----:B------:R-:W-:Y:S01]  /*bab0*/  IMAD.SHL.U32 R7, R211, 0x2, RZ ;  /* 0x00000002d3077824 */ /* 0x000fe200078e00ff */
[----:B------:R-:W-:Y:S02]  /*bac0*/  ISETP.GE.AND P0, PT, R206, UR4, PT ;  /* 0x00000004ce007c0c */ /* 0x000fe4000bf06270 */
[C---:B--2---:R-:W-:Y:S02]  /*bad0*/  @!P3 IADD3 R46, P4, R0.reuse, R43, RZ ;  /* 0x0000002b002eb210 */ /* 0x044fe40007f9e0ff */
[----:B------:R-:W-:Y:S02]  /*bae0*/  SHF.L.U64.HI R6, R207, 0x1, R6 ;  /* 0x00000001cf067819 */ /* 0x000fe40000010206 */
[----:B------:R-:W-:Y:S01]  /*baf0*/  @!P2 IADD3 R40, P6, R0, R39, RZ ;  /* 0x000000270028a210 */ /* 0x000fe20007fde0ff */
[----:B-1----:R-:W-:Y:S01]  /*bb00*/  @!P3 IMAD.X R47, R3, 0x1, R4, P4 ;  /* 0x00000001032fb824 */ /* 0x002fe200020e0604 */
[----:B------:R-:W-:-:S02]  /*bb10*/  SHF.R.S32.HI R8, RZ, 0x1f, R209 ;  /* 0x0000001fff087819 */ /* 0x000fc400000114d1 */
[C---:B----4-:R-:W-:Y:S01]  /*bb20*/  @!P3 IADD3 R42, P5, R14.reuse, R43, RZ ;  /* 0x0000002b0e2ab210 */ /* 0x050fe20007fbe0ff */
[----:B------:R-:W-:Y:S01]  /*bb30*/  @!P2 IMAD.X R41, R3, 0x1, R6, P6 ;  /* 0x000000010329a824 */ /* 0x000fe200030e0606 */
[C---:B------:R-:W-:Y:S02]  /*bb40*/  @!P2 IADD3 R38, P4, R14.reuse, R39, RZ ;  /* 0x000000270e26a210 */ /* 0x040fe40007f9e0ff */
[----:B------:R-:W-:Y:S01]  /*bb50*/  SHF.L.U64.HI R8, R209, 0x1, R8 ;  /* 0x00000001d1087819 */ /* 0x000fe20000010208 */
[C---:B---3--:R-:W-:Y:S01]  /*bb60*/  @!P3 IMAD.X R43, R5.reuse, 0x1, R4, P5 ;  /* 0x00000001052bb824 */ /* 0x048fe200028e0604 */
[-C--:B------:R-:W-:Y:S01]  /*bb70*/  @!P1 IADD3 R34, P6, R14, R35.reuse, RZ ;  /* 0x000000230e229210 */ /* 0x080fe20007fde0ff */
[C---:B------:R-:W-:Y:S01]  /*bb80*/  @!P2 IMAD.X R39, R5.reuse, 0x1, R6, P4 ;  /* 0x000000010527a824 */ /* 0x040fe200020e0606 */
[----:B------:R-:W-:Y:S02]  /*bb90*/  SHF.R.S32.HI R9, RZ, 0x1f, R206 ;  /* 0x0000001fff097819 */ /* 0x000fe400000114ce */
[----:B------:R-:W-:Y:S01]  /*bba0*/  @!P1 IADD3 R36, P5, R0, R35, RZ ;  /* 0x0000002300249210 */ /* 0x000fe20007fbe0ff */
[----:B------:R-:W-:Y:S01]  /*bbb0*/  @!P1 IMAD.X R35, R5, 0x1, R8, P6 ;  /* 0x0000000105239824 */ /* 0x000fe200030e0608 */
[----:B------:R-:W-:-:S02]  /*bbc0*/  ISETP.GE.AND P4, PT, R211, UR4, PT ;  /* 0x00000004d3007c0c */ /* 0x000fc4000bf86270 */
[----:B------:R-:W-:Y:S01]  /*bbd0*/  SHF.L.U64.HI R10, R206, 0x1, R9 ;  /* 0x00000001ce0a7819 */ /* 0x000fe20000010209 */
[C---:B------:R-:W-:Y:S01]  /*bbe0*/  @!P1 IMAD.X R37, R3.reuse, 0x1, R8, P5 ;  /* 0x0000000103259824 */ /* 0x040fe200028e0608 */
[-C--:B------:R-:W-:Y:S02]  /*bbf0*/  @!P0 IADD3 R30, P6, R0, R25.reuse, RZ ;  /* 0x00000019001e8210 */ /* 0x080fe40007fde0ff */
[----:B------:R-:W-:Y:S02]  /*bc00*/  ISETP.GE.AND P5, PT, R22, UR4, PT ;  /* 0x0000000416007c0c */ /* 0x000fe4000bfa6270 */
[----:B------:R-:W-:Y:S01]  /*bc10*/  SHF.R.S32.HI R4, RZ, 0x1f, R211 ;  /* 0x0000001fff047819 */ /* 0x000fe200000114d3 */
[----:B------:R-:W-:Y:S01]  /*bc20*/  @!P0 IMAD.X R31, R3, 0x1, R10, P6 ;  /* 0x00000001031f8824 */ /* 0x000fe200030e060a */
[----:B------:R-:W-:Y:S02]  /*bc30*/  @!P0 IADD3 R24, P6, R14, R25, RZ ;  /* 0x000000190e188210 */ /* 0x000fe40007fde0ff */
[----:B------:R-:W-:-:S03]  /*bc40*/  SHF.L.U64.HI R8, R211, 0x1, R4 ;  /* 0x00000001d3087819 */ /* 0x000fc60000010204 */
[----:B------:R-:W-:Y:S01]  /*bc50*/  @!P0 IMAD.X R25, R5, 0x1, R10, P6 ;  /* 0x0000000105198824 */ /* 0x000fe200030e060a */
[-C--:B------:R-:W-:Y:S02]  /*bc60*/  @!P4 IADD3 R26, P6, R0, R7.reuse, RZ ;  /* 0x00000007001ac210 */ /* 0x080fe40007fde0ff */
[----:B------:R-:W-:Y:S01]  /*bc70*/  CS2R R10, SRZ ;  /* 0x00000000000a7805 */ /* 0x000fe2000001ff00 */
[----:B------:R-:W-:Y:S02]  /*bc80*/  @!P5 IMAD.MOV.U32 R48, RZ, RZ, R0 ;  /* 0x000000ffff30d224 */ /* 0x000fe400078e0000 */
[----:B------:R-:W-:Y:S01]  /*bc90*/  @!P4 IMAD.X R27, R3, 0x1, R8, P6 ;  /* 0x00000001031bc824 */ /* 0x000fe200030e0608 */
[----:B------:R-:W-:Y:S01]  /*bca0*/  @!P4 IADD3 R4, P6, R14, R7, RZ ;  /* 0x000000070e04c210 */ /* 0x000fe20007fde0ff */
[----:B------:R-:W-:Y:S02]  /*bcb0*/  @!P5 IMAD.MOV.U32 R49, RZ, RZ, R3 ;  /* 0x000000ffff31d224 */ /* 0x000fe400078e0003 */
[----:B------:R-:W-:-:S02]  /*bcc0*/  @!P5 IMAD.MOV.U32 R6, RZ, RZ, R14 ;  /* 0x000000ffff06d224 */ /* 0x000fc400078e000e */
[----:B------:R-:W-:Y:S01]  /*bcd0*/  @!P5 IMAD.MOV.U32 R7, RZ, RZ, R5 ;  /* 0x000000ffff07d224 */ /* 0x000fe200078e0005 */
[----:B------:R-:W-:Y:S01]  /*bce0*/  CS2R R12, SRZ ;  /* 0x00000000000c7805 */ /* 0x000fe2000001ff00 */
[----:B------:R-:W-:Y:S01]  /*bcf0*/  @!P4 IMAD.X R5, R5, 0x1, R8, P6 ;  /* 0x000000010505c824 */ /* 0x000fe200030e0608 */
[----:B------:R-:W-:Y:S01]  /*bd00*/  CS2R R8, SRZ ;  /* 0x0000000000087805 */ /* 0x000fe2000001ff00 */
[C---:B------:R-:W-:Y:S01]  /*bd10*/  @!P5 IMAD.WIDE R48, R22.reuse, 0x2, R48 ;  /* 0x000000021630d825 */ /* 0x040fe200078e0230 */
[----:B------:R-:W-:Y:S02]  /*bd20*/  CS2R R28, SRZ ;  /* 0x00000000001c7805 */ /* 0x000fe4000001ff00 */
[----:B------:R-:W-:Y:S01]  /*bd30*/  CS2R R32, SRZ ;  /* 0x0000000000207805 */ /* 0x000fe2000001ff00 */
[----:B------:R0:W5:Y:S01]  /*bd40*/  @!P3 LD.E.64 R12, desc[UR60][R42.64] ;  /* 0x0000003c2a0cb980 */ /* 0x000162000c101b00 */
[----:B------:R-:W-:Y:S01]  /*bd50*/  @!P5 IMAD.WIDE R50, R22, 0x2, R6 ;  /* 0x000000021632d825 */ /* 0x000fe200078e0206 */
[----:B------:R-:W-:-:S02]  /*bd60*/  CS2R R6, SRZ ;  /* 0x0000000000067805 */ /* 0x000fc4000001ff00 */
[----:B------:R-:W-:Y:S01]  /*bd70*/  CS2R R44, SRZ ;  /* 0x00000000002c7805 */ /* 0x000fe2000001ff00 */
[----:B------:R1:W5:Y:S04]  /*bd80*/  @!P5 LD.E.64 R10, desc[UR60][R48.64] ;  /* 0x0000003c300ad980 */ /* 0x000368000c101b00 */
[----:B------:R2:W5:Y:S01]  /*bd90*/  @!P5 LD.E.64 R20, desc[UR60][R50.64] ;  /* 0x0000003c3214d980 */ /* 0x000562000c101b00 */
[----:B0-----:R-:W-:-:S03]  /*bda0*/  CS2R R42, SRZ ;  /* 0x00000000002a7805 */ /* 0x001fc6000001ff00 */
[----:B------:R0:W5:Y:S01]  /*bdb0*/  @!P3 LD.E.64 R8, desc[UR60][R46.64] ;  /* 0x0000003c2e08b980 */ /* 0x000162000c101b00 */
[----:B-1----:R-:W-:-:S03]  /*bdc0*/  CS2R R48, SRZ ;  /* 0x0000000000307805 */ /* 0x002fc6000001ff00 */
[----:B------:R1:W5:Y:S01]  /*bdd0*/  @!P2 LD.E.64 R6, desc[UR60][R40.64] ;  /* 0x0000003c2806a980 */ /* 0x000362000c101b00 */
[----:B--2---:R-:W-:-:S03]  /*bde0*/  CS2R R50, SRZ ;  /* 0x0000000000327805 */ /* 0x004fc6000001ff00 */
[----:B------:R1:W5:Y:S01]  /*bdf0*/  @!P2 LD.E.64 R28, desc[UR60][R38.64] ;  /* 0x0000003c261ca980 */ /* 0x000362000c101b00 */
[----:B0-----:R-:W-:-:S03]  /*be00*/  CS2R R46, SRZ ;  /* 0x00000000002e7805 */ /* 0x001fc6000001ff00 */
[----:B------:R1:W5:Y:S04]  /*be10*/  @!P1 LD.E.64 R32, desc[UR60][R36.64] ;  /* 0x0000003c24209980 */ /* 0x000368000c101b00 */
[----:B------:R1:W5:Y:S04]  /*be20*/  @!P1 LD.E.64 R44, desc[UR60][R34.64] ;  /* 0x0000003c222c9980 */ /* 0x000368000c101b00 */
[----:B------:R1:W5:Y:S04]  /*be30*/  @!P0 LD.E.64 R50, desc[UR60][R30.64] ;  /* 0x0000003c1e328980 */ /* 0x000368000c101b00 */
[----:B------:R1:W5:Y:S04]  /*be40*/  @!P0 LD.E.64 R46, desc[UR60][R24.64] ;  /* 0x0000003c182e8980 */ /* 0x000368000c101b00 */
[----:B------:R1:W5:Y:S04]  /*be50*/  @!P4 LD.E.64 R48, desc[UR60][R26.64] ;  /* 0x0000003c1a30c980 */ /* 0x000368000c101b00 */
[----:B------:R1:W5:Y:S02]  /*be60*/  @!P4 LD.E.64 R42, desc[UR60][R4.64] ;  /* 0x0000003c042ac980 */ /* 0x000364000c101b00 */
.L_x_3769:
[----:B------:R-:W-:Y:S05]  /*be70*/  BSYNC B1 ;  /* 0x0000000000017941 */ /* 0x000fea0003800000 */
.L_x_3768:
[----:B--2---:R-:W-:Y:S01]  /*be80*/  LEA.HI R0, R227, R227, RZ, 0x1 ;  /* 0x000000e3e3007211 */ /* 0x004fe200078f08ff */
[----:B01---5:R-:W-:Y:S01]  /*be90*/  IMAD.MOV.U32 R26, RZ, RZ, R6 ;  /* 0x000000ffff1a7224 */ /* 0x023fe200078e0006 */
[----:B------:R-:W-:Y:S01]  /*bea0*/  LOP3.LUT R3, R213, 0x18, R18, 0xf8, !PT ;  /* 0x00000018d5037812 */ /* 0x000fe200078ef812 */
[----:B------:R-:W-:Y:S01]  /*beb0*/  IMAD.MOV.U32 R34, RZ, RZ, R10 ;  /* 0x000000ffff227224 */ /* 0x000fe200078e000a */
[----:B------:R-:W-:Y:S01]  /*bec0*/  LOP3.LUT R0, R0, 0xfffffffe, RZ, 0xc0, !PT ;  /* 0xfffffffe00007812 */ /* 0x000fe200078ec0ff */
[----:B------:R-:W-:Y:S01]  /*bed0*/  IMAD.MOV.U32 R35, RZ, RZ, R11 ;  /* 0x000000ffff237224 */ /* 0x000fe200078e000b */
[----:B------:R-:W-:Y:S01]  /*bee0*/  LOP3.LUT R4, R3, R214, RZ, 0x3c, !PT ;  /* 0x000000d603047212 */ /* 0x000fe200078e3cff */
[----:B------:R-:W-:Y:S01]  /*bef0*/  IMAD.MOV.U32 R30, RZ, RZ, R8 ;  /* 0x000000ffff1e7224 */ /* 0x000fe200078e0008 */
[----:B------:R-:W-:Y:S01]  /*bf00*/  LOP3.LUT P1, RZ, R52, 0x4, RZ, 0xc0, !PT ;  /* 0x0000000434ff7812 */ /* 0x000fe2000782c0ff */
[----:B------:R-:W-:Y:S01]  /*bf10*/  IMAD.IADD R0, R227, 0x1, -R0 ;  /* 0x00000001e3007824 */ /* 0x000fe200078e0a00 */
[----:B------:R-:W-:Y:S01]  /*bf20*/  SHF.R.U64 R65, R6, 0x10, R7 ;  /* 0x0000001006417819 */ /* 0x000fe20000001207 */
[----:B------:R-:W-:Y:S01]  /*bf30*/  IMAD.IADD R3, R215, 0x1, R4 ;  /* 0x00000001d7037824 */ /* 0x000fe200078e0204 */
[----:B------:R-:W-:Y:S01]  /*bf40*/  SHF.R.U64 R39, R50, 0x10, R51 ;  /* 0x0000001032277819 */ /* 0x000fe20000001233 */
[----:B------:R-:W-:Y:S01]  /*bf50*/  IMAD.MOV.U32 R6, RZ, RZ, R50 ;  /* 0x000000ffff067224 */ /* 0x000fe200078e0032 */
[----:B---3--:R-:W-:Y:S01]  /*bf60*/  SHF.L.U32 R5, R0, 0x1f, RZ ;  /* 0x0000001f00057819 */ /* 0x008fe200000006ff */
[----:B------:R-:W-:Y:S01]  /*bf70*/  IMAD R3, R3, 0x2, R16 ;  /* 0x0000000203037824 */ /* 0x000fe200078e0210 */
[----:B------:R-:W-:Y:S01]  /*bf80*/  SHF.R.U64 R69, R10, 0x10, R11 ;  /* 0x000000100a457819 */ /* 0x000fe2000000120b */
[----:B------:R-:W-:Y:S01]  /*bf90*/  IMAD.MOV.U32 R31, RZ, RZ, R9 ;  /* 0x000000ffff1f7224 */ /* 0x000fe200078e0009 */
[----:B------:R-:W0:Y:S01]  /*bfa0*/  SYNCS.PHASECHK.TRANS64.TRYWAIT P0, [R16+URZ+0x36800], R5 ;  /* 0x03680005100075a7 */ /* 0x000e22000800017f */
[----:B------:R-:W-:Y:S01]  /*bfb0*/  SHF.R.U32.HI R68, RZ, 0x10, R11 ;  /* 0x00000010ff447819 */ /* 0x000fe2000001160b */
[----:B------:R-:W-:Y:S01]  /*bfc0*/  IMAD.MOV.U32 R10, RZ, RZ, R32 ;  /* 0x000000ffff0a7224 */ /* 0x000fe200078e0020 */
[----:B------:R-:W-:Y:S01]  /*bfd0*/  SHF.R.U64 R67, R8, 0x10, R9 ;  /* 0x0000001008437819 */ /* 0x000fe20000001209 */
[----:B------:R-:W-:Y:S01]  /*bfe0*/  IMAD.MOV.U32 R27, RZ, RZ, R7 ;  /* 0x000000ffff1b7224 */ /* 0x000fe200078e0007 */
[----:B------:R-:W-:Y:S01]  /*bff0*/  SHF.R.U32.HI R66, RZ, 0x10, R9 ;  /* 0x00000010ff427819 */ /* 0x000fe20000011609 */
[--C-:B------:R-:W-:Y:S01]  /*c000*/  IMAD.MOV.U32 R11, RZ, RZ, R33.reuse ;  /* 0x000000ffff0b7224 */ /* 0x100fe200078e0021 */
[----:B------:R-:W-:Y:S01]  /*c010*/  SHF.R.U64 R63, R32, 0x10, R33 ;  /* 0x00000010203f7819 */ /* 0x000fe20000001221 */
[----:B------:R-:W-:Y:S01]  /*c020*/  IMAD.MOV.U32 R8, RZ, RZ, R48 ;  /* 0x000000ffff087224 */ /* 0x000fe200078e0030 */
[----:B------:R-:W-:Y:S01]  /*c030*/  SHF.R.U32.HI R64, RZ, 0x10, R7 ;  /* 0x00000010ff407819 */ /* 0x000fe20000011607 */
[----:B------:R-:W-:Y:S01]  /*c040*/  IMAD.MOV.U32 R9, RZ, RZ, R49 ;  /* 0x000000ffff097224 */ /* 0x000fe200078e0031 */
[----:B------:R-:W-:Y:S01]  /*c050*/  SHF.R.U32.HI R62, RZ, 0x10, R33 ;  /* 0x00000010ff3e7819 */ /* 0x000fe20000011621 */
[----:B------:R-:W-:Y:S01]  /*c060*/  IMAD.MOV.U32 R32, RZ, RZ, R12 ;  /* 0x000000ffff207224 */ /* 0x000fe200078e000c */
[----:B------:R-:W-:Y:S01]  /*c070*/  SHF.R.U64 R61, R48, 0x10, R49 ;  /* 0x00000010303d7819 */ /* 0x000fe20000001231 */
[----:B------:R-:W-:Y:S01]  /*c080*/  IMAD.MOV.U32 R7, RZ, RZ, R51 ;  /* 0x000000ffff077224 */ /* 0x000fe200078e0033 */
[----:B------:R-:W-:Y:S01]  /*c090*/  SHF.R.U32.HI R58, RZ, 0x10, R49 ;  /* 0x00000010ff3a7819 */ /* 0x000fe20000011631 */
[----:B------:R-:W-:Y:S01]  /*c0a0*/  IMAD.MOV.U32 R36, RZ, RZ, R20 ;  /* 0x000000ffff247224 */ /* 0x000fe200078e0014 */
[----:B------:R-:W-:Y:S01]  /*c0b0*/  SHF.R.U64 R57, R12, 0x10, R13 ;  /* 0x000000100c397819 */ /* 0x000fe2000000120d */
[----:B------:R-:W-:Y:S01]  /*c0c0*/  IMAD.MOV.U32 R37, RZ, RZ, R21 ;  /* 0x000000ffff257224 */ /* 0x000fe200078e0015 */
[----:B------:R-:W-:Y:S01]  /*c0d0*/  PRMT R12, R6, 0x5410, R39 ;  /* 0x00005410060c7816 */ /* 0x000fe20000000027 */
[----:B------:R-:W-:Y:S01]  /*c0e0*/  IMAD.MOV.U32 R33, RZ, RZ, R13 ;  /* 0x000000ffff217224 */ /* 0x000fe200078e000d */
[----:B------:R-:W-:Y:S01]  /*c0f0*/  SHF.R.U32.HI R60, RZ, 0x10, R51 ;  /* 0x00000010ff3c7819 */ /* 0x000fe20000011633 */
[----:B------:R-:W-:Y:S01]  /*c100*/  IMAD.MOV.U32 R48, RZ, RZ, R28 ;  /* 0x000000ffff307224 */ /* 0x000fe200078e001c */
[----:B------:R-:W-:Y:S01]  /*c110*/  SHF.R.U64 R59, R20, 0x10, R21 ;  /* 0x00000010143b7819 */ /* 0x000fe20000001215 */
[----:B------:R-:W-:Y:S01]  /*c120*/  IMAD.MOV.U32 R49, RZ, RZ, R29 ;  /* 0x000000ffff317224 */ /* 0x000fe200078e001d */
[----:B------:R-:W-:Y:S01]  /*c130*/  SHF.R.U32.HI R56, RZ, 0x10, R21 ;  /* 0x00000010ff387819 */ /* 0x000fe20000011615 */
[----:B------:R-:W-:Y:S01]  /*c140*/  IMAD.MOV.U32 R24, RZ, RZ, R44 ;  /* 0x000000ffff187224 */ /* 0x000fe200078e002c */
[----:B------:R-:W-:Y:S01]  /*c150*/  SHF.R.U32.HI R54, RZ, 0x10, R13 ;  /* 0x00000010ff367819 */ /* 0x000fe2000001160d */
[----:B------:R-:W-:Y:S01]  /*c160*/  IMAD.MOV.U32 R25, RZ, RZ, R45 ;  /* 0x000000ffff197224 */ /* 0x000fe200078e002d */
[--C-:B------:R-:W-:Y:S01]  /*c170*/  SHF.R.U64 R55, R28, 0x10, R29.reuse ;  /* 0x000000101c377819 */ /* 0x100fe2000000121d */
[C---:B------:R-:W-:Y:S01]  /*c180*/  VIADD R4, R3.reuse, 0x15400 ;  /* 0x0001540003047836 */ /* 0x040fe20000000000 */
[----:B------:R-:W-:Y:S01]  /*c190*/  SHF.R.U32.HI R52, RZ, 0x10, R29 ;  /* 0x00000010ff347819 */ /* 0x000fe2000001161d */
[----:B------:R-:W-:Y:S01]  /*c1a0*/  BSSY B1, `(.L_x_3770) ;  /* 0x0000023000017945 */ /* 0x000fe20003800000 */
[--C-:B------:R-:W-:Y:S01]  /*c1b0*/  SHF.R.U64 R53, R44, 0x10, R45.reuse ;  /* 0x000000102c357819 */ /* 0x100fe2000000122d */
[----:B------:R-:W-:Y:S01]  /*c1c0*/  VIADD R0, R3, 0x15440 ;  /* 0x0001544003007836 */ /* 0x000fe20000000000 */
[----:B------:R-:W-:Y:S01]  /*c1d0*/  SHF.R.U32.HI R50, RZ, 0x10, R45 ;  /* 0x00000010ff327819 */ /* 0x000fe2000001162d */
[--C-:B------:R-:W-:Y:S01]  /*c1e0*/  IMAD.MOV.U32 R40, RZ, RZ, R43.reuse ;  /* 0x000000ffff287224 */ /* 0x100fe200078e002b */
[----:B------:R-:W-:Y:S01]  /*c1f0*/  VIMNMX R39, R15, 0x80, PT ;  /* 0x000000800f277848 */ /* 0x000fe20003fe0100 */
[----:B------:R-:W-:Y:S01]  /*c200*/  @P1 VIADD R0, R4, 0xffffffc0 ;  /* 0xffffffc004001836 */ /* 0x000fe20000000000 */
[----:B------:R-:W-:Y:S01]  /*c210*/  SHF.R.U64 R45, R42, 0x10, R43 ;  /* 0x000000102a2d7819 */ /* 0x000fe2000000122b */
[----:B----4-:R-:W-:Y:S01]  /*c220*/  IMAD.MOV.U32 R14, RZ, RZ, R46 ;  /* 0x000000ffff0e7224 */ /* 0x010fe200078e002e */
[--C-:B------:R-:W-:Y:S01]  /*c230*/  SHF.R.U64 R51, R46, 0x10, R47.reuse ;  /* 0x000000102e337819 */ /* 0x100fe2000000122f */
[--C-:B------:R-:W-:Y:S01]  /*c240*/  IMAD.MOV.U32 R41, RZ, RZ, R47.reuse ;  /* 0x000000ffff297224 */ /* 0x100fe200078e002f */
[----:B------:R-:W-:Y:S01]  /*c250*/  SHF.R.U32.HI R44, RZ, 0x10, R47 ;  /* 0x00000010ff2c7819 */ /* 0x000fe2000001162f */
[----:B------:R-:W-:Y:S01]  /*c260*/  IMAD.MOV.U32 R38, RZ, RZ, R42 ;  /* 0x000000ffff267224 */ /* 0x000fe200078e002a */
[----:B------:R-:W-:-:S02]  /*c270*/  SHF.R.U32.HI R43, RZ, 0x10, R43 ;  /* 0x00000010ff2b7819 */ /* 0x000fc4000001162b */
[----:B------:R-:W-:Y:S02]  /*c280*/  PRMT R34, R34, 0x5410, R69 ;  /* 0x0000541022227816 */ /* 0x000fe40000000045 */
[----:B------:R-:W-:Y:S02]  /*c290*/  PRMT R35, R35, 0x5410, R68 ;  /* 0x0000541023237816 */ /* 0x000fe40000000044 */
[----:B------:R-:W-:Y:S02]  /*c2a0*/  PRMT R30, R30, 0x5410, R67 ;  /* 0x000054101e1e7816 */ /* 0x000fe40000000043 */
[----:B------:R-:W-:Y:S02]  /*c2b0*/  PRMT R31, R31, 0x5410, R66 ;  /* 0x000054101f1f7816 */ /* 0x000fe40000000042 */
[----:B------:R-:W-:Y:S02]  /*c2c0*/  PRMT R26, R26, 0x5410, R65 ;  /* 0x000054101a1a7816 */ /* 0x000fe40000000041 */
[----:B------:R-:W-:-:S02]  /*c2d0*/  PRMT R27, R27, 0x5410, R64 ;  /* 0x000054101b1b7816 */ /* 0x000fc40000000040 */
[----:B------:R-:W-:Y:S02]  /*c2e0*/  PRMT R20, R10, 0x5410, R63 ;  /* 0x000054100a147816 */ /* 0x000fe4000000003f */
[----:B------:R-:W-:Y:S02]  /*c2f0*/  PRMT R21, R11, 0x5410, R62 ;  /* 0x000054100b157816 */ /* 0x000fe4000000003e */
[----:B------:R-:W-:Y:S02]  /*c300*/  PRMT R13, R7, 0x5410, R60 ;  /* 0x00005410070d7816 */ /* 0x000fe4000000003c */
        /* <DEDUP_REMOVED lines=9> */
[----:B------:R-:W-:Y:S02]  /*c3a0*/  PRMT R24, R24, 0x5410, R53 ;  /* 0x0000541018187816 */ /* 0x000fe40000000035 */
[----:B------:R-:W-:Y:S01]  /*c3b0*/  PRMT R25, R25, 0x5410, R50 ;  /* 0x0000541019197816 */ /* 0x000fe20000000032 */
[----:B0-----:R-:W-:Y:S06]  /*c3c0*/  @!P0 BRA `(.L_x_3771) ;  /* 0x000001c800ac8947 */ /* 0x001fec0003800000 */
.L_x_4035:
[----:B------:R-:W-:Y:S05]  /*c3d0*/  BSYNC B1 ;  /* 0x0000000000017941 */ /* 0x000fea0003800000 */
.L_x_3770:
[----:B------:R-:W-:Y:S01]  /*c3e0*/  BSSY B1, `(.L_x_3772) ;  /* 0x0000101000017945 */ /* 0x000fe20003800000 */
[----:B------:R-:W-:Y:S02]  /*c3f0*/  PRMT R14, R14, 0x5410, R51 ;  /* 0x000054100e0e7816 */ /* 0x000fe40000000033 */
[----:B------:R-:W-:Y:S02]  /*c400*/  PRMT R15, R41, 0x5410, R44 ;  /* 0x00005410290f7816 */ /* 0x000fe4000000002c */
[----:B------:R-:W-:Y:S02]  /*c410*/  PRMT R10, R38, 0x5410, R45 ;  /* 0x00005410260a7816 */ /* 0x000fe4000000002d */
[----:B------:R-:W-:Y:S01]  /*c420*/  PRMT R11, R40, 0x5410, R43 ;  /* 0x00005410280b7816 */ /* 0x000fe2000000002b */
[----:B------:R-:W-:Y:S06]  /*c430*/  @P1 BRA `(.L_x_3773) ;  /* 0x0000000c00ec1947 */ /* 0x000fec0003800000 */
[----:B------:R-:W1:Y:S01]  /*c440*/  LDC R4, c[0x0][0x3f4] ;  /* 0x0000fd00ff047b82 */ /* 0x000e620000000800 */
[----:B------:R-:W-:Y:S01]  /*c450*/  BSSY B2, `(.L_x_3774) ;  /* 0x000002e000027945 */ /* 0x000fe20003800000 */
[-C--:B-1----:R-:W-:Y:S02]  /*c460*/  ISETP.GE.AND P0, PT, R22, R4.reuse, PT ;  /* 0x000000041600720c */ /* 0x082fe40003f06270 */
[-C--:B------:R-:W-:Y:S02]  /*c470*/  ISETP.GE.AND P1, PT, R210, R4.reuse, PT ;  /* 0x00000004d200720c */ /* 0x080fe40003f26270 */
[-C--:B------:R-:W-:Y:S02]  /*c480*/  ISETP.GE.AND P2, PT, R207, R4.reuse, PT ;  /* 0x00000004cf00720c */ /* 0x080fe40003f46270 */
[-C--:B------:R-:W-:Y:S02]  /*c490*/  ISETP.GE.AND P3, PT, R209, R4.reuse, PT ;  /* 0x00000004d100720c */ /* 0x080fe40003f66270 */
[----:B------:R-:W-:-:S02]  /*c4a0*/  ISETP.GE.AND P4, PT, R206, R4, PT ;  /* 0x00000004ce00720c */ /* 0x000fc40003f86270 */
[----:B------:R-:W-:-:S03]  /*c4b0*/  ISETP.GE.AND P5, PT, R211, R4, PT ;  /* 0x00000004d300720c */ /* 0x000fc60003fa6270 */
[----:B------:R-:W-:Y:S10]  /*c4c0*/  @P0 BRA `(.L_x_3775) ;  /* 0x0000000000980947 */ /* 0x000ff40003800000 */
[----:B0-----:R-:W0:Y:S01]  /*c4d0*/  LDS.128 R4, [R3+0x15400] ;  /* 0x0154000003047984 */ /* 0x001e220000000c00 */
[----:B------:R-:W-:Y:S01]  /*c4e0*/  IMAD.U32 R45, R36, 0x10000, RZ ;  /* 0x00010000242d7824 */ /* 0x000fe200078e00ff */
[C---:B------:R-:W-:Y:S01]  /*c4f0*/  LOP3.LUT R44, R34.reuse, 0xffff0000, RZ, 0xc0, !PT ;  /* 0xffff0000222c7812 */ /* 0x040fe200078ec0ff */
[----:B------:R-:W-:Y:S01]  /*c500*/  IMAD.U32 R43, R34, 0x10000, RZ ;  /* 0x00010000222b7824 */ /* 0x000fe200078e00ff */
        /* <DEDUP_REMOVED lines=10> */
[C---:B------:R-:W-:Y:S01]  /*c5b0*/  FMUL.FTZ R49, R5.reuse, R46 ;  /* 0x0000002e05317220 */ /* 0x040fe20000410000 */
[C---:B------:R-:W-:Y:S01]  /*c5c0*/  FFMA.FTZ R47, R38.reuse, R43, -R47 ;  /* 0x0000002b262f7223 */ /* 0x040fe2000001082f */
[----:B------:R-:W-:Y:S01]  /*c5d0*/  FFMA.FTZ R48, R38, R45, R4 ;  /* 0x0000002d26307223 */ /* 0x000fe20000010004 */
[-C--:B------:R-:W-:Y:S01]  /*c5e0*/  FMUL.FTZ R45, R5, R44.reuse ;  /* 0x0000002c052d7220 */ /* 0x080fe20000410000 */
        /* <DEDUP_REMOVED lines=20> */
.L_x_3775:
[----:B------:R-:W-:Y:S05]  /*c730*/  BSYNC B2 ;  /* 0x0000000000027941 */ /* 0x000fea0003800000 */
.L_x_3774:
[----:B------:R-:W-:Y:S04]  /*c740*/  BSSY B2, `(.L_x_3776) ;  /* 0x0000028000027945 */ /* 0x000fe80003800000 */
[----:B------:R-:W-:Y:S05]  /*c750*/  @P1 BRA `(.L_x_3777) ;  /* 0x0000000000981947 */ /* 0x000fea0003800000 */
[----:B01----:R-:W0:Y:S01]  /*c760*/  LDS.128 R4, [R0] ;  /* 0x0000000000047984 */ /* 0x003e220000000c00 */
        /* <DEDUP_REMOVED lines=37> */
.L_x_3777:
[----:B------:R-:W-:Y:S05]  /*c9c0*/  BSYNC B2 ;  /* 0x0000000000027941 */ /* 0x000fea0003800000 */
.L_x_3776:
[----:B------:R-:W-:Y:S04]  /*c9d0*/  BSSY B2, `(.L_x_3778) ;  /* 0x0000028000027945 */ /* 0x000fe80003800000 */
[----:B------:R-:W-:Y:S05]  /*c9e0*/  @P2 BRA `(.L_x_3779) ;  /* 0x0000000000982947 */ /* 0x000fea0003800000 */
[----:B012---:R-:W0:Y:S01]  /*c9f0*/  LDS.128 R4, [R3+0x19400] ;  /* 0x0194000003047984 */ /* 0x007e220000000c00 */
        /* <DEDUP_REMOVED lines=37> */
.L_x_3779:
[----:B------:R-:W-:Y:S05]  /*cc50*/  BSYNC B2 ;  /* 0x0000000000027941 */ /* 0x000fea0003800000 */
.L_x_3778:
[----:B------:R-:W-:Y:S04]  /*cc60*/  BSSY B2, `(.L_x_3780) ;  /* 0x0000028000027945 */ /* 0x000fe80003800000 */
[----:B------:R-:W-:Y:S05]  /*cc70*/  @P3 BRA `(.L_x_3781) ;  /* 0x0000000000983947 */ /* 0x000fea0003800000 */
[----:B0123--:R-:W0:Y:S01]  /*cc80*/  LDS.128 R4, [R0+0x4000] ;  /* 0x0040000000047984 */ /* 0x00fe220000000c00 */
        /* <DEDUP_REMOVED lines=37> */
.L_x_3781:
[----:B------:R-:W-:Y:S05]  /*cee0*/  BSYNC B2 ;  /* 0x0000000000027941 */ /* 0x000fea0003800000 */
.L_x_3780:
[----:B------:R-:W-:Y:S04]  /*cef0*/  BSSY B2, `(.L_x_3782) ;  /* 0x0000028000027945 */ /* 0x000fe80003800000 */
[----:B------:R-:W-:Y:S05]  /*cf00*/  @P4 BRA `(.L_x_3783) ;  /* 0x0000000000984947 */ /* 0x000fea0003800000 */
[----:B01234-:R-:W0:Y:S01]  /*cf10*/  LDS.128 R4, [R3+0x1d400] ;  /* 0x01d4000003047984 */ /* 0x01fe220000000c00 */
        /* <DEDUP_REMOVED lines=37> */
.L_x_3783:
[----:B------:R-:W-:Y:S05]  /*d170*/  BSYNC B2 ;  /* 0x0000000000027941 */ /* 0x000fea0003800000 */
.L_x_3782:
        /* <DEDUP_REMOVED lines=39> */
.L_x_3773:
[----:B------:R-:W-:Y:S05]  /*d3f0*/  BSYNC B1 ;  /* 0x0000000000017941 */ /* 0x000fea0003800000 */
.L_x_3772:
[----:B------:R-:W-:-:S13]  /*d400*/  ISETP.GE.AND P0, PT, R228, R39, PT ;  /* 0x00000027e400720c */ /* 0x000fda0003f06270 */
[----:B------:R-:W-:Y:S05]  /*d410*/  @P0 BRA `(.L_x_3784) ;  /* 0x0000003c00c00947 */ /* 0x000fea0003800000 */
[----:B01234-:R-:W0:Y:S01]  /*d420*/  LDC R4, c[0x0][0x3f4] ;  /* 0x0000fd00ff047b82 */ /* 0x01fe220000000800 */
[----:B------:R-:W-:Y:S01]  /*d430*/  BSSY B1, `(.L_x_3785) ;  /* 0x000002e000017945 */ /* 0x000fe20003800000 */
[-C--:B0-----:R-:W-:Y:S02]  /*d440*/  ISETP.GE.AND P0, PT, R22, R4.reuse, PT ;  /* 0x000000041600720c */ /* 0x081fe40003f06270 */
[-C--:B------:R-:W-:Y:S02]  /*d450*/  ISETP.GE.AND P1, PT, R210, R4.reuse, PT ;  /* 0x00000004d200720c */ /* 0x080fe40003f26270 */
[-C--:B------:R-:W-:Y:S02]  /*d460*/  ISETP.GE.AND P2, PT, R207, R4.reuse, PT ;  /* 0x00000004cf00720c */ /* 0x080fe40003f46270 */
[-C--:B------:R-:W-:Y:S02]  /*d470*/  ISETP.GE.AND P3, PT, R209, R4.reuse, PT ;  /* 0x00000004d100720c */ /* 0x080fe40003f66270 */
[----:B------:R-:W-:-:S02]  /*d480*/  ISETP.GE.AND P4, PT, R206, R4, PT ;  /* 0x00000004ce00720c */ /* 0x000fc40003f86270 */
[----:B------:R-:W-:-:S03]  /*d490*/  ISETP.GE.AND P5, PT, R211, R4, PT ;  /* 0x00000004d300720c */ /* 0x000fc60003fa6270 */
[----:B------:R-:W-:Y:S10]  /*d4a0*/  @P0 BRA `(.L_x_3786) ;  /* 0x0000000000980947 */ /* 0x000ff40003800000 */
[----:B------:R-:W0:Y:S01]  /*d4b0*/  LDS.128 R4, [R3+0x17400] ;  /* 0x0174000003047984 */ /* 0x000e220000000c00 */
        /* <DEDUP_REMOVED lines=37> */
.L_x_3786:
[----:B------:R-:W-:Y:S05]  /*d710*/  BSYNC B1 ;  /* 0x0000000000017941 */ /* 0x000fea0003800000 */
.L_x_3785:
        /* <DEDUP_REMOVED lines=40> */
.L_x_3788:
[----:B------:R-:W-:Y:S05]  /*d9a0*/  BSYNC B1 ;  /* 0x0000000000017941 */ /* 0x000fea0003800000 */
.L_x_3787:
        /* <DEDUP_REMOVED lines=40> */
.L_x_3790:
[----:B------:R-:W-:Y:S05]  /*dc30*/  BSYNC B1 ;  /* 0x0000000000017941 */ /* 0x000fea0003800000 */
.L_x_3789:
[----:B------:R-:W-:Y:S04]  /*dc40*/  BSSY B1, `(.L_x_3791) ;  /* 0x0000028000017945 */ /* 0x000fe80003800000 */
        /* <DEDUP_REMOVED lines=39> */
.L_x_3792:
[----:B------:R-:W-:Y:S05]  /*dec0*/  BSYNC B1 ;  /* 0x0000000000017941 */ /* 0x000fea0003800000 */
.L_x_3791:
[----:B------:R-:W-:Y:S04]  /*ded0*/  BSSY B1, `(.L_x_3793) ;  /* 0x0000028000017945 */ /* 0x000fe80003800000 */
[----:B------:R-:W-:Y:S05]  /*dee0*/  @P4 BRA `(.L_x_3794) ;  /* 0x0000000000984947 */ /* 0x000fea0003800000 */
[----:B0123--:R-:W0:Y:S01]  /*def0*/  LDS.128 R4, [R3+0x1f400] ;  /* 0x01f4000003047984 */ /* 0x00fe220000000c00 */
        /* <DEDUP_REMOVED lines=37> */
.L_x_3794:
[----:B------:R-:W-:Y:S05]  /*e150*/  BSYNC B1 ;  /* 0x0000000000017941 */ /* 0x000fea0003800000 */
.L_x_3793:
[----:B------:R-:W-:Y:S05]  /*e160*/  @P5 BRA `(.L_x_3784) ;  /* 0x00000030006c5947 */ /* 0x000fea0003800000 */
[----:B01234-:R-:W0:Y:S01]  /*e170*/  LDS.128 R4, [R0+0xa000] ;  /* 0x00a0000000047984 */ /* 0x01fe220000000c00 */
        /* <DEDUP_REMOVED lines=38> */
.L_x_3766:
[----:B------:R-:W-:-:S03]  /*e3e0*/  UMOV UR4, 0xffffffff ;  /* 0xffffffff00047882 */ /* 0x000fc60000000000 */
[----:B------:R-:W-:Y:S05]  /*e3f0*/  BRA.DIV UR4, `(.L_x_3795) ;  /* 0x000001aa04b47947 */ /* 0x000fea000b800000 */
[----:B------:R-:W0:Y:S04]  /*e400*/  SHFL.IDX PT, R3, R25, RZ, 0x1c1f ;  /* 0x001c1fff19037589 */ /* 0x000e2800000e0000 */
[----:B------:R-:W1:Y:S04]  /*e410*/  SHFL.IDX PT, R0, R24, RZ, 0x1c1f ;  /* 0x001c1fff18007589 */ /* 0x000e6800000e0000 */
[----:B------:R2:W3:Y:S04]  /*e420*/  SHFL.IDX PT, R5, R27, RZ, 0x1c1f ;  /* 0x001c1fff1b057589 */ /* 0x0004e800000e0000 */
[----:B------:R2:W4:Y:S01]  /*e430*/  SHFL.IDX PT, R14, R26, RZ, 0x1c1f ;  /* 0x001c1fff1a0e7589 */ /* 0x00052200000e0000 */
[----:B0-----:R-:W-:-:S02]  /*e440*/  IMAD.MOV.U32 R21, RZ, RZ, R3 ;  /* 0x000000ffff157224 */ /* 0x001fc400078e0003 */
[----:B-12---:R-:W-:-:S07]  /*e450*/  IMAD.MOV.U32 R20, RZ, RZ, R0 ;  /* 0x000000ffff147224 */ /* 0x006fce00078e0000 */
.L_x_4041:
[----:B------:R-:W-:Y:S01]  /*e460*/  ULDC UR4, c[0x0][0x448] ;  /* 0x0001120000047ab9 */ /* 0x000fe20000000800 */
[----:B------:R-:W-:Y:S01]  /*e470*/  BSSY B1, `(.L_x_3796) ;  /* 0x000003b000017945 */ /* 0x000fe20003800000 */
[----:B------:R-:W-:Y:S01]  /*e480*/  IMAD R46, R154, UR4, RZ ;  /* 0x000000049a2e7c24 */ /* 0x000fe2000f8e02ff */
[----:B------:R-:W-:Y:S01]  /*e490*/  CS2R R6, SRZ ;  /* 0x0000000000067805 */ /* 0x000fe2000001ff00 */
[----:B----4-:R-:W-:Y:S01]  /*e4a0*/  IMAD.MOV.U32 R38, RZ, RZ, R14 ;  /* 0x000000ffff267224 */ /* 0x010fe200078e000e */
[----:B------:R-:W-:Y:S01]  /*e4b0*/  CS2R R8, SRZ ;  /* 0x0000000000087805 */ /* 0x000fe2000001ff00 */
[----:B---3--:R-:W-:Y:S01]  /*e4c0*/  IMAD.MOV.U32 R39, RZ, RZ, R5 ;  /* 0x000000ffff277224 */ /* 0x008fe200078e0005 */
[----:B------:R-:W-:Y:S01]  /*e4d0*/  ISETP.GE.AND P0, PT, R4, R46, PT ;  /* 0x0000002e0400720c */ /* 0x000fe20003f06270 */
[----:B------:R-:W-:Y:S01]  /*e4e0*/  IMAD R46, R149, -0x80, R46 ;  /* 0xffffff80952e7824 */ /* 0x000fe200078e022e */
        /* <DEDUP_REMOVED lines=10> */
[----:B------:R-:W-:Y:S06]  /*e590*/  @P0 BRA `(.L_x_3797) ;  /* 0x0000000000a00947 */ /* 0x000fec0003800000 */
[C---:B------:R-:W-:Y:S01]  /*e5a0*/  VIADD R0, R18.reuse, 0x20 ;  /* 0x0000002012007836 */ /* 0x040fe20000000000 */
[----:B------:R-:W-:Y:S01]  /*e5b0*/  ULDC UR4, c[0x0][0x3f4] ;  /* 0x0000fd0000047ab9 */ /* 0x000fe20000000800 */
[C---:B------:R-:W-:Y:S01]  /*e5c0*/  VIADD R3, R18.reuse, 0x40 ;  /* 0x0000004012037836 */ /* 0x040fe20000000000 */
[----:B------:R-:W-:Y:S01]  /*e5d0*/  ISETP.GE.AND P0, PT, R18, UR4, PT ;  /* 0x0000000412007c0c */ /* 0x000fe2000bf06270 */
[----:B------:R-:W-:Y:S01]  /*e5e0*/  IMAD.IADD R4, R22, 0x1, R206 ;  /* 0x0000000116047824 */ /* 0x000fe200078e02ce */
[----:B------:R-:W-:Y:S01]  /*e5f0*/  ISETP.GE.AND P1, PT, R0, UR4, PT ;  /* 0x0000000400007c0c */ /* 0x000fe2000bf26270 */
[----:B------:R-:W-:Y:S01]  /*e600*/  IMAD.IADD R0, R22, 0x1, R207 ;  /* 0x0000000116007824 */ /* 0x000fe200078e02cf */
[----:B------:R-:W-:Y:S02]  /*e610*/  ISETP.GE.AND P2, PT, R3, UR4, PT ;  /* 0x0000000403007c0c */ /* 0x000fe4000bf46270 */
[----:B------:R-:W-:Y:S02]  /*e620*/  CS2R R24, SRZ ;  /* 0x0000000000187805 */ /* 0x000fe4000001ff00 */
[----:B------:R-:W-:-:S02]  /*e630*/  SHF.R.S32.HI R5, RZ, 0x1f, R4 ;  /* 0x0000001fff057819 */ /* 0x000fc40000011404 */
[----:B------:R-:W-:Y:S02]  /*e640*/  CS2R R26, SRZ ;  /* 0x00000000001a7805 */ /* 0x000fe4000001ff00 */
[----:B------:R-:W-:-:S04]  /*e650*/  SHF.R.S32.HI R3, RZ, 0x1f, R0 ;  /* 0x0000001fff037819 */ /* 0x000fc80000011400 */
[----:B------:R-:W-:Y:S01]  /*e660*/  LEA.HI R3, R3, R0, RZ, 0x3 ;  /* 0x0000000003037211 */ /* 0x000fe200078f18ff */
[----:B------:R-:W-:Y:S01]  /*e670*/  @!P0 IMAD.WIDE R12, R18, 0x2, R20 ;  /* 0x00000002120c8825 */ /* 0x000fe200078e0214 */
[----:B------:R-:W-:Y:S02]  /*e680*/  LEA.HI R0, R5, R4, RZ, 0x3 ;  /* 0x0000000405007211 */ /* 0x000fe400078f18ff */
[----:B------:R-:W-:Y:S02]  /*e690*/  SHF.R.S32.HI R3, RZ, 0x3, R3 ;  /* 0x00000003ff037819 */ /* 0x000fe40000011403 */
[----:B------:R-:W-:Y:S01]  /*e6a0*/  SHF.R.S32.HI R0, RZ, 0x3, R0 ;  /* 0x00000003ff007819 */ /* 0x000fe20000011400 */
[----:B------:R0:W5:Y:S01]  /*e6b0*/  @!P0 LD.E.128 R24, desc[UR60][R12.64] ;  /* 0x0000003c0c188980 */ /* 0x000162000c101d00 */
[----:B------:R-:W-:Y:S01]  /*e6c0*/  CS2R R4, SRZ ;  /* 0x0000000000047805 */ /* 0x000fe2000001ff00 */
[----:B------:R-:W-:Y:S01]  /*e6d0*/  @!P1 IMAD.SHL.U32 R3, R3, 0x8, RZ ;  /* 0x0000000803039824 */ /* 0x000fe200078e00ff */
[----:B------:R-:W-:Y:S01]  /*e6e0*/  CS2R R6, SRZ ;  /* 0x0000000000067805 */ /* 0x000fe2000001ff00 */
[----:B------:R-:W-:Y:S01]  /*e6f0*/  @!P2 IMAD.SHL.U32 R45, R0, 0x8, RZ ;  /* 0x00000008002da824 */ /* 0x000fe200078e00ff */
[----:B------:R-:W-:Y:S01]  /*e700*/  CS2R R28, SRZ ;  /* 0x00000000001c7805 */ /* 0x000fe2000001ff00 */
[----:B------:R-:W-:Y:S01]  /*e710*/  @!P1 IMAD.WIDE R40, R3, 0x2, R20 ;  /* 0x0000000203289825 */ /* 0x000fe200078e0214 */
[----:B------:R-:W-:-:S02]  /*e720*/  CS2R R30, SRZ ;  /* 0x00000000001e7805 */ /* 0x000fc4000001ff00 */
[----:B------:R-:W-:Y:S02]  /*e730*/  CS2R R8, SRZ ;  /* 0x0000000000087805 */ /* 0x000fe4000001ff00 */
[----:B------:R-:W-:Y:S01]  /*e740*/  CS2R R10, SRZ ;  /* 0x00000000000a7805 */ /* 0x000fe2000001ff00 */
[----:B------:R-:W-:Y:S01]  /*e750*/  @!P2 IMAD.WIDE R42, R45, 0x2, R20 ;  /* 0x000000022d2aa825 */ /* 0x000fe200078e0214 */
[----:B------:R-:W-:Y:S02]  /*e760*/  CS2R R32, SRZ ;  /* 0x0000000000207805 */ /* 0x000fe4000001ff00 */
[----:B------:R-:W-:Y:S02]  /*e770*/  CS2R R34, SRZ ;  /* 0x0000000000227805 */ /* 0x000fe4000001ff00 */
[----:B0-----:R-:W-:Y:S01]  /*e780*/  CS2R R12, SRZ ;  /* 0x00000000000c7805 */ /* 0x001fe2000001ff00 */
[--C-:B------:R-:W-:Y:S01]  /*e790*/  @!P1 IMAD.WIDE R20, R3, 0x2, R38.reuse ;  /* 0x0000000203149825 */ /* 0x100fe200078e0226 */
[----:B------:R-:W-:Y:S01]  /*e7a0*/  CS2R R14, SRZ ;  /* 0x00000000000e7805 */ /* 0x000fe2000001ff00 */
[----:B------:R0:W5:Y:S02]  /*e7b0*/  @!P1 LD.E.128 R28, desc[UR60][R40.64] ;  /* 0x0000003c281c9980 */ /* 0x000164000c101d00 */
[----:B------:R-:W-:-:S02]  /*e7c0*/  @!P2 IMAD.WIDE R44, R45, 0x2, R38 ;  /* 0x000000022d2ca825 */ /* 0x000fc400078e0226 */
[----:B------:R0:W5:Y:S02]  /*e7d0*/  @!P1 LD.E.128 R8, desc[UR60][R20.64] ;  /* 0x0000003c14089980 */ /* 0x000164000c101d00 */
[----:B------:R-:W-:Y:S02]  /*e7e0*/  @!P0 IMAD.WIDE R38, R18, 0x2, R38 ;  /* 0x0000000212268825 */ /* 0x000fe400078e0226 */
[----:B------:R0:W5:Y:S04]  /*e7f0*/  @!P2 LD.E.128 R32, desc[UR60][R42.64] ;  /* 0x0000003c2a20a980 */ /* 0x000168000c101d00 */
[----:B------:R0:W5:Y:S04]  /*e800*/  @!P0 LD.E.128 R4, desc[UR60][R38.64] ;  /* 0x0000003c26048980 */ /* 0x000168000c101d00 */
[----:B------:R0:W5:Y:S02]  /*e810*/  @!P2 LD.E.128 R12, desc[UR60][R44.64] ;  /* 0x0000003c2c0ca980 */ /* 0x000164000c101d00 */
.L_x_3797:
[----:B------:R-:W-:Y:S05]  /*e820*/  BSYNC B1 ;  /* 0x0000000000017941 */ /* 0x000fea0003800000 */
.L_x_3796:
[C---:B0-----:R-:W-:Y:S01]  /*e830*/  LEA.HI R20, R227.reuse, R227, RZ, 0x1 ;  /* 0x000000e3e3147211 */ /* 0x041fe200078f08ff */
[--C-:B-----5:R-:W-:Y:S01]  /*e840*/  IMAD.MOV.U32 R39, RZ, RZ, R5.reuse ;  /* 0x000000ffff277224 */ /* 0x120fe200078e0005 */
[----:B------:R-:W-:Y:S01]  /*e850*/  SHF.R.U64 R55, R4, 0x10, R5 ;  /* 0x0000001004377819 */ /* 0x000fe20000001205 */
[----:B------:R-:W-:Y:S01]  /*e860*/  IMAD.MOV.U32 R3, RZ, RZ, R25 ;  /* 0x000000ffff037224 */ /* 0x000fe200078e0019 */
[----:B------:R-:W-:Y:S01]  /*e870*/  LOP3.LUT R20, R20, 0xfffffffe, RZ, 0xc0, !PT ;  /* 0xfffffffe14147812 */ /* 0x000fe200078ec0ff */
[----:B------:R-:W-:Y:S01]  /*e880*/  IMAD.MOV.U32 R43, RZ, RZ, R31 ;  /* 0x000000ffff2b7224 */ /* 0x000fe200078e001f */
[----:B------:R-:W-:Y:S01]  /*e890*/  SHF.R.U32.HI R54, RZ, 0x10, R5 ;  /* 0x00000010ff367819 */ /* 0x000fe20000011605 */
[----:B------:R-:W-:Y:S01]  /*e8a0*/  IMAD.MOV.U32 R0, RZ, RZ, R24 ;  /* 0x000000ffff007224 */ /* 0x000fe200078e0018 */
[--C-:B------:R-:W-:Y:S01]  /*e8b0*/  SHF.R.U64 R67, R24, 0x10, R25.reuse ;  /* 0x0000001018437819 */ /* 0x100fe20000001219 */
[----:B------:R-:W-:Y:S01]  /*e8c0*/  IMAD.IADD R20, R227, 0x1, -R20 ;  /* 0x00000001e3147824 */ /* 0x000fe200078e0a14 */
[----:B------:R-:W-:Y:S01]  /*e8d0*/  SHF.R.U32.HI R66, RZ, 0x10, R25 ;  /* 0x00000010ff427819 */ /* 0x000fe20000011619 */
[--C-:B------:R-:W-:Y:S01]  /*e8e0*/  IMAD.MOV.U32 R25, RZ, RZ, R27.reuse ;  /* 0x000000ffff197224 */ /* 0x100fe200078e001b */
[----:B------:R-:W-:Y:S01]  /*e8f0*/  SHF.R.U64 R65, R26, 0x10, R27 ;  /* 0x000000101a417819 */ /* 0x000fe2000000121b */
[----:B------:R-:W-:Y:S01]  /*e900*/  IMAD.MOV.U32 R48, RZ, RZ, R35 ;  /* 0x000000ffff307224 */ /* 0x000fe200078e0023 */
[----:B------:R-:W-:Y:S01]  /*e910*/  SHF.L.U32 R5, R20, 0x1f, RZ ;  /* 0x0000001f14057819 */ /* 0x000fe200000006ff */
[----:B------:R-:W-:Y:S01]  /*e920*/  IMAD.MOV.U32 R24, RZ, RZ, R26 ;  /* 0x000000ffff187224 */ /* 0x000fe200078e001a */
[----:B------:R-:W-:Y:S01]  /*e930*/  SHF.R.U32.HI R64, RZ, 0x10, R27 ;  /* 0x00000010ff407819 */ /* 0x000fe2000001161b */
[--C-:B------:R-:W-:Y:S01]  /*e940*/  IMAD.MOV.U32 R27, RZ, RZ, R29.reuse ;  /* 0x000000ffff1b7224 */ /* 0x100fe200078e001d */
[----:B------:R-:W0:Y:S01]  /*e950*/  SYNCS.PHASECHK.TRANS64.TRYWAIT P0, [R16+URZ+0x36800], R5 ;  /* 0x03680005100075a7 */ /* 0x000e22000800017f */
[----:B------:R-:W-:Y:S01]  /*e960*/  SHF.R.U32.HI R62, RZ, 0x10, R29 ;  /* 0x00000010ff3e7819 */ /* 0x000fe2000001161d */
[----:B------:R-:W-:Y:S01]  /*e970*/  IMAD.MOV.U32 R26, RZ, RZ, R28 ;  /* 0x000000ffff1a7224 */ /* 0x000fe200078e001c */
[----:B------:R-:W-:Y:S01]  /*e980*/  SHF.R.U32.HI R60, RZ, 0x10, R31 ;  /* 0x00000010ff3c7819 */ /* 0x000fe2000001161f */
[----:B------:R-:W-:Y:S01]  /*e990*/  IMAD.MOV.U32 R42, RZ, RZ, R30 ;  /* 0x000000ffff2a7224 */ /* 0x000fe200078e001e */
[--C-:B------:R-:W-:Y:S01]  /*e9a0*/  SHF.R.U64 R56, R34, 0x10, R35.reuse ;  /* 0x0000001022387819 */ /* 0x100fe20000001223 */
[----:B------:R-:W-:Y:S01]  /*e9b0*/  IMAD.MOV.U32 R44, RZ, RZ, R32 ;  /* 0x000000ffff2c7224 */ /* 0x000fe200078e0020 */
[----:B------:R-:W-:Y:S01]  /*e9c0*/  SHF.R.U32.HI R57, RZ, 0x10, R35 ;  /* 0x00000010ff397819 */ /* 0x000fe20000011623 */
[----:B------:R-:W-:Y:S01]  /*e9d0*/  IMAD.MOV.U32 R45, RZ, RZ, R33 ;  /* 0x000000ffff2d7224 */ /* 0x000fe200078e0021 */
[----:B------:R-:W-:Y:S01]  /*e9e0*/  PRMT R35, R25, 0x5410, R64 ;  /* 0x0000541019237816 */ /* 0x000fe20000000040 */
[----:B------:R-:W-:Y:S01]  /*e9f0*/  IMAD.MOV.U32 R47, RZ, RZ, R34 ;  /* 0x000000ffff2f7224 */ /* 0x000fe200078e0022 */
[----:B------:R-:W-:Y:S01]  /*ea00*/  SHF.R.U64 R63, R28, 0x10, R29 ;  /* 0x000000101c3f7819 */ /* 0x000fe2000000121d */
[----:B------:R-:W-:Y:S01]  /*ea10*/  IMAD.MOV.U32 R38, RZ, RZ, R4 ;  /* 0x000000ffff267224 */ /* 0x000fe200078e0004 */
[----:B------:R-:W-:Y:S01]  /*ea20*/  SHF.R.U64 R61, R30, 0x10, R31 ;  /* 0x000000101e3d7819 */ /* 0x000fe2000000121f */
[----:B------:R-:W-:Y:S01]  /*ea30*/  IMAD.MOV.U32 R40, RZ, RZ, R6 ;  /* 0x000000ffff287224 */ /* 0x000fe200078e0006 */
[----:B------:R-:W-:Y:S01]  /*ea40*/  PRMT R25, R27, 0x5410, R62 ;  /* 0x000054101b197816 */ /* 0x000fe2000000003e */
[----:B------:R-:W-:Y:S01]  /*ea50*/  IMAD.MOV.U32 R41, RZ, RZ, R7 ;  /* 0x000000ffff297224 */ /* 0x000fe200078e0007 */
[----:B------:R-:W-:Y:S01]  /*ea60*/  SHF.R.U64 R49, R10, 0x10, R11 ;  /* 0x000000100a317819 */ /* 0x000fe2000000120b */
[----:B------:R-:W-:Y:S01]  /*ea70*/  IMAD.MOV.U32 R28, RZ, RZ, R8 ;  /* 0x000000ffff1c7224 */ /* 0x000fe200078e0008 */
[----:B------:R-:W-:Y:S01]  /*ea80*/  PRMT R27, R43, 0x5410, R60 ;  /* 0x000054102b1b7816 */ /* 0x000fe2000000003c */
[----:B------:R-:W-:Y:S01]  /*ea90*/  IMAD.MOV.U32 R29, RZ, RZ, R9 ;  /* 0x000000ffff1d7224 */ /* 0x000fe200078e0009 */
[--C-:B------:R-:W-:Y:S01]  /*eaa0*/  SHF.R.U64 R59, R32, 0x10, R33.reuse ;  /* 0x00000010203b7819 */ /* 0x100fe20000001221 */
[----:B------:R-:W-:Y:S01]  /*eab0*/  IMAD.MOV.U32 R30, RZ, RZ, R10 ;  /* 0x000000ffff1e7224 */ /* 0x000fe200078e000a */
[----:B------:R-:W-:Y:S01]  /*eac0*/  SHF.R.U32.HI R58, RZ, 0x10, R33 ;  /* 0x00000010ff3a7819 */ /* 0x000fe20000011621 */
[----:B------:R-:W-:Y:S01]  /*ead0*/  IMAD.MOV.U32 R31, RZ, RZ, R11 ;  /* 0x000000ffff1f7224 */ /* 0x000fe200078e000b */
[--C-:B------:R-:W-:Y:S01]  /*eae0*/  SHF.R.U64 R53, R6, 0x10, R7.reuse ;  /* 0x0000001006357819 */ /* 0x100fe20000001207 */
[----:B------:R-:W-:Y:S01]  /*eaf0*/  BSSY B1, `(.L_x_3798) ;  /* 0x0000021000017945 */ /* 0x000fe20003800000 */
        /* <DEDUP_REMOVED lines=8> */
[----:B------:R-:W-:-:S02]  /*eb80*/  VIMNMX R43, R46, 0x80, PT ;  /* 0x000000802e2b7848 */ /* 0x000fc40003fe0100 */
[----:B------:R-:W-:Y:S02]  /*eb90*/  PRMT R34, R24, 0x5410, R65 ;  /* 0x0000541018227816 */ /* 0x000fe40000000041 */
[--C-:B------:R-:W-:Y:S02]  /*eba0*/  SHF.R.U64 R11, R12, 0x10, R13.reuse ;  /* 0x000000100c0b7819 */ /* 0x100fe4000000120d */
[----:B------:R-:W-:Y:S02]  /*ebb0*/  SHF.R.U32.HI R9, RZ, 0x10, R13 ;  /* 0x00000010ff097819 */ /* 0x000fe4000001160d */
[----:B------:R-:W-:Y:S02]  /*ebc0*/  PRMT R32, R0, 0x5410, R67 ;  /* 0x0000541000207816 */ /* 0x000fe40000000043 */
[----:B------:R-:W-:Y:S02]  /*ebd0*/  PRMT R33, R3, 0x5410, R66 ;  /* 0x0000541003217816 */ /* 0x000fe40000000042 */
[----:B------:R-:W-:-:S02]  /*ebe0*/  PRMT R24, R26, 0x5410, R63 ;  /* 0x000054101a187816 */ /* 0x000fc4000000003f */
[--C-:B------:R-:W-:Y:S02]  /*ebf0*/  SHF.R.U64 R7, R14, 0x10, R15.reuse ;  /* 0x000000100e077819 */ /* 0x100fe4000000120f */
[----:B------:R-:W-:Y:S02]  /*ec00*/  SHF.R.U32.HI R8, RZ, 0x10, R15 ;  /* 0x00000010ff087819 */ /* 0x000fe4000001160f */
[----:B------:R-:W-:Y:S02]  /*ec10*/  PRMT R26, R42, 0x5410, R61 ;  /* 0x000054102a1a7816 */ /* 0x000fe4000000003d */
[----:B------:R-:W-:Y:S02]  /*ec20*/  PRMT R0, R44, 0x5410, R59 ;  /* 0x000054102c007816 */ /* 0x000fe4000000003b */
[----:B------:R-:W-:Y:S02]  /*ec30*/  PRMT R3, R45, 0x5410, R58 ;  /* 0x000054102d037816 */ /* 0x000fe4000000003a */
[----:B------:R-:W-:-:S02]  /*ec40*/  PRMT R12, R47, 0x5410, R56 ;  /* 0x000054102f0c7816 */ /* 0x000fc40000000038 */
[----:B------:R-:W-:Y:S02]  /*ec50*/  PRMT R13, R48, 0x5410, R57 ;  /* 0x00005410300d7816 */ /* 0x000fe40000000039 */
[----:B------:R-:W-:Y:S02]  /*ec60*/  PRMT R38, R38, 0x5410, R55 ;  /* 0x0000541026267816 */ /* 0x000fe40000000037 */
[----:B------:R-:W-:Y:S02]  /*ec70*/  ISETP.GE.AND P1, PT, R204, R43, PT ;  /* 0x0000002bcc00720c */ /* 0x000fe40003f26270 */
[----:B------:R-:W-:Y:S02]  /*ec80*/  PRMT R39, R39, 0x5410, R54 ;  /* 0x0000541027277816 */ /* 0x000fe40000000036 */
[----:B------:R-:W-:Y:S02]  /*ec90*/  PRMT R40, R40, 0x5410, R53 ;  /* 0x0000541028287816 */ /* 0x000fe40000000035 */
[----:B------:R-:W-:-:S02]  /*eca0*/  PRMT R41, R41, 0x5410, R52 ;  /* 0x0000541029297816 */ /* 0x000fc40000000034 */
[----:B------:R-:W-:Y:S02]  /*ecb0*/  PRMT R28, R28, 0x5410, R51 ;  /* 0x000054101c1c7816 */ /* 0x000fe40000000033 */
[----:B------:R-:W-:Y:S02]  /*ecc0*/  PRMT R29, R29, 0x5410, R50 ;  /* 0x000054101d1d7816 */ /* 0x000fe40000000032 */
[----:B------:R-:W-:Y:S02]  /*ecd0*/  PRMT R30, R30, 0x5410, R49 ;  /* 0x000054101e1e7816 */ /* 0x000fe40000000031 */
[----:B------:R-:W-:Y:S01]  /*ece0*/  PRMT R31, R31, 0x5410, R10 ;  /* 0x000054101f1f7816 */ /* 0x000fe2000000000a */
[----:B0-----:R-:W-:Y:S06]  /*ecf0*/  @!P0 BRA `(.L_x_3799) ;  /* 0x000001a000ec8947 */ /* 0x001fec0003800000 */
.L_x_4042:
[----:B------:R-:W-:Y:S05]  /*ed00*/  BSYNC B1 ;  /* 0x0000000000017941 */ /* 0x000fea0003800000 */
.L_x_3798:
[----:B------:R-:W-:Y:S01]  /*ed10*/  BSSY B1, `(.L_x_3800) ;  /* 0x0000132000017945 */ /* 0x000fe20003800000 */
[----:B------:R-:W-:Y:S02]  /*ed20*/  PRMT R14, R4, 0x5410, R11 ;  /* 0x00005410040e7816 */ /* 0x000fe4000000000b */
[----:B------:R-:W-:Y:S02]  /*ed30*/  PRMT R15, R6, 0x5410, R9 ;  /* 0x00005410060f7816 */ /* 0x000fe40000000009 */
[----:B------:R-:W-:Y:S02]  /*ed40*/  PRMT R20, R20, 0x5410, R7 ;  /* 0x0000541014147816 */ /* 0x000fe40000000007 */
[----:B------:R-:W-:Y:S01]  /*ed50*/  PRMT R21, R21, 0x5410, R8 ;  /* 0x0000541015157816 */ /* 0x000fe20000000008 */
[----:B------:R-:W-:Y:S06]  /*ed60*/  @P1 BRA `(.L_x_3801) ;  /* 0x0000001000b01947 */ /* 0x000fec0003800000 */
[----:B------:R-:W1:Y:S01]  /*ed70*/  LDC R45, c[0x0][0x3f4] ;  /* 0x0000fd00ff2d7b82 */ /* 0x000e620000000800 */
[C---:B------:R-:W-:Y:S01]  /*ed80*/  VIADD R4, R18.reuse, 0x20 ;  /* 0x0000002012047836 */ /* 0x040fe20000000000 */
[----:B------:R-:W-:Y:S01]  /*ed90*/  BSSY B2, `(.L_x_3802) ;  /* 0x0000063000027945 */ /* 0x000fe20003800000 */
[C---:B------:R-:W-:Y:S01]  /*eda0*/  VIADD R6, R18.reuse, 0x40 ;  /* 0x0000004012067836 */ /* 0x040fe20000000000 */
[-C--:B-1----:R-:W-:Y:S02]  /*edb0*/  ISETP.GE.AND P0, PT, R18, R45.reuse, PT ;  /* 0x0000002d1200720c */ /* 0x082fe40003f06270 */
[-C--:B------:R-:W-:Y:S02]  /*edc0*/  ISETP.GE.AND P1, PT, R4, R45.reuse, PT ;  /* 0x0000002d0400720c */ /* 0x080fe40003f26270 */
[----:B------:R-:W-:-:S09]  /*edd0*/  ISETP.GE.AND P2, PT, R6, R45, PT ;  /* 0x0000002d0600720c */ /* 0x000fd20003f46270 */
[----:B------:R-:W-:Y:S05]  /*ede0*/  @P0 BRA `(.L_x_3803) ;  /* 0x0000000400740947 */ /* 0x000fea0003800000 */
[----:B------:R-:W-:Y:S01]  /*edf0*/  LEA.HI R4, R36, R37, RZ, 0x2 ;  /* 0x0000002524047211 */ /* 0x000fe200078f10ff */
[----:B------:R-:W-:Y:S01]  /*ee00*/  IMAD.U32 R55, R38, 0x10000, RZ ;  /* 0x0001000026377824 */ /* 0x000fe200078e00ff */
[----:B0-----:R-:W-:Y:S01]  /*ee10*/  LOP3.LUT R5, R213, 0x38, R18, 0xf8, !PT ;  /* 0x00000038d5057812 */ /* 0x001fe200078ef812 */
[----:B------:R-:W-:Y:S01]  /*ee20*/  IMAD.U32 R53, R32, 0x10000, RZ ;  /* 0x0001000020357824 */ /* 0x000fe200078e00ff */
[----:B------:R-:W-:Y:S02]  /*ee30*/  LOP3.LUT R4, R4, 0xfffffffc, RZ, 0xc0, !PT ;  /* 0xfffffffc04047812 */ /* 0x000fe400078ec0ff */
[----:B------:R-:W-:-:S03]  /*ee40*/  LOP3.LUT R57, R38, 0xffff0000, RZ, 0xc0, !PT ;  /* 0xffff000026397812 */ /* 0x000fc600078ec0ff */
[----:B------:R-:W-:-:S05]  /*ee50*/  IMAD.IADD R4, R37, 0x1, -R4 ;  /* 0x0000000125047824 */ /* 0x000fca00078e0a04 */
[----:B------:R-:W-:Y:S02]  /*ee60*/  LEA.HI R6, R45, R4, RZ, 0x1d ;  /* 0x000000042d067211 */ /* 0x000fe400078fe8ff */
[----:B------:R-:W-:Y:S02]  /*ee70*/  LOP3.LUT R4, R5, R214, RZ, 0x3c, !PT ;  /* 0x000000d605047212 */ /* 0x000fe400078e3cff */
[----:B------:R-:W-:Y:S01]  /*ee80*/  SHF.R.S32.HI R7, RZ, 0x1f, R6 ;  /* 0x0000001fff077819 */ /* 0x000fe20000011406 */
[----:B------:R-:W-:Y:S02]  /*ee90*/  IMAD.SHL.U32 R8, R6, 0x8, RZ ;  /* 0x0000000806087824 */ /* 0x000fe400078e00ff */
[----:B------:R-:W-:Y:S01]  /*eea0*/  IMAD.IADD R5, R215, 0x1, R4 ;  /* 0x00000001d7057824 */ /* 0x000fe200078e0204 */
[----:B------:R-:W-:Y:S02]  /*eeb0*/  LEA.HI R6, R7, R6, RZ, 0x3 ;  /* 0x0000000607067211 */ /* 0x000fe400078f18ff */
[----:B------:R-:W-:Y:S01]  /*eec0*/  LOP3.LUT R7, R213, 0x38, R8, 0xf8, !PT ;  /* 0x00000038d5077812 */ /* 0x000fe200078ef808 */
[----:B------:R-:W-:-:S02]  /*eed0*/  IMAD R60, R5, 0x2, R16 ;  /* 0x00000002053c7824 */ /* 0x000fc400078e0210 */
[----:B------:R-:W-:Y:S01]  /*eee0*/  IMAD.SHL.U32 R6, R6, 0x400, RZ ;  /* 0x0000040006067824 */ /* 0x000fe200078e00ff */
[----:B------:R-:W-:-:S04]  /*eef0*/  LOP3.LUT R7, R7, R214, RZ, 0x3c, !PT ;  /* 0x000000d607077212 */ /* 0x000fc800078e3cff */
[----:B------:R-:W-:-:S04]  /*ef00*/  LOP3.LUT R6, R6, 0x7fffe000, RZ, 0xc0, !PT ;  /* 0x7fffe00006067812 */ /* 0x000fc800078ec0ff */
[----:B------:R-:W-:Y:S02]  /*ef10*/  IADD3 R9, R7, R6, R215 ;  /* 0x0000000607097210 */ /* 0x000fe40007ffe0d7 */
[----:B------:R-:W0:Y:S03]  /*ef20*/  LDS.128 R4, [R60+0x15400] ;  /* 0x015400003c047984 */ /* 0x000e260000000c00 */
        /* <DEDUP_REMOVED lines=30> */
[----:B------:R-:W-:Y:S01]  /*f110*/  FFMA.FTZ R56, R44, R42, -R53 ;  /* 0x0000002a2c387223 */ /* 0x000fe20000010835 */
[----:B------:R-:W-:Y:S02]  /*f120*/  IMAD.U32 R49, R34, 0x10000, RZ ;  /* 0x0001000022317824 */ /* 0x000fe400078e00ff */
        /* <DEDUP_REMOVED lines=12> */
[----:B------:R-:W-:Y:S01]  /*f1f0*/  FFMA.FTZ R67, R46, R55, R67 ;  /* 0x000000372e437223 */ /* 0x000fe20000010043 */
[C---:B------:R-:W-:Y:S01]  /*f200*/  FFMA.FTZ R46, R6.reuse, R57, R10 ;  /* 0x00000039062e7223 */ /* 0x040fe2000001000a */
[-C--:B------:R-:W-:Y:S01]  /*f210*/  FFMA.FTZ R48, R47, R4.reuse, -R8 ;  /* 0x000000042f307223 */ /* 0x080fe20000010808 */
[----:B------:R-:W-:Y:S01]  /*f220*/  LOP3.LUT R11, R11, 0xffff0000, RZ, 0xc0, !PT ;  /* 0xffff00000b0b7812 */ /* 0x000fe200078ec0ff */
[----:B------:R-:W-:Y:S01]  /*f230*/  FFMA.FTZ R44, R6, R53, -R49 ;  /* 0x00000035062c7223 */ /* 0x000fe20000010831 */
        /* <DEDUP_REMOVED lines=20> */
[----:B------:R1:W-:Y:S01]  /*f380*/  STS.128 [R60+0x15400], R4 ;  /* 0x015400043c007388 */ /* 0x0003e20000000c00 */
[----:B------:R-:W-:Y:S02]  /*f390*/  F2FP.BF16.F32.PACK_AB R9, R42, R63 ;  /* 0x0000003f2a09723e */ /* 0x000fe400000010ff */
[----:B------:R-:W-:-:S05]  /*f3a0*/  F2FP.BF16.F32.PACK_AB R11, R49, R50 ;  /* 0x00000032310b723e */ /* 0x000fca00000010ff */
[----:B------:R1:W-:Y:S02]  /*f3b0*/  STS.128 [R62+0x15400], R8 ;  /* 0x015400083e007388 */ /* 0x0003e40000000c00 */
.L_x_3803:
[----:B------:R-:W-:Y:S05]  /*f3c0*/  BSYNC B2 ;  /* 0x0000000000027941 */ /* 0x000fea0003800000 */
.L_x_3802:
[----:B------:R-:W-:Y:S04]  /*f3d0*/  BSSY B2, `(.L_x_3804) ;  /* 0x0000063000027945 */ /* 0x000fe80003800000 */
[----:B------:R-:W-:Y:S05]  /*f3e0*/  @P1 BRA `(.L_x_3805) ;  /* 0x0000000400841947 */ /* 0x000fea0003800000 */
[----:B-1----:R-:W-:Y:S01]  /*f3f0*/  IMAD.IADD R4, R22, 0x1, R207 ;  /* 0x0000000116047824 */ /* 0x002fe200078e02cf */
[C---:B------:R-:W-:Y:S01]  /*f400*/  LOP3.LUT R55, R28.reuse, 0xffff0000, RZ, 0xc0, !PT ;  /* 0xffff00001c377812 */ /* 0x040fe200078ec0ff */
[----:B------:R-:W-:Y:S02]  /*f410*/  IMAD.U32 R54, R28, 0x10000, RZ ;  /* 0x000100001c367824 */ /* 0x000fe400078e00ff */
[----:B------:R-:W-:Y:S01]  /*f420*/  IMAD.U32 R53, R24, 0x10000, RZ ;  /* 0x0001000018357824 */ /* 0x000fe200078e00ff */
[----:B0-----:R-:W-:Y:S01]  /*f430*/  SHF.R.S32.HI R5, RZ, 0x1f, R4 ;  /* 0x0000001fff057819 */ /* 0x001fe20000011404 */
[----:B------:R-:W-:-:S03]  /*f440*/  IMAD.U32 R56, R30, 0x10000, RZ ;  /* 0x000100001e387824 */ /* 0x000fc600078e00ff */
[CC--:B------:R-:W-:Y:S02]  /*f450*/  LEA.HI R6, R5.reuse, R4.reuse, RZ, 0x3 ;  /* 0x0000000405067211 */ /* 0x0c0fe400078f18ff */
[----:B------:R-:W-:Y:S02]  /*f460*/  LEA.HI R5, R5, R4, RZ, 0x6 ;  /* 0x0000000405057211 */ /* 0x000fe400078f30ff */
[--C-:B------:R-:W-:Y:S02]  /*f470*/  SHF.R.S32.HI R8, RZ, 0x3, R6.reuse ;  /* 0x00000003ff087819 */ /* 0x100fe40000011406 */
[----:B------:R-:W-:Y:S02]  /*f480*/  LOP3.LUT R7, R213, 0x38, R6, 0xf8, !PT ;  /* 0x00000038d5077812 */ /* 0x000fe400078ef806 */
[----:B------:R-:W-:Y:S01]  /*f490*/  LEA.HI R4, R45, R8, RZ, 0x1d ;  /* 0x000000082d047211 */ /* 0x000fe200078fe8ff */
[----:B------:R-:W-:Y:S01]  /*f4a0*/  IMAD.SHL.U32 R8, R5, 0x80, RZ ;  /* 0x0000008005087824 */ /* 0x000fe200078e00ff */
[----:B------:R-:W-:-:S02]  /*f4b0*/  LOP3.LUT R7, R7, R214, RZ, 0x3c, !PT ;  /* 0x000000d607077212 */ /* 0x000fc400078e3cff */
[----:B------:R-:W-:Y:S01]  /*f4c0*/  SHF.R.S32.HI R5, RZ, 0x1f, R4 ;  /* 0x0000001fff057819 */ /* 0x000fe20000011404 */
[----:B------:R-:W-:Y:S01]  /*f4d0*/  IMAD.SHL.U32 R6, R4, 0x8, RZ ;  /* 0x0000000804067824 */ /* 0x000fe200078e00ff */
[----:B------:R-:W-:Y:S02]  /*f4e0*/  LOP3.LUT R8, R8, 0xffffe000, RZ, 0xc0, !PT ;  /* 0xffffe00008087812 */ /* 0x000fe400078ec0ff */
[----:B------:R-:W-:Y:S02]  /*f4f0*/  LEA.HI R4, R5, R4, RZ, 0x3 ;  /* 0x0000000405047211 */ /* 0x000fe400078f18ff */
[----:B------:R-:W-:Y:S02]  /*f500*/  LOP3.LUT R5, R213, 0x38, R6, 0xf8, !PT ;  /* 0x00000038d5057812 */ /* 0x000fe400078ef806 */
[----:B------:R-:W-:Y:S01]  /*f510*/  IADD3 R8, R7, R8, R215 ;  /* 0x0000000807087210 */ /* 0x000fe20007ffe0d7 */
[----:B------:R-:W-:Y:S01]  /*f520*/  IMAD.SHL.U32 R4, R4, 0x400, RZ ;  /* 0x0000040004047824 */ /* 0x000fe200078e00ff */
[----:B------:R-:W-:-:S03]  /*f530*/  LOP3.LUT R5, R5, R214, RZ, 0x3c, !PT ;  /* 0x000000d605057212 */ /* 0x000fc600078e3cff */
[----:B------:R-:W-:Y:S01]  /*f540*/  IMAD R62, R8, 0x2, R229 ;  /* 0x00000002083e7824 */ /* 0x000fe200078e02e5 */
[----:B------:R-:W-:-:S04]  /*f550*/  LOP3.LUT R4, R4, 0x7fffe000, RZ, 0xc0, !PT ;  /* 0x7fffe00004047812 */ /* 0x000fc800078ec0ff */
[----:B------:R-:W-:Y:S02]  /*f560*/  IADD3 R9, R5, R4, R215 ;  /* 0x0000000405097210 */ /* 0x000fe40007ffe0d7 */
[----:B------:R-:W0:Y:S03]  /*f570*/  LDS.128 R4, [R62] ;  /* 0x000000003e047984 */ /* 0x000e260000000c00 */
        /* <DEDUP_REMOVED lines=16> */
[----:B------:R-:W-:Y:S01]  /*f680*/  LOP3.LUT R49, R24, 0xffff0000, RZ, 0xc0, !PT ;  /* 0xffff000018317812 */ /* 0x000fe200078ec0ff */
[----:B------:R-:W-:-:S02]  /*f690*/  IMAD.U32 R50, R9, 0x10000, RZ ;  /* 0x0001000009327824 */ /* 0x000fc400078e00ff */
[C---:B------:R-:W-:Y:S01]  /*f6a0*/  FFMA.FTZ R57, R44.reuse, R53, -R57 ;  /* 0x000000352c397223 */ /* 0x040fe20000010839 */
[----:B------:R-:W-:Y:S01]  /*f6b0*/  FFMA.FTZ R59, R44, R54, R59 ;  /* 0x000000362c3b7223 */ /* 0x000fe2000001003b */
[----:B------:R-:W-:Y:S01]  /*f6c0*/  FMUL.FTZ R53, R8, R55 ;  /* 0x0000003708357220 */ /* 0x000fe20000410000 */
[----:B------:R-:W-:Y:S02]  /*f6d0*/  IMAD.U32 R44, R26, 0x10000, RZ ;  /* 0x000100001a2c7824 */ /* 0x000fe400078e00ff */
[-C--:B------:R-:W-:Y:S01]  /*f6e0*/  FMUL.FTZ R61, R8, R49.reuse ;  /* 0x00000031083d7220 */ /* 0x080fe20000410000 */
[C---:B------:R-:W-:Y:S01]  /*f6f0*/  FMUL.FTZ R8, R51.reuse, R56 ;  /* 0x0000003833087220 */ /* 0x040fe20000410000 */
[----:B------:R-:W-:Y:S01]  /*f700*/  FFMA.FTZ R54, R4, R49, -R53 ;  /* 0x0000003104367223 */ /* 0x000fe20000010835 */
[----:B------:R-:W-:Y:S01]  /*f710*/  FMUL.FTZ R51, R51, R44 ;  /* 0x0000002c33337220 */ /* 0x000fe20000410000 */
[----:B------:R-:W-:Y:S01]  /*f720*/  LOP3.LUT R53, R30, 0xffff0000, RZ, 0xc0, !PT ;  /* 0xffff00001e357812 */ /* 0x000fe200078ec0ff */
[----:B------:R-:W-:Y:S01]  /*f730*/  FFMA.FTZ R58, R4, R55, R61 ;  /* 0x00000037043a7223 */ /* 0x000fe2000001003d */
[----:B------:R-:W-:Y:S01]  /*f740*/  LOP3.LUT R49, R26, 0xffff0000, RZ, 0xc0, !PT ;  /* 0xffff00001a317812 */ /* 0x000fe200078ec0ff */
[C---:B------:R-:W-:Y:S01]  /*f750*/  FFMA.FTZ R56, R47.reuse, R56, R51 ;  /* 0x000000382f387223 */ /* 0x040fe20000010033 */
[----:B------:R-:W-:Y:S01]  /*f760*/  FFMA.FTZ R60, R47, R44, -R8 ;  /* 0x0000002c2f3c7223 */ /* 0x000fe20000010808 */
[----:B------:R-:W-:-:S02]  /*f770*/  IMAD.U32 R51, R29, 0x10000, RZ ;  /* 0x000100001d337824 */ /* 0x000fc400078e00ff */
[C---:B------:R-:W-:Y:S01]  /*f780*/  FMUL.FTZ R55, R10.reuse, R53 ;  /* 0x000000350a377220 */ /* 0x040fe20000410000 */
[----:B------:R-:W-:Y:S02]  /*f790*/  IMAD.U32 R47, R25, 0x10000, RZ ;  /* 0x00010000192f7824 */ /* 0x000fe400078e00ff */
[----:B------:R-:W-:Y:S01]  /*f7a0*/  FMUL.FTZ R65, R10, R49 ;  /* 0x000000310a417220 */ /* 0x000fe20000410000 */
[----:B------:R-:W-:Y:S02]  /*f7b0*/  IMAD.U32 R52, R11, 0x10000, RZ ;  /* 0x000100000b347824 */ /* 0x000fe400078e00ff */
[----:B------:R-:W-:Y:S01]  /*f7c0*/  FMUL.FTZ R61, R50, R51 ;  /* 0x00000033323d7220 */ /* 0x000fe20000410000 */
[----:B------:R-:W-:Y:S01]  /*f7d0*/  LOP3.LUT R9, R9, 0xffff0000, RZ, 0xc0, !PT ;  /* 0xffff000009097812 */ /* 0x000fe200078ec0ff */
[----:B------:R-:W-:Y:S01]  /*f7e0*/  FFMA.FTZ R63, R6, R49, -R55 ;  /* 0x00000031063f7223 */ /* 0x000fe20000010837 */
[----:B------:R-:W-:Y:S01]  /*f7f0*/  LOP3.LUT R11, R11, 0xffff0000, RZ, 0xc0, !PT ;  /* 0xffff00000b0b7812 */ /* 0x000fe200078ec0ff */
[----:B------:R-:W-:Y:S01]  /*f800*/  FMUL.FTZ R50, R50, R47 ;  /* 0x0000002f32327220 */ /* 0x000fe20000410000 */
[----:B------:R-:W-:Y:S01]  /*f810*/  FFMA.FTZ R65, R6, R53, R65 ;  /* 0x0000003506417223 */ /* 0x000fe20000010041 */
[----:B------:R-:W-:Y:S01]  /*f820*/  LOP3.LUT R8, R29, 0xffff0000, RZ, 0xc0, !PT ;  /* 0xffff00001d087812 */ /* 0x000fe200078ec0ff */
[C---:B------:R-:W-:Y:S01]  /*f830*/  IMAD.U32 R55, R31.reuse, 0x10000, RZ ;  /* 0x000100001f377824 */ /* 0x040fe200078e00ff */
[----:B------:R-:W-:Y:S01]  /*f840*/  LOP3.LUT R10, R31, 0xffff0000, RZ, 0xc0, !PT ;  /* 0xffff00001f0a7812 */ /* 0x000fe200078ec0ff */
[----:B------:R-:W-:Y:S01]  /*f850*/  IMAD.U32 R49, R27, 0x10000, RZ ;  /* 0x000100001b317824 */ /* 0x000fe200078e00ff */
[----:B------:R-:W-:Y:S01]  /*f860*/  LOP3.LUT R4, R25, 0xffff0000, RZ, 0xc0, !PT ;  /* 0xffff000019047812 */ /* 0x000fe200078ec0ff */
[C---:B------:R-:W-:Y:S01]  /*f870*/  FFMA.FTZ R61, R46.reuse, R47, -R61 ;  /* 0x0000002f2e3d7223 */ /* 0x040fe2000001083d */
[----:B------:R-:W-:Y:S01]  /*f880*/  LOP3.LUT R6, R27, 0xffff0000, RZ, 0xc0, !PT ;  /* 0xffff00001b067812 */ /* 0x000fe200078ec0ff */
[----:B------:R-:W-:Y:S01]  /*f890*/  FFMA.FTZ R50, R46, R51, R50 ;  /* 0x000000332e327223 */ /* 0x000fe20000010032 */
[C---:B------:R-:W-:Y:S01]  /*f8a0*/  FMUL.FTZ R53, R52.reuse, R55 ;  /* 0x0000003734357220 */ /* 0x040fe20000410000 */
[-C--:B------:R-:W-:Y:S01]  /*f8b0*/  FMUL.FTZ R47, R52, R49.reuse ;  /* 0x00000031342f7220 */ /* 0x080fe20000410000 */
[----:B------:R-:W-:Y:S01]  /*f8c0*/  FMUL.FTZ R44, R9, R8 ;  /* 0x00000008092c7220 */ /* 0x000fe20000410000 */
[----:B------:R-:W-:Y:S01]  /*f8d0*/  FMUL.FTZ R46, R11, R10 ;  /* 0x0000000a0b2e7220 */ /* 0x000fe20000410000 */
[----:B------:R-:W-:Y:S01]  /*f8e0*/  FMUL.FTZ R9, R9, R4 ;  /* 0x0000000409097220 */ /* 0x000fe20000410000 */
[----:B------:R-:W-:Y:S01]  /*f8f0*/  FMUL.FTZ R11, R11, R6 ;  /* 0x000000060b0b7220 */ /* 0x000fe20000410000 */
[C---:B------:R-:W-:Y:S01]  /*f900*/  FFMA.FTZ R53, R48.reuse, R49, -R53 ;  /* 0x0000003130357223 */ /* 0x040fe20000010835 */
        /* <DEDUP_REMOVED lines=15> */
.L_x_3805:
[----:B------:R-:W-:Y:S05]  /*fa00*/  BSYNC B2 ;  /* 0x0000000000027941 */ /* 0x000fea0003800000 */
.L_x_3804:
[----:B------:R-:W-:Y:S05]  /*fa10*/  @P2 BRA `(.L_x_3801) ;  /* 0x0000000400842947 */ /* 0x000fea0003800000 */
[----:B-12---:R-:W-:Y:S01]  /*fa20*/  IMAD.IADD R4, R22, 0x1, R206 ;  /* 0x0000000116047824 */ /* 0x006fe200078e02ce */
[C---:B------:R-:W-:Y:S01]  /*fa30*/  LOP3.LUT R57, R14.reuse, 0xffff0000, RZ, 0xc0, !PT ;  /* 0xffff00000e397812 */ /* 0x040fe200078ec0ff */
[----:B------:R-:W-:Y:S02]  /*fa40*/  IMAD.U32 R55, R14, 0x10000, RZ ;  /* 0x000100000e377824 */ /* 0x000fe400078e00ff */
[----:B------:R-:W-:Y:S01]  /*fa50*/  IMAD.U32 R53, R0, 0x10000, RZ ;  /* 0x0001000000357824 */ /* 0x000fe200078e00ff */
[----:B0-----:R-:W-:-:S04]  /*fa60*/  SHF.R.S32.HI R5, RZ, 0x1f, R4 ;  /* 0x0000001fff057819 */ /* 0x001fc80000011404 */
[CC--:B------:R-:W-:Y:S02]  /*fa70*/  LEA.HI R6, R5.reuse, R4.reuse, RZ, 0x3 ;  /* 0x0000000405067211 */ /* 0x0c0fe400078f18ff */
[----:B------:R-:W-:Y:S02]  /*fa80*/  LEA.HI R4, R5, R4, RZ, 0x6 ;  /* 0x0000000405047211 */ /* 0x000fe400078f30ff */
[--C-:B------:R-:W-:Y:S02]  /*fa90*/  SHF.R.S32.HI R8, RZ, 0x3, R6.reuse ;  /* 0x00000003ff087819 */ /* 0x100fe40000011406 */
[----:B------:R-:W-:Y:S01]  /*faa0*/  LOP3.LUT R5, R213, 0x38, R6, 0xf8, !PT ;  /* 0x00000038d5057812 */ /* 0x000fe200078ef806 */
[----:B------:R-:W-:Y:S01]  /*fab0*/  IMAD.SHL.U32 R4, R4, 0x80, RZ ;  /* 0x0000008004047824 */ /* 0x000fe200078e00ff */
[----:B------:R-:W-:Y:S02]  /*fac0*/  LEA.HI R45, R45, R8, RZ, 0x1d ;  /* 0x000000082d2d7211 */ /* 0x000fe400078fe8ff */
[----:B------:R-:W-:-:S02]  /*fad0*/  LOP3.LUT R5, R5, R214, RZ, 0x3c, !PT ;  /* 0x000000d605057212 */ /* 0x000fc400078e3cff */
[----:B------:R-:W-:Y:S02]  /*fae0*/  SHF.R.S32.HI R6, RZ, 0x1f, R45 ;  /* 0x0000001fff067819 */ /* 0x000fe4000001142d */
[----:B------:R-:W-:Y:S01]  /*faf0*/  LOP3.LUT R8, R4, 0xffffe000, RZ, 0xc0, !PT ;  /* 0xffffe00004087812 */ /* 0x000fe200078ec0ff */
[----:B------:R-:W-:Y:S01]  /*fb00*/  IMAD.SHL.U32 R4, R45, 0x8, RZ ;  /* 0x000000082d047824 */ /* 0x000fe200078e00ff */
[----:B------:R-:W-:Y:S02]  /*fb10*/  LEA.HI R6, R6, R45, RZ, 0x3 ;  /* 0x0000002d06067211 */ /* 0x000fe400078f18ff */
[----:B------:R-:W-:Y:S02]  /*fb20*/  IADD3 R8, R5, R8, R215 ;  /* 0x0000000805087210 */ /* 0x000fe40007ffe0d7 */
[----:B------:R-:W-:Y:S01]  /*fb30*/  LOP3.LUT R5, R213, 0x38, R4, 0xf8, !PT ;  /* 0x00000038d5057812 */ /* 0x000fe200078ef804 */
[----:B------:R-:W-:Y:S02]  /*fb40*/  IMAD.SHL.U32 R6, R6, 0x400, RZ ;  /* 0x0000040006067824 */ /* 0x000fe400078e00ff */
[----:B------:R-:W-:Y:S01]  /*fb50*/  IMAD R60, R8, 0x2, R229 ;  /* 0x00000002083c7824 */ /* 0x000fe200078e02e5 */
[----:B------:R-:W-:-:S02]  /*fb60*/  LOP3.LUT R5, R5, R214, RZ, 0x3c, !PT ;  /* 0x000000d605057212 */ /* 0x000fc400078e3cff */
        /* <DEDUP_REMOVED lines=23> */
[----:B------:R-:W-:Y:S02]  /*fce0*/  IMAD.U32 R59, R20, 0x10000, RZ ;  /* 0x00010000143b7824 */ /* 0x000fe400078e00ff */
[----:B------:R-:W-:Y:S01]  /*fcf0*/  FFMA.FTZ R52, R44, R55, R61 ;  /* 0x000000372c347223 */ /* 0x000fe2000001003d */
[----:B------:R-:W-:Y:S01]  /*fd00*/  IMAD.U32 R55, R12, 0x10000, RZ ;  /* 0x000100000c377824 */ /* 0x000fe200078e00ff */
[----:B------:R-:W-:Y:S01]  /*fd10*/  LOP3.LUT R61, R20, 0xffff0000, RZ, 0xc0, !PT ;  /* 0xffff0000143d7812 */ /* 0x000fe200078ec0ff */
[-C--:B------:R-:W-:Y:S01]  /*fd20*/  FMUL.FTZ R65, R8, R53.reuse ;  /* 0x0000003508417220 */ /* 0x080fe20000410000 */
[----:B------:R-:W-:Y:S01]  /*fd30*/  FFMA.FTZ R63, R4, R53, -R63 ;  /* 0x00000035043f7223 */ /* 0x000fe2000001083f */
[C---:B------:R-:W-:Y:S01]  /*fd40*/  FMUL.FTZ R53, R50.reuse, R59 ;  /* 0x0000003b32357220 */ /* 0x040fe20000410000 */
[----:B------:R-:W-:Y:S01]  /*fd50*/  FMUL.FTZ R50, R50, R55 ;  /* 0x0000003732327220 */ /* 0x000fe20000410000 */
[----:B------:R-:W-:Y:S01]  /*fd60*/  FFMA.FTZ R65, R4, R57, R65 ;  /* 0x0000003904417223 */ /* 0x000fe20000010041 */
[----:B------:R-:W-:Y:S01]  /*fd70*/  FMUL.FTZ R57, R10, R61 ;  /* 0x0000003d0a397220 */ /* 0x000fe20000410000 */
[----:B------:R-:W-:Y:S01]  /*fd80*/  FFMA.FTZ R55, R46, R55, -R53 ;  /* 0x000000372e377223 */ /* 0x000fe20000010835 */
[----:B------:R-:W-:Y:S01]  /*fd90*/  LOP3.LUT R53, R12, 0xffff0000, RZ, 0xc0, !PT ;  /* 0xffff00000c357812 */ /* 0x000fe200078ec0ff */
[----:B------:R-:W-:-:S02]  /*fda0*/  IMAD.U32 R44, R15, 0x10000, RZ ;  /* 0x000100000f2c7824 */ /* 0x000fc400078e00ff */
[----:B------:R-:W-:Y:S01]  /*fdb0*/  FFMA.FTZ R59, R46, R59, R50 ;  /* 0x0000003b2e3b7223 */ /* 0x000fe20000010032 */
[----:B------:R-:W-:Y:S01]  /*fdc0*/  IMAD.U32 R51, R11, 0x10000, RZ ;  /* 0x000100000b337824 */ /* 0x000fe200078e00ff */
[----:B------:R-:W-:Y:S01]  /*fdd0*/  LOP3.LUT R9, R9, 0xffff0000, RZ, 0xc0, !PT ;  /* 0xffff000009097812 */ /* 0x000fe200078ec0ff */
[-C--:B------:R-:W-:Y:S01]  /*fde0*/  FMUL.FTZ R67, R10, R53.reuse ;  /* 0x000000350a437220 */ /* 0x080fe20000410000 */
[----:B------:R-:W-:Y:S02]  /*fdf0*/  IMAD.U32 R4, R3, 0x10000, RZ ;  /* 0x0001000003047824 */ /* 0x000fe400078e00ff */
[----:B------:R-:W-:Y:S01]  /*fe00*/  FFMA.FTZ R54, R6, R53, -R57 ;  /* 0x0000003506367223 */ /* 0x000fe20000010839 */
[----:B------:R-:W-:Y:S02]  /*fe10*/  IMAD.U32 R10, R21, 0x10000, RZ ;  /* 0x00010000150a7824 */ /* 0x000fe400078e00ff */
[----:B------:R-:W-:Y:S01]  /*fe20*/  FMUL.FTZ R46, R49, R44 ;  /* 0x0000002c312e7220 */ /* 0x000fe20000410000 */
[----:B------:R-:W-:-:S02]  /*fe30*/  IMAD.U32 R8, R13, 0x10000, RZ ;  /* 0x000100000d087824 */ /* 0x000fc400078e00ff */
[----:B------:R-:W-:Y:S01]  /*fe40*/  FFMA.FTZ R56, R6, R61, R67 ;  /* 0x0000003d06387223 */ /* 0x000fe20000010043 */
[----:B------:R-:W-:Y:S01]  /*fe50*/  FMUL.FTZ R49, R49, R4 ;  /* 0x0000000431317220 */ /* 0x000fe20000410000 */
[C---:B------:R-:W-:Y:S01]  /*fe60*/  FMUL.FTZ R6, R51.reuse, R10 ;  /* 0x0000000a33067220 */ /* 0x040fe20000410000 */
[----:B------:R-:W-:Y:S01]  /*fe70*/  FMUL.FTZ R50, R51, R8 ;  /* 0x0000000833327220 */ /* 0x000fe20000410000 */
[----:B------:R-:W-:Y:S01]  /*fe80*/  LOP3.LUT R11, R11, 0xffff0000, RZ, 0xc0, !PT ;  /* 0xffff00000b0b7812 */ /* 0x000fe200078ec0ff */
[----:B------:R-:W-:Y:S01]  /*fe90*/  FFMA.FTZ R49, R45, R44, R49 ;  /* 0x0000002c2d317223 */ /* 0x000fe20000010031 */
[----:B------:R-:W-:Y:S01]  /*fea0*/  FFMA.FTZ R51, R47, R8, -R6 ;  /* 0x000000082f337223 */ /* 0x000fe20000010806 */
[----:B------:R-:W-:Y:S01]  /*feb0*/  FFMA.FTZ R46, R45, R4, -R46 ;  /* 0x000000042d2e7223 */ /* 0x000fe2000001082e */
[----:B------:R-:W-:Y:S01]  /*fec0*/  LOP3.LUT R8, R15, 0xffff0000, RZ, 0xc0, !PT ;  /* 0xffff00000f087812 */ /* 0x000fe200078ec0ff */
[----:B------:R-:W-:Y:S01]  /*fed0*/  FFMA.FTZ R47, R47, R10, R50 ;  /* 0x0000000a2f2f7223 */ /* 0x000fe20000010032 */
[----:B------:R-:W-:-:S02]  /*fee0*/  LOP3.LUT R44, R21, 0xffff0000, RZ, 0xc0, !PT ;  /* 0xffff0000152c7812 */ /* 0x000fc400078ec0ff */
        /* <DEDUP_REMOVED lines=20> */
.L_x_3801:
[----:B------:R-:W-:Y:S05]  /*10030*/  BSYNC B1 ;  /* 0x0000000000017941 */ /* 0x000fea0003800000 */
.L_x_3800:
[----:B------:R-:W-:-:S13]  /*10040*/  ISETP.GE.AND P0, PT, R228, R43, PT ;  /* 0x0000002be400720c */ /* 0x000fda0003f06270 */
[----:B------:R-:W-:Y:S05]  /*10050*/  @P0 BRA `(.L_x_3784) ;  /* 0x0000001000b00947 */ /* 0x000fea0003800000 */
[----:B------:R-:W4:Y:S01]  /*10060*/  LDC R43, c[0x0][0x3f4] ;  /* 0x0000fd00ff2b7b82 */ /* 0x000f220000000800 */
[C---:B-123--:R-:W-:Y:S01]  /*10070*/  VIADD R4, R18.reuse, 0x20 ;  /* 0x0000002012047836 */ /* 0x04efe20000000000 */
[----:B------:R-:W-:Y:S01]  /*10080*/  BSSY B1, `(.L_x_3806) ;  /* 0x0000063000017945 */ /* 0x000fe20003800000 */
[C---:B------:R-:W-:Y:S01]  /*10090*/  VIADD R6, R18.reuse, 0x40 ;  /* 0x0000004012067836 */ /* 0x040fe20000000000 */
[----:B------:R-:W-:Y:S02]  /*100a0*/  SHF.R.U32.HI R58, RZ, 0x3, R208 ;  /* 0x00000003ff3a7819 */ /* 0x000fe400000116d0 */
[-C--:B----4-:R-:W-:Y:S02]  /*100b0*/  ISETP.GE.AND P0, PT, R18, R43.reuse, PT ;  /* 0x0000002b1200720c */ /* 0x090fe40003f06270 */
[-C--:B------:R-:W-:Y:S02]  /*100c0*/  ISETP.GE.AND P1, PT, R4, R43.reuse, PT ;  /* 0x0000002b0400720c */ /* 0x080fe40003f26270 */
[----:B------:R-:W-:-:S09]  /*100d0*/  ISETP.GE.AND P2, PT, R6, R43, PT ;  /* 0x0000002b0600720c */ /* 0x000fd20003f46270 */
[----:B------:R-:W-:Y:S05]  /*100e0*/  @P0 BRA `(.L_x_3807) ;  /* 0x0000000400700947 */ /* 0x000fea0003800000 */
[----:B------:R-:W-:Y:S01]  /*100f0*/  LEA.HI R36, R36, R37, RZ, 0x2 ;  /* 0x0000002524247211 */ /* 0x000fe200078f10ff */
[----:B------:R-:W-:Y:S01]  /*10100*/  IMAD.U32 R53, R38, 0x10000, RZ ;  /* 0x0001000026357824 */ /* 0x000fe200078e00ff */
[----:B------:R-:W-:Y:S01]  /*10110*/  LOP3.LUT R9, R208, 0x38, R18, 0xf8, !PT ;  /* 0x00000038d0097812 */ /* 0x000fe200078ef812 */
[----:B------:R-:W-:Y:S01]  /*10120*/  IMAD.U32 R51, R32, 0x10000, RZ ;  /* 0x0001000020337824 */ /* 0x000fe200078e00ff */
[----:B------:R-:W-:Y:S01]  /*10130*/  LOP3.LUT R36, R36, 0xfffffffc, RZ, 0xc0, !PT ;  /* 0xfffffffc24247812 */ /* 0x000fe200078ec0ff */
[----:B------:R-:W-:Y:S01]  /*10140*/  IMAD.U32 R54, R39, 0x10000, RZ ;  /* 0x0001000027367824 */ /* 0x000fe200078e00ff */
[----:B------:R-:W-:Y:S01]  /*10150*/  LOP3.LUT R6, R216, R9, R58, 0xf6, !PT ;  /* 0x00000009d8067212 */ /* 0x000fe200078ef63a */
[----:B------:R-:W-:Y:S01]  /*10160*/  IMAD.U32 R65, R41, 0x10000, RZ ;  /* 0x0001000029417824 */ /* 0x000fe200078e00ff */
[----:B------:R-:W-:Y:S01]  /*10170*/  LOP3.LUT R52, R38, 0xffff0000, RZ, 0xc0, !PT ;  /* 0xffff000026347812 */ /* 0x000fe200078ec0ff */
[----:B------:R-:W-:Y:S01]  /*10180*/  IMAD.IADD R4, R37, 0x1, -R36 ;  /* 0x0000000125047824 */ /* 0x000fe200078e0a24 */
[----:B------:R-:W-:Y:S01]  /*10190*/  LOP3.LUT R32, R32, 0xffff0000, RZ, 0xc0, !PT ;  /* 0xffff000020207812 */ /* 0x000fe200078ec0ff */
[----:B------:R-:W-:Y:S01]  /*101a0*/  IMAD R56, R6, 0x2, R229 ;  /* 0x0000000206387824 */ /* 0x000fe200078e02e5 */
[----:B------:R-:W-:Y:S01]  /*101b0*/  LOP3.LUT R39, R39, 0xffff0000, RZ, 0xc0, !PT ;  /* 0xffff000027277812 */ /* 0x000fe200078ec0ff */
[----:B------:R-:W-:Y:S01]  /*101c0*/  IMAD.U32 R38, R33, 0x10000, RZ ;  /* 0x0001000021267824 */ /* 0x000fe200078e00ff */
[----:B------:R-:W-:Y:S01]  /*101d0*/  LEA.HI R4, R43, R4, RZ, 0x1d ;  /* 0x000000042b047211 */ /* 0x000fe200078fe8ff */
[----:B------:R-:W-:Y:S01]  /*101e0*/  IMAD.U32 R63, R35, 0x10000, RZ ;  /* 0x00010000233f7824 */ /* 0x000fe200078e00ff */
[----:B------:R-:W-:-:S02]  /*101f0*/  LOP3.LUT R41, R41, 0xffff0000, RZ, 0xc0, !PT ;  /* 0xffff000029297812 */ /* 0x000fc400078ec0ff */
[----:B------:R-:W-:Y:S01]  /*10200*/  SHF.R.S32.HI R7, RZ, 0x1f, R4 ;  /* 0x0000001fff077819 */ /* 0x000fe20000011404 */
[----:B0-----:R-:W-:Y:S01]  /*10210*/  IMAD.SHL.U32 R5, R4, 0x8, RZ ;  /* 0x0000000804057824 */ /* 0x001fe200078e00ff */
[----:B------:R-:W-:Y:S02]  /*10220*/  LOP3.LUT R33, R33, 0xffff0000, RZ, 0xc0, !PT ;  /* 0xffff000021217812 */ /* 0x000fe400078ec0ff */
[----:B------:R-:W-:Y:S02]  /*10230*/  LEA.HI R7, R7, R4, RZ, 0x3 ;  /* 0x0000000407077211 */ /* 0x000fe400078f18ff */
[----:B------:R-:W-:Y:S02]  /*10240*/  LOP3.LUT R4, R208, 0x38, R5, 0xf8, !PT ;  /* 0x00000038d0047812 */ /* 0x000fe400078ef805 */
[----:B------:R-:W-:Y:S01]  /*10250*/  LOP3.LUT R35, R35, 0xffff0000, RZ, 0xc0, !PT ;  /* 0xffff000023237812 */ /* 0x000fe200078ec0ff */
[----:B------:R-:W-:Y:S01]  /*10260*/  IMAD.SHL.U32 R7, R7, 0x400, RZ ;  /* 0x0000040007077824 */ /* 0x000fe200078e00ff */
[----:B------:R-:W-:-:S04]  /*10270*/  LOP3.LUT R5, R4, R58, RZ, 0x3c, !PT ;  /* 0x0000003a04057212 */ /* 0x000fc800078e3cff */
        /* <DEDUP_REMOVED lines=19> */
[C---:B------:R-:W-:Y:S01]  /*103b0*/  IMAD.U32 R47, R9.reuse, 0x10000, RZ ;  /* 0x00010000092f7824 */ /* 0x040fe200078e00ff */
[----:B------:R-:W-:Y:S01]  /*103c0*/  LOP3.LUT R9, R9, 0xffff0000, RZ, 0xc0, !PT ;  /* 0xffff000009097812 */ /* 0x000fe200078ec0ff */
[-C--:B------:R-:W-:Y:S01]  /*103d0*/  FFMA.FTZ R50, R51, R37.reuse, -R50 ;  /* 0x0000002533327223 */ /* 0x080fe20000010832 */
[-C--:B------:R-:W-:Y:S01]  /*103e0*/  FMUL.FTZ R51, R52, R8.reuse ;  /* 0x0000000834337220 */ /* 0x080fe20000410000 */
[----:B------:R-:W-:Y:S01]  /*103f0*/  FFMA.FTZ R46, R53, R37, R46 ;  /* 0x00000025352e7223 */ /* 0x000fe2000001002e */
[----:B------:R-:W-:Y:S01]  /*10400*/  FMUL.FTZ R37, R32, R8 ;  /* 0x0000000820257220 */ /* 0x000fe20000410000 */
[----:B------:R-:W-:Y:S01]  /*10410*/  LOP3.LUT R8, R34, 0xffff0000, RZ, 0xc0, !PT ;  /* 0xffff000022087812 */ /* 0x000fe200078ec0ff */
[-C--:B------:R-:W-:Y:S01]  /*10420*/  FFMA.FTZ R51, R32, R4.reuse, -R51 ;  /* 0x0000000420337223 */ /* 0x080fe20000010833 */
[C---:B------:R-:W-:Y:S01]  /*10430*/  IMAD.U32 R32, R40.reuse, 0x10000, RZ ;  /* 0x0001000028207824 */ /* 0x040fe200078e00ff */
[----:B------:R-:W-:Y:S01]  /*10440*/  LOP3.LUT R40, R40, 0xffff0000, RZ, 0xc0, !PT ;  /* 0xffff000028287812 */ /* 0x000fe200078ec0ff */
[----:B------:R-:W-:Y:S01]  /*10450*/  FFMA.FTZ R37, R52, R4, R37 ;  /* 0x0000000434257223 */ /* 0x000fe20000010025 */
[----:B------:R-:W-:-:S02]  /*10460*/  IMAD.U32 R4, R34, 0x10000, RZ ;  /* 0x0001000022047824 */ /* 0x000fc400078e00ff */
[----:B------:R-:W-:Y:S01]  /*10470*/  FMUL.FTZ R55, R32, R48 ;  /* 0x0000003020377220 */ /* 0x000fe20000410000 */
[C---:B------:R-:W-:Y:S02]  /*10480*/  IMAD.U32 R49, R11.reuse, 0x10000, RZ ;  /* 0x000100000b317824 */ /* 0x040fe400078e00ff */
[-C--:B------:R-:W-:Y:S01]  /*10490*/  FMUL.FTZ R59, R40, R10.reuse ;  /* 0x0000000a283b7220 */ /* 0x080fe20000410000 */
[----:B------:R-:W-:Y:S01]  /*104a0*/  FMUL.FTZ R61, R8, R10 ;  /* 0x0000000a083d7220 */ /* 0x000fe20000410000 */
[----:B------:R-:W-:Y:S01]  /*104b0*/  FMUL.FTZ R53, R54, R47 ;  /* 0x0000002f36357220 */ /* 0x000fe20000410000 */
[C---:B------:R-:W-:Y:S01]  /*104c0*/  FMUL.FTZ R57, R4.reuse, R48 ;  /* 0x0000003004397220 */ /* 0x040fe20000410000 */
[----:B------:R-:W-:Y:S01]  /*104d0*/  FFMA.FTZ R55, R4, R44, -R55 ;  /* 0x0000002c04377223 */ /* 0x000fe20000010837 */
[----:B------:R-:W-:Y:S01]  /*104e0*/  LOP3.LUT R11, R11, 0xffff0000, RZ, 0xc0, !PT ;  /* 0xffff00000b0b7812 */ /* 0x000fe200078ec0ff */
[----:B------:R-:W-:Y:S01]  /*104f0*/  FMUL.FTZ R4, R65, R49 ;  /* 0x0000003141047220 */ /* 0x000fe20000410000 */
[-C--:B------:R-:W-:Y:S01]  /*10500*/  FFMA.FTZ R8, R8, R6.reuse, -R59 ;  /* 0x0000000608087223 */ /* 0x080fe2000001083b */
[----:B------:R-:W-:Y:S01]  /*10510*/  FFMA.FTZ R61, R40, R6, R61 ;  /* 0x00000006283d7223 */ /* 0x000fe2000001003d */
[C---:B------:R-:W-:Y:S01]  /*10520*/  FMUL.FTZ R47, R38.reuse, R47 ;  /* 0x0000002f262f7220 */ /* 0x040fe20000410000 */
[C---:B------:R-:W-:Y:S01]  /*10530*/  FMUL.FTZ R6, R63.reuse, R49 ;  /* 0x000000313f067220 */ /* 0x040fe20000410000 */
[-C--:B------:R-:W-:Y:S01]  /*10540*/  FFMA.FTZ R53, R38, R42.reuse, -R53 ;  /* 0x0000002a26357223 */ /* 0x080fe20000010835 */
[-C--:B------:R-:W-:Y:S01]  /*10550*/  FFMA.FTZ R38, R63, R45.reuse, -R4 ;  /* 0x0000002d3f267223 */ /* 0x080fe20000010804 */
        /* <DEDUP_REMOVED lines=21> */
.L_x_3807:
[----:B------:R-:W-:Y:S05]  /*106b0*/  BSYNC B1 ;  /* 0x0000000000017941 */ /* 0x000fea0003800000 */
.L_x_3806:
[----:B------:R-:W-:Y:S04]  /*106c0*/  BSSY B1, `(.L_x_3808) ;  /* 0x0000063000017945 */ /* 0x000fe80003800000 */
[----:B------:R-:W-:Y:S05]  /*106d0*/  @P1 BRA `(.L_x_3809) ;  /* 0x0000000400841947 */ /* 0x000fea0003800000 */
[----:B-1----:R-:W-:Y:S01]  /*106e0*/  IMAD.IADD R4, R22, 0x1, R207 ;  /* 0x0000000116047824 */ /* 0x002fe200078e02cf */
[C---:B------:R-:W-:Y:S01]  /*106f0*/  LOP3.LUT R44, R28.reuse, 0xffff0000, RZ, 0xc0, !PT ;  /* 0xffff00001c2c7812 */ /* 0x040fe200078ec0ff */
[----:B------:R-:W-:Y:S01]  /*10700*/  IMAD.U32 R45, R28, 0x10000, RZ ;  /* 0x000100001c2d7824 */ /* 0x000fe200078e00ff */
[----:B------:R-:W-:Y:S01]  /*10710*/  LOP3.LUT R46, R30, 0xffff0000, RZ, 0xc0, !PT ;  /* 0xffff00001e2e7812 */ /* 0x000fe200078ec0ff */
[----:B------:R-:W-:Y:S01]  /*10720*/  IMAD.U32 R41, R24, 0x10000, RZ ;  /* 0x0001000018297824 */ /* 0x000fe200078e00ff */
[----:B0-----:R-:W-:Y:S01]  /*10730*/  SHF.R.S32.HI R5, RZ, 0x1f, R4 ;  /* 0x0000001fff057819 */ /* 0x001fe20000011404 */
[----:B------:R-:W-:Y:S01]  /*10740*/  IMAD.U32 R47, R30, 0x10000, RZ ;  /* 0x000100001e2f7824 */ /* 0x000fe200078e00ff */
[----:B------:R-:W-:Y:S02]  /*10750*/  LOP3.LUT R24, R24, 0xffff0000, RZ, 0xc0, !PT ;  /* 0xffff000018187812 */ /* 0x000fe400078ec0ff */
[CC--:B------:R-:W-:Y:S02]  /*10760*/  LEA.HI R7, R5.reuse, R4.reuse, RZ, 0x3 ;  /* 0x0000000405077211 */ /* 0x0c0fe400078f18ff */
[----:B------:R-:W-:-:S02]  /*10770*/  LEA.HI R5, R5, R4, RZ, 0x6 ;  /* 0x0000000405057211 */ /* 0x000fc400078f30ff */
[----:B------:R-:W-:-:S03]  /*10780*/  SHF.R.S32.HI R6, RZ, 0x3, R7 ;  /* 0x00000003ff067819 */ /* 0x000fc60000011407 */
[----:B------:R-:W-:Y:S01]  /*10790*/  IMAD.SHL.U32 R5, R5, 0x80, RZ ;  /* 0x0000008005057824 */ /* 0x000fe200078e00ff */
[----:B------:R-:W-:Y:S02]  /*107a0*/  LEA.HI R4, R43, R6, RZ, 0x1d ;  /* 0x000000062b047211 */ /* 0x000fe400078fe8ff */
[----:B------:R-:W-:Y:S02]  /*107b0*/  LOP3.LUT R6, R208, 0x38, R7, 0xf8, !PT ;  /* 0x00000038d0067812 */ /* 0x000fe400078ef807 */
[----:B------:R-:W-:Y:S02]  /*107c0*/  SHF.R.S32.HI R7, RZ, 0x1f, R4 ;  /* 0x0000001fff077819 */ /* 0x000fe40000011404 */
[----:B------:R-:W-:Y:S01]  /*107d0*/  LOP3.LUT R9, R5, 0xffffe000, RZ, 0xc0, !PT ;  /* 0xffffe00005097812 */ /* 0x000fe200078ec0ff */
[----:B------:R-:W-:Y:S01]  /*107e0*/  IMAD.SHL.U32 R5, R4, 0x8, RZ ;  /* 0x0000000804057824 */ /* 0x000fe200078e00ff */
[----:B------:R-:W-:Y:S02]  /*107f0*/  LEA.HI R7, R7, R4, RZ, 0x3 ;  /* 0x0000000407077211 */ /* 0x000fe400078f18ff */
[----:B------:R-:W-:-:S02]  /*10800*/  LOP3.LUT R6, R6, R58, RZ, 0x3c, !PT ;  /* 0x0000003a06067212 */ /* 0x000fc400078e3cff */
[----:B------:R-:W-:Y:S01]  /*10810*/  LOP3.LUT R4, R208, 0x38, R5, 0xf8, !PT ;  /* 0x00000038d0047812 */ /* 0x000fe200078ef805 */
[----:B------:R-:W-:Y:S01]  /*10820*/  IMAD.SHL.U32 R7, R7, 0x400, RZ ;  /* 0x0000040007077824 */ /* 0x000fe200078e00ff */
[----:B------:R-:W-:Y:S02]  /*10830*/  IADD3 R6, R6, R9, R216 ;  /* 0x0000000906067210 */ /* 0x000fe40007ffe0d8 */
[----:B------:R-:W-:Y:S02]  /*10840*/  LOP3.LUT R5, R4, R58, RZ, 0x3c, !PT ;  /* 0x0000003a04057212 */ /* 0x000fe400078e3cff */
[----:B------:R-:W-:Y:S01]  /*10850*/  LOP3.LUT R7, R7, 0x7fffe000, RZ, 0xc0, !PT ;  /* 0x7fffe00007077812 */ /* 0x000fe200078ec0ff */
[----:B------:R-:W-:-:S03]  /*10860*/  IMAD R48, R6, 0x2, R229 ;  /* 0x0000000206307824 */ /* 0x000fc600078e02e5 */
        /* <DEDUP_REMOVED lines=21> */
[----:B------:R-:W-:Y:S02]  /*109c0*/  IMAD.U32 R41, R26, 0x10000, RZ ;  /* 0x000100001a297824 */ /* 0x000fe400078e00ff */
[----:B------:R-:W-:Y:S01]  /*109d0*/  FFMA.FTZ R28, R45, R33, R28 ;  /* 0x000000212d1c7223 */ /* 0x000fe2000001001c */
[C---:B------:R-:W-:Y:S01]  /*109e0*/  FMUL.FTZ R33, R24.reuse, R8 ;  /* 0x0000000818217220 */ /* 0x040fe20000410000 */
[----:B------:R-:W-:Y:S01]  /*109f0*/  FFMA.FTZ R37, R24, R4, -R37 ;  /* 0x0000000418257223 */ /* 0x000fe20000010825 */
[-C--:B------:R-:W-:Y:S01]  /*10a00*/  FMUL.FTZ R8, R47, R39.reuse ;  /* 0x000000272f087220 */ /* 0x080fe20000410000 */
[----:B------:R-:W-:Y:S01]  /*10a10*/  FMUL.FTZ R24, R41, R39 ;  /* 0x0000002729187220 */ /* 0x000fe20000410000 */
[----:B------:R-:W-:Y:S01]  /*10a20*/  LOP3.LUT R26, R26, 0xffff0000, RZ, 0xc0, !PT ;  /* 0xffff00001a1a7812 */ /* 0x000fe200078ec0ff */
[----:B------:R-:W-:Y:S02]  /*10a30*/  IMAD.U32 R40, R11, 0x10000, RZ ;  /* 0x000100000b287824 */ /* 0x000fe400078e00ff */
[-C--:B------:R-:W-:Y:S01]  /*10a40*/  FFMA.FTZ R30, R41, R35.reuse, -R8 ;  /* 0x00000023291e7223 */ /* 0x080fe20000010808 */
[----:B------:R-:W-:Y:S01]  /*10a50*/  FFMA.FTZ R41, R47, R35, R24 ;  /* 0x000000232f297223 */ /* 0x000fe20000010018 */
[-C--:B------:R-:W-:Y:S01]  /*10a60*/  FMUL.FTZ R35, R46, R10.reuse ;  /* 0x0000000a2e237220 */ /* 0x080fe20000410000 */
[----:B------:R-:W-:Y:S01]  /*10a70*/  FMUL.FTZ R47, R26, R10 ;  /* 0x0000000a1a2f7220 */ /* 0x000fe20000410000 */
[----:B------:R-:W-:-:S02]  /*10a80*/  IMAD.U32 R24, R29, 0x10000, RZ ;  /* 0x000100001d187824 */ /* 0x000fc400078e00ff */
[----:B------:R-:W-:Y:S01]  /*10a90*/  FFMA.FTZ R33, R44, R4, R33 ;  /* 0x000000042c217223 */ /* 0x000fe20000010021 */
[-C--:B------:R-:W-:Y:S01]  /*10aa0*/  FFMA.FTZ R45, R26, R6.reuse, -R35 ;  /* 0x000000061a2d7223 */ /* 0x080fe20000010823 */
[----:B------:R-:W-:Y:S02]  /*10ab0*/  IMAD.U32 R26, R31, 0x10000, RZ ;  /* 0x000100001f1a7824 */ /* 0x000fe400078e00ff */
[----:B------:R-:W-:Y:S01]  /*10ac0*/  FFMA.FTZ R10, R46, R6, R47 ;  /* 0x000000062e0a7223 */ /* 0x000fe2000001002f */
[----:B------:R-:W-:Y:S01]  /*10ad0*/  IMAD.U32 R8, R27, 0x10000, RZ ;  /* 0x000100001b087824 */ /* 0x000fe200078e00ff */
[----:B------:R-:W-:Y:S01]  /*10ae0*/  LOP3.LUT R9, R9, 0xffff0000, RZ, 0xc0, !PT ;  /* 0xffff000009097812 */ /* 0x000fe200078ec0ff */
[----:B------:R-:W-:Y:S01]  /*10af0*/  IMAD.U32 R4, R25, 0x10000, RZ ;  /* 0x0001000019047824 */ /* 0x000fe200078e00ff */
[----:B------:R-:W-:Y:S01]  /*10b00*/  LOP3.LUT R11, R11, 0xffff0000, RZ, 0xc0, !PT ;  /* 0xffff00000b0b7812 */ /* 0x000fe200078ec0ff */
[----:B------:R-:W-:Y:S01]  /*10b10*/  FMUL.FTZ R35, R24, R38 ;  /* 0x0000002618237220 */ /* 0x000fe20000410000 */
[-C--:B------:R-:W-:Y:S01]  /*10b20*/  FMUL.FTZ R47, R26, R40.reuse ;  /* 0x000000281a2f7220 */ /* 0x080fe20000410000 */
[----:B------:R-:W-:Y:S01]  /*10b30*/  LOP3.LUT R29, R29, 0xffff0000, RZ, 0xc0, !PT ;  /* 0xffff00001d1d7812 */ /* 0x000fe200078ec0ff */
[----:B------:R-:W-:Y:S01]  /*10b40*/  FMUL.FTZ R49, R8, R40 ;  /* 0x0000002808317220 */ /* 0x000fe20000410000 */
[----:B------:R-:W-:Y:S01]  /*10b50*/  LOP3.LUT R31, R31, 0xffff0000, RZ, 0xc0, !PT ;  /* 0xffff00001f1f7812 */ /* 0x000fe200078ec0ff */
[C---:B------:R-:W-:Y:S01]  /*10b60*/  FMUL.FTZ R39, R4.reuse, R38 ;  /* 0x0000002604277220 */ /* 0x040fe20000410000 */
[----:B------:R-:W-:Y:S01]  /*10b70*/  LOP3.LUT R25, R25, 0xffff0000, RZ, 0xc0, !PT ;  /* 0xffff000019197812 */ /* 0x000fe200078ec0ff */
[----:B------:R-:W-:Y:S01]  /*10b80*/  FFMA.FTZ R35, R4, R34, -R35 ;  /* 0x0000002204237223 */ /* 0x000fe20000010823 */
[----:B------:R-:W-:Y:S01]  /*10b90*/  LOP3.LUT R27, R27, 0xffff0000, RZ, 0xc0, !PT ;  /* 0xffff00001b1b7812 */ /* 0x000fe200078ec0ff */
[-C--:B------:R-:W-:Y:S01]  /*10ba0*/  FFMA.FTZ R47, R8, R36.reuse, -R47 ;  /* 0x00000024082f7223 */ /* 0x080fe2000001082f */
        /* <DEDUP_REMOVED lines=20> */
.L_x_3809:
[----:B------:R-:W-:Y:S05]  /*10cf0*/  BSYNC B1 ;  /* 0x0000000000017941 */ /* 0x000fea0003800000 */
.L_x_3808:
[----:B------:R-:W-:Y:S05]  /*10d00*/  @P2 BRA `(.L_x_3784) ;  /* 0x0000000400842947 */ /* 0x000fea0003800000 */
[----:B-12---:R-:W-:Y:S01]  /*10d10*/  IMAD.IADD R4, R22, 0x1, R206 ;  /* 0x0000000116047824 */ /* 0x006fe200078e02ce */
        /* <DEDUP_REMOVED lines=55> */
[----:B------:R-:W-:Y:S01]  /*11090*/  FMUL.FTZ R27, R38, R10 ;  /* 0x0000000a261b7220 */ /* 0x000fe20000410000 */
[----:B------:R-:W-:-:S02]  /*110a0*/  IMAD.U32 R8, R15, 0x10000, RZ ;  /* 0x000100000f087824 */ /* 0x000fc400078e00ff */
[C---:B------:R-:W-:Y:S01]  /*110b0*/  FMUL.FTZ R37, R12.reuse, R10 ;  /* 0x0000000a0c257220 */ /* 0x040fe20000410000 */
[----:B------:R-:W-:Y:S02]  /*110c0*/  IMAD.U32 R0, R3, 0x10000, RZ ;  /* 0x0001000003007824 */ /* 0x000fe400078e00ff */
[----:B------:R-:W-:Y:S01]  /*110d0*/  FFMA.FTZ R35, R12, R6, -R27 ;  /* 0x000000060c237223 */ /* 0x000fe2000001081b */
[----:B------:R-:W-:Y:S02]  /*110e0*/  IMAD.U32 R12, R21, 0x10000, RZ ;  /* 0x00010000150c7824 */ /* 0x000fe400078e00ff */
[----:B------:R-:W-:Y:S01]  /*110f0*/  FFMA.FTZ R25, R36, R4, R25 ;  /* 0x0000000424197223 */ /* 0x000fe20000010019 */
[----:B------:R-:W-:Y:S01]  /*11100*/  LOP3.LUT R9, R9, 0xffff0000, RZ, 0xc0, !PT ;  /* 0xffff000009097812 */ /* 0x000fe200078ec0ff */
[----:B------:R-:W-:Y:S01]  /*11110*/  IMAD.U32 R4, R13, 0x10000, RZ ;  /* 0x000100000d047824 */ /* 0x000fe200078e00ff */
[----:B------:R-:W-:Y:S01]  /*11120*/  LOP3.LUT R11, R11, 0xffff0000, RZ, 0xc0, !PT ;  /* 0xffff00000b0b7812 */ /* 0x000fe200078ec0ff */
[----:B------:R-:W-:Y:S01]  /*11130*/  FMUL.FTZ R27, R8, R30 ;  /* 0x0000001e081b7220 */ /* 0x000fe20000410000 */
[----:B------:R-:W-:Y:S01]  /*11140*/  FFMA.FTZ R10, R38, R6, R37 ;  /* 0x00000006260a7223 */ /* 0x000fe20000010025 */
[----:B------:R-:W-:Y:S01]  /*11150*/  LOP3.LUT R15, R15, 0xffff0000, RZ, 0xc0, !PT ;  /* 0xffff00000f0f7812 */ /* 0x000fe200078ec0ff */
[----:B------:R-:W-:Y:S01]  /*11160*/  FMUL.FTZ R31, R0, R30 ;  /* 0x0000001e001f7220 */ /* 0x000fe20000410000 */
[----:B------:R-:W-:Y:S01]  /*11170*/  LOP3.LUT R21, R21, 0xffff0000, RZ, 0xc0, !PT ;  /* 0xffff000015157812 */ /* 0x000fe200078ec0ff */
[----:B------:R-:W-:Y:S01]  /*11180*/  FMUL.FTZ R37, R12, R32 ;  /* 0x000000200c257220 */ /* 0x000fe20000410000 */
[----:B------:R-:W-:Y:S01]  /*11190*/  LOP3.LUT R3, R3, 0xffff0000, RZ, 0xc0, !PT ;  /* 0xffff000003037812 */ /* 0x000fe200078ec0ff */
[-C--:B------:R-:W-:Y:S01]  /*111a0*/  FFMA.FTZ R27, R0, R26.reuse, -R27 ;  /* 0x0000001a001b7223 */ /* 0x080fe2000001081b */
[----:B------:R-:W-:Y:S01]  /*111b0*/  LOP3.LUT R13, R13, 0xffff0000, RZ, 0xc0, !PT ;  /* 0xffff00000d0d7812 */ /* 0x000fe200078ec0ff */
[----:B------:R-:W-:Y:S01]  /*111c0*/  FFMA.FTZ R31, R8, R26, R31 ;  /* 0x0000001a081f7223 */ /* 0x000fe2000001001f */
[C---:B------:R-:W-:Y:S01]  /*111d0*/  FMUL.FTZ R39, R4.reuse, R32 ;  /* 0x0000002004277220 */ /* 0x040fe20000410000 */
[-C--:B------:R-:W-:Y:S01]  /*111e0*/  FFMA.FTZ R37, R4, R28.reuse, -R37 ;  /* 0x0000001c04257223 */ /* 0x080fe20000010825 */
        /* <DEDUP_REMOVED lines=19> */
.L_x_3784:
[----:B------:R-:W-:Y:S05]  /*11320*/  BSYNC B0 ;  /* 0x0000000000007941 */ /* 0x000fea0003800000 */
.L_x_3765:
[----:B------:R-:W-:Y:S01]  /*11330*/  @!PT LDS RZ, [RZ] ;  /* 0x00000000fffff984 */ /* 0x000fe20000000800 */
[----:B------:R-:W-:Y:S01]  /*11340*/  @!PT LDS RZ, [RZ] ;  /* 0x00000000fffff984 */ /* 0x000fe20000000800 */
[----:B------:R-:W-:Y:S01]  /*11350*/  @!PT LDS RZ, [RZ] ;  /* 0x00000000fffff984 */ /* 0x000fe20000000800 */
[----:B------:R-:W-:Y:S01]  /*11360*/  @!PT LDS RZ, [RZ] ;  /* 0x00000000fffff984 */ /* 0x000fe20000000800 */
[----:B------:R5:W-:Y:S06]  /*11370*/  MEMBAR.ALL.CTA ;  /* 0x0000000000007992 */ /* 0x000bec0000008000 */
[----:B-----5:R-:W5:Y:S01]  /*11380*/  FENCE.VIEW.ASYNC.S ;  /* 0x00000000000073c6 */ /* 0x020f620000000000 */
[----:B------:R-:W-:Y:S05]  /*11390*/  WARPSYNC.ALL ;  /* 0x0000000000007948 */ /* 0x000fea0003800000 */
[----:B-----5:R-:W-:Y:S06]  /*113a0*/  BAR.SYNC.DEFER_BLOCKING 0xd, 0x100 ;  /* 0x0344000000007b1d */ /* 0x020fec0000010000 */
.L_x_3763:
[----:B------:R-:W-:-:S13]  /*113b0*/  ISETP.NE.AND P0, PT, R212, 0x3, PT ;  /* 0x00000003d400780c */ /* 0x000fda0003f05270 */
[----:B------:R-:W-:Y:S05]  /*113c0*/  @!P0 BRA `(.L_x_3810) ;  /* 0x0000000000048947 */ /* 0x000fea0003800000 */
[----:B------:R-:W-:Y:S01]  /*113d0*/  BPT.TRAP 0x1 ;  /* 0x000000040000795c */ /* 0x000fe20000300000 */
.L_x_3810:
[----:B0123--:R-:W-:Y:S01]  /*113e0*/  IMAD R10, R217, 0x8, R16 ;  /* 0x00000008d90a7824 */ /* 0x00ffe200078e0210 */
[----:B----4-:R-:W-:-:S04]  /*113f0*/  SHF.L.U32 R3, R218, 0x1f, RZ ;  /* 0x0000001fda037819 */ /* 0x010fc800000006ff */
[----:B------:R0:W1:Y:S01]  /*11400*/  SYNCS.PHASECHK.TRANS64.TRYWAIT P2, [R10+URZ+0x36830], R3 ;  /* 0x036830030a0075a7 */ /* 0x000062000804017f */
[----:B------:R-:W-:Y:S05]  /*11410*/  @!P0 BRA `(.L_x_3811) ;  /* 0x0000000000048947 */ /* 0x000fea0003800000 */
[----:B------:R-:W-:Y:S01]  /*11420*/  BPT.TRAP 0x1 ;  /* 0x000000040000795c */ /* 0x000fe20000300000 */
.L_x_3811:
[----:B------:R-:W2:Y:S01]  /*11430*/  S2R R0, SR_TID.X ;  /* 0x0000000000007919 */ /* 0x000ea20000002100 */
[----:B------:R-:W-:Y:S01]  /*11440*/  IMAD.MOV.U32 R119, RZ, RZ, RZ ;  /* 0x000000ffff777224 */ /* 0x000fe200078e00ff */
[----:B--2---:R-:W-:-:S04]  /*11450*/  LOP3.LUT R0, R0, 0x7f, RZ, 0xc0, !PT ;  /* 0x0000007f00007812 */ /* 0x004fc800078ec0ff */
[----:B------:R-:W-:Y:S01]  /*11460*/  ISETP.NE.AND P1, PT, R0, RZ, PT ;  /* 0x000000ff0000720c */ /* 0x000fe20003f25270 */
[----:B-1----:R-:W-:-:S12]  /*11470*/  @P2 BRA `(.L_x_3812) ;  /* 0x0000000000082947 */ /* 0x002fd80003800000 */
[----:B------:R-:W1:Y:S02]  /*11480*/  SYNCS.PHASECHK.TRANS64.TRYWAIT P2, [R10+URZ+0x36830], R3 ;  /* 0x036830030a0075a7 */ /* 0x000e64000804017f */
[----:B-1----:R-:W-:Y:S05]  /*11490*/  @!P2 BRA `(.L_x_3813) ;  /* 0x0000017c0018a947 */ /* 0x002fea0003800000 */
.L_x_3812:
[----:B------:R-:W-:Y:S05]  /*114a0*/  WARPSYNC.ALL ;  /* 0x0000000000007948 */ /* 0x000fea0003800000 */
[----:B------:R-:W-:Y:S01]  /*114b0*/  VIADD R0, R16, 0x21400 ;  /* 0x0002140010007836 */ /* 0x000fe20000000000 */
[----:B------:R-:W-:Y:S01]  /*114c0*/  R2UR UR20, R2 ;  /* 0x00000000021472ca */ /* 0x000fe200000e0000 */
[----:B01----:R-:W-:Y:S01]  /*114d0*/  IMAD.MOV.U32 R3, RZ, RZ, 0x40000040 ;  /* 0x40000040ff037424 */ /* 0x003fe200078e00ff */
[----:B------:R-:W-:Y:S01]  /*114e0*/  WARPGROUP.ARRIVE ;  /* 0x00000000000079c5 */ /* 0x000fe20000000000 */
[----:B------:R-:W-:Y:S01]  /*114f0*/  UMOV UR5, 0x40000040 ;  /* 0x4000004000057882 */ /* 0x000fe20000000000 */
[----:B------:R-:W-:Y:S01]  /*11500*/  SHF.R.U32.HI R0, RZ, 0x4, R0 ;  /* 0x00000004ff007819 */ /* 0x000fe20000011600 */
[----:B------:R-:W-:Y:S01]  /*11510*/  IMAD.MOV.U32 R5, RZ, RZ, 0x40000040 ;  /* 0x40000040ff057424 */ /* 0x000fe200078e00ff */
[----:B------:R-:W-:Y:S01]  /*11520*/  R2UR UR7, R3 ;  /* 0x00000000030772ca */ /* 0x000fe200000e0000 */
[----:B------:R-:W-:Y:S01]  /*11530*/  UMOV UR23, UR5 ;  /* 0x0000000500177c82 */ /* 0x000fe20008000000 */
[----:B------:R-:W-:Y:S01]  /*11540*/  LOP3.LUT R0, R0, 0x3fff, RZ, 0xc0, !PT ;  /* 0x00003fff00007812 */ /* 0x000fe200078ec0ff */
[----:B------:R-:W-:Y:S01]  /*11550*/  IMAD.U32 R15, RZ, RZ, UR5 ;  /* 0x00000005ff0f7e24 */ /* 0x000fe2000f8e00ff */
[----:B------:R-:W-:Y:S01]  /*11560*/  UMOV UR9, UR23 ;  /* 0x0000001700097c82 */ /* 0x000fe20008000000 */
[----:B------:R-:W-:Y:S01]  /*11570*/  IMAD.MOV.U32 R7, RZ, RZ, 0x40000040 ;  /* 0x40000040ff077424 */ /* 0x000fe200078e00ff */
[----:B------:R-:W-:Y:S01]  /*11580*/  LOP3.LUT R220, R0, 0x10000, RZ, 0xfc, !PT ;  /* 0x0001000000dc7812 */ /* 0x000fe200078efcff */
[----:B------:R-:W-:Y:S01]  /*11590*/  ULOP3.LUT UR20, UR20, 0x10000, URZ, 0xfc, !UPT ;  /* 0x0001000014147892 */ /* 0x000fe2000f8efc3f */
[----:B------:R-:W-:Y:S01]  /*115a0*/  IMAD.MOV.U32 R9, RZ, RZ, 0x40000040 ;  /* 0x40000040ff097424 */ /* 0x000fe200078e00ff */
[----:B------:R-:W-:Y:S01]  /*115b0*/  UMOV UR13, UR23 ;  /* 0x00000017000d7c82 */ /* 0x000fe20008000000 */
[----:B------:R-:W-:Y:S01]  /*115c0*/  R2UR UR11, R7 ;  /* 0x00000000070b72ca */ /* 0x000fe200000e0000 */
[----:B------:R-:W-:Y:S01]  /*115d0*/  IMAD R2, R217, 0xa80, R220 ;  /* 0x00000a80d9027824 */ /* 0x000fe200078e02dc */
[----:B------:R-:W-:Y:S01]  /*115e0*/  UMOV UR17, UR23 ;  /* 0x0000001700117c82 */ /* 0x000fe20008000000 */
[----:B------:R-:W-:Y:S01]  /*115f0*/  R2UR UR19, R9 ;  /* 0x00000000091372ca */ /* 0x000fe200000e0000 */
[----:B------:R-:W-:Y:S01]  /*11600*/  UMOV UR4, UR20 ;  /* 0x0000001400047c82 */ /* 0x000fe20008000000 */
[C---:B------:R-:W-:Y:S01]  /*11610*/  VIADD R4, R2.reuse, 0x80 ;  /* 0x0000008002047836 */ /* 0x040fe20000000000 */
[C---:B------:R-:W-:Y:S01]  /*11620*/  R2UR UR6, R2.reuse ;  /* 0x00000000020672ca */ /* 0x040fe200000e0000 */
[----:B------:R-:W-:Y:S01]  /*11630*/  UMOV UR22, UR4 ;  /* 0x0000000400167c82 */ /* 0x000fe20008000000 */
[----:B------:R-:W-:Y:S01]  /*11640*/  IMAD.U32 R14, RZ, RZ, UR4 ;  /* 0x00000004ff0e7e24 */ /* 0x000fe2000f8e00ff */
[----:B------:R-:W-:Y:S01]  /*11650*/  UMOV UR8, UR22 ;  /* 0x0000001600087c82 */ /* 0x000fe20008000000 */
[C---:B------:R-:W-:Y:S01]  /*11660*/  VIADD R6, R2.reuse, 0x180 ;  /* 0x0000018002067836 */ /* 0x040fe20000000000 */
[----:B------:R-:W-:Y:S01]  /*11670*/  UMOV UR12, UR22 ;  /* 0x00000016000c7c82 */ /* 0x000fe20008000000 */
[----:B------:R-:W-:Y:S01]  /*11680*/  VIADD R8, R2, 0x280 ;  /* 0x0000028002087836 */ /* 0x000fe20000000000 */
[----:B------:R-:W-:Y:S01]  /*11690*/  UMOV UR16, UR22 ;  /* 0x0000001600107c82 */ /* 0x000fe20008000000 */
[----:B------:R-:W-:Y:S01]  /*116a0*/  IMAD.MOV.U32 R7, RZ, RZ, 0x40000040 ;  /* 0x40000040ff077424 */ /* 0x000fe200078e00ff */
[----:B------:R-:W-:Y:S01]  /*116b0*/  R2UR UR10, R6 ;  /* 0x00000000060a72ca */ /* 0x000fe200000e0000 */
[----:B------:R-:W-:Y:S01]  /*116c0*/  VIADD R6, R2, 0x2 ;  /* 0x0000000202067836 */ /* 0x000fe20000000000 */
[----:B------:R-:W-:Y:S01]  /*116d0*/  R2UR UR18, R8 ;  /* 0x00000000081272ca */ /* 0x000fe200000e0000 */
[----:B------:R-:W-:Y:S01]  /*116e0*/  UMOV UR25, 0x40000040 ;  /* 0x4000004000197882 */ /* 0x000fe20000000000 */
[----:B------:R-:W-:Y:S01]  /*116f0*/  HGMMA.64x16x16.F32.BF16 R72, gdesc[UR4], RZ, !UPT, gsb0 ;  /* 0x00200000044879f0 */ /* 0x000fe2000c0018ff */
[----:B------:R-:W-:Y:S01]  /*11700*/  R2UR UR6, R4 ;  /* 0x00000000040672ca */ /* 0x000fe200000e0000 */
[----:B------:R-:W-:Y:S01]  /*11710*/  UMOV UR4, UR22 ;  /* 0x0000001600047c82 */ /* 0x000fe20008000000 */
[----:B------:R-:W-:Y:S01]  /*11720*/  R2UR UR7, R5 ;  /* 0x00000000050772ca */ /* 0x000fe200000e0000 */
[----:B------:R-:W-:Y:S01]  /*11730*/  UMOV UR5, UR23 ;  /* 0x0000001700057c82 */ /* 0x000fe20008000000 */
[----:B------:R-:W-:Y:S01]  /*11740*/  VIADD R4, R2, 0x100 ;  /* 0x0000010002047836 */ /* 0x000fe20000000000 */
[----:B------:R-:W-:Y:S01]  /*11750*/  R2UR UR26, R6 ;  /* 0x00000000061a72ca */ /* 0x000fe200000e0000 */
[----:B------:R-:W-:Y:S01]  /*11760*/  IMAD.MOV.U32 R5, RZ, RZ, 0x40000040 ;  /* 0x40000040ff057424 */ /* 0x000fe200078e00ff */
[----:B------:R-:W-:Y:S01]  /*11770*/  R2UR UR27, R7 ;  /* 0x00000000071b72ca */ /* 0x000fe200000e0000 */
[C---:B------:R-:W-:Y:S01]  /*11780*/  VIADD R6, R2.reuse, 0x102 ;  /* 0x0000010202067836 */ /* 0x040fe20000000000 */
[----:B------:R0:W-:Y:S01]  /*11790*/  STL.64 [R1], R14 ;  /* 0x0000000e01007387 */ /* 0x0001e20000100a00 */
[----:B------:R-:W-:Y:S01]  /*117a0*/  IMAD.MOV.U32 R7, RZ, RZ, 0x40000040 ;  /* 0x40000040ff077424 */ /* 0x000fe200078e00ff */
[----:B------:R-:W-:Y:S01]  /*117b0*/  UIADD3 UR40, UR20, 0x804, URZ ;  /* 0x0000080414287890 */ /* 0x000fe2000fffe03f */
[----:B------:R-:W-:Y:S01]  /*117c0*/  VIADD R8, R2, 0x282 ;  /* 0x0000028202087836 */ /* 0x000fe20000000000 */
[----:B------:R-:W-:Y:S01]  /*117d0*/  UMOV UR41, 0x40000040 ;  /* 0x4000004000297882 */ /* 0x000fe20000000000 */
[----:B------:R-:W-:Y:S01]  /*117e0*/  IMAD.MOV.U32 R9, RZ, RZ, 0x40000040 ;  /* 0x40000040ff097424 */ /* 0x000fe200078e00ff */
[----:B------:R-:W-:Y:S01]  /*117f0*/  UIADD3 UR36, UR20, 0x806, URZ ;  /* 0x0000080614247890 */ /* 0x000fe2000fffe03f */
[----:B------:R-:W-:Y:S01]  /*11800*/  IMAD.MOV.U32 R3, RZ, RZ, 0x40000040 ;  /* 0x40000040ff037424 */ /* 0x000fe200078e00ff */
[----:B------:R-:W-:Y:S01]  /*11810*/  UMOV UR37, 0x40000040 ;  /* 0x4000004000257882 */ /* 0x000fe20000000000 */
[----:B------:R-:W-:Y:S01]  /*11820*/  P2R R12, PR, RZ, 0x2 ;  /* 0x00000002ff0c7803 */ /* 0x000fe20000000000 */
[----:B------:R-:W-:Y:S01]  /*11830*/  BSSY B0, `(.L_x_3814) ;  /* 0x00009d8000007945 */ /* 0x000fe20003800000 */
[----:B------:R-:W-:Y:S01]  /*11840*/  P2R R11, PR, RZ, 0x1 ;  /* 0x00000001ff0b7803 */ /* 0x000fe20000000000 */
[----:B0-----:R-:W-:-:S02]  /*11850*/  IMAD.U32 R15, RZ, RZ, UR25 ;  /* 0x00000019ff0f7e24 */ /* 0x001fc4000f8e00ff */
        /* <DEDUP_REMOVED lines=18> */
[----:B------:R-:W-:Y:S01]  /*11980*/  IMAD.MOV.U32 R86, RZ, RZ, R119 ;  /* 0x000000ffff567224 */ /* 0x000fe200078e0077 */
[----:B------:R-:W-:Y:S01]  /*11990*/  HGMMA.64x16x16.F32.BF16 R64, gdesc[UR4], RZ, !UPT, gsb0 ;  /* 0x00200000044079f0 */ /* 0x000fe2000c0018ff */
[----:B------:R-:W-:Y:S01]  /*119a0*/  R2UR UR6, R4 ;  /* 0x00000000040672ca */ /* 0x000fe200000e0000 */
[----:B------:R-:W-:Y:S01]  /*119b0*/  UMOV UR4, UR22 ;  /* 0x0000001600047c82 */ /* 0x000fe20008000000 */
[----:B------:R-:W-:Y:S01]  /*119c0*/  R2UR UR7, R5 ;  /* 0x00000000050772ca */ /* 0x000fe200000e0000 */
[----:B------:R-:W-:Y:S01]  /*119d0*/  UMOV UR5, UR23 ;  /* 0x0000001700057c82 */ /* 0x000fe20008000000 */
[----:B------:R-:W-:-:S02]  /*119e0*/  VIADD R4, R2, 0x200 ;  /* 0x0000020002047836 */ /* 0x000fc40000000000 */
[----:B------:R-:W-:Y:S02]  /*119f0*/  IMAD.MOV.U32 R5, RZ, RZ, 0x40000040 ;  /* 0x40000040ff057424 */ /* 0x000fe400078e00ff */
[--C-:B------:R-:W-:Y:S01]  /*11a00*/  IMAD.MOV.U32 R84, RZ, RZ, R119.reuse ;  /* 0x000000ffff547224 */ /* 0x100fe200078e0077 */
[----:B------:R-:W-:Y:S01]  /*11a10*/  R2UR UR14, R4 ;  /* 0x00000000040e72ca */ /* 0x000fe200000e0000 */
[----:B------:R-:W-:Y:S01]  /*11a20*/  VIADD R4, R2, 0x300 ;  /* 0x0000030002047836 */ /* 0x000fe20000000000 */
[----:B------:R-:W-:Y:S01]  /*11a30*/  R2UR UR15, R5 ;  /* 0x00000000050f72ca */ /* 0x000fe200000e0000 */
[----:B------:R-:W-:Y:S02]  /*11a40*/  IMAD.MOV.U32 R5, RZ, RZ, 0x40000040 ;  /* 0x40000040ff057424 */ /* 0x000fe400078e00ff */
[--C-:B------:R-:W-:Y:S02]  /*11a50*/  IMAD.MOV.U32 R82, RZ, RZ, R119.reuse ;  /* 0x000000ffff527224 */ /* 0x100fe400078e0077 */
[----:B------:R-:W-:Y:S01]  /*11a60*/  IMAD.MOV.U32 R80, RZ, RZ, R119 ;  /* 0x000000ffff507224 */ /* 0x000fe200078e0077 */
[----:B------:R-:W-:-:S02]  /*11a70*/  WARPGROUP.DEPBAR.LE gsb0, 0x0 ;  /* 0x00008000000079c5 */ /* 0x000fc40000010000 */
[----:B------:R-:W-:-:S06]  /*11a80*/  WARPGROUP.ARRIVE ;  /* 0x00000000000079c5 */ /* 0x000fcc0000000000 */
[----:B------:R-:W-:Y:S01]  /*11a90*/  HGMMA.64x16x16.F32.BF16 R56, gdesc[UR4], RZ, !UPT, gsb0 ;  /* 0x00200000043879f0 */ /* 0x000fe2000c0018ff */
[----:B------:R-:W-:Y:S01]  /*11aa0*/  R2UR UR6, R4 ;  /* 0x00000000040672ca */ /* 0x000fe200000e0000 */
[----:B------:R-:W-:Y:S01]  /*11ab0*/  UMOV UR4, UR22 ;  /* 0x0000001600047c82 */ /* 0x000fe20008000000 */
[----:B------:R-:W-:Y:S01]  /*11ac0*/  R2UR UR7, R5 ;  /* 0x00000000050772ca */ /* 0x000fe200000e0000 */
[----:B------:R-:W-:Y:S01]  /*11ad0*/  UMOV UR5, UR23 ;  /* 0x0000001700057c82 */ /* 0x000fe20008000000 */
[----:B------:R-:W-:Y:S01]  /*11ae0*/  VIADD R4, R2, 0x82 ;  /* 0x0000008202047836 */ /* 0x000fe20000000000 */
[----:B------:R-:W-:Y:S01]  /*11af0*/  UMOV UR23, UR25 ;  /* 0x0000001900177c82 */ /* 0x000fe20008000000 */
[----:B------:R-:W-:Y:S01]  /*11b00*/  IMAD.MOV.U32 R5, RZ, RZ, 0x40000040 ;  /* 0x40000040ff057424 */ /* 0x000fe200078e00ff */
[----:B------:R-:W-:Y:S02]  /*11b10*/  WARPGROUP.DEPBAR.LE gsb0, 0x0 ;  /* 0x00008000000079c5 */ /* 0x000fe40000010000 */
[----:B------:R-:W-:-:S06]  /*11b20*/  WARPGROUP.ARRIVE ;  /* 0x00000000000079c5 */ /* 0x000fcc0000000000 */
[----:B------:R-:W-:Y:S01]  /*11b30*/  HGMMA.64x16x16.F32.BF16 R48, gdesc[UR8], RZ, !UPT, gsb0 ;  /* 0x00200000083079f0 */ /* 0x000fe2000c0018ff */
[----:B------:R-:W-:Y:S01]  /*11b40*/  UIADD3 UR8, UR20, 0x2, URZ ;  /* 0x0000000214087890 */ /* 0x000fe2000fffe03f */
[----:B------:R-:W-:-:S06]  /*11b50*/  UMOV UR9, UR23 ;  /* 0x0000001700097c82 */ /* 0x000fcc0008000000 */
[----:B------:R-:W-:Y:S02]  /*11b60*/  UMOV UR24, UR8 ;  /* 0x0000000800187c82 */ /* 0x000fe40008000000 */
[----:B------:R-:W-:Y:S01]  /*11b70*/  UMOV UR22, UR24 ;  /* 0x0000001800167c82 */ /* 0x000fe20008000000 */
[----:B------:R-:W-:Y:S01]  /*11b80*/  IMAD.U32 R14, RZ, RZ, UR24 ;  /* 0x00000018ff0e7e24 */ /* 0x000fe2000f8e00ff */
[----:B------:R-:W-:-:S04]  /*11b90*/  UMOV UR8, UR22 ;  /* 0x0000001600087c82 */ /* 0x000fc80008000000 */
[----:B------:R0:W-:Y:S01]  /*11ba0*/  STL.64 [R1+0x60], R14 ;  /* 0x0000600e01007387 */ /* 0x0001e20000100a00 */
        /* <DEDUP_REMOVED lines=269> */
[----:B------:R-:W-:Y:S02]  /*12c80*/  UMOV UR17, UR23 ;  /* 0x0000001700117c82 */ /* 0x000fe40008000000 */
        /* <DEDUP_REMOVED lines=11> */
[----:B------:R-:W-:Y:S01]  /*12d40*/  R2UR UR18, R4 ;  /* 0x00000000041272ca */ /* 0x000fe200000e0000 */
[----:B------:R-:W-:Y:S01]  /*12d50*/  UMOV UR4, UR22 ;  /* 0x0000001600047c82 */ /* 0x000fe20008000000 */
[----:B------:R-:W-:Y:S01]  /*12d60*/  R2UR UR19, R5 ;  /* 0x00000000051372ca */ /* 0x000fe200000e0000 */
[----:B------:R-:W-:Y:S01]  /*12d70*/  UMOV UR16, UR22 ;  /* 0x0000001600107c82 */ /* 0x000fe20008000000 */
[----:B------:R-:W-:-:S02]  /*12d80*/  VIADD R4, R2, 0x682 ;  /* 0x0000068202047836 */ /* 0x000fc40000000000 */
[----:B------:R-:W-:Y:S02]  /*12d90*/  IMAD.MOV.U32 R5, RZ, RZ, 0x40000040 ;  /* 0x40000040ff057424 */ /* 0x000fe400078e00ff */
        /* <DEDUP_REMOVED lines=202> */
[----:B------:R-:W-:Y:S01]  /*13a40*/  UMOV UR4, UR22 ;  /* 0x0000001600047c82 */ /* 0x000fe20008000000 */
[----:B------:R-:W-:-:S03]  /*13a50*/  UMOV UR16, UR22 ;  /* 0x0000001600107c82 */ /* 0x000fc60008000000 */
        /* <DEDUP_REMOVED lines=213> */
[----:B------:R-:W-:Y:S01]  /*147b0*/  WARPGROUP.ARRIVE ;  /* 0x00000000000079c5 */ /* 0x000fe20000000000 */
[----:B------:R-:W-:Y:S01]  /*147c0*/  FSEL R81, R72, -INF , P2 ;  /* 0xff80000048517808 */ /* 0x000fe20001000000 */
[--C-:B------:R-:W-:Y:S01]  /*147d0*/  IMAD.MOV.U32 R72, RZ, RZ, R119.reuse ;  /* 0x000000ffff487224 */ /* 0x100fe200078e0077 */
[----:B------:R-:W-:Y:S02]  /*147e0*/  FSEL R6, R73, -INF , P3 ;  /* 0xff80000049067808 */ /* 0x000fe40001800000 */
[----:B------:R-:W-:Y:S01]  /*147f0*/  FSEL R73, R76, -INF , P4 ;  /* 0xff8000004c497808 */ /* 0x000fe20002000000 */
[----:B------:R-:W-:Y:S01]  /*14800*/  HGMMA.64x16x16.F32.BF16 R64, gdesc[UR4], R64, gsb0 ;  /* 0x00200000044079f0 */ /* 0x000fe20008001840 */
[----:B------:R-:W-:Y:S01]  /*14810*/  R2UR UR6, R4 ;  /* 0x00000000040672ca */ /* 0x000fe200000e0000 */
[----:B------:R-:W-:Y:S01]  /*14820*/  UMOV UR4, UR36 ;  /* 0x0000002400047c82 */ /* 0x000fe20008000000 */
[----:B------:R-:W-:Y:S01]  /*14830*/  R2UR UR7, R5 ;  /* 0x00000000050772ca */ /* 0x000fe200000e0000 */
[----:B------:R-:W-:Y:S01]  /*14840*/  UMOV UR5, UR37 ;  /* 0x0000002500057c82 */ /* 0x000fe20008000000 */
[----:B------:R-:W-:Y:S01]  /*14850*/  VIADD R4, R2, 0x886 ;  /* 0x0000088602047836 */ /* 0x000fe20000000000 */
[----:B------:R-:W-:Y:S01]  /*14860*/  FMNMX.FTZ R0, R81, R6, !PT ;  /* 0x0000000651007209 */ /* 0x000fe20007810000 */
[----:B------:R-:W-:Y:S01]  /*14870*/  IMAD.MOV.U32 R5, RZ, RZ, 0x40000040 ;  /* 0x40000040ff057424 */ /* 0x000fe200078e00ff */
[----:B------:R-:W-:Y:S01]  /*14880*/  FSEL R77, R77, -INF , P5 ;  /* 0xff8000004d4d7808 */ /* 0x000fe20002800000 */
[----:B------:R-:W-:Y:S01]  /*14890*/  IMAD.MOV.U32 R76, RZ, RZ, R119 ;  /* 0x000000ffff4c7224 */ /* 0x000fe200078e0077 */
[----:B------:R-:W-:-:S02]  /*148a0*/  FMNMX.FTZ R0, R73, R0, !PT ;  /* 0x0000000049007209 */ /* 0x000fc40007810000 */
[----:B------:R-:W-:Y:S02]  /*148b0*/  FSEL R75, R75, -INF , P3 ;  /* 0xff8000004b4b7808 */ /* 0x000fe40001800000 */
[----:B------:R-:W-:Y:S02]  /*148c0*/  ISETP.GT.AND P3, PT, R8, 0x11, PT ;  /* 0x000000110800780c */ /* 0x000fe40003f64270 */
[----:B------:R-:W-:Y:S02]  /*148d0*/  FMNMX.FTZ R0, R77, R0, !PT ;  /* 0x000000004d007209 */ /* 0x000fe40007810000 */
[----:B------:R-:W-:Y:S01]  /*148e0*/  FSEL R9, R78, -INF , P4 ;  /* 0xff8000004e097808 */ /* 0x000fe20002000000 */
[----:B------:R-:W-:Y:S01]  /*148f0*/  IMAD.MOV.U32 R78, RZ, RZ, R119 ;  /* 0x000000ffff4e7224 */ /* 0x000fe200078e0077 */
[----:B------:R-:W-:Y:S02]  /*14900*/  ISETP.GT.AND P4, PT, R8, 0x18, PT ;  /* 0x000000180800780c */ /* 0x000fe40003f84270 */
[----:B------:R-:W-:-:S02]  /*14910*/  FSEL R79, R79, -INF , P5 ;  /* 0xff8000004f4f7808 */ /* 0x000fc40002800000 */
[----:B------:R-:W-:Y:S02]  /*14920*/  ISETP.GT.AND P5, PT, R8, 0x19, PT ;  /* 0x000000190800780c */ /* 0x000fe40003fa4270 */
[----:B------:R-:W-:Y:S01]  /*14930*/  FSEL R7, R74, -INF , P2 ;  /* 0xff8000004a077808 */ /* 0x000fe20001000000 */
[--C-:B------:R-:W-:Y:S01]  /*14940*/  IMAD.MOV.U32 R74, RZ, RZ, R119.reuse ;  /* 0x000000ffff4a7224 */ /* 0x100fe200078e0077 */
[----:B------:R-:W-:Y:S01]  /*14950*/  ISETP.GT.AND P2, PT, R8, 0x20, PT ;  /* 0x000000200800780c */ /* 0x000fe20003f44270 */
[----:B------:R-:W-:Y:S02]  /*14960*/  WARPGROUP.DEPBAR.LE gsb0, 0x0 ;  /* 0x00008000000079c5 */ /* 0x000fe40000010000 */
[----:B------:R-:W-:Y:S01]  /*14970*/  WARPGROUP.ARRIVE ;  /* 0x00000000000079c5 */ /* 0x000fe20000000000 */
[----:B------:R-:W-:Y:S01]  /*14980*/  FSEL R89, R64, -INF , P6 ;  /* 0xff80000040597808 */ /* 0x000fe20003000000 */
[----:B------:R-:W-:Y:S01]  /*14990*/  IMAD.MOV.U32 R64, RZ, RZ, R119 ;  /* 0x000000ffff407224 */ /* 0x000fe200078e0077 */
[----:B------:R-:W-:-:S02]  /*149a0*/  FSEL R65, R65, -INF , P3 ;  /* 0xff80000041417808 */ /* 0x000fc40001800000 */
[----:B------:R-:W-:Y:S01]  /*149b0*/  FMNMX.FTZ R0, R89, R0, !PT ;  /* 0x0000000059007209 */ /* 0x000fe20007810000 */
[----:B------:R-:W-:Y:S01]  /*149c0*/  HGMMA.64x16x16.F32.BF16 R56, gdesc[UR4], R56, gsb0 ;  /* 0x00200000043879f0 */ /* 0x000fe20008001838 */
[----:B------:R-:W-:Y:S01]  /*149d0*/  R2UR UR6, R4 ;  /* 0x00000000040672ca */ /* 0x000fe200000e0000 */
[----:B------:R-:W-:Y:S01]  /*149e0*/  UMOV UR4, UR36 ;  /* 0x0000002400047c82 */ /* 0x000fe20008000000 */
[----:B------:R-:W-:Y:S01]  /*149f0*/  R2UR UR7, R5 ;  /* 0x00000000050772ca */ /* 0x000fe200000e0000 */
[----:B------:R-:W-:Y:S01]  /*14a00*/  UMOV UR5, UR37 ;  /* 0x0000002500057c82 */ /* 0x000fe20008000000 */
[----:B------:R-:W-:Y:S01]  /*14a10*/  VIADD R4, R2, 0x986 ;  /* 0x0000098602047836 */ /* 0x000fe20000000000 */
[----:B------:R-:W-:Y:S01]  /*14a20*/  FSEL R85, R68, -INF , P4 ;  /* 0xff80000044557808 */ /* 0x000fe20002000000 */
[----:B------:R-:W-:Y:S01]  /*14a30*/  IMAD.MOV.U32 R5, RZ, RZ, 0x40000040 ;  /* 0x40000040ff057424 */ /* 0x000fe200078e00ff */
[----:B------:R-:W-:Y:S01]  /*14a40*/  FMNMX.FTZ R0, R65, R0, !PT ;  /* 0x0000000041007209 */ /* 0x000fe20007810000 */
[----:B------:R-:W-:Y:S01]  /*14a50*/  VIADD R2, R2, 0xa06 ;  /* 0x00000a0602027836 */ /* 0x000fe20000000000 */
[----:B------:R-:W-:Y:S01]  /*14a60*/  R2UR UR10, R4 ;  /* 0x00000000040a72ca */ /* 0x000fe200000e0000 */
[----:B------:R-:W-:Y:S01]  /*14a70*/  IMAD.MOV.U32 R68, RZ, RZ, R119 ;  /* 0x000000ffff447224 */ /* 0x000fe200078e0077 */
[----:B------:R-:W-:-:S02]  /*14a80*/  R2UR UR11, R5 ;  /* 0x00000000050b72ca */ /* 0x000fc400000e0000 */
[----:B------:R-:W-:Y:S02]  /*14a90*/  FSEL R69, R69, -INF , P5 ;  /* 0xff80000045457808 */ /* 0x000fe40002800000 */
        /* <DEDUP_REMOVED lines=8> */
[----:B------:R-:W-:Y:S01]  /*14b20*/  ISETP.GT.AND P3, PT, R8, 0x30, PT ;  /* 0x000000300800780c */ /* 0x000fe20003f64270 */
[----:B------:R-:W-:Y:S02]  /*14b30*/  WARPGROUP.DEPBAR.LE gsb0, 0x0 ;  /* 0x00008000000079c5 */ /* 0x000fe40000010000 */
[----:B------:R-:W-:Y:S01]  /*14b40*/  WARPGROUP.ARRIVE ;  /* 0x00000000000079c5 */ /* 0x000fe20000000000 */
[----:B------:R-:W-:Y:S01]  /*14b50*/  FSEL R83, R56, -INF , P2 ;  /* 0xff80000038537808 */ /* 0x000fe20001000000 */
[--C-:B------:R-:W-:Y:S01]  /*14b60*/  IMAD.MOV.U32 R56, RZ, RZ, R119.reuse ;  /* 0x000000ffff387224 */ /* 0x100fe200078e0077 */
[----:B------:R-:W-:Y:S01]  /*14b70*/  FSEL R87, R60, -INF , P5 ;  /* 0xff8000003c577808 */ /* 0x000fe20002800000 */
[--C-:B------:R-:W-:Y:S01]  /*14b80*/  IMAD.MOV.U32 R60, RZ, RZ, R119.reuse ;  /* 0x000000ffff3c7224 */ /* 0x100fe200078e0077 */
[----:B------:R-:W-:Y:S01]  /*14b90*/  FMNMX.FTZ R0, R83, R0, !PT ;  /* 0x0000000053007209 */ /* 0x000fe20007810000 */
[----:B------:R-:W-:Y:S01]  /*14ba0*/  HGMMA.64x16x16.F32.BF16 R48, gdesc[UR4], R48, gsb0 ;  /* 0x00200000043079f0 */ /* 0x000fe20008001830 */
[----:B------:R-:W-:Y:S01]  /*14bb0*/  R2UR UR7, R3 ;  /* 0x00000000030772ca */ /* 0x000fe200000e0000 */
[----:B------:R-:W-:Y:S01]  /*14bc0*/  UMOV UR4, UR36 ;  /* 0x0000002400047c82 */ /* 0x000fe20008000000 */
[----:B------:R-:W-:Y:S01]  /*14bd0*/  R2UR UR6, R2 ;  /* 0x00000000020672ca */ /* 0x000fe200000e0000 */
[----:B------:R-:W-:Y:S01]  /*14be0*/  UMOV UR5, UR37 ;  /* 0x0000002500057c82 */ /* 0x000fe20008000000 */
[----:B------:R-:W-:Y:S01]  /*14bf0*/  FSEL R3, R66, -INF , P6 ;  /* 0xff80000042037808 */ /* 0x000fe20003000000 */
[----:B------:R-:W-:Y:S01]  /*14c00*/  IMAD.MOV.U32 R66, RZ, RZ, R119 ;  /* 0x000000ffff427224 */ /* 0x000fe200078e0077 */
[----:B------:R-:W-:-:S02]  /*14c10*/  ISETP.GT.AND P6, PT, R8, 0x21, PT ;  /* 0x000000210800780c */ /* 0x000fc40003fc4270 */
[----:B------:R-:W-:Y:S02]  /*14c20*/  FSEL R93, R61, -INF , P4 ;  /* 0xff8000003d5d7808 */ /* 0x000fe40002000000 */
[----:B------:R-:W-:Y:S02]  /*14c30*/  FSEL R57, R57, -INF , P6 ;  /* 0xff80000039397808 */ /* 0x000fe40003000000 */
[----:B0-----:R-:W-:Y:S01]  /*14c40*/  FSEL R15, R58, -INF , P2 ;  /* 0xff8000003a0f7808 */ /* 0x001fe20001000000 */
[----:B------:R-:W-:Y:S01]  /*14c50*/  IMAD.MOV.U32 R58, RZ, RZ, R119 ;  /* 0x000000ffff3a7224 */ /* 0x000fe200078e0077 */
[----:B------:R-:W-:Y:S02]  /*14c60*/  FMNMX.FTZ R0, R57, R0, !PT ;  /* 0x0000000039007209 */ /* 0x000fe40007810000 */
[----:B------:R-:W-:Y:S02]  /*14c70*/  ISETP.GT.AND P2, PT, R8, 0x31, PT ;  /* 0x000000310800780c */ /* 0x000fe40003f44270 */
[----:B------:R-:W-:-:S02]  /*14c80*/  FMNMX.FTZ R0, R87, R0, !PT ;  /* 0x0000000057007209 */ /* 0x000fc40007810000 */
[----:B------:R-:W-:Y:S02]  /*14c90*/  FSEL R59, R59, -INF , P6 ;  /* 0xff8000003b3b7808 */ /* 0x000fe40003000000 */
[----:B------:R-:W-:Y:S02]  /*14ca0*/  FMNMX.FTZ R0, R93, R0, !PT ;  /* 0x000000005d007209 */ /* 0x000fe40007810000 */
[----:B------:R-:W-:Y:S02]  /*14cb0*/  ISETP.GT.AND P6, PT, R8, 0x38, PT ;  /* 0x000000380800780c */ /* 0x000fe40003fc4270 */
        /* <DEDUP_REMOVED lines=14> */
[----:B------:R-:W-:-:S02]  /*14da0*/  FMNMX.FTZ R0, R61, R0, !PT ;  /* 0x000000003d007209 */ /* 0x000fc40007810000 */
[----:B------:R-:W-:Y:S02]  /*14db0*/  FSEL R53, R53, -INF , P5 ;  /* 0xff80000035357808 */ /* 0x000fe40002800000 */
[----:B------:R-:W-:Y:S02]  /*14dc0*/  FMNMX.FTZ R0, R95, R0, !PT ;  /* 0x000000005f007209 */ /* 0x000fe40007810000 */
[----:B------:R-:W-:Y:S01]  /*14dd0*/  FSEL R49, R50, -INF , P3 ;  /* 0xff80000032317808 */ /* 0x000fe20001800000 */
[----:B------:R-:W-:Y:S01]  /*14de0*/  IMAD.MOV.U32 R50, RZ, RZ, R119 ;  /* 0x000000ffff327224 */ /* 0x000fe200078e0077 */
[----:B------:R-:W-:Y:S02]  /*14df0*/  ISETP.GT.AND P3, PT, R8, 0x41, PT ;  /* 0x000000410800780c */ /* 0x000fe40003f64270 */
[----:B------:R-:W-:Y:S02]  /*14e00*/  FMNMX.FTZ R0, R53, R0, !PT ;  /* 0x0000000035007209 */ /* 0x000fe40007810000 */
        /* <DEDUP_REMOVED lines=10> */
[----:B------:R-:W-:Y:S01]  /*14eb0*/  FSEL R101, R44, -INF , P2 ;  /* 0xff8000002c657808 */ /* 0x000fe20001000000 */
[----:B------:R-:W-:Y:S01]  /*14ec0*/  IMAD.MOV.U32 R44, RZ, RZ, R119 ;  /* 0x000000ffff2c7224 */ /* 0x000fe200078e0077 */
[----:B------:R-:W-:Y:S02]  /*14ed0*/  FMNMX.FTZ R0, R99, R0, !PT ;  /* 0x0000000063007209 */ /* 0x000fe40007810000 */
[----:B------:R-:W-:Y:S02]  /*14ee0*/  FSEL R103, R45, -INF , P1 ;  /* 0xff8000002d677808 */ /* 0x000fe40000800000 */
[----:B------:R-:W-:Y:S02]  /*14ef0*/  FMNMX.FTZ R0, R101, R0, !PT ;  /* 0x0000000065007209 */ /* 0x000fe40007810000 */
[----:B------:R-:W-:-:S02]  /*14f00*/  ISETP.GT.AND P1, PT, R8, 0x51, PT ;  /* 0x000000510800780c */ /* 0x000fc40003f24270 */
[----:B------:R-:W-:Y:S02]  /*14f10*/  FMNMX.FTZ R0, R103, R0, !PT ;  /* 0x0000000067007209 */ /* 0x000fe40007810000 */
[----:B------:R-:W-:Y:S02]  /*14f20*/  FSEL R43, R43, -INF , P3 ;  /* 0xff8000002b2b7808 */ /* 0x000fe40001800000 */
[----:B------:R-:W-:Y:S02]  /*14f30*/  ISETP.GT.AND P3, PT, R8, 0x60, PT ;  /* 0x000000600800780c */ /* 0x000fe40003f64270 */
[----:B------:R-:W-:Y:S01]  /*14f40*/  FSEL R45, R42, -INF , P4 ;  /* 0xff8000002a2d7808 */ /* 0x000fe20002000000 */
[--C-:B------:R-:W-:Y:S01]  /*14f50*/  IMAD.MOV.U32 R42, RZ, RZ, R119.reuse ;  /* 0x000000ffff2a7224 */ /* 0x100fe200078e0077 */
[----:B------:R-:W-:Y:S02]  /*14f60*/  ISETP.GT.AND P4, PT, R8, 0x61, PT ;  /* 0x000000610800780c */ /* 0x000fe40003f84270 */
[----:B------:R-:W-:Y:S01]  /*14f70*/  FSEL R41, R54, -INF , P6 ;  /* 0xff80000036297808 */ /* 0x000fe20003000000 */
[----:B------:R-:W-:Y:S01]  /*14f80*/  IMAD.MOV.U32 R54, RZ, RZ, R119 ;  /* 0x000000ffff367224 */ /* 0x000fe200078e0077 */
[----:B------:R-:W-:-:S02]  /*14f90*/  ISETP.GT.AND P6, PT, R8, 0x69, PT ;  /* 0x000000690800780c */ /* 0x000fc40003fc4270 */
[----:B------:R-:W-:Y:S01]  /*14fa0*/  P2R R40, PR, RZ, 0x2 ;  /* 0x00000002ff287803 */ /* 0x000fe20000000000 */
        /* <DEDUP_REMOVED lines=8> */
[----:B------:R-:W-:Y:S01]  /*15030*/  FSEL R33, R46, -INF , P2 ;  /* 0xff8000002e217808 */ /* 0x000fe20001000000 */
[----:B------:R-:W-:Y:S01]  /*15040*/  IMAD.MOV.U32 R46, RZ, RZ, R119 ;  /* 0x000000ffff2e7224 */ /* 0x000fe200078e0077 */
        /* <DEDUP_REMOVED lines=23> */
[----:B------:R-:W-:Y:S01]  /*151c0*/  ISETP.NE.AND P1, PT, R40, RZ, PT ;  /* 0x000000ff2800720c */ /* 0x000fe20003f25270 */
[----:B------:R-:W-:Y:S01]  /*151d0*/  IMAD.MOV.U32 R40, RZ, RZ, R119 ;  /* 0x000000ffff287224 */ /* 0x000fe200078e0077 */
[----:B------:R-:W-:Y:S01]  /*151e0*/  FSEL R29, R38, -INF , P0 ;  /* 0xff800000261d7808 */ /* 0x000fe20000000000 */
[----:B------:R-:W0:Y:S01]  /*151f0*/  SHFL.BFLY PT, R5, R4, 0x2, 0x1f ;  /* 0x0c401f0004057f89 */ /* 0x000e2200000e0000 */
[----:B------:R-:W-:Y:S02]  /*15200*/  FSEL R35, R35, -INF , P1 ;  /* 0xff80000023237808 */ /* 0x000fe40000800000 */
[----:B------:R-:W-:-:S02]  /*15210*/  FSEL R27, R27, -INF , P4 ;  /* 0xff8000001b1b7808 */ /* 0x000fc40002000000 */
[----:B------:R-:W-:Y:S02]  /*15220*/  ISETP.NE.AND P0, PT, R11, RZ, PT ;  /* 0x000000ff0b00720c */ /* 0x000fe40003f05270 */
[----:B------:R-:W-:Y:S02]  /*15230*/  ISETP.NE.AND P1, PT, R12, RZ, PT ;  /* 0x000000ff0c00720c */ /* 0x000fe40003f25270 */
        /* <DEDUP_REMOVED lines=32> */
[----:B------:R-:W-:Y:S01]  /*15440*/  MUFU.EX2 R200, R200 ;  /* 0x000000c800c87308 */ /* 0x000fe20000000800 */
[----:B------:R-:W-:Y:S01]  /*15450*/  FSEL R61, R31, -INF , P6 ;  /* 0xff8000001f3d7808 */ /* 0x000fe20003000000 */
[--C-:B------:R-:W-:Y:S01]  /*15460*/  FFMA.FTZ R93, R93, R0, -R2.reuse ;  /* 0x000000005d5d7223 */ /* 0x100fe20000010802 */
[----:B------:R-:W-:Y:S01]  /*15470*/  FMNMX.FTZ R4, R45, R4, !PT ;  /* 0x000000042d047209 */ /* 0x000fe20007810000 */
[-CC-:B------:R-:W-:Y:S01]  /*15480*/  FFMA.FTZ R196, R89, R0.reuse, -R2.reuse ;  /* 0x0000000059c47223 */ /* 0x180fe20000010802 */
[-CC-:B------:R-:W-:Y:S01]  /*15490*/  FFMA.FTZ R198, R85, R0.reuse, -R2.reuse ;  /* 0x0000000055c67223 */ /* 0x180fe20000010802 */
[--C-:B------:R-:W-:Y:S01]  /*154a0*/  FFMA.FTZ R192, R83, R0, -R2.reuse ;  /* 0x0000000053c07223 */ /* 0x100fe20000010802 */
[----:B------:R-:W-:Y:S01]  /*154b0*/  FMNMX.FTZ R4, R43, R4, !PT ;  /* 0x000000042b047209 */ /* 0x000fe20007810000 */
[----:B------:R-:W-:Y:S01]  /*154c0*/  MUFU.EX2 R31, R6 ;  /* 0x00000006001f7308 */ /* 0x000fe20000000800 */
[-CC-:B------:R-:W-:Y:S01]  /*154d0*/  FFMA.FTZ R65, R65, R0.reuse, -R2.reuse ;  /* 0x0000000041417223 */ /* 0x180fe20000010802 */
[--C-:B------:R-:W-:Y:S01]  /*154e0*/  FFMA.FTZ R69, R69, R0, -R2.reuse ;  /* 0x0000000045457223 */ /* 0x100fe20000010802 */
[----:B------:R-:W-:Y:S01]  /*154f0*/  FMNMX.FTZ R4, R33, R4, !PT ;  /* 0x0000000421047209 */ /* 0x000fe20007810000 */
[-CC-:B------:R-:W-:Y:S01]  /*15500*/  FFMA.FTZ R57, R57, R0.reuse, -R2.reuse ;  /* 0x0000000039397223 */ /* 0x180fe20000010802 */
[-CC-:B------:R-:W-:Y:S01]  /*15510*/  FFMA.FTZ R190, R95, R0.reuse, -R2.reuse ;  /* 0x000000005fbe7223 */ /* 0x180fe20000010802 */
[--C-:B------:R-:W-:Y:S01]  /*15520*/  FFMA.FTZ R53, R53, R0, -R2.reuse ;  /* 0x0000000035357223 */ /* 0x100fe20000010802 */
[----:B------:R-:W-:Y:S01]  /*15530*/  FMNMX.FTZ R4, R47, R4, !PT ;  /* 0x000000042f047209 */ /* 0x000fe20007810000 */
[----:B------:R-:W0:Y:S01]  /*15540*/  MUFU.EX2 R11, R11 ;  /* 0x0000000b000b7308 */ /* 0x000e220000000800 */
[-CC-:B------:R-:W-:Y:S01]  /*15550*/  FFMA.FTZ R184, R97, R0.reuse, -R2.reuse ;  /* 0x0000000061b87223 */ /* 0x180fe20000010802 */
[--C-:B------:R-:W-:Y:S01]  /*15560*/  FFMA.FTZ R83, R99, R0, -R2.reuse ;  /* 0x0000000063537223 */ /* 0x100fe20000010802 */
[----:B------:R-:W-:Y:S01]  /*15570*/  FMNMX.FTZ R4, R25, R4, !PT ;  /* 0x0000000419047209 */ /* 0x000fe20007810000 */
[-CC-:B------:R-:W-:Y:S01]  /*15580*/  FFMA.FTZ R186, R101, R0.reuse, -R2.reuse ;  /* 0x0000000065ba7223 */ /* 0x180fe20000010802 */
[-CC-:B------:R-:W-:Y:S01]  /*15590*/  FFMA.FTZ R85, R103, R0.reuse, -R2.reuse ;  /* 0x0000000067557223 */ /* 0x180fe20000010802 */
[--C-:B------:R-:W-:Y:S01]  /*155a0*/  FFMA.FTZ R180, R105, R0, -R2.reuse ;  /* 0x0000000069b47223 */ /* 0x100fe20000010802 */
[----:B------:R-:W-:Y:S01]  /*155b0*/  FMNMX.FTZ R4, R35, R4, !PT ;  /* 0x0000000423047209 */ /* 0x000fe20007810000 */
[----:B------:R-:W1:Y:S01]  /*155c0*/  MUFU.EX2 R202, R202 ;  /* 0x000000ca00ca7308 */ /* 0x000e620000000800 */
[-CC-:B------:R-:W-:Y:S01]  /*155d0*/  FFMA.FTZ R182, R109, R0.reuse, -R2.reuse ;  /* 0x000000006db67223 */ /* 0x180fe20000010802 */
[--C-:B------:R-:W-:Y:S01]  /*155e0*/  FFMA.FTZ R89, R111, R0, -R2.reuse ;  /* 0x000000006f597223 */ /* 0x100fe20000010802 */
[----:B------:R-:W-:Y:S01]  /*155f0*/  FMNMX.FTZ R4, R29, R4, !PT ;  /* 0x000000041d047209 */ /* 0x000fe20007810000 */
[-CC-:B------:R-:W-:Y:S01]  /*15600*/  FFMA.FTZ R176, R113, R0.reuse, -R2.reuse ;  /* 0x0000000071b07223 */ /* 0x180fe20000010802 */
[-CC-:B------:R-:W-:Y:S01]  /*15610*/  FFMA.FTZ R117, R117, R0.reuse, -R2.reuse ;  /* 0x0000000075757223 */ /* 0x180fe20000010802 */
[----:B------:R-:W-:Y:S01]  /*15620*/  FFMA.FTZ R178, R115, R0, -R2 ;  /* 0x0000000073b27223 */ /* 0x000fe20000010802 */
[----:B------:R-:W-:Y:S01]  /*15630*/  FMNMX.FTZ R4, R73, R4, !PT ;  /* 0x0000000449047209 */ /* 0x000fe20007810000 */
[----:B------:R-:W2:Y:S01]  /*15640*/  MUFU.EX2 R37, R37 ;  /* 0x0000002500257308 */ /* 0x000ea20000000800 */
[----:B------:R-:W-:-:S02]  /*15650*/  IMAD.MOV.U32 R115, RZ, RZ, R119 ;  /* 0x000000ffff737224 */ /* 0x000fc400078e0077 */
[----:B------:R-:W-:Y:S01]  /*15660*/  FMNMX.FTZ R4, R77, R4, !PT ;  /* 0x000000044d047209 */ /* 0x000fe20007810000 */
[--C-:B------:R-:W-:Y:S02]  /*15670*/  IMAD.MOV.U32 R113, RZ, RZ, R119.reuse ;  /* 0x000000ffff717224 */ /* 0x100fe400078e0077 */
[--C-:B------:R-:W-:Y:S01]  /*15680*/  IMAD.MOV.U32 R111, RZ, RZ, R119.reuse ;  /* 0x000000ffff6f7224 */ /* 0x100fe200078e0077 */
[----:B------:R-:W-:Y:S01]  /*15690*/  FMNMX.FTZ R4, R27, R4, !PT ;  /* 0x000000041b047209 */ /* 0x000fe20007810000 */
[----:B------:R3:W-:Y:S01]  /*156a0*/  MUFU.EX2 R39, R93 ;  /* 0x0000005d00277308 */ /* 0x0007e20000000800 */
[--C-:B------:R-:W-:Y:S02]  /*156b0*/  IMAD.MOV.U32 R109, RZ, RZ, R119.reuse ;  /* 0x000000ffff6d7224 */ /* 0x100fe400078e0077 */
[----:B------:R-:W-:Y:S01]  /*156c0*/  FMNMX.FTZ R4, R81, R4, !PT ;  /* 0x0000000451047209 */ /* 0x000fe20007810000 */
[--C-:B------:R-:W-:Y:S02]  /*156d0*/  IMAD.MOV.U32 R105, RZ, RZ, R119.reuse ;  /* 0x000000ffff697224 */ /* 0x100fe400078e0077 */
[--C-:B------:R-:W-:Y:S01]  /*156e0*/  IMAD.MOV.U32 R103, RZ, RZ, R119.reuse ;  /* 0x000000ffff677224 */ /* 0x100fe200078e0077 */
[----:B------:R-:W-:Y:S01]  /*156f0*/  FMNMX.FTZ R4, R61, R4, !PT ;  /* 0x000000043d047209 */ /* 0x000fe20007810000 */
[----:B------:R-:W4:Y:S01]  /*15700*/  MUFU.EX2 R196, R196 ;  /* 0x000000c400c47308 */ /* 0x000f220000000800 */
[----:B---3--:R-:W-:Y:S01]  /*15710*/  FFMA.FTZ R93, R121, R0, -R2 ;  /* 0x00000000795d7223 */ /* 0x008fe20000010802 */
[----:B------:R-:W-:-:S02]  /*15720*/  IMAD.MOV.U32 R101, RZ, RZ, R119 ;  /* 0x000000ffff657224 */ /* 0x000fc400078e0077 */
[----:B------:R-:W3:Y:S01]  /*15730*/  SHFL.BFLY PT, R87, R4, 0x2, 0x1f ;  /* 0x0c401f0004577f89 */ /* 0x000ee200000e0000 */
[--C-:B------:R-:W-:Y:S02]  /*15740*/  IMAD.MOV.U32 R99, RZ, RZ, R119.reuse ;  /* 0x000000ffff637224 */ /* 0x100fe400078e0077 */
[--C-:B------:R-:W-:Y:S01]  /*15750*/  IMAD.MOV.U32 R97, RZ, RZ, R119.reuse ;  /* 0x000000ffff617224 */ /* 0x100fe200078e0077 */
[----:B------:R-:W5:Y:S01]  /*15760*/  MUFU.EX2 R65, R65 ;  /* 0x0000004100417308 */ /* 0x000f620000000800 */
[----:B------:R-:W-:-:S07]  /*15770*/  IMAD.MOV.U32 R95, RZ, RZ, R119 ;  /* 0x000000ffff5f7224 */ /* 0x000fce00078e0077 */
[----:B------:R-:W5:Y:S08]  /*15780*/  MUFU.EX2 R198, R198 ;  /* 0x000000c600c67308 */ /* 0x000f700000000800 */
[----:B------:R-:W5:Y:S01]  /*15790*/  MUFU.EX2 R69, R69 ;  /* 0x0000004500457308 */ /* 0x000f620000000800 */
[----:B---3--:R-:W-:Y:S01]  /*157a0*/  FMNMX.FTZ R6, R4, R87, !PT ;  /* 0x0000005704067209 */ /* 0x008fe20007810000 */
[----:B------:R-:W-:Y:S01]  /*157b0*/  FFMA.FTZ R87, R107, R0, -R2 ;  /* 0x000000006b577223 */ /* 0x000fe20000010802 */
[----:B------:R-:W-:-:S05]  /*157c0*/  IMAD.MOV.U32 R107, RZ, RZ, R119 ;  /* 0x000000ffff6b7224 */ /* 0x000fca00078e0077 */
[----:B------:R-:W-:Y:S01]  /*157d0*/  MUFU.EX2 R192, R192 ;  /* 0x000000c000c07308 */ /* 0x000fe20000000800 */
[----:B------:R-:W3:Y:S07]  /*157e0*/  SHFL.BFLY PT, R91, R6, 0x1, 0x1f ;  /* 0x0c201f00065b7f89 */ /* 0x000eee00000e0000 */
[----:B------:R-:W-:Y:S08]  /*157f0*/  MUFU.EX2 R57, R57 ;  /* 0x0000003900397308 */ /* 0x000ff00000000800 */
[----:B------:R-:W-:Y:S08]  /*15800*/  MUFU.EX2 R194, R194 ;  /* 0x000000c200c27308 */ /* 0x000ff00000000800 */
[----:B------:R-:W-:Y:S01]  /*15810*/  MUFU.EX2 R188, R188 ;  /* 0x000000bc00bc7308 */ /* 0x000fe20000000800 */
[----:B---3--:R-:W-:-:S04]  /*15820*/  FMNMX.FTZ R4, R6, R91, !PT ;  /* 0x0000005b06047209 */ /* 0x008fc80007810000 */
[C---:B------:R-:W-:Y:S01]  /*15830*/  FSETP.NEU.FTZ.AND P2, PT, R4.reuse, -INF , PT ;  /* 0xff8000000400780b */ /* 0x040fe20003f5d000 */
[----:B------:R-:W-:Y:S02]  /*15840*/  FMUL.FTZ R24, R4, R0 ;  /* 0x0000000004187220 */ /* 0x000fe40000410000 */
[----:B------:R-:W-:Y:S03]  /*15850*/  MUFU.EX2 R190, R190 ;  /* 0x000000be00be7308 */ /* 0x000fe60000000800 */
[----:B------:R-:W-:-:S05]  /*15860*/  FSEL R24, R24, RZ, P2 ;  /* 0x000000ff18187208 */ /* 0x000fca0001000000 */
        /* <DEDUP_REMOVED lines=8> */
[----:B-1----:R-:W-:Y:S01]  /*158f0*/  FADD.FTZ R30, R202, R3 ;  /* 0x00000003ca1e7221 */ /* 0x002fe20000010000 */
[-CC-:B------:R-:W-:Y:S01]  /*15900*/  FFMA.FTZ R199, R13, R0.reuse, -R24.reuse ;  /* 0x000000000dc77223 */ /* 0x180fe20000010818 */
[-CC-:B------:R-:W-:Y:S01]  /*15910*/  FFMA.FTZ R12, R71, R0.reuse, -R24.reuse ;  /* 0x00000000470c7223 */ /* 0x180fe20000010818 */
[-C--:B------:R-:W-:Y:S01]  /*15920*/  FFMA.FTZ R193, R15, R0.reuse, -R24 ;  /* 0x000000000fc17223 */ /* 0x080fe20000010818 */
[----:B--2---:R-:W-:Y:S01]  /*15930*/  FADD.FTZ R3, R37, R30 ;  /* 0x0000001e25037221 */ /* 0x004fe20000010000 */
[-CC-:B------:R-:W-:Y:S01]  /*15940*/  FFMA.FTZ R14, R59, R0.reuse, -R24.reuse ;  /* 0x000000003b0e7223 */ /* 0x180fe20000010818 */
[----:B------:R-:W0:Y:S01]  /*15950*/  MUFU.EX2 R2, R2 ;  /* 0x0000000200027308 */ /* 0x000e220000000800 */
[-CC-:B------:R-:W-:Y:S01]  /*15960*/  FFMA.FTZ R195, R21, R0.reuse, -R24.reuse ;  /* 0x0000000015c37223 */ /* 0x180fe20000010818 */
[----:B----4-:R-:W-:Y:S01]  /*15970*/  FADD.FTZ R30, R196, R3 ;  /* 0x00000003c41e7221 */ /* 0x010fe20000010000 */
[-CC-:B------:R-:W-:Y:S01]  /*15980*/  FFMA.FTZ R20, R63, R0.reuse, -R24.reuse ;  /* 0x000000003f147223 */ /* 0x180fe20000010818 */
[-CC-:B------:R-:W-:Y:S01]  /*15990*/  FFMA.FTZ R189, R49, R0.reuse, -R24.reuse ;  /* 0x0000000031bd7223 */ /* 0x180fe20000010818 */
[-C--:B------:R-:W-:Y:S01]  /*159a0*/  FFMA.FTZ R26, R51, R0.reuse, -R24 ;  /* 0x00000000331a7223 */ /* 0x080fe20000010818 */
[----:B-----5:R-:W-:Y:S01]  /*159b0*/  FADD.FTZ R3, R65, R30 ;  /* 0x0000001e41037221 */ /* 0x020fe20000010000 */
[-CC-:B------:R-:W-:Y:S01]  /*159c0*/  FFMA.FTZ R191, R41, R0.reuse, -R24.reuse ;  /* 0x0000000029bf7223 */ /* 0x180fe20000010818 */
[----:B------:R-:W1:Y:S01]  /*159d0*/  MUFU.EX2 R203, R203 ;  /* 0x000000cb00cb7308 */ /* 0x000e620000000800 */
[-CC-:B------:R-:W-:Y:S01]  /*159e0*/  FFMA.FTZ R28, R55, R0.reuse, -R24.reuse ;  /* 0x00000000371c7223 */ /* 0x180fe20000010818 */
[----:B------:R-:W-:Y:S01]  /*159f0*/  FADD.FTZ R34, R198, R3 ;  /* 0x00000003c6227221 */ /* 0x000fe20000010000 */
[-CC-:B------:R-:W-:Y:S01]  /*15a00*/  FFMA.FTZ R185, R45, R0.reuse, -R24.reuse ;  /* 0x000000002db97223 */ /* 0x180fe20000010818 */
[-CC-:B------:R-:W-:Y:S01]  /*15a10*/  FFMA.FTZ R30, R43, R0.reuse, -R24.reuse ;  /* 0x000000002b1e7223 */ /* 0x180fe20000010818 */
[-C--:B------:R-:W-:Y:S01]  /*15a20*/  FFMA.FTZ R187, R33, R0.reuse, -R24 ;  /* 0x0000000021bb7223 */ /* 0x080fe20000010818 */
[----:B------:R-:W-:Y:S01]  /*15a30*/  FADD.FTZ R7, R69, R34 ;  /* 0x0000002245077221 */ /* 0x000fe20000010000 */
[-C--:B------:R-:W-:Y:S01]  /*15a40*/  FFMA.FTZ R47, R47, R0.reuse, -R24 ;  /* 0x000000002f2f7223 */ /* 0x080fe20000010818 */
[----:B------:R-:W2:Y:S01]  /*15a50*/  MUFU.EX2 R6, R6 ;  /* 0x0000000600067308 */ /* 0x000ea20000000800 */
[----:B0-----:R-:W-:Y:S01]  /*15a60*/  FADD.FTZ R32, R201, R2 ;  /* 0x00000002c9207221 */ /* 0x001fe20000010000 */
[----:B------:R-:W-:Y:S01]  /*15a70*/  FADD.FTZ R34, R192, R7 ;  /* 0x00000007c0227221 */ /* 0x000fe20000010000 */
[-CC-:B------:R-:W-:Y:S01]  /*15a80*/  FFMA.FTZ R181, R25, R0.reuse, -R24.reuse ;  /* 0x0000000019b57223 */ /* 0x180fe20000010818 */
[-CC-:B------:R-:W-:Y:S01]  /*15a90*/  FFMA.FTZ R35, R35, R0.reuse, -R24.reuse ;  /* 0x0000000023237223 */ /* 0x180fe20000010818 */
[-C--:B------:R-:W-:Y:S01]  /*15aa0*/  FFMA.FTZ R29, R29, R0.reuse, -R24 ;  /* 0x000000001d1d7223 */ /* 0x080fe20000010818 */
[----:B------:R-:W-:Y:S01]  /*15ab0*/  FADD.FTZ R7, R57, R34 ;  /* 0x0000002239077221 */ /* 0x000fe20000010000 */
[-C--:B------:R-:W-:Y:S01]  /*15ac0*/  FFMA.FTZ R73, R73, R0.reuse, -R24 ;  /* 0x0000000049497223 */ /* 0x080fe20000010818 */
[----:B------:R-:W0:Y:S01]  /*15ad0*/  MUFU.EX2 R197, R197 ;  /* 0x000000c500c57308 */ /* 0x000e220000000800 */
[----:B-1----:R-:W-:Y:S01]  /*15ae0*/  FADD.FTZ R3, R203, R32 ;  /* 0x00000020cb037221 */ /* 0x002fe20000010000 */
[----:B------:R-:W-:Y:S01]  /*15af0*/  FADD.FTZ R34, R194, R7 ;  /* 0x00000007c2227221 */ /* 0x000fe20000010000 */
[-CC-:B------:R-:W-:Y:S01]  /*15b00*/  FFMA.FTZ R77, R77, R0.reuse, -R24.reuse ;  /* 0x000000004d4d7223 */ /* 0x180fe20000010818 */
[-CC-:B------:R-:W-:Y:S01]  /*15b10*/  FFMA.FTZ R27, R27, R0.reuse, -R24.reuse ;  /* 0x000000001b1b7223 */ /* 0x180fe20000010818 */
[-C--:B------:R-:W-:Y:S01]  /*15b20*/  FFMA.FTZ R81, R81, R0.reuse, -R24 ;  /* 0x0000000051517223 */ /* 0x080fe20000010818 */
[----:B------:R-:W-:Y:S01]  /*15b30*/  FADD.FTZ R9, R39, R34 ;  /* 0x0000002227097221 */ /* 0x000fe20000010000 */
[----:B------:R-:W-:Y:S01]  /*15b40*/  FFMA.FTZ R61, R61, R0, -R24 ;  /* 0x000000003d3d7223 */ /* 0x000fe20000010818 */
[----:B------:R-:W1:Y:S01]  /*15b50*/  MUFU.EX2 R8, R8 ;  /* 0x0000000800087308 */ /* 0x000e620000000800 */
[----:B--2---:R-:W-:Y:S01]  /*15b60*/  FADD.FTZ R32, R6, R3 ;  /* 0x0000000306207221 */ /* 0x004fe20000010000 */
[----:B------:R-:W-:Y:S01]  /*15b70*/  FADD.FTZ R34, R188, R9 ;  /* 0x00000009bc227221 */ /* 0x000fe20000010000 */
[----:B------:R-:W-:Y:S01]  /*15b80*/  F2FP.BF16.F32.PACK_AB R203, R6, R203 ;  /* 0x000000cb06cb723e */ /* 0x000fe200000010ff */
[----:B------:R-:W-:Y:S01]  /*15b90*/  IMAD.MOV.U32 R79, RZ, RZ, R119 ;  /* 0x000000ffff4f7224 */ /* 0x000fe200078e0077 */
[----:B------:R-:W-:Y:S01]  /*15ba0*/  F2FP.BF16.F32.PACK_AB R201, R2, R201 ;  /* 0x000000c902c9723e */ /* 0x000fe200000010ff */
[----:B------:R-:W-:Y:S01]  /*15bb0*/  FADD.FTZ R9, R31, R34 ;  /* 0x000000221f097221 */ /* 0x000fe20000010000 */
[----:B------:R-:W-:Y:S01]  /*15bc0*/  F2FP.BF16.F32.PACK_AB R202, R37, R202 ;  /* 0x000000ca25ca723e */ /* 0x000fe200000010ff */
[----:B------:R-:W2:Y:S01]  /*15bd0*/  MUFU.EX2 R199, R199 ;  /* 0x000000c700c77308 */ /* 0x000ea20000000800 */
[----:B0-----:R-:W-:Y:S01]  /*15be0*/  FADD.FTZ R3, R197, R32 ;  /* 0x00000020c5037221 */ /* 0x001fe20000010000 */
[----:B------:R-:W-:Y:S01]  /*15bf0*/  FADD.FTZ R34, R190, R9 ;  /* 0x00000009be227221 */ /* 0x000fe20000010000 */
[----:B------:R-:W-:Y:S01]  /*15c00*/  F2FP.BF16.F32.PACK_AB R196, R65, R196 ;  /* 0x000000c441c4723e */ /* 0x000fe200000010ff */
[--C-:B------:R-:W-:Y:S01]  /*15c10*/  IMAD.MOV.U32 R75, RZ, RZ, R119.reuse ;  /* 0x000000ffff4b7224 */ /* 0x100fe200078e0077 */
[----:B------:R-:W-:Y:S01]  /*15c20*/  F2FP.BF16.F32.PACK_AB R198, R69, R198 ;  /* 0x000000c645c6723e */ /* 0x000fe200000010ff */
[----:B------:R-:W-:Y:S01]  /*15c30*/  IMAD.MOV.U32 R71, RZ, RZ, R119 ;  /* 0x000000ffff477224 */ /* 0x000fe200078e0077 */
[----:B------:R-:W-:Y:S01]  /*15c40*/  F2FP.BF16.F32.PACK_AB R192, R57, R192 ;  /* 0x000000c039c0723e */ /* 0x000fe200000010ff */
[----:B------:R-:W0:Y:S01]  /*15c50*/  MUFU.EX2 R12, R12 ;  /* 0x0000000c000c7308 */ /* 0x000e220000000800 */
[----:B-1----:R-:W-:Y:S01]  /*15c60*/  FADD.FTZ R32, R8, R3 ;  /* 0x0000000308207221 */ /* 0x002fe20000010000 */
[----:B------:R-:W-:Y:S01]  /*15c70*/  @!P1 VIADD R3, R10, 0x36840 ;  /* 0x000368400a039836 */ /* 0x000fe20000000000 */
[----:B------:R-:W-:Y:S01]  /*15c80*/  F2FP.BF16.F32.PACK_AB R194, R39, R194 ;  /* 0x000000c227c2723e */ /* 0x000fe200000010ff */
[--C-:B------:R-:W-:Y:S01]  /*15c90*/  IMAD.MOV.U32 R69, RZ, RZ, R119.reuse ;  /* 0x000000ffff457224 */ /* 0x100fe200078e0077 */
[----:B------:R-:W-:Y:S01]  /*15ca0*/  F2FP.BF16.F32.PACK_AB R188, R31, R188 ;  /* 0x000000bc1fbc723e */ /* 0x000fe200000010ff */
[----:B------:R-:W-:Y:S01]  /*15cb0*/  IMAD.MOV.U32 R67, RZ, RZ, R119 ;  /* 0x000000ffff437224 */ /* 0x000fe200078e0077 */
[----:B------:R-:W-:Y:S01]  /*15cc0*/  @!P1 PRMT R3, RZ, 0x654, R3 ;  /* 0x00000654ff039816 */ /* 0x000fe20000000003 */
[----:B------:R-:W1:Y:S01]  /*15cd0*/  MUFU.EX2 R193, R193 ;  /* 0x000000c100c17308 */ /* 0x000e620000000800 */
[----:B--2---:R-:W-:Y:S01]  /*15ce0*/  FADD.FTZ R7, R199, R32 ;  /* 0x00000020c7077221 */ /* 0x004fe20000010000 */
[----:B------:R-:W-:Y:S01]  /*15cf0*/  F2FP.BF16.F32.PACK_AB R200, R11, R200 ;  /* 0x000000c80bc8723e */ /* 0x000fe200000010ff */
[----:B------:R2:W-:Y:S01]  /*15d00*/  @!P1 SYNCS.ARRIVE.TRANS64.RED.A1T0 RZ, [R3+URZ], RZ ;  /* 0x000000ff03ff99a7 */ /* 0x0005e2000810043f */
[----:B------:R-:W-:Y:S01]  /*15d10*/  F2FP.BF16.F32.PACK_AB R197, R8, R197 ;  /* 0x000000c508c5723e */ /* 0x000fe200000010ff */
[----:B------:R-:W-:-:S02]  /*15d20*/  IMAD.MOV.U32 R65, RZ, RZ, R119 ;  /* 0x000000ffff417224 */ /* 0x000fc400078e0077 */
[----:B------:R-:W-:Y:S01]  /*15d30*/  IMAD.MOV.U32 R63, RZ, RZ, R119 ;  /* 0x000000ffff3f7224 */ /* 0x000fe200078e0077 */
[----:B------:R-:W3:Y:S01]  /*15d40*/  MUFU.EX2 R14, R14 ;  /* 0x0000000e000e7308 */ /* 0x000ee20000000800 */
[C---:B0-----:R-:W-:Y:S01]  /*15d50*/  FADD.FTZ R32, R12.reuse, R7 ;  /* 0x000000070c207221 */ /* 0x041fe20000010000 */
[----:B------:R-:W-:Y:S01]  /*15d60*/  F2FP.BF16.F32.PACK_AB R199, R12, R199 ;  /* 0x000000c70cc7723e */ /* 0x000fe200000010ff */
[--C-:B------:R-:W-:Y:S02]  /*15d70*/  IMAD.MOV.U32 R59, RZ, RZ, R119.reuse ;  /* 0x000000ffff3b7224 */ /* 0x100fe400078e0077 */
[--C-:B------:R-:W-:Y:S02]  /*15d80*/  IMAD.MOV.U32 R57, RZ, RZ, R119.reuse ;  /* 0x000000ffff397224 */ /* 0x100fe400078e0077 */
[--C-:B------:R-:W-:Y:S01]  /*15d90*/  IMAD.MOV.U32 R55, RZ, RZ, R119.reuse ;  /* 0x000000ffff377224 */ /* 0x100fe200078e0077 */
[----:B------:R-:W2:Y:S01]  /*15da0*/  MUFU.EX2 R195, R195 ;  /* 0x000000c300c37308 */ /* 0x000ea20000000800 */
[----:B-1----:R-:W-:Y:S01]  /*15db0*/  FADD.FTZ R7, R193, R32 ;  /* 0x00000020c1077221 */ /* 0x002fe20000010000 */
[----:B------:R-:W-:-:S02]  /*15dc0*/  IMAD.MOV.U32 R51, RZ, RZ, R119 ;  /* 0x000000ffff337224 */ /* 0x000fc400078e0077 */
[--C-:B------:R-:W-:Y:S02]  /*15dd0*/  IMAD.MOV.U32 R49, RZ, RZ, R119.reuse ;  /* 0x000000ffff317224 */ /* 0x100fe400078e0077 */
[----:B------:R-:W-:Y:S02]  /*15de0*/  IMAD.MOV.U32 R45, RZ, RZ, R119 ;  /* 0x000000ffff2d7224 */ /* 0x000fe400078e0077 */
[----:B------:R-:W0:Y:S01]  /*15df0*/  MUFU.EX2 R53, R53 ;  /* 0x0000003500357308 */ /* 0x000e220000000800 */
[C---:B---3--:R-:W-:Y:S01]  /*15e00*/  FADD.FTZ R32, R14.reuse, R7 ;  /* 0x000000070e207221 */ /* 0x048fe20000010000 */
[----:B------:R-:W-:Y:S01]  /*15e10*/  F2FP.BF16.F32.PACK_AB R193, R14, R193 ;  /* 0x000000c10ec1723e */ /* 0x000fe200000010ff */
[--C-:B------:R-:W-:Y:S02]  /*15e20*/  IMAD.MOV.U32 R43, RZ, RZ, R119.reuse ;  /* 0x000000ffff2b7224 */ /* 0x100fe400078e0077 */
[--C-:B------:R-:W-:Y:S02]  /*15e30*/  IMAD.MOV.U32 R41, RZ, RZ, R119.reuse ;  /* 0x000000ffff297224 */ /* 0x100fe400078e0077 */
[--C-:B------:R-:W-:Y:S01]  /*15e40*/  IMAD.MOV.U32 R39, RZ, RZ, R119.reuse ;  /* 0x000000ffff277224 */ /* 0x100fe200078e0077 */
[----:B------:R-:W1:Y:S01]  /*15e50*/  MUFU.EX2 R20, R20 ;  /* 0x0000001400147308 */ /* 0x000e620000000800 */
[----:B--2---:R-:W-:Y:S01]  /*15e60*/  FADD.FTZ R3, R195, R32 ;  /* 0x00000020c3037221 */ /* 0x004fe20000010000 */
[----:B------:R-:W-:-:S02]  /*15e70*/  IMAD.MOV.U32 R37, RZ, RZ, R119 ;  /* 0x000000ffff257224 */ /* 0x000fc400078e0077 */
[--C-:B------:R-:W-:Y:S02]  /*15e80*/  IMAD.MOV.U32 R33, RZ, RZ, R119.reuse ;  /* 0x000000ffff217224 */ /* 0x100fe400078e0077 */
[--C-:B------:R-:W-:Y:S02]  /*15e90*/  IMAD.MOV.U32 R31, RZ, RZ, R119.reuse ;  /* 0x000000ffff1f7224 */ /* 0x100fe400078e0077 */
[----:B------:R-:W2:Y:S01]  /*15ea0*/  MUFU.EX2 R184, R184 ;  /* 0x000000b800b87308 */ /* 0x000ea20000000800 */
[C---:B0-----:R-:W-:Y:S01]  /*15eb0*/  FADD.FTZ R7, R53.reuse, R34 ;  /* 0x0000002235077221 */ /* 0x041fe20000010000 */
[----:B------:R-:W-:Y:S01]  /*15ec0*/  F2FP.BF16.F32.PACK_AB R190, R53, R190 ;  /* 0x000000be35be723e */ /* 0x000fe200000010ff */
[--C-:B------:R-:W-:Y:S02]  /*15ed0*/  IMAD.MOV.U32 R53, RZ, RZ, R119.reuse ;  /* 0x000000ffff357224 */ /* 0x100fe400078e0077 */
[----:B------:R-:W-:-:S03]  /*15ee0*/  IMAD.MOV.U32 R25, RZ, RZ, R119 ;  /* 0x000000ffff197224 */ /* 0x000fc600078e0077 */
        /* <DEDUP_REMOVED lines=14> */
[----:B------:R-:W-:-:S05]  /*15fd0*/  IMAD.MOV.U32 R26, RZ, RZ, R119 ;  /* 0x000000ffff1a7224 */ /* 0x000fca00078e0077 */
[----:B------:R-:W2:Y:S01]  /*15fe0*/  MUFU.EX2 R85, R85 ;  /* 0x0000005500557308 */ /* 0x000ea20000000800 */
[----:B0-----:R-:W-:-:S07]  /*15ff0*/  FADD.FTZ R36, R186, R7 ;  /* 0x00000007ba247221 */ /* 0x001fce0000010000 */
[----:B------:R-:W0:Y:S01]  /*16000*/  MUFU.EX2 R28, R28 ;  /* 0x0000001c001c7308 */ /* 0x000e220000000800 */
[----:B-1----:R-:W-:-:S07]  /*16010*/  FADD.FTZ R3, R191, R34 ;  /* 0x00000022bf037221 */ /* 0x002fce0000010000 */
[----:B------:R-:W1:Y:S01]  /*16020*/  MUFU.EX2 R180, R180 ;  /* 0x000000b400b47308 */ /* 0x000e620000000800 */
[C---:B--2---:R-:W-:Y:S01]  /*16030*/  FADD.FTZ R7, R85.reuse, R36 ;  /* 0x0000002455077221 */ /* 0x044fe20000010000 */
[----:B------:R-:W-:Y:S01]  /*16040*/  F2FP.BF16.F32.PACK_AB R186, R85, R186 ;  /* 0x000000ba55ba723e */ /* 0x000fe200000010ff */
[----:B------:R-:W-:-:S05]  /*16050*/  IMAD.MOV.U32 R85, RZ, RZ, R119 ;  /* 0x000000ffff557224 */ /* 0x000fca00078e0077 */
[----:B------:R-:W2:Y:S01]  /*16060*/  MUFU.EX2 R185, R185 ;  /* 0x000000b900b97308 */ /* 0x000ea20000000800 */
[C---:B0-----:R-:W-:Y:S01]  /*16070*/  FADD.FTZ R34, R28.reuse, R3 ;  /* 0x000000031c227221 */ /* 0x041fe20000010000 */
[----:B------:R-:W-:Y:S01]  /*16080*/  F2FP.BF16.F32.PACK_AB R191, R28, R191 ;  /* 0x000000bf1cbf723e */ /* 0x000fe200000010ff */
[----:B------:R-:W-:-:S05]  /*16090*/  IMAD.MOV.U32 R28, RZ, RZ, R119 ;  /* 0x000000ffff1c7224 */ /* 0x000fca00078e0077 */
[----:B------:R-:W0:Y:S01]  /*160a0*/  MUFU.EX2 R87, R87 ;  /* 0x0000005700577308 */ /* 0x000e220000000800 */
[----:B-1----:R-:W-:-:S07]  /*160b0*/  FADD.FTZ R36, R180, R7 ;  /* 0x00000007b4247221 */ /* 0x002fce0000010000 */
        /* <DEDUP_REMOVED lines=9> */
[----:B------:R-:W-:-:S05]  /*16150*/  IMAD.MOV.U32 R30, RZ, RZ, R119 ;  /* 0x000000ffff1e7224 */ /* 0x000fca00078e0077 */
[----:B------:R-:W1:Y:S01]  /*16160*/  MUFU.EX2 R89, R89 ;  /* 0x0000005900597308 */ /* 0x000e620000000800 */
[----:B--2---:R-:W-:-:S07]  /*16170*/  FADD.FTZ R36, R182, R7 ;  /* 0x00000007b6247221 */ /* 0x004fce0000010000 */
[----:B------:R2:W3:Y:S01]  /*16180*/  MUFU.EX2 R10, R47 ;  /* 0x0000002f000a7308 */ /* 0x0004e20000000800 */
[----:B0-----:R-:W-:-:S07]  /*16190*/  FADD.FTZ R3, R187, R34 ;  /* 0x00000022bb037221 */ /* 0x001fce0000010000 */
[----:B------:R-:W0:Y:S01]  /*161a0*/  MUFU.EX2 R181, R181 ;  /* 0x000000b500b57308 */ /* 0x000e220000000800 */
[C---:B-1----:R-:W-:Y:S01]  /*161b0*/  FADD.FTZ R7, R89.reuse, R36 ;  /* 0x0000002459077221 */ /* 0x042fe20000010000 */
[----:B------:R-:W-:Y:S01]  /*161c0*/  F2FP.BF16.F32.PACK_AB R182, R89, R182 ;  /* 0x000000b659b6723e */ /* 0x000fe200000010ff */
[--C-:B------:R-:W-:Y:S02]  /*161d0*/  IMAD.MOV.U32 R89, RZ, RZ, R119.reuse ;  /* 0x000000ffff597224 */ /* 0x100fe400078e0077 */
[----:B--2---:R-:W-:-:S03]  /*161e0*/  IMAD.MOV.U32 R47, RZ, RZ, R119 ;  /* 0x000000ffff2f7224 */ /* 0x004fc600078e0077 */
[----:B------:R1:W2:Y:S01]  /*161f0*/  MUFU.EX2 R32, R35 ;  /* 0x0000002300207308 */ /* 0x0002a20000000800 */
[C---:B---3--:R-:W-:Y:S01]  /*16200*/  FADD.FTZ R36, R10.reuse, R3 ;  /* 0x000000030a247221 */ /* 0x048fe20000010000 */
[----:B------:R-:W-:-:S06]  /*16210*/  F2FP.BF16.F32.PACK_AB R187, R10, R187 ;  /* 0x000000bb0abb723e */ /* 0x000fcc00000010ff */
[----:B------:R-:W3:Y:S01]  /*16220*/  MUFU.EX2 R29, R29 ;  /* 0x0000001d001d7308 */ /* 0x000ee20000000800 */
[----:B0-----:R-:W-:Y:S01]  /*16230*/  FADD.FTZ R3, R181, R36 ;  /* 0x00000024b5037221 */ /* 0x001fe20000010000 */
[----:B-1----:R-:W-:-:S06]  /*16240*/  IMAD.MOV.U32 R35, RZ, RZ, R119 ;  /* 0x000000ffff237224 */ /* 0x002fcc00078e0077 */
[----:B------:R0:W1:Y:S01]  /*16250*/  MUFU.EX2 R24, R73 ;  /* 0x0000004900187308 */ /* 0x0000620000000800 */
[C---:B--2---:R-:W-:Y:S01]  /*16260*/  FADD.FTZ R36, R32.reuse, R3 ;  /* 0x0000000320247221 */ /* 0x044fe20000010000 */
[----:B------:R-:W-:Y:S01]  /*16270*/  F2FP.BF16.F32.PACK_AB R181, R32, R181 ;  /* 0x000000b520b5723e */ /* 0x000fe200000010ff */
[----:B------:R-:W-:-:S05]  /*16280*/  IMAD.MOV.U32 R32, RZ, RZ, R119 ;  /* 0x000000ffff207224 */ /* 0x000fca00078e0077 */
[----:B------:R-:W2:Y:S01]  /*16290*/  MUFU.EX2 R77, R77 ;  /* 0x0000004d004d7308 */ /* 0x000ea20000000800 */
[----:B---3--:R-:W-:Y:S01]  /*162a0*/  FADD.FTZ R3, R29, R36 ;  /* 0x000000241d037221 */ /* 0x008fe20000010000 */
[----:B0-----:R-:W-:-:S06]  /*162b0*/  IMAD.MOV.U32 R73, RZ, RZ, R119 ;  /* 0x000000ffff497224 */ /* 0x001fcc00078e0077 */
[----:B------:R0:W3:Y:S01]  /*162c0*/  MUFU.EX2 R34, R27 ;  /* 0x0000001b00227308 */ /* 0x0000e20000000800 */
[C---:B-1----:R-:W-:Y:S01]  /*162d0*/  FADD.FTZ R36, R24.reuse, R3 ;  /* 0x0000000318247221 */ /* 0x042fe20000010000 */
[----:B------:R-:W-:Y:S01]  /*162e0*/  F2FP.BF16.F32.PACK_AB R183, R24, R29 ;  /* 0x0000001d18b7723e */ /* 0x000fe200000010ff */
[--C-:B------:R-:W-:Y:S02]  /*162f0*/  IMAD.MOV.U32 R29, RZ, RZ, R119.reuse ;  /* 0x000000ffff1d7224 */ /* 0x100fe400078e0077 */
[----:B------:R-:W-:-:S03]  /*16300*/  IMAD.MOV.U32 R24, RZ, RZ, R119 ;  /* 0x000000ffff187224 */ /* 0x000fc600078e0077 */
[----:B------:R-:W1:Y:S01]  /*16310*/  MUFU.EX2 R81, R81 ;  /* 0x0000005100517308 */ /* 0x000e620000000800 */
[----:B--2---:R-:W-:Y:S01]  /*16320*/  FADD.FTZ R3, R77, R36 ;  /* 0x000000244d037221 */ /* 0x004fe20000010000 */
[--C-:B------:R-:W-:Y:S02]  /*16330*/  IMAD.MOV.U32 R36, RZ, RZ, R119.reuse ;  /* 0x000000ffff247224 */ /* 0x100fe400078e0077 */
[----:B0-----:R-:W-:-:S04]  /*16340*/  IMAD.MOV.U32 R27, RZ, RZ, R119 ;  /* 0x000000ffff1b7224 */ /* 0x001fc800078e0077 */
[----:B------:R-:W0:Y:S01]  /*16350*/  MUFU.EX2 R176, R176 ;  /* 0x000000b000b07308 */ /* 0x000e220000000800 */
[C---:B---3--:R-:W-:Y:S01]  /*16360*/  FADD.FTZ R6, R34.reuse, R3 ;  /* 0x0000000322067221 */ /* 0x048fe20000010000 */
[----:B------:R-:W-:Y:S01]  /*16370*/  F2FP.BF16.F32.PACK_AB R177, R34, R77 ;  /* 0x0000004d22b1723e */ /* 0x000fe200000010ff */
[--C-:B------:R-:W-:Y:S02]  /*16380*/  IMAD.MOV.U32 R77, RZ, RZ, R119.reuse ;  /* 0x000000ffff4d7224 */ /* 0x100fe400078e0077 */
[----:B------:R-:W-:-:S03]  /*16390*/  IMAD.MOV.U32 R34, RZ, RZ, R119 ;  /* 0x000000ffff227224 */ /* 0x000fc600078e0077 */
[----:B------:R2:W3:Y:S01]  /*163a0*/  MUFU.EX2 R91, R117 ;  /* 0x00000075005b7308 */ /* 0x0004e20000000800 */
[----:B-1----:R-:W-:Y:S01]  /*163b0*/  FADD.FTZ R3, R81, R6 ;  /* 0x0000000651037221 */ /* 0x002fe20000010000 */
[----:B------:R-:W-:-:S05]  /*163c0*/  VIADD R6, R153, 0xfffffffe ;  /* 0xfffffffe99067836 */ /* 0x000fca0000000000 */
[----:B------:R-:W-:Y:S01]  /*163d0*/  ISETP.GE.AND P2, PT, R6, R219, PT ;  /* 0x000000db0600720c */ /* 0x000fe20003f46270 */
[----:B------:R-:W1:Y:S01]  /*163e0*/  MUFU.EX2 R178, R178 ;  /* 0x000000b200b27308 */ /* 0x000e620000000800 */
[----:B0-----:R-:W-:Y:S01]  /*163f0*/  FADD.FTZ R38, R176, R7 ;  /* 0x00000007b0267221 */ /* 0x001fe20000010000 */
[----:B--2---:R-:W-:-:S06]  /*16400*/  IMAD.MOV.U32 R117, RZ, RZ, R119 ;  /* 0x000000ffff757224 */ /* 0x004fcc00078e0077 */
[----:B------:R-:W0:Y:S01]  /*16410*/  MUFU.EX2 R93, R93 ;  /* 0x0000005d005d7308 */ /* 0x000e220000000800 */
[C---:B---3--:R-:W-:Y:S01]  /*16420*/  FADD.FTZ R7, R91.reuse, R38 ;  /* 0x000000265b077221 */ /* 0x048fe20000010000 */
[----:B------:R-:W-:Y:S01]  /*16430*/  F2FP.BF16.F32.PACK_AB R176, R91, R176 ;  /* 0x000000b05bb0723e */ /* 0x000fe200000010ff */
[----:B------:R-:W-:-:S05]  /*16440*/  IMAD.MOV.U32 R91, RZ, RZ, R119 ;  /* 0x000000ffff5b7224 */ /* 0x000fca00078e0077 */
[----:B------:R2:W3:Y:S01]  /*16450*/  MUFU.EX2 R2, R61 ;  /* 0x0000003d00027308 */ /* 0x0004e20000000800 */
[----:B-1----:R-:W-:-:S04]  /*16460*/  FADD.FTZ R38, R178, R7 ;  /* 0x00000007b2267221 */ /* 0x002fc80000010000 */
[C---:B0-----:R-:W-:Y:S01]  /*16470*/  FADD.FTZ R15, R93.reuse, R38 ;  /* 0x000000265d0f7221 */ /* 0x041fe20000010000 */
[----:B------:R-:W-:Y:S01]  /*16480*/  F2FP.BF16.F32.PACK_AB R178, R93, R178 ;  /* 0x000000b25db2723e */ /* 0x000fe200000010ff */
[--C-:B------:R-:W-:Y:S02]  /*16490*/  IMAD.MOV.U32 R93, RZ, RZ, R119.reuse ;  /* 0x000000ffff5d7224 */ /* 0x100fe400078e0077 */
[--C-:B--2---:R-:W-:Y:S02]  /*164a0*/  IMAD.MOV.U32 R61, RZ, RZ, R119.reuse ;  /* 0x000000ffff3d7224 */ /* 0x104fe400078e0077 */
[----:B------:R-:W-:Y:S02]  /*164b0*/  IMAD.MOV.U32 R38, RZ, RZ, R119 ;  /* 0x000000ffff267224 */ /* 0x000fe400078e0077 */
[C---:B---3--:R-:W-:Y:S01]  /*164c0*/  FADD.FTZ R14, R2.reuse, R3 ;  /* 0x00000003020e7221 */ /* 0x048fe20000010000 */
[----:B------:R-:W-:Y:S01]  /*164d0*/  F2FP.BF16.F32.PACK_AB R179, R2, R81 ;  /* 0x0000005102b3723e */ /* 0x000fe200000010ff */
[----:B------:R-:W-:-:S02]  /*164e0*/  IMAD.MOV.U32 R2, RZ, RZ, 0x3f800000 ;  /* 0x3f800000ff027424 */ /* 0x000fc400078e00ff */
[----:B------:R-:W-:Y:S02]  /*164f0*/  IMAD.MOV.U32 R3, RZ, RZ, 0x3f800000 ;  /* 0x3f800000ff037424 */ /* 0x000fe400078e00ff */
        /* <DEDUP_REMOVED lines=54> */
[----:B------:R-:W-:-:S07]  /*16860*/  CS2R R24, SRZ ;  /* 0x0000000000187805 */ /* 0x000fce000001ff00 */
.L_x_3826:
        /* <DEDUP_REMOVED lines=8> */
.L_x_3816:
[----:B------:R-:W-:Y:S01]  /*168f0*/  IMAD R11, R0, 0x8, R16 ;  /* 0x00000008000b7824 */ /* 0x000fe200078e0210 */
[----:B------:R-:W-:-:S04]  /*16900*/  SHF.L.U32 R4, R218, 0x1f, RZ ;  /* 0x0000001fda047819 */ /* 0x000fc800000006ff */
[----:B------:R0:W1:Y:S01]  /*16910*/  SYNCS.PHASECHK.TRANS64.TRYWAIT P2, [R11+URZ+0x36830], R4 ;  /* 0x036830040b0075a7 */ /* 0x000062000804017f */
[----:B------:R-:W-:Y:S05]  /*16920*/  @!P0 BRA `(.L_x_3817) ;  /* 0x0000000000048947 */ /* 0x000fea0003800000 */
[----:B------:R-:W-:Y:S01]  /*16930*/  BPT.TRAP 0x1 ;  /* 0x000000040000795c */ /* 0x000fe20000300000 */
.L_x_3817:
[----:B------:R-:W-:Y:S01]  /*16940*/  IMAD R0, R217, 0xa80, R220 ;  /* 0x00000a80d9007824 */ /* 0x000fe200078e02dc */
[----:B------:R-:W-:Y:S03]  /*16950*/  BSSY B1, `(.L_x_3818) ;  /* 0x0000006000017945 */ /* 0x000fe60003800000 */
[C---:B------:R-:W-:Y:S02]  /*16960*/  VIADD R12, R0.reuse, 0x80 ;  /* 0x00000080000c7836 */ /* 0x040fe40000000000 */
[----:B------:R-:W-:Y:S01]  /*16970*/  VIADD R20, R0, 0x100 ;  /* 0x0000010000147836 */ /* 0x000fe20000000000 */
[----:B-1----:R-:W-:Y:S06]  /*16980*/  @P2 BRA `(.L_x_3819) ;  /* 0x0000000000082947 */ /* 0x002fec0003800000 */
[----:B------:R-:W1:Y:S02]  /*16990*/  SYNCS.PHASECHK.TRANS64.TRYWAIT P2, [R11+URZ+0x36830], R4 ;  /* 0x036830040b0075a7 */ /* 0x000e64000804017f */
[----:B-1----:R-:W-:Y:S05]  /*169a0*/  @!P2 BRA `(.L_x_3820) ;  /* 0x0000012400e8a947 */ /* 0x002fea0003800000 */
.L_x_3819:
[----:B------:R-:W-:Y:S05]  /*169b0*/  BSYNC B1 ;  /* 0x0000000000017941 */ /* 0x000fea0003800000 */
.L_x_3818:
[----:B------:R-:W2:Y:S04]  /*169c0*/  LDL.64 R122, [R1] ;  /* 0x00000000017a7983 */ /* 0x000ea80000100a00 */
        /* <DEDUP_REMOVED lines=9> */
[----:B------:R-:W-:Y:S01]  /*16a60*/  IMAD.MOV.U32 R4, RZ, RZ, R20 ;  /* 0x000000ffff047224 */ /* 0x000fe200078e0014 */
[----:B------:R-:W-:-:S04]  /*16a70*/  R2UR UR59, R5 ;  /* 0x00000000053b72ca */ /* 0x000fc800000e0000 */
[----:B------:R-:W-:Y:S01]  /*16a80*/  R2UR UR58, R4 ;  /* 0x00000000043a72ca */ /* 0x000fe200000e0000 */
[----:B------:R-:W-:Y:S01]  /*16a90*/  VIADD R12, R0, 0x180 ;  /* 0x00000180000c7836 */ /* 0x000fe20000000000 */
[----:B------:R-:W-:-:S04]  /*16aa0*/  R2UR UR55, R13 ;  /* 0x000000000d3772ca */ /* 0x000fc800000e0000 */
[----:B------:R-:W-:Y:S01]  /*16ab0*/  R2UR UR54, R12 ;  /* 0x000000000c3672ca */ /* 0x000fe200000e0000 */
[----:B------:R-:W-:Y:S01]  /*16ac0*/  VIADD R4, R0, 0x200 ;  /* 0x0000020000047836 */ /* 0x000fe20000000000 */
[----:B------:R-:W-:-:S04]  /*16ad0*/  R2UR UR7, R5 ;  /* 0x00000000050772ca */ /* 0x000fc800000e0000 */
[----:B------:R-:W-:Y:S02]  /*16ae0*/  R2UR UR6, R4 ;  /* 0x00000000040672ca */ /* 0x000fe400000e0000 */
[----:B--2---:R-:W-:Y:S02]  /*16af0*/  R2UR UR16, R122 ;  /* 0x000000007a1072ca */ /* 0x004fe400000e0000 */
[----:B------:R-:W-:Y:S02]  /*16b00*/  R2UR UR17, R123 ;  /* 0x000000007b1172ca */ /* 0x000fe400000e0000 */
[----:B---3--:R-:W-:Y:S02]  /*16b10*/  R2UR UR42, R120 ;  /* 0x00000000782a72ca */ /* 0x008fe400000e0000 */
[----:B------:R-:W-:Y:S02]  /*16b20*/  R2UR UR43, R121 ;  /* 0x00000000792b72ca */ /* 0x000fe400000e0000 */
[----:B------:R-:W2:Y:S01]  /*16b30*/  LDL.64 R120, [R1+0x58] ;  /* 0x0000580001787983 */ /* 0x000ea20000100a00 */
[----:B------:R-:W-:Y:S01]  /*16b40*/  VIADD R20, R0, 0x280 ;  /* 0x0000028000147836 */ /* 0x000fe20000000000 */
[----:B------:R-:W-:Y:S01]  /*16b50*/  R2UR UR47, R13 ;  /* 0x000000000d2f72ca */ /* 0x000fe200000e0000 */
[----:B------:R-:W-:Y:S01]  /*16b60*/  IMAD.MOV.U32 R21, RZ, RZ, 0x40000040 ;  /* 0x40000040ff157424 */ /* 0x000fe200078e00ff */
[----:B------:R-:W-:Y:S01]  /*16b70*/  R2UR UR35, R5 ;  /* 0x00000000052372ca */ /* 0x000fe200000e0000 */
[----:B------:R-:W-:Y:S01]  /*16b80*/  UMOV UR12, UR16 ;  /* 0x00000010000c7c82 */ /* 0x000fe20008000000 */
[----:B------:R-:W-:Y:S01]  /*16b90*/  UMOV UR8, UR16 ;  /* 0x0000001000087c82 */ /* 0x000fe20008000000 */
[----:B------:R-:W-:Y:S01]  /*16ba0*/  UMOV UR13, UR17 ;  /* 0x00000011000d7c82 */ /* 0x000fe20008000000 */
[----:B------:R-:W-:Y:S01]  /*16bb0*/  UMOV UR9, UR17 ;  /* 0x0000001100097c82 */ /* 0x000fe20008000000 */
[----:B------:R-:W-:Y:S01]  /*16bc0*/  HGMMA.64x16x16.F32.BF16 R168, gdesc[UR12], RZ, !UPT, gsb0 ;  /* 0x002000000ca879f0 */ /* 0x000fe2000c0018ff */
[----:B------:R-:W-:Y:S01]  /*16bd0*/  UMOV UR56, UR16 ;  /* 0x0000001000387c82 */ /* 0x000fe20008000000 */
[----:B------:R-:W-:Y:S01]  /*16be0*/  UMOV UR57, UR17 ;  /* 0x0000001100397c82 */ /* 0x000fe20008000000 */
[----:B------:R-:W-:Y:S01]  /*16bf0*/  UMOV UR52, UR16 ;  /* 0x0000001000347c82 */ /* 0x000fe20008000000 */
[----:B------:R-:W-:Y:S01]  /*16c00*/  UMOV UR53, UR17 ;  /* 0x0000001100357c82 */ /* 0x000fe20008000000 */
[----:B------:R-:W-:Y:S01]  /*16c10*/  UMOV UR4, UR16 ;  /* 0x0000001000047c82 */ /* 0x000fe20008000000 */
[----:B------:R-:W-:Y:S01]  /*16c20*/  UMOV UR5, UR17 ;  /* 0x0000001100057c82 */ /* 0x000fe20008000000 */
[----:B------:R-:W-:Y:S01]  /*16c30*/  R2UR UR50, R20 ;  /* 0x00000000143272ca */ /* 0x000fe200000e0000 */
[----:B------:R-:W-:Y:S01]  /*16c40*/  UMOV UR48, UR16 ;  /* 0x0000001000307c82 */ /* 0x000fe20008000000 */
[----:B------:R-:W-:Y:S01]  /*16c50*/  R2UR UR51, R21 ;  /* 0x00000000153372ca */ /* 0x000fe200000e0000 */
[----:B------:R-:W-:Y:S01]  /*16c60*/  UMOV UR49, UR17 ;  /* 0x0000001100317c82 */ /* 0x000fe20008000000 */
[C---:B------:R-:W-:Y:S01]  /*16c70*/  VIADD R12, R0.reuse, 0x300 ;  /* 0x00000300000c7836 */ /* 0x040fe20000000000 */
[----:B------:R-:W-:Y:S01]  /*16c80*/  UMOV UR44, UR16 ;  /* 0x00000010002c7c82 */ /* 0x000fe20008000000 */
[----:B------:R-:W-:Y:S01]  /*16c90*/  UMOV UR45, UR17 ;  /* 0x00000011002d7c82 */ /* 0x000fe20008000000 */
[----:B------:R-:W-:Y:S01]  /*16ca0*/  VIADD R4, R0, 0x2 ;  /* 0x0000000200047836 */ /* 0x000fe20000000000 */
[----:B------:R-:W-:Y:S01]  /*16cb0*/  UMOV UR32, UR42 ;  /* 0x0000002a00207c82 */ /* 0x000fe20008000000 */
[----:B------:R-:W-:Y:S01]  /*16cc0*/  R2UR UR46, R12 ;  /* 0x000000000c2e72ca */ /* 0x000fe200000e0000 */
[----:B------:R-:W-:Y:S01]  /*16cd0*/  UMOV UR33, UR43 ;  /* 0x0000002b00217c82 */ /* 0x000fe20008000000 */
[----:B------:R-:W-:Y:S01]  /*16ce0*/  VIADD R12, R0, 0x82 ;  /* 0x00000082000c7836 */ /* 0x000fe20000000000 */
[----:B------:R-:W-:-:S02]  /*16cf0*/  R2UR UR34, R4 ;  /* 0x00000000042272ca */ /* 0x000fc400000e0000 */
[----:B------:R-:W-:Y:S01]  /*16d00*/  R2UR UR31, R13 ;  /* 0x000000000d1f72ca */ /* 0x000fe200000e0000 */
[----:B------:R-:W-:Y:S01]  /*16d10*/  UMOV UR28, UR42 ;  /* 0x0000002a001c7c82 */ /* 0x000fe20008000000 */
[----:B------:R-:W-:Y:S01]  /*16d20*/  R2UR UR30, R12 ;  /* 0x000000000c1e72ca */ /* 0x000fe200000e0000 */
[----:B------:R-:W-:Y:S01]  /*16d30*/  UMOV UR29, UR43 ;  /* 0x0000002b001d7c82 */ /* 0x000fe20008000000 */
[C---:B------:R-:W-:Y:S01]  /*16d40*/  VIADD R20, R0.reuse, 0x102 ;  /* 0x0000010200147836 */ /* 0x040fe20000000000 */
[----:B------:R-:W-:Y:S01]  /*16d50*/  R2UR UR27, R21 ;  /* 0x00000000151b72ca */ /* 0x000fe200000e0000 */
[----:B------:R-:W-:Y:S01]  /*16d60*/  UMOV UR24, UR42 ;  /* 0x0000002a00187c82 */ /* 0x000fe20008000000 */
[----:B------:R-:W-:Y:S01]  /*16d70*/  UMOV UR25, UR43 ;  /* 0x0000002b00197c82 */ /* 0x000fe20008000000 */
[----:B------:R-:W-:Y:S01]  /*16d80*/  VIADD R4, R0, 0x182 ;  /* 0x0000018200047836 */ /* 0x000fe20000000000 */
[----:B------:R-:W-:Y:S02]  /*16d90*/  R2UR UR26, R20 ;  /* 0x00000000141a72ca */ /* 0x000fe400000e0000 */
[----:B------:R-:W-:Y:S01]  /*16da0*/  R2UR UR23, R5 ;  /* 0x00000000051772ca */ /* 0x000fe200000e0000 */
[----:B------:R-:W-:Y:S01]  /*16db0*/  UMOV UR20, UR42 ;  /* 0x0000002a00147c82 */ /* 0x000fe20008000000 */
[----:B------:R-:W-:Y:S01]  /*16dc0*/  R2UR UR22, R4 ;  /* 0x00000000041672ca */ /* 0x000fe200000e0000 */
[----:B------:R-:W-:Y:S01]  /*16dd0*/  UMOV UR21, UR43 ;  /* 0x0000002b00157c82 */ /* 0x000fe20008000000 */
[----:B------:R-:W-:-:S02]  /*16de0*/  VIADD R12, R0, 0x202 ;  /* 0x00000202000c7836 */ /* 0x000fc40000000000 */
[----:B------:R-:W-:Y:S01]  /*16df0*/  IMAD.MOV.U32 R13, RZ, RZ, 0x40000040 ;  /* 0x40000040ff0d7424 */ /* 0x000fe200078e00ff */
[----:B------:R-:W-:Y:S02]  /*16e00*/  WARPGROUP.DEPBAR.LE gsb0, 0x0 ;  /* 0x00008000000079c5 */ /* 0x000fe40000010000 */
[----:B------:R-:W-:Y:S01]  /*16e10*/  WARPGROUP.ARRIVE ;  /* 0x00000000000079c5 */ /* 0x000fe20000000000 */
[----:B------:R-:W-:Y:S02]  /*16e20*/  R2UR UR18, R12 ;  /* 0x000000000c1272ca */ /* 0x000fe400000e0000 */
[----:B--2---:R-:W-:-:S03]  /*16e30*/  R2UR UR38, R120 ;  /* 0x00000000782672ca */ /* 0x004fc600000e0000 */
[----:B------:R-:W-:Y:S01]  /*16e40*/  HGMMA.64x16x16.F32.BF16 R160, gdesc[UR8], RZ, !UPT, gsb0 ;  /* 0x0020000008a079f0 */ /* 0x000fe2000c0018ff */
[----:B------:R-:W-:Y:S01]  /*16e50*/  R2UR UR39, R121 ;  /* 0x00000000792772ca */ /* 0x000fe200000e0000 */
[----:B------:R-:W-:Y:S01]  /*16e60*/  UMOV UR16, UR42 ;  /* 0x0000002a00107c82 */ /* 0x000fe20008000000 */
[----:B------:R-:W-:Y:S01]  /*16e70*/  R2UR UR19, R13 ;  /* 0x000000000d1372ca */ /* 0x000fe200000e0000 */
[----:B------:R-:W-:Y:S01]  /*16e80*/  UMOV UR17, UR43 ;  /* 0x0000002b00117c82 */ /* 0x000fe20008000000 */
[----:B------:R-:W-:Y:S02]  /*16e90*/  VIADD R4, R0, 0x282 ;  /* 0x0000028200047836 */ /* 0x000fe40000000000 */
[----:B------:R-:W-:Y:S01]  /*16ea0*/  IMAD.MOV.U32 R5, RZ, RZ, 0x40000040 ;  /* 0x40000040ff057424 */ /* 0x000fe200078e00ff */
[----:B------:R-:W-:Y:S01]  /*16eb0*/  UMOV UR12, UR42 ;  /* 0x0000002a000c7c82 */ /* 0x000fe20008000000 */
[----:B------:R-:W-:Y:S01]  /*16ec0*/  UMOV UR13, UR43 ;  /* 0x0000002b000d7c82 */ /* 0x000fe20008000000 */
[----:B------:R-:W-:Y:S01]  /*16ed0*/  R2UR UR14, R4 ;  /* 0x00000000040e72ca */ /* 0x000fe200000e0000 */
[----:B------:R-:W-:Y:S01]  /*16ee0*/  VIADD R12, R0, 0x302 ;  /* 0x00000302000c7836 */ /* 0x000fe20000000000 */
[----:B------:R-:W-:Y:S01]  /*16ef0*/  R2UR UR15, R5 ;  /* 0x00000000050f72ca */ /* 0x000fe200000e0000 */
[----:B------:R-:W-:Y:S01]  /*16f00*/  IMAD.MOV.U32 R13, RZ, RZ, 0x40000040 ;  /* 0x40000040ff0d7424 */ /* 0x000fe200078e00ff */
[----:B------:R-:W-:Y:S01]  /*16f10*/  UMOV UR8, UR42 ;  /* 0x0000002a00087c82 */ /* 0x000fe20008000000 */
[----:B------:R-:W-:Y:S01]  /*16f20*/  UMOV UR9, UR43 ;  /* 0x0000002b00097c82 */ /* 0x000fe20008000000 */
[----:B------:R-:W-:Y:S01]  /*16f30*/  R2UR UR10, R12 ;  /* 0x000000000c0a72ca */ /* 0x000fe200000e0000 */
[----:B------:R-:W-:Y:S01]  /*16f40*/  VIADD R4, R0, 0x4 ;  /* 0x0000000400047836 */ /* 0x000fe20000000000 */
[----:B------:R-:W-:Y:S01]  /*16f50*/  R2UR UR11, R13 ;  /* 0x000000000d0b72ca */ /* 0x000fe200000e0000 */
[----:B------:R-:W-:-:S02]  /*16f60*/  IMAD.MOV.U32 R5, RZ, RZ, 0x40000040 ;  /* 0x40000040ff057424 */ /* 0x000fc400078e00ff */
        /* <DEDUP_REMOVED lines=14> */
[----:B------:R-:W-:Y:S02]  /*17050*/  R2UR UR54, R12 ;  /* 0x000000000c3672ca */ /* 0x000fe400000e0000 */
[----:B------:R-:W-:Y:S01]  /*17060*/  R2UR UR55, R13 ;  /* 0x000000000d3772ca */ /* 0x000fe200000e0000 */
[----:B------:R-:W-:Y:S01]  /*17070*/  UMOV UR52, UR38 ;  /* 0x0000002600347c82 */ /* 0x000fe20008000000 */
[----:B------:R-:W-:Y:S01]  /*17080*/  UMOV UR53, UR39 ;  /* 0x0000002700357c82 */ /* 0x000fe20008000000 */
[----:B------:R-:W2:Y:S01]  /*17090*/  LDL.64 R12, [R1+0x50] ;  /* 0x00005000010c7983 */ /* 0x000ea20000100a00 */
        /* <DEDUP_REMOVED lines=16> */
[----:B------:R-:W-:Y:S01]  /*171a0*/  VIADD R4, R0, 0x204 ;  /* 0x0000020400047836 */ /* 0x000fe20000000000 */
        /* <DEDUP_REMOVED lines=33> */
[----:B------:R-:W-:Y:S02]  /*173c0*/  IMAD.MOV.U32 R5, RZ, RZ, 0x40000040 ;  /* 0x40000040ff057424 */ /* 0x000fe400078e00ff */
        /* <DEDUP_REMOVED lines=708> */
.L_x_3821:
[----:B------:R-:W-:Y:S01]  /*1a010*/  SHF.L.U32 R0, R9, 0x1f, RZ ;  /* 0x0000001f09007819 */ /* 0x000fe200000006ff */
[----:B------:R-:W-:-:S04]  /*1a020*/  IMAD R9, R10, 0x8, R16 ;  /* 0x000000080a097824 */ /* 0x000fc800078e0210 */
[----:B------:R0:W1:Y:S01]  /*1a030*/  SYNCS.PHASECHK.TRANS64.TRYWAIT P2, [R9+URZ+0x36850], R0 ;  /* 0x03685000090075a7 */ /* 0x000062000804017f */
[----:B------:R-:W-:Y:S05]  /*1a040*/  @!P0 BRA `(.L_x_3822) ;  /* 0x0000000000048947 */ /* 0x000fea0003800000 */
[----:B------:R-:W-:Y:S01]  /*1a050*/  BPT.TRAP 0x1 ;  /* 0x000000040000795c */ /* 0x000fe20000300000 */
.L_x_3822:
[----:B------:R-:W-:Y:S04]  /*1a060*/  BSSY B1, `(.L_x_3823) ;  /* 0x0000004000017945 */ /* 0x000fe80003800000 */
[----:B-1----:R-:W-:Y:S05]  /*1a070*/  @P2 BRA `(.L_x_3824) ;  /* 0x0000000000082947 */ /* 0x002fea0003800000 */
[----:B------:R-:W1:Y:S02]  /*1a080*/  SYNCS.PHASECHK.TRANS64.TRYWAIT P2, [R9+URZ+0x36850], R0 ;  /* 0x03685000090075a7 */ /* 0x000e64000804017f */
[----:B-1----:R-:W-:Y:S05]  /*1a090*/  @!P2 BRA `(.L_x_3825) ;  /* 0x000000f00040a947 */ /* 0x002fea0003800000 */
.L_x_3824:
[----:B------:R-:W-:Y:S05]  /*1a0a0*/  BSYNC B1 ;  /* 0x0000000000017941 */ /* 0x000fea0003800000 */
.L_x_3823:
[----:B01----:R-:W-:Y:S01]  /*1a0b0*/  VIADD R0, R16, 0x400 ;  /* 0x0000040010007836 */ /* 0x003fe20000000000 */
[----:B------:R-:W-:Y:S01]  /*1a0c0*/  WARPGROUP.ARRIVE ;  /* 0x00000000000079c5 */ /* 0x000fe20000000000 */
[----:B------:R-:W-:Y:S01]  /*1a0d0*/  IMAD.MOV.U32 R13, RZ, RZ, 0x40000040 ;  /* 0x40000040ff0d7424 */ /* 0x000fe200078e00ff */
[----:B------:R-:W-:Y:S01]  /*1a0e0*/  ULDC UR4, c[0x0][0x988] ;  /* 0x0002620000047ab9 */ /* 0x000fe20000000800 */
[----:B------:R-:W-:Y:S01]  /*1a0f0*/  IMAD.MOV.U32 R3, RZ, RZ, 0x40000040 ;  /* 0x40000040ff037424 */ /* 0x000fe200078e00ff */
[----:B------:R-:W-:Y:S01]  /*1a100*/  SHF.R.U32.HI R0, RZ, 0x4, R0 ;  /* 0x00000004ff007819 */ /* 0x000fe20000011600 */
[----:B------:R-:W-:Y:S01]  /*1a110*/  @!P1 VIADD R11, R11, 0x36840 ;  /* 0x000368400b0b9836 */ /* 0x000fe20000000000 */
[----:B------:R-:W-:Y:S01]  /*1a120*/  R2UR UR7, R13 ;  /* 0x000000000d0772ca */ /* 0x000fe200000e0000 */
[----:B------:R-:W-:Y:S01]  /*1a130*/  @!P1 VIADD R9, R9, 0x36860 ;  /* 0x0003686009099836 */ /* 0x000fe20000000000 */
[----:B------:R-:W-:Y:S02]  /*1a140*/  LOP3.LUT R0, R0, 0x3fff, RZ, 0xc0, !PT ;  /* 0x00003fff00007812 */ /* 0x000fe400078ec0ff */
[C---:B------:R-:W-:Y:S01]  /*1a150*/  ISETP.GT.AND P2, PT, R6.reuse, R219, PT ;  /* 0x000000db0600720c */ /* 0x040fe20003f44270 */
[----:B------:R-:W-:Y:S01]  /*1a160*/  VIADD R6, R6, 0xffffffff ;  /* 0xffffffff06067836 */ /* 0x000fe20000000000 */
[----:B------:R-:W-:-:S02]  /*1a170*/  LOP3.LUT R0, R0, 0x3800000, RZ, 0xfc, !PT ;  /* 0x0380000000007812 */ /* 0x000fc400078efcff */
        /* <DEDUP_REMOVED lines=8> */
[----:B------:R-:W-:Y:S01]  /*1a200*/  HGMMA.64x192x16.F32.BF16 R24, R200, gdesc[UR4].tnspB, R24, gsb0 ;  /* 0x42e00004c8187df0 */ /* 0x000fe20008001818 */
        /* <DEDUP_REMOVED lines=32> */
[----:B------:R-:W-:-:S04]  /*1a410*/  IMAD.U32 R0, RZ, RZ, UR4 ;  /* 0x00000004ff007e24 */ /* 0x000fc8000f8e00ff */
[----:B------:R-:W-:-:S04]  /*1a420*/  FMUL.FTZ R13, R5, R0 ;  /* 0x00000000050d7220 */ /* 0x000fc80000410000 */
[-CC-:B------:R-:W-:Y:S01]  /*1a430*/  FFMA.FTZ R20, R161, R0.reuse, -R13.reuse ;  /* 0x00000000a1147223 */ /* 0x180fe2000001080d */
[-CC-:B------:R-:W-:Y:S01]  /*1a440*/  FFMA.FTZ R21, R157, R0.reuse, -R13.reuse ;  /* 0x000000009d157223 */ /* 0x180fe2000001080d */
[----:B------:R-:W-:-:S04]  /*1a450*/  FFMA.FTZ R10, R149, R0, -R13 ;  /* 0x00000000950a7223 */ /* 0x000fc8000001080d */
        /* <DEDUP_REMOVED lines=8> */
[----:B------:R-:W-:Y:S02]  /*1a4e0*/  FFMA.FTZ R169, R173, R0, -R13 ;  /* 0x00000000ada97223 */ /* 0x000fe4000001080d */
[----:B------:R-:W-:Y:S01]  /*1a4f0*/  HGMMA.64x192x16.F32.BF16 R24, R196, gdesc[UR4].tnspB, R24, gsb0 ;  /* 0x42e00004c4187df0 */ /* 0x000fe20008001818 */
[----:B------:R-:W-:Y:S01]  /*1a500*/  R2UR UR6, R2 ;  /* 0x00000000020672ca */ /* 0x000fe200000e0000 */
[----:B------:R-:W-:Y:S01]  /*1a510*/  VIADD R2, R12, 0x180 ;  /* 0x000001800c027836 */ /* 0x000fe20000000000 */
[----:B------:R-:W-:Y:S01]  /*1a520*/  R2UR UR7, R3 ;  /* 0x00000000030772ca */ /* 0x000fe200000e0000 */
[----:B------:R-:W-:Y:S01]  /*1a530*/  IMAD.MOV.U32 R3, RZ, RZ, 0x40000040 ;  /* 0x40000040ff037424 */ /* 0x000fe200078e00ff */
        /* <DEDUP_REMOVED lines=8> */
[----:B------:R-:W-:-:S03]  /*1a5c0*/  FFMA.FTZ R160, R165, R0, -R13 ;  /* 0x00000000a5a07223 */ /* 0x000fc6000001080d */
[----:B------:R-:W-:Y:S01]  /*1a5d0*/  HGMMA.64x192x16.F32.BF16 R24, R192, gdesc[UR4].tnspB, R24, gsb0 ;  /* 0x42e00004c0187df0 */ /* 0x000fe20008001818 */
[----:B------:R-:W-:Y:S01]  /*1a5e0*/  R2UR UR6, R2 ;  /* 0x00000000020672ca */ /* 0x000fe200000e0000 */
[----:B------:R-:W-:Y:S01]  /*1a5f0*/  VIADD R2, R12, 0x200 ;  /* 0x000002000c027836 */ /* 0x000fe20000000000 */
[----:B------:R-:W-:Y:S01]  /*1a600*/  R2UR UR7, R3 ;  /* 0x00000000030772ca */ /* 0x000fe200000e0000 */
[----:B------:R-:W-:Y:S01]  /*1a610*/  IMAD.MOV.U32 R3, RZ, RZ, 0x40000040 ;  /* 0x40000040ff037424 */ /* 0x000fe200078e00ff */
        /* <DEDUP_REMOVED lines=10> */
[C---:B------:R-:W-:Y:S01]  /*1a6c0*/  VIADD R2, R12.reuse, 0x280 ;  /* 0x000002800c027836 */ /* 0x040fe20000000000 */
[----:B------:R-:W-:Y:S01]  /*1a6d0*/  R2UR UR7, R3 ;  /* 0x00000000030772ca */ /* 0x000fe200000e0000 */
[----:B------:R-:W-:Y:S01]  /*1a6e0*/  IMAD.MOV.U32 R3, RZ, RZ, 0x40000040 ;  /* 0x40000040ff037424 */ /* 0x000fe200078e00ff */
[----:B------:R-:W-:Y:S01]  /*1a6f0*/  MUFU.EX2 R192, R192 ;  /* 0x000000c000c07308 */ /* 0x000fe20000000800 */
[----:B------:R-:W-:-:S07]  /*1a700*/  VIADD R12, R12, 0x300 ;  /* 0x000003000c0c7836 */ /* 0x000fce0000000000 */
[----:B------:R-:W-:Y:S08]  /*1a710*/  MUFU.EX2 R152, R152 ;  /* 0x0000009800987308 */ /* 0x000ff00000000800 */
[----:B------:R-:W-:Y:S01]  /*1a720*/  MUFU.EX2 R194, R194 ;  /* 0x000000c200c27308 */ /* 0x000fe20000000800 */
[----:B------:R-:W-:Y:S02]  /*1a730*/  WARPGROUP.DEPBAR.LE gsb0, 0x0 ;  /* 0x00008000000079c5 */ /* 0x000fe40000010000 */
[----:B------:R-:W-:Y:S01]  /*1a740*/  WARPGROUP.ARRIVE ;  /* 0x00000000000079c5 */ /* 0x000fe20000000000 */
[-CC-:B------:R-:W-:Y:S01]  /*1a750*/  FFMA.FTZ R188, R144, R0.reuse, -R13.reuse ;  /* 0x0000000090bc7223 */ /* 0x180fe2000001080d */
[-CC-:B------:R-:W-:Y:S01]  /*1a760*/  FFMA.FTZ R144, R145, R0.reuse, -R13.reuse ;  /* 0x0000000091907223 */ /* 0x180fe2000001080d */
[----:B------:R-:W-:-:S03]  /*1a770*/  FFMA.FTZ R190, R148, R0, -R13 ;  /* 0x0000000094be7223 */ /* 0x000fc6000001080d */
[----:B------:R-:W-:Y:S01]  /*1a780*/  HGMMA.64x192x16.F32.BF16 R24, R184, gdesc[UR4].tnspB, R24, gsb0 ;  /* 0x42e00004b8187df0 */ /* 0x000fe20008001818 */
[----:B------:R-:W-:Y:S01]  /*1a790*/  R2UR UR6, R2 ;  /* 0x00000000020672ca */ /* 0x000fe200000e0000 */
[----:B------:R-:W-:Y:S01]  /*1a7a0*/  FADD.FTZ R2, -R5, R8 ;  /* 0x0000000805027221 */ /* 0x000fe20000010100 */
[----:B------:R-:W-:Y:S01]  /*1a7b0*/  R2UR UR7, R3 ;  /* 0x00000000030772ca */ /* 0x000fe200000e0000 */
[-CC-:B------:R-:W-:Y:S01]  /*1a7c0*/  FFMA.FTZ R8, R120, R0.reuse, -R13.reuse ;  /* 0x0000000078087223 */ /* 0x180fe2000001080d */
[-CC-:B------:R-:W-:Y:S01]  /*1a7d0*/  FFMA.FTZ R120, R121, R0.reuse, -R13.reuse ;  /* 0x0000000079787223 */ /* 0x180fe2000001080d */
[-C--:B------:R-:W-:Y:S01]  /*1a7e0*/  FMUL.FTZ R2, R2, R0.reuse ;  /* 0x0000000002027220 */ /* 0x080fe20000410000 */
[----:B------:R-:W-:Y:S01]  /*1a7f0*/  FFMA.FTZ R121, R124, R0, -R13 ;  /* 0x000000007c797223 */ /* 0x000fe2000001080d */
[----:B------:R-:W-:Y:S08]  /*1a800*/  MUFU.EX2 R188, R188 ;  /* 0x000000bc00bc7308 */ /* 0x000ff00000000800 */
[----:B------:R0:W1:Y:S08]  /*1a810*/  MUFU.EX2 R3, R2 ;  /* 0x0000000200037308 */ /* 0x0000700000000800 */
[----:B------:R-:W2:Y:S01]  /*1a820*/  MUFU.EX2 R144, R144 ;  /* 0x0000009000907308 */ /* 0x000ea20000000800 */
[----:B0-----:R-:W-:-:S04]  /*1a830*/  FMNMX.FTZ R2, R170, R7, !PT ;  /* 0x00000007aa027209 */ /* 0x001fc80007810000 */
[----:B------:R-:W-:-:S03]  /*1a840*/  FMNMX.FTZ R2, R171, R2, !PT ;  /* 0x00000002ab027209 */ /* 0x000fc60007810000 */
[----:B------:R-:W0:Y:S01]  /*1a850*/  MUFU.EX2 R190, R190 ;  /* 0x000000be00be7308 */ /* 0x000e220000000800 */
[----:B------:R-:W-:Y:S01]  /*1a860*/  FMNMX.FTZ R2, R174, R2, !PT ;  /* 0x00000002ae027209 */ /* 0x000fe20007810000 */
[----:B-1----:R-:W-:Y:S01]  /*1a870*/  FFMA.FTZ R15, R3, R15, R200 ;  /* 0x0000000f030f7223 */ /* 0x002fe200000100c8 */
[C---:B------:R-:W-:Y:S02]  /*1a880*/  F2FP.BF16.F32.PACK_AB R200, R168.reuse, R200 ;  /* 0x000000c8a8c8723e */ /* 0x040fe400000010ff */
[----:B------:R-:W-:Y:S01]  /*1a890*/  FMNMX.FTZ R2, R175, R2, !PT ;  /* 0x00000002af027209 */ /* 0x000fe20007810000 */
[----:B------:R-:W-:Y:S02]  /*1a8a0*/  FADD.FTZ R15, R168, R15 ;  /* 0x0000000fa80f7221 */ /* 0x000fe40000010000 */
[----:B------:R-:W-:Y:S01]  /*1a8b0*/  MUFU.EX2 R8, R8 ;  /* 0x0000000800087308 */ /* 0x000fe20000000800 */
[----:B------:R-:W-:Y:S01]  /*1a8c0*/  FMNMX.FTZ R2, R162, R2, !PT ;  /* 0x00000002a2027209 */ /* 0x000fe20007810000 */
[----:B------:R-:W-:Y:S01]  /*1a8d0*/  FADD.FTZ R15, R202, R15 ;  /* 0x0000000fca0f7221 */ /* 0x000fe20000010000 */
[----:B------:R-:W-:-:S02]  /*1a8e0*/  F2FP.BF16.F32.PACK_AB R202, R169, R202 ;  /* 0x000000caa9ca723e */ /* 0x000fc400000010ff */
[----:B------:R-:W-:Y:S01]  /*1a8f0*/  FMNMX.FTZ R2, R163, R2, !PT ;  /* 0x00000002a3027209 */ /* 0x000fe20007810000 */
[----:B------:R-:W-:Y:S02]  /*1a900*/  FADD.FTZ R15, R169, R15 ;  /* 0x0000000fa90f7221 */ /* 0x000fe40000010000 */
[----:B------:R-:W-:Y:S01]  /*1a910*/  MUFU.EX2 R120, R120 ;  /* 0x0000007800787308 */ /* 0x000fe20000000800 */
[----:B------:R-:W-:Y:S01]  /*1a920*/  FMNMX.FTZ R2, R166, R2, !PT ;  /* 0x00000002a6027209 */ /* 0x000fe20007810000 */
[----:B------:R-:W-:Y:S01]  /*1a930*/  FADD.FTZ R15, R196, R15 ;  /* 0x0000000fc40f7221 */ /* 0x000fe20000010000 */
        /* <DEDUP_REMOVED lines=8> */
[----:B------:R-:W-:-:S03]  /*1a9c0*/  FADD.FTZ R15, R160, R15 ;  /* 0x0000000fa00f7221 */ /* 0x000fc60000010000 */
[----:B------:R-:W-:Y:S01]  /*1a9d0*/  FMNMX.FTZ R2, R158, R2, !PT ;  /* 0x000000029e027209 */ /* 0x000fe20007810000 */
[----:B------:R-:W-:Y:S01]  /*1a9e0*/  FADD.FTZ R15, R192, R15 ;  /* 0x0000000fc00f7221 */ /* 0x000fe20000010000 */
[C---:B------:R-:W-:Y:S02]  /*1a9f0*/  F2FP.BF16.F32.PACK_AB R192, R152.reuse, R192 ;  /* 0x000000c098c0723e */ /* 0x040fe400000010ff */
[----:B------:R-:W-:Y:S01]  /*1aa00*/  FMNMX.FTZ R2, R159, R2, !PT ;  /* 0x000000029f027209 */ /* 0x000fe20007810000 */
[----:B------:R-:W-:-:S03]  /*1aa10*/  FADD.FTZ R15, R152, R15 ;  /* 0x0000000f980f7221 */ /* 0x000fc60000010000 */
[----:B------:R-:W-:Y:S01]  /*1aa20*/  FMNMX.FTZ R2, R146, R2, !PT ;  /* 0x0000000292027209 */ /* 0x000fe20007810000 */
[----:B------:R-:W-:Y:S01]  /*1aa30*/  FADD.FTZ R15, R194, R15 ;  /* 0x0000000fc20f7221 */ /* 0x000fe20000010000 */
[----:B------:R-:W-:Y:S02]  /*1aa40*/  F2FP.BF16.F32.PACK_AB R194, R21, R194 ;  /* 0x000000c215c2723e */ /* 0x000fe400000010ff */
[----:B------:R-:W-:Y:S01]  /*1aa50*/  FMNMX.FTZ R2, R147, R2, !PT ;  /* 0x0000000293027209 */ /* 0x000fe20007810000 */
[----:B------:R-:W-:-:S03]  /*1aa60*/  FADD.FTZ R15, R21, R15 ;  /* 0x0000000f150f7221 */ /* 0x000fc60000010000 */
[----:B------:R-:W-:Y:S01]  /*1aa70*/  FMNMX.FTZ R2, R150, R2, !PT ;  /* 0x0000000296027209 */ /* 0x000fe20007810000 */
[----:B------:R-:W-:Y:S01]  /*1aa80*/  FADD.FTZ R15, R188, R15 ;  /* 0x0000000fbc0f7221 */ /* 0x000fe20000010000 */
[C---:B--2---:R-:W-:Y:S02]  /*1aa90*/  F2FP.BF16.F32.PACK_AB R188, R144.reuse, R188 ;  /* 0x000000bc90bc723e */ /* 0x044fe400000010ff */
[----:B------:R-:W-:Y:S01]  /*1aaa0*/  FMNMX.FTZ R2, R151, R2, !PT ;  /* 0x0000000297027209 */ /* 0x000fe20007810000 */
[----:B------:R-:W-:-:S03]  /*1aab0*/  FADD.FTZ R15, R144, R15 ;  /* 0x0000000f900f7221 */ /* 0x000fc60000010000 */
[----:B------:R-:W-:Y:S01]  /*1aac0*/  FMNMX.FTZ R2, R138, R2, !PT ;  /* 0x000000028a027209 */ /* 0x000fe20007810000 */
[----:B0-----:R-:W-:Y:S01]  /*1aad0*/  FADD.FTZ R15, R190, R15 ;  /* 0x0000000fbe0f7221 */ /* 0x001fe20000010000 */
[C---:B------:R-:W-:Y:S02]  /*1aae0*/  F2FP.BF16.F32.PACK_AB R190, R10.reuse, R190 ;  /* 0x000000be0abe723e */ /* 0x040fe400000010ff */
[----:B------:R-:W-:Y:S01]  /*1aaf0*/  FMNMX.FTZ R2, R139, R2, !PT ;  /* 0x000000028b027209 */ /* 0x000fe20007810000 */
[----:B------:R-:W-:Y:S01]  /*1ab00*/  FADD.FTZ R15, R10, R15 ;  /* 0x0000000f0a0f7221 */ /* 0x000fe20000010000 */
[----:B------:R-:W-:Y:S02]  /*1ab10*/  IMAD.MOV.U32 R10, RZ, RZ, R217 ;  /* 0x000000ffff0a7224 */ /* 0x000fe400078e00d9 */
        /* <DEDUP_REMOVED lines=14> */
[----:B------:R-:W-:-:S04]  /*1ac00*/  FADD.FTZ R2, -R4, R7 ;  /* 0x0000000704027221 */ /* 0x000fc80000010100 */
[-C--:B------:R-:W-:Y:S01]  /*1ac10*/  FMUL.FTZ R2, R2, R0.reuse ;  /* 0x0000000002027220 */ /* 0x080fe20000410000 */
[----:B------:R-:W-:Y:S02]  /*1ac20*/  WARPGROUP.DEPBAR.LE gsb0, 0x0 ;  /* 0x00008000000079c5 */ /* 0x000fe40000010000 */
[----:B------:R-:W-:Y:S01]  /*1ac30*/  WARPGROUP.ARRIVE ;  /* 0x00000000000079c5 */ /* 0x000fe20000000000 */
[-CC-:B------:R-:W-:Y:S01]  /*1ac40*/  FFMA.FTZ R184, R136, R0.reuse, -R13.reuse ;  /* 0x0000000088b87223 */ /* 0x180fe2000001080d */
[-CC-:B------:R-:W-:Y:S01]  /*1ac50*/  FFMA.FTZ R136, R137, R0.reuse, -R13.reuse ;  /* 0x0000000089887223 */ /* 0x180fe2000001080d */
[-CC-:B------:R-:W-:Y:S01]  /*1ac60*/  FFMA.FTZ R186, R140, R0.reuse, -R13.reuse ;  /* 0x000000008cba7223 */ /* 0x180fe2000001080d */
[----:B------:R-:W-:Y:S01]  /*1ac70*/  FFMA.FTZ R137, R141, R0, -R13 ;  /* 0x000000008d897223 */ /* 0x000fe2000001080d */
[----:B------:R-:W-:Y:S01]  /*1ac80*/  MUFU.EX2 R2, R2 ;  /* 0x0000000200027308 */ /* 0x000fe20000000800 */
[----:B------:R-:W-:Y:S01]  /*1ac90*/  HGMMA.64x192x16.F32.BF16 R24, R180, gdesc[UR4].tnspB, R24, gsb0 ;  /* 0x42e00004b4187df0 */ /* 0x000fe20008001818 */
[----:B------:R-:W-:-:S06]  /*1aca0*/  R2UR UR6, R12 ;  /* 0x000000000c0672ca */ /* 0x000fcc00000e0000 */
[----:B------:R-:W0:Y:S08]  /*1acb0*/  MUFU.EX2 R184, R184 ;  /* 0x000000b800b87308 */ /* 0x000e300000000800 */
[----:B------:R-:W1:Y:S08]  /*1acc0*/  MUFU.EX2 R136, R136 ;  /* 0x0000008800887308 */ /* 0x000e700000000800 */
        /* <DEDUP_REMOVED lines=8> */
[----:B------:R-:W-:Y:S02]  /*1ad50*/  WARPGROUP.DEPBAR.LE gsb0, 0x0 ;  /* 0x00008000000079c5 */ /* 0x000fe40000010000 */
[-CC-:B------:R-:W-:Y:S01]  /*1ad60*/  FFMA.FTZ R180, R128, R0.reuse, -R13.reuse ;  /* 0x0000000080b47223 */ /* 0x180fe2000001080d */
[-CC-:B------:R-:W-:Y:S01]  /*1ad70*/  FFMA.FTZ R128, R129, R0.reuse, -R13.reuse ;  /* 0x0000000081807223 */ /* 0x180fe2000001080d */
[-CC-:B------:R-:W-:Y:S01]  /*1ad80*/  FFMA.FTZ R182, R132, R0.reuse, -R13.reuse ;  /* 0x0000000084b67223 */ /* 0x180fe2000001080d */
[-CC-:B------:R-:W-:Y:S01]  /*1ad90*/  FFMA.FTZ R129, R133, R0.reuse, -R13.reuse ;  /* 0x0000000085817223 */ /* 0x180fe2000001080d */
[-C--:B------:R-:W-:Y:S01]  /*1ada0*/  FFMA.FTZ R13, R125, R0.reuse, -R13 ;  /* 0x000000007d0d7223 */ /* 0x080fe2000001080d */
[----:B------:R-:W-:Y:S01]  /*1adb0*/  WARPGROUP.ARRIVE ;  /* 0x00000000000079c5 */ /* 0x000fe20000000000 */
[-C--:B------:R-:W-:Y:S01]  /*1adc0*/  FMUL.FTZ R125, R4, R0.reuse ;  /* 0x00000000047d7220 */ /* 0x080fe20000410000 */
[----:B------:R-:W-:Y:S03]  /*1add0*/  MUFU.EX2 R180, R180 ;  /* 0x000000b400b47308 */ /* 0x000fe60000000800 */
        /* <DEDUP_REMOVED lines=12> */
[----:B------:R-:W-:Y:S01]  /*1aea0*/  FFMA.FTZ R181, R130, R0, -R125 ;  /* 0x0000000082b57223 */ /* 0x000fe2000001087d */
[----:B------:R-:W1:Y:S01]  /*1aeb0*/  MUFU.EX2 R201, R201 ;  /* 0x000000c900c97308 */ /* 0x000e620000000800 */
[----:B0-----:R-:W-:-:S02]  /*1aec0*/  IMAD.MOV.U32 R13, RZ, RZ, 0x40000040 ;  /* 0x40000040ff0d7424 */ /* 0x001fc400078e00ff */
[-CC-:B------:R-:W-:Y:S01]  /*1aed0*/  FFMA.FTZ R140, R159, R0.reuse, -R125.reuse ;  /* 0x000000009f8c7223 */ /* 0x180fe2000001087d */
[-CC-:B------:R-:W-:Y:S01]  /*1aee0*/  FFMA.FTZ R189, R146, R0.reuse, -R125.reuse ;  /* 0x0000000092bd7223 */ /* 0x180fe2000001087d */
[-CC-:B------:R-:W-:Y:S01]  /*1aef0*/  FFMA.FTZ R12, R147, R0.reuse, -R125.reuse ;  /* 0x00000000930c7223 */ /* 0x180fe2000001087d */
[-CC-:B------:R-:W-:Y:S01]  /*1af00*/  FFMA.FTZ R191, R150, R0.reuse, -R125.reuse ;  /* 0x0000000096bf7223 */ /* 0x180fe2000001087d */
[----:B------:R-:W-:Y:S01]  /*1af10*/  R2UR UR7, R13 ;  /* 0x000000000d0772ca */ /* 0x000fe200000e0000 */
[-CC-:B------:R-:W-:Y:S01]  /*1af20*/  FFMA.FTZ R151, R151, R0.reuse, -R125.reuse ;  /* 0x0000000097977223 */ /* 0x180fe2000001087d */
[----:B------:R-:W0:Y:S01]  /*1af30*/  MUFU.EX2 R124, R124 ;  /* 0x0000007c007c7308 */ /* 0x000e220000000800 */
[-C--:B------:R-:W-:Y:S01]  /*1af40*/  FFMA.FTZ R185, R138, R0.reuse, -R125 ;  /* 0x000000008ab97223 */ /* 0x080fe2000001087d */
[----:B------:R-:W-:Y:S01]  /*1af50*/  @!P1 PRMT R13, RZ, 0x654, R11 ;  /* 0x00000654ff0d9816 */ /* 0x000fe2000000000b */
[-CC-:B------:R-:W-:Y:S01]  /*1af60*/  FFMA.FTZ R139, R139, R0.reuse, -R125.reuse ;  /* 0x000000008b8b7223 */ /* 0x180fe2000001087d */
[-CC-:B------:R-:W-:Y:S01]  /*1af70*/  FFMA.FTZ R187, R142, R0.reuse, -R125.reuse ;  /* 0x000000008ebb7223 */ /* 0x180fe2000001087d */
[-CC-:B------:R-:W-:Y:S01]  /*1af80*/  FFMA.FTZ R183, R134, R0.reuse, -R125.reuse ;  /* 0x0000000086b77223 */ /* 0x180fe2000001087d */
[-CC-:B------:R-:W-:Y:S01]  /*1af90*/  FFMA.FTZ R135, R135, R0.reuse, -R125.reuse ;  /* 0x0000000087877223 */ /* 0x180fe2000001087d */
[----:B------:R-:W-:Y:S01]  /*1afa0*/  FFMA.FTZ R122, R122, R0, -R125 ;  /* 0x000000007a7a7223 */ /* 0x000fe2000001087d */
[----:B------:R-:W2:Y:S01]  /*1afb0*/  MUFU.EX2 R203, R203 ;  /* 0x000000cb00cb7308 */ /* 0x000ea20000000800 */
[----:B-1----:R-:W-:Y:S01]  /*1afc0*/  FFMA.FTZ R14, R2, R14, R201 ;  /* 0x0000000e020e7223 */ /* 0x002fe200000100c9 */
[-C--:B------:R-:W-:Y:S01]  /*1afd0*/  FFMA.FTZ R123, R123, R0.reuse, -R125 ;  /* 0x000000007b7b7223 */ /* 0x080fe2000001087d */
[----:B------:R-:W-:Y:S01]  /*1afe0*/  HGMMA.64x192x16.F32.BF16 R24, R176, gdesc[UR4].tnspB, R24, gsb0 ;  /* 0x42e00004b0187df0 */ /* 0x000fe20008001818 */
[----:B------:R-:W-:Y:S01]  /*1aff0*/  FADD.FTZ R15, R180, R15 ;  /* 0x0000000fb40f7221 */ /* 0x000fe20000010000 */
[----:B------:R-:W-:-:S03]  /*1b000*/  FFMA.FTZ R126, R126, R0, -R125 ;  /* 0x000000007e7e7223 */ /* 0x000fc6000001087d */
        /* <DEDUP_REMOVED lines=11> */
[----:B--2---:R-:W-:Y:S01]  /*1b0c0*/  FADD.FTZ R130, R133, R14 ;  /* 0x0000000e85827221 */ /* 0x004fe20000010000 */
[----:B------:R-:W-:Y:S01]  /*1b0d0*/  FFMA.FTZ R14, R131, R0, -R125 ;  /* 0x00000000830e7223 */ /* 0x000fe2000001087d */
[----:B------:R-:W-:-:S05]  /*1b0e0*/  F2FP.BF16.F32.PACK_AB R197, R133, R197 ;  /* 0x000000c585c5723e */ /* 0x000fca00000010ff */
[----:B------:R-:W2:Y:S01]  /*1b0f0*/  MUFU.EX2 R193, R193 ;  /* 0x000000c100c17308 */ /* 0x000ea20000000800 */
[----:B-1----:R-:W-:-:S07]  /*1b100*/  FADD.FTZ R130, R199, R130 ;  /* 0x00000082c7827221 */ /* 0x002fce0000010000 */
        /* <DEDUP_REMOVED lines=19> */
[----:B--2---:R-:W-:-:S07]  /*1b240*/  FADD.FTZ R130, R191, R130 ;  /* 0x00000082bf827221 */ /* 0x004fce0000010000 */
[----:B------:R-:W-:Y:S01]  /*1b250*/  MUFU.EX2 R187, R187 ;  /* 0x000000bb00bb7308 */ /* 0x000fe20000000800 */
[C---:B-1----:R-:W-:Y:S01]  /*1b260*/  FADD.FTZ R130, R11.reuse, R130 ;  /* 0x000000820b827221 */ /* 0x042fe20000010000 */
[----:B------:R-:W-:-:S06]  /*1b270*/  F2FP.BF16.F32.PACK_AB R191, R11, R191 ;  /* 0x000000bf0bbf723e */ /* 0x000fcc00000010ff */
[----:B------:R-:W-:Y:S01]  /*1b280*/  MUFU.EX2 R181, R181 ;  /* 0x000000b500b57308 */ /* 0x000fe20000000800 */
[----:B0-----:R-:W-:-:S07]  /*1b290*/  FADD.FTZ R130, R185, R130 ;  /* 0x00000082b9827221 */ /* 0x001fce0000010000 */
[----:B------:R-:W0:Y:S08]  /*1b2a0*/  MUFU.EX2 R128, R128 ;  /* 0x0000008000807308 */ /* 0x000e300000000800 */
[----:B------:R-:W-:Y:S08]  /*1b2b0*/  MUFU.EX2 R14, R14 ;  /* 0x0000000e000e7308 */ /* 0x000ff00000000800 */
[----:B------:R-:W1:Y:S01]  /*1b2c0*/  MUFU.EX2 R182, R182 ;  /* 0x000000b600b67308 */ /* 0x000e620000000800 */
[C---:B0-----:R-:W-:Y:S01]  /*1b2d0*/  FADD.FTZ R15, R128.reuse, R15 ;  /* 0x0000000f800f7221 */ /* 0x041fe20000010000 */
[----:B------:R-:W-:-:S06]  /*1b2e0*/  F2FP.BF16.F32.PACK_AB R180, R128, R180 ;  /* 0x000000b480b4723e */ /* 0x000fcc00000010ff */
[----:B------:R-:W-:Y:S08]  /*1b2f0*/  MUFU.EX2 R183, R183 ;  /* 0x000000b700b77308 */ /* 0x000ff00000000800 */
[----:B------:R-:W0:Y:S01]  /*1b300*/  MUFU.EX2 R129, R129 ;  /* 0x0000008100817308 */ /* 0x000e220000000800 */
[----:B-1----:R-:W-:-:S07]  /*1b310*/  FADD.FTZ R15, R182, R15 ;  /* 0x0000000fb60f7221 */ /* 0x002fce0000010000 */
[----:B------:R-:W-:Y:S08]  /*1b320*/  MUFU.EX2 R135, R135 ;  /* 0x0000008700877308 */ /* 0x000ff00000000800 */
[----:B------:R-:W-:Y:S01]  /*1b330*/  MUFU.EX2 R122, R122 ;  /* 0x0000007a007a7308 */ /* 0x000fe20000000800 */
[C---:B0-----:R-:W-:Y:S01]  /*1b340*/  FADD.FTZ R15, R129.reuse, R15 ;  /* 0x0000000f810f7221 */ /* 0x041fe20000010000 */
[----:B------:R-:W-:-:S03]  /*1b350*/  F2FP.BF16.F32.PACK_AB R182, R129, R182 ;  /* 0x000000b681b6723e */ /* 0x000fc600000010ff */
[----:B------:R-:W-:-:S03]  /*1b360*/  FADD.FTZ R15, R8, R15 ;  /* 0x0000000f080f7221 */ /* 0x000fc60000010000 */
[----:B------:R-:W0:Y:S01]  /*1b370*/  MUFU.EX2 R123, R123 ;  /* 0x0000007b007b7308 */ /* 0x000e220000000800 */
[----:B------:R-:W-:-:S04]  /*1b380*/  FADD.FTZ R15, R120, R15 ;  /* 0x0000000f780f7221 */ /* 0x000fc80000010000 */
[----:B------:R-:W-:-:S03]  /*1b390*/  FADD.FTZ R15, R121, R15 ;  /* 0x0000000f790f7221 */ /* 0x000fc60000010000 */
[----:B------:R-:W-:Y:S01]  /*1b3a0*/  MUFU.EX2 R126, R126 ;  /* 0x0000007e007e7308 */ /* 0x000fe20000000800 */
[C---:B------:R-:W-:Y:S01]  /*1b3b0*/  FADD.FTZ R15, R7.reuse, R15 ;  /* 0x0000000f070f7221 */ /* 0x040fe20000010000 */
[----:B------:R-:W-:Y:S02]  /*1b3c0*/  WARPGROUP.DEPBAR.LE gsb0, 0x0 ;  /* 0x00008000000079c5 */ /* 0x000fe40000010000 */
[----:B------:R1:W-:Y:S01]  /*1b3d0*/  @!P1 SYNCS.ARRIVE.TRANS64.RED.A1T0 RZ, [R13+URZ], RZ ;  /* 0x000000ff0dff99a7 */ /* 0x0003e2000810043f */
[----:B------:R-:W-:Y:S01]  /*1b3e0*/  F2FP.BF16.F32.PACK_AB R176, R120, R8 ;  /* 0x0000000878b0723e */ /* 0x000fe200000010ff */
[----:B------:R-:W-:Y:S01]  /*1b3f0*/  IMAD.MOV.U32 R8, RZ, RZ, R5 ;  /* 0x000000ffff087224 */ /* 0x000fe200078e0005 */
[----:B------:R-:W-:Y:S01]  /*1b400*/  F2FP.BF16.F32.PACK_AB R178, R7, R121 ;  /* 0x0000007907b2723e */ /* 0x000fe200000010ff */
[----:B------:R-:W-:Y:S01]  /*1b410*/  IMAD.MOV.U32 R7, RZ, RZ, R4 ;  /* 0x000000ffff077224 */ /* 0x000fe200078e0004 */
[----:B0-----:R-:W-:Y:S01]  /*1b420*/  F2FP.BF16.F32.PACK_AB R177, R123, R122 ;  /* 0x0000007a7bb1723e */ /* 0x001fe200000010ff */
[----:B------:R0:W-:Y:S01]  /*1b430*/  @!P1 SYNCS.ARRIVE.TRANS64.RED.A1T0 RZ, [R9+URZ], RZ ;  /* 0x000000ff09ff99a7 */ /* 0x0001e2000810043f */
[-CC-:B-1----:R-:W-:Y:S01]  /*1b440*/  FFMA.FTZ R13, R143, R0.reuse, -R125.reuse ;  /* 0x000000008f0d7223 */ /* 0x182fe2000001087d */
[----:B------:R-:W-:-:S05]  /*1b450*/  FFMA.FTZ R125, R127, R0, -R125 ;  /* 0x000000007f7d7223 */ /* 0x000fca000001087d */
[----:B------:R-:W-:Y:S08]  /*1b460*/  MUFU.EX2 R13, R13 ;  /* 0x0000000d000d7308 */ /* 0x000ff00000000800 */
[----:B0-----:R-:W0:Y:S08]  /*1b470*/  MUFU.EX2 R9, R139 ;  /* 0x0000008b00097308 */ /* 0x001e300000000800 */
[----:B------:R-:W1:Y:S01]  /*1b480*/  MUFU.EX2 R125, R125 ;  /* 0x0000007d007d7308 */ /* 0x000e620000000800 */
[C---:B0-----:R-:W-:Y:S01]  /*1b490*/  FADD.FTZ R130, R9.reuse, R130 ;  /* 0x0000008209827221 */ /* 0x041fe20000010000 */
[----:B------:R-:W-:Y:S01]  /*1b4a0*/  F2FP.BF16.F32.PACK_AB R185, R9, R185 ;  /* 0x000000b909b9723e */ /* 0x000fe200000010ff */
[----:B------:R-:W-:-:S02]  /*1b4b0*/  IMAD.MOV.U32 R9, RZ, RZ, R218 ;  /* 0x000000ffff097224 */ /* 0x000fc400078e00da */
[----:B------:R-:W-:Y:S01]  /*1b4c0*/  FADD.FTZ R130, R187, R130 ;  /* 0x00000082bb827221 */ /* 0x000fe20000010000 */
[----:B------:R-:W-:-:S03]  /*1b4d0*/  F2FP.BF16.F32.PACK_AB R187, R13, R187 ;  /* 0x000000bb0dbb723e */ /* 0x000fc600000010ff */
[----:B------:R-:W-:Y:S01]  /*1b4e0*/  FADD.FTZ R130, R13, R130 ;  /* 0x000000820d827221 */ /* 0x000fe20000010000 */
[----:B-1----:R-:W-:-:S03]  /*1b4f0*/  F2FP.BF16.F32.PACK_AB R179, R125, R126 ;  /* 0x0000007e7db3723e */ /* 0x002fc600000010ff */
[----:B------:R-:W-:Y:S01]  /*1b500*/  FADD.FTZ R130, R181, R130 ;  /* 0x00000082b5827221 */ /* 0x000fe20000010000 */
[----:B------:R-:W-:-:S03]  /*1b510*/  F2FP.BF16.F32.PACK_AB R181, R14, R181 ;  /* 0x000000b50eb5723e */ /* 0x000fc600000010ff */
[----:B------:R-:W-:-:S04]  /*1b520*/  FADD.FTZ R130, R14, R130 ;  /* 0x000000820e827221 */ /* 0x000fc80000010000 */
[----:B------:R-:W-:Y:S01]  /*1b530*/  FADD.FTZ R130, R183, R130 ;  /* 0x00000082b7827221 */ /* 0x000fe20000010000 */
[----:B------:R-:W-:-:S03]  /*1b540*/  F2FP.BF16.F32.PACK_AB R183, R135, R183 ;  /* 0x000000b787b7723e */ /* 0x000fc600000010ff */
[----:B------:R-:W-:-:S04]  /*1b550*/  FADD.FTZ R130, R135, R130 ;  /* 0x0000008287827221 */ /* 0x000fc80000010000 */
[----:B------:R-:W-:-:S04]  /*1b560*/  FADD.FTZ R130, R122, R130 ;  /* 0x000000827a827221 */ /* 0x000fc80000010000 */
[----:B------:R-:W-:-:S04]  /*1b570*/  FADD.FTZ R130, R123, R130 ;  /* 0x000000827b827221 */ /* 0x000fc80000010000 */
[----:B------:R-:W-:-:S04]  /*1b580*/  FADD.FTZ R130, R126, R130 ;  /* 0x000000827e827221 */ /* 0x000fc80000010000 */
[----:B------:R-:W-:Y:S01]  /*1b590*/  FADD.FTZ R14, R125, R130 ;  /* 0x000000827d0e7221 */ /* 0x000fe20000010000 */
[----:B------:R-:W-:Y:S06]  /*1b5a0*/  @P2 BRA `(.L_x_3826) ;  /* 0xffffffb000b02947 */ /* 0x000fec000383ffff */
.L_x_3815:
[----:B------:R-:W-:Y:S05]  /*1b5b0*/  BSYNC B0 ;  /* 0x0000000000007941 */ /* 0x000fea0003800000 */
.L_x_3814:
        /* <DEDUP_REMOVED lines=99> */
.L_x_3827:
[----:B------:R-:W-:Y:S01]  /*1bbf0*/  IMAD R6, R217, 0x8, R16 ;  /* 0x00000008d9067824 */ /* 0x000fe200078e0210 */
[----:B------:R-:W-:-:S04]  /*1bc00*/  SHF.L.U32 R3, R218, 0x1f, RZ ;  /* 0x0000001fda037819 */ /* 0x000fc800000006ff */
[----:B------:R0:W1:Y:S01]  /*1bc10*/  SYNCS.PHASECHK.TRANS64.TRYWAIT P2, [R6+URZ+0x36850], R3 ;  /* 0x03685003060075a7 */ /* 0x000062000804017f */
[----:B------:R-:W-:Y:S05]  /*1bc20*/  @!P0 BRA `(.L_x_3828) ;  /* 0x0000000000048947 */ /* 0x000fea0003800000 */
[----:B------:R-:W-:Y:S01]  /*1bc30*/  BPT.TRAP 0x1 ;  /* 0x000000040000795c */ /* 0x000fe20000300000 */
.L_x_3828:
[----:B------:R-:W-:Y:S01]  /*1bc40*/  VIADD R16, R16, 0x400 ;  /* 0x0000040010107836 */ /* 0x000fe20000000000 */
[----:B------:R-:W-:Y:S04]  /*1bc50*/  BSSY B0, `(.L_x_3829) ;  /* 0x0000008000007945 */ /* 0x000fe80003800000 */
[----:B------:R-:W-:-:S04]  /*1bc60*/  SHF.R.U32.HI R16, RZ, 0x4, R16 ;  /* 0x00000004ff107819 */ /* 0x000fc80000011610 */
[----:B------:R-:W-:-:S04]  /*1bc70*/  LOP3.LUT R16, R16, 0x3fff, RZ, 0xc0, !PT ;  /* 0x00003fff10107812 */ /* 0x000fc800078ec0ff */
[----:B------:R-:W-:-:S05]  /*1bc80*/  LOP3.LUT R16, R16, 0x3800000, RZ, 0xfc, !PT ;  /* 0x0380000010107812 */ /* 0x000fca00078efcff */
[----:B------:R-:W-:Y:S01]  /*1bc90*/  IMAD R7, R217, 0xa80, R16 ;  /* 0x00000a80d9077824 */ /* 0x000fe200078e0210 */
[----:B-1----:R-:W-:Y:S06]  /*1bca0*/  @P2 BRA `(.L_x_3830) ;  /* 0x0000000000082947 */ /* 0x002fec0003800000 */
[----:B------:R-:W1:Y:S02]  /*1bcb0*/  SYNCS.PHASECHK.TRANS64.TRYWAIT P0, [R6+URZ+0x36850], R3 ;  /* 0x03685003060075a7 */ /* 0x000e64000800017f */
[----:B-1----:R-:W-:Y:S05]  /*1bcc0*/  @!P0 BRA `(.L_x_3831) ;  /* 0x000000d400488947 */ /* 0x002fea0003800000 */
.L_x_3830:
[----:B------:R-:W-:Y:S05]  /*1bcd0*/  BSYNC B0 ;  /* 0x0000000000007941 */ /* 0x000fea0003800000 */
.L_x_3829:
[----:B------:R-:W-:Y:S01]  /*1bce0*/  IMAD.MOV.U32 R2, RZ, RZ, R7 ;  /* 0x000000ffff027224 */ /* 0x000fe200078e0007 */
[----:B------:R-:W-:Y:S01]  /*1bcf0*/  WARPGROUP.ARRIVE ;  /* 0x00000000000079c5 */ /* 0x000fe20000000000 */
[----:B01----:R-:W-:Y:S02]  /*1bd00*/  IMAD.MOV.U32 R3, RZ, RZ, 0x40000040 ;  /* 0x40000040ff037424 */ /* 0x003fe400078e00ff */
[----:B------:R-:W-:Y:S01]  /*1bd10*/  @!P1 VIADD R12, R6, 0x36860 ;  /* 0x00036860060c9836 */ /* 0x000fe20000000000 */
[----:B------:R-:W-:Y:S01]  /*1bd20*/  R2UR UR6, R2 ;  /* 0x00000000020672ca */ /* 0x000fe200000e0000 */
[----:B------:R-:W-:Y:S01]  /*1bd30*/  VIADD R2, R7, 0x80 ;  /* 0x0000008007027836 */ /* 0x000fe20000000000 */
[----:B------:R-:W-:Y:S01]  /*1bd40*/  R2UR UR7, R3 ;  /* 0x00000000030772ca */ /* 0x000fe200000e0000 */
[----:B------:R-:W-:Y:S01]  /*1bd50*/  IMAD.MOV.U32 R3, RZ, RZ, 0x40000040 ;  /* 0x40000040ff037424 */ /* 0x000fe200078e00ff */
[----:B------:R-:W-:Y:S01]  /*1bd60*/  @!P1 PRMT R12, RZ, 0x654, R12 ;  /* 0x00000654ff0c9816 */ /* 0x000fe2000000000c */
[----:B------:R-:W-:-:S02]  /*1bd70*/  IMAD.MOV.U32 R6, RZ, RZ, RZ ;  /* 0x000000ffff067224 */ /* 0x000fc400078e00ff */
[----:B------:R-:W-:Y:S02]  /*1bd80*/  VIADD R217, R217, 0x1 ;  /* 0x00000001d9d97836 */ /* 0x000fe40000000000 */
[----:B------:R-:W-:-:S03]  /*1bd90*/  VIADD R227, R227, 0x1 ;  /* 0x00000001e3e37836 */ /* 0x000fc60000000000 */
[----:B------:R-:W-:-:S03]  /*1bda0*/  ISETP.NE.AND P2, PT, R217, 0x2, PT ;  /* 0x00000002d900780c */ /* 0x000fc60003f45270 */
[----:B------:R-:W-:Y:S01]  /*1bdb0*/  HGMMA.64x192x16.F32.BF16 R24, R200, gdesc[UR4].tnspB, R24, gsb0 ;  /* 0x42e00004c8187df0 */ /* 0x000fe20008001818 */
[----:B------:R-:W-:Y:S01]  /*1bdc0*/  R2UR UR6, R2 ;  /* 0x00000000020672ca */ /* 0x000fe200000e0000 */
[----:B------:R-:W-:Y:S01]  /*1bdd0*/  VIADD R2, R7, 0x100 ;  /* 0x0000010007027836 */ /* 0x000fe20000000000 */
[----:B------:R-:W-:Y:S01]  /*1bde0*/  R2UR UR7, R3 ;  /* 0x00000000030772ca */ /* 0x000fe200000e0000 */
[----:B------:R-:W-:Y:S01]  /*1bdf0*/  IMAD.MOV.U32 R3, RZ, RZ, 0x40000040 ;  /* 0x40000040ff037424 */ /* 0x000fe200078e00ff */
[----:B------:R-:W-:Y:S01]  /*1be00*/  SEL R217, R217, RZ, P2 ;  /* 0x000000ffd9d97207 */ /* 0x000fe20001000000 */
[----:B------:R-:W-:Y:S02]  /*1be10*/  WARPGROUP.DEPBAR.LE gsb0, 0x0 ;  /* 0x00008000000079c5 */ /* 0x000fe40000010000 */
[----:B------:R-:W-:-:S12]  /*1be20*/  WARPGROUP.ARRIVE ;  /* 0x00000000000079c5 */ /* 0x000fd80000000000 */
        /* <DEDUP_REMOVED lines=29> */
[----:B------:R-:W-:Y:S02]  /*1c000*/  R2UR UR6, R2 ;  /* 0x00000000020672ca */ /* 0x000fe400000e0000 */
[----:B------:R-:W-:Y:S01]  /*1c010*/  R2UR UR7, R3 ;  /* 0x00000000030772ca */ /* 0x000fe200000e0000 */
[----:B------:R-:W0:Y:S04]  /*1c020*/  SHFL.BFLY PT, R2, R15, 0x2, 0x1f ;  /* 0x0c401f000f027f89 */ /* 0x000e2800000e0000 */
[----:B------:R-:W1:Y:S01]  /*1c030*/  SHFL.BFLY PT, R3, R14, 0x2, 0x1f ;  /* 0x0c401f000e037f89 */ /* 0x000e6200000e0000 */
[----:B0-----:R-:W-:Y:S01]  /*1c040*/  FADD.FTZ R2, R2, R15 ;  /* 0x0000000f02027221 */ /* 0x001fe20000010000 */
[----:B-1----:R-:W-:-:S04]  /*1c050*/  FADD.FTZ R8, R3, R14 ;  /* 0x0000000e03087221 */ /* 0x002fc80000010000 */
[----:B------:R-:W0:Y:S04]  /*1c060*/  SHFL.BFLY PT, R3, R2, 0x1, 0x1f ;  /* 0x0c201f0002037f89 */ /* 0x000e2800000e0000 */
[----:B------:R-:W1:Y:S01]  /*1c070*/  SHFL.BFLY PT, R7, R8, 0x1, 0x1f ;  /* 0x0c201f0008077f89 */ /* 0x000e6200000e0000 */
[----:B0-----:R-:W-:Y:S01]  /*1c080*/  FADD.FTZ R13, R2, R3 ;  /* 0x00000003020d7221 */ /* 0x001fe20000010000 */
[----:B------:R-:W-:Y:S01]  /*1c090*/  SEL R3, RZ, 0x1, P2 ;  /* 0x00000001ff037807 */ /* 0x000fe20001000000 */
[----:B------:R-:W-:Y:S02]  /*1c0a0*/  IMAD.MOV.U32 R2, RZ, RZ, -0x800000 ;  /* 0xff800000ff027424 */ /* 0x000fe400078e00ff */
[----:B-1----:R-:W-:Y:S01]  /*1c0b0*/  FADD.FTZ R16, R8, R7 ;  /* 0x0000000708107221 */ /* 0x002fe20000010000 */
[----:B------:R-:W-:Y:S01]  /*1c0c0*/  FSETP.NE.FTZ.AND P0, PT, R13, RZ, PT ;  /* 0x000000ff0d00720b */ /* 0x000fe20003f15000 */
[----:B------:R-:W-:Y:S01]  /*1c0d0*/  IMAD.MOV.U32 R7, RZ, RZ, RZ ;  /* 0x000000ffff077224 */ /* 0x000fe200078e00ff */
[----:B------:R-:W-:Y:S01]  /*1c0e0*/  LOP3.LUT R218, R218, R3, RZ, 0x3c, !PT ;  /* 0x00000003dada7212 */ /* 0x000fe200078e3cff */
[----:B------:R-:W-:Y:S01]  /*1c0f0*/  IMAD.MOV.U32 R3, RZ, RZ, -0x800000 ;  /* 0xff800000ff037424 */ /* 0x000fe200078e00ff */
[----:B------:R-:W-:-:S09]  /*1c100*/  FSETP.NE.FTZ.AND P3, PT, R16, RZ, PT ;  /* 0x000000ff1000720b */ /* 0x000fd20003f75000 */
[----:B------:R-:W0:Y:S01]  /*1c110*/  @P0 MUFU.LG2 R9, R13 ;  /* 0x0000000d00090308 */ /* 0x000e220000000c00 */
[----:B------:R-:W-:-:S03]  /*1c120*/  @P0 FMUL.FTZ R8, R0, 0.69314718246459960938 ;  /* 0x3f31721800080820 */ /* 0x000fc60000410000 */
[----:B------:R-:W-:-:S04]  /*1c130*/  @P3 FMUL.FTZ R0, R0, 0.69314718246459960938 ;  /* 0x3f31721800003820 */ /* 0x000fc80000410000 */
        /* <DEDUP_REMOVED lines=109> */
.L_x_3757:
        /* <DEDUP_REMOVED lines=10> */
[----:B------:R-:W-:Y:S01]  /*1c8b0*/  ULDC.64 UR6, c[0x0][0xc00] ;  /* 0x0003000000067ab9 */ /* 0x000fe20000000a00 */
[----:B------:R-:W-:Y:S01]  /*1c8c0*/  ULDC.64 UR4, c[0x0][0xc08] ;  /* 0x0003020000047ab9 */ /* 0x000fe20000000a00 */
[----:B------:R-:W3:Y:S01]  /*1c8d0*/  S2R R5, SR_SWINHI ;  /* 0x0000000000057919 */ /* 0x000ee20000002f00 */
[----:B------:R-:W4:Y:S04]  /*1c8e0*/  LDL.LU R141, [R1+0x6c] ;  /* 0x00006c00018d7983 */ /* 0x000f280000300800 */
[----:B------:R-:W4:Y:S01]  /*1c8f0*/  LDL R140, [R1+0x78] ;  /* 0x00007800018c7983 */ /* 0x000f220000100800 */
[----:B------:R-:W-:Y:S02]  /*1c900*/  MOV R134, R16 ;  /* 0x0000001000867202 */ /* 0x000fe40000000f00 */
[----:B---3--:R-:W-:Y:S01]  /*1c910*/  MOV R135, R5 ;  /* 0x0000000500877202 */ /* 0x008fe20000000f00 */
[----:B------:R-:W-:Y:S02]  /*1c920*/  BAR.SYNC.DEFER_BLOCKING 0x1, 0x100 ;  /* 0x0044000000007b1d */ /* 0x000fe40000010000 */
[----:B--2---:R-:W-:-:S03]  /*1c930*/  IMAD.WIDE R4, R0, 0x2, R134 ;  /* 0x0000000200047825 */ /* 0x004fc600078e0286 */
        /* <DEDUP_REMOVED lines=8> */
[----:B------:R-:W-:Y:S02]  /*1c9c0*/  SHF.R.U64 R88, R88, 0x3, RZ ;  /* 0x0000000358587819 */ /* 0x000fe400000012ff */
[----:B------:R-:W-:Y:S01]  /*1c9d0*/  IADD3 R80, P4, R4, 0x4040, RZ ;  /* 0x0000404004507810 */ /* 0x000fe20007f9e0ff */
[----:B------:R-:W-:Y:S01]  /*1c9e0*/  IMAD.X R11, RZ, RZ, R5, P2 ;  /* 0x000000ffff0b7224 */ /* 0x000fe200010e0605 */
[----:B------:R-:W-:Y:S02]  /*1c9f0*/  SHF.R.U64 R78, R78, 0x3, RZ ;  /* 0x000000034e4e7819 */ /* 0x000fe400000012ff */
[----:B------:R-:W-:-:S02]  /*1ca00*/  IADD3 R82, P3, R4, 0x4060, RZ ;  /* 0x0000406004527810 */ /* 0x000fc40007f7e0ff */
[----:B------:R-:W-:Y:S02]  /*1ca10*/  SHF.R.U64 R86, R86, 0x3, RZ ;  /* 0x0000000356567819 */ /* 0x000fe400000012ff */
[----:B------:R-:W-:Y:S02]  /*1ca20*/  SHF.R.U64 R84, R84, 0x3, RZ ;  /* 0x0000000354547819 */ /* 0x000fe400000012ff */
[C---:B------:R-:W-:Y:S02]  /*1ca30*/  LOP3.LUT R9, R4.reuse, 0x380, RZ, 0xc0, !PT ;  /* 0x0000038004097812 */ /* 0x040fe400078ec0ff */
[C---:B------:R-:W-:Y:S02]  /*1ca40*/  IADD3 R6, P0, R4.reuse, 0x4020, RZ ;  /* 0x0000402004067810 */ /* 0x040fe40007f1e0ff */
[----:B------:R-:W-:Y:S02]  /*1ca50*/  IADD3 R7, P2, R4, 0x8000, RZ ;  /* 0x0000800004077810 */ /* 0x000fe40007f5e0ff */
[----:B------:R-:W-:-:S02]  /*1ca60*/  LOP3.LUT R12, R88, R12, RZ, 0x3c, !PT ;  /* 0x0000000c580c7212 */ /* 0x000fc400078e3cff */
[----:B------:R-:W-:Y:S02]  /*1ca70*/  LOP3.LUT R88, R80, 0x380, RZ, 0xc0, !PT ;  /* 0x0000038050587812 */ /* 0x000fe400078ec0ff */
[----:B------:R-:W-:Y:S02]  /*1ca80*/  LOP3.LUT R14, R78, R14, RZ, 0x3c, !PT ;  /* 0x0000000e4e0e7212 */ /* 0x000fe400078e3cff */
[----:B------:R-:W-:Y:S02]  /*1ca90*/  LOP3.LUT R10, R86, R10, RZ, 0x3c, !PT ;  /* 0x0000000a560a7212 */ /* 0x000fe400078e3cff */
[----:B------:R-:W-:Y:S02]  /*1caa0*/  LOP3.LUT R76, R84, R76, RZ, 0x3c, !PT ;  /* 0x0000004c544c7212 */ /* 0x000fe400078e3cff */
[----:B------:R-:W-:Y:S01]  /*1cab0*/  LOP3.LUT R78, R82, 0x380, RZ, 0xc0, !PT ;  /* 0x00000380524e7812 */ /* 0x000fe200078ec0ff */
[----:B------:R-:W-:Y:S01]  /*1cac0*/  IMAD.X R15, RZ, RZ, R5, P6 ;  /* 0x000000ffff0f7224 */ /* 0x000fe200030e0605 */
[----:B------:R-:W-:-:S02]  /*1cad0*/  SHF.R.U64 R9, R9, 0x3, RZ ;  /* 0x0000000309097819 */ /* 0x000fc400000012ff */
[----:B------:R-:W-:Y:S02]  /*1cae0*/  LOP3.LUT R86, R6, 0x380, RZ, 0xc0, !PT ;  /* 0x0000038006567812 */ /* 0x000fe400078ec0ff */
[----:B------:R-:W-:Y:S01]  /*1caf0*/  LOP3.LUT R84, R7, 0x380, RZ, 0xc0, !PT ;  /* 0x0000038007547812 */ /* 0x000fe200078ec0ff */
[--C-:B------:R-:W-:Y:S01]  /*1cb00*/  IMAD.X R13, RZ, RZ, R5.reuse, P1 ;  /* 0x000000ffff0d7224 */ /* 0x100fe200008e0605 */
[----:B------:R-:W-:Y:S01]  /*1cb10*/  SHF.R.U64 R88, R88, 0x3, RZ ;  /* 0x0000000358587819 */ /* 0x000fe200000012ff */
[----:B------:R-:W-:Y:S01]  /*1cb20*/  IMAD.X R77, RZ, RZ, R5, P5 ;  /* 0x000000ffff4d7224 */ /* 0x000fe200028e0605 */
[C---:B------:R-:W-:Y:S02]  /*1cb30*/  IADD3 R8, P6, R4.reuse, 0x8040, RZ ;  /* 0x0000804004087810 */ /* 0x040fe40007fde0ff */
[C---:B------:R-:W-:Y:S02]  /*1cb40*/  IADD3 R0, P1, R4.reuse, 0x8020, RZ ;  /* 0x0000802004007810 */ /* 0x040fe40007f3e0ff */
[----:B------:R-:W-:-:S02]  /*1cb50*/  IADD3 R90, P5, R4, 0x8060, RZ ;  /* 0x00008060045a7810 */ /* 0x000fc40007fbe0ff */
[----:B------:R-:W-:Y:S02]  /*1cb60*/  SHF.R.U64 R91, R78, 0x3, RZ ;  /* 0x000000034e5b7819 */ /* 0x000fe400000012ff */
[----:B------:R-:W-:Y:S02]  /*1cb70*/  LOP3.LUT R4, R9, R4, RZ, 0x3c, !PT ;  /* 0x0000000409047212 */ /* 0x000fe400078e3cff */
[----:B------:R-:W-:Y:S02]  /*1cb80*/  SHF.R.U64 R86, R86, 0x3, RZ ;  /* 0x0000000356567819 */ /* 0x000fe400000012ff */
[----:B------:R-:W-:Y:S02]  /*1cb90*/  SHF.R.U64 R84, R84, 0x3, RZ ;  /* 0x0000000354547819 */ /* 0x000fe400000012ff */
[----:B------:R-:W-:Y:S02]  /*1cba0*/  LOP3.LUT R80, R88, R80, RZ, 0x3c, !PT ;  /* 0x0000005058507212 */ /* 0x000fe400078e3cff */
[----:B------:R-:W-:Y:S01]  /*1cbb0*/  LOP3.LUT R88, R8, 0x380, RZ, 0xc0, !PT ;  /* 0x0000038008587812 */ /* 0x000fe200078ec0ff */
[--C-:B------:R-:W-:Y:S01]  /*1cbc0*/  IMAD.X R79, RZ, RZ, R5.reuse, P0 ;  /* 0x000000ffff4f7224 */ /* 0x100fe200000e0605 */
[----:B------:R-:W-:Y:S01]  /*1cbd0*/  LOP3.LUT R82, R91, R82, RZ, 0x3c, !PT ;  /* 0x000000525b527212 */ /* 0x000fe200078e3cff */
[--C-:B------:R-:W-:Y:S01]  /*1cbe0*/  IMAD.X R81, RZ, RZ, R5.reuse, P4 ;  /* 0x000000ffff517224 */ /* 0x100fe200020e0605 */
[----:B------:R-:W-:Y:S01]  /*1cbf0*/  LOP3.LUT R136, R90, 0x380, RZ, 0xc0, !PT ;  /* 0x000003805a887812 */ /* 0x000fe200078ec0ff */
[--C-:B------:R-:W-:Y:S01]  /*1cc00*/  IMAD.X R83, RZ, RZ, R5.reuse, P3 ;  /* 0x000000ffff537224 */ /* 0x100fe200018e0605 */
[----:B------:R-:W-:Y:S01]  /*1cc10*/  LOP3.LUT R78, R86, R6, RZ, 0x3c, !PT ;  /* 0x00000006564e7212 */ /* 0x000fe200078e3cff */
[--C-:B------:R-:W-:Y:S01]  /*1cc20*/  IMAD.X R85, RZ, RZ, R5.reuse, P2 ;  /* 0x000000ffff557224 */ /* 0x100fe200010e0605 */
[----:B------:R-:W-:Y:S01]  /*1cc30*/  LOP3.LUT R84, R84, R7, RZ, 0x3c, !PT ;  /* 0x0000000754547212 */ /* 0x000fe200078e3cff */
[--C-:B------:R-:W-:Y:S01]  /*1cc40*/  IMAD.X R87, RZ, RZ, R5.reuse, P1 ;  /* 0x000000ffff577224 */ /* 0x100fe200008e0605 */
[----:B------:R-:W-:Y:S01]  /*1cc50*/  MOV R91, R4 ;  /* 0x00000004005b7202 */ /* 0x000fe20000000f00 */
[--C-:B------:R-:W-:Y:S01]  /*1cc60*/  IMAD.X R89, RZ, RZ, R5.reuse, P6 ;  /* 0x000000ffff597224 */ /* 0x100fe200030e0605 */
[----:B------:R-:W-:Y:S01]  /*1cc70*/  F2FP.BF16.F32.PACK_AB R4, R25, R24 ;  /* 0x000000181904723e */ /* 0x000fe200000010ff */
[----:B------:R-:W-:Y:S01]  /*1cc80*/  IMAD.X R9, RZ, RZ, R5, P5 ;  /* 0x000000ffff097224 */ /* 0x000fe200028e0605 */
[----:B------:R-:W-:-:S02]  /*1cc90*/  F2FP.BF16.F32.PACK_AB R5, R27, R26 ;  /* 0x0000001a1b05723e */ /* 0x000fc400000010ff */
[----:B------:R-:W-:Y:S02]  /*1cca0*/  F2FP.BF16.F32.PACK_AB R6, R29, R28 ;  /* 0x0000001c1d06723e */ /* 0x000fe400000010ff */
[----:B------:R-:W-:Y:S02]  /*1ccb0*/  F2FP.BF16.F32.PACK_AB R7, R31, R30 ;  /* 0x0000001e1f07723e */ /* 0x000fe400000010ff */
[----:B------:R-:W-:Y:S02]  /*1ccc0*/  SHF.R.U64 R88, R88, 0x3, RZ ;  /* 0x0000000358587819 */ /* 0x000fe400000012ff */
[----:B------:R-:W-:Y:S01]  /*1ccd0*/  SHF.R.U64 R136, R136, 0x3, RZ ;  /* 0x0000000388887819 */ /* 0x000fe200000012ff */
[----:B------:R2:W-:Y:S01]  /*1cce0*/  STSM.16.M88.4 [R91], R4 ;  /* 0x000000045b007844 */ /* 0x0005e20000000200 */
[----:B------:R-:W-:Y:S02]  /*1ccf0*/  LOP3.LUT R88, R88, R8, RZ, 0x3c, !PT ;  /* 0x0000000858587212 */ /* 0x000fe400078e3cff */
[----:B------:R-:W-:-:S02]  /*1cd00*/  LOP3.LUT R8, R136, R90, RZ, 0x3c, !PT ;  /* 0x0000005a88087212 */ /* 0x000fc400078e3cff */
[----:B------:R-:W-:Y:S02]  /*1cd10*/  MOV R10, R10 ;  /* 0x0000000a000a7202 */ /* 0x000fe40000000f00 */
[----:B------:R-:W-:Y:S02]  /*1cd20*/  MOV R90, R76 ;  /* 0x0000004c005a7202 */ /* 0x000fe40000000f00 */
[----:B------:R-:W-:Y:S02]  /*1cd30*/  MOV R138, R80 ;  /* 0x00000050008a7202 */ /* 0x000fe40000000f00 */
[----:B------:R-:W-:Y:S02]  /*1cd40*/  MOV R139, R82 ;  /* 0x00000052008b7202 */ /* 0x000fe40000000f00 */
[----:B------:R-:W-:Y:S02]  /*1cd50*/  F2FP.BF16.F32.PACK_AB R76, R41, R40 ;  /* 0x00000028294c723e */ /* 0x000fe400000010ff */
[----:B--2---:R-:W-:-:S02]  /*1cd60*/  MOV R4, R12 ;  /* 0x0000000c00047202 */ /* 0x004fc40000000f00 */
[----:B------:R-:W-:Y:S02]  /*1cd70*/  MOV R5, R14 ;  /* 0x0000000e00057202 */ /* 0x000fe40000000f00 */
[----:B------:R-:W-:Y:S02]  /*1cd80*/  MOV R91, R78 ;  /* 0x0000004e005b7202 */ /* 0x000fe40000000f00 */
[----:B------:R-:W-:Y:S02]  /*1cd90*/  F2FP.BF16.F32.PACK_AB R12, R33, R32 ;  /* 0x00000020210c723e */ /* 0x000fe400000010ff */
[----:B------:R-:W-:Y:S02]  /*1cda0*/  F2FP.BF16.F32.PACK_AB R13, R35, R34 ;  /* 0x00000022230d723e */ /* 0x000fe400000010ff */
[----:B------:R-:W-:Y:S02]  /*1cdb0*/  F2FP.BF16.F32.PACK_AB R14, R37, R36 ;  /* 0x00000024250e723e */ /* 0x000fe400000010ff */
        /* <DEDUP_REMOVED lines=9> */
[----:B------:R-:W-:-:S03]  /*1ce50*/  LOP3.LUT R86, R0, 0x380, RZ, 0xc0, !PT ;  /* 0x0000038000567812 */ /* 0x000fc600078ec0ff */
[----:B------:R3:W-:Y:S01]  /*1ce60*/  STSM.16.M88.4 [R4], R76 ;  /* 0x0000004c04007844 */ /* 0x0007e20000000200 */
[----:B------:R-:W-:Y:S02]  /*1ce70*/  MOV R137, R8 ;  /* 0x0000000800897202 */ /* 0x000fe40000000f00 */
[----:B------:R-:W-:Y:S01]  /*1ce80*/  F2FP.BF16.F32.PACK_AB R6, R61, R60 ;  /* 0x0000003c3d06723e */ /* 0x000fe200000010ff */
[----:B------:R0:W-:Y:S01]  /*1ce90*/  STSM.16.M88.4 [R5], R80 ;  /* 0x0000005005007844 */ /* 0x0001e20000000200 */
[----:B------:R-:W-:Y:S02]  /*1cea0*/  F2FP.BF16.F32.PACK_AB R7, R63, R62 ;  /* 0x0000003e3f07723e */ /* 0x000fe400000010ff */
[----:B------:R-:W-:Y:S02]  /*1ceb0*/  SHF.R.U64 R86, R86, 0x3, RZ ;  /* 0x0000000356567819 */ /* 0x000fe400000012ff */
[----:B------:R-:W-:Y:S02]  /*1cec0*/  F2FP.BF16.F32.PACK_AB R8, R65, R64 ;  /* 0x000000404108723e */ /* 0x000fe400000010ff */
[----:B------:R-:W-:-:S02]  /*1ced0*/  F2FP.BF16.F32.PACK_AB R9, R67, R66 ;  /* 0x000000424309723e */ /* 0x000fc400000010ff */
[----:B--2---:R-:W-:Y:S02]  /*1cee0*/  F2FP.BF16.F32.PACK_AB R10, R69, R68 ;  /* 0x00000044450a723e */ /* 0x004fe400000010ff */
[----:B------:R-:W-:Y:S02]  /*1cef0*/  F2FP.BF16.F32.PACK_AB R11, R71, R70 ;  /* 0x00000046470b723e */ /* 0x000fe400000010ff */
[----:B---3--:R-:W-:Y:S02]  /*1cf00*/  F2FP.BF16.F32.PACK_AB R4, R57, R56 ;  /* 0x000000383904723e */ /* 0x008fe400000010ff */
[----:B0-----:R-:W-:Y:S02]  /*1cf10*/  F2FP.BF16.F32.PACK_AB R5, R59, R58 ;  /* 0x0000003a3b05723e */ /* 0x001fe400000010ff */
[----:B------:R-:W-:Y:S02]  /*1cf20*/  F2FP.BF16.F32.PACK_AB R12, R73, R72 ;  /* 0x00000048490c723e */ /* 0x000fe400000010ff */
[----:B------:R-:W-:-:S02]  /*1cf30*/  F2FP.BF16.F32.PACK_AB R13, R75, R74 ;  /* 0x0000004a4b0d723e */ /* 0x000fc400000010ff */
[----:B------:R-:W-:Y:S02]  /*1cf40*/  F2FP.BF16.F32.PACK_AB R14, R21, R20 ;  /* 0x00000014150e723e */ /* 0x000fe400000010ff */
[----:B------:R-:W-:Y:S02]  /*1cf50*/  F2FP.BF16.F32.PACK_AB R15, R127, R126 ;  /* 0x0000007e7f0f723e */ /* 0x000fe400000010ff */
[----:B------:R-:W-:Y:S02]  /*1cf60*/  F2FP.BF16.F32.PACK_AB R76, R121, R120 ;  /* 0x00000078794c723e */ /* 0x000fe400000010ff */
[----:B------:R-:W-:Y:S02]  /*1cf70*/  F2FP.BF16.F32.PACK_AB R77, R129, R128 ;  /* 0x00000080814d723e */ /* 0x000fe400000010ff */
[----:B------:R-:W-:Y:S02]  /*1cf80*/  F2FP.BF16.F32.PACK_AB R78, R123, R122 ;  /* 0x0000007a7b4e723e */ /* 0x000fe400000010ff */
[----:B------:R-:W-:Y:S01]  /*1cf90*/  F2FP.BF16.F32.PACK_AB R79, R131, R130 ;  /* 0x00000082834f723e */ /* 0x000fe200000010ff */
[----:B------:R-:W-:Y:S01]  /*1cfa0*/  STSM.16.M88.4 [R90], R4 ;  /* 0x000000045a007844 */ /* 0x000fe20000000200 */
[----:B------:R-:W-:-:S02]  /*1cfb0*/  MOV R84, R84 ;  /* 0x0000005400547202 */ /* 0x000fc40000000f00 */
[----:B------:R-:W-:Y:S02]  /*1cfc0*/  F2FP.BF16.F32.PACK_AB R80, R125, R124 ;  /* 0x0000007c7d50723e */ /* 0x000fe400000010ff */
[----:B------:R-:W-:Y:S02]  /*1cfd0*/  F2FP.BF16.F32.PACK_AB R81, R133, R132 ;  /* 0x000000848551723e */ /* 0x000fe400000010ff */
[----:B------:R-:W-:Y:S02]  /*1cfe0*/  F2FP.BF16.F32.PACK_AB R82, R93, R92 ;  /* 0x0000005c5d52723e */ /* 0x000fe400000010ff */
[----:B------:R-:W-:Y:S01]  /*1cff0*/  F2FP.BF16.F32.PACK_AB R83, R95, R94 ;  /* 0x0000005e5f53723e */ /* 0x000fe200000010ff */
[----:B------:R-:W-:Y:S01]  /*1d000*/  STSM.16.M88.4 [R91], R8 ;  /* 0x000000085b007844 */ /* 0x000fe20000000200 */
[----:B------:R-:W-:-:S03]  /*1d010*/  LOP3.LUT R86, R86, R0, RZ, 0x3c, !PT ;  /* 0x0000000056567212 */ /* 0x000fc600078e3cff */
[----:B------:R0:W-:Y:S01]  /*1d020*/  STSM.16.M88.4 [R138], R12 ;  /* 0x0000000c8a007844 */ /* 0x0001e20000000200 */
[----:B------:R-:W-:-:S03]  /*1d030*/  MOV R0, R86 ;  /* 0x0000005600007202 */ /* 0x000fc60000000f00 */
[----:B------:R-:W-:Y:S01]  /*1d040*/  STSM.16.M88.4 [R139], R76 ;  /* 0x0000004c8b007844 */ /* 0x000fe20000000200 */
[----:B------:R-:W-:Y:S02]  /*1d050*/  MOV R136, R88 ;  /* 0x0000005800887202 */ /* 0x000fe40000000f00 */
[----:B------:R-:W-:Y:S01]  /*1d060*/  F2FP.BF16.F32.PACK_AB R85, R99, R98 ;  /* 0x000000626355723e */ /* 0x000fe200000010ff */
[----:B------:R2:W-:Y:S01]  /*1d070*/  STSM.16.M88.4 [R84], R80 ;  /* 0x0000005054007844 */ /* 0x0005e20000000200 */
[----:B------:R-:W-:Y:S02]  /*1d080*/  F2FP.BF16.F32.PACK_AB R86, R101, R100 ;  /* 0x000000646556723e */ /* 0x000fe400000010ff */
[----:B------:R-:W-:Y:S02]  /*1d090*/  F2FP.BF16.F32.PACK_AB R87, R103, R102 ;  /* 0x000000666757723e */ /* 0x000fe400000010ff */
[----:B------:R-:W-:Y:S02]  /*1d0a0*/  F2FP.BF16.F32.PACK_AB R88, R105, R104 ;  /* 0x000000686958723e */ /* 0x000fe400000010ff */
[----:B------:R-:W-:Y:S01]  /*1d0b0*/  F2FP.BF16.F32.PACK_AB R89, R107, R106 ;  /* 0x0000006a6b59723e */ /* 0x000fe200000010ff */
[----:B0-----:R-:W0:Y:S01]  /*1d0c0*/  LDC.64 R14, c[0x0][0xba8] ;  /* 0x0002ea00ff0e7b82 */ /* 0x001e220000000a00 */
[----:B------:R-:W-:-:S02]  /*1d0d0*/  F2FP.BF16.F32.PACK_AB R90, R109, R108 ;  /* 0x0000006c6d5a723e */ /* 0x000fc400000010ff */
[----:B------:R-:W-:Y:S02]  /*1d0e0*/  F2FP.BF16.F32.PACK_AB R91, R111, R110 ;  /* 0x0000006e6f5b723e */ /* 0x000fe400000010ff */
[----:B------:R-:W-:Y:S02]  /*1d0f0*/  F2FP.BF16.F32.PACK_AB R4, R113, R112 ;  /* 0x000000707104723e */ /* 0x000fe400000010ff */
[----:B--2---:R-:W-:Y:S02]  /*1d100*/  F2FP.BF16.F32.PACK_AB R84, R97, R96 ;  /* 0x000000606154723e */ /* 0x004fe400000010ff */
[----:B------:R-:W-:Y:S02]  /*1d110*/  F2FP.BF16.F32.PACK_AB R5, R115, R114 ;  /* 0x000000727305723e */ /* 0x000fe400000010ff */
[----:B------:R-:W-:Y:S02]  /*1d120*/  F2FP.BF16.F32.PACK_AB R6, R117, R116 ;  /* 0x000000747506723e */ /* 0x000fe400000010ff */
[----:B------:R-:W-:Y:S01]  /*1d130*/  F2FP.BF16.F32.PACK_AB R7, R119, R118 ;  /* 0x000000767707723e */ /* 0x000fe200000010ff */
[----:B------:R2:W-:Y:S01]  /*1d140*/  STSM.16.M88.4 [R0], R84 ;  /* 0x0000005400007844 */ /* 0x0005e20000000200 */
[----:B------:R-:W-:-:S02]  /*1d150*/  ISETP.NE.U32.AND P0, PT, RZ, UR6, PT ;  /* 0x00000006ff007c0c */ /* 0x000fc4000bf05070 */
[----:B------:R-:W-:Y:S01]  /*1d160*/  IADD3 R8, P1, R225, UR6, RZ ;  /* 0x00000006e1087c10 */ /* 0x000fe2000ff3e0ff */
[----:B------:R-:W-:Y:S01]  /*1d170*/  STSM.16.M88.4 [R136], R88 ;  /* 0x0000005888007844 */ /* 0x000fe20000000200 */
[----:B------:R-:W-:Y:S01]  /*1d180*/  IMAD.MOV.U32 R76, RZ, RZ, 0x9b8 ;  /* 0x000009b8ff4c7424 */ /* 0x000fe200078e00ff */
[----:B------:R-:W3:Y:S02]  /*1d190*/  LDC R79, c[0x0][0xbe8] ;  /* 0x0002fa00ff4f7b82 */ /* 0x000ee40000000800 */
[----:B------:R1:W-:Y:S06]  /*1d1a0*/  STSM.16.M88.4 [R137], R4 ;  /* 0x0000000489007844 */ /* 0x0003ec0000000200 */
[----:B------:R-:W-:Y:S01]  /*1d1b0*/  BAR.SYNC.DEFER_BLOCKING 0x1, 0x100 ;  /* 0x0044000000007b1d */ /* 0x000fe20000010000 */
[----:B------:R-:W-:-:S02]  /*1d1c0*/  ISETP.NE.AND.EX P0, PT, RZ, UR7, PT, P0 ;  /* 0x00000007ff007c0c */ /* 0x000fc4000bf05300 */
[----:B------:R-:W-:Y:S01]  /*1d1d0*/  IADD3.X R9, R226, UR7, RZ, P1, !PT ;  /* 0x00000007e2097c10 */ /* 0x000fe20008ffe4ff */
[----:B--2---:R-:W-:-:S10]  /*1d1e0*/  IMAD.MOV.U32 R0, RZ, RZ, RZ ;  /* 0x000000ffff007224 */ /* 0x004fd400078e00ff */
[----:B------:R-:W2:Y:S01]  /*1d1f0*/  @P0 LDG.E R0, desc[UR60][R8.64] ;  /* 0x0000003c08000981 */ /* 0x000ea2000c1e1900 */
[----:B------:R-:W-:-:S04]  /*1d200*/  ISETP.NE.U32.AND P1, PT, RZ, UR4, PT ;  /* 0x00000004ff007c0c */ /* 0x000fc8000bf25070 */
[----:B------:R-:W-:-:S13]  /*1d210*/  ISETP.NE.AND.EX P1, PT, RZ, UR5, PT, P1 ;  /* 0x00000005ff007c0c */ /* 0x000fda000bf25310 */
[----:B-1----:R-:W-:Y:S01]  /*1d220*/  @P1 IADD3 R4, P2, R225, UR4, RZ ;  /* 0x00000004e1041c10 */ /* 0x002fe2000ff5e0ff */
[----:B------:R-:W-:-:S03]  /*1d230*/  ULDC UR4, c[0x0][0xa88] ;  /* 0x0002a20000047ab9 */ /* 0x000fc60000000800 */
[----:B------:R-:W-:Y:S01]  /*1d240*/  @P1 IADD3.X R5, R226, UR5, RZ, P2, !PT ;  /* 0x00000005e2051c10 */ /* 0x000fe200097fe4ff */
[----:B------:R-:W-:Y:S01]  /*1d250*/  IMAD.U32 R77, RZ, RZ, UR4 ;  /* 0x00000004ff4d7e24 */ /* 0x000fe2000f8e00ff */
[----:B------:R-:W-:Y:S01]  /*1d260*/  ISETP.NE.AND P2, PT, R223, RZ, PT ;  /* 0x000000ffdf00720c */ /* 0x000fe20003f45270 */
[----:B------:R-:W-:-:S03]  /*1d270*/  ULDC UR4, c[0x0][0xad4] ;  /* 0x0002b50000047ab9 */ /* 0x000fc60000000800 */
[----:B------:R-:W-:Y:S01]  /*1d280*/  SEL R223, R223, UR4, P2 ;  /* 0x00000004dfdf7c07 */ /* 0x000fe20009000000 */
[----:B------:R1:W5:Y:S03]  /*1d290*/  @P1 LDG.E R77, desc[UR60][R4.64] ;  /* 0x0000003c044d1981 */ /* 0x000366000c1e1900 */
[----:B------:R-:W-:-:S04]  /*1d2a0*/  ISETP.GT.AND P3, PT, R223, 0x1, PT ;  /* 0x00000001df00780c */ /* 0x000fc80003f64270 */
[----:B------:R-:W-:-:S04]  /*1d2b0*/  SEL R76, R76, 0x978, P3 ;  /* 0x000009784c4c7807 */ /* 0x000fc80001800000 */
[----:B------:R-:W0:Y:S08]  /*1d2c0*/  LDC.64 R6, c[0x0][R76+0x220] ;  /* 0x000088004c067b82 */ /* 0x000e300000000a00 */
[----:B------:R-:W0:Y:S01]  /*1d2d0*/  LDC.64 R10, c[0x0][R76+0x218] ;  /* 0x000086004c0a7b82 */ /* 0x000e220000000a00 */
[----:B---3--:R-:W-:-:S07]  /*1d2e0*/  ISETP.NE.AND P4, PT, R79, 0x1, PT ;  /* 0x000000014f00780c */ /* 0x008fce0003f85270 */
[----:B------:R-:W3:Y:S08]  /*1d2f0*/  LDC.64 R12, c[0x0][R76+0x228] ;  /* 0x00008a004c0c7b82 */ /* 0x000ef00000000a00 */
[----:B-1----:R1:W1:Y:S01]  /*1d300*/  LDC.64 R4, c[0x0][R76+0x210] ;  /* 0x000084004c047b82 */ /* 0x0022620000000a00 */
[----:B------:R-:W-:-:S07]  /*1d310*/  ISETP.NE.U32.AND P2, PT, RZ, UR6, PT ;  /* 0x00000006ff007c0c */ /* 0x000fce000bf45070 */
[----:B------:R-:W3:Y:S01]  /*1d320*/  @P4 LDC R87, c[0x0][0xbec] ;  /* 0x0002fb00ff574b82 */ /* 0x000ee20000000800 */
[----:B------:R-:W-:-:S07]  /*1d330*/  ISETP.NE.AND.EX P2, PT, RZ, UR7, PT, P2 ;  /* 0x00000007ff007c0c */ /* 0x000fce000bf45320 */
[----:B------:R-:W1:Y:S01]  /*1d340*/  @P4 LDC R80, c[0x0][0xbf0] ;  /* 0x0002fc00ff504b82 */ /* 0x000e620000000800 */
[----:B------:R-:W-:Y:S02]  /*1d350*/  SEL R224, R224, RZ, !P2 ;  /* 0x000000ffe0e07207 */ /* 0x000fe40005000000 */
[----:B----4-:R-:W-:Y:S01]  /*1d360*/  SEL R81, R141, RZ, !P2 ;  /* 0x000000ff8d517207 */ /* 0x010fe20005000000 */
[----:B------:R-:W-:Y:S02]  /*1d370*/  IMAD R78, R231, 0x80, R140 ;  /* 0x00000080e74e7824 */ /* 0x000fe400078e028c */
[----:B0-----:R-:W-:Y:S02]  /*1d380*/  IMAD R7, R7, R224, RZ ;  /* 0x000000e007077224 */ /* 0x001fe400078e02ff */
[----:B------:R-:W0:Y:S02]  /*1d390*/  @!P3 LDC R14, c[0x0][0xb50] ;  /* 0x0002d400ff0ebb82 */ /* 0x000e240000000800 */
[----:B------:R-:W-:-:S02]  /*1d3a0*/  IMAD R85, R6, R81, R7 ;  /* 0x0000005106557224 */ /* 0x000fc400078e0207 */
[----:B------:R-:W-:-:S04]  /*1d3b0*/  IMAD R83, R11, R221, RZ ;  /* 0x000000dd0b537224 */ /* 0x000fc800078e02ff */
[----:B------:R-:W4:Y:S01]  /*1d3c0*/  @!P3 LDC R15, c[0x0][0xb54] ;  /* 0x0002d500ff0fbb82 */ /* 0x000f220000000800 */
[----:B------:R-:W-:Y:S01]  /*1d3d0*/  IMAD.WIDE.U32 R10, R10, R221, RZ ;  /* 0x000000dd0a0a7225 */ /* 0x000fe200078e00ff */
[----:B------:R-:W-:-:S03]  /*1d3e0*/  SEL R81, R232, RZ, P3 ;  /* 0x000000ffe8517207 */ /* 0x000fc60001800000 */
[----:B------:R-:W-:-:S04]  /*1d3f0*/  IMAD.WIDE.U32 R6, R6, R224, RZ ;  /* 0x000000e006067225 */ /* 0x000fc800078e00ff */
[----:B------:R-:W-:Y:S02]  /*1d400*/  IMAD.IADD R89, R11, 0x1, R83 ;  /* 0x000000010b597824 */ /* 0x000fe400078e0253 */
[----:B---3--:R-:W-:-:S04]  /*1d410*/  @P4 IMAD.HI.U32 R11, R78, R87, RZ ;  /* 0x000000574e0b4227 */ /* 0x008fc800078e00ff */
[----:B------:R-:W-:Y:S02]  /*1d420*/  IMAD.IADD R85, R7, 0x1, R85 ;  /* 0x0000000107557824 */ /* 0x000fe400078e0255 */
[----:B------:R-:W-:Y:S01]  /*1d430*/  IMAD.MOV.U32 R7, RZ, RZ, R78 ;  /* 0x000000ffff077224 */ /* 0x000fe200078e004e */
[----:B-1----:R-:W-:Y:S01]  /*1d440*/  @P4 SHF.R.U32.HI R7, RZ, R80, R11 ;  /* 0x00000050ff074219 */ /* 0x002fe2000001160b */
[-C--:B------:R-:W-:Y:S02]  /*1d450*/  IMAD R83, R13, R81.reuse, RZ ;  /* 0x000000510d537224 */ /* 0x080fe400078e02ff */
[----:B------:R-:W-:-:S04]  /*1d460*/  IMAD.WIDE.U32 R12, R12, R81, RZ ;  /* 0x000000510c0c7225 */ /* 0x000fc800078e00ff */
[----:B------:R-:W-:Y:S01]  /*1d470*/  IMAD.IADD R83, R13, 0x1, R83 ;  /* 0x000000010d537824 */ /* 0x000fe200078e0253 */
[--C-:B--2---:R-:W-:Y:S02]  /*1d480*/  IADD3 R6, P2, P5, R6, R10, R0.reuse ;  /* 0x0000000a06067210 */ /* 0x104fe40007d5e000 */
[----:B------:R-:W-:Y:S01]  /*1d490*/  SHF.R.S32.HI R76, RZ, 0x1f, R0 ;  /* 0x0000001fff4c7819 */ /* 0x000fe20000011400 */
[----:B------:R-:W-:-:S03]  /*1d4a0*/  IMAD.MOV R10, RZ, RZ, -R7 ;  /* 0x000000ffff0a7224 */ /* 0x000fc600078e0a07 */
[----:B------:R-:W-:Y:S02]  /*1d4b0*/  IADD3.X R11, R85, R89, R76, P2, P5 ;  /* 0x00000059550b7210 */ /* 0x000fe400017ea44c */
[----:B------:R-:W-:Y:S02]  /*1d4c0*/  IADD3 R12, P2, P5, R7, R6, R12 ;  /* 0x00000006070c7210 */ /* 0x000fe40007d5e00c */
[----:B------:R-:W-:Y:S01]  /*1d4d0*/  SHF.R.S32.HI R6, RZ, 0x1f, R7 ;  /* 0x0000001fff067819 */ /* 0x000fe20000011407 */
[----:B------:R-:W-:-:S03]  /*1d4e0*/  IMAD R7, R79, R10, R78 ;  /* 0x0000000a4f077224 */ /* 0x000fc600078e024e */
[----:B------:R-:W-:Y:S01]  /*1d4f0*/  IADD3.X R13, R6, R11, R83, P2, P5 ;  /* 0x0000000b060d7210 */ /* 0x000fe200017ea453 */
[-C--:B------:R-:W-:Y:S01]  /*1d500*/  IMAD R5, R5, R7.reuse, RZ ;  /* 0x0000000705057224 */ /* 0x080fe200078e02ff */
[----:B------:R-:W-:Y:S01]  /*1d510*/  SHF.R.S32.HI R11, RZ, 0x1f, R7 ;  /* 0x0000001fff0b7819 */ /* 0x000fe20000011407 */
[----:B------:R-:W-:-:S04]  /*1d520*/  IMAD.WIDE.U32 R12, R4, R7, R12 ;  /* 0x00000007040c7225 */ /* 0x000fc800078e000c */
[----:B------:R-:W-:Y:S01]  /*1d530*/  IMAD R5, R4, R11, R5 ;  /* 0x0000000b04057224 */ /* 0x000fe200078e0205 */
[----:B0-----:R-:W-:-:S03]  /*1d540*/  LEA R14, P2, R12, R14, 0x2 ;  /* 0x0000000e0c0e7211 */ /* 0x001fc600078410ff */
[----:B------:R-:W-:-:S05]  /*1d550*/  IMAD.IADD R4, R13, 0x1, R5 ;  /* 0x000000010d047824 */ /* 0x000fca00078e0205 */
[----:B----4-:R-:W-:Y:S01]  /*1d560*/  LEA.HI.X R15, R12, R15, R4, 0x2, P2 ;  /* 0x0000000f0c0f7211 */ /* 0x010fe200010f1404 */
[----:B------:R-:W-:Y:S06]  /*1d570*/  @P1 BRA `(.L_x_3834) ;  /* 0x0000000000101947 */ /* 0x000fec0003800000 */
[----:B------:R-:W-:Y:S05]  /*1d580*/  @!P0 BRA `(.L_x_3834) ;  /* 0x00000000000c8947 */ /* 0x000fea0003800000 */
[----:B------:R-:W2:Y:S04]  /*1d590*/  LDG.E R4, desc[UR60][R8.64] ;  /* 0x0000003c08047981 */ /* 0x000ea8000c1e1900 */
[----:B-----5:R-:W2:Y:S02]  /*1d5a0*/  LDG.E R77, desc[UR60][R8.64+0x4] ;  /* 0x0000043c084d7981 */ /* 0x020ea4000c1e1900 */
[----:B--2---:R-:W-:-:S07]  /*1d5b0*/  IMAD.IADD R77, R77, 0x1, -R4 ;  /* 0x000000014d4d7824 */ /* 0x004fce00078e0a04 */
.L_x_3834:
[----:B------:R-:W2:Y:S04]  /*1d5c0*/  LDL R8, [R1+0x74] ;  /* 0x0000740001087983 */ /* 0x000ea80000100800 */
[----:B------:R-:W3:Y:S01]  /*1d5d0*/  LDL R9, [R1+0x70] ;  /* 0x0000700001097983 */ /* 0x000ee20000100800 */
[----:B-----5:R-:W-:-:S03]  /*1d5e0*/  IMAD R77, R77, R79, RZ ;  /* 0x0000004f4d4d7224 */ /* 0x020fc600078e02ff */
[----:B------:R-:W-:Y:S04]  /*1d5f0*/  SHFL.IDX PT, R4, R14, RZ, 0x1c1f ;  /* 0x001c1fff0e047589 */ /* 0x000fe800000e0000 */
[----:B------:R-:W0:Y:S04]  /*1d600*/  SHFL.IDX PT, R5, R15, RZ, 0x1c1f ;  /* 0x001c1fff0f057589 */ /* 0x000e2800000e0000 */
[----:B------:R-:W-:Y:S04]  /*1d610*/  SHFL.IDX PT, R6, R14, 0x1, 0x1c1f ;  /* 0x003c1f000e067f89 */ /* 0x000fe800000e0000 */
[----:B------:R-:W1:Y:S01]  /*1d620*/  SHFL.IDX PT, R7, R15, 0x1, 0x1c1f ;  /* 0x003c1f000f077f89 */ /* 0x000e6200000e0000 */
[----:B--2---:R-:W-:Y:S01]  /*1d630*/  IMAD R8, R231, 0x80, R8 ;  /* 0x00000080e7087824 */ /* 0x004fe200078e0208 */
[----:B---3--:R-:W-:-:S03]  /*1d640*/  LOP3.LUT P0, RZ, R9, 0x3, RZ, 0xc0, !PT ;  /* 0x0000000309ff7812 */ /* 0x008fc6000780c0ff */
[C---:B------:R-:W-:Y:S01]  /*1d650*/  VIADD R10, R8.reuse, 0x8 ;  /* 0x00000008080a7836 */ /* 0x040fe20000000000 */
[----:B------:R-:W-:-:S04]  /*1d660*/  ISETP.GE.OR P1, PT, R8, R77, P0 ;  /* 0x0000004d0800720c */ /* 0x000fc80000726670 */
[----:B------:R-:W-:-:S09]  /*1d670*/  ISETP.GE.OR P0, PT, R10, R77, P0 ;  /* 0x0000004d0a00720c */ /* 0x000fd20000706670 */
[----:B0-----:R0:W-:Y:S04]  /*1d680*/  @!P1 ST.E desc[UR60][R4.64], R3 ;  /* 0x0000000304009985 */ /* 0x0011e8000c10193c */
[----:B-1----:R0:W-:Y:S01]  /*1d690*/  @!P0 ST.E desc[UR60][R6.64], R2 ;  /* 0x0000000206008985 */ /* 0x0021e2000c10193c */
[----:B------:R-:W-:Y:S05]  /*1d6a0*/  @P3 BRA `(.L_x_3835) ;  /* 0x0000000c00503947 */ /* 0x000fea0003800000 */
[----:B0-----:R-:W0:Y:S01]  /*1d6b0*/  S2R R2, SR_TID.X ;  /* 0x0000000000027919 */ /* 0x001e220000002100 */
[----:B------:R-:W1:Y:S01]  /*1d6c0*/  @P4 LDC R65, c[0x0][0xbec] ;  /* 0x0002fb00ff414b82 */ /* 0x000e620000000800 */
[----:B------:R-:W-:-:S07]  /*1d6d0*/  ULDC.64 UR4, c[0x0][0xaa0] ;  /* 0x0002a80000047ab9 */ /* 0x000fce0000000a00 */
[----:B------:R-:W2:Y:S01]  /*1d6e0*/  @P4 LDC R67, c[0x0][0xbf0] ;  /* 0x0002fc00ff434b82 */ /* 0x000ea20000000800 */
[----:B0-----:R-:W-:-:S05]  /*1d6f0*/  VIADD R2, R2, 0xffffff80 ;  /* 0xffffff8002027836 */ /* 0x001fca0000000000 */
[----:B------:R-:W-:-:S04]  /*1d700*/  SHF.R.S32.HI R3, RZ, 0x1f, R2 ;  /* 0x0000001fff037819 */ /* 0x000fc80000011402 */
[----:B------:R-:W-:-:S04]  /*1d710*/  LEA.HI R3, R3, R2, RZ, 0x3 ;  /* 0x0000000203037211 */ /* 0x000fc800078f18ff */
[----:B------:R-:W-:Y:S02]  /*1d720*/  LOP3.LUT R5, R3, 0xfffffff8, RZ, 0xc0, !PT ;  /* 0xfffffff803057812 */ /* 0x000fe400078ec0ff */
[----:B------:R-:W-:-:S03]  /*1d730*/  SHF.R.S32.HI R21, RZ, 0x3, R3 ;  /* 0x00000003ff157819 */ /* 0x000fc60000011403 */
[----:B------:R-:W-:-:S04]  /*1d740*/  IMAD.IADD R60, R2, 0x1, -R5 ;  /* 0x00000001023c7824 */ /* 0x000fc800078e0a05 */
[----:B------:R-:W-:-:S04]  /*1d750*/  IMAD.SHL.U32 R20, R60, 0x8, RZ ;  /* 0x000000083c147824 */ /* 0x000fc800078e00ff */
[----:B------:R-:W-:-:S04]  /*1d760*/  IMAD R3, R21, 0x40, R20 ;  /* 0x0000004015037824 */ /* 0x000fc800078e0214 */
[----:B------:R-:W-:-:S03]  /*1d770*/  IMAD.WIDE R134, R3, 0x2, R134 ;  /* 0x0000000203867825 */ /* 0x000fc600078e0286 */
[C---:B------:R-:W-:Y:S02]  /*1d780*/  IADD3 R33, P1, R134.reuse, 0x5000, RZ ;  /* 0x0000500086217810 */ /* 0x040fe40007f3e0ff */
[C---:B------:R-:W-:Y:S02]  /*1d790*/  IADD3 R9, P3, R134.reuse, 0x1000, RZ ;  /* 0x0000100086097810 */ /* 0x040fe40007f7e0ff */
[----:B------:R-:W-:Y:S02]  /*1d7a0*/  LOP3.LUT R32, R33, 0x380, RZ, 0xc0, !PT ;  /* 0x0000038021207812 */ /* 0x000fe400078ec0ff */
[----:B------:R-:W-:Y:S02]  /*1d7b0*/  IADD3 R13, P2, R134, 0x2000, RZ ;  /* 0x00002000860d7810 */ /* 0x000fe40007f5e0ff */
[----:B------:R-:W-:Y:S02]  /*1d7c0*/  SHF.R.U64 R32, R32, 0x3, RZ ;  /* 0x0000000320207819 */ /* 0x000fe400000012ff */
[----:B------:R-:W-:-:S02]  /*1d7d0*/  IADD3 R25, P6, R134, 0x3000, RZ ;  /* 0x0000300086197810 */ /* 0x000fc40007fde0ff */
[----:B------:R-:W-:Y:S01]  /*1d7e0*/  LOP3.LUT R32, R32, R33, RZ, 0x3c, !PT ;  /* 0x0000002120207212 */ /* 0x000fe200078e3cff */
[--C-:B------:R-:W-:Y:S01]  /*1d7f0*/  IMAD.X R33, RZ, RZ, R135.reuse, P1 ;  /* 0x000000ffff217224 */ /* 0x100fe200008e0687 */
[C---:B------:R-:W-:Y:S02]  /*1d800*/  IADD3 R3, P1, R134.reuse, 0xb000, RZ ;  /* 0x0000b00086037810 */ /* 0x040fe40007f3e0ff */
[----:B------:R-:W-:Y:S02]  /*1d810*/  IADD3 R29, P5, R134, 0x4000, RZ ;  /* 0x00004000861d7810 */ /* 0x000fe40007fbe0ff */
[----:B------:R-:W-:Y:S01]  /*1d820*/  LOP3.LUT R2, R3, 0x380, RZ, 0xc0, !PT ;  /* 0x0000038003027812 */ /* 0x000fe200078ec0ff */
[----:B------:R-:W-:Y:S01]  /*1d830*/  IMAD.X R57, RZ, RZ, R135, P1 ;  /* 0x000000ffff397224 */ /* 0x000fe200008e0687 */
[----:B------:R-:W-:Y:S01]  /*1d840*/  LOP3.LUT R8, R9, 0x380, RZ, 0xc0, !PT ;  /* 0x0000038009087812 */ /* 0x000fe200078ec0ff */
[----:B------:R-:W5:Y:S01]  /*1d850*/  LD.E.128 R32, desc[UR60][R32.64] ;  /* 0x0000003c20207980 */ /* 0x000f62000c101d00 */
[----:B------:R-:W-:-:S02]  /*1d860*/  SHF.R.U64 R2, R2, 0x3, RZ ;  /* 0x0000000302027819 */ /* 0x000fc400000012ff */
[----:B------:R-:W-:Y:S02]  /*1d870*/  LOP3.LUT R12, R13, 0x380, RZ, 0xc0, !PT ;  /* 0x000003800d0c7812 */ /* 0x000fe400078ec0ff */
[----:B------:R-:W-:Y:S01]  /*1d880*/  LOP3.LUT R56, R2, R3, RZ, 0x3c, !PT ;  /* 0x0000000302387212 */ /* 0x000fe200078e3cff */
[----:B------:R-:W-:Y:S01]  /*1d890*/  IMAD R3, R76, UR4, RZ ;  /* 0x000000044c037c24 */ /* 0x000fe2000f8e02ff */
[----:B------:R-:W-:Y:S02]  /*1d8a0*/  LOP3.LUT R24, R25, 0x380, RZ, 0xc0, !PT ;  /* 0x0000038019187812 */ /* 0x000fe400078ec0ff */
[----:B------:R-:W-:Y:S01]  /*1d8b0*/  LOP3.LUT R28, R29, 0x380, RZ, 0xc0, !PT ;  /* 0x000003801d1c7812 */ /* 0x000fe200078ec0ff */
[----:B------:R-:W-:Y:S01]  /*1d8c0*/  IMAD R61, R0, UR5, R3 ;  /* 0x00000005003d7c24 */ /* 0x000fe2000f8e0203 */
[----:B------:R-:W-:Y:S01]  /*1d8d0*/  SHF.R.U64 R8, R8, 0x3, RZ ;  /* 0x0000000308087819 */ /* 0x000fe200000012ff */
[----:B------:R-:W-:Y:S01]  /*1d8e0*/  IMAD.WIDE.U32 R2, R0, UR4, RZ ;  /* 0x0000000400027c25 */ /* 0x000fe2000f8e00ff */
[----:B------:R-:W-:Y:S01]  /*1d8f0*/  ULDC.64 UR4, c[0x0][0xae8] ;  /* 0x0002ba0000047ab9 */ /* 0x000fe20000000a00 */
[----:B------:R-:W-:Y:S01]  /*1d900*/  SHF.R.U64 R12, R12, 0x3, RZ ;  /* 0x000000030c0c7819 */ /* 0x000fe200000012ff */
[----:B------:R-:W5:Y:S01]  /*1d910*/  LD.E.128 R56, desc[UR60][R56.64] ;  /* 0x0000003c38387980 */ /* 0x000f62000c101d00 */
[----:B------:R-:W-:Y:S01]  /*1d920*/  IMAD R0, R60, 0x20, R21 ;  /* 0x000000203c007824 */ /* 0x000fe200078e0215 */
[----:B------:R-:W-:Y:S01]  /*1d930*/  SHF.R.U64 R24, R24, 0x3, RZ ;  /* 0x0000000318187819 */ /* 0x000fe200000012ff */
[----:B------:R-:W-:Y:S01]  /*1d940*/  IMAD.IADD R3, R3, 0x1, R61 ;  /* 0x0000000103037824 */ /* 0x000fe200078e023d */
[----:B------:R-:W-:Y:S01]  /*1d950*/  SHF.R.U64 R28, R28, 0x3, RZ ;  /* 0x000000031c1c7819 */ /* 0x000fe200000012ff */
[----:B------:R-:W-:Y:S01]  /*1d960*/  IMAD R62, R231, 0x80, R0 ;  /* 0x00000080e73e7824 */ /* 0x000fe200078e0200 */
[----:B------:R-:W-:Y:S01]  /*1d970*/  SHF.R.S32.HI R63, RZ, 0x1f, R224 ;  /* 0x0000001fff3f7819 */ /* 0x000fe200000114e0 */
[----:B------:R-:W-:Y:S01]  /*1d980*/  IMAD.WIDE.U32 R2, R221, UR4, R2 ;  /* 0x00000004dd027c25 */ /* 0x000fe2000f8e0002 */
[----:B------:R-:W-:-:S02]  /*1d990*/  LOP3.LUT R8, R8, R9, RZ, 0x3c, !PT ;  /* 0x0000000908087212 */ /* 0x000fc400078e3cff */
[----:B------:R-:W-:Y:S01]  /*1d9a0*/  LOP3.LUT R12, R12, R13, RZ, 0x3c, !PT ;  /* 0x0000000d0c0c7212 */ /* 0x000fe200078e3cff */
[----:B-1----:R-:W-:Y:S01]  /*1d9b0*/  @P4 IMAD.HI.U32 R0, R62, R65, RZ ;  /* 0x000000413e004227 */ /* 0x002fe200078e00ff */
[----:B------:R-:W-:Y:S02]  /*1d9c0*/  LOP3.LUT R24, R24, R25, RZ, 0x3c, !PT ;  /* 0x0000001918187212 */ /* 0x000fe400078e3cff */
[----:B------:R-:W-:Y:S01]  /*1d9d0*/  LOP3.LUT R28, R28, R29, RZ, 0x3c, !PT ;  /* 0x0000001d1c1c7212 */ /* 0x000fe200078e3cff */
[----:B------:R-:W-:Y:S01]  /*1d9e0*/  IMAD R3, R221, UR5, R3 ;  /* 0x00000005dd037c24 */ /* 0x000fe2000f8e0203 */
[----:B------:R-:W-:Y:S01]  /*1d9f0*/  ULDC.64 UR4, c[0x0][0xaf0] ;  /* 0x0002bc0000047ab9 */ /* 0x000fe20000000a00 */
[----:B------:R-:W-:Y:S01]  /*1da00*/  IMAD.MOV.U32 R61, RZ, RZ, R62 ;  /* 0x000000ffff3d7224 */ /* 0x000fe200078e003e */
[----:B--2---:R-:W-:Y:S01]  /*1da10*/  @P4 SHF.R.U32.HI R61, RZ, R67, R0 ;  /* 0x00000043ff3d4219 */ /* 0x004fe20000011600 */
[--C-:B------:R-:W-:Y:S01]  /*1da20*/  IMAD.X R9, RZ, RZ, R135.reuse, P3 ;  /* 0x000000ffff097224 */ /* 0x100fe200018e0687 */
[C---:B------:R-:W-:Y:S01]  /*1da30*/  IADD3 R37, P0, R134.reuse, 0x6000, RZ ;  /* 0x0000600086257810 */ /* 0x040fe20007f1e0ff */
[--C-:B------:R-:W-:Y:S01]  /*1da40*/  IMAD.X R13, RZ, RZ, R135.reuse, P2 ;  /* 0x000000ffff0d7224 */ /* 0x100fe200010e0687 */
[C---:B------:R-:W-:Y:S01]  /*1da50*/  IADD3 R41, P3, R134.reuse, 0x7000, RZ ;  /* 0x0000700086297810 */ /* 0x040fe20007f7e0ff */
[--C-:B------:R-:W-:Y:S01]  /*1da60*/  IMAD.X R25, RZ, RZ, R135.reuse, P6 ;  /* 0x000000ffff197224 */ /* 0x100fe200030e0687 */
[C---:B------:R-:W-:Y:S01]  /*1da70*/  IADD3 R45, P2, R134.reuse, 0x8000, RZ ;  /* 0x00008000862d7810 */ /* 0x040fe20007f5e0ff */
[----:B------:R-:W-:Y:S01]  /*1da80*/  IMAD.X R29, RZ, RZ, R135, P5 ;  /* 0x000000ffff1d7224 */ /* 0x000fe200028e0687 */
[C---:B------:R-:W-:Y:S01]  /*1da90*/  IADD3 R49, P6, R134.reuse, 0x9000, RZ ;  /* 0x0000900086317810 */ /* 0x040fe20007fde0ff */
[----:B------:R-:W-:Y:S01]  /*1daa0*/  IMAD R63, R63, UR4, RZ ;  /* 0x000000043f3f7c24 */ /* 0x000fe2000f8e02ff */
[----:B------:R-:W-:Y:S01]  /*1dab0*/  IADD3 R53, P5, R134, 0xa000, RZ ;  /* 0x0000a00086357810 */ /* 0x000fe20007fbe0ff */
[C---:B------:R-:W-:Y:S01]  /*1dac0*/  IMAD.WIDE.U32 R2, R224.reuse, UR4, R2 ;  /* 0x00000004e0027c25 */ /* 0x040fe2000f8e0002 */
[----:B------:R-:W-:Y:S01]  /*1dad0*/  SHF.R.S32.HI R0, RZ, 0x1f, R61 ;  /* 0x0000001fff007819 */ /* 0x000fe2000001143d */
[----:B------:R-:W5:Y:S01]  /*1dae0*/  LD.E.128 R8, desc[UR60][R8.64] ;  /* 0x0000003c08087980 */ /* 0x000f62000c101d00 */
[----:B------:R-:W-:Y:S01]  /*1daf0*/  LOP3.LUT R36, R37, 0x380, RZ, 0xc0, !PT ;  /* 0x0000038025247812 */ /* 0x000fe200078ec0ff */
[----:B------:R-:W-:Y:S01]  /*1db00*/  IMAD R63, R224, UR5, R63 ;  /* 0x00000005e03f7c24 */ /* 0x000fe2000f8e023f */
[----:B------:R-:W-:Y:S01]  /*1db10*/  LOP3.LUT R40, R41, 0x380, RZ, 0xc0, !PT ;  /* 0x0000038029287812 */ /* 0x000fe200078ec0ff */
[----:B------:R-:W-:Y:S01]  /*1db20*/  IMAD.MOV R60, RZ, RZ, -R61 ;  /* 0x000000ffff3c7224 */ /* 0x000fe200078e0a3d */
[----:B------:R-:W-:Y:S01]  /*1db30*/  LOP3.LUT R44, R45, 0x380, RZ, 0xc0, !PT ;  /* 0x000003802d2c7812 */ /* 0x000fe200078ec0ff */
[----:B------:R-:W-:Y:S01]  /*1db40*/  ULDC.64 UR4, c[0x0][0xae0] ;  /* 0x0002b80000047ab9 */ /* 0x000fe20000000a00 */
[----:B------:R-:W-:Y:S01]  /*1db50*/  LOP3.LUT R48, R49, 0x380, RZ, 0xc0, !PT ;  /* 0x0000038031307812 */ /* 0x000fe200078ec0ff */
[----:B------:R-:W5:Y:S01]  /*1db60*/  LD.E.128 R12, desc[UR60][R12.64] ;  /* 0x0000003c0c0c7980 */ /* 0x000f62000c101d00 */
[----:B------:R-:W-:Y:S01]  /*1db70*/  LOP3.LUT R52, R53, 0x380, RZ, 0xc0, !PT ;  /* 0x0000038035347812 */ /* 0x000fe200078ec0ff */
[----:B------:R-:W-:Y:S01]  /*1db80*/  IMAD.IADD R3, R3, 0x1, R63 ;  /* 0x0000000103037824 */ /* 0x000fe200078e023f */
[----:B------:R-:W-:Y:S01]  /*1db90*/  LOP3.LUT R5, R134, 0x380, RZ, 0xc0, !PT ;  /* 0x0000038086057812 */ /* 0x000fe200078ec0ff */
[----:B------:R-:W-:Y:S01]  /*1dba0*/  IMAD R0, R0, UR4, RZ ;  /* 0x0000000400007c24 */ /* 0x000fe2000f8e02ff */
[----:B------:R-:W-:Y:S01]  /*1dbb0*/  SHF.R.U64 R36, R36, 0x3, RZ ;  /* 0x0000000324247819 */ /* 0x000fe200000012ff */
[----:B------:R-:W-:Y:S01]  /*1dbc0*/  IMAD R79, R79, R60, R62 ;  /* 0x0000003c4f4f7224 */ /* 0x000fe200078e023e */
[----:B------:R-:W-:Y:S01]  /*1dbd0*/  SHF.R.U64 R40, R40, 0x3, RZ ;  /* 0x0000000328287819 */ /* 0x000fe200000012ff */
[----:B------:R-:W5:Y:S01]  /*1dbe0*/  LD.E.128 R24, desc[UR60][R24.64] ;  /* 0x0000003c18187980 */ /* 0x000f62000c101d00 */
[----:B------:R-:W-:-:S02]  /*1dbf0*/  SHF.R.U64 R44, R44, 0x3, RZ ;  /* 0x000000032c2c7819 */ /* 0x000fc400000012ff */
[----:B------:R-:W-:Y:S01]  /*1dc00*/  SHF.R.U64 R48, R48, 0x3, RZ ;  /* 0x0000000330307819 */ /* 0x000fe200000012ff */
[----:B------:R-:W5:Y:S01]  /*1dc10*/  LD.E.128 R28, desc[UR60][R28.64] ;  /* 0x0000003c1c1c7980 */ /* 0x000f62000c101d00 */
[----:B------:R-:W-:Y:S01]  /*1dc20*/  SHF.R.U64 R52, R52, 0x3, RZ ;  /* 0x0000000334347819 */ /* 0x000fe200000012ff */
[----:B------:R-:W-:Y:S01]  /*1dc30*/  IMAD.WIDE.U32 R2, R61, UR4, R2 ;  /* 0x000000043d027c25 */ /* 0x000fe2000f8e0002 */
[----:B------:R-:W-:Y:S02]  /*1dc40*/  SHF.R.U64 R5, R5, 0x3, RZ ;  /* 0x0000000305057819 */ /* 0x000fe400000012ff */
[----:B------:R-:W-:Y:S01]  /*1dc50*/  LOP3.LUT R36, R36, R37, RZ, 0x3c, !PT ;  /* 0x0000002524247212 */ /* 0x000fe200078e3cff */
[----:B------:R-:W-:Y:S01]  /*1dc60*/  IMAD R61, R61, UR5, R0 ;  /* 0x000000053d3d7c24 */ /* 0x000fe2000f8e0200 */
        /* <DEDUP_REMOVED lines=8> */
[----:B------:R-:W-:Y:S01]  /*1dcf0*/  SHF.R.S32.HI R0, RZ, 0x1f, R79 ;  /* 0x0000001fff007819 */ /* 0x000fe2000001144f */
[----:B------:R-:W-:Y:S01]  /*1dd00*/  IMAD.X R53, RZ, RZ, R135, P5 ;  /* 0x000000ffff357224 */ /* 0x000fe200028e0687 */
[----:B------:R-:W-:Y:S01]  /*1dd10*/  LOP3.LUT R134, R5, R134, RZ, 0x3c, !PT ;  /* 0x0000008605867212 */ /* 0x000fe200078e3cff */
[----:B------:R-:W-:Y:S01]  /*1dd20*/  ULDC.64 UR4, c[0x0][0xad8] ;  /* 0x0002b60000047ab9 */ /* 0x000fe20000000a00 */
[----:B------:R-:W-:Y:S01]  /*1dd30*/  IMAD.IADD R3, R3, 0x1, R61 ;  /* 0x0000000103037824 */ /* 0x000fe200078e023d */
[----:B------:R-:W5:Y:S01]  /*1dd40*/  LD.E.128 R36, desc[UR60][R36.64] ;  /* 0x0000003c24247980 */ /* 0x000f62000c101d00 */
[----:B------:R-:W-:-:S03]  /*1dd50*/  IMAD R0, R0, UR4, RZ ;  /* 0x0000000400007c24 */ /* 0x000fc6000f8e02ff */
[----:B------:R0:W5:Y:S01]  /*1dd60*/  LD.E.128 R4, desc[UR60][R134.64] ;  /* 0x0000003c86047980 */ /* 0x000162000c101d00 */
[----:B------:R-:W-:-:S03]  /*1dd70*/  IMAD R66, R231, 0x80, R21 ;  /* 0x00000080e7427824 */ /* 0x000fc600078e0215 */
[----:B------:R-:W5:Y:S01]  /*1dd80*/  LD.E.128 R40, desc[UR60][R40.64] ;  /* 0x0000003c28287980 */ /* 0x000f62000c101d00 */
[----:B------:R-:W-:-:S03]  /*1dd90*/  IMAD R21, R79, UR5, R0 ;  /* 0x000000054f157c24 */ /* 0x000fc6000f8e0200 */
[----:B------:R-:W5:Y:S01]  /*1dda0*/  LD.E.128 R44, desc[UR60][R44.64] ;  /* 0x0000003c2c2c7980 */ /* 0x000f62000c101d00 */
[----:B------:R-:W-:Y:S01]  /*1ddb0*/  IMAD.WIDE.U32 R2, R79, UR4, R2 ;  /* 0x000000044f027c25 */ /* 0x000fe2000f8e0002 */
[----:B------:R-:W-:Y:S02]  /*1ddc0*/  ULDC.64 UR4, c[0x0][0xa80] ;  /* 0x0002a00000047ab9 */ /* 0x000fe40000000a00 */
[----:B------:R-:W5:Y:S04]  /*1ddd0*/  LD.E.128 R48, desc[UR60][R48.64] ;  /* 0x0000003c30307980 */ /* 0x000f68000c101d00 */
[----:B------:R-:W5:Y:S01]  /*1dde0*/  LD.E.128 R52, desc[UR60][R52.64] ;  /* 0x0000003c34347980 */ /* 0x000f62000c101d00 */
[----:B------:R-:W-:Y:S01]  /*1ddf0*/  @!PT LDS RZ, [RZ] ;  /* 0x00000000fffff984 */ /* 0x000fe20000000800 */
[----:B------:R-:W-:Y:S01]  /*1de00*/  @!PT LDS RZ, [RZ] ;  /* 0x00000000fffff984 */ /* 0x000fe20000000800 */
[----:B------:R-:W-:Y:S01]  /*1de10*/  @!PT LDS RZ, [RZ] ;  /* 0x00000000fffff984 */ /* 0x000fe20000000800 */
[----:B------:R-:W-:Y:S01]  /*1de20*/  @!PT LDS RZ, [RZ] ;  /* 0x00000000fffff984 */ /* 0x000fe20000000800 */
[----:B------:R1:W-:Y:S06]  /*1de30*/  MEMBAR.ALL.CTA ;  /* 0x0000000000007992 */ /* 0x0003ec0000008000 */
[----:B-1----:R-:W1:Y:S01]  /*1de40*/  FENCE.VIEW.ASYNC.S ;  /* 0x00000000000073c6 */ /* 0x002e620000000000 */
[----:B------:R-:W-:Y:S01]  /*1de50*/  IMAD.IADD R3, R3, 0x1, R21 ;  /* 0x0000000103037824 */ /* 0x000fe200078e0215 */
[----:B------:R-:W-:-:S04]  /*1de60*/  LEA R21, P2, R2, UR4, 0x1 ;  /* 0x0000000402157c11 */ /* 0x000fc8000f8408ff */
[----:B------:R-:W-:Y:S02]  /*1de70*/  LEA.HI.X R64, R2, UR5, R3, 0x1, P2 ;  /* 0x0000000502407c11 */ /* 0x000fe400090f0c03 */
[----:B------:R-:W-:Y:S01]  /*1de80*/  ISETP.GE.AND P2, PT, R66, R77, PT ;  /* 0x0000004d4200720c */ /* 0x000fe20003f46270 */
[----:B------:R-:W-:Y:S02]  /*1de90*/  VIADD R0, R16, 0x36820 ;  /* 0x0003682010007836 */ /* 0x000fe40000000000 */
[----:B------:R-:W-:-:S03]  /*1dea0*/  VIADD R60, R66, 0x20 ;  /* 0x00000020423c7836 */ /* 0x000fc60000000000 */
[----:B------:R-:W-:Y:S01]  /*1deb0*/  PRMT R0, RZ, 0x654, R0 ;  /* 0x00000654ff007816 */ /* 0x000fe20000000000 */
[----:B------:R-:W-:Y:S02]  /*1dec0*/  VIADD R62, R66, 0x40 ;  /* 0x00000040423e7836 */ /* 0x000fe40000000000 */
[C---:B------:R-:W-:Y:S02]  /*1ded0*/  VIADD R68, R20.reuse, 0x40 ;  /* 0x0000004014447836 */ /* 0x040fe40000000000 */
[----:B------:R-:W-:Y:S01]  /*1dee0*/  VIADD R70, R20, 0x80 ;  /* 0x0000008014467836 */ /* 0x000fe20000000000 */
[----:B-1----:R0:W1:Y:S01]  /*1def0*/  SHFL.IDX PT, R61, R21, RZ, 0x181f ;  /* 0x00181fff153d7589 */ /* 0x00206200000e0000 */
[----:B------:R-:W-:Y:S01]  /*1df00*/  BSSY B1, `(.L_x_3836) ;  /* 0x0000016000017945 */ /* 0x000fe20003800000 */
[----:B------:R0:W-:Y:S02]  /*1df10*/  SYNCS.ARRIVE.TRANS64.RED.A1T0 RZ, [R0+URZ], RZ ;  /* 0x000000ff00ff79a7 */ /* 0x0001e4000810043f */
[----:B------:R0:W2:Y:S01]  /*1df20*/  SHFL.IDX PT, R63, R64, RZ, 0x181f ;  /* 0x00181fff403f7589 */ /* 0x0000a200000e0000 */
[----:B------:R-:W-:-:S02]  /*1df30*/  ISETP.GE.AND P1, PT, R60, R77, PT ;  /* 0x0000004d3c00720c */ /* 0x000fc40003f26270 */
[----:B------:R-:W-:Y:S02]  /*1df40*/  ISETP.GE.AND P0, PT, R62, R77, PT ;  /* 0x0000004d3e00720c */ /* 0x000fe40003f06270 */
[----:B------:R-:W-:Y:S02]  /*1df50*/  SHF.R.S32.HI R65, RZ, 0x1f, R20 ;  /* 0x0000001fff417819 */ /* 0x000fe40000011414 */
[----:B------:R-:W-:Y:S02]  /*1df60*/  SHF.R.S32.HI R67, RZ, 0x1f, R68 ;  /* 0x0000001fff437819 */ /* 0x000fe40000011444 */
[----:B------:R-:W-:Y:S01]  /*1df70*/  SHF.R.S32.HI R69, RZ, 0x1f, R70 ;  /* 0x0000001fff457819 */ /* 0x000fe20000011446 */
[----:B0-----:R-:W-:Y:S06]  /*1df80*/  @P2 BRA `(.L_x_3837) ;  /* 0x0000000000342947 */ /* 0x001fec0003800000 */
[----:B------:R-:W-:Y:S02]  /*1df90*/  ULDC UR4, c[0x0][0xac8] ;  /* 0x0002b20000047ab9 */ /* 0x000fe40000000800 */
        /* <DEDUP_REMOVED lines=12> */
.L_x_3837:
[----:B------:R-:W-:Y:S05]  /*1e060*/  BSYNC B1 ;  /* 0x0000000000017941 */ /* 0x000fea0003800000 */
.L_x_3836:
[----:B0----5:R0:W3:Y:S01]  /*1e070*/  SHFL.IDX PT, R7, R64, 0x1, 0x181f ;  /* 0x00381f0040077f89 */ /* 0x0210e200000e0000 */
[----:B------:R-:W-:Y:S03]  /*1e080*/  BSSY B1, `(.L_x_3838) ;  /* 0x0000010000017945 */ /* 0x000fe60003800000 */
[----:B------:R0:W4:Y:S01]  /*1e090*/  SHFL.IDX PT, R3, R21, 0x1, 0x181f ;  /* 0x00381f0015037f89 */ /* 0x00012200000e0000 */
[----:B------:R-:W-:Y:S05]  /*1e0a0*/  @P1 BRA `(.L_x_3839) ;  /* 0x0000000000341947 */ /* 0x000fea0003800000 */
[----:B------:R-:W-:Y:S02]  /*1e0b0*/  ULDC UR4, c[0x0][0xac8] ;  /* 0x0002b20000047ab9 */ /* 0x000fe40000000800 */
[----:B------:R-:W-:Y:S02]  /*1e0c0*/  ISETP.GE.AND P4, PT, R20, UR4, PT ;  /* 0x0000000414007c0c */ /* 0x000fe4000bf86270 */
[----:B------:R-:W-:Y:S02]  /*1e0d0*/  ISETP.GE.AND P5, PT, R68, UR4, PT ;  /* 0x0000000444007c0c */ /* 0x000fe4000bfa6270 */
[----:B------:R-:W-:-:S09]  /*1e0e0*/  ISETP.GE.AND P6, PT, R70, UR4, PT ;  /* 0x0000000446007c0c */ /* 0x000fd2000bfc6270 */
[-C--:B----4-:R-:W-:Y:S02]  /*1e0f0*/  @!P4 LEA R2, P1, R20, R3.reuse, 0x1 ;  /* 0x000000031402c211 */ /* 0x090fe400078208ff */
        /* <DEDUP_REMOVED lines=8> */
.L_x_3839:
[----:B------:R-:W-:Y:S05]  /*1e180*/  BSYNC B1 ;  /* 0x0000000000017941 */ /* 0x000fea0003800000 */
.L_x_3838:
[----:B---3--:R3:W0:Y:S01]  /*1e190*/  SHFL.IDX PT, R7, R64, 0x2, 0x181f ;  /* 0x00581f0040077f89 */ /* 0x00862200000e0000 */
[----:B------:R-:W-:Y:S03]  /*1e1a0*/  BSSY B1, `(.L_x_3840) ;  /* 0x0000010000017945 */ /* 0x000fe60003800000 */
[----:B----4-:R3:W4:Y:S01]  /*1e1b0*/  SHFL.IDX PT, R3, R21, 0x2, 0x181f ;  /* 0x00581f0015037f89 */ /* 0x01072200000e0000 */
        /* <DEDUP_REMOVED lines=8> */
[-C--:B0-----:R-:W-:Y:S02]  /*1e240*/  @!P3 LEA.HI.X R3, R20, R7.reuse, R65, 0x1, P0 ;  /* 0x000000071403b211 */ /* 0x081fe400000f0c41 */
[-C--:B------:R-:W-:Y:S02]  /*1e250*/  @!P4 LEA.HI.X R5, R68, R7.reuse, R67, 0x1, P1 ;  /* 0x000000074405c211 */ /* 0x080fe400008f0c43 */
[----:B------:R-:W-:Y:S01]  /*1e260*/  @!P5 LEA.HI.X R7, R70, R7, R69, 0x1, P2 ;  /* 0x000000074607d211 */ /* 0x000fe200010f0c45 */
[----:B------:R0:W-:Y:S04]  /*1e270*/  @!P3 ST.E.128 desc[UR60][R2.64], R12 ;  /* 0x0000000c0200b985 */ /* 0x0001e8000c101d3c */
[----:B------:R0:W-:Y:S04]  /*1e280*/  @!P4 ST.E.128 desc[UR60][R4.64], R36 ;  /* 0x000000240400c985 */ /* 0x0001e8000c101d3c */
[----:B------:R0:W-:Y:S02]  /*1e290*/  @!P5 ST.E.128 desc[UR60][R6.64], R52 ;  /* 0x000000340600d985 */ /* 0x0001e4000c101d3c */
.L_x_3841:
[----:B------:R-:W-:Y:S05]  /*1e2a0*/  BSYNC B1 ;  /* 0x0000000000017941 */ /* 0x000fea0003800000 */
.L_x_3840:
[----:B------:R-:W-:Y:S01]  /*1e2b0*/  VIADD R0, R66, 0x60 ;  /* 0x0000006042007836 */ /* 0x000fe20000000000 */
[----:B0-----:R0:W0:Y:S04]  /*1e2c0*/  SHFL.IDX PT, R7, R64, 0x3, 0x181f ;  /* 0x00781f0040077f89 */ /* 0x00102800000e0000 */
[----:B------:R-:W-:Y:S01]  /*1e2d0*/  ISETP.GE.AND P0, PT, R0, R77, PT ;  /* 0x0000004d0000720c */ /* 0x000fe20003f06270 */
[----:B---3--:R-:W3:-:S12]  /*1e2e0*/  SHFL.IDX PT, R21, R21, 0x3, 0x181f ;  /* 0x00781f0015157f89 */ /* 0x008ed800000e0000 */
[----:B------:R-:W-:Y:S05]  /*1e2f0*/  @P0 BRA `(.L_x_3842) ;  /* 0x0000002000600947 */ /* 0x000fea0003800000 */
[----:B------:R-:W-:Y:S02]  /*1e300*/  ULDC UR4, c[0x0][0xac8] ;  /* 0x0002b20000047ab9 */ /* 0x000fe40000000800 */
[----:B------:R-:W-:Y:S02]  /*1e310*/  ISETP.GE.AND P2, PT, R20, UR4, PT ;  /* 0x0000000414007c0c */ /* 0x000fe4000bf46270 */
[----:B------:R-:W-:-:S11]  /*1e320*/  ISETP.GE.AND P3, PT, R68, UR4, PT ;  /* 0x0000000444007c0c */ /* 0x000fd6000bf66270 */
[-C--:B---3--:R-:W-:Y:S02]  /*1e330*/  @!P2 LEA R2, P0, R20, R21.reuse, 0x1 ;  /* 0x000000151402a211 */ /* 0x088fe400078008ff */
[----:B------:R-:W-:Y:S02]  /*1e340*/  @!P3 LEA R4, P1, R68, R21, 0x1 ;  /* 0x000000154404b211 */ /* 0x000fe400078208ff */
[-C--:B0---4-:R-:W-:Y:S02]  /*1e350*/  @!P2 LEA.HI.X R3, R20, R7.reuse, R65, 0x1, P0 ;  /* 0x000000071403a211 */ /* 0x091fe400000f0c41 */
[----:B------:R-:W-:Y:S02]  /*1e360*/  @!P3 LEA.HI.X R5, R68, R7, R67, 0x1, P1 ;  /* 0x000000074405b211 */ /* 0x000fe400008f0c43 */
[----:B------:R-:W-:Y:S01]  /*1e370*/  ISETP.GE.AND P0, PT, R70, UR4, PT ;  /* 0x0000000446007c0c */ /* 0x000fe2000bf06270 */
[----:B------:R0:W-:Y:S04]  /*1e380*/  @!P2 ST.E.128 desc[UR60][R2.64], R24 ;  /* 0x000000180200a985 */ /* 0x0001e8000c101d3c */
[----:B------:R0:W-:Y:S08]  /*1e390*/  @!P3 ST.E.128 desc[UR60][R4.64], R40 ;  /* 0x000000280400b985 */ /* 0x0001f0000c101d3c */
[----:B------:R-:W-:Y:S05]  /*1e3a0*/  @P0 BRA `(.L_x_3842) ;  /* 0x0000002000340947 */ /* 0x000fea0003800000 */
[----:B0-----:R-:W-:-:S04]  /*1e3b0*/  LEA R2, P0, R70, R21, 0x1 ;  /* 0x0000001546027211 */ /* 0x001fc800078008ff */
[----:B------:R-:W-:-:S05]  /*1e3c0*/  LEA.HI.X R3, R70, R7, R69, 0x1, P0 ;  /* 0x0000000746037211 */ /* 0x000fca00000f0c45 */
[----:B------:R0:W-:Y:S01]  /*1e3d0*/  ST.E.128 desc[UR60][R2.64], R56 ;  /* 0x0000003802007985 */ /* 0x0001e2000c101d3c */
[----:B------:R-:W-:Y:S05]  /*1e3e0*/  BRA `(.L_x_3842) ;  /* 0x0000002000247947 */ /* 0x000fea0003800000 */
.L_x_3835:
[----:B------:R-:W-:Y:S01]  /*1e3f0*/  ULDC.64 UR4, c[0x0][0xb08] ;  /* 0x0002c20000047ab9 */ /* 0x000fe20000000a00 */
[----:B------:R-:W1:Y:S01]  /*1e400*/  @P4 LDC R9, c[0x0][0xbec] ;  /* 0x0002fb00ff094b82 */ /* 0x000e620000000800 */
[----:B0-----:R-:W-:Y:S01]  /*1e410*/  IMAD R5, R76, UR4, RZ ;  /* 0x000000044c057c24 */ /* 0x001fe2000f8e02ff */
[----:B------:R-:W-:Y:S01]  /*1e420*/  ULDC.64 UR6, c[0x0][0xb30] ;  /* 0x0002cc0000067ab9 */ /* 0x000fe20000000a00 */
[----:B------:R-:W-:Y:S01]  /*1e430*/  IMAD.WIDE.U32 R2, R0, UR4, RZ ;  /* 0x0000000400027c25 */ /* 0x000fe2000f8e00ff */
[----:B------:R-:W-:Y:S01]  /*1e440*/  ISETP.GE.AND P0, PT, R8, R77, PT ;  /* 0x0000004d0800720c */ /* 0x000fe20003f06270 */
[----:B------:R-:W-:Y:S01]  /*1e450*/  BSSY B1, `(.L_x_3843) ;  /* 0x00000bf000017945 */ /* 0x000fe20003800000 */
[----:B------:R-:W-:Y:S01]  /*1e460*/  SHF.R.S32.HI R80, RZ, 0x1f, R233 ;  /* 0x0000001fff507819 */ /* 0x000fe200000114e9 */
[----:B------:R-:W-:Y:S01]  /*1e470*/  IMAD R5, R0, UR5, R5 ;  /* 0x0000000500057c24 */ /* 0x000fe2000f8e0205 */
[----:B------:R-:W-:Y:S01]  /*1e480*/  ULDC.64 UR4, c[0x0][0xb38] ;  /* 0x0002ce0000047ab9 */ /* 0x000fe20000000a00 */
[----:B------:R-:W0:Y:S01]  /*1e490*/  @P4 LDC R0, c[0x0][0xbf0] ;  /* 0x0002fc00ff004b82 */ /* 0x000e220000000800 */
[C---:B------:R-:W-:Y:S01]  /*1e4a0*/  VIADD R86, R222.reuse, 0x70 ;  /* 0x00000070de567836 */ /* 0x040fe20000000000 */
[----:B------:R-:W-:Y:S01]  /*1e4b0*/  SHF.R.S32.HI R81, RZ, 0x1f, R234 ;  /* 0x0000001fff517819 */ /* 0x000fe200000114ea */
        /* <DEDUP_REMOVED lines=9> */
[----:B------:R-:W-:Y:S01]  /*1e550*/  VIADD R90, R222, 0x60 ;  /* 0x00000060de5a7836 */ /* 0x000fe20000000000 */
[----:B------:R-:W-:Y:S01]  /*1e560*/  SHF.R.S32.HI R86, RZ, 0x1f, R86 ;  /* 0x0000001fff567819 */ /* 0x000fe20000011456 */
[----:B------:R-:W-:Y:S01]  /*1e570*/  IMAD R5, R5, UR4, RZ ;  /* 0x0000000405057c24 */ /* 0x000fe2000f8e02ff */
[----:B------:R-:W-:Y:S01]  /*1e580*/  SHF.R.S32.HI R88, RZ, 0x1f, R88 ;  /* 0x0000001fff587819 */ /* 0x000fe20000011458 */
[----:B-1----:R-:W-:Y:S01]  /*1e590*/  @P4 IMAD.HI.U32 R9, R78, R9, RZ ;  /* 0x000000094e094227 */ /* 0x002fe200078e00ff */
[----:B------:R-:W-:-:S03]  /*1e5a0*/  SHF.R.S32.HI R90, RZ, 0x1f, R90 ;  /* 0x0000001fff5a7819 */ /* 0x000fc6000001145a */
[C---:B------:R-:W-:Y:S02]  /*1e5b0*/  IMAD R7, R224.reuse, UR5, R5 ;  /* 0x00000005e0077c24 */ /* 0x040fe4000f8e0205 */
[----:B------:R-:W-:Y:S01]  /*1e5c0*/  IMAD.WIDE.U32 R2, R224, UR4, R2 ;  /* 0x00000004e0027c25 */ /* 0x000fe2000f8e0002 */
[----:B------:R-:W-:-:S03]  /*1e5d0*/  ULDC.64 UR4, c[0x0][0xb48] ;  /* 0x0002d20000047ab9 */ /* 0x000fc60000000a00 */
[----:B------:R-:W-:Y:S01]  /*1e5e0*/  IMAD.MOV.U32 R5, RZ, RZ, R78 ;  /* 0x000000ffff057224 */ /* 0x000fe200078e004e */
[----:B0-----:R-:W-:Y:S01]  /*1e5f0*/  @P4 SHF.R.U32.HI R5, RZ, R0, R9 ;  /* 0x00000000ff054219 */ /* 0x001fe20000011609 */
[----:B------:R-:W-:Y:S02]  /*1e600*/  IMAD.IADD R3, R3, 0x1, R7 ;  /* 0x0000000103037824 */ /* 0x000fe400078e0207 */
[----:B------:R-:W-:Y:S01]  /*1e610*/  VIADD R134, R222, 0x58 ;  /* 0x00000058de867836 */ /* 0x000fe20000000000 */
[--C-:B------:R-:W-:Y:S01]  /*1e620*/  SHF.R.S32.HI R0, RZ, 0x1f, R5.reuse ;  /* 0x0000001fff007819 */ /* 0x100fe20000011405 */
[----:B------:R-:W-:Y:S02]  /*1e630*/  IMAD.MOV R4, RZ, RZ, -R5 ;  /* 0x000000ffff047224 */ /* 0x000fe400078e0a05 */
[----:B------:R-:W-:Y:S01]  /*1e640*/  IMAD.WIDE.U32 R2, R232, UR4, R2 ;  /* 0x00000004e8027c25 */ /* 0x000fe2000f8e0002 */
[----:B------:R-:W-:-:S03]  /*1e650*/  SHF.R.S32.HI R134, RZ, 0x1f, R134 ;  /* 0x0000001fff867819 */ /* 0x000fc60000011486 */
[----:B------:R-:W-:Y:S02]  /*1e660*/  IMAD R79, R79, R4, R78 ;  /* 0x000000044f4f7224 */ /* 0x000fe400078e024e */
[----:B------:R-:W-:Y:S02]  /*1e670*/  IMAD R0, R0, UR6, RZ ;  /* 0x0000000600007c24 */ /* 0x000fe4000f8e02ff */
[----:B------:R-:W-:Y:S01]  /*1e680*/  IMAD R3, R232, UR5, R3 ;  /* 0x00000005e8037c24 */ /* 0x000fe2000f8e0203 */
[----:B------:R-:W-:Y:S01]  /*1e690*/  ULDC.64 UR4, c[0x0][0xb28] ;  /* 0x0002ca0000047ab9 */ /* 0x000fe20000000a00 */
[C---:B------:R-:W-:Y:S01]  /*1e6a0*/  IMAD R7, R5.reuse, UR7, R0 ;  /* 0x0000000705077c24 */ /* 0x040fe2000f8e0200 */
[----:B------:R-:W-:Y:S01]  /*1e6b0*/  SHF.R.S32.HI R0, RZ, 0x1f, R79 ;  /* 0x0000001fff007819 */ /* 0x000fe2000001144f */
[----:B------:R-:W-:-:S04]  /*1e6c0*/  IMAD.WIDE.U32 R2, R5, UR6, R2 ;  /* 0x0000000605027c25 */ /* 0x000fc8000f8e0002 */
[----:B------:R-:W-:Y:S02]  /*1e6d0*/  IMAD R0, R0, UR4, RZ ;  /* 0x0000000400007c24 */ /* 0x000fe4000f8e02ff */
[----:B------:R-:W-:Y:S02]  /*1e6e0*/  IMAD.IADD R3, R3, 0x1, R7 ;  /* 0x0000000103037824 */ /* 0x000fe400078e0207 */
[C---:B------:R-:W-:Y:S02]  /*1e6f0*/  IMAD R11, R79.reuse, UR5, R0 ;  /* 0x000000054f0b7c24 */ /* 0x040fe4000f8e0200 */
[----:B------:R-:W-:Y:S01]  /*1e700*/  IMAD.WIDE.U32 R2, R79, UR4, R2 ;  /* 0x000000044f027c25 */ /* 0x000fe2000f8e0002 */
[----:B------:R-:W-:-:S03]  /*1e710*/  ULDC.64 UR4, c[0x0][0xb00] ;  /* 0x0002c00000047ab9 */ /* 0x000fc60000000a00 */
[----:B------:R-:W-:Y:S01]  /*1e720*/  IMAD.IADD R11, R3, 0x1, R11 ;  /* 0x00000001030b7824 */ /* 0x000fe200078e020b */
[----:B------:R-:W-:Y:S01]  /*1e730*/  LEA R0, P1, R2, UR4, 0x2 ;  /* 0x0000000402007c11 */ /* 0x000fe2000f8210ff */
[----:B------:R-:W-:Y:S02]  /*1e740*/  VIADD R4, R16, 0x36820 ;  /* 0x0003682010047836 */ /* 0x000fe40000000000 */
[----:B------:R-:W-:Y:S01]  /*1e750*/  VIADD R136, R222, 0x50 ;  /* 0x00000050de887836 */ /* 0x000fe20000000000 */
[----:B------:R-:W-:Y:S01]  /*1e760*/  LEA.HI.X R11, R2, UR5, R11, 0x2, P1 ;  /* 0x00000005020b7c11 */ /* 0x000fe200088f140b */
[C---:B------:R-:W-:Y:S01]  /*1e770*/  VIADD R138, R222.reuse, 0x48 ;  /* 0x00000048de8a7836 */ /* 0x040fe20000000000 */
[----:B------:R-:W-:Y:S01]  /*1e780*/  PRMT R4, RZ, 0x654, R4 ;  /* 0x00000654ff047816 */ /* 0x000fe20000000004 */
[C---:B------:R-:W-:Y:S01]  /*1e790*/  VIADD R140, R222.reuse, 0x40 ;  /* 0x00000040de8c7836 */ /* 0x040fe20000000000 */
[----:B------:R0:W1:Y:S01]  /*1e7a0*/  SHFL.IDX PT, R2, R0, RZ, 0x1c1f ;  /* 0x001c1fff00027589 */ /* 0x00006200000e0000 */
[C---:B------:R-:W-:Y:S01]  /*1e7b0*/  VIADD R142, R222.reuse, 0x38 ;  /* 0x00000038de8e7836 */ /* 0x040fe20000000000 */
[----:B------:R0:W-:Y:S01]  /*1e7c0*/  SYNCS.ARRIVE.TRANS64.RED.A1T0 RZ, [R4+URZ], RZ ;  /* 0x000000ff04ff79a7 */ /* 0x0001e2000810043f */
[C---:B------:R-:W-:Y:S01]  /*1e7d0*/  VIADD R144, R222.reuse, 0x30 ;  /* 0x00000030de907836 */ /* 0x040fe20000000000 */
[----:B------:R0:W2:Y:S01]  /*1e7e0*/  SHFL.IDX PT, R3, R11, RZ, 0x1c1f ;  /* 0x001c1fff0b037589 */ /* 0x0000a200000e0000 */
        /* <DEDUP_REMOVED lines=28> */
[----:B------:R-:W-:Y:S01]  /*1e9b0*/  VIADD R156, R222, 0x8 ;  /* 0x00000008de9c7836 */ /* 0x000fe20000000000 */
[----:B012---:R-:W-:Y:S06]  /*1e9c0*/  @P0 BRA `(.L_x_3844) ;  /* 0x00000004009c0947 */ /* 0x007fec0003800000 */
[----:B------:R-:W-:Y:S02]  /*1e9d0*/  ULDC UR4, c[0x0][0xac8] ;  /* 0x0002b20000047ab9 */ /* 0x000fe40000000800 */
[----:B------:R-:W-:Y:S02]  /*1e9e0*/  ISETP.GE.AND P0, PT, R222, UR4, PT ;  /* 0x00000004de007c0c */ /* 0x000fe4000bf06270 */
[----:B------:R-:W-:Y:S02]  /*1e9f0*/  ISETP.GE.AND P5, PT, R156, UR4, PT ;  /* 0x000000049c007c0c */ /* 0x000fe4000bfa6270 */
[----:B------:R-:W-:Y:S02]  /*1ea00*/  ISETP.GE.AND P4, PT, R154, UR4, PT ;  /* 0x000000049a007c0c */ /* 0x000fe4000bf86270 */
[----:B------:R-:W-:-:S07]  /*1ea10*/  ISETP.GE.AND P3, PT, R152, UR4, PT ;  /* 0x0000000498007c0c */ /* 0x000fce000bf66270 */
[----:B------:R-:W-:-:S04]  /*1ea20*/  @!P0 IMAD.WIDE R4, R222, 0x4, R2 ;  /* 0x00000004de048825 */ /* 0x000fc800078e0202 */
[-C--:B------:R-:W-:Y:S01]  /*1ea30*/  @!P4 LEA R6, P2, R154, R2.reuse, 0x2 ;  /* 0x000000029a06c211 */ /* 0x080fe200078410ff */
[----:B------:R0:W-:Y:S01]  /*1ea40*/  @!P0 ST.E.64 desc[UR60][R4.64], R24 ;  /* 0x0000001804008985 */ /* 0x0001e2000c101b3c */
[----:B------:R-:W-:Y:S02]  /*1ea50*/  ISETP.GE.AND P0, PT, R147, UR4, PT ;  /* 0x0000000493007c0c */ /* 0x000fe4000bf06270 */
[----:B------:R-:W-:Y:S02]  /*1ea60*/  @!P3 LEA R8, P6, R152, R2, 0x2 ;  /* 0x000000029808b211 */ /* 0x000fe400078c10ff */
[-C--:B------:R-:W-:Y:S02]  /*1ea70*/  @!P4 LEA.HI.X R7, R154, R3.reuse, R155, 0x2, P2 ;  /* 0x000000039a07c211 */ /* 0x080fe400010f149b */
[----:B------:R-:W-:Y:S02]  /*1ea80*/  ISETP.GE.AND P2, PT, R143, UR4, PT ;  /* 0x000000048f007c0c */ /* 0x000fe4000bf46270 */
[----:B------:R-:W-:-:S02]  /*1ea90*/  @!P3 LEA.HI.X R9, R152, R3, R153, 0x2, P6 ;  /* 0x000000039809b211 */ /* 0x000fc400030f1499 */
[----:B0-----:R-:W-:Y:S01]  /*1eaa0*/  @!P5 LEA R4, P1, R156, R2, 0x2 ;  /* 0x000000029c04d211 */ /* 0x001fe200078210ff */
[----:B------:R-:W-:-:S03]  /*1eab0*/  VIADD R25, R222, 0xa8 ;  /* 0x000000a8de197836 */ /* 0x000fc60000000000 */
[----:B------:R-:W-:Y:S02]  /*1eac0*/  @!P5 LEA.HI.X R5, R156, R3, R157, 0x2, P1 ;  /* 0x000000039c05d211 */ /* 0x000fe400008f149d */
[----:B------:R-:W-:-:S03]  /*1ead0*/  ISETP.GE.AND P1, PT, R145, UR4, PT ;  /* 0x0000000491007c0c */ /* 0x000fc6000bf26270 */
[----:B------:R0:W-:Y:S04]  /*1eae0*/  @!P5 ST.E.64 desc[UR60][R4.64], R28 ;  /* 0x0000001c0400d985 */ /* 0x0001e8000c101b3c */
[----:B------:R1:W-:Y:S01]  /*1eaf0*/  @!P4 ST.E.64 desc[UR60][R6.64], R32 ;  /* 0x000000200600c985 */ /* 0x0003e2000c101b3c */
[----:B------:R-:W-:-:S03]  /*1eb00*/  ISETP.GE.AND P4, PT, R139, UR4, PT ;  /* 0x000000048b007c0c */ /* 0x000fc6000bf86270 */
[----:B------:R2:W-:Y:S01]  /*1eb10*/  @!P3 ST.E.64 desc[UR60][R8.64], R36 ;  /* 0x000000240800b985 */ /* 0x0005e2000c101b3c */
[----:B------:R-:W-:Y:S02]  /*1eb20*/  ISETP.GE.AND P3, PT, R141, UR4, PT ;  /* 0x000000048d007c0c */ /* 0x000fe4000bf66270 */
[-C--:B0-----:R-:W-:Y:S01]  /*1eb30*/  @!P0 LEA R4, P6, R147, R2.reuse, 0x2 ;  /* 0x0000000293048211 */ /* 0x081fe200078c10ff */
[C---:B------:R-:W-:Y:S01]  /*1eb40*/  VIADD R29, R222.reuse, 0xb8 ;  /* 0x000000b8de1d7836 */ /* 0x040fe20000000000 */
[-C--:B-1----:R-:W-:Y:S01]  /*1eb50*/  @!P1 LEA R6, P5, R145, R2.reuse, 0x2 ;  /* 0x0000000291069211 */ /* 0x082fe200078a10ff */
[----:B------:R-:W-:Y:S01]  /*1eb60*/  VIADD R33, R222, 0xb0 ;  /* 0x000000b0de217836 */ /* 0x000fe20000000000 */
        /* <DEDUP_REMOVED lines=35> */
[----:B-1----:R-:W-:Y:S02]  /*1eda0*/  @!P4 LEA R6, P2, R85, R2, 0x2 ;  /* 0x000000025506c211 */ /* 0x002fe400078410ff */
[-C--:B------:R-:W-:Y:S02]  /*1edb0*/  @!P5 LEA.HI.X R5, R87, R3.reuse, R88, 0x2, P6 ;  /* 0x000000035705d211 */ /* 0x080fe400030f1458 */
[----:B------:R-:W-:-:S03]  /*1edc0*/  @!P4 LEA.HI.X R7, R85, R3, R86, 0x2, P2 ;  /* 0x000000035507c211 */ /* 0x000fc600010f1456 */
        /* <DEDUP_REMOVED lines=8> */
[----:B------:R-:W-:Y:S02]  /*1ee50*/  SHF.R.S32.HI R21, RZ, 0x1f, R230 ;  /* 0x0000001fff157819 */ /* 0x000fe400000114e6 */
[C---:B-1----:R-:W-:Y:S02]  /*1ee60*/  @!P1 LEA R6, P5, R235.reuse, R2, 0x2 ;  /* 0x00000002eb069211 */ /* 0x042fe400078a10ff */
[-C--:B------:R-:W-:Y:S02]  /*1ee70*/  @!P0 LEA.HI.X R5, R236, R3.reuse, R83, 0x2, P2 ;  /* 0x00000003ec058211 */ /* 0x080fe400010f1453 */
[----:B------:R-:W-:-:S02]  /*1ee80*/  @!P1 LEA.HI.X R7, R235, R3, R82, 0x2, P5 ;  /* 0x00000003eb079211 */ /* 0x000fc400028f1452 */
[----:B------:R-:W-:Y:S01]  /*1ee90*/  ISETP.GE.AND P2, PT, R230, UR4, PT ;  /* 0x00000004e6007c0c */ /* 0x000fe2000bf46270 */
[----:B------:R0:W-:Y:S01]  /*1eea0*/  @!P0 ST.E.64 desc[UR60][R4.64], R124 ;  /* 0x0000007c04008985 */ /* 0x0001e2000c101b3c */
[CC--:B------:R-:W-:Y:S02]  /*1eeb0*/  @!P4 LEA R14, P5, R234.reuse, R2.reuse, 0x2 ;  /* 0x00000002ea0ec211 */ /* 0x0c0fe400078a10ff */
[----:B------:R-:W-:Y:S01]  /*1eec0*/  @!P3 LEA R12, P6, R233, R2, 0x2 ;  /* 0x00000002e90cb211 */ /* 0x000fe200078c10ff */
[----:B------:R1:W-:Y:S01]  /*1eed0*/  @!P1 ST.E.64 desc[UR60][R6.64], R92 ;  /* 0x0000005c06009985 */ /* 0x0003e2000c101b3c */
[----:B------:R-:W-:Y:S02]  /*1eee0*/  ISETP.GE.AND P1, PT, R25, UR4, PT ;  /* 0x0000000419007c0c */ /* 0x000fe4000bf26270 */
[----:B------:R-:W-:Y:S02]  /*1eef0*/  ISETP.GE.AND P0, PT, R33, UR4, PT ;  /* 0x0000000421007c0c */ /* 0x000fe4000bf06270 */
[----:B------:R-:W-:-:S02]  /*1ef00*/  @!P4 LEA.HI.X R15, R234, R3, R81, 0x2, P5 ;  /* 0x00000003ea0fc211 */ /* 0x000fc400028f1451 */
[-C--:B------:R-:W-:Y:S02]  /*1ef10*/  @!P3 LEA.HI.X R13, R233, R3.reuse, R80, 0x2, P6 ;  /* 0x00000003e90db211 */ /* 0x080fe400030f1450 */
[CC--:B--2---:R-:W-:Y:S01]  /*1ef20*/  @!P2 LEA R8, P5, R230.reuse, R2.reuse, 0x2 ;  /* 0x00000002e608a211 */ /* 0x0c4fe200078a10ff */
[----:B------:R2:W-:Y:S01]  /*1ef30*/  @!P4 ST.E.64 desc[UR60][R14.64], R96 ;  /* 0x000000600e00c985 */ /* 0x0005e2000c101b3c */
[----:B------:R-:W-:Y:S02]  /*1ef40*/  ISETP.GE.AND P6, PT, R29, UR4, PT ;  /* 0x000000041d007c0c */ /* 0x000fe4000bfc6270 */
[----:B------:R-:W-:Y:S01]  /*1ef50*/  @!P2 LEA.HI.X R9, R230, R3, R21, 0x2, P5 ;  /* 0x00000003e609a211 */ /* 0x000fe200028f1415 */
[----:B------:R2:W-:Y:S01]  /*1ef60*/  @!P3 ST.E.64 desc[UR60][R12.64], R100 ;  /* 0x000000640c00b985 */ /* 0x0005e2000c101b3c */
[----:B0-----:R-:W-:Y:S02]  /*1ef70*/  SHF.R.S32.HI R4, RZ, 0x1f, R25 ;  /* 0x0000001fff047819 */ /* 0x001fe40000011419 */
[----:B-1----:R-:W-:Y:S01]  /*1ef80*/  @!P1 LEA R6, P5, R25, R2, 0x2 ;  /* 0x0000000219069211 */ /* 0x002fe200078a10ff */
[----:B------:R2:W-:Y:S01]  /*1ef90*/  @!P2 ST.E.64 desc[UR60][R8.64], R104 ;  /* 0x000000680800a985 */ /* 0x0005e2000c101b3c */
[----:B------:R-:W-:-:S02]  /*1efa0*/  SHF.R.S32.HI R5, RZ, 0x1f, R33 ;  /* 0x0000001fff057819 */ /* 0x000fc40000011421 */
[-C--:B------:R-:W-:Y:S02]  /*1efb0*/  @!P1 LEA.HI.X R7, R25, R3.reuse, R4, 0x2, P5 ;  /* 0x0000000319079211 */ /* 0x080fe400028f1404 */
[CC--:B------:R-:W-:Y:S02]  /*1efc0*/  @!P0 LEA R4, P5, R33.reuse, R2.reuse, 0x2 ;  /* 0x0000000221048211 */ /* 0x0c0fe400078a10ff */
[----:B------:R-:W-:Y:S01]  /*1efd0*/  SHF.R.S32.HI R20, RZ, 0x1f, R29 ;  /* 0x0000001fff147819 */ /* 0x000fe2000001141d */
[----:B------:R2:W-:Y:S01]  /*1efe0*/  @!P1 ST.E.64 desc[UR60][R6.64], R108 ;  /* 0x0000006c06009985 */ /* 0x0005e2000c101b3c */
[----:B------:R-:W-:Y:S02]  /*1eff0*/  @!P0 LEA.HI.X R5, R33, R3, R5, 0x2, P5 ;  /* 0x0000000321058211 */ /* 0x000fe400028f1405 */
[----:B------:R-:W-:-:S03]  /*1f000*/  @!P6 LEA R2, P5, R29, R2, 0x2 ;  /* 0x000000021d02e211 */ /* 0x000fc600078a10ff */
[----:B------:R2:W-:Y:S01]  /*1f010*/  @!P0 ST.E.64 desc[UR60][R4.64], R112 ;  /* 0x0000007004008985 */ /* 0x0005e2000c101b3c */
[----:B------:R-:W-:-:S05]  /*1f020*/  @!P6 LEA.HI.X R3, R29, R3, R20, 0x2, P5 ;  /* 0x000000031d03e211 */ /* 0x000fca00028f1414 */
[----:B------:R2:W-:Y:S04]  /*1f030*/  @!P6 ST.E.64 desc[UR60][R2.64], R116 ;  /* 0x000000740200e985 */ /* 0x0005e8000c101b3c */
.L_x_3844:
[----:B------:R-:W-:Y:S05]  /*1f040*/  BSYNC B1 ;  /* 0x0000000000017941 */ /* 0x000fea0003800000 */
.L_x_3843:
[----:B------:R-:W-:Y:S01]  /*1f050*/  ISETP.GE.AND P0, PT, R10, R77, PT ;  /* 0x0000004d0a00720c */ /* 0x000fe20003f06270 */
[----:B--2---:R0:W1:Y:S04]  /*1f060*/  SHFL.IDX PT, R3, R11, 0x1, 0x1c1f ;  /* 0x003c1f000b037f89 */ /* 0x00406800000e0000 */
[----:B------:R0:W2:Y:S08]  /*1f070*/  SHFL.IDX PT, R2, R0, 0x1, 0x1c1f ;  /* 0x003c1f0000027f89 */ /* 0x0000b000000e0000 */
[----:B0-----:R-:W-:Y:S05]  /*1f080*/  @P0 BRA `(.L_x_3842) ;  /* 0x0000001000fc0947 */ /* 0x001fea0003800000 */
[----:B------:R-:W-:Y:S01]  /*1f090*/  ULDC UR4, c[0x0][0xac8] ;  /* 0x0002b20000047ab9 */ /* 0x000fe20000000800 */
[----:B------:R-:W-:Y:S01]  /*1f0a0*/  VIADD R21, R222, 0xa8 ;  /* 0x000000a8de157836 */ /* 0x000fe20000000000 */
[----:B------:R-:W-:Y:S01]  /*1f0b0*/  ISETP.GE.AND P4, PT, R156, UR4, PT ;  /* 0x000000049c007c0c */ /* 0x000fe2000bf86270 */
[----:B------:R-:W-:Y:S01]  /*1f0c0*/  VIADD R25, R222, 0xb0 ;  /* 0x000000b0de197836 */ /* 0x000fe20000000000 */
[----:B------:R-:W-:Y:S02]  /*1f0d0*/  ISETP.GE.AND P3, PT, R154, UR4, PT ;  /* 0x000000049a007c0c */ /* 0x000fe4000bf66270 */
[----:B------:R-:W-:Y:S02]  /*1f0e0*/  ISETP.GE.AND P5, PT, R222, UR4, PT ;  /* 0x00000004de007c0c */ /* 0x000fe4000bfa6270 */
[----:B------:R-:W-:Y:S02]  /*1f0f0*/  ISETP.GE.AND P1, PT, R147, UR4, PT ;  /* 0x0000000493007c0c */ /* 0x000fe4000bf26270 */
[----:B------:R-:W-:-:S02]  /*1f100*/  ISETP.GE.AND P0, PT, R152, UR4, PT ;  /* 0x0000000498007c0c */ /* 0x000fc4000bf06270 */
[----:B------:R-:W-:-:S03]  /*1f110*/  SHF.R.S32.HI R0, RZ, 0x1f, R21 ;  /* 0x0000001fff007819 */ /* 0x000fc60000011415 */
[-C--:B--2---:R-:W-:Y:S02]  /*1f120*/  @!P4 LEA R6, P2, R156, R2.reuse, 0x2 ;  /* 0x000000029c06c211 */ /* 0x084fe400078410ff */
[-C--:B------:R-:W-:Y:S02]  /*1f130*/  @!P3 LEA R8, P6, R154, R2.reuse, 0x2 ;  /* 0x000000029a08b211 */ /* 0x080fe400078c10ff */
[----:B-1----:R-:W-:Y:S01]  /*1f140*/  @!P5 IMAD.WIDE R4, R222, 0x4, R2 ;  /* 0x00000004de04d825 */ /* 0x002fe200078e0202 */
[-C--:B------:R-:W-:Y:S02]  /*1f150*/  @!P4 LEA.HI.X R7, R156, R3.reuse, R157, 0x2, P2 ;  /* 0x000000039c07c211 */ /* 0x080fe400010f149d */
[----:B------:R-:W-:Y:S02]  /*1f160*/  ISETP.GE.AND P2, PT, R145, UR4, PT ;  /* 0x0000000491007c0c */ /* 0x000fe4000bf46270 */
[----:B------:R-:W-:Y:S01]  /*1f170*/  @!P3 LEA.HI.X R9, R154, R3, R155, 0x2, P6 ;  /* 0x000000039a09b211 */ /* 0x000fe200030f149b */
[----:B------:R0:W-:Y:S01]  /*1f180*/  @!P5 ST.E.64 desc[UR60][R4.64], R26 ;  /* 0x0000001a0400d985 */ /* 0x0001e2000c101b3c */
[----:B------:R-:W-:-:S02]  /*1f190*/  @!P1 LEA R12, P5, R147, R2, 0x2 ;  /* 0x00000002930c9211 */ /* 0x000fc400078a10ff */
[C---:B------:R-:W-:Y:S01]  /*1f1a0*/  @!P0 LEA R10, P6, R152.reuse, R2, 0x2 ;  /* 0x00000002980a8211 */ /* 0x040fe200078c10ff */
[----:B------:R1:W-:Y:S01]  /*1f1b0*/  @!P4 ST.E.64 desc[UR60][R6.64], R30 ;  /* 0x0000001e0600c985 */ /* 0x0003e2000c101b3c */
[----:B------:R-:W-:Y:S02]  /*1f1c0*/  ISETP.GE.AND P4, PT, R141, UR4, PT ;  /* 0x000000048d007c0c */ /* 0x000fe4000bf86270 */
[-C--:B------:R-:W-:Y:S01]  /*1f1d0*/  @!P1 LEA.HI.X R13, R147, R3.reuse, R148, 0x2, P5 ;  /* 0x00000003930d9211 */ /* 0x080fe200028f1494 */
[----:B------:R2:W-:Y:S01]  /*1f1e0*/  @!P3 ST.E.64 desc[UR60][R8.64], R34 ;  /* 0x000000220800b985 */ /* 0x0005e2000c101b3c */
[----:B------:R-:W-:Y:S02]  /*1f1f0*/  ISETP.GE.AND P3, PT, R143, UR4, PT ;  /* 0x000000048f007c0c */ /* 0x000fe4000bf66270 */
[----:B------:R-:W-:Y:S02]  /*1f200*/  ISETP.GE.AND P5, PT, R139, UR4, PT ;  /* 0x000000048b007c0c */ /* 0x000fe4000bfa6270 */
[----:B------:R-:W-:-:S02]  /*1f210*/  @!P0 LEA.HI.X R11, R152, R3, R153, 0x2, P6 ;  /* 0x00000003980b8211 */ /* 0x000fc400030f1499 */
[----:B------:R-:W-:-:S03]  /*1f220*/  @!P2 LEA R14, P6, R145, R2, 0x2 ;  /* 0x00000002910ea211 */ /* 0x000fc600078c10ff */
[----:B------:R-:W-:Y:S01]  /*1f230*/  @!P0 ST.E.64 desc[UR60][R10.64], R38 ;  /* 0x000000260a008985 */ /* 0x000fe2000c101b3c */
[-C--:B------:R-:W-:Y:S02]  /*1f240*/  @!P2 LEA.HI.X R15, R145, R3.reuse, R146, 0x2, P6 ;  /* 0x00000003910fa211 */ /* 0x080fe400030f1492 */
[----:B------:R-:W-:Y:S01]  /*1f250*/  ISETP.GE.AND P0, PT, R137, UR4, PT ;  /* 0x0000000489007c0c */ /* 0x000fe2000bf06270 */
[----:B------:R3:W-:Y:S01]  /*1f260*/  @!P1 ST.E.64 desc[UR60][R12.64], R42 ;  /* 0x0000002a0c009985 */ /* 0x0007e2000c101b3c */
[-C--:B0-----:R-:W-:Y:S02]  /*1f270*/  @!P3 LEA R4, P6, R143, R2.reuse, 0x2 ;  /* 0x000000028f04b211 */ /* 0x081fe400078c10ff */
[----:B------:R-:W-:Y:S01]  /*1f280*/  ISETP.GE.AND P1, PT, R135, UR4, PT ;  /* 0x0000000487007c0c */ /* 0x000fe2000bf26270 */
[----:B------:R0:W-:Y:S01]  /*1f290*/  @!P2 ST.E.64 desc[UR60][R14.64], R46 ;  /* 0x0000002e0e00a985 */ /* 0x0001e2000c101b3c */
[----:B-1----:R-:W-:Y:S02]  /*1f2a0*/  @!P4 LEA R6, P2, R141, R2, 0x2 ;  /* 0x000000028d06c211 */ /* 0x002fe400078410ff */
[----:B------:R-:W-:-:S02]  /*1f2b0*/  @!P3 LEA.HI.X R5, R143, R3, R144, 0x2, P6 ;  /* 0x000000038f05b211 */ /* 0x000fc400030f1490 */
[-C--:B--2---:R-:W-:Y:S02]  /*1f2c0*/  @!P5 LEA R8, P6, R139, R2.reuse, 0x2 ;  /* 0x000000028b08d211 */ /* 0x084fe400078c10ff */
[-C--:B------:R-:W-:Y:S01]  /*1f2d0*/  @!P4 LEA.HI.X R7, R141, R3.reuse, R142, 0x2, P2 ;  /* 0x000000038d07c211 */ /* 0x080fe200010f148e */
[----:B------:R1:W-:Y:S01]  /*1f2e0*/  @!P3 ST.E.64 desc[UR60][R4.64], R50 ;  /* 0x000000320400b985 */ /* 0x0003e2000c101b3c */
[----:B------:R-:W-:Y:S02]  /*1f2f0*/  @!P5 LEA.HI.X R9, R139, R3, R140, 0x2, P6 ;  /* 0x000000038b09d211 */ /* 0x000fe400030f148c */
[----:B------:R-:W-:Y:S01]  /*1f300*/  ISETP.GE.AND P2, PT, R91, UR4, PT ;  /* 0x000000045b007c0c */ /* 0x000fe2000bf46270 */
[----:B------:R2:W-:Y:S01]  /*1f310*/  @!P4 ST.E.64 desc[UR60][R6.64], R54 ;  /* 0x000000360600c985 */ /* 0x0005e2000c101b3c */
[----:B------:R-:W-:Y:S02]  /*1f320*/  ISETP.GE.AND P3, PT, R89, UR4, PT ;  /* 0x0000000459007c0c */ /* 0x000fe4000bf66270 */
[-C--:B---3--:R-:W-:Y:S01]  /*1f330*/  @!P1 LEA R12, P4, R135, R2.reuse, 0x2 ;  /* 0x00000002870c9211 */ /* 0x088fe200078810ff */
[----:B------:R3:W-:Y:S01]  /*1f340*/  @!P5 ST.E.64 desc[UR60][R8.64], R58 ;  /* 0x0000003a0800d985 */ /* 0x0007e2000c101b3c */
[----:B------:R-:W-:-:S02]  /*1f350*/  @!P0 LEA R10, P5, R137, R2, 0x2 ;  /* 0x00000002890a8211 */ /* 0x000fc400078a10ff */
[-C--:B------:R-:W-:Y:S02]  /*1f360*/  @!P1 LEA.HI.X R13, R135, R3.reuse, R136, 0x2, P4 ;  /* 0x00000003870d9211 */ /* 0x080fe400020f1488 */
[-C--:B------:R-:W-:Y:S02]  /*1f370*/  @!P0 LEA.HI.X R11, R137, R3.reuse, R138, 0x2, P5 ;  /* 0x00000003890b8211 */ /* 0x080fe400028f148a */
[----:B------:R-:W-:Y:S02]  /*1f380*/  ISETP.GE.AND P5, PT, R87, UR4, PT ;  /* 0x0000000457007c0c */ /* 0x000fe4000bfa6270 */
[----:B0-----:R-:W-:Y:S01]  /*1f390*/  @!P2 LEA R14, P6, R91, R2, 0x2 ;  /* 0x000000025b0ea211 */ /* 0x001fe200078c10ff */
[----:B------:R0:W-:Y:S01]  /*1f3a0*/  @!P0 ST.E.64 desc[UR60][R10.64], R62 ;  /* 0x0000003e0a008985 */ /* 0x0001e2000c101b3c */
[----:B------:R-:W-:Y:S02]  /*1f3b0*/  ISETP.GE.AND P4, PT, R85, UR4, PT ;  /* 0x0000000455007c0c */ /* 0x000fe4000bf86270 */
[----:B------:R-:W-:Y:S01]  /*1f3c0*/  @!P2 LEA.HI.X R15, R91, R3, R134, 0x2, P6 ;  /* 0x000000035b0fa211 */ /* 0x000fe200030f1486 */
[----:B------:R4:W-:Y:S01]  /*1f3d0*/  @!P1 ST.E.64 desc[UR60][R12.64], R66 ;  /* 0x000000420c009985 */ /* 0x0009e2000c101b3c */
[----:B------:R-:W-:-:S02]  /*1f3e0*/  ISETP.GE.AND P1, PT, R237, UR4, PT ;  /* 0x00000004ed007c0c */ /* 0x000fc4000bf26270 */
[-C--:B-1----:R-:W-:Y:S01]  /*1f3f0*/  @!P3 LEA R4, P6, R89, R2.reuse, 0x2 ;  /* 0x000000025904b211 */ /* 0x082fe200078c10ff */
[----:B------:R1:W-:Y:S01]  /*1f400*/  @!P2 ST.E.64 desc[UR60][R14.64], R70 ;  /* 0x000000460e00a985 */ /* 0x0003e2000c101b3c */
[----:B------:R-:W-:Y:S02]  /*1f410*/  ISETP.GE.AND P2, PT, R236, UR4, PT ;  /* 0x00000004ec007c0c */ /* 0x000fe4000bf46270 */
[-C--:B--2---:R-:W-:Y:S02]  /*1f420*/  @!P5 LEA R6, P0, R87, R2.reuse, 0x2 ;  /* 0x000000025706d211 */ /* 0x084fe400078010ff */
[-C--:B------:R-:W-:Y:S02]  /*1f430*/  @!P3 LEA.HI.X R5, R89, R3.reuse, R90, 0x2, P6 ;  /* 0x000000035905b211 */ /* 0x080fe400030f145a */
[----:B------:R-:W-:Y:S02]  /*1f440*/  @!P5 LEA.HI.X R7, R87, R3, R88, 0x2, P0 ;  /* 0x000000035707d211 */ /* 0x000fe400000f1458 */
[----:B------:R-:W-:Y:S01]  /*1f450*/  ISETP.GE.AND P0, PT, R235, UR4, PT ;  /* 0x00000004eb007c0c */ /* 0x000fe2000bf06270 */
[----:B------:R2:W-:Y:S01]  /*1f460*/  @!P3 ST.E.64 desc[UR60][R4.64], R74 ;  /* 0x0000004a0400b985 */ /* 0x0005e2000c101b3c */
[----:B---3--:R-:W-:-:S02]  /*1f470*/  @!P4 LEA R8, P6, R85, R2, 0x2 ;  /* 0x000000025508c211 */ /* 0x008fc400078c10ff */
[-C--:B0-----:R-:W-:Y:S01]  /*1f480*/  @!P1 LEA R10, P3, R237, R2.reuse, 0x2 ;  /* 0x00000002ed0a9211 */ /* 0x081fe200078610ff */
[----:B------:R0:W-:Y:S01]  /*1f490*/  @!P5 ST.E.64 desc[UR60][R6.64], R126 ;  /* 0x0000007e0600d985 */ /* 0x0001e2000c101b3c */
[-C--:B------:R-:W-:Y:S02]  /*1f4a0*/  @!P4 LEA.HI.X R9, R85, R3.reuse, R86, 0x2, P6 ;  /* 0x000000035509c211 */ /* 0x080fe400030f1456 */
[----:B------:R-:W-:Y:S02]  /*1f4b0*/  @!P1 LEA.HI.X R11, R237, R3, R84, 0x2, P3 ;  /* 0x00000003ed0b9211 */ /* 0x000fe400018f1454 */
[-C--:B----4-:R-:W-:Y:S01]  /*1f4c0*/  @!P2 LEA R12, P6, R236, R2.reuse, 0x2 ;  /* 0x00000002ec0ca211 */ /* 0x090fe200078c10ff */
[----:B------:R3:W-:Y:S01]  /*1f4d0*/  @!P4 ST.E.64 desc[UR60][R8.64], R128 ;  /* 0x000000800800c985 */ /* 0x0007e2000c101b3c */
[----:B------:R-:W-:Y:S02]  /*1f4e0*/  ISETP.GE.AND P3, PT, R234, UR4, PT ;  /* 0x00000004ea007c0c */ /* 0x000fe4000bf66270 */
[----:B------:R-:W-:Y:S01]  /*1f4f0*/  ISETP.GE.AND P4, PT, R21, UR4, PT ;  /* 0x0000000415007c0c */ /* 0x000fe2000bf86270 */
[----:B------:R-:W-:Y:S01]  /*1f500*/  @!P1 ST.E.64 desc[UR60][R10.64], R130 ;  /* 0x000000820a009985 */ /* 0x000fe2000c101b3c */
[----:B-1----:R-:W-:-:S02]  /*1f510*/  @!P0 LEA R14, P5, R235, R2, 0x2 ;  /* 0x00000002eb0e8211 */ /* 0x002fc400078a10ff */
[-C--:B------:R-:W-:Y:S02]  /*1f520*/  @!P2 LEA.HI.X R13, R236, R3.reuse, R83, 0x2, P6 ;  /* 0x00000003ec0da211 */ /* 0x080fe400030f1453 */
[----:B------:R-:W-:Y:S02]  /*1f530*/  ISETP.GE.AND P1, PT, R233, UR4, PT ;  /* 0x00000004e9007c0c */ /* 0x000fe4000bf26270 */
[----:B------:R-:W-:Y:S01]  /*1f540*/  @!P0 LEA.HI.X R15, R235, R3, R82, 0x2, P5 ;  /* 0x00000003eb0f8211 */ /* 0x000fe200028f1452 */
[----:B------:R1:W-:Y:S01]  /*1f550*/  @!P2 ST.E.64 desc[UR60][R12.64], R132 ;  /* 0x000000840c00a985 */ /* 0x0003e2000c101b3c */
[----:B------:R-:W-:Y:S02]  /*1f560*/  ISETP.GE.AND P5, PT, R230, UR4, PT ;  /* 0x00000004e6007c0c */ /* 0x000fe4000bfa6270 */
[----:B------:R-:W-:Y:S01]  /*1f570*/  ISETP.GE.AND P2, PT, R25, UR4, PT ;  /* 0x0000000419007c0c */ /* 0x000fe2000bf46270 */
[----:B------:R4:W-:Y:S01]  /*1f580*/  @!P0 ST.E.64 desc[UR60][R14.64], R94 ;  /* 0x0000005e0e008985 */ /* 0x0009e2000c101b3c */
[----:B--2---:R-:W-:-:S02]  /*1f590*/  @!P3 LEA R4, P6, R234, R2, 0x2 ;  /* 0x00000002ea04b211 */ /* 0x004fc400078c10ff */
[-C--:B------:R-:W-:Y:S02]  /*1f5a0*/  @!P4 LEA R20, P0, R21, R2.reuse, 0x2 ;  /* 0x000000021514c211 */ /* 0x080fe400078010ff */
[-C--:B------:R-:W-:Y:S02]  /*1f5b0*/  @!P3 LEA.HI.X R5, R234, R3.reuse, R81, 0x2, P6 ;  /* 0x00000003ea05b211 */ /* 0x080fe400030f1451 */
[-C--:B0-----:R-:W-:Y:S02]  /*1f5c0*/  @!P1 LEA R6, P6, R233, R2.reuse, 0x2 ;  /* 0x00000002e9069211 */ /* 0x081fe400078c10ff */
[----:B------:R-:W-:Y:S01]  /*1f5d0*/  @!P4 LEA.HI.X R21, R21, R3, R0, 0x2, P0 ;  /* 0x000000031515c211 */ /* 0x000fe200000f1400 */
[----:B------:R4:W-:Y:S01]  /*1f5e0*/  @!P3 ST.E.64 desc[UR60][R4.64], R98 ;  /* 0x000000620400b985 */ /* 0x0009e2000c101b3c */
[----:B---3--:R-:W-:Y:S01]  /*1f5f0*/  SHF.R.S32.HI R9, RZ, 0x1f, R230 ;  /* 0x0000001fff097819 */ /* 0x008fe200000114e6 */
[----:B-1----:R-:W-:Y:S01]  /*1f600*/  VIADD R13, R222, 0xb8 ;  /* 0x000000b8de0d7836 */ /* 0x002fe20000000000 */
[----:B------:R-:W-:-:S02]  /*1f610*/  @!P5 LEA R8, P0, R230, R2, 0x2 ;  /* 0x00000002e608d211 */ /* 0x000fc400078010ff */
[-C--:B------:R-:W-:Y:S02]  /*1f620*/  @!P1 LEA.HI.X R7, R233, R3.reuse, R80, 0x2, P6 ;  /* 0x00000003e9079211 */ /* 0x080fe400030f1450 */
[----:B------:R-:W-:Y:S02]  /*1f630*/  SHF.R.S32.HI R0, RZ, 0x1f, R25 ;  /* 0x0000001fff007819 */ /* 0x000fe40000011419 */
[C---:B------:R-:W-:Y:S01]  /*1f640*/  @!P2 LEA R10, P6, R25.reuse, R2, 0x2 ;  /* 0x00000002190aa211 */ /* 0x040fe200078c10ff */
[----:B------:R4:W-:Y:S01]  /*1f650*/  @!P1 ST.E.64 desc[UR60][R6.64], R102 ;  /* 0x0000006606009985 */ /* 0x0009e2000c101b3c */
[-C--:B------:R-:W-:Y:S02]  /*1f660*/  @!P5 LEA.HI.X R9, R230, R3.reuse, R9, 0x2, P0 ;  /* 0x00000003e609d211 */ /* 0x080fe400000f1409 */
[----:B------:R-:W-:Y:S02]  /*1f670*/  @!P2 LEA.HI.X R11, R25, R3, R0, 0x2, P6 ;  /* 0x00000003190ba211 */ /* 0x000fe400030f1400 */
[----:B------:R-:W-:Y:S01]  /*1f680*/  ISETP.GE.AND P0, PT, R13, UR4, PT ;  /* 0x000000040d007c0c */ /* 0x000fe2000bf06270 */
[----:B------:R4:W-:Y:S04]  /*1f690*/  @!P5 ST.E.64 desc[UR60][R8.64], R106 ;  /* 0x0000006a0800d985 */ /* 0x0009e8000c101b3c */
[----:B------:R4:W-:Y:S04]  /*1f6a0*/  @!P4 ST.E.64 desc[UR60][R20.64], R110 ;  /* 0x0000006e1400c985 */ /* 0x0009e8000c101b3c */
[----:B------:R4:W-:Y:S04]  /*1f6b0*/  @!P2 ST.E.64 desc[UR60][R10.64], R114 ;  /* 0x000000720a00a985 */ /* 0x0009e8000c101b3c */
[----:B------:R-:W-:Y:S05]  /*1f6c0*/  @P0 BRA `(.L_x_3842) ;  /* 0x0000000c006c0947 */ /* 0x000fea0003800000 */
[----:B------:R-:W-:Y:S02]  /*1f6d0*/  LEA R2, P0, R13, R2, 0x2 ;  /* 0x000000020d027211 */ /* 0x000fe400078010ff */
[----:B------:R-:W-:-:S04]  /*1f6e0*/  SHF.R.S32.HI R0, RZ, 0x1f, R13 ;  /* 0x0000001fff007819 */ /* 0x000fc8000001140d */
[----:B------:R-:W-:-:S05]  /*1f6f0*/  LEA.HI.X R3, R13, R3, R0, 0x2, P0 ;  /* 0x000000030d037211 */ /* 0x000fca00000f1400 */
[----:B------:R0:W-:Y:S01]  /*1f700*/  ST.E.64 desc[UR60][R2.64], R118 ;  /* 0x0000007602007985 */ /* 0x0001e2000c101b3c */
[----:B------:R-:W-:Y:S05]  /*1f710*/  BRA `(.L_x_3842) ;  /* 0x0000000c00587947 */ /* 0x000fea0003800000 */
.L_x_3833:
[----:B------:R-:W-:Y:S01]  /*1f720*/  ULDC.64 UR6, c[0x0][0xc08] ;  /* 0x0003020000067ab9 */ /* 0x000fe20000000a00 */
[----:B------:R-:W-:Y:S01]  /*1f730*/  ULDC.64 UR4, c[0x0][0xc00] ;  /* 0x0003000000047ab9 */ /* 0x000fe20000000a00 */
[----:B------:R-:W-:Y:S01]  /*1f740*/  ISETP.NE.U32.AND P1, PT, RZ, UR6, PT ;  /* 0x00000006ff007c0c */ /* 0x000fe2000bf25070 */
[----:B------:R-:W-:Y:S01]  /*1f750*/  IMAD.MOV.U32 R15, RZ, RZ, RZ ;  /* 0x000000ffff0f7224 */ /* 0x000fe200078e00ff */
[----:B------:R-:W-:Y:S02]  /*1f760*/  ISETP.NE.U32.AND P0, PT, RZ, UR4, PT ;  /* 0x00000004ff007c0c */ /* 0x000fe4000bf05070 */
[----:B------:R-:W-:Y:S02]  /*1f770*/  ISETP.NE.AND.EX P1, PT, RZ, UR7, PT, P1 ;  /* 0x00000007ff007c0c */ /* 0x000fe4000bf25310 */
[----:B------:R-:W-:Y:S02]  /*1f780*/  IADD3 R2, P2, R225, UR4, RZ ;  /* 0x00000004e1027c10 */ /* 0x000fe4000ff5e0ff */
[----:B------:R-:W-:-:S02]  /*1f790*/  ISETP.NE.AND.EX P0, PT, RZ, UR5, PT, P0 ;  /* 0x00000005ff007c0c */ /* 0x000fc4000bf05300 */
[----:B------:R-:W-:Y:S01]  /*1f7a0*/  IADD3.X R3, R226, UR5, RZ, P2, !PT ;  /* 0x00000005e2037c10 */ /* 0x000fe200097fe4ff */
[----:B------:R-:W-:Y:S02]  /*1f7b0*/  ULDC UR4, c[0x0][0xa88] ;  /* 0x0002a20000047ab9 */ /* 0x000fe40000000800 */
[----:B------:R-:W-:-:S04]  /*1f7c0*/  IMAD.U32 R0, RZ, RZ, UR4 ;  /* 0x00000004ff007e24 */ /* 0x000fc8000f8e00ff */
[----:B------:R-:W-:-:S04]  /*1f7d0*/  @P1 IADD3 R4, P2, R225, UR6, RZ ;  /* 0x00000006e1041c10 */ /* 0x000fc8000ff5e0ff */
[----:B------:R-:W-:Y:S01]  /*1f7e0*/  @P1 IADD3.X R5, R226, UR7, RZ, P2, !PT ;  /* 0x00000007e2051c10 */ /* 0x000fe200097fe4ff */
[----:B------:R2:W5:Y:S04]  /*1f7f0*/  @P0 LDG.E R15, desc[UR60][R2.64] ;  /* 0x0000003c020f0981 */ /* 0x000568000c1e1900 */
[----:B------:R2:W5:Y:S01]  /*1f800*/  @P1 LDG.E R0, desc[UR60][R4.64] ;  /* 0x0000003c04001981 */ /* 0x000562000c1e1900 */
[----:B------:R-:W-:Y:S01]  /*1f810*/  ISETP.NE.AND P2, PT, R223, RZ, PT ;  /* 0x000000ffdf00720c */ /* 0x000fe20003f45270 */
[----:B------:R-:W3:-:S12]  /*1f820*/  S2R R6, SR_TID.X ;  /* 0x0000000000067919 */ /* 0x000ed80000002100 */
[----:B------:R-:W4:Y:S01]  /*1f830*/  @!P2 LDC R223, c[0x0][0xad4] ;  /* 0x0002b500ffdfab82 */ /* 0x000f220000000800 */
[----:B---3--:R-:W-:Y:S01]  /*1f840*/  VIADD R7, R6, 0xffffff80 ;  /* 0xffffff8006077836 */ /* 0x008fe20000000000 */
[----:B----4-:R-:W-:-:S04]  /*1f850*/  ISETP.GT.AND P2, PT, R223, 0x1, PT ;  /* 0x00000001df00780c */ /* 0x010fc80003f44270 */
[----:B------:R-:W-:Y:S01]  /*1f860*/  ISETP.GT.AND P3, PT, R7, 0x7f, PT ;  /* 0x0000007f0700780c */ /* 0x000fe20003f64270 */
[----:B--2---:R-:W-:-:S12]  /*1f870*/  @P1 BRA `(.L_x_3845) ;  /* 0x0000000000101947 */ /* 0x004fd80003800000 */
[----:B------:R-:W-:Y:S05]  /*1f880*/  @!P0 BRA `(.L_x_3845) ;  /* 0x00000000000c8947 */ /* 0x000fea0003800000 */
[----:B------:R-:W2:Y:S04]  /*1f890*/  LDG.E R5, desc[UR60][R2.64] ;  /* 0x0000003c02057981 */ /* 0x000ea8000c1e1900 */
[----:B-----5:R-:W2:Y:S02]  /*1f8a0*/  LDG.E R0, desc[UR60][R2.64+0x4] ;  /* 0x0000043c02007981 */ /* 0x020ea4000c1e1900 */
[----:B--2---:R-:W-:-:S07]  /*1f8b0*/  IMAD.IADD R0, R0, 0x1, -R5 ;  /* 0x0000000100007824 */ /* 0x004fce00078e0a05 */
.L_x_3845:
[----:B------:R-:W2:Y:S01]  /*1f8c0*/  LDL.LU R2, [R1+0x6c] ;  /* 0x00006c0001027983 */ /* 0x000ea20000300800 */
[----:B------:R-:W-:Y:S01]  /*1f8d0*/  BSSY B1, `(.L_x_3846) ;  /* 0x0000036000017945 */ /* 0x000fe20003800000 */
[----:B------:R-:W-:Y:S02]  /*1f8e0*/  SEL R29, R224, RZ, !P0 ;  /* 0x000000ffe01d7207 */ /* 0x000fe40004000000 */
[----:B-----5:R-:W-:Y:S02]  /*1f8f0*/  SHF.R.S32.HI R24, RZ, 0x1f, R15 ;  /* 0x0000001fff187819 */ /* 0x020fe4000001140f */
[----:B--2---:R-:W-:Y:S01]  /*1f900*/  SEL R26, R2, RZ, !P0 ;  /* 0x000000ff021a7207 */ /* 0x004fe20004000000 */
[----:B------:R-:W-:Y:S06]  /*1f910*/  @P3 BRA `(.L_x_3847) ;  /* 0x0000000000c43947 */ /* 0x000fec0003800000 */
[----:B------:R-:W2:Y:S01]  /*1f920*/  LDC R31, c[0x0][0xbe8] ;  /* 0x0002fa00ff1f7b82 */ /* 0x000ea20000000800 */
[----:B------:R-:W-:-:S04]  /*1f930*/  IMAD R2, R231, 0x80, R6 ;  /* 0x00000080e7027824 */ /* 0x000fc800078e0206 */
[----:B------:R-:W-:Y:S02]  /*1f940*/  VIADD R28, R2, 0xffffff80 ;  /* 0xffffff80021c7836 */ /* 0x000fe40000000000 */
[----:B--2---:R-:W-:-:S05]  /*1f950*/  IMAD R3, R0, R31, RZ ;  /* 0x0000001f00037224 */ /* 0x004fca00078e02ff */
[----:B------:R-:W-:-:S13]  /*1f960*/  ISETP.GE.AND P0, PT, R28, R3, PT ;  /* 0x000000031c00720c */ /* 0x000fda0003f06270 */
[----:B------:R-:W-:Y:S05]  /*1f970*/  @P0 BRA `(.L_x_3847) ;  /* 0x0000000000ac0947 */ /* 0x000fea0003800000 */
[----:B------:R-:W-:Y:S01]  /*1f980*/  IMAD.MOV.U32 R20, RZ, RZ, 0x9b8 ;  /* 0x000009b8ff147424 */ /* 0x000fe200078e00ff */
[----:B------:R-:W-:Y:S01]  /*1f990*/  ISETP.GT.AND P0, PT, R223, 0x1, PT ;  /* 0x00000001df00780c */ /* 0x000fe20003f04270 */
[----:B------:R-:W2:Y:S01]  /*1f9a0*/  LDC.64 R2, c[0x0][0xba8] ;  /* 0x0002ea00ff027b82 */ /* 0x000ea20000000a00 */
[----:B------:R-:W-:Y:S01]  /*1f9b0*/  ISETP.NE.AND P1, PT, R31, 0x1, PT ;  /* 0x000000011f00780c */ /* 0x000fe20003f25270 */
[----:B------:R-:W-:Y:S01]  /*1f9c0*/  IMAD.MOV.U32 R21, RZ, RZ, R28 ;  /* 0x000000ffff157224 */ /* 0x000fe200078e001c */
[----:B------:R-:W-:-:S05]  /*1f9d0*/  SEL R20, R20, 0x978, P0 ;  /* 0x0000097814147807 */ /* 0x000fca0000000000 */
[----:B------:R-:W3:Y:S08]  /*1f9e0*/  LDC.64 R8, c[0x0][R20+0x220] ;  /* 0x0000880014087b82 */ /* 0x000ef00000000a00 */
[----:B------:R-:W4:Y:S08]  /*1f9f0*/  LDC.64 R6, c[0x0][R20+0x218] ;  /* 0x0000860014067b82 */ /* 0x000f300000000a00 */
[----:B------:R-:W5:Y:S08]  /*1fa00*/  LDC.64 R10, c[0x0][R20+0x228] ;  /* 0x00008a00140a7b82 */ /* 0x000f700000000a00 */
[----:B------:R-:W0:Y:S08]  /*1fa10*/  @P1 LDC R13, c[0x0][0xbec] ;  /* 0x0002fb00ff0d1b82 */ /* 0x000e300000000800 */
[----:B------:R-:W1:Y:S08]  /*1fa20*/  LDC.64 R4, c[0x0][R20+0x210] ;  /* 0x0000840014047b82 */ /* 0x000e700000000a00 */
[----:B------:R-:W5:Y:S01]  /*1fa30*/  @P1 LDC R27, c[0x0][0xbf0] ;  /* 0x0002fc00ff1b1b82 */ /* 0x000f620000000800 */
[----:B0-----:R-:W-:-:S07]  /*1fa40*/  @P1 IMAD.HI.U32 R14, R28, R13, RZ ;  /* 0x0000000d1c0e1227 */ /* 0x001fce00078e00ff */
[----:B--2---:R-:W0:Y:S01]  /*1fa50*/  @!P0 LDC R2, c[0x0][0xb50] ;  /* 0x0002d400ff028b82 */ /* 0x004e220000000800 */
[-C--:B---3--:R-:W-:Y:S02]  /*1fa60*/  IMAD R9, R9, R29.reuse, RZ ;  /* 0x0000001d09097224 */ /* 0x088fe400078e02ff */
[----:B------:R-:W-:-:S05]  /*1fa70*/  IMAD.WIDE.U32 R12, R8, R29, RZ ;  /* 0x0000001d080c7225 */ /* 0x000fca00078e00ff */
[----:B------:R-:W2:Y:S01]  /*1fa80*/  @!P0 LDC R3, c[0x0][0xb54] ;  /* 0x0002d500ff038b82 */ /* 0x000ea20000000800 */
[-C--:B----4-:R-:W-:Y:S02]  /*1fa90*/  IMAD R25, R7, R221.reuse, RZ ;  /* 0x000000dd07197224 */ /* 0x090fe400078e02ff */
[----:B------:R-:W-:Y:S01]  /*1faa0*/  IMAD.WIDE.U32 R6, R6, R221, RZ ;  /* 0x000000dd06067225 */ /* 0x000fe200078e00ff */
[----:B-----5:R-:W-:-:S03]  /*1fab0*/  @P1 SHF.R.U32.HI R21, RZ, R27, R14 ;  /* 0x0000001bff151219 */ /* 0x020fc6000001160e */
[----:B------:R-:W-:Y:S01]  /*1fac0*/  IMAD R27, R8, R26, R9 ;  /* 0x0000001a081b7224 */ /* 0x000fe200078e0209 */
[----:B------:R-:W-:Y:S01]  /*1fad0*/  SEL R9, R232, RZ, P0 ;  /* 0x000000ffe8097207 */ /* 0x000fe20000000000 */
[----:B------:R-:W-:Y:S01]  /*1fae0*/  IMAD.IADD R25, R7, 0x1, R25 ;  /* 0x0000000107197824 */ /* 0x000fe200078e0219 */
[----:B------:R-:W-:Y:S01]  /*1faf0*/  IADD3 R8, P1, P3, R12, R6, R15 ;  /* 0x000000060c087210 */ /* 0x000fe20007b3e00f */
[----:B------:R-:W-:Y:S02]  /*1fb00*/  IMAD.IADD R27, R13, 0x1, R27 ;  /* 0x000000010d1b7824 */ /* 0x000fe400078e021b */
[----:B------:R-:W-:-:S03]  /*1fb10*/  IMAD.WIDE.U32 R6, R10, R9, RZ ;  /* 0x000000090a067225 */ /* 0x000fc600078e00ff */
[----:B------:R-:W-:Y:S01]  /*1fb20*/  IADD3.X R10, R27, R25, R24, P1, P3 ;  /* 0x000000191b0a7210 */ /* 0x000fe20000fe6418 */
[----:B------:R-:W-:Y:S01]  /*1fb30*/  IMAD R11, R11, R9, RZ ;  /* 0x000000090b0b7224 */ /* 0x000fe200078e02ff */
[----:B------:R-:W-:Y:S01]  /*1fb40*/  IADD3 R6, P0, P1, R21, R8, R6 ;  /* 0x0000000815067210 */ /* 0x000fe2000791e006 */
[--C-:B------:R-:W-:Y:S01]  /*1fb50*/  IMAD.MOV R12, RZ, RZ, -R21.reuse ;  /* 0x000000ffff0c7224 */ /* 0x100fe200078e0a15 */
[----:B------:R-:W-:Y:S01]  /*1fb60*/  SHF.R.S32.HI R21, RZ, 0x1f, R21 ;  /* 0x0000001fff157819 */ /* 0x000fe20000011415 */
[----:B------:R-:W-:Y:S02]  /*1fb70*/  IMAD.IADD R11, R7, 0x1, R11 ;  /* 0x00000001070b7824 */ /* 0x000fe400078e020b */
[----:B------:R-:W-:-:S03]  /*1fb80*/  IMAD R9, R31, R12, R28 ;  /* 0x0000000c1f097224 */ /* 0x000fc600078e021c */
[----:B------:R-:W-:Y:S01]  /*1fb90*/  IADD3.X R7, R21, R10, R11, P0, P1 ;  /* 0x0000000a15077210 */ /* 0x000fe200007e240b */
[----:B-1----:R-:W-:Y:S01]  /*1fba0*/  IMAD R5, R5, R9, RZ ;  /* 0x0000000905057224 */ /* 0x002fe200078e02ff */
[----:B------:R-:W-:-:S05]  /*1fbb0*/  SHF.R.S32.HI R11, RZ, 0x1f, R9 ;  /* 0x0000001fff0b7819 */ /* 0x000fca0000011409 */
[C---:B------:R-:W-:Y:S02]  /*1fbc0*/  IMAD R11, R4.reuse, R11, R5 ;  /* 0x0000000b040b7224 */ /* 0x040fe400078e0205 */
[----:B------:R-:W-:-:S04]  /*1fbd0*/  IMAD.WIDE.U32 R4, R4, R9, R6 ;  /* 0x0000000904047225 */ /* 0x000fc800078e0006 */
[----:B------:R-:W-:Y:S01]  /*1fbe0*/  IMAD.IADD R5, R5, 0x1, R11 ;  /* 0x0000000105057824 */ /* 0x000fe200078e020b */
[----:B0-----:R-:W-:-:S04]  /*1fbf0*/  LEA R2, P0, R4, R2, 0x2 ;  /* 0x0000000204027211 */ /* 0x001fc800078010ff */
[----:B--2---:R-:W-:Y:S01]  /*1fc00*/  LEA.HI.X R3, R4, R3, R5, 0x2, P0 ;  /* 0x0000000304037211 */ /* 0x004fe200000f1405 */
[----:B------:R-:W-:-:S05]  /*1fc10*/  IMAD.MOV.U32 R5, RZ, RZ, -0x800000 ;  /* 0xff800000ff057424 */ /* 0x000fca00078e00ff */
[----:B------:R2:W-:Y:S03]  /*1fc20*/  STG.E desc[UR60][R2.64], R5 ;  /* 0x0000000502007986 */ /* 0x0005e6000c10193c */
.L_x_3847:
[----:B------:R-:W-:Y:S05]  /*1fc30*/  BSYNC B1 ;  /* 0x0000000000017941 */ /* 0x000fea0003800000 */
.L_x_3846:
[----:B------:R-:W-:Y:S05]  /*1fc40*/  @P2 BRA `(.L_x_3842) ;  /* 0x00000008000c2947 */ /* 0x000fea0003800000 */
[----:B--2---:R-:W2:Y:S01]  /*1fc50*/  S2R R2, SR_TID.X ;  /* 0x0000000000027919 */ /* 0x004ea20000002100 */
[----:B------:R-:W3:Y:S01]  /*1fc60*/  LDC R9, c[0x0][0xbe8] ;  /* 0x0002fa00ff097b82 */ /* 0x000ee20000000800 */
[----:B------:R-:W-:Y:S01]  /*1fc70*/  ULDC.64 UR4, c[0x0][0xaa0] ;  /* 0x0002a80000047ab9 */ /* 0x000fe20000000a00 */
[----:B------:R-:W-:Y:S01]  /*1fc80*/  BSSY B1, `(.L_x_3848) ;  /* 0x0000049000017945 */ /* 0x000fe20003800000 */
[----:B---3--:R-:W-:Y:S01]  /*1fc90*/  ISETP.NE.AND P0, PT, R9, 0x1, PT ;  /* 0x000000010900780c */ /* 0x008fe20003f05270 */
[----:B--2---:R-:W-:Y:S02]  /*1fca0*/  VIADD R4, R2, 0xffffff80 ;  /* 0xffffff8002047836 */ /* 0x004fe40000000000 */
[----:B------:R-:W-:-:S03]  /*1fcb0*/  IMAD R2, R24, UR4, RZ ;  /* 0x0000000418027c24 */ /* 0x000fc6000f8e02ff */
[----:B------:R-:W-:-:S07]  /*1fcc0*/  SHF.R.S32.HI R3, RZ, 0x1f, R4 ;  /* 0x0000001fff037819 */ /* 0x000fce0000011404 */
[----:B------:R-:W2:Y:S01]  /*1fcd0*/  @P0 LDC R7, c[0x0][0xbec] ;  /* 0x0002fb00ff070b82 */ /* 0x000ea20000000800 */
[----:B------:R-:W-:Y:S01]  /*1fce0*/  IMAD R5, R15, UR5, R2 ;  /* 0x000000050f057c24 */ /* 0x000fe2000f8e0202 */
[----:B------:R-:W-:Y:S01]  /*1fcf0*/  LEA.HI R6, R3, R4, RZ, 0x3 ;  /* 0x0000000403067211 */ /* 0x000fe200078f18ff */
[----:B------:R-:W-:Y:S01]  /*1fd00*/  IMAD.WIDE.U32 R2, R15, UR4, RZ ;  /* 0x000000040f027c25 */ /* 0x000fe2000f8e00ff */
[----:B------:R-:W-:Y:S02]  /*1fd10*/  ULDC.64 UR4, c[0x0][0xae8] ;  /* 0x0002ba0000047ab9 */ /* 0x000fe40000000a00 */
[----:B------:R-:W-:Y:S02]  /*1fd20*/  LOP3.LUT R13, R6, 0xfffffff8, RZ, 0xc0, !PT ;  /* 0xfffffff8060d7812 */ /* 0x000fe400078ec0ff */
[----:B------:R-:W3:Y:S01]  /*1fd30*/  @P0 LDC R11, c[0x0][0xbf0] ;  /* 0x0002fc00ff0b0b82 */ /* 0x000ee20000000800 */
[----:B------:R-:W-:Y:S01]  /*1fd40*/  SHF.R.S32.HI R10, RZ, 0x3, R6 ;  /* 0x00000003ff0a7819 */ /* 0x000fe20000011406 */
[----:B------:R-:W-:-:S02]  /*1fd50*/  IMAD.IADD R3, R3, 0x1, R5 ;  /* 0x0000000103037824 */ /* 0x000fc400078e0205 */
[----:B------:R-:W-:Y:S02]  /*1fd60*/  IMAD.IADD R13, R4, 0x1, -R13 ;  /* 0x00000001040d7824 */ /* 0x000fe400078e0a0d */
[----:B------:R-:W-:-:S04]  /*1fd70*/  IMAD.WIDE.U32 R2, R221, UR4, R2 ;  /* 0x00000004dd027c25 */ /* 0x000fc8000f8e0002 */
[----:B------:R-:W-:Y:S02]  /*1fd80*/  IMAD R4, R13, 0x20, R10 ;  /* 0x000000200d047824 */ /* 0x000fe400078e020a */
[----:B------:R-:W-:Y:S01]  /*1fd90*/  IMAD R3, R221, UR5, R3 ;  /* 0x00000005dd037c24 */ /* 0x000fe2000f8e0203 */
[----:B------:R-:W-:Y:S01]  /*1fda0*/  ULDC.64 UR4, c[0x0][0xaf0] ;  /* 0x0002bc0000047ab9 */ /* 0x000fe20000000a00 */
[----:B------:R-:W-:Y:S02]  /*1fdb0*/  IMAD R8, R231, 0x80, R4 ;  /* 0x00000080e7087824 */ /* 0x000fe400078e0204 */
[----:B------:R-:W-:Y:S02]  /*1fdc0*/  IMAD R6, R26, UR4, RZ ;  /* 0x000000041a067c24 */ /* 0x000fe4000f8e02ff */
[----:B--2---:R-:W-:-:S04]  /*1fdd0*/  @P0 IMAD.HI.U32 R4, R8, R7, RZ ;  /* 0x0000000708040227 */ /* 0x004fc800078e00ff */
[----:B------:R-:W-:Y:S02]  /*1fde0*/  IMAD.MOV.U32 R5, RZ, RZ, R8 ;  /* 0x000000ffff057224 */ /* 0x000fe400078e0008 */
[C---:B------:R-:W-:Y:S01]  /*1fdf0*/  IMAD R7, R29.reuse, UR5, R6 ;  /* 0x000000051d077c24 */ /* 0x040fe2000f8e0206 */
[----:B---3--:R-:W-:Y:S01]  /*1fe00*/  @P0 SHF.R.U32.HI R5, RZ, R11, R4 ;  /* 0x0000000bff050219 */ /* 0x008fe20000011604 */
[----:B------:R-:W-:Y:S01]  /*1fe10*/  IMAD.WIDE.U32 R2, R29, UR4, R2 ;  /* 0x000000041d027c25 */ /* 0x000fe2000f8e0002 */
[----:B------:R-:W-:Y:S02]  /*1fe20*/  ULDC.64 UR4, c[0x0][0xae0] ;  /* 0x0002b80000047ab9 */ /* 0x000fe40000000a00 */
[----:B------:R-:W-:Y:S01]  /*1fe30*/  SHF.R.S32.HI R4, RZ, 0x1f, R5 ;  /* 0x0000001fff047819 */ /* 0x000fe20000011405 */
[----:B------:R-:W-:Y:S02]  /*1fe40*/  IMAD.IADD R3, R3, 0x1, R7 ;  /* 0x0000000103037824 */ /* 0x000fe400078e0207 */
[----:B------:R-:W-:-:S02]  /*1fe50*/  IMAD.MOV R7, RZ, RZ, -R5 ;  /* 0x000000ffff077224 */ /* 0x000fc400078e0a05 */
        /* <DEDUP_REMOVED lines=9> */
[----:B------:R-:W-:Y:S02]  /*1fef0*/  IMAD R9, R0, R9, RZ ;  /* 0x0000000900097224 */ /* 0x000fe400078e02ff */
        /* <DEDUP_REMOVED lines=13> */
[----:B------:R2:W3:Y:S01]  /*1ffd0*/  SHFL.IDX PT, R2, R4, RZ, 0x181f ;  /* 0x00181fff04027589 */ /* 0x0004e200000e0000 */
[----:B------:R-:W-:Y:S01]  /*1ffe0*/  VIADD R11, R13, 0x80 ;  /* 0x000000800d0b7836 */ /* 0x000fe20000000000 */
[----:B------:R-:W-:Y:S02]  /*1fff0*/  SHF.R.S32.HI R10, RZ, 0x1f, R13 ;  /* 0x0000001fff0a7819 */ /* 0x000fe4000001140d */
[----:B------:R2:W4:Y:S01]  /*20000*/  SHFL.IDX PT, R0, R5, RZ, 0x181f ;  /* 0x00181fff05007589 */ /* 0x00052200000e0000 */
[----:B------:R-:W-:Y:S02]  /*20010*/  SHF.R.S32.HI R6, RZ, 0x1f, R7 ;  /* 0x0000001fff067819 */ /* 0x000fe40000011407 */
[----:B------:R-:W-:Y:S01]  /*20020*/  SHF.R.S32.HI R12, RZ, 0x1f, R11 ;  /* 0x0000001fff0c7819 */ /* 0x000fe2000001140b */
[----:B------:R-:W-:Y:S06]  /*20030*/  @P2 BRA `(.L_x_3849) ;  /* 0x0000000000342947 */ /* 0x000fec0003800000 */
[----:B------:R-:W-:Y:S02]  /*20040*/  ULDC UR4, c[0x0][0xac8] ;  /* 0x0002b20000047ab9 */ /* 0x000fe40000000800 */
[----:B------:R-:W-:Y:S02]  /*20050*/  ISETP.GE.AND P4, PT, R13, UR4, PT ;  /* 0x000000040d007c0c */ /* 0x000fe4000bf86270 */
[----:B------:R-:W-:Y:S02]  /*20060*/  ISETP.GE.AND P3, PT, R7, UR4, PT ;  /* 0x0000000407007c0c */ /* 0x000fe4000bf66270 */
[----:B------:R-:W-:-:S09]  /*20070*/  ISETP.GE.AND P2, PT, R11, UR4, PT ;  /* 0x000000040b007c0c */ /* 0x000fd2000bf46270 */
[-C--:B---3--:R-:W-:Y:S02]  /*20080*/  @!P4 LEA R14, P6, R13, R2.reuse, 0x1 ;  /* 0x000000020d0ec211 */ /* 0x088fe400078c08ff */
[----:B------:R-:W-:Y:S02]  /*20090*/  @!P3 LEA R20, P5, R7, R2, 0x1 ;  /* 0x000000020714b211 */ /* 0x000fe400078a08ff */
[----:B----4-:R-:W-:Y:S02]  /*200a0*/  @!P4 LEA.HI.X R15, R13, R0, R10, 0x1, P6 ;  /* 0x000000000d0fc211 */ /* 0x010fe400030f0c0a */
[----:B------:R-:W-:Y:S02]  /*200b0*/  @!P2 LEA R2, P6, R11, R2, 0x1 ;  /* 0x000000020b02a211 */ /* 0x000fe400078c08ff */
[-C--:B------:R-:W-:Y:S01]  /*200c0*/  @!P3 LEA.HI.X R21, R7, R0.reuse, R6, 0x1, P5 ;  /* 0x000000000715b211 */ /* 0x080fe200028f0c06 */
[----:B------:R3:W-:Y:S01]  /*200d0*/  @!P4 ST.E.128 desc[UR60][R14.64], RZ ;  /* 0x000000ff0e00c985 */ /* 0x0007e2000c101d3c */
[----:B------:R-:W-:-:S03]  /*200e0*/  @!P2 LEA.HI.X R3, R11, R0, R12, 0x1, P6 ;  /* 0x000000000b03a211 */ /* 0x000fc600030f0c0c */
[----:B------:R3:W-:Y:S04]  /*200f0*/  @!P3 ST.E.128 desc[UR60][R20.64], RZ ;  /* 0x000000ff1400b985 */ /* 0x0007e8000c101d3c */
[----:B------:R3:W-:Y:S02]  /*20100*/  @!P2 ST.E.128 desc[UR60][R2.64], RZ ;  /* 0x000000ff0200a985 */ /* 0x0007e4000c101d3c */
.L_x_3849:
[----:B------:R-:W-:Y:S05]  /*20110*/  BSYNC B1 ;  /* 0x0000000000017941 */ /* 0x000fea0003800000 */
.L_x_3848:
[----:B----4-:R4:W0:Y:S01]  /*20120*/  SHFL.IDX PT, R0, R5, 0x1, 0x181f ;  /* 0x00381f0005007f89 */ /* 0x01082200000e0000 */
[----:B------:R-:W-:Y:S03]  /*20130*/  BSSY B1, `(.L_x_3850) ;  /* 0x0000010000017945 */ /* 0x000fe60003800000 */
[----:B---3--:R4:W3:Y:S01]  /*20140*/  SHFL.IDX PT, R2, R4, 0x1, 0x181f ;  /* 0x00381f0004027f89 */ /* 0x0088e200000e0000 */
[----:B------:R-:W-:Y:S05]  /*20150*/  @P0 BRA `(.L_x_3851) ;  /* 0x0000000000340947 */ /* 0x000fea0003800000 */
[----:B------:R-:W-:Y:S02]  /*20160*/  ULDC UR4, c[0x0][0xac8] ;  /* 0x0002b20000047ab9 */ /* 0x000fe40000000800 */
[----:B------:R-:W-:Y:S02]  /*20170*/  ISETP.GE.AND P4, PT, R13, UR4, PT ;  /* 0x000000040d007c0c */ /* 0x000fe4000bf86270 */
[----:B------:R-:W-:Y:S02]  /*20180*/  ISETP.GE.AND P5, PT, R7, UR4, PT ;  /* 0x0000000407007c0c */ /* 0x000fe4000bfa6270 */
[----:B------:R-:W-:-:S09]  /*20190*/  ISETP.GE.AND P6, PT, R11, UR4, PT ;  /* 0x000000040b007c0c */ /* 0x000fd2000bfc6270 */
[-C--:B---3--:R-:W-:Y:S02]  /*201a0*/  @!P4 LEA R14, P0, R13, R2.reuse, 0x1 ;  /* 0x000000020d0ec211 */ /* 0x088fe400078008ff */
        /* <DEDUP_REMOVED lines=8> */
.L_x_3851:
[----:B------:R-:W-:Y:S05]  /*20230*/  BSYNC B1 ;  /* 0x0000000000017941 */ /* 0x000fea0003800000 */
.L_x_3850:
[----:B0-----:R0:W0:Y:S01]  /*20240*/  SHFL.IDX PT, R0, R5, 0x2, 0x181f ;  /* 0x00581f0005007f89 */ /* 0x00102200000e0000 */
[----:B------:R-:W-:Y:S03]  /*20250*/  BSSY B1, `(.L_x_3852) ;  /* 0x0000010000017945 */ /* 0x000fe60003800000 */
[----:B---3--:R3:W0:Y:S01]  /*20260*/  SHFL.IDX PT, R2, R4, 0x2, 0x181f ;  /* 0x00581f0004027f89 */ /* 0x00862200000e0000 */
[----:B------:R-:W-:Y:S05]  /*20270*/  @P1 BRA `(.L_x_3853) ;  /* 0x0000000000341947 */ /* 0x000fea0003800000 */
[----:B------:R-:W-:Y:S02]  /*20280*/  ULDC UR4, c[0x0][0xac8] ;  /* 0x0002b20000047ab9 */ /* 0x000fe40000000800 */
        /* <DEDUP_REMOVED lines=9> */
[----:B------:R0:W-:Y:S04]  /*20320*/  @!P3 ST.E.128 desc[UR60][R14.64], RZ ;  /* 0x000000ff0e00b985 */ /* 0x0001e8000c101d3c */
[----:B------:R0:W-:Y:S04]  /*20330*/  @!P4 ST.E.128 desc[UR60][R20.64], RZ ;  /* 0x000000ff1400c985 */ /* 0x0001e8000c101d3c */
[----:B------:R0:W-:Y:S02]  /*20340*/  @!P5 ST.E.128 desc[UR60][R2.64], RZ ;  /* 0x000000ff0200d985 */ /* 0x0001e4000c101d3c */
.L_x_3853:
[----:B------:R-:W-:Y:S05]  /*20350*/  BSYNC B1 ;  /* 0x0000000000017941 */ /* 0x000fea0003800000 */
.L_x_3852:
[----:B0-----:R-:W-:Y:S01]  /*20360*/  VIADD R0, R8, 0x60 ;  /* 0x0000006008007836 */ /* 0x001fe20000000000 */
[----:B--2-4-:R-:W0:Y:S04]  /*20370*/  SHFL.IDX PT, R5, R5, 0x3, 0x181f ;  /* 0x00781f0005057f89 */ /* 0x014e2800000e0000 */
[----:B------:R-:W-:Y:S01]  /*20380*/  ISETP.GE.AND P0, PT, R0, R9, PT ;  /* 0x000000090000720c */ /* 0x000fe20003f06270 */
[----:B------:R2:W4:-:S12]  /*20390*/  SHFL.IDX PT, R2, R4, 0x3, 0x181f ;  /* 0x00781f0004027f89 */ /* 0x00051800000e0000 */
[----:B--2---:R-:W-:Y:S05]  /*203a0*/  @P0 BRA `(.L_x_3842) ;  /* 0x0000000000340947 */ /* 0x004fea0003800000 */
        /* <DEDUP_REMOVED lines=13> */
.L_x_3842:
[----:B------:R-:W-:Y:S05]  /*20480*/  BSYNC B0 ;  /* 0x0000000000007941 */ /* 0x000fea0003800000 */
.L_x_3832:
[----:B------:R-:W-:Y:S02]  /*20490*/  ULDC UR4, c[0x0][0xc3c] ;  /* 0x00030f0000047ab9 */ /* 0x000fe40000000800 */
[----:B-1----:R-:W-:-:S13]  /*204a0*/  ISETP.GE.AND P0, PT, R151, UR4, PT ;  /* 0x0000000497007c0c */ /* 0x002fda000bf06270 */
[----:B------:R-:W-:Y:S05]  /*204b0*/  @!P0 BRA `(.L_x_3854) ;  /* 0xfffffe0c00548947 */ /* 0x000fea000383ffff */
[----:B------:R-:W-:Y:S05]  /*204c0*/  BRA `(.L_x_3642) ;  /* 0x0000008400a47947 */ /* 0x000fea0003800000 */
.L_x_3640:
        /* <DEDUP_REMOVED lines=20> */
.L_x_3855:
[----:B------:R-:W-:Y:S01]  /*20610*/  LOP3.LUT R0, R6, 0x1f, RZ, 0xc0, !PT ;  /* 0x0000001f06007812 */ /* 0x000fe200078ec0ff */
[----:B------:R-:W-:Y:S01]  /*20620*/  ULDC UR4, c[0x0][0xc3c] ;  /* 0x00030f0000047ab9 */ /* 0x000fe20000000800 */
[----:B------:R-:W-:Y:S01]  /*20630*/  IMAD.MOV.U32 R10, RZ, RZ, RZ ;  /* 0x000000ffff0a7224 */ /* 0x000fe200078e00ff */
[----:B------:R-:W1:Y:S01]  /*20640*/  S2UR UR6, SR_CTAID.X ;  /* 0x00000000000679c3 */ /* 0x000e620000002500 */
[----:B------:R-:W-:Y:S01]  /*20650*/  ISETP.NE.AND P0, PT, R0, 0x1f, PT ;  /* 0x0000001f0000780c */ /* 0x000fe20003f05270 */
[----:B------:R-:W-:-:S03]  /*20660*/  ULDC UR5, c[0x0][0xc38] ;  /* 0x00030e0000057ab9 */ /* 0x000fc60000000800 */
[----:B------:R-:W-:-:S13]  /*20670*/  ISETP.GE.OR P1, PT, R0, UR4, !P0 ;  /* 0x0000000400007c0c */ /* 0x000fda000c726670 */
[----:B0-----:R-:W0:Y:S08]  /*20680*/  @!P1 LDC.64 R2, c[0x0][0xc80] ;  /* 0x00032000ff029b82 */ /* 0x001e300000000a00 */
[----:B------:R-:W2:Y:S01]  /*20690*/  @!P1 LDC.64 R4, c[0x0][0xc78] ;  /* 0x00031e00ff049b82 */ /* 0x000ea20000000a00 */
[----:B0-----:R-:W-:-:S05]  /*206a0*/  @!P1 IMAD.WIDE.U32 R2, R0, 0x4, R2 ;  /* 0x0000000400029825 */ /* 0x001fca00078e0002 */
[----:B------:R2:W3:Y:S02]  /*206b0*/  @!P1 LDG.E R7, desc[UR60][R2.64] ;  /* 0x0000003c02079981 */ /* 0x0004e4000c1e1900 */
[----:B--2---:R-:W-:-:S05]  /*206c0*/  @!P1 IMAD.WIDE.U32 R2, R0, 0x4, R4 ;  /* 0x0000000400029825 */ /* 0x004fca00078e0004 */
[----:B------:R-:W3:Y:S01]  /*206d0*/  @!P1 LDG.E R10, desc[UR60][R2.64] ;  /* 0x0000003c020a9981 */ /* 0x000ee2000c1e1900 */
[C---:B------:R-:W-:Y:S01]  /*206e0*/  ISETP.NE.AND P1, PT, R0.reuse, RZ, PT ;  /* 0x000000ff0000720c */ /* 0x040fe20003f25270 */
[----:B------:R-:W-:Y:S01]  /*206f0*/  UMOV UR4, URZ ;  /* 0x0000003f00047c82 */ /* 0x000fe20008000000 */
[C---:B------:R-:W-:Y:S02]  /*20700*/  ISETP.GE.U32.AND P2, PT, R0.reuse, 0x2, PT ;  /* 0x000000020000780c */ /* 0x040fe40003f46070 */
[C---:B------:R-:W-:Y:S02]  /*20710*/  ISETP.GE.U32.AND P3, PT, R0.reuse, 0x4, PT ;  /* 0x000000040000780c */ /* 0x040fe40003f66070 */
[C---:B------:R-:W-:Y:S02]  /*20720*/  ISETP.GE.U32.AND P4, PT, R0.reuse, 0x8, PT ;  /* 0x000000080000780c */ /* 0x040fe40003f86070 */
[----:B------:R-:W-:Y:S01]  /*20730*/  ISETP.GE.U32.AND P5, PT, R0, 0x10, PT ;  /* 0x000000100000780c */ /* 0x000fe20003fa6070 */
[----:B---3--:R-:W-:-:S05]  /*20740*/  IMAD R4, R7, R10, RZ ;  /* 0x0000000a07047224 */ /* 0x008fca00078e02ff */
        /* <DEDUP_REMOVED lines=17> */
[----:B------:R-:W-:Y:S01]  /*20860*/  IMAD.MOV.U32 R11, RZ, RZ, R8 ;  /* 0x000000ffff0b7224 */ /* 0x000fe200078e0008 */
[----:B-1----:R-:W-:-:S13]  /*20870*/  ISETP.GT.AND P6, PT, R8, UR6, PT ;  /* 0x0000000608007c0c */ /* 0x002fda000bfc4270 */
[----:B------:R-:W-:Y:S05]  /*20880*/  @P6 BRA `(.L_x_3857) ;  /* 0x0000000000a46947 */ /* 0x000fea0003800000 */
[----:B------:R-:W-:Y:S01]  /*20890*/  IMAD.MOV.U32 R8, RZ, RZ, R11 ;  /* 0x000000ffff087224 */ /* 0x000fe200078e000b */
[----:B------:R-:W-:Y:S01]  /*208a0*/  UMOV UR4, URZ ;  /* 0x0000003f00047c82 */ /* 0x000fe20008000000 */
[----:B------:R-:W-:-:S05]  /*208b0*/  ULDC UR5, c[0x0][0xc38] ;  /* 0x00030e0000057ab9 */ /* 0x000fca0000000800 */
.L_x_3859:
[----:B------:R-:W0:Y:S01]  /*208c0*/  LDC R2, c[0x0][0xc3c] ;  /* 0x00030f00ff027b82 */ /* 0x000e220000000800 */
[----:B------:R-:W-:Y:S01]  /*208d0*/  ULDC UR7, c[0x0][0xc3c] ;  /* 0x00030f0000077ab9 */ /* 0x000fe20000000800 */
[----:B------:R-:W-:Y:S01]  /*208e0*/  UIADD3 UR4, UR4, 0x1f, URZ ;  /* 0x0000001f04047890 */ /* 0x000fe2000fffe03f */
[----:B------:R-:W-:-:S05]  /*208f0*/  IMAD.U32 R3, RZ, RZ, UR7 ;  /* 0x00000007ff037e24 */ /* 0x000fca000f8e00ff */
[----:B------:R1:W-:Y:S01]  /*20900*/  STL [R1+0xc], R3 ;  /* 0x00000c0301007387 */ /* 0x0003e20000100800 */
[----:B0-----:R-:W-:-:S13]  /*20910*/  ISETP.LE.AND P6, PT, R2, UR4, PT ;  /* 0x0000000402007c0c */ /* 0x001fda000bfc3270 */
[----:B-1----:R-:W-:Y:S05]  /*20920*/  @P6 BRA `(.L_x_3858) ;  /* 0x0000000400a46947 */ /* 0x002fea0003800000 */
[----:B------:R-:W-:Y:S02]  /*20930*/  VIADD R9, R0, UR4 ;  /* 0x0000000400097c36 */ /* 0x000fe40008000000 */
        /* <DEDUP_REMOVED lines=30> */
.L_x_3857:
        /* <DEDUP_REMOVED lines=20> */
.L_x_3860:
        /* <DEDUP_REMOVED lines=54> */
.L_x_3858:
[----:B------:R-:W-:Y:S01]  /*20fc0*/  IMAD.U32 R2, RZ, RZ, UR6 ;  /* 0x00000006ff027e24 */ /* 0x000fe2000f8e00ff */
[----:B------:R0:W-:Y:S04]  /*20fd0*/  STL [R1+0x4], RZ ;  /* 0x000004ff01007387 */ /* 0x0001e80000100800 */
[----:B------:R0:W-:Y:S04]  /*20fe0*/  STL [R1+0x8], RZ ;  /* 0x000008ff01007387 */ /* 0x0001e80000100800 */
[----:B------:R0:W-:Y:S02]  /*20ff0*/  STL [R1], R2 ;  /* 0x0000000201007387 */ /* 0x0001e40000100800 */
.L_x_3861:
        /* <DEDUP_REMOVED lines=10> */
.L_x_3856:
        /* <DEDUP_REMOVED lines=8> */
[----:B------:R-:W3:Y:S04]  /*21120*/  LDL.LU R5, [R1+0x10] ;  /* 0x0000100001057983 */ /* 0x000ee80000300800 */
[----:B------:R-:W4:Y:S01]  /*21130*/  LDL R4, [R1+0x5c] ;  /* 0x00005c0001047983 */ /* 0x000f220000100800 */
[C---:B--2---:R-:W-:Y:S01]  /*21140*/  IMAD.SHL.U32 R0, R6.reuse, 0x8, RZ ;  /* 0x0000000806007824 */ /* 0x044fe200078e00ff */
[----:B------:R-:W-:Y:S01]  /*21150*/  LOP3.LUT R7, R6, 0x7f, RZ, 0xc0, !PT ;  /* 0x0000007f06077812 */ /* 0x000fe200078ec0ff */
[----:B------:R-:W2:Y:S01]  /*21160*/  S2UR UR5, SR_CgaCtaId ;  /* 0x00000000000579c3 */ /* 0x000ea20000008800 */
        /* <DEDUP_REMOVED lines=9> */
[----:B------:R-:W-:Y:S01]  /*21200*/  ULDC UR38, c[0x0][0xc] ;  /* 0x0000030000267ab9 */ /* 0x000fe20000000800 */
[----:B------:R-:W-:-:S02]  /*21210*/  LOP3.LUT R3, R3, 0x200, R2, 0xf8, !PT ;  /* 0x0000020003037812 */ /* 0x000fc400078ef802 */
[C---:B------:R-:W-:Y:S01]  /*21220*/  LOP3.LUT P0, R2, R6.reuse, 0x1f, RZ, 0xc0, !PT ;  /* 0x0000001f06027812 */ /* 0x040fe2000780c0ff */
[----:B------:R-:W-:-:S04]  /*21230*/  IMAD.SHL.U32 R6, R6, 0x10, RZ ;  /* 0x0000001006067824 */ /* 0x000fc800078e00ff */
[----:B------:R0:W-:Y:S01]  /*21240*/  STL [R1+0x2c], R2 ;  /* 0x00002c0201007387 */ /* 0x0001e20000100800 */
[----:B--2---:R-:W-:Y:S01]  /*21250*/  ULEA UR4, UR5, UR4, 0x18 ;  /* 0x0000000405047291 */ /* 0x004fe2000f8ec03f */
[----:B0-----:R-:W-:-:S05]  /*21260*/  SHF.R.U32.HI R2, RZ, 0x3, R7 ;  /* 0x00000003ff027819 */ /* 0x001fca0000011607 */
[----:B------:R-:W-:Y:S01]  /*21270*/  IMAD.U32 R18, RZ, RZ, UR4 ;  /* 0x00000004ff127e24 */ /* 0x000fe2000f8e00ff */
[----:B------:R-:W-:-:S03]  /*21280*/  LOP3.LUT R6, R2, 0x70, R6, 0xf8, !PT ;  /* 0x0000007002067812 */ /* 0x000fc600078ef806 */
[----:B------:R-:W-:-:S05]  /*21290*/  IMAD R2, R3, 0x2, R18 ;  /* 0x0000000203027824 */ /* 0x000fca00078e0212 */
[----:B------:R0:W-:Y:S02]  /*212a0*/  STL [R1+0x30], R2 ;  /* 0x0000300201007387 */ /* 0x0001e40000100800 */
[----:B0-----:R-:W-:Y:S01]  /*212b0*/  IMAD.MOV.U32 R2, RZ, RZ, 0x1 ;  /* 0x00000001ff027424 */ /* 0x001fe200078e00ff */
[----:B---3--:R-:W-:-:S04]  /*212c0*/  LOP3.LUT R5, R5, 0xfffffffd, RZ, 0xc0, !PT ;  /* 0xfffffffd05057812 */ /* 0x008fc800078ec0ff */
[----:B------:R-:W-:Y:S02]  /*212d0*/  @P1 LOP3.LUT R5, R5, 0x2, RZ, 0xfc, !PT ;  /* 0x0000000205051812 */ /* 0x000fe400078efcff */
[----:B----4-:R-:W-:Y:S02]  /*212e0*/  LOP3.LUT R3, R4, 0x2, RZ, 0xfc, !PT ;  /* 0x0000000204037812 */ /* 0x010fe400078efcff */
[----:B------:R-:W-:-:S04]  /*212f0*/  LOP3.LUT R5, R5, 0xfffffffe, RZ, 0xc0, !PT ;  /* 0xfffffffe05057812 */ /* 0x000fc800078ec0ff */
[----:B------:R-:W-:Y:S02]  /*21300*/  @P0 LOP3.LUT R5, R5, 0x1, RZ, 0xfc, !PT ;  /* 0x0000000105050812 */ /* 0x000fe400078efcff */
[----:B------:R-:W-:Y:S02]  /*21310*/  ISETP.NE.OR P0, PT, R7, RZ, !P0 ;  /* 0x000000ff0700720c */ /* 0x000fe40004705670 */
[----:B------:R-:W-:-:S11]  /*21320*/  LOP3.LUT R5, R5, 0xfffffff7, RZ, 0xc0, !PT ;  /* 0xfffffff705057812 */ /* 0x000fd600078ec0ff */
[----:B------:R-:W-:-:S05]  /*21330*/  @P0 LOP3.LUT R5, R5, 0x8, RZ, 0xfc, !PT ;  /* 0x0000000805050812 */ /* 0x000fca00078efcff */
[----:B------:R-:W-:Y:S04]  /*21340*/  STL [R1+0x10], R5 ;  /* 0x0000100501007387 */ /* 0x000fe80000100800 */
[----:B------:R0:W-:Y:S04]  /*21350*/  STL [R1+0x44], R3 ;  /* 0x0000440301007387 */ /* 0x0001e80000100800 */
[----:B------:R-:W-:Y:S04]  /*21360*/  STL [R1+0x68], RZ ;  /* 0x000068ff01007387 */ /* 0x000fe80000100800 */
[----:B------:R2:W-:Y:S01]  /*21370*/  STL [R1+0x24], R2 ;  /* 0x0000240201007387 */ /* 0x0005e20000100800 */
[----:B0-----:R-:W-:-:S03]  /*21380*/  IMAD.MOV.U32 R3, RZ, RZ, 0x1 ;  /* 0x00000001ff037424 */ /* 0x001fc600078e00ff */
[----:B------:R0:W-:Y:S04]  /*21390*/  STL [R1+0x20], RZ ;  /* 0x000020ff01007387 */ /* 0x0001e80000100800 */
[----:B------:R0:W-:Y:S01]  /*213a0*/  STL [R1+0x18], R3 ;  /* 0x0000180301007387 */ /* 0x0001e20000100800 */
[C---:B--2---:R-:W-:Y:S02]  /*213b0*/  LOP3.LUT R2, R0.reuse, 0x40, RZ, 0xfc, !PT ;  /* 0x0000004000027812 */ /* 0x044fe400078efcff */
[----:B------:R-:W-:-:S07]  /*213c0*/  LOP3.LUT R0, R0, 0x80, RZ, 0xfc, !PT ;  /* 0x0000008000007812 */ /* 0x000fce00078efcff */
.L_x_4014:
[----:B------:R-:W2:Y:S01]  /*213d0*/  LDL R0, [R1+0xc] ;  /* 0x00000c0001007983 */ /* 0x000ea20000100800 */
[----:B0-----:R-:W2:Y:S01]  /*213e0*/  LDC.64 R2, c[0x0][0xc88] ;  /* 0x00032200ff027b82 */ /* 0x001ea20000000a00 */
[----:B------:R-:W-:Y:S05]  /*213f0*/  YIELD ;  /* 0x0000000000007946 */ /* 0x000fea0003800000 */
[----:B------:R-:W-:Y:S01]  /*21400*/  ULDC.64 UR4, c[0x0][0xa28] ;  /* 0x00028a0000047ab9 */ /* 0x000fe20000000a00 */
[----:B------:R-:W-:Y:S01]  /*21410*/  ULDC.64 UR10, c[0x0][0xa18] ;  /* 0x00028600000a7ab9 */ /* 0x000fe20000000a00 */
[----:B------:R-:W-:Y:S01]  /*21420*/  ISETP.NE.U32.AND P0, PT, RZ, UR4, PT ;  /* 0x00000004ff007c0c */ /* 0x000fe2000bf05070 */
[----:B------:R-:W-:Y:S01]  /*21430*/  ULDC.64 UR6, c[0x0][0xa08] ;  /* 0x0002820000067ab9 */ /* 0x000fe20000000a00 */
[----:B--2---:R-:W-:Y:S01]  /*21440*/  IMAD.WIDE R2, R0, 0x4, R2 ;  /* 0x0000000400027825 */ /* 0x004fe200078e0202 */
[----:B------:R-:W-:-:S04]  /*21450*/  ULDC.64 UR8, c[0x0][0xa10] ;  /* 0x0002840000087ab9 */ /* 0x000fc80000000a00 */
[----:B------:R-:W2:Y:S01]  /*21460*/  LDG.E R15, desc[UR60][R2.64] ;  /* 0x0000003c020f7981 */ /* 0x000ea2000c1e1900 */
[----:B------:R-:W-:Y:S01]  /*21470*/  ISETP.NE.AND.EX P0, PT, RZ, UR5, PT, P0 ;  /* 0x00000005ff007c0c */ /* 0x000fe2000bf05300 */
[----:B------:R-:W-:Y:S01]  /*21480*/  IMAD.MOV.U32 R0, RZ, RZ, RZ ;  /* 0x000000ffff007224 */ /* 0x000fe200078e00ff */
[----:B------:R-:W-:-:S04]  /*21490*/  ISETP.NE.U32.AND P3, PT, RZ, UR10, PT ;  /* 0x0000000aff007c0c */ /* 0x000fc8000bf65070 */
[----:B------:R-:W-:Y:S01]  /*214a0*/  ISETP.NE.AND.EX P3, PT, RZ, UR11, PT, P3 ;  /* 0x0000000bff007c0c */ /* 0x000fe2000bf65330 */
[----:B------:R-:W-:Y:S01]  /*214b0*/  IMAD.MOV.U32 R12, RZ, RZ, RZ ;  /* 0x000000ffff0c7224 */ /* 0x000fe200078e00ff */
[----:B-12---:R-:W-:Y:S01]  /*214c0*/  SHF.R.S32.HI R4, RZ, 0x1f, R15 ;  /* 0x0000001fff047819 */ /* 0x006fe2000001140f */
[----:B------:R-:W-:-:S04]  /*214d0*/  IMAD.SHL.U32 R14, R15, 0x4, RZ ;  /* 0x000000040f0e7824 */ /* 0x000fc800078e00ff */
[C---:B------:R-:W-:Y:S01]  /*214e0*/  @P0 LEA R2, P1, R15.reuse, UR4, 0x2 ;  /* 0x000000040f020c11 */ /* 0x040fe2000f8210ff */
[----:B------:R-:W-:Y:S01]  /*214f0*/  STL [R1+0x38], R15 ;  /* 0x0000380f01007387 */ /* 0x000fe20000100800 */
[C-C-:B------:R-:W-:Y:S02]  /*21500*/  SHF.L.U64.HI R13, R15.reuse, 0x2, R4.reuse ;  /* 0x000000020f0d7819 */ /* 0x140fe40000010204 */
[----:B------:R-:W-:Y:S01]  /*21510*/  @P0 LEA.HI.X R3, R15, UR5, R4, 0x2, P1 ;  /* 0x000000050f030c11 */ /* 0x000fe200088f1404 */
[----:B------:R-:W-:Y:S01]  /*21520*/  ULDC.64 UR4, c[0x0][0xa00] ;  /* 0x0002800000047ab9 */ /* 0x000fe20000000a00 */
[C---:B-1----:R-:W-:Y:S01]  /*21530*/  @P3 IADD3 R8, P1, R14.reuse, UR10, RZ ;  /* 0x0000000a0e083c10 */ /* 0x042fe2000ff3e0ff */
        /* <DEDUP_REMOVED lines=38> */
[----:B0-----:R-:W2:Y:S04]  /*217a0*/  LDG.E R12, desc[UR60][R2.64] ;  /* 0x0000003c020c7981 */ /* 0x001ea8000c1e1900 */
[----:B------:R-:W2:Y:S02]  /*217b0*/  LDG.E R2, desc[UR60][R2.64+0x4] ;  /* 0x0000043c02027981 */ /* 0x000ea4000c1e1900 */
[----:B--2---:R-:W-:-:S05]  /*217c0*/  IMAD.IADD R2, R2, 0x1, -R12 ;  /* 0x0000000102027824 */ /* 0x004fca00078e0a0c */
[----:B------:R1:W-:Y:S02]  /*217d0*/  STL [R1+0x60], R2 ;  /* 0x0000600201007387 */ /* 0x0003e40000100800 */
.L_x_3863:
        /* <DEDUP_REMOVED lines=14> */
[----:B0-----:R-:W-:-:S04]  /*218c0*/  IADD3 R2, P1, R14, UR4, RZ ;  /* 0x000000040e027c10 */ /* 0x001fc8000ff3e0ff */
[----:B------:R-:W-:-:S05]  /*218d0*/  IADD3.X R3, R13, UR5, RZ, P1, !PT ;  /* 0x000000050d037c10 */ /* 0x000fca0008ffe4ff */
[----:B------:R0:W5:Y:S01]  /*218e0*/  LDG.E R8, desc[UR60][R2.64] ;  /* 0x0000003c02087981 */ /* 0x000162000c1e1900 */
[----:B------:R-:W-:Y:S05]  /*218f0*/  BRA `(.L_x_3865) ;  /* 0x0000000000107947 */ /* 0x000fea0003800000 */
.L_x_3864:
[----:B------:R-:W-:Y:S05]  /*21900*/  @!P2 BRA `(.L_x_3865) ;  /* 0x00000000000ca947 */ /* 0x000fea0003800000 */
[----:B------:R-:W2:Y:S04]  /*21910*/  LDG.E R8, desc[UR60][R6.64] ;  /* 0x0000003c06087981 */ /* 0x000ea8000c1e1900 */
[----:B------:R-:W2:Y:S02]  /*21920*/  LDG.E R6, desc[UR60][R6.64+0x4] ;  /* 0x0000043c06067981 */ /* 0x000ea4000c1e1900 */
[----:B--2---:R-:W-:-:S07]  /*21930*/  IMAD.IADD R8, R6, 0x1, -R8 ;  /* 0x0000000106087824 */ /* 0x004fce00078e0a08 */
.L_x_3865:
[----:B-----5:R-:W-:Y:S01]  /*21940*/  IMAD.IADD R6, R8, 0x1, -R0 ;  /* 0x0000000108067824 */ /* 0x020fe200078e0a00 */
[----:B------:R-:W2:Y:S04]  /*21950*/  LDL.LU R7, [R1+0x10] ;  /* 0x0000100001077983 */ /* 0x000ea80000300800 */
[----:B------:R-:W3:Y:S04]  /*21960*/  @P0 LDG.E R0, desc[UR60][R4.64] ;  /* 0x0000003c04000981 */ /* 0x000ee8000c1e1900 */
[----:B------:R-:W3:Y:S01]  /*21970*/  @P0 LDG.E R4, desc[UR60][R4.64+0x4] ;  /* 0x0000043c04040981 */ /* 0x000ee2000c1e1900 */
[----:B0-----:R-:W-:Y:S01]  /*21980*/  IMAD.MOV.U32 R2, RZ, RZ, RZ ;  /* 0x000000ffff027224 */ /* 0x001fe200078e00ff */
[----:B------:R-:W-:Y:S01]  /*21990*/  LOP3.LUT R13, R17, 0xff, RZ, 0xc0, !PT ;  /* 0x000000ff110d7812 */ /* 0x000fe200078ec0ff */
[----:B------:R-:W-:Y:S01]  /*219a0*/  BSSY B0, `(.L_x_3866) ;  /* 0x000002d000007945 */ /* 0x000fe20003800000 */
[----:B------:R-:W-:-:S02]  /*219b0*/  SHF.R.U32.HI R17, RZ, 0x10, R17 ;  /* 0x00000010ff117819 */ /* 0x000fc40000011611 */
[----:B--2---:R-:W-:Y:S01]  /*219c0*/  LOP3.LUT R7, R7, 0xfffffffb, RZ, 0xc0, !PT ;  /* 0xfffffffb07077812 */ /* 0x004fe200078ec0ff */
[----:B---3--:R-:W-:-:S04]  /*219d0*/  @P0 IMAD.IADD R9, R4, 0x1, -R0 ;  /* 0x0000000104090824 */ /* 0x008fc800078e0a00 */
[----:B------:R-:W-:-:S04]  /*219e0*/  IMAD.IADD R0, R6, 0x1, R9 ;  /* 0x0000000106007824 */ /* 0x000fc800078e0209 */
[C---:B------:R-:W-:Y:S01]  /*219f0*/  VIADD R3, R0.reuse, 0x6f ;  /* 0x0000006f00037836 */ /* 0x040fe20000000000 */
[----:B------:R-:W-:-:S03]  /*21a00*/  ISETP.GE.AND P1, PT, R0, 0x1, PT ;  /* 0x000000010000780c */ /* 0x000fc60003f26270 */
[----:B------:R-:W-:-:S05]  /*21a10*/  IMAD.HI R2, R3, -0x6db6db6d, R2 ;  /* 0x9249249303027827 */ /* 0x000fca00078e0202 */
[----:B------:R-:W-:-:S04]  /*21a20*/  SHF.R.U32.HI R0, RZ, 0x1f, R2 ;  /* 0x0000001fff007819 */ /* 0x000fc80000011602 */
[----:B------:R-:W-:Y:S01]  /*21a30*/  LEA.HI.SX32 R11, R2, R0, 0x1a ;  /* 0x00000000020b7211 */ /* 0x000fe200078fd2ff */
[----:B------:R-:W-:Y:S01]  /*21a40*/  IMAD.MOV.U32 R0, RZ, RZ, RZ ;  /* 0x000000ffff007224 */ /* 0x000fe200078e00ff */
[----:B------:R-:W-:-:S05]  /*21a50*/  @P1 LOP3.LUT R7, R7, 0x4, RZ, 0xfc, !PT ;  /* 0x0000000407071812 */ /* 0x000fca00078efcff */
[----:B------:R0:W-:Y:S04]  /*21a60*/  STL [R1+0x10], R7 ;  /* 0x0000100701007387 */ /* 0x0001e80000100800 */
[----:B------:R0:W-:Y:S04]  /*21a70*/  STL [R1+0x40], R11 ;  /* 0x0000400b01007387 */ /* 0x0001e80000100800 */
[----:B------:R0:W-:Y:S01]  /*21a80*/  STL [R1+0x64], R13 ;  /* 0x0000640d01007387 */ /* 0x0001e20000100800 */
[----:B------:R-:W-:Y:S05]  /*21a90*/  @!P1 BRA `(.L_x_3867) ;  /* 0x0000000000749947 */ /* 0x000fea0003800000 */
[----:B------:R-:W-:Y:S01]  /*21aa0*/  ISETP.NE.AND P1, PT, R17, RZ, PT ;  /* 0x000000ff1100720c */ /* 0x000fe20003f25270 */
[----:B------:R-:W-:-:S03]  /*21ab0*/  ULDC UR4, c[0x0][0x9f0] ;  /* 0x00027c0000047ab9 */ /* 0x000fc60000000800 */
[----:B------:R-:W-:-:S04]  /*21ac0*/  SEL R2, R17, UR4, P1 ;  /* 0x0000000411027c07 */ /* 0x000fc80008800000 */
[----:B------:R-:W-:-:S04]  /*21ad0*/  IABS R3, R2 ;  /* 0x0000000200037213 */ /* 0x000fc80000000000 */
[----:B------:R-:W1:Y:S08]  /*21ae0*/  I2F.RP R4, R3 ;  /* 0x0000000300047306 */ /* 0x000e700000209400 */
[----:B-1----:R-:W1:Y:S02]  /*21af0*/  MUFU.RCP R4, R4 ;  /* 0x0000000400047308 */ /* 0x002e640000001000 */
[----:B-1----:R-:W-:-:S06]  /*21b00*/  VIADD R4, R4, 0xffffffe ;  /* 0x0ffffffe04047836 */ /* 0x002fcc0000000000 */
[----:B------:R1:W2:Y:S02]  /*21b10*/  F2I.FTZ.U32.TRUNC.NTZ R5, R4 ;  /* 0x0000000400057305 */ /* 0x0002a4000021f000 */
[----:B-1----:R-:W-:Y:S02]  /*21b20*/  IMAD.MOV.U32 R4, RZ, RZ, RZ ;  /* 0x000000ffff047224 */ /* 0x002fe400078e00ff */
[----:B--2---:R-:W-:-:S04]  /*21b30*/  IMAD.MOV R0, RZ, RZ, -R5 ;  /* 0x000000ffff007224 */ /* 0x004fc800078e0a05 */
[----:B------:R-:W-:-:S04]  /*21b40*/  IMAD R0, R0, R3, RZ ;  /* 0x0000000300007224 */ /* 0x000fc800078e02ff */
[----:B------:R-:W-:Y:S01]  /*21b50*/  IMAD.HI.U32 R8, R5, R0, R4 ;  /* 0x0000000005087227 */ /* 0x000fe200078e0004 */
[----:B------:R-:W-:Y:S02]  /*21b60*/  IABS R0, R2 ;  /* 0x0000000200007213 */ /* 0x000fe40000000000 */
[----:B------:R-:W-:-:S03]  /*21b70*/  IADD3 R5, R2, -0x1, R11 ;  /* 0xffffffff02057810 */ /* 0x000fc60007ffe00b */
[----:B------:R-:W-:Y:S01]  /*21b80*/  IMAD.MOV R0, RZ, RZ, -R0 ;  /* 0x000000ffff007224 */ /* 0x000fe200078e0a00 */
[----:B------:R-:W-:Y:S02]  /*21b90*/  IABS R4, R5 ;  /* 0x0000000500047213 */ /* 0x000fe40000000000 */
[----:B------:R-:W-:Y:S01]  /*21ba0*/  LOP3.LUT R5, R5, R2, RZ, 0x3c, !PT ;  /* 0x0000000205057212 */ /* 0x000fe200078e3cff */
[----:B0-----:R-:W-:Y:S02]  /*21bb0*/  IMAD.MOV.U32 R7, RZ, RZ, R0 ;  /* 0x000000ffff077224 */ /* 0x001fe400078e0000 */
        /* <DEDUP_REMOVED lines=11> */
.L_x_3867:
[----:B------:R-:W-:Y:S05]  /*21c70*/  BSYNC B0 ;  /* 0x0000000000007941 */ /* 0x000fea0003800000 */
.L_x_3866:
[-C--:B------:R-:W-:Y:S01]  /*21c80*/  IMAD R2, R13, R0.reuse, RZ ;  /* 0x000000000d027224 */ /* 0x080fe200078e02ff */
[----:B------:R-:W-:Y:S01]  /*21c90*/  BSSY B0, `(.L_x_3868) ;  /* 0x000015d000007945 */ /* 0x000fe20003800000 */
[----:B------:R-:W-:Y:S02]  /*21ca0*/  PLOP3.LUT P5, PT, PT, PT, PT, 0x80, 0x0 ;  /* 0x000000000000781c */ /* 0x000fe40003faf070 */
[C---:B------:R-:W-:Y:S01]  /*21cb0*/  IMAD R3, R2.reuse, 0x70, -R6 ;  /* 0x0000007002037824 */ /* 0x040fe200078e0a06 */
[----:B------:R-:W-:-:S05]  /*21cc0*/  VIADDMNMX R0, R2, R0, R11, PT ;  /* 0x0000000002007246 */ /* 0x000fca000380010b */
[----:B------:R-:W-:Y:S01]  /*21cd0*/  IMAD R2, R0, 0x70, -R6 ;  /* 0x0000007000027824 */ /* 0x000fe200078e0a06 */
[----:B------:R-:W-:-:S04]  /*21ce0*/  VIMNMX R0, RZ, R3, !PT ;  /* 0x00000003ff007248 */ /* 0x000fc80007fe0100 */
[----:B------:R-:W-:Y:S02]  /*21cf0*/  VIMNMX R2, R2, R9, PT ;  /* 0x0000000902027248 */ /* 0x000fe40003fe0100 */
[----:B------:R-:W-:Y:S02]  /*21d00*/  SHF.R.U32.HI R4, RZ, 0x4, R0 ;  /* 0x00000004ff047819 */ /* 0x000fe40000011600 */
[----:B------:R-:W-:-:S03]  /*21d10*/  ISETP.GT.AND P1, PT, R2, R0, PT ;  /* 0x000000000200720c */ /* 0x000fc60003f24270 */
[----:B------:R-:W-:-:S04]  /*21d20*/  IMAD.WIDE.U32 R4, R4, 0x24924925, RZ ;  /* 0x2492492504047825 */ /* 0x000fc800078e00ff */
[----:B------:R-:W-:-:S04]  /*21d30*/  IMAD.MOV.U32 R9, RZ, RZ, R5 ;  /* 0x000000ffff097224 */ /* 0x000fc800078e0005 */
[----:B0-----:R-:W-:Y:S02]  /*21d40*/  IMAD.MOV.U32 R7, RZ, RZ, R9 ;  /* 0x000000ffff077224 */ /* 0x001fe400078e0009 */
[----:B------:R-:W-:Y:S02]  /*21d50*/  @P1 VIADD R3, R2, 0x6f ;  /* 0x0000006f02031836 */ /* 0x000fe40000000000 */
[----:B------:R-:W-:-:S04]  /*21d60*/  @P1 IMAD.MOV.U32 R2, RZ, RZ, RZ ;  /* 0x000000ffff021224 */ /* 0x000fc800078e00ff */
[----:B------:R-:W-:-:S05]  /*21d70*/  @P1 IMAD.HI R2, R3, -0x6db6db6d, R2 ;  /* 0x9249249303021827 */ /* 0x000fca00078e0202 */
        /* <DEDUP_REMOVED lines=11> */
.L_x_4045:
[----:B-1----:R-:W-:Y:S02]  /*21e30*/  ISETP.NE.AND P0, PT, R14, RZ, PT ;  /* 0x000000ff0e00720c */ /* 0x002fe40003f05270 */
[----:B------:R-:W-:-:S11]  /*21e40*/  PLOP3.LUT P2, PT, PT, PT, PT, 0x8, 0x0 ;  /* 0x000000000000781c */ /* 0x000fd60003f4e170 */
[----:B------:R-:W-:Y:S05]  /*21e50*/  @P0 BRA `(.L_x_3871) ;  /* 0x00000000000c0947 */ /* 0x000fea0003800000 */
[----:B------:R-:W-:-:S03]  /*21e60*/  UMOV UR4, 0xffffffff ;  /* 0xffffffff00047882 */ /* 0x000fc60000000000 */
[----:B------:R-:W-:Y:S05]  /*21e70*/  BRA.DIV UR4, `(.L_x_3872) ;  /* 0x0000007604247947 */ /* 0x000fea000b800000 */
[----:B------:R-:W-:-:S13]  /*21e80*/  ELECT P2, URZ, PT ;  /* 0x00000000003f782f */ /* 0x000fda0003840000 */
.L_x_3871:
        /* <DEDUP_REMOVED lines=9> */
.L_x_4048:
[----:B------:R-:W-:Y:S05]  /*21f20*/  BSYNC B1 ;  /* 0x0000000000017941 */ /* 0x000fea0003800000 */
.L_x_3873:
        /* <DEDUP_REMOVED lines=12> */
.L_x_4049:
[----:B------:R-:W-:Y:S05]  /*21ff0*/  BSYNC B2 ;  /* 0x0000000000027941 */ /* 0x000fea0003800000 */
.L_x_3877:
        /* <DEDUP_REMOVED lines=8> */
.L_x_3880:
[----:B------:R-:W-:Y:S05]  /*22080*/  BSYNC B2 ;  /* 0x0000000000027941 */ /* 0x000fea0003800000 */
.L_x_3879:
        /* <DEDUP_REMOVED lines=13> */
.L_x_3881:
        /* <DEDUP_REMOVED lines=16> */
.L_x_3882:
        /* <DEDUP_REMOVED lines=16> */
.L_x_3883:
        /* <DEDUP_REMOVED lines=13> */
.L_x_4050:
[----:B------:R-:W-:Y:S05]  /*22430*/  BSYNC B2 ;  /* 0x0000000000027941 */ /* 0x000fea0003800000 */
.L_x_3884:
        /* <DEDUP_REMOVED lines=10> */
.L_x_3887:
[----:B------:R-:W-:Y:S05]  /*224e0*/  BSYNC B2 ;  /* 0x0000000000027941 */ /* 0x000fea0003800000 */
.L_x_3886:
        /* <DEDUP_REMOVED lines=8> */
.L_x_3888:
        /* <DEDUP_REMOVED lines=15> */
.L_x_3889:
        /* <DEDUP_REMOVED lines=15> */
.L_x_3890:
        /* <DEDUP_REMOVED lines=10> */
.L_x_3876:
[----:B------:R-:W-:Y:S05]  /*227f0*/  BSYNC B1 ;  /* 0x0000000000017941 */ /* 0x000fea0003800000 */
.L_x_3875:
[----:B0-----:R-:W2:Y:S04]  /*22800*/  LDL.LU R2, [R1+0x20] ;  /* 0x0000200001027983 */ /* 0x001ea80000300800 */
        /* <DEDUP_REMOVED lines=12> */
.L_x_3907:
        /* <DEDUP_REMOVED lines=10> */
.L_x_4051:
[----:B------:R-:W-:Y:S05]  /*22970*/  BSYNC B2 ;  /* 0x0000000000027941 */ /* 0x000fea0003800000 */
.L_x_3893:
        /* <DEDUP_REMOVED lines=11> */
.L_x_3896:
[----:B------:R-:W-:Y:S05]  /*22a30*/  BSYNC B2 ;  /* 0x0000000000027941 */ /* 0x000fea0003800000 */
.L_x_3895:
        /* <DEDUP_REMOVED lines=12> */
.L_x_3897:
        /* <DEDUP_REMOVED lines=16> */
.L_x_3898:
        /* <DEDUP_REMOVED lines=16> */
.L_x_3899:
        /* <DEDUP_REMOVED lines=13> */
.L_x_4052:
[----:B------:R-:W-:Y:S05]  /*22dd0*/  BSYNC B2 ;  /* 0x0000000000027941 */ /* 0x000fea0003800000 */
.L_x_3900:
        /* <DEDUP_REMOVED lines=10> */
.L_x_3903:
[----:B------:R-:W-:Y:S05]  /*22e80*/  BSYNC B2 ;  /* 0x0000000000027941 */ /* 0x000fea0003800000 */
.L_x_3902:
        /* <DEDUP_REMOVED lines=8> */
.L_x_3904:
        /* <DEDUP_REMOVED lines=15> */
.L_x_3905:
        /* <DEDUP_REMOVED lines=15> */
.L_x_3906:
        /* <DEDUP_REMOVED lines=10> */
.L_x_3892:
[----:B------:R-:W-:Y:S05]  /*23190*/  BSYNC B1 ;  /* 0x0000000000017941 */ /* 0x000fea0003800000 */
.L_x_3891:
        /* <DEDUP_REMOVED lines=12> */
.L_x_3869:
[----:B------:R-:W-:Y:S05]  /*23260*/  BSYNC B0 ;  /* 0x0000000000007941 */ /* 0x000fea0003800000 */
.L_x_3868:
        /* <DEDUP_REMOVED lines=37> */
.L_x_3909:
[----:B------:R-:W-:Y:S05]  /*234c0*/  BSYNC B0 ;  /* 0x0000000000007941 */ /* 0x000fea0003800000 */
.L_x_3908:
        /* <DEDUP_REMOVED lines=16> */
[----:B------:R-:W0:Y:S08]  /*235d0*/  FLO.U32 R0, UR4 ;  /* 0x0000000400007d00 */ /* 0x000e3000080e0000 */
        /* <DEDUP_REMOVED lines=10> */
.L_x_3911:
        /* <DEDUP_REMOVED lines=20> */
.L_x_3914:
[----:B------:R-:W-:Y:S05]  /*237c0*/  BSYNC B6 ;  /* 0x0000000000067941 */ /* 0x000fea0003800000 */
.L_x_3913:
        /* <DEDUP_REMOVED lines=20> */
.L_x_3917:
        /* <DEDUP_REMOVED lines=15> */
.L_x_3916:
[----:B------:R-:W-:Y:S05]  /*23a00*/  BSYNC B6 ;  /* 0x0000000000067941 */ /* 0x000fea0003800000 */
.L_x_3915:
[----:B------:R-:W2:Y:S01]  /*23a10*/  LDL.LU R2, [R1+0x28] ;  /* 0x0000280001027983 */ /* 0x000ea20000300800 */
[----:B------:R-:W-:-:S03]  /*23a20*/  ULDC.64 UR4, c[0x0][0x9f8] ;  /* 0x00027e0000047ab9 */ /* 0x000fc60000000a00 */
[----:B------:R-:W3:Y:S04]  /*23a30*/  LDL.LU R0, [R1+0x3c] ;  /* 0x00003c0001007983 */ /* 0x000ee80000300800 */
[----:B------:R-:W4:Y:S01]  /*23a40*/  LDL R7, [R1+0x14] ;  /* 0x0000140001077983 */ /* 0x000f220000100800 */
[----:B------:R-:W-:-:S03]  /*23a50*/  ISETP.NE.U32.AND P0, PT, RZ, UR4, PT ;  /* 0x00000004ff007c0c */ /* 0x000fc6000bf05070 */
        /* <DEDUP_REMOVED lines=20> */
.L_x_4055:
        /* <DEDUP_REMOVED lines=11> */
.L_x_4058:
[----:B------:R-:W-:Y:S05]  /*23c50*/  @!P6 BRA `(.L_x_3919) ;  /* 0x000000040020e947 */ /* 0x000fea0003800000 */
[----:B------:R-:W-:-:S04]  /*23c60*/  ISETP.NE.U32.AND P0, PT, R2, RZ, PT ;  /* 0x000000ff0200720c */ /* 0x000fc80003f05070 */
[----:B------:R-:W-:-:S13]  /*23c70*/  ISETP.NE.AND.EX P0, PT, R3, RZ, PT, P0 ;  /* 0x000000ff0300720c */ /* 0x000fda0003f05300 */
[----:B------:R-:W-:Y:S05]  /*23c80*/  @!P0 BRA `(.L_x_3921) ;  /* 0x0000000000508947 */ /* 0x000fea0003800000 */
[----:B------:R-:W1:Y:S01]  /*23c90*/  LDC R6, c[0x0][0x43c] ;  /* 0x00010f00ff067b82 */ /* 0x000e620000000800 */
[----:B------:R-:W-:Y:S01]  /*23ca0*/  IMAD.MOV.U32 R9, RZ, RZ, R0 ;  /* 0x000000ffff097224 */ /* 0x000fe200078e0000 */
[----:B------:R-:W-:-:S03]  /*23cb0*/  ULDC.64 UR4, c[0x0][0x428] ;  /* 0x00010a0000047ab9 */ /* 0x000fc60000000a00 */
        /* <DEDUP_REMOVED lines=17> */
.L_x_3921:
[----:B-1----:R-:W2:Y:S01]  /*23dd0*/  LDL R2, [R1+0x18] ;  /* 0x0000180001027983 */ /* 0x002ea20000100800 */
[----:B0-----:R-:W-:Y:S01]  /*23de0*/  IMAD R0, R19, 0x8, R18 ;  /* 0x0000000813007824 */ /* 0x001fe200078e0212 */
[----:B--2---:R-:W-:-:S04]  /*23df0*/  SHF.L.U32 R2, R2, 0x1f, RZ ;  /* 0x0000001f02027819 */ /* 0x004fc800000006ff */
[----:B------:R-:W0:Y:S02]  /*23e00*/  SYNCS.PHASECHK.TRANS64.TRYWAIT P0, [R0+URZ+0x36840], R2 ;  /* 0x03684002000075a7 */ /* 0x000e24000800017f */
[----:B0-----:R-:W-:Y:S05]  /*23e10*/  @!P0 BRA `(.L_x_3922) ;  /* 0x0000005800188947 */ /* 0x001fea0003800000 */
.L_x_4059:
        /* <DEDUP_REMOVED lines=10> */
.L_x_3923:
        /* <DEDUP_REMOVED lines=18> */
[----:B------:R-:W-:-:S03]  /*23fe0*/  UIADD3 UR16, UR8, 0x28400, URZ ;  /* 0x0002840008107890 */ /* 0x000fc6000fffe03f */
[----:B------:R-:W-:Y:S01]  /*23ff0*/  UMOV UR8, UR14 ;  /* 0x0000000e00087c82 */ /* 0x000fe20008000000 */
[----:B------:R-:W-:Y:S01]  /*24000*/  UMOV UR14, 0x80 ;  /* 0x00000080000e7882 */ /* 0x000fe20000000000 */
[----:B------:R1:W-:Y:S01]  /*24010*/  STL [R1+0x10], R3 ;  /* 0x0000100301007387 */ /* 0x0003e20000100800 */
[----:B--2---:R-:W-:Y:S02]  /*24020*/  R2UR UR11, R4 ;  /* 0x00000000040b72ca */ /* 0x004fe400000e0000 */
[----:B---3--:R-:W-:-:S13]  /*24030*/  R2UR UR5, R2 ;  /* 0x00000000020572ca */ /* 0x008fda00000e0000 */
[----:B------:R-:W-:Y:S02]  /*24040*/  UIMAD UR11, UR11, 0x70, UR5 ;  /* 0x000000700b0b78a4 */ /* 0x000fe4000f8e0205 */
        /* <DEDUP_REMOVED lines=9> */
.L_x_3919:
        /* <DEDUP_REMOVED lines=40> */
.L_x_3925:
[----:B------:R-:W-:Y:S05]  /*24360*/  BSYNC B6 ;  /* 0x0000000000067941 */ /* 0x000fea0003800000 */
.L_x_3924:
        /* <DEDUP_REMOVED lines=24> */
[----:B------:R-:W-:Y:S02]  /*244f0*/  LOP3.LUT R11, R10, 0x40, RZ, 0xfc, !PT ;  /* 0x000000400a0b7812 */ /* 0x000fe400078efcff */
[----:B------:R-:W-:Y:S02]  /*24500*/  LOP3.LUT R9, R9, 0x38, RZ, 0xc0, !PT ;  /* 0x0000003809097812 */ /* 0x000fe400078ec0ff */
[----:B--2---:R-:W-:Y:S02]  /*24510*/  LOP3.LUT R4, R4, 0x7f, RZ, 0xc0, !PT ;  /* 0x0000007f04047812 */ /* 0x004fe400078ec0ff */
[----:B------:R-:W-:Y:S02]  /*24520*/  LOP3.LUT R10, R10, 0x80, RZ, 0xfc, !PT ;  /* 0x000000800a0a7812 */ /* 0x000fe400078efcff */
[----:B------:R-:W-:Y:S02]  /*24530*/  SHF.R.U32.HI R6, RZ, 0x3, R4 ;  /* 0x00000003ff067819 */ /* 0x000fe40000011604 */
[----:B------:R-:W1:Y:S02]  /*24540*/  S2R R4, SR_TID.X ;  /* 0x0000000000047919 */ /* 0x000e640000002100 */
        /* <DEDUP_REMOVED lines=36> */
[----:B------:R-:W-:-:S04]  /*24790*/  IMAD.IADD R0, R11, 0x1, R5 ;  /* 0x000000010b007824 */ /* 0x000fc800078e0205 */
        /* <DEDUP_REMOVED lines=10> */
[----:B---3--:R-:W-:Y:S04]  /*24840*/  @!P2 LDGSTS.E.BYPASS.LTC128B.128 [R10+0x15400], desc[UR60][R6.64], !P3 ;  /* 0x15400000060aafae */ /* 0x008fe8000d901d7c */
        /* <DEDUP_REMOVED lines=68> */
[----:B------:R0:W2:Y:S02]  /*24c90*/  SHFL.IDX PT, R3, R4, 0x7, 0x181f ;  /* 0x00f81f0004037f89 */ /* 0x0000a400000e0000 */
.L_x_4076:
[----:B------:R-:W-:Y:S01]  /*24ca0*/  VIADD R0, R0, 0x70 ;  /* 0x0000007000007836 */ /* 0x000fe20000000000 */
[----:B------:R-:W-:Y:S04]  /*24cb0*/  BSSY B0, `(.L_x_3927) ;  /* 0x000000c000007945 */ /* 0x000fe80003800000 */
[----:B------:R-:W-:-:S13]  /*24cc0*/  ISETP.GE.AND P2, PT, R0, R2, PT ;  /* 0x000000020000720c */ /* 0x000fda0003f46270 */
[----:B------:R-:W-:Y:S05]  /*24cd0*/  @P2 BRA `(.L_x_3928) ;  /* 0x0000000000242947 */ /* 0x000fea0003800000 */
[----:B0-----:R-:W4:Y:S01]  /*24ce0*/  LDL R4, [R1+0x30] ;  /* 0x0000300001047983 */ /* 0x001f220000100800 */
[----:B--2---:R-:W-:-:S05]  /*24cf0*/  LEA R2, P2, R9, R3, 0x1 ;  /* 0x0000000309027211 */ /* 0x004fca00078408ff */
[----:B-1----:R-:W-:-:S05]  /*24d00*/  IMAD.X R3, RZ, RZ, R5, P2 ;  /* 0x000000ffff037224 */ /* 0x002fca00010e0605 */
[----:B------:R-:W-:Y:S01]  /*24d10*/  @!PT LDS RZ, [RZ] ;  /* 0x00000000fffff984 */ /* 0x000fe20000000800 */
[----:B------:R-:W-:Y:S01]  /*24d20*/  @!PT LDS RZ, [RZ] ;  /* 0x00000000fffff984 */ /* 0x000fe20000000800 */
[----:B------:R-:W-:Y:S01]  /*24d30*/  @!PT LDS RZ, [RZ] ;  /* 0x00000000fffff984 */ /* 0x000fe20000000800 */
[----:B----4-:R4:W-:Y:S04]  /*24d40*/  LDGSTS.E.BYPASS.LTC128B.128 [R4+0x18c00], desc[UR60][R2.64], !P3 ;  /* 0x18c0000002047fae */ /* 0x0109e8000d901d7c */
[----:B------:R4:W-:Y:S04]  /*24d50*/  LDGSTS.E.BYPASS.LTC128B.128 [R4+0x1cc00], desc[UR60][R2.64+0x80], !P0 ;  /* 0x1cc0008002047fae */ /* 0x0009e8000c101d7c */
[----:B------:R4:W-:Y:S02]  /*24d60*/  LDGSTS.E.BYPASS.LTC128B.128 [R4+0x20c00], desc[UR60][R2.64+0x100], !P1 ;  /* 0x20c0010002047fae */ /* 0x0009e4000c901d7c */
.L_x_3928:
[----:B------:R-:W-:Y:S05]  /*24d70*/  BSYNC B0 ;  /* 0x0000000000007941 */ /* 0x000fea0003800000 */
.L_x_3927:
[----:B------:R-:W-:Y:S01]  /*24d80*/  NOP ;  /* 0x0000000000007918 */ /* 0x000fe20000000000 */
[----:B------:R-:W-:-:S13]  /*24d90*/  PLOP3.LUT P0, PT, PT, PT, PT, 0x80, 0x0 ;  /* 0x000000000000781c */ /* 0x000fda0003f0f070 */
.L_x_3929:
[----:B------:R-:W-:Y:S02]  /*24da0*/  PLOP3.LUT P1, PT, P1, P0, PT, 0xa2, 0x0 ;  /* 0x000000000000781c */ /* 0x000fe40000f21472 */
[----:B------:R-:W-:-:S08]  /*24db0*/  @P0 R2UR P1, UR4, R18 ;  /* 0x00000000120402ca */ /* 0x000fd00000020000 */
[----:B------:R-:W-:-:S05]  /*24dc0*/  @P0 PLOP3.LUT P0, PT, P1, PT, PT, 0x80, 0x0 ;  /* 0x000000000000081c */ /* 0x000fca0000f0f070 */
[----:B------:R-:W-:Y:S01]  /*24dd0*/  @!P1 SYNCS.ARRIVE.TRANS64.RED.A0T1 RZ, [UR4+0x36800], RZ ;  /* 0x036800ffffff99a7 */ /* 0x000fe20008200404 */
[----:B------:R-:W-:Y:S07]  /*24de0*/  @!P1 ARRIVES.LDGSTSBAR.64.TRANSCNT [UR4+0x36800] ;  /* 0x03680000ff0099b0 */ /* 0x000fee0008000a84 */
[----:B------:R-:W-:Y:S05]  /*24df0*/  @P0 BRA.U.ANY `(.L_x_3929) ;  /* 0xfffffffd00e80947 */ /* 0x000fea000393ffff */
[----:B----4-:R-:W4:Y:S02]  /*24e00*/  LDL.LU R2, [R1+0x68] ;  /* 0x0000680001027983 */ /* 0x010f240000300800 */
[----:B----4-:R-:W-:-:S05]  /*24e10*/  VIADD R2, R2, 0x1 ;  /* 0x0000000102027836 */ /* 0x010fca0000000000 */
        /* <DEDUP_REMOVED lines=8> */
[----:B------:R-:W5:Y:S03]  /*24ea0*/  SYNCS.PHASECHK.TRANS64.TRYWAIT P0, [R18+URZ+0x36820], R0 ;  /* 0x03682000120075a7 */ /* 0x000f66000800017f */
[----:B----45:R-:W-:Y:S05]  /*24eb0*/  @!P0 BRA `(.L_x_3931) ;  /* 0x0000005000e88947 */ /* 0x030fea0003800000 */
.L_x_4077:
[----:B------:R-:W-:Y:S05]  /*24ec0*/  BSYNC B0 ;  /* 0x0000000000007941 */ /* 0x000fea0003800000 */
.L_x_3930:
[----:B0-2---:R-:W4:Y:S04]  /*24ed0*/  LDL R3, [R1+0x4c] ;  /* 0x00004c0001037983 */ /* 0x005f280000100800 */
[----:B------:R-:W2:Y:S01]  /*24ee0*/  LDL R2, [R1+0x34] ;  /* 0x0000340001027983 */ /* 0x000ea20000100800 */
[----:B------:R-:W-:Y:S01]  /*24ef0*/  BSSY B0, `(.L_x_3932) ;  /* 0x0000249000007945 */ /* 0x000fe20003800000 */
[----:B----4-:R-:W-:-:S05]  /*24f00*/  VIADD R0, R3, 0xfffffffe ;  /* 0xfffffffe03007836 */ /* 0x010fca0000000000 */
[----:B--2---:R-:W-:-:S13]  /*24f10*/  ISETP.GE.AND P0, PT, R0, R2, PT ;  /* 0x000000020000720c */ /* 0x004fda0003f06270 */
[----:B------:R-:W-:Y:S05]  /*24f20*/  @!P0 BRA `(.L_x_3933) ;  /* 0x0000002400148947 */ /* 0x000fea0003800000 */
[----:B-1----:R-:W3:Y:S04]  /*24f30*/  LDL.LU R5, [R1+0x64] ;  /* 0x0000640001057983 */ /* 0x002ee80000300800 */
[----:B------:R-:W2:Y:S04]  /*24f40*/  LDL.LU R4, [R1+0x48] ;  /* 0x0000480001047983 */ /* 0x000ea80000300800 */
[----:B------:R-:W4:Y:S01]  /*24f50*/  LDL.LU R3, [R1+0x40] ;  /* 0x0000400001037983 */ /* 0x000f220000300800 */
[----:B------:R-:W-:Y:S01]  /*24f60*/  LOP3.LUT R2, RZ, R2, RZ, 0x33, !PT ;  /* 0x00000002ff027212 */ /* 0x000fe200078e33ff */
[----:B------:R-:W-:Y:S01]  /*24f70*/  BSSY B2, `(.L_x_3934) ;  /* 0x00000c6000027945 */ /* 0x000fe20003800000 */
[----:B---3--:R-:W-:-:S04]  /*24f80*/  VIADD R7, R5, 0x1 ;  /* 0x0000000105077836 */ /* 0x008fc80000000000 */
[----:B--2---:R-:W-:-:S05]  /*24f90*/  IMAD R7, R7, R4, RZ ;  /* 0x0000000407077224 */ /* 0x004fca00078e02ff */
        /* <DEDUP_REMOVED lines=41> */
.L_x_3938:
[----:B------:R-:W-:Y:S01]  /*25230*/  IMAD R3, R8, 0x8, R18 ;  /* 0x0000000808037824 */ /* 0x000fe200078e0212 */
[----:B------:R-:W-:Y:S01]  /*25240*/  SHF.L.U32 R2, R10, 0x1f, RZ ;  /* 0x0000001f0a027819 */ /* 0x000fe200000006ff */
[----:B------:R-:W-:Y:S03]  /*25250*/  BSSY B3, `(.L_x_3939) ;  /* 0x0000003000037945 */ /* 0x000fe60003800000 */
[----:B------:R-:W1:Y:S02]  /*25260*/  SYNCS.PHASECHK.TRANS64.TRYWAIT P0, [R3+URZ+0x36840], R2 ;  /* 0x03684002030075a7 */ /* 0x000e64000800017f */
[----:B-1----:R-:W-:Y:S05]  /*25270*/  @!P0 BRA `(.L_x_3940) ;  /* 0x00000050000c8947 */ /* 0x002fea0003800000 */
.L_x_4078:
[----:B------:R-:W-:Y:S05]  /*25280*/  BSYNC B3 ;  /* 0x0000000000037941 */ /* 0x000fea0003800000 */
.L_x_3939:
        /* <DEDUP_REMOVED lines=11> */
.L_x_3942:
[----:B------:R-:W-:Y:S05]  /*25340*/  BSYNC B3 ;  /* 0x0000000000037941 */ /* 0x000fea0003800000 */
.L_x_3941:
        /* <DEDUP_REMOVED lines=12> */
.L_x_3943:
        /* <DEDUP_REMOVED lines=16> */
.L_x_3944:
        /* <DEDUP_REMOVED lines=16> */
.L_x_3945:
        /* <DEDUP_REMOVED lines=16> */
.L_x_4079:
[----:B------:R-:W-:Y:S05]  /*25710*/  BSYNC B3 ;  /* 0x0000000000037941 */ /* 0x000fea0003800000 */
.L_x_3946:
[----:B------:R-:W2:Y:S01]  /*25720*/  LDL R5, [R1+0x44] ;  /* 0x0000440001057983 */ /* 0x000ea20000100800 */
[----:B------:R-:W1:Y:S02]  /*25730*/  S2R R6, SR_TID.X ;  /* 0x0000000000067919 */ /* 0x000e640000002100 */
[----:B-1----:R-:W-:-:S04]  /*25740*/  LOP3.LUT R6, R6, 0x7f, RZ, 0xc0, !PT ;  /* 0x0000007f06067812 */ /* 0x002fc800078ec0ff */
[----:B------:R-:W-:-:S13]  /*25750*/  ISETP.NE.AND P0, PT, R6, RZ, PT ;  /* 0x000000ff0600720c */ /* 0x000fda0003f05270 */
[----:B0-----:R-:W-:-:S04]  /*25760*/  @!P0 IMAD.MOV.U32 R3, RZ, RZ, 0xa800 ;  /* 0x0000a800ff038424 */ /* 0x001fc800078e00ff */
[----:B------:R2:W-:Y:S02]  /*25770*/  @!P0 SYNCS.ARRIVE.TRANS64 RZ, [R2+URZ+0x36850], R3 ;  /* 0x0368500302ff89a7 */ /* 0x0005e4000800003f */
[----:B--2---:R-:W-:-:S04]  /*25780*/  PRMT R3, R5, 0x9910, RZ ;  /* 0x0000991005037816 */ /* 0x004fc800000000ff */
[----:B------:R-:W-:-:S13]  /*25790*/  ISETP.NE.AND P0, PT, R3, 0x2, PT ;  /* 0x000000020300780c */ /* 0x000fda0003f05270 */
[----:B------:R-:W-:Y:S05]  /*257a0*/  @P0 BRA `(.L_x_3948) ;  /* 0x0000000000040947 */ /* 0x000fea0003800000 */
[----:B------:R-:W-:Y:S01]  /*257b0*/  BPT.TRAP 0x1 ;  /* 0x000000040000795c */ /* 0x000fe20000300000 */
.L_x_3948:
[----:B------:R-:W2:Y:S01]  /*257c0*/  LDL R3, [R1+0x10] ;  /* 0x0000100001037983 */ /* 0x000ea20000100800 */
[----:B------:R-:W-:Y:S01]  /*257d0*/  BSSY B3, `(.L_x_3949) ;  /* 0x0000004000037945 */ /* 0x000fe20003800000 */
[----:B--2---:R-:W-:-:S13]  /*257e0*/  LOP3.LUT P0, RZ, R3, 0x8, RZ, 0xc0, !PT ;  /* 0x0000000803ff7812 */ /* 0x004fda000780c0ff */
[----:B------:R-:W-:Y:S05]  /*257f0*/  @P0 BRA `(.L_x_3950) ;  /* 0x0000000000040947 */ /* 0x000fea0003800000 */
[----:B------:R-:W-:Y:S01]  /*25800*/  BPT.TRAP 0x1 ;  /* 0x000000040000795c */ /* 0x000fe20000300000 */
.L_x_3950:
[----:B------:R-:W-:Y:S05]  /*25810*/  BSYNC B3 ;  /* 0x0000000000037941 */ /* 0x000fea0003800000 */
.L_x_3949:
        /* <DEDUP_REMOVED lines=12> */
.L_x_3951:
        /* <DEDUP_REMOVED lines=15> */
.L_x_3952:
        /* <DEDUP_REMOVED lines=15> */
.L_x_3953:
        /* <DEDUP_REMOVED lines=12> */
.L_x_3937:
[----:B------:R-:W-:Y:S05]  /*25b80*/  BSYNC B1 ;  /* 0x0000000000017941 */ /* 0x000fea0003800000 */
.L_x_3936:
[----:B0-----:R-:W2:Y:S01]  /*25b90*/  LDL.LU R0, [R1+0x4c] ;  /* 0x00004c0001007983 */ /* 0x001ea20000300800 */
[----:B------:R-:W-:-:S03]  /*25ba0*/  IMAD.MOV.U32 R19, RZ, RZ, R8 ;  /* 0x000000ffff137224 */ /* 0x000fc600078e0008 */
[----:B------:R0:W-:Y:S02]  /*25bb0*/  STL [R1+0x18], R10 ;  /* 0x0000180a01007387 */ /* 0x0001e40000100800 */
[----:B0-2---:R-:W-:-:S07]  /*25bc0*/  VIADD R0, R0, 0xfffffffd ;  /* 0xfffffffd00007836 */ /* 0x005fce0000000000 */
.L_x_3935:
[----:B------:R-:W-:Y:S05]  /*25bd0*/  BSYNC B2 ;  /* 0x0000000000027941 */ /* 0x000fea0003800000 */
.L_x_3934:
[----:B------:R-:W-:Y:S01]  /*25be0*/  VIADD R9, R9, 0xfffffffe ;  /* 0xfffffffe09097836 */ /* 0x000fe20000000000 */
[----:B------:R-:W-:-:S04]  /*25bf0*/  LOP3.LUT R7, RZ, R7, RZ, 0x33, !PT ;  /* 0x00000007ff077212 */ /* 0x000fc800078e33ff */
[----:B------:R-:W-:-:S13]  /*25c00*/  ISETP.NE.AND P0, PT, R9, R7, PT ;  /* 0x000000070900720c */ /* 0x000fda0003f05270 */
[----:B------:R-:W-:Y:S05]  /*25c10*/  @!P0 BRA `(.L_x_3933) ;  /* 0x0000001400d88947 */ /* 0x000fea0003800000 */
[----:B------:R-:W-:-:S07]  /*25c20*/  IMAD.MOV.U32 R9, RZ, RZ, R17 ;  /* 0x000000ffff097224 */ /* 0x000fce00078e0011 */
.L_x_3990:
        /* <DEDUP_REMOVED lines=35> */
.L_x_3956:
[----:B------:R-:W-:Y:S01]  /*25e60*/  IMAD R3, R4, 0x8, R18 ;  /* 0x0000000804037824 */ /* 0x000fe200078e0212 */
[----:B------:R-:W-:Y:S01]  /*25e70*/  SHF.L.U32 R2, R5, 0x1f, RZ ;  /* 0x0000001f05027819 */ /* 0x000fe200000006ff */
[----:B------:R-:W-:Y:S03]  /*25e80*/  BSSY B2, `(.L_x_3957) ;  /* 0x0000003000027945 */ /* 0x000fe60003800000 */
[----:B------:R-:W1:Y:S02]  /*25e90*/  SYNCS.PHASECHK.TRANS64.TRYWAIT P0, [R3+URZ+0x36840], R2 ;  /* 0x03684002030075a7 */ /* 0x000e64000800017f */
[----:B-1----:R-:W-:Y:S05]  /*25ea0*/  @!P0 BRA `(.L_x_3958) ;  /* 0x0000004400288947 */ /* 0x002fea0003800000 */
.L_x_4080:
[----:B------:R-:W-:Y:S05]  /*25eb0*/  BSYNC B2 ;  /* 0x0000000000027941 */ /* 0x000fea0003800000 */
.L_x_3957:
        /* <DEDUP_REMOVED lines=11> */
.L_x_3960:
[----:B------:R-:W-:Y:S05]  /*25f70*/  BSYNC B2 ;  /* 0x0000000000027941 */ /* 0x000fea0003800000 */
.L_x_3959:
        /* <DEDUP_REMOVED lines=12> */
.L_x_3961:
        /* <DEDUP_REMOVED lines=16> */
.L_x_3962:
        /* <DEDUP_REMOVED lines=16> */
.L_x_3963:
        /* <DEDUP_REMOVED lines=16> */
.L_x_4081:
[----:B------:R-:W-:Y:S05]  /*26340*/  BSYNC B2 ;  /* 0x0000000000027941 */ /* 0x000fea0003800000 */
.L_x_3964:
        /* <DEDUP_REMOVED lines=10> */
.L_x_3966:
[----:B------:R-:W2:Y:S01]  /*263f0*/  LDL R3, [R1+0x10] ;  /* 0x0000100001037983 */ /* 0x000ea20000100800 */
[----:B------:R-:W-:Y:S01]  /*26400*/  BSSY B2, `(.L_x_3967) ;  /* 0x0000004000027945 */ /* 0x000fe20003800000 */
[----:B--2---:R-:W-:-:S13]  /*26410*/  LOP3.LUT P0, RZ, R3, 0x8, RZ, 0xc0, !PT ;  /* 0x0000000803ff7812 */ /* 0x004fda000780c0ff */
[----:B------:R-:W-:Y:S05]  /*26420*/  @P0 BRA `(.L_x_3968) ;  /* 0x0000000000040947 */ /* 0x000fea0003800000 */
[----:B------:R-:W-:Y:S01]  /*26430*/  BPT.TRAP 0x1 ;  /* 0x000000040000795c */ /* 0x000fe20000300000 */
.L_x_3968:
[----:B------:R-:W-:Y:S05]  /*26440*/  BSYNC B2 ;  /* 0x0000000000027941 */ /* 0x000fea0003800000 */
.L_x_3967:
        /* <DEDUP_REMOVED lines=12> */
.L_x_3969:
        /* <DEDUP_REMOVED lines=15> */
.L_x_3970:
        /* <DEDUP_REMOVED lines=15> */
.L_x_3971:
        /* <DEDUP_REMOVED lines=12> */
.L_x_3955:
[----:B------:R-:W-:Y:S05]  /*267b0*/  BSYNC B1 ;  /* 0x0000000000017941 */ /* 0x000fea0003800000 */
.L_x_3954:
        /* <DEDUP_REMOVED lines=35> */
.L_x_3974:
[----:B------:R-:W-:Y:S01]  /*269f0*/  IMAD R3, R19, 0x8, R18 ;  /* 0x0000000813037824 */ /* 0x000fe200078e0212 */
[----:B------:R-:W-:Y:S01]  /*26a00*/  SHF.L.U32 R2, R10, 0x1f, RZ ;  /* 0x0000001f0a027819 */ /* 0x000fe200000006ff */
[----:B------:R-:W-:Y:S03]  /*26a10*/  BSSY B2, `(.L_x_3975) ;  /* 0x0000003000027945 */ /* 0x000fe60003800000 */
[----:B------:R-:W2:Y:S02]  /*26a20*/  SYNCS.PHASECHK.TRANS64.TRYWAIT P0, [R3+URZ+0x36840], R2 ;  /* 0x03684002030075a7 */ /* 0x000ea4000800017f */
[----:B--2---:R-:W-:Y:S05]  /*26a30*/  @!P0 BRA `(.L_x_3976) ;  /* 0x00000038006c8947 */ /* 0x004fea0003800000 */
.L_x_4082:
[----:B------:R-:W-:Y:S05]  /*26a40*/  BSYNC B2 ;  /* 0x0000000000027941 */ /* 0x000fea0003800000 */
.L_x_3975:
        /* <DEDUP_REMOVED lines=11> */
.L_x_3978:
[----:B------:R-:W-:Y:S05]  /*26b00*/  BSYNC B2 ;  /* 0x0000000000027941 */ /* 0x000fea0003800000 */
.L_x_3977:
        /* <DEDUP_REMOVED lines=12> */
.L_x_3979:
        /* <DEDUP_REMOVED lines=16> */
.L_x_3980:
        /* <DEDUP_REMOVED lines=16> */
.L_x_3981:
        /* <DEDUP_REMOVED lines=15> */
.L_x_4083:
[----:B------:R-:W-:Y:S05]  /*26ec0*/  BSYNC B2 ;  /* 0x0000000000027941 */ /* 0x000fea0003800000 */
.L_x_3982:
[----:B------:R-:W2:Y:S01]  /*26ed0*/  LDL R8, [R1+0x44] ;  /* 0x0000440001087983 */ /* 0x000ea20000100800 */
[----:B------:R-:W1:Y:S02]  /*26ee0*/  S2R R3, SR_TID.X ;  /* 0x0000000000037919 */ /* 0x000e640000002100 */
[----:B-1----:R-:W-:-:S04]  /*26ef0*/  LOP3.LUT R3, R3, 0x7f, RZ, 0xc0, !PT ;  /* 0x0000007f03037812 */ /* 0x002fc800078ec0ff */
[----:B------:R-:W-:-:S13]  /*26f00*/  ISETP.NE.AND P0, PT, R3, RZ, PT ;  /* 0x000000ff0300720c */ /* 0x000fda0003f05270 */
[----:B------:R-:W-:-:S04]  /*26f10*/  @!P0 IMAD.MOV.U32 R3, RZ, RZ, 0xa800 ;  /* 0x0000a800ff038424 */ /* 0x000fc800078e00ff */
[----:B------:R2:W-:Y:S02]  /*26f20*/  @!P0 SYNCS.ARRIVE.TRANS64 RZ, [R2+URZ+0x36850], R3 ;  /* 0x0368500302ff89a7 */ /* 0x0005e4000800003f */
[----:B--2---:R-:W-:-:S04]  /*26f30*/  PRMT R3, R8, 0x9910, RZ ;  /* 0x0000991008037816 */ /* 0x004fc800000000ff */
[----:B------:R-:W-:-:S13]  /*26f40*/  ISETP.NE.AND P0, PT, R3, 0x2, PT ;  /* 0x000000020300780c */ /* 0x000fda0003f05270 */
[----:B------:R-:W-:Y:S05]  /*26f50*/  @P0 BRA `(.L_x_3984) ;  /* 0x0000000000040947 */ /* 0x000fea0003800000 */
[----:B------:R-:W-:Y:S01]  /*26f60*/  BPT.TRAP 0x1 ;  /* 0x000000040000795c */ /* 0x000fe20000300000 */
.L_x_3984:
[----:B------:R-:W2:Y:S01]  /*26f70*/  LDL R3, [R1+0x10] ;  /* 0x0000100001037983 */ /* 0x000ea20000100800 */
[----:B------:R-:W-:Y:S01]  /*26f80*/  BSSY B2, `(.L_x_3985) ;  /* 0x0000004000027945 */ /* 0x000fe20003800000 */
[----:B--2---:R-:W-:-:S13]  /*26f90*/  LOP3.LUT P0, RZ, R3, 0x8, RZ, 0xc0, !PT ;  /* 0x0000000803ff7812 */ /* 0x004fda000780c0ff */
[----:B------:R-:W-:Y:S05]  /*26fa0*/  @P0 BRA `(.L_x_3986) ;  /* 0x0000000000040947 */ /* 0x000fea0003800000 */
[----:B------:R-:W-:Y:S01]  /*26fb0*/  BPT.TRAP 0x1 ;  /* 0x000000040000795c */ /* 0x000fe20000300000 */
.L_x_3986:
[----:B------:R-:W-:Y:S05]  /*26fc0*/  BSYNC B2 ;  /* 0x0000000000027941 */ /* 0x000fea0003800000 */
.L_x_3985:
        /* <DEDUP_REMOVED lines=12> */
.L_x_3987:
        /* <DEDUP_REMOVED lines=15> */
.L_x_3988:
        /* <DEDUP_REMOVED lines=15> */
.L_x_3989:
        /* <DEDUP_REMOVED lines=12> */
.L_x_3973:
[----:B------:R-:W-:Y:S05]  /*27330*/  BSYNC B1 ;  /* 0x0000000000017941 */ /* 0x000fea0003800000 */
.L_x_3972:
[----:B------:R-:W2:Y:S01]  /*27340*/  LDL R2, [R1+0x34] ;  /* 0x0000340001027983 */ /* 0x000ea20000100800 */
[----:B------:R-:W-:Y:S01]  /*27350*/  VIADD R0, R0, 0xfffffffe ;  /* 0xfffffffe00007836 */ /* 0x000fe20000000000 */
[----:B--2---:R-:W-:-:S13]  /*27360*/  ISETP.GT.AND P0, PT, R6, R2, PT ;  /* 0x000000020600720c */ /* 0x004fda0003f04270 */
[----:B------:R-:W-:Y:S05]  /*27370*/  @P0 BRA `(.L_x_3990) ;  /* 0xffffffe8002c0947 */ /* 0x000fea000383ffff */
.L_x_3933:
[----:B------:R-:W-:Y:S05]  /*27380*/  BSYNC B0 ;  /* 0x0000000000007941 */ /* 0x000fea0003800000 */
.L_x_3932:
        /* <DEDUP_REMOVED lines=8> */
[----:B------:R-:W2:Y:S02]  /*27410*/  FLO.U32 R0, UR4 ;  /* 0x0000000400007d00 */ /* 0x000ea400080e0000 */
        /* <DEDUP_REMOVED lines=9> */
.L_x_3992:
[----:B------:R-:W-:Y:S05]  /*274b0*/  BSYNC B0 ;  /* 0x0000000000007941 */ /* 0x000fea0003800000 */
.L_x_3991:
        /* <DEDUP_REMOVED lines=10> */
.L_x_4084:
[----:B------:R-:W-:Y:S05]  /*27560*/  BSYNC B1 ;  /* 0x0000000000017941 */ /* 0x000fea0003800000 */
.L_x_3995:
[----:B------:R-:W4:Y:S01]  /*27570*/  LDL R3, [R1+0x44] ;  /* 0x0000440001037983 */ /* 0x000f220000100800 */
[----:B------:R-:W5:Y:S02]  /*27580*/  S2R R4, SR_TID.X ;  /* 0x0000000000047919 */ /* 0x000f640000002100 */
[----:B-----5:R-:W-:-:S04]  /*27590*/  LOP3.LUT R4, R4, 0x7f, RZ, 0xc0, !PT ;  /* 0x0000007f04047812 */ /* 0x020fc800078ec0ff */
[----:B------:R-:W-:-:S13]  /*275a0*/  ISETP.NE.AND P0, PT, R4, RZ, PT ;  /* 0x000000ff0400720c */ /* 0x000fda0003f05270 */
[----:B--2---:R-:W-:-:S04]  /*275b0*/  @!P0 IMAD.MOV.U32 R2, RZ, RZ, 0xa800 ;  /* 0x0000a800ff028424 */ /* 0x004fc800078e00ff */
[----:B------:R4:W-:Y:S02]  /*275c0*/  @!P0 SYNCS.ARRIVE.TRANS64 RZ, [R0+URZ+0x36850], R2 ;  /* 0x0368500200ff89a7 */ /* 0x0009e4000800003f */
[----:B----4-:R-:W-:-:S04]  /*275d0*/  PRMT R2, R3, 0x9910, RZ ;  /* 0x0000991003027816 */ /* 0x010fc800000000ff */
[----:B------:R-:W-:-:S13]  /*275e0*/  ISETP.NE.AND P0, PT, R2, 0x2, PT ;  /* 0x000000020200780c */ /* 0x000fda0003f05270 */
[----:B------:R-:W-:Y:S05]  /*275f0*/  @P0 BRA `(.L_x_3997) ;  /* 0x0000000000040947 */ /* 0x000fea0003800000 */
[----:B------:R-:W-:Y:S01]  /*27600*/  BPT.TRAP 0x1 ;  /* 0x000000040000795c */ /* 0x000fe20000300000 */
.L_x_3997:
[----:B------:R-:W2:Y:S01]  /*27610*/  LDL R2, [R1+0x10] ;  /* 0x0000100001027983 */ /* 0x000ea20000100800 */
[----:B------:R-:W-:Y:S01]  /*27620*/  BSSY B1, `(.L_x_3998) ;  /* 0x0000004000017945 */ /* 0x000fe20003800000 */
[----:B--2---:R-:W-:-:S13]  /*27630*/  LOP3.LUT P0, RZ, R2, 0x8, RZ, 0xc0, !PT ;  /* 0x0000000802ff7812 */ /* 0x004fda000780c0ff */
[----:B------:R-:W-:Y:S05]  /*27640*/  @P0 BRA `(.L_x_3999) ;  /* 0x0000000000040947 */ /* 0x000fea0003800000 */
[----:B------:R-:W-:Y:S01]  /*27650*/  BPT.TRAP 0x1 ;  /* 0x000000040000795c */ /* 0x000fe20000300000 */
.L_x_3999:
[----:B------:R-:W-:Y:S05]  /*27660*/  BSYNC B1 ;  /* 0x0000000000017941 */ /* 0x000fea0003800000 */
.L_x_3998:
        /* <DEDUP_REMOVED lines=12> */
.L_x_4000:
        /* <DEDUP_REMOVED lines=15> */
.L_x_4001:
        /* <DEDUP_REMOVED lines=15> */
.L_x_4002:
        /* <DEDUP_REMOVED lines=10> */
.L_x_3994:
[----:B------:R-:W-:Y:S05]  /*279b0*/  BSYNC B0 ;  /* 0x0000000000007941 */ /* 0x000fea0003800000 */
.L_x_3993:
[----:B------:R-:W2:Y:S01]  /*279c0*/  LDL.LU R4, [R1+0x18] ;  /* 0x0000180001047983 */ /* 0x000ea20000300800 */
[----:B------:R-:W-:-:S05]  /*279d0*/  VIADD R19, R19, 0x1 ;  /* 0x0000000113137836 */ /* 0x000fca0000000000 */
[----:B------:R-:W-:-:S04]  /*279e0*/  ISETP.NE.AND P0, PT, R19, 0x2, PT ;  /* 0x000000021300780c */ /* 0x000fc80003f05270 */
[----:B------:R-:W-:Y:S02]  /*279f0*/  SEL R0, RZ, 0x1, P0 ;  /* 0x00000001ff007807 */ /* 0x000fe40000000000 */
[----:B------:R-:W-:Y:S02]  /*27a00*/  SEL R19, R19, RZ, P0 ;  /* 0x000000ff13137207 */ /* 0x000fe40000000000 */
[----:B--2---:R-:W-:-:S05]  /*27a10*/  LOP3.LUT R4, R4, R0, RZ, 0x3c, !PT ;  /* 0x0000000004047212 */ /* 0x004fca00078e3cff */
[----:B------:R2:W-:Y:S02]  /*27a20*/  STL [R1+0x18], R4 ;  /* 0x0000180401007387 */ /* 0x0005e40000100800 */
.L_x_3912:
[----:B------:R-:W-:Y:S05]  /*27a30*/  BSYNC B7 ;  /* 0x0000000000077941 */ /* 0x000fea0003800000 */
.L_x_3910:
[----:B------:R-:W5:Y:S02]  /*27a40*/  LDL R9, [R1+0x10] ;  /* 0x0000100001097983 */ /* 0x000f640000100800 */
[----:B-----5:R-:W-:-:S13]  /*27a50*/  LOP3.LUT P0, RZ, R9, 0x10, RZ, 0xc0, !PT ;  /* 0x0000001009ff7812 */ /* 0x020fda000780c0ff */
[----:B------:R-:W-:Y:S05]  /*27a60*/  @!P0 BRA `(.L_x_4003) ;  /* 0x00000000002c8947 */ /* 0x000fea0003800000 */
[----:B------:R-:W-:Y:S05]  /*27a70*/  WARPSYNC.ALL ;  /* 0x0000000000007948 */ /* 0x000fea0003800000 */
[----:B------:R-:W5:Y:S08]  /*27a80*/  S2UR UR5, SR_CgaCtaId ;  /* 0x00000000000579c3 */ /* 0x000f700000008800 */
[----:B------:R-:W-:Y:S06]  /*27a90*/  BAR.SYNC.DEFER_BLOCKING 0x5, 0x180 ;  /* 0x0146000000007b1d */ /* 0x000fec0000010000 */
[----:B------:R-:W-:-:S02]  /*27aa0*/  UMOV UR4, 0x400 ;  /* 0x0000040000047882 */ /* 0x000fc40000000000 */
[----:B-----5:R-:W-:-:S06]  /*27ab0*/  ULEA UR4, UR5, UR4, 0x18 ;  /* 0x0000000405047291 */ /* 0x020fcc000f8ec03f */
[----:B------:R-:W-:-:S05]  /*27ac0*/  IMAD.U32 R18, RZ, RZ, UR4 ;  /* 0x00000004ff127e24 */ /* 0x000fca000f8e00ff */
[----:B-123--:R-:W1:Y:S04]  /*27ad0*/  LDS.128 R4, [R18+0x368d0] ;  /* 0x0368d00012047984 */ /* 0x00ee680000000c00 */
[----:B-1----:R1:W-:Y:S04]  /*27ae0*/  STL.64 [R1], R4 ;  /* 0x0000000401007387 */ /* 0x0023e80000100a00 */
[----:B------:R1:W-:Y:S01]  /*27af0*/  STL.64 [R1+0x8], R6 ;  /* 0x0000080601007387 */ /* 0x0003e20000100a00 */
[----:B------:R-:W-:Y:S06]  /*27b00*/  BAR.ARV 0x4, 0x180 ;  /* 0x0106000000007b1d */ /* 0x000fec0000002000 */
[----:B------:R-:W-:Y:S05]  /*27b10*/  BRA `(.L_x_4004) ;  /* 0x0000000c001c7947 */ /* 0x000fea0003800000 */
.L_x_4003:
[----:B------:R-:W5:Y:S01]  /*27b20*/  LDL R17, [R1+0x2c] ;  /* 0x00002c0001117983 */ /* 0x000f620000100800 */
[----:B------:R-:W-:Y:S01]  /*27b30*/  UMOV UR4, 0xffffffff ;  /* 0xffffffff00047882 */ /* 0x000fe20000000000 */
[----:B-----5:R-:W-:Y:S02]  /*27b40*/  ISETP.NE.AND P5, PT, R17, 0x1f, PT ;  /* 0x0000001f1100780c */ /* 0x020fe40003fa5270 */
[----:B------:R-:W-:Y:S11]  /*27b50*/  BRA.DIV UR4, `(.L_x_4005) ;  /* 0x0000002a04607947 */ /* 0x000ff6000b800000 */
[----:B------:R-:W4:Y:S01]  /*27b60*/  LDL R3, [R1+0xc] ;  /* 0x00000c0001037983 */ /* 0x000f220000100800 */
[----:B------:R-:W-:-:S03]  /*27b70*/  ULDC UR4, c[0x0][0xc3c] ;  /* 0x00030f0000047ab9 */ /* 0x000fc60000000800 */
[----:B------:R-:W5:Y:S01]  /*27b80*/  LDL.LU R2, [R1] ;  /* 0x0000000001027983 */ /* 0x000f620000300800 */
[----:B------:R-:W-:Y:S01]  /*27b90*/  LOP3.LUT P4, RZ, R9, 0x1, RZ, 0xc0, !PT ;  /* 0x0000000109ff7812 */ /* 0x000fe2000788c0ff */
[----:B----4-:R-:W-:Y:S02]  /*27ba0*/  IMAD.IADD R0, R3, 0x1, R17 ;  /* 0x0000000103007824 */ /* 0x010fe400078e0211 */
[----:B-----5:R-:W-:-:S03]  /*27bb0*/  IMAD.MOV.U32 R9, RZ, RZ, R2 ;  /* 0x000000ffff097224 */ /* 0x020fc600078e0002 */
[----:B------:R-:W-:-:S13]  /*27bc0*/  ISETP.GE.OR P0, PT, R0, UR4, !P5 ;  /* 0x0000000400007c0c */ /* 0x000fda000ef06670 */
[----:B------:R-:W4:Y:S08]  /*27bd0*/  @!P0 LDC.64 R2, c[0x0][0xc80] ;  /* 0x00032000ff028b82 */ /* 0x000f300000000a00 */
[----:B-1-3--:R-:W1:Y:S01]  /*27be0*/  @!P0 LDC.64 R6, c[0x0][0xc78] ;  /* 0x00031e00ff068b82 */ /* 0x00ae620000000a00 */
[----:B----4-:R-:W-:-:S05]  /*27bf0*/  @!P0 IMAD.WIDE R2, R0, 0x4, R2 ;  /* 0x0000000400028825 */ /* 0x010fca00078e0202 */
        /* <DEDUP_REMOVED lines=9> */
[----:B0-----:R-:W-:Y:S02]  /*27c90*/  IMAD.MOV.U32 R10, RZ, RZ, RZ ;  /* 0x000000ffff0a7224 */ /* 0x001fe400078e00ff */
        /* <DEDUP_REMOVED lines=21> */
.L_x_4094:
[----:B------:R-:W-:Y:S02]  /*27df0*/  ULDC UR4, c[0x0][0xc38] ;  /* 0x00030e0000047ab9 */ /* 0x000fe40000000800 */
[----:B------:R-:W-:-:S04]  /*27e00*/  IMAD.U32 R2, RZ, RZ, UR4 ;  /* 0x00000004ff027e24 */ /* 0x000fc8000f8e00ff */
[----:B-1----:R-:W-:-:S04]  /*27e10*/  IMAD R16, R16, R2, RZ ;  /* 0x0000000210107224 */ /* 0x002fc800078e02ff */
[----:B------:R-:W-:-:S05]  /*27e20*/  IMAD.IADD R0, R0, 0x1, R16 ;  /* 0x0000000100007824 */ /* 0x000fca00078e0210 */
[----:B------:R-:W-:-:S13]  /*27e30*/  ISETP.GT.AND P4, PT, R0, R5, PT ;  /* 0x000000050000720c */ /* 0x000fda0003f84270 */
[----:B------:R-:W-:Y:S05]  /*27e40*/  @P4 BRA `(.L_x_4006) ;  /* 0x0000000000b04947 */ /* 0x000fea0003800000 */
.L_x_4009:
[----:B------:R-:W2:Y:S01]  /*27e50*/  LDL.LU R3, [R1+0xc] ;  /* 0x00000c0001037983 */ /* 0x000ea20000300800 */
[----:B------:R-:W1:Y:S01]  /*27e60*/  LDC R2, c[0x0][0xc3c] ;  /* 0x00030f00ff027b82 */ /* 0x000e620000000800 */
[----:B--2---:R-:W-:-:S05]  /*27e70*/  VIADD R3, R3, 0x1f ;  /* 0x0000001f03037836 */ /* 0x004fca0000000000 */
[----:B-1----:R-:W-:-:S13]  /*27e80*/  ISETP.GE.AND P4, PT, R3, R2, PT ;  /* 0x000000020300720c */ /* 0x002fda0003f86270 */
[----:B------:R-:W-:Y:S05]  /*27e90*/  @P4 BRA `(.L_x_4007) ;  /* 0x0000000400d84947 */ /* 0x000fea0003800000 */
[----:B------:R-:W2:Y:S04]  /*27ea0*/  LDL R4, [R1+0x2c] ;  /* 0x00002c0001047983 */ /* 0x000ea80000100800 */
        /* <DEDUP_REMOVED lines=32> */
.L_x_4102:
[----:B------:R-:W-:Y:S02]  /*280b0*/  ULDC UR4, c[0x0][0xc38] ;  /* 0x00030e0000047ab9 */ /* 0x000fe40000000800 */
[----:B------:R-:W-:-:S04]  /*280c0*/  IMAD.U32 R2, RZ, RZ, UR4 ;  /* 0x00000004ff027e24 */ /* 0x000fc8000f8e00ff */
[----:B-1----:R-:W-:-:S04]  /*280d0*/  IMAD R16, R16, R2, RZ ;  /* 0x0000000210107224 */ /* 0x002fc800078e02ff */
[----:B------:R-:W-:-:S05]  /*280e0*/  IMAD.IADD R0, R16, 0x1, R0 ;  /* 0x0000000110007824 */ /* 0x000fca00078e0200 */
[----:B------:R-:W-:-:S13]  /*280f0*/  ISETP.GT.AND P4, PT, R0, R5, PT ;  /* 0x000000050000720c */ /* 0x000fda0003f84270 */
[----:B------:R-:W-:Y:S05]  /*28100*/  @!P4 BRA `(.L_x_4009) ;  /* 0xfffffffc0050c947 */ /* 0x000fea000383ffff */
.L_x_4006:
        /* <DEDUP_REMOVED lines=9> */
.L_x_4107:
[----:B------:R-:W-:-:S13]  /*281a0*/  ISETP.NE.AND P0, PT, R3, RZ, PT ;  /* 0x000000ff0300720c */ /* 0x000fda0003f05270 */
[----:B------:R-:W-:Y:S05]  /*281b0*/  @!P0 BRA `(.L_x_4011) ;  /* 0x0000000000148947 */ /* 0x000fea0003800000 */
[----:B------:R-:W-:Y:S01]  /*281c0*/  UMOV UR4, 0xffffffff ;  /* 0xffffffff00047882 */ /* 0x000fe20000000000 */
[----:B------:R-:W-:Y:S02]  /*281d0*/  VIADD R12, R0, 0xffffffff ;  /* 0xffffffff000c7836 */ /* 0x000fe40000000000 */
[----:B------:R-:W-:Y:S05]  /*281e0*/  BRA.DIV UR4, `(.L_x_4012) ;  /* 0x0000002e04547947 */ /* 0x000fea000b800000 */
[----:B0-----:R0:W4:Y:S02]  /*281f0*/  SHFL.IDX PT, R7, R7, R12, 0x1f ;  /* 0x00001f0c07077589 */ /* 0x00112400000e0000 */
.L_x_4110:
[----:B----4-:R-:W-:-:S07]  /*28200*/  IMAD.MOV.U32 R10, RZ, RZ, R7 ;  /* 0x000000ffff0a7224 */ /* 0x010fce00078e0007 */
.L_x_4011:
        /* <DEDUP_REMOVED lines=63> */
.L_x_4007:
        /* <DEDUP_REMOVED lines=10> */
.L_x_4013:
        /* <DEDUP_REMOVED lines=15> */
.L_x_4004:
[----:B----4-:R-:W2:Y:S01]  /*28790*/  LDL R0, [R1+0xc] ;  /* 0x00000c0001007983 */ /* 0x010ea20000100800 */
[----:B------:R-:W-:Y:S02]  /*287a0*/  ULDC UR4, c[0x0][0xc3c] ;  /* 0x00030f0000047ab9 */ /* 0x000fe40000000800 */
[----:B--2---:R-:W-:-:S13]  /*287b0*/  ISETP.GE.AND P0, PT, R0, UR4, PT ;  /* 0x0000000400007c0c */ /* 0x004fda000bf06270 */
[----:B------:R-:W-:Y:S05]  /*287c0*/  @!P0 BRA `(.L_x_4014) ;  /* 0xffffff8c00008947 */ /* 0x000fea000383ffff */
[----:B------:R-:W-:Y:S05]  /*287d0*/  BSYNC B8 ;  /* 0x0000000000087941 */ /* 0x000fea0003800000 */
.L_x_3862:
        /* <DEDUP_REMOVED lines=12> */
.L_x_4111:
[----:B------:R-:W-:Y:S05]  /*288a0*/  BSYNC B0 ;  /* 0x0000000000007941 */ /* 0x000fea0003800000 */
.L_x_4015:
[----:B------:R-:W-:-:S03]  /*288b0*/  UMOV UR4, 0xffffffff ;  /* 0xffffffff00047882 */ /* 0x000fc60000000000 */
[----:B------:R-:W-:Y:S05]  /*288c0*/  BRA.DIV UR4, `(.L_x_4017) ;  /* 0x0000002604d87947 */ /* 0x000fea000b800000 */
[----:B------:R-:W1:Y:S02]  /*288d0*/  S2R R2, SR_TID.X ;  /* 0x0000000000027919 */ /* 0x000e640000002100 */
[----:B-1----:R-:W-:-:S04]  /*288e0*/  SHF.R.U32.HI R2, RZ, 0x5, R2 ;  /* 0x00000005ff027819 */ /* 0x002fc80000011602 */
[----:B------:R-:W-:-:S05]  /*288f0*/  LOP3.LUT R2, R2, 0x3, RZ, 0xc0, !PT ;  /* 0x0000000302027812 */ /* 0x000fca00078ec0ff */
[----:B------:R1:W2:Y:S02]  /*28900*/  SHFL.IDX PT, R14, R2, RZ, 0x1f ;  /* 0x00001fff020e7589 */ /* 0x0002a400000e0000 */
.L_x_4114:
[----:B--2---:R-:W-:-:S13]  /*28910*/  ISETP.NE.AND P0, PT, R14, RZ, PT ;  /* 0x000000ff0e00720c */ /* 0x004fda0003f05270 */
[----:B------:R-:W-:Y:S05]  /*28920*/  @P0 BRA `(.L_x_3642) ;  /* 0x00000000008c0947 */ /* 0x000fea0003800000 */
[----:B------:R-:W-:-:S03]  /*28930*/  UMOV UR4, 0xffffffff ;  /* 0xffffffff00047882 */ /* 0x000fc60000000000 */
[----:B------:R-:W-:Y:S05]  /*28940*/  BRA.DIV UR4, `(.L_x_4018) ;  /* 0x0000002604ec7947 */ /* 0x000fea000b800000 */
[----:B------:R-:W-:-:S13]  /*28950*/  ELECT P6, URZ, PT ;  /* 0x00000000003f782f */ /* 0x000fda00038c0000 */
.L_x_4117:
[----:B------:R-:W-:Y:S05]  /*28960*/  @!P6 BRA `(.L_x_3642) ;  /* 0x00000000007ce947 */ /* 0x000fea0003800000 */
[----:B-1----:R-:W2:Y:S02]  /*28970*/  LDL.LU R2, [R1+0x5c] ;  /* 0x00005c0001027983 */ /* 0x002ea40000300800 */
[----:B--2---:R-:W-:-:S04]  /*28980*/  LOP3.LUT R2, R2, 0x2, RZ, 0xfc, !PT ;  /* 0x0000000202027812 */ /* 0x004fc800078efcff */
[----:B------:R-:W-:-:S13]  /*28990*/  ISETP.NE.AND P2, PT, R2, 0x3, PT ;  /* 0x000000030200780c */ /* 0x000fda0003f45270 */
[----:B------:R-:W-:Y:S05]  /*289a0*/  @!P2 BRA `(.L_x_4019) ;  /* 0x000000000004a947 */ /* 0x000fea0003800000 */
[----:B------:R-:W-:Y:S01]  /*289b0*/  BPT.TRAP 0x1 ;  /* 0x000000040000795c */ /* 0x000fe20000300000 */
.L_x_4019:
        /* <DEDUP_REMOVED lines=13> */
.L_x_4118:
[----:B------:R-:W1:Y:S02]  /*28a90*/  SYNCS.PHASECHK.TRANS64.TRYWAIT P0, [R7+URZ], R2 ;  /* 0x00000002070075a7 */ /* 0x000e64000800017f */
[----:B-1----:R-:W-:Y:S05]  /*28aa0*/  @!P0 BRA `(.L_x_4021) ;  /* 0x0000002400c88947 */ /* 0x002fea0003800000 */
.L_x_4119:
[----:B------:R-:W-:Y:S05]  /*28ab0*/  @!P2 BRA `(.L_x_4022) ;  /* 0x000000000004a947 */ /* 0x000fea0003800000 */
[----:B------:R-:W-:Y:S01]  /*28ac0*/  BPT.TRAP 0x1 ;  /* 0x000000040000795c */ /* 0x000fe20000300000 */
.L_x_4022:
[----:B------:R-:W-:-:S04]  /*28ad0*/  VIADD R0, R0, 0x36860 ;  /* 0x0003686000007836 */ /* 0x000fc80000000000 */
[----:B------:R-:W-:-:S04]  /*28ae0*/  IMAD R4, R19, 0x8, R0 ;  /* 0x0000000813047824 */ /* 0x000fc800078e0200 */
[----:B------:R-:W2:Y:S02]  /*28af0*/  SYNCS.PHASECHK.TRANS64.TRYWAIT P0, [R4+URZ], R5 ;  /* 0x00000005040075a7 */ /* 0x000ea4000800017f */
[----:B--2---:R-:W-:Y:S05]  /*28b00*/  @!P0 BRA `(.L_x_4023) ;  /* 0x0000002400c48947 */ /* 0x004fea0003800000 */
.L_x_4120:
[----:B------:R-:W-:-:S07]  /*28b10*/  IMAD R3, R3, 0x8, R0 ;  /* 0x0000000803037824 */ /* 0x000fce00078e0200 */
.L_x_4024:
[----:B---3--:R3:W4:Y:S02]  /*28b20*/  SYNCS.PHASECHK.TRANS64.TRYWAIT P0, [R3+URZ], R2 ;  /* 0x00000002030075a7 */ /* 0x008724000800017f */
[----:B----4-:R-:W-:Y:S05]  /*28b30*/  @!P0 NANOSLEEP.SYNCS 0x989680 ;  /* 0x009896800000895d */ /* 0x010fea0003900000 */
[----:B------:R-:W4:Y:S02]  /*28b40*/  @!P0 SYNCS.PHASECHK.TRANS64 P0, [R3+URZ], R2 ;  /* 0x00000002030085a7 */ /* 0x000f24000800007f */
[----:B----4-:R-:W-:Y:S05]  /*28b50*/  @!P0 BRA `(.L_x_4024) ;  /* 0xfffffffc00f08947 */ /* 0x010fea000383ffff */
.L_x_3642:
[----:B------:R-:W-:Y:S05]  /*28b60*/  BSYNC B9 ;  /* 0x0000000000097941 */ /* 0x000fea0003800000 */
.L_x_3639:
[----:B------:R-:W-:Y:S05]  /*28b70*/  EXIT ;  /* 0x000000000000794d */ /* 0x000fea0003800000 */
.L_x_3662:
[----:B0-----:R0:W1:Y:S02]  /*28b80*/  SYNCS.PHASECHK.TRANS64.TRYWAIT P5, [R97+URZ+0x36890], R98 ;  /* 0x03689062610075a7 */ /* 0x00106400080a017f */
[----:B-1----:R-:W-:Y:S05]  /*28b90*/  @!P5 NANOSLEEP.SYNCS 0x989680 ;  /* 0x009896800000d95d */ /* 0x002fea0003900000 */
[----:B------:R-:W1:Y:S02]  /*28ba0*/  @!P5 SYNCS.PHASECHK.TRANS64 P5, [R97+URZ+0x36890], R98 ;  /* 0x036890626100d5a7 */ /* 0x000e6400080a007f */
[----:B-1----:R-:W-:Y:S05]  /*28bb0*/  @!P5 BRA `(.L_x_3662) ;  /* 0xfffffffc00f0d947 */ /* 0x002fea000383ffff */
[----:B------:R-:W-:Y:S05]  /*28bc0*/  BRA `(.L_x_4025) ;  /* 0xfffffdac00687947 */ /* 0x000fea000383ffff */
.L_x_3716:
[----:B-1----:R1:W2:Y:S02]  /*28bd0*/  SYNCS.PHASECHK.TRANS64.TRYWAIT P5, [R97+URZ+0x36890], R98 ;  /* 0x03689062610075a7 */ /* 0x0022a400080a017f */
[----:B--2---:R-:W-:Y:S05]  /*28be0*/  @!P5 NANOSLEEP.SYNCS 0x989680 ;  /* 0x009896800000d95d */ /* 0x004fea0003900000 */
[----:B------:R-:W2:Y:S02]  /*28bf0*/  @!P5 SYNCS.PHASECHK.TRANS64 P5, [R97+URZ+0x36890], R98 ;  /* 0x036890626100d5a7 */ /* 0x000ea400080a007f */
[----:B--2---:R-:W-:Y:S05]  /*28c00*/  @!P5 BRA `(.L_x_3716) ;  /* 0xfffffffc00f0d947 */ /* 0x004fea000383ffff */
[----:B------:R-:W-:Y:S05]  /*28c10*/  BRA `(.L_x_4026) ;  /* 0xfffffde000b47947 */ /* 0x000fea000383ffff */
.L_x_3741:
[----:B-1----:R1:W2:Y:S02]  /*28c20*/  SYNCS.PHASECHK.TRANS64.TRYWAIT P3, [R97+URZ+0x36890], R98 ;  /* 0x03689062610075a7 */ /* 0x0022a4000806017f */
[----:B--2---:R-:W-:Y:S05]  /*28c30*/  @!P3 NANOSLEEP.SYNCS 0x989680 ;  /* 0x009896800000b95d */ /* 0x004fea0003900000 */
[----:B------:R-:W2:Y:S02]  /*28c40*/  @!P3 SYNCS.PHASECHK.TRANS64 P3, [R97+URZ+0x36890], R98 ;  /* 0x036890626100b5a7 */ /* 0x000ea4000806007f */
[----:B--2---:R-:W-:Y:S05]  /*28c50*/  @!P3 BRA `(.L_x_3741) ;  /* 0xfffffffc00f0b947 */ /* 0x004fea000383ffff */
[----:B------:R-:W-:Y:S05]  /*28c60*/  BRA `(.L_x_4027) ;  /* 0xfffffe1400607947 */ /* 0x000fea000383ffff */
.L_x_3747:
[----:B-1----:R1:W2:Y:S02]  /*28c70*/  SYNCS.PHASECHK.TRANS64.TRYWAIT P2, [R97+URZ+0x368b0], R98 ;  /* 0x0368b062610075a7 */ /* 0x0022a4000804017f */
[----:B--2---:R-:W-:Y:S05]  /*28c80*/  @!P2 NANOSLEEP.SYNCS 0x989680 ;  /* 0x009896800000a95d */ /* 0x004fea0003900000 */
[----:B------:R-:W2:Y:S02]  /*28c90*/  @!P2 SYNCS.PHASECHK.TRANS64 P2, [R97+URZ+0x368b0], R98 ;  /* 0x0368b0626100a5a7 */ /* 0x000ea4000804007f */
[----:B--2---:R-:W-:Y:S05]  /*28ca0*/  @!P2 BRA `(.L_x_3747) ;  /* 0xfffffffc00f0a947 */ /* 0x004fea000383ffff */
[----:B------:R-:W-:Y:S05]  /*28cb0*/  BRA `(.L_x_4028) ;  /* 0xfffffe18007c7947 */ /* 0x000fea000383ffff */
.L_x_3767:
        /* <DEDUP_REMOVED lines=8> */
.L_x_4030:
[----:B------:R-:W-:Y:S05]  /*28d40*/  BSYNC B1 ;  /* 0x0000000000017941 */ /* 0x000fea0003800000 */
.L_x_4029:
        /* <DEDUP_REMOVED lines=8> */
.L_x_4031:
[----:B------:R-:W-:Y:S02]  /*28dd0*/  IMAD.MOV.U32 R13, RZ, RZ, R27 ;  /* 0x000000ffff0d7224 */ /* 0x000fe400078e001b */
[----:B------:R-:W-:-:S07]  /*28de0*/  IMAD.MOV.U32 R0, RZ, RZ, R14 ;  /* 0x000000ffff007224 */ /* 0x000fce00078e000e */
[----:B------:R-:W-:Y:S05]  /*28df0*/  WARPSYNC.COLLECTIVE R15, `(.L_x_4032) ;  /* 0x000000000f087348 */ /* 0x000fea0003c00000 */
[----:B------:R0:W1:Y:S02]  /*28e00*/  SHFL.IDX P6, R14, R13, R12, R11 ;  /* 0x0000000c0d0e7389 */ /* 0x00006400000c000b */
[----:B01----:R-:W-:Y:S01]  /*28e10*/  ENDCOLLECTIVE ;  /* 0x000000000000791b */ /* 0x003fe20003800000 */
.L_x_4032:
[----:B------:R-:W-:Y:S02]  /*28e20*/  IMAD.MOV.U32 R13, RZ, RZ, R26 ;  /* 0x000000ffff0d7224 */ /* 0x000fe400078e001a */
[----:B------:R-:W-:-:S07]  /*28e30*/  IMAD.MOV.U32 R5, RZ, RZ, R14 ;  /* 0x000000ffff057224 */ /* 0x000fce00078e000e */
[----:B------:R-:W-:Y:S05]  /*28e40*/  WARPSYNC.COLLECTIVE R15, `(.L_x_4033) ;  /* 0x000000000f087348 */ /* 0x000fea0003c00000 */
[----:B------:R0:W1:Y:S02]  /*28e50*/  SHFL.IDX P6, R14, R13, R12, R11 ;  /* 0x0000000c0d0e7389 */ /* 0x00006400000c000b */
[----:B01----:R-:W-:Y:S01]  /*28e60*/  ENDCOLLECTIVE ;  /* 0x000000000000791b */ /* 0x003fe20003800000 */
.L_x_4033:
[----:B------:R-:W-:Y:S05]  /*28e70*/  BRA `(.L_x_4034) ;  /* 0xfffffe2800807947 */ /* 0x000fea000383ffff */
.L_x_3771:
[----:B0-----:R0:W1:Y:S02]  /*28e80*/  SYNCS.PHASECHK.TRANS64.TRYWAIT P0, [R16+URZ+0x36800], R5 ;  /* 0x03680005100075a7 */ /* 0x001064000800017f */
[----:B-1----:R-:W-:Y:S05]  /*28e90*/  @!P0 NANOSLEEP.SYNCS 0x989680 ;  /* 0x009896800000895d */ /* 0x002fea0003900000 */
[----:B------:R-:W1:Y:S02]  /*28ea0*/  @!P0 SYNCS.PHASECHK.TRANS64 P0, [R16+URZ+0x36800], R5 ;  /* 0x03680005100085a7 */ /* 0x000e64000800007f */
[----:B-1----:R-:W-:Y:S05]  /*28eb0*/  @!P0 BRA `(.L_x_3771) ;  /* 0xfffffffc00f08947 */ /* 0x002fea000383ffff */
[----:B------:R-:W-:Y:S05]  /*28ec0*/  BRA `(.L_x_4035) ;  /* 0xfffffe3400407947 */ /* 0x000fea000383ffff */
.L_x_3795:
        /* <DEDUP_REMOVED lines=8> */
.L_x_4037:
[----:B------:R-:W-:Y:S05]  /*28f50*/  BSYNC B1 ;  /* 0x0000000000017941 */ /* 0x000fea0003800000 */
.L_x_4036:
        /* <DEDUP_REMOVED lines=8> */
.L_x_4038:
[----:B------:R-:W-:Y:S02]  /*28fe0*/  IMAD.MOV.U32 R21, RZ, RZ, R3 ;  /* 0x000000ffff157224 */ /* 0x000fe400078e0003 */
[----:B------:R-:W-:Y:S02]  /*28ff0*/  IMAD.MOV.U32 R13, RZ, RZ, R27 ;  /* 0x000000ffff0d7224 */ /* 0x000fe400078e001b */
[----:B------:R-:W-:-:S07]  /*29000*/  IMAD.MOV.U32 R0, RZ, RZ, R14 ;  /* 0x000000ffff007224 */ /* 0x000fce00078e000e */
[----:B------:R-:W-:Y:S05]  /*29010*/  WARPSYNC.COLLECTIVE R15, `(.L_x_4039) ;  /* 0x000000000f087348 */ /* 0x000fea0003c00000 */
[----:B------:R0:W1:Y:S02]  /*29020*/  SHFL.IDX P6, R14, R13, R12, R11 ;  /* 0x0000000c0d0e7389 */ /* 0x00006400000c000b */
[----:B01----:R-:W-:Y:S01]  /*29030*/  ENDCOLLECTIVE ;  /* 0x000000000000791b */ /* 0x003fe20003800000 */
.L_x_4039:
[----:B------:R-:W-:Y:S02]  /*29040*/  IMAD.MOV.U32 R20, RZ, RZ, R0 ;  /* 0x000000ffff147224 */ /* 0x000fe400078e0000 */
[----:B------:R-:W-:Y:S02]  /*29050*/  IMAD.MOV.U32 R13, RZ, RZ, R26 ;  /* 0x000000ffff0d7224 */ /* 0x000fe400078e001a */
[----:B------:R-:W-:-:S07]  /*29060*/  IMAD.MOV.U32 R5, RZ, RZ, R14 ;  /* 0x000000ffff057224 */ /* 0x000fce00078e000e */
[----:B------:R-:W-:Y:S05]  /*29070*/  WARPSYNC.COLLECTIVE R15, `(.L_x_4040) ;  /* 0x000000000f087348 */ /* 0x000fea0003c00000 */
[----:B------:R0:W1:Y:S02]  /*29080*/  SHFL.IDX P6, R14, R13, R12, R11 ;  /* 0x0000000c0d0e7389 */ /* 0x00006400000c000b */
[----:B01----:R-:W-:Y:S01]  /*29090*/  ENDCOLLECTIVE ;  /* 0x000000000000791b */ /* 0x003fe20003800000 */
.L_x_4040:
[----:B------:R-:W-:Y:S05]  /*290a0*/  BRA `(.L_x_4041) ;  /* 0xfffffe5000ec7947 */ /* 0x000fea000383ffff */
.L_x_3799:
[----:B0-----:R0:W1:Y:S02]  /*290b0*/  SYNCS.PHASECHK.TRANS64.TRYWAIT P0, [R16+URZ+0x36800], R5 ;  /* 0x03680005100075a7 */ /* 0x001064000800017f */
[----:B-1----:R-:W-:Y:S05]  /*290c0*/  @!P0 NANOSLEEP.SYNCS 0x989680 ;  /* 0x009896800000895d */ /* 0x002fea0003900000 */
[----:B------:R-:W1:Y:S02]  /*290d0*/  @!P0 SYNCS.PHASECHK.TRANS64 P0, [R16+URZ+0x36800], R5 ;  /* 0x03680005100085a7 */ /* 0x000e64000800007f */
[----:B-1----:R-:W-:Y:S05]  /*290e0*/  @!P0 BRA `(.L_x_3799) ;  /* 0xfffffffc00f08947 */ /* 0x002fea000383ffff */
[----:B------:R-:W-:Y:S05]  /*290f0*/  BRA `(.L_x_4042) ;  /* 0xfffffe5c00007947 */ /* 0x000fea000383ffff */
.L_x_3813:
[----:B-1----:R1:W2:Y:S02]  /*29100*/  SYNCS.PHASECHK.TRANS64.TRYWAIT P2, [R10+URZ+0x36830], R3 ;  /* 0x036830030a0075a7 */ /* 0x0022a4000804017f */
[----:B--2---:R-:W-:Y:S05]  /*29110*/  @!P2 NANOSLEEP.SYNCS 0x989680 ;  /* 0x009896800000a95d */ /* 0x004fea0003900000 */
[----:B------:R-:W2:Y:S02]  /*29120*/  @!P2 SYNCS.PHASECHK.TRANS64 P2, [R10+URZ+0x36830], R3 ;  /* 0x036830030a00a5a7 */ /* 0x000ea4000804007f */
[----:B--2---:R-:W-:Y:S05]  /*29130*/  @!P2 BRA `(.L_x_3813) ;  /* 0xfffffffc00f0a947 */ /* 0x004fea000383ffff */
[----:B------:R-:W-:Y:S05]  /*29140*/  BRA `(.L_x_3812) ;  /* 0xfffffe8000d47947 */ /* 0x000fea000383ffff */
.L_x_3820:
[----:B-1----:R1:W2:Y:S02]  /*29150*/  SYNCS.PHASECHK.TRANS64.TRYWAIT P2, [R11+URZ+0x36830], R4 ;  /* 0x036830040b0075a7 */ /* 0x0022a4000804017f */
[----:B--2---:R-:W-:Y:S05]  /*29160*/  @!P2 NANOSLEEP.SYNCS 0x989680 ;  /* 0x009896800000a95d */ /* 0x004fea0003900000 */
[----:B------:R-:W2:Y:S02]  /*29170*/  @!P2 SYNCS.PHASECHK.TRANS64 P2, [R11+URZ+0x36830], R4 ;  /* 0x036830040b00a5a7 */ /* 0x000ea4000804007f */
[----:B--2---:R-:W-:Y:S05]  /*29180*/  @!P2 BRA `(.L_x_3820) ;  /* 0xfffffffc00f0a947 */ /* 0x004fea000383ffff */
[----:B------:R-:W-:Y:S05]  /*29190*/  BRA `(.L_x_3819) ;  /* 0xfffffed800047947 */ /* 0x000fea000383ffff */
.L_x_3825:
[----:B-1----:R1:W2:Y:S02]  /*291a0*/  SYNCS.PHASECHK.TRANS64.TRYWAIT P2, [R9+URZ+0x36850], R0 ;  /* 0x03685000090075a7 */ /* 0x0022a4000804017f */
[----:B--2---:R-:W-:Y:S05]  /*291b0*/  @!P2 NANOSLEEP.SYNCS 0x989680 ;  /* 0x009896800000a95d */ /* 0x004fea0003900000 */
[----:B------:R-:W2:Y:S02]  /*291c0*/  @!P2 SYNCS.PHASECHK.TRANS64 P2, [R9+URZ+0x36850], R0 ;  /* 0x036850000900a5a7 */ /* 0x000ea4000804007f */
[----:B--2---:R-:W-:Y:S05]  /*291d0*/  @!P2 BRA `(.L_x_3825) ;  /* 0xfffffffc00f0a947 */ /* 0x004fea000383ffff */
[----:B------:R-:W-:Y:S05]  /*291e0*/  BRA `(.L_x_3824) ;  /* 0xffffff0c00ac7947 */ /* 0x000fea000383ffff */
.L_x_3831:
[----:B-1----:R1:W2:Y:S02]  /*291f0*/  SYNCS.PHASECHK.TRANS64.TRYWAIT P0, [R6+URZ+0x36850], R3 ;  /* 0x03685003060075a7 */ /* 0x0022a4000800017f */
[----:B--2---:R-:W-:Y:S05]  /*29200*/  @!P0 NANOSLEEP.SYNCS 0x989680 ;  /* 0x009896800000895d */ /* 0x004fea0003900000 */
[----:B------:R-:W2:Y:S02]  /*29210*/  @!P0 SYNCS.PHASECHK.TRANS64 P0, [R6+URZ+0x36850], R3 ;  /* 0x03685003060085a7 */ /* 0x000ea4000800007f */
[----:B--2---:R-:W-:Y:S05]  /*29220*/  @!P0 BRA `(.L_x_3831) ;  /* 0xfffffffc00f08947 */ /* 0x004fea000383ffff */
[----:B------:R-:W-:Y:S05]  /*29230*/  BRA `(.L_x_3830) ;  /* 0xffffff2800a47947 */ /* 0x000fea000383ffff */
.L_x_3870:
        /* <DEDUP_REMOVED lines=11> */
.L_x_4044:
[----:B------:R-:W-:Y:S05]  /*292f0*/  BSYNC B1 ;  /* 0x0000000000017941 */ /* 0x000fea0003800000 */
.L_x_4043:
[----:B------:R-:W-:Y:S05]  /*29300*/  BRA `(.L_x_4045) ;  /* 0xffffff8800c87947 */ /* 0x000fea000383ffff */
.L_x_3872:
[----:B------:R-:W-:Y:S01]  /*29310*/  BSSY B1, `(.L_x_4046) ;  /* 0x0000006000017945 */ /* 0x000fe20003800000 */
[----:B------:R-:W-:-:S07]  /*29320*/  IMAD.MOV.U32 R15, RZ, RZ, -0x1 ;  /* 0xffffffffff0f7424 */ /* 0x000fce00078e00ff */
[----:B0-----:R-:W-:Y:S05]  /*29330*/  WARPSYNC.COLLECTIVE R15, `(.L_x_4047) ;  /* 0x000000000f0c7348 */ /* 0x001fea0003c00000 */
[----:B------:R-:W-:Y:S02]  /*29340*/  ELECT P6, UR62, PT ;  /* 0x00000000003e782f */ /* 0x000fe400038c0000 */
[----:B------:R-:W-:Y:S01]  /*29350*/  MOV R14, UR62 ;  /* 0x0000003e000e7c02 */ /* 0x000fe20008000f00 */
[----:B0-----:R-:W-:Y:S10]  /*29360*/  ENDCOLLECTIVE ;  /* 0x000000000000791b */ /* 0x001ff40003800000 */
.L_x_4047:
[----:B------:R-:W-:Y:S05]  /*29370*/  BSYNC B1 ;  /* 0x0000000000017941 */ /* 0x000fea0003800000 */
.L_x_4046:
[----:B------:R-:W-:Y:S01]  /*29380*/  PLOP3.LUT P2, PT, P6, PT, PT, 0x80, 0x0 ;  /* 0x000000000000781c */ /* 0x000fe2000374f070 */
[----:B------:R-:W-:-:S12]  /*29390*/  BRA `(.L_x_3871) ;  /* 0xffffff8800bc7947 */ /* 0x000fd8000383ffff */
.L_x_3874:
[----:B0-----:R0:W1:Y:S02]  /*293a0*/  SYNCS.PHASECHK.TRANS64.TRYWAIT P0, [R18+URZ+0x36820], R2 ;  /* 0x03682002120075a7 */ /* 0x001064000800017f */
[----:B-1----:R-:W-:Y:S05]  /*293b0*/  @!P0 NANOSLEEP.SYNCS 0x989680 ;  /* 0x009896800000895d */ /* 0x002fea0003900000 */
[----:B------:R-:W1:Y:S02]  /*293c0*/  @!P0 SYNCS.PHASECHK.TRANS64 P0, [R18+URZ+0x36820], R2 ;  /* 0x03682002120085a7 */ /* 0x000e64000800007f */
[----:B-1----:R-:W-:Y:S05]  /*293d0*/  @!P0 BRA `(.L_x_3874) ;  /* 0xfffffffc00f08947 */ /* 0x002fea000383ffff */
[----:B------:R-:W-:Y:S05]  /*293e0*/  BRA `(.L_x_4048) ;  /* 0xffffff8800cc7947 */ /* 0x000fea000383ffff */
.L_x_3878:
[----:B-1----:R1:W2:Y:S02]  /*293f0*/  SYNCS.PHASECHK.TRANS64.TRYWAIT P0, [R5+URZ+0x368a0], R8 ;  /* 0x0368a008050075a7 */ /* 0x0022a4000800017f */
[----:B--2---:R-:W-:Y:S05]  /*29400*/  @!P0 NANOSLEEP.SYNCS 0x989680 ;  /* 0x009896800000895d */ /* 0x004fea0003900000 */
[----:B------:R-:W2:Y:S02]  /*29410*/  @!P0 SYNCS.PHASECHK.TRANS64 P0, [R5+URZ+0x368a0], R8 ;  /* 0x0368a008050085a7 */ /* 0x000ea4000800007f */
[----:B--2---:R-:W-:Y:S05]  /*29420*/  @!P0 BRA `(.L_x_3878) ;  /* 0xfffffffc00f08947 */ /* 0x004fea000383ffff */
[----:B------:R-:W-:Y:S05]  /*29430*/  BRA `(.L_x_4049) ;  /* 0xffffff8800ec7947 */ /* 0x000fea000383ffff */
.L_x_3885:
[----:B0-----:R0:W2:Y:S02]  /*29440*/  SYNCS.PHASECHK.TRANS64.TRYWAIT P0, [R5+URZ+0x368c0], R8 ;  /* 0x0368c008050075a7 */ /* 0x0010a4000800017f */
[----:B--2---:R-:W-:Y:S05]  /*29450*/  @!P0 NANOSLEEP.SYNCS 0x989680 ;  /* 0x009896800000895d */ /* 0x004fea0003900000 */
[----:B------:R-:W2:Y:S02]  /*29460*/  @!P0 SYNCS.PHASECHK.TRANS64 P0, [R5+URZ+0x368c0], R8 ;  /* 0x0368c008050085a7 */ /* 0x000ea4000800007f */
[----:B--2---:R-:W-:Y:S05]  /*29470*/  @!P0 BRA `(.L_x_3885) ;  /* 0xfffffffc00f08947 */ /* 0x004fea000383ffff */
[----:B------:R-:W-:Y:S05]  /*29480*/  BRA `(.L_x_4050) ;  /* 0xffffff8c00e87947 */ /* 0x000fea000383ffff */
.L_x_3894:
[----:B0-----:R0:W1:Y:S02]  /*29490*/  SYNCS.PHASECHK.TRANS64.TRYWAIT P0, [R6+URZ+0x368a0], R5 ;  /* 0x0368a005060075a7 */ /* 0x001064000800017f */
[----:B-1----:R-:W-:Y:S05]  /*294a0*/  @!P0 NANOSLEEP.SYNCS 0x989680 ;  /* 0x009896800000895d */ /* 0x002fea0003900000 */
[----:B------:R-:W1:Y:S02]  /*294b0*/  @!P0 SYNCS.PHASECHK.TRANS64 P0, [R6+URZ+0x368a0], R5 ;  /* 0x0368a005060085a7 */ /* 0x000e64000800007f */
[----:B-1----:R-:W-:Y:S05]  /*294c0*/  @!P0 BRA `(.L_x_3894) ;  /* 0xfffffffc00f08947 */ /* 0x002fea000383ffff */
[----:B------:R-:W-:Y:S05]  /*294d0*/  BRA `(.L_x_4051) ;  /* 0xffffff9400247947 */ /* 0x000fea000383ffff */
.L_x_3901:
[----:B-1----:R1:W2:Y:S02]  /*294e0*/  SYNCS.PHASECHK.TRANS64.TRYWAIT P0, [R6+URZ+0x368c0], R5 ;  /* 0x0368c005060075a7 */ /* 0x0022a4000800017f */
[----:B--2---:R-:W-:Y:S05]  /*294f0*/  @!P0 NANOSLEEP.SYNCS 0x989680 ;  /* 0x009896800000895d */ /* 0x004fea0003900000 */
[----:B------:R-:W2:Y:S02]  /*29500*/  @!P0 SYNCS.PHASECHK.TRANS64 P0, [R6+URZ+0x368c0], R5 ;  /* 0x0368c005060085a7 */ /* 0x000ea4000800007f */
[----:B--2---:R-:W-:Y:S05]  /*29510*/  @!P0 BRA `(.L_x_3901) ;  /* 0xfffffffc00f08947 */ /* 0x004fea000383ffff */
[----:B------:R-:W-:Y:S05]  /*29520*/  BRA `(.L_x_4052) ;  /* 0xffffff9800287947 */ /* 0x000fea000383ffff */
.L_x_3918:
        /* <DEDUP_REMOVED lines=11> */
.L_x_4054:
[----:B------:R-:W-:Y:S05]  /*295e0*/  BSYNC B0 ;  /* 0x0000000000007941 */ /* 0x000fea0003800000 */
.L_x_4053:
[----:B------:R-:W-:Y:S05]  /*295f0*/  BRA `(.L_x_4055) ;  /* 0xffffffa400687947 */ /* 0x000fea000383ffff */
.L_x_3920:
[----:B------:R-:W-:Y:S01]  /*29600*/  BSSY B0, `(.L_x_4056) ;  /* 0x0000006000007945 */ /* 0x000fe20003800000 */
[----:B------:R-:W-:-:S07]  /*29610*/  IMAD.MOV.U32 R15, RZ, RZ, -0x1 ;  /* 0xffffffffff0f7424 */ /* 0x000fce00078e00ff */
[----:B0-----:R-:W-:Y:S05]  /*29620*/  WARPSYNC.COLLECTIVE R15, `(.L_x_4057) ;  /* 0x000000000f0c7348 */ /* 0x001fea0003c00000 */
[----:B------:R-:W-:Y:S02]  /*29630*/  ELECT P6, UR62, PT ;  /* 0x00000000003e782f */ /* 0x000fe400038c0000 */
[----:B------:R-:W-:Y:S01]  /*29640*/  MOV R14, UR62 ;  /* 0x0000003e000e7c02 */ /* 0x000fe20008000f00 */
[----:B0-----:R-:W-:Y:S10]  /*29650*/  ENDCOLLECTIVE ;  /* 0x000000000000791b */ /* 0x001ff40003800000 */
.L_x_4057:
[----:B------:R-:W-:Y:S05]  /*29660*/  BSYNC B0 ;  /* 0x0000000000007941 */ /* 0x000fea0003800000 */
.L_x_4056:
[----:B------:R-:W-:Y:S05]  /*29670*/  BRA `(.L_x_4058) ;  /* 0xffffffa400747947 */ /* 0x000fea000383ffff */
.L_x_3922:
[----:B0-----:R0:W1:Y:S02]  /*29680*/  SYNCS.PHASECHK.TRANS64.TRYWAIT P0, [R0+URZ+0x36840], R2 ;  /* 0x03684002000075a7 */ /* 0x001064000800017f */
[----:B-1----:R-:W-:Y:S05]  /*29690*/  @!P0 NANOSLEEP.SYNCS 0x989680 ;  /* 0x009896800000895d */ /* 0x002fea0003900000 */
[----:B------:R-:W1:Y:S02]  /*296a0*/  @!P0 SYNCS.PHASECHK.TRANS64 P0, [R0+URZ+0x36840], R2 ;  /* 0x03684002000085a7 */ /* 0x000e64000800007f */
[----:B-1----:R-:W-:Y:S05]  /*296b0*/  @!P0 BRA `(.L_x_3922) ;  /* 0xfffffffc00f08947 */ /* 0x002fea000383ffff */
[----:B------:R-:W-:Y:S05]  /*296c0*/  BRA `(.L_x_4059) ;  /* 0xffffffa400d47947 */ /* 0x000fea000383ffff */
.L_x_3926:
        /* <DEDUP_REMOVED lines=9> */
.L_x_4060:
[----:B------:R-:W-:Y:S02]  /*29760*/  IMAD.MOV.U32 R13, RZ, RZ, R4 ;  /* 0x000000ffff0d7224 */ /* 0x000fe400078e0004 */
[----:B------:R-:W-:-:S07]  /*29770*/  IMAD.MOV.U32 R6, RZ, RZ, R14 ;  /* 0x000000ffff067224 */ /* 0x000fce00078e000e */
[----:B------:R-:W-:Y:S05]  /*29780*/  WARPSYNC.COLLECTIVE R15, `(.L_x_4061) ;  /* 0x000000000f087348 */ /* 0x000fea0003c00000 */
[----:B------:R0:W1:Y:S02]  /*29790*/  SHFL.IDX P6, R14, R13, R12, R11 ;  /* 0x0000000c0d0e7389 */ /* 0x00006400000c000b */
[----:B01----:R-:W-:Y:S01]  /*297a0*/  ENDCOLLECTIVE ;  /* 0x000000000000791b */ /* 0x003fe20003800000 */
.L_x_4061:
[----:B------:R-:W-:-:S04]  /*297b0*/  LOP3.LUT R7, R7, 0x7f, RZ, 0xc0, !PT ;  /* 0x0000007f07077812 */ /* 0x000fc800078ec0ff */
[----:B------:R-:W-:Y:S01]  /*297c0*/  SHF.R.U32.HI R0, RZ, 0x3, R7 ;  /* 0x00000003ff007819 */ /* 0x000fe20000011607 */
[----:B------:R-:W-:Y:S02]  /*297d0*/  IMAD R2, R10, R8, RZ ;  /* 0x000000080a027224 */ /* 0x000fe400078e02ff */
[----:B------:R0:W5:Y:S02]  /*297e0*/  LDL R10, [R1+0x30] ;  /* 0x00003000010a7983 */ /* 0x0001640000100800 */
[----:B------:R-:W-:Y:S02]  /*297f0*/  IMAD.IADD R0, R0, 0x1, R5 ;  /* 0x0000000100007824 */ /* 0x000fe400078e0205 */
[----:B------:R-:W-:Y:S02]  /*29800*/  IMAD.MOV.U32 R7, RZ, RZ, R14 ;  /* 0x000000ffff077224 */ /* 0x000fe400078e000e */
[----:B------:R-:W-:Y:S01]  /*29810*/  IMAD.MOV.U32 R13, RZ, RZ, R3 ;  /* 0x000000ffff0d7224 */ /* 0x000fe200078e0003 */
[----:B------:R-:W-:Y:S01]  /*29820*/  ISETP.GE.AND P2, PT, R0, R2, PT ;  /* 0x000000020000720c */ /* 0x000fe20003f46270 */
[----:B------:R-:W-:-:S02]  /*29830*/  IMAD.MOV.U32 R12, RZ, RZ, 0x1 ;  /* 0x00000001ff0c7424 */ /* 0x000fc400078e00ff */
[----:B0-----:R-:W-:-:S10]  /*29840*/  VIADD R5, R0, 0x10 ;  /* 0x0000001000057836 */ /* 0x001fd40000000000 */
[----:B-----5:R-:W-:Y:S05]  /*29850*/  WARPSYNC.COLLECTIVE R15, `(.L_x_4062) ;  /* 0x000000000f087348 */ /* 0x020fea0003c00000 */
[----:B------:R0:W1:Y:S02]  /*29860*/  SHFL.IDX P6, R14, R13, R12, R11 ;  /* 0x0000000c0d0e7389 */ /* 0x00006400000c000b */
[----:B01---5:R-:W-:Y:S01]  /*29870*/  ENDCOLLECTIVE ;  /* 0x000000000000791b */ /* 0x023fe20003800000 */
.L_x_4062:
[----:B------:R-:W-:-:S05]  /*29880*/  @!P2 LEA R7, P4, R9, R7, 0x1 ;  /* 0x000000070907a211 */ /* 0x000fca00078808ff */
[----:B------:R-:W-:Y:S02]  /*29890*/  @!P2 IMAD.X R6, RZ, RZ, R6, P4 ;  /* 0x000000ffff06a224 */ /* 0x000fe400020e0606 */
[----:B------:R-:W-:-:S03]  /*298a0*/  IMAD.MOV.U32 R13, RZ, RZ, R4 ;  /* 0x000000ffff0d7224 */ /* 0x000fc600078e0004 */
[----:B------:R-:W-:-:S04]  /*298b0*/  @!P2 LOP3.LUT R7, R7, R6, RZ, 0x3c, !PT ;  /* 0x000000060707a212 */ /* 0x000fc800078e3cff */
[----:B------:R-:W-:-:S04]  /*298c0*/  @!P2 LOP3.LUT R6, R7, R6, RZ, 0x3c, !PT ;  /* 0x000000060706a212 */ /* 0x000fc800078e3cff */
[----:B------:R-:W-:-:S05]  /*298d0*/  @!P2 LOP3.LUT R7, R7, R6, RZ, 0x3c, !PT ;  /* 0x000000060707a212 */ /* 0x000fca00078e3cff */
[----:B------:R-:W-:Y:S01]  /*298e0*/  @!PT LDS RZ, [RZ] ;  /* 0x00000000fffff984 */ /* 0x000fe20000000800 */
[----:B------:R-:W-:Y:S01]  /*298f0*/  @!PT LDS RZ, [RZ] ;  /* 0x00000000fffff984 */ /* 0x000fe20000000800 */
[----:B------:R-:W-:Y:S01]  /*29900*/  @!PT LDS RZ, [RZ] ;  /* 0x00000000fffff984 */ /* 0x000fe20000000800 */
[----:B------:R-:W-:Y:S04]  /*29910*/  @!P2 LDGSTS.E.BYPASS.LTC128B.128 [R10+0x15400], desc[UR60][R6.64], !P3 ;  /* 0x15400000060aafae */ /* 0x000fe8000d901d7c */
[----:B------:R-:W-:Y:S04]  /*29920*/  @!P2 LDGSTS.E.BYPASS.LTC128B.128 [R10+0x19400], desc[UR60][R6.64+0x80], !P0 ;  /* 0x19400080060aafae */ /* 0x000fe8000c101d7c */
[----:B------:R0:W-:Y:S01]  /*29930*/  @!P2 LDGSTS.E.BYPASS.LTC128B.128 [R10+0x1d400], desc[UR60][R6.64+0x100], !P1 ;  /* 0x1d400100060aafae */ /* 0x0001e2000c901d7c */
[----:B------:R-:W-:Y:S01]  /*29940*/  ISETP.GE.AND P2, PT, R5, R2, PT ;  /* 0x000000020500720c */ /* 0x000fe20003f46270 */
[----:B0-----:R-:W-:-:S12]  /*29950*/  IMAD.MOV.U32 R6, RZ, RZ, R14 ;  /* 0x000000ffff067224 */ /* 0x001fd800078e000e */
[----:B------:R-:W-:Y:S05]  /*29960*/  WARPSYNC.COLLECTIVE R15, `(.L_x_4063) ;  /* 0x000000000f087348 */ /* 0x000fea0003c00000 */
[----:B------:R0:W1:Y:S02]  /*29970*/  SHFL.IDX P6, R14, R13, R12, R11 ;  /* 0x0000000c0d0e7389 */ /* 0x00006400000c000b */
[----:B01----:R-:W-:Y:S01]  /*29980*/  ENDCOLLECTIVE ;  /* 0x000000000000791b */ /* 0x003fe20003800000 */
.L_x_4063:
[----:B------:R-:W-:Y:S02]  /*29990*/  IMAD.MOV.U32 R13, RZ, RZ, R3 ;  /* 0x000000ffff0d7224 */ /* 0x000fe400078e0003 */
[----:B------:R-:W-:Y:S02]  /*299a0*/  IMAD.MOV.U32 R12, RZ, RZ, 0x2 ;  /* 0x00000002ff0c7424 */ /* 0x000fe400078e00ff */
[----:B------:R-:W-:-:S07]  /*299b0*/  IMAD.MOV.U32 R5, RZ, RZ, R14 ;  /* 0x000000ffff057224 */ /* 0x000fce00078e000e */
[----:B------:R-:W-:Y:S05]  /*299c0*/  WARPSYNC.COLLECTIVE R15, `(.L_x_4064) ;  /* 0x000000000f087348 */ /* 0x000fea0003c00000 */
[----:B------:R0:W1:Y:S02]  /*299d0*/  SHFL.IDX P6, R14, R13, R12, R11 ;  /* 0x0000000c0d0e7389 */ /* 0x00006400000c000b */
[----:B01----:R-:W-:Y:S01]  /*299e0*/  ENDCOLLECTIVE ;  /* 0x000000000000791b */ /* 0x003fe20003800000 */
.L_x_4064:
[----:B------:R-:W-:-:S05]  /*299f0*/  @!P2 LEA R5, P4, R9, R5, 0x1 ;  /* 0x000000050905a211 */ /* 0x000fca00078808ff */
[----:B------:R-:W-:-:S04]  /*29a00*/  @!P2 IMAD.X R6, RZ, RZ, R6, P4 ;  /* 0x000000ffff06a224 */ /* 0x000fc800020e0606 */
[----:B------:R-:W-:Y:S02]  /*29a10*/  @!P2 IMAD.MOV.U32 R7, RZ, RZ, R6 ;  /* 0x000000ffff07a224 */ /* 0x000fe400078e0006 */
[----:B------:R-:W-:Y:S02]  /*29a20*/  @!P2 IMAD.MOV.U32 R6, RZ, RZ, R5 ;  /* 0x000000ffff06a224 */ /* 0x000fe400078e0005 */
[----:B------:R-:W-:Y:S02]  /*29a30*/  IMAD.MOV.U32 R13, RZ, RZ, R4 ;  /* 0x000000ffff0d7224 */ /* 0x000fe400078e0004 */
[----:B------:R-:W-:Y:S01]  /*29a40*/  VIADD R5, R0, 0x20 ;  /* 0x0000002000057836 */ /* 0x000fe20000000000 */
        /* <DEDUP_REMOVED lines=11> */
.L_x_4065:
[----:B------:R-:W-:Y:S02]  /*29b00*/  IMAD.MOV.U32 R13, RZ, RZ, R3 ;  /* 0x000000ffff0d7224 */ /* 0x000fe400078e0003 */
[----:B------:R-:W-:Y:S02]  /*29b10*/  IMAD.MOV.U32 R12, RZ, RZ, 0x3 ;  /* 0x00000003ff0c7424 */ /* 0x000fe400078e00ff */
[----:B------:R-:W-:-:S07]  /*29b20*/  IMAD.MOV.U32 R5, RZ, RZ, R14 ;  /* 0x000000ffff057224 */ /* 0x000fce00078e000e */
[----:B------:R-:W-:Y:S05]  /*29b30*/  WARPSYNC.COLLECTIVE R15, `(.L_x_4066) ;  /* 0x000000000f087348 */ /* 0x000fea0003c00000 */
[----:B------:R0:W1:Y:S02]  /*29b40*/  SHFL.IDX P6, R14, R13, R12, R11 ;  /* 0x0000000c0d0e7389 */ /* 0x00006400000c000b */
[----:B01----:R-:W-:Y:S01]  /*29b50*/  ENDCOLLECTIVE ;  /* 0x000000000000791b */ /* 0x003fe20003800000 */
.L_x_4066:
        /* <DEDUP_REMOVED lines=17> */
.L_x_4067:
[----:B------:R-:W-:Y:S02]  /*29c70*/  IMAD.MOV.U32 R13, RZ, RZ, R3 ;  /* 0x000000ffff0d7224 */ /* 0x000fe400078e0003 */
[----:B------:R-:W-:Y:S02]  /*29c80*/  IMAD.MOV.U32 R12, RZ, RZ, 0x4 ;  /* 0x00000004ff0c7424 */ /* 0x000fe400078e00ff */
[----:B------:R-:W-:-:S07]  /*29c90*/  IMAD.MOV.U32 R5, RZ, RZ, R14 ;  /* 0x000000ffff057224 */ /* 0x000fce00078e000e */
[----:B------:R-:W-:Y:S05]  /*29ca0*/  WARPSYNC.COLLECTIVE R15, `(.L_x_4068) ;  /* 0x000000000f087348 */ /* 0x000fea0003c00000 */
[----:B------:R0:W1:Y:S02]  /*29cb0*/  SHFL.IDX P6, R14, R13, R12, R11 ;  /* 0x0000000c0d0e7389 */ /* 0x00006400000c000b */
[----:B01----:R-:W-:Y:S01]  /*29cc0*/  ENDCOLLECTIVE ;  /* 0x000000000000791b */ /* 0x003fe20003800000 */
.L_x_4068:
        /* <DEDUP_REMOVED lines=17> */
.L_x_4069:
[----:B------:R-:W-:Y:S02]  /*29de0*/  IMAD.MOV.U32 R13, RZ, RZ, R3 ;  /* 0x000000ffff0d7224 */ /* 0x000fe400078e0003 */
[----:B------:R-:W-:Y:S02]  /*29df0*/  IMAD.MOV.U32 R12, RZ, RZ, 0x5 ;  /* 0x00000005ff0c7424 */ /* 0x000fe400078e00ff */
[----:B------:R-:W-:-:S07]  /*29e00*/  IMAD.MOV.U32 R5, RZ, RZ, R14 ;  /* 0x000000ffff057224 */ /* 0x000fce00078e000e */
[----:B------:R-:W-:Y:S05]  /*29e10*/  WARPSYNC.COLLECTIVE R15, `(.L_x_4070) ;  /* 0x000000000f087348 */ /* 0x000fea0003c00000 */
[----:B------:R0:W1:Y:S02]  /*29e20*/  SHFL.IDX P6, R14, R13, R12, R11 ;  /* 0x0000000c0d0e7389 */ /* 0x00006400000c000b */
[----:B01----:R-:W-:Y:S01]  /*29e30*/  ENDCOLLECTIVE ;  /* 0x000000000000791b */ /* 0x003fe20003800000 */
.L_x_4070:
        /* <DEDUP_REMOVED lines=17> */
.L_x_4071:
[----:B------:R-:W-:Y:S02]  /*29f50*/  IMAD.MOV.U32 R13, RZ, RZ, R3 ;  /* 0x000000ffff0d7224 */ /* 0x000fe400078e0003 */
[----:B------:R-:W-:Y:S02]  /*29f60*/  IMAD.MOV.U32 R12, RZ, RZ, 0x6 ;  /* 0x00000006ff0c7424 */ /* 0x000fe400078e00ff */
[----:B------:R-:W-:-:S07]  /*29f70*/  IMAD.MOV.U32 R5, RZ, RZ, R14 ;  /* 0x000000ffff057224 */ /* 0x000fce00078e000e */
[----:B------:R-:W-:Y:S05]  /*29f80*/  WARPSYNC.COLLECTIVE R15, `(.L_x_4072) ;  /* 0x000000000f087348 */ /* 0x000fea0003c00000 */
[----:B------:R0:W1:Y:S02]  /*29f90*/  SHFL.IDX P6, R14, R13, R12, R11 ;  /* 0x0000000c0d0e7389 */ /* 0x00006400000c000b */
[----:B01----:R-:W-:Y:S01]  /*29fa0*/  ENDCOLLECTIVE ;  /* 0x000000000000791b */ /* 0x003fe20003800000 */
.L_x_4072:
        /* <DEDUP_REMOVED lines=17> */
.L_x_4073:
[----:B------:R-:W-:Y:S02]  /*2a0c0*/  IMAD.MOV.U32 R13, RZ, RZ, R3 ;  /* 0x000000ffff0d7224 */ /* 0x000fe400078e0003 */
[----:B------:R-:W-:Y:S02]  /*2a0d0*/  IMAD.MOV.U32 R12, RZ, RZ, 0x7 ;  /* 0x00000007ff0c7424 */ /* 0x000fe400078e00ff */
[----:B------:R-:W-:-:S07]  /*2a0e0*/  IMAD.MOV.U32 R5, RZ, RZ, R14 ;  /* 0x000000ffff057224 */ /* 0x000fce00078e000e */
[----:B------:R-:W-:Y:S05]  /*2a0f0*/  WARPSYNC.COLLECTIVE R15, `(.L_x_4074) ;  /* 0x000000000f087348 */ /* 0x000fea0003c00000 */
[----:B------:R0:W1:Y:S02]  /*2a100*/  SHFL.IDX P6, R14, R13, R12, R11 ;  /* 0x0000000c0d0e7389 */ /* 0x00006400000c000b */
[----:B01----:R-:W-:Y:S01]  /*2a110*/  ENDCOLLECTIVE ;  /* 0x000000000000791b */ /* 0x003fe20003800000 */
.L_x_4074:
[----:B------:R-:W-:-:S05]  /*2a120*/  @!P2 LEA R5, P4, R9, R5, 0x1 ;  /* 0x000000050905a211 */ /* 0x000fca00078808ff */
[----:B------:R-:W-:-:S04]  /*2a130*/  @!P2 IMAD.X R6, RZ, RZ, R6, P4 ;  /* 0x000000ffff06a224 */ /* 0x000fc800020e0606 */
[----:B------:R-:W-:Y:S02]  /*2a140*/  @!P2 IMAD.MOV.U32 R7, RZ, RZ, R6 ;  /* 0x000000ffff07a224 */ /* 0x000fe400078e0006 */
[----:B------:R-:W-:Y:S02]  /*2a150*/  IMAD.MOV.U32 R13, RZ, RZ, R4 ;  /* 0x000000ffff0d7224 */ /* 0x000fe400078e0004 */
[----:B------:R-:W-:-:S05]  /*2a160*/  @!P2 IMAD.MOV.U32 R6, RZ, RZ, R5 ;  /* 0x000000ffff06a224 */ /* 0x000fca00078e0005 */
[----:B------:R-:W-:Y:S01]  /*2a170*/  @!PT LDS RZ, [RZ] ;  /* 0x00000000fffff984 */ /* 0x000fe20000000800 */
[----:B------:R-:W-:Y:S01]  /*2a180*/  @!PT LDS RZ, [RZ] ;  /* 0x00000000fffff984 */ /* 0x000fe20000000800 */
[----:B------:R-:W-:Y:S01]  /*2a190*/  @!PT LDS RZ, [RZ] ;  /* 0x00000000fffff984 */ /* 0x000fe20000000800 */
[----:B------:R0:W-:Y:S01]  /*2a1a0*/  @!P2 LDGSTS.E.BYPASS.LTC128B.128 [R10+0x18400], desc[UR60][R6.64], !P3 ;  /* 0x18400000060aafae */ /* 0x0001e2000d901d7c */
[----:B------:R-:W-:-:S03]  /*2a1b0*/  IMAD.MOV.U32 R5, RZ, RZ, R14 ;  /* 0x000000ffff057224 */ /* 0x000fc600078e000e */
[----:B------:R0:W-:Y:S04]  /*2a1c0*/  @!P2 LDGSTS.E.BYPASS.LTC128B.128 [R10+0x1c400], desc[UR60][R6.64+0x80], !P0 ;  /* 0x1c400080060aafae */ /* 0x0001e8000c101d7c */
[----:B0-----:R-:W-:Y:S05]  /*2a1d0*/  WARPSYNC.COLLECTIVE R15, `(.L_x_4075) ;  /* 0x000000000f087348 */ /* 0x001fea0003c00000 */
[----:B------:R1:W2:Y:S02]  /*2a1e0*/  SHFL.IDX P6, R14, R13, R12, R11 ;  /* 0x0000000c0d0e7389 */ /* 0x0002a400000c000b */
[----:B012---:R-:W-:Y:S01]  /*2a1f0*/  ENDCOLLECTIVE ;  /* 0x000000000000791b */ /* 0x007fe20003800000 */
.L_x_4075:
[----:B------:R-:W-:Y:S01]  /*2a200*/  @!PT LDS RZ, [RZ] ;  /* 0x00000000fffff984 */ /* 0x000fe20000000800 */
[----:B------:R-:W-:Y:S01]  /*2a210*/  @!PT LDS RZ, [RZ] ;  /* 0x00000000fffff984 */ /* 0x000fe20000000800 */
[----:B------:R-:W-:Y:S01]  /*2a220*/  @!PT LDS RZ, [RZ] ;  /* 0x00000000fffff984 */ /* 0x000fe20000000800 */
[----:B------:R3:W-:Y:S01]  /*2a230*/  @!P2 LDGSTS.E.BYPASS.LTC128B.128 [R10+0x20400], desc[UR60][R6.64+0x100], !P1 ;  /* 0x20400100060aafae */ /* 0x0007e2000c901d7c */
[----:B------:R-:W-:Y:S01]  /*2a240*/  IMAD.MOV.U32 R3, RZ, RZ, R14 ;  /* 0x000000ffff037224 */ /* 0x000fe200078e000e */
[----:B------:R-:W-:Y:S06]  /*2a250*/  BRA `(.L_x_4076) ;  /* 0xffffffa800907947 */ /* 0x000fec000383ffff */
.L_x_3931:
[----:B----4-:R4:W0:Y:S02]  /*2a260*/  SYNCS.PHASECHK.TRANS64.TRYWAIT P0, [R18+URZ+0x36820], R0 ;  /* 0x03682000120075a7 */ /* 0x010824000800017f */
[----:B0-----:R-:W-:Y:S05]  /*2a270*/  @!P0 NANOSLEEP.SYNCS 0x989680 ;  /* 0x009896800000895d */ /* 0x001fea0003900000 */
[----:B------:R-:W0:Y:S02]  /*2a280*/  @!P0 SYNCS.PHASECHK.TRANS64 P0, [R18+URZ+0x36820], R0 ;  /* 0x03682000120085a7 */ /* 0x000e24000800007f */
[----:B0-----:R-:W-:Y:S05]  /*2a290*/  @!P0 BRA `(.L_x_3931) ;  /* 0xfffffffc00f08947 */ /* 0x001fea000383ffff */
[----:B------:R-:W-:Y:S05]  /*2a2a0*/  BRA `(.L_x_4077) ;  /* 0xffffffac00047947 */ /* 0x000fea000383ffff */
.L_x_3940:
[----:B-1----:R1:W2:Y:S02]  /*2a2b0*/  SYNCS.PHASECHK.TRANS64.TRYWAIT P0, [R3+URZ+0x36840], R2 ;  /* 0x03684002030075a7 */ /* 0x0022a4000800017f */
[----:B--2---:R-:W-:Y:S05]  /*2a2c0*/  @!P0 NANOSLEEP.SYNCS 0x989680 ;  /* 0x009896800000895d */ /* 0x004fea0003900000 */
[----:B------:R-:W2:Y:S02]  /*2a2d0*/  @!P0 SYNCS.PHASECHK.TRANS64 P0, [R3+URZ+0x36840], R2 ;  /* 0x03684002030085a7 */ /* 0x000ea4000800007f */
[----:B--2---:R-:W-:Y:S05]  /*2a2e0*/  @!P0 BRA `(.L_x_3940) ;  /* 0xfffffffc00f08947 */ /* 0x004fea000383ffff */
[----:B------:R-:W-:Y:S05]  /*2a2f0*/  BRA `(.L_x_4078) ;  /* 0xffffffac00e07947 */ /* 0x000fea000383ffff */
.L_x_3947:
[----:B0-----:R0:W1:Y:S02]  /*2a300*/  SYNCS.PHASECHK.TRANS64.TRYWAIT P0, [R2+URZ+0x36860], R3 ;  /* 0x03686003020075a7 */ /* 0x001064000800017f */
[----:B-1----:R-:W-:Y:S05]  /*2a310*/  @!P0 NANOSLEEP.SYNCS 0x989680 ;  /* 0x009896800000895d */ /* 0x002fea0003900000 */
[----:B------:R-:W1:Y:S02]  /*2a320*/  @!P0 SYNCS.PHASECHK.TRANS64 P0, [R2+URZ+0x36860], R3 ;  /* 0x03686003020085a7 */ /* 0x000e64000800007f */
[----:B-1----:R-:W-:Y:S05]  /*2a330*/  @!P0 BRA `(.L_x_3947) ;  /* 0xfffffffc00f08947 */ /* 0x002fea000383ffff */
[----:B------:R-:W-:Y:S05]  /*2a340*/  BRA `(.L_x_4079) ;  /* 0xffffffb000f07947 */ /* 0x000fea000383ffff */
.L_x_3958:
[----:B-1----:R1:W2:Y:S02]  /*2a350*/  SYNCS.PHASECHK.TRANS64.TRYWAIT P0, [R3+URZ+0x36840], R2 ;  /* 0x03684002030075a7 */ /* 0x0022a4000800017f */
[----:B--2---:R-:W-:Y:S05]  /*2a360*/  @!P0 NANOSLEEP.SYNCS 0x989680 ;  /* 0x009896800000895d */ /* 0x004fea0003900000 */
[----:B------:R-:W2:Y:S02]  /*2a370*/  @!P0 SYNCS.PHASECHK.TRANS64 P0, [R3+URZ+0x36840], R2 ;  /* 0x03684002030085a7 */ /* 0x000ea4000800007f */
[----:B--2---:R-:W-:Y:S05]  /*2a380*/  @!P0 BRA `(.L_x_3958) ;  /* 0xfffffffc00f08947 */ /* 0x004fea000383ffff */
[----:B------:R-:W-:Y:S05]  /*2a390*/  BRA `(.L_x_4080) ;  /* 0xffffffb800c47947 */ /* 0x000fea000383ffff */
.L_x_3965:
[----:B0-----:R0:W1:Y:S02]  /*2a3a0*/  SYNCS.PHASECHK.TRANS64.TRYWAIT P0, [R2+URZ+0x36860], R3 ;  /* 0x03686003020075a7 */ /* 0x001064000800017f */
[----:B-1----:R-:W-:Y:S05]  /*2a3b0*/  @!P0 NANOSLEEP.SYNCS 0x989680 ;  /* 0x009896800000895d */ /* 0x002fea0003900000 */
[----:B------:R-:W1:Y:S02]  /*2a3c0*/  @!P0 SYNCS.PHASECHK.TRANS64 P0, [R2+URZ+0x36860], R3 ;  /* 0x03686003020085a7 */ /* 0x000e64000800007f */
[----:B-1----:R-:W-:Y:S05]  /*2a3d0*/  @!P0 BRA `(.L_x_3965) ;  /* 0xfffffffc00f08947 */ /* 0x002fea000383ffff */
[----:B------:R-:W-:Y:S05]  /*2a3e0*/  BRA `(.L_x_4081) ;  /* 0xffffffbc00d47947 */ /* 0x000fea000383ffff */
.L_x_3976:
[----:B--2---:R2:W3:Y:S02]  /*2a3f0*/  SYNCS.PHASECHK.TRANS64.TRYWAIT P0, [R3+URZ+0x36840], R2 ;  /* 0x03684002030075a7 */ /* 0x0044e4000800017f */
[----:B---3--:R-:W-:Y:S05]  /*2a400*/  @!P0 NANOSLEEP.SYNCS 0x989680 ;  /* 0x009896800000895d */ /* 0x008fea0003900000 */
[----:B------:R-:W3:Y:S02]  /*2a410*/  @!P0 SYNCS.PHASECHK.TRANS64 P0, [R3+URZ+0x36840], R2 ;  /* 0x03684002030085a7 */ /* 0x000ee4000800007f */
[----:B---3--:R-:W-:Y:S05]  /*2a420*/  @!P0 BRA `(.L_x_3976) ;  /* 0xfffffffc00f08947 */ /* 0x008fea000383ffff */
[----:B------:R-:W-:Y:S05]  /*2a430*/  BRA `(.L_x_4082) ;  /* 0xffffffc400807947 */ /* 0x000fea000383ffff */
.L_x_3983:
[----:B0-----:R0:W1:Y:S02]  /*2a440*/  SYNCS.PHASECHK.TRANS64.TRYWAIT P0, [R2+URZ+0x36860], R5 ;  /* 0x03686005020075a7 */ /* 0x001064000800017f */
[----:B-1----:R-:W-:Y:S05]  /*2a450*/  @!P0 NANOSLEEP.SYNCS 0x989680 ;  /* 0x009896800000895d */ /* 0x002fea0003900000 */
[----:B------:R-:W1:Y:S02]  /*2a460*/  @!P0 SYNCS.PHASECHK.TRANS64 P0, [R2+URZ+0x36860], R5 ;  /* 0x03686005020085a7 */ /* 0x000e64000800007f */
[----:B-1----:R-:W-:Y:S05]  /*2a470*/  @!P0 BRA `(.L_x_3983) ;  /* 0xfffffffc00f08947 */ /* 0x002fea000383ffff */
[----:B------:R-:W-:Y:S05]  /*2a480*/  BRA `(.L_x_4083) ;  /* 0xffffffc8008c7947 */ /* 0x000fea000383ffff */
.L_x_3996:
[----:B--2---:R2:W4:Y:S02]  /*2a490*/  SYNCS.PHASECHK.TRANS64.TRYWAIT P0, [R0+URZ+0x36860], R2 ;  /* 0x03686002000075a7 */ /* 0x004524000800017f */
[----:B----4-:R-:W-:Y:S05]  /*2a4a0*/  @!P0 NANOSLEEP.SYNCS 0x989680 ;  /* 0x009896800000895d */ /* 0x010fea0003900000 */
[----:B------:R-:W4:Y:S02]  /*2a4b0*/  @!P0 SYNCS.PHASECHK.TRANS64 P0, [R0+URZ+0x36860], R2 ;  /* 0x03686002000085a7 */ /* 0x000f24000800007f */
[----:B----4-:R-:W-:Y:S05]  /*2a4c0*/  @!P0 BRA `(.L_x_3996) ;  /* 0xfffffffc00f08947 */ /* 0x010fea000383ffff */
[----:B------:R-:W-:Y:S05]  /*2a4d0*/  BRA `(.L_x_4084) ;  /* 0xffffffd000207947 */ /* 0x000fea000383ffff */
.L_x_4005:
[----:B----4-:R-:W4:Y:S01]  /*2a4e0*/  LDL R0, [R1] ;  /* 0x0000000001007983 */ /* 0x010f220000100800 */
[----:B------:R-:W-:Y:S01]  /*2a4f0*/  BSSY B0, `(.L_x_4085) ;  /* 0x0000008000007945 */ /* 0x000fe20003800000 */
[----:B------:R-:W-:Y:S02]  /*2a500*/  IMAD.MOV.U32 R12, RZ, RZ, RZ ;  /* 0x000000ffff0c7224 */ /* 0x000fe400078e00ff */
[----:B------:R-:W-:Y:S02]  /*2a510*/  IMAD.MOV.U32 R11, RZ, RZ, 0x1f ;  /* 0x0000001fff0b7424 */ /* 0x000fe400078e00ff */
[----:B------:R-:W-:Y:S02]  /*2a520*/  IMAD.MOV.U32 R15, RZ, RZ, -0x1 ;  /* 0xffffffffff0f7424 */ /* 0x000fe400078e00ff */
[----:B----4-:R-:W-:-:S07]  /*2a530*/  IMAD.MOV.U32 R13, RZ, RZ, R0 ;  /* 0x000000ffff0d7224 */ /* 0x010fce00078e0000 */
[----:B0123--:R-:W-:Y:S05]  /*2a540*/  WARPSYNC.COLLECTIVE R15, `(.L_x_4086) ;  /* 0x000000000f087348 */ /* 0x00ffea0003c00000 */
[----:B------:R4:W0:Y:S02]  /*2a550*/  SHFL.IDX P6, R14, R13, R12, R11 ;  /* 0x0000000c0d0e7389 */ /* 0x00082400000c000b */
[----:B01234-:R-:W-:Y:S01]  /*2a560*/  ENDCOLLECTIVE ;  /* 0x000000000000791b */ /* 0x01ffe20003800000 */
.L_x_4086:
[----:B------:R-:W-:Y:S05]  /*2a570*/  BSYNC B0 ;  /* 0x0000000000007941 */ /* 0x000fea0003800000 */
.L_x_4085:
        /* <DEDUP_REMOVED lines=10> */
.L_x_4087:
[----:B------:R-:W-:Y:S01]  /*2a620*/  ULDC UR4, c[0x0][0xc3c] ;  /* 0x00030f0000047ab9 */ /* 0x000fe20000000800 */
        /* <DEDUP_REMOVED lines=22> */
.L_x_4088:
        /* <DEDUP_REMOVED lines=9> */
.L_x_4089:
        /* <DEDUP_REMOVED lines=8> */
.L_x_4090:
        /* <DEDUP_REMOVED lines=8> */
.L_x_4091:
        /* <DEDUP_REMOVED lines=8> */
.L_x_4092:
        /* <DEDUP_REMOVED lines=9> */
.L_x_4093:
[----:B------:R-:W-:Y:S01]  /*2aa30*/  IMAD.MOV.U32 R16, RZ, RZ, R14 ;  /* 0x000000ffff107224 */ /* 0x000fe200078e000e */
[----:B------:R-:W-:Y:S06]  /*2aa40*/  BRA `(.L_x_4094) ;  /* 0xffffffd000e87947 */ /* 0x000fec000383ffff */
.L_x_4008:
        /* <DEDUP_REMOVED lines=8> */
.L_x_4096:
[----:B------:R-:W-:Y:S05]  /*2aad0*/  BSYNC B0 ;  /* 0x0000000000007941 */ /* 0x000fea0003800000 */
.L_x_4095:
        /* <DEDUP_REMOVED lines=12> */
.L_x_4097:
        /* <DEDUP_REMOVED lines=8> */
.L_x_4098:
        /* <DEDUP_REMOVED lines=8> */
.L_x_4099:
        /* <DEDUP_REMOVED lines=8> */
.L_x_4100:
        /* <DEDUP_REMOVED lines=9> */
.L_x_4101:
[----:B------:R-:W-:Y:S01]  /*2adb0*/  IMAD.MOV.U32 R16, RZ, RZ, R14 ;  /* 0x000000ffff107224 */ /* 0x000fe200078e000e */
[----:B------:R-:W-:Y:S06]  /*2adc0*/  BRA `(.L_x_4102) ;  /* 0xffffffd000b87947 */ /* 0x000fec000383ffff */
.L_x_4010:
[----:B------:R-:W-:Y:S01]  /*2add0*/  BSSY B0, `(.L_x_4103) ;  /* 0x0000006000007945 */ /* 0x000fe20003800000 */
[----:B------:R-:W-:Y:S01]  /*2ade0*/  PLOP3.LUT P6, PT, P6, PT, PT, 0x8, 0x0 ;  /* 0x000000000000781c */ /* 0x000fe200037ce170 */
[----:B------:R-:W-:-:S12]  /*2adf0*/  IMAD.MOV.U32 R15, RZ, RZ, -0x1 ;  /* 0xffffffffff0f7424 */ /* 0x000fd800078e00ff */
[----:B0-----:R-:W-:Y:S05]  /*2ae00*/  WARPSYNC.COLLECTIVE R15, `(.L_x_4104) ;  /* 0x000000000f087348 */ /* 0x001fea0003c00000 */
[----:B------:R-:W-:Y:S01]  /*2ae10*/  VOTE.ANY R14, PT, P6 ;  /* 0x00000000000e7806 */ /* 0x000fe200030e0100 */
[----:B0-----:R-:W-:Y:S06]  /*2ae20*/  ENDCOLLECTIVE ;  /* 0x000000000000791b */ /* 0x001fec0003800000 */
.L_x_4104:
[----:B------:R-:W-:Y:S05]  /*2ae30*/  BSYNC B0 ;  /* 0x0000000000007941 */ /* 0x000fea0003800000 */
.L_x_4103:
        /* <DEDUP_REMOVED lines=9> */
.L_x_4105:
[----:B------:R-:W-:Y:S02]  /*2aed0*/  IMAD.MOV.U32 R13, RZ, RZ, R6 ;  /* 0x000000ffff0d7224 */ /* 0x000fe400078e0006 */
[----:B------:R-:W-:-:S07]  /*2aee0*/  IMAD.MOV.U32 R4, RZ, RZ, R14 ;  /* 0x000000ffff047224 */ /* 0x000fce00078e000e */
[----:B------:R-:W-:Y:S05]  /*2aef0*/  WARPSYNC.COLLECTIVE R15, `(.L_x_4106) ;  /* 0x000000000f087348 */ /* 0x000fea0003c00000 */
[----:B------:R0:W1:Y:S02]  /*2af00*/  SHFL.IDX P6, R14, R13, R12, R11 ;  /* 0x0000000c0d0e7389 */ /* 0x00006400000c000b */
[----:B01----:R-:W-:Y:S01]  /*2af10*/  ENDCOLLECTIVE ;  /* 0x000000000000791b */ /* 0x003fe20003800000 */
.L_x_4106:
[----:B------:R-:W-:Y:S01]  /*2af20*/  IMAD.MOV.U32 R6, RZ, RZ, R14 ;  /* 0x000000ffff067224 */ /* 0x000fe200078e000e */
[----:B------:R-:W-:Y:S06]  /*2af30*/  BRA `(.L_x_4107) ;  /* 0xffffffd000987947 */ /* 0x000fec000383ffff */
.L_x_4012:
[----:B------:R-:W-:Y:S01]  /*2af40*/  BSSY B0, `(.L_x_4108) ;  /* 0x0000007000007945 */ /* 0x000fe20003800000 */
[----:B------:R-:W-:Y:S02]  /*2af50*/  IMAD.MOV.U32 R13, RZ, RZ, R7 ;  /* 0x000000ffff0d7224 */ /* 0x000fe400078e0007 */
[----:B------:R-:W-:Y:S02]  /*2af60*/  IMAD.MOV.U32 R11, RZ, RZ, 0x1f ;  /* 0x0000001fff0b7424 */ /* 0x000fe400078e00ff */
[----:B------:R-:W-:-:S07]  /*2af70*/  IMAD.MOV.U32 R15, RZ, RZ, -0x1 ;  /* 0xffffffffff0f7424 */ /* 0x000fce00078e00ff */
[----:B0123--:R-:W-:Y:S05]  /*2af80*/  WARPSYNC.COLLECTIVE R15, `(.L_x_4109) ;  /* 0x000000000f087348 */ /* 0x00ffea0003c00000 */
[----:B------:R4:W0:Y:S02]  /*2af90*/  SHFL.IDX P6, R14, R13, R12, R11 ;  /* 0x0000000c0d0e7389 */ /* 0x00082400000c000b */
[----:B01234-:R-:W-:Y:S01]  /*2afa0*/  ENDCOLLECTIVE ;  /* 0x000000000000791b */ /* 0x01ffe20003800000 */
.L_x_4109:
[----:B------:R-:W-:Y:S05]  /*2afb0*/  BSYNC B0 ;  /* 0x0000000000007941 */ /* 0x000fea0003800000 */
.L_x_4108:
[----:B------:R-:W-:Y:S01]  /*2afc0*/  IMAD.MOV.U32 R7, RZ, RZ, R14 ;  /* 0x000000ffff077224 */ /* 0x000fe200078e000e */
[----:B------:R-:W-:Y:S06]  /*2afd0*/  BRA `(.L_x_4110) ;  /* 0xffffffd000887947 */ /* 0x000fec000383ffff */
.L_x_4016:
[----:B0-----:R0:W1:Y:S02]  /*2afe0*/  SYNCS.PHASECHK.TRANS64.TRYWAIT P0, [R0+URZ+0x36820], R3 ;  /* 0x03682003000075a7 */ /* 0x001064000800017f */
[----:B-1----:R-:W-:Y:S05]  /*2aff0*/  @!P0 NANOSLEEP.SYNCS 0x989680 ;  /* 0x009896800000895d */ /* 0x002fea0003900000 */
[----:B------:R-:W1:Y:S02]  /*2b000*/  @!P0 SYNCS.PHASECHK.TRANS64 P0, [R0+URZ+0x36820], R3 ;  /* 0x03682003000085a7 */ /* 0x000e64000800007f */
[----:B-1----:R-:W-:Y:S05]  /*2b010*/  @!P0 BRA `(.L_x_4016) ;  /* 0xfffffffc00f08947 */ /* 0x002fea000383ffff */
[----:B------:R-:W-:Y:S05]  /*2b020*/  BRA `(.L_x_4111) ;  /* 0xffffffd8001c7947 */ /* 0x000fea000383ffff */
.L_x_4017:
        /* <DEDUP_REMOVED lines=11> */
.L_x_4113:
[----:B------:R-:W-:Y:S05]  /*2b0e0*/  BSYNC B0 ;  /* 0x0000000000007941 */ /* 0x000fea0003800000 */
.L_x_4112:
[----:B------:R-:W-:Y:S05]  /*2b0f0*/  BRA `(.L_x_4114) ;  /* 0xffffffd800047947 */ /* 0x000fea000383ffff */
.L_x_4018:
[----:B------:R-:W-:Y:S01]  /*2b100*/  BSSY B0, `(.L_x_4115) ;  /* 0x0000006000007945 */ /* 0x000fe20003800000 */
[----:B------:R-:W-:-:S07]  /*2b110*/  IMAD.MOV.U32 R15, RZ, RZ, -0x1 ;  /* 0xffffffffff0f7424 */ /* 0x000fce00078e00ff */
[----:B01----:R-:W-:Y:S05]  /*2b120*/  WARPSYNC.COLLECTIVE R15, `(.L_x_4116) ;  /* 0x000000000f0c7348 */ /* 0x003fea0003c00000 */
[----:B------:R-:W-:Y:S02]  /*2b130*/  ELECT P6, UR62, PT ;  /* 0x00000000003e782f */ /* 0x000fe400038c0000 */
[----:B------:R-:W-:Y:S01]  /*2b140*/  MOV R14, UR62 ;  /* 0x0000003e000e7c02 */ /* 0x000fe20008000f00 */
[----:B01----:R-:W-:Y:S10]  /*2b150*/  ENDCOLLECTIVE ;  /* 0x000000000000791b */ /* 0x003ff40003800000 */
.L_x_4116:
[----:B------:R-:W-:Y:S05]  /*2b160*/  BSYNC B0 ;  /* 0x0000000000007941 */ /* 0x000fea0003800000 */
.L_x_4115:
[----:B------:R-:W-:Y:S05]  /*2b170*/  BRA `(.L_x_4117) ;  /* 0xffffffd400f87947 */ /* 0x000fea000383ffff */
.L_x_4020:
[----:B0-----:R0:W1:Y:S02]  /*2b180*/  SYNCS.PHASECHK.TRANS64.TRYWAIT P0, [R6+URZ], R5 ;  /* 0x00000005060075a7 */ /* 0x001064000800017f */
[----:B-1----:R-:W-:Y:S05]  /*2b190*/  @!P0 NANOSLEEP.SYNCS 0x989680 ;  /* 0x009896800000895d */ /* 0x002fea0003900000 */
[----:B------:R-:W1:Y:S02]  /*2b1a0*/  @!P0 SYNCS.PHASECHK.TRANS64 P0, [R6+URZ], R5 ;  /* 0x00000005060085a7 */ /* 0x000e64000800007f */
[----:B-1----:R-:W-:Y:S05]  /*2b1b0*/  @!P0 BRA `(.L_x_4020) ;  /* 0xfffffffc00f08947 */ /* 0x002fea000383ffff */
[----:B------:R-:W-:Y:S05]  /*2b1c0*/  BRA `(.L_x_4118) ;  /* 0xffffffd800307947 */ /* 0x000fea000383ffff */
.L_x_4021:
[----:B-1----:R1:W2:Y:S02]  /*2b1d0*/  SYNCS.PHASECHK.TRANS64.TRYWAIT P0, [R7+URZ], R2 ;  /* 0x00000002070075a7 */ /* 0x0022a4000800017f */
[----:B--2---:R-:W-:Y:S05]  /*2b1e0*/  @!P0 NANOSLEEP.SYNCS 0x989680 ;  /* 0x009896800000895d */ /* 0x004fea0003900000 */
[----:B------:R-:W2:Y:S02]  /*2b1f0*/  @!P0 SYNCS.PHASECHK.TRANS64 P0, [R7+URZ], R2 ;  /* 0x00000002070085a7 */ /* 0x000ea4000800007f */
[----:B--2---:R-:W-:Y:S05]  /*2b200*/  @!P0 BRA `(.L_x_4021) ;  /* 0xfffffffc00f08947 */ /* 0x004fea000383ffff */
[----:B------:R-:W-:Y:S05]  /*2b210*/  BRA `(.L_x_4119) ;  /* 0xffffffd800247947 */ /* 0x000fea000383ffff */
.L_x_4023:
[----:B--2---:R2:W3:Y:S02]  /*2b220*/  SYNCS.PHASECHK.TRANS64.TRYWAIT P0, [R4+URZ], R5 ;  /* 0x00000005040075a7 */ /* 0x0044e4000800017f */
[----:B---3--:R-:W-:Y:S05]  /*2b230*/  @!P0 NANOSLEEP.SYNCS 0x989680 ;  /* 0x009896800000895d */ /* 0x008fea0003900000 */
[----:B------:R-:W3:Y:S02]  /*2b240*/  @!P0 SYNCS.PHASECHK.TRANS64 P0, [R4+URZ], R5 ;  /* 0x00000005040085a7 */ /* 0x000ee4000800007f */
[----:B---3--:R-:W-:Y:S05]  /*2b250*/  @!P0 BRA `(.L_x_4023) ;  /* 0xfffffffc00f08947 */ /* 0x008fea000383ffff */
[----:B------:R-:W-:Y:S05]  /*2b260*/  BRA `(.L_x_4120) ;  /* 0xffffffd800287947 */ /* 0x000fea000383ffff */
.L_x_4121:
        /* <DEDUP_REMOVED lines=9> */
.L_x_14850:


//--------------------- .text._ZN7cutlass13device_kernelIN5flash11enable_sm90INS1_16FlashAttnFwdSm90INS1_25CollectiveMainloopFwdSm90ILi2EN4cute5tupleIJNS5_1CILi1EEES8_S8_EEENS6_IJNS7_ILi128EEENS7_ILi96EEENS7_ILi192EEEEEELi192ENS_10bfloat16_tEfNS_4arch4Sm90ELb0ELb1ELb0ELb0ELb0ELb0ELb0ELb1ELb1ELb1ELb1ELb0EEENS1_21CollectiveEpilogueFwdINS6_IJSA_SC_SB_EEES9_SE_SG_Li256ELb0ELb1ELb1ELb0EEENS1_19SingleTileSchedulerILb0ELb1ELb1ELi128EEEEEEEEEvNT_6ParamsE --------------------------
	.section	.text._ZN7cutlass13device_kernelIN5flash11enable_sm90INS1_16FlashAttnFwdSm90INS1_25CollectiveMainloopFwdSm90ILi2EN4cute5tupleIJNS5_1CILi1EEES8_S8_EEENS6_IJNS7_ILi128EEENS7_ILi96EEENS7_ILi192EEEEEELi192ENS_10bfloat16_tEfNS_4arch4Sm90ELb0ELb1ELb0ELb0ELb0ELb0ELb0ELb1ELb1ELb1ELb1ELb0EEENS1_21CollectiveEpilogueFwdINS6_IJSA_SC_SB_EEES9_SE_SG_Li256ELb0ELb1ELb1ELb0EEENS1_19SingleTileSchedulerILb0ELb1ELb1ELi128EEEEEEEEEvNT_6ParamsE,"ax",@progbits
	.align	128
.text._ZN7cutlass13device_kernelIN5flash11enable_sm90INS1_16FlashAttnFwdSm90INS1_25CollectiveMainloopFwdSm90ILi2EN4cute5tupleIJNS5_1CILi1EEES8_S8_EEENS6_IJNS7_ILi128EEENS7_ILi96EEENS7_ILi192EEEEEELi192ENS_10bfloat16_tEfNS_4arch4Sm90ELb0ELb1ELb0ELb0ELb0ELb0ELb0ELb1ELb1ELb1ELb1ELb0EEENS1_21CollectiveEpilogueFwdINS6_IJSA_SC_SB_EEES9_SE_SG_Li256ELb0ELb1ELb1ELb0EEENS1_19SingleTileSchedulerILb0ELb1ELb1ELi128EEEEEEEEEvNT_6ParamsE:
        .type           _ZN7cutlass13device_kernelIN5flash11enable_sm90INS1_16FlashAttnFwdSm90INS1_25CollectiveMainloopFwdSm90ILi2EN4cute5tupleIJNS5_1CILi1EEES8_S8_EEENS6_IJNS7_ILi128EEENS7_ILi96EEENS7_ILi192EEEEEELi192ENS_10bfloat16_tEfNS_4arch4Sm90ELb0ELb1ELb0ELb0ELb0ELb0ELb0ELb1ELb1ELb1ELb1ELb0EEENS1_21CollectiveEpilogueFwdINS6_IJSA_SC_SB_EEES9_SE_SG_Li256ELb0ELb1ELb1ELb0EEENS1_19SingleTileSchedulerILb0ELb1ELb1ELi128EEEEEEEEEvNT_6ParamsE,@function
        .size           _ZN7cutlass13device_kernelIN5flash11enable_sm90INS1_16FlashAttnFwdSm90INS1_25CollectiveMainloopFwdSm90ILi2EN4cute5tupleIJNS5_1CILi1EEES8_S8_EEENS6_IJNS7_ILi128EEENS7_ILi96EEENS7_ILi192EEEEEELi192ENS_10bfloat16_tEfNS_4arch4Sm90ELb0ELb1ELb0ELb0ELb0ELb0ELb0ELb1ELb1ELb1ELb1ELb0EEENS1_21CollectiveEpilogueFwdINS6_IJSA_SC_SB_EEES9_SE_SG_Li256ELb0ELb1ELb1ELb0EEENS1_19SingleTileSchedulerILb0ELb1ELb1ELi128EEEEEEEEEvNT_6ParamsE,(.L_x_14851 - _ZN7cutlass13device_kernelIN5flash11enable_sm90INS1_16FlashAttnFwdSm90INS1_25CollectiveMainloopFwdSm90ILi2EN4cute5tupleIJNS5_1CILi1EEES8_S8_EEENS6_IJNS7_ILi128EEENS7_ILi96EEENS7_ILi192EEEEEELi192ENS_10bfloat16_tEfNS_4arch4Sm90ELb0ELb1ELb0ELb0ELb0ELb0ELb0ELb1ELb1ELb1ELb1ELb0EEENS1_21CollectiveEpilogueFwdINS6_IJSA_SC_SB_EEES9_SE_SG_Li256ELb0ELb1ELb1ELb0EEENS1_19SingleTileSchedulerILb0ELb1ELb1ELi128EEEEEEEEEvNT_6ParamsE)
        .other          _ZN7cutlass13device_kernelIN5flash11enable_sm90INS1_16FlashAttnFwdSm90INS1_25CollectiveMainloopFwdSm90ILi2EN4cute5tupleIJNS5_1CILi1EEES8_S8_EEENS6_IJNS7_ILi128EEENS7_ILi96EEENS7_ILi192EEEEEELi192ENS_10bfloat16_tEfNS_4arch4Sm90ELb0ELb1ELb0ELb0ELb0ELb0ELb0ELb1ELb1ELb1ELb1ELb0EEENS1_21CollectiveEpilogueFwdINS6_IJSA_SC_SB_EEES9_SE_SG_Li256ELb0ELb1ELb1ELb0EEENS1_19SingleTileSchedulerILb0ELb1ELb1ELi128EEEEEEEEEvNT_6ParamsE,@"STO_CUDA_ENTRY STV_DEFAULT"
_ZN7cutlass13device_kernelIN5flash11enable_sm90INS1_16FlashAttnFwdSm90INS1_25CollectiveMainloopFwdSm90ILi2EN4cute5tupleIJNS5_1CILi1EEES8_S8_EEENS6_IJNS7_ILi128EEENS7_ILi96EEENS7_ILi192EEEEEELi192ENS_10bfloat16_tEfNS_4arch4Sm90ELb0ELb1ELb0ELb0ELb0ELb0ELb0ELb1ELb1ELb1ELb1ELb0EEENS1_21CollectiveEpilogueFwdINS6_IJSA_SC_SB_EEES9_SE_SG_Li256ELb0ELb1ELb1ELb0EEENS1_19SingleTileSchedulerILb0ELb1ELb1ELi128EEEEEEEEEvNT_6ParamsE:
        /* <DEDUP_REMOVED lines=18> */
.L_x_4123:
[----:B------:R-:W-:Y:S05]  /*0120*/  BSYNC B0 ;  /* 0x0000000000007941 */ /* 0x000fea0003800000 */
.L_x_4122:
        /* <DEDUP_REMOVED lines=41> */
.L_x_4124:
        /* <DEDUP_REMOVED lines=22> */
.L_x_4125:
        /* <DEDUP_REMOVED lines=18> */
.L_x_4126:
        /* <DEDUP_REMOVED lines=22> */
.L_x_4127:
        /* <DEDUP_REMOVED lines=22> */
.L_x_4128:
        /* <DEDUP_REMOVED lines=9> */
.L_x_4131:
        /* <DEDUP_REMOVED lines=19> */
[----:B0-----:R-:W0:Y:S01]  /*0ac0*/  LDC.64 R2, c[0x0][0x418] ;  /* 0x00010600ff027b82 */ /* 0x001e220000000a00 */
[----:B------:R-:W-:Y:S01]  /*0ad0*/  ULDC UR4, c[0x0][0x448] ;  /* 0x0001120000047ab9 */ /* 0x000fe20000000800 */
[----:B------:R-:W1:Y:S01]  /*0ae0*/  S2R R0, SR_TID.X ;  /* 0x0000000000007919 */ /* 0x000e620000002100 */
[----:B------:R-:W-:-:S03]  /*0af0*/  UISETP.NE.AND UP0, UPT, UR4, 0x1, UPT ;  /* 0x000000010400788c */ /* 0x000fc6000bf05270 */
[----:B------:R-:W-:Y:S02]  /*0b00*/  ULDC.64 UR4, c[0x0][0x9e0] ;  /* 0x0002780000047ab9 */ /* 0x000fe40000000a00 */
[----:B------:R-:W2:Y:S01]  /*0b10*/  LDC R22, c[0x0][0x288] ;  /* 0x0000a200ff167b82 */ /* 0x000ea20000000800 */
[----:B------:R-:W-:-:S05]  /*0b20*/  UISETP.GE.AND UP1, UPT, UR5, 0x1, UPT ;  /* 0x000000010500788c */ /* 0x000fca000bf26270 */
[----:B------:R-:W-:Y:S01]  /*0b30*/  @UP0 ULDC UR9, c[0x0][0x44c] ;  /* 0x0001130000090ab9 */ /* 0x000fe20000000800 */
[----:B------:R-:W-:Y:S01]  /*0b40*/  @UP0 ULDC UR11, c[0x0][0x450] ;  /* 0x00011400000b0ab9 */ /* 0x000fe20000000800 */
[----:B------:R-:W3:Y:S01]  /*0b50*/  LDC R16, c[0x0][0x424] ;  /* 0x00010900ff107b82 */ /* 0x000ee20000000800 */
[----:B------:R-:W-:-:S07]  /*0b60*/  PLOP3.LUT P1, PT, PT, PT, UP1, 0x80, 0x0 ;  /* 0x000000000000781c */ /* 0x000fce0003f2f018 */
[----:B------:R-:W4:Y:S01]  /*0b70*/  LDC R5, c[0x0][0x2f0] ;  /* 0x0000bc00ff057b82 */ /* 0x000f220000000800 */
[----:B0-----:R-:W-:-:S04]  /*0b80*/  ISETP.NE.U32.AND P0, PT, R2, RZ, PT ;  /* 0x000000ff0200720c */ /* 0x001fc80003f05070 */
[----:B------:R-:W-:-:S03]  /*0b90*/  ISETP.NE.AND.EX P0, PT, R3, RZ, PT, P0 ;  /* 0x000000ff0300720c */ /* 0x000fc60003f05300 */
[----:B------:R-:W0:Y:S01]  /*0ba0*/  S2UR UR38, SR_CTAID.X ;  /* 0x00000000002679c3 */ /* 0x000e220000002500 */
[----:B--2---:R-:W-:Y:S01]  /*0bb0*/  IADD3 R3, -R22, 0x1, RZ ;  /* 0x0000000116037810 */ /* 0x004fe20007ffe1ff */
[----:B-1----:R-:W-:Y:S01]  /*0bc0*/  VIADD R120, R0, 0xffffff80 ;  /* 0xffffff8000787836 */ /* 0x002fe20000000000 */
[----:B---3--:R-:W-:-:S05]  /*0bd0*/  SEL R16, R16, 0x1, P0 ;  /* 0x0000000110107807 */ /* 0x008fca0000000000 */
[CC--:B----4-:R-:W-:Y:S02]  /*0be0*/  IMAD R3, R16.reuse, R5.reuse, R3 ;  /* 0x0000000510037224 */ /* 0x0d0fe400078e0203 */
[----:B------:R-:W-:-:S03]  /*0bf0*/  IMAD R18, R16, R5, RZ ;  /* 0x0000000510127224 */ /* 0x000fc600078e02ff */
[----:B------:R-:W-:Y:S01]  /*0c00*/  R2UR UR10, R3 ;  /* 0x00000000030a72ca */ /* 0x000fe200000e0000 */
[----:B0-----:R-:W-:-:S04]  /*0c10*/  USHF.L.U32 UR38, UR38, 0x7, URZ ;  /* 0x0000000726267899 */ /* 0x001fc8000800063f */
[----:B------:R-:W-:Y:S02]  /*0c20*/  @UP0 UIADD3 UR8, UR38, 0x7f, URZ ;  /* 0x0000007f26080890 */ /* 0x000fe4000fffe03f */
[----:B------:R-:W-:Y:S02]  /*0c30*/  UIADD3 UR7, UR38, 0x7f, URZ ;  /* 0x0000007f26077890 */ /* 0x000fe4000fffe03f */
[----:B------:R-:W-:-:S04]  /*0c40*/  UIMAD.WIDE.U32 UR8, UR8, UR9, URZ ;  /* 0x00000009080872a5 */ /* 0x000fc8000f8e003f */
[----:B------:R-:W-:-:S04]  /*0c50*/  @UP0 USHF.R.U32.HI UR7, URZ, UR11, UR9 ;  /* 0x0000000b3f070299 */ /* 0x000fc80008011609 */
[----:B------:R-:W-:-:S04]  /*0c60*/  UIADD3 UR7, UR10, UR7, URZ ;  /* 0x000000070a077290 */ /* 0x000fc8000fffe03f */
[----:B------:R-:W-:-:S06]  /*0c70*/  UIADD3 UR4, UR7, UR4, URZ ;  /* 0x0000000407047290 */ /* 0x000fcc000fffe03f */
[----:B------:R-:W-:Y:S01]  /*0c80*/  IMAD.U32 R0, RZ, RZ, UR4 ;  /* 0x00000004ff007e24 */ /* 0x000fe2000f8e00ff */
[----:B------:R-:W-:Y:S06]  /*0c90*/  @!P1 BRA `(.L_x_4133) ;  /* 0x0000000000409947 */ /* 0x000fec0003800000 */
        /* <DEDUP_REMOVED lines=10> */
.L_x_4134:
[----:B------:R-:W-:-:S11]  /*0d40*/  UISETP.NE.AND UP1, UPT, UR5, 0x1, UPT ;  /* 0x000000010500788c */ /* 0x000fd6000bf25270 */
[----:B------:R-:W-:Y:S02]  /*0d50*/  @UP1 ULDC.64 UR10, c[0x0][0x9e8] ;  /* 0x00027a00000a1ab9 */ /* 0x000fe40000000a00 */
[----:B------:R-:W-:-:S04]  /*0d60*/  UIMAD.WIDE.U32 UR8, UR4, UR10, URZ ;  /* 0x0000000a040872a5 */ /* 0x000fc8000f8e003f */
[----:B------:R-:W-:-:S12]  /*0d70*/  @UP1 USHF.R.U32.HI UR4, URZ, UR11, UR9 ;  /* 0x0000000b3f041299 */ /* 0x000fd80008011609 */
.L_x_4135:
[----:B------:R-:W-:-:S06]  /*0d80*/  UIMAD UR4, UR4, UR5, UR5 ;  /* 0x00000005040472a4 */ /* 0x000fcc000f8e0205 */
[----:B------:R-:W-:-:S07]  /*0d90*/  VIMNMX R0, R0, UR4, PT ;  /* 0x0000000400007c48 */ /* 0x000fce000bfe0100 */
.L_x_4133:
[-C--:B------:R-:W-:Y:S01]  /*0da0*/  IMAD R22, R16, R5.reuse, -R22 ;  /* 0x0000000510167224 */ /* 0x080fe200078e0a16 */
[----:B------:R-:W-:Y:S01]  /*0db0*/  @UP0 ULDC UR8, c[0x0][0x44c] ;  /* 0x0001130000080ab9 */ /* 0x000fe20000000800 */
[----:B------:R-:W-:Y:S01]  /*0dc0*/  VIADD R2, R0, 0x5f ;  /* 0x0000005f00027836 */ /* 0x000fe20000000000 */
[----:B------:R-:W-:Y:S01]  /*0dd0*/  UIMAD.WIDE.U32 UR8, UR38, UR8, URZ ;  /* 0x00000008260872a5 */ /* 0x000fe2000f8e003f */
[----:B------:R-:W-:Y:S01]  /*0de0*/  IMAD R0, R16, R5, 0x5f ;  /* 0x0000005f10007424 */ /* 0x000fe200078e0205 */
[----:B------:R-:W-:Y:S01]  /*0df0*/  R2UR UR7, R22 ;  /* 0x00000000160772ca */ /* 0x000fe200000e0000 */
[----:B------:R-:W-:Y:S01]  /*0e00*/  @UP0 ULDC UR10, c[0x0][0x450] ;  /* 0x00011400000a0ab9 */ /* 0x000fe20000000800 */
[----:B------:R-:W-:Y:S01]  /*0e10*/  IMAD.HI R2, R2, 0x2aaaaaab, RZ ;  /* 0x2aaaaaab02027827 */ /* 0x000fe200078e02ff */
[----:B------:R-:W-:Y:S01]  /*0e20*/  UMOV UR4, UR38 ;  /* 0x0000002600047c82 */ /* 0x000fe20008000000 */
[----:B------:R-:W-:Y:S02]  /*0e30*/  @UP0 USHF.R.U32.HI UR4, URZ, UR10, UR9 ;  /* 0x0000000a3f040299 */ /* 0x000fe40008011609 */
[----:B------:R-:W-:Y:S01]  /*0e40*/  IMAD.HI R0, R0, 0x2aaaaaab, RZ ;  /* 0x2aaaaaab00007827 */ /* 0x000fe200078e02ff */
[----:B------:R-:W-:-:S04]  /*0e50*/  SHF.R.U32.HI R5, RZ, 0x1f, R2 ;  /* 0x0000001fff057819 */ /* 0x000fc80000011602 */
[----:B------:R-:W-:Y:S02]  /*0e60*/  SHF.R.U32.HI R3, RZ, 0x1f, R0 ;  /* 0x0000001fff037819 */ /* 0x000fe40000011600 */
[----:B------:R-:W-:Y:S01]  /*0e70*/  UIADD3 UR4, UR7, UR4, URZ ;  /* 0x0000000407047290 */ /* 0x000fe2000fffe03f */
[----:B------:R-:W-:Y:S02]  /*0e80*/  LEA.HI.SX32 R2, R2, R5, 0x1c ;  /* 0x0000000502027211 */ /* 0x000fe400078fe2ff */
[----:B------:R-:W-:Y:S01]  /*0e90*/  ULDC UR7, c[0x0][0x9dc] ;  /* 0x0002770000077ab9 */ /* 0x000fe20000000800 */
[----:B------:R-:W-:Y:S01]  /*0ea0*/  LEA.HI.SX32 R3, R0, R3, 0x1c ;  /* 0x0000000300037211 */ /* 0x000fe200078fe2ff */
[----:B------:R-:W-:-:S03]  /*0eb0*/  UIADD3 UR7, UR4, -UR7, URZ ;  /* 0x8000000704077290 */ /* 0x000fc6000fffe03f */
[----:B------:R-:W-:Y:S01]  /*0ec0*/  VIMNMX R23, R3, R2, PT ;  /* 0x0000000203177248 */ /* 0x000fe20003fe0100 */
[----:B------:R-:W-:Y:S08]  /*0ed0*/  @!P1 BRA `(.L_x_4136) ;  /* 0x0000000000449947 */ /* 0x000ff00003800000 */
        /* <DEDUP_REMOVED lines=10> */
.L_x_4137:
[----:B------:R-:W-:-:S11]  /*0f80*/  UISETP.NE.AND UP0, UPT, UR5, 0x1, UPT ;  /* 0x000000010500788c */ /* 0x000fd6000bf05270 */
[----:B------:R-:W-:Y:S02]  /*0f90*/  @UP0 ULDC.64 UR10, c[0x0][0x9e8] ;  /* 0x00027a00000a0ab9 */ /* 0x000fe40000000a00 */
[----:B------:R-:W-:-:S04]  /*0fa0*/  UIMAD.WIDE.U32 UR8, UR4, UR10, URZ ;  /* 0x0000000a040872a5 */ /* 0x000fc8000f8e003f */
[----:B------:R-:W-:-:S12]  /*0fb0*/  @UP0 USHF.R.U32.HI UR4, URZ, UR11, UR9 ;  /* 0x0000000b3f040299 */ /* 0x000fd80008011609 */
.L_x_4138:
[----:B------:R-:W-:-:S04]  /*0fc0*/  UIMAD UR4, UR4, UR5, URZ ;  /* 0x00000005040472a4 */ /* 0x000fc8000f8e023f */
[----:B------:R-:W-:-:S04]  /*0fd0*/  UISETP.LT.AND UP0, UPT, UR7, UR4, UPT ;  /* 0x000000040700728c */ /* 0x000fc8000bf01270 */
[----:B------:R-:W-:-:S12]  /*0fe0*/  USEL UR7, UR7, UR4, !UP0 ;  /* 0x0000000407077287 */ /* 0x000fd8000c000000 */
.L_x_4136:
[----:B------:R-:W-:Y:S02]  /*0ff0*/  UIMAD.WIDE UR4, UR7, 0x2aaaaaab, URZ ;  /* 0x2aaaaaab070478a5 */ /* 0x000fe4000f8e023f */
[----:B------:R-:W-:Y:S02]  /*1000*/  USHF.R.U32.HI UR11, URZ, 0x10, UR6 ;  /* 0x000000103f0b7899 */ /* 0x000fe40008011606 */
[----:B------:R-:W-:Y:S02]  /*1010*/  USHF.R.U32.HI UR4, URZ, 0x1f, UR5 ;  /* 0x0000001f3f047899 */ /* 0x000fe40008011605 */
[----:B------:R-:W-:Y:S02]  /*1020*/  ULOP3.LUT UR7, UR6, 0xffff, URZ, 0xc0, !UPT ;  /* 0x0000ffff06077892 */ /* 0x000fe4000f8ec03f */
[----:B------:R-:W-:-:S04]  /*1030*/  ULEA.HI.SX32 UR4, UR5, UR4, 0x1c ;  /* 0x0000000405047291 */ /* 0x000fc8000f8fe23f */
[----:B------:R-:W-:-:S04]  /*1040*/  UISETP.LT.AND UP0, UPT, URZ, UR4, UPT ;  /* 0x000000043f00728c */ /* 0x000fc8000bf01270 */
[----:B------:R-:W-:Y:S02]  /*1050*/  USEL UR10, URZ, UR4, !UP0 ;  /* 0x000000043f0a7287 */ /* 0x000fe4000c000000 */
[----:B------:R-:W-:Y:S01]  /*1060*/  UISETP.NE.AND UP0, UPT, UR11, URZ, UPT ;  /* 0x0000003f0b00728c */ /* 0x000fe2000bf05270 */
[----:B------:R-:W-:-:S03]  /*1070*/  UMOV UR4, URZ ;  /* 0x0000003f00047c82 */ /* 0x000fc60008000000 */
[----:B------:R-:W-:-:S07]  /*1080*/  ISETP.GT.AND P0, PT, R23, UR10, PT ;  /* 0x0000000a17007c0c */ /* 0x000fce000bf04270 */
[----:B------:R-:W-:-:S06]  /*1090*/  @!UP0 ULDC UR11, c[0x0][0x9f0] ;  /* 0x00027c00000b8ab9 */ /* 0x000fcc0000000800 */
[----:B------:R-:W-:Y:S05]  /*10a0*/  @!P0 BRA `(.L_x_4139) ;  /* 0x00000000008c8947 */ /* 0x000fea0003800000 */
[----:B------:R-:W-:Y:S01]  /*10b0*/  IMAD.U32 R4, RZ, RZ, UR11 ;  /* 0x0000000bff047e24 */ /* 0x000fe2000f8e00ff */
[----:B------:R-:W-:-:S04]  /*10c0*/  UMOV UR4, URZ ;  /* 0x0000003f00047c82 */ /* 0x000fc80008000000 */
[----:B------:R-:W-:-:S04]  /*10d0*/  IABS R0, R4 ;  /* 0x0000000400007213 */ /* 0x000fc80000000000 */
[----:B------:R-:W-:Y:S02]  /*10e0*/  R2UR UR12, R0 ;  /* 0x00000000000c72ca */ /* 0x000fe400000e0000 */
[----:B------:R-:W-:Y:S02]  /*10f0*/  IADD3 R0, R4, -0x1, R23 ;  /* 0xffffffff04007810 */ /* 0x000fe40007ffe017 */
[----:B------:R-:W-:Y:S02]  /*1100*/  IABS R4, R4 ;  /* 0x0000000400047213 */ /* 0x000fe40000000000 */
[----:B------:R-:W-:-:S03]  /*1110*/  R2UR UR6, R0 ;  /* 0x00000000000672ca */ /* 0x000fc600000e0000 */
[----:B------:R-:W-:-:S04]  /*1120*/  IMAD.MOV R4, RZ, RZ, -R4 ;  /* 0x000000ffff047224 */ /* 0x000fc800078e0a04 */
[----:B------:R-:W0:Y:S06]  /*1130*/  I2F.RP R2, UR12 ;  /* 0x0000000c00027d06 */ /* 0x000e2c0008209400 */
[----:B------:R-:W-:-:S06]  /*1140*/  UIADD3 UR6, -UR10, UR6, URZ ;  /* 0x000000060a067290 */ /* 0x000fcc000fffe13f */
[----:B------:R-:W-:Y:S01]  /*1150*/  IMAD.U32 R0, RZ, RZ, UR6 ;  /* 0x00000006ff007e24 */ /* 0x000fe2000f8e00ff */
[----:B------:R-:W-:Y:S01]  /*1160*/  ULOP3.LUT UR6, UR6, UR11, URZ, 0x3c, !UPT ;  /* 0x0000000b06067292 */ /* 0x000fe2000f8e3c3f */
[----:B0-----:R-:W0:Y:S03]  /*1170*/  MUFU.RCP R2, R2 ;  /* 0x0000000200027308 */ /* 0x001e260000001000 */
[----:B------:R-:W-:-:S04]  /*1180*/  IABS R0, R0 ;  /* 0x0000000000007213 */ /* 0x000fc80000000000 */
[----:B------:R-:W-:Y:S01]  /*1190*/  R2UR UR9, R0 ;  /* 0x00000000000972ca */ /* 0x000fe200000e0000 */
[----:B------:R-:W-:Y:S02]  /*11a0*/  IMAD.MOV.U32 R0, RZ, RZ, R4 ;  /* 0x000000ffff007224 */ /* 0x000fe400078e0004 */
[----:B0-----:R-:W-:-:S06]  /*11b0*/  VIADD R3, R2, 0xffffffe ;  /* 0x0ffffffe02037836 */ /* 0x001fcc0000000000 */
        /* <DEDUP_REMOVED lines=18> */
.L_x_4139:
[----:B------:R-:W-:Y:S02]  /*12e0*/  UIMAD UR5, UR7, UR4, UR10 ;  /* 0x00000004070572a4 */ /* 0x000fe4000f8e020a */
[----:B------:R-:W-:Y:S01]  /*12f0*/  IMAD.U32 R0, RZ, RZ, UR4 ;  /* 0x00000004ff007e24 */ /* 0x000fe2000f8e00ff */
[----:B------:R-:W-:Y:S02]  /*1300*/  PLOP3.LUT P0, PT, PT, PT, PT, 0x80, 0x0 ;  /* 0x000000000000781c */ /* 0x000fe40003f0f070 */
[----:B------:R-:W-:Y:S02]  /*1310*/  CS2R R2, SRZ ;  /* 0x0000000000027805 */ /* 0x000fe4000001ff00 */
[----:B------:R-:W-:Y:S02]  /*1320*/  CS2R R118, SRZ ;  /* 0x0000000000767805 */ /* 0x000fe4000001ff00 */
[----:B------:R-:W-:Y:S02]  /*1330*/  CS2R R116, SRZ ;  /* 0x0000000000747805 */ /* 0x000fe4000001ff00 */
[----:B------:R-:W-:Y:S01]  /*1340*/  VIADDMNMX R23, R0, UR5, R23, PT ;  /* 0x0000000500177c46 */ /* 0x000fe2000b800117 */
[----:B------:R-:W-:Y:S01]  /*1350*/  IMAD.U32 R17, RZ, RZ, UR5 ;  /* 0x00000005ff117e24 */ /* 0x000fe2000f8e00ff */
[----:B------:R-:W-:-:S02]  /*1360*/  CS2R R114, SRZ ;  /* 0x0000000000727805 */ /* 0x000fc4000001ff00 */
[----:B------:R-:W-:Y:S02]  /*1370*/  CS2R R112, SRZ ;  /* 0x0000000000707805 */ /* 0x000fe4000001ff00 */
[----:B------:R-:W-:Y:S02]  /*1380*/  ISETP.GT.AND P1, PT, R23, UR5, PT ;  /* 0x0000000517007c0c */ /* 0x000fe4000bf24270 */
        /* <DEDUP_REMOVED lines=52> */
[----:B------:R-:W-:-:S04]  /*16d0*/  UIADD3 UR6, UR57, 0x12400, URZ ;  /* 0x0001240039067890 */ /* 0x000fc8000fffe03f */
        /* <DEDUP_REMOVED lines=26> */
.L_x_4141:
[----:B------:R-:W-:-:S04]  /*1880*/  SHF.L.U32 R0, RZ, 0x1f, RZ ;  /* 0x0000001fff007819 */ /* 0x000fc800000006ff */
[----:B------:R-:W0:Y:S02]  /*1890*/  SYNCS.PHASECHK.TRANS64.TRYWAIT P0, [UR57+0x30800], R0 ;  /* 0x03080000ff0075a7 */ /* 0x000e240008000179 */
[----:B0-----:R-:W-:Y:S05]  /*18a0*/  @!P0 BRA `(.L_x_4142) ;  /* 0x0000012400808947 */ /* 0x001fea0003800000 */
.L_x_4309:
[----:B------:R-:W2:Y:S02]  /*18b0*/  LDL R2, [R1+0x8] ;  /* 0x0000080001027983 */ /* 0x000ea40000100800 */
[----:B--2---:R-:W-:-:S13]  /*18c0*/  R2UR UR4, R2 ;  /* 0x00000000020472ca */ /* 0x004fda00000e0000 */
[----:B------:R-:W-:-:S06]  /*18d0*/  ULOP3.LUT UR4, UR4, 0x1, URZ, 0xfc, !UPT ;  /* 0x0000000104047892 */ /* 0x000fcc000f8efc3f */
[----:B------:R-:W-:-:S05]  /*18e0*/  IMAD.U32 R2, RZ, RZ, UR4 ;  /* 0x00000004ff027e24 */ /* 0x000fca000f8e00ff */
[----:B------:R-:W-:-:S13]  /*18f0*/  ISETP.NE.AND P0, PT, R2, 0x3, PT ;  /* 0x000000030200780c */ /* 0x000fda0003f05270 */
[----:B------:R-:W-:Y:S05]  /*1900*/  @!P0 BRA `(.L_x_4143) ;  /* 0x0000000000048947 */ /* 0x000fea0003800000 */
[----:B------:R-:W-:Y:S01]  /*1910*/  BPT.TRAP 0x1 ;  /* 0x000000040000795c */ /* 0x000fe20000300000 */
.L_x_4143:
[----:B------:R1:W2:Y:S01]  /*1920*/  SYNCS.PHASECHK.TRANS64.TRYWAIT P2, [UR57+0x30830], R0 ;  /* 0x03083000ff0075a7 */ /* 0x0002a20008040179 */
[----:B------:R-:W-:Y:S05]  /*1930*/  @!P0 BRA `(.L_x_4144) ;  /* 0x0000000000048947 */ /* 0x000fea0003800000 */
[----:B------:R-:W-:Y:S01]  /*1940*/  BPT.TRAP 0x1 ;  /* 0x000000040000795c */ /* 0x000fe20000300000 */
.L_x_4144:
[----:B------:R-:W3:Y:S01]  /*1950*/  S2R R2, SR_TID.X ;  /* 0x0000000000027919 */ /* 0x000ee20000002100 */
[----:B------:R-:W-:-:S05]  /*1960*/  IMAD.U32 R6, RZ, RZ, UR36 ;  /* 0x00000024ff067e24 */ /* 0x000fca000f8e00ff */
[----:B------:R-:W-:Y:S02]  /*1970*/  LOP3.LUT R6, R6, 0x10000, RZ, 0xfc, !PT ;  /* 0x0001000006067812 */ /* 0x000fe400078efcff */
[----:B---3--:R-:W-:-:S04]  /*1980*/  LOP3.LUT R2, R2, 0x7f, RZ, 0xc0, !PT ;  /* 0x0000007f02027812 */ /* 0x008fc800078ec0ff */
[----:B------:R-:W-:Y:S01]  /*1990*/  ISETP.NE.AND P1, PT, R2, RZ, PT ;  /* 0x000000ff0200720c */ /* 0x000fe20003f25270 */
[----:B--2---:R-:W-:-:S12]  /*19a0*/  @P2 BRA `(.L_x_4145) ;  /* 0x0000000000082947 */ /* 0x004fd80003800000 */
[----:B------:R-:W2:Y:S02]  /*19b0*/  SYNCS.PHASECHK.TRANS64.TRYWAIT P2, [UR57+0x30830], R0 ;  /* 0x03083000ff0075a7 */ /* 0x000ea40008040179 */
[----:B--2---:R-:W-:Y:S05]  /*19c0*/  @!P2 BRA `(.L_x_4146) ;  /* 0x000001240050a947 */ /* 0x004fea0003800000 */
.L_x_4145:
[----:B------:R-:W-:Y:S05]  /*19d0*/  WARPSYNC.ALL ;  /* 0x0000000000007948 */ /* 0x000fea0003800000 */
[----:B------:R-:W-:Y:S01]  /*19e0*/  IMAD.MOV.U32 R7, RZ, RZ, 0x40000040 ;  /* 0x40000040ff077424 */ /* 0x000fe200078e00ff */
[----:B------:R-:W-:Y:S01]  /*19f0*/  UIADD3 UR4, UR57, 0x1e400, URZ ;  /* 0x0001e40039047890 */ /* 0x000fe2000fffe03f */
[----:B------:R-:W-:Y:S01]  /*1a00*/  R2UR UR8, R6 ;  /* 0x00000000060872ca */ /* 0x000fe200000e0000 */
[----:B------:R-:W-:Y:S02]  /*1a10*/  WARPGROUP.ARRIVE ;  /* 0x00000000000079c5 */ /* 0x000fe40000000000 */
[----:B------:R-:W-:Y:S01]  /*1a20*/  R2UR UR9, R7 ;  /* 0x00000000070972ca */ /* 0x000fe200000e0000 */
[----:B------:R-:W-:Y:S01]  /*1a30*/  USHF.R.U32.HI UR4, URZ, 0x4, UR4 ;  /* 0x000000043f047899 */ /* 0x000fe20008011604 */
[----:B0-----:R-:W-:Y:S01]  /*1a40*/  LOP3.LUT R3, R72, 0xffffff80, RZ, 0xc0, !PT ;  /* 0xffffff8048037812 */ /* 0x001fe200078ec0ff */
[----:B------:R-:W-:Y:S01]  /*1a50*/  UMOV UR11, 0x40000040 ;  /* 0x40000040000b7882 */ /* 0x000fe20000000000 */
[----:B------:R-:W-:Y:S01]  /*1a60*/  UMOV UR7, 0x40000040 ;  /* 0x4000004000077882 */ /* 0x000fe20000000000 */
[----:B------:R-:W-:Y:S01]  /*1a70*/  ULOP3.LUT UR4, UR4, 0x3fff, URZ, 0xc0, !UPT ;  /* 0x00003fff04047892 */ /* 0x000fe2000f8ec03f */
[----:B------:R-:W-:Y:S01]  /*1a80*/  LEA.HI R73, R73, R120, RZ, 0x2 ;  /* 0x0000007849497211 */ /* 0x000fe200078f10ff */
[----:B------:R-:W-:Y:S01]  /*1a90*/  UMOV UR13, 0x40000040 ;  /* 0x40000040000d7882 */ /* 0x000fe20000000000 */
[----:B------:R-:W-:Y:S01]  /*1aa0*/  UMOV UR15, 0x40000040 ;  /* 0x40000040000f7882 */ /* 0x000fe20000000000 */
[----:B------:R-:W-:Y:S01]  /*1ab0*/  ULOP3.LUT UR59, UR4, 0x10000, URZ, 0xfc, !UPT ;  /* 0x00010000043b7892 */ /* 0x000fe2000f8efc3f */
[----:B------:R-:W-:Y:S01]  /*1ac0*/  IMAD.IADD R3, R120, 0x1, -R3 ;  /* 0x0000000178037824 */ /* 0x000fe200078e0a03 */
[----:B------:R-:W-:Y:S01]  /*1ad0*/  UMOV UR17, 0x40000040 ;  /* 0x4000004000117882 */ /* 0x000fe20000000000 */
[----:B------:R-:W-:Y:S01]  /*1ae0*/  UMOV UR19, 0x40000040 ;  /* 0x4000004000137882 */ /* 0x000fe20000000000 */
[----:B------:R-:W-:Y:S01]  /*1af0*/  UIADD3 UR6, UR59, 0x2, URZ ;  /* 0x000000023b067890 */ /* 0x000fe2000fffe03f */
[----:B------:R-:W-:Y:S01]  /*1b00*/  LOP3.LUT R73, R73, 0xfffffffc, RZ, 0xc0, !PT ;  /* 0xfffffffc49497812 */ /* 0x000fe200078ec0ff */
[----:B------:R-:W-:Y:S01]  /*1b10*/  UIADD3 UR14, UR59, 0x4, URZ ;  /* 0x000000043b0e7890 */ /* 0x000fe2000fffe03f */
[----:B-1----:R-:W-:Y:S01]  /*1b20*/  SHF.R.S32.HI R0, RZ, 0x1f, R3 ;  /* 0x0000001fff007819 */ /* 0x002fe20000011403 */
[----:B------:R-:W-:Y:S01]  /*1b30*/  UMOV UR10, UR59 ;  /* 0x0000003b000a7c82 */ /* 0x000fe20008000000 */
[----:B------:R-:W-:Y:S01]  /*1b40*/  UIADD3 UR18, UR59, 0x6, URZ ;  /* 0x000000063b127890 */ /* 0x000fe2000fffe03f */
[----:B------:R-:W-:Y:S01]  /*1b50*/  HGMMA.64x96x16.F32.BF16 R24, gdesc[UR8], RZ, !UPT, gsb0 ;  /* 0x01600000081879f0 */ /* 0x000fe2000c0018ff */
[----:B------:R-:W-:Y:S01]  /*1b60*/  R2UR UR10, R6 ;  /* 0x00000000060a72ca */ /* 0x000fe200000e0000 */
[----:B------:R-:W-:Y:S01]  /*1b70*/  UMOV UR9, 0x40000040 ;  /* 0x4000004000097882 */ /* 0x000fe20000000000 */
[----:B------:R-:W-:Y:S01]  /*1b80*/  UIADD3 UR22, UR59, 0x300, URZ ;  /* 0x000003003b167890 */ /* 0x000fe2000fffe03f */
[CC--:B------:R-:W-:Y:S01]  /*1b90*/  LEA.HI R2, R0.reuse, R3.reuse, RZ, 0x2 ;  /* 0x0000000300027211 */ /* 0x0c0fe200078f10ff */
[----:B------:R-:W-:Y:S01]  /*1ba0*/  UMOV UR5, UR9 ;  /* 0x0000000900057c82 */ /* 0x000fe20008000000 */
[----:B------:R-:W-:Y:S01]  /*1bb0*/  UMOV UR21, 0x40000040 ;  /* 0x4000004000157882 */ /* 0x000fe20000000000 */
[----:B------:R-:W-:Y:S01]  /*1bc0*/  UMOV UR23, 0x40000040 ;  /* 0x4000004000177882 */ /* 0x000fe20000000000 */
[----:B------:R-:W-:Y:S01]  /*1bd0*/  UIADD3 UR26, UR59, 0x302, URZ ;  /* 0x000003023b1a7890 */ /* 0x000fe2000fffe03f */
[----:B------:R-:W-:Y:S01]  /*1be0*/  LEA.HI R4, R0, R3, RZ, 0x5 ;  /* 0x0000000300047211 */ /* 0x000fe200078f28ff */
[----:B------:R-:W-:Y:S01]  /*1bf0*/  UMOV UR25, 0x40000040 ;  /* 0x4000004000197882 */ /* 0x000fe20000000000 */
[----:B------:R-:W-:Y:S01]  /*1c00*/  UMOV UR27, 0x40000040 ;  /* 0x40000040001b7882 */ /* 0x000fe20000000000 */
[----:B------:R-:W-:Y:S01]  /*1c10*/  UIADD3 UR30, UR59, 0x304, URZ ;  /* 0x000003043b1e7890 */ /* 0x000fe2000fffe03f */
[--C-:B------:R-:W-:Y:S01]  /*1c20*/  SHF.R.S32.HI R0, RZ, 0x2, R2.reuse ;  /* 0x00000002ff007819 */ /* 0x100fe20000011402 */
[----:B------:R-:W-:Y:S01]  /*1c30*/  UIADD3 UR8, UR10, 0x2, URZ ;  /* 0x000000020a087890 */ /* 0x000fe2000fffe03f */
[----:B------:R-:W-:Y:S01]  /*1c40*/  SHF.R.S32.HI R5, RZ, 0x1f, R2 ;  /* 0x0000001fff057819 */ /* 0x000fe20000011402 */
[----:B------:R-:W-:Y:S01]  /*1c50*/  UIADD3 UR12, UR10, 0x4, URZ ;  /* 0x000000040a0c7890 */ /* 0x000fe2000fffe03f */
[----:B------:R-:W-:Y:S01]  /*1c60*/  LEA.HI R8, R74, R74, RZ, 0x1 ;  /* 0x0000004a4a087211 */ /* 0x000fe200078f08ff */
[----:B------:R-:W-:Y:S01]  /*1c70*/  UIADD3 UR16, UR10, 0x6, URZ ;  /* 0x000000060a107890 */ /* 0x000fe2000fffe03f */
[----:B------:R-:W-:Y:S01]  /*1c80*/  IMAD.IADD R73, R120, 0x1, -R73 ;  /* 0x0000000178497824 */ /* 0x000fe200078e0a49 */
[----:B------:R-:W-:Y:S01]  /*1c90*/  UIADD3 UR20, UR10, 0x400, URZ ;  /* 0x000004000a147890 */ /* 0x000fe2000fffe03f */
[----:B------:R-:W-:Y:S01]  /*1ca0*/  SHF.R.S32.HI R4, RZ, 0x5, R4 ;  /* 0x00000005ff047819 */ /* 0x000fe20000011404 */
[----:B------:R-:W-:Y:S01]  /*1cb0*/  UMOV UR4, UR8 ;  /* 0x0000000800047c82 */ /* 0x000fe20008000000 */
[----:B------:R-:W-:Y:S01]  /*1cc0*/  UIADD3 UR24, UR10, 0x402, URZ ;  /* 0x000004020a187890 */ /* 0x000fe2000fffe03f */
[-C--:B------:R-:W-:Y:S01]  /*1cd0*/  LEA.HI R5, R5, R0.reuse, RZ, 0x3 ;  /* 0x0000000005057211 */ /* 0x080fe200078f18ff */
[----:B------:R-:W-:Y:S01]  /*1ce0*/  UIADD3 UR28, UR10, 0x404, URZ ;  /* 0x000004040a1c7890 */ /* 0x000fe2000fffe03f */
[----:B------:R-:W-:Y:S01]  /*1cf0*/  LOP3.LUT R9, R8, 0x3fffffe, RZ, 0xc0, !PT ;  /* 0x03fffffe08097812 */ /* 0x000fe200078ec0ff */
[----:B------:R-:W-:Y:S01]  /*1d00*/  UMOV UR29, 0x40000040 ;  /* 0x40000040001d7882 */ /* 0x000fe20000000000 */
[----:B------:R-:W-:Y:S01]  /*1d10*/  UMOV UR31, 0x40000040 ;  /* 0x40000040001f7882 */ /* 0x000fe20000000000 */
[----:B------:R-:W-:Y:S01]  /*1d20*/  UIADD3 UR32, UR10, 0x406, URZ ;  /* 0x000004060a207890 */ /* 0x000fe2000fffe03f */
[----:B------:R-:W-:Y:S01]  /*1d30*/  LEA R8, R4, UR38, 0x4 ;  /* 0x0000002604087c11 */ /* 0x000fe2000f8e20ff */
[----:B------:R-:W-:Y:S01]  /*1d40*/  UIADD3 UR34, UR59, 0x306, URZ ;  /* 0x000003063b227890 */ /* 0x000fe2000fffe03f */
[----:B------:R-:W-:Y:S01]  /*1d50*/  LOP3.LUT R5, R5, 0xfffffff8, RZ, 0xc0, !PT ;  /* 0xfffffff805057812 */ /* 0x000fe200078ec0ff */
[----:B------:R-:W-:Y:S01]  /*1d60*/  UMOV UR33, 0x40000040 ;  /* 0x4000004000217882 */ /* 0x000fe20000000000 */
[----:B------:R-:W-:Y:S01]  /*1d70*/  UMOV UR35, 0x40000040 ;  /* 0x4000004000237882 */ /* 0x000fe20000000000 */
[----:B------:R-:W-:Y:S01]  /*1d80*/  UIADD3 UR36, UR10, 0x800, URZ ;  /* 0x000008000a247890 */ /* 0x000fe2000fffe03f */
[C---:B------:R-:W-:Y:S01]  /*1d90*/  LEA.HI R4, R73.reuse, R73, RZ, 0x1 ;  /* 0x0000004949047211 */ /* 0x040fe200078f08ff */
[----:B------:R-:W-:Y:S01]  /*1da0*/  UMOV UR37, 0x40000040 ;  /* 0x4000004000257882 */ /* 0x000fe20000000000 */
[----:B------:R-:W-:Y:S01]  /*1db0*/  UIADD3 UR40, UR10, 0x802, URZ ;  /* 0x000008020a287890 */ /* 0x000fe2000fffe03f */
[----:B------:R-:W-:Y:S01]  /*1dc0*/  IADD3 R8, R8, R0, -R5 ;  /* 0x0000000008087210 */ /* 0x000fe20007ffe805 */
[----:B------:R-:W-:Y:S01]  /*1dd0*/  UMOV UR41, 0x40000040 ;  /* 0x4000004000297882 */ /* 0x000fe20000000000 */
[----:B------:R-:W-:Y:S01]  /*1de0*/  UIADD3 UR44, UR10, 0x804, URZ ;  /* 0x000008040a2c7890 */ /* 0x000fe2000fffe03f */
[----:B------:R-:W-:Y:S01]  /*1df0*/  LOP3.LUT R4, R4, 0x1ffffffe, RZ, 0xc0, !PT ;  /* 0x1ffffffe04047812 */ /* 0x000fe200078ec0ff */
[----:B------:R-:W-:Y:S01]  /*1e00*/  UMOV UR45, 0x40000040 ;  /* 0x40000040002d7882 */ /* 0x000fe20000000000 */
[----:B------:R-:W-:Y:S01]  /*1e10*/  UIADD3 UR48, UR10, 0x806, URZ ;  /* 0x000008060a307890 */ /* 0x000fe2000fffe03f */
[----:B------:R-:W-:Y:S01]  /*1e20*/  IMAD.IADD R9, R74, 0x1, -R9 ;  /* 0x000000014a097824 */ /* 0x000fe200078e0a09 */
[----:B------:R-:W-:Y:S01]  /*1e30*/  UMOV UR49, 0x40000040 ;  /* 0x4000004000317882 */ /* 0x000fe20000000000 */
[----:B------:R-:W-:Y:S01]  /*1e40*/  IMAD.IADD R4, R73, 0x1, -R4 ;  /* 0x0000000149047824 */ /* 0x000fe200078e0a04 */
[----:B------:R-:W-:Y:S01]  /*1e50*/  LOP3.LUT R2, R2, 0x7ffffffc, RZ, 0xc0, !PT ;  /* 0x7ffffffc02027812 */ /* 0x000fe200078ec0ff */
[----:B------:R-:W-:Y:S01]  /*1e60*/  IMAD R9, R9, 0x40, R8 ;  /* 0x0000004009097824 */ /* 0x000fe200078e0208 */
[----:B------:R-:W-:Y:S01]  /*1e70*/  ULDC UR10, c[0x0][0x288] ;  /* 0x0000a200000a7ab9 */ /* 0x000fe20000000800 */
[----:B------:R-:W-:-:S02]  /*1e80*/  IMAD.U32 R0, RZ, RZ, UR57 ;  /* 0x00000039ff007e24 */ /* 0x000fc4000f8e00ff */
[----:B------:R-:W-:Y:S02]  /*1e90*/  IMAD R10, R4, 0x8, R9 ;  /* 0x00000008040a7824 */ /* 0x000fe400078e0209 */
[----:B------:R-:W-:Y:S02]  /*1ea0*/  @!P1 VIADD R0, R0, 0x30840 ;  /* 0x0003084000009836 */ /* 0x000fe40000000000 */
[----:B------:R-:W-:Y:S02]  /*1eb0*/  IMAD.MOV.U32 R4, RZ, RZ, R10 ;  /* 0x000000ffff047224 */ /* 0x000fe400078e000a */
[----:B------:R-:W-:Y:S01]  /*1ec0*/  IMAD.MOV.U32 R8, RZ, RZ, -0x60 ;  /* 0xffffffa0ff087424 */ /* 0x000fe200078e00ff */
[----:B------:R-:W-:Y:S01]  /*1ed0*/  @!P1 PRMT R0, RZ, 0x654, R0 ;  /* 0x00000654ff009816 */ /* 0x000fe20000000000 */
[----:B------:R-:W-:Y:S02]  /*1ee0*/  IMAD.IADD R11, R3, 0x1, -R2 ;  /* 0x00000001030b7824 */ /* 0x000fe400078e0a02 */
[----:B------:R-:W-:-:S04]  /*1ef0*/  IMAD R2, R23, R8, 0x61 ;  /* 0x0000006117027424 */ /* 0x000fc800078e0208 */
[----:B------:R-:W-:Y:S02]  /*1f00*/  IMAD R3, R11, -0x2, R2 ;  /* 0xfffffffe0b037824 */ /* 0x000fe400078e0202 */
[----:B------:R-:W-:Y:S02]  /*1f10*/  VIADD R13, R2, 0xffffffff ;  /* 0xffffffff020d7836 */ /* 0x000fe40000000000 */
[----:B------:R-:W-:Y:S01]  /*1f20*/  VIADD R14, R3, 0xffffffff ;  /* 0xffffffff030e7836 */ /* 0x000fe20000000000 */
[----:B------:R-:W-:Y:S02]  /*1f30*/  WARPGROUP.DEPBAR.LE gsb0, 0x0 ;  /* 0x00008000000079c5 */ /* 0x000fe40000010000 */
[----:B------:R-:W-:-:S06]  /*1f40*/  WARPGROUP.ARRIVE ;  /* 0x00000000000079c5 */ /* 0x000fcc0000000000 */
[----:B------:R-:W-:Y:S01]  /*1f50*/  HGMMA.64x96x16.F32.BF16 R24, gdesc[UR4], R24, gsb0 ;  /* 0x01600000041879f0 */ /* 0x000fe20008001818 */
[----:B------:R-:W-:Y:S01]  /*1f60*/  UIADD3 UR6, UR59, 0x600, URZ ;  /* 0x000006003b067890 */ /* 0x000fe2000fffe03f */
[----:B------:R-:W-:Y:S01]  /*1f70*/  UMOV UR4, UR36 ;  /* 0x0000002400047c82 */ /* 0x000fe20008000000 */
[----:B------:R-:W-:Y:S01]  /*1f80*/  UMOV UR5, UR37 ;  /* 0x0000002500057c82 */ /* 0x000fe20008000000 */
[----:B------:R-:W-:Y:S01]  /*1f90*/  UMOV UR7, 0x40000040 ;  /* 0x4000004000077882 */ /* 0x000fe20000000000 */
[----:B------:R-:W-:Y:S02]  /*1fa0*/  WARPGROUP.DEPBAR.LE gsb0, 0x0 ;  /* 0x00008000000079c5 */ /* 0x000fe40000010000 */
[----:B------:R-:W-:-:S06]  /*1fb0*/  WARPGROUP.ARRIVE ;  /* 0x00000000000079c5 */ /* 0x000fcc0000000000 */
[----:B------:R-:W-:Y:S03]  /*1fc0*/  HGMMA.64x96x16.F32.BF16 R24, gdesc[UR12], R24, gsb0 ;  /* 0x016000000c1879f0 */ /* 0x000fe60008001818 */
        /* <DEDUP_REMOVED lines=39> */
[----:B------:R-:W-:Y:S01]  /*2240*/  ULDC UR4, c[0x0][0x448] ;  /* 0x0001120000047ab9 */ /* 0x000fe20000000800 */
[----:B------:R-:W-:Y:S01]  /*2250*/  ULDC UR6, c[0x0][0x9dc] ;  /* 0x0002770000067ab9 */ /* 0x000fe20000000800 */
[----:B------:R-:W-:Y:S02]  /*2260*/  UISETP.NE.AND UP0, UPT, UR4, 0x1, UPT ;  /* 0x000000010400788c */ /* 0x000fe4000bf05270 */
[----:B------:R-:W-:-:S04]  /*2270*/  ULOP3.LUT UR39, URZ, UR6, URZ, 0x33, !UPT ;  /* 0x000000063f277292 */ /* 0x000fc8000f8e333f */
[----:B------:R-:W-:Y:S02]  /*2280*/  PLOP3.LUT P2, PT, PT, PT, UP0, 0x80, 0x0 ;  /* 0x000000000000781c */ /* 0x000fe40003f4f008 */
[----:B------:R-:W-:Y:S01]  /*2290*/  PLOP3.LUT P3, PT, PT, PT, UP0, 0x80, 0x0 ;  /* 0x000000000000781c */ /* 0x000fe20003f6f008 */
[----:B------:R-:W-:Y:S02]  /*22a0*/  IMAD.U32 R12, RZ, RZ, UR39 ;  /* 0x00000027ff0c7e24 */ /* 0x000fe4000f8e00ff */
[----:B------:R-:W-:-:S08]  /*22b0*/  @UP0 ULDC UR4, c[0x0][0x44c] ;  /* 0x0001130000040ab9 */ /* 0x000fd00000000800 */
[----:B------:R-:W-:Y:S01]  /*22c0*/  @P2 IMAD.HI.U32 R5, R10, UR4, RZ ;  /* 0x000000040a052c27 */ /* 0x000fe2000f8e00ff */
[----:B------:R-:W-:-:S04]  /*22d0*/  @UP0 ULDC UR4, c[0x0][0x450] ;  /* 0x0001140000040ab9 */ /* 0x000fc80000000800 */
[----:B------:R-:W-:Y:S01]  /*22e0*/  @P3 SHF.R.U32.HI R4, RZ, UR4, R5 ;  /* 0x00000004ff043c19 */ /* 0x000fe20008011605 */
[----:B------:R-:W-:Y:S01]  /*22f0*/  ULDC.64 UR4, c[0x0][0x9e0] ;  /* 0x0002780000047ab9 */ /* 0x000fe20000000a00 */
[----:B------:R-:W-:Y:S01]  /*2300*/  IADD3 R5, R3, -UR10, R18 ;  /* 0x8000000a03057c10 */ /* 0x000fe2000fffe012 */
[----:B------:R-:W-:Y:S02]  /*2310*/  UISETP.GE.AND UP1, UPT, UR5, 0x1, UPT ;  /* 0x000000010500788c */ /* 0x000fe4000bf26270 */
[----:B------:R-:W0:Y:S02]  /*2320*/  SHFL.IDX PT, R15, R4, RZ, 0x1c1f ;  /* 0x001c1fff040f7589 */ /* 0x000e2400000e0000 */
[C---:B------:R-:W-:Y:S02]  /*2330*/  VIADD R9, R5.reuse, UR4 ;  /* 0x0000000405097c36 */ /* 0x040fe40008000000 */
[----:B------:R-:W-:Y:S01]  /*2340*/  PLOP3.LUT P2, PT, PT, PT, UP1, 0x40, 0x0 ;  /* 0x000000000000781c */ /* 0x000fe20003f4e818 */
[----:B------:R-:W-:-:S04]  /*2350*/  VIADD R5, R5, UR39 ;  /* 0x0000002705057c36 */ /* 0x000fc80008000000 */
[----:B0-----:R-:W-:Y:S01]  /*2360*/  IMAD.IADD R2, R5, 0x1, R15 ;  /* 0x0000000105027824 */ /* 0x001fe200078e020f */
[----:B------:R-:W-:Y:S02]  /*2370*/  WARPGROUP.DEPBAR.LE gsb0, 0x0 ;  /* 0x00008000000079c5 */ /* 0x000fe40000010000 */
[----:B------:R0:W-:Y:S02]  /*2380*/  @!P1 SYNCS.ARRIVE.TRANS64.RED.A1T0 RZ, [R0+URZ], RZ ;  /* 0x000000ff00ff99a7 */ /* 0x0001e4000810043f */
[----:B0-----:R-:W-:-:S04]  /*2390*/  IMAD R0, R23, -0x60, R18 ;  /* 0xffffffa017007824 */ /* 0x001fc800078e0212 */
[----:B------:R-:W-:-:S04]  /*23a0*/  VIADD R0, R0, 0x60 ;  /* 0x0000006000007836 */ /* 0x000fc80000000000 */
[----:B------:R-:W-:-:S05]  /*23b0*/  IMAD R8, R11, -0x2, R0 ;  /* 0xfffffffe0b087824 */ /* 0x000fca00078e0200 */
[----:B------:R-:W-:Y:S01]  /*23c0*/  VIADDMNMX R0, R15, R9, R8, PT ;  /* 0x000000090f007246 */ /* 0x000fe20003800108 */
[----:B------:R-:W-:Y:S06]  /*23d0*/  @P2 BRA `(.L_x_4147) ;  /* 0x0000000000542947 */ /* 0x000fec0003800000 */
[----:B------:R-:W-:Y:S01]  /*23e0*/  IADD3 R3, R18, -UR10, R15 ;  /* 0x8000000a12037c10 */ /* 0x000fe2000fffe00f */
[----:B------:R-:W-:Y:S03]  /*23f0*/  BSSY B0, `(.L_x_4148) ;  /* 0x0000010000007945 */ /* 0x000fe60003800000 */
        /* <DEDUP_REMOVED lines=10> */
.L_x_4149:
[----:B------:R-:W-:-:S06]  /*24a0*/  UISETP.NE.AND UP2, UPT, UR5, 0x1, UPT ;  /* 0x000000010500788c */ /* 0x000fcc000bf45270 */
[----:B------:R-:W-:-:S05]  /*24b0*/  PLOP3.LUT P2, PT, PT, PT, UP2, 0x80, 0x0 ;  /* 0x000000000000781c */ /* 0x000fca0003f4f028 */
[----:B------:R-:W-:-:S08]  /*24c0*/  @UP2 ULDC.64 UR6, c[0x0][0x9e8] ;  /* 0x00027a0000062ab9 */ /* 0x000fd00000000a00 */
[----:B------:R-:W-:-:S05]  /*24d0*/  @P2 IMAD.HI.U32 R15, R3, UR6, RZ ;  /* 0x00000006030f2c27 */ /* 0x000fca000f8e00ff */
[----:B------:R-:W-:-:S07]  /*24e0*/  @P2 SHF.R.U32.HI R3, RZ, UR7, R15 ;  /* 0x00000007ff032c19 */ /* 0x000fce000801160f */
.L_x_4150:
[----:B------:R-:W-:Y:S05]  /*24f0*/  BSYNC B0 ;  /* 0x0000000000007941 */ /* 0x000fea0003800000 */
.L_x_4148:
[----:B------:R-:W-:-:S05]  /*2500*/  IMAD R3, R3, UR5, R14 ;  /* 0x0000000503037c24 */ /* 0x000fca000f8e020e */
[----:B------:R-:W-:Y:S02]  /*2510*/  VIMNMX R2, R2, R3, !PT ;  /* 0x0000000302027248 */ /* 0x000fe40007fe0100 */
[----:B------:R-:W-:-:S07]  /*2520*/  VIADDMNMX R0, R3, UR5, R0, PT ;  /* 0x0000000503007c46 */ /* 0x000fce000b800100 */
.L_x_4147:
[C---:B------:R-:W-:Y:S02]  /*2530*/  ISETP.GE.AND P2, PT, R13.reuse, 0x2, PT ;  /* 0x000000020d00780c */ /* 0x040fe40003f46270 */
[C---:B------:R-:W-:Y:S02]  /*2540*/  ISETP.GE.AND P6, PT, R13.reuse, 0xa, PT ;  /* 0x0000000a0d00780c */ /* 0x040fe40003fc6270 */
[----:B------:R-:W-:Y:S02]  /*2550*/  ISETP.GT.AND P4, PT, R2, 0x1, !P2 ;  /* 0x000000010200780c */ /* 0x000fe40005784270 */
[----:B------:R-:W-:Y:S02]  /*2560*/  ISETP.GE.AND P3, PT, R13, 0x9, PT ;  /* 0x000000090d00780c */ /* 0x000fe40003f66270 */
[----:B------:R-:W-:Y:S02]  /*2570*/  ISETP.LT.OR P4, PT, R0, 0x2, P4 ;  /* 0x000000020000780c */ /* 0x000fe40002781670 */
[----:B------:R-:W-:-:S02]  /*2580*/  P2R R15, PR, RZ, 0x40 ;  /* 0x00000040ff0f7803 */ /* 0x000fc40000000000 */
[----:B------:R-:W-:Y:S02]  /*2590*/  FSEL R20, R25, -INF , !P4 ;  /* 0xff80000019147808 */ /* 0x000fe40006000000 */
[C---:B------:R-:W-:Y:S02]  /*25a0*/  ISETP.GT.AND P4, PT, R2.reuse, 0x9, !P6 ;  /* 0x000000090200780c */ /* 0x040fe40007784270 */
[----:B------:R-:W-:Y:S02]  /*25b0*/  ISETP.GT.AND P5, PT, R2, 0x8, !P3 ;  /* 0x000000080200780c */ /* 0x000fe40005fa4270 */
        /* <DEDUP_REMOVED lines=27> */
[C---:B------:R-:W-:Y:S02]  /*2770*/  ISETP.GE.AND P5, PT, R13.reuse, 0x22, PT ;  /* 0x000000220d00780c */ /* 0x040fe40003fa6270 */
        /* <DEDUP_REMOVED lines=77> */
[----:B------:R-:W-:Y:S02]  /*2c50*/  ISETP.LT.OR P6, PT, R0, 0x5a, P6 ;  /* 0x0000005a0000780c */ /* 0x000fe400037c1670 */
[----:B------:R-:W0:Y:S02]  /*2c60*/  SHFL.IDX PT, R0, R4, 0x1, 0x1c1f ;  /* 0x003c1f0004007f89 */ /* 0x000e2400000e0000 */
[----:B------:R-:W-:Y:S02]  /*2c70*/  FSEL R92, R69, -INF , !P6 ;  /* 0xff800000455c7808 */ /* 0x000fe40007000000 */
[----:B------:R-:W-:Y:S02]  /*2c80*/  PLOP3.LUT P6, PT, PT, PT, UP1, 0x40, 0x0 ;  /* 0x000000000000781c */ /* 0x000fe40003fce818 */
[----:B0-----:R-:W-:Y:S01]  /*2c90*/  VIADDMNMX R2, R0, R9, R8, PT ;  /* 0x0000000900027246 */ /* 0x001fe20003800108 */
[----:B------:R-:W-:-:S10]  /*2ca0*/  IMAD.IADD R3, R5, 0x1, R0 ;  /* 0x0000000105037824 */ /* 0x000fd400078e0200 */
[----:B------:R-:W-:Y:S05]  /*2cb0*/  @P6 BRA `(.L_x_4151) ;  /* 0x00000000005c6947 */ /* 0x000fea0003800000 */
        /* <DEDUP_REMOVED lines=13> */
.L_x_4153:
[----:B------:R-:W-:-:S06]  /*2d90*/  UISETP.NE.AND UP2, UPT, UR5, 0x1, UPT ;  /* 0x000000010500788c */ /* 0x000fcc000bf45270 */
[----:B------:R-:W-:-:S05]  /*2da0*/  PLOP3.LUT P6, PT, PT, PT, UP2, 0x80, 0x0 ;  /* 0x000000000000781c */ /* 0x000fca0003fcf028 */
[----:B------:R-:W-:-:S08]  /*2db0*/  @UP2 ULDC.64 UR6, c[0x0][0x9e8] ;  /* 0x00027a0000062ab9 */ /* 0x000fd00000000a00 */
[----:B------:R-:W-:Y:S01]  /*2dc0*/  @P6 IMAD.HI.U32 R4, R0, UR6, RZ ;  /* 0x0000000600046c27 */ /* 0x000fe2000f8e00ff */
[----:B------:R-:W-:-:S13]  /*2dd0*/  PLOP3.LUT P6, PT, PT, PT, UP2, 0x80, 0x0 ;  /* 0x000000000000781c */ /* 0x000fda0003fcf028 */
[----:B------:R-:W-:-:S07]  /*2de0*/  @P6 SHF.R.U32.HI R0, RZ, UR7, R4 ;  /* 0x00000007ff006c19 */ /* 0x000fce0008011604 */
.L_x_4154:
[----:B------:R-:W-:Y:S05]  /*2df0*/  BSYNC B0 ;  /* 0x0000000000007941 */ /* 0x000fea0003800000 */
.L_x_4152:
[----:B------:R-:W-:-:S05]  /*2e00*/  IMAD R0, R0, UR5, R14 ;  /* 0x0000000500007c24 */ /* 0x000fca000f8e020e */
[----:B------:R-:W-:Y:S02]  /*2e10*/  VIMNMX R3, R3, R0, !PT ;  /* 0x0000000003037248 */ /* 0x000fe40007fe0100 */
[----:B------:R-:W-:-:S07]  /*2e20*/  VIADDMNMX R2, R0, UR5, R2, PT ;  /* 0x0000000500027c46 */ /* 0x000fce000b800102 */
.L_x_4151:
[C---:B------:R-:W-:Y:S01]  /*2e30*/  ISETP.GT.AND P2, PT, R3.reuse, 0x1, !P2 ;  /* 0x000000010300780c */ /* 0x040fe20005744270 */
[----:B------:R-:W-:Y:S01]  /*2e40*/  ULDC UR6, c[0x0][0x988] ;  /* 0x0002620000067ab9 */ /* 0x000fe20000000800 */
[----:B------:R-:W-:Y:S01]  /*2e50*/  ISETP.GT.AND P3, PT, R3, 0x8, !P3 ;  /* 0x000000080300780c */ /* 0x000fe20005f64270 */
[----:B------:R-:W-:Y:S01]  /*2e60*/  @UP0 ULDC UR14, c[0x0][0x450] ;  /* 0x00011400000e0ab9 */ /* 0x000fe20000000800 */
[C---:B------:R-:W-:Y:S02]  /*2e70*/  ISETP.LT.OR P2, PT, R2.reuse, 0x2, P2 ;  /* 0x000000020200780c */ /* 0x040fe40001741670 */
[----:B------:R-:W-:Y:S02]  /*2e80*/  ISETP.LT.OR P3, PT, R2, 0x9, P3 ;  /* 0x000000090200780c */ /* 0x000fe40001f61670 */
[----:B------:R-:W-:Y:S02]  /*2e90*/  FSEL R27, R27, -INF , !P2 ;  /* 0xff8000001b1b7808 */ /* 0x000fe40005000000 */
[----:B------:R-:W-:-:S02]  /*2ea0*/  ISETP.NE.AND P2, PT, R15, RZ, PT ;  /* 0x000000ff0f00720c */ /* 0x000fc40003f45270 */
[----:B------:R-:W-:Y:S02]  /*2eb0*/  FSEL R13, R30, -INF , !P3 ;  /* 0xff8000001e0d7808 */ /* 0x000fe40005800000 */
[----:B------:R-:W-:Y:S02]  /*2ec0*/  ISETP.GT.AND P2, PT, R3, 0x9, !P2 ;  /* 0x000000090300780c */ /* 0x000fe40005744270 */
[----:B------:R-:W-:Y:S02]  /*2ed0*/  ISETP.NE.AND P3, PT, R33, RZ, PT ;  /* 0x000000ff2100720c */ /* 0x000fe40003f65270 */
[----:B------:R-:W-:Y:S02]  /*2ee0*/  ISETP.LT.OR P2, PT, R2, 0xa, P2 ;  /* 0x0000000a0200780c */ /* 0x000fe40001741670 */
[----:B------:R-:W-:Y:S02]  /*2ef0*/  ISETP.NE.AND P6, PT, R73, RZ, PT ;  /* 0x000000ff4900720c */ /* 0x000fe40003fc5270 */
        /* <DEDUP_REMOVED lines=15> */
[----:B------:R-:W-:Y:S02]  /*2ff0*/  ISETP.GT.AND P2, PT, R3, 0x18, !P3 ;  /* 0x000000180300780c */ /* 0x000fe40005f44270 */
[----:B------:R-:W-:Y:S02]  /*3000*/  FMNMX.FTZ R0, R76, R0, !PT ;  /* 0x000000004c007209 */ /* 0x000fe40007810000 */
[----:B------:R-:W-:Y:S02]  /*3010*/  ISETP.LT.OR P2, PT, R2, 0x19, P2 ;  /* 0x000000190200780c */ /* 0x000fe40001741670 */
[----:B------:R-:W-:-:S02]  /*3020*/  FMNMX.FTZ R0, R40, R0, !PT ;  /* 0x0000000028007209 */ /* 0x000fc40007810000 */
[----:B------:R-:W-:Y:S02]  /*3030*/  FSEL R21, R38, -INF , !P2 ;  /* 0xff80000026157808 */ /* 0x000fe40005000000 */
[----:B------:R-:W-:Y:S02]  /*3040*/  ISETP.GT.AND P2, PT, R3, 0x19, !P6 ;  /* 0x000000190300780c */ /* 0x000fe40007744270 */
[----:B------:R-:W-:Y:S02]  /*3050*/  ISETP.NE.AND P6, PT, R25, RZ, PT ;  /* 0x000000ff1900720c */ /* 0x000fe40003fc5270 */
        /* <DEDUP_REMOVED lines=17> */
[----:B------:R-:W-:Y:S02]  /*3170*/  ISETP.NE.AND P2, PT, R41, RZ, PT ;  /* 0x000000ff2900720c */ /* 0x000fe40003f45270 */
[----:B------:R-:W-:Y:S02]  /*3180*/  FMNMX.FTZ R0, R56, R0, !PT ;  /* 0x0000000038007209 */ /* 0x000fe40007810000 */
[----:B------:R-:W-:Y:S02]  /*3190*/  ISETP.GT.AND P2, PT, R3, 0x28, !P2 ;  /* 0x000000280300780c */ /* 0x000fe40005744270 */
[----:B------:R-:W-:-:S02]  /*31a0*/  FMNMX.FTZ R0, R86, R0, !PT ;  /* 0x0000000056007209 */ /* 0x000fc40007810000 */
[----:B------:R-:W-:Y:S02]  /*31b0*/  ISETP.LT.OR P2, PT, R2, 0x29, P2 ;  /* 0x000000290200780c */ /* 0x000fe40001741670 */
[----:B------:R-:W-:Y:S02]  /*31c0*/  FMNMX.FTZ R0, R60, R0, !PT ;  /* 0x000000003c007209 */ /* 0x000fe40007810000 */
        /* <DEDUP_REMOVED lines=11> */
[----:B------:R-:W-:Y:S01]  /*3280*/  FMNMX.FTZ R4, R92, R0, !PT ;  /* 0x000000005c047209 */ /* 0x000fe20007810000 */
[----:B------:R-:W-:Y:S01]  /*3290*/  IMAD.U32 R0, RZ, RZ, UR6 ;  /* 0x00000006ff007e24 */ /* 0x000fe2000f8e00ff */
[----:B------:R-:W-:Y:S01]  /*32a0*/  ISETP.LT.OR P2, PT, R2, 0x31, P2 ;  /* 0x000000310200780c */ /* 0x000fe20001741670 */
[----:B------:R-:W-:Y:S01]  /*32b0*/  @UP0 ULDC UR6, c[0x0][0x44c] ;  /* 0x0001130000060ab9 */ /* 0x000fe20000000800 */
[----:B------:R-:W-:Y:S01]  /*32c0*/  ISETP.NE.AND P3, PT, R83, RZ, PT ;  /* 0x000000ff5300720c */ /* 0x000fe20003f65270 */
[----:B------:R-:W0:Y:S01]  /*32d0*/  SHFL.BFLY PT, R5, R4, 0x2, 0x1f ;  /* 0x0c401f0004057f89 */ /* 0x000e2200000e0000 */
[----:B------:R-:W-:Y:S01]  /*32e0*/  FSEL R33, R50, -INF , !P2 ;  /* 0xff80000032217808 */ /* 0x000fe20005000000 */
[----:B------:R-:W-:Y:S01]  /*32f0*/  UIMAD.WIDE.U32 UR6, UR38, UR6, URZ ;  /* 0x00000006260672a5 */ /* 0x000fe2000f8e003f */
[----:B------:R-:W-:-:S02]  /*3300*/  ISETP.NE.AND P2, PT, R79, RZ, PT ;  /* 0x000000ff4f00720c */ /* 0x000fc40003f45270 */
[C---:B------:R-:W-:Y:S01]  /*3310*/  ISETP.GT.AND P4, PT, R3.reuse, 0x51, !P4 ;  /* 0x000000510300780c */ /* 0x040fe20006784270 */
[----:B------:R-:W-:Y:S01]  /*3320*/  @UP0 USHF.R.U32.HI UR38, URZ, UR14, UR7 ;  /* 0x0000000e3f260299 */ /* 0x000fe20008011607 */
[C---:B------:R-:W-:Y:S02]  /*3330*/  ISETP.GT.AND P2, PT, R3.reuse, 0x31, !P2 ;  /* 0x000000310300780c */ /* 0x040fe40005744270 */
[----:B------:R-:W-:Y:S02]  /*3340*/  ISETP.GT.AND P5, PT, R3, 0x58, !P5 ;  /* 0x000000580300780c */ /* 0x000fe40006fa4270 */
[C---:B------:R-:W-:Y:S02]  /*3350*/  ISETP.LT.OR P2, PT, R2.reuse, 0x32, P2 ;  /* 0x000000320200780c */ /* 0x040fe40001741670 */
[----:B------:R-:W-:Y:S02]  /*3360*/  ISETP.LT.OR P4, PT, R2, 0x52, P4 ;  /* 0x000000520200780c */ /* 0x000fe40002781670 */
[----:B------:R-:W-:-:S02]  /*3370*/  FSEL R51, R51, -INF , !P2 ;  /* 0xff80000033337808 */ /* 0x000fc40005000000 */
[----:B------:R-:W-:Y:S02]  /*3380*/  ISETP.NE.AND P2, PT, R49, RZ, PT ;  /* 0x000000ff3100720c */ /* 0x000fe40003f45270 */
[C---:B------:R-:W-:Y:S02]  /*3390*/  ISETP.LT.OR P5, PT, R2.reuse, 0x59, P5 ;  /* 0x000000590200780c */ /* 0x040fe40002fa1670 */
[----:B------:R-:W-:Y:S02]  /*33a0*/  ISETP.GT.AND P2, PT, R3, 0x38, !P2 ;  /* 0x000000380300780c */ /* 0x000fe40005744270 */
[----:B------:R-:W-:Y:S02]  /*33b0*/  FSEL R67, R67, -INF , !P4 ;  /* 0xff80000043437808 */ /* 0x000fe40006000000 */
[----:B------:R-:W-:Y:S02]  /*33c0*/  ISETP.LT.OR P2, PT, R2, 0x39, P2 ;  /* 0x000000390200780c */ /* 0x000fe40001741670 */
[----:B0-----:R-:W-:-:S02]  /*33d0*/  FMNMX.FTZ R8, R4, R5, !PT ;  /* 0x0000000504087209 */ /* 0x001fc40007810000 */
[----:B------:R-:W-:Y:S02]  /*33e0*/  FSEL R37, R54, -INF , !P2 ;  /* 0xff80000036257808 */ /* 0x000fe40005000000 */
[----:B------:R-:W-:Y:S01]  /*33f0*/  ISETP.NE.AND P2, PT, R81, RZ, PT ;  /* 0x000000ff5100720c */ /* 0x000fe20003f45270 */
[----:B------:R-:W0:Y:S01]  /*3400*/  SHFL.BFLY PT, R5, R8, 0x1, 0x1f ;  /* 0x0c201f0008057f89 */ /* 0x000e2200000e0000 */
[----:B------:R-:W-:Y:S02]  /*3410*/  FSEL R49, R70, -INF , !P5 ;  /* 0xff80000046317808 */ /* 0x000fe40006800000 */
[----:B------:R-:W-:Y:S02]  /*3420*/  ISETP.GT.AND P2, PT, R3, 0x39, !P2 ;  /* 0x000000390300780c */ /* 0x000fe40005744270 */
[----:B------:R-:W-:Y:S02]  /*3430*/  R2UR UR11, R22 ;  /* 0x00000000160b72ca */ /* 0x000fe400000e0000 */
[----:B------:R-:W-:-:S04]  /*3440*/  ISETP.LT.OR P2, PT, R2, 0x3a, P2 ;  /* 0x0000003a0200780c */ /* 0x000fc80001741670 */
[----:B------:R-:W-:Y:S02]  /*3450*/  FSEL R55, R55, -INF , !P2 ;  /* 0xff80000037377808 */ /* 0x000fe40005000000 */
[----:B------:R-:W-:-:S04]  /*3460*/  ISETP.NE.AND P2, PT, R53, RZ, PT ;  /* 0x000000ff3500720c */ /* 0x000fc80003f45270 */
[----:B------:R-:W-:Y:S01]  /*3470*/  ISETP.GT.AND P2, PT, R3, 0x40, !P2 ;  /* 0x000000400300780c */ /* 0x000fe20005744270 */
[----:B------:R-:W-:-:S03]  /*3480*/  UIADD3 UR38, UR11, UR38, URZ ;  /* 0x000000260b267290 */ /* 0x000fc6000fffe03f */
[----:B------:R-:W-:Y:S01]  /*3490*/  ISETP.LT.OR P2, PT, R2, 0x41, P2 ;  /* 0x000000410200780c */ /* 0x000fe20001741670 */
[----:B------:R-:W-:Y:S01]  /*34a0*/  UIADD3 UR4, UR38, UR4, URZ ;  /* 0x0000000426047290 */ /* 0x000fe2000fffe03f */
[----:B0-----:R-:W-:Y:S02]  /*34b0*/  FMNMX.FTZ R5, R8, R5, !PT ;  /* 0x0000000508057209 */ /* 0x001fe40007810000 */
[----:B------:R-:W-:Y:S02]  /*34c0*/  FSEL R41, R58, -INF , !P2 ;  /* 0xff8000003a297808 */ /* 0x000fe40005000000 */
[----:B------:R-:W-:Y:S01]  /*34d0*/  ISETP.GT.AND P2, PT, R3, 0x41, !P3 ;  /* 0x000000410300780c */ /* 0x000fe20005f44270 */
[----:B------:R-:W-:Y:S01]  /*34e0*/  FMUL.FTZ R14, R5, R0 ;  /* 0x00000000050e7220 */ /* 0x000fe20000410000 */
[----:B------:R-:W-:Y:S02]  /*34f0*/  ISETP.NE.AND P3, PT, R61, RZ, PT ;  /* 0x000000ff3d00720c */ /* 0x000fe40003f65270 */
[----:B------:R-:W-:-:S02]  /*3500*/  ISETP.LT.OR P2, PT, R2, 0x42, P2 ;  /* 0x000000420200780c */ /* 0x000fc40001741670 */
[----:B------:R-:W-:Y:S02]  /*3510*/  ISETP.GT.AND P3, PT, R3, 0x50, !P3 ;  /* 0x000000500300780c */ /* 0x000fe40005f64270 */
[----:B------:R-:W-:Y:S02]  /*3520*/  FSEL R59, R59, -INF , !P2 ;  /* 0xff8000003b3b7808 */ /* 0x000fe40005000000 */
[----:B------:R-:W-:Y:S02]  /*3530*/  ISETP.GT.AND P2, PT, R3, RZ, !P6 ;  /* 0x000000ff0300720c */ /* 0x000fe40007744270 */
[----:B------:R-:W-:Y:S02]  /*3540*/  ISETP.NE.AND P6, PT, R57, RZ, PT ;  /* 0x000000ff3900720c */ /* 0x000fe40003fc5270 */
[C---:B------:R-:W-:Y:S02]  /*3550*/  ISETP.LT.OR P2, PT, R2.reuse, 0x1, P2 ;  /* 0x000000010200780c */ /* 0x040fe40001741670 */
[----:B------:R-:W-:-:S02]  /*3560*/  ISETP.LT.OR P3, PT, R2, 0x51, P3 ;  /* 0x000000510200780c */ /* 0x000fc40001f61670 */
[----:B------:R-:W-:Y:S02]  /*3570*/  FSEL R9, R26, -INF , !P2 ;  /* 0xff8000001a097808 */ /* 0x000fe40005000000 */
[----:B------:R-:W-:Y:S02]  /*3580*/  FSETP.NEU.FTZ.AND P2, PT, R5, -INF , PT ;  /* 0xff8000000500780b */ /* 0x000fe40003f5d000 */
[----:B------:R-:W-:Y:S02]  /*3590*/  FMNMX.FTZ R4, R9, R27, !PT ;  /* 0x0000001b09047209 */ /* 0x000fe40007810000 */
[----:B------:R-:W-:Y:S02]  /*35a0*/  FSEL R57, R14, RZ, P2 ;  /* 0x000000ff0e397208 */ /* 0x000fe40001000000 */
[----:B------:R-:W-:Y:S02]  /*35b0*/  FMNMX.FTZ R4, R13, R4, !PT ;  /* 0x000000040d047209 */ /* 0x000fe40007810000 */
[----:B------:R-:W-:Y:S01]  /*35c0*/  ISETP.GT.AND P2, PT, R3, 0x48, !P6 ;  /* 0x000000480300780c */ /* 0x000fe20007744270 */
[--C-:B------:R-:W-:Y:S01]  /*35d0*/  FFMA.FTZ R30, R80, R0, -R57.reuse ;  /* 0x00000000501e7223 */ /* 0x100fe20000010839 */
[----:B------:R-:W-:Y:S01]  /*35e0*/  FMNMX.FTZ R4, R31, R4, !PT ;  /* 0x000000041f047209 */ /* 0x000fe20007810000 */
[-CC-:B------:R-:W-:Y:S01]  /*35f0*/  FFMA.FTZ R8, R24, R0.reuse, -R57.reuse ;  /* 0x0000000018087223 */ /* 0x180fe20000010839 */
[----:B------:R-:W-:Y:S01]  /*3600*/  ISETP.LT.OR P2, PT, R2, 0x49, P2 ;  /* 0x000000490200780c */ /* 0x000fe20001741670 */
[--C-:B------:R-:W-:Y:S01]  /*3610*/  FFMA.FTZ R14, R20, R0, -R57.reuse ;  /* 0x00000000140e7223 */ /* 0x100fe20000010839 */
[----:B------:R-:W-:Y:S01]  /*3620*/  FMNMX.FTZ R4, R15, R4, !PT ;  /* 0x000000040f047209 */ /* 0x000fe20007810000 */
[----:B------:R0:W-:Y:S01]  /*3630*/  MUFU.EX2 R77, R30 ;  /* 0x0000001e004d7308 */ /* 0x0001e20000000800 */
[----:B------:R-:W-:Y:S01]  /*3640*/  FSEL R45, R62, -INF , !P2 ;  /* 0xff8000003e2d7808 */ /* 0x000fe20005000000 */
[--C-:B------:R-:W-:Y:S01]  /*3650*/  FFMA.FTZ R20, R28, R0, -R57.reuse ;  /* 0x000000001c147223 */ /* 0x100fe20000010839 */
[----:B------:R-:W-:Y:S01]  /*3660*/  FMNMX.FTZ R4, R35, R4, !PT ;  /* 0x0000000423047209 */ /* 0x000fe20007810000 */
[-CC-:B------:R-:W-:Y:S01]  /*3670*/  FFMA.FTZ R24, R72, R0.reuse, -R57.reuse ;  /* 0x0000000048187223 */ /* 0x180fe20000010839 */
[----:B------:R-:W-:Y:S01]  /*3680*/  ISETP.NE.AND P2, PT, R85, RZ, PT ;  /* 0x000000ff5500720c */ /* 0x000fe20003f45270 */
[--C-:B------:R-:W-:Y:S01]  /*3690*/  FFMA.FTZ R26, R32, R0, -R57.reuse ;  /* 0x00000000201a7223 */ /* 0x100fe20000010839 */
[----:B------:R-:W-:Y:S01]  /*36a0*/  FMNMX.FTZ R4, R21, R4, !PT ;  /* 0x0000000415047209 */ /* 0x000fe20007810000 */
[----:B------:R-:W-:Y:S01]  /*36b0*/  MUFU.EX2 R8, R8 ;  /* 0x0000000800087308 */ /* 0x000fe20000000800 */
[----:B------:R-:W-:Y:S01]  /*36c0*/  ISETP.GT.AND P2, PT, R3, 0x49, !P2 ;  /* 0x000000490300780c */ /* 0x000fe20005744270 */
[--C-:B0-----:R-:W-:Y:S01]  /*36d0*/  FFMA.FTZ R30, R86, R0, -R57.reuse ;  /* 0x00000000561e7223 */ /* 0x101fe20000010839 */
[----:B------:R-:W-:Y:S01]  /*36e0*/  FMNMX.FTZ R4, R39, R4, !PT ;  /* 0x0000000427047209 */ /* 0x000fe20007810000 */
[-CC-:B------:R-:W-:Y:S01]  /*36f0*/  FFMA.FTZ R28, R36, R0.reuse, -R57.reuse ;  /* 0x00000000241c7223 */ /* 0x180fe20000010839 */
[----:B------:R-:W-:Y:S01]  /*3700*/  ISETP.LT.OR P2, PT, R2, 0x4a, P2 ;  /* 0x0000004a0200780c */ /* 0x000fe20001741670 */
[--C-:B------:R-:W-:Y:S01]  /*3710*/  FFMA.FTZ R42, R90, R0, -R57.reuse ;  /* 0x000000005a2a7223 */ /* 0x100fe20000010839 */
[----:B------:R-:W-:Y:S01]  /*3720*/  FMNMX.FTZ R4, R25, R4, !PT ;  /* 0x0000000419047209 */ /* 0x000fe20007810000 */
[----:B------:R0:W1:Y:S01]  /*3730*/  MUFU.EX2 R61, R14 ;  /* 0x0000000e003d7308 */ /* 0x0000620000000800 */
[----:B------:R-:W-:Y:S01]  /*3740*/  ISETP.NE.AND P6, PT, R65, RZ, PT ;  /* 0x000000ff4100720c */ /* 0x000fe20003fc5270 */
[--C-:B------:R-:W-:Y:S01]  /*3750*/  FFMA.FTZ R38, R56, R0, -R57.reuse ;  /* 0x0000000038267223 */ /* 0x100fe20000010839 */
[----:B------:R-:W-:Y:S01]  /*3760*/  FMNMX.FTZ R4, R43, R4, !PT ;  /* 0x000000042b047209 */ /* 0x000fe20007810000 */
[-CC-:B------:R-:W-:Y:S01]  /*3770*/  FFMA.FTZ R32, R48, R0.reuse, -R57.reuse ;  /* 0x0000000030207223 */ /* 0x180fe20000010839 */
[----:B------:R-:W-:Y:S01]  /*3780*/  FSEL R63, R63, -INF , !P2 ;  /* 0xff8000003f3f7808 */ /* 0x000fe20005000000 */
[--C-:B------:R-:W-:Y:S01]  /*3790*/  FFMA.FTZ R34, R52, R0, -R57.reuse ;  /* 0x0000000034227223 */ /* 0x100fe20000010839 */
[----:B------:R-:W-:Y:S01]  /*37a0*/  FMNMX.FTZ R4, R29, R4, !PT ;  /* 0x000000041d047209 */ /* 0x000fe20007810000 */
[----:B------:R-:W-:Y:S01]  /*37b0*/  MUFU.EX2 R83, R30 ;  /* 0x0000001e00537308 */ /* 0x000fe20000000800 */
[----:B------:R-:W-:Y:S01]  /*37c0*/  ISETP.GT.AND P6, PT, R3, 0x59, !P6 ;  /* 0x000000590300780c */ /* 0x000fe200077c4270 */
[--C-:B0-----:R-:W-:Y:S01]  /*37d0*/  FFMA.FTZ R14, R74, R0, -R57.reuse ;  /* 0x000000004a0e7223 */ /* 0x101fe20000010839 */
[----:B------:R-:W-:Y:S01]  /*37e0*/  FMNMX.FTZ R4, R47, R4, !PT ;  /* 0x000000042f047209 */ /* 0x000fe20007810000 */
[----:B------:R-:W-:Y:S01]  /*37f0*/  FFMA.FTZ R36, R84, R0, -R57 ;  /* 0x0000000054247223 */ /* 0x000fe20000010839 */
[----:B------:R-:W-:-:S02]  /*3800*/  FSEL R3, R66, -INF , !P3 ;  /* 0xff80000042037808 */ /* 0x000fc40005800000 */
[----:B------:R-:W-:Y:S01]  /*3810*/  FMNMX.FTZ R4, R33, R4, !PT ;  /* 0x0000000421047209 */ /* 0x000fe20007810000 */
[----:B------:R-:W-:Y:S01]  /*3820*/  MUFU.EX2 R20, R20 ;  /* 0x0000001400147308 */ /* 0x000fe20000000800 */
[----:B------:R-:W-:Y:S01]  /*3830*/  ISETP.LT.OR P6, PT, R2, 0x5a, P6 ;  /* 0x0000005a0200780c */ /* 0x000fe200037c1670 */
[--C-:B------:R-:W-:Y:S01]  /*3840*/  FFMA.FTZ R2, R44, R0, -R57.reuse ;  /* 0x000000002c027223 */ /* 0x100fe20000010839 */
[----:B------:R-:W-:Y:S01]  /*3850*/  FMNMX.FTZ R4, R51, R4, !PT ;  /* 0x0000000433047209 */ /* 0x000fe20007810000 */
[----:B------:R-:W-:Y:S01]  /*3860*/  FFMA.FTZ R44, R68, R0, -R57 ;  /* 0x00000000442c7223 */ /* 0x000fe20000010839 */
[----:B------:R-:W-:Y:S02]  /*3870*/  FSEL R71, R71, -INF , !P6 ;  /* 0xff80000047477808 */ /* 0x000fe40007000000 */
[----:B------:R-:W-:Y:S01]  /*3880*/  FMNMX.FTZ R4, R37, R4, !PT ;  /* 0x0000000425047209 */ /* 0x000fe20007810000 */
[----:B------:R0:W2:Y:S01]  /*3890*/  MUFU.EX2 R65, R24 ;  /* 0x0000001800417308 */ /* 0x0000a20000000800 */
[----:B-1----:R-:W-:-:S02]  /*38a0*/  F2FP.BF16.F32.PACK_AB R188, R61, R8 ;  /* 0x000000083dbc723e */ /* 0x002fc400000010ff */
[----:B------:R-:W-:-:S04]  /*38b0*/  FMNMX.FTZ R4, R55, R4, !PT ;  /* 0x0000000437047209 */ /* 0x000fc80007810000 */
[----:B------:R-:W-:Y:S01]  /*38c0*/  FMNMX.FTZ R4, R41, R4, !PT ;  /* 0x0000000429047209 */ /* 0x000fe20007810000 */
[----:B------:R-:W-:Y:S01]  /*38d0*/  MUFU.EX2 R26, R26 ;  /* 0x0000001a001a7308 */ /* 0x000fe20000000800 */
[----:B0-----:R-:W-:Y:S02]  /*38e0*/  FFMA.FTZ R24, R76, R0, -R57 ;  /* 0x000000004c187223 */ /* 0x001fe40000010839 */
[----:B------:R-:W-:-:S04]  /*38f0*/  FMNMX.FTZ R4, R59, R4, !PT ;  /* 0x000000043b047209 */ /* 0x000fc80007810000 */
[----:B------:R-:W-:Y:S01]  /*3900*/  FMNMX.FTZ R4, R45, R4, !PT ;  /* 0x000000042d047209 */ /* 0x000fe20007810000 */
[----:B------:R0:W1:Y:S01]  /*3910*/  MUFU.EX2 R69, R14 ;  /* 0x0000000e00457308 */ /* 0x0000620000000800 */
[----:B--2---:R-:W-:Y:S02]  /*3920*/  F2FP.BF16.F32.PACK_AB R190, R65, R20 ;  /* 0x0000001441be723e */ /* 0x004fe400000010ff */
[----:B------:R-:W-:-:S04]  /*3930*/  FMNMX.FTZ R4, R63, R4, !PT ;  /* 0x000000043f047209 */ /* 0x000fc80007810000 */
[----:B------:R-:W-:Y:S01]  /*3940*/  FMNMX.FTZ R4, R3, R4, !PT ;  /* 0x0000000403047209 */ /* 0x000fe20007810000 */
[----:B------:R-:W-:Y:S01]  /*3950*/  MUFU.EX2 R28, R28 ;  /* 0x0000001c001c7308 */ /* 0x000fe20000000800 */
[-CC-:B0-----:R-:W-:Y:S01]  /*3960*/  FFMA.FTZ R14, R40, R0.reuse, -R57.reuse ;  /* 0x00000000280e7223 */ /* 0x181fe20000010839 */
[----:B------:R-:W-:Y:S01]  /*3970*/  FFMA.FTZ R40, R88, R0, -R57 ;  /* 0x0000000058287223 */ /* 0x000fe20000010839 */
[----:B------:R-:W-:-:S04]  /*3980*/  FMNMX.FTZ R4, R67, R4, !PT ;  /* 0x0000000443047209 */ /* 0x000fc80007810000 */
[----:B------:R-:W-:Y:S01]  /*3990*/  FMNMX.FTZ R4, R49, R4, !PT ;  /* 0x0000000431047209 */ /* 0x000fe20007810000 */
[----:B------:R0:W2:Y:S01]  /*39a0*/  MUFU.EX2 R73, R24 ;  /* 0x0000001800497308 */ /* 0x0000a20000000800 */
[----:B-1----:R-:W-:Y:S02]  /*39b0*/  F2FP.BF16.F32.PACK_AB R184, R69, R26 ;  /* 0x0000001a45b8723e */ /* 0x002fe400000010ff */
[----:B------:R-:W-:-:S05]  /*39c0*/  FMNMX.FTZ R4, R71, R4, !PT ;  /* 0x0000000447047209 */ /* 0x000fca0007810000 */
[----:B------:R-:W1:Y:S01]  /*39d0*/  SHFL.BFLY PT, R53, R4, 0x2, 0x1f ;  /* 0x0c401f0004357f89 */ /* 0x000e6200000e0000 */
[----:B------:R-:W-:Y:S01]  /*39e0*/  MUFU.EX2 R85, R40 ;  /* 0x0000002800557308 */ /* 0x000fe20000000800 */
[----:B0-----:R-:W-:-:S07]  /*39f0*/  FFMA.FTZ R24, R78, R0, -R57 ;  /* 0x000000004e187223 */ /* 0x001fce0000010839 */
[----:B------:R-:W-:Y:S01]  /*3a00*/  MUFU.EX2 R14, R14 ;  /* 0x0000000e000e7308 */ /* 0x000fe20000000800 */
[----:B--2---:R-:W-:-:S07]  /*3a10*/  F2FP.BF16.F32.PACK_AB R186, R73, R28 ;  /* 0x0000001c49ba723e */ /* 0x004fce00000010ff */
[----:B------:R0:W2:Y:S01]  /*3a20*/  MUFU.EX2 R75, R24 ;  /* 0x00000018004b7308 */ /* 0x0000a20000000800 */
[----:B-1----:R-:W-:-:S07]  /*3a30*/  FMNMX.FTZ R53, R4, R53, !PT ;  /* 0x0000003504357209 */ /* 0x002fce0007810000 */
[----:B------:R-:W-:Y:S01]  /*3a40*/  MUFU.EX2 R87, R42 ;  /* 0x0000002a00577308 */ /* 0x000fe20000000800 */
[----:B0-----:R-:W-:Y:S01]  /*3a50*/  FFMA.FTZ R24, R82, R0, -R57 ;  /* 0x0000000052187223 */ /* 0x001fe20000010839 */
[----:B------:R-:W0:Y:S06]  /*3a60*/  SHFL.BFLY PT, R4, R53, 0x1, 0x1f ;  /* 0x0c201f0035047f89 */ /* 0x000e2c00000e0000 */
[----:B------:R-:W1:Y:S01]  /*3a70*/  MUFU.EX2 R2, R2 ;  /* 0x0000000200027308 */ /* 0x000e620000000800 */
[----:B--2---:R-:W-:-:S07]  /*3a80*/  F2FP.BF16.F32.PACK_AB R180, R75, R14 ;  /* 0x0000000e4bb4723e */ /* 0x004fce00000010ff */
[----:B------:R-:W-:Y:S08]  /*3a90*/  MUFU.EX2 R32, R32 ;  /* 0x0000002000207308 */ /* 0x000ff00000000800 */
[----:B------:R2:W3:Y:S01]  /*3aa0*/  MUFU.EX2 R79, R24 ;  /* 0x00000018004f7308 */ /* 0x0004e20000000800 */
[----:B-1----:R-:W-:Y:S02]  /*3ab0*/  F2FP.BF16.F32.PACK_AB R182, R77, R2 ;  /* 0x000000024db6723e */ /* 0x002fe400000010ff */
[----:B0-----:R-:W-:-:S04]  /*3ac0*/  FMNMX.FTZ R4, R53, R4, !PT ;  /* 0x0000000435047209 */ /* 0x001fc80007810000 */
[C---:B------:R-:W-:Y:S01]  /*3ad0*/  FSETP.NEU.FTZ.AND P2, PT, R4.reuse, -INF , PT ;  /* 0xff8000000400780b */ /* 0x040fe20003f5d000 */
[-C--:B------:R-:W-:Y:S01]  /*3ae0*/  FMUL.FTZ R30, R4, R0.reuse ;  /* 0x00000000041e7220 */ /* 0x080fe20000410000 */
[----:B------:R-:W-:Y:S01]  /*3af0*/  MUFU.EX2 R34, R34 ;  /* 0x0000002200227308 */ /* 0x000fe20000000800 */
[----:B--2---:R-:W-:-:S03]  /*3b00*/  FFMA.FTZ R24, R60, R0, -R57 ;  /* 0x000000003c187223 */ /* 0x004fc60000010839 */
[----:B------:R-:W-:Y:S02]  /*3b10*/  FSEL R30, R30, RZ, P2 ;  /* 0x000000ff1e1e7208 */ /* 0x000fe40001000000 */
[----:B------:R-:W-:Y:S02]  /*3b20*/  PLOP3.LUT P2, PT, PT, PT, UP1, 0x40, 0x0 ;  /* 0x000000000000781c */ /* 0x000fe40003f4e818 */
        /* <DEDUP_REMOVED lines=16> */
[----:B------:R-:W2:Y:S01]  /*3c30*/  MUFU.EX2 R40, R27 ;  /* 0x0000001b00287308 */ /* 0x000ea20000000800 */
[----:B-1----:R-:W-:Y:S01]  /*3c40*/  FADD.FTZ R9, R8, R61 ;  /* 0x0000003d08097221 */ /* 0x002fe20000010000 */
[-C--:B------:R-:W-:Y:S01]  /*3c50*/  FFMA.FTZ R36, R64, R0.reuse, -R57 ;  /* 0x0000000040247223 */ /* 0x080fe20000010839 */
[-CC-:B------:R-:W-:Y:S01]  /*3c60*/  FFMA.FTZ R37, R37, R0.reuse, -R30.reuse ;  /* 0x0000000025257223 */ /* 0x180fe2000001081e */
[-CC-:B------:R-:W-:Y:S01]  /*3c70*/  FFMA.FTZ R55, R55, R0.reuse, -R30.reuse ;  /* 0x0000000037377223 */ /* 0x180fe2000001081e */
[----:B------:R-:W-:Y:S01]  /*3c80*/  FADD.FTZ R54, R20, R9 ;  /* 0x0000000914367221 */ /* 0x000fe20000010000 */
[-CC-:B------:R-:W-:Y:S01]  /*3c90*/  FFMA.FTZ R41, R41, R0.reuse, -R30.reuse ;  /* 0x0000000029297223 */ /* 0x180fe2000001081e */
[-C--:B------:R-:W-:Y:S01]  /*3ca0*/  FFMA.FTZ R59, R59, R0.reuse, -R30 ;  /* 0x000000003b3b7223 */ /* 0x080fe2000001081e */
[----:B------:R-:W1:Y:S01]  /*3cb0*/  MUFU.EX2 R13, R13 ;  /* 0x0000000d000d7308 */ /* 0x000e620000000800 */
[----:B------:R-:W-:Y:S01]  /*3cc0*/  FADD.FTZ R9, R65, R54 ;  /* 0x0000003641097221 */ /* 0x000fe20000010000 */
[-CC-:B------:R-:W-:Y:S01]  /*3cd0*/  FFMA.FTZ R45, R45, R0.reuse, -R30.reuse ;  /* 0x000000002d2d7223 */ /* 0x180fe2000001081e */
[-CC-:B------:R-:W-:Y:S01]  /*3ce0*/  FFMA.FTZ R63, R63, R0.reuse, -R30.reuse ;  /* 0x000000003f3f7223 */ /* 0x180fe2000001081e */
[-CC-:B------:R-:W-:Y:S01]  /*3cf0*/  FFMA.FTZ R3, R3, R0.reuse, -R30.reuse ;  /* 0x0000000003037223 */ /* 0x180fe2000001081e */
[----:B------:R-:W-:Y:S01]  /*3d00*/  FADD.FTZ R54, R26, R9 ;  /* 0x000000091a367221 */ /* 0x000fe20000010000 */
[-CC-:B------:R-:W-:Y:S01]  /*3d10*/  FFMA.FTZ R67, R67, R0.reuse, -R30.reuse ;  /* 0x0000000043437223 */ /* 0x180fe2000001081e */
[-C--:B------:R-:W-:Y:S01]  /*3d20*/  FFMA.FTZ R49, R49, R0.reuse, -R30 ;  /* 0x0000000031317223 */ /* 0x080fe2000001081e */
[----:B------:R-:W4:Y:S01]  /*3d30*/  MUFU.EX2 R42, R31 ;  /* 0x0000001f002a7308 */ /* 0x000f220000000800 */
[----:B------:R-:W-:Y:S01]  /*3d40*/  FADD.FTZ R9, R69, R54 ;  /* 0x0000003645097221 */ /* 0x000fe20000010000 */
[-C--:B------:R-:W-:Y:S01]  /*3d50*/  FFMA.FTZ R30, R71, R0.reuse, -R30 ;  /* 0x00000000471e7223 */ /* 0x080fe2000001081e */
[----:B------:R-:W-:Y:S01]  /*3d60*/  FFMA.FTZ R57, R92, R0, -R57 ;  /* 0x000000005c397223 */ /* 0x000fe20000010839 */
[----:B---3--:R-:W-:Y:S01]  /*3d70*/  F2FP.BF16.F32.PACK_AB R176, R79, R32 ;  /* 0x000000204fb0723e */ /* 0x008fe200000010ff */
[----:B------:R-:W-:Y:S01]  /*3d80*/  FADD.FTZ R56, R28, R9 ;  /* 0x000000091c387221 */ /* 0x000fe20000010000 */
[----:B0-----:R-:W-:-:S02]  /*3d90*/  F2FP.BF16.F32.PACK_AB R178, R81, R34 ;  /* 0x0000002251b2723e */ /* 0x001fc400000010ff */
[----:B------:R-:W0:Y:S01]  /*3da0*/  MUFU.EX2 R15, R15 ;  /* 0x0000000f000f7308 */ /* 0x000e220000000800 */
[----:B------:R-:W-:Y:S01]  /*3db0*/  FADD.FTZ R9, R73, R56 ;  /* 0x0000003849097221 */ /* 0x000fe20000010000 */
[----:B--2---:R-:W-:Y:S01]  /*3dc0*/  FADD.FTZ R56, R189, R40 ;  /* 0x00000028bd387221 */ /* 0x004fe20000010000 */
[----:B------:R-:W-:Y:S02]  /*3dd0*/  F2FP.BF16.F32.PACK_AB R189, R40, R189 ;  /* 0x000000bd28bd723e */ /* 0x000fe400000010ff */
[----:B------:R-:W-:Y:S01]  /*3de0*/  FADD.FTZ R58, R14, R9 ;  /* 0x000000090e3a7221 */ /* 0x000fe20000010000 */
[----:B-1----:R-:W-:Y:S02]  /*3df0*/  FADD.FTZ R9, R13, R56 ;  /* 0x000000380d097221 */ /* 0x002fe40000010000 */
[----:B------:R-:W1:Y:S01]  /*3e00*/  MUFU.EX2 R46, R35 ;  /* 0x00000023002e7308 */ /* 0x000e620000000800 */
[----:B------:R-:W-:Y:S01]  /*3e10*/  FADD.FTZ R27, R75, R58 ;  /* 0x0000003a4b1b7221 */ /* 0x000fe20000010000 */
[C---:B----4-:R-:W-:Y:S01]  /*3e20*/  FADD.FTZ R56, R42.reuse, R9 ;  /* 0x000000092a387221 */ /* 0x050fe20000010000 */
[----:B------:R-:W-:-:S02]  /*3e30*/  F2FP.BF16.F32.PACK_AB R191, R42, R13 ;  /* 0x0000000d2abf723e */ /* 0x000fc400000010ff */
[----:B------:R-:W-:-:S03]  /*3e40*/  FADD.FTZ R58, R2, R27 ;  /* 0x0000001b023a7221 */ /* 0x000fc60000010000 */
[----:B------:R-:W2:Y:S01]  /*3e50*/  MUFU.EX2 R21, R21 ;  /* 0x0000001500157308 */ /* 0x000ea20000000800 */
[----:B0-----:R-:W-:Y:S01]  /*3e60*/  FADD.FTZ R9, R15, R56 ;  /* 0x000000380f097221 */ /* 0x001fe20000010000 */
[----:B------:R-:W-:-:S04]  /*3e70*/  FADD.FTZ R27, R77, R58 ;  /* 0x0000003a4d1b7221 */ /* 0x000fc80000010000 */
[----:B------:R-:W-:Y:S02]  /*3e80*/  FADD.FTZ R58, R32, R27 ;  /* 0x0000001b203a7221 */ /* 0x000fe40000010000 */
[----:B------:R-:W0:Y:S01]  /*3e90*/  MUFU.EX2 R48, R39 ;  /* 0x0000002700307308 */ /* 0x000e220000000800 */
[C---:B-1----:R-:W-:Y:S01]  /*3ea0*/  FADD.FTZ R56, R46.reuse, R9 ;  /* 0x000000092e387221 */ /* 0x042fe20000010000 */
[----:B------:R-:W-:Y:S01]  /*3eb0*/  FADD.FTZ R27, R79, R58 ;  /* 0x0000003a4f1b7221 */ /* 0x000fe20000010000 */
[----:B------:R-:W-:-:S03]  /*3ec0*/  F2FP.BF16.F32.PACK_AB R185, R46, R15 ;  /* 0x0000000f2eb9723e */ /* 0x000fc600000010ff */
[----:B------:R-:W-:Y:S02]  /*3ed0*/  FADD.FTZ R60, R34, R27 ;  /* 0x0000001b223c7221 */ /* 0x000fe40000010000 */
[----:B------:R-:W1:Y:S01]  /*3ee0*/  MUFU.EX2 R25, R25 ;  /* 0x0000001900197308 */ /* 0x000e620000000800 */
[----:B--2---:R-:W-:Y:S01]  /*3ef0*/  FADD.FTZ R9, R21, R56 ;  /* 0x0000003815097221 */ /* 0x004fe20000010000 */
[----:B------:R-:W-:-:S06]  /*3f00*/  FADD.FTZ R27, R81, R60 ;  /* 0x0000003c511b7221 */ /* 0x000fcc0000010000 */
        /* <DEDUP_REMOVED lines=53> */
[----:B-1----:R-:W-:-:S04]  /*4260*/  FADD.FTZ R13, R49, R14 ;  /* 0x0000000e310d7221 */ /* 0x002fc80000010000 */
[C---:B--2---:R-:W-:Y:S01]  /*4270*/  FADD.FTZ R8, R30.reuse, R13 ;  /* 0x0000000d1e087221 */ /* 0x044fe20000010000 */
[----:B------:R-:W-:Y:S01]  /*4280*/  F2FP.BF16.F32.PACK_AB R171, R30, R49 ;  /* 0x000000311eab723e */ /* 0x000fe200000010ff */
[----:B------:R-:W-:Y:S02]  /*4290*/  VIADD R13, R23, 0xfffffffe ;  /* 0xfffffffe170d7836 */ /* 0x000fe40000000000 */
        /* <DEDUP_REMOVED lines=13> */
.L_x_4156:
[----:B------:R-:W-:-:S11]  /*4370*/  UISETP.NE.AND UP2, UPT, UR5, 0x1, UPT ;  /* 0x000000010500788c */ /* 0x000fd6000bf45270 */
[----:B------:R-:W-:Y:S02]  /*4380*/  @UP2 ULDC.64 UR14, c[0x0][0x9e8] ;  /* 0x00027a00000e2ab9 */ /* 0x000fe40000000a00 */
[----:B------:R-:W-:-:S04]  /*4390*/  UIMAD.WIDE.U32 UR6, UR11, UR14, URZ ;  /* 0x0000000e0b0672a5 */ /* 0x000fc8000f8e003f */
[----:B------:R-:W-:-:S12]  /*43a0*/  @UP2 USHF.R.U32.HI UR11, URZ, UR15, UR7 ;  /* 0x0000000f3f0b2299 */ /* 0x000fd80008011607 */
.L_x_4157:
[----:B------:R-:W-:-:S04]  /*43b0*/  UIMAD UR5, UR11, UR5, UR5 ;  /* 0x000000050b0572a4 */ /* 0x000fc8000f8e0205 */
[----:B------:R-:W-:-:S04]  /*43c0*/  UISETP.LT.AND UP2, UPT, UR4, UR5, UPT ;  /* 0x000000050400728c */ /* 0x000fc8000bf41270 */
[----:B------:R-:W-:-:S12]  /*43d0*/  USEL UR4, UR4, UR5, UP2 ;  /* 0x0000000504047287 */ /* 0x000fd80009000000 */
.L_x_4155:
[----:B------:R-:W-:Y:S01]  /*43e0*/  R2UR UR6, R17 ;  /* 0x00000000110672ca */ /* 0x000fe200000e0000 */
[----:B------:R-:W-:Y:S01]  /*43f0*/  UIMAD.WIDE UR4, UR4, 0x2aaaaaab, URZ ;  /* 0x2aaaaaab040478a5 */ /* 0x000fe2000f8e023f */
[----:B------:R-:W-:Y:S01]  /*4400*/  IMAD.MOV.U32 R3, RZ, RZ, 0x3f800000 ;  /* 0x3f800000ff037424 */ /* 0x000fe200078e00ff */
[----:B------:R-:W-:Y:S01]  /*4410*/  CS2R R118, SRZ ;  /* 0x0000000000767805 */ /* 0x000fe2000001ff00 */
[----:B------:R-:W-:Y:S01]  /*4420*/  IMAD.MOV.U32 R2, RZ, RZ, 0x3f800000 ;  /* 0x3f800000ff027424 */ /* 0x000fe200078e00ff */
[----:B------:R-:W-:Y:S01]  /*4430*/  USHF.R.U32.HI UR4, URZ, 0x1f, UR5 ;  /* 0x0000001f3f047899 */ /* 0x000fe20008011605 */
[----:B------:R-:W-:Y:S02]  /*4440*/  CS2R R116, SRZ ;  /* 0x0000000000747805 */ /* 0x000fe4000001ff00 */
[----:B------:R-:W-:Y:S02]  /*4450*/  CS2R R114, SRZ ;  /* 0x0000000000727805 */ /* 0x000fe4000001ff00 */
[----:B------:R-:W-:Y:S01]  /*4460*/  CS2R R112, SRZ ;  /* 0x0000000000707805 */ /* 0x000fe2000001ff00 */
[----:B------:R-:W-:Y:S01]  /*4470*/  ULEA.HI.SX32 UR4, UR5, UR4, 0x1c ;  /* 0x0000000405047291 */ /* 0x000fe2000f8fe23f */
[----:B------:R-:W-:-:S02]  /*4480*/  CS2R R110, SRZ ;  /* 0x00000000006e7805 */ /* 0x000fc4000001ff00 */
[----:B------:R-:W-:Y:S01]  /*4490*/  CS2R R108, SRZ ;  /* 0x00000000006c7805 */ /* 0x000fe2000001ff00 */
[----:B------:R-:W-:Y:S01]  /*44a0*/  UMOV UR5, URZ ;  /* 0x0000003f00057c82 */ /* 0x000fe20008000000 */
[----:B------:R-:W-:Y:S01]  /*44b0*/  UISETP.LT.AND UP2, UPT, UR6, UR4, UPT ;  /* 0x000000040600728c */ /* 0x000fe2000bf41270 */
[----:B------:R-:W-:Y:S02]  /*44c0*/  CS2R R106, SRZ ;  /* 0x00000000006a7805 */ /* 0x000fe4000001ff00 */
[----:B------:R-:W-:Y:S02]  /*44d0*/  CS2R R104, SRZ ;  /* 0x0000000000687805 */ /* 0x000fe4000001ff00 */
[----:B------:R-:W-:Y:S01]  /*44e0*/  CS2R R102, SRZ ;  /* 0x0000000000667805 */ /* 0x000fe2000001ff00 */
[----:B------:R-:W-:Y:S01]  /*44f0*/  USEL UR56, UR6, UR4, !UP2 ;  /* 0x0000000406387287 */ /* 0x000fe2000d000000 */
[----:B------:R-:W-:Y:S02]  /*4500*/  CS2R R100, SRZ ;  /* 0x0000000000647805 */ /* 0x000fe4000001ff00 */
[----:B------:R-:W-:Y:S01]  /*4510*/  CS2R R98, SRZ ;  /* 0x0000000000627805 */ /* 0x000fe2000001ff00 */
[----:B------:R-:W-:Y:S01]  /*4520*/  UMOV UR4, URZ ;  /* 0x0000003f00047c82 */ /* 0x000fe20008000000 */
[----:B------:R-:W-:-:S02]  /*4530*/  CS2R R96, SRZ ;  /* 0x0000000000607805 */ /* 0x000fc4000001ff00 */
[----:B------:R-:W-:Y:S02]  /*4540*/  CS2R R94, SRZ ;  /* 0x00000000005e7805 */ /* 0x000fe4000001ff00 */
[----:B------:R-:W-:Y:S02]  /*4550*/  ISETP.GE.AND P2, PT, R13, UR56, PT ;  /* 0x000000380d007c0c */ /* 0x000fe4000bf46270 */
        /* <DEDUP_REMOVED lines=35> */
[----:B------:R-:W-:Y:S06]  /*4790*/  @!P2 BRA `(.L_x_4158) ;  /* 0x0000002c00f0a947 */ /* 0x000fec0003800000 */
[----:B------:R-:W-:Y:S01]  /*47a0*/  IMAD.MOV.U32 R3, RZ, RZ, 0x3f800000 ;  /* 0x3f800000ff037424 */ /* 0x000fe200078e00ff */
[----:B------:R-:W-:Y:S01]  /*47b0*/  UMOV UR6, URZ ;  /* 0x0000003f00067c82 */ /* 0x000fe20008000000 */
[----:B------:R-:W-:Y:S01]  /*47c0*/  IMAD.MOV.U32 R119, RZ, RZ, RZ ;  /* 0x000000ffff777224 */ /* 0x000fe200078e00ff */
[----:B------:R-:W-:Y:S01]  /*47d0*/  UMOV UR7, URZ ;  /* 0x0000003f00077c82 */ /* 0x000fe20008000000 */
[----:B------:R-:W-:Y:S01]  /*47e0*/  ULDC UR58, c[0x0][0x9e4] ;  /* 0x00027900003a7ab9 */ /* 0x000fe20000000800 */
[----:B------:R-:W-:-:S05]  /*47f0*/  ULDC UR60, c[0x0][0x2f0] ;  /* 0x0000bc00003c7ab9 */ /* 0x000fca0000000800 */
.L_x_4175:
[----:B------:R-:W-:-:S04]  /*4800*/  UIADD3 UR4, UR7, 0x1, URZ ;  /* 0x0000000107047890 */ /* 0x000fc8000fffe03f */
[----:B------:R-:W-:-:S04]  /*4810*/  UISETP.NE.AND UP2, UPT, UR4, 0x2, UPT ;  /* 0x000000020400788c */ /* 0x000fc8000bf45270 */
[----:B------:R-:W-:Y:S02]  /*4820*/  USEL UR5, URZ, 0x1, UP2 ;  /* 0x000000013f057887 */ /* 0x000fe40009000000 */
[----:B------:R-:W-:Y:S02]  /*4830*/  USEL UR4, UR4, URZ, UP2 ;  /* 0x0000003f04047287 */ /* 0x000fe40009000000 */
[----:B------:R-:W-:Y:S01]  /*4840*/  ULOP3.LUT UR5, UR6, UR5, URZ, 0x3c, !UPT ;  /* 0x0000000506057292 */ /* 0x000fe2000f8e3c3f */
[----:B------:R-:W-:Y:S11]  /*4850*/  @!P0 BRA `(.L_x_4159) ;  /* 0x0000000000048947 */ /* 0x000ff60003800000 */
[----:B------:R-:W-:Y:S01]  /*4860*/  BPT.TRAP 0x1 ;  /* 0x000000040000795c */ /* 0x000fe20000300000 */
.L_x_4159:
[----:B------:R-:W-:Y:S01]  /*4870*/  ULEA UR61, UR4, UR57, 0x3 ;  /* 0x00000039043d7291 */ /* 0x000fe2000f8e183f */
[----:B------:R-:W-:-:S05]  /*4880*/  IMAD.U32 R0, RZ, RZ, UR5 ;  /* 0x00000005ff007e24 */ /* 0x000fca000f8e00ff */
[----:B------:R-:W-:-:S04]  /*4890*/  SHF.L.U32 R0, R0, 0x1f, RZ ;  /* 0x0000001f00007819 */ /* 0x000fc800000006ff */
[----:B------:R0:W1:Y:S01]  /*48a0*/  SYNCS.PHASECHK.TRANS64.TRYWAIT P2, [UR61+0x30830], R0 ;  /* 0x03083000ff0075a7 */ /* 0x000062000804017d */
[----:B------:R-:W-:Y:S05]  /*48b0*/  @!P0 BRA `(.L_x_4160) ;  /* 0x0000000000048947 */ /* 0x000fea0003800000 */
[----:B------:R-:W-:Y:S01]  /*48c0*/  BPT.TRAP 0x1 ;  /* 0x000000040000795c */ /* 0x000fe20000300000 */
.L_x_4160:
[----:B-1----:R-:W-:Y:S05]  /*48d0*/  @P2 BRA `(.L_x_4161) ;  /* 0x0000000000082947 */ /* 0x002fea0003800000 */
[----:B------:R-:W1:Y:S02]  /*48e0*/  SYNCS.PHASECHK.TRANS64.TRYWAIT P2, [UR61+0x30830], R0 ;  /* 0x03083000ff0075a7 */ /* 0x000e64000804017d */
[----:B-1----:R-:W-:Y:S05]  /*48f0*/  @!P2 BRA `(.L_x_4162) ;  /* 0x000000f4009ca947 */ /* 0x002fea0003800000 */
.L_x_4161:
[----:B------:R-:W-:Y:S01]  /*4900*/  R2UR UR52, R6 ;  /* 0x00000000063472ca */ /* 0x000fe200000e0000 */
[----:B------:R-:W-:Y:S01]  /*4910*/  UIMAD UR50, UR4, 0x900, UR59 ;  /* 0x00000900043278a4 */ /* 0x000fe2000f8e023b */
[----:B------:R-:W-:Y:S01]  /*4920*/  R2UR UR53, R7 ;  /* 0x00000000073572ca */ /* 0x000fe200000e0000 */
[----:B------:R-:W-:Y:S01]  /*4930*/  WARPGROUP.ARRIVE ;  /* 0x00000000000079c5 */ /* 0x000fe20000000000 */
[----:B------:R-:W-:Y:S01]  /*4940*/  UMOV UR55, 0x40000040 ;  /* 0x4000004000377882 */ /* 0x000fe20000000000 */
[----:B------:R-:W-:Y:S01]  /*4950*/  UIADD3 UR10, UR50, 0x2, URZ ;  /* 0x00000002320a7890 */ /* 0x000fe2000fffe03f */
[-C--:B------:R-:W-:Y:S01]  /*4960*/  FMUL.FTZ R24, R24, R2.reuse ;  /* 0x0000000218187220 */ /* 0x080fe20000410000 */
[----:B------:R-:W-:Y:S01]  /*4970*/  UMOV UR11, 0x40000040 ;  /* 0x40000040000b7882 */ /* 0x000fe20000000000 */
[----:B------:R-:W-:Y:S01]  /*4980*/  UMOV UR54, UR50 ;  /* 0x0000003200367c82 */ /* 0x000fe20008000000 */
[----:B------:R-:W-:Y:S01]  /*4990*/  UIADD3 UR14, UR50, 0x4, URZ ;  /* 0x00000004320e7890 */ /* 0x000fe2000fffe03f */
[-C--:B------:R-:W-:Y:S01]  /*49a0*/  FMUL.FTZ R25, R25, R2.reuse ;  /* 0x0000000219197220 */ /* 0x080fe20000410000 */
[----:B------:R-:W-:Y:S01]  /*49b0*/  UMOV UR15, 0x40000040 ;  /* 0x40000040000f7882 */ /* 0x000fe20000000000 */
[----:B------:R-:W-:Y:S01]  /*49c0*/  UIADD3 UR18, UR50, 0x6, URZ ;  /* 0x0000000632127890 */ /* 0x000fe2000fffe03f */
[-C--:B------:R-:W-:Y:S01]  /*49d0*/  FMUL.FTZ R28, R28, R2.reuse ;  /* 0x000000021c1c7220 */ /* 0x080fe20000410000 */
[----:B------:R-:W-:Y:S01]  /*49e0*/  UMOV UR19, 0x40000040 ;  /* 0x4000004000137882 */ /* 0x000fe20000000000 */
[----:B------:R-:W-:Y:S01]  /*49f0*/  HGMMA.64x96x16.F32.BF16 R120, gdesc[UR52], RZ, !UPT, gsb0 ;  /* 0x01600000347879f0 */ /* 0x000fe2000c0018ff */
        /* <DEDUP_REMOVED lines=108> */
[----:B------:R-:W-:Y:S01]  /*50c0*/  HGMMA.64x96x16.F32.BF16 R120, gdesc[UR8], R120, gsb0 ;  /* 0x01600000087879f0 */ /* 0x000fe20008001878 */
[-C--:B------:R-:W-:Y:S01]  /*50d0*/  FMUL.FTZ R115, R115, R3.reuse ;  /* 0x0000000373737220 */ /* 0x080fe20000410000 */
[-C--:B------:R-:W-:Y:S01]  /*50e0*/  FMUL.FTZ R118, R118, R3.reuse ;  /* 0x0000000376767220 */ /* 0x080fe20000410000 */
[----:B------:R-:W-:Y:S01]  /*50f0*/  FMUL.FTZ R119, R119, R3 ;  /* 0x0000000377777220 */ /* 0x000fe20000410000 */
[----:B------:R-:W-:-:S02]  /*5100*/  WARPGROUP.DEPBAR.LE gsb0, 0x0 ;  /* 0x00008000000079c5 */ /* 0x000fc40000010000 */
        /* <DEDUP_REMOVED lines=30> */
[----:B------:R-:W-:Y:S05]  /*52f0*/  @!P0 BRA `(.L_x_4163) ;  /* 0x0000000000048947 */ /* 0x000fea0003800000 */
[----:B------:R-:W-:Y:S01]  /*5300*/  BPT.TRAP 0x1 ;  /* 0x000000040000795c */ /* 0x000fe20000300000 */
.L_x_4163:
[----:B------:R-:W-:Y:S01]  /*5310*/  ULEA UR11, UR7, UR57, 0x3 ;  /* 0x00000039070b7291 */ /* 0x000fe2000f8e183f */
[----:B01----:R-:W-:-:S05]  /*5320*/  IMAD.U32 R0, RZ, RZ, UR6 ;  /* 0x00000006ff007e24 */ /* 0x003fca000f8e00ff */
[----:B------:R-:W-:-:S04]  /*5330*/  SHF.L.U32 R0, R0, 0x1f, RZ ;  /* 0x0000001f00007819 */ /* 0x000fc800000006ff */
[----:B------:R0:W1:Y:S01]  /*5340*/  SYNCS.PHASECHK.TRANS64.TRYWAIT P2, [UR11+0x30850], R0 ;  /* 0x03085000ff0075a7 */ /* 0x000062000804014b */
[----:B------:R-:W-:Y:S05]  /*5350*/  @!P0 BRA `(.L_x_4164) ;  /* 0x0000000000048947 */ /* 0x000fea0003800000 */
[----:B------:R-:W-:Y:S01]  /*5360*/  BPT.TRAP 0x1 ;  /* 0x000000040000795c */ /* 0x000fe20000300000 */
.L_x_4164:
[----:B-1----:R-:W-:Y:S05]  /*5370*/  @P2 BRA `(.L_x_4165) ;  /* 0x0000000000082947 */ /* 0x002fea0003800000 */
[----:B------:R-:W1:Y:S02]  /*5380*/  SYNCS.PHASECHK.TRANS64.TRYWAIT P2, [UR11+0x30850], R0 ;  /* 0x03085000ff0075a7 */ /* 0x000e64000804014b */
[----:B-1----:R-:W-:Y:S05]  /*5390*/  @!P2 BRA `(.L_x_4166) ;  /* 0x000000ec000ca947 */ /* 0x002fea0003800000 */
.L_x_4165:
[----:B------:R-:W-:Y:S01]  /*53a0*/  UIADD3 UR6, UR57, 0x400, URZ ;  /* 0x0000040039067890 */ /* 0x000fe2000fffe03f */
[----:B------:R-:W-:Y:S01]  /*53b0*/  WARPGROUP.ARRIVE ;  /* 0x00000000000079c5 */ /* 0x000fe20000000000 */
[----:B------:R-:W-:Y:S01]  /*53c0*/  PLOP3.LUT P2, PT, PT, PT, UP0, 0x80, 0x0 ;  /* 0x000000000000781c */ /* 0x000fe20003f4f008 */
[----:B------:R-:W-:Y:S01]  /*53d0*/  IMAD.MOV.U32 R15, RZ, RZ, R10 ;  /* 0x000000ffff0f7224 */ /* 0x000fe200078e000a */
[----:B------:R-:W-:Y:S01]  /*53e0*/  USHF.R.U32.HI UR6, URZ, 0x4, UR6 ;  /* 0x000000043f067899 */ /* 0x000fe20008011606 */
[----:B------:R-:W-:Y:S01]  /*53f0*/  PLOP3.LUT P3, PT, PT, PT, UP0, 0x80, 0x0 ;  /* 0x000000000000781c */ /* 0x000fe20003f6f008 */
[----:B01----:R-:W-:Y:S01]  /*5400*/  IMAD.U32 R0, RZ, RZ, UR61 ;  /* 0x0000003dff007e24 */ /* 0x003fe2000f8e00ff */
[----:B------:R-:W-:Y:S01]  /*5410*/  R2UR UR14, R12 ;  /* 0x000000000c0e72ca */ /* 0x000fe200000e0000 */
[----:B------:R-:W-:Y:S02]  /*5420*/  ULOP3.LUT UR6, UR6, 0x3fff, URZ, 0xc0, !UPT ;  /* 0x00003fff06067892 */ /* 0x000fe4000f8ec03f */
[----:B------:R-:W-:Y:S01]  /*5430*/  @!P1 VIADD R0, R0, 0x30840 ;  /* 0x0003084000009836 */ /* 0x000fe20000000000 */
[----:B------:R-:W-:Y:S01]  /*5440*/  ULDC UR18, c[0x0][0x288] ;  /* 0x0000a20000127ab9 */ /* 0x000fe20000000800 */
[----:B------:R-:W-:Y:S01]  /*5450*/  ULOP3.LUT UR6, UR6, 0x3000000, URZ, 0xfc, !UPT ;  /* 0x0300000006067892 */ /* 0x000fe2000f8efc3f */
[----:B------:R-:W-:-:S02]  /*5460*/  ULDC UR15, c[0x0][0x9e0] ;  /* 0x00027800000f7ab9 */ /* 0x000fc40000000800 */
[----:B------:R-:W-:Y:S01]  /*5470*/  @!P1 PRMT R0, RZ, 0x654, R0 ;  /* 0x00000654ff009816 */ /* 0x000fe20000000000 */
[----:B------:R-:W-:-:S03]  /*5480*/  UIMAD UR10, UR7, 0x900, UR6 ;  /* 0x00000900070a78a4 */ /* 0x000fc6000f8e0206 */
[----:B------:R-:W-:-:S04]  /*5490*/  UMOV UR7, 0x40000040 ;  /* 0x4000004000077882 */ /* 0x000fc80000000000 */
[----:B------:R-:W-:Y:S02]  /*54a0*/  UMOV UR6, UR10 ;  /* 0x0000000a00067c82 */ /* 0x000fe40008000000 */
        /* <DEDUP_REMOVED lines=15> */
[----:B------:R-:W-:-:S14]  /*55a0*/  IMAD R180, R13, -0x60, RZ ;  /* 0xffffffa00db47824 */ /* 0x000fdc00078e02ff */
[----:B------:R-:W-:Y:S01]  /*55b0*/  HGMMA.64x192x16.F32.BF16 R24, R176, gdesc[UR4].tnspB, R24, gsb0 ;  /* 0x42e00004b0187df0 */ /* 0x000fe20008001818 */
[----:B------:R-:W-:Y:S01]  /*55c0*/  UIADD3 UR6, UR10, 0x200, URZ ;  /* 0x000002000a067890 */ /* 0x000fe2000fffe03f */
[----:B------:R-:W-:Y:S01]  /*55d0*/  UMOV UR7, 0x40000040 ;  /* 0x4000004000077882 */ /* 0x000fe20000000000 */
[----:B------:R-:W-:Y:S02]  /*55e0*/  WARPGROUP.DEPBAR.LE gsb0, 0x0 ;  /* 0x00008000000079c5 */ /* 0x000fe40000010000 */
[----:B------:R-:W-:-:S15]  /*55f0*/  WARPGROUP.ARRIVE ;  /* 0x00000000000079c5 */ /* 0x000fde0000000000 */
[----:B------:R-:W-:Y:S01]  /*5600*/  HGMMA.64x192x16.F32.BF16 R24, R172, gdesc[UR4].tnspB, R24, gsb0 ;  /* 0x42e00004ac187df0 */ /* 0x000fe20008001818 */
[----:B------:R-:W-:Y:S01]  /*5610*/  UIADD3 UR6, UR10, 0x280, URZ ;  /* 0x000002800a067890 */ /* 0x000fe2000fffe03f */
[----:B------:R-:W-:Y:S02]  /*5620*/  UMOV UR7, 0x40000040 ;  /* 0x4000004000077882 */ /* 0x000fe40000000000 */
[----:B------:R-:W-:Y:S01]  /*5630*/  UMOV UR10, UR18 ;  /* 0x00000012000a7c82 */ /* 0x000fe20008000000 */
[----:B------:R-:W-:Y:S02]  /*5640*/  WARPGROUP.DEPBAR.LE gsb0, 0x0 ;  /* 0x00008000000079c5 */ /* 0x000fe40000010000 */
[----:B------:R-:W-:-:S13]  /*5650*/  WARPGROUP.ARRIVE ;  /* 0x00000000000079c5 */ /* 0x000fda0000000000 */
[----:B------:R-:W-:Y:S01]  /*5660*/  HGMMA.64x192x16.F32.BF16 R24, R168, gdesc[UR4].tnspB, R24, gsb0 ;  /* 0x42e00004a8187df0 */ /* 0x000fe20008001818 */
[----:B------:R-:W-:Y:S02]  /*5670*/  @UP0 ULDC UR6, c[0x0][0x44c] ;  /* 0x0001130000060ab9 */ /* 0x000fe40000000800 */
[----:B------:R-:W-:Y:S01]  /*5680*/  @P2 IMAD.HI.U32 R2, R10, UR6, RZ ;  /* 0x000000060a022c27 */ /* 0x000fe2000f8e00ff */
[----:B------:R-:W-:Y:S01]  /*5690*/  @UP0 ULDC UR6, c[0x0][0x450] ;  /* 0x0001140000060ab9 */ /* 0x000fe20000000800 */
[----:B------:R-:W-:-:S03]  /*56a0*/  PLOP3.LUT P2, PT, PT, PT, UP1, 0x40, 0x0 ;  /* 0x000000000000781c */ /* 0x000fc60003f4e818 */
[----:B------:R-:W-:Y:S01]  /*56b0*/  @P3 SHF.R.U32.HI R15, RZ, UR6, R2 ;  /* 0x00000006ff0f3c19 */ /* 0x000fe20008011602 */
[----:B------:R-:W-:-:S04]  /*56c0*/  VIADD R2, R180, 0x1 ;  /* 0x00000001b4027836 */ /* 0x000fc80000000000 */
[----:B------:R-:W0:Y:S01]  /*56d0*/  SHFL.IDX PT, R21, R15, RZ, 0x1c1f ;  /* 0x001c1fff0f157589 */ /* 0x000e2200000e0000 */
[----:B------:R-:W-:Y:S01]  /*56e0*/  IMAD R3, R11, -0x2, R2 ;  /* 0xfffffffe0b037824 */ /* 0x000fe200078e0202 */
[----:B------:R-:W-:Y:S02]  /*56f0*/  WARPGROUP.DEPBAR.LE gsb0, 0x0 ;  /* 0x00008000000079c5 */ /* 0x000fe40000010000 */
[----:B------:R1:W-:Y:S01]  /*5700*/  @!P1 SYNCS.ARRIVE.TRANS64.RED.A1T0 RZ, [R0+URZ], RZ ;  /* 0x000000ff00ff99a7 */ /* 0x0003e2000810043f */
[----:B------:R-:W-:Y:S02]  /*5710*/  VIADD R168, R3, 0xffffffff ;  /* 0xffffffff03a87836 */ /* 0x000fe40000000000 */
[----:B-1----:R-:W-:-:S04]  /*5720*/  IMAD R0, R16, UR60, R3 ;  /* 0x0000003c10007c24 */ /* 0x002fc8000f8e0203 */
[----:B------:R-:W-:-:S04]  /*5730*/  VIADD R0, R0, -UR10 ;  /* 0x8000000a00007c36 */ /* 0x000fc80008000000 */
[C---:B------:R-:W-:Y:S02]  /*5740*/  VIADD R20, R0.reuse, UR15 ;  /* 0x0000000f00147c36 */ /* 0x040fe40008000000 */
[----:B------:R-:W-:Y:S02]  /*5750*/  VIADD R22, R0, UR14 ;  /* 0x0000000e00167c36 */ /* 0x000fe40008000000 */
[--C-:B0-----:R-:W-:Y:S02]  /*5760*/  IMAD.IADD R0, R20, 0x1, R21.reuse ;  /* 0x0000000114007824 */ /* 0x101fe400078e0215 */
[----:B------:R-:W-:Y:S01]  /*5770*/  IMAD.IADD R2, R22, 0x1, R21 ;  /* 0x0000000116027824 */ /* 0x000fe200078e0215 */
[----:B------:R-:W-:Y:S06]  /*5780*/  @P2 BRA `(.L_x_4167) ;  /* 0x0000000000582947 */ /* 0x000fec0003800000 */
[----:B------:R-:W-:Y:S01]  /*5790*/  IMAD R3, R16, UR60, R21 ;  /* 0x0000003c10037c24 */ /* 0x000fe2000f8e0215 */
[----:B------:R-:W-:Y:S03]  /*57a0*/  BSSY B0, `(.L_x_4168) ;  /* 0x0000011000007945 */ /* 0x000fe60003800000 */
[----:B------:R-:W-:-:S05]  /*57b0*/  VIADD R3, R3, -UR10 ;  /* 0x8000000a03037c36 */ /* 0x000fca0008000000 */
        /* <DEDUP_REMOVED lines=10> */
.L_x_4169:
[----:B------:R-:W-:-:S05]  /*5860*/  IMAD.U32 R21, RZ, RZ, UR58 ;  /* 0x0000003aff157e24 */ /* 0x000fca000f8e00ff */
[----:B------:R-:W-:-:S13]  /*5870*/  ISETP.NE.AND P2, PT, R21, 0x1, PT ;  /* 0x000000011500780c */ /* 0x000fda0003f45270 */
[----:B------:R-:W0:Y:S02]  /*5880*/  @P2 LDC.64 R170, c[0x0][0x9e8] ;  /* 0x00027a00ffaa2b82 */ /* 0x000e240000000a00 */
[----:B0-----:R-:W-:-:S05]  /*5890*/  @P2 IMAD.HI.U32 R14, R3, R170, RZ ;  /* 0x000000aa030e2227 */ /* 0x001fca00078e00ff */
[----:B------:R-:W-:-:S07]  /*58a0*/  @P2 SHF.R.U32.HI R3, RZ, R171, R14 ;  /* 0x000000abff032219 */ /* 0x000fce000001160e */
.L_x_4170:
[----:B------:R-:W-:Y:S05]  /*58b0*/  BSYNC B0 ;  /* 0x0000000000007941 */ /* 0x000fea0003800000 */
.L_x_4168:
[----:B------:R-:W-:-:S05]  /*58c0*/  IMAD R3, R3, R21, R168 ;  /* 0x0000001503037224 */ /* 0x000fca00078e02a8 */
[----:B------:R-:W-:Y:S02]  /*58d0*/  VIADDMNMX R0, R3, R21, R0, PT ;  /* 0x0000001503007246 */ /* 0x000fe40003800100 */
[----:B------:R-:W-:-:S07]  /*58e0*/  VIMNMX R2, R2, R3, !PT ;  /* 0x0000000302027248 */ /* 0x000fce0007fe0100 */
.L_x_4167:
[C---:B------:R-:W-:Y:S01]  /*58f0*/  ISETP.GE.AND P2, PT, R180.reuse, 0x2, PT ;  /* 0x00000002b400780c */ /* 0x040fe20003f46270 */
[----:B------:R-:W0:Y:S01]  /*5900*/  SHFL.IDX PT, R15, R15, 0x1, 0x1c1f ;  /* 0x003c1f000f0f7f89 */ /* 0x000e2200000e0000 */
[----:B------:R-:W-:Y:S02]  /*5910*/  ISETP.GE.AND P6, PT, R180, 0xa, PT ;  /* 0x0000000ab400780c */ /* 0x000fe40003fc6270 */
        /* <DEDUP_REMOVED lines=10> */
[----:B------:R-:W-:Y:S01]  /*59c0*/  ISETP.LT.OR P5, PT, R0, 0x9, P5 ;  /* 0x000000090000780c */ /* 0x000fe20002fa1670 */
[----:B0-----:R-:W-:Y:S01]  /*59d0*/  IMAD.IADD R14, R22, 0x1, R15 ;  /* 0x00000001160e7824 */ /* 0x001fe200078e020f */
        /* <DEDUP_REMOVED lines=101> */
[----:B------:R-:W-:-:S03]  /*6030*/  IMAD.IADD R2, R20, 0x1, R15 ;  /* 0x0000000114027824 */ /* 0x000fc600078e020f */
[----:B------:R-:W-:-:S04]  /*6040*/  ISETP.LT.OR P6, PT, R0, 0x5a, P6 ;  /* 0x0000005a0000780c */ /* 0x000fc800037c1670 */
[----:B------:R-:W-:Y:S02]  /*6050*/  FSEL R165, R165, -INF , !P6 ;  /* 0xff800000a5a57808 */ /* 0x000fe40007000000 */
[----:B------:R-:W-:-:S13]  /*6060*/  PLOP3.LUT P6, PT, PT, PT, UP1, 0x40, 0x0 ;  /* 0x000000000000781c */ /* 0x000fda0003fce818 */
[----:B------:R-:W-:Y:S05]  /*6070*/  @P6 BRA `(.L_x_4171) ;  /* 0x0000000000586947 */ /* 0x000fea0003800000 */
        /* <DEDUP_REMOVED lines=13> */
.L_x_4173:
[----:B------:R-:W-:-:S05]  /*6150*/  IMAD.U32 R0, RZ, RZ, UR58 ;  /* 0x0000003aff007e24 */ /* 0x000fca000f8e00ff */
[----:B------:R-:W-:-:S13]  /*6160*/  ISETP.NE.AND P6, PT, R0, 0x1, PT ;  /* 0x000000010000780c */ /* 0x000fda0003fc5270 */
[----:B------:R-:W0:Y:S02]  /*6170*/  @P6 LDC.64 R180, c[0x0][0x9e8] ;  /* 0x00027a00ffb46b82 */ /* 0x000e240000000a00 */
[----:B0-----:R-:W-:-:S05]  /*6180*/  @P6 IMAD.HI.U32 R180, R15, R180, RZ ;  /* 0x000000b40fb46227 */ /* 0x001fca00078e00ff */
[----:B------:R-:W-:-:S07]  /*6190*/  @P6 SHF.R.U32.HI R15, RZ, R181, R180 ;  /* 0x000000b5ff0f6219 */ /* 0x000fce00000116b4 */
.L_x_4174:
[----:B------:R-:W-:Y:S05]  /*61a0*/  BSYNC B0 ;  /* 0x0000000000007941 */ /* 0x000fea0003800000 */
.L_x_4172:
[----:B------:R-:W-:-:S05]  /*61b0*/  IMAD R15, R15, R0, R168 ;  /* 0x000000000f0f7224 */ /* 0x000fca00078e02a8 */
[----:B------:R-:W-:Y:S02]  /*61c0*/  VIADDMNMX R2, R15, R0, R2, PT ;  /* 0x000000000f027246 */ /* 0x000fe40003800102 */
[----:B------:R-:W-:-:S07]  /*61d0*/  VIMNMX R14, R14, R15, !PT ;  /* 0x0000000f0e0e7248 */ /* 0x000fce0007fe0100 */
.L_x_4171:
[C---:B------:R-:W-:Y:S01]  /*61e0*/  ISETP.GT.AND P2, PT, R14.reuse, 0x1, !P2 ;  /* 0x000000010e00780c */ /* 0x040fe20005744270 */
[----:B------:R-:W-:Y:S01]  /*61f0*/  UMOV UR6, UR5 ;  /* 0x0000000500067c82 */ /* 0x000fe20008000000 */
[----:B------:R-:W-:Y:S01]  /*6200*/  ISETP.GT.AND P3, PT, R14, 0x8, !P3 ;  /* 0x000000080e00780c */ /* 0x000fe20005f64270 */
[----:B------:R-:W-:Y:S01]  /*6210*/  UMOV UR7, UR4 ;  /* 0x0000000400077c82 */ /* 0x000fe20008000000 */
        /* <DEDUP_REMOVED lines=31> */
[----:B------:R-:W-:Y:S02]  /*6410*/  ISETP.GT.AND P2, PT, R14, 0x19, !P3 ;  /* 0x000000190e00780c */ /* 0x000fe40005f44270 */
[----:B------:R-:W-:Y:S02]  /*6420*/  ISETP.NE.AND P3, PT, R185, RZ, PT ;  /* 0x000000ffb900720c */ /* 0x000fe40003f65270 */
        /* <DEDUP_REMOVED lines=35> */
[----:B------:R-:W-:Y:S01]  /*6660*/  FSEL R127, R146, -INF , !P2 ;  /* 0xff800000927f7808 */ /* 0x000fe20005000000 */
[----:B------:R-:W0:Y:S01]  /*6670*/  LDC R0, c[0x0][0x988] ;  /* 0x00026200ff007b82 */ /* 0x000e220000000800 */
[----:B------:R-:W-:Y:S01]  /*6680*/  ISETP.NE.AND P2, PT, R144, RZ, PT ;  /* 0x000000ff9000720c */ /* 0x000fe20003f45270 */
[----:B------:R-:W1:Y:S01]  /*6690*/  SHFL.BFLY PT, R15, R22, 0x2, 0x1f ;  /* 0x0c401f00160f7f89 */ /* 0x000e6200000e0000 */
[----:B------:R-:W-:-:S02]  /*66a0*/  ISETP.NE.AND P6, PT, R156, RZ, PT ;  /* 0x000000ff9c00720c */ /* 0x000fc40003fc5270 */
[C---:B------:R-:W-:Y:S02]  /*66b0*/  ISETP.GT.AND P2, PT, R14.reuse, 0x31, !P2 ;  /* 0x000000310e00780c */ /* 0x040fe40005744270 */
[----:B------:R-:W-:Y:S02]  /*66c0*/  ISETP.GT.AND P4, PT, R14, 0x51, !P4 ;  /* 0x000000510e00780c */ /* 0x000fe40006784270 */
[----:B------:R-:W-:Y:S02]  /*66d0*/  ISETP.LT.OR P2, PT, R2, 0x32, P2 ;  /* 0x000000320200780c */ /* 0x000fe40001741670 */
[----:B------:R-:W-:Y:S02]  /*66e0*/  ISETP.GT.AND P5, PT, R14, 0x58, !P5 ;  /* 0x000000580e00780c */ /* 0x000fe40006fa4270 */
[----:B------:R-:W-:Y:S02]  /*66f0*/  FSEL R147, R147, -INF , !P2 ;  /* 0xff80000093937808 */ /* 0x000fe40005000000 */
[----:B------:R-:W-:-:S02]  /*6700*/  ISETP.NE.AND P2, PT, R188, RZ, PT ;  /* 0x000000ffbc00720c */ /* 0x000fc40003f45270 */
[----:B------:R-:W-:Y:S02]  /*6710*/  ISETP.LT.OR P4, PT, R2, 0x52, P4 ;  /* 0x000000520200780c */ /* 0x000fe40002781670 */
[----:B------:R-:W-:Y:S02]  /*6720*/  ISETP.GT.AND P2, PT, R14, 0x38, !P2 ;  /* 0x000000380e00780c */ /* 0x000fe40005744270 */
[C---:B------:R-:W-:Y:S02]  /*6730*/  ISETP.LT.OR P5, PT, R2.reuse, 0x59, P5 ;  /* 0x000000590200780c */ /* 0x040fe40002fa1670 */
[----:B------:R-:W-:Y:S02]  /*6740*/  ISETP.LT.OR P2, PT, R2, 0x39, P2 ;  /* 0x000000390200780c */ /* 0x000fe40001741670 */
[----:B------:R-:W-:Y:S02]  /*6750*/  FSEL R163, R163, -INF , !P4 ;  /* 0xff800000a3a37808 */ /* 0x000fe40006000000 */
[----:B------:R-:W-:-:S02]  /*6760*/  FSEL R123, R150, -INF , !P2 ;  /* 0xff800000967b7808 */ /* 0x000fc40005000000 */
[----:B------:R-:W-:Y:S02]  /*6770*/  ISETP.NE.AND P2, PT, R148, RZ, PT ;  /* 0x000000ff9400720c */ /* 0x000fe40003f45270 */
[----:B-1----:R-:W-:Y:S02]  /*6780*/  FMNMX.FTZ R120, R22, R15, !PT ;  /* 0x0000000f16787209 */ /* 0x002fe40007810000 */
[----:B------:R-:W-:-:S03]  /*6790*/  ISETP.GT.AND P2, PT, R14, 0x39, !P2 ;  /* 0x000000390e00780c */ /* 0x000fc60005744270 */
[----:B------:R-:W1:Y:S01]  /*67a0*/  SHFL.BFLY PT, R15, R120, 0x1, 0x1f ;  /* 0x0c201f00780f7f89 */ /* 0x000e6200000e0000 */
[----:B------:R-:W-:-:S04]  /*67b0*/  ISETP.LT.OR P2, PT, R2, 0x3a, P2 ;  /* 0x0000003a0200780c */ /* 0x000fc80001741670 */
[----:B------:R-:W-:Y:S02]  /*67c0*/  FSEL R151, R151, -INF , !P2 ;  /* 0xff80000097977808 */ /* 0x000fe40005000000 */
[----:B------:R-:W-:-:S04]  /*67d0*/  ISETP.NE.AND P2, PT, R190, RZ, PT ;  /* 0x000000ffbe00720c */ /* 0x000fc80003f45270 */
[----:B------:R-:W-:-:S04]  /*67e0*/  ISETP.GT.AND P2, PT, R14, 0x40, !P2 ;  /* 0x000000400e00780c */ /* 0x000fc80005744270 */
[----:B------:R-:W-:-:S04]  /*67f0*/  ISETP.LT.OR P2, PT, R2, 0x41, P2 ;  /* 0x000000410200780c */ /* 0x000fc80001741670 */
[----:B------:R-:W-:Y:S02]  /*6800*/  FSEL R143, R154, -INF , !P2 ;  /* 0xff8000009a8f7808 */ /* 0x000fe40005000000 */
[----:B------:R-:W-:Y:S02]  /*6810*/  ISETP.NE.AND P2, PT, R152, RZ, PT ;  /* 0x000000ff9800720c */ /* 0x000fe40003f45270 */
[----:B-1----:R-:W-:Y:S02]  /*6820*/  FMNMX.FTZ R15, R120, R15, !PT ;  /* 0x0000000f780f7209 */ /* 0x002fe40007810000 */
[----:B------:R-:W-:-:S03]  /*6830*/  ISETP.GT.AND P2, PT, R14, 0x41, !P2 ;  /* 0x000000410e00780c */ /* 0x000fc60005744270 */
[----:B0-----:R-:W-:Y:S01]  /*6840*/  FMUL.FTZ R20, R15, R0 ;  /* 0x000000000f147220 */ /* 0x001fe20000410000 */
[----:B------:R-:W-:-:S04]  /*6850*/  ISETP.LT.OR P2, PT, R2, 0x42, P2 ;  /* 0x000000420200780c */ /* 0x000fc80001741670 */
[----:B------:R-:W-:Y:S02]  /*6860*/  FSEL R155, R155, -INF , !P2 ;  /* 0xff8000009b9b7808 */ /* 0x000fe40005000000 */
[----:B------:R-:W-:Y:S02]  /*6870*/  ISETP.GT.AND P2, PT, R14, 0x48, !P3 ;  /* 0x000000480e00780c */ /* 0x000fe40005f44270 */
[----:B------:R-:W-:Y:S02]  /*6880*/  ISETP.NE.AND P3, PT, R124, RZ, PT ;  /* 0x000000ff7c00720c */ /* 0x000fe40003f65270 */
[----:B------:R-:W-:Y:S02]  /*6890*/  ISETP.LT.OR P2, PT, R2, 0x49, P2 ;  /* 0x000000490200780c */ /* 0x000fe40001741670 */
[----:B------:R-:W-:Y:S02]  /*68a0*/  ISETP.GT.AND P3, PT, R14, 0x50, !P3 ;  /* 0x000000500e00780c */ /* 0x000fe40005f64270 */
[----:B------:R-:W-:-:S02]  /*68b0*/  FSEL R199, R158, -INF , !P2 ;  /* 0xff8000009ec77808 */ /* 0x000fc40005000000 */
[----:B------:R-:W-:Y:S02]  /*68c0*/  ISETP.GT.AND P2, PT, R14, 0x49, !P6 ;  /* 0x000000490e00780c */ /* 0x000fe40007744270 */
[----:B------:R-:W-:Y:S02]  /*68d0*/  ISETP.NE.AND P6, PT, R132, RZ, PT ;  /* 0x000000ff8400720c */ /* 0x000fe40003fc5270 */
[C---:B------:R-:W-:Y:S02]  /*68e0*/  ISETP.LT.OR P2, PT, R2.reuse, 0x4a, P2 ;  /* 0x0000004a0200780c */ /* 0x040fe40001741670 */
[----:B------:R-:W-:Y:S02]  /*68f0*/  ISETP.LT.OR P3, PT, R2, 0x51, P3 ;  /* 0x000000510200780c */ /* 0x000fe40001f61670 */
[----:B------:R-:W-:Y:S02]  /*6900*/  FSEL R159, R159, -INF , !P2 ;  /* 0xff8000009f9f7808 */ /* 0x000fe40005000000 */
[----:B------:R-:W-:-:S02]  /*6910*/  ISETP.GT.AND P2, PT, R14, RZ, !P6 ;  /* 0x000000ff0e00720c */ /* 0x000fc40007744270 */
[----:B------:R-:W-:Y:S02]  /*6920*/  ISETP.NE.AND P6, PT, R128, RZ, PT ;  /* 0x000000ff8000720c */ /* 0x000fe40003fc5270 */
[----:B------:R-:W-:Y:S02]  /*6930*/  ISETP.LT.OR P2, PT, R2, 0x1, P2 ;  /* 0x000000010200780c */ /* 0x000fe40001741670 */
[----:B------:R-:W-:Y:S02]  /*6940*/  ISETP.GT.AND P6, PT, R14, 0x59, !P6 ;  /* 0x000000590e00780c */ /* 0x000fe400077c4270 */
[----:B------:R-:W-:Y:S02]  /*6950*/  FSEL R205, R122, -INF , !P2 ;  /* 0xff8000007acd7808 */ /* 0x000fe40005000000 */
[----:B------:R-:W-:Y:S02]  /*6960*/  FSETP.NEU.FTZ.AND P2, PT, R15, -INF , PT ;  /* 0xff8000000f00780b */ /* 0x000fe40003f5d000 */
[----:B------:R-:W-:-:S02]  /*6970*/  FMNMX.FTZ R22, R205, R4, !PT ;  /* 0x00000004cd167209 */ /* 0x000fc40007810000 */
[----:B------:R-:W-:Y:S02]  /*6980*/  FSEL R20, R20, RZ, P2 ;  /* 0x000000ff14147208 */ /* 0x000fe40001000000 */
[----:B------:R-:W-:Y:S02]  /*6990*/  FMNMX.FTZ R22, R195, R22, !PT ;  /* 0x00000016c3167209 */ /* 0x000fe40007810000 */
[----:B------:R-:W-:Y:S01]  /*69a0*/  ISETP.LT.OR P6, PT, R2, 0x5a, P6 ;  /* 0x0000005a0200780c */ /* 0x000fe200037c1670 */
[--C-:B------:R-:W-:Y:S01]  /*69b0*/  FFMA.FTZ R180, R173, R0, -R20.reuse ;  /* 0x00000000adb47223 */ /* 0x100fe20000010814 */
        /* <DEDUP_REMOVED lines=14> */
[----:B------:R-:W-:Y:S01]  /*6aa0*/  FSEL R14, R15, RZ, P2 ;  /* 0x000000ff0f0e7208 */ /* 0x000fe20001000000 */
[--C-:B------:R-:W-:Y:S01]  /*6ab0*/  FFMA.FTZ R190, R197, R0, -R20.reuse ;  /* 0x00000000c5be7223 */ /* 0x100fe20000010814 */
[----:B------:R-:W-:Y:S01]  /*6ac0*/  FMNMX.FTZ R22, R131, R22, !PT ;  /* 0x0000001683167209 */ /* 0x000fe20007810000 */
[----:B------:R-:W-:Y:S01]  /*6ad0*/  MUFU.EX2 R203, R203 ;  /* 0x000000cb00cb7308 */ /* 0x000fe20000000800 */
[--C-:B------:R-:W-:Y:S01]  /*6ae0*/  FFMA.FTZ R179, R179, R0, -R20.reuse ;  /* 0x00000000b3b37223 */ /* 0x100fe20000010814 */
[----:B------:R-:W-:Y:S01]  /*6af0*/  FADD.FTZ R3, -R14, R5 ;  /* 0x000000050e037221 */ /* 0x000fe20000010100 */
[----:B------:R-:W-:Y:S01]  /*6b00*/  FMNMX.FTZ R22, R189, R22, !PT ;  /* 0x00000016bd167209 */ /* 0x000fe20007810000 */
[-CC-:B------:R-:W-:Y:S01]  /*6b10*/  FFMA.FTZ R184, R177, R0.reuse, -R20.reuse ;  /* 0x00000000b1b87223 */ /* 0x180fe20000010814 */
[-CC-:B------:R-:W-:Y:S01]  /*6b20*/  FFMA.FTZ R171, R171, R0.reuse, -R20.reuse ;  /* 0x00000000abab7223 */ /* 0x180fe20000010814 */
[----:B------:R-:W-:Y:S01]  /*6b30*/  FMUL.FTZ R3, R3, R0 ;  /* 0x0000000003037220 */ /* 0x000fe20000410000 */
        /* <DEDUP_REMOVED lines=18> */
[----:B------:R-:W-:-:S02]  /*6c60*/  FFMA.FTZ R5, R165, R0, -R20 ;  /* 0x00000000a5057223 */ /* 0x000fc40000010814 */
[----:B------:R-:W-:-:S04]  /*6c70*/  FMNMX.FTZ R22, R147, R22, !PT ;  /* 0x0000001693167209 */ /* 0x000fc80007810000 */
        /* <DEDUP_REMOVED lines=14> */
[----:B------:R-:W-:-:S05]  /*6d60*/  FMNMX.FTZ R22, R167, R22, !PT ;  /* 0x00000016a7167209 */ /* 0x000fca0007810000 */
[----:B------:R-:W0:Y:S01]  /*6d70*/  SHFL.BFLY PT, R141, R22, 0x2, 0x1f ;  /* 0x0c401f00168d7f89 */ /* 0x000e2200000e0000 */
[----:B------:R-:W-:Y:S08]  /*6d80*/  MUFU.EX2 R137, R137 ;  /* 0x0000008900897308 */ /* 0x000ff00000000800 */
[----:B------:R-:W-:Y:S08]  /*6d90*/  MUFU.EX2 R182, R182 ;  /* 0x000000b600b67308 */ /* 0x000ff00000000800 */
[----:B------:R-:W-:Y:S01]  /*6da0*/  MUFU.EX2 R133, R133 ;  /* 0x0000008500857308 */ /* 0x000fe20000000800 */
[----:B0-----:R-:W-:Y:S01]  /*6db0*/  FMNMX.FTZ R21, R22, R141, !PT ;  /* 0x0000008d16157209 */ /* 0x001fe20007810000 */
[----:B------:R-:W-:-:S06]  /*6dc0*/  FFMA.FTZ R141, R153, R0, -R20 ;  /* 0x00000000998d7223 */ /* 0x000fcc0000010814 */
[----:B------:R-:W-:Y:S01]  /*6dd0*/  MUFU.EX2 R176, R176 ;  /* 0x000000b000b07308 */ /* 0x000fe20000000800 */
[----:B------:R-:W0:Y:S07]  /*6de0*/  SHFL.BFLY PT, R2, R21, 0x1, 0x1f ;  /* 0x0c201f0015027f89 */ /* 0x000e2e00000e0000 */
[----:B------:R-:W-:Y:S08]  /*6df0*/  MUFU.EX2 R23, R23 ;  /* 0x0000001700177308 */ /* 0x000ff00000000800 */
[----:B------:R-:W-:Y:S08]  /*6e00*/  MUFU.EX2 R178, R178 ;  /* 0x000000b200b27308 */ /* 0x000ff00000000800 */
[----:B------:R-:W-:Y:S01]  /*6e10*/  MUFU.EX2 R129, R129 ;  /* 0x0000008100817308 */ /* 0x000fe20000000800 */
[----:B0-----:R-:W-:-:S04]  /*6e20*/  FMNMX.FTZ R21, R21, R2, !PT ;  /* 0x0000000215157209 */ /* 0x001fc80007810000 */
[----:B------:R-:W-:-:S03]  /*6e30*/  FSETP.NEU.FTZ.AND P2, PT, R21, -INF , PT ;  /* 0xff8000001500780b */ /* 0x000fc60003f5d000 */
[----:B------:R0:W1:Y:S01]  /*6e40*/  MUFU.EX2 R2, R3 ;  /* 0x0000000300027308 */ /* 0x0000620000000800 */
[----:B------:R-:W-:-:S05]  /*6e50*/  FMUL.FTZ R124, R21, R0 ;  /* 0x00000000157c7220 */ /* 0x000fca0000410000 */
[----:B------:R-:W-:Y:S02]  /*6e60*/  FSEL R124, R124, RZ, P2 ;  /* 0x000000ff7c7c7208 */ /* 0x000fe40001000000 */
[----:B------:R-:W-:Y:S01]  /*6e70*/  MUFU.EX2 R172, R172 ;  /* 0x000000ac00ac7308 */ /* 0x000fe20000000800 */
[----:B0-----:R-:W-:Y:S02]  /*6e80*/  FSEL R3, R21, RZ, P2 ;  /* 0x000000ff15037208 */ /* 0x001fe40001000000 */
[-CC-:B------:R-:W-:Y:S01]  /*6e90*/  FFMA.FTZ R14, R205, R0.reuse, -R124.reuse ;  /* 0x00000000cd0e7223 */ /* 0x180fe2000001087c */
[-CC-:B------:R-:W-:Y:S01]  /*6ea0*/  FFMA.FTZ R121, R195, R0.reuse, -R124.reuse ;  /* 0x00000000c3797223 */ /* 0x180fe2000001087c */
[-C--:B------:R-:W-:Y:S01]  /*6eb0*/  FFMA.FTZ R20, R181, R0.reuse, -R124 ;  /* 0x00000000b5147223 */ /* 0x080fe2000001087c */
[----:B------:R-:W-:Y:S01]  /*6ec0*/  FADD.FTZ R3, -R3, R4 ;  /* 0x0000000403037221 */ /* 0x000fe20000010100 */
[-CC-:B------:R-:W-:Y:S01]  /*6ed0*/  FFMA.FTZ R149, R193, R0.reuse, -R124.reuse ;  /* 0x00000000c1957223 */ /* 0x180fe2000001087c */
[-CC-:B------:R-:W-:Y:S01]  /*6ee0*/  FFMA.FTZ R22, R183, R0.reuse, -R124.reuse ;  /* 0x00000000b7167223 */ /* 0x180fe2000001087c */
[----:B------:R-:W-:Y:S01]  /*6ef0*/  MUFU.EX2 R14, R14 ;  /* 0x0000000e000e7308 */ /* 0x000fe20000000800 */
[-C--:B------:R-:W-:Y:S01]  /*6f00*/  FMUL.FTZ R3, R3, R0.reuse ;  /* 0x0000000003037220 */ /* 0x080fe20000410000 */
[----:B-1----:R-:W-:Y:S01]  /*6f10*/  FFMA.FTZ R9, R2, R9, R203 ;  /* 0x0000000902097223 */ /* 0x002fe200000100cb */
[-CC-:B------:R-:W-:Y:S01]  /*6f20*/  FFMA.FTZ R153, R191, R0.reuse, -R124.reuse ;  /* 0x00000000bf997223 */ /* 0x180fe2000001087c */
[-CC-:B------:R-:W-:Y:S01]  /*6f30*/  FFMA.FTZ R120, R131, R0.reuse, -R124.reuse ;  /* 0x0000000083787223 */ /* 0x180fe2000001087c */
[-CC-:B------:R-:W-:Y:S01]  /*6f40*/  FFMA.FTZ R177, R127, R0.reuse, -R124.reuse ;  /* 0x000000007fb17223 */ /* 0x180fe2000001087c */
[----:B------:R-:W-:Y:S01]  /*6f50*/  FADD.FTZ R9, R188, R9 ;  /* 0x00000009bc097221 */ /* 0x000fe20000010000 */
[-CC-:B------:R-:W-:Y:S01]  /*6f60*/  FFMA.FTZ R131, R189, R0.reuse, -R124.reuse ;  /* 0x00000000bd837223 */ /* 0x180fe2000001087c */
[----:B------:R-:W0:Y:S01]  /*6f70*/  MUFU.EX2 R3, R3 ;  /* 0x0000000300037308 */ /* 0x000e220000000800 */
        /* <DEDUP_REMOVED lines=14> */
[----:B------:R-:W-:Y:S01]  /*7060*/  FFMA.FTZ R199, R199, R0, -R124 ;  /* 0x00000000c7c77223 */ /* 0x000fe2000001087c */
[----:B------:R-:W2:Y:S01]  /*7070*/  MUFU.EX2 R20, R20 ;  /* 0x0000001400147308 */ /* 0x000ea20000000800 */
[----:B0-----:R-:W-:Y:S01]  /*7080*/  FFMA.FTZ R128, R3, R8, R14 ;  /* 0x0000000803807223 */ /* 0x001fe2000001000e */
        /* <DEDUP_REMOVED lines=9> */
[----:B------:R-:W-:Y:S01]  /*7120*/  FFMA.FTZ R124, R167, R0, -R124 ;  /* 0x00000000a77c7223 */ /* 0x000fe2000001087c */
[----:B------:R-:W-:Y:S01]  /*7130*/  IMAD.U32 R127, RZ, RZ, UR11 ;  /* 0x0000000bff7f7e24 */ /* 0x000fe2000f8e00ff */
[C---:B------:R-:W-:Y:S01]  /*7140*/  ISETP.GT.AND P2, PT, R13.reuse, UR56, PT ;  /* 0x000000380d007c0c */ /* 0x040fe2000bf44270 */
[----:B------:R-:W-:Y:S01]  /*7150*/  VIADD R13, R13, 0xffffffff ;  /* 0xffffffff0d0d7836 */ /* 0x000fe20000000000 */
[----:B------:R-:W-:Y:S01]  /*7160*/  F2FP.BF16.F32.PACK_AB R190, R179, R190 ;  /* 0x000000beb3be723e */ /* 0x000fe200000010ff */
[----:B------:R-:W1:Y:S01]  /*7170*/  MUFU.EX2 R22, R22 ;  /* 0x0000001600167308 */ /* 0x000e620000000800 */
[----:B--2---:R-:W-:Y:S01]  /*7180*/  FADD.FTZ R128, R20, R9 ;  /* 0x0000000914807221 */ /* 0x004fe20000010000 */
[----:B------:R-:W-:Y:S01]  /*7190*/  @!P1 VIADD R127, R127, 0x30860 ;  /* 0x000308607f7f9836 */ /* 0x000fe20000000000 */
[----:B------:R-:W-:-:S02]  /*71a0*/  F2FP.BF16.F32.PACK_AB R184, R171, R184 ;  /* 0x000000b8abb8723e */ /* 0x000fc400000010ff */
[----:B------:R-:W-:Y:S02]  /*71b0*/  F2FP.BF16.F32.PACK_AB R186, R169, R186 ;  /* 0x000000baa9ba723e */ /* 0x000fe400000010ff */
[----:B------:R-:W-:Y:S01]  /*71c0*/  @!P1 PRMT R127, RZ, 0x654, R127 ;  /* 0x00000654ff7f9816 */ /* 0x000fe2000000007f */
[----:B------:R-:W2:Y:S01]  /*71d0*/  MUFU.EX2 R153, R153 ;  /* 0x0000009900997308 */ /* 0x000ea20000000800 */
[----:B0-----:R-:W-:Y:S01]  /*71e0*/  FADD.FTZ R9, R149, R128 ;  /* 0x0000008095097221 */ /* 0x001fe20000010000 */
[----:B------:R-:W-:Y:S01]  /*71f0*/  F2FP.BF16.F32.PACK_AB R188, R188, R203 ;  /* 0x000000cbbcbc723e */ /* 0x000fe200000010ff */
[----:B------:R0:W-:Y:S01]  /*7200*/  @!P1 SYNCS.ARRIVE.TRANS64.RED.A1T0 RZ, [R127+URZ], RZ ;  /* 0x000000ff7fff99a7 */ /* 0x0001e2000810043f */
[----:B------:R-:W-:Y:S02]  /*7210*/  F2FP.BF16.F32.PACK_AB R180, R137, R180 ;  /* 0x000000b489b4723e */ /* 0x000fe400000010ff */
[----:B------:R-:W-:Y:S02]  /*7220*/  F2FP.BF16.F32.PACK_AB R189, R121, R14 ;  /* 0x0000000e79bd723e */ /* 0x000fe400000010ff */
[----:B------:R-:W3:Y:S01]  /*7230*/  MUFU.EX2 R120, R120 ;  /* 0x0000007800787308 */ /* 0x000ee20000000800 */
[----:B-1----:R-:W-:Y:S01]  /*7240*/  FADD.FTZ R128, R22, R9 ;  /* 0x0000000916807221 */ /* 0x002fe20000010000 */
[----:B------:R-:W-:-:S06]  /*7250*/  F2FP.BF16.F32.PACK_AB R191, R149, R20 ;  /* 0x0000001495bf723e */ /* 0x000fcc00000010ff */
[----:B------:R-:W1:Y:S01]  /*7260*/  MUFU.EX2 R131, R131 ;  /* 0x0000008300837308 */ /* 0x000e620000000800 */
[----:B--2---:R-:W-:-:S07]  /*7270*/  FADD.FTZ R9, R153, R128 ;  /* 0x0000008099097221 */ /* 0x004fce0000010000 */
[----:B------:R-:W2:Y:S01]  /*7280*/  MUFU.EX2 R181, R181 ;  /* 0x000000b500b57308 */ /* 0x000ea20000000800 */
[----:B---3--:R-:W-:-:S07]  /*7290*/  FADD.FTZ R128, R120, R9 ;  /* 0x0000000978807221 */ /* 0x008fce0000010000 */
[----:B------:R3:W-:Y:S01]  /*72a0*/  MUFU.EX2 R8, R123 ;  /* 0x0000007b00087308 */ /* 0x0007e20000000800 */
[C---:B-1----:R-:W-:Y:S01]  /*72b0*/  FADD.FTZ R128, R131.reuse, R128 ;  /* 0x0000008083807221 */ /* 0x042fe20000010000 */
[----:B------:R-:W-:-:S06]  /*72c0*/  F2FP.BF16.F32.PACK_AB R187, R131, R120 ;  /* 0x0000007883bb723e */ /* 0x000fcc00000010ff */
[----:B------:R-:W1:Y:S01]  /*72d0*/  MUFU.EX2 R122, R122 ;  /* 0x0000007a007a7308 */ /* 0x000e620000000800 */
[----:B---3--:R-:W-:-:S04]  /*72e0*/  FADD.FTZ R123, R137, R130 ;  /* 0x00000082897b7221 */ /* 0x008fc80000010000 */
[----:B------:R-:W-:Y:S01]  /*72f0*/  FADD.FTZ R130, R182, R123 ;  /* 0x0000007bb6827221 */ /* 0x000fe20000010000 */
[C---:B------:R-:W-:Y:S02]  /*7300*/  F2FP.BF16.F32.PACK_AB R182, R133.reuse, R182 ;  /* 0x000000b685b6723e */ /* 0x040fe400000010ff */
[----:B------:R-:W3:Y:S01]  /*7310*/  MUFU.EX2 R183, R183 ;  /* 0x000000b700b77308 */ /* 0x000ee20000000800 */
[----:B------:R-:W-:-:S04]  /*7320*/  FADD.FTZ R9, R133, R130 ;  /* 0x0000008285097221 */ /* 0x000fc80000010000 */
[----:B------:R-:W-:Y:S01]  /*7330*/  FADD.FTZ R130, R176, R9 ;  /* 0x00000009b0827221 */ /* 0x000fe20000010000 */
[----:B--2---:R-:W-:Y:S01]  /*7340*/  FADD.FTZ R9, R181, R128 ;  /* 0x00000080b5097221 */ /* 0x004fe20000010000 */
[C---:B------:R-:W-:Y:S01]  /*7350*/  F2FP.BF16.F32.PACK_AB R176, R23.reuse, R176 ;  /* 0x000000b017b0723e */ /* 0x040fe200000010ff */
[----:B------:R2:W4:Y:S01]  /*7360*/  MUFU.EX2 R4, R185 ;  /* 0x000000b900047308 */ /* 0x0005220000000800 */
[----:B------:R-:W-:Y:S01]  /*7370*/  FADD.FTZ R123, R23, R130 ;  /* 0x00000082177b7221 */ /* 0x000fe20000010000 */
[C---:B-1----:R-:W-:Y:S01]  /*7380*/  FADD.FTZ R128, R122.reuse, R9 ;  /* 0x000000097a807221 */ /* 0x042fe20000010000 */
[----:B------:R-:W-:Y:S02]  /*7390*/  F2FP.BF16.F32.PACK_AB R181, R122, R181 ;  /* 0x000000b57ab5723e */ /* 0x000fe400000010ff */
[----:B------:R-:W-:Y:S01]  /*73a0*/  FADD.FTZ R130, R178, R123 ;  /* 0x0000007bb2827221 */ /* 0x000fe20000010000 */
[----:B------:R-:W-:Y:S02]  /*73b0*/  F2FP.BF16.F32.PACK_AB R178, R129, R178 ;  /* 0x000000b281b2723e */ /* 0x000fe400000010ff */
[----:B------:R-:W1:Y:S01]  /*73c0*/  MUFU.EX2 R177, R177 ;  /* 0x000000b100b17308 */ /* 0x000e620000000800 */
[----:B---3--:R-:W-:Y:S01]  /*73d0*/  FADD.FTZ R9, R183, R128 ;  /* 0x00000080b7097221 */ /* 0x008fe20000010000 */
[----:B------:R-:W-:Y:S01]  /*73e0*/  FADD.FTZ R123, R129, R130 ;  /* 0x00000082817b7221 */ /* 0x000fe20000010000 */
[----:B--2---:R-:W-:-:S03]  /*73f0*/  F2FP.BF16.F32.PACK_AB R185, R153, R22 ;  /* 0x0000001699b9723e */ /* 0x004fc600000010ff */
[----:B------:R-:W-:Y:S02]  /*7400*/  FADD.FTZ R130, R172, R123 ;  /* 0x0000007bac827221 */ /* 0x000fe40000010000 */
[----:B------:R-:W2:Y:S01]  /*7410*/  MUFU.EX2 R141, R141 ;  /* 0x0000008d008d7308 */ /* 0x000ea20000000800 */
[C---:B----4-:R-:W-:Y:S01]  /*7420*/  FADD.FTZ R128, R4.reuse, R9 ;  /* 0x0000000904807221 */ /* 0x050fe20000010000 */
        /* <DEDUP_REMOVED lines=8> */
[C---:B---3--:R-:W-:Y:S01]  /*74b0*/  FADD.FTZ R9, R126.reuse, R9 ;  /* 0x000000097e097221 */ /* 0x048fe20000010000 */
[----:B------:R-:W-:-:S03]  /*74c0*/  F2FP.BF16.F32.PACK_AB R177, R126, R177 ;  /* 0x000000b17eb1723e */ /* 0x000fc600000010ff */
[----:B------:R-:W-:-:S03]  /*74d0*/  FADD.FTZ R9, R8, R9 ;  /* 0x0000000908097221 */ /* 0x000fc60000010000 */
        /* <DEDUP_REMOVED lines=18> */
[----:B--2---:R-:W-:-:S07]  /*7600*/  FADD.FTZ R128, R170, R23 ;  /* 0x00000017aa807221 */ /* 0x004fce0000010000 */
[----:B------:R2:W4:Y:S01]  /*7610*/  MUFU.EX2 R130, R173 ;  /* 0x000000ad00827308 */ /* 0x0005220000000800 */
[----:B---3--:R-:W-:-:S07]  /*7620*/  FADD.FTZ R23, R134, R9 ;  /* 0x0000000986177221 */ /* 0x008fce0000010000 */
[----:B------:R-:W3:Y:S01]  /*7630*/  MUFU.EX2 R163, R163 ;  /* 0x000000a300a37308 */ /* 0x000ee20000000800 */
[----:B-1----:R-:W-:Y:S01]  /*7640*/  FADD.FTZ R23, R159, R23 ;  /* 0x000000179f177221 */ /* 0x002fe20000010000 */
[----:B--2---:R-:W-:-:S06]  /*7650*/  F2FP.BF16.F32.PACK_AB R173, R155, R132 ;  /* 0x000000849bad723e */ /* 0x004fcc00000010ff */
[----:B------:R1:W2:Y:S01]  /*7660*/  MUFU.EX2 R136, R175 ;  /* 0x000000af00887308 */ /* 0x0002a20000000800 */
[----:B----4-:R-:W-:-:S07]  /*7670*/  FADD.FTZ R23, R130, R23 ;  /* 0x0000001782177221 */ /* 0x010fce0000010000 */
[----:B------:R-:W4:Y:S01]  /*7680*/  MUFU.EX2 R5, R5 ;  /* 0x0000000500057308 */ /* 0x000f220000000800 */
[----:B---3--:R-:W-:Y:S01]  /*7690*/  FADD.FTZ R23, R163, R23 ;  /* 0x00000017a3177221 */ /* 0x008fe20000010000 */
[----:B-1----:R-:W-:Y:S02]  /*76a0*/  F2FP.BF16.F32.PACK_AB R175, R159, R134 ;  /* 0x000000869faf723e */ /* 0x002fe400000010ff */
[----:B------:R-:W-:-:S04]  /*76b0*/  F2FP.BF16.F32.PACK_AB R169, R163, R130 ;  /* 0x00000082a3a9723e */ /* 0x000fc800000010ff */
[----:B------:R-:W1:Y:S01]  /*76c0*/  MUFU.EX2 R124, R124 ;  /* 0x0000007c007c7308 */ /* 0x000e620000000800 */
[----:B--2---:R-:W-:Y:S01]  /*76d0*/  FADD.FTZ R23, R136, R23 ;  /* 0x0000001788177221 */ /* 0x004fe20000010000 */
[C---:B----4-:R-:W-:Y:S01]  /*76e0*/  FADD.FTZ R9, R5.reuse, R128 ;  /* 0x0000008005097221 */ /* 0x050fe20000010000 */
[----:B------:R-:W-:Y:S01]  /*76f0*/  F2FP.BF16.F32.PACK_AB R170, R5, R170 ;  /* 0x000000aa05aa723e */ /* 0x000fe200000010ff */
[----:B------:R-:W-:Y:S02]  /*7700*/  IMAD.MOV.U32 R5, RZ, RZ, R15 ;  /* 0x000000ffff057224 */ /* 0x000fe400078e000f */
[C---:B-1----:R-:W-:Y:S01]  /*7710*/  FADD.FTZ R8, R124.reuse, R23 ;  /* 0x000000177c087221 */ /* 0x042fe20000010000 */
[----:B------:R-:W-:Y:S01]  /*7720*/  F2FP.BF16.F32.PACK_AB R171, R124, R136 ;  /* 0x000000887cab723e */ /* 0x000fe200000010ff */
[----:B0-----:R-:W-:Y:S06]  /*7730*/  @P2 BRA `(.L_x_4175) ;  /* 0xffffffd000302947 */ /* 0x001fec000383ffff */
[----:B------:R-:W-:Y:S02]  /*7740*/  IMAD.MOV.U32 R4, RZ, RZ, R21 ;  /* 0x000000ffff047224 */ /* 0x000fe400078e0015 */
[----:B------:R-:W-:-:S07]  /*7750*/  IMAD.MOV.U32 R5, RZ, RZ, R15 ;  /* 0x000000ffff057224 */ /* 0x000fce00078e000f */
.L_x_4158:
[----:B------:R-:W0:Y:S01]  /*7760*/  LDC R15, c[0x0][0x2f0] ;  /* 0x0000bc00ff0f7b82 */ /* 0x000e220000000800 */
[----:B------:R-:W-:Y:S01]  /*7770*/  UIADD3 UR10, -UR10, 0x1, URZ ;  /* 0x000000010a0a7890 */ /* 0x000fe2000fffe13f */
[----:B------:R-:W-:Y:S01]  /*7780*/  ULDC UR7, c[0x0][0x448] ;  /* 0x0001120000077ab9 */ /* 0x000fe20000000800 */
[----:B------:R-:W-:Y:S01]  /*7790*/  ULDC UR14, c[0x0][0x9e4] ;  /* 0x00027900000e7ab9 */ /* 0x000fe20000000800 */
[----:B------:R-:W-:Y:S02]  /*77a0*/  UISETP.NE.AND UP0, UPT, UR7, 0x1, UPT ;  /* 0x000000010700788c */ /* 0x000fe4000bf05270 */
[----:B------:R-:W-:Y:S02]  /*77b0*/  UISETP.GE.AND UP1, UPT, UR14, 0x1, UPT ;  /* 0x000000010e00788c */ /* 0x000fe4000bf26270 */
[----:B------:R-:W1:Y:S04]  /*77c0*/  S2UR UR6, SR_CTAID.X ;  /* 0x00000000000679c3 */ /* 0x000e680000002500 */
[----:B------:R-:W-:-:S03]  /*77d0*/  PLOP3.LUT P2, PT, PT, PT, UP1, 0x40, 0x0 ;  /* 0x000000000000781c */ /* 0x000fc60003f4e818 */
[----:B------:R-:W-:Y:S01]  /*77e0*/  @UP0 ULDC UR15, c[0x0][0x450] ;  /* 0x00011400000f0ab9 */ /* 0x000fe20000000800 */
[----:B0-----:R-:W-:-:S05]  /*77f0*/  IMAD R15, R16, R15, UR10 ;  /* 0x0000000a100f7e24 */ /* 0x001fca000f8e020f */
[----:B------:R-:W-:Y:S01]  /*7800*/  R2UR UR11, R15 ;  /* 0x000000000f0b72ca */ /* 0x000fe200000e0000 */
[----:B-1----:R-:W-:-:S03]  /*7810*/  ULEA UR10, UR6, 0x7f, 0x7 ;  /* 0x0000007f060a7891 */ /* 0x002fc6000f8e383f */
[----:B------:R-:W-:Y:S02]  /*7820*/  @UP0 ULDC UR6, c[0x0][0x44c] ;  /* 0x0001130000060ab9 */ /* 0x000fe40000000800 */
[----:B------:R-:W-:-:S04]  /*7830*/  UIMAD.WIDE.U32 UR6, UR10, UR6, URZ ;  /* 0x000000060a0672a5 */ /* 0x000fc8000f8e003f */
[----:B------:R-:W-:-:S04]  /*7840*/  @UP0 USHF.R.U32.HI UR10, URZ, UR15, UR7 ;  /* 0x0000000f3f0a0299 */ /* 0x000fc80008011607 */
[----:B------:R-:W-:-:S03]  /*7850*/  UIADD3 UR10, UR11, UR10, URZ ;  /* 0x0000000a0b0a7290 */ /* 0x000fc6000fffe03f */
[----:B------:R-:W-:Y:S02]  /*7860*/  ULDC UR11, c[0x0][0x9dc] ;  /* 0x00027700000b7ab9 */ /* 0x000fe40000000800 */
[----:B------:R-:W-:Y:S01]  /*7870*/  UIADD3 UR11, UR10, -UR11, URZ ;  /* 0x8000000b0a0b7290 */ /* 0x000fe2000fffe03f */
[----:B------:R-:W-:Y:S11]  /*7880*/  @P2 BRA `(.L_x_4176) ;  /* 0x0000000000442947 */ /* 0x000ff60003800000 */
        /* <DEDUP_REMOVED lines=10> */
.L_x_4177:
[----:B------:R-:W-:-:S11]  /*7930*/  UISETP.NE.AND UP2, UPT, UR14, 0x1, UPT ;  /* 0x000000010e00788c */ /* 0x000fd6000bf45270 */
[----:B------:R-:W-:Y:S02]  /*7940*/  @UP2 ULDC.64 UR18, c[0x0][0x9e8] ;  /* 0x00027a0000122ab9 */ /* 0x000fe40000000a00 */
[----:B------:R-:W-:-:S04]  /*7950*/  UIMAD.WIDE.U32 UR6, UR10, UR18, URZ ;  /* 0x000000120a0672a5 */ /* 0x000fc8000f8e003f */
[----:B------:R-:W-:-:S12]  /*7960*/  @UP2 USHF.R.U32.HI UR10, URZ, UR19, UR7 ;  /* 0x000000133f0a2299 */ /* 0x000fd80008011607 */
.L_x_4178:
[----:B------:R-:W-:-:S04]  /*7970*/  UIMAD UR10, UR10, UR14, URZ ;  /* 0x0000000e0a0a72a4 */ /* 0x000fc8000f8e023f */
[----:B------:R-:W-:-:S04]  /*7980*/  UISETP.LT.AND UP2, UPT, UR11, UR10, UPT ;  /* 0x0000000a0b00728c */ /* 0x000fc8000bf41270 */
[----:B------:R-:W-:-:S12]  /*7990*/  USEL UR11, UR11, UR10, !UP2 ;  /* 0x0000000a0b0b7287 */ /* 0x000fd8000d000000 */
.L_x_4176:
[----:B------:R-:W-:Y:S01]  /*79a0*/  UIADD3 UR6, UR11, 0x5f, URZ ;  /* 0x0000005f0b067890 */ /* 0x000fe2000fffe03f */
[----:B------:R-:W-:-:S03]  /*79b0*/  R2UR UR10, R17 ;  /* 0x00000000110a72ca */ /* 0x000fc600000e0000 */
[----:B------:R-:W-:-:S04]  /*79c0*/  UIMAD.WIDE UR6, UR6, 0x2aaaaaab, URZ ;  /* 0x2aaaaaab060678a5 */ /* 0x000fc8000f8e023f */
[----:B------:R-:W-:-:S04]  /*79d0*/  USHF.R.U32.HI UR6, URZ, 0x1f, UR7 ;  /* 0x0000001f3f067899 */ /* 0x000fc80008011607 */
[----:B------:R-:W-:-:S04]  /*79e0*/  ULEA.HI.SX32 UR6, UR7, UR6, 0x1c ;  /* 0x0000000607067291 */ /* 0x000fc8000f8fe23f */
[----:B------:R-:W-:-:S04]  /*79f0*/  UISETP.LT.AND UP2, UPT, UR10, UR6, UPT ;  /* 0x000000060a00728c */ /* 0x000fc8000bf41270 */
[----:B------:R-:W-:-:S06]  /*7a00*/  USEL UR60, UR10, UR6, !UP2 ;  /* 0x000000060a3c7287 */ /* 0x000fcc000d000000 */
[----:B------:R-:W-:-:S13]  /*7a10*/  ISETP.GE.AND P2, PT, R13, UR60, PT ;  /* 0x0000003c0d007c0c */ /* 0x000fda000bf46270 */
[----:B------:R-:W-:Y:S05]  /*7a20*/  @!P2 BRA `(.L_x_4179) ;  /* 0x0000001c0070a947 */ /* 0x000fea0003800000 */
[----:B------:R-:W-:Y:S01]  /*7a30*/  IMAD.MOV.U32 R15, RZ, RZ, R4 ;  /* 0x000000ffff0f7224 */ /* 0x000fe200078e0004 */
[----:B------:R-:W-:Y:S01]  /*7a40*/  UMOV UR58, UR5 ;  /* 0x00000005003a7c82 */ /* 0x000fe20008000000 */
[----:B------:R-:W-:Y:S01]  /*7a50*/  IMAD.MOV.U32 R14, RZ, RZ, R5 ;  /* 0x000000ffff0e7224 */ /* 0x000fe200078e0005 */
[----:B------:R-:W-:-:S06]  /*7a60*/  UMOV UR7, UR4 ;  /* 0x0000000400077c82 */ /* 0x000fcc0008000000 */
.L_x_4188:
[----:B------:R-:W-:-:S04]  /*7a70*/  UIADD3 UR4, UR7, 0x1, URZ ;  /* 0x0000000107047890 */ /* 0x000fc8000fffe03f */
[----:B------:R-:W-:-:S04]  /*7a80*/  UISETP.NE.AND UP2, UPT, UR4, 0x2, UPT ;  /* 0x000000020400788c */ /* 0x000fc8000bf45270 */
[----:B------:R-:W-:Y:S02]  /*7a90*/  USEL UR5, URZ, 0x1, UP2 ;  /* 0x000000013f057887 */ /* 0x000fe40009000000 */
[----:B------:R-:W-:Y:S02]  /*7aa0*/  USEL UR4, UR4, URZ, UP2 ;  /* 0x0000003f04047287 */ /* 0x000fe40009000000 */
[----:B------:R-:W-:Y:S01]  /*7ab0*/  ULOP3.LUT UR5, UR58, UR5, URZ, 0x3c, !UPT ;  /* 0x000000053a057292 */ /* 0x000fe2000f8e3c3f */
[----:B------:R-:W-:Y:S11]  /*7ac0*/  @!P0 BRA `(.L_x_4180) ;  /* 0x0000000000048947 */ /* 0x000ff60003800000 */
[----:B------:R-:W-:Y:S01]  /*7ad0*/  BPT.TRAP 0x1 ;  /* 0x000000040000795c */ /* 0x000fe20000300000 */
.L_x_4180:
[----:B------:R-:W-:Y:S01]  /*7ae0*/  ULEA UR56, UR4, UR57, 0x3 ;  /* 0x0000003904387291 */ /* 0x000fe2000f8e183f */
[----:B------:R-:W-:-:S05]  /*7af0*/  IMAD.U32 R0, RZ, RZ, UR5 ;  /* 0x00000005ff007e24 */ /* 0x000fca000f8e00ff */
[----:B------:R-:W-:-:S04]  /*7b00*/  SHF.L.U32 R0, R0, 0x1f, RZ ;  /* 0x0000001f00007819 */ /* 0x000fc800000006ff */
[----:B------:R0:W1:Y:S01]  /*7b10*/  SYNCS.PHASECHK.TRANS64.TRYWAIT P2, [UR56+0x30830], R0 ;  /* 0x03083000ff0075a7 */ /* 0x0000620008040178 */
[----:B------:R-:W-:Y:S05]  /*7b20*/  @!P0 BRA `(.L_x_4181) ;  /* 0x0000000000048947 */ /* 0x000fea0003800000 */
[----:B------:R-:W-:Y:S01]  /*7b30*/  BPT.TRAP 0x1 ;  /* 0x000000040000795c */ /* 0x000fe20000300000 */
.L_x_4181:
[----:B-1----:R-:W-:Y:S05]  /*7b40*/  @P2 BRA `(.L_x_4182) ;  /* 0x0000000000082947 */ /* 0x002fea0003800000 */
[----:B------:R-:W1:Y:S02]  /*7b50*/  SYNCS.PHASECHK.TRANS64.TRYWAIT P2, [UR56+0x30830], R0 ;  /* 0x03083000ff0075a7 */ /* 0x000e640008040178 */
[----:B-1----:R-:W-:Y:S05]  /*7b60*/  @!P2 BRA `(.L_x_4183) ;  /* 0x000000c40030a947 */ /* 0x002fea0003800000 */
.L_x_4182:
        /* <DEDUP_REMOVED lines=161> */
.L_x_4184:
[----:B------:R-:W-:Y:S01]  /*8580*/  ULEA UR11, UR7, UR57, 0x3 ;  /* 0x00000039070b7291 */ /* 0x000fe2000f8e183f */
[----:B01----:R-:W-:-:S05]  /*8590*/  IMAD.U32 R0, RZ, RZ, UR58 ;  /* 0x0000003aff007e24 */ /* 0x003fca000f8e00ff */
[----:B------:R-:W-:-:S04]  /*85a0*/  SHF.L.U32 R0, R0, 0x1f, RZ ;  /* 0x0000001f00007819 */ /* 0x000fc800000006ff */
[----:B------:R0:W1:Y:S01]  /*85b0*/  SYNCS.PHASECHK.TRANS64.TRYWAIT P2, [UR11+0x30850], R0 ;  /* 0x03085000ff0075a7 */ /* 0x000062000804014b */
[----:B------:R-:W-:Y:S05]  /*85c0*/  @!P0 BRA `(.L_x_4185) ;  /* 0x0000000000048947 */ /* 0x000fea0003800000 */
[----:B------:R-:W-:Y:S01]  /*85d0*/  BPT.TRAP 0x1 ;  /* 0x000000040000795c */ /* 0x000fe20000300000 */
.L_x_4185:
[----:B-1----:R-:W-:Y:S05]  /*85e0*/  @P2 BRA `(.L_x_4186) ;  /* 0x0000000000082947 */ /* 0x002fea0003800000 */
[----:B------:R-:W1:Y:S02]  /*85f0*/  SYNCS.PHASECHK.TRANS64.TRYWAIT P2, [UR11+0x30850], R0 ;  /* 0x03085000ff0075a7 */ /* 0x000e64000804014b */
[----:B-1----:R-:W-:Y:S05]  /*8600*/  @!P2 BRA `(.L_x_4187) ;  /* 0x000000b800a0a947 */ /* 0x002fea0003800000 */
.L_x_4186:
[----:B------:R-:W-:Y:S01]  /*8610*/  UIADD3 UR6, UR57, 0x400, URZ ;  /* 0x0000040039067890 */ /* 0x000fe2000fffe03f */
[----:B------:R-:W-:Y:S01]  /*8620*/  WARPGROUP.ARRIVE ;  /* 0x00000000000079c5 */ /* 0x000fe20000000000 */
[----:B------:R-:W-:Y:S01]  /*8630*/  UMOV UR15, 0x40000040 ;  /* 0x40000040000f7882 */ /* 0x000fe20000000000 */
[----:B01----:R-:W-:Y:S01]  /*8640*/  FMNMX.FTZ R0, R120, R14, !PT ;  /* 0x0000000e78007209 */ /* 0x003fe20007810000 */
[----:B------:R-:W-:Y:S01]  /*8650*/  USHF.R.U32.HI UR6, URZ, 0x4, UR6 ;  /* 0x000000043f067899 */ /* 0x000fe20008011606 */
[----:B------:R-:W-:Y:S01]  /*8660*/  FMNMX.FTZ R4, R122, R15, !PT ;  /* 0x0000000f7a047209 */ /* 0x000fe20007810000 */
[----:B------:R-:W-:Y:S01]  /*8670*/  UMOV UR58, UR5 ;  /* 0x00000005003a7c82 */ /* 0x000fe20008000000 */
[----:B------:R-:W-:Y:S01]  /*8680*/  FMNMX.FTZ R3, R121, R0, !PT ;  /* 0x0000000079037209 */ /* 0x000fe20007810000 */
[----:B------:R-:W-:Y:S01]  /*8690*/  ULOP3.LUT UR6, UR6, 0x3fff, URZ, 0xc0, !UPT ;  /* 0x00003fff06067892 */ /* 0x000fe2000f8ec03f */
[----:B------:R-:W-:Y:S02]  /*86a0*/  FMNMX.FTZ R23, R123, R4, !PT ;  /* 0x000000047b177209 */ /* 0x000fe40007810000 */
[----:B------:R-:W-:Y:S01]  /*86b0*/  FMNMX.FTZ R0, R124, R3, !PT ;  /* 0x000000037c007209 */ /* 0x000fe20007810000 */
[----:B------:R-:W-:Y:S01]  /*86c0*/  ULOP3.LUT UR6, UR6, 0x3000000, URZ, 0xfc, !UPT ;  /* 0x0300000006067892 */ /* 0x000fe2000f8efc3f */
[----:B------:R-:W-:-:S02]  /*86d0*/  FMNMX.FTZ R4, R126, R23, !PT ;  /* 0x000000177e047209 */ /* 0x000fc40007810000 */
[----:B------:R-:W-:Y:S01]  /*86e0*/  FMNMX.FTZ R3, R125, R0, !PT ;  /* 0x000000007d037209 */ /* 0x000fe20007810000 */
[----:B------:R-:W-:Y:S01]  /*86f0*/  UIMAD UR6, UR7, 0x900, UR6 ;  /* 0x00000900070678a4 */ /* 0x000fe2000f8e0206 */
[----:B------:R-:W-:Y:S02]  /*8700*/  FMNMX.FTZ R23, R127, R4, !PT ;  /* 0x000000047f177209 */ /* 0x000fe40007810000 */
[----:B------:R-:W-:Y:S01]  /*8710*/  UMOV UR7, 0x40000040 ;  /* 0x4000004000077882 */ /* 0x000fe20000000000 */
[----:B------:R-:W-:Y:S01]  /*8720*/  UIADD3 UR10, UR6, 0x80, URZ ;  /* 0x00000080060a7890 */ /* 0x000fe2000fffe03f */
[----:B------:R-:W-:Y:S02]  /*8730*/  FMNMX.FTZ R0, R128, R3, !PT ;  /* 0x0000000380007209 */ /* 0x000fe40007810000 */
[----:B------:R-:W-:Y:S02]  /*8740*/  FMNMX.FTZ R4, R130, R23, !PT ;  /* 0x0000001782047209 */ /* 0x000fe40007810000 */
[----:B------:R-:W-:Y:S01]  /*8750*/  HGMMA.64x192x16.F32.BF16 R24, R188, gdesc[UR4].tnspB, R24, gsb0 ;  /* 0x42e00004bc187df0 */ /* 0x000fe20008001818 */
[----:B------:R-:W-:Y:S01]  /*8760*/  FMNMX.FTZ R3, R129, R0, !PT ;  /* 0x0000000081037209 */ /* 0x000fe20007810000 */
[----:B------:R-:W-:Y:S01]  /*8770*/  UMOV UR14, UR10 ;  /* 0x0000000a000e7c82 */ /* 0x000fe20008000000 */
[----:B------:R-:W-:Y:S01]  /*8780*/  UIADD3 UR10, UR6, 0x100, URZ ;  /* 0x00000100060a7890 */ /* 0x000fe2000fffe03f */
[----:B------:R-:W-:Y:S01]  /*8790*/  FMNMX.FTZ R23, R131, R4, !PT ;  /* 0x0000000483177209 */ /* 0x000fe20007810000 */
[----:B------:R-:W-:Y:S01]  /*87a0*/  UMOV UR7, 0x40000040 ;  /* 0x4000004000077882 */ /* 0x000fe20000000000 */
[----:B------:R-:W-:-:S02]  /*87b0*/  FMNMX.FTZ R0, R132, R3, !PT ;  /* 0x0000000384007209 */ /* 0x000fc40007810000 */
[----:B------:R-:W-:Y:S02]  /*87c0*/  FMNMX.FTZ R4, R134, R23, !PT ;  /* 0x0000001786047209 */ /* 0x000fe40007810000 */
[----:B------:R-:W-:Y:S02]  /*87d0*/  FMNMX.FTZ R3, R133, R0, !PT ;  /* 0x0000000085037209 */ /* 0x000fe40007810000 */
[C---:B------:R-:W-:Y:S01]  /*87e0*/  ISETP.GT.AND P2, PT, R13.reuse, UR60, PT ;  /* 0x0000003c0d007c0c */ /* 0x040fe2000bf44270 */
[----:B------:R-:W-:Y:S01]  /*87f0*/  VIADD R13, R13, 0xffffffff ;  /* 0xffffffff0d0d7836 */ /* 0x000fe20000000000 */
        /* <DEDUP_REMOVED lines=18> */
[----:B-1----:R-:W-:-:S05]  /*8920*/  FMNMX.FTZ R20, R2, R3, !PT ;  /* 0x0000000302147209 */ /* 0x002fca0007810000 */
[----:B------:R-:W1:Y:S02]  /*8930*/  SHFL.BFLY PT, R5, R20, 0x1, 0x1f ;  /* 0x0c201f0014057f89 */ /* 0x000e6400000e0000 */
[----:B-1----:R-:W-:-:S05]  /*8940*/  FMNMX.FTZ R5, R20, R5, !PT ;  /* 0x0000000514057209 */ /* 0x002fca0007810000 */
[----:B------:R-:W-:-:S04]  /*8950*/  FADD.FTZ R3, -R5, R14 ;  /* 0x0000000e05037221 */ /* 0x000fc80000010100 */
[-C--:B0-----:R-:W-:Y:S01]  /*8960*/  FMUL.FTZ R14, R3, R0.reuse ;  /* 0x00000000030e7220 */ /* 0x081fe20000410000 */
[----:B------:R-:W-:-:S03]  /*8970*/  FMUL.FTZ R3, R5, R0 ;  /* 0x0000000005037220 */ /* 0x000fc60000410000 */
[----:B------:R0:W-:Y:S01]  /*8980*/  MUFU.EX2 R2, R14 ;  /* 0x0000000e00027308 */ /* 0x0001e20000000800 */
[-CC-:B------:R-:W-:Y:S01]  /*8990*/  FFMA.FTZ R23, R125, R0.reuse, -R3.reuse ;  /* 0x000000007d177223 */ /* 0x180fe20000010803 */
[-CC-:B------:R-:W-:Y:S01]  /*89a0*/  FFMA.FTZ R21, R120, R0.reuse, -R3.reuse ;  /* 0x0000000078157223 */ /* 0x180fe20000010803 */
[-CC-:B------:R-:W-:Y:S01]  /*89b0*/  FFMA.FTZ R20, R164, R0.reuse, -R3.reuse ;  /* 0x00000000a4147223 */ /* 0x180fe20000010803 */
[----:B------:R-:W-:Y:S01]  /*89c0*/  FFMA.FTZ R165, R165, R0, -R3 ;  /* 0x00000000a5a57223 */ /* 0x000fe20000010803 */
[----:B------:R-:W-:-:S03]  /*89d0*/  IMAD.U32 R120, RZ, RZ, UR56 ;  /* 0x00000038ff787e24 */ /* 0x000fc6000f8e00ff */
[----:B------:R-:W1:Y:S01]  /*89e0*/  MUFU.EX2 R21, R21 ;  /* 0x0000001500157308 */ /* 0x000e620000000800 */
[----:B0-----:R-:W-:Y:S01]  /*89f0*/  FFMA.FTZ R14, R160, R0, -R3 ;  /* 0x00000000a00e7223 */ /* 0x001fe20000010803 */
[----:B------:R-:W-:-:S05]  /*8a00*/  @!P1 VIADD R120, R120, 0x30840 ;  /* 0x0003084078789836 */ /* 0x000fca0000000000 */
[----:B------:R-:W-:Y:S01]  /*8a10*/  @!P1 PRMT R120, RZ, 0x654, R120 ;  /* 0x00000654ff789816 */ /* 0x000fe20000000078 */
[----:B------:R-:W-:Y:S08]  /*8a20*/  MUFU.EX2 R23, R23 ;  /* 0x0000001700177308 */ /* 0x000ff00000000800 */
[----:B------:R-:W-:Y:S01]  /*8a30*/  MUFU.EX2 R14, R14 ;  /* 0x0000000e000e7308 */ /* 0x000fe20000000800 */
[----:B-1----:R-:W-:-:S07]  /*8a40*/  FFMA.FTZ R9, R2, R9, R21 ;  /* 0x0000000902097223 */ /* 0x002fce0000010015 */
[----:B------:R-:W-:Y:S01]  /*8a50*/  MUFU.EX2 R20, R20 ;  /* 0x0000001400147308 */ /* 0x000fe20000000800 */
[----:B------:R-:W-:Y:S02]  /*8a60*/  WARPGROUP.DEPBAR.LE gsb0, 0x0 ;  /* 0x00008000000079c5 */ /* 0x000fe40000010000 */
[----:B------:R-:W-:Y:S01]  /*8a70*/  WARPGROUP.ARRIVE ;  /* 0x00000000000079c5 */ /* 0x000fe20000000000 */
[--C-:B------:R-:W-:Y:S01]  /*8a80*/  FFMA.FTZ R188, R121, R0, -R3.reuse ;  /* 0x0000000079bc7223 */ /* 0x100fe20000010803 */
[----:B------:R-:W-:Y:S01]  /*8a90*/  FMNMX.FTZ R121, R135, R4, !PT ;  /* 0x0000000487797209 */ /* 0x000fe20007810000 */
[----:B------:R-:W-:-:S03]  /*8aa0*/  FFMA.FTZ R190, R124, R0, -R3 ;  /* 0x000000007cbe7223 */ /* 0x000fc60000010803 */
[----:B------:R-:W-:Y:S01]  /*8ab0*/  HGMMA.64x192x16.F32.BF16 R24, R184, gdesc[UR12].tnspB, R24, gsb0 ;  /* 0x42e0000cb8187df0 */ /* 0x000fe20008001818 */
[----:B------:R-:W-:Y:S01]  /*8ac0*/  UMOV UR14, UR10 ;  /* 0x0000000a000e7c82 */ /* 0x000fe20008000000 */
[----:B------:R-:W-:Y:S01]  /*8ad0*/  UMOV UR15, 0x40000040 ;  /* 0x40000040000f7882 */ /* 0x000fe20000000000 */
[----:B------:R-:W-:Y:S01]  /*8ae0*/  UIADD3 UR10, UR6, 0x180, URZ ;  /* 0x00000180060a7890 */ /* 0x000fe2000fffe03f */
[----:B------:R-:W-:Y:S01]  /*8af0*/  FMNMX.FTZ R4, R138, R121, !PT ;  /* 0x000000798a047209 */ /* 0x000fe20007810000 */
[----:B------:R-:W0:Y:S03]  /*8b00*/  MUFU.EX2 R188, R188 ;  /* 0x000000bc00bc7308 */ /* 0x000e260000000800 */
[----:B------:R-:W-:-:S04]  /*8b10*/  FMNMX.FTZ R121, R139, R4, !PT ;  /* 0x000000048b797209 */ /* 0x000fc80007810000 */
[----:B------:R-:W-:Y:S01]  /*8b20*/  FMNMX.FTZ R4, R142, R121, !PT ;  /* 0x000000798e047209 */ /* 0x000fe20007810000 */
[----:B------:R-:W-:Y:S01]  /*8b30*/  FFMA.FTZ R121, R129, R0, -R3 ;  /* 0x0000000081797223 */ /* 0x000fe20000010803 */
[----:B------:R-:W-:Y:S02]  /*8b40*/  MUFU.EX2 R190, R190 ;  /* 0x000000be00be7308 */ /* 0x000fe40000000800 */
[----:B------:R-:W-:-:S04]  /*8b50*/  FMNMX.FTZ R125, R143, R4, !PT ;  /* 0x000000048f7d7209 */ /* 0x000fc80007810000 */
[----:B------:R-:W-:Y:S02]  /*8b60*/  FMNMX.FTZ R4, R146, R125, !PT ;  /* 0x0000007d92047209 */ /* 0x000fe40007810000 */
[----:B------:R-:W-:Y:S01]  /*8b70*/  MUFU.EX2 R121, R121 ;  /* 0x0000007900797308 */ /* 0x000fe20000000800 */
[C---:B0-----:R-:W-:Y:S01]  /*8b80*/  FADD.FTZ R9, R188.reuse, R9 ;  /* 0x00000009bc097221 */ /* 0x041fe20000010000 */
[----:B------:R-:W-:Y:S02]  /*8b90*/  FMNMX.FTZ R125, R147, R4, !PT ;  /* 0x00000004937d7209 */ /* 0x000fe40007810000 */
[----:B------:R-:W-:Y:S02]  /*8ba0*/  F2FP.BF16.F32.PACK_AB R188, R188, R21 ;  /* 0x00000015bcbc723e */ /* 0x000fe400000010ff */
[----:B------:R-:W-:Y:S01]  /*8bb0*/  FMNMX.FTZ R4, R150, R125, !PT ;  /* 0x0000007d96047209 */ /* 0x000fe20007810000 */
[----:B------:R-:W-:-:S03]  /*8bc0*/  FFMA.FTZ R125, R133, R0, -R3 ;  /* 0x00000000857d7223 */ /* 0x000fc60000010803 */
[----:B------:R-:W-:-:S03]  /*8bd0*/  FMNMX.FTZ R129, R151, R4, !PT ;  /* 0x0000000497817209 */ /* 0x000fc60007810000 */
[----:B------:R-:W-:Y:S01]  /*8be0*/  MUFU.EX2 R125, R125 ;  /* 0x0000007d007d7308 */ /* 0x000fe20000000800 */
[----:B------:R-:W-:-:S04]  /*8bf0*/  FMNMX.FTZ R4, R154, R129, !PT ;  /* 0x000000819a047209 */ /* 0x000fc80007810000 */
[----:B------:R-:W-:-:S04]  /*8c00*/  FMNMX.FTZ R129, R155, R4, !PT ;  /* 0x000000049b817209 */ /* 0x000fc80007810000 */
[----:B------:R-:W-:Y:S01]  /*8c10*/  FMNMX.FTZ R4, R158, R129, !PT ;  /* 0x000000819e047209 */ /* 0x000fe20007810000 */
[-CC-:B------:R-:W-:Y:S01]  /*8c20*/  FFMA.FTZ R129, R137, R0.reuse, -R3.reuse ;  /* 0x0000000089817223 */ /* 0x180fe20000010803 */
[-CC-:B------:R-:W-:Y:S01]  /*8c30*/  FFMA.FTZ R137, R145, R0.reuse, -R3.reuse ;  /* 0x0000000091897223 */ /* 0x180fe20000010803 */
[--C-:B------:R-:W-:Y:S01]  /*8c40*/  FFMA.FTZ R145, R153, R0, -R3.reuse ;  /* 0x0000000099917223 */ /* 0x100fe20000010803 */
[----:B------:R-:W-:Y:S01]  /*8c50*/  FMNMX.FTZ R133, R159, R4, !PT ;  /* 0x000000049f857209 */ /* 0x000fe20007810000 */
[----:B------:R-:W-:Y:S02]  /*8c60*/  FFMA.FTZ R153, R161, R0, -R3 ;  /* 0x00000000a1997223 */ /* 0x000fe40000010803 */
[----:B------:R-:W-:Y:S01]  /*8c70*/  MUFU.EX2 R129, R129 ;  /* 0x0000008100817308 */ /* 0x000fe20000000800 */
[----:B------:R-:W-:-:S04]  /*8c80*/  FMNMX.FTZ R4, R162, R133, !PT ;  /* 0x00000085a2047209 */ /* 0x000fc80007810000 */
[----:B------:R-:W-:-:S03]  /*8c90*/  FMNMX.FTZ R133, R163, R4, !PT ;  /* 0x00000004a3857209 */ /* 0x000fc60007810000 */
[----:B------:R-:W-:Y:S01]  /*8ca0*/  MUFU.EX2 R137, R137 ;  /* 0x0000008900897308 */ /* 0x000fe20000000800 */
[----:B------:R-:W-:Y:S01]  /*8cb0*/  FMNMX.FTZ R4, R166, R133, !PT ;  /* 0x00000085a6047209 */ /* 0x000fe20007810000 */
[-CC-:B------:R-:W-:Y:S01]  /*8cc0*/  FFMA.FTZ R133, R141, R0.reuse, -R3.reuse ;  /* 0x000000008d857223 */ /* 0x180fe20000010803 */
[-CC-:B------:R-:W-:Y:S01]  /*8cd0*/  FFMA.FTZ R141, R149, R0.reuse, -R3.reuse ;  /* 0x00000000958d7223 */ /* 0x180fe20000010803 */
[----:B------:R-:W-:Y:S01]  /*8ce0*/  FFMA.FTZ R149, R157, R0, -R3 ;  /* 0x000000009d957223 */ /* 0x000fe20000010803 */
[----:B------:R-:W-:-:S03]  /*8cf0*/  FMNMX.FTZ R4, R167, R4, !PT ;  /* 0x00000004a7047209 */ /* 0x000fc60007810000 */
        /* <DEDUP_REMOVED lines=8> */
[----:B------:R-:W-:-:S04]  /*8d80*/  FFMA.FTZ R186, R132, R0, -R3 ;  /* 0x0000000084ba7223 */ /* 0x000fc80000010803 */
[----:B------:R-:W-:Y:S01]  /*8d90*/  HGMMA.64x192x16.F32.BF16 R24, R180, gdesc[UR12].tnspB, R24, gsb0 ;  /* 0x42e0000cb4187df0 */ /* 0x000fe20008001818 */
        /* <DEDUP_REMOVED lines=9> */
[----:B------:R-:W-:-:S04]  /*8e30*/  FFMA.FTZ R182, R140, R0, -R3 ;  /* 0x000000008cb67223 */ /* 0x000fc80000010803 */
[----:B------:R-:W-:Y:S01]  /*8e40*/  HGMMA.64x192x16.F32.BF16 R24, R176, gdesc[UR12].tnspB, R24, gsb0 ;  /* 0x42e0000cb0187df0 */ /* 0x000fe20008001818 */
[----:B------:R-:W-:Y:S01]  /*8e50*/  UMOV UR14, UR10 ;  /* 0x0000000a000e7c82 */ /* 0x000fe20008000000 */
[----:B------:R-:W-:Y:S01]  /*8e60*/  UMOV UR15, 0x40000040 ;  /* 0x40000040000f7882 */ /* 0x000fe20000000000 */
[----:B------:R-:W-:Y:S08]  /*8e70*/  MUFU.EX2 R180, R180 ;  /* 0x000000b400b47308 */ /* 0x000ff00000000800 */
[----:B------:R-:W-:Y:S01]  /*8e80*/  MUFU.EX2 R182, R182 ;  /* 0x000000b600b67308 */ /* 0x000fe20000000800 */
[----:B------:R-:W-:-:S02]  /*8e90*/  WARPGROUP.DEPBAR.LE gsb0, 0x0 ;  /* 0x00008000000079c5 */ /* 0x000fc40000010000 */
[----:B------:R-:W-:Y:S01]  /*8ea0*/  WARPGROUP.ARRIVE ;  /* 0x00000000000079c5 */ /* 0x000fe20000000000 */
[-CC-:B------:R-:W-:Y:S01]  /*8eb0*/  FFMA.FTZ R176, R144, R0.reuse, -R3.reuse ;  /* 0x0000000090b07223 */ /* 0x180fe20000010803 */
[----:B------:R-:W-:-:S04]  /*8ec0*/  FFMA.FTZ R178, R148, R0, -R3 ;  /* 0x0000000094b27223 */ /* 0x000fc80000010803 */
[----:B------:R-:W-:Y:S01]  /*8ed0*/  HGMMA.64x192x16.F32.BF16 R24, R172, gdesc[UR12].tnspB, R24, gsb0 ;  /* 0x42e0000cac187df0 */ /* 0x000fe20008001818 */
[----:B------:R-:W-:Y:S08]  /*8ee0*/  MUFU.EX2 R176, R176 ;  /* 0x000000b000b07308 */ /* 0x000ff00000000800 */
[----:B------:R-:W-:Y:S01]  /*8ef0*/  MUFU.EX2 R178, R178 ;  /* 0x000000b200b27308 */ /* 0x000fe20000000800 */
[----:B------:R-:W-:-:S02]  /*8f00*/  WARPGROUP.DEPBAR.LE gsb0, 0x0 ;  /* 0x00008000000079c5 */ /* 0x000fc40000010000 */
[----:B------:R-:W-:Y:S01]  /*8f10*/  WARPGROUP.ARRIVE ;  /* 0x00000000000079c5 */ /* 0x000fe20000000000 */
[----:B------:R-:W0:Y:S01]  /*8f20*/  SHFL.BFLY PT, R173, R4, 0x2, 0x1f ;  /* 0x0c401f0004ad7f89 */ /* 0x000e2200000e0000 */
[-CC-:B------:R-:W-:Y:S01]  /*8f30*/  FFMA.FTZ R172, R152, R0.reuse, -R3.reuse ;  /* 0x0000000098ac7223 */ /* 0x180fe20000010803 */
[----:B------:R-:W-:-:S05]  /*8f40*/  FFMA.FTZ R174, R156, R0, -R3 ;  /* 0x000000009cae7223 */ /* 0x000fca0000010803 */
[----:B------:R-:W-:Y:S01]  /*8f50*/  HGMMA.64x192x16.F32.BF16 R24, R168, gdesc[UR4].tnspB, R24, gsb0 ;  /* 0x42e00004a8187df0 */ /* 0x000fe20008001818 */
[----:B------:R-:W-:Y:S01]  /*8f60*/  UMOV UR7, UR4 ;  /* 0x0000000400077c82 */ /* 0x000fe20008000000 */
[----:B------:R-:W-:Y:S08]  /*8f70*/  MUFU.EX2 R172, R172 ;  /* 0x000000ac00ac7308 */ /* 0x000ff00000000800 */
[----:B------:R-:W-:Y:S01]  /*8f80*/  MUFU.EX2 R174, R174 ;  /* 0x000000ae00ae7308 */ /* 0x000fe20000000800 */
[----:B0-----:R-:W-:-:S05]  /*8f90*/  FMNMX.FTZ R173, R4, R173, !PT ;  /* 0x000000ad04ad7209 */ /* 0x001fca0007810000 */
[----:B------:R-:W0:Y:S02]  /*8fa0*/  SHFL.BFLY PT, R4, R173, 0x1, 0x1f ;  /* 0x0c201f00ad047f89 */ /* 0x000e2400000e0000 */
[----:B0-----:R-:W-:-:S05]  /*8fb0*/  FMNMX.FTZ R4, R173, R4, !PT ;  /* 0x00000004ad047209 */ /* 0x001fca0007810000 */
[C---:B------:R-:W-:Y:S01]  /*8fc0*/  FADD.FTZ R3, -R4.reuse, R15 ;  /* 0x0000000f04037221 */ /* 0x040fe20000010100 */
[-C--:B------:R-:W-:Y:S01]  /*8fd0*/  FMUL.FTZ R157, R4, R0.reuse ;  /* 0x00000000049d7220 */ /* 0x080fe20000410000 */
[----:B------:R-:W-:Y:S02]  /*8fe0*/  MUFU.EX2 R15, R165 ;  /* 0x000000a5000f7308 */ /* 0x000fe40000000800 */
[-C--:B------:R-:W-:Y:S01]  /*8ff0*/  FMUL.FTZ R3, R3, R0.reuse ;  /* 0x0000000003037220 */ /* 0x080fe20000410000 */
[-CC-:B------:R-:W-:Y:S01]  /*9000*/  FFMA.FTZ R22, R122, R0.reuse, -R157.reuse ;  /* 0x000000007a167223 */ /* 0x180fe2000001089d */
[-CC-:B------:R-:W-:Y:S01]  /*9010*/  FFMA.FTZ R123, R123, R0.reuse, -R157.reuse ;  /* 0x000000007b7b7223 */ /* 0x180fe2000001089d */
[-CC-:B------:R-:W-:Y:S01]  /*9020*/  FFMA.FTZ R126, R126, R0.reuse, -R157.reuse ;  /* 0x000000007e7e7223 */ /* 0x180fe2000001089d */
[-CC-:B------:R-:W-:Y:S01]  /*9030*/  FFMA.FTZ R127, R127, R0.reuse, -R157.reuse ;  /* 0x000000007f7f7223 */ /* 0x180fe2000001089d */
[----:B------:R-:W-:Y:S01]  /*9040*/  IMAD.U32 R122, RZ, RZ, UR11 ;  /* 0x0000000bff7a7e24 */ /* 0x000fe2000f8e00ff */
        /* <DEDUP_REMOVED lines=21> */
[-CC-:B------:R-:W-:Y:S01]  /*91a0*/  FFMA.FTZ R166, R166, R0.reuse, -R157.reuse ;  /* 0x00000000a6a67223 */ /* 0x180fe2000001089d */
[----:B------:R-:W-:-:S02]  /*91b0*/  FFMA.FTZ R157, R167, R0, -R157 ;  /* 0x00000000a79d7223 */ /* 0x000fc4000001089d */
        /* <DEDUP_REMOVED lines=36> */
[----:B--2---:R-:W-:Y:S01]  /*9400*/  FADD.FTZ R8, R179, R8 ;  /* 0x00000008b3087221 */ /* 0x004fe20000010000 */
[----:B------:R-:W-:Y:S02]  /*9410*/  WARPGROUP.DEPBAR.LE gsb0, 0x0 ;  /* 0x00008000000079c5 */ /* 0x000fe40000010000 */
[----:B------:R2:W-:Y:S04]  /*9420*/  @!P1 SYNCS.ARRIVE.TRANS64.RED.A1T0 RZ, [R120+URZ], RZ ;  /* 0x000000ff78ff99a7 */ /* 0x0005e8000810043f */
[----:B------:R-:W3:Y:S01]  /*9430*/  MUFU.EX2 R155, R155 ;  /* 0x0000009b009b7308 */ /* 0x000ee20000000800 */
[----:B0-----:R-:W-:Y:S01]  /*9440*/  FADD.FTZ R8, R151, R8 ;  /* 0x0000000897087221 */ /* 0x001fe20000010000 */
[----:B------:R-:W-:-:S02]  /*9450*/  F2FP.BF16.F32.PACK_AB R168, R153, R14 ;  /* 0x0000000e99a8723e */ /* 0x000fc400000010ff */
[----:B------:R-:W-:Y:S02]  /*9460*/  F2FP.BF16.F32.PACK_AB R170, R15, R20 ;  /* 0x000000140faa723e */ /* 0x000fe400000010ff */
[----:B------:R-:W-:Y:S01]  /*9470*/  F2FP.BF16.F32.PACK_AB R179, R151, R179 ;  /* 0x000000b397b3723e */ /* 0x000fe200000010ff */
[----:B--2---:R-:W-:Y:S01]  /*9480*/  @!P1 VIADD R120, R122, 0x30860 ;  /* 0x000308607a789836 */ /* 0x004fe20000000000 */
[----:B------:R-:W0:Y:S01]  /*9490*/  MUFU.EX2 R175, R158 ;  /* 0x0000009e00af7308 */ /* 0x000e220000000800 */
[----:B-1----:R-:W-:-:S03]  /*94a0*/  FADD.FTZ R8, R173, R8 ;  /* 0x00000008ad087221 */ /* 0x002fc60000010000 */
[----:B------:R-:W-:-:S04]  /*94b0*/  @!P1 PRMT R120, RZ, 0x654, R120 ;  /* 0x00000654ff789816 */ /* 0x000fc80000000078 */
[----:B------:R1:W-:Y:S01]  /*94c0*/  @!P1 SYNCS.ARRIVE.TRANS64.RED.A1T0 RZ, [R120+URZ], RZ ;  /* 0x000000ff78ff99a7 */ /* 0x0003e2000810043f */
[----:B------:R-:W2:Y:S01]  /*94d0*/  MUFU.EX2 R159, R159 ;  /* 0x0000009f009f7308 */ /* 0x000ea20000000800 */
[C---:B---3--:R-:W-:Y:S01]  /*94e0*/  FADD.FTZ R8, R155.reuse, R8 ;  /* 0x000000089b087221 */ /* 0x048fe20000010000 */
[----:B------:R-:W-:Y:S01]  /*94f0*/  F2FP.BF16.F32.PACK_AB R173, R155, R173 ;  /* 0x000000ad9bad723e */ /* 0x000fe200000010ff */
[----:B-1----:R-:W-:-:S05]  /*9500*/  FADD.FTZ R120, R190, R9 ;  /* 0x00000009be787221 */ /* 0x002fca0000010000 */
[----:B------:R-:W1:Y:S01]  /*9510*/  MUFU.EX2 R169, R162 ;  /* 0x000000a200a97308 */ /* 0x000e620000000800 */
[----:B0-----:R-:W-:Y:S01]  /*9520*/  FADD.FTZ R8, R175, R8 ;  /* 0x00000008af087221 */ /* 0x001fe20000010000 */
[C---:B------:R-:W-:Y:S01]  /*9530*/  F2FP.BF16.F32.PACK_AB R190, R23.reuse, R190 ;  /* 0x000000be17be723e */ /* 0x040fe200000010ff */
[----:B------:R-:W-:-:S04]  /*9540*/  FADD.FTZ R9, R23, R120 ;  /* 0x0000007817097221 */ /* 0x000fc80000010000 */
[----:B------:R-:W-:Y:S01]  /*9550*/  FADD.FTZ R120, R184, R9 ;  /* 0x00000009b8787221 */ /* 0x000fe20000010000 */
[----:B------:R-:W0:Y:S01]  /*9560*/  MUFU.EX2 R163, R163 ;  /* 0x000000a300a37308 */ /* 0x000e220000000800 */
[----:B--2---:R-:W-:Y:S01]  /*9570*/  FADD.FTZ R8, R159, R8 ;  /* 0x000000089f087221 */ /* 0x004fe20000010000 */
[C---:B------:R-:W-:Y:S01]  /*9580*/  F2FP.BF16.F32.PACK_AB R184, R121.reuse, R184 ;  /* 0x000000b879b8723e */ /* 0x040fe200000010ff */
[----:B------:R-:W-:Y:S01]  /*9590*/  FADD.FTZ R9, R121, R120 ;  /* 0x0000007879097221 */ /* 0x000fe20000010000 */
[----:B------:R-:W-:-:S03]  /*95a0*/  F2FP.BF16.F32.PACK_AB R175, R159, R175 ;  /* 0x000000af9faf723e */ /* 0x000fc600000010ff */
[----:B------:R-:W-:Y:S01]  /*95b0*/  FADD.FTZ R120, R186, R9 ;  /* 0x00000009ba787221 */ /* 0x000fe20000010000 */
[----:B------:R-:W2:Y:S01]  /*95c0*/  MUFU.EX2 R171, R166 ;  /* 0x000000a600ab7308 */ /* 0x000ea20000000800 */
[----:B-1----:R-:W-:Y:S01]  /*95d0*/  FADD.FTZ R8, R169, R8 ;  /* 0x00000008a9087221 */ /* 0x002fe20000010000 */
[C---:B------:R-:W-:Y:S01]  /*95e0*/  F2FP.BF16.F32.PACK_AB R186, R125.reuse, R186 ;  /* 0x000000ba7dba723e */ /* 0x040fe200000010ff */
[----:B------:R-:W-:-:S04]  /*95f0*/  FADD.FTZ R9, R125, R120 ;  /* 0x000000787d097221 */ /* 0x000fc80000010000 */
[----:B------:R-:W-:Y:S01]  /*9600*/  FADD.FTZ R120, R180, R9 ;  /* 0x00000009b4787221 */ /* 0x000fe20000010000 */
[----:B------:R-:W1:Y:S01]  /*9610*/  MUFU.EX2 R157, R157 ;  /* 0x0000009d009d7308 */ /* 0x000e620000000800 */
[----:B0-----:R-:W-:Y:S01]  /*9620*/  FADD.FTZ R8, R163, R8 ;  /* 0x00000008a3087221 */ /* 0x001fe20000010000 */
[C---:B------:R-:W-:Y:S01]  /*9630*/  F2FP.BF16.F32.PACK_AB R180, R129.reuse, R180 ;  /* 0x000000b481b4723e */ /* 0x040fe200000010ff */
[----:B------:R-:W-:Y:S01]  /*9640*/  FADD.FTZ R9, R129, R120 ;  /* 0x0000007881097221 */ /* 0x000fe20000010000 */
[----:B------:R-:W-:-:S03]  /*9650*/  F2FP.BF16.F32.PACK_AB R169, R163, R169 ;  /* 0x000000a9a3a9723e */ /* 0x000fc600000010ff */
[----:B------:R-:W-:Y:S01]  /*9660*/  FADD.FTZ R120, R182, R9 ;  /* 0x00000009b6787221 */ /* 0x000fe20000010000 */
[----:B------:R-:W-:Y:S01]  /*9670*/  F2FP.BF16.F32.PACK_AB R182, R133, R182 ;  /* 0x000000b685b6723e */ /* 0x000fe200000010ff */
[----:B--2---:R-:W-:Y:S02]  /*9680*/  FADD.FTZ R8, R171, R8 ;  /* 0x00000008ab087221 */ /* 0x004fe40000010000 */
[----:B------:R-:W-:-:S04]  /*9690*/  FADD.FTZ R9, R133, R120 ;  /* 0x0000007885097221 */ /* 0x000fc80000010000 */
[----:B------:R-:W-:Y:S01]  /*96a0*/  FADD.FTZ R22, R176, R9 ;  /* 0x00000009b0167221 */ /* 0x000fe20000010000 */
[----:B------:R-:W-:Y:S01]  /*96b0*/  F2FP.BF16.F32.PACK_AB R176, R137, R176 ;  /* 0x000000b089b0723e */ /* 0x000fe200000010ff */
[C---:B-1----:R-:W-:Y:S01]  /*96c0*/  FADD.FTZ R8, R157.reuse, R8 ;  /* 0x000000089d087221 */ /* 0x042fe20000010000 */
[----:B------:R-:W-:Y:S01]  /*96d0*/  F2FP.BF16.F32.PACK_AB R171, R157, R171 ;  /* 0x000000ab9dab723e */ /* 0x000fe200000010ff */
[----:B------:R-:W-:-:S04]  /*96e0*/  FADD.FTZ R9, R137, R22 ;  /* 0x0000001689097221 */ /* 0x000fc80000010000 */
[----:B------:R-:W-:Y:S01]  /*96f0*/  FADD.FTZ R22, R178, R9 ;  /* 0x00000009b2167221 */ /* 0x000fe20000010000 */
[----:B------:R-:W-:-:S03]  /*9700*/  F2FP.BF16.F32.PACK_AB R178, R141, R178 ;  /* 0x000000b28db2723e */ /* 0x000fc600000010ff */
[----:B------:R-:W-:-:S04]  /*9710*/  FADD.FTZ R9, R141, R22 ;  /* 0x000000168d097221 */ /* 0x000fc80000010000 */
        /* <DEDUP_REMOVED lines=10> */
[----:B------:R-:W-:Y:S02]  /*97c0*/  IMAD.MOV.U32 R15, RZ, RZ, R4 ;  /* 0x000000ffff0f7224 */ /* 0x000fe400078e0004 */
[----:B------:R-:W-:Y:S01]  /*97d0*/  IMAD.MOV.U32 R14, RZ, RZ, R5 ;  /* 0x000000ffff0e7224 */ /* 0x000fe200078e0005 */
[----:B------:R-:W-:Y:S06]  /*97e0*/  @P2 BRA `(.L_x_4188) ;  /* 0xffffffe000a02947 */ /* 0x000fec000383ffff */
.L_x_4179:
        /* <DEDUP_REMOVED lines=9> */
.L_x_4206:
[----:B------:R-:W-:-:S04]  /*9880*/  UIADD3 UR4, UR7, 0x1, URZ ;  /* 0x0000000107047890 */ /* 0x000fc8000fffe03f */
[----:B------:R-:W-:-:S04]  /*9890*/  UISETP.NE.AND UP2, UPT, UR4, 0x2, UPT ;  /* 0x000000020400788c */ /* 0x000fc8000bf45270 */
[----:B------:R-:W-:Y:S02]  /*98a0*/  USEL UR5, URZ, 0x1, UP2 ;  /* 0x000000013f057887 */ /* 0x000fe40009000000 */
[----:B------:R-:W-:Y:S02]  /*98b0*/  USEL UR4, UR4, URZ, UP2 ;  /* 0x0000003f04047287 */ /* 0x000fe40009000000 */
[----:B------:R-:W-:Y:S01]  /*98c0*/  ULOP3.LUT UR5, UR58, UR5, URZ, 0x3c, !UPT ;  /* 0x000000053a057292 */ /* 0x000fe2000f8e3c3f */
[----:B------:R-:W-:Y:S11]  /*98d0*/  @!P0 BRA `(.L_x_4190) ;  /* 0x0000000000048947 */ /* 0x000ff60003800000 */
[----:B------:R-:W-:Y:S01]  /*98e0*/  BPT.TRAP 0x1 ;  /* 0x000000040000795c */ /* 0x000fe20000300000 */
.L_x_4190:
[----:B------:R-:W-:Y:S01]  /*98f0*/  ULEA UR56, UR4, UR57, 0x3 ;  /* 0x0000003904387291 */ /* 0x000fe2000f8e183f */
[----:B------:R-:W-:-:S05]  /*9900*/  IMAD.U32 R0, RZ, RZ, UR5 ;  /* 0x00000005ff007e24 */ /* 0x000fca000f8e00ff */
[----:B------:R-:W-:-:S04]  /*9910*/  SHF.L.U32 R0, R0, 0x1f, RZ ;  /* 0x0000001f00007819 */ /* 0x000fc800000006ff */
[----:B------:R0:W1:Y:S01]  /*9920*/  SYNCS.PHASECHK.TRANS64.TRYWAIT P2, [UR56+0x30830], R0 ;  /* 0x03083000ff0075a7 */ /* 0x0000620008040178 */
[----:B------:R-:W-:Y:S05]  /*9930*/  @!P0 BRA `(.L_x_4191) ;  /* 0x0000000000048947 */ /* 0x000fea0003800000 */
[----:B------:R-:W-:Y:S01]  /*9940*/  BPT.TRAP 0x1 ;  /* 0x000000040000795c */ /* 0x000fe20000300000 */
.L_x_4191:
[----:B-1----:R-:W-:Y:S05]  /*9950*/  @P2 BRA `(.L_x_4192) ;  /* 0x0000000000082947 */ /* 0x002fea0003800000 */
[----:B------:R-:W1:Y:S02]  /*9960*/  SYNCS.PHASECHK.TRANS64.TRYWAIT P2, [UR56+0x30830], R0 ;  /* 0x03083000ff0075a7 */ /* 0x000e640008040178 */
[----:B-1----:R-:W-:Y:S05]  /*9970*/  @!P2 BRA `(.L_x_4193) ;  /* 0x000000a400dca947 */ /* 0x002fea0003800000 */
.L_x_4192:
        /* <DEDUP_REMOVED lines=161> */
.L_x_4194:
[----:B------:R-:W-:Y:S01]  /*a390*/  ULEA UR11, UR7, UR57, 0x3 ;  /* 0x00000039070b7291 */ /* 0x000fe2000f8e183f */
[----:B01----:R-:W-:-:S05]  /*a3a0*/  IMAD.U32 R0, RZ, RZ, UR58 ;  /* 0x0000003aff007e24 */ /* 0x003fca000f8e00ff */
[----:B------:R-:W-:-:S04]  /*a3b0*/  SHF.L.U32 R0, R0, 0x1f, RZ ;  /* 0x0000001f00007819 */ /* 0x000fc800000006ff */
[----:B------:R0:W1:Y:S01]  /*a3c0*/  SYNCS.PHASECHK.TRANS64.TRYWAIT P2, [UR11+0x30850], R0 ;  /* 0x03085000ff0075a7 */ /* 0x000062000804014b */
[----:B------:R-:W-:Y:S05]  /*a3d0*/  @!P0 BRA `(.L_x_4195) ;  /* 0x0000000000048947 */ /* 0x000fea0003800000 */
[----:B------:R-:W-:Y:S01]  /*a3e0*/  BPT.TRAP 0x1 ;  /* 0x000000040000795c */ /* 0x000fe20000300000 */
.L_x_4195:
[----:B-1----:R-:W-:Y:S05]  /*a3f0*/  @P2 BRA `(.L_x_4196) ;  /* 0x0000000000082947 */ /* 0x002fea0003800000 */
[----:B------:R-:W1:Y:S02]  /*a400*/  SYNCS.PHASECHK.TRANS64.TRYWAIT P2, [UR11+0x30850], R0 ;  /* 0x03085000ff0075a7 */ /* 0x000e64000804014b */
[----:B-1----:R-:W-:Y:S05]  /*a410*/  @!P2 BRA `(.L_x_4197) ;  /* 0x0000009c004ca947 */ /* 0x002fea0003800000 */
.L_x_4196:
        /* <DEDUP_REMOVED lines=8> */
[----:B------:R-:W-:Y:S01]  /*a4a0*/  ULOP3.LUT UR6, UR6, 0x3fff, URZ, 0xc0, !UPT ;  /* 0x00003fff06067892 */ /* 0x000fe2000f8ec03f */
[----:B------:R-:W-:Y:S01]  /*a4b0*/  IMAD R20, R13, -0x60, RZ ;  /* 0xffffffa00d147824 */ /* 0x000fe200078e02ff */
[----:B------:R-:W-:Y:S01]  /*a4c0*/  ULDC UR15, c[0x0][0x9e0] ;  /* 0x00027800000f7ab9 */ /* 0x000fe20000000800 */
[----:B------:R-:W-:Y:S01]  /*a4d0*/  @!P1 VIADD R0, R0, 0x30840 ;  /* 0x0003084000009836 */ /* 0x000fe20000000000 */
[----:B------:R-:W-:-:S04]  /*a4e0*/  ULOP3.LUT UR6, UR6, 0x3000000, URZ, 0xfc, !UPT ;  /* 0x0300000006067892 */ /* 0x000fc8000f8efc3f */
[----:B------:R-:W-:Y:S01]  /*a4f0*/  UIMAD UR10, UR7, 0x900, UR6 ;  /* 0x00000900070a78a4 */ /* 0x000fe2000f8e0206 */
[----:B------:R-:W-:Y:S02]  /*a500*/  @!P1 PRMT R0, RZ, 0x654, R0 ;  /* 0x00000654ff009816 */ /* 0x000fe40000000000 */
        /* <DEDUP_REMOVED lines=38> */
[C---:B------:R-:W-:Y:S01]  /*a770*/  VIADD R170, R3.reuse, 0xffffffff ;  /* 0xffffffff03aa7836 */ /* 0x040fe20000000000 */
[----:B-1----:R-:W-:-:S05]  /*a780*/  IADD3 R0, R3, -UR61, R18 ;  /* 0x8000003d03007c10 */ /* 0x002fca000fffe012 */
[C---:B------:R-:W-:Y:S02]  /*a790*/  VIADD R22, R0.reuse, UR15 ;  /* 0x0000000f00167c36 */ /* 0x040fe40008000000 */
[----:B------:R-:W-:Y:S02]  /*a7a0*/  VIADD R168, R0, UR14 ;  /* 0x0000000e00a87c36 */ /* 0x000fe40008000000 */
[--C-:B0-----:R-:W-:Y:S02]  /*a7b0*/  IMAD.IADD R0, R22, 0x1, R21.reuse ;  /* 0x0000000116007824 */ /* 0x101fe400078e0215 */
[----:B------:R-:W-:Y:S01]  /*a7c0*/  IMAD.IADD R2, R168, 0x1, R21 ;  /* 0x00000001a8027824 */ /* 0x000fe200078e0215 */
[----:B------:R-:W-:Y:S06]  /*a7d0*/  @P2 BRA `(.L_x_4198) ;  /* 0x00000000005c2947 */ /* 0x000fec0003800000 */
[----:B------:R-:W-:Y:S01]  /*a7e0*/  ULDC UR6, c[0x0][0x2f0] ;  /* 0x0000bc0000067ab9 */ /* 0x000fe20000000800 */
[----:B------:R-:W-:Y:S01]  /*a7f0*/  BSSY B0, `(.L_x_4199) ;  /* 0x0000012000007945 */ /* 0x000fe20003800000 */
[----:B------:R-:W-:-:S04]  /*a800*/  IMAD R3, R16, UR6, R21 ;  /* 0x0000000610037c24 */ /* 0x000fc8000f8e0215 */
        /* <DEDUP_REMOVED lines=11> */
.L_x_4200:
[----:B------:R-:W-:-:S05]  /*a8c0*/  IMAD.U32 R21, RZ, RZ, UR60 ;  /* 0x0000003cff157e24 */ /* 0x000fca000f8e00ff */
[----:B------:R-:W-:-:S13]  /*a8d0*/  ISETP.NE.AND P2, PT, R21, 0x1, PT ;  /* 0x000000011500780c */ /* 0x000fda0003f45270 */
[----:B------:R-:W0:Y:S02]  /*a8e0*/  @P2 LDC.64 R172, c[0x0][0x9e8] ;  /* 0x00027a00ffac2b82 */ /* 0x000e240000000a00 */
[----:B0-----:R-:W-:-:S05]  /*a8f0*/  @P2 IMAD.HI.U32 R4, R3, R172, RZ ;  /* 0x000000ac03042227 */ /* 0x001fca00078e00ff */
[----:B------:R-:W-:-:S07]  /*a900*/  @P2 SHF.R.U32.HI R3, RZ, R173, R4 ;  /* 0x000000adff032219 */ /* 0x000fce0000011604 */
.L_x_4201:
[----:B------:R-:W-:Y:S05]  /*a910*/  BSYNC B0 ;  /* 0x0000000000007941 */ /* 0x000fea0003800000 */
.L_x_4199:
[----:B------:R-:W-:-:S05]  /*a920*/  IMAD R3, R3, R21, R170 ;  /* 0x0000001503037224 */ /* 0x000fca00078e02aa */
[----:B------:R-:W-:Y:S02]  /*a930*/  VIADDMNMX R0, R3, R21, R0, PT ;  /* 0x0000001503007246 */ /* 0x000fe40003800100 */
[----:B------:R-:W-:-:S07]  /*a940*/  VIMNMX R2, R2, R3, !PT ;  /* 0x0000000302027248 */ /* 0x000fce0007fe0100 */
.L_x_4198:
        /* <DEDUP_REMOVED lines=135> */
.L_x_4204:
[----:B------:R-:W-:-:S05]  /*b1c0*/  IMAD.U32 R0, RZ, RZ, UR60 ;  /* 0x0000003cff007e24 */ /* 0x000fca000f8e00ff */
[----:B------:R-:W-:-:S13]  /*b1d0*/  ISETP.NE.AND P6, PT, R0, 0x1, PT ;  /* 0x000000010000780c */ /* 0x000fda0003fc5270 */
[----:B------:R-:W0:Y:S02]  /*b1e0*/  @P6 LDC.64 R180, c[0x0][0x9e8] ;  /* 0x00027a00ffb46b82 */ /* 0x000e240000000a00 */
[----:B0-----:R-:W-:-:S05]  /*b1f0*/  @P6 IMAD.HI.U32 R180, R5, R180, RZ ;  /* 0x000000b405b46227 */ /* 0x001fca00078e00ff */
[----:B------:R-:W-:-:S07]  /*b200*/  @P6 SHF.R.U32.HI R5, RZ, R181, R180 ;  /* 0x000000b5ff056219 */ /* 0x000fce00000116b4 */
.L_x_4205:
[----:B------:R-:W-:Y:S05]  /*b210*/  BSYNC B0 ;  /* 0x0000000000007941 */ /* 0x000fea0003800000 */
.L_x_4203:
[----:B------:R-:W-:-:S05]  /*b220*/  IMAD R5, R5, R0, R170 ;  /* 0x0000000005057224 */ /* 0x000fca00078e02aa */
[----:B------:R-:W-:Y:S02]  /*b230*/  VIADDMNMX R2, R5, R0, R2, PT ;  /* 0x0000000005027246 */ /* 0x000fe40003800102 */
[----:B------:R-:W-:-:S07]  /*b240*/  VIMNMX R4, R4, R5, !PT ;  /* 0x0000000504047248 */ /* 0x000fce0007fe0100 */
.L_x_4202:
        /* <DEDUP_REMOVED lines=91> */
[----:B------:R-:W-:Y:S02]  /*b800*/  ISETP.GT.AND P2, PT, R4, 0x39, !P2 ;  /* 0x000000390400780c */ /* 0x000fe40005744270 */
[----:B------:R-:W-:Y:S01]  /*b810*/  R2UR UR6, R17 ;  /* 0x00000000110672ca */ /* 0x000fe200000e0000 */
        /* <DEDUP_REMOVED lines=9> */
[----:B------:R-:W-:-:S04]  /*b8b0*/  ISETP.GT.AND P2, PT, R4, 0x41, !P2 ;  /* 0x000000410400780c */ /* 0x000fc80005744270 */
        /* <DEDUP_REMOVED lines=13> */
[----:B------:R-:W-:Y:S01]  /*b990*/  ISETP.NE.AND P6, PT, R20, RZ, PT ;  /* 0x000000ff1400720c */ /* 0x000fe20003fc5270 */
[C---:B0-----:R-:W-:Y:S01]  /*b9a0*/  FMUL.FTZ R20, R5.reuse, R0 ;  /* 0x0000000005147220 */ /* 0x041fe20000410000 */
        /* <DEDUP_REMOVED lines=26> */
[-CC-:B------:R-:W-:Y:S01]  /*bb50*/  FFMA.FTZ R190, R197, R0.reuse, -R20.reuse ;  /* 0x00000000c5be7223 */ /* 0x180fe20000010814 */
[--C-:B------:R-:W-:Y:S01]  /*bb60*/  FFMA.FTZ R179, R179, R0, -R20.reuse ;  /* 0x00000000b3b37223 */ /* 0x100fe20000010814 */
[----:B------:R-:W-:Y:S01]  /*bb70*/  FADD.FTZ R3, -R2, R15 ;  /* 0x0000000f02037221 */ /* 0x000fe20000010100 */
[----:B------:R-:W-:Y:S01]  /*bb80*/  FMNMX.FTZ R22, R189, R22, !PT ;  /* 0x00000016bd167209 */ /* 0x000fe20007810000 */
[----:B------:R-:W-:Y:S01]  /*bb90*/  MUFU.EX2 R203, R203 ;  /* 0x000000cb00cb7308 */ /* 0x000fe20000000800 */
[-CC-:B------:R-:W-:Y:S01]  /*bba0*/  FFMA.FTZ R178, R129, R0.reuse, -R20.reuse ;  /* 0x0000000081b27223 */ /* 0x180fe20000010814 */
[----:B------:R-:W-:Y:S01]  /*bbb0*/  FMUL.FTZ R3, R3, R0 ;  /* 0x0000000003037220 */ /* 0x000fe20000410000 */
        /* <DEDUP_REMOVED lines=17> */
[----:B------:R-:W-:-:S03]  /*bcd0*/  FFMA.FTZ R15, R165, R0, -R20 ;  /* 0x00000000a50f7223 */ /* 0x000fc60000010814 */
[----:B------:R-:W-:Y:S01]  /*bce0*/  FMNMX.FTZ R22, R147, R22, !PT ;  /* 0x0000001693167209 */ /* 0x000fe20007810000 */
[----:B------:R-:W2:Y:S01]  /*bcf0*/  MUFU.EX2 R190, R190 ;  /* 0x000000be00be7308 */ /* 0x000ea20000000800 */
[----:B0-----:R-:W-:Y:S02]  /*bd00*/  FFMA.FTZ R9, R2, R9, R203 ;  /* 0x0000000902097223 */ /* 0x001fe400000100cb */
[----:B------:R-:W-:-:S04]  /*bd10*/  FMNMX.FTZ R22, R123, R22, !PT ;  /* 0x000000167b167209 */ /* 0x000fc80007810000 */
[----:B------:R-:W-:Y:S01]  /*bd20*/  FMNMX.FTZ R22, R151, R22, !PT ;  /* 0x0000001697167209 */ /* 0x000fe20007810000 */
[----:B------:R-:W0:Y:S01]  /*bd30*/  MUFU.EX2 R179, R179 ;  /* 0x000000b300b37308 */ /* 0x000e220000000800 */
[C---:B-1----:R-:W-:Y:S01]  /*bd40*/  FADD.FTZ R9, R188.reuse, R9 ;  /* 0x00000009bc097221 */ /* 0x042fe20000010000 */
[----:B------:R-:W-:Y:S02]  /*bd50*/  F2FP.BF16.F32.PACK_AB R188, R188, R203 ;  /* 0x000000cbbcbc723e */ /* 0x000fe400000010ff */
[----:B------:R-:W-:-:S04]  /*bd60*/  FMNMX.FTZ R22, R143, R22, !PT ;  /* 0x000000168f167209 */ /* 0x000fc80007810000 */
[----:B------:R-:W-:Y:S01]  /*bd70*/  FMNMX.FTZ R22, R155, R22, !PT ;  /* 0x000000169b167209 */ /* 0x000fe20007810000 */
[----:B------:R-:W1:Y:S01]  /*bd80*/  MUFU.EX2 R184, R184 ;  /* 0x000000b800b87308 */ /* 0x000e620000000800 */
[----:B--2---:R-:W-:Y:S02]  /*bd90*/  FADD.FTZ R130, R190, R9 ;  /* 0x00000009be827221 */ /* 0x004fe40000010000 */
[----:B------:R-:W-:-:S04]  /*bda0*/  FMNMX.FTZ R22, R199, R22, !PT ;  /* 0x00000016c7167209 */ /* 0x000fc80007810000 */
[----:B------:R-:W-:Y:S01]  /*bdb0*/  FMNMX.FTZ R22, R159, R22, !PT ;  /* 0x000000169f167209 */ /* 0x000fe20007810000 */
[----:B------:R-:W2:Y:S01]  /*bdc0*/  MUFU.EX2 R169, R169 ;  /* 0x000000a900a97308 */ /* 0x000ea20000000800 */
[C---:B0-----:R-:W-:Y:S01]  /*bdd0*/  FADD.FTZ R9, R179.reuse, R130 ;  /* 0x00000082b3097221 */ /* 0x041fe20000010000 */
[----:B------:R-:W-:Y:S02]  /*bde0*/  F2FP.BF16.F32.PACK_AB R190, R179, R190 ;  /* 0x000000beb3be723e */ /* 0x000fe400000010ff */
[----:B------:R-:W-:-:S04]  /*bdf0*/  FMNMX.FTZ R22, R171, R22, !PT ;  /* 0x00000016ab167209 */ /* 0x000fc80007810000 */
[----:B------:R-:W-:Y:S01]  /*be00*/  FMNMX.FTZ R22, R163, R22, !PT ;  /* 0x00000016a3167209 */ /* 0x000fe20007810000 */
[----:B------:R-:W0:Y:S01]  /*be10*/  MUFU.EX2 R186, R186 ;  /* 0x000000ba00ba7308 */ /* 0x000e220000000800 */
[----:B-1----:R-:W-:Y:S02]  /*be20*/  FADD.FTZ R132, R184, R9 ;  /* 0x00000009b8847221 */ /* 0x002fe40000010000 */
[----:B------:R-:W-:-:S04]  /*be30*/  FMNMX.FTZ R22, R175, R22, !PT ;  /* 0x00000016af167209 */ /* 0x000fc80007810000 */
[----:B------:R-:W-:Y:S01]  /*be40*/  FMNMX.FTZ R22, R167, R22, !PT ;  /* 0x00000016a7167209 */ /* 0x000fe20007810000 */
[----:B------:R-:W1:Y:S01]  /*be50*/  MUFU.EX2 R173, R173 ;  /* 0x000000ad00ad7308 */ /* 0x000e620000000800 */
[----:B--2---:R-:W-:-:S03]  /*be60*/  F2FP.BF16.F32.PACK_AB R184, R169, R184 ;  /* 0x000000b8a9b8723e */ /* 0x004fc600000010ff */
[----:B------:R-:W2:Y:S04]  /*be70*/  SHFL.BFLY PT, R141, R22, 0x2, 0x1f ;  /* 0x0c401f00168d7f89 */ /* 0x000ea800000e0000 */
[----:B------:R-:W3:Y:S08]  /*be80*/  MUFU.EX2 R180, R180 ;  /* 0x000000b400b47308 */ /* 0x000ef00000000800 */
[----:B------:R-:W-:Y:S08]  /*be90*/  MUFU.EX2 R137, R137 ;  /* 0x0000008900897308 */ /* 0x000ff00000000800 */
[----:B------:R-:W-:Y:S01]  /*bea0*/  MUFU.EX2 R182, R182 ;  /* 0x000000b600b67308 */ /* 0x000fe20000000800 */
[----:B--2---:R-:W-:Y:S01]  /*beb0*/  FMNMX.FTZ R4, R22, R141, !PT ;  /* 0x0000008d16047209 */ /* 0x004fe20007810000 */
[----:B------:R-:W-:-:S06]  /*bec0*/  FFMA.FTZ R141, R157, R0, -R20 ;  /* 0x000000009d8d7223 */ /* 0x000fcc0000010814 */
[----:B------:R-:W-:Y:S01]  /*bed0*/  MUFU.EX2 R133, R133 ;  /* 0x0000008500857308 */ /* 0x000fe20000000800 */
[----:B------:R-:W2:Y:S07]  /*bee0*/  SHFL.BFLY PT, R145, R4, 0x1, 0x1f ;  /* 0x0c201f0004917f89 */ /* 0x000eae00000e0000 */
[----:B------:R-:W-:Y:S08]  /*bef0*/  MUFU.EX2 R176, R176 ;  /* 0x000000b000b07308 */ /* 0x000ff00000000800 */
[----:B------:R-:W-:Y:S08]  /*bf00*/  MUFU.EX2 R23, R23 ;  /* 0x0000001700177308 */ /* 0x000ff00000000800 */
[----:B------:R-:W-:Y:S01]  /*bf10*/  MUFU.EX2 R178, R178 ;  /* 0x000000b200b27308 */ /* 0x000fe20000000800 */
[----:B--2---:R-:W-:-:S04]  /*bf20*/  FMNMX.FTZ R4, R4, R145, !PT ;  /* 0x0000009104047209 */ /* 0x004fc80007810000 */
[C---:B------:R-:W-:Y:S01]  /*bf30*/  FSETP.NEU.FTZ.AND P2, PT, R4.reuse, -INF , PT ;  /* 0xff8000000400780b */ /* 0x040fe20003f5d000 */
[C---:B------:R-:W-:Y:S02]  /*bf40*/  FMUL.FTZ R126, R4.reuse, R0 ;  /* 0x00000000047e7220 */ /* 0x040fe40000410000 */
[----:B------:R-:W-:Y:S01]  /*bf50*/  MUFU.EX2 R129, R129 ;  /* 0x0000008100817308 */ /* 0x000fe20000000800 */
[----:B------:R-:W-:Y:S02]  /*bf60*/  FSEL R3, R4, RZ, P2 ;  /* 0x000000ff04037208 */ /* 0x000fe40001000000 */
[----:B------:R-:W-:Y:S02]  /*bf70*/  FSEL R126, R126, RZ, P2 ;  /* 0x000000ff7e7e7208 */ /* 0x000fe40001000000 */
[----:B------:R-:W-:Y:S01]  /*bf80*/  ISETP.GT.AND P2, PT, R13, UR6, PT ;  /* 0x000000060d007c0c */ /* 0x000fe2000bf44270 */
        /* <DEDUP_REMOVED lines=11> */
[-C--:B------:R-:W-:Y:S01]  /*c040*/  FFMA.FTZ R177, R127, R0.reuse, -R126 ;  /* 0x000000007fb17223 */ /* 0x080fe2000001087e */
[----:B------:R-:W-:Y:S01]  /*c050*/  FADD.FTZ R127, R169, R132 ;  /* 0x00000084a97f7221 */ /* 0x000fe20000010000 */
[-CC-:B------:R-:W-:Y:S01]  /*c060*/  FFMA.FTZ R131, R189, R0.reuse, -R126.reuse ;  /* 0x00000000bd837223 */ /* 0x180fe2000001087e */
[-CC-:B------:R-:W-:Y:S01]  /*c070*/  FFMA.FTZ R181, R135, R0.reuse, -R126.reuse ;  /* 0x0000000087b57223 */ /* 0x180fe2000001087e */
[-CC-:B------:R-:W-:Y:S01]  /*c080*/  FFMA.FTZ R124, R187, R0.reuse, -R126.reuse ;  /* 0x00000000bb7c7223 */ /* 0x180fe2000001087e */
[----:B------:R-:W2:Y:S01]  /*c090*/  MUFU.EX2 R3, R3 ;  /* 0x0000000300037308 */ /* 0x000ea20000000800 */
[----:B0-----:R-:W-:Y:S01]  /*c0a0*/  FADD.FTZ R132, R186, R127 ;  /* 0x0000007fba847221 */ /* 0x001fe20000010000 */
[-CC-:B------:R-:W-:Y:S01]  /*c0b0*/  FFMA.FTZ R123, R123, R0.reuse, -R126.reuse ;  /* 0x000000007b7b7223 */ /* 0x180fe2000001087e */
[-CC-:B------:R-:W-:Y:S01]  /*c0c0*/  FFMA.FTZ R183, R139, R0.reuse, -R126.reuse ;  /* 0x000000008bb77223 */ /* 0x180fe2000001087e */
[-C--:B------:R-:W-:Y:S01]  /*c0d0*/  FFMA.FTZ R185, R185, R0.reuse, -R126 ;  /* 0x00000000b9b97223 */ /* 0x080fe2000001087e */
[----:B-1----:R-:W-:Y:S01]  /*c0e0*/  FADD.FTZ R127, R173, R132 ;  /* 0x00000084ad7f7221 */ /* 0x002fe20000010000 */
[-CC-:B------:R-:W-:Y:S01]  /*c0f0*/  FFMA.FTZ R128, R147, R0.reuse, -R126.reuse ;  /* 0x0000000093807223 */ /* 0x180fe2000001087e */
[-CC-:B------:R-:W-:Y:S01]  /*c100*/  FFMA.FTZ R151, R151, R0.reuse, -R126.reuse ;  /* 0x0000000097977223 */ /* 0x180fe2000001087e */
[----:B------:R-:W0:Y:S01]  /*c110*/  MUFU.EX2 R121, R121 ;  /* 0x0000007900797308 */ /* 0x000e220000000800 */
[----:B---3--:R-:W-:Y:S01]  /*c120*/  FADD.FTZ R132, R180, R127 ;  /* 0x0000007fb4847221 */ /* 0x008fe20000010000 */
[-CC-:B------:R-:W-:Y:S01]  /*c130*/  FFMA.FTZ R143, R143, R0.reuse, -R126.reuse ;  /* 0x000000008f8f7223 */ /* 0x180fe2000001087e */
[-CC-:B------:R-:W-:Y:S01]  /*c140*/  FFMA.FTZ R155, R155, R0.reuse, -R126.reuse ;  /* 0x000000009b9b7223 */ /* 0x180fe2000001087e */
[-CC-:B------:R-:W-:Y:S01]  /*c150*/  FFMA.FTZ R199, R199, R0.reuse, -R126.reuse ;  /* 0x00000000c7c77223 */ /* 0x180fe2000001087e */
[-CC-:B------:R-:W-:Y:S01]  /*c160*/  FFMA.FTZ R159, R159, R0.reuse, -R126.reuse ;  /* 0x000000009f9f7223 */ /* 0x180fe2000001087e */
[-CC-:B------:R-:W-:Y:S01]  /*c170*/  FFMA.FTZ R171, R171, R0.reuse, -R126.reuse ;  /* 0x00000000abab7223 */ /* 0x180fe2000001087e */
[----:B------:R-:W-:Y:S01]  /*c180*/  FFMA.FTZ R163, R163, R0, -R126 ;  /* 0x00000000a3a37223 */ /* 0x000fe2000001087e */
[----:B------:R-:W1:Y:S01]  /*c190*/  MUFU.EX2 R22, R22 ;  /* 0x0000001600167308 */ /* 0x000e620000000800 */
[----:B--2---:R-:W-:Y:S01]  /*c1a0*/  FFMA.FTZ R130, R3, R8, R20 ;  /* 0x0000000803827223 */ /* 0x004fe20000010014 */
[-CC-:B------:R-:W-:Y:S01]  /*c1b0*/  FFMA.FTZ R175, R175, R0.reuse, -R126.reuse ;  /* 0x00000000afaf7223 */ /* 0x180fe2000001087e */
[----:B------:R-:W-:Y:S01]  /*c1c0*/  FFMA.FTZ R126, R167, R0, -R126 ;  /* 0x00000000a77e7223 */ /* 0x000fe2000001087e */
[----:B------:R-:W-:Y:S01]  /*c1d0*/  IMAD.U32 R127, RZ, RZ, UR11 ;  /* 0x0000000bff7f7e24 */ /* 0x000fe2000f8e00ff */
[----:B------:R-:W-:-:S02]  /*c1e0*/  F2FP.BF16.F32.PACK_AB R186, R173, R186 ;  /* 0x000000baadba723e */ /* 0x000fc400000010ff */
[----:B------:R-:W-:Y:S01]  /*c1f0*/  F2FP.BF16.F32.PACK_AB R180, R137, R180 ;  /* 0x000000b489b4723e */ /* 0x000fe200000010ff */
[----:B------:R-:W2:Y:S01]  /*c200*/  MUFU.EX2 R145, R145 ;  /* 0x0000009100917308 */ /* 0x000ea20000000800 */
[----:B0-----:R-:W-:Y:S01]  /*c210*/  FADD.FTZ R9, R121, R130 ;  /* 0x0000008279097221 */ /* 0x001fe20000010000 */
[----:B------:R-:W-:Y:S01]  /*c220*/  @!P1 VIADD R127, R127, 0x30860 ;  /* 0x000308607f7f9836 */ /* 0x000fe20000000000 */
[----:B------:R-:W-:-:S04]  /*c230*/  F2FP.BF16.F32.PACK_AB R189, R121, R20 ;  /* 0x0000001479bd723e */ /* 0x000fc800000010ff */
[----:B------:R-:W-:Y:S01]  /*c240*/  @!P1 PRMT R127, RZ, 0x654, R127 ;  /* 0x00000654ff7f9816 */ /* 0x000fe2000000007f */
[----:B------:R-:W0:Y:S01]  /*c250*/  MUFU.EX2 R120, R120 ;  /* 0x0000007800787308 */ /* 0x000e220000000800 */
[----:B-1----:R-:W-:Y:S02]  /*c260*/  FADD.FTZ R130, R22, R9 ;  /* 0x0000000916827221 */ /* 0x002fe40000010000 */
[----:B------:R1:W-:Y:S05]  /*c270*/  @!P1 SYNCS.ARRIVE.TRANS64.RED.A1T0 RZ, [R127+URZ], RZ ;  /* 0x000000ff7fff99a7 */ /* 0x0003ea000810043f */
[----:B------:R-:W3:Y:S01]  /*c280*/  MUFU.EX2 R149, R149 ;  /* 0x0000009500957308 */ /* 0x000ee20000000800 */
[C---:B--2---:R-:W-:Y:S01]  /*c290*/  FADD.FTZ R9, R145.reuse, R130 ;  /* 0x0000008291097221 */ /* 0x044fe20000010000 */
[----:B------:R-:W-:-:S06]  /*c2a0*/  F2FP.BF16.F32.PACK_AB R191, R145, R22 ;  /* 0x0000001691bf723e */ /* 0x000fcc00000010ff */
[----:B------:R-:W2:Y:S01]  /*c2b0*/  MUFU.EX2 R122, R122 ;  /* 0x0000007a007a7308 */ /* 0x000ea20000000800 */
[----:B0-----:R-:W-:-:S07]  /*c2c0*/  FADD.FTZ R130, R120, R9 ;  /* 0x0000000978827221 */ /* 0x001fce0000010000 */
[----:B------:R-:W0:Y:S01]  /*c2d0*/  MUFU.EX2 R131, R131 ;  /* 0x0000008300837308 */ /* 0x000e220000000800 */
[----:B---3--:R-:W-:-:S07]  /*c2e0*/  FADD.FTZ R9, R149, R130 ;  /* 0x0000008295097221 */ /* 0x008fce0000010000 */
[----:B------:R-:W3:Y:S01]  /*c2f0*/  MUFU.EX2 R181, R181 ;  /* 0x000000b500b57308 */ /* 0x000ee20000000800 */
[----:B--2---:R-:W-:-:S07]  /*c300*/  FADD.FTZ R130, R122, R9 ;  /* 0x000000097a827221 */ /* 0x004fce0000010000 */
[----:B------:R2:W-:Y:S01]  /*c310*/  MUFU.EX2 R8, R123 ;  /* 0x0000007b00087308 */ /* 0x0005e20000000800 */
[C---:B0-----:R-:W-:Y:S01]  /*c320*/  FADD.FTZ R130, R131.reuse, R130 ;  /* 0x0000008283827221 */ /* 0x041fe20000010000 */
[----:B------:R-:W-:-:S06]  /*c330*/  F2FP.BF16.F32.PACK_AB R187, R131, R122 ;  /* 0x0000007a83bb723e */ /* 0x000fcc00000010ff */
[----:B------:R-:W0:Y:S01]  /*c340*/  MUFU.EX2 R124, R124 ;  /* 0x0000007c007c7308 */ /* 0x000e220000000800 */
[----:B--2---:R-:W-:-:S04]  /*c350*/  FADD.FTZ R123, R137, R132 ;  /* 0x00000084897b7221 */ /* 0x004fc80000010000 */
[----:B------:R-:W-:Y:S01]  /*c360*/  FADD.FTZ R132, R182, R123 ;  /* 0x0000007bb6847221 */ /* 0x000fe20000010000 */
[C---:B------:R-:W-:Y:S02]  /*c370*/  F2FP.BF16.F32.PACK_AB R182, R133.reuse, R182 ;  /* 0x000000b685b6723e */ /* 0x040fe400000010ff */
[----:B------:R-:W2:Y:S01]  /*c380*/  MUFU.EX2 R183, R183 ;  /* 0x000000b700b77308 */ /* 0x000ea20000000800 */
[----:B------:R-:W-:-:S04]  /*c390*/  FADD.FTZ R9, R133, R132 ;  /* 0x0000008485097221 */ /* 0x000fc80000010000 */
[----:B------:R-:W-:Y:S01]  /*c3a0*/  FADD.FTZ R132, R176, R9 ;  /* 0x00000009b0847221 */ /* 0x000fe20000010000 */
[----:B---3--:R-:W-:Y:S01]  /*c3b0*/  FADD.FTZ R9, R181, R130 ;  /* 0x00000082b5097221 */ /* 0x008fe20000010000 */
[C---:B------:R-:W-:Y:S01]  /*c3c0*/  F2FP.BF16.F32.PACK_AB R176, R23.reuse, R176 ;  /* 0x000000b017b0723e */ /* 0x040fe200000010ff */
[----:B------:R3:W4:Y:S01]  /*c3d0*/  MUFU.EX2 R14, R185 ;  /* 0x000000b9000e7308 */ /* 0x0007220000000800 */
[----:B------:R-:W-:Y:S01]  /*c3e0*/  FADD.FTZ R123, R23, R132 ;  /* 0x00000084177b7221 */ /* 0x000fe20000010000 */
[C---:B0-----:R-:W-:Y:S01]  /*c3f0*/  FADD.FTZ R130, R124.reuse, R9 ;  /* 0x000000097c827221 */ /* 0x041fe20000010000 */
[----:B------:R-:W-:Y:S02]  /*c400*/  F2FP.BF16.F32.PACK_AB R181, R124, R181 ;  /* 0x000000b57cb5723e */ /* 0x000fe400000010ff */
[----:B------:R-:W-:Y:S01]  /*c410*/  FADD.FTZ R132, R178, R123 ;  /* 0x0000007bb2847221 */ /* 0x000fe20000010000 */
[----:B------:R-:W-:Y:S02]  /*c420*/  F2FP.BF16.F32.PACK_AB R178, R129, R178 ;  /* 0x000000b281b2723e */ /* 0x000fe400000010ff */
[----:B------:R-:W0:Y:S01]  /*c430*/  MUFU.EX2 R177, R177 ;  /* 0x000000b100b17308 */ /* 0x000e220000000800 */
[----:B--2---:R-:W-:Y:S01]  /*c440*/  FADD.FTZ R9, R183, R130 ;  /* 0x00000082b7097221 */ /* 0x004fe20000010000 */
[----:B------:R-:W-:Y:S01]  /*c450*/  FADD.FTZ R123, R129, R132 ;  /* 0x00000084817b7221 */ /* 0x000fe20000010000 */
[----:B---3--:R-:W-:-:S05]  /*c460*/  F2FP.BF16.F32.PACK_AB R185, R149, R120 ;  /* 0x0000007895b9723e */ /* 0x008fca00000010ff */
[----:B------:R-:W2:Y:S01]  /*c470*/  MUFU.EX2 R128, R128 ;  /* 0x0000008000807308 */ /* 0x000ea20000000800 */
[C---:B----4-:R-:W-:Y:S01]  /*c480*/  FADD.FTZ R130, R14.reuse, R9 ;  /* 0x000000090e827221 */ /* 0x050fe20000010000 */
[----:B------:R-:W-:Y:S01]  /*c490*/  F2FP.BF16.F32.PACK_AB R183, R14, R183 ;  /* 0x000000b70eb7723e */ /* 0x000fe200000010ff */
[----:B------:R-:W-:-:S05]  /*c4a0*/  IMAD.MOV.U32 R14, RZ, RZ, R4 ;  /* 0x000000ffff0e7224 */ /* 0x000fca00078e0004 */
[----:B------:R-:W3:Y:S01]  /*c4b0*/  MUFU.EX2 R172, R172 ;  /* 0x000000ac00ac7308 */ /* 0x000ee20000000800 */
[----:B0-----:R-:W-:-:S07]  /*c4c0*/  FADD.FTZ R9, R177, R130 ;  /* 0x00000082b1097221 */ /* 0x001fce0000010000 */
[----:B------:R-:W0:Y:S01]  /*c4d0*/  MUFU.EX2 R151, R151 ;  /* 0x0000009700977308 */ /* 0x000e220000000800 */
[C---:B--2---:R-:W-:Y:S01]  /*c4e0*/  FADD.FTZ R9, R128.reuse, R9 ;  /* 0x0000000980097221 */ /* 0x044fe20000010000 */
[----:B------:R-:W-:-:S03]  /*c4f0*/  F2FP.BF16.F32.PACK_AB R177, R128, R177 ;  /* 0x000000b180b1723e */ /* 0x000fc600000010ff */
[----:B------:R-:W-:-:S03]  /*c500*/  FADD.FTZ R9, R8, R9 ;  /* 0x0000000908097221 */ /* 0x000fc60000010000 */
[----:B------:R-:W2:Y:S01]  /*c510*/  MUFU.EX2 R21, R21 ;  /* 0x0000001500157308 */ /* 0x000ea20000000800 */
[----:B---3--:R-:W-:-:S07]  /*c520*/  FADD.FTZ R132, R172, R123 ;  /* 0x0000007bac847221 */ /* 0x008fce0000010000 */
[----:B------:R-:W3:Y:S01]  /*c530*/  MUFU.EX2 R134, R143 ;  /* 0x0000008f00867308 */ /* 0x000ee20000000800 */
[C---:B0-----:R-:W-:Y:S01]  /*c540*/  FADD.FTZ R9, R151.reuse, R9 ;  /* 0x0000000997097221 */ /* 0x041fe20000010000 */
[----:B------:R-:W-:-:S06]  /*c550*/  F2FP.BF16.F32.PACK_AB R179, R151, R8 ;  /* 0x0000000897b3723e */ /* 0x000fcc00000010ff */
        /* <DEDUP_REMOVED lines=9> */
[----:B--2---:R-:W-:-:S07]  /*c5f0*/  FADD.FTZ R130, R174, R123 ;  /* 0x0000007bae827221 */ /* 0x004fce0000010000 */
        /* <DEDUP_REMOVED lines=10> */
[----:B0-----:R-:W-:-:S07]  /*c6a0*/  FADD.FTZ R21, R132, R21 ;  /* 0x0000001584157221 */ /* 0x001fce0000010000 */
[----:B------:R-:W0:Y:S01]  /*c6b0*/  MUFU.EX2 R170, R170 ;  /* 0x000000aa00aa7308 */ /* 0x000e220000000800 */
[C---:B--2---:R-:W-:Y:S01]  /*c6c0*/  FADD.FTZ R23, R125.reuse, R130 ;  /* 0x000000827d177221 */ /* 0x044fe20000010000 */
[----:B------:R-:W-:-:S06]  /*c6d0*/  F2FP.BF16.F32.PACK_AB R168, R125, R168 ;  /* 0x000000a87da8723e */ /* 0x000fcc00000010ff */
[----:B------:R2:W4:Y:S01]  /*c6e0*/  MUFU.EX2 R138, R175 ;  /* 0x000000af008a7308 */ /* 0x0005220000000800 */
[C---:B---3--:R-:W-:Y:S01]  /*c6f0*/  FADD.FTZ R21, R163.reuse, R21 ;  /* 0x00000015a3157221 */ /* 0x048fe20000010000 */
[----:B------:R-:W-:-:S06]  /*c700*/  F2FP.BF16.F32.PACK_AB R169, R163, R132 ;  /* 0x00000084a3a9723e */ /* 0x000fcc00000010ff */
[----:B------:R-:W3:Y:S01]  /*c710*/  MUFU.EX2 R15, R15 ;  /* 0x0000000f000f7308 */ /* 0x000ee20000000800 */
[----:B0-----:R-:W-:Y:S01]  /*c720*/  FADD.FTZ R130, R170, R23 ;  /* 0x00000017aa827221 */ /* 0x001fe20000010000 */
[----:B--2---:R-:W-:-:S06]  /*c730*/  F2FP.BF16.F32.PACK_AB R175, R159, R136 ;  /* 0x000000889faf723e */ /* 0x004fcc00000010ff */
[----:B------:R-:W0:Y:S01]  /*c740*/  MUFU.EX2 R126, R126 ;  /* 0x0000007e007e7308 */ /* 0x000e220000000800 */
[----:B----4-:R-:W-:Y:S01]  /*c750*/  FADD.FTZ R21, R138, R21 ;  /* 0x000000158a157221 */ /* 0x010fe20000010000 */
[C---:B---3--:R-:W-:Y:S01]  /*c760*/  FADD.FTZ R9, R15.reuse, R130 ;  /* 0x000000820f097221 */ /* 0x048fe20000010000 */
[----:B------:R-:W-:Y:S01]  /*c770*/  F2FP.BF16.F32.PACK_AB R170, R15, R170 ;  /* 0x000000aa0faa723e */ /* 0x000fe200000010ff */
[----:B------:R-:W-:Y:S02]  /*c780*/  IMAD.MOV.U32 R15, RZ, RZ, R5 ;  /* 0x000000ffff0f7224 */ /* 0x000fe400078e0005 */
[C---:B0-----:R-:W-:Y:S01]  /*c790*/  FADD.FTZ R8, R126.reuse, R21 ;  /* 0x000000157e087221 */ /* 0x041fe20000010000 */
[----:B------:R-:W-:Y:S01]  /*c7a0*/  F2FP.BF16.F32.PACK_AB R171, R126, R138 ;  /* 0x0000008a7eab723e */ /* 0x000fe200000010ff */
[----:B-1----:R-:W-:Y:S06]  /*c7b0*/  @P2 BRA `(.L_x_4206) ;  /* 0xffffffd000302947 */ /* 0x002fec000383ffff */
.L_x_4189:
        /* <DEDUP_REMOVED lines=99> */
.L_x_4207:
[----:B------:R-:W-:Y:S01]  /*cdf0*/  ULEA UR7, UR4, UR57, 0x3 ;  /* 0x0000003904077291 */ /* 0x000fe2000f8e183f */
[----:B------:R-:W-:-:S05]  /*ce00*/  IMAD.U32 R2, RZ, RZ, UR5 ;  /* 0x00000005ff027e24 */ /* 0x000fca000f8e00ff */
[----:B------:R-:W-:-:S04]  /*ce10*/  SHF.L.U32 R2, R2, 0x1f, RZ ;  /* 0x0000001f02027819 */ /* 0x000fc800000006ff */
[----:B------:R0:W1:Y:S01]  /*ce20*/  SYNCS.PHASECHK.TRANS64.TRYWAIT P2, [UR7+0x30850], R2 ;  /* 0x03085002ff0075a7 */ /* 0x0000620008040147 */
[----:B------:R-:W-:Y:S05]  /*ce30*/  @!P0 BRA `(.L_x_4208) ;  /* 0x0000000000048947 */ /* 0x000fea0003800000 */
[----:B------:R-:W-:Y:S01]  /*ce40*/  BPT.TRAP 0x1 ;  /* 0x000000040000795c */ /* 0x000fe20000300000 */
.L_x_4208:
[----:B-1----:R-:W-:Y:S05]  /*ce50*/  @P2 BRA `(.L_x_4209) ;  /* 0x0000000000082947 */ /* 0x002fea0003800000 */
[----:B------:R-:W1:Y:S02]  /*ce60*/  SYNCS.PHASECHK.TRANS64.TRYWAIT P0, [UR7+0x30850], R2 ;  /* 0x03085002ff0075a7 */ /* 0x000e640008000147 */
[----:B-1----:R-:W-:Y:S05]  /*ce70*/  @!P0 BRA `(.L_x_4210) ;  /* 0x0000007000cc8947 */ /* 0x002fea0003800000 */
.L_x_4209:
[----:B------:R-:W-:Y:S01]  /*ce80*/  UIADD3 UR57, UR57, 0x400, URZ ;  /* 0x0000040039397890 */ /* 0x000fe2000fffe03f */
[----:B------:R-:W-:Y:S01]  /*ce90*/  WARPGROUP.ARRIVE ;  /* 0x00000000000079c5 */ /* 0x000fe20000000000 */
[----:B------:R-:W-:Y:S01]  /*cea0*/  UMOV UR11, 0x40000040 ;  /* 0x40000040000b7882 */ /* 0x000fe20000000000 */
[----:B01----:R-:W0:Y:S01]  /*ceb0*/  SHFL.BFLY PT, R2, R9, 0x2, 0x1f ;  /* 0x0c401f0009027f89 */ /* 0x003e2200000e0000 */
[----:B------:R-:W-:Y:S01]  /*cec0*/  USHF.R.U32.HI UR57, URZ, 0x4, UR57 ;  /* 0x000000043f397899 */ /* 0x000fe20008011639 */
[----:B------:R-:W-:Y:S02]  /*ced0*/  IMAD.U32 R12, RZ, RZ, UR7 ;  /* 0x00000007ff0c7e24 */ /* 0x000fe4000f8e00ff */
[----:B------:R-:W1:Y:S01]  /*cee0*/  SHFL.BFLY PT, R3, R8, 0x2, 0x1f ;  /* 0x0c401f0008037f89 */ /* 0x000e6200000e0000 */
[----:B------:R-:W-:Y:S01]  /*cef0*/  ULOP3.LUT UR57, UR57, 0x3fff, URZ, 0xc0, !UPT ;  /* 0x00003fff39397892 */ /* 0x000fe2000f8ec03f */
[----:B------:R-:W-:-:S03]  /*cf00*/  @!P1 VIADD R12, R12, 0x30860 ;  /* 0x000308600c0c9836 */ /* 0x000fc60000000000 */
[----:B------:R-:W-:Y:S02]  /*cf10*/  ULOP3.LUT UR57, UR57, 0x3000000, URZ, 0xfc, !UPT ;  /* 0x0300000039397892 */ /* 0x000fe4000f8efc3f */
[----:B------:R-:W-:Y:S02]  /*cf20*/  @!P1 PRMT R12, RZ, 0x654, R12 ;  /* 0x00000654ff0c9816 */ /* 0x000fe4000000000c */
[----:B------:R-:W-:-:S04]  /*cf30*/  UIMAD UR4, UR4, 0x900, UR57 ;  /* 0x00000900040478a4 */ /* 0x000fc8000f8e0239 */
[----:B------:R-:W-:-:S03]  /*cf40*/  UIADD3 UR6, UR4, 0x80, URZ ;  /* 0x0000008004067890 */ /* 0x000fc6000fffe03f */
[----:B------:R-:W-:Y:S02]  /*cf50*/  UMOV UR10, UR4 ;  /* 0x00000004000a7c82 */ /* 0x000fe40008000000 */
[----:B------:R-:W-:Y:S01]  /*cf60*/  HGMMA.64x192x16.F32.BF16 R24, R188, gdesc[UR8].tnspB, R24, gsb0 ;  /* 0x42e00008bc187df0 */ /* 0x000fe20008001818 */
[----:B------:R-:W-:Y:S01]  /*cf70*/  UMOV UR11, 0x40000040 ;  /* 0x40000040000b7882 */ /* 0x000fe20000000000 */
[----:B------:R-:W-:Y:S01]  /*cf80*/  UMOV UR10, UR6 ;  /* 0x00000006000a7c82 */ /* 0x000fe20008000000 */
[----:B------:R-:W-:Y:S01]  /*cf90*/  UIADD3 UR6, UR4, 0x100, URZ ;  /* 0x0000010004067890 */ /* 0x000fe2000fffe03f */
[----:B0-----:R-:W-:Y:S01]  /*cfa0*/  FADD.FTZ R2, R2, R9 ;  /* 0x0000000902027221 */ /* 0x001fe20000010000 */
[----:B-1----:R-:W-:Y:S01]  /*cfb0*/  FADD.FTZ R6, R3, R8 ;  /* 0x0000000803067221 */ /* 0x002fe20000010000 */
[----:B------:R-:W-:-:S03]  /*cfc0*/  IMAD.MOV.U32 R8, RZ, RZ, RZ ;  /* 0x000000ffff087224 */ /* 0x000fc600078e00ff */
[----:B------:R-:W0:Y:S04]  /*cfd0*/  SHFL.BFLY PT, R3, R2, 0x1, 0x1f ;  /* 0x0c201f0002037f89 */ /* 0x000e2800000e0000 */
[----:B------:R-:W1:Y:S01]  /*cfe0*/  SHFL.BFLY PT, R7, R6, 0x1, 0x1f ;  /* 0x0c201f0006077f89 */ /* 0x000e6200000e0000 */
[----:B0-----:R-:W-:Y:S01]  /*cff0*/  FADD.FTZ R13, R2, R3 ;  /* 0x00000003020d7221 */ /* 0x001fe20000010000 */
[----:B------:R-:W-:Y:S02]  /*d000*/  IMAD.MOV.U32 R3, RZ, RZ, -0x800000 ;  /* 0xff800000ff037424 */ /* 0x000fe400078e00ff */
[----:B------:R-:W-:Y:S02]  /*d010*/  IMAD.MOV.U32 R2, RZ, RZ, -0x800000 ;  /* 0xff800000ff027424 */ /* 0x000fe400078e00ff */
[----:B-1----:R-:W-:Y:S01]  /*d020*/  FADD.FTZ R14, R6, R7 ;  /* 0x00000007060e7221 */ /* 0x002fe20000010000 */
[----:B------:R-:W-:Y:S01]  /*d030*/  FSETP.NE.FTZ.AND P0, PT, R13, RZ, PT ;  /* 0x000000ff0d00720b */ /* 0x000fe20003f15000 */
[----:B------:R-:W-:-:S03]  /*d040*/  IMAD.MOV.U32 R7, RZ, RZ, RZ ;  /* 0x000000ffff077224 */ /* 0x000fc600078e00ff */
        /* <DEDUP_REMOVED lines=15> */
[----:B------:R-:W-:Y:S01]  /*d140*/  UMOV UR10, UR6 ;  /* 0x00000006000a7c82 */ /* 0x000fe20008000000 */
[----:B------:R-:W-:Y:S01]  /*d150*/  UMOV UR11, 0x40000040 ;  /* 0x40000040000b7882 */ /* 0x000fe20000000000 */
[----:B------:R-:W-:Y:S01]  /*d160*/  UIADD3 UR6, UR4, 0x180, URZ ;  /* 0x0000018004067890 */ /* 0x000fe2000fffe03f */
[----:B------:R-:W-:Y:S02]  /*d170*/  WARPGROUP.DEPBAR.LE gsb0, 0x0 ;  /* 0x00008000000079c5 */ /* 0x000fe40000010000 */
[----:B------:R-:W-:-:S14]  /*d180*/  WARPGROUP.ARRIVE ;  /* 0x00000000000079c5 */ /* 0x000fdc0000000000 */
[----:B------:R-:W-:Y:S01]  /*d190*/  HGMMA.64x192x16.F32.BF16 R24, R180, gdesc[UR8].tnspB, R24, gsb0 ;  /* 0x42e00008b4187df0 */ /* 0x000fe20008001818 */
[----:B------:R-:W-:Y:S01]  /*d1a0*/  UMOV UR10, UR6 ;  /* 0x00000006000a7c82 */ /* 0x000fe20008000000 */
[----:B------:R-:W-:Y:S01]  /*d1b0*/  UMOV UR11, 0x40000040 ;  /* 0x40000040000b7882 */ /* 0x000fe20000000000 */
[----:B------:R-:W-:Y:S02]  /*d1c0*/  UIADD3 UR6, UR4, 0x200, URZ ;  /* 0x0000020004067890 */ /* 0x000fe4000fffe03f */
[----:B------:R-:W-:Y:S01]  /*d1d0*/  UIADD3 UR4, UR4, 0x280, URZ ;  /* 0x0000028004047890 */ /* 0x000fe2000fffe03f */
[----:B------:R-:W-:Y:S02]  /*d1e0*/  WARPGROUP.DEPBAR.LE gsb0, 0x0 ;  /* 0x00008000000079c5 */ /* 0x000fe40000010000 */
[----:B------:R-:W-:-:S12]  /*d1f0*/  WARPGROUP.ARRIVE ;  /* 0x00000000000079c5 */ /* 0x000fd80000000000 */
[----:B------:R-:W-:Y:S01]  /*d200*/  HGMMA.64x192x16.F32.BF16 R24, R176, gdesc[UR8].tnspB, R24, gsb0 ;  /* 0x42e00008b0187df0 */ /* 0x000fe20008001818 */
[----:B------:R-:W-:Y:S01]  /*d210*/  UMOV UR10, UR6 ;  /* 0x00000006000a7c82 */ /* 0x000fe20008000000 */
[----:B------:R-:W-:Y:S01]  /*d220*/  UMOV UR11, 0x40000040 ;  /* 0x40000040000b7882 */ /* 0x000fe20000000000 */
[----:B------:R-:W-:Y:S02]  /*d230*/  WARPGROUP.DEPBAR.LE gsb0, 0x0 ;  /* 0x00008000000079c5 */ /* 0x000fe40000010000 */
[----:B------:R-:W-:-:S15]  /*d240*/  WARPGROUP.ARRIVE ;  /* 0x00000000000079c5 */ /* 0x000fde0000000000 */
        /* <DEDUP_REMOVED lines=104> */
.L_x_4140:
        /* <DEDUP_REMOVED lines=20> */
[----:B------:R-:W-:Y:S01]  /*da10*/  ULDC.64 UR8, c[0x0][0xb38] ;  /* 0x0002ce0000087ab9 */ /* 0x000fe20000000a00 */
[----:B---3--:R-:W-:Y:S02]  /*da20*/  USHF.R.S32.HI UR10, URZ, 0x1f, UR12 ;  /* 0x0000001f3f0a7899 */ /* 0x008fe4000801140c */
[----:B------:R-:W-:Y:S01]  /*da30*/  UIMAD UR7, UR7, UR8, URZ ;  /* 0x00000008070772a4 */ /* 0x000fe2000f8e023f */
[----:B------:R-:W-:Y:S02]  /*da40*/  SHF.R.S32.HI R5, RZ, 0x1f, R4 ;  /* 0x0000001fff057819 */ /* 0x000fe40000011404 */
[----:B------:R-:W0:Y:S02]  /*da50*/  LDC.64 R14, c[0x0][0xb40] ;  /* 0x0002d000ff0e7b82 */ /* 0x000e240000000a00 */
[----:B------:R-:W-:-:S02]  /*da60*/  LEA.HI R0, R5, R4, RZ, 0x7 ;  /* 0x0000000405007211 */ /* 0x000fc400078f38ff */
[----:B------:R-:W-:Y:S02]  /*da70*/  LEA.HI R5, R5, R4, RZ, 0x2 ;  /* 0x0000000405057211 */ /* 0x000fe400078f10ff */
[----:B------:R-:W-:Y:S02]  /*da80*/  LOP3.LUT R7, R0, 0xffffff80, RZ, 0xc0, !PT ;  /* 0xffffff8000077812 */ /* 0x000fe400078ec0ff */
[----:B------:R-:W-:Y:S01]  /*da90*/  LOP3.LUT R5, R5, 0xfffffffc, RZ, 0xc0, !PT ;  /* 0xfffffffc05057812 */ /* 0x000fe200078ec0ff */
[----:B------:R-:W1:Y:S02]  /*daa0*/  @P0 LDC R13, c[0x0][0xbf0] ;  /* 0x0002fc00ff0d0b82 */ /* 0x000e640000000800 */
[C---:B------:R-:W-:Y:S01]  /*dab0*/  IMAD.IADD R20, R4.reuse, 0x1, -R7 ;  /* 0x0000000104147824 */ /* 0x040fe200078e0a07 */
[----:B------:R-:W-:Y:S01]  /*dac0*/  SHF.R.S32.HI R7, RZ, 0x7, R0 ;  /* 0x00000007ff077819 */ /* 0x000fe20000011400 */
[----:B------:R-:W-:-:S03]  /*dad0*/  IMAD.IADD R5, R4, 0x1, -R5 ;  /* 0x0000000104057824 */ /* 0x000fc600078e0a05 */
[----:B------:R-:W-:Y:S01]  /*dae0*/  SHF.R.S32.HI R9, RZ, 0x1f, R20 ;  /* 0x0000001fff097819 */ /* 0x000fe20000011414 */
[----:B------:R-:W3:Y:S01]  /*daf0*/  @P0 LDC R123, c[0x0][0xbec] ;  /* 0x0002fb00ff7b0b82 */ /* 0x000ee20000000800 */
[----:B------:R-:W-:Y:S01]  /*db00*/  LEA.HI R0, R0, R7, RZ, 0x1 ;  /* 0x0000000700007211 */ /* 0x000fe200078f08ff */
[----:B----4-:R-:W-:Y:S01]  /*db10*/  IMAD R23, R23, R16, UR11 ;  /* 0x0000000b17177e24 */ /* 0x010fe2000f8e0210 */
[-C--:B------:R-:W-:Y:S02]  /*db20*/  LEA.HI R22, R9, R20.reuse, RZ, 0x2 ;  /* 0x0000001409167211 */ /* 0x080fe400078f10ff */
[----:B------:R-:W-:Y:S02]  /*db30*/  LOP3.LUT R0, R0, 0x3fffffe, RZ, 0xc0, !PT ;  /* 0x03fffffe00007812 */ /* 0x000fe400078ec0ff */
[--C-:B------:R-:W-:Y:S01]  /*db40*/  SHF.R.S32.HI R6, RZ, 0x2, R22.reuse ;  /* 0x00000002ff067819 */ /* 0x100fe20000011416 */
[----:B------:R-:W4:Y:S01]  /*db50*/  @P0 LDC R18, c[0x0][0xbf0] ;  /* 0x0002fc00ff120b82 */ /* 0x000f220000000800 */
[----:B------:R-:W-:Y:S01]  /*db60*/  SHF.R.S32.HI R11, RZ, 0x1f, R22 ;  /* 0x0000001fff0b7819 */ /* 0x000fe20000011416 */
[----:B------:R-:W-:Y:S01]  /*db70*/  IMAD.IADD R0, R7, 0x1, -R0 ;  /* 0x0000000107007824 */ /* 0x000fe200078e0a00 */
[----:B------:R-:W-:-:S02]  /*db80*/  LEA.HI R9, R9, R20, RZ, 0x5 ;  /* 0x0000001409097211 */ /* 0x000fc400078f28ff */
[----:B------:R-:W-:Y:S02]  /*db90*/  LEA.HI R11, R11, R6, RZ, 0x3 ;  /* 0x000000060b0b7211 */ /* 0x000fe400078f18ff */
[----:B------:R-:W-:Y:S02]  /*dba0*/  SHF.R.S32.HI R7, RZ, 0x5, R9 ;  /* 0x00000005ff077819 */ /* 0x000fe40000011409 */
[----:B------:R-:W-:Y:S01]  /*dbb0*/  LOP3.LUT R11, R11, 0xfffffff8, RZ, 0xc0, !PT ;  /* 0xfffffff80b0b7812 */ /* 0x000fe200078ec0ff */
[----:B------:R-:W5:Y:S04]  /*dbc0*/  @P0 LDC R9, c[0x0][0xbec] ;  /* 0x0002fb00ff090b82 */ /* 0x000f680000000800 */
[----:B------:R-:W-:Y:S01]  /*dbd0*/  IMAD.IADD R4, R6, 0x1, -R11 ;  /* 0x0000000106047824 */ /* 0x000fe200078e0a0b */
[----:B------:R-:W-:-:S03]  /*dbe0*/  LEA.HI R6, R5, R5, RZ, 0x1 ;  /* 0x0000000505067211 */ /* 0x000fc600078f08ff */
[----:B------:R-:W0:Y:S01]  /*dbf0*/  LDC.64 R10, c[0x0][0xbd8] ;  /* 0x0002f600ff0a7b82 */ /* 0x000e220000000a00 */
[----:B------:R-:W-:Y:S01]  /*dc00*/  LOP3.LUT R6, R6, 0x1ffffffe, RZ, 0xc0, !PT ;  /* 0x1ffffffe06067812 */ /* 0x000fe200078ec0ff */
[----:B------:R-:W-:Y:S02]  /*dc10*/  IMAD R7, R7, 0x10, R4 ;  /* 0x0000001007077824 */ /* 0x000fe400078e0204 */
[----:B------:R-:W-:Y:S02]  /*dc20*/  IMAD.U32 R4, RZ, RZ, UR4 ;  /* 0x00000004ff047e24 */ /* 0x000fe4000f8e00ff */
[----:B------:R-:W-:Y:S02]  /*dc30*/  IMAD.IADD R121, R5, 0x1, -R6 ;  /* 0x0000000105797824 */ /* 0x000fe400078e0a06 */
[----:B------:R-:W-:Y:S02]  /*dc40*/  IMAD R12, R0, 0x40, R7 ;  /* 0x00000040000c7824 */ /* 0x000fe400078e0207 */
[----:B------:R-:W-:Y:S01]  /*dc50*/  IMAD.U32 R5, RZ, RZ, UR5 ;  /* 0x00000005ff057e24 */ /* 0x000fe2000f8e00ff */
[----:B------:R-:W-:Y:S01]  /*dc60*/  UIMAD.WIDE.U32 UR4, UR13, UR8, URZ ;  /* 0x000000080d0472a5 */ /* 0x000fe2000f8e003f */
[----:B------:R-:W-:Y:S01]  /*dc70*/  IMAD.U32 R5, RZ, RZ, UR6 ;  /* 0x00000006ff057e24 */ /* 0x000fe2000f8e00ff */
[----:B------:R-:W-:Y:S01]  /*dc80*/  UIMAD UR6, UR13, UR9, UR7 ;  /* 0x000000090d0672a4 */ /* 0x000fe2000f8e0207 */
[----:B------:R-:W-:-:S02]  /*dc90*/  IMAD R0, R121, 0x8, R12 ;  /* 0x0000000879007824 */ /* 0x000fc400078e020c */
[----:B------:R-:W-:Y:S01]  /*dca0*/  ULDC.64 UR8, c[0x0][0xb28] ;  /* 0x0002ca0000087ab9 */ /* 0x000fe20000000a00 */
[----:B------:R-:W-:Y:S01]  /*dcb0*/  UIADD3 UR6, UR5, UR6, URZ ;  /* 0x0000000605067290 */ /* 0x000fe2000fffe03f */
[----:B--2---:R-:W-:Y:S02]  /*dcc0*/  IMAD R0, R17, 0x80, R0 ;  /* 0x0000008011007824 */ /* 0x004fe400078e0200 */
[----:B------:R-:W-:Y:S02]  /*dcd0*/  IMAD.U32 R7, RZ, RZ, UR5 ;  /* 0x00000005ff077e24 */ /* 0x000fe4000f8e00ff */
[----:B-----5:R-:W-:-:S04]  /*dce0*/  @P0 IMAD.HI.U32 R8, R0, R9, RZ ;  /* 0x0000000900080227 */ /* 0x020fc800078e00ff */
[C---:B0-----:R-:W-:Y:S02]  /*dcf0*/  IMAD R6, R10.reuse, UR10, RZ ;  /* 0x0000000a0a067c24 */ /* 0x041fe4000f8e02ff */
[----:B------:R-:W-:-:S04]  /*dd00*/  IMAD.WIDE.U32 R4, R10, UR12, R4 ;  /* 0x0000000c0a047c25 */ /* 0x000fc8000f8e0004 */
[----:B------:R-:W-:Y:S02]  /*dd10*/  IMAD R11, R11, UR12, R6 ;  /* 0x0000000c0b0b7c24 */ /* 0x000fe4000f8e0206 */
[C---:B------:R-:W-:Y:S02]  /*dd20*/  IMAD R10, R14.reuse, UR10, RZ ;  /* 0x0000000a0e0a7c24 */ /* 0x040fe4000f8e02ff */
[----:B------:R-:W-:Y:S01]  /*dd30*/  IMAD.U32 R6, RZ, RZ, UR4 ;  /* 0x00000004ff067e24 */ /* 0x000fe2000f8e00ff */
[----:B------:R-:W-:Y:S01]  /*dd40*/  ULDC.64 UR4, c[0x0][0xbe0] ;  /* 0x0002f80000047ab9 */ /* 0x000fe20000000a00 */
[----:B------:R-:W-:Y:S01]  /*dd50*/  IMAD.U32 R7, RZ, RZ, UR6 ;  /* 0x00000006ff077e24 */ /* 0x000fe2000f8e00ff */
[----:B------:R-:W-:Y:S01]  /*dd60*/  ULDC.64 UR6, c[0x0][0xb48] ;  /* 0x0002d20000067ab9 */ /* 0x000fe20000000a00 */
[----:B------:R-:W-:Y:S01]  /*dd70*/  IMAD.MOV.U32 R9, RZ, RZ, R0 ;  /* 0x000000ffff097224 */ /* 0x000fe200078e0000 */
[----:B-1----:R-:W-:Y:S01]  /*dd80*/  @P0 SHF.R.U32.HI R9, RZ, R13, R8 ;  /* 0x0000000dff090219 */ /* 0x002fe20000011608 */
[----:B------:R-:W-:Y:S01]  /*dd90*/  IMAD R13, R15, UR12, R10 ;  /* 0x0000000c0f0d7c24 */ /* 0x000fe2000f8e020a */
[----:B------:R-:W-:Y:S01]  /*dda0*/  SHF.R.S32.HI R10, RZ, 0x1f, R23 ;  /* 0x0000001fff0a7819 */ /* 0x000fe20000011417 */
[----:B------:R-:W-:-:S04]  /*ddb0*/  IMAD.WIDE.U32 R6, R14, UR12, R6 ;  /* 0x0000000c0e067c25 */ /* 0x000fc8000f8e0006 */
[----:B------:R-:W-:Y:S02]  /*ddc0*/  IMAD.IADD R5, R5, 0x1, R11 ;  /* 0x0000000105057824 */ /* 0x000fe400078e020b */
[----:B---3--:R-:W-:-:S04]  /*ddd0*/  @P0 IMAD.HI.U32 R123, R0, R123, RZ ;  /* 0x0000007b007b0227 */ /* 0x008fc800078e00ff */
[----:B------:R-:W-:Y:S02]  /*dde0*/  IMAD.IADD R7, R7, 0x1, R13 ;  /* 0x0000000107077824 */ /* 0x000fe400078e020d */
        /* <DEDUP_REMOVED lines=40> */
[----:B------:R-:W-:Y:S01]  /*e070*/  SHFL.IDX PT, R8, R13, RZ, 0x1c1f ;  /* 0x001c1fff0d087589 */ /* 0x000fe200000e0000 */
[----:B------:R-:W-:Y:S01]  /*e080*/  IMAD R12, R17, 0x80, R12 ;  /* 0x00000080110c7824 */ /* 0x000fe200078e020c */
[----:B------:R-:W-:Y:S01]  /*e090*/  LEA.HI.X R7, R4, UR7, R9, 0x2, P0 ;  /* 0x0000000704077c11 */ /* 0x000fe200080f1409 */
[----:B0-----:R-:W-:Y:S01]  /*e0a0*/  ULEA UR4, UR5, UR4, 0x18 ;  /* 0x0000000405047291 */ /* 0x001fe2000f8ec03f */
[----:B------:R-:W-:Y:S01]  /*e0b0*/  SHFL.IDX PT, R10, R13, 0x1, 0x1c1f ;  /* 0x003c1f000d0a7f89 */ /* 0x000fe200000e0000 */
[----:B------:R-:W-:Y:S01]  /*e0c0*/  IMAD R21, R21, UR6, RZ ;  /* 0x0000000615157c24 */ /* 0x000fe2000f8e02ff */
[----:B------:R-:W-:Y:S01]  /*e0d0*/  LOP3.LUT P0, RZ, R20, 0x3, RZ, 0xc0, !PT ;  /* 0x0000000314ff7812 */ /* 0x000fe2000780c0ff */
[----:B------:R-:W-:Y:S01]  /*e0e0*/  VIADD R18, R12, 0x8 ;  /* 0x000000080c127836 */ /* 0x000fe20000000000 */
[----:B------:R-:W0:Y:S01]  /*e0f0*/  SHFL.IDX PT, R9, R7, RZ, 0x1c1f ;  /* 0x001c1fff07097589 */ /* 0x000e2200000e0000 */
[----:B------:R-:W-:Y:S01]  /*e100*/  LEA.HI.X R6, R6, UR9, R5, 0x2, P1 ;  /* 0x0000000906067c11 */ /* 0x000fe200088f1405 */
[----:B------:R-:W-:Y:S01]  /*e110*/  UIADD3 UR4, UR4, 0x30820, URZ ;  /* 0x0003082004047890 */ /* 0x000fe2000fffe03f */
[-C--:B------:R-:W-:Y:S01]  /*e120*/  ISETP.GE.OR P1, PT, R12, R21.reuse, P0 ;  /* 0x000000150c00720c */ /* 0x080fe20000726670 */
        /* <DEDUP_REMOVED lines=14> */
[----:B------:R-:W-:Y:S01]  /*e210*/  ULDC UR4, c[0x0][0xac8] ;  /* 0x0002b20000047ab9 */ /* 0x000fe20000000800 */
[C---:B------:R-:W-:Y:S01]  /*e220*/  VIADD R3, R7.reuse, 0x10 ;  /* 0x0000001007037836 */ /* 0x040fe20000000000 */
[C---:B------:R-:W-:Y:S01]  /*e230*/  ISETP.GE.AND P0, PT, R7.reuse, UR4, PT ;  /* 0x0000000407007c0c */ /* 0x040fe2000bf06270 */
[C---:B------:R-:W-:Y:S01]  /*e240*/  VIADD R12, R7.reuse, 0x18 ;  /* 0x00000018070c7836 */ /* 0x040fe20000000000 */
[----:B------:R-:W-:Y:S01]  /*e250*/  ISETP.GE.AND P1, PT, R2, UR4, PT ;  /* 0x0000000402007c0c */ /* 0x000fe2000bf26270 */
[----:B------:R-:W-:Y:S01]  /*e260*/  VIADD R13, R7, 0x20 ;  /* 0x00000020070d7836 */ /* 0x000fe20000000000 */
[----:B------:R-:W-:Y:S01]  /*e270*/  ISETP.GE.AND P2, PT, R3, UR4, PT ;  /* 0x0000000403007c0c */ /* 0x000fe2000bf46270 */
[C---:B------:R-:W-:Y:S01]  /*e280*/  VIADD R14, R7.reuse, 0x28 ;  /* 0x00000028070e7836 */ /* 0x040fe20000000000 */
[----:B------:R-:W-:Y:S01]  /*e290*/  ISETP.GE.AND P5, PT, R12, UR4, PT ;  /* 0x000000040c007c0c */ /* 0x000fe2000bfa6270 */
[----:B------:R-:W-:Y:S01]  /*e2a0*/  VIADD R15, R7, 0x30 ;  /* 0x00000030070f7836 */ /* 0x000fe20000000000 */
[----:B------:R-:W-:Y:S01]  /*e2b0*/  ISETP.GE.AND P6, PT, R13, UR4, PT ;  /* 0x000000040d007c0c */ /* 0x000fe2000bfc6270 */
[----:B------:R-:W-:Y:S01]  /*e2c0*/  ULDC.64 UR6, c[0x0][0x208] ;  /* 0x0000820000067ab9 */ /* 0x000fe20000000a00 */
[----:B------:R-:W-:-:S02]  /*e2d0*/  VIADD R16, R7, 0x38 ;  /* 0x0000003807107836 */ /* 0x000fc40000000000 */
[----:B------:R-:W-:Y:S01]  /*e2e0*/  VIADD R17, R7, 0x40 ;  /* 0x0000004007117836 */ /* 0x000fe20000000000 */
[----:B------:R-:W-:Y:S01]  /*e2f0*/  ISETP.GE.AND P4, PT, R15, UR4, PT ;  /* 0x000000040f007c0c */ /* 0x000fe2000bf86270 */
[C---:B------:R-:W-:Y:S01]  /*e300*/  VIADD R20, R7.reuse, 0x48 ;  /* 0x0000004807147836 */ /* 0x040fe20000000000 */
[----:B------:R-:W-:Y:S01]  /*e310*/  @!P1 LEA.HI R2, R2, R2, RZ, 0x1 ;  /* 0x0000000202029211 */ /* 0x000fe200078f08ff */
[----:B------:R-:W-:Y:S01]  /*e320*/  VIADD R22, R7, 0x50 ;  /* 0x0000005007167836 */ /* 0x000fe20000000000 */
[----:B------:R-:W-:Y:S02]  /*e330*/  @!P2 LEA.HI R3, R3, R3, RZ, 0x1 ;  /* 0x000000030303a211 */ /* 0x000fe400078f08ff */
[----:B------:R-:W-:Y:S02]  /*e340*/  @!P1 LOP3.LUT R9, R2, 0xfffffffe, RZ, 0xc0, !PT ;  /* 0xfffffffe02099812 */ /* 0x000fe400078ec0ff */
[----:B------:R-:W-:Y:S01]  /*e350*/  @!P2 LOP3.LUT R11, R3, 0xfffffffe, RZ, 0xc0, !PT ;  /* 0xfffffffe030ba812 */ /* 0x000fe200078ec0ff */
[----:B-1--4-:R-:W-:Y:S01]  /*e360*/  @!P0 IMAD.WIDE R2, R7, 0x4, R4 ;  /* 0x0000000407028825 */ /* 0x012fe200078e0204 */
[----:B------:R-:W-:-:S02]  /*e370*/  ISETP.GE.AND P3, PT, R16, UR4, PT ;  /* 0x0000000410007c0c */ /* 0x000fc4000bf66270 */
[----:B------:R-:W-:Y:S01]  /*e380*/  @!P5 LEA.HI R12, R12, R12, RZ, 0x1 ;  /* 0x0000000c0c0cd211 */ /* 0x000fe200078f08ff */
[--C-:B------:R-:W-:Y:S01]  /*e390*/  @!P1 IMAD.WIDE R8, R9, 0x4, R4.reuse ;  /* 0x0000000409089825 */ /* 0x100fe200078e0204 */
[----:B------:R0:W-:Y:S01]  /*e3a0*/  @!P0 ST.E.64 desc[UR6][R2.64], R24 ;  /* 0x0000001802008985 */ /* 0x0001e2000c101b06 */
[----:B------:R-:W-:Y:S02]  /*e3b0*/  ISETP.GE.AND P0, PT, R14, UR4, PT ;  /* 0x000000040e007c0c */ /* 0x000fe4000bf06270 */
[----:B------:R-:W-:Y:S01]  /*e3c0*/  @!P2 IMAD.WIDE R10, R11, 0x4, R4 ;  /* 0x000000040b0aa825 */ /* 0x000fe200078e0204 */
[----:B------:R1:W-:Y:S01]  /*e3d0*/  @!P1 ST.E.64 desc[UR6][R8.64], R28 ;  /* 0x0000001c08009985 */ /* 0x0003e2000c101b06 */
[----:B------:R-:W-:Y:S02]  /*e3e0*/  ISETP.GE.AND P1, PT, R20, UR4, PT ;  /* 0x0000000414007c0c */ /* 0x000fe4000bf26270 */
[----:B------:R-:W-:Y:S01]  /*e3f0*/  @!P6 LEA.HI R13, R13, R13, RZ, 0x1 ;  /* 0x0000000d0d0de211 */ /* 0x000fe200078f08ff */
[----:B------:R2:W-:Y:S01]  /*e400*/  @!P2 ST.E.64 desc[UR6][R10.64], R32 ;  /* 0x000000200a00a985 */ /* 0x0005e2000c101b06 */
[----:B------:R-:W-:-:S02]  /*e410*/  ISETP.GE.AND P2, PT, R17, UR4, PT ;  /* 0x0000000411007c0c */ /* 0x000fc4000bf46270 */
[----:B------:R-:W-:Y:S02]  /*e420*/  @!P4 LEA.HI R15, R15, R15, RZ, 0x1 ;  /* 0x0000000f0f0fc211 */ /* 0x000fe400078f08ff */
[----:B------:R-:W-:Y:S01]  /*e430*/  @!P3 LEA.HI R16, R16, R16, RZ, 0x1 ;  /* 0x000000101010b211 */ /* 0x000fe200078f08ff */
        /* <DEDUP_REMOVED lines=9> */
[----:B--2---:R-:W-:Y:S01]  /*e4d0*/  @!P0 LOP3.LUT R11, R14, 0xfffffffe, RZ, 0xc0, !PT ;  /* 0xfffffffe0e0b8812 */ /* 0x004fe200078ec0ff */
[----:B------:R0:W-:Y:S01]  /*e4e0*/  @!P5 ST.E.64 desc[UR6][R2.64], R36 ;  /* 0x000000240200d985 */ /* 0x0001e2000c101b06 */
[----:B------:R-:W-:Y:S02]  /*e4f0*/  @!P4 LOP3.LUT R15, R15, 0xfffffffe, RZ, 0xc0, !PT ;  /* 0xfffffffe0f0fc812 */ /* 0x000fe400078ec0ff */
[----:B------:R-:W-:Y:S01]  /*e500*/  @!P3 LOP3.LUT R13, R16, 0xfffffffe, RZ, 0xc0, !PT ;  /* 0xfffffffe100db812 */ /* 0x000fe200078ec0ff */
[----:B------:R1:W-:Y:S01]  /*e510*/  @!P6 ST.E.64 desc[UR6][R8.64], R40 ;  /* 0x000000280800e985 */ /* 0x0003e2000c101b06 */
[----:B------:R-:W-:Y:S01]  /*e520*/  @!P2 LOP3.LUT R17, R17, 0xfffffffe, RZ, 0xc0, !PT ;  /* 0xfffffffe1111a812 */ /* 0x000fe200078ec0ff */
[C---:B------:R-:W-:Y:S01]  /*e530*/  VIADD R16, R7.reuse, 0x60 ;  /* 0x0000006007107836 */ /* 0x040fe20000000000 */
[----:B------:R-:W-:Y:S01]  /*e540*/  @!P1 LOP3.LUT R23, R20, 0xfffffffe, RZ, 0xc0, !PT ;  /* 0xfffffffe14179812 */ /* 0x000fe200078ec0ff */
[----:B------:R-:W-:Y:S01]  /*e550*/  VIADD R20, R7, 0x70 ;  /* 0x0000007007147836 */ /* 0x000fe20000000000 */
[----:B------:R-:W-:-:S02]  /*e560*/  ISETP.GE.AND P5, PT, R22, UR4, PT ;  /* 0x0000000416007c0c */ /* 0x000fc4000bfa6270 */
[----:B------:R-:W-:Y:S01]  /*e570*/  ISETP.GE.AND P6, PT, R24, UR4, PT ;  /* 0x0000000418007c0c */ /* 0x000fe2000bfc6270 */
[----:B0-----:R-:W-:-:S04]  /*e580*/  @!P0 IMAD.WIDE R2, R11, 0x4, R4 ;  /* 0x000000040b028825 */ /* 0x001fc800078e0204 */
        /* <DEDUP_REMOVED lines=12> */
[C---:B------:R-:W-:Y:S01]  /*e650*/  VIADD R17, R7.reuse, 0x68 ;  /* 0x0000006807117836 */ /* 0x040fe20000000000 */
[----:B------:R4:W-:Y:S01]  /*e660*/  @!P1 ST.E.64 desc[UR6][R14.64], R60 ;  /* 0x0000003c0e009985 */ /* 0x0009e2000c101b06 */
[----:B------:R-:W-:Y:S01]  /*e670*/  VIADD R23, R7, 0x78 ;  /* 0x0000007807177836 */ /* 0x000fe20000000000 */
[----:B------:R-:W-:Y:S02]  /*e680*/  @!P6 LEA.HI R24, R24, R24, RZ, 0x1 ;  /* 0x000000181818e211 */ /* 0x000fe400078f08ff */
[----:B------:R-:W-:Y:S02]  /*e690*/  ISETP.GE.AND P1, PT, R17, UR4, PT ;  /* 0x0000000411007c0c */ /* 0x000fe4000bf26270 */
[----:B------:R-:W-:-:S02]  /*e6a0*/  ISETP.GE.AND P3, PT, R23, UR4, PT ;  /* 0x0000000417007c0c */ /* 0x000fc4000bf66270 */
[----:B0-----:R-:W-:Y:S01]  /*e6b0*/  @!P5 LOP3.LUT R3, R22, 0xfffffffe, RZ, 0xc0, !PT ;  /* 0xfffffffe1603d812 */ /* 0x001fe200078ec0ff */
[----:B------:R-:W-:Y:S01]  /*e6c0*/  VIADD R22, R7, 0xa0 ;  /* 0x000000a007167836 */ /* 0x000fe20000000000 */
[----:B------:R-:W-:Y:S02]  /*e6d0*/  @!P0 LEA.HI R16, R16, R16, RZ, 0x1 ;  /* 0x0000001010108211 */ /* 0x000fe400078f08ff */
[----:B-1----:R-:W-:Y:S01]  /*e6e0*/  @!P6 LOP3.LUT R9, R24, 0xfffffffe, RZ, 0xc0, !PT ;  /* 0xfffffffe1809e812 */ /* 0x002fe200078ec0ff */
[--C-:B------:R-:W-:Y:S01]  /*e6f0*/  @!P5 IMAD.WIDE R2, R3, 0x4, R4.reuse ;  /* 0x000000040302d825 */ /* 0x100fe200078e0204 */
[----:B--2---:R-:W-:Y:S02]  /*e700*/  @!P0 LOP3.LUT R11, R16, 0xfffffffe, RZ, 0xc0, !PT ;  /* 0xfffffffe100b8812 */ /* 0x004fe400078ec0ff */
[----:B------:R-:W-:Y:S01]  /*e710*/  @!P2 LEA.HI R20, R20, R20, RZ, 0x1 ;  /* 0x000000141414a211 */ /* 0x000fe200078f08ff */
        /* <DEDUP_REMOVED lines=15> */
[----:B0-----:R-:W-:-:S04]  /*e810*/  @!P1 IMAD.WIDE R2, R17, 0x4, R4 ;  /* 0x0000000411029825 */ /* 0x001fc800078e0204 */
[--C-:B-1----:R-:W-:Y:S01]  /*e820*/  @!P2 IMAD.WIDE R8, R13, 0x4, R4.reuse ;  /* 0x000000040d08a825 */ /* 0x102fe200078e0204 */
[----:B------:R0:W-:Y:S03]  /*e830*/  @!P1 ST.E.64 desc[UR6][R2.64], R76 ;  /* 0x0000004c02009985 */ /* 0x0001e6000c101b06 */
[----:B------:R-:W-:Y:S01]  /*e840*/  VIADD R17, R7, 0x90 ;  /* 0x0000009007117836 */ /* 0x000fe20000000000 */
[----:B------:R1:W-:Y:S01]  /*e850*/  @!P2 ST.E.64 desc[UR6][R8.64], R80 ;  /* 0x000000500800a985 */ /* 0x0003e2000c101b06 */
[--C-:B------:R-:W-:Y:S01]  /*e860*/  @!P3 IMAD.WIDE R12, R23, 0x4, R4.reuse ;  /* 0x00000004170cb825 */ /* 0x100fe200078e0204 */
[----:B------:R-:W-:Y:S02]  /*e870*/  ISETP.GE.AND P2, PT, R20, UR4, PT ;  /* 0x0000000414007c0c */ /* 0x000fe4000bf46270 */
[----:B------:R-:W-:Y:S01]  /*e880*/  ISETP.GE.AND P1, PT, R17, UR4, PT ;  /* 0x0000000411007c0c */ /* 0x000fe2000bf26270 */
[----:B------:R-:W-:Y:S01]  /*e890*/  @!P4 IMAD.WIDE R14, R15, 0x4, R4 ;  /* 0x000000040f0ec825 */ /* 0x000fe200078e0204 */
[----:B------:R3:W-:Y:S01]  /*e8a0*/  @!P3 ST.E.64 desc[UR6][R12.64], R84 ;  /* 0x000000540c00b985 */ /* 0x0007e2000c101b06 */
[----:B------:R-:W-:-:S02]  /*e8b0*/  ISETP.GE.AND P3, PT, R22, UR4, PT ;  /* 0x0000000416007c0c */ /* 0x000fc4000bf66270 */
[C---:B--2---:R-:W-:Y:S01]  /*e8c0*/  VIADD R10, R7.reuse, 0xa8 ;  /* 0x000000a8070a7836 */ /* 0x044fe20000000000 */
[----:B------:R2:W-:Y:S01]  /*e8d0*/  @!P4 ST.E.64 desc[UR6][R14.64], R88 ;  /* 0x000000580e00c985 */ /* 0x0005e2000c101b06 */
[C---:B0-----:R-:W-:Y:S01]  /*e8e0*/  VIADD R3, R7.reuse, 0xb8 ;  /* 0x000000b807037836 */ /* 0x041fe20000000000 */
[----:B------:R-:W-:Y:S01]  /*e8f0*/  @!P0 LEA.HI R16, R16, R16, RZ, 0x1 ;  /* 0x0000001010108211 */ /* 0x000fe200078f08ff */
[----:B------:R-:W-:Y:S01]  /*e900*/  VIADD R11, R7, 0xb0 ;  /* 0x000000b0070b7836 */ /* 0x000fe20000000000 */
[----:B------:R-:W-:Y:S02]  /*e910*/  ISETP.GE.AND P4, PT, R10, UR4, PT ;  /* 0x000000040a007c0c */ /* 0x000fe4000bf86270 */
[----:B------:R-:W-:Y:S02]  /*e920*/  ISETP.GE.AND P6, PT, R3, UR4, PT ;  /* 0x0000000403007c0c */ /* 0x000fe4000bfc6270 */
[----:B------:R-:W-:Y:S02]  /*e930*/  ISETP.GE.AND P5, PT, R11, UR4, PT ;  /* 0x000000040b007c0c */ /* 0x000fe4000bfa6270 */
[----:B------:R-:W-:-:S02]  /*e940*/  @!P1 LEA.HI R17, R17, R17, RZ, 0x1 ;  /* 0x0000001111119211 */ /* 0x000fc400078f08ff */
[----:B------:R-:W-:Y:S02]  /*e950*/  @!P2 LEA.HI R20, R20, R20, RZ, 0x1 ;  /* 0x000000141414a211 */ /* 0x000fe400078f08ff */
[----:B------:R-:W-:Y:S02]  /*e960*/  @!P3 LEA.HI R22, R22, R22, RZ, 0x1 ;  /* 0x000000161616b211 */ /* 0x000fe400078f08ff */
[----:B-1----:R-:W-:Y:S02]  /*e970*/  @!P1 LOP3.LUT R9, R17, 0xfffffffe, RZ, 0xc0, !PT ;  /* 0xfffffffe11099812 */ /* 0x002fe400078ec0ff */
[----:B------:R-:W-:Y:S02]  /*e980*/  @!P4 LEA.HI R10, R10, R10, RZ, 0x1 ;  /* 0x0000000a0a0ac211 */ /* 0x000fe400078f08ff */
[----:B------:R-:W-:Y:S02]  /*e990*/  @!P6 LEA.HI R8, R3, R3, RZ, 0x1 ;  /* 0x000000030308e211 */ /* 0x000fe400078f08ff */
[----:B------:R-:W-:-:S02]  /*e9a0*/  @!P5 LEA.HI R2, R11, R11, RZ, 0x1 ;  /* 0x0000000b0b02d211 */ /* 0x000fc400078f08ff */
[----:B------:R-:W-:Y:S02]  /*e9b0*/  @!P0 LOP3.LUT R3, R16, 0xfffffffe, RZ, 0xc0, !PT ;  /* 0xfffffffe10038812 */ /* 0x000fe400078ec0ff */
[----:B------:R-:W-:Y:S02]  /*e9c0*/  @!P2 LOP3.LUT R11, R20, 0xfffffffe, RZ, 0xc0, !PT ;  /* 0xfffffffe140ba812 */ /* 0x000fe400078ec0ff */
[----:B---3--:R-:W-:Y:S02]  /*e9d0*/  @!P3 LOP3.LUT R13, R22, 0xfffffffe, RZ, 0xc0, !PT ;  /* 0xfffffffe160db812 */ /* 0x008fe400078ec0ff */
[----:B--2---:R-:W-:Y:S01]  /*e9e0*/  @!P4 LOP3.LUT R15, R10, 0xfffffffe, RZ, 0xc0, !PT ;  /* 0xfffffffe0a0fc812 */ /* 0x004fe200078ec0ff */
        /* <DEDUP_REMOVED lines=16> */
.L_x_4213:
[----:B------:R-:W-:Y:S05]  /*eaf0*/  BSYNC B0 ;  /* 0x0000000000007941 */ /* 0x000fea0003800000 */
.L_x_4212:
[----:B------:R-:W-:Y:S01]  /*eb00*/  ISETP.GE.AND P0, PT, R18, R21, PT ;  /* 0x000000151200720c */ /* 0x000fe20003f06270 */
[----:B0--3--:R2:W3:Y:S04]  /*eb10*/  SHFL.IDX PT, R3, R6, 0x1, 0x1c1f ;  /* 0x003c1f0006037f89 */ /* 0x0094e800000e0000 */
[----:B------:R2:W0:Y:S08]  /*eb20*/  SHFL.IDX PT, R2, R0, 0x1, 0x1c1f ;  /* 0x003c1f0000027f89 */ /* 0x00043000000e0000 */
[----:B--2---:R-:W-:Y:S05]  /*eb30*/  @P0 BRA `(.L_x_4132) ;  /* 0x0000005000d40947 */ /* 0x004fea0003800000 */
[C---:B------:R-:W-:Y:S01]  /*eb40*/  VIADD R0, R7.reuse, 0x8 ;  /* 0x0000000807007836 */ /* 0x040fe20000000000 */
        /* <DEDUP_REMOVED lines=9> */
[----:B------:R-:W-:-:S02]  /*ebe0*/  VIADD R12, R7, 0x30 ;  /* 0x00000030070c7836 */ /* 0x000fc40000000000 */
[C---:B------:R-:W-:Y:S02]  /*ebf0*/  VIADD R13, R7.reuse, 0x38 ;  /* 0x00000038070d7836 */ /* 0x040fe40000000000 */
[C---:B------:R-:W-:Y:S01]  /*ec00*/  VIADD R14, R7.reuse, 0x40 ;  /* 0x00000040070e7836 */ /* 0x040fe20000000000 */
[----:B------:R-:W-:Y:S01]  /*ec10*/  ISETP.GE.AND P4, PT, R12, UR4, PT ;  /* 0x000000040c007c0c */ /* 0x000fe2000bf86270 */
[--C-:B01-34-:R-:W-:Y:S01]  /*ec20*/  @!P2 IMAD.WIDE R4, R7, 0x4, R2.reuse ;  /* 0x000000040704a825 */ /* 0x11bfe200078e0202 */
[----:B------:R-:W-:Y:S02]  /*ec30*/  ISETP.GE.AND P5, PT, R13, UR4, PT ;  /* 0x000000040d007c0c */ /* 0x000fe4000bfa6270 */
[----:B------:R-:W-:Y:S01]  /*ec40*/  @!P3 LEA.HI R0, R0, R0, RZ, 0x1 ;  /* 0x000000000000b211 */ /* 0x000fe200078f08ff */
[C---:B------:R-:W-:Y:S01]  /*ec50*/  VIADD R16, R7.reuse, 0x48 ;  /* 0x0000004807107836 */ /* 0x040fe20000000000 */
[----:B------:R0:W-:Y:S01]  /*ec60*/  @!P2 ST.E.64 desc[UR6][R4.64], R26 ;  /* 0x0000001a0400a985 */ /* 0x0001e2000c101b06 */
[----:B------:R-:W-:Y:S01]  /*ec70*/  ISETP.GE.AND P6, PT, R14, UR4, PT ;  /* 0x000000040e007c0c */ /* 0x000fe2000bfc6270 */
[C---:B------:R-:W-:Y:S01]  /*ec80*/  VIADD R18, R7.reuse, 0x50 ;  /* 0x0000005007127836 */ /* 0x040fe20000000000 */
[----:B------:R-:W-:Y:S01]  /*ec90*/  @!P3 LOP3.LUT R9, R0, 0xfffffffe, RZ, 0xc0, !PT ;  /* 0xfffffffe0009b812 */ /* 0x000fe200078ec0ff */
[C---:B------:R-:W-:Y:S01]  /*eca0*/  VIADD R0, R7.reuse, 0x20 ;  /* 0x0000002007007836 */ /* 0x040fe20000000000 */
[----:B------:R-:W-:Y:S01]  /*ecb0*/  @!P0 LEA.HI R6, R6, R6, RZ, 0x1 ;  /* 0x0000000606068211 */ /* 0x000fe200078f08ff */
[----:B------:R-:W-:Y:S01]  /*ecc0*/  VIADD R20, R7, 0x70 ;  /* 0x0000007007147836 */ /* 0x000fe20000000000 */
[----:B------:R-:W-:Y:S01]  /*ecd0*/  @!P1 LEA.HI R10, R10, R10, RZ, 0x1 ;  /* 0x0000000a0a0a9211 */ /* 0x000fe200078f08ff */
[----:B------:R-:W-:Y:S01]  /*ece0*/  @!P3 IMAD.WIDE R8, R9, 0x4, R2 ;  /* 0x000000040908b825 */ /* 0x000fe200078e0202 */
[----:B------:R-:W-:-:S02]  /*ecf0*/  ISETP.GE.AND P2, PT, R0, UR4, PT ;  /* 0x0000000400007c0c */ /* 0x000fc4000bf46270 */
[----:B------:R-:W-:Y:S02]  /*ed00*/  @!P4 LEA.HI R12, R12, R12, RZ, 0x1 ;  /* 0x0000000c0c0cc211 */ /* 0x000fe400078f08ff */
[----:B------:R1:W-:Y:S01]  /*ed10*/  @!P3 ST.E.64 desc[UR6][R8.64], R30 ;  /* 0x0000001e0800b985 */ /* 0x0003e2000c101b06 */
[----:B------:R-:W-:Y:S02]  /*ed20*/  ISETP.GE.AND P3, PT, R11, UR4, PT ;  /* 0x000000040b007c0c */ /* 0x000fe4000bf66270 */
[----:B0-----:R-:W-:Y:S02]  /*ed30*/  @!P0 LOP3.LUT R5, R6, 0xfffffffe, RZ, 0xc0, !PT ;  /* 0xfffffffe06058812 */ /* 0x001fe400078ec0ff */
[----:B------:R-:W-:Y:S02]  /*ed40*/  @!P6 LEA.HI R14, R14, R14, RZ, 0x1 ;  /* 0x0000000e0e0ee211 */ /* 0x000fe400078f08ff */
[----:B------:R-:W-:Y:S01]  /*ed50*/  @!P4 LOP3.LUT R15, R12, 0xfffffffe, RZ, 0xc0, !PT ;  /* 0xfffffffe0c0fc812 */ /* 0x000fe200078ec0ff */
[----:B------:R-:W-:Y:S01]  /*ed60*/  @!P0 IMAD.WIDE R4, R5, 0x4, R2 ;  /* 0x0000000405048825 */ /* 0x000fe200078e0202 */
[----:B------:R-:W-:-:S02]  /*ed70*/  @!P2 LEA.HI R0, R0, R0, RZ, 0x1 ;  /* 0x000000000000a211 */ /* 0x000fc400078f08ff */
[----:B------:R-:W-:Y:S02]  /*ed80*/  @!P6 LOP3.LUT R21, R14, 0xfffffffe, RZ, 0xc0, !PT ;  /* 0xfffffffe0e15e812 */ /* 0x000fe400078ec0ff */
        /* <DEDUP_REMOVED lines=20> */
[--C-:B------:R-:W-:Y:S01]  /*eed0*/  @!P5 IMAD.WIDE R12, R17, 0x4, R2.reuse ;  /* 0x00000004110cd825 */ /* 0x100fe200078e0202 */
[----:B------:R1:W-:Y:S01]  /*eee0*/  @!P3 ST.E.64 desc[UR6][R8.64], R46 ;  /* 0x0000002e0800b985 */ /* 0x0003e2000c101b06 */
[----:B0-----:R-:W-:Y:S02]  /*eef0*/  @!P1 LOP3.LUT R5, R16, 0xfffffffe, RZ, 0xc0, !PT ;  /* 0xfffffffe10059812 */ /* 0x001fe400078ec0ff */
[C---:B------:R-:W-:Y:S01]  /*ef00*/  VIADD R6, R7.reuse, 0x60 ;  /* 0x0000006007067836 */ /* 0x040fe20000000000 */
[----:B------:R0:W-:Y:S01]  /*ef10*/  @!P4 ST.E.64 desc[UR6][R10.64], R50 ;  /* 0x000000320a00c985 */ /* 0x0001e2000c101b06 */
[C---:B------:R-:W-:Y:S01]  /*ef20*/  VIADD R17, R7.reuse, 0x68 ;  /* 0x0000006807117836 */ /* 0x040fe20000000000 */
[----:B------:R-:W-:Y:S01]  /*ef30*/  ISETP.GE.AND P4, PT, R20, UR4, PT ;  /* 0x0000000414007c0c */ /* 0x000fe2000bf86270 */
[----:B------:R-:W-:Y:S01]  /*ef40*/  VIADD R21, R7, 0x78 ;  /* 0x0000007807157836 */ /* 0x000fe20000000000 */
[----:B------:R-:W-:Y:S01]  /*ef50*/  @!P5 ST.E.64 desc[UR6][R12.64], R54 ;  /* 0x000000360c00d985 */ /* 0x000fe2000c101b06 */
[----:B------:R-:W-:Y:S01]  /*ef60*/  @!P2 LEA.HI R0, R0, R0, RZ, 0x1 ;  /* 0x000000000000a211 */ /* 0x000fe200078f08ff */
[----:B------:R-:W-:Y:S01]  /*ef70*/  @!P1 IMAD.WIDE R4, R5, 0x4, R2 ;  /* 0x0000000405049825 */ /* 0x000fe200078e0202 */
[----:B------:R-:W-:Y:S01]  /*ef80*/  ISETP.GE.AND P5, PT, R17, UR4, PT ;  /* 0x0000000411007c0c */ /* 0x000fe2000bfa6270 */
[----:B------:R-:W-:Y:S01]  /*ef90*/  @!P6 ST.E.64 desc[UR6][R14.64], R58 ;  /* 0x0000003a0e00e985 */ /* 0x000fe2000c101b06 */
[----:B------:R-:W-:Y:S01]  /*efa0*/  ISETP.GE.AND P6, PT, R6, UR4, PT ;  /* 0x0000000406007c0c */ /* 0x000fe2000bfc6270 */
[----:B------:R-:W-:Y:S01]  /*efb0*/  VIADD R16, R7, 0x80 ;  /* 0x0000008007107836 */ /* 0x000fe20000000000 */
[----:B------:R-:W-:Y:S01]  /*efc0*/  ISETP.GE.AND P3, PT, R21, UR4, PT ;  /* 0x0000000415007c0c */ /* 0x000fe2000bf66270 */
[----:B------:R2:W-:Y:S01]  /*efd0*/  @!P1 ST.E.64 desc[UR6][R4.64], R62 ;  /* 0x0000003e04009985 */ /* 0x0005e2000c101b06 */
[----:B-1----:R-:W-:Y:S01]  /*efe0*/  @!P0 LOP3.LUT R9, R18, 0xfffffffe, RZ, 0xc0, !PT ;  /* 0xfffffffe12098812 */ /* 0x002fe200078ec0ff */
[----:B------:R-:W-:Y:S01]  /*eff0*/  VIADD R18, R7, 0x88 ;  /* 0x0000008807127836 */ /* 0x000fe20000000000 */
[----:B------:R-:W-:-:S02]  /*f000*/  @!P4 LEA.HI R20, R20, R20, RZ, 0x1 ;  /* 0x000000141414c211 */ /* 0x000fc400078f08ff */
[----:B0-----:R-:W-:Y:S01]  /*f010*/  @!P2 LOP3.LUT R11, R0, 0xfffffffe, RZ, 0xc0, !PT ;  /* 0xfffffffe000ba812 */ /* 0x001fe200078ec0ff */
[--C-:B------:R-:W-:Y:S01]  /*f020*/  @!P0 IMAD.WIDE R8, R9, 0x4, R2.reuse ;  /* 0x0000000409088825 */ /* 0x100fe200078e0202 */
[----:B------:R-:W-:Y:S02]  /*f030*/  ISETP.GE.AND P1, PT, R18, UR4, PT ;  /* 0x0000000412007c0c */ /* 0x000fe4000bf26270 */
[----:B------:R-:W-:Y:S01]  /*f040*/  @!P5 LEA.HI R17, R17, R17, RZ, 0x1 ;  /* 0x000000111111d211 */ /* 0x000fe200078f08ff */
[----:B------:R-:W-:Y:S01]  /*f050*/  VIADD R0, R7, 0x90 ;  /* 0x0000009007007836 */ /* 0x000fe20000000000 */
[----:B------:R-:W-:Y:S01]  /*f060*/  @!P6 LEA.HI R6, R6, R6, RZ, 0x1 ;  /* 0x000000060606e211 */ /* 0x000fe200078f08ff */
[----:B------:R0:W-:Y:S01]  /*f070*/  @!P0 ST.E.64 desc[UR6][R8.64], R66 ;  /* 0x0000004208008985 */ /* 0x0001e2000c101b06 */
[----:B------:R-:W-:Y:S01]  /*f080*/  @!P3 LEA.HI R21, R21, R21, RZ, 0x1 ;  /* 0x000000151515b211 */ /* 0x000fe200078f08ff */
[----:B--2---:R-:W-:Y:S01]  /*f090*/  @!P2 IMAD.WIDE R4, R11, 0x4, R2 ;  /* 0x000000040b04a825 */ /* 0x004fe200078e0202 */
[----:B------:R-:W-:-:S02]  /*f0a0*/  @!P6 LOP3.LUT R13, R6, 0xfffffffe, RZ, 0xc0, !PT ;  /* 0xfffffffe060de812 */ /* 0x000fc400078ec0ff */
[----:B------:R-:W-:Y:S01]  /*f0b0*/  @!P5 LOP3.LUT R17, R17, 0xfffffffe, RZ, 0xc0, !PT ;  /* 0xfffffffe1111d812 */ /* 0x000fe200078ec0ff */
[----:B------:R-:W-:Y:S01]  /*f0c0*/  VIADD R6, R7, 0x98 ;  /* 0x0000009807067836 */ /* 0x000fe20000000000 */
[----:B------:R-:W-:Y:S01]  /*f0d0*/  @!P4 LOP3.LUT R15, R20, 0xfffffffe, RZ, 0xc0, !PT ;  /* 0xfffffffe140fc812 */ /* 0x000fe200078ec0ff */
[----:B------:R1:W-:Y:S01]  /*f0e0*/  @!P2 ST.E.64 desc[UR6][R4.64], R70 ;  /* 0x000000460400a985 */ /* 0x0003e2000c101b06 */
[----:B------:R-:W-:Y:S01]  /*f0f0*/  @!P3 LOP3.LUT R21, R21, 0xfffffffe, RZ, 0xc0, !PT ;  /* 0xfffffffe1515b812 */ /* 0x000fe200078ec0ff */
[--C-:B------:R-:W-:Y:S01]  /*f100*/  @!P5 IMAD.WIDE R10, R17, 0x4, R2.reuse ;  /* 0x00000004110ad825 */ /* 0x100fe200078e0202 */
[----:B------:R-:W-:Y:S02]  /*f110*/  ISETP.GE.AND P0, PT, R16, UR4, PT ;  /* 0x0000000410007c0c */ /* 0x000fe4000bf06270 */
[----:B------:R-:W-:Y:S01]  /*f120*/  ISETP.GE.AND P2, PT, R0, UR4, PT ;  /* 0x0000000400007c0c */ /* 0x000fe2000bf46270 */
[----:B0-----:R-:W-:Y:S01]  /*f130*/  @!P6 IMAD.WIDE R8, R13, 0x4, R2 ;  /* 0x000000040d08e825 */ /* 0x001fe200078e0202 */
[----:B------:R-:W-:-:S03]  /*f140*/  @!P1 LEA.HI R18, R18, R18, RZ, 0x1 ;  /* 0x0000001212129211 */ /* 0x000fc600078f08ff */
[--C-:B------:R-:W-:Y:S01]  /*f150*/  @!P4 IMAD.WIDE R12, R15, 0x4, R2.reuse ;  /* 0x000000040f0cc825 */ /* 0x100fe200078e0202 */
[----:B------:R0:W-:Y:S03]  /*f160*/  @!P6 ST.E.64 desc[UR6][R8.64], R74 ;  /* 0x0000004a0800e985 */ /* 0x0001e6000c101b06 */
[--C-:B------:R-:W-:Y:S01]  /*f170*/  @!P3 IMAD.WIDE R14, R21, 0x4, R2.reuse ;  /* 0x00000004150eb825 */ /* 0x100fe200078e0202 */
[----:B------:R2:W-:Y:S01]  /*f180*/  @!P5 ST.E.64 desc[UR6][R10.64], R78 ;  /* 0x0000004e0a00d985 */ /* 0x0005e2000c101b06 */
[----:B------:R-:W-:Y:S02]  /*f190*/  @!P0 LEA.HI R16, R16, R16, RZ, 0x1 ;  /* 0x0000001010108211 */ /* 0x000fe400078f08ff */
[C---:B------:R-:W-:Y:S01]  /*f1a0*/  VIADD R17, R7.reuse, 0xa0 ;  /* 0x000000a007117836 */ /* 0x040fe20000000000 */
[----:B------:R3:W-:Y:S01]  /*f1b0*/  @!P4 ST.E.64 desc[UR6][R12.64], R82 ;  /* 0x000000520c00c985 */ /* 0x0007e2000c101b06 */
[C---:B------:R-:W-:Y:S01]  /*f1c0*/  VIADD R20, R7.reuse, 0xa8 ;  /* 0x000000a807147836 */ /* 0x040fe20000000000 */
[----:B-1----:R-:W-:Y:S01]  /*f1d0*/  @!P0 LOP3.LUT R5, R16, 0xfffffffe, RZ, 0xc0, !PT ;  /* 0xfffffffe10058812 */ /* 0x002fe200078ec0ff */
[C---:B------:R-:W-:Y:S01]  /*f1e0*/  VIADD R21, R7.reuse, 0xb0 ;  /* 0x000000b007157836 */ /* 0x040fe20000000000 */
[----:B------:R-:W-:Y:S01]  /*f1f0*/  @!P3 ST.E.64 desc[UR6][R14.64], R86 ;  /* 0x000000560e00b985 */ /* 0x000fe2000c101b06 */
[----:B------:R-:W-:Y:S01]  /*f200*/  ISETP.GE.AND P3, PT, R6, UR4, PT ;  /* 0x0000000406007c0c */ /* 0x000fe2000bf66270 */
[----:B------:R-:W-:Y:S01]  /*f210*/  VIADD R7, R7, 0xb8 ;  /* 0x000000b807077836 */ /* 0x000fe20000000000 */
[----:B------:R-:W-:Y:S01]  /*f220*/  ISETP.GE.AND P4, PT, R17, UR4, PT ;  /* 0x0000000411007c0c */ /* 0x000fe2000bf86270 */
[----:B------:R-:W-:Y:S01]  /*f230*/  @!P0 IMAD.WIDE R4, R5, 0x4, R2 ;  /* 0x0000000405048825 */ /* 0x000fe200078e0202 */
[----:B------:R-:W-:-:S02]  /*f240*/  ISETP.GE.AND P5, PT, R20, UR4, PT ;  /* 0x0000000414007c0c */ /* 0x000fc4000bfa6270 */
[----:B------:R-:W-:Y:S02]  /*f250*/  ISETP.GE.AND P6, PT, R21, UR4, PT ;  /* 0x0000000415007c0c */ /* 0x000fe4000bfc6270 */
[----:B0-----:R-:W-:Y:S01]  /*f260*/  @!P1 LOP3.LUT R9, R18, 0xfffffffe, RZ, 0xc0, !PT ;  /* 0xfffffffe12099812 */ /* 0x001fe200078ec0ff */
[----:B------:R0:W-:Y:S01]  /*f270*/  @!P0 ST.E.64 desc[UR6][R4.64], R90 ;  /* 0x0000005a04008985 */ /* 0x0001e2000c101b06 */
[----:B------:R-:W-:Y:S02]  /*f280*/  @!P2 LEA.HI R0, R0, R0, RZ, 0x1 ;  /* 0x000000000000a211 */ /* 0x000fe400078f08ff */
[----:B------:R-:W-:Y:S01]  /*f290*/  ISETP.GE.AND P0, PT, R7, UR4, PT ;  /* 0x0000000407007c0c */ /* 0x000fe2000bf06270 */
[----:B------:R-:W-:Y:S01]  /*f2a0*/  @!P1 IMAD.WIDE R8, R9, 0x4, R2 ;  /* 0x0000000409089825 */ /* 0x000fe200078e0202 */
[----:B------:R-:W-:Y:S02]  /*f2b0*/  @!P3 LEA.HI R6, R6, R6, RZ, 0x1 ;  /* 0x000000060606b211 */ /* 0x000fe400078f08ff */
[----:B------:R-:W-:-:S02]  /*f2c0*/  @!P4 LEA.HI R17, R17, R17, RZ, 0x1 ;  /* 0x000000111111c211 */ /* 0x000fc400078f08ff */
[----:B------:R-:W-:Y:S01]  /*f2d0*/  @!P5 LEA.HI R20, R20, R20, RZ, 0x1 ;  /* 0x000000141414d211 */ /* 0x000fe200078f08ff */
[----:B------:R1:W-:Y:S01]  /*f2e0*/  @!P1 ST.E.64 desc[UR6][R8.64], R94 ;  /* 0x0000005e08009985 */ /* 0x0003e2000c101b06 */
[----:B------:R-:W-:Y:S02]  /*f2f0*/  @!P6 LEA.HI R21, R21, R21, RZ, 0x1 ;  /* 0x000000151515e211 */ /* 0x000fe400078f08ff */
[----:B--2---:R-:W-:Y:S02]  /*f300*/  @!P2 LOP3.LUT R11, R0, 0xfffffffe, RZ, 0xc0, !PT ;  /* 0xfffffffe000ba812 */ /* 0x004fe400078ec0ff */
[----:B---3--:R-:W-:Y:S02]  /*f310*/  @!P3 LOP3.LUT R13, R6, 0xfffffffe, RZ, 0xc0, !PT ;  /* 0xfffffffe060db812 */ /* 0x008fe400078ec0ff */
[----:B------:R-:W-:Y:S01]  /*f320*/  @!P4 LOP3.LUT R17, R17, 0xfffffffe, RZ, 0xc0, !PT ;  /* 0xfffffffe1111c812 */ /* 0x000fe200078ec0ff */
[----:B0-----:R-:W-:Y:S01]  /*f330*/  @!P2 IMAD.WIDE R4, R11, 0x4, R2 ;  /* 0x000000040b04a825 */ /* 0x001fe200078e0202 */
[----:B------:R-:W-:-:S02]  /*f340*/  @!P5 LOP3.LUT R15, R20, 0xfffffffe, RZ, 0xc0, !PT ;  /* 0xfffffffe140fd812 */ /* 0x000fc400078ec0ff */
[----:B------:R-:W-:Y:S01]  /*f350*/  @!P6 LOP3.LUT R21, R21, 0xfffffffe, RZ, 0xc0, !PT ;  /* 0xfffffffe1515e812 */ /* 0x000fe200078ec0ff */
[--C-:B------:R-:W-:Y:S01]  /*f360*/  @!P4 IMAD.WIDE R10, R17, 0x4, R2.reuse ;  /* 0x00000004110ac825 */ /* 0x100fe200078e0202 */
[----:B------:R2:W-:Y:S03]  /*f370*/  @!P2 ST.E.64 desc[UR6][R4.64], R98 ;  /* 0x000000620400a985 */ /* 0x0005e6000c101b06 */
        /* <DEDUP_REMOVED lines=14> */
.L_x_4211:
        /* <DEDUP_REMOVED lines=31> */
[----:B------:R-:W-:-:S02]  /*f650*/  IMAD.U32 R3, RZ, RZ, UR6 ;  /* 0x00000006ff037e24 */ /* 0x000fc4000f8e00ff */
[C---:B-1----:R-:W-:Y:S02]  /*f660*/  IMAD R12, R10.reuse, UR8, RZ ;  /* 0x000000080a0c7c24 */ /* 0x042fe4000f8e02ff */
[----:B------:R-:W-:-:S03]  /*f670*/  IMAD.WIDE.U32 R2, R10, UR7, R2 ;  /* 0x000000070a027c25 */ /* 0x000fc6000f8e0002 */
[----:B------:R-:W0:Y:S01]  /*f680*/  LDC R8, c[0x0][0xc50] ;  /* 0x00031400ff087b82 */ /* 0x000e220000000800 */
[----:B--2---:R-:W-:-:S04]  /*f690*/  @P0 IMAD.HI.U32 R4, R0, R7, RZ ;  /* 0x0000000700040227 */ /* 0x004fc800078e00ff */
[----:B------:R-:W-:Y:S02]  /*f6a0*/  IMAD R7, RZ, RZ, -UR11 ;  /* 0x8000000bff077e24 */ /* 0x000fe4000f8e02ff */
[----:B------:R-:W-:Y:S01]  /*f6b0*/  IMAD R11, R11, UR7, R12 ;  /* 0x000000070b0b7c24 */ /* 0x000fe2000f8e020c */
        /* <DEDUP_REMOVED lines=24> */
.L_x_4130:
        /* <DEDUP_REMOVED lines=18> */
.L_x_4214:
[----:B------:R-:W-:Y:S01]  /*f960*/  ULDC UR7, c[0x0][0xc50] ;  /* 0x0003140000077ab9 */ /* 0x000fe20000000800 */
[----:B------:R-:W-:Y:S01]  /*f970*/  UMOV UR36, UR6 ;  /* 0x0000000600247c82 */ /* 0x000fe20008000000 */
[----:B------:R-:W-:-:S11]  /*f980*/  UISETP.NE.AND UP0, UPT, UR7, 0x1, UPT ;  /* 0x000000010700788c */ /* 0x000fd6000bf05270 */
[----:B------:R-:W-:Y:S01]  /*f990*/  @UP0 ULDC UR4, c[0x0][0xc54] ;  /* 0x0003150000040ab9 */ /* 0x000fe20000000800 */
[----:B------:R-:W-:Y:S01]  /*f9a0*/  @UP0 ULDC UR8, c[0x0][0xc58] ;  /* 0x0003160000080ab9 */ /* 0x000fe20000000800 */
[----:B------:R-:W-:-:S04]  /*f9b0*/  UIMAD.WIDE.U32 UR4, UR6, UR4, URZ ;  /* 0x00000004060472a5 */ /* 0x000fc8000f8e003f */
[----:B------:R-:W-:-:S12]  /*f9c0*/  @UP0 USHF.R.U32.HI UR36, URZ, UR8, UR5 ;  /* 0x000000083f240299 */ /* 0x000fd80008011605 */
.L_x_4215:
        /* <DEDUP_REMOVED lines=8> */
[----:B------:R-:W-:Y:S01]  /*fa50*/  ULDC UR6, c[0x0][0x448] ;  /* 0x0001120000067ab9 */ /* 0x000fe20000000800 */
[----:B------:R-:W-:Y:S01]  /*fa60*/  ULDC.64 UR4, c[0x0][0x418] ;  /* 0x0001060000047ab9 */ /* 0x000fe20000000a00 */
[----:B------:R-:W-:Y:S02]  /*fa70*/  UISETP.NE.AND UP1, UPT, UR6, 0x1, UPT ;  /* 0x000000010600788c */ /* 0x000fe4000bf25270 */
[----:B------:R-:W-:Y:S01]  /*fa80*/  UISETP.NE.U32.AND UP0, UPT, UR4, URZ, UPT ;  /* 0x0000003f0400728c */ /* 0x000fe2000bf05070 */
[----:B------:R-:W-:Y:S02]  /*fa90*/  ULDC UR11, c[0x0][0x288] ;  /* 0x0000a200000b7ab9 */ /* 0x000fe40000000800 */
[----:B------:R-:W-:Y:S01]  /*faa0*/  ULDC UR4, c[0x0][0x424] ;  /* 0x0001090000047ab9 */ /* 0x000fe20000000800 */
[----:B------:R-:W-:Y:S01]  /*fab0*/  UISETP.NE.AND.EX UP0, UPT, UR5, URZ, UPT, UP0 ;  /* 0x0000003f0500728c */ /* 0x000fe2000bf05300 */
[----:B------:R-:W-:Y:S01]  /*fac0*/  ULDC UR12, c[0x0][0x2f0] ;  /* 0x0000bc00000c7ab9 */ /* 0x000fe20000000800 */
[----:B------:R-:W-:-:S02]  /*fad0*/  UIADD3 UR6, -UR11, 0x1, URZ ;  /* 0x000000010b067890 */ /* 0x000fc4000fffe13f */
[----:B------:R-:W-:Y:S01]  /*fae0*/  USEL UR10, UR4, 0x1, UP0 ;  /* 0x00000001040a7887 */ /* 0x000fe20008000000 */
[----:B------:R-:W-:Y:S02]  /*faf0*/  @UP1 ULDC UR13, c[0x0][0x450] ;  /* 0x00011400000d1ab9 */ /* 0x000fe40000000800 */
[----:B------:R-:W-:Y:S01]  /*fb00*/  @UP1 ULDC UR4, c[0x0][0x44c] ;  /* 0x0001130000041ab9 */ /* 0x000fe20000000800 */
[----:B------:R-:W-:Y:S02]  /*fb10*/  UIMAD UR7, UR10, UR12, 0x5f ;  /* 0x0000005f0a0774a4 */ /* 0x000fe4000f8e020c */
[----:B------:R-:W-:Y:S02]  /*fb20*/  UIMAD UR9, UR10, UR12, UR6 ;  /* 0x0000000c0a0972a4 */ /* 0x000fe4000f8e0206 */
[----:B------:R-:W-:Y:S02]  /*fb30*/  UIMAD.WIDE UR6, UR7, 0x2aaaaaab, URZ ;  /* 0x2aaaaaab070678a5 */ /* 0x000fe4000f8e023f */
[----:B0-----:R-:W-:-:S02]  /*fb40*/  USHF.L.U32 UR45, UR45, 0x7, URZ ;  /* 0x000000072d2d7899 */ /* 0x001fc4000800063f */
[----:B------:R-:W-:Y:S02]  /*fb50*/  USHF.R.U32.HI UR43, URZ, 0x1f, UR7 ;  /* 0x0000001f3f2b7899 */ /* 0x000fe40008011607 */
[----:B------:R-:W-:Y:S02]  /*fb60*/  UIADD3 UR8, UR45, 0x7f, URZ ;  /* 0x0000007f2d087890 */ /* 0x000fe4000fffe03f */
[----:B------:R-:W-:Y:S02]  /*fb70*/  ULEA.HI.SX32 UR43, UR7, UR43, 0x1c ;  /* 0x0000002b072b7291 */ /* 0x000fe4000f8fe23f */
[----:B------:R-:W-:-:S04]  /*fb80*/  UIMAD.WIDE.U32 UR4, UR8, UR4, URZ ;  /* 0x00000004080472a5 */ /* 0x000fc8000f8e003f */
[----:B------:R-:W-:-:S03]  /*fb90*/  @UP1 USHF.R.U32.HI UR8, URZ, UR13, UR5 ;  /* 0x0000000d3f081299 */ /* 0x000fc60008011605 */
[----:B------:R-:W-:Y:S01]  /*fba0*/  ULDC.64 UR4, c[0x0][0x9e0] ;  /* 0x0002780000047ab9 */ /* 0x000fe20000000a00 */
[----:B------:R-:W-:Y:S02]  /*fbb0*/  UIADD3 UR9, UR9, UR8, URZ ;  /* 0x0000000809097290 */ /* 0x000fe4000fffe03f */
[----:B------:R-:W-:Y:S02]  /*fbc0*/  UISETP.GE.AND UP0, UPT, UR5, 0x1, UPT ;  /* 0x000000010500788c */ /* 0x000fe4000bf06270 */
[----:B------:R-:W-:-:S04]  /*fbd0*/  UIADD3 UR4, UR9, UR4, URZ ;  /* 0x0000000409047290 */ /* 0x000fc8000fffe03f */
[----:B------:R-:W-:-:S13]  /*fbe0*/  PLOP3.LUT P1, PT, PT, PT, UP0, 0x80, 0x0 ;  /* 0x000000000000781c */ /* 0x000fda0003f2f008 */
[----:B------:R-:W-:Y:S05]  /*fbf0*/  @!P1 BRA `(.L_x_4217) ;  /* 0x0000000000449947 */ /* 0x000fea0003800000 */
        /* <DEDUP_REMOVED lines=10> */
.L_x_4218:
[----:B------:R-:W-:-:S11]  /*fca0*/  UISETP.NE.AND UP0, UPT, UR5, 0x1, UPT ;  /* 0x000000010500788c */ /* 0x000fd6000bf05270 */
[----:B------:R-:W-:Y:S02]  /*fcb0*/  @UP0 ULDC.64 UR14, c[0x0][0x9e8] ;  /* 0x00027a00000e0ab9 */ /* 0x000fe40000000a00 */
[----:B------:R-:W-:-:S04]  /*fcc0*/  UIMAD.WIDE.U32 UR6, UR8, UR14, URZ ;  /* 0x0000000e080672a5 */ /* 0x000fc8000f8e003f */
[----:B------:R-:W-:-:S12]  /*fcd0*/  @UP0 USHF.R.U32.HI UR8, URZ, UR15, UR7 ;  /* 0x0000000f3f080299 */ /* 0x000fd80008011607 */
.L_x_4219:
[----:B------:R-:W-:-:S04]  /*fce0*/  UIMAD UR8, UR8, UR5, UR5 ;  /* 0x00000005080872a4 */ /* 0x000fc8000f8e0205 */
[----:B------:R-:W-:-:S04]  /*fcf0*/  UISETP.LT.AND UP0, UPT, UR4, UR8, UPT ;  /* 0x000000080400728c */ /* 0x000fc8000bf01270 */
[----:B------:R-:W-:-:S12]  /*fd00*/  USEL UR4, UR4, UR8, UP0 ;  /* 0x0000000804047287 */ /* 0x000fd80008000000 */
.L_x_4217:
[----:B------:R-:W-:Y:S01]  /*fd10*/  UIADD3 UR6, UR4, 0x5f, URZ ;  /* 0x0000005f04067890 */ /* 0x000fe2000fffe03f */
[----:B------:R-:W-:Y:S01]  /*fd20*/  @UP1 ULDC UR8, c[0x0][0x44c] ;  /* 0x0001130000081ab9 */ /* 0x000fe20000000800 */
[----:B------:R-:W-:Y:S02]  /*fd30*/  @UP1 ULDC UR13, c[0x0][0x450] ;  /* 0x00011400000d1ab9 */ /* 0x000fe40000000800 */
[----:B------:R-:W-:Y:S02]  /*fd40*/  UIMAD.WIDE UR6, UR6, 0x2aaaaaab, URZ ;  /* 0x2aaaaaab060678a5 */ /* 0x000fe4000f8e023f */
[----:B------:R-:W-:Y:S02]  /*fd50*/  UIMAD.WIDE.U32 UR8, UR45, UR8, URZ ;  /* 0x000000082d0872a5 */ /* 0x000fe4000f8e003f */
[----:B------:R-:W-:Y:S01]  /*fd60*/  USHF.R.U32.HI UR42, URZ, 0x1f, UR7 ;  /* 0x0000001f3f2a7899 */ /* 0x000fe20008011607 */
[----:B------:R-:W-:Y:S01]  /*fd70*/  UMOV UR4, UR45 ;  /* 0x0000002d00047c82 */ /* 0x000fe20008000000 */
[----:B------:R-:W-:-:S02]  /*fd80*/  UIMAD UR10, UR10, UR12, -UR11 ;  /* 0x0000000c0a0a72a4 */ /* 0x000fc4000f8e0a0b */
[----:B------:R-:W-:Y:S02]  /*fd90*/  @UP1 USHF.R.U32.HI UR4, URZ, UR13, UR9 ;  /* 0x0000000d3f041299 */ /* 0x000fe40008011609 */
[----:B------:R-:W-:Y:S02]  /*fda0*/  ULEA.HI.SX32 UR42, UR7, UR42, 0x1c ;  /* 0x0000002a072a7291 */ /* 0x000fe4000f8fe23f */
[----:B------:R-:W-:Y:S02]  /*fdb0*/  UIADD3 UR4, UR10, UR4, URZ ;  /* 0x000000040a047290 */ /* 0x000fe4000fffe03f */
[----:B------:R-:W-:Y:S01]  /*fdc0*/  UISETP.LT.AND UP0, UPT, UR43, UR42, UPT ;  /* 0x0000002a2b00728c */ /* 0x000fe2000bf01270 */
[----:B------:R-:W-:Y:S02]  /*fdd0*/  ULDC UR8, c[0x0][0x9dc] ;  /* 0x0002770000087ab9 */ /* 0x000fe40000000800 */
[----:B------:R-:W-:Y:S02]  /*fde0*/  UIADD3 UR8, UR4, -UR8, URZ ;  /* 0x8000000804087290 */ /* 0x000fe4000fffe03f */
[----:B------:R-:W-:Y:S01]  /*fdf0*/  USEL UR12, UR43, UR42, UP0 ;  /* 0x0000002a2b0c7287 */ /* 0x000fe20008000000 */
        /* <DEDUP_REMOVED lines=11> */
.L_x_4221:
[----:B------:R-:W-:-:S11]  /*feb0*/  UISETP.NE.AND UP0, UPT, UR5, 0x1, UPT ;  /* 0x000000010500788c */ /* 0x000fd6000bf05270 */
[----:B------:R-:W-:Y:S02]  /*fec0*/  @UP0 ULDC.64 UR10, c[0x0][0x9e8] ;  /* 0x00027a00000a0ab9 */ /* 0x000fe40000000a00 */
[----:B------:R-:W-:-:S04]  /*fed0*/  UIMAD.WIDE.U32 UR6, UR4, UR10, URZ ;  /* 0x0000000a040672a5 */ /* 0x000fc8000f8e003f */
[----:B------:R-:W-:-:S12]  /*fee0*/  @UP0 USHF.R.U32.HI UR4, URZ, UR11, UR7 ;  /* 0x0000000b3f040299 */ /* 0x000fd80008011607 */
.L_x_4222:
[----:B------:R-:W-:-:S04]  /*fef0*/  UIMAD UR4, UR4, UR5, URZ ;  /* 0x00000005040472a4 */ /* 0x000fc8000f8e023f */
[----:B------:R-:W-:-:S04]  /*ff00*/  UISETP.LT.AND UP0, UPT, UR8, UR4, UPT ;  /* 0x000000040800728c */ /* 0x000fc8000bf01270 */
[----:B------:R-:W-:-:S12]  /*ff10*/  USEL UR8, UR8, UR4, !UP0 ;  /* 0x0000000408087287 */ /* 0x000fd8000c000000 */
.L_x_4220:
[----:B------:R-:W-:Y:S02]  /*ff20*/  UIMAD.WIDE UR4, UR8, 0x2aaaaaab, URZ ;  /* 0x2aaaaaab080478a5 */ /* 0x000fe4000f8e023f */
[----:B------:R-:W-:Y:S02]  /*ff30*/  USHF.R.U32.HI UR10, URZ, 0x10, UR44 ;  /* 0x000000103f0a7899 */ /* 0x000fe4000801162c */
[----:B------:R-:W-:Y:S02]  /*ff40*/  USHF.R.U32.HI UR4, URZ, 0x1f, UR5 ;  /* 0x0000001f3f047899 */ /* 0x000fe40008011605 */
[----:B------:R-:W-:Y:S02]  /*ff50*/  ULOP3.LUT UR44, UR44, 0xffff, URZ, 0xc0, !UPT ;  /* 0x0000ffff2c2c7892 */ /* 0x000fe4000f8ec03f */
[----:B------:R-:W-:Y:S01]  /*ff60*/  ULEA.HI.SX32 UR4, UR5, UR4, 0x1c ;  /* 0x0000000405047291 */ /* 0x000fe2000f8fe23f */
        /* <DEDUP_REMOVED lines=40> */
.L_x_4223:
        /* <DEDUP_REMOVED lines=33> */
.L_x_4224:
        /* <DEDUP_REMOVED lines=20> */
.L_x_4226:
        /* <DEDUP_REMOVED lines=15> */
.L_x_4225:
        /* <DEDUP_REMOVED lines=22> */
.L_x_4311:
        /* <DEDUP_REMOVED lines=8> */
.L_x_4314:
        /* <DEDUP_REMOVED lines=22> */
.L_x_4230:
[----:B-1----:R-:W-:Y:S01]  /*10970*/  IMAD.MOV.U32 R0, RZ, RZ, 0x1 ;  /* 0x00000001ff007424 */ /* 0x002fe200078e00ff */
[----:B------:R-:W1:Y:S04]  /*10980*/  S2R R9, SR_TID.X ;  /* 0x0000000000097919 */ /* 0x000e680000002100 */
[----:B------:R-:W-:-:S04]  /*10990*/  SHF.L.U32 R0, R0, 0x1f, RZ ;  /* 0x0000001f00007819 */ /* 0x000fc800000006ff */
[----:B------:R-:W3:Y:S01]  /*109a0*/  SYNCS.PHASECHK.TRANS64.TRYWAIT P0, [UR38+0x30840], R0 ;  /* 0x03084000ff0075a7 */ /* 0x000ee20008000166 */
[----:B-1----:R-:W-:-:S04]  /*109b0*/  LOP3.LUT R2, R9, 0x7f, RZ, 0xc0, !PT ;  /* 0x0000007f09027812 */ /* 0x002fc800078ec0ff */
[----:B------:R-:W-:Y:S01]  /*109c0*/  ISETP.NE.AND P1, PT, R2, RZ, PT ;  /* 0x000000ff0200720c */ /* 0x000fe20003f25270 */
[----:B---3--:R-:W-:-:S12]  /*109d0*/  @!P0 BRA `(.L_x_4231) ;  /* 0x00000038004c8947 */ /* 0x008fd80003800000 */
.L_x_4315:
[----:B------:R-:W-:Y:S05]  /*109e0*/  @P1 BRA `(.L_x_4232) ;  /* 0x0000000000181947 */ /* 0x000fea0003800000 */
[----:B------:R-:W3:Y:S01]  /*109f0*/  S2R R2, SR_TID.X ;  /* 0x0000000000027919 */ /* 0x000ee20000002100 */
[----:B-1----:R-:W-:-:S04]  /*10a00*/  IMAD.MOV.U32 R0, RZ, RZ, 0x9000 ;  /* 0x00009000ff007424 */ /* 0x002fc800078e00ff */
[----:B------:R4:W-:Y:S01]  /*10a10*/  SYNCS.ARRIVE.TRANS64 RZ, [UR38+0x30830], R0 ;  /* 0x03083000ffff79a7 */ /* 0x0009e20008000026 */
[----:B---3--:R-:W-:-:S13]  /*10a20*/  LOP3.LUT P0, RZ, R2, 0x1f, RZ, 0xc0, !PT ;  /* 0x0000001f02ff7812 */ /* 0x008fda000780c0ff */
[----:B----4-:R-:W-:Y:S05]  /*10a30*/  @!P0 BRA `(.L_x_4232) ;  /* 0x0000000000048947 */ /* 0x010fea0003800000 */
[----:B------:R-:W-:Y:S01]  /*10a40*/  BPT.TRAP 0x1 ;  /* 0x000000040000795c */ /* 0x000fe20000300000 */
.L_x_4232:
        /* <DEDUP_REMOVED lines=31> */
.L_x_4228:
        /* <DEDUP_REMOVED lines=10> */
[----:B--2---:R-:W-:Y:S02]  /*10ce0*/  IMAD.U32 R4, RZ, RZ, UR6 ;  /* 0x00000006ff047e24 */ /* 0x004fe4000f8e00ff */
[----:B-1----:R-:W1:Y:S01]  /*10cf0*/  LDC.64 R2, c[0x4][R2] ;  /* 0x0100000002027b82 */ /* 0x002e620000000a00 */
[----:B------:R-:W-:Y:S02]  /*10d00*/  IMAD.U32 R5, RZ, RZ, UR7 ;  /* 0x00000007ff057e24 */ /* 0x000fe4000f8e00ff */
[----:B------:R-:W-:Y:S02]  /*10d10*/  IMAD.U32 R6, RZ, RZ, UR8 ;  /* 0x00000008ff067e24 */ /* 0x000fe4000f8e00ff */
[----:B0-----:R-:W-:-:S02]  /*10d20*/  IMAD.U32 R7, RZ, RZ, UR9 ;  /* 0x00000009ff077e24 */ /* 0x001fc4000f8e00ff */
[----:B------:R-:W-:Y:S02]  /*10d30*/  IMAD.U32 R10, RZ, RZ, UR4 ;  /* 0x00000004ff0a7e24 */ /* 0x000fe4000f8e00ff */
[----:B------:R-:W-:Y:S02]  /*10d40*/  IMAD.U32 R11, RZ, RZ, UR5 ;  /* 0x00000005ff0b7e24 */ /* 0x000fe4000f8e00ff */
[----:B------:R-:W-:Y:S02]  /*10d50*/  IMAD.MOV.U32 R8, RZ, RZ, 0x70 ;  /* 0x00000070ff087424 */ /* 0x000fe400078e00ff */
[----:B------:R-:W-:Y:S02]  /*10d60*/  IMAD.MOV.U32 R12, RZ, RZ, 0x1 ;  /* 0x00000001ff0c7424 */ /* 0x000fe400078e00ff */
[----:B------:R-:W-:-:S07]  /*10d70*/  IMAD.MOV.U32 R13, RZ, RZ, RZ ;  /* 0x000000ffff0d7224 */ /* 0x000fce00078e00ff */
[----:B------:R-:W-:-:S07]  /*10d80*/  LEPC R20, `(.L_x_4233) ;  /* 0x000000001014794e */ /* 0x000fce0000000000 */
[----:B-1----:R-:W-:Y:S05]  /*10d90*/  CALL.ABS.NOINC R2 ;  /* 0x0000000002007343 */ /* 0x002fea0003c00000 */
.L_x_4233:
[----:B0-----:R-:W0:Y:S01]  /*10da0*/  LDC R7, c[0x0][0x448] ;  /* 0x00011200ff077b82 */ /* 0x001e220000000800 */
[----:B------:R-:W3:Y:S01]  /*10db0*/  S2R R13, SR_TID.X ;  /* 0x00000000000d7919 */ /* 0x000ee20000002100 */
[----:B------:R-:W-:Y:S01]  /*10dc0*/  USHF.R.S32.HI UR4, URZ, 0x1f, UR36 ;  /* 0x0000001f3f047899 */ /* 0x000fe20008011424 */
[----:B------:R-:W-:Y:S01]  /*10dd0*/  ULDC.64 UR8, c[0x0][0x2d8] ;  /* 0x0000b60000087ab9 */ /* 0x000fe20000000a00 */
[----:B------:R-:W4:Y:S02]  /*10de0*/  S2R R8, SR_CTAID.Z ;  /* 0x0000000000087919 */ /* 0x000f240000002700 */
[----:B------:R-:W-:Y:S02]  /*10df0*/  UIMAD UR6, UR4, UR8, URZ ;  /* 0x00000008040672a4 */ /* 0x000fe4000f8e023f */
[----:B------:R-:W-:Y:S02]  /*10e00*/  UIMAD.WIDE.U32 UR4, UR36, UR8, URZ ;  /* 0x00000008240472a5 */ /* 0x000fe4000f8e003f */
[----:B------:R-:W-:-:S04]  /*10e10*/  UIMAD UR6, UR36, UR9, UR6 ;  /* 0x00000009240672a4 */ /* 0x000fc8000f8e0206 */
[----:B------:R-:W-:Y:S01]  /*10e20*/  UIADD3 UR5, UR5, UR6, URZ ;  /* 0x0000000605057290 */ /* 0x000fe2000fffe03f */
[----:B0-----:R-:W-:Y:S02]  /*10e30*/  ISETP.NE.AND P0, PT, R7, 0x1, PT ;  /* 0x000000010700780c */ /* 0x001fe40003f05270 */
[C---:B---3--:R-:W-:Y:S01]  /*10e40*/  LOP3.LUT R12, R13.reuse, 0x7f, RZ, 0xc0, !PT ;  /* 0x0000007f0d0c7812 */ /* 0x048fe200078ec0ff */
[----:B-1----:R-:W-:-:S10]  /*10e50*/  IMAD.SHL.U32 R3, R13, 0x10, RZ ;  /* 0x000000100d037824 */ /* 0x002fd400078e00ff */
[----:B--2---:R-:W0:Y:S01]  /*10e60*/  @P0 LDC R5, c[0x0][0x44c] ;  /* 0x00011300ff050b82 */ /* 0x004e220000000800 */
[----:B------:R-:W-:-:S04]  /*10e70*/  SHF.R.U32.HI R6, RZ, 0x3, R12 ;  /* 0x00000003ff067819 */ /* 0x000fc8000001160c */
[----:B------:R-:W-:-:S03]  /*10e80*/  LOP3.LUT R0, R6, 0x70, R3, 0xf8, !PT ;  /* 0x0000007006007812 */ /* 0x000fc600078ef803 */
[----:B------:R-:W1:Y:S02]  /*10e90*/  @P0 LDC R4, c[0x0][0x450] ;  /* 0x00011400ff040b82 */ /* 0x000e640000000800 */
[----:B------:R-:W-:-:S04]  /*10ea0*/  VIADD R0, R0, UR45 ;  /* 0x0000002d00007c36 */ /* 0x000fc80008000000 */
[----:B------:R-:W-:Y:S02]  /*10eb0*/  IMAD.MOV.U32 R9, RZ, RZ, R0 ;  /* 0x000000ffff097224 */ /* 0x000fe400078e0000 */
[----:B------:R-:W2:Y:S01]  /*10ec0*/  LDC.64 R2, c[0x0][0x2e0] ;  /* 0x0000b800ff027b82 */ /* 0x000ea20000000a00 */
[----:B0-----:R-:W-:-:S05]  /*10ed0*/  @P0 IMAD.HI.U32 R5, R0, R5, RZ ;  /* 0x0000000500050227 */ /* 0x001fca00078e00ff */
[----:B-1----:R-:W-:Y:S02]  /*10ee0*/  @P0 SHF.R.U32.HI R9, RZ, R4, R5 ;  /* 0x00000004ff090219 */ /* 0x002fe40000011605 */
[----:B----4-:R-:W-:-:S05]  /*10ef0*/  SHF.R.S32.HI R5, RZ, 0x1f, R8 ;  /* 0x0000001fff057819 */ /* 0x010fca0000011408 */
        /* <DEDUP_REMOVED lines=20> */
[----:B------:R-:W-:Y:S01]  /*11040*/  ULDC UR4, c[0x0][0x2b8] ;  /* 0x0000ae0000047ab9 */ /* 0x000fe20000000800 */
[----:B------:R-:W-:-:S03]  /*11050*/  IMAD.SHL.U32 R9, R12, 0x8, RZ ;  /* 0x000000080c097824 */ /* 0x000fc600078e00ff */
        /* <DEDUP_REMOVED lines=21> */
[----:B------:R-:W2:Y:S02]  /*111b0*/  SHFL.IDX PT, R4, R8, 0x1, 0x181f ;  /* 0x00381f0008047f89 */ /* 0x000ea400000e0000 */
[----:B------:R-:W-:-:S13]  /*111c0*/  ISETP.GE.AND P3, PT, R6, R7, PT ;  /* 0x000000070600720c */ /* 0x000fda0003f66270 */
[----:B------:R-:W-:Y:S01]  /*111d0*/  @!P3 LEA R21, R9, UR38, 0x1 ;  /* 0x000000260915bc11 */ /* 0x000fe2000f8e08ff */
[----:B0-----:R-:W-:Y:S02]  /*111e0*/  IMAD.MOV.U32 R3, RZ, RZ, R2 ;  /* 0x000000ffff037224 */ /* 0x001fe400078e0002 */
[----:B-1----:R-:W-:Y:S02]  /*111f0*/  IMAD.MOV.U32 R2, RZ, RZ, R14 ;  /* 0x000000ffff027224 */ /* 0x002fe400078e000e */
[----:B------:R-:W0:Y:S02]  /*11200*/  SHFL.IDX PT, R14, R0, 0x1, 0x181f ;  /* 0x00381f00000e7f89 */ /* 0x000e2400000e0000 */
[----:B------:R-:W-:-:S04]  /*11210*/  @!P3 IMAD.WIDE.U32 R2, R10, 0x2, R2 ;  /* 0x000000020a02b825 */ /* 0x000fc800078e0002 */
[----:B--2---:R-:W-:Y:S01]  /*11220*/  IMAD.MOV.U32 R5, RZ, RZ, R4 ;  /* 0x000000ffff057224 */ /* 0x004fe200078e0004 */
[----:B------:R-:W-:Y:S04]  /*11230*/  @!P3 LDGSTS.E.BYPASS.LTC128B.128 [R21+0x12400], desc[UR6][R2.64], !P2 ;  /* 0x124000000215bfae */ /* 0x000fe8000d101d46 */
[----:B------:R-:W-:Y:S04]  /*11240*/  @!P3 LDGSTS.E.BYPASS.LTC128B.128 [R21+0x16400], desc[UR6][R2.64+0x80], !P0 ;  /* 0x164000800215bfae */ /* 0x000fe8000c101d46 */
[----:B------:R1:W-:Y:S01]  /*11250*/  @!P3 LDGSTS.E.BYPASS.LTC128B.128 [R21+0x1a400], desc[UR6][R2.64+0x100], !P1 ;  /* 0x1a4001000215bfae */ /* 0x0003e2000c901d46 */
[----:B------:R-:W-:Y:S01]  /*11260*/  ISETP.GE.AND P3, PT, R12, R7, PT ;  /* 0x000000070c00720c */ /* 0x000fe20003f66270 */
[----:B------:R-:W-:-:S02]  /*11270*/  VIADD R12, R6, 0x20 ;  /* 0x00000020060c7836 */ /* 0x000fc40000000000 */
[----:B0-----:R-:W-:Y:S02]  /*11280*/  IMAD.MOV.U32 R4, RZ, RZ, R14 ;  /* 0x000000ffff047224 */ /* 0x001fe400078e000e */
[----:B------:R-:W-:Y:S08]  /*11290*/  SHFL.IDX PT, R14, R0, 0x2, 0x181f ;  /* 0x00581f00000e7f89 */ /* 0x000ff000000e0000 */
[----:B------:R-:W-:Y:S01]  /*112a0*/  @!P3 IMAD.WIDE.U32 R4, R10, 0x2, R4 ;  /* 0x000000020a04b825 */ /* 0x000fe200078e0004 */
[----:B-1----:R-:W0:Y:S01]  /*112b0*/  SHFL.IDX PT, R2, R8, 0x2, 0x181f ;  /* 0x00581f0008027f89 */ /* 0x002e2200000e0000 */
[----:B------:R-:W-:-:S05]  /*112c0*/  @!P3 LEA R20, R9, UR38, 0x1 ;  /* 0x000000260914bc11 */ /* 0x000fca000f8e08ff */
[----:B------:R-:W-:Y:S04]  /*112d0*/  @!P3 LDGSTS.E.BYPASS.LTC128B.128 [R20+0x12c00], desc[UR6][R4.64], !P2 ;  /* 0x12c000000414bfae */ /* 0x000fe8000d101d46 */
[----:B------:R-:W-:Y:S04]  /*112e0*/  @!P3 LDGSTS.E.BYPASS.LTC128B.128 [R20+0x16c00], desc[UR6][R4.64+0x80], !P0 ;  /* 0x16c000800414bfae */ /* 0x000fe8000c101d46 */
[----:B------:R1:W-:Y:S01]  /*112f0*/  @!P3 LDGSTS.E.BYPASS.LTC128B.128 [R20+0x1ac00], desc[UR6][R4.64+0x100], !P1 ;  /* 0x1ac001000414bfae */ /* 0x0003e2000c901d46 */
[----:B------:R-:W-:Y:S01]  /*11300*/  ISETP.GE.AND P3, PT, R12, R7, PT ;  /* 0x000000070c00720c */ /* 0x000fe20003f66270 */
[----:B------:R-:W-:-:S02]  /*11310*/  VIADD R12, R6, 0x30 ;  /* 0x00000030060c7836 */ /* 0x000fc40000000000 */
[----:B0-----:R-:W-:Y:S02]  /*11320*/  IMAD.MOV.U32 R3, RZ, RZ, R2 ;  /* 0x000000ffff037224 */ /* 0x001fe400078e0002 */
[----:B------:R-:W-:Y:S01]  /*11330*/  IMAD.MOV.U32 R2, RZ, RZ, R14 ;  /* 0x000000ffff027224 */ /* 0x000fe200078e000e */
[----:B-1----:R-:W0:Y:S07]  /*11340*/  SHFL.IDX PT, R4, R8, 0x3, 0x181f ;  /* 0x00781f0008047f89 */ /* 0x002e2e00000e0000 */
[----:B------:R-:W-:Y:S01]  /*11350*/  @!P3 LEA R21, R9, UR38, 0x1 ;  /* 0x000000260915bc11 */ /* 0x000fe2000f8e08ff */
[----:B------:R-:W-:Y:S01]  /*11360*/  @!P3 IMAD.WIDE.U32 R2, R10, 0x2, R2 ;  /* 0x000000020a02b825 */ /* 0x000fe200078e0002 */
[----:B------:R-:W1:Y:S04]  /*11370*/  SHFL.IDX PT, R14, R0, 0x3, 0x181f ;  /* 0x00781f00000e7f89 */ /* 0x000e6800000e0000 */
[----:B------:R-:W-:Y:S04]  /*11380*/  @!P3 LDGSTS.E.BYPASS.LTC128B.128 [R21+0x13400], desc[UR6][R2.64], !P2 ;  /* 0x134000000215bfae */ /* 0x000fe8000d101d46 */
[----:B------:R-:W-:Y:S04]  /*11390*/  @!P3 LDGSTS.E.BYPASS.LTC128B.128 [R21+0x17400], desc[UR6][R2.64+0x80], !P0 ;  /* 0x174000800215bfae */ /* 0x000fe8000c101d46 */
[----:B------:R2:W-:Y:S01]  /*113a0*/  @!P3 LDGSTS.E.BYPASS.LTC128B.128 [R21+0x1b400], desc[UR6][R2.64+0x100], !P1 ;  /* 0x1b4001000215bfae */ /* 0x0005e2000c901d46 */
[----:B------:R-:W-:Y:S01]  /*113b0*/  ISETP.GE.AND P3, PT, R12, R7, PT ;  /* 0x000000070c00720c */ /* 0x000fe20003f66270 */
[----:B------:R-:W-:-:S02]  /*113c0*/  VIADD R12, R6, 0x40 ;  /* 0x00000040060c7836 */ /* 0x000fc40000000000 */
[----:B0-----:R-:W-:Y:S02]  /*113d0*/  IMAD.MOV.U32 R5, RZ, RZ, R4 ;  /* 0x000000ffff057224 */ /* 0x001fe400078e0004 */
[----:B-1----:R-:W-:Y:S01]  /*113e0*/  IMAD.MOV.U32 R4, RZ, RZ, R14 ;  /* 0x000000ffff047224 */ /* 0x002fe200078e000e */
[----:B--2---:R-:W0:Y:S07]  /*113f0*/  SHFL.IDX PT, R2, R8, 0x4, 0x181f ;  /* 0x00981f0008027f89 */ /* 0x004e2e00000e0000 */
        /* <DEDUP_REMOVED lines=29> */
[----:B0-----:R-:W-:-:S02]  /*115d0*/  IMAD.MOV.U32 R3, RZ, RZ, R2 ;  /* 0x000000ffff037224 */ /* 0x001fc400078e0002 */
[----:B-1----:R-:W-:Y:S01]  /*115e0*/  IMAD.MOV.U32 R2, RZ, RZ, R14 ;  /* 0x000000ffff027224 */ /* 0x002fe200078e000e */
[----:B--2---:R0:W1:Y:S09]  /*115f0*/  SHFL.IDX PT, R4, R8, 0x7, 0x181f ;  /* 0x00f81f0008047f89 */ /* 0x00407200000e0000 */
[----:B------:R-:W-:Y:S01]  /*11600*/  @!P3 LEA R21, R9, UR38, 0x1 ;  /* 0x000000260915bc11 */ /* 0x000fe2000f8e08ff */
[----:B------:R-:W-:Y:S01]  /*11610*/  @!P3 IMAD.WIDE.U32 R2, R10, 0x2, R2 ;  /* 0x000000020a02b825 */ /* 0x000fe200078e0002 */
[----:B------:R0:W2:Y:S04]  /*11620*/  SHFL.IDX PT, R14, R0, 0x7, 0x181f ;  /* 0x00f81f00000e7f89 */ /* 0x0000a800000e0000 */
[----:B------:R0:W-:Y:S04]  /*11630*/  @!P3 LDGSTS.E.BYPASS.LTC128B.128 [R21+0x15400], desc[UR6][R2.64], !P2 ;  /* 0x154000000215bfae */ /* 0x0001e8000d101d46 */
[----:B------:R0:W-:Y:S04]  /*11640*/  @!P3 LDGSTS.E.BYPASS.LTC128B.128 [R21+0x19400], desc[UR6][R2.64+0x80], !P0 ;  /* 0x194000800215bfae */ /* 0x0001e8000c101d46 */
[----:B------:R0:W-:Y:S02]  /*11650*/  @!P3 LDGSTS.E.BYPASS.LTC128B.128 [R21+0x1d400], desc[UR6][R2.64+0x100], !P1 ;  /* 0x1d4001000215bfae */ /* 0x0001e4000c901d46 */
.L_x_4332:
[----:B------:R-:W-:Y:S01]  /*11660*/  VIADD R6, R6, 0x70 ;  /* 0x0000007006067836 */ /* 0x000fe20000000000 */
[----:B------:R-:W-:Y:S01]  /*11670*/  BSSY B0, `(.L_x_4235) ;  /* 0x000000e000007945 */ /* 0x000fe20003800000 */
[----:B0-2---:R-:W-:Y:S02]  /*11680*/  IMAD.MOV.U32 R2, RZ, RZ, R14 ;  /* 0x000000ffff027224 */ /* 0x005fe400078e000e */
[----:B-1----:R-:W-:Y:S01]  /*11690*/  IMAD.MOV.U32 R3, RZ, RZ, R4 ;  /* 0x000000ffff037224 */ /* 0x002fe200078e0004 */
[----:B------:R-:W-:-:S13]  /*116a0*/  ISETP.GE.AND P3, PT, R6, R7, PT ;  /* 0x000000070600720c */ /* 0x000fda0003f66270 */
        /* <DEDUP_REMOVED lines=10> */
.L_x_4236:
[----:B------:R-:W-:Y:S05]  /*11750*/  BSYNC B0 ;  /* 0x0000000000007941 */ /* 0x000fea0003800000 */
.L_x_4235:
        /* <DEDUP_REMOVED lines=12> */
.L_x_4333:
[----:B0-----:R-:W-:Y:S02]  /*11820*/  IMAD.MOV.U32 R10, RZ, RZ, 0x1 ;  /* 0x00000001ff0a7424 */ /* 0x001fe400078e00ff */
[----:B-1----:R-:W-:Y:S01]  /*11830*/  IMAD.MOV.U32 R0, RZ, RZ, RZ ;  /* 0x000000ffff007224 */ /* 0x002fe200078e00ff */
[----:B------:R-:W-:Y:S06]  /*11840*/  @!P1 BRA `(.L_x_4238) ;  /* 0x0000001c009c9947 */ /* 0x000fec0003800000 */
[----:B------:R-:W-:Y:S01]  /*11850*/  UIADD3 UR4, UR44, 0x1, URZ ;  /* 0x000000012c047890 */ /* 0x000fe2000fffe03f */
[----:B------:R-:W0:Y:S01]  /*11860*/  S2R R4, SR_TID.X ;  /* 0x0000000000047919 */ /* 0x000e220000002100 */
[----:B------:R-:W-:Y:S01]  /*11870*/  ULOP3.LUT UR5, URZ, UR42, URZ, 0x33, !UPT ;  /* 0x0000002a3f057292 */ /* 0x000fe2000f8e333f */
[----:B------:R-:W-:Y:S01]  /*11880*/  IMAD.MOV.U32 R10, RZ, RZ, 0x1 ;  /* 0x00000001ff0a7424 */ /* 0x000fe200078e00ff */
[----:B------:R-:W-:-:S04]  /*11890*/  UIMAD UR4, UR4, UR41, URZ ;  /* 0x00000029040472a4 */ /* 0x000fc8000f8e023f */
[----:B------:R-:W-:Y:S01]  /*118a0*/  IMAD.U32 R3, RZ, RZ, UR5 ;  /* 0x00000005ff037e24 */ /* 0x000fe2000f8e00ff */
        /* <DEDUP_REMOVED lines=16> */
[----:B------:R-:W-:Y:S02]  /*119b0*/  IMAD.IADD R7, R2, 0x1, -R11 ;  /* 0x0000000102077824 */ /* 0x000fe400078e0a0b */
[----:B------:R-:W-:Y:S02]  /*119c0*/  IMAD.MOV.U32 R8, RZ, RZ, 0x1 ;  /* 0x00000001ff087424 */ /* 0x000fe400078e00ff */
[----:B------:R-:W-:-:S07]  /*119d0*/  IMAD.MOV.U32 R4, RZ, RZ, R16 ;  /* 0x000000ffff047224 */ /* 0x000fce00078e0010 */
.L_x_4274:
        /* <DEDUP_REMOVED lines=28> */
.L_x_4242:
[----:B------:R-:W1:Y:S01]  /*11ba0*/  S2R R2, SR_TID.X ;  /* 0x0000000000027919 */ /* 0x000e620000002100 */
[----:B------:R-:W-:Y:S01]  /*11bb0*/  BSSY B2, `(.L_x_4243) ;  /* 0x0000006000027945 */ /* 0x000fe20003800000 */
[----:B-1----:R-:W-:Y:S02]  /*11bc0*/  LOP3.LUT R3, R2, 0x7f, RZ, 0xc0, !PT ;  /* 0x0000007f02037812 */ /* 0x002fe400078ec0ff */
[----:B------:R-:W-:Y:S02]  /*11bd0*/  SHF.L.U32 R2, R8, 0x1f, RZ ;  /* 0x0000001f08027819 */ /* 0x000fe400000006ff */
[----:B------:R-:W-:Y:S02]  /*11be0*/  ISETP.NE.AND P2, PT, R3, RZ, PT ;  /* 0x000000ff0300720c */ /* 0x000fe40003f45270 */
[----:B------:R-:W1:Y:S02]  /*11bf0*/  SYNCS.PHASECHK.TRANS64.TRYWAIT P0, [UR38+0x30848], R2 ;  /* 0x03084802ff0075a7 */ /* 0x000e640008000166 */
[----:B-1----:R-:W-:Y:S09]  /*11c00*/  @!P0 BRA `(.L_x_4244) ;  /* 0x0000003000b08947 */ /* 0x002ff20003800000 */
.L_x_4334:
[----:B------:R-:W-:Y:S05]  /*11c10*/  BSYNC B2 ;  /* 0x0000000000027941 */ /* 0x000fea0003800000 */
.L_x_4243:
[----:B------:R-:W-:Y:S04]  /*11c20*/  BSSY B2, `(.L_x_4245) ;  /* 0x0000007000027945 */ /* 0x000fe80003800000 */
[----:B------:R-:W-:Y:S05]  /*11c30*/  @P2 BRA `(.L_x_4246) ;  /* 0x0000000000142947 */ /* 0x000fea0003800000 */
[----:B------:R-:W-:Y:S01]  /*11c40*/  ISETP.NE.AND P0, PT, R9, RZ, PT ;  /* 0x000000ff0900720c */ /* 0x000fe20003f05270 */
[----:B-1----:R-:W-:-:S04]  /*11c50*/  IMAD.MOV.U32 R3, RZ, RZ, 0x9000 ;  /* 0x00009000ff037424 */ /* 0x002fc800078e00ff */
[----:B------:R2:W-:Y:S08]  /*11c60*/  SYNCS.ARRIVE.TRANS64 RZ, [UR38+0x30838], R3 ;  /* 0x03083803ffff79a7 */ /* 0x0005f00008000026 */
[----:B--2---:R-:W-:Y:S05]  /*11c70*/  @!P0 BRA `(.L_x_4246) ;  /* 0x0000000000048947 */ /* 0x004fea0003800000 */
[----:B------:R-:W-:Y:S01]  /*11c80*/  BPT.TRAP 0x1 ;  /* 0x000000040000795c */ /* 0x000fe20000300000 */
.L_x_4246:
[----:B------:R-:W-:Y:S05]  /*11c90*/  BSYNC B2 ;  /* 0x0000000000027941 */ /* 0x000fea0003800000 */
.L_x_4245:
        /* <DEDUP_REMOVED lines=11> */
.L_x_4247:
        /* <DEDUP_REMOVED lines=13> */
.L_x_4248:
        /* <DEDUP_REMOVED lines=15> */
.L_x_4249:
        /* <DEDUP_REMOVED lines=12> */
.L_x_4335:
[----:B------:R-:W-:Y:S05]  /*11fd0*/  BSYNC B2 ;  /* 0x0000000000027941 */ /* 0x000fea0003800000 */
.L_x_4250:
        /* <DEDUP_REMOVED lines=9> */
.L_x_4253:
[----:B------:R-:W-:Y:S05]  /*12070*/  BSYNC B2 ;  /* 0x0000000000027941 */ /* 0x000fea0003800000 */
.L_x_4252:
        /* <DEDUP_REMOVED lines=10> */
.L_x_4254:
        /* <DEDUP_REMOVED lines=13> */
.L_x_4255:
        /* <DEDUP_REMOVED lines=13> */
.L_x_4256:
        /* <DEDUP_REMOVED lines=10> */
.L_x_4241:
[----:B------:R-:W-:Y:S05]  /*12360*/  BSYNC B1 ;  /* 0x0000000000017941 */ /* 0x000fea0003800000 */
.L_x_4240:
        /* <DEDUP_REMOVED lines=27> */
.L_x_4259:
[----:B------:R-:W1:Y:S01]  /*12520*/  S2R R2, SR_TID.X ;  /* 0x0000000000027919 */ /* 0x000e620000002100 */
[----:B------:R-:W-:Y:S01]  /*12530*/  BSSY B2, `(.L_x_4260) ;  /* 0x0000006000027945 */ /* 0x000fe20003800000 */
[----:B-1----:R-:W-:Y:S02]  /*12540*/  LOP3.LUT R3, R2, 0x7f, RZ, 0xc0, !PT ;  /* 0x0000007f02037812 */ /* 0x002fe400078ec0ff */
[----:B------:R-:W-:Y:S02]  /*12550*/  SHF.L.U32 R2, R10, 0x1f, RZ ;  /* 0x0000001f0a027819 */ /* 0x000fe400000006ff */
[----:B------:R-:W-:Y:S02]  /*12560*/  ISETP.NE.AND P2, PT, R3, RZ, PT ;  /* 0x000000ff0300720c */ /* 0x000fe40003f45270 */
[----:B------:R-:W1:Y:S02]  /*12570*/  SYNCS.PHASECHK.TRANS64.TRYWAIT P0, [UR38+0x30840], R2 ;  /* 0x03084002ff0075a7 */ /* 0x000e640008000166 */
[----:B-1----:R-:W-:Y:S09]  /*12580*/  @!P0 BRA `(.L_x_4261) ;  /* 0x0000002800808947 */ /* 0x002ff20003800000 */
.L_x_4336:
[----:B------:R-:W-:Y:S05]  /*12590*/  BSYNC B2 ;  /* 0x0000000000027941 */ /* 0x000fea0003800000 */
.L_x_4260:
[----:B------:R-:W-:Y:S04]  /*125a0*/  BSSY B2, `(.L_x_4262) ;  /* 0x0000007000027945 */ /* 0x000fe80003800000 */
[----:B------:R-:W-:Y:S05]  /*125b0*/  @P2 BRA `(.L_x_4263) ;  /* 0x0000000000142947 */ /* 0x000fea0003800000 */
[----:B------:R-:W-:Y:S01]  /*125c0*/  ISETP.NE.AND P0, PT, R9, RZ, PT ;  /* 0x000000ff0900720c */ /* 0x000fe20003f05270 */
[----:B-1----:R-:W-:-:S04]  /*125d0*/  IMAD.MOV.U32 R2, RZ, RZ, 0x9000 ;  /* 0x00009000ff027424 */ /* 0x002fc800078e00ff */
[----:B------:R2:W-:Y:S08]  /*125e0*/  SYNCS.ARRIVE.TRANS64 RZ, [UR38+0x30830], R2 ;  /* 0x03083002ffff79a7 */ /* 0x0005f00008000026 */
[----:B--2---:R-:W-:Y:S05]  /*125f0*/  @!P0 BRA `(.L_x_4263) ;  /* 0x0000000000048947 */ /* 0x004fea0003800000 */
[----:B------:R-:W-:Y:S01]  /*12600*/  BPT.TRAP 0x1 ;  /* 0x000000040000795c */ /* 0x000fe20000300000 */
.L_x_4263:
[----:B------:R-:W-:Y:S05]  /*12610*/  BSYNC B2 ;  /* 0x0000000000027941 */ /* 0x000fea0003800000 */
.L_x_4262:
        /* <DEDUP_REMOVED lines=11> */
.L_x_4264:
        /* <DEDUP_REMOVED lines=14> */
.L_x_4265:
        /* <DEDUP_REMOVED lines=14> */
.L_x_4266:
        /* <DEDUP_REMOVED lines=12> */
.L_x_4337:
[----:B------:R-:W-:Y:S05]  /*12950*/  BSYNC B2 ;  /* 0x0000000000027941 */ /* 0x000fea0003800000 */
.L_x_4267:
        /* <DEDUP_REMOVED lines=9> */
.L_x_4270:
[----:B------:R-:W-:Y:S05]  /*129f0*/  BSYNC B2 ;  /* 0x0000000000027941 */ /* 0x000fea0003800000 */
.L_x_4269:
        /* <DEDUP_REMOVED lines=10> */
.L_x_4271:
        /* <DEDUP_REMOVED lines=13> */
.L_x_4272:
        /* <DEDUP_REMOVED lines=13> */
.L_x_4273:
        /* <DEDUP_REMOVED lines=10> */
.L_x_4258:
[----:B------:R-:W-:Y:S05]  /*12ce0*/  BSYNC B1 ;  /* 0x0000000000017941 */ /* 0x000fea0003800000 */
.L_x_4257:
[----:B------:R-:W-:Y:S02]  /*12cf0*/  VIADD R6, R6, 0xfffffffe ;  /* 0xfffffffe06067836 */ /* 0x000fe40000000000 */
[----:B------:R-:W-:Y:S01]  /*12d00*/  IMAD.MOV.U32 R8, RZ, RZ, R10 ;  /* 0x000000ffff087224 */ /* 0x000fe200078e000a */
[----:B------:R-:W-:Y:S06]  /*12d10*/  @P1 BRA `(.L_x_4274) ;  /* 0xffffffec00301947 */ /* 0x000fec000383ffff */
[----:B------:R-:W-:Y:S05]  /*12d20*/  BSYNC B0 ;  /* 0x0000000000007941 */ /* 0x000fea0003800000 */
.L_x_4239:
        /* <DEDUP_REMOVED lines=29> */
.L_x_4276:
[----:B------:R-:W1:Y:S01]  /*12f00*/  S2R R2, SR_TID.X ;  /* 0x0000000000027919 */ /* 0x000e620000002100 */
[----:B------:R-:W-:Y:S01]  /*12f10*/  BSSY B1, `(.L_x_4277) ;  /* 0x0000006000017945 */ /* 0x000fe20003800000 */
[----:B-1----:R-:W-:Y:S02]  /*12f20*/  LOP3.LUT R3, R2, 0x7f, RZ, 0xc0, !PT ;  /* 0x0000007f02037812 */ /* 0x002fe400078ec0ff */
[----:B------:R-:W-:Y:S02]  /*12f30*/  SHF.L.U32 R2, R10, 0x1f, RZ ;  /* 0x0000001f0a027819 */ /* 0x000fe400000006ff */
[----:B------:R-:W-:Y:S02]  /*12f40*/  ISETP.NE.AND P1, PT, R3, RZ, PT ;  /* 0x000000ff0300720c */ /* 0x000fe40003f25270 */
[----:B------:R-:W1:Y:S02]  /*12f50*/  SYNCS.PHASECHK.TRANS64.TRYWAIT P0, [UR38+0x30848], R2 ;  /* 0x03084802ff0075a7 */ /* 0x000e640008000166 */
[----:B-1----:R-:W-:Y:S09]  /*12f60*/  @!P0 BRA `(.L_x_4278) ;  /* 0x0000002000388947 */ /* 0x002ff20003800000 */
.L_x_4338:
[----:B------:R-:W-:Y:S05]  /*12f70*/  BSYNC B1 ;  /* 0x0000000000017941 */ /* 0x000fea0003800000 */
.L_x_4277:
[----:B------:R-:W-:Y:S04]  /*12f80*/  BSSY B1, `(.L_x_4279) ;  /* 0x0000007000017945 */ /* 0x000fe80003800000 */
[----:B------:R-:W-:Y:S05]  /*12f90*/  @P1 BRA `(.L_x_4280) ;  /* 0x0000000000141947 */ /* 0x000fea0003800000 */
[----:B------:R-:W-:Y:S01]  /*12fa0*/  ISETP.NE.AND P0, PT, R9, RZ, PT ;  /* 0x000000ff0900720c */ /* 0x000fe20003f05270 */
[----:B-1----:R-:W-:-:S04]  /*12fb0*/  IMAD.MOV.U32 R3, RZ, RZ, 0x9000 ;  /* 0x00009000ff037424 */ /* 0x002fc800078e00ff */
[----:B------:R2:W-:Y:S08]  /*12fc0*/  SYNCS.ARRIVE.TRANS64 RZ, [UR38+0x30838], R3 ;  /* 0x03083803ffff79a7 */ /* 0x0005f00008000026 */
[----:B--2---:R-:W-:Y:S05]  /*12fd0*/  @!P0 BRA `(.L_x_4280) ;  /* 0x0000000000048947 */ /* 0x004fea0003800000 */
[----:B------:R-:W-:Y:S01]  /*12fe0*/  BPT.TRAP 0x1 ;  /* 0x000000040000795c */ /* 0x000fe20000300000 */
.L_x_4280:
[----:B------:R-:W-:Y:S05]  /*12ff0*/  BSYNC B1 ;  /* 0x0000000000017941 */ /* 0x000fea0003800000 */
.L_x_4279:
        /* <DEDUP_REMOVED lines=11> */
.L_x_4281:
        /* <DEDUP_REMOVED lines=14> */
.L_x_4282:
        /* <DEDUP_REMOVED lines=14> */
.L_x_4283:
        /* <DEDUP_REMOVED lines=11> */
.L_x_4339:
[----:B------:R-:W-:Y:S05]  /*13320*/  BSYNC B1 ;  /* 0x0000000000017941 */ /* 0x000fea0003800000 */
.L_x_4284:
        /* <DEDUP_REMOVED lines=9> */
.L_x_4287:
[----:B------:R-:W-:Y:S05]  /*133c0*/  BSYNC B1 ;  /* 0x0000000000017941 */ /* 0x000fea0003800000 */
.L_x_4286:
        /* <DEDUP_REMOVED lines=10> */
.L_x_4288:
        /* <DEDUP_REMOVED lines=13> */
.L_x_4289:
        /* <DEDUP_REMOVED lines=13> */
.L_x_4290:
        /* <DEDUP_REMOVED lines=10> */
.L_x_4275:
[----:B------:R-:W-:Y:S05]  /*136b0*/  BSYNC B0 ;  /* 0x0000000000007941 */ /* 0x000fea0003800000 */
.L_x_4238:
        /* <DEDUP_REMOVED lines=11> */
.L_x_4340:
[----:B------:R-:W-:Y:S05]  /*13770*/  BSYNC B1 ;  /* 0x0000000000017941 */ /* 0x000fea0003800000 */
.L_x_4293:
        /* <DEDUP_REMOVED lines=8> */
.L_x_4296:
[----:B------:R-:W-:Y:S05]  /*13800*/  BSYNC B1 ;  /* 0x0000000000017941 */ /* 0x000fea0003800000 */
.L_x_4295:
        /* <DEDUP_REMOVED lines=13> */
.L_x_4297:
        /* <DEDUP_REMOVED lines=13> */
.L_x_4298:
        /* <DEDUP_REMOVED lines=13> */
.L_x_4299:
        /* <DEDUP_REMOVED lines=8> */
.L_x_4292:
[----:B------:R-:W-:Y:S05]  /*13b00*/  BSYNC B0 ;  /* 0x0000000000007941 */ /* 0x000fea0003800000 */
.L_x_4291:
[----:B------:R-:W-:-:S05]  /*13b10*/  VIADD R0, R0, 0x1 ;  /* 0x0000000100007836 */ /* 0x000fca0000000000 */
[----:B------:R-:W-:-:S04]  /*13b20*/  ISETP.NE.AND P0, PT, R0, 0x2, PT ;  /* 0x000000020000780c */ /* 0x000fc80003f05270 */
[----:B0-----:R-:W-:Y:S02]  /*13b30*/  SEL R3, RZ, 0x1, P0 ;  /* 0x00000001ff037807 */ /* 0x001fe40000000000 */
[----:B------:R-:W-:Y:S02]  /*13b40*/  SEL R0, R0, RZ, P0 ;  /* 0x000000ff00007207 */ /* 0x000fe40000000000 */
[----:B------:R-:W-:Y:S01]  /*13b50*/  LOP3.LUT R10, R10, R3, RZ, 0x3c, !PT ;  /* 0x000000030a0a7212 */ /* 0x000fe200078e3cff */
[----:B------:R-:W-:-:S07]  /*13b60*/  IMAD.MOV.U32 R3, RZ, RZ, RZ ;  /* 0x000000ffff037224 */ /* 0x000fce00078e00ff */
.L_x_4216:
[----:B------:R-:W0:Y:S01]  /*13b70*/  S2R R5, SR_CgaCtaId ;  /* 0x0000000000057919 */ /* 0x000e220000008800 */
[----:B------:R-:W-:Y:S02]  /*13b80*/  MOV R2, 0x400 ;  /* 0x0000040000027802 */ /* 0x000fe40000000f00 */
[----:B------:R-:W-:Y:S02]  /*13b90*/  SHF.L.U32 R3, R3, 0x1f, RZ ;  /* 0x0000001f03037819 */ /* 0x000fe400000006ff */
[----:B0-----:R-:W-:-:S04]  /*13ba0*/  LEA R2, R5, R2, 0x18 ;  /* 0x0000000205027211 */ /* 0x001fc800078ec0ff */
[----:B------:R-:W0:Y:S02]  /*13bb0*/  SYNCS.PHASECHK.TRANS64.TRYWAIT P0, [R2+URZ+0x30820], R3 ;  /* 0x03082003020075a7 */ /* 0x000e24000800017f */
[----:B0-----:R-:W-:Y:S05]  /*13bc0*/  @!P0 BRA `(.L_x_4300) ;  /* 0x0000001400648947 */ /* 0x001fea0003800000 */
.L_x_4341:
[----:B------:R-:W-:-:S03]  /*13bd0*/  UMOV UR4, 0xffffffff ;  /* 0xffffffff00047882 */ /* 0x000fc60000000000 */
[----:B------:R-:W-:Y:S05]  /*13be0*/  BRA.DIV UR4, `(.L_x_4301) ;  /* 0x0000001604707947 */ /* 0x000fea000b800000 */
[----:B0-----:R-:W0:Y:S02]  /*13bf0*/  S2R R3, SR_TID.X ;  /* 0x0000000000037919 */ /* 0x001e240000002100 */
[----:B0-----:R-:W-:-:S04]  /*13c00*/  SHF.R.U32.HI R3, RZ, 0x5, R3 ;  /* 0x00000005ff037819 */ /* 0x001fc80000011603 */
[----:B------:R-:W-:-:S05]  /*13c10*/  LOP3.LUT R3, R3, 0x3, RZ, 0xc0, !PT ;  /* 0x0000000303037812 */ /* 0x000fca00078ec0ff */
[----:B------:R0:W1:Y:S02]  /*13c20*/  SHFL.IDX PT, R14, R3, RZ, 0x1f ;  /* 0x00001fff030e7589 */ /* 0x00006400000e0000 */
.L_x_4344:
[----:B-1----:R-:W-:-:S13]  /*13c30*/  ISETP.NE.AND P0, PT, R14, RZ, PT ;  /* 0x000000ff0e00720c */ /* 0x002fda0003f05270 */
[----:B------:R-:W-:Y:S05]  /*13c40*/  @P0 BRA `(.L_x_4132) ;  /* 0x0000000000900947 */ /* 0x000fea0003800000 */
[----:B------:R-:W-:-:S03]  /*13c50*/  UMOV UR4, 0xffffffff ;  /* 0xffffffff00047882 */ /* 0x000fc60000000000 */
[----:B------:R-:W-:Y:S05]  /*13c60*/  BRA.DIV UR4, `(.L_x_4302) ;  /* 0x0000001604847947 */ /* 0x000fea000b800000 */
[----:B------:R-:W-:-:S13]  /*13c70*/  ELECT P6, URZ, PT ;  /* 0x00000000003f782f */ /* 0x000fda00038c0000 */
.L_x_4347:
        /* <DEDUP_REMOVED lines=8> */
.L_x_4303:
        /* <DEDUP_REMOVED lines=12> */
.L_x_4348:
[----:B------:R-:W1:Y:S02]  /*13dc0*/  SYNCS.PHASECHK.TRANS64.TRYWAIT P0, [R8+URZ], R5 ;  /* 0x00000005080075a7 */ /* 0x000e64000800017f */
[----:B-1----:R-:W-:Y:S05]  /*13dd0*/  @!P0 BRA `(.L_x_4305) ;  /* 0x00000014005c8947 */ /* 0x002fea0003800000 */
.L_x_4349:
[----:B------:R-:W-:Y:S05]  /*13de0*/  @!P2 BRA `(.L_x_4306) ;  /* 0x000000000004a947 */ /* 0x000fea0003800000 */
[----:B------:R-:W-:Y:S01]  /*13df0*/  BPT.TRAP 0x1 ;  /* 0x000000040000795c */ /* 0x000fe20000300000 */
.L_x_4306:
[----:B------:R-:W-:-:S04]  /*13e00*/  VIADD R3, R2, 0x30860 ;  /* 0x0003086002037836 */ /* 0x000fc80000000000 */
[----:B0-----:R-:W-:-:S04]  /*13e10*/  IMAD R7, R0, 0x8, R3 ;  /* 0x0000000800077824 */ /* 0x001fc800078e0203 */
[----:B------:R-:W0:Y:S02]  /*13e20*/  SYNCS.PHASECHK.TRANS64.TRYWAIT P0, [R7+URZ], R4 ;  /* 0x00000004070075a7 */ /* 0x000e24000800017f */
[----:B0-----:R-:W-:Y:S05]  /*13e30*/  @!P0 BRA `(.L_x_4307) ;  /* 0x0000001400588947 */ /* 0x001fea0003800000 */
.L_x_4350:
[----:B------:R-:W-:-:S07]  /*13e40*/  IMAD R6, R6, 0x8, R3 ;  /* 0x0000000806067824 */ /* 0x000fce00078e0203 */
.L_x_4308:
[----:B--2---:R2:W3:Y:S02]  /*13e50*/  SYNCS.PHASECHK.TRANS64.TRYWAIT P0, [R6+URZ], R5 ;  /* 0x00000005060075a7 */ /* 0x0044e4000800017f */
[----:B---3--:R-:W-:Y:S05]  /*13e60*/  @!P0 NANOSLEEP.SYNCS 0x989680 ;  /* 0x009896800000895d */ /* 0x008fea0003900000 */
[----:B------:R-:W3:Y:S02]  /*13e70*/  @!P0 SYNCS.PHASECHK.TRANS64 P0, [R6+URZ], R5 ;  /* 0x00000005060085a7 */ /* 0x000ee4000800007f */
[----:B---3--:R-:W-:Y:S05]  /*13e80*/  @!P0 BRA `(.L_x_4308) ;  /* 0xfffffffc00f08947 */ /* 0x008fea000383ffff */
.L_x_4132:
[----:B------:R-:W-:Y:S05]  /*13e90*/  BSYNC B6 ;  /* 0x0000000000067941 */ /* 0x000fea0003800000 */
.L_x_4129:
[----:B------:R-:W-:Y:S05]  /*13ea0*/  EXIT ;  /* 0x000000000000794d */ /* 0x000fea0003800000 */
.L_x_4142:
[----:B0-----:R-:W-:-:S04]  /*13eb0*/  IMAD.U32 R3, RZ, RZ, UR57 ;  /* 0x00000039ff037e24 */ /* 0x001fc8000f8e00ff */
[----:B------:R0:W1:Y:S03]  /*13ec0*/  SYNCS.PHASECHK.TRANS64.TRYWAIT P0, [R3+URZ+0x30800], R0 ;  /* 0x03080000030075a7 */ /* 0x000066000800017f */
[----:B-1----:R-:W-:Y:S05]  /*13ed0*/  @!P0 NANOSLEEP.SYNCS 0x989680 ;  /* 0x009896800000895d */ /* 0x002fea0003900000 */
[----:B------:R-:W1:Y:S02]  /*13ee0*/  @!P0 SYNCS.PHASECHK.TRANS64 P0, [R3+URZ+0x30800], R0 ;  /* 0x03080000030085a7 */ /* 0x000e64000800007f */
[----:B-1----:R-:W-:Y:S05]  /*13ef0*/  @!P0 BRA `(.L_x_4142) ;  /* 0xfffffffc00ec8947 */ /* 0x002fea000383ffff */
[----:B------:R-:W-:Y:S05]  /*13f00*/  BRA `(.L_x_4309) ;  /* 0xfffffed800687947 */ /* 0x000fea000383ffff */
.L_x_4146:
[----:B0-----:R-:W-:-:S04]  /*13f10*/  IMAD.U32 R3, RZ, RZ, UR57 ;  /* 0x00000039ff037e24 */ /* 0x001fc8000f8e00ff */
[----:B------:R0:W2:Y:S03]  /*13f20*/  SYNCS.PHASECHK.TRANS64.TRYWAIT P2, [R3+URZ+0x30830], R0 ;  /* 0x03083000030075a7 */ /* 0x0000a6000804017f */
[----:B--2---:R-:W-:Y:S05]  /*13f30*/  @!P2 NANOSLEEP.SYNCS 0x989680 ;  /* 0x009896800000a95d */ /* 0x004fea0003900000 */
[----:B------:R-:W2:Y:S02]  /*13f40*/  @!P2 SYNCS.PHASECHK.TRANS64 P2, [R3+URZ+0x30830], R0 ;  /* 0x030830000300a5a7 */ /* 0x000ea4000804007f */
[----:B--2---:R-:W-:Y:S05]  /*13f50*/  @!P2 BRA `(.L_x_4146) ;  /* 0xfffffffc00eca947 */ /* 0x004fea000383ffff */
[----:B------:R-:W-:Y:S05]  /*13f60*/  BRA `(.L_x_4145) ;  /* 0xfffffed800987947 */ /* 0x000fea000383ffff */
.L_x_4162:
[----:B-1----:R-:W-:-:S04]  /*13f70*/  IMAD.U32 R15, RZ, RZ, UR61 ;  /* 0x0000003dff0f7e24 */ /* 0x002fc8000f8e00ff */
[----:B------:R1:W2:Y:S03]  /*13f80*/  SYNCS.PHASECHK.TRANS64.TRYWAIT P2, [R15+URZ+0x30830], R0 ;  /* 0x030830000f0075a7 */ /* 0x0002a6000804017f */
[----:B--2---:R-:W-:Y:S05]  /*13f90*/  @!P2 NANOSLEEP.SYNCS 0x989680 ;  /* 0x009896800000a95d */ /* 0x004fea0003900000 */
[----:B------:R-:W2:Y:S02]  /*13fa0*/  @!P2 SYNCS.PHASECHK.TRANS64 P2, [R15+URZ+0x30830], R0 ;  /* 0x030830000f00a5a7 */ /* 0x000ea4000804007f */
[----:B--2---:R-:W-:Y:S05]  /*13fb0*/  @!P2 BRA `(.L_x_4162) ;  /* 0xfffffffc00eca947 */ /* 0x004fea000383ffff */
[----:B------:R-:W-:Y:S05]  /*13fc0*/  BRA `(.L_x_4161) ;  /* 0xffffff08004c7947 */ /* 0x000fea000383ffff */
.L_x_4166:
[----:B-1----:R-:W-:-:S04]  /*13fd0*/  IMAD.U32 R3, RZ, RZ, UR11 ;  /* 0x0000000bff037e24 */ /* 0x002fc8000f8e00ff */
[----:B------:R1:W2:Y:S03]  /*13fe0*/  SYNCS.PHASECHK.TRANS64.TRYWAIT P2, [R3+URZ+0x30850], R0 ;  /* 0x03085000030075a7 */ /* 0x0002a6000804017f */
[----:B--2---:R-:W-:Y:S05]  /*13ff0*/  @!P2 NANOSLEEP.SYNCS 0x989680 ;  /* 0x009896800000a95d */ /* 0x004fea0003900000 */
[----:B------:R-:W2:Y:S02]  /*14000*/  @!P2 SYNCS.PHASECHK.TRANS64 P2, [R3+URZ+0x30850], R0 ;  /* 0x030850000300a5a7 */ /* 0x000ea4000804007f */
[----:B--2---:R-:W-:Y:S05]  /*14010*/  @!P2 BRA `(.L_x_4166) ;  /* 0xfffffffc00eca947 */ /* 0x004fea000383ffff */
[----:B------:R-:W-:Y:S05]  /*14020*/  BRA `(.L_x_4165) ;  /* 0xffffff1000dc7947 */ /* 0x000fea000383ffff */
.L_x_4183:
[----:B-1----:R-:W-:-:S04]  /*14030*/  IMAD.U32 R5, RZ, RZ, UR56 ;  /* 0x00000038ff057e24 */ /* 0x002fc8000f8e00ff */
[----:B------:R1:W2:Y:S03]  /*14040*/  SYNCS.PHASECHK.TRANS64.TRYWAIT P2, [R5+URZ+0x30830], R0 ;  /* 0x03083000050075a7 */ /* 0x0002a6000804017f */
[----:B--2---:R-:W-:Y:S05]  /*14050*/  @!P2 NANOSLEEP.SYNCS 0x989680 ;  /* 0x009896800000a95d */ /* 0x004fea0003900000 */
[----:B------:R-:W2:Y:S02]  /*14060*/  @!P2 SYNCS.PHASECHK.TRANS64 P2, [R5+URZ+0x30830], R0 ;  /* 0x030830000500a5a7 */ /* 0x000ea4000804007f */
[----:B--2---:R-:W-:Y:S05]  /*14070*/  @!P2 BRA `(.L_x_4183) ;  /* 0xfffffffc00eca947 */ /* 0x004fea000383ffff */
[----:B------:R-:W-:Y:S05]  /*14080*/  BRA `(.L_x_4182) ;  /* 0xffffff3800b87947 */ /* 0x000fea000383ffff */
.L_x_4187:
[----:B-1----:R-:W-:-:S04]  /*14090*/  IMAD.U32 R3, RZ, RZ, UR11 ;  /* 0x0000000bff037e24 */ /* 0x002fc8000f8e00ff */
[----:B------:R1:W2:Y:S03]  /*140a0*/  SYNCS.PHASECHK.TRANS64.TRYWAIT P2, [R3+URZ+0x30850], R0 ;  /* 0x03085000030075a7 */ /* 0x0002a6000804017f */
[----:B--2---:R-:W-:Y:S05]  /*140b0*/  @!P2 NANOSLEEP.SYNCS 0x989680 ;  /* 0x009896800000a95d */ /* 0x004fea0003900000 */
[----:B------:R-:W2:Y:S02]  /*140c0*/  @!P2 SYNCS.PHASECHK.TRANS64 P2, [R3+URZ+0x30850], R0 ;  /* 0x030850000300a5a7 */ /* 0x000ea4000804007f */
[----:B--2---:R-:W-:Y:S05]  /*140d0*/  @!P2 BRA `(.L_x_4187) ;  /* 0xfffffffc00eca947 */ /* 0x004fea000383ffff */
[----:B------:R-:W-:Y:S05]  /*140e0*/  BRA `(.L_x_4186) ;  /* 0xffffff4400487947 */ /* 0x000fea000383ffff */
.L_x_4193:
[----:B-1----:R-:W-:-:S04]  /*140f0*/  IMAD.U32 R5, RZ, RZ, UR56 ;  /* 0x00000038ff057e24 */ /* 0x002fc8000f8e00ff */
[----:B------:R1:W2:Y:S03]  /*14100*/  SYNCS.PHASECHK.TRANS64.TRYWAIT P2, [R5+URZ+0x30830], R0 ;  /* 0x03083000050075a7 */ /* 0x0002a6000804017f */
[----:B--2---:R-:W-:Y:S05]  /*14110*/  @!P2 NANOSLEEP.SYNCS 0x989680 ;  /* 0x009896800000a95d */ /* 0x004fea0003900000 */
[----:B------:R-:W2:Y:S02]  /*14120*/  @!P2 SYNCS.PHASECHK.TRANS64 P2, [R5+URZ+0x30830], R0 ;  /* 0x030830000500a5a7 */ /* 0x000ea4000804007f */
[----:B--2---:R-:W-:Y:S05]  /*14130*/  @!P2 BRA `(.L_x_4193) ;  /* 0xfffffffc00eca947 */ /* 0x004fea000383ffff */
[----:B------:R-:W-:Y:S05]  /*14140*/  BRA `(.L_x_4192) ;  /* 0xffffff58000c7947 */ /* 0x000fea000383ffff */
.L_x_4197:
[----:B-1----:R-:W-:-:S04]  /*14150*/  IMAD.U32 R3, RZ, RZ, UR11 ;  /* 0x0000000bff037e24 */ /* 0x002fc8000f8e00ff */
[----:B------:R1:W2:Y:S03]  /*14160*/  SYNCS.PHASECHK.TRANS64.TRYWAIT P2, [R3+URZ+0x30850], R0 ;  /* 0x03085000030075a7 */ /* 0x0002a6000804017f */
[----:B--2---:R-:W-:Y:S05]  /*14170*/  @!P2 NANOSLEEP.SYNCS 0x989680 ;  /* 0x009896800000a95d */ /* 0x004fea0003900000 */
[----:B------:R-:W2:Y:S02]  /*14180*/  @!P2 SYNCS.PHASECHK.TRANS64 P2, [R3+URZ+0x30850], R0 ;  /* 0x030850000300a5a7 */ /* 0x000ea4000804007f */
[----:B--2---:R-:W-:Y:S05]  /*14190*/  @!P2 BRA `(.L_x_4197) ;  /* 0xfffffffc00eca947 */ /* 0x004fea000383ffff */
[----:B------:R-:W-:Y:S05]  /*141a0*/  BRA `(.L_x_4196) ;  /* 0xffffff60009c7947 */ /* 0x000fea000383ffff */
.L_x_4210:
[----:B-1----:R-:W-:-:S04]  /*141b0*/  IMAD.U32 R3, RZ, RZ, UR7 ;  /* 0x00000007ff037e24 */ /* 0x002fc8000f8e00ff */
[----:B------:R1:W2:Y:S03]  /*141c0*/  SYNCS.PHASECHK.TRANS64.TRYWAIT P0, [R3+URZ+0x30850], R2 ;  /* 0x03085002030075a7 */ /* 0x0002a6000800017f */
[----:B--2---:R-:W-:Y:S05]  /*141d0*/  @!P0 NANOSLEEP.SYNCS 0x989680 ;  /* 0x009896800000895d */ /* 0x004fea0003900000 */
[----:B------:R-:W2:Y:S02]  /*141e0*/  @!P0 SYNCS.PHASECHK.TRANS64 P0, [R3+URZ+0x30850], R2 ;  /* 0x03085002030085a7 */ /* 0x000ea4000800007f */
[----:B--2---:R-:W-:Y:S05]  /*141f0*/  @!P0 BRA `(.L_x_4210) ;  /* 0xfffffffc00ec8947 */ /* 0x004fea000383ffff */
[----:B------:R-:W-:Y:S05]  /*14200*/  BRA `(.L_x_4209) ;  /* 0xffffff8c001c7947 */ /* 0x000fea000383ffff */
.L_x_4227:
[----:B------:R-:W-:Y:S02]  /*14210*/  IMAD.MOV.U32 R13, RZ, RZ, R0 ;  /* 0x000000ffff0d7224 */ /* 0x000fe400078e0000 */
[----:B------:R-:W-:Y:S02]  /*14220*/  IMAD.MOV.U32 R12, RZ, RZ, RZ ;  /* 0x000000ffff0c7224 */ /* 0x000fe400078e00ff */
[----:B------:R-:W-:Y:S02]  /*14230*/  IMAD.MOV.U32 R11, RZ, RZ, 0x1f ;  /* 0x0000001fff0b7424 */ /* 0x000fe400078e00ff */
[----:B------:R-:W-:-:S07]  /*14240*/  IMAD.MOV.U32 R15, RZ, RZ, -0x1 ;  /* 0xffffffffff0f7424 */ /* 0x000fce00078e00ff */
[----:B0-----:R-:W-:Y:S05]  /*14250*/  WARPSYNC.COLLECTIVE R15, `(.L_x_4310) ;  /* 0x000000000f087348 */ /* 0x001fea0003c00000 */
[----:B------:R1:W2:Y:S02]  /*14260*/  SHFL.IDX P6, R14, R13, R12, R11 ;  /* 0x0000000c0d0e7389 */ /* 0x0002a400000c000b */
[----:B012---:R-:W-:Y:S01]  /*14270*/  ENDCOLLECTIVE ;  /* 0x000000000000791b */ /* 0x007fe20003800000 */
.L_x_4310:
[----:B------:R-:W-:Y:S05]  /*14280*/  BRA `(.L_x_4311) ;  /* 0xffffffc400407947 */ /* 0x000fea000383ffff */
.L_x_4229:
[----:B------:R-:W-:Y:S01]  /*14290*/  BSSY B0, `(.L_x_4312) ;  /* 0x0000006000007945 */ /* 0x000fe20003800000 */
[----:B------:R-:W-:-:S07]  /*142a0*/  IMAD.MOV.U32 R15, RZ, RZ, -0x1 ;  /* 0xffffffffff0f7424 */ /* 0x000fce00078e00ff */
[----:B01----:R-:W-:Y:S05]  /*142b0*/  WARPSYNC.COLLECTIVE R15, `(.L_x_4313) ;  /* 0x000000000f0c7348 */ /* 0x003fea0003c00000 */
[----:B------:R-:W-:Y:S02]  /*142c0*/  ELECT P6, UR62, PT ;  /* 0x00000000003e782f */ /* 0x000fe400038c0000 */
[----:B------:R-:W-:Y:S01]  /*142d0*/  MOV R14, UR62 ;  /* 0x0000003e000e7c02 */ /* 0x000fe20008000f00 */
[----:B01----:R-:W-:Y:S10]  /*142e0*/  ENDCOLLECTIVE ;  /* 0x000000000000791b */ /* 0x003ff40003800000 */
.L_x_4313:
[----:B------:R-:W-:Y:S05]  /*142f0*/  BSYNC B0 ;  /* 0x0000000000007941 */ /* 0x000fea0003800000 */
.L_x_4312:
[----:B------:R-:W-:Y:S05]  /*14300*/  BRA `(.L_x_4314) ;  /* 0xffffffc400407947 */ /* 0x000fea000383ffff */
.L_x_4231:
[----:B-1----:R-:W-:-:S04]  /*14310*/  IMAD.U32 R3, RZ, RZ, UR38 ;  /* 0x00000026ff037e24 */ /* 0x002fc8000f8e00ff */
[----:B------:R1:W3:Y:S03]  /*14320*/  SYNCS.PHASECHK.TRANS64.TRYWAIT P0, [R3+URZ+0x30840], R0 ;  /* 0x03084000030075a7 */ /* 0x0002e6000800017f */
[----:B---3--:R-:W-:Y:S05]  /*14330*/  @!P0 NANOSLEEP.SYNCS 0x989680 ;  /* 0x009896800000895d */ /* 0x008fea0003900000 */
[----:B------:R-:W3:Y:S02]  /*14340*/  @!P0 SYNCS.PHASECHK.TRANS64 P0, [R3+URZ+0x30840], R0 ;  /* 0x03084000030085a7 */ /* 0x000ee4000800007f */
[----:B---3--:R-:W-:Y:S05]  /*14350*/  @!P0 BRA `(.L_x_4231) ;  /* 0xfffffffc00ec8947 */ /* 0x008fea000383ffff */
[----:B------:R-:W-:Y:S05]  /*14360*/  BRA `(.L_x_4315) ;  /* 0xffffffc4009c7947 */ /* 0x000fea000383ffff */
.L_x_4234:
        /* <DEDUP_REMOVED lines=8> */
.L_x_4316:
[----:B------:R-:W-:Y:S02]  /*143f0*/  VIADD R4, R6, 0x10 ;  /* 0x0000001006047836 */ /* 0x000fe40000000000 */
[----:B------:R-:W-:Y:S02]  /*14400*/  IMAD.MOV.U32 R13, RZ, RZ, R0 ;  /* 0x000000ffff0d7224 */ /* 0x000fe400078e0000 */
[----:B------:R-:W-:-:S07]  /*14410*/  IMAD.MOV.U32 R2, RZ, RZ, R14 ;  /* 0x000000ffff027224 */ /* 0x000fce00078e000e */
[----:B------:R-:W-:Y:S05]  /*14420*/  WARPSYNC.COLLECTIVE R15, `(.L_x_4317) ;  /* 0x000000000f087348 */ /* 0x000fea0003c00000 */
[----:B------:R0:W1:Y:S02]  /*14430*/  SHFL.IDX P6, R14, R13, R12, R11 ;  /* 0x0000000c0d0e7389 */ /* 0x00006400000c000b */
[----:B01----:R-:W-:Y:S01]  /*14440*/  ENDCOLLECTIVE ;  /* 0x000000000000791b */ /* 0x003fe20003800000 */
.L_x_4317:
[----:B------:R-:W-:Y:S01]  /*14450*/  ULDC UR4, c[0x0][0x288] ;  /* 0x0000a20000047ab9 */ /* 0x000fe20000000800 */
[----:B------:R-:W-:Y:S01]  /*14460*/  IMAD.MOV.U32 R3, RZ, RZ, R2 ;  /* 0x000000ffff037224 */ /* 0x000fe200078e0002 */
[----:B------:R-:W-:Y:S01]  /*14470*/  ULDC.64 UR6, c[0x0][0x208] ;  /* 0x0000820000067ab9 */ /* 0x000fe20000000a00 */
[----:B------:R-:W-:-:S05]  /*14480*/  IMAD R7, R7, UR4, RZ ;  /* 0x0000000407077c24 */ /* 0x000fca000f8e02ff */
        /* <DEDUP_REMOVED lines=16> */
.L_x_4318:
[----:B------:R-:W-:Y:S01]  /*14590*/  VIADD R2, R6, 0x20 ;  /* 0x0000002006027836 */ /* 0x000fe20000000000 */
[----:B------:R-:W-:Y:S01]  /*145a0*/  @!P3 LEA R20, R9, UR38, 0x1 ;  /* 0x000000260914bc11 */ /* 0x000fe2000f8e08ff */
[----:B------:R-:W-:Y:S02]  /*145b0*/  IMAD.MOV.U32 R13, RZ, RZ, R0 ;  /* 0x000000ffff0d7224 */ /* 0x000fe400078e0000 */
[----:B------:R-:W-:-:S07]  /*145c0*/  IMAD.MOV.U32 R4, RZ, RZ, R14 ;  /* 0x000000ffff047224 */ /* 0x000fce00078e000e */
[----:B------:R-:W-:Y:S05]  /*145d0*/  WARPSYNC.COLLECTIVE R15, `(.L_x_4319) ;  /* 0x000000000f087348 */ /* 0x000fea0003c00000 */
[----:B------:R0:W1:Y:S02]  /*145e0*/  SHFL.IDX P6, R14, R13, R12, R11 ;  /* 0x0000000c0d0e7389 */ /* 0x00006400000c000b */
[----:B01----:R-:W-:Y:S01]  /*145f0*/  ENDCOLLECTIVE ;  /* 0x000000000000791b */ /* 0x003fe20003800000 */
.L_x_4319:
        /* <DEDUP_REMOVED lines=16> */
.L_x_4320:
[----:B------:R-:W-:Y:S01]  /*14700*/  VIADD R4, R6, 0x30 ;  /* 0x0000003006047836 */ /* 0x000fe20000000000 */
[----:B------:R-:W-:Y:S01]  /*14710*/  @!P3 LEA R21, R9, UR38, 0x1 ;  /* 0x000000260915bc11 */ /* 0x000fe2000f8e08ff */
[----:B------:R-:W-:Y:S02]  /*14720*/  IMAD.MOV.U32 R13, RZ, RZ, R0 ;  /* 0x000000ffff0d7224 */ /* 0x000fe400078e0000 */
[----:B------:R-:W-:-:S07]  /*14730*/  IMAD.MOV.U32 R2, RZ, RZ, R14 ;  /* 0x000000ffff027224 */ /* 0x000fce00078e000e */
[----:B------:R-:W-:Y:S05]  /*14740*/  WARPSYNC.COLLECTIVE R15, `(.L_x_4321) ;  /* 0x000000000f087348 */ /* 0x000fea0003c00000 */
[----:B------:R0:W1:Y:S02]  /*14750*/  SHFL.IDX P6, R14, R13, R12, R11 ;  /* 0x0000000c0d0e7389 */ /* 0x00006400000c000b */
[----:B01----:R-:W-:Y:S01]  /*14760*/  ENDCOLLECTIVE ;  /* 0x000000000000791b */ /* 0x003fe20003800000 */
.L_x_4321:
        /* <DEDUP_REMOVED lines=16> */
.L_x_4322:
[----:B------:R-:W-:Y:S01]  /*14870*/  VIADD R2, R6, 0x40 ;  /* 0x0000004006027836 */ /* 0x000fe20000000000 */
[----:B------:R-:W-:Y:S01]  /*14880*/  @!P3 LEA R20, R9, UR38, 0x1 ;  /* 0x000000260914bc11 */ /* 0x000fe2000f8e08ff */
[----:B------:R-:W-:Y:S02]  /*14890*/  IMAD.MOV.U32 R13, RZ, RZ, R0 ;  /* 0x000000ffff0d7224 */ /* 0x000fe400078e0000 */
[----:B------:R-:W-:-:S07]  /*148a0*/  IMAD.MOV.U32 R4, RZ, RZ, R14 ;  /* 0x000000ffff047224 */ /* 0x000fce00078e000e */
[----:B------:R-:W-:Y:S05]  /*148b0*/  WARPSYNC.COLLECTIVE R15, `(.L_x_4323) ;  /* 0x000000000f087348 */ /* 0x000fea0003c00000 */
[----:B------:R0:W1:Y:S02]  /*148c0*/  SHFL.IDX P6, R14, R13, R12, R11 ;  /* 0x0000000c0d0e7389 */ /* 0x00006400000c000b */
[----:B01----:R-:W-:Y:S01]  /*148d0*/  ENDCOLLECTIVE ;  /* 0x000000000000791b */ /* 0x003fe20003800000 */
.L_x_4323:
        /* <DEDUP_REMOVED lines=16> */
.L_x_4324:
[----:B------:R-:W-:Y:S01]  /*149e0*/  VIADD R4, R6, 0x50 ;  /* 0x0000005006047836 */ /* 0x000fe20000000000 */
[----:B------:R-:W-:Y:S01]  /*149f0*/  @!P3 LEA R21, R9, UR38, 0x1 ;  /* 0x000000260915bc11 */ /* 0x000fe2000f8e08ff */
[----:B------:R-:W-:Y:S02]  /*14a00*/  IMAD.MOV.U32 R13, RZ, RZ, R0 ;  /* 0x000000ffff0d7224 */ /* 0x000fe400078e0000 */
[----:B------:R-:W-:-:S07]  /*14a10*/  IMAD.MOV.U32 R2, RZ, RZ, R14 ;  /* 0x000000ffff027224 */ /* 0x000fce00078e000e */
[----:B------:R-:W-:Y:S05]  /*14a20*/  WARPSYNC.COLLECTIVE R15, `(.L_x_4325) ;  /* 0x000000000f087348 */ /* 0x000fea0003c00000 */
[----:B------:R0:W1:Y:S02]  /*14a30*/  SHFL.IDX P6, R14, R13, R12, R11 ;  /* 0x0000000c0d0e7389 */ /* 0x00006400000c000b */
[----:B01----:R-:W-:Y:S01]  /*14a40*/  ENDCOLLECTIVE ;  /* 0x000000000000791b */ /* 0x003fe20003800000 */
.L_x_4325:
        /* <DEDUP_REMOVED lines=16> */
.L_x_4326:
[----:B------:R-:W-:Y:S01]  /*14b50*/  VIADD R2, R6, 0x60 ;  /* 0x0000006006027836 */ /* 0x000fe20000000000 */
[----:B------:R-:W-:Y:S01]  /*14b60*/  @!P3 LEA R20, R9, UR38, 0x1 ;  /* 0x000000260914bc11 */ /* 0x000fe2000f8e08ff */
[----:B------:R-:W-:Y:S02]  /*14b70*/  IMAD.MOV.U32 R13, RZ, RZ, R0 ;  /* 0x000000ffff0d7224 */ /* 0x000fe400078e0000 */
[----:B------:R-:W-:-:S07]  /*14b80*/  IMAD.MOV.U32 R4, RZ, RZ, R14 ;  /* 0x000000ffff047224 */ /* 0x000fce00078e000e */
[----:B------:R-:W-:Y:S05]  /*14b90*/  WARPSYNC.COLLECTIVE R15, `(.L_x_4327) ;  /* 0x000000000f087348 */ /* 0x000fea0003c00000 */
[----:B------:R0:W1:Y:S02]  /*14ba0*/  SHFL.IDX P6, R14, R13, R12, R11 ;  /* 0x0000000c0d0e7389 */ /* 0x00006400000c000b */
[----:B01----:R-:W-:Y:S01]  /*14bb0*/  ENDCOLLECTIVE ;  /* 0x000000000000791b */ /* 0x003fe20003800000 */
.L_x_4327:
        /* <DEDUP_REMOVED lines=16> */
.L_x_4328:
[----:B------:R-:W-:Y:S01]  /*14cc0*/  @!P3 LEA R21, R9, UR38, 0x1 ;  /* 0x000000260915bc11 */ /* 0x000fe2000f8e08ff */
[----:B------:R-:W-:Y:S02]  /*14cd0*/  IMAD.MOV.U32 R13, RZ, RZ, R0 ;  /* 0x000000ffff0d7224 */ /* 0x000fe400078e0000 */
[----:B------:R-:W-:-:S07]  /*14ce0*/  IMAD.MOV.U32 R2, RZ, RZ, R14 ;  /* 0x000000ffff027224 */ /* 0x000fce00078e000e */
[----:B------:R-:W-:Y:S05]  /*14cf0*/  WARPSYNC.COLLECTIVE R15, `(.L_x_4329) ;  /* 0x000000000f087348 */ /* 0x000fea0003c00000 */
[----:B------:R0:W1:Y:S02]  /*14d00*/  SHFL.IDX P6, R14, R13, R12, R11 ;  /* 0x0000000c0d0e7389 */ /* 0x00006400000c000b */
[----:B01----:R-:W-:Y:S01]  /*14d10*/  ENDCOLLECTIVE ;  /* 0x000000000000791b */ /* 0x003fe20003800000 */
.L_x_4329:
        /* <DEDUP_REMOVED lines=15> */
.L_x_4330:
[----:B------:R-:W-:Y:S02]  /*14e10*/  IMAD.MOV.U32 R13, RZ, RZ, R0 ;  /* 0x000000ffff0d7224 */ /* 0x000fe400078e0000 */
[----:B------:R-:W-:-:S07]  /*14e20*/  IMAD.MOV.U32 R4, RZ, RZ, R14 ;  /* 0x000000ffff047224 */ /* 0x000fce00078e000e */
[----:B------:R-:W-:Y:S05]  /*14e30*/  WARPSYNC.COLLECTIVE R15, `(.L_x_4331) ;  /* 0x000000000f087348 */ /* 0x000fea0003c00000 */
[----:B------:R0:W1:Y:S02]  /*14e40*/  SHFL.IDX P6, R14, R13, R12, R11 ;  /* 0x0000000c0d0e7389 */ /* 0x00006400000c000b */
[----:B01----:R-:W-:Y:S01]  /*14e50*/  ENDCOLLECTIVE ;  /* 0x000000000000791b */ /* 0x003fe20003800000 */
.L_x_4331:
[----:B------:R-:W-:Y:S05]  /*14e60*/  BRA `(.L_x_4332) ;  /* 0xffffffc400fc7947 */ /* 0x000fea000383ffff */
.L_x_4237:
[----:B-1----:R-:W-:-:S04]  /*14e70*/  IMAD.U32 R3, RZ, RZ, UR38 ;  /* 0x00000026ff037e24 */ /* 0x002fc8000f8e00ff */
[----:B------:R1:W2:Y:S03]  /*14e80*/  SYNCS.PHASECHK.TRANS64.TRYWAIT P0, [R3+URZ+0x30820], R0 ;  /* 0x03082000030075a7 */ /* 0x0002a6000800017f */
[----:B--2---:R-:W-:Y:S05]  /*14e90*/  @!P0 NANOSLEEP.SYNCS 0x989680 ;  /* 0x009896800000895d */ /* 0x004fea0003900000 */
[----:B------:R-:W2:Y:S02]  /*14ea0*/  @!P0 SYNCS.PHASECHK.TRANS64 P0, [R3+URZ+0x30820], R0 ;  /* 0x03082000030085a7 */ /* 0x000ea4000800007f */
[----:B--2---:R-:W-:Y:S05]  /*14eb0*/  @!P0 BRA `(.L_x_4237) ;  /* 0xfffffffc00ec8947 */ /* 0x004fea000383ffff */
[----:B------:R-:W-:Y:S05]  /*14ec0*/  BRA `(.L_x_4333) ;  /* 0xffffffc800547947 */ /* 0x000fea000383ffff */
.L_x_4244:
[----:B-1----:R-:W-:-:S04]  /*14ed0*/  IMAD.U32 R3, RZ, RZ, UR38 ;  /* 0x00000026ff037e24 */ /* 0x002fc8000f8e00ff */
[----:B------:R1:W2:Y:S03]  /*14ee0*/  SYNCS.PHASECHK.TRANS64.TRYWAIT P0, [R3+URZ+0x30848], R2 ;  /* 0x03084802030075a7 */ /* 0x0002a6000800017f */
[----:B--2---:R-:W-:Y:S05]  /*14ef0*/  @!P0 NANOSLEEP.SYNCS 0x989680 ;  /* 0x009896800000895d */ /* 0x004fea0003900000 */
[----:B------:R-:W2:Y:S02]  /*14f00*/  @!P0 SYNCS.PHASECHK.TRANS64 P0, [R3+URZ+0x30848], R2 ;  /* 0x03084802030085a7 */ /* 0x000ea4000800007f */
[----:B--2---:R-:W-:Y:S05]  /*14f10*/  @!P0 BRA `(.L_x_4244) ;  /* 0xfffffffc00ec8947 */ /* 0x004fea000383ffff */
[----:B------:R-:W-:Y:S05]  /*14f20*/  BRA `(.L_x_4334) ;  /* 0xffffffcc00387947 */ /* 0x000fea000383ffff */
.L_x_4251:
[----:B0-----:R-:W-:-:S04]  /*14f30*/  IMAD.U32 R3, RZ, RZ, UR38 ;  /* 0x00000026ff037e24 */ /* 0x001fc8000f8e00ff */
[----:B------:R0:W1:Y:S03]  /*14f40*/  SYNCS.PHASECHK.TRANS64.TRYWAIT P0, [R3+URZ+0x30860], R2 ;  /* 0x03086002030075a7 */ /* 0x000066000800017f */
[----:B-1----:R-:W-:Y:S05]  /*14f50*/  @!P0 NANOSLEEP.SYNCS 0x989680 ;  /* 0x009896800000895d */ /* 0x002fea0003900000 */
[----:B------:R-:W1:Y:S02]  /*14f60*/  @!P0 SYNCS.PHASECHK.TRANS64 P0, [R3+URZ+0x30860], R2 ;  /* 0x03086002030085a7 */ /* 0x000e64000800007f */
[----:B-1----:R-:W-:Y:S05]  /*14f70*/  @!P0 BRA `(.L_x_4251) ;  /* 0xfffffffc00ec8947 */ /* 0x002fea000383ffff */
[----:B------:R-:W-:Y:S05]  /*14f80*/  BRA `(.L_x_4335) ;  /* 0xffffffd000107947 */ /* 0x000fea000383ffff */
.L_x_4261:
[----:B-1----:R-:W-:-:S04]  /*14f90*/  IMAD.U32 R3, RZ, RZ, UR38 ;  /* 0x00000026ff037e24 */ /* 0x002fc8000f8e00ff */
[----:B------:R1:W2:Y:S03]  /*14fa0*/  SYNCS.PHASECHK.TRANS64.TRYWAIT P0, [R3+URZ+0x30840], R2 ;  /* 0x03084002030075a7 */ /* 0x0002a6000800017f */
[----:B--2---:R-:W-:Y:S05]  /*14fb0*/  @!P0 NANOSLEEP.SYNCS 0x989680 ;  /* 0x009896800000895d */ /* 0x004fea0003900000 */
[----:B------:R-:W2:Y:S02]  /*14fc0*/  @!P0 SYNCS.PHASECHK.TRANS64 P0, [R3+URZ+0x30840], R2 ;  /* 0x03084002030085a7 */ /* 0x000ea4000800007f */
[----:B--2---:R-:W-:Y:S05]  /*14fd0*/  @!P0 BRA `(.L_x_4261) ;  /* 0xfffffffc00ec8947 */ /* 0x004fea000383ffff */
[----:B------:R-:W-:Y:S05]  /*14fe0*/  BRA `(.L_x_4336) ;  /* 0xffffffd400687947 */ /* 0x000fea000383ffff */
.L_x_4268:
[----:B0-----:R-:W-:-:S04]  /*14ff0*/  IMAD.U32 R3, RZ, RZ, UR38 ;  /* 0x00000026ff037e24 */ /* 0x001fc8000f8e00ff */
[----:B------:R0:W1:Y:S03]  /*15000*/  SYNCS.PHASECHK.TRANS64.TRYWAIT P0, [R3+URZ+0x30868], R2 ;  /* 0x03086802030075a7 */ /* 0x000066000800017f */
[----:B-1----:R-:W-:Y:S05]  /*15010*/  @!P0 NANOSLEEP.SYNCS 0x989680 ;  /* 0x009896800000895d */ /* 0x002fea0003900000 */
[----:B------:R-:W1:Y:S02]  /*15020*/  @!P0 SYNCS.PHASECHK.TRANS64 P0, [R3+URZ+0x30868], R2 ;  /* 0x03086802030085a7 */ /* 0x000e64000800007f */
[----:B-1----:R-:W-:Y:S05]  /*15030*/  @!P0 BRA `(.L_x_4268) ;  /* 0xfffffffc00ec8947 */ /* 0x002fea000383ffff */
[----:B------:R-:W-:Y:S05]  /*15040*/  BRA `(.L_x_4337) ;  /* 0xffffffd800407947 */ /* 0x000fea000383ffff */
.L_x_4278:
[----:B-1----:R-:W-:-:S04]  /*15050*/  IMAD.U32 R3, RZ, RZ, UR38 ;  /* 0x00000026ff037e24 */ /* 0x002fc8000f8e00ff */
[----:B------:R1:W2:Y:S03]  /*15060*/  SYNCS.PHASECHK.TRANS64.TRYWAIT P0, [R3+URZ+0x30848], R2 ;  /* 0x03084802030075a7 */ /* 0x0002a6000800017f */
[----:B--2---:R-:W-:Y:S05]  /*15070*/  @!P0 NANOSLEEP.SYNCS 0x989680 ;  /* 0x009896800000895d */ /* 0x004fea0003900000 */
[----:B------:R-:W2:Y:S02]  /*15080*/  @!P0 SYNCS.PHASECHK.TRANS64 P0, [R3+URZ+0x30848], R2 ;  /* 0x03084802030085a7 */ /* 0x000ea4000800007f */
[----:B--2---:R-:W-:Y:S05]  /*15090*/  @!P0 BRA `(.L_x_4278) ;  /* 0xfffffffc00ec8947 */ /* 0x004fea000383ffff */
[----:B------:R-:W-:Y:S05]  /*150a0*/  BRA `(.L_x_4338) ;  /* 0xffffffdc00b07947 */ /* 0x000fea000383ffff */
.L_x_4285:
[----:B0-----:R-:W-:-:S04]  /*150b0*/  IMAD.U32 R3, RZ, RZ, UR38 ;  /* 0x00000026ff037e24 */ /* 0x001fc8000f8e00ff */
[----:B------:R0:W1:Y:S03]  /*150c0*/  SYNCS.PHASECHK.TRANS64.TRYWAIT P0, [R3+URZ+0x30860], R2 ;  /* 0x03086002030075a7 */ /* 0x000066000800017f */
[----:B-1----:R-:W-:Y:S05]  /*150d0*/  @!P0 NANOSLEEP.SYNCS 0x989680 ;  /* 0x009896800000895d */ /* 0x002fea0003900000 */
[----:B------:R-:W1:Y:S02]  /*150e0*/  @!P0 SYNCS.PHASECHK.TRANS64 P0, [R3+URZ+0x30860], R2 ;  /* 0x03086002030085a7 */ /* 0x000e64000800007f */
[----:B-1----:R-:W-:Y:S05]  /*150f0*/  @!P0 BRA `(.L_x_4285) ;  /* 0xfffffffc00ec8947 */ /* 0x002fea000383ffff */
[----:B------:R-:W-:Y:S05]  /*15100*/  BRA `(.L_x_4339) ;  /* 0xffffffe000847947 */ /* 0x000fea000383ffff */
.L_x_4294:
[----:B0-----:R0:W1:Y:S02]  /*15110*/  SYNCS.PHASECHK.TRANS64.TRYWAIT P0, [R3+URZ+0x30860], R2 ;  /* 0x03086002030075a7 */ /* 0x001064000800017f */
[----:B-1----:R-:W-:Y:S05]  /*15120*/  @!P0 NANOSLEEP.SYNCS 0x989680 ;  /* 0x009896800000895d */ /* 0x002fea0003900000 */
[----:B------:R-:W1:Y:S02]  /*15130*/  @!P0 SYNCS.PHASECHK.TRANS64 P0, [R3+URZ+0x30860], R2 ;  /* 0x03086002030085a7 */ /* 0x000e64000800007f */
[----:B-1----:R-:W-:Y:S05]  /*15140*/  @!P0 BRA `(.L_x_4294) ;  /* 0xfffffffc00f08947 */ /* 0x002fea000383ffff */
[----:B------:R-:W-:Y:S05]  /*15150*/  BRA `(.L_x_4340) ;  /* 0xffffffe400847947 */ /* 0x000fea000383ffff */
.L_x_4300:
[----:B0-----:R0:W1:Y:S02]  /*15160*/  SYNCS.PHASECHK.TRANS64.TRYWAIT P0, [R2+URZ+0x30820], R3 ;  /* 0x03082003020075a7 */ /* 0x001064000800017f */
[----:B-1----:R-:W-:Y:S05]  /*15170*/  @!P0 NANOSLEEP.SYNCS 0x989680 ;  /* 0x009896800000895d */ /* 0x002fea0003900000 */
[----:B------:R-:W1:Y:S02]  /*15180*/  @!P0 SYNCS.PHASECHK.TRANS64 P0, [R2+URZ+0x30820], R3 ;  /* 0x03082003020085a7 */ /* 0x000e64000800007f */
[----:B-1----:R-:W-:Y:S05]  /*15190*/  @!P0 BRA `(.L_x_4300) ;  /* 0xfffffffc00f08947 */ /* 0x002fea000383ffff */
[----:B------:R-:W-:Y:S05]  /*151a0*/  BRA `(.L_x_4341) ;  /* 0xffffffe800887947 */ /* 0x000fea000383ffff */
.L_x_4301:
        /* <DEDUP_REMOVED lines=11> */
.L_x_4343:
[----:B------:R-:W-:Y:S05]  /*15260*/  BSYNC B0 ;  /* 0x0000000000007941 */ /* 0x000fea0003800000 */
.L_x_4342:
[----:B------:R-:W-:Y:S05]  /*15270*/  BRA `(.L_x_4344) ;  /* 0xffffffe8006c7947 */ /* 0x000fea000383ffff */
.L_x_4302:
[----:B------:R-:W-:Y:S01]  /*15280*/  BSSY B0, `(.L_x_4345) ;  /* 0x0000006000007945 */ /* 0x000fe20003800000 */
[----:B------:R-:W-:-:S07]  /*15290*/  IMAD.MOV.U32 R15, RZ, RZ, -0x1 ;  /* 0xffffffffff0f7424 */ /* 0x000fce00078e00ff */
[----:B0-----:R-:W-:Y:S05]  /*152a0*/  WARPSYNC.COLLECTIVE R15, `(.L_x_4346) ;  /* 0x000000000f0c7348 */ /* 0x001fea0003c00000 */
[----:B------:R-:W-:Y:S02]  /*152b0*/  ELECT P6, UR62, PT ;  /* 0x00000000003e782f */ /* 0x000fe400038c0000 */
[----:B------:R-:W-:Y:S01]  /*152c0*/  MOV R14, UR62 ;  /* 0x0000003e000e7c02 */ /* 0x000fe20008000f00 */
[----:B0-----:R-:W-:Y:S10]  /*152d0*/  ENDCOLLECTIVE ;  /* 0x000000000000791b */ /* 0x001ff40003800000 */
.L_x_4346:
[----:B------:R-:W-:Y:S05]  /*152e0*/  BSYNC B0 ;  /* 0x0000000000007941 */ /* 0x000fea0003800000 */
.L_x_4345:
[----:B------:R-:W-:Y:S05]  /*152f0*/  BRA `(.L_x_4347) ;  /* 0xffffffe800607947 */ /* 0x000fea000383ffff */
.L_x_4304:
[----:B0-----:R0:W1:Y:S02]  /*15300*/  SYNCS.PHASECHK.TRANS64.TRYWAIT P0, [R7+URZ], R4 ;  /* 0x00000004070075a7 */ /* 0x001064000800017f */
[----:B-1----:R-:W-:Y:S05]  /*15310*/  @!P0 NANOSLEEP.SYNCS 0x989680 ;  /* 0x009896800000895d */ /* 0x002fea0003900000 */
[----:B------:R-:W1:Y:S02]  /*15320*/  @!P0 SYNCS.PHASECHK.TRANS64 P0, [R7+URZ], R4 ;  /* 0x00000004070085a7 */ /* 0x000e64000800007f */
[----:B-1----:R-:W-:Y:S05]  /*15330*/  @!P0 BRA `(.L_x_4304) ;  /* 0xfffffffc00f08947 */ /* 0x002fea000383ffff */
[----:B------:R-:W-:Y:S05]  /*15340*/  BRA `(.L_x_4348) ;  /* 0xffffffe8009c7947 */ /* 0x000fea000383ffff */
.L_x_4305:
[----:B-1----:R1:W2:Y:S02]  /*15350*/  SYNCS.PHASECHK.TRANS64.TRYWAIT P0, [R8+URZ], R5 ;  /* 0x00000005080075a7 */ /* 0x0022a4000800017f */
[----:B--2---:R-:W-:Y:S05]  /*15360*/  @!P0 NANOSLEEP.SYNCS 0x989680 ;  /* 0x009896800000895d */ /* 0x004fea0003900000 */
[----:B------:R-:W2:Y:S02]  /*15370*/  @!P0 SYNCS.PHASECHK.TRANS64 P0, [R8+URZ], R5 ;  /* 0x00000005080085a7 */ /* 0x000ea4000800007f */
[----:B--2---:R-:W-:Y:S05]  /*15380*/  @!P0 BRA `(.L_x_4305) ;  /* 0xfffffffc00f08947 */ /* 0x004fea000383ffff */
[----:B------:R-:W-:Y:S05]  /*15390*/  BRA `(.L_x_4349) ;  /* 0xffffffe800907947 */ /* 0x000fea000383ffff */
.L_x_4307:
[----:B0-----:R0:W2:Y:S02]  /*153a0*/  SYNCS.PHASECHK.TRANS64.TRYWAIT P0, [R7+URZ], R4 ;  /* 0x00000004070075a7 */ /* 0x0010a4000800017f */
[----:B--2---:R-:W-:Y:S05]  /*153b0*/  @!P0 NANOSLEEP.SYNCS 0x989680 ;  /* 0x009896800000895d */ /* 0x004fea0003900000 */
[----:B------:R-:W2:Y:S02]  /*153c0*/  @!P0 SYNCS.PHASECHK.TRANS64 P0, [R7+URZ], R4 ;  /* 0x00000004070085a7 */ /* 0x000ea4000800007f */
[----:B--2---:R-:W-:Y:S05]  /*153d0*/  @!P0 BRA `(.L_x_4307) ;  /* 0xfffffffc00f08947 */ /* 0x004fea000383ffff */
[----:B------:R-:W-:Y:S05]  /*153e0*/  BRA `(.L_x_4350) ;  /* 0xffffffe800947947 */ /* 0x000fea000383ffff */
.L_x_4351:
        /* <DEDUP_REMOVED lines=9> */
.L_x_14851:


//--------------------- .text._ZN7cutlass13device_kernelIN5flash11enable_sm90INS1_16FlashAttnFwdSm90INS1_25CollectiveMainloopFwdSm90ILi2EN4cute5tupleIJNS5_1CILi1EEES8_S8_EEENS6_IJNS7_ILi128EEENS7_ILi96EEENS7_ILi192EEEEEELi192ENS_10bfloat16_tEfNS_4arch4Sm90ELb0ELb1ELb0ELb1ELb0ELb0ELb0ELb1ELb1ELb1ELb1ELb0EEENS1_21CollectiveEpilogueFwdINS6_IJSA_SC_SB_EEES9_SE_SG_Li256ELb1ELb1ELb1ELb0EEENS1_36VarlenDynamicPersistentTileSchedulerILi128ELi96ELi256ELi128ELb1ELb1ELb1ELb1ELb0ELb1EEEEEEEEEvNT_6ParamsE --------------------------
	.section	.text._ZN7cutlass13device_kernelIN5flash11enable_sm90INS1_16FlashAttnFwdSm90INS1_25CollectiveMainloopFwdSm90ILi2EN4cute5tupleIJNS5_1CILi1EEES8_S8_EEENS6_IJNS7_ILi128EEENS7_ILi96EEENS7_ILi192EEEEEELi192ENS_10bfloat16_tEfNS_4arch4Sm90ELb0ELb1ELb0ELb1ELb0ELb0ELb0ELb1ELb1ELb1ELb1ELb0EEENS1_21CollectiveEpilogueFwdINS6_IJSA_SC_SB_EEES9_SE_SG_Li256ELb1ELb1ELb1ELb0EEENS1_36VarlenDynamicPersistentTileSchedulerILi128ELi96ELi256ELi128ELb1ELb1ELb1ELb1ELb0ELb1EEEEEEEEEvNT_6ParamsE,"ax",@progbits
	.align	128
.text._ZN7cutlass13device_kernelIN5flash11enable_sm90INS1_16FlashAttnFwdSm90INS1_25CollectiveMainloopFwdSm90ILi2EN4cute5tupleIJNS5_1CILi1EEES8_S8_EEENS6_IJNS7_ILi128EEENS7_ILi96EEENS7_ILi192EEEEEELi192ENS_10bfloat16_tEfNS_4arch4Sm90ELb0ELb1ELb0ELb1ELb0ELb0ELb0ELb1ELb1ELb1ELb1ELb0EEENS1_21CollectiveEpilogueFwdINS6_IJSA_SC_SB_EEES9_SE_SG_Li256ELb1ELb1ELb1ELb0EEENS1_36VarlenDynamicPersistentTileSchedulerILi128ELi96ELi256ELi128ELb1ELb1ELb1ELb1ELb0ELb1EEEEEEEEEvNT_6ParamsE:
        .type           _ZN7cutlass13device_kernelIN5flash11enable_sm90INS1_16FlashAttnFwdSm90INS1_25CollectiveMainloopFwdSm90ILi2EN4cute5tupleIJNS5_1CILi1EEES8_S8_EEENS6_IJNS7_ILi128EEENS7_ILi96EEENS7_ILi192EEEEEELi192ENS_10bfloat16_tEfNS_4arch4Sm90ELb0ELb1ELb0ELb1ELb0ELb0ELb0ELb1ELb1ELb1ELb1ELb0EEENS1_21CollectiveEpilogueFwdINS6_IJSA_SC_SB_EEES9_SE_SG_Li256ELb1ELb1ELb1ELb0EEENS1_36VarlenDynamicPersistentTileSchedulerILi128ELi96ELi256ELi128ELb1ELb1ELb1ELb1ELb0ELb1EEEEEEEEEvNT_6ParamsE,@function
        .size           _ZN7cutlass13device_kernelIN5flash11enable_sm90INS1_16FlashAttnFwdSm90INS1_25CollectiveMainloopFwdSm90ILi2EN4cute5tupleIJNS5_1CILi1EEES8_S8_EEENS6_IJNS7_ILi128EEENS7_ILi96EEENS7_ILi192EEEEEELi192ENS_10bfloat16_tEfNS_4arch4Sm90ELb0ELb1ELb0ELb1ELb0ELb0ELb0ELb1ELb1ELb1ELb1ELb0EEENS1_21CollectiveEpilogueFwdINS6_IJSA_SC_SB_EEES9_SE_SG_Li256ELb1ELb1ELb1ELb0EEENS1_36VarlenDynamicPersistentTileSchedulerILi128ELi96ELi256ELi128ELb1ELb1ELb1ELb1ELb0ELb1EEEEEEEEEvNT_6ParamsE,(.L_x_14852 - _ZN7cutlass13device_kernelIN5flash11enable_sm90INS1_16FlashAttnFwdSm90INS1_25CollectiveMainloopFwdSm90ILi2EN4cute5tupleIJNS5_1CILi1EEES8_S8_EEENS6_IJNS7_ILi128EEENS7_ILi96EEENS7_ILi192EEEEEELi192ENS_10bfloat16_tEfNS_4arch4Sm90ELb0ELb1ELb0ELb1ELb0ELb0ELb0ELb1ELb1ELb1ELb1ELb0EEENS1_21CollectiveEpilogueFwdINS6_IJSA_SC_SB_EEES9_SE_SG_Li256ELb1ELb1ELb1ELb0EEENS1_36VarlenDynamicPersistentTileSchedulerILi128ELi96ELi256ELi128ELb1ELb1ELb1ELb1ELb0ELb1EEEEEEEEEvNT_6ParamsE)
        .other          _ZN7cutlass13device_kernelIN5flash11enable_sm90INS1_16FlashAttnFwdSm90INS1_25CollectiveMainloopFwdSm90ILi2EN4cute5tupleIJNS5_1CILi1EEES8_S8_EEENS6_IJNS7_ILi128EEENS7_ILi96EEENS7_ILi192EEEEEELi192ENS_10bfloat16_tEfNS_4arch4Sm90ELb0ELb1ELb0ELb1ELb0ELb0ELb0ELb1ELb1ELb1ELb1ELb0EEENS1_21CollectiveEpilogueFwdINS6_IJSA_SC_SB_EEES9_SE_SG_Li256ELb1ELb1ELb1ELb0EEENS1_36VarlenDynamicPersistentTileSchedulerILi128ELi96ELi256ELi128ELb1ELb1ELb1ELb1ELb0ELb1EEEEEEEEEvNT_6ParamsE,@"STO_CUDA_ENTRY STV_DEFAULT"
_ZN7cutlass13device_kernelIN5flash11enable_sm90INS1_16FlashAttnFwdSm90INS1_25CollectiveMainloopFwdSm90ILi2EN4cute5tupleIJNS5_1CILi1EEES8_S8_EEENS6_IJNS7_ILi128EEENS7_ILi96EEENS7_ILi192EEEEEELi192ENS_10bfloat16_tEfNS_4arch4Sm90ELb0ELb1ELb0ELb1ELb0ELb0ELb0ELb1ELb1ELb1ELb1ELb0EEENS1_21CollectiveEpilogueFwdINS6_IJSA_SC_SB_EEES9_SE_SG_Li256ELb1ELb1ELb1ELb0EEENS1_36VarlenDynamicPersistentTileSchedulerILi128ELi96ELi256ELi128ELb1ELb1ELb1ELb1ELb0ELb1EEEEEEEEEvNT_6ParamsE:
        /* <DEDUP_REMOVED lines=18> */
.L_x_4353:
[----:B------:R-:W-:Y:S05]  /*0120*/  BSYNC B0 ;  /* 0x0000000000007941 */ /* 0x000fea0003800000 */
.L_x_4352:
        /* <DEDUP_REMOVED lines=41> */
.L_x_4354:
        /* <DEDUP_REMOVED lines=22> */
.L_x_4355:
        /* <DEDUP_REMOVED lines=18> */
.L_x_4356:
        /* <DEDUP_REMOVED lines=22> */
.L_x_4357:
        /* <DEDUP_REMOVED lines=22> */
.L_x_4358:
        /* <DEDUP_REMOVED lines=8> */
.L_x_4360:
        /* <DEDUP_REMOVED lines=20> */
[----:B------:R-:W-:Y:S02]  /*0ac0*/  R2UR UR6, R11 ;  /* 0x000000000b0672ca */ /* 0x000fe400000e0000 */
[----:B--2---:R-:W-:Y:S02]  /*0ad0*/  R2UR UR4, R0 ;  /* 0x00000000000472ca */ /* 0x004fe400000e0000 */
[----:B------:R-:W-:-:S04]  /*0ae0*/  SHF.R.S32.HI R0, RZ, 0x1f, R12 ;  /* 0x0000001fff007819 */ /* 0x000fc8000001140c */
[CC--:B0-----:R-:W-:Y:S02]  /*0af0*/  LEA.HI R2, R0.reuse, R12.reuse, RZ, 0x7 ;  /* 0x0000000c00027211 */ /* 0x0c1fe400078f38ff */
[-C--:B------:R-:W-:Y:S02]  /*0b00*/  LEA.HI R4, R0, R12.reuse, RZ, 0x5 ;  /* 0x0000000c00047211 */ /* 0x080fe400078f28ff */
[----:B------:R-:W-:Y:S02]  /*0b10*/  LOP3.LUT R223, R2, 0xffffff80, RZ, 0xc0, !PT ;  /* 0xffffff8002df7812 */ /* 0x000fe400078ec0ff */
[----:B------:R-:W-:Y:S01]  /*0b20*/  LEA.HI R3, R0, R12, RZ, 0x4 ;  /* 0x0000000c00037211 */ /* 0x000fe200078f20ff */
[----:B------:R-:W-:Y:S01]  /*0b30*/  IMAD.SHL.U32 R5, R4, 0x20, RZ ;  /* 0x0000002004057824 */ /* 0x000fe200078e00ff */
[----:B------:R-:W-:Y:S01]  /*0b40*/  SHF.R.S32.HI R11, RZ, 0x7, R2 ;  /* 0x00000007ff0b7819 */ /* 0x000fe20000011402 */
[----:B------:R-:W-:Y:S01]  /*0b50*/  IMAD.IADD R223, R12, 0x1, -R223 ;  /* 0x000000010cdf7824 */ /* 0x000fe200078e0adf */
[----:B------:R-:W-:Y:S01]  /*0b60*/  LOP3.LUT R4, R3, 0x3fffff0, RZ, 0xc0, !PT ;  /* 0x03fffff003047812 */ /* 0x000fe200078ec0ff */
[----:B------:R-:W-:Y:S01]  /*0b70*/  ULOP3.LUT UR4, UR4, 0x1, URZ, 0xfc, !UPT ;  /* 0x0000000104047892 */ /* 0x000fe2000f8efc3f */
[----:B------:R-:W-:-:S02]  /*0b80*/  SHF.R.S32.HI R6, RZ, 0x4, R3 ;  /* 0x00000004ff067819 */ /* 0x000fc40000011403 */
[----:B------:R-:W-:Y:S01]  /*0b90*/  SHF.R.S32.HI R8, RZ, 0x1f, R223 ;  /* 0x0000001fff087819 */ /* 0x000fe200000114df */
[----:B------:R-:W-:Y:S01]  /*0ba0*/  IMAD.IADD R4, R12, 0x1, -R4 ;  /* 0x000000010c047824 */ /* 0x000fe200078e0a04 */
[----:B------:R-:W-:Y:S02]  /*0bb0*/  LOP3.LUT R5, R5, 0xfffffc00, RZ, 0xc0, !PT ;  /* 0xfffffc0005057812 */ /* 0x000fe400078ec0ff */
[----:B------:R-:W-:Y:S02]  /*0bc0*/  LEA.HI R7, R8, R223, RZ, 0x2 ;  /* 0x000000df08077211 */ /* 0x000fe400078f10ff */
[----:B------:R-:W-:Y:S01]  /*0bd0*/  LEA.HI R3, R3, R6, RZ, 0x1 ;  /* 0x0000000603037211 */ /* 0x000fe200078f08ff */
[----:B------:R-:W-:Y:S01]  /*0be0*/  IMAD R4, R4, 0x40, R5 ;  /* 0x0000004004047824 */ /* 0x000fe200078e0205 */
[--C-:B------:R-:W-:Y:S02]  /*0bf0*/  SHF.R.S32.HI R9, RZ, 0x2, R7.reuse ;  /* 0x00000002ff097819 */ /* 0x100fe40000011407 */
[----:B------:R-:W-:-:S02]  /*0c00*/  SHF.R.S32.HI R10, RZ, 0x1f, R7 ;  /* 0x0000001fff0a7819 */ /* 0x000fc40000011407 */
[----:B------:R-:W-:Y:S02]  /*0c10*/  LOP3.LUT R3, R3, 0x1ffffffe, RZ, 0xc0, !PT ;  /* 0x1ffffffe03037812 */ /* 0x000fe400078ec0ff */
[----:B------:R-:W-:Y:S02]  /*0c20*/  LEA.HI R5, R0, R12, RZ, 0x2 ;  /* 0x0000000c00057211 */ /* 0x000fe400078f10ff */
[----:B------:R-:W-:Y:S01]  /*0c30*/  LEA.HI R10, R10, R9, RZ, 0x3 ;  /* 0x000000090a0a7211 */ /* 0x000fe200078f18ff */
[----:B------:R-:W-:Y:S01]  /*0c40*/  IMAD.IADD R3, R6, 0x1, -R3 ;  /* 0x0000000106037824 */ /* 0x000fe200078e0a03 */
[----:B------:R-:W-:Y:S02]  /*0c50*/  LOP3.LUT R5, R5, 0xfffffffc, RZ, 0xc0, !PT ;  /* 0xfffffffc05057812 */ /* 0x000fe400078ec0ff */
[----:B------:R-:W-:Y:S01]  /*0c60*/  LOP3.LUT R10, R10, 0xfffffff8, RZ, 0xc0, !PT ;  /* 0xfffffff80a0a7812 */ /* 0x000fe200078ec0ff */
[----:B------:R-:W-:Y:S01]  /*0c70*/  IMAD R3, R3, 0x8, R4 ;  /* 0x0000000803037824 */ /* 0x000fe200078e0204 */
[----:B------:R-:W-:Y:S01]  /*0c80*/  LEA.HI R8, R8, R223, RZ, 0x5 ;  /* 0x000000df08087211 */ /* 0x000fe200078f28ff */
[----:B------:R-:W-:Y:S01]  /*0c90*/  IMAD.IADD R5, R12, 0x1, -R5 ;  /* 0x000000010c057824 */ /* 0x000fe200078e0a05 */
[----:B------:R-:W-:Y:S01]  /*0ca0*/  LEA.HI R2, R2, R11, RZ, 0x1 ;  /* 0x0000000b02027211 */ /* 0x000fe200078f08ff */
[----:B------:R-:W-:Y:S01]  /*0cb0*/  IMAD.IADD R9, R9, 0x1, -R10 ;  /* 0x0000000109097824 */ /* 0x000fe200078e0a0a */
[----:B------:R-:W-:Y:S01]  /*0cc0*/  LOP3.LUT R6, R7, 0x7ffffffc, RZ, 0xc0, !PT ;  /* 0x7ffffffc07067812 */ /* 0x000fe200078ec0ff */
[----:B------:R0:W-:Y:S01]  /*0cd0*/  STL [R1+0x2c], R3 ;  /* 0x00002c0301007387 */ /* 0x0001e20000100800 */
[----:B------:R-:W-:-:S02]  /*0ce0*/  SHF.R.S32.HI R8, RZ, 0x5, R8 ;  /* 0x00000005ff087819 */ /* 0x000fc40000011408 */
[----:B------:R-:W-:Y:S01]  /*0cf0*/  LOP3.LUT R2, R2, 0x3fffffe, RZ, 0xc0, !PT ;  /* 0x03fffffe02027812 */ /* 0x000fe200078ec0ff */
[----:B------:R-:W-:Y:S01]  /*0d00*/  IMAD.IADD R6, R223, 0x1, -R6 ;  /* 0x00000001df067824 */ /* 0x000fe200078e0a06 */
[----:B------:R-:W-:Y:S01]  /*0d10*/  LEA.HI R0, R0, R12, RZ, 0x3 ;  /* 0x0000000c00007211 */ /* 0x000fe200078f18ff */
[----:B------:R-:W-:Y:S02]  /*0d20*/  IMAD R9, R8, 0x10, R9 ;  /* 0x0000001008097824 */ /* 0x000fe400078e0209 */
[----:B------:R-:W-:Y:S01]  /*0d30*/  IMAD.IADD R2, R11, 0x1, -R2 ;  /* 0x000000010b027824 */ /* 0x000fe200078e0a02 */
[----:B------:R-:W-:Y:S01]  /*0d40*/  LOP3.LUT R193, R0, 0xfffffff8, RZ, 0xc0, !PT ;  /* 0xfffffff800c17812 */ /* 0x000fe200078ec0ff */
[----:B------:R-:W-:Y:S01]  /*0d50*/  IMAD.SHL.U32 R19, R6, 0x2, RZ ;  /* 0x0000000206137824 */ /* 0x000fe200078e00ff */
[----:B0-----:R-:W-:Y:S01]  /*0d60*/  LEA.HI R3, R5, R5, RZ, 0x1 ;  /* 0x0000000505037211 */ /* 0x001fe200078f08ff */
[----:B------:R-:W-:Y:S01]  /*0d70*/  IMAD R2, R2, 0x40, R9 ;  /* 0x0000004002027824 */ /* 0x000fe200078e0209 */
[----:B------:R-:W-:Y:S01]  /*0d80*/  SHF.R.S32.HI R220, RZ, 0x3, R0 ;  /* 0x00000003ffdc7819 */ /* 0x000fe20000011400 */
[----:B------:R-:W-:Y:S01]  /*0d90*/  IMAD.IADD R193, R12, 0x1, -R193 ;  /* 0x000000010cc17824 */ /* 0x000fe200078e0ac1 */
[----:B------:R-:W-:Y:S01]  /*0da0*/  LOP3.LUT R4, R3, 0x1ffffffe, RZ, 0xc0, !PT ;  /* 0x1ffffffe03047812 */ /* 0x000fe200078ec0ff */
[----:B------:R-:W-:Y:S01]  /*0db0*/  IMAD.U32 R3, RZ, RZ, UR4 ;  /* 0x00000004ff037e24 */ /* 0x000fe2000f8e00ff */
[----:B------:R-:W-:Y:S01]  /*0dc0*/  STL [R1+0x28], R2 ;  /* 0x0000280201007387 */ /* 0x000fe20000100800 */
[C---:B------:R-:W-:Y:S01]  /*0dd0*/  VIADD R219, R19.reuse, 0x8 ;  /* 0x0000000813db7836 */ /* 0x040fe20000000000 */
[----:B------:R-:W-:Y:S01]  /*0de0*/  UMOV UR4, URZ ;  /* 0x0000003f00047c82 */ /* 0x000fe20008000000 */
[C---:B------:R-:W-:Y:S01]  /*0df0*/  VIADD R218, R19.reuse, 0x10 ;  /* 0x0000001013da7836 */ /* 0x040fe20000000000 */
[----:B------:R0:W-:Y:S01]  /*0e00*/  STL [R1+0x30], R3 ;  /* 0x0000300301007387 */ /* 0x0001e20000100800 */
[----:B------:R-:W-:-:S02]  /*0e10*/  VIADD R217, R19, 0x18 ;  /* 0x0000001813d97836 */ /* 0x000fc40000000000 */
[C---:B------:R-:W-:Y:S02]  /*0e20*/  VIADD R216, R19.reuse, 0x20 ;  /* 0x0000002013d87836 */ /* 0x040fe40000000000 */
[C---:B------:R-:W-:Y:S01]  /*0e30*/  VIADD R215, R19.reuse, 0x28 ;  /* 0x0000002813d77836 */ /* 0x040fe20000000000 */
[----:B------:R-:W-:Y:S01]  /*0e40*/  SHF.R.S32.HI R0, RZ, 0x1f, R217 ;  /* 0x0000001fff007819 */ /* 0x000fe200000114d9 */
[C---:B------:R-:W-:Y:S02]  /*0e50*/  VIADD R214, R19.reuse, 0x30 ;  /* 0x0000003013d67836 */ /* 0x040fe40000000000 */
        /* <DEDUP_REMOVED lines=34> */
[----:B------:R-:W-:Y:S01]  /*1080*/  IMAD.IADD R4, R5, 0x1, -R4 ;  /* 0x0000000105047824 */ /* 0x000fe200078e0a04 */
[----:B------:R-:W-:Y:S01]  /*1090*/  SHF.R.S32.HI R5, RZ, 0x1f, R219 ;  /* 0x0000001fff057819 */ /* 0x000fe200000114db */
[----:B------:R-:W-:Y:S01]  /*10a0*/  IMAD.SHL.U32 R22, R193, 0x8, RZ ;  /* 0x00000008c1167824 */ /* 0x000fe200078e00ff */
[----:B------:R-:W-:Y:S01]  /*10b0*/  SHF.R.S32.HI R5, RZ, 0x1f, R216 ;  /* 0x0000001fff057819 */ /* 0x000fe200000114d8 */
[----:B------:R-:W-:Y:S01]  /*10c0*/  IMAD.U32 R222, RZ, RZ, UR4 ;  /* 0x00000004ffde7e24 */ /* 0x000fe2000f8e00ff */
[----:B------:R-:W-:Y:S01]  /*10d0*/  SHF.R.S32.HI R5, RZ, 0x1f, R213 ;  /* 0x0000001fff057819 */ /* 0x000fe200000114d5 */
[----:B------:R-:W-:Y:S01]  /*10e0*/  VIADD R192, R22, 0x80 ;  /* 0x0000008016c07836 */ /* 0x000fe20000000000 */
[----:B------:R-:W-:Y:S01]  /*10f0*/  SHF.R.S32.HI R225, RZ, 0x1f, R198 ;  /* 0x0000001fffe17819 */ /* 0x000fe200000114c6 */
[----:B------:R-:W-:Y:S01]  /*1100*/  IMAD R23, R4, 0x8, R2 ;  /* 0x0000000804177824 */ /* 0x000fe200078e0202 */
[----:B------:R-:W-:-:S07]  /*1110*/  SHF.R.S32.HI R224, RZ, 0x1f, R197 ;  /* 0x0000001fffe07819 */ /* 0x000fce00000114c5 */
.L_x_4464:
[----:B------:R-:W-:Y:S01]  /*1120*/  ULDC.64 UR8, c[0x0][0xa28] ;  /* 0x00028a0000087ab9 */ /* 0x000fe20000000a00 */
[----:B0---4-:R-:W0:Y:S01]  /*1130*/  LDC.64 R8, c[0x0][0x418] ;  /* 0x00010600ff087b82 */ /* 0x011e220000000a00 */
[----:B------:R-:W-:Y:S01]  /*1140*/  UISETP.NE.U32.AND UP0, UPT, UR8, URZ, UPT ;  /* 0x0000003f0800728c */ /* 0x000fe2000bf05070 */
[----:B-1-3--:R-:W-:Y:S01]  /*1150*/  IMAD.MOV.U32 R7, RZ, RZ, RZ ;  /* 0x000000ffff077224 */ /* 0x00afe200078e00ff */
[----:B------:R-:W-:Y:S02]  /*1160*/  ULDC.64 UR12, c[0x0][0x208] ;  /* 0x00008200000c7ab9 */ /* 0x000fe40000000a00 */
[----:B------:R-:W-:-:S03]  /*1170*/  UISETP.NE.AND.EX UP0, UPT, UR9, URZ, UPT, UP0 ;  /* 0x0000003f0900728c */ /* 0x000fc6000bf05300 */
[----:B------:R-:W-:Y:S01]  /*1180*/  ULDC.64 UR8, c[0x0][0xa18] ;  /* 0x0002860000087ab9 */ /* 0x000fe20000000a00 */
[----:B------:R-:W1:Y:S01]  /*1190*/  LDC R17, c[0x0][0x288] ;  /* 0x0000a200ff117b82 */ /* 0x000e620000000800 */
[----:B------:R-:W-:Y:S01]  /*11a0*/  UISETP.NE.U32.AND UP1, UPT, UR8, URZ, UPT ;  /* 0x0000003f0800728c */ /* 0x000fe2000bf25070 */
[----:B------:R-:W-:-:S03]  /*11b0*/  PLOP3.LUT P0, PT, PT, PT, UP0, 0x80, 0x0 ;  /* 0x000000000000781c */ /* 0x000fc60003f0f008 */
[----:B------:R-:W-:-:S03]  /*11c0*/  UISETP.NE.AND.EX UP1, UPT, UR9, URZ, UPT, UP1 ;  /* 0x0000003f0900728c */ /* 0x000fc6000bf25310 */
[----:B------:R-:W-:Y:S01]  /*11d0*/  @UP0 ULDC.64 UR8, c[0x0][0xa28] ;  /* 0x00028a0000080ab9 */ /* 0x000fe20000000a00 */
[----:B--2---:R-:W2:Y:S01]  /*11e0*/  LDC R0, c[0x0][0x424] ;  /* 0x00010900ff007b82 */ /* 0x004ea20000000800 */
[----:B------:R-:W-:Y:S01]  /*11f0*/  @UP0 UIMAD.WIDE UR8, UR6, 0x4, UR8 ;  /* 0x00000004060808a5 */ /* 0x000fe2000f8e0208 */
[----:B------:R-:W-:-:S05]  /*1200*/  PLOP3.LUT P2, PT, PT, PT, UP1, 0x80, 0x0 ;  /* 0x000000000000781c */ /* 0x000fca0003f4f018 */
[----:B------:R-:W-:Y:S01]  /*1210*/  @UP1 ULDC.64 UR10, c[0x0][0xa18] ;  /* 0x00028600000a1ab9 */ /* 0x000fe20000000a00 */
[----:B------:R-:W-:Y:S01]  /*1220*/  IMAD.U32 R2, RZ, RZ, UR8 ;  /* 0x00000008ff027e24 */ /* 0x000fe2000f8e00ff */
[----:B------:R-:W3:Y:S01]  /*1230*/  LDC R11, c[0x0][0x2f0] ;  /* 0x0000bc00ff0b7b82 */ /* 0x000ee20000000800 */
[----:B------:R-:W-:Y:S01]  /*1240*/  IMAD.U32 R3, RZ, RZ, UR9 ;  /* 0x00000009ff037e24 */ /* 0x000fe2000f8e00ff */
[----:B------:R-:W-:Y:S02]  /*1250*/  @UP1 UIMAD.WIDE UR8, UR6, 0x4, UR10 ;  /* 0x00000004060818a5 */ /* 0x000fe4000f8e020a */
[----:B------:R-:W-:Y:S02]  /*1260*/  ULOP3.LUT UR4, UR7, 0xff000000, URZ, 0xc0, !UPT ;  /* 0xff00000007047892 */ /* 0x000fe4000f8ec03f */
[----:B------:R4:W5:Y:S01]  /*1270*/  @P0 LDG.E R7, desc[UR12][R2.64] ;  /* 0x0000000c02070981 */ /* 0x000962000c1e1900 */
[----:B------:R-:W-:Y:S01]  /*1280*/  ULDC.64 UR10, c[0x0][0xa20] ;  /* 0x00028800000a7ab9 */ /* 0x000fe20000000a00 */
[----:B------:R-:W-:Y:S01]  /*1290*/  IMAD.U32 R4, RZ, RZ, UR8 ;  /* 0x00000008ff047e24 */ /* 0x000fe2000f8e00ff */
[----:B------:R-:W-:Y:S01]  /*12a0*/  ULOP3.LUT UR8, UR7, 0xff0000, URZ, 0xc0, !UPT ;  /* 0x00ff000007087892 */ /* 0x000fe2000f8ec03f */
[----:B------:R-:W-:Y:S01]  /*12b0*/  IMAD.U32 R5, RZ, RZ, UR9 ;  /* 0x00000009ff057e24 */ /* 0x000fe2000f8e00ff */
[----:B------:R-:W-:Y:S01]  /*12c0*/  USHF.R.U32.HI UR4, URZ, 0x8, UR4 ;  /* 0x000000083f047899 */ /* 0x000fe20008011604 */
[----:B0-----:R-:W-:-:S03]  /*12d0*/  ISETP.NE.U32.AND P0, PT, R8, RZ, PT ;  /* 0x000000ff0800720c */ /* 0x001fc60003f05070 */
[----:B------:R-:W-:Y:S01]  /*12e0*/  ULEA.HI UR8, UR8, UR4, URZ, 0x10 ;  /* 0x0000000408087291 */ /* 0x000fe2000f8f803f */
[----:B------:R-:W-:Y:S01]  /*12f0*/  ISETP.NE.U32.AND P1, PT, RZ, UR10, PT ;  /* 0x0000000aff007c0c */ /* 0x000fe2000bf25070 */
[----:B------:R-:W-:Y:S01]  /*1300*/  ULOP3.LUT UR4, UR7, 0xffff, URZ, 0xc0, !UPT ;  /* 0x0000ffff07047892 */ /* 0x000fe2000f8ec03f */
[----:B------:R-:W-:Y:S01]  /*1310*/  ISETP.NE.AND.EX P0, PT, R9, RZ, PT, P0 ;  /* 0x000000ff0900720c */ /* 0x000fe20003f05300 */
[----:B-1----:R4:W5:Y:S01]  /*1320*/  @P2 LDG.E R17, desc[UR12][R4.64] ;  /* 0x0000000c04112981 */ /* 0x002962000c1e1900 */
[----:B------:R-:W-:Y:S02]  /*1330*/  ISETP.NE.AND.EX P1, PT, RZ, UR11, PT, P1 ;  /* 0x0000000bff007c0c */ /* 0x000fe4000bf25310 */
[----:B--2---:R-:W-:Y:S01]  /*1340*/  SEL R0, R0, 0x1, P0 ;  /* 0x0000000100007807 */ /* 0x004fe20000000000 */
[----:B------:R-:W-:Y:S01]  /*1350*/  IMAD.U32 R196, RZ, RZ, UR4 ;  /* 0x00000004ffc47e24 */ /* 0x000fe2000f8e00ff */
[----:B----4-:R-:W-:Y:S09]  /*1360*/  @P2 BRA `(.L_x_4361) ;  /* 0x0000000000302947 */ /* 0x010ff20003800000 */
        /* <DEDUP_REMOVED lines=9> */
[----:B-----5:R-:W2:Y:S04]  /*1400*/  LDG.E R17, desc[UR12][R2.64] ;  /* 0x0000000c02117981 */ /* 0x020ea8000c1e1900 */
[----:B------:R-:W2:Y:S02]  /*1410*/  LDG.E R4, desc[UR12][R2.64+0x4] ;  /* 0x0000040c02047981 */ /* 0x000ea4000c1e1900 */
[----:B--2---:R-:W-:-:S07]  /*1420*/  IMAD.IADD R17, R4, 0x1, -R17 ;  /* 0x0000000104117824 */ /* 0x004fce00078e0a11 */
.L_x_4361:
[----:B---3--:R-:W-:Y:S02]  /*1430*/  IMAD R16, R0, R11, RZ ;  /* 0x0000000b00107224 */ /* 0x008fe400078e02ff */
[----:B------:R-:W-:Y:S01]  /*1440*/  IMAD.U32 R221, RZ, RZ, UR6 ;  /* 0x00000006ffdd7e24 */ /* 0x000fe2000f8e00ff */
[----:B------:R-:W-:Y:S06]  /*1450*/  @!P1 BRA `(.L_x_4362) ;  /* 0x00000000001c9947 */ /* 0x000fec0003800000 */
[----:B------:R-:W-:Y:S01]  /*1460*/  ULDC.64 UR10, c[0x0][0xa20] ;  /* 0x00028800000a7ab9 */ /* 0x000fe20000000a00 */
[----:B------:R-:W-:Y:S01]  /*1470*/  ULDC.64 UR12, c[0x0][0x208] ;  /* 0x00008200000c7ab9 */ /* 0x000fe20000000a00 */
[----:B------:R-:W-:-:S06]  /*1480*/  UIMAD.WIDE UR6, UR6, 0x4, UR10 ;  /* 0x00000004060678a5 */ /* 0x000fcc000f8e020a */
[----:B------:R-:W-:Y:S02]  /*1490*/  IMAD.U32 R2, RZ, RZ, UR6 ;  /* 0x00000006ff027e24 */ /* 0x000fe4000f8e00ff */
[----:B------:R-:W-:-:S05]  /*14a0*/  IMAD.U32 R3, RZ, RZ, UR7 ;  /* 0x00000007ff037e24 */ /* 0x000fca000f8e00ff */
[----:B------:R0:W5:Y:S01]  /*14b0*/  LDG.E R16, desc[UR12][R2.64] ;  /* 0x0000000c02107981 */ /* 0x000162000c1e1900 */
[----:B------:R-:W-:Y:S05]  /*14c0*/  BRA `(.L_x_4363) ;  /* 0x0000000000307947 */ /* 0x000fea0003800000 */
.L_x_4362:
        /* <DEDUP_REMOVED lines=10> */
[----:B------:R-:W2:Y:S02]  /*1570*/  LDG.E R5, desc[UR12][R2.64+0x4] ;  /* 0x0000040c02057981 */ /* 0x000ea4000c1e1900 */
[----:B--2---:R-:W-:-:S07]  /*1580*/  IMAD.IADD R16, R5, 0x1, -R16 ;  /* 0x0000000105107824 */ /* 0x004fce00078e0a10 */
.L_x_4363:
[----:B------:R-:W-:Y:S01]  /*1590*/  ULDC UR4, c[0x0][0x448] ;  /* 0x0001120000047ab9 */ /* 0x000fe20000000800 */
[----:B-----5:R-:W-:Y:S01]  /*15a0*/  IMAD.IADD R16, R16, 0x1, -R7 ;  /* 0x0000000110107824 */ /* 0x020fe200078e0a07 */
[----:B------:R-:W-:Y:S02]  /*15b0*/  UISETP.NE.AND UP0, UPT, UR4, 0x1, UPT ;  /* 0x000000010400788c */ /* 0x000fe4000bf05270 */
[----:B------:R-:W-:Y:S02]  /*15c0*/  USHF.L.U32 UR39, UR5, 0x7, URZ ;  /* 0x0000000705277899 */ /* 0x000fe4000800063f */
[----:B------:R-:W-:Y:S01]  /*15d0*/  IADD3 R0, R16, 0x1, -R17 ;  /* 0x0000000110007810 */ /* 0x000fe20007ffe811 */
[----:B------:R-:W-:Y:S01]  /*15e0*/  ULDC.64 UR4, c[0x0][0x9e0] ;  /* 0x0002780000047ab9 */ /* 0x000fe20000000a00 */
[----:B------:R-:W-:Y:S02]  /*15f0*/  UIADD3 UR9, UR39, 0x7f, URZ ;  /* 0x0000007f27097890 */ /* 0x000fe4000fffe03f */
[----:B------:R-:W-:Y:S01]  /*1600*/  R2UR UR10, R0 ;  /* 0x00000000000a72ca */ /* 0x000fe200000e0000 */
[----:B------:R-:W-:-:S02]  /*1610*/  UISETP.GE.AND UP1, UPT, UR5, 0x1, UPT ;  /* 0x000000010500788c */ /* 0x000fc4000bf26270 */
[----:B------:R-:W-:Y:S01]  /*1620*/  @UP0 ULDC UR6, c[0x0][0x44c] ;  /* 0x0001130000060ab9 */ /* 0x000fe20000000800 */
[----:B------:R-:W-:Y:S01]  /*1630*/  @UP0 ULDC UR11, c[0x0][0x450] ;  /* 0x00011400000b0ab9 */ /* 0x000fe20000000800 */
[----:B------:R-:W-:Y:S02]  /*1640*/  UIMAD.WIDE.U32 UR6, UR9, UR6, URZ ;  /* 0x00000006090672a5 */ /* 0x000fe4000f8e003f */
[----:B------:R-:W-:Y:S02]  /*1650*/  PLOP3.LUT P1, PT, PT, PT, UP1, 0x80, 0x0 ;  /* 0x000000000000781c */ /* 0x000fe40003f2f018 */
        /* <DEDUP_REMOVED lines=15> */
.L_x_4365:
[----:B------:R-:W-:-:S11]  /*1750*/  UISETP.NE.AND UP1, UPT, UR5, 0x1, UPT ;  /* 0x000000010500788c */ /* 0x000fd6000bf25270 */
[----:B------:R-:W-:Y:S02]  /*1760*/  @UP1 ULDC.64 UR10, c[0x0][0x9e8] ;  /* 0x00027a00000a1ab9 */ /* 0x000fe40000000a00 */
[----:B------:R-:W-:-:S04]  /*1770*/  UIMAD.WIDE.U32 UR6, UR4, UR10, URZ ;  /* 0x0000000a040672a5 */ /* 0x000fc8000f8e003f */
[----:B------:R-:W-:-:S12]  /*1780*/  @UP1 USHF.R.U32.HI UR4, URZ, UR11, UR7 ;  /* 0x0000000b3f041299 */ /* 0x000fd80008011607 */
.L_x_4366:
[----:B------:R-:W-:-:S06]  /*1790*/  UIMAD UR4, UR4, UR5, UR5 ;  /* 0x00000005040472a4 */ /* 0x000fcc000f8e0205 */
[----:B------:R-:W-:-:S07]  /*17a0*/  VIMNMX R0, R0, UR4, PT ;  /* 0x0000000400007c48 */ /* 0x000fce000bfe0100 */
.L_x_4364:
[----:B------:R-:W-:Y:S01]  /*17b0*/  IMAD.IADD R77, R16, 0x1, -R17 ;  /* 0x00000001104d7824 */ /* 0x000fe200078e0a11 */
[----:B------:R-:W-:Y:S01]  /*17c0*/  @UP0 ULDC UR6, c[0x0][0x44c] ;  /* 0x0001130000060ab9 */ /* 0x000fe20000000800 */
[----:B0-----:R-:W-:Y:S01]  /*17d0*/  VIADD R2, R0, 0x5f ;  /* 0x0000005f00027836 */ /* 0x001fe20000000000 */
[----:B------:R-:W-:Y:S01]  /*17e0*/  UIMAD.WIDE.U32 UR6, UR39, UR6, URZ ;  /* 0x00000006270672a5 */ /* 0x000fe2000f8e003f */
[----:B------:R-:W-:Y:S01]  /*17f0*/  VIADD R0, R16, 0x5f ;  /* 0x0000005f10007836 */ /* 0x000fe20000000000 */
        /* <DEDUP_REMOVED lines=25> */
.L_x_4368:
[----:B------:R-:W-:-:S11]  /*1990*/  UISETP.NE.AND UP0, UPT, UR5, 0x1, UPT ;  /* 0x000000010500788c */ /* 0x000fd6000bf05270 */
[----:B------:R-:W-:Y:S02]  /*19a0*/  @UP0 ULDC.64 UR10, c[0x0][0x9e8] ;  /* 0x00027a00000a0ab9 */ /* 0x000fe40000000a00 */
[----:B------:R-:W-:-:S04]  /*19b0*/  UIMAD.WIDE.U32 UR6, UR4, UR10, URZ ;  /* 0x0000000a040672a5 */ /* 0x000fc8000f8e003f */
[----:B------:R-:W-:-:S12]  /*19c0*/  @UP0 USHF.R.U32.HI UR4, URZ, UR11, UR7 ;  /* 0x0000000b3f040299 */ /* 0x000fd80008011607 */
.L_x_4369:
[----:B------:R-:W-:-:S04]  /*19d0*/  UIMAD UR4, UR4, UR5, URZ ;  /* 0x00000005040472a4 */ /* 0x000fc8000f8e023f */
[----:B------:R-:W-:-:S04]  /*19e0*/  UISETP.LT.AND UP0, UPT, UR9, UR4, UPT ;  /* 0x000000040900728c */ /* 0x000fc8000bf01270 */
[----:B------:R-:W-:-:S12]  /*19f0*/  USEL UR9, UR9, UR4, !UP0 ;  /* 0x0000000409097287 */ /* 0x000fd8000c000000 */
.L_x_4367:
[----:B------:R-:W-:Y:S02]  /*1a00*/  UIMAD.WIDE UR4, UR9, 0x2aaaaaab, URZ ;  /* 0x2aaaaaab090478a5 */ /* 0x000fe4000f8e023f */
[----:B------:R-:W-:Y:S02]  /*1a10*/  ULOP3.LUT UR6, UR8, 0xff, URZ, 0xc0, !UPT ;  /* 0x000000ff08067892 */ /* 0x000fe4000f8ec03f */
[----:B------:R-:W-:-:S04]  /*1a20*/  USHF.R.U32.HI UR4, URZ, 0x1f, UR5 ;  /* 0x0000001f3f047899 */ /* 0x000fc80008011605 */
[----:B------:R-:W-:Y:S01]  /*1a30*/  ULEA.HI.SX32 UR4, UR5, UR4, 0x1c ;  /* 0x0000000405047291 */ /* 0x000fe2000f8fe23f */
[----:B------:R-:W-:Y:S01]  /*1a40*/  IMAD.U32 R195, RZ, RZ, UR6 ;  /* 0x00000006ffc37e24 */ /* 0x000fe2000f8e00ff */
[----:B------:R-:W-:Y:S02]  /*1a50*/  USHF.R.U32.HI UR5, URZ, 0x10, UR8 ;  /* 0x000000103f057899 */ /* 0x000fe40008011608 */
[----:B------:R-:W-:-:S04]  /*1a60*/  UISETP.LT.AND UP0, UPT, URZ, UR4, UPT ;  /* 0x000000043f00728c */ /* 0x000fc8000bf01270 */
[----:B------:R-:W-:Y:S01]  /*1a70*/  USEL UR61, URZ, UR4, !UP0 ;  /* 0x000000043f3d7287 */ /* 0x000fe2000c000000 */
[----:B------:R-:W-:Y:S02]  /*1a80*/  IMAD.U32 R194, RZ, RZ, UR5 ;  /* 0x00000005ffc27e24 */ /* 0x000fe4000f8e00ff */
[----:B------:R-:W-:-:S03]  /*1a90*/  UMOV UR4, URZ ;  /* 0x0000003f00047c82 */ /* 0x000fc60008000000 */
[----:B------:R-:W-:-:S13]  /*1aa0*/  ISETP.GT.AND P0, PT, R76, UR61, PT ;  /* 0x0000003d4c007c0c */ /* 0x000fda000bf04270 */
[----:B------:R-:W-:Y:S05]  /*1ab0*/  @!P0 BRA `(.L_x_4370) ;  /* 0x00000000009c8947 */ /* 0x000fea0003800000 */
[----:B------:R-:W-:Y:S01]  /*1ac0*/  R2UR UR5, R194 ;  /* 0x00000000c20572ca */ /* 0x000fe200000e0000 */
[----:B------:R-:W-:-:S12]  /*1ad0*/  ULDC UR4, c[0x0][0x9f0] ;  /* 0x00027c0000047ab9 */ /* 0x000fd80000000800 */
[----:B------:R-:W-:-:S04]  /*1ae0*/  UISETP.NE.AND UP0, UPT, UR5, URZ, UPT ;  /* 0x0000003f0500728c */ /* 0x000fc8000bf05270 */
[----:B------:R-:W-:-:S03]  /*1af0*/  USEL UR9, UR5, UR4, UP0 ;  /* 0x0000000405097287 */ /* 0x000fc60008000000 */
[----:B------:R-:W-:-:S03]  /*1b00*/  UMOV UR4, URZ ;  /* 0x0000003f00047c82 */ /* 0x000fc60008000000 */
[----:B------:R-:W-:-:S05]  /*1b10*/  IMAD.U32 R5, RZ, RZ, UR9 ;  /* 0x00000009ff057e24 */ /* 0x000fca000f8e00ff */
        /* <DEDUP_REMOVED lines=33> */
.L_x_4370:
[----:B------:R-:W-:Y:S01]  /*1d30*/  R2UR UR5, R195 ;  /* 0x00000000c30572ca */ /* 0x000fe200000e0000 */
[----:B------:R-:W-:Y:S01]  /*1d40*/  IMAD.U32 R3, RZ, RZ, UR4 ;  /* 0x00000004ff037e24 */ /* 0x000fe2000f8e00ff */
[----:B------:R-:W-:Y:S01]  /*1d50*/  PLOP3.LUT P0, PT, PT, PT, PT, 0x80, 0x0 ;  /* 0x000000000000781c */ /* 0x000fe20003f0f070 */
[----:B------:R-:W-:Y:S01]  /*1d60*/  IMAD.MOV.U32 R4, RZ, RZ, RZ ;  /* 0x000000ffff047224 */ /* 0x000fe200078e00ff */
        /* <DEDUP_REMOVED lines=9> */
[----:B------:R-:W-:Y:S01]  /*1e00*/  UIMAD UR61, UR5, UR4, UR61 ;  /* 0x00000004053d72a4 */ /* 0x000fe2000f8e023d */
[----:B------:R-:W-:Y:S02]  /*1e10*/  CS2R R102, SRZ ;  /* 0x0000000000667805 */ /* 0x000fe4000001ff00 */
[----:B------:R-:W-:-:S02]  /*1e20*/  CS2R R100, SRZ ;  /* 0x0000000000647805 */ /* 0x000fc4000001ff00 */
[----:B------:R-:W-:Y:S02]  /*1e30*/  CS2R R98, SRZ ;  /* 0x0000000000627805 */ /* 0x000fe4000001ff00 */
[----:B------:R-:W-:Y:S02]  /*1e40*/  CS2R R96, SRZ ;  /* 0x0000000000607805 */ /* 0x000fe4000001ff00 */
[----:B------:R-:W-:Y:S02]  /*1e50*/  CS2R R94, SRZ ;  /* 0x00000000005e7805 */ /* 0x000fe4000001ff00 */
[----:B------:R-:W-:Y:S02]  /*1e60*/  VIADDMNMX R76, R3, UR61, R76, PT ;  /* 0x0000003d034c7c46 */ /* 0x000fe4000b80014c */
[----:B------:R-:W-:Y:S02]  /*1e70*/  CS2R R92, SRZ ;  /* 0x00000000005c7805 */ /* 0x000fe4000001ff00 */
        /* <DEDUP_REMOVED lines=72> */
.L_x_4372:
        /* <DEDUP_REMOVED lines=12> */
.L_x_4603:
[----:B------:R-:W-:Y:S05]  /*23c0*/  @!P0 BRA `(.L_x_4374) ;  /* 0x0000000000048947 */ /* 0x000fea0003800000 */
[----:B------:R-:W-:Y:S01]  /*23d0*/  BPT.TRAP 0x1 ;  /* 0x000000040000795c */ /* 0x000fe20000300000 */
.L_x_4374:
[----:B0-----:R-:W-:Y:S02]  /*23e0*/  IMAD.U32 R3, RZ, RZ, UR36 ;  /* 0x00000024ff037e24 */ /* 0x001fe4000f8e00ff */
[----:B------:R-:W-:-:S03]  /*23f0*/  IMAD.U32 R0, RZ, RZ, UR38 ;  /* 0x00000026ff007e24 */ /* 0x000fc6000f8e00ff */
[----:B------:R-:W-:Y:S02]  /*2400*/  LEA R3, R3, UR37, 0x3 ;  /* 0x0000002503037c11 */ /* 0x000fe4000f8e18ff */
[----:B------:R-:W-:-:S04]  /*2410*/  SHF.L.U32 R0, R0, 0x1f, RZ ;  /* 0x0000001f00007819 */ /* 0x000fc800000006ff */
[----:B------:R0:W1:Y:S01]  /*2420*/  SYNCS.PHASECHK.TRANS64.TRYWAIT P2, [R3+URZ+0x30830], R0 ;  /* 0x03083000030075a7 */ /* 0x000062000804017f */
[----:B------:R-:W-:Y:S05]  /*2430*/  @!P0 BRA `(.L_x_4375) ;  /* 0x0000000000048947 */ /* 0x000fea0003800000 */
[----:B------:R-:W-:Y:S01]  /*2440*/  BPT.TRAP 0x1 ;  /* 0x000000040000795c */ /* 0x000fe20000300000 */
.L_x_4375:
[----:B------:R-:W2:Y:S02]  /*2450*/  S2R R2, SR_TID.X ;  /* 0x0000000000027919 */ /* 0x000ea40000002100 */
[----:B--2---:R-:W-:-:S04]  /*2460*/  LOP3.LUT R2, R2, 0x7f, RZ, 0xc0, !PT ;  /* 0x0000007f02027812 */ /* 0x004fc800078ec0ff */
[----:B------:R-:W-:Y:S01]  /*2470*/  ISETP.NE.AND P1, PT, R2, RZ, PT ;  /* 0x000000ff0200720c */ /* 0x000fe20003f25270 */
[----:B-1----:R-:W-:-:S12]  /*2480*/  @P2 BRA `(.L_x_4376) ;  /* 0x0000000000082947 */ /* 0x002fd80003800000 */
[----:B------:R-:W1:Y:S02]  /*2490*/  SYNCS.PHASECHK.TRANS64.TRYWAIT P2, [R3+URZ+0x30830], R0 ;  /* 0x03083000030075a7 */ /* 0x000e64000804017f */
[----:B-1----:R-:W-:Y:S05]  /*24a0*/  @!P2 BRA `(.L_x_4377) ;  /* 0x0000017400b0a947 */ /* 0x002fea0003800000 */
.L_x_4376:
        /* <DEDUP_REMOVED lines=15> */
[----:B------:R-:W-:-:S02]  /*25a0*/  ULOP3.LUT UR4, UR40, 0x10000, URZ, 0xfc, !UPT ;  /* 0x0001000028047892 */ /* 0x000fc4000f8efc3f */
[----:B------:R-:W-:Y:S02]  /*25b0*/  UIMAD UR5, UR36, 0x900, UR60 ;  /* 0x00000900240578a4 */ /* 0x000fe4000f8e023c */
[----:B------:R-:W-:Y:S02]  /*25c0*/  UIADD3 UR12, UR4, 0x4, URZ ;  /* 0x00000004040c7890 */ /* 0x000fe4000fffe03f */
[----:B------:R-:W-:Y:S01]  /*25d0*/  UIADD3 UR14, UR5, 0x4, URZ ;  /* 0x00000004050e7890 */ /* 0x000fe2000fffe03f */
[----:B------:R-:W-:Y:S02]  /*25e0*/  UMOV UR8, UR4 ;  /* 0x0000000400087c82 */ /* 0x000fe40008000000 */
[----:B------:R-:W-:Y:S01]  /*25f0*/  UMOV UR10, UR5 ;  /* 0x00000005000a7c82 */ /* 0x000fe20008000000 */
[----:B------:R-:W-:Y:S01]  /*2600*/  IMAD.U32 R4, RZ, RZ, UR8 ;  /* 0x00000008ff047e24 */ /* 0x000fe2000f8e00ff */
[----:B------:R-:W-:Y:S01]  /*2610*/  HGMMA.64x96x16.F32.BF16 R24, gdesc[UR8], RZ, !UPT, gsb0 ;  /* 0x01600000081879f0 */ /* 0x000fe2000c0018ff */
[----:B------:R-:W-:-:S02]  /*2620*/  UIADD3 UR8, UR4, 0x2, URZ ;  /* 0x0000000204087890 */ /* 0x000fc4000fffe03f */
[----:B------:R-:W-:Y:S01]  /*2630*/  UIADD3 UR10, UR5, 0x2, URZ ;  /* 0x00000002050a7890 */ /* 0x000fe2000fffe03f */
[----:B------:R-:W-:Y:S01]  /*2640*/  UMOV UR9, 0x40000040 ;  /* 0x4000004000097882 */ /* 0x000fe20000000000 */
[----:B------:R-:W-:Y:S01]  /*2650*/  UMOV UR11, 0x40000040 ;  /* 0x40000040000b7882 */ /* 0x000fe20000000000 */
        /* <DEDUP_REMOVED lines=40> */
[----:B------:R-:W-:-:S03]  /*28e0*/  @UP0 ULDC UR4, c[0x0][0x450] ;  /* 0x0001140000040ab9 */ /* 0x000fc60000000800 */
[----:B------:R-:W-:Y:S01]  /*28f0*/  @!P1 VIADD R0, R3, 0x30840 ;  /* 0x0003084003009836 */ /* 0x000fe20000000000 */
[----:B------:R-:W-:Y:S01]  /*2900*/  @P3 SHF.R.U32.HI R2, RZ, UR4, R6 ;  /* 0x00000004ff023c19 */ /* 0x000fe20008011606 */
[----:B------:R-:W-:Y:S01]  /*2910*/  IMAD.MOV.U32 R3, RZ, RZ, -0x60 ;  /* 0xffffffa0ff037424 */ /* 0x000fe200078e00ff */
[----:B------:R-:W-:Y:S02]  /*2920*/  ULDC.64 UR4, c[0x0][0x9e0] ;  /* 0x0002780000047ab9 */ /* 0x000fe40000000a00 */
[----:B------:R-:W-:Y:S01]  /*2930*/  UISETP.GE.AND UP1, UPT, UR5, 0x1, UPT ;  /* 0x000000010500788c */ /* 0x000fe2000bf26270 */
[----:B------:R-:W0:Y:S01]  /*2940*/  SHFL.IDX PT, R12, R2, RZ, 0x1c1f ;  /* 0x001c1fff020c7589 */ /* 0x000e2200000e0000 */
[----:B------:R-:W-:Y:S01]  /*2950*/  IMAD R3, R76, R3, 0x61 ;  /* 0x000000614c037424 */ /* 0x000fe200078e0203 */
[----:B------:R-:W-:-:S03]  /*2960*/  @!P1 PRMT R0, RZ, 0x654, R0 ;  /* 0x00000654ff009816 */ /* 0x000fc60000000000 */
[----:B------:R-:W-:Y:S01]  /*2970*/  PLOP3.LUT P2, PT, PT, PT, UP1, 0x40, 0x0 ;  /* 0x000000000000781c */ /* 0x000fe20003f4e818 */
[----:B------:R-:W-:Y:S01]  /*2980*/  VIADD R10, R3, 0xffffffff ;  /* 0xffffffff030a7836 */ /* 0x000fe20000000000 */
[----:B------:R-:W-:-:S03]  /*2990*/  IADD3 R6, R16, R3, -R19 ;  /* 0x0000000310067210 */ /* 0x000fc60007ffe813 */
[----:B------:R-:W-:Y:S01]  /*29a0*/  IMAD.IADD R11, R10, 0x1, -R19 ;  /* 0x000000010a0b7824 */ /* 0x000fe200078e0a13 */
[----:B------:R-:W-:Y:S02]  /*29b0*/  WARPGROUP.DEPBAR.LE gsb0, 0x0 ;  /* 0x00008000000079c5 */ /* 0x000fe40000010000 */
[----:B------:R-:W-:Y:S01]  /*29c0*/  WARPGROUP.ARRIVE ;  /* 0x00000000000079c5 */ /* 0x000fe20000000000 */
[----:B------:R-:W-:-:S04]  /*29d0*/  IMAD.IADD R6, R6, 0x1, -R17 ;  /* 0x0000000106067824 */ /* 0x000fc800078e0a11 */
[----:B------:R-:W-:Y:S01]  /*29e0*/  VIADD R8, R6, UR4 ;  /* 0x0000000406087c36 */ /* 0x000fe20008000000 */
[----:B------:R-:W-:Y:S03]  /*29f0*/  HGMMA.64x96x16.F32.BF16 R24, gdesc[UR8], R24, gsb0 ;  /* 0x01600000081879f0 */ /* 0x000fe60008001818 */
[----:B------:R-:W-:Y:S02]  /*2a00*/  WARPGROUP.DEPBAR.LE gsb0, 0x0 ;  /* 0x00008000000079c5 */ /* 0x000fe40000010000 */
[----:B------:R-:W-:-:S06]  /*2a10*/  WARPGROUP.ARRIVE ;  /* 0x00000000000079c5 */ /* 0x000fcc0000000000 */
[----:B------:R-:W-:Y:S01]  /*2a20*/  HGMMA.64x96x16.F32.BF16 R24, gdesc[UR12], R24, gsb0 ;  /* 0x016000000c1879f0 */ /* 0x000fe20008001818 */
[----:B------:R-:W-:Y:S02]  /*2a30*/  ULDC UR15, c[0x0][0x9dc] ;  /* 0x00027700000f7ab9 */ /* 0x000fe40000000800 */
[----:B------:R-:W-:-:S06]  /*2a40*/  ULOP3.LUT UR6, URZ, UR15, URZ, 0x33, !UPT ;  /* 0x0000000f3f067292 */ /* 0x000fcc000f8e333f */
[----:B------:R-:W-:-:S04]  /*2a50*/  VIADD R9, R6, UR6 ;  /* 0x0000000606097c36 */ /* 0x000fc80008000000 */
[----:B0-----:R-:W-:Y:S01]  /*2a60*/  IMAD.IADD R3, R9, 0x1, R12 ;  /* 0x0000000109037824 */ /* 0x001fe200078e020c */
        /* <DEDUP_REMOVED lines=28> */
[----:B------:R0:W-:Y:S02]  /*2c30*/  @!P1 SYNCS.ARRIVE.TRANS64.RED.A1T0 RZ, [R0+URZ], RZ ;  /* 0x000000ff00ff99a7 */ /* 0x0001e4000810043f */
[----:B0-----:R-:W-:-:S05]  /*2c40*/  IMAD R0, R76, -0x60, R16 ;  /* 0xffffffa04c007824 */ /* 0x001fca00078e0210 */
[----:B------:R-:W-:-:S04]  /*2c50*/  IADD3 R7, -R19, 0x60, R0 ;  /* 0x0000006013077810 */ /* 0x000fc80007ffe100 */
[----:B------:R-:W-:Y:S01]  /*2c60*/  VIADDMNMX R0, R12, R8, R7, PT ;  /* 0x000000080c007246 */ /* 0x000fe20003800107 */
[----:B------:R-:W-:Y:S06]  /*2c70*/  @P2 BRA `(.L_x_4378) ;  /* 0x0000000000542947 */ /* 0x000fec0003800000 */
[----:B------:R-:W-:Y:S01]  /*2c80*/  IADD3 R6, -R17, R16, R12 ;  /* 0x0000001011067210 */ /* 0x000fe20007ffe10c */
        /* <DEDUP_REMOVED lines=11> */
.L_x_4380:
[----:B------:R-:W-:-:S06]  /*2d40*/  UISETP.NE.AND UP2, UPT, UR5, 0x1, UPT ;  /* 0x000000010500788c */ /* 0x000fcc000bf45270 */
[----:B------:R-:W-:-:S05]  /*2d50*/  PLOP3.LUT P2, PT, PT, PT, UP2, 0x80, 0x0 ;  /* 0x000000000000781c */ /* 0x000fca0003f4f028 */
[----:B------:R-:W-:-:S08]  /*2d60*/  @UP2 ULDC.64 UR6, c[0x0][0x9e8] ;  /* 0x00027a0000062ab9 */ /* 0x000fd00000000a00 */
[----:B------:R-:W-:-:S05]  /*2d70*/  @P2 IMAD.HI.U32 R12, R6, UR6, RZ ;  /* 0x00000006060c2c27 */ /* 0x000fca000f8e00ff */
[----:B------:R-:W-:-:S07]  /*2d80*/  @P2 SHF.R.U32.HI R6, RZ, UR7, R12 ;  /* 0x00000007ff062c19 */ /* 0x000fce000801160c */
.L_x_4381:
[----:B------:R-:W-:Y:S05]  /*2d90*/  BSYNC B0 ;  /* 0x0000000000007941 */ /* 0x000fea0003800000 */
.L_x_4379:
[----:B------:R-:W-:-:S05]  /*2da0*/  IMAD R6, R6, UR5, R11 ;  /* 0x0000000506067c24 */ /* 0x000fca000f8e020b */
[----:B------:R-:W-:Y:S02]  /*2db0*/  VIMNMX R3, R3, R6, !PT ;  /* 0x0000000603037248 */ /* 0x000fe40007fe0100 */
[----:B------:R-:W-:-:S07]  /*2dc0*/  VIADDMNMX R0, R6, UR5, R0, PT ;  /* 0x0000000506007c46 */ /* 0x000fce000b800100 */
.L_x_4378:
[C---:B------:R-:W-:Y:S01]  /*2dd0*/  ISETP.GE.AND P2, PT, R10.reuse, 0x2, PT ;  /* 0x000000020a00780c */ /* 0x040fe20003f46270 */
[----:B------:R-:W0:Y:S01]  /*2de0*/  SHFL.IDX PT, R2, R2, 0x1, 0x1c1f ;  /* 0x003c1f0002027f89 */ /* 0x000e2200000e0000 */
        /* <DEDUP_REMOVED lines=115> */
[----:B------:R-:W-:Y:S02]  /*3520*/  VIADDMNMX R0, R2, R8, R7, PT ;  /* 0x0000000802007246 */ /* 0x000fe40003800107 */
[----:B------:R-:W-:Y:S02]  /*3530*/  FSEL R69, R69, -INF , !P6 ;  /* 0xff80000045457808 */ /* 0x000fe40007000000 */
[----:B------:R-:W-:-:S13]  /*3540*/  PLOP3.LUT P6, PT, PT, PT, UP1, 0x40, 0x0 ;  /* 0x000000000000781c */ /* 0x000fda0003fce818 */
[----:B------:R-:W-:Y:S05]  /*3550*/  @P6 BRA `(.L_x_4382) ;  /* 0x00000000005c6947 */ /* 0x000fea0003800000 */
        /* <DEDUP_REMOVED lines=13> */
.L_x_4384:
[----:B------:R-:W-:-:S06]  /*3630*/  UISETP.NE.AND UP2, UPT, UR5, 0x1, UPT ;  /* 0x000000010500788c */ /* 0x000fcc000bf45270 */
[----:B------:R-:W-:-:S05]  /*3640*/  PLOP3.LUT P6, PT, PT, PT, UP2, 0x80, 0x0 ;  /* 0x000000000000781c */ /* 0x000fca0003fcf028 */
[----:B------:R-:W-:-:S08]  /*3650*/  @UP2 ULDC.64 UR6, c[0x0][0x9e8] ;  /* 0x00027a0000062ab9 */ /* 0x000fd00000000a00 */
[----:B------:R-:W-:Y:S01]  /*3660*/  @P6 IMAD.HI.U32 R3, R2, UR6, RZ ;  /* 0x0000000602036c27 */ /* 0x000fe2000f8e00ff */
[----:B------:R-:W-:-:S13]  /*3670*/  PLOP3.LUT P6, PT, PT, PT, UP2, 0x80, 0x0 ;  /* 0x000000000000781c */ /* 0x000fda0003fcf028 */
[----:B------:R-:W-:-:S07]  /*3680*/  @P6 SHF.R.U32.HI R2, RZ, UR7, R3 ;  /* 0x00000007ff026c19 */ /* 0x000fce0008011603 */
.L_x_4385:
[----:B------:R-:W-:Y:S05]  /*3690*/  BSYNC B0 ;  /* 0x0000000000007941 */ /* 0x000fea0003800000 */
.L_x_4383:
[----:B------:R-:W-:-:S05]  /*36a0*/  IMAD R3, R2, UR5, R11 ;  /* 0x0000000502037c24 */ /* 0x000fca000f8e020b */
[----:B------:R-:W-:Y:S02]  /*36b0*/  VIMNMX R6, R6, R3, !PT ;  /* 0x0000000306067248 */ /* 0x000fe40007fe0100 */
[----:B------:R-:W-:-:S07]  /*36c0*/  VIADDMNMX R0, R3, UR5, R0, PT ;  /* 0x0000000503007c46 */ /* 0x000fce000b800100 */
.L_x_4382:
[C---:B------:R-:W-:Y:S01]  /*36d0*/  ISETP.GT.AND P2, PT, R6.reuse, 0x1, !P2 ;  /* 0x000000010600780c */ /* 0x040fe20005744270 */
[----:B------:R-:W-:Y:S01]  /*36e0*/  ULDC UR14, c[0x0][0x988] ;  /* 0x00026200000e7ab9 */ /* 0x000fe20000000800 */
[----:B------:R-:W-:Y:S01]  /*36f0*/  ISETP.GT.AND P3, PT, R6, 0x8, !P3 ;  /* 0x000000080600780c */ /* 0x000fe20005f64270 */
[----:B------:R-:W-:Y:S01]  /*3700*/  @UP0 ULDC UR6, c[0x0][0x44c] ;  /* 0x0001130000060ab9 */ /* 0x000fe20000000800 */
[C---:B------:R-:W-:Y:S01]  /*3710*/  ISETP.LT.OR P2, PT, R0.reuse, 0x2, P2 ;  /* 0x000000020000780c */ /* 0x040fe20001741670 */
[----:B------:R-:W-:Y:S01]  /*3720*/  UIMAD.WIDE.U32 UR6, UR39, UR6, URZ ;  /* 0x00000006270672a5 */ /* 0x000fe2000f8e003f */
[----:B------:R-:W-:Y:S01]  /*3730*/  ISETP.LT.OR P3, PT, R0, 0x9, P3 ;  /* 0x000000090000780c */ /* 0x000fe20001f61670 */
[----:B------:R-:W-:Y:S01]  /*3740*/  @UP0 ULDC UR18, c[0x0][0x450] ;  /* 0x0001140000120ab9 */ /* 0x000fe20000000800 */
[----:B------:R-:W-:Y:S01]  /*3750*/  FSEL R27, R27, -INF , !P2 ;  /* 0xff8000001b1b7808 */ /* 0x000fe20005000000 */
[----:B------:R-:W-:Y:S01]  /*3760*/  UMOV UR10, UR39 ;  /* 0x00000027000a7c82 */ /* 0x000fe20008000000 */
[----:B------:R-:W-:Y:S01]  /*3770*/  ISETP.NE.AND P2, PT, R14, RZ, PT ;  /* 0x000000ff0e00720c */ /* 0x000fe20003f45270 */
[----:B------:R-:W-:Y:S01]  /*3780*/  @UP0 USHF.R.U32.HI UR10, URZ, UR18, UR7 ;  /* 0x000000123f0a0299 */ /* 0x000fe20008011607 */
[----:B------:R-:W-:-:S02]  /*3790*/  FSEL R30, R30, -INF , !P3 ;  /* 0xff8000001e1e7808 */ /* 0x000fc40005800000 */
[----:B------:R-:W-:Y:S02]  /*37a0*/  ISETP.GT.AND P2, PT, R6, 0x9, !P2 ;  /* 0x000000090600780c */ /* 0x000fe40005744270 */
[----:B------:R-:W-:Y:S02]  /*37b0*/  ISETP.NE.AND P3, PT, R28, RZ, PT ;  /* 0x000000ff1c00720c */ /* 0x000fe40003f65270 */
[----:B------:R-:W-:Y:S02]  /*37c0*/  ISETP.LT.OR P2, PT, R0, 0xa, P2 ;  /* 0x0000000a0000780c */ /* 0x000fe40001741670 */
[----:B------:R-:W-:Y:S02]  /*37d0*/  FMNMX.FTZ R2, R13, R25, !PT ;  /* 0x000000190d027209 */ /* 0x000fe40007810000 */
[----:B------:R-:W-:Y:S02]  /*37e0*/  FSEL R31, R31, -INF , !P2 ;  /* 0xff8000001f1f7808 */ /* 0x000fe40005000000 */
[----:B------:R-:W-:-:S02]  /*37f0*/  ISETP.NE.AND P2, PT, R20, RZ, PT ;  /* 0x000000ff1400720c */ /* 0x000fc40003f45270 */
[----:B------:R-:W-:Y:S02]  /*3800*/  ISETP.NE.AND P6, PT, R72, RZ, PT ;  /* 0x000000ff4800720c */ /* 0x000fe40003fc5270 */
        /* <DEDUP_REMOVED lines=12> */
[----:B------:R-:W-:Y:S02]  /*38d0*/  ISETP.GT.AND P2, PT, R6, 0x18, !P3 ;  /* 0x000000180600780c */ /* 0x000fe40005f44270 */
[----:B------:R-:W-:Y:S02]  /*38e0*/  FMNMX.FTZ R3, R37, R2, !PT ;  /* 0x0000000225037209 */ /* 0x000fe40007810000 */
[----:B------:R-:W-:Y:S02]  /*38f0*/  ISETP.LT.OR P2, PT, R0, 0x19, P2 ;  /* 0x000000190000780c */ /* 0x000fe40001741670 */
[----:B------:R-:W-:Y:S02]  /*3900*/  FMNMX.FTZ R2, R40, R3, !PT ;  /* 0x0000000328027209 */ /* 0x000fe40007810000 */
[----:B------:R-:W-:-:S02]  /*3910*/  FSEL R38, R38, -INF , !P2 ;  /* 0xff80000026267808 */ /* 0x000fc40005000000 */
        /* <DEDUP_REMOVED lines=36> */
[----:B------:R-:W-:Y:S01]  /*3b60*/  ISETP.NE.AND P3, PT, R84, RZ, PT ;  /* 0x000000ff5400720c */ /* 0x000fe20003f65270 */
[----:B------:R-:W0:Y:S01]  /*3b70*/  SHFL.BFLY PT, R3, R2, 0x2, 0x1f ;  /* 0x0c401f0002037f89 */ /* 0x000e2200000e0000 */
        /* <DEDUP_REMOVED lines=10> */
[----:B------:R-:W-:-:S02]  /*3c20*/  ISETP.NE.AND P2, PT, R81, RZ, PT ;  /* 0x000000ff5100720c */ /* 0x000fc40003f45270 */
[----:B------:R-:W-:Y:S02]  /*3c30*/  ISETP.LT.OR P5, PT, R0, 0x59, P5 ;  /* 0x000000590000780c */ /* 0x000fe40002fa1670 */
[----:B------:R-:W-:Y:S02]  /*3c40*/  ISETP.GT.AND P2, PT, R6, 0x38, !P2 ;  /* 0x000000380600780c */ /* 0x000fe40005744270 */
[----:B0-----:R-:W-:Y:S02]  /*3c50*/  FMNMX.FTZ R8, R2, R3, !PT ;  /* 0x0000000302087209 */ /* 0x001fe40007810000 */
[----:B------:R-:W-:Y:S02]  /*3c60*/  ISETP.LT.OR P2, PT, R0, 0x39, P2 ;  /* 0x000000390000780c */ /* 0x000fe40001741670 */
[----:B------:R-:W-:Y:S01]  /*3c70*/  FSEL R67, R67, -INF , !P4 ;  /* 0xff80000043437808 */ /* 0x000fe20006000000 */
[----:B------:R-:W0:Y:S01]  /*3c80*/  SHFL.BFLY PT, R3, R8, 0x1, 0x1f ;  /* 0x0c201f0008037f89 */ /* 0x000e2200000e0000 */
[----:B------:R-:W-:-:S02]  /*3c90*/  FSEL R54, R54, -INF , !P2 ;  /* 0xff80000036367808 */ /* 0x000fc40005000000 */
[----:B------:R-:W-:Y:S02]  /*3ca0*/  ISETP.NE.AND P2, PT, R82, RZ, PT ;  /* 0x000000ff5200720c */ /* 0x000fe40003f45270 */
[----:B------:R-:W-:Y:S02]  /*3cb0*/  FSEL R70, R70, -INF , !P5 ;  /* 0xff80000046467808 */ /* 0x000fe40006800000 */
[----:B------:R-:W-:Y:S02]  /*3cc0*/  ISETP.GT.AND P2, PT, R6, 0x39, !P2 ;  /* 0x000000390600780c */ /* 0x000fe40005744270 */
[----:B------:R-:W-:Y:S02]  /*3cd0*/  R2UR UR11, R77 ;  /* 0x000000004d0b72ca */ /* 0x000fe400000e0000 */
[----:B------:R-:W-:-:S04]  /*3ce0*/  ISETP.LT.OR P2, PT, R0, 0x3a, P2 ;  /* 0x0000003a0000780c */ /* 0x000fc80001741670 */
[----:B------:R-:W-:Y:S02]  /*3cf0*/  FSEL R55, R55, -INF , !P2 ;  /* 0xff80000037377808 */ /* 0x000fe40005000000 */
[----:B------:R-:W-:-:S04]  /*3d00*/  ISETP.NE.AND P2, PT, R83, RZ, PT ;  /* 0x000000ff5300720c */ /* 0x000fc80003f45270 */
[----:B------:R-:W-:Y:S01]  /*3d10*/  ISETP.GT.AND P2, PT, R6, 0x40, !P2 ;  /* 0x000000400600780c */ /* 0x000fe20005744270 */
[----:B------:R-:W-:Y:S01]  /*3d20*/  UIADD3 UR6, UR11, UR10, URZ ;  /* 0x0000000a0b067290 */ /* 0x000fe2000fffe03f */
[----:B0-----:R-:W-:Y:S02]  /*3d30*/  FMNMX.FTZ R3, R8, R3, !PT ;  /* 0x0000000308037209 */ /* 0x001fe40007810000 */
[----:B------:R-:W-:Y:S01]  /*3d40*/  ISETP.LT.OR P2, PT, R0, 0x41, P2 ;  /* 0x000000410000780c */ /* 0x000fe20001741670 */
[----:B------:R-:W-:Y:S02]  /*3d50*/  UIADD3 UR4, UR6, UR4, URZ ;  /* 0x0000000406047290 */ /* 0x000fe4000fffe03f */
[----:B------:R-:W-:Y:S01]  /*3d60*/  FMUL.FTZ R7, R3, UR14 ;  /* 0x0000000e03077c20 */ /* 0x000fe20008410000 */
[----:B------:R-:W-:Y:S02]  /*3d70*/  FSEL R58, R58, -INF , !P2 ;  /* 0xff8000003a3a7808 */ /* 0x000fe40005000000 */
[----:B------:R-:W-:-:S02]  /*3d80*/  ISETP.GT.AND P2, PT, R6, 0x41, !P3 ;  /* 0x000000410600780c */ /* 0x000fc40005f44270 */
[----:B------:R-:W-:Y:S02]  /*3d90*/  ISETP.NE.AND P3, PT, R87, RZ, PT ;  /* 0x000000ff5700720c */ /* 0x000fe40003f65270 */
[----:B------:R-:W-:Y:S02]  /*3da0*/  ISETP.LT.OR P2, PT, R0, 0x42, P2 ;  /* 0x000000420000780c */ /* 0x000fe40001741670 */
[C---:B------:R-:W-:Y:S02]  /*3db0*/  ISETP.GT.AND P3, PT, R6.reuse, 0x50, !P3 ;  /* 0x000000500600780c */ /* 0x040fe40005f64270 */
[----:B------:R-:W-:Y:S02]  /*3dc0*/  FSEL R59, R59, -INF , !P2 ;  /* 0xff8000003b3b7808 */ /* 0x000fe40005000000 */
[----:B------:R-:W-:Y:S02]  /*3dd0*/  ISETP.GT.AND P2, PT, R6, RZ, !P6 ;  /* 0x000000ff0600720c */ /* 0x000fe40007744270 */
[----:B------:R-:W-:-:S02]  /*3de0*/  ISETP.NE.AND P6, PT, R85, RZ, PT ;  /* 0x000000ff5500720c */ /* 0x000fc40003fc5270 */
[C---:B------:R-:W-:Y:S02]  /*3df0*/  ISETP.LT.OR P2, PT, R0.reuse, 0x1, P2 ;  /* 0x000000010000780c */ /* 0x040fe40001741670 */
[----:B------:R-:W-:Y:S02]  /*3e00*/  ISETP.LT.OR P3, PT, R0, 0x51, P3 ;  /* 0x000000510000780c */ /* 0x000fe40001f61670 */
[----:B------:R-:W-:Y:S02]  /*3e10*/  FSEL R26, R26, -INF , !P2 ;  /* 0xff8000001a1a7808 */ /* 0x000fe40005000000 */
[----:B------:R-:W-:Y:S02]  /*3e20*/  FSETP.NEU.FTZ.AND P2, PT, R3, -INF , PT ;  /* 0xff8000000300780b */ /* 0x000fe40003f5d000 */
[----:B------:R-:W-:Y:S02]  /*3e30*/  FSEL R66, R66, -INF , !P3 ;  /* 0xff80000042427808 */ /* 0x000fe40005800000 */
[----:B------:R-:W-:-:S02]  /*3e40*/  FSEL R10, R7, RZ, P2 ;  /* 0x000000ff070a7208 */ /* 0x000fc40001000000 */
        /* <DEDUP_REMOVED lines=13> */
[----:B------:R-:W-:Y:S01]  /*3f20*/  ISETP.NE.AND P2, PT, R86, RZ, PT ;  /* 0x000000ff5600720c */ /* 0x000fe20003f45270 */
[--C-:B------:R-:W-:Y:S01]  /*3f30*/  FFMA.FTZ R33, R33, UR14, -R10.reuse ;  /* 0x0000000e21217c23 */ /* 0x100fe2000801080a */
[----:B------:R-:W-:Y:S01]  /*3f40*/  FMNMX.FTZ R9, R35, R2, !PT ;  /* 0x0000000223097209 */ /* 0x000fe20007810000 */
[----:B------:R-:W0:Y:S01]  /*3f50*/  MUFU.EX2 R7, R8 ;  /* 0x0000000800077308 */ /* 0x000e220000000800 */
[----:B------:R-:W-:Y:S01]  /*3f60*/  ISETP.GT.AND P2, PT, R6, 0x49, !P2 ;  /* 0x000000490600780c */ /* 0x000fe20005744270 */
[--C-:B------:R-:W-:Y:S01]  /*3f70*/  FFMA.FTZ R186, R36, UR14, -R10.reuse ;  /* 0x0000000e24ba7c23 */ /* 0x100fe2000801080a */
[----:B------:R-:W-:Y:S01]  /*3f80*/  FMNMX.FTZ R2, R38, R9, !PT ;  /* 0x0000000926027209 */ /* 0x000fe20007810000 */
[--C-:B------:R-:W-:Y:S01]  /*3f90*/  FFMA.FTZ R37, R37, UR14, -R10.reuse ;  /* 0x0000000e25257c23 */ /* 0x100fe2000801080a */
[----:B------:R-:W-:Y:S01]  /*3fa0*/  ISETP.LT.OR P2, PT, R0, 0x4a, P2 ;  /* 0x0000004a0000780c */ /* 0x000fe20001741670 */
[--C-:B------:R-:W-:Y:S01]  /*3fb0*/  FFMA.FTZ R180, R40, UR14, -R10.reuse ;  /* 0x0000000e28b47c23 */ /* 0x100fe2000801080a */
[----:B------:R-:W-:Y:S01]  /*3fc0*/  FMNMX.FTZ R9, R39, R2, !PT ;  /* 0x0000000227097209 */ /* 0x000fe20007810000 */
[----:B------:R-:W1:Y:S01]  /*3fd0*/  MUFU.EX2 R190, R190 ;  /* 0x000000be00be7308 */ /* 0x000e620000000800 */
[----:B------:R-:W-:Y:S01]  /*3fe0*/  FSEL R63, R63, -INF , !P2 ;  /* 0xff8000003f3f7808 */ /* 0x000fe20005000000 */
[--C-:B------:R-:W-:Y:S01]  /*3ff0*/  FFMA.FTZ R41, R41, UR14, -R10.reuse ;  /* 0x0000000e29297c23 */ /* 0x100fe2000801080a */
[----:B------:R-:W-:Y:S01]  /*4000*/  FMNMX.FTZ R2, R42, R9, !PT ;  /* 0x000000092a027209 */ /* 0x000fe20007810000 */
[--C-:B------:R-:W-:Y:S01]  /*4010*/  FFMA.FTZ R44, R44, UR14, -R10.reuse ;  /* 0x0000000e2c2c7c23 */ /* 0x100fe2000801080a */
[----:B------:R-:W-:Y:S01]  /*4020*/  ISETP.NE.AND P6, PT, R24, RZ, PT ;  /* 0x000000ff1800720c */ /* 0x000fe20003fc5270 */
[--C-:B------:R-:W-:Y:S01]  /*4030*/  FFMA.FTZ R45, R45, UR14, -R10.reuse ;  /* 0x0000000e2d2d7c23 */ /* 0x100fe2000801080a */
[----:B------:R-:W-:Y:S01]  /*4040*/  FMNMX.FTZ R11, R43, R2, !PT ;  /* 0x000000022b0b7209 */ /* 0x000fe20007810000 */
[----:B------:R-:W2:Y:S01]  /*4050*/  MUFU.EX2 R9, R29 ;  /* 0x0000001d00097308 */ /* 0x000ea20000000800 */
[----:B------:R-:W-:Y:S01]  /*4060*/  ISETP.GT.AND P6, PT, R6, 0x59, !P6 ;  /* 0x000000590600780c */ /* 0x000fe200077c4270 */
[----:B0-----:R-:W-:Y:S01]  /*4070*/  FADD.FTZ R21, R188, R7 ;  /* 0x00000007bc157221 */ /* 0x001fe20000010000 */
[----:B------:R-:W-:Y:S01]  /*4080*/  FMNMX.FTZ R2, R46, R11, !PT ;  /* 0x0000000b2e027209 */ /* 0x000fe20007810000 */
[--C-:B------:R-:W-:Y:S01]  /*4090*/  FFMA.FTZ R48, R48, UR14, -R10.reuse ;  /* 0x0000000e30307c23 */ /* 0x100fe2000801080a */
[----:B------:R-:W-:Y:S01]  /*40a0*/  ISETP.LT.OR P6, PT, R0, 0x5a, P6 ;  /* 0x0000005a0000780c */ /* 0x000fe200037c1670 */
[--C-:B------:R-:W-:Y:S01]  /*40b0*/  FFMA.FTZ R49, R49, UR14, -R10.reuse ;  /* 0x0000000e31317c23 */ /* 0x100fe2000801080a */
[----:B------:R-:W-:Y:S01]  /*40c0*/  FMNMX.FTZ R11, R47, R2, !PT ;  /* 0x000000022f0b7209 */ /* 0x000fe20007810000 */
[----:B------:R-:W0:Y:S01]  /*40d0*/  MUFU.EX2 R184, R184 ;  /* 0x000000b800b87308 */ /* 0x000e220000000800 */
[----:B------:R-:W-:Y:S01]  /*40e0*/  FSEL R71, R71, -INF , !P6 ;  /* 0xff80000047477808 */ /* 0x000fe20007000000 */
[----:B-1----:R-:W-:Y:S01]  /*40f0*/  FADD.FTZ R6, R190, R21 ;  /* 0x00000015be067221 */ /* 0x002fe20000010000 */
[----:B------:R-:W-:Y:S01]  /*4100*/  FMNMX.FTZ R2, R50, R11, !PT ;  /* 0x0000000b32027209 */ /* 0x000fe20007810000 */
[--C-:B------:R-:W-:Y:S01]  /*4110*/  FFMA.FTZ R52, R52, UR14, -R10.reuse ;  /* 0x0000000e34347c23 */ /* 0x100fe2000801080a */
[--C-:B------:R-:W-:Y:S01]  /*4120*/  FFMA.FTZ R53, R53, UR14, -R10.reuse ;  /* 0x0000000e35357c23 */ /* 0x100fe2000801080a */
[----:B------:R-:W-:Y:S01]  /*4130*/  FFMA.FTZ R56, R56, UR14, -R10 ;  /* 0x0000000e38387c23 */ /* 0x000fe2000801080a */
[----:B------:R-:W-:Y:S01]  /*4140*/  FMNMX.FTZ R13, R51, R2, !PT ;  /* 0x00000002330d7209 */ /* 0x000fe20007810000 */
[----:B------:R-:W1:Y:S01]  /*4150*/  MUFU.EX2 R11, R33 ;  /* 0x00000021000b7308 */ /* 0x000e620000000800 */
[----:B--2---:R-:W-:Y:S01]  /*4160*/  FADD.FTZ R21, R9, R6 ;  /* 0x0000000609157221 */ /* 0x004fe20000010000 */
[--C-:B------:R-:W-:Y:S01]  /*4170*/  FFMA.FTZ R57, R57, UR14, -R10.reuse ;  /* 0x0000000e39397c23 */ /* 0x100fe2000801080a */
[----:B------:R-:W-:Y:S01]  /*4180*/  FMNMX.FTZ R2, R54, R13, !PT ;  /* 0x0000000d36027209 */ /* 0x000fe20007810000 */
[--C-:B------:R-:W-:Y:S01]  /*4190*/  FFMA.FTZ R60, R60, UR14, -R10.reuse ;  /* 0x0000000e3c3c7c23 */ /* 0x100fe2000801080a */
[--C-:B------:R-:W-:Y:S01]  /*41a0*/  FFMA.FTZ R61, R61, UR14, -R10.reuse ;  /* 0x0000000e3d3d7c23 */ /* 0x100fe2000801080a */
[--C-:B------:R-:W-:Y:S01]  /*41b0*/  FFMA.FTZ R64, R64, UR14, -R10.reuse ;  /* 0x0000000e40407c23 */ /* 0x100fe2000801080a */
[----:B------:R-:W-:Y:S01]  /*41c0*/  FMNMX.FTZ R13, R55, R2, !PT ;  /* 0x00000002370d7209 */ /* 0x000fe20007810000 */
[----:B------:R-:W2:Y:S01]  /*41d0*/  MUFU.EX2 R186, R186 ;  /* 0x000000ba00ba7308 */ /* 0x000ea20000000800 */
[----:B0-----:R-:W-:Y:S01]  /*41e0*/  FADD.FTZ R6, R184, R21 ;  /* 0x00000015b8067221 */ /* 0x001fe20000010000 */
[--C-:B------:R-:W-:Y:S01]  /*41f0*/  FFMA.FTZ R65, R65, UR14, -R10.reuse ;  /* 0x0000000e41417c23 */ /* 0x100fe2000801080a */
[----:B------:R-:W-:Y:S01]  /*4200*/  FMNMX.FTZ R2, R58, R13, !PT ;  /* 0x0000000d3a027209 */ /* 0x000fe20007810000 */
[--C-:B------:R-:W-:Y:S01]  /*4210*/  FFMA.FTZ R68, R68, UR14, -R10.reuse ;  /* 0x0000000e44447c23 */ /* 0x100fe2000801080a */
[----:B------:R-:W-:Y:S01]  /*4220*/  F2FP.BF16.F32.PACK_AB R188, R7, R188 ;  /* 0x000000bc07bc723e */ /* 0x000fe200000010ff */
[----:B------:R-:W-:Y:S01]  /*4230*/  FFMA.FTZ R10, R69, UR14, -R10 ;  /* 0x0000000e450a7c23 */ /* 0x000fe2000801080a */
[----:B------:R-:W-:Y:S01]  /*4240*/  FMNMX.FTZ R15, R59, R2, !PT ;  /* 0x000000023b0f7209 */ /* 0x000fe20007810000 */
[----:B------:R-:W0:Y:S01]  /*4250*/  MUFU.EX2 R13, R37 ;  /* 0x00000025000d7308 */ /* 0x000e220000000800 */
[----:B-1----:R-:W-:Y:S01]  /*4260*/  FADD.FTZ R21, R11, R6 ;  /* 0x000000060b157221 */ /* 0x002fe20000010000 */
[----:B------:R-:W-:-:S02]  /*4270*/  F2FP.BF16.F32.PACK_AB R190, R9, R190 ;  /* 0x000000be09be723e */ /* 0x000fc400000010ff */
[----:B------:R-:W-:Y:S02]  /*4280*/  FMNMX.FTZ R2, R62, R15, !PT ;  /* 0x0000000f3e027209 */ /* 0x000fe40007810000 */
[----:B------:R-:W-:Y:S02]  /*4290*/  F2FP.BF16.F32.PACK_AB R184, R11, R184 ;  /* 0x000000b80bb8723e */ /* 0x000fe400000010ff */
        /* <DEDUP_REMOVED lines=11> */
[----:B-1----:R-:W-:-:S03]  /*4350*/  FADD.FTZ R6, R180, R21 ;  /* 0x00000015b4067221 */ /* 0x002fc60000010000 */
[----:B------:R-:W1:Y:S04]  /*4360*/  SHFL.BFLY PT, R15, R0, 0x2, 0x1f ;  /* 0x0c401f00000f7f89 */ /* 0x000e6800000e0000 */
[----:B------:R-:W3:Y:S01]  /*4370*/  MUFU.EX2 R45, R45 ;  /* 0x0000002d002d7308 */ /* 0x000ee20000000800 */
[C---:B--2---:R-:W-:Y:S01]  /*4380*/  FADD.FTZ R25, R41.reuse, R6 ;  /* 0x0000000629197221 */ /* 0x044fe20000010000 */
[----:B------:R-:W-:-:S06]  /*4390*/  F2FP.BF16.F32.PACK_AB R180, R41, R180 ;  /* 0x000000b429b4723e */ /* 0x000fcc00000010ff */
[----:B------:R-:W2:Y:S01]  /*43a0*/  MUFU.EX2 R48, R48 ;  /* 0x0000003000307308 */ /* 0x000ea20000000800 */
[----:B0-----:R-:W-:-:S07]  /*43b0*/  FADD.FTZ R8, R44, R25 ;  /* 0x000000192c087221 */ /* 0x001fce0000010000 */
[----:B------:R-:W0:Y:S01]  /*43c0*/  MUFU.EX2 R49, R49 ;  /* 0x0000003100317308 */ /* 0x000e220000000800 */
[C---:B---3--:R-:W-:Y:S01]  /*43d0*/  FADD.FTZ R25, R45.reuse, R8 ;  /* 0x000000082d197221 */ /* 0x048fe20000010000 */
[----:B------:R-:W-:Y:S02]  /*43e0*/  F2FP.BF16.F32.PACK_AB R182, R45, R44 ;  /* 0x0000002c2db6723e */ /* 0x000fe400000010ff */
[----:B-1----:R-:W-:-:S04]  /*43f0*/  FMNMX.FTZ R15, R0, R15, !PT ;  /* 0x0000000f000f7209 */ /* 0x002fc80007810000 */
[----:B------:R-:W1:Y:S01]  /*4400*/  MUFU.EX2 R52, R52 ;  /* 0x0000003400347308 */ /* 0x000e620000000800 */
[----:B------:R-:W3:Y:S01]  /*4410*/  SHFL.BFLY PT, R2, R15, 0x1, 0x1f ;  /* 0x0c201f000f027f89 */ /* 0x000ee200000e0000 */
[----:B--2---:R-:W-:-:S06]  /*4420*/  FADD.FTZ R8, R48, R25 ;  /* 0x0000001930087221 */ /* 0x004fcc0000010000 */
[----:B------:R-:W2:Y:S01]  /*4430*/  MUFU.EX2 R53, R53 ;  /* 0x0000003500357308 */ /* 0x000ea20000000800 */
[C---:B0-----:R-:W-:Y:S01]  /*4440*/  FADD.FTZ R25, R49.reuse, R8 ;  /* 0x0000000831197221 */ /* 0x041fe20000010000 */
[----:B------:R-:W-:-:S06]  /*4450*/  F2FP.BF16.F32.PACK_AB R176, R49, R48 ;  /* 0x0000003031b0723e */ /* 0x000fcc00000010ff */
[----:B------:R-:W0:Y:S01]  /*4460*/  MUFU.EX2 R56, R56 ;  /* 0x0000003800387308 */ /* 0x000e220000000800 */
[----:B-1----:R-:W-:-:S07]  /*4470*/  FADD.FTZ R8, R52, R25 ;  /* 0x0000001934087221 */ /* 0x002fce0000010000 */
[----:B------:R-:W1:Y:S01]  /*4480*/  MUFU.EX2 R57, R57 ;  /* 0x0000003900397308 */ /* 0x000e620000000800 */
[----:B---3--:R-:W-:Y:S01]  /*4490*/  FMNMX.FTZ R2, R15, R2, !PT ;  /* 0x000000020f027209 */ /* 0x008fe20007810000 */
[C---:B--2---:R-:W-:Y:S01]  /*44a0*/  FADD.FTZ R25, R53.reuse, R8 ;  /* 0x0000000835197221 */ /* 0x044fe20000010000 */
[----:B------:R-:W-:Y:S02]  /*44b0*/  F2FP.BF16.F32.PACK_AB R178, R53, R52 ;  /* 0x0000003435b2723e */ /* 0x000fe400000010ff */
[C---:B------:R-:W-:Y:S01]  /*44c0*/  FSETP.NEU.FTZ.AND P2, PT, R2.reuse, -INF , PT ;  /* 0xff8000000200780b */ /* 0x040fe20003f5d000 */
[----:B------:R-:W-:Y:S02]  /*44d0*/  FMUL.FTZ R0, R2, UR14 ;  /* 0x0000000e02007c20 */ /* 0x000fe40008410000 */
[----:B------:R-:W2:Y:S01]  /*44e0*/  MUFU.EX2 R60, R60 ;  /* 0x0000003c003c7308 */ /* 0x000ea20000000800 */
[----:B0-----:R-:W-:Y:S02]  /*44f0*/  FADD.FTZ R8, R56, R25 ;  /* 0x0000001938087221 */ /* 0x001fe40000010000 */
[----:B------:R-:W-:-:S02]  /*4500*/  FSEL R0, R0, RZ, P2 ;  /* 0x000000ff00007208 */ /* 0x000fc40001000000 */
[----:B------:R-:W-:-:S03]  /*4510*/  PLOP3.LUT P2, PT, PT, PT, UP1, 0x40, 0x0 ;  /* 0x000000000000781c */ /* 0x000fc60003f4e818 */
        /* <DEDUP_REMOVED lines=17> */
[----:B------:R-:W-:Y:S01]  /*4630*/  FFMA.FTZ R55, R55, UR14, -R0 ;  /* 0x0000000e37377c23 */ /* 0x000fe20008010800 */
[----:B-1----:R-:W-:Y:S01]  /*4640*/  FADD.FTZ R9, R57, R8 ;  /* 0x0000000839097221 */ /* 0x002fe20000010000 */
[--C-:B------:R-:W-:Y:S01]  /*4650*/  FFMA.FTZ R58, R58, UR14, -R0.reuse ;  /* 0x0000000e3a3a7c23 */ /* 0x100fe20008010800 */
[--C-:B------:R-:W-:Y:S01]  /*4660*/  FFMA.FTZ R59, R59, UR14, -R0.reuse ;  /* 0x0000000e3b3b7c23 */ /* 0x100fe20008010800 */
[--C-:B------:R-:W-:Y:S01]  /*4670*/  FFMA.FTZ R62, R62, UR14, -R0.reuse ;  /* 0x0000000e3e3e7c23 */ /* 0x100fe20008010800 */
[----:B------:R-:W1:Y:S01]  /*4680*/  MUFU.EX2 R30, R30 ;  /* 0x0000001e001e7308 */ /* 0x000e620000000800 */
[----:B--2---:R-:W-:Y:S01]  /*4690*/  FADD.FTZ R8, R60, R9 ;  /* 0x000000093c087221 */ /* 0x004fe20000010000 */
[--C-:B------:R-:W-:Y:S01]  /*46a0*/  FFMA.FTZ R63, R63, UR14, -R0.reuse ;  /* 0x0000000e3f3f7c23 */ /* 0x100fe20008010800 */
[--C-:B------:R-:W-:Y:S01]  /*46b0*/  FFMA.FTZ R66, R66, UR14, -R0.reuse ;  /* 0x0000000e42427c23 */ /* 0x100fe20008010800 */
[--C-:B------:R-:W-:Y:S01]  /*46c0*/  FFMA.FTZ R67, R67, UR14, -R0.reuse ;  /* 0x0000000e43437c23 */ /* 0x100fe20008010800 */
[--C-:B------:R-:W-:Y:S01]  /*46d0*/  FFMA.FTZ R70, R70, UR14, -R0.reuse ;  /* 0x0000000e46467c23 */ /* 0x100fe20008010800 */
[----:B------:R-:W-:Y:S01]  /*46e0*/  FFMA.FTZ R0, R71, UR14, -R0 ;  /* 0x0000000e47007c23 */ /* 0x000fe20008010800 */
[----:B------:R-:W-:Y:S01]  /*46f0*/  F2FP.BF16.F32.PACK_AB R172, R57, R56 ;  /* 0x0000003839ac723e */ /* 0x000fe200000010ff */
[----:B------:R-:W2:Y:S01]  /*4700*/  MUFU.EX2 R31, R31 ;  /* 0x0000001f001f7308 */ /* 0x000ea20000000800 */
[----:B0-----:R-:W-:Y:S01]  /*4710*/  FADD.FTZ R21, R26, R27 ;  /* 0x0000001b1a157221 */ /* 0x001fe20000010000 */
        /* <DEDUP_REMOVED lines=79> */
.L_x_4387:
[----:B------:R-:W-:-:S11]  /*4c10*/  UISETP.NE.AND UP2, UPT, UR5, 0x1, UPT ;  /* 0x000000010500788c */ /* 0x000fd6000bf45270 */
[----:B------:R-:W-:Y:S02]  /*4c20*/  @UP2 ULDC.64 UR6, c[0x0][0x9e8] ;  /* 0x00027a0000062ab9 */ /* 0x000fe40000000a00 */
[----:B------:R-:W-:-:S04]  /*4c30*/  UIMAD.WIDE.U32 UR10, UR18, UR6, URZ ;  /* 0x00000006120a72a5 */ /* 0x000fc8000f8e003f */
[----:B------:R-:W-:-:S12]  /*4c40*/  @UP2 USHF.R.U32.HI UR18, URZ, UR7, UR11 ;  /* 0x000000073f122299 */ /* 0x000fd8000801160b */
.L_x_4388:
[----:B------:R-:W-:-:S04]  /*4c50*/  UIMAD UR5, UR18, UR5, UR5 ;  /* 0x00000005120572a4 */ /* 0x000fc8000f8e0205 */
[----:B------:R-:W-:-:S04]  /*4c60*/  UISETP.LT.AND UP2, UPT, UR4, UR5, UPT ;  /* 0x000000050400728c */ /* 0x000fc8000bf41270 */
[----:B------:R-:W-:-:S12]  /*4c70*/  USEL UR4, UR4, UR5, UP2 ;  /* 0x0000000504047287 */ /* 0x000fd80009000000 */
.L_x_4386:
        /* <DEDUP_REMOVED lines=57> */
[----:B------:R-:W-:Y:S01]  /*5010*/  IMAD.MOV.U32 R0, RZ, RZ, 0x3f800000 ;  /* 0x3f800000ff007424 */ /* 0x000fe200078e00ff */
[----:B------:R-:W-:Y:S01]  /*5020*/  ULDC UR59, c[0x0][0x9e4] ;  /* 0x00027900003b7ab9 */ /* 0x000fe20000000800 */
[----:B------:R-:W-:-:S07]  /*5030*/  IMAD.MOV.U32 R119, RZ, RZ, RZ ;  /* 0x000000ffff777224 */ /* 0x000fce00078e00ff */
.L_x_4406:
[----:B------:R-:W-:-:S04]  /*5040*/  UIADD3 UR4, UR36, 0x1, URZ ;  /* 0x0000000124047890 */ /* 0x000fc8000fffe03f */
[----:B------:R-:W-:-:S04]  /*5050*/  UISETP.NE.AND UP2, UPT, UR4, 0x2, UPT ;  /* 0x000000020400788c */ /* 0x000fc8000bf45270 */
[----:B------:R-:W-:Y:S02]  /*5060*/  USEL UR7, URZ, 0x1, UP2 ;  /* 0x000000013f077887 */ /* 0x000fe40009000000 */
[----:B------:R-:W-:Y:S02]  /*5070*/  USEL UR4, UR4, URZ, UP2 ;  /* 0x0000003f04047287 */ /* 0x000fe40009000000 */
[----:B------:R-:W-:Y:S01]  /*5080*/  ULOP3.LUT UR7, UR38, UR7, URZ, 0x3c, !UPT ;  /* 0x0000000726077292 */ /* 0x000fe2000f8e3c3f */
[----:B------:R-:W-:Y:S11]  /*5090*/  @!P0 BRA `(.L_x_4390) ;  /* 0x0000000000048947 */ /* 0x000ff60003800000 */
[----:B------:R-:W-:Y:S01]  /*50a0*/  BPT.TRAP 0x1 ;  /* 0x000000040000795c */ /* 0x000fe20000300000 */
.L_x_4390:
[----:B------:R-:W-:Y:S01]  /*50b0*/  ULEA UR6, UR4, UR37, 0x3 ;  /* 0x0000002504067291 */ /* 0x000fe2000f8e183f */
[----:B------:R-:W-:-:S05]  /*50c0*/  IMAD.U32 R9, RZ, RZ, UR7 ;  /* 0x00000007ff097e24 */ /* 0x000fca000f8e00ff */
[----:B------:R-:W-:-:S04]  /*50d0*/  SHF.L.U32 R9, R9, 0x1f, RZ ;  /* 0x0000001f09097819 */ /* 0x000fc800000006ff */
[----:B------:R0:W1:Y:S01]  /*50e0*/  SYNCS.PHASECHK.TRANS64.TRYWAIT P2, [UR6+0x30830], R9 ;  /* 0x03083009ff0075a7 */ /* 0x0000620008040146 */
[----:B------:R-:W-:Y:S05]  /*50f0*/  @!P0 BRA `(.L_x_4391) ;  /* 0x0000000000048947 */ /* 0x000fea0003800000 */
[----:B------:R-:W-:Y:S01]  /*5100*/  BPT.TRAP 0x1 ;  /* 0x000000040000795c */ /* 0x000fe20000300000 */
.L_x_4391:
[-C--:B------:R-:W-:Y:S01]  /*5110*/  FMUL.FTZ R24, R24, R10.reuse ;  /* 0x0000000a18187220 */ /* 0x080fe20000410000 */
[----:B------:R-:W-:Y:S01]  /*5120*/  FMUL.FTZ R25, R25, R10 ;  /* 0x0000000a19197220 */ /* 0x000fe20000410000 */
[----:B-1----:R-:W-:Y:S06]  /*5130*/  @P2 BRA `(.L_x_4392) ;  /* 0x0000000000082947 */ /* 0x002fec0003800000 */
[----:B------:R-:W1:Y:S02]  /*5140*/  SYNCS.PHASECHK.TRANS64.TRYWAIT P2, [UR6+0x30830], R9 ;  /* 0x03083009ff0075a7 */ /* 0x000e640008040146 */
[----:B-1----:R-:W-:Y:S05]  /*5150*/  @!P2 BRA `(.L_x_4393) ;  /* 0x000001480098a947 */ /* 0x002fea0003800000 */
.L_x_4392:
        /* <DEDUP_REMOVED lines=161> */
.L_x_4394:
[----:B------:R-:W-:Y:S01]  /*5b70*/  ULEA UR5, UR36, UR37, 0x3 ;  /* 0x0000002524057291 */ /* 0x000fe2000f8e183f */
[----:B------:R-:W-:-:S05]  /*5b80*/  IMAD.U32 R0, RZ, RZ, UR38 ;  /* 0x00000026ff007e24 */ /* 0x000fca000f8e00ff */
[----:B------:R-:W-:-:S04]  /*5b90*/  SHF.L.U32 R0, R0, 0x1f, RZ ;  /* 0x0000001f00007819 */ /* 0x000fc800000006ff */
[----:B------:R2:W3:Y:S01]  /*5ba0*/  SYNCS.PHASECHK.TRANS64.TRYWAIT P2, [UR5+0x30850], R0 ;  /* 0x03085000ff0075a7 */ /* 0x0004e20008040145 */
[----:B------:R-:W-:Y:S05]  /*5bb0*/  @!P0 BRA `(.L_x_4395) ;  /* 0x0000000000048947 */ /* 0x000fea0003800000 */
[----:B------:R-:W-:Y:S01]  /*5bc0*/  BPT.TRAP 0x1 ;  /* 0x000000040000795c */ /* 0x000fe20000300000 */
.L_x_4395:
[----:B---3--:R-:W-:Y:S05]  /*5bd0*/  @P2 BRA `(.L_x_4396) ;  /* 0x0000000000082947 */ /* 0x008fea0003800000 */
[----:B------:R-:W3:Y:S02]  /*5be0*/  SYNCS.PHASECHK.TRANS64.TRYWAIT P2, [UR5+0x30850], R0 ;  /* 0x03085000ff0075a7 */ /* 0x000ee40008040145 */
[----:B---3--:R-:W-:Y:S05]  /*5bf0*/  @!P2 BRA `(.L_x_4397) ;  /* 0x000001400008a947 */ /* 0x008fea0003800000 */
.L_x_4396:
[----:B------:R-:W-:Y:S01]  /*5c00*/  UIADD3 UR10, UR37, 0x400, URZ ;  /* 0x00000400250a7890 */ /* 0x000fe2000fffe03f */
[----:B------:R-:W-:Y:S01]  /*5c10*/  WARPGROUP.ARRIVE ;  /* 0x00000000000079c5 */ /* 0x000fe20000000000 */
[----:B------:R-:W-:Y:S01]  /*5c20*/  UMOV UR11, 0x40000040 ;  /* 0x40000040000b7882 */ /* 0x000fe20000000000 */
[----:B------:R-:W-:Y:S01]  /*5c30*/  PLOP3.LUT P2, PT, PT, PT, UP0, 0x80, 0x0 ;  /* 0x000000000000781c */ /* 0x000fe20003f4f008 */
[----:B------:R-:W-:Y:S01]  /*5c40*/  USHF.R.U32.HI UR10, URZ, 0x4, UR10 ;  /* 0x000000043f0a7899 */ /* 0x000fe2000801160a */
[----:B------:R-:W-:Y:S01]  /*5c50*/  PLOP3.LUT P3, PT, PT, PT, UP0, 0x80, 0x0 ;  /* 0x000000000000781c */ /* 0x000fe20003f6f008 */
[----:B------:R-:W-:Y:S01]  /*5c60*/  VIADD R20, R23, UR39 ;  /* 0x0000002717147c36 */ /* 0x000fe20008000000 */
[----:B------:R-:W-:Y:S01]  /*5c70*/  ULDC UR15, c[0x0][0x9dc] ;  /* 0x00027700000f7ab9 */ /* 0x000fe20000000800 */
[----:B------:R-:W-:Y:S01]  /*5c80*/  ULOP3.LUT UR10, UR10, 0x3fff, URZ, 0xc0, !UPT ;  /* 0x00003fff0a0a7892 */ /* 0x000fe2000f8ec03f */
[----:B0-2---:R-:W-:Y:S01]  /*5c90*/  IMAD.U32 R0, RZ, RZ, UR6 ;  /* 0x00000006ff007e24 */ /* 0x005fe2000f8e00ff */
[----:B------:R-:W-:Y:S01]  /*5ca0*/  ULOP3.LUT UR6, URZ, UR15, URZ, 0x33, !UPT ;  /* 0x0000000f3f067292 */ /* 0x000fe2000f8e333f */
[----:B------:R-:W-:Y:S01]  /*5cb0*/  IMAD R15, R8, -0x60, RZ ;  /* 0xffffffa0080f7824 */ /* 0x000fe200078e02ff */
[----:B------:R-:W-:Y:S01]  /*5cc0*/  ULOP3.LUT UR10, UR10, 0x3000000, URZ, 0xfc, !UPT ;  /* 0x030000000a0a7892 */ /* 0x000fe2000f8efc3f */
[----:B------:R-:W-:Y:S01]  /*5cd0*/  @!P1 VIADD R0, R0, 0x30840 ;  /* 0x0003084000009836 */ /* 0x000fe20000000000 */
[----:B------:R-:W-:-:S02]  /*5ce0*/  ULDC UR18, c[0x0][0x9e0] ;  /* 0x0002780000127ab9 */ /* 0x000fc40000000800 */
[----:B------:R-:W-:Y:S02]  /*5cf0*/  UIMAD UR14, UR36, 0x900, UR10 ;  /* 0x00000900240e78a4 */ /* 0x000fe4000f8e020a */
[----:B------:R-:W-:-:S05]  /*5d00*/  @!P1 PRMT R0, RZ, 0x654, R0 ;  /* 0x00000654ff009816 */ /* 0x000fca0000000000 */
        /* <DEDUP_REMOVED lines=28> */
[----:B-1----:R-:W-:Y:S01]  /*5ed0*/  @P2 IMAD.HI.U32 R9, R20, UR10, RZ ;  /* 0x0000000a14092c27 */ /* 0x002fe2000f8e00ff */
[----:B------:R-:W-:Y:S01]  /*5ee0*/  @UP0 ULDC UR10, c[0x0][0x450] ;  /* 0x00011400000a0ab9 */ /* 0x000fe20000000800 */
[----:B------:R-:W-:-:S03]  /*5ef0*/  PLOP3.LUT P2, PT, PT, PT, UP1, 0x40, 0x0 ;  /* 0x000000000000781c */ /* 0x000fc60003f4e818 */
[----:B------:R-:W-:-:S05]  /*5f00*/  @P3 SHF.R.U32.HI R20, RZ, UR10, R9 ;  /* 0x0000000aff143c19 */ /* 0x000fca0008011609 */
[----:B------:R-:W0:Y:S01]  /*5f10*/  SHFL.IDX PT, R21, R20, RZ, 0x1c1f ;  /* 0x001c1fff14157589 */ /* 0x000e2200000e0000 */
[----:B------:R-:W-:Y:S02]  /*5f20*/  WARPGROUP.DEPBAR.LE gsb0, 0x0 ;  /* 0x00008000000079c5 */ /* 0x000fe40000010000 */
[----:B------:R1:W-:Y:S02]  /*5f30*/  @!P1 SYNCS.ARRIVE.TRANS64.RED.A1T0 RZ, [R0+URZ], RZ ;  /* 0x000000ff00ff99a7 */ /* 0x0003e4000810043f */
[----:B-1----:R-:W-:-:S04]  /*5f40*/  IADD3 R0, -R19, 0x1, R15 ;  /* 0x0000000113007810 */ /* 0x002fc80007ffe10f */
[----:B------:R-:W-:-:S05]  /*5f50*/  IADD3 R0, -R17, R0, R16 ;  /* 0x0000000011007210 */ /* 0x000fca0007ffe110 */
[C---:B------:R-:W-:Y:S02]  /*5f60*/  VIADD R14, R0.reuse, UR18 ;  /* 0x00000012000e7c36 */ /* 0x040fe40008000000 */
[----:B------:R-:W-:Y:S02]  /*5f70*/  VIADD R13, R0, UR6 ;  /* 0x00000006000d7c36 */ /* 0x000fe40008000000 */
[----:B------:R-:W-:Y:S02]  /*5f80*/  IMAD.IADD R0, R15, 0x1, -R19 ;  /* 0x000000010f007824 */ /* 0x000fe400078e0a13 */
[--C-:B0-----:R-:W-:Y:S02]  /*5f90*/  IMAD.IADD R12, R14, 0x1, R21.reuse ;  /* 0x000000010e0c7824 */ /* 0x101fe400078e0215 */
[----:B------:R-:W-:Y:S01]  /*5fa0*/  IMAD.IADD R9, R13, 0x1, R21 ;  /* 0x000000010d097824 */ /* 0x000fe200078e0215 */
[----:B------:R-:W-:Y:S06]  /*5fb0*/  @P2 BRA `(.L_x_4398) ;  /* 0x0000000000542947 */ /* 0x000fec0003800000 */
[----:B------:R-:W-:Y:S01]  /*5fc0*/  IADD3 R21, -R17, R16, R21 ;  /* 0x0000001011157210 */ /* 0x000fe20007ffe115 */
[----:B------:R-:W-:Y:S03]  /*5fd0*/  BSSY B0, `(.L_x_4399) ;  /* 0x0000010000007945 */ /* 0x000fe60003800000 */
        /* <DEDUP_REMOVED lines=10> */
.L_x_4400:
[----:B------:R-:W-:-:S05]  /*6080*/  IMAD.U32 R168, RZ, RZ, UR59 ;  /* 0x0000003bffa87e24 */ /* 0x000fca000f8e00ff */
[----:B------:R-:W-:-:S13]  /*6090*/  ISETP.NE.AND P2, PT, R168, 0x1, PT ;  /* 0x00000001a800780c */ /* 0x000fda0003f45270 */
[----:B------:R-:W0:Y:S02]  /*60a0*/  @P2 LDC.64 R10, c[0x0][0x9e8] ;  /* 0x00027a00ff0a2b82 */ /* 0x000e240000000a00 */
[----:B0-----:R-:W-:-:S05]  /*60b0*/  @P2 IMAD.HI.U32 R10, R21, R10, RZ ;  /* 0x0000000a150a2227 */ /* 0x001fca00078e00ff */
[----:B------:R-:W-:-:S07]  /*60c0*/  @P2 SHF.R.U32.HI R21, RZ, R11, R10 ;  /* 0x0000000bff152219 */ /* 0x000fce000001160a */
.L_x_4401:
[----:B------:R-:W-:Y:S05]  /*60d0*/  BSYNC B0 ;  /* 0x0000000000007941 */ /* 0x000fea0003800000 */
.L_x_4399:
[----:B------:R-:W-:-:S05]  /*60e0*/  IMAD R21, R21, R168, R0 ;  /* 0x000000a815157224 */ /* 0x000fca00078e0200 */
[----:B------:R-:W-:Y:S02]  /*60f0*/  VIADDMNMX R12, R21, R168, R12, PT ;  /* 0x000000a8150c7246 */ /* 0x000fe4000380010c */
[----:B------:R-:W-:-:S07]  /*6100*/  VIMNMX R9, R9, R21, !PT ;  /* 0x0000001509097248 */ /* 0x000fce0007fe0100 */
.L_x_4398:
[C---:B------:R-:W-:Y:S02]  /*6110*/  ISETP.GE.AND P2, PT, R15.reuse, 0x2, PT ;  /* 0x000000020f00780c */ /* 0x040fe40003f46270 */
[----:B------:R-:W-:Y:S02]  /*6120*/  ISETP.GE.AND P6, PT, R15, 0xa, PT ;  /* 0x0000000a0f00780c */ /* 0x000fe40003fc6270 */
[----:B------:R-:W-:Y:S02]  /*6130*/  ISETP.GT.AND P4, PT, R9, 0x1, !P2 ;  /* 0x000000010900780c */ /* 0x000fe40005784270 */
[----:B------:R-:W-:Y:S02]  /*6140*/  ISETP.GE.AND P3, PT, R15, 0x9, PT ;  /* 0x000000090f00780c */ /* 0x000fe40003f66270 */
[----:B------:R-:W-:Y:S02]  /*6150*/  ISETP.LT.OR P4, PT, R12, 0x2, P4 ;  /* 0x000000020c00780c */ /* 0x000fe40002781670 */
[----:B------:R-:W-:-:S02]  /*6160*/  LOP3.LUT R18, R18, 0xfffffffb, RZ, 0xc0, !PT ;  /* 0xfffffffb12127812 */ /* 0x000fc400078ec0ff */
[----:B------:R-:W-:Y:S02]  /*6170*/  FSEL R121, R121, -INF , !P4 ;  /* 0xff80000079797808 */ /* 0x000fe40006000000 */
[C---:B------:R-:W-:Y:S02]  /*6180*/  ISETP.GT.AND P5, PT, R9.reuse, 0x8, !P3 ;  /* 0x000000080900780c */ /* 0x040fe40005fa4270 */
[----:B------:R-:W-:Y:S02]  /*6190*/  @P6 LOP3.LUT R18, R18, 0x4, RZ, 0xfc, !PT ;  /* 0x0000000412126812 */ /* 0x000fe400078efcff */
[----:B------:R-:W-:Y:S02]  /*61a0*/  ISETP.GT.AND P4, PT, R9, 0x9, !P6 ;  /* 0x000000090900780c */ /* 0x000fe40007784270 */
[----:B------:R-:W-:Y:S02]  /*61b0*/  ISETP.GE.AND P6, PT, R15, 0x11, PT ;  /* 0x000000110f00780c */ /* 0x000fe40003fc6270 */
[----:B------:R-:W-:-:S02]  /*61c0*/  ISETP.LT.OR P5, PT, R12, 0x9, P5 ;  /* 0x000000090c00780c */ /* 0x000fc40002fa1670 */
[----:B------:R-:W-:Y:S02]  /*61d0*/  ISETP.LT.OR P4, PT, R12, 0xa, P4 ;  /* 0x0000000a0c00780c */ /* 0x000fe40002781670 */
[----:B------:R-:W-:Y:S02]  /*61e0*/  FSEL R124, R124, -INF , !P5 ;  /* 0xff8000007c7c7808 */ /* 0x000fe40006800000 */
[----:B------:R-:W-:Y:S02]  /*61f0*/  ISETP.GE.AND P5, PT, R15, 0x12, PT ;  /* 0x000000120f00780c */ /* 0x000fe40003fa6270 */
[----:B------:R-:W-:Y:S02]  /*6200*/  LOP3.LUT R18, R18, 0xfffffff7, RZ, 0xc0, !PT ;  /* 0xfffffff712127812 */ /* 0x000fe400078ec0ff */
[----:B------:R-:W-:Y:S02]  /*6210*/  FSEL R125, R125, -INF , !P4 ;  /* 0xff8000007d7d7808 */ /* 0x000fe40006000000 */
[----:B------:R-:W-:-:S02]  /*6220*/  ISETP.GT.AND P4, PT, R9, 0x10, !P6 ;  /* 0x000000100900780c */ /* 0x000fc40007784270 */
[----:B------:R-:W-:Y:S02]  /*6230*/  @P6 LOP3.LUT R18, R18, 0x8, RZ, 0xfc, !PT ;  /* 0x0000000812126812 */ /* 0x000fe400078efcff */
[----:B------:R-:W-:Y:S02]  /*6240*/  ISETP.LT.OR P4, PT, R12, 0x11, P4 ;  /* 0x000000110c00780c */ /* 0x000fe40002781670 */
[----:B------:R-:W-:Y:S02]  /*6250*/  LOP3.LUT R18, R18, 0xfff7ffff, RZ, 0xc0, !PT ;  /* 0xfff7ffff12127812 */ /* 0x000fe400078ec0ff */
[----:B------:R-:W-:Y:S02]  /*6260*/  FSEL R128, R128, -INF , !P4 ;  /* 0xff80000080807808 */ /* 0x000fe40006000000 */
[----:B------:R-:W-:Y:S02]  /*6270*/  @P5 LOP3.LUT R18, R18, 0x80000, RZ, 0xfc, !PT ;  /* 0x0008000012125812 */ /* 0x000fe400078efcff */
[----:B------:R-:W-:-:S02]  /*6280*/  ISETP.GT.AND P4, PT, R9, 0x11, !P5 ;  /* 0x000000110900780c */ /* 0x000fc40006f84270 */
[----:B------:R-:W-:Y:S02]  /*6290*/  ISETP.GE.AND P5, PT, R15, 0x19, PT ;  /* 0x000000190f00780c */ /* 0x000fe40003fa6270 */
[----:B------:R-:W-:Y:S02]  /*62a0*/  ISETP.LT.OR P4, PT, R12, 0x12, P4 ;  /* 0x000000120c00780c */ /* 0x000fe40002781670 */
[----:B------:R-:W-:Y:S02]  /*62b0*/  LOP3.LUT R18, R18, 0xfffbffff, RZ, 0xc0, !PT ;  /* 0xfffbffff12127812 */ /* 0x000fe400078ec0ff */
[----:B------:R-:W-:Y:S02]  /*62c0*/  FSEL R129, R129, -INF , !P4 ;  /* 0xff80000081817808 */ /* 0x000fe40006000000 */
[----:B------:R-:W-:-:S04]  /*62d0*/  ISETP.GT.AND P4, PT, R9, 0x18, !P5 ;  /* 0x000000180900780c */ /* 0x000fc80006f84270 */
[----:B------:R-:W-:Y:S02]  /*62e0*/  ISETP.LT.OR P4, PT, R12, 0x19, P4 ;  /* 0x000000190c00780c */ /* 0x000fe40002781670 */
[----:B------:R-:W-:Y:S02]  /*62f0*/  @P5 LOP3.LUT R18, R18, 0x40000, RZ, 0xfc, !PT ;  /* 0x0004000012125812 */ /* 0x000fe400078efcff */
[----:B------:R-:W-:Y:S02]  /*6300*/  ISETP.GE.AND P5, PT, R15, 0x1a, PT ;  /* 0x0000001a0f00780c */ /* 0x000fe40003fa6270 */
[----:B------:R-:W-:Y:S02]  /*6310*/  LOP3.LUT R18, R18, 0xfffdffff, RZ, 0xc0, !PT ;  /* 0xfffdffff12127812 */ /* 0x000fe400078ec0ff */
[----:B------:R-:W-:Y:S02]  /*6320*/  FSEL R132, R132, -INF , !P4 ;  /* 0xff80000084847808 */ /* 0x000fe40006000000 */
[----:B------:R-:W-:-:S04]  /*6330*/  ISETP.GT.AND P4, PT, R9, 0x19, !P5 ;  /* 0x000000190900780c */ /* 0x000fc80006f84270 */
[----:B------:R-:W-:-:S03]  /*6340*/  ISETP.LT.OR P4, PT, R12, 0x1a, P4 ;  /* 0x0000001a0c00780c */ /* 0x000fc60002781670 */
        /* <DEDUP_REMOVED lines=68> */
[----:B------:R-:W-:Y:S02]  /*6790*/  FSEL R156, R156, -INF , !P4 ;  /* 0xff8000009c9c7808 */ /* 0x000fe40006000000 */
[----:B------:R-:W-:Y:S02]  /*67a0*/  LOP3.LUT R18, R18, 0xffffffdf, RZ, 0xc0, !PT ;  /* 0xffffffdf12127812 */ /* 0x000fe400078ec0ff */
[----:B------:R-:W-:-:S04]  /*67b0*/  ISETP.GT.AND P4, PT, R9, 0x49, !P5 ;  /* 0x000000490900780c */ /* 0x000fc80006f84270 */
[----:B------:R-:W-:-:S03]  /*67c0*/  ISETP.LT.OR P4, PT, R12, 0x4a, P4 ;  /* 0x0000004a0c00780c */ /* 0x000fc60002781670 */
[----:B------:R-:W-:Y:S02]  /*67d0*/  @P5 LOP3.LUT R18, R18, 0x20, RZ, 0xfc, !PT ;  /* 0x0000002012125812 */ /* 0x000fe400078efcff */
[----:B------:R-:W-:Y:S02]  /*67e0*/  ISETP.GE.AND P5, PT, R15, 0x51, PT ;  /* 0x000000510f00780c */ /* 0x000fe40003fa6270 */
[----:B------:R-:W-:Y:S02]  /*67f0*/  FSEL R157, R157, -INF , !P4 ;  /* 0xff8000009d9d7808 */ /* 0x000fe40006000000 */
[----:B------:R-:W-:Y:S02]  /*6800*/  ISETP.GT.AND P4, PT, R9, 0x50, !P5 ;  /* 0x000000500900780c */ /* 0x000fe40006f84270 */
[----:B------:R-:W-:Y:S02]  /*6810*/  LOP3.LUT R18, R18, 0xffffffef, RZ, 0xc0, !PT ;  /* 0xffffffef12127812 */ /* 0x000fe400078ec0ff */
[----:B------:R-:W-:-:S04]  /*6820*/  ISETP.LT.OR P4, PT, R12, 0x51, P4 ;  /* 0x000000510c00780c */ /* 0x000fc80002781670 */
[----:B------:R-:W-:Y:S02]  /*6830*/  FSEL R160, R160, -INF , !P4 ;  /* 0xff800000a0a07808 */ /* 0x000fe40006000000 */
[----:B------:R-:W-:Y:S02]  /*6840*/  ISETP.GE.AND P4, PT, R15, 0x52, PT ;  /* 0x000000520f00780c */ /* 0x000fe40003f86270 */
[----:B------:R-:W-:Y:S02]  /*6850*/  @P5 LOP3.LUT R18, R18, 0x10, RZ, 0xfc, !PT ;  /* 0x0000001012125812 */ /* 0x000fe400078efcff */
[----:B------:R-:W-:Y:S02]  /*6860*/  ISETP.GT.AND P5, PT, R9, 0x51, !P4 ;  /* 0x000000510900780c */ /* 0x000fe400067a4270 */
[----:B------:R-:W-:Y:S02]  /*6870*/  LOP3.LUT R18, R18, 0xfffffffd, RZ, 0xc0, !PT ;  /* 0xfffffffd12127812 */ /* 0x000fe400078ec0ff */
[----:B------:R-:W-:-:S04]  /*6880*/  ISETP.LT.OR P5, PT, R12, 0x52, P5 ;  /* 0x000000520c00780c */ /* 0x000fc80002fa1670 */
[----:B------:R-:W-:Y:S02]  /*6890*/  FSEL R161, R161, -INF , !P5 ;  /* 0xff800000a1a17808 */ /* 0x000fe40006800000 */
[----:B------:R-:W-:-:S04]  /*68a0*/  ISETP.GE.AND P5, PT, R15, 0x59, PT ;  /* 0x000000590f00780c */ /* 0x000fc80003fa6270 */
[----:B------:R-:W-:-:S04]  /*68b0*/  ISETP.GT.AND P6, PT, R9, 0x58, !P5 ;  /* 0x000000580900780c */ /* 0x000fc80006fc4270 */
[----:B------:R-:W-:-:S04]  /*68c0*/  ISETP.LT.OR P6, PT, R12, 0x59, P6 ;  /* 0x000000590c00780c */ /* 0x000fc800037c1670 */
[----:B------:R-:W-:Y:S02]  /*68d0*/  FSEL R164, R164, -INF , !P6 ;  /* 0xff800000a4a47808 */ /* 0x000fe40007000000 */
[----:B------:R-:W-:-:S13]  /*68e0*/  ISETP.GE.AND P6, PT, R15, 0x1, PT ;  /* 0x000000010f00780c */ /* 0x000fda0003fc6270 */
[----:B------:R-:W-:Y:S02]  /*68f0*/  @P6 LOP3.LUT R18, R18, 0x2, RZ, 0xfc, !PT ;  /* 0x0000000212126812 */ /* 0x000fe400078efcff */
[----:B------:R-:W-:Y:S02]  /*6900*/  ISETP.GT.AND P6, PT, R9, RZ, !P6 ;  /* 0x000000ff0900720c */ /* 0x000fe400077c4270 */
[----:B------:R-:W-:Y:S02]  /*6910*/  LOP3.LUT R18, R18, 0xfffffffe, RZ, 0xc0, !PT ;  /* 0xfffffffe12127812 */ /* 0x000fe400078ec0ff */
[----:B------:R-:W-:-:S04]  /*6920*/  ISETP.LT.OR P6, PT, R12, 0x1, P6 ;  /* 0x000000010c00780c */ /* 0x000fc800037c1670 */
[----:B------:R-:W-:Y:S02]  /*6930*/  FSEL R120, R120, -INF , !P6 ;  /* 0xff80000078787808 */ /* 0x000fe40007000000 */
[----:B------:R-:W-:-:S13]  /*6940*/  ISETP.GE.AND P6, PT, R15, 0x5a, PT ;  /* 0x0000005a0f00780c */ /* 0x000fda0003fc6270 */
[----:B------:R-:W-:Y:S02]  /*6950*/  @P6 LOP3.LUT R18, R18, 0x1, RZ, 0xfc, !PT ;  /* 0x0000000112126812 */ /* 0x000fe400078efcff */
[----:B------:R-:W-:Y:S02]  /*6960*/  ISETP.GT.AND P6, PT, R9, 0x59, !P6 ;  /* 0x000000590900780c */ /* 0x000fe400077c4270 */
[----:B------:R-:W0:Y:S02]  /*6970*/  SHFL.IDX PT, R9, R20, 0x1, 0x1c1f ;  /* 0x003c1f0014097f89 */ /* 0x000e2400000e0000 */
[----:B------:R-:W-:-:S04]  /*6980*/  ISETP.LT.OR P6, PT, R12, 0x5a, P6 ;  /* 0x0000005a0c00780c */ /* 0x000fc800037c1670 */
[----:B------:R-:W-:Y:S02]  /*6990*/  FSEL R165, R165, -INF , !P6 ;  /* 0xff800000a5a57808 */ /* 0x000fe40007000000 */
[----:B------:R-:W-:Y:S01]  /*69a0*/  PLOP3.LUT P6, PT, PT, PT, UP1, 0x40, 0x0 ;  /* 0x000000000000781c */ /* 0x000fe20003fce818 */
[--C-:B0-----:R-:W-:Y:S02]  /*69b0*/  IMAD.IADD R14, R14, 0x1, R9.reuse ;  /* 0x000000010e0e7824 */ /* 0x101fe400078e0209 */
[----:B------:R-:W-:-:S10]  /*69c0*/  IMAD.IADD R13, R13, 0x1, R9 ;  /* 0x000000010d0d7824 */ /* 0x000fd400078e0209 */
[----:B------:R-:W-:Y:S05]  /*69d0*/  @P6 BRA `(.L_x_4402) ;  /* 0x0000000000546947 */ /* 0x000fea0003800000 */
        /* <DEDUP_REMOVED lines=12> */
.L_x_4404:
[----:B------:R-:W-:-:S05]  /*6aa0*/  IMAD.U32 R15, RZ, RZ, UR59 ;  /* 0x0000003bff0f7e24 */ /* 0x000fca000f8e00ff */
[----:B------:R-:W-:-:S13]  /*6ab0*/  ISETP.NE.AND P6, PT, R15, 0x1, PT ;  /* 0x000000010f00780c */ /* 0x000fda0003fc5270 */
[----:B------:R-:W0:Y:S02]  /*6ac0*/  @P6 LDC.64 R10, c[0x0][0x9e8] ;  /* 0x00027a00ff0a6b82 */ /* 0x000e240000000a00 */
[----:B0-----:R-:W-:-:S05]  /*6ad0*/  @P6 IMAD.HI.U32 R10, R9, R10, RZ ;  /* 0x0000000a090a6227 */ /* 0x001fca00078e00ff */
[----:B------:R-:W-:-:S07]  /*6ae0*/  @P6 SHF.R.U32.HI R9, RZ, R11, R10 ;  /* 0x0000000bff096219 */ /* 0x000fce000001160a */
.L_x_4405:
[----:B------:R-:W-:Y:S05]  /*6af0*/  BSYNC B0 ;  /* 0x0000000000007941 */ /* 0x000fea0003800000 */
.L_x_4403:
[----:B------:R-:W-:-:S05]  /*6b00*/  IMAD R0, R9, R15, R0 ;  /* 0x0000000f09007224 */ /* 0x000fca00078e0200 */
[----:B------:R-:W-:Y:S02]  /*6b10*/  VIADDMNMX R14, R0, R15, R14, PT ;  /* 0x0000000f000e7246 */ /* 0x000fe4000380010e */
[----:B------:R-:W-:-:S07]  /*6b20*/  VIMNMX R13, R13, R0, !PT ;  /* 0x000000000d0d7248 */ /* 0x000fce0007fe0100 */
.L_x_4402:
[C---:B------:R-:W-:Y:S01]  /*6b30*/  ISETP.GT.AND P2, PT, R13.reuse, 0x1, !P2 ;  /* 0x000000010d00780c */ /* 0x040fe20005744270 */
[----:B------:R-:W-:Y:S01]  /*6b40*/  ULDC UR6, c[0x0][0x988] ;  /* 0x0002620000067ab9 */ /* 0x000fe20000000800 */
[----:B------:R-:W-:Y:S01]  /*6b50*/  ISETP.GT.AND P3, PT, R13, 0x8, !P3 ;  /* 0x000000080d00780c */ /* 0x000fe20005f64270 */
[----:B------:R-:W-:Y:S01]  /*6b60*/  UMOV UR14, UR6 ;  /* 0x00000006000e7c82 */ /* 0x000fe20008000000 */
[C---:B------:R-:W-:Y:S01]  /*6b70*/  ISETP.LT.OR P2, PT, R14.reuse, 0x2, P2 ;  /* 0x000000020e00780c */ /* 0x040fe20001741670 */
[----:B------:R-:W-:Y:S01]  /*6b80*/  UMOV UR38, UR7 ;  /* 0x0000000700267c82 */ /* 0x000fe20008000000 */
[----:B------:R-:W-:Y:S01]  /*6b90*/  ISETP.LT.OR P3, PT, R14, 0x9, P3 ;  /* 0x000000090e00780c */ /* 0x000fe20001f61670 */
[----:B------:R-:W-:Y:S01]  /*6ba0*/  UMOV UR36, UR4 ;  /* 0x0000000400247c82 */ /* 0x000fe20008000000 */
[----:B------:R-:W-:Y:S02]  /*6bb0*/  FSEL R123, R123, -INF , !P2 ;  /* 0xff8000007b7b7808 */ /* 0x000fe40005000000 */
[----:B------:R-:W-:-:S02]  /*6bc0*/  LOP3.LUT P2, RZ, R18, 0x4, RZ, 0xc0, !PT ;  /* 0x0000000412ff7812 */ /* 0x000fc4000784c0ff */
[----:B------:R-:W-:Y:S02]  /*6bd0*/  FSEL R126, R126, -INF , !P3 ;  /* 0xff8000007e7e7808 */ /* 0x000fe40005800000 */
[----:B------:R-:W-:Y:S02]  /*6be0*/  ISETP.GT.AND P2, PT, R13, 0x9, !P2 ;  /* 0x000000090d00780c */ /* 0x000fe40005744270 */
[----:B------:R-:W-:Y:S02]  /*6bf0*/  LOP3.LUT P3, RZ, R18, 0x20000, RZ, 0xc0, !PT ;  /* 0x0002000012ff7812 */ /* 0x000fe4000786c0ff */
[----:B------:R-:W-:Y:S02]  /*6c00*/  ISETP.LT.OR P2, PT, R14, 0xa, P2 ;  /* 0x0000000a0e00780c */ /* 0x000fe40001741670 */
[----:B------:R-:W-:Y:S02]  /*6c10*/  LOP3.LUT P6, RZ, R18, 0x10000, RZ, 0xc0, !PT ;  /* 0x0001000012ff7812 */ /* 0x000fe400078cc0ff */
[----:B------:R-:W-:-:S02]  /*6c20*/  FSEL R127, R127, -INF , !P2 ;  /* 0xff8000007f7f7808 */ /* 0x000fc40005000000 */
[----:B------:R-:W-:Y:S02]  /*6c30*/  LOP3.LUT P2, RZ, R18, 0x8, RZ, 0xc0, !PT ;  /* 0x0000000812ff7812 */ /* 0x000fe4000784c0ff */
[----:B------:R-:W-:Y:S02]  /*6c40*/  FMNMX.FTZ R0, R120, R3, !PT ;  /* 0x0000000378007209 */ /* 0x000fe40007810000 */
[----:B------:R-:W-:Y:S02]  /*6c50*/  ISETP.GT.AND P2, PT, R13, 0x10, !P2 ;  /* 0x000000100d00780c */ /* 0x000fe40005744270 */
[----:B------:R-:W-:Y:S02]  /*6c60*/  FMNMX.FTZ R9, R121, R0, !PT ;  /* 0x0000000079097209 */ /* 0x000fe40007810000 */
[----:B------:R-:W-:Y:S02]  /*6c70*/  ISETP.LT.OR P2, PT, R14, 0x11, P2 ;  /* 0x000000110e00780c */ /* 0x000fe40001741670 */
[----:B------:R-:W-:-:S02]  /*6c80*/  FMNMX.FTZ R0, R124, R9, !PT ;  /* 0x000000097c007209 */ /* 0x000fc40007810000 */
[----:B------:R-:W-:Y:S02]  /*6c90*/  FSEL R130, R130, -INF , !P2 ;  /* 0xff80000082827808 */ /* 0x000fe40005000000 */
[----:B------:R-:W-:Y:S02]  /*6ca0*/  LOP3.LUT P2, RZ, R18, 0x80000, RZ, 0xc0, !PT ;  /* 0x0008000012ff7812 */ /* 0x000fe4000784c0ff */
[----:B------:R-:W-:Y:S02]  /*6cb0*/  FMNMX.FTZ R9, R125, R0, !PT ;  /* 0x000000007d097209 */ /* 0x000fe40007810000 */
[----:B------:R-:W-:Y:S02]  /*6cc0*/  ISETP.GT.AND P2, PT, R13, 0x11, !P2 ;  /* 0x000000110d00780c */ /* 0x000fe40005744270 */
[----:B------:R-:W-:Y:S02]  /*6cd0*/  FMNMX.FTZ R0, R128, R9, !PT ;  /* 0x0000000980007209 */ /* 0x000fe40007810000 */
[----:B------:R-:W-:-:S02]  /*6ce0*/  ISETP.LT.OR P2, PT, R14, 0x12, P2 ;  /* 0x000000120e00780c */ /* 0x000fc40001741670 */
[----:B------:R-:W-:Y:S02]  /*6cf0*/  FMNMX.FTZ R9, R129, R0, !PT ;  /* 0x0000000081097209 */ /* 0x000fe40007810000 */
[----:B------:R-:W-:Y:S02]  /*6d00*/  FSEL R131, R131, -INF , !P2 ;  /* 0xff80000083837808 */ /* 0x000fe40005000000 */
[----:B------:R-:W-:Y:S02]  /*6d10*/  LOP3.LUT P2, RZ, R18, 0x40000, RZ, 0xc0, !PT ;  /* 0x0004000012ff7812 */ /* 0x000fe4000784c0ff */
[----:B------:R-:W-:Y:S02]  /*6d20*/  FMNMX.FTZ R0, R132, R9, !PT ;  /* 0x0000000984007209 */ /* 0x000fe40007810000 */
[----:B------:R-:W-:Y:S02]  /*6d30*/  ISETP.GT.AND P2, PT, R13, 0x18, !P2 ;  /* 0x000000180d00780c */ /* 0x000fe40005744270 */
[----:B------:R-:W-:-:S02]  /*6d40*/  FMNMX.FTZ R9, R133, R0, !PT ;  /* 0x0000000085097209 */ /* 0x000fc40007810000 */
[----:B------:R-:W-:Y:S02]  /*6d50*/  ISETP.LT.OR P2, PT, R14, 0x19, P2 ;  /* 0x000000190e00780c */ /* 0x000fe40001741670 */
[----:B------:R-:W-:Y:S02]  /*6d60*/  FMNMX.FTZ R0, R136, R9, !PT ;  /* 0x0000000988007209 */ /* 0x000fe40007810000 */
[----:B------:R-:W-:Y:S02]  /*6d70*/  FSEL R134, R134, -INF , !P2 ;  /* 0xff80000086867808 */ /* 0x000fe40005000000 */
        /* <DEDUP_REMOVED lines=24> */
[----:B------:R-:W-:Y:S02]  /*6f00*/  LOP3.LUT P2, RZ, R18, 0x2000, RZ, 0xc0, !PT ;  /* 0x0000200012ff7812 */ /* 0x000fe4000784c0ff */
[----:B------:R-:W-:Y:S02]  /*6f10*/  FMNMX.FTZ R9, R157, R0, !PT ;  /* 0x000000009d097209 */ /* 0x000fe40007810000 */
[----:B------:R-:W-:-:S02]  /*6f20*/  ISETP.GT.AND P2, PT, R13, 0x29, !P2 ;  /* 0x000000290d00780c */ /* 0x000fc40005744270 */
[----:B------:R-:W-:Y:S02]  /*6f30*/  FMNMX.FTZ R0, R160, R9, !PT ;  /* 0x00000009a0007209 */ /* 0x000fe40007810000 */
[----:B------:R-:W-:Y:S02]  /*6f40*/  ISETP.LT.OR P2, PT, R14, 0x2a, P2 ;  /* 0x0000002a0e00780c */ /* 0x000fe40001741670 */
[----:B------:R-:W-:Y:S02]  /*6f50*/  FMNMX.FTZ R9, R161, R0, !PT ;  /* 0x00000000a1097209 */ /* 0x000fe40007810000 */
[----:B------:R-:W-:Y:S02]  /*6f60*/  FSEL R143, R143, -INF , !P2 ;  /* 0xff8000008f8f7808 */ /* 0x000fe40005000000 */
[C---:B------:R-:W-:Y:S02]  /*6f70*/  LOP3.LUT P2, RZ, R18.reuse, 0x1000, RZ, 0xc0, !PT ;  /* 0x0000100012ff7812 */ /* 0x040fe4000784c0ff */
[----:B------:R-:W-:-:S02]  /*6f80*/  LOP3.LUT P3, RZ, R18, 0x40, RZ, 0xc0, !PT ;  /* 0x0000004012ff7812 */ /* 0x000fc4000786c0ff */
[----:B------:R-:W-:Y:S02]  /*6f90*/  ISETP.GT.AND P2, PT, R13, 0x30, !P2 ;  /* 0x000000300d00780c */ /* 0x000fe40005744270 */
[----:B------:R-:W-:Y:S02]  /*6fa0*/  FMNMX.FTZ R0, R164, R9, !PT ;  /* 0x00000009a4007209 */ /* 0x000fe40007810000 */
[----:B------:R-:W-:Y:S02]  /*6fb0*/  ISETP.LT.OR P2, PT, R14, 0x31, P2 ;  /* 0x000000310e00780c */ /* 0x000fe40001741670 */
[----:B------:R-:W-:Y:S02]  /*6fc0*/  FMNMX.FTZ R10, R165, R0, !PT ;  /* 0x00000000a50a7209 */ /* 0x000fe40007810000 */
[----:B------:R-:W-:Y:S02]  /*6fd0*/  FSEL R146, R146, -INF , !P2 ;  /* 0xff80000092927808 */ /* 0x000fe40005000000 */
[C---:B------:R-:W-:Y:S01]  /*6fe0*/  LOP3.LUT P2, RZ, R18.reuse, 0x800, RZ, 0xc0, !PT ;  /* 0x0000080012ff7812 */ /* 0x040fe2000784c0ff */
[----:B------:R-:W0:Y:S01]  /*6ff0*/  SHFL.BFLY PT, R9, R10, 0x2, 0x1f ;  /* 0x0c401f000a097f89 */ /* 0x000e2200000e0000 */
[----:B------:R-:W-:-:S02]  /*7000*/  LOP3.LUT P6, RZ, R18, 0x20, RZ, 0xc0, !PT ;  /* 0x0000002012ff7812 */ /* 0x000fc400078cc0ff */
[C---:B------:R-:W-:Y:S02]  /*7010*/  ISETP.GT.AND P2, PT, R13.reuse, 0x31, !P2 ;  /* 0x000000310d00780c */ /* 0x040fe40005744270 */
[C---:B------:R-:W-:Y:S02]  /*7020*/  ISETP.GT.AND P4, PT, R13.reuse, 0x51, !P4 ;  /* 0x000000510d00780c */ /* 0x040fe40006784270 */
[----:B------:R-:W-:Y:S02]  /*7030*/  ISETP.LT.OR P2, PT, R14, 0x32, P2 ;  /* 0x000000320e00780c */ /* 0x000fe40001741670 */
[----:B------:R-:W-:Y:S02]  /*7040*/  ISETP.GT.AND P5, PT, R13, 0x58, !P5 ;  /* 0x000000580d00780c */ /* 0x000fe40006fa4270 */
[----:B------:R-:W-:Y:S02]  /*7050*/  FSEL R147, R147, -INF , !P2 ;  /* 0xff80000093937808 */ /* 0x000fe40005000000 */
[----:B------:R-:W-:-:S02]  /*7060*/  LOP3.LUT P2, RZ, R18, 0x400, RZ, 0xc0, !PT ;  /* 0x0000040012ff7812 */ /* 0x000fc4000784c0ff */
[C---:B------:R-:W-:Y:S02]  /*7070*/  ISETP.LT.OR P4, PT, R14.reuse, 0x52, P4 ;  /* 0x000000520e00780c */ /* 0x040fe40002781670 */
[----:B------:R-:W-:Y:S02]  /*7080*/  ISETP.GT.AND P2, PT, R13, 0x38, !P2 ;  /* 0x000000380d00780c */ /* 0x000fe40005744270 */
[C---:B------:R-:W-:Y:S02]  /*7090*/  ISETP.LT.OR P5, PT, R14.reuse, 0x59, P5 ;  /* 0x000000590e00780c */ /* 0x040fe40002fa1670 */
[----:B------:R-:W-:Y:S02]  /*70a0*/  ISETP.LT.OR P2, PT, R14, 0x39, P2 ;  /* 0x000000390e00780c */ /* 0x000fe40001741670 */
[----:B------:R-:W-:Y:S02]  /*70b0*/  FSEL R163, R163, -INF , !P4 ;  /* 0xff800000a3a37808 */ /* 0x000fe40006000000 */
[----:B------:R-:W-:-:S02]  /*70c0*/  FSEL R150, R150, -INF , !P2 ;  /* 0xff80000096967808 */ /* 0x000fc40005000000 */
[----:B------:R-:W-:Y:S02]  /*70d0*/  LOP3.LUT P2, RZ, R18, 0x200, RZ, 0xc0, !PT ;  /* 0x0000020012ff7812 */ /* 0x000fe4000784c0ff */
[----:B0-----:R-:W-:Y:S02]  /*70e0*/  FMNMX.FTZ R11, R10, R9, !PT ;  /* 0x000000090a0b7209 */ /* 0x001fe40007810000 */
[----:B------:R-:W-:Y:S02]  /*70f0*/  ISETP.GT.AND P2, PT, R13, 0x39, !P2 ;  /* 0x000000390d00780c */ /* 0x000fe40005744270 */
[----:B------:R-:W-:Y:S01]  /*7100*/  FSEL R166, R166, -INF , !P5 ;  /* 0xff800000a6a67808 */ /* 0x000fe20006800000 */
[----:B------:R-:W0:Y:S01]  /*7110*/  SHFL.BFLY PT, R0, R11, 0x1, 0x1f ;  /* 0x0c201f000b007f89 */ /* 0x000e2200000e0000 */
[----:B------:R-:W-:-:S04]  /*7120*/  ISETP.LT.OR P2, PT, R14, 0x3a, P2 ;  /* 0x0000003a0e00780c */ /* 0x000fc80001741670 */
[----:B------:R-:W-:Y:S02]  /*7130*/  FSEL R151, R151, -INF , !P2 ;  /* 0xff80000097977808 */ /* 0x000fe40005000000 */
[----:B------:R-:W-:-:S04]  /*7140*/  LOP3.LUT P2, RZ, R18, 0x100, RZ, 0xc0, !PT ;  /* 0x0000010012ff7812 */ /* 0x000fc8000784c0ff */
[----:B------:R-:W-:-:S04]  /*7150*/  ISETP.GT.AND P2, PT, R13, 0x40, !P2 ;  /* 0x000000400d00780c */ /* 0x000fc80005744270 */
[----:B------:R-:W-:-:S04]  /*7160*/  ISETP.LT.OR P2, PT, R14, 0x41, P2 ;  /* 0x000000410e00780c */ /* 0x000fc80001741670 */
[----:B------:R-:W-:Y:S02]  /*7170*/  FSEL R154, R154, -INF , !P2 ;  /* 0xff8000009a9a7808 */ /* 0x000fe40005000000 */
[----:B------:R-:W-:Y:S02]  /*7180*/  LOP3.LUT P2, RZ, R18, 0x80, RZ, 0xc0, !PT ;  /* 0x0000008012ff7812 */ /* 0x000fe4000784c0ff */
[----:B0-----:R-:W-:Y:S02]  /*7190*/  FMNMX.FTZ R9, R11, R0, !PT ;  /* 0x000000000b097209 */ /* 0x001fe40007810000 */
[----:B------:R-:W-:-:S03]  /*71a0*/  ISETP.GT.AND P2, PT, R13, 0x41, !P2 ;  /* 0x000000410d00780c */ /* 0x000fc60005744270 */
[----:B------:R-:W-:Y:S01]  /*71b0*/  FMUL.FTZ R0, R9, UR14 ;  /* 0x0000000e09007c20 */ /* 0x000fe20008410000 */
[----:B------:R-:W-:-:S04]  /*71c0*/  ISETP.LT.OR P2, PT, R14, 0x42, P2 ;  /* 0x000000420e00780c */ /* 0x000fc80001741670 */
[----:B------:R-:W-:Y:S02]  /*71d0*/  FSEL R155, R155, -INF , !P2 ;  /* 0xff8000009b9b7808 */ /* 0x000fe40005000000 */
[C---:B------:R-:W-:Y:S02]  /*71e0*/  ISETP.GT.AND P2, PT, R13.reuse, 0x48, !P3 ;  /* 0x000000480d00780c */ /* 0x040fe40005f44270 */
[----:B------:R-:W-:Y:S02]  /*71f0*/  LOP3.LUT P3, RZ, R18, 0x10, RZ, 0xc0, !PT ;  /* 0x0000001012ff7812 */ /* 0x000fe4000786c0ff */
[----:B------:R-:W-:Y:S02]  /*7200*/  ISETP.LT.OR P2, PT, R14, 0x49, P2 ;  /* 0x000000490e00780c */ /* 0x000fe40001741670 */
[----:B------:R-:W-:Y:S02]  /*7210*/  ISETP.GT.AND P3, PT, R13, 0x50, !P3 ;  /* 0x000000500d00780c */ /* 0x000fe40005f64270 */
[----:B------:R-:W-:-:S02]  /*7220*/  FSEL R158, R158, -INF , !P2 ;  /* 0xff8000009e9e7808 */ /* 0x000fc40005000000 */
[----:B------:R-:W-:Y:S02]  /*7230*/  ISETP.GT.AND P2, PT, R13, 0x49, !P6 ;  /* 0x000000490d00780c */ /* 0x000fe40007744270 */
[----:B------:R-:W-:Y:S02]  /*7240*/  LOP3.LUT P6, RZ, R18, 0x2, RZ, 0xc0, !PT ;  /* 0x0000000212ff7812 */ /* 0x000fe400078cc0ff */
[C---:B------:R-:W-:Y:S02]  /*7250*/  ISETP.LT.OR P2, PT, R14.reuse, 0x4a, P2 ;  /* 0x0000004a0e00780c */ /* 0x040fe40001741670 */
[----:B------:R-:W-:Y:S02]  /*7260*/  ISETP.LT.OR P3, PT, R14, 0x51, P3 ;  /* 0x000000510e00780c */ /* 0x000fe40001f61670 */
[----:B------:R-:W-:Y:S02]  /*7270*/  FSEL R159, R159, -INF , !P2 ;  /* 0xff8000009f9f7808 */ /* 0x000fe40005000000 */
[----:B------:R-:W-:-:S02]  /*7280*/  ISETP.GT.AND P2, PT, R13, RZ, !P6 ;  /* 0x000000ff0d00720c */ /* 0x000fc40007744270 */
[----:B------:R-:W-:Y:S02]  /*7290*/  LOP3.LUT P6, RZ, R18, 0x1, RZ, 0xc0, !PT ;  /* 0x0000000112ff7812 */ /* 0x000fe400078cc0ff */
[----:B------:R-:W-:Y:S02]  /*72a0*/  ISETP.LT.OR P2, PT, R14, 0x1, P2 ;  /* 0x000000010e00780c */ /* 0x000fe40001741670 */
[----:B------:R-:W-:Y:S02]  /*72b0*/  ISETP.GT.AND P6, PT, R13, 0x59, !P6 ;  /* 0x000000590d00780c */ /* 0x000fe400077c4270 */
[----:B------:R-:W-:Y:S02]  /*72c0*/  FSEL R122, R122, -INF , !P2 ;  /* 0xff8000007a7a7808 */ /* 0x000fe40005000000 */
[----:B------:R-:W-:Y:S02]  /*72d0*/  FSETP.NEU.FTZ.AND P2, PT, R9, -INF , PT ;  /* 0xff8000000900780b */ /* 0x000fe40003f5d000 */
[----:B------:R-:W-:-:S02]  /*72e0*/  FMNMX.FTZ R10, R122, R2, !PT ;  /* 0x000000027a0a7209 */ /* 0x000fc40007810000 */
[----:B------:R-:W-:Y:S02]  /*72f0*/  FSEL R0, R0, RZ, P2 ;  /* 0x000000ff00007208 */ /* 0x000fe40001000000 */
        /* <DEDUP_REMOVED lines=8> */
[--C-:B------:R-:W-:Y:S01]  /*7380*/  FFMA.FTZ R190, R124, UR14, -R0.reuse ;  /* 0x0000000e7cbe7c23 */ /* 0x100fe20008010800 */
[----:B------:R-:W-:Y:S01]  /*7390*/  FSEL R167, R167, -INF , !P6 ;  /* 0xff800000a7a77808 */ /* 0x000fe20007000000 */
[----:B------:R-:W-:Y:S01]  /*73a0*/  MUFU.EX2 R11, R11 ;  /* 0x0000000b000b7308 */ /* 0x000fe20000000800 */
[----:B------:R-:W-:Y:S01]  /*73b0*/  FMNMX.FTZ R10, R130, R15, !PT ;  /* 0x0000000f820a7209 */ /* 0x000fe20007810000 */
[--C-:B------:R-:W-:Y:S01]  /*73c0*/  FFMA.FTZ R12, R125, UR14, -R0.reuse ;  /* 0x0000000e7d0c7c23 */ /* 0x100fe20008010800 */
[----:B------:R-:W-:Y:S01]  /*73d0*/  FSEL R132, R9, RZ, P2 ;  /* 0x000000ff09847208 */ /* 0x000fe20001000000 */
[--C-:B------:R-:W-:Y:S01]  /*73e0*/  FFMA.FTZ R184, R128, UR14, -R0.reuse ;  /* 0x0000000e80b87c23 */ /* 0x100fe20008010800 */
[----:B------:R-:W-:Y:S01]  /*73f0*/  FMNMX.FTZ R15, R131, R10, !PT ;  /* 0x0000000a830f7209 */ /* 0x000fe20007810000 */
[--C-:B------:R-:W-:Y:S01]  /*7400*/  FFMA.FTZ R20, R133, UR14, -R0.reuse ;  /* 0x0000000e85147c23 */ /* 0x100fe20008010800 */
[--C-:B------:R-:W-:Y:S01]  /*7410*/  FFMA.FTZ R180, R136, UR14, -R0.reuse ;  /* 0x0000000e88b47c23 */ /* 0x100fe20008010800 */
[----:B------:R-:W-:Y:S01]  /*7420*/  FADD.FTZ R132, -R132, R3 ;  /* 0x0000000384847221 */ /* 0x000fe20000010100 */
        /* <DEDUP_REMOVED lines=9> */
[--C-:B------:R-:W-:Y:S01]  /*74c0*/  FFMA.FTZ R15, R129, UR14, -R0.reuse ;  /* 0x0000000e810f7c23 */ /* 0x100fe20008010800 */
[----:B------:R-:W-:Y:S01]  /*74d0*/  MUFU.EX2 R190, R190 ;  /* 0x000000be00be7308 */ /* 0x000fe20000000800 */
[--C-:B------:R-:W-:Y:S01]  /*74e0*/  FFMA.FTZ R172, R152, UR14, -R0.reuse ;  /* 0x0000000e98ac7c23 */ /* 0x100fe20008010800 */
[----:B------:R-:W-:Y:S01]  /*74f0*/  FMNMX.FTZ R21, R139, R10, !PT ;  /* 0x0000000a8b157209 */ /* 0x000fe20007810000 */
[--C-:B------:R-:W-:Y:S01]  /*7500*/  FFMA.FTZ R124, R153, UR14, -R0.reuse ;  /* 0x0000000e997c7c23 */ /* 0x100fe20008010800 */
        /* <DEDUP_REMOVED lines=8> */
[----:B------:R-:W-:-:S02]  /*7590*/  IMAD.U32 R133, RZ, RZ, UR5 ;  /* 0x00000005ff857e24 */ /* 0x000fc4000f8e00ff */
[----:B------:R-:W-:Y:S02]  /*75a0*/  FMNMX.FTZ R10, R146, R21, !PT ;  /* 0x00000015920a7209 */ /* 0x000fe40007810000 */
[----:B------:R-:W-:Y:S02]  /*75b0*/  @!P1 VIADD R133, R133, 0x30860 ;  /* 0x0003086085859836 */ /* 0x000fe40000000000 */
[----:B------:R-:W-:Y:S01]  /*75c0*/  FMNMX.FTZ R21, R147, R10, !PT ;  /* 0x0000000a93157209 */ /* 0x000fe20007810000 */
[----:B------:R-:W-:Y:S02]  /*75d0*/  MUFU.EX2 R184, R184 ;  /* 0x000000b800b87308 */ /* 0x000fe40000000800 */
[----:B------:R-:W-:Y:S02]  /*75e0*/  @!P1 PRMT R133, RZ, 0x654, R133 ;  /* 0x00000654ff859816 */ /* 0x000fe40000000085 */
[----:B------:R-:W-:Y:S02]  /*75f0*/  FMNMX.FTZ R10, R150, R21, !PT ;  /* 0x00000015960a7209 */ /* 0x000fe40007810000 */
[----:B------:R0:W-:Y:S02]  /*7600*/  @!P1 SYNCS.ARRIVE.TRANS64.RED.A1T0 RZ, [R133+URZ], RZ ;  /* 0x000000ff85ff99a7 */ /* 0x0001e4000810043f */
[----:B------:R-:W-:Y:S01]  /*7610*/  FMNMX.FTZ R21, R151, R10, !PT ;  /* 0x0000000a97157209 */ /* 0x000fe20007810000 */
[----:B------:R-:W-:Y:S03]  /*7620*/  MUFU.EX2 R15, R15 ;  /* 0x0000000f000f7308 */ /* 0x000fe60000000800 */
[----:B------:R-:W-:Y:S01]  /*7630*/  FMNMX.FTZ R10, R154, R21, !PT ;  /* 0x000000159a0a7209 */ /* 0x000fe20007810000 */
[----:B------:R-:W-:-:S03]  /*7640*/  FFMA.FTZ R21, R137, UR14, -R0 ;  /* 0x0000000e89157c23 */ /* 0x000fc60008010800 */
[----:B------:R-:W-:Y:S01]  /*7650*/  FMNMX.FTZ R121, R155, R10, !PT ;  /* 0x0000000a9b797209 */ /* 0x000fe20007810000 */
[----:B------:R-:W-:Y:S03]  /*7660*/  MUFU.EX2 R186, R186 ;  /* 0x000000ba00ba7308 */ /* 0x000fe60000000800 */
[----:B------:R-:W-:Y:S01]  /*7670*/  FMNMX.FTZ R10, R158, R121, !PT ;  /* 0x000000799e0a7209 */ /* 0x000fe20007810000 */
[--C-:B------:R-:W-:Y:S01]  /*7680*/  FFMA.FTZ R121, R149, UR14, -R0.reuse ;  /* 0x0000000e95797c23 */ /* 0x100fe20008010800 */
        /* <DEDUP_REMOVED lines=8> */
[----:B------:R-:W-:Y:S04]  /*7710*/  MUFU.EX2 R180, R180 ;  /* 0x000000b400b47308 */ /* 0x000fe80000000800 */
[----:B------:R-:W1:Y:S04]  /*7720*/  SHFL.BFLY PT, R13, R10, 0x2, 0x1f ;  /* 0x0c401f000a0d7f89 */ /* 0x000e6800000e0000 */
[----:B------:R-:W-:Y:S08]  /*7730*/  MUFU.EX2 R21, R21 ;  /* 0x0000001500157308 */ /* 0x000ff00000000800 */
[----:B------:R-:W-:Y:S08]  /*7740*/  MUFU.EX2 R182, R182 ;  /* 0x000000b600b67308 */ /* 0x000ff00000000800 */
[----:B------:R-:W-:Y:S01]  /*7750*/  MUFU.EX2 R14, R14 ;  /* 0x0000000e000e7308 */ /* 0x000fe20000000800 */
[----:B-1----:R-:W-:-:S07]  /*7760*/  FMNMX.FTZ R13, R10, R13, !PT ;  /* 0x0000000d0a0d7209 */ /* 0x002fce0007810000 */
[----:B------:R-:W-:Y:S01]  /*7770*/  MUFU.EX2 R176, R176 ;  /* 0x000000b000b07308 */ /* 0x000fe20000000800 */
[----:B------:R-:W1:Y:S07]  /*7780*/  SHFL.BFLY PT, R10, R13, 0x1, 0x1f ;  /* 0x0c201f000d0a7f89 */ /* 0x000e6e00000e0000 */
[----:B------:R-:W-:Y:S08]  /*7790*/  MUFU.EX2 R120, R120 ;  /* 0x0000007800787308 */ /* 0x000ff00000000800 */
[----:B------:R-:W-:Y:S08]  /*77a0*/  MUFU.EX2 R178, R178 ;  /* 0x000000b200b27308 */ /* 0x000ff00000000800 */
[----:B------:R-:W-:Y:S01]  /*77b0*/  MUFU.EX2 R121, R121 ;  /* 0x0000007900797308 */ /* 0x000fe20000000800 */
[----:B-1----:R-:W-:Y:S01]  /*77c0*/  FMNMX.FTZ R13, R13, R10, !PT ;  /* 0x0000000a0d0d7209 */ /* 0x002fe20007810000 */
[----:B------:R-:W-:-:S03]  /*77d0*/  FMUL.FTZ R10, R132, UR14 ;  /* 0x0000000e840a7c20 */ /* 0x000fc60008410000 */
[C---:B------:R-:W-:Y:S01]  /*77e0*/  FSETP.NEU.FTZ.AND P2, PT, R13.reuse, -INF , PT ;  /* 0xff8000000d00780b */ /* 0x040fe20003f5d000 */
[----:B------:R-:W-:Y:S02]  /*77f0*/  FMUL.FTZ R129, R13, UR14 ;  /* 0x0000000e0d817c20 */ /* 0x000fe40008410000 */
[----:B------:R-:W1:Y:S03]  /*7800*/  MUFU.EX2 R10, R10 ;  /* 0x0000000a000a7308 */ /* 0x000e660000000800 */
[----:B------:R-:W-:-:S05]  /*7810*/  FSEL R132, R129, RZ, P2 ;  /* 0x000000ff81847208 */ /* 0x000fca0001000000 */
[--C-:B------:R-:W-:Y:S01]  /*7820*/  FFMA.FTZ R191, R126, UR14, -R132.reuse ;  /* 0x0000000e7ebf7c23 */ /* 0x100fe20008010884 */
[--C-:B------:R-:W-:Y:S01]  /*7830*/  FFMA.FTZ R126, R131, UR14, -R132.reuse ;  /* 0x0000000e837e7c23 */ /* 0x100fe20008010884 */
[----:B------:R-:W-:Y:S01]  /*7840*/  FSEL R131, R13, RZ, P2 ;  /* 0x000000ff0d837208 */ /* 0x000fe20001000000 */
[--C-:B------:R-:W-:Y:S01]  /*7850*/  FFMA.FTZ R189, R122, UR14, -R132.reuse ;  /* 0x0000000e7abd7c23 */ /* 0x100fe20008010884 */
[--C-:B------:R-:W-:Y:S01]  /*7860*/  FFMA.FTZ R122, R123, UR14, -R132.reuse ;  /* 0x0000000e7b7a7c23 */ /* 0x100fe20008010884 */
[--C-:B------:R-:W-:Y:S01]  /*7870*/  FFMA.FTZ R185, R130, UR14, -R132.reuse ;  /* 0x0000000e82b97c23 */ /* 0x100fe20008010884 */
[----:B------:R-:W-:Y:S01]  /*7880*/  FFMA.FTZ R123, R127, UR14, -R132 ;  /* 0x0000000e7f7b7c23 */ /* 0x000fe20008010884 */
[----:B------:R-:W-:Y:S01]  /*7890*/  FADD.FTZ R131, -R131, R2 ;  /* 0x0000000283837221 */ /* 0x000fe20000010100 */
[----:B------:R-:W-:Y:S01]  /*78a0*/  MUFU.EX2 R191, R191 ;  /* 0x000000bf00bf7308 */ /* 0x000fe20000000800 */
[----:B-1----:R-:W-:Y:S01]  /*78b0*/  FFMA.FTZ R130, R10, R7, R188 ;  /* 0x000000070a827223 */ /* 0x002fe200000100bc */
[--C-:B------:R-:W-:Y:S01]  /*78c0*/  FFMA.FTZ R187, R134, UR14, -R132.reuse ;  /* 0x0000000e86bb7c23 */ /* 0x100fe20008010884 */
[----:B------:R-:W-:Y:S01]  /*78d0*/  FMUL.FTZ R131, R131, UR14 ;  /* 0x0000000e83837c20 */ /* 0x000fe20008410000 */
[----:B------:R-:W-:Y:S01]  /*78e0*/  FFMA.FTZ R127, R135, UR14, -R132 ;  /* 0x0000000e877f7c23 */ /* 0x000fe20008010884 */
[----:B------:R-:W-:Y:S01]  /*78f0*/  FADD.FTZ R7, R11, R130 ;  /* 0x000000820b077221 */ /* 0x000fe20000010000 */
[--C-:B------:R-:W-:Y:S01]  /*7900*/  FFMA.FTZ R181, R138, UR14, -R132.reuse ;  /* 0x0000000e8ab57c23 */ /* 0x100fe20008010884 */
[--C-:B------:R-:W-:Y:S01]  /*7910*/  FFMA.FTZ R129, R139, UR14, -R132.reuse ;  /* 0x0000000e8b817c23 */ /* 0x100fe20008010884 */
[----:B------:R-:W-:Y:S01]  /*7920*/  MUFU.EX2 R189, R189 ;  /* 0x000000bd00bd7308 */ /* 0x000fe20000000800 */
[----:B------:R-:W-:Y:S01]  /*7930*/  FADD.FTZ R7, R190, R7 ;  /* 0x00000007be077221 */ /* 0x000fe20000010000 */
[--C-:B------:R-:W-:Y:S01]  /*7940*/  FFMA.FTZ R183, R142, UR14, -R132.reuse ;  /* 0x0000000e8eb77c23 */ /* 0x100fe20008010884 */
[--C-:B------:R-:W-:Y:S01]  /*7950*/  FFMA.FTZ R143, R143, UR14, -R132.reuse ;  /* 0x0000000e8f8f7c23 */ /* 0x100fe20008010884 */
[--C-:B------:R-:W-:Y:S01]  /*7960*/  FFMA.FTZ R177, R146, UR14, -R132.reuse ;  /* 0x0000000e92b17c23 */ /* 0x100fe20008010884 */
[----:B------:R-:W-:Y:S01]  /*7970*/  FADD.FTZ R7, R12, R7 ;  /* 0x000000070c077221 */ /* 0x000fe20000010000 */
[--C-:B------:R-:W-:Y:S01]  /*7980*/  FFMA.FTZ R130, R147, UR14, -R132.reuse ;  /* 0x0000000e93827c23 */ /* 0x100fe20008010884 */
[--C-:B------:R-:W-:Y:S01]  /*7990*/  FFMA.FTZ R179, R150, UR14, -R132.reuse ;  /* 0x0000000e96b37c23 */ /* 0x100fe20008010884 */
[----:B------:R1:W2:Y:S01]  /*79a0*/  MUFU.EX2 R0, R131 ;  /* 0x0000008300007308 */ /* 0x0002a20000000800 */
[----:B------:R-:W-:Y:S01]  /*79b0*/  FADD.FTZ R134, R184, R7 ;  /* 0x00000007b8867221 */ /* 0x000fe20000010000 */
[--C-:B------:R-:W-:Y:S01]  /*79c0*/  FFMA.FTZ R173, R154, UR14, -R132.reuse ;  /* 0x0000000e9aad7c23 */ /* 0x100fe20008010884 */
[--C-:B------:R-:W-:Y:S01]  /*79d0*/  FFMA.FTZ R175, R158, UR14, -R132.reuse ;  /* 0x0000000e9eaf7c23 */ /* 0x100fe20008010884 */
[----:B------:R-:W-:Y:S01]  /*79e0*/  F2FP.BF16.F32.PACK_AB R190, R12, R190 ;  /* 0x000000be0cbe723e */ /* 0x000fe200000010ff */
[--C-:B------:R-:W-:Y:S01]  /*79f0*/  FFMA.FTZ R159, R159, UR14, -R132.reuse ;  /* 0x0000000e9f9f7c23 */ /* 0x100fe20008010884 */
[--C-:B------:R-:W-:Y:S01]  /*7a00*/  FFMA.FTZ R169, R162, UR14, -R132.reuse ;  /* 0x0000000ea2a97c23 */ /* 0x100fe20008010884 */
[----:B------:R-:W-:Y:S01]  /*7a10*/  FFMA.FTZ R163, R163, UR14, -R132 ;  /* 0x0000000ea3a37c23 */ /* 0x000fe20008010884 */
[----:B------:R-:W3:Y:S01]  /*7a20*/  MUFU.EX2 R122, R122 ;  /* 0x0000007a007a7308 */ /* 0x000ee20000000800 */
[----:B-1----:R-:W-:Y:S01]  /*7a30*/  FADD.FTZ R131, R15, R134 ;  /* 0x000000860f837221 */ /* 0x002fe20000010000 */
[--C-:B------:R-:W-:Y:S01]  /*7a40*/  FFMA.FTZ R166, R166, UR14, -R132.reuse ;  /* 0x0000000ea6a67c23 */ /* 0x100fe20008010884 */
[----:B------:R-:W-:Y:S01]  /*7a50*/  FFMA.FTZ R167, R167, UR14, -R132 ;  /* 0x0000000ea7a77c23 */ /* 0x000fe20008010884 */
[----:B------:R-:W-:Y:S01]  /*7a60*/  F2FP.BF16.F32.PACK_AB R188, R11, R188 ;  /* 0x000000bc0bbc723e */ /* 0x000fe200000010ff */
[----:B------:R-:W-:Y:S01]  /*7a70*/  FADD.FTZ R131, R186, R131 ;  /* 0x00000083ba837221 */ /* 0x000fe20000010000 */
[----:B------:R-:W-:-:S02]  /*7a80*/  F2FP.BF16.F32.PACK_AB R186, R20, R186 ;  /* 0x000000ba14ba723e */ /* 0x000fc400000010ff */
[----:B------:R-:W1:Y:S01]  /*7a90*/  MUFU.EX2 R123, R123 ;  /* 0x0000007b007b7308 */ /* 0x000e620000000800 */
[----:B--2---:R-:W-:Y:S01]  /*7aa0*/  FFMA.FTZ R7, R0, R6, R189 ;  /* 0x0000000600077223 */ /* 0x004fe200000100bd */
[----:B------:R-:W-:Y:S01]  /*7ab0*/  FADD.FTZ R131, R20, R131 ;  /* 0x0000008314837221 */ /* 0x000fe20000010000 */
[----:B------:R-:W-:Y:S01]  /*7ac0*/  FFMA.FTZ R6, R151, UR14, -R132 ;  /* 0x0000000e97067c23 */ /* 0x000fe20008010884 */
[C---:B------:R-:W-:Y:S01]  /*7ad0*/  ISETP.GT.AND P2, PT, R8.reuse, UR58, PT ;  /* 0x0000003a08007c0c */ /* 0x040fe2000bf44270 */
[----:B------:R-:W-:Y:S02]  /*7ae0*/  VIADD R8, R8, 0xffffffff ;  /* 0xffffffff08087836 */ /* 0x000fe40000000000 */
[----:B------:R-:W-:Y:S01]  /*7af0*/  FADD.FTZ R136, R180, R131 ;  /* 0x00000083b4887221 */ /* 0x000fe20000010000 */
[----:B------:R-:W-:Y:S01]  /*7b00*/  F2FP.BF16.F32.PACK_AB R184, R15, R184 ;  /* 0x000000b80fb8723e */ /* 0x000fe200000010ff */
[----:B------:R-:W2:Y:S01]  /*7b10*/  MUFU.EX2 R185, R185 ;  /* 0x000000b900b97308 */ /* 0x000ea20000000800 */
[----:B---3--:R-:W-:Y:S01]  /*7b20*/  FADD.FTZ R134, R122, R7 ;  /* 0x000000077a867221 */ /* 0x008fe20000010000 */
[C---:B------:R-:W-:Y:S01]  /*7b30*/  FADD.FTZ R131, R21.reuse, R136 ;  /* 0x0000008815837221 */ /* 0x040fe20000010000 */
[----:B------:R-:W-:-:S02]  /*7b40*/  F2FP.BF16.F32.PACK_AB R180, R21, R180 ;  /* 0x000000b415b4723e */ /* 0x000fc400000010ff */
[----:B------:R-:W-:Y:S01]  /*7b50*/  FADD.FTZ R134, R191, R134 ;  /* 0x00000086bf867221 */ /* 0x000fe20000010000 */
[----:B------:R-:W-:Y:S02]  /*7b60*/  F2FP.BF16.F32.PACK_AB R189, R122, R189 ;  /* 0x000000bd7abd723e */ /* 0x000fe400000010ff */
[----:B------:R-:W3:Y:S01]  /*7b70*/  MUFU.EX2 R126, R126 ;  /* 0x0000007e007e7308 */ /* 0x000ee20000000800 */
[C---:B-1----:R-:W-:Y:S01]  /*7b80*/  FADD.FTZ R134, R123.reuse, R134 ;  /* 0x000000867b867221 */ /* 0x042fe20000010000 */
[----:B------:R-:W-:-:S06]  /*7b90*/  F2FP.BF16.F32.PACK_AB R191, R123, R191 ;  /* 0x000000bf7bbf723e */ /* 0x000fcc00000010ff */
[----:B------:R-:W1:Y:S01]  /*7ba0*/  MUFU.EX2 R187, R187 ;  /* 0x000000bb00bb7308 */ /* 0x000e620000000800 */
[----:B--2---:R-:W-:-:S07]  /*7bb0*/  FADD.FTZ R7, R185, R134 ;  /* 0x00000086b9077221 */ /* 0x004fce0000010000 */
[----:B------:R-:W2:Y:S01]  /*7bc0*/  MUFU.EX2 R127, R127 ;  /* 0x0000007f007f7308 */ /* 0x000ea20000000800 */
[----:B---3--:R-:W-:Y:S01]  /*7bd0*/  FADD.FTZ R134, R126, R7 ;  /* 0x000000077e867221 */ /* 0x008fe20000010000 */
[----:B------:R-:W-:Y:S01]  /*7be0*/  FADD.FTZ R7, R182, R131 ;  /* 0x00000083b6077221 */ /* 0x000fe20000010000 */
[----:B------:R-:W-:Y:S01]  /*7bf0*/  FFMA.FTZ R131, R155, UR14, -R132 ;  /* 0x0000000e9b837c23 */ /* 0x000fe20008010884 */
[C---:B------:R-:W-:Y:S02]  /*7c00*/  F2FP.BF16.F32.PACK_AB R182, R14.reuse, R182 ;  /* 0x000000b60eb6723e */ /* 0x040fe400000010ff */
[----:B------:R-:W-:Y:S01]  /*7c10*/  FADD.FTZ R7, R14, R7 ;  /* 0x000000070e077221 */ /* 0x000fe20000010000 */
[----:B------:R-:W-:Y:S01]  /*7c20*/  F2FP.BF16.F32.PACK_AB R185, R126, R185 ;  /* 0x000000b97eb9723e */ /* 0x000fe200000010ff */
[----:B------:R-:W3:Y:S01]  /*7c30*/  MUFU.EX2 R181, R181 ;  /* 0x000000b500b57308 */ /* 0x000ee20000000800 */
[----:B-1----:R-:W-:Y:S01]  /*7c40*/  FADD.FTZ R134, R187, R134 ;  /* 0x00000086bb867221 */ /* 0x002fe20000010000 */
[----:B------:R-:W-:Y:S01]  /*7c50*/  FADD.FTZ R7, R176, R7 ;  /* 0x00000007b0077221 */ /* 0x000fe20000010000 */
[----:B------:R-:W-:-:S03]  /*7c60*/  F2FP.BF16.F32.PACK_AB R176, R120, R176 ;  /* 0x000000b078b0723e */ /* 0x000fc600000010ff */
[----:B------:R-:W-:Y:S02]  /*7c70*/  FADD.FTZ R7, R120, R7 ;  /* 0x0000000778077221 */ /* 0x000fe40000010000 */
[----:B------:R-:W1:Y:S01]  /*7c80*/  MUFU.EX2 R129, R129 ;  /* 0x0000008100817308 */ /* 0x000e620000000800 */
[----:B--2---:R-:W-:Y:S01]  /*7c90*/  FADD.FTZ R134, R127, R134 ;  /* 0x000000867f867221 */ /* 0x004fe20000010000 */
[----:B------:R-:W-:Y:S01]  /*7ca0*/  FADD.FTZ R136, R178, R7 ;  /* 0x00000007b2887221 */ /* 0x000fe20000010000 */
[----:B------:R-:W-:Y:S02]  /*7cb0*/  F2FP.BF16.F32.PACK_AB R178, R121, R178 ;  /* 0x000000b279b2723e */ /* 0x000fe400000010ff */
[----:B------:R-:W-:Y:S01]  /*7cc0*/  F2FP.BF16.F32.PACK_AB R187, R127, R187 ;  /* 0x000000bb7fbb723e */ /* 0x000fe200000010ff */
[----:B0-----:R-:W-:Y:S02]  /*7cd0*/  FADD.FTZ R133, R121, R136 ;  /* 0x0000008879857221 */ /* 0x001fe40000010000 */
[----:B------:R-:W0:Y:S01]  /*7ce0*/  MUFU.EX2 R183, R183 ;  /* 0x000000b700b77308 */ /* 0x000e220000000800 */
[----:B---3--:R-:W-:-:S07]  /*7cf0*/  FADD.FTZ R134, R181, R134 ;  /* 0x00000086b5867221 */ /* 0x008fce0000010000 */
[----:B------:R-:W2:Y:S01]  /*7d00*/  MUFU.EX2 R2, R143 ;  /* 0x0000008f00027308 */ /* 0x000ea20000000800 */
[C---:B-1----:R-:W-:Y:S01]  /*7d10*/  FADD.FTZ R134, R129.reuse, R134 ;  /* 0x0000008681867221 */ /* 0x042fe20000010000 */
[----:B------:R-:W-:-:S06]  /*7d20*/  F2FP.BF16.F32.PACK_AB R181, R129, R181 ;  /* 0x000000b581b5723e */ /* 0x000fcc00000010ff */
[----:B------:R-:W1:Y:S01]  /*7d30*/  MUFU.EX2 R172, R172 ;  /* 0x000000ac00ac7308 */ /* 0x000e620000000800 */
[----:B0-----:R-:W-:-:S07]  /*7d40*/  FADD.FTZ R7, R183, R134 ;  /* 0x00000086b7077221 */ /* 0x001fce0000010000 */
[----:B------:R-:W0:Y:S01]  /*7d50*/  MUFU.EX2 R177, R177 ;  /* 0x000000b100b17308 */ /* 0x000e220000000800 */
[C---:B--2---:R-:W-:Y:S01]  /*7d60*/  FADD.FTZ R134, R2.reuse, R7 ;  /* 0x0000000702867221 */ /* 0x044fe20000010000 */
[----:B------:R-:W-:Y:S01]  /*7d70*/  F2FP.BF16.F32.PACK_AB R183, R2, R183 ;  /* 0x000000b702b7723e */ /* 0x000fe200000010ff */
[----:B------:R-:W-:-:S05]  /*7d80*/  IMAD.MOV.U32 R2, RZ, RZ, R13 ;  /* 0x000000ffff027224 */ /* 0x000fca00078e000d */
        /* <DEDUP_REMOVED lines=31> */
[----:B-1----:R-:W-:Y:S01]  /*7f80*/  FADD.FTZ R20, R170, R11 ;  /* 0x0000000baa147221 */ /* 0x002fe20000010000 */
        /* <DEDUP_REMOVED lines=11> */
[----:B------:R-:W-:-:S03]  /*8040*/  F2FP.BF16.F32.PACK_AB R169, R12, R169 ;  /* 0x000000a90ca9723e */ /* 0x000fc600000010ff */
[----:B--2---:R-:W-:-:S04]  /*8050*/  FADD.FTZ R3, R166, R3 ;  /* 0x00000003a6037221 */ /* 0x004fc80000010000 */
[C---:B-1----:R-:W-:Y:S01]  /*8060*/  FADD.FTZ R6, R167.reuse, R3 ;  /* 0x00000003a7067221 */ /* 0x042fe20000010000 */
[----:B------:R-:W-:Y:S01]  /*8070*/  F2FP.BF16.F32.PACK_AB R171, R167, R166 ;  /* 0x000000a6a7ab723e */ /* 0x000fe200000010ff */
[----:B------:R-:W-:Y:S01]  /*8080*/  IMAD.MOV.U32 R3, RZ, RZ, R9 ;  /* 0x000000ffff037224 */ /* 0x000fe200078e0009 */
[----:B------:R-:W-:Y:S06]  /*8090*/  @P2 BRA `(.L_x_4406) ;  /* 0xffffffcc00e82947 */ /* 0x000fec000383ffff */
[----:B------:R-:W-:Y:S01]  /*80a0*/  IMAD.MOV.U32 R2, RZ, RZ, R13 ;  /* 0x000000ffff027224 */ /* 0x000fe200078e000d */
[----:B------:R-:W-:Y:S01]  /*80b0*/  UMOV UR36, UR4 ;  /* 0x0000000400247c82 */ /* 0x000fe20008000000 */
[----:B------:R-:W-:Y:S01]  /*80c0*/  IMAD.MOV.U32 R3, RZ, RZ, R9 ;  /* 0x000000ffff037224 */ /* 0x000fe200078e0009 */
[----:B------:R-:W-:-:S06]  /*80d0*/  UMOV UR38, UR7 ;  /* 0x0000000700267c82 */ /* 0x000fcc0008000000 */
.L_x_4389:
[----:B------:R-:W-:Y:S01]  /*80e0*/  ULDC UR4, c[0x0][0x448] ;  /* 0x0001120000047ab9 */ /* 0x000fe20000000800 */
[----:B------:R-:W-:Y:S01]  /*80f0*/  IADD3 R9, R16, 0x1, -R17 ;  /* 0x0000000110097810 */ /* 0x000fe20007ffe811 */
[----:B------:R-:W-:Y:S01]  /*8100*/  UISETP.NE.AND UP0, UPT, UR4, 0x1, UPT ;  /* 0x000000010400788c */ /* 0x000fe2000bf05270 */
[----:B------:R-:W-:Y:S02]  /*8110*/  ULDC UR10, c[0x0][0x9e4] ;  /* 0x00027900000a7ab9 */ /* 0x000fe40000000800 */
[----:B------:R-:W-:Y:S01]  /*8120*/  R2UR UR7, R9 ;  /* 0x00000000090772ca */ /* 0x000fe200000e0000 */
[----:B------:R-:W-:Y:S02]  /*8130*/  UISETP.GE.AND UP1, UPT, UR10, 0x1, UPT ;  /* 0x000000010a00788c */ /* 0x000fe4000bf26270 */
[----:B------:R-:W-:-:S04]  /*8140*/  UIADD3 UR6, UR39, 0x7f, URZ ;  /* 0x0000007f27067890 */ /* 0x000fc8000fffe03f */
[----:B------:R-:W-:Y:S01]  /*8150*/  PLOP3.LUT P2, PT, PT, PT, UP1, 0x40, 0x0 ;  /* 0x000000000000781c */ /* 0x000fe20003f4e818 */
[----:B------:R-:W-:Y:S01]  /*8160*/  @UP0 ULDC UR4, c[0x0][0x44c] ;  /* 0x0001130000040ab9 */ /* 0x000fe20000000800 */
[----:B------:R-:W-:Y:S01]  /*8170*/  @UP0 ULDC UR11, c[0x0][0x450] ;  /* 0x00011400000b0ab9 */ /* 0x000fe20000000800 */
[----:B------:R-:W-:-:S04]  /*8180*/  UIMAD.WIDE.U32 UR4, UR6, UR4, URZ ;  /* 0x00000004060472a5 */ /* 0x000fc8000f8e003f */
[----:B------:R-:W-:-:S04]  /*8190*/  @UP0 USHF.R.U32.HI UR6, URZ, UR11, UR5 ;  /* 0x0000000b3f060299 */ /* 0x000fc80008011605 */
[----:B------:R-:W-:-:S04]  /*81a0*/  UIADD3 UR6, UR7, UR6, URZ ;  /* 0x0000000607067290 */ /* 0x000fc8000fffe03f */
[----:B------:R-:W-:Y:S01]  /*81b0*/  UIADD3 UR15, UR6, -UR15, URZ ;  /* 0x8000000f060f7290 */ /* 0x000fe2000fffe03f */
[----:B------:R-:W-:Y:S11]  /*81c0*/  @P2 BRA `(.L_x_4407) ;  /* 0x0000000000482947 */ /* 0x000ff60003800000 */
        /* <DEDUP_REMOVED lines=11> */
.L_x_4408:
[----:B------:R-:W-:-:S11]  /*8280*/  UISETP.NE.AND UP2, UPT, UR10, 0x1, UPT ;  /* 0x000000010a00788c */ /* 0x000fd6000bf45270 */
[----:B------:R-:W-:Y:S02]  /*8290*/  @UP2 ULDC.64 UR4, c[0x0][0x9e8] ;  /* 0x00027a0000042ab9 */ /* 0x000fe40000000a00 */
[----:B------:R-:W-:-:S04]  /*82a0*/  UIMAD.WIDE.U32 UR6, UR11, UR4, URZ ;  /* 0x000000040b0672a5 */ /* 0x000fc8000f8e003f */
[----:B------:R-:W-:-:S12]  /*82b0*/  @UP2 USHF.R.U32.HI UR11, URZ, UR5, UR7 ;  /* 0x000000053f0b2299 */ /* 0x000fd80008011607 */
.L_x_4409:
[----:B------:R-:W-:-:S04]  /*82c0*/  UIMAD UR10, UR11, UR10, URZ ;  /* 0x0000000a0b0a72a4 */ /* 0x000fc8000f8e023f */
[----:B------:R-:W-:-:S04]  /*82d0*/  UISETP.LT.AND UP2, UPT, UR15, UR10, UPT ;  /* 0x0000000a0f00728c */ /* 0x000fc8000bf41270 */
[----:B------:R-:W-:-:S12]  /*82e0*/  USEL UR15, UR15, UR10, !UP2 ;  /* 0x0000000a0f0f7287 */ /* 0x000fd8000d000000 */
.L_x_4407:
[----:B------:R-:W-:-:S04]  /*82f0*/  UIADD3 UR4, UR15, 0x5f, URZ ;  /* 0x0000005f0f047890 */ /* 0x000fc8000fffe03f */
        /* <DEDUP_REMOVED lines=12> */
.L_x_4419:
        /* <DEDUP_REMOVED lines=8> */
.L_x_4411:
[----:B------:R-:W-:Y:S01]  /*8440*/  ULEA UR5, UR36, UR37, 0x3 ;  /* 0x0000002524057291 */ /* 0x000fe2000f8e183f */
[----:B------:R-:W-:-:S05]  /*8450*/  IMAD.U32 R2, RZ, RZ, UR38 ;  /* 0x00000026ff027e24 */ /* 0x000fca000f8e00ff */
[----:B------:R-:W-:-:S04]  /*8460*/  SHF.L.U32 R2, R2, 0x1f, RZ ;  /* 0x0000001f02027819 */ /* 0x000fc800000006ff */
[----:B------:R0:W1:Y:S01]  /*8470*/  SYNCS.PHASECHK.TRANS64.TRYWAIT P2, [UR5+0x30830], R2 ;  /* 0x03083002ff0075a7 */ /* 0x0000620008040145 */
[----:B------:R-:W-:Y:S05]  /*8480*/  @!P0 BRA `(.L_x_4412) ;  /* 0x0000000000048947 */ /* 0x000fea0003800000 */
[----:B------:R-:W-:Y:S01]  /*8490*/  BPT.TRAP 0x1 ;  /* 0x000000040000795c */ /* 0x000fe20000300000 */
.L_x_4412:
[-C--:B------:R-:W-:Y:S01]  /*84a0*/  FMUL.FTZ R24, R24, R10.reuse ;  /* 0x0000000a18187220 */ /* 0x080fe20000410000 */
[----:B------:R-:W-:Y:S01]  /*84b0*/  FMUL.FTZ R25, R25, R10 ;  /* 0x0000000a19197220 */ /* 0x000fe20000410000 */
[----:B-1----:R-:W-:Y:S06]  /*84c0*/  @P2 BRA `(.L_x_4413) ;  /* 0x0000000000082947 */ /* 0x002fec0003800000 */
[----:B------:R-:W1:Y:S02]  /*84d0*/  SYNCS.PHASECHK.TRANS64.TRYWAIT P2, [UR5+0x30830], R2 ;  /* 0x03083002ff0075a7 */ /* 0x000e640008040145 */
[----:B-1----:R-:W-:Y:S05]  /*84e0*/  @!P2 BRA `(.L_x_4414) ;  /* 0x0000011400e4a947 */ /* 0x002fea0003800000 */
.L_x_4413:
        /* <DEDUP_REMOVED lines=161> */
.L_x_4415:
[----:B------:R-:W-:Y:S01]  /*8f00*/  ULEA UR5, UR4, UR37, 0x3 ;  /* 0x0000002504057291 */ /* 0x000fe2000f8e183f */
[----:B------:R-:W-:-:S05]  /*8f10*/  IMAD.U32 R0, RZ, RZ, UR6 ;  /* 0x00000006ff007e24 */ /* 0x000fca000f8e00ff */
[----:B------:R-:W-:-:S04]  /*8f20*/  SHF.L.U32 R0, R0, 0x1f, RZ ;  /* 0x0000001f00007819 */ /* 0x000fc800000006ff */
[----:B------:R2:W3:Y:S01]  /*8f30*/  SYNCS.PHASECHK.TRANS64.TRYWAIT P2, [UR5+0x30850], R0 ;  /* 0x03085000ff0075a7 */ /* 0x0004e20008040145 */
[----:B------:R-:W-:Y:S05]  /*8f40*/  @!P0 BRA `(.L_x_4416) ;  /* 0x0000000000048947 */ /* 0x000fea0003800000 */
[----:B------:R-:W-:Y:S01]  /*8f50*/  BPT.TRAP 0x1 ;  /* 0x000000040000795c */ /* 0x000fe20000300000 */
.L_x_4416:
[----:B---3--:R-:W-:Y:S05]  /*8f60*/  @P2 BRA `(.L_x_4417) ;  /* 0x0000000000082947 */ /* 0x008fea0003800000 */
[----:B------:R-:W3:Y:S02]  /*8f70*/  SYNCS.PHASECHK.TRANS64.TRYWAIT P2, [UR5+0x30850], R0 ;  /* 0x03085000ff0075a7 */ /* 0x000ee40008040145 */
[----:B---3--:R-:W-:Y:S05]  /*8f80*/  @!P2 BRA `(.L_x_4418) ;  /* 0x0000010c0054a947 */ /* 0x008fea0003800000 */
.L_x_4417:
[----:B------:R-:W-:Y:S01]  /*8f90*/  UIADD3 UR6, UR37, 0x400, URZ ;  /* 0x0000040025067890 */ /* 0x000fe2000fffe03f */
[----:B------:R-:W-:Y:S01]  /*8fa0*/  WARPGROUP.ARRIVE ;  /* 0x00000000000079c5 */ /* 0x000fe20000000000 */
[----:B------:R-:W-:Y:S01]  /*8fb0*/  UMOV UR11, 0x40000040 ;  /* 0x40000040000b7882 */ /* 0x000fe20000000000 */
[----:B0-2---:R-:W-:Y:S01]  /*8fc0*/  FMNMX.FTZ R0, R120, R9, !PT ;  /* 0x0000000978007209 */ /* 0x005fe20007810000 */
[----:B------:R-:W-:Y:S01]  /*8fd0*/  USHF.R.U32.HI UR6, URZ, 0x4, UR6 ;  /* 0x000000043f067899 */ /* 0x000fe20008011606 */
[C---:B------:R-:W-:Y:S01]  /*8fe0*/  ISETP.GT.AND P2, PT, R8.reuse, UR58, PT ;  /* 0x0000003a08007c0c */ /* 0x040fe2000bf44270 */
[----:B------:R-:W-:Y:S01]  /*8ff0*/  UMOV UR14, UR59 ;  /* 0x0000003b000e7c82 */ /* 0x000fe20008000000 */
[----:B-1----:R-:W-:Y:S01]  /*9000*/  FMNMX.FTZ R3, R121, R0, !PT ;  /* 0x0000000079037209 */ /* 0x002fe20007810000 */
[----:B------:R-:W-:Y:S01]  /*9010*/  ULOP3.LUT UR6, UR6, 0x3fff, URZ, 0xc0, !UPT ;  /* 0x00003fff06067892 */ /* 0x000fe2000f8ec03f */
[----:B------:R-:W-:Y:S02]  /*9020*/  VIADD R8, R8, 0xffffffff ;  /* 0xffffffff08087836 */ /* 0x000fe40000000000 */
[----:B------:R-:W-:Y:S01]  /*9030*/  FMNMX.FTZ R0, R124, R3, !PT ;  /* 0x000000037c007209 */ /* 0x000fe20007810000 */
[----:B------:R-:W-:-:S03]  /*9040*/  ULOP3.LUT UR6, UR6, 0x3000000, URZ, 0xfc, !UPT ;  /* 0x0300000006067892 */ /* 0x000fc6000f8efc3f */
[----:B------:R-:W-:Y:S01]  /*9050*/  FMNMX.FTZ R3, R125, R0, !PT ;  /* 0x000000007d037209 */ /* 0x000fe20007810000 */
[----:B------:R-:W-:-:S03]  /*9060*/  UIMAD UR4, UR4, 0x900, UR6 ;  /* 0x00000900040478a4 */ /* 0x000fc6000f8e0206 */
[----:B------:R-:W-:Y:S01]  /*9070*/  FMNMX.FTZ R0, R128, R3, !PT ;  /* 0x0000000380007209 */ /* 0x000fe20007810000 */
[----:B------:R-:W-:-:S03]  /*9080*/  UMOV UR6, UR38 ;  /* 0x0000002600067c82 */ /* 0x000fc60008000000 */
        /* <DEDUP_REMOVED lines=27> */
[----:B0-----:R-:W-:-:S05]  /*9240*/  FMNMX.FTZ R3, R12, R3, !PT ;  /* 0x000000030c037209 */ /* 0x001fca0007810000 */
        /* <DEDUP_REMOVED lines=30> */
[----:B------:R-:W-:Y:S01]  /*9430*/  FFMA.FTZ R13, R133, UR14, -R0 ;  /* 0x0000000e850d7c23 */ /* 0x000fe20008010800 */
[----:B------:R-:W-:Y:S02]  /*9440*/  MUFU.EX2 R14, R14 ;  /* 0x0000000e000e7308 */ /* 0x000fe40000000800 */
[----:B------:R-:W-:-:S04]  /*9450*/  FMNMX.FTZ R21, R151, R2, !PT ;  /* 0x0000000297157209 */ /* 0x000fc80007810000 */
[----:B------:R-:W-:Y:S02]  /*9460*/  FMNMX.FTZ R2, R154, R21, !PT ;  /* 0x000000159a027209 */ /* 0x000fe40007810000 */
[----:B------:R-:W-:Y:S02]  /*9470*/  MUFU.EX2 R13, R13 ;  /* 0x0000000d000d7308 */ /* 0x000fe40000000800 */
[----:B------:R-:W-:-:S04]  /*9480*/  FMNMX.FTZ R21, R155, R2, !PT ;  /* 0x000000029b157209 */ /* 0x000fc80007810000 */
[----:B------:R-:W-:Y:S01]  /*9490*/  FMNMX.FTZ R2, R158, R21, !PT ;  /* 0x000000159e027209 */ /* 0x000fe20007810000 */
[----:B------:R-:W-:Y:S02]  /*94a0*/  WARPGROUP.DEPBAR.LE gsb0, 0x0 ;  /* 0x00008000000079c5 */ /* 0x000fe40000010000 */
[----:B------:R-:W-:Y:S01]  /*94b0*/  WARPGROUP.ARRIVE ;  /* 0x00000000000079c5 */ /* 0x000fe20000000000 */
[----:B------:R-:W-:Y:S01]  /*94c0*/  FMNMX.FTZ R21, R159, R2, !PT ;  /* 0x000000029f157209 */ /* 0x000fe20007810000 */
[--C-:B------:R-:W-:Y:S01]  /*94d0*/  FFMA.FTZ R188, R120, UR14, -R0.reuse ;  /* 0x0000000e78bc7c23 */ /* 0x100fe20008010800 */
[--C-:B------:R-:W-:Y:S01]  /*94e0*/  FFMA.FTZ R190, R124, UR14, -R0.reuse ;  /* 0x0000000e7cbe7c23 */ /* 0x100fe20008010800 */
[--C-:B------:R-:W-:Y:S01]  /*94f0*/  FFMA.FTZ R120, R149, UR14, -R0.reuse ;  /* 0x0000000e95787c23 */ /* 0x100fe20008010800 */
[----:B------:R-:W-:Y:S01]  /*9500*/  FMNMX.FTZ R2, R162, R21, !PT ;  /* 0x00000015a2027209 */ /* 0x000fe20007810000 */
[----:B------:R-:W-:Y:S01]  /*9510*/  HGMMA.64x192x16.F32.BF16 R24, R184, gdesc[UR8].tnspB, R24, gsb0 ;  /* 0x42e00008b8187df0 */ /* 0x000fe20008001818 */
[----:B------:R-:W-:Y:S01]  /*9520*/  UIADD3 UR10, UR4, 0x100, URZ ;  /* 0x00000100040a7890 */ /* 0x000fe2000fffe03f */
[--C-:B------:R-:W-:Y:S01]  /*9530*/  FFMA.FTZ R124, R161, UR14, -R0.reuse ;  /* 0x0000000ea17c7c23 */ /* 0x100fe20008010800 */
[----:B------:R-:W-:Y:S01]  /*9540*/  UMOV UR11, 0x40000040 ;  /* 0x40000040000b7882 */ /* 0x000fe20000000000 */
[----:B------:R-:W-:Y:S01]  /*9550*/  FMNMX.FTZ R21, R163, R2, !PT ;  /* 0x00000002a3157209 */ /* 0x000fe20007810000 */
[----:B------:R-:W0:Y:S03]  /*9560*/  MUFU.EX2 R188, R188 ;  /* 0x000000bc00bc7308 */ /* 0x000e260000000800 */
[----:B------:R-:W-:Y:S01]  /*9570*/  FMNMX.FTZ R2, R166, R21, !PT ;  /* 0x00000015a6027209 */ /* 0x000fe20007810000 */
[----:B------:R-:W-:-:S03]  /*9580*/  FFMA.FTZ R21, R145, UR14, -R0 ;  /* 0x0000000e91157c23 */ /* 0x000fc60008010800 */
        /* <DEDUP_REMOVED lines=10> */
[----:B------:R-:W-:Y:S01]  /*9630*/  MUFU.EX2 R124, R124 ;  /* 0x0000007c007c7308 */ /* 0x000fe20000000800 */
[----:B-1----:R-:W-:-:S07]  /*9640*/  FMNMX.FTZ R2, R129, R2, !PT ;  /* 0x0000000281027209 */ /* 0x002fce0007810000 */
[----:B------:R-:W-:Y:S01]  /*9650*/  MUFU.EX2 R129, R164 ;  /* 0x000000a400817308 */ /* 0x000fe20000000800 */
[----:B------:R-:W-:Y:S02]  /*9660*/  WARPGROUP.DEPBAR.LE gsb0, 0x0 ;  /* 0x00008000000079c5 */ /* 0x000fe40000010000 */
[----:B------:R-:W-:Y:S01]  /*9670*/  WARPGROUP.ARRIVE ;  /* 0x00000000000079c5 */ /* 0x000fe20000000000 */
[--C-:B------:R-:W-:Y:S01]  /*9680*/  FFMA.FTZ R186, R132, UR14, -R0.reuse ;  /* 0x0000000e84ba7c23 */ /* 0x100fe20008010800 */
[--C-:B------:R-:W-:Y:S01]  /*9690*/  FFMA.FTZ R184, R128, UR14, -R0.reuse ;  /* 0x0000000e80b87c23 */ /* 0x100fe20008010800 */
[----:B------:R-:W-:Y:S01]  /*96a0*/  FMUL.FTZ R132, R2, UR14 ;  /* 0x0000000e02847c20 */ /* 0x000fe20008410000 */
[----:B------:R-:W-:Y:S02]  /*96b0*/  FFMA.FTZ R128, R141, UR14, -R0 ;  /* 0x0000000e8d807c23 */ /* 0x000fe40008010800 */
[----:B------:R-:W-:Y:S01]  /*96c0*/  HGMMA.64x192x16.F32.BF16 R24, R180, gdesc[UR8].tnspB, R24, gsb0 ;  /* 0x42e00008b4187df0 */ /* 0x000fe20008001818 */
        /* <DEDUP_REMOVED lines=10> */
[----:B------:R-:W-:Y:S02]  /*9770*/  IMAD.U32 R127, RZ, RZ, UR5 ;  /* 0x00000005ff7f7e24 */ /* 0x000fe4000f8e00ff */
        /* <DEDUP_REMOVED lines=10> */
[----:B------:R-:W-:-:S02]  /*9820*/  FFMA.FTZ R166, R166, UR14, -R132 ;  /* 0x0000000ea6a67c23 */ /* 0x000fc40008010884 */
        /* <DEDUP_REMOVED lines=10> */
[----:B------:R-:W1:Y:S08]  /*98d0*/  MUFU.EX2 R159, R159 ;  /* 0x0000009f009f7308 */ /* 0x000e700000000800 */
[----:B------:R-:W-:Y:S08]  /*98e0*/  MUFU.EX2 R162, R162 ;  /* 0x000000a200a27308 */ /* 0x000ff00000000800 */
[----:B------:R-:W-:Y:S08]  /*98f0*/  MUFU.EX2 R163, R163 ;  /* 0x000000a300a37308 */ /* 0x000ff00000000800 */
[----:B------:R-:W-:Y:S01]  /*9900*/  MUFU.EX2 R166, R166 ;  /* 0x000000a600a67308 */ /* 0x000fe20000000800 */
[----:B------:R-:W-:-:S02]  /*9910*/  WARPGROUP.DEPBAR.LE gsb0, 0x0 ;  /* 0x00008000000079c5 */ /* 0x000fc40000010000 */
[----:B------:R-:W-:Y:S01]  /*9920*/  WARPGROUP.ARRIVE ;  /* 0x00000000000079c5 */ /* 0x000fe20000000000 */
[--C-:B------:R-:W-:Y:S01]  /*9930*/  FFMA.FTZ R180, R136, UR14, -R0.reuse ;  /* 0x0000000e88b47c23 */ /* 0x100fe20008010800 */
[----:B------:R-:W-:Y:S01]  /*9940*/  FFMA.FTZ R182, R140, UR14, -R0 ;  /* 0x0000000e8cb67c23 */ /* 0x000fe20008010800 */
[----:B------:R-:W-:Y:S01]  /*9950*/  FFMA.FTZ R183, R142, UR14, -R132 ;  /* 0x0000000e8eb77c23 */ /* 0x000fe20008010884 */
[----:B0-----:R-:W-:Y:S01]  /*9960*/  FFMA.FTZ R142, R10, R7, R188 ;  /* 0x000000070a8e7223 */ /* 0x001fe200000100bc */
[--C-:B------:R-:W-:Y:S01]  /*9970*/  FFMA.FTZ R136, R135, UR14, -R132.reuse ;  /* 0x0000000e87887c23 */ /* 0x100fe20008010884 */
[----:B------:R-:W-:Y:S01]  /*9980*/  HGMMA.64x192x16.F32.BF16 R24, R176, gdesc[UR8].tnspB, R24, gsb0 ;  /* 0x42e00008b0187df0 */ /* 0x000fe20008001818 */
[----:B------:R-:W-:Y:S01]  /*9990*/  UIADD3 UR10, UR4, 0x200, URZ ;  /* 0x00000200040a7890 */ /* 0x000fe2000fffe03f */
[--C-:B------:R-:W-:Y:S01]  /*99a0*/  FFMA.FTZ R181, R138, UR14, -R132.reuse ;  /* 0x0000000e8ab57c23 */ /* 0x100fe20008010884 */
[----:B------:R-:W-:Y:S01]  /*99b0*/  UMOV UR11, 0x40000040 ;  /* 0x40000040000b7882 */ /* 0x000fe20000000000 */
[----:B------:R-:W-:Y:S01]  /*99c0*/  MUFU.EX2 R180, R180 ;  /* 0x000000b400b47308 */ /* 0x000fe20000000800 */
[--C-:B------:R-:W-:Y:S01]  /*99d0*/  FFMA.FTZ R138, R143, UR14, -R132.reuse ;  /* 0x0000000e8f8a7c23 */ /* 0x100fe20008010884 */
[----:B------:R-:W-:Y:S01]  /*99e0*/  FFMA.FTZ R140, R147, UR14, -R132 ;  /* 0x0000000e938c7c23 */ /* 0x000fe20008010884 */
[----:B------:R-:W-:-:S05]  /*99f0*/  F2FP.BF16.F32.PACK_AB R188, R9, R188 ;  /* 0x000000bc09bc723e */ /* 0x000fca00000010ff */
        /* <DEDUP_REMOVED lines=10> */
[--C-:B------:R-:W-:Y:S01]  /*9aa0*/  FFMA.FTZ R177, R146, UR14, -R132.reuse ;  /* 0x0000000e92b17c23 */ /* 0x100fe20008010884 */
[----:B------:R-:W-:Y:S02]  /*9ab0*/  FFMA.FTZ R179, R150, UR14, -R132 ;  /* 0x0000000e96b37c23 */ /* 0x000fe40008010884 */
[----:B------:R-:W-:Y:S01]  /*9ac0*/  HGMMA.64x192x16.F32.BF16 R24, R172, gdesc[UR8].tnspB, R24, gsb0 ;  /* 0x42e00008ac187df0 */ /* 0x000fe20008001818 */
[----:B------:R-:W-:Y:S01]  /*9ad0*/  UIADD3 UR10, UR4, 0x280, URZ ;  /* 0x00000280040a7890 */ /* 0x000fe2000fffe03f */
[----:B------:R-:W-:Y:S01]  /*9ae0*/  MUFU.EX2 R176, R176 ;  /* 0x000000b000b07308 */ /* 0x000fe20000000800 */
[----:B------:R-:W-:Y:S01]  /*9af0*/  UMOV UR11, 0x40000040 ;  /* 0x40000040000b7882 */ /* 0x000fe20000000000 */
[----:B------:R-:W-:-:S06]  /*9b00*/  UMOV UR4, UR36 ;  /* 0x0000002400047c82 */ /* 0x000fcc0008000000 */
[----:B------:R-:W-:Y:S08]  /*9b10*/  MUFU.EX2 R177, R177 ;  /* 0x000000b100b17308 */ /* 0x000ff00000000800 */
[----:B------:R-:W-:Y:S08]  /*9b20*/  MUFU.EX2 R178, R178 ;  /* 0x000000b200b27308 */ /* 0x000ff00000000800 */
[----:B------:R-:W-:Y:S01]  /*9b30*/  MUFU.EX2 R179, R179 ;  /* 0x000000b300b37308 */ /* 0x000fe20000000800 */
[----:B------:R-:W-:-:S02]  /*9b40*/  WARPGROUP.DEPBAR.LE gsb0, 0x0 ;  /* 0x00008000000079c5 */ /* 0x000fc40000010000 */
[----:B------:R-:W-:Y:S01]  /*9b50*/  WARPGROUP.ARRIVE ;  /* 0x00000000000079c5 */ /* 0x000fe20000000000 */
[--C-:B------:R-:W-:Y:S01]  /*9b60*/  FFMA.FTZ R172, R152, UR14, -R0.reuse ;  /* 0x0000000e98ac7c23 */ /* 0x100fe20008010800 */
[----:B------:R-:W-:Y:S01]  /*9b70*/  FFMA.FTZ R174, R156, UR14, -R0 ;  /* 0x0000000e9cae7c23 */ /* 0x000fe20008010800 */
[----:B------:R-:W-:Y:S01]  /*9b80*/  FADD.FTZ R0, -R2, R11 ;  /* 0x0000000b02007221 */ /* 0x000fe20000010100 */
[----:B------:R-:W-:Y:S01]  /*9b90*/  FFMA.FTZ R173, R154, UR14, -R132 ;  /* 0x0000000e9aad7c23 */ /* 0x000fe20008010884 */
[----:B------:R-:W-:Y:S01]  /*9ba0*/  MUFU.EX2 R11, R165 ;  /* 0x000000a5000b7308 */ /* 0x000fe20000000800 */
[----:B------:R-:W-:Y:S01]  /*9bb0*/  HGMMA.64x192x16.F32.BF16 R24, R168, gdesc[UR8].tnspB, R24, gsb0 ;  /* 0x42e00008a8187df0 */ /* 0x000fe20008001818 */
[----:B------:R-:W-:Y:S01]  /*9bc0*/  FMUL.FTZ R0, R0, UR14 ;  /* 0x0000000e00007c20 */ /* 0x000fe20008410000 */
[----:B-1----:R-:W-:-:S05]  /*9bd0*/  F2FP.BF16.F32.PACK_AB R175, R159, R158 ;  /* 0x0000009e9faf723e */ /* 0x002fca00000010ff */
[----:B------:R-:W0:Y:S08]  /*9be0*/  MUFU.EX2 R0, R0 ;  /* 0x0000000000007308 */ /* 0x000e300000000800 */
[----:B------:R-:W-:Y:S08]  /*9bf0*/  MUFU.EX2 R172, R172 ;  /* 0x000000ac00ac7308 */ /* 0x000ff00000000800 */
[----:B------:R-:W-:Y:S01]  /*9c00*/  MUFU.EX2 R173, R173 ;  /* 0x000000ad00ad7308 */ /* 0x000fe20000000800 */
[----:B0-----:R-:W-:Y:S01]  /*9c10*/  FFMA.FTZ R7, R0, R6, R189 ;  /* 0x0000000600077223 */ /* 0x001fe200000100bd */
[----:B------:R-:W-:-:S06]  /*9c20*/  F2FP.BF16.F32.PACK_AB R189, R122, R189 ;  /* 0x000000bd7abd723e */ /* 0x000fcc00000010ff */
[----:B------:R-:W-:Y:S01]  /*9c30*/  MUFU.EX2 R174, R174 ;  /* 0x000000ae00ae7308 */ /* 0x000fe20000000800 */
[----:B------:R-:W-:Y:S02]  /*9c40*/  WARPGROUP.DEPBAR.LE gsb0, 0x0 ;  /* 0x00008000000079c5 */ /* 0x000fe40000010000 */
[----:B------:R0:W-:Y:S01]  /*9c50*/  @!P1 SYNCS.ARRIVE.TRANS64.RED.A1T0 RZ, [R123+URZ], RZ ;  /* 0x000000ff7bff99a7 */ /* 0x0001e2000810043f */
[----:B------:R-:W-:Y:S02]  /*9c60*/  F2FP.BF16.F32.PACK_AB R170, R11, R129 ;  /* 0x000000810baa723e */ /* 0x000fe400000010ff */
[----:B------:R-:W-:Y:S02]  /*9c70*/  F2FP.BF16.F32.PACK_AB R168, R124, R20 ;  /* 0x000000147ca8723e */ /* 0x000fe400000010ff */
[----:B------:R-:W-:Y:S01]  /*9c80*/  F2FP.BF16.F32.PACK_AB R169, R163, R162 ;  /* 0x000000a2a3a9723e */ /* 0x000fe200000010ff */
[----:B0-----:R-:W-:-:S05]  /*9c90*/  @!P1 VIADD R123, R127, 0x30860 ;  /* 0x000308607f7b9836 */ /* 0x001fca0000000000 */
[----:B------:R-:W-:Y:S01]  /*9ca0*/  @!P1 PRMT R6, RZ, 0x654, R123 ;  /* 0x00000654ff069816 */ /* 0x000fe2000000007b */
[----:B------:R-:W-:Y:S01]  /*9cb0*/  FADD.FTZ R123, R9, R142 ;  /* 0x0000008e097b7221 */ /* 0x000fe20000010000 */
[----:B------:R-:W-:Y:S02]  /*9cc0*/  FADD.FTZ R142, R122, R7 ;  /* 0x000000077a8e7221 */ /* 0x000fe40000010000 */
[----:B------:R0:W-:Y:S01]  /*9cd0*/  @!P1 SYNCS.ARRIVE.TRANS64.RED.A1T0 RZ, [R6+URZ], RZ ;  /* 0x000000ff06ff99a7 */ /* 0x0001e2000810043f */
[----:B------:R-:W-:Y:S01]  /*9ce0*/  FADD.FTZ R144, R190, R123 ;  /* 0x0000007bbe907221 */ /* 0x000fe20000010000 */
[----:B------:R-:W-:Y:S01]  /*9cf0*/  FADD.FTZ R7, R191, R142 ;  /* 0x0000008ebf077221 */ /* 0x000fe20000010000 */
[----:B------:R-:W-:Y:S01]  /*9d00*/  FFMA.FTZ R142, R155, UR14, -R132 ;  /* 0x0000000e9b8e7c23 */ /* 0x000fe20008010884 */
[C---:B------:R-:W-:Y:S01]  /*9d10*/  F2FP.BF16.F32.PACK_AB R190, R15.reuse, R190 ;  /* 0x000000be0fbe723e */ /* 0x040fe200000010ff */
[----:B------:R-:W-:Y:S01]  /*9d20*/  FADD.FTZ R123, R15, R144 ;  /* 0x000000900f7b7221 */ /* 0x000fe20000010000 */
[C---:B------:R-:W-:Y:S01]  /*9d30*/  FADD.FTZ R144, R126.reuse, R7 ;  /* 0x000000077e907221 */ /* 0x040fe20000010000 */
[----:B------:R-:W-:Y:S01]  /*9d40*/  F2FP.BF16.F32.PACK_AB R191, R126, R191 ;  /* 0x000000bf7ebf723e */ /* 0x000fe200000010ff */
[----:B0-----:R-:W-:Y:S01]  /*9d50*/  FFMA.FTZ R6, R151, UR14, -R132 ;  /* 0x0000000e97067c23 */ /* 0x001fe20008010884 */
[----:B------:R-:W-:Y:S01]  /*9d60*/  FADD.FTZ R123, R184, R123 ;  /* 0x0000007bb87b7221 */ /* 0x000fe20000010000 */
[----:B------:R-:W-:Y:S01]  /*9d70*/  FADD.FTZ R7, R185, R144 ;  /* 0x00000090b9077221 */ /* 0x000fe20000010000 */
[C---:B------:R-:W-:Y:S01]  /*9d80*/  F2FP.BF16.F32.PACK_AB R184, R12.reuse, R184 ;  /* 0x000000b80cb8723e */ /* 0x040fe200000010ff */
[----:B------:R-:W-:Y:S01]  /*9d90*/  MUFU.EX2 R142, R142 ;  /* 0x0000008e008e7308 */ /* 0x000fe20000000800 */
[----:B------:R-:W-:Y:S01]  /*9da0*/  FADD.FTZ R123, R12, R123 ;  /* 0x0000007b0c7b7221 */ /* 0x000fe20000010000 */
[C---:B------:R-:W-:Y:S01]  /*9db0*/  FADD.FTZ R144, R130.reuse, R7 ;  /* 0x0000000782907221 */ /* 0x040fe20000010000 */
[----:B------:R-:W-:Y:S01]  /*9dc0*/  FFMA.FTZ R132, R167, UR14, -R132 ;  /* 0x0000000ea7847c23 */ /* 0x000fe20008010884 */
[----:B------:R-:W-:Y:S01]  /*9dd0*/  F2FP.BF16.F32.PACK_AB R185, R130, R185 ;  /* 0x000000b982b9723e */ /* 0x000fe200000010ff */
        /* <DEDUP_REMOVED lines=10> */
[----:B------:R-:W1:Y:S01]  /*9e80*/  MUFU.EX2 R132, R132 ;  /* 0x0000008400847308 */ /* 0x000e620000000800 */
        /* <DEDUP_REMOVED lines=10> */
[----:B------:R-:W-:Y:S01]  /*9f30*/  FADD.FTZ R7, R177, R12 ;  /* 0x0000000cb1077221 */ /* 0x000fe20000010000 */
[C---:B------:R-:W-:Y:S02]  /*9f40*/  F2FP.BF16.F32.PACK_AB R176, R21.reuse, R176 ;  /* 0x000000b015b0723e */ /* 0x040fe400000010ff */
[----:B------:R-:W-:Y:S01]  /*9f50*/  FADD.FTZ R9, R21, R122 ;  /* 0x0000007a15097221 */ /* 0x000fe20000010000 */
[C---:B------:R-:W-:Y:S01]  /*9f60*/  FADD.FTZ R12, R140.reuse, R7 ;  /* 0x000000078c0c7221 */ /* 0x040fe20000010000 */
[----:B------:R-:W-:-:S02]  /*9f70*/  F2FP.BF16.F32.PACK_AB R177, R140, R177 ;  /* 0x000000b18cb1723e */ /* 0x000fc400000010ff */
[----:B------:R-:W-:Y:S01]  /*9f80*/  FADD.FTZ R9, R178, R9 ;  /* 0x00000009b2097221 */ /* 0x000fe20000010000 */
[----:B------:R-:W-:Y:S01]  /*9f90*/  FADD.FTZ R7, R179, R12 ;  /* 0x0000000cb3077221 */ /* 0x000fe20000010000 */
[----:B0-----:R-:W-:Y:S02]  /*9fa0*/  F2FP.BF16.F32.PACK_AB R179, R6, R179 ;  /* 0x000000b306b3723e */ /* 0x001fe400000010ff */
[----:B------:R-:W-:Y:S01]  /*9fb0*/  FADD.FTZ R9, R120, R9 ;  /* 0x0000000978097221 */ /* 0x000fe20000010000 */
[----:B------:R-:W-:Y:S01]  /*9fc0*/  FADD.FTZ R12, R6, R7 ;  /* 0x00000007060c7221 */ /* 0x000fe20000010000 */
        /* <DEDUP_REMOVED lines=11> */
[----:B------:R-:W-:Y:S01]  /*a080*/  FADD.FTZ R9, R159, R6 ;  /* 0x000000069f097221 */ /* 0x000fe20000010000 */
[----:B-1----:R-:W-:-:S02]  /*a090*/  F2FP.BF16.F32.PACK_AB R171, R132, R166 ;  /* 0x000000a684ab723e */ /* 0x002fc400000010ff */
[----:B------:R-:W-:Y:S01]  /*a0a0*/  FADD.FTZ R7, R20, R7 ;  /* 0x0000000714077221 */ /* 0x000fe20000010000 */
[----:B------:R-:W-:-:S03]  /*a0b0*/  FADD.FTZ R9, R162, R9 ;  /* 0x00000009a2097221 */ /* 0x000fc60000010000 */
[----:B------:R-:W-:Y:S01]  /*a0c0*/  FADD.FTZ R6, R124, R7 ;  /* 0x000000077c067221 */ /* 0x000fe20000010000 */
[----:B------:R-:W-:-:S03]  /*a0d0*/  FADD.FTZ R9, R163, R9 ;  /* 0x00000009a3097221 */ /* 0x000fc60000010000 */
[----:B------:R-:W-:Y:S01]  /*a0e0*/  FADD.FTZ R6, R129, R6 ;  /* 0x0000000681067221 */ /* 0x000fe20000010000 */
[----:B------:R-:W-:-:S03]  /*a0f0*/  FADD.FTZ R9, R166, R9 ;  /* 0x00000009a6097221 */ /* 0x000fc60000010000 */
[----:B------:R-:W-:Y:S01]  /*a100*/  FADD.FTZ R7, R11, R6 ;  /* 0x000000060b077221 */ /* 0x000fe20000010000 */
[----:B------:R-:W-:Y:S01]  /*a110*/  FADD.FTZ R6, R132, R9 ;  /* 0x0000000984067221 */ /* 0x000fe20000010000 */
[----:B------:R-:W-:Y:S02]  /*a120*/  IMAD.MOV.U32 R11, RZ, RZ, R2 ;  /* 0x000000ffff0b7224 */ /* 0x000fe400078e0002 */
[----:B------:R-:W-:Y:S01]  /*a130*/  IMAD.MOV.U32 R9, RZ, RZ, R3 ;  /* 0x000000ffff097224 */ /* 0x000fe200078e0003 */
[----:B------:R-:W-:Y:S06]  /*a140*/  @P2 BRA `(.L_x_4419) ;  /* 0xffffffe0009c2947 */ /* 0x000fec000383ffff */
.L_x_4410:
        /* <DEDUP_REMOVED lines=8> */
.L_x_4437:
        /* <DEDUP_REMOVED lines=8> */
.L_x_4421:
[----:B------:R-:W-:Y:S01]  /*a250*/  ULEA UR5, UR36, UR37, 0x3 ;  /* 0x0000002524057291 */ /* 0x000fe2000f8e183f */
[----:B------:R-:W-:-:S05]  /*a260*/  IMAD.U32 R2, RZ, RZ, UR38 ;  /* 0x00000026ff027e24 */ /* 0x000fca000f8e00ff */
[----:B------:R-:W-:-:S04]  /*a270*/  SHF.L.U32 R2, R2, 0x1f, RZ ;  /* 0x0000001f02027819 */ /* 0x000fc800000006ff */
[----:B------:R0:W1:Y:S01]  /*a280*/  SYNCS.PHASECHK.TRANS64.TRYWAIT P2, [UR5+0x30830], R2 ;  /* 0x03083002ff0075a7 */ /* 0x0000620008040145 */
[----:B------:R-:W-:Y:S05]  /*a290*/  @!P0 BRA `(.L_x_4422) ;  /* 0x0000000000048947 */ /* 0x000fea0003800000 */
[----:B------:R-:W-:Y:S01]  /*a2a0*/  BPT.TRAP 0x1 ;  /* 0x000000040000795c */ /* 0x000fe20000300000 */
.L_x_4422:
[-C--:B------:R-:W-:Y:S01]  /*a2b0*/  FMUL.FTZ R24, R24, R10.reuse ;  /* 0x0000000a18187220 */ /* 0x080fe20000410000 */
[----:B------:R-:W-:Y:S01]  /*a2c0*/  FMUL.FTZ R25, R25, R10 ;  /* 0x0000000a19197220 */ /* 0x000fe20000410000 */
[----:B-1----:R-:W-:Y:S06]  /*a2d0*/  @P2 BRA `(.L_x_4423) ;  /* 0x0000000000082947 */ /* 0x002fec0003800000 */
[----:B------:R-:W1:Y:S02]  /*a2e0*/  SYNCS.PHASECHK.TRANS64.TRYWAIT P2, [UR5+0x30830], R2 ;  /* 0x03083002ff0075a7 */ /* 0x000e640008040145 */
[----:B-1----:R-:W-:Y:S05]  /*a2f0*/  @!P2 BRA `(.L_x_4424) ;  /* 0x000000f80090a947 */ /* 0x002fea0003800000 */
.L_x_4423:
        /* <DEDUP_REMOVED lines=161> */
.L_x_4425:
[----:B------:R-:W-:Y:S01]  /*ad10*/  ULEA UR5, UR4, UR37, 0x3 ;  /* 0x0000002504057291 */ /* 0x000fe2000f8e183f */
[----:B------:R-:W-:-:S05]  /*ad20*/  IMAD.U32 R0, RZ, RZ, UR6 ;  /* 0x00000006ff007e24 */ /* 0x000fca000f8e00ff */
[----:B------:R-:W-:-:S04]  /*ad30*/  SHF.L.U32 R0, R0, 0x1f, RZ ;  /* 0x0000001f00007819 */ /* 0x000fc800000006ff */
[----:B------:R2:W3:Y:S01]  /*ad40*/  SYNCS.PHASECHK.TRANS64.TRYWAIT P2, [UR5+0x30850], R0 ;  /* 0x03085000ff0075a7 */ /* 0x0004e20008040145 */
[----:B------:R-:W-:Y:S05]  /*ad50*/  @!P0 BRA `(.L_x_4426) ;  /* 0x0000000000048947 */ /* 0x000fea0003800000 */
[----:B------:R-:W-:Y:S01]  /*ad60*/  BPT.TRAP 0x1 ;  /* 0x000000040000795c */ /* 0x000fe20000300000 */
.L_x_4426:
[----:B---3--:R-:W-:Y:S05]  /*ad70*/  @P2 BRA `(.L_x_4427) ;  /* 0x0000000000082947 */ /* 0x008fea0003800000 */
[----:B------:R-:W3:Y:S02]  /*ad80*/  SYNCS.PHASECHK.TRANS64.TRYWAIT P2, [UR5+0x30850], R0 ;  /* 0x03085000ff0075a7 */ /* 0x000ee40008040145 */
[----:B---3--:R-:W-:Y:S05]  /*ad90*/  @!P2 BRA `(.L_x_4428) ;  /* 0x000000f00000a947 */ /* 0x008fea0003800000 */
.L_x_4427:
        /* <DEDUP_REMOVED lines=9> */
[----:B0-2---:R-:W-:Y:S02]  /*ae30*/  IMAD.U32 R0, RZ, RZ, UR7 ;  /* 0x00000007ff007e24 */ /* 0x005fe4000f8e00ff */
[----:B------:R-:W-:Y:S01]  /*ae40*/  IMAD R15, R8, -0x60, RZ ;  /* 0xffffffa0080f7824 */ /* 0x000fe200078e02ff */
[----:B------:R-:W-:-:S02]  /*ae50*/  ULOP3.LUT UR6, UR6, 0x3000000, URZ, 0xfc, !UPT ;  /* 0x0300000006067892 */ /* 0x000fc4000f8efc3f */
[----:B------:R-:W-:Y:S02]  /*ae60*/  @!P1 LEA R0, R0, UR37, 0x3 ;  /* 0x0000002500009c11 */ /* 0x000fe4000f8e18ff */
[----:B------:R-:W-:-:S03]  /*ae70*/  UIMAD UR4, UR4, 0x900, UR6 ;  /* 0x00000900040478a4 */ /* 0x000fc6000f8e0206 */
[----:B------:R-:W-:-:S04]  /*ae80*/  @!P1 VIADD R0, R0, 0x30840 ;  /* 0x0003084000009836 */ /* 0x000fc80000000000 */
[----:B------:R-:W-:Y:S01]  /*ae90*/  UMOV UR10, UR4 ;  /* 0x00000004000a7c82 */ /* 0x000fe20008000000 */
[----:B------:R-:W-:Y:S01]  /*aea0*/  @!P1 PRMT R0, RZ, 0x654, R0 ;  /* 0x00000654ff009816 */ /* 0x000fe20000000000 */
        /* <DEDUP_REMOVED lines=23> */
[----:B------:R-:W-:Y:S02]  /*b020*/  @UP0 ULDC UR4, c[0x0][0x44c] ;  /* 0x0001130000040ab9 */ /* 0x000fe40000000800 */
[----:B-1----:R-:W-:Y:S01]  /*b030*/  @P2 IMAD.HI.U32 R2, R20, UR4, RZ ;  /* 0x0000000414022c27 */ /* 0x002fe2000f8e00ff */
[----:B------:R-:W-:Y:S01]  /*b040*/  @UP0 ULDC UR4, c[0x0][0x450] ;  /* 0x0001140000040ab9 */ /* 0x000fe20000000800 */
[----:B------:R-:W-:-:S03]  /*b050*/  PLOP3.LUT P2, PT, PT, PT, UP1, 0x40, 0x0 ;  /* 0x000000000000781c */ /* 0x000fc60003f4e818 */
[----:B------:R-:W-:Y:S01]  /*b060*/  @P3 SHF.R.U32.HI R20, RZ, UR4, R2 ;  /* 0x00000004ff143c19 */ /* 0x000fe20008011602 */
[----:B------:R-:W-:-:S04]  /*b070*/  ULOP3.LUT UR4, URZ, UR59, URZ, 0x33, !UPT ;  /* 0x0000003b3f047292 */ /* 0x000fc8000f8e333f */
[----:B------:R-:W0:Y:S01]  /*b080*/  SHFL.IDX PT, R21, R20, RZ, 0x1c1f ;  /* 0x001c1fff14157589 */ /* 0x000e2200000e0000 */
[----:B------:R-:W-:Y:S02]  /*b090*/  WARPGROUP.DEPBAR.LE gsb0, 0x0 ;  /* 0x00008000000079c5 */ /* 0x000fe40000010000 */
[----:B------:R-:W-:-:S06]  /*b0a0*/  WARPGROUP.ARRIVE ;  /* 0x00000000000079c5 */ /* 0x000fcc0000000000 */
[----:B------:R-:W-:Y:S03]  /*b0b0*/  HGMMA.64x192x16.F32.BF16 R24, R168, gdesc[UR8].tnspB, R24, gsb0 ;  /* 0x42e00008a8187df0 */ /* 0x000fe60008001818 */
        /* <DEDUP_REMOVED lines=22> */
.L_x_4431:
[----:B------:R-:W-:-:S05]  /*b220*/  IMAD.U32 R168, RZ, RZ, UR58 ;  /* 0x0000003affa87e24 */ /* 0x000fca000f8e00ff */
[----:B------:R-:W-:-:S13]  /*b230*/  ISETP.NE.AND P2, PT, R168, 0x1, PT ;  /* 0x00000001a800780c */ /* 0x000fda0003f45270 */
[----:B------:R-:W0:Y:S02]  /*b240*/  @P2 LDC.64 R2, c[0x0][0x9e8] ;  /* 0x00027a00ff022b82 */ /* 0x000e240000000a00 */
[----:B0-----:R-:W-:-:S05]  /*b250*/  @P2 IMAD.HI.U32 R2, R21, R2, RZ ;  /* 0x0000000215022227 */ /* 0x001fca00078e00ff */
[----:B------:R-:W-:-:S07]  /*b260*/  @P2 SHF.R.U32.HI R21, RZ, R3, R2 ;  /* 0x00000003ff152219 */ /* 0x000fce0000011602 */
.L_x_4432:
[----:B------:R-:W-:Y:S05]  /*b270*/  BSYNC B0 ;  /* 0x0000000000007941 */ /* 0x000fea0003800000 */
.L_x_4430:
[----:B------:R-:W-:-:S05]  /*b280*/  IMAD R21, R21, R168, R0 ;  /* 0x000000a815157224 */ /* 0x000fca00078e0200 */
[----:B------:R-:W-:Y:S02]  /*b290*/  VIADDMNMX R12, R21, R168, R12, PT ;  /* 0x000000a8150c7246 */ /* 0x000fe4000380010c */
[----:B------:R-:W-:-:S07]  /*b2a0*/  VIMNMX R10, R10, R21, !PT ;  /* 0x000000150a0a7248 */ /* 0x000fce0007fe0100 */
.L_x_4429:
[C---:B------:R-:W-:Y:S02]  /*b2b0*/  ISETP.GE.AND P2, PT, R15.reuse, 0x2, PT ;  /* 0x000000020f00780c */ /* 0x040fe40003f46270 */
[C---:B------:R-:W-:Y:S02]  /*b2c0*/  ISETP.GE.AND P6, PT, R15.reuse, 0xa, PT ;  /* 0x0000000a0f00780c */ /* 0x040fe40003fc6270 */
[----:B------:R-:W-:Y:S02]  /*b2d0*/  ISETP.GT.AND P4, PT, R10, 0x1, !P2 ;  /* 0x000000010a00780c */ /* 0x000fe40005784270 */
[----:B------:R-:W-:Y:S02]  /*b2e0*/  ISETP.GE.AND P3, PT, R15, 0x9, PT ;  /* 0x000000090f00780c */ /* 0x000fe40003f66270 */
[----:B------:R-:W-:Y:S02]  /*b2f0*/  ISETP.LT.OR P4, PT, R12, 0x2, P4 ;  /* 0x000000020c00780c */ /* 0x000fe40002781670 */
[----:B------:R-:W-:-:S02]  /*b300*/  LOP3.LUT R18, R18, 0xfffffffb, RZ, 0xc0, !PT ;  /* 0xfffffffb12127812 */ /* 0x000fc400078ec0ff */
[----:B------:R-:W-:Y:S02]  /*b310*/  FSEL R121, R121, -INF , !P4 ;  /* 0xff80000079797808 */ /* 0x000fe40006000000 */
[----:B------:R-:W-:Y:S02]  /*b320*/  ISETP.GT.AND P5, PT, R10, 0x8, !P3 ;  /* 0x000000080a00780c */ /* 0x000fe40005fa4270 */
        /* <DEDUP_REMOVED lines=123> */
[----:B------:R-:W-:Y:S02]  /*bae0*/  ISETP.GE.AND P6, PT, R15, 0x5a, PT ;  /* 0x0000005a0f00780c */ /* 0x000fe40003fc6270 */
[----:B------:R-:W0:Y:S11]  /*baf0*/  SHFL.IDX PT, R15, R20, 0x1, 0x1c1f ;  /* 0x003c1f00140f7f89 */ /* 0x000e3600000e0000 */
[----:B------:R-:W-:-:S02]  /*bb00*/  @P6 LOP3.LUT R18, R18, 0x1, RZ, 0xfc, !PT ;  /* 0x0000000112126812 */ /* 0x000fc400078efcff */
[----:B------:R-:W-:-:S04]  /*bb10*/  ISETP.GT.AND P6, PT, R10, 0x59, !P6 ;  /* 0x000000590a00780c */ /* 0x000fc800077c4270 */
        /* <DEDUP_REMOVED lines=18> */
.L_x_4435:
[----:B------:R-:W-:-:S05]  /*bc40*/  IMAD.U32 R21, RZ, RZ, UR58 ;  /* 0x0000003aff157e24 */ /* 0x000fca000f8e00ff */
[----:B------:R-:W-:-:S13]  /*bc50*/  ISETP.NE.AND P6, PT, R21, 0x1, PT ;  /* 0x000000011500780c */ /* 0x000fda0003fc5270 */
[----:B------:R-:W0:Y:S02]  /*bc60*/  @P6 LDC.64 R2, c[0x0][0x9e8] ;  /* 0x00027a00ff026b82 */ /* 0x000e240000000a00 */
[----:B0-----:R-:W-:-:S05]  /*bc70*/  @P6 IMAD.HI.U32 R2, R15, R2, RZ ;  /* 0x000000020f026227 */ /* 0x001fca00078e00ff */
[----:B------:R-:W-:-:S07]  /*bc80*/  @P6 SHF.R.U32.HI R15, RZ, R3, R2 ;  /* 0x00000003ff0f6219 */ /* 0x000fce0000011602 */
.L_x_4436:
[----:B------:R-:W-:Y:S05]  /*bc90*/  BSYNC B0 ;  /* 0x0000000000007941 */ /* 0x000fea0003800000 */
.L_x_4434:
[----:B------:R-:W-:-:S05]  /*bca0*/  IMAD R0, R15, R21, R0 ;  /* 0x000000150f007224 */ /* 0x000fca00078e0200 */
[----:B------:R-:W-:Y:S02]  /*bcb0*/  VIADDMNMX R14, R0, R21, R14, PT ;  /* 0x00000015000e7246 */ /* 0x000fe4000380010e */
[----:B------:R-:W-:-:S07]  /*bcc0*/  VIMNMX R13, R13, R0, !PT ;  /* 0x000000000d0d7248 */ /* 0x000fce0007fe0100 */
.L_x_4433:
        /* <DEDUP_REMOVED lines=120> */
[----:B------:R-:W-:Y:S02]  /*c450*/  FSEL R162, R162, -INF , !P3 ;  /* 0xff800000a2a27808 */ /* 0x000fe40005800000 */
[----:B------:R-:W-:Y:S02]  /*c460*/  FSEL R122, R122, -INF , !P2 ;  /* 0xff8000007a7a7808 */ /* 0x000fe40005000000 */
[----:B------:R-:W-:Y:S02]  /*c470*/  FSETP.NEU.FTZ.AND P2, PT, R3, -INF , PT ;  /* 0xff8000000300780b */ /* 0x000fe40003f5d000 */
[----:B------:R-:W-:-:S02]  /*c480*/  FMNMX.FTZ R2, R122, R9, !PT ;  /* 0x000000097a027209 */ /* 0x000fc40007810000 */
        /* <DEDUP_REMOVED lines=11> */
[--C-:B------:R-:W-:Y:S01]  /*c540*/  FFMA.FTZ R190, R124, UR14, -R0.reuse ;  /* 0x0000000e7cbe7c23 */ /* 0x100fe20008010800 */
        /* <DEDUP_REMOVED lines=24> */
[----:B------:R-:W-:-:S04]  /*c6d0*/  FMNMX.FTZ R2, R142, R21, !PT ;  /* 0x000000158e027209 */ /* 0x000fc80007810000 */
[----:B------:R-:W-:-:S03]  /*c6e0*/  FMNMX.FTZ R21, R143, R2, !PT ;  /* 0x000000028f157209 */ /* 0x000fc60007810000 */
[----:B------:R-:W-:Y:S01]  /*c6f0*/  MUFU.EX2 R12, R12 ;  /* 0x0000000c000c7308 */ /* 0x000fe20000000800 */
[----:B------:R-:W-:Y:S01]  /*c700*/  FMNMX.FTZ R2, R146, R21, !PT ;  /* 0x0000001592027209 */ /* 0x000fe20007810000 */
[----:B------:R-:W-:Y:S01]  /*c710*/  FFMA.FTZ R21, R133, UR14, -R0 ;  /* 0x0000000e85157c23 */ /* 0x000fe20008010800 */
[----:B------:R-:W-:Y:S02]  /*c720*/  IMAD.U32 R133, RZ, RZ, UR5 ;  /* 0x00000005ff857e24 */ /* 0x000fe4000f8e00ff */
[----:B------:R-:W-:Y:S02]  /*c730*/  FMNMX.FTZ R121, R147, R2, !PT ;  /* 0x0000000293797209 */ /* 0x000fe40007810000 */
[----:B------:R-:W-:Y:S01]  /*c740*/  @!P1 VIADD R133, R133, 0x30860 ;  /* 0x0003086085859836 */ /* 0x000fe20000000000 */
[----:B------:R-:W-:Y:S01]  /*c750*/  MUFU.EX2 R190, R190 ;  /* 0x000000be00be7308 */ /* 0x000fe20000000800 */
[----:B------:R-:W-:-:S03]  /*c760*/  FMNMX.FTZ R2, R150, R121, !PT ;  /* 0x0000007996027209 */ /* 0x000fc60007810000 */
[----:B------:R-:W-:Y:S02]  /*c770*/  @!P1 PRMT R133, RZ, 0x654, R133 ;  /* 0x00000654ff859816 */ /* 0x000fe40000000085 */
[----:B------:R-:W-:Y:S02]  /*c780*/  FMNMX.FTZ R121, R151, R2, !PT ;  /* 0x0000000297797209 */ /* 0x000fe40007810000 */
[----:B------:R-:W-:Y:S01]  /*c790*/  MUFU.EX2 R15, R15 ;  /* 0x0000000f000f7308 */ /* 0x000fe20000000800 */
[----:B------:R0:W-:Y:S01]  /*c7a0*/  @!P1 SYNCS.ARRIVE.TRANS64.RED.A1T0 RZ, [R133+URZ], RZ ;  /* 0x000000ff85ff99a7 */ /* 0x0001e2000810043f */
        /* <DEDUP_REMOVED lines=9> */
[----:B------:R-:W-:Y:S01]  /*c840*/  FMNMX.FTZ R2, R166, R121, !PT ;  /* 0x00000079a6027209 */ /* 0x000fe20007810000 */
[----:B------:R-:W-:-:S03]  /*c850*/  FFMA.FTZ R121, R149, UR14, -R0 ;  /* 0x0000000e95797c23 */ /* 0x000fc60008010800 */
[----:B------:R-:W-:Y:S02]  /*c860*/  FMNMX.FTZ R2, R167, R2, !PT ;  /* 0x00000002a7027209 */ /* 0x000fe40007810000 */
[----:B------:R-:W-:Y:S03]  /*c870*/  MUFU.EX2 R21, R21 ;  /* 0x0000001500157308 */ /* 0x000fe60000000800 */
[----:B------:R-:W1:Y:S05]  /*c880*/  SHFL.BFLY PT, R125, R2, 0x2, 0x1f ;  /* 0x0c401f00027d7f89 */ /* 0x000e6a00000e0000 */
[----:B------:R-:W-:Y:S08]  /*c890*/  MUFU.EX2 R180, R180 ;  /* 0x000000b400b47308 */ /* 0x000ff00000000800 */
[----:B------:R-:W-:Y:S08]  /*c8a0*/  MUFU.EX2 R13, R137 ;  /* 0x00000089000d7308 */ /* 0x000ff00000000800 */
[----:B------:R-:W-:Y:S01]  /*c8b0*/  MUFU.EX2 R182, R182 ;  /* 0x000000b600b67308 */ /* 0x000fe20000000800 */
[----:B-1----:R-:W-:Y:S01]  /*c8c0*/  FMNMX.FTZ R10, R2, R125, !PT ;  /* 0x0000007d020a7209 */ /* 0x002fe20007810000 */
[--C-:B------:R-:W-:Y:S01]  /*c8d0*/  FFMA.FTZ R125, R157, UR14, -R0.reuse ;  /* 0x0000000e9d7d7c23 */ /* 0x100fe20008010800 */
[----:B------:R-:W-:-:S03]  /*c8e0*/  FFMA.FTZ R0, R165, UR14, -R0 ;  /* 0x0000000ea5007c23 */ /* 0x000fc60008010800 */
[----:B------:R-:W1:Y:S02]  /*c8f0*/  SHFL.BFLY PT, R129, R10, 0x1, 0x1f ;  /* 0x0c201f000a817f89 */ /* 0x000e6400000e0000 */
[----:B------:R2:W-:Y:S08]  /*c900*/  MUFU.EX2 R11, R0 ;  /* 0x00000000000b7308 */ /* 0x0005f00000000800 */
[----:B------:R-:W-:Y:S08]  /*c910*/  MUFU.EX2 R14, R14 ;  /* 0x0000000e000e7308 */ /* 0x000ff00000000800 */
[----:B------:R-:W-:Y:S01]  /*c920*/  MUFU.EX2 R176, R176 ;  /* 0x000000b000b07308 */ /* 0x000fe20000000800 */
[----:B-1----:R-:W-:Y:S01]  /*c930*/  FMNMX.FTZ R2, R10, R129, !PT ;  /* 0x000000810a027209 */ /* 0x002fe20007810000 */
[----:B------:R-:W-:-:S06]  /*c940*/  FMUL.FTZ R10, R132, UR14 ;  /* 0x0000000e840a7c20 */ /* 0x000fcc0008410000 */
[----:B------:R-:W-:Y:S01]  /*c950*/  MUFU.EX2 R120, R120 ;  /* 0x0000007800787308 */ /* 0x000fe20000000800 */
[C---:B------:R-:W-:Y:S01]  /*c960*/  FSETP.NEU.FTZ.AND P2, PT, R2.reuse, -INF , PT ;  /* 0xff8000000200780b */ /* 0x040fe20003f5d000 */
[----:B------:R-:W-:-:S03]  /*c970*/  FMUL.FTZ R129, R2, UR14 ;  /* 0x0000000e02817c20 */ /* 0x000fc60008410000 */
[----:B--2---:R-:W-:-:S03]  /*c980*/  FSEL R0, R2, RZ, P2 ;  /* 0x000000ff02007208 */ /* 0x004fc60001000000 */
[----:B------:R-:W1:Y:S01]  /*c990*/  MUFU.EX2 R10, R10 ;  /* 0x0000000a000a7308 */ /* 0x000e620000000800 */
[----:B------:R-:W-:Y:S01]  /*c9a0*/  FSEL R132, R129, RZ, P2 ;  /* 0x000000ff81847208 */ /* 0x000fe20001000000 */
[----:B------:R-:W-:Y:S01]  /*c9b0*/  FADD.FTZ R0, -R0, R9 ;  /* 0x0000000900007221 */ /* 0x000fe20000010100 */
[C---:B------:R-:W-:Y:S01]  /*c9c0*/  ISETP.GT.AND P2, PT, R8.reuse, UR61, PT ;  /* 0x0000003d08007c0c */ /* 0x040fe2000bf44270 */
[----:B------:R-:W-:Y:S02]  /*c9d0*/  VIADD R8, R8, 0xffffffff ;  /* 0xffffffff08087836 */ /* 0x000fe40000000000 */
[--C-:B------:R-:W-:Y:S01]  /*c9e0*/  FFMA.FTZ R189, R122, UR14, -R132.reuse ;  /* 0x0000000e7abd7c23 */ /* 0x100fe20008010884 */
[----:B------:R-:W-:Y:S01]  /*c9f0*/  FMUL.FTZ R0, R0, UR14 ;  /* 0x0000000e00007c20 */ /* 0x000fe20008410000 */
        /* <DEDUP_REMOVED lines=8> */
[----:B------:R-:W-:Y:S01]  /*ca80*/  FFMA.FTZ R181, R138, UR14, -R132 ;  /* 0x0000000e8ab57c23 */ /* 0x000fe20008010884 */
[----:B-1----:R-:W-:Y:S01]  /*ca90*/  FFMA.FTZ R7, R10, R7, R188 ;  /* 0x000000070a077223 */ /* 0x002fe200000100bc */
[--C-:B------:R-:W-:Y:S01]  /*caa0*/  FFMA.FTZ R129, R139, UR14, -R132.reuse ;  /* 0x0000000e8b817c23 */ /* 0x100fe20008010884 */
[--C-:B------:R-:W-:Y:S01]  /*cab0*/  FFMA.FTZ R183, R142, UR14, -R132.reuse ;  /* 0x0000000e8eb77c23 */ /* 0x100fe20008010884 */
[----:B------:R-:W1:Y:S01]  /*cac0*/  MUFU.EX2 R0, R0 ;  /* 0x0000000000007308 */ /* 0x000e620000000800 */
[----:B------:R-:W-:Y:S01]  /*cad0*/  FADD.FTZ R7, R12, R7 ;  /* 0x000000070c077221 */ /* 0x000fe20000010000 */
[--C-:B------:R-:W-:Y:S01]  /*cae0*/  FFMA.FTZ R143, R143, UR14, -R132.reuse ;  /* 0x0000000e8f8f7c23 */ /* 0x100fe20008010884 */
[--C-:B------:R-:W-:Y:S01]  /*caf0*/  FFMA.FTZ R177, R146, UR14, -R132.reuse ;  /* 0x0000000e92b17c23 */ /* 0x100fe20008010884 */
[--C-:B------:R-:W-:Y:S01]  /*cb00*/  FFMA.FTZ R130, R147, UR14, -R132.reuse ;  /* 0x0000000e93827c23 */ /* 0x100fe20008010884 */
[----:B------:R-:W-:Y:S01]  /*cb10*/  FADD.FTZ R134, R190, R7 ;  /* 0x00000007be867221 */ /* 0x000fe20000010000 */
[--C-:B------:R-:W-:Y:S01]  /*cb20*/  FFMA.FTZ R179, R150, UR14, -R132.reuse ;  /* 0x0000000e96b37c23 */ /* 0x100fe20008010884 */
[----:B------:R-:W-:Y:S01]  /*cb30*/  FFMA.FTZ R173, R154, UR14, -R132 ;  /* 0x0000000e9aad7c23 */ /* 0x000fe20008010884 */
[----:B------:R-:W2:Y:S01]  /*cb40*/  MUFU.EX2 R122, R122 ;  /* 0x0000007a007a7308 */ /* 0x000ea20000000800 */
[----:B------:R-:W-:Y:S01]  /*cb50*/  FADD.FTZ R7, R15, R134 ;  /* 0x000000860f077221 */ /* 0x000fe20000010000 */
[--C-:B------:R-:W-:Y:S01]  /*cb60*/  FFMA.FTZ R175, R158, UR14, -R132.reuse ;  /* 0x0000000e9eaf7c23 */ /* 0x100fe20008010884 */
[----:B------:R-:W-:Y:S01]  /*cb70*/  F2FP.BF16.F32.PACK_AB R188, R12, R188 ;  /* 0x000000bc0cbc723e */ /* 0x000fe200000010ff */
[--C-:B------:R-:W-:Y:S01]  /*cb80*/  FFMA.FTZ R159, R159, UR14, -R132.reuse ;  /* 0x0000000e9f9f7c23 */ /* 0x100fe20008010884 */
[----:B------:R-:W-:Y:S01]  /*cb90*/  FADD.FTZ R131, R184, R7 ;  /* 0x00000007b8837221 */ /* 0x000fe20000010000 */
[----:B------:R-:W-:Y:S01]  /*cba0*/  F2FP.BF16.F32.PACK_AB R184, R20, R184 ;  /* 0x000000b814b8723e */ /* 0x000fe200000010ff */
[--C-:B------:R-:W-:Y:S01]  /*cbb0*/  FFMA.FTZ R169, R162, UR14, -R132.reuse ;  /* 0x0000000ea2a97c23 */ /* 0x100fe20008010884 */
[----:B------:R-:W3:Y:S01]  /*cbc0*/  MUFU.EX2 R191, R191 ;  /* 0x000000bf00bf7308 */ /* 0x000ee20000000800 */
[----:B-1----:R-:W-:Y:S01]  /*cbd0*/  FFMA.FTZ R7, R0, R6, R189 ;  /* 0x0000000600077223 */ /* 0x002fe200000100bd */
[----:B------:R-:W-:Y:S01]  /*cbe0*/  FADD.FTZ R131, R20, R131 ;  /* 0x0000008314837221 */ /* 0x000fe20000010000 */
[--C-:B------:R-:W-:Y:S01]  /*cbf0*/  FFMA.FTZ R6, R151, UR14, -R132.reuse ;  /* 0x0000000e97067c23 */ /* 0x100fe20008010884 */
[--C-:B------:R-:W-:Y:S01]  /*cc00*/  FFMA.FTZ R163, R163, UR14, -R132.reuse ;  /* 0x0000000ea3a37c23 */ /* 0x100fe20008010884 */
[--C-:B------:R-:W-:Y:S01]  /*cc10*/  FFMA.FTZ R166, R166, UR14, -R132.reuse ;  /* 0x0000000ea6a67c23 */ /* 0x100fe20008010884 */
[----:B------:R-:W-:Y:S01]  /*cc20*/  FADD.FTZ R136, R186, R131 ;  /* 0x00000083ba887221 */ /* 0x000fe20000010000 */
[----:B------:R-:W-:Y:S01]  /*cc30*/  FFMA.FTZ R167, R167, UR14, -R132 ;  /* 0x0000000ea7a77c23 */ /* 0x000fe20008010884 */
[----:B------:R-:W1:Y:S01]  /*cc40*/  MUFU.EX2 R123, R123 ;  /* 0x0000007b007b7308 */ /* 0x000e620000000800 */
[----:B--2---:R-:W-:Y:S01]  /*cc50*/  FADD.FTZ R134, R122, R7 ;  /* 0x000000077a867221 */ /* 0x004fe20000010000 */
[----:B------:R-:W-:Y:S01]  /*cc60*/  FADD.FTZ R7, R21, R136 ;  /* 0x0000008815077221 */ /* 0x000fe20000010000 */
[----:B------:R-:W-:-:S02]  /*cc70*/  F2FP.BF16.F32.PACK_AB R190, R15, R190 ;  /* 0x000000be0fbe723e */ /* 0x000fc400000010ff */
[----:B------:R-:W-:Y:S01]  /*cc80*/  F2FP.BF16.F32.PACK_AB R186, R21, R186 ;  /* 0x000000ba15ba723e */ /* 0x000fe200000010ff */
[----:B------:R-:W-:Y:S01]  /*cc90*/  FADD.FTZ R136, R180, R7 ;  /* 0x00000007b4887221 */ /* 0x000fe20000010000 */
[----:B------:R-:W-:Y:S01]  /*cca0*/  F2FP.BF16.F32.PACK_AB R180, R13, R180 ;  /* 0x000000b40db4723e */ /* 0x000fe200000010ff */
[----:B------:R-:W2:Y:S01]  /*ccb0*/  MUFU.EX2 R185, R185 ;  /* 0x000000b900b97308 */ /* 0x000ea20000000800 */
[----:B---3--:R-:W-:Y:S01]  /*ccc0*/  FADD.FTZ R134, R191, R134 ;  /* 0x00000086bf867221 */ /* 0x008fe20000010000 */
[----:B------:R-:W-:Y:S01]  /*ccd0*/  FADD.FTZ R131, R13, R136 ;  /* 0x000000880d837221 */ /* 0x000fe20000010000 */
[----:B------:R-:W-:-:S05]  /*cce0*/  F2FP.BF16.F32.PACK_AB R189, R122, R189 ;  /* 0x000000bd7abd723e */ /* 0x000fca00000010ff */
        /* <DEDUP_REMOVED lines=28> */
[----:B---3--:R-:W-:-:S07]  /*ceb0*/  FADD.FTZ R134, R183, R134 ;  /* 0x00000086b7867221 */ /* 0x008fce0000010000 */
[----:B------:R-:W0:Y:S01]  /*cec0*/  MUFU.EX2 R172, R172 ;  /* 0x000000ac00ac7308 */ /* 0x000e220000000800 */
[C---:B-1----:R-:W-:Y:S01]  /*ced0*/  FADD.FTZ R7, R121.reuse, R136 ;  /* 0x0000008879077221 */ /* 0x042fe20000010000 */
[----:B------:R-:W-:-:S06]  /*cee0*/  F2FP.BF16.F32.PACK_AB R178, R121, R178 ;  /* 0x000000b279b2723e */ /* 0x000fcc00000010ff */
        /* <DEDUP_REMOVED lines=53> */
.L_x_4420:
        /* <DEDUP_REMOVED lines=99> */
.L_x_4438:
[----:B------:R-:W-:Y:S01]  /*d870*/  ULEA UR5, UR36, UR37, 0x3 ;  /* 0x0000002524057291 */ /* 0x000fe2000f8e183f */
[----:B------:R-:W-:-:S05]  /*d880*/  IMAD.U32 R0, RZ, RZ, UR38 ;  /* 0x00000026ff007e24 */ /* 0x000fca000f8e00ff */
[----:B------:R-:W-:-:S04]  /*d890*/  SHF.L.U32 R0, R0, 0x1f, RZ ;  /* 0x0000001f00007819 */ /* 0x000fc800000006ff */
[----:B------:R0:W1:Y:S01]  /*d8a0*/  SYNCS.PHASECHK.TRANS64.TRYWAIT P2, [UR5+0x30850], R0 ;  /* 0x03085000ff0075a7 */ /* 0x0000620008040145 */
[----:B------:R-:W-:Y:S05]  /*d8b0*/  @!P0 BRA `(.L_x_4439) ;  /* 0x0000000000048947 */ /* 0x000fea0003800000 */
[----:B------:R-:W-:Y:S01]  /*d8c0*/  BPT.TRAP 0x1 ;  /* 0x000000040000795c */ /* 0x000fe20000300000 */
.L_x_4439:
[----:B-1----:R-:W-:Y:S05]  /*d8d0*/  @P2 BRA `(.L_x_4440) ;  /* 0x0000000000082947 */ /* 0x002fea0003800000 */
[----:B------:R-:W1:Y:S02]  /*d8e0*/  SYNCS.PHASECHK.TRANS64.TRYWAIT P0, [UR5+0x30850], R0 ;  /* 0x03085000ff0075a7 */ /* 0x000e640008000145 */
[----:B-1----:R-:W-:Y:S05]  /*d8f0*/  @!P0 BRA `(.L_x_4441) ;  /* 0x000000c400408947 */ /* 0x002fea0003800000 */
.L_x_4440:
        /* <DEDUP_REMOVED lines=14> */
[----:B------:R-:W-:Y:S02]  /*d9e0*/  UIMAD UR4, UR36, 0x900, UR4 ;  /* 0x00000900240478a4 */ /* 0x000fe4000f8e0204 */
[----:B------:R-:W-:Y:S02]  /*d9f0*/  UIADD3 UR36, UR36, 0x1, URZ ;  /* 0x0000000124247890 */ /* 0x000fe4000fffe03f */
[----:B------:R-:W-:Y:S02]  /*da00*/  UIADD3 UR8, UR8, 0x1, URZ ;  /* 0x0000000108087890 */ /* 0x000fe4000fffe03f */
[----:B------:R-:W-:Y:S01]  /*da10*/  UISETP.NE.AND UP0, UPT, UR36, 0x2, UPT ;  /* 0x000000022400788c */ /* 0x000fe2000bf05270 */
[----:B------:R-:W-:Y:S02]  /*da20*/  UMOV UR6, UR4 ;  /* 0x0000000400067c82 */ /* 0x000fe40008000000 */
[----:B------:R-:W-:Y:S01]  /*da30*/  HGMMA.64x192x16.F32.BF16 R24, R188, gdesc[UR4].tnspB, R24, gsb0 ;  /* 0x42e00004bc187df0 */ /* 0x000fe20008001818 */
[----:B------:R-:W-:Y:S01]  /*da40*/  UIADD3 UR6, UR4, 0x80, URZ ;  /* 0x0000008004067890 */ /* 0x000fe2000fffe03f */
[----:B0-----:R-:W-:Y:S01]  /*da50*/  FADD.FTZ R0, R0, R7 ;  /* 0x0000000700007221 */ /* 0x001fe20000010000 */
[----:B------:R-:W-:Y:S01]  /*da60*/  UMOV UR7, 0x40000040 ;  /* 0x4000004000077882 */ /* 0x000fe20000000000 */
[----:B------:R-:W-:-:S02]  /*da70*/  IMAD.U32 R222, RZ, RZ, UR8 ;  /* 0x00000008ffde7e24 */ /* 0x000fc4000f8e00ff */
[----:B-1----:R-:W-:Y:S01]  /*da80*/  FADD.FTZ R4, R5, R6 ;  /* 0x0000000605047221 */ /* 0x002fe20000010000 */
[----:B------:R-:W-:Y:S01]  /*da90*/  IMAD.U32 R6, RZ, RZ, UR14 ;  /* 0x0000000eff067e24 */ /* 0x000fe2000f8e00ff */
[----:B------:R-:W0:Y:S01]  /*daa0*/  SHFL.BFLY PT, R5, R0, 0x1, 0x1f ;  /* 0x0c201f0000057f89 */ /* 0x000e2200000e0000 */
[----:B------:R-:W-:-:S03]  /*dab0*/  USEL UR36, UR36, URZ, UP0 ;  /* 0x0000003f24247287 */ /* 0x000fc60008000000 */
[----:B------:R-:W1:Y:S01]  /*dac0*/  SHFL.BFLY PT, R9, R4, 0x1, 0x1f ;  /* 0x0c201f0004097f89 */ /* 0x000e6200000e0000 */
[----:B0-----:R-:W-:Y:S01]  /*dad0*/  FADD.FTZ R11, R0, R5 ;  /* 0x00000005000b7221 */ /* 0x001fe20000010000 */
[----:B------:R-:W-:Y:S02]  /*dae0*/  IMAD.MOV.U32 R5, RZ, RZ, RZ ;  /* 0x000000ffff057224 */ /* 0x000fe400078e00ff */
        /* <DEDUP_REMOVED lines=37> */
[----:B------:R-:W-:-:S04]  /*dd40*/  USEL UR4, URZ, 0x1, UP0 ;  /* 0x000000013f047887 */ /* 0x000fc80008000000 */
[----:B------:R-:W-:Y:S01]  /*dd50*/  ULOP3.LUT UR38, UR38, UR4, URZ, 0x3c, !UPT ;  /* 0x0000000426267292 */ /* 0x000fe2000f8e3c3f */
[----:B------:R-:W-:Y:S02]  /*dd60*/  WARPGROUP.DEPBAR.LE gsb0, 0x0 ;  /* 0x00008000000079c5 */ /* 0x000fe40000010000 */
[----:B------:R-:W-:-:S10]  /*dd70*/  WARPGROUP.ARRIVE ;  /* 0x00000000000079c5 */ /* 0x000fd40000000000 */
        /* <DEDUP_REMOVED lines=99> */
.L_x_4371:
        /* <DEDUP_REMOVED lines=16> */
[----:B------:R-:W-:Y:S01]  /*e4b0*/  ULDC.64 UR12, c[0x0][0xc00] ;  /* 0x00030000000c7ab9 */ /* 0x000fe20000000a00 */
[----:B------:R-:W-:Y:S01]  /*e4c0*/  ULDC.64 UR18, c[0x0][0x208] ;  /* 0x0000820000127ab9 */ /* 0x000fe20000000a00 */
[----:B------:R-:W-:Y:S02]  /*e4d0*/  R2UR UR17, R194 ;  /* 0x00000000c21172ca */ /* 0x000fe400000e0000 */
[----:B------:R-:W-:Y:S02]  /*e4e0*/  R2UR UR16, R195 ;  /* 0x00000000c31072ca */ /* 0x000fe400000e0000 */
[----:B------:R-:W-:-:S05]  /*e4f0*/  R2UR UR23, R196 ;  /* 0x00000000c41772ca */ /* 0x000fca00000e0000 */
[----:B------:R-:W-:Y:S01]  /*e500*/  UIMAD.WIDE UR12, UR9, 0x4, UR12 ;  /* 0x00000004090c78a5 */ /* 0x000fe2000f8e020c */
[----:B------:R-:W-:Y:S01]  /*e510*/  UMOV UR10, UR8 ;  /* 0x00000008000a7c82 */ /* 0x000fe20008000000 */
[----:B0-----:R-:W-:Y:S01]  /*e520*/  UMOV UR11, UR4 ;  /* 0x00000004000b7c82 */ /* 0x001fe20008000000 */
[----:B------:R-:W-:Y:S01]  /*e530*/  BAR.SYNC.DEFER_BLOCKING 0x1, 0x100 ;  /* 0x0044000000007b1d */ /* 0x000fe20000010000 */
[----:B--2---:R-:W-:-:S03]  /*e540*/  IMAD.WIDE R8, R5, R8, UR10 ;  /* 0x0000000a05087e25 */ /* 0x004fc6000f8e0208 */
[C---:B------:R-:W-:Y:S02]  /*e550*/  IADD3 R12, P1, R8.reuse, 0x40, RZ ;  /* 0x00000040080c7810 */ /* 0x040fe40007f3e0ff */
[C---:B------:R-:W-:Y:S02]  /*e560*/  LOP3.LUT R5, R8.reuse, 0x380, RZ, 0xc0, !PT ;  /* 0x0000038008057812 */ /* 0x040fe400078ec0ff */
[C---:B------:R-:W-:Y:S01]  /*e570*/  IADD3 R10, P2, R8.reuse, 0x20, RZ ;  /* 0x00000020080a7810 */ /* 0x040fe20007f5e0ff */
[--C-:B------:R-:W-:Y:S01]  /*e580*/  IMAD.X R77, RZ, RZ, R9.reuse, P1 ;  /* 0x000000ffff4d7224 */ /* 0x100fe200008e0609 */
[C---:B------:R-:W-:Y:S02]  /*e590*/  IADD3 R131, P6, R8.reuse, 0x60, RZ ;  /* 0x0000006008837810 */ /* 0x040fe40007fde0ff */
[----:B------:R-:W-:Y:S01]  /*e5a0*/  IADD3 R133, P5, R8, 0x4000, RZ ;  /* 0x0000400008857810 */ /* 0x000fe20007fbe0ff */
[--C-:B------:R-:W-:Y:S01]  /*e5b0*/  IMAD.X R17, RZ, RZ, R9.reuse, P2 ;  /* 0x000000ffff117224 */ /* 0x100fe200010e0609 */
[----:B------:R-:W-:Y:S01]  /*e5c0*/  LOP3.LUT R11, R12, 0x380, RZ, 0xc0, !PT ;  /* 0x000003800c0b7812 */ /* 0x000fe200078ec0ff */
[--C-:B------:R-:W-:Y:S01]  /*e5d0*/  IMAD.X R79, RZ, RZ, R9.reuse, P6 ;  /* 0x000000ffff4f7224 */ /* 0x100fe200030e0609 */
[----:B------:R-:W-:Y:S01]  /*e5e0*/  SHF.R.U64 R5, R5, 0x3, RZ ;  /* 0x0000000305057819 */ /* 0x000fe200000012ff */
[----:B------:R-:W-:Y:S01]  /*e5f0*/  IMAD.X R81, RZ, RZ, R9, P5 ;  /* 0x000000ffff517224 */ /* 0x000fe200028e0609 */
[----:B------:R-:W-:-:S02]  /*e600*/  SHF.R.U64 R11, R11, 0x3, RZ ;  /* 0x000000030b0b7819 */ /* 0x000fc400000012ff */
[C---:B------:R-:W-:Y:S02]  /*e610*/  IADD3 R82, P0, R8.reuse, 0x4020, RZ ;  /* 0x0000402008527810 */ /* 0x040fe40007f1e0ff */
[C---:B------:R-:W-:Y:S02]  /*e620*/  IADD3 R135, P4, R8.reuse, 0x4040, RZ ;  /* 0x0000404008877810 */ /* 0x040fe40007f9e0ff */
[C---:B------:R-:W-:Y:S01]  /*e630*/  IADD3 R86, P3, R8.reuse, 0x4060, RZ ;  /* 0x0000406008567810 */ /* 0x040fe20007f7e0ff */
[--C-:B------:R-:W-:Y:S01]  /*e640*/  IMAD.X R83, RZ, RZ, R9.reuse, P0 ;  /* 0x000000ffff537224 */ /* 0x100fe200000e0609 */
[C---:B------:R-:W-:Y:S01]  /*e650*/  IADD3 R137, P2, R8.reuse, 0x8000, RZ ;  /* 0x0000800008897810 */ /* 0x040fe20007f5e0ff */
[--C-:B------:R-:W-:Y:S01]  /*e660*/  IMAD.X R85, RZ, RZ, R9.reuse, P4 ;  /* 0x000000ffff557224 */ /* 0x100fe200020e0609 */
[C---:B------:R-:W-:Y:S01]  /*e670*/  IADD3 R139, P1, R8.reuse, 0x8020, RZ ;  /* 0x00008020088b7810 */ /* 0x040fe20007f3e0ff */
[--C-:B------:R-:W-:Y:S01]  /*e680*/  IMAD.X R87, RZ, RZ, R9.reuse, P3 ;  /* 0x000000ffff577224 */ /* 0x100fe200018e0609 */
[C---:B------:R-:W-:Y:S01]  /*e690*/  IADD3 R141, P6, R8.reuse, 0x8040, RZ ;  /* 0x00008040088d7810 */ /* 0x040fe20007fde0ff */
[--C-:B------:R-:W-:Y:S01]  /*e6a0*/  IMAD.X R89, RZ, RZ, R9.reuse, P2 ;  /* 0x000000ffff597224 */ /* 0x100fe200010e0609 */
[----:B------:R-:W-:Y:S01]  /*e6b0*/  IADD3 R143, P5, R8, 0x8060, RZ ;  /* 0x00008060088f7810 */ /* 0x000fe20007fbe0ff */
[--C-:B------:R-:W-:Y:S01]  /*e6c0*/  IMAD.X R91, RZ, RZ, R9.reuse, P1 ;  /* 0x000000ffff5b7224 */ /* 0x100fe200008e0609 */
[----:B------:R-:W-:Y:S01]  /*e6d0*/  LOP3.LUT R8, R5, R8, RZ, 0x3c, !PT ;  /* 0x0000000805087212 */ /* 0x000fe200078e3cff */
[--C-:B------:R-:W-:Y:S01]  /*e6e0*/  IMAD.X R13, RZ, RZ, R9.reuse, P6 ;  /* 0x000000ffff0d7224 */ /* 0x100fe200030e0609 */
[----:B------:R-:W-:Y:S01]  /*e6f0*/  LOP3.LUT R5, R10, 0x380, RZ, 0xc0, !PT ;  /* 0x000003800a057812 */ /* 0x000fe200078ec0ff */
[----:B------:R-:W-:Y:S01]  /*e700*/  IMAD.X R15, RZ, RZ, R9, P5 ;  /* 0x000000ffff0f7224 */ /* 0x000fe200028e0609 */
[----:B------:R-:W-:-:S02]  /*e710*/  LOP3.LUT R76, R11, R12, RZ, 0x3c, !PT ;  /* 0x0000000c0b4c7212 */ /* 0x000fc400078e3cff */
[----:B------:R-:W-:Y:S02]  /*e720*/  LOP3.LUT R12, R137, 0x380, RZ, 0xc0, !PT ;  /* 0x00000380890c7812 */ /* 0x000fe400078ec0ff */
[----:B------:R-:W-:Y:S02]  /*e730*/  LOP3.LUT R14, R131, 0x380, RZ, 0xc0, !PT ;  /* 0x00000380830e7812 */ /* 0x000fe400078ec0ff */
[----:B------:R-:W-:Y:S02]  /*e740*/  SHF.R.U64 R5, R5, 0x3, RZ ;  /* 0x0000000305057819 */ /* 0x000fe400000012ff */
[----:B------:R-:W-:Y:S02]  /*e750*/  SHF.R.U64 R12, R12, 0x3, RZ ;  /* 0x000000030c0c7819 */ /* 0x000fe400000012ff */
[----:B------:R-:W-:Y:S02]  /*e760*/  SHF.R.U64 R14, R14, 0x3, RZ ;  /* 0x000000030e0e7819 */ /* 0x000fe400000012ff */
[----:B------:R-:W-:-:S02]  /*e770*/  LOP3.LUT R16, R5, R10, RZ, 0x3c, !PT ;  /* 0x0000000a05107212 */ /* 0x000fc400078e3cff */
[----:B------:R-:W-:Y:S02]  /*e780*/  LOP3.LUT R80, R133, 0x380, RZ, 0xc0, !PT ;  /* 0x0000038085507812 */ /* 0x000fe400078ec0ff */
[----:B------:R-:W-:Y:S02]  /*e790*/  LOP3.LUT R5, R82, 0x380, RZ, 0xc0, !PT ;  /* 0x0000038052057812 */ /* 0x000fe400078ec0ff */
[----:B------:R-:W-:Y:S02]  /*e7a0*/  LOP3.LUT R10, R135, 0x380, RZ, 0xc0, !PT ;  /* 0x00000380870a7812 */ /* 0x000fe400078ec0ff */
[----:B------:R-:W-:Y:S02]  /*e7b0*/  LOP3.LUT R11, R86, 0x380, RZ, 0xc0, !PT ;  /* 0x00000380560b7812 */ /* 0x000fe400078ec0ff */
[----:B------:R-:W-:Y:S02]  /*e7c0*/  LOP3.LUT R88, R12, R137, RZ, 0x3c, !PT ;  /* 0x000000890c587212 */ /* 0x000fe400078e3cff */
[----:B------:R-:W-:-:S02]  /*e7d0*/  LOP3.LUT R78, R14, R131, RZ, 0x3c, !PT ;  /* 0x000000830e4e7212 */ /* 0x000fc400078e3cff */
[----:B------:R-:W-:Y:S02]  /*e7e0*/  LOP3.LUT R12, R139, 0x380, RZ, 0xc0, !PT ;  /* 0x000003808b0c7812 */ /* 0x000fe400078ec0ff */
[----:B------:R-:W-:Y:S02]  /*e7f0*/  LOP3.LUT R14, R141, 0x380, RZ, 0xc0, !PT ;  /* 0x000003808d0e7812 */ /* 0x000fe400078ec0ff */
[----:B------:R-:W-:Y:S02]  /*e800*/  SHF.R.U64 R80, R80, 0x3, RZ ;  /* 0x0000000350507819 */ /* 0x000fe400000012ff */
[----:B------:R-:W-:Y:S02]  /*e810*/  SHF.R.U64 R5, R5, 0x3, RZ ;  /* 0x0000000305057819 */ /* 0x000fe400000012ff */
[----:B------:R-:W-:Y:S02]  /*e820*/  LOP3.LUT R130, R143, 0x380, RZ, 0xc0, !PT ;  /* 0x000003808f827812 */ /* 0x000fe400078ec0ff */
[----:B------:R-:W-:-:S02]  /*e830*/  SHF.R.U64 R10, R10, 0x3, RZ ;  /* 0x000000030a0a7819 */ /* 0x000fc400000012ff */
[----:B------:R-:W-:Y:S02]  /*e840*/  SHF.R.U64 R11, R11, 0x3, RZ ;  /* 0x000000030b0b7819 */ /* 0x000fe400000012ff */
[----:B------:R-:W-:Y:S02]  /*e850*/  SHF.R.U64 R12, R12, 0x3, RZ ;  /* 0x000000030c0c7819 */ /* 0x000fe400000012ff */
[----:B------:R-:W-:Y:S02]  /*e860*/  SHF.R.U64 R14, R14, 0x3, RZ ;  /* 0x000000030e0e7819 */ /* 0x000fe400000012ff */
[----:B------:R-:W-:Y:S02]  /*e870*/  LOP3.LUT R80, R80, R133, RZ, 0x3c, !PT ;  /* 0x0000008550507212 */ /* 0x000fe400078e3cff */
[----:B------:R-:W-:Y:S02]  /*e880*/  LOP3.LUT R82, R5, R82, RZ, 0x3c, !PT ;  /* 0x0000005205527212 */ /* 0x000fe400078e3cff */
[----:B------:R-:W-:-:S02]  /*e890*/  SHF.R.U64 R130, R130, 0x3, RZ ;  /* 0x0000000382827819 */ /* 0x000fc400000012ff */
[----:B------:R-:W-:Y:S02]  /*e8a0*/  LOP3.LUT R84, R10, R135, RZ, 0x3c, !PT ;  /* 0x000000870a547212 */ /* 0x000fe400078e3cff */
[----:B------:R-:W-:Y:S02]  /*e8b0*/  LOP3.LUT R86, R11, R86, RZ, 0x3c, !PT ;  /* 0x000000560b567212 */ /* 0x000fe400078e3cff */
[----:B------:R-:W-:Y:S02]  /*e8c0*/  MOV R5, R8 ;  /* 0x0000000800057202 */ /* 0x000fe40000000f00 */
[----:B------:R-:W-:Y:S02]  /*e8d0*/  F2FP.BF16.F32.PACK_AB R8, R25, R24 ;  /* 0x000000181908723e */ /* 0x000fe400000010ff */
[----:B------:R-:W-:Y:S02]  /*e8e0*/  F2FP.BF16.F32.PACK_AB R9, R27, R26 ;  /* 0x0000001a1b09723e */ /* 0x000fe400000010ff */
[----:B------:R-:W-:-:S02]  /*e8f0*/  F2FP.BF16.F32.PACK_AB R10, R29, R28 ;  /* 0x0000001c1d0a723e */ /* 0x000fc400000010ff */
[----:B------:R-:W-:Y:S02]  /*e900*/  F2FP.BF16.F32.PACK_AB R11, R31, R30 ;  /* 0x0000001e1f0b723e */ /* 0x000fe400000010ff */
[----:B------:R-:W-:Y:S02]  /*e910*/  LOP3.LUT R90, R12, R139, RZ, 0x3c, !PT ;  /* 0x0000008b0c5a7212 */ /* 0x000fe400078e3cff */
[----:B------:R-:W-:Y:S01]  /*e920*/  LOP3.LUT R12, R14, R141, RZ, 0x3c, !PT ;  /* 0x0000008d0e0c7212 */ /* 0x000fe200078e3cff */
[----:B------:R0:W-:Y:S01]  /*e930*/  STSM.16.M88.4 [R5], R8 ;  /* 0x0000000805007844 */ /* 0x0001e20000000200 */
[----:B------:R-:W-:Y:S02]  /*e940*/  LOP3.LUT R14, R130, R143, RZ, 0x3c, !PT ;  /* 0x0000008f820e7212 */ /* 0x000fe400078e3cff */
[----:B------:R-:W-:Y:S02]  /*e950*/  MOV R137, R16 ;  /* 0x0000001000897202 */ /* 0x000fe40000000f00 */
[----:B------:R-:W-:-:S02]  /*e960*/  MOV R134, R80 ;  /* 0x0000005000867202 */ /* 0x000fc40000000f00 */
[----:B------:R-:W-:Y:S02]  /*e970*/  MOV R133, R82 ;  /* 0x0000005200857202 */ /* 0x000fe40000000f00 */
[----:B------:R-:W-:Y:S02]  /*e980*/  MOV R17, R84 ;  /* 0x0000005400117202 */ /* 0x000fe40000000f00 */
[----:B------:R-:W-:Y:S02]  /*e990*/  MOV R16, R86 ;  /* 0x0000005600107202 */ /* 0x000fe40000000f00 */
[----:B------:R-:W-:Y:S02]  /*e9a0*/  F2FP.BF16.F32.PACK_AB R80, R33, R32 ;  /* 0x000000202150723e */ /* 0x000fe400000010ff */
[----:B------:R-:W-:Y:S02]  /*e9b0*/  F2FP.BF16.F32.PACK_AB R81, R35, R34 ;  /* 0x000000222351723e */ /* 0x000fe400000010ff */
[----:B------:R-:W-:-:S02]  /*e9c0*/  F2FP.BF16.F32.PACK_AB R82, R37, R36 ;  /* 0x000000242552723e */ /* 0x000fc400000010ff */
[----:B------:R-:W-:Y:S02]  /*e9d0*/  F2FP.BF16.F32.PACK_AB R83, R39, R38 ;  /* 0x000000262753723e */ /* 0x000fe400000010ff */
[----:B------:R-:W-:Y:S02]  /*e9e0*/  MOV R136, R76 ;  /* 0x0000004c00887202 */ /* 0x000fe40000000f00 */
[----:B------:R-:W-:Y:S01]  /*e9f0*/  F2FP.BF16.F32.PACK_AB R84, R41, R40 ;  /* 0x000000282954723e */ /* 0x000fe200000010ff */
[----:B------:R1:W-:Y:S01]  /*ea00*/  STSM.16.M88.4 [R137], R80 ;  /* 0x0000005089007844 */ /* 0x0003e20000000200 */
[----:B------:R-:W-:Y:S02]  /*ea10*/  F2FP.BF16.F32.PACK_AB R85, R43, R42 ;  /* 0x0000002a2b55723e */ /* 0x000fe400000010ff */
[----:B------:R-:W-:Y:S02]  /*ea20*/  F2FP.BF16.F32.PACK_AB R86, R45, R44 ;  /* 0x0000002c2d56723e */ /* 0x000fe400000010ff */
[----:B------:R-:W-:-:S02]  /*ea30*/  F2FP.BF16.F32.PACK_AB R87, R47, R46 ;  /* 0x0000002e2f57723e */ /* 0x000fc400000010ff */
[----:B------:R-:W-:Y:S02]  /*ea40*/  MOV R135, R78 ;  /* 0x0000004e00877202 */ /* 0x000fe40000000f00 */
[----:B------:R-:W-:Y:S01]  /*ea50*/  MOV R130, R12 ;  /* 0x0000000c00827202 */ /* 0x000fe20000000f00 */
[----:B------:R2:W-:Y:S01]  /*ea60*/  STSM.16.M88.4 [R136], R84 ;  /* 0x0000005488007844 */ /* 0x0005e20000000200 */
[----:B0-----:R-:W-:Y:S02]  /*ea70*/  MOV R5, R14 ;  /* 0x0000000e00057202 */ /* 0x001fe40000000f00 */
[----:B------:R-:W-:Y:S02]  /*ea80*/  F2FP.BF16.F32.PACK_AB R8, R49, R48 ;  /* 0x000000303108723e */ /* 0x000fe400000010ff */
[----:B------:R-:W-:Y:S02]  /*ea90*/  F2FP.BF16.F32.PACK_AB R9, R51, R50 ;  /* 0x000000323309723e */ /* 0x000fe400000010ff */
[----:B------:R-:W-:-:S02]  /*eaa0*/  F2FP.BF16.F32.PACK_AB R10, R53, R52 ;  /* 0x00000034350a723e */ /* 0x000fc400000010ff */
[----:B------:R-:W-:Y:S02]  /*eab0*/  F2FP.BF16.F32.PACK_AB R11, R55, R54 ;  /* 0x00000036370b723e */ /* 0x000fe400000010ff */
[----:B------:R-:W-:Y:S02]  /*eac0*/  F2FP.BF16.F32.PACK_AB R12, R57, R56 ;  /* 0x00000038390c723e */ /* 0x000fe400000010ff */
[----:B------:R-:W-:Y:S01]  /*ead0*/  F2FP.BF16.F32.PACK_AB R13, R59, R58 ;  /* 0x0000003a3b0d723e */ /* 0x000fe200000010ff */
[----:B------:R-:W-:Y:S01]  /*eae0*/  STSM.16.M88.4 [R135], R8 ;  /* 0x0000000887007844 */ /* 0x000fe20000000200 */
        /* <DEDUP_REMOVED lines=13> */
[----:B------:R-:W-:Y:S01]  /*ebc0*/  MOV R131, R90 ;  /* 0x0000005a00837202 */ /* 0x000fe20000000f00 */
[----:B------:R0:W-:Y:S01]  /*ebd0*/  STSM.16.M88.4 [R17], R80 ;  /* 0x0000005011007844 */ /* 0x0001e20000000200 */
[----:B--2---:R-:W-:Y:S02]  /*ebe0*/  F2FP.BF16.F32.PACK_AB R84, R7, R6 ;  /* 0x000000060754723e */ /* 0x004fe400000010ff */
[----:B------:R-:W-:Y:S02]  /*ebf0*/  F2FP.BF16.F32.PACK_AB R85, R125, R124 ;  /* 0x0000007c7d55723e */ /* 0x000fe400000010ff */
[----:B------:R-:W-:-:S02]  /*ec00*/  F2FP.BF16.F32.PACK_AB R86, R21, R20 ;  /* 0x000000141556723e */ /* 0x000fc400000010ff */
[----:B------:R-:W-:Y:S02]  /*ec10*/  F2FP.BF16.F32.PACK_AB R87, R127, R126 ;  /* 0x0000007e7f57723e */ /* 0x000fe400000010ff */
[----:B------:R-:W-:Y:S02]  /*ec20*/  F2FP.BF16.F32.PACK_AB R88, R121, R120 ;  /* 0x000000787958723e */ /* 0x000fe400000010ff */
[----:B------:R-:W-:Y:S01]  /*ec30*/  F2FP.BF16.F32.PACK_AB R89, R129, R128 ;  /* 0x000000808159723e */ /* 0x000fe200000010ff */
[----:B------:R1:W-:Y:S01]  /*ec40*/  STSM.16.M88.4 [R16], R84 ;  /* 0x0000005410007844 */ /* 0x0003e20000000200 */
[----:B------:R-:W-:Y:S02]  /*ec50*/  F2FP.BF16.F32.PACK_AB R90, R93, R92 ;  /* 0x0000005c5d5a723e */ /* 0x000fe400000010ff */
[----:B------:R-:W-:Y:S01]  /*ec60*/  F2FP.BF16.F32.PACK_AB R91, R95, R94 ;  /* 0x0000005e5f5b723e */ /* 0x000fe200000010ff */
[----:B0-----:R-:W-:Y:S01]  /*ec70*/  IMAD.U32 R17, RZ, RZ, UR13 ;  /* 0x0000000dff117e24 */ /* 0x001fe2000f8e00ff */
[----:B------:R-:W-:Y:S01]  /*ec80*/  F2FP.BF16.F32.PACK_AB R8, R97, R96 ;  /* 0x000000606108723e */ /* 0x000fe200000010ff */
[----:B------:R-:W0:Y:S01]  /*ec90*/  LDC.64 R82, c[0x0][0xc08] ;  /* 0x00030200ff527b82 */ /* 0x000e220000000a00 */
[----:B------:R-:W-:Y:S01]  /*eca0*/  F2FP.BF16.F32.PACK_AB R9, R99, R98 ;  /* 0x000000626309723e */ /* 0x000fe200000010ff */
[----:B------:R-:W-:Y:S01]  /*ecb0*/  STSM.16.M88.4 [R132], R88 ;  /* 0x0000005884007844 */ /* 0x000fe20000000200 */
[----:B------:R-:W-:-:S02]  /*ecc0*/  F2FP.BF16.F32.PACK_AB R10, R101, R100 ;  /* 0x00000064650a723e */ /* 0x000fc400000010ff */
[----:B------:R-:W-:Y:S02]  /*ecd0*/  F2FP.BF16.F32.PACK_AB R11, R103, R102 ;  /* 0x00000066670b723e */ /* 0x000fe400000010ff */
[----:B------:R-:W-:Y:S02]  /*ece0*/  F2FP.BF16.F32.PACK_AB R12, R105, R104 ;  /* 0x00000068690c723e */ /* 0x000fe400000010ff */
[----:B------:R-:W-:Y:S01]  /*ecf0*/  F2FP.BF16.F32.PACK_AB R13, R107, R106 ;  /* 0x0000006a6b0d723e */ /* 0x000fe200000010ff */
[----:B------:R-:W-:Y:S01]  /*ed00*/  STSM.16.M88.4 [R131], R8 ;  /* 0x0000000883007844 */ /* 0x000fe20000000200 */
[----:B------:R-:W-:Y:S01]  /*ed10*/  F2FP.BF16.F32.PACK_AB R14, R109, R108 ;  /* 0x0000006c6d0e723e */ /* 0x000fe200000010ff */
[----:B-1----:R-:W-:Y:S01]  /*ed20*/  IMAD.U32 R16, RZ, RZ, UR12 ;  /* 0x0000000cff107e24 */ /* 0x002fe2000f8e00ff */
[----:B------:R-:W-:Y:S02]  /*ed30*/  F2FP.BF16.F32.PACK_AB R15, R111, R110 ;  /* 0x0000006e6f0f723e */ /* 0x000fe400000010ff */
[----:B------:R-:W-:-:S02]  /*ed40*/  F2FP.BF16.F32.PACK_AB R76, R113, R112 ;  /* 0x00000070714c723e */ /* 0x000fc400000010ff */
[----:B------:R-:W-:Y:S01]  /*ed50*/  F2FP.BF16.F32.PACK_AB R77, R115, R114 ;  /* 0x00000072734d723e */ /* 0x000fe200000010ff */
[----:B------:R-:W-:Y:S01]  /*ed60*/  STSM.16.M88.4 [R130], R12 ;  /* 0x0000000c82007844 */ /* 0x000fe20000000200 */
[----:B------:R-:W-:Y:S02]  /*ed70*/  F2FP.BF16.F32.PACK_AB R78, R117, R116 ;  /* 0x00000074754e723e */ /* 0x000fe400000010ff */
[----:B------:R-:W-:Y:S02]  /*ed80*/  F2FP.BF16.F32.PACK_AB R79, R119, R118 ;  /* 0x00000076774f723e */ /* 0x000fe400000010ff */
[----:B------:R-:W-:-:S03]  /*ed90*/  ISETP.NE.U32.AND P0, PT, RZ, UR14, PT ;  /* 0x0000000eff007c0c */ /* 0x000fc6000bf05070 */
[----:B------:R1:W-:Y:S01]  /*eda0*/  STSM.16.M88.4 [R5], R76 ;  /* 0x0000004c05007844 */ /* 0x0003e20000000200 */
[----:B------:R-:W-:Y:S01]  /*edb0*/  BAR.SYNC.DEFER_BLOCKING 0x1, 0x100 ;  /* 0x0044000000007b1d */ /* 0x000fe20000010000 */
[----:B------:R-:W-:Y:S02]  /*edc0*/  ISETP.NE.AND.EX P0, PT, RZ, UR15, PT, P0 ;  /* 0x0000000fff007c0c */ /* 0x000fe4000bf05300 */
[----:B0-----:R-:W-:-:S05]  /*edd0*/  ISETP.NE.U32.AND P1, PT, R82, RZ, PT ;  /* 0x000000ff5200720c */ /* 0x001fca0003f25070 */
[----:B-1----:R-:W0:Y:S06]  /*ede0*/  LDC R76, c[0x0][0xbe8] ;  /* 0x0002fa00ff4c7b82 */ /* 0x002e2c0000000800 */
[----:B------:R-:W2:Y:S01]  /*edf0*/  @P0 LDG.E R80, desc[UR18][R16.64] ;  /* 0x0000001210500981 */ /* 0x000ea2000c1e1900 */
[----:B------:R-:W-:Y:S01]  /*ee00*/  R2UR UR4, R83 ;  /* 0x00000000530472ca */ /* 0x000fe200000e0000 */
[----:B------:R-:W-:-:S12]  /*ee10*/  VOTEU.ANY UP0, P1 ;  /* 0x00000000003f7886 */ /* 0x000fd80000800100 */
[----:B------:R-:W-:Y:S01]  /*ee20*/  UISETP.NE.AND.EX UP0, UPT, UR4, URZ, UPT, UP0 ;  /* 0x0000003f0400728c */ /* 0x000fe2000bf05300 */
[----:B0-----:R-:W-:Y:S02]  /*ee30*/  ISETP.NE.AND P1, PT, R76, 0x1, PT ;  /* 0x000000014c00780c */ /* 0x001fe40003f25270 */
[----:B------:R-:W-:Y:S02]  /*ee40*/  ULDC UR4, c[0x0][0xa88] ;  /* 0x0002a20000047ab9 */ /* 0x000fe40000000800 */
[----:B------:R-:W-:Y:S01]  /*ee50*/  IMAD.U32 R5, RZ, RZ, UR4 ;  /* 0x00000004ff057e24 */ /* 0x000fe2000f8e00ff */
[----:B------:R-:W-:Y:S01]  /*ee60*/  PLOP3.LUT P4, PT, PT, PT, UP0, 0x80, 0x0 ;  /* 0x000000000000781c */ /* 0x000fe20003f8f008 */
[----:B------:R-:W-:-:S04]  /*ee70*/  ULDC UR4, c[0x0][0xad4] ;  /* 0x0002b50000047ab9 */ /* 0x000fc80000000800 */
[----:B------:R-:W-:Y:S02]  /*ee80*/  @UP0 ULDC.64 UR12, c[0x0][0xc08] ;  /* 0x00030200000c0ab9 */ /* 0x000fe40000000a00 */
[----:B------:R-:W-:Y:S01]  /*ee90*/  @UP0 UIMAD.WIDE UR12, UR9, 0x4, UR12 ;  /* 0x00000004090c08a5 */ /* 0x000fe2000f8e020c */
[----:B------:R-:W0:Y:S01]  /*eea0*/  @P1 LDC R10, c[0x0][0xbec] ;  /* 0x0002fb00ff0a1b82 */ /* 0x000e220000000800 */
[----:B------:R-:W-:-:S04]  /*eeb0*/  UISETP.NE.AND UP0, UPT, UR17, URZ, UPT ;  /* 0x0000003f1100728c */ /* 0x000fc8000bf05270 */
[----:B------:R-:W-:Y:S01]  /*eec0*/  USEL UR4, UR17, UR4, UP0 ;  /* 0x0000000411047287 */ /* 0x000fe20008000000 */
[----:B------:R-:W-:Y:S02]  /*eed0*/  IMAD.U32 R8, RZ, RZ, UR12 ;  /* 0x0000000cff087e24 */ /* 0x000fe4000f8e00ff */
[----:B------:R-:W1:Y:S01]  /*eee0*/  @P1 LDC R13, c[0x0][0xbf0] ;  /* 0x0002fc00ff0d1b82 */ /* 0x000e620000000800 */
[----:B------:R-:W-:Y:S01]  /*eef0*/  UISETP.GT.AND UP1, UPT, UR4, 0x1, UPT ;  /* 0x000000010400788c */ /* 0x000fe2000bf24270 */
[----:B------:R-:W-:Y:S01]  /*ef00*/  IMAD.U32 R9, RZ, RZ, UR13 ;  /* 0x0000000dff097e24 */ /* 0x000fe2000f8e00ff */
[----:B------:R-:W-:Y:S02]  /*ef10*/  UMOV UR22, 0x9b8 ;  /* 0x000009b800167882 */ /* 0x000fe40000000000 */
[----:B------:R-:W-:Y:S02]  /*ef20*/  USEL UR22, UR22, 0x978, UP1 ;  /* 0x0000097816167887 */ /* 0x000fe40008800000 */
[----:B------:R-:W-:Y:S01]  /*ef30*/  UISETP.NE.U32.AND UP0, UPT, UR14, URZ, UPT ;  /* 0x0000003f0e00728c */ /* 0x000fe2000bf05070 */
[----:B------:R-:W-:Y:S01]  /*ef40*/  VIADD R15, R23, UR39 ;  /* 0x00000027170f7c36 */ /* 0x000fe20008000000 */
[----:B------:R-:W-:Y:S01]  /*ef50*/  USHF.R.S32.HI UR12, URZ, 0x1f, UR9 ;  /* 0x0000001f3f0c7899 */ /* 0x000fe20008011409 */
[----:B------:R0:W5:Y:S01]  /*ef60*/  @P4 LDG.E R5, desc[UR18][R8.64] ;  /* 0x0000001208054981 */ /* 0x000162000c1e1900 */
[----:B------:R-:W-:Y:S01]  /*ef70*/  UMOV UR4, URZ ;  /* 0x0000003f00047c82 */ /* 0x000fe20008000000 */
[----:B------:R-:W-:Y:S01]  /*ef80*/  UISETP.NE.AND.EX UP0, UPT, UR15, URZ, UPT, UP0 ;  /* 0x0000003f0f00728c */ /* 0x000fe2000bf05300 */
[----:B------:R-:W-:Y:S01]  /*ef90*/  IMAD.MOV.U32 R11, RZ, RZ, R15 ;  /* 0x000000ffff0b7224 */ /* 0x000fe200078e000f */
[----:B------:R-:W-:-:S02]  /*efa0*/  USEL UR20, UR16, URZ, UP1 ;  /* 0x0000003f10147287 */ /* 0x000fc40008800000 */
[----:B------:R-:W-:Y:S02]  /*efb0*/  USEL UR9, UR9, URZ, !UP0 ;  /* 0x0000003f09097287 */ /* 0x000fe4000c000000 */
[----:B------:R-:W-:Y:S01]  /*efc0*/  USEL UR21, UR12, URZ, !UP0 ;  /* 0x0000003f0c157287 */ /* 0x000fe2000c000000 */
[----:B------:R-:W-:Y:S02]  /*efd0*/  ULDC.64 UR16, c[0x0][UR22+0x220] ;  /* 0x0000880016107abb */ /* 0x000fe40008000a00 */
[----:B------:R-:W-:Y:S01]  /*efe0*/  ULDC.64 UR12, c[0x0][UR22+0x218] ;  /* 0x00008600160c7abb */ /* 0x000fe20008000a00 */
[----:B------:R-:W-:Y:S01]  /*eff0*/  ULDC.64 UR18, c[0x0][UR22+0x228] ;  /* 0x00008a0016127abb */ /* 0x000fe20008000a00 */
[----:B------:R-:W-:Y:S01]  /*f000*/  UIMAD.WIDE.U32 UR14, UR12, UR23, URZ ;  /* 0x000000170c0e72a5 */ /* 0x000fe2000f8e003f */
[----:B0-----:R-:W-:Y:S01]  /*f010*/  @P1 IMAD.HI.U32 R8, R15, R10, RZ ;  /* 0x0000000a0f081227 */ /* 0x001fe200078e00ff */
[----:B------:R-:W-:Y:S02]  /*f020*/  UIMAD UR23, UR13, UR23, URZ ;  /* 0x000000170d1772a4 */ /* 0x000fe4000f8e023f */
[----:B------:R-:W-:-:S02]  /*f030*/  UIMAD UR17, UR17, UR9, URZ ;  /* 0x00000009111172a4 */ /* 0x000fc4000f8e023f */
[----:B------:R-:W-:Y:S01]  /*f040*/  UIMAD.WIDE.U32 UR24, UR18, UR20, URZ ;  /* 0x00000014121872a5 */ /* 0x000fe2000f8e003f */
[----:B-1----:R-:W-:Y:S01]  /*f050*/  @P1 SHF.R.U32.HI R11, RZ, R13, R8 ;  /* 0x0000000dff0b1219 */ /* 0x002fe20000011608 */
[----:B------:R-:W-:Y:S02]  /*f060*/  UIMAD.WIDE.U32 UR12, UR16, UR9, URZ ;  /* 0x00000009100c72a5 */ /* 0x000fe4000f8e003f */
[----:B------:R-:W-:Y:S02]  /*f070*/  UIMAD UR18, UR19, UR20, URZ ;  /* 0x00000014131272a4 */ /* 0x000fe4000f8e023f */
[----:B------:R-:W-:Y:S01]  /*f080*/  UIMAD UR17, UR16, UR21, UR17 ;  /* 0x00000015101172a4 */ /* 0x000fe2000f8e0211 */
[----:B------:R-:W-:Y:S01]  /*f090*/  IMAD.U32 R8, RZ, RZ, UR24 ;  /* 0x00000018ff087e24 */ /* 0x000fe2000f8e00ff */
[----:B------:R-:W-:Y:S01]  /*f0a0*/  UIADD3 UR18, UR25, UR18, URZ ;  /* 0x0000001219127290 */ /* 0x000fe2000fffe03f */
[----:B------:R-:W-:Y:S01]  /*f0b0*/  IMAD.MOV R13, RZ, RZ, -R11 ;  /* 0x000000ffff0d7224 */ /* 0x000fe200078e0a0b */
[----:B------:R-:W-:Y:S01]  /*f0c0*/  UIADD3 UR23, UR15, UR23, URZ ;  /* 0x000000170f177290 */ /* 0x000fe2000fffe03f */
[----:B------:R-:W-:Y:S01]  /*f0d0*/  IMAD.U32 R9, RZ, RZ, UR25 ;  /* 0x00000019ff097e24 */ /* 0x000fe2000f8e00ff */
[----:B------:R-:W-:Y:S01]  /*f0e0*/  UIADD3 UR17, UR13, UR17, URZ ;  /* 0x000000110d117290 */ /* 0x000fe2000fffe03f */
[----:B------:R-:W-:Y:S01]  /*f0f0*/  IMAD R13, R76, R13, R15 ;  /* 0x0000000d4c0d7224 */ /* 0x000fe200078e020f */
[----:B------:R-:W-:Y:S01]  /*f100*/  SHF.R.S32.HI R9, RZ, 0x1f, R11 ;  /* 0x0000001fff097819 */ /* 0x000fe2000001140b */
[----:B------:R-:W-:-:S03]  /*f110*/  IMAD.U32 R12, RZ, RZ, UR18 ;  /* 0x00000012ff0c7e24 */ /* 0x000fc6000f8e00ff */
[----:B------:R-:W-:Y:S02]  /*f120*/  SHF.R.S32.HI R10, RZ, 0x1f, R13 ;  /* 0x0000001fff0a7819 */ /* 0x000fe4000001140d */
[----:B--2---:R-:W-:-:S13]  /*f130*/  @P0 R2UR UR4, R80 ;  /* 0x00000000500402ca */ /* 0x004fda00000e0000 */
[----:B------:R-:W-:Y:S02]  /*f140*/  UIADD3 UR14, UP0, UP2, UR12, UR14, UR4 ;  /* 0x0000000e0c0e7290 */ /* 0x000fe4000fa1e004 */
[----:B------:R-:W-:Y:S01]  /*f150*/  USHF.R.S32.HI UR16, URZ, 0x1f, UR4 ;  /* 0x0000001f3f107899 */ /* 0x000fe20008011404 */
[----:B------:R-:W-:-:S03]  /*f160*/  ULDC.64 UR12, c[0x0][UR22+0x210] ;  /* 0x00008400160c7abb */ /* 0x000fc60008000a00 */
[----:B------:R-:W-:Y:S01]  /*f170*/  IADD3 R8, P2, P3, R11, UR14, R8 ;  /* 0x0000000e0b087c10 */ /* 0x000fe2000fb5e008 */
[----:B------:R-:W-:Y:S01]  /*f180*/  UIADD3.X UR14, UR17, UR23, UR16, UP0, UP2 ;  /* 0x00000017110e7290 */ /* 0x000fe200087e4410 */
[----:B------:R-:W-:-:S04]  /*f190*/  IMAD R11, R13, UR13, RZ ;  /* 0x0000000d0d0b7c24 */ /* 0x000fc8000f8e02ff */
[----:B------:R-:W-:Y:S01]  /*f1a0*/  IMAD R11, R10, UR12, R11 ;  /* 0x0000000c0a0b7c24 */ /* 0x000fe2000f8e020b */
[----:B------:R-:W-:Y:S01]  /*f1b0*/  IADD3.X R9, R9, UR14, R12, P2, P3 ;  /* 0x0000000e09097c10 */ /* 0x000fe200097e640c */
[----:B------:R-:W-:Y:S01]  /*f1c0*/  ULDC.64 UR14, c[0x0][0xba8] ;  /* 0x0002ea00000e7ab9 */ /* 0x000fe20000000a00 */
        /* <DEDUP_REMOVED lines=12> */
.L_x_4444:
[----:B------:R-:W2:Y:S01]  /*f290*/  LDL R13, [R1+0x28] ;  /* 0x00002800010d7983 */ /* 0x000ea20000100800 */
[----:B-----5:R-:W-:Y:S01]  /*f2a0*/  IMAD R16, R5, R76, RZ ;  /* 0x0000004c05107224 */ /* 0x020fe200078e02ff */
        /* <DEDUP_REMOVED lines=8> */
[----:B------:R-:W-:-:S04]  /*f330*/  ISETP.GE.OR P2, PT, R17, R16, P0 ;  /* 0x000000101100720c */ /* 0x000fc80000746670 */
[----:B------:R-:W-:-:S09]  /*f340*/  ISETP.GE.OR P0, PT, R13, R16, P0 ;  /* 0x000000100d00720c */ /* 0x000fd20000706670 */
[----:B0-----:R0:W-:Y:S04]  /*f350*/  @!P2 ST.E desc[UR12][R8.64], R0 ;  /* 0x000000000800a985 */ /* 0x0011e8000c10190c */
[----:B-1----:R0:W-:Y:S01]  /*f360*/  @!P0 ST.E desc[UR12][R10.64], R4 ;  /* 0x000000040a008985 */ /* 0x0021e2000c10190c */
[----:B------:R-:W-:-:S13]  /*f370*/  PLOP3.LUT P0, PT, PT, PT, UP1, 0x80, 0x0 ;  /* 0x000000000000781c */ /* 0x000fda0003f0f018 */
[----:B0-----:R-:W-:Y:S05]  /*f380*/  @P0 BRA `(.L_x_4445) ;  /* 0x0000000c00580947 */ /* 0x001fea0003800000 */
[----:B------:R-:W-:Y:S01]  /*f390*/  IMAD R2, R220, 0x40, R22 ;  /* 0x00000040dc027824 */ /* 0x000fe200078e0216 */
[----:B------:R-:W-:Y:S01]  /*f3a0*/  ULDC.64 UR12, c[0x0][0x208] ;  /* 0x00008200000c7ab9 */ /* 0x000fe20000000a00 */
[----:B------:R-:W-:Y:S01]  /*f3b0*/  IMAD.MOV.U32 R3, RZ, RZ, 0x2 ;  /* 0x00000002ff037424 */ /* 0x000fe200078e00ff */
[----:B------:R-:W-:Y:S01]  /*f3c0*/  ULDC.64 UR14, c[0x0][0xaa0] ;  /* 0x0002a800000e7ab9 */ /* 0x000fe20000000a00 */
[----:B------:R-:W0:Y:S01]  /*f3d0*/  @P1 LDC R21, c[0x0][0xbf0] ;  /* 0x0002fc00ff151b82 */ /* 0x000e220000000800 */
[----:B------:R-:W-:Y:S01]  /*f3e0*/  R2UR UR17, R196 ;  /* 0x00000000c41172ca */ /* 0x000fe200000e0000 */
[----:B------:R-:W-:-:S03]  /*f3f0*/  IMAD.WIDE R2, R2, R3, UR10 ;  /* 0x0000000a02027e25 */ /* 0x000fc6000f8e0203 */
[C---:B------:R-:W-:Y:S02]  /*f400*/  IADD3 R9, P4, R2.reuse, 0x1000, RZ ;  /* 0x0000100002097810 */ /* 0x040fe40007f9e0ff */
[C---:B------:R-:W-:Y:S02]  /*f410*/  IADD3 R13, P3, R2.reuse, 0x2000, RZ ;  /* 0x00002000020d7810 */ /* 0x040fe40007f7e0ff */
[C---:B------:R-:W-:Y:S02]  /*f420*/  IADD3 R25, P6, R2.reuse, 0x3000, RZ ;  /* 0x0000300002197810 */ /* 0x040fe40007fde0ff */
[C---:B------:R-:W-:Y:S02]  /*f430*/  IADD3 R29, P5, R2.reuse, 0x4000, RZ ;  /* 0x00004000021d7810 */ /* 0x040fe40007fbe0ff */
[----:B------:R-:W-:Y:S02]  /*f440*/  IADD3 R33, P2, R2, 0x5000, RZ ;  /* 0x0000500002217810 */ /* 0x000fe40007f5e0ff */
        /* <DEDUP_REMOVED lines=33> */
[----:B------:R-:W-:Y:S01]  /*f660*/  IMAD.X R57, RZ, RZ, R3, P2 ;  /* 0x000000ffff397224 */ /* 0x000fe200010e0603 */
[----:B------:R-:W-:Y:S01]  /*f670*/  LOP3.LUT R44, R45, 0x380, RZ, 0xc0, !PT ;  /* 0x000003802d2c7812 */ /* 0x000fe200078ec0ff */
[----:B------:R-:W5:Y:S01]  /*f680*/  LD.E.128 R32, desc[UR12][R32.64] ;  /* 0x0000000c20207980 */ /* 0x000f62000c101d00 */
[----:B------:R-:W-:Y:S02]  /*f690*/  LOP3.LUT R48, R49, 0x380, RZ, 0xc0, !PT ;  /* 0x0000038031307812 */ /* 0x000fe400078ec0ff */
        /* <DEDUP_REMOVED lines=21> */
[----:B------:R-:W5:Y:S04]  /*f7f0*/  LD.E.128 R36, desc[UR12][R36.64] ;  /* 0x0000000c24247980 */ /* 0x000f68000c101d00 */
[----:B------:R1:W5:Y:S04]  /*f800*/  LD.E.128 R4, desc[UR12][R2.64] ;  /* 0x0000000c02047980 */ /* 0x000368000c101d00 */
[----:B------:R-:W5:Y:S04]  /*f810*/  LD.E.128 R40, desc[UR12][R40.64] ;  /* 0x0000000c28287980 */ /* 0x000f68000c101d00 */
[----:B------:R-:W5:Y:S01]  /*f820*/  LD.E.128 R44, desc[UR12][R44.64] ;  /* 0x0000000c2c2c7980 */ /* 0x000f62000c101d00 */
[----:B-1----:R-:W1:Y:S03]  /*f830*/  @P1 LDC R3, c[0x0][0xbec] ;  /* 0x0002fb00ff031b82 */ /* 0x002e660000000800 */
[----:B------:R-:W5:Y:S04]  /*f840*/  LD.E.128 R48, desc[UR12][R48.64] ;  /* 0x0000000c30307980 */ /* 0x000f68000c101d00 */
[----:B------:R-:W5:Y:S04]  /*f850*/  LD.E.128 R52, desc[UR12][R52.64] ;  /* 0x0000000c34347980 */ /* 0x000f68000c101d00 */
[----:B------:R-:W5:Y:S01]  /*f860*/  LD.E.128 R56, desc[UR12][R56.64] ;  /* 0x0000000c38387980 */ /* 0x000f62000c101d00 */
[----:B------:R-:W-:-:S02]  /*f870*/  UIMAD UR12, UR16, UR14, URZ ;  /* 0x0000000e100c72a4 */ /* 0x000fc4000f8e023f */
[----:B------:R-:W-:Y:S01]  /*f880*/  UIMAD.WIDE.U32 UR10, UR4, UR14, URZ ;  /* 0x0000000e040a72a5 */ /* 0x000fe2000f8e003f */
[----:B------:R-:W-:Y:S01]  /*f890*/  IMAD R0, R193, 0x20, R220 ;  /* 0x00000020c1007824 */ /* 0x000fe200078e02dc */
[----:B------:R-:W-:Y:S01]  /*f8a0*/  UIMAD UR12, UR4, UR15, UR12 ;  /* 0x0000000f040c72a4 */ /* 0x000fe2000f8e020c */
[----:B------:R-:W-:Y:S01]  /*f8b0*/  @!PT LDS RZ, [RZ] ;  /* 0x00000000fffff984 */ /* 0x000fe20000000800 */
[----:B------:R-:W-:Y:S01]  /*f8c0*/  @!PT LDS RZ, [RZ] ;  /* 0x00000000fffff984 */ /* 0x000fe20000000800 */
[----:B------:R-:W-:Y:S01]  /*f8d0*/  @!PT LDS RZ, [RZ] ;  /* 0x00000000fffff984 */ /* 0x000fe20000000800 */
[----:B------:R-:W-:Y:S01]  /*f8e0*/  @!PT LDS RZ, [RZ] ;  /* 0x00000000fffff984 */ /* 0x000fe20000000800 */
[----:B------:R2:W-:Y:S06]  /*f8f0*/  MEMBAR.ALL.CTA ;  /* 0x0000000000007992 */ /* 0x0005ec0000008000 */
[----:B--2---:R-:W2:Y:S01]  /*f900*/  FENCE.VIEW.ASYNC.S ;  /* 0x00000000000073c6 */ /* 0x004ea20000000000 */
[----:B------:R-:W-:-:S03]  /*f910*/  UIADD3 UR11, UR11, UR12, URZ ;  /* 0x0000000c0b0b7290 */ /* 0x000fc6000fffe03f */
[----:B------:R-:W-:Y:S01]  /*f920*/  ULDC.64 UR12, c[0x0][0xae8] ;  /* 0x0002ba00000c7ab9 */ /* 0x000fe20000000a00 */
[----:B------:R-:W-:Y:S01]  /*f930*/  VIADD R20, R0, UR39 ;  /* 0x0000002700147c36 */ /* 0x000fe20008000000 */
[----:B------:R-:W-:Y:S02]  /*f940*/  UIMAD.WIDE.U32 UR10, UR17, UR12, UR10 ;  /* 0x0000000c110a72a5 */ /* 0x000fe4000f8e000a */
[----:B------:R-:W-:Y:S01]  /*f950*/  USHF.R.S32.HI UR4, URZ, 0x1f, UR9 ;  /* 0x0000001f3f047899 */ /* 0x000fe20008011409 */
[----:B-1----:R-:W-:Y:S01]  /*f960*/  @P1 IMAD.HI.U32 R0, R20, R3, RZ ;  /* 0x0000000314001227 */ /* 0x002fe200078e00ff */
[----:B------:R-:W-:-:S03]  /*f970*/  UIMAD UR11, UR17, UR13, UR11 ;  /* 0x0000000d110b72a4 */ /* 0x000fc6000f8e020b */
[----:B------:R-:W-:Y:S02]  /*f980*/  ULDC.64 UR12, c[0x0][0xaf0] ;  /* 0x0002bc00000c7ab9 */ /* 0x000fe40000000a00 */
[----:B------:R-:W-:Y:S01]  /*f990*/  UIMAD UR4, UR4, UR12, URZ ;  /* 0x0000000c040472a4 */ /* 0x000fe2000f8e023f */
[----:B------:R-:W-:Y:S01]  /*f9a0*/  IMAD.MOV.U32 R17, RZ, RZ, R20 ;  /* 0x000000ffff117224 */ /* 0x000fe200078e0014 */
[----:B0-----:R-:W-:Y:S01]  /*f9b0*/  @P1 SHF.R.U32.HI R17, RZ, R21, R0 ;  /* 0x00000015ff111219 */ /* 0x001fe20000011600 */
[----:B------:R-:W-:Y:S02]  /*f9c0*/  UIMAD.WIDE.U32 UR10, UR9, UR12, UR10 ;  /* 0x0000000c090a72a5 */ /* 0x000fe4000f8e000a */
[----:B------:R-:W-:Y:S01]  /*f9d0*/  UIMAD UR4, UR9, UR13, UR4 ;  /* 0x0000000d090472a4 */ /* 0x000fe2000f8e0204 */
[--C-:B------:R-:W-:Y:S01]  /*f9e0*/  SHF.R.S32.HI R0, RZ, 0x1f, R17.reuse ;  /* 0x0000001fff007819 */ /* 0x100fe20000011411 */
[----:B------:R-:W-:Y:S01]  /*f9f0*/  IMAD.MOV R21, RZ, RZ, -R17 ;  /* 0x000000ffff157224 */ /* 0x000fe200078e0a11 */
[----:B------:R-:W-:Y:S01]  /*fa00*/  ULDC.64 UR12, c[0x0][0xae0] ;  /* 0x0002b800000c7ab9 */ /* 0x000fe20000000a00 */
[----:B------:R-:W-:-:S02]  /*fa10*/  UIADD3 UR4, UR11, UR4, URZ ;  /* 0x000000040b047290 */ /* 0x000fc4000fffe03f */
[----:B------:R-:W-:Y:S02]  /*fa20*/  IMAD.U32 R3, RZ, RZ, UR11 ;  /* 0x0000000bff037e24 */ /* 0x000fe4000f8e00ff */
[----:B------:R-:W-:Y:S02]  /*fa30*/  IMAD R0, R0, UR12, RZ ;  /* 0x0000000c00007c24 */ /* 0x000fe4000f8e02ff */
[----:B------:R-:W-:Y:S02]  /*fa40*/  IMAD R21, R76, R21, R20 ;  /* 0x000000154c157224 */ /* 0x000fe400078e0214 */
[----:B------:R-:W-:Y:S01]  /*fa50*/  IMAD.U32 R2, RZ, RZ, UR10 ;  /* 0x0000000aff027e24 */ /* 0x000fe2000f8e00ff */
[----:B------:R-:W-:Y:S01]  /*fa60*/  ULDC.64 UR10, c[0x0][0xad8] ;  /* 0x0002b600000a7ab9 */ /* 0x000fe20000000a00 */
[----:B------:R-:W-:Y:S02]  /*fa70*/  IMAD.U32 R3, RZ, RZ, UR4 ;  /* 0x00000004ff037e24 */ /* 0x000fe4000f8e00ff */
[C---:B------:R-:W-:Y:S01]  /*fa80*/  IMAD R61, R17.reuse, UR13, R0 ;  /* 0x0000000d113d7c24 */ /* 0x040fe2000f8e0200 */
[----:B------:R-:W-:Y:S01]  /*fa90*/  SHF.R.S32.HI R0, RZ, 0x1f, R21 ;  /* 0x0000001fff007819 */ /* 0x000fe20000011415 */
[----:B------:R-:W-:-:S04]  /*faa0*/  IMAD.WIDE.U32 R2, R17, UR12, R2 ;  /* 0x0000000c11027c25 */ /* 0x000fc8000f8e0002 */
[----:B------:R-:W-:Y:S02]  /*fab0*/  VIADD R63, R220, UR39 ;  /* 0x00000027dc3f7c36 */ /* 0x000fe40008000000 */
[----:B------:R-:W-:Y:S02]  /*fac0*/  IMAD.IADD R3, R3, 0x1, R61 ;  /* 0x0000000103037824 */ /* 0x000fe400078e023d */
[----:B------:R-:W-:Y:S02]  /*fad0*/  IMAD R0, R0, UR10, RZ ;  /* 0x0000000a00007c24 */ /* 0x000fe4000f8e02ff */
[----:B------:R-:W-:Y:S01]  /*fae0*/  VIADD R17, R63, 0x20 ;  /* 0x000000203f117836 */ /* 0x000fe20000000000 */
[----:B------:R-:W-:Y:S01]  /*faf0*/  UIADD3 UR8, UR8, 0x30820, URZ ;  /* 0x0003082008087890 */ /* 0x000fe2000fffe03f */
[C---:B------:R-:W-:Y:S02]  /*fb00*/  IMAD R61, R21.reuse, UR11, R0 ;  /* 0x0000000b153d7c24 */ /* 0x040fe4000f8e0200 */
[----:B------:R-:W-:Y:S01]  /*fb10*/  IMAD.WIDE.U32 R2, R21, UR10, R2 ;  /* 0x0000000a15027c25 */ /* 0x000fe2000f8e0002 */
[-C--:B------:R-:W-:Y:S01]  /*fb20*/  ISETP.GE.AND P1, PT, R17, R16.reuse, PT ;  /* 0x000000101100720c */ /* 0x080fe20003f26270 */
[----:B------:R-:W-:Y:S01]  /*fb30*/  ULDC.64 UR10, c[0x0][0xa80] ;  /* 0x0002a000000a7ab9 */ /* 0x000fe20000000a00 */
[C---:B------:R-:W-:Y:S01]  /*fb40*/  ISETP.GE.AND P2, PT, R63.reuse, R16, PT ;  /* 0x000000103f00720c */ /* 0x040fe20003f46270 */
[----:B------:R-:W-:Y:S01]  /*fb50*/  VIADD R17, R63, 0x40 ;  /* 0x000000403f117836 */ /* 0x000fe20000000000 */
[----:B------:R-:W-:Y:S01]  /*fb60*/  UPRMT UR8, URZ, 0x654, UR8 ;  /* 0x000006543f087896 */ /* 0x000fe20008000008 */
[----:B------:R-:W-:Y:S01]  /*fb70*/  IMAD.IADD R3, R3, 0x1, R61 ;  /* 0x0000000103037824 */ /* 0x000fe200078e023d */
[----:B------:R-:W-:-:S02]  /*fb80*/  LEA R0, P3, R2, UR10, 0x1 ;  /* 0x0000000a02007c11 */ /* 0x000fc4000f8608ff */
[----:B------:R-:W-:Y:S02]  /*fb90*/  ISETP.GE.AND P0, PT, R17, R16, PT ;  /* 0x000000101100720c */ /* 0x000fe40003f06270 */
[----:B------:R-:W-:Y:S01]  /*fba0*/  LEA.HI.X R17, R2, UR11, R3, 0x1, P3 ;  /* 0x0000000b02117c11 */ /* 0x000fe200098f0c03 */
[----:B------:R-:W-:Y:S01]  /*fbb0*/  VIADD R64, R22, 0x40 ;  /* 0x0000004016407836 */ /* 0x000fe20000000000 */
[----:B--2---:R0:W1:Y:S01]  /*fbc0*/  SHFL.IDX PT, R21, R0, RZ, 0x181f ;  /* 0x00181fff00157589 */ /* 0x00406200000e0000 */
[----:B------:R-:W-:Y:S01]  /*fbd0*/  SYNCS.ARRIVE.TRANS64.RED.A1T0 RZ, [UR8], RZ ;  /* 0x000000ffffff79a7 */ /* 0x000fe20008100408 */
[----:B------:R-:W-:Y:S02]  /*fbe0*/  BSSY B1, `(.L_x_4446) ;  /* 0x0000014000017945 */ /* 0x000fe40003800000 */
        /* <DEDUP_REMOVED lines=19> */
.L_x_4447:
[----:B------:R-:W-:Y:S05]  /*fd20*/  BSYNC B1 ;  /* 0x0000000000017941 */ /* 0x000fea0003800000 */
.L_x_4446:
        /* <DEDUP_REMOVED lines=12> */
[-C--:B----4-:R-:W-:Y:S02]  /*fdf0*/  @!P4 LEA.HI.X R3, R22, R7.reuse, R62, 0x1, P1 ;  /* 0x000000071603c211 */ /* 0x090fe400008f0c3e */
[-C--:B------:R-:W-:Y:S02]  /*fe00*/  @!P5 LEA.HI.X R5, R64, R7.reuse, R65, 0x1, P2 ;  /* 0x000000074005d211 */ /* 0x080fe400010f0c41 */
[----:B------:R-:W-:Y:S01]  /*fe10*/  @!P6 LEA.HI.X R7, R192, R7, R66, 0x1, P3 ;  /* 0x00000007c007e211 */ /* 0x000fe200018f0c42 */
[----:B------:R0:W-:Y:S04]  /*fe20*/  @!P4 ST.E.128 desc[UR8][R2.64], R8 ;  /* 0x000000080200c985 */ /* 0x0001e8000c101d08 */
[----:B------:R0:W-:Y:S04]  /*fe30*/  @!P5 ST.E.128 desc[UR8][R4.64], R32 ;  /* 0x000000200400d985 */ /* 0x0001e8000c101d08 */
[----:B------:R0:W-:Y:S02]  /*fe40*/  @!P6 ST.E.128 desc[UR8][R6.64], R48 ;  /* 0x000000300600e985 */ /* 0x0001e4000c101d08 */
.L_x_4449:
[----:B------:R-:W-:Y:S05]  /*fe50*/  BSYNC B1 ;  /* 0x0000000000017941 */ /* 0x000fea0003800000 */
.L_x_4448:
        /* <DEDUP_REMOVED lines=18> */
.L_x_4451:
[----:B------:R-:W-:Y:S05]  /*ff80*/  BSYNC B1 ;  /* 0x0000000000017941 */ /* 0x000fea0003800000 */
.L_x_4450:
[----:B0-----:R-:W-:Y:S01]  /*ff90*/  VIADD R3, R63, 0x60 ;  /* 0x000000603f037836 */ /* 0x001fe20000000000 */
[----:B---3--:R-:W0:Y:S04]  /*ffa0*/  SHFL.IDX PT, R17, R17, 0x3, 0x181f ;  /* 0x00781f0011117f89 */ /* 0x008e2800000e0000 */
[----:B------:R-:W-:Y:S01]  /*ffb0*/  ISETP.GE.AND P0, PT, R3, R16, PT ;  /* 0x000000100300720c */ /* 0x000fe20003f06270 */
[----:B----4-:R4:W3:-:S12]  /*ffc0*/  SHFL.IDX PT, R7, R0, 0x3, 0x181f ;  /* 0x00781f0000077f89 */ /* 0x0108d800000e0000 */
[----:B----4-:R-:W-:Y:S05]  /*ffd0*/  @P0 BRA `(.L_x_4452) ;  /* 0x0000002000300947 */ /* 0x010fea0003800000 */
[----:B------:R-:W-:Y:S01]  /*ffe0*/  ULDC UR4, c[0x0][0xac8] ;  /* 0x0002b20000047ab9 */ /* 0x000fe20000000800 */
[----:B------:R-:W-:Y:S01]  /*fff0*/  ULDC.64 UR8, c[0x0][0x208] ;  /* 0x0000820000087ab9 */ /* 0x000fe20000000a00 */
[----:B------:R-:W-:Y:S02]  /*10000*/  ISETP.GE.AND P2, PT, R22, UR4, PT ;  /* 0x0000000416007c0c */ /* 0x000fe4000bf46270 */
[----:B------:R-:W-:-:S11]  /*10010*/  ISETP.GE.AND P3, PT, R64, UR4, PT ;  /* 0x0000000440007c0c */ /* 0x000fd6000bf66270 */
[-C--:B---3--:R-:W-:Y:S02]  /*10020*/  @!P2 LEA R2, P0, R22, R7.reuse, 0x1 ;  /* 0x000000071602a211 */ /* 0x088fe400078008ff */
[----:B------:R-:W-:Y:S02]  /*10030*/  @!P3 LEA R4, P1, R64, R7, 0x1 ;  /* 0x000000074004b211 */ /* 0x000fe400078208ff */
[-C--:B0-----:R-:W-:Y:S02]  /*10040*/  @!P2 LEA.HI.X R3, R22, R17.reuse, R62, 0x1, P0 ;  /* 0x000000111603a211 */ /* 0x081fe400000f0c3e */
[----:B------:R-:W-:Y:S02]  /*10050*/  ISETP.GE.AND P0, PT, R192, UR4, PT ;  /* 0x00000004c0007c0c */ /* 0x000fe4000bf06270 */
[----:B------:R-:W-:Y:S01]  /*10060*/  @!P3 LEA.HI.X R5, R64, R17, R65, 0x1, P1 ;  /* 0x000000114005b211 */ /* 0x000fe200008f0c41 */
[----:B------:R4:W-:Y:S04]  /*10070*/  @!P2 ST.E.128 desc[UR8][R2.64], R24 ;  /* 0x000000180200a985 */ /* 0x0009e8000c101d08 */
[----:B------:R4:W-:Y:S06]  /*10080*/  @!P3 ST.E.128 desc[UR8][R4.64], R40 ;  /* 0x000000280400b985 */ /* 0x0009ec000c101d08 */
[----:B------:R-:W-:Y:S05]  /*10090*/  @P0 BRA `(.L_x_4452) ;  /* 0x0000002000000947 */ /* 0x000fea0003800000 */
[----:B----4-:R-:W-:Y:S01]  /*100a0*/  LEA R2, P0, R192, R7, 0x1 ;  /* 0x00000007c0027211 */ /* 0x010fe200078008ff */
[----:B------:R-:W-:-:S03]  /*100b0*/  ULDC.64 UR8, c[0x0][0x208] ;  /* 0x0000820000087ab9 */ /* 0x000fc60000000a00 */
[----:B------:R-:W-:-:S05]  /*100c0*/  LEA.HI.X R3, R192, R17, R66, 0x1, P0 ;  /* 0x00000011c0037211 */ /* 0x000fca00000f0c42 */
[----:B------:R0:W-:Y:S01]  /*100d0*/  ST.E.128 desc[UR8][R2.64], R56 ;  /* 0x0000003802007985 */ /* 0x0001e2000c101d08 */
[----:B------:R-:W-:Y:S05]  /*100e0*/  BRA `(.L_x_4452) ;  /* 0x0000001c00ec7947 */ /* 0x000fea0003800000 */
.L_x_4445:
        /* <DEDUP_REMOVED lines=41> */
[----:B------:R-:W-:Y:S01]  /*10380*/  ULDC.64 UR12, c[0x0][0xb30] ;  /* 0x0002cc00000c7ab9 */ /* 0x000fe20000000a00 */
[----:B------:R-:W-:-:S02]  /*10390*/  IMAD R11, R76, R11, R15 ;  /* 0x0000000b4c0b7224 */ /* 0x000fc400078e020f */
[----:B------:R-:W-:Y:S02]  /*103a0*/  IMAD R0, R0, UR12, RZ ;  /* 0x0000000c00007c24 */ /* 0x000fe4000f8e02ff */
[----:B------:R-:W-:Y:S01]  /*103b0*/  IMAD.U32 R4, RZ, RZ, UR10 ;  /* 0x0000000aff047e24 */ /* 0x000fe2000f8e00ff */
[----:B------:R-:W-:Y:S01]  /*103c0*/  ULDC.64 UR10, c[0x0][0xb28] ;  /* 0x0002ca00000a7ab9 */ /* 0x000fe20000000a00 */
[----:B------:R-:W-:Y:S02]  /*103d0*/  IMAD.U32 R5, RZ, RZ, UR4 ;  /* 0x00000004ff057e24 */ /* 0x000fe4000f8e00ff */
        /* <DEDUP_REMOVED lines=9> */
[----:B------:R-:W-:-:S04]  /*10470*/  LEA R0, P1, R4, UR10, 0x2 ;  /* 0x0000000a04007c11 */ /* 0x000fc8000f8210ff */
        /* <DEDUP_REMOVED lines=11> */
[-C--:B-1----:R-:W-:Y:S02]  /*10530*/  @!P1 LEA R10, P5, R219, R4.reuse, 0x2 ;  /* 0x00000004db0a9211 */ /* 0x082fe400078a10ff */
[CC--:B------:R-:W-:Y:S02]  /*10540*/  @!P0 LEA R14, P6, R218.reuse, R4.reuse, 0x2 ;  /* 0x00000004da0e8211 */ /* 0x0c0fe400078c10ff */
        /* <DEDUP_REMOVED lines=13> */
[----:B------:R-:W-:Y:S01]  /*10620*/  @!P3 ST.E.64 desc[UR8][R76.64], R36 ;  /* 0x000000244c00b985 */ /* 0x000fe2000c101b08 */
        /* <DEDUP_REMOVED lines=16> */
[-C--:B------:R-:W-:Y:S02]  /*10730*/  @!P3 LEA R24, P6, R211, R4.reuse, 0x2 ;  /* 0x00000004d318b211 */ /* 0x080fe400078c10ff */
        /* <DEDUP_REMOVED lines=22> */
[----:B------:R2:W-:Y:S01]  /*108a0*/  @!P1 ST.E.64 desc[UR8][R10.64], R2 ;  /* 0x000000020a009985 */ /* 0x0005e2000c101b08 */
        /* <DEDUP_REMOVED lines=13> */
[----:B--2---:R-:W-:Y:S01]  /*10980*/  @!P0 LEA R2, P5, R202, R4, 0x2 ;  /* 0x00000004ca028211 */ /* 0x004fe200078a10ff */
[----:B------:R3:W-:Y:S01]  /*10990*/  @!P3 ST.E.64 desc[UR8][R32.64], R92 ;  /* 0x0000005c2000b985 */ /* 0x0007e2000c101b08 */
[----:B------:R-:W-:-:S02]  /*109a0*/  ISETP.GE.AND P3, PT, R199, UR4, PT ;  /* 0x00000004c7007c0c */ /* 0x000fc4000bf66270 */
[-C--:B------:R-:W-:Y:S02]  /*109b0*/  @!P0 LEA.HI.X R3, R202, R5.reuse, R229, 0x2, P5 ;  /* 0x00000005ca038211 */ /* 0x080fe400028f14e5 */
[----:B------:R-:W-:Y:S02]  /*109c0*/  ISETP.GE.AND P5, PT, R197, UR4, PT ;  /* 0x00000004c5007c0c */ /* 0x000fe4000bfa6270 */
[CC--:B-1----:R-:W-:Y:S01]  /*109d0*/  @!P1 LEA R6, P6, R201.reuse, R4.reuse, 0x2 ;  /* 0x00000004c9069211 */ /* 0x0c2fe200078c10ff */
[----:B------:R3:W-:Y:S02]  /*109e0*/  @!P0 ST.E.64 desc[UR8][R2.64], R96 ;  /* 0x0000006002008985 */ /* 0x0007e4000c101b08 */
[-C--:B------:R-:W-:Y:S02]  /*109f0*/  @!P4 LEA R8, P0, R200, R4.reuse, 0x2 ;  /* 0x00000004c808c211 */ /* 0x080fe400078010ff */
        /* <DEDUP_REMOVED lines=13> */
.L_x_4454:
[----:B------:R-:W-:Y:S05]  /*10ad0*/  BSYNC B1 ;  /* 0x0000000000017941 */ /* 0x000fea0003800000 */
.L_x_4453:
        /* <DEDUP_REMOVED lines=104> */
.L_x_4443:
[----:B------:R-:W0:Y:S01]  /*11160*/  LDC.64 R2, c[0x0][0xc00] ;  /* 0x00030000ff027b82 */ /* 0x000e220000000a00 */
[----:B------:R-:W-:Y:S01]  /*11170*/  R2UR UR11, R221 ;  /* 0x00000000dd0b72ca */ /* 0x000fe200000e0000 */
[----:B------:R-:W-:Y:S01]  /*11180*/  ULDC.64 UR8, c[0x0][0xc00] ;  /* 0x0003000000087ab9 */ /* 0x000fe20000000a00 */
[----:B------:R-:W-:Y:S01]  /*11190*/  R2UR UR10, R194 ;  /* 0x00000000c20a72ca */ /* 0x000fe200000e0000 */
[----:B------:R-:W-:Y:S01]  /*111a0*/  IMAD.MOV.U32 R7, RZ, RZ, RZ ;  /* 0x000000ffff077224 */ /* 0x000fe200078e00ff */
[----:B------:R-:W-:-:S03]  /*111b0*/  ULDC.64 UR12, c[0x0][0x208] ;  /* 0x00008200000c7ab9 */ /* 0x000fc60000000a00 */
[----:B------:R-:W1:Y:S06]  /*111c0*/  LDC.64 R4, c[0x0][0xc08] ;  /* 0x00030200ff047b82 */ /* 0x000e6c0000000a00 */
[----:B------:R-:W-:Y:S01]  /*111d0*/  UIMAD.WIDE UR8, UR11, 0x4, UR8 ;  /* 0x000000040b0878a5 */ /* 0x000fe2000f8e0208 */
[----:B0-----:R-:W-:-:S05]  /*111e0*/  ISETP.NE.U32.AND P0, PT, R2, RZ, PT ;  /* 0x000000ff0200720c */ /* 0x001fca0003f05070 */
[----:B------:R-:W-:Y:S01]  /*111f0*/  IMAD.U32 R2, RZ, RZ, UR8 ;  /* 0x00000008ff027e24 */ /* 0x000fe2000f8e00ff */
[----:B------:R-:W-:Y:S01]  /*11200*/  R2UR UR4, R3 ;  /* 0x00000000030472ca */ /* 0x000fe200000e0000 */
[----:B------:R-:W-:Y:S01]  /*11210*/  IMAD.U32 R3, RZ, RZ, UR9 ;  /* 0x00000009ff037e24 */ /* 0x000fe2000f8e00ff */
[----:B-1----:R-:W-:-:S05]  /*11220*/  ISETP.NE.U32.AND P1, PT, R4, RZ, PT ;  /* 0x000000ff0400720c */ /* 0x002fca0003f25070 */
[----:B------:R-:W-:-:S06]  /*11230*/  VOTEU.ANY UP0, P0 ;  /* 0x00000000003f7886 */ /* 0x000fcc0000000100 */
[----:B------:R-:W-:Y:S01]  /*11240*/  UISETP.NE.AND.EX UP0, UPT, UR4, URZ, UPT, UP0 ;  /* 0x0000003f0400728c */ /* 0x000fe2000bf05300 */
[----:B------:R-:W-:Y:S01]  /*11250*/  R2UR UR4, R5 ;  /* 0x00000000050472ca */ /* 0x000fe200000e0000 */
[----:B------:R-:W-:-:S04]  /*11260*/  VOTEU.ANY UP1, P1 ;  /* 0x00000000003f7886 */ /* 0x000fc80000820100 */
[----:B------:R-:W-:-:S08]  /*11270*/  PLOP3.LUT P0, PT, PT, PT, UP0, 0x80, 0x0 ;  /* 0x000000000000781c */ /* 0x000fd00003f0f008 */
[----:B------:R-:W-:-:S06]  /*11280*/  UISETP.NE.AND.EX UP1, UPT, UR4, URZ, UPT, UP1 ;  /* 0x0000003f0400728c */ /* 0x000fcc000bf25310 */
[----:B------:R-:W-:Y:S01]  /*11290*/  PLOP3.LUT P1, PT, PT, PT, UP1, 0x80, 0x0 ;  /* 0x000000000000781c */ /* 0x000fe20003f2f018 */
[----:B------:R0:W5:Y:S01]  /*112a0*/  @P0 LDG.E R7, desc[UR12][R2.64] ;  /* 0x0000000c02070981 */ /* 0x000162000c1e1900 */
[----:B------:R-:W-:Y:S02]  /*112b0*/  ULDC UR4, c[0x0][0xa88] ;  /* 0x0002a20000047ab9 */ /* 0x000fe40000000800 */
[----:B------:R-:W-:Y:S01]  /*112c0*/  IMAD.U32 R0, RZ, RZ, UR4 ;  /* 0x00000004ff007e24 */ /* 0x000fe2000f8e00ff */
[----:B------:R-:W-:Y:S02]  /*112d0*/  @UP1 ULDC.64 UR8, c[0x0][0xc08] ;  /* 0x0003020000081ab9 */ /* 0x000fe40000000a00 */
[----:B------:R-:W-:Y:S02]  /*112e0*/  @UP1 UIMAD.WIDE UR8, UR11, 0x4, UR8 ;  /* 0x000000040b0818a5 */ /* 0x000fe4000f8e0208 */
[----:B------:R-:W-:-:S04]  /*112f0*/  UISETP.NE.AND UP1, UPT, UR10, URZ, UPT ;  /* 0x0000003f0a00728c */ /* 0x000fc8000bf25270 */
[----:B------:R-:W-:Y:S02]  /*11300*/  IMAD.U32 R4, RZ, RZ, UR8 ;  /* 0x00000008ff047e24 */ /* 0x000fe4000f8e00ff */
[----:B------:R-:W-:-:S05]  /*11310*/  IMAD.U32 R5, RZ, RZ, UR9 ;  /* 0x00000009ff057e24 */ /* 0x000fca000f8e00ff */
[----:B------:R-:W-:Y:S01]  /*11320*/  @!UP1 ULDC UR10, c[0x0][0xad4] ;  /* 0x0002b500000a9ab9 */ /* 0x000fe20000000800 */
[----:B------:R0:W5:Y:S01]  /*11330*/  @P1 LDG.E R0, desc[UR12][R4.64] ;  /* 0x0000000c04001981 */ /* 0x000162000c1e1900 */
[----:B------:R-:W-:Y:S01]  /*11340*/  IMAD.U32 R194, RZ, RZ, UR10 ;  /* 0x0000000affc27e24 */ /* 0x000fe2000f8e00ff */
[----:B------:R-:W-:Y:S06]  /*11350*/  @P1 BRA `(.L_x_4455) ;  /* 0x0000000000141947 */ /* 0x000fec0003800000 */
[----:B------:R-:W-:Y:S05]  /*11360*/  @!P0 BRA `(.L_x_4455) ;  /* 0x0000000000108947 */ /* 0x000fea0003800000 */
[----:B------:R-:W-:Y:S02]  /*11370*/  ULDC.64 UR8, c[0x0][0x208] ;  /* 0x0000820000087ab9 */ /* 0x000fe40000000a00 */
[----:B0-----:R-:W2:Y:S04]  /*11380*/  LDG.E R5, desc[UR8][R2.64] ;  /* 0x0000000802057981 */ /* 0x001ea8000c1e1900 */
[----:B-----5:R-:W2:Y:S02]  /*11390*/  LDG.E R0, desc[UR8][R2.64+0x4] ;  /* 0x0000040802007981 */ /* 0x020ea4000c1e1900 */
[----:B--2---:R-:W-:-:S07]  /*113a0*/  IMAD.IADD R0, R0, 0x1, -R5 ;  /* 0x0000000100007824 */ /* 0x004fce00078e0a05 */
.L_x_4455:
[----:B0-----:R-:W0:Y:S01]  /*113b0*/  S2R R2, SR_TID.X ;  /* 0x0000000000027919 */ /* 0x001e220000002100 */
[----:B------:R-:W-:Y:S01]  /*113c0*/  R2UR UR4, R221 ;  /* 0x00000000dd0472ca */ /* 0x000fe200000e0000 */
[----:B------:R-:W-:Y:S01]  /*113d0*/  BSSY B1, `(.L_x_4456) ;  /* 0x0000043000017945 */ /* 0x000fe20003800000 */
[----:B-----5:R-:W-:-:S11]  /*113e0*/  R2UR UR20, R7 ;  /* 0x00000000071472ca */ /* 0x020fd600000e0000 */
[----:B------:R-:W-:Y:S02]  /*113f0*/  USHF.R.S32.HI UR8, URZ, 0x1f, UR4 ;  /* 0x0000001f3f087899 */ /* 0x000fe40008011404 */
[----:B------:R-:W-:Y:S02]  /*11400*/  USEL UR4, UR4, URZ, !UP0 ;  /* 0x0000003f04047287 */ /* 0x000fe4000c000000 */
[----:B------:R-:W-:Y:S02]  /*11410*/  USEL UR8, UR8, URZ, !UP0 ;  /* 0x0000003f08087287 */ /* 0x000fe4000c000000 */
[----:B------:R-:W-:Y:S01]  /*11420*/  USHF.R.S32.HI UR20, URZ, 0x1f, UR20 ;  /* 0x0000001f3f147899 */ /* 0x000fe20008011414 */
[----:B0-----:R-:W-:-:S05]  /*11430*/  VIADD R2, R2, 0xffffff80 ;  /* 0xffffff8002027836 */ /* 0x001fca0000000000 */
[----:B------:R-:W-:-:S13]  /*11440*/  ISETP.GT.AND P0, PT, R2, 0x7f, PT ;  /* 0x0000007f0200780c */ /* 0x000fda0003f04270 */
[----:B------:R-:W-:Y:S05]  /*11450*/  @P0 BRA `(.L_x_4457) ;  /* 0x0000000000e80947 */ /* 0x000fea0003800000 */
[----:B------:R-:W0:Y:S01]  /*11460*/  S2R R6, SR_TID.X ;  /* 0x0000000000067919 */ /* 0x000e220000002100 */
[----:B------:R-:W1:Y:S01]  /*11470*/  LDC R9, c[0x0][0xbe8] ;  /* 0x0002fa00ff097b82 */ /* 0x000e620000000800 */
[----:B------:R-:W-:Y:S02]  /*11480*/  IMAD.U32 R3, RZ, RZ, UR39 ;  /* 0x00000027ff037e24 */ /* 0x000fe4000f8e00ff */
[----:B-1----:R-:W-:-:S03]  /*11490*/  IMAD R2, R0, R9, RZ ;  /* 0x0000000900027224 */ /* 0x002fc600078e02ff */
        /* <DEDUP_REMOVED lines=17> */
[----:B------:R-:W-:Y:S02]  /*115b0*/  UIMAD.WIDE.U32 UR16, UR10, UR19, URZ ;  /* 0x000000130a1072a5 */ /* 0x000fe4000f8e003f */
[----:B------:R-:W-:Y:S01]  /*115c0*/  UIMAD UR19, UR11, UR19, URZ ;  /* 0x000000130b1372a4 */ /* 0x000fe2000f8e023f */
[----:B0-----:R-:W-:Y:S01]  /*115d0*/  @P0 IMAD.HI.U32 R5, R6, R5, RZ ;  /* 0x0000000506050227 */ /* 0x001fe200078e00ff */
[----:B------:R-:W-:Y:S02]  /*115e0*/  UIMAD UR13, UR13, UR4, URZ ;  /* 0x000000040d0d72a4 */ /* 0x000fe4000f8e023f */
[----:B------:R-:W-:Y:S01]  /*115f0*/  UIMAD.WIDE.U32 UR10, UR12, UR4, URZ ;  /* 0x000000040c0a72a5 */ /* 0x000fe2000f8e003f */
[----:B------:R-:W-:Y:S01]  /*11600*/  IMAD.U32 R2, RZ, RZ, UR16 ;  /* 0x00000010ff027e24 */ /* 0x000fe2000f8e00ff */
[----:B------:R-:W-:-:S02]  /*11610*/  UIADD3 UR19, UR17, UR19, URZ ;  /* 0x0000001311137290 */ /* 0x000fc4000fffe03f */
[----:B------:R-:W-:Y:S01]  /*11620*/  IMAD.U32 R3, RZ, RZ, UR17 ;  /* 0x00000011ff037e24 */ /* 0x000fe2000f8e00ff */
[----:B------:R-:W-:Y:S01]  /*11630*/  UIMAD UR13, UR12, UR8, UR13 ;  /* 0x000000080c0d72a4 */ /* 0x000fe2000f8e020d */
[----:B-1----:R-:W-:Y:S01]  /*11640*/  @P0 SHF.R.U32.HI R4, RZ, R8, R5 ;  /* 0x00000008ff040219 */ /* 0x002fe20000011605 */
[----:B------:R-:W-:Y:S01]  /*11650*/  ULDC.64 UR14, c[0x0][UR18+0x228] ;  /* 0x00008a00120e7abb */ /* 0x000fe20008000a00 */
[----:B------:R-:W-:Y:S01]  /*11660*/  IADD3 R3, P0, P1, R2, UR10, R7 ;  /* 0x0000000a02037c10 */ /* 0x000fe2000f91e007 */
[----:B------:R-:W-:Y:S01]  /*11670*/  UIADD3 UR13, UR11, UR13, URZ ;  /* 0x0000000d0b0d7290 */ /* 0x000fe2000fffe03f */
[----:B------:R-:W-:Y:S01]  /*11680*/  IMAD.U32 R2, RZ, RZ, UR20 ;  /* 0x00000014ff027e24 */ /* 0x000fe2000f8e00ff */
[----:B------:R-:W-:Y:S01]  /*11690*/  UIMAD.WIDE.U32 UR16, UR14, UR9, URZ ;  /* 0x000000090e1072a5 */ /* 0x000fe2000f8e003f */
[----:B------:R-:W-:Y:S01]  /*116a0*/  IMAD.MOV R5, RZ, RZ, -R4 ;  /* 0x000000ffff057224 */ /* 0x000fe200078e0a04 */
[----:B------:R-:W-:Y:S01]  /*116b0*/  UIMAD UR9, UR15, UR9, URZ ;  /* 0x000000090f0972a4 */ /* 0x000fe2000f8e023f */
[----:B------:R-:W-:Y:S01]  /*116c0*/  IMAD.U32 R11, RZ, RZ, UR19 ;  /* 0x00000013ff0b7e24 */ /* 0x000fe2000f8e00ff */
[----:B------:R-:W-:Y:S01]  /*116d0*/  ULDC.64 UR10, c[0x0][UR18+0x210] ;  /* 0x00008400120a7abb */ /* 0x000fe20008000a00 */
[----:B------:R-:W-:Y:S01]  /*116e0*/  IMAD R5, R9, R5, R6 ;  /* 0x0000000509057224 */ /* 0x000fe200078e0206 */
[----:B------:R-:W-:-:S02]  /*116f0*/  UIADD3 UR9, UR17, UR9, URZ ;  /* 0x0000000911097290 */ /* 0x000fc4000fffe03f */
[----:B------:R-:W-:Y:S01]  /*11700*/  IADD3.X R6, R11, UR13, R2, P0, P1 ;  /* 0x0000000d0b067c10 */ /* 0x000fe200087e2402 */
[----:B------:R-:W-:Y:S01]  /*11710*/  IMAD R9, R5, UR11, RZ ;  /* 0x0000000b05097c24 */ /* 0x000fe2000f8e02ff */
[----:B------:R-:W-:Y:S01]  /*11720*/  IADD3 R2, P0, P1, R4, UR16, R3 ;  /* 0x0000001004027c10 */ /* 0x000fe2000f91e003 */
[----:B------:R-:W-:Y:S01]  /*11730*/  ULDC.64 UR12, c[0x0][0xba8] ;  /* 0x0002ea00000c7ab9 */ /* 0x000fe20000000a00 */
[----:B------:R-:W-:Y:S01]  /*11740*/  SHF.R.S32.HI R3, RZ, 0x1f, R4 ;  /* 0x0000001fff037819 */ /* 0x000fe20000011404 */
[----:B------:R-:W-:Y:S01]  /*11750*/  @!UP0 ULDC UR12, c[0x0][0xb50] ;  /* 0x0002d400000c8ab9 */ /* 0x000fe20000000800 */
[----:B------:R-:W-:Y:S01]  /*11760*/  SHF.R.S32.HI R4, RZ, 0x1f, R5 ;  /* 0x0000001fff047819 */ /* 0x000fe20000011405 */
[----:B------:R-:W-:Y:S01]  /*11770*/  @!UP0 ULDC UR13, c[0x0][0xb54] ;  /* 0x0002d500000d8ab9 */ /* 0x000fe20000000800 */
[----:B------:R-:W-:-:S03]  /*11780*/  IADD3.X R3, R3, UR9, R6, P0, P1 ;  /* 0x0000000903037c10 */ /* 0x000fc600087e2406 */
[----:B------:R-:W-:Y:S02]  /*11790*/  IMAD R9, R4, UR10, R9 ;  /* 0x0000000a04097c24 */ /* 0x000fe4000f8e0209 */
[----:B------:R-:W-:-:S04]  /*117a0*/  IMAD.WIDE.U32 R2, R5, UR10, R2 ;  /* 0x0000000a05027c25 */ /* 0x000fc8000f8e0002 */
[----:B------:R-:W-:Y:S01]  /*117b0*/  IMAD.IADD R3, R3, 0x1, R9 ;  /* 0x0000000103037824 */ /* 0x000fe200078e0209 */
[----:B------:R-:W-:-:S04]  /*117c0*/  LEA R4, P0, R2, UR12, 0x2 ;  /* 0x0000000c02047c11 */ /* 0x000fc8000f8010ff */
[----:B------:R-:W-:Y:S01]  /*117d0*/  LEA.HI.X R5, R2, UR13, R3, 0x2, P0 ;  /* 0x0000000d02057c11 */ /* 0x000fe200080f1403 */
[----:B------:R-:W-:-:S05]  /*117e0*/  IMAD.MOV.U32 R3, RZ, RZ, -0x800000 ;  /* 0xff800000ff037424 */ /* 0x000fca00078e00ff */
[----:B------:R0:W-:Y:S03]  /*117f0*/  STG.E desc[UR22][R4.64], R3 ;  /* 0x0000000304007986 */ /* 0x0001e6000c101916 */
.L_x_4457:
[----:B------:R-:W-:Y:S05]  /*11800*/  BSYNC B1 ;  /* 0x0000000000017941 */ /* 0x000fea0003800000 */
.L_x_4456:
[----:B------:R-:W-:-:S13]  /*11810*/  R2UR UR9, R194 ;  /* 0x00000000c20972ca */ /* 0x000fda00000e0000 */
[----:B------:R-:W-:-:S06]  /*11820*/  UISETP.GT.AND UP0, UPT, UR9, 0x1, UPT ;  /* 0x000000010900788c */ /* 0x000fcc000bf04270 */
[----:B------:R-:W-:-:S13]  /*11830*/  PLOP3.LUT P0, PT, PT, PT, UP0, 0x80, 0x0 ;  /* 0x000000000000781c */ /* 0x000fda0003f0f008 */
[----:B------:R-:W-:Y:S05]  /*11840*/  @P0 BRA `(.L_x_4452) ;  /* 0x0000000800140947 */ /* 0x000fea0003800000 */
[----:B------:R-:W1:Y:S01]  /*11850*/  LDC R11, c[0x0][0xbe8] ;  /* 0x0002fa00ff0b7b82 */ /* 0x000e620000000800 */
[C---:B------:R-:W-:Y:S01]  /*11860*/  R2UR UR10, R7.reuse ;  /* 0x00000000070a72ca */ /* 0x040fe200000e0000 */
[----:B------:R-:W-:Y:S01]  /*11870*/  ULDC.64 UR12, c[0x0][0xaa0] ;  /* 0x0002a800000c7ab9 */ /* 0x000fe20000000a00 */
[----:B------:R-:W-:Y:S01]  /*11880*/  R2UR UR14, R7 ;  /* 0x00000000070e72ca */ /* 0x000fe200000e0000 */
[----:B------:R-:W-:Y:S01]  /*11890*/  UIMAD UR9, UR20, UR12, URZ ;  /* 0x0000000c140972a4 */ /* 0x000fe2000f8e023f */
[----:B------:R-:W-:Y:S01]  /*118a0*/  R2UR UR15, R196 ;  /* 0x00000000c40f72ca */ /* 0x000fe200000e0000 */
[----:B------:R-:W-:Y:S01]  /*118b0*/  IMAD R2, R193, 0x20, R220 ;  /* 0x00000020c1027824 */ /* 0x000fe200078e02dc */
[----:B------:R-:W-:Y:S01]  /*118c0*/  BSSY B1, `(.L_x_4458) ;  /* 0x0000044000017945 */ /* 0x000fe20003800000 */
[----:B------:R-:W-:Y:S01]  /*118d0*/  VIADD R10, R22, 0x40 ;  /* 0x00000040160a7836 */ /* 0x000fe20000000000 */
[----:B------:R-:W-:Y:S01]  /*118e0*/  SHF.R.S32.HI R8, RZ, 0x1f, R192 ;  /* 0x0000001fff087819 */ /* 0x000fe200000114c0 */
[----:B------:R-:W-:-:S03]  /*118f0*/  VIADD R6, R2, UR39 ;  /* 0x0000002702067c36 */ /* 0x000fc60008000000 */
[----:B------:R-:W-:Y:S01]  /*11900*/  SHF.R.S32.HI R12, RZ, 0x1f, R10 ;  /* 0x0000001fff0c7819 */ /* 0x000fe2000001140a */
[----:B------:R-:W-:Y:S01]  /*11910*/  UIMAD.WIDE.U32 UR10, UR10, UR12, URZ ;  /* 0x0000000c0a0a72a5 */ /* 0x000fe2000f8e003f */
[----:B0-----:R-:W-:Y:S01]  /*11920*/  IMAD.MOV.U32 R5, RZ, RZ, R6 ;  /* 0x000000ffff057224 */ /* 0x001fe200078e0006 */
[----:B------:R-:W-:-:S03]  /*11930*/  UIMAD UR9, UR14, UR13, UR9 ;  /* 0x0000000d0e0972a4 */ /* 0x000fc6000f8e0209 */
[----:B------:R-:W-:Y:S01]  /*11940*/  ULDC.64 UR12, c[0x0][0xae8] ;  /* 0x0002ba00000c7ab9 */ /* 0x000fe20000000a00 */
[----:B------:R-:W-:Y:S01]  /*11950*/  UIADD3 UR11, UR11, UR9, URZ ;  /* 0x000000090b0b7290 */ /* 0x000fe2000fffe03f */
[----:B-1----:R-:W-:-:S03]  /*11960*/  ISETP.NE.AND P0, PT, R11, 0x1, PT ;  /* 0x000000010b00780c */ /* 0x002fc60003f05270 */
[----:B------:R-:W-:-:S04]  /*11970*/  UIMAD.WIDE.U32 UR10, UR15, UR12, UR10 ;  /* 0x0000000c0f0a72a5 */ /* 0x000fc8000f8e000a */
[----:B------:R-:W-:-:S03]  /*11980*/  UIMAD UR9, UR15, UR13, UR11 ;  /* 0x0000000d0f0972a4 */ /* 0x000fc6000f8e020b */
[----:B------:R-:W-:Y:S02]  /*11990*/  ULDC.64 UR12, c[0x0][0xaf0] ;  /* 0x0002bc00000c7ab9 */ /* 0x000fe40000000a00 */
[----:B------:R-:W-:Y:S01]  /*119a0*/  UIMAD UR8, UR8, UR12, URZ ;  /* 0x0000000c080872a4 */ /* 0x000fe2000f8e023f */
[----:B------:R-:W0:Y:S03]  /*119b0*/  @P0 LDC R3, c[0x0][0xbec] ;  /* 0x0002fb00ff030b82 */ /* 0x000e260000000800 */
[----:B------:R-:W-:-:S03]  /*119c0*/  UIMAD UR11, UR4, UR13, UR8 ;  /* 0x0000000d040b72a4 */ /* 0x000fc6000f8e0208 */
[----:B------:R-:W-:Y:S02]  /*119d0*/  UMOV UR8, UR10 ;  /* 0x0000000a00087c82 */ /* 0x000fe40008000000 */
[----:B------:R-:W-:Y:S01]  /*119e0*/  UIMAD.WIDE.U32 UR8, UR4, UR12, UR8 ;  /* 0x0000000c040872a5 */ /* 0x000fe2000f8e0008 */
[----:B------:R-:W1:Y:S03]  /*119f0*/  @P0 LDC R7, c[0x0][0xbf0] ;  /* 0x0002fc00ff070b82 */ /* 0x000e660000000800 */
[----:B------:R-:W-:-:S03]  /*11a00*/  UIADD3 UR4, UR9, UR11, URZ ;  /* 0x0000000b09047290 */ /* 0x000fc6000fffe03f */
[----:B------:R-:W-:Y:S01]  /*11a10*/  ULDC.64 UR10, c[0x0][0xae0] ;  /* 0x0002b800000a7ab9 */ /* 0x000fe20000000a00 */
[----:B0-----:R-:W-:-:S04]  /*11a20*/  @P0 IMAD.HI.U32 R2, R6, R3, RZ ;  /* 0x0000000306020227 */ /* 0x001fc800078e00ff */
[----:B------:R-:W-:Y:S02]  /*11a30*/  IMAD.U32 R3, RZ, RZ, UR9 ;  /* 0x00000009ff037e24 */ /* 0x000fe4000f8e00ff */
[----:B------:R-:W-:Y:S01]  /*11a40*/  IMAD.U32 R3, RZ, RZ, UR4 ;  /* 0x00000004ff037e24 */ /* 0x000fe2000f8e00ff */
[----:B-1----:R-:W-:-:S04]  /*11a50*/  @P0 SHF.R.U32.HI R5, RZ, R7, R2 ;  /* 0x00000007ff050219 */ /* 0x002fc80000011602 */
[--C-:B------:R-:W-:Y:S01]  /*11a60*/  SHF.R.S32.HI R2, RZ, 0x1f, R5.reuse ;  /* 0x0000001fff027819 */ /* 0x100fe20000011405 */
[----:B------:R-:W-:-:S04]  /*11a70*/  IMAD.MOV R7, RZ, RZ, -R5 ;  /* 0x000000ffff077224 */ /* 0x000fc800078e0a05 */
[----:B------:R-:W-:Y:S02]  /*11a80*/  IMAD R4, R2, UR10, RZ ;  /* 0x0000000a02047c24 */ /* 0x000fe4000f8e02ff */
[----:B------:R-:W-:Y:S02]  /*11a90*/  IMAD R7, R11, R7, R6 ;  /* 0x000000070b077224 */ /* 0x000fe400078e0206 */
[----:B------:R-:W-:Y:S01]  /*11aa0*/  IMAD.U32 R2, RZ, RZ, UR8 ;  /* 0x00000008ff027e24 */ /* 0x000fe2000f8e00ff */
[----:B------:R-:W-:Y:S01]  /*11ab0*/  ULDC.64 UR8, c[0x0][0xad8] ;  /* 0x0002b60000087ab9 */ /* 0x000fe20000000a00 */
[C---:B------:R-:W-:Y:S01]  /*11ac0*/  IMAD R9, R5.reuse, UR11, R4 ;  /* 0x0000000b05097c24 */ /* 0x040fe2000f8e0204 */
[----:B------:R-:W-:Y:S01]  /*11ad0*/  SHF.R.S32.HI R4, RZ, 0x1f, R7 ;  /* 0x0000001fff047819 */ /* 0x000fe20000011407 */
[----:B------:R-:W-:-:S04]  /*11ae0*/  IMAD.WIDE.U32 R2, R5, UR10, R2 ;  /* 0x0000000a05027c25 */ /* 0x000fc8000f8e0002 */
[----:B------:R-:W-:Y:S01]  /*11af0*/  IMAD.IADD R3, R3, 0x1, R9 ;  /* 0x0000000103037824 */ /* 0x000fe200078e0209 */
[----:B------:R-:W-:Y:S01]  /*11b00*/  SHF.R.S32.HI R9, RZ, 0x1f, R22 ;  /* 0x0000001fff097819 */ /* 0x000fe20000011416 */
[----:B------:R-:W-:Y:S02]  /*11b10*/  IMAD R4, R4, UR8, RZ ;  /* 0x0000000804047c24 */ /* 0x000fe4000f8e02ff */
[----:B------:R-:W-:Y:S02]  /*11b20*/  VIADD R6, R220, UR39 ;  /* 0x00000027dc067c36 */ /* 0x000fe40008000000 */
        /* <DEDUP_REMOVED lines=8> */
[----:B------:R-:W-:Y:S01]  /*11bb0*/  LEA.HI.X R5, R2, UR9, R3, 0x1, P3 ;  /* 0x0000000902057c11 */ /* 0x000fe200098f0c03 */
[----:B------:R0:W1:Y:S01]  /*11bc0*/  SHFL.IDX PT, R7, R4, RZ, 0x181f ;  /* 0x00181fff04077589 */ /* 0x00006200000e0000 */
[-C--:B------:R-:W-:Y:S01]  /*11bd0*/  ISETP.GE.AND P1, PT, R0, R11.reuse, PT ;  /* 0x0000000b0000720c */ /* 0x080fe20003f26270 */
[----:B------:R-:W-:Y:S02]  /*11be0*/  VIADD R0, R6, 0x40 ;  /* 0x0000004006007836 */ /* 0x000fe40000000000 */
[----:B------:R0:W2:Y:S03]  /*11bf0*/  SHFL.IDX PT, R3, R5, RZ, 0x181f ;  /* 0x00181fff05037589 */ /* 0x0000a600000e0000 */
[----:B------:R-:W-:Y:S01]  /*11c00*/  ISETP.GE.AND P0, PT, R0, R11, PT ;  /* 0x0000000b0000720c */ /* 0x000fe20003f06270 */
[----:B------:R-:W-:-:S12]  /*11c10*/  @P2 BRA `(.L_x_4459) ;  /* 0x0000000000382947 */ /* 0x000fd80003800000 */
        /* <DEDUP_REMOVED lines=14> */
.L_x_4459:
[----:B------:R-:W-:Y:S05]  /*11d00*/  BSYNC B1 ;  /* 0x0000000000017941 */ /* 0x000fea0003800000 */
.L_x_4458:
        /* <DEDUP_REMOVED lines=12> */
[-C--:B---3--:R-:W-:Y:S02]  /*11dd0*/  @!P4 LEA.HI.X R15, R22, R3.reuse, R9, 0x1, P1 ;  /* 0x00000003160fc211 */ /* 0x088fe400008f0c09 */
[-C--:B------:R-:W-:Y:S02]  /*11de0*/  @!P5 LEA.HI.X R17, R10, R3.reuse, R12, 0x1, P2 ;  /* 0x000000030a11d211 */ /* 0x080fe400010f0c0c */
[----:B------:R-:W-:Y:S01]  /*11df0*/  @!P6 LEA.HI.X R3, R192, R3, R8, 0x1, P3 ;  /* 0x00000003c003e211 */ /* 0x000fe200018f0c08 */
[----:B------:R4:W-:Y:S04]  /*11e00*/  @!P4 ST.E.128 desc[UR8][R14.64], RZ ;  /* 0x000000ff0e00c985 */ /* 0x0009e8000c101d08 */
[----:B------:R4:W-:Y:S04]  /*11e10*/  @!P5 ST.E.128 desc[UR8][R16.64], RZ ;  /* 0x000000ff1000d985 */ /* 0x0009e8000c101d08 */
[----:B------:R4:W-:Y:S02]  /*11e20*/  @!P6 ST.E.128 desc[UR8][R2.64], RZ ;  /* 0x000000ff0200e985 */ /* 0x0009e4000c101d08 */
.L_x_4461:
[----:B------:R-:W-:Y:S05]  /*11e30*/  BSYNC B1 ;  /* 0x0000000000017941 */ /* 0x000fea0003800000 */
.L_x_4460:
        /* <DEDUP_REMOVED lines=18> */
.L_x_4463:
[----:B------:R-:W-:Y:S05]  /*11f60*/  BSYNC B1 ;  /* 0x0000000000017941 */ /* 0x000fea0003800000 */
.L_x_4462:
[----:B------:R-:W-:Y:S01]  /*11f70*/  VIADD R0, R6, 0x60 ;  /* 0x0000006006007836 */ /* 0x000fe20000000000 */
[----:B0-23--:R-:W2:Y:S04]  /*11f80*/  SHFL.IDX PT, R5, R5, 0x3, 0x181f ;  /* 0x00781f0005057f89 */ /* 0x00dea800000e0000 */
[----:B------:R-:W-:Y:S01]  /*11f90*/  ISETP.GE.AND P0, PT, R0, R11, PT ;  /* 0x0000000b0000720c */ /* 0x000fe20003f06270 */
[----:B-1--4-:R1:W3:-:S12]  /*11fa0*/  SHFL.IDX PT, R3, R4, 0x3, 0x181f ;  /* 0x00781f0004037f89 */ /* 0x0122d800000e0000 */
[----:B-1----:R-:W-:Y:S05]  /*11fb0*/  @P0 BRA `(.L_x_4452) ;  /* 0x0000000000380947 */ /* 0x002fea0003800000 */
[----:B------:R-:W-:Y:S01]  /*11fc0*/  ULDC UR4, c[0x0][0xac8] ;  /* 0x0002b20000047ab9 */ /* 0x000fe20000000800 */
[----:B------:R-:W-:Y:S01]  /*11fd0*/  ULDC.64 UR8, c[0x0][0x208] ;  /* 0x0000820000087ab9 */ /* 0x000fe20000000a00 */
[----:B------:R-:W-:Y:S02]  /*11fe0*/  ISETP.GE.AND P3, PT, R22, UR4, PT ;  /* 0x0000000416007c0c */ /* 0x000fe4000bf66270 */
[----:B------:R-:W-:Y:S02]  /*11ff0*/  ISETP.GE.AND P4, PT, R10, UR4, PT ;  /* 0x000000040a007c0c */ /* 0x000fe4000bf86270 */
[----:B------:R-:W-:-:S09]  /*12000*/  ISETP.GE.AND P5, PT, R192, UR4, PT ;  /* 0x00000004c0007c0c */ /* 0x000fd2000bfa6270 */
[-C--:B---3--:R-:W-:Y:S02]  /*12010*/  @!P3 LEA R6, P0, R22, R3.reuse, 0x1 ;  /* 0x000000031606b211 */ /* 0x088fe400078008ff */
[-C--:B------:R-:W-:Y:S02]  /*12020*/  @!P4 LEA R14, P1, R10, R3.reuse, 0x1 ;  /* 0x000000030a0ec211 */ /* 0x080fe400078208ff */
[----:B------:R-:W-:Y:S02]  /*12030*/  @!P5 LEA R2, P2, R192, R3, 0x1 ;  /* 0x00000003c002d211 */ /* 0x000fe400078408ff */
[-C--:B--2---:R-:W-:Y:S02]  /*12040*/  @!P3 LEA.HI.X R7, R22, R5.reuse, R9, 0x1, P0 ;  /* 0x000000051607b211 */ /* 0x084fe400000f0c09 */
[-C--:B------:R-:W-:Y:S02]  /*12050*/  @!P4 LEA.HI.X R15, R10, R5.reuse, R12, 0x1, P1 ;  /* 0x000000050a0fc211 */ /* 0x080fe400008f0c0c */
[----:B------:R-:W-:Y:S01]  /*12060*/  @!P5 LEA.HI.X R3, R192, R5, R8, 0x1, P2 ;  /* 0x00000005c003d211 */ /* 0x000fe200010f0c08 */
[----:B------:R1:W-:Y:S04]  /*12070*/  @!P3 ST.E.128 desc[UR8][R6.64], RZ ;  /* 0x000000ff0600b985 */ /* 0x0003e8000c101d08 */
[----:B------:R1:W-:Y:S04]  /*12080*/  @!P4 ST.E.128 desc[UR8][R14.64], RZ ;  /* 0x000000ff0e00c985 */ /* 0x0003e8000c101d08 */
[----:B------:R1:W-:Y:S02]  /*12090*/  @!P5 ST.E.128 desc[UR8][R2.64], RZ ;  /* 0x000000ff0200d985 */ /* 0x0003e4000c101d08 */
.L_x_4452:
[----:B------:R-:W-:Y:S05]  /*120a0*/  BSYNC B0 ;  /* 0x0000000000007941 */ /* 0x000fea0003800000 */
.L_x_4442:
[----:B------:R-:W-:Y:S02]  /*120b0*/  ULDC UR4, c[0x0][0xc3c] ;  /* 0x00030f0000047ab9 */ /* 0x000fe40000000800 */
[----:B------:R-:W-:-:S06]  /*120c0*/  UISETP.GE.AND UP0, UPT, UR6, UR4, UPT ;  /* 0x000000040600728c */ /* 0x000fcc000bf06270 */
[----:B------:R-:W-:-:S13]  /*120d0*/  PLOP3.LUT P0, PT, PT, PT, UP0, 0x80, 0x0 ;  /* 0x000000000000781c */ /* 0x000fda0003f0f008 */
[----:B------:R-:W-:Y:S05]  /*120e0*/  @!P0 BRA `(.L_x_4464) ;  /* 0xfffffef0000c8947 */ /* 0x000fea000383ffff */
[----:B------:R-:W-:Y:S05]  /*120f0*/  EXIT ;  /* 0x000000000000794d */ /* 0x000fea0003800000 */
.L_x_4359:
        /* <DEDUP_REMOVED lines=18> */
.L_x_4465:
        /* <DEDUP_REMOVED lines=44> */
.L_x_4469:
        /* <DEDUP_REMOVED lines=40> */
.L_x_4467:
        /* <DEDUP_REMOVED lines=12> */
.L_x_4470:
        /* <DEDUP_REMOVED lines=63> */
.L_x_4471:
        /* <DEDUP_REMOVED lines=62> */
.L_x_4472:
[----:B01----:R-:W-:-:S05]  /*12ff0*/  LOP3.LUT R3, RZ, R2, RZ, 0x33, !PT ;  /* 0x00000002ff037212 */ /* 0x003fca00078e33ff */
[----:B------:R-:W-:-:S05]  /*13000*/  IMAD.IADD R2, R4, 0x1, R3 ;  /* 0x0000000104027824 */ /* 0x000fca00078e0203 */
[----:B------:R1:W-:Y:S01]  /*13010*/  STL [R1+0x4], R2 ;  /* 0x0000040201007387 */ /* 0x0003e20000100800 */
[----:B------:R-:W-:Y:S05]  /*13020*/  BRA `(.L_x_4473) ;  /* 0x0000000000107947 */ /* 0x000fea0003800000 */
.L_x_4468:
[----:B------:R-:W-:Y:S01]  /*13030*/  IMAD.U32 R2, RZ, RZ, UR6 ;  /* 0x00000006ff027e24 */ /* 0x000fe2000f8e00ff */
[----:B------:R0:W-:Y:S04]  /*13040*/  STL [R1+0x4], RZ ;  /* 0x000004ff01007387 */ /* 0x0001e80000100800 */
[----:B------:R0:W-:Y:S04]  /*13050*/  STL [R1+0x8], RZ ;  /* 0x000008ff01007387 */ /* 0x0001e80000100800 */
[----:B------:R0:W-:Y:S02]  /*13060*/  STL [R1], R2 ;  /* 0x0000000201007387 */ /* 0x0001e40000100800 */
.L_x_4473:
        /* <DEDUP_REMOVED lines=10> */
.L_x_4466:
        /* <DEDUP_REMOVED lines=8> */
[----:B------:R-:W2:Y:S01]  /*13190*/  S2UR UR5, SR_CgaCtaId ;  /* 0x00000000000579c3 */ /* 0x000ea20000008800 */
[C---:B----4-:R-:W-:Y:S01]  /*131a0*/  IMAD.SHL.U32 R0, R6.reuse, 0x8, RZ ;  /* 0x0000000806007824 */ /* 0x050fe200078e00ff */
[----:B------:R-:W-:Y:S01]  /*131b0*/  LOP3.LUT R4, R6, 0x7f, RZ, 0xc0, !PT ;  /* 0x0000007f06047812 */ /* 0x000fe200078ec0ff */
[----:B------:R-:W-:Y:S01]  /*131c0*/  UMOV UR4, 0x400 ;  /* 0x0000040000047882 */ /* 0x000fe20000000000 */
[----:B------:R-:W-:Y:S01]  /*131d0*/  BSSY B8, `(.L_x_4474) ;  /* 0x0000654000087945 */ /* 0x000fe20003800000 */
[----:B------:R-:W-:Y:S01]  /*131e0*/  ULDC UR38, c[0x0][0xc] ;  /* 0x0000030000267ab9 */ /* 0x000fe20000000800 */
[----:B------:R-:W-:Y:S01]  /*131f0*/  LOP3.LUT R3, R0, 0x1f8, RZ, 0xc0, !PT ;  /* 0x000001f800037812 */ /* 0x000fe200078ec0ff */
[----:B01----:R-:W-:Y:S01]  /*13200*/  IMAD.SHL.U32 R2, R4, 0x8, RZ ;  /* 0x0000000804027824 */ /* 0x003fe200078e00ff */
[----:B------:R-:W-:Y:S01]  /*13210*/  LOP3.LUT R0, R0, 0x38, RZ, 0xc0, !PT ;  /* 0x0000003800007812 */ /* 0x000fe200078ec0ff */
[----:B------:R-:W-:Y:S01]  /*13220*/  ULDC.64 UR36, c[0x0][0x198] ;  /* 0x0000660000247ab9 */ /* 0x000fe20000000a00 */
[----:B------:R-:W-:Y:S01]  /*13230*/  LOP3.LUT R3, R3, 0x38, R6, 0x78, !PT ;  /* 0x0000003803037812 */ /* 0x000fe200078e7806 */
[----:B------:R-:W-:-:S03]  /*13240*/  IMAD.SHL.U32 R6, R6, 0x10, RZ ;  /* 0x0000001006067824 */ /* 0x000fc600078e00ff */
[----:B------:R-:W-:Y:S02]  /*13250*/  LOP3.LUT R2, R3, 0x200, R2, 0xf8, !PT ;  /* 0x0000020003027812 */ /* 0x000fe400078ef802 */
[----:B------:R-:W-:-:S04]  /*13260*/  SHF.R.U32.HI R3, RZ, 0x3, R4 ;  /* 0x00000003ff037819 */ /* 0x000fc80000011604 */
[----:B------:R-:W-:Y:S01]  /*13270*/  LOP3.LUT R4, R3, 0x70, R6, 0xf8, !PT ;  /* 0x0000007003047812 */ /* 0x000fe200078ef806 */
[----:B--2---:R-:W-:-:S06]  /*13280*/  ULEA UR4, UR5, UR4, 0x18 ;  /* 0x0000000405047291 */ /* 0x004fcc000f8ec03f */
[----:B------:R-:W-:-:S04]  /*13290*/  IMAD.U32 R19, RZ, RZ, UR4 ;  /* 0x00000004ff137e24 */ /* 0x000fc8000f8e00ff */
[----:B------:R-:W-:Y:S02]  /*132a0*/  IMAD R3, R2, 0x2, R19 ;  /* 0x0000000202037824 */ /* 0x000fe400078e0213 */
[----:B------:R-:W-:-:S03]  /*132b0*/  IMAD.MOV.U32 R2, RZ, RZ, 0x1 ;  /* 0x00000001ff027424 */ /* 0x000fc600078e00ff */
[----:B------:R-:W-:Y:S04]  /*132c0*/  STL [R1+0x20], R3 ;  /* 0x0000200301007387 */ /* 0x000fe80000100800 */
[----:B------:R-:W-:Y:S04]  /*132d0*/  STL [R1+0x50], RZ ;  /* 0x000050ff01007387 */ /* 0x000fe80000100800 */
[----:B------:R0:W-:Y:S04]  /*132e0*/  STL [R1+0x14], R2 ;  /* 0x0000140201007387 */ /* 0x0001e80000100800 */
[----:B------:R1:W-:Y:S01]  /*132f0*/  STL [R1+0x10], RZ ;  /* 0x000010ff01007387 */ /* 0x0003e20000100800 */
[----:B0-----:R-:W-:-:S02]  /*13300*/  LOP3.LUT R2, R0, 0x40, RZ, 0xfc, !PT ;  /* 0x0000004000027812 */ /* 0x001fc400078efcff */
[----:B-1----:R-:W-:-:S07]  /*13310*/  LOP3.LUT R0, R0, 0x80, RZ, 0xfc, !PT ;  /* 0x0000008000007812 */ /* 0x002fce00078efcff */
.L_x_4590:
[----:B--23--:R-:W2:Y:S01]  /*13320*/  LDL R9, [R1+0xc] ;  /* 0x00000c0001097983 */ /* 0x00cea20000100800 */
        /* <DEDUP_REMOVED lines=48> */
.L_x_4475:
        /* <DEDUP_REMOVED lines=17> */
.L_x_4476:
[----:B------:R-:W-:Y:S05]  /*13740*/  @!P1 BRA `(.L_x_4477) ;  /* 0x0000000000109947 */ /* 0x000fea0003800000 */
[----:B------:R-:W-:Y:S02]  /*13750*/  ULDC.64 UR4, c[0x0][0x208] ;  /* 0x0000820000047ab9 */ /* 0x000fe40000000a00 */
[----:B------:R-:W3:Y:S04]  /*13760*/  LDG.E R6, desc[UR4][R2.64] ;  /* 0x0000000402067981 */ /* 0x000ee8000c1e1900 */
[----:B------:R-:W3:Y:S02]  /*13770*/  LDG.E R2, desc[UR4][R2.64+0x4] ;  /* 0x0000040402027981 */ /* 0x000ee4000c1e1900 */
[----:B---3--:R-:W-:-:S07]  /*13780*/  IMAD.IADD R6, R2, 0x1, -R6 ;  /* 0x0000000102067824 */ /* 0x008fce00078e0a06 */
.L_x_4477:
        /* <DEDUP_REMOVED lines=12> */
[----:B------:R-:W-:-:S04]  /*13850*/  VIADD R2, R0, 0x5f ;  /* 0x0000005f00027836 */ /* 0x000fc80000000000 */
[----:B------:R-:W-:-:S05]  /*13860*/  IMAD.HI R2, R2, 0x2aaaaaab, RZ ;  /* 0x2aaaaaab02027827 */ /* 0x000fca00078e02ff */
[----:B------:R-:W-:-:S04]  /*13870*/  SHF.R.U32.HI R3, RZ, 0x1f, R2 ;  /* 0x0000001fff037819 */ /* 0x000fc80000011602 */
[----:B------:R-:W-:Y:S02]  /*13880*/  LEA.HI.SX32 R9, R2, R3, 0x1c ;  /* 0x0000000302097211 */ /* 0x000fe400078fe2ff */
[----:B------:R-:W-:-:S03]  /*13890*/  IADD3 R2, R0, 0x1, -R10 ;  /* 0x0000000100027810 */ /* 0x000fc60007ffe80a */
[----:B------:R2:W-:Y:S02]  /*138a0*/  STL [R1+0x58], R9 ;  /* 0x0000580901007387 */ /* 0x0005e40000100800 */
[----:B------:R-:W-:Y:S02]  /*138b0*/  IMAD.IADD R6, R2, 0x1, R6 ;  /* 0x0000000102067824 */ /* 0x000fe400078e0206 */
[----:B------:R-:W3:Y:S02]  /*138c0*/  LDC.64 R2, c[0x0][0x9e0] ;  /* 0x00027800ff027b82 */ /* 0x000ee40000000a00 */
        /* <DEDUP_REMOVED lines=14> */
.L_x_4480:
[----:B------:R-:W-:-:S13]  /*139b0*/  ISETP.NE.AND P0, PT, R3, 0x1, PT ;  /* 0x000000010300780c */ /* 0x000fda0003f05270 */
[----:B------:R-:W2:Y:S02]  /*139c0*/  @P0 LDC.64 R4, c[0x0][0x9e8] ;  /* 0x00027a00ff040b82 */ /* 0x000ea40000000a00 */
[----:B--2---:R-:W-:-:S05]  /*139d0*/  @P0 IMAD.HI.U32 R4, R8, R4, RZ ;  /* 0x0000000408040227 */ /* 0x004fca00078e00ff */
[----:B------:R-:W-:-:S07]  /*139e0*/  @P0 SHF.R.U32.HI R8, RZ, R5, R4 ;  /* 0x00000005ff080219 */ /* 0x000fce0000011604 */
.L_x_4481:
[----:B------:R-:W-:Y:S05]  /*139f0*/  BSYNC B0 ;  /* 0x0000000000007941 */ /* 0x000fea0003800000 */
.L_x_4479:
[----:B------:R-:W-:-:S05]  /*13a00*/  IMAD R8, R8, R3, R3 ;  /* 0x0000000308087224 */ /* 0x000fca00078e0203 */
[----:B------:R-:W-:-:S07]  /*13a10*/  VIMNMX R2, R2, R8, PT ;  /* 0x0000000802027248 */ /* 0x000fce0003fe0100 */
.L_x_4478:
[----:B------:R-:W2:Y:S01]  /*13a20*/  @P1 LDC R4, c[0x0][0x44c] ;  /* 0x00011300ff041b82 */ /* 0x000ea20000000800 */
[----:B------:R-:W-:Y:S01]  /*13a30*/  VIADD R2, R2, 0x5f ;  /* 0x0000005f02027836 */ /* 0x000fe20000000000 */
[----:B------:R-:W-:Y:S01]  /*13a40*/  ULDC UR4, c[0x0][0x9dc] ;  /* 0x0002770000047ab9 */ /* 0x000fe20000000800 */
[----:B------:R-:W-:Y:S02]  /*13a50*/  IMAD.MOV.U32 R5, RZ, RZ, R11 ;  /* 0x000000ffff057224 */ /* 0x000fe400078e000b */
[----:B------:R-:W-:-:S03]  /*13a60*/  IMAD.HI R2, R2, 0x2aaaaaab, RZ ;  /* 0x2aaaaaab02027827 */ /* 0x000fc600078e02ff */
[----:B------:R-:W3:Y:S01]  /*13a70*/  @P1 LDC R6, c[0x0][0x450] ;  /* 0x00011400ff061b82 */ /* 0x000ee20000000800 */
[----:B--2---:R-:W-:-:S05]  /*13a80*/  @P1 IMAD.HI.U32 R4, R11, R4, RZ ;  /* 0x000000040b041227 */ /* 0x004fca00078e00ff */
[----:B---3--:R-:W-:-:S04]  /*13a90*/  @P1 SHF.R.U32.HI R5, RZ, R6, R4 ;  /* 0x00000006ff051219 */ /* 0x008fc80000011604 */
[----:B------:R-:W-:Y:S02]  /*13aa0*/  IADD3 R6, R5, R0, -R10 ;  /* 0x0000000005067210 */ /* 0x000fe40007ffe80a */
[----:B------:R-:W-:-:S04]  /*13ab0*/  SHF.R.U32.HI R0, RZ, 0x1f, R2 ;  /* 0x0000001fff007819 */ /* 0x000fc80000011602 */
[----:B------:R-:W-:Y:S01]  /*13ac0*/  LEA.HI.SX32 R4, R2, R0, 0x1c ;  /* 0x0000000002047211 */ /* 0x000fe200078fe2ff */
[----:B------:R-:W-:-:S03]  /*13ad0*/  VIADD R2, R6, -UR4 ;  /* 0x8000000406027c36 */ /* 0x000fc60008000000 */
        /* <DEDUP_REMOVED lines=13> */
.L_x_4484:
[----:B------:R-:W-:-:S13]  /*13bb0*/  ISETP.NE.AND P0, PT, R3, 0x1, PT ;  /* 0x000000010300780c */ /* 0x000fda0003f05270 */
[----:B--2---:R-:W2:Y:S02]  /*13bc0*/  @P0 LDC.64 R4, c[0x0][0x9e8] ;  /* 0x00027a00ff040b82 */ /* 0x004ea40000000a00 */
[----:B--2---:R-:W-:-:S05]  /*13bd0*/  @P0 IMAD.HI.U32 R4, R6, R4, RZ ;  /* 0x0000000406040227 */ /* 0x004fca00078e00ff */
[----:B------:R-:W-:-:S07]  /*13be0*/  @P0 SHF.R.U32.HI R6, RZ, R5, R4 ;  /* 0x00000005ff060219 */ /* 0x000fce0000011604 */
.L_x_4485:
[----:B------:R-:W-:Y:S05]  /*13bf0*/  BSYNC B0 ;  /* 0x0000000000007941 */ /* 0x000fea0003800000 */
.L_x_4483:
[----:B------:R-:W-:-:S05]  /*13c00*/  IMAD R3, R6, R3, RZ ;  /* 0x0000000306037224 */ /* 0x000fca00078e02ff */
[----:B------:R-:W-:-:S07]  /*13c10*/  VIMNMX R2, R2, R3, !PT ;  /* 0x0000000302027248 */ /* 0x000fce0007fe0100 */
.L_x_4482:
[----:B------:R-:W-:Y:S01]  /*13c20*/  IMAD.HI R2, R2, 0x2aaaaaab, RZ ;  /* 0x2aaaaaab02027827 */ /* 0x000fe200078e02ff */
[----:B--2---:R-:W-:Y:S01]  /*13c30*/  SHF.R.U32.HI R4, RZ, 0x10, R7 ;  /* 0x00000010ff047819 */ /* 0x004fe20000011607 */
[----:B------:R-:W-:Y:S01]  /*13c40*/  BSSY B0, `(.L_x_4486) ;  /* 0x000002a000007945 */ /* 0x000fe20003800000 */
[----:B------:R-:W-:Y:S01]  /*13c50*/  LOP3.LUT R8, R7, 0xff, RZ, 0xc0, !PT ;  /* 0x000000ff07087812 */ /* 0x000fe200078ec0ff */
[----:B------:R-:W-:Y:S01]  /*13c60*/  IMAD.MOV.U32 R5, RZ, RZ, RZ ;  /* 0x000000ffff057224 */ /* 0x000fe200078e00ff */
[----:B------:R-:W-:Y:S02]  /*13c70*/  SHF.R.U32.HI R3, RZ, 0x1f, R2 ;  /* 0x0000001fff037819 */ /* 0x000fe40000011602 */
[----:B------:R-:W-:Y:S01]  /*13c80*/  ISETP.NE.AND P0, PT, R4, RZ, PT ;  /* 0x000000ff0400720c */ /* 0x000fe20003f05270 */
[----:B01----:R-:W-:Y:S01]  /*13c90*/  IMAD.MOV.U32 R10, RZ, RZ, R5 ;  /* 0x000000ffff0a7224 */ /* 0x003fe200078e0005 */
[----:B------:R-:W-:-:S04]  /*13ca0*/  LEA.HI.SX32 R3, R2, R3, 0x1c ;  /* 0x0000000302037211 */ /* 0x000fc800078fe2ff */
        /* <DEDUP_REMOVED lines=35> */
.L_x_4487:
[----:B------:R-:W-:Y:S05]  /*13ee0*/  BSYNC B0 ;  /* 0x0000000000007941 */ /* 0x000fea0003800000 */
.L_x_4486:
        /* <DEDUP_REMOVED lines=12> */
[----:B0-----:R-:W0:Y:S01]  /*13fb0*/  S2R R5, SR_LANEID ;  /* 0x0000000000057919 */ /* 0x001e220000000000 */
[----:B------:R-:W-:Y:S01]  /*13fc0*/  VOTEU.ANY UR4, UPT, PT ;  /* 0x0000000000047886 */ /* 0x000fe200038e0100 */
[----:B------:R-:W3:Y:S01]  /*13fd0*/  LDC.64 R2, c[0x0][0xc60] ;  /* 0x00031800ff027b82 */ /* 0x000ee20000000a00 */
[----:B------:R-:W0:Y:S01]  /*13fe0*/  FLO.U32 R0, UR4 ;  /* 0x0000000400007d00 */ /* 0x000e2200080e0000 */
[----:B------:R-:W-:Y:S01]  /*13ff0*/  ULDC.64 UR6, c[0x0][0x208] ;  /* 0x0000820000067ab9 */ /* 0x000fe20000000a00 */
[----:B0-----:R-:W-:-:S06]  /*14000*/  ISETP.EQ.U32.AND P0, PT, R0, R5, PT ;  /* 0x000000050000720c */ /* 0x001fcc0003f02070 */
[----:B------:R-:W3:Y:S07]  /*14010*/  POPC R5, UR4 ;  /* 0x0000000400057d09 */ /* 0x000eee0008000000 */
[----:B---3--:R-:W3:Y:S01]  /*14020*/  @P0 ATOMG.E.ADD.STRONG.GPU PT, R3, desc[UR6][R2.64], R5 ;  /* 0x00000005020309a8 */ /* 0x008ee200081ee1c6 */
[----:B-1----:R-:W0:Y:S02]  /*14030*/  S2R R4, SR_LTMASK ;  /* 0x0000000000047919 */ /* 0x002e240000003900 */
[----:B0-----:R-:W-:-:S04]  /*14040*/  LOP3.LUT R4, R4, UR4, RZ, 0xc0, !PT ;  /* 0x0000000404047c12 */ /* 0x001fc8000f8ec0ff */
[----:B------:R-:W0:Y:S01]  /*14050*/  POPC R7, R4 ;  /* 0x0000000400077309 */ /* 0x000e220000000000 */
[----:B---3--:R-:W0:Y:S02]  /*14060*/  SHFL.IDX PT, R0, R3, R0, 0x1f ;  /* 0x00001f0003007589 */ /* 0x008e2400000e0000 */
[----:B0-----:R-:W-:-:S05]  /*14070*/  IADD3 R0, R0, UR38, R7 ;  /* 0x0000002600007c10 */ /* 0x001fca000fffe007 */
[----:B------:R3:W-:Y:S01]  /*14080*/  STL [R1], R0 ;  /* 0x0000000001007387 */ /* 0x0007e20000100800 */
[----:B------:R-:W-:Y:S05]  /*14090*/  BRA `(.L_x_4490) ;  /* 0x0000004400187947 */ /* 0x000fea0003800000 */
.L_x_4489:
        /* <DEDUP_REMOVED lines=20> */
.L_x_4492:
[----:B------:R-:W-:Y:S05]  /*141e0*/  BSYNC B6 ;  /* 0x0000000000067941 */ /* 0x000fea0003800000 */
.L_x_4491:
        /* <DEDUP_REMOVED lines=20> */
.L_x_4495:
        /* <DEDUP_REMOVED lines=15> */
.L_x_4494:
[----:B------:R-:W-:Y:S05]  /*14420*/  BSYNC B6 ;  /* 0x0000000000067941 */ /* 0x000fea0003800000 */
.L_x_4493:
        /* <DEDUP_REMOVED lines=25> */
.L_x_4606:
        /* <DEDUP_REMOVED lines=9> */
.L_x_4609:
        /* <DEDUP_REMOVED lines=10> */
[----:B-1----:R-:W1:Y:S02]  /*146f0*/  @P0 LDC.64 R4, c[0x0][0x440] ;  /* 0x00011000ff040b82 */ /* 0x002e640000000a00 */
        /* <DEDUP_REMOVED lines=14> */
.L_x_4499:
[----:B------:R-:W4:Y:S04]  /*147e0*/  LDL R0, [R1+0x10] ;  /* 0x0000100001007983 */ /* 0x000f280000100800 */
[----:B---3--:R-:W3:Y:S01]  /*147f0*/  LDL R2, [R1+0x14] ;  /* 0x0000140001027983 */ /* 0x008ee20000100800 */
[----:B----4-:R-:W-:Y:S01]  /*14800*/  IMAD R0, R0, 0x8, R19 ;  /* 0x0000000800007824 */ /* 0x010fe200078e0213 */
[----:B---3--:R-:W-:-:S04]  /*14810*/  SHF.L.U32 R2, R2, 0x1f, RZ ;  /* 0x0000001f02027819 */ /* 0x008fc800000006ff */
[----:B------:R-:W3:Y:S02]  /*14820*/  SYNCS.PHASECHK.TRANS64.TRYWAIT P0, [R0+URZ+0x30840], R2 ;  /* 0x03084002000075a7 */ /* 0x000ee4000800017f */
[----:B---3--:R-:W-:Y:S05]  /*14830*/  @!P0 BRA `(.L_x_4500) ;  /* 0x0000005400dc8947 */ /* 0x008fea0003800000 */
.L_x_4610:
[----:B------:R-:W4:Y:S02]  /*14840*/  S2R R3, SR_TID.X ;  /* 0x0000000000037919 */ /* 0x000f240000002100 */
[----:B----4-:R-:W-:-:S04]  /*14850*/  LOP3.LUT R3, R3, 0x7f, RZ, 0xc0, !PT ;  /* 0x0000007f03037812 */ /* 0x010fc800078ec0ff */
[----:B------:R-:W-:-:S13]  /*14860*/  ISETP.NE.AND P0, PT, R3, RZ, PT ;  /* 0x000000ff0300720c */ /* 0x000fda0003f05270 */
[----:B------:R-:W-:Y:S05]  /*14870*/  @P0 BRA `(.L_x_4501) ;  /* 0x00000000001c0947 */ /* 0x000fea0003800000 */
[----:B------:R-:W4:Y:S01]  /*14880*/  S2R R3, SR_TID.X ;  /* 0x0000000000037919 */ /* 0x000f220000002100 */
[----:B---3--:R-:W-:-:S04]  /*14890*/  IMAD.MOV.U32 R2, RZ, RZ, 0x9000 ;  /* 0x00009000ff027424 */ /* 0x008fc800078e00ff */
[----:B------:R3:W-:Y:S01]  /*148a0*/  SYNCS.ARRIVE.TRANS64 RZ, [R0+URZ+0x30830], R2 ;  /* 0x0308300200ff79a7 */ /* 0x0007e2000800003f */
[----:B----4-:R-:W-:-:S04]  /*148b0*/  LOP3.LUT R3, R3, 0x1f, RZ, 0xc0, !PT ;  /* 0x0000001f03037812 */ /* 0x010fc800078ec0ff */
[----:B------:R-:W-:-:S13]  /*148c0*/  ISETP.NE.AND P0, PT, R3, RZ, PT ;  /* 0x000000ff0300720c */ /* 0x000fda0003f05270 */
[----:B---3--:R-:W-:Y:S05]  /*148d0*/  @!P0 BRA `(.L_x_4501) ;  /* 0x0000000000048947 */ /* 0x008fea0003800000 */
[----:B------:R-:W-:Y:S01]  /*148e0*/  BPT.TRAP 0x1 ;  /* 0x000000040000795c */ /* 0x000fe20000300000 */
.L_x_4501:
[----:B-1----:R-:W4:Y:S04]  /*148f0*/  LDL R4, [R1+0x10] ;  /* 0x0000100001047983 */ /* 0x002f280000100800 */
[----:B------:R-:W2:Y:S04]  /*14900*/  LDL R3, [R1+0x4] ;  /* 0x0000040001037983 */ /* 0x000ea80000100800 */
[----:B---3--:R-:W3:Y:S01]  /*14910*/  LDL R2, [R1+0x18] ;  /* 0x0000180001027983 */ /* 0x008ee20000100800 */
[----:B------:R-:W-:Y:S01]  /*14920*/  R2UR UR9, R0 ;  /* 0x00000000000972ca */ /* 0x000fe200000e0000 */
[----:B------:R-:W-:Y:S01]  /*14930*/  UIADD3 UR4, UP0, UR36, 0x370, URZ ;  /* 0x0000037024047890 */ /* 0x000fe2000ff1e03f */
[----:B------:R-:W-:Y:S01]  /*14940*/  R2UR UR12, R16 ;  /* 0x00000000100c72ca */ /* 0x000fe200000e0000 */
[----:B------:R-:W-:Y:S01]  /*14950*/  UMOV UR10, URZ ;  /* 0x0000003f000a7c82 */ /* 0x000fe20008000000 */
[----:B-----5:R-:W-:Y:S01]  /*14960*/  R2UR UR13, R17 ;  /* 0x00000000110d72ca */ /* 0x020fe200000e0000 */
[----:B------:R-:W-:Y:S01]  /*14970*/  UMOV UR6, 0x0 ;  /* 0x0000000000067882 */ /* 0x000fe20000000000 */
[----:B------:R-:W-:Y:S01]  /*14980*/  UMOV UR7, 0x14f00000 ;  /* 0x14f0000000077882 */ /* 0x000fe20000000000 */
[----:B------:R-:W-:Y:S01]  /*14990*/  UMOV UR16, 0x40 ;  /* 0x0000004000107882 */ /* 0x000fe20000000000 */
[----:B------:R-:W-:-:S02]  /*149a0*/  PLOP3.LUT P0, PT, PT, PT, PT, 0x80, 0x0 ;  /* 0x000000000000781c */ /* 0x000fc40003f0f070 */
[----:B------:R-:W-:-:S03]  /*149b0*/  LOP3.LUT R18, R18, 0xfffffffe, RZ, 0xc0, !PT ;  /* 0xfffffffe12127812 */ /* 0x000fc600078ec0ff */
[----:B------:R-:W-:-:S08]  /*149c0*/  UIADD3 UR9, UR9, 0x30830, URZ ;  /* 0x0003083009097890 */ /* 0x000fd0000fffe03f */
[----:B------:R-:W-:Y:S01]  /*149d0*/  @P0 LOP3.LUT R18, R18, 0x1, RZ, 0xfc, !PT ;  /* 0x0000000112120812 */ /* 0x000fe200078efcff */
[----:B----4-:R-:W-:Y:S01]  /*149e0*/  IMAD R0, R4, 0x9000, R19 ;  /* 0x0000900004007824 */ /* 0x010fe200078e0213 */
[----:B--2---:R-:W-:-:S04]  /*149f0*/  R2UR UR11, R3 ;  /* 0x00000000030b72ca */ /* 0x004fc800000e0000 */
[----:B------:R-:W-:Y:S02]  /*14a00*/  R2UR UR8, R0 ;  /* 0x00000000000872ca */ /* 0x000fe400000e0000 */
[----:B---3--:R-:W-:-:S11]  /*14a10*/  R2UR UR5, R2 ;  /* 0x00000000020572ca */ /* 0x008fd600000e0000 */
[----:B------:R-:W-:Y:S02]  /*14a20*/  UIADD3 UR14, UR8, 0x1e400, URZ ;  /* 0x0001e400080e7890 */ /* 0x000fe4000fffe03f */
[----:B------:R-:W-:Y:S02]  /*14a30*/  UIMAD UR11, UR11, 0x60, UR5 ;  /* 0x000000600b0b78a4 */ /* 0x000fe4000f8e0205 */
[----:B------:R-:W-:Y:S02]  /*14a40*/  UIADD3.X UR5, URZ, UR37, URZ, UP0, !UPT ;  /* 0x000000253f057290 */ /* 0x000fe400087fe43f */
[----:B------:R-:W-:Y:S02]  /*14a50*/  UIADD3 UR15, UR8, 0x21400, URZ ;  /* 0x00021400080f7890 */ /* 0x000fe4000fffe03f */
[----:B------:R-:W-:-:S03]  /*14a60*/  UIADD3 UR17, UR8, 0x24400, URZ ;  /* 0x0002440008117890 */ /* 0x000fc6000fffe03f */
[----:B------:R-:W-:Y:S01]  /*14a70*/  UMOV UR8, UR14 ;  /* 0x0000000e00087c82 */ /* 0x000fe20008000000 */
[----:B------:R-:W-:Y:S01]  /*14a80*/  UMOV UR14, 0x80 ;  /* 0x00000080000e7882 */ /* 0x000fe20000000000 */
[----:B------:R1:W-:Y:S02]  /*14a90*/  UTMALDG.4D [UR8], [UR4], desc[UR6] ;  /* 0x00000608040075b4 */ /* 0x0003e40008019000 */
[----:B-1----:R-:W-:Y:S01]  /*14aa0*/  UMOV UR8, UR15 ;  /* 0x0000000f00087c82 */ /* 0x002fe20008000000 */
[----:B------:R-:W-:Y:S02]  /*14ab0*/  UMOV UR10, UR16 ;  /* 0x00000010000a7c82 */ /* 0x000fe40008000000 */
[----:B------:R1:W-:Y:S02]  /*14ac0*/  UTMALDG.4D [UR8], [UR4], desc[UR6] ;  /* 0x00000608040075b4 */ /* 0x0003e40008019000 */
[----:B-1----:R-:W-:Y:S01]  /*14ad0*/  UMOV UR8, UR17 ;  /* 0x0000001100087c82 */ /* 0x002fe20008000000 */
[----:B------:R-:W-:-:S02]  /*14ae0*/  UMOV UR10, UR14 ;  /* 0x0000000e000a7c82 */ /* 0x000fc40008000000 */
[----:B------:R3:W-:Y:S02]  /*14af0*/  UTMALDG.4D [UR8], [UR4], desc[UR6] ;  /* 0x00000608040075b4 */ /* 0x0007e40008019000 */
[----:B---3--:R-:W-:Y:S01]  /*14b00*/  NOP ;  /* 0x0000000000007918 */ /* 0x008fe20000000000 */
.L_x_4497:
[----:B------:R-:W3:Y:S01]  /*14b10*/  LDL.LU R3, [R1+0x30] ;  /* 0x0000300001037983 */ /* 0x000ee20000300800 */
[----:B------:R-:W-:Y:S05]  /*14b20*/  WARPSYNC.ALL ;  /* 0x0000000000007948 */ /* 0x000fea0003800000 */
[----:B------:R-:W-:Y:S01]  /*14b30*/  ULDC.64 UR4, c[0x0][0x298] ;  /* 0x0000a60000047ab9 */ /* 0x000fe20000000a00 */
[----:B------:R-:W-:Y:S01]  /*14b40*/  BSSY B6, `(.L_x_4502) ;  /* 0x000001c000067945 */ /* 0x000fe20003800000 */
[----:B------:R-:W-:Y:S01]  /*14b50*/  BAR.SYNC.DEFER_BLOCKING 0x8, 0x180 ;  /* 0x0206000000007b1d */ /* 0x000fe20000010000 */
[----:B---3--:R-:W-:Y:S01]  /*14b60*/  SHF.R.S32.HI R0, RZ, 0x1f, R3 ;  /* 0x0000001fff007819 */ /* 0x008fe20000011403 */
[----:B-1----:R-:W-:-:S04]  /*14b70*/  IMAD.WIDE.U32 R4, R3, UR4, RZ ;  /* 0x0000000403047c25 */ /* 0x002fc8000f8e00ff */
        /* <DEDUP_REMOVED lines=24> */
.L_x_4503:
[----:B------:R-:W-:Y:S05]  /*14d00*/  BSYNC B6 ;  /* 0x0000000000067941 */ /* 0x000fea0003800000 */
.L_x_4502:
[----:B-1----:R-:W3:Y:S01]  /*14d10*/  LDL.LU R0, [R1+0x30] ;  /* 0x0000300001007983 */ /* 0x002ee20000300800 */
[----:B------:R-:W-:Y:S01]  /*14d20*/  ULDC.64 UR6, c[0x0][0xa00] ;  /* 0x0002800000067ab9 */ /* 0x000fe20000000a00 */
[----:B0-----:R-:W0:Y:S01]  /*14d30*/  LDC R7, c[0x0][0x448] ;  /* 0x00011200ff077b82 */ /* 0x001e220000000800 */
[----:B------:R-:W-:Y:S01]  /*14d40*/  ULDC.64 UR4, c[0x0][0x2d8] ;  /* 0x0000b60000047ab9 */ /* 0x000fe20000000a00 */
[----:B------:R-:W3:Y:S04]  /*14d50*/  LDL.LU.64 R2, [R1+0x48] ;  /* 0x0000480001027983 */ /* 0x000ee80000300a00 */
[----:B------:R-:W4:Y:S04]  /*14d60*/  LDL R5, [R1+0xc] ;  /* 0x00000c0001057983 */ /* 0x000f280000100800 */
[----:B------:R-:W4:Y:S01]  /*14d70*/  LDL R9, [R1+0x28] ;  /* 0x0000280001097983 */ /* 0x000f220000100800 */
[----:B------:R-:W-:-:S04]  /*14d80*/  ISETP.NE.U32.AND P0, PT, RZ, UR6, PT ;  /* 0x00000006ff007c0c */ /* 0x000fc8000bf05070 */
[----:B------:R-:W-:Y:S01]  /*14d90*/  ISETP.NE.AND.EX P0, PT, RZ, UR7, PT, P0 ;  /* 0x00000007ff007c0c */ /* 0x000fe2000bf05300 */
[----:B------:R-:W1:Y:S01]  /*14da0*/  S2R R8, SR_TID.X ;  /* 0x0000000000087919 */ /* 0x000e620000002100 */
[----:B------:R-:W-:Y:S01]  /*14db0*/  ULDC.64 UR6, c[0x0][0x280] ;  /* 0x0000a00000067ab9 */ /* 0x000fe20000000a00 */
[----:B--2---:R-:W2:Y:S01]  /*14dc0*/  S2R R10, SR_TID.X ;  /* 0x00000000000a7919 */ /* 0x004ea20000002100 */
[----:B-1----:R-:W-:Y:S02]  /*14dd0*/  IMAD.SHL.U32 R8, R8, 0x10, RZ ;  /* 0x0000001008087824 */ /* 0x002fe400078e00ff */
[----:B--2---:R-:W-:-:S05]  /*14de0*/  IMAD.SHL.U32 R10, R10, 0x8, RZ ;  /* 0x000000080a0a7824 */ /* 0x004fca00078e00ff */
[----:B------:R-:W-:-:S04]  /*14df0*/  LOP3.LUT R10, R10, 0x38, RZ, 0xc0, !PT ;  /* 0x000000380a0a7812 */ /* 0x000fc800078ec0ff */
[C---:B------:R-:W-:Y:S02]  /*14e00*/  LOP3.LUT R11, R10.reuse, 0x40, RZ, 0xfc, !PT ;  /* 0x000000400a0b7812 */ /* 0x040fe400078efcff */
[----:B------:R-:W-:Y:S01]  /*14e10*/  LOP3.LUT R10, R10, 0x80, RZ, 0xfc, !PT ;  /* 0x000000800a0a7812 */ /* 0x000fe200078efcff */
        /* <DEDUP_REMOVED lines=18> */
[----:B------:R-:W-:Y:S02]  /*14f40*/  IMAD.IADD R4, R8, 0x1, R9 ;  /* 0x0000000108047824 */ /* 0x000fe400078e0209 */
        /* <DEDUP_REMOVED lines=18> */
[----:B------:R-:W1:Y:S01]  /*15070*/  S2R R8, SR_TID.X ;  /* 0x0000000000087919 */ /* 0x000e620000002100 */
[----:B------:R-:W-:Y:S01]  /*15080*/  IMAD R0, R4, UR5, R0 ;  /* 0x0000000504007c24 */ /* 0x000fe2000f8e0200 */
[----:B------:R-:W-:-:S03]  /*15090*/  LEA R4, P3, R2, UR6, 0x1 ;  /* 0x0000000602047c11 */ /* 0x000fc6000f8608ff */
[----:B------:R-:W-:Y:S01]  /*150a0*/  IMAD.IADD R0, R3, 0x1, R0 ;  /* 0x0000000103007824 */ /* 0x000fe200078e0200 */
[----:B------:R-:W-:-:S04]  /*150b0*/  ISETP.GE.AND P1, PT, R11, UR4, PT ;  /* 0x000000040b007c0c */ /* 0x000fc8000bf26270 */
[----:B------:R-:W-:Y:S01]  /*150c0*/  LEA.HI.X R3, R2, UR7, R0, 0x1, P3 ;  /* 0x0000000702037c11 */ /* 0x000fe200098f0c00 */
[----:B-1----:R-:W-:-:S05]  /*150d0*/  IMAD.SHL.U32 R8, R8, 0x8, RZ ;  /* 0x0000000808087824 */ /* 0x002fca00078e00ff */
[----:B------:R-:W-:-:S04]  /*150e0*/  LOP3.LUT R8, R8, 0x38, RZ, 0xc0, !PT ;  /* 0x0000003808087812 */ /* 0x000fc800078ec0ff */
[----:B------:R-:W-:Y:S01]  /*150f0*/  ISETP.GE.AND P2, PT, R8, UR4, PT ;  /* 0x0000000408007c0c */ /* 0x000fe2000bf46270 */
[----:B------:R-:W-:-:S03]  /*15100*/  UMOV UR4, 0xffffffff ;  /* 0xffffffff00047882 */ /* 0x000fc60000000000 */
[----:B0-----:R-:W-:Y:S09]  /*15110*/  BRA.DIV UR4, `(.L_x_4504) ;  /* 0x0000004e04b87947 */ /* 0x001ff2000b800000 */
[----:B------:R-:W0:Y:S01]  /*15120*/  S2R R6, SR_TID.X ;  /* 0x0000000000067919 */ /* 0x000e220000002100 */
[----:B------:R-:W2:Y:S01]  /*15130*/  LDL.LU R9, [R1+0x28] ;  /* 0x0000280001097983 */ /* 0x000ea20000300800 */
[----:B0-----:R-:W-:-:S04]  /*15140*/  LOP3.LUT R6, R6, 0x7f, RZ, 0xc0, !PT ;  /* 0x0000007f06067812 */ /* 0x001fc800078ec0ff */
[----:B------:R-:W-:Y:S02]  /*15150*/  SHF.R.U32.HI R8, RZ, 0x3, R6 ;  /* 0x00000003ff087819 */ /* 0x000fe40000011606 */
[----:B------:R-:W3:Y:S01]  /*15160*/  LDL.LU R6, [R1+0x2c] ;  /* 0x00002c0001067983 */ /* 0x000ee20000300800 */
[----:B------:R-:W0:Y:S01]  /*15170*/  S2R R11, SR_TID.X ;  /* 0x00000000000b7919 */ /* 0x000e220000002100 */
[----:B------:R-:W-:Y:S01]  /*15180*/  ULDC.64 UR4, c[0x0][0x208] ;  /* 0x0000820000047ab9 */ /* 0x000fe20000000a00 */
[----:B0-----:R-:W-:-:S05]  /*15190*/  IMAD.SHL.U32 R11, R11, 0x8, RZ ;  /* 0x000000080b0b7824 */ /* 0x001fca00078e00ff */
[----:B------:R-:W-:Y:S01]  /*151a0*/  LOP3.LUT R11, R11, 0x38, RZ, 0xc0, !PT ;  /* 0x000000380b0b7812 */ /* 0x000fe200078ec0ff */
[----:B--2---:R-:W-:-:S04]  /*151b0*/  IMAD.IADD R0, R8, 0x1, R9 ;  /* 0x0000000108007824 */ /* 0x004fc800078e0209 */
[----:B------:R-:W-:Y:S01]  /*151c0*/  VIADD R5, R0, 0x10 ;  /* 0x0000001000057836 */ /* 0x000fe20000000000 */
[----:B------:R-:W-:Y:S01]  /*151d0*/  SHFL.IDX PT, R9, R3, 0x1, 0x181f ;  /* 0x00381f0003097f89 */ /* 0x000fe200000e0000 */
[----:B---3--:R-:W-:-:S03]  /*151e0*/  IMAD R2, R6, R7, RZ ;  /* 0x0000000706027224 */ /* 0x008fc600078e02ff */
[----:B------:R-:W0:Y:S04]  /*151f0*/  SHFL.IDX PT, R7, R4, RZ, 0x181f ;  /* 0x00181fff04077589 */ /* 0x000e2800000e0000 */
[----:B------:R-:W1:Y:S01]  /*15200*/  SHFL.IDX PT, R6, R3, RZ, 0x181f ;  /* 0x00181fff03067589 */ /* 0x000e6200000e0000 */
[-C--:B------:R-:W-:Y:S02]  /*15210*/  ISETP.GE.AND P4, PT, R0, R2.reuse, PT ;  /* 0x000000020000720c */ /* 0x080fe40003f86270 */
[----:B------:R-:W-:Y:S02]  /*15220*/  ISETP.GE.AND P3, PT, R5, R2, PT ;  /* 0x000000020500720c */ /* 0x000fe40003f66270 */
[----:B------:R-:W2:Y:S09]  /*15230*/  SHFL.IDX PT, R5, R4, 0x1, 0x181f ;  /* 0x00381f0004057f89 */ /* 0x000eb200000e0000 */
[----:B0-----:R-:W-:-:S05]  /*15240*/  @!P4 LEA R7, P5, R11, R7, 0x1 ;  /* 0x000000070b07c211 */ /* 0x001fca00078a08ff */
[----:B-1----:R-:W-:-:S05]  /*15250*/  @!P4 IMAD.X R6, RZ, RZ, R6, P5 ;  /* 0x000000ffff06c224 */ /* 0x002fca00028e0606 */
[----:B------:R-:W-:-:S04]  /*15260*/  @!P4 LOP3.LUT R7, R7, R6, RZ, 0x3c, !PT ;  /* 0x000000060707c212 */ /* 0x000fc800078e3cff */
[----:B------:R-:W-:Y:S02]  /*15270*/  @!P4 LOP3.LUT R6, R7, R6, RZ, 0x3c, !PT ;  /* 0x000000060706c212 */ /* 0x000fe400078e3cff */
[----:B--2---:R-:W-:Y:S02]  /*15280*/  @!P3 LEA R8, P5, R11, R5, 0x1 ;  /* 0x000000050b08b211 */ /* 0x004fe400078a08ff */
        /* <DEDUP_REMOVED lines=67> */
.L_x_4627:
        /* <DEDUP_REMOVED lines=16> */
.L_x_4506:
[----:B------:R-:W-:Y:S05]  /*157c0*/  BSYNC B0 ;  /* 0x0000000000007941 */ /* 0x000fea0003800000 */
.L_x_4505:
[----:B------:R-:W-:Y:S01]  /*157d0*/  NOP ;  /* 0x0000000000007918 */ /* 0x000fe20000000000 */
[----:B------:R-:W-:Y:S01]  /*157e0*/  PLOP3.LUT P0, PT, PT, PT, PT, 0x80, 0x0 ;  /* 0x000000000000781c */ /* 0x000fe20003f0f070 */
[----:B------:R-:W-:-:S12]  /*157f0*/  VIADD R11, R19, 0x30800 ;  /* 0x00030800130b7836 */ /* 0x000fd80000000000 */
.L_x_4507:
        /* <DEDUP_REMOVED lines=18> */
.L_x_4628:
[----:B------:R-:W-:Y:S05]  /*15920*/  BSYNC B0 ;  /* 0x0000000000007941 */ /* 0x000fea0003800000 */
.L_x_4508:
[----:B------:R-:W3:Y:S04]  /*15930*/  LDL R2, [R1+0x3c] ;  /* 0x00003c0001027983 */ /* 0x000ee80000100800 */
[----:B0-----:R-:W4:Y:S01]  /*15940*/  LDL R4, [R1+0x24] ;  /* 0x0000240001047983 */ /* 0x001f220000100800 */
[----:B------:R-:W-:Y:S01]  /*15950*/  BSSY B0, `(.L_x_4510) ;  /* 0x0000251000007945 */ /* 0x000fe20003800000 */
[----:B---3--:R-:W-:-:S05]  /*15960*/  VIADD R0, R2, 0xfffffffe ;  /* 0xfffffffe02007836 */ /* 0x008fca0000000000 */
[----:B----4-:R-:W-:-:S13]  /*15970*/  ISETP.GE.AND P0, PT, R0, R4, PT ;  /* 0x000000040000720c */ /* 0x010fda0003f06270 */
        /* <DEDUP_REMOVED lines=56> */
.L_x_4516:
[----:B------:R-:W-:Y:S01]  /*15d00*/  IMAD R3, R8, 0x8, R19 ;  /* 0x0000000808037824 */ /* 0x000fe200078e0213 */
[----:B------:R-:W-:Y:S01]  /*15d10*/  SHF.L.U32 R2, R9, 0x1f, RZ ;  /* 0x0000001f09027819 */ /* 0x000fe200000006ff */
[----:B------:R-:W-:Y:S03]  /*15d20*/  BSSY B3, `(.L_x_4517) ;  /* 0x0000003000037945 */ /* 0x000fe60003800000 */
[----:B------:R-:W1:Y:S02]  /*15d30*/  SYNCS.PHASECHK.TRANS64.TRYWAIT P0, [R3+URZ+0x30840], R2 ;  /* 0x03084002030075a7 */ /* 0x000e64000800017f */
[----:B-1----:R-:W-:Y:S05]  /*15d40*/  @!P0 BRA `(.L_x_4518) ;  /* 0x0000004c00bc8947 */ /* 0x002fea0003800000 */
.L_x_4629:
[----:B------:R-:W-:Y:S05]  /*15d50*/  BSYNC B3 ;  /* 0x0000000000037941 */ /* 0x000fea0003800000 */
.L_x_4517:
        /* <DEDUP_REMOVED lines=12> */
.L_x_4520:
[----:B------:R-:W-:Y:S05]  /*15e20*/  BSYNC B3 ;  /* 0x0000000000037941 */ /* 0x000fea0003800000 */
.L_x_4519:
        /* <DEDUP_REMOVED lines=12> */
.L_x_4521:
        /* <DEDUP_REMOVED lines=16> */
.L_x_4522:
        /* <DEDUP_REMOVED lines=16> */
.L_x_4523:
        /* <DEDUP_REMOVED lines=17> */
.L_x_4630:
[----:B------:R-:W-:Y:S05]  /*16200*/  BSYNC B3 ;  /* 0x0000000000037941 */ /* 0x000fea0003800000 */
.L_x_4524:
[----:B------:R-:W-:Y:S01]  /*16210*/  BSSY B3, `(.L_x_4526) ;  /* 0x000000d000037945 */ /* 0x000fe20003800000 */
[----:B------:R-:W-:Y:S02]  /*16220*/  IMAD.MOV.U32 R12, RZ, RZ, 0x0 ;  /* 0x00000000ff0c7424 */ /* 0x000fe400078e00ff */
[----:B------:R-:W-:Y:S01]  /*16230*/  IMAD.MOV.U32 R13, RZ, RZ, 0x14f00000 ;  /* 0x14f00000ff0d7424 */ /* 0x000fe200078e00ff */
[----:B------:R-:W-:Y:S06]  /*16240*/  @P1 BRA `(.L_x_4527) ;  /* 0x0000000000241947 */ /* 0x000fec0003800000 */
[----:B------:R-:W2:Y:S01]  /*16250*/  LDL R6, [R1+0x10] ;  /* 0x0000100001067983 */ /* 0x000ea20000100800 */
[----:B0-----:R-:W-:Y:S01]  /*16260*/  IMAD.MOV.U32 R3, RZ, RZ, 0x9000 ;  /* 0x00009000ff037424 */ /* 0x001fe200078e00ff */
[----:B------:R-:W0:Y:S02]  /*16270*/  S2R R4, SR_TID.X ;  /* 0x0000000000047919 */ /* 0x000e240000002100 */
[----:B0-----:R-:W-:-:S04]  /*16280*/  LOP3.LUT R4, R4, 0x1f, RZ, 0xc0, !PT ;  /* 0x0000001f04047812 */ /* 0x001fc800078ec0ff */
[----:B------:R-:W-:Y:S01]  /*16290*/  ISETP.NE.AND P0, PT, R4, RZ, PT ;  /* 0x000000ff0400720c */ /* 0x000fe20003f05270 */
[----:B--2---:R-:W-:-:S04]  /*162a0*/  IMAD R2, R6, 0x8, R19 ;  /* 0x0000000806027824 */ /* 0x004fc800078e0213 */
[----:B------:R1:W-:Y:S08]  /*162b0*/  SYNCS.ARRIVE.TRANS64 RZ, [R2+URZ+0x30850], R3 ;  /* 0x0308500302ff79a7 */ /* 0x0003f0000800003f */
[----:B------:R-:W-:Y:S05]  /*162c0*/  @!P0 BRA `(.L_x_4527) ;  /* 0x0000000000048947 */ /* 0x000fea0003800000 */
[----:B------:R-:W-:Y:S01]  /*162d0*/  BPT.TRAP 0x1 ;  /* 0x000000040000795c */ /* 0x000fe20000300000 */
.L_x_4527:
[----:B------:R-:W-:Y:S05]  /*162e0*/  BSYNC B3 ;  /* 0x0000000000037941 */ /* 0x000fea0003800000 */
.L_x_4526:
[----:B01----:R-:W2:Y:S04]  /*162f0*/  LDL.LU R2, [R1+0x10] ;  /* 0x0000100001027983 */ /* 0x003ea80000300800 */
[----:B------:R-:W3:Y:S04]  /*16300*/  LDL R6, [R1+0x18] ;  /* 0x0000180001067983 */ /* 0x000ee80000100800 */
[----:B------:R-:W3:Y:S01]  /*16310*/  LDL.LU R4, [R1+0x4] ;  /* 0x0000040001047983 */ /* 0x000ee20000300800 */
[----:B------:R-:W-:Y:S01]  /*16320*/  R2UR UR10, R14 ;  /* 0x000000000e0a72ca */ /* 0x000fe200000e0000 */
[----:B------:R-:W-:Y:S01]  /*16330*/  UIADD3 UR4, UP0, UR36, 0x470, URZ ;  /* 0x0000047024047890 */ /* 0x000fe2000ff1e03f */
[----:B------:R-:W-:-:S02]  /*16340*/  R2UR UR6, R12 ;  /* 0x000000000c0672ca */ /* 0x000fc400000e0000 */
[----:B------:R-:W-:Y:S01]  /*16350*/  R2UR UR7, R13 ;  /* 0x000000000d0772ca */ /* 0x000fe200000e0000 */
[----:B------:R-:W-:Y:S01]  /*16360*/  UIADD3.X UR5, URZ, UR37, URZ, UP0, !UPT ;  /* 0x000000253f057290 */ /* 0x000fe200087fe43f */
[----:B------:R-:W-:Y:S01]  /*16370*/  PLOP3.LUT P0, PT, PT, PT, PT, 0x80, 0x0 ;  /* 0x000000000000781c */ /* 0x000fe20003f0f070 */
[C-C-:B--2---:R-:W-:Y:S02]  /*16380*/  IMAD R3, R2.reuse, 0x8, R19.reuse ;  /* 0x0000000802037824 */ /* 0x144fe400078e0213 */
[----:B------:R-:W-:Y:S02]  /*16390*/  IMAD R2, R2, 0x9000, R19 ;  /* 0x0000900002027824 */ /* 0x000fe400078e0213 */
[----:B------:R-:W-:Y:S02]  /*163a0*/  VIADD R3, R3, 0x30850 ;  /* 0x0003085003037836 */ /* 0x000fe40000000000 */
[----:B---3--:R-:W-:Y:S02]  /*163b0*/  IMAD R4, R4, 0x60, R6 ;  /* 0x0000006004047824 */ /* 0x008fe400078e0206 */
[----:B------:R-:W-:-:S07]  /*163c0*/  VIADD R6, R2, 0x400 ;  /* 0x0000040002067836 */ /* 0x000fce0000000000 */
.L_x_4528:
        /* <DEDUP_REMOVED lines=15> */
.L_x_4529:
        /* <DEDUP_REMOVED lines=15> */
.L_x_4530:
        /* <DEDUP_REMOVED lines=12> */
.L_x_4515:
[----:B------:R-:W-:Y:S05]  /*16670*/  BSYNC B1 ;  /* 0x0000000000017941 */ /* 0x000fea0003800000 */
.L_x_4514:
[----:B0-----:R-:W2:Y:S04]  /*16680*/  LDL.LU R0, [R1+0x3c] ;  /* 0x00003c0001007983 */ /* 0x001ea80000300800 */
[----:B------:R0:W-:Y:S04]  /*16690*/  STL [R1+0x10], R8 ;  /* 0x0000100801007387 */ /* 0x0001e80000100800 */
[----:B------:R0:W-:Y:S02]  /*166a0*/  STL [R1+0x14], R9 ;  /* 0x0000140901007387 */ /* 0x0001e40000100800 */
[----:B0-2---:R-:W-:-:S07]  /*166b0*/  VIADD R0, R0, 0xfffffffd ;  /* 0xfffffffd00007836 */ /* 0x005fce0000000000 */
.L_x_4513:
[----:B------:R-:W-:Y:S05]  /*166c0*/  BSYNC B2 ;  /* 0x0000000000027941 */ /* 0x000fea0003800000 */
.L_x_4512:
[----:B------:R-:W-:-:S05]  /*166d0*/  VIADD R10, R10, 0xfffffffe ;  /* 0xfffffffe0a0a7836 */ /* 0x000fca0000000000 */
[----:B------:R-:W-:-:S13]  /*166e0*/  ISETP.NE.AND P0, PT, R10, R7, PT ;  /* 0x000000070a00720c */ /* 0x000fda0003f05270 */
[----:B------:R-:W-:Y:S05]  /*166f0*/  @!P0 BRA `(.L_x_4511) ;  /* 0x0000001400d88947 */ /* 0x000fea0003800000 */
[----:B------:R-:W-:-:S07]  /*16700*/  IMAD.MOV.U32 R9, RZ, RZ, R17 ;  /* 0x000000ffff097224 */ /* 0x000fce00078e0011 */
.L_x_4565:
[----:B--2---:R-:W2:Y:S04]  /*16710*/  LDL R3, [R1+0x10] ;  /* 0x0000100001037983 */ /* 0x004ea80000100800 */
        /* <DEDUP_REMOVED lines=35> */
.L_x_4533:
[----:B------:R-:W-:Y:S01]  /*16950*/  IMAD R3, R4, 0x8, R19 ;  /* 0x0000000804037824 */ /* 0x000fe200078e0213 */
[----:B------:R-:W-:Y:S01]  /*16960*/  SHF.L.U32 R2, R5, 0x1f, RZ ;  /* 0x0000001f05027819 */ /* 0x000fe200000006ff */
[----:B------:R-:W-:Y:S03]  /*16970*/  BSSY B2, `(.L_x_4534) ;  /* 0x0000003000027945 */ /* 0x000fe60003800000 */
[----:B------:R-:W1:Y:S02]  /*16980*/  SYNCS.PHASECHK.TRANS64.TRYWAIT P0, [R3+URZ+0x30840], R2 ;  /* 0x03084002030075a7 */ /* 0x000e64000800017f */
[----:B-1----:R-:W-:Y:S05]  /*16990*/  @!P0 BRA `(.L_x_4535) ;  /* 0x0000004000d08947 */ /* 0x002fea0003800000 */
.L_x_4631:
[----:B------:R-:W-:Y:S05]  /*169a0*/  BSYNC B2 ;  /* 0x0000000000027941 */ /* 0x000fea0003800000 */
.L_x_4534:
        /* <DEDUP_REMOVED lines=12> */
.L_x_4537:
[----:B------:R-:W-:Y:S05]  /*16a70*/  BSYNC B2 ;  /* 0x0000000000027941 */ /* 0x000fea0003800000 */
.L_x_4536:
        /* <DEDUP_REMOVED lines=12> */
.L_x_4538:
        /* <DEDUP_REMOVED lines=16> */
.L_x_4539:
        /* <DEDUP_REMOVED lines=16> */
.L_x_4540:
        /* <DEDUP_REMOVED lines=17> */
.L_x_4632:
[----:B------:R-:W-:Y:S05]  /*16e50*/  BSYNC B2 ;  /* 0x0000000000027941 */ /* 0x000fea0003800000 */
.L_x_4541:
        /* <DEDUP_REMOVED lines=11> */
.L_x_4544:
[----:B------:R-:W-:Y:S05]  /*16f10*/  BSYNC B2 ;  /* 0x0000000000027941 */ /* 0x000fea0003800000 */
.L_x_4543:
[----:B0-----:R-:W2:Y:S04]  /*16f20*/  LDL.LU R3, [R1+0x10] ;  /* 0x0000100001037983 */ /* 0x001ea80000300800 */
[----:B------:R-:W3:Y:S04]  /*16f30*/  LDL R7, [R1+0x18] ;  /* 0x0000180001077983 */ /* 0x000ee80000100800 */
[----:B------:R-:W3:Y:S01]  /*16f40*/  LDL.LU R6, [R1+0x4] ;  /* 0x0000040001067983 */ /* 0x000ee20000300800 */
[----:B------:R-:W-:Y:S01]  /*16f50*/  R2UR UR10, R10 ;  /* 0x000000000a0a72ca */ /* 0x000fe200000e0000 */
[----:B------:R-:W-:Y:S01]  /*16f60*/  UIADD3 UR4, UP0, UR36, 0x470, URZ ;  /* 0x0000047024047890 */ /* 0x000fe2000ff1e03f */
[----:B------:R-:W-:Y:S01]  /*16f70*/  R2UR UR6, R12 ;  /* 0x000000000c0672ca */ /* 0x000fe200000e0000 */
[----:B------:R-:W-:Y:S01]  /*16f80*/  VIADD R2, R2, 0x50 ;  /* 0x0000005002027836 */ /* 0x000fe20000000000 */
[----:B------:R-:W-:Y:S01]  /*16f90*/  R2UR UR7, R13 ;  /* 0x000000000d0772ca */ /* 0x000fe200000e0000 */
[----:B------:R-:W-:Y:S01]  /*16fa0*/  UIADD3.X UR5, URZ, UR37, URZ, UP0, !UPT ;  /* 0x000000253f057290 */ /* 0x000fe200087fe43f */
[----:B------:R-:W-:Y:S01]  /*16fb0*/  PLOP3.LUT P0, PT, PT, PT, PT, 0x80, 0x0 ;  /* 0x000000000000781c */ /* 0x000fe20003f0f070 */
[----:B--2---:R-:W-:-:S02]  /*16fc0*/  IMAD R3, R3, 0x9000, R19 ;  /* 0x0000900003037824 */ /* 0x004fc400078e0213 */
[----:B---3--:R-:W-:Y:S02]  /*16fd0*/  IMAD R6, R6, 0x60, R7 ;  /* 0x0000006006067824 */ /* 0x008fe400078e0207 */
[----:B------:R-:W-:-:S08]  /*16fe0*/  VIADD R7, R3, 0x400 ;  /* 0x0000040003077836 */ /* 0x000fd00000000000 */
.L_x_4545:
        /* <DEDUP_REMOVED lines=15> */
.L_x_4546:
        /* <DEDUP_REMOVED lines=15> */
.L_x_4547:
        /* <DEDUP_REMOVED lines=12> */
.L_x_4532:
[----:B------:R-:W-:Y:S05]  /*17290*/  BSYNC B1 ;  /* 0x0000000000017941 */ /* 0x000fea0003800000 */
.L_x_4531:
[----:B------:R-:W-:Y:S01]  /*172a0*/  VIADD R3, R4, 0x1 ;  /* 0x0000000104037836 */ /* 0x000fe20000000000 */
[----:B------:R-:W-:Y:S01]  /*172b0*/  LOP3.LUT P1, RZ, R18, 0x1, RZ, 0xc0, !PT ;  /* 0x0000000112ff7812 */ /* 0x000fe2000782c0ff */
[----:B------:R-:W-:Y:S01]  /*172c0*/  BSSY B1, `(.L_x_4548) ;  /* 0x00000b5000017945 */ /* 0x000fe20003800000 */
[----:B------:R-:W-:Y:S02]  /*172d0*/  VIADD R6, R0, 0xffffffff ;  /* 0xffffffff00067836 */ /* 0x000fe40000000000 */
        /* <DEDUP_REMOVED lines=13> */
[----:B0-----:R-:W0:Y:S01]  /*173b0*/  LDC R8, c[0x0][0x43c] ;  /* 0x00010f00ff087b82 */ /* 0x001e220000000800 */
        /* <DEDUP_REMOVED lines=18> */
.L_x_4550:
[----:B------:R-:W-:Y:S01]  /*174e0*/  IMAD R2, R12, 0x8, R19 ;  /* 0x000000080c027824 */ /* 0x000fe200078e0213 */
[----:B------:R-:W-:Y:S01]  /*174f0*/  SHF.L.U32 R3, R10, 0x1f, RZ ;  /* 0x0000001f0a037819 */ /* 0x000fe200000006ff */
[----:B------:R-:W-:Y:S03]  /*17500*/  BSSY B2, `(.L_x_4551) ;  /* 0x0000003000027945 */ /* 0x000fe60003800000 */
[----:B------:R-:W3:Y:S02]  /*17510*/  SYNCS.PHASECHK.TRANS64.TRYWAIT P0, [R2+URZ+0x30840], R3 ;  /* 0x03084003020075a7 */ /* 0x000ee4000800017f */
[----:B---3--:R-:W-:Y:S05]  /*17520*/  @!P0 BRA `(.L_x_4552) ;  /* 0x0000003800148947 */ /* 0x008fea0003800000 */
.L_x_4633:
[----:B------:R-:W-:Y:S05]  /*17530*/  BSYNC B2 ;  /* 0x0000000000027941 */ /* 0x000fea0003800000 */
.L_x_4551:
[----:B0-2---:R-:W0:Y:S01]  /*17540*/  S2R R8, SR_TID.X ;  /* 0x0000000000087919 */ /* 0x005e220000002100 */
[----:B------:R-:W-:Y:S01]  /*17550*/  BSSY B2, `(.L_x_4553) ;  /* 0x000000b000027945 */ /* 0x000fe20003800000 */
[----:B0-----:R-:W-:-:S04]  /*17560*/  LOP3.LUT R8, R8, 0x7f, RZ, 0xc0, !PT ;  /* 0x0000007f08087812 */ /* 0x001fc800078ec0ff */
[----:B------:R-:W-:-:S13]  /*17570*/  ISETP.NE.AND P1, PT, R8, RZ, PT ;  /* 0x000000ff0800720c */ /* 0x000fda0003f25270 */
[----:B------:R-:W-:Y:S05]  /*17580*/  @P1 BRA `(.L_x_4554) ;  /* 0x00000000001c1947 */ /* 0x000fea0003800000 */
[----:B------:R-:W0:Y:S01]  /*17590*/  S2R R8, SR_TID.X ;  /* 0x0000000000087919 */ /* 0x000e220000002100 */
[----:B---3--:R-:W-:-:S04]  /*175a0*/  IMAD.MOV.U32 R3, RZ, RZ, 0x9000 ;  /* 0x00009000ff037424 */ /* 0x008fc800078e00ff */
[----:B------:R2:W-:Y:S01]  /*175b0*/  SYNCS.ARRIVE.TRANS64 RZ, [R2+URZ+0x30830], R3 ;  /* 0x0308300302ff79a7 */ /* 0x0005e2000800003f */
[----:B0-----:R-:W-:-:S04]  /*175c0*/  LOP3.LUT R8, R8, 0x1f, RZ, 0xc0, !PT ;  /* 0x0000001f08087812 */ /* 0x001fc800078ec0ff */
[----:B------:R-:W-:-:S13]  /*175d0*/  ISETP.NE.AND P0, PT, R8, RZ, PT ;  /* 0x000000ff0800720c */ /* 0x000fda0003f05270 */
[----:B--2---:R-:W-:Y:S05]  /*175e0*/  @!P0 BRA `(.L_x_4554) ;  /* 0x0000000000048947 */ /* 0x004fea0003800000 */
[----:B------:R-:W-:Y:S01]  /*175f0*/  BPT.TRAP 0x1 ;  /* 0x000000040000795c */ /* 0x000fe20000300000 */
.L_x_4554:
[----:B------:R-:W-:Y:S05]  /*17600*/  BSYNC B2 ;  /* 0x0000000000027941 */ /* 0x000fea0003800000 */
.L_x_4553:
[----:B------:R-:W2:Y:S04]  /*17610*/  LDL R8, [R1+0x10] ;  /* 0x0000100001087983 */ /* 0x000ea80000100800 */
[----:B---3--:R-:W3:Y:S01]  /*17620*/  LDL R2, [R1+0x18] ;  /* 0x0000180001027983 */ /* 0x008ee20000100800 */
[----:B------:R-:W-:Y:S01]  /*17630*/  IMAD.MOV.U32 R14, RZ, RZ, RZ ;  /* 0x000000ffff0e7224 */ /* 0x000fe200078e00ff */
[----:B------:R-:W-:Y:S01]  /*17640*/  UIADD3 UR4, UP0, UR36, 0x370, URZ ;  /* 0x0000037024047890 */ /* 0x000fe2000ff1e03f */
[----:B------:R-:W-:Y:S01]  /*17650*/  PLOP3.LUT P0, PT, PT, PT, PT, 0x80, 0x0 ;  /* 0x000000000000781c */ /* 0x000fe20003f0f070 */
[----:B------:R-:W-:Y:S01]  /*17660*/  UMOV UR6, 0x0 ;  /* 0x0000000000067882 */ /* 0x000fe20000000000 */
[----:B------:R-:W-:Y:S01]  /*17670*/  UMOV UR7, 0x14f00000 ;  /* 0x14f0000000077882 */ /* 0x000fe20000000000 */
[----:B------:R-:W-:Y:S01]  /*17680*/  R2UR UR10, R14 ;  /* 0x000000000e0a72ca */ /* 0x000fe200000e0000 */
[----:B------:R-:W-:Y:S01]  /*17690*/  UIADD3.X UR5, URZ, UR37, URZ, UP0, !UPT ;  /* 0x000000253f057290 */ /* 0x000fe200087fe43f */
[----:B--2---:R-:W-:-:S02]  /*176a0*/  IMAD R3, R8, 0x8, R11 ;  /* 0x0000000808037824 */ /* 0x004fc400078e020b */
[----:B------:R-:W-:Y:S02]  /*176b0*/  IMAD R8, R8, 0x9000, R19 ;  /* 0x0000900008087824 */ /* 0x000fe400078e0213 */
[----:B------:R-:W-:Y:S02]  /*176c0*/  VIADD R3, R3, 0x30 ;  /* 0x0000003003037836 */ /* 0x000fe40000000000 */
[----:B---3--:R-:W-:Y:S02]  /*176d0*/  IMAD R2, R7, 0x60, R2 ;  /* 0x0000006007027824 */ /* 0x008fe400078e0202 */
[----:B-1----:R-:W-:-:S07]  /*176e0*/  VIADD R10, R8, 0x1e400 ;  /* 0x0001e400080a7836 */ /* 0x002fce0000000000 */
.L_x_4555:
        /* <DEDUP_REMOVED lines=16> */
.L_x_4556:
        /* <DEDUP_REMOVED lines=16> */
.L_x_4557:
        /* <DEDUP_REMOVED lines=15> */
.L_x_4634:
[----:B------:R-:W-:Y:S05]  /*179e0*/  BSYNC B2 ;  /* 0x0000000000027941 */ /* 0x000fea0003800000 */
.L_x_4558:
[----:B------:R-:W-:Y:S01]  /*179f0*/  BSSY B2, `(.L_x_4560) ;  /* 0x000000b000027945 */ /* 0x000fe20003800000 */
[----:B------:R-:W-:Y:S02]  /*17a00*/  IMAD.MOV.U32 R12, RZ, RZ, 0x0 ;  /* 0x00000000ff0c7424 */ /* 0x000fe400078e00ff */
[----:B------:R-:W-:Y:S01]  /*17a10*/  IMAD.MOV.U32 R13, RZ, RZ, 0x14f00000 ;  /* 0x14f00000ff0d7424 */ /* 0x000fe200078e00ff */
[----:B------:R-:W-:Y:S06]  /*17a20*/  @P1 BRA `(.L_x_4561) ;  /* 0x00000000001c1947 */ /* 0x000fec0003800000 */
[----:B------:R-:W1:Y:S01]  /*17a30*/  S2R R8, SR_TID.X ;  /* 0x0000000000087919 */ /* 0x000e620000002100 */
[----:B------:R-:W-:-:S04]  /*17a40*/  IMAD.MOV.U32 R3, RZ, RZ, 0x9000 ;  /* 0x00009000ff037424 */ /* 0x000fc800078e00ff */
[----:B------:R2:W-:Y:S01]  /*17a50*/  SYNCS.ARRIVE.TRANS64 RZ, [R2+URZ+0x50], R3 ;  /* 0x0000500302ff79a7 */ /* 0x0005e2000800003f */
[----:B-1----:R-:W-:-:S04]  /*17a60*/  LOP3.LUT R8, R8, 0x1f, RZ, 0xc0, !PT ;  /* 0x0000001f08087812 */ /* 0x002fc800078ec0ff */
[----:B------:R-:W-:-:S13]  /*17a70*/  ISETP.NE.AND P0, PT, R8, RZ, PT ;  /* 0x000000ff0800720c */ /* 0x000fda0003f05270 */
[----:B--2---:R-:W-:Y:S05]  /*17a80*/  @!P0 BRA `(.L_x_4561) ;  /* 0x0000000000048947 */ /* 0x004fea0003800000 */
[----:B------:R-:W-:Y:S01]  /*17a90*/  BPT.TRAP 0x1 ;  /* 0x000000040000795c */ /* 0x000fe20000300000 */
.L_x_4561:
[----:B------:R-:W-:Y:S05]  /*17aa0*/  BSYNC B2 ;  /* 0x0000000000027941 */ /* 0x000fea0003800000 */
.L_x_4560:
        /* <DEDUP_REMOVED lines=12> */
.L_x_4562:
        /* <DEDUP_REMOVED lines=15> */
.L_x_4563:
        /* <DEDUP_REMOVED lines=15> */
.L_x_4564:
        /* <DEDUP_REMOVED lines=12> */
.L_x_4549:
[----:B------:R-:W-:Y:S05]  /*17e10*/  BSYNC B1 ;  /* 0x0000000000017941 */ /* 0x000fea0003800000 */
.L_x_4548:
[----:B------:R-:W3:Y:S01]  /*17e20*/  LDL R2, [R1+0x24] ;  /* 0x0000240001027983 */ /* 0x000ee20000100800 */
[----:B------:R-:W-:Y:S01]  /*17e30*/  VIADD R0, R0, 0xfffffffe ;  /* 0xfffffffe00007836 */ /* 0x000fe20000000000 */
[----:B---3--:R-:W-:-:S13]  /*17e40*/  ISETP.GT.AND P0, PT, R6, R2, PT ;  /* 0x000000020600720c */ /* 0x008fda0003f04270 */
[----:B------:R-:W-:Y:S05]  /*17e50*/  @P0 BRA `(.L_x_4565) ;  /* 0xffffffe8002c0947 */ /* 0x000fea000383ffff */
.L_x_4511:
[----:B------:R-:W-:Y:S05]  /*17e60*/  BSYNC B0 ;  /* 0x0000000000007941 */ /* 0x000fea0003800000 */
.L_x_4510:
        /* <DEDUP_REMOVED lines=19> */
.L_x_4567:
[----:B------:R-:W-:Y:S05]  /*17fa0*/  BSYNC B0 ;  /* 0x0000000000007941 */ /* 0x000fea0003800000 */
.L_x_4566:
[----:B------:R-:W-:Y:S01]  /*17fb0*/  LOP3.LUT P0, RZ, R18, 0x1, RZ, 0xc0, !PT ;  /* 0x0000000112ff7812 */ /* 0x000fe2000780c0ff */
[----:B------:R-:W-:-:S12]  /*17fc0*/  BSSY B0, `(.L_x_4568) ;  /* 0x000004a000007945 */ /* 0x000fd80003800000 */
[----:B------:R-:W-:Y:S05]  /*17fd0*/  @!P0 BRA `(.L_x_4569) ;  /* 0x0000000400208947 */ /* 0x000fea0003800000 */
[----:B--2---:R-:W2:Y:S04]  /*17fe0*/  LDL R0, [R1+0x10] ;  /* 0x0000100001007983 */ /* 0x004ea80000100800 */
[----:B------:R-:W3:Y:S01]  /*17ff0*/  LDL R2, [R1+0x14] ;  /* 0x0000140001027983 */ /* 0x000ee20000100800 */
[----:B------:R-:W-:Y:S01]  /*18000*/  BSSY B1, `(.L_x_4570) ;  /* 0x0000006000017945 */ /* 0x000fe20003800000 */
[----:B------:R-:W-:Y:S01]  /*18010*/  ISETP.NE.AND P1, PT, R3, RZ, PT ;  /* 0x000000ff0300720c */ /* 0x000fe20003f25270 */
[----:B--2---:R-:W-:Y:S01]  /*18020*/  IMAD R0, R0, 0x8, R19 ;  /* 0x0000000800007824 */ /* 0x004fe200078e0213 */
[----:B---3--:R-:W-:-:S04]  /*18030*/  SHF.L.U32 R2, R2, 0x1f, RZ ;  /* 0x0000001f02027819 */ /* 0x008fc800000006ff */
[----:B------:R-:W2:Y:S02]  /*18040*/  SYNCS.PHASECHK.TRANS64.TRYWAIT P0, [R0+URZ+0x30860], R2 ;  /* 0x03086002000075a7 */ /* 0x000ea4000800017f */
[----:B--2---:R-:W-:Y:S05]  /*18050*/  @!P0 BRA `(.L_x_4571) ;  /* 0x0000002c00708947 */ /* 0x004fea0003800000 */
.L_x_4635:
[----:B------:R-:W-:Y:S05]  /*18060*/  BSYNC B1 ;  /* 0x0000000000017941 */ /* 0x000fea0003800000 */
.L_x_4570:
        /* <DEDUP_REMOVED lines=9> */
.L_x_4573:
[----:B------:R-:W-:Y:S05]  /*18100*/  BSYNC B1 ;  /* 0x0000000000017941 */ /* 0x000fea0003800000 */
.L_x_4572:
[----:B------:R-:W3:Y:S04]  /*18110*/  LDL.LU R4, [R1+0x18] ;  /* 0x0000180001047983 */ /* 0x000ee80000300800 */
[----:B------:R-:W3:Y:S04]  /*18120*/  LDL.LU R3, [R1+0x4] ;  /* 0x0000040001037983 */ /* 0x000ee80000300800 */
[----:B--2---:R-:W2:Y:S01]  /*18130*/  LDL R2, [R1+0x10] ;  /* 0x0000100001027983 */ /* 0x004ea20000100800 */
        /* <DEDUP_REMOVED lines=8> */
[----:B--2---:R-:W-:-:S04]  /*181c0*/  IMAD R2, R2, 0x9000, R19 ;  /* 0x0000900002027824 */ /* 0x004fc800078e0213 */
[----:B------:R-:W-:-:S07]  /*181d0*/  VIADD R4, R2, 0x400 ;  /* 0x0000040002047836 */ /* 0x000fce0000000000 */
.L_x_4574:
        /* <DEDUP_REMOVED lines=15> */
.L_x_4575:
        /* <DEDUP_REMOVED lines=15> */
.L_x_4576:
        /* <DEDUP_REMOVED lines=9> */
[----:B---3--:R-:W-:Y:S05]  /*18450*/  @P0 BRA.U.ANY `(.L_x_4576) ;  /* 0xfffffffd00d80947 */ /* 0x008fea000393ffff */
.L_x_4569:
[----:B------:R-:W-:Y:S05]  /*18460*/  BSYNC B0 ;  /* 0x0000000000007941 */ /* 0x000fea0003800000 */
.L_x_4568:
[----:B-1----:R-:W2:Y:S04]  /*18470*/  LDL.LU R5, [R1+0x10] ;  /* 0x0000100001057983 */ /* 0x002ea80000300800 */
[----:B------:R-:W3:Y:S01]  /*18480*/  LDL.LU R4, [R1+0x14] ;  /* 0x0000140001047983 */ /* 0x000ee20000300800 */
[----:B--2---:R-:W-:-:S05]  /*18490*/  VIADD R0, R5, 0x1 ;  /* 0x0000000105007836 */ /* 0x004fca0000000000 */
[----:B------:R-:W-:-:S04]  /*184a0*/  ISETP.NE.AND P0, PT, R0, 0x2, PT ;  /* 0x000000020000780c */ /* 0x000fc80003f05270 */
[----:B------:R-:W-:Y:S02]  /*184b0*/  SEL R2, RZ, 0x1, P0 ;  /* 0x00000001ff027807 */ /* 0x000fe40000000000 */
[----:B------:R-:W-:Y:S02]  /*184c0*/  SEL R0, R0, RZ, P0 ;  /* 0x000000ff00007207 */ /* 0x000fe40000000000 */
[----:B---3--:R-:W-:-:S03]  /*184d0*/  LOP3.LUT R4, R4, R2, RZ, 0x3c, !PT ;  /* 0x0000000204047212 */ /* 0x008fc600078e3cff */
[----:B------:R1:W-:Y:S04]  /*184e0*/  STL [R1+0x10], R0 ;  /* 0x0000100001007387 */ /* 0x0003e80000100800 */
[----:B------:R1:W-:Y:S02]  /*184f0*/  STL [R1+0x14], R4 ;  /* 0x0000140401007387 */ /* 0x0003e40000100800 */
.L_x_4490:
[----:B------:R-:W-:Y:S05]  /*18500*/  BSYNC B7 ;  /* 0x0000000000077941 */ /* 0x000fea0003800000 */
.L_x_4488:
        /* <DEDUP_REMOVED lines=8> */
[----:B01----:R-:W0:Y:S04]  /*18590*/  LDS.128 R4, [R19+0x308d0] ;  /* 0x0308d00013047984 */ /* 0x003e280000000c00 */
[----:B0-----:R0:W-:Y:S04]  /*185a0*/  STL.64 [R1], R4 ;  /* 0x0000000401007387 */ /* 0x0011e80000100a00 */
[----:B------:R0:W-:Y:S01]  /*185b0*/  STL.64 [R1+0x8], R6 ;  /* 0x0000080601007387 */ /* 0x0001e20000100a00 */
[----:B------:R-:W-:Y:S06]  /*185c0*/  BAR.ARV 0x4, 0x180 ;  /* 0x0106000000007b1d */ /* 0x000fec0000002000 */
[----:B------:R-:W-:Y:S05]  /*185d0*/  BRA `(.L_x_4578) ;  /* 0x00000010003c7947 */ /* 0x000fea0003800000 */
.L_x_4577:
[----:B------:R-:W4:Y:S01]  /*185e0*/  S2R R16, SR_TID.X ;  /* 0x0000000000107919 */ /* 0x000f220000002100 */
[----:B------:R-:W-:Y:S01]  /*185f0*/  UMOV UR4, 0xffffffff ;  /* 0xffffffff00047882 */ /* 0x000fe20000000000 */
[----:B----4-:R-:W-:-:S04]  /*18600*/  LOP3.LUT R16, R16, 0x1f, RZ, 0xc0, !PT ;  /* 0x0000001f10107812 */ /* 0x010fc800078ec0ff */
[----:B------:R-:W-:Y:S01]  /*18610*/  ISETP.NE.AND P0, PT, R16, 0x1f, PT ;  /* 0x0000001f1000780c */ /* 0x000fe20003f05270 */
[----:B------:R-:W-:-:S12]  /*18620*/  BRA.DIV UR4, `(.L_x_4579) ;  /* 0x0000002a04107947 */ /* 0x000fd8000b800000 */
[----:B------:R-:W0:Y:S01]  /*18630*/  LDL.LU R3, [R1] ;  /* 0x0000000001037983 */ /* 0x000e220000300800 */
[----:B------:R-:W-:-:S03]  /*18640*/  ULDC UR4, c[0x0][0xc3c] ;  /* 0x00030f0000047ab9 */ /* 0x000fc60000000800 */
[----:B-1----:R-:W3:Y:S01]  /*18650*/  LDL R4, [R1+0xc] ;  /* 0x00000c0001047983 */ /* 0x002ee20000100800 */
[----:B------:R-:W-:Y:S01]  /*18660*/  ULDC.64 UR6, c[0x0][0x208] ;  /* 0x0000820000067ab9 */ /* 0x000fe20000000a00 */
[----:B0-----:R-:W-:Y:S02]  /*18670*/  IMAD.MOV.U32 R8, RZ, RZ, R3 ;  /* 0x000000ffff087224 */ /* 0x001fe400078e0003 */
[----:B---3--:R-:W-:-:S05]  /*18680*/  IMAD.IADD R0, R4, 0x1, R16 ;  /* 0x0000000104007824 */ /* 0x008fca00078e0210 */
[----:B------:R-:W-:-:S13]  /*18690*/  ISETP.GE.OR P1, PT, R0, UR4, !P0 ;  /* 0x0000000400007c0c */ /* 0x000fda000c726670 */
[----:B------:R-:W0:Y:S08]  /*186a0*/  @!P1 LDC.64 R2, c[0x0][0xc80] ;  /* 0x00032000ff029b82 */ /* 0x000e300000000a00 */
[----:B------:R-:W1:Y:S01]  /*186b0*/  @!P1 LDC.64 R4, c[0x0][0xc78] ;  /* 0x00031e00ff049b82 */ /* 0x000e620000000a00 */
[----:B0-----:R-:W-:-:S05]  /*186c0*/  @!P1 IMAD.WIDE R2, R0, 0x4, R2 ;  /* 0x0000000400029825 */ /* 0x001fca00078e0202 */
[----:B------:R1:W3:Y:S02]  /*186d0*/  @!P1 LDG.E R6, desc[UR6][R2.64] ;  /* 0x0000000602069981 */ /* 0x0002e4000c1e1900 */
[----:B-1----:R-:W-:-:S06]  /*186e0*/  @!P1 IMAD.WIDE R2, R0, 0x4, R4 ;  /* 0x0000000400029825 */ /* 0x002fcc00078e0204 */
[----:B------:R-:W4:Y:S01]  /*186f0*/  @!P1 LDG.E R2, desc[UR6][R2.64] ;  /* 0x0000000602029981 */ /* 0x000f22000c1e1900 */
[----:B------:R-:W-:Y:S01]  /*18700*/  IMAD.MOV.U32 R5, RZ, RZ, RZ ;  /* 0x000000ffff057224 */ /* 0x000fe200078e00ff */
[C---:B------:R-:W-:Y:S02]  /*18710*/  ISETP.GE.U32.AND P2, PT, R16.reuse, 0x2, PT ;  /* 0x000000021000780c */ /* 0x040fe40003f46070 */
[C---:B------:R-:W-:Y:S01]  /*18720*/  ISETP.GE.U32.AND P3, PT, R16.reuse, 0x4, PT ;  /* 0x000000041000780c */ /* 0x040fe20003f66070 */
[----:B------:R-:W-:Y:S01]  /*18730*/  SHFL.IDX PT, R0, R8, RZ, 0x1f ;  /* 0x00001fff08007589 */ /* 0x000fe200000e0000 */
[C---:B------:R-:W-:Y:S02]  /*18740*/  ISETP.GE.U32.AND P4, PT, R16.reuse, 0x8, PT ;  /* 0x000000081000780c */ /* 0x040fe40003f86070 */
[----:B------:R-:W-:Y:S01]  /*18750*/  ISETP.GE.U32.AND P5, PT, R16, 0x10, PT ;  /* 0x000000101000780c */ /* 0x000fe20003fa6070 */
[----:B---3--:R-:W-:Y:S01]  /*18760*/  @!P1 IMAD.MOV.U32 R5, RZ, RZ, R6 ;  /* 0x000000ffff059224 */ /* 0x008fe200078e0006 */
[----:B------:R-:W-:-:S02]  /*18770*/  CS2R R6, SRZ ;  /* 0x0000000000067805 */ /* 0x000fc4000001ff00 */
[----:B----4-:R-:W-:Y:S01]  /*18780*/  @!P1 IMAD.MOV.U32 R7, RZ, RZ, R2 ;  /* 0x000000ffff079224 */ /* 0x010fe200078e0002 */
[----:B------:R-:W-:-:S03]  /*18790*/  ISETP.NE.AND P1, PT, R16, RZ, PT ;  /* 0x000000ff1000720c */ /* 0x000fc60003f25270 */
[----:B------:R-:W-:-:S05]  /*187a0*/  IMAD R2, R7, R5, RZ ;  /* 0x0000000507027224 */ /* 0x000fca00078e02ff */
[----:B------:R-:W0:Y:S02]  /*187b0*/  SHFL.UP PT, R3, R2, 0x1, RZ ;  /* 0x0420000002037989 */ /* 0x000e2400000e00ff */
[----:B0-----:R-:W-:-:S05]  /*187c0*/  SEL R9, R3, RZ, P1 ;  /* 0x000000ff03097207 */ /* 0x001fca0000800000 */
[----:B------:R-:W-:Y:S02]  /*187d0*/  IMAD.IADD R2, R2, 0x1, R9 ;  /* 0x0000000102027824 */ /* 0x000fe400078e0209 */
[----:B------:R-:W-:Y:S04]  /*187e0*/  SHFL.IDX PT, R9, R8, 0x1, 0x1f ;  /* 0x00201f0008097f89 */ /* 0x000fe800000e0000 */
        /* <DEDUP_REMOVED lines=12> */
[----:B--2---:R0:W1:Y:S02]  /*188b0*/  SHFL.IDX PT, R10, R2, 0x1f, 0x1f ;  /* 0x03e01f00020a7f89 */ /* 0x00406400000e0000 */
.L_x_4645:
[----:B------:R-:W-:Y:S02]  /*188c0*/  ULDC UR4, c[0x0][0xc38] ;  /* 0x00030e0000047ab9 */ /* 0x000fe40000000800 */
[----:B------:R-:W-:-:S04]  /*188d0*/  IMAD.U32 R8, RZ, RZ, UR4 ;  /* 0x00000004ff087e24 */ /* 0x000fc8000f8e00ff */
[----:B-1----:R-:W-:-:S04]  /*188e0*/  IMAD R10, R10, R8, RZ ;  /* 0x000000080a0a7224 */ /* 0x002fc800078e02ff */
[----:B------:R-:W-:-:S05]  /*188f0*/  IMAD.IADD R4, R9, 0x1, R10 ;  /* 0x0000000109047824 */ /* 0x000fca00078e020a */
[----:B------:R-:W-:-:S13]  /*18900*/  ISETP.GT.AND P6, PT, R4, R0, PT ;  /* 0x000000000400720c */ /* 0x000fda0003fc4270 */
[----:B------:R-:W-:Y:S05]  /*18910*/  @P6 BRA `(.L_x_4580) ;  /* 0x0000000000b06947 */ /* 0x000fea0003800000 */
.L_x_4583:
        /* <DEDUP_REMOVED lines=38> */
.L_x_4653:
[----:B------:R-:W-:Y:S02]  /*18b80*/  ULDC UR4, c[0x0][0xc38] ;  /* 0x00030e0000047ab9 */ /* 0x000fe40000000800 */
[----:B------:R-:W-:-:S04]  /*18b90*/  IMAD.U32 R8, RZ, RZ, UR4 ;  /* 0x00000004ff087e24 */ /* 0x000fc8000f8e00ff */
[----:B-1----:R-:W-:-:S04]  /*18ba0*/  IMAD R10, R10, R8, RZ ;  /* 0x000000080a0a7224 */ /* 0x002fc800078e02ff */
[----:B------:R-:W-:-:S05]  /*18bb0*/  IMAD.IADD R4, R10, 0x1, R4 ;  /* 0x000000010a047824 */ /* 0x000fca00078e0204 */
[----:B------:R-:W-:-:S13]  /*18bc0*/  ISETP.GT.AND P6, PT, R4, R0, PT ;  /* 0x000000000400720c */ /* 0x000fda0003fc4270 */
[----:B------:R-:W-:Y:S05]  /*18bd0*/  @!P6 BRA `(.L_x_4583) ;  /* 0xfffffffc0050e947 */ /* 0x000fea000383ffff */
.L_x_4580:
        /* <DEDUP_REMOVED lines=12> */
.L_x_4658:
[----:B------:R-:W-:-:S13]  /*18ca0*/  ISETP.NE.AND P0, PT, R3, RZ, PT ;  /* 0x000000ff0300720c */ /* 0x000fda0003f05270 */
[----:B------:R-:W-:Y:S05]  /*18cb0*/  @!P0 BRA `(.L_x_4585) ;  /* 0x0000000000148947 */ /* 0x000fea0003800000 */
[----:B------:R-:W-:Y:S01]  /*18cc0*/  UMOV UR4, 0xffffffff ;  /* 0xffffffff00047882 */ /* 0x000fe20000000000 */
[----:B---3--:R-:W-:Y:S02]  /*18cd0*/  VIADD R9, R9, 0xffffffff ;  /* 0xffffffff09097836 */ /* 0x008fe40000000000 */
[----:B------:R-:W-:Y:S05]  /*18ce0*/  BRA.DIV UR4, `(.L_x_4586) ;  /* 0x0000002e04007947 */ /* 0x000fea000b800000 */
[----:B0-----:R0:W1:Y:S02]  /*18cf0*/  SHFL.IDX PT, R2, R2, R9, 0x1f ;  /* 0x00001f0902027589 */ /* 0x00106400000e0000 */
.L_x_4661:
[----:B-1----:R-:W-:-:S07]  /*18d00*/  IMAD.MOV.U32 R6, RZ, RZ, R2 ;  /* 0x000000ffff067224 */ /* 0x002fce00078e0002 */
.L_x_4585:
[----:B0-----:R-:W-:Y:S01]  /*18d10*/  IMAD R2, R6, R8, R10 ;  /* 0x0000000806027224 */ /* 0x001fe200078e020a */
[----:B------:R-:W-:-:S03]  /*18d20*/  ISETP.NE.AND P0, PT, R7, 0x1, PT ;  /* 0x000000010700780c */ /* 0x000fc60003f05270 */
[----:B------:R-:W-:Y:S01]  /*18d30*/  IMAD.IADD R0, R0, 0x1, -R2 ;  /* 0x0000000100007824 */ /* 0x000fe200078e0a02 */
[----:B------:R0:W-:Y:S09]  /*18d40*/  STL [R1], R2 ;  /* 0x0000000201007387 */ /* 0x0001f20000100800 */
[----:B------:R-:W-:Y:S05]  /*18d50*/  @!P0 BRA `(.L_x_4587) ;  /* 0x0000000000e48947 */ /* 0x000fea0003800000 */
[----:B---3--:R-:W-:-:S04]  /*18d60*/  IABS R5, R4 ;  /* 0x0000000400057213 */ /* 0x008fc80000000000 */
        /* <DEDUP_REMOVED lines=56> */
.L_x_4587:
[----:B---3--:R-:W2:Y:S01]  /*190f0*/  LDL R5, [R1+0xc] ;  /* 0x00000c0001057983 */ /* 0x008ea20000100800 */
        /* <DEDUP_REMOVED lines=33> */
[----:B------:R-:W-:Y:S02]  /*19310*/  VIADDMNMX R6, R3, R8, R6, PT ;  /* 0x0000000803067246 */ /* 0x000fe40003800106 */
[----:B------:R-:W-:Y:S02]  /*19320*/  IADD3 R7, R7, 0x1000000, R0 ;  /* 0x0100000007077810 */ /* 0x000fe40007ffe000 */
        /* <DEDUP_REMOVED lines=28> */
.L_x_4588:
[----:B-1----:R-:W-:-:S05]  /*194f0*/  LOP3.LUT R3, RZ, R0, RZ, 0x33, !PT ;  /* 0x00000000ff037212 */ /* 0x002fca00078e33ff */
[----:B------:R-:W-:-:S05]  /*19500*/  IMAD.IADD R0, R4, 0x1, R3 ;  /* 0x0000000104007824 */ /* 0x000fca00078e0203 */
[----:B------:R2:W-:Y:S01]  /*19510*/  STL [R1+0x4], R0 ;  /* 0x0000040001007387 */ /* 0x0005e20000100800 */
[----:B------:R-:W-:Y:S05]  /*19520*/  BRA `(.L_x_4589) ;  /* 0x0000000000287947 */ /* 0x000fea0003800000 */
.L_x_4581:
        /* <DEDUP_REMOVED lines=10> */
.L_x_4589:
[----:B-1----:R-:W3:Y:S04]  /*195d0*/  LDL R3, [R1+0x8] ;  /* 0x0000080001037983 */ /* 0x002ee80000100800 */
[----:B0-----:R-:W4:Y:S04]  /*195e0*/  LDL R2, [R1+0xc] ;  /* 0x00000c0001027983 */ /* 0x001f280000100800 */
[----:B------:R-:W5:Y:S04]  /*195f0*/  LDL R5, [R1+0x4] ;  /* 0x0000040001057983 */ /* 0x000f680000100800 */
[----:B------:R-:W5:Y:S01]  /*19600*/  LDL R4, [R1] ;  /* 0x0000000001047983 */ /* 0x000f620000100800 */
[----:B--2---:R-:W0:Y:S01]  /*19610*/  S2R R0, SR_TID.X ;  /* 0x0000000000007919 */ /* 0x004e220000002100 */
[----:B------:R-:W-:Y:S05]  /*19620*/  WARPSYNC.ALL ;  /* 0x0000000000007948 */ /* 0x000fea0003800000 */
[----:B0-----:R-:W-:Y:S01]  /*19630*/  LOP3.LUT R0, R0, 0x1f, RZ, 0xc0, !PT ;  /* 0x0000001f00007812 */ /* 0x001fe200078ec0ff */
[----:B------:R-:W-:Y:S03]  /*19640*/  BAR.SYNC.DEFER_BLOCKING 0x4, 0x180 ;  /* 0x0106000000007b1d */ /* 0x000fe60000010000 */
[----:B------:R-:W-:-:S13]  /*19650*/  ISETP.NE.AND P0, PT, R0, RZ, PT ;  /* 0x000000ff0000720c */ /* 0x000fda0003f05270 */
[----:B------:R-:W-:Y:S01]  /*19660*/  @!P0 MOV R0, 0x400 ;  /* 0x0000040000008802 */ /* 0x000fe20000000f00 */
[----:B---3--:R-:W-:Y:S02]  /*19670*/  IMAD.MOV.U32 R6, RZ, RZ, R3 ;  /* 0x000000ffff067224 */ /* 0x008fe400078e0003 */
[----:B------:R-:W0:Y:S01]  /*19680*/  @!P0 S2R R3, SR_CgaCtaId ;  /* 0x0000000000038919 */ /* 0x000e220000008800 */
[----:B----4-:R-:W-:Y:S01]  /*19690*/  IMAD.MOV.U32 R7, RZ, RZ, R2 ;  /* 0x000000ffff077224 */ /* 0x010fe200078e0002 */
[----:B0-----:R-:W-:-:S05]  /*196a0*/  @!P0 LEA R19, R3, R0, 0x18 ;  /* 0x0000000003138211 */ /* 0x001fca00078ec0ff */
[----:B-----5:R1:W-:Y:S01]  /*196b0*/  @!P0 STS.128 [R19+0x308d0], R4 ;  /* 0x0308d00413008388 */ /* 0x0203e20000000c00 */
[----:B------:R-:W-:Y:S06]  /*196c0*/  BAR.ARV 0x5, 0x180 ;  /* 0x0146000000007b1d */ /* 0x000fec0000002000 */
.L_x_4578:
[----:B---3--:R-:W3:Y:S01]  /*196d0*/  LDL R0, [R1+0xc] ;  /* 0x00000c0001007983 */ /* 0x008ee20000100800 */
[----:B------:R-:W-:Y:S02]  /*196e0*/  ULDC UR4, c[0x0][0xc3c] ;  /* 0x00030f0000047ab9 */ /* 0x000fe40000000800 */
[----:B---3--:R-:W-:-:S13]  /*196f0*/  ISETP.GE.AND P0, PT, R0, UR4, PT ;  /* 0x0000000400007c0c */ /* 0x008fda000bf06270 */
[----:B------:R-:W-:Y:S05]  /*19700*/  @!P0 BRA `(.L_x_4590) ;  /* 0xffffff9c00048947 */ /* 0x000fea000383ffff */
[----:B------:R-:W-:Y:S05]  /*19710*/  BSYNC B8 ;  /* 0x0000000000087941 */ /* 0x000fea0003800000 */
.L_x_4474:
[----:B----4-:R-:W4:Y:S01]  /*19720*/  LDL.LU R0, [R1+0x50] ;  /* 0x0000500001007983 */ /* 0x010f220000300800 */
[----:B------:R-:W-:Y:S01]  /*19730*/  BSSY B0, `(.L_x_4591) ;  /* 0x000000b000007945 */ /* 0x000fe20003800000 */
[----:B01----:R-:W0:Y:S01]  /*19740*/  S2R R5, SR_CgaCtaId ;  /* 0x0000000000057919 */ /* 0x003e220000008800 */
[----:B----4-:R-:W-:-:S05]  /*19750*/  VIADD R0, R0, 0x1 ;  /* 0x0000000100007836 */ /* 0x010fca0000000000 */
        /* <DEDUP_REMOVED lines=8> */
.L_x_4662:
[----:B------:R-:W-:Y:S05]  /*197e0*/  BSYNC B0 ;  /* 0x0000000000007941 */ /* 0x000fea0003800000 */
.L_x_4591:
[----:B------:R-:W-:-:S03]  /*197f0*/  UMOV UR4, 0xffffffff ;  /* 0xffffffff00047882 */ /* 0x000fc60000000000 */
[----:B------:R-:W-:Y:S05]  /*19800*/  BRA.DIV UR4, `(.L_x_4593) ;  /* 0x0000002204787947 */ /* 0x000fea000b800000 */
[----:B------:R-:W1:Y:S02]  /*19810*/  S2R R2, SR_TID.X ;  /* 0x0000000000027919 */ /* 0x000e640000002100 */
[----:B-1----:R-:W-:-:S04]  /*19820*/  SHF.R.U32.HI R2, RZ, 0x5, R2 ;  /* 0x00000005ff027819 */ /* 0x002fc80000011602 */
[----:B------:R-:W-:-:S05]  /*19830*/  LOP3.LUT R2, R2, 0x3, RZ, 0xc0, !PT ;  /* 0x0000000302027812 */ /* 0x000fca00078ec0ff */
[----:B------:R1:W4:Y:S02]  /*19840*/  SHFL.IDX PT, R14, R2, RZ, 0x1f ;  /* 0x00001fff020e7589 */ /* 0x00032400000e0000 */
.L_x_4665:
[----:B----4-:R-:W-:Y:S01]  /*19850*/  ISETP.NE.AND P0, PT, R14, RZ, PT ;  /* 0x000000ff0e00720c */ /* 0x010fe20003f05270 */
[----:B------:R-:W-:-:S12]  /*19860*/  BSSY B0, `(.L_x_4594) ;  /* 0x0000029000007945 */ /* 0x000fd80003800000 */
[----:B------:R-:W-:Y:S05]  /*19870*/  @P0 BRA `(.L_x_4595) ;  /* 0x00000000009c0947 */ /* 0x000fea0003800000 */
[----:B------:R-:W-:-:S03]  /*19880*/  UMOV UR4, 0xffffffff ;  /* 0xffffffff00047882 */ /* 0x000fc60000000000 */
[----:B------:R-:W-:Y:S05]  /*19890*/  BRA.DIV UR4, `(.L_x_4596) ;  /* 0x0000002204887947 */ /* 0x000fea000b800000 */
[----:B------:R-:W-:-:S13]  /*198a0*/  ELECT P6, URZ, PT ;  /* 0x00000000003f782f */ /* 0x000fda00038c0000 */
.L_x_4668:
[----:B------:R-:W-:Y:S05]  /*198b0*/  @!P6 BRA `(.L_x_4595) ;  /* 0x00000000008ce947 */ /* 0x000fea0003800000 */
[----:B-1----:R-:W4:Y:S02]  /*198c0*/  LDL R2, [R1+0x5c] ;  /* 0x00005c0001027983 */ /* 0x002f240000100800 */
[----:B----4-:R-:W-:-:S13]  /*198d0*/  R2UR UR4, R2 ;  /* 0x00000000020472ca */ /* 0x010fda00000e0000 */
[----:B------:R-:W-:-:S06]  /*198e0*/  ULOP3.LUT UR4, UR4, 0x2, URZ, 0xfc, !UPT ;  /* 0x0000000204047892 */ /* 0x000fcc000f8efc3f */
[----:B------:R-:W-:-:S05]  /*198f0*/  IMAD.U32 R2, RZ, RZ, UR4 ;  /* 0x00000004ff027e24 */ /* 0x000fca000f8e00ff */
[----:B------:R-:W-:-:S13]  /*19900*/  ISETP.NE.AND P2, PT, R2, 0x3, PT ;  /* 0x000000030200780c */ /* 0x000fda0003f45270 */
[----:B------:R-:W-:Y:S05]  /*19910*/  @!P2 BRA `(.L_x_4597) ;  /* 0x000000000004a947 */ /* 0x000fea0003800000 */
[----:B------:R-:W-:Y:S01]  /*19920*/  BPT.TRAP 0x1 ;  /* 0x000000040000795c */ /* 0x000fe20000300000 */
.L_x_4597:
[----:B0-----:R-:W4:Y:S04]  /*19930*/  LDL R3, [R1+0x10] ;  /* 0x0000100001037983 */ /* 0x001f280000100800 */
[----:B------:R-:W5:Y:S01]  /*19940*/  LDL.LU R7, [R1+0x14] ;  /* 0x0000140001077983 */ /* 0x000f620000300800 */
[----:B------:R-:W-:-:S04]  /*19950*/  VIADD R2, R0, 0x30840 ;  /* 0x0003084000027836 */ /* 0x000fc80000000000 */
[C---:B----4-:R-:W-:Y:S02]  /*19960*/  IMAD R6, R3.reuse, 0x8, R2 ;  /* 0x0000000803067824 */ /* 0x050fe400078e0202 */
[----:B------:R-:W-:Y:S01]  /*19970*/  VIADD R3, R3, 0x1 ;  /* 0x0000000103037836 */ /* 0x000fe20000000000 */
[----:B-----5:R-:W-:-:S04]  /*19980*/  SHF.L.U32 R5, R7, 0x1f, RZ ;  /* 0x0000001f07057819 */ /* 0x020fc800000006ff */
        /* <DEDUP_REMOVED lines=8> */
.L_x_4669:
[----:B------:R-:W1:Y:S02]  /*19a10*/  SYNCS.PHASECHK.TRANS64.TRYWAIT P0, [R7+URZ], R2 ;  /* 0x00000002070075a7 */ /* 0x000e64000800017f */
[----:B-1----:R-:W-:Y:S05]  /*19a20*/  @!P0 BRA `(.L_x_4599) ;  /* 0x0000002000588947 */ /* 0x002fea0003800000 */
.L_x_4670:
[----:B------:R-:W-:Y:S05]  /*19a30*/  @!P2 BRA `(.L_x_4600) ;  /* 0x000000000004a947 */ /* 0x000fea0003800000 */
[----:B------:R-:W-:Y:S01]  /*19a40*/  BPT.TRAP 0x1 ;  /* 0x000000040000795c */ /* 0x000fe20000300000 */
.L_x_4600:
[----:B------:R-:W4:Y:S01]  /*19a50*/  LDL.LU R4, [R1+0x10] ;  /* 0x0000100001047983 */ /* 0x000f220000300800 */
[----:B------:R-:W-:-:S04]  /*19a60*/  VIADD R0, R0, 0x30860 ;  /* 0x0003086000007836 */ /* 0x000fc80000000000 */
[----:B----4-:R-:W-:-:S04]  /*19a70*/  IMAD R4, R4, 0x8, R0 ;  /* 0x0000000804047824 */ /* 0x010fc800078e0200 */
[----:B------:R-:W4:Y:S02]  /*19a80*/  SYNCS.PHASECHK.TRANS64.TRYWAIT P0, [R4+URZ], R5 ;  /* 0x00000005040075a7 */ /* 0x000f24000800017f */
[----:B----4-:R-:W-:Y:S05]  /*19a90*/  @!P0 BRA `(.L_x_4601) ;  /* 0x0000002000508947 */ /* 0x010fea0003800000 */
.L_x_4671:
[----:B------:R-:W-:-:S07]  /*19aa0*/  IMAD R3, R3, 0x8, R0 ;  /* 0x0000000803037824 */ /* 0x000fce00078e0200 */
.L_x_4602:
[----:B------:R0:W0:Y:S02]  /*19ab0*/  SYNCS.PHASECHK.TRANS64.TRYWAIT P0, [R3+URZ], R2 ;  /* 0x00000002030075a7 */ /* 0x000024000800017f */
[----:B0-----:R-:W-:Y:S05]  /*19ac0*/  @!P0 NANOSLEEP.SYNCS 0x989680 ;  /* 0x009896800000895d */ /* 0x001fea0003900000 */
[----:B------:R-:W0:Y:S02]  /*19ad0*/  @!P0 SYNCS.PHASECHK.TRANS64 P0, [R3+URZ], R2 ;  /* 0x00000002030085a7 */ /* 0x000e24000800007f */
[----:B0-----:R-:W-:Y:S05]  /*19ae0*/  @!P0 BRA `(.L_x_4602) ;  /* 0xfffffffc00f08947 */ /* 0x001fea000383ffff */
.L_x_4595:
[----:B------:R-:W-:Y:S05]  /*19af0*/  BSYNC B0 ;  /* 0x0000000000007941 */ /* 0x000fea0003800000 */
.L_x_4594:
[----:B------:R-:W-:Y:S05]  /*19b00*/  EXIT ;  /* 0x000000000000794d */ /* 0x000fea0003800000 */
.L_x_4373:
[----:B0-----:R-:W-:-:S04]  /*19b10*/  IMAD.U32 R3, RZ, RZ, UR37 ;  /* 0x00000025ff037e24 */ /* 0x001fc8000f8e00ff */
[----:B------:R0:W1:Y:S03]  /*19b20*/  SYNCS.PHASECHK.TRANS64.TRYWAIT P1, [R3+URZ+0x30800], R0 ;  /* 0x03080000030075a7 */ /* 0x000066000802017f */
[----:B-1----:R-:W-:Y:S05]  /*19b30*/  @!P1 NANOSLEEP.SYNCS 0x989680 ;  /* 0x009896800000995d */ /* 0x002fea0003900000 */
[----:B------:R-:W1:Y:S02]  /*19b40*/  @!P1 SYNCS.PHASECHK.TRANS64 P1, [R3+URZ+0x30800], R0 ;  /* 0x03080000030095a7 */ /* 0x000e64000802007f */
[----:B-1----:R-:W-:Y:S05]  /*19b50*/  @!P1 BRA `(.L_x_4373) ;  /* 0xfffffffc00ec9947 */ /* 0x002fea000383ffff */
[----:B------:R-:W-:Y:S05]  /*19b60*/  BRA `(.L_x_4603) ;  /* 0xfffffe8800147947 */ /* 0x000fea000383ffff */
.L_x_4377:
[----:B-1----:R1:W2:Y:S02]  /*19b70*/  SYNCS.PHASECHK.TRANS64.TRYWAIT P2, [R3+URZ+0x30830], R0 ;  /* 0x03083000030075a7 */ /* 0x0022a4000804017f */
[----:B--2---:R-:W-:Y:S05]  /*19b80*/  @!P2 NANOSLEEP.SYNCS 0x989680 ;  /* 0x009896800000a95d */ /* 0x004fea0003900000 */
[----:B------:R-:W2:Y:S02]  /*19b90*/  @!P2 SYNCS.PHASECHK.TRANS64 P2, [R3+URZ+0x30830], R0 ;  /* 0x030830000300a5a7 */ /* 0x000ea4000804007f */
[----:B--2---:R-:W-:Y:S05]  /*19ba0*/  @!P2 BRA `(.L_x_4377) ;  /* 0xfffffffc00f0a947 */ /* 0x004fea000383ffff */
[----:B------:R-:W-:Y:S05]  /*19bb0*/  BRA `(.L_x_4376) ;  /* 0xfffffe88003c7947 */ /* 0x000fea000383ffff */
.L_x_4393:
[----:B-1----:R-:W-:-:S04]  /*19bc0*/  IMAD.U32 R12, RZ, RZ, UR6 ;  /* 0x00000006ff0c7e24 */ /* 0x002fc8000f8e00ff */
[----:B------:R1:W2:Y:S03]  /*19bd0*/  SYNCS.PHASECHK.TRANS64.TRYWAIT P2, [R12+URZ+0x30830], R9 ;  /* 0x030830090c0075a7 */ /* 0x0002a6000804017f */
[----:B--2---:R-:W-:Y:S05]  /*19be0*/  @!P2 NANOSLEEP.SYNCS 0x989680 ;  /* 0x009896800000a95d */ /* 0x004fea0003900000 */
[----:B------:R-:W2:Y:S02]  /*19bf0*/  @!P2 SYNCS.PHASECHK.TRANS64 P2, [R12+URZ+0x30830], R9 ;  /* 0x030830090c00a5a7 */ /* 0x000ea4000804007f */
[----:B--2---:R-:W-:Y:S05]  /*19c00*/  @!P2 BRA `(.L_x_4393) ;  /* 0xfffffffc00eca947 */ /* 0x004fea000383ffff */
[----:B------:R-:W-:Y:S05]  /*19c10*/  BRA `(.L_x_4392) ;  /* 0xfffffeb400507947 */ /* 0x000fea000383ffff */
.L_x_4397:
[----:B01----:R-:W-:-:S04]  /*19c20*/  IMAD.U32 R9, RZ, RZ, UR5 ;  /* 0x00000005ff097e24 */ /* 0x003fc8000f8e00ff */
[----:B------:R0:W1:Y:S03]  /*19c30*/  SYNCS.PHASECHK.TRANS64.TRYWAIT P2, [R9+URZ+0x30850], R0 ;  /* 0x03085000090075a7 */ /* 0x000066000804017f */
[----:B-1----:R-:W-:Y:S05]  /*19c40*/  @!P2 NANOSLEEP.SYNCS 0x989680 ;  /* 0x009896800000a95d */ /* 0x002fea0003900000 */
[----:B------:R-:W1:Y:S02]  /*19c50*/  @!P2 SYNCS.PHASECHK.TRANS64 P2, [R9+URZ+0x30850], R0 ;  /* 0x030850000900a5a7 */ /* 0x000e64000804007f */
[----:B-1----:R-:W-:Y:S05]  /*19c60*/  @!P2 BRA `(.L_x_4397) ;  /* 0xfffffffc00eca947 */ /* 0x002fea000383ffff */
[----:B------:R-:W-:Y:S05]  /*19c70*/  BRA `(.L_x_4396) ;  /* 0xfffffebc00e07947 */ /* 0x000fea000383ffff */
.L_x_4414:
[----:B-1----:R-:W-:-:S04]  /*19c80*/  IMAD.U32 R3, RZ, RZ, UR5 ;  /* 0x00000005ff037e24 */ /* 0x002fc8000f8e00ff */
[----:B------:R1:W2:Y:S03]  /*19c90*/  SYNCS.PHASECHK.TRANS64.TRYWAIT P2, [R3+URZ+0x30830], R2 ;  /* 0x03083002030075a7 */ /* 0x0002a6000804017f */
[----:B--2---:R-:W-:Y:S05]  /*19ca0*/  @!P2 NANOSLEEP.SYNCS 0x989680 ;  /* 0x009896800000a95d */ /* 0x004fea0003900000 */
[----:B------:R-:W2:Y:S02]  /*19cb0*/  @!P2 SYNCS.PHASECHK.TRANS64 P2, [R3+URZ+0x30830], R2 ;  /* 0x030830020300a5a7 */ /* 0x000ea4000804007f */
[----:B--2---:R-:W-:Y:S05]  /*19cc0*/  @!P2 BRA `(.L_x_4414) ;  /* 0xfffffffc00eca947 */ /* 0x004fea000383ffff */
[----:B------:R-:W-:Y:S05]  /*19cd0*/  BRA `(.L_x_4413) ;  /* 0xfffffee800047947 */ /* 0x000fea000383ffff */
.L_x_4418:
[----:B01----:R-:W-:-:S04]  /*19ce0*/  IMAD.U32 R2, RZ, RZ, UR5 ;  /* 0x00000005ff027e24 */ /* 0x003fc8000f8e00ff */
[----:B------:R0:W1:Y:S03]  /*19cf0*/  SYNCS.PHASECHK.TRANS64.TRYWAIT P2, [R2+URZ+0x30850], R0 ;  /* 0x03085000020075a7 */ /* 0x000066000804017f */
[----:B-1----:R-:W-:Y:S05]  /*19d00*/  @!P2 NANOSLEEP.SYNCS 0x989680 ;  /* 0x009896800000a95d */ /* 0x002fea0003900000 */
[----:B------:R-:W1:Y:S02]  /*19d10*/  @!P2 SYNCS.PHASECHK.TRANS64 P2, [R2+URZ+0x30850], R0 ;  /* 0x030850000200a5a7 */ /* 0x000e64000804007f */
[----:B-1----:R-:W-:Y:S05]  /*19d20*/  @!P2 BRA `(.L_x_4418) ;  /* 0xfffffffc00eca947 */ /* 0x002fea000383ffff */
[----:B------:R-:W-:Y:S05]  /*19d30*/  BRA `(.L_x_4417) ;  /* 0xfffffef000947947 */ /* 0x000fea000383ffff */
.L_x_4424:
[----:B-1----:R-:W-:-:S04]  /*19d40*/  IMAD.U32 R3, RZ, RZ, UR5 ;  /* 0x00000005ff037e24 */ /* 0x002fc8000f8e00ff */
[----:B------:R1:W2:Y:S03]  /*19d50*/  SYNCS.PHASECHK.TRANS64.TRYWAIT P2, [R3+URZ+0x30830], R2 ;  /* 0x03083002030075a7 */ /* 0x0002a6000804017f */
[----:B--2---:R-:W-:Y:S05]  /*19d60*/  @!P2 NANOSLEEP.SYNCS 0x989680 ;  /* 0x009896800000a95d */ /* 0x004fea0003900000 */
[----:B------:R-:W2:Y:S02]  /*19d70*/  @!P2 SYNCS.PHASECHK.TRANS64 P2, [R3+URZ+0x30830], R2 ;  /* 0x030830020300a5a7 */ /* 0x000ea4000804007f */
[----:B--2---:R-:W-:Y:S05]  /*19d80*/  @!P2 BRA `(.L_x_4424) ;  /* 0xfffffffc00eca947 */ /* 0x004fea000383ffff */
[----:B------:R-:W-:Y:S05]  /*19d90*/  BRA `(.L_x_4423) ;  /* 0xffffff0400587947 */ /* 0x000fea000383ffff */
.L_x_4428:
[----:B01----:R-:W-:-:S04]  /*19da0*/  IMAD.U32 R2, RZ, RZ, UR5 ;  /* 0x00000005ff027e24 */ /* 0x003fc8000f8e00ff */
[----:B------:R0:W1:Y:S03]  /*19db0*/  SYNCS.PHASECHK.TRANS64.TRYWAIT P2, [R2+URZ+0x30850], R0 ;  /* 0x03085000020075a7 */ /* 0x000066000804017f */
[----:B-1----:R-:W-:Y:S05]  /*19dc0*/  @!P2 NANOSLEEP.SYNCS 0x989680 ;  /* 0x009896800000a95d */ /* 0x002fea0003900000 */
[----:B------:R-:W1:Y:S02]  /*19dd0*/  @!P2 SYNCS.PHASECHK.TRANS64 P2, [R2+URZ+0x30850], R0 ;  /* 0x030850000200a5a7 */ /* 0x000e64000804007f */
[----:B-1----:R-:W-:Y:S05]  /*19de0*/  @!P2 BRA `(.L_x_4428) ;  /* 0xfffffffc00eca947 */ /* 0x002fea000383ffff */
[----:B------:R-:W-:Y:S05]  /*19df0*/  BRA `(.L_x_4427) ;  /* 0xffffff0c00e87947 */ /* 0x000fea000383ffff */
.L_x_4441:
[----:B-1----:R-:W-:-:S04]  /*19e00*/  IMAD.U32 R5, RZ, RZ, UR5 ;  /* 0x00000005ff057e24 */ /* 0x002fc8000f8e00ff */
[----:B------:R1:W2:Y:S03]  /*19e10*/  SYNCS.PHASECHK.TRANS64.TRYWAIT P0, [R5+URZ+0x30850], R0 ;  /* 0x03085000050075a7 */ /* 0x0002a6000800017f */
[----:B--2---:R-:W-:Y:S05]  /*19e20*/  @!P0 NANOSLEEP.SYNCS 0x989680 ;  /* 0x009896800000895d */ /* 0x004fea0003900000 */
[----:B------:R-:W2:Y:S02]  /*19e30*/  @!P0 SYNCS.PHASECHK.TRANS64 P0, [R5+URZ+0x30850], R0 ;  /* 0x03085000050085a7 */ /* 0x000ea4000800007f */
[----:B--2---:R-:W-:Y:S05]  /*19e40*/  @!P0 BRA `(.L_x_4441) ;  /* 0xfffffffc00ec8947 */ /* 0x004fea000383ffff */
[----:B------:R-:W-:Y:S05]  /*19e50*/  BRA `(.L_x_4440) ;  /* 0xffffff3800a87947 */ /* 0x000fea000383ffff */
.L_x_4496:
        /* <DEDUP_REMOVED lines=11> */
.L_x_4605:
[----:B------:R-:W-:Y:S05]  /*19f10*/  BSYNC B0 ;  /* 0x0000000000007941 */ /* 0x000fea0003800000 */
.L_x_4604:
[----:B------:R-:W-:Y:S05]  /*19f20*/  BRA `(.L_x_4606) ;  /* 0xffffffa400a47947 */ /* 0x000fea000383ffff */
.L_x_4498:
[----:B------:R-:W-:Y:S01]  /*19f30*/  BSSY B0, `(.L_x_4607) ;  /* 0x0000006000007945 */ /* 0x000fe20003800000 */
[----:B------:R-:W-:-:S07]  /*19f40*/  IMAD.MOV.U32 R15, RZ, RZ, -0x1 ;  /* 0xffffffffff0f7424 */ /* 0x000fce00078e00ff */
[----:B012---:R-:W-:Y:S05]  /*19f50*/  WARPSYNC.COLLECTIVE R15, `(.L_x_4608) ;  /* 0x000000000f0c7348 */ /* 0x007fea0003c00000 */
[----:B------:R-:W-:Y:S02]  /*19f60*/  ELECT P6, UR62, PT ;  /* 0x00000000003e782f */ /* 0x000fe400038c0000 */
[----:B------:R-:W-:Y:S01]  /*19f70*/  MOV R14, UR62 ;  /* 0x0000003e000e7c02 */ /* 0x000fe20008000f00 */
[----:B012---:R-:W-:Y:S10]  /*19f80*/  ENDCOLLECTIVE ;  /* 0x000000000000791b */ /* 0x007ff40003800000 */
.L_x_4608:
[----:B------:R-:W-:Y:S05]  /*19f90*/  BSYNC B0 ;  /* 0x0000000000007941 */ /* 0x000fea0003800000 */
.L_x_4607:
[----:B------:R-:W-:Y:S05]  /*19fa0*/  BRA `(.L_x_4609) ;  /* 0xffffffa400a87947 */ /* 0x000fea000383ffff */
.L_x_4500:
[----:B---3--:R3:W4:Y:S02]  /*19fb0*/  SYNCS.PHASECHK.TRANS64.TRYWAIT P0, [R0+URZ+0x30840], R2 ;  /* 0x03084002000075a7 */ /* 0x008724000800017f */
[----:B----4-:R-:W-:Y:S05]  /*19fc0*/  @!P0 NANOSLEEP.SYNCS 0x989680 ;  /* 0x009896800000895d */ /* 0x010fea0003900000 */
[----:B------:R-:W4:Y:S02]  /*19fd0*/  @!P0 SYNCS.PHASECHK.TRANS64 P0, [R0+URZ+0x30840], R2 ;  /* 0x03084002000085a7 */ /* 0x000f24000800007f */
[----:B----4-:R-:W-:Y:S05]  /*19fe0*/  @!P0 BRA `(.L_x_4500) ;  /* 0xfffffffc00f08947 */ /* 0x010fea000383ffff */
[----:B------:R-:W-:Y:S05]  /*19ff0*/  BRA `(.L_x_4610) ;  /* 0xffffffa800107947 */ /* 0x000fea000383ffff */
.L_x_4504:
        /* <DEDUP_REMOVED lines=15> */
.L_x_4611:
[----:B------:R-:W-:Y:S02]  /*1a0f0*/  IMAD.MOV.U32 R13, RZ, RZ, R4 ;  /* 0x000000ffff0d7224 */ /* 0x000fe400078e0004 */
[----:B------:R-:W-:-:S07]  /*1a100*/  IMAD.MOV.U32 R6, RZ, RZ, R14 ;  /* 0x000000ffff067224 */ /* 0x000fce00078e000e */
[----:B------:R-:W-:Y:S05]  /*1a110*/  WARPSYNC.COLLECTIVE R15, `(.L_x_4612) ;  /* 0x000000000f087348 */ /* 0x000fea0003c00000 */
[----:B------:R0:W1:Y:S02]  /*1a120*/  SHFL.IDX P6, R14, R13, R12, R11 ;  /* 0x0000000c0d0e7389 */ /* 0x00006400000c000b */
[----:B01----:R-:W-:Y:S01]  /*1a130*/  ENDCOLLECTIVE ;  /* 0x000000000000791b */ /* 0x003fe20003800000 */
.L_x_4612:
        /* <DEDUP_REMOVED lines=19> */
.L_x_4613:
[----:B------:R-:W-:Y:S02]  /*1a270*/  IMAD.MOV.U32 R13, RZ, RZ, R4 ;  /* 0x000000ffff0d7224 */ /* 0x000fe400078e0004 */
[----:B------:R-:W-:-:S07]  /*1a280*/  IMAD.MOV.U32 R9, RZ, RZ, R14 ;  /* 0x000000ffff097224 */ /* 0x000fce00078e000e */
[----:B------:R-:W-:Y:S05]  /*1a290*/  WARPSYNC.COLLECTIVE R15, `(.L_x_4614) ;  /* 0x000000000f087348 */ /* 0x000fea0003c00000 */
[----:B------:R0:W1:Y:S02]  /*1a2a0*/  SHFL.IDX P6, R14, R13, R12, R11 ;  /* 0x0000000c0d0e7389 */ /* 0x00006400000c000b */
[----:B01----:R-:W-:Y:S01]  /*1a2b0*/  ENDCOLLECTIVE ;  /* 0x000000000000791b */ /* 0x003fe20003800000 */
.L_x_4614:
        /* <DEDUP_REMOVED lines=20> */
.L_x_4615:
[----:B------:R-:W-:Y:S02]  /*1a400*/  IMAD.MOV.U32 R13, RZ, RZ, R4 ;  /* 0x000000ffff0d7224 */ /* 0x000fe400078e0004 */
[----:B------:R-:W-:-:S05]  /*1a410*/  IMAD.SHL.U32 R9, R9, 0x8, RZ ;  /* 0x0000000809097824 */ /* 0x000fca00078e00ff */
[----:B------:R-:W-:Y:S01]  /*1a420*/  LOP3.LUT R9, R9, 0x38, RZ, 0xc0, !PT ;  /* 0x0000003809097812 */ /* 0x000fe200078ec0ff */
[----:B------:R-:W-:-:S07]  /*1a430*/  IMAD.MOV.U32 R8, RZ, RZ, R14 ;  /* 0x000000ffff087224 */ /* 0x000fce00078e000e */
[----:B------:R-:W-:Y:S05]  /*1a440*/  WARPSYNC.COLLECTIVE R15, `(.L_x_4616) ;  /* 0x000000000f087348 */ /* 0x000fea0003c00000 */
[----:B------:R0:W1:Y:S02]  /*1a450*/  SHFL.IDX P6, R14, R13, R12, R11 ;  /* 0x0000000c0d0e7389 */ /* 0x00006400000c000b */
[----:B01----:R-:W-:Y:S01]  /*1a460*/  ENDCOLLECTIVE ;  /* 0x000000000000791b */ /* 0x003fe20003800000 */
.L_x_4616:
        /* <DEDUP_REMOVED lines=19> */
.L_x_4617:
[----:B------:R-:W-:Y:S02]  /*1a5a0*/  IMAD.MOV.U32 R13, RZ, RZ, R4 ;  /* 0x000000ffff0d7224 */ /* 0x000fe400078e0004 */
[----:B------:R-:W-:-:S07]  /*1a5b0*/  IMAD.MOV.U32 R6, RZ, RZ, R14 ;  /* 0x000000ffff067224 */ /* 0x000fce00078e000e */
[----:B------:R-:W-:Y:S05]  /*1a5c0*/  WARPSYNC.COLLECTIVE R15, `(.L_x_4618) ;  /* 0x000000000f087348 */ /* 0x000fea0003c00000 */
[----:B------:R0:W1:Y:S02]  /*1a5d0*/  SHFL.IDX P6, R14, R13, R12, R11 ;  /* 0x0000000c0d0e7389 */ /* 0x00006400000c000b */
[----:B01----:R-:W-:Y:S01]  /*1a5e0*/  ENDCOLLECTIVE ;  /* 0x000000000000791b */ /* 0x003fe20003800000 */
.L_x_4618:
        /* <DEDUP_REMOVED lines=19> */
.L_x_4619:
[----:B------:R-:W-:Y:S02]  /*1a720*/  IMAD.MOV.U32 R13, RZ, RZ, R4 ;  /* 0x000000ffff0d7224 */ /* 0x000fe400078e0004 */
[----:B------:R-:W-:-:S07]  /*1a730*/  IMAD.MOV.U32 R6, RZ, RZ, R14 ;  /* 0x000000ffff067224 */ /* 0x000fce00078e000e */
[----:B------:R-:W-:Y:S05]  /*1a740*/  WARPSYNC.COLLECTIVE R15, `(.L_x_4620) ;  /* 0x000000000f087348 */ /* 0x000fea0003c00000 */
[----:B------:R0:W1:Y:S02]  /*1a750*/  SHFL.IDX P6, R14, R13, R12, R11 ;  /* 0x0000000c0d0e7389 */ /* 0x00006400000c000b */
[----:B01----:R-:W-:Y:S01]  /*1a760*/  ENDCOLLECTIVE ;  /* 0x000000000000791b */ /* 0x003fe20003800000 */
.L_x_4620:
        /* <DEDUP_REMOVED lines=19> */
.L_x_4621:
[----:B------:R-:W-:Y:S02]  /*1a8a0*/  IMAD.MOV.U32 R13, RZ, RZ, R4 ;  /* 0x000000ffff0d7224 */ /* 0x000fe400078e0004 */
[----:B------:R-:W-:-:S07]  /*1a8b0*/  IMAD.MOV.U32 R6, RZ, RZ, R14 ;  /* 0x000000ffff067224 */ /* 0x000fce00078e000e */
[----:B------:R-:W-:Y:S05]  /*1a8c0*/  WARPSYNC.COLLECTIVE R15, `(.L_x_4622) ;  /* 0x000000000f087348 */ /* 0x000fea0003c00000 */
[----:B------:R0:W1:Y:S02]  /*1a8d0*/  SHFL.IDX P6, R14, R13, R12, R11 ;  /* 0x0000000c0d0e7389 */ /* 0x00006400000c000b */
[----:B01----:R-:W-:Y:S01]  /*1a8e0*/  ENDCOLLECTIVE ;  /* 0x000000000000791b */ /* 0x003fe20003800000 */
.L_x_4622:
        /* <DEDUP_REMOVED lines=17> */
.L_x_4623:
[----:B------:R-:W-:-:S05]  /*1aa00*/  VIADD R7, R0, 0x60 ;  /* 0x0000006000077836 */ /* 0x000fca0000000000 */
[----:B------:R-:W-:Y:S01]  /*1aa10*/  ISETP.GE.AND P4, PT, R7, R2, PT ;  /* 0x000000020700720c */ /* 0x000fe20003f86270 */
[----:B------:R-:W-:Y:S02]  /*1aa20*/  IMAD.MOV.U32 R13, RZ, RZ, R4 ;  /* 0x000000ffff0d7224 */ /* 0x000fe400078e0004 */
[----:B------:R-:W-:-:S10]  /*1aa30*/  IMAD.MOV.U32 R6, RZ, RZ, R14 ;  /* 0x000000ffff067224 */ /* 0x000fd400078e000e */
[----:B------:R-:W-:Y:S05]  /*1aa40*/  WARPSYNC.COLLECTIVE R15, `(.L_x_4624) ;  /* 0x000000000f087348 */ /* 0x000fea0003c00000 */
[----:B------:R0:W1:Y:S02]  /*1aa50*/  SHFL.IDX P6, R14, R13, R12, R11 ;  /* 0x0000000c0d0e7389 */ /* 0x00006400000c000b */
[----:B01----:R-:W-:Y:S01]  /*1aa60*/  ENDCOLLECTIVE ;  /* 0x000000000000791b */ /* 0x003fe20003800000 */
.L_x_4624:
        /* <DEDUP_REMOVED lines=17> */
.L_x_4625:
[----:B------:R-:W-:Y:S02]  /*1ab80*/  IMAD.MOV.U32 R13, RZ, RZ, R4 ;  /* 0x000000ffff0d7224 */ /* 0x000fe400078e0004 */
[----:B------:R-:W-:-:S07]  /*1ab90*/  IMAD.MOV.U32 R5, RZ, RZ, R14 ;  /* 0x000000ffff057224 */ /* 0x000fce00078e000e */
[----:B------:R-:W-:Y:S05]  /*1aba0*/  WARPSYNC.COLLECTIVE R15, `(.L_x_4626) ;  /* 0x000000000f087348 */ /* 0x000fea0003c00000 */
[----:B------:R0:W1:Y:S02]  /*1abb0*/  SHFL.IDX P6, R14, R13, R12, R11 ;  /* 0x0000000c0d0e7389 */ /* 0x00006400000c000b */
[----:B01----:R-:W-:Y:S01]  /*1abc0*/  ENDCOLLECTIVE ;  /* 0x000000000000791b */ /* 0x003fe20003800000 */
.L_x_4626:
[----:B------:R-:W-:Y:S01]  /*1abd0*/  IMAD.MOV.U32 R3, RZ, RZ, R14 ;  /* 0x000000ffff037224 */ /* 0x000fe200078e000e */
[----:B------:R-:W-:Y:S06]  /*1abe0*/  BRA `(.L_x_4627) ;  /* 0xffffffa800b47947 */ /* 0x000fec000383ffff */
.L_x_4509:
[----:B---3--:R3:W4:Y:S02]  /*1abf0*/  SYNCS.PHASECHK.TRANS64.TRYWAIT P0, [R19+URZ+0x30820], R0 ;  /* 0x03082000130075a7 */ /* 0x008724000800017f */
[----:B----4-:R-:W-:Y:S05]  /*1ac00*/  @!P0 NANOSLEEP.SYNCS 0x989680 ;  /* 0x009896800000895d */ /* 0x010fea0003900000 */
[----:B------:R-:W4:Y:S02]  /*1ac10*/  @!P0 SYNCS.PHASECHK.TRANS64 P0, [R19+URZ+0x30820], R0 ;  /* 0x03082000130085a7 */ /* 0x000f24000800007f */
[----:B----4-:R-:W-:Y:S05]  /*1ac20*/  @!P0 BRA `(.L_x_4509) ;  /* 0xfffffffc00f08947 */ /* 0x010fea000383ffff */
[----:B------:R-:W-:Y:S05]  /*1ac30*/  BRA `(.L_x_4628) ;  /* 0xffffffac00387947 */ /* 0x000fea000383ffff */
.L_x_4518:
[----:B-1----:R1:W2:Y:S02]  /*1ac40*/  SYNCS.PHASECHK.TRANS64.TRYWAIT P0, [R3+URZ+0x30840], R2 ;  /* 0x03084002030075a7 */ /* 0x0022a4000800017f */
[----:B--2---:R-:W-:Y:S05]  /*1ac50*/  @!P0 NANOSLEEP.SYNCS 0x989680 ;  /* 0x009896800000895d */ /* 0x004fea0003900000 */
[----:B------:R-:W2:Y:S02]  /*1ac60*/  @!P0 SYNCS.PHASECHK.TRANS64 P0, [R3+URZ+0x30840], R2 ;  /* 0x03084002030085a7 */ /* 0x000ea4000800007f */
[----:B--2---:R-:W-:Y:S05]  /*1ac70*/  @!P0 BRA `(.L_x_4518) ;  /* 0xfffffffc00f08947 */ /* 0x004fea000383ffff */
[----:B------:R-:W-:Y:S05]  /*1ac80*/  BRA `(.L_x_4629) ;  /* 0xffffffb000307947 */ /* 0x000fea000383ffff */
.L_x_4525:
[----:B0-----:R0:W1:Y:S02]  /*1ac90*/  SYNCS.PHASECHK.TRANS64.TRYWAIT P0, [R3+URZ+0x60], R2 ;  /* 0x00006002030075a7 */ /* 0x001064000800017f */
[----:B-1----:R-:W-:Y:S05]  /*1aca0*/  @!P0 NANOSLEEP.SYNCS 0x989680 ;  /* 0x009896800000895d */ /* 0x002fea0003900000 */
[----:B------:R-:W1:Y:S02]  /*1acb0*/  @!P0 SYNCS.PHASECHK.TRANS64 P0, [R3+URZ+0x60], R2 ;  /* 0x00006002030085a7 */ /* 0x000e64000800007f */
[----:B-1----:R-:W-:Y:S05]  /*1acc0*/  @!P0 BRA `(.L_x_4525) ;  /* 0xfffffffc00f08947 */ /* 0x002fea000383ffff */
[----:B------:R-:W-:Y:S05]  /*1acd0*/  BRA `(.L_x_4630) ;  /* 0xffffffb400487947 */ /* 0x000fea000383ffff */
.L_x_4535:
[----:B-1----:R1:W2:Y:S02]  /*1ace0*/  SYNCS.PHASECHK.TRANS64.TRYWAIT P0, [R3+URZ+0x30840], R2 ;  /* 0x03084002030075a7 */ /* 0x0022a4000800017f */
[----:B--2---:R-:W-:Y:S05]  /*1acf0*/  @!P0 NANOSLEEP.SYNCS 0x989680 ;  /* 0x009896800000895d */ /* 0x004fea0003900000 */
[----:B------:R-:W2:Y:S02]  /*1ad00*/  @!P0 SYNCS.PHASECHK.TRANS64 P0, [R3+URZ+0x30840], R2 ;  /* 0x03084002030085a7 */ /* 0x000ea4000800007f */
[----:B--2---:R-:W-:Y:S05]  /*1ad10*/  @!P0 BRA `(.L_x_4535) ;  /* 0xfffffffc00f08947 */ /* 0x004fea000383ffff */
[----:B------:R-:W-:Y:S05]  /*1ad20*/  BRA `(.L_x_4631) ;  /* 0xffffffbc001c7947 */ /* 0x000fea000383ffff */
.L_x_4542:
[----:B0-----:R0:W1:Y:S02]  /*1ad30*/  SYNCS.PHASECHK.TRANS64.TRYWAIT P0, [R2+URZ+0x60], R3 ;  /* 0x00006003020075a7 */ /* 0x001064000800017f */
[----:B-1----:R-:W-:Y:S05]  /*1ad40*/  @!P0 NANOSLEEP.SYNCS 0x989680 ;  /* 0x009896800000895d */ /* 0x002fea0003900000 */
[----:B------:R-:W1:Y:S02]  /*1ad50*/  @!P0 SYNCS.PHASECHK.TRANS64 P0, [R2+URZ+0x60], R3 ;  /* 0x00006003020085a7 */ /* 0x000e64000800007f */
[----:B-1----:R-:W-:Y:S05]  /*1ad60*/  @!P0 BRA `(.L_x_4542) ;  /* 0xfffffffc00f08947 */ /* 0x002fea000383ffff */
[----:B------:R-:W-:Y:S05]  /*1ad70*/  BRA `(.L_x_4632) ;  /* 0xffffffc000347947 */ /* 0x000fea000383ffff */
.L_x_4552:
[----:B---3--:R3:W4:Y:S02]  /*1ad80*/  SYNCS.PHASECHK.TRANS64.TRYWAIT P0, [R2+URZ+0x30840], R3 ;  /* 0x03084003020075a7 */ /* 0x008724000800017f */
[----:B----4-:R-:W-:Y:S05]  /*1ad90*/  @!P0 NANOSLEEP.SYNCS 0x989680 ;  /* 0x009896800000895d */ /* 0x010fea0003900000 */
[----:B------:R-:W4:Y:S02]  /*1ada0*/  @!P0 SYNCS.PHASECHK.TRANS64 P0, [R2+URZ+0x30840], R3 ;  /* 0x03084003020085a7 */ /* 0x000f24000800007f */
[----:B----4-:R-:W-:Y:S05]  /*1adb0*/  @!P0 BRA `(.L_x_4552) ;  /* 0xfffffffc00f08947 */ /* 0x010fea000383ffff */
[----:B------:R-:W-:Y:S05]  /*1adc0*/  BRA `(.L_x_4633) ;  /* 0xffffffc400d87947 */ /* 0x000fea000383ffff */
.L_x_4559:
[----:B0-----:R0:W1:Y:S02]  /*1add0*/  SYNCS.PHASECHK.TRANS64.TRYWAIT P0, [R2+URZ+0x60], R5 ;  /* 0x00006005020075a7 */ /* 0x001064000800017f */
[----:B-1----:R-:W-:Y:S05]  /*1ade0*/  @!P0 NANOSLEEP.SYNCS 0x989680 ;  /* 0x009896800000895d */ /* 0x002fea0003900000 */
[----:B------:R-:W1:Y:S02]  /*1adf0*/  @!P0 SYNCS.PHASECHK.TRANS64 P0, [R2+URZ+0x60], R5 ;  /* 0x00006005020085a7 */ /* 0x000e64000800007f */
[----:B-1----:R-:W-:Y:S05]  /*1ae00*/  @!P0 BRA `(.L_x_4559) ;  /* 0xfffffffc00f08947 */ /* 0x002fea000383ffff */
[----:B------:R-:W-:Y:S05]  /*1ae10*/  BRA `(.L_x_4634) ;  /* 0xffffffc800f07947 */ /* 0x000fea000383ffff */
.L_x_4571:
[----:B--2---:R2:W3:Y:S02]  /*1ae20*/  SYNCS.PHASECHK.TRANS64.TRYWAIT P0, [R0+URZ+0x30860], R2 ;  /* 0x03086002000075a7 */ /* 0x0044e4000800017f */
[----:B---3--:R-:W-:Y:S05]  /*1ae30*/  @!P0 NANOSLEEP.SYNCS 0x989680 ;  /* 0x009896800000895d */ /* 0x008fea0003900000 */
[----:B------:R-:W3:Y:S02]  /*1ae40*/  @!P0 SYNCS.PHASECHK.TRANS64 P0, [R0+URZ+0x30860], R2 ;  /* 0x03086002000085a7 */ /* 0x000ee4000800007f */
[----:B---3--:R-:W-:Y:S05]  /*1ae50*/  @!P0 BRA `(.L_x_4571) ;  /* 0xfffffffc00f08947 */ /* 0x008fea000383ffff */
[----:B------:R-:W-:Y:S05]  /*1ae60*/  BRA `(.L_x_4635) ;  /* 0xffffffd0007c7947 */ /* 0x000fea000383ffff */
.L_x_4579:
[----:B------:R-:W4:Y:S01]  /*1ae70*/  LDL R3, [R1] ;  /* 0x0000000001037983 */ /* 0x000f220000100800 */
        /* <DEDUP_REMOVED lines=8> */
.L_x_4637:
[----:B------:R-:W-:Y:S05]  /*1af00*/  BSYNC B0 ;  /* 0x0000000000007941 */ /* 0x000fea0003800000 */
.L_x_4636:
        /* <DEDUP_REMOVED lines=9> */
.L_x_4638:
        /* <DEDUP_REMOVED lines=26> */
.L_x_4639:
        /* <DEDUP_REMOVED lines=8> */
.L_x_4640:
        /* <DEDUP_REMOVED lines=8> */
.L_x_4641:
        /* <DEDUP_REMOVED lines=8> */
.L_x_4642:
        /* <DEDUP_REMOVED lines=8> */
.L_x_4643:
        /* <DEDUP_REMOVED lines=9> */
.L_x_4644:
[----:B------:R-:W-:Y:S01]  /*1b3d0*/  IMAD.MOV.U32 R10, RZ, RZ, R14 ;  /* 0x000000ffff0a7224 */ /* 0x000fe200078e000e */
[----:B------:R-:W-:Y:S06]  /*1b3e0*/  BRA `(.L_x_4645) ;  /* 0xffffffd400347947 */ /* 0x000fec000383ffff */
.L_x_4582:
        /* <DEDUP_REMOVED lines=8> */
.L_x_4647:
[----:B------:R-:W-:Y:S05]  /*1b470*/  BSYNC B0 ;  /* 0x0000000000007941 */ /* 0x000fea0003800000 */
.L_x_4646:
        /* <DEDUP_REMOVED lines=10> */
.L_x_4648:
        /* <DEDUP_REMOVED lines=8> */
.L_x_4649:
        /* <DEDUP_REMOVED lines=8> */
.L_x_4650:
        /* <DEDUP_REMOVED lines=8> */
.L_x_4651:
        /* <DEDUP_REMOVED lines=9> */
.L_x_4652:
[----:B------:R-:W-:Y:S01]  /*1b730*/  IMAD.MOV.U32 R10, RZ, RZ, R14 ;  /* 0x000000ffff0a7224 */ /* 0x000fe200078e000e */
[----:B------:R-:W-:Y:S06]  /*1b740*/  BRA `(.L_x_4653) ;  /* 0xffffffd4000c7947 */ /* 0x000fec000383ffff */
.L_x_4584:
[----:B------:R-:W-:Y:S01]  /*1b750*/  BSSY B0, `(.L_x_4654) ;  /* 0x0000006000007945 */ /* 0x000fe20003800000 */
[----:B------:R-:W-:Y:S01]  /*1b760*/  PLOP3.LUT P6, PT, P6, PT, PT, 0x8, 0x0 ;  /* 0x000000000000781c */ /* 0x000fe200037ce170 */
[----:B------:R-:W-:-:S12]  /*1b770*/  IMAD.MOV.U32 R15, RZ, RZ, -0x1 ;  /* 0xffffffffff0f7424 */ /* 0x000fd800078e00ff */
[----:B0-----:R-:W-:Y:S05]  /*1b780*/  WARPSYNC.COLLECTIVE R15, `(.L_x_4655) ;  /* 0x000000000f087348 */ /* 0x001fea0003c00000 */
[----:B------:R-:W-:Y:S01]  /*1b790*/  VOTE.ANY R14, PT, P6 ;  /* 0x00000000000e7806 */ /* 0x000fe200030e0100 */
[----:B0-----:R-:W-:Y:S06]  /*1b7a0*/  ENDCOLLECTIVE ;  /* 0x000000000000791b */ /* 0x001fec0003800000 */
.L_x_4655:
[----:B------:R-:W-:Y:S05]  /*1b7b0*/  BSYNC B0 ;  /* 0x0000000000007941 */ /* 0x000fea0003800000 */
.L_x_4654:
        /* <DEDUP_REMOVED lines=10> */
.L_x_4656:
[----:B------:R-:W-:Y:S02]  /*1b860*/  IMAD.MOV.U32 R13, RZ, RZ, R7 ;  /* 0x000000ffff0d7224 */ /* 0x000fe400078e0007 */
[----:B------:R-:W-:-:S07]  /*1b870*/  IMAD.MOV.U32 R4, RZ, RZ, R14 ;  /* 0x000000ffff047224 */ /* 0x000fce00078e000e */
[----:B------:R-:W-:Y:S05]  /*1b880*/  WARPSYNC.COLLECTIVE R15, `(.L_x_4657) ;  /* 0x000000000f087348 */ /* 0x000fea0003c00000 */
[----:B------:R0:W1:Y:S02]  /*1b890*/  SHFL.IDX P6, R14, R13, R12, R11 ;  /* 0x0000000c0d0e7389 */ /* 0x00006400000c000b */
[----:B01----:R-:W-:Y:S01]  /*1b8a0*/  ENDCOLLECTIVE ;  /* 0x000000000000791b */ /* 0x003fe20003800000 */
.L_x_4657:
[----:B------:R-:W-:Y:S02]  /*1b8b0*/  IMAD.MOV.U32 R7, RZ, RZ, R14 ;  /* 0x000000ffff077224 */ /* 0x000fe400078e000e */
[----:B------:R-:W-:-:S05]  /*1b8c0*/  IMAD.IADD R5, R9, 0x1, R16 ;  /* 0x0000000109057824 */ /* 0x000fca00078e0210 */
[----:B------:R0:W-:Y:S01]  /*1b8d0*/  STL [R1+0xc], R5 ;  /* 0x00000c0501007387 */ /* 0x0001e20000100800 */
[----:B------:R-:W-:Y:S05]  /*1b8e0*/  BRA `(.L_x_4658) ;  /* 0xffffffd000ec7947 */ /* 0x000fea000383ffff */
.L_x_4586:
        /* <DEDUP_REMOVED lines=8> */
.L_x_4660:
[----:B------:R-:W-:Y:S05]  /*1b970*/  BSYNC B0 ;  /* 0x0000000000007941 */ /* 0x000fea0003800000 */
.L_x_4659:
[----:B------:R-:W-:Y:S01]  /*1b980*/  IMAD.MOV.U32 R2, RZ, RZ, R14 ;  /* 0x000000ffff027224 */ /* 0x000fe200078e000e */
[----:B------:R-:W-:Y:S06]  /*1b990*/  BRA `(.L_x_4661) ;  /* 0xffffffd000d87947 */ /* 0x000fec000383ffff */
.L_x_4592:
[----:B0-----:R0:W1:Y:S02]  /*1b9a0*/  SYNCS.PHASECHK.TRANS64.TRYWAIT P0, [R0+URZ+0x30820], R3 ;  /* 0x03082003000075a7 */ /* 0x001064000800017f */
[----:B-1----:R-:W-:Y:S05]  /*1b9b0*/  @!P0 NANOSLEEP.SYNCS 0x989680 ;  /* 0x009896800000895d */ /* 0x002fea0003900000 */
[----:B------:R-:W1:Y:S02]  /*1b9c0*/  @!P0 SYNCS.PHASECHK.TRANS64 P0, [R0+URZ+0x30820], R3 ;  /* 0x03082003000085a7 */ /* 0x000e64000800007f */
[----:B-1----:R-:W-:Y:S05]  /*1b9d0*/  @!P0 BRA `(.L_x_4592) ;  /* 0xfffffffc00f08947 */ /* 0x002fea000383ffff */
[----:B------:R-:W-:Y:S05]  /*1b9e0*/  BRA `(.L_x_4662) ;  /* 0xffffffdc007c7947 */ /* 0x000fea000383ffff */
.L_x_4593:
        /* <DEDUP_REMOVED lines=8> */
[----:B0-2---:R-:W-:Y:S05]  /*1ba70*/  WARPSYNC.COLLECTIVE R15, `(.L_x_4664) ;  /* 0x000000000f087348 */ /* 0x005fea0003c00000 */
[----:B------:R1:W3:Y:S02]  /*1ba80*/  SHFL.IDX P6, R14, R13, R12, R11 ;  /* 0x0000000c0d0e7389 */ /* 0x0002e400000c000b */
[----:B0123--:R-:W-:Y:S01]  /*1ba90*/  ENDCOLLECTIVE ;  /* 0x000000000000791b */ /* 0x00ffe20003800000 */
.L_x_4664:
[----:B------:R-:W-:Y:S05]  /*1baa0*/  BSYNC B0 ;  /* 0x0000000000007941 */ /* 0x000fea0003800000 */
.L_x_4663:
[----:B------:R-:W-:Y:S05]  /*1bab0*/  BRA `(.L_x_4665) ;  /* 0xffffffdc00647947 */ /* 0x000fea000383ffff */
.L_x_4596:
[----:B------:R-:W-:Y:S01]  /*1bac0*/  BSSY B1, `(.L_x_4666) ;  /* 0x0000006000017945 */ /* 0x000fe20003800000 */
[----:B------:R-:W-:-:S07]  /*1bad0*/  IMAD.MOV.U32 R15, RZ, RZ, -0x1 ;  /* 0xffffffffff0f7424 */ /* 0x000fce00078e00ff */
[----:B0123--:R-:W-:Y:S05]  /*1bae0*/  WARPSYNC.COLLECTIVE R15, `(.L_x_4667) ;  /* 0x000000000f0c7348 */ /* 0x00ffea0003c00000 */
[----:B------:R-:W-:Y:S02]  /*1baf0*/  ELECT P6, UR62, PT ;  /* 0x00000000003e782f */ /* 0x000fe400038c0000 */
[----:B------:R-:W-:Y:S01]  /*1bb00*/  MOV R14, UR62 ;  /* 0x0000003e000e7c02 */ /* 0x000fe20008000f00 */
[----:B0123--:R-:W-:Y:S10]  /*1bb10*/  ENDCOLLECTIVE ;  /* 0x000000000000791b */ /* 0x00fff40003800000 */
.L_x_4667:
[----:B------:R-:W-:Y:S05]  /*1bb20*/  BSYNC B1 ;  /* 0x0000000000017941 */ /* 0x000fea0003800000 */
.L_x_4666:
[----:B------:R-:W-:Y:S05]  /*1bb30*/  BRA `(.L_x_4668) ;  /* 0xffffffdc005c7947 */ /* 0x000fea000383ffff */
.L_x_4598:
[----:B0-----:R0:W1:Y:S02]  /*1bb40*/  SYNCS.PHASECHK.TRANS64.TRYWAIT P0, [R6+URZ], R5 ;  /* 0x00000005060075a7 */ /* 0x001064000800017f */
[----:B-1----:R-:W-:Y:S05]  /*1bb50*/  @!P0 NANOSLEEP.SYNCS 0x989680 ;  /* 0x009896800000895d */ /* 0x002fea0003900000 */
[----:B------:R-:W1:Y:S02]  /*1bb60*/  @!P0 SYNCS.PHASECHK.TRANS64 P0, [R6+URZ], R5 ;  /* 0x00000005060085a7 */ /* 0x000e64000800007f */
[----:B-1----:R-:W-:Y:S05]  /*1bb70*/  @!P0 BRA `(.L_x_4598) ;  /* 0xfffffffc00f08947 */ /* 0x002fea000383ffff */
[----:B------:R-:W-:Y:S05]  /*1bb80*/  BRA `(.L_x_4669) ;  /* 0xffffffdc00a07947 */ /* 0x000fea000383ffff */
.L_x_4599:
[----:B-1----:R1:W4:Y:S02]  /*1bb90*/  SYNCS.PHASECHK.TRANS64.TRYWAIT P0, [R7+URZ], R2 ;  /* 0x00000002070075a7 */ /* 0x002324000800017f */
[----:B----4-:R-:W-:Y:S05]  /*1bba0*/  @!P0 NANOSLEEP.SYNCS 0x989680 ;  /* 0x009896800000895d */ /* 0x010fea0003900000 */
[----:B------:R-:W4:Y:S02]  /*1bbb0*/  @!P0 SYNCS.PHASECHK.TRANS64 P0, [R7+URZ], R2 ;  /* 0x00000002070085a7 */ /* 0x000f24000800007f */
[----:B----4-:R-:W-:Y:S05]  /*1bbc0*/  @!P0 BRA `(.L_x_4599) ;  /* 0xfffffffc00f08947 */ /* 0x010fea000383ffff */
[----:B------:R-:W-:Y:S05]  /*1bbd0*/  BRA `(.L_x_4670) ;  /* 0xffffffdc00947947 */ /* 0x000fea000383ffff */
.L_x_4601:
[----:B----4-:R4:W0:Y:S02]  /*1bbe0*/  SYNCS.PHASECHK.TRANS64.TRYWAIT P0, [R4+URZ], R5 ;  /* 0x00000005040075a7 */ /* 0x010824000800017f */
[----:B0-----:R-:W-:Y:S05]  /*1bbf0*/  @!P0 NANOSLEEP.SYNCS 0x989680 ;  /* 0x009896800000895d */ /* 0x001fea0003900000 */
[----:B------:R-:W0:Y:S02]  /*1bc00*/  @!P0 SYNCS.PHASECHK.TRANS64 P0, [R4+URZ], R5 ;  /* 0x00000005040085a7 */ /* 0x000e24000800007f */
[----:B0-----:R-:W-:Y:S05]  /*1bc10*/  @!P0 BRA `(.L_x_4601) ;  /* 0xfffffffc00f08947 */ /* 0x001fea000383ffff */
[----:B------:R-:W-:Y:S05]  /*1bc20*/  BRA `(.L_x_4671) ;  /* 0xffffffdc009c7947 */ /* 0x000fea000383ffff */
.L_x_4672:
        /* <DEDUP_REMOVED lines=13> */
.L_x_14852:


//--------------------- .text._ZN7cutlass13device_kernelIN5flash11enable_sm90INS1_16FlashAttnFwdSm90INS1_25CollectiveMainloopFwdSm90ILi2EN4cute5tupleIJNS5_1CILi1EEES8_S8_EEENS6_IJNS7_ILi128EEENS7_ILi96EEENS7_ILi192EEEEEELi192ENS_10bfloat16_tEfNS_4arch4Sm90ELb0ELb1ELb0ELb1ELb0ELb1ELb0ELb1ELb1ELb1ELb1ELb0EEENS1_21CollectiveEpilogueFwdINS6_IJSA_SC_SB_EEES9_SE_SG_Li256ELb1ELb1ELb1ELb0EEENS1_36VarlenDynamicPersistentTileSchedulerILi128ELi96ELi256ELi128ELb1ELb1ELb1ELb1ELb0ELb1EEEEEEEEEvNT_6ParamsE --------------------------
	.section	.text._ZN7cutlass13device_kernelIN5flash11enable_sm90INS1_16FlashAttnFwdSm90INS1_25CollectiveMainloopFwdSm90ILi2EN4cute5tupleIJNS5_1CILi1EEES8_S8_EEENS6_IJNS7_ILi128EEENS7_ILi96EEENS7_ILi192EEEEEELi192ENS_10bfloat16_tEfNS_4arch4Sm90ELb0ELb1ELb0ELb1ELb0ELb1ELb0ELb1ELb1ELb1ELb1ELb0EEENS1_21CollectiveEpilogueFwdINS6_IJSA_SC_SB_EEES9_SE_SG_Li256ELb1ELb1ELb1ELb0EEENS1_36VarlenDynamicPersistentTileSchedulerILi128ELi96ELi256ELi128ELb1ELb1ELb1ELb1ELb0ELb1EEEEEEEEEvNT_6ParamsE,"ax",@progbits
	.align	128
.text._ZN7cutlass13device_kernelIN5flash11enable_sm90INS1_16FlashAttnFwdSm90INS1_25CollectiveMainloopFwdSm90ILi2EN4cute5tupleIJNS5_1CILi1EEES8_S8_EEENS6_IJNS7_ILi128EEENS7_ILi96EEENS7_ILi192EEEEEELi192ENS_10bfloat16_tEfNS_4arch4Sm90ELb0ELb1ELb0ELb1ELb0ELb1ELb0ELb1ELb1ELb1ELb1ELb0EEENS1_21CollectiveEpilogueFwdINS6_IJSA_SC_SB_EEES9_SE_SG_Li256ELb1ELb1ELb1ELb0EEENS1_36VarlenDynamicPersistentTileSchedulerILi128ELi96ELi256ELi128ELb1ELb1ELb1ELb1ELb0ELb1EEEEEEEEEvNT_6ParamsE:
        .type           _ZN7cutlass13device_kernelIN5flash11enable_sm90INS1_16FlashAttnFwdSm90INS1_25CollectiveMainloopFwdSm90ILi2EN4cute5tupleIJNS5_1CILi1EEES8_S8_EEENS6_IJNS7_ILi128EEENS7_ILi96EEENS7_ILi192EEEEEELi192ENS_10bfloat16_tEfNS_4arch4Sm90ELb0ELb1ELb0ELb1ELb0ELb1ELb0ELb1ELb1ELb1ELb1ELb0EEENS1_21CollectiveEpilogueFwdINS6_IJSA_SC_SB_EEES9_SE_SG_Li256ELb1ELb1ELb1ELb0EEENS1_36VarlenDynamicPersistentTileSchedulerILi128ELi96ELi256ELi128ELb1ELb1ELb1ELb1ELb0ELb1EEEEEEEEEvNT_6ParamsE,@function
        .size           _ZN7cutlass13device_kernelIN5flash11enable_sm90INS1_16FlashAttnFwdSm90INS1_25CollectiveMainloopFwdSm90ILi2EN4cute5tupleIJNS5_1CILi1EEES8_S8_EEENS6_IJNS7_ILi128EEENS7_ILi96EEENS7_ILi192EEEEEELi192ENS_10bfloat16_tEfNS_4arch4Sm90ELb0ELb1ELb0ELb1ELb0ELb1ELb0ELb1ELb1ELb1ELb1ELb0EEENS1_21CollectiveEpilogueFwdINS6_IJSA_SC_SB_EEES9_SE_SG_Li256ELb1ELb1ELb1ELb0EEENS1_36VarlenDynamicPersistentTileSchedulerILi128ELi96ELi256ELi128ELb1ELb1ELb1ELb1ELb0ELb1EEEEEEEEEvNT_6ParamsE,(.L_x_14853 - _ZN7cutlass13device_kernelIN5flash11enable_sm90INS1_16FlashAttnFwdSm90INS1_25CollectiveMainloopFwdSm90ILi2EN4cute5tupleIJNS5_1CILi1EEES8_S8_EEENS6_IJNS7_ILi128EEENS7_ILi96EEENS7_ILi192EEEEEELi192ENS_10bfloat16_tEfNS_4arch4Sm90ELb0ELb1ELb0ELb1ELb0ELb1ELb0ELb1ELb1ELb1ELb1ELb0EEENS1_21CollectiveEpilogueFwdINS6_IJSA_SC_SB_EEES9_SE_SG_Li256ELb1ELb1ELb1ELb0EEENS1_36VarlenDynamicPersistentTileSchedulerILi128ELi96ELi256ELi128ELb1ELb1ELb1ELb1ELb0ELb1EEEEEEEEEvNT_6ParamsE)
        .other          _ZN7cutlass13device_kernelIN5flash11enable_sm90INS1_16FlashAttnFwdSm90INS1_25CollectiveMainloopFwdSm90ILi2EN4cute5tupleIJNS5_1CILi1EEES8_S8_EEENS6_IJNS7_ILi128EEENS7_ILi96EEENS7_ILi192EEEEEELi192ENS_10bfloat16_tEfNS_4arch4Sm90ELb0ELb1ELb0ELb1ELb0ELb1ELb0ELb1ELb1ELb1ELb1ELb0EEENS1_21CollectiveEpilogueFwdINS6_IJSA_SC_SB_EEES9_SE_SG_Li256ELb1ELb1ELb1ELb0EEENS1_36VarlenDynamicPersistentTileSchedulerILi128ELi96ELi256ELi128ELb1ELb1ELb1ELb1ELb0ELb1EEEEEEEEEvNT_6ParamsE,@"STO_CUDA_ENTRY STV_DEFAULT"
_ZN7cutlass13device_kernelIN5flash11enable_sm90INS1_16FlashAttnFwdSm90INS1_25CollectiveMainloopFwdSm90ILi2EN4cute5tupleIJNS5_1CILi1EEES8_S8_EEENS6_IJNS7_ILi128EEENS7_ILi96EEENS7_ILi192EEEEEELi192ENS_10bfloat16_tEfNS_4arch4Sm90ELb0ELb1ELb0ELb1ELb0ELb1ELb0ELb1ELb1ELb1ELb1ELb0EEENS1_21CollectiveEpilogueFwdINS6_IJSA_SC_SB_EEES9_SE_SG_Li256ELb1ELb1ELb1ELb0EEENS1_36VarlenDynamicPersistentTileSchedulerILi128ELi96ELi256ELi128ELb1ELb1ELb1ELb1ELb0ELb1EEEEEEEEEvNT_6ParamsE:
        /* <DEDUP_REMOVED lines=24> */
.L_x_4674:
[----:B------:R-:W-:Y:S05]  /*0180*/  BSYNC B0 ;  /* 0x0000000000007941 */ /* 0x000fea0003800000 */
.L_x_4673:
        /* <DEDUP_REMOVED lines=41> */
.L_x_4675:
        /* <DEDUP_REMOVED lines=22> */
.L_x_4676:
        /* <DEDUP_REMOVED lines=18> */
.L_x_4677:
        /* <DEDUP_REMOVED lines=22> */
.L_x_4678:
        /* <DEDUP_REMOVED lines=22> */
.L_x_4679:
[----:B0-----:R-:W-:Y:S01]  /*0960*/  UMOV UR4, 0x1 ;  /* 0x0000000100047882 */ /* 0x001fe20000000000 */
[----:B------:R-:W-:Y:S01]  /*0970*/  PLOP3.LUT P0, PT, PT, PT, UP0, 0x80, 0x0 ;  /* 0x000000000000781c */ /* 0x000fe20003f0f008 */
[----:B------:R-:W-:Y:S01]  /*0980*/  USEL UR4, UR4, 0x2, !UP0 ;  /* 0x0000000204047887 */ /* 0x000fe2000c000000 */
[----:B------:R-:W-:Y:S01]  /*0990*/  NOP ;  /* 0x0000000000007918 */ /* 0x000fe20000000000 */
[----:B------:R-:W-:Y:S01]  /*09a0*/  ULDC.64 UR46, c[0x0][0x208] ;  /* 0x00008200002e7ab9 */ /* 0x000fe20000000a00 */
[----:B------:R-:W-:Y:S03]  /*09b0*/  BSSY B9, `(.L_x_4680) ;  /* 0x0002ca0000097945 */ /* 0x000fe60003800000 */
[----:B------:R-:W-:-:S05]  /*09c0*/  IMAD.U32 R2, RZ, RZ, UR4 ;  /* 0x00000004ff027e24 */ /* 0x000fca000f8e00ff */
[----:B------:R0:W-:Y:S01]  /*09d0*/  STL [R1+0x6c], R2 ;  /* 0x00006c0201007387 */ /* 0x0001e20000100800 */
[----:B-12-4-:R-:W-:Y:S06]  /*09e0*/  BAR.SYNC.DEFER_BLOCKING 0x0 ;  /* 0x0000000000007b1d */ /* 0x016fec0000010000 */
[----:B------:R-:W-:Y:S05]  /*09f0*/  @!P0 BRA `(.L_x_4681) ;  /* 0x0000023000e08947 */ /* 0x000fea0003800000 */
.L_x_4682:
        /* <DEDUP_REMOVED lines=18> */
[----:B------:R-:W-:Y:S02]  /*0b20*/  IMAD.MOV.U32 R218, RZ, RZ, RZ ;  /* 0x000000ffffda7224 */ /* 0x000fe400078e00ff */
[----:B------:R-:W-:Y:S01]  /*0b30*/  IMAD.MOV.U32 R17, RZ, RZ, RZ ;  /* 0x000000ffff117224 */ /* 0x000fe200078e00ff */
[----:B------:R-:W-:Y:S01]  /*0b40*/  SHF.R.S32.HI R3, RZ, 0x1f, R6 ;  /* 0x0000001fff037819 */ /* 0x000fe20000011406 */
[----:B------:R-:W-:Y:S02]  /*0b50*/  IMAD.MOV.U32 R201, RZ, RZ, RZ ;  /* 0x000000ffffc97224 */ /* 0x000fe400078e00ff */
[----:B------:R-:W-:Y:S01]  /*0b60*/  IMAD.MOV.U32 R194, RZ, RZ, RZ ;  /* 0x000000ffffc27224 */ /* 0x000fe200078e00ff */
[----:B0-----:R-:W-:Y:S01]  /*0b70*/  LEA.HI R2, R3, R6, RZ, 0x4 ;  /* 0x0000000603027211 */ /* 0x001fe200078f20ff */
[----:B------:R-:W-:-:S03]  /*0b80*/  IMAD.MOV.U32 R19, RZ, RZ, RZ ;  /* 0x000000ffff137224 */ /* 0x000fc600078e00ff */
[----:B------:R-:W-:Y:S01]  /*0b90*/  SHF.R.S32.HI R7, RZ, 0x4, R2 ;  /* 0x00000004ff077819 */ /* 0x000fe20000011402 */
[----:B------:R-:W-:-:S03]  /*0ba0*/  UIADD3 UR4, UR4, 0x12400, URZ ;  /* 0x0001240004047890 */ /* 0x000fc6000fffe03f */
[----:B------:R-:W-:-:S04]  /*0bb0*/  LEA.HI R4, R2, R7, RZ, 0x1 ;  /* 0x0000000702047211 */ /* 0x000fc800078f08ff */
[----:B------:R-:W-:-:S05]  /*0bc0*/  LOP3.LUT R4, R4, 0x1ffffffe, RZ, 0xc0, !PT ;  /* 0x1ffffffe04047812 */ /* 0x000fca00078ec0ff */
[----:B------:R-:W-:Y:S01]  /*0bd0*/  IMAD.IADD R7, R7, 0x1, -R4 ;  /* 0x0000000107077824 */ /* 0x000fe200078e0a04 */
[----:B------:R-:W-:-:S04]  /*0be0*/  LEA.HI R4, R3, R6, RZ, 0x5 ;  /* 0x0000000603047211 */ /* 0x000fc800078f28ff */
[----:B------:R-:W-:-:S05]  /*0bf0*/  SHF.R.S32.HI R4, RZ, 0x5, R4 ;  /* 0x00000005ff047819 */ /* 0x000fca0000011404 */
[----:B------:R-:W-:Y:S01]  /*0c00*/  IMAD.SHL.U32 R210, R4, 0x200, RZ ;  /* 0x0000020004d27824 */ /* 0x000fe200078e00ff */
[----:B--2---:R-:W-:Y:S02]  /*0c10*/  R2UR UR5, R0 ;  /* 0x00000000000572ca */ /* 0x004fe400000e0000 */
[----:B------:R-:W-:-:S04]  /*0c20*/  LEA.HI R0, R3, R6, RZ, 0x7 ;  /* 0x0000000603007211 */ /* 0x000fc800078f38ff */
[----:B------:R-:W-:-:S05]  /*0c30*/  LOP3.LUT R5, R0, 0xffffff80, RZ, 0xc0, !PT ;  /* 0xffffff8000057812 */ /* 0x000fca00078ec0ff */
[----:B------:R-:W-:Y:S02]  /*0c40*/  IMAD.IADD R14, R6, 0x1, -R5 ;  /* 0x00000001060e7824 */ /* 0x000fe400078e0a05 */
[----:B------:R-:W-:-:S03]  /*0c50*/  ULOP3.LUT UR5, UR5, 0x1, URZ, 0xfc, !UPT ;  /* 0x0000000105057892 */ /* 0x000fc6000f8efc3f */
[----:B------:R-:W-:Y:S01]  /*0c60*/  SHF.R.S32.HI R9, RZ, 0x1f, R14 ;  /* 0x0000001fff097819 */ /* 0x000fe2000001140e */
[----:B------:R-:W-:Y:S03]  /*0c70*/  STL [R1+0x50], R14 ;  /* 0x0000500e01007387 */ /* 0x000fe60000100800 */
[CC--:B------:R-:W-:Y:S02]  /*0c80*/  LEA.HI R10, R9.reuse, R14.reuse, RZ, 0x2 ;  /* 0x0000000e090a7211 */ /* 0x0c0fe400078f10ff */
[----:B------:R-:W-:Y:S02]  /*0c90*/  LEA.HI R9, R9, R14, RZ, 0x5 ;  /* 0x0000000e09097211 */ /* 0x000fe400078f28ff */
[--C-:B------:R-:W-:Y:S02]  /*0ca0*/  SHF.R.S32.HI R8, RZ, 0x2, R10.reuse ;  /* 0x00000002ff087819 */ /* 0x100fe4000001140a */
[----:B------:R-:W-:-:S02]  /*0cb0*/  SHF.R.S32.HI R5, RZ, 0x1f, R10 ;  /* 0x0000001fff057819 */ /* 0x000fc4000001140a */
[----:B------:R-:W-:Y:S02]  /*0cc0*/  SHF.R.S32.HI R9, RZ, 0x5, R9 ;  /* 0x00000005ff097819 */ /* 0x000fe40000011409 */
[----:B------:R-:W-:Y:S02]  /*0cd0*/  LEA.HI R5, R5, R8, RZ, 0x3 ;  /* 0x0000000805057211 */ /* 0x000fe400078f18ff */
[----:B------:R-:W-:Y:S02]  /*0ce0*/  LOP3.LUT R10, R10, 0x7ffffffc, RZ, 0xc0, !PT ;  /* 0x7ffffffc0a0a7812 */ /* 0x000fe400078ec0ff */
[----:B------:R-:W-:Y:S02]  /*0cf0*/  LOP3.LUT R11, R5, 0xfffffff8, RZ, 0xc0, !PT ;  /* 0xfffffff8050b7812 */ /* 0x000fe400078ec0ff */
[----:B------:R-:W-:Y:S01]  /*0d00*/  SHF.R.S32.HI R5, RZ, 0x7, R0 ;  /* 0x00000007ff057819 */ /* 0x000fe20000011400 */
[----:B------:R-:W-:Y:S02]  /*0d10*/  IMAD.IADD R10, R14, 0x1, -R10 ;  /* 0x000000010e0a7824 */ /* 0x000fe400078e0a0a */
[----:B------:R-:W-:Y:S01]  /*0d20*/  IMAD.IADD R12, R8, 0x1, -R11 ;  /* 0x00000001080c7824 */ /* 0x000fe200078e0a0b */
[----:B------:R-:W-:Y:S01]  /*0d30*/  LEA.HI R8, R0, R5, RZ, 0x1 ;  /* 0x0000000500087211 */ /* 0x000fe200078f08ff */
[----:B------:R-:W-:Y:S01]  /*0d40*/  IMAD.SHL.U32 R200, R10, 0x2, RZ ;  /* 0x000000020ac87824 */ /* 0x000fe200078e00ff */
[----:B------:R-:W-:Y:S01]  /*0d50*/  LEA.HI R0, R3, R6, RZ, 0x2 ;  /* 0x0000000603007211 */ /* 0x000fe200078f10ff */
[----:B------:R-:W-:Y:S01]  /*0d60*/  IMAD R9, R9, 0x10, R12 ;  /* 0x0000001009097824 */ /* 0x000fe200078e020c */
[----:B------:R-:W-:Y:S01]  /*0d70*/  LOP3.LUT R8, R8, 0x3fffffe, RZ, 0xc0, !PT ;  /* 0x03fffffe08087812 */ /* 0x000fe200078ec0ff */
[C---:B------:R-:W-:Y:S01]  /*0d80*/  VIADD R237, R200.reuse, 0x20 ;  /* 0x00000020c8ed7836 */ /* 0x040fe20000000000 */
[----:B------:R-:W-:Y:S01]  /*0d90*/  SHF.R.S32.HI R195, RZ, 0x2, R0 ;  /* 0x00000002ffc37819 */ /* 0x000fe20000011400 */
[----:B------:R-:W-:Y:S01]  /*0da0*/  VIADD R236, R200, 0x28 ;  /* 0x00000028c8ec7836 */ /* 0x000fe20000000000 */
[----:B------:R-:W-:Y:S01]  /*0db0*/  LOP3.LUT R3, R2, 0x3fffff0, RZ, 0xc0, !PT ;  /* 0x03fffff002037812 */ /* 0x000fe200078ec0ff */
[----:B------:R-:W-:Y:S01]  /*0dc0*/  IMAD.IADD R8, R5, 0x1, -R8 ;  /* 0x0000000105087824 */ /* 0x000fe200078e0a08 */
[----:B------:R-:W-:Y:S01]  /*0dd0*/  LOP3.LUT R5, R0, 0xfffffffc, RZ, 0xc0, !PT ;  /* 0xfffffffc00057812 */ /* 0x000fe200078ec0ff */
[----:B------:R-:W-:Y:S01]  /*0de0*/  VIADD R219, R195, 0x40 ;  /* 0x00000040c3db7836 */ /* 0x000fe20000000000 */
[----:B------:R-:W-:Y:S01]  /*0df0*/  SHF.R.S32.HI R0, RZ, 0x1f, R0 ;  /* 0x0000001fff007819 */ /* 0x000fe20000011400 */
[----:B------:R-:W-:-:S02]  /*0e00*/  IMAD.IADD R3, R6, 0x1, -R3 ;  /* 0x0000000106037824 */ /* 0x000fc400078e0a03 */
[----:B------:R-:W-:Y:S01]  /*0e10*/  IMAD R13, R8, 0x40, R9 ;  /* 0x00000040080d7824 */ /* 0x000fe200078e0209 */
[----:B------:R-:W-:Y:S01]  /*0e20*/  LEA.HI R0, R0, R195, RZ, 0x3 ;  /* 0x000000c300007211 */ /* 0x000fe200078f18ff */
[----:B------:R-:W-:Y:S01]  /*0e30*/  IMAD R2, R4, 0x10, R3 ;  /* 0x0000001004027824 */ /* 0x000fe200078e0203 */
[----:B------:R-:W-:Y:S01]  /*0e40*/  SHF.R.S32.HI R4, RZ, 0x1f, R219 ;  /* 0x0000001fff047819 */ /* 0x000fe200000114db */
[----:B------:R-:W-:Y:S01]  /*0e50*/  IMAD.IADD R222, R6, 0x1, -R5 ;  /* 0x0000000106de7824 */ /* 0x000fe200078e0a05 */
[----:B------:R-:W-:Y:S01]  /*0e60*/  LOP3.LUT R0, R0, 0xfffffff8, RZ, 0xc0, !PT ;  /* 0xfffffff800007812 */ /* 0x000fe200078ec0ff */
[----:B------:R-:W-:Y:S01]  /*0e70*/  IMAD R7, R2, 0x8, R7 ;  /* 0x0000000802077824 */ /* 0x000fe200078e0207 */
[----:B------:R-:W-:Y:S01]  /*0e80*/  STL [R1+0x64], R13 ;  /* 0x0000640d01007387 */ /* 0x000fe20000100800 */
[----:B------:R-:W-:Y:S01]  /*0e90*/  IMAD.U32 R2, RZ, RZ, UR5 ;  /* 0x00000005ff027e24 */ /* 0x000fe2000f8e00ff */
[----:B------:R-:W-:Y:S01]  /*0ea0*/  LEA.HI R4, R4, R219, RZ, 0x3 ;  /* 0x000000db04047211 */ /* 0x000fe200078f18ff */
[----:B------:R-:W-:-:S02]  /*0eb0*/  IMAD.IADD R0, R195, 0x1, -R0 ;  /* 0x00000001c3007824 */ /* 0x000fc400078e0a00 */
[----:B------:R-:W-:Y:S01]  /*0ec0*/  IMAD.SHL.U32 R206, R219, 0x40, RZ ;  /* 0x00000040dbce7824 */ /* 0x000fe200078e00ff */
[----:B------:R0:W-:Y:S01]  /*0ed0*/  STL [R1+0x38], R2 ;  /* 0x0000380201007387 */ /* 0x0001e20000100800 */
[----:B------:R-:W-:Y:S02]  /*0ee0*/  IMAD.SHL.U32 R0, R0, 0x40, RZ ;  /* 0x0000004000007824 */ /* 0x000fe400078e00ff */
[----:B------:R-:W-:Y:S01]  /*0ef0*/  IMAD.U32 R3, RZ, RZ, UR4 ;  /* 0x00000004ff037e24 */ /* 0x000fe2000f8e00ff */
[----:B------:R-:W-:Y:S01]  /*0f00*/  LOP3.LUT R206, R206, 0x1c0, RZ, 0xc0, !PT ;  /* 0x000001c0cece7812 */ /* 0x000fe200078ec0ff */
[----:B------:R-:W-:Y:S01]  /*0f10*/  IMAD.SHL.U32 R4, R4, 0x40, RZ ;  /* 0x0000004004047824 */ /* 0x000fe200078e00ff */
[----:B------:R-:W-:Y:S01]  /*0f20*/  LOP3.LUT R208, R0, 0x1c0, RZ, 0xc0, !PT ;  /* 0x000001c000d07812 */ /* 0x000fe200078ec0ff */
[----:B------:R-:W-:Y:S01]  /*0f30*/  IMAD.SHL.U32 R0, R7, 0x8, RZ ;  /* 0x0000000807007824 */ /* 0x000fe200078e00ff */
[----:B------:R1:W-:Y:S01]  /*0f40*/  STL [R1+0x3c], R3 ;  /* 0x00003c0301007387 */ /* 0x0003e20000100800 */
[----:B------:R-:W-:Y:S01]  /*0f50*/  VIADD R5, R200, 0x8 ;  /* 0x00000008c8057836 */ /* 0x000fe20000000000 */
[----:B0-----:R-:W-:Y:S01]  /*0f60*/  LEA.HI R2, R222, R222, RZ, 0x1 ;  /* 0x000000dede027211 */ /* 0x001fe200078f08ff */
[----:B------:R-:W-:Y:S01]  /*0f70*/  VIADD R235, R200, 0x30 ;  /* 0x00000030c8eb7836 */ /* 0x000fe20000000000 */
[----:B------:R0:W-:Y:S01]  /*0f80*/  STL [R1+0x68], R0 ;  /* 0x0000680001007387 */ /* 0x0001e20000100800 */
[----:B------:R-:W-:Y:S01]  /*0f90*/  IMAD.SHL.U32 R192, R222, 0x4, RZ ;  /* 0x00000004dec07824 */ /* 0x000fe200078e00ff */
[----:B------:R-:W-:Y:S01]  /*0fa0*/  LOP3.LUT R211, R4, 0xfffffe00, RZ, 0xc0, !PT ;  /* 0xfffffe0004d37812 */ /* 0x000fe200078ec0ff */
[C---:B------:R-:W-:Y:S01]  /*0fb0*/  VIADD R234, R200.reuse, 0x38 ;  /* 0x00000038c8ea7836 */ /* 0x040fe20000000000 */
[----:B------:R-:W-:Y:S01]  /*0fc0*/  SHF.R.S32.HI R4, RZ, 0x1f, R5 ;  /* 0x0000001fff047819 */ /* 0x000fe20000011405 */
[----:B------:R-:W-:Y:S01]  /*0fd0*/  VIADD R233, R200, 0x40 ;  /* 0x00000040c8e97836 */ /* 0x000fe20000000000 */
[----:B-1----:R-:W-:Y:S01]  /*0fe0*/  LOP3.LUT R3, R2, 0x1ffffffe, RZ, 0xc0, !PT ;  /* 0x1ffffffe02037812 */ /* 0x002fe200078ec0ff */
[C---:B------:R-:W-:Y:S01]  /*0ff0*/  VIADD R232, R200.reuse, 0x48 ;  /* 0x00000048c8e87836 */ /* 0x040fe20000000000 */
[----:B------:R-:W-:Y:S01]  /*1000*/  SHF.R.U32.HI R2, RZ, 0x3, R206 ;  /* 0x00000003ff027819 */ /* 0x000fe200000116ce */
[C---:B------:R-:W-:Y:S01]  /*1010*/  VIADD R2, R200.reuse, 0x10 ;  /* 0x00000010c8027836 */ /* 0x040fe20000000000 */
[----:B------:R-:W-:Y:S01]  /*1020*/  SHF.R.S32.HI R4, RZ, 0x1f, R237 ;  /* 0x0000001fff047819 */ /* 0x000fe200000114ed */
        /* <DEDUP_REMOVED lines=20> */
[C---:B------:R-:W-:Y:S01]  /*1170*/  VIADD R203, R192.reuse, 0x20 ;  /* 0x00000020c0cb7836 */ /* 0x040fe20000000000 */
[----:B------:R-:W-:Y:S01]  /*1180*/  SHF.R.S32.HI R4, RZ, 0x1f, R228 ;  /* 0x0000001fff047819 */ /* 0x000fe200000114e4 */
[----:B------:R-:W-:Y:S01]  /*1190*/  VIADD R202, R192, 0x40 ;  /* 0x00000040c0ca7836 */ /* 0x000fe20000000000 */
[----:B------:R-:W-:Y:S01]  /*11a0*/  SHF.R.S32.HI R2, RZ, 0x1f, R227 ;  /* 0x0000001fff027819 */ /* 0x000fe200000114e3 */
[C---:B------:R-:W-:Y:S01]  /*11b0*/  IMAD.IADD R3, R222.reuse, 0x1, -R3 ;  /* 0x00000001de037824 */ /* 0x040fe200078e0a03 */
[----:B------:R-:W-:Y:S01]  /*11c0*/  SHF.R.S32.HI R0, RZ, 0x1f, R226 ;  /* 0x0000001fff007819 */ /* 0x000fe200000114e2 */
[----:B------:R-:W-:Y:S01]  /*11d0*/  IMAD.SHL.U32 R22, R222, 0x8, RZ ;  /* 0x00000008de167824 */ /* 0x000fe200078e00ff */
[----:B------:R-:W-:Y:S01]  /*11e0*/  SHF.R.U32.HI R209, RZ, 0x3, R208 ;  /* 0x00000003ffd17819 */ /* 0x000fe200000116d0 */
[C---:B------:R-:W-:Y:S01]  /*11f0*/  VIADD R205, R192.reuse, 0x10 ;  /* 0x00000010c0cd7836 */ /* 0x040fe20000000000 */
[----:B------:R-:W-:Y:S01]  /*1200*/  SHF.R.S32.HI R4, RZ, 0x1f, R225 ;  /* 0x0000001fff047819 */ /* 0x000fe200000114e1 */
[C---:B------:R-:W-:Y:S01]  /*1210*/  VIADD R204, R192.reuse, 0x30 ;  /* 0x00000030c0cc7836 */ /* 0x040fe20000000000 */
[----:B------:R-:W-:Y:S01]  /*1220*/  SHF.R.S32.HI R2, RZ, 0x1f, R224 ;  /* 0x0000001fff027819 */ /* 0x000fe200000114e0 */
[C---:B------:R-:W-:Y:S01]  /*1230*/  VIADD R207, R192.reuse, 0x50 ;  /* 0x00000050c0cf7836 */ /* 0x040fe20000000000 */
[----:B------:R-:W-:Y:S01]  /*1240*/  SHF.R.S32.HI R0, RZ, 0x1f, R223 ;  /* 0x0000001fff007819 */ /* 0x000fe200000114df */
[----:B------:R-:W-:-:S02]  /*1250*/  IMAD.IADD R198, R192, 0x1, R203 ;  /* 0x00000001c0c67824 */ /* 0x000fc400078e02cb */
[----:B------:R-:W-:Y:S02]  /*1260*/  IMAD.IADD R199, R192, 0x1, R202 ;  /* 0x00000001c0c77824 */ /* 0x000fe400078e02ca */
[----:B------:R-:W-:Y:S02]  /*1270*/  VIADD R220, R200, 0x98 ;  /* 0x00000098c8dc7836 */ /* 0x000fe40000000000 */
[----:B------:R-:W-:-:S07]  /*1280*/  IMAD R214, R3, 0x8, R13 ;  /* 0x0000000803d67824 */ /* 0x000fce00078e020d */
.L_x_4976:
[----:B------:R-:W-:Y:S01]  /*1290*/  ULDC.64 UR4, c[0x0][0xa28] ;  /* 0x00028a0000047ab9 */ /* 0x000fe20000000a00 */
[----:B0-234-:R-:W0:Y:S01]  /*12a0*/  LDC.64 R4, c[0x0][0xa08] ;  /* 0x00028200ff047b82 */ /* 0x01de220000000a00 */
[----:B------:R-:W-:Y:S01]  /*12b0*/  ISETP.NE.U32.AND P0, PT, RZ, UR4, PT ;  /* 0x00000004ff007c0c */ /* 0x000fe2000bf05070 */
[----:B------:R-:W-:Y:S01]  /*12c0*/  IMAD.MOV.U32 R122, RZ, RZ, RZ ;  /* 0x000000ffff7a7224 */ /* 0x000fe200078e00ff */
        /* <DEDUP_REMOVED lines=9> */
[----:B------:R-:W-:Y:S01]  /*1360*/  ISETP.NE.AND.EX P3, PT, RZ, UR5, PT, P3 ;  /* 0x00000005ff007c0c */ /* 0x000fe2000bf65330 */
[----:B0-----:R-:W-:-:S06]  /*1370*/  IMAD.WIDE R8, R59, 0x4, R4 ;  /* 0x000000043b087825 */ /* 0x001fcc00078e0204 */
[----:B------:R-:W0:Y:S01]  /*1380*/  @P1 LDC.64 R6, c[0x0][0xa18] ;  /* 0x00028600ff061b82 */ /* 0x000e220000000a00 */
[----:B------:R-:W-:Y:S02]  /*1390*/  ULDC UR4, c[0x0][0x288] ;  /* 0x0000a20000047ab9 */ /* 0x000fe40000000800 */
[----:B------:R-:W-:Y:S01]  /*13a0*/  IMAD.U32 R196, RZ, RZ, UR4 ;  /* 0x00000004ffc47e24 */ /* 0x000fe2000f8e00ff */
[----:B------:R-:W-:Y:S02]  /*13b0*/  ULDC.64 UR4, c[0x0][0x418] ;  /* 0x0001060000047ab9 */ /* 0x000fe40000000a00 */
[----:B------:R-:W5:Y:S01]  /*13c0*/  @P3 LDG.E R122, desc[UR46][R8.64] ;  /* 0x0000002e087a3981 */ /* 0x000f62000c1e1900 */
[----:B------:R-:W-:Y:S01]  /*13d0*/  ISETP.NE.U32.AND P2, PT, RZ, UR6, PT ;  /* 0x00000006ff007c0c */ /* 0x000fe2000bf45070 */
[----:B-1----:R-:W-:-:S04]  /*13e0*/  @P0 IMAD.WIDE R2, R59, 0x4, R2 ;  /* 0x000000043b020825 */ /* 0x002fc800078e0202 */
[----:B0-----:R-:W-:Y:S01]  /*13f0*/  @P1 IMAD.WIDE R4, R59, 0x4, R6 ;  /* 0x000000043b041825 */ /* 0x001fe200078e0206 */
[----:B------:R-:W-:Y:S01]  /*1400*/  UISETP.NE.U32.AND UP0, UPT, UR4, URZ, UPT ;  /* 0x0000003f0400728c */ /* 0x000fe2000bf05070 */
[----:B------:R0:W5:Y:S01]  /*1410*/  @P0 LDG.E R10, desc[UR46][R2.64] ;  /* 0x0000002e020a0981 */ /* 0x000162000c1e1900 */
[----:B------:R-:W-:Y:S01]  /*1420*/  ULDC UR6, c[0x0][0x2f0] ;  /* 0x0000bc0000067ab9 */ /* 0x000fe20000000800 */
[----:B------:R-:W-:Y:S02]  /*1430*/  ULDC UR4, c[0x0][0x424] ;  /* 0x0001090000047ab9 */ /* 0x000fe40000000800 */
[----:B------:R1:W5:Y:S01]  /*1440*/  @P1 LDG.E R196, desc[UR46][R4.64] ;  /* 0x0000002e04c41981 */ /* 0x000362000c1e1900 */
[----:B------:R-:W-:Y:S01]  /*1450*/  UISETP.NE.AND.EX UP0, UPT, UR5, URZ, UPT, UP0 ;  /* 0x0000003f0500728c */ /* 0x000fe2000bf05300 */
[----:B------:R-:W-:-:S03]  /*1460*/  ISETP.NE.AND.EX P2, PT, RZ, UR7, PT, P2 ;  /* 0x00000007ff007c0c */ /* 0x000fc6000bf45320 */
[----:B------:R-:W-:Y:S01]  /*1470*/  USEL UR4, UR4, 0x1, UP0 ;  /* 0x0000000104047887 */ /* 0x000fe20008000000 */
[C---:B0-----:R-:W-:Y:S01]  /*1480*/  LOP3.LUT R2, R58.reuse, 0xff000000, RZ, 0xc0, !PT ;  /* 0xff0000003a027812 */ /* 0x041fe200078ec0ff */
[----:B------:R-:W-:Y:S01]  /*1490*/  ULDC UR7, c[0x0][0x348] ;  /* 0x0000d20000077ab9 */ /* 0x000fe20000000800 */
[C---:B------:R-:W-:Y:S01]  /*14a0*/  LOP3.LUT R0, R58.reuse, 0xff0000, RZ, 0xc0, !PT ;  /* 0x00ff00003a007812 */ /* 0x040fe200078ec0ff */
[----:B------:R-:W-:Y:S01]  /*14b0*/  UIMAD UR6, UR4, UR6, URZ ;  /* 0x00000006040672a4 */ /* 0x000fe2000f8e023f */
[----:B------:R-:W-:Y:S01]  /*14c0*/  SHF.R.U32.HI R3, RZ, 0x8, R2 ;  /* 0x00000008ff037819 */ /* 0x000fe20000011602 */
[----:B------:R-:W-:Y:S01]  /*14d0*/  IMAD.MOV.U32 R217, RZ, RZ, R59 ;  /* 0x000000ffffd97224 */ /* 0x000fe200078e003b */
[----:B------:R-:W-:Y:S02]  /*14e0*/  LOP3.LUT R215, R58, 0xffff, RZ, 0xc0, !PT ;  /* 0x0000ffff3ad77812 */ /* 0x000fe400078ec0ff */
[----:B------:R-:W-:Y:S01]  /*14f0*/  LEA.HI R216, R0, R3, RZ, 0x10 ;  /* 0x0000000300d87211 */ /* 0x000fe200078f80ff */
[----:B-1----:R-:W-:Y:S06]  /*1500*/  @P1 BRA `(.L_x_4684) ;  /* 0x0000000000241947 */ /* 0x002fec0003800000 */
        /* <DEDUP_REMOVED lines=9> */
.L_x_4684:
[----:B------:R-:W-:Y:S02]  /*15a0*/  IMAD.U32 R2, RZ, RZ, UR7 ;  /* 0x00000007ff027e24 */ /* 0x000fe4000f8e00ff */
[----:B------:R-:W-:Y:S01]  /*15b0*/  IMAD.U32 R25, RZ, RZ, UR6 ;  /* 0x00000006ff197e24 */ /* 0x000fe2000f8e00ff */
[----:B------:R-:W-:Y:S06]  /*15c0*/  @!P2 BRA `(.L_x_4685) ;  /* 0x000000000010a947 */ /* 0x000fec0003800000 */
[----:B------:R-:W0:Y:S02]  /*15d0*/  LDC.64 R4, c[0x0][0xa20] ;  /* 0x00028800ff047b82 */ /* 0x000e240000000a00 */
[----:B0-----:R-:W-:-:S05]  /*15e0*/  IMAD.WIDE R4, R59, 0x4, R4 ;  /* 0x000000043b047825 */ /* 0x001fca00078e0204 */
[----:B------:R0:W5:Y:S01]  /*15f0*/  LDG.E R25, desc[UR46][R4.64] ;  /* 0x0000002e04197981 */ /* 0x000162000c1e1900 */
[----:B------:R-:W-:Y:S05]  /*1600*/  BRA `(.L_x_4686) ;  /* 0x0000000000107947 */ /* 0x000fea0003800000 */
.L_x_4685:
[----:B------:R-:W-:Y:S05]  /*1610*/  @!P3 BRA `(.L_x_4686) ;  /* 0x00000000000cb947 */ /* 0x000fea0003800000 */
[----:B------:R-:W2:Y:S04]  /*1620*/  LDG.E R0, desc[UR46][R8.64] ;  /* 0x0000002e08007981 */ /* 0x000ea8000c1e1900 */
[----:B------:R-:W2:Y:S02]  /*1630*/  LDG.E R25, desc[UR46][R8.64+0x4] ;  /* 0x0000042e08197981 */ /* 0x000ea4000c1e1900 */
[----:B--2---:R-:W-:-:S07]  /*1640*/  IMAD.IADD R25, R25, 0x1, -R0 ;  /* 0x0000000119197824 */ /* 0x004fce00078e0a00 */
.L_x_4686:
[----:B------:R-:W-:Y:S01]  /*1650*/  ULDC.64 UR4, c[0x0][0xa10] ;  /* 0x0002840000047ab9 */ /* 0x000fe20000000a00 */
[----:B0-----:R-:W0:Y:S01]  /*1660*/  LDC R4, c[0x0][0x448] ;  /* 0x00011200ff047b82 */ /* 0x001e220000000800 */
[----:B------:R-:W-:-:S04]  /*1670*/  ISETP.NE.U32.AND P0, PT, RZ, UR4, PT ;  /* 0x00000004ff007c0c */ /* 0x000fc8000bf05070 */
[----:B------:R-:W-:Y:S01]  /*1680*/  ISETP.NE.AND.EX P0, PT, RZ, UR5, PT, P0 ;  /* 0x00000005ff007c0c */ /* 0x000fe2000bf05300 */
[----:B------:R-:W-:Y:S02]  /*1690*/  ULDC.64 UR4, c[0x0][0xa30] ;  /* 0x00028c0000047ab9 */ /* 0x000fe40000000a00 */
[----:B------:R-:W-:-:S04]  /*16a0*/  ISETP.NE.U32.AND P1, PT, RZ, UR4, PT ;  /* 0x00000004ff007c0c */ /* 0x000fc8000bf25070 */
[----:B------:R-:W-:-:S06]  /*16b0*/  ISETP.NE.AND.EX P1, PT, RZ, UR5, PT, P1 ;  /* 0x00000005ff007c0c */ /* 0x000fcc000bf25310 */
[----:B------:R-:W1:Y:S08]  /*16c0*/  @P0 LDC.64 R6, c[0x0][0xa10] ;  /* 0x00028400ff060b82 */ /* 0x000e700000000a00 */
[----:B------:R-:W2:Y:S01]  /*16d0*/  @P1 LDC.64 R8, c[0x0][0xa30] ;  /* 0x00028c00ff081b82 */ /* 0x000ea20000000a00 */
[----:B-1----:R-:W-:-:S05]  /*16e0*/  @P0 IMAD.WIDE R6, R59, 0x4, R6 ;  /* 0x000000043b060825 */ /* 0x002fca00078e0206 */
[----:B------:R-:W3:Y:S04]  /*16f0*/  @P0 LDG.E R0, desc[UR46][R6.64] ;  /* 0x0000002e06000981 */ /* 0x000ee8000c1e1900 */
[----:B------:R-:W3:Y:S01]  /*1700*/  @P0 LDG.E R3, desc[UR46][R6.64+0x4] ;  /* 0x0000042e06030981 */ /* 0x000ee2000c1e1900 */
[----:B-----5:R-:W-:Y:S02]  /*1710*/  IMAD.MOV.U32 R146, RZ, RZ, R25 ;  /* 0x000000ffff927224 */ /* 0x020fe400078e0019 */
[----:B--2---:R-:W-:-:S05]  /*1720*/  @P1 IMAD.WIDE R8, R59, 0x4, R8 ;  /* 0x000000043b081825 */ /* 0x004fca00078e0208 */
[----:B------:R1:W5:Y:S01]  /*1730*/  @P1 LDG.E R146, desc[UR46][R8.64] ;  /* 0x0000002e08921981 */ /* 0x000362000c1e1900 */
[----:B0-----:R-:W-:Y:S01]  /*1740*/  ISETP.NE.AND P1, PT, R4, 0x1, PT ;  /* 0x000000010400780c */ /* 0x001fe20003f25270 */
[----:B------:R-:W-:Y:S01]  /*1750*/  IMAD.SHL.U32 R212, R57, 0x80, RZ ;  /* 0x0000008039d47824 */ /* 0x000fe200078e00ff */
[----:B------:R-:W0:Y:S01]  /*1760*/  LDC.64 R4, c[0x0][0x9e0] ;  /* 0x00027800ff047b82 */ /* 0x000e220000000a00 */
[----:B------:R-:W-:-:S10]  /*1770*/  IMAD.IADD R13, R25, 0x1, -R10 ;  /* 0x00000001190d7824 */ /* 0x000fd400078e0a0a */
[----:B------:R-:W2:Y:S08]  /*1780*/  @P1 LDC R12, c[0x0][0x44c] ;  /* 0x00011300ff0c1b82 */ /* 0x000eb00000000800 */
[----:B------:R-:W4:Y:S01]  /*1790*/  @P1 LDC R11, c[0x0][0x450] ;  /* 0x00011400ff0b1b82 */ /* 0x000f220000000800 */
[----:B0-----:R-:W-:Y:S01]  /*17a0*/  ISETP.GE.AND P2, PT, R5, 0x1, PT ;  /* 0x000000010500780c */ /* 0x001fe20003f46270 */
[----:B---3--:R-:W-:-:S02]  /*17b0*/  @P0 IMAD.IADD R2, R3, 0x1, -R0 ;  /* 0x0000000103020824 */ /* 0x008fc400078e0a00 */
[----:B------:R-:W-:Y:S02]  /*17c0*/  VIADD R3, R212, 0x7f ;  /* 0x0000007fd4037836 */ /* 0x000fe40000000000 */
[----:B------:R-:W-:Y:S02]  /*17d0*/  IMAD.IADD R197, R13, 0x1, R2 ;  /* 0x000000010dc57824 */ /* 0x000fe400078e0202 */
[----:B--2---:R-:W-:-:S04]  /*17e0*/  @P1 IMAD.HI.U32 R6, R3, R12, RZ ;  /* 0x0000000c03061227 */ /* 0x004fc800078e00ff */
[C---:B------:R-:W-:Y:S01]  /*17f0*/  VIADD R0, R197.reuse, 0x5f ;  /* 0x0000005fc5007836 */ /* 0x040fe20000000000 */
[----:B----4-:R-:W-:Y:S02]  /*1800*/  @P1 SHF.R.U32.HI R3, RZ, R11, R6 ;  /* 0x0000000bff031219 */ /* 0x010fe40000011606 */
[----:B------:R-:W-:Y:S01]  /*1810*/  IADD3 R6, R197, 0x1, -R196 ;  /* 0x00000001c5067810 */ /* 0x000fe20007ffe8c4 */
[----:B------:R-:W-:-:S04]  /*1820*/  IMAD.HI R0, R0, 0x2aaaaaab, RZ ;  /* 0x2aaaaaab00007827 */ /* 0x000fc800078e02ff */
[----:B------:R-:W-:Y:S01]  /*1830*/  IMAD.IADD R3, R6, 0x1, R3 ;  /* 0x0000000106037824 */ /* 0x000fe200078e0203 */
[----:B------:R-:W-:-:S03]  /*1840*/  SHF.R.U32.HI R151, RZ, 0x1f, R0 ;  /* 0x0000001fff977819 */ /* 0x000fc60000011600 */
[----:B------:R-:W-:Y:S01]  /*1850*/  IMAD.IADD R4, R3, 0x1, R4 ;  /* 0x0000000103047824 */ /* 0x000fe200078e0204 */
[----:B------:R-:W-:Y:S01]  /*1860*/  LEA.HI.SX32 R151, R0, R151, 0x1c ;  /* 0x0000009700977211 */ /* 0x000fe200078fe2ff */
        /* <DEDUP_REMOVED lines=12> */
.L_x_4689:
[----:B------:R-:W-:-:S13]  /*1930*/  ISETP.NE.AND P0, PT, R5, 0x1, PT ;  /* 0x000000010500780c */ /* 0x000fda0003f05270 */
[----:B------:R-:W0:Y:S02]  /*1940*/  @P0 LDC.64 R6, c[0x0][0x9e8] ;  /* 0x00027a00ff060b82 */ /* 0x000e240000000a00 */
[----:B0-----:R-:W-:-:S05]  /*1950*/  @P0 IMAD.HI.U32 R6, R0, R6, RZ ;  /* 0x0000000600060227 */ /* 0x001fca00078e00ff */
[----:B------:R-:W-:-:S07]  /*1960*/  @P0 SHF.R.U32.HI R0, RZ, R7, R6 ;  /* 0x00000007ff000219 */ /* 0x000fce0000011606 */
.L_x_4690:
[----:B------:R-:W-:Y:S05]  /*1970*/  BSYNC B0 ;  /* 0x0000000000007941 */ /* 0x000fea0003800000 */
.L_x_4688:
[----:B------:R-:W-:-:S05]  /*1980*/  IMAD R3, R0, R5, R5 ;  /* 0x0000000500037224 */ /* 0x000fca00078e0205 */
[----:B------:R-:W-:-:S07]  /*1990*/  VIMNMX R4, R4, R3, PT ;  /* 0x0000000304047248 */ /* 0x000fce0003fe0100 */
.L_x_4687:
[----:B------:R-:W0:Y:S01]  /*19a0*/  @P1 LDC R3, c[0x0][0x44c] ;  /* 0x00011300ff031b82 */ /* 0x000e220000000800 */
[----:B------:R-:W-:Y:S01]  /*19b0*/  VIADD R4, R4, 0x5f ;  /* 0x0000005f04047836 */ /* 0x000fe20000000000 */
[----:B------:R-:W-:Y:S01]  /*19c0*/  ULDC UR4, c[0x0][0x9dc] ;  /* 0x0002770000047ab9 */ /* 0x000fe20000000800 */
[----:B------:R-:W-:Y:S02]  /*19d0*/  IMAD.MOV.U32 R7, RZ, RZ, R212 ;  /* 0x000000ffff077224 */ /* 0x000fe400078e00d4 */
[----:B------:R-:W-:-:S03]  /*19e0*/  IMAD.HI R4, R4, 0x2aaaaaab, RZ ;  /* 0x2aaaaaab04047827 */ /* 0x000fc600078e02ff */
[----:B------:R-:W1:Y:S01]  /*19f0*/  @P1 LDC R9, c[0x0][0x450] ;  /* 0x00011400ff091b82 */ /* 0x000e620000000800 */
[----:B------:R-:W-:Y:S02]  /*1a00*/  IMAD.IADD R150, R197, 0x1, -R196 ;  /* 0x00000001c5967824 */ /* 0x000fe400078e0ac4 */
[----:B0-----:R-:W-:Y:S01]  /*1a10*/  @P1 IMAD.HI.U32 R0, R212, R3, RZ ;  /* 0x00000003d4001227 */ /* 0x001fe200078e00ff */
[----:B------:R-:W-:-:S04]  /*1a20*/  SHF.R.U32.HI R3, RZ, 0x1f, R4 ;  /* 0x0000001fff037819 */ /* 0x000fc80000011604 */
[----:B------:R-:W-:Y:S02]  /*1a30*/  LEA.HI.SX32 R4, R4, R3, 0x1c ;  /* 0x0000000304047211 */ /* 0x000fe400078fe2ff */
        /* <DEDUP_REMOVED lines=15> */
.L_x_4693:
[----:B------:R-:W-:-:S13]  /*1b30*/  ISETP.NE.AND P0, PT, R5, 0x1, PT ;  /* 0x000000010500780c */ /* 0x000fda0003f05270 */
[----:B------:R-:W0:Y:S02]  /*1b40*/  @P0 LDC.64 R6, c[0x0][0x9e8] ;  /* 0x00027a00ff060b82 */ /* 0x000e240000000a00 */
[----:B0-----:R-:W-:-:S05]  /*1b50*/  @P0 IMAD.HI.U32 R4, R0, R6, RZ ;  /* 0x0000000600040227 */ /* 0x001fca00078e00ff */
[----:B------:R-:W-:-:S07]  /*1b60*/  @P0 SHF.R.U32.HI R0, RZ, R7, R4 ;  /* 0x00000007ff000219 */ /* 0x000fce0000011604 */
.L_x_4694:
[----:B------:R-:W-:Y:S05]  /*1b70*/  BSYNC B0 ;  /* 0x0000000000007941 */ /* 0x000fea0003800000 */
.L_x_4692:
[----:B------:R-:W-:-:S05]  /*1b80*/  IMAD R0, R0, R5, RZ ;  /* 0x0000000500007224 */ /* 0x000fca00078e02ff */
[----:B------:R-:W-:-:S07]  /*1b90*/  VIMNMX R3, R3, R0, !PT ;  /* 0x0000000003037248 */ /* 0x000fce0007fe0100 */
.L_x_4691:
[----:B------:R-:W-:Y:S01]  /*1ba0*/  IMAD.HI R3, R3, 0x2aaaaaab, RZ ;  /* 0x2aaaaaab03037827 */ /* 0x000fe200078e02ff */
[----:B------:R-:W-:Y:S01]  /*1bb0*/  BSSY B0, `(.L_x_4695) ;  /* 0x0000028000007945 */ /* 0x000fe20003800000 */
[----:B------:R-:W-:Y:S02]  /*1bc0*/  LOP3.LUT R221, R216, 0xff, RZ, 0xc0, !PT ;  /* 0x000000ffd8dd7812 */ /* 0x000fe400078ec0ff */
[----:B------:R-:W-:Y:S02]  /*1bd0*/  SHF.R.U32.HI R216, RZ, 0x10, R216 ;  /* 0x00000010ffd87819 */ /* 0x000fe400000116d8 */
[----:B------:R-:W-:-:S04]  /*1be0*/  SHF.R.U32.HI R0, RZ, 0x1f, R3 ;  /* 0x0000001fff007819 */ /* 0x000fc80000011603 */
[----:B------:R-:W-:-:S04]  /*1bf0*/  LEA.HI.SX32 R0, R3, R0, 0x1c ;  /* 0x0000000003007211 */ /* 0x000fc800078fe2ff */
[----:B------:R-:W-:Y:S01]  /*1c00*/  VIMNMX R9, RZ, R0, !PT ;  /* 0x00000000ff097248 */ /* 0x000fe20007fe0100 */
[----:B------:R-:W-:-:S03]  /*1c10*/  IMAD.MOV.U32 R0, RZ, RZ, RZ ;  /* 0x000000ffff007224 */ /* 0x000fc600078e00ff */
[----:B------:R-:W-:-:S13]  /*1c20*/  ISETP.GT.AND P0, PT, R8, R9, PT ;  /* 0x000000090800720c */ /* 0x000fda0003f04270 */
[----:B------:R-:W-:Y:S05]  /*1c30*/  @!P0 BRA `(.L_x_4696) ;  /* 0x00000000007c8947 */ /* 0x000fea0003800000 */
        /* <DEDUP_REMOVED lines=31> */
.L_x_4696:
[----:B------:R-:W-:Y:S05]  /*1e30*/  BSYNC B0 ;  /* 0x0000000000007941 */ /* 0x000fea0003800000 */
.L_x_4695:
[----:B------:R-:W-:Y:S01]  /*1e40*/  IMAD R3, R221, R0, R9 ;  /* 0x00000000dd037224 */ /* 0x000fe200078e0209 */
        /* <DEDUP_REMOVED lines=35> */
[----:B-1---5:R-:W-:Y:S05]  /*2080*/  CALL.ABS.NOINC R14 ;  /* 0x000000000e007343 */ /* 0x022fea0003c00000 */
.L_x_4699:
[----:B------:R-:W-:Y:S05]  /*2090*/  BSYNC B6 ;  /* 0x0000000000067941 */ /* 0x000fea0003800000 */
.L_x_4698:
        /* <DEDUP_REMOVED lines=20> */
.L_x_4701:
[----:B------:R-:W-:Y:S05]  /*21e0*/  BSYNC B6 ;  /* 0x0000000000067941 */ /* 0x000fea0003800000 */
.L_x_4700:
[----:B------:R-:W-:Y:S01]  /*21f0*/  ULDC.64 UR4, c[0x0][0x9f8] ;  /* 0x00027e0000047ab9 */ /* 0x000fe20000000a00 */
[----:B------:R-:W0:Y:S01]  /*2200*/  S2R R3, SR_TID.X ;  /* 0x0000000000037919 */ /* 0x000e220000002100 */
[----:B------:R-:W-:Y:S01]  /*2210*/  ISETP.NE.U32.AND P0, PT, RZ, UR4, PT ;  /* 0x00000004ff007c0c */ /* 0x000fe2000bf05070 */
[----:B------:R-:W1:Y:S01]  /*2220*/  LDC.64 R102, c[0x0][0x300] ;  /* 0x0000c000ff667b82 */ /* 0x000e620000000a00 */
[----:B------:R-:W-:Y:S01]  /*2230*/  ULDC UR8, c[0x0][0x2f4] ;  /* 0x0000bd0000087ab9 */ /* 0x000fe20000000800 */
[----:B------:R-:W-:Y:S01]  /*2240*/  IMAD.IADD R122, R122, 0x1, R25 ;  /* 0x000000017a7a7824 */ /* 0x000fe200078e0219 */
[----:B------:R-:W-:Y:S01]  /*2250*/  ISETP.NE.AND.EX P0, PT, RZ, UR5, PT, P0 ;  /* 0x00000005ff007c0c */ /* 0x000fe2000bf05300 */
[----:B------:R-:W-:Y:S01]  /*2260*/  VIADD R0, R22, 0x60 ;  /* 0x0000006016007836 */ /* 0x000fe20000000000 */
[----:B------:R-:W-:Y:S01]  /*2270*/  ISETP.GE.AND P1, PT, R198, UR8, PT ;  /* 0x00000008c6007c0c */ /* 0x000fe2000bf26270 */
[----:B------:R-:W-:Y:S01]  /*2280*/  ULDC.64 UR4, c[0x0][0x330] ;  /* 0x0000cc0000047ab9 */ /* 0x000fe20000000a00 */
[----:B------:R-:W-:Y:S01]  /*2290*/  SHF.R.S32.HI R23, RZ, 0x1f, R22 ;  /* 0x0000001fff177819 */ /* 0x000fe20000011416 */
[----:B------:R-:W2:Y:S01]  /*22a0*/  LDC.64 R96, c[0x0][0x3f8] ;  /* 0x0000fe00ff607b82 */ /* 0x000ea20000000a00 */
[----:B------:R-:W-:-:S07]  /*22b0*/  ULDC.64 UR6, c[0x0][0x308] ;  /* 0x0000c20000067ab9 */ /* 0x000fce0000000a00 */
[----:B------:R-:W3:Y:S01]  /*22c0*/  @P0 LDC.64 R4, c[0x0][0x9f8] ;  /* 0x00027e00ff040b82 */ /* 0x000ee20000000a00 */
[----:B------:R-:W-:-:S07]  /*22d0*/  SHF.R.S32.HI R147, RZ, 0x1f, R195 ;  /* 0x0000001fff937819 */ /* 0x000fce00000114c3 */
[----:B------:R-:W4:Y:S08]  /*22e0*/  LDC R33, c[0x0][0x3f4] ;  /* 0x0000fd00ff217b82 */ /* 0x000f300000000800 */
[----:B------:R-:W4:Y:S01]  /*22f0*/  LDC.64 R90, c[0x0][0x408] ;  /* 0x00010200ff5a7b82 */ /* 0x000f220000000a00 */
[----:B---3--:R-:W-:-:S05]  /*2300*/  @P0 IMAD.WIDE R4, R59, 0x4, R4 ;  /* 0x000000043b040825 */ /* 0x008fca00078e0204 */
[----:B------:R3:W4:Y:S01]  /*2310*/  @P0 LDG.E R59, desc[UR46][R4.64] ;  /* 0x0000002e043b0981 */ /* 0x000722000c1e1900 */
[----:B------:R-:W-:Y:S01]  /*2320*/  SEL R6, RZ, 0xffffffff, P1 ;  /* 0xffffffffff067807 */ /* 0x000fe20000800000 */
[----:B0-----:R-:W-:Y:S01]  /*2330*/  VIADD R7, R3, 0xffffff80 ;  /* 0xffffff8003077836 */ /* 0x001fe20000000000 */
[----:B------:R-:W-:Y:S01]  /*2340*/  ISETP.GE.AND P0, PT, R22, UR8, PT ;  /* 0x0000000816007c0c */ /* 0x000fe2000bf06270 */
[C---:B------:R-:W-:Y:S01]  /*2350*/  IMAD.WIDE.U32 R104, R215.reuse, UR4, R22 ;  /* 0x00000004d7687c25 */ /* 0x040fe2000f8e0016 */
[----:B------:R-:W-:Y:S01]  /*2360*/  SHF.R.S32.HI R8, RZ, 0x1f, R122 ;  /* 0x0000001fff087819 */ /* 0x000fe2000001147a */
[----:B------:R-:W0:Y:S01]  /*2370*/  S2R R175, SR_TID.X ;  /* 0x0000000000af7919 */ /* 0x000e220000002100 */
[----:B------:R-:W-:Y:S01]  /*2380*/  SEL R3, RZ, 0x1, P0 ;  /* 0x00000001ff037807 */ /* 0x000fe20000000000 */
[----:B------:R-:W-:Y:S01]  /*2390*/  IMAD R105, R215, UR5, R105 ;  /* 0x00000005d7697c24 */ /* 0x000fe2000f8e0269 */
[----:B------:R-:W-:Y:S01]  /*23a0*/  ISETP.GE.AND P0, PT, R199, UR8, PT ;  /* 0x00000008c7007c0c */ /* 0x000fe2000bf06270 */
[----:B---3--:R-:W-:Y:S01]  /*23b0*/  IMAD.SHL.U32 R4, R6, 0x2, RZ ;  /* 0x0000000206047824 */ /* 0x008fe200078e00ff */
[----:B------:R-:W-:Y:S01]  /*23c0*/  SHF.R.S32.HI R6, RZ, 0x1f, R7 ;  /* 0x0000001fff067819 */ /* 0x000fe20000011407 */
[----:B------:R-:W-:Y:S01]  /*23d0*/  ULDC.64 UR4, c[0x0][0xa08] ;  /* 0x0002820000047ab9 */ /* 0x000fe20000000a00 */
[----:B------:R-:W-:Y:S01]  /*23e0*/  ISETP.GE.AND P1, PT, R0, UR8, PT ;  /* 0x0000000800007c0c */ /* 0x000fe2000bf26270 */
[----:B--2---:R-:W-:Y:S01]  /*23f0*/  IMAD.WIDE.U32 R98, R195, R96, R22 ;  /* 0x00000060c3627225 */ /* 0x004fe200078e0016 */
[----:B------:R-:W-:-:S02]  /*2400*/  LOP3.LUT R3, R4, 0x2, R3, 0xe2, !PT ;  /* 0x0000000204037812 */ /* 0x000fc400078ee203 */
[----:B------:R-:W-:Y:S01]  /*2410*/  LEA.HI R7, R6, R7, RZ, 0x2 ;  /* 0x0000000706077211 */ /* 0x000fe200078f10ff */
[----:B-1----:R-:W-:Y:S01]  /*2420*/  IMAD R6, R8, R102, RZ ;  /* 0x0000006608067224 */ /* 0x002fe200078e02ff */
[----:B------:R-:W-:Y:S01]  /*2430*/  SEL R4, RZ, 0x4, P0 ;  /* 0x00000004ff047807 */ /* 0x000fe20000000000 */
[----:B----4-:R-:W-:Y:S01]  /*2440*/  IMAD.WIDE.U32 R92, R195, R90, R22 ;  /* 0x0000005ac35c7225 */ /* 0x010fe200078e0016 */
[----:B------:R-:W-:Y:S02]  /*2450*/  SEL R5, RZ, 0x8, P1 ;  /* 0x00000008ff057807 */ /* 0x000fe40000800000 */
[----:B------:R-:W-:Y:S01]  /*2460*/  LOP3.LUT R18, R18, 0xfffffffb, RZ, 0xc0, !PT ;  /* 0xfffffffb12127812 */ /* 0x000fe200078ec0ff */
[----:B------:R-:W-:Y:S01]  /*2470*/  IMAD R9, R122, R103, R6 ;  /* 0x000000677a097224 */ /* 0x000fe200078e0206 */
[----:B------:R-:W-:Y:S01]  /*2480*/  LOP3.LUT R14, R5, R3, R4, 0xfe, !PT ;  /* 0x00000003050e7212 */ /* 0x000fe200078efe04 */
[----:B------:R-:W-:Y:S01]  /*2490*/  VIADD R3, R22, 0x80 ;  /* 0x0000008016037836 */ /* 0x000fe20000000000 */
[----:B------:R-:W-:Y:S01]  /*24a0*/  SHF.R.S32.HI R6, RZ, 0x1f, R7 ;  /* 0x0000001fff067819 */ /* 0x000fe20000011407 */
[----:B------:R-:W-:Y:S01]  /*24b0*/  IMAD.WIDE.U32 R4, R122, R102, RZ ;  /* 0x000000667a047225 */ /* 0x000fe200078e00ff */
[----:B------:R-:W-:-:S02]  /*24c0*/  SHF.R.S32.HI R193, RZ, 0x1f, R192 ;  /* 0x0000001fffc17819 */ /* 0x000fc400000114c0 */
[----:B------:R-:W-:Y:S01]  /*24d0*/  LEA.HI R6, R6, R195, RZ, 0x3 ;  /* 0x000000c306067211 */ /* 0x000fe200078f18ff */
[----:B------:R-:W-:Y:S01]  /*24e0*/  IMAD.IADD R5, R5, 0x1, R9 ;  /* 0x0000000105057824 */ /* 0x000fe200078e0209 */
[----:B------:R-:W-:Y:S01]  /*24f0*/  ISETP.GE.AND P0, PT, R3, UR8, PT ;  /* 0x0000000803007c0c */ /* 0x000fe2000bf06270 */
[----:B------:R-:W-:Y:S01]  /*2500*/  IMAD.WIDE.U32 R100, R195, R96, R192 ;  /* 0x00000060c3647225 */ /* 0x000fe200078e00c0 */
[----:B------:R-:W-:Y:S02]  /*2510*/  LOP3.LUT R6, R6, 0xfffffff8, RZ, 0xc0, !PT ;  /* 0xfffffff806067812 */ /* 0x000fe400078ec0ff */
[----:B------:R-:W-:Y:S01]  /*2520*/  SEL R7, RZ, 0x10, P0 ;  /* 0x00000010ff077807 */ /* 0x000fe20000000000 */
[----:B------:R-:W-:Y:S01]  /*2530*/  IMAD.WIDE.U32 R4, R215, UR6, R4 ;  /* 0x00000006d7047c25 */ /* 0x000fe2000f8e0004 */
[----:B------:R-:W-:Y:S02]  /*2540*/  ISETP.NE.U32.AND P0, PT, RZ, UR4, PT ;  /* 0x00000004ff007c0c */ /* 0x000fe4000bf05070 */
[----:B------:R-:W-:Y:S01]  /*2550*/  LOP3.LUT R14, R14, R7, RZ, 0xfc, !PT ;  /* 0x000000070e0e7212 */ /* 0x000fe200078efcff */
[----:B------:R-:W-:Y:S01]  /*2560*/  IMAD.IADD R132, R195, 0x1, -R6 ;  /* 0x00000001c3847824 */ /* 0x000fe200078e0a06 */
[----:B------:R-:W-:Y:S01]  /*2570*/  ISETP.NE.AND.EX P0, PT, RZ, UR5, PT, P0 ;  /* 0x00000005ff007c0c */ /* 0x000fe2000bf05300 */
[----:B------:R-:W-:Y:S01]  /*2580*/  IMAD R5, R215, UR7, R5 ;  /* 0x00000007d7057c24 */ /* 0x000fe2000f8e0205 */
[----:B------:R-:W-:Y:S01]  /*2590*/  ULDC.64 UR4, c[0x0][0x310] ;  /* 0x0000c40000047ab9 */ /* 0x000fe20000000a00 */
[----:B------:R-:W-:Y:S01]  /*25a0*/  ISETP.GE.AND P2, PT, R199, R33, PT ;  /* 0x00000021c700720c */ /* 0x000fe20003f46270 */
[----:B------:R-:W-:Y:S01]  /*25b0*/  IMAD.WIDE.U32 R94, R195, R90, R192 ;  /* 0x0000005ac35e7225 */ /* 0x000fe200078e00c0 */
[----:B------:R-:W-:-:S02]  /*25c0*/  LOP3.LUT P1, RZ, R132, 0x4, RZ, 0xc0, !PT ;  /* 0x0000000484ff7812 */ /* 0x000fc4000782c0ff */
[----:B------:R-:W-:Y:S01]  /*25d0*/  SHF.R.U32.HI R26, RZ, 0x3, R206 ;  /* 0x00000003ff1a7819 */ /* 0x000fe200000116ce */
[C---:B------:R-:W-:Y:S01]  /*25e0*/  IMAD.SHL.U32 R111, R96.reuse, 0x40, RZ ;  /* 0x00000040606f7824 */ /* 0x040fe200078e00ff */
[----:B------:R-:W-:Y:S01]  /*25f0*/  SHF.L.U64.HI R110, R96, 0x6, R97 ;  /* 0x00000006606e7819 */ /* 0x000fe20000010261 */
[----:B------:R-:W-:Y:S01]  /*2600*/  IMAD R133, R103, 0x60, RZ ;  /* 0x0000006067857824 */ /* 0x000fe200078e02ff */
[----:B------:R-:W-:Y:S01]  /*2610*/  IADD3 R122, P3, R195, R122, RZ ;  /* 0x0000007ac37a7210 */ /* 0x000fe20007f7e0ff */
[C---:B------:R-:W-:Y:S01]  /*2620*/  IMAD.SHL.U32 R137, R102.reuse, 0x40, RZ ;  /* 0x0000004066897824 */ /* 0x040fe200078e00ff */
[----:B------:R-:W-:Y:S01]  /*2630*/  SHF.L.U64.HI R136, R102, 0x6, R103 ;  /* 0x0000000666887819 */ /* 0x000fe20000010267 */
[----:B------:R-:W-:Y:S01]  /*2640*/  IMAD R135, R91, 0x60, RZ ;  /* 0x000000605b877824 */ /* 0x000fe200078e02ff */
[C---:B------:R-:W-:Y:S01]  /*2650*/  SHF.L.U64.HI R108, R90.reuse, 0x6, R91 ;  /* 0x000000065a6c7819 */ /* 0x040fe2000001025b */
[----:B------:R-:W-:Y:S01]  /*2660*/  IMAD.SHL.U32 R109, R90, 0x40, RZ ;  /* 0x000000405a6d7824 */ /* 0x000fe200078e00ff */
[----:B------:R-:W-:Y:S01]  /*2670*/  SHF.R.S32.HI R149, RZ, 0x1f, R219 ;  /* 0x0000001fff957819 */ /* 0x000fe200000114db */
[----:B------:R-:W-:Y:S01]  /*2680*/  IMAD.X R123, R8, 0x1, R147, P3 ;  /* 0x00000001087b7824 */ /* 0x000fe200018e0693 */
[----:B------:R-:W-:Y:S01]  /*2690*/  @P1 LOP3.LUT R18, R18, 0x4, RZ, 0xfc, !PT ;  /* 0x0000000412121812 */ /* 0x000fe200078efcff */
[----:B------:R-:W-:Y:S01]  /*26a0*/  IMAD.SHL.U32 R130, R33, 0x2, RZ ;  /* 0x0000000221827824 */ /* 0x000fe200078e00ff */
[----:B------:R-:W-:-:S02]  /*26b0*/  ISETP.GE.AND P1, PT, R198, R33, PT ;  /* 0x00000021c600720c */ /* 0x000fc40003f26270 */
[----:B------:R-:W-:Y:S02]  /*26c0*/  LOP3.LUT R18, R18, 0xfffffffe, RZ, 0xc0, !PT ;  /* 0xfffffffe12127812 */ /* 0x000fe400078ec0ff */
[----:B0-----:R-:W-:Y:S02]  /*26d0*/  LEA.HI R175, R175, 0x8, RZ, 0x19 ;  /* 0x00000008afaf7811 */ /* 0x001fe400078fc8ff */
[----:B------:R-:W-:Y:S02]  /*26e0*/  @P2 LOP3.LUT R18, R18, 0x1, RZ, 0xfc, !PT ;  /* 0x0000000112122812 */ /* 0x000fe400078efcff */
[----:B------:R-:W-:Y:S02]  /*26f0*/  SHF.R.S32.HI R6, RZ, 0x1f, R59 ;  /* 0x0000001fff067819 */ /* 0x000fe4000001143b */
[----:B------:R-:W-:Y:S02]  /*2700*/  SEL R27, R59, RZ, !P0 ;  /* 0x000000ff3b1b7207 */ /* 0x000fe40004000000 */
[----:B------:R-:W-:Y:S01]  /*2710*/  SEL R9, R6, RZ, !P0 ;  /* 0x000000ff06097207 */ /* 0x000fe20004000000 */
[----:B------:R-:W-:-:S02]  /*2720*/  IMAD R6, R147, R96, RZ ;  /* 0x0000006093067224 */ /* 0x000fc400078e02ff */
[----:B------:R-:W-:-:S04]  /*2730*/  IMAD.WIDE.U32 R106, R27, UR4, R4 ;  /* 0x000000041b6a7c25 */ /* 0x000fc8000f8e0004 */
[----:B------:R-:W-:Y:S02]  /*2740*/  IMAD R10, R9, UR4, RZ ;  /* 0x00000004090a7c24 */ /* 0x000fe4000f8e02ff */
[-C--:B------:R-:W-:Y:S02]  /*2750*/  IMAD R4, R147, R102.reuse, RZ ;  /* 0x0000006693047224 */ /* 0x080fe400078e02ff */
[----:B------:R-:W-:Y:S02]  /*2760*/  IMAD R11, R195, R97, R6 ;  /* 0x00000061c30b7224 */ /* 0x000fe400078e0206 */
[----:B------:R-:W-:Y:S01]  /*2770*/  IMAD R13, R27, UR5, R10 ;  /* 0x000000051b0d7c24 */ /* 0x000fe2000f8e020a */
[----:B------:R-:W-:Y:S01]  /*2780*/  ULDC.64 UR4, c[0x0][0x338] ;  /* 0x0000ce0000047ab9 */ /* 0x000fe20000000a00 */
[----:B------:R-:W-:-:S04]  /*2790*/  IMAD.WIDE.U32 R6, R195, R102, R22 ;  /* 0x00000066c3067225 */ /* 0x000fc800078e0016 */
[----:B------:R-:W-:Y:S01]  /*27a0*/  IMAD R15, R195, R103, R4 ;  /* 0x00000067c30f7224 */ /* 0x000fe200078e0204 */
[----:B------:R-:W-:Y:S01]  /*27b0*/  IADD3 R5, P0, R106, R6, RZ ;  /* 0x000000066a057210 */ /* 0x000fe20007f1e0ff */
[----:B------:R-:W-:Y:S02]  /*27c0*/  IMAD.IADD R4, R107, 0x1, R13 ;  /* 0x000000016b047824 */ /* 0x000fe400078e020d */
[----:B------:R-:W-:Y:S01]  /*27d0*/  IMAD R10, R9, UR4, RZ ;  /* 0x00000004090a7c24 */ /* 0x000fe2000f8e02ff */
[----:B------:R-:W-:Y:S01]  /*27e0*/  SEL R9, R33, RZ, P1 ;  /* 0x000000ff21097207 */ /* 0x000fe20000800000 */
[C---:B------:R-:W-:Y:S01]  /*27f0*/  IMAD.WIDE.U32 R104, R27.reuse, UR4, R104 ;  /* 0x000000041b687c25 */ /* 0x040fe2000f8e0068 */
[----:B------:R-:W-:Y:S02]  /*2800*/  IADD3.X R6, R4, R7, R15, P0, !PT ;  /* 0x0000000704067210 */ /* 0x000fe400007fe40f */
[----:B------:R-:W-:Y:S01]  /*2810*/  ISETP.GE.AND P0, PT, R22, R33, PT ;  /* 0x000000211600720c */ /* 0x000fe20003f06270 */
[----:B------:R-:W-:-:S02]  /*2820*/  IMAD R27, R27, UR5, R10 ;  /* 0x000000051b1b7c24 */ /* 0x000fc4000f8e020a */
[----:B------:R-:W-:Y:S01]  /*2830*/  IMAD R10, R147, R90, RZ ;  /* 0x0000005a930a7224 */ /* 0x000fe200078e02ff */
[----:B------:R-:W-:Y:S01]  /*2840*/  SEL R7, R33, RZ, P0 ;  /* 0x000000ff21077207 */ /* 0x000fe20000000000 */
[----:B------:R-:W-:Y:S02]  /*2850*/  IMAD.IADD R101, R101, 0x1, R11 ;  /* 0x0000000165657824 */ /* 0x000fe400078e020b */
[----:B------:R-:W-:Y:S02]  /*2860*/  IMAD.IADD R99, R11, 0x1, R99 ;  /* 0x000000010b637824 */ /* 0x000fe400078e0263 */
[----:B------:R-:W-:Y:S01]  /*2870*/  IMAD R11, R195, R91, R10 ;  /* 0x0000005bc30b7224 */ /* 0x000fe200078e020a */
[----:B------:R-:W-:Y:S01]  /*2880*/  SEL R10, R33, RZ, P2 ;  /* 0x000000ff210a7207 */ /* 0x000fe20001000000 */
[----:B------:R-:W-:Y:S02]  /*2890*/  IMAD.IADD R7, R22, 0x1, R7 ;  /* 0x0000000116077824 */ /* 0x000fe400078e0207 */
[----:B------:R-:W-:-:S02]  /*28a0*/  IMAD.IADD R9, R198, 0x1, R9 ;  /* 0x00000001c6097824 */ /* 0x000fc400078e0209 */
[----:B------:R-:W-:Y:S01]  /*28b0*/  IMAD.IADD R20, R199, 0x1, R10 ;  /* 0x00000001c7147824 */ /* 0x000fe200078e020a */
[----:B------:R-:W-:Y:S01]  /*28c0*/  SHF.R.S32.HI R10, RZ, 0x1f, R7 ;  /* 0x0000001fff0a7819 */ /* 0x000fe20000011407 */
[----:B------:R-:W-:Y:S01]  /*28d0*/  IMAD.IADD R95, R95, 0x1, R11 ;  /* 0x000000015f5f7824 */ /* 0x000fe200078e020b */
[----:B------:R-:W-:Y:S01]  /*28e0*/  SHF.R.S32.HI R12, RZ, 0x1f, R9 ;  /* 0x0000001fff0c7819 */ /* 0x000fe20000011409 */
[----:B------:R-:W-:Y:S01]  /*28f0*/  IMAD.IADD R93, R11, 0x1, R93 ;  /* 0x000000010b5d7824 */ /* 0x000fe200078e025d */
[-C--:B------:R-:W-:Y:S01]  /*2900*/  LEA.HI R11, R10, R7.reuse, RZ, 0x3 ;  /* 0x000000070a0b7211 */ /* 0x080fe200078f18ff */
[-C--:B-----5:R-:W-:Y:S01]  /*2910*/  IMAD.WIDE.U32 R100, R146, R96.reuse, R100 ;  /* 0x0000006092647225 */ /* 0x0a0fe200078e0064 */
[----:B------:R-:W-:Y:S02]  /*2920*/  LEA.HI R7, R10, R7, RZ, 0x6 ;  /* 0x000000070a077211 */ /* 0x000fe400078f30ff */
[-C--:B------:R-:W-:Y:S01]  /*2930*/  LEA.HI R10, R12, R9.reuse, RZ, 0x6 ;  /* 0x000000090c0a7211 */ /* 0x080fe200078f30ff */
[----:B------:R-:W-:Y:S01]  /*2940*/  IMAD.WIDE.U32 R98, R146, R96, R98 ;  /* 0x0000006092627225 */ /* 0x000fe200078e0062 */
[----:B------:R-:W-:-:S02]  /*2950*/  LEA.HI R13, R12, R9, RZ, 0x3 ;  /* 0x000000090c0d7211 */ /* 0x000fc400078f18ff */
[----:B------:R-:W-:Y:S01]  /*2960*/  SHF.R.S32.HI R7, RZ, 0x6, R7 ;  /* 0x00000006ff077819 */ /* 0x000fe20000011407 */
[----:B------:R-:W-:Y:S01]  /*2970*/  IMAD.WIDE.U32 R94, R146, R90, R94 ;  /* 0x0000005a925e7225 */ /* 0x000fe200078e005e */
[----:B------:R-:W-:Y:S02]  /*2980*/  SHF.R.S32.HI R9, RZ, 0x6, R10 ;  /* 0x00000006ff097819 */ /* 0x000fe4000001140a */
[----:B------:R-:W-:Y:S01]  /*2990*/  LOP3.LUT R10, R208, 0x38, R11, 0xf8, !PT ;  /* 0x00000038d00a7812 */ /* 0x000fe200078ef80b */
[C---:B------:R-:W-:Y:S01]  /*29a0*/  IMAD R144, R7.reuse, 0x1800, R210 ;  /* 0x0000180007907824 */ /* 0x040fe200078e02d2 */
[----:B------:R-:W-:Y:S01]  /*29b0*/  SHF.R.S32.HI R21, RZ, 0x1f, R20 ;  /* 0x0000001fff157819 */ /* 0x000fe20000011414 */
[--C-:B------:R-:W-:Y:S01]  /*29c0*/  IMAD R142, R7, 0x1800, R211.reuse ;  /* 0x00001800078e7824 */ /* 0x100fe200078e02d3 */
[----:B------:R-:W-:Y:S01]  /*29d0*/  LOP3.LUT R7, R10, R209, RZ, 0x3c, !PT ;  /* 0x000000d10a077212 */ /* 0x000fe200078e3cff */
[----:B------:R-:W-:Y:S01]  /*29e0*/  IMAD R140, R9, 0x1800, R211 ;  /* 0x00001800098c7824 */ /* 0x000fe200078e02d3 */
[----:B------:R-:W-:Y:S01]  /*29f0*/  LEA.HI R25, R21, R20, RZ, 0x3 ;  /* 0x0000001415197211 */ /* 0x000fe200078f18ff */
[----:B------:R-:W-:Y:S01]  /*2a00*/  IMAD R143, R9, 0x1800, R210 ;  /* 0x00001800098f7824 */ /* 0x000fe200078e02d2 */
[----:B------:R-:W-:Y:S01]  /*2a10*/  LOP3.LUT R12, R208, 0x38, R13, 0xf8, !PT ;  /* 0x00000038d00c7812 */ /* 0x000fe200078ef80d */
[----:B------:R-:W-:Y:S01]  /*2a20*/  IMAD.IADD R144, R144, 0x1, R7 ;  /* 0x0000000190907824 */ /* 0x000fe200078e0207 */
[----:B------:R-:W-:Y:S01]  /*2a30*/  LOP3.LUT R7, R206, 0x38, R13, 0xf8, !PT ;  /* 0x00000038ce077812 */ /* 0x000fe200078ef80d */
[----:B------:R-:W-:Y:S01]  /*2a40*/  IMAD.WIDE.U32 R92, R146, R90, R92 ;  /* 0x0000005a925c7225 */ /* 0x000fe200078e005c */
[----:B------:R-:W-:-:S02]  /*2a50*/  LEA.HI R20, R21, R20, RZ, 0x6 ;  /* 0x0000001415147211 */ /* 0x000fc400078f30ff */
[----:B------:R-:W-:Y:S01]  /*2a60*/  LOP3.LUT R7, R7, R26, RZ, 0x3c, !PT ;  /* 0x0000001a07077212 */ /* 0x000fe200078e3cff */
[----:B------:R-:W-:Y:S01]  /*2a70*/  IMAD R21, R97, 0x60, RZ ;  /* 0x0000006061157824 */ /* 0x000fe200078e02ff */
[-C--:B------:R-:W-:Y:S01]  /*2a80*/  LOP3.LUT R12, R12, R209.reuse, RZ, 0x3c, !PT ;  /* 0x000000d10c0c7212 */ /* 0x080fe200078e3cff */
[----:B------:R-:W-:Y:S01]  /*2a90*/  IMAD.WIDE.U32 R102, R102, 0x60, RZ ;  /* 0x0000006066667825 */ /* 0x000fe200078e00ff */
[----:B------:R-:W-:Y:S02]  /*2aa0*/  SHF.R.S32.HI R20, RZ, 0x6, R20 ;  /* 0x00000006ff147819 */ /* 0x000fe40000011414 */
[----:B------:R-:W-:Y:S01]  /*2ab0*/  LOP3.LUT R10, R208, 0x38, R25, 0xf8, !PT ;  /* 0x00000038d00a7812 */ /* 0x000fe200078ef819 */
[----:B------:R-:W-:Y:S01]  /*2ac0*/  IMAD.IADD R140, R140, 0x1, R7 ;  /* 0x000000018c8c7824 */ /* 0x000fe200078e0207 */
[----:B------:R-:W-:Y:S01]  /*2ad0*/  SHF.R.S32.HI R7, RZ, 0x1f, R146 ;  /* 0x0000001fff077819 */ /* 0x000fe20000011492 */
[----:B------:R-:W-:Y:S01]  /*2ae0*/  IMAD.IADD R143, R143, 0x1, R12 ;  /* 0x000000018f8f7824 */ /* 0x000fe200078e020c */
[----:B------:R-:W-:Y:S01]  /*2af0*/  LOP3.LUT R15, R206, 0x38, R11, 0xf8, !PT ;  /* 0x00000038ce0f7812 */ /* 0x000fe200078ef80b */
[----:B------:R-:W-:Y:S01]  /*2b00*/  IMAD R141, R20, 0x1800, R210 ;  /* 0x00001800148d7824 */ /* 0x000fe200078e02d2 */
[----:B------:R-:W-:Y:S01]  /*2b10*/  LOP3.LUT R10, R10, R209, RZ, 0x3c, !PT ;  /* 0x000000d10a0a7212 */ /* 0x000fe200078e3cff */
[----:B------:R-:W-:Y:S01]  /*2b20*/  IMAD R9, R7, R96, RZ ;  /* 0x0000006007097224 */ /* 0x000fe200078e02ff */
[----:B------:R-:W-:Y:S01]  /*2b30*/  LOP3.LUT R15, R15, R26, RZ, 0x3c, !PT ;  /* 0x0000001a0f0f7212 */ /* 0x000fe200078e3cff */
[----:B------:R-:W-:Y:S01]  /*2b40*/  IMAD R139, R20, 0x1800, R211 ;  /* 0x00001800148b7824 */ /* 0x000fe200078e02d3 */
[----:B------:R-:W-:Y:S01]  /*2b50*/  LOP3.LUT R12, R206, 0x38, R25, 0xf8, !PT ;  /* 0x00000038ce0c7812 */ /* 0x000fe200078ef819 */
[----:B------:R-:W-:Y:S01]  /*2b60*/  IMAD R29, R146, R97, R9 ;  /* 0x00000061921d7224 */ /* 0x000fe200078e0209 */
[----:B------:R-:W-:Y:S01]  /*2b70*/  SHF.R.S32.HI R119, RZ, 0x3, R11 ;  /* 0x00000003ff777819 */ /* 0x000fe2000001140b */
[----:B------:R-:W-:Y:S01]  /*2b80*/  IMAD R9, R7, R90, RZ ;  /* 0x0000005a07097224 */ /* 0x000fe200078e02ff */
[----:B------:R-:W-:Y:S01]  /*2b90*/  LOP3.LUT R12, R12, R26, RZ, 0x3c, !PT ;  /* 0x0000001a0c0c7212 */ /* 0x000fe200078e3cff */
[----:B------:R-:W-:Y:S01]  /*2ba0*/  VIADD R7, R22, 0xa0 ;  /* 0x000000a016077836 */ /* 0x000fe20000000000 */
[----:B------:R-:W-:Y:S01]  /*2bb0*/  SHF.R.S32.HI R118, RZ, 0x3, R13 ;  /* 0x00000003ff767819 */ /* 0x000fe2000001140d */
[----:B------:R-:W-:Y:S01]  /*2bc0*/  IMAD.IADD R141, R141, 0x1, R10 ;  /* 0x000000018d8d7824 */ /* 0x000fe200078e020a */
[----:B------:R-:W-:Y:S01]  /*2bd0*/  LOP3.LUT R10, R208, 0x18, R22, 0xf8, !PT ;  /* 0x00000018d00a7812 */ /* 0x000fe200078ef816 */
[----:B------:R-:W-:Y:S01]  /*2be0*/  IMAD.IADD R142, R142, 0x1, R15 ;  /* 0x000000018e8e7824 */ /* 0x000fe200078e020f */
[----:B------:R-:W-:Y:S01]  /*2bf0*/  ISETP.GE.AND P2, PT, R7, UR8, PT ;  /* 0x0000000807007c0c */ /* 0x000fe2000bf46270 */
[----:B------:R-:W-:Y:S01]  /*2c00*/  IMAD R31, R146, R91, R9 ;  /* 0x0000005b921f7224 */ /* 0x000fe200078e0209 */
[----:B------:R-:W-:Y:S01]  /*2c10*/  LOP3.LUT R9, R10, R209, RZ, 0x3c, !PT ;  /* 0x000000d10a097212 */ /* 0x000fe200078e3cff */
[----:B------:R-:W-:Y:S01]  /*2c20*/  IMAD.IADD R139, R139, 0x1, R12 ;  /* 0x000000018b8b7824 */ /* 0x000fe200078e020c */
[----:B------:R-:W-:Y:S01]  /*2c30*/  SEL R15, RZ, 0x20, P2 ;  /* 0x00000020ff0f7807 */ /* 0x000fe20001000000 */
[----:B------:R-:W-:Y:S01]  /*2c40*/  IMAD.WIDE.U32 R96, R96, 0x60, RZ ;  /* 0x0000006060607825 */ /* 0x000fe200078e00ff */
[----:B------:R-:W-:-:S02]  /*2c50*/  LOP3.LUT R12, R13, 0xfffffff8, RZ, 0xc0, !PT ;  /* 0xfffffff80d0c7812 */ /* 0x000fc400078ec0ff */
[----:B------:R-:W-:Y:S01]  /*2c60*/  LOP3.LUT R26, R14, R15, RZ, 0xfc, !PT ;  /* 0x0000000f0e1a7212 */ /* 0x000fe200078efcff */
[----:B------:R-:W-:Y:S01]  /*2c70*/  IMAD.WIDE.U32 R90, R90, 0x60, RZ ;  /* 0x000000605a5a7825 */ /* 0x000fe200078e00ff */
[----:B------:R-:W-:Y:S02]  /*2c80*/  LOP3.LUT R11, R11, 0xfffffff8, RZ, 0xc0, !PT ;  /* 0xfffffff80b0b7812 */ /* 0x000fe400078ec0ff */
[----:B------:R-:W-:Y:S01]  /*2c90*/  LOP3.LUT R13, R25, 0xfffffff8, RZ, 0xc0, !PT ;  /* 0xfffffff8190d7812 */ /* 0x000fe200078ec0ff */
[----:B------:R-:W-:Y:S01]  /*2ca0*/  IMAD.IADD R134, R97, 0x1, R21 ;  /* 0x0000000161867824 */ /* 0x000fe200078e0215 */
[----:B------:R-:W-:Y:S01]  /*2cb0*/  SHF.R.S32.HI R117, RZ, 0x3, R25 ;  /* 0x00000003ff757819 */ /* 0x000fe20000011419 */
        /* <DEDUP_REMOVED lines=9> */
[----:B------:R-:W-:Y:S01]  /*2d50*/  LOP3.LUT R14, R14, 0x1, RZ, 0xc0, !PT ;  /* 0x000000010e0e7812 */ /* 0x000fe200078ec0ff */
[----:B------:R-:W-:Y:S01]  /*2d60*/  IMAD.IADD R9, R95, 0x1, R31 ;  /* 0x000000015f097824 */ /* 0x000fe200078e021f */
[----:B------:R-:W-:Y:S01]  /*2d70*/  SHF.R.S32.HI R116, RZ, 0x1f, R11 ;  /* 0x0000001fff747819 */ /* 0x000fe2000001140b */
[----:B------:R-:W-:Y:S01]  /*2d80*/  IMAD.IADD R10, R31, 0x1, R93 ;  /* 0x000000011f0a7824 */ /* 0x000fe200078e025d */
[----:B------:R-:W-:Y:S01]  /*2d90*/  SHF.R.S32.HI R113, RZ, 0x1f, R12 ;  /* 0x0000001fff717819 */ /* 0x000fe2000001140c */
[----:B------:R-:W-:Y:S01]  /*2da0*/  IMAD.IADD R27, R105, 0x1, R27 ;  /* 0x00000001691b7824 */ /* 0x000fe200078e021b */
[----:B------:R-:W-:-:S02]  /*2db0*/  SHF.R.S32.HI R112, RZ, 0x1f, R13 ;  /* 0x0000001fff707819 */ /* 0x000fc4000001140d */
[----:B------:R-:W-:-:S07]  /*2dc0*/  LOP3.LUT R26, R26, 0x20, RZ, 0xc0, !PT ;  /* 0x000000201a1a7812 */ /* 0x000fce00078ec0ff */
.L_x_4801:
[----:B0-----:R-:W0:Y:S01]  /*2dd0*/  LDC.64 R114, c[0x0][0x2e8] ;  /* 0x0000ba00ff727b82 */ /* 0x001e220000000a00 */
[----:B--23--:R-:W-:Y:S01]  /*2de0*/  VIADD R35, R24, 0xffffffff ;  /* 0xffffffff18237836 */ /* 0x00cfe20000000000 */
[----:B------:R-:W-:Y:S01]  /*2df0*/  LOP3.LUT P5, RZ, R132, 0x4, RZ, 0xc0, !PT ;  /* 0x0000000484ff7812 */ /* 0x000fe200078ac0ff */
[----:B------:R-:W-:Y:S05]  /*2e00*/  YIELD ;  /* 0x0000000000007946 */ /* 0x000fea0003800000 */
[----:B------:R-:W1:Y:S01]  /*2e10*/  LDC R121, c[0x0][0x3f4] ;  /* 0x0000fd00ff797b82 */ /* 0x000e620000000800 */
[----:B------:R-:W-:Y:S01]  /*2e20*/  SHF.R.S32.HI R32, RZ, 0x1f, R35 ;  /* 0x0000001fff207819 */ /* 0x000fe20000011423 */
[-C--:B------:R-:W-:Y:S01]  /*2e30*/  IMAD R29, R133, R35.reuse, RZ ;  /* 0x00000023851d7224 */ /* 0x080fe200078e02ff */
[----:B------:R-:W-:Y:S01]  /*2e40*/  LOP3.LUT R18, R18, 0xfffffffd, RZ, 0xc0, !PT ;  /* 0xfffffffd12127812 */ /* 0x000fe200078ec0ff */
[----:B------:R-:W-:Y:S01]  /*2e50*/  IMAD.WIDE.U32 R124, R102, R35, RZ ;  /* 0x00000023667c7225 */ /* 0x000fe200078e00ff */
[----:B------:R-:W-:Y:S03]  /*2e60*/  BSSY B0, `(.L_x_4702) ;  /* 0x00007a0000007945 */ /* 0x000fe60003800000 */
[----:B------:R-:W-:Y:S01]  /*2e70*/  IMAD R29, R32, R102, R29 ;  /* 0x00000066201d7224 */ /* 0x000fe200078e021d */
[----:B------:R-:W-:-:S02]  /*2e80*/  IADD3 R24, P2, P3, R5, R124, R137 ;  /* 0x0000007c05187210 */ /* 0x000fc40007b5e089 */
[----:B------:R-:W-:Y:S01]  /*2e90*/  IADD3 R30, P4, R5, R124, RZ ;  /* 0x0000007c051e7210 */ /* 0x000fe20007f9e0ff */
[----:B------:R-:W-:Y:S02]  /*2ea0*/  IMAD.IADD R84, R125, 0x1, R29 ;  /* 0x000000017d547824 */ /* 0x000fe400078e021d */
[----:B------:R-:W-:Y:S02]  /*2eb0*/  IMAD R29, R17, 0x4800, R138 ;  /* 0x00004800111d7824 */ /* 0x000fe400078e028a */
[----:B------:R-:W-:Y:S01]  /*2ec0*/  IMAD.X R31, R84, 0x1, R6, P4 ;  /* 0x00000001541f7824 */ /* 0x000fe200020e0606 */
[----:B------:R-:W-:Y:S02]  /*2ed0*/  IADD3.X R28, R6, R84, R136, P2, P3 ;  /* 0x00000054061c7210 */ /* 0x000fe400017e6488 */
[----:B0-----:R-:W-:Y:S02]  /*2ee0*/  LEA R36, P2, R24, R114, 0x1 ;  /* 0x0000007218247211 */ /* 0x001fe400078408ff */
[----:B------:R-:W-:-:S02]  /*2ef0*/  ISETP.GT.AND P3, PT, R35, R131, PT ;  /* 0x000000832300720c */ /* 0x000fc40003f64270 */
[----:B------:R-:W-:Y:S01]  /*2f00*/  LEA.HI.X R37, R24, R115, R28, 0x1, P2 ;  /* 0x0000007318257211 */ /* 0x000fe200010f0c1c */
[----:B------:R-:W-:Y:S01]  /*2f10*/  IMAD R28, R29, 0x2, R120 ;  /* 0x000000021d1c7824 */ /* 0x000fe200078e0278 */
[----:B-1----:R-:W-:Y:S01]  /*2f20*/  ISETP.GE.AND P2, PT, R121, 0x1, PT ;  /* 0x000000017900780c */ /* 0x002fe20003f46270 */
[----:B------:R-:W-:Y:S01]  /*2f30*/  IMAD.MOV.U32 R24, RZ, RZ, R35 ;  /* 0x000000ffff187224 */ /* 0x000fe200078e0023 */
[----:B------:R-:W-:-:S04]  /*2f40*/  LEA R38, P4, R30, R114, 0x1 ;  /* 0x000000721e267211 */ /* 0x000fc800078808ff */
[----:B------:R-:W-:Y:S01]  /*2f50*/  LEA.HI.X R39, R30, R115, R31, 0x1, P4 ;  /* 0x000000731e277211 */ /* 0x000fe200020f0c1f */
[C---:B------:R-:W-:Y:S02]  /*2f60*/  VIADD R31, R29.reuse, 0x20 ;  /* 0x000000201d1f7836 */ /* 0x040fe40000000000 */
[----:B------:R-:W-:Y:S01]  /*2f70*/  @P5 VIADD R31, R29, 0xffffffe0 ;  /* 0xffffffe01d1f5836 */ /* 0x000fe20000000000 */
[----:B------:R-:W-:-:S03]  /*2f80*/  @P3 LOP3.LUT R18, R18, 0x2, RZ, 0xfc, !PT ;  /* 0x0000000212123812 */ /* 0x000fc600078efcff */
[----:B------:R-:W-:Y:S01]  /*2f90*/  IMAD R29, R31, 0x2, R120 ;  /* 0x000000021f1d7824 */ /* 0x000fe200078e0278 */
[----:B------:R-:W-:Y:S06]  /*2fa0*/  @!P2 BRA `(.L_x_4703) ;  /* 0x00000074004ca947 */ /* 0x000fec0003800000 */
[----:B------:R-:W-:Y:S01]  /*2fb0*/  ULDC.U8 UR4, c[0x0][0x410] ;  /* 0x0001040000047ab9 */ /* 0x000fe20000000000 */
[-C--:B------:R-:W-:Y:S01]  /*2fc0*/  IMAD R31, R134, R35.reuse, RZ ;  /* 0x00000023861f7224 */ /* 0x080fe200078e02ff */
[----:B------:R-:W-:Y:S01]  /*2fd0*/  ISETP.NE.AND P2, PT, RZ, UR4, PT ;  /* 0x00000004ff007c0c */ /* 0x000fe2000bf45270 */
[-C--:B------:R-:W-:Y:S02]  /*2fe0*/  IMAD R33, R135, R35.reuse, RZ ;  /* 0x0000002387217224 */ /* 0x080fe400078e02ff */
        /* <DEDUP_REMOVED lines=25> */
[----:B------:R-:W-:Y:S01]  /*3180*/  IADD3 R33, P2, R100, R82, RZ ;  /* 0x0000005264217210 */ /* 0x000fe20007f5e0ff */
[----:B------:R-:W-:Y:S01]  /*3190*/  ULDC.64 UR4, c[0x0][0x3e8] ;  /* 0x0000fa0000047ab9 */ /* 0x000fe20000000a00 */
[----:B------:R-:W-:Y:S02]  /*31a0*/  CS2R R114, SRZ ;  /* 0x0000000000727805 */ /* 0x000fe4000001ff00 */
[----:B------:R-:W-:Y:S01]  /*31b0*/  CS2R R124, SRZ ;  /* 0x00000000007c7805 */ /* 0x000fe2000001ff00 */
[----:B------:R-:W-:Y:S01]  /*31c0*/  IMAD.X R34, R31, 0x1, R89, P2 ;  /* 0x000000011f227824 */ /* 0x000fe200010e0659 */
[----:B------:R-:W-:-:S04]  /*31d0*/  LEA R32, P2, R33, UR4, 0x1 ;  /* 0x0000000421207c11 */ /* 0x000fc8000f8408ff */
[----:B------:R-:W-:Y:S01]  /*31e0*/  LEA.HI.X R33, R33, UR5, R34, 0x1, P2 ;  /* 0x0000000521217c11 */ /* 0x000fe200090f0c22 */
[----:B------:R-:W-:Y:S01]  /*31f0*/  ULDC.64 UR4, c[0x0][0x400] ;  /* 0x0001000000047ab9 */ /* 0x000fe20000000a00 */
[----:B------:R-:W-:-:S05]  /*3200*/  IADD3 R35, P2, R94, R80, RZ ;  /* 0x000000505e237210 */ /* 0x000fca0007f5e0ff */
[----:B------:R-:W-:Y:S01]  /*3210*/  IMAD.X R42, R88, 0x1, R9, P2 ;  /* 0x00000001582a7824 */ /* 0x000fe200010e0609 */
        /* <DEDUP_REMOVED lines=30> */
.L_x_4706:
[----:B------:R-:W-:Y:S05]  /*3400*/  BSYNC B1 ;  /* 0x0000000000017941 */ /* 0x000fea0003800000 */
.L_x_4705:
        /* <DEDUP_REMOVED lines=12> */
[----:B-----5:R-:W-:Y:S01]  /*34d0*/  IMAD.MOV.U32 R127, RZ, RZ, R64 ;  /* 0x000000ffff7f7224 */ /* 0x020fe200078e0040 */
[----:B------:R-:W-:Y:S01]  /*34e0*/  CS2R R62, SRZ ;  /* 0x00000000003e7805 */ /* 0x000fe2000001ff00 */
[----:B------:R-:W-:Y:S01]  /*34f0*/  IMAD.MOV.U32 R126, RZ, RZ, R65 ;  /* 0x000000ffff7e7224 */ /* 0x000fe200078e0041 */
[----:B------:R-:W-:Y:S06]  /*3500*/  @P4 BRA `(.L_x_4708) ;  /* 0x0000000000a04947 */ /* 0x000fec0003800000 */
[----:B------:R-:W-:Y:S01]  /*3510*/  IADD3 R82, P2, P5, R100, R82, R111 ;  /* 0x0000005264527210 */ /* 0x000fe20007d5e06f */
[----:B------:R-:W-:Y:S01]  /*3520*/  ULDC.64 UR4, c[0x0][0x3e8] ;  /* 0x0000fa0000047ab9 */ /* 0x000fe20000000a00 */
[----:B------:R-:W-:Y:S02]  /*3530*/  CS2R R60, SRZ ;  /* 0x00000000003c7805 */ /* 0x000fe4000001ff00 */
[----:B------:R-:W-:Y:S02]  /*3540*/  CS2R R62, SRZ ;  /* 0x00000000003e7805 */ /* 0x000fe4000001ff00 */
[----:B0-----:R-:W-:Y:S02]  /*3550*/  IADD3.X R33, R89, R31, R110, P2, P5 ;  /* 0x0000001f59217210 */ /* 0x001fe400017ea46e */
        /* <DEDUP_REMOVED lines=35> */
.L_x_4708:
[----:B------:R-:W-:Y:S05]  /*3790*/  BSYNC B1 ;  /* 0x0000000000017941 */ /* 0x000fea0003800000 */
.L_x_4707:
[----:B------:R-:W2:Y:S01]  /*37a0*/  LDL R31, [R1+0x38] ;  /* 0x00003800011f7983 */ /* 0x000ea20000100800 */
[----:B01----:R-:W-:Y:S01]  /*37b0*/  IMAD.MOV.U32 R32, RZ, RZ, R69 ;  /* 0x000000ffff207224 */ /* 0x003fe200078e0045 */
        /* <DEDUP_REMOVED lines=12> */
[----:B--2---:R-:W-:Y:S01]  /*3880*/  R2UR UR4, R31 ;  /* 0x000000001f0472ca */ /* 0x004fe200000e0000 */
[----:B------:R-:W-:-:S05]  /*3890*/  IMAD.MOV.U32 R31, RZ, RZ, R68 ;  /* 0x000000ffff1f7224 */ /* 0x000fca00078e0044 */
[----:B------:R-:W-:Y:S01]  /*38a0*/  PRMT R162, R32, 0x5410, R31 ;  /* 0x0000541020a27816 */ /* 0x000fe2000000001f */
[----:B------:R-:W-:Y:S02]  /*38b0*/  IMAD.MOV.U32 R31, RZ, RZ, R76 ;  /* 0x000000ffff1f7224 */ /* 0x000fe400078e004c */
[----:B------:R-:W-:-:S03]  /*38c0*/  IMAD.MOV.U32 R32, RZ, RZ, R77 ;  /* 0x000000ffff207224 */ /* 0x000fc600078e004d */
[----:B------:R-:W-:Y:S01]  /*38d0*/  PRMT R164, R164, 0x5410, R31 ;  /* 0x00005410a4a47816 */ /* 0x000fe2000000001f */
[----:B------:R-:W-:Y:S01]  /*38e0*/  IMAD.MOV.U32 R31, RZ, RZ, R67 ;  /* 0x000000ffff1f7224 */ /* 0x000fe200078e0043 */
[----:B------:R-:W-:Y:S01]  /*38f0*/  PRMT R165, R165, 0x5410, R32 ;  /* 0x00005410a5a57816 */ /* 0x000fe20000000020 */
[----:B------:R-:W-:Y:S01]  /*3900*/  IMAD.MOV.U32 R32, RZ, RZ, R114 ;  /* 0x000000ffff207224 */ /* 0x000fe200078e0072 */
[----:B------:R-:W-:Y:S02]  /*3910*/  UISETP.NE.AND UP0, UPT, UR4, 0x3, UPT ;  /* 0x000000030400788c */ /* 0x000fe4000bf05270 */
[----:B------:R-:W-:Y:S01]  /*3920*/  PRMT R159, R34, 0x5410, R31 ;  /* 0x00005410229f7816 */ /* 0x000fe2000000001f */
[----:B------:R-:W-:Y:S01]  /*3930*/  IMAD.MOV.U32 R34, RZ, RZ, R70 ;  /* 0x000000ffff227224 */ /* 0x000fe200078e0046 */
[----:B------:R-:W-:Y:S01]  /*3940*/  PRMT R129, R129, 0x5410, R32 ;  /* 0x0000541081817816 */ /* 0x000fe20000000020 */
[----:B------:R-:W-:Y:S01]  /*3950*/  IMAD.MOV.U32 R31, RZ, RZ, R74 ;  /* 0x000000ffff1f7224 */ /* 0x000fe200078e004a */
[----:B------:R-:W-:Y:S01]  /*3960*/  PLOP3.LUT P2, PT, PT, PT, UP0, 0x80, 0x0 ;  /* 0x000000000000781c */ /* 0x000fe20003f4f008 */
        /* <DEDUP_REMOVED lines=8> */
[----:B-----5:R-:W-:Y:S01]  /*39f0*/  IMAD.MOV.U32 R34, RZ, RZ, R40 ;  /* 0x000000ffff227224 */ /* 0x020fe200078e0028 */
        /* <DEDUP_REMOVED lines=15> */
[----:B------:R-:W-:-:S02]  /*3af0*/  IMAD.MOV.U32 R31, RZ, RZ, R53 ;  /* 0x000000ffff1f7224 */ /* 0x000fc400078e0035 */
        /* <DEDUP_REMOVED lines=29> */
.L_x_4709:
[----:B------:R-:W-:Y:S01]  /*3cd0*/  IMAD R31, R17, 0x8, R16 ;  /* 0x00000008111f7824 */ /* 0x000fe200078e0210 */
[----:B------:R-:W-:Y:S01]  /*3ce0*/  SHF.L.U32 R88, R201, 0x1f, RZ ;  /* 0x0000001fc9587819 */ /* 0x000fe200000006ff */
[----:B------:R-:W-:Y:S03]  /*3cf0*/  BSSY B1, `(.L_x_4710) ;  /* 0x0000003000017945 */ /* 0x000fe60003800000 */
[----:B------:R-:W0:Y:S02]  /*3d00*/  SYNCS.PHASECHK.TRANS64.TRYWAIT P5, [R31+URZ+0x30890], R88 ;  /* 0x030890581f0075a7 */ /* 0x000e2400080a017f */
[----:B0-----:R-:W-:Y:S05]  /*3d10*/  @!P5 BRA `(.L_x_4711) ;  /* 0x0000029400acd947 */ /* 0x001fea0003800000 */
.L_x_5167:
[----:B------:R-:W-:Y:S05]  /*3d20*/  BSYNC B1 ;  /* 0x0000000000017941 */ /* 0x000fea0003800000 */
.L_x_4710:
        /* <DEDUP_REMOVED lines=9> */
[--C-:B------:R-:W-:Y:S02]  /*3dc0*/  SHF.R.U64 R114, R114, 0x10, R115.reuse ;  /* 0x0000001072727819 */ /* 0x100fe40000001273 */
[----:B------:R-:W-:Y:S02]  /*3dd0*/  SHF.R.U32.HI R128, RZ, 0x10, R115 ;  /* 0x00000010ff807819 */ /* 0x000fe40000011673 */
[--C-:B------:R-:W-:Y:S02]  /*3de0*/  SHF.R.U64 R115, R124, 0x10, R125.reuse ;  /* 0x000000107c737819 */ /* 0x100fe4000000127d */
[----:B------:R-:W-:Y:S02]  /*3df0*/  SHF.R.U32.HI R124, RZ, 0x10, R125 ;  /* 0x00000010ff7c7819 */ /* 0x000fe4000001167d */
[----:B------:R-:W-:Y:S02]  /*3e00*/  PRMT R125, R129, 0x5410, R115 ;  /* 0x00005410817d7816 */ /* 0x000fe40000000073 */
[----:B------:R-:W-:-:S02]  /*3e10*/  PRMT R128, R145, 0x5432, R128 ;  /* 0x0000543291807816 */ /* 0x000fc40000000080 */
[----:B------:R-:W-:Y:S02]  /*3e20*/  PRMT R115, R148, 0x5432, R124 ;  /* 0x0000543294737816 */ /* 0x000fe4000000007c */
[----:B------:R-:W-:Y:S01]  /*3e30*/  PRMT R114, R129, 0x5432, R114 ;  /* 0x0000543281727816 */ /* 0x000fe20000000072 */
[C---:B--2---:R-:W-:Y:S01]  /*3e40*/  IMAD.U32 R129, R33.reuse, 0x10000, RZ ;  /* 0x0001000021817824 */ /* 0x044fe200078e00ff */
[----:B------:R-:W-:Y:S02]  /*3e50*/  LOP3.LUT R148, R33, 0xffff0000, RZ, 0xc0, !PT ;  /* 0xffff000021947812 */ /* 0x000fe400078ec0ff */
[C---:B------:R-:W-:Y:S01]  /*3e60*/  LOP3.LUT R145, R125.reuse, 0xffff0000, RZ, 0xc0, !PT ;  /* 0xffff00007d917812 */ /* 0x040fe200078ec0ff */
[----:B------:R-:W-:Y:S01]  /*3e70*/  IMAD.U32 R125, R125, 0x10000, RZ ;  /* 0x000100007d7d7824 */ /* 0x000fe200078e00ff */
[C---:B------:R-:W-:Y:S01]  /*3e80*/  LOP3.LUT R33, R114.reuse, 0xffff0000, RZ, 0xc0, !PT ;  /* 0xffff000072217812 */ /* 0x040fe200078ec0ff */
[----:B------:R-:W-:Y:S02]  /*3e90*/  IMAD.U32 R114, R114, 0x10000, RZ ;  /* 0x0001000072727824 */ /* 0x000fe400078e00ff */
[----:B------:R-:W-:-:S04]  /*3ea0*/  FMUL.FTZ R124, R148, R145 ;  /* 0x00000091947c7220 */ /* 0x000fc80000410000 */
[CC--:B------:R-:W-:Y:S01]  /*3eb0*/  FFMA.FTZ R124, R129.reuse, R33.reuse, -R124 ;  /* 0x00000021817c7223 */ /* 0x0c0fe2000001087c */
        /* <DEDUP_REMOVED lines=31> */
.L_x_4717:
[----:B------:R-:W-:Y:S05]  /*40b0*/  BSYNC B3 ;  /* 0x0000000000037941 */ /* 0x000fea0003800000 */
.L_x_4716:
[----:B--2---:R1:W-:Y:S02]  /*40c0*/  STG.E.128 desc[UR46][R38.64], R32 ;  /* 0x0000002026007986 */ /* 0x0043e4000c101d2e */
.L_x_4715:
[----:B------:R-:W-:Y:S05]  /*40d0*/  BSYNC B2 ;  /* 0x0000000000027941 */ /* 0x000fea0003800000 */
.L_x_4714:
[----:B------:R-:W-:Y:S01]  /*40e0*/  ISETP.NE.AND P3, PT, R15, RZ, PT ;  /* 0x000000ff0f00720c */ /* 0x000fe20003f65270 */
[----:B------:R-:W-:-:S12]  /*40f0*/  BSSY B2, `(.L_x_4718) ;  /* 0x0000038000027945 */ /* 0x000fd80003800000 */
[----:B------:R-:W-:Y:S05]  /*4100*/  @!P3 BRA `(.L_x_4719) ;  /* 0x0000000000d8b947 */ /* 0x000fea0003800000 */
[----:B-1----:R1:W2:Y:S01]  /*4110*/  LDS.128 R32, [R29+0x1e000] ;  /* 0x01e000001d207984 */ /* 0x0022a20000000c00 */
        /* <DEDUP_REMOVED lines=51> */
.L_x_4721:
[----:B------:R-:W-:Y:S05]  /*4450*/  BSYNC B3 ;  /* 0x0000000000037941 */ /* 0x000fea0003800000 */
.L_x_4720:
[----:B--2---:R2:W-:Y:S02]  /*4460*/  STG.E.128 desc[UR46][R38.64+0x40], R32 ;  /* 0x0000402026007986 */ /* 0x0045e4000c101d2e */
.L_x_4719:
[----:B------:R-:W-:Y:S05]  /*4470*/  BSYNC B2 ;  /* 0x0000000000027941 */ /* 0x000fea0003800000 */
.L_x_4718:
        /* <DEDUP_REMOVED lines=55> */
.L_x_4725:
[----:B------:R-:W-:Y:S05]  /*47f0*/  BSYNC B3 ;  /* 0x0000000000037941 */ /* 0x000fea0003800000 */
.L_x_4724:
[----:B--2---:R3:W-:Y:S02]  /*4800*/  STG.E.128 desc[UR46][R38.64+0x80], R32 ;  /* 0x0000802026007986 */ /* 0x0047e4000c101d2e */
.L_x_4723:
[----:B------:R-:W-:Y:S05]  /*4810*/  BSYNC B2 ;  /* 0x0000000000027941 */ /* 0x000fea0003800000 */
.L_x_4722:
[----:B------:R-:W-:Y:S01]  /*4820*/  ISETP.NE.AND P3, PT, R21, RZ, PT ;  /* 0x000000ff1500720c */ /* 0x000fe20003f65270 */
[----:B------:R-:W-:-:S12]  /*4830*/  BSSY B2, `(.L_x_4726) ;  /* 0x0000036000027945 */ /* 0x000fd80003800000 */
        /* <DEDUP_REMOVED lines=51> */
.L_x_4729:
[----:B------:R-:W-:Y:S05]  /*4b70*/  BSYNC B3 ;  /* 0x0000000000037941 */ /* 0x000fea0003800000 */
.L_x_4728:
[----:B--2---:R4:W-:Y:S02]  /*4b80*/  STG.E.128 desc[UR46][R38.64+0xc0], R32 ;  /* 0x0000c02026007986 */ /* 0x0049e4000c101d2e */
.L_x_4727:
[----:B------:R-:W-:Y:S05]  /*4b90*/  BSYNC B2 ;  /* 0x0000000000027941 */ /* 0x000fea0003800000 */
.L_x_4726:
        /* <DEDUP_REMOVED lines=9> */
[--C-:B------:R-:W-:Y:S01]  /*4c30*/  SHF.R.U64 R73, R68, 0x10, R69.reuse ;  /* 0x0000001044497819 */ /* 0x100fe20000001245 */
[----:B------:R-:W-:Y:S01]  /*4c40*/  IMAD.U32 R76, R32, 0x10000, RZ ;  /* 0x00010000204c7824 */ /* 0x000fe200078e00ff */
[----:B------:R-:W-:Y:S01]  /*4c50*/  SHF.R.U32.HI R75, RZ, 0x10, R69 ;  /* 0x00000010ff4b7819 */ /* 0x000fe20000011645 */
[----:B------:R-:W-:Y:S01]  /*4c60*/  IMAD.U32 R69, R34, 0x10000, RZ ;  /* 0x0001000022457824 */ /* 0x000fe200078e00ff */
[----:B------:R-:W-:Y:S02]  /*4c70*/  SHF.R.U32.HI R71, RZ, 0x10, R71 ;  /* 0x00000010ff477819 */ /* 0x000fe40000011647 */
[----:B------:R-:W-:Y:S02]  /*4c80*/  PRMT R72, R161, 0x5432, R72 ;  /* 0x00005432a1487816 */ /* 0x000fe40000000048 */
[----:B------:R-:W-:-:S02]  /*4c90*/  PRMT R73, R162, 0x5432, R73 ;  /* 0x00005432a2497816 */ /* 0x000fc40000000049 */
[----:B------:R-:W-:Y:S01]  /*4ca0*/  LOP3.LUT R68, R35, 0xffff0000, RZ, 0xc0, !PT ;  /* 0xffff000023447812 */ /* 0x000fe200078ec0ff */
[C---:B------:R-:W-:Y:S01]  /*4cb0*/  IMAD.U32 R35, R33.reuse, 0x10000, RZ ;  /* 0x0001000021237824 */ /* 0x040fe200078e00ff */
[----:B------:R-:W-:Y:S02]  /*4cc0*/  LOP3.LUT R84, R33, 0xffff0000, RZ, 0xc0, !PT ;  /* 0xffff000021547812 */ /* 0x000fe400078ec0ff */
[----:B------:R-:W-:Y:S02]  /*4cd0*/  PRMT R70, R162, 0x5410, R75 ;  /* 0x00005410a2467816 */ /* 0x000fe4000000004b */
[----:B------:R-:W-:Y:S02]  /*4ce0*/  PRMT R71, R161, 0x5410, R71 ;  /* 0x00005410a1477816 */ /* 0x000fe40000000047 */
[----:B------:R-:W-:Y:S01]  /*4cf0*/  LOP3.LUT R33, R72, 0xffff0000, RZ, 0xc0, !PT ;  /* 0xffff000048217812 */ /* 0x000fe200078ec0ff */
[----:B------:R-:W-:Y:S01]  /*4d00*/  IMAD.U32 R78, R70, 0x10000, RZ ;  /* 0x00010000464e7824 */ /* 0x000fe200078e00ff */
[----:B------:R-:W-:Y:S01]  /*4d10*/  LOP3.LUT R75, R73, 0xffff0000, RZ, 0xc0, !PT ;  /* 0xffff0000494b7812 */ /* 0x000fe200078ec0ff */
[C---:B------:R-:W-:Y:S01]  /*4d20*/  IMAD.U32 R77, R71.reuse, 0x10000, RZ ;  /* 0x00010000474d7824 */ /* 0x040fe200078e00ff */
[----:B------:R-:W-:Y:S01]  /*4d30*/  LOP3.LUT R71, R71, 0xffff0000, RZ, 0xc0, !PT ;  /* 0xffff000047477812 */ /* 0x000fe200078ec0ff */
[----:B------:R-:W-:Y:S01]  /*4d40*/  FMUL.FTZ R79, R84, R33 ;  /* 0x00000021544f7220 */ /* 0x000fe20000410000 */
[----:B------:R-:W-:Y:S01]  /*4d50*/  LOP3.LUT R70, R70, 0xffff0000, RZ, 0xc0, !PT ;  /* 0xffff000046467812 */ /* 0x000fe200078ec0ff */
[----:B------:R-:W-:Y:S01]  /*4d60*/  FMUL.FTZ R84, R84, R75 ;  /* 0x0000004b54547220 */ /* 0x000fe20000410000 */
[----:B------:R-:W-:Y:S01]  /*4d70*/  LOP3.LUT R32, R32, 0xffff0000, RZ, 0xc0, !PT ;  /* 0xffff000020207812 */ /* 0x000fe200078ec0ff */
[----:B------:R-:W-:Y:S01]  /*4d80*/  IMAD.U32 R72, R72, 0x10000, RZ ;  /* 0x0001000048487824 */ /* 0x000fe200078e00ff */
        /* <DEDUP_REMOVED lines=10> */
[C---:B------:R-:W-:Y:S01]  /*4e30*/  FMUL.FTZ R85, R34.reuse, R77 ;  /* 0x0000004d22557220 */ /* 0x040fe20000410000 */
[----:B------:R-:W-:Y:S01]  /*4e40*/  FMUL.FTZ R34, R34, R78 ;  /* 0x0000004e22227220 */ /* 0x000fe20000410000 */
[C---:B------:R-:W-:Y:S01]  /*4e50*/  FFMA.FTZ R35, R76.reuse, R73, -R35 ;  /* 0x000000494c237223 */ /* 0x040fe20000010823 */
[----:B------:R-:W-:Y:S01]  /*4e60*/  FFMA.FTZ R32, R76, R72, R32 ;  /* 0x000000484c207223 */ /* 0x000fe20000010020 */
[----:B------:R-:W-:Y:S01]  /*4e70*/  F2FP.BF16.F32.PACK_AB R33, R68, R33 ;  /* 0x000000214421723e */ /* 0x000fe200000010ff */
[C---:B------:R-:W-:Y:S01]  /*4e80*/  FFMA.FTZ R85, R69.reuse, R78, -R85 ;  /* 0x0000004e45557223 */ /* 0x040fe20000010855 */
[----:B------:R-:W-:Y:S01]  /*4e90*/  FFMA.FTZ R34, R69, R77, R34 ;  /* 0x0000004d45227223 */ /* 0x000fe20000010022 */
[----:B------:R-:W-:-:S02]  /*4ea0*/  F2FP.BF16.F32.PACK_AB R79, R84, R79 ;  /* 0x0000004f544f723e */ /* 0x000fc400000010ff */
[----:B------:R-:W-:Y:S01]  /*4eb0*/  F2FP.BF16.F32.PACK_AB R32, R32, R35 ;  /* 0x000000232020723e */ /* 0x000fe200000010ff */
[----:B------:R-:W-:Y:S01]  /*4ec0*/  IMAD.MOV.U32 R35, RZ, RZ, R33 ;  /* 0x000000ffff237224 */ /* 0x000fe200078e0021 */
[----:B------:R-:W-:Y:S01]  /*4ed0*/  F2FP.BF16.F32.PACK_AB R34, R34, R85 ;  /* 0x000000552222723e */ /* 0x000fe200000010ff */
[----:B------:R-:W-:-:S07]  /*4ee0*/  IMAD.MOV.U32 R33, RZ, RZ, R79 ;  /* 0x000000ffff217224 */ /* 0x000fce00078e004f */
.L_x_4733:
[----:B------:R-:W-:Y:S05]  /*4ef0*/  BSYNC B3 ;  /* 0x0000000000037941 */ /* 0x000fea0003800000 */
.L_x_4732:
[----:B--2---:R1:W-:Y:S02]  /*4f00*/  STG.E.128 desc[UR46][R38.64+0x100], R32 ;  /* 0x0001002026007986 */ /* 0x0043e4000c101d2e */
.L_x_4731:
[----:B------:R-:W-:Y:S05]  /*4f10*/  BSYNC B2 ;  /* 0x0000000000027941 */ /* 0x000fea0003800000 */
.L_x_4730:
        /* <DEDUP_REMOVED lines=36> */
[----:B------:R-:W-:-:S02]  /*5160*/  IMAD.U32 R35, R35, 0x10000, RZ ;  /* 0x0001000023237824 */ /* 0x000fc400078e00ff */
[C---:B------:R-:W-:Y:S01]  /*5170*/  FMUL.FTZ R33, R66.reuse, R159 ;  /* 0x0000009f42217220 */ /* 0x040fe20000410000 */
        /* <DEDUP_REMOVED lines=13> */
.L_x_4735:
[----:B------:R-:W-:Y:S05]  /*5250*/  BSYNC B2 ;  /* 0x0000000000027941 */ /* 0x000fea0003800000 */
.L_x_4734:
[----:B--2---:R1:W-:Y:S02]  /*5260*/  STG.E.128 desc[UR46][R38.64+0x140], R32 ;  /* 0x0001402026007986 */ /* 0x0043e4000c101d2e */
.L_x_4713:
[----:B------:R-:W-:Y:S05]  /*5270*/  BSYNC B1 ;  /* 0x0000000000017941 */ /* 0x000fea0003800000 */
.L_x_4712:
        /* <DEDUP_REMOVED lines=15> */
[----:B------:R-:W-:Y:S02]  /*5370*/  PRMT R160, R160, 0x5432, R63 ;  /* 0x00005432a0a07816 */ /* 0x000fe4000000003f */
[----:B------:R-:W-:Y:S02]  /*5380*/  LOP3.LUT R66, R33, 0xffff0000, RZ, 0xc0, !PT ;  /* 0xffff000021427812 */ /* 0x000fe400078ec0ff */
[C---:B------:R-:W-:Y:S01]  /*5390*/  LOP3.LUT R67, R61.reuse, 0xffff0000, RZ, 0xc0, !PT ;  /* 0xffff00003d437812 */ /* 0x040fe200078ec0ff */
[----:B------:R-:W-:Y:S01]  /*53a0*/  IMAD.U32 R62, R160, 0x10000, RZ ;  /* 0x00010000a03e7824 */ /* 0x000fe200078e00ff */
[----:B------:R-:W-:Y:S01]  /*53b0*/  LOP3.LUT R63, R60, 0xffff0000, RZ, 0xc0, !PT ;  /* 0xffff00003c3f7812 */ /* 0x000fe200078ec0ff */
[----:B------:R-:W-:Y:S01]  /*53c0*/  IMAD.U32 R61, R61, 0x10000, RZ ;  /* 0x000100003d3d7824 */ /* 0x000fe200078e00ff */
[----:B------:R-:W-:Y:S01]  /*53d0*/  PRMT R157, R157, 0x5432, R64 ;  /* 0x000054329d9d7816 */ /* 0x000fe20000000040 */
[----:B------:R-:W-:Y:S01]  /*53e0*/  IMAD.U32 R64, R33, 0x10000, RZ ;  /* 0x0001000021407824 */ /* 0x000fe200078e00ff */
[----:B------:R-:W-:Y:S01]  /*53f0*/  LOP3.LUT R39, R34, 0xffff0000, RZ, 0xc0, !PT ;  /* 0xffff000022277812 */ /* 0x000fe200078ec0ff */
[C---:B------:R-:W-:Y:S01]  /*5400*/  FMUL.FTZ R69, R66.reuse, R67 ;  /* 0x0000004342457220 */ /* 0x040fe20000410000 */
[-C--:B------:R-:W-:Y:S01]  /*5410*/  FMUL.FTZ R66, R66, R63.reuse ;  /* 0x0000003f42427220 */ /* 0x080fe20000410000 */
[----:B------:R-:W-:Y:S01]  /*5420*/  IMAD.U32 R65, R157, 0x10000, RZ ;  /* 0x000100009d417824 */ /* 0x000fe200078e00ff */
[----:B------:R-:W-:Y:S01]  /*5430*/  LOP3.LUT R34, R35, 0xffff0000, RZ, 0xc0, !PT ;  /* 0xffff000023227812 */ /* 0x000fe200078ec0ff */
[C---:B------:R-:W-:Y:S01]  /*5440*/  FFMA.FTZ R63, R64.reuse, R63, -R69 ;  /* 0x0000003f403f7223 */ /* 0x040fe20000010845 */
[----:B------:R-:W-:Y:S01]  /*5450*/  FMUL.FTZ R71, R39, R62 ;  /* 0x0000003e27477220 */ /* 0x000fe20000410000 */
[----:B------:R-:W-:Y:S01]  /*5460*/  FFMA.FTZ R64, R64, R67, R66 ;  /* 0x0000004340407223 */ /* 0x000fe20000010042 */
[----:B------:R-:W-:-:S02]  /*5470*/  IMAD.U32 R33, R32, 0x10000, RZ ;  /* 0x0001000020217824 */ /* 0x000fc400078e00ff */
[-C--:B------:R-:W-:Y:S01]  /*5480*/  FMUL.FTZ R67, R39, R65.reuse ;  /* 0x0000004127437220 */ /* 0x080fe20000410000 */
[----:B------:R-:W-:Y:S01]  /*5490*/  LOP3.LUT R160, R160, 0xffff0000, RZ, 0xc0, !PT ;  /* 0xffff0000a0a07812 */ /* 0x000fe200078ec0ff */
[----:B------:R-:W-:Y:S01]  /*54a0*/  FFMA.FTZ R39, R38, R65, -R71 ;  /* 0x0000004126277223 */ /* 0x000fe20000010847 */
[----:B------:R-:W-:Y:S01]  /*54b0*/  LOP3.LUT R157, R157, 0xffff0000, RZ, 0xc0, !PT ;  /* 0xffff00009d9d7812 */ /* 0x000fe200078ec0ff */
[----:B------:R-:W-:Y:S01]  /*54c0*/  IMAD.U32 R60, R60, 0x10000, RZ ;  /* 0x000100003c3c7824 */ /* 0x000fe200078e00ff */
[----:B------:R-:W-:Y:S01]  /*54d0*/  LOP3.LUT R32, R32, 0xffff0000, RZ, 0xc0, !PT ;  /* 0xffff000020207812 */ /* 0x000fe200078ec0ff */
[----:B------:R-:W-:Y:S01]  /*54e0*/  FFMA.FTZ R38, R38, R62, R67 ;  /* 0x0000003e26267223 */ /* 0x000fe20000010043 */
[C---:B------:R-:W-:Y:S01]  /*54f0*/  FMUL.FTZ R62, R34.reuse, R160 ;  /* 0x000000a0223e7220 */ /* 0x040fe20000410000 */
[----:B------:R-:W-:Y:S01]  /*5500*/  FMUL.FTZ R65, R34, R157 ;  /* 0x0000009d22417220 */ /* 0x000fe20000410000 */
[----:B------:R-:W-:Y:S02]  /*5510*/  IMAD.U32 R35, R35, 0x10000, RZ ;  /* 0x0001000023237824 */ /* 0x000fe400078e00ff */
[C---:B------:R-:W-:Y:S01]  /*5520*/  FMUL.FTZ R34, R32.reuse, R61 ;  /* 0x0000003d20227220 */ /* 0x040fe20000410000 */
[-C--:B------:R-:W-:Y:S01]  /*5530*/  FMUL.FTZ R32, R32, R60.reuse ;  /* 0x0000003c20207220 */ /* 0x080fe20000410000 */
[----:B------:R-:W-:Y:S01]  /*5540*/  F2FP.BF16.F32.PACK_AB R63, R64, R63 ;  /* 0x0000003f403f723e */ /* 0x000fe200000010ff */
[----:B------:R-:W-:Y:S01]  /*5550*/  FFMA.FTZ R62, R35, R157, -R62 ;  /* 0x0000009d233e7223 */ /* 0x000fe2000001083e */
[C---:B------:R-:W-:Y:S01]  /*5560*/  FFMA.FTZ R34, R33.reuse, R60, -R34 ;  /* 0x0000003c21227223 */ /* 0x040fe20000010822 */
[----:B------:R-:W-:Y:S01]  /*5570*/  FFMA.FTZ R33, R33, R61, R32 ;  /* 0x0000003d21217223 */ /* 0x000fe20000010020 */
[----:B------:R-:W-:Y:S01]  /*5580*/  FFMA.FTZ R65, R35, R160, R65 ;  /* 0x000000a023417223 */ /* 0x000fe20000010041 */
[----:B------:R-:W-:-:S03]  /*5590*/  F2FP.BF16.F32.PACK_AB R38, R38, R39 ;  /* 0x000000272626723e */ /* 0x000fc600000010ff */
[----:B------:R-:W-:Y:S01]  /*55a0*/  F2FP.BF16.F32.PACK_AB R32, R33, R34 ;  /* 0x000000222120723e */ /* 0x000fe200000010ff */
[----:B------:R-:W-:Y:S01]  /*55b0*/  IMAD.MOV.U32 R33, RZ, RZ, R63 ;  /* 0x000000ffff217224 */ /* 0x000fe200078e003f */
[----:B------:R-:W-:Y:S01]  /*55c0*/  F2FP.BF16.F32.PACK_AB R35, R65, R62 ;  /* 0x0000003e4123723e */ /* 0x000fe200000010ff */
[----:B------:R-:W-:-:S07]  /*55d0*/  IMAD.MOV.U32 R34, RZ, RZ, R38 ;  /* 0x000000ffff227224 */ /* 0x000fce00078e0026 */
.L_x_4740:
[----:B------:R-:W-:Y:S05]  /*55e0*/  BSYNC B2 ;  /* 0x0000000000027941 */ /* 0x000fea0003800000 */
.L_x_4739:
[----:B--2---:R1:W-:Y:S02]  /*55f0*/  STG.E.128 desc[UR46][R36.64], R32 ;  /* 0x0000002024007986 */ /* 0x0043e4000c101d2e */
.L_x_4738:
[----:B------:R-:W-:Y:S05]  /*5600*/  BSYNC B1 ;  /* 0x0000000000017941 */ /* 0x000fea0003800000 */
.L_x_4737:
        /* <DEDUP_REMOVED lines=11> */
[----:B------:R-:W-:Y:S02]  /*56c0*/  PRMT R39, R155, 0x5410, R60 ;  /* 0x000054109b277816 */ /* 0x000fe4000000003c */
[----:B------:R-:W-:Y:S02]  /*56d0*/  SHF.R.U32.HI R59, RZ, 0x10, R59 ;  /* 0x00000010ff3b7819 */ /* 0x000fe4000001163b */
[----:B------:R-:W-:Y:S01]  /*56e0*/  PRMT R60, R156, 0x5410, R57 ;  /* 0x000054109c3c7816 */ /* 0x000fe20000000039 */
[----:B------:R-:W-:Y:S01]  /*56f0*/  IMAD.U32 R57, R33, 0x10000, RZ ;  /* 0x0001000021397824 */ /* 0x000fe200078e00ff */
[----:B------:R-:W-:-:S02]  /*5700*/  PRMT R155, R155, 0x5432, R56 ;  /* 0x000054329b9b7816 */ /* 0x000fc40000000038 */
        /* <DEDUP_REMOVED lines=13> */
[----:B------:R-:W-:Y:S01]  /*57e0*/  FFMA.FTZ R32, R57, R59, -R64 ;  /* 0x0000003b39207223 */ /* 0x000fe20000010840 */
[----:B------:R-:W-:Y:S01]  /*57f0*/  LOP3.LUT R156, R156, 0xffff0000, RZ, 0xc0, !PT ;  /* 0xffff00009c9c7812 */ /* 0x000fe200078ec0ff */
[----:B------:R-:W-:Y:S01]  /*5800*/  FMUL.FTZ R59, R58, R61 ;  /* 0x0000003d3a3b7220 */ /* 0x000fe20000410000 */
[----:B------:R-:W-:Y:S01]  /*5810*/  LOP3.LUT R155, R155, 0xffff0000, RZ, 0xc0, !PT ;  /* 0xffff00009b9b7812 */ /* 0x000fe200078ec0ff */
[----:B------:R-:W-:-:S02]  /*5820*/  IMAD.U32 R60, R60, 0x10000, RZ ;  /* 0x000100003c3c7824 */ /* 0x000fc400078e00ff */
[C---:B------:R-:W-:Y:S01]  /*5830*/  FFMA.FTZ R67, R38.reuse, R61, -R67 ;  /* 0x0000003d26437223 */ /* 0x040fe20000010843 */
[----:B------:R-:W-:Y:S02]  /*5840*/  IMAD.U32 R39, R39, 0x10000, RZ ;  /* 0x0001000027277824 */ /* 0x000fe400078e00ff */
[----:B------:R-:W-:Y:S01]  /*5850*/  FFMA.FTZ R38, R38, R63, R59 ;  /* 0x0000003f26267223 */ /* 0x000fe2000001003b */
[C---:B------:R-:W-:Y:S01]  /*5860*/  FMUL.FTZ R58, R34.reuse, R156 ;  /* 0x0000009c223a7220 */ /* 0x040fe20000410000 */
[----:B------:R-:W-:Y:S01]  /*5870*/  FMUL.FTZ R61, R34, R155 ;  /* 0x0000009b223d7220 */ /* 0x000fe20000410000 */
[C---:B------:R-:W-:Y:S01]  /*5880*/  FMUL.FTZ R34, R56.reuse, R60 ;  /* 0x0000003c38227220 */ /* 0x040fe20000410000 */
[-C--:B------:R-:W-:Y:S01]  /*5890*/  FMUL.FTZ R59, R56, R39.reuse ;  /* 0x00000027383b7220 */ /* 0x080fe20000410000 */
[----:B------:R-:W-:Y:S02]  /*58a0*/  IMAD.U32 R35, R35, 0x10000, RZ ;  /* 0x0001000023237824 */ /* 0x000fe400078e00ff */
[----:B------:R-:W-:Y:S01]  /*58b0*/  FFMA.FTZ R57, R57, R62, R65 ;  /* 0x0000003e39397223 */ /* 0x000fe20000010041 */
        /* <DEDUP_REMOVED lines=9> */
.L_x_4744:
[----:B------:R-:W-:Y:S05]  /*5950*/  BSYNC B2 ;  /* 0x0000000000027941 */ /* 0x000fea0003800000 */
.L_x_4743:
[----:B--2---:R1:W-:Y:S02]  /*5960*/  STG.E.128 desc[UR46][R36.64+0x40], R32 ;  /* 0x0000402024007986 */ /* 0x0043e4000c101d2e */
.L_x_4742:
[----:B------:R-:W-:Y:S05]  /*5970*/  BSYNC B1 ;  /* 0x0000000000017941 */ /* 0x000fea0003800000 */
.L_x_4741:
        /* <DEDUP_REMOVED lines=10> */
[----:B------:R-:W-:Y:S02]  /*5a20*/  SHF.R.U64 R56, R54, 0x10, R55 ;  /* 0x0000001036387819 */ /* 0x000fe40000001237 */
[C---:B------:R-:W-:Y:S02]  /*5a30*/  PRMT R54, R154.reuse, 0x5432, R59 ;  /* 0x000054329a367816 */ /* 0x040fe4000000003b */
[----:B------:R-:W-:Y:S02]  /*5a40*/  SHF.R.U32.HI R52, RZ, 0x10, R55 ;  /* 0x00000010ff347819 */ /* 0x000fe40000011637 */
[----:B------:R-:W-:-:S02]  /*5a50*/  PRMT R154, R154, 0x5410, R57 ;  /* 0x000054109a9a7816 */ /* 0x000fc40000000039 */
[C---:B------:R-:W-:Y:S02]  /*5a60*/  PRMT R57, R153.reuse, 0x5432, R56 ;  /* 0x0000543299397816 */ /* 0x040fe40000000038 */
        /* <DEDUP_REMOVED lines=12> */
[-C--:B------:R-:W-:Y:S01]  /*5b30*/  FMUL.FTZ R59, R52, R55.reuse ;  /* 0x00000037343b7220 */ /* 0x080fe20000410000 */
[----:B------:R-:W-:Y:S02]  /*5b40*/  IMAD.U32 R33, R32, 0x10000, RZ ;  /* 0x0001000020217824 */ /* 0x000fe400078e00ff */
[----:B------:R-:W-:Y:S01]  /*5b50*/  FMUL.FTZ R52, R53, R60 ;  /* 0x0000003c35347220 */ /* 0x000fe20000410000 */
[C---:B------:R-:W-:Y:S01]  /*5b60*/  FFMA.FTZ R62, R35.reuse, R55, -R62 ;  /* 0x00000037233e7223 */ /* 0x040fe2000001083e */
[----:B------:R-:W-:Y:S01]  /*5b70*/  FFMA.FTZ R59, R35, R58, R59 ;  /* 0x0000003a233b7223 */ /* 0x000fe2000001003b */
[----:B------:R-:W-:Y:S01]  /*5b80*/  LOP3.LUT R153, R153, 0xffff0000, RZ, 0xc0, !PT ;  /* 0xffff000099997812 */ /* 0x000fe200078ec0ff */
[----:B------:R-:W-:Y:S01]  /*5b90*/  IMAD.U32 R54, R54, 0x10000, RZ ;  /* 0x0001000036367824 */ /* 0x000fe200078e00ff */
[----:B------:R-:W-:Y:S01]  /*5ba0*/  LOP3.LUT R35, R154, 0xffff0000, RZ, 0xc0, !PT ;  /* 0xffff00009a237812 */ /* 0x000fe200078ec0ff */
[-C--:B------:R-:W-:Y:S01]  /*5bb0*/  FMUL.FTZ R58, R53, R56.reuse ;  /* 0x00000038353a7220 */ /* 0x080fe20000410000 */
[----:B------:R-:W-:Y:S01]  /*5bc0*/  LOP3.LUT R32, R32, 0xffff0000, RZ, 0xc0, !PT ;  /* 0xffff000020207812 */ /* 0x000fe200078ec0ff */
[C---:B------:R-:W-:Y:S01]  /*5bd0*/  FFMA.FTZ R52, R39.reuse, R56, -R52 ;  /* 0x0000003827347223 */ /* 0x040fe20000010834 */
[C---:B------:R-:W-:Y:S01]  /*5be0*/  FMUL.FTZ R53, R38.reuse, R153 ;  /* 0x0000009926357220 */ /* 0x040fe20000410000 */
[----:B------:R-:W-:Y:S01]  /*5bf0*/  FMUL.FTZ R56, R38, R35 ;  /* 0x0000002326387220 */ /* 0x000fe20000410000 */
[----:B------:R-:W-:Y:S01]  /*5c00*/  FFMA.FTZ R39, R39, R60, R58 ;  /* 0x0000003c27277223 */ /* 0x000fe2000001003a */
        /* <DEDUP_REMOVED lines=11> */
.L_x_4748:
[----:B------:R-:W-:Y:S05]  /*5cc0*/  BSYNC B2 ;  /* 0x0000000000027941 */ /* 0x000fea0003800000 */
.L_x_4747:
[----:B--2---:R1:W-:Y:S02]  /*5cd0*/  STG.E.128 desc[UR46][R36.64+0x80], R32 ;  /* 0x0000802024007986 */ /* 0x0043e4000c101d2e */
.L_x_4746:
[----:B------:R-:W-:Y:S05]  /*5ce0*/  BSYNC B1 ;  /* 0x0000000000017941 */ /* 0x000fea0003800000 */
.L_x_4745:
        /* <DEDUP_REMOVED lines=53> */
.L_x_4752:
[----:B------:R-:W-:Y:S05]  /*6040*/  BSYNC B2 ;  /* 0x0000000000027941 */ /* 0x000fea0003800000 */
.L_x_4751:
[----:B--2---:R1:W-:Y:S02]  /*6050*/  STG.E.128 desc[UR46][R36.64+0xc0], R32 ;  /* 0x0000c02024007986 */ /* 0x0043e4000c101d2e */
.L_x_4750:
[----:B------:R-:W-:Y:S05]  /*6060*/  BSYNC B1 ;  /* 0x0000000000017941 */ /* 0x000fea0003800000 */
.L_x_4749:
        /* <DEDUP_REMOVED lines=53> */
.L_x_4756:
[----:B------:R-:W-:Y:S05]  /*63c0*/  BSYNC B2 ;  /* 0x0000000000027941 */ /* 0x000fea0003800000 */
.L_x_4755:
[----:B--2---:R1:W-:Y:S02]  /*63d0*/  STG.E.128 desc[UR46][R36.64+0x100], R32 ;  /* 0x0001002024007986 */ /* 0x0043e4000c101d2e */
.L_x_4754:
[----:B------:R-:W-:Y:S05]  /*63e0*/  BSYNC B1 ;  /* 0x0000000000017941 */ /* 0x000fea0003800000 */
.L_x_4753:
        /* <DEDUP_REMOVED lines=52> */
.L_x_4758:
[----:B------:R-:W-:Y:S05]  /*6730*/  BSYNC B1 ;  /* 0x0000000000017941 */ /* 0x000fea0003800000 */
.L_x_4757:
[----:B--2---:R1:W-:Y:S01]  /*6740*/  STG.E.128 desc[UR46][R36.64+0x140], R32 ;  /* 0x0001402024007986 */ /* 0x0043e2000c101d2e */
[----:B------:R-:W-:Y:S05]  /*6750*/  BRA `(.L_x_4736) ;  /* 0x0000004000407947 */ /* 0x000fea0003800000 */
.L_x_4704:
        /* <DEDUP_REMOVED lines=22> */
[----:B------:R-:W-:Y:S02]  /*68c0*/  LEA R56, P2, R32, UR4, 0x1 ;  /* 0x0000000420387c11 */ /* 0x000fe4000f8408ff */
[----:B------:R-:W-:-:S02]  /*68d0*/  CS2R R52, SRZ ;  /* 0x0000000000347805 */ /* 0x000fc4000001ff00 */
        /* <DEDUP_REMOVED lines=23> */
.L_x_4760:
[----:B------:R-:W-:Y:S05]  /*6a50*/  BSYNC B1 ;  /* 0x0000000000017941 */ /* 0x000fea0003800000 */
.L_x_4759:
[----:B------:R-:W-:Y:S01]  /*6a60*/  ISETP.GE.AND P3, PT, R219, R30, PT ;  /* 0x0000001edb00720c */ /* 0x000fe20003f66270 */
[----:B------:R-:W-:Y:S01]  /*6a70*/  BSSY B1, `(.L_x_4761) ;  /* 0x000002e000017945 */ /* 0x000fe20003800000 */
[----:B0-----:R-:W-:Y:S02]  /*6a80*/  CS2R R56, SRZ ;  /* 0x0000000000387805 */ /* 0x001fe4000001ff00 */
        /* <DEDUP_REMOVED lines=44> */
.L_x_4762:
[----:B------:R-:W-:Y:S05]  /*6d50*/  BSYNC B1 ;  /* 0x0000000000017941 */ /* 0x000fea0003800000 */
.L_x_4761:
[----:B------:R-:W2:Y:S01]  /*6d60*/  LDL R31, [R1+0x38] ;  /* 0x00003800011f7983 */ /* 0x000ea20000100800 */
[----:B0-----:R-:W-:Y:S01]  /*6d70*/  IMAD.MOV.U32 R80, RZ, RZ, R33 ;  /* 0x000000ffff507224 */ /* 0x001fe200078e0021 */
[----:B------:R-:W-:Y:S01]  /*6d80*/  PRMT R172, R172, 0x5410, R86 ;  /* 0x00005410acac7816 */ /* 0x000fe20000000056 */
[----:B------:R-:W-:Y:S01]  /*6d90*/  IMAD.MOV.U32 R81, RZ, RZ, R36 ;  /* 0x000000ffff517224 */ /* 0x000fe200078e0024 */
[----:B------:R-:W-:Y:S01]  /*6da0*/  PRMT R173, R173, 0x5410, R85 ;  /* 0x00005410adad7816 */ /* 0x000fe20000000055 */
[----:B------:R-:W-:Y:S01]  /*6db0*/  IMAD.MOV.U32 R82, RZ, RZ, R37 ;  /* 0x000000ffff527224 */ /* 0x000fe200078e0025 */
[----:B------:R-:W-:Y:S01]  /*6dc0*/  PRMT R174, R174, 0x5410, R80 ;  /* 0x00005410aeae7816 */ /* 0x000fe20000000050 */
[----:B------:R-:W-:-:S03]  /*6dd0*/  IMAD.MOV.U32 R80, RZ, RZ, R39 ;  /* 0x000000ffff507224 */ /* 0x000fc600078e0027 */
        /* <DEDUP_REMOVED lines=9> */
[----:B------:R-:W-:-:S05]  /*6e70*/  IMAD.MOV.U32 R81, RZ, RZ, R48 ;  /* 0x000000ffff517224 */ /* 0x000fca00078e0030 */
[----:B------:R-:W-:Y:S01]  /*6e80*/  PRMT R179, R81, 0x5410, R82 ;  /* 0x0000541051b37816 */ /* 0x000fe20000000052 */
[----:B------:R-:W-:Y:S02]  /*6e90*/  IMAD.MOV.U32 R81, RZ, RZ, R52 ;  /* 0x000000ffff517224 */ /* 0x000fe400078e0034 */
[----:B------:R-:W-:Y:S01]  /*6ea0*/  IMAD.MOV.U32 R82, RZ, RZ, R53 ;  /* 0x000000ffff527224 */ /* 0x000fe200078e0035 */
[----:B--2---:R-:W-:Y:S01]  /*6eb0*/  R2UR UR4, R31 ;  /* 0x000000001f0472ca */ /* 0x004fe200000e0000 */
[----:B------:R-:W-:-:S05]  /*6ec0*/  IMAD.MOV.U32 R31, RZ, RZ, R32 ;  /* 0x000000ffff1f7224 */ /* 0x000fca00078e0020 */
[----:B------:R-:W-:Y:S01]  /*6ed0*/  PRMT R171, R171, 0x5410, R31 ;  /* 0x00005410abab7816 */ /* 0x000fe2000000001f */
[----:B------:R-:W-:-:S05]  /*6ee0*/  IMAD.MOV.U32 R31, RZ, RZ, R38 ;  /* 0x000000ffff1f7224 */ /* 0x000fca00078e0026 */
[----:B------:R-:W-:Y:S01]  /*6ef0*/  PRMT R176, R80, 0x5410, R31 ;  /* 0x0000541050b07816 */ /* 0x000fe2000000001f */
[----:B------:R-:W-:Y:S01]  /*6f00*/  IMAD.MOV.U32 R80, RZ, RZ, R40 ;  /* 0x000000ffff507224 */ /* 0x000fe200078e0028 */
[----:B------:R-:W-:Y:S01]  /*6f10*/  UISETP.NE.AND UP0, UPT, UR4, 0x3, UPT ;  /* 0x000000030400788c */ /* 0x000fe2000bf05270 */
[----:B------:R-:W-:-:S05]  /*6f20*/  IMAD.MOV.U32 R31, RZ, RZ, R41 ;  /* 0x000000ffff1f7224 */ /* 0x000fca00078e0029 */
[----:B------:R-:W-:Y:S01]  /*6f30*/  PRMT R162, R31, 0x5410, R80 ;  /* 0x000054101fa27816 */ /* 0x000fe20000000050 */
[----:B------:R-:W-:Y:S01]  /*6f40*/  IMAD.MOV.U32 R80, RZ, RZ, R44 ;  /* 0x000000ffff507224 */ /* 0x000fe200078e002c */
[----:B------:R-:W-:Y:S01]  /*6f50*/  PLOP3.LUT P2, PT, PT, PT, UP0, 0x80, 0x0 ;  /* 0x000000000000781c */ /* 0x000fe20003f4f008 */
[----:B------:R-:W-:-:S03]  /*6f60*/  IMAD.MOV.U32 R31, RZ, RZ, R45 ;  /* 0x000000ffff1f7224 */ /* 0x000fc600078e002d */
[----:B------:R-:W-:Y:S01]  /*6f70*/  PRMT R171, R80, 0x7610, R171 ;  /* 0x0000761050ab7816 */ /* 0x000fe200000000ab */
[----:B------:R-:W-:Y:S01]  /*6f80*/  IMAD.MOV.U32 R80, RZ, RZ, R51 ;  /* 0x000000ffff507224 */ /* 0x000fe200078e0033 */
[----:B------:R-:W-:Y:S01]  /*6f90*/  PRMT R174, R31, 0x7610, R174 ;  /* 0x000076101fae7816 */ /* 0x000fe200000000ae */
[----:B------:R-:W-:-:S05]  /*6fa0*/  IMAD.MOV.U32 R31, RZ, RZ, R50 ;  /* 0x000000ffff1f7224 */ /* 0x000fca00078e0032 */
[----:B------:R-:W-:Y:S01]  /*6fb0*/  PRMT R177, R80, 0x5410, R31 ;  /* 0x0000541050b17816 */ /* 0x000fe2000000001f */
[----:B------:R-:W-:Y:S02]  /*6fc0*/  IMAD.MOV.U32 R31, RZ, RZ, R54 ;  /* 0x000000ffff1f7224 */ /* 0x000fe400078e0036 */
[----:B------:R-:W-:-:S03]  /*6fd0*/  IMAD.MOV.U32 R80, RZ, RZ, R55 ;  /* 0x000000ffff507224 */ /* 0x000fc600078e0037 */
[----:B------:R-:W-:Y:S01]  /*6fe0*/  PRMT R164, R31, 0x5410, R81 ;  /* 0x000054101fa47816 */ /* 0x000fe20000000051 */
[----:B-----5:R-:W-:Y:S01]  /*6ff0*/  IMAD.MOV.U32 R31, RZ, RZ, R57 ;  /* 0x000000ffff1f7224 */ /* 0x020fe200078e0039 */
[----:B------:R-:W-:Y:S01]  /*7000*/  PRMT R165, R80, 0x5410, R82 ;  /* 0x0000541050a57816 */ /* 0x000fe20000000052 */
[----:B------:R-:W-:Y:S02]  /*7010*/  IMAD.MOV.U32 R80, RZ, RZ, R56 ;  /* 0x000000ffff507224 */ /* 0x000fe400078e0038 */
        /* <DEDUP_REMOVED lines=36> */
.L_x_4763:
[----:B------:R-:W-:Y:S01]  /*7260*/  IMAD R31, R17, 0x8, R16 ;  /* 0x00000008111f7824 */ /* 0x000fe200078e0210 */
[----:B------:R-:W-:Y:S01]  /*7270*/  SHF.L.U32 R88, R201, 0x1f, RZ ;  /* 0x0000001fc9587819 */ /* 0x000fe200000006ff */
[----:B------:R-:W0:Y:S01]  /*7280*/  LDC R145, c[0x0][0x2f4] ;  /* 0x0000bd00ff917b82 */ /* 0x000e220000000800 */
[----:B------:R-:W-:Y:S01]  /*7290*/  BSSY B1, `(.L_x_4764) ;  /* 0x0000005000017945 */ /* 0x000fe20003800000 */
[----:B------:R-:W-:Y:S01]  /*72a0*/  IMAD.MOV.U32 R125, RZ, RZ, R84 ;  /* 0x000000ffff7d7224 */ /* 0x000fe200078e0054 */
[----:B------:R-:W1:Y:S05]  /*72b0*/  SYNCS.PHASECHK.TRANS64.TRYWAIT P5, [R31+URZ+0x30890], R88 ;  /* 0x030890581f0075a7 */ /* 0x000e6a00080a017f */
[----:B------:R-:W2:Y:S01]  /*72c0*/  LDC.64 R126, c[0x0][0x300] ;  /* 0x0000c000ff7e7b82 */ /* 0x000ea20000000a00 */
[----:B-1----:R-:W-:Y:S05]  /*72d0*/  @!P5 BRA `(.L_x_4765) ;  /* 0x000002600050d947 */ /* 0x002fea0003800000 */
.L_x_5168:
[----:B------:R-:W-:Y:S05]  /*72e0*/  BSYNC B1 ;  /* 0x0000000000017941 */ /* 0x000fea0003800000 */
.L_x_4764:
        /* <DEDUP_REMOVED lines=124> */
.L_x_4771:
[----:B------:R-:W-:Y:S05]  /*7ab0*/  BSYNC B3 ;  /* 0x0000000000037941 */ /* 0x000fea0003800000 */
.L_x_4770:
        /* <DEDUP_REMOVED lines=12> */
.L_x_4769:
[----:B------:R-:W-:Y:S05]  /*7b80*/  BSYNC B2 ;  /* 0x0000000000027941 */ /* 0x000fea0003800000 */
.L_x_4768:
        /* <DEDUP_REMOVED lines=27> */
[--C-:B------:R-:W-:Y:S02]  /*7d40*/  SHF.R.U64 R37, R48, 0x10, R49.reuse ;  /* 0x0000001030257819 */ /* 0x100fe40000001231 */
[----:B------:R-:W-:Y:S02]  /*7d50*/  SHF.R.U32.HI R48, RZ, 0x10, R49 ;  /* 0x00000010ff307819 */ /* 0x000fe40000011631 */
[----:B------:R-:W-:Y:S02]  /*7d60*/  SHF.R.U64 R36, R38, 0x10, R39 ;  /* 0x0000001026247819 */ /* 0x000fe40000001227 */
[----:B------:R-:W-:-:S02]  /*7d70*/  SHF.R.U64 R38, R50, 0x10, R51 ;  /* 0x0000001032267819 */ /* 0x000fc40000001233 */
[----:B------:R-:W-:Y:S02]  /*7d80*/  PRMT R83, R179, 0x5432, R48 ;  /* 0x00005432b3537816 */ /* 0x000fe40000000030 */
[----:B------:R-:W-:Y:S02]  /*7d90*/  PRMT R50, R178, 0x5410, R81 ;  /* 0x00005410b2327816 */ /* 0x000fe40000000051 */
[----:B------:R-:W-:Y:S02]  /*7da0*/  SHF.R.U32.HI R39, RZ, 0x10, R39 ;  /* 0x00000010ff277819 */ /* 0x000fe40000011627 */
[----:B------:R-:W-:Y:S01]  /*7db0*/  SHF.R.U32.HI R51, RZ, 0x10, R51 ;  /* 0x00000010ff337819 */ /* 0x000fe20000011633 */
[----:B------:R-:W-:Y:S01]  /*7dc0*/  IMAD.U32 R81, R50, 0x10000, RZ ;  /* 0x0001000032517824 */ /* 0x000fe200078e00ff */
[----:B------:R-:W-:Y:S01]  /*7dd0*/  PRMT R48, R177, 0x5432, R38 ;  /* 0x00005432b1307816 */ /* 0x000fe20000000026 */
[----:B------:R-:W-:Y:S01]  /*7de0*/  IMAD.U32 R38, R83, 0x10000, RZ ;  /* 0x0001000053267824 */ /* 0x000fe200078e00ff */
[----:B------:R-:W-:-:S02]  /*7df0*/  PRMT R49, R176, 0x5432, R36 ;  /* 0x00005432b0317816 */ /* 0x000fc40000000024 */
[----:B------:R-:W-:Y:S01]  /*7e00*/  PRMT R36, R176, 0x5410, R39 ;  /* 0x00005410b0247816 */ /* 0x000fe20000000027 */
[CC--:B------:R-:W-:Y:S01]  /*7e10*/  FMUL.FTZ R85, R84.reuse, R38.reuse ;  /* 0x0000002654557220 */ /* 0x0c0fe20000410000 */
[----:B------:R-:W-:Y:S01]  /*7e20*/  PRMT R39, R177, 0x5410, R51 ;  /* 0x00005410b1277816 */ /* 0x000fe20000000033 */
[----:B--2---:R-:W-:Y:S02]  /*7e30*/  IMAD.U32 R51, R41, 0x10000, RZ ;  /* 0x0001000029337824 */ /* 0x004fe400078e00ff */
[-C--:B------:R-:W-:Y:S01]  /*7e40*/  FMUL.FTZ R84, R84, R81.reuse ;  /* 0x0000005154547220 */ /* 0x080fe20000410000 */
[----:B------:R-:W-:Y:S02]  /*7e50*/  LOP3.LUT R83, R83, 0xffff0000, RZ, 0xc0, !PT ;  /* 0xffff000053537812 */ /* 0x000fe400078ec0ff */
[----:B------:R-:W-:Y:S01]  /*7e60*/  LOP3.LUT R53, R53, 0xffff0000, RZ, 0xc0, !PT ;  /* 0xffff000035357812 */ /* 0x000fe200078ec0ff */
[C---:B------:R-:W-:Y:S01]  /*7e70*/  FFMA.FTZ R81, R51.reuse, R81, -R85 ;  /* 0x0000005133517223 */ /* 0x040fe20000010855 */
[----:B------:R-:W-:Y:S01]  /*7e80*/  LOP3.LUT R50, R50, 0xffff0000, RZ, 0xc0, !PT ;  /* 0xffff000032327812 */ /* 0x000fe200078ec0ff */
[----:B------:R-:W-:Y:S01]  /*7e90*/  FFMA.FTZ R51, R51, R38, R84 ;  /* 0x0000002633337223 */ /* 0x000fe20000010054 */
[----:B------:R-:W-:Y:S01]  /*7ea0*/  LOP3.LUT R38, R41, 0xffff0000, RZ, 0xc0, !PT ;  /* 0xffff000029267812 */ /* 0x000fe200078ec0ff */
[----:B------:R-:W-:Y:S01]  /*7eb0*/  FMUL.FTZ R41, R53, R83 ;  /* 0x0000005335297220 */ /* 0x000fe20000410000 */
[----:B------:R-:W-:-:S02]  /*7ec0*/  IMAD.U32 R85, R55, 0x10000, RZ ;  /* 0x0001000037557824 */ /* 0x000fc400078e00ff */
[-C--:B------:R-:W-:Y:S01]  /*7ed0*/  FMUL.FTZ R53, R53, R50.reuse ;  /* 0x0000003235357220 */ /* 0x080fe20000410000 */
[----:B------:R-:W-:Y:S02]  /*7ee0*/  IMAD.U32 R84, R39, 0x10000, RZ ;  /* 0x0001000027547824 */ /* 0x000fe400078e00ff */
[----:B------:R-:W-:Y:S01]  /*7ef0*/  FFMA.FTZ R41, R38, R50, -R41 ;  /* 0x0000003226297223 */ /* 0x000fe20000010829 */
[----:B------:R-:W-:Y:S02]  /*7f00*/  IMAD.U32 R50, R36, 0x10000, RZ ;  /* 0x0001000024327824 */ /* 0x000fe400078e00ff */
[----:B------:R-:W-:Y:S01]  /*7f10*/  FFMA.FTZ R38, R38, R83, R53 ;  /* 0x0000005326267223 */ /* 0x000fe20000010035 */
[----:B------:R-:W-:Y:S02]  /*7f20*/  IMAD.U32 R83, R43, 0x10000, RZ ;  /* 0x000100002b537824 */ /* 0x000fe400078e00ff */
[----:B------:R-:W-:Y:S01]  /*7f30*/  FMUL.FTZ R53, R85, R84 ;  /* 0x0000005455357220 */ /* 0x000fe20000410000 */
[----:B------:R-:W-:-:S02]  /*7f40*/  LOP3.LUT R55, R55, 0xffff0000, RZ, 0xc0, !PT ;  /* 0xffff000037377812 */ /* 0x000fc400078ec0ff */
[----:B------:R-:W-:Y:S01]  /*7f50*/  LOP3.LUT R36, R36, 0xffff0000, RZ, 0xc0, !PT ;  /* 0xffff000024247812 */ /* 0x000fe200078ec0ff */
[-C--:B------:R-:W-:Y:S01]  /*7f60*/  FFMA.FTZ R53, R83, R50.reuse, -R53 ;  /* 0x0000003253357223 */ /* 0x080fe20000010835 */
[----:B------:R-:W-:Y:S01]  /*7f70*/  FMUL.FTZ R50, R85, R50 ;  /* 0x0000003255327220 */ /* 0x000fe20000410000 */
[----:B------:R-:W-:Y:S02]  /*7f80*/  LOP3.LUT R43, R43, 0xffff0000, RZ, 0xc0, !PT ;  /* 0xffff00002b2b7812 */ /* 0x000fe400078ec0ff */
[----:B------:R-:W-:Y:S01]  /*7f90*/  PRMT R37, R179, 0x5410, R37 ;  /* 0x00005410b3257816 */ /* 0x000fe20000000025 */
[----:B------:R-:W-:Y:S01]  /*7fa0*/  FFMA.FTZ R50, R83, R84, R50 ;  /* 0x0000005453327223 */ /* 0x000fe20000010032 */
[----:B------:R-:W-:Y:S02]  /*7fb0*/  LOP3.LUT R83, R39, 0xffff0000, RZ, 0xc0, !PT ;  /* 0xffff000027537812 */ /* 0x000fe400078ec0ff */
[----:B------:R-:W-:Y:S02]  /*7fc0*/  PRMT R82, R178, 0x5432, R82 ;  /* 0x00005432b2527816 */ /* 0x000fe40000000052 */
[----:B------:R-:W-:Y:S01]  /*7fd0*/  F2FP.BF16.F32.PACK_AB R38, R38, R51 ;  /* 0x000000332626723e */ /* 0x000fe200000010ff */
[----:B------:R-:W-:Y:S01]  /*7fe0*/  FMUL.FTZ R39, R55, R83 ;  /* 0x0000005337277220 */ /* 0x000fe20000410000 */
[----:B------:R-:W-:Y:S01]  /*7ff0*/  F2FP.BF16.F32.PACK_AB R41, R41, R81 ;  /* 0x000000512929723e */ /* 0x000fe200000010ff */
[----:B------:R-:W-:-:S02]  /*8000*/  IMAD.U32 R84, R82, 0x10000, RZ ;  /* 0x0001000052547824 */ /* 0x000fc400078e00ff */
[-C--:B------:R-:W-:Y:S01]  /*8010*/  FFMA.FTZ R39, R43, R36.reuse, -R39 ;  /* 0x000000242b277223 */ /* 0x080fe20000010827 */
[----:B------:R-:W-:Y:S01]  /*8020*/  FMUL.FTZ R36, R55, R36 ;  /* 0x0000002437247220 */ /* 0x000fe20000410000 */
[----:B------:R-:W-:-:S03]  /*8030*/  IMAD.U32 R55, R37, 0x10000, RZ ;  /* 0x0001000025377824 */ /* 0x000fc600078e00ff */
[----:B------:R-:W-:Y:S01]  /*8040*/  FFMA.FTZ R36, R43, R83, R36 ;  /* 0x000000532b247223 */ /* 0x000fe20000010024 */
[C---:B------:R-:W-:Y:S01]  /*8050*/  IMAD.U32 R83, R52.reuse, 0x10000, RZ ;  /* 0x0001000034537824 */ /* 0x040fe200078e00ff */
[----:B------:R-:W-:Y:S01]  /*8060*/  LOP3.LUT R52, R52, 0xffff0000, RZ, 0xc0, !PT ;  /* 0xffff000034347812 */ /* 0x000fe200078ec0ff */
[C---:B------:R-:W-:Y:S01]  /*8070*/  IMAD.U32 R43, R40.reuse, 0x10000, RZ ;  /* 0x00010000282b7824 */ /* 0x040fe200078e00ff */
[----:B------:R-:W-:Y:S01]  /*8080*/  LOP3.LUT R40, R40, 0xffff0000, RZ, 0xc0, !PT ;  /* 0xffff000028287812 */ /* 0x000fe200078ec0ff */
[C---:B------:R-:W-:Y:S01]  /*8090*/  FMUL.FTZ R85, R83.reuse, R55 ;  /* 0x0000003753557220 */ /* 0x040fe20000410000 */
[-C--:B------:R-:W-:Y:S01]  /*80a0*/  FMUL.FTZ R83, R83, R84.reuse ;  /* 0x0000005453537220 */ /* 0x080fe20000410000 */
[----:B------:R-:W-:Y:S01]  /*80b0*/  F2FP.BF16.F32.PACK_AB R39, R39, R53 ;  /* 0x000000352727723e */ /* 0x000fe200000010ff */
[----:B------:R-:W-:Y:S02]  /*80c0*/  IMAD.MOV.U32 R53, RZ, RZ, R38 ;  /* 0x000000ffff357224 */ /* 0x000fe400078e0026 */
[C---:B------:R-:W-:Y:S01]  /*80d0*/  FFMA.FTZ R85, R43.reuse, R84, -R85 ;  /* 0x000000542b557223 */ /* 0x040fe20000010855 */
[----:B------:R-:W-:Y:S01]  /*80e0*/  FFMA.FTZ R83, R43, R55, R83 ;  /* 0x000000372b537223 */ /* 0x000fe20000010053 */
[----:B------:R-:W-:-:S02]  /*80f0*/  LOP3.LUT R43, R37, 0xffff0000, RZ, 0xc0, !PT ;  /* 0xffff0000252b7812 */ /* 0x000fc400078ec0ff */
[----:B------:R-:W-:Y:S01]  /*8100*/  LOP3.LUT R37, R82, 0xffff0000, RZ, 0xc0, !PT ;  /* 0xffff000052257812 */ /* 0x000fe200078ec0ff */
[C---:B------:R-:W-:Y:S01]  /*8110*/  IMAD.U32 R82, R49.reuse, 0x10000, RZ ;  /* 0x0001000031527824 */ /* 0x040fe200078e00ff */
[----:B------:R-:W-:Y:S01]  /*8120*/  LOP3.LUT R49, R49, 0xffff0000, RZ, 0xc0, !PT ;  /* 0xffff000031317812 */ /* 0x000fe200078ec0ff */
[----:B------:R-:W-:Y:S01]  /*8130*/  FMUL.FTZ R55, R52, R43 ;  /* 0x0000002b34377220 */ /* 0x000fe20000410000 */
[----:B------:R-:W-:Y:S01]  /*8140*/  F2FP.BF16.F32.PACK_AB R36, R36, R50 ;  /* 0x000000322424723e */ /* 0x000fe200000010ff */
[-C--:B------:R-:W-:Y:S02]  /*8150*/  FMUL.FTZ R52, R52, R37.reuse ;  /* 0x0000002534347220 */ /* 0x080fe40000410000 */
[----:B------:R-:W-:Y:S01]  /*8160*/  FFMA.FTZ R37, R40, R37, -R55 ;  /* 0x0000002528257223 */ /* 0x000fe20000010837 */
[----:B------:R-:W-:Y:S02]  /*8170*/  IMAD.U32 R55, R54, 0x10000, RZ ;  /* 0x0001000036377824 */ /* 0x000fe400078e00ff */
[----:B------:R-:W-:Y:S01]  /*8180*/  FFMA.FTZ R40, R40, R43, R52 ;  /* 0x0000002b28287223 */ /* 0x000fe20000010034 */
[----:B------:R-:W-:Y:S01]  /*8190*/  IMAD.U32 R52, R48, 0x10000, RZ ;  /* 0x0001000030347824 */ /* 0x000fe200078e00ff */
        /* <DEDUP_REMOVED lines=8> */
[CC--:B------:R-:W-:Y:S01]  /*8220*/  FMUL.FTZ R43, R54.reuse, R48.reuse ;  /* 0x00000030362b7220 */ /* 0x0c0fe20000410000 */
[----:B------:R-:W-:Y:S01]  /*8230*/  FMUL.FTZ R54, R54, R49 ;  /* 0x0000003136367220 */ /* 0x000fe20000410000 */
[----:B------:R-:W-:Y:S02]  /*8240*/  F2FP.BF16.F32.PACK_AB R37, R37, R85 ;  /* 0x000000552525723e */ /* 0x000fe400000010ff */
[C---:B------:R-:W-:Y:S01]  /*8250*/  FFMA.FTZ R43, R42.reuse, R49, -R43 ;  /* 0x000000312a2b7223 */ /* 0x040fe2000001082b */
[----:B------:R-:W-:Y:S01]  /*8260*/  FFMA.FTZ R54, R42, R48, R54 ;  /* 0x000000302a367223 */ /* 0x000fe20000010036 */
[----:B------:R-:W-:Y:S01]  /*8270*/  F2FP.BF16.F32.PACK_AB R83, R40, R83 ;  /* 0x000000532853723e */ /* 0x000fe200000010ff */
[----:B------:R-:W-:Y:S02]  /*8280*/  IMAD.MOV.U32 R40, RZ, RZ, R37 ;  /* 0x000000ffff287224 */ /* 0x000fe400078e0025 */
[----:B------:R-:W-:-:S02]  /*8290*/  F2FP.BF16.F32.PACK_AB R43, R43, R84 ;  /* 0x000000542b2b723e */ /* 0x000fc400000010ff */
[----:B------:R-:W-:Y:S01]  /*82a0*/  F2FP.BF16.F32.PACK_AB R54, R54, R55 ;  /* 0x000000373636723e */ /* 0x000fe200000010ff */
[----:B------:R-:W-:Y:S02]  /*82b0*/  IMAD.MOV.U32 R52, RZ, RZ, R83 ;  /* 0x000000ffff347224 */ /* 0x000fe400078e0053 */
[----:B------:R-:W-:Y:S02]  /*82c0*/  IMAD.MOV.U32 R42, RZ, RZ, R43 ;  /* 0x000000ffff2a7224 */ /* 0x000fe400078e002b */
[----:B------:R-:W-:Y:S02]  /*82d0*/  IMAD.MOV.U32 R43, RZ, RZ, R39 ;  /* 0x000000ffff2b7224 */ /* 0x000fe400078e0027 */
[----:B------:R-:W-:-:S07]  /*82e0*/  IMAD.MOV.U32 R55, RZ, RZ, R36 ;  /* 0x000000ffff377224 */ /* 0x000fce00078e0024 */
.L_x_4775:
[----:B------:R-:W-:Y:S05]  /*82f0*/  BSYNC B3 ;  /* 0x0000000000037941 */ /* 0x000fea0003800000 */
.L_x_4774:
        /* <DEDUP_REMOVED lines=12> */
.L_x_4773:
[----:B------:R-:W-:Y:S05]  /*83c0*/  BSYNC B2 ;  /* 0x0000000000027941 */ /* 0x000fea0003800000 */
.L_x_4772:
[----:B------:R-:W-:-:S13]  /*83d0*/  ISETP.NE.AND P4, PT, R20, RZ, PT ;  /* 0x000000ff1400720c */ /* 0x000fda0003f85270 */
[----:B------:R-:W-:Y:S05]  /*83e0*/  @!P4 BRA `(.L_x_4767) ;  /* 0x0000000400fcc947 */ /* 0x000fea0003800000 */
[----:B------:R-:W-:Y:S01]  /*83f0*/  LOP3.LUT P6, RZ, R18, 0x1, RZ, 0xc0, !PT ;  /* 0x0000000112ff7812 */ /* 0x000fe200078cc0ff */
[----:B------:R-:W-:Y:S01]  /*8400*/  BSSY B2, `(.L_x_4776) ;  /* 0x0000073000027945 */ /* 0x000fe20003800000 */
[----:B------:R-:W-:Y:S02]  /*8410*/  IADD3 R48, P4, P5, R106, R128, R13 ;  /* 0x000000806a307210 */ /* 0x000fe40007d9e00d */
[----:B---3--:R-:W-:Y:S02]  /*8420*/  SEL R36, R130, R148, !P6 ;  /* 0x0000009482247207 */ /* 0x008fe40007000000 */
[----:B------:R-:W-:Y:S02]  /*8430*/  IADD3.X R49, R4, R152, R112, P4, P5 ;  /* 0x0000009804317210 */ /* 0x000fe400027ea470 */
[----:B------:R-:W-:Y:S02]  /*8440*/  SHF.R.S32.HI R37, RZ, 0x1f, R36 ;  /* 0x0000001fff257819 */ /* 0x000fe40000011424 */
[----:B------:R-:W-:-:S02]  /*8450*/  ISETP.GE.AND P4, PT, R199, R121, PT ;  /* 0x00000079c700720c */ /* 0x000fc40003f86270 */
        /* <DEDUP_REMOVED lines=11> */
[----:B--2---:R-:W-:Y:S02]  /*8510*/  IMAD R40, R17, 0x4800, R37 ;  /* 0x0000480011287824 */ /* 0x004fe400078e0225 */
        /* <DEDUP_REMOVED lines=9> */
[C---:B------:R-:W-:Y:S01]  /*85b0*/  PRMT R52, R174.reuse, 0x5410, R52 ;  /* 0x00005410ae347816 */ /* 0x040fe20000000034 */
        /* <DEDUP_REMOVED lines=8> */
[----:B------:R-:W-:Y:S01]  /*8640*/  LOP3.LUT R37, R37, 0xffff0000, RZ, 0xc0, !PT ;  /* 0xffff000025257812 */ /* 0x000fe200078ec0ff */
[-C--:B------:R-:W-:Y:S01]  /*8650*/  FMUL.FTZ R80, R80, R54.reuse ;  /* 0x0000003650507220 */ /* 0x080fe20000410000 */
[----:B------:R-:W-:Y:S01]  /*8660*/  LOP3.LUT R43, R43, 0xffff0000, RZ, 0xc0, !PT ;  /* 0xffff00002b2b7812 */ /* 0x000fe200078ec0ff */
[C---:B------:R-:W-:Y:S01]  /*8670*/  FFMA.FTZ R54, R53.reuse, R54, -R81 ;  /* 0x0000003635367223 */ /* 0x040fe20000010851 */
[----:B------:R-:W-:Y:S01]  /*8680*/  SHF.R.U64 R44, R44, 0x10, R45 ;  /* 0x000000102c2c7819 */ /* 0x000fe2000000122d */
[----:B------:R-:W-:Y:S01]  /*8690*/  FFMA.FTZ R53, R53, R55, R80 ;  /* 0x0000003735357223 */ /* 0x000fe20000010050 */
[C---:B------:R-:W-:Y:S01]  /*86a0*/  FMUL.FTZ R55, R41.reuse, R52 ;  /* 0x0000003429377220 */ /* 0x040fe20000410000 */
[----:B------:R-:W-:Y:S01]  /*86b0*/  FMUL.FTZ R41, R41, R51 ;  /* 0x0000003329297220 */ /* 0x000fe20000410000 */
[----:B------:R-:W-:-:S02]  /*86c0*/  SHF.R.U64 R32, R32, 0x10, R33 ;  /* 0x0000001020207819 */ /* 0x000fc40000001221 */
[C---:B------:R-:W-:Y:S01]  /*86d0*/  FFMA.FTZ R51, R37.reuse, R51, -R55 ;  /* 0x0000003325337223 */ /* 0x040fe20000010837 */
[----:B------:R-:W-:Y:S01]  /*86e0*/  FFMA.FTZ R37, R37, R52, R41 ;  /* 0x0000003425257223 */ /* 0x000fe20000010029 */
[----:B------:R-:W-:Y:S01]  /*86f0*/  SHF.R.U32.HI R41, RZ, 0x10, R47 ;  /* 0x00000010ff297819 */ /* 0x000fe2000001162f */
[----:B------:R-:W-:Y:S01]  /*8700*/  IMAD.U32 R55, R39, 0x10000, RZ ;  /* 0x0001000027377824 */ /* 0x000fe200078e00ff */
[----:B------:R-:W-:Y:S02]  /*8710*/  SHF.R.U32.HI R52, RZ, 0x10, R35 ;  /* 0x00000010ff347819 */ /* 0x000fe40000011623 */
[C---:B------:R-:W-:Y:S02]  /*8720*/  PRMT R41, R173.reuse, 0x5410, R41 ;  /* 0x00005410ad297816 */ /* 0x040fe40000000029 */
[----:B------:R-:W-:Y:S02]  /*8730*/  PRMT R52, R173, 0x5432, R52 ;  /* 0x00005432ad347816 */ /* 0x000fe40000000034 */
[----:B------:R-:W-:Y:S01]  /*8740*/  LOP3.LUT R33, R39, 0xffff0000, RZ, 0xc0, !PT ;  /* 0xffff000027217812 */ /* 0x000fe200078ec0ff */
[C---:B------:R-:W-:Y:S01]  /*8750*/  IMAD.U32 R80, R41.reuse, 0x10000, RZ ;  /* 0x0001000029507824 */ /* 0x040fe200078e00ff */
[----:B------:R-:W-:Y:S01]  /*8760*/  LOP3.LUT R41, R41, 0xffff0000, RZ, 0xc0, !PT ;  /* 0xffff000029297812 */ /* 0x000fe200078ec0ff */
[C---:B------:R-:W-:Y:S01]  /*8770*/  IMAD.U32 R81, R52.reuse, 0x10000, RZ ;  /* 0x0001000034517824 */ /* 0x040fe200078e00ff */
[----:B------:R-:W-:Y:S01]  /*8780*/  LOP3.LUT R52, R52, 0xffff0000, RZ, 0xc0, !PT ;  /* 0xffff000034347812 */ /* 0x000fe200078ec0ff */
[----:B------:R-:W-:Y:S01]  /*8790*/  FMUL.FTZ R82, R83, R80 ;  /* 0x0000005053527220 */ /* 0x000fe20000410000 */
[----:B------:R-:W-:Y:S01]  /*87a0*/  PRMT R44, R171, 0x5410, R44 ;  /* 0x00005410ab2c7816 */ /* 0x000fe2000000002c */
[----:B------:R-:W-:Y:S01]  /*87b0*/  FMUL.FTZ R39, R43, R41 ;  /* 0x000000292b277220 */ /* 0x000fe20000410000 */
[-C--:B------:R-:W-:Y:S01]  /*87c0*/  FMUL.FTZ R83, R83, R81.reuse ;  /* 0x0000005153537220 */ /* 0x080fe20000410000 */
[----:B------:R-:W-:Y:S01]  /*87d0*/  FMUL.FTZ R43, R43, R52 ;  /* 0x000000342b2b7220 */ /* 0x000fe20000410000 */
[----:B------:R-:W-:Y:S01]  /*87e0*/  PRMT R32, R171, 0x5432, R32 ;  /* 0x00005432ab207816 */ /* 0x000fe20000000020 */
[C---:B------:R-:W-:Y:S01]  /*87f0*/  FFMA.FTZ R82, R55.reuse, R81, -R82 ;  /* 0x0000005137527223 */ /* 0x040fe20000010852 */
[----:B------:R-:W-:Y:S01]  /*8800*/  FFMA.FTZ R83, R55, R80, R83 ;  /* 0x0000005037537223 */ /* 0x000fe20000010053 */
[----:B------:R-:W-:Y:S01]  /*8810*/  FFMA.FTZ R43, R33, R41, R43 ;  /* 0x00000029212b7223 */ /* 0x000fe2000001002b */
[----:B------:R-:W-:-:S02]  /*8820*/  IMAD.U32 R55, R40, 0x10000, RZ ;  /* 0x0001000028377824 */ /* 0x000fc400078e00ff */
[----:B------:R-:W-:Y:S01]  /*8830*/  FFMA.FTZ R39, R33, R52, -R39 ;  /* 0x0000003421277223 */ /* 0x000fe20000010827 */
[----:B------:R-:W-:Y:S01]  /*8840*/  IMAD.U32 R41, R44, 0x10000, RZ ;  /* 0x000100002c297824 */ /* 0x000fe200078e00ff */
[----:B------:R-:W-:Y:S01]  /*8850*/  LOP3.LUT R40, R40, 0xffff0000, RZ, 0xc0, !PT ;  /* 0xffff000028287812 */ /* 0x000fe200078ec0ff */
[----:B------:R-:W-:Y:S01]  /*8860*/  IMAD.U32 R45, R32, 0x10000, RZ ;  /* 0x00010000202d7824 */ /* 0x000fe200078e00ff */
[----:B------:R-:W-:Y:S01]  /*8870*/  LOP3.LUT R44, R44, 0xffff0000, RZ, 0xc0, !PT ;  /* 0xffff00002c2c7812 */ /* 0x000fe200078ec0ff */
[C---:B------:R-:W-:Y:S01]  /*8880*/  FMUL.FTZ R52, R55.reuse, R41 ;  /* 0x0000002937347220 */ /* 0x040fe20000410000 */
[----:B------:R-:W-:Y:S02]  /*8890*/  IMAD.U32 R33, R36, 0x10000, RZ ;  /* 0x0001000024217824 */ /* 0x000fe400078e00ff */
[-C--:B------:R-:W-:Y:S01]  /*88a0*/  FMUL.FTZ R55, R55, R45.reuse ;  /* 0x0000002d37377220 */ /* 0x080fe20000410000 */
[----:B------:R-:W-:Y:S02]  /*88b0*/  LOP3.LUT R32, R32, 0xffff0000, RZ, 0xc0, !PT ;  /* 0xffff000020207812 */ /* 0x000fe400078ec0ff */
[----:B------:R-:W-:Y:S01]  /*88c0*/  SHF.R.U64 R46, R46, 0x10, R47 ;  /* 0x000000102e2e7819 */ /* 0x000fe2000000122f */
[C---:B------:R-:W-:Y:S01]  /*88d0*/  FFMA.FTZ R52, R33.reuse, R45, -R52 ;  /* 0x0000002d21347223 */ /* 0x040fe20000010834 */
[----:B------:R-:W-:Y:S01]  /*88e0*/  SHF.R.U64 R34, R34, 0x10, R35 ;  /* 0x0000001022227819 */ /* 0x000fe20000001223 */
[----:B------:R-:W-:Y:S01]  /*88f0*/  FFMA.FTZ R55, R33, R41, R55 ;  /* 0x0000002921377223 */ /* 0x000fe20000010037 */
[----:B------:R-:W-:Y:S01]  /*8900*/  LOP3.LUT R36, R36, 0xffff0000, RZ, 0xc0, !PT ;  /* 0xffff000024247812 */ /* 0x000fe200078ec0ff */
[C---:B------:R-:W-:Y:S01]  /*8910*/  FMUL.FTZ R33, R40.reuse, R44 ;  /* 0x0000002c28217220 */ /* 0x040fe20000410000 */
[----:B------:R-:W-:Y:S01]  /*8920*/  FMUL.FTZ R40, R40, R32 ;  /* 0x0000002028287220 */ /* 0x000fe20000410000 */
[----:B------:R-:W-:-:S02]  /*8930*/  PRMT R46, R172, 0x5410, R46 ;  /* 0x00005410ac2e7816 */ /* 0x000fc4000000002e */
[----:B------:R-:W-:Y:S01]  /*8940*/  PRMT R34, R172, 0x5432, R34 ;  /* 0x00005432ac227816 */ /* 0x000fe20000000022 */
[C---:B------:R-:W-:Y:S01]  /*8950*/  FFMA.FTZ R40, R36.reuse, R44, R40 ;  /* 0x0000002c24287223 */ /* 0x040fe20000010028 */
[----:B------:R-:W-:Y:S01]  /*8960*/  FFMA.FTZ R33, R36, R32, -R33 ;  /* 0x0000002024217223 */ /* 0x000fe20000010821 */
[C---:B------:R-:W-:Y:S01]  /*8970*/  IMAD.U32 R44, R42.reuse, 0x10000, RZ ;  /* 0x000100002a2c7824 */ /* 0x040fe200078e00ff */
[----:B------:R-:W-:Y:S01]  /*8980*/  LOP3.LUT R42, R42, 0xffff0000, RZ, 0xc0, !PT ;  /* 0xffff00002a2a7812 */ /* 0x000fe200078ec0ff */
        /* <DEDUP_REMOVED lines=23> */
[----:B------:R-:W-:Y:S01]  /*8b00*/  IMAD.MOV.U32 R38, RZ, RZ, R32 ;  /* 0x000000ffff267224 */ /* 0x000fe200078e0020 */
[----:B------:R-:W-:Y:S02]  /*8b10*/  F2FP.BF16.F32.PACK_AB R40, R40, R55 ;  /* 0x000000372828723e */ /* 0x000fe400000010ff */
[----:B------:R-:W-:-:S07]  /*8b20*/  F2FP.BF16.F32.PACK_AB R42, R42, R44 ;  /* 0x0000002c2a2a723e */ /* 0x000fce00000010ff */
.L_x_4777:
[----:B------:R-:W-:Y:S05]  /*8b30*/  BSYNC B2 ;  /* 0x0000000000027941 */ /* 0x000fea0003800000 */
.L_x_4776:
        /* <DEDUP_REMOVED lines=10> */
.L_x_4767:
[----:B------:R-:W-:Y:S05]  /*8be0*/  BSYNC B1 ;  /* 0x0000000000017941 */ /* 0x000fea0003800000 */
.L_x_4766:
[-C--:B0-2---:R-:W-:Y:S02]  /*8bf0*/  IMAD R32, R149, R126.reuse, RZ ;  /* 0x0000007e95207224 */ /* 0x085fe400078e02ff */
        /* <DEDUP_REMOVED lines=9> */
[----:B---3--:R-:W-:Y:S02]  /*8c90*/  IADD3 R37, P3, P4, R106, R124, R11 ;  /* 0x0000007c6a257210 */ /* 0x008fe40007c7e00b */
[----:B------:R-:W-:Y:S02]  /*8ca0*/  SHF.R.S32.HI R33, RZ, 0x1f, R32 ;  /* 0x0000001fff217819 */ /* 0x000fe40000011420 */
[----:B------:R-:W-:Y:S02]  /*8cb0*/  IADD3.X R36, R4, R44, R116, P3, P4 ;  /* 0x0000002c04247210 */ /* 0x000fe40001fe8474 */
[----:B------:R-:W-:Y:S02]  /*8cc0*/  LEA.HI R32, R33, R32, RZ, 0x4 ;  /* 0x0000002021207211 */ /* 0x000fe400078f20ff */
[----:B------:R-:W-:-:S02]  /*8cd0*/  SHF.R.U32.HI R38, RZ, 0x3, R206 ;  /* 0x00000003ff267819 */ /* 0x000fc400000116ce */
[----:B------:R-:W-:-:S05]  /*8ce0*/  LEA.HI.SX32 R32, R32, R119, 0x1c ;  /* 0x0000007720207211 */ /* 0x000fca00078fe2ff */
[----:B------:R-:W-:-:S05]  /*8cf0*/  IMAD.SHL.U32 R33, R32, 0x8, RZ ;  /* 0x0000000820217824 */ /* 0x000fca00078e00ff */
[----:B------:R-:W-:-:S13]  /*8d00*/  ISETP.GE.AND P3, PT, R33, R145, PT ;  /* 0x000000912100720c */ /* 0x000fda0003f66270 */
[--C-:B------:R-:W-:Y:S02]  /*8d10*/  @!P3 SHF.R.S32.HI R35, RZ, 0x1f, R33.reuse ;  /* 0x0000001fff23b819 */ /* 0x100fe40000011421 */
[--C-:B------:R-:W-:Y:S02]  /*8d20*/  @!P3 IADD3 R34, P4, P5, R106, R124, R33.reuse ;  /* 0x0000007c6a22b210 */ /* 0x100fe40007d9e021 */
[----:B------:R-:W-:Y:S02]  /*8d30*/  LOP3.LUT R33, R206, 0x38, R33, 0xf8, !PT ;  /* 0x00000038ce217812 */ /* 0x000fe400078ef821 */
[----:B------:R-:W-:Y:S02]  /*8d40*/  @!P3 IADD3.X R35, R4, R44, R35, P4, P5 ;  /* 0x0000002c0423b210 */ /* 0x000fe400027ea423 */
[----:B------:R-:W-:Y:S02]  /*8d50*/  LEA R40, P4, R37, R114, 0x1 ;  /* 0x0000007225287211 */ /* 0x000fe400078808ff */
[----:B------:R-:W-:-:S02]  /*8d60*/  LOP3.LUT R33, R33, R38, RZ, 0x3c, !PT ;  /* 0x0000002621217212 */ /* 0x000fc400078e3cff */
[----:B------:R-:W-:Y:S02]  /*8d70*/  LEA.HI.X R41, R37, R115, R36, 0x1, P4 ;  /* 0x0000007325297211 */ /* 0x000fe400020f0c24 */
[----:B------:R-:W-:-:S04]  /*8d80*/  @!P3 LEA R42, P4, R34, R114, 0x1 ;  /* 0x00000072222ab211 */ /* 0x000fc800078808ff */
[----:B------:R-:W-:Y:S02]  /*8d90*/  @!P3 LEA.HI.X R43, R34, R115, R35, 0x1, P4 ;  /* 0x00000073222bb211 */ /* 0x000fe400020f0c23 */
[----:B------:R-:W-:Y:S02]  /*8da0*/  SHF.R.S32.HI R35, RZ, 0x1f, R32 ;  /* 0x0000001fff237819 */ /* 0x000fe40000011420 */
[----:B------:R-:W-:Y:S02]  /*8db0*/  ISETP.GE.AND P4, PT, R22, R121, PT ;  /* 0x000000791600720c */ /* 0x000fe40003f86270 */
[----:B------:R-:W-:-:S04]  /*8dc0*/  LEA.HI R35, R35, R32, RZ, 0x3 ;  /* 0x0000002023237211 */ /* 0x000fc800078f18ff */
[----:B------:R-:W-:-:S05]  /*8dd0*/  SHF.R.S32.HI R32, RZ, 0x3, R35 ;  /* 0x00000003ff207819 */ /* 0x000fca0000011423 */
        /* <DEDUP_REMOVED lines=19> */
[----:B------:R-:W-:Y:S01]  /*8f10*/  PRMT R64, R168, 0x5432, R64 ;  /* 0x00005432a8407816 */ /* 0x000fe20000000040 */
[----:B------:R-:W-:Y:S01]  /*8f20*/  IMAD.U32 R53, R34, 0x10000, RZ ;  /* 0x0001000022357824 */ /* 0x000fe200078e00ff */
[----:B------:R-:W-:-:S02]  /*8f30*/  SHF.R.U64 R46, R66, 0x10, R67 ;  /* 0x00000010422e7819 */ /* 0x000fc40000001243 */
[----:B------:R-:W-:Y:S01]  /*8f40*/  SHF.R.U32.HI R66, RZ, 0x10, R67 ;  /* 0x00000010ff427819 */ /* 0x000fe20000011643 */
[----:B------:R-:W-:Y:S01]  /*8f50*/  IMAD.U32 R67, R76, 0x10000, RZ ;  /* 0x000100004c437824 */ /* 0x000fe200078e00ff */
[--C-:B------:R-:W-:Y:S01]  /*8f60*/  SHF.R.U64 R48, R78, 0x10, R79.reuse ;  /* 0x000000104e307819 */ /* 0x100fe2000000124f */
[----:B------:R-:W-:Y:S01]  /*8f70*/  IMAD.U32 R77, R64, 0x10000, RZ ;  /* 0x00010000404d7824 */ /* 0x000fe200078e00ff */
[----:B------:R-:W-:Y:S02]  /*8f80*/  SHF.R.U32.HI R78, RZ, 0x10, R79 ;  /* 0x00000010ff4e7819 */ /* 0x000fe4000001164f */
[----:B------:R-:W-:Y:S01]  /*8f90*/  LOP3.LUT R52, R37, 0xffff0000, RZ, 0xc0, !PT ;  /* 0xffff000025347812 */ /* 0x000fe200078ec0ff */
[----:B------:R-:W-:Y:S01]  /*8fa0*/  IMAD.U32 R37, R36, 0x10000, RZ ;  /* 0x0001000024257824 */ /* 0x000fe200078e00ff */
[----:B------:R-:W-:Y:S01]  /*8fb0*/  PRMT R79, R169, 0x5410, R48 ;  /* 0x00005410a94f7816 */ /* 0x000fe20000000030 */
[C---:B------:R-:W-:Y:S01]  /*8fc0*/  FMUL.FTZ R48, R51.reuse, R67 ;  /* 0x0000004333307220 */ /* 0x040fe20000410000 */
        /* <DEDUP_REMOVED lines=15> */
[C---:B------:R-:W-:Y:S01]  /*90c0*/  FMUL.FTZ R64, R55.reuse, R77 ;  /* 0x0000004d37407220 */ /* 0x040fe20000410000 */
        /* <DEDUP_REMOVED lines=15> */
[----:B------:R-:W-:Y:S01]  /*91c0*/  LOP3.LUT R66, R45, 0xffff0000, RZ, 0xc0, !PT ;  /* 0xffff00002d427812 */ /* 0x000fe200078ec0ff */
[----:B------:R-:W-:Y:S01]  /*91d0*/  FMUL.FTZ R45, R37, R50 ;  /* 0x00000032252d7220 */ /* 0x000fe20000410000 */
[----:B------:R-:W-:Y:S01]  /*91e0*/  LOP3.LUT R47, R47, 0xffff0000, RZ, 0xc0, !PT ;  /* 0xffff00002f2f7812 */ /* 0x000fe200078ec0ff */
[-C--:B------:R-:W-:Y:S01]  /*91f0*/  FMUL.FTZ R37, R37, R49.reuse ;  /* 0x0000003125257220 */ /* 0x080fe20000410000 */
[----:B------:R-:W-:Y:S01]  /*9200*/  PRMT R46, R167, 0x5410, R46 ;  /* 0x00005410a72e7816 */ /* 0x000fe2000000002e */
[----:B------:R-:W-:Y:S01]  /*9210*/  FFMA.FTZ R39, R35, R78, R39 ;  /* 0x0000004e23277223 */ /* 0x000fe20000010027 */
[C---:B------:R-:W-:Y:S01]  /*9220*/  FFMA.FTZ R45, R33.reuse, R49, -R45 ;  /* 0x00000031212d7223 */ /* 0x040fe2000001082d */
[----:B------:R-:W-:Y:S01]  /*9230*/  FFMA.FTZ R37, R33, R50, R37 ;  /* 0x0000003221257223 */ /* 0x000fe20000010025 */
[----:B------:R-:W-:Y:S01]  /*9240*/  LOP3.LUT R32, R32, 0xffff0000, RZ, 0xc0, !PT ;  /* 0xffff000020207812 */ /* 0x000fe200078ec0ff */
[-C--:B------:R-:W-:Y:S01]  /*9250*/  FMUL.FTZ R35, R36, R47.reuse ;  /* 0x0000002f24237220 */ /* 0x080fe20000410000 */
[C---:B------:R-:W-:Y:S01]  /*9260*/  IMAD.U32 R33, R79.reuse, 0x10000, RZ ;  /* 0x000100004f217824 */ /* 0x040fe200078e00ff */
[----:B------:R-:W-:Y:S01]  /*9270*/  LOP3.LUT R38, R38, 0xffff0000, RZ, 0xc0, !PT ;  /* 0xffff000026267812 */ /* 0x000fe200078ec0ff */
[-C--:B------:R-:W-:Y:S01]  /*9280*/  FMUL.FTZ R36, R36, R66.reuse ;  /* 0x0000004224247220 */ /* 0x080fe20000410000 */
[----:B------:R-:W-:Y:S01]  /*9290*/  LOP3.LUT R79, R79, 0xffff0000, RZ, 0xc0, !PT ;  /* 0xffff00004f4f7812 */ /* 0x000fe200078ec0ff */
[C---:B------:R-:W-:Y:S01]  /*92a0*/  IMAD.U32 R49, R46.reuse, 0x10000, RZ ;  /* 0x000100002e317824 */ /* 0x040fe200078e00ff */
[----:B------:R-:W-:Y:S01]  /*92b0*/  LOP3.LUT R46, R46, 0xffff0000, RZ, 0xc0, !PT ;  /* 0xffff00002e2e7812 */ /* 0x000fe200078ec0ff */
[----:B------:R-:W-:Y:S01]  /*92c0*/  FFMA.FTZ R35, R32, R66, -R35 ;  /* 0x0000004220237223 */ /* 0x000fe20000010823 */
[----:B------:R-:W-:Y:S01]  /*92d0*/  LOP3.LUT R34, R34, 0xffff0000, RZ, 0xc0, !PT ;  /* 0xffff000022227812 */ /* 0x000fe200078ec0ff */
[----:B------:R-:W-:Y:S01]  /*92e0*/  FFMA.FTZ R36, R32, R47, R36 ;  /* 0x0000002f20247223 */ /* 0x000fe20000010024 */
[C---:B------:R-:W-:Y:S01]  /*92f0*/  FMUL.FTZ R32, R65.reuse, R33 ;  /* 0x0000002141207220 */ /* 0x040fe20000410000 */
[C---:B------:R-:W-:Y:S01]  /*9300*/  FMUL.FTZ R47, R38.reuse, R79 ;  /* 0x0000004f262f7220 */ /* 0x040fe20000410000 */
[-C--:B------:R-:W-:Y:S01]  /*9310*/  FMUL.FTZ R38, R38, R46.reuse ;  /* 0x0000002e26267220 */ /* 0x080fe20000410000 */
[-C--:B------:R-:W-:Y:S01]  /*9320*/  FMUL.FTZ R65, R65, R49.reuse ;  /* 0x0000003141417220 */ /* 0x080fe20000410000 */
[----:B------:R-:W-:Y:S01]  /*9330*/  FFMA.FTZ R32, R53, R49, -R32 ;  /* 0x0000003135207223 */ /* 0x000fe20000010820 */
[C---:B------:R-:W-:Y:S01]  /*9340*/  FFMA.FTZ R47, R34.reuse, R46, -R47 ;  /* 0x0000002e222f7223 */ /* 0x040fe2000001082f */
[----:B------:R-:W-:Y:S01]  /*9350*/  FFMA.FTZ R38, R34, R79, R38 ;  /* 0x0000004f22267223 */ /* 0x000fe20000010026 */
[----:B------:R-:W-:Y:S01]  /*9360*/  F2FP.BF16.F32.PACK_AB R34, R35, R45 ;  /* 0x0000002d2322723e */ /* 0x000fe200000010ff */
        /* <DEDUP_REMOVED lines=12> */
.L_x_4781:
[----:B------:R-:W-:Y:S05]  /*9430*/  BSYNC B2 ;  /* 0x0000000000027941 */ /* 0x000fea0003800000 */
.L_x_4780:
[----:B0-----:R0:W-:Y:S04]  /*9440*/  STG.E.128 desc[UR46][R40.64], R32 ;  /* 0x0000002028007986 */ /* 0x0011e8000c101d2e */
[----:B--2---:R0:W-:Y:S02]  /*9450*/  @!P3 STG.E.128 desc[UR46][R42.64], R36 ;  /* 0x000000242a00b986 */ /* 0x0041e4000c101d2e */
.L_x_4779:
[----:B------:R-:W-:Y:S05]  /*9460*/  BSYNC B1 ;  /* 0x0000000000017941 */ /* 0x000fea0003800000 */
.L_x_4778:
[----:B------:R-:W-:Y:S01]  /*9470*/  ISETP.NE.AND P3, PT, R15, RZ, PT ;  /* 0x000000ff0f00720c */ /* 0x000fe20003f65270 */
[----:B------:R-:W-:-:S12]  /*9480*/  BSSY B1, `(.L_x_4782) ;  /* 0x0000083000017945 */ /* 0x000fd80003800000 */
[----:B------:R-:W-:Y:S05]  /*9490*/  @!P3 BRA `(.L_x_4783) ;  /* 0x000000080004b947 */ /* 0x000fea0003800000 */
[----:B0-----:R-:W-:Y:S01]  /*94a0*/  SEL R32, R130, R148, !P1 ;  /* 0x0000009482207207 */ /* 0x001fe20004800000 */
[----:B------:R-:W-:Y:S01]  /*94b0*/  BSSY B2, `(.L_x_4784) ;  /* 0x000007d000027945 */ /* 0x000fe20003800000 */
[----:B------:R-:W-:Y:S02]  /*94c0*/  IADD3 R34, P3, P4, R106, R124, R12 ;  /* 0x0000007c6a227210 */ /* 0x000fe40007c7e00c */
[----:B------:R-:W-:Y:S02]  /*94d0*/  SHF.R.S32.HI R33, RZ, 0x1f, R32 ;  /* 0x0000001fff217819 */ /* 0x000fe40000011420 */
[----:B------:R-:W-:Y:S02]  /*94e0*/  IADD3.X R35, R4, R44, R113, P3, P4 ;  /* 0x0000002c04237210 */ /* 0x000fe40001fe8471 */
[----:B------:R-:W-:Y:S02]  /*94f0*/  LEA.HI R33, R33, R32, RZ, 0x4 ;  /* 0x0000002021217211 */ /* 0x000fe400078f20ff */
[----:B---3--:R-:W-:-:S02]  /*9500*/  SHF.R.U32.HI R38, RZ, 0x3, R206 ;  /* 0x00000003ff267819 */ /* 0x008fc400000116ce */
[----:B------:R-:W-:-:S05]  /*9510*/  LEA.HI.SX32 R36, R33, R118, 0x1c ;  /* 0x0000007621247211 */ /* 0x000fca00078fe2ff */
[----:B------:R-:W-:-:S05]  /*9520*/  IMAD.SHL.U32 R37, R36, 0x8, RZ ;  /* 0x0000000824257824 */ /* 0x000fca00078e00ff */
[----:B------:R-:W-:-:S13]  /*9530*/  ISETP.GE.AND P3, PT, R37, R145, PT ;  /* 0x000000912500720c */ /* 0x000fda0003f66270 */
[--C-:B------:R-:W-:Y:S02]  /*9540*/  @!P3 SHF.R.S32.HI R33, RZ, 0x1f, R37.reuse ;  /* 0x0000001fff21b819 */ /* 0x100fe40000011425 */
[----:B------:R-:W-:-:S04]  /*9550*/  @!P3 IADD3 R32, P4, P5, R106, R124, R37 ;  /* 0x0000007c6a20b210 */ /* 0x000fc80007d9e025 */
[----:B------:R-:W-:Y:S02]  /*9560*/  @!P3 IADD3.X R33, R4, R44, R33, P4, P5 ;  /* 0x0000002c0421b210 */ /* 0x000fe400027ea421 */
[----:B------:R-:W-:-:S04]  /*9570*/  LEA R40, P4, R34, R114, 0x1 ;  /* 0x0000007222287211 */ /* 0x000fc800078808ff */
[----:B------:R-:W-:Y:S02]  /*9580*/  LEA.HI.X R41, R34, R115, R35, 0x1, P4 ;  /* 0x0000007322297211 */ /* 0x000fe400020f0c23 */
[----:B------:R-:W-:-:S04]  /*9590*/  @!P3 LEA R42, P4, R32, R114, 0x1 ;  /* 0x00000072202ab211 */ /* 0x000fc800078808ff */
[----:B------:R-:W-:Y:S02]  /*95a0*/  @!P3 LEA.HI.X R43, R32, R115, R33, 0x1, P4 ;  /* 0x00000073202bb211 */ /* 0x000fe400020f0c21 */
[----:B------:R-:W-:Y:S02]  /*95b0*/  SHF.R.S32.HI R33, RZ, 0x1f, R36 ;  /* 0x0000001fff217819 */ /* 0x000fe40000011424 */
[----:B------:R-:W-:Y:S02]  /*95c0*/  LOP3.LUT R32, R206, 0x38, R37, 0xf8, !PT ;  /* 0x00000038ce207812 */ /* 0x000fe400078ef825 */
[----:B------:R-:W-:Y:S02]  /*95d0*/  LEA.HI R33, R33, R36, RZ, 0x3 ;  /* 0x0000002421217211 */ /* 0x000fe400078f18ff */
[----:B------:R-:W-:Y:S02]  /*95e0*/  LOP3.LUT R32, R32, R38, RZ, 0x3c, !PT ;  /* 0x0000002620207212 */ /* 0x000fe400078e3cff */
[----:B------:R-:W-:-:S02]  /*95f0*/  SHF.R.S32.HI R34, RZ, 0x3, R33 ;  /* 0x00000003ff227819 */ /* 0x000fc40000011421 */
[----:B------:R-:W-:-:S03]  /*9600*/  ISETP.GE.AND P4, PT, R198, R121, PT ;  /* 0x00000079c600720c */ /* 0x000fc60003f86270 */
        /* <DEDUP_REMOVED lines=24> */
[----:B------:R-:W-:Y:S01]  /*9790*/  SHF.R.U32.HI R74, RZ, 0x10, R75 ;  /* 0x00000010ff4a7819 */ /* 0x000fe2000001164b */
[C---:B------:R-:W-:Y:S01]  /*97a0*/  FMUL.FTZ R76, R51.reuse, R66 ;  /* 0x00000042334c7220 */ /* 0x040fe20000410000 */
[----:B------:R-:W-:Y:S01]  /*97b0*/  SHF.R.U32.HI R62, RZ, 0x10, R63 ;  /* 0x00000010ff3e7819 */ /* 0x000fe2000001163f */
[----:B------:R-:W-:Y:S01]  /*97c0*/  FMUL.FTZ R72, R51, R64 ;  /* 0x0000004033487220 */ /* 0x000fe20000410000 */
[----:B------:R-:W-:Y:S01]  /*97d0*/  LOP3.LUT R52, R37, 0xffff0000, RZ, 0xc0, !PT ;  /* 0xffff000025347812 */ /* 0x000fe200078ec0ff */
[----:B------:R-:W-:Y:S01]  /*97e0*/  IMAD.U32 R37, R36, 0x10000, RZ ;  /* 0x0001000024257824 */ /* 0x000fe200078e00ff */
[----:B------:R-:W-:-:S02]  /*97f0*/  LOP3.LUT R63, R73, 0xffff0000, RZ, 0xc0, !PT ;  /* 0xffff0000493f7812 */ /* 0x000fc400078ec0ff */
[----:B------:R-:W-:Y:S02]  /*9800*/  PRMT R74, R159, 0x5432, R74 ;  /* 0x000054329f4a7816 */ /* 0x000fe4000000004a */
[----:B------:R-:W-:Y:S01]  /*9810*/  PRMT R62, R157, 0x5432, R62 ;  /* 0x000054329d3e7816 */ /* 0x000fe2000000003e */
[----:B------:R-:W-:Y:S01]  /*9820*/  FMUL.FTZ R67, R52, R63 ;  /* 0x0000003f34437220 */ /* 0x000fe20000410000 */
[----:B------:R-:W-:Y:S01]  /*9830*/  LOP3.LUT R51, R61, 0xffff0000, RZ, 0xc0, !PT ;  /* 0xffff00003d337812 */ /* 0x000fe200078ec0ff */
[----:B------:R-:W-:Y:S01]  /*9840*/  IMAD.U32 R61, R74, 0x10000, RZ ;  /* 0x000100004a3d7824 */ /* 0x000fe200078e00ff */
[----:B------:R-:W-:Y:S01]  /*9850*/  LOP3.LUT R50, R33, 0xffff0000, RZ, 0xc0, !PT ;  /* 0xffff000021327812 */ /* 0x000fe200078ec0ff */
[----:B------:R-:W-:Y:S01]  /*9860*/  IMAD.U32 R65, R62, 0x10000, RZ ;  /* 0x000100003e417824 */ /* 0x000fe200078e00ff */
[----:B------:R-:W-:Y:S01]  /*9870*/  PRMT R160, R160, 0x5410, R47 ;  /* 0x00005410a0a07816 */ /* 0x000fe2000000002f */
[-C--:B------:R-:W-:Y:S01]  /*9880*/  FMUL.FTZ R73, R52, R51.reuse ;  /* 0x0000003334497220 */ /* 0x080fe20000410000 */
[----:B------:R-:W-:Y:S01]  /*9890*/  FFMA.FTZ R47, R49, R66, -R72 ;  /* 0x00000042312f7223 */ /* 0x000fe20000010848 */
[----:B------:R-:W-:Y:S01]  /*98a0*/  FFMA.FTZ R52, R50, R51, -R67 ;  /* 0x0000003332347223 */ /* 0x000fe20000010843 */
[----:B------:R-:W-:Y:S01]  /*98b0*/  LOP3.LUT R39, R39, 0xffff0000, RZ, 0xc0, !PT ;  /* 0xffff000027277812 */ /* 0x000fe200078ec0ff */
[----:B------:R-:W-:Y:S01]  /*98c0*/  FFMA.FTZ R49, R49, R64, R76 ;  /* 0x0000004031317223 */ /* 0x000fe2000001004c */
[----:B------:R-:W-:Y:S01]  /*98d0*/  FMUL.FTZ R51, R60, R61 ;  /* 0x0000003d3c337220 */ /* 0x000fe20000410000 */
[----:B------:R-:W-:Y:S01]  /*98e0*/  LOP3.LUT R74, R74, 0xffff0000, RZ, 0xc0, !PT ;  /* 0xffff00004a4a7812 */ /* 0x000fe200078ec0ff */
[-C--:B------:R-:W-:Y:S01]  /*98f0*/  FMUL.FTZ R64, R60, R65.reuse ;  /* 0x000000413c407220 */ /* 0x080fe20000410000 */
[----:B------:R-:W-:Y:S01]  /*9900*/  PRMT R45, R158, 0x5410, R45 ;  /* 0x000054109e2d7816 */ /* 0x000fe2000000002d */
[----:B------:R-:W-:Y:S01]  /*9910*/  FFMA.FTZ R51, R54, R65, -R51 ;  /* 0x0000004136337223 */ /* 0x000fe20000010833 */
        /* <DEDUP_REMOVED lines=8> */
[----:B------:R-:W-:Y:S01]  /*99a0*/  IMAD.U32 R33, R32, 0x10000, RZ ;  /* 0x0001000020217824 */ /* 0x000fe200078e00ff */
[----:B------:R-:W-:Y:S01]  /*99b0*/  LOP3.LUT R36, R36, 0xffff0000, RZ, 0xc0, !PT ;  /* 0xffff000024247812 */ /* 0x000fe200078ec0ff */
[C---:B------:R-:W-:Y:S01]  /*99c0*/  FMUL.FTZ R66, R37.reuse, R64 ;  /* 0x0000004025427220 */ /* 0x040fe20000410000 */
[----:B------:R-:W-:Y:S01]  /*99d0*/  LOP3.LUT R39, R160, 0xffff0000, RZ, 0xc0, !PT ;  /* 0xffff0000a0277812 */ /* 0x000fe200078ec0ff */
[-C--:B------:R-:W-:Y:S01]  /*99e0*/  FMUL.FTZ R61, R37, R62.reuse ;  /* 0x0000003e253d7220 */ /* 0x080fe20000410000 */
[----:B------:R-:W-:Y:S01]  /*99f0*/  PRMT R48, R159, 0x5410, R48 ;  /* 0x000054109f307816 */ /* 0x000fe20000000030 */
[----:B------:R-:W-:Y:S01]  /*9a00*/  FFMA.FTZ R50, R50, R63, R73 ;  /* 0x0000003f32327223 */ /* 0x000fe20000010049 */
[----:B------:R-:W-:Y:S01]  /*9a10*/  LOP3.LUT R45, R45, 0xffff0000, RZ, 0xc0, !PT ;  /* 0xffff00002d2d7812 */ /* 0x000fe200078ec0ff */
[C---:B------:R-:W-:Y:S01]  /*9a20*/  FFMA.FTZ R37, R33.reuse, R62, -R66 ;  /* 0x0000003e21257223 */ /* 0x040fe20000010842 */
[----:B------:R-:W-:Y:S01]  /*9a30*/  LOP3.LUT R32, R32, 0xffff0000, RZ, 0xc0, !PT ;  /* 0xffff000020207812 */ /* 0x000fe200078ec0ff */
[----:B------:R-:W-:Y:S01]  /*9a40*/  FMUL.FTZ R63, R36, R39 ;  /* 0x00000027243f7220 */ /* 0x000fe20000410000 */
[----:B------:R-:W-:Y:S01]  /*9a50*/  LOP3.LUT R55, R34, 0xffff0000, RZ, 0xc0, !PT ;  /* 0xffff000022377812 */ /* 0x000fe200078ec0ff */
[----:B------:R-:W-:Y:S01]  /*9a60*/  FFMA.FTZ R33, R33, R64, R61 ;  /* 0x0000004021217223 */ /* 0x000fe2000001003d */
[----:B------:R-:W-:Y:S01]  /*9a70*/  PRMT R46, R157, 0x5410, R46 ;  /* 0x000054109d2e7816 */ /* 0x000fe2000000002e */
[C---:B------:R-:W-:Y:S01]  /*9a80*/  IMAD.U32 R34, R38.reuse, 0x10000, RZ ;  /* 0x0001000026227824 */ /* 0x040fe200078e00ff */
[----:B------:R-:W-:Y:S01]  /*9a90*/  LOP3.LUT R38, R38, 0xffff0000, RZ, 0xc0, !PT ;  /* 0xffff000026267812 */ /* 0x000fe200078ec0ff */
[C---:B------:R-:W-:Y:S01]  /*9aa0*/  IMAD.U32 R61, R48.reuse, 0x10000, RZ ;  /* 0x00010000303d7824 */ /* 0x040fe200078e00ff */
[----:B------:R-:W-:Y:S01]  /*9ab0*/  LOP3.LUT R48, R48, 0xffff0000, RZ, 0xc0, !PT ;  /* 0xffff000030307812 */ /* 0x000fe200078ec0ff */
[-C--:B------:R-:W-:Y:S01]  /*9ac0*/  FMUL.FTZ R65, R36, R45.reuse ;  /* 0x0000002d24417220 */ /* 0x080fe20000410000 */
[----:B------:R-:W-:Y:S01]  /*9ad0*/  FFMA.FTZ R36, R32, R45, -R63 ;  /* 0x0000002d20247223 */ /* 0x000fe2000001083f */
[C---:B------:R-:W-:Y:S01]  /*9ae0*/  IMAD.U32 R45, R46.reuse, 0x10000, RZ ;  /* 0x000100002e2d7824 */ /* 0x040fe200078e00ff */
[----:B------:R-:W-:Y:S01]  /*9af0*/  LOP3.LUT R46, R46, 0xffff0000, RZ, 0xc0, !PT ;  /* 0xffff00002e2e7812 */ /* 0x000fe200078ec0ff */
[----:B------:R-:W-:Y:S01]  /*9b00*/  FMUL.FTZ R62, R34, R61 ;  /* 0x0000003d223e7220 */ /* 0x000fe20000410000 */
[----:B------:R-:W-:Y:S01]  /*9b10*/  FMUL.FTZ R64, R38, R48 ;  /* 0x0000003026407220 */ /* 0x000fe20000410000 */
[----:B------:R-:W-:Y:S01]  /*9b20*/  FFMA.FTZ R32, R32, R39, R65 ;  /* 0x0000002720207223 */ /* 0x000fe20000010041 */
[----:B------:R-:W-:Y:S01]  /*9b30*/  FFMA.FTZ R35, R35, R74, R72 ;  /* 0x0000004a23237223 */ /* 0x000fe20000010048 */
[-C--:B------:R-:W-:Y:S01]  /*9b40*/  FMUL.FTZ R34, R34, R45.reuse ;  /* 0x0000002d22227220 */ /* 0x080fe20000410000 */
        /* <DEDUP_REMOVED lines=16> */
[----:B------:R-:W-:-:S02]  /*9c50*/  IMAD.MOV.U32 R33, RZ, RZ, R47 ;  /* 0x000000ffff217224 */ /* 0x000fc400078e002f */
[----:B------:R-:W-:Y:S02]  /*9c60*/  IMAD.MOV.U32 R34, RZ, RZ, R50 ;  /* 0x000000ffff227224 */ /* 0x000fe400078e0032 */
[----:B------:R-:W-:-:S07]  /*9c70*/  IMAD.MOV.U32 R39, RZ, RZ, R54 ;  /* 0x000000ffff277224 */ /* 0x000fce00078e0036 */
.L_x_4785:
[----:B------:R-:W-:Y:S05]  /*9c80*/  BSYNC B2 ;  /* 0x0000000000027941 */ /* 0x000fea0003800000 */
.L_x_4784:
[----:B0-----:R4:W-:Y:S04]  /*9c90*/  STG.E.128 desc[UR46][R40.64], R32 ;  /* 0x0000002028007986 */ /* 0x0019e8000c101d2e */
[----:B--2---:R4:W-:Y:S02]  /*9ca0*/  @!P3 STG.E.128 desc[UR46][R42.64], R36 ;  /* 0x000000242a00b986 */ /* 0x0049e4000c101d2e */
.L_x_4783:
[----:B------:R-:W-:Y:S05]  /*9cb0*/  BSYNC B1 ;  /* 0x0000000000017941 */ /* 0x000fea0003800000 */
.L_x_4782:
[----:B------:R-:W-:-:S13]  /*9cc0*/  ISETP.NE.AND P3, PT, R20, RZ, PT ;  /* 0x000000ff1400720c */ /* 0x000fda0003f65270 */
[----:B------:R-:W-:Y:S05]  /*9cd0*/  @!P3 BRA `(.L_x_4736) ;  /* 0x0000000800e0b947 */ /* 0x000fea0003800000 */
[----:B------:R-:W-:Y:S01]  /*9ce0*/  LOP3.LUT P5, RZ, R18, 0x1, RZ, 0xc0, !PT ;  /* 0x0000000112ff7812 */ /* 0x000fe200078ac0ff */
[----:B------:R-:W-:Y:S01]  /*9cf0*/  BSSY B1, `(.L_x_4786) ;  /* 0x0000074000017945 */ /* 0x000fe20003800000 */
[----:B0---4-:R-:W-:Y:S02]  /*9d00*/  SHF.R.U32.HI R35, RZ, 0x3, R206 ;  /* 0x00000003ff237819 */ /* 0x011fe400000116ce */
[----:B------:R-:W-:Y:S02]  /*9d10*/  SEL R148, R130, R148, !P5 ;  /* 0x0000009482947207 */ /* 0x000fe40006800000 */
[----:B------:R-:W-:Y:S02]  /*9d20*/  IADD3 R34, P3, P4, R106, R124, R13 ;  /* 0x0000007c6a227210 */ /* 0x000fe40007c7e00d */
[----:B------:R-:W-:Y:S02]  /*9d30*/  SHF.R.S32.HI R33, RZ, 0x1f, R148 ;  /* 0x0000001fff217819 */ /* 0x000fe40000011494 */
[----:B---3--:R-:W-:-:S02]  /*9d40*/  IADD3.X R37, R4, R44, R112, P3, P4 ;  /* 0x0000002c04257210 */ /* 0x008fc40001fe8470 */
[----:B------:R-:W-:Y:S02]  /*9d50*/  LEA.HI R148, R33, R148, RZ, 0x4 ;  /* 0x0000009421947211 */ /* 0x000fe400078f20ff */
[----:B------:R-:W-:Y:S02]  /*9d60*/  LEA R40, P3, R34, R114, 0x1 ;  /* 0x0000007222287211 */ /* 0x000fe400078608ff */
[----:B------:R-:W-:Y:S02]  /*9d70*/  LEA.HI.SX32 R148, R148, R117, 0x1c ;  /* 0x0000007594947211 */ /* 0x000fe400078fe2ff */
[----:B------:R-:W-:Y:S02]  /*9d80*/  LEA.HI.X R41, R34, R115, R37, 0x1, P3 ;  /* 0x0000007322297211 */ /* 0x000fe400018f0c25 */
[----:B------:R-:W-:Y:S01]  /*9d90*/  SHF.R.S32.HI R33, RZ, 0x1f, R148 ;  /* 0x0000001fff217819 */ /* 0x000fe20000011494 */
[----:B------:R-:W-:Y:S01]  /*9da0*/  IMAD.SHL.U32 R43, R148, 0x8, RZ ;  /* 0x00000008942b7824 */ /* 0x000fe200078e00ff */
[----:B------:R-:W-:-:S02]  /*9db0*/  ISETP.GE.AND P3, PT, R199, R121, PT ;  /* 0x00000079c700720c */ /* 0x000fc40003f66270 */
        /* <DEDUP_REMOVED lines=21> */
[----:B------:R-:W-:Y:S01]  /*9f10*/  LOP3.LUT R51, R39, 0xffff0000, RZ, 0xc0, !PT ;  /* 0xffff000027337812 */ /* 0x000fe200078ec0ff */
[----:B------:R-:W-:Y:S01]  /*9f20*/  IMAD.U32 R45, R36, 0x10000, RZ ;  /* 0x00010000242d7824 */ /* 0x000fe200078e00ff */
[----:B------:R-:W-:Y:S01]  /*9f30*/  SHF.R.U64 R58, R58, 0x10, R59 ;  /* 0x000000103a3a7819 */ /* 0x000fe2000000123b */
[----:B------:R-:W-:Y:S01]  /*9f40*/  IMAD.U32 R42, R32, 0x10000, RZ ;  /* 0x00010000202a7824 */ /* 0x000fe200078e00ff */
[----:B------:R-:W-:-:S02]  /*9f50*/  PRMT R39, R156, 0x5432, R69 ;  /* 0x000054329c277816 */ /* 0x000fc40000000045 */
[C---:B------:R-:W-:Y:S02]  /*9f60*/  PRMT R52, R154.reuse, 0x5410, R63 ;  /* 0x000054109a347816 */ /* 0x040fe4000000003f */
[----:B------:R-:W-:Y:S02]  /*9f70*/  SHF.R.U32.HI R56, RZ, 0x10, R59 ;  /* 0x00000010ff387819 */ /* 0x000fe4000001163b */
[----:B------:R-:W-:Y:S02]  /*9f80*/  LOP3.LUT R50, R37, 0xffff0000, RZ, 0xc0, !PT ;  /* 0xffff000025327812 */ /* 0x000fe400078ec0ff */
[----:B------:R-:W-:Y:S02]  /*9f90*/  PRMT R154, R154, 0x5432, R61 ;  /* 0x000054329a9a7816 */ /* 0x000fe4000000003d */
[----:B------:R-:W-:Y:S01]  /*9fa0*/  PRMT R37, R153, 0x5410, R58 ;  /* 0x0000541099257816 */ /* 0x000fe2000000003a */
[----:B------:R-:W-:Y:S01]  /*9fb0*/  IMAD.U32 R58, R39, 0x10000, RZ ;  /* 0x00010000273a7824 */ /* 0x000fe200078e00ff */
[----:B------:R-:W-:-:S02]  /*9fc0*/  SHF.R.U64 R48, R70, 0x10, R71 ;  /* 0x0000001046307819 */ /* 0x000fc40000001247 */
[----:B------:R-:W-:Y:S01]  /*9fd0*/  SHF.R.U32.HI R70, RZ, 0x10, R71 ;  /* 0x00000010ff467819 */ /* 0x000fe20000011647 */
[----:B------:R-:W-:Y:S01]  /*9fe0*/  FMUL.FTZ R60, R55, R58 ;  /* 0x0000003a373c7220 */ /* 0x000fe20000410000 */
[----:B------:R-:W-:Y:S01]  /*9ff0*/  PRMT R153, R153, 0x5432, R56 ;  /* 0x0000543299997816 */ /* 0x000fe20000000038 */
[----:B------:R-:W-:Y:S01]  /*a000*/  IMAD.U32 R56, R154, 0x10000, RZ ;  /* 0x000100009a387824 */ /* 0x000fe200078e00ff */
[----:B------:R-:W-:Y:S02]  /*a010*/  PRMT R156, R156, 0x5410, R57 ;  /* 0x000054109c9c7816 */ /* 0x000fe40000000039 */
[----:B------:R-:W-:Y:S01]  /*a020*/  PRMT R48, R155, 0x5410, R48 ;  /* 0x000054109b307816 */ /* 0x000fe20000000030 */
[-C--:B------:R-:W-:Y:S01]  /*a030*/  FMUL.FTZ R62, R55, R56.reuse ;  /* 0x00000038373e7220 */ /* 0x080fe20000410000 */
[----:B------:R-:W-:Y:S01]  /*a040*/  LOP3.LUT R57, R39, 0xffff0000, RZ, 0xc0, !PT ;  /* 0xffff000027397812 */ /* 0x000fe200078ec0ff */
[----:B------:R-:W-:Y:S01]  /*a050*/  FFMA.FTZ R39, R47, R56, -R60 ;  /* 0x000000382f277223 */ /* 0x000fe2000001083c */
[----:B------:R-:W-:Y:S01]  /*a060*/  PRMT R155, R155, 0x5432, R70 ;  /* 0x000054329b9b7816 */ /* 0x000fe20000000046 */
[----:B------:R-:W-:Y:S01]  /*a070*/  FFMA.FTZ R47, R47, R58, R62 ;  /* 0x0000003a2f2f7223 */ /* 0x000fe2000001003e */
[----:B------:R-:W-:Y:S01]  /*a080*/  LOP3.LUT R154, R154, 0xffff0000, RZ, 0xc0, !PT ;  /* 0xffff00009a9a7812 */ /* 0x000fe200078ec0ff */
[----:B------:R-:W-:Y:S01]  /*a090*/  FMUL.FTZ R60, R50, R57 ;  /* 0x00000039323c7220 */ /* 0x000fe20000410000 */
[----:B------:R-:W-:Y:S01]  /*a0a0*/  LOP3.LUT R49, R33, 0xffff0000, RZ, 0xc0, !PT ;  /* 0xffff000021317812 */ /* 0x000fe200078ec0ff */
[C---:B------:R-:W-:Y:S01]  /*a0b0*/  IMAD.U32 R56, R155.reuse, 0x10000, RZ ;  /* 0x000100009b387824 */ /* 0x040fe200078e00ff */
[----:B------:R-:W-:Y:S01]  /*a0c0*/  LOP3.LUT R155, R155, 0xffff0000, RZ, 0xc0, !PT ;  /* 0xffff00009b9b7812 */ /* 0x000fe200078ec0ff */
[----:B------:R-:W-:-:S02]  /*a0d0*/  IMAD.U32 R55, R153, 0x10000, RZ ;  /* 0x0001000099377824 */ /* 0x000fc400078e00ff */
[-C--:B------:R-:W-:Y:S01]  /*a0e0*/  FMUL.FTZ R58, R50, R154.reuse ;  /* 0x0000009a323a7220 */ /* 0x080fe20000410000 */
[----:B------:R-:W-:Y:S01]  /*a0f0*/  FFMA.FTZ R50, R49, R154, -R60 ;  /* 0x0000009a31327223 */ /* 0x000fe2000001083c */
[CC--:B------:R-:W-:Y:S01]  /*a100*/  FMUL.FTZ R60, R54.reuse, R56.reuse ;  /* 0x00000038363c7220 */ /* 0x0c0fe20000410000 */
[----:B------:R-:W-:Y:S01]  /*a110*/  FMUL.FTZ R59, R54, R55 ;  /* 0x00000037363b7220 */ /* 0x000fe20000410000 */
[----:B------:R-:W-:Y:S01]  /*a120*/  LOP3.LUT R153, R153, 0xffff0000, RZ, 0xc0, !PT ;  /* 0xffff000099997812 */ /* 0x000fe200078ec0ff */
[----:B------:R-:W-:Y:S01]  /*a130*/  FFMA.FTZ R54, R49, R57, R58 ;  /* 0x0000003931367223 */ /* 0x000fe2000001003a */
[----:B------:R-:W-:Y:S01]  /*a140*/  LOP3.LUT R46, R35, 0xffff0000, RZ, 0xc0, !PT ;  /* 0xffff0000232e7812 */ /* 0x000fe200078ec0ff */
[C---:B------:R-:W-:Y:S01]  /*a150*/  FFMA.FTZ R60, R53.reuse, R55, -R60 ;  /* 0x00000037353c7223 */ /* 0x040fe2000001083c */
[----:B------:R-:W-:Y:S01]  /*a160*/  FFMA.FTZ R59, R53, R56, R59 ;  /* 0x00000038353b7223 */ /* 0x000fe2000001003b */
[----:B------:R-:W-:Y:S01]  /*a170*/  FMUL.FTZ R55, R51, R155 ;  /* 0x0000009b33377220 */ /* 0x000fe20000410000 */
[----:B------:R-:W-:-:S02]  /*a180*/  IMAD.U32 R49, R52, 0x10000, RZ ;  /* 0x0001000034317824 */ /* 0x000fc400078e00ff */
[-C--:B------:R-:W-:Y:S01]  /*a190*/  FMUL.FTZ R61, R51, R153.reuse ;  /* 0x00000099333d7220 */ /* 0x080fe20000410000 */
[----:B------:R-:W-:Y:S02]  /*a1a0*/  IMAD.U32 R53, R156, 0x10000, RZ ;  /* 0x000100009c357824 */ /* 0x000fe400078e00ff */
[----:B------:R-:W-:Y:S01]  /*a1b0*/  FFMA.FTZ R153, R46, R153, -R55 ;  /* 0x000000992e997223 */ /* 0x000fe20000010837 */
[----:B------:R-:W-:Y:S01]  /*a1c0*/  LOP3.LUT R51, R52, 0xffff0000, RZ, 0xc0, !PT ;  /* 0xffff000034337812 */ /* 0x000fe200078ec0ff */
[C---:B------:R-:W-:Y:S01]  /*a1d0*/  FMUL.FTZ R52, R45.reuse, R49 ;  /* 0x000000312d347220 */ /* 0x040fe20000410000 */
[----:B------:R-:W-:Y:S01]  /*a1e0*/  LOP3.LUT R36, R36, 0xffff0000, RZ, 0xc0, !PT ;  /* 0xffff000024247812 */ /* 0x000fe200078ec0ff */
[----:B------:R-:W-:Y:S01]  /*a1f0*/  FMUL.FTZ R57, R45, R53 ;  /* 0x000000352d397220 */ /* 0x000fe20000410000 */
[----:B------:R-:W-:Y:S01]  /*a200*/  LOP3.LUT R55, R156, 0xffff0000, RZ, 0xc0, !PT ;  /* 0xffff00009c377812 */ /* 0x000fe200078ec0ff */
[----:B------:R-:W-:Y:S01]  /*a210*/  IMAD.U32 R33, R34, 0x10000, RZ ;  /* 0x0001000022217824 */ /* 0x000fe200078e00ff */
[----:B------:R-:W-:Y:S01]  /*a220*/  LOP3.LUT R32, R32, 0xffff0000, RZ, 0xc0, !PT ;  /* 0xffff000020207812 */ /* 0x000fe200078ec0ff */
[----:B------:R-:W-:Y:S01]  /*a230*/  FFMA.FTZ R57, R42, R49, -R57 ;  /* 0x000000312a397223 */ /* 0x000fe20000010839 */
[----:B------:R-:W-:Y:S01]  /*a240*/  LOP3.LUT R35, R34, 0xffff0000, RZ, 0xc0, !PT ;  /* 0xffff000022237812 */ /* 0x000fe200078ec0ff */
[----:B------:R-:W-:Y:S01]  /*a250*/  FFMA.FTZ R52, R42, R53, R52 ;  /* 0x000000352a347223 */ /* 0x000fe20000010034 */
[----:B------:R-:W-:-:S02]  /*a260*/  IMAD.U32 R34, R38, 0x10000, RZ ;  /* 0x0001000026227824 */ /* 0x000fc400078e00ff */
[C---:B------:R-:W-:Y:S01]  /*a270*/  FMUL.FTZ R45, R36.reuse, R55 ;  /* 0x00000037242d7220 */ /* 0x040fe20000410000 */
[----:B------:R-:W-:Y:S01]  /*a280*/  FMUL.FTZ R49, R36, R51 ;  /* 0x0000003324317220 */ /* 0x000fe20000410000 */
[----:B------:R-:W-:Y:S01]  /*a290*/  IMAD.U32 R42, R48, 0x10000, RZ ;  /* 0x00010000302a7824 */ /* 0x000fe200078e00ff */
[----:B------:R-:W-:Y:S01]  /*a2a0*/  LOP3.LUT R38, R38, 0xffff0000, RZ, 0xc0, !PT ;  /* 0xffff000026267812 */ /* 0x000fe200078ec0ff */
[C---:B------:R-:W-:Y:S01]  /*a2b0*/  IMAD.U32 R36, R37.reuse, 0x10000, RZ ;  /* 0x0001000025247824 */ /* 0x040fe200078e00ff */
[----:B------:R-:W-:Y:S01]  /*a2c0*/  LOP3.LUT R48, R48, 0xffff0000, RZ, 0xc0, !PT ;  /* 0xffff000030307812 */ /* 0x000fe200078ec0ff */
[----:B------:R-:W-:Y:S01]  /*a2d0*/  FFMA.FTZ R56, R46, R155, R61 ;  /* 0x0000009b2e387223 */ /* 0x000fe2000001003d */
[----:B------:R-:W-:Y:S01]  /*a2e0*/  LOP3.LUT R37, R37, 0xffff0000, RZ, 0xc0, !PT ;  /* 0xffff000025257812 */ /* 0x000fe200078ec0ff */
[C---:B------:R-:W-:Y:S01]  /*a2f0*/  FFMA.FTZ R46, R32.reuse, R51, -R45 ;  /* 0x00000033202e7223 */ /* 0x040fe2000001082d */
[----:B------:R-:W-:Y:S01]  /*a300*/  FFMA.FTZ R49, R32, R55, R49 ;  /* 0x0000003720317223 */ /* 0x000fe20000010031 */
[C---:B------:R-:W-:Y:S01]  /*a310*/  FMUL.FTZ R32, R34.reuse, R42 ;  /* 0x0000002a22207220 */ /* 0x040fe20000410000 */
[----:B------:R-:W-:Y:S01]  /*a320*/  FMUL.FTZ R45, R34, R36 ;  /* 0x00000024222d7220 */ /* 0x000fe20000410000 */
        /* <DEDUP_REMOVED lines=14> */
[----:B------:R-:W-:-:S02]  /*a410*/  F2FP.BF16.F32.PACK_AB R36, R49, R52 ;  /* 0x000000343124723e */ /* 0x000fc400000010ff */
[----:B------:R-:W-:-:S07]  /*a420*/  F2FP.BF16.F32.PACK_AB R38, R48, R45 ;  /* 0x0000002d3026723e */ /* 0x000fce00000010ff */
.L_x_4787:
[----:B------:R-:W-:Y:S05]  /*a430*/  BSYNC B1 ;  /* 0x0000000000017941 */ /* 0x000fea0003800000 */
.L_x_4786:
        /* <DEDUP_REMOVED lines=10> */
.L_x_4703:
[----:B------:R-:W2:Y:S02]  /*a4e0*/  LDL R32, [R1+0x38] ;  /* 0x0000380001207983 */ /* 0x000ea40000100800 */
[----:B--2---:R-:W-:-:S13]  /*a4f0*/  R2UR UR4, R32 ;  /* 0x00000000200472ca */ /* 0x004fda00000e0000 */
[----:B------:R-:W-:-:S06]  /*a500*/  UISETP.NE.AND UP0, UPT, UR4, 0x3, UPT ;  /* 0x000000030400788c */ /* 0x000fcc000bf05270 */
[----:B------:R-:W-:-:S13]  /*a510*/  PLOP3.LUT P2, PT, PT, PT, UP0, 0x80, 0x0 ;  /* 0x000000000000781c */ /* 0x000fda0003f4f008 */
[----:B------:R-:W-:Y:S05]  /*a520*/  @!P2 BRA `(.L_x_4788) ;  /* 0x000000000004a947 */ /* 0x000fea0003800000 */
[----:B------:R-:W-:Y:S01]  /*a530*/  BPT.TRAP 0x1 ;  /* 0x000000040000795c */ /* 0x000fe20000300000 */
.L_x_4788:
[----:B------:R-:W-:Y:S01]  /*a540*/  IMAD R31, R17, 0x8, R16 ;  /* 0x00000008111f7824 */ /* 0x000fe200078e0210 */
[----:B------:R-:W-:Y:S01]  /*a550*/  SHF.L.U32 R88, R201, 0x1f, RZ ;  /* 0x0000001fc9587819 */ /* 0x000fe200000006ff */
[----:B------:R-:W-:Y:S01]  /*a560*/  IMAD R30, R24, -0x60, R2 ;  /* 0xffffffa0181e7824 */ /* 0x000fe200078e0202 */
[----:B------:R-:W-:Y:S02]  /*a570*/  BSSY B1, `(.L_x_4789) ;  /* 0x0000004000017945 */ /* 0x000fe40003800000 */
[----:B------:R-:W0:Y:S02]  /*a580*/  SYNCS.PHASECHK.TRANS64.TRYWAIT P3, [R31+URZ+0x30890], R88 ;  /* 0x030890581f0075a7 */ /* 0x000e24000806017f */
[----:B------:R-:W-:Y:S01]  /*a590*/  VIMNMX R30, R30, 0x60, PT ;  /* 0x000000601e1e7848 */ /* 0x000fe20003fe0100 */
[----:B0-----:R-:W-:Y:S06]  /*a5a0*/  @!P3 BRA `(.L_x_4790) ;  /* 0x0000022c00b0b947 */ /* 0x001fec0003800000 */
.L_x_5169:
[----:B------:R-:W-:Y:S05]  /*a5b0*/  BSYNC B1 ;  /* 0x0000000000017941 */ /* 0x000fea0003800000 */
.L_x_4789:
[----:B------:R-:W-:Y:S01]  /*a5c0*/  ISETP.GE.AND P3, PT, R195, R30, PT ;  /* 0x0000001ec300720c */ /* 0x000fe20003f66270 */
[----:B------:R-:W-:-:S12]  /*a5d0*/  BSSY B1, `(.L_x_4791) ;  /* 0x0000014000017945 */ /* 0x000fd80003800000 */
[----:B------:R-:W-:Y:S05]  /*a5e0*/  @P3 BRA `(.L_x_4792) ;  /* 0x0000000000483947 */ /* 0x000fea0003800000 */
[----:B------:R-:W-:-:S13]  /*a5f0*/  ISETP.NE.AND P3, PT, R14, RZ, PT ;  /* 0x000000ff0e00720c */ /* 0x000fda0003f65270 */
[----:B------:R-:W1:Y:S04]  /*a600*/  @P3 LDS.128 R32, [R28+0x1e000] ;  /* 0x01e000001c203984 */ /* 0x000e680000000c00 */
[----:B-1----:R-:W-:Y:S01]  /*a610*/  @P3 STG.E.128 desc[UR46][R38.64], R32 ;  /* 0x0000002026003986 */ /* 0x002fe2000c101d2e */
        /* <DEDUP_REMOVED lines=14> */
[----:B-1----:R1:W-:Y:S02]  /*a700*/  @P3 STG.E.128 desc[UR46][R38.64+0x140], R32 ;  /* 0x0001402026003986 */ /* 0x0023e4000c101d2e */
.L_x_4792:
[----:B------:R-:W-:Y:S05]  /*a710*/  BSYNC B1 ;  /* 0x0000000000017941 */ /* 0x000fea0003800000 */
.L_x_4791:
[----:B------:R-:W-:-:S13]  /*a720*/  ISETP.GE.AND P3, PT, R219, R30, PT ;  /* 0x0000001edb00720c */ /* 0x000fda0003f66270 */
[----:B------:R-:W-:Y:S05]  /*a730*/  @P3 BRA `(.L_x_4736) ;  /* 0x0000000000483947 */ /* 0x000fea0003800000 */
[----:B------:R-:W-:-:S13]  /*a740*/  ISETP.NE.AND P3, PT, R14, RZ, PT ;  /* 0x000000ff0e00720c */ /* 0x000fda0003f65270 */
[----:B-1----:R-:W1:Y:S04]  /*a750*/  @P3 LDS.128 R32, [R28+0x20000] ;  /* 0x020000001c203984 */ /* 0x002e680000000c00 */
        /* <DEDUP_REMOVED lines=16> */
.L_x_4736:
[----:B------:R-:W-:Y:S05]  /*a860*/  BSYNC B0 ;  /* 0x0000000000007941 */ /* 0x000fea0003800000 */
.L_x_4702:
        /* <DEDUP_REMOVED lines=17> */
.L_x_4794:
[----:B------:R-:W-:Y:S05]  /*a980*/  BSYNC B0 ;  /* 0x0000000000007941 */ /* 0x000fea0003800000 */
.L_x_4793:
[----:B------:R-:W1:Y:S01]  /*a990*/  SYNCS.PHASECHK.TRANS64.TRYWAIT P2, [R31+URZ+0x308b0], R88 ;  /* 0x0308b0581f0075a7 */ /* 0x000e62000804017f */
[----:B------:R-:W-:Y:S01]  /*a9a0*/  ULDC.64 UR44, c[0x0][0x328] ;  /* 0x0000ca00002c7ab9 */ /* 0x000fe20000000a00 */
[----:B------:R-:W-:Y:S01]  /*a9b0*/  ULDC.64 UR60, c[0x0][0x318] ;  /* 0x0000c600003c7ab9 */ /* 0x000fe20000000a00 */
[----:B------:R-:W-:Y:S04]  /*a9c0*/  BSSY B0, `(.L_x_4795) ;  /* 0x0000002000007945 */ /* 0x000fe80003800000 */
[----:B-1----:R-:W-:Y:S05]  /*a9d0*/  @!P2 BRA `(.L_x_4796) ;  /* 0x0000022800b8a947 */ /* 0x002fea0003800000 */
.L_x_5170:
[----:B------:R-:W-:Y:S05]  /*a9e0*/  BSYNC B0 ;  /* 0x0000000000007941 */ /* 0x000fea0003800000 */
.L_x_4795:
[----:B------:R-:W-:Y:S01]  /*a9f0*/  ISETP.GE.AND P2, PT, R195, R30, PT ;  /* 0x0000001ec300720c */ /* 0x000fe20003f46270 */
[----:B------:R-:W-:Y:S01]  /*aa00*/  BSSY B0, `(.L_x_4797) ;  /* 0x000001e000007945 */ /* 0x000fe20003800000 */
[----:B------:R-:W-:-:S11]  /*aa10*/  IMAD.WIDE R36, R24, 0x60, R122 ;  /* 0x0000006018247825 */ /* 0x000fd600078e027a */
[----:B------:R-:W-:Y:S05]  /*aa20*/  @P2 BRA `(.L_x_4798) ;  /* 0x00000000006c2947 */ /* 0x000fea0003800000 */
[----:B------:R-:W-:Y:S01]  /*aa30*/  IMAD R35, R37, UR44, RZ ;  /* 0x0000002c25237c24 */ /* 0x000fe2000f8e02ff */
[----:B------:R-:W-:Y:S01]  /*aa40*/  ULDC UR4, c[0x0][0x2f4] ;  /* 0x0000bd0000047ab9 */ /* 0x000fe20000000800 */
[----:B0-----:R-:W-:Y:S02]  /*aa50*/  IMAD.MOV.U32 R32, RZ, RZ, R104 ;  /* 0x000000ffff207224 */ /* 0x001fe400078e0068 */
[----:B------:R-:W-:Y:S02]  /*aa60*/  IMAD.MOV.U32 R33, RZ, RZ, R27 ;  /* 0x000000ffff217224 */ /* 0x000fe400078e001b */
[C---:B------:R-:W-:Y:S02]  /*aa70*/  IMAD R35, R36.reuse, UR45, R35 ;  /* 0x0000002d24237c24 */ /* 0x040fe4000f8e0223 */
[----:B------:R-:W-:-:S04]  /*aa80*/  IMAD.WIDE.U32 R32, R36, UR44, R32 ;  /* 0x0000002c24207c25 */ /* 0x000fc8000f8e0020 */
[----:B------:R-:W-:Y:S01]  /*aa90*/  IMAD.IADD R33, R33, 0x1, R35 ;  /* 0x0000000121217824 */ /* 0x000fe200078e0223 */
[----:B------:R-:W-:-:S04]  /*aaa0*/  LEA R38, P2, R32, UR60, 0x1 ;  /* 0x0000003c20267c11 */ /* 0x000fc8000f8408ff */
        /* <DEDUP_REMOVED lines=19> */
.L_x_4798:
[----:B------:R-:W-:Y:S05]  /*abe0*/  BSYNC B0 ;  /* 0x0000000000007941 */ /* 0x000fea0003800000 */
.L_x_4797:
[----:B------:R-:W-:Y:S01]  /*abf0*/  ISETP.GE.AND P2, PT, R219, R30, PT ;  /* 0x0000001edb00720c */ /* 0x000fe20003f46270 */
[----:B------:R-:W-:-:S12]  /*ac00*/  BSSY B0, `(.L_x_4799) ;  /* 0x000001f000007945 */ /* 0x000fd80003800000 */
[----:B------:R-:W-:Y:S05]  /*ac10*/  @P2 BRA `(.L_x_4800) ;  /* 0x0000000000742947 */ /* 0x000fea0003800000 */
[----:B--2---:R-:W-:Y:S01]  /*ac20*/  IADD3 R35, P2, R36, 0x40, RZ ;  /* 0x0000004024237810 */ /* 0x004fe20007f5e0ff */
[----:B0-----:R-:W-:Y:S01]  /*ac30*/  IMAD.MOV.U32 R32, RZ, RZ, R104 ;  /* 0x000000ffff207224 */ /* 0x001fe200078e0068 */
[----:B------:R-:W-:Y:S01]  /*ac40*/  ULDC UR4, c[0x0][0x2f4] ;  /* 0x0000bd0000047ab9 */ /* 0x000fe20000000800 */
[----:B------:R-:W-:Y:S02]  /*ac50*/  IMAD.MOV.U32 R33, RZ, RZ, R27 ;  /* 0x000000ffff217224 */ /* 0x000fe400078e001b */
[----:B------:R-:W-:Y:S02]  /*ac60*/  IMAD.X R36, RZ, RZ, R37, P2 ;  /* 0x000000ffff247224 */ /* 0x000fe400010e0625 */
[----:B------:R-:W-:-:S04]  /*ac70*/  IMAD.WIDE.U32 R32, R35, UR44, R32 ;  /* 0x0000002c23207c25 */ /* 0x000fc8000f8e0020 */
[----:B------:R-:W-:-:S04]  /*ac80*/  IMAD R36, R36, UR44, RZ ;  /* 0x0000002c24247c24 */ /* 0x000fc8000f8e02ff */
[----:B------:R-:W-:Y:S01]  /*ac90*/  IMAD R35, R35, UR45, R36 ;  /* 0x0000002d23237c24 */ /* 0x000fe2000f8e0224 */
[----:B------:R-:W-:-:S03]  /*aca0*/  LEA R36, P2, R32, UR60, 0x1 ;  /* 0x0000003c20247c11 */ /* 0x000fc6000f8408ff */
        /* <DEDUP_REMOVED lines=20> */
.L_x_4800:
[----:B------:R-:W-:Y:S05]  /*adf0*/  BSYNC B0 ;  /* 0x0000000000007941 */ /* 0x000fea0003800000 */
.L_x_4799:
[----:B------:R-:W-:Y:S01]  /*ae00*/  @!PT LDS RZ, [RZ] ;  /* 0x00000000fffff984 */ /* 0x000fe20000000800 */
[----:B------:R-:W-:Y:S01]  /*ae10*/  @!PT LDS RZ, [RZ] ;  /* 0x00000000fffff984 */ /* 0x000fe20000000800 */
[----:B------:R-:W-:Y:S01]  /*ae20*/  @!PT LDS RZ, [RZ] ;  /* 0x00000000fffff984 */ /* 0x000fe20000000800 */
[----:B------:R-:W-:Y:S01]  /*ae30*/  @!PT LDS RZ, [RZ] ;  /* 0x00000000fffff984 */ /* 0x000fe20000000800 */
[----:B------:R4:W-:Y:S06]  /*ae40*/  MEMBAR.ALL.CTA ;  /* 0x0000000000007992 */ /* 0x0009ec0000008000 */
[----:B----4-:R-:W4:Y:S01]  /*ae50*/  FENCE.VIEW.ASYNC.S ;  /* 0x00000000000073c6 */ /* 0x010f220000000000 */
[----:B-1----:R-:W-:Y:S01]  /*ae60*/  @!P3 VIADD R31, R31, 0x308c0 ;  /* 0x000308c01f1fb836 */ /* 0x002fe20000000000 */
[----:B----4-:R1:W-:Y:S01]  /*ae70*/  BAR.SYNC.DEFER_BLOCKING R175, 0x80 ;  /* 0x000200af0000751d */ /* 0x0103e20000010000 */
[----:B------:R-:W-:Y:S01]  /*ae80*/  LOP3.LUT P4, RZ, R18, 0x2, RZ, 0xc0, !PT ;  /* 0x0000000212ff7812 */ /* 0x000fe2000788c0ff */
[----:B------:R-:W-:-:S02]  /*ae90*/  VIADD R17, R17, 0x1 ;  /* 0x0000000111117836 */ /* 0x000fc40000000000 */
[----:B------:R-:W-:Y:S02]  /*aea0*/  @!P3 PRMT R31, RZ, 0x654, R31 ;  /* 0x00000654ff1fb816 */ /* 0x000fe4000000001f */
[----:B------:R-:W-:Y:S02]  /*aeb0*/  PLOP3.LUT P2, PT, PT, PT, PT, 0x8, 0x0 ;  /* 0x000000000000781c */ /* 0x000fe40003f4e170 */
[----:B------:R1:W-:Y:S01]  /*aec0*/  @!P3 SYNCS.ARRIVE.TRANS64.RED.A1T0 RZ, [R31+URZ], RZ ;  /* 0x000000ff1fffb9a7 */ /* 0x0003e2000810043f */
[----:B------:R-:W-:-:S04]  /*aed0*/  ISETP.NE.AND P3, PT, R17, 0x2, PT ;  /* 0x000000021100780c */ /* 0x000fc80003f65270 */
[----:B------:R-:W-:Y:S02]  /*aee0*/  SEL R28, RZ, 0x1, P3 ;  /* 0x00000001ff1c7807 */ /* 0x000fe40001800000 */
[----:B------:R-:W-:Y:S02]  /*aef0*/  SEL R17, R17, RZ, P3 ;  /* 0x000000ff11117207 */ /* 0x000fe40001800000 */
[----:B------:R-:W-:Y:S01]  /*af00*/  LOP3.LUT R201, R201, R28, RZ, 0x3c, !PT ;  /* 0x0000001cc9c97212 */ /* 0x000fe200078e3cff */
[----:B-1----:R-:W-:Y:S06]  /*af10*/  @P4 BRA `(.L_x_4801) ;  /* 0xffffff7c00ac4947 */ /* 0x002fec000383ffff */
.L_x_4697:
[----:B------:R-:W1:Y:S01]  /*af20*/  LDC R0, c[0x0][0x448] ;  /* 0x00011200ff007b82 */ /* 0x000e620000000800 */
[----:B------:R-:W-:Y:S01]  /*af30*/  IADD3 R7, R197, 0x1, -R196 ;  /* 0x00000001c5077810 */ /* 0x000fe20007ffe8c4 */
[----:B------:R-:W-:Y:S06]  /*af40*/  BSSY B0, `(.L_x_4802) ;  /* 0x000000d000007945 */ /* 0x000fec0003800000 */
[----:B------:R-:W4:Y:S01]  /*af50*/  LDC.64 R2, c[0x0][0x9e0] ;  /* 0x00027800ff027b82 */ /* 0x000f220000000a00 */
[----:B-1----:R-:W-:Y:S01]  /*af60*/  ISETP.NE.AND P1, PT, R0, 0x1, PT ;  /* 0x000000010000780c */ /* 0x002fe20003f25270 */
[----:B------:R-:W-:Y:S01]  /*af70*/  VIADD R0, R212, 0x7f ;  /* 0x0000007fd4007836 */ /* 0x000fe20000000000 */
[----:B----4-:R-:W-:-:S11]  /*af80*/  ISETP.GE.AND P3, PT, R3, 0x1, PT ;  /* 0x000000010300780c */ /* 0x010fd60003f66270 */
[----:B------:R-:W1:Y:S08]  /*af90*/  @P1 LDC R5, c[0x0][0x44c] ;  /* 0x00011300ff051b82 */ /* 0x000e700000000800 */
[----:B------:R-:W4:Y:S01]  /*afa0*/  @P1 LDC R4, c[0x0][0x450] ;  /* 0x00011400ff041b82 */ /* 0x000f220000000800 */
[----:B-1----:R-:W-:-:S05]  /*afb0*/  @P1 IMAD.HI.U32 R5, R0, R5, RZ ;  /* 0x0000000500051227 */ /* 0x002fca00078e00ff */
[----:B----4-:R-:W-:-:S05]  /*afc0*/  @P1 SHF.R.U32.HI R0, RZ, R4, R5 ;  /* 0x00000004ff001219 */ /* 0x010fca0000011605 */
[----:B------:R-:W-:Y:S01]  /*afd0*/  IMAD.IADD R5, R7, 0x1, R0 ;  /* 0x0000000107057824 */ /* 0x000fe200078e0200 */
[----:B------:R-:W-:Y:S06]  /*afe0*/  @P2 BRA `(.L_x_4803) ;  /* 0x0000000000082947 */ /* 0x000fec0003800000 */
[----:B------:R-:W1:Y:S02]  /*aff0*/  FENCE.VIEW.ASYNC.G ;  /* 0x00000000000073c6 */ /* 0x000e640000000100 */
[----:B-1----:R-:W-:Y:S06]  /*b000*/  BAR.ARV 0xc, 0x180 ;  /* 0x0306000000007b1d */ /* 0x002fec0000002000 */
.L_x_4803:
[----:B------:R-:W-:Y:S05]  /*b010*/  BSYNC B0 ;  /* 0x0000000000007941 */ /* 0x000fea0003800000 */
.L_x_4802:
        /* <DEDUP_REMOVED lines=13> */
.L_x_4806:
[----:B------:R-:W-:-:S13]  /*b0f0*/  ISETP.NE.AND P0, PT, R3, 0x1, PT ;  /* 0x000000010300780c */ /* 0x000fda0003f05270 */
[----:B------:R-:W1:Y:S02]  /*b100*/  @P0 LDC.64 R4, c[0x0][0x9e8] ;  /* 0x00027a00ff040b82 */ /* 0x000e640000000a00 */
[----:B-1----:R-:W-:-:S05]  /*b110*/  @P0 IMAD.HI.U32 R4, R0, R4, RZ ;  /* 0x0000000400040227 */ /* 0x002fca00078e00ff */
[----:B------:R-:W-:-:S07]  /*b120*/  @P0 SHF.R.U32.HI R0, RZ, R5, R4 ;  /* 0x00000005ff000219 */ /* 0x000fce0000011604 */
.L_x_4807:
[----:B------:R-:W-:Y:S05]  /*b130*/  BSYNC B0 ;  /* 0x0000000000007941 */ /* 0x000fea0003800000 */
.L_x_4805:
[----:B------:R-:W-:-:S05]  /*b140*/  IMAD R5, R0, R3, R3 ;  /* 0x0000000300057224 */ /* 0x000fca00078e0203 */
[----:B------:R-:W-:-:S07]  /*b150*/  VIMNMX R2, R2, R5, PT ;  /* 0x0000000502027248 */ /* 0x000fce0003fe0100 */
.L_x_4804:
[----:B------:R-:W1:Y:S01]  /*b160*/  @P1 LDC R5, c[0x0][0x44c] ;  /* 0x00011300ff051b82 */ /* 0x000e620000000800 */
[----:B------:R-:W-:Y:S01]  /*b170*/  VIADD R2, R2, 0x5f ;  /* 0x0000005f02027836 */ /* 0x000fe20000000000 */
[----:B------:R-:W-:Y:S01]  /*b180*/  ULDC UR4, c[0x0][0x9dc] ;  /* 0x0002770000047ab9 */ /* 0x000fe20000000800 */
[----:B------:R-:W-:Y:S02]  /*b190*/  IMAD.MOV.U32 R7, RZ, RZ, R212 ;  /* 0x000000ffff077224 */ /* 0x000fe400078e00d4 */
[----:B------:R-:W-:-:S03]  /*b1a0*/  IMAD.HI R2, R2, 0x2aaaaaab, RZ ;  /* 0x2aaaaaab02027827 */ /* 0x000fc600078e02ff */
[----:B------:R-:W4:Y:S01]  /*b1b0*/  @P1 LDC R9, c[0x0][0x450] ;  /* 0x00011400ff091b82 */ /* 0x000f220000000800 */
[----:B-1----:R-:W-:Y:S01]  /*b1c0*/  @P1 IMAD.HI.U32 R0, R212, R5, RZ ;  /* 0x00000005d4001227 */ /* 0x002fe200078e00ff */
[----:B------:R-:W-:-:S04]  /*b1d0*/  SHF.R.U32.HI R5, RZ, 0x1f, R2 ;  /* 0x0000001fff057819 */ /* 0x000fc80000011602 */
[----:B------:R-:W-:Y:S02]  /*b1e0*/  LEA.HI.SX32 R2, R2, R5, 0x1c ;  /* 0x0000000502027211 */ /* 0x000fe400078fe2ff */
[----:B----4-:R-:W-:Y:S02]  /*b1f0*/  @P1 SHF.R.U32.HI R7, RZ, R9, R0 ;  /* 0x00000009ff071219 */ /* 0x010fe40000011600 */
        /* <DEDUP_REMOVED lines=14> */
.L_x_4810:
[----:B------:R-:W-:-:S13]  /*b2e0*/  ISETP.NE.AND P0, PT, R3, 0x1, PT ;  /* 0x000000010300780c */ /* 0x000fda0003f05270 */
[----:B------:R-:W1:Y:S02]  /*b2f0*/  @P0 LDC.64 R4, c[0x0][0x9e8] ;  /* 0x00027a00ff040b82 */ /* 0x000e640000000a00 */
[----:B-1----:R-:W-:-:S05]  /*b300*/  @P0 IMAD.HI.U32 R4, R0, R4, RZ ;  /* 0x0000000400040227 */ /* 0x002fca00078e00ff */
[----:B------:R-:W-:-:S07]  /*b310*/  @P0 SHF.R.U32.HI R0, RZ, R5, R4 ;  /* 0x00000005ff000219 */ /* 0x000fce0000011604 */
.L_x_4811:
[----:B------:R-:W-:Y:S05]  /*b320*/  BSYNC B0 ;  /* 0x0000000000007941 */ /* 0x000fea0003800000 */
.L_x_4809:
[----:B------:R-:W-:-:S05]  /*b330*/  IMAD R3, R0, R3, RZ ;  /* 0x0000000300037224 */ /* 0x000fca00078e02ff */
[----:B------:R-:W-:-:S07]  /*b340*/  VIMNMX R2, R2, R3, !PT ;  /* 0x0000000302027248 */ /* 0x000fce0007fe0100 */
.L_x_4808:
[----:B------:R-:W-:Y:S01]  /*b350*/  IMAD.HI R2, R2, 0x2aaaaaab, RZ ;  /* 0x2aaaaaab02027827 */ /* 0x000fe200078e02ff */
[----:B------:R-:W-:Y:S03]  /*b360*/  BSSY B0, `(.L_x_4812) ;  /* 0x0000026000007945 */ /* 0x000fe60003800000 */
[----:B------:R-:W-:Y:S01]  /*b370*/  IMAD.MOV.U32 R72, RZ, RZ, RZ ;  /* 0x000000ffff487224 */ /* 0x000fe200078e00ff */
[----:B------:R-:W-:-:S04]  /*b380*/  SHF.R.U32.HI R3, RZ, 0x1f, R2 ;  /* 0x0000001fff037819 */ /* 0x000fc80000011602 */
[----:B------:R-:W-:-:S04]  /*b390*/  LEA.HI.SX32 R3, R2, R3, 0x1c ;  /* 0x0000000302037211 */ /* 0x000fc800078fe2ff */
[----:B------:R-:W-:-:S04]  /*b3a0*/  VIMNMX R213, RZ, R3, !PT ;  /* 0x00000003ffd57248 */ /* 0x000fc80007fe0100 */
[----:B------:R-:W-:-:S13]  /*b3b0*/  ISETP.GT.AND P0, PT, R151, R213, PT ;  /* 0x000000d59700720c */ /* 0x000fda0003f04270 */
[----:B------:R-:W-:Y:S05]  /*b3c0*/  @!P0 BRA `(.L_x_4813) ;  /* 0x00000000007c8947 */ /* 0x000fea0003800000 */
[----:B------:R-:W-:Y:S01]  /*b3d0*/  ISETP.NE.AND P0, PT, R216, RZ, PT ;  /* 0x000000ffd800720c */ /* 0x000fe20003f05270 */
[----:B------:R-:W-:-:S03]  /*b3e0*/  ULDC UR4, c[0x0][0x9f0] ;  /* 0x00027c0000047ab9 */ /* 0x000fc60000000800 */
[----:B------:R-:W-:-:S04]  /*b3f0*/  SEL R6, R216, UR4, P0 ;  /* 0x00000004d8067c07 */ /* 0x000fc80008000000 */
[-C--:B------:R-:W-:Y:S02]  /*b400*/  IABS R5, R6.reuse ;  /* 0x0000000600057213 */ /* 0x080fe40000000000 */
[----:B------:R-:W-:Y:S02]  /*b410*/  IADD3 R0, R6, -0x1, R151 ;  /* 0xffffffff06007810 */ /* 0x000fe40007ffe097 */
[----:B------:R-:W1:Y:S01]  /*b420*/  I2F.RP R4, R5 ;  /* 0x0000000500047306 */ /* 0x000e620000209400 */
[----:B------:R-:W-:Y:S02]  /*b430*/  IABS R9, R6 ;  /* 0x0000000600097213 */ /* 0x000fe40000000000 */
[----:B------:R-:W-:-:S05]  /*b440*/  IMAD.IADD R0, R0, 0x1, -R213 ;  /* 0x0000000100007824 */ /* 0x000fca00078e0ad5 */
[----:B-1----:R-:W1:Y:S02]  /*b450*/  MUFU.RCP R4, R4 ;  /* 0x0000000400047308 */ /* 0x002e640000001000 */
[----:B-1----:R-:W-:Y:S02]  /*b460*/  VIADD R2, R4, 0xffffffe ;  /* 0x0ffffffe04027836 */ /* 0x002fe40000000000 */
[----:B------:R-:W-:-:S04]  /*b470*/  IMAD.MOV R4, RZ, RZ, -R9 ;  /* 0x000000ffff047224 */ /* 0x000fc800078e0a09 */
[----:B------:R1:W4:Y:S02]  /*b480*/  F2I.FTZ.U32.TRUNC.NTZ R3, R2 ;  /* 0x0000000200037305 */ /* 0x000324000021f000 */
[----:B-1----:R-:W-:Y:S02]  /*b490*/  IMAD.MOV.U32 R2, RZ, RZ, RZ ;  /* 0x000000ffff027224 */ /* 0x002fe400078e00ff */
[----:B----4-:R-:W-:-:S04]  /*b4a0*/  IMAD.MOV R8, RZ, RZ, -R3 ;  /* 0x000000ffff087224 */ /* 0x010fc800078e0a03 */
        /* <DEDUP_REMOVED lines=17> */
.L_x_4813:
[----:B------:R-:W-:Y:S05]  /*b5c0*/  BSYNC B0 ;  /* 0x0000000000007941 */ /* 0x000fea0003800000 */
.L_x_4812:
[-C--:B------:R-:W-:Y:S01]  /*b5d0*/  IMAD R213, R221, R72.reuse, R213 ;  /* 0x00000048ddd57224 */ /* 0x080fe200078e02d5 */
[----:B------:R-:W-:Y:S01]  /*b5e0*/  PLOP3.LUT P0, PT, PT, PT, PT, 0x80, 0x0 ;  /* 0x000000000000781c */ /* 0x000fe20003f0f070 */
[----:B------:R-:W-:Y:S01]  /*b5f0*/  IMAD.MOV.U32 R5, RZ, RZ, RZ ;  /* 0x000000ffff057224 */ /* 0x000fe200078e00ff */
[----:B------:R-:W-:Y:S01]  /*b600*/  CS2R R118, SRZ ;  /* 0x0000000000767805 */ /* 0x000fe2000001ff00 */
[----:B------:R-:W-:Y:S01]  /*b610*/  IMAD.MOV.U32 R2, RZ, RZ, RZ ;  /* 0x000000ffff027224 */ /* 0x000fe200078e00ff */
[----:B------:R-:W-:Y:S02]  /*b620*/  VIADDMNMX R72, R213, R72, R151, PT ;  /* 0x00000048d5487246 */ /* 0x000fe40003800197 */
[----:B------:R-:W-:Y:S02]  /*b630*/  CS2R R116, SRZ ;  /* 0x0000000000747805 */ /* 0x000fe4000001ff00 */
[----:B------:R-:W-:Y:S02]  /*b640*/  CS2R R114, SRZ ;  /* 0x0000000000727805 */ /* 0x000fe4000001ff00 */
[----:B------:R-:W-:-:S02]  /*b650*/  CS2R R112, SRZ ;  /* 0x0000000000707805 */ /* 0x000fc4000001ff00 */
[----:B------:R-:W-:Y:S02]  /*b660*/  ISETP.GT.AND P1, PT, R72, R213, PT ;  /* 0x000000d54800720c */ /* 0x000fe40003f24270 */
        /* <DEDUP_REMOVED lines=36> */
[----:B--2---:R-:W-:Y:S02]  /*b8b0*/  CS2R R38, SRZ ;  /* 0x0000000000267805 */ /* 0x004fe4000001ff00 */
[----:B---3--:R-:W-:Y:S02]  /*b8c0*/  CS2R R36, SRZ ;  /* 0x0000000000247805 */ /* 0x008fe4000001ff00 */
[----:B------:R-:W-:Y:S02]  /*b8d0*/  CS2R R34, SRZ ;  /* 0x0000000000227805 */ /* 0x000fe4000001ff00 */
[----:B0-----:R-:W-:Y:S02]  /*b8e0*/  CS2R R32, SRZ ;  /* 0x0000000000207805 */ /* 0x001fe4000001ff00 */
[----:B------:R-:W-:-:S02]  /*b8f0*/  CS2R R30, SRZ ;  /* 0x00000000001e7805 */ /* 0x000fc4000001ff00 */
[----:B------:R-:W-:Y:S02]  /*b900*/  CS2R R28, SRZ ;  /* 0x00000000001c7805 */ /* 0x000fe4000001ff00 */
[----:B------:R-:W-:Y:S02]  /*b910*/  CS2R R26, SRZ ;  /* 0x00000000001a7805 */ /* 0x000fe4000001ff00 */
[----:B------:R-:W-:Y:S01]  /*b920*/  CS2R R24, SRZ ;  /* 0x0000000000187805 */ /* 0x000fe2000001ff00 */
[----:B------:R-:W-:Y:S06]  /*b930*/  @!P1 BRA `(.L_x_4814) ;  /* 0x0000014800349947 */ /* 0x000fec0003800000 */
        /* <DEDUP_REMOVED lines=33> */
.L_x_4815:
        /* <DEDUP_REMOVED lines=12> */
.L_x_4819:
[----:B-1----:R1:W2:Y:S02]  /*bc10*/  SYNCS.PHASECHK.TRANS64.TRYWAIT P0, [R16+URZ+0x30800], R3 ;  /* 0x03080003100075a7 */ /* 0x0022a4000800017f */
[----:B--2---:R-:W-:Y:S05]  /*bc20*/  @!P0 NANOSLEEP.SYNCS 0x989680 ;  /* 0x009896800000895d */ /* 0x004fea0003900000 */
[----:B------:R-:W2:Y:S02]  /*bc30*/  @!P0 SYNCS.PHASECHK.TRANS64 P0, [R16+URZ+0x30800], R3 ;  /* 0x03080003100085a7 */ /* 0x000ea4000800007f */
[----:B--2---:R-:W-:Y:S05]  /*bc40*/  @!P0 BRA `(.L_x_4819) ;  /* 0xfffffffc00f08947 */ /* 0x004fea000383ffff */
.L_x_4818:
[----:B------:R-:W-:Y:S05]  /*bc50*/  BSYNC B0 ;  /* 0x0000000000007941 */ /* 0x000fea0003800000 */
.L_x_4817:
[----:B------:R-:W-:Y:S05]  /*bc60*/  BRA `(.L_x_4820) ;  /* 0x0000007400cc7947 */ /* 0x000fea0003800000 */
.L_x_4816:
        /* <DEDUP_REMOVED lines=32> */
.L_x_4821:
[----:B------:R-:W-:Y:S01]  /*be70*/  ULDC.U8 UR4, c[0x0][0x410] ;  /* 0x0001040000047ab9 */ /* 0x000fe20000000000 */
[----:B------:R-:W-:Y:S01]  /*be80*/  BSSY B0, `(.L_x_4822) ;  /* 0x0000749000007945 */ /* 0x000fe20003800000 */
[----:B------:R-:W-:Y:S01]  /*be90*/  ISETP.NE.AND P0, PT, RZ, UR4, PT ;  /* 0x00000004ff007c0c */ /* 0x000fe2000bf05270 */
[----:B------:R-:W-:-:S12]  /*bea0*/  IMAD.IADD R67, R195, 0x1, R212 ;  /* 0x00000001c3437824 */ /* 0x000fd800078e02d4 */
[----:B------:R-:W-:Y:S05]  /*beb0*/  @!P0 BRA `(.L_x_4823) ;  /* 0x0000003800848947 */ /* 0x000fea0003800000 */
[----:B------:R-:W0:Y:S01]  /*bec0*/  LDC R73, c[0x0][0x448] ;  /* 0x00011200ff497b82 */ /* 0x000e220000000800 */
[----:B------:R-:W-:Y:S01]  /*bed0*/  IMAD R3, R222, 0x40, R67 ;  /* 0x00000040de037824 */ /* 0x000fe200078e0243 */
[----:B------:R-:W-:Y:S01]  /*bee0*/  ULDC.64 UR4, c[0x0][0x3f8] ;  /* 0x0000fe0000047ab9 */ /* 0x000fe20000000a00 */
[----:B------:R-:W-:Y:S01]  /*bef0*/  ULDC.64 UR6, c[0x0][0x408] ;  /* 0x0001020000067ab9 */ /* 0x000fe20000000a00 */
[----:B------:R-:W-:Y:S01]  /*bf00*/  IMAD.MOV.U32 R4, RZ, RZ, R24 ;  /* 0x000000ffff047224 */ /* 0x000fe200078e0018 */
[----:B------:R-:W-:Y:S01]  /*bf10*/  SHF.R.S32.HI R69, RZ, 0x1f, R204 ;  /* 0x0000001fff457819 */ /* 0x000fe200000114cc */
[----:B------:R-:W-:Y:S01]  /*bf20*/  IMAD.MOV.U32 R6, RZ, RZ, R146 ;  /* 0x000000ffff067224 */ /* 0x000fe200078e0092 */
[----:B------:R-:W-:Y:S01]  /*bf30*/  SHF.R.S32.HI R63, RZ, 0x1f, R202 ;  /* 0x0000001fff3f7819 */ /* 0x000fe200000114ca */
[----:B------:R-:W-:Y:S01]  /*bf40*/  IMAD.MOV.U32 R7, RZ, RZ, R29 ;  /* 0x000000ffff077224 */ /* 0x000fe200078e001d */
[----:B------:R-:W-:Y:S02]  /*bf50*/  SHF.R.S32.HI R80, RZ, 0x1f, R207 ;  /* 0x0000001fff507819 */ /* 0x000fe400000114cf */
[----:B------:R-:W-:-:S02]  /*bf60*/  SHF.R.S32.HI R62, RZ, 0x1f, R203 ;  /* 0x0000001fff3e7819 */ /* 0x000fc400000114cb */
[----:B------:R-:W-:Y:S02]  /*bf70*/  SHF.R.S32.HI R66, RZ, 0x1f, R205 ;  /* 0x0000001fff427819 */ /* 0x000fe400000114cd */
[----:B0-----:R-:W-:-:S13]  /*bf80*/  ISETP.NE.AND P0, PT, R73, 0x1, PT ;  /* 0x000000014900780c */ /* 0x001fda0003f05270 */
[----:B------:R-:W0:Y:S08]  /*bf90*/  @P0 LDC R0, c[0x0][0x44c] ;  /* 0x00011300ff000b82 */ /* 0x000e300000000800 */
[----:B------:R-:W1:Y:S01]  /*bfa0*/  @P0 LDC R5, c[0x0][0x450] ;  /* 0x00011400ff050b82 */ /* 0x000e620000000800 */
[----:B0-----:R-:W-:-:S05]  /*bfb0*/  @P0 IMAD.HI.U32 R0, R3, R0, RZ ;  /* 0x0000000003000227 */ /* 0x001fca00078e00ff */
[----:B-1----:R-:W-:Y:S01]  /*bfc0*/  @P0 SHF.R.U32.HI R3, RZ, R5, R0 ;  /* 0x00000005ff030219 */ /* 0x002fe20000011600 */
[----:B------:R-:W-:-:S03]  /*bfd0*/  IMAD.MOV.U32 R5, RZ, RZ, R27 ;  /* 0x000000ffff057224 */ /* 0x000fc600078e001b */
[----:B------:R-:W-:Y:S01]  /*bfe0*/  SHF.R.S32.HI R0, RZ, 0x1f, R3 ;  /* 0x0000001fff007819 */ /* 0x000fe20000011403 */
[----:B------:R-:W-:-:S04]  /*bff0*/  IMAD.WIDE.U32 R4, R3, UR4, R4 ;  /* 0x0000000403047c25 */ /* 0x000fc8000f8e0004 */
[C---:B------:R-:W-:Y:S02]  /*c000*/  IMAD R8, R0.reuse, UR4, RZ ;  /* 0x0000000400087c24 */ /* 0x040fe4000f8e02ff */
[----:B------:R-:W-:Y:S02]  /*c010*/  IMAD R0, R0, UR6, RZ ;  /* 0x0000000600007c24 */ /* 0x000fe4000f8e02ff */
[C---:B------:R-:W-:Y:S01]  /*c020*/  IMAD R9, R3.reuse, UR5, R8 ;  /* 0x0000000503097c24 */ /* 0x040fe2000f8e0208 */
[----:B------:R-:W-:Y:S01]  /*c030*/  ULDC.64 UR4, c[0x0][0x3e8] ;  /* 0x0000fa0000047ab9 */ /* 0x000fe20000000a00 */
[----:B------:R-:W-:-:S04]  /*c040*/  IMAD.WIDE.U32 R6, R3, UR6, R6 ;  /* 0x0000000603067c25 */ /* 0x000fc8000f8e0006 */
[----:B------:R-:W-:Y:S01]  /*c050*/  IMAD R11, R3, UR7, R0 ;  /* 0x00000007030b7c24 */ /* 0x000fe2000f8e0200 */
[----:B------:R-:W-:Y:S01]  /*c060*/  ULDC.64 UR6, c[0x0][0x400] ;  /* 0x0001000000067ab9 */ /* 0x000fe20000000a00 */
[----:B------:R-:W-:Y:S01]  /*c070*/  IMAD.IADD R9, R5, 0x1, R9 ;  /* 0x0000000105097824 */ /* 0x000fe200078e0209 */
[----:B------:R-:W-:Y:S01]  /*c080*/  LEA R3, P0, R4, UR4, 0x1 ;  /* 0x0000000404037c11 */ /* 0x000fe2000f8008ff */
[----:B------:R-:W-:Y:S01]  /*c090*/  IMAD.IADD R5, R7, 0x1, R11 ;  /* 0x0000000107057824 */ /* 0x000fe200078e020b */
[----:B------:R-:W-:Y:S01]  /*c0a0*/  LEA R0, P1, R6, UR6, 0x1 ;  /* 0x0000000606007c11 */ /* 0x000fe2000f8208ff */
[----:B------:R-:W-:Y:S01]  /*c0b0*/  UMOV UR4, 0xffffffff ;  /* 0xffffffff00047882 */ /* 0x000fe20000000000 */
[----:B------:R-:W-:Y:S02]  /*c0c0*/  LEA.HI.X R4, R4, UR5, R9, 0x1, P0 ;  /* 0x0000000504047c11 */ /* 0x000fe400080f0c09 */
[----:B------:R-:W-:Y:S01]  /*c0d0*/  LEA.HI.X R5, R6, UR7, R5, 0x1, P1 ;  /* 0x0000000706057c11 */ /* 0x000fe200088f0c05 */
[----:B------:R-:W-:Y:S08]  /*c0e0*/  BRA.DIV UR4, `(.L_x_4824) ;  /* 0x0000021604087947 */ /* 0x000ff0000b800000 */
[----:B------:R0:W1:Y:S04]  /*c0f0*/  SHFL.IDX PT, R7, R4, RZ, 0x1c1f ;  /* 0x001c1fff04077589 */ /* 0x00006800000e0000 */
[----:B------:R0:W2:Y:S04]  /*c100*/  SHFL.IDX PT, R6, R3, RZ, 0x1c1f ;  /* 0x001c1fff03067589 */ /* 0x0000a800000e0000 */
[----:B------:R0:W3:Y:S04]  /*c110*/  SHFL.IDX PT, R9, R5, RZ, 0x1c1f ;  /* 0x001c1fff05097589 */ /* 0x0000e800000e0000 */
[----:B------:R0:W4:Y:S02]  /*c120*/  SHFL.IDX PT, R14, R0, RZ, 0x1c1f ;  /* 0x001c1fff000e7589 */ /* 0x00012400000e0000 */
.L_x_5176:
        /* <DEDUP_REMOVED lines=16> */
[----:B------:R-:W-:Y:S01]  /*c230*/  ULDC UR4, c[0x0][0x3f4] ;  /* 0x0000fd0000047ab9 */ /* 0x000fe20000000800 */
[----:B------:R-:W-:Y:S02]  /*c240*/  CS2R R58, SRZ ;  /* 0x00000000003a7805 */ /* 0x000fe4000001ff00 */
[----:B------:R-:W-:Y:S02]  /*c250*/  ISETP.GE.AND P3, PT, R205, UR4, PT ;  /* 0x00000004cd007c0c */ /* 0x000fe4000bf66270 */
[----:B------:R-:W-:Y:S02]  /*c260*/  CS2R R60, SRZ ;  /* 0x00000000003c7805 */ /* 0x000fe4000001ff00 */
[----:B------:R-:W-:Y:S02]  /*c270*/  ISETP.GE.AND P2, PT, R203, UR4, PT ;  /* 0x00000004cb007c0c */ /* 0x000fe4000bf46270 */
[----:B------:R-:W-:Y:S02]  /*c280*/  ISETP.GE.AND P1, PT, R204, UR4, PT ;  /* 0x00000004cc007c0c */ /* 0x000fe4000bf26270 */
[----:B------:R-:W-:-:S02]  /*c290*/  ISETP.GE.AND P0, PT, R202, UR4, PT ;  /* 0x00000004ca007c0c */ /* 0x000fc4000bf06270 */
[----:B------:R-:W-:-:S03]  /*c2a0*/  ISETP.GE.AND P4, PT, R192, UR4, PT ;  /* 0x00000004c0007c0c */ /* 0x000fc6000bf86270 */
[C---:B------:R-:W-:Y:S01]  /*c2b0*/  @!P3 IMAD.SHL.U32 R31, R205.reuse, 0x2, RZ ;  /* 0x00000002cd1fb824 */ /* 0x040fe200078e00ff */
[----:B------:R-:W-:-:S03]  /*c2c0*/  @!P3 SHF.L.U64.HI R8, R205, 0x1, R66 ;  /* 0x00000001cd08b819 */ /* 0x000fc60000010242 */
[C---:B------:R-:W-:Y:S01]  /*c2d0*/  @!P2 IMAD.SHL.U32 R27, R203.reuse, 0x2, RZ ;  /* 0x00000002cb1ba824 */ /* 0x040fe200078e00ff */
[----:B------:R-:W-:Y:S01]  /*c2e0*/  @!P2 SHF.L.U64.HI R10, R203, 0x1, R62 ;  /* 0x00000001cb0aa819 */ /* 0x000fe2000001023e */
[----:B------:R-:W-:Y:S01]  /*c2f0*/  @!P1 IMAD.SHL.U32 R21, R204, 0x2, RZ ;  /* 0x00000002cc159824 */ /* 0x000fe200078e00ff */
[-C--:B--2---:R-:W-:Y:S01]  /*c300*/  @!P3 IADD3 R32, P6, R6, R31.reuse, RZ ;  /* 0x0000001f0620b210 */ /* 0x084fe20007fde0ff */
[----:B------:R-:W-:Y:S01]  /*c310*/  @!P0 IMAD.SHL.U32 R11, R202, 0x2, RZ ;  /* 0x00000002ca0b8824 */ /* 0x000fe200078e00ff */
[----:B----4-:R-:W-:Y:S01]  /*c320*/  @!P3 IADD3 R30, P5, R14, R31, RZ ;  /* 0x0000001f0e1eb210 */ /* 0x010fe20007fbe0ff */
[----:B-1----:R-:W-:Y:S01]  /*c330*/  @!P4 IMAD.WIDE R36, R192, 0x2, R6 ;  /* 0x00000002c024c825 */ /* 0x002fe200078e0206 */
[----:B------:R-:W-:-:S03]  /*c340*/  @!P0 SHF.L.U64.HI R40, R202, 0x1, R63 ;  /* 0x00000001ca288819 */ /* 0x000fc6000001023f */
[--C-:B------:R-:W-:Y:S01]  /*c350*/  @!P3 IMAD.X R33, R7, 0x1, R8.reuse, P6 ;  /* 0x000000010721b824 */ /* 0x100fe200030e0608 */
[-C--:B------:R-:W-:Y:S01]  /*c360*/  @!P2 IADD3 R28, P6, R6, R27.reuse, RZ ;  /* 0x0000001b061ca210 */ /* 0x080fe20007fde0ff */
[----:B---3--:R-:W-:Y:S01]  /*c370*/  @!P3 IMAD.X R31, R9, 0x1, R8, P5 ;  /* 0x00000001091fb824 */ /* 0x008fe200028e0608 */
[----:B------:R-:W-:Y:S01]  /*c380*/  @!P2 IADD3 R26, P5, R14, R27, RZ ;  /* 0x0000001b0e1aa210 */ /* 0x000fe20007fbe0ff */
[----:B------:R1:W5:Y:S01]  /*c390*/  @!P4 LD.E.64 R58, desc[UR46][R36.64] ;  /* 0x0000002e243ac980 */ /* 0x000362000c101b00 */
[----:B------:R-:W-:Y:S01]  /*c3a0*/  @!P1 SHF.L.U64.HI R8, R204, 0x1, R69 ;  /* 0x00000001cc089819 */ /* 0x000fe20000010245 */
[--C-:B------:R-:W-:Y:S01]  /*c3b0*/  @!P2 IMAD.X R29, R7, 0x1, R10.reuse, P6 ;  /* 0x00000001071da824 */ /* 0x100fe200030e060a */
[----:B------:R-:W-:Y:S01]  /*c3c0*/  @!P1 IADD3 R24, P6, R6, R21, RZ ;  /* 0x0000001506189210 */ /* 0x000fe20007fde0ff */
[----:B------:R-:W-:Y:S01]  /*c3d0*/  @!P2 IMAD.X R27, R9, 0x1, R10, P5 ;  /* 0x00000001091ba824 */ /* 0x000fe200028e060a */
[----:B------:R-:W-:-:S03]  /*c3e0*/  ISETP.GE.AND P5, PT, R207, UR4, PT ;  /* 0x00000004cf007c0c */ /* 0x000fc6000bfa6270 */
[----:B------:R-:W-:Y:S01]  /*c3f0*/  @!P1 IMAD.X R25, R7, 0x1, R8, P6 ;  /* 0x0000000107199824 */ /* 0x000fe200030e0608 */
[----:B------:R-:W-:-:S05]  /*c400*/  @!P1 IADD3 R20, P6, R14, R21, RZ ;  /* 0x000000150e149210 */ /* 0x000fca0007fde0ff */
[----:B------:R-:W-:Y:S01]  /*c410*/  @!P1 IMAD.X R21, R9, 0x1, R8, P6 ;  /* 0x0000000109159824 */ /* 0x000fe200030e0608 */
[-C--:B------:R-:W-:Y:S01]  /*c420*/  @!P0 IADD3 R12, P6, R6, R11.reuse, RZ ;  /* 0x0000000b060c8210 */ /* 0x080fe20007fde0ff */
[----:B------:R-:W-:Y:S02]  /*c430*/  @!P4 IMAD.MOV.U32 R8, RZ, RZ, R14 ;  /* 0x000000ffff08c224 */ /* 0x000fe400078e000e */
[----:B------:R-:W-:Y:S02]  /*c440*/  @!P5 IMAD.SHL.U32 R15, R207, 0x2, RZ ;  /* 0x00000002cf0fd824 */ /* 0x000fe400078e00ff */
[----:B------:R-:W-:Y:S01]  /*c450*/  @!P0 IMAD.X R13, R7, 0x1, R40, P6 ;  /* 0x00000001070d8824 */ /* 0x000fe200030e0628 */
[----:B------:R-:W-:Y:S01]  /*c460*/  @!P0 IADD3 R10, P6, R14, R11, RZ ;  /* 0x0000000b0e0a8210 */ /* 0x000fe20007fde0ff */
[----:B------:R-:W-:Y:S01]  /*c470*/  @!P4 IMAD.WIDE R34, R192, 0x2, R8 ;  /* 0x00000002c022c825 */ /* 0x000fe200078e0208 */
[----:B------:R-:W-:-:S03]  /*c480*/  @!P5 SHF.L.U64.HI R8, R207, 0x1, R80 ;  /* 0x00000001cf08d819 */ /* 0x000fc60000010250 */
[----:B------:R-:W-:Y:S01]  /*c490*/  @!P0 IMAD.X R11, R9, 0x1, R40, P6 ;  /* 0x00000001090b8824 */ /* 0x000fe200030e0628 */
[----:B------:R2:W5:Y:S01]  /*c4a0*/  @!P4 LD.E.64 R60, desc[UR46][R34.64] ;  /* 0x0000002e223cc980 */ /* 0x000562000c101b00 */
[-C--:B------:R-:W-:Y:S02]  /*c4b0*/  @!P5 IADD3 R6, P4, R6, R15.reuse, RZ ;  /* 0x0000000f0606d210 */ /* 0x080fe40007f9e0ff */
[----:B------:R-:W-:Y:S02]  /*c4c0*/  @!P5 IADD3 R14, P6, R14, R15, RZ ;  /* 0x0000000f0e0ed210 */ /* 0x000fe40007fde0ff */
        /* <DEDUP_REMOVED lines=8> */
[----:B-1----:R-:W-:-:S02]  /*c550*/  CS2R R36, SRZ ;  /* 0x0000000000247805 */ /* 0x002fc4000001ff00 */
[----:B--2---:R-:W-:Y:S01]  /*c560*/  CS2R R34, SRZ ;  /* 0x0000000000227805 */ /* 0x004fe2000001ff00 */
[--C-:B------:R-:W-:Y:S01]  /*c570*/  @!P5 IMAD.X R7, R7, 0x1, R8.reuse, P4 ;  /* 0x000000010707d824 */ /* 0x100fe200020e0608 */
[----:B------:R1:W5:Y:S01]  /*c580*/  @!P3 LD.E.64 R54, desc[UR46][R32.64] ;  /* 0x0000002e2036b980 */ /* 0x000362000c101b00 */
[----:B------:R-:W-:-:S03]  /*c590*/  @!P5 IMAD.X R15, R9, 0x1, R8, P6 ;  /* 0x00000001090fd824 */ /* 0x000fc600030e0608 */
[----:B------:R1:W5:Y:S04]  /*c5a0*/  @!P3 LD.E.64 R56, desc[UR46][R30.64] ;  /* 0x0000002e1e38b980 */ /* 0x000368000c101b00 */
[----:B------:R1:W5:Y:S04]  /*c5b0*/  @!P2 LD.E.64 R50, desc[UR46][R28.64] ;  /* 0x0000002e1c32a980 */ /* 0x000368000c101b00 */
[----:B------:R1:W5:Y:S04]  /*c5c0*/  @!P2 LD.E.64 R52, desc[UR46][R26.64] ;  /* 0x0000002e1a34a980 */ /* 0x000368000c101b00 */
[----:B------:R1:W5:Y:S04]  /*c5d0*/  @!P1 LD.E.64 R46, desc[UR46][R24.64] ;  /* 0x0000002e182e9980 */ /* 0x000368000c101b00 */
[----:B------:R1:W5:Y:S04]  /*c5e0*/  @!P1 LD.E.64 R48, desc[UR46][R20.64] ;  /* 0x0000002e14309980 */ /* 0x000368000c101b00 */
[----:B------:R1:W5:Y:S04]  /*c5f0*/  @!P0 LD.E.64 R42, desc[UR46][R12.64] ;  /* 0x0000002e0c2a8980 */ /* 0x000368000c101b00 */
[----:B------:R1:W5:Y:S04]  /*c600*/  @!P0 LD.E.64 R44, desc[UR46][R10.64] ;  /* 0x0000002e0a2c8980 */ /* 0x000368000c101b00 */
[----:B------:R1:W5:Y:S04]  /*c610*/  @!P5 LD.E.64 R36, desc[UR46][R6.64] ;  /* 0x0000002e0624d980 */ /* 0x000368000c101b00 */
[----:B------:R1:W5:Y:S02]  /*c620*/  @!P5 LD.E.64 R34, desc[UR46][R14.64] ;  /* 0x0000002e0e22d980 */ /* 0x000364000c101b00 */
.L_x_4826:
[----:B------:R-:W-:Y:S05]  /*c630*/  BSYNC B1 ;  /* 0x0000000000017941 */ /* 0x000fea0003800000 */
.L_x_4825:
[----:B-12--5:R-:W-:Y:S01]  /*c640*/  IMAD.MOV.U32 R6, RZ, RZ, R36 ;  /* 0x000000ffff067224 */ /* 0x026fe200078e0024 */
        /* <DEDUP_REMOVED lines=50> */
[----:B------:R1:W2:Y:S04]  /*c970*/  SHFL.IDX PT, R7, R4, 0x1, 0x1c1f ;  /* 0x003c1f0004077f89 */ /* 0x0002a800000e0000 */
[----:B------:R1:W3:Y:S04]  /*c980*/  SHFL.IDX PT, R6, R3, 0x1, 0x1c1f ;  /* 0x003c1f0003067f89 */ /* 0x0002e800000e0000 */
[----:B------:R1:W0:Y:S04]  /*c990*/  SHFL.IDX PT, R65, R5, 0x1, 0x1c1f ;  /* 0x003c1f0005417f89 */ /* 0x00022800000e0000 */
[----:B------:R1:W0:Y:S02]  /*c9a0*/  SHFL.IDX PT, R64, R0, 0x1, 0x1c1f ;  /* 0x003c1f0000407f89 */ /* 0x00022400000e0000 */
.L_x_5182:
[----:B------:R-:W-:Y:S01]  /*c9b0*/  LEA.HI R38, R39, R38, RZ, 0x2 ;  /* 0x0000002627267211 */ /* 0x000fe200078f10ff */
[----:B01----:R-:W-:Y:S01]  /*c9c0*/  VIADD R0, R67, 0x40 ;  /* 0x0000004043007836 */ /* 0x003fe20000000000 */
[----:B------:R-:W-:Y:S01]  /*c9d0*/  LOP3.LUT R4, R208, 0x18, R22, 0xf8, !PT ;  /* 0x00000018d0047812 */ /* 0x000fe200078ef816 */
[----:B------:R-:W-:Y:S01]  /*c9e0*/  BSSY B1, `(.L_x_4828) ;  /* 0x0000055000017945 */ /* 0x000fe20003800000 */
[----:B------:R-:W-:Y:S02]  /*c9f0*/  SHF.R.S32.HI R38, RZ, 0x1f, R38 ;  /* 0x0000001fff267819 */ /* 0x000fe40000011426 */
[----:B------:R-:W-:Y:S02]  /*ca00*/  CS2R R8, SRZ ;  /* 0x0000000000087805 */ /* 0x000fe4000001ff00 */
[----:B------:R-:W-:Y:S02]  /*ca10*/  ISETP.GE.AND P1, PT, R0, R73, PT ;  /* 0x000000490000720c */ /* 0x000fe40003f26270 */
[----:B------:R-:W-:-:S02]  /*ca20*/  CS2R R12, SRZ ;  /* 0x00000000000c7805 */ /* 0x000fc4000001ff00 */
[----:B------:R-:W-:Y:S02]  /*ca30*/  LEA.HI R38, R38, R195, RZ, 0x3 ;  /* 0x000000c326267211 */ /* 0x000fe400078f18ff */
[----:B------:R-:W-:Y:S02]  /*ca40*/  CS2R R20, SRZ ;  /* 0x0000000000147805 */ /* 0x000fe4000001ff00 */
[----:B------:R-:W-:Y:S02]  /*ca50*/  LOP3.LUT R3, R4, R209, RZ, 0x3c, !PT ;  /* 0x000000d104037212 */ /* 0x000fe400078e3cff */
[----:B------:R-:W-:Y:S02]  /*ca60*/  CS2R R28, SRZ ;  /* 0x00000000001c7805 */ /* 0x000fe4000001ff00 */
[----:B------:R-:W-:Y:S02]  /*ca70*/  LOP3.LUT R38, R38, 0xfffffff8, RZ, 0xc0, !PT ;  /* 0xfffffff826267812 */ /* 0x000fe400078ec0ff */
[----:B------:R-:W-:-:S02]  /*ca80*/  CS2R R32, SRZ ;  /* 0x0000000000207805 */ /* 0x000fc4000001ff00 */
[----:B------:R-:W-:Y:S01]  /*ca90*/  CS2R R40, SRZ ;  /* 0x0000000000287805 */ /* 0x000fe2000001ff00 */
[----:B------:R-:W-:Y:S01]  /*caa0*/  IMAD.IADD R3, R210, 0x1, R3 ;  /* 0x00000001d2037824 */ /* 0x000fe200078e0203 */
[----:B------:R-:W-:Y:S01]  /*cab0*/  CS2R R30, SRZ ;  /* 0x00000000001e7805 */ /* 0x000fe2000001ff00 */
[----:B------:R-:W-:Y:S01]  /*cac0*/  IMAD.IADD R38, R195, 0x1, -R38 ;  /* 0x00000001c3267824 */ /* 0x000fe200078e0a26 */
[----:B------:R-:W-:Y:S02]  /*cad0*/  CS2R R24, SRZ ;  /* 0x0000000000187805 */ /* 0x000fe4000001ff00 */
[----:B----4-:R-:W-:Y:S01]  /*cae0*/  CS2R R14, SRZ ;  /* 0x00000000000e7805 */ /* 0x010fe2000001ff00 */
[----:B------:R-:W-:Y:S01]  /*caf0*/  IMAD R3, R3, 0x2, R16 ;  /* 0x0000000203037824 */ /* 0x000fe200078e0210 */
[----:B------:R-:W-:Y:S02]  /*cb00*/  CS2R R10, SRZ ;  /* 0x00000000000a7805 */ /* 0x000fe4000001ff00 */
[----:B------:R-:W-:-:S02]  /*cb10*/  LOP3.LUT P0, RZ, R38, 0x4, RZ, 0xc0, !PT ;  /* 0x0000000426ff7812 */ /* 0x000fc4000780c0ff */
[----:B------:R-:W-:Y:S01]  /*cb20*/  CS2R R38, SRZ ;  /* 0x0000000000267805 */ /* 0x000fe2000001ff00 */
[----:B------:R-:W-:Y:S10]  /*cb30*/  @P1 BRA `(.L_x_4829) ;  /* 0x0000000000fc1947 */ /* 0x000ff40003800000 */
[----:B------:R-:W-:Y:S01]  /*cb40*/  ULDC UR4, c[0x0][0x3f4] ;  /* 0x0000fd0000047ab9 */ /* 0x000fe20000000800 */
[----:B------:R-:W-:Y:S02]  /*cb50*/  CS2R R38, SRZ ;  /* 0x0000000000267805 */ /* 0x000fe4000001ff00 */
[----:B------:R-:W-:Y:S02]  /*cb60*/  ISETP.GE.AND P4, PT, R205, UR4, PT ;  /* 0x00000004cd007c0c */ /* 0x000fe4000bf86270 */
[----:B------:R-:W-:Y:S02]  /*cb70*/  CS2R R40, SRZ ;  /* 0x0000000000287805 */ /* 0x000fe4000001ff00 */
[----:B------:R-:W-:Y:S02]  /*cb80*/  ISETP.GE.AND P3, PT, R203, UR4, PT ;  /* 0x00000004cb007c0c */ /* 0x000fe4000bf66270 */
[----:B------:R-:W-:Y:S02]  /*cb90*/  ISETP.GE.AND P2, PT, R204, UR4, PT ;  /* 0x00000004cc007c0c */ /* 0x000fe4000bf46270 */
[----:B------:R-:W-:-:S05]  /*cba0*/  ISETP.GE.AND P1, PT, R202, UR4, PT ;  /* 0x00000004ca007c0c */ /* 0x000fca000bf26270 */
[C---:B------:R-:W-:Y:S01]  /*cbb0*/  @!P4 IMAD.SHL.U32 R9, R205.reuse, 0x2, RZ ;  /* 0x00000002cd09c824 */ /* 0x040fe200078e00ff */
[----:B------:R-:W-:-:S03]  /*cbc0*/  @!P4 SHF.L.U64.HI R66, R205, 0x1, R66 ;  /* 0x00000001cd42c819 */ /* 0x000fc60000010242 */
[C---:B------:R-:W-:Y:S01]  /*cbd0*/  @!P3 IMAD.SHL.U32 R71, R203.reuse, 0x2, RZ ;  /* 0x00000002cb47b824 */ /* 0x040fe200078e00ff */
[----:B------:R-:W-:Y:S01]  /*cbe0*/  @!P3 SHF.L.U64.HI R62, R203, 0x1, R62 ;  /* 0x00000001cb3eb819 */ /* 0x000fe2000001023e */
[----:B------:R-:W-:Y:S01]  /*cbf0*/  @!P2 IMAD.SHL.U32 R67, R204, 0x2, RZ ;  /* 0x00000002cc43a824 */ /* 0x000fe200078e00ff */
[-C--:B---3--:R-:W-:Y:S01]  /*cc00*/  @!P4 IADD3 R10, P5, R6, R9.reuse, RZ ;  /* 0x00000009060ac210 */ /* 0x088fe20007fbe0ff */
[----:B------:R-:W-:Y:S01]  /*cc10*/  @!P1 IMAD.SHL.U32 R5, R202, 0x2, RZ ;  /* 0x00000002ca059824 */ /* 0x000fe200078e00ff */
[----:B------:R-:W-:Y:S02]  /*cc20*/  @!P4 IADD3 R8, P6, R64, R9, RZ ;  /* 0x000000094008c210 */ /* 0x000fe40007fde0ff */
[----:B------:R-:W-:Y:S01]  /*cc30*/  @!P2 SHF.L.U64.HI R0, R204, 0x1, R69 ;  /* 0x00000001cc00a819 */ /* 0x000fe20000010245 */
[--C-:B--2---:R-:W-:Y:S01]  /*cc40*/  @!P4 IMAD.X R11, R7, 0x1, R66.reuse, P5 ;  /* 0x00000001070bc824 */ /* 0x104fe200028e0642 */
[-C--:B------:R-:W-:Y:S01]  /*cc50*/  @!P3 IADD3 R74, P5, R6, R71.reuse, RZ ;  /* 0x00000047064ab210 */ /* 0x080fe20007fbe0ff */
[----:B------:R-:W-:Y:S01]  /*cc60*/  @!P4 IMAD.X R9, R65, 0x1, R66, P6 ;  /* 0x000000014109c824 */ /* 0x000fe200030e0642 */
[----:B------:R-:W-:-:S02]  /*cc70*/  @!P3 IADD3 R70, P6, R64, R71, RZ ;  /* 0x000000474046b210 */ /* 0x000fc40007fde0ff */
[----:B------:R-:W-:Y:S01]  /*cc80*/  @!P1 SHF.L.U64.HI R12, R202, 0x1, R63 ;  /* 0x00000001ca0c9819 */ /* 0x000fe2000001023f */
[--C-:B------:R-:W-:Y:S01]  /*cc90*/  @!P3 IMAD.X R75, R7, 0x1, R62.reuse, P5 ;  /* 0x00000001074bb824 */ /* 0x100fe200028e063e */
[-C--:B------:R-:W-:Y:S01]  /*cca0*/  @!P2 IADD3 R68, P5, R6, R67.reuse, RZ ;  /* 0x000000430644a210 */ /* 0x080fe20007fbe0ff */
[----:B------:R-:W-:Y:S01]  /*ccb0*/  @!P3 IMAD.X R71, R65, 0x1, R62, P6 ;  /* 0x000000014147b824 */ /* 0x000fe200030e063e */
[----:B------:R-:W-:-:S03]  /*ccc0*/  @!P2 IADD3 R66, P6, R64, R67, RZ ;  /* 0x000000434042a210 */ /* 0x000fc60007fde0ff */
[--C-:B------:R-:W-:Y:S01]  /*ccd0*/  @!P2 IMAD.X R69, R7, 0x1, R0.reuse, P5 ;  /* 0x000000010745a824 */ /* 0x100fe200028e0600 */
[----:B------:R-:W-:Y:S01]  /*cce0*/  @!P1 IADD3 R62, P5, R6, R5, RZ ;  /* 0x00000005063e9210 */ /* 0x000fe20007fbe0ff */
[----:B------:R-:W-:Y:S01]  /*ccf0*/  @!P2 IMAD.X R67, R65, 0x1, R0, P6 ;  /* 0x000000014143a824 */ /* 0x000fe200030e0600 */
[----:B------:R-:W-:-:S03]  /*cd00*/  ISETP.GE.AND P6, PT, R192, UR4, PT ;  /* 0x00000004c0007c0c */ /* 0x000fc6000bfc6270 */
[----:B------:R-:W-:Y:S01]  /*cd10*/  @!P1 IMAD.X R63, R7, 0x1, R12, P5 ;  /* 0x00000001073f9824 */ /* 0x000fe200028e060c */
[----:B------:R-:W-:-:S05]  /*cd20*/  @!P1 IADD3 R4, P5, R64, R5, RZ ;  /* 0x0000000540049210 */ /* 0x000fca0007fbe0ff */
[----:B------:R-:W-:Y:S01]  /*cd30*/  @!P1 IMAD.X R5, R65, 0x1, R12, P5 ;  /* 0x0000000141059824 */ /* 0x000fe200028e060c */
[----:B------:R-:W-:-:S03]  /*cd40*/  ISETP.GE.AND P5, PT, R207, UR4, PT ;  /* 0x00000004cf007c0c */ /* 0x000fc6000bfa6270 */
[----:B------:R-:W-:-:S04]  /*cd50*/  @!P6 IMAD.WIDE R12, R192, 0x2, R6 ;  /* 0x00000002c00ce825 */ /* 0x000fc800078e0206 */
[----:B------:R-:W-:Y:S01]  /*cd60*/  @!P6 IMAD.WIDE R14, R192, 0x2, R64 ;  /* 0x00000002c00ee825 */ /* 0x000fe200078e0240 */
[----:B------:R-:W5:Y:S04]  /*cd70*/  @!P6 LD.E.64 R38, desc[UR46][R12.64] ;  /* 0x0000002e0c26e980 */ /* 0x000f68000c101b00 */
[----:B------:R0:W5:Y:S01]  /*cd80*/  @!P6 LD.E.64 R40, desc[UR46][R14.64] ;  /* 0x0000002e0e28e980 */ /* 0x000162000c101b00 */
[C---:B------:R-:W-:Y:S01]  /*cd90*/  @!P5 IMAD.SHL.U32 R21, R207.reuse, 0x2, RZ ;  /* 0x00000002cf15d824 */ /* 0x040fe200078e00ff */
[----:B------:R-:W-:Y:S02]  /*cda0*/  @!P5 SHF.L.U64.HI R80, R207, 0x1, R80 ;  /* 0x00000001cf50d819 */ /* 0x000fe40000010250 */
[----:B------:R-:W-:Y:S02]  /*cdb0*/  CS2R R26, SRZ ;  /* 0x00000000001a7805 */ /* 0x000fe4000001ff00 */
[----:B------:R-:W-:-:S02]  /*cdc0*/  @!P5 IADD3 R6, P6, R6, R21, RZ ;  /* 0x000000150606d210 */ /* 0x000fc40007fde0ff */
[----:B------:R-:W-:Y:S02]  /*cdd0*/  CS2R R32, SRZ ;  /* 0x0000000000207805 */ /* 0x000fe4000001ff00 */
[----:B------:R-:W-:Y:S01]  /*cde0*/  CS2R R30, SRZ ;  /* 0x00000000001e7805 */ /* 0x000fe2000001ff00 */
[----:B------:R1:W5:Y:S01]  /*cdf0*/  @!P4 LD.E.64 R26, desc[UR46][R10.64] ;  /* 0x0000002e0a1ac980 */ /* 0x000362000c101b00 */
[----:B------:R-:W-:Y:S01]  /*ce00*/  @!P5 IMAD.X R7, R7, 0x1, R80, P6 ;  /* 0x000000010707d824 */ /* 0x000fe200030e0650 */
[----:B------:R-:W-:Y:S02]  /*ce10*/  @!P5 IADD3 R64, P6, R64, R21, RZ ;  /* 0x000000154040d210 */ /* 0x000fe40007fde0ff */
[----:B------:R2:W5:Y:S01]  /*ce20*/  @!P4 LD.E.64 R32, desc[UR46][R8.64] ;  /* 0x0000002e0820c980 */ /* 0x000562000c101b00 */
[----:B------:R-:W-:Y:S02]  /*ce30*/  CS2R R28, SRZ ;  /* 0x00000000001c7805 */ /* 0x000fe4000001ff00 */
[----:B------:R-:W-:-:S02]  /*ce40*/  CS2R R24, SRZ ;  /* 0x0000000000187805 */ /* 0x000fc4000001ff00 */
[----:B------:R-:W-:Y:S02]  /*ce50*/  CS2R R20, SRZ ;  /* 0x0000000000147805 */ /* 0x000fe4000001ff00 */
[----:B0-----:R-:W-:Y:S02]  /*ce60*/  CS2R R14, SRZ ;  /* 0x00000000000e7805 */ /* 0x001fe4000001ff00 */
[----:B------:R-:W-:Y:S02]  /*ce70*/  CS2R R12, SRZ ;  /* 0x00000000000c7805 */ /* 0x000fe4000001ff00 */
[----:B-1----:R-:W-:Y:S01]  /*ce80*/  CS2R R10, SRZ ;  /* 0x00000000000a7805 */ /* 0x002fe2000001ff00 */
[----:B------:R-:W-:Y:S01]  /*ce90*/  @!P5 IMAD.X R65, R65, 0x1, R80, P6 ;  /* 0x000000014141d824 */ /* 0x000fe200030e0650 */
[----:B------:R0:W5:Y:S01]  /*cea0*/  @!P3 LD.E.64 R30, desc[UR46][R74.64] ;  /* 0x0000002e4a1eb980 */ /* 0x000162000c101b00 */
[----:B--2---:R-:W-:-:S03]  /*ceb0*/  CS2R R8, SRZ ;  /* 0x0000000000087805 */ /* 0x004fc6000001ff00 */
[----:B------:R0:W5:Y:S04]  /*cec0*/  @!P3 LD.E.64 R28, desc[UR46][R70.64] ;  /* 0x0000002e461cb980 */ /* 0x000168000c101b00 */
[----:B------:R0:W5:Y:S04]  /*ced0*/  @!P2 LD.E.64 R24, desc[UR46][R68.64] ;  /* 0x0000002e4418a980 */ /* 0x000168000c101b00 */
[----:B------:R0:W5:Y:S04]  /*cee0*/  @!P2 LD.E.64 R20, desc[UR46][R66.64] ;  /* 0x0000002e4214a980 */ /* 0x000168000c101b00 */
[----:B------:R0:W5:Y:S04]  /*cef0*/  @!P1 LD.E.64 R14, desc[UR46][R62.64] ;  /* 0x0000002e3e0e9980 */ /* 0x000168000c101b00 */
[----:B------:R0:W5:Y:S04]  /*cf00*/  @!P1 LD.E.64 R12, desc[UR46][R4.64] ;  /* 0x0000002e040c9980 */ /* 0x000168000c101b00 */
[----:B------:R0:W5:Y:S04]  /*cf10*/  @!P5 LD.E.64 R10, desc[UR46][R6.64] ;  /* 0x0000002e060ad980 */ /* 0x000168000c101b00 */
[----:B------:R0:W5:Y:S02]  /*cf20*/  @!P5 LD.E.64 R8, desc[UR46][R64.64] ;  /* 0x0000002e4008d980 */ /* 0x000164000c101b00 */
.L_x_4829:
[----:B------:R-:W-:Y:S05]  /*cf30*/  BSYNC B1 ;  /* 0x0000000000017941 */ /* 0x000fea0003800000 */
.L_x_4828:
[----:B0----5:R-:W-:Y:S01]  /*cf40*/  IMAD.MOV.U32 R5, RZ, RZ, R26 ;  /* 0x000000ffff057224 */ /* 0x021fe200078e001a */
[----:B------:R-:W-:Y:S01]  /*cf50*/  LEA.HI R4, R218, R218, RZ, 0x1 ;  /* 0x000000dada047211 */ /* 0x000fe200078f08ff */
[----:B---3--:R-:W-:Y:S01]  /*cf60*/  VIADD R6, R3, 0x12400 ;  /* 0x0001240003067836 */ /* 0x008fe20000000000 */
[----:B------:R-:W-:Y:S01]  /*cf70*/  VIADDMNMX R66, R73, -R212, 0x80, PT ;  /* 0x0000008049427446 */ /* 0x000fe200038009d4 */
[----:B------:R-:W-:Y:S01]  /*cf80*/  VIADD R0, R3, 0x12440 ;  /* 0x0001244003007836 */ /* 0x000fe20000000000 */
[----:B------:R-:W-:Y:S01]  /*cf90*/  PRMT R100, R5, 0x7610, R100 ;  /* 0x0000761005647816 */ /* 0x000fe20000000064 */
[----:B------:R-:W-:Y:S01]  /*cfa0*/  @P0 VIADD R0, R6, 0xffffffc0 ;  /* 0xffffffc006000836 */ /* 0x000fe20000000000 */
[----:B------:R-:W-:Y:S01]  /*cfb0*/  LOP3.LUT R5, R4, 0xfffffffe, RZ, 0xc0, !PT ;  /* 0xfffffffe04057812 */ /* 0x000fe200078ec0ff */
[----:B------:R-:W-:Y:S01]  /*cfc0*/  IMAD.MOV.U32 R6, RZ, RZ, R27 ;  /* 0x000000ffff067224 */ /* 0x000fe200078e001b */
[----:B------:R-:W-:Y:S01]  /*cfd0*/  BSSY B1, `(.L_x_4830) ;  /* 0x0000031000017945 */ /* 0x000fe20003800000 */
[----:B--2---:R-:W-:Y:S01]  /*cfe0*/  IMAD.MOV.U32 R7, RZ, RZ, R38 ;  /* 0x000000ffff077224 */ /* 0x004fe200078e0026 */
[----:B------:R-:W-:Y:S01]  /*cff0*/  ISETP.GE.AND P1, PT, R195, R66, PT ;  /* 0x00000042c300720c */ /* 0x000fe20003f26270 */
[----:B------:R-:W-:Y:S01]  /*d000*/  IMAD.IADD R5, R218, 0x1, -R5 ;  /* 0x00000001da057824 */ /* 0x000fe200078e0a05 */
[----:B------:R-:W-:Y:S01]  /*d010*/  PRMT R101, R6, 0x7610, R101 ;  /* 0x0000761006657816 */ /* 0x000fe20000000065 */
[----:B------:R-:W-:Y:S01]  /*d020*/  IMAD.MOV.U32 R62, RZ, RZ, R39 ;  /* 0x000000ffff3e7224 */ /* 0x000fe200078e0027 */
[----:B------:R-:W-:Y:S01]  /*d030*/  PRMT R104, R7, 0x7610, R104 ;  /* 0x0000761007687816 */ /* 0x000fe20000000068 */
[----:B------:R-:W-:Y:S01]  /*d040*/  IMAD.MOV.U32 R4, RZ, RZ, R8 ;  /* 0x000000ffff047224 */ /* 0x000fe200078e0008 */
[----:B------:R-:W-:Y:S01]  /*d050*/  SHF.L.U32 R5, R5, 0x1f, RZ ;  /* 0x0000001f05057819 */ /* 0x000fe200000006ff */
[----:B------:R-:W-:Y:S01]  /*d060*/  IMAD.MOV.U32 R6, RZ, RZ, R9 ;  /* 0x000000ffff067224 */ /* 0x000fe200078e0009 */
[----:B------:R-:W-:Y:S01]  /*d070*/  PRMT R105, R62, 0x7610, R105 ;  /* 0x000076103e697816 */ /* 0x000fe20000000069 */
[----:B------:R-:W-:Y:S01]  /*d080*/  IMAD.MOV.U32 R7, RZ, RZ, R12 ;  /* 0x000000ffff077224 */ /* 0x000fe200078e000c */
[----:B------:R-:W0:Y:S01]  /*d090*/  SYNCS.PHASECHK.TRANS64.TRYWAIT P0, [R16+URZ+0x30800], R5 ;  /* 0x03080005100075a7 */ /* 0x000e22000800017f */
        /* <DEDUP_REMOVED lines=35> */
[----:B0-----:R-:W-:Y:S06]  /*d2d0*/  @!P0 BRA `(.L_x_4831) ;  /* 0x0000020400708947 */ /* 0x001fec0003800000 */
.L_x_5183:
[----:B------:R-:W-:Y:S05]  /*d2e0*/  BSYNC B1 ;  /* 0x0000000000017941 */ /* 0x000fea0003800000 */
.L_x_4830:
[----:B------:R-:W-:Y:S01]  /*d2f0*/  BSSY B1, `(.L_x_4832) ;  /* 0x000012f000017945 */ /* 0x000fe20003800000 */
        /* <DEDUP_REMOVED lines=13> */
[----:B------:R-:W-:Y:S02]  /*d3d0*/  SHF.R.U64 R112, R58, 0x10, R59 ;  /* 0x000000103a707819 */ /* 0x000fe4000000123b */
        /* <DEDUP_REMOVED lines=10> */
[----:B------:R-:W-:Y:S02]  /*d480*/  LOP3.LUT R110, R110, 0xffff0000, RZ, 0xc0, !PT ;  /* 0xffff00006e6e7812 */ /* 0x000fe400078ec0ff */
[C---:B0-----:R-:W-:Y:S01]  /*d490*/  LOP3.LUT R59, R6.reuse, 0xffff0000, RZ, 0xc0, !PT ;  /* 0xffff0000063b7812 */ /* 0x041fe200078ec0ff */
[----:B------:R-:W-:Y:S01]  /*d4a0*/  IMAD.U32 R58, R6, 0x10000, RZ ;  /* 0x00010000063a7824 */ /* 0x000fe200078e00ff */
[C---:B------:R-:W-:Y:S01]  /*d4b0*/  LOP3.LUT R61, R7.reuse, 0xffff0000, RZ, 0xc0, !PT ;  /* 0xffff0000073d7812 */ /* 0x040fe200078ec0ff */
[----:B------:R-:W-:-:S02]  /*d4c0*/  IMAD.U32 R60, R7, 0x10000, RZ ;  /* 0x00010000073c7824 */ /* 0x000fc400078e00ff */
[CC--:B------:R-:W-:Y:S01]  /*d4d0*/  FMUL.FTZ R115, R59.reuse, R113.reuse ;  /* 0x000000713b737220 */ /* 0x0c0fe20000410000 */
[----:B------:R-:W-:Y:S01]  /*d4e0*/  FMUL.FTZ R114, R59, R108 ;  /* 0x0000006c3b727220 */ /* 0x000fe20000410000 */
[----:B------:R-:W-:Y:S01]  /*d4f0*/  FMUL.FTZ R59, R61, R112 ;  /* 0x000000703d3b7220 */ /* 0x000fe20000410000 */
[----:B------:R-:W-:Y:S02]  /*d500*/  IMAD.U32 R6, R4, 0x10000, RZ ;  /* 0x0001000004067824 */ /* 0x000fe400078e00ff */
[C---:B------:R-:W-:Y:S01]  /*d510*/  FFMA.FTZ R115, R58.reuse, R108, -R115 ;  /* 0x0000006c3a737223 */ /* 0x040fe20000010873 */
[----:B------:R-:W-:Y:S02]  /*d520*/  IMAD.U32 R7, R5, 0x10000, RZ ;  /* 0x0001000005077824 */ /* 0x000fe400078e00ff */
[----:B------:R-:W-:Y:S01]  /*d530*/  FFMA.FTZ R114, R58, R113, R114 ;  /* 0x000000713a727223 */ /* 0x000fe20000010072 */
[----:B------:R-:W-:Y:S01]  /*d540*/  LOP3.LUT R4, R4, 0xffff0000, RZ, 0xc0, !PT ;  /* 0xffff000004047812 */ /* 0x000fe200078ec0ff */
[-C--:B------:R-:W-:Y:S01]  /*d550*/  FMUL.FTZ R117, R61, R110.reuse ;  /* 0x0000006e3d757220 */ /* 0x080fe20000410000 */
[----:B------:R-:W-:Y:S01]  /*d560*/  LOP3.LUT R5, R5, 0xffff0000, RZ, 0xc0, !PT ;  /* 0xffff000005057812 */ /* 0x000fe200078ec0ff */
[----:B------:R-:W-:Y:S01]  /*d570*/  FFMA.FTZ R113, R60, R110, -R59 ;  /* 0x0000006e3c717223 */ /* 0x000fe2000001083b */
[C---:B------:R-:W-:Y:S01]  /*d580*/  LOP3.LUT R108, R109.reuse, 0xffff0000, RZ, 0xc0, !PT ;  /* 0xffff00006d6c7812 */ /* 0x040fe200078ec0ff */
[----:B------:R-:W-:Y:S01]  /*d590*/  IMAD.U32 R61, R109, 0x10000, RZ ;  /* 0x000100006d3d7824 */ /* 0x000fe200078e00ff */
[C---:B------:R-:W-:Y:S01]  /*d5a0*/  LOP3.LUT R58, R111.reuse, 0xffff0000, RZ, 0xc0, !PT ;  /* 0xffff00006f3a7812 */ /* 0x040fe200078ec0ff */
[----:B------:R-:W-:-:S02]  /*d5b0*/  IMAD.U32 R59, R111, 0x10000, RZ ;  /* 0x000100006f3b7824 */ /* 0x000fc400078e00ff */
        /* <DEDUP_REMOVED lines=9> */
[----:B------:R-:W-:Y:S02]  /*d650*/  F2FP.BF16.F32.PACK_AB R6, R114, R115 ;  /* 0x000000737206723e */ /* 0x000fe400000010ff */
[----:B------:R-:W-:-:S02]  /*d660*/  F2FP.BF16.F32.PACK_AB R7, R112, R113 ;  /* 0x000000717007723e */ /* 0x000fc400000010ff */
[----:B------:R-:W-:Y:S02]  /*d670*/  F2FP.BF16.F32.PACK_AB R4, R61, R4 ;  /* 0x000000043d04723e */ /* 0x000fe400000010ff */
[----:B------:R-:W-:-:S05]  /*d680*/  F2FP.BF16.F32.PACK_AB R5, R108, R5 ;  /* 0x000000056c05723e */ /* 0x000fca00000010ff */
[----:B------:R1:W-:Y:S02]  /*d690*/  STS.128 [R3+0x12400], R4 ;  /* 0x0124000403007388 */ /* 0x0003e40000000c00 */
.L_x_4835:
[----:B------:R-:W-:Y:S05]  /*d6a0*/  BSYNC B2 ;  /* 0x0000000000027941 */ /* 0x000fea0003800000 */
.L_x_4834:
[----:B------:R-:W-:Y:S04]  /*d6b0*/  BSSY B2, `(.L_x_4836) ;  /* 0x0000030000027945 */ /* 0x000fe80003800000 */
[----:B------:R-:W-:Y:S05]  /*d6c0*/  @P1 BRA `(.L_x_4837) ;  /* 0x0000000000b81947 */ /* 0x000fea0003800000 */
[----:B01----:R-:W0:Y:S01]  /*d6d0*/  LDS.128 R4, [R0] ;  /* 0x0000000000047984 */ /* 0x003e220000000c00 */
[--C-:B------:R-:W-:Y:S02]  /*d6e0*/  SHF.R.U64 R59, R54, 0x10, R55.reuse ;  /* 0x00000010363b7819 */ /* 0x100fe40000001237 */
[----:B------:R-:W-:Y:S02]  /*d6f0*/  SHF.R.U32.HI R54, RZ, 0x10, R55 ;  /* 0x00000010ff367819 */ /* 0x000fe40000011637 */
[--C-:B------:R-:W-:Y:S02]  /*d700*/  SHF.R.U64 R55, R56, 0x10, R57.reuse ;  /* 0x0000001038377819 */ /* 0x100fe40000001239 */
[----:B------:R-:W-:Y:S02]  /*d710*/  SHF.R.U32.HI R56, RZ, 0x10, R57 ;  /* 0x00000010ff387819 */ /* 0x000fe40000011639 */
[----:B------:R-:W-:Y:S02]  /*d720*/  PRMT R97, R97, 0x5410, R54 ;  /* 0x0000541061617816 */ /* 0x000fe40000000036 */
[----:B------:R-:W-:-:S02]  /*d730*/  PRMT R99, R99, 0x5410, R56 ;  /* 0x0000541063637816 */ /* 0x000fc40000000038 */
[----:B------:R-:W-:Y:S01]  /*d740*/  PRMT R98, R98, 0x5410, R55 ;  /* 0x0000541062627816 */ /* 0x000fe20000000037 */
[----:B------:R-:W-:Y:S01]  /*d750*/  IMAD.U32 R58, R97, 0x10000, RZ ;  /* 0x00010000613a7824 */ /* 0x000fe200078e00ff */
[----:B------:R-:W-:Y:S01]  /*d760*/  PRMT R96, R96, 0x5410, R59 ;  /* 0x0000541060607816 */ /* 0x000fe2000000003b */
[C---:B------:R-:W-:Y:S01]  /*d770*/  IMAD.U32 R59, R99.reuse, 0x10000, RZ ;  /* 0x00010000633b7824 */ /* 0x040fe200078e00ff */
[----:B------:R-:W-:Y:S02]  /*d780*/  LOP3.LUT R99, R99, 0xffff0000, RZ, 0xc0, !PT ;  /* 0xffff000063637812 */ /* 0x000fe400078ec0ff */
[----:B------:R-:W-:Y:S02]  /*d790*/  LOP3.LUT R97, R97, 0xffff0000, RZ, 0xc0, !PT ;  /* 0xffff000061617812 */ /* 0x000fe400078ec0ff */
[C---:B0-----:R-:W-:Y:S01]  /*d7a0*/  LOP3.LUT R55, R6.reuse, 0xffff0000, RZ, 0xc0, !PT ;  /* 0xffff000006377812 */ /* 0x041fe200078ec0ff */
[----:B------:R-:W-:Y:S01]  /*d7b0*/  IMAD.U32 R54, R6, 0x10000, RZ ;  /* 0x0001000006367824 */ /* 0x000fe200078e00ff */
[C---:B------:R-:W-:Y:S01]  /*d7c0*/  LOP3.LUT R57, R7.reuse, 0xffff0000, RZ, 0xc0, !PT ;  /* 0xffff000007397812 */ /* 0x040fe200078ec0ff */
[----:B------:R-:W-:-:S02]  /*d7d0*/  IMAD.U32 R56, R7, 0x10000, RZ ;  /* 0x0001000007387824 */ /* 0x000fc400078e00ff */
[CC--:B------:R-:W-:Y:S01]  /*d7e0*/  FMUL.FTZ R60, R55.reuse, R58.reuse ;  /* 0x0000003a373c7220 */ /* 0x0c0fe20000410000 */
[----:B------:R-:W-:Y:S01]  /*d7f0*/  FMUL.FTZ R61, R55, R59 ;  /* 0x0000003b373d7220 */ /* 0x000fe20000410000 */
[C---:B------:R-:W-:Y:S01]  /*d800*/  FMUL.FTZ R55, R57.reuse, R99 ;  /* 0x0000006339377220 */ /* 0x040fe20000410000 */
[----:B------:R-:W-:Y:S02]  /*d810*/  IMAD.U32 R6, R4, 0x10000, RZ ;  /* 0x0001000004067824 */ /* 0x000fe400078e00ff */
[----:B------:R-:W-:Y:S01]  /*d820*/  FFMA.FTZ R109, R54, R59, R60 ;  /* 0x0000003b366d7223 */ /* 0x000fe2000001003c */
[-C--:B------:R-:W-:Y:S01]  /*d830*/  FMUL.FTZ R59, R57, R97.reuse ;  /* 0x00000061393b7220 */ /* 0x080fe20000410000 */
[----:B------:R-:W-:Y:S01]  /*d840*/  FFMA.FTZ R97, R56, R97, -R55 ;  /* 0x0000006138617223 */ /* 0x000fe20000010837 */
[C---:B------:R-:W-:Y:S01]  /*d850*/  IMAD.U32 R7, R5.reuse, 0x10000, RZ ;  /* 0x0001000005077824 */ /* 0x040fe200078e00ff */
        /* <DEDUP_REMOVED lines=21> */
.L_x_4837:
[----:B------:R-:W-:Y:S05]  /*d9b0*/  BSYNC B2 ;  /* 0x0000000000027941 */ /* 0x000fea0003800000 */
.L_x_4836:
[----:B------:R-:W-:Y:S04]  /*d9c0*/  BSSY B2, `(.L_x_4838) ;  /* 0x0000030000027945 */ /* 0x000fe80003800000 */
[----:B------:R-:W-:Y:S05]  /*d9d0*/  @P2 BRA `(.L_x_4839) ;  /* 0x0000000000b82947 */ /* 0x000fea0003800000 */
[----:B012---:R-:W0:Y:S01]  /*d9e0*/  LDS.128 R4, [R3+0x16400] ;  /* 0x0164000003047984 */ /* 0x007e220000000c00 */
        /* <DEDUP_REMOVED lines=20> */
[C---:B------:R-:W-:Y:S01]  /*db30*/  FFMA.FTZ R59, R50.reuse, R55, R56 ;  /* 0x00000037323b7223 */ /* 0x040fe20000010038 */
[----:B------:R-:W-:Y:S02]  /*db40*/  IMAD.U32 R7, R5, 0x10000, RZ ;  /* 0x0001000005077824 */ /* 0x000fe400078e00ff */
[----:B------:R-:W-:Y:S01]  /*db50*/  FFMA.FTZ R58, R50, R54, -R57 ;  /* 0x00000036323a7223 */ /* 0x000fe20000010839 */
[-C--:B------:R-:W-:Y:S01]  /*db60*/  FMUL.FTZ R55, R53, R90.reuse ;  /* 0x0000005a35377220 */ /* 0x080fe20000410000 */
[----:B------:R-:W-:Y:S01]  /*db70*/  LOP3.LUT R4, R4, 0xffff0000, RZ, 0xc0, !PT ;  /* 0xffff000004047812 */ /* 0x000fe200078ec0ff */
[C---:B------:R-:W-:Y:S01]  /*db80*/  FFMA.FTZ R90, R52.reuse, R90, -R51 ;  /* 0x0000005a345a7223 */ /* 0x040fe20000010833 */
[----:B------:R-:W-:Y:S01]  /*db90*/  LOP3.LUT R5, R5, 0xffff0000, RZ, 0xc0, !PT ;  /* 0xffff000005057812 */ /* 0x000fe200078ec0ff */
[C---:B------:R-:W-:Y:S01]  /*dba0*/  IMAD.U32 R53, R91.reuse, 0x10000, RZ ;  /* 0x000100005b357824 */ /* 0x040fe200078e00ff */
[----:B------:R-:W-:Y:S01]  /*dbb0*/  LOP3.LUT R54, R91, 0xffff0000, RZ, 0xc0, !PT ;  /* 0xffff00005b367812 */ /* 0x000fe200078ec0ff */
[C---:B------:R-:W-:Y:S01]  /*dbc0*/  IMAD.U32 R51, R89.reuse, 0x10000, RZ ;  /* 0x0001000059337824 */ /* 0x040fe200078e00ff */
        /* <DEDUP_REMOVED lines=15> */
.L_x_4839:
[----:B------:R-:W-:Y:S05]  /*dcc0*/  BSYNC B2 ;  /* 0x0000000000027941 */ /* 0x000fea0003800000 */
.L_x_4838:
[----:B------:R-:W-:Y:S04]  /*dcd0*/  BSSY B2, `(.L_x_4840) ;  /* 0x0000030000027945 */ /* 0x000fe80003800000 */
[----:B------:R-:W-:Y:S05]  /*dce0*/  @P3 BRA `(.L_x_4841) ;  /* 0x0000000000b83947 */ /* 0x000fea0003800000 */
[----:B0123--:R-:W0:Y:S01]  /*dcf0*/  LDS.128 R4, [R0+0x4000] ;  /* 0x0040000000047984 */ /* 0x00fe220000000c00 */
        /* <DEDUP_REMOVED lines=45> */
.L_x_4841:
[----:B------:R-:W-:Y:S05]  /*dfd0*/  BSYNC B2 ;  /* 0x0000000000027941 */ /* 0x000fea0003800000 */
.L_x_4840:
        /* <DEDUP_REMOVED lines=48> */
.L_x_4843:
[----:B------:R-:W-:Y:S05]  /*e2e0*/  BSYNC B2 ;  /* 0x0000000000027941 */ /* 0x000fea0003800000 */
.L_x_4842:
        /* <DEDUP_REMOVED lines=47> */
.L_x_4833:
[----:B------:R-:W-:Y:S05]  /*e5e0*/  BSYNC B1 ;  /* 0x0000000000017941 */ /* 0x000fea0003800000 */
.L_x_4832:
        /* <DEDUP_REMOVED lines=57> */
.L_x_4846:
[----:B------:R-:W-:Y:S05]  /*e980*/  BSYNC B1 ;  /* 0x0000000000017941 */ /* 0x000fea0003800000 */
.L_x_4845:
[----:B------:R-:W-:Y:S04]  /*e990*/  BSSY B1, `(.L_x_4847) ;  /* 0x0000030000017945 */ /* 0x000fe80003800000 */
[----:B------:R-:W-:Y:S05]  /*e9a0*/  @P1 BRA `(.L_x_4848) ;  /* 0x0000000000b81947 */ /* 0x000fea0003800000 */
[----:B0-----:R-:W0:Y:S01]  /*e9b0*/  LDS.128 R4, [R0+0x2000] ;  /* 0x0020000000047984 */ /* 0x001e220000000c00 */
        /* <DEDUP_REMOVED lines=45> */
.L_x_4848:
[----:B------:R-:W-:Y:S05]  /*ec90*/  BSYNC B1 ;  /* 0x0000000000017941 */ /* 0x000fea0003800000 */
.L_x_4847:
[----:B------:R-:W-:Y:S04]  /*eca0*/  BSSY B1, `(.L_x_4849) ;  /* 0x0000030000017945 */ /* 0x000fe80003800000 */
[----:B------:R-:W-:Y:S05]  /*ecb0*/  @P2 BRA `(.L_x_4850) ;  /* 0x0000000000b82947 */ /* 0x000fea0003800000 */
[----:B01----:R-:W0:Y:S01]  /*ecc0*/  LDS.128 R4, [R3+0x18400] ;  /* 0x0184000003047984 */ /* 0x003e220000000c00 */
        /* <DEDUP_REMOVED lines=45> */
.L_x_4850:
[----:B------:R-:W-:Y:S05]  /*efa0*/  BSYNC B1 ;  /* 0x0000000000017941 */ /* 0x000fea0003800000 */
.L_x_4849:
        /* <DEDUP_REMOVED lines=48> */
.L_x_4852:
[----:B------:R-:W-:Y:S05]  /*f2b0*/  BSYNC B1 ;  /* 0x0000000000017941 */ /* 0x000fea0003800000 */
.L_x_4851:
[----:B------:R-:W-:Y:S04]  /*f2c0*/  BSSY B1, `(.L_x_4853) ;  /* 0x0000030000017945 */ /* 0x000fe80003800000 */
[----:B------:R-:W-:Y:S05]  /*f2d0*/  @P4 BRA `(.L_x_4854) ;  /* 0x0000000000b84947 */ /* 0x000fea0003800000 */
[----:B0123--:R-:W0:Y:S01]  /*f2e0*/  LDS.128 R4, [R3+0x1c400] ;  /* 0x01c4000003047984 */ /* 0x00fe220000000c00 */
[--C-:B------:R-:W-:Y:S02]  /*f2f0*/  SHF.R.U64 R14, R14, 0x10, R15.reuse ;  /* 0x000000100e0e7819 */ /* 0x100fe4000000120f */
[----:B------:R-:W-:Y:S02]  /*f300*/  SHF.R.U32.HI R21, RZ, 0x10, R15 ;  /* 0x00000010ff157819 */ /* 0x000fe4000001160f */
[--C-:B------:R-:W-:Y:S02]  /*f310*/  SHF.R.U64 R15, R12, 0x10, R13.reuse ;  /* 0x000000100c0f7819 */ /* 0x100fe4000000120d */
        /* <DEDUP_REMOVED lines=14> */
[----:B------:R-:W-:Y:S01]  /*f400*/  FMUL.FTZ R25, R13, R21 ;  /* 0x000000150d197220 */ /* 0x000fe20000410000 */
[C---:B------:R-:W-:Y:S01]  /*f410*/  FMUL.FTZ R13, R15.reuse, R67 ;  /* 0x000000430f0d7220 */ /* 0x040fe20000410000 */
[----:B------:R-:W-:Y:S02]  /*f420*/  IMAD.U32 R6, R4, 0x10000, RZ ;  /* 0x0001000004067824 */ /* 0x000fe400078e00ff */
[C---:B------:R-:W-:Y:S01]  /*f430*/  FFMA.FTZ R27, R12.reuse, R21, R26 ;  /* 0x000000150c1b7223 */ /* 0x040fe2000001001a */
[----:B------:R-:W-:Y:S01]  /*f440*/  FMUL.FTZ R21, R15, R70 ;  /* 0x000000460f157220 */ /* 0x000fe20000410000 */
[C---:B------:R-:W-:Y:S02]  /*f450*/  IMAD.U32 R7, R5.reuse, 0x10000, RZ ;  /* 0x0001000005077824 */ /* 0x040fe400078e00ff */
[----:B------:R-:W-:Y:S01]  /*f460*/  FFMA.FTZ R24, R12, R20, -R25 ;  /* 0x000000140c187223 */ /* 0x000fe20000010819 */
        /* <DEDUP_REMOVED lines=11> */
[-C--:B------:R-:W-:Y:S01]  /*f520*/  FMUL.FTZ R25, R5, R12.reuse ;  /* 0x0000000c05197220 */ /* 0x080fe20000410000 */
        /* <DEDUP_REMOVED lines=9> */
.L_x_4854:
[----:B------:R-:W-:Y:S05]  /*f5c0*/  BSYNC B1 ;  /* 0x0000000000017941 */ /* 0x000fea0003800000 */
.L_x_4853:
        /* <DEDUP_REMOVED lines=18> */
[CC--:B------:R-:W-:Y:S01]  /*f6f0*/  FMUL.FTZ R13, R9.reuse, R12.reuse ;  /* 0x0000000c090d7220 */ /* 0x0c0fe20000410000 */
[----:B------:R-:W-:Y:S01]  /*f700*/  FMUL.FTZ R9, R9, R11 ;  /* 0x0000000b09097220 */ /* 0x000fe20000410000 */
[C---:B------:R-:W-:Y:S01]  /*f710*/  FMUL.FTZ R21, R7.reuse, R63 ;  /* 0x0000003f07157220 */ /* 0x040fe20000410000 */
[----:B------:R-:W-:Y:S02]  /*f720*/  IMAD.U32 R3, R4, 0x10000, RZ ;  /* 0x0001000004037824 */ /* 0x000fe400078e00ff */
[C---:B------:R-:W-:Y:S01]  /*f730*/  FFMA.FTZ R14, R8.reuse, R11, -R13 ;  /* 0x0000000b080e7223 */ /* 0x040fe2000001080d */
[----:B------:R-:W-:Y:S01]  /*f740*/  FFMA.FTZ R15, R8, R12, R9 ;  /* 0x0000000c080f7223 */ /* 0x000fe20000010009 */
[-C--:B------:R-:W-:Y:S01]  /*f750*/  FMUL.FTZ R9, R7, R65.reuse ;  /* 0x0000004107097220 */ /* 0x080fe20000410000 */
        /* <DEDUP_REMOVED lines=23> */
.L_x_4823:
[----:B------:R-:W0:Y:S01]  /*f8d0*/  LDC R25, c[0x0][0x448] ;  /* 0x00011200ff197b82 */ /* 0x000e220000000800 */
[----:B------:R-:W-:Y:S01]  /*f8e0*/  IMAD R3, R222, 0x40, R67 ;  /* 0x00000040de037824 */ /* 0x000fe200078e0243 */
[----:B------:R-:W-:Y:S01]  /*f8f0*/  ULDC.64 UR4, c[0x0][0x3f8] ;  /* 0x0000fe0000047ab9 */ /* 0x000fe20000000a00 */
[----:B------:R-:W-:Y:S01]  /*f900*/  ULDC.64 UR6, c[0x0][0x408] ;  /* 0x0001020000067ab9 */ /* 0x000fe20000000a00 */
[----:B------:R-:W-:Y:S01]  /*f910*/  IMAD.MOV.U32 R4, RZ, RZ, R24 ;  /* 0x000000ffff047224 */ /* 0x000fe200078e0018 */
[----:B------:R-:W-:Y:S01]  /*f920*/  SHF.R.S32.HI R73, RZ, 0x1f, R198 ;  /* 0x0000001fff497819 */ /* 0x000fe200000114c6 */
[----:B------:R-:W-:Y:S02]  /*f930*/  IMAD.MOV.U32 R6, RZ, RZ, R146 ;  /* 0x000000ffff067224 */ /* 0x000fe400078e0092 */
[----:B------:R-:W-:Y:S01]  /*f940*/  IMAD.MOV.U32 R7, RZ, RZ, R29 ;  /* 0x000000ffff077224 */ /* 0x000fe200078e001d */
[----:B------:R-:W-:-:S04]  /*f950*/  LEA.HI R71, R73, R198, RZ, 0x3 ;  /* 0x000000c649477211 */ /* 0x000fc800078f18ff */
        /* <DEDUP_REMOVED lines=19> */
[----:B------:R-:W-:Y:S01]  /*fa90*/  SHF.R.S32.HI R0, RZ, 0x1f, R199 ;  /* 0x0000001fff007819 */ /* 0x000fe200000114c7 */
[----:B------:R-:W-:Y:S01]  /*faa0*/  IMAD.IADD R69, R7, 0x1, R69 ;  /* 0x0000000107457824 */ /* 0x000fe200078e0245 */
[----:B------:R-:W-:-:S02]  /*fab0*/  LEA R68, P1, R6, UR6, 0x1 ;  /* 0x0000000606447c11 */ /* 0x000fc4000f8208ff */
[----:B------:R-:W-:Y:S02]  /*fac0*/  LEA.HI R3, R0, R199, RZ, 0x3 ;  /* 0x000000c700037211 */ /* 0x000fe400078f18ff */
[----:B------:R-:W-:Y:S02]  /*fad0*/  LEA.HI.X R63, R4, UR5, R63, 0x1, P0 ;  /* 0x00000005043f7c11 */ /* 0x000fe400080f0c3f */
[----:B------:R-:W-:Y:S02]  /*fae0*/  LEA.HI.X R69, R6, UR7, R69, 0x1, P1 ;  /* 0x0000000706457c11 */ /* 0x000fe400088f0c45 */
[----:B------:R-:W-:Y:S01]  /*faf0*/  SHF.R.S32.HI R20, RZ, 0x3, R3 ;  /* 0x00000003ff147819 */ /* 0x000fe20000011403 */
[----:B------:R-:W-:Y:S06]  /*fb00*/  BRA.DIV UR4, `(.L_x_4855) ;  /* 0x000001de04787947 */ /* 0x000fec000b800000 */
[----:B------:R-:W0:Y:S04]  /*fb10*/  SHFL.IDX PT, R5, R63, RZ, 0x1c1f ;  /* 0x001c1fff3f057589 */ /* 0x000e2800000e0000 */
[----:B------:R-:W1:Y:S04]  /*fb20*/  SHFL.IDX PT, R4, R62, RZ, 0x1c1f ;  /* 0x001c1fff3e047589 */ /* 0x000e6800000e0000 */
[----:B------:R2:W3:Y:S04]  /*fb30*/  SHFL.IDX PT, R7, R69, RZ, 0x1c1f ;  /* 0x001c1fff45077589 */ /* 0x0004e800000e0000 */
[----:B------:R2:W4:Y:S01]  /*fb40*/  SHFL.IDX PT, R14, R68, RZ, 0x1c1f ;  /* 0x001c1fff440e7589 */ /* 0x00052200000e0000 */
[----:B0-----:R-:W-:-:S02]  /*fb50*/  IMAD.MOV.U32 R9, RZ, RZ, R5 ;  /* 0x000000ffff097224 */ /* 0x001fc400078e0005 */
[----:B-12---:R-:W-:-:S07]  /*fb60*/  IMAD.MOV.U32 R8, RZ, RZ, R4 ;  /* 0x000000ffff087224 */ /* 0x006fce00078e0004 */
.L_x_5189:
[----:B------:R-:W-:Y:S01]  /*fb70*/  IMAD R76, R196, R25, RZ ;  /* 0x00000019c44c7224 */ /* 0x000fe200078e02ff */
[----:B------:R-:W-:Y:S01]  /*fb80*/  BSSY B1, `(.L_x_4856) ;  /* 0x000002e000017945 */ /* 0x000fe20003800000 */
[----:B---3--:R-:W-:Y:S01]  /*fb90*/  IMAD.MOV.U32 R15, RZ, RZ, R7 ;  /* 0x000000ffff0f7224 */ /* 0x008fe200078e0007 */
[----:B------:R-:W-:Y:S02]  /*fba0*/  CS2R R44, SRZ ;  /* 0x00000000002c7805 */ /* 0x000fe4000001ff00 */
[----:B------:R-:W-:Y:S02]  /*fbb0*/  CS2R R46, SRZ ;  /* 0x00000000002e7805 */ /* 0x000fe4000001ff00 */
[----:B------:R-:W-:Y:S02]  /*fbc0*/  ISETP.GE.AND P0, PT, R67, R76, PT ;  /* 0x0000004c4300720c */ /* 0x000fe40003f06270 */
        /* <DEDUP_REMOVED lines=17> */
[----:B------:R-:W-:-:S02]  /*fce0*/  CS2R R44, SRZ ;  /* 0x00000000002c7805 */ /* 0x000fc4000001ff00 */
[----:B------:R-:W-:-:S03]  /*fcf0*/  CS2R R46, SRZ ;  /* 0x00000000002e7805 */ /* 0x000fc6000001ff00 */
[----:B------:R-:W-:-:S04]  /*fd00*/  @!P0 IMAD.WIDE R6, R22, 0x2, R8 ;  /* 0x0000000216068825 */ /* 0x000fc800078e0208 */
[----:B------:R-:W-:Y:S01]  /*fd10*/  @!P1 IMAD.SHL.U32 R11, R21, 0x8, RZ ;  /* 0x00000008150b9824 */ /* 0x000fe200078e00ff */
[----:B------:R4:W5:Y:S01]  /*fd20*/  @!P0 LD.E.128 R32, desc[UR46][R6.64] ;  /* 0x0000002e06208980 */ /* 0x000962000c101d00 */
[----:B------:R-:W-:Y:S01]  /*fd30*/  @!P2 IMAD.SHL.U32 R13, R20, 0x8, RZ ;  /* 0x00000008140da824 */ /* 0x000fe200078e00ff */
[----:B------:R-:W-:Y:S01]  /*fd40*/  CS2R R28, SRZ ;  /* 0x00000000001c7805 */ /* 0x000fe2000001ff00 */
[----:B------:R-:W-:Y:S01]  /*fd50*/  @!P1 IMAD.WIDE R4, R11, 0x2, R8 ;  /* 0x000000020b049825 */ /* 0x000fe200078e0208 */
[----:B------:R-:W-:Y:S02]  /*fd60*/  CS2R R30, SRZ ;  /* 0x00000000001e7805 */ /* 0x000fe4000001ff00 */
[----:B------:R-:W-:Y:S02]  /*fd70*/  CS2R R40, SRZ ;  /* 0x0000000000287805 */ /* 0x000fe4000001ff00 */
[----:B------:R-:W-:Y:S02]  /*fd80*/  CS2R R42, SRZ ;  /* 0x00000000002a7805 */ /* 0x000fe4000001ff00 */
[----:B------:R-:W-:-:S02]  /*fd90*/  CS2R R24, SRZ ;  /* 0x0000000000187805 */ /* 0x000fc4000001ff00 */
[----:B------:R-:W-:Y:S02]  /*fda0*/  CS2R R26, SRZ ;  /* 0x00000000001a7805 */ /* 0x000fe4000001ff00 */
[----:B------:R-:W-:Y:S01]  /*fdb0*/  CS2R R36, SRZ ;  /* 0x0000000000247805 */ /* 0x000fe2000001ff00 */
[--C-:B----4-:R-:W-:Y:S01]  /*fdc0*/  @!P1 IMAD.WIDE R6, R11, 0x2, R14.reuse ;  /* 0x000000020b069825 */ /* 0x110fe200078e020e */
[----:B------:R-:W-:Y:S01]  /*fdd0*/  CS2R R38, SRZ ;  /* 0x0000000000267805 */ /* 0x000fe2000001ff00 */
[----:B------:R0:W5:Y:S02]  /*fde0*/  @!P1 LD.E.128 R28, desc[UR46][R4.64] ;  /* 0x0000002e041c9980 */ /* 0x000164000c101d00 */
[C---:B------:R-:W-:Y:S02]  /*fdf0*/  @!P2 IMAD.WIDE R10, R13.reuse, 0x2, R14 ;  /* 0x000000020d0aa825 */ /* 0x040fe400078e020e */
[----:B------:R0:W5:Y:S02]  /*fe00*/  @!P1 LD.E.128 R40, desc[UR46][R6.64] ;  /* 0x0000002e06289980 */ /* 0x000164000c101d00 */
[----:B------:R-:W-:-:S02]  /*fe10*/  @!P2 IMAD.WIDE R8, R13, 0x2, R8 ;  /* 0x000000020d08a825 */ /* 0x000fc400078e0208 */
[----:B------:R0:W5:Y:S02]  /*fe20*/  @!P2 LD.E.128 R36, desc[UR46][R10.64] ;  /* 0x0000002e0a24a980 */ /* 0x000164000c101d00 */
[----:B------:R-:W-:Y:S02]  /*fe30*/  @!P0 IMAD.WIDE R14, R22, 0x2, R14 ;  /* 0x00000002160e8825 */ /* 0x000fe400078e020e */
[----:B------:R0:W5:Y:S04]  /*fe40*/  @!P2 LD.E.128 R24, desc[UR46][R8.64] ;  /* 0x0000002e0818a980 */ /* 0x000168000c101d00 */
[----:B------:R0:W5:Y:S02]  /*fe50*/  @!P0 LD.E.128 R44, desc[UR46][R14.64] ;  /* 0x0000002e0e2c8980 */ /* 0x000164000c101d00 */
.L_x_4857:
[----:B------:R-:W-:Y:S05]  /*fe60*/  BSYNC B1 ;  /* 0x0000000000017941 */ /* 0x000fea0003800000 */
.L_x_4856:
[----:B0----5:R-:W-:Y:S01]  /*fe70*/  IMAD.MOV.U32 R4, RZ, RZ, R44 ;  /* 0x000000ffff047224 */ /* 0x021fe200078e002c */
[----:B------:R-:W-:Y:S01]  /*fe80*/  UMOV UR4, 0xffffffff ;  /* 0xffffffff00047882 */ /* 0x000fe20000000000 */
        /* <DEDUP_REMOVED lines=45> */
[----:B------:R-:W-:Y:S02]  /*10160*/  CS2R R4, SRZ ;  /* 0x0000000000047805 */ /* 0x000fe4000001ff00 */
[----:B------:R-:W-:Y:S02]  /*10170*/  PRMT R95, R6, 0x7610, R95 ;  /* 0x00007610065f7816 */ /* 0x000fe4000000005f */
[----:B------:R-:W-:Y:S01]  /*10180*/  PRMT R96, R7, 0x7610, R96 ;  /* 0x0000761007607816 */ /* 0x000fe20000000060 */
[----:B------:R-:W-:Y:S06]  /*10190*/  BRA.DIV UR4, `(.L_x_4858) ;  /* 0x000001da044c7947 */ /* 0x000fec000b800000 */
[----:B------:R-:W0:Y:S04]  /*101a0*/  SHFL.IDX PT, R63, R63, 0x1, 0x1c1f ;  /* 0x003c1f003f3f7f89 */ /* 0x000e2800000e0000 */
[----:B------:R-:W1:Y:S04]  /*101b0*/  SHFL.IDX PT, R62, R62, 0x1, 0x1c1f ;  /* 0x003c1f003e3e7f89 */ /* 0x000e6800000e0000 */
[----:B------:R-:W2:Y:S04]  /*101c0*/  SHFL.IDX PT, R69, R69, 0x1, 0x1c1f ;  /* 0x003c1f0045457f89 */ /* 0x000ea800000e0000 */
[----:B------:R-:W3:Y:S02]  /*101d0*/  SHFL.IDX PT, R68, R68, 0x1, 0x1c1f ;  /* 0x003c1f0044447f89 */ /* 0x000ee400000e0000 */
.L_x_5195:
[----:B------:R-:W-:Y:S01]  /*101e0*/  VIADD R67, R67, 0x40 ;  /* 0x0000004043437836 */ /* 0x000fe20000000000 */
[----:B------:R-:W-:Y:S01]  /*101f0*/  BSSY B1, `(.L_x_4859) ;  /* 0x000002c000017945 */ /* 0x000fe20003800000 */
[----:B------:R-:W-:Y:S02]  /*10200*/  CS2R R6, SRZ ;  /* 0x0000000000067805 */ /* 0x000fe4000001ff00 */
[----:B------:R-:W-:Y:S02]  /*10210*/  CS2R R8, SRZ ;  /* 0x0000000000087805 */ /* 0x000fe4000001ff00 */
[----:B------:R-:W-:Y:S02]  /*10220*/  CS2R R10, SRZ ;  /* 0x00000000000a7805 */ /* 0x000fe4000001ff00 */
[----:B------:R-:W-:Y:S02]  /*10230*/  ISETP.GE.AND P0, PT, R67, R76, PT ;  /* 0x0000004c4300720c */ /* 0x000fe40003f06270 */
[----:B------:R-:W-:-:S02]  /*10240*/  CS2R R12, SRZ ;  /* 0x00000000000c7805 */ /* 0x000fc4000001ff00 */
[----:B----4-:R-:W-:Y:S02]  /*10250*/  CS2R R14, SRZ ;  /* 0x00000000000e7805 */ /* 0x010fe4000001ff00 */
[----:B------:R-:W-:Y:S02]  /*10260*/  CS2R R48, SRZ ;  /* 0x0000000000307805 */ /* 0x000fe4000001ff00 */
[----:B------:R-:W-:Y:S02]  /*10270*/  CS2R R50, SRZ ;  /* 0x0000000000327805 */ /* 0x000fe4000001ff00 */
[----:B------:R-:W-:Y:S02]  /*10280*/  CS2R R52, SRZ ;  /* 0x0000000000347805 */ /* 0x000fe4000001ff00 */
[----:B------:R-:W-:Y:S02]  /*10290*/  CS2R R54, SRZ ;  /* 0x0000000000367805 */ /* 0x000fe4000001ff00 */
[----:B------:R-:W-:-:S02]  /*102a0*/  CS2R R56, SRZ ;  /* 0x0000000000387805 */ /* 0x000fc4000001ff00 */
        /* <DEDUP_REMOVED lines=9> */
[----:B------:R-:W-:Y:S02]  /*10340*/  CS2R R6, SRZ ;  /* 0x0000000000067805 */ /* 0x000fe4000001ff00 */
[----:B------:R-:W-:Y:S01]  /*10350*/  CS2R R52, SRZ ;  /* 0x0000000000347805 */ /* 0x000fe2000001ff00 */
[----:B01----:R-:W-:-:S04]  /*10360*/  @!P0 IMAD.WIDE R12, R22, 0x2, R62 ;  /* 0x00000002160c8825 */ /* 0x003fc800078e023e */
[----:B------:R-:W-:Y:S01]  /*10370*/  @!P1 IMAD.SHL.U32 R65, R21, 0x8, RZ ;  /* 0x0000000815419824 */ /* 0x000fe200078e00ff */
[----:B------:R0:W5:Y:S01]  /*10380*/  @!P0 LD.E.128 R48, desc[UR46][R12.64] ;  /* 0x0000002e0c308980 */ /* 0x000162000c101d00 */
[----:B------:R-:W-:Y:S01]  /*10390*/  @!P2 IMAD.SHL.U32 R67, R20, 0x8, RZ ;  /* 0x000000081443a824 */ /* 0x000fe200078e00ff */
[----:B------:R-:W-:Y:S01]  /*103a0*/  CS2R R54, SRZ ;  /* 0x0000000000367805 */ /* 0x000fe2000001ff00 */
[--C-:B------:R-:W-:Y:S01]  /*103b0*/  @!P1 IMAD.WIDE R60, R65, 0x2, R62.reuse ;  /* 0x00000002413c9825 */ /* 0x100fe200078e023e */
[----:B------:R-:W-:Y:S02]  /*103c0*/  CS2R R8, SRZ ;  /* 0x0000000000087805 */ /* 0x000fe4000001ff00 */
[----:B------:R-:W-:Y:S02]  /*103d0*/  CS2R R10, SRZ ;  /* 0x00000000000a7805 */ /* 0x000fe4000001ff00 */
[----:B------:R-:W-:Y:S01]  /*103e0*/  CS2R R56, SRZ ;  /* 0x0000000000387805 */ /* 0x000fe2000001ff00 */
[----:B------:R-:W-:Y:S01]  /*103f0*/  @!P2 IMAD.WIDE R62, R67, 0x2, R62 ;  /* 0x00000002433ea825 */ /* 0x000fe200078e023e */
[----:B------:R-:W-:-:S02]  /*10400*/  CS2R R58, SRZ ;  /* 0x00000000003a7805 */ /* 0x000fc4000001ff00 */
[----:B------:R-:W-:Y:S02]  /*10410*/  CS2R R14, SRZ ;  /* 0x00000000000e7805 */ /* 0x000fe4000001ff00 */
[----:B0-----:R-:W-:Y:S01]  /*10420*/  CS2R R12, SRZ ;  /* 0x00000000000c7805 */ /* 0x001fe2000001ff00 */
[--C-:B--23--:R-:W-:Y:S01]  /*10430*/  @!P1 IMAD.WIDE R64, R65, 0x2, R68.reuse ;  /* 0x0000000241409825 */ /* 0x10cfe200078e0244 */
[----:B------:R4:W5:Y:S03]  /*10440*/  @!P1 LD.E.128 R52, desc[UR46][R60.64] ;  /* 0x0000002e3c349980 */ /* 0x000966000c101d00 */
[--C-:B------:R-:W-:Y:S01]  /*10450*/  @!P2 IMAD.WIDE R66, R67, 0x2, R68.reuse ;  /* 0x000000024342a825 */ /* 0x100fe200078e0244 */
[----:B------:R4:W5:Y:S03]  /*10460*/  @!P1 LD.E.128 R8, desc[UR46][R64.64] ;  /* 0x0000002e40089980 */ /* 0x000966000c101d00 */
[----:B------:R-:W-:Y:S01]  /*10470*/  @!P0 IMAD.WIDE R68, R22, 0x2, R68 ;  /* 0x0000000216448825 */ /* 0x000fe200078e0244 */
[----:B------:R4:W5:Y:S04]  /*10480*/  @!P2 LD.E.128 R56, desc[UR46][R62.64] ;  /* 0x0000002e3e38a980 */ /* 0x000968000c101d00 */
[----:B------:R4:W5:Y:S04]  /*10490*/  @!P0 LD.E.128 R4, desc[UR46][R68.64] ;  /* 0x0000002e44048980 */ /* 0x000968000c101d00 */
[----:B------:R4:W5:Y:S02]  /*104a0*/  @!P2 LD.E.128 R12, desc[UR46][R66.64] ;  /* 0x0000002e420ca980 */ /* 0x000964000c101d00 */
.L_x_4860:
[----:B------:R-:W-:Y:S05]  /*104b0*/  BSYNC B1 ;  /* 0x0000000000017941 */ /* 0x000fea0003800000 */
.L_x_4859:
[----:B----45:R-:W-:Y:S01]  /*104c0*/  IMAD.MOV.U32 R61, RZ, RZ, R4 ;  /* 0x000000ffff3d7224 */ /* 0x030fe200078e0004 */
[----:B------:R-:W-:Y:S01]  /*104d0*/  LEA.HI R60, R218, R218, RZ, 0x1 ;  /* 0x000000dada3c7211 */ /* 0x000fe200078f08ff */
[----:B-1----:R-:W-:Y:S01]  /*104e0*/  IMAD.MOV.U32 R62, RZ, RZ, R5 ;  /* 0x000000ffff3e7224 */ /* 0x002fe200078e0005 */
[----:B------:R-:W-:Y:S01]  /*104f0*/  VIADDMNMX R76, R76, -R212, 0x80, PT ;  /* 0x000000804c4c7446 */ /* 0x000fe200038009d4 */
[----:B0-----:R-:W-:Y:S01]  /*10500*/  IMAD.MOV.U32 R63, RZ, RZ, R6 ;  /* 0x000000ffff3f7224 */ /* 0x001fe200078e0006 */
[----:B------:R-:W-:Y:S01]  /*10510*/  PRMT R97, R61, 0x7610, R97 ;  /* 0x000076103d617816 */ /* 0x000fe20000000061 */
[----:B------:R-:W-:Y:S01]  /*10520*/  IMAD.MOV.U32 R64, RZ, RZ, R7 ;  /* 0x000000ffff407224 */ /* 0x000fe200078e0007 */
[----:B------:R-:W-:Y:S01]  /*10530*/  LOP3.LUT R61, R60, 0xfffffffe, RZ, 0xc0, !PT ;  /* 0xfffffffe3c3d7812 */ /* 0x000fe200078ec0ff */
[----:B------:R-:W-:Y:S01]  /*10540*/  IMAD.MOV.U32 R60, RZ, RZ, R8 ;  /* 0x000000ffff3c7224 */ /* 0x000fe200078e0008 */
[----:B------:R-:W-:Y:S01]  /*10550*/  PRMT R98, R62, 0x7610, R98 ;  /* 0x000076103e627816 */ /* 0x000fe20000000062 */
[----:B------:R-:W-:Y:S01]  /*10560*/  IMAD.MOV.U32 R62, RZ, RZ, R9 ;  /* 0x000000ffff3e7224 */ /* 0x000fe200078e0009 */
[----:B------:R-:W-:Y:S01]  /*10570*/  PRMT R99, R63, 0x7610, R99 ;  /* 0x000076103f637816 */ /* 0x000fe20000000063 */
        /* <DEDUP_REMOVED lines=12> */
[----:B---3--:R-:W-:Y:S01]  /*10640*/  PRMT R68, R62, 0x7610, R68 ;  /* 0x000076103e447816 */ /* 0x008fe20000000044 */
[----:B------:R-:W-:Y:S01]  /*10650*/  IMAD.MOV.U32 R62, RZ, RZ, R48 ;  /* 0x000000ffff3e7224 */ /* 0x000fe200078e0030 */
[----:B------:R-:W-:Y:S01]  /*10660*/  PRMT R100, R64, 0x7610, R100 ;  /* 0x0000761040647816 */ /* 0x000fe20000000064 */
[----:B------:R-:W-:Y:S01]  /*10670*/  IMAD.MOV.U32 R64, RZ, RZ, R14 ;  /* 0x000000ffff407224 */ /* 0x000fe200078e000e */
[----:B--2---:R-:W-:Y:S01]  /*10680*/  PRMT R69, R63, 0x7610, R69 ;  /* 0x000076103f457816 */ /* 0x004fe20000000045 */
        /* <DEDUP_REMOVED lines=17> */
[----:B------:R-:W-:Y:S01]  /*107a0*/  BSSY B1, `(.L_x_4861) ;  /* 0x0000009000017945 */ /* 0x000fe20003800000 */
[----:B------:R-:W-:Y:S01]  /*107b0*/  PRMT R86, R60, 0x7610, R86 ;  /* 0x000076103c567816 */ /* 0x000fe20000000056 */
[----:B------:R-:W-:Y:S01]  /*107c0*/  IMAD.MOV.U32 R60, RZ, RZ, R58 ;  /* 0x000000ffff3c7224 */ /* 0x000fe200078e003a */
[----:B------:R-:W-:Y:S01]  /*107d0*/  PRMT R87, R62, 0x7610, R87 ;  /* 0x000076103e577816 */ /* 0x000fe20000000057 */
[----:B------:R-:W-:Y:S01]  /*107e0*/  IMAD.MOV.U32 R62, RZ, RZ, R59 ;  /* 0x000000ffff3e7224 */ /* 0x000fe200078e003b */
[----:B------:R-:W-:-:S02]  /*107f0*/  ISETP.GE.AND P1, PT, R195, R76, PT ;  /* 0x0000004cc300720c */ /* 0x000fc40003f26270 */
[----:B------:R-:W-:Y:S02]  /*10800*/  PRMT R75, R63, 0x7610, R75 ;  /* 0x000076103f4b7816 */ /* 0x000fe4000000004b */
[----:B------:R-:W-:Y:S01]  /*10810*/  PRMT R77, R64, 0x7610, R77 ;  /* 0x00007610404d7816 */ /* 0x000fe2000000004d */
[----:B0-----:R-:W-:Y:S08]  /*10820*/  @!P0 BRA `(.L_x_4862) ;  /* 0x000001d4001c8947 */ /* 0x001ff00003800000 */
.L_x_5196:
[----:B------:R-:W-:Y:S05]  /*10830*/  BSYNC B1 ;  /* 0x0000000000017941 */ /* 0x000fea0003800000 */
.L_x_4861:
        /* <DEDUP_REMOVED lines=8> */
[----:B------:R-:W-:-:S09]  /*108c0*/  ISETP.GE.AND P2, PT, R199, R89, PT ;  /* 0x00000059c700720c */ /* 0x000fd20003f46270 */
[----:B------:R-:W-:Y:S05]  /*108d0*/  @P0 BRA `(.L_x_4866) ;  /* 0x0000000400a80947 */ /* 0x000fea0003800000 */
[----:B------:R-:W-:Y:S02]  /*108e0*/  LEA.HI R62, R89, R222, RZ, 0x1d ;  /* 0x000000de593e7211 */ /* 0x000fe400078fe8ff */
[----:B------:R-:W-:Y:S02]  /*108f0*/  LOP3.LUT R60, R208, 0x38, R22, 0xf8, !PT ;  /* 0x00000038d03c7812 */ /* 0x000fe400078ef816 */
[----:B------:R-:W-:Y:S01]  /*10900*/  SHF.R.S32.HI R65, RZ, 0x1f, R62 ;  /* 0x0000001fff417819 */ /* 0x000fe2000001143e */
[----:B------:R-:W-:Y:S01]  /*10910*/  IMAD.SHL.U32 R63, R62, 0x8, RZ ;  /* 0x000000083e3f7824 */ /* 0x000fe200078e00ff */
[-C--:B0-----:R-:W-:Y:S02]  /*10920*/  LOP3.LUT R61, R60, R209.reuse, RZ, 0x3c, !PT ;  /* 0x000000d13c3d7212 */ /* 0x081fe400078e3cff */
[----:B------:R-:W-:Y:S02]  /*10930*/  LEA.HI R65, R65, R62, RZ, 0x3 ;  /* 0x0000003e41417211 */ /* 0x000fe400078f18ff */
[----:B------:R-:W-:Y:S01]  /*10940*/  LOP3.LUT R60, R208, 0x38, R63, 0xf8, !PT ;  /* 0x00000038d03c7812 */ /* 0x000fe200078ef83f */
[----:B------:R-:W-:Y:S01]  /*10950*/  IMAD.IADD R61, R210, 0x1, R61 ;  /* 0x00000001d23d7824 */ /* 0x000fe200078e023d */
[----:B------:R-:W-:Y:S01]  /*10960*/  SHF.R.U64 R120, R32, 0x10, R33 ;  /* 0x0000001020787819 */ /* 0x000fe20000001221 */
[----:B------:R-:W-:Y:S01]  /*10970*/  IMAD.SHL.U32 R65, R65, 0x400, RZ ;  /* 0x0000040041417824 */ /* 0x000fe200078e00ff */
[----:B------:R-:W-:Y:S01]  /*10980*/  LOP3.LUT R60, R60, R209, RZ, 0x3c, !PT ;  /* 0x000000d13c3c7212 */ /* 0x000fe200078e3cff */
[----:B------:R-:W-:Y:S01]  /*10990*/  IMAD R113, R61, 0x2, R16 ;  /* 0x000000023d717824 */ /* 0x000fe200078e0210 */
[----:B------:R-:W-:-:S02]  /*109a0*/  SHF.R.U64 R117, R44, 0x10, R45 ;  /* 0x000000102c757819 */ /* 0x000fc4000000122d */
[----:B------:R-:W-:Y:S02]  /*109b0*/  LOP3.LUT R65, R65, 0x7fffe000, RZ, 0xc0, !PT ;  /* 0x7fffe00041417812 */ /* 0x000fe400078ec0ff */
[----:B------:R-:W-:Y:S02]  /*109c0*/  SHF.R.U32.HI R44, RZ, 0x10, R45 ;  /* 0x00000010ff2c7819 */ /* 0x000fe4000001162d */
[----:B------:R-:W-:Y:S02]  /*109d0*/  IADD3 R65, R60, R65, R210 ;  /* 0x000000413c417210 */ /* 0x000fe40007ffe0d2 */
[----:B------:R-:W0:Y:S01]  /*109e0*/  LDS.128 R60, [R113+0x12400] ;  /* 0x01240000713c7984 */ /* 0x000e220000000c00 */
[----:B------:R-:W-:Y:S02]  /*109f0*/  SHF.R.U32.HI R32, RZ, 0x10, R33 ;  /* 0x00000010ff207819 */ /* 0x000fe40000011621 */
[----:B------:R-:W-:Y:S01]  /*10a00*/  IMAD R114, R65, 0x2, R16 ;  /* 0x0000000241727824 */ /* 0x000fe200078e0210 */
[----:B------:R-:W-:-:S02]  /*10a10*/  SHF.R.U64 R33, R34, 0x10, R35 ;  /* 0x0000001022217819 */ /* 0x000fc40000001223 */
[----:B------:R-:W-:Y:S02]  /*10a20*/  SHF.R.U32.HI R116, RZ, 0x10, R35 ;  /* 0x00000010ff747819 */ /* 0x000fe40000011623 */
[----:B------:R-:W1:Y:S01]  /*10a30*/  LDS.128 R64, [R114+0x12400] ;  /* 0x0124000072407984 */ /* 0x000e620000000c00 */
[----:B------:R-:W-:Y:S02]  /*10a40*/  PRMT R35, R75, 0x5432, R120 ;  /* 0x000054324b237816 */ /* 0x000fe40000000078 */
[----:B------:R-:W-:Y:S02]  /*10a50*/  PRMT R118, R118, 0x5410, R117 ;  /* 0x0000541076767816 */ /* 0x000fe40000000075 */
[--C-:B------:R-:W-:Y:S02]  /*10a60*/  SHF.R.U64 R45, R46, 0x10, R47.reuse ;  /* 0x000000102e2d7819 */ /* 0x100fe4000000122f */
[----:B------:R-:W-:Y:S01]  /*10a70*/  PRMT R115, R115, 0x5410, R44 ;  /* 0x0000541073737816 */ /* 0x000fe2000000002c */
[----:B------:R-:W-:Y:S01]  /*10a80*/  IMAD.U32 R125, R118, 0x10000, RZ ;  /* 0x00010000767d7824 */ /* 0x000fe200078e00ff */
[----:B------:R-:W-:-:S02]  /*10a90*/  SHF.R.U32.HI R47, RZ, 0x10, R47 ;  /* 0x00000010ff2f7819 */ /* 0x000fc4000001162f */
[----:B------:R-:W-:Y:S01]  /*10aa0*/  PRMT R34, R77, 0x5432, R32 ;  /* 0x000054324d227816 */ /* 0x000fe20000000020 */
[----:B------:R-:W-:Y:S01]  /*10ab0*/  IMAD.U32 R126, R115, 0x10000, RZ ;  /* 0x00010000737e7824 */ /* 0x000fe200078e00ff */
[----:B------:R-:W-:Y:S02]  /*10ac0*/  PRMT R44, R74, 0x5432, R47 ;  /* 0x000054324a2c7816 */ /* 0x000fe4000000002f */
[----:B------:R-:W-:Y:S02]  /*10ad0*/  PRMT R32, R78, 0x5432, R33 ;  /* 0x000054324e207816 */ /* 0x000fe40000000021 */
[----:B------:R-:W-:Y:S01]  /*10ae0*/  PRMT R33, R79, 0x5432, R116 ;  /* 0x000054324f217816 */ /* 0x000fe20000000074 */
[----:B------:R-:W-:Y:S01]  /*10af0*/  IMAD.U32 R127, R44, 0x10000, RZ ;  /* 0x000100002c7f7824 */ /* 0x000fe200078e00ff */
[----:B------:R-:W-:Y:S02]  /*10b00*/  LOP3.LUT R115, R115, 0xffff0000, RZ, 0xc0, !PT ;  /* 0xffff000073737812 */ /* 0x000fe400078ec0ff */
[----:B------:R-:W-:Y:S01]  /*10b10*/  PRMT R45, R70, 0x5432, R45 ;  /* 0x00005432462d7816 */ /* 0x000fe2000000002d */
[----:B0-----:R-:W-:Y:S01]  /*10b20*/  IMAD.U32 R117, R60, 0x10000, RZ ;  /* 0x000100003c757824 */ /* 0x001fe200078e00ff */
[C---:B------:R-:W-:Y:S01]  /*10b30*/  LOP3.LUT R46, R62.reuse, 0xffff0000, RZ, 0xc0, !PT ;  /* 0xffff00003e2e7812 */ /* 0x040fe200078ec0ff */
[----:B------:R-:W-:Y:S01]  /*10b40*/  IMAD.U32 R47, R62, 0x10000, RZ ;  /* 0x000100003e2f7824 */ /* 0x000fe200078e00ff */
[C---:B------:R-:W-:Y:S01]  /*10b50*/  LOP3.LUT R116, R61.reuse, 0xffff0000, RZ, 0xc0, !PT ;  /* 0xffff00003d747812 */ /* 0x040fe200078ec0ff */
[----:B------:R-:W-:Y:S01]  /*10b60*/  IMAD.U32 R120, R61, 0x10000, RZ ;  /* 0x000100003d787824 */ /* 0x000fe200078e00ff */
[C---:B------:R-:W-:Y:S01]  /*10b70*/  LOP3.LUT R62, R63.reuse, 0xffff0000, RZ, 0xc0, !PT ;  /* 0xffff00003f3e7812 */ /* 0x040fe200078ec0ff */
[----:B------:R-:W-:Y:S01]  /*10b80*/  IMAD.U32 R119, R63, 0x10000, RZ ;  /* 0x000100003f777824 */ /* 0x000fe200078e00ff */
[----:B------:R-:W-:Y:S01]  /*10b90*/  LOP3.LUT R60, R60, 0xffff0000, RZ, 0xc0, !PT ;  /* 0xffff00003c3c7812 */ /* 0x000fe200078ec0ff */
[C---:B-1----:R-:W-:Y:S01]  /*10ba0*/  IMAD.U32 R122, R64.reuse, 0x10000, RZ ;  /* 0x00010000407a7824 */ /* 0x042fe200078e00ff */
[----:B------:R-:W-:Y:S01]  /*10bb0*/  LOP3.LUT R121, R64, 0xffff0000, RZ, 0xc0, !PT ;  /* 0xffff000040797812 */ /* 0x000fe200078ec0ff */
[----:B------:R-:W-:Y:S01]  /*10bc0*/  IMAD.U32 R64, R35, 0x10000, RZ ;  /* 0x0001000023407824 */ /* 0x000fe200078e00ff */
[----:B------:R-:W-:Y:S01]  /*10bd0*/  LOP3.LUT R61, R66, 0xffff0000, RZ, 0xc0, !PT ;  /* 0xffff0000423d7812 */ /* 0x000fe200078ec0ff */
[----:B------:R-:W-:-:S02]  /*10be0*/  IMAD.U32 R123, R65, 0x10000, RZ ;  /* 0x00010000417b7824 */ /* 0x000fc400078e00ff */
[CC--:B------:R-:W-:Y:S01]  /*10bf0*/  FMUL.FTZ R128, R122.reuse, R125.reuse ;  /* 0x0000007d7a807220 */ /* 0x0c0fe20000410000 */
[----:B------:R-:W-:Y:S01]  /*10c00*/  FMUL.FTZ R130, R122, R64 ;  /* 0x000000407a827220 */ /* 0x000fe20000410000 */
[----:B------:R-:W-:Y:S02]  /*10c10*/  IMAD.U32 R122, R34, 0x10000, RZ ;  /* 0x00010000227a7824 */ /* 0x000fe400078e00ff */
[----:B------:R-:W-:Y:S01]  /*10c20*/  FMUL.FTZ R129, R123, R126 ;  /* 0x0000007e7b817220 */ /* 0x000fe20000410000 */
[----:B------:R-:W-:Y:S02]  /*10c30*/  IMAD.U32 R124, R67, 0x10000, RZ ;  /* 0x00010000437c7824 */ /* 0x000fe400078e00ff */
[----:B------:R-:W-:Y:S01]  /*10c40*/  FFMA.FTZ R64, R117, R64, -R128 ;  /* 0x0000004075407223 */ /* 0x000fe20000010880 */
[----:B------:R-:W-:Y:S01]  /*10c50*/  IMAD.U32 R63, R66, 0x10000, RZ ;  /* 0x00010000423f7824 */ /* 0x000fe200078e00ff */
[----:B------:R-:W-:Y:S01]  /*10c60*/  LOP3.LUT R66, R67, 0xffff0000, RZ, 0xc0, !PT ;  /* 0xffff000043427812 */ /* 0x000fe200078ec0ff */
[----:B------:R-:W-:Y:S01]  /*10c70*/  FFMA.FTZ R67, R117, R125, R130 ;  /* 0x0000007d75437223 */ /* 0x000fe20000010082 */
[-C--:B------:R-:W-:Y:S01]  /*10c80*/  FMUL.FTZ R131, R123, R122.reuse ;  /* 0x0000007a7b837220 */ /* 0x080fe20000410000 */
[----:B------:R-:W-:Y:S01]  /*10c90*/  FFMA.FTZ R117, R120, R122, -R129 ;  /* 0x0000007a78757223 */ /* 0x000fe20000010881 */
[----:B------:R-:W-:-:S02]  /*10ca0*/  IMAD.U32 R125, R33, 0x10000, RZ ;  /* 0x00010000217d7824 */ /* 0x000fc400078e00ff */
[----:B------:R-:W-:Y:S01]  /*10cb0*/  FMUL.FTZ R122, R124, R127 ;  /* 0x0000007f7c7a7220 */ /* 0x000fe20000410000 */
[----:B------:R-:W-:Y:S01]  /*10cc0*/  LOP3.LUT R123, R118, 0xffff0000, RZ, 0xc0, !PT ;  /* 0xffff0000767b7812 */ /* 0x000fe200078ec0ff */
[----:B------:R-:W-:Y:S01]  /*10cd0*/  FFMA.FTZ R120, R120, R126, R131 ;  /* 0x0000007e78787223 */ /* 0x000fe20000010083 */
[-C--:B------:R-:W-:Y:S01]  /*10ce0*/  FMUL.FTZ R124, R124, R125.reuse ;  /* 0x0000007d7c7c7220 */ /* 0x080fe20000410000 */
[----:B------:R-:W-:Y:S01]  /*10cf0*/  FFMA.FTZ R118, R119, R125, -R122 ;  /* 0x0000007d77767223 */ /* 0x000fe2000001087a */
[----:B------:R-:W-:Y:S01]  /*10d00*/  LOP3.LUT R35, R35, 0xffff0000, RZ, 0xc0, !PT ;  /* 0xffff000023237812 */ /* 0x000fe200078ec0ff */
[----:B------:R-:W-:Y:S01]  /*10d10*/  FMUL.FTZ R125, R121, R123 ;  /* 0x0000007b797d7220 */ /* 0x000fe20000410000 */
[----:B------:R-:W-:Y:S01]  /*10d20*/  LOP3.LUT R65, R65, 0xffff0000, RZ, 0xc0, !PT ;  /* 0xffff000041417812 */ /* 0x000fe200078ec0ff */
[----:B------:R-:W-:Y:S01]  /*10d30*/  FFMA.FTZ R119, R119, R127, R124 ;  /* 0x0000007f77777223 */ /* 0x000fe2000001007c */
[----:B------:R-:W-:Y:S01]  /*10d40*/  LOP3.LUT R34, R34, 0xffff0000, RZ, 0xc0, !PT ;  /* 0xffff000022227812 */ /* 0x000fe200078ec0ff */
[-C--:B------:R-:W-:Y:S01]  /*10d50*/  FMUL.FTZ R121, R121, R35.reuse ;  /* 0x0000002379797220 */ /* 0x080fe20000410000 */
[----:B------:R-:W-:Y:S01]  /*10d60*/  FFMA.FTZ R125, R60, R35, -R125 ;  /* 0x000000233c7d7223 */ /* 0x000fe2000001087d */
[----:B------:R-:W-:Y:S01]  /*10d70*/  FMUL.FTZ R35, R65, R115 ;  /* 0x0000007341237220 */ /* 0x000fe20000410000 */
[----:B------:R-:W-:-:S02]  /*10d80*/  IMAD.U32 R124, R45, 0x10000, RZ ;  /* 0x000100002d7c7824 */ /* 0x000fc400078e00ff */
[-C--:B------:R-:W-:Y:S01]  /*10d90*/  FMUL.FTZ R126, R65, R34.reuse ;  /* 0x00000022417e7220 */ /* 0x080fe20000410000 */
[----:B------:R-:W-:Y:S02]  /*10da0*/  IMAD.U32 R122, R32, 0x10000, RZ ;  /* 0x00010000207a7824 */ /* 0x000fe400078e00ff */
        /* <DEDUP_REMOVED lines=10> */
[----:B------:R-:W-:Y:S01]  /*10e50*/  LOP3.LUT R33, R33, 0xffff0000, RZ, 0xc0, !PT ;  /* 0xffff000021217812 */ /* 0x000fe200078ec0ff */
[----:B------:R-:W-:Y:S01]  /*10e60*/  FMUL.FTZ R63, R66, R35 ;  /* 0x00000023423f7220 */ /* 0x000fe20000410000 */
[----:B------:R-:W-:Y:S01]  /*10e70*/  FFMA.FTZ R60, R60, R123, R121 ;  /* 0x0000007b3c3c7223 */ /* 0x000fe20000010079 */
        /* <DEDUP_REMOVED lines=16> */
.L_x_4866:
[----:B------:R-:W-:Y:S05]  /*10f80*/  BSYNC B2 ;  /* 0x0000000000027941 */ /* 0x000fea0003800000 */
.L_x_4865:
[----:B------:R-:W-:Y:S04]  /*10f90*/  BSSY B2, `(.L_x_4867) ;  /* 0x0000071000027945 */ /* 0x000fe80003800000 */
[----:B------:R-:W-:Y:S05]  /*10fa0*/  @P1 BRA `(.L_x_4868) ;  /* 0x0000000400bc1947 */ /* 0x000fea0003800000 */
[----:B-1----:R-:W2:Y:S01]  /*10fb0*/  LDL R32, [R1+0x3c] ;  /* 0x00003c0001207983 */ /* 0x002ea20000100800 */
[----:B------:R-:W-:Y:S02]  /*10fc0*/  LEA.HI R34, R73, R198, RZ, 0x6 ;  /* 0x000000c649227211 */ /* 0x000fe400078f30ff */
[----:B------:R-:W-:Y:S02]  /*10fd0*/  LOP3.LUT R44, R208, 0x38, R71, 0xf8, !PT ;  /* 0x00000038d02c7812 */ /* 0x000fe400078ef847 */
[--C-:B------:R-:W-:Y:S01]  /*10fe0*/  SHF.R.U64 R63, R30, 0x10, R31.reuse ;  /* 0x000000101e3f7819 */ /* 0x100fe2000000121f */
[----:B------:R-:W-:Y:S01]  /*10ff0*/  IMAD.SHL.U32 R35, R34, 0x80, RZ ;  /* 0x0000008022237824 */ /* 0x000fe200078e00ff */
[----:B------:R-:W-:Y:S02]  /*11000*/  LOP3.LUT R44, R44, R209, RZ, 0x3c, !PT ;  /* 0x000000d12c2c7212 */ /* 0x000fe400078e3cff */
[----:B------:R-:W-:Y:S02]  /*11010*/  SHF.R.U32.HI R30, RZ, 0x10, R31 ;  /* 0x00000010ff1e7819 */ /* 0x000fe4000001161f */
[----:B------:R-:W-:-:S02]  /*11020*/  LOP3.LUT R35, R35, 0xffffe000, RZ, 0xc0, !PT ;  /* 0xffffe00023237812 */ /* 0x000fc400078ec0ff */
[----:B------:R-:W-:Y:S02]  /*11030*/  SHF.R.U64 R31, R40, 0x10, R41 ;  /* 0x00000010281f7819 */ /* 0x000fe40000001229 */
[----:B------:R-:W-:Y:S02]  /*11040*/  IADD3 R35, R44, R35, R210 ;  /* 0x000000232c237210 */ /* 0x000fe40007ffe0d2 */
[--C-:B------:R-:W-:Y:S02]  /*11050*/  SHF.R.U64 R65, R28, 0x10, R29.reuse ;  /* 0x000000101c417819 */ /* 0x100fe4000000121d */
[----:B------:R-:W-:Y:S02]  /*11060*/  SHF.R.U32.HI R28, RZ, 0x10, R29 ;  /* 0x00000010ff1c7819 */ /* 0x000fe4000001161d */
[----:B------:R-:W-:Y:S02]  /*11070*/  SHF.R.U32.HI R40, RZ, 0x10, R41 ;  /* 0x00000010ff287819 */ /* 0x000fe40000011629 */
[----:B------:R-:W-:-:S02]  /*11080*/  SHF.R.U64 R29, R42, 0x10, R43 ;  /* 0x000000102a1d7819 */ /* 0x000fc4000000122b */
[----:B------:R-:W-:Y:S02]  /*11090*/  PRMT R108, R108, 0x5410, R31 ;  /* 0x000054106c6c7816 */ /* 0x000fe4000000001f */
[----:B------:R-:W-:Y:S02]  /*110a0*/  PRMT R110, R110, 0x5410, R65 ;  /* 0x000054106e6e7816 */ /* 0x000fe40000000041 */
[----:B------:R-:W-:Y:S01]  /*110b0*/  SHF.R.U32.HI R42, RZ, 0x10, R43 ;  /* 0x00000010ff2a7819 */ /* 0x000fe2000001162b */
[----:B------:R-:W-:Y:S01]  /*110c0*/  IMAD.U32 R64, R108, 0x10000, RZ ;  /* 0x000100006c407824 */ /* 0x000fe200078e00ff */
[----:B------:R-:W-:Y:S02]  /*110d0*/  PRMT R111, R111, 0x5410, R28 ;  /* 0x000054106f6f7816 */ /* 0x000fe4000000001c */
[----:B------:R-:W-:Y:S02]  /*110e0*/  PRMT R107, R107, 0x5410, R40 ;  /* 0x000054106b6b7816 */ /* 0x000fe40000000028 */
[----:B------:R-:W-:-:S02]  /*110f0*/  PRMT R106, R106, 0x5410, R29 ;  /* 0x000054106a6a7816 */ /* 0x000fc4000000001d */
[----:B------:R-:W-:Y:S01]  /*11100*/  PRMT R105, R105, 0x5410, R42 ;  /* 0x0000541069697816 */ /* 0x000fe2000000002a */
[----:B------:R-:W-:Y:S01]  /*11110*/  IMAD.U32 R65, R107, 0x10000, RZ ;  /* 0x000100006b417824 */ /* 0x000fe200078e00ff */
[----:B------:R-:W-:Y:S02]  /*11120*/  PRMT R109, R109, 0x5410, R30 ;  /* 0x000054106d6d7816 */ /* 0x000fe4000000001e */
[----:B------:R-:W-:Y:S01]  /*11130*/  PRMT R112, R112, 0x5410, R63 ;  /* 0x0000541070707816 */ /* 0x000fe2000000003f */
[----:B------:R-:W-:Y:S01]  /*11140*/  IMAD.U32 R66, R105, 0x10000, RZ ;  /* 0x0001000069427824 */ /* 0x000fe200078e00ff */
[----:B------:R-:W-:Y:S02]  /*11150*/  LOP3.LUT R108, R108, 0xffff0000, RZ, 0xc0, !PT ;  /* 0xffff00006c6c7812 */ /* 0x000fe400078ec0ff */
[----:B------:R-:W-:Y:S02]  /*11160*/  LOP3.LUT R107, R107, 0xffff0000, RZ, 0xc0, !PT ;  /* 0xffff00006b6b7812 */ /* 0x000fe400078ec0ff */
[----:B------:R-:W-:-:S02]  /*11170*/  LOP3.LUT R105, R105, 0xffff0000, RZ, 0xc0, !PT ;  /* 0xffff000069697812 */ /* 0x000fc400078ec0ff */
[----:B--2---:R-:W-:Y:S02]  /*11180*/  R2UR UR4, R32 ;  /* 0x00000000200472ca */ /* 0x004fe400000e0000 */
[----:B------:R-:W-:-:S04]  /*11190*/  LEA.HI R32, R89, R21, RZ, 0x1d ;  /* 0x0000001559207211 */ /* 0x000fc800078fe8ff */
[----:B------:R-:W-:-:S04]  /*111a0*/  SHF.R.S32.HI R33, RZ, 0x1f, R32 ;  /* 0x0000001fff217819 */ /* 0x000fc80000011420 */
[----:B------:R-:W-:Y:S01]  /*111b0*/  LEA.HI R34, R33, R32, RZ, 0x3 ;  /* 0x0000002021227211 */ /* 0x000fe200078f18ff */
[----:B------:R-:W-:Y:S02]  /*111c0*/  IMAD.SHL.U32 R33, R32, 0x8, RZ ;  /* 0x0000000820217824 */ /* 0x000fe400078e00ff */
[----:B------:R-:W-:Y:S02]  /*111d0*/  LEA R60, R35, UR4, 0x1 ;  /* 0x00000004233c7c11 */ /* 0x000fe4000f8e08ff */
[----:B------:R-:W-:Y:S01]  /*111e0*/  IMAD.SHL.U32 R34, R34, 0x400, RZ ;  /* 0x0000040022227824 */ /* 0x000fe200078e00ff */
[----:B------:R-:W-:-:S04]  /*111f0*/  LOP3.LUT R32, R208, 0x38, R33, 0xf8, !PT ;  /* 0x00000038d0207812 */ /* 0x000fc800078ef821 */
[----:B------:R-:W-:Y:S02]  /*11200*/  LOP3.LUT R32, R32, R209, RZ, 0x3c, !PT ;  /* 0x000000d120207212 */ /* 0x000fe400078e3cff */
[----:B------:R-:W-:-:S04]  /*11210*/  LOP3.LUT R33, R34, 0x7fffe000, RZ, 0xc0, !PT ;  /* 0x7fffe00022217812 */ /* 0x000fc800078ec0ff */
[----:B0-----:R-:W-:Y:S02]  /*11220*/  IADD3 R61, R32, R33, R210 ;  /* 0x00000021203d7210 */ /* 0x001fe40007ffe0d2 */
        /* <DEDUP_REMOVED lines=17> */
[----:B------:R-:W-:Y:S01]  /*11340*/  FMUL.FTZ R67, R31, R64 ;  /* 0x000000401f437220 */ /* 0x000fe20000410000 */
[C---:B------:R-:W-:Y:S01]  /*11350*/  IMAD.U32 R63, R47.reuse, 0x10000, RZ ;  /* 0x000100002f3f7824 */ /* 0x040fe200078e00ff */
[----:B------:R-:W-:Y:S01]  /*11360*/  LOP3.LUT R46, R47, 0xffff0000, RZ, 0xc0, !PT ;  /* 0xffff00002f2e7812 */ /* 0x000fe200078ec0ff */
[----:B------:R-:W-:Y:S01]  /*11370*/  FMUL.FTZ R113, R31, R32 ;  /* 0x000000201f717220 */ /* 0x000fe20000410000 */
[----:B------:R-:W-:-:S02]  /*11380*/  IMAD.U32 R47, R111, 0x10000, RZ ;  /* 0x000100006f2f7824 */ /* 0x000fc400078e00ff */
[C---:B------:R-:W-:Y:S01]  /*11390*/  FFMA.FTZ R31, R40.reuse, R32, -R67 ;  /* 0x00000020281f7223 */ /* 0x040fe20000010843 */
[----:B------:R-:W-:Y:S02]  /*113a0*/  IMAD.U32 R42, R33, 0x10000, RZ ;  /* 0x00010000212a7824 */ /* 0x000fe400078e00ff */
[----:B------:R-:W-:Y:S01]  /*113b0*/  FFMA.FTZ R32, R40, R64, R113 ;  /* 0x0000004028207223 */ /* 0x000fe20000010071 */
[C---:B------:R-:W-:Y:S01]  /*113c0*/  FMUL.FTZ R67, R62.reuse, R65 ;  /* 0x000000413e437220 */ /* 0x040fe20000410000 */
[-C--:B------:R-:W-:Y:S01]  /*113d0*/  FMUL.FTZ R113, R62, R47.reuse ;  /* 0x0000002f3e717220 */ /* 0x080fe20000410000 */
[----:B------:R-:W-:Y:S02]  /*113e0*/  IMAD.U32 R40, R109, 0x10000, RZ ;  /* 0x000100006d287824 */ /* 0x000fe400078e00ff */
[----:B------:R-:W-:Y:S01]  /*113f0*/  FMUL.FTZ R62, R63, R66 ;  /* 0x000000423f3e7220 */ /* 0x000fe20000410000 */
[C---:B------:R-:W-:Y:S01]  /*11400*/  FFMA.FTZ R67, R42.reuse, R47, -R67 ;  /* 0x0000002f2a437223 */ /* 0x040fe20000010843 */
[----:B------:R-:W-:Y:S01]  /*11410*/  LOP3.LUT R111, R111, 0xffff0000, RZ, 0xc0, !PT ;  /* 0xffff00006f6f7812 */ /* 0x000fe200078ec0ff */
[-C--:B------:R-:W-:Y:S01]  /*11420*/  FMUL.FTZ R63, R63, R40.reuse ;  /* 0x000000283f3f7220 */ /* 0x080fe20000410000 */
[----:B------:R-:W-:Y:S01]  /*11430*/  FFMA.FTZ R47, R43, R40, -R62 ;  /* 0x000000282b2f7223 */ /* 0x000fe2000001083e */
[C---:B------:R-:W-:Y:S01]  /*11440*/  FMUL.FTZ R40, R35.reuse, R108 ;  /* 0x0000006c23287220 */ /* 0x040fe20000410000 */
[-C--:B------:R-:W-:Y:S01]  /*11450*/  FMUL.FTZ R62, R35, R110.reuse ;  /* 0x0000006e233e7220 */ /* 0x080fe20000410000 */
[----:B------:R-:W-:Y:S01]  /*11460*/  LOP3.LUT R33, R33, 0xffff0000, RZ, 0xc0, !PT ;  /* 0xffff000021217812 */ /* 0x000fe200078ec0ff */
[----:B------:R-:W-:Y:S01]  /*11470*/  FFMA.FTZ R113, R42, R65, R113 ;  /* 0x000000412a717223 */ /* 0x000fe20000010071 */
[----:B------:R-:W-:Y:S01]  /*11480*/  FFMA.FTZ R110, R41, R110, -R40 ;  /* 0x0000006e296e7223 */ /* 0x000fe20000010828 */
[----:B------:R-:W-:Y:S01]  /*11490*/  FMUL.FTZ R64, R44, R107 ;  /* 0x0000006b2c407220 */ /* 0x000fe20000410000 */
[----:B------:R-:W-:-:S02]  /*114a0*/  IMAD.U32 R42, R106, 0x10000, RZ ;  /* 0x000100006a2a7824 */ /* 0x000fc400078e00ff */
[-C--:B------:R-:W-:Y:S01]  /*114b0*/  FMUL.FTZ R44, R44, R111.reuse ;  /* 0x0000006f2c2c7220 */ /* 0x080fe20000410000 */
[----:B------:R-:W-:Y:S02]  /*114c0*/  IMAD.U32 R40, R112, 0x10000, RZ ;  /* 0x0001000070287824 */ /* 0x000fe400078e00ff */
[----:B------:R-:W-:Y:S01]  /*114d0*/  FFMA.FTZ R63, R43, R66, R63 ;  /* 0x000000422b3f7223 */ /* 0x000fe2000001003f */
[----:B------:R-:W-:Y:S01]  /*114e0*/  FFMA.FTZ R41, R41, R108, R62 ;  /* 0x0000006c29297223 */ /* 0x000fe2000001003e */
[----:B------:R-:W-:Y:S01]  /*114f0*/  FMUL.FTZ R62, R45, R42 ;  /* 0x0000002a2d3e7220 */ /* 0x000fe20000410000 */
[C---:B------:R-:W-:Y:S01]  /*11500*/  FFMA.FTZ R64, R33.reuse, R111, -R64 ;  /* 0x0000006f21407223 */ /* 0x040fe20000010840 */
        /* <DEDUP_REMOVED lines=23> */
[----:B------:R2:W-:Y:S04]  /*11680*/  STS.128 [R60], R28 ;  /* 0x0000001c3c007388 */ /* 0x0005e80000000c00 */
[----:B------:R2:W-:Y:S02]  /*11690*/  STS.128 [R61+0x12400], R32 ;  /* 0x012400203d007388 */ /* 0x0005e40000000c00 */
.L_x_4868:
[----:B------:R-:W-:Y:S05]  /*116a0*/  BSYNC B2 ;  /* 0x0000000000027941 */ /* 0x000fea0003800000 */
.L_x_4867:
[----:B------:R-:W-:Y:S05]  /*116b0*/  @P2 BRA `(.L_x_4864) ;  /* 0x0000000400bc2947 */ /* 0x000fea0003800000 */
[----:B--2---:R-:W2:Y:S01]  /*116c0*/  LDL R28, [R1+0x3c] ;  /* 0x00003c00011c7983 */ /* 0x004ea20000100800 */
[----:B------:R-:W-:Y:S02]  /*116d0*/  LEA.HI R89, R89, R20, RZ, 0x1d ;  /* 0x0000001459597211 */ /* 0x000fe400078fe8ff */
[----:B------:R-:W-:Y:S02]  /*116e0*/  LEA.HI R29, R0, R199, RZ, 0x6 ;  /* 0x000000c7001d7211 */ /* 0x000fe400078f30ff */
[----:B------:R-:W-:Y:S02]  /*116f0*/  LOP3.LUT R30, R208, 0x38, R3, 0xf8, !PT ;  /* 0x00000038d01e7812 */ /* 0x000fe400078ef803 */
[--C-:B------:R-:W-:Y:S01]  /*11700*/  SHF.R.U64 R42, R24, 0x10, R25.reuse ;  /* 0x00000010182a7819 */ /* 0x100fe20000001219 */
[----:B------:R-:W-:Y:S01]  /*11710*/  IMAD.SHL.U32 R31, R29, 0x80, RZ ;  /* 0x000000801d1f7824 */ /* 0x000fe200078e00ff */
[----:B------:R-:W-:Y:S02]  /*11720*/  LOP3.LUT R30, R30, R209, RZ, 0x3c, !PT ;  /* 0x000000d11e1e7212 */ /* 0x000fe400078e3cff */
[----:B------:R-:W-:-:S02]  /*11730*/  SHF.R.U32.HI R43, RZ, 0x10, R25 ;  /* 0x00000010ff2b7819 */ /* 0x000fc40000011619 */
[----:B------:R-:W-:Y:S02]  /*11740*/  LOP3.LUT R31, R31, 0xffffe000, RZ, 0xc0, !PT ;  /* 0xffffe0001f1f7812 */ /* 0x000fe400078ec0ff */
[----:B------:R-:W-:Y:S02]  /*11750*/  SHF.R.U64 R25, R36, 0x10, R37 ;  /* 0x0000001024197819 */ /* 0x000fe40000001225 */
[----:B------:R-:W-:Y:S02]  /*11760*/  IADD3 R30, R30, R31, R210 ;  /* 0x0000001f1e1e7210 */ /* 0x000fe40007ffe0d2 */
[----:B------:R-:W-:Y:S02]  /*11770*/  SHF.R.U64 R24, R38, 0x10, R39 ;  /* 0x0000001026187819 */ /* 0x000fe40000001227 */
[--C-:B------:R-:W-:Y:S02]  /*11780*/  SHF.R.U64 R26, R26, 0x10, R27.reuse ;  /* 0x000000101a1a7819 */ /* 0x100fe4000000121b */
[----:B------:R-:W-:-:S02]  /*11790*/  SHF.R.U32.HI R27, RZ, 0x10, R27 ;  /* 0x00000010ff1b7819 */ /* 0x000fc4000001161b */
[----:B------:R-:W-:Y:S02]  /*117a0*/  SHF.R.U32.HI R37, RZ, 0x10, R37 ;  /* 0x00000010ff257819 */ /* 0x000fe40000011625 */
[----:B------:R-:W-:Y:S02]  /*117b0*/  PRMT R88, R88, 0x5410, R25 ;  /* 0x0000541058587816 */ /* 0x000fe40000000019 */
[----:B------:R-:W-:Y:S02]  /*117c0*/  PRMT R91, R91, 0x5410, R24 ;  /* 0x000054105b5b7816 */ /* 0x000fe40000000018 */
[----:B------:R-:W-:Y:S02]  /*117d0*/  PRMT R95, R95, 0x5410, R26 ;  /* 0x000054105f5f7816 */ /* 0x000fe4000000001a */
[----:B------:R-:W-:Y:S02]  /*117e0*/  PRMT R96, R96, 0x5410, R27 ;  /* 0x0000541060607816 */ /* 0x000fe4000000001b */
[----:B------:R-:W-:-:S02]  /*117f0*/  PRMT R93, R93, 0x5410, R42 ;  /* 0x000054105d5d7816 */ /* 0x000fc4000000002a */
[----:B------:R-:W-:Y:S01]  /*11800*/  PRMT R94, R94, 0x5410, R43 ;  /* 0x000054105e5e7816 */ /* 0x000fe2000000002b */
[----:B------:R-:W-:Y:S01]  /*11810*/  IMAD.U32 R43, R88, 0x10000, RZ ;  /* 0x00010000582b7824 */ /* 0x000fe200078e00ff */
[----:B------:R-:W-:Y:S01]  /*11820*/  PRMT R90, R90, 0x5410, R37 ;  /* 0x000054105a5a7816 */ /* 0x000fe20000000025 */
[C---:B------:R-:W-:Y:S01]  /*11830*/  IMAD.U32 R42, R93.reuse, 0x10000, RZ ;  /* 0x000100005d2a7824 */ /* 0x040fe200078e00ff */
[----:B------:R-:W-:Y:S02]  /*11840*/  SHF.R.U32.HI R39, RZ, 0x10, R39 ;  /* 0x00000010ff277819 */ /* 0x000fe40000011627 */
[----:B------:R-:W-:Y:S01]  /*11850*/  LOP3.LUT R88, R88, 0xffff0000, RZ, 0xc0, !PT ;  /* 0xffff000058587812 */ /* 0x000fe200078ec0ff */
[----:B-1----:R-:W-:Y:S01]  /*11860*/  IMAD.U32 R44, R90, 0x10000, RZ ;  /* 0x000100005a2c7824 */ /* 0x002fe200078e00ff */
[----:B------:R-:W-:Y:S02]  /*11870*/  PRMT R92, R92, 0x5410, R39 ;  /* 0x000054105c5c7816 */ /* 0x000fe40000000027 */
[----:B------:R-:W-:-:S02]  /*11880*/  LOP3.LUT R93, R93, 0xffff0000, RZ, 0xc0, !PT ;  /* 0xffff00005d5d7812 */ /* 0x000fc400078ec0ff */
[----:B------:R-:W-:Y:S02]  /*11890*/  LOP3.LUT R90, R90, 0xffff0000, RZ, 0xc0, !PT ;  /* 0xffff00005a5a7812 */ /* 0x000fe400078ec0ff */
[----:B--2---:R-:W-:Y:S02]  /*118a0*/  R2UR UR4, R28 ;  /* 0x000000001c0472ca */ /* 0x004fe400000e0000 */
[----:B------:R-:W-:-:S04]  /*118b0*/  SHF.R.S32.HI R28, RZ, 0x1f, R89 ;  /* 0x0000001fff1c7819 */ /* 0x000fc80000011459 */
[----:B------:R-:W-:Y:S01]  /*118c0*/  LEA.HI R29, R28, R89, RZ, 0x3 ;  /* 0x000000591c1d7211 */ /* 0x000fe200078f18ff */
[----:B------:R-:W-:-:S04]  /*118d0*/  IMAD.SHL.U32 R89, R89, 0x8, RZ ;  /* 0x0000000859597824 */ /* 0x000fc800078e00ff */
[----:B------:R-:W-:Y:S01]  /*118e0*/  IMAD.SHL.U32 R29, R29, 0x400, RZ ;  /* 0x000004001d1d7824 */ /* 0x000fe200078e00ff */
[----:B------:R-:W-:Y:S02]  /*118f0*/  LOP3.LUT R28, R208, 0x38, R89, 0xf8, !PT ;  /* 0x00000038d01c7812 */ /* 0x000fe400078ef859 */
[----:B------:R-:W-:Y:S02]  /*11900*/  LEA R40, R30, UR4, 0x1 ;  /* 0x000000041e287c11 */ /* 0x000fe4000f8e08ff */
[----:B------:R-:W-:Y:S02]  /*11910*/  LOP3.LUT R28, R28, R209, RZ, 0x3c, !PT ;  /* 0x000000d11c1c7212 */ /* 0x000fe400078e3cff */
[----:B------:R-:W-:-:S04]  /*11920*/  LOP3.LUT R29, R29, 0x7fffe000, RZ, 0xc0, !PT ;  /* 0x7fffe0001d1d7812 */ /* 0x000fc800078ec0ff */
[----:B------:R-:W-:Y:S02]  /*11930*/  IADD3 R41, R28, R29, R210 ;  /* 0x0000001d1c297210 */ /* 0x000fe40007ffe0d2 */
[----:B------:R-:W1:Y:S03]  /*11940*/  LDS.128 R28, [R40] ;  /* 0x00000000281c7984 */ /* 0x000e660000000c00 */
        /* <DEDUP_REMOVED lines=17> */
[----:B0-----:R-:W-:Y:S01]  /*11a60*/  FMUL.FTZ R61, R37, R44 ;  /* 0x0000002c253d7220 */ /* 0x001fe20000410000 */
        /* <DEDUP_REMOVED lines=12> */
[----:B------:R-:W-:Y:S01]  /*11b30*/  FMUL.FTZ R24, R32, R88 ;  /* 0x0000005820187220 */ /* 0x000fe20000410000 */
[----:B------:R-:W-:Y:S02]  /*11b40*/  IMAD.U32 R26, R91, 0x10000, RZ ;  /* 0x000100005b1a7824 */ /* 0x000fe400078e00ff */
[----:B------:R-:W-:Y:S01]  /*11b50*/  FFMA.FTZ R43, R36, R42, R43 ;  /* 0x0000002a242b7223 */ /* 0x000fe2000001002b */
[-C--:B------:R-:W-:Y:S01]  /*11b60*/  FMUL.FTZ R36, R32, R93.reuse ;  /* 0x0000005d20247220 */ /* 0x080fe20000410000 */
[----:B------:R-:W-:Y:S01]  /*11b70*/  FFMA.FTZ R32, R25, R93, -R24 ;  /* 0x0000005d19207223 */ /* 0x000fe20000010818 */
[----:B------:R-:W-:Y:S01]  /*11b80*/  LOP3.LUT R34, R34, 0xffff0000, RZ, 0xc0, !PT ;  /* 0xffff000022227812 */ /* 0x000fe200078ec0ff */
[----:B------:R-:W-:Y:S01]  /*11b90*/  IMAD.U32 R24, R95, 0x10000, RZ ;  /* 0x000100005f187824 */ /* 0x000fe200078e00ff */
[----:B------:R-:W-:Y:S01]  /*11ba0*/  LOP3.LUT R35, R35, 0xffff0000, RZ, 0xc0, !PT ;  /* 0xffff000023237812 */ /* 0x000fe200078ec0ff */
[----:B------:R-:W-:Y:S01]  /*11bb0*/  FMUL.FTZ R42, R38, R26 ;  /* 0x0000001a262a7220 */ /* 0x000fe20000410000 */
[----:B------:R-:W-:Y:S01]  /*11bc0*/  LOP3.LUT R91, R91, 0xffff0000, RZ, 0xc0, !PT ;  /* 0xffff00005b5b7812 */ /* 0x000fe200078ec0ff */
[----:B------:R-:W-:Y:S01]  /*11bd0*/  FFMA.FTZ R36, R25, R88, R36 ;  /* 0x0000005819247223 */ /* 0x000fe20000010024 */
[----:B------:R-:W-:Y:S01]  /*11be0*/  LOP3.LUT R92, R92, 0xffff0000, RZ, 0xc0, !PT ;  /* 0xffff00005c5c7812 */ /* 0x000fe200078ec0ff */
[-C--:B------:R-:W-:Y:S01]  /*11bf0*/  FMUL.FTZ R38, R38, R24.reuse ;  /* 0x0000001826267220 */ /* 0x080fe20000410000 */
[----:B------:R-:W-:Y:S01]  /*11c00*/  LOP3.LUT R94, R94, 0xffff0000, RZ, 0xc0, !PT ;  /* 0xffff00005e5e7812 */ /* 0x000fe200078ec0ff */
[----:B------:R-:W-:Y:S01]  /*11c10*/  FFMA.FTZ R42, R27, R24, -R42 ;  /* 0x000000181b2a7223 */ /* 0x000fe2000001082a */
[----:B------:R-:W-:Y:S01]  /*11c20*/  LOP3.LUT R95, R95, 0xffff0000, RZ, 0xc0, !PT ;  /* 0xffff00005f5f7812 */ /* 0x000fe200078ec0ff */
[----:B------:R-:W-:Y:S01]  /*11c30*/  FMUL.FTZ R31, R33, R90 ;  /* 0x0000005a211f7220 */ /* 0x000fe20000410000 */
[----:B------:R-:W-:Y:S01]  /*11c40*/  LOP3.LUT R96, R96, 0xffff0000, RZ, 0xc0, !PT ;  /* 0xffff000060607812 */ /* 0x000fe200078ec0ff */
[C---:B------:R-:W-:Y:S01]  /*11c50*/  FMUL.FTZ R24, R34.reuse, R91 ;  /* 0x0000005b22187220 */ /* 0x040fe20000410000 */
[----:B------:R-:W-:Y:S01]  /*11c60*/  FMUL.FTZ R25, R35, R92 ;  /* 0x0000005c23197220 */ /* 0x000fe20000410000 */
[----:B------:R-:W-:Y:S01]  /*11c70*/  FMUL.FTZ R33, R33, R94 ;  /* 0x0000005e21217220 */ /* 0x000fe20000410000 */
[-C--:B------:R-:W-:Y:S01]  /*11c80*/  FMUL.FTZ R34, R34, R95.reuse ;  /* 0x0000005f22227220 */ /* 0x080fe20000410000 */
[----:B------:R-:W-:Y:S01]  /*11c90*/  FMUL.FTZ R35, R35, R96 ;  /* 0x0000006023237220 */ /* 0x000fe20000410000 */
[----:B------:R-:W-:Y:S01]  /*11ca0*/  FFMA.FTZ R94, R28, R94, -R31 ;  /* 0x0000005e1c5e7223 */ /* 0x000fe2000001081f */
[----:B------:R-:W-:Y:S01]  /*11cb0*/  FFMA.FTZ R95, R29, R95, -R24 ;  /* 0x0000005f1d5f7223 */ /* 0x000fe20000010818 */
[----:B------:R-:W-:Y:S01]  /*11cc0*/  FFMA.FTZ R96, R30, R96, -R25 ;  /* 0x000000601e607223 */ /* 0x000fe20000010819 */
[----:B------:R-:W-:Y:S01]  /*11cd0*/  FFMA.FTZ R90, R28, R90, R33 ;  /* 0x0000005a1c5a7223 */ /* 0x000fe20000010021 */
        /* <DEDUP_REMOVED lines=13> */
.L_x_4864:
[----:B------:R-:W-:Y:S05]  /*11db0*/  BSYNC B1 ;  /* 0x0000000000017941 */ /* 0x000fea0003800000 */
.L_x_4863:
[----:B------:R-:W-:-:S13]  /*11dc0*/  ISETP.GE.AND P0, PT, R219, R76, PT ;  /* 0x0000004cdb00720c */ /* 0x000fda0003f06270 */
[----:B------:R-:W-:Y:S05]  /*11dd0*/  @P0 BRA `(.L_x_4844) ;  /* 0x00000014004c0947 */ /* 0x000fea0003800000 */
[----:B-1----:R1:W5:Y:S01]  /*11de0*/  LDL R46, [R1+0x3c] ;  /* 0x00003c00012e7983 */ /* 0x0023620000100800 */
[----:B--2---:R-:W2:Y:S01]  /*11df0*/  LDC R33, c[0x0][0x3f4] ;  /* 0x0000fd00ff217b82 */ /* 0x004ea20000000800 */
[----:B------:R-:W-:Y:S01]  /*11e00*/  BSSY B1, `(.L_x_4869) ;  /* 0x0000070000017945 */ /* 0x000fe20003800000 */
[----:B------:R-:W-:Y:S02]  /*11e10*/  SHF.R.U32.HI R44, RZ, 0x3, R206 ;  /* 0x00000003ff2c7819 */ /* 0x000fe400000116ce */
[-C--:B--2---:R-:W-:Y:S02]  /*11e20*/  ISETP.GE.AND P0, PT, R22, R33.reuse, PT ;  /* 0x000000211600720c */ /* 0x084fe40003f06270 */
[-C--:B------:R-:W-:Y:S02]  /*11e30*/  ISETP.GE.AND P1, PT, R198, R33.reuse, PT ;  /* 0x00000021c600720c */ /* 0x080fe40003f26270 */
[----:B------:R-:W-:-:S09]  /*11e40*/  ISETP.GE.AND P2, PT, R199, R33, PT ;  /* 0x00000021c700720c */ /* 0x000fd20003f46270 */
[----:B-1----:R-:W-:Y:S05]  /*11e50*/  @P0 BRA `(.L_x_4870) ;  /* 0x0000000400a80947 */ /* 0x002fea0003800000 */
[----:B---3--:R-:W-:Y:S02]  /*11e60*/  LEA.HI R24, R33, R222, RZ, 0x1d ;  /* 0x000000de21187211 */ /* 0x008fe400078fe8ff */
[----:B-----5:R-:W-:Y:S02]  /*11e70*/  R2UR UR4, R46 ;  /* 0x000000002e0472ca */ /* 0x020fe400000e0000 */
[----:B------:R-:W-:Y:S01]  /*11e80*/  SHF.R.S32.HI R27, RZ, 0x1f, R24 ;  /* 0x0000001fff1b7819 */ /* 0x000fe20000011418 */
[----:B------:R-:W-:Y:S01]  /*11e90*/  IMAD.SHL.U32 R25, R24, 0x8, RZ ;  /* 0x0000000818197824 */ /* 0x000fe200078e00ff */
[C---:B------:R-:W-:Y:S02]  /*11ea0*/  LOP3.LUT R26, R206.reuse, 0x38, R22, 0xf8, !PT ;  /* 0x00000038ce1a7812 */ /* 0x040fe400078ef816 */
[----:B------:R-:W-:Y:S02]  /*11eb0*/  LEA.HI R27, R27, R24, RZ, 0x3 ;  /* 0x000000181b1b7211 */ /* 0x000fe400078f18ff */
[----:B------:R-:W-:-:S02]  /*11ec0*/  LOP3.LUT R24, R206, 0x38, R25, 0xf8, !PT ;  /* 0x00000038ce187812 */ /* 0x000fc400078ef819 */
[----:B------:R-:W-:Y:S01]  /*11ed0*/  LOP3.LUT R26, R211, R26, R44, 0xf6, !PT ;  /* 0x0000001ad31a7212 */ /* 0x000fe200078ef62c */
[----:B------:R-:W-:Y:S01]  /*11ee0*/  IMAD.SHL.U32 R27, R27, 0x400, RZ ;  /* 0x000004001b1b7824 */ /* 0x000fe200078e00ff */
[----:B------:R-:W-:Y:S02]  /*11ef0*/  LOP3.LUT R24, R24, R44, RZ, 0x3c, !PT ;  /* 0x0000002c18187212 */ /* 0x000fe400078e3cff */
[----:B------:R-:W-:Y:S02]  /*11f00*/  LEA R32, R26, UR4, 0x1 ;  /* 0x000000041a207c11 */ /* 0x000fe4000f8e08ff */
[----:B------:R-:W-:Y:S02]  /*11f10*/  LOP3.LUT R27, R27, 0x7fffe000, RZ, 0xc0, !PT ;  /* 0x7fffe0001b1b7812 */ /* 0x000fe400078ec0ff */
[----:B------:R-:W-:Y:S02]  /*11f20*/  SHF.R.U64 R36, R4, 0x10, R5 ;  /* 0x0000001004247819 */ /* 0x000fe40000001205 */
[----:B------:R-:W-:-:S02]  /*11f30*/  IADD3 R29, R24, R27, R211 ;  /* 0x0000001b181d7210 */ /* 0x000fc40007ffe0d3 */
[----:B------:R-:W1:Y:S01]  /*11f40*/  LDS.128 R24, [R32] ;  /* 0x0000000020187984 */ /* 0x000e620000000c00 */
[----:B------:R-:W-:Y:S02]  /*11f50*/  SHF.R.U32.HI R5, RZ, 0x10, R5 ;  /* 0x00000010ff057819 */ /* 0x000fe40000011605 */
[----:B------:R-:W-:Y:S01]  /*11f60*/  IMAD R34, R29, 0x2, R16 ;  /* 0x000000021d227824 */ /* 0x000fe200078e0210 */
[--C-:B------:R-:W-:Y:S02]  /*11f70*/  SHF.R.U64 R4, R6, 0x10, R7.reuse ;  /* 0x0000001006047819 */ /* 0x100fe40000001207 */
[----:B------:R-:W-:Y:S02]  /*11f80*/  SHF.R.U32.HI R7, RZ, 0x10, R7 ;  /* 0x00000010ff077819 */ /* 0x000fe40000011607 */
[----:B------:R-:W2:Y:S01]  /*11f90*/  LDS.128 R28, [R34+0x12400] ;  /* 0x01240000221c7984 */ /* 0x000ea20000000c00 */
[----:B------:R-:W-:Y:S02]  /*11fa0*/  SHF.R.U64 R40, R48, 0x10, R49 ;  /* 0x0000001030287819 */ /* 0x000fe40000001231 */
[----:B------:R-:W-:-:S02]  /*11fb0*/  PRMT R97, R97, 0x5410, R36 ;  /* 0x0000541061617816 */ /* 0x000fc40000000024 */
[----:B------:R-:W-:Y:S02]  /*11fc0*/  PRMT R98, R98, 0x5410, R5 ;  /* 0x0000541062627816 */ /* 0x000fe40000000005 */
[----:B------:R-:W-:Y:S02]  /*11fd0*/  PRMT R99, R99, 0x5410, R4 ;  /* 0x0000541063637816 */ /* 0x000fe40000000004 */
[----:B------:R-:W-:Y:S01]  /*11fe0*/  PRMT R100, R100, 0x5410, R7 ;  /* 0x0000541064647816 */ /* 0x000fe20000000007 */
[----:B------:R-:W-:Y:S01]  /*11ff0*/  IMAD.U32 R41, R98, 0x10000, RZ ;  /* 0x0001000062297824 */ /* 0x000fe200078e00ff */
[----:B------:R-:W-:Y:S01]  /*12000*/  PRMT R101, R101, 0x5410, R40 ;  /* 0x0000541065657816 */ /* 0x000fe20000000028 */
[----:B------:R-:W-:Y:S01]  /*12010*/  IMAD.U32 R40, R97, 0x10000, RZ ;  /* 0x0001000061287824 */ /* 0x000fe200078e00ff */
[----:B------:R-:W-:Y:S02]  /*12020*/  SHF.R.U32.HI R49, RZ, 0x10, R49 ;  /* 0x00000010ff317819 */ /* 0x000fe40000011631 */
[----:B------:R-:W-:Y:S01]  /*12030*/  SHF.R.U64 R38, R50, 0x10, R51 ;  /* 0x0000001032267819 */ /* 0x000fe20000001233 */
[----:B------:R-:W-:Y:S01]  /*12040*/  IMAD.U32 R39, R101, 0x10000, RZ ;  /* 0x0001000065277824 */ /* 0x000fe200078e00ff */
[----:B------:R-:W-:-:S02]  /*12050*/  PRMT R102, R102, 0x5410, R49 ;  /* 0x0000541066667816 */ /* 0x000fc40000000031 */
[----:B------:R-:W-:Y:S02]  /*12060*/  SHF.R.U32.HI R51, RZ, 0x10, R51 ;  /* 0x00000010ff337819 */ /* 0x000fe40000011633 */
[----:B------:R-:W-:Y:S02]  /*12070*/  PRMT R103, R103, 0x5410, R38 ;  /* 0x0000541067677816 */ /* 0x000fe40000000026 */
[----:B------:R-:W-:Y:S02]  /*12080*/  PRMT R104, R104, 0x5410, R51 ;  /* 0x0000541068687816 */ /* 0x000fe40000000033 */
[----:B------:R-:W-:Y:S02]  /*12090*/  LOP3.LUT R97, R97, 0xffff0000, RZ, 0xc0, !PT ;  /* 0xffff000061617812 */ /* 0x000fe400078ec0ff */
[----:B------:R-:W-:Y:S02]  /*120a0*/  LOP3.LUT R101, R101, 0xffff0000, RZ, 0xc0, !PT ;  /* 0xffff000065657812 */ /* 0x000fe400078ec0ff */
        /* <DEDUP_REMOVED lines=16> */
[----:B------:R-:W-:Y:S01]  /*121b0*/  FMUL.FTZ R47, R36, R41 ;  /* 0x00000029242f7220 */ /* 0x000fe20000410000 */
[C---:B------:R-:W-:Y:S01]  /*121c0*/  FFMA.FTZ R43, R4.reuse, R39, -R43 ;  /* 0x00000027042b7223 */ /* 0x040fe2000001082b */
[----:B------:R-:W-:Y:S02]  /*121d0*/  IMAD.U32 R38, R31, 0x10000, RZ ;  /* 0x000100001f267824 */ /* 0x000fe400078e00ff */
[----:B------:R-:W-:Y:S01]  /*121e0*/  FFMA.FTZ R45, R4, R40, R45 ;  /* 0x00000028042d7223 */ /* 0x000fe2000001002d */
[----:B------:R-:W-:Y:S02]  /*121f0*/  IMAD.U32 R39, R100, 0x10000, RZ ;  /* 0x0001000064277824 */ /* 0x000fe400078e00ff */
[----:B------:R-:W-:Y:S01]  /*12200*/  FMUL.FTZ R49, R36, R27 ;  /* 0x0000001b24317220 */ /* 0x000fe20000410000 */
[----:B------:R-:W-:Y:S01]  /*12210*/  IMAD.U32 R4, R104, 0x10000, RZ ;  /* 0x0001000068047824 */ /* 0x000fe200078e00ff */
[----:B------:R-:W-:Y:S01]  /*12220*/  LOP3.LUT R102, R102, 0xffff0000, RZ, 0xc0, !PT ;  /* 0xffff000066667812 */ /* 0x000fe200078ec0ff */
[----:B------:R-:W-:Y:S01]  /*12230*/  FMUL.FTZ R36, R38, R39 ;  /* 0x0000002726247220 */ /* 0x000fe20000410000 */
[----:B------:R-:W-:Y:S01]  /*12240*/  FFMA.FTZ R47, R6, R27, -R47 ;  /* 0x0000001b062f7223 */ /* 0x000fe2000001082f */
[-C--:B------:R-:W-:Y:S01]  /*12250*/  FMUL.FTZ R38, R38, R4.reuse ;  /* 0x0000000426267220 */ /* 0x080fe20000410000 */
[----:B------:R-:W-:Y:S01]  /*12260*/  FFMA.FTZ R49, R6, R41, R49 ;  /* 0x0000002906317223 */ /* 0x000fe20000010031 */
[----:B------:R-:W-:Y:S01]  /*12270*/  FFMA.FTZ R40, R35, R4, -R36 ;  /* 0x0000000423287223 */ /* 0x000fe20000010824 */
[----:B------:R-:W-:Y:S01]  /*12280*/  FMUL.FTZ R4, R28, R97 ;  /* 0x000000611c047220 */ /* 0x000fe20000410000 */
[----:B------:R-:W-:-:S02]  /*12290*/  IMAD.U32 R37, R30, 0x10000, RZ ;  /* 0x000100001e257824 */ /* 0x000fc400078e00ff */
[----:B------:R-:W-:Y:S01]  /*122a0*/  FMUL.FTZ R36, R28, R101 ;  /* 0x000000651c247220 */ /* 0x000fe20000410000 */
[----:B------:R-:W-:Y:S02]  /*122b0*/  IMAD.U32 R6, R99, 0x10000, RZ ;  /* 0x0001000063067824 */ /* 0x000fe400078e00ff */
[----:B------:R-:W-:Y:S01]  /*122c0*/  FMUL.FTZ R27, R29, R98 ;  /* 0x000000621d1b7220 */ /* 0x000fe20000410000 */
[----:B------:R-:W-:Y:S01]  /*122d0*/  FFMA.FTZ R35, R35, R39, R38 ;  /* 0x0000002723237223 */ /* 0x000fe20000010026 */
[----:B------:R-:W-:Y:S01]  /*122e0*/  FFMA.FTZ R28, R5, R101, -R4 ;  /* 0x00000065051c7223 */ /* 0x000fe20000010804 */
[----:B------:R-:W-:Y:S01]  /*122f0*/  FMUL.FTZ R29, R29, R102 ;  /* 0x000000661d1d7220 */ /* 0x000fe20000410000 */
[----:B------:R-:W-:Y:S01]  /*12300*/  LOP3.LUT R30, R30, 0xffff0000, RZ, 0xc0, !PT ;  /* 0xffff00001e1e7812 */ /* 0x000fe200078ec0ff */
[----:B------:R-:W-:Y:S02]  /*12310*/  IMAD.U32 R4, R103, 0x10000, RZ ;  /* 0x0001000067047824 */ /* 0x000fe400078e00ff */
[----:B------:R-:W-:Y:S01]  /*12320*/  FMUL.FTZ R38, R37, R6 ;  /* 0x0000000625267220 */ /* 0x000fe20000410000 */
[----:B------:R-:W-:Y:S01]  /*12330*/  LOP3.LUT R99, R99, 0xffff0000, RZ, 0xc0, !PT ;  /* 0xffff000063637812 */ /* 0x000fe200078ec0ff */
[C---:B------:R-:W-:Y:S01]  /*12340*/  FFMA.FTZ R102, R24.reuse, R102, -R27 ;  /* 0x0000006618667223 */ /* 0x040fe2000001081b */
[----:B------:R-:W-:Y:S01]  /*12350*/  LOP3.LUT R103, R103, 0xffff0000, RZ, 0xc0, !PT ;  /* 0xffff000067677812 */ /* 0x000fe200078ec0ff */
[----:B------:R-:W-:Y:S01]  /*12360*/  FFMA.FTZ R98, R24, R98, R29 ;  /* 0x0000006218627223 */ /* 0x000fe2000001001d */
[----:B------:R-:W-:Y:S01]  /*12370*/  LOP3.LUT R31, R31, 0xffff0000, RZ, 0xc0, !PT ;  /* 0xffff00001f1f7812 */ /* 0x000fe200078ec0ff */
[-C--:B------:R-:W-:Y:S01]  /*12380*/  FMUL.FTZ R24, R37, R4.reuse ;  /* 0x0000000425187220 */ /* 0x080fe20000410000 */
[----:B------:R-:W-:Y:S01]  /*12390*/  LOP3.LUT R100, R100, 0xffff0000, RZ, 0xc0, !PT ;  /* 0xffff000064647812 */ /* 0x000fe200078ec0ff */
[----:B------:R-:W-:Y:S01]  /*123a0*/  FFMA.FTZ R38, R7, R4, -R38 ;  /* 0x0000000407267223 */ /* 0x000fe20000010826 */
[----:B------:R-:W-:Y:S01]  /*123b0*/  LOP3.LUT R104, R104, 0xffff0000, RZ, 0xc0, !PT ;  /* 0xffff000068687812 */ /* 0x000fe200078ec0ff */
[C---:B------:R-:W-:Y:S01]  /*123c0*/  FMUL.FTZ R4, R30.reuse, R99 ;  /* 0x000000631e047220 */ /* 0x040fe20000410000 */
[----:B------:R-:W-:Y:S01]  /*123d0*/  FFMA.FTZ R36, R5, R97, R36 ;  /* 0x0000006105247223 */ /* 0x000fe20000010024 */
[----:B------:R-:W-:Y:S01]  /*123e0*/  FMUL.FTZ R30, R30, R103 ;  /* 0x000000671e1e7220 */ /* 0x000fe20000410000 */
        /* <DEDUP_REMOVED lines=17> */
.L_x_4870:
[----:B------:R-:W-:Y:S05]  /*12500*/  BSYNC B1 ;  /* 0x0000000000017941 */ /* 0x000fea0003800000 */
.L_x_4869:
[----:B------:R-:W-:Y:S04]  /*12510*/  BSSY B1, `(.L_x_4871) ;  /* 0x0000070000017945 */ /* 0x000fe80003800000 */
[----:B------:R-:W-:Y:S05]  /*12520*/  @P1 BRA `(.L_x_4872) ;  /* 0x0000000400b81947 */ /* 0x000fea0003800000 */
[----:B------:R-:W-:Y:S02]  /*12530*/  LEA.HI R21, R33, R21, RZ, 0x1d ;  /* 0x0000001521157211 */ /* 0x000fe400078fe8ff */
[----:B------:R-:W-:Y:S02]  /*12540*/  LEA.HI R73, R73, R198, RZ, 0x6 ;  /* 0x000000c649497211 */ /* 0x000fe400078f30ff */
[----:B-1----:R-:W-:Y:S01]  /*12550*/  SHF.R.S32.HI R4, RZ, 0x1f, R21 ;  /* 0x0000001fff047819 */ /* 0x002fe20000011415 */
[----:B------:R-:W-:Y:S01]  /*12560*/  IMAD.SHL.U32 R5, R21, 0x8, RZ ;  /* 0x0000000815057824 */ /* 0x000fe200078e00ff */
[----:B-----5:R-:W-:Y:S01]  /*12570*/  R2UR UR4, R46 ;  /* 0x000000002e0472ca */ /* 0x020fe200000e0000 */
[----:B------:R-:W-:Y:S01]  /*12580*/  IMAD.SHL.U32 R73, R73, 0x80, RZ ;  /* 0x0000008049497824 */ /* 0x000fe200078e00ff */
[----:B------:R-:W-:Y:S02]  /*12590*/  LEA.HI R21, R4, R21, RZ, 0x3 ;  /* 0x0000001504157211 */ /* 0x000fe400078f18ff */
[----:B------:R-:W-:-:S02]  /*125a0*/  LOP3.LUT R4, R206, 0x38, R5, 0xf8, !PT ;  /* 0x00000038ce047812 */ /* 0x000fc400078ef805 */
[----:B------:R-:W-:Y:S01]  /*125b0*/  LOP3.LUT R71, R206, 0x38, R71, 0xf8, !PT ;  /* 0x00000038ce477812 */ /* 0x000fe200078ef847 */
[----:B------:R-:W-:Y:S01]  /*125c0*/  IMAD.SHL.U32 R21, R21, 0x400, RZ ;  /* 0x0000040015157824 */ /* 0x000fe200078e00ff */
[-C--:B------:R-:W-:Y:S02]  /*125d0*/  LOP3.LUT R4, R4, R44.reuse, RZ, 0x3c, !PT ;  /* 0x0000002c04047212 */ /* 0x080fe400078e3cff */
[----:B------:R-:W-:Y:S02]  /*125e0*/  LOP3.LUT R71, R71, R44, RZ, 0x3c, !PT ;  /* 0x0000002c47477212 */ /* 0x000fe400078e3cff */
[----:B------:R-:W-:Y:S02]  /*125f0*/  LOP3.LUT R21, R21, 0x7fffe000, RZ, 0xc0, !PT ;  /* 0x7fffe00015157812 */ /* 0x000fe400078ec0ff */
[----:B------:R-:W-:Y:S02]  /*12600*/  LOP3.LUT R6, R73, 0xffffe000, RZ, 0xc0, !PT ;  /* 0xffffe00049067812 */ /* 0x000fe400078ec0ff */
[----:B------:R-:W-:-:S02]  /*12610*/  IADD3 R21, R4, R21, R211 ;  /* 0x0000001504157210 */ /* 0x000fc40007ffe0d3 */
[----:B------:R-:W-:Y:S02]  /*12620*/  IADD3 R6, R71, R6, R211 ;  /* 0x0000000647067210 */ /* 0x000fe40007ffe0d3 */
[----:B------:R-:W-:Y:S01]  /*12630*/  SHF.R.U64 R35, R52, 0x10, R53 ;  /* 0x0000001034237819 */ /* 0x000fe20000001235 */
[----:B------:R-:W-:Y:S01]  /*12640*/  IMAD R21, R21, 0x2, R16 ;  /* 0x0000000215157824 */ /* 0x000fe200078e0210 */
[----:B------:R-:W-:Y:S02]  /*12650*/  LEA R42, R6, UR4, 0x1 ;  /* 0x00000004062a7c11 */ /* 0x000fe4000f8e08ff */
[--C-:B---3--:R-:W-:Y:S02]  /*12660*/  SHF.R.U64 R29, R8, 0x10, R9.reuse ;  /* 0x00000010081d7819 */ /* 0x108fe40000001209 */
[----:B------:R-:W1:Y:S01]  /*12670*/  LDS.128 R24, [R21+0x12400] ;  /* 0x0124000015187984 */ /* 0x000e620000000c00 */
[----:B------:R-:W-:Y:S02]  /*12680*/  SHF.R.U32.HI R8, RZ, 0x10, R9 ;  /* 0x00000010ff087819 */ /* 0x000fe40000011609 */
[----:B------:R-:W-:Y:S01]  /*12690*/  PRMT R84, R84, 0x5410, R35 ;  /* 0x0000541054547816 */ /* 0x000fe20000000023 */
[----:B------:R-:W2:Y:S01]  /*126a0*/  LDS.128 R4, [R42] ;  /* 0x000000002a047984 */ /* 0x000ea20000000c00 */
[----:B------:R-:W-:-:S02]  /*126b0*/  PRMT R80, R80, 0x5410, R29 ;  /* 0x0000541050507816 */ /* 0x000fc4000000001d */
[----:B------:R-:W-:Y:S01]  /*126c0*/  SHF.R.U32.HI R52, RZ, 0x10, R53 ;  /* 0x00000010ff347819 */ /* 0x000fe20000011635 */
[----:B------:R-:W-:Y:S01]  /*126d0*/  IMAD.U32 R35, R84, 0x10000, RZ ;  /* 0x0001000054237824 */ /* 0x000fe200078e00ff */
[----:B------:R-:W-:Y:S01]  /*126e0*/  SHF.R.U64 R9, R10, 0x10, R11 ;  /* 0x000000100a097819 */ /* 0x000fe2000000120b */
[----:B------:R-:W-:Y:S01]  /*126f0*/  IMAD.U32 R37, R80, 0x10000, RZ ;  /* 0x0001000050257824 */ /* 0x000fe200078e00ff */
[----:B------:R-:W-:Y:S02]  /*12700*/  PRMT R81, R81, 0x5410, R8 ;  /* 0x0000541051517816 */ /* 0x000fe40000000008 */
[----:B------:R-:W-:Y:S02]  /*12710*/  SHF.R.U64 R31, R54, 0x10, R55 ;  /* 0x00000010361f7819 */ /* 0x000fe40000001237 */
[----:B------:R-:W-:Y:S01]  /*12720*/  SHF.R.U32.HI R10, RZ, 0x10, R11 ;  /* 0x00000010ff0a7819 */ /* 0x000fe2000001160b */
[----:B------:R-:W-:Y:S01]  /*12730*/  IMAD.U32 R32, R81, 0x10000, RZ ;  /* 0x0001000051207824 */ /* 0x000fe200078e00ff */
[----:B------:R-:W-:-:S02]  /*12740*/  SHF.R.U32.HI R54, RZ, 0x10, R55 ;  /* 0x00000010ff367819 */ /* 0x000fc40000011637 */
[----:B------:R-:W-:Y:S02]  /*12750*/  PRMT R85, R85, 0x5410, R52 ;  /* 0x0000541055557816 */ /* 0x000fe40000000034 */
[----:B------:R-:W-:Y:S02]  /*12760*/  PRMT R83, R83, 0x5410, R10 ;  /* 0x0000541053537816 */ /* 0x000fe4000000000a */
[----:B------:R-:W-:Y:S02]  /*12770*/  PRMT R87, R87, 0x5410, R54 ;  /* 0x0000541057577816 */ /* 0x000fe40000000036 */
[----:B------:R-:W-:Y:S01]  /*12780*/  PRMT R82, R82, 0x5410, R9 ;  /* 0x0000541052527816 */ /* 0x000fe20000000009 */
[----:B------:R-:W-:Y:S01]  /*12790*/  IMAD.U32 R34, R83, 0x10000, RZ ;  /* 0x0001000053227824 */ /* 0x000fe200078e00ff */
[----:B------:R-:W-:Y:S01]  /*127a0*/  PRMT R86, R86, 0x5410, R31 ;  /* 0x0000541056567816 */ /* 0x000fe2000000001f */
[C---:B-1----:R-:W-:Y:S01]  /*127b0*/  IMAD.U32 R28, R24.reuse, 0x10000, RZ ;  /* 0x00010000181c7824 */ /* 0x042fe200078e00ff */
[----:B------:R-:W-:Y:S01]  /*127c0*/  LOP3.LUT R24, R24, 0xffff0000, RZ, 0xc0, !PT ;  /* 0xffff000018187812 */ /* 0x000fe200078ec0ff */
[C---:B------:R-:W-:Y:S01]  /*127d0*/  IMAD.U32 R29, R25.reuse, 0x10000, RZ ;  /* 0x00010000191d7824 */ /* 0x040fe200078e00ff */
[----:B------:R-:W-:Y:S01]  /*127e0*/  LOP3.LUT R25, R25, 0xffff0000, RZ, 0xc0, !PT ;  /* 0xffff000019197812 */ /* 0x000fe200078ec0ff */
[----:B--2---:R-:W-:-:S02]  /*127f0*/  IMAD.U32 R8, R4, 0x10000, RZ ;  /* 0x0001000004087824 */ /* 0x004fc400078e00ff */
[C---:B------:R-:W-:Y:S01]  /*12800*/  FMUL.FTZ R39, R28.reuse, R37 ;  /* 0x000000251c277220 */ /* 0x040fe20000410000 */
[-C--:B------:R-:W-:Y:S01]  /*12810*/  FMUL.FTZ R41, R28, R35.reuse ;  /* 0x000000231c297220 */ /* 0x080fe20000410000 */
[----:B------:R-:W-:Y:S02]  /*12820*/  IMAD.U32 R9, R5, 0x10000, RZ ;  /* 0x0001000005097824 */ /* 0x000fe400078e00ff */
[----:B------:R-:W-:Y:S01]  /*12830*/  FMUL.FTZ R36, R29, R32 ;  /* 0x000000201d247220 */ /* 0x000fe20000410000 */
[----:B------:R-:W-:Y:S02]  /*12840*/  IMAD.U32 R28, R85, 0x10000, RZ ;  /* 0x00010000551c7824 */ /* 0x000fe400078e00ff */
[C---:B------:R-:W-:Y:S01]  /*12850*/  FFMA.FTZ R39, R8.reuse, R35, -R39 ;  /* 0x0000002308277223 */ /* 0x040fe20000010827 */
[----:B------:R-:W-:Y:S02]  /*12860*/  IMAD.U32 R31, R27, 0x10000, RZ ;  /* 0x000100001b1f7824 */ /* 0x000fe400078e00ff */
[----:B------:R-:W-:Y:S01]  /*12870*/  FFMA.FTZ R41, R8, R37, R41 ;  /* 0x0000002508297223 */ /* 0x000fe20000010029 */
[----:B------:R-:W-:-:S02]  /*12880*/  IMAD.U32 R8, R87, 0x10000, RZ ;  /* 0x0001000057087824 */ /* 0x000fc400078e00ff */
[-C--:B------:R-:W-:Y:S01]  /*12890*/  FMUL.FTZ R38, R29, R28.reuse ;  /* 0x0000001c1d267220 */ /* 0x080fe20000410000 */
[----:B------:R-:W-:Y:S01]  /*128a0*/  FFMA.FTZ R36, R9, R28, -R36 ;  /* 0x0000001c09247223 */ /* 0x000fe20000010824 */
[----:B------:R-:W-:Y:S01]  /*128b0*/  FMUL.FTZ R28, R31, R34 ;  /* 0x000000221f1c7220 */ /* 0x000fe20000410000 */
[----:B------:R-:W-:Y:S01]  /*128c0*/  IMAD.U32 R11, R7, 0x10000, RZ ;  /* 0x00010000070b7824 */ /* 0x000fe200078e00ff */
[----:B------:R-:W-:Y:S01]  /*128d0*/  LOP3.LUT R29, R80, 0xffff0000, RZ, 0xc0, !PT ;  /* 0xffff0000501d7812 */ /* 0x000fe200078ec0ff */
[----:B------:R-:W-:Y:S01]  /*128e0*/  FMUL.FTZ R31, R31, R8 ;  /* 0x000000081f1f7220 */ /* 0x000fe20000410000 */
[----:B------:R-:W-:Y:S01]  /*128f0*/  FFMA.FTZ R38, R9, R32, R38 ;  /* 0x0000002009267223 */ /* 0x000fe20000010026 */
[----:B------:R-:W-:Y:S01]  /*12900*/  LOP3.LUT R9, R84, 0xffff0000, RZ, 0xc0, !PT ;  /* 0xffff000054097812 */ /* 0x000fe200078ec0ff */
[C---:B------:R-:W-:Y:S01]  /*12910*/  FFMA.FTZ R37, R11.reuse, R8, -R28 ;  /* 0x000000080b257223 */ /* 0x040fe2000001081c */
[----:B------:R-:W-:Y:S01]  /*12920*/  LOP3.LUT R4, R4, 0xffff0000, RZ, 0xc0, !PT ;  /* 0xffff000004047812 */ /* 0x000fe200078ec0ff */
[----:B------:R-:W-:Y:S01]  /*12930*/  FFMA.FTZ R40, R11, R34, R31 ;  /* 0x000000220b287223 */ /* 0x000fe2000001001f */
[C---:B------:R-:W-:Y:S01]  /*12940*/  FMUL.FTZ R11, R24.reuse, R29 ;  /* 0x0000001d180b7220 */ /* 0x040fe20000410000 */
[-C--:B------:R-:W-:Y:S01]  /*12950*/  FMUL.FTZ R31, R24, R9.reuse ;  /* 0x00000009181f7220 */ /* 0x080fe20000410000 */
[----:B------:R-:W-:Y:S01]  /*12960*/  IMAD.U32 R30, R26, 0x10000, RZ ;  /* 0x000100001a1e7824 */ /* 0x000fe200078e00ff */
[----:B------:R-:W-:Y:S01]  /*12970*/  LOP3.LUT R8, R85, 0xffff0000, RZ, 0xc0, !PT ;  /* 0xffff000055087812 */ /* 0x000fe200078ec0ff */
[----:B------:R-:W-:Y:S01]  /*12980*/  FFMA.FTZ R24, R4, R9, -R11 ;  /* 0x0000000904187223 */ /* 0x000fe2000001080b */
[----:B------:R-:W-:Y:S01]  /*12990*/  LOP3.LUT R28, R81, 0xffff0000, RZ, 0xc0, !PT ;  /* 0xffff0000511c7812 */ /* 0x000fe200078ec0ff */
[----:B------:R-:W-:-:S02]  /*129a0*/  IMAD.U32 R11, R82, 0x10000, RZ ;  /* 0x00010000520b7824 */ /* 0x000fc400078e00ff */
[----:B------:R-:W-:Y:S01]  /*129b0*/  FFMA.FTZ R32, R4, R29, R31 ;  /* 0x0000001d04207223 */ /* 0x000fe2000001001f */
[----:B------:R-:W-:Y:S01]  /*129c0*/  LOP3.LUT R5, R5, 0xffff0000, RZ, 0xc0, !PT ;  /* 0xffff000005057812 */ /* 0x000fe200078ec0ff */
[----:B------:R-:W-:Y:S02]  /*129d0*/  IMAD.U32 R10, R6, 0x10000, RZ ;  /* 0x00010000060a7824 */ /* 0x000fe400078e00ff */
[----:B------:R-:W-:Y:S01]  /*129e0*/  FMUL.FTZ R29, R30, R11 ;  /* 0x0000000b1e1d7220 */ /* 0x000fe20000410000 */
[----:B------:R-:W-:Y:S02]  /*129f0*/  IMAD.U32 R9, R86, 0x10000, RZ ;  /* 0x0001000056097824 */ /* 0x000fe400078e00ff */
[C---:B------:R-:W-:Y:S01]  /*12a00*/  FMUL.FTZ R34, R25.reuse, R28 ;  /* 0x0000001c19227220 */ /* 0x040fe20000410000 */
[-C--:B------:R-:W-:Y:S01]  /*12a10*/  FMUL.FTZ R35, R25, R8.reuse ;  /* 0x0000000819237220 */ /* 0x080fe20000410000 */
[----:B------:R-:W-:Y:S01]  /*12a20*/  LOP3.LUT R26, R26, 0xffff0000, RZ, 0xc0, !PT ;  /* 0xffff00001a1a7812 */ /* 0x000fe200078ec0ff */
[-C--:B------:R-:W-:Y:S01]  /*12a30*/  FMUL.FTZ R31, R30, R9.reuse ;  /* 0x000000091e1f7220 */ /* 0x080fe20000410000 */
[----:B------:R-:W-:Y:S01]  /*12a40*/  FFMA.FTZ R29, R10, R9, -R29 ;  /* 0x000000090a1d7223 */ /* 0x000fe2000001081d */
[C---:B------:R-:W-:Y:S01]  /*12a50*/  FFMA.FTZ R25, R5.reuse, R8, -R34 ;  /* 0x0000000805197223 */ /* 0x040fe20000010822 */
[----:B------:R-:W-:Y:S01]  /*12a60*/  FFMA.FTZ R35, R5, R28, R35 ;  /* 0x0000001c05237223 */ /* 0x000fe20000010023 */
[----:B------:R-:W-:Y:S01]  /*12a70*/  LOP3.LUT R9, R82, 0xffff0000, RZ, 0xc0, !PT ;  /* 0xffff000052097812 */ /* 0x000fe200078ec0ff */
[----:B------:R-:W-:Y:S01]  /*12a80*/  FFMA.FTZ R10, R10, R11, R31 ;  /* 0x0000000b0a0a7223 */ /* 0x000fe2000001001f */
[----:B------:R-:W-:-:S02]  /*12a90*/  LOP3.LUT R27, R27, 0xffff0000, RZ, 0xc0, !PT ;  /* 0xffff00001b1b7812 */ /* 0x000fc400078ec0ff */
[----:B------:R-:W-:Y:S01]  /*12aa0*/  LOP3.LUT R5, R86, 0xffff0000, RZ, 0xc0, !PT ;  /* 0xffff000056057812 */ /* 0x000fe200078ec0ff */
[C---:B------:R-:W-:Y:S01]  /*12ab0*/  FMUL.FTZ R11, R26.reuse, R9 ;  /* 0x000000091a0b7220 */ /* 0x040fe20000410000 */
[----:B------:R-:W-:Y:S02]  /*12ac0*/  LOP3.LUT R8, R83, 0xffff0000, RZ, 0xc0, !PT ;  /* 0xffff000053087812 */ /* 0x000fe400078ec0ff */
[----:B------:R-:W-:Y:S01]  /*12ad0*/  LOP3.LUT R4, R87, 0xffff0000, RZ, 0xc0, !PT ;  /* 0xffff000057047812 */ /* 0x000fe200078ec0ff */
[-C--:B------:R-:W-:Y:S01]  /*12ae0*/  FMUL.FTZ R28, R26, R5.reuse ;  /* 0x000000051a1c7220 */ /* 0x080fe20000410000 */
[----:B------:R-:W-:Y:S01]  /*12af0*/  LOP3.LUT R6, R6, 0xffff0000, RZ, 0xc0, !PT ;  /* 0xffff000006067812 */ /* 0x000fe200078ec0ff */
[----:B------:R-:W-:Y:S01]  /*12b00*/  FMUL.FTZ R30, R27, R8 ;  /* 0x000000081b1e7220 */ /* 0x000fe20000410000 */
        /* <DEDUP_REMOVED lines=16> */
.L_x_4872:
[----:B------:R-:W-:Y:S05]  /*12c10*/  BSYNC B1 ;  /* 0x0000000000017941 */ /* 0x000fea0003800000 */
.L_x_4871:
[----:B------:R-:W-:Y:S05]  /*12c20*/  @P2 BRA `(.L_x_4844) ;  /* 0x0000000400b82947 */ /* 0x000fea0003800000 */
[----:B------:R-:W-:Y:S02]  /*12c30*/  LEA.HI R20, R33, R20, RZ, 0x1d ;  /* 0x0000001421147211 */ /* 0x000fe400078fe8ff */
[----:B------:R-:W-:Y:S02]  /*12c40*/  LEA.HI R0, R0, R199, RZ, 0x6 ;  /* 0x000000c700007211 */ /* 0x000fe400078f30ff */
[----:B------:R-:W-:Y:S02]  /*12c50*/  LOP3.LUT R3, R206, 0x38, R3, 0xf8, !PT ;  /* 0x00000038ce037812 */ /* 0x000fe400078ef803 */
[----:B-12---:R-:W-:Y:S01]  /*12c60*/  SHF.R.S32.HI R5, RZ, 0x1f, R20 ;  /* 0x0000001fff057819 */ /* 0x006fe20000011414 */
[----:B------:R-:W-:Y:S01]  /*12c70*/  IMAD.SHL.U32 R0, R0, 0x80, RZ ;  /* 0x0000008000007824 */ /* 0x000fe200078e00ff */
[----:B------:R-:W-:Y:S01]  /*12c80*/  LOP3.LUT R6, R3, R44, RZ, 0x3c, !PT ;  /* 0x0000002c03067212 */ /* 0x000fe200078e3cff */
[----:B------:R-:W-:Y:S01]  /*12c90*/  IMAD.SHL.U32 R3, R20, 0x8, RZ ;  /* 0x0000000814037824 */ /* 0x000fe200078e00ff */
[----:B------:R-:W-:-:S02]  /*12ca0*/  LEA.HI R5, R5, R20, RZ, 0x3 ;  /* 0x0000001405057211 */ /* 0x000fc400078f18ff */
[----:B------:R-:W-:Y:S02]  /*12cb0*/  LOP3.LUT R4, R0, 0xffffe000, RZ, 0xc0, !PT ;  /* 0xffffe00000047812 */ /* 0x000fe400078ec0ff */
[----:B------:R-:W-:Y:S01]  /*12cc0*/  LOP3.LUT R0, R206, 0x38, R3, 0xf8, !PT ;  /* 0x00000038ce007812 */ /* 0x000fe200078ef803 */
[----:B------:R-:W-:Y:S01]  /*12cd0*/  IMAD.SHL.U32 R5, R5, 0x400, RZ ;  /* 0x0000040005057824 */ /* 0x000fe200078e00ff */
[----:B-----5:R-:W-:Y:S02]  /*12ce0*/  R2UR UR4, R46 ;  /* 0x000000002e0472ca */ /* 0x020fe400000e0000 */
[----:B------:R-:W-:Y:S02]  /*12cf0*/  LOP3.LUT R0, R0, R44, RZ, 0x3c, !PT ;  /* 0x0000002c00007212 */ /* 0x000fe400078e3cff */
[----:B------:R-:W-:Y:S02]  /*12d00*/  LOP3.LUT R3, R5, 0x7fffe000, RZ, 0xc0, !PT ;  /* 0x7fffe00005037812 */ /* 0x000fe400078ec0ff */
[----:B------:R-:W-:-:S02]  /*12d10*/  IADD3 R4, R6, R4, R211 ;  /* 0x0000000406047210 */ /* 0x000fc40007ffe0d3 */
[----:B------:R-:W-:Y:S02]  /*12d20*/  IADD3 R3, R0, R3, R211 ;  /* 0x0000000300037210 */ /* 0x000fe40007ffe0d3 */
[----:B------:R-:W-:Y:S02]  /*12d30*/  SHF.R.U64 R0, R56, 0x10, R57 ;  /* 0x0000001038007819 */ /* 0x000fe40000001239 */
[--C-:B------:R-:W-:Y:S01]  /*12d40*/  SHF.R.U64 R21, R12, 0x10, R13.reuse ;  /* 0x000000100c157819 */ /* 0x100fe2000000120d */
[----:B------:R-:W-:Y:S01]  /*12d50*/  IMAD R3, R3, 0x2, R16 ;  /* 0x0000000203037824 */ /* 0x000fe200078e0210 */
[----:B---3--:R-:W-:Y:S02]  /*12d60*/  LEA R30, R4, UR4, 0x1 ;  /* 0x00000004041e7c11 */ /* 0x008fe4000f8e08ff */
[----:B------:R-:W-:Y:S02]  /*12d70*/  SHF.R.U32.HI R12, RZ, 0x10, R13 ;  /* 0x00000010ff0c7819 */ /* 0x000fe4000001160d */
[----:B------:R-:W1:Y:S01]  /*12d80*/  LDS.128 R8, [R3+0x12400] ;  /* 0x0124000003087984 */ /* 0x000e620000000c00 */
[----:B------:R-:W-:-:S02]  /*12d90*/  SHF.R.U64 R13, R14, 0x10, R15 ;  /* 0x000000100e0d7819 */ /* 0x000fc4000000120f */
[----:B------:R-:W-:Y:S01]  /*12da0*/  SHF.R.U64 R25, R58, 0x10, R59 ;  /* 0x000000103a197819 */ /* 0x000fe2000000123b */
[----:B------:R-:W2:Y:S01]  /*12db0*/  LDS.128 R4, [R30] ;  /* 0x000000001e047984 */ /* 0x000ea20000000c00 */
[----:B------:R-:W-:Y:S02]  /*12dc0*/  SHF.R.U32.HI R15, RZ, 0x10, R15 ;  /* 0x00000010ff0f7819 */ /* 0x000fe4000001160f */
[----:B------:R-:W-:Y:S02]  /*12dd0*/  PRMT R75, R75, 0x5410, R0 ;  /* 0x000054104b4b7816 */ /* 0x000fe40000000000 */
[----:B------:R-:W-:Y:S02]  /*12de0*/  PRMT R68, R68, 0x5410, R21 ;  /* 0x0000541044447816 */ /* 0x000fe40000000015 */
[----:B------:R-:W-:Y:S02]  /*12df0*/  SHF.R.U32.HI R56, RZ, 0x10, R57 ;  /* 0x00000010ff387819 */ /* 0x000fe40000011639 */
[----:B------:R-:W-:Y:S01]  /*12e00*/  PRMT R78, R78, 0x5410, R25 ;  /* 0x000054104e4e7816 */ /* 0x000fe20000000019 */
[----:B------:R-:W-:Y:S01]  /*12e10*/  IMAD.U32 R26, R68, 0x10000, RZ ;  /* 0x00010000441a7824 */ /* 0x000fe200078e00ff */
[----:B------:R-:W-:Y:S01]  /*12e20*/  PRMT R74, R74, 0x5410, R15 ;  /* 0x000054104a4a7816 */ /* 0x000fe2000000000f */
[----:B------:R-:W-:Y:S01]  /*12e30*/  IMAD.U32 R25, R75, 0x10000, RZ ;  /* 0x000100004b197824 */ /* 0x000fe200078e00ff */
[----:B------:R-:W-:-:S02]  /*12e40*/  PRMT R77, R77, 0x5410, R56 ;  /* 0x000054104d4d7816 */ /* 0x000fc40000000038 */
[----:B------:R-:W-:Y:S02]  /*12e50*/  PRMT R69, R69, 0x5410, R12 ;  /* 0x0000541045457816 */ /* 0x000fe4000000000c */
[----:B------:R-:W-:Y:S02]  /*12e60*/  SHF.R.U32.HI R58, RZ, 0x10, R59 ;  /* 0x00000010ff3a7819 */ /* 0x000fe4000001163b */
[----:B------:R-:W-:Y:S01]  /*12e70*/  LOP3.LUT R75, R75, 0xffff0000, RZ, 0xc0, !PT ;  /* 0xffff00004b4b7812 */ /* 0x000fe200078ec0ff */
[----:B------:R-:W-:Y:S01]  /*12e80*/  IMAD.U32 R27, R69, 0x10000, RZ ;  /* 0x00010000451b7824 */ /* 0x000fe200078e00ff */
[----:B------:R-:W-:Y:S02]  /*12e90*/  PRMT R79, R79, 0x5410, R58 ;  /* 0x000054104f4f7816 */ /* 0x000fe4000000003a */
[----:B------:R-:W-:Y:S01]  /*12ea0*/  PRMT R70, R70, 0x5410, R13 ;  /* 0x0000541046467816 */ /* 0x000fe2000000000d */
[C---:B-1----:R-:W-:Y:S01]  /*12eb0*/  IMAD.U32 R15, R8.reuse, 0x10000, RZ ;  /* 0x00010000080f7824 */ /* 0x042fe200078e00ff */
[----:B------:R-:W-:Y:S01]  /*12ec0*/  LOP3.LUT R8, R8, 0xffff0000, RZ, 0xc0, !PT ;  /* 0xffff000008087812 */ /* 0x000fe200078ec0ff */
[C---:B------:R-:W-:Y:S01]  /*12ed0*/  IMAD.U32 R20, R9.reuse, 0x10000, RZ ;  /* 0x0001000009147824 */ /* 0x040fe200078e00ff */
[----:B------:R-:W-:Y:S01]  /*12ee0*/  LOP3.LUT R9, R9, 0xffff0000, RZ, 0xc0, !PT ;  /* 0xffff000009097812 */ /* 0x000fe200078ec0ff */
[----:B--2---:R-:W-:-:S02]  /*12ef0*/  IMAD.U32 R0, R4, 0x10000, RZ ;  /* 0x0001000004007824 */ /* 0x004fc400078e00ff */
[CC--:B------:R-:W-:Y:S01]  /*12f00*/  FMUL.FTZ R29, R15.reuse, R26.reuse ;  /* 0x0000001a0f1d7220 */ /* 0x0c0fe20000410000 */
[----:B------:R-:W-:Y:S01]  /*12f10*/  FMUL.FTZ R31, R15, R25 ;  /* 0x000000190f1f7220 */ /* 0x000fe20000410000 */
[----:B------:R-:W-:Y:S02]  /*12f20*/  IMAD.U32 R15, R77, 0x10000, RZ ;  /* 0x000100004d0f7824 */ /* 0x000fe400078e00ff */
[----:B------:R-:W-:Y:S01]  /*12f30*/  FMUL.FTZ R33, R20, R27 ;  /* 0x0000001b14217220 */ /* 0x000fe20000410000 */
[----:B------:R-:W-:Y:S01]  /*12f40*/  FFMA.FTZ R28, R0, R25, -R29 ;  /* 0x00000019001c7223 */ /* 0x000fe2000001081d */
[----:B------:R-:W-:Y:S02]  /*12f50*/  IMAD.U32 R12, R5, 0x10000, RZ ;  /* 0x00010000050c7824 */ /* 0x000fe400078e00ff */
[----:B------:R-:W-:Y:S01]  /*12f60*/  FMUL.FTZ R35, R20, R15 ;  /* 0x0000000f14237220 */ /* 0x000fe20000410000 */
[----:B------:R-:W-:Y:S02]  /*12f70*/  IMAD.U32 R24, R11, 0x10000, RZ ;  /* 0x000100000b187824 */ /* 0x000fe400078e00ff */
[----:B------:R-:W-:Y:S01]  /*12f80*/  FFMA.FTZ R31, R0, R26, R31 ;  /* 0x0000001a001f7223 */ /* 0x000fe2000001001f */
[----:B------:R-:W-:-:S02]  /*12f90*/  IMAD.U32 R29, R74, 0x10000, RZ ;  /* 0x000100004a1d7824 */ /* 0x000fc400078e00ff */
[C---:B------:R-:W-:Y:S01]  /*12fa0*/  FFMA.FTZ R33, R12.reuse, R15, -R33 ;  /* 0x0000000f0c217223 */ /* 0x040fe20000010821 */
[----:B------:R-:W-:Y:S02]  /*12fb0*/  IMAD.U32 R25, R79, 0x10000, RZ ;  /* 0x000100004f197824 */ /* 0x000fe400078e00ff */
[----:B------:R-:W-:Y:S01]  /*12fc0*/  FFMA.FTZ R35, R12, R27, R35 ;  /* 0x0000001b0c237223 */ /* 0x000fe20000010023 */
[C---:B------:R-:W-:Y:S01]  /*12fd0*/  FMUL.FTZ R37, R24.reuse, R29 ;  /* 0x0000001d18257220 */ /* 0x040fe20000410000 */
[----:B------:R-:W-:Y:S02]  /*12fe0*/  IMAD.U32 R14, R7, 0x10000, RZ ;  /* 0x00010000070e7824 */ /* 0x000fe400078e00ff */
[----:B------:R-:W-:Y:S01]  /*12ff0*/  FMUL.FTZ R24, R24, R25 ;  /* 0x0000001918187220 */ /* 0x000fe20000410000 */
[----:B------:R-:W-:Y:S01]  /*13000*/  LOP3.LUT R12, R69, 0xffff0000, RZ, 0xc0, !PT ;  /* 0xffff0000450c7812 */ /* 0x000fe200078ec0ff */
[----:B------:R-:W-:Y:S01]  /*13010*/  FMUL.FTZ R27, R8, R75 ;  /* 0x0000004b081b7220 */ /* 0x000fe20000410000 */
[----:B------:R-:W-:Y:S01]  /*13020*/  LOP3.LUT R15, R68, 0xffff0000, RZ, 0xc0, !PT ;  /* 0xffff0000440f7812 */ /* 0x000fe200078ec0ff */
[C---:B------:R-:W-:Y:S01]  /*13030*/  FFMA.FTZ R29, R14.reuse, R29, R24 ;  /* 0x0000001d0e1d7223 */ /* 0x040fe20000010018 */
[----:B------:R-:W-:Y:S01]  /*13040*/  LOP3.LUT R0, R77, 0xffff0000, RZ, 0xc0, !PT ;  /* 0xffff00004d007812 */ /* 0x000fe200078ec0ff */
[----:B------:R-:W-:Y:S01]  /*13050*/  FFMA.FTZ R37, R14, R25, -R37 ;  /* 0x000000190e257223 */ /* 0x000fe20000010825 */
[----:B------:R-:W-:Y:S01]  /*13060*/  LOP3.LUT R4, R4, 0xffff0000, RZ, 0xc0, !PT ;  /* 0xffff000004047812 */ /* 0x000fe200078ec0ff */
[----:B------:R-:W-:Y:S01]  /*13070*/  FMUL.FTZ R24, R9, R12 ;  /* 0x0000000c09187220 */ /* 0x000fe20000410000 */
[----:B------:R-:W-:Y:S01]  /*13080*/  LOP3.LUT R5, R5, 0xffff0000, RZ, 0xc0, !PT ;  /* 0xffff000005057812 */ /* 0x000fe200078ec0ff */
[----:B------:R-:W-:Y:S01]  /*13090*/  FMUL.FTZ R25, R8, R15 ;  /* 0x0000000f08197220 */ /* 0x000fe20000410000 */
[----:B------:R-:W-:Y:S01]  /*130a0*/  FMUL.FTZ R9, R9, R0 ;  /* 0x0000000009097220 */ /* 0x000fe20000410000 */
[----:B------:R-:W-:-:S02]  /*130b0*/  IMAD.U32 R21, R10, 0x10000, RZ ;  /* 0x000100000a157824 */ /* 0x000fc400078e00ff */
[----:B------:R-:W-:Y:S01]  /*130c0*/  FFMA.FTZ R20, R4, R15, R27 ;  /* 0x0000000f04147223 */ /* 0x000fe2000001001b */
[----:B------:R-:W-:Y:S02]  /*130d0*/  IMAD.U32 R14, R70, 0x10000, RZ ;  /* 0x00010000460e7824 */ /* 0x000fe400078e00ff */
[----:B------:R-:W-:Y:S01]  /*130e0*/  FFMA.FTZ R25, R4, R75, -R25 ;  /* 0x0000004b04197223 */ /* 0x000fe20000010819 */
[----:B------:R-:W-:Y:S02]  /*130f0*/  IMAD.U32 R8, R78, 0x10000, RZ ;  /* 0x000100004e087824 */ /* 0x000fe400078e00ff */
[----:B------:R-:W-:Y:S01]  /*13100*/  FFMA.FTZ R12, R5, R12, R9 ;  /* 0x0000000c050c7223 */ /* 0x000fe20000010009 */
[----:B------:R-:W-:Y:S01]  /*13110*/  IMAD.U32 R13, R6, 0x10000, RZ ;  /* 0x00010000060d7824 */ /* 0x000fe200078e00ff */
[----:B------:R-:W-:Y:S01]  /*13120*/  LOP3.LUT R10, R10, 0xffff0000, RZ, 0xc0, !PT ;  /* 0xffff00000a0a7812 */ /* 0x000fe200078ec0ff */
[----:B------:R-:W-:Y:S01]  /*13130*/  FMUL.FTZ R4, R21, R14 ;  /* 0x0000000e15047220 */ /* 0x000fe20000410000 */
[----:B------:R-:W-:Y:S01]  /*13140*/  FFMA.FTZ R24, R5, R0, -R24 ;  /* 0x0000000005187223 */ /* 0x000fe20000010818 */
[-C--:B------:R-:W-:Y:S01]  /*13150*/  FMUL.FTZ R26, R21, R8.reuse ;  /* 0x00000008151a7220 */ /* 0x080fe20000410000 */
[----:B------:R-:W-:Y:S01]  /*13160*/  LOP3.LUT R9, R70, 0xffff0000, RZ, 0xc0, !PT ;  /* 0xffff000046097812 */ /* 0x000fe200078ec0ff */
[----:B------:R-:W-:Y:S01]  /*13170*/  FFMA.FTZ R15, R13, R8, -R4 ;  /* 0x000000080d0f7223 */ /* 0x000fe20000010804 */
[----:B------:R-:W-:Y:S01]  /*13180*/  LOP3.LUT R11, R11, 0xffff0000, RZ, 0xc0, !PT ;  /* 0xffff00000b0b7812 */ /* 0x000fe200078ec0ff */
[----:B------:R-:W-:Y:S01]  /*13190*/  FFMA.FTZ R26, R13, R14, R26 ;  /* 0x0000000e0d1a7223 */ /* 0x000fe2000001001a */
[----:B------:R-:W-:Y:S01]  /*131a0*/  LOP3.LUT R5, R78, 0xffff0000, RZ, 0xc0, !PT ;  /* 0xffff00004e057812 */ /* 0x000fe200078ec0ff */
[----:B------:R-:W-:Y:S01]  /*131b0*/  FMUL.FTZ R13, R10, R9 ;  /* 0x000000090a0d7220 */ /* 0x000fe20000410000 */
[----:B------:R-:W-:-:S02]  /*131c0*/  LOP3.LUT R74, R74, 0xffff0000, RZ, 0xc0, !PT ;  /* 0xffff00004a4a7812 */ /* 0x000fc400078ec0ff */
        /* <DEDUP_REMOVED lines=20> */
.L_x_4844:
[----:B------:R-:W-:Y:S05]  /*13310*/  BSYNC B0 ;  /* 0x0000000000007941 */ /* 0x000fea0003800000 */
.L_x_4822:
        /* <DEDUP_REMOVED lines=8> */
.L_x_4820:
[----:B0-234-:R-:W2:Y:S02]  /*133a0*/  LDL R0, [R1+0x38] ;  /* 0x0000380001007983 */ /* 0x01dea40000100800 */
[----:B--2---:R-:W-:-:S13]  /*133b0*/  R2UR UR4, R0 ;  /* 0x00000000000472ca */ /* 0x004fda00000e0000 */
[----:B------:R-:W-:-:S05]  /*133c0*/  IMAD.U32 R0, RZ, RZ, UR4 ;  /* 0x00000004ff007e24 */ /* 0x000fca000f8e00ff */
[----:B------:R-:W-:-:S13]  /*133d0*/  ISETP.NE.AND P0, PT, R0, 0x3, PT ;  /* 0x000000030000780c */ /* 0x000fda0003f05270 */
[----:B------:R-:W-:Y:S05]  /*133e0*/  @!P0 BRA `(.L_x_4873) ;  /* 0x0000000000048947 */ /* 0x000fea0003800000 */
[----:B------:R-:W-:Y:S01]  /*133f0*/  BPT.TRAP 0x1 ;  /* 0x000000040000795c */ /* 0x000fe20000300000 */
.L_x_4873:
[----:B------:R-:W-:Y:S01]  /*13400*/  IMAD R5, R19, 0x8, R16 ;  /* 0x0000000813057824 */ /* 0x000fe200078e0210 */
[----:B------:R-:W-:-:S04]  /*13410*/  SHF.L.U32 R0, R194, 0x1f, RZ ;  /* 0x0000001fc2007819 */ /* 0x000fc800000006ff */
[----:B------:R0:W2:Y:S01]  /*13420*/  SYNCS.PHASECHK.TRANS64.TRYWAIT P2, [R5+URZ+0x30830], R0 ;  /* 0x03083000050075a7 */ /* 0x0000a2000804017f */
[----:B------:R-:W-:Y:S05]  /*13430*/  @!P0 BRA `(.L_x_4874) ;  /* 0x0000000000048947 */ /* 0x000fea0003800000 */
[----:B------:R-:W-:Y:S01]  /*13440*/  BPT.TRAP 0x1 ;  /* 0x000000040000795c */ /* 0x000fe20000300000 */
.L_x_4874:
[----:B-1----:R-:W1:Y:S02]  /*13450*/  S2R R3, SR_TID.X ;  /* 0x0000000000037919 */ /* 0x002e640000002100 */
[----:B-1----:R-:W-:-:S04]  /*13460*/  LOP3.LUT R3, R3, 0x7f, RZ, 0xc0, !PT ;  /* 0x0000007f03037812 */ /* 0x002fc800078ec0ff */
[----:B------:R-:W-:Y:S01]  /*13470*/  ISETP.NE.AND P1, PT, R3, RZ, PT ;  /* 0x000000ff0300720c */ /* 0x000fe20003f25270 */
[----:B--2---:R-:W-:-:S12]  /*13480*/  @P2 BRA `(.L_x_4875) ;  /* 0x0000000000082947 */ /* 0x004fd80003800000 */
[----:B------:R-:W1:Y:S02]  /*13490*/  SYNCS.PHASECHK.TRANS64.TRYWAIT P2, [R5+URZ+0x30830], R0 ;  /* 0x03083000050075a7 */ /* 0x000e64000804017f */
[----:B-1----:R-:W-:Y:S05]  /*134a0*/  @!P2 BRA `(.L_x_4876) ;  /* 0x000001a80010a947 */ /* 0x002fea0003800000 */
.L_x_4875:
[----:B------:R-:W-:Y:S05]  /*134b0*/  WARPSYNC.ALL ;  /* 0x0000000000007948 */ /* 0x000fea0003800000 */
[----:B01----:R-:W-:Y:S01]  /*134c0*/  VIADD R0, R16, 0x1e400 ;  /* 0x0001e40010007836 */ /* 0x003fe20000000000 */
[----:B------:R-:W-:Y:S01]  /*134d0*/  R2UR UR52, R2 ;  /* 0x00000000023472ca */ /* 0x000fe200000e0000 */
[----:B------:R-:W-:Y:S01]  /*134e0*/  IMAD.MOV.U32 R3, RZ, RZ, 0x40000040 ;  /* 0x40000040ff037424 */ /* 0x000fe200078e00ff */
[----:B-----5:R-:W-:Y:S01]  /*134f0*/  WARPGROUP.ARRIVE ;  /* 0x00000000000079c5 */ /* 0x020fe20000000000 */
[----:B------:R-:W-:Y:S01]  /*13500*/  UMOV UR53, 0x40000040 ;  /* 0x4000004000357882 */ /* 0x000fe20000000000 */
[----:B------:R-:W-:Y:S01]  /*13510*/  SHF.R.U32.HI R0, RZ, 0x4, R0 ;  /* 0x00000004ff007819 */ /* 0x000fe20000011600 */
[----:B------:R-:W-:Y:S01]  /*13520*/  IMAD.MOV.U32 R7, RZ, RZ, 0x40000040 ;  /* 0x40000040ff077424 */ /* 0x000fe200078e00ff */
[----:B------:R-:W-:Y:S01]  /*13530*/  R2UR UR55, R3 ;  /* 0x00000000033772ca */ /* 0x000fe200000e0000 */
[----:B------:R-:W-:Y:S01]  /*13540*/  UMOV UR49, 0x40000040 ;  /* 0x4000004000317882 */ /* 0x000fe20000000000 */
[----:B------:R-:W-:Y:S01]  /*13550*/  LOP3.LUT R0, R0, 0x3fff, RZ, 0xc0, !PT ;  /* 0x00003fff00007812 */ /* 0x000fe200078ec0ff */
[----:B------:R-:W-:Y:S01]  /*13560*/  UMOV UR9, 0x40000040 ;  /* 0x4000004000097882 */ /* 0x000fe20000000000 */
[----:B------:R-:W-:Y:S01]  /*13570*/  R2UR UR51, R7 ;  /* 0x00000000073372ca */ /* 0x000fe200000e0000 */
[----:B------:R-:W-:Y:S01]  /*13580*/  IMAD.MOV.U32 R7, RZ, RZ, 0x40000040 ;  /* 0x40000040ff077424 */ /* 0x000fe200078e00ff */
[----:B------:R-:W-:Y:S01]  /*13590*/  LOP3.LUT R8, R0, 0x10000, RZ, 0xfc, !PT ;  /* 0x0001000000087812 */ /* 0x000fe200078efcff */
[----:B------:R-:W-:Y:S01]  /*135a0*/  ULOP3.LUT UR52, UR52, 0x10000, URZ, 0xfc, !UPT ;  /* 0x0001000034347892 */ /* 0x000fe2000f8efc3f */
[----:B------:R-:W-:Y:S01]  /*135b0*/  IMAD.U32 R11, RZ, RZ, UR9 ;  /* 0x00000009ff0b7e24 */ /* 0x000fe2000f8e00ff */
[----:B------:R-:W-:Y:S01]  /*135c0*/  UMOV UR57, 0x40000040 ;  /* 0x4000004000397882 */ /* 0x000fe20000000000 */
[----:B------:R-:W-:Y:S01]  /*135d0*/  R2UR UR11, R7 ;  /* 0x00000000070b72ca */ /* 0x000fe200000e0000 */
[----:B------:R-:W-:Y:S01]  /*135e0*/  IMAD R2, R19, 0x900, R8 ;  /* 0x0000090013027824 */ /* 0x000fe200078e0208 */
[----:B------:R-:W-:Y:S01]  /*135f0*/  UIADD3 UR48, UR52, 0x2, URZ ;  /* 0x0000000234307890 */ /* 0x000fe2000fffe03f */
[----:B------:R-:W-:Y:S01]  /*13600*/  IMAD.MOV.U32 R7, RZ, RZ, 0x40000040 ;  /* 0x40000040ff077424 */ /* 0x000fe200078e00ff */
[----:B------:R-:W-:Y:S01]  /*13610*/  UIADD3 UR4, UR52, 0x4, URZ ;  /* 0x0000000434047890 */ /* 0x000fe2000fffe03f */
[C---:B------:R-:W-:Y:S01]  /*13620*/  VIADD R6, R2.reuse, 0x2 ;  /* 0x0000000202067836 */ /* 0x040fe20000000000 */
[----:B------:R-:W-:Y:S01]  /*13630*/  R2UR UR54, R2 ;  /* 0x00000000023672ca */ /* 0x000fe200000e0000 */
[----:B------:R-:W-:Y:S01]  /*13640*/  UIADD3 UR56, UR52, 0x802, URZ ;  /* 0x0000080234387890 */ /* 0x000fe2000fffe03f */
[----:B------:R-:W-:Y:S01]  /*13650*/  IMAD.MOV.U32 R3, RZ, RZ, 0x40000040 ;  /* 0x40000040ff037424 */ /* 0x000fe200078e00ff */
[----:B------:R-:W-:Y:S01]  /*13660*/  UIADD3 UR40, UR52, 0x804, URZ ;  /* 0x0000080434287890 */ /* 0x000fe2000fffe03f */
[----:B------:R-:W-:Y:S01]  /*13670*/  R2UR UR50, R6 ;  /* 0x00000000063272ca */ /* 0x000fe200000e0000 */
[----:B------:R-:W-:Y:S01]  /*13680*/  VIADD R6, R2, 0x4 ;  /* 0x0000000402067836 */ /* 0x000fe20000000000 */
[----:B------:R-:W-:Y:S01]  /*13690*/  UMOV UR8, UR4 ;  /* 0x0000000400087c82 */ /* 0x000fe20008000000 */
[----:B------:R-:W-:Y:S01]  /*136a0*/  UIADD3 UR4, UR52, 0x6, URZ ;  /* 0x0000000634047890 */ /* 0x000fe2000fffe03f */
[----:B------:R-:W-:Y:S01]  /*136b0*/  IMAD.U32 R10, RZ, RZ, UR8 ;  /* 0x00000008ff0a7e24 */ /* 0x000fe2000f8e00ff */
[----:B------:R-:W-:Y:S01]  /*136c0*/  UMOV UR41, 0x40000040 ;  /* 0x4000004000297882 */ /* 0x000fe20000000000 */
[----:B------:R-:W-:Y:S01]  /*136d0*/  R2UR UR10, R6 ;  /* 0x00000000060a72ca */ /* 0x000fe200000e0000 */
[----:B------:R-:W-:Y:S01]  /*136e0*/  VIADD R6, R2, 0x6 ;  /* 0x0000000602067836 */ /* 0x000fe20000000000 */
[----:B------:R-:W-:Y:S01]  /*136f0*/  R2UR UR39, R3 ;  /* 0x00000000032772ca */ /* 0x000fe200000e0000 */
[----:B------:R-:W-:Y:S01]  /*13700*/  HGMMA.64x96x16.F32.BF16 R24, gdesc[UR52], RZ, !UPT, gsb0 ;  /* 0x01600000341879f0 */ /* 0x000fe2000c0018ff */
[----:B------:R0:W-:Y:S01]  /*13710*/  STL.64 [R1+0x30], R10 ;  /* 0x0000300a01007387 */ /* 0x0001e20000100a00 */
[----:B------:R-:W-:Y:S01]  /*13720*/  UIADD3 UR36, UR52, 0x806, URZ ;  /* 0x0000080634247890 */ /* 0x000fe2000fffe03f */
[----:B------:R-:W1:Y:S01]  /*13730*/  LDC R94, c[0x0][0x448] ;  /* 0x00011200ff5e7b82 */ /* 0x000e620000000800 */
[----:B------:R-:W-:Y:S01]  /*13740*/  UMOV UR37, 0x40000040 ;  /* 0x4000004000257882 */ /* 0x000fe20000000000 */
[----:B------:R-:W-:Y:S01]  /*13750*/  IMAD.IADD R0, R214, 0x1, R212 ;  /* 0x00000001d6007824 */ /* 0x000fe200078e02d4 */
[----:B------:R-:W-:-:S03]  /*13760*/  LOP3.LUT R18, R18, 0xffdfffff, RZ, 0xc0, !PT ;  /* 0xffdfffff12127812 */ /* 0x000fc600078ec0ff */
[----:B------:R-:W-:Y:S02]  /*13770*/  IMAD.MOV.U32 R4, RZ, RZ, R0 ;  /* 0x000000ffff047224 */ /* 0x000fe400078e0000 */
[----:B------:R-:W2:Y:S01]  /*13780*/  LDC.64 R12, c[0x0][0x9e0] ;  /* 0x00027800ff0c7b82 */ /* 0x000ea20000000a00 */
[----:B-1----:R-:W-:-:S13]  /*13790*/  ISETP.NE.AND P2, PT, R94, 0x1, PT ;  /* 0x000000015e00780c */ /* 0x002fda0003f45270 */
[----:B------:R-:W1:Y:S01]  /*137a0*/  @P2 LDC R3, c[0x0][0x44c] ;  /* 0x00011300ff032b82 */ /* 0x000e620000000800 */
[----:B------:R-:W-:-:S04]  /*137b0*/  @P2 LOP3.LUT R18, R18, 0x200000, RZ, 0xfc, !PT ;  /* 0x0020000012122812 */ /* 0x000fc800078efcff */
[----:B------:R-:W-:Y:S01]  /*137c0*/  LOP3.LUT R18, R18, 0xffefffff, RZ, 0xc0, !PT ;  /* 0xffefffff12127812 */ /* 0x000fe200078ec0ff */
[----:B------:R-:W-:Y:S02]  /*137d0*/  WARPGROUP.DEPBAR.LE gsb0, 0x0 ;  /* 0x00008000000079c5 */ /* 0x000fe40000010000 */
[----:B------:R-:W-:-:S06]  /*137e0*/  WARPGROUP.ARRIVE ;  /* 0x00000000000079c5 */ /* 0x000fcc0000000000 */
[----:B------:R-:W-:Y:S03]  /*137f0*/  HGMMA.64x96x16.F32.BF16 R24, gdesc[UR48], R24, gsb0 ;  /* 0x01600000301879f0 */ /* 0x000fe60008001818 */
[----:B------:R-:W-:Y:S02]  /*13800*/  WARPGROUP.DEPBAR.LE gsb0, 0x0 ;  /* 0x00008000000079c5 */ /* 0x000fe40000010000 */
[----:B------:R-:W-:-:S06]  /*13810*/  WARPGROUP.ARRIVE ;  /* 0x00000000000079c5 */ /* 0x000fcc0000000000 */
[----:B------:R-:W-:Y:S01]  /*13820*/  HGMMA.64x96x16.F32.BF16 R24, gdesc[UR8], R24, gsb0 ;  /* 0x01600000081879f0 */ /* 0x000fe20008001818 */
[----:B------:R-:W-:Y:S01]  /*13830*/  R2UR UR10, R6 ;  /* 0x00000000060a72ca */ /* 0x000fe200000e0000 */
[----:B------:R-:W-:Y:S01]  /*13840*/  UMOV UR8, UR4 ;  /* 0x0000000400087c82 */ /* 0x000fe20008000000 */
[----:B------:R-:W-:Y:S01]  /*13850*/  R2UR UR11, R7 ;  /* 0x00000000070b72ca */ /* 0x000fe200000e0000 */
[----:B------:R-:W-:Y:S01]  /*13860*/  UMOV UR9, 0x40000040 ;  /* 0x4000004000097882 */ /* 0x000fe20000000000 */
[----:B------:R-:W-:Y:S01]  /*13870*/  VIADD R6, R2, 0x300 ;  /* 0x0000030002067836 */ /* 0x000fe20000000000 */
[----:B------:R-:W-:Y:S01]  /*13880*/  UIADD3 UR4, UR52, 0x400, URZ ;  /* 0x0000040034047890 */ /* 0x000fe2000fffe03f */
[----:B------:R-:W-:Y:S02]  /*13890*/  IMAD.MOV.U32 R7, RZ, RZ, 0x40000040 ;  /* 0x40000040ff077424 */ /* 0x000fe400078e00ff */
[----:B0-----:R-:W-:Y:S02]  /*138a0*/  IMAD.U32 R10, RZ, RZ, UR8 ;  /* 0x00000008ff0a7e24 */ /* 0x001fe4000f8e00ff */
[----:B------:R-:W-:-:S05]  /*138b0*/  IMAD.U32 R11, RZ, RZ, UR9 ;  /* 0x00000009ff0b7e24 */ /* 0x000fca000f8e00ff */
[----:B------:R0:W-:Y:S01]  /*138c0*/  STL.64 [R1+0x28], R10 ;  /* 0x0000280a01007387 */ /* 0x0001e20000100a00 */
        /* <DEDUP_REMOVED lines=60> */
[----:B------:R-:W-:Y:S01]  /*13c90*/  ULDC UR4, c[0x0][0x9dc] ;  /* 0x0002770000047ab9 */ /* 0x000fe20000000800 */
[----:B------:R-:W-:Y:S02]  /*13ca0*/  IMAD.MOV.U32 R7, RZ, RZ, 0x40000040 ;  /* 0x40000040ff077424 */ /* 0x000fe400078e00ff */
[----:B0-----:R-:W-:Y:S01]  /*13cb0*/  IMAD.U32 R10, RZ, RZ, UR8 ;  /* 0x00000008ff0a7e24 */ /* 0x001fe2000f8e00ff */
[----:B------:R-:W-:Y:S01]  /*13cc0*/  R2UR UR58, R6 ;  /* 0x00000000063a72ca */ /* 0x000fe200000e0000 */
[----:B------:R-:W-:Y:S01]  /*13cd0*/  VIADD R6, R2, 0x604 ;  /* 0x0000060402067836 */ /* 0x000fe20000000000 */
[----:B------:R-:W-:Y:S01]  /*13ce0*/  R2UR UR59, R7 ;  /* 0x00000000073b72ca */ /* 0x000fe200000e0000 */
[----:B------:R-:W-:-:S02]  /*13cf0*/  IMAD.MOV.U32 R7, RZ, RZ, 0x40000040 ;  /* 0x40000040ff077424 */ /* 0x000fc400078e00ff */
[----:B------:R-:W-:Y:S01]  /*13d00*/  VIADD R2, R2, 0x606 ;  /* 0x0000060602027836 */ /* 0x000fe20000000000 */
[----:B------:R-:W-:Y:S01]  /*13d10*/  R2UR UR42, R6 ;  /* 0x00000000062a72ca */ /* 0x000fe200000e0000 */
[----:B------:R-:W-:Y:S01]  /*13d20*/  IMAD.U32 R11, RZ, RZ, UR9 ;  /* 0x00000009ff0b7e24 */ /* 0x000fe2000f8e00ff */
[----:B------:R-:W-:Y:S02]  /*13d30*/  R2UR UR43, R7 ;  /* 0x00000000072b72ca */ /* 0x000fe400000e0000 */
[----:B------:R-:W-:Y:S01]  /*13d40*/  R2UR UR38, R2 ;  /* 0x00000000022672ca */ /* 0x000fe200000e0000 */
[----:B------:R-:W0:Y:S01]  /*13d50*/  @P2 LDC R7, c[0x0][0x450] ;  /* 0x00011400ff072b82 */ /* 0x000e220000000800 */
[----:B-1----:R-:W-:Y:S01]  /*13d60*/  @P2 IMAD.HI.U32 R2, R0, R3, RZ ;  /* 0x0000000300022227 */ /* 0x002fe200078e00ff */
[----:B------:R1:W-:Y:S03]  /*13d70*/  STL.64 [R1], R10 ;  /* 0x0000000a01007387 */ /* 0x0003e60000100a00 */
[----:B------:R-:W-:-:S02]  /*13d80*/  IMAD.MOV.U32 R3, RZ, RZ, -0x60 ;  /* 0xffffffa0ff037424 */ /* 0x000fc400078e00ff */
[----:B------:R-:W-:-:S05]  /*13d90*/  @!P1 VIADD R0, R5, 0x30840 ;  /* 0x0003084005009836 */ /* 0x000fca0000000000 */
[----:B------:R-:W-:Y:S01]  /*13da0*/  @!P1 PRMT R0, RZ, 0x654, R0 ;  /* 0x00000654ff009816 */ /* 0x000fe20000000000 */
[----:B-1----:R-:W-:Y:S01]  /*13db0*/  IMAD.U32 R10, RZ, RZ, UR4 ;  /* 0x00000004ff0a7e24 */ /* 0x002fe2000f8e00ff */
[----:B0-----:R-:W-:Y:S01]  /*13dc0*/  @P2 SHF.R.U32.HI R4, RZ, R7, R2 ;  /* 0x00000007ff042219 */ /* 0x001fe20000011602 */
[C---:B------:R-:W-:Y:S01]  /*13dd0*/  IMAD R2, R72.reuse, R3, 0x61 ;  /* 0x0000006148027424 */ /* 0x040fe200078e0203 */
[----:B--2---:R-:W-:Y:S01]  /*13de0*/  ISETP.GE.AND P2, PT, R13, 0x1, PT ;  /* 0x000000010d00780c */ /* 0x004fe20003f46270 */
[----:B------:R-:W-:Y:S02]  /*13df0*/  IMAD R3, R72, -0x60, R197 ;  /* 0xffffffa048037824 */ /* 0x000fe400078e02c5 */
[----:B------:R-:W0:Y:S01]  /*13e00*/  SHFL.IDX PT, R7, R4, RZ, 0x1c1f ;  /* 0x001c1fff04077589 */ /* 0x000e2200000e0000 */
[----:B------:R-:W-:Y:S01]  /*13e10*/  IADD3 R5, R197, R2, -R200 ;  /* 0x00000002c5057210 */ /* 0x000fe20007ffe8c8 */
[----:B------:R-:W-:Y:S01]  /*13e20*/  VIADD R77, R2, 0xffffffff ;  /* 0xffffffff024d7836 */ /* 0x000fe20000000000 */
[----:B------:R-:W-:-:S03]  /*13e30*/  IADD3 R14, -R200, 0x60, R3 ;  /* 0x00000060c80e7810 */ /* 0x000fc60007ffe103 */
[----:B------:R-:W-:Y:S02]  /*13e40*/  IMAD.IADD R5, R5, 0x1, -R196 ;  /* 0x0000000105057824 */ /* 0x000fe400078e0ac4 */
[----:B------:R-:W-:Y:S02]  /*13e50*/  IMAD.IADD R74, R77, 0x1, -R200 ;  /* 0x000000014d4a7824 */ /* 0x000fe400078e0ac8 */
[----:B------:R-:W-:Y:S01]  /*13e60*/  IMAD.IADD R75, R5, 0x1, R12 ;  /* 0x00000001054b7824 */ /* 0x000fe200078e020c */
[----:B------:R-:W-:Y:S01]  /*13e70*/  @P2 LOP3.LUT R18, R18, 0x100000, RZ, 0xfc, !PT ;  /* 0x0010000012122812 */ /* 0x000fe200078efcff */
        /* <DEDUP_REMOVED lines=14> */
[----:B-1----:R-:W-:-:S05]  /*13f60*/  LOP3.LUT R0, RZ, R10, RZ, 0x33, !PT ;  /* 0x0000000aff007212 */ /* 0x002fca00078e33ff */
[----:B------:R-:W-:Y:S01]  /*13f70*/  IMAD.IADD R20, R5, 0x1, R0 ;  /* 0x0000000105147824 */ /* 0x000fe200078e0200 */
[----:B0-----:R-:W-:-:S03]  /*13f80*/  VIADDMNMX R0, R7, R75, R14, PT ;  /* 0x0000004b07007246 */ /* 0x001fc6000380010e */
[----:B------:R-:W-:Y:S01]  /*13f90*/  IMAD.IADD R6, R20, 0x1, R7 ;  /* 0x0000000114067824 */ /* 0x000fe200078e0207 */
        /* <DEDUP_REMOVED lines=12> */
.L_x_4879:
[----:B------:R-:W-:-:S13]  /*14060*/  ISETP.NE.AND P2, PT, R13, 0x1, PT ;  /* 0x000000010d00780c */ /* 0x000fda0003f45270 */
[----:B------:R-:W0:Y:S02]  /*14070*/  @P2 LDC.64 R2, c[0x0][0x9e8] ;  /* 0x00027a00ff022b82 */ /* 0x000e240000000a00 */
[----:B0-----:R-:W-:-:S05]  /*14080*/  @P2 IMAD.HI.U32 R2, R5, R2, RZ ;  /* 0x0000000205022227 */ /* 0x001fca00078e00ff */
[----:B------:R-:W-:-:S07]  /*14090*/  @P2 SHF.R.U32.HI R5, RZ, R3, R2 ;  /* 0x00000003ff052219 */ /* 0x000fce0000011602 */
.L_x_4880:
[----:B------:R-:W-:Y:S05]  /*140a0*/  BSYNC B0 ;  /* 0x0000000000007941 */ /* 0x000fea0003800000 */
.L_x_4878:
[----:B------:R-:W-:-:S05]  /*140b0*/  IMAD R5, R5, R13, R74 ;  /* 0x0000000d05057224 */ /* 0x000fca00078e024a */
[----:B------:R-:W-:Y:S02]  /*140c0*/  VIMNMX R6, R6, R5, !PT ;  /* 0x0000000506067248 */ /* 0x000fe40007fe0100 */
[----:B------:R-:W-:-:S07]  /*140d0*/  VIADDMNMX R0, R5, R13, R0, PT ;  /* 0x0000000d05007246 */ /* 0x000fce0003800100 */
.L_x_4877:
        /* <DEDUP_REMOVED lines=8> */
[----:B------:R-:W-:-:S04]  /*14160*/  ISETP.GT.AND P3, PT, R6, 0x8, !P6 ;  /* 0x000000080600780c */ /* 0x000fc80007764270 */
[----:B------:R-:W-:-:S04]  /*14170*/  ISETP.LT.OR P3, PT, R0, 0x9, P3 ;  /* 0x000000090000780c */ /* 0x000fc80001f61670 */
[----:B------:R-:W-:Y:S02]  /*14180*/  FSEL R97, R28, -INF , !P3 ;  /* 0xff8000001c617808 */ /* 0x000fe40005800000 */
[----:B------:R-:W-:Y:S02]  /*14190*/  ISETP.GT.AND P3, PT, R6, 0x9, !P4 ;  /* 0x000000090600780c */ /* 0x000fe40006764270 */
[----:B------:R-:W-:Y:S02]  /*141a0*/  ISETP.GE.AND P4, PT, R77, 0x11, PT ;  /* 0x000000114d00780c */ /* 0x000fe40003f86270 */
[----:B------:R-:W-:Y:S02]  /*141b0*/  ISETP.LT.OR P3, PT, R0, 0xa, P3 ;  /* 0x0000000a0000780c */ /* 0x000fe40001f61670 */
[----:B------:R-:W-:Y:S02]  /*141c0*/  P2R R78, PR, RZ, 0x10 ;  /* 0x00000010ff4e7803 */ /* 0x000fe40000000000 */
[----:B------:R-:W-:-:S02]  /*141d0*/  FSEL R95, R29, -INF , !P3 ;  /* 0xff8000001d5f7808 */ /* 0x000fc40005800000 */
[----:B------:R-:W-:Y:S02]  /*141e0*/  ISETP.GT.AND P3, PT, R6, 0x10, !P4 ;  /* 0x000000100600780c */ /* 0x000fe40006764270 */
        /* <DEDUP_REMOVED lines=11> */
[----:B------:R-:W-:-:S04]  /*142a0*/  ISETP.LT.OR P3, PT, R0, 0x19, P3 ;  /* 0x000000190000780c */ /* 0x000fc80001f61670 */
        /* <DEDUP_REMOVED lines=80> */
[----:B------:R-:W-:-:S04]  /*147b0*/  ISETP.GT.AND P5, PT, R6, RZ, !P4 ;  /* 0x000000ff0600720c */ /* 0x000fc800067a4270 */
[----:B------:R-:W-:-:S04]  /*147c0*/  ISETP.LT.OR P5, PT, R0, 0x1, P5 ;  /* 0x000000010000780c */ /* 0x000fc80002fa1670 */
[----:B------:R-:W-:Y:S02]  /*147d0*/  FSEL R24, R24, -INF , !P5 ;  /* 0xff80000018187808 */ /* 0x000fe40006800000 */
[----:B------:R-:W-:-:S04]  /*147e0*/  ISETP.GE.AND P5, PT, R77, 0x5a, PT ;  /* 0x0000005a4d00780c */ /* 0x000fc80003fa6270 */
[----:B------:R-:W-:Y:S02]  /*147f0*/  P2R R32, PR, RZ, 0x20 ;  /* 0x00000020ff207803 */ /* 0x000fe40000000000 */
[----:B------:R-:W-:Y:S02]  /*14800*/  ISETP.GT.AND P5, PT, R6, 0x59, !P5 ;  /* 0x000000590600780c */ /* 0x000fe40006fa4270 */
[----:B0-----:R-:W-:Y:S01]  /*14810*/  VIADDMNMX R6, R3, R75, R14, PT ;  /* 0x0000004b03067246 */ /* 0x001fe2000380010e */
[----:B------:R-:W-:Y:S01]  /*14820*/  IMAD.IADD R14, R20, 0x1, R3 ;  /* 0x00000001140e7824 */ /* 0x000fe200078e0203 */
[----:B------:R-:W-:-:S04]  /*14830*/  ISETP.LT.OR P5, PT, R0, 0x5a, P5 ;  /* 0x0000005a0000780c */ /* 0x000fc80002fa1670 */
[----:B------:R-:W-:Y:S02]  /*14840*/  FSEL R69, R69, -INF , !P5 ;  /* 0xff80000045457808 */ /* 0x000fe40006800000 */
[----:B------:R-:W-:-:S13]  /*14850*/  ISETP.GE.AND P5, PT, R13, 0x1, PT ;  /* 0x000000010d00780c */ /* 0x000fda0003fa6270 */
[----:B------:R-:W-:Y:S05]  /*14860*/  @!P5 BRA `(.L_x_4881) ;  /* 0x00000000004cd947 */ /* 0x000fea0003800000 */
        /* <DEDUP_REMOVED lines=11> */
.L_x_4883:
[----:B------:R-:W-:-:S13]  /*14920*/  ISETP.NE.AND P5, PT, R13, 0x1, PT ;  /* 0x000000010d00780c */ /* 0x000fda0003fa5270 */
[----:B------:R-:W0:Y:S02]  /*14930*/  @P5 LDC.64 R2, c[0x0][0x9e8] ;  /* 0x00027a00ff025b82 */ /* 0x000e240000000a00 */
[----:B0-----:R-:W-:-:S05]  /*14940*/  @P5 IMAD.HI.U32 R2, R0, R2, RZ ;  /* 0x0000000200025227 */ /* 0x001fca00078e00ff */
[----:B------:R-:W-:-:S07]  /*14950*/  @P5 SHF.R.U32.HI R0, RZ, R3, R2 ;  /* 0x00000003ff005219 */ /* 0x000fce0000011602 */
.L_x_4884:
[----:B------:R-:W-:Y:S05]  /*14960*/  BSYNC B0 ;  /* 0x0000000000007941 */ /* 0x000fea0003800000 */
.L_x_4882:
[----:B------:R-:W-:-:S05]  /*14970*/  IMAD R3, R0, R13, R74 ;  /* 0x0000000d00037224 */ /* 0x000fca00078e024a */
[----:B------:R-:W-:Y:S02]  /*14980*/  VIMNMX R14, R14, R3, !PT ;  /* 0x000000030e0e7248 */ /* 0x000fe40007fe0100 */
[----:B------:R-:W-:-:S07]  /*14990*/  VIADDMNMX R6, R3, R13, R6, PT ;  /* 0x0000000d03067246 */ /* 0x000fce0003800106 */
.L_x_4881:
[----:B------:R-:W-:Y:S01]  /*149a0*/  ISETP.GT.AND P2, PT, R14, 0x1, !P2 ;  /* 0x000000010e00780c */ /* 0x000fe20005744270 */
[----:B------:R-:W-:Y:S01]  /*149b0*/  ULDC UR4, c[0x0][0x988] ;  /* 0x0002620000047ab9 */ /* 0x000fe20000000800 */
[----:B------:R-:W-:Y:S02]  /*149c0*/  FMNMX.FTZ R0, R24, R99, !PT ;  /* 0x0000006318007209 */ /* 0x000fe40007810000 */
[----:B------:R-:W-:Y:S02]  /*149d0*/  ISETP.LT.OR P2, PT, R6, 0x2, P2 ;  /* 0x000000020600780c */ /* 0x000fe40001741670 */
[----:B------:R-:W-:Y:S02]  /*149e0*/  FMNMX.FTZ R0, R97, R0, !PT ;  /* 0x0000000061007209 */ /* 0x000fe40007810000 */
[----:B------:R-:W-:Y:S02]  /*149f0*/  FSEL R87, R27, -INF , !P2 ;  /* 0xff8000001b577808 */ /* 0x000fe40005000000 */
[----:B------:R-:W-:-:S02]  /*14a00*/  ISETP.NE.AND P2, PT, R76, RZ, PT ;  /* 0x000000ff4c00720c */ /* 0x000fc40003f45270 */
[C---:B------:R-:W-:Y:S02]  /*14a10*/  ISETP.GT.AND P6, PT, R14.reuse, 0x8, !P6 ;  /* 0x000000080e00780c */ /* 0x040fe400077c4270 */
[----:B------:R-:W-:Y:S02]  /*14a20*/  ISETP.GT.AND P2, PT, R14, 0x9, !P2 ;  /* 0x000000090e00780c */ /* 0x000fe40005744270 */
[----:B------:R-:W-:Y:S02]  /*14a30*/  FMNMX.FTZ R0, R95, R0, !PT ;  /* 0x000000005f007209 */ /* 0x000fe40007810000 */
[C---:B------:R-:W-:Y:S02]  /*14a40*/  ISETP.LT.OR P2, PT, R6.reuse, 0xa, P2 ;  /* 0x0000000a0600780c */ /* 0x040fe40001741670 */
[----:B------:R-:W-:Y:S02]  /*14a50*/  ISETP.LT.OR P6, PT, R6, 0x9, P6 ;  /* 0x000000090600780c */ /* 0x000fe400037c1670 */
[----:B------:R-:W-:-:S02]  /*14a60*/  FSEL R85, R31, -INF , !P2 ;  /* 0xff8000001f557808 */ /* 0x000fc40005000000 */
[----:B------:R-:W-:Y:S02]  /*14a70*/  ISETP.NE.AND P2, PT, R78, RZ, PT ;  /* 0x000000ff4e00720c */ /* 0x000fe40003f45270 */
[----:B------:R-:W-:Y:S02]  /*14a80*/  FMNMX.FTZ R0, R89, R0, !PT ;  /* 0x0000000059007209 */ /* 0x000fe40007810000 */
[----:B------:R-:W-:Y:S02]  /*14a90*/  ISETP.GT.AND P2, PT, R14, 0x10, !P2 ;  /* 0x000000100e00780c */ /* 0x000fe40005744270 */
[----:B------:R-:W-:Y:S02]  /*14aa0*/  FSEL R27, R30, -INF , !P6 ;  /* 0xff8000001e1b7808 */ /* 0x000fe40007000000 */
[----:B------:R-:W-:Y:S02]  /*14ab0*/  ISETP.LT.OR P2, PT, R6, 0x11, P2 ;  /* 0x000000110600780c */ /* 0x000fe40001741670 */
[----:B------:R-:W-:-:S02]  /*14ac0*/  ISETP.NE.AND P6, PT, R36, RZ, PT ;  /* 0x000000ff2400720c */ /* 0x000fc40003fc5270 */
[----:B------:R-:W-:Y:S02]  /*14ad0*/  FSEL R31, R34, -INF , !P2 ;  /* 0xff800000221f7808 */ /* 0x000fe40005000000 */
[----:B------:R-:W-:Y:S02]  /*14ae0*/  ISETP.NE.AND P2, PT, R79, RZ, PT ;  /* 0x000000ff4f00720c */ /* 0x000fe40003f45270 */
[----:B------:R-:W-:Y:S02]  /*14af0*/  FMNMX.FTZ R0, R73, R0, !PT ;  /* 0x0000000049007209 */ /* 0x000fe40007810000 */
[----:B------:R-:W-:Y:S02]  /*14b00*/  ISETP.GT.AND P2, PT, R14, 0x11, !P2 ;  /* 0x000000110e00780c */ /* 0x000fe40005744270 */
[----:B------:R-:W-:Y:S02]  /*14b10*/  FMNMX.FTZ R0, R33, R0, !PT ;  /* 0x0000000021007209 */ /* 0x000fe40007810000 */
[----:B------:R-:W-:-:S02]  /*14b20*/  ISETP.LT.OR P2, PT, R6, 0x12, P2 ;  /* 0x000000120600780c */ /* 0x000fc40001741670 */
[----:B------:R-:W-:Y:S02]  /*14b30*/  ISETP.NE.AND P5, PT, R81, RZ, PT ;  /* 0x000000ff5100720c */ /* 0x000fe40003fa5270 */
        /* <DEDUP_REMOVED lines=40> */
[----:B------:R-:W-:Y:S01]  /*14dc0*/  FMNMX.FTZ R2, R69, R0, !PT ;  /* 0x0000000045027209 */ /* 0x000fe20007810000 */
[----:B------:R-:W-:Y:S01]  /*14dd0*/  IMAD.U32 R0, RZ, RZ, UR4 ;  /* 0x00000004ff007e24 */ /* 0x000fe2000f8e00ff */
[----:B------:R-:W-:-:S02]  /*14de0*/  ISETP.GT.AND P2, PT, R14, 0x30, !P2 ;  /* 0x000000300e00780c */ /* 0x000fc40005744270 */
[----:B------:R-:W-:Y:S01]  /*14df0*/  ISETP.GT.AND P4, PT, R14, RZ, !P4 ;  /* 0x000000ff0e00720c */ /* 0x000fe20006784270 */
[----:B------:R-:W0:Y:S01]  /*14e00*/  SHFL.BFLY PT, R3, R2, 0x2, 0x1f ;  /* 0x0c401f0002037f89 */ /* 0x000e2200000e0000 */
[C---:B------:R-:W-:Y:S02]  /*14e10*/  ISETP.LT.OR P2, PT, R6.reuse, 0x31, P2 ;  /* 0x000000310600780c */ /* 0x040fe40001741670 */
[----:B------:R-:W-:Y:S02]  /*14e20*/  ISETP.LT.OR P4, PT, R6, 0x1, P4 ;  /* 0x000000010600780c */ /* 0x000fe40002781670 */
[----:B------:R-:W-:Y:S02]  /*14e30*/  FSEL R43, R50, -INF , !P2 ;  /* 0xff800000322b7808 */ /* 0x000fe40005000000 */
[----:B------:R-:W-:Y:S02]  /*14e40*/  ISETP.NE.AND P2, PT, R48, RZ, PT ;  /* 0x000000ff3000720c */ /* 0x000fe40003f45270 */
[----:B------:R-:W-:-:S02]  /*14e50*/  FSEL R26, R26, -INF , !P4 ;  /* 0xff8000001a1a7808 */ /* 0x000fc40006000000 */
[----:B------:R-:W-:Y:S02]  /*14e60*/  ISETP.GT.AND P2, PT, R14, 0x31, !P2 ;  /* 0x000000310e00780c */ /* 0x000fe40005744270 */
[----:B------:R-:W-:Y:S02]  /*14e70*/  ISETP.NE.AND P6, PT, R90, RZ, PT ;  /* 0x000000ff5a00720c */ /* 0x000fe40003fc5270 */
[----:B------:R-:W-:Y:S02]  /*14e80*/  ISETP.LT.OR P2, PT, R6, 0x32, P2 ;  /* 0x000000320600780c */ /* 0x000fe40001741670 */
[----:B------:R-:W-:Y:S02]  /*14e90*/  ISETP.NE.AND P5, PT, R60, RZ, PT ;  /* 0x000000ff3c00720c */ /* 0x000fe40003fa5270 */
[----:B------:R-:W-:Y:S02]  /*14ea0*/  FSEL R51, R51, -INF , !P2 ;  /* 0xff80000033337808 */ /* 0x000fe40005000000 */
[----:B------:R-:W-:-:S02]  /*14eb0*/  ISETP.NE.AND P2, PT, R86, RZ, PT ;  /* 0x000000ff5600720c */ /* 0x000fc40003f45270 */
[C---:B------:R-:W-:Y:S02]  /*14ec0*/  ISETP.GT.AND P3, PT, R14.reuse, 0x58, !P3 ;  /* 0x000000580e00780c */ /* 0x040fe40005f64270 */
[----:B------:R-:W-:Y:S02]  /*14ed0*/  ISETP.GT.AND P2, PT, R14, 0x38, !P2 ;  /* 0x000000380e00780c */ /* 0x000fe40005744270 */
[----:B0-----:R-:W-:Y:S02]  /*14ee0*/  FMNMX.FTZ R3, R2, R3, !PT ;  /* 0x0000000302037209 */ /* 0x001fe40007810000 */
[----:B------:R-:W-:Y:S02]  /*14ef0*/  ISETP.LT.OR P2, PT, R6, 0x39, P2 ;  /* 0x000000390600780c */ /* 0x000fe40001741670 */
[----:B------:R-:W-:Y:S01]  /*14f00*/  FMNMX.FTZ R2, R26, R87, !PT ;  /* 0x000000571a027209 */ /* 0x000fe20007810000 */
[----:B------:R-:W0:Y:S01]  /*14f10*/  SHFL.BFLY PT, R4, R3, 0x1, 0x1f ;  /* 0x0c201f0003047f89 */ /* 0x000e2200000e0000 */
        /* <DEDUP_REMOVED lines=28> */
[----:B0-----:R-:W-:Y:S02]  /*150e0*/  FMNMX.FTZ R4, R3, R4, !PT ;  /* 0x0000000403047209 */ /* 0x001fe40007810000 */
[----:B------:R-:W-:Y:S02]  /*150f0*/  FMNMX.FTZ R2, R51, R2, !PT ;  /* 0x0000000233027209 */ /* 0x000fe40007810000 */
[----:B------:R-:W-:Y:S01]  /*15100*/  ISETP.LT.OR P2, PT, R6, 0x4a, P2 ;  /* 0x0000004a0600780c */ /* 0x000fe20001741670 */
[----:B------:R-:W-:Y:S01]  /*15110*/  FMUL.FTZ R20, R4, R0 ;  /* 0x0000000004147220 */ /* 0x000fe20000410000 */
[----:B------:R-:W-:-:S02]  /*15120*/  FMNMX.FTZ R2, R47, R2, !PT ;  /* 0x000000022f027209 */ /* 0x000fc40007810000 */
[----:B------:R-:W-:Y:S02]  /*15130*/  FSEL R63, R63, -INF , !P2 ;  /* 0xff8000003f3f7808 */ /* 0x000fe40005000000 */
[----:B------:R-:W-:Y:S02]  /*15140*/  FSETP.NEU.FTZ.AND P2, PT, R4, -INF , PT ;  /* 0xff8000000400780b */ /* 0x000fe40003f5d000 */
[----:B------:R-:W-:Y:S02]  /*15150*/  ISETP.NE.AND P5, PT, R92, RZ, PT ;  /* 0x000000ff5c00720c */ /* 0x000fe40003fa5270 */
[----:B------:R-:W-:Y:S02]  /*15160*/  FMNMX.FTZ R2, R55, R2, !PT ;  /* 0x0000000237027209 */ /* 0x000fe40007810000 */
[----:B------:R-:W-:Y:S02]  /*15170*/  FSEL R20, R20, RZ, P2 ;  /* 0x000000ff14147208 */ /* 0x000fe40001000000 */
[----:B------:R-:W-:-:S02]  /*15180*/  ISETP.GT.AND P2, PT, R14, 0x50, !P5 ;  /* 0x000000500e00780c */ /* 0x000fc40006f44270 */
[----:B------:R-:W-:Y:S01]  /*15190*/  FMNMX.FTZ R2, R91, R2, !PT ;  /* 0x000000025b027209 */ /* 0x000fe20007810000 */
[-CC-:B------:R-:W-:Y:S01]  /*151a0*/  FFMA.FTZ R186, R33, R0.reuse, -R20.reuse ;  /* 0x0000000021ba7223 */ /* 0x180fe20000010814 */
[----:B------:R-:W-:Y:S01]  /*151b0*/  ISETP.LT.OR P2, PT, R6, 0x51, P2 ;  /* 0x000000510600780c */ /* 0x000fe20001741670 */
[-CC-:B------:R-:W-:Y:S01]  /*151c0*/  FFMA.FTZ R33, R37, R0.reuse, -R20.reuse ;  /* 0x0000000025217223 */ /* 0x180fe20000010814 */
[----:B------:R-:W-:Y:S01]  /*151d0*/  ISETP.NE.AND P6, PT, R28, RZ, PT ;  /* 0x000000ff1c00720c */ /* 0x000fe20003fc5270 */
[--C-:B------:R-:W-:Y:S01]  /*151e0*/  FFMA.FTZ R188, R24, R0, -R20.reuse ;  /* 0x0000000018bc7223 */ /* 0x100fe20000010814 */
[----:B------:R-:W-:Y:S01]  /*151f0*/  FMNMX.FTZ R2, R59, R2, !PT ;  /* 0x000000023b027209 */ /* 0x000fe20007810000 */
[-CC-:B------:R-:W-:Y:S01]  /*15200*/  FFMA.FTZ R99, R99, R0.reuse, -R20.reuse ;  /* 0x0000000063637223 */ /* 0x180fe20000010814 */
[----:B------:R-:W-:Y:S01]  /*15210*/  FSEL R101, R66, -INF , !P2 ;  /* 0xff80000042657808 */ /* 0x000fe20005000000 */
[--C-:B------:R-:W-:Y:S01]  /*15220*/  FFMA.FTZ R190, R97, R0, -R20.reuse ;  /* 0x0000000061be7223 */ /* 0x100fe20000010814 */
[----:B------:R-:W-:Y:S01]  /*15230*/  ISETP.GT.AND P2, PT, R14, 0x51, !P6 ;  /* 0x000000510e00780c */ /* 0x000fe20007744270 */
[----:B------:R-:W-:Y:S01]  /*15240*/  MUFU.EX2 R188, R188 ;  /* 0x000000bc00bc7308 */ /* 0x000fe20000000800 */
[----:B------:R-:W-:Y:S01]  /*15250*/  FMNMX.FTZ R2, R93, R2, !PT ;  /* 0x000000025d027209 */ /* 0x000fe20007810000 */
[-CC-:B------:R-:W-:Y:S01]  /*15260*/  FFMA.FTZ R95, R95, R0.reuse, -R20.reuse ;  /* 0x000000005f5f7223 */ /* 0x180fe20000010814 */
[----:B------:R-:W-:Y:S01]  /*15270*/  ISETP.NE.AND P5, PT, R32, RZ, PT ;  /* 0x000000ff2000720c */ /* 0x000fe20003fa5270 */
[-CC-:B------:R-:W-:Y:S01]  /*15280*/  FFMA.FTZ R184, R89, R0.reuse, -R20.reuse ;  /* 0x0000000059b87223 */ /* 0x180fe20000010814 */
[----:B------:R-:W-:Y:S01]  /*15290*/  ISETP.LT.OR P2, PT, R6, 0x52, P2 ;  /* 0x000000520600780c */ /* 0x000fe20001741670 */
[--C-:B------:R-:W-:Y:S01]  /*152a0*/  FFMA.FTZ R73, R73, R0, -R20.reuse ;  /* 0x0000000049497223 */ /* 0x100fe20000010814 */
[----:B------:R-:W-:Y:S01]  /*152b0*/  FMNMX.FTZ R2, R63, R2, !PT ;  /* 0x000000023f027209 */ /* 0x000fe20007810000 */
[----:B------:R-:W0:Y:S01]  /*152c0*/  MUFU.EX2 R99, R99 ;  /* 0x0000006300637308 */ /* 0x000e220000000800 */
[----:B------:R-:W-:Y:S01]  /*152d0*/  ISETP.GT.AND P4, PT, R14, 0x59, !P5 ;  /* 0x000000590e00780c */ /* 0x000fe20006f84270 */
[-CC-:B------:R-:W-:Y:S01]  /*152e0*/  FFMA.FTZ R180, R29, R0.reuse, -R20.reuse ;  /* 0x000000001db47223 */ /* 0x180fe20000010814 */
[C---:B------:R-:W-:Y:S01]  /*152f0*/  ISETP.LT.OR P3, PT, R6.reuse, 0x59, P3 ;  /* 0x000000590600780c */ /* 0x040fe20001f61670 */
[-CC-:B------:R-:W-:Y:S01]  /*15300*/  FFMA.FTZ R182, R7, R0.reuse, -R20.reuse ;  /* 0x0000000007b67223 */ /* 0x180fe20000010814 */
[----:B------:R-:W-:Y:S01]  /*15310*/  FSEL R67, R67, -INF , !P2 ;  /* 0xff80000043437808 */ /* 0x000fe20005000000 */
[--C-:B------:R-:W-:Y:S01]  /*15320*/  FFMA.FTZ R176, R21, R0, -R20.reuse ;  /* 0x0000000015b07223 */ /* 0x100fe20000010814 */
[----:B------:R-:W-:Y:S01]  /*15330*/  FMNMX.FTZ R2, R101, R2, !PT ;  /* 0x0000000265027209 */ /* 0x000fe20007810000 */
[----:B------:R-:W1:Y:S01]  /*15340*/  MUFU.EX2 R190, R190 ;  /* 0x000000be00be7308 */ /* 0x000e620000000800 */
[----:B------:R-:W-:Y:S01]  /*15350*/  ISETP.LT.OR P4, PT, R6, 0x5a, P4 ;  /* 0x0000005a0600780c */ /* 0x000fe20002781670 */
[-CC-:B------:R-:W-:Y:S01]  /*15360*/  FFMA.FTZ R178, R9, R0.reuse, -R20.reuse ;  /* 0x0000000009b27223 */ /* 0x180fe20000010814 */
[----:B------:R-:W-:Y:S01]  /*15370*/  FSEL R37, R70, -INF , !P3 ;  /* 0xff80000046257808 */ /* 0x000fe20005800000 */
[--C-:B------:R-:W-:Y:S01]  /*15380*/  FFMA.FTZ R172, R15, R0, -R20.reuse ;  /* 0x000000000fac7223 */ /* 0x100fe20000010814 */
[----:B------:R-:W-:Y:S01]  /*15390*/  FMNMX.FTZ R2, R67, R2, !PT ;  /* 0x0000000243027209 */ /* 0x000fe20007810000 */
[--C-:B------:R-:W-:Y:S01]  /*153a0*/  FFMA.FTZ R174, R25, R0, -R20.reuse ;  /* 0x0000000019ae7223 */ /* 0x100fe20000010814 */
[----:B------:R-:W-:Y:S01]  /*153b0*/  FSEL R71, R71, -INF , !P4 ;  /* 0xff80000047477808 */ /* 0x000fe20006000000 */
[----:B------:R-:W2:Y:S01]  /*153c0*/  MUFU.EX2 R95, R95 ;  /* 0x0000005f005f7308 */ /* 0x000ea20000000800 */
[----:B------:R-:W-:Y:S01]  /*153d0*/  FMNMX.FTZ R2, R37, R2, !PT ;  /* 0x0000000225027209 */ /* 0x000fe20007810000 */
[-CC-:B------:R-:W-:Y:S01]  /*153e0*/  FFMA.FTZ R168, R11, R0.reuse, -R20.reuse ;  /* 0x000000000ba87223 */ /* 0x180fe20000010814 */
[-CC-:B------:R-:W-:Y:S01]  /*153f0*/  FFMA.FTZ R170, R5, R0.reuse, -R20.reuse ;  /* 0x0000000005aa7223 */ /* 0x180fe20000010814 */
[--C-:B------:R-:W-:Y:S01]  /*15400*/  FFMA.FTZ R29, R41, R0, -R20.reuse ;  /* 0x00000000291d7223 */ /* 0x100fe20000010814 */
[----:B------:R-:W-:Y:S01]  /*15410*/  FMNMX.FTZ R2, R71, R2, !PT ;  /* 0x0000000247027209 */ /* 0x000fe20007810000 */
[-CC-:B------:R-:W-:Y:S01]  /*15420*/  FFMA.FTZ R7, R45, R0.reuse, -R20.reuse ;  /* 0x000000002d077223 */ /* 0x180fe20000010814 */
[-CC-:B------:R-:W-:Y:S01]  /*15430*/  FFMA.FTZ R21, R49, R0.reuse, -R20.reuse ;  /* 0x0000000031157223 */ /* 0x180fe20000010814 */
[----:B------:R-:W3:Y:S01]  /*15440*/  MUFU.EX2 R184, R184 ;  /* 0x000000b800b87308 */ /* 0x000ee20000000800 */
[-CC-:B------:R-:W-:Y:S01]  /*15450*/  FFMA.FTZ R9, R53, R0.reuse, -R20.reuse ;  /* 0x0000000035097223 */ /* 0x180fe20000010814 */
[----:B------:R-:W4:Y:S01]  /*15460*/  SHFL.BFLY PT, R3, R2, 0x2, 0x1f ;  /* 0x0c401f0002037f89 */ /* 0x000f2200000e0000 */
[-CC-:B------:R-:W-:Y:S01]  /*15470*/  FFMA.FTZ R15, R57, R0.reuse, -R20.reuse ;  /* 0x00000000390f7223 */ /* 0x180fe20000010814 */
[-CC-:B------:R-:W-:Y:S01]  /*15480*/  FFMA.FTZ R25, R61, R0.reuse, -R20.reuse ;  /* 0x000000003d197223 */ /* 0x180fe20000010814 */
[-CC-:B------:R-:W-:Y:S01]  /*15490*/  FFMA.FTZ R11, R65, R0.reuse, -R20.reuse ;  /* 0x00000000410b7223 */ /* 0x180fe20000010814 */
[----:B------:R-:W-:Y:S01]  /*154a0*/  FFMA.FTZ R5, R69, R0, -R20 ;  /* 0x0000000045057223 */ /* 0x000fe20000010814 */
[----:B------:R-:W-:Y:S01]  /*154b0*/  ISETP.NE.AND P5, PT, R94, 0x1, PT ;  /* 0x000000015e00780c */ /* 0x000fe20003fa5270 */
[----:B------:R-:W5:Y:S08]  /*154c0*/  MUFU.EX2 R73, R73 ;  /* 0x0000004900497308 */ /* 0x000f700000000800 */
[----:B------:R-:W5:Y:S04]  /*154d0*/  MUFU.EX2 R186, R186 ;  /* 0x000000ba00ba7308 */ /* 0x000f680000000800 */
[----:B------:R-:W5:Y:S04]  /*154e0*/  @P5 LDC R40, c[0x0][0x450] ;  /* 0x00011400ff285b82 */ /* 0x000f680000000800 */
[----:B------:R-:W5:Y:S01]  /*154f0*/  MUFU.EX2 R33, R33 ;  /* 0x0000002100217308 */ /* 0x000f620000000800 */
[----:B----4-:R-:W-:-:S05]  /*15500*/  FMNMX.FTZ R6, R2, R3, !PT ;  /* 0x0000000302067209 */ /* 0x010fca0007810000 */
[----:B------:R-:W4:Y:S02]  /*15510*/  SHFL.BFLY PT, R3, R6, 0x1, 0x1f ;  /* 0x0c201f0006037f89 */ /* 0x000f2400000e0000 */
[----:B------:R-:W-:Y:S08]  /*15520*/  MUFU.EX2 R180, R180 ;  /* 0x000000b400b47308 */ /* 0x000ff00000000800 */
[----:B------:R-:W-:Y:S08]  /*15530*/  MUFU.EX2 R29, R29 ;  /* 0x0000001d001d7308 */ /* 0x000ff00000000800 */
[----:B------:R-:W-:Y:S01]  /*15540*/  MUFU.EX2 R182, R182 ;  /* 0x000000b600b67308 */ /* 0x000fe20000000800 */
[----:B----4-:R-:W-:-:S07]  /*15550*/  FMNMX.FTZ R3, R6, R3, !PT ;  /* 0x0000000306037209 */ /* 0x010fce0007810000 */
[----:B------:R-:W-:Y:S01]  /*15560*/  MUFU.EX2 R7, R7 ;  /* 0x0000000700077308 */ /* 0x000fe20000000800 */
[C---:B------:R-:W-:Y:S01]  /*15570*/  FSETP.NEU.FTZ.AND P2, PT, R3.reuse, -INF , PT ;  /* 0xff8000000300780b */ /* 0x040fe20003f5d000 */
[----:B------:R-:W-:-:S06]  /*15580*/  FMUL.FTZ R2, R3, R0 ;  /* 0x0000000003027220 */ /* 0x000fcc0000410000 */
[----:B------:R-:W-:Y:S01]  /*15590*/  MUFU.EX2 R176, R176 ;  /* 0x000000b000b07308 */ /* 0x000fe20000000800 */
        /* <DEDUP_REMOVED lines=17> */
[----:B---3--:R-:W-:Y:S01]  /*156b0*/  FADD.FTZ R34, R184, R27 ;  /* 0x0000001bb8227221 */ /* 0x008fe20000010000 */
[-CC-:B------:R-:W-:Y:S01]  /*156c0*/  FFMA.FTZ R28, R77, R0.reuse, -R6.reuse ;  /* 0x000000004d1c7223 */ /* 0x180fe20000010806 */
[-CC-:B------:R-:W-:Y:S01]  /*156d0*/  FFMA.FTZ R177, R43, R0.reuse, -R6.reuse ;  /* 0x000000002bb17223 */ /* 0x180fe20000010806 */
[-C--:B------:R-:W-:Y:S01]  /*156e0*/  FFMA.FTZ R30, R51, R0.reuse, -R6 ;  /* 0x00000000331e7223 */ /* 0x080fe20000010806 */
[----:B-----5:R-:W-:Y:S01]  /*156f0*/  FADD.FTZ R31, R73, R34 ;  /* 0x00000022491f7221 */ /* 0x020fe20000010000 */
[----:B------:R-:W1:Y:S01]  /*15700*/  @P5 LDC R39, c[0x0][0x44c] ;  /* 0x00011300ff275b82 */ /* 0x000e620000000800 */
[----:B------:R-:W2:Y:S01]  /*15710*/  MUFU.EX2 R191, R191 ;  /* 0x000000bf00bf7308 */ /* 0x000ea20000000800 */
[-CC-:B------:R-:W-:Y:S01]  /*15720*/  FFMA.FTZ R47, R47, R0.reuse, -R6.reuse ;  /* 0x000000002f2f7223 */ /* 0x180fe20000010806 */
[----:B------:R-:W-:Y:S01]  /*15730*/  FADD.FTZ R36, R186, R31 ;  /* 0x0000001fba247221 */ /* 0x000fe20000010000 */
[-CC-:B------:R-:W-:Y:S01]  /*15740*/  FFMA.FTZ R55, R55, R0.reuse, -R6.reuse ;  /* 0x0000000037377223 */ /* 0x180fe20000010806 */
[-CC-:B------:R-:W-:Y:S01]  /*15750*/  FFMA.FTZ R91, R91, R0.reuse, -R6.reuse ;  /* 0x000000005b5b7223 */ /* 0x180fe20000010806 */
[-C--:B------:R-:W-:Y:S01]  /*15760*/  FFMA.FTZ R59, R59, R0.reuse, -R6 ;  /* 0x000000003b3b7223 */ /* 0x080fe20000010806 */
[----:B------:R-:W-:Y:S01]  /*15770*/  FADD.FTZ R31, R33, R36 ;  /* 0x00000024211f7221 */ /* 0x000fe20000010000 */
[-C--:B------:R-:W-:Y:S01]  /*15780*/  FFMA.FTZ R93, R93, R0.reuse, -R6 ;  /* 0x000000005d5d7223 */ /* 0x080fe20000010806 */
[----:B------:R-:W3:Y:S01]  /*15790*/  MUFU.EX2 R14, R14 ;  /* 0x0000000e000e7308 */ /* 0x000ee20000000800 */
        /* <DEDUP_REMOVED lines=8> */
[----:B--2---:R-:W-:Y:S01]  /*15820*/  FADD.FTZ R27, R191, R32 ;  /* 0x00000020bf1b7221 */ /* 0x004fe20000010000 */
[----:B------:R-:W-:Y:S01]  /*15830*/  FADD.FTZ R38, R182, R31 ;  /* 0x0000001fb6267221 */ /* 0x000fe20000010000 */
[----:B------:R-:W-:Y:S01]  /*15840*/  FFMA.FTZ R71, R71, R0, -R6 ;  /* 0x0000000047477223 */ /* 0x000fe20000010806 */
[----:B------:R-:W-:Y:S01]  /*15850*/  IMAD.MOV.U32 R35, RZ, RZ, R212 ;  /* 0x000000ffff237224 */ /* 0x000fe200078e00d4 */
[C---:B------:R-:W-:Y:S01]  /*15860*/  F2FP.BF16.F32.PACK_AB R182, R7.reuse, R182 ;  /* 0x000000b607b6723e */ /* 0x040fe200000010ff */
[----:B------:R-:W-:Y:S01]  /*15870*/  FADD.FTZ R31, R7, R38 ;  /* 0x00000026071f7221 */ /* 0x000fe20000010000 */
[----:B-1----:R-:W-:Y:S01]  /*15880*/  @P5 IMAD.HI.U32 R39, R212, R39, RZ ;  /* 0x00000027d4275227 */ /* 0x002fe200078e00ff */
[----:B------:R-:W1:Y:S03]  /*15890*/  MUFU.EX2 R20, R20 ;  /* 0x0000001400147308 */ /* 0x000e660000000800 */
[----:B---3--:R-:W-:Y:S01]  /*158a0*/  FADD.FTZ R34, R14, R27 ;  /* 0x0000001b0e227221 */ /* 0x008fe20000010000 */
[----:B------:R-:W-:Y:S01]  /*158b0*/  FADD.FTZ R38, R176, R31 ;  /* 0x0000001fb0267221 */ /* 0x000fe20000010000 */
[----:B------:R-:W-:-:S02]  /*158c0*/  F2FP.BF16.F32.PACK_AB R189, R2, R189 ;  /* 0x000000bd02bd723e */ /* 0x000fc400000010ff */
[----:B------:R-:W-:Y:S02]  /*158d0*/  @P5 SHF.R.U32.HI R35, RZ, R40, R39 ;  /* 0x00000028ff235219 */ /* 0x000fe40000011627 */
[----:B------:R-:W-:Y:S01]  /*158e0*/  ISETP.GE.AND P5, PT, R13, 0x1, PT ;  /* 0x000000010d00780c */ /* 0x000fe20003fa6270 */
[----:B------:R-:W2:Y:S01]  /*158f0*/  MUFU.EX2 R187, R187 ;  /* 0x000000bb00bb7308 */ /* 0x000ea20000000800 */
[----:B0-----:R-:W-:Y:S01]  /*15900*/  FADD.FTZ R27, R185, R34 ;  /* 0x00000022b91b7221 */ /* 0x001fe20000010000 */
[----:B------:R-:W-:Y:S01]  /*15910*/  IMAD.IADD R35, R150, 0x1, R35 ;  /* 0x0000000196237824 */ /* 0x000fe200078e0223 */
[----:B------:R-:W-:Y:S02]  /*15920*/  F2FP.BF16.F32.PACK_AB R188, R99, R188 ;  /* 0x000000bc63bc723e */ /* 0x000fe400000010ff */
[----:B------:R-:W-:Y:S01]  /*15930*/  F2FP.BF16.F32.PACK_AB R190, R95, R190 ;  /* 0x000000be5fbe723e */ /* 0x000fe200000010ff */
[----:B------:R-:W-:Y:S01]  /*15940*/  IMAD.IADD R12, R35, 0x1, R12 ;  /* 0x00000001230c7824 */ /* 0x000fe200078e020c */
[----:B------:R-:W-:Y:S01]  /*15950*/  F2FP.BF16.F32.PACK_AB R184, R73, R184 ;  /* 0x000000b849b8723e */ /* 0x000fe200000010ff */
[----:B------:R-:W0:Y:S01]  /*15960*/  MUFU.EX2 R24, R24 ;  /* 0x0000001800187308 */ /* 0x000e220000000800 */
[----:B-1----:R-:W-:Y:S01]  /*15970*/  FADD.FTZ R34, R20, R27 ;  /* 0x0000001b14227221 */ /* 0x002fe20000010000 */
[----:B------:R-:W-:-:S02]  /*15980*/  F2FP.BF16.F32.PACK_AB R186, R33, R186 ;  /* 0x000000ba21ba723e */ /* 0x000fc400000010ff */
[----:B------:R-:W-:Y:S02]  /*15990*/  F2FP.BF16.F32.PACK_AB R180, R29, R180 ;  /* 0x000000b41db4723e */ /* 0x000fe400000010ff */
[----:B------:R-:W-:Y:S02]  /*159a0*/  F2FP.BF16.F32.PACK_AB R191, R14, R191 ;  /* 0x000000bf0ebf723e */ /* 0x000fe400000010ff */
[----:B------:R-:W1:Y:S01]  /*159b0*/  MUFU.EX2 R181, R181 ;  /* 0x000000b500b57308 */ /* 0x000e620000000800 */
[----:B--2---:R-:W-:Y:S01]  /*159c0*/  FADD.FTZ R27, R187, R34 ;  /* 0x00000022bb1b7221 */ /* 0x004fe20000010000 */
[----:B------:R-:W-:-:S06]  /*159d0*/  F2FP.BF16.F32.PACK_AB R185, R20, R185 ;  /* 0x000000b914b9723e */ /* 0x000fcc00000010ff */
        /* <DEDUP_REMOVED lines=58> */
[----:B------:R-:W-:-:S05]  /*15d80*/  VIADD R7, R72, 0xfffffffe ;  /* 0xfffffffe48077836 */ /* 0x000fca0000000000 */
        /* <DEDUP_REMOVED lines=23> */
.L_x_4887:
[----:B------:R-:W-:-:S13]  /*15f00*/  ISETP.NE.AND P2, PT, R13, 0x1, PT ;  /* 0x000000010d00780c */ /* 0x000fda0003f45270 */
[----:B------:R-:W0:Y:S02]  /*15f10*/  @P2 LDC.64 R14, c[0x0][0x9e8] ;  /* 0x00027a00ff0e2b82 */ /* 0x000e240000000a00 */
[----:B0-----:R-:W-:-:S05]  /*15f20*/  @P2 IMAD.HI.U32 R14, R2, R14, RZ ;  /* 0x0000000e020e2227 */ /* 0x001fca00078e00ff */
[----:B------:R-:W-:-:S07]  /*15f30*/  @P2 SHF.R.U32.HI R2, RZ, R15, R14 ;  /* 0x0000000fff022219 */ /* 0x000fce000001160e */
.L_x_4888:
[----:B------:R-:W-:Y:S05]  /*15f40*/  BSYNC B0 ;  /* 0x0000000000007941 */ /* 0x000fea0003800000 */
.L_x_4886:
[----:B------:R-:W-:-:S05]  /*15f50*/  IMAD R13, R2, R13, R13 ;  /* 0x0000000d020d7224 */ /* 0x000fca00078e020d */
[----:B------:R-:W-:-:S07]  /*15f60*/  VIMNMX R12, R12, R13, PT ;  /* 0x0000000d0c0c7248 */ /* 0x000fce0003fe0100 */
.L_x_4885:
[----:B------:R-:W-:Y:S01]  /*15f70*/  IMAD.HI R12, R12, 0x2aaaaaab, RZ ;  /* 0x2aaaaaab0c0c7827 */ /* 0x000fe200078e02ff */
[----:B------:R-:W-:Y:S01]  /*15f80*/  ULDC UR59, c[0x0][0x9e4] ;  /* 0x00027900003b7ab9 */ /* 0x000fe20000000800 */
[----:B------:R-:W-:Y:S01]  /*15f90*/  ULDC UR58, c[0x0][0x9e4] ;  /* 0x00027900003a7ab9 */ /* 0x000fe20000000800 */
[----:B------:R-:W-:Y:S01]  /*15fa0*/  BSSY B0, `(.L_x_4889) ;  /* 0x000037f000007945 */ /* 0x000fe20003800000 */
[----:B------:R-:W-:Y:S01]  /*15fb0*/  IMAD.MOV.U32 R2, RZ, RZ, 0x3f800000 ;  /* 0x3f800000ff027424 */ /* 0x000fe200078e00ff */
[----:B------:R-:W-:Y:S02]  /*15fc0*/  SHF.R.U32.HI R9, RZ, 0x1f, R12 ;  /* 0x0000001fff097819 */ /* 0x000fe4000001160c */
[----:B------:R-:W-:Y:S02]  /*15fd0*/  CS2R R118, SRZ ;  /* 0x0000000000767805 */ /* 0x000fe4000001ff00 */
[----:B------:R-:W-:Y:S02]  /*15fe0*/  CS2R R116, SRZ ;  /* 0x0000000000747805 */ /* 0x000fe4000001ff00 */
[----:B------:R-:W-:-:S02]  /*15ff0*/  CS2R R114, SRZ ;  /* 0x0000000000727805 */ /* 0x000fc4000001ff00 */
[----:B------:R-:W-:Y:S01]  /*16000*/  LEA.HI.SX32 R14, R12, R9, 0x1c ;  /* 0x000000090c0e7211 */ /* 0x000fe200078fe2ff */
[----:B------:R-:W-:Y:S01]  /*16010*/  IMAD.MOV.U32 R9, RZ, RZ, 0x3f800000 ;  /* 0x3f800000ff097424 */ /* 0x000fe200078e00ff */
[----:B------:R-:W-:Y:S02]  /*16020*/  CS2R R112, SRZ ;  /* 0x0000000000707805 */ /* 0x000fe4000001ff00 */
[----:B------:R-:W-:Y:S02]  /*16030*/  CS2R R110, SRZ ;  /* 0x00000000006e7805 */ /* 0x000fe4000001ff00 */
[----:B------:R-:W-:Y:S02]  /*16040*/  VIMNMX R14, R213, R14, !PT ;  /* 0x0000000ed50e7248 */ /* 0x000fe40007fe0100 */
[----:B------:R-:W-:Y:S02]  /*16050*/  CS2R R108, SRZ ;  /* 0x00000000006c7805 */ /* 0x000fe4000001ff00 */
[----:B------:R-:W-:-:S02]  /*16060*/  CS2R R106, SRZ ;  /* 0x00000000006a7805 */ /* 0x000fc4000001ff00 */
[----:B------:R-:W-:Y:S02]  /*16070*/  CS2R R104, SRZ ;  /* 0x0000000000687805 */ /* 0x000fe4000001ff00 */
[----:B------:R-:W-:Y:S02]  /*16080*/  ISETP.GE.AND P2, PT, R7, R14, PT ;  /* 0x0000000e0700720c */ /* 0x000fe40003f46270 */
        /* <DEDUP_REMOVED lines=41> */
[----:B------:R-:W-:Y:S01]  /*16320*/  BSSY B1, `(.L_x_4891) ;  /* 0x0000342000017945 */ /* 0x000fe20003800000 */
[----:B------:R-:W-:Y:S02]  /*16330*/  IMAD.MOV.U32 R2, RZ, RZ, 0x3f800000 ;  /* 0x3f800000ff027424 */ /* 0x000fe400078e00ff */
[----:B------:R-:W-:-:S07]  /*16340*/  IMAD.MOV.U32 R119, RZ, RZ, RZ ;  /* 0x000000ffff777224 */ /* 0x000fce00078e00ff */
.L_x_4910:
[----:B------:R-:W-:-:S05]  /*16350*/  VIADD R15, R19, 0x1 ;  /* 0x00000001130f7836 */ /* 0x000fca0000000000 */
[----:B------:R-:W-:-:S04]  /*16360*/  ISETP.NE.AND P2, PT, R15, 0x2, PT ;  /* 0x000000020f00780c */ /* 0x000fc80003f45270 */
[----:B------:R-:W-:Y:S02]  /*16370*/  SEL R11, RZ, 0x1, P2 ;  /* 0x00000001ff0b7807 */ /* 0x000fe40001000000 */
[----:B------:R-:W-:Y:S02]  /*16380*/  SEL R15, R15, RZ, P2 ;  /* 0x000000ff0f0f7207 */ /* 0x000fe40001000000 */
[----:B------:R-:W-:Y:S01]  /*16390*/  LOP3.LUT R20, R194, R11, RZ, 0x3c, !PT ;  /* 0x0000000bc2147212 */ /* 0x000fe200078e3cff */
[----:B------:R-:W-:Y:S06]  /*163a0*/  @!P0 BRA `(.L_x_4892) ;  /* 0x0000000000048947 */ /* 0x000fec0003800000 */
[----:B------:R-:W-:Y:S01]  /*163b0*/  BPT.TRAP 0x1 ;  /* 0x000000040000795c */ /* 0x000fe20000300000 */
.L_x_4892:
[----:B------:R-:W-:Y:S01]  /*163c0*/  IMAD R0, R15, 0x8, R16 ;  /* 0x000000080f007824 */ /* 0x000fe200078e0210 */
[----:B------:R-:W-:-:S04]  /*163d0*/  SHF.L.U32 R11, R20, 0x1f, RZ ;  /* 0x0000001f140b7819 */ /* 0x000fc800000006ff */
[----:B------:R0:W1:Y:S01]  /*163e0*/  SYNCS.PHASECHK.TRANS64.TRYWAIT P2, [R0+URZ+0x30830], R11 ;  /* 0x0308300b000075a7 */ /* 0x000062000804017f */
[----:B------:R-:W-:Y:S05]  /*163f0*/  @!P0 BRA `(.L_x_4893) ;  /* 0x0000000000048947 */ /* 0x000fea0003800000 */
[----:B------:R-:W-:Y:S01]  /*16400*/  BPT.TRAP 0x1 ;  /* 0x000000040000795c */ /* 0x000fe20000300000 */
.L_x_4893:
[----:B------:R-:W-:Y:S01]  /*16410*/  IMAD R124, R15, 0x900, R8 ;  /* 0x000009000f7c7824 */ /* 0x000fe200078e0208 */
[----:B------:R-:W-:Y:S03]  /*16420*/  BSSY B2, `(.L_x_4894) ;  /* 0x0000006000027945 */ /* 0x000fe60003800000 */
[C---:B------:R-:W-:Y:S02]  /*16430*/  VIADD R12, R124.reuse, 0x2 ;  /* 0x000000027c0c7836 */ /* 0x040fe40000000000 */
[----:B------:R-:W-:Y:S01]  /*16440*/  VIADD R21, R124, 0x4 ;  /* 0x000000047c157836 */ /* 0x000fe20000000000 */
[----:B-1----:R-:W-:Y:S06]  /*16450*/  @P2 BRA `(.L_x_4895) ;  /* 0x0000000000082947 */ /* 0x002fec0003800000 */
[----:B------:R-:W1:Y:S02]  /*16460*/  SYNCS.PHASECHK.TRANS64.TRYWAIT P2, [R0+URZ+0x30830], R11 ;  /* 0x0308300b000075a7 */ /* 0x000e64000804017f */
[----:B-1----:R-:W-:Y:S05]  /*16470*/  @!P2 BRA `(.L_x_4896) ;  /* 0x000001780030a947 */ /* 0x002fea0003800000 */
.L_x_4895:
[----:B------:R-:W-:Y:S05]  /*16480*/  BSYNC B2 ;  /* 0x0000000000027941 */ /* 0x000fea0003800000 */
.L_x_4894:
[----:B------:R-:W-:Y:S01]  /*16490*/  IMAD.MOV.U32 R10, RZ, RZ, R124 ;  /* 0x000000ffff0a7224 */ /* 0x000fe200078e007c */
[----:B------:R2:W-:Y:S04]  /*164a0*/  STL.64 [R1+0x90], R16 ;  /* 0x0000901001007387 */ /* 0x0005e80000100a00 */
[----:B------:R-:W-:Y:S01]  /*164b0*/  R2UR UR54, R10 ;  /* 0x000000000a3672ca */ /* 0x000fe200000e0000 */
[----:B------:R-:W-:-:S05]  /*164c0*/  IMAD.MOV.U32 R10, RZ, RZ, R21 ;  /* 0x000000ffff0a7224 */ /* 0x000fca00078e0015 */
[----:B------:R-:W-:Y:S01]  /*164d0*/  R2UR UR34, R10 ;  /* 0x000000000a2272ca */ /* 0x000fe200000e0000 */
[----:B------:R-:W-:Y:S01]  /*164e0*/  VIADD R10, R124, 0x302 ;  /* 0x000003027c0a7836 */ /* 0x000fe20000000000 */
[----:B--2---:R-:W2:Y:S01]  /*164f0*/  LDL.64 R16, [R1+0x28] ;  /* 0x0000280001107983 */ /* 0x004ea20000100a00 */
[----:B01----:R-:W-:-:S03]  /*16500*/  IMAD.MOV.U32 R11, RZ, RZ, 0x40000040 ;  /* 0x40000040ff0b7424 */ /* 0x003fc600078e00ff */
[----:B------:R-:W-:Y:S01]  /*16510*/  R2UR UR22, R10 ;  /* 0x000000000a1672ca */ /* 0x000fe200000e0000 */
[----:B------:R-:W-:Y:S01]  /*16520*/  VIADD R10, R124, 0x306 ;  /* 0x000003067c0a7836 */ /* 0x000fe20000000000 */
[----:B------:R0:W-:Y:S01]  /*16530*/  STL.64 [R1+0x88], R14 ;  /* 0x0000880e01007387 */ /* 0x0001e20000100a00 */
[C---:B------:R-:W-:Y:S02]  /*16540*/  R2UR UR55, R11.reuse ;  /* 0x000000000b3772ca */ /* 0x040fe400000e0000 */
[C---:B------:R-:W-:Y:S02]  /*16550*/  R2UR UR35, R11.reuse ;  /* 0x000000000b2372ca */ /* 0x040fe400000e0000 */
[C---:B------:R-:W-:Y:S02]  /*16560*/  R2UR UR23, R11.reuse ;  /* 0x000000000b1772ca */ /* 0x040fe400000e0000 */
[----:B------:R-:W-:Y:S02]  /*16570*/  R2UR UR14, R10 ;  /* 0x000000000a0e72ca */ /* 0x000fe400000e0000 */
[----:B------:R-:W-:Y:S01]  /*16580*/  R2UR UR15, R11 ;  /* 0x000000000b0f72ca */ /* 0x000fe200000e0000 */
[----:B0-----:R-:W3:Y:S04]  /*16590*/  LDL.64 R14, [R1+0x20] ;  /* 0x00002000010e7983 */ /* 0x001ee80000100a00 */
[----:B------:R0:W-:Y:S04]  /*165a0*/  STL.64 [R1+0x80], R6 ;  /* 0x0000800601007387 */ /* 0x0001e80000100a00 */
[----:B0-----:R-:W4:Y:S04]  /*165b0*/  LDL.64 R6, [R1+0x18] ;  /* 0x0000180001067983 */ /* 0x001f280000100a00 */
[----:B------:R0:W-:Y:S04]  /*165c0*/  STL.64 [R1+0x78], R4 ;  /* 0x0000780401007387 */ /* 0x0001e80000100a00 */
[----:B------:R-:W2:Y:S01]  /*165d0*/  LDL.64 R10, [R1+0x30] ;  /* 0x00003000010a7983 */ /* 0x000ea20000100a00 */
[----:B------:R-:W-:Y:S01]  /*165e0*/  VIADD R120, R124, 0x6 ;  /* 0x000000067c787836 */ /* 0x000fe20000000000 */
[----:B------:R-:W-:Y:S01]  /*165f0*/  R2UR UR50, R12 ;  /* 0x000000000c3272ca */ /* 0x000fe200000e0000 */
[----:B------:R-:W-:-:S03]  /*16600*/  VIADD R12, R124, 0x300 ;  /* 0x000003007c0c7836 */ /* 0x000fc60000000000 */
[----:B------:R-:W-:Y:S01]  /*16610*/  R2UR UR30, R120 ;  /* 0x00000000781e72ca */ /* 0x000fe200000e0000 */
[----:B------:R-:W-:Y:S01]  /*16620*/  VIADD R120, R124, 0x304 ;  /* 0x000003047c787836 */ /* 0x000fe20000000000 */
[----:B------:R-:W-:Y:S01]  /*16630*/  R2UR UR26, R12 ;  /* 0x000000000c1a72ca */ /* 0x000fe200000e0000 */
[C---:B------:R-:W-:Y:S01]  /*16640*/  VIADD R12, R124.reuse, 0x600 ;  /* 0x000006007c0c7836 */ /* 0x040fe20000000000 */
[----:B0-----:R-:W4:Y:S01]  /*16650*/  LDL.64 R4, [R1+0x10] ;  /* 0x0000100001047983 */ /* 0x001f220000100a00 */
[----:B------:R-:W-:Y:S01]  /*16660*/  VIADD R122, R124, 0x604 ;  /* 0x000006047c7a7836 */ /* 0x000fe20000000000 */
[----:B------:R-:W-:Y:S01]  /*16670*/  R2UR UR18, R120 ;  /* 0x00000000781272ca */ /* 0x000fe200000e0000 */
[----:B------:R-:W-:Y:S02]  /*16680*/  VIADD R120, R124, 0x602 ;  /* 0x000006027c787836 */ /* 0x000fe40000000000 */
[----:B------:R-:W-:Y:S01]  /*16690*/  FMUL.FTZ R24, R24, R9 ;  /* 0x0000000918187220 */ /* 0x000fe20000410000 */
[----:B------:R-:W-:-:S02]  /*166a0*/  IMAD.MOV.U32 R121, RZ, RZ, 0x40000040 ;  /* 0x40000040ff797424 */ /* 0x000fc400078e00ff */
[-C--:B------:R-:W-:Y:S01]  /*166b0*/  FMUL.FTZ R25, R25, R9.reuse ;  /* 0x0000000919197220 */ /* 0x080fe20000410000 */
[----:B------:R-:W-:Y:S02]  /*166c0*/  VIADD R124, R124, 0x606 ;  /* 0x000006067c7c7836 */ /* 0x000fe40000000000 */
[-C--:B------:R-:W-:Y:S01]  /*166d0*/  FMUL.FTZ R28, R28, R9.reuse ;  /* 0x000000091c1c7220 */ /* 0x080fe20000410000 */
[----:B------:R-:W-:Y:S01]  /*166e0*/  IMAD.MOV.U32 R123, RZ, RZ, 0x40000040 ;  /* 0x40000040ff7b7424 */ /* 0x000fe200078e00ff */
[C---:B------:R-:W-:Y:S01]  /*166f0*/  R2UR UR31, R121.reuse ;  /* 0x00000000791f72ca */ /* 0x040fe200000e0000 */
[----:B------:R-:W-:Y:S01]  /*16700*/  IMAD.MOV.U32 R125, RZ, RZ, 0x40000040 ;  /* 0x40000040ff7d7424 */ /* 0x000fe200078e00ff */
[----:B------:R-:W-:Y:S01]  /*16710*/  R2UR UR19, R121 ;  /* 0x00000000791372ca */ /* 0x000fe200000e0000 */
[----:B------:R-:W-:Y:S01]  /*16720*/  IMAD.MOV.U32 R13, RZ, RZ, 0x40000040 ;  /* 0x40000040ff0d7424 */ /* 0x000fe200078e00ff */
        /* <DEDUP_REMOVED lines=17> */
[-C--:B------:R-:W-:Y:S01]  /*16840*/  FMUL.FTZ R45, R45, R9.reuse ;  /* 0x000000092d2d7220 */ /* 0x080fe20000410000 */
[----:B------:R-:W-:Y:S01]  /*16850*/  HGMMA.64x96x16.F32.BF16 R120, gdesc[UR52], RZ, !UPT, gsb0 ;  /* 0x01600000347879f0 */ /* 0x000fe2000c0018ff */
        /* <DEDUP_REMOVED lines=86> */
[----:B------:R-:W-:Y:S03]  /*16dc0*/  HGMMA.64x96x16.F32.BF16 R120, gdesc[UR48], R120, gsb0 ;  /* 0x01600000307879f0 */ /* 0x000fe60008001878 */
[----:B------:R-:W-:Y:S02]  /*16dd0*/  WARPGROUP.DEPBAR.LE gsb0, 0x0 ;  /* 0x00008000000079c5 */ /* 0x000fe40000010000 */
[----:B------:R-:W-:Y:S01]  /*16de0*/  WARPGROUP.ARRIVE ;  /* 0x00000000000079c5 */ /* 0x000fe20000000000 */
[----:B--2---:R-:W-:Y:S02]  /*16df0*/  R2UR UR32, R10 ;  /* 0x000000000a2072ca */ /* 0x004fe400000e0000 */
[----:B------:R-:W-:Y:S02]  /*16e00*/  R2UR UR33, R11 ;  /* 0x000000000b2172ca */ /* 0x000fe400000e0000 */
[----:B------:R-:W-:Y:S01]  /*16e10*/  R2UR UR28, R16 ;  /* 0x00000000101c72ca */ /* 0x000fe200000e0000 */
[----:B------:R-:W2:Y:S10]  /*16e20*/  LDL.64 R10, [R1] ;  /* 0x00000000010a7983 */ /* 0x000eb40000100a00 */
[----:B------:R-:W-:Y:S01]  /*16e30*/  HGMMA.64x96x16.F32.BF16 R120, gdesc[UR32], R120, gsb0 ;  /* 0x01600000207879f0 */ /* 0x000fe20008001878 */
[----:B------:R-:W-:-:S02]  /*16e40*/  R2UR UR29, R17 ;  /* 0x00000000111d72ca */ /* 0x000fc400000e0000 */
[----:B------:R-:W-:Y:S02]  /*16e50*/  R2UR UR10, R12 ;  /* 0x000000000c0a72ca */ /* 0x000fe400000e0000 */
[----:B------:R-:W-:Y:S02]  /*16e60*/  R2UR UR11, R13 ;  /* 0x000000000d0b72ca */ /* 0x000fe400000e0000 */
[----:B------:R-:W2:Y:S01]  /*16e70*/  LDL.64 R12, [R1+0x8] ;  /* 0x00000800010c7983 */ /* 0x000ea20000100a00 */
[----:B---3--:R-:W-:Y:S02]  /*16e80*/  R2UR UR24, R14 ;  /* 0x000000000e1872ca */ /* 0x008fe400000e0000 */
[----:B------:R-:W-:Y:S01]  /*16e90*/  R2UR UR25, R15 ;  /* 0x000000000f1972ca */ /* 0x000fe200000e0000 */
[----:B------:R0:W5:Y:S01]  /*16ea0*/  LDL.LU.64 R16, [R1+0x90] ;  /* 0x0000900001107983 */ /* 0x0001620000300a00 */
[----:B----4-:R-:W-:Y:S02]  /*16eb0*/  R2UR UR20, R6 ;  /* 0x00000000061472ca */ /* 0x010fe400000e0000 */
[----:B------:R-:W-:Y:S01]  /*16ec0*/  R2UR UR21, R7 ;  /* 0x00000000071572ca */ /* 0x000fe200000e0000 */
[----:B------:R0:W5:Y:S01]  /*16ed0*/  LDL.LU.64 R14, [R1+0x88] ;  /* 0x00008800010e7983 */ /* 0x0001620000300a00 */
[----:B------:R-:W-:-:S02]  /*16ee0*/  R2UR UR16, R4 ;  /* 0x00000000041072ca */ /* 0x000fc400000e0000 */
[----:B------:R-:W-:Y:S01]  /*16ef0*/  R2UR UR17, R5 ;  /* 0x00000000051172ca */ /* 0x000fe200000e0000 */
[----:B------:R0:W5:Y:S01]  /*16f00*/  LDL.LU.64 R6, [R1+0x80] ;  /* 0x0000800001067983 */ /* 0x0001620000300a00 */
[----:B------:R-:W-:Y:S01]  /*16f10*/  UMOV UR4, UR56 ;  /* 0x0000003800047c82 */ /* 0x000fe20008000000 */
[----:B------:R-:W-:Y:S02]  /*16f20*/  UMOV UR5, UR57 ;  /* 0x0000003900057c82 */ /* 0x000fe40008000000 */
[----:B------:R0:W5:Y:S01]  /*16f30*/  LDL.LU.64 R4, [R1+0x78] ;  /* 0x0000780001047983 */ /* 0x0001620000300a00 */
        /* <DEDUP_REMOVED lines=9> */
[----:B--2---:R-:W-:Y:S02]  /*16fd0*/  R2UR UR12, R12 ;  /* 0x000000000c0c72ca */ /* 0x004fe400000e0000 */
[----:B------:R-:W-:Y:S01]  /*16fe0*/  R2UR UR13, R13 ;  /* 0x000000000d0d72ca */ /* 0x000fe200000e0000 */
[----:B------:R-:W-:Y:S02]  /*16ff0*/  WARPGROUP.DEPBAR.LE gsb0, 0x0 ;  /* 0x00008000000079c5 */ /* 0x000fe40000010000 */
[----:B------:R-:W-:-:S06]  /*17000*/  WARPGROUP.ARRIVE ;  /* 0x00000000000079c5 */ /* 0x000fcc0000000000 */
[----:B------:R-:W-:Y:S01]  /*17010*/  HGMMA.64x96x16.F32.BF16 R120, gdesc[UR16], R120, gsb0 ;  /* 0x01600000107879f0 */ /* 0x000fe20008001878 */
[----:B------:R-:W-:Y:S02]  /*17020*/  R2UR UR8, R10 ;  /* 0x000000000a0872ca */ /* 0x000fe400000e0000 */
[----:B------:R-:W-:Y:S01]  /*17030*/  R2UR UR9, R11 ;  /* 0x000000000b0972ca */ /* 0x000fe200000e0000 */
        /* <DEDUP_REMOVED lines=16> */
[----:B0-----:R-:W-:Y:S05]  /*17140*/  @!P0 BRA `(.L_x_4897) ;  /* 0x0000000000048947 */ /* 0x001fea0003800000 */
[----:B------:R-:W-:Y:S01]  /*17150*/  BPT.TRAP 0x1 ;  /* 0x000000040000795c */ /* 0x000fe20000300000 */
.L_x_4897:
[----:B------:R-:W-:Y:S01]  /*17160*/  SHF.L.U32 R9, R194, 0x1f, RZ ;  /* 0x0000001fc2097819 */ /* 0x000fe200000006ff */
[----:B-----5:R-:W-:-:S04]  /*17170*/  IMAD R2, R19, 0x8, R16 ;  /* 0x0000000813027824 */ /* 0x020fc800078e0210 */
[----:B------:R0:W1:Y:S01]  /*17180*/  SYNCS.PHASECHK.TRANS64.TRYWAIT P2, [R2+URZ+0x30850], R9 ;  /* 0x03085009020075a7 */ /* 0x000062000804017f */
[----:B------:R-:W-:Y:S05]  /*17190*/  @!P0 BRA `(.L_x_4898) ;  /* 0x0000000000048947 */ /* 0x000fea0003800000 */
[----:B------:R-:W-:Y:S01]  /*171a0*/  BPT.TRAP 0x1 ;  /* 0x000000040000795c */ /* 0x000fe20000300000 */
.L_x_4898:
[----:B------:R-:W-:Y:S04]  /*171b0*/  BSSY B2, `(.L_x_4899) ;  /* 0x0000004000027945 */ /* 0x000fe80003800000 */
[----:B-1----:R-:W-:Y:S05]  /*171c0*/  @P2 BRA `(.L_x_4900) ;  /* 0x0000000000082947 */ /* 0x002fea0003800000 */
[----:B------:R-:W1:Y:S02]  /*171d0*/  SYNCS.PHASECHK.TRANS64.TRYWAIT P2, [R2+URZ+0x30850], R9 ;  /* 0x03085009020075a7 */ /* 0x000e64000804017f */
[----:B-1----:R-:W-:Y:S05]  /*171e0*/  @!P2 BRA `(.L_x_4901) ;  /* 0x0000016800e8a947 */ /* 0x002fea0003800000 */
.L_x_4900:
[----:B------:R-:W-:Y:S05]  /*171f0*/  BSYNC B2 ;  /* 0x0000000000027941 */ /* 0x000fea0003800000 */
.L_x_4899:
[----:B01----:R-:W-:Y:S01]  /*17200*/  VIADD R9, R16, 0x400 ;  /* 0x0000040010097836 */ /* 0x003fe20000000000 */
[----:B------:R-:W-:Y:S01]  /*17210*/  WARPGROUP.ARRIVE ;  /* 0x00000000000079c5 */ /* 0x000fe20000000000 */
[----:B------:R-:W-:Y:S01]  /*17220*/  IMAD.MOV.U32 R11, RZ, RZ, 0x40000040 ;  /* 0x40000040ff0b7424 */ /* 0x000fe200078e00ff */
[----:B------:R-:W0:Y:S01]  /*17230*/  LDC R21, c[0x0][0x448] ;  /* 0x00011200ff157b82 */ /* 0x000e220000000800 */
[----:B------:R-:W-:Y:S01]  /*17240*/  IMAD.MOV.U32 R13, RZ, RZ, 0x40000040 ;  /* 0x40000040ff0d7424 */ /* 0x000fe200078e00ff */
[----:B------:R-:W-:Y:S01]  /*17250*/  SHF.R.U32.HI R9, RZ, 0x4, R9 ;  /* 0x00000004ff097819 */ /* 0x000fe20000011609 */
[----:B------:R-:W-:Y:S01]  /*17260*/  @!P1 VIADD R0, R0, 0x30840 ;  /* 0x0003084000009836 */ /* 0x000fe20000000000 */
[----:B------:R-:W-:Y:S01]  /*17270*/  R2UR UR7, R11 ;  /* 0x000000000b0772ca */ /* 0x000fe200000e0000 */
[----:B------:R-:W-:Y:S01]  /*17280*/  IMAD.MOV.U32 R11, RZ, RZ, 0x40000040 ;  /* 0x40000040ff0b7424 */ /* 0x000fe200078e00ff */
[----:B------:R-:W-:Y:S01]  /*17290*/  LOP3.LUT R9, R9, 0x3fff, RZ, 0xc0, !PT ;  /* 0x00003fff09097812 */ /* 0x000fe200078ec0ff */
[----:B------:R-:W-:Y:S01]  /*172a0*/  ULDC UR5, c[0x0][0x9dc] ;  /* 0x0002770000057ab9 */ /* 0x000fe20000000800 */
[----:B------:R-:W-:Y:S01]  /*172b0*/  LOP3.LUT P2, RZ, R18, 0x100000, RZ, 0xc0, !PT ;  /* 0x0010000012ff7812 */ /* 0x000fe2000784c0ff */
[----:B------:R-:W-:Y:S01]  /*172c0*/  ULDC UR4, c[0x0][0x9e0] ;  /* 0x0002780000047ab9 */ /* 0x000fe20000000800 */
[----:B------:R-:W-:-:S02]  /*172d0*/  LOP3.LUT R9, R9, 0x3000000, RZ, 0xfc, !PT ;  /* 0x0300000009097812 */ /* 0x000fc400078efcff */
[----:B------:R-:W-:-:S03]  /*172e0*/  @!P1 PRMT R0, RZ, 0x654, R0 ;  /* 0x00000654ff009816 */ /* 0x000fc60000000000 */
[----:B------:R-:W-:Y:S02]  /*172f0*/  IMAD R10, R19, 0x900, R9 ;  /* 0x00000900130a7824 */ /* 0x000fe400078e0209 */
[----:B------:R-:W-:Y:S02]  /*17300*/  IMAD.IADD R9, R214, 0x1, R212 ;  /* 0x00000001d6097824 */ /* 0x000fe400078e02d4 */
[C---:B------:R-:W-:Y:S01]  /*17310*/  VIADD R12, R10.reuse, 0x80 ;  /* 0x000000800a0c7836 */ /* 0x040fe20000000000 */
[----:B------:R-:W-:Y:S02]  /*17320*/  R2UR UR6, R10 ;  /* 0x000000000a0672ca */ /* 0x000fe400000e0000 */
[----:B0-----:R-:W-:-:S11]  /*17330*/  ISETP.NE.AND P3, PT, R21, 0x1, PT ;  /* 0x000000011500780c */ /* 0x001fd60003f65270 */
        /* <DEDUP_REMOVED lines=25> */
[----:B------:R-:W-:Y:S02]  /*174d0*/  WARPGROUP.DEPBAR.LE gsb0, 0x0 ;  /* 0x00008000000079c5 */ /* 0x000fe40000010000 */
[----:B------:R-:W-:-:S14]  /*174e0*/  WARPGROUP.ARRIVE ;  /* 0x00000000000079c5 */ /* 0x000fdc0000000000 */
[----:B------:R-:W-:Y:S01]  /*174f0*/  HGMMA.64x192x16.F32.BF16 R24, R172, gdesc[UR4].tnspB, R24, gsb0 ;  /* 0x42e00004ac187df0 */ /* 0x000fe20008001818 */
[----:B------:R-:W-:Y:S02]  /*17500*/  R2UR UR6, R10 ;  /* 0x000000000a0672ca */ /* 0x000fe400000e0000 */
[----:B------:R-:W-:Y:S01]  /*17510*/  R2UR UR7, R11 ;  /* 0x000000000b0772ca */ /* 0x000fe200000e0000 */
[----:B------:R-:W0:Y:S08]  /*17520*/  @P3 LDC R10, c[0x0][0x450] ;  /* 0x00011400ff0a3b82 */ /* 0x000e300000000800 */
[----:B------:R-:W1:Y:S02]  /*17530*/  @P3 LDC R11, c[0x0][0x44c] ;  /* 0x00011300ff0b3b82 */ /* 0x000e640000000800 */
[----:B-1----:R-:W-:-:S05]  /*17540*/  @P3 IMAD.HI.U32 R11, R9, R11, RZ ;  /* 0x0000000b090b3227 */ /* 0x002fca00078e00ff */
[----:B0-----:R-:W-:Y:S01]  /*17550*/  @P3 SHF.R.U32.HI R9, RZ, R10, R11 ;  /* 0x0000000aff093219 */ /* 0x001fe2000001160b */
[----:B------:R-:W-:Y:S01]  /*17560*/  IMAD.U32 R10, RZ, RZ, UR5 ;  /* 0x00000005ff0a7e24 */ /* 0x000fe2000f8e00ff */
[----:B------:R-:W-:Y:S02]  /*17570*/  WARPGROUP.DEPBAR.LE gsb0, 0x0 ;  /* 0x00008000000079c5 */ /* 0x000fe40000010000 */
[----:B------:R-:W-:-:S06]  /*17580*/  WARPGROUP.ARRIVE ;  /* 0x00000000000079c5 */ /* 0x000fcc0000000000 */
[----:B------:R-:W-:Y:S03]  /*17590*/  HGMMA.64x192x16.F32.BF16 R24, R168, gdesc[UR4].tnspB, R24, gsb0 ;  /* 0x42e00004a8187df0 */ /* 0x000fe60008001818 */
[----:B------:R-:W-:Y:S02]  /*175a0*/  WARPGROUP.DEPBAR.LE gsb0, 0x0 ;  /* 0x00008000000079c5 */ /* 0x000fe40000010000 */
[----:B------:R-:W0:Y:S01]  /*175b0*/  SHFL.IDX PT, R170, R9, RZ, 0x1c1f ;  /* 0x001c1fff09aa7589 */ /* 0x000e2200000e0000 */
[----:B------:R-:W-:Y:S01]  /*175c0*/  IMAD R169, R7, -0x60, RZ ;  /* 0xffffffa007a97824 */ /* 0x000fe200078e02ff */
[----:B------:R1:W-:Y:S04]  /*175d0*/  @!P1 SYNCS.ARRIVE.TRANS64.RED.A1T0 RZ, [R0+URZ], RZ ;  /* 0x000000ff00ff99a7 */ /* 0x0003e8000810043f */
[----:B------:R-:W-:-:S04]  /*175e0*/  IADD3 R21, -R200, 0x1, R169 ;  /* 0x00000001c8157810 */ /* 0x000fc80007ffe1a9 */
[----:B------:R-:W-:Y:S02]  /*175f0*/  IADD3 R21, -R196, R21, R197 ;  /* 0x00000015c4157210 */ /* 0x000fe40007ffe1c5 */
[----:B-1----:R-:W-:-:S03]  /*17600*/  LOP3.LUT R0, RZ, R10, RZ, 0x33, !PT ;  /* 0x0000000aff007212 */ /* 0x002fc600078e33ff */
[----:B------:R-:W-:Y:S02]  /*17610*/  VIADD R168, R21, UR4 ;  /* 0x0000000415a87c36 */ /* 0x000fe40008000000 */
[----:B------:R-:W-:Y:S02]  /*17620*/  IMAD.IADD R21, R0, 0x1, R21 ;  /* 0x0000000100157824 */ /* 0x000fe400078e0215 */
[----:B------:R-:W-:Y:S02]  /*17630*/  IMAD.IADD R0, R169, 0x1, -R200 ;  /* 0x00000001a9007824 */ /* 0x000fe400078e0ac8 */
[--C-:B0-----:R-:W-:Y:S02]  /*17640*/  IMAD.IADD R19, R168, 0x1, R170.reuse ;  /* 0x00000001a8137824 */ /* 0x101fe400078e02aa */
[----:B------:R-:W-:Y:S01]  /*17650*/  IMAD.IADD R11, R21, 0x1, R170 ;  /* 0x00000001150b7824 */ /* 0x000fe200078e02aa */
[----:B------:R-:W-:Y:S06]  /*17660*/  @!P2 BRA `(.L_x_4902) ;  /* 0x000000000054a947 */ /* 0x000fec0003800000 */
        /* <DEDUP_REMOVED lines=12> */
.L_x_4904:
[----:B------:R-:W-:-:S05]  /*17730*/  IMAD.U32 R171, RZ, RZ, UR59 ;  /* 0x0000003bffab7e24 */ /* 0x000fca000f8e00ff */
[----:B------:R-:W-:-:S13]  /*17740*/  ISETP.NE.AND P2, PT, R171, 0x1, PT ;  /* 0x00000001ab00780c */ /* 0x000fda0003f45270 */
[----:B------:R-:W0:Y:S02]  /*17750*/  @P2 LDC.64 R12, c[0x0][0x9e8] ;  /* 0x00027a00ff0c2b82 */ /* 0x000e240000000a00 */
[----:B0-----:R-:W-:-:S05]  /*17760*/  @P2 IMAD.HI.U32 R12, R170, R12, RZ ;  /* 0x0000000caa0c2227 */ /* 0x001fca00078e00ff */
[----:B------:R-:W-:-:S07]  /*17770*/  @P2 SHF.R.U32.HI R170, RZ, R13, R12 ;  /* 0x0000000dffaa2219 */ /* 0x000fce000001160c */
.L_x_4905:
[----:B------:R-:W-:Y:S05]  /*17780*/  BSYNC B2 ;  /* 0x0000000000027941 */ /* 0x000fea0003800000 */
.L_x_4903:
[----:B------:R-:W-:-:S05]  /*17790*/  IMAD R170, R170, R171, R0 ;  /* 0x000000abaaaa7224 */ /* 0x000fca00078e0200 */
[----:B------:R-:W-:Y:S02]  /*177a0*/  VIMNMX R11, R11, R170, !PT ;  /* 0x000000aa0b0b7248 */ /* 0x000fe40007fe0100 */
[----:B------:R-:W-:-:S07]  /*177b0*/  VIADDMNMX R19, R170, R171, R19, PT ;  /* 0x000000abaa137246 */ /* 0x000fce0003800113 */
.L_x_4902:
[C---:B------:R-:W-:Y:S01]  /*177c0*/  ISETP.GE.AND P2, PT, R169.reuse, 0x2, PT ;  /* 0x00000002a900780c */ /* 0x040fe20003f46270 */
[----:B------:R-:W0:Y:S01]  /*177d0*/  SHFL.IDX PT, R9, R9, 0x1, 0x1c1f ;  /* 0x003c1f0009097f89 */ /* 0x000e2200000e0000 */
[----:B------:R-:W-:Y:S02]  /*177e0*/  ISETP.GE.AND P5, PT, R169, 0xa, PT ;  /* 0x0000000aa900780c */ /* 0x000fe40003fa6270 */
[----:B------:R-:W-:Y:S02]  /*177f0*/  ISETP.GT.AND P3, PT, R11, 0x1, !P2 ;  /* 0x000000010b00780c */ /* 0x000fe40005764270 */
[----:B------:R-:W-:Y:S02]  /*17800*/  LOP3.LUT R18, R18, 0xfffffffb, RZ, 0xc0, !PT ;  /* 0xfffffffb12127812 */ /* 0x000fe400078ec0ff */
[----:B------:R-:W-:Y:S02]  /*17810*/  ISETP.LT.OR P4, PT, R19, 0x2, P3 ;  /* 0x000000021300780c */ /* 0x000fe40001f81670 */
[----:B------:R-:W-:-:S02]  /*17820*/  ISETP.GE.AND P3, PT, R169, 0x9, PT ;  /* 0x00000009a900780c */ /* 0x000fc40003f66270 */
[----:B------:R-:W-:Y:S02]  /*17830*/  FSEL R121, R121, -INF , !P4 ;  /* 0xff80000079797808 */ /* 0x000fe40006000000 */
[----:B------:R-:W-:Y:S02]  /*17840*/  ISETP.GT.AND P4, PT, R11, 0x8, !P3 ;  /* 0x000000080b00780c */ /* 0x000fe40005f84270 */
[----:B------:R-:W-:Y:S02]  /*17850*/  @P5 LOP3.LUT R18, R18, 0x4, RZ, 0xfc, !PT ;  /* 0x0000000412125812 */ /* 0x000fe400078efcff */
[----:B------:R-:W-:Y:S02]  /*17860*/  ISETP.LT.OR P4, PT, R19, 0x9, P4 ;  /* 0x000000091300780c */ /* 0x000fe40002781670 */
[----:B------:R-:W-:Y:S02]  /*17870*/  LOP3.LUT R18, R18, 0xfffffff7, RZ, 0xc0, !PT ;  /* 0xfffffff712127812 */ /* 0x000fe400078ec0ff */
[----:B------:R-:W-:-:S02]  /*17880*/  FSEL R124, R124, -INF , !P4 ;  /* 0xff8000007c7c7808 */ /* 0x000fc40006000000 */
[----:B------:R-:W-:Y:S01]  /*17890*/  ISETP.GT.AND P4, PT, R11, 0x9, !P5 ;  /* 0x000000090b00780c */ /* 0x000fe20006f84270 */
[--C-:B0-----:R-:W-:Y:S01]  /*178a0*/  IMAD.IADD R168, R168, 0x1, R9.reuse ;  /* 0x00000001a8a87824 */ /* 0x101fe200078e0209 */
[----:B------:R-:W-:Y:S01]  /*178b0*/  ISETP.GE.AND P5, PT, R169, 0x11, PT ;  /* 0x00000011a900780c */ /* 0x000fe20003fa6270 */
[----:B------:R-:W-:Y:S01]  /*178c0*/  IMAD.IADD R21, R21, 0x1, R9 ;  /* 0x0000000115157824 */ /* 0x000fe200078e0209 */
[----:B------:R-:W-:-:S04]  /*178d0*/  ISETP.LT.OR P4, PT, R19, 0xa, P4 ;  /* 0x0000000a1300780c */ /* 0x000fc80002781670 */
        /* <DEDUP_REMOVED lines=118> */
[----:B------:R-:W-:-:S04]  /*18040*/  ISETP.GT.AND P6, PT, R11, 0x59, !P6 ;  /* 0x000000590b00780c */ /* 0x000fc800077c4270 */
[----:B------:R-:W-:-:S04]  /*18050*/  ISETP.LT.OR P6, PT, R19, 0x5a, P6 ;  /* 0x0000005a1300780c */ /* 0x000fc800037c1670 */
[----:B------:R-:W-:Y:S02]  /*18060*/  FSEL R165, R165, -INF , !P6 ;  /* 0xff800000a5a57808 */ /* 0x000fe40007000000 */
[----:B------:R-:W-:-:S13]  /*18070*/  LOP3.LUT P6, RZ, R18, 0x100000, RZ, 0xc0, !PT ;  /* 0x0010000012ff7812 */ /* 0x000fda00078cc0ff */
[----:B------:R-:W-:Y:S05]  /*18080*/  @!P6 BRA `(.L_x_4906) ;  /* 0x000000000054e947 */ /* 0x000fea0003800000 */
        /* <DEDUP_REMOVED lines=12> */
.L_x_4908:
[----:B------:R-:W-:-:S05]  /*18150*/  IMAD.U32 R11, RZ, RZ, UR59 ;  /* 0x0000003bff0b7e24 */ /* 0x000fca000f8e00ff */
[----:B------:R-:W-:-:S13]  /*18160*/  ISETP.NE.AND P6, PT, R11, 0x1, PT ;  /* 0x000000010b00780c */ /* 0x000fda0003fc5270 */
[----:B------:R-:W0:Y:S02]  /*18170*/  @P6 LDC.64 R12, c[0x0][0x9e8] ;  /* 0x00027a00ff0c6b82 */ /* 0x000e240000000a00 */
[----:B0-----:R-:W-:-:S05]  /*18180*/  @P6 IMAD.HI.U32 R12, R9, R12, RZ ;  /* 0x0000000c090c6227 */ /* 0x001fca00078e00ff */
[----:B------:R-:W-:-:S07]  /*18190*/  @P6 SHF.R.U32.HI R9, RZ, R13, R12 ;  /* 0x0000000dff096219 */ /* 0x000fce000001160c */
.L_x_4909:
[----:B------:R-:W-:Y:S05]  /*181a0*/  BSYNC B2 ;  /* 0x0000000000027941 */ /* 0x000fea0003800000 */
.L_x_4907:
[----:B------:R-:W-:-:S05]  /*181b0*/  IMAD R0, R9, R11, R0 ;  /* 0x0000000b09007224 */ /* 0x000fca00078e0200 */
[----:B------:R-:W-:Y:S02]  /*181c0*/  VIADDMNMX R168, R0, R11, R168, PT ;  /* 0x0000000b00a87246 */ /* 0x000fe400038001a8 */
[----:B------:R-:W-:-:S07]  /*181d0*/  VIMNMX R21, R21, R0, !PT ;  /* 0x0000000015157248 */ /* 0x000fce0007fe0100 */
.L_x_4906:
[C---:B------:R-:W-:Y:S01]  /*181e0*/  ISETP.GT.AND P2, PT, R21.reuse, 0x1, !P2 ;  /* 0x000000011500780c */ /* 0x040fe20005744270 */
[----:B------:R-:W-:Y:S01]  /*181f0*/  ULDC UR4, c[0x0][0x988] ;  /* 0x0002620000047ab9 */ /* 0x000fe20000000800 */
[----:B------:R-:W-:Y:S01]  /*18200*/  ISETP.GT.AND P3, PT, R21, 0x8, !P3 ;  /* 0x000000081500780c */ /* 0x000fe20005f64270 */
[----:B------:R-:W-:Y:S01]  /*18210*/  @!P1 VIADD R2, R2, 0x30860 ;  /* 0x0003086002029836 */ /* 0x000fe20000000000 */
[C---:B------:R-:W-:Y:S01]  /*18220*/  ISETP.LT.OR P2, PT, R168.reuse, 0x2, P2 ;  /* 0x00000002a800780c */ /* 0x040fe20001741670 */
[----:B------:R-:W-:Y:S01]  /*18230*/  IMAD.MOV.U32 R194, RZ, RZ, R20 ;  /* 0x000000ffffc27224 */ /* 0x000fe200078e0014 */
[----:B------:R-:W-:Y:S02]  /*18240*/  ISETP.LT.OR P3, PT, R168, 0x9, P3 ;  /* 0x00000009a800780c */ /* 0x000fe40001f61670 */
        /* <DEDUP_REMOVED lines=36> */
[----:B------:R-:W-:Y:S02]  /*18490*/  ISETP.GT.AND P2, PT, R21, 0x20, !P3 ;  /* 0x000000201500780c */ /* 0x000fe40005f44270 */
[----:B------:R-:W-:-:S02]  /*184a0*/  LOP3.LUT P3, RZ, R18, 0x20, RZ, 0xc0, !PT ;  /* 0x0000002012ff7812 */ /* 0x000fc4000786c0ff */
[----:B------:R-:W-:Y:S02]  /*184b0*/  ISETP.LT.OR P2, PT, R168, 0x21, P2 ;  /* 0x00000021a800780c */ /* 0x000fe40001741670 */
[----:B------:R-:W-:Y:S02]  /*184c0*/  FMNMX.FTZ R0, R144, R0, !PT ;  /* 0x0000000090007209 */ /* 0x000fe40007810000 */
[----:B------:R-:W-:Y:S02]  /*184d0*/  FSEL R138, R138, -INF , !P2 ;  /* 0xff8000008a8a7808 */ /* 0x000fe40005000000 */
[----:B------:R-:W-:Y:S02]  /*184e0*/  ISETP.GT.AND P2, PT, R21, 0x21, !P6 ;  /* 0x000000211500780c */ /* 0x000fe40007744270 */
[----:B------:R-:W-:Y:S02]  /*184f0*/  LOP3.LUT P6, RZ, R18, 0x10, RZ, 0xc0, !PT ;  /* 0x0000001012ff7812 */ /* 0x000fe400078cc0ff */
        /* <DEDUP_REMOVED lines=17> */
[----:B------:R-:W-:Y:S02]  /*18610*/  LOP3.LUT P2, RZ, R18, 0x1000, RZ, 0xc0, !PT ;  /* 0x0000100012ff7812 */ /* 0x000fe4000784c0ff */
[----:B------:R-:W-:-:S02]  /*18620*/  FMNMX.FTZ R0, R160, R0, !PT ;  /* 0x00000000a0007209 */ /* 0x000fc40007810000 */
[----:B------:R-:W-:Y:S02]  /*18630*/  ISETP.GT.AND P2, PT, R21, 0x30, !P2 ;  /* 0x000000301500780c */ /* 0x000fe40005744270 */
[----:B------:R-:W-:Y:S02]  /*18640*/  FMNMX.FTZ R0, R161, R0, !PT ;  /* 0x00000000a1007209 */ /* 0x000fe40007810000 */
[----:B------:R-:W-:Y:S02]  /*18650*/  ISETP.LT.OR P2, PT, R168, 0x31, P2 ;  /* 0x00000031a800780c */ /* 0x000fe40001741670 */
[----:B------:R-:W-:Y:S02]  /*18660*/  FMNMX.FTZ R0, R164, R0, !PT ;  /* 0x00000000a4007209 */ /* 0x000fe40007810000 */
[----:B------:R-:W-:Y:S02]  /*18670*/  FSEL R146, R146, -INF , !P2 ;  /* 0xff80000092927808 */ /* 0x000fe40005000000 */
[----:B------:R-:W-:-:S02]  /*18680*/  LOP3.LUT P2, RZ, R18, 0x800, RZ, 0xc0, !PT ;  /* 0x0000080012ff7812 */ /* 0x000fc4000784c0ff */
[----:B------:R-:W-:Y:S02]  /*18690*/  FMNMX.FTZ R0, R165, R0, !PT ;  /* 0x00000000a5007209 */ /* 0x000fe40007810000 */
[C---:B------:R-:W-:Y:S02]  /*186a0*/  ISETP.GT.AND P2, PT, R21.reuse, 0x31, !P2 ;  /* 0x000000311500780c */ /* 0x040fe40005744270 */
[----:B------:R-:W-:Y:S01]  /*186b0*/  ISETP.GT.AND P4, PT, R21, 0x51, !P4 ;  /* 0x000000511500780c */ /* 0x000fe20006784270 */
[----:B------:R-:W0:Y:S01]  /*186c0*/  SHFL.BFLY PT, R9, R0, 0x2, 0x1f ;  /* 0x0c401f0000097f89 */ /* 0x000e2200000e0000 */
[C---:B------:R-:W-:Y:S02]  /*186d0*/  ISETP.LT.OR P2, PT, R168.reuse, 0x32, P2 ;  /* 0x00000032a800780c */ /* 0x040fe40001741670 */
[----:B------:R-:W-:Y:S02]  /*186e0*/  ISETP.LT.OR P4, PT, R168, 0x52, P4 ;  /* 0x00000052a800780c */ /* 0x000fe40002781670 */
[----:B------:R-:W-:-:S02]  /*186f0*/  FSEL R147, R147, -INF , !P2 ;  /* 0xff80000093937808 */ /* 0x000fc40005000000 */
[----:B------:R-:W-:Y:S02]  /*18700*/  LOP3.LUT P2, RZ, R18, 0x400, RZ, 0xc0, !PT ;  /* 0x0000040012ff7812 */ /* 0x000fe4000784c0ff */
[C---:B------:R-:W-:Y:S02]  /*18710*/  ISETP.GT.AND P5, PT, R21.reuse, 0x58, !P5 ;  /* 0x000000581500780c */ /* 0x040fe40006fa4270 */
[----:B------:R-:W-:Y:S02]  /*18720*/  ISETP.GT.AND P2, PT, R21, 0x38, !P2 ;  /* 0x000000381500780c */ /* 0x000fe40005744270 */
[----:B------:R-:W-:Y:S02]  /*18730*/  FSEL R163, R163, -INF , !P4 ;  /* 0xff800000a3a37808 */ /* 0x000fe40006000000 */
[C---:B------:R-:W-:Y:S02]  /*18740*/  ISETP.LT.OR P2, PT, R168.reuse, 0x39, P2 ;  /* 0x00000039a800780c */ /* 0x040fe40001741670 */
[----:B------:R-:W-:-:S02]  /*18750*/  ISETP.LT.OR P5, PT, R168, 0x59, P5 ;  /* 0x00000059a800780c */ /* 0x000fc40002fa1670 */
[----:B------:R-:W-:Y:S02]  /*18760*/  FSEL R150, R150, -INF , !P2 ;  /* 0xff80000096967808 */ /* 0x000fe40005000000 */
[----:B------:R-:W-:Y:S02]  /*18770*/  LOP3.LUT P2, RZ, R18, 0x200, RZ, 0xc0, !PT ;  /* 0x0000020012ff7812 */ /* 0x000fe4000784c0ff */
[----:B------:R-:W-:Y:S02]  /*18780*/  FSEL R166, R166, -INF , !P5 ;  /* 0xff800000a6a67808 */ /* 0x000fe40006800000 */
[----:B------:R-:W-:Y:S02]  /*18790*/  ISETP.GT.AND P2, PT, R21, 0x39, !P2 ;  /* 0x000000391500780c */ /* 0x000fe40005744270 */
[----:B0-----:R-:W-:Y:S01]  /*187a0*/  FMNMX.FTZ R9, R0, R9, !PT ;  /* 0x0000000900097209 */ /* 0x001fe20007810000 */
[----:B------:R-:W-:Y:S01]  /*187b0*/  IMAD.U32 R0, RZ, RZ, UR4 ;  /* 0x00000004ff007e24 */ /* 0x000fe2000f8e00ff */
[----:B------:R-:W-:-:S02]  /*187c0*/  ISETP.LT.OR P2, PT, R168, 0x3a, P2 ;  /* 0x0000003aa800780c */ /* 0x000fc40001741670 */
[----:B------:R-:W-:Y:S01]  /*187d0*/  @!P1 PRMT R2, RZ, 0x654, R2 ;  /* 0x00000654ff029816 */ /* 0x000fe20000000002 */
[----:B------:R-:W0:Y:S01]  /*187e0*/  SHFL.BFLY PT, R11, R9, 0x1, 0x1f ;  /* 0x0c201f00090b7f89 */ /* 0x000e2200000e0000 */
[----:B------:R-:W-:Y:S02]  /*187f0*/  FSEL R151, R151, -INF , !P2 ;  /* 0xff80000097977808 */ /* 0x000fe40005000000 */
[----:B------:R-:W-:Y:S01]  /*18800*/  LOP3.LUT P2, RZ, R18, 0x100, RZ, 0xc0, !PT ;  /* 0x0000010012ff7812 */ /* 0x000fe2000784c0ff */
[----:B------:R1:W-:Y:S03]  /*18810*/  @!P1 SYNCS.ARRIVE.TRANS64.RED.A1T0 RZ, [R2+URZ], RZ ;  /* 0x000000ff02ff99a7 */ /* 0x0003e6000810043f */
[----:B------:R-:W-:-:S04]  /*18820*/  ISETP.GT.AND P2, PT, R21, 0x40, !P2 ;  /* 0x000000401500780c */ /* 0x000fc80005744270 */
[----:B------:R-:W-:-:S04]  /*18830*/  ISETP.LT.OR P2, PT, R168, 0x41, P2 ;  /* 0x00000041a800780c */ /* 0x000fc80001741670 */
[----:B------:R-:W-:Y:S02]  /*18840*/  FSEL R154, R154, -INF , !P2 ;  /* 0xff8000009a9a7808 */ /* 0x000fe40005000000 */
[----:B------:R-:W-:-:S04]  /*18850*/  LOP3.LUT P2, RZ, R18, 0x80, RZ, 0xc0, !PT ;  /* 0x0000008012ff7812 */ /* 0x000fc8000784c0ff */
[----:B------:R-:W-:Y:S02]  /*18860*/  ISETP.GT.AND P2, PT, R21, 0x41, !P2 ;  /* 0x000000411500780c */ /* 0x000fe40005744270 */
[----:B0-----:R-:W-:Y:S02]  /*18870*/  FMNMX.FTZ R11, R9, R11, !PT ;  /* 0x0000000b090b7209 */ /* 0x001fe40007810000 */
[----:B------:R-:W-:-:S03]  /*18880*/  ISETP.LT.OR P2, PT, R168, 0x42, P2 ;  /* 0x00000042a800780c */ /* 0x000fc60001741670 */
[----:B------:R-:W-:Y:S01]  /*18890*/  FMUL.FTZ R9, R11, R0 ;  /* 0x000000000b097220 */ /* 0x000fe20000410000 */
[----:B------:R-:W-:Y:S02]  /*188a0*/  FSEL R155, R155, -INF , !P2 ;  /* 0xff8000009b9b7808 */ /* 0x000fe40005000000 */
[----:B------:R-:W-:-:S04]  /*188b0*/  LOP3.LUT P2, RZ, R18, 0x40, RZ, 0xc0, !PT ;  /* 0x0000004012ff7812 */ /* 0x000fc8000784c0ff */
[----:B------:R-:W-:-:S04]  /*188c0*/  ISETP.GT.AND P2, PT, R21, 0x48, !P2 ;  /* 0x000000481500780c */ /* 0x000fc80005744270 */
[----:B------:R-:W-:-:S04]  /*188d0*/  ISETP.LT.OR P2, PT, R168, 0x49, P2 ;  /* 0x00000049a800780c */ /* 0x000fc80001741670 */
[----:B------:R-:W-:Y:S02]  /*188e0*/  FSEL R158, R158, -INF , !P2 ;  /* 0xff8000009e9e7808 */ /* 0x000fe40005000000 */
[----:B------:R-:W-:Y:S02]  /*188f0*/  ISETP.GT.AND P2, PT, R21, 0x49, !P3 ;  /* 0x000000491500780c */ /* 0x000fe40005f44270 */
[----:B------:R-:W-:Y:S02]  /*18900*/  LOP3.LUT P3, RZ, R18, 0x2, RZ, 0xc0, !PT ;  /* 0x0000000212ff7812 */ /* 0x000fe4000786c0ff */
[----:B------:R-:W-:-:S04]  /*18910*/  ISETP.LT.OR P2, PT, R168, 0x4a, P2 ;  /* 0x0000004aa800780c */ /* 0x000fc80001741670 */
[----:B------:R-:W-:Y:S02]  /*18920*/  FSEL R159, R159, -INF , !P2 ;  /* 0xff8000009f9f7808 */ /* 0x000fe40005000000 */
[----:B------:R-:W-:Y:S02]  /*18930*/  ISETP.GT.AND P2, PT, R21, 0x50, !P6 ;  /* 0x000000501500780c */ /* 0x000fe40007744270 */
[----:B------:R-:W-:Y:S02]  /*18940*/  LOP3.LUT P6, RZ, R18, 0x1, RZ, 0xc0, !PT ;  /* 0x0000000112ff7812 */ /* 0x000fe400078cc0ff */
[----:B------:R-:W-:-:S04]  /*18950*/  ISETP.LT.OR P2, PT, R168, 0x51, P2 ;  /* 0x00000051a800780c */ /* 0x000fc80001741670 */
[----:B------:R-:W-:Y:S02]  /*18960*/  FSEL R162, R162, -INF , !P2 ;  /* 0xff800000a2a27808 */ /* 0x000fe40005000000 */
[C---:B------:R-:W-:Y:S02]  /*18970*/  ISETP.GT.AND P2, PT, R21.reuse, RZ, !P3 ;  /* 0x000000ff1500720c */ /* 0x040fe40005f44270 */
[----:B------:R-:W-:Y:S02]  /*18980*/  ISETP.GT.AND P3, PT, R21, 0x59, !P6 ;  /* 0x000000591500780c */ /* 0x000fe40007764270 */
[C---:B------:R-:W-:Y:S02]  /*18990*/  ISETP.LT.OR P2, PT, R168.reuse, 0x1, P2 ;  /* 0x00000001a800780c */ /* 0x040fe40001741670 */
[----:B------:R-:W-:Y:S02]  /*189a0*/  ISETP.LT.OR P3, PT, R168, 0x5a, P3 ;  /* 0x0000005aa800780c */ /* 0x000fe40001f61670 */
[----:B------:R-:W-:-:S02]  /*189b0*/  FSEL R122, R122, -INF , !P2 ;  /* 0xff8000007a7a7808 */ /* 0x000fc40005000000 */
[----:B------:R-:W-:Y:S02]  /*189c0*/  FSETP.NEU.FTZ.AND P2, PT, R11, -INF , PT ;  /* 0xff8000000b00780b */ /* 0x000fe40003f5d000 */
[----:B------:R-:W-:Y:S02]  /*189d0*/  FMNMX.FTZ R12, R122, R3, !PT ;  /* 0x000000037a0c7209 */ /* 0x000fe40007810000 */
[----:B------:R-:W-:Y:S02]  /*189e0*/  FSEL R167, R167, -INF , !P3 ;  /* 0xff800000a7a77808 */ /* 0x000fe40005800000 */
[----:B------:R-:W-:Y:S02]  /*189f0*/  FMNMX.FTZ R12, R123, R12, !PT ;  /* 0x0000000c7b0c7209 */ /* 0x000fe40007810000 */
[----:B------:R-:W-:Y:S02]  /*18a00*/  FSEL R9, R9, RZ, P2 ;  /* 0x000000ff09097208 */ /* 0x000fe40001000000 */
[----:B------:R-:W-:-:S03]  /*18a10*/  FMNMX.FTZ R12, R126, R12, !PT ;  /* 0x0000000c7e0c7209 */ /* 0x000fc60007810000 */
[--C-:B------:R-:W-:Y:S01]  /*18a20*/  FFMA.FTZ R21, R129, R0, -R9.reuse ;  /* 0x0000000081157223 */ /* 0x100fe20000010809 */
[----:B------:R-:W-:Y:S01]  /*18a30*/  FMNMX.FTZ R12, R127, R12, !PT ;  /* 0x0000000c7f0c7209 */ /* 0x000fe20007810000 */
[-CC-:B------:R-:W-:Y:S01]  /*18a40*/  FFMA.FTZ R180, R136, R0.reuse, -R9.reuse ;  /* 0x0000000088b47223 */ /* 0x180fe20000010809 */
[-CC-:B------:R-:W-:Y:S01]  /*18a50*/  FFMA.FTZ R13, R121, R0.reuse, -R9.reuse ;  /* 0x00000000790d7223 */ /* 0x180fe20000010809 */
        /* <DEDUP_REMOVED lines=24> */
[----:B------:R-:W-:Y:S01]  /*18be0*/  FFMA.FTZ R170, R164, R0, -R9 ;  /* 0x00000000a4aa7223 */ /* 0x000fe20000010809 */
        /* <DEDUP_REMOVED lines=26> */
[-CC-:B------:R-:W-:Y:S01]  /*18d90*/  FFMA.FTZ R129, R153, R0.reuse, -R9.reuse ;  /* 0x0000000099817223 */ /* 0x180fe20000010809 */
[----:B------:R-:W-:-:S05]  /*18da0*/  FFMA.FTZ R9, R165, R0, -R9 ;  /* 0x00000000a5097223 */ /* 0x000fca0000010809 */
[----:B------:R-:W-:Y:S01]  /*18db0*/  MUFU.EX2 R182, R182 ;  /* 0x000000b600b67308 */ /* 0x000fe20000000800 */
[----:B------:R-:W0:Y:S07]  /*18dc0*/  SHFL.BFLY PT, R136, R12, 0x1, 0x1f ;  /* 0x0c201f000c887f89 */ /* 0x000e2e00000e0000 */
[----:B------:R-:W-:Y:S08]  /*18dd0*/  MUFU.EX2 R124, R124 ;  /* 0x0000007c007c7308 */ /* 0x000ff00000000800 */
[----:B------:R-:W-:Y:S08]  /*18de0*/  MUFU.EX2 R176, R176 ;  /* 0x000000b000b07308 */ /* 0x000ff00000000800 */
[----:B------:R-:W-:Y:S01]  /*18df0*/  MUFU.EX2 R125, R125 ;  /* 0x0000007d007d7308 */ /* 0x000fe20000000800 */
[----:B0-----:R-:W-:-:S02]  /*18e00*/  FMNMX.FTZ R12, R12, R136, !PT ;  /* 0x000000880c0c7209 */ /* 0x001fc40007810000 */
[----:B------:R-:W-:Y:S02]  /*18e10*/  FSEL R136, R11, RZ, P2 ;  /* 0x000000ff0b887208 */ /* 0x000fe40001000000 */
[C---:B------:R-:W-:Y:S01]  /*18e20*/  FSETP.NEU.FTZ.AND P2, PT, R12.reuse, -INF , PT ;  /* 0xff8000000c00780b */ /* 0x040fe20003f5d000 */
[-C--:B------:R-:W-:Y:S02]  /*18e30*/  FMUL.FTZ R137, R12, R0.reuse ;  /* 0x000000000c897220 */ /* 0x080fe40000410000 */
[----:B------:R-:W-:Y:S01]  /*18e40*/  MUFU.EX2 R178, R178 ;  /* 0x000000b200b27308 */ /* 0x000fe20000000800 */
[----:B------:R-:W-:Y:S01]  /*18e50*/  FADD.FTZ R136, -R136, R4 ;  /* 0x0000000488887221 */ /* 0x000fe20000010100 */
[----:B-1----:R-:W-:Y:S02]  /*18e60*/  FSEL R2, R12, RZ, P2 ;  /* 0x000000ff0c027208 */ /* 0x002fe40001000000 */
[----:B------:R-:W-:Y:S01]  /*18e70*/  FSEL R137, R137, RZ, P2 ;  /* 0x000000ff89897208 */ /* 0x000fe20001000000 */
[----:B------:R-:W-:Y:S01]  /*18e80*/  FMUL.FTZ R136, R136, R0 ;  /* 0x0000000088887220 */ /* 0x000fe20000410000 */
[----:B------:R-:W-:Y:S01]  /*18e90*/  ISETP.GT.AND P2, PT, R7, R14, PT ;  /* 0x0000000e0700720c */ /* 0x000fe20003f44270 */
[----:B------:R-:W-:Y:S01]  /*18ea0*/  FADD.FTZ R2, -R2, R3 ;  /* 0x0000000302027221 */ /* 0x000fe20000010100 */
[----:B------:R-:W-:Y:S01]  /*18eb0*/  MUFU.EX2 R4, R9 ;  /* 0x0000000900047308 */ /* 0x000fe20000000800 */
[-CC-:B------:R-:W-:Y:S01]  /*18ec0*/  FFMA.FTZ R189, R122, R0.reuse, -R137.reuse ;  /* 0x000000007abd7223 */ /* 0x180fe20000010889 */
[-CC-:B------:R-:W-:Y:S01]  /*18ed0*/  FFMA.FTZ R122, R123, R0.reuse, -R137.reuse ;  /* 0x000000007b7a7223 */ /* 0x180fe20000010889 */
[-C--:B------:R-:W-:Y:S01]  /*18ee0*/  FMUL.FTZ R2, R2, R0.reuse ;  /* 0x0000000002027220 */ /* 0x080fe20000410000 */
        /* <DEDUP_REMOVED lines=19> */
[--C-:B------:R-:W-:Y:S01]  /*19020*/  FFMA.FTZ R159, R159, R0, -R137.reuse ;  /* 0x000000009f9f7223 */ /* 0x100fe20000010889 */
[----:B------:R-:W1:Y:S01]  /*19030*/  MUFU.EX2 R2, R2 ;  /* 0x0000000200027308 */ /* 0x000e620000000800 */
[----:B0-----:R-:W-:Y:S01]  /*19040*/  FFMA.FTZ R6, R9, R6, R188 ;  /* 0x0000000609067223 */ /* 0x001fe200000100bc */
[-CC-:B------:R-:W-:Y:S01]  /*19050*/  FFMA.FTZ R162, R162, R0.reuse, -R137.reuse ;  /* 0x00000000a2a27223 */ /* 0x180fe20000010889 */
[-CC-:B------:R-:W-:Y:S01]  /*19060*/  FFMA.FTZ R163, R163, R0.reuse, -R137.reuse ;  /* 0x00000000a3a37223 */ /* 0x180fe20000010889 */
[-CC-:B------:R-:W-:Y:S01]  /*19070*/  FFMA.FTZ R166, R166, R0.reuse, -R137.reuse ;  /* 0x00000000a6a67223 */ /* 0x180fe20000010889 */
[----:B------:R-:W-:Y:S01]  /*19080*/  FADD.FTZ R6, R13, R6 ;  /* 0x000000060d067221 */ /* 0x000fe20000010000 */
[----:B------:R-:W-:Y:S01]  /*19090*/  FFMA.FTZ R137, R167, R0, -R137 ;  /* 0x00000000a7897223 */ /* 0x000fe20000010889 */
[----:B------:R-:W-:Y:S01]  /*190a0*/  F2FP.BF16.F32.PACK_AB R188, R13, R188 ;  /* 0x000000bc0dbc723e */ /* 0x000fe200000010ff */
[----:B------:R-:W0:Y:S01]  /*190b0*/  MUFU.EX2 R122, R122 ;  /* 0x0000007a007a7308 */ /* 0x000e220000000800 */
[----:B------:R-:W-:Y:S01]  /*190c0*/  FADD.FTZ R6, R190, R6 ;  /* 0x00000006be067221 */ /* 0x000fe20000010000 */
[----:B------:R-:W-:Y:S01]  /*190d0*/  F2FP.BF16.F32.PACK_AB R190, R19, R190 ;  /* 0x000000be13be723e */ /* 0x000fe200000010ff */
[----:B------:R-:W-:-:S02]  /*190e0*/  VIADD R7, R7, 0xffffffff ;  /* 0xffffffff07077836 */ /* 0x000fc40000000000 */
[----:B------:R-:W-:Y:S01]  /*190f0*/  FADD.FTZ R6, R19, R6 ;  /* 0x0000000613067221 */ /* 0x000fe20000010000 */
[----:B------:R-:W-:Y:S02]  /*19100*/  IMAD.MOV.U32 R19, RZ, RZ, R15 ;  /* 0x000000ffff137224 */ /* 0x000fe400078e000f */
[----:B------:R-:W2:Y:S01]  /*19110*/  MUFU.EX2 R191, R191 ;  /* 0x000000bf00bf7308 */ /* 0x000ea20000000800 */
[----:B-1----:R-:W-:Y:S01]  /*19120*/  FFMA.FTZ R5, R2, R5, R189 ;  /* 0x0000000502057223 */ /* 0x002fe200000100bd */
[----:B------:R-:W-:Y:S01]  /*19130*/  FADD.FTZ R6, R184, R6 ;  /* 0x00000006b8067221 */ /* 0x000fe20000010000 */
[----:B------:R-:W-:-:S03]  /*19140*/  F2FP.BF16.F32.PACK_AB R184, R21, R184 ;  /* 0x000000b815b8723e */ /* 0x000fc600000010ff */
[----:B------:R-:W-:Y:S02]  /*19150*/  FADD.FTZ R6, R21, R6 ;  /* 0x0000000615067221 */ /* 0x000fe40000010000 */
[----:B------:R-:W1:Y:S01]  /*19160*/  MUFU.EX2 R123, R123 ;  /* 0x0000007b007b7308 */ /* 0x000e620000000800 */
[----:B0-----:R-:W-:Y:S01]  /*19170*/  FADD.FTZ R5, R122, R5 ;  /* 0x000000057a057221 */ /* 0x001fe20000010000 */
[----:B------:R-:W-:Y:S01]  /*19180*/  FADD.FTZ R6, R186, R6 ;  /* 0x00000006ba067221 */ /* 0x000fe20000010000 */
[----:B------:R-:W-:Y:S02]  /*19190*/  F2FP.BF16.F32.PACK_AB R186, R120, R186 ;  /* 0x000000ba78ba723e */ /* 0x000fe400000010ff */
[----:B------:R-:W-:Y:S01]  /*191a0*/  F2FP.BF16.F32.PACK_AB R189, R122, R189 ;  /* 0x000000bd7abd723e */ /* 0x000fe200000010ff */
[----:B------:R-:W-:Y:S02]  /*191b0*/  FADD.FTZ R6, R120, R6 ;  /* 0x0000000678067221 */ /* 0x000fe40000010000 */
[----:B------:R-:W0:Y:S01]  /*191c0*/  MUFU.EX2 R185, R185 ;  /* 0x000000b900b97308 */ /* 0x000e220000000800 */
[----:B--2---:R-:W-:Y:S01]  /*191d0*/  FADD.FTZ R5, R191, R5 ;  /* 0x00000005bf057221 */ /* 0x004fe20000010000 */
[----:B------:R-:W-:Y:S01]  /*191e0*/  FADD.FTZ R6, R180, R6 ;  /* 0x00000006b4067221 */ /* 0x000fe20000010000 */
[----:B------:R-:W-:-:S03]  /*191f0*/  F2FP.BF16.F32.PACK_AB R180, R121, R180 ;  /* 0x000000b479b4723e */ /* 0x000fc600000010ff */
[----:B------:R-:W-:Y:S02]  /*19200*/  FADD.FTZ R6, R121, R6 ;  /* 0x0000000679067221 */ /* 0x000fe40000010000 */
[----:B------:R-:W2:Y:S01]  /*19210*/  MUFU.EX2 R126, R126 ;  /* 0x0000007e007e7308 */ /* 0x000ea20000000800 */
[C---:B-1----:R-:W-:Y:S01]  /*19220*/  FADD.FTZ R5, R123.reuse, R5 ;  /* 0x000000057b057221 */ /* 0x042fe20000010000 */
[----:B------:R-:W-:Y:S01]  /*19230*/  FADD.FTZ R6, R182, R6 ;  /* 0x00000006b6067221 */ /* 0x000fe20000010000 */
[C---:B------:R-:W-:Y:S02]  /*19240*/  F2FP.BF16.F32.PACK_AB R182, R124.reuse, R182 ;  /* 0x000000b67cb6723e */ /* 0x040fe400000010ff */
[----:B------:R-:W-:Y:S01]  /*19250*/  F2FP.BF16.F32.PACK_AB R191, R123, R191 ;  /* 0x000000bf7bbf723e */ /* 0x000fe200000010ff */
[----:B------:R-:W-:Y:S02]  /*19260*/  FADD.FTZ R6, R124, R6 ;  /* 0x000000067c067221 */ /* 0x000fe40000010000 */
[----:B------:R-:W1:Y:S01]  /*19270*/  MUFU.EX2 R187, R187 ;  /* 0x000000bb00bb7308 */ /* 0x000e620000000800 */
[----:B0-----:R-:W-:Y:S01]  /*19280*/  FADD.FTZ R5, R185, R5 ;  /* 0x00000005b9057221 */ /* 0x001fe20000010000 */
[----:B------:R-:W-:Y:S01]  /*19290*/  FADD.FTZ R6, R176, R6 ;  /* 0x00000006b0067221 */ /* 0x000fe20000010000 */
[----:B------:R-:W-:-:S03]  /*192a0*/  F2FP.BF16.F32.PACK_AB R176, R125, R176 ;  /* 0x000000b07db0723e */ /* 0x000fc600000010ff */
[----:B------:R-:W-:Y:S02]  /*192b0*/  FADD.FTZ R6, R125, R6 ;  /* 0x000000067d067221 */ /* 0x000fe40000010000 */
[----:B------:R-:W0:Y:S01]  /*192c0*/  MUFU.EX2 R127, R127 ;  /* 0x0000007f007f7308 */ /* 0x000e220000000800 */
[----:B--2---:R-:W-:Y:S01]  /*192d0*/  FADD.FTZ R5, R126, R5 ;  /* 0x000000057e057221 */ /* 0x004fe20000010000 */
[----:B------:R-:W-:Y:S01]  /*192e0*/  FADD.FTZ R6, R178, R6 ;  /* 0x00000006b2067221 */ /* 0x000fe20000010000 */
        /* <DEDUP_REMOVED lines=58> */
[----:B0-----:R-:W-:Y:S01]  /*19690*/  FADD.FTZ R6, R170, R6 ;  /* 0x00000006aa067221 */ /* 0x001fe20000010000 */
[----:B------:R-:W-:-:S03]  /*196a0*/  F2FP.BF16.F32.PACK_AB R170, R4, R170 ;  /* 0x000000aa04aa723e */ /* 0x000fc600000010ff */
[----:B------:R-:W-:-:S03]  /*196b0*/  FADD.FTZ R6, R4, R6 ;  /* 0x0000000604067221 */ /* 0x000fc60000010000 */
[----:B------:R-:W0:Y:S01]  /*196c0*/  MUFU.EX2 R137, R137 ;  /* 0x0000008900897308 */ /* 0x000e220000000800 */
[C---:B--2---:R-:W-:Y:S01]  /*196d0*/  FADD.FTZ R5, R163.reuse, R5 ;  /* 0x00000005a3057221 */ /* 0x044fe20000010000 */
[----:B------:R-:W-:-:S03]  /*196e0*/  F2FP.BF16.F32.PACK_AB R169, R163, R162 ;  /* 0x000000a2a3a9723e */ /* 0x000fc600000010ff */
[----:B-1----:R-:W-:-:S04]  /*196f0*/  FADD.FTZ R4, R166, R5 ;  /* 0x00000005a6047221 */ /* 0x002fc80000010000 */
[C---:B0-----:R-:W-:Y:S01]  /*19700*/  FADD.FTZ R5, R137.reuse, R4 ;  /* 0x0000000489057221 */ /* 0x041fe20000010000 */
[----:B------:R-:W-:Y:S01]  /*19710*/  F2FP.BF16.F32.PACK_AB R171, R137, R166 ;  /* 0x000000a689ab723e */ /* 0x000fe200000010ff */
[----:B------:R-:W-:Y:S01]  /*19720*/  IMAD.MOV.U32 R4, RZ, RZ, R11 ;  /* 0x000000ffff047224 */ /* 0x000fe200078e000b */
[----:B------:R-:W-:Y:S06]  /*19730*/  @P2 BRA `(.L_x_4910) ;  /* 0xffffffcc00042947 */ /* 0x000fec000383ffff */
[----:B------:R-:W-:Y:S05]  /*19740*/  BSYNC B1 ;  /* 0x0000000000017941 */ /* 0x000fea0003800000 */
.L_x_4891:
[----:B------:R-:W-:Y:S02]  /*19750*/  IMAD.MOV.U32 R3, RZ, RZ, R12 ;  /* 0x000000ffff037224 */ /* 0x000fe400078e000c */
[----:B------:R-:W-:Y:S02]  /*19760*/  IMAD.MOV.U32 R4, RZ, RZ, R11 ;  /* 0x000000ffff047224 */ /* 0x000fe400078e000b */
[----:B------:R-:W-:Y:S02]  /*19770*/  IMAD.MOV.U32 R19, RZ, RZ, R15 ;  /* 0x000000ffff137224 */ /* 0x000fe400078e000f */
[----:B------:R-:W-:-:S07]  /*19780*/  IMAD.MOV.U32 R194, RZ, RZ, R20 ;  /* 0x000000ffffc27224 */ /* 0x000fce00078e0014 */
.L_x_4890:
[----:B------:R-:W-:Y:S05]  /*19790*/  BSYNC B0 ;  /* 0x0000000000007941 */ /* 0x000fea0003800000 */
.L_x_4889:
[----:B------:R-:W0:Y:S01]  /*197a0*/  LDC R11, c[0x0][0x448] ;  /* 0x00011200ff0b7b82 */ /* 0x000e220000000800 */
[----:B------:R-:W-:Y:S02]  /*197b0*/  LOP3.LUT R18, R18, 0xffefffff, RZ, 0xc0, !PT ;  /* 0xffefffff12127812 */ /* 0x000fe400078ec0ff */
[----:B------:R-:W-:-:S05]  /*197c0*/  IADD3 R14, R197, 0x1, -R196 ;  /* 0x00000001c50e7810 */ /* 0x000fca0007ffe8c4 */
[----:B------:R-:W1:Y:S01]  /*197d0*/  LDC R15, c[0x0][0x9e4] ;  /* 0x00027900ff0f7b82 */ /* 0x000e620000000800 */
[----:B0-----:R-:W-:Y:S01]  /*197e0*/  ISETP.NE.AND P2, PT, R11, 0x1, PT ;  /* 0x000000010b00780c */ /* 0x001fe20003f45270 */
[----:B------:R-:W-:-:S12]  /*197f0*/  VIADD R11, R212, 0x7f ;  /* 0x0000007fd40b7836 */ /* 0x000fd80000000000 */
[----:B------:R-:W0:Y:S01]  /*19800*/  @P2 LDC R12, c[0x0][0x44c] ;  /* 0x00011300ff0c2b82 */ /* 0x000e220000000800 */
[----:B------:R-:W-:-:S04]  /*19810*/  @P2 LOP3.LUT R18, R18, 0x100000, RZ, 0xfc, !PT ;  /* 0x0010000012122812 */ /* 0x000fc800078efcff */
[----:B------:R-:W-:-:S03]  /*19820*/  LOP3.LUT R18, R18, 0xffdfffff, RZ, 0xc0, !PT ;  /* 0xffdfffff12127812 */ /* 0x000fc600078ec0ff */
[----:B------:R-:W2:Y:S01]  /*19830*/  @P2 LDC R13, c[0x0][0x450] ;  /* 0x00011400ff0d2b82 */ /* 0x000ea20000000800 */
[----:B0-----:R-:W-:-:S05]  /*19840*/  @P2 IMAD.HI.U32 R12, R11, R12, RZ ;  /* 0x0000000c0b0c2227 */ /* 0x001fca00078e00ff */
[----:B--2---:R-:W-:Y:S02]  /*19850*/  @P2 SHF.R.U32.HI R11, RZ, R13, R12 ;  /* 0x0000000dff0b2219 */ /* 0x004fe4000001160c */
[----:B-1----:R-:W-:-:S03]  /*19860*/  ISETP.GE.AND P2, PT, R15, 0x1, PT ;  /* 0x000000010f00780c */ /* 0x002fc60003f46270 */
[----:B------:R-:W-:-:S04]  /*19870*/  IMAD.IADD R11, R14, 0x1, R11 ;  /* 0x000000010e0b7824 */ /* 0x000fc800078e020b */
[----:B------:R-:W-:-:S06]  /*19880*/  IMAD.IADD R12, R11, 0x1, -R10 ;  /* 0x000000010b0c7824 */ /* 0x000fcc00078e0a0a */
[----:B------:R-:W-:Y:S01]  /*19890*/  @P2 LOP3.LUT R18, R18, 0x200000, RZ, 0xfc, !PT ;  /* 0x0020000012122812 */ /* 0x000fe200078efcff */
        /* <DEDUP_REMOVED lines=12> */
.L_x_4913:
[----:B------:R-:W-:-:S13]  /*19960*/  ISETP.NE.AND P2, PT, R15, 0x1, PT ;  /* 0x000000010f00780c */ /* 0x000fda0003f45270 */
[----:B------:R-:W0:Y:S02]  /*19970*/  @P2 LDC.64 R10, c[0x0][0x9e8] ;  /* 0x00027a00ff0a2b82 */ /* 0x000e240000000a00 */
[----:B0-----:R-:W-:-:S05]  /*19980*/  @P2 IMAD.HI.U32 R10, R13, R10, RZ ;  /* 0x0000000a0d0a2227 */ /* 0x001fca00078e00ff */
[----:B------:R-:W-:-:S07]  /*19990*/  @P2 SHF.R.U32.HI R13, RZ, R11, R10 ;  /* 0x0000000bff0d2219 */ /* 0x000fce000001160a */
.L_x_4914:
[----:B------:R-:W-:Y:S05]  /*199a0*/  BSYNC B0 ;  /* 0x0000000000007941 */ /* 0x000fea0003800000 */
.L_x_4912:
[----:B------:R-:W-:-:S05]  /*199b0*/  IMAD R13, R13, R15, RZ ;  /* 0x0000000f0d0d7224 */ /* 0x000fca00078e02ff */
[----:B------:R-:W-:-:S07]  /*199c0*/  VIMNMX R12, R12, R13, !PT ;  /* 0x0000000d0c0c7248 */ /* 0x000fce0007fe0100 */
.L_x_4911:
[----:B------:R-:W-:Y:S01]  /*199d0*/  VIADD R12, R12, 0x5f ;  /* 0x0000005f0c0c7836 */ /* 0x000fe20000000000 */
[----:B------:R-:W-:Y:S03]  /*199e0*/  BSSY B0, `(.L_x_4915) ;  /* 0x000021e000007945 */ /* 0x000fe60003800000 */
[----:B------:R-:W-:-:S05]  /*199f0*/  IMAD.HI R12, R12, 0x2aaaaaab, RZ ;  /* 0x2aaaaaab0c0c7827 */ /* 0x000fca00078e02ff */
[----:B------:R-:W-:-:S04]  /*19a00*/  SHF.R.U32.HI R11, RZ, 0x1f, R12 ;  /* 0x0000001fff0b7819 */ /* 0x000fc8000001160c */
[----:B------:R-:W-:-:S04]  /*19a10*/  LEA.HI.SX32 R14, R12, R11, 0x1c ;  /* 0x0000000b0c0e7211 */ /* 0x000fc800078fe2ff */
[----:B------:R-:W-:-:S04]  /*19a20*/  VIMNMX R14, R213, R14, !PT ;  /* 0x0000000ed50e7248 */ /* 0x000fc80007fe0100 */
[----:B------:R-:W-:-:S13]  /*19a30*/  ISETP.GE.AND P2, PT, R7, R14, PT ;  /* 0x0000000e0700720c */ /* 0x000fda0003f46270 */
[----:B------:R-:W-:Y:S05]  /*19a40*/  @!P2 BRA `(.L_x_4916) ;  /* 0x00000020005ca947 */ /* 0x000fea0003800000 */
[----:B------:R-:W-:Y:S01]  /*19a50*/  BSSY B1, `(.L_x_4916) ;  /* 0x0000216000017945 */ /* 0x000fe20003800000 */
[----:B------:R-:W-:Y:S02]  /*19a60*/  IMAD.MOV.U32 R13, RZ, RZ, R3 ;  /* 0x000000ffff0d7224 */ /* 0x000fe400078e0003 */
[----:B------:R-:W-:Y:S02]  /*19a70*/  IMAD.MOV.U32 R12, RZ, RZ, R4 ;  /* 0x000000ffff0c7224 */ /* 0x000fe400078e0004 */
[----:B------:R-:W-:Y:S02]  /*19a80*/  IMAD.MOV.U32 R11, RZ, RZ, R194 ;  /* 0x000000ffff0b7224 */ /* 0x000fe400078e00c2 */
[----:B------:R-:W-:-:S07]  /*19a90*/  IMAD.MOV.U32 R10, RZ, RZ, R19 ;  /* 0x000000ffff0a7224 */ /* 0x000fce00078e0013 */
.L_x_4927:
[----:B------:R-:W-:-:S05]  /*19aa0*/  VIADD R19, R10, 0x1 ;  /* 0x000000010a137836 */ /* 0x000fca0000000000 */
[----:B------:R-:W-:-:S04]  /*19ab0*/  ISETP.NE.AND P2, PT, R19, 0x2, PT ;  /* 0x000000021300780c */ /* 0x000fc80003f45270 */
[----:B------:R-:W-:Y:S02]  /*19ac0*/  SEL R194, RZ, 0x1, P2 ;  /* 0x00000001ffc27807 */ /* 0x000fe40001000000 */
[----:B------:R-:W-:Y:S02]  /*19ad0*/  SEL R19, R19, RZ, P2 ;  /* 0x000000ff13137207 */ /* 0x000fe40001000000 */
[----:B------:R-:W-:Y:S01]  /*19ae0*/  LOP3.LUT R194, R11, R194, RZ, 0x3c, !PT ;  /* 0x000000c20bc27212 */ /* 0x000fe200078e3cff */
[----:B------:R-:W-:Y:S06]  /*19af0*/  @!P0 BRA `(.L_x_4917) ;  /* 0x0000000000048947 */ /* 0x000fec0003800000 */
[----:B------:R-:W-:Y:S01]  /*19b00*/  BPT.TRAP 0x1 ;  /* 0x000000040000795c */ /* 0x000fe20000300000 */
.L_x_4917:
[----:B------:R-:W-:Y:S01]  /*19b10*/  IMAD R3, R19, 0x8, R16 ;  /* 0x0000000813037824 */ /* 0x000fe200078e0210 */
[----:B------:R-:W-:-:S04]  /*19b20*/  SHF.L.U32 R4, R194, 0x1f, RZ ;  /* 0x0000001fc2047819 */ /* 0x000fc800000006ff */
[----:B------:R0:W1:Y:S01]  /*19b30*/  SYNCS.PHASECHK.TRANS64.TRYWAIT P2, [R3+URZ+0x30830], R4 ;  /* 0x03083004030075a7 */ /* 0x000062000804017f */
[----:B------:R-:W-:Y:S05]  /*19b40*/  @!P0 BRA `(.L_x_4918) ;  /* 0x0000000000048947 */ /* 0x000fea0003800000 */
[----:B------:R-:W-:Y:S01]  /*19b50*/  BPT.TRAP 0x1 ;  /* 0x000000040000795c */ /* 0x000fe20000300000 */
.L_x_4918:
[----:B------:R-:W-:Y:S01]  /*19b60*/  IMAD R124, R19, 0x900, R8 ;  /* 0x00000900137c7824 */ /* 0x000fe200078e0208 */
[----:B------:R-:W-:Y:S03]  /*19b70*/  BSSY B2, `(.L_x_4919) ;  /* 0x0000006000027945 */ /* 0x000fe60003800000 */
[C---:B------:R-:W-:Y:S02]  /*19b80*/  VIADD R120, R124.reuse, 0x2 ;  /* 0x000000027c787836 */ /* 0x040fe40000000000 */
[----:B------:R-:W-:Y:S01]  /*19b90*/  VIADD R0, R124, 0x4 ;  /* 0x000000047c007836 */ /* 0x000fe20000000000 */
[----:B-1----:R-:W-:Y:S06]  /*19ba0*/  @P2 BRA `(.L_x_4920) ;  /* 0x0000000000082947 */ /* 0x002fec0003800000 */
[----:B------:R-:W1:Y:S02]  /*19bb0*/  SYNCS.PHASECHK.TRANS64.TRYWAIT P2, [R3+URZ+0x30830], R4 ;  /* 0x03083004030075a7 */ /* 0x000e64000804017f */
[----:B-1----:R-:W-:Y:S05]  /*19bc0*/  @!P2 BRA `(.L_x_4921) ;  /* 0x000001400084a947 */ /* 0x002fea0003800000 */
.L_x_4920:
[----:B------:R-:W-:Y:S05]  /*19bd0*/  BSYNC B2 ;  /* 0x0000000000027941 */ /* 0x000fea0003800000 */
.L_x_4919:
[----:B------:R2:W-:Y:S01]  /*19be0*/  STL.64 [R1+0x88], R12 ;  /* 0x0000880c01007387 */ /* 0x0005e20000100a00 */
        /* <DEDUP_REMOVED lines=48> */
[----:B--2---:R-:W2:Y:S01]  /*19ef0*/  LDL.64 R12, [R1+0x28] ;  /* 0x00002800010c7983 */ /* 0x004ea20000100a00 */
[----:B------:R-:W-:-:S02]  /*19f00*/  VIADD R2, R124, 0x306 ;  /* 0x000003067c027836 */ /* 0x000fc40000000000 */
[----:B01----:R-:W-:Y:S01]  /*19f10*/  IMAD.MOV.U32 R3, RZ, RZ, 0x40000040 ;  /* 0x40000040ff037424 */ /* 0x003fe200078e00ff */
[----:B------:R0:W-:Y:S02]  /*19f20*/  STL.64 [R1+0x80], R10 ;  /* 0x0000800a01007387 */ /* 0x0001e40000100a00 */
[----:B------:R-:W-:Y:S02]  /*19f30*/  R2UR UR14, R2 ;  /* 0x00000000020e72ca */ /* 0x000fe400000e0000 */
[----:B------:R-:W-:Y:S01]  /*19f40*/  R2UR UR15, R3 ;  /* 0x00000000030f72ca */ /* 0x000fe200000e0000 */
[----:B0-----:R-:W3:Y:S04]  /*19f50*/  LDL.64 R10, [R1+0x20] ;  /* 0x00002000010a7983 */ /* 0x001ee80000100a00 */
[----:B------:R0:W-:Y:S04]  /*19f60*/  STL.64 [R1+0x78], R6 ;  /* 0x0000780601007387 */ /* 0x0001e80000100a00 */
[----:B0-----:R-:W4:Y:S04]  /*19f70*/  LDL.64 R6, [R1+0x18] ;  /* 0x0000180001067983 */ /* 0x001f280000100a00 */
[----:B------:R0:W-:Y:S04]  /*19f80*/  STL [R1+0x70], R5 ;  /* 0x0000700501007387 */ /* 0x0001e80000100800 */
[----:B------:R-:W2:Y:S01]  /*19f90*/  LDL.64 R2, [R1+0x30] ;  /* 0x0000300001027983 */ /* 0x000ea20000100a00 */
[----:B------:R-:W-:-:S02]  /*19fa0*/  IMAD.MOV.U32 R20, RZ, RZ, R124 ;  /* 0x000000ffff147224 */ /* 0x000fc400078e007c */
[----:B------:R-:W-:-:S03]  /*19fb0*/  VIADD R122, R124, 0x6 ;  /* 0x000000067c7a7836 */ /* 0x000fc60000000000 */
[----:B------:R-:W-:Y:S01]  /*19fc0*/  R2UR UR54, R20 ;  /* 0x00000000143672ca */ /* 0x000fe200000e0000 */
[----:B------:R-:W-:Y:S01]  /*19fd0*/  IMAD.MOV.U32 R20, RZ, RZ, R0 ;  /* 0x000000ffff147224 */ /* 0x000fe200078e0000 */
[----:B------:R-:W-:Y:S01]  /*19fe0*/  R2UR UR50, R120 ;  /* 0x00000000783272ca */ /* 0x000fe200000e0000 */
[----:B------:R-:W-:Y:S01]  /*19ff0*/  VIADD R120, R124, 0x300 ;  /* 0x000003007c787836 */ /* 0x000fe20000000000 */
[----:B------:R-:W-:Y:S01]  /*1a000*/  R2UR UR30, R122 ;  /* 0x000000007a1e72ca */ /* 0x000fe200000e0000 */
[----:B------:R-:W-:Y:S01]  /*1a010*/  VIADD R122, R124, 0x304 ;  /* 0x000003047c7a7836 */ /* 0x000fe20000000000 */
[----:B------:R-:W-:Y:S01]  /*1a020*/  R2UR UR34, R20 ;  /* 0x00000000142272ca */ /* 0x000fe200000e0000 */
[----:B------:R-:W-:Y:S02]  /*1a030*/  VIADD R20, R124, 0x302 ;  /* 0x000003027c147836 */ /* 0x000fe40000000000 */
[----:B------:R-:W-:Y:S01]  /*1a040*/  IMAD.MOV.U32 R21, RZ, RZ, 0x40000040 ;  /* 0x40000040ff157424 */ /* 0x000fe200078e00ff */
[----:B------:R-:W-:Y:S01]  /*1a050*/  R2UR UR26, R120 ;  /* 0x00000000781a72ca */ /* 0x000fe200000e0000 */
[----:B------:R-:W-:Y:S01]  /*1a060*/  VIADD R120, R124, 0x602 ;  /* 0x000006027c787836 */ /* 0x000fe20000000000 */
[----:B------:R-:W-:Y:S01]  /*1a070*/  R2UR UR22, R20 ;  /* 0x00000000141672ca */ /* 0x000fe200000e0000 */
[----:B------:R-:W-:Y:S01]  /*1a080*/  VIADD R20, R124, 0x600 ;  /* 0x000006007c147836 */ /* 0x000fe20000000000 */
[----:B------:R-:W-:Y:S01]  /*1a090*/  R2UR UR18, R122 ;  /* 0x000000007a1272ca */ /* 0x000fe200000e0000 */
[C---:B------:R-:W-:Y:S01]  /*1a0a0*/  VIADD R122, R124.reuse, 0x604 ;  /* 0x000006047c7a7836 */ /* 0x040fe20000000000 */
[C---:B------:R-:W-:Y:S01]  /*1a0b0*/  R2UR UR55, R21.reuse ;  /* 0x00000000153772ca */ /* 0x040fe200000e0000 */
[----:B------:R-:W-:Y:S01]  /*1a0c0*/  IMAD.MOV.U32 R121, RZ, RZ, 0x40000040 ;  /* 0x40000040ff797424 */ /* 0x000fe200078e00ff */
[----:B0-----:R-:W4:Y:S01]  /*1a0d0*/  LDL.64 R4, [R1+0x10] ;  /* 0x0000100001047983 */ /* 0x001f220000100a00 */
[----:B------:R-:W-:Y:S01]  /*1a0e0*/  IMAD.MOV.U32 R123, RZ, RZ, 0x40000040 ;  /* 0x40000040ff7b7424 */ /* 0x000fe200078e00ff */
[----:B------:R-:W-:Y:S01]  /*1a0f0*/  R2UR UR35, R21 ;  /* 0x00000000152372ca */ /* 0x000fe200000e0000 */
[----:B------:R-:W-:Y:S01]  /*1a100*/  VIADD R124, R124, 0x606 ;  /* 0x000006067c7c7836 */ /* 0x000fe20000000000 */
        /* <DEDUP_REMOVED lines=23> */
[-C--:B------:R-:W-:Y:S01]  /*1a280*/  FMUL.FTZ R44, R44, R9.reuse ;  /* 0x000000092c2c7220 */ /* 0x080fe20000410000 */
        /* <DEDUP_REMOVED lines=63> */
[----:B------:R0:W5:Y:S01]  /*1a680*/  LDL.LU R5, [R1+0x70] ;  /* 0x0000700001057983 */ /* 0x0001620000300800 */
        /* <DEDUP_REMOVED lines=34> */
.L_x_4922:
[----:B-----5:R-:W-:Y:S01]  /*1a8b0*/  SHF.L.U32 R0, R11, 0x1f, RZ ;  /* 0x0000001f0b007819 */ /* 0x020fe200000006ff */
[----:B------:R-:W-:-:S04]  /*1a8c0*/  IMAD R15, R10, 0x8, R16 ;  /* 0x000000080a0f7824 */ /* 0x000fc800078e0210 */
[----:B------:R0:W1:Y:S01]  /*1a8d0*/  SYNCS.PHASECHK.TRANS64.TRYWAIT P2, [R15+URZ+0x30850], R0 ;  /* 0x030850000f0075a7 */ /* 0x000062000804017f */
[----:B------:R-:W-:Y:S05]  /*1a8e0*/  @!P0 BRA `(.L_x_4923) ;  /* 0x0000000000048947 */ /* 0x000fea0003800000 */
[----:B------:R-:W-:Y:S01]  /*1a8f0*/  BPT.TRAP 0x1 ;  /* 0x000000040000795c */ /* 0x000fe20000300000 */
.L_x_4923:
[----:B------:R-:W-:Y:S04]  /*1a900*/  BSSY B2, `(.L_x_4924) ;  /* 0x0000004000027945 */ /* 0x000fe80003800000 */
[----:B-1----:R-:W-:Y:S05]  /*1a910*/  @P2 BRA `(.L_x_4925) ;  /* 0x0000000000082947 */ /* 0x002fea0003800000 */
[----:B------:R-:W1:Y:S02]  /*1a920*/  SYNCS.PHASECHK.TRANS64.TRYWAIT P2, [R15+URZ+0x30850], R0 ;  /* 0x030850000f0075a7 */ /* 0x000e64000804017f */
[----:B-1----:R-:W-:Y:S05]  /*1a930*/  @!P2 BRA `(.L_x_4926) ;  /* 0x00000134003ca947 */ /* 0x002fea0003800000 */
.L_x_4925:
[----:B------:R-:W-:Y:S05]  /*1a940*/  BSYNC B2 ;  /* 0x0000000000027941 */ /* 0x000fea0003800000 */
.L_x_4924:
[----:B01----:R-:W-:Y:S01]  /*1a950*/  VIADD R0, R16, 0x400 ;  /* 0x0000040010007836 */ /* 0x003fe20000000000 */
[----:B------:R-:W-:Y:S01]  /*1a960*/  WARPGROUP.ARRIVE ;  /* 0x00000000000079c5 */ /* 0x000fe20000000000 */
[----:B------:R-:W-:Y:S01]  /*1a970*/  IMAD.MOV.U32 R3, RZ, RZ, 0x40000040 ;  /* 0x40000040ff037424 */ /* 0x000fe200078e00ff */
[----:B------:R-:W-:Y:S01]  /*1a980*/  ULDC UR4, c[0x0][0x988] ;  /* 0x0002620000047ab9 */ /* 0x000fe20000000800 */
[----:B------:R-:W-:Y:S01]  /*1a990*/  IMAD.MOV.U32 R11, RZ, RZ, 0x40000040 ;  /* 0x40000040ff0b7424 */ /* 0x000fe200078e00ff */
[----:B------:R-:W-:Y:S01]  /*1a9a0*/  SHF.R.U32.HI R0, RZ, 0x4, R0 ;  /* 0x00000004ff007819 */ /* 0x000fe20000011600 */
[----:B------:R-:W-:Y:S01]  /*1a9b0*/  @!P1 VIADD R15, R15, 0x30860 ;  /* 0x000308600f0f9836 */ /* 0x000fe20000000000 */
[----:B------:R-:W-:Y:S02]  /*1a9c0*/  R2UR UR7, R3 ;  /* 0x00000000030772ca */ /* 0x000fe400000e0000 */
[----:B------:R-:W-:Y:S02]  /*1a9d0*/  LOP3.LUT R0, R0, 0x3fff, RZ, 0xc0, !PT ;  /* 0x00003fff00007812 */ /* 0x000fe400078ec0ff */
[----:B------:R-:W-:-:S02]  /*1a9e0*/  FMNMX.FTZ R3, R122, R13, !PT ;  /* 0x0000000d7a037209 */ /* 0x000fc40007810000 */
[----:B------:R-:W-:Y:S02]  /*1a9f0*/  LOP3.LUT R0, R0, 0x3000000, RZ, 0xfc, !PT ;  /* 0x0300000000007812 */ /* 0x000fe400078efcff */
[----:B------:R-:W-:Y:S02]  /*1aa00*/  FMNMX.FTZ R3, R123, R3, !PT ;  /* 0x000000037b037209 */ /* 0x000fe40007810000 */
[----:B------:R-:W-:Y:S01]  /*1aa10*/  @!P1 PRMT R15, RZ, 0x654, R15 ;  /* 0x00000654ff0f9816 */ /* 0x000fe2000000000f */
[----:B------:R-:W-:Y:S01]  /*1aa20*/  IMAD R2, R10, 0x900, R0 ;  /* 0x000009000a027824 */ /* 0x000fe200078e0200 */
[----:B------:R-:W-:Y:S02]  /*1aa30*/  FMNMX.FTZ R0, R120, R12, !PT ;  /* 0x0000000c78007209 */ /* 0x000fe40007810000 */
[----:B------:R-:W-:Y:S01]  /*1aa40*/  FMNMX.FTZ R3, R126, R3, !PT ;  /* 0x000000037e037209 */ /* 0x000fe20007810000 */
[C---:B------:R-:W-:Y:S01]  /*1aa50*/  VIADD R10, R2.reuse, 0x80 ;  /* 0x00000080020a7836 */ /* 0x040fe20000000000 */
[----:B------:R-:W-:-:S02]  /*1aa60*/  R2UR UR6, R2 ;  /* 0x00000000020672ca */ /* 0x000fc400000e0000 */
[----:B------:R-:W-:Y:S02]  /*1aa70*/  FMNMX.FTZ R0, R121, R0, !PT ;  /* 0x0000000079007209 */ /* 0x000fe40007810000 */
[----:B------:R-:W-:Y:S02]  /*1aa80*/  FMNMX.FTZ R3, R127, R3, !PT ;  /* 0x000000037f037209 */ /* 0x000fe40007810000 */
[----:B------:R-:W-:Y:S02]  /*1aa90*/  FMNMX.FTZ R0, R124, R0, !PT ;  /* 0x000000007c007209 */ /* 0x000fe40007810000 */
[----:B------:R-:W-:Y:S02]  /*1aaa0*/  FMNMX.FTZ R3, R130, R3, !PT ;  /* 0x0000000382037209 */ /* 0x000fe40007810000 */
[----:B------:R-:W-:Y:S02]  /*1aab0*/  FMNMX.FTZ R0, R125, R0, !PT ;  /* 0x000000007d007209 */ /* 0x000fe40007810000 */
[----:B------:R-:W-:Y:S01]  /*1aac0*/  FMNMX.FTZ R3, R131, R3, !PT ;  /* 0x0000000383037209 */ /* 0x000fe20007810000 */
[----:B------:R-:W-:Y:S01]  /*1aad0*/  HGMMA.64x192x16.F32.BF16 R24, R188, gdesc[UR4].tnspB, R24, gsb0 ;  /* 0x42e00004bc187df0 */ /* 0x000fe20008001818 */
[----:B------:R-:W-:Y:S01]  /*1aae0*/  R2UR UR6, R10 ;  /* 0x000000000a0672ca */ /* 0x000fe200000e0000 */
[----:B------:R-:W-:Y:S01]  /*1aaf0*/  VIADD R10, R2, 0x100 ;  /* 0x00000100020a7836 */ /* 0x000fe20000000000 */
[----:B------:R-:W-:Y:S01]  /*1ab00*/  R2UR UR7, R11 ;  /* 0x000000000b0772ca */ /* 0x000fe200000e0000 */
[----:B------:R-:W-:Y:S01]  /*1ab10*/  IMAD.MOV.U32 R11, RZ, RZ, 0x40000040 ;  /* 0x40000040ff0b7424 */ /* 0x000fe200078e00ff */
[----:B------:R-:W-:-:S02]  /*1ab20*/  FMNMX.FTZ R0, R128, R0, !PT ;  /* 0x0000000080007209 */ /* 0x000fc40007810000 */
[----:B------:R-:W-:Y:S02]  /*1ab30*/  FMNMX.FTZ R3, R134, R3, !PT ;  /* 0x0000000386037209 */ /* 0x000fe40007810000 */
[----:B------:R-:W-:Y:S02]  /*1ab40*/  FMNMX.FTZ R0, R129, R0, !PT ;  /* 0x0000000081007209 */ /* 0x000fe40007810000 */
[----:B------:R-:W-:Y:S02]  /*1ab50*/  FMNMX.FTZ R3, R135, R3, !PT ;  /* 0x0000000387037209 */ /* 0x000fe40007810000 */
[----:B------:R-:W-:Y:S02]  /*1ab60*/  FMNMX.FTZ R0, R132, R0, !PT ;  /* 0x0000000084007209 */ /* 0x000fe40007810000 */
[----:B------:R-:W-:Y:S02]  /*1ab70*/  FMNMX.FTZ R3, R138, R3, !PT ;  /* 0x000000038a037209 */ /* 0x000fe40007810000 */
        /* <DEDUP_REMOVED lines=31> */
[C---:B------:R-:W-:Y:S01]  /*1ad70*/  ISETP.GT.AND P2, PT, R7.reuse, R14, PT ;  /* 0x0000000e0700720c */ /* 0x040fe20003f44270 */
[----:B------:R-:W-:Y:S01]  /*1ad80*/  VIADD R7, R7, 0xffffffff ;  /* 0xffffffff07077836 */ /* 0x000fe20000000000 */
[----:B------:R-:W-:-:S05]  /*1ad90*/  FMNMX.FTZ R4, R165, R0, !PT ;  /* 0x00000000a5047209 */ /* 0x000fca0007810000 */
[----:B------:R-:W0:Y:S02]  /*1ada0*/  SHFL.BFLY PT, R0, R4, 0x2, 0x1f ;  /* 0x0c401f0004007f89 */ /* 0x000e2400000e0000 */
[----:B0-----:R-:W-:-:S05]  /*1adb0*/  FMNMX.FTZ R4, R4, R0, !PT ;  /* 0x0000000004047209 */ /* 0x001fca0007810000 */
[----:B------:R-:W0:Y:S02]  /*1adc0*/  SHFL.BFLY PT, R0, R4, 0x1, 0x1f ;  /* 0x0c201f0004007f89 */ /* 0x000e2400000e0000 */
[----:B0-----:R-:W-:Y:S01]  /*1add0*/  FMNMX.FTZ R4, R4, R0, !PT ;  /* 0x0000000004047209 */ /* 0x001fe20007810000 */
[----:B------:R-:W-:-:S04]  /*1ade0*/  IMAD.U32 R0, RZ, RZ, UR4 ;  /* 0x00000004ff007e24 */ /* 0x000fc8000f8e00ff */
[----:B------:R-:W-:-:S04]  /*1adf0*/  FADD.FTZ R9, -R4, R12 ;  /* 0x0000000c04097221 */ /* 0x000fc80000010100 */
[----:B------:R-:W-:-:S06]  /*1ae00*/  FMUL.FTZ R9, R9, R0 ;  /* 0x0000000009097220 */ /* 0x000fcc0000410000 */
[----:B------:R-:W-:Y:S01]  /*1ae10*/  MUFU.EX2 R9, R9 ;  /* 0x0000000900097308 */ /* 0x000fe20000000800 */
        /* <DEDUP_REMOVED lines=19> */
[----:B------:R-:W0:Y:S01]  /*1af50*/  SHFL.BFLY PT, R10, R3, 0x2, 0x1f ;  /* 0x0c401f00030a7f89 */ /* 0x000e2200000e0000 */
[----:B------:R-:W-:-:S04]  /*1af60*/  FMUL.FTZ R11, R4, R0 ;  /* 0x00000000040b7220 */ /* 0x000fc80000410000 */
        /* <DEDUP_REMOVED lines=16> */
[----:B0-----:R-:W-:-:S07]  /*1b070*/  FMNMX.FTZ R3, R3, R10, !PT ;  /* 0x0000000a03037209 */ /* 0x001fce0007810000 */
[----:B------:R-:W0:Y:S01]  /*1b080*/  MUFU.EX2 R120, R120 ;  /* 0x0000007800787308 */ /* 0x000e220000000800 */
[----:B------:R-:W2:Y:S07]  /*1b090*/  SHFL.BFLY PT, R10, R3, 0x1, 0x1f ;  /* 0x0c201f00030a7f89 */ /* 0x000eae00000e0000 */
[----:B------:R-:W3:Y:S01]  /*1b0a0*/  MUFU.EX2 R190, R190 ;  /* 0x000000be00be7308 */ /* 0x000ee20000000800 */
[----:B-1----:R-:W-:-:S07]  /*1b0b0*/  FFMA.FTZ R6, R9, R6, R188 ;  /* 0x0000000609067223 */ /* 0x002fce00000100bc */
[----:B------:R-:W-:Y:S01]  /*1b0c0*/  MUFU.EX2 R184, R184 ;  /* 0x000000b800b87308 */ /* 0x000fe20000000800 */
[C---:B0-----:R-:W-:Y:S01]  /*1b0d0*/  FADD.FTZ R6, R120.reuse, R6 ;  /* 0x0000000678067221 */ /* 0x041fe20000010000 */
[----:B------:R-:W-:-:S06]  /*1b0e0*/  F2FP.BF16.F32.PACK_AB R188, R120, R188 ;  /* 0x000000bc78bc723e */ /* 0x000fcc00000010ff */
[----:B------:R-:W-:Y:S01]  /*1b0f0*/  MUFU.EX2 R186, R186 ;  /* 0x000000ba00ba7308 */ /* 0x000fe20000000800 */
[----:B--2---:R-:W-:Y:S01]  /*1b100*/  FMNMX.FTZ R3, R3, R10, !PT ;  /* 0x0000000a03037209 */ /* 0x004fe20007810000 */
[----:B------:R-:W-:Y:S02]  /*1b110*/  VIADD R10, R2, 0x280 ;  /* 0x00000280020a7836 */ /* 0x000fe40000000000 */
[----:B---3--:R-:W-:Y:S02]  /*1b120*/  FADD.FTZ R6, R190, R6 ;  /* 0x00000006be067221 */ /* 0x008fe40000010000 */
[----:B------:R-:W-:Y:S02]  /*1b130*/  FADD.FTZ R2, -R3, R13 ;  /* 0x0000000d03027221 */ /* 0x000fe40000010100 */
[----:B------:R-:W-:Y:S02]  /*1b140*/  MUFU.EX2 R20, R20 ;  /* 0x0000001400147308 */ /* 0x000fe40000000800 */
[----:B------:R-:W-:-:S06]  /*1b150*/  FMUL.FTZ R2, R2, R0 ;  /* 0x0000000002027220 */ /* 0x000fcc0000410000 */
        /* <DEDUP_REMOVED lines=15> */
[----:B------:R-:W-:Y:S01]  /*1b250*/  R2UR UR6, R10 ;  /* 0x000000000a0672ca */ /* 0x000fe200000e0000 */
[----:B------:R-:W-:Y:S08]  /*1b260*/  MUFU.EX2 R176, R176 ;  /* 0x000000b000b07308 */ /* 0x000ff00000000800 */
[----:B------:R-:W-:Y:S01]  /*1b270*/  MUFU.EX2 R178, R178 ;  /* 0x000000b200b27308 */ /* 0x000fe20000000800 */
[----:B------:R-:W-:-:S02]  /*1b280*/  WARPGROUP.DEPBAR.LE gsb0, 0x0 ;  /* 0x00008000000079c5 */ /* 0x000fc40000010000 */
[-CC-:B------:R-:W-:Y:S01]  /*1b290*/  FFMA.FTZ R175, R125, R0.reuse, -R11.reuse ;  /* 0x000000007daf7223 */ /* 0x180fe2000001080b */
[-CC-:B------:R-:W-:Y:S01]  /*1b2a0*/  FFMA.FTZ R173, R129, R0.reuse, -R11.reuse ;  /* 0x0000000081ad7223 */ /* 0x180fe2000001080b */
[-CC-:B------:R-:W-:Y:S01]  /*1b2b0*/  FFMA.FTZ R172, R152, R0.reuse, -R11.reuse ;  /* 0x0000000098ac7223 */ /* 0x180fe2000001080b */
[-CC-:B------:R-:W-:Y:S01]  /*1b2c0*/  FFMA.FTZ R125, R153, R0.reuse, -R11.reuse ;  /* 0x00000000997d7223 */ /* 0x180fe2000001080b */
[-CC-:B------:R-:W-:Y:S01]  /*1b2d0*/  FFMA.FTZ R174, R156, R0.reuse, -R11.reuse ;  /* 0x000000009cae7223 */ /* 0x180fe2000001080b */
[-CC-:B------:R-:W-:Y:S01]  /*1b2e0*/  FFMA.FTZ R129, R161, R0.reuse, -R11.reuse ;  /* 0x00000000a1817223 */ /* 0x180fe2000001080b */
[----:B------:R-:W-:Y:S01]  /*1b2f0*/  FFMA.FTZ R11, R165, R0, -R11 ;  /* 0x00000000a50b7223 */ /* 0x000fe2000001080b */
[----:B------:R-:W-:Y:S01]  /*1b300*/  WARPGROUP.ARRIVE ;  /* 0x00000000000079c5 */ /* 0x000fe20000000000 */
[----:B------:R-:W0:Y:S08]  /*1b310*/  MUFU.EX2 R175, R175 ;  /* 0x000000af00af7308 */ /* 0x000e300000000800 */
[----:B------:R1:W-:Y:S08]  /*1b320*/  MUFU.EX2 R13, R11 ;  /* 0x0000000b000d7308 */ /* 0x0003f00000000800 */
[----:B------:R-:W2:Y:S01]  /*1b330*/  MUFU.EX2 R173, R173 ;  /* 0x000000ad00ad7308 */ /* 0x000ea20000000800 */
[----:B-1----:R-:W-:-:S02]  /*1b340*/  IMAD.MOV.U32 R11, RZ, RZ, 0x40000040 ;  /* 0x40000040ff0b7424 */ /* 0x002fc400078e00ff */
[C---:B0-----:R-:W-:Y:S01]  /*1b350*/  FADD.FTZ R6, R175.reuse, R6 ;  /* 0x00000006af067221 */ /* 0x041fe20000010000 */
[----:B------:R-:W-:Y:S02]  /*1b360*/  F2FP.BF16.F32.PACK_AB R190, R175, R190 ;  /* 0x000000beafbe723e */ /* 0x000fe400000010ff */
[----:B------:R-:W-:Y:S01]  /*1b370*/  R2UR UR7, R11 ;  /* 0x000000000b0772ca */ /* 0x000fe200000e0000 */
[-C--:B------:R-:W-:Y:S01]  /*1b380*/  FMUL.FTZ R11, R3, R0.reuse ;  /* 0x00000000030b7220 */ /* 0x080fe20000410000 */
[----:B------:R-:W-:Y:S03]  /*1b390*/  MUFU.EX2 R172, R172 ;  /* 0x000000ac00ac7308 */ /* 0x000fe60000000800 */
[-CC-:B------:R-:W-:Y:S01]  /*1b3a0*/  FFMA.FTZ R189, R122, R0.reuse, -R11.reuse ;  /* 0x000000007abd7223 */ /* 0x180fe2000001080b */
[-CC-:B------:R-:W-:Y:S01]  /*1b3b0*/  FFMA.FTZ R10, R123, R0.reuse, -R11.reuse ;  /* 0x000000007b0a7223 */ /* 0x180fe2000001080b */
[-CC-:B------:R-:W-:Y:S01]  /*1b3c0*/  FFMA.FTZ R191, R126, R0.reuse, -R11.reuse ;  /* 0x000000007ebf7223 */ /* 0x180fe2000001080b */
[-CC-:B------:R-:W-:Y:S01]  /*1b3d0*/  FFMA.FTZ R122, R127, R0.reuse, -R11.reuse ;  /* 0x000000007f7a7223 */ /* 0x180fe2000001080b */
[-CC-:B------:R-:W-:Y:S01]  /*1b3e0*/  FFMA.FTZ R185, R130, R0.reuse, -R11.reuse ;  /* 0x0000000082b97223 */ /* 0x180fe2000001080b */
[-CC-:B------:R-:W-:Y:S01]  /*1b3f0*/  FFMA.FTZ R123, R131, R0.reuse, -R11.reuse ;  /* 0x00000000837b7223 */ /* 0x180fe2000001080b */
[----:B------:R-:W0:Y:S01]  /*1b400*/  MUFU.EX2 R189, R189 ;  /* 0x000000bd00bd7308 */ /* 0x000e220000000800 */
[----:B------:R-:W-:Y:S01]  /*1b410*/  @!P1 IMAD R131, R19, 0x8, R16 ;  /* 0x0000000813839824 */ /* 0x000fe200078e0210 */
[----:B------:R-:W-:Y:S01]  /*1b420*/  HGMMA.64x192x16.F32.BF16 R24, R168, gdesc[UR4].tnspB, R24, gsb0 ;  /* 0x42e00004a8187df0 */ /* 0x000fe20008001818 */
[-CC-:B------:R-:W-:Y:S01]  /*1b430*/  FFMA.FTZ R187, R134, R0.reuse, -R11.reuse ;  /* 0x0000000086bb7223 */ /* 0x180fe2000001080b */
[----:B------:R-:W-:Y:S01]  /*1b440*/  FFMA.FTZ R126, R135, R0, -R11 ;  /* 0x00000000877e7223 */ /* 0x000fe2000001080b */
[----:B------:R-:W-:-:S02]  /*1b450*/  @!P1 VIADD R131, R131, 0x30840 ;  /* 0x0003084083839836 */ /* 0x000fc40000000000 */
[-CC-:B------:R-:W-:Y:S01]  /*1b460*/  FFMA.FTZ R181, R138, R0.reuse, -R11.reuse ;  /* 0x000000008ab57223 */ /* 0x180fe2000001080b */
[-C--:B------:R-:W-:Y:S01]  /*1b470*/  FFMA.FTZ R127, R139, R0.reuse, -R11 ;  /* 0x000000008b7f7223 */ /* 0x080fe2000001080b */
[----:B------:R-:W1:Y:S01]  /*1b480*/  MUFU.EX2 R10, R10 ;  /* 0x0000000a000a7308 */ /* 0x000e620000000800 */
[----:B------:R-:W-:Y:S01]  /*1b490*/  FADD.FTZ R135, R184, R6 ;  /* 0x00000006b8877221 */ /* 0x000fe20000010000 */
[----:B------:R-:W-:Y:S01]  /*1b4a0*/  @!P1 PRMT R134, RZ, 0x654, R131 ;  /* 0x00000654ff869816 */ /* 0x000fe20000000083 */
[-CC-:B------:R-:W-:Y:S01]  /*1b4b0*/  FFMA.FTZ R183, R142, R0.reuse, -R11.reuse ;  /* 0x000000008eb77223 */ /* 0x180fe2000001080b */
[-C--:B------:R-:W-:Y:S01]  /*1b4c0*/  FFMA.FTZ R130, R143, R0.reuse, -R11 ;  /* 0x000000008f827223 */ /* 0x080fe2000001080b */
[----:B--2---:R-:W-:Y:S01]  /*1b4d0*/  FADD.FTZ R135, R173, R135 ;  /* 0x00000087ad877221 */ /* 0x004fe20000010000 */
[-CC-:B------:R-:W-:Y:S01]  /*1b4e0*/  FFMA.FTZ R177, R146, R0.reuse, -R11.reuse ;  /* 0x0000000092b17223 */ /* 0x180fe2000001080b */
[-C--:B------:R-:W-:Y:S01]  /*1b4f0*/  FFMA.FTZ R147, R147, R0.reuse, -R11 ;  /* 0x0000000093937223 */ /* 0x080fe2000001080b */
[----:B------:R-:W-:Y:S01]  /*1b500*/  MUFU.EX2 R191, R191 ;  /* 0x000000bf00bf7308 */ /* 0x000fe20000000800 */
[----:B0-----:R-:W-:Y:S01]  /*1b510*/  FFMA.FTZ R5, R2, R5, R189 ;  /* 0x0000000502057223 */ /* 0x001fe200000100bd */
[----:B------:R-:W-:Y:S01]  /*1b520*/  FADD.FTZ R135, R186, R135 ;  /* 0x00000087ba877221 */ /* 0x000fe20000010000 */
[-CC-:B------:R-:W-:Y:S01]  /*1b530*/  FFMA.FTZ R179, R150, R0.reuse, -R11.reuse ;  /* 0x0000000096b37223 */ /* 0x180fe2000001080b */
[-CC-:B------:R-:W-:Y:S01]  /*1b540*/  FFMA.FTZ R151, R151, R0.reuse, -R11.reuse ;  /* 0x0000000097977223 */ /* 0x180fe2000001080b */
[-C--:B------:R-:W-:Y:S01]  /*1b550*/  FFMA.FTZ R6, R154, R0.reuse, -R11 ;  /* 0x000000009a067223 */ /* 0x080fe2000001080b */
[----:B------:R-:W-:Y:S01]  /*1b560*/  FADD.FTZ R135, R20, R135 ;  /* 0x0000008714877221 */ /* 0x000fe20000010000 */
[-C--:B------:R-:W-:Y:S01]  /*1b570*/  FFMA.FTZ R158, R158, R0.reuse, -R11 ;  /* 0x000000009e9e7223 */ /* 0x080fe2000001080b */
[----:B------:R-:W-:Y:S01]  /*1b580*/  MUFU.EX2 R122, R122 ;  /* 0x0000007a007a7308 */ /* 0x000fe20000000800 */
[----:B-1----:R-:W-:Y:S01]  /*1b590*/  FADD.FTZ R5, R10, R5 ;  /* 0x000000050a057221 */ /* 0x002fe20000010000 */
[----:B------:R-:W-:Y:S01]  /*1b5a0*/  FADD.FTZ R135, R180, R135 ;  /* 0x00000087b4877221 */ /* 0x000fe20000010000 */
[-CC-:B------:R-:W-:Y:S01]  /*1b5b0*/  FFMA.FTZ R159, R159, R0.reuse, -R11.reuse ;  /* 0x000000009f9f7223 */ /* 0x180fe2000001080b */
[-CC-:B------:R-:W-:Y:S01]  /*1b5c0*/  FFMA.FTZ R162, R162, R0.reuse, -R11.reuse ;  /* 0x00000000a2a27223 */ /* 0x180fe2000001080b */
[-C--:B------:R-:W-:Y:S01]  /*1b5d0*/  FFMA.FTZ R163, R163, R0.reuse, -R11 ;  /* 0x00000000a3a37223 */ /* 0x080fe2000001080b */
[----:B------:R-:W-:Y:S01]  /*1b5e0*/  FADD.FTZ R135, R121, R135 ;  /* 0x0000008779877221 */ /* 0x000fe20000010000 */
[-CC-:B------:R-:W-:Y:S01]  /*1b5f0*/  FFMA.FTZ R166, R166, R0.reuse, -R11.reuse ;  /* 0x00000000a6a67223 */ /* 0x180fe2000001080b */
[----:B------:R-:W-:Y:S01]  /*1b600*/  MUFU.EX2 R185, R185 ;  /* 0x000000b900b97308 */ /* 0x000fe20000000800 */
[----:B------:R-:W-:Y:S01]  /*1b610*/  FFMA.FTZ R167, R167, R0, -R11 ;  /* 0x00000000a7a77223 */ /* 0x000fe2000001080b */
[----:B------:R-:W-:Y:S01]  /*1b620*/  FADD.FTZ R135, R182, R135 ;  /* 0x00000087b6877221 */ /* 0x000fe20000010000 */
[----:B------:R-:W-:-:S02]  /*1b630*/  F2FP.BF16.F32.PACK_AB R184, R173, R184 ;  /* 0x000000b8adb8723e */ /* 0x000fc400000010ff */
[----:B------:R-:W-:Y:S01]  /*1b640*/  F2FP.BF16.F32.PACK_AB R189, R10, R189 ;  /* 0x000000bd0abd723e */ /* 0x000fe200000010ff */
[----:B------:R-:W-:Y:S01]  /*1b650*/  FADD.FTZ R135, R132, R135 ;  /* 0x0000008784877221 */ /* 0x000fe20000010000 */
[----:B------:R-:W-:Y:S01]  /*1b660*/  F2FP.BF16.F32.PACK_AB R186, R20, R186 ;  /* 0x000000ba14ba723e */ /* 0x000fe200000010ff */
[----:B------:R-:W-:Y:S01]  /*1b670*/  MUFU.EX2 R123, R123 ;  /* 0x0000007b007b7308 */ /* 0x000fe20000000800 */
[----:B------:R-:W-:Y:S01]  /*1b680*/  F2FP.BF16.F32.PACK_AB R180, R121, R180 ;  /* 0x000000b479b4723e */ /* 0x000fe200000010ff */
[----:B------:R-:W-:Y:S01]  /*1b690*/  FADD.FTZ R135, R176, R135 ;  /* 0x00000087b0877221 */ /* 0x000fe20000010000 */
[----:B------:R-:W-:Y:S02]  /*1b6a0*/  F2FP.BF16.F32.PACK_AB R182, R132, R182 ;  /* 0x000000b684b6723e */ /* 0x000fe400000010ff */
[C---:B------:R-:W-:Y:S01]  /*1b6b0*/  F2FP.BF16.F32.PACK_AB R176, R21.reuse, R176 ;  /* 0x000000b015b0723e */ /* 0x040fe200000010ff */
[----:B------:R-:W-:Y:S02]  /*1b6c0*/  FADD.FTZ R135, R21, R135 ;  /* 0x0000008715877221 */ /* 0x000fe40000010000 */
[----:B------:R-:W-:Y:S02]  /*1b6d0*/  MUFU.EX2 R187, R187 ;  /* 0x000000bb00bb7308 */ /* 0x000fe40000000800 */
[----:B------:R-:W-:Y:S01]  /*1b6e0*/  FADD.FTZ R135, R178, R135 ;  /* 0x00000087b2877221 */ /* 0x000fe20000010000 */
[----:B------:R-:W-:-:S03]  /*1b6f0*/  F2FP.BF16.F32.PACK_AB R178, R124, R178 ;  /* 0x000000b27cb2723e */ /* 0x000fc600000010ff */
[----:B------:R-:W-:Y:S02]  /*1b700*/  FADD.FTZ R135, R124, R135 ;  /* 0x000000877c877221 */ /* 0x000fe40000010000 */
[----:B------:R-:W-:Y:S02]  /*1b710*/  MUFU.EX2 R126, R126 ;  /* 0x0000007e007e7308 */ /* 0x000fe40000000800 */
[----:B------:R-:W-:-:S06]  /*1b720*/  FADD.FTZ R135, R172, R135 ;  /* 0x00000087ac877221 */ /* 0x000fcc0000010000 */
        /* <DEDUP_REMOVED lines=9> */
[----:B------:R-:W1:Y:S08]  /*1b7c0*/  MUFU.EX2 R174, R174 ;  /* 0x000000ae00ae7308 */ /* 0x000e700000000800 */
[----:B------:R-:W-:Y:S01]  /*1b7d0*/  MUFU.EX2 R175, R159 ;  /* 0x0000009f00af7308 */ /* 0x000fe20000000800 */
[C---:B0-----:R-:W-:Y:S01]  /*1b7e0*/  FADD.FTZ R135, R125.reuse, R135 ;  /* 0x000000877d877221 */ /* 0x041fe20000010000 */
[----:B------:R-:W-:-:S06]  /*1b7f0*/  F2FP.BF16.F32.PACK_AB R172, R125, R172 ;  /* 0x000000ac7dac723e */ /* 0x000fcc00000010ff */
[----:B------:R-:W-:Y:S01]  /*1b800*/  MUFU.EX2 R162, R162 ;  /* 0x000000a200a27308 */ /* 0x000fe20000000800 */
[----:B-1----:R-:W-:Y:S01]  /*1b810*/  FADD.FTZ R135, R174, R135 ;  /* 0x00000087ae877221 */ /* 0x002fe20000010000 */
[----:B------:R-:W-:-:S03]  /*1b820*/  F2FP.BF16.F32.PACK_AB R174, R128, R174 ;  /* 0x000000ae80ae723e */ /* 0x000fc600000010ff */
[----:B------:R-:W-:-:S03]  /*1b830*/  FADD.FTZ R135, R128, R135 ;  /* 0x0000008780877221 */ /* 0x000fc60000010000 */
[----:B------:R-:W0:Y:S01]  /*1b840*/  MUFU.EX2 R129, R129 ;  /* 0x0000008100817308 */ /* 0x000e220000000800 */
[----:B------:R-:W-:-:S07]  /*1b850*/  FADD.FTZ R10, R12, R135 ;  /* 0x000000870c0a7221 */ /* 0x000fce0000010000 */
[----:B------:R-:W1:Y:S08]  /*1b860*/  MUFU.EX2 R163, R163 ;  /* 0x000000a300a37308 */ /* 0x000e700000000800 */
[----:B------:R-:W-:Y:S01]  /*1b870*/  MUFU.EX2 R166, R166 ;  /* 0x000000a600a67308 */ /* 0x000fe20000000800 */
[----:B0-----:R-:W-:-:S04]  /*1b880*/  FADD.FTZ R10, R129, R10 ;  /* 0x0000000a810a7221 */ /* 0x001fc80000010000 */
[----:B------:R-:W-:-:S03]  /*1b890*/  FADD.FTZ R10, R133, R10 ;  /* 0x0000000a850a7221 */ /* 0x000fc60000010000 */
[----:B------:R-:W0:Y:S01]  /*1b8a0*/  MUFU.EX2 R167, R167 ;  /* 0x000000a700a77308 */ /* 0x000e220000000800 */
[----:B------:R-:W-:Y:S02]  /*1b8b0*/  WARPGROUP.DEPBAR.LE gsb0, 0x0 ;  /* 0x00008000000079c5 */ /* 0x000fe40000010000 */
[----:B------:R2:W-:Y:S01]  /*1b8c0*/  @!P1 SYNCS.ARRIVE.TRANS64.RED.A1T0 RZ, [R134+URZ], RZ ;  /* 0x000000ff86ff99a7 */ /* 0x0005e2000810043f */
[----:B------:R-:W-:Y:S02]  /*1b8d0*/  F2FP.BF16.F32.PACK_AB R168, R129, R12 ;  /* 0x0000000c81a8723e */ /* 0x000fe400000010ff */
[----:B------:R-:W-:Y:S02]  /*1b8e0*/  F2FP.BF16.F32.PACK_AB R170, R13, R133 ;  /* 0x000000850daa723e */ /* 0x000fe400000010ff */
[----:B-1----:R-:W-:Y:S02]  /*1b8f0*/  F2FP.BF16.F32.PACK_AB R169, R163, R162 ;  /* 0x000000a2a3a9723e */ /* 0x002fe400000010ff */
[----:B0-----:R-:W-:Y:S01]  /*1b900*/  F2FP.BF16.F32.PACK_AB R171, R167, R166 ;  /* 0x000000a6a7ab723e */ /* 0x001fe200000010ff */
[----:B--2---:R-:W-:Y:S01]  /*1b910*/  FADD.FTZ R134, R191, R5 ;  /* 0x00000005bf867221 */ /* 0x004fe20000010000 */
[----:B------:R0:W-:Y:S01]  /*1b920*/  @!P1 SYNCS.ARRIVE.TRANS64.RED.A1T0 RZ, [R15+URZ], RZ ;  /* 0x000000ff0fff99a7 */ /* 0x0001e2000810043f */
[----:B------:R-:W-:Y:S01]  /*1b930*/  MUFU.EX2 R5, R151 ;  /* 0x0000009700057308 */ /* 0x000fe20000000800 */
[C---:B------:R-:W-:Y:S01]  /*1b940*/  F2FP.BF16.F32.PACK_AB R191, R122.reuse, R191 ;  /* 0x000000bf7abf723e */ /* 0x040fe200000010ff */
[----:B------:R-:W-:-:S04]  /*1b950*/  FADD.FTZ R134, R122, R134 ;  /* 0x000000867a867221 */ /* 0x000fc80000010000 */
[----:B------:R-:W-:Y:S01]  /*1b960*/  FADD.FTZ R134, R185, R134 ;  /* 0x00000086b9867221 */ /* 0x000fe20000010000 */
[----:B0-----:R-:W-:Y:S01]  /*1b970*/  FFMA.FTZ R15, R155, R0, -R11 ;  /* 0x000000009b0f7223 */ /* 0x001fe2000001080b */
[C---:B------:R-:W-:Y:S01]  /*1b980*/  F2FP.BF16.F32.PACK_AB R185, R123.reuse, R185 ;  /* 0x000000b97bb9723e */ /* 0x040fe200000010ff */
[----:B------:R-:W-:Y:S01]  /*1b990*/  MUFU.EX2 R11, R158 ;  /* 0x0000009e000b7308 */ /* 0x000fe20000000800 */
[----:B------:R-:W-:-:S04]  /*1b9a0*/  FADD.FTZ R134, R123, R134 ;  /* 0x000000867b867221 */ /* 0x000fc80000010000 */
[----:B------:R-:W-:Y:S01]  /*1b9b0*/  FADD.FTZ R134, R187, R134 ;  /* 0x00000086bb867221 */ /* 0x000fe20000010000 */
[C---:B------:R-:W-:Y:S02]  /*1b9c0*/  F2FP.BF16.F32.PACK_AB R187, R126.reuse, R187 ;  /* 0x000000bb7ebb723e */ /* 0x040fe400000010ff */
[----:B------:R-:W0:Y:S01]  /*1b9d0*/  MUFU.EX2 R15, R15 ;  /* 0x0000000f000f7308 */ /* 0x000e220000000800 */
[----:B------:R-:W-:-:S04]  /*1b9e0*/  FADD.FTZ R134, R126, R134 ;  /* 0x000000867e867221 */ /* 0x000fc80000010000 */
[----:B------:R-:W-:Y:S01]  /*1b9f0*/  FADD.FTZ R134, R181, R134 ;  /* 0x00000086b5867221 */ /* 0x000fe20000010000 */
[----:B------:R-:W-:-:S03]  /*1ba00*/  F2FP.BF16.F32.PACK_AB R181, R127, R181 ;  /* 0x000000b57fb5723e */ /* 0x000fc600000010ff */
[----:B------:R-:W-:-:S04]  /*1ba10*/  FADD.FTZ R134, R127, R134 ;  /* 0x000000867f867221 */ /* 0x000fc80000010000 */
[----:B------:R-:W-:Y:S01]  /*1ba20*/  FADD.FTZ R134, R183, R134 ;  /* 0x00000086b7867221 */ /* 0x000fe20000010000 */
[----:B------:R-:W-:-:S03]  /*1ba30*/  F2FP.BF16.F32.PACK_AB R183, R130, R183 ;  /* 0x000000b782b7723e */ /* 0x000fc600000010ff */
[----:B------:R-:W-:Y:S01]  /*1ba40*/  FADD.FTZ R134, R130, R134 ;  /* 0x0000008682867221 */ /* 0x000fe20000010000 */
[----:B0-----:R-:W-:-:S03]  /*1ba50*/  F2FP.BF16.F32.PACK_AB R173, R15, R6 ;  /* 0x000000060fad723e */ /* 0x001fc600000010ff */
        /* <DEDUP_REMOVED lines=9> */
[C---:B------:R-:W-:Y:S01]  /*1baf0*/  FADD.FTZ R5, R175.reuse, R134 ;  /* 0x00000086af057221 */ /* 0x040fe20000010000 */
[----:B------:R-:W-:Y:S01]  /*1bb00*/  F2FP.BF16.F32.PACK_AB R175, R175, R11 ;  /* 0x0000000bafaf723e */ /* 0x000fe200000010ff */
[----:B------:R-:W-:Y:S02]  /*1bb10*/  IMAD.MOV.U32 R11, RZ, RZ, R194 ;  /* 0x000000ffff0b7224 */ /* 0x000fe400078e00c2 */
[----:B------:R-:W-:-:S04]  /*1bb20*/  FADD.FTZ R6, R162, R5 ;  /* 0x00000005a2067221 */ /* 0x000fc80000010000 */
[----:B------:R-:W-:Y:S01]  /*1bb30*/  FADD.FTZ R5, R163, R6 ;  /* 0x00000006a3057221 */ /* 0x000fe20000010000 */
[----:B------:R-:W-:Y:S01]  /*1bb40*/  FADD.FTZ R6, R13, R10 ;  /* 0x0000000a0d067221 */ /* 0x000fe20000010000 */
[----:B------:R-:W-:Y:S02]  /*1bb50*/  IMAD.MOV.U32 R10, RZ, RZ, R19 ;  /* 0x000000ffff0a7224 */ /* 0x000fe400078e0013 */
[----:B------:R-:W-:Y:S01]  /*1bb60*/  FADD.FTZ R12, R166, R5 ;  /* 0x00000005a60c7221 */ /* 0x000fe20000010000 */
[----:B------:R-:W-:-:S03]  /*1bb70*/  IMAD.MOV.U32 R13, RZ, RZ, R3 ;  /* 0x000000ffff0d7224 */ /* 0x000fc600078e0003 */
[----:B------:R-:W-:Y:S01]  /*1bb80*/  FADD.FTZ R5, R167, R12 ;  /* 0x0000000ca7057221 */ /* 0x000fe20000010000 */
[----:B------:R-:W-:Y:S01]  /*1bb90*/  IMAD.MOV.U32 R12, RZ, RZ, R4 ;  /* 0x000000ffff0c7224 */ /* 0x000fe200078e0004 */
[----:B------:R-:W-:Y:S06]  /*1bba0*/  @P2 BRA `(.L_x_4927) ;  /* 0xffffffdc00bc2947 */ /* 0x000fec000383ffff */
[----:B------:R-:W-:Y:S05]  /*1bbb0*/  BSYNC B1 ;  /* 0x0000000000017941 */ /* 0x000fea0003800000 */
.L_x_4916:
[----:B------:R-:W-:Y:S05]  /*1bbc0*/  BSYNC B0 ;  /* 0x0000000000007941 */ /* 0x000fea0003800000 */
.L_x_4915:
[----:B------:R-:W-:Y:S01]  /*1bbd0*/  ISETP.GE.AND P2, PT, R7, R213, PT ;  /* 0x000000d50700720c */ /* 0x000fe20003f46270 */
[----:B------:R-:W-:-:S12]  /*1bbe0*/  BSSY B0, `(.L_x_4928) ;  /* 0x0000345000007945 */ /* 0x000fd80003800000 */
[----:B------:R-:W-:Y:S05]  /*1bbf0*/  @!P2 BRA `(.L_x_4929) ;  /* 0x00000034000ca947 */ /* 0x000fea0003800000 */
[----:B------:R-:W-:Y:S02]  /*1bc00*/  IMAD.MOV.U32 R13, RZ, RZ, R3 ;  /* 0x000000ffff0d7224 */ /* 0x000fe400078e0003 */
[----:B------:R-:W-:Y:S02]  /*1bc10*/  IMAD.MOV.U32 R12, RZ, RZ, R4 ;  /* 0x000000ffff0c7224 */ /* 0x000fe400078e0004 */
[----:B------:R-:W-:Y:S02]  /*1bc20*/  IMAD.MOV.U32 R11, RZ, RZ, R194 ;  /* 0x000000ffff0b7224 */ /* 0x000fe400078e00c2 */
[----:B------:R-:W-:-:S07]  /*1bc30*/  IMAD.MOV.U32 R10, RZ, RZ, R19 ;  /* 0x000000ffff0a7224 */ /* 0x000fce00078e0013 */
.L_x_4948:
        /* <DEDUP_REMOVED lines=8> */
.L_x_4930:
[----:B------:R-:W-:Y:S01]  /*1bcc0*/  IMAD R4, R19, 0x8, R16 ;  /* 0x0000000813047824 */ /* 0x000fe200078e0210 */
[----:B------:R-:W-:-:S04]  /*1bcd0*/  SHF.L.U32 R15, R194, 0x1f, RZ ;  /* 0x0000001fc20f7819 */ /* 0x000fc800000006ff */
[----:B------:R0:W1:Y:S01]  /*1bce0*/  SYNCS.PHASECHK.TRANS64.TRYWAIT P2, [R4+URZ+0x30830], R15 ;  /* 0x0308300f040075a7 */ /* 0x000062000804017f */
[----:B------:R-:W-:Y:S05]  /*1bcf0*/  @!P0 BRA `(.L_x_4931) ;  /* 0x0000000000048947 */ /* 0x000fea0003800000 */
[----:B------:R-:W-:Y:S01]  /*1bd00*/  BPT.TRAP 0x1 ;  /* 0x000000040000795c */ /* 0x000fe20000300000 */
.L_x_4931:
[----:B------:R-:W-:Y:S01]  /*1bd10*/  IMAD R122, R19, 0x900, R8 ;  /* 0x00000900137a7824 */ /* 0x000fe200078e0208 */
[----:B------:R-:W-:Y:S03]  /*1bd20*/  BSSY B1, `(.L_x_4932) ;  /* 0x0000006000017945 */ /* 0x000fe60003800000 */
[C---:B------:R-:W-:Y:S02]  /*1bd30*/  VIADD R20, R122.reuse, 0x2 ;  /* 0x000000027a147836 */ /* 0x040fe40000000000 */
[----:B------:R-:W-:Y:S01]  /*1bd40*/  VIADD R3, R122, 0x4 ;  /* 0x000000047a037836 */ /* 0x000fe20000000000 */
[----:B-1----:R-:W-:Y:S06]  /*1bd50*/  @P2 BRA `(.L_x_4933) ;  /* 0x0000000000082947 */ /* 0x002fec0003800000 */
[----:B------:R-:W1:Y:S02]  /*1bd60*/  SYNCS.PHASECHK.TRANS64.TRYWAIT P2, [R4+URZ+0x30830], R15 ;  /* 0x0308300f040075a7 */ /* 0x000e64000804017f */
[----:B-1----:R-:W-:Y:S05]  /*1bd70*/  @!P2 BRA `(.L_x_4934) ;  /* 0x000001200040a947 */ /* 0x002fea0003800000 */
.L_x_4933:
[----:B------:R-:W-:Y:S05]  /*1bd80*/  BSYNC B1 ;  /* 0x0000000000017941 */ /* 0x000fea0003800000 */
.L_x_4932:
[----:B------:R-:W-:Y:S02]  /*1bd90*/  IMAD.MOV.U32 R14, RZ, RZ, R122 ;  /* 0x000000ffff0e7224 */ /* 0x000fe400078e007a */
[-C--:B------:R-:W-:Y:S01]  /*1bda0*/  FMUL.FTZ R26, R26, R2.reuse ;  /* 0x000000021a1a7220 */ /* 0x080fe20000410000 */
[-C--:B------:R-:W-:Y:S01]  /*1bdb0*/  FMUL.FTZ R27, R27, R2.reuse ;  /* 0x000000021b1b7220 */ /* 0x080fe20000410000 */
[-C--:B------:R-:W-:Y:S01]  /*1bdc0*/  FMUL.FTZ R30, R30, R2.reuse ;  /* 0x000000021e1e7220 */ /* 0x080fe20000410000 */
[-C--:B------:R-:W-:Y:S01]  /*1bdd0*/  FMUL.FTZ R31, R31, R2.reuse ;  /* 0x000000021f1f7220 */ /* 0x080fe20000410000 */
[----:B------:R-:W-:Y:S01]  /*1bde0*/  R2UR UR54, R14 ;  /* 0x000000000e3672ca */ /* 0x000fe200000e0000 */
[----:B------:R-:W-:Y:S02]  /*1bdf0*/  IMAD.MOV.U32 R14, RZ, RZ, R3 ;  /* 0x000000ffff0e7224 */ /* 0x000fe400078e0003 */
        /* <DEDUP_REMOVED lines=44> */
[----:B------:R-:W-:Y:S01]  /*1c0c0*/  VIADD R2, R122, 0x306 ;  /* 0x000003067a027836 */ /* 0x000fe20000000000 */
[----:B------:R2:W-:Y:S01]  /*1c0d0*/  STL.64 [R1+0x80], R10 ;  /* 0x0000800a01007387 */ /* 0x0005e20000100a00 */
[----:B------:R-:W-:-:S03]  /*1c0e0*/  IMAD.MOV.U32 R3, RZ, RZ, 0x40000040 ;  /* 0x40000040ff037424 */ /* 0x000fc600078e00ff */
[----:B------:R-:W-:Y:S02]  /*1c0f0*/  R2UR UR14, R2 ;  /* 0x00000000020e72ca */ /* 0x000fe400000e0000 */
[----:B------:R-:W-:Y:S01]  /*1c100*/  R2UR UR15, R3 ;  /* 0x00000000030f72ca */ /* 0x000fe200000e0000 */
[----:B--2---:R-:W2:Y:S04]  /*1c110*/  LDL.64 R10, [R1+0x28] ;  /* 0x00002800010a7983 */ /* 0x004ea80000100a00 */
[----:B------:R3:W-:Y:S04]  /*1c120*/  STL.64 [R1+0x78], R6 ;  /* 0x0000780601007387 */ /* 0x0007e80000100a00 */
[----:B---3--:R-:W3:Y:S04]  /*1c130*/  LDL.64 R6, [R1+0x20] ;  /* 0x0000200001067983 */ /* 0x008ee80000100a00 */
[----:B------:R4:W-:Y:S04]  /*1c140*/  STL [R1+0x70], R5 ;  /* 0x0000700501007387 */ /* 0x0009e80000100800 */
[----:B------:R-:W2:Y:S01]  /*1c150*/  LDL.64 R2, [R1+0x30] ;  /* 0x0000300001027983 */ /* 0x000ea20000100a00 */
[----:B------:R-:W-:Y:S01]  /*1c160*/  VIADD R120, R122, 0x6 ;  /* 0x000000067a787836 */ /* 0x000fe20000000000 */
[----:B------:R-:W-:Y:S01]  /*1c170*/  R2UR UR50, R20 ;  /* 0x00000000143272ca */ /* 0x000fe200000e0000 */
[----:B------:R-:W-:Y:S01]  /*1c180*/  VIADD R20, R122, 0x300 ;  /* 0x000003007a147836 */ /* 0x000fe20000000000 */
[----:B------:R-:W-:Y:S01]  /*1c190*/  R2UR UR34, R14 ;  /* 0x000000000e2272ca */ /* 0x000fe200000e0000 */
[----:B------:R-:W-:Y:S01]  /*1c1a0*/  VIADD R14, R122, 0x302 ;  /* 0x000003027a0e7836 */ /* 0x000fe20000000000 */
[----:B------:R-:W-:Y:S01]  /*1c1b0*/  R2UR UR30, R120 ;  /* 0x00000000781e72ca */ /* 0x000fe200000e0000 */
[----:B------:R-:W-:-:S02]  /*1c1c0*/  VIADD R120, R122, 0x304 ;  /* 0x000003047a787836 */ /* 0x000fc40000000000 */
[----:B01----:R-:W-:Y:S01]  /*1c1d0*/  IMAD.MOV.U32 R15, RZ, RZ, 0x40000040 ;  /* 0x40000040ff0f7424 */ /* 0x003fe200078e00ff */
[----:B------:R-:W-:Y:S01]  /*1c1e0*/  R2UR UR26, R20 ;  /* 0x00000000141a72ca */ /* 0x000fe200000e0000 */
[----:B------:R-:W-:Y:S01]  /*1c1f0*/  VIADD R20, R122, 0x602 ;  /* 0x000006027a147836 */ /* 0x000fe20000000000 */
[----:B------:R-:W-:Y:S01]  /*1c200*/  R2UR UR22, R14 ;  /* 0x000000000e1672ca */ /* 0x000fe200000e0000 */
[----:B------:R-:W-:Y:S01]  /*1c210*/  VIADD R14, R122, 0x600 ;  /* 0x000006007a0e7836 */ /* 0x000fe20000000000 */
[----:B------:R-:W-:Y:S01]  /*1c220*/  R2UR UR18, R120 ;  /* 0x00000000781272ca */ /* 0x000fe200000e0000 */
[C---:B------:R-:W-:Y:S01]  /*1c230*/  VIADD R120, R122.reuse, 0x604 ;  /* 0x000006047a787836 */ /* 0x040fe20000000000 */
[----:B------:R-:W-:Y:S01]  /*1c240*/  R2UR UR55, R15 ;  /* 0x000000000f3772ca */ /* 0x000fe200000e0000 */
[----:B------:R-:W-:Y:S01]  /*1c250*/  IMAD.MOV.U32 R121, RZ, RZ, 0x40000040 ;  /* 0x40000040ff797424 */ /* 0x000fe200078e00ff */
[----:B----4-:R-:W4:Y:S01]  /*1c260*/  LDL.64 R4, [R1+0x18] ;  /* 0x0000180001047983 */ /* 0x010f220000100a00 */
[----:B------:R-:W-:-:S02]  /*1c270*/  VIADD R122, R122, 0x606 ;  /* 0x000006067a7a7836 */ /* 0x000fc40000000000 */
[-C--:B------:R-:W-:Y:S01]  /*1c280*/  FMUL.FTZ R24, R24, R9.reuse ;  /* 0x0000000918187220 */ /* 0x080fe20000410000 */
[----:B------:R-:W-:Y:S01]  /*1c290*/  IMAD.MOV.U32 R123, RZ, RZ, 0x40000040 ;  /* 0x40000040ff7b7424 */ /* 0x000fe200078e00ff */
[C---:B------:R-:W-:Y:S01]  /*1c2a0*/  R2UR UR31, R121.reuse ;  /* 0x00000000791f72ca */ /* 0x040fe200000e0000 */
        /* <DEDUP_REMOVED lines=17> */
[----:B------:R-:W-:Y:S01]  /*1c3c0*/  HGMMA.64x96x16.F32.BF16 R120, gdesc[UR52], RZ, !UPT, gsb0 ;  /* 0x01600000347879f0 */ /* 0x000fe2000c0018ff */
        /* <DEDUP_REMOVED lines=43> */
[----:B------:R-:W-:Y:S01]  /*1c680*/  HGMMA.64x96x16.F32.BF16 R120, gdesc[UR48], R120, gsb0 ;  /* 0x01600000307879f0 */ /* 0x000fe20008001878 */
[----:B------:R-:W-:Y:S02]  /*1c690*/  R2UR UR6, R20 ;  /* 0x00000000140672ca */ /* 0x000fe400000e0000 */
[----:B------:R-:W-:Y:S02]  /*1c6a0*/  R2UR UR7, R21 ;  /* 0x00000000150772ca */ /* 0x000fe400000e0000 */
[----:B------:R-:W4:Y:S01]  /*1c6b0*/  LDL.64 R20, [R1+0x10] ;  /* 0x0000100001147983 */ /* 0x000f220000100a00 */
[----:B------:R-:W-:Y:S02]  /*1c6c0*/  WARPGROUP.DEPBAR.LE gsb0, 0x0 ;  /* 0x00008000000079c5 */ /* 0x000fe40000010000 */
[----:B------:R-:W-:Y:S01]  /*1c6d0*/  WARPGROUP.ARRIVE ;  /* 0x00000000000079c5 */ /* 0x000fe20000000000 */
[----:B--2---:R-:W-:Y:S02]  /*1c6e0*/  R2UR UR32, R2 ;  /* 0x00000000022072ca */ /* 0x004fe400000e0000 */
[----:B------:R-:W-:-:S02]  /*1c6f0*/  R2UR UR33, R3 ;  /* 0x00000000032172ca */ /* 0x000fc400000e0000 */
        /* <DEDUP_REMOVED lines=13> */
[----:B------:R-:W-:Y:S01]  /*1c7d0*/  UMOV UR4, UR56 ;  /* 0x0000003800047c82 */ /* 0x000fe20008000000 */
[----:B------:R-:W-:-:S02]  /*1c7e0*/  UMOV UR5, UR57 ;  /* 0x0000003900057c82 */ /* 0x000fc40008000000 */
[----:B------:R0:W5:Y:S01]  /*1c7f0*/  LDL.LU R5, [R1+0x70] ;  /* 0x0000700001057983 */ /* 0x0001620000300800 */
[----:B------:R-:W-:Y:S02]  /*1c800*/  WARPGROUP.DEPBAR.LE gsb0, 0x0 ;  /* 0x00008000000079c5 */ /* 0x000fe40000010000 */
[----:B------:R-:W-:-:S06]  /*1c810*/  WARPGROUP.ARRIVE ;  /* 0x00000000000079c5 */ /* 0x000fcc0000000000 */
[----:B------:R-:W-:Y:S03]  /*1c820*/  HGMMA.64x96x16.F32.BF16 R120, gdesc[UR28], R120, gsb0 ;  /* 0x016000001c7879f0 */ /* 0x000fe60008001878 */
[----:B------:R-:W-:Y:S02]  /*1c830*/  WARPGROUP.DEPBAR.LE gsb0, 0x0 ;  /* 0x00008000000079c5 */ /* 0x000fe40000010000 */
[----:B------:R-:W-:-:S06]  /*1c840*/  WARPGROUP.ARRIVE ;  /* 0x00000000000079c5 */ /* 0x000fcc0000000000 */
[----:B------:R-:W-:Y:S01]  /*1c850*/  HGMMA.64x96x16.F32.BF16 R120, gdesc[UR24], R120, gsb0 ;  /* 0x01600000187879f0 */ /* 0x000fe20008001878 */
[----:B------:R-:W-:Y:S02]  /*1c860*/  R2UR UR16, R20 ;  /* 0x00000000141072ca */ /* 0x000fe400000e0000 */
[----:B------:R-:W-:Y:S01]  /*1c870*/  R2UR UR17, R21 ;  /* 0x00000000151172ca */ /* 0x000fe200000e0000 */
        /* <DEDUP_REMOVED lines=28> */
.L_x_4935:
[----:B-----5:R-:W-:Y:S01]  /*1ca40*/  SHF.L.U32 R2, R11, 0x1f, RZ ;  /* 0x0000001f0b027819 */ /* 0x020fe200000006ff */
[----:B------:R-:W-:-:S04]  /*1ca50*/  IMAD R14, R10, 0x8, R16 ;  /* 0x000000080a0e7824 */ /* 0x000fc800078e0210 */
[----:B------:R0:W1:Y:S01]  /*1ca60*/  SYNCS.PHASECHK.TRANS64.TRYWAIT P2, [R14+URZ+0x30850], R2 ;  /* 0x030850020e0075a7 */ /* 0x000062000804017f */
[----:B------:R-:W-:Y:S05]  /*1ca70*/  @!P0 BRA `(.L_x_4936) ;  /* 0x0000000000048947 */ /* 0x000fea0003800000 */
[----:B------:R-:W-:Y:S01]  /*1ca80*/  BPT.TRAP 0x1 ;  /* 0x000000040000795c */ /* 0x000fe20000300000 */
.L_x_4936:
[----:B------:R-:W-:Y:S04]  /*1ca90*/  BSSY B1, `(.L_x_4937) ;  /* 0x0000004000017945 */ /* 0x000fe80003800000 */
[----:B-1----:R-:W-:Y:S05]  /*1caa0*/  @P2 BRA `(.L_x_4938) ;  /* 0x0000000000082947 */ /* 0x002fea0003800000 */
[----:B------:R-:W1:Y:S02]  /*1cab0*/  SYNCS.PHASECHK.TRANS64.TRYWAIT P2, [R14+URZ+0x30850], R2 ;  /* 0x030850020e0075a7 */ /* 0x000e64000804017f */
[----:B-1----:R-:W-:Y:S05]  /*1cac0*/  @!P2 BRA `(.L_x_4939) ;  /* 0x000001140000a947 */ /* 0x002fea0003800000 */
.L_x_4938:
[----:B------:R-:W-:Y:S05]  /*1cad0*/  BSYNC B1 ;  /* 0x0000000000017941 */ /* 0x000fea0003800000 */
.L_x_4937:
[----:B01----:R-:W-:Y:S01]  /*1cae0*/  VIADD R2, R16, 0x400 ;  /* 0x0000040010027836 */ /* 0x003fe20000000000 */
[----:B------:R-:W-:Y:S01]  /*1caf0*/  WARPGROUP.ARRIVE ;  /* 0x00000000000079c5 */ /* 0x000fe20000000000 */
[----:B------:R-:W-:Y:S01]  /*1cb00*/  IMAD.MOV.U32 R3, RZ, RZ, 0x40000040 ;  /* 0x40000040ff037424 */ /* 0x000fe200078e00ff */
[----:B------:R-:W0:Y:S01]  /*1cb10*/  LDC R4, c[0x0][0x448] ;  /* 0x00011200ff047b82 */ /* 0x000e220000000800 */
[----:B------:R-:W-:Y:S01]  /*1cb20*/  IMAD.MOV.U32 R11, RZ, RZ, 0x40000040 ;  /* 0x40000040ff0b7424 */ /* 0x000fe200078e00ff */
[----:B------:R-:W-:Y:S01]  /*1cb30*/  SHF.R.U32.HI R2, RZ, 0x4, R2 ;  /* 0x00000004ff027819 */ /* 0x000fe20000011602 */
[----:B------:R-:W-:Y:S01]  /*1cb40*/  IMAD R20, R7, -0x60, RZ ;  /* 0xffffffa007147824 */ /* 0x000fe200078e02ff */
[----:B------:R-:W-:Y:S01]  /*1cb50*/  R2UR UR7, R3 ;  /* 0x00000000030772ca */ /* 0x000fe200000e0000 */
[----:B------:R-:W-:Y:S01]  /*1cb60*/  IMAD.MOV.U32 R3, RZ, RZ, 0x40000040 ;  /* 0x40000040ff037424 */ /* 0x000fe200078e00ff */
[----:B------:R-:W-:Y:S01]  /*1cb70*/  LOP3.LUT R2, R2, 0x3fff, RZ, 0xc0, !PT ;  /* 0x00003fff02027812 */ /* 0x000fe200078ec0ff */
[----:B------:R-:W-:Y:S01]  /*1cb80*/  @!P1 IMAD R0, R0, 0x8, R16 ;  /* 0x0000000800009824 */ /* 0x000fe200078e0210 */
[----:B------:R-:W-:Y:S01]  /*1cb90*/  ULDC UR4, c[0x0][0x9dc] ;  /* 0x0002770000047ab9 */ /* 0x000fe20000000800 */
[----:B------:R-:W-:Y:S01]  /*1cba0*/  ULDC UR5, c[0x0][0x9e0] ;  /* 0x0002780000057ab9 */ /* 0x000fe20000000800 */
[----:B------:R-:W-:Y:S01]  /*1cbb0*/  LOP3.LUT R2, R2, 0x3000000, RZ, 0xfc, !PT ;  /* 0x0300000002027812 */ /* 0x000fe200078efcff */
[----:B------:R-:W-:Y:S01]  /*1cbc0*/  @!P1 VIADD R0, R0, 0x30840 ;  /* 0x0003084000009836 */ /* 0x000fe20000000000 */
[----:B------:R-:W-:-:S03]  /*1cbd0*/  ULOP3.LUT UR4, URZ, UR4, URZ, 0x33, !UPT ;  /* 0x000000043f047292 */ /* 0x000fc6000f8e333f */
[----:B------:R-:W-:Y:S01]  /*1cbe0*/  IMAD R2, R10, 0x900, R2 ;  /* 0x000009000a027824 */ /* 0x000fe200078e0202 */
[----:B------:R-:W-:-:S03]  /*1cbf0*/  @!P1 PRMT R0, RZ, 0x654, R0 ;  /* 0x00000654ff009816 */ /* 0x000fc60000000000 */
[C---:B------:R-:W-:Y:S01]  /*1cc00*/  VIADD R10, R2.reuse, 0x80 ;  /* 0x00000080020a7836 */ /* 0x040fe20000000000 */
[----:B------:R-:W-:Y:S02]  /*1cc10*/  R2UR UR6, R2 ;  /* 0x00000000020672ca */ /* 0x000fe400000e0000 */
[----:B0-----:R-:W-:Y:S01]  /*1cc20*/  ISETP.NE.AND P2, PT, R4, 0x1, PT ;  /* 0x000000010400780c */ /* 0x001fe20003f45270 */
[----:B------:R-:W-:-:S10]  /*1cc30*/  IMAD.IADD R4, R214, 0x1, R212 ;  /* 0x00000001d6047824 */ /* 0x000fd400078e02d4 */
[----:B------:R-:W-:Y:S01]  /*1cc40*/  HGMMA.64x192x16.F32.BF16 R24, R188, gdesc[UR4].tnspB, R24, gsb0 ;  /* 0x42e00004bc187df0 */ /* 0x000fe20008001818 */
[----:B------:R-:W-:Y:S01]  /*1cc50*/  R2UR UR6, R10 ;  /* 0x000000000a0672ca */ /* 0x000fe200000e0000 */
[----:B------:R-:W-:Y:S01]  /*1cc60*/  VIADD R10, R2, 0x100 ;  /* 0x00000100020a7836 */ /* 0x000fe20000000000 */
[----:B------:R-:W-:Y:S01]  /*1cc70*/  R2UR UR7, R11 ;  /* 0x000000000b0772ca */ /* 0x000fe200000e0000 */
[----:B------:R-:W-:Y:S01]  /*1cc80*/  IMAD.MOV.U32 R11, RZ, RZ, 0x40000040 ;  /* 0x40000040ff0b7424 */ /* 0x000fe200078e00ff */
[----:B------:R-:W-:Y:S02]  /*1cc90*/  WARPGROUP.DEPBAR.LE gsb0, 0x0 ;  /* 0x00008000000079c5 */ /* 0x000fe40000010000 */
[----:B------:R-:W-:Y:S01]  /*1cca0*/  WARPGROUP.ARRIVE ;  /* 0x00000000000079c5 */ /* 0x000fe20000000000 */
[----:B------:R-:W0:-:S12]  /*1ccb0*/  LDC R191, c[0x0][0x9e4] ;  /* 0x00027900ffbf7b82 */ /* 0x000e180000000800 */
        /* <DEDUP_REMOVED lines=17> */
[----:B------:R-:W-:Y:S02]  /*1cdd0*/  R2UR UR7, R11 ;  /* 0x000000000b0772ca */ /* 0x000fe400000e0000 */
[----:B------:R-:W-:-:S04]  /*1cde0*/  IADD3 R11, -R200, 0x1, R20 ;  /* 0x00000001c80b7810 */ /* 0x000fc80007ffe114 */
[----:B------:R-:W-:-:S05]  /*1cdf0*/  IADD3 R11, -R196, R11, R197 ;  /* 0x0000000bc40b7210 */ /* 0x000fca0007ffe1c5 */
[C---:B------:R-:W-:Y:S02]  /*1ce00*/  VIADD R15, R11.reuse, UR5 ;  /* 0x000000050b0f7c36 */ /* 0x040fe40008000000 */
[----:B------:R-:W-:Y:S01]  /*1ce10*/  VIADD R11, R11, UR4 ;  /* 0x000000040b0b7c36 */ /* 0x000fe20008000000 */
[----:B------:R-:W-:Y:S02]  /*1ce20*/  WARPGROUP.DEPBAR.LE gsb0, 0x0 ;  /* 0x00008000000079c5 */ /* 0x000fe40000010000 */
[----:B------:R-:W-:-:S06]  /*1ce30*/  WARPGROUP.ARRIVE ;  /* 0x00000000000079c5 */ /* 0x000fcc0000000000 */
[----:B------:R-:W-:Y:S01]  /*1ce40*/  HGMMA.64x192x16.F32.BF16 R24, R172, gdesc[UR4].tnspB, R24, gsb0 ;  /* 0x42e00004ac187df0 */ /* 0x000fe20008001818 */
[----:B------:R-:W-:Y:S02]  /*1ce50*/  R2UR UR6, R2 ;  /* 0x00000000020672ca */ /* 0x000fe400000e0000 */
[----:B------:R-:W-:Y:S01]  /*1ce60*/  R2UR UR7, R3 ;  /* 0x00000000030772ca */ /* 0x000fe200000e0000 */
[----:B------:R-:W1:Y:S08]  /*1ce70*/  @P2 LDC R2, c[0x0][0x450] ;  /* 0x00011400ff022b82 */ /* 0x000e700000000800 */
[----:B------:R-:W2:Y:S02]  /*1ce80*/  @P2 LDC R3, c[0x0][0x44c] ;  /* 0x00011300ff032b82 */ /* 0x000ea40000000800 */
[----:B--2---:R-:W-:-:S05]  /*1ce90*/  @P2 IMAD.HI.U32 R3, R4, R3, RZ ;  /* 0x0000000304032227 */ /* 0x004fca00078e00ff */
[----:B-1----:R-:W-:Y:S02]  /*1cea0*/  @P2 SHF.R.U32.HI R4, RZ, R2, R3 ;  /* 0x00000002ff042219 */ /* 0x002fe40000011603 */
[----:B0-----:R-:W-:-:S03]  /*1ceb0*/  ISETP.GE.AND P2, PT, R191, 0x1, PT ;  /* 0x00000001bf00780c */ /* 0x001fc60003f46270 */
[----:B------:R-:W0:Y:S02]  /*1cec0*/  SHFL.IDX PT, R21, R4, RZ, 0x1c1f ;  /* 0x001c1fff04157589 */ /* 0x000e2400000e0000 */
[--C-:B0-----:R-:W-:Y:S02]  /*1ced0*/  IMAD.IADD R10, R15, 0x1, R21.reuse ;  /* 0x000000010f0a7824 */ /* 0x101fe400078e0215 */
[----:B------:R-:W-:Y:S01]  /*1cee0*/  IMAD.IADD R9, R11, 0x1, R21 ;  /* 0x000000010b097824 */ /* 0x000fe200078e0215 */
[----:B------:R-:W-:Y:S02]  /*1cef0*/  WARPGROUP.DEPBAR.LE gsb0, 0x0 ;  /* 0x00008000000079c5 */ /* 0x000fe40000010000 */
[----:B------:R-:W-:-:S06]  /*1cf00*/  WARPGROUP.ARRIVE ;  /* 0x00000000000079c5 */ /* 0x000fcc0000000000 */
[----:B------:R-:W-:Y:S03]  /*1cf10*/  HGMMA.64x192x16.F32.BF16 R24, R168, gdesc[UR4].tnspB, R24, gsb0 ;  /* 0x42e00004a8187df0 */ /* 0x000fe60008001818 */
[----:B------:R-:W-:Y:S02]  /*1cf20*/  WARPGROUP.DEPBAR.LE gsb0, 0x0 ;  /* 0x00008000000079c5 */ /* 0x000fe40000010000 */
[----:B------:R0:W-:Y:S02]  /*1cf30*/  @!P1 SYNCS.ARRIVE.TRANS64.RED.A1T0 RZ, [R0+URZ], RZ ;  /* 0x000000ff00ff99a7 */ /* 0x0001e4000810043f */
[----:B0-----:R-:W-:Y:S01]  /*1cf40*/  IMAD.IADD R0, R20, 0x1, -R200 ;  /* 0x0000000114007824 */ /* 0x001fe200078e0ac8 */
        /* <DEDUP_REMOVED lines=13> */
.L_x_4942:
[----:B------:R-:W-:-:S05]  /*1d020*/  IMAD.U32 R168, RZ, RZ, UR58 ;  /* 0x0000003affa87e24 */ /* 0x000fca000f8e00ff */
[----:B------:R-:W-:-:S13]  /*1d030*/  ISETP.NE.AND P2, PT, R168, 0x1, PT ;  /* 0x00000001a800780c */ /* 0x000fda0003f45270 */
[----:B------:R-:W0:Y:S02]  /*1d040*/  @P2 LDC.64 R2, c[0x0][0x9e8] ;  /* 0x00027a00ff022b82 */ /* 0x000e240000000a00 */
[----:B0-----:R-:W-:-:S05]  /*1d050*/  @P2 IMAD.HI.U32 R2, R21, R2, RZ ;  /* 0x0000000215022227 */ /* 0x001fca00078e00ff */
[----:B------:R-:W-:-:S07]  /*1d060*/  @P2 SHF.R.U32.HI R21, RZ, R3, R2 ;  /* 0x00000003ff152219 */ /* 0x000fce0000011602 */
.L_x_4943:
[----:B------:R-:W-:Y:S05]  /*1d070*/  BSYNC B1 ;  /* 0x0000000000017941 */ /* 0x000fea0003800000 */
.L_x_4941:
[----:B------:R-:W-:-:S05]  /*1d080*/  IMAD R21, R21, R168, R0 ;  /* 0x000000a815157224 */ /* 0x000fca00078e0200 */
[----:B------:R-:W-:Y:S02]  /*1d090*/  VIADDMNMX R10, R21, R168, R10, PT ;  /* 0x000000a8150a7246 */ /* 0x000fe4000380010a */
[----:B------:R-:W-:-:S07]  /*1d0a0*/  VIMNMX R9, R9, R21, !PT ;  /* 0x0000001509097248 */ /* 0x000fce0007fe0100 */
.L_x_4940:
        /* <DEDUP_REMOVED lines=153> */
.L_x_4946:
[----:B------:R-:W-:-:S05]  /*1da40*/  IMAD.U32 R9, RZ, RZ, UR58 ;  /* 0x0000003aff097e24 */ /* 0x000fca000f8e00ff */
[----:B------:R-:W-:-:S13]  /*1da50*/  ISETP.NE.AND P6, PT, R9, 0x1, PT ;  /* 0x000000010900780c */ /* 0x000fda0003fc5270 */
[----:B------:R-:W0:Y:S02]  /*1da60*/  @P6 LDC.64 R2, c[0x0][0x9e8] ;  /* 0x00027a00ff026b82 */ /* 0x000e240000000a00 */
[----:B0-----:R-:W-:-:S05]  /*1da70*/  @P6 IMAD.HI.U32 R2, R4, R2, RZ ;  /* 0x0000000204026227 */ /* 0x001fca00078e00ff */
[----:B------:R-:W-:-:S07]  /*1da80*/  @P6 SHF.R.U32.HI R4, RZ, R3, R2 ;  /* 0x00000003ff046219 */ /* 0x000fce0000011602 */
.L_x_4947:
[----:B------:R-:W-:Y:S05]  /*1da90*/  BSYNC B1 ;  /* 0x0000000000017941 */ /* 0x000fea0003800000 */
.L_x_4945:
[----:B------:R-:W-:-:S05]  /*1daa0*/  IMAD R0, R4, R9, R0 ;  /* 0x0000000904007224 */ /* 0x000fca00078e0200 */
[----:B------:R-:W-:Y:S02]  /*1dab0*/  VIADDMNMX R15, R0, R9, R15, PT ;  /* 0x00000009000f7246 */ /* 0x000fe4000380010f */
[----:B------:R-:W-:-:S07]  /*1dac0*/  VIMNMX R11, R11, R0, !PT ;  /* 0x000000000b0b7248 */ /* 0x000fce0007fe0100 */
.L_x_4944:
[C---:B------:R-:W-:Y:S01]  /*1dad0*/  ISETP.GT.AND P2, PT, R11.reuse, 0x1, !P2 ;  /* 0x000000010b00780c */ /* 0x040fe20005744270 */
[----:B------:R-:W-:Y:S01]  /*1dae0*/  ULDC UR4, c[0x0][0x988] ;  /* 0x0002620000047ab9 */ /* 0x000fe20000000800 */
[----:B------:R-:W-:Y:S02]  /*1daf0*/  ISETP.GT.AND P3, PT, R11, 0x8, !P3 ;  /* 0x000000080b00780c */ /* 0x000fe40005f64270 */
[C---:B------:R-:W-:Y:S02]  /*1db00*/  ISETP.LT.OR P2, PT, R15.reuse, 0x2, P2 ;  /* 0x000000020f00780c */ /* 0x040fe40001741670 */
[----:B------:R-:W-:Y:S02]  /*1db10*/  ISETP.LT.OR P3, PT, R15, 0x9, P3 ;  /* 0x000000090f00780c */ /* 0x000fe40001f61670 */
[----:B------:R-:W-:Y:S02]  /*1db20*/  FSEL R123, R123, -INF , !P2 ;  /* 0xff8000007b7b7808 */ /* 0x000fe40005000000 */
[----:B------:R-:W-:-:S02]  /*1db30*/  LOP3.LUT P2, RZ, R18, 0x4, RZ, 0xc0, !PT ;  /* 0x0000000412ff7812 */ /* 0x000fc4000784c0ff */
[----:B------:R-:W-:Y:S02]  /*1db40*/  FSEL R126, R126, -INF , !P3 ;  /* 0xff8000007e7e7808 */ /* 0x000fe40005800000 */
[----:B------:R-:W-:Y:S02]  /*1db50*/  ISETP.GT.AND P2, PT, R11, 0x9, !P2 ;  /* 0x000000090b00780c */ /* 0x000fe40005744270 */
[C---:B------:R-:W-:Y:S02]  /*1db60*/  LOP3.LUT P3, RZ, R18.reuse, 0x10000, RZ, 0xc0, !PT ;  /* 0x0001000012ff7812 */ /* 0x040fe4000786c0ff */
        /* <DEDUP_REMOVED lines=60> */
[----:B------:R-:W-:Y:S01]  /*1df30*/  LOP3.LUT P3, RZ, R18, 0x20, RZ, 0xc0, !PT ;  /* 0x0000002012ff7812 */ /* 0x000fe2000786c0ff */
[----:B------:R-:W0:Y:S01]  /*1df40*/  SHFL.BFLY PT, R2, R0, 0x2, 0x1f ;  /* 0x0c401f0000027f89 */ /* 0x000e2200000e0000 */
[----:B------:R-:W-:Y:S02]  /*1df50*/  FSEL R146, R146, -INF , !P2 ;  /* 0xff80000092927808 */ /* 0x000fe40005000000 */
[----:B------:R-:W-:-:S02]  /*1df60*/  LOP3.LUT P2, RZ, R18, 0x800, RZ, 0xc0, !PT ;  /* 0x0000080012ff7812 */ /* 0x000fc4000784c0ff */
[----:B------:R-:W-:Y:S02]  /*1df70*/  LOP3.LUT P6, RZ, R18, 0x10, RZ, 0xc0, !PT ;  /* 0x0000001012ff7812 */ /* 0x000fe400078cc0ff */
[C---:B------:R-:W-:Y:S02]  /*1df80*/  ISETP.GT.AND P2, PT, R11.reuse, 0x31, !P2 ;  /* 0x000000310b00780c */ /* 0x040fe40005744270 */
[----:B------:R-:W-:Y:S02]  /*1df90*/  ISETP.GT.AND P4, PT, R11, 0x51, !P4 ;  /* 0x000000510b00780c */ /* 0x000fe40006784270 */
[C---:B------:R-:W-:Y:S02]  /*1dfa0*/  ISETP.LT.OR P2, PT, R15.reuse, 0x32, P2 ;  /* 0x000000320f00780c */ /* 0x040fe40001741670 */
[----:B------:R-:W-:Y:S02]  /*1dfb0*/  ISETP.LT.OR P4, PT, R15, 0x52, P4 ;  /* 0x000000520f00780c */ /* 0x000fe40002781670 */
[----:B------:R-:W-:-:S02]  /*1dfc0*/  FSEL R147, R147, -INF , !P2 ;  /* 0xff80000093937808 */ /* 0x000fc40005000000 */
[----:B------:R-:W-:Y:S02]  /*1dfd0*/  LOP3.LUT P2, RZ, R18, 0x400, RZ, 0xc0, !PT ;  /* 0x0000040012ff7812 */ /* 0x000fe4000784c0ff */
[C---:B------:R-:W-:Y:S02]  /*1dfe0*/  ISETP.GT.AND P5, PT, R11.reuse, 0x58, !P5 ;  /* 0x000000580b00780c */ /* 0x040fe40006fa4270 */
[----:B------:R-:W-:Y:S02]  /*1dff0*/  ISETP.GT.AND P2, PT, R11, 0x38, !P2 ;  /* 0x000000380b00780c */ /* 0x000fe40005744270 */
[----:B------:R-:W-:Y:S02]  /*1e000*/  FSEL R163, R163, -INF , !P4 ;  /* 0xff800000a3a37808 */ /* 0x000fe40006000000 */
[----:B------:R-:W-:Y:S02]  /*1e010*/  ISETP.LT.OR P2, PT, R15, 0x39, P2 ;  /* 0x000000390f00780c */ /* 0x000fe40001741670 */
[----:B0-----:R-:W-:Y:S01]  /*1e020*/  FMNMX.FTZ R2, R0, R2, !PT ;  /* 0x0000000200027209 */ /* 0x001fe20007810000 */
[----:B------:R-:W-:Y:S01]  /*1e030*/  IMAD.U32 R0, RZ, RZ, UR4 ;  /* 0x00000004ff007e24 */ /* 0x000fe2000f8e00ff */
[----:B------:R-:W-:-:S02]  /*1e040*/  FSEL R150, R150, -INF , !P2 ;  /* 0xff80000096967808 */ /* 0x000fc40005000000 */
[----:B------:R-:W-:Y:S01]  /*1e050*/  LOP3.LUT P2, RZ, R18, 0x200, RZ, 0xc0, !PT ;  /* 0x0000020012ff7812 */ /* 0x000fe2000784c0ff */
[----:B------:R-:W0:Y:S01]  /*1e060*/  SHFL.BFLY PT, R4, R2, 0x1, 0x1f ;  /* 0x0c201f0002047f89 */ /* 0x000e2200000e0000 */
[----:B------:R-:W-:Y:S02]  /*1e070*/  ISETP.LT.OR P5, PT, R15, 0x59, P5 ;  /* 0x000000590f00780c */ /* 0x000fe40002fa1670 */
[----:B------:R-:W-:Y:S02]  /*1e080*/  ISETP.GT.AND P2, PT, R11, 0x39, !P2 ;  /* 0x000000390b00780c */ /* 0x000fe40005744270 */
[----:B------:R-:W-:Y:S02]  /*1e090*/  FSEL R166, R166, -INF , !P5 ;  /* 0xff800000a6a67808 */ /* 0x000fe40006800000 */
[----:B------:R-:W-:-:S04]  /*1e0a0*/  ISETP.LT.OR P2, PT, R15, 0x3a, P2 ;  /* 0x0000003a0f00780c */ /* 0x000fc80001741670 */
[----:B------:R-:W-:Y:S02]  /*1e0b0*/  FSEL R151, R151, -INF , !P2 ;  /* 0xff80000097977808 */ /* 0x000fe40005000000 */
[----:B------:R-:W-:-:S04]  /*1e0c0*/  LOP3.LUT P2, RZ, R18, 0x100, RZ, 0xc0, !PT ;  /* 0x0000010012ff7812 */ /* 0x000fc8000784c0ff */
[----:B------:R-:W-:-:S04]  /*1e0d0*/  ISETP.GT.AND P2, PT, R11, 0x40, !P2 ;  /* 0x000000400b00780c */ /* 0x000fc80005744270 */
[----:B------:R-:W-:Y:S02]  /*1e0e0*/  ISETP.LT.OR P2, PT, R15, 0x41, P2 ;  /* 0x000000410f00780c */ /* 0x000fe40001741670 */
[----:B0-----:R-:W-:Y:S02]  /*1e0f0*/  FMNMX.FTZ R4, R2, R4, !PT ;  /* 0x0000000402047209 */ /* 0x001fe40007810000 */
[----:B------:R-:W-:Y:S02]  /*1e100*/  FSEL R154, R154, -INF , !P2 ;  /* 0xff8000009a9a7808 */ /* 0x000fe40005000000 */
[----:B------:R-:W-:Y:S01]  /*1e110*/  LOP3.LUT P2, RZ, R18, 0x80, RZ, 0xc0, !PT ;  /* 0x0000008012ff7812 */ /* 0x000fe2000784c0ff */
[----:B------:R-:W-:-:S03]  /*1e120*/  FMUL.FTZ R3, R4, R0 ;  /* 0x0000000004037220 */ /* 0x000fc60000410000 */
[----:B------:R-:W-:-:S04]  /*1e130*/  ISETP.GT.AND P2, PT, R11, 0x41, !P2 ;  /* 0x000000410b00780c */ /* 0x000fc80005744270 */
[----:B------:R-:W-:-:S04]  /*1e140*/  ISETP.LT.OR P2, PT, R15, 0x42, P2 ;  /* 0x000000420f00780c */ /* 0x000fc80001741670 */
        /* <DEDUP_REMOVED lines=18> */
[----:B------:R-:W-:Y:S02]  /*1e270*/  FSEL R167, R167, -INF , !P3 ;  /* 0xff800000a7a77808 */ /* 0x000fe40005800000 */
[----:B------:R-:W-:Y:S02]  /*1e280*/  FMNMX.FTZ R2, R122, R13, !PT ;  /* 0x0000000d7a027209 */ /* 0x000fe40007810000 */
[----:B------:R-:W-:Y:S02]  /*1e290*/  FSETP.NEU.FTZ.AND P2, PT, R4, -INF , PT ;  /* 0xff8000000400780b */ /* 0x000fe40003f5d000 */
        /* <DEDUP_REMOVED lines=54> */
[----:B------:R-:W-:-:S05]  /*1e600*/  FMNMX.FTZ R2, R167, R2, !PT ;  /* 0x00000002a7027209 */ /* 0x000fca0007810000 */
[----:B------:R-:W0:Y:S02]  /*1e610*/  SHFL.BFLY PT, R9, R2, 0x2, 0x1f ;  /* 0x0c401f0002097f89 */ /* 0x000e2400000e0000 */
        /* <DEDUP_REMOVED lines=14> */
[----:B------:R-:W-:Y:S02]  /*1e700*/  FADD.FTZ R2, -R2, R12 ;  /* 0x0000000c02027221 */ /* 0x000fe40000010100 */
[----:B------:R-:W-:Y:S02]  /*1e710*/  FSEL R133, R133, RZ, P2 ;  /* 0x000000ff85857208 */ /* 0x000fe40001000000 */
[----:B------:R-:W-:-:S03]  /*1e720*/  FMUL.FTZ R2, R2, R0 ;  /* 0x0000000002027220 */ /* 0x000fc60000410000 */
        /* <DEDUP_REMOVED lines=8> */
[----:B------:R0:W1:Y:S01]  /*1e7b0*/  MUFU.EX2 R9, R2 ;  /* 0x0000000200097308 */ /* 0x0000620000000800 */
[-CC-:B------:R-:W-:Y:S01]  /*1e7c0*/  FFMA.FTZ R135, R135, R0.reuse, -R133.reuse ;  /* 0x0000000087877223 */ /* 0x180fe20000010885 */
[-CC-:B------:R-:W-:Y:S01]  /*1e7d0*/  FFMA.FTZ R181, R138, R0.reuse, -R133.reuse ;  /* 0x000000008ab57223 */ /* 0x180fe20000010885 */
[-CC-:B------:R-:W-:Y:S01]  /*1e7e0*/  FFMA.FTZ R127, R139, R0.reuse, -R133.reuse ;  /* 0x000000008b7f7223 */ /* 0x180fe20000010885 */
[-CC-:B------:R-:W-:Y:S01]  /*1e7f0*/  FFMA.FTZ R183, R142, R0.reuse, -R133.reuse ;  /* 0x000000008eb77223 */ /* 0x180fe20000010885 */
[-CC-:B------:R-:W-:Y:S01]  /*1e800*/  FFMA.FTZ R177, R146, R0.reuse, -R133.reuse ;  /* 0x0000000092b17223 */ /* 0x180fe20000010885 */
[-CC-:B------:R-:W-:Y:S01]  /*1e810*/  FFMA.FTZ R147, R147, R0.reuse, -R133.reuse ;  /* 0x0000000093937223 */ /* 0x180fe20000010885 */
[----:B------:R-:W-:Y:S01]  /*1e820*/  FFMA.FTZ R150, R150, R0, -R133 ;  /* 0x0000000096967223 */ /* 0x000fe20000010885 */
[----:B------:R-:W-:Y:S01]  /*1e830*/  MUFU.EX2 R189, R189 ;  /* 0x000000bd00bd7308 */ /* 0x000fe20000000800 */
[----:B0-----:R-:W-:-:S02]  /*1e840*/  @!P1 VIADD R2, R14, 0x30860 ;  /* 0x000308600e029836 */ /* 0x001fc40000000000 */
[-CC-:B------:R-:W-:Y:S01]  /*1e850*/  FFMA.FTZ R151, R151, R0.reuse, -R133.reuse ;  /* 0x0000000097977223 */ /* 0x180fe20000010885 */
[-CC-:B------:R-:W-:Y:S01]  /*1e860*/  FFMA.FTZ R154, R154, R0.reuse, -R133.reuse ;  /* 0x000000009a9a7223 */ /* 0x180fe20000010885 */
[-CC-:B------:R-:W-:Y:S01]  /*1e870*/  FFMA.FTZ R155, R155, R0.reuse, -R133.reuse ;  /* 0x000000009b9b7223 */ /* 0x180fe20000010885 */
[-CC-:B------:R-:W-:Y:S01]  /*1e880*/  FFMA.FTZ R158, R158, R0.reuse, -R133.reuse ;  /* 0x000000009e9e7223 */ /* 0x180fe20000010885 */
[----:B------:R-:W-:Y:S01]  /*1e890*/  @!P1 PRMT R2, RZ, 0x654, R2 ;  /* 0x00000654ff029816 */ /* 0x000fe20000000002 */
[--C-:B------:R-:W-:Y:S01]  /*1e8a0*/  FFMA.FTZ R159, R159, R0, -R133.reuse ;  /* 0x000000009f9f7223 */ /* 0x100fe20000010885 */
[----:B------:R-:W-:Y:S01]  /*1e8b0*/  MUFU.EX2 R122, R122 ;  /* 0x0000007a007a7308 */ /* 0x000fe20000000800 */
[----:B-1----:R-:W-:Y:S01]  /*1e8c0*/  FFMA.FTZ R6, R9, R6, R188 ;  /* 0x0000000609067223 */ /* 0x002fe200000100bc */
[----:B------:R0:W-:Y:S01]  /*1e8d0*/  @!P1 SYNCS.ARRIVE.TRANS64.RED.A1T0 RZ, [R2+URZ], RZ ;  /* 0x000000ff02ff99a7 */ /* 0x0001e2000810043f */
[----:B------:R-:W-:Y:S01]  /*1e8e0*/  F2FP.BF16.F32.PACK_AB R188, R10, R188 ;  /* 0x000000bc0abc723e */ /* 0x000fe200000010ff */
[-CC-:B------:R-:W-:Y:S01]  /*1e8f0*/  FFMA.FTZ R162, R162, R0.reuse, -R133.reuse ;  /* 0x00000000a2a27223 */ /* 0x180fe20000010885 */
[----:B------:R-:W-:Y:S01]  /*1e900*/  FADD.FTZ R6, R10, R6 ;  /* 0x000000060a067221 */ /* 0x000fe20000010000 */
[-CC-:B------:R-:W-:Y:S01]  /*1e910*/  FFMA.FTZ R163, R163, R0.reuse, -R133.reuse ;  /* 0x00000000a3a37223 */ /* 0x180fe20000010885 */
[----:B------:R-:W-:Y:S01]  /*1e920*/  FFMA.FTZ R166, R166, R0, -R133 ;  /* 0x00000000a6a67223 */ /* 0x000fe20000010885 */
[----:B------:R-:W-:Y:S01]  /*1e930*/  MUFU.EX2 R191, R191 ;  /* 0x000000bf00bf7308 */ /* 0x000fe20000000800 */
[----:B------:R-:W-:Y:S01]  /*1e940*/  FADD.FTZ R6, R190, R6 ;  /* 0x00000006be067221 */ /* 0x000fe20000010000 */
[----:B0-----:R-:W-:-:S02]  /*1e950*/  FSEL R2, R3, RZ, P2 ;  /* 0x000000ff03027208 */ /* 0x001fc40001000000 */
[----:B------:R-:W-:Y:S01]  /*1e960*/  ISETP.GT.AND P2, PT, R7, R213, PT ;  /* 0x000000d50700720c */ /* 0x000fe20003f44270 */
[C---:B------:R-:W-:Y:S01]  /*1e970*/  FADD.FTZ R6, R11.reuse, R6 ;  /* 0x000000060b067221 */ /* 0x040fe20000010000 */
[----:B------:R-:W-:Y:S01]  /*1e980*/  F2FP.BF16.F32.PACK_AB R190, R11, R190 ;  /* 0x000000be0bbe723e */ /* 0x000fe200000010ff */
[----:B------:R-:W-:Y:S01]  /*1e990*/  FADD.FTZ R2, -R2, R13 ;  /* 0x0000000d02027221 */ /* 0x000fe20000010100 */
[----:B------:R-:W-:Y:S01]  /*1e9a0*/  MUFU.EX2 R123, R123 ;  /* 0x0000007b007b7308 */ /* 0x000fe20000000800 */
[----:B------:R-:W-:Y:S01]  /*1e9b0*/  FADD.FTZ R6, R184, R6 ;  /* 0x00000006b8067221 */ /* 0x000fe20000010000 */
[-CC-:B------:R-:W-:Y:S01]  /*1e9c0*/  FFMA.FTZ R13, R143, R0.reuse, -R133.reuse ;  /* 0x000000008f0d7223 */ /* 0x180fe20000010885 */
[-C--:B------:R-:W-:Y:S01]  /*1e9d0*/  FMUL.FTZ R2, R2, R0.reuse ;  /* 0x0000000002027220 */ /* 0x080fe20000410000 */
[----:B------:R-:W-:Y:S01]  /*1e9e0*/  FFMA.FTZ R133, R167, R0, -R133 ;  /* 0x00000000a7857223 */ /* 0x000fe20000010885 */
[C---:B------:R-:W-:Y:S01]  /*1e9f0*/  FADD.FTZ R6, R15.reuse, R6 ;  /* 0x000000060f067221 */ /* 0x040fe20000010000 */
[----:B------:R-:W-:Y:S01]  /*1ea00*/  F2FP.BF16.F32.PACK_AB R184, R15, R184 ;  /* 0x000000b80fb8723e */ /* 0x000fe200000010ff */
[----:B------:R-:W-:Y:S01]  /*1ea10*/  VIADD R7, R7, 0xffffffff ;  /* 0xffffffff07077836 */ /* 0x000fe20000000000 */
[----:B------:R-:W-:Y:S01]  /*1ea20*/  MUFU.EX2 R185, R185 ;  /* 0x000000b900b97308 */ /* 0x000fe20000000800 */
[----:B------:R-:W-:Y:S01]  /*1ea30*/  FADD.FTZ R6, R186, R6 ;  /* 0x00000006ba067221 */ /* 0x000fe20000010000 */
[----:B------:R-:W-:Y:S01]  /*1ea40*/  F2FP.BF16.F32.PACK_AB R186, R20, R186 ;  /* 0x000000ba14ba723e */ /* 0x000fe200000010ff */
[----:B------:R-:W-:-:S02]  /*1ea50*/  IMAD.MOV.U32 R11, RZ, RZ, R194 ;  /* 0x000000ffff0b7224 */ /* 0x000fc400078e00c2 */
[----:B------:R-:W-:-:S03]  /*1ea60*/  FADD.FTZ R6, R20, R6 ;  /* 0x0000000614067221 */ /* 0x000fc60000010000 */
[----:B------:R-:W0:Y:S01]  /*1ea70*/  MUFU.EX2 R2, R2 ;  /* 0x0000000200027308 */ /* 0x000e220000000800 */
[----:B------:R-:W-:Y:S01]  /*1ea80*/  FADD.FTZ R6, R180, R6 ;  /* 0x00000006b4067221 */ /* 0x000fe20000010000 */
[----:B------:R-:W-:-:S03]  /*1ea90*/  F2FP.BF16.F32.PACK_AB R180, R21, R180 ;  /* 0x000000b415b4723e */ /* 0x000fc600000010ff */
[----:B------:R-:W-:-:S03]  /*1eaa0*/  FADD.FTZ R6, R21, R6 ;  /* 0x0000000615067221 */ /* 0x000fc60000010000 */
[----:B------:R-:W1:Y:S01]  /*1eab0*/  MUFU.EX2 R126, R126 ;  /* 0x0000007e007e7308 */ /* 0x000e620000000800 */
[----:B------:R-:W-:Y:S01]  /*1eac0*/  FADD.FTZ R6, R182, R6 ;  /* 0x00000006b6067221 */ /* 0x000fe20000010000 */
[----:B------:R-:W-:-:S03]  /*1ead0*/  F2FP.BF16.F32.PACK_AB R182, R120, R182 ;  /* 0x000000b678b6723e */ /* 0x000fc600000010ff */
[----:B------:R-:W-:-:S03]  /*1eae0*/  FADD.FTZ R6, R120, R6 ;  /* 0x0000000678067221 */ /* 0x000fc60000010000 */
[----:B------:R-:W2:Y:S01]  /*1eaf0*/  MUFU.EX2 R187, R187 ;  /* 0x000000bb00bb7308 */ /* 0x000ea20000000800 */
[----:B0-----:R-:W-:Y:S01]  /*1eb00*/  FFMA.FTZ R5, R2, R5, R189 ;  /* 0x0000000502057223 */ /* 0x001fe200000100bd */
[----:B------:R-:W-:Y:S01]  /*1eb10*/  FADD.FTZ R6, R176, R6 ;  /* 0x00000006b0067221 */ /* 0x000fe20000010000 */
[C---:B------:R-:W-:Y:S02]  /*1eb20*/  F2FP.BF16.F32.PACK_AB R176, R121.reuse, R176 ;  /* 0x000000b079b0723e */ /* 0x040fe400000010ff */
[C---:B------:R-:W-:Y:S01]  /*1eb30*/  FADD.FTZ R5, R122.reuse, R5 ;  /* 0x000000057a057221 */ /* 0x040fe20000010000 */
[----:B------:R-:W-:Y:S01]  /*1eb40*/  FADD.FTZ R6, R121, R6 ;  /* 0x0000000679067221 */ /* 0x000fe20000010000 */
[----:B------:R-:W-:Y:S01]  /*1eb50*/  F2FP.BF16.F32.PACK_AB R189, R122, R189 ;  /* 0x000000bd7abd723e */ /* 0x000fe200000010ff */
[----:B------:R-:W0:Y:S01]  /*1eb60*/  MUFU.EX2 R14, R135 ;  /* 0x00000087000e7308 */ /* 0x000e220000000800 */
[----:B------:R-:W-:Y:S01]  /*1eb70*/  FADD.FTZ R5, R191, R5 ;  /* 0x00000005bf057221 */ /* 0x000fe20000010000 */
[----:B------:R-:W-:Y:S01]  /*1eb80*/  FADD.FTZ R6, R178, R6 ;  /* 0x00000006b2067221 */ /* 0x000fe20000010000 */
[----:B------:R-:W-:-:S02]  /*1eb90*/  F2FP.BF16.F32.PACK_AB R178, R124, R178 ;  /* 0x000000b27cb2723e */ /* 0x000fc400000010ff */
[C---:B------:R-:W-:Y:S01]  /*1eba0*/  FADD.FTZ R5, R123.reuse, R5 ;  /* 0x000000057b057221 */ /* 0x040fe20000010000 */
[----:B------:R-:W-:Y:S01]  /*1ebb0*/  FADD.FTZ R6, R124, R6 ;  /* 0x000000067c067221 */ /* 0x000fe20000010000 */
[----:B------:R-:W-:Y:S01]  /*1ebc0*/  F2FP.BF16.F32.PACK_AB R191, R123, R191 ;  /* 0x000000bf7bbf723e */ /* 0x000fe200000010ff */
[----:B------:R-:W3:Y:S01]  /*1ebd0*/  MUFU.EX2 R181, R181 ;  /* 0x000000b500b57308 */ /* 0x000ee20000000800 */
[----:B------:R-:W-:Y:S01]  /*1ebe0*/  FADD.FTZ R5, R185, R5 ;  /* 0x00000005b9057221 */ /* 0x000fe20000010000 */
[----:B-1----:R-:W-:-:S03]  /*1ebf0*/  F2FP.BF16.F32.PACK_AB R185, R126, R185 ;  /* 0x000000b97eb9723e */ /* 0x002fc600000010ff */
[----:B------:R-:W-:-:S03]  /*1ec00*/  FADD.FTZ R5, R126, R5 ;  /* 0x000000057e057221 */ /* 0x000fc60000010000 */
[----:B------:R-:W1:Y:S01]  /*1ec10*/  MUFU.EX2 R127, R127 ;  /* 0x0000007f007f7308 */ /* 0x000e620000000800 */
[----:B--2---:R-:W-:Y:S01]  /*1ec20*/  FADD.FTZ R5, R187, R5 ;  /* 0x00000005bb057221 */ /* 0x004fe20000010000 */
[----:B0-----:R-:W-:-:S03]  /*1ec30*/  F2FP.BF16.F32.PACK_AB R187, R14, R187 ;  /* 0x000000bb0ebb723e */ /* 0x001fc600000010ff */
[----:B------:R-:W-:-:S03]  /*1ec40*/  FADD.FTZ R5, R14, R5 ;  /* 0x000000050e057221 */ /* 0x000fc60000010000 */
        /* <DEDUP_REMOVED lines=54> */
[----:B--2---:R-:W-:Y:S01]  /*1efb0*/  FADD.FTZ R10, R166, R5 ;  /* 0x00000005a60a7221 */ /* 0x004fe20000010000 */
[C---:B-1----:R-:W-:Y:S01]  /*1efc0*/  FADD.FTZ R6, R12.reuse, R6 ;  /* 0x000000060c067221 */ /* 0x042fe20000010000 */
[----:B------:R-:W-:Y:S01]  /*1efd0*/  F2FP.BF16.F32.PACK_AB R170, R12, R170 ;  /* 0x000000aa0caa723e */ /* 0x000fe200000010ff */
[----:B------:R-:W-:Y:S02]  /*1efe0*/  IMAD.MOV.U32 R12, RZ, RZ, R4 ;  /* 0x000000ffff0c7224 */ /* 0x000fe400078e0004 */
[C---:B0-----:R-:W-:Y:S01]  /*1eff0*/  FADD.FTZ R5, R133.reuse, R10 ;  /* 0x0000000a85057221 */ /* 0x041fe20000010000 */
[----:B------:R-:W-:Y:S01]  /*1f000*/  F2FP.BF16.F32.PACK_AB R171, R133, R166 ;  /* 0x000000a685ab723e */ /* 0x000fe200000010ff */
[----:B------:R-:W-:Y:S01]  /*1f010*/  IMAD.MOV.U32 R10, RZ, RZ, R19 ;  /* 0x000000ffff0a7224 */ /* 0x000fe200078e0013 */
[----:B------:R-:W-:Y:S06]  /*1f020*/  @P2 BRA `(.L_x_4948) ;  /* 0xffffffcc00042947 */ /* 0x000fec000383ffff */
.L_x_4929:
[----:B------:R-:W-:Y:S05]  /*1f030*/  BSYNC B0 ;  /* 0x0000000000007941 */ /* 0x000fea0003800000 */
.L_x_4928:
        /* <DEDUP_REMOVED lines=99> */
.L_x_4949:
[----:B------:R-:W-:Y:S01]  /*1f670*/  IMAD R2, R19, 0x8, R16 ;  /* 0x0000000813027824 */ /* 0x000fe200078e0210 */
[----:B------:R-:W-:-:S04]  /*1f680*/  SHF.L.U32 R9, R194, 0x1f, RZ ;  /* 0x0000001fc2097819 */ /* 0x000fc800000006ff */
[----:B------:R0:W1:Y:S01]  /*1f690*/  SYNCS.PHASECHK.TRANS64.TRYWAIT P2, [R2+URZ+0x30850], R9 ;  /* 0x03085009020075a7 */ /* 0x000062000804017f */
[----:B------:R-:W-:Y:S05]  /*1f6a0*/  @!P0 BRA `(.L_x_4950) ;  /* 0x0000000000048947 */ /* 0x000fea0003800000 */
[----:B------:R-:W-:Y:S01]  /*1f6b0*/  BPT.TRAP 0x1 ;  /* 0x000000040000795c */ /* 0x000fe20000300000 */
.L_x_4950:
        /* <DEDUP_REMOVED lines=9> */
.L_x_4952:
[----:B------:R-:W-:Y:S05]  /*1f750*/  BSYNC B0 ;  /* 0x0000000000007941 */ /* 0x000fea0003800000 */
.L_x_4951:
[----:B------:R-:W-:Y:S01]  /*1f760*/  IMAD.MOV.U32 R8, RZ, RZ, R7 ;  /* 0x000000ffff087224 */ /* 0x000fe200078e0007 */
[----:B------:R-:W-:Y:S01]  /*1f770*/  WARPGROUP.ARRIVE ;  /* 0x00000000000079c5 */ /* 0x000fe20000000000 */
[----:B01----:R-:W-:Y:S01]  /*1f780*/  IMAD.MOV.U32 R9, RZ, RZ, 0x40000040 ;  /* 0x40000040ff097424 */ /* 0x003fe200078e00ff */
[----:B------:R-:W0:Y:S01]  /*1f790*/  SHFL.BFLY PT, R10, R5, 0x2, 0x1f ;  /* 0x0c401f00050a7f89 */ /* 0x000e2200000e0000 */
[----:B------:R-:W-:Y:S01]  /*1f7a0*/  VIADD R19, R19, 0x1 ;  /* 0x0000000113137836 */ /* 0x000fe20000000000 */
[----:B------:R-:W-:Y:S01]  /*1f7b0*/  R2UR UR6, R8 ;  /* 0x00000000080672ca */ /* 0x000fe200000e0000 */
[----:B------:R-:W-:Y:S01]  /*1f7c0*/  VIADD R8, R7, 0x80 ;  /* 0x0000008007087836 */ /* 0x000fe20000000000 */
[----:B------:R-:W-:Y:S01]  /*1f7d0*/  R2UR UR7, R9 ;  /* 0x00000000090772ca */ /* 0x000fe200000e0000 */
[----:B------:R-:W-:Y:S01]  /*1f7e0*/  IMAD.MOV.U32 R9, RZ, RZ, 0x40000040 ;  /* 0x40000040ff097424 */ /* 0x000fe200078e00ff */
[----:B------:R-:W-:Y:S01]  /*1f7f0*/  ISETP.NE.AND P2, PT, R19, 0x2, PT ;  /* 0x000000021300780c */ /* 0x000fe20003f45270 */
[----:B------:R-:W-:-:S03]  /*1f800*/  VIADD R218, R218, 0x1 ;  /* 0x00000001dada7836 */ /* 0x000fc60000000000 */
[----:B------:R-:W-:-:S07]  /*1f810*/  SEL R19, R19, RZ, P2 ;  /* 0x000000ff13137207 */ /* 0x000fce0001000000 */
[----:B------:R-:W-:Y:S01]  /*1f820*/  HGMMA.64x192x16.F32.BF16 R24, R188, gdesc[UR4].tnspB, R24, gsb0 ;  /* 0x42e00004bc187df0 */ /* 0x000fe20008001818 */
[----:B------:R-:W-:Y:S01]  /*1f830*/  R2UR UR6, R8 ;  /* 0x00000000080672ca */ /* 0x000fe200000e0000 */
[----:B------:R-:W-:Y:S01]  /*1f840*/  VIADD R8, R7, 0x100 ;  /* 0x0000010007087836 */ /* 0x000fe20000000000 */
[----:B------:R-:W-:Y:S01]  /*1f850*/  R2UR UR7, R9 ;  /* 0x00000000090772ca */ /* 0x000fe200000e0000 */
[----:B------:R-:W-:Y:S02]  /*1f860*/  IMAD.MOV.U32 R9, RZ, RZ, 0x40000040 ;  /* 0x40000040ff097424 */ /* 0x000fe400078e00ff */
[----:B0-----:R-:W-:Y:S01]  /*1f870*/  FADD.FTZ R10, R10, R5 ;  /* 0x000000050a0a7221 */ /* 0x001fe20000010000 */
[----:B------:R-:W-:-:S04]  /*1f880*/  SEL R5, RZ, 0x1, P2 ;  /* 0x00000001ff057807 */ /* 0x000fc80001000000 */
[----:B------:R-:W-:Y:S01]  /*1f890*/  LOP3.LUT R194, R194, R5, RZ, 0x3c, !PT ;  /* 0x00000005c2c27212 */ /* 0x000fe200078e3cff */
[----:B------:R-:W-:Y:S01]  /*1f8a0*/  IMAD.MOV.U32 R5, RZ, RZ, -0x800000 ;  /* 0xff800000ff057424 */ /* 0x000fe200078e00ff */
        /* <DEDUP_REMOVED lines=21> */
[----:B------:R-:W0:Y:S01]  /*1fa00*/  SHFL.BFLY PT, R7, R6, 0x2, 0x1f ;  /* 0x0c401f0006077f89 */ /* 0x000e2200000e0000 */
[----:B------:R-:W-:Y:S02]  /*1fa10*/  WARPGROUP.DEPBAR.LE gsb0, 0x0 ;  /* 0x00008000000079c5 */ /* 0x000fe40000010000 */
[----:B------:R-:W-:-:S12]  /*1fa20*/  WARPGROUP.ARRIVE ;  /* 0x00000000000079c5 */ /* 0x000fd80000000000 */
[----:B------:R-:W-:Y:S01]  /*1fa30*/  HGMMA.64x192x16.F32.BF16 R24, R172, gdesc[UR4].tnspB, R24, gsb0 ;  /* 0x42e00004ac187df0 */ /* 0x000fe20008001818 */
[----:B------:R-:W-:Y:S01]  /*1fa40*/  R2UR UR6, R8 ;  /* 0x00000000080672ca */ /* 0x000fe200000e0000 */
[----:B0-----:R-:W-:Y:S01]  /*1fa50*/  FADD.FTZ R8, R7, R6 ;  /* 0x0000000607087221 */ /* 0x001fe20000010000 */
[----:B------:R-:W-:Y:S02]  /*1fa60*/  R2UR UR7, R9 ;  /* 0x00000000090772ca */ /* 0x000fe400000e0000 */
[----:B------:R-:W0:Y:S04]  /*1fa70*/  SHFL.BFLY PT, R9, R10, 0x1, 0x1f ;  /* 0x0c201f000a097f89 */ /* 0x000e2800000e0000 */
[----:B------:R-:W1:Y:S01]  /*1fa80*/  SHFL.BFLY PT, R7, R8, 0x1, 0x1f ;  /* 0x0c201f0008077f89 */ /* 0x000e6200000e0000 */
[----:B0-----:R-:W-:Y:S01]  /*1fa90*/  FADD.FTZ R14, R10, R9 ;  /* 0x000000090a0e7221 */ /* 0x001fe20000010000 */
[----:B-1----:R-:W-:-:S04]  /*1faa0*/  FADD.FTZ R13, R8, R7 ;  /* 0x00000007080d7221 */ /* 0x002fc80000010000 */
[----:B------:R-:W-:Y:S02]  /*1fab0*/  FSETP.NE.FTZ.AND P3, PT, R14, RZ, PT ;  /* 0x000000ff0e00720b */ /* 0x000fe40003f75000 */
[----:B------:R-:W-:Y:S01]  /*1fac0*/  CS2R R6, SRZ ;  /* 0x0000000000067805 */ /* 0x000fe2000001ff00 */
[----:B------:R-:W-:Y:S01]  /*1fad0*/  @!P1 VIADD R8, R2, 0x30860 ;  /* 0x0003086002089836 */ /* 0x000fe20000000000 */
[----:B------:R-:W-:Y:S01]  /*1fae0*/  FSETP.NE.FTZ.AND P0, PT, R13, RZ, PT ;  /* 0x000000ff0d00720b */ /* 0x000fe20003f15000 */
[----:B------:R-:W-:-:S03]  /*1faf0*/  IMAD.MOV.U32 R2, RZ, RZ, -0x800000 ;  /* 0xff800000ff027424 */ /* 0x000fc600078e00ff */
[----:B------:R-:W-:-:S05]  /*1fb00*/  @!P1 PRMT R8, RZ, 0x654, R8 ;  /* 0x00000654ff089816 */ /* 0x000fca0000000008 */
[----:B------:R-:W0:Y:S01]  /*1fb10*/  @P3 MUFU.LG2 R12, R14 ;  /* 0x0000000e000c3308 */ /* 0x000e220000000c00 */
[----:B------:R-:W-:-:S03]  /*1fb20*/  @P3 FMUL.FTZ R15, R0, 0.69314718246459960938 ;  /* 0x3f317218000f3820 */ /* 0x000fc60000410000 */
[----:B------:R-:W-:-:S04]  /*1fb30*/  @P0 FMUL.FTZ R9, R0, 0.69314718246459960938 ;  /* 0x3f31721800090820 */ /* 0x000fc80000410000 */
[----:B------:R-:W1:Y:S08]  /*1fb40*/  @P0 MUFU.LG2 R11, R13 ;  /* 0x0000000d000b0308 */ /* 0x000e700000000c00 */
[----:B------:R-:W2:Y:S01]  /*1fb50*/  @P0 MUFU.RCP R7, R13 ;  /* 0x0000000d00070308 */ /* 0x000ea20000001000 */
[----:B0-----:R-:W-:-:S04]  /*1fb60*/  @P3 FMUL.FTZ R12, R12, 0.69314718246459960938 ;  /* 0x3f3172180c0c3820 */ /* 0x001fc80000410000 */
[----:B------:R-:W-:-:S03]  /*1fb70*/  @P3 FFMA.FTZ R5, R15, R3, R12 ;  /* 0x000000030f053223 */ /* 0x000fc6000001000c */
[----:B------:R-:W0:Y:S01]  /*1fb80*/  @P3 MUFU.RCP R6, R14 ;  /* 0x0000000e00063308 */ /* 0x000e220000001000 */
[----:B-1----:R-:W-:-:S04]  /*1fb90*/  @P0 FMUL.FTZ R0, R11, 0.69314718246459960938 ;  /* 0x3f3172180b000820 */ /* 0x002fc80000410000 */
[----:B------:R-:W-:Y:S01]  /*1fba0*/  @P0 FFMA.FTZ R2, R9, R4, R0 ;  /* 0x0000000409020223 */ /* 0x000fe20000010000 */
[----:B------:R-:W-:Y:S01]  /*1fbb0*/  PLOP3.LUT P0, PT, PT, PT, PT, 0x8, 0x0 ;  /* 0x000000000000781c */ /* 0x000fe20003f0e170 */
        /* <DEDUP_REMOVED lines=101> */
.L_x_4814:
        /* <DEDUP_REMOVED lines=13> */
[----:B------:R-:W-:Y:S02]  /*202e0*/  MOV R6, R16 ;  /* 0x0000001000067202 */ /* 0x000fe40000000f00 */
[----:B---3--:R-:W-:Y:S01]  /*202f0*/  MOV R7, R3 ;  /* 0x0000000300077202 */ /* 0x008fe20000000f00 */
[----:B------:R-:W-:Y:S02]  /*20300*/  BAR.SYNC.DEFER_BLOCKING 0x1, 0x100 ;  /* 0x0044000000007b1d */ /* 0x000fe40000010000 */
[----:B--2---:R-:W-:-:S03]  /*20310*/  IMAD.WIDE R12, R0, 0x2, R6 ;  /* 0x00000002000c7825 */ /* 0x004fc600078e0206 */
[C---:B------:R-:W-:Y:S02]  /*20320*/  IADD3 R74, P2, R12.reuse, 0x20, RZ ;  /* 0x000000200c4a7810 */ /* 0x040fe40007f5e0ff */
[----:B------:R-:W-:Y:S02]  /*20330*/  IADD3 R84, P1, R12, 0x40, RZ ;  /* 0x000000400c547810 */ /* 0x000fe40007f3e0ff */
[----:B------:R-:W-:Y:S01]  /*20340*/  LOP3.LUT R141, R74, 0x380, RZ, 0xc0, !PT ;  /* 0x000003804a8d7812 */ /* 0x000fe200078ec0ff */
[--C-:B------:R-:W-:Y:S01]  /*20350*/  IMAD.X R75, RZ, RZ, R13.reuse, P2 ;  /* 0x000000ffff4b7224 */ /* 0x100fe200010e060d */
[----:B------:R-:W-:Y:S01]  /*20360*/  LOP3.LUT R143, R84, 0x380, RZ, 0xc0, !PT ;  /* 0x00000380548f7812 */ /* 0x000fe200078ec0ff */
[----:B------:R-:W-:Y:S01]  /*20370*/  IMAD.X R85, RZ, RZ, R13, P1 ;  /* 0x000000ffff557224 */ /* 0x000fe200008e060d */
[----:B------:R-:W-:Y:S02]  /*20380*/  IADD3 R86, P6, R12, 0x60, RZ ;  /* 0x000000600c567810 */ /* 0x000fe40007fde0ff */
[----:B------:R-:W-:-:S02]  /*20390*/  SHF.R.U64 R141, R141, 0x3, RZ ;  /* 0x000000038d8d7819 */ /* 0x000fc400000012ff */
[----:B------:R-:W-:Y:S01]  /*203a0*/  SHF.R.U64 R143, R143, 0x3, RZ ;  /* 0x000000038f8f7819 */ /* 0x000fe200000012ff */
[--C-:B------:R-:W-:Y:S01]  /*203b0*/  IMAD.X R87, RZ, RZ, R13.reuse, P6 ;  /* 0x000000ffff577224 */ /* 0x100fe200030e060d */
[C---:B------:R-:W-:Y:S02]  /*203c0*/  IADD3 R14, P0, R12.reuse, 0x4020, RZ ;  /* 0x000040200c0e7810 */ /* 0x040fe40007f1e0ff */
[----:B-1----:R-:W-:Y:S02]  /*203d0*/  IADD3 R56, P4, R12, 0x4040, RZ ;  /* 0x000040400c387810 */ /* 0x002fe40007f9e0ff */
[----:B------:R-:W-:Y:S01]  /*203e0*/  LOP3.LUT R145, R86, 0x380, RZ, 0xc0, !PT ;  /* 0x0000038056917812 */ /* 0x000fe200078ec0ff */
[--C-:B------:R-:W-:Y:S01]  /*203f0*/  IMAD.X R91, RZ, RZ, R13.reuse, P0 ;  /* 0x000000ffff5b7224 */ /* 0x100fe200000e060d */
[----:B------:R-:W-:Y:S01]  /*20400*/  LOP3.LUT R74, R141, R74, RZ, 0x3c, !PT ;  /* 0x0000004a8d4a7212 */ /* 0x000fe200078e3cff */
[----:B------:R-:W-:Y:S01]  /*20410*/  IMAD.X R93, RZ, RZ, R13, P4 ;  /* 0x000000ffff5d7224 */ /* 0x000fe200020e060d */
[----:B------:R-:W-:-:S02]  /*20420*/  LOP3.LUT R84, R143, R84, RZ, 0x3c, !PT ;  /* 0x000000548f547212 */ /* 0x000fc400078e3cff */
[----:B------:R-:W-:Y:S02]  /*20430*/  IADD3 R88, P5, R12, 0x4000, RZ ;  /* 0x000040000c587810 */ /* 0x000fe40007fbe0ff */
[----:B------:R-:W-:Y:S02]  /*20440*/  LOP3.LUT R141, R14, 0x380, RZ, 0xc0, !PT ;  /* 0x000003800e8d7812 */ /* 0x000fe400078ec0ff */
[----:B------:R-:W-:Y:S01]  /*20450*/  LOP3.LUT R143, R56, 0x380, RZ, 0xc0, !PT ;  /* 0x00000380388f7812 */ /* 0x000fe200078ec0ff */
[----:B------:R-:W-:Y:S01]  /*20460*/  IMAD.X R89, RZ, RZ, R13, P5 ;  /* 0x000000ffff597224 */ /* 0x000fe200028e060d */
[----:B------:R-:W-:Y:S02]  /*20470*/  SHF.R.U64 R145, R145, 0x3, RZ ;  /* 0x0000000391917819 */ /* 0x000fe400000012ff */
[C---:B------:R-:W-:Y:S02]  /*20480*/  LOP3.LUT R73, R12.reuse, 0x380, RZ, 0xc0, !PT ;  /* 0x000003800c497812 */ /* 0x040fe400078ec0ff */
[----:B------:R-:W-:-:S02]  /*20490*/  IADD3 R72, P3, R12, 0x4060, RZ ;  /* 0x000040600c487810 */ /* 0x000fc40007f7e0ff */
[C---:B------:R-:W-:Y:S02]  /*204a0*/  IADD3 R15, P2, R12.reuse, 0x8000, RZ ;  /* 0x000080000c0f7810 */ /* 0x040fe40007f5e0ff */
[----:B------:R-:W-:Y:S01]  /*204b0*/  SHF.R.U64 R141, R141, 0x3, RZ ;  /* 0x000000038d8d7819 */ /* 0x000fe200000012ff */
[--C-:B------:R-:W-:Y:S01]  /*204c0*/  IMAD.X R95, RZ, RZ, R13.reuse, P3 ;  /* 0x000000ffff5f7224 */ /* 0x100fe200018e060d */
[----:B------:R-:W-:Y:S01]  /*204d0*/  SHF.R.U64 R143, R143, 0x3, RZ ;  /* 0x000000038f8f7819 */ /* 0x000fe200000012ff */
[--C-:B------:R-:W-:Y:S01]  /*204e0*/  IMAD.X R97, RZ, RZ, R13.reuse, P2 ;  /* 0x000000ffff617224 */ /* 0x100fe200010e060d */
[C---:B------:R-:W-:Y:S02]  /*204f0*/  IADD3 R0, P1, R12.reuse, 0x8020, RZ ;  /* 0x000080200c007810 */ /* 0x040fe40007f3e0ff */
[C---:B------:R-:W-:Y:S02]  /*20500*/  IADD3 R3, P6, R12.reuse, 0x8040, RZ ;  /* 0x000080400c037810 */ /* 0x040fe40007fde0ff */
[----:B------:R-:W-:Y:S01]  /*20510*/  IADD3 R4, P5, R12, 0x8060, RZ ;  /* 0x000080600c047810 */ /* 0x000fe20007fbe0ff */
[--C-:B------:R-:W-:Y:S01]  /*20520*/  IMAD.X R99, RZ, RZ, R13.reuse, P1 ;  /* 0x000000ffff637224 */ /* 0x100fe200008e060d */
[----:B------:R-:W-:Y:S01]  /*20530*/  LOP3.LUT R147, R88, 0x380, RZ, 0xc0, !PT ;  /* 0x0000038058937812 */ /* 0x000fe200078ec0ff */
[----:B------:R-:W-:Y:S01]  /*20540*/  IMAD.X R139, RZ, RZ, R13, P6 ;  /* 0x000000ffff8b7224 */ /* 0x000fe200030e060d */
[----:B------:R-:W-:-:S02]  /*20550*/  LOP3.LUT R86, R145, R86, RZ, 0x3c, !PT ;  /* 0x0000005691567212 */ /* 0x000fc400078e3cff */
[----:B------:R-:W-:Y:S02]  /*20560*/  SHF.R.U64 R73, R73, 0x3, RZ ;  /* 0x0000000349497819 */ /* 0x000fe400000012ff */
[----:B------:R-:W-:Y:S02]  /*20570*/  LOP3.LUT R145, R72, 0x380, RZ, 0xc0, !PT ;  /* 0x0000038048917812 */ /* 0x000fe400078ec0ff */
[----:B------:R-:W-:Y:S02]  /*20580*/  LOP3.LUT R96, R15, 0x380, RZ, 0xc0, !PT ;  /* 0x000003800f607812 */ /* 0x000fe400078ec0ff */
[----:B------:R-:W-:Y:S02]  /*20590*/  LOP3.LUT R90, R141, R14, RZ, 0x3c, !PT ;  /* 0x0000000e8d5a7212 */ /* 0x000fe400078e3cff */
[----:B------:R-:W-:Y:S02]  /*205a0*/  LOP3.LUT R92, R143, R56, RZ, 0x3c, !PT ;  /* 0x000000388f5c7212 */ /* 0x000fe400078e3cff */
[----:B------:R-:W-:-:S02]  /*205b0*/  LOP3.LUT R141, R0, 0x380, RZ, 0xc0, !PT ;  /* 0x00000380008d7812 */ /* 0x000fc400078ec0ff */
[----:B------:R-:W-:Y:S02]  /*205c0*/  LOP3.LUT R56, R3, 0x380, RZ, 0xc0, !PT ;  /* 0x0000038003387812 */ /* 0x000fe400078ec0ff */
[----:B------:R-:W-:Y:S02]  /*205d0*/  SHF.R.U64 R147, R147, 0x3, RZ ;  /* 0x0000000393937819 */ /* 0x000fe400000012ff */
[----:B------:R-:W-:Y:S02]  /*205e0*/  LOP3.LUT R143, R4, 0x380, RZ, 0xc0, !PT ;  /* 0x00000380048f7812 */ /* 0x000fe400078ec0ff */
[----:B------:R-:W-:Y:S01]  /*205f0*/  LOP3.LUT R12, R73, R12, RZ, 0x3c, !PT ;  /* 0x0000000c490c7212 */ /* 0x000fe200078e3cff */
[----:B------:R-:W-:Y:S01]  /*20600*/  IMAD.X R73, RZ, RZ, R13, P5 ;  /* 0x000000ffff497224 */ /* 0x000fe200028e060d */
[----:B------:R-:W-:Y:S02]  /*20610*/  SHF.R.U64 R145, R145, 0x3, RZ ;  /* 0x0000000391917819 */ /* 0x000fe400000012ff */
[----:B------:R-:W-:-:S02]  /*20620*/  SHF.R.U64 R96, R96, 0x3, RZ ;  /* 0x0000000360607819 */ /* 0x000fc400000012ff */
[----:B------:R-:W-:Y:S02]  /*20630*/  SHF.R.U64 R141, R141, 0x3, RZ ;  /* 0x000000038d8d7819 */ /* 0x000fe400000012ff */
[----:B------:R-:W-:Y:S02]  /*20640*/  SHF.R.U64 R56, R56, 0x3, RZ ;  /* 0x0000000338387819 */ /* 0x000fe400000012ff */
[----:B------:R-:W-:Y:S02]  /*20650*/  LOP3.LUT R88, R147, R88, RZ, 0x3c, !PT ;  /* 0x0000005893587212 */ /* 0x000fe400078e3cff */
[----:B------:R-:W-:Y:S02]  /*20660*/  SHF.R.U64 R143, R143, 0x3, RZ ;  /* 0x000000038f8f7819 */ /* 0x000fe400000012ff */
[----:B------:R-:W-:Y:S02]  /*20670*/  LOP3.LUT R94, R145, R72, RZ, 0x3c, !PT ;  /* 0x00000048915e7212 */ /* 0x000fe400078e3cff */
[----:B------:R-:W-:-:S02]  /*20680*/  LOP3.LUT R96, R96, R15, RZ, 0x3c, !PT ;  /* 0x0000000f60607212 */ /* 0x000fc400078e3cff */
[----:B------:R-:W-:Y:S02]  /*20690*/  MOV R142, R12 ;  /* 0x0000000c008e7202 */ /* 0x000fe40000000f00 */
[----:B------:R-:W-:Y:S02]  /*206a0*/  F2FP.BF16.F32.PACK_AB R12, R25, R24 ;  /* 0x00000018190c723e */ /* 0x000fe400000010ff */
[----:B------:R-:W-:Y:S02]  /*206b0*/  F2FP.BF16.F32.PACK_AB R13, R27, R26 ;  /* 0x0000001a1b0d723e */ /* 0x000fe400000010ff */
[----:B------:R-:W-:Y:S02]  /*206c0*/  F2FP.BF16.F32.PACK_AB R14, R29, R28 ;  /* 0x0000001c1d0e723e */ /* 0x000fe400000010ff */
[----:B------:R-:W-:Y:S02]  /*206d0*/  F2FP.BF16.F32.PACK_AB R15, R31, R30 ;  /* 0x0000001e1f0f723e */ /* 0x000fe400000010ff */
[----:B------:R-:W-:-:S02]  /*206e0*/  MOV R145, R84 ;  /* 0x0000005400917202 */ /* 0x000fc40000000f00 */
[----:B------:R-:W-:Y:S01]  /*206f0*/  MOV R144, R86 ;  /* 0x0000005600907202 */ /* 0x000fe20000000f00 */
[----:B------:R1:W-:Y:S01]  /*20700*/  STSM.16.M88.4 [R142], R12 ;  /* 0x0000000c8e007844 */ /* 0x0003e20000000200 */
[----:B------:R-:W-:Y:S02]  /*20710*/  LOP3.LUT R98, R141, R0, RZ, 0x3c, !PT ;  /* 0x000000008d627212 */ /* 0x000fe400078e3cff */
[----:B------:R-:W-:Y:S02]  /*20720*/  LOP3.LUT R138, R56, R3, RZ, 0x3c, !PT ;  /* 0x00000003388a7212 */ /* 0x000fe400078e3cff */
[----:B------:R-:W-:Y:S02]  /*20730*/  MOV R75, R74 ;  /* 0x0000004a004b7202 */ /* 0x000fe40000000f00 */
[----:B------:R-:W-:Y:S02]  /*20740*/  F2FP.BF16.F32.PACK_AB R84, R33, R32 ;  /* 0x000000202154723e */ /* 0x000fe400000010ff */
[----:B------:R-:W-:-:S02]  /*20750*/  F2FP.BF16.F32.PACK_AB R85, R35, R34 ;  /* 0x000000222355723e */ /* 0x000fc400000010ff */
[----:B------:R-:W-:Y:S02]  /*20760*/  F2FP.BF16.F32.PACK_AB R86, R37, R36 ;  /* 0x000000242556723e */ /* 0x000fe400000010ff */
[----:B------:R-:W-:Y:S02]  /*20770*/  F2FP.BF16.F32.PACK_AB R87, R39, R38 ;  /* 0x000000262757723e */ /* 0x000fe400000010ff */
[----:B------:R-:W-:Y:S02]  /*20780*/  LOP3.LUT R72, R143, R4, RZ, 0x3c, !PT ;  /* 0x000000048f487212 */ /* 0x000fe400078e3cff */
[----:B------:R-:W-:Y:S01]  /*20790*/  MOV R0, R88 ;  /* 0x0000005800007202 */ /* 0x000fe20000000f00 */
[----:B------:R2:W-:Y:S01]  /*207a0*/  STSM.16.M88.4 [R75], R84 ;  /* 0x000000544b007844 */ /* 0x0005e20000000200 */
[----:B------:R-:W-:Y:S01]  /*207b0*/  MOV R56, R90 ;  /* 0x0000005a00387202 */ /* 0x000fe20000000f00 */
[----:B-1----:R-:W1:Y:S01]  /*207c0*/  LDC.64 R142, c[0x0][0xc00] ;  /* 0x00030000ff8e7b82 */ /* 0x002e620000000a00 */
[----:B------:R-:W-:-:S02]  /*207d0*/  MOV R140, R92 ;  /* 0x0000005c008c7202 */ /* 0x000fc40000000f00 */
[----:B------:R-:W-:Y:S02]  /*207e0*/  MOV R141, R94 ;  /* 0x0000005e008d7202 */ /* 0x000fe40000000f00 */
[----:B------:R-:W-:Y:S02]  /*207f0*/  F2FP.BF16.F32.PACK_AB R88, R41, R40 ;  /* 0x000000282958723e */ /* 0x000fe400000010ff */
[----:B------:R-:W-:Y:S02]  /*20800*/  F2FP.BF16.F32.PACK_AB R89, R43, R42 ;  /* 0x0000002a2b59723e */ /* 0x000fe400000010ff */
[----:B------:R-:W-:Y:S02]  /*20810*/  F2FP.BF16.F32.PACK_AB R90, R45, R44 ;  /* 0x0000002c2d5a723e */ /* 0x000fe400000010ff */
[----:B------:R-:W-:Y:S02]  /*20820*/  F2FP.BF16.F32.PACK_AB R91, R47, R46 ;  /* 0x0000002e2f5b723e */ /* 0x000fe400000010ff */
[----:B------:R-:W-:-:S02]  /*20830*/  F2FP.BF16.F32.PACK_AB R92, R49, R48 ;  /* 0x00000030315c723e */ /* 0x000fc400000010ff */
[----:B------:R-:W-:Y:S01]  /*20840*/  F2FP.BF16.F32.PACK_AB R93, R51, R50 ;  /* 0x00000032335d723e */ /* 0x000fe200000010ff */
[----:B------:R3:W-:Y:S01]  /*20850*/  STSM.16.M88.4 [R145], R88 ;  /* 0x0000005891007844 */ /* 0x0007e20000000200 */
[----:B------:R-:W-:Y:S02]  /*20860*/  F2FP.BF16.F32.PACK_AB R94, R53, R52 ;  /* 0x00000034355e723e */ /* 0x000fe400000010ff */
[----:B------:R-:W-:Y:S02]  /*20870*/  F2FP.BF16.F32.PACK_AB R95, R55, R54 ;  /* 0x00000036375f723e */ /* 0x000fe400000010ff */
[----:B------:R-:W-:Y:S02]  /*20880*/  MOV R4, R72 ;  /* 0x0000004800047202 */ /* 0x000fe40000000f00 */
[----:B------:R-:W-:Y:S01]  /*20890*/  F2FP.BF16.F32.PACK_AB R12, R9, R8 ;  /* 0x00000008090c723e */ /* 0x000fe200000010ff */
[----:B------:R-:W-:Y:S01]  /*208a0*/  STSM.16.M88.4 [R144], R92 ;  /* 0x0000005c90007844 */ /* 0x000fe20000000200 */
[----:B------:R-:W-:-:S02]  /*208b0*/  F2FP.BF16.F32.PACK_AB R13, R127, R126 ;  /* 0x0000007e7f0d723e */ /* 0x000fc400000010ff */
[----:B------:R-:W-:Y:S02]  /*208c0*/  F2FP.BF16.F32.PACK_AB R14, R61, R60 ;  /* 0x0000003c3d0e723e */ /* 0x000fe400000010ff */
[----:B------:R-:W-:Y:S02]  /*208d0*/  F2FP.BF16.F32.PACK_AB R15, R63, R62 ;  /* 0x0000003e3f0f723e */ /* 0x000fe400000010ff */
[----:B------:R-:W-:Y:S02]  /*208e0*/  F2FP.BF16.F32.PACK_AB R72, R65, R64 ;  /* 0x000000404148723e */ /* 0x000fe400000010ff */
[----:B------:R-:W-:Y:S01]  /*208f0*/  F2FP.BF16.F32.PACK_AB R73, R67, R66 ;  /* 0x000000424349723e */ /* 0x000fe200000010ff */
[----:B------:R4:W-:Y:S01]  /*20900*/  STSM.16.M88.4 [R0], R12 ;  /* 0x0000000c00007844 */ /* 0x0009e20000000200 */
[----:B------:R-:W-:Y:S02]  /*20910*/  F2FP.BF16.F32.PACK_AB R74, R69, R68 ;  /* 0x00000044454a723e */ /* 0x000fe400000010ff */
[----:B--2---:R-:W-:-:S02]  /*20920*/  F2FP.BF16.F32.PACK_AB R75, R71, R70 ;  /* 0x00000046474b723e */ /* 0x004fc400000010ff */
[----:B------:R-:W-:Y:S02]  /*20930*/  F2FP.BF16.F32.PACK_AB R84, R11, R10 ;  /* 0x0000000a0b54723e */ /* 0x000fe400000010ff */
[----:B------:R-:W-:Y:S01]  /*20940*/  F2FP.BF16.F32.PACK_AB R85, R129, R128 ;  /* 0x000000808155723e */ /* 0x000fe200000010ff */
[----:B------:R-:W-:Y:S01]  /*20950*/  STSM.16.M88.4 [R56], R72 ;  /* 0x0000004838007844 */ /* 0x000fe20000000200 */
[----:B------:R-:W-:Y:S02]  /*20960*/  F2FP.BF16.F32.PACK_AB R86, R77, R76 ;  /* 0x0000004c4d56723e */ /* 0x000fe400000010ff */
[----:B------:R-:W-:Y:S02]  /*20970*/  F2FP.BF16.F32.PACK_AB R87, R79, R78 ;  /* 0x0000004e4f57723e */ /* 0x000fe400000010ff */
[----:B---3--:R-:W-:Y:S02]  /*20980*/  F2FP.BF16.F32.PACK_AB R88, R81, R80 ;  /* 0x000000505158723e */ /* 0x008fe400000010ff */
[----:B------:R-:W-:Y:S01]  /*20990*/  F2FP.BF16.F32.PACK_AB R89, R83, R82 ;  /* 0x000000525359723e */ /* 0x000fe200000010ff */
[----:B------:R1:W-:Y:S01]  /*209a0*/  STSM.16.M88.4 [R140], R84 ;  /* 0x000000548c007844 */ /* 0x0003e20000000200 */
[----:B------:R-:W-:Y:S01]  /*209b0*/  F2FP.BF16.F32.PACK_AB R90, R21, R20 ;  /* 0x00000014155a723e */ /* 0x000fe200000010ff */
[----:B----4-:R-:W-:Y:S01]  /*209c0*/  IMAD.MOV.U32 R0, RZ, RZ, RZ ;  /* 0x000000ffff007224 */ /* 0x010fe200078e00ff */
[----:B------:R-:W-:-:S02]  /*209d0*/  F2FP.BF16.F32.PACK_AB R91, R131, R130 ;  /* 0x00000082835b723e */ /* 0x000fc400000010ff */
[----:B------:R-:W-:Y:S02]  /*209e0*/  MOV R96, R96 ;  /* 0x0000006000607202 */ /* 0x000fe40000000f00 */
[----:B------:R-:W-:Y:S01]  /*209f0*/  F2FP.BF16.F32.PACK_AB R92, R121, R120 ;  /* 0x00000078795c723e */ /* 0x000fe200000010ff */
[----:B------:R-:W-:Y:S01]  /*20a00*/  STSM.16.M88.4 [R141], R88 ;  /* 0x000000588d007844 */ /* 0x000fe20000000200 */
[----:B------:R-:W-:Y:S02]  /*20a10*/  F2FP.BF16.F32.PACK_AB R93, R133, R132 ;  /* 0x00000084855d723e */ /* 0x000fe400000010ff */
[----:B------:R-:W-:Y:S02]  /*20a20*/  F2FP.BF16.F32.PACK_AB R94, R123, R122 ;  /* 0x0000007a7b5e723e */ /* 0x000fe400000010ff */
[----:B------:R-:W-:Y:S02]  /*20a30*/  F2FP.BF16.F32.PACK_AB R95, R135, R134 ;  /* 0x00000086875f723e */ /* 0x000fe400000010ff */
[----:B------:R-:W-:Y:S01]  /*20a40*/  MOV R3, R98 ;  /* 0x0000006200037202 */ /* 0x000fe20000000f00 */
[----:B-1----:R-:W-:Y:S01]  /*20a50*/  IMAD.WIDE R84, R217, 0x4, R142 ;  /* 0x00000004d9547825 */ /* 0x002fe200078e028e */
[----:B------:R-:W-:Y:S01]  /*20a60*/  F2FP.BF16.F32.PACK_AB R97, R137, R136 ;  /* 0x000000888961723e */ /* 0x000fe200000010ff */
[----:B------:R1:W-:Y:S01]  /*20a70*/  STSM.16.M88.4 [R96], R92 ;  /* 0x0000005c60007844 */ /* 0x0003e20000000200 */
[----:B------:R-:W-:-:S02]  /*20a80*/  F2FP.BF16.F32.PACK_AB R98, R101, R100 ;  /* 0x000000646562723e */ /* 0x000fc400000010ff */
[----:B------:R-:W-:Y:S02]  /*20a90*/  MOV R138, R138 ;  /* 0x0000008a008a7202 */ /* 0x000fe40000000f00 */
[----:B------:R-:W-:Y:S02]  /*20aa0*/  F2FP.BF16.F32.PACK_AB R12, R105, R104 ;  /* 0x00000068690c723e */ /* 0x000fe400000010ff */
[----:B------:R-:W-:Y:S02]  /*20ab0*/  F2FP.BF16.F32.PACK_AB R13, R107, R106 ;  /* 0x0000006a6b0d723e */ /* 0x000fe400000010ff */
[----:B------:R-:W-:Y:S02]  /*20ac0*/  F2FP.BF16.F32.PACK_AB R14, R109, R108 ;  /* 0x0000006c6d0e723e */ /* 0x000fe400000010ff */
[----:B------:R-:W-:Y:S02]  /*20ad0*/  F2FP.BF16.F32.PACK_AB R15, R111, R110 ;  /* 0x0000006e6f0f723e */ /* 0x000fe400000010ff */
[----:B------:R-:W-:-:S02]  /*20ae0*/  F2FP.BF16.F32.PACK_AB R72, R113, R112 ;  /* 0x000000707148723e */ /* 0x000fc400000010ff */
[----:B------:R-:W-:Y:S02]  /*20af0*/  F2FP.BF16.F32.PACK_AB R73, R115, R114 ;  /* 0x000000727349723e */ /* 0x000fe400000010ff */
[----:B------:R-:W-:Y:S02]  /*20b00*/  F2FP.BF16.F32.PACK_AB R74, R117, R116 ;  /* 0x00000074754a723e */ /* 0x000fe400000010ff */
[----:B------:R-:W-:Y:S02]  /*20b10*/  F2FP.BF16.F32.PACK_AB R75, R119, R118 ;  /* 0x00000076774b723e */ /* 0x000fe400000010ff */
[----:B------:R-:W-:Y:S02]  /*20b20*/  ISETP.NE.U32.AND P0, PT, RZ, UR4, PT ;  /* 0x00000004ff007c0c */ /* 0x000fe4000bf05070 */
[----:B------:R-:W-:Y:S02]  /*20b30*/  ISETP.NE.U32.AND P1, PT, RZ, UR6, PT ;  /* 0x00000006ff007c0c */ /* 0x000fe4000bf25070 */
[----:B------:R-:W-:Y:S01]  /*20b40*/  ISETP.NE.AND P2, PT, R216, RZ, PT ;  /* 0x000000ffd800720c */ /* 0x000fe20003f45270 */
[----:B------:R-:W-:Y:S01]  /*20b50*/  IMAD.MOV.U32 R56, RZ, RZ, 0x9b8 ;  /* 0x000009b8ff387424 */ /* 0x000fe200078e00ff */
[----:B-1----:R-:W-:Y:S01]  /*20b60*/  F2FP.BF16.F32.PACK_AB R96, R125, R124 ;  /* 0x0000007c7d60723e */ /* 0x002fe200000010ff */
[----:B------:R-:W1:Y:S01]  /*20b70*/  LDC R88, c[0x0][0xbe8] ;  /* 0x0002fa00ff587b82 */ /* 0x000e620000000800 */
[----:B------:R-:W-:-:S02]  /*20b80*/  F2FP.BF16.F32.PACK_AB R99, R103, R102 ;  /* 0x000000666763723e */ /* 0x000fc400000010ff */
[----:B------:R-:W-:-:S03]  /*20b90*/  ISETP.NE.AND.EX P0, PT, RZ, UR5, PT, P0 ;  /* 0x00000005ff007c0c */ /* 0x000fc6000bf05300 */
[----:B------:R-:W-:Y:S02]  /*20ba0*/  STSM.16.M88.4 [R3], R96 ;  /* 0x0000006003007844 */ /* 0x000fe40000000200 */
[----:B------:R-:W2:Y:S02]  /*20bb0*/  LDC.64 R86, c[0x0][0xba8] ;  /* 0x0002ea00ff567b82 */ /* 0x000ea40000000a00 */
[----:B------:R3:W-:Y:S04]  /*20bc0*/  STSM.16.M88.4 [R138], R12 ;  /* 0x0000000c8a007844 */ /* 0x0007e80000000200 */
[----:B------:R4:W-:Y:S02]  /*20bd0*/  STSM.16.M88.4 [R4], R72 ;  /* 0x0000004804007844 */ /* 0x0009e40000000200 */
[----:B------:R-:W-:Y:S06]  /*20be0*/  BAR.SYNC.DEFER_BLOCKING 0x1, 0x100 ;  /* 0x0044000000007b1d */ /* 0x000fec0000010000 */
[----:B------:R-:W2:Y:S01]  /*20bf0*/  @P0 LDG.E R0, desc[UR46][R84.64] ;  /* 0x0000002e54000981 */ /* 0x000ea2000c1e1900 */
[----:B------:R-:W-:Y:S01]  /*20c00*/  ULDC UR6, c[0x0][0xa88] ;  /* 0x0002a20000067ab9 */ /* 0x000fe20000000800 */
[----:B------:R-:W-:Y:S01]  /*20c10*/  ISETP.NE.AND.EX P1, PT, RZ, UR7, PT, P1 ;  /* 0x00000007ff007c0c */ /* 0x000fe2000bf25310 */
[----:B------:R-:W-:Y:S01]  /*20c20*/  IMAD.U32 R91, RZ, RZ, UR6 ;  /* 0x00000006ff5b7e24 */ /* 0x000fe2000f8e00ff */
[----:B------:R-:W-:-:S02]  /*20c30*/  ULDC UR6, c[0x0][0xad4] ;  /* 0x0002b50000067ab9 */ /* 0x000fc40000000800 */
[----:B------:R-:W-:-:S04]  /*20c40*/  SEL R216, R216, UR6, P2 ;  /* 0x00000006d8d87c07 */ /* 0x000fc80009000000 */
[----:B------:R-:W-:-:S04]  /*20c50*/  ISETP.GT.AND P3, PT, R216, 0x1, PT ;  /* 0x00000001d800780c */ /* 0x000fc80003f64270 */
[----:B------:R-:W-:Y:S01]  /*20c60*/  SEL R56, R56, 0x978, P3 ;  /* 0x0000097838387807 */ /* 0x000fe20001800000 */
[----:B---3--:R-:W3:Y:S08]  /*20c70*/  @P1 LDC.64 R12, c[0x0][0xc08] ;  /* 0x00030200ff0c1b82 */ /* 0x008ef00000000a00 */
[----:B------:R-:W0:Y:S08]  /*20c80*/  LDC.64 R14, c[0x0][R56+0x220] ;  /* 0x00008800380e7b82 */ /* 0x000e300000000a00 */
[----:B----4-:R-:W4:Y:S01]  /*20c90*/  LDC.64 R72, c[0x0][R56+0x218] ;  /* 0x0000860038487b82 */ /* 0x010f220000000a00 */
[----:B-1----:R-:W-:-:S07]  /*20ca0*/  ISETP.NE.AND P4, PT, R88, 0x1, PT ;  /* 0x000000015800780c */ /* 0x002fce0003f85270 */
[----:B------:R-:W1:Y:S01]  /*20cb0*/  LDC.64 R74, c[0x0][R56+0x228] ;  /* 0x00008a00384a7b82 */ /* 0x000e620000000a00 */
[----:B---3--:R-:W-:-:S05]  /*20cc0*/  @P1 IMAD.WIDE R12, R217, 0x4, R12 ;  /* 0x00000004d90c1825 */ /* 0x008fca00078e020c */
[----:B------:R3:W5:Y:S01]  /*20cd0*/  @P1 LDG.E R91, desc[UR46][R12.64] ;  /* 0x0000002e0c5b1981 */ /* 0x000762000c1e1900 */
[----:B------:R-:W-:Y:S01]  /*20ce0*/  ISETP.NE.U32.AND P2, PT, RZ, UR4, PT ;  /* 0x00000004ff007c0c */ /* 0x000fe2000bf45070 */
[----:B------:R-:W4:Y:S01]  /*20cf0*/  @P4 LDC R90, c[0x0][0xbec] ;  /* 0x0002fb00ff5a4b82 */ /* 0x000f220000000800 */
[----:B------:R-:W-:Y:S02]  /*20d00*/  SHF.R.S32.HI R4, RZ, 0x1f, R217 ;  /* 0x0000001fff047819 */ /* 0x000fe400000114d9 */
[----:B------:R-:W-:Y:S02]  /*20d10*/  ISETP.NE.AND.EX P2, PT, RZ, UR5, PT, P2 ;  /* 0x00000005ff007c0c */ /* 0x000fe4000bf45320 */
[----:B------:R-:W-:Y:S02]  /*20d20*/  SEL R93, R221, RZ, P3 ;  /* 0x000000ffdd5d7207 */ /* 0x000fe40001800000 */
[----:B------:R-:W-:Y:S01]  /*20d30*/  SEL R3, R217, RZ, !P2 ;  /* 0x000000ffd9037207 */ /* 0x000fe20005000000 */
[----:B---3--:R3:W3:Y:S01]  /*20d40*/  LDC.64 R12, c[0x0][R56+0x210] ;  /* 0x00008400380c7b82 */ /* 0x0086e20000000a00 */
[----:B------:R-:W-:-:S07]  /*20d50*/  SEL R89, R4, RZ, !P2 ;  /* 0x000000ff04597207 */ /* 0x000fce0005000000 */
[----:B------:R-:W1:Y:S01]  /*20d60*/  @P4 LDC R99, c[0x0][0xbf0] ;  /* 0x0002fc00ff634b82 */ /* 0x000e620000000800 */
[----:B0-----:R-:W-:-:S07]  /*20d70*/  IMAD R4, R15, R3, RZ ;  /* 0x000000030f047224 */ /* 0x001fce00078e02ff */
[----:B--2---:R-:W0:Y:S01]  /*20d80*/  @!P3 LDC R86, c[0x0][0xb50] ;  /* 0x0002d400ff56bb82 */ /* 0x004e220000000800 */
[----:B------:R-:W-:Y:S02]  /*20d90*/  IMAD R97, R14, R89, R4 ;  /* 0x000000590e617224 */ /* 0x000fe400078e0204 */
[----:B------:R-:W-:Y:S02]  /*20da0*/  IMAD.IADD R89, R214, 0x1, R212 ;  /* 0x00000001d6597824 */ /* 0x000fe400078e02d4 */
[----:B------:R-:W-:-:S03]  /*20db0*/  IMAD.WIDE.U32 R14, R14, R3, RZ ;  /* 0x000000030e0e7225 */ /* 0x000fc600078e00ff */
[----:B------:R-:W2:Y:S01]  /*20dc0*/  @!P3 LDC R87, c[0x0][0xb54] ;  /* 0x0002d500ff57bb82 */ /* 0x000ea20000000800 */
[----:B----4-:R-:W-:-:S04]  /*20dd0*/  @P4 IMAD.HI.U32 R4, R89, R90, RZ ;  /* 0x0000005a59044227 */ /* 0x010fc800078e00ff */
[-C--:B------:R-:W-:Y:S02]  /*20de0*/  IMAD R95, R73, R215.reuse, RZ ;  /* 0x000000d7495f7224 */ /* 0x080fe400078e02ff */
[----:B------:R-:W-:-:S04]  /*20df0*/  IMAD.WIDE.U32 R72, R72, R215, RZ ;  /* 0x000000d748487225 */ /* 0x000fc800078e00ff */
[----:B------:R-:W-:Y:S02]  /*20e00*/  IMAD.IADD R97, R15, 0x1, R97 ;  /* 0x000000010f617824 */ /* 0x000fe400078e0261 */
[----:B------:R-:W-:Y:S01]  /*20e10*/  IMAD.MOV.U32 R15, RZ, RZ, R89 ;  /* 0x000000ffff0f7224 */ /* 0x000fe200078e0059 */
[----:B-1----:R-:W-:Y:S01]  /*20e20*/  @P4 SHF.R.U32.HI R15, RZ, R99, R4 ;  /* 0x00000063ff0f4219 */ /* 0x002fe20000011604 */
[----:B------:R-:W-:Y:S02]  /*20e30*/  IMAD.IADD R73, R73, 0x1, R95 ;  /* 0x0000000149497824 */ /* 0x000fe400078e025f */
[-C--:B------:R-:W-:Y:S01]  /*20e40*/  IMAD R95, R75, R93.reuse, RZ ;  /* 0x0000005d4b5f7224 */ /* 0x080fe200078e02ff */
[----:B------:R-:W-:Y:S01]  /*20e50*/  SHF.R.S32.HI R4, RZ, 0x1f, R15 ;  /* 0x0000001fff047819 */ /* 0x000fe2000001140f */
[----:B------:R-:W-:-:S04]  /*20e60*/  IMAD.WIDE.U32 R74, R74, R93, RZ ;  /* 0x0000005d4a4a7225 */ /* 0x000fc800078e00ff */
[----:B------:R-:W-:Y:S01]  /*20e70*/  IMAD.IADD R95, R75, 0x1, R95 ;  /* 0x000000014b5f7824 */ /* 0x000fe200078e025f */
[--C-:B------:R-:W-:Y:S01]  /*20e80*/  IADD3 R14, P2, P5, R14, R72, R0.reuse ;  /* 0x000000480e0e7210 */ /* 0x100fe20007d5e000 */
[----:B------:R-:W-:Y:S01]  /*20e90*/  IMAD.MOV R72, RZ, RZ, -R15 ;  /* 0x000000ffff487224 */ /* 0x000fe200078e0a0f */
[----:B---3--:R-:W-:-:S04]  /*20ea0*/  SHF.R.S32.HI R56, RZ, 0x1f, R0 ;  /* 0x0000001fff387819 */ /* 0x008fc80000011400 */
[----:B------:R-:W-:Y:S02]  /*20eb0*/  IADD3.X R73, R97, R73, R56, P2, P5 ;  /* 0x0000004961497210 */ /* 0x000fe400017ea438 */
[----:B------:R-:W-:Y:S01]  /*20ec0*/  IADD3 R74, P2, P5, R15, R14, R74 ;  /* 0x0000000e0f4a7210 */ /* 0x000fe20007d5e04a */
        /* <DEDUP_REMOVED lines=8> */
[----:B--2---:R-:W-:Y:S01]  /*20f50*/  LEA.HI.X R4, R74, R87, R4, 0x2, P2 ;  /* 0x000000574a047211 */ /* 0x004fe200010f1404 */
[----:B------:R-:W-:Y:S06]  /*20f60*/  @P1 BRA `(.L_x_4956) ;  /* 0x0000000000101947 */ /* 0x000fec0003800000 */
[----:B------:R-:W-:Y:S05]  /*20f70*/  @!P0 BRA `(.L_x_4956) ;  /* 0x00000000000c8947 */ /* 0x000fea0003800000 */
[----:B------:R-:W2:Y:S04]  /*20f80*/  LDG.E R12, desc[UR46][R84.64] ;  /* 0x0000002e540c7981 */ /* 0x000ea8000c1e1900 */
[----:B-----5:R-:W2:Y:S02]  /*20f90*/  LDG.E R91, desc[UR46][R84.64+0x4] ;  /* 0x0000042e545b7981 */ /* 0x020ea4000c1e1900 */
[----:B--2---:R-:W-:-:S07]  /*20fa0*/  IMAD.IADD R91, R91, 0x1, -R12 ;  /* 0x000000015b5b7824 */ /* 0x004fce00078e0a0c */
.L_x_4956:
[----:B------:R-:W2:Y:S04]  /*20fb0*/  LDL R72, [R1+0x64] ;  /* 0x0000640001487983 */ /* 0x000ea80000100800 */
[----:B------:R-:W3:Y:S04]  /*20fc0*/  LDL R73, [R1+0x50] ;  /* 0x0000500001497983 */ /* 0x000ee80000100800 */
[----:B------:R-:W-:Y:S04]  /*20fd0*/  SHFL.IDX PT, R12, R86, RZ, 0x1c1f ;  /* 0x001c1fff560c7589 */ /* 0x000fe800000e0000 */
[----:B------:R-:W0:Y:S04]  /*20fe0*/  SHFL.IDX PT, R13, R4, RZ, 0x1c1f ;  /* 0x001c1fff040d7589 */ /* 0x000e2800000e0000 */
[----:B------:R-:W-:Y:S04]  /*20ff0*/  SHFL.IDX PT, R14, R86, 0x1, 0x1c1f ;  /* 0x003c1f00560e7f89 */ /* 0x000fe800000e0000 */
[----:B------:R-:W1:Y:S01]  /*21000*/  SHFL.IDX PT, R15, R4, 0x1, 0x1c1f ;  /* 0x003c1f00040f7f89 */ /* 0x000e6200000e0000 */
[----:B--2---:R-:W-:-:S02]  /*21010*/  IMAD.IADD R75, R72, 0x1, R212 ;  /* 0x00000001484b7824 */ /* 0x004fc400078e02d4 */
[----:B-----5:R-:W-:Y:S01]  /*21020*/  IMAD R72, R91, R88, RZ ;  /* 0x000000585b487224 */ /* 0x020fe200078e02ff */
[----:B---3--:R-:W-:Y:S01]  /*21030*/  LOP3.LUT P0, RZ, R73, 0x3, RZ, 0xc0, !PT ;  /* 0x0000000349ff7812 */ /* 0x008fe2000780c0ff */
[----:B------:R-:W-:-:S03]  /*21040*/  VIADD R73, R75, 0x8 ;  /* 0x000000084b497836 */ /* 0x000fc60000000000 */
[-C--:B------:R-:W-:Y:S02]  /*21050*/  ISETP.GE.OR P1, PT, R75, R72.reuse, P0 ;  /* 0x000000484b00720c */ /* 0x080fe40000726670 */
[----:B------:R-:W-:-:S11]  /*21060*/  ISETP.GE.OR P0, PT, R73, R72, P0 ;  /* 0x000000484900720c */ /* 0x000fd60000706670 */
[----:B0-----:R0:W-:Y:S04]  /*21070*/  @!P1 ST.E desc[UR46][R12.64], R2 ;  /* 0x000000020c009985 */ /* 0x0011e8000c10192e */
[----:B-1----:R0:W-:Y:S01]  /*21080*/  @!P0 ST.E desc[UR46][R14.64], R5 ;  /* 0x000000050e008985 */ /* 0x0021e2000c10192e */
[----:B------:R-:W-:Y:S05]  /*21090*/  @P3 BRA `(.L_x_4957) ;  /* 0x0000000c00503947 */ /* 0x000fea0003800000 */
[----:B0-----:R-:W0:Y:S01]  /*210a0*/  S2R R2, SR_TID.X ;  /* 0x0000000000027919 */ /* 0x001e220000002100 */
[----:B------:R-:W1:Y:S01]  /*210b0*/  @P4 LDC R69, c[0x0][0xbec] ;  /* 0x0002fb00ff454b82 */ /* 0x000e620000000800 */
[----:B------:R-:W-:Y:S02]  /*210c0*/  ULDC.64 UR4, c[0x0][0xaa0] ;  /* 0x0002a80000047ab9 */ /* 0x000fe40000000a00 */
[----:B------:R-:W-:-:S05]  /*210d0*/  IMAD R65, R56, UR4, RZ ;  /* 0x0000000438417c24 */ /* 0x000fca000f8e02ff */
        /* <DEDUP_REMOVED lines=8> */
[----:B------:R-:W-:Y:S02]  /*21160*/  IMAD R5, R21, 0x40, R2 ;  /* 0x0000004015057824 */ /* 0x000fe400078e0202 */
[----:B------:R-:W-:Y:S02]  /*21170*/  IMAD R67, R0, UR5, R65 ;  /* 0x0000000500437c24 */ /* 0x000fe4000f8e0241 */
[----:B------:R-:W-:-:S04]  /*21180*/  IMAD.WIDE R6, R5, 0x2, R6 ;  /* 0x0000000205067825 */ /* 0x000fc800078e0206 */
[----:B------:R-:W-:Y:S01]  /*21190*/  IMAD.WIDE.U32 R64, R0, UR4, RZ ;  /* 0x0000000400407c25 */ /* 0x000fe2000f8e00ff */
[C---:B------:R-:W-:Y:S01]  /*211a0*/  IADD3 R9, P3, R6.reuse, 0x1000, RZ ;  /* 0x0000100006097810 */ /* 0x040fe20007f7e0ff */
[----:B------:R-:W-:Y:S01]  /*211b0*/  ULDC.64 UR4, c[0x0][0xae8] ;  /* 0x0002ba0000047ab9 */ /* 0x000fe20000000a00 */
[C---:B------:R-:W-:Y:S01]  /*211c0*/  IADD3 R13, P2, R6.reuse, 0x2000, RZ ;  /* 0x00002000060d7810 */ /* 0x040fe20007f5e0ff */
[----:B------:R-:W-:Y:S01]  /*211d0*/  IMAD.IADD R65, R65, 0x1, R67 ;  /* 0x0000000141417824 */ /* 0x000fe200078e0243 */
[----:B------:R-:W-:Y:S01]  /*211e0*/  IADD3 R25, P6, R6, 0x3000, RZ ;  /* 0x0000300006197810 */ /* 0x000fe20007fde0ff */
[----:B------:R-:W-:Y:S01]  /*211f0*/  IMAD R67, R20, 0x20, R21 ;  /* 0x0000002014437824 */ /* 0x000fe200078e0215 */
[C---:B------:R-:W-:Y:S02]  /*21200*/  IADD3 R29, P5, R6.reuse, 0x4000, RZ ;  /* 0x00004000061d7810 */ /* 0x040fe40007fbe0ff */
[----:B------:R-:W-:Y:S01]  /*21210*/  IADD3 R33, P1, R6, 0x5000, RZ ;  /* 0x0000500006217810 */ /* 0x000fe20007f3e0ff */
[----:B------:R-:W-:Y:S01]  /*21220*/  IMAD.IADD R56, R212, 0x1, R67 ;  /* 0x00000001d4387824 */ /* 0x000fe200078e0243 */
[----:B------:R-:W-:-:S02]  /*21230*/  LOP3.LUT R8, R9, 0x380, RZ, 0xc0, !PT ;  /* 0x0000038009087812 */ /* 0x000fc400078ec0ff */
[----:B------:R-:W-:Y:S02]  /*21240*/  LOP3.LUT R12, R13, 0x380, RZ, 0xc0, !PT ;  /* 0x000003800d0c7812 */ /* 0x000fe400078ec0ff */
[----:B------:R-:W-:Y:S02]  /*21250*/  LOP3.LUT R24, R25, 0x380, RZ, 0xc0, !PT ;  /* 0x0000038019187812 */ /* 0x000fe400078ec0ff */
[----:B------:R-:W-:Y:S01]  /*21260*/  LOP3.LUT R28, R29, 0x380, RZ, 0xc0, !PT ;  /* 0x000003801d1c7812 */ /* 0x000fe200078ec0ff */
[----:B------:R-:W-:Y:S01]  /*21270*/  IMAD.WIDE.U32 R64, R215, UR4, R64 ;  /* 0x00000004d7407c25 */ /* 0x000fe2000f8e0040 */
[----:B------:R-:W-:Y:S02]  /*21280*/  LOP3.LUT R32, R33, 0x380, RZ, 0xc0, !PT ;  /* 0x0000038021207812 */ /* 0x000fe400078ec0ff */
[----:B------:R-:W-:Y:S01]  /*21290*/  SHF.R.U64 R8, R8, 0x3, RZ ;  /* 0x0000000308087819 */ /* 0x000fe200000012ff */
[----:B-1----:R-:W-:Y:S01]  /*212a0*/  @P4 IMAD.HI.U32 R0, R56, R69, RZ ;  /* 0x0000004538004227 */ /* 0x002fe200078e00ff */
[----:B------:R-:W-:-:S02]  /*212b0*/  SHF.R.U64 R12, R12, 0x3, RZ ;  /* 0x000000030c0c7819 */ /* 0x000fc400000012ff */
[----:B------:R-:W-:Y:S02]  /*212c0*/  SHF.R.U64 R24, R24, 0x3, RZ ;  /* 0x0000000318187819 */ /* 0x000fe400000012ff */
[----:B------:R-:W-:Y:S02]  /*212d0*/  SHF.R.U64 R28, R28, 0x3, RZ ;  /* 0x000000031c1c7819 */ /* 0x000fe400000012ff */
[----:B------:R-:W-:Y:S01]  /*212e0*/  SHF.R.S32.HI R20, RZ, 0x1f, R3 ;  /* 0x0000001fff147819 */ /* 0x000fe20000011403 */
[----:B------:R-:W-:Y:S01]  /*212f0*/  IMAD R65, R215, UR5, R65 ;  /* 0x00000005d7417c24 */ /* 0x000fe2000f8e0241 */
[----:B------:R-:W-:Y:S01]  /*21300*/  SHF.R.U64 R32, R32, 0x3, RZ ;  /* 0x0000000320207819 */ /* 0x000fe200000012ff */
[----:B------:R-:W-:Y:S01]  /*21310*/  ULDC.64 UR4, c[0x0][0xaf0] ;  /* 0x0002bc0000047ab9 */ /* 0x000fe20000000a00 */
[----:B------:R-:W-:Y:S01]  /*21320*/  LOP3.LUT R8, R8, R9, RZ, 0x3c, !PT ;  /* 0x0000000908087212 */ /* 0x000fe200078e3cff */
[----:B------:R-:W-:Y:S01]  /*21330*/  IMAD.MOV.U32 R67, RZ, RZ, R56 ;  /* 0x000000ffff437224 */ /* 0x000fe200078e0038 */
        /* <DEDUP_REMOVED lines=8> */
[----:B--2---:R-:W-:Y:S01]  /*213c0*/  @P4 SHF.R.U32.HI R67, RZ, R71, R0 ;  /* 0x00000047ff434219 */ /* 0x004fe20000011600 */
[----:B------:R-:W-:Y:S01]  /*213d0*/  IMAD R20, R20, UR4, RZ ;  /* 0x0000000414147c24 */ /* 0x000fe2000f8e02ff */
[C---:B------:R-:W-:Y:S01]  /*213e0*/  IADD3 R37, P0, R6.reuse, 0x6000, RZ ;  /* 0x0000600006257810 */ /* 0x040fe20007f1e0ff */
[----:B------:R-:W-:Y:S01]  /*213f0*/  IMAD.X R33, RZ, RZ, R7, P1 ;  /* 0x000000ffff217224 */ /* 0x000fe200008e0607 */
[C---:B------:R-:W-:Y:S01]  /*21400*/  IADD3 R41, P3, R6.reuse, 0x7000, RZ ;  /* 0x0000700006297810 */ /* 0x040fe20007f7e0ff */
[----:B------:R-:W-:Y:S01]  /*21410*/  IMAD.WIDE.U32 R64, R3, UR4, R64 ;  /* 0x0000000403407c25 */ /* 0x000fe2000f8e0040 */
[C---:B------:R-:W-:Y:S01]  /*21420*/  IADD3 R45, P2, R6.reuse, 0x8000, RZ ;  /* 0x00008000062d7810 */ /* 0x040fe20007f5e0ff */
[----:B------:R-:W5:Y:S01]  /*21430*/  LD.E.128 R12, desc[UR46][R12.64] ;  /* 0x0000002e0c0c7980 */ /* 0x000f62000c101d00 */
[----:B------:R-:W-:-:S02]  /*21440*/  IADD3 R49, P6, R6, 0x9000, RZ ;  /* 0x0000900006317810 */ /* 0x000fc40007fde0ff */
[C---:B------:R-:W-:Y:S01]  /*21450*/  IADD3 R53, P5, R6.reuse, 0xa000, RZ ;  /* 0x0000a00006357810 */ /* 0x040fe20007fbe0ff */
[----:B------:R-:W-:Y:S01]  /*21460*/  IMAD R69, R3, UR5, R20 ;  /* 0x0000000503457c24 */ /* 0x000fe2000f8e0214 */
[----:B------:R-:W-:Y:S01]  /*21470*/  IADD3 R5, P1, R6, 0xb000, RZ ;  /* 0x0000b00006057810 */ /* 0x000fe20007f3e0ff */
[--C-:B------:R-:W-:Y:S01]  /*21480*/  IMAD.MOV R3, RZ, RZ, -R67.reuse ;  /* 0x000000ffff037224 */ /* 0x100fe200078e0a43 */
[----:B------:R-:W-:Y:S01]  /*21490*/  SHF.R.S32.HI R0, RZ, 0x1f, R67 ;  /* 0x0000001fff007819 */ /* 0x000fe20000011443 */
[----:B------:R-:W-:Y:S01]  /*214a0*/  ULDC.64 UR4, c[0x0][0xae0] ;  /* 0x0002b80000047ab9 */ /* 0x000fe20000000a00 */
[----:B------:R-:W-:Y:S01]  /*214b0*/  LOP3.LUT R36, R37, 0x380, RZ, 0xc0, !PT ;  /* 0x0000038025247812 */ /* 0x000fe200078ec0ff */
[----:B------:R-:W5:Y:S01]  /*214c0*/  LD.E.128 R24, desc[UR46][R24.64] ;  /* 0x0000002e18187980 */ /* 0x000f62000c101d00 */
[----:B------:R-:W-:Y:S02]  /*214d0*/  LOP3.LUT R40, R41, 0x380, RZ, 0xc0, !PT ;  /* 0x0000038029287812 */ /* 0x000fe400078ec0ff */
[----:B------:R-:W-:Y:S01]  /*214e0*/  LOP3.LUT R44, R45, 0x380, RZ, 0xc0, !PT ;  /* 0x000003802d2c7812 */ /* 0x000fe200078ec0ff */
[----:B------:R-:W5:Y:S01]  /*214f0*/  LD.E.128 R28, desc[UR46][R28.64] ;  /* 0x0000002e1c1c7980 */ /* 0x000f62000c101d00 */
[----:B------:R-:W-:-:S02]  /*21500*/  LOP3.LUT R48, R49, 0x380, RZ, 0xc0, !PT ;  /* 0x0000038031307812 */ /* 0x000fc400078ec0ff */
[----:B------:R-:W-:Y:S02]  /*21510*/  LOP3.LUT R52, R53, 0x380, RZ, 0xc0, !PT ;  /* 0x0000038035347812 */ /* 0x000fe400078ec0ff */
[----:B------:R-:W-:Y:S01]  /*21520*/  LOP3.LUT R11, R6, 0x380, RZ, 0xc0, !PT ;  /* 0x00000380060b7812 */ /* 0x000fe200078ec0ff */
[----:B------:R-:W-:Y:S01]  /*21530*/  IMAD.IADD R65, R65, 0x1, R69 ;  /* 0x0000000141417824 */ /* 0x000fe200078e0245 */
[----:B------:R-:W-:Y:S01]  /*21540*/  LOP3.LUT R4, R5, 0x380, RZ, 0xc0, !PT ;  /* 0x0000038005047812 */ /* 0x000fe200078ec0ff */
[----:B------:R-:W-:Y:S01]  /*21550*/  IMAD R0, R0, UR4, RZ ;  /* 0x0000000400007c24 */ /* 0x000fe2000f8e02ff */
[----:B------:R-:W-:Y:S01]  /*21560*/  SHF.R.U64 R36, R36, 0x3, RZ ;  /* 0x0000000324247819 */ /* 0x000fe200000012ff */
[----:B------:R-:W-:Y:S01]  /*21570*/  IMAD R3, R88, R3, R56 ;  /* 0x0000000358037224 */ /* 0x000fe200078e0238 */
[----:B------:R-:W-:Y:S01]  /*21580*/  SHF.R.U64 R40, R40, 0x3, RZ ;  /* 0x0000000328287819 */ /* 0x000fe200000012ff */
[----:B------:R-:W-:Y:S01]  /*21590*/  IMAD.X R61, RZ, RZ, R7, P1 ;  /* 0x000000ffff3d7224 */ /* 0x000fe200008e0607 */
[----:B------:R-:W-:Y:S01]  /*215a0*/  SHF.R.U64 R44, R44, 0x3, RZ ;  /* 0x000000032c2c7819 */ /* 0x000fe200000012ff */
[----:B------:R-:W5:Y:S01]  /*215b0*/  LD.E.128 R32, desc[UR46][R32.64] ;  /* 0x0000002e20207980 */ /* 0x000f62000c101d00 */
[----:B------:R-:W-:-:S02]  /*215c0*/  SHF.R.U64 R48, R48, 0x3, RZ ;  /* 0x0000000330307819 */ /* 0x000fc400000012ff */
[----:B------:R-:W-:Y:S02]  /*215d0*/  SHF.R.U64 R52, R52, 0x3, RZ ;  /* 0x0000000334347819 */ /* 0x000fe400000012ff */
[----:B------:R-:W-:Y:S02]  /*215e0*/  SHF.R.U64 R11, R11, 0x3, RZ ;  /* 0x000000030b0b7819 */ /* 0x000fe400000012ff */
[----:B------:R-:W-:Y:S01]  /*215f0*/  SHF.R.U64 R4, R4, 0x3, RZ ;  /* 0x0000000304047819 */ /* 0x000fe200000012ff */
[C---:B------:R-:W-:Y:S01]  /*21600*/  IMAD.WIDE.U32 R64, R67.reuse, UR4, R64 ;  /* 0x0000000443407c25 */ /* 0x040fe2000f8e0040 */
[----:B------:R-:W-:Y:S02]  /*21610*/  LOP3.LUT R36, R36, R37, RZ, 0x3c, !PT ;  /* 0x0000002524247212 */ /* 0x000fe400078e3cff */
        /* <DEDUP_REMOVED lines=13> */
[----:B------:R-:W-:Y:S01]  /*216f0*/  ULDC.64 UR4, c[0x0][0xad8] ;  /* 0x0002b60000047ab9 */ /* 0x000fe20000000a00 */
[----:B------:R-:W-:Y:S01]  /*21700*/  IMAD.IADD R65, R65, 0x1, R67 ;  /* 0x0000000141417824 */ /* 0x000fe200078e0243 */
[----:B------:R-:W5:Y:S02]  /*21710*/  LD.E.128 R4, desc[UR46][R6.64] ;  /* 0x0000002e06047980 */ /* 0x000f64000c101d00 */
[----:B------:R-:W-:-:S02]  /*21720*/  IMAD R0, R0, UR4, RZ ;  /* 0x0000000400007c24 */ /* 0x000fc4000f8e02ff */
[----:B------:R-:W5:Y:S01]  /*21730*/  LD.E.128 R8, desc[UR46][R8.64] ;  /* 0x0000002e08087980 */ /* 0x000f62000c101d00 */
[----:B------:R-:W-:-:S03]  /*21740*/  IMAD.IADD R69, R21, 0x1, R212 ;  /* 0x0000000115457824 */ /* 0x000fc600078e02d4 */
[----:B------:R-:W5:Y:S01]  /*21750*/  LD.E.128 R36, desc[UR46][R36.64] ;  /* 0x0000002e24247980 */ /* 0x000f62000c101d00 */
[----:B------:R-:W-:-:S03]  /*21760*/  IMAD R67, R3, UR5, R0 ;  /* 0x0000000503437c24 */ /* 0x000fc6000f8e0200 */
[----:B------:R-:W5:Y:S01]  /*21770*/  LD.E.128 R40, desc[UR46][R40.64] ;  /* 0x0000002e28287980 */ /* 0x000f62000c101d00 */
[----:B------:R-:W-:Y:S01]  /*21780*/  IMAD.WIDE.U32 R20, R3, UR4, R64 ;  /* 0x0000000403147c25 */ /* 0x000fe2000f8e0040 */
[----:B------:R-:W-:Y:S02]  /*21790*/  ULDC.64 UR4, c[0x0][0xa80] ;  /* 0x0002a00000047ab9 */ /* 0x000fe40000000a00 */
[----:B------:R-:W5:Y:S04]  /*217a0*/  LD.E.128 R44, desc[UR46][R44.64] ;  /* 0x0000002e2c2c7980 */ /* 0x000f68000c101d00 */
[----:B------:R-:W5:Y:S04]  /*217b0*/  LD.E.128 R48, desc[UR46][R48.64] ;  /* 0x0000002e30307980 */ /* 0x000f68000c101d00 */
[----:B------:R-:W5:Y:S04]  /*217c0*/  LD.E.128 R52, desc[UR46][R52.64] ;  /* 0x0000002e34347980 */ /* 0x000f68000c101d00 */
[----:B------:R-:W5:Y:S01]  /*217d0*/  LD.E.128 R60, desc[UR46][R60.64] ;  /* 0x0000002e3c3c7980 */ /* 0x000f62000c101d00 */
[----:B------:R-:W-:Y:S01]  /*217e0*/  @!PT LDS RZ, [RZ] ;  /* 0x00000000fffff984 */ /* 0x000fe20000000800 */
[----:B------:R-:W-:Y:S01]  /*217f0*/  @!PT LDS RZ, [RZ] ;  /* 0x00000000fffff984 */ /* 0x000fe20000000800 */
[----:B------:R-:W-:Y:S01]  /*21800*/  @!PT LDS RZ, [RZ] ;  /* 0x00000000fffff984 */ /* 0x000fe20000000800 */
[----:B------:R-:W-:Y:S01]  /*21810*/  @!PT LDS RZ, [RZ] ;  /* 0x00000000fffff984 */ /* 0x000fe20000000800 */
[----:B------:R0:W-:Y:S06]  /*21820*/  MEMBAR.ALL.CTA ;  /* 0x0000000000007992 */ /* 0x0001ec0000008000 */
[----:B0-----:R-:W0:Y:S01]  /*21830*/  FENCE.VIEW.ASYNC.S ;  /* 0x00000000000073c6 */ /* 0x001e220000000000 */
[----:B------:R-:W-:Y:S01]  /*21840*/  IMAD.IADD R21, R21, 0x1, R67 ;  /* 0x0000000115157824 */ /* 0x000fe200078e0243 */
[----:B------:R-:W-:-:S04]  /*21850*/  LEA R56, P2, R20, UR4, 0x1 ;  /* 0x0000000414387c11 */ /* 0x000fc8000f8408ff */
[----:B------:R-:W-:Y:S02]  /*21860*/  LEA.HI.X R68, R20, UR5, R21, 0x1, P2 ;  /* 0x0000000514447c11 */ /* 0x000fe400090f0c15 */
[C---:B------:R-:W-:Y:S01]  /*21870*/  ISETP.GE.AND P2, PT, R69.reuse, R72, PT ;  /* 0x000000484500720c */ /* 0x040fe20003f46270 */
[----:B------:R-:W-:Y:S02]  /*21880*/  VIADD R0, R16, 0x30820 ;  /* 0x0003082010007836 */ /* 0x000fe40000000000 */
[----:B------:R-:W-:-:S03]  /*21890*/  VIADD R3, R69, 0x20 ;  /* 0x0000002045037836 */ /* 0x000fc60000000000 */
[----:B------:R-:W-:Y:S01]  /*218a0*/  PRMT R0, RZ, 0x654, R0 ;  /* 0x00000654ff007816 */ /* 0x000fe20000000000 */
[----:B------:R-:W-:Y:S01]  /*218b0*/  VIADD R65, R69, 0x40 ;  /* 0x0000004045417836 */ /* 0x000fe20000000000 */
[-C--:B------:R-:W-:Y:S01]  /*218c0*/  ISETP.GE.AND P1, PT, R3, R72.reuse, PT ;  /* 0x000000480300720c */ /* 0x080fe20003f26270 */
[C---:B------:R-:W-:Y:S02]  /*218d0*/  VIADD R70, R2.reuse, 0x80 ;  /* 0x0000008002467836 */ /* 0x040fe40000000000 */
[----:B------:R-:W-:Y:S01]  /*218e0*/  VIADD R74, R2, 0x40 ;  /* 0x00000040024a7836 */ /* 0x000fe20000000000 */
[----:B0-----:R0:W1:Y:S01]  /*218f0*/  SHFL.IDX PT, R67, R56, RZ, 0x181f ;  /* 0x00181fff38437589 */ /* 0x00106200000e0000 */
[----:B------:R-:W-:Y:S01]  /*21900*/  BSSY B1, `(.L_x_4958) ;  /* 0x0000015000017945 */ /* 0x000fe20003800000 */
[----:B------:R2:W-:Y:S02]  /*21910*/  SYNCS.ARRIVE.TRANS64.RED.A1T0 RZ, [R0+URZ], RZ ;  /* 0x000000ff00ff79a7 */ /* 0x0005e4000810043f */
[----:B------:R0:W3:Y:S01]  /*21920*/  SHFL.IDX PT, R3, R68, RZ, 0x181f ;  /* 0x00181fff44037589 */ /* 0x0000e200000e0000 */
[----:B------:R-:W-:-:S02]  /*21930*/  ISETP.GE.AND P0, PT, R65, R72, PT ;  /* 0x000000484100720c */ /* 0x000fc40003f06270 */
[----:B------:R-:W-:Y:S02]  /*21940*/  SHF.R.S32.HI R73, RZ, 0x1f, R2 ;  /* 0x0000001fff497819 */ /* 0x000fe40000011402 */
[----:B------:R-:W-:Y:S02]  /*21950*/  SHF.R.S32.HI R71, RZ, 0x1f, R70 ;  /* 0x0000001fff477819 */ /* 0x000fe40000011446 */
[----:B--2---:R-:W-:Y:S01]  /*21960*/  SHF.R.S32.HI R0, RZ, 0x1f, R74 ;  /* 0x0000001fff007819 */ /* 0x004fe2000001144a */
[----:B0-----:R-:W-:Y:S06]  /*21970*/  @P2 BRA `(.L_x_4959) ;  /* 0x0000000000342947 */ /* 0x001fec0003800000 */
[----:B------:R-:W-:Y:S02]  /*21980*/  ULDC UR4, c[0x0][0xac8] ;  /* 0x0002b20000047ab9 */ /* 0x000fe40000000800 */
[----:B------:R-:W-:Y:S02]  /*21990*/  ISETP.GE.AND P4, PT, R2, UR4, PT ;  /* 0x0000000402007c0c */ /* 0x000fe4000bf86270 */
[----:B------:R-:W-:Y:S02]  /*219a0*/  ISETP.GE.AND P3, PT, R74, UR4, PT ;  /* 0x000000044a007c0c */ /* 0x000fe4000bf66270 */
[----:B------:R-:W-:-:S09]  /*219b0*/  ISETP.GE.AND P2, PT, R70, UR4, PT ;  /* 0x0000000446007c0c */ /* 0x000fd2000bf46270 */
[-C--:B-1----:R-:W-:Y:S02]  /*219c0*/  @!P4 LEA R20, P6, R2, R67.reuse, 0x1 ;  /* 0x000000430214c211 */ /* 0x082fe400078c08ff */
[----:B------:R-:W-:Y:S02]  /*219d0*/  @!P3 LEA R64, P5, R74, R67, 0x1 ;  /* 0x000000434a40b211 */ /* 0x000fe400078a08ff */
[----:B---3--:R-:W-:Y:S02]  /*219e0*/  @!P4 LEA.HI.X R21, R2, R3, R73, 0x1, P6 ;  /* 0x000000030215c211 */ /* 0x008fe400030f0c49 */
[----:B------:R-:W-:Y:S02]  /*219f0*/  @!P2 LEA R66, P6, R70, R67, 0x1 ;  /* 0x000000434642a211 */ /* 0x000fe400078c08ff */
[-C--:B------:R-:W-:Y:S01]  /*21a00*/  @!P3 LEA.HI.X R65, R74, R3.reuse, R0, 0x1, P5 ;  /* 0x000000034a41b211 */ /* 0x080fe200028f0c00 */
[----:B-----5:R0:W-:Y:S01]  /*21a10*/  @!P4 ST.E.128 desc[UR46][R20.64], R4 ;  /* 0x000000041400c985 */ /* 0x0201e2000c101d2e */
[----:B------:R-:W-:-:S03]  /*21a20*/  @!P2 LEA.HI.X R67, R70, R3, R71, 0x1, P6 ;  /* 0x000000034643a211 */ /* 0x000fc600030f0c47 */
[----:B------:R0:W-:Y:S04]  /*21a30*/  @!P3 ST.E.128 desc[UR46][R64.64], R28 ;  /* 0x0000001c4000b985 */ /* 0x0001e8000c101d2e */
[----:B------:R0:W-:Y:S02]  /*21a40*/  @!P2 ST.E.128 desc[UR46][R66.64], R44 ;  /* 0x0000002c4200a985 */ /* 0x0001e4000c101d2e */
.L_x_4959:
[----:B------:R-:W-:Y:S05]  /*21a50*/  BSYNC B1 ;  /* 0x0000000000017941 */ /* 0x000fea0003800000 */
.L_x_4958:
[----:B---3--:R2:W3:Y:S01]  /*21a60*/  SHFL.IDX PT, R3, R68, 0x1, 0x181f ;  /* 0x00381f0044037f89 */ /* 0x0084e200000e0000 */
[----:B------:R-:W-:Y:S03]  /*21a70*/  BSSY B1, `(.L_x_4960) ;  /* 0x0000010000017945 */ /* 0x000fe60003800000 */
[----:B0-----:R2:W0:Y:S01]  /*21a80*/  SHFL.IDX PT, R21, R56, 0x1, 0x181f ;  /* 0x00381f0038157f89 */ /* 0x00142200000e0000 */
[----:B------:R-:W-:Y:S05]  /*21a90*/  @P1 BRA `(.L_x_4961) ;  /* 0x0000000000341947 */ /* 0x000fea0003800000 */
[----:B------:R-:W-:Y:S02]  /*21aa0*/  ULDC UR4, c[0x0][0xac8] ;  /* 0x0002b20000047ab9 */ /* 0x000fe40000000800 */
[----:B------:R-:W-:Y:S02]  /*21ab0*/  ISETP.GE.AND P4, PT, R2, UR4, PT ;  /* 0x0000000402007c0c */ /* 0x000fe4000bf86270 */
[----:B------:R-:W-:Y:S02]  /*21ac0*/  ISETP.GE.AND P5, PT, R74, UR4, PT ;  /* 0x000000044a007c0c */ /* 0x000fe4000bfa6270 */
[----:B------:R-:W-:-:S09]  /*21ad0*/  ISETP.GE.AND P6, PT, R70, UR4, PT ;  /* 0x0000000446007c0c */ /* 0x000fd2000bfc6270 */
[-C--:B0----5:R-:W-:Y:S02]  /*21ae0*/  @!P4 LEA R4, P1, R2, R21.reuse, 0x1 ;  /* 0x000000150204c211 */ /* 0x0a1fe400078208ff */
        /* <DEDUP_REMOVED lines=8> */
.L_x_4961:
[----:B------:R-:W-:Y:S05]  /*21b70*/  BSYNC B1 ;  /* 0x0000000000017941 */ /* 0x000fea0003800000 */
.L_x_4960:
[----:B---3--:R3:W0:Y:S01]  /*21b80*/  SHFL.IDX PT, R3, R68, 0x2, 0x181f ;  /* 0x00581f0044037f89 */ /* 0x00862200000e0000 */
[----:B------:R-:W-:Y:S03]  /*21b90*/  BSSY B1, `(.L_x_4962) ;  /* 0x0000010000017945 */ /* 0x000fe60003800000 */
[----:B----45:R3:W4:Y:S01]  /*21ba0*/  SHFL.IDX PT, R9, R56, 0x2, 0x181f ;  /* 0x00581f0038097f89 */ /* 0x03072200000e0000 */
        /* <DEDUP_REMOVED lines=14> */
.L_x_4963:
[----:B------:R-:W-:Y:S05]  /*21c90*/  BSYNC B1 ;  /* 0x0000000000017941 */ /* 0x000fea0003800000 */
.L_x_4962:
[----:B0-----:R-:W-:Y:S01]  /*21ca0*/  VIADD R3, R69, 0x60 ;  /* 0x0000006045037836 */ /* 0x001fe20000000000 */
[----:B----4-:R0:W4:Y:S04]  /*21cb0*/  SHFL.IDX PT, R9, R68, 0x3, 0x181f ;  /* 0x00781f0044097f89 */ /* 0x01012800000e0000 */
[----:B------:R-:W-:Y:S01]  /*21cc0*/  ISETP.GE.AND P0, PT, R3, R72, PT ;  /* 0x000000480300720c */ /* 0x000fe20003f06270 */
[----:B------:R0:W0:-:S12]  /*21cd0*/  SHFL.IDX PT, R11, R56, 0x3, 0x181f ;  /* 0x00781f00380b7f89 */ /* 0x00001800000e0000 */
[----:B------:R-:W-:Y:S05]  /*21ce0*/  @P0 BRA `(.L_x_4964) ;  /* 0x0000002000100947 */ /* 0x000fea0003800000 */
[----:B------:R-:W-:Y:S02]  /*21cf0*/  ULDC UR4, c[0x0][0xac8] ;  /* 0x0002b20000047ab9 */ /* 0x000fe40000000800 */
[----:B------:R-:W-:Y:S02]  /*21d00*/  ISETP.GE.AND P2, PT, R2, UR4, PT ;  /* 0x0000000402007c0c */ /* 0x000fe4000bf46270 */
[----:B------:R-:W-:-:S11]  /*21d10*/  ISETP.GE.AND P3, PT, R74, UR4, PT ;  /* 0x000000044a007c0c */ /* 0x000fd6000bf66270 */
[-C--:B0-----:R-:W-:Y:S02]  /*21d20*/  @!P2 LEA R4, P0, R2, R11.reuse, 0x1 ;  /* 0x0000000b0204a211 */ /* 0x081fe400078008ff */
[----:B------:R-:W-:Y:S02]  /*21d30*/  @!P3 LEA R6, P1, R74, R11, 0x1 ;  /* 0x0000000b4a06b211 */ /* 0x000fe400078208ff */
[-C--:B----4-:R-:W-:Y:S02]  /*21d40*/  @!P2 LEA.HI.X R5, R2, R9.reuse, R73, 0x1, P0 ;  /* 0x000000090205a211 */ /* 0x090fe400000f0c49 */
[----:B------:R-:W-:Y:S02]  /*21d50*/  @!P3 LEA.HI.X R7, R74, R9, R0, 0x1, P1 ;  /* 0x000000094a07b211 */ /* 0x000fe400008f0c00 */
[----:B------:R-:W-:Y:S01]  /*21d60*/  ISETP.GE.AND P0, PT, R70, UR4, PT ;  /* 0x0000000446007c0c */ /* 0x000fe2000bf06270 */
[----:B------:R0:W-:Y:S04]  /*21d70*/  @!P2 ST.E.128 desc[UR46][R4.64], R24 ;  /* 0x000000180400a985 */ /* 0x0001e8000c101d2e */
[----:B------:R0:W-:Y:S08]  /*21d80*/  @!P3 ST.E.128 desc[UR46][R6.64], R40 ;  /* 0x000000280600b985 */ /* 0x0001f0000c101d2e */
[----:B------:R-:W-:Y:S05]  /*21d90*/  @P0 BRA `(.L_x_4964) ;  /* 0x0000001c00e40947 */ /* 0x000fea0003800000 */
[----:B------:R-:W-:-:S04]  /*21da0*/  LEA R2, P0, R70, R11, 0x1 ;  /* 0x0000000b46027211 */ /* 0x000fc800078008ff */
[----:B------:R-:W-:-:S05]  /*21db0*/  LEA.HI.X R3, R70, R9, R71, 0x1, P0 ;  /* 0x0000000946037211 */ /* 0x000fca00000f0c47 */
[----:B------:R4:W-:Y:S01]  /*21dc0*/  ST.E.128 desc[UR46][R2.64], R60 ;  /* 0x0000003c02007985 */ /* 0x0009e2000c101d2e */
[----:B------:R-:W-:Y:S05]  /*21dd0*/  BRA `(.L_x_4964) ;  /* 0x0000001c00d47947 */ /* 0x000fea0003800000 */
.L_x_4957:
[----:B0-----:R-:W0:Y:S01]  /*21de0*/  @P4 LDC R2, c[0x0][0xbec] ;  /* 0x0002fb00ff024b82 */ /* 0x001e220000000800 */
[----:B------:R-:W-:Y:S01]  /*21df0*/  ULDC.64 UR4, c[0x0][0xb08] ;  /* 0x0002c20000047ab9 */ /* 0x000fe20000000a00 */
[----:B------:R-:W-:Y:S01]  /*21e00*/  ULDC.64 UR6, c[0x0][0xb30] ;  /* 0x0002cc0000067ab9 */ /* 0x000fe20000000a00 */
[----:B------:R-:W-:Y:S01]  /*21e10*/  IMAD R7, R56, UR4, RZ ;  /* 0x0000000438077c24 */ /* 0x000fe2000f8e02ff */
[----:B------:R-:W-:Y:S01]  /*21e20*/  ISETP.GE.AND P0, PT, R75, R72, PT ;  /* 0x000000484b00720c */ /* 0x000fe20003f06270 */
[C---:B------:R-:W-:Y:S01]  /*21e30*/  IMAD.WIDE.U32 R4, R0.reuse, UR4, RZ ;  /* 0x0000000400047c25 */ /* 0x040fe2000f8e00ff */
[----:B------:R-:W-:Y:S01]  /*21e40*/  BSSY B1, `(.L_x_4965) ;  /* 0x00000aa000017945 */ /* 0x000fe20003800000 */
[----:B------:R-:W-:Y:S01]  /*21e50*/  SHF.R.S32.HI R74, RZ, 0x1f, R223 ;  /* 0x0000001fff4a7819 */ /* 0x000fe200000114df */
[----:B------:R-:W1:Y:S01]  /*21e60*/  @P4 LDC R13, c[0x0][0xbf0] ;  /* 0x0002fc00ff0d4b82 */ /* 0x000e620000000800 */
[----:B------:R-:W-:Y:S01]  /*21e70*/  IMAD R7, R0, UR5, R7 ;  /* 0x0000000500077c24 */ /* 0x000fe2000f8e0207 */
[----:B------:R-:W-:Y:S01]  /*21e80*/  ULDC.64 UR4, c[0x0][0xb38] ;  /* 0x0002ce0000047ab9 */ /* 0x000fe20000000a00 */
[----:B------:R-:W-:Y:S01]  /*21e90*/  SHF.R.S32.HI R0, RZ, 0x1f, R3 ;  /* 0x0000001fff007819 */ /* 0x000fe20000011403 */
        /* <DEDUP_REMOVED lines=11> */
[----:B0-----:R-:W-:Y:S01]  /*21f50*/  @P4 IMAD.HI.U32 R2, R89, R2, RZ ;  /* 0x0000000259024227 */ /* 0x001fe200078e00ff */
[----:B------:R-:W-:Y:S02]  /*21f60*/  SHF.R.S32.HI R91, RZ, 0x1f, R229 ;  /* 0x0000001fff5b7819 */ /* 0x000fe400000114e5 */
[----:B------:R-:W-:Y:S01]  /*21f70*/  SHF.R.S32.HI R92, RZ, 0x1f, R230 ;  /* 0x0000001fff5c7819 */ /* 0x000fe200000114e6 */
[----:B------:R-:W-:Y:S01]  /*21f80*/  IMAD R0, R0, UR4, RZ ;  /* 0x0000000400007c24 */ /* 0x000fe2000f8e02ff */
[----:B------:R-:W-:Y:S01]  /*21f90*/  SHF.R.S32.HI R93, RZ, 0x1f, R231 ;  /* 0x0000001fff5d7819 */ /* 0x000fe200000114e7 */
[----:B------:R-:W-:Y:S01]  /*21fa0*/  IMAD.WIDE.U32 R4, R3, UR4, R4 ;  /* 0x0000000403047c25 */ /* 0x000fe2000f8e0004 */
[----:B------:R-:W-:-:S02]  /*21fb0*/  SHF.R.S32.HI R94, RZ, 0x1f, R232 ;  /* 0x0000001fff5e7819 */ /* 0x000fc400000114e8 */
[----:B------:R-:W-:Y:S01]  /*21fc0*/  SHF.R.S32.HI R95, RZ, 0x1f, R233 ;  /* 0x0000001fff5f7819 */ /* 0x000fe200000114e9 */
[----:B------:R-:W-:Y:S01]  /*21fd0*/  IMAD R7, R3, UR5, R0 ;  /* 0x0000000503077c24 */ /* 0x000fe2000f8e0200 */
[----:B------:R-:W-:Y:S01]  /*21fe0*/  ULDC.64 UR4, c[0x0][0xb48] ;  /* 0x0002d20000047ab9 */ /* 0x000fe20000000a00 */
[----:B------:R-:W-:Y:S01]  /*21ff0*/  IMAD.MOV.U32 R3, RZ, RZ, R89 ;  /* 0x000000ffff037224 */ /* 0x000fe200078e0059 */
[----:B-1----:R-:W-:Y:S01]  /*22000*/  @P4 SHF.R.U32.HI R3, RZ, R13, R2 ;  /* 0x0000000dff034219 */ /* 0x002fe20000011602 */
[----:B------:R-:W-:Y:S01]  /*22010*/  IMAD.IADD R5, R5, 0x1, R7 ;  /* 0x0000000105057824 */ /* 0x000fe200078e0207 */
[----:B------:R-:W-:Y:S01]  /*22020*/  SHF.R.S32.HI R96, RZ, 0x1f, R234 ;  /* 0x0000001fff607819 */ /* 0x000fe200000114ea */
[----:B------:R-:W-:Y:S01]  /*22030*/  VIADD R2, R16, 0x30820 ;  /* 0x0003082010027836 */ /* 0x000fe20000000000 */
[--C-:B------:R-:W-:Y:S01]  /*22040*/  SHF.R.S32.HI R0, RZ, 0x1f, R3.reuse ;  /* 0x0000001fff007819 */ /* 0x100fe20000011403 */
[----:B------:R-:W-:Y:S01]  /*22050*/  IMAD.MOV R7, RZ, RZ, -R3 ;  /* 0x000000ffff077224 */ /* 0x000fe200078e0a03 */
[----:B------:R-:W-:Y:S01]  /*22060*/  SHF.R.S32.HI R97, RZ, 0x1f, R235 ;  /* 0x0000001fff617819 */ /* 0x000fe200000114eb */
[----:B------:R-:W-:Y:S01]  /*22070*/  IMAD.WIDE.U32 R4, R221, UR4, R4 ;  /* 0x00000004dd047c25 */ /* 0x000fe2000f8e0004 */
[----:B------:R-:W-:-:S02]  /*22080*/  PRMT R2, RZ, 0x654, R2 ;  /* 0x00000654ff027816 */ /* 0x000fc40000000002 */
[----:B------:R-:W-:Y:S01]  /*22090*/  SHF.R.S32.HI R98, RZ, 0x1f, R236 ;  /* 0x0000001fff627819 */ /* 0x000fe200000114ec */
[----:B------:R-:W-:Y:S01]  /*220a0*/  IMAD R7, R88, R7, R89 ;  /* 0x0000000758077224 */ /* 0x000fe200078e0259 */
[----:B------:R0:W-:Y:S01]  /*220b0*/  SYNCS.ARRIVE.TRANS64.RED.A1T0 RZ, [R2+URZ], RZ ;  /* 0x000000ff02ff79a7 */ /* 0x0001e2000810043f */
[----:B------:R-:W-:Y:S01]  /*220c0*/  IMAD R0, R0, UR6, RZ ;  /* 0x0000000600007c24 */ /* 0x000fe2000f8e02ff */
[----:B------:R-:W-:Y:S01]  /*220d0*/  SHF.R.S32.HI R99, RZ, 0x1f, R237 ;  /* 0x0000001fff637819 */ /* 0x000fe200000114ed */
[----:B------:R-:W-:Y:S01]  /*220e0*/  IMAD R5, R221, UR5, R5 ;  /* 0x00000005dd057c24 */ /* 0x000fe2000f8e0205 */
[----:B------:R-:W-:Y:S01]  /*220f0*/  ULDC.64 UR4, c[0x0][0xb28] ;  /* 0x0002ca0000047ab9 */ /* 0x000fe20000000a00 */
[C---:B------:R-:W-:Y:S01]  /*22100*/  IMAD R13, R3.reuse, UR7, R0 ;  /* 0x00000007030d7c24 */ /* 0x040fe2000f8e0200 */
[----:B------:R-:W-:Y:S01]  /*22110*/  SHF.R.S32.HI R0, RZ, 0x1f, R7 ;  /* 0x0000001fff007819 */ /* 0x000fe20000011407 */
[----:B------:R-:W-:Y:S01]  /*22120*/  IMAD.WIDE.U32 R4, R3, UR6, R4 ;  /* 0x0000000603047c25 */ /* 0x000fe2000f8e0004 */
[----:B------:R-:W-:-:S02]  /*22130*/  SHF.R.S32.HI R139, RZ, 0x1f, R139 ;  /* 0x0000001fff8b7819 */ /* 0x000fc4000001148b */
[----:B------:R-:W-:Y:S01]  /*22140*/  SHF.R.S32.HI R141, RZ, 0x1f, R141 ;  /* 0x0000001fff8d7819 */ /* 0x000fe2000001148d */
[----:B------:R-:W-:Y:S02]  /*22150*/  IMAD R0, R0, UR4, RZ ;  /* 0x0000000400007c24 */ /* 0x000fe4000f8e02ff */
[----:B------:R-:W-:Y:S02]  /*22160*/  IMAD.IADD R5, R5, 0x1, R13 ;  /* 0x0000000105057824 */ /* 0x000fe400078e020d */
[C---:B------:R-:W-:Y:S02]  /*22170*/  IMAD R3, R7.reuse, UR5, R0 ;  /* 0x0000000507037c24 */ /* 0x040fe4000f8e0200 */
[----:B------:R-:W-:Y:S01]  /*22180*/  IMAD.WIDE.U32 R4, R7, UR4, R4 ;  /* 0x0000000407047c25 */ /* 0x000fe2000f8e0004 */
[----:B------:R-:W-:-:S03]  /*22190*/  ULDC.64 UR4, c[0x0][0xb00] ;  /* 0x0002c00000047ab9 */ /* 0x000fc60000000a00 */
[----:B------:R-:W-:Y:S01]  /*221a0*/  IMAD.IADD R3, R5, 0x1, R3 ;  /* 0x0000000105037824 */ /* 0x000fe200078e0203 */
[----:B------:R-:W-:Y:S01]  /*221b0*/  LEA R0, P1, R4, UR4, 0x2 ;  /* 0x0000000404007c11 */ /* 0x000fe2000f8210ff */
[C---:B------:R-:W-:Y:S02]  /*221c0*/  VIADD R143, R200.reuse, 0x8 ;  /* 0x00000008c88f7836 */ /* 0x040fe40000000000 */
[----:B------:R-:W-:Y:S01]  /*221d0*/  VIADD R138, R200, 0x18 ;  /* 0x00000018c88a7836 */ /* 0x000fe20000000000 */
[----:B------:R-:W-:Y:S01]  /*221e0*/  LEA.HI.X R14, R4, UR5, R3, 0x2, P1 ;  /* 0x00000005040e7c11 */ /* 0x000fe200088f1403 */
[----:B0-----:R0:W1:Y:S01]  /*221f0*/  SHFL.IDX PT, R2, R0, RZ, 0x1c1f ;  /* 0x001c1fff00027589 */ /* 0x00106200000e0000 */
[C---:B------:R-:W-:Y:S01]  /*22200*/  VIADD R140, R200.reuse, 0x10 ;  /* 0x00000010c88c7836 */ /* 0x040fe20000000000 */
[----:B------:R-:W-:Y:S01]  /*22210*/  SHF.R.S32.HI R143, RZ, 0x1f, R143 ;  /* 0x0000001fff8f7819 */ /* 0x000fe2000001148f */
[----:B------:R-:W-:Y:S01]  /*22220*/  VIADD R142, R200, 0x8 ;  /* 0x00000008c88e7836 */ /* 0x000fe20000000000 */
[----:B------:R0:W2:Y:S01]  /*22230*/  SHFL.IDX PT, R3, R14, RZ, 0x1c1f ;  /* 0x001c1fff0e037589 */ /* 0x0000a200000e0000 */
[----:B------:R-:W-:Y:S05]  /*22240*/  @P0 BRA `(.L_x_4966) ;  /* 0x0000000400a40947 */ /* 0x000fea0003800000 */
[----:B------:R-:W-:Y:S01]  /*22250*/  ULDC UR4, c[0x0][0xac8] ;  /* 0x0002b20000047ab9 */ /* 0x000fe20000000800 */
[----:B------:R-:W-:Y:S01]  /*22260*/  VIADD R15, R200, 0xa8 ;  /* 0x000000a8c80f7836 */ /* 0x000fe20000000000 */
[----:B------:R-:W-:Y:S02]  /*22270*/  ISETP.GE.AND P4, PT, R142, UR4, PT ;  /* 0x000000048e007c0c */ /* 0x000fe4000bf86270 */
[----:B------:R-:W-:Y:S02]  /*22280*/  ISETP.GE.AND P3, PT, R140, UR4, PT ;  /* 0x000000048c007c0c */ /* 0x000fe4000bf66270 */
[----:B------:R-:W-:Y:S02]  /*22290*/  ISETP.GE.AND P5, PT, R200, UR4, PT ;  /* 0x00000004c8007c0c */ /* 0x000fe4000bfa6270 */
[----:B------:R-:W-:Y:S02]  /*222a0*/  ISETP.GE.AND P0, PT, R138, UR4, PT ;  /* 0x000000048a007c0c */ /* 0x000fe4000bf06270 */
[----:B------:R-:W-:-:S05]  /*222b0*/  ISETP.GE.AND P1, PT, R237, UR4, PT ;  /* 0x00000004ed007c0c */ /* 0x000fca000bf26270 */
[-C--:B-1----:R-:W-:Y:S02]  /*222c0*/  @!P4 LEA R4, P2, R142, R2.reuse, 0x2 ;  /* 0x000000028e04c211 */ /* 0x082fe400078410ff */
[----:B------:R-:W-:Y:S02]  /*222d0*/  @!P3 LEA R6, P6, R140, R2, 0x2 ;  /* 0x000000028c06b211 */ /* 0x000fe400078c10ff */
[-C--:B--2---:R-:W-:Y:S01]  /*222e0*/  @!P4 LEA.HI.X R5, R142, R3.reuse, R143, 0x2, P2 ;  /* 0x000000038e05c211 */ /* 0x084fe200010f148f */
[----:B------:R-:W-:Y:S01]  /*222f0*/  @!P5 IMAD.WIDE R12, R200, 0x4, R2 ;  /* 0x00000004c80cd825 */ /* 0x000fe200078e0202 */
[----:B------:R-:W-:Y:S02]  /*22300*/  ISETP.GE.AND P2, PT, R236, UR4, PT ;  /* 0x00000004ec007c0c */ /* 0x000fe4000bf46270 */
[----:B------:R-:W-:Y:S02]  /*22310*/  @!P3 LEA.HI.X R7, R140, R3, R141, 0x2, P6 ;  /* 0x000000038c07b211 */ /* 0x000fe400030f148d */
[----:B------:R1:W-:Y:S04]  /*22320*/  @!P5 ST.E.64 desc[UR46][R12.64], R24 ;  /* 0x000000180c00d985 */ /* 0x0003e8000c101b2e */
[----:B------:R2:W-:Y:S01]  /*22330*/  @!P4 ST.E.64 desc[UR46][R4.64], R28 ;  /* 0x0000001c0400c985 */ /* 0x0005e2000c101b2e */
[----:B------:R-:W-:-:S03]  /*22340*/  ISETP.GE.AND P4, PT, R234, UR4, PT ;  /* 0x00000004ea007c0c */ /* 0x000fc6000bf86270 */
[----:B------:R3:W-:Y:S01]  /*22350*/  @!P3 ST.E.64 desc[UR46][R6.64], R32 ;  /* 0x000000200600b985 */ /* 0x0007e2000c101b2e */
[----:B------:R-:W-:Y:S01]  /*22360*/  ISETP.GE.AND P3, PT, R235, UR4, PT ;  /* 0x00000004eb007c0c */ /* 0x000fe2000bf66270 */
[----:B-1----:R-:W-:Y:S01]  /*22370*/  VIADD R25, R200, 0xb0 ;  /* 0x000000b0c8197836 */ /* 0x002fe20000000000 */
[CC--:B--2---:R-:W-:Y:S02]  /*22380*/  @!P0 LEA R4, P6, R138.reuse, R2.reuse, 0x2 ;  /* 0x000000028a048211 */ /* 0x0c4fe400078c10ff */
[CC--:B---3--:R-:W-:Y:S02]  /*22390*/  @!P1 LEA R6, P5, R237.reuse, R2.reuse, 0x2 ;  /* 0x00000002ed069211 */ /* 0x0c8fe400078a10ff */
[-C--:B------:R-:W-:Y:S02]  /*223a0*/  @!P0 LEA.HI.X R5, R138, R3.reuse, R139, 0x2, P6 ;  /* 0x000000038a058211 */ /* 0x080fe400030f148b */
[----:B------:R-:W-:Y:S02]  /*223b0*/  @!P2 LEA R12, P6, R236, R2, 0x2 ;  /* 0x00000002ec0ca211 */ /* 0x000fe400078c10ff */
[----:B------:R-:W-:Y:S01]  /*223c0*/  @!P1 LEA.HI.X R7, R237, R3, R99, 0x2, P5 ;  /* 0x00000003ed079211 */ /* 0x000fe200028f1463 */
[----:B------:R1:W-:Y:S01]  /*223d0*/  @!P0 ST.E.64 desc[UR46][R4.64], R36 ;  /* 0x0000002404008985 */ /* 0x0003e2000c101b2e */
[----:B------:R-:W-:-:S02]  /*223e0*/  ISETP.GE.AND P5, PT, R233, UR4, PT ;  /* 0x00000004e9007c0c */ /* 0x000fc4000bfa6270 */
[-C--:B------:R-:W-:Y:S01]  /*223f0*/  @!P2 LEA.HI.X R13, R236, R3.reuse, R98, 0x2, P6 ;  /* 0x00000003ec0da211 */ /* 0x080fe200030f1462 */
[----:B------:R2:W-:Y:S01]  /*22400*/  @!P1 ST.E.64 desc[UR46][R6.64], R40 ;  /* 0x0000002806009985 */ /* 0x0005e2000c101b2e */
[----:B------:R-:W-:Y:S02]  /*22410*/  ISETP.GE.AND P0, PT, R232, UR4, PT ;  /* 0x00000004e8007c0c */ /* 0x000fe4000bf06270 */
[----:B------:R-:W-:Y:S01]  /*22420*/  ISETP.GE.AND P1, PT, R231, UR4, PT ;  /* 0x00000004e7007c0c */ /* 0x000fe2000bf26270 */
[----:B------:R3:W-:Y:S01]  /*22430*/  @!P2 ST.E.64 desc[UR46][R12.64], R44 ;  /* 0x0000002c0c00a985 */ /* 0x0007e2000c101b2e */
[CC--:B-1----:R-:W-:Y:S02]  /*22440*/  @!P3 LEA R4, P6, R235.reuse, R2.reuse, 0x2 ;  /* 0x00000002eb04b211 */ /* 0x0c2fe400078c10ff */
[----:B--2---:R-:W-:Y:S02]  /*22450*/  @!P4 LEA R6, P2, R234, R2, 0x2 ;  /* 0x00000002ea06c211 */ /* 0x004fe400078410ff */
[----:B------:R-:W-:-:S02]  /*22460*/  @!P3 LEA.HI.X R5, R235, R3, R97, 0x2, P6 ;  /* 0x00000003eb05b211 */ /* 0x000fc400030f1461 */
[----:B------:R-:W-:Y:S02]  /*22470*/  @!P4 LEA.HI.X R7, R234, R3, R96, 0x2, P2 ;  /* 0x00000003ea07c211 */ /* 0x000fe400010f1460 */
[----:B------:R-:W-:Y:S01]  /*22480*/  ISETP.GE.AND P2, PT, R230, UR4, PT ;  /* 0x00000004e6007c0c */ /* 0x000fe2000bf46270 */
[----:B------:R1:W-:Y:S01]  /*22490*/  @!P3 ST.E.64 desc[UR46][R4.64], R48 ;  /* 0x000000300400b985 */ /* 0x0003e2000c101b2e */
[----:B---3--:R-:W-:-:S03]  /*224a0*/  @!P5 LEA R12, P6, R233, R2, 0x2 ;  /* 0x00000002e90cd211 */ /* 0x008fc600078c10ff */
[----:B------:R2:W-:Y:S01]  /*224b0*/  @!P4 ST.E.64 desc[UR46][R6.64], R52 ;  /* 0x000000340600c985 */ /* 0x0005e2000c101b2e */
[----:B------:R-:W-:-:S05]  /*224c0*/  @!P5 LEA.HI.X R13, R233, R3, R95, 0x2, P6 ;  /* 0x00000003e90dd211 */ /* 0x000fca00030f145f */
[----:B------:R3:W-:Y:S01]  /*224d0*/  @!P5 ST.E.64 desc[UR46][R12.64], R8 ;  /* 0x000000080c00d985 */ /* 0x0007e2000c101b2e */
[----:B------:R-:W-:Y:S02]  /*224e0*/  ISETP.GE.AND P5, PT, R229, UR4, PT ;  /* 0x00000004e5007c0c */ /* 0x000fe4000bfa6270 */
[----:B-1----:R-:W-:-:S04]  /*224f0*/  @!P0 LEA R4, P4, R232, R2, 0x2 ;  /* 0x00000002e8048211 */ /* 0x002fc800078810ff */
[-C--:B------:R-:W-:Y:S02]  /*22500*/  @!P0 LEA.HI.X R5, R232, R3.reuse, R94, 0x2, P4 ;  /* 0x00000003e8058211 */ /* 0x080fe400020f145e */
[----:B------:R-:W-:Y:S02]  /*22510*/  ISETP.GE.AND P4, PT, R228, UR4, PT ;  /* 0x00000004e4007c0c */ /* 0x000fe4000bf86270 */
[CC--:B--2---:R-:W-:Y:S01]  /*22520*/  @!P1 LEA R6, P3, R231.reuse, R2.reuse, 0x2 ;  /* 0x00000002e7069211 */ /* 0x0c4fe200078610ff */
[----:B------:R1:W-:Y:S01]  /*22530*/  @!P0 ST.E.64 desc[UR46][R4.64], R60 ;  /* 0x0000003c04008985 */ /* 0x0003e2000c101b2e */
[----:B---3--:R-:W-:Y:S01]  /*22540*/  @!P2 LEA R8, P6, R230, R2, 0x2 ;  /* 0x00000002e608a211 */ /* 0x008fe200078c10ff */
[----:B------:R-:W-:Y:S01]  /*22550*/  VIADD R13, R200, 0xa0 ;  /* 0x000000a0c80d7836 */ /* 0x000fe20000000000 */
[-C--:B------:R-:W-:Y:S02]  /*22560*/  @!P1 LEA.HI.X R7, R231, R3.reuse, R93, 0x2, P3 ;  /* 0x00000003e7079211 */ /* 0x080fe400018f145d */
[----:B------:R-:W-:-:S02]  /*22570*/  @!P2 LEA.HI.X R9, R230, R3, R92, 0x2, P6 ;  /* 0x00000003e609a211 */ /* 0x000fc400030f145c */
[----:B------:R-:W-:Y:S01]  /*22580*/  ISETP.GE.AND P3, PT, R227, UR4, PT ;  /* 0x00000004e3007c0c */ /* 0x000fe2000bf66270 */
[----:B------:R2:W-:Y:S01]  /*22590*/  @!P1 ST.E.64 desc[UR46][R6.64], R64 ;  /* 0x0000004006009985 */ /* 0x0005e2000c101b2e */
[----:B------:R-:W-:-:S03]  /*225a0*/  ISETP.GE.AND P0, PT, R225, UR4, PT ;  /* 0x00000004e1007c0c */ /* 0x000fc6000bf06270 */
[----:B------:R3:W-:Y:S01]  /*225b0*/  @!P2 ST.E.64 desc[UR46][R8.64], R68 ;  /* 0x000000440800a985 */ /* 0x0007e2000c101b2e */
[----:B------:R-:W-:Y:S02]  /*225c0*/  ISETP.GE.AND P2, PT, R226, UR4, PT ;  /* 0x00000004e2007c0c */ /* 0x000fe4000bf46270 */
[----:B-1----:R-:W-:-:S04]  /*225d0*/  @!P5 LEA R4, P6, R229, R2, 0x2 ;  /* 0x00000002e504d211 */ /* 0x002fc800078c10ff */
[----:B------:R-:W-:Y:S02]  /*225e0*/  @!P5 LEA.HI.X R5, R229, R3, R91, 0x2, P6 ;  /* 0x00000003e505d211 */ /* 0x000fe400030f145b */
[----:B--2---:R-:W-:-:S03]  /*225f0*/  @!P4 LEA R6, P1, R228, R2, 0x2 ;  /* 0x00000002e406c211 */ /* 0x004fc600078210ff */
[----:B------:R1:W-:Y:S01]  /*22600*/  @!P5 ST.E.64 desc[UR46][R4.64], R10 ;  /* 0x0000000a0400d985 */ /* 0x0003e2000c101b2e */
[-C--:B------:R-:W-:Y:S02]  /*22610*/  @!P4 LEA.HI.X R7, R228, R3.reuse, R90, 0x2, P1 ;  /* 0x00000003e407c211 */ /* 0x080fe400008f145a */
[----:B------:R-:W-:Y:S02]  /*22620*/  ISETP.GE.AND P1, PT, R224, UR4, PT ;  /* 0x00000004e0007c0c */ /* 0x000fe4000bf26270 */
[CC--:B---3--:R-:W-:Y:S01]  /*22630*/  @!P3 LEA R8, P6, R227.reuse, R2.reuse, 0x2 ;  /* 0x00000002e308b211 */ /* 0x0c8fe200078c10ff */
[----:B------:R2:W-:Y:S03]  /*22640*/  @!P4 ST.E.64 desc[UR46][R6.64], R76 ;  /* 0x0000004c0600c985 */ /* 0x0005e6000c101b2e */
        /* <DEDUP_REMOVED lines=10> */
[----:B------:R-:W-:Y:S02]  /*226f0*/  SHF.R.S32.HI R11, RZ, 0x1f, R220 ;  /* 0x0000001fff0b7819 */ /* 0x000fe400000114dc */
[CC--:B-1----:R-:W-:Y:S01]  /*22700*/  @!P1 LEA R8, P6, R224.reuse, R2.reuse, 0x2 ;  /* 0x00000002e0089211 */ /* 0x0c2fe200078c10ff */
[----:B------:R-:W-:Y:S01]  /*22710*/  @!P0 ST.E.64 desc[UR46][R6.64], R120 ;  /* 0x0000007806008985 */ /* 0x000fe2000c101b2e */
[----:B------:R-:W-:Y:S02]  /*22720*/  ISETP.GE.AND P0, PT, R25, UR4, PT ;  /* 0x0000000419007c0c */ /* 0x000fe4000bf06270 */
[----:B------:R-:W-:Y:S02]  /*22730*/  @!P1 LEA.HI.X R9, R224, R3, R84, 0x2, P6 ;  /* 0x00000003e0099211 */ /* 0x000fe400030f1454 */
[----:B------:R-:W-:Y:S01]  /*22740*/  @!P3 LEA R10, P6, R220, R2, 0x2 ;  /* 0x00000002dc0ab211 */ /* 0x000fe200078c10ff */
[----:B--2---:R-:W-:Y:S01]  /*22750*/  VIADD R21, R200, 0xb8 ;  /* 0x000000b8c8157836 */ /* 0x004fe20000000000 */
[----:B------:R-:W-:Y:S01]  /*22760*/  SHF.R.S32.HI R4, RZ, 0x1f, R13 ;  /* 0x0000001fff047819 */ /* 0x000fe2000001140d */
[----:B------:R1:W-:Y:S01]  /*22770*/  @!P1 ST.E.64 desc[UR46][R8.64], R122 ;  /* 0x0000007a08009985 */ /* 0x0003e2000c101b2e */
[----:B------:R-:W-:-:S02]  /*22780*/  ISETP.GE.AND P1, PT, R15, UR4, PT ;  /* 0x000000040f007c0c */ /* 0x000fc4000bf26270 */
[----:B------:R-:W-:Y:S02]  /*22790*/  @!P3 LEA.HI.X R11, R220, R3, R11, 0x2, P6 ;  /* 0x00000003dc0bb211 */ /* 0x000fe400030f140b */
[-C--:B------:R-:W-:Y:S02]  /*227a0*/  @!P2 LEA R12, P6, R223, R2.reuse, 0x2 ;  /* 0x00000002df0ca211 */ /* 0x080fe400078c10ff */
[----:B------:R-:W-:Y:S02]  /*227b0*/  SHF.R.S32.HI R5, RZ, 0x1f, R25 ;  /* 0x0000001fff057819 */ /* 0x000fe40000011419 */
[----:B-1----:R-:W-:-:S04]  /*227c0*/  @!P4 LEA R8, P5, R13, R2, 0x2 ;  /* 0x000000020d08c211 */ /* 0x002fc800078a10ff */
[-C--:B------:R-:W-:Y:S02]  /*227d0*/  @!P4 LEA.HI.X R9, R13, R3.reuse, R4, 0x2, P5 ;  /* 0x000000030d09c211 */ /* 0x080fe400028f1404 */
[----:B------:R-:W-:Y:S02]  /*227e0*/  ISETP.GE.AND P5, PT, R21, UR4, PT ;  /* 0x0000000415007c0c */ /* 0x000fe4000bfa6270 */
[-C--:B------:R-:W-:Y:S02]  /*227f0*/  @!P2 LEA.HI.X R13, R223, R3.reuse, R74, 0x2, P6 ;  /* 0x00000003df0da211 */ /* 0x080fe400030f144a */
[----:B------:R-:W-:Y:S02]  /*22800*/  SHF.R.S32.HI R4, RZ, 0x1f, R15 ;  /* 0x0000001fff047819 */ /* 0x000fe4000001140f */
[CC--:B------:R-:W-:Y:S01]  /*22810*/  @!P1 LEA R6, P6, R15.reuse, R2.reuse, 0x2 ;  /* 0x000000020f069211 */ /* 0x0c0fe200078c10ff */
[----:B------:R3:W-:Y:S03]  /*22820*/  @!P2 ST.E.64 desc[UR46][R12.64], R124 ;  /* 0x0000007c0c00a985 */ /* 0x0007e6000c101b2e */
[----:B------:R-:W-:Y:S01]  /*22830*/  @!P1 LEA.HI.X R7, R15, R3, R4, 0x2, P6 ;  /* 0x000000030f079211 */ /* 0x000fe200030f1404 */
[----:B------:R3:W-:Y:S01]  /*22840*/  @!P3 ST.E.64 desc[UR46][R10.64], R100 ;  /* 0x000000640a00b985 */ /* 0x0007e2000c101b2e */
[----:B------:R-:W-:-:S02]  /*22850*/  @!P0 LEA R4, P6, R25, R2, 0x2 ;  /* 0x0000000219048211 */ /* 0x000fc400078c10ff */
[----:B------:R-:W-:Y:S01]  /*22860*/  SHF.R.S32.HI R15, RZ, 0x1f, R21 ;  /* 0x0000001fff0f7819 */ /* 0x000fe20000011415 */
[----:B------:R3:W-:Y:S01]  /*22870*/  @!P4 ST.E.64 desc[UR46][R8.64], R104 ;  /* 0x000000680800c985 */ /* 0x0007e2000c101b2e */
[-C--:B------:R-:W-:Y:S02]  /*22880*/  @!P0 LEA.HI.X R5, R25, R3.reuse, R5, 0x2, P6 ;  /* 0x0000000319058211 */ /* 0x080fe400030f1405 */
[C---:B------:R-:W-:Y:S01]  /*22890*/  @!P5 LEA R2, P6, R21.reuse, R2, 0x2 ;  /* 0x000000021502d211 */ /* 0x040fe200078c10ff */
[----:B------:R3:W-:Y:S03]  /*228a0*/  @!P1 ST.E.64 desc[UR46][R6.64], R108 ;  /* 0x0000006c06009985 */ /* 0x0007e6000c101b2e */
[----:B------:R-:W-:Y:S01]  /*228b0*/  @!P5 LEA.HI.X R3, R21, R3, R15, 0x2, P6 ;  /* 0x000000031503d211 */ /* 0x000fe200030f140f */
[----:B------:R3:W-:Y:S04]  /*228c0*/  @!P0 ST.E.64 desc[UR46][R4.64], R112 ;  /* 0x0000007004008985 */ /* 0x0007e8000c101b2e */
[----:B------:R3:W-:Y:S04]  /*228d0*/  @!P5 ST.E.64 desc[UR46][R2.64], R116 ;  /* 0x000000740200d985 */ /* 0x0007e8000c101b2e */
.L_x_4966:
[----:B------:R-:W-:Y:S05]  /*228e0*/  BSYNC B1 ;  /* 0x0000000000017941 */ /* 0x000fea0003800000 */
.L_x_4965:
[----:B------:R-:W-:Y:S01]  /*228f0*/  ISETP.GE.AND P0, PT, R73, R72, PT ;  /* 0x000000484900720c */ /* 0x000fe20003f06270 */
[----:B--23--:R2:W3:Y:S04]  /*22900*/  SHFL.IDX PT, R3, R14, 0x1, 0x1c1f ;  /* 0x003c1f000e037f89 */ /* 0x00c4e800000e0000 */
[----:B-1----:R2:W1:Y:S08]  /*22910*/  SHFL.IDX PT, R2, R0, 0x1, 0x1c1f ;  /* 0x003c1f0000027f89 */ /* 0x00247000000e0000 */
[----:B--2---:R-:W-:Y:S05]  /*22920*/  @P0 BRA `(.L_x_4964) ;  /* 0x0000001400000947 */ /* 0x004fea0003800000 */
        /* <DEDUP_REMOVED lines=8> */
[----:B0-----:R-:W-:-:S03]  /*229b0*/  SHF.R.S32.HI R0, RZ, 0x1f, R25 ;  /* 0x0000001fff007819 */ /* 0x001fc60000011419 */
[-C--:B-1----:R-:W-:Y:S02]  /*229c0*/  @!P1 LEA R6, P5, R142, R2.reuse, 0x2 ;  /* 0x000000028e069211 */ /* 0x082fe400078a10ff */
[-C--:B------:R-:W-:Y:S02]  /*229d0*/  @!P0 LEA R8, P6, R140, R2.reuse, 0x2 ;  /* 0x000000028c088211 */ /* 0x080fe400078c10ff */
[-C--:B---3--:R-:W-:Y:S01]  /*229e0*/  @!P1 LEA.HI.X R7, R142, R3.reuse, R143, 0x2, P5 ;  /* 0x000000038e079211 */ /* 0x088fe200028f148f */
[----:B------:R-:W-:Y:S01]  /*229f0*/  @!P2 IMAD.WIDE R4, R200, 0x4, R2 ;  /* 0x00000004c804a825 */ /* 0x000fe200078e0202 */
[----:B------:R-:W-:Y:S02]  /*22a00*/  ISETP.GE.AND P5, PT, R236, UR4, PT ;  /* 0x00000004ec007c0c */ /* 0x000fe4000bfa6270 */
[----:B------:R-:W-:Y:S02]  /*22a10*/  @!P0 LEA.HI.X R9, R140, R3, R141, 0x2, P6 ;  /* 0x000000038c098211 */ /* 0x000fe400030f148d */
[----:B------:R0:W-:Y:S01]  /*22a20*/  @!P2 ST.E.64 desc[UR46][R4.64], R26 ;  /* 0x0000001a0400a985 */ /* 0x0001e2000c101b2e */
[----:B------:R-:W-:-:S02]  /*22a30*/  @!P3 LEA R10, P6, R138, R2, 0x2 ;  /* 0x000000028a0ab211 */ /* 0x000fc400078c10ff */
[-C--:B------:R-:W-:Y:S01]  /*22a40*/  @!P4 LEA R12, P2, R237, R2.reuse, 0x2 ;  /* 0x00000002ed0cc211 */ /* 0x080fe200078410ff */
[----:B------:R1:W-:Y:S01]  /*22a50*/  @!P1 ST.E.64 desc[UR46][R6.64], R30 ;  /* 0x0000001e06009985 */ /* 0x0003e2000c101b2e */
[----:B------:R-:W-:Y:S02]  /*22a60*/  ISETP.GE.AND P1, PT, R234, UR4, PT ;  /* 0x00000004ea007c0c */ /* 0x000fe4000bf26270 */
[-C--:B------:R-:W-:Y:S01]  /*22a70*/  @!P3 LEA.HI.X R11, R138, R3.reuse, R139, 0x2, P6 ;  /* 0x000000038a0bb211 */ /* 0x080fe200030f148b */
[----:B------:R2:W-:Y:S01]  /*22a80*/  @!P0 ST.E.64 desc[UR46][R8.64], R34 ;  /* 0x0000002208008985 */ /* 0x0005e2000c101b2e */
[----:B------:R-:W-:Y:S02]  /*22a90*/  ISETP.GE.AND P0, PT, R235, UR4, PT ;  /* 0x00000004eb007c0c */ /* 0x000fe4000bf06270 */
[----:B------:R-:W-:Y:S01]  /*22aa0*/  @!P5 LEA R14, P6, R236, R2, 0x2 ;  /* 0x00000002ec0ed211 */ /* 0x000fe200078c10ff */
[----:B------:R3:W-:Y:S01]  /*22ab0*/  @!P3 ST.E.64 desc[UR46][R10.64], R38 ;  /* 0x000000260a00b985 */ /* 0x0007e2000c101b2e */
[----:B------:R-:W-:Y:S01]  /*22ac0*/  @!P4 LEA.HI.X R13, R237, R3, R99, 0x2, P2 ;  /* 0x00000003ed0dc211 */ /* 0x000fe200010f1463 */
[----:B0-----:R-:W-:Y:S01]  /*22ad0*/  VIADD R27, R200, 0xa8 ;  /* 0x000000a8c81b7836 */ /* 0x001fe20000000000 */
[----:B------:R-:W-:-:S02]  /*22ae0*/  ISETP.GE.AND P2, PT, R233, UR4, PT ;  /* 0x00000004e9007c0c */ /* 0x000fc4000bf46270 */
[-C--:B------:R-:W-:Y:S01]  /*22af0*/  @!P5 LEA.HI.X R15, R236, R3.reuse, R98, 0x2, P6 ;  /* 0x00000003ec0fd211 */ /* 0x080fe200030f1462 */
[----:B------:R0:W-:Y:S01]  /*22b00*/  @!P4 ST.E.64 desc[UR46][R12.64], R42 ;  /* 0x0000002a0c00c985 */ /* 0x0001e2000c101b2e */
[----:B------:R-:W-:Y:S02]  /*22b10*/  ISETP.GE.AND P3, PT, R232, UR4, PT ;  /* 0x00000004e8007c0c */ /* 0x000fe4000bf66270 */
[----:B------:R-:W-:Y:S01]  /*22b20*/  ISETP.GE.AND P4, PT, R231, UR4, PT ;  /* 0x00000004e7007c0c */ /* 0x000fe2000bf86270 */
[----:B------:R4:W-:Y:S01]  /*22b30*/  @!P5 ST.E.64 desc[UR46][R14.64], R46 ;  /* 0x0000002e0e00d985 */ /* 0x0009e2000c101b2e */
[CC--:B------:R-:W-:Y:S02]  /*22b40*/  @!P0 LEA R4, P6, R235.reuse, R2.reuse, 0x2 ;  /* 0x00000002eb048211 */ /* 0x0c0fe400078c10ff */
[----:B-1----:R-:W-:Y:S02]  /*22b50*/  @!P1 LEA R6, P5, R234, R2, 0x2 ;  /* 0x00000002ea069211 */ /* 0x002fe400078a10ff */
[----:B------:R-:W-:-:S02]  /*22b60*/  @!P0 LEA.HI.X R5, R235, R3, R97, 0x2, P6 ;  /* 0x00000003eb058211 */ /* 0x000fc400030f1461 */
[CC--:B--2---:R-:W-:Y:S02]  /*22b70*/  @!P2 LEA R8, P6, R233.reuse, R2.reuse, 0x2 ;  /* 0x00000002e908a211 */ /* 0x0c4fe400078c10ff */
[-C--:B------:R-:W-:Y:S01]  /*22b80*/  @!P1 LEA.HI.X R7, R234, R3.reuse, R96, 0x2, P5 ;  /* 0x00000003ea079211 */ /* 0x080fe200028f1460 */
[----:B------:R1:W-:Y:S01]  /*22b90*/  @!P0 ST.E.64 desc[UR46][R4.64], R50 ;  /* 0x0000003204008985 */ /* 0x0003e2000c101b2e */
[----:B------:R-:W-:Y:S02]  /*22ba0*/  ISETP.GE.AND P5, PT, R230, UR4, PT ;  /* 0x00000004e6007c0c */ /* 0x000fe4000bfa6270 */
[----:B------:R-:W-:Y:S01]  /*22bb0*/  @!P2 LEA.HI.X R9, R233, R3, R95, 0x2, P6 ;  /* 0x00000003e909a211 */ /* 0x000fe200030f145f */
[----:B------:R2:W-:Y:S01]  /*22bc0*/  @!P1 ST.E.64 desc[UR46][R6.64], R54 ;  /* 0x0000003606009985 */ /* 0x0005e2000c101b2e */
[-C--:B---3--:R-:W-:Y:S02]  /*22bd0*/  @!P3 LEA R10, P1, R232, R2.reuse, 0x2 ;  /* 0x00000002e80ab211 */ /* 0x088fe400078210ff */
[----:B0-----:R-:W-:Y:S01]  /*22be0*/  @!P4 LEA R12, P0, R231, R2, 0x2 ;  /* 0x00000002e70cc211 */ /* 0x001fe200078010ff */
[----:B------:R0:W-:Y:S01]  /*22bf0*/  @!P2 ST.E.64 desc[UR46][R8.64], R126 ;  /* 0x0000007e0800a985 */ /* 0x0001e2000c101b2e */
[----:B------:R-:W-:-:S02]  /*22c00*/  ISETP.GE.AND P2, PT, R229, UR4, PT ;  /* 0x00000004e5007c0c */ /* 0x000fc4000bf46270 */
[-C--:B------:R-:W-:Y:S02]  /*22c10*/  @!P3 LEA.HI.X R11, R232, R3.reuse, R94, 0x2, P1 ;  /* 0x00000003e80bb211 */ /* 0x080fe400008f145e */
[----:B------:R-:W-:Y:S02]  /*22c20*/  ISETP.GE.AND P1, PT, R228, UR4, PT ;  /* 0x00000004e4007c0c */ /* 0x000fe4000bf26270 */
[C---:B----4-:R-:W-:Y:S01]  /*22c30*/  @!P5 LEA R14, P6, R230.reuse, R2, 0x2 ;  /* 0x00000002e60ed211 */ /* 0x050fe200078c10ff */
[----:B------:R3:W-:Y:S01]  /*22c40*/  @!P3 ST.E.64 desc[UR46][R10.64], R62 ;  /* 0x0000003e0a00b985 */ /* 0x0007e2000c101b2e */
[-C--:B------:R-:W-:Y:S02]  /*22c50*/  @!P4 LEA.HI.X R13, R231, R3.reuse, R93, 0x2, P0 ;  /* 0x00000003e70dc211 */ /* 0x080fe400000f145d */
[----:B------:R-:W-:Y:S02]  /*22c60*/  @!P5 LEA.HI.X R15, R230, R3, R92, 0x2, P6 ;  /* 0x00000003e60fd211 */ /* 0x000fe400030f145c */
[----:B------:R-:W-:Y:S01]  /*22c70*/  ISETP.GE.AND P0, PT, R227, UR4, PT ;  /* 0x00000004e3007c0c */ /* 0x000fe2000bf06270 */
[----:B------:R4:W-:Y:S01]  /*22c80*/  @!P4 ST.E.64 desc[UR46][R12.64], R66 ;  /* 0x000000420c00c985 */ /* 0x0009e2000c101b2e */
[----:B------:R-:W-:-:S02]  /*22c90*/  ISETP.GE.AND P3, PT, R226, UR4, PT ;  /* 0x00000004e2007c0c */ /* 0x000fc4000bf66270 */
[-C--:B-1----:R-:W-:Y:S01]  /*22ca0*/  @!P2 LEA R4, P6, R229, R2.reuse, 0x2 ;  /* 0x00000002e504a211 */ /* 0x082fe200078c10ff */
[----:B------:R-:W-:Y:S01]  /*22cb0*/  @!P5 ST.E.64 desc[UR46][R14.64], R70 ;  /* 0x000000460e00d985 */ /* 0x000fe2000c101b2e */
[----:B------:R-:W-:Y:S02]  /*22cc0*/  ISETP.GE.AND P4, PT, R225, UR4, PT ;  /* 0x00000004e1007c0c */ /* 0x000fe4000bf86270 */
[CC--:B--2---:R-:W-:Y:S02]  /*22cd0*/  @!P1 LEA R6, P5, R228.reuse, R2.reuse, 0x2 ;  /* 0x00000002e4069211 */ /* 0x0c4fe400078a10ff */
[-C--:B------:R-:W-:Y:S02]  /*22ce0*/  @!P2 LEA.HI.X R5, R229, R3.reuse, R91, 0x2, P6 ;  /* 0x00000003e505a211 */ /* 0x080fe400030f145b */
[----:B------:R-:W-:Y:S02]  /*22cf0*/  @!P1 LEA.HI.X R7, R228, R3, R90, 0x2, P5 ;  /* 0x00000003e4079211 */ /* 0x000fe400028f145a */
[----:B0-----:R-:W-:Y:S01]  /*22d00*/  @!P0 LEA R8, P6, R227, R2, 0x2 ;  /* 0x00000002e3088211 */ /* 0x001fe200078c10ff */
[----:B------:R0:W-:Y:S01]  /*22d10*/  @!P2 ST.E.64 desc[UR46][R4.64], R128 ;  /* 0x000000800400a985 */ /* 0x0001e2000c101b2e */
[----:B------:R-:W-:-:S02]  /*22d20*/  ISETP.GE.AND P2, PT, R224, UR4, PT ;  /* 0x00000004e0007c0c */ /* 0x000fc4000bf46270 */
[-C--:B------:R-:W-:Y:S01]  /*22d30*/  @!P0 LEA.HI.X R9, R227, R3.reuse, R87, 0x2, P6 ;  /* 0x00000003e3098211 */ /* 0x080fe200030f1457 */
[----:B------:R1:W-:Y:S01]  /*22d40*/  @!P1 ST.E.64 desc[UR46][R6.64], R78 ;  /* 0x0000004e06009985 */ /* 0x0003e2000c101b2e */
[CC--:B---3--:R-:W-:Y:S02]  /*22d50*/  @!P3 LEA R10, P1, R226.reuse, R2.reuse, 0x2 ;  /* 0x00000002e20ab211 */ /* 0x0c8fe400078210ff */
[----:B----4-:R-:W-:Y:S01]  /*22d60*/  @!P4 LEA R12, P5, R225, R2, 0x2 ;  /* 0x00000002e10cc211 */ /* 0x010fe200078a10ff */
[----:B------:R2:W-:Y:S01]  /*22d70*/  @!P0 ST.E.64 desc[UR46][R8.64], R82 ;  /* 0x0000005208008985 */ /* 0x0005e2000c101b2e */
[-C--:B------:R-:W-:Y:S02]  /*22d80*/  @!P3 LEA.HI.X R11, R226, R3.reuse, R86, 0x2, P1 ;  /* 0x00000003e20bb211 */ /* 0x080fe400008f1456 */
[----:B------:R-:W-:Y:S02]  /*22d90*/  ISETP.GE.AND P1, PT, R223, UR4, PT ;  /* 0x00000004df007c0c */ /* 0x000fe4000bf26270 */
[----:B------:R-:W-:Y:S01]  /*22da0*/  @!P4 LEA.HI.X R13, R225, R3, R85, 0x2, P5 ;  /* 0x00000003e10dc211 */ /* 0x000fe200028f1455 */
[----:B------:R3:W-:Y:S01]  /*22db0*/  @!P3 ST.E.64 desc[UR46][R10.64], R130 ;  /* 0x000000820a00b985 */ /* 0x0007e2000c101b2e */
[----:B------:R-:W-:-:S02]  /*22dc0*/  ISETP.GE.AND P0, PT, R220, UR4, PT ;  /* 0x00000004dc007c0c */ /* 0x000fc4000bf06270 */
[CC--:B0-----:R-:W-:Y:S01]  /*22dd0*/  @!P2 LEA R4, P5, R224.reuse, R2.reuse, 0x2 ;  /* 0x00000002e004a211 */ /* 0x0c1fe200078a10ff */
[----:B------:R0:W-:Y:S01]  /*22de0*/  @!P4 ST.E.64 desc[UR46][R12.64], R132 ;  /* 0x000000840c00c985 */ /* 0x0001e2000c101b2e */
[----:B------:R-:W-:Y:S02]  /*22df0*/  ISETP.GE.AND P4, PT, R25, UR4, PT ;  /* 0x0000000419007c0c */ /* 0x000fe4000bf86270 */
[----:B------:R-:W-:Y:S02]  /*22e00*/  ISETP.GE.AND P3, PT, R27, UR4, PT ;  /* 0x000000041b007c0c */ /* 0x000fe4000bf66270 */
[----:B------:R-:W-:Y:S02]  /*22e10*/  @!P2 LEA.HI.X R5, R224, R3, R84, 0x2, P5 ;  /* 0x00000003e005a211 */ /* 0x000fe400028f1454 */
[-C--:B-1----:R-:W-:Y:S02]  /*22e20*/  @!P1 LEA R6, P6, R223, R2.reuse, 0x2 ;  /* 0x00000002df069211 */ /* 0x082fe400078c10ff */
[----:B------:R-:W-:Y:S01]  /*22e30*/  SHF.R.S32.HI R15, RZ, 0x1f, R220 ;  /* 0x0000001fff0f7819 */ /* 0x000fe200000114dc */
[----:B------:R1:W-:Y:S01]  /*22e40*/  @!P2 ST.E.64 desc[UR46][R4.64], R134 ;  /* 0x000000860400a985 */ /* 0x0003e2000c101b2e */
[----:B--2---:R-:W-:-:S02]  /*22e50*/  @!P0 LEA R8, P5, R220, R2, 0x2 ;  /* 0x00000002dc088211 */ /* 0x004fc400078a10ff */
[-C--:B------:R-:W-:Y:S02]  /*22e60*/  @!P1 LEA.HI.X R7, R223, R3.reuse, R74, 0x2, P6 ;  /* 0x00000003df079211 */ /* 0x080fe400030f144a */
[----:B------:R-:W-:Y:S02]  /*22e70*/  ISETP.GE.AND P6, PT, R21, UR4, PT ;  /* 0x0000000415007c0c */ /* 0x000fe4000bfc6270 */
[----:B------:R-:W-:Y:S01]  /*22e80*/  @!P0 LEA.HI.X R9, R220, R3, R15, 0x2, P5 ;  /* 0x00000003dc098211 */ /* 0x000fe200028f140f */
[----:B------:R1:W-:Y:S01]  /*22e90*/  @!P1 ST.E.64 desc[UR46][R6.64], R136 ;  /* 0x0000008806009985 */ /* 0x0003e2000c101b2e */
[----:B---3--:R-:W-:-:S03]  /*22ea0*/  @!P4 LEA R10, P5, R25, R2, 0x2 ;  /* 0x00000002190ac211 */ /* 0x008fc600078a10ff */
[----:B------:R1:W-:Y:S01]  /*22eb0*/  @!P0 ST.E.64 desc[UR46][R8.64], R102 ;  /* 0x0000006608008985 */ /* 0x0003e2000c101b2e */
[-C--:B------:R-:W-:Y:S02]  /*22ec0*/  @!P4 LEA.HI.X R11, R25, R3.reuse, R0, 0x2, P5 ;  /* 0x00000003190bc211 */ /* 0x080fe400028f1400 */
[----:B------:R-:W-:Y:S02]  /*22ed0*/  SHF.R.S32.HI R0, RZ, 0x1f, R27 ;  /* 0x0000001fff007819 */ /* 0x000fe4000001141b */
[C---:B0-----:R-:W-:Y:S01]  /*22ee0*/  @!P3 LEA R12, P5, R27.reuse, R2, 0x2 ;  /* 0x000000021b0cb211 */ /* 0x041fe200078a10ff */
[----:B------:R1:W-:Y:S03]  /*22ef0*/  @!P4 ST.E.64 desc[UR46][R10.64], R106 ;  /* 0x0000006a0a00c985 */ /* 0x0003e6000c101b2e */
[----:B------:R-:W-:Y:S02]  /*22f00*/  @!P3 LEA.HI.X R13, R27, R3, R0, 0x2, P5 ;  /* 0x000000031b0db211 */ /* 0x000fe400028f1400 */
[----:B------:R-:W-:-:S02]  /*22f10*/  SHF.R.S32.HI R0, RZ, 0x1f, R21 ;  /* 0x0000001fff007819 */ /* 0x000fc40000011415 */
[C---:B------:R-:W-:Y:S01]  /*22f20*/  @!P6 LEA R14, P5, R21.reuse, R2, 0x2 ;  /* 0x00000002150ee211 */ /* 0x040fe200078a10ff */
[----:B------:R1:W-:Y:S03]  /*22f30*/  @!P3 ST.E.64 desc[UR46][R12.64], R110 ;  /* 0x0000006e0c00b985 */ /* 0x0003e6000c101b2e */
[----:B------:R-:W-:Y:S01]  /*22f40*/  @!P6 LEA.HI.X R15, R21, R3, R0, 0x2, P5 ;  /* 0x00000003150fe211 */ /* 0x000fe200028f1400 */
[----:B------:R-:W-:-:S04]  /*22f50*/  VIADD R21, R200, 0xb8 ;  /* 0x000000b8c8157836 */ /* 0x000fc80000000000 */
[----:B------:R1:W-:Y:S01]  /*22f60*/  @!P6 ST.E.64 desc[UR46][R14.64], R114 ;  /* 0x000000720e00e985 */ /* 0x0003e2000c101b2e */
[----:B------:R-:W-:-:S13]  /*22f70*/  ISETP.GE.AND P0, PT, R21, UR4, PT ;  /* 0x0000000415007c0c */ /* 0x000fda000bf06270 */
[----:B-1----:R-:W-:Y:S05]  /*22f80*/  @P0 BRA `(.L_x_4964) ;  /* 0x0000000c00680947 */ /* 0x002fea0003800000 */
[----:B------:R-:W-:Y:S02]  /*22f90*/  LEA R2, P0, R21, R2, 0x2 ;  /* 0x0000000215027211 */ /* 0x000fe400078010ff */
[----:B------:R-:W-:-:S04]  /*22fa0*/  SHF.R.S32.HI R0, RZ, 0x1f, R21 ;  /* 0x0000001fff007819 */ /* 0x000fc80000011415 */
[----:B------:R-:W-:-:S05]  /*22fb0*/  LEA.HI.X R3, R21, R3, R0, 0x2, P0 ;  /* 0x0000000315037211 */ /* 0x000fca00000f1400 */
[----:B------:R0:W-:Y:S01]  /*22fc0*/  ST.E.64 desc[UR46][R2.64], R118 ;  /* 0x0000007602007985 */ /* 0x0001e2000c101b2e */
[----:B------:R-:W-:Y:S05]  /*22fd0*/  BRA `(.L_x_4964) ;  /* 0x0000000c00547947 */ /* 0x000fea0003800000 */
.L_x_4955:
[----:B------:R-:W-:Y:S01]  /*22fe0*/  ULDC.64 UR4, c[0x0][0xc08] ;  /* 0x0003020000047ab9 */ /* 0x000fe20000000a00 */
[----:B------:R-:W2:Y:S01]  /*22ff0*/  LDC.64 R2, c[0x0][0xc00] ;  /* 0x00030000ff027b82 */ /* 0x000ea20000000a00 */
[----:B------:R-:W-:Y:S01]  /*23000*/  ISETP.NE.U32.AND P0, PT, RZ, UR4, PT ;  /* 0x00000004ff007c0c */ /* 0x000fe2000bf05070 */
[----:B------:R-:W-:-:S03]  /*23010*/  IMAD.MOV.U32 R15, RZ, RZ, RZ ;  /* 0x000000ffff0f7224 */ /* 0x000fc600078e00ff */
[----:B------:R-:W-:Y:S01]  /*23020*/  ISETP.NE.AND.EX P1, PT, RZ, UR5, PT, P0 ;  /* 0x00000005ff007c0c */ /* 0x000fe2000bf25300 */
[----:B------:R-:W-:Y:S02]  /*23030*/  ULDC.64 UR4, c[0x0][0xc00] ;  /* 0x0003000000047ab9 */ /* 0x000fe40000000a00 */
[----:B------:R-:W-:-:S04]  /*23040*/  ISETP.NE.U32.AND P0, PT, RZ, UR4, PT ;  /* 0x00000004ff007c0c */ /* 0x000fc8000bf05070 */
[----:B------:R-:W-:-:S06]  /*23050*/  ISETP.NE.AND.EX P0, PT, RZ, UR5, PT, P0 ;  /* 0x00000005ff007c0c */ /* 0x000fcc000bf05300 */
[----:B------:R-:W3:Y:S01]  /*23060*/  @P1 LDC.64 R4, c[0x0][0xc08] ;  /* 0x00030200ff041b82 */ /* 0x000ee20000000a00 */
[----:B------:R-:W-:Y:S02]  /*23070*/  ULDC UR4, c[0x0][0xa88] ;  /* 0x0002a20000047ab9 */ /* 0x000fe40000000800 */
[----:B------:R-:W-:Y:S02]  /*23080*/  IMAD.U32 R0, RZ, RZ, UR4 ;  /* 0x00000004ff007e24 */ /* 0x000fe4000f8e00ff */
[----:B--2---:R-:W-:-:S05]  /*23090*/  IMAD.WIDE R2, R217, 0x4, R2 ;  /* 0x00000004d9027825 */ /* 0x004fca00078e0202 */
[----:B------:R2:W5:Y:S01]  /*230a0*/  @P0 LDG.E R15, desc[UR46][R2.64] ;  /* 0x0000002e020f0981 */ /* 0x000562000c1e1900 */
[----:B---3--:R-:W-:-:S05]  /*230b0*/  @P1 IMAD.WIDE R4, R217, 0x4, R4 ;  /* 0x00000004d9041825 */ /* 0x008fca00078e0204 */
[----:B------:R2:W5:Y:S01]  /*230c0*/  @P1 LDG.E R0, desc[UR46][R4.64] ;  /* 0x0000002e04001981 */ /* 0x000562000c1e1900 */
[----:B------:R-:W-:Y:S02]  /*230d0*/  ISETP.NE.AND P2, PT, R216, RZ, PT ;  /* 0x000000ffd800720c */ /* 0x000fe40003f45270 */
[----:B------:R-:W-:Y:S01]  /*230e0*/  SHF.R.S32.HI R26, RZ, 0x1f, R217 ;  /* 0x0000001fff1a7819 */ /* 0x000fe200000114d9 */
[----:B------:R-:W3:Y:S10]  /*230f0*/  S2R R29, SR_TID.X ;  /* 0x00000000001d7919 */ /* 0x000ef40000002100 */
        /* <DEDUP_REMOVED lines=9> */
.L_x_4967:
[----:B------:R-:W-:Y:S01]  /*23190*/  BSSY B1, `(.L_x_4968) ;  /* 0x0000035000017945 */ /* 0x000fe20003800000 */
[----:B------:R-:W-:Y:S02]  /*231a0*/  SEL R27, R217, RZ, !P0 ;  /* 0x000000ffd91b7207 */ /* 0x000fe40004000000 */
[----:B------:R-:W-:Y:S02]  /*231b0*/  SEL R26, R26, RZ, !P0 ;  /* 0x000000ff1a1a7207 */ /* 0x000fe40004000000 */
[----:B-----5:R-:W-:Y:S01]  /*231c0*/  SHF.R.S32.HI R24, RZ, 0x1f, R15 ;  /* 0x0000001fff187819 */ /* 0x020fe2000001140f */
[----:B------:R-:W-:Y:S06]  /*231d0*/  @P3 BRA `(.L_x_4969) ;  /* 0x0000000000c03947 */ /* 0x000fec0003800000 */
[----:B------:R-:W2:Y:S01]  /*231e0*/  LDC R31, c[0x0][0xbe8] ;  /* 0x0002fa00ff1f7b82 */ /* 0x000ea20000000800 */
[----:B------:R-:W-:Y:S01]  /*231f0*/  IADD3 R29, R212, -0x80, R29 ;  /* 0xffffff80d41d7810 */ /* 0x000fe20007ffe01d */
        /* <DEDUP_REMOVED lines=8> */
[----:B------:R-:W-:Y:S02]  /*23280*/  SEL R20, R20, 0x978, P0 ;  /* 0x0000097814147807 */ /* 0x000fe40000000000 */
[----:B------:R-:W-:-:S03]  /*23290*/  SEL R221, R221, RZ, P0 ;  /* 0x000000ffdddd7207 */ /* 0x000fc60000000000 */
[----:B------:R-:W3:Y:S08]  /*232a0*/  LDC.64 R8, c[0x0][R20+0x220] ;  /* 0x0000880014087b82 */ /* 0x000ef00000000a00 */
[----:B------:R-:W4:Y:S08]  /*232b0*/  LDC.64 R6, c[0x0][R20+0x218] ;  /* 0x0000860014067b82 */ /* 0x000f300000000a00 */
[----:B------:R-:W5:Y:S08]  /*232c0*/  LDC.64 R10, c[0x0][R20+0x228] ;  /* 0x00008a00140a7b82 */ /* 0x000f700000000a00 */
[----:B------:R-:W0:Y:S08]  /*232d0*/  LDC.64 R4, c[0x0][R20+0x210] ;  /* 0x0000840014047b82 */ /* 0x000e300000000a00 */
[----:B------:R-:W1:Y:S08]  /*232e0*/  @P1 LDC R14, c[0x0][0xbec] ;  /* 0x0002fb00ff0e1b82 */ /* 0x000e700000000800 */
[----:B------:R-:W5:Y:S01]  /*232f0*/  @P1 LDC R33, c[0x0][0xbf0] ;  /* 0x0002fc00ff211b82 */ /* 0x000f620000000800 */
[----:B---3--:R-:W-:-:S07]  /*23300*/  IMAD R9, R9, R27, RZ ;  /* 0x0000001b09097224 */ /* 0x008fce00078e02ff */
[----:B--2---:R-:W2:Y:S01]  /*23310*/  @!P0 LDC R2, c[0x0][0xb50] ;  /* 0x0002d400ff028b82 */ /* 0x004ea20000000800 */
[----:B------:R-:W-:-:S04]  /*23320*/  IMAD.WIDE.U32 R12, R8, R27, RZ ;  /* 0x0000001b080c7225 */ /* 0x000fc800078e00ff */
[----:B------:R-:W-:Y:S02]  /*23330*/  IMAD R9, R8, R26, R9 ;  /* 0x0000001a08097224 */ /* 0x000fe400078e0209 */
[----:B-1----:R-:W-:Y:S01]  /*23340*/  @P1 IMAD.HI.U32 R14, R29, R14, RZ ;  /* 0x0000000e1d0e1227 */ /* 0x002fe200078e00ff */
[----:B------:R-:W1:Y:S03]  /*23350*/  @!P0 LDC R3, c[0x0][0xb54] ;  /* 0x0002d500ff038b82 */ /* 0x000e660000000800 */
[-C--:B----4-:R-:W-:Y:S02]  /*23360*/  IMAD R25, R7, R215.reuse, RZ ;  /* 0x000000d707197224 */ /* 0x090fe400078e02ff */
[----:B------:R-:W-:Y:S01]  /*23370*/  IMAD.WIDE.U32 R6, R6, R215, RZ ;  /* 0x000000d706067225 */ /* 0x000fe200078e00ff */
[----:B-----5:R-:W-:-:S03]  /*23380*/  @P1 SHF.R.U32.HI R21, RZ, R33, R14 ;  /* 0x00000021ff151219 */ /* 0x020fc6000001160e */
        /* <DEDUP_REMOVED lines=12> */
[----:B0-----:R-:W-:Y:S01]  /*23450*/  IMAD R5, R5, R9, RZ ;  /* 0x0000000905057224 */ /* 0x001fe200078e02ff */
[----:B------:R-:W-:-:S05]  /*23460*/  SHF.R.S32.HI R11, RZ, 0x1f, R9 ;  /* 0x0000001fff0b7819 */ /* 0x000fca0000011409 */
[C---:B------:R-:W-:Y:S02]  /*23470*/  IMAD R11, R4.reuse, R11, R5 ;  /* 0x0000000b040b7224 */ /* 0x040fe400078e0205 */
[----:B------:R-:W-:-:S04]  /*23480*/  IMAD.WIDE.U32 R4, R4, R9, R6 ;  /* 0x0000000904047225 */ /* 0x000fc800078e0006 */
[----:B------:R-:W-:Y:S01]  /*23490*/  IMAD.IADD R5, R5, 0x1, R11 ;  /* 0x0000000105057824 */ /* 0x000fe200078e020b */
[----:B--2---:R-:W-:-:S04]  /*234a0*/  LEA R2, P0, R4, R2, 0x2 ;  /* 0x0000000204027211 */ /* 0x004fc800078010ff */
[----:B-1----:R-:W-:Y:S01]  /*234b0*/  LEA.HI.X R3, R4, R3, R5, 0x2, P0 ;  /* 0x0000000304037211 */ /* 0x002fe200000f1405 */
[----:B------:R-:W-:-:S05]  /*234c0*/  IMAD.MOV.U32 R5, RZ, RZ, -0x800000 ;  /* 0xff800000ff057424 */ /* 0x000fca00078e00ff */
[----:B------:R2:W-:Y:S03]  /*234d0*/  STG.E desc[UR46][R2.64], R5 ;  /* 0x0000000502007986 */ /* 0x0005e6000c10192e */
.L_x_4969:
[----:B------:R-:W-:Y:S05]  /*234e0*/  BSYNC B1 ;  /* 0x0000000000017941 */ /* 0x000fea0003800000 */
.L_x_4968:
        /* <DEDUP_REMOVED lines=23> */
[----:B------:R-:W-:Y:S02]  /*23660*/  IMAD.IADD R8, R212, 0x1, R5 ;  /* 0x00000001d4087824 */ /* 0x000fe400078e0205 */
        /* <DEDUP_REMOVED lines=16> */
[----:B------:R-:W-:Y:S02]  /*23770*/  IMAD.IADD R212, R10, 0x1, R212 ;  /* 0x000000010ad47824 */ /* 0x000fe400078e02d4 */
        /* <DEDUP_REMOVED lines=36> */
.L_x_4971:
[----:B------:R-:W-:Y:S05]  /*239c0*/  BSYNC B1 ;  /* 0x0000000000017941 */ /* 0x000fea0003800000 */
.L_x_4970:
        /* <DEDUP_REMOVED lines=17> */
.L_x_4973:
[----:B------:R-:W-:Y:S05]  /*23ae0*/  BSYNC B1 ;  /* 0x0000000000017941 */ /* 0x000fea0003800000 */
.L_x_4972:
        /* <DEDUP_REMOVED lines=17> */
.L_x_4975:
[----:B------:R-:W-:Y:S05]  /*23c00*/  BSYNC B1 ;  /* 0x0000000000017941 */ /* 0x000fea0003800000 */
.L_x_4974:
[----:B0-----:R-:W-:Y:S01]  /*23c10*/  VIADD R0, R212, 0x60 ;  /* 0x00000060d4007836 */ /* 0x001fe20000000000 */
[----:B--2-4-:R-:W4:Y:S04]  /*23c20*/  SHFL.IDX PT, R5, R5, 0x3, 0x181f ;  /* 0x00781f0005057f89 */ /* 0x014f2800000e0000 */
[----:B------:R-:W-:Y:S01]  /*23c30*/  ISETP.GE.AND P0, PT, R0, R9, PT ;  /* 0x000000090000720c */ /* 0x000fe20003f06270 */
[----:B------:R0:W2:-:S12]  /*23c40*/  SHFL.IDX PT, R2, R4, 0x3, 0x181f ;  /* 0x00781f0004027f89 */ /* 0x00009800000e0000 */
[----:B0-----:R-:W-:Y:S05]  /*23c50*/  @P0 BRA `(.L_x_4964) ;  /* 0x0000000000340947 */ /* 0x001fea0003800000 */
[----:B------:R-:W-:Y:S02]  /*23c60*/  ULDC UR4, c[0x0][0xac8] ;  /* 0x0002b20000047ab9 */ /* 0x000fe40000000800 */
[----:B------:R-:W-:Y:S02]  /*23c70*/  ISETP.GE.AND P3, PT, R13, UR4, PT ;  /* 0x000000040d007c0c */ /* 0x000fe4000bf66270 */
[----:B------:R-:W-:Y:S02]  /*23c80*/  ISETP.GE.AND P4, PT, R11, UR4, PT ;  /* 0x000000040b007c0c */ /* 0x000fe4000bf86270 */
[----:B------:R-:W-:-:S09]  /*23c90*/  ISETP.GE.AND P5, PT, R7, UR4, PT ;  /* 0x0000000407007c0c */ /* 0x000fd2000bfa6270 */
[-C--:B--2---:R-:W-:Y:S02]  /*23ca0*/  @!P3 LEA R12, P0, R13, R2.reuse, 0x1 ;  /* 0x000000020d0cb211 */ /* 0x084fe400078008ff */
        /* <DEDUP_REMOVED lines=8> */
.L_x_4964:
[----:B------:R-:W-:Y:S05]  /*23d30*/  BSYNC B0 ;  /* 0x0000000000007941 */ /* 0x000fea0003800000 */
.L_x_4954:
[----:B------:R-:W-:Y:S02]  /*23d40*/  ULDC UR4, c[0x0][0xc3c] ;  /* 0x00030f0000047ab9 */ /* 0x000fe40000000800 */
[----:B-1----:R-:W-:-:S13]  /*23d50*/  ISETP.GE.AND P0, PT, R59, UR4, PT ;  /* 0x000000043b007c0c */ /* 0x002fda000bf06270 */
[----:B------:R-:W-:Y:S05]  /*23d60*/  @!P0 BRA `(.L_x_4976) ;  /* 0xfffffdd400488947 */ /* 0x000fea000383ffff */
[----:B------:R-:W-:Y:S05]  /*23d70*/  BRA `(.L_x_4683) ;  /* 0x00000094008c7947 */ /* 0x000fea0003800000 */
.L_x_4681:
        /* <DEDUP_REMOVED lines=18> */
.L_x_4977:
[----:B------:R-:W-:Y:S01]  /*23ea0*/  LOP3.LUT R0, R6, 0x1f, RZ, 0xc0, !PT ;  /* 0x0000001f06007812 */ /* 0x000fe200078ec0ff */
[----:B------:R-:W-:Y:S01]  /*23eb0*/  ULDC UR4, c[0x0][0xc3c] ;  /* 0x00030f0000047ab9 */ /* 0x000fe20000000800 */
[----:B------:R-:W-:Y:S01]  /*23ec0*/  IMAD.MOV.U32 R8, RZ, RZ, RZ ;  /* 0x000000ffff087224 */ /* 0x000fe200078e00ff */
[----:B------:R-:W0:Y:S01]  /*23ed0*/  S2UR UR6, SR_CTAID.X ;  /* 0x00000000000679c3 */ /* 0x000e220000002500 */
[----:B------:R-:W-:Y:S01]  /*23ee0*/  ISETP.NE.AND P0, PT, R0, 0x1f, PT ;  /* 0x0000001f0000780c */ /* 0x000fe20003f05270 */
[----:B------:R-:W-:-:S03]  /*23ef0*/  ULDC UR5, c[0x0][0xc38] ;  /* 0x00030e0000057ab9 */ /* 0x000fc60000000800 */
[----:B------:R-:W-:-:S13]  /*23f00*/  ISETP.GE.OR P1, PT, R0, UR4, !P0 ;  /* 0x0000000400007c0c */ /* 0x000fda000c726670 */
[----:B------:R-:W1:Y:S08]  /*23f10*/  @!P1 LDC.64 R2, c[0x0][0xc80] ;  /* 0x00032000ff029b82 */ /* 0x000e700000000a00 */
[----:B------:R-:W2:Y:S01]  /*23f20*/  @!P1 LDC.64 R4, c[0x0][0xc78] ;  /* 0x00031e00ff049b82 */ /* 0x000ea20000000a00 */
[----:B-1----:R-:W-:-:S05]  /*23f30*/  @!P1 IMAD.WIDE.U32 R2, R0, 0x4, R2 ;  /* 0x0000000400029825 */ /* 0x002fca00078e0002 */
        /* <DEDUP_REMOVED lines=33> */
.L_x_4981:
        /* <DEDUP_REMOVED lines=39> */
.L_x_4979:
        /* <DEDUP_REMOVED lines=12> */
.L_x_4982:
        /* <DEDUP_REMOVED lines=63> */
.L_x_4983:
[----:B-1----:R-:W1:Y:S02]  /*24870*/  LDC.64 R2, c[0x0][0xc90] ;  /* 0x00032400ff027b82 */ /* 0x002e640000000a00 */
        /* <DEDUP_REMOVED lines=60> */
.L_x_4984:
[----:B01----:R-:W-:-:S05]  /*24c40*/  LOP3.LUT R3, RZ, R2, RZ, 0x33, !PT ;  /* 0x00000002ff037212 */ /* 0x003fca00078e33ff */
[----:B------:R-:W-:-:S05]  /*24c50*/  IMAD.IADD R2, R4, 0x1, R3 ;  /* 0x0000000104027824 */ /* 0x000fca00078e0203 */
[----:B------:R1:W-:Y:S01]  /*24c60*/  STL [R1+0x4], R2 ;  /* 0x0000040201007387 */ /* 0x0003e20000100800 */
[----:B------:R-:W-:Y:S05]  /*24c70*/  BRA `(.L_x_4985) ;  /* 0x0000000000107947 */ /* 0x000fea0003800000 */
.L_x_4980:
[----:B------:R-:W-:Y:S01]  /*24c80*/  IMAD.U32 R2, RZ, RZ, UR6 ;  /* 0x00000006ff027e24 */ /* 0x000fe2000f8e00ff */
[----:B------:R0:W-:Y:S04]  /*24c90*/  STL [R1+0x4], RZ ;  /* 0x000004ff01007387 */ /* 0x0001e80000100800 */
[----:B------:R0:W-:Y:S04]  /*24ca0*/  STL [R1+0x8], RZ ;  /* 0x000008ff01007387 */ /* 0x0001e80000100800 */
[----:B------:R0:W-:Y:S02]  /*24cb0*/  STL [R1], R2 ;  /* 0x0000000201007387 */ /* 0x0001e40000100800 */
.L_x_4985:
        /* <DEDUP_REMOVED lines=10> */
.L_x_4978:
        /* <DEDUP_REMOVED lines=8> */
[----:B----4-:R-:W2:Y:S01]  /*24de0*/  LDL R0, [R1+0x6c] ;  /* 0x00006c0001007983 */ /* 0x010ea20000100800 */
[----:B------:R-:W4:Y:S01]  /*24df0*/  S2UR UR5, SR_CgaCtaId ;  /* 0x00000000000579c3 */ /* 0x000f220000008800 */
        /* <DEDUP_REMOVED lines=10> */
[----:B----4-:R-:W-:-:S06]  /*24ea0*/  ULEA UR4, UR5, UR4, 0x18 ;  /* 0x0000000405047291 */ /* 0x010fcc000f8ec03f */
        /* <DEDUP_REMOVED lines=9> */
[----:B------:R-:W-:Y:S02]  /*24f40*/  IMAD.SHL.U32 R6, R6, 0x10, RZ ;  /* 0x0000001006067824 */ /* 0x000fe400078e00ff */
[----:B------:R-:W-:Y:S02]  /*24f50*/  IMAD R2, R2, 0x2, R19 ;  /* 0x0000000202027824 */ /* 0x000fe400078e0213 */
[----:B------:R0:W-:Y:S04]  /*24f60*/  STL [R1+0x28], R3 ;  /* 0x0000280301007387 */ /* 0x0001e80000100800 */
[----:B------:R1:W-:Y:S04]  /*24f70*/  STL [R1+0x2c], R2 ;  /* 0x00002c0201007387 */ /* 0x0003e80000100800 */
[----:B------:R-:W-:Y:S01]  /*24f80*/  STL [R1+0x58], RZ ;  /* 0x000058ff01007387 */ /* 0x000fe20000100800 */
[----:B------:R-:W-:-:S02]  /*24f90*/  @P0 LOP3.LUT R18, R18, 0x1, RZ, 0xfc, !PT ;  /* 0x0000000112120812 */ /* 0x000fc400078efcff */
[----:B0-----:R-:W-:Y:S02]  /*24fa0*/  SHF.R.U32.HI R3, RZ, 0x3, R4 ;  /* 0x00000003ff037819 */ /* 0x001fe40000011604 */
[----:B------:R-:W-:Y:S01]  /*24fb0*/  ISETP.NE.OR P0, PT, R4, RZ, !P0 ;  /* 0x000000ff0400720c */ /* 0x000fe20004705670 */
[----:B-1----:R-:W-:Y:S01]  /*24fc0*/  IMAD.MOV.U32 R2, RZ, RZ, 0x1 ;  /* 0x00000001ff027424 */ /* 0x002fe200078e00ff */
[----:B------:R-:W-:Y:S01]  /*24fd0*/  LOP3.LUT R3, R3, 0x70, R6, 0xf8, !PT ;  /* 0x0000007003037812 */ /* 0x000fe200078ef806 */
[----:B------:R-:W-:Y:S01]  /*24fe0*/  IMAD.MOV.U32 R3, RZ, RZ, 0x1 ;  /* 0x00000001ff037424 */ /* 0x000fe200078e00ff */
[----:B------:R-:W-:Y:S02]  /*24ff0*/  LOP3.LUT R18, R18, 0xfffffff7, RZ, 0xc0, !PT ;  /* 0xfffffff712127812 */ /* 0x000fe400078ec0ff */
[----:B------:R0:W-:Y:S04]  /*25000*/  STL [R1+0x20], R2 ;  /* 0x0000200201007387 */ /* 0x0001e80000100800 */
[----:B------:R1:W-:Y:S03]  /*25010*/  STL [R1+0x1c], RZ ;  /* 0x00001cff01007387 */ /* 0x0003e60000100800 */
[----:B------:R-:W-:Y:S01]  /*25020*/  @P0 LOP3.LUT R18, R18, 0x8, RZ, 0xfc, !PT ;  /* 0x0000000812120812 */ /* 0x000fe200078efcff */
[----:B------:R1:W-:Y:S01]  /*25030*/  STL [R1+0x10], RZ ;  /* 0x000010ff01007387 */ /* 0x0003e20000100800 */
[----:B0-----:R-:W-:-:S03]  /*25040*/  LOP3.LUT R2, R0, 0x40, RZ, 0xfc, !PT ;  /* 0x0000004000027812 */ /* 0x001fc600078efcff */
[----:B------:R1:W-:Y:S01]  /*25050*/  STL [R1+0x14], R3 ;  /* 0x0000140301007387 */ /* 0x0003e20000100800 */
[----:B------:R-:W-:-:S07]  /*25060*/  LOP3.LUT R0, R0, 0x80, RZ, 0xfc, !PT ;  /* 0x0000008000007812 */ /* 0x000fce00078efcff */
.L_x_5156:
[----:B------:R-:W2:Y:S01]  /*25070*/  LDL R14, [R1+0xc] ;  /* 0x00000c00010e7983 */ /* 0x000ea20000100800 */
[----:B------:R-:W2:Y:S01]  /*25080*/  LDC.64 R12, c[0x0][0xa00] ;  /* 0x00028000ff0c7b82 */ /* 0x000ea20000000a00 */
[----:B------:R-:W-:Y:S05]  /*25090*/  YIELD ;  /* 0x0000000000007946 */ /* 0x000fea0003800000 */
[----:B------:R-:W-:Y:S01]  /*250a0*/  ULDC.64 UR4, c[0x0][0xa28] ;  /* 0x00028a0000047ab9 */ /* 0x000fe20000000a00 */
[----:B0--3--:R-:W-:Y:S02]  /*250b0*/  CS2R R6, SRZ ;  /* 0x0000000000067805 */ /* 0x009fe4000001ff00 */
[----:B------:R-:W-:Y:S01]  /*250c0*/  ISETP.NE.U32.AND P0, PT, RZ, UR4, PT ;  /* 0x00000004ff007c0c */ /* 0x000fe2000bf05070 */
[----:B------:R-:W-:Y:S01]  /*250d0*/  ULDC.64 UR8, c[0x0][0xa18] ;  /* 0x0002860000087ab9 */ /* 0x000fe20000000a00 */
[----:B------:R-:W0:Y:S01]  /*250e0*/  LDC.64 R4, c[0x0][0xa08] ;  /* 0x00028200ff047b82 */ /* 0x000e220000000a00 */
[----:B------:R-:W-:Y:S01]  /*250f0*/  ULDC.64 UR6, c[0x0][0xa08] ;  /* 0x0002820000067ab9 */ /* 0x000fe20000000a00 */
[----:B------:R-:W-:Y:S01]  /*25100*/  ISETP.NE.AND.EX P0, PT, RZ, UR5, PT, P0 ;  /* 0x00000005ff007c0c */ /* 0x000fe2000bf05300 */
[----:B------:R-:W-:-:S02]  /*25110*/  ULDC.64 UR4, c[0x0][0xa00] ;  /* 0x0002800000047ab9 */ /* 0x000fc40000000a00 */
[----:B------:R-:W-:-:S04]  /*25120*/  ISETP.NE.U32.AND P1, PT, RZ, UR4, PT ;  /* 0x00000004ff007c0c */ /* 0x000fc8000bf25070 */
[----:B------:R-:W-:Y:S01]  /*25130*/  ISETP.NE.AND.EX P1, PT, RZ, UR5, PT, P1 ;  /* 0x00000005ff007c0c */ /* 0x000fe2000bf25310 */
[----:B------:R-:W-:Y:S01]  /*25140*/  ULDC.64 UR4, c[0x0][0xa10] ;  /* 0x0002840000047ab9 */ /* 0x000fe20000000a00 */
[----:B------:R-:W-:-:S04]  /*25150*/  ISETP.NE.U32.AND P3, PT, RZ, UR8, PT ;  /* 0x00000008ff007c0c */ /* 0x000fc8000bf65070 */
[----:B------:R-:W-:Y:S01]  /*25160*/  ISETP.NE.AND.EX P3, PT, RZ, UR9, PT, P3 ;  /* 0x00000009ff007c0c */ /* 0x000fe2000bf65330 */
[----:B-1----:R-:W1:-:S12]  /*25170*/  @P0 LDC.64 R2, c[0x0][0xa28] ;  /* 0x00028a00ff020b82 */ /* 0x002e580000000a00 */
[----:B---3--:R-:W3:Y:S01]  /*25180*/  @P3 LDC.64 R10, c[0x0][0xa18] ;  /* 0x00028600ff0a3b82 */ /* 0x008ee20000000a00 */
        /* <DEDUP_REMOVED lines=11> */
[----:B------:R-:W-:Y:S01]  /*25240*/  IMAD.MOV.U32 R0, RZ, RZ, RZ ;  /* 0x000000ffff007224 */ /* 0x000fe200078e00ff */
[----:B-1----:R-:W1:Y:S01]  /*25250*/  LDC.64 R2, c[0x0][0xa10] ;  /* 0x00028400ff027b82 */ /* 0x002e620000000a00 */
[----:B0-----:R-:W-:-:S10]  /*25260*/  IMAD.WIDE R4, R14, 0x4, R4 ;  /* 0x000000040e047825 */ /* 0x001fd400078e0204 */
[----:B------:R0:W5:Y:S01]  /*25270*/  @P2 LDG.E R8, desc[UR46][R4.64] ;  /* 0x0000002e04082981 */ /* 0x000162000c1e1900 */
[----:B-1----:R-:W-:-:S05]  /*25280*/  IMAD.WIDE R2, R14, 0x4, R2 ;  /* 0x000000040e027825 */ /* 0x002fca00078e0202 */
        /* <DEDUP_REMOVED lines=15> */
[----:B-1----:R-:W-:Y:S01]  /*25380*/  IMAD.U32 R7, RZ, RZ, UR4 ;  /* 0x00000004ff077e24 */ /* 0x002fe2000f8e00ff */
[----:B0-----:R-:W-:Y:S06]  /*25390*/  @P3 BRA `(.L_x_4987) ;  /* 0x0000000000143947 */ /* 0x001fec0003800000 */
[----:B------:R-:W-:Y:S05]  /*253a0*/  @!P1 BRA `(.L_x_4987) ;  /* 0x0000000000109947 */ /* 0x000fea0003800000 */
[----:B------:R-:W2:Y:S04]  /*253b0*/  LDG.E R9, desc[UR46][R12.64] ;  /* 0x0000002e0c097981 */ /* 0x000ea8000c1e1900 */
[----:B------:R-:W2:Y:S02]  /*253c0*/  LDG.E R12, desc[UR46][R12.64+0x4] ;  /* 0x0000042e0c0c7981 */ /* 0x000ea4000c1e1900 */
[----:B--2--5:R-:W-:-:S05]  /*253d0*/  IMAD.IADD R15, R12, 0x1, -R9 ;  /* 0x000000010c0f7824 */ /* 0x024fca00078e0a09 */
[----:B------:R0:W-:Y:S02]  /*253e0*/  STL [R1+0x38], R15 ;  /* 0x0000380f01007387 */ /* 0x0001e40000100800 */
.L_x_4987:
        /* <DEDUP_REMOVED lines=12> */
[----:B------:R-:W1:Y:S02]  /*254b0*/  LDC.64 R4, c[0x0][0xa20] ;  /* 0x00028800ff047b82 */ /* 0x000e640000000a00 */
[----:B-1----:R-:W-:-:S05]  /*254c0*/  IMAD.WIDE R4, R14, 0x4, R4 ;  /* 0x000000040e047825 */ /* 0x002fca00078e0204 */
[----:B------:R1:W5:Y:S01]  /*254d0*/  LDG.E R7, desc[UR46][R4.64] ;  /* 0x0000002e04077981 */ /* 0x000362000c1e1900 */
[----:B------:R-:W-:Y:S05]  /*254e0*/  BRA `(.L_x_4989) ;  /* 0x0000000000107947 */ /* 0x000fea0003800000 */
.L_x_4988:
[----:B------:R-:W-:Y:S05]  /*254f0*/  @!P2 BRA `(.L_x_4989) ;  /* 0x00000000000ca947 */ /* 0x000fea0003800000 */
[----:B------:R-:W2:Y:S04]  /*25500*/  LDG.E R7, desc[UR46][R4.64] ;  /* 0x0000002e04077981 */ /* 0x000ea8000c1e1900 */
[----:B------:R-:W2:Y:S02]  /*25510*/  LDG.E R4, desc[UR46][R4.64+0x4] ;  /* 0x0000042e04047981 */ /* 0x000ea4000c1e1900 */
[----:B--2---:R-:W-:-:S07]  /*25520*/  IMAD.IADD R7, R4, 0x1, -R7 ;  /* 0x0000000104077824 */ /* 0x004fce00078e0a07 */
.L_x_4989:
[----:B------:R-:W2:Y:S04]  /*25530*/  LDL.LU R8, [R1+0x4] ;  /* 0x0000040001087983 */ /* 0x000ea80000300800 */
[----:B-1----:R-:W3:Y:S04]  /*25540*/  @P0 LDG.E R4, desc[UR46][R2.64] ;  /* 0x0000002e02040981 */ /* 0x002ee8000c1e1900 */
        /* <DEDUP_REMOVED lines=8> */
[----:B------:R2:W-:Y:S01]  /*255d0*/  STL [R1+0x34], R12 ;  /* 0x0000340c01007387 */ /* 0x0005e20000100800 */
[----:B---3--:R-:W-:Y:S02]  /*255e0*/  @P0 IMAD.IADD R10, R2, 0x1, -R4 ;  /* 0x00000001020a0824 */ /* 0x008fe400078e0a04 */
[----:B-1----:R-:W-:-:S04]  /*255f0*/  @P1 IMAD.HI.U32 R2, R7, R3, RZ ;  /* 0x0000000307021227 */ /* 0x002fc800078e00ff */
[----:B------:R-:W-:Y:S01]  /*25600*/  IMAD.IADD R6, R9, 0x1, R10 ;  /* 0x0000000109067824 */ /* 0x000fe200078e020a */
[----:B----4-:R-:W-:-:S03]  /*25610*/  @P1 SHF.R.U32.HI R7, RZ, R5, R2 ;  /* 0x00000005ff071219 */ /* 0x010fc60000011602 */
[C---:B------:R-:W-:Y:S01]  /*25620*/  VIADD R2, R6.reuse, 0x5f ;  /* 0x0000005f06027836 */ /* 0x040fe20000000000 */
[----:B------:R-:W-:-:S03]  /*25630*/  IADD3 R21, R6, 0x1, -R15 ;  /* 0x0000000106157810 */ /* 0x000fc60007ffe80f */
[----:B------:R-:W-:-:S04]  /*25640*/  IMAD.HI R2, R2, 0x2aaaaaab, RZ ;  /* 0x2aaaaaab02027827 */ /* 0x000fc800078e02ff */
[----:B------:R-:W-:Y:S01]  /*25650*/  IMAD.IADD R7, R21, 0x1, R7 ;  /* 0x0000000115077824 */ /* 0x000fe200078e0207 */
[----:B------:R-:W-:-:S04]  /*25660*/  SHF.R.U32.HI R3, RZ, 0x1f, R2 ;  /* 0x0000001fff037819 */ /* 0x000fc80000011602 */
[----:B------:R-:W-:Y:S02]  /*25670*/  LEA.HI.SX32 R11, R2, R3, 0x1c ;  /* 0x00000003020b7211 */ /* 0x000fe400078fe2ff */
[----:B------:R-:W1:Y:S03]  /*25680*/  LDC.64 R2, c[0x0][0x9e0] ;  /* 0x00027800ff027b82 */ /* 0x000e660000000a00 */
        /* <DEDUP_REMOVED lines=15> */
.L_x_4992:
[----:B------:R-:W-:-:S13]  /*25780*/  ISETP.NE.AND P3, PT, R3, 0x1, PT ;  /* 0x000000010300780c */ /* 0x000fda0003f65270 */
[----:B------:R-:W1:Y:S02]  /*25790*/  @P3 LDC.64 R4, c[0x0][0x9e8] ;  /* 0x00027a00ff043b82 */ /* 0x000e640000000a00 */
[----:B-1----:R-:W-:-:S05]  /*257a0*/  @P3 IMAD.HI.U32 R4, R2, R4, RZ ;  /* 0x0000000402043227 */ /* 0x002fca00078e00ff */
[----:B------:R-:W-:-:S07]  /*257b0*/  @P3 SHF.R.U32.HI R2, RZ, R5, R4 ;  /* 0x00000005ff023219 */ /* 0x000fce0000011604 */
.L_x_4993:
[----:B------:R-:W-:Y:S05]  /*257c0*/  BSYNC B0 ;  /* 0x0000000000007941 */ /* 0x000fea0003800000 */
.L_x_4991:
[----:B------:R-:W-:-:S05]  /*257d0*/  IMAD R2, R2, R3, R3 ;  /* 0x0000000302027224 */ /* 0x000fca00078e0203 */
[----:B------:R-:W-:-:S07]  /*257e0*/  VIMNMX R8, R8, R2, PT ;  /* 0x0000000208087248 */ /* 0x000fce0003fe0100 */
.L_x_4990:
[----:B------:R-:W1:Y:S01]  /*257f0*/  @P1 LDC R4, c[0x0][0x44c] ;  /* 0x00011300ff041b82 */ /* 0x000e620000000800 */
[----:B------:R-:W-:Y:S01]  /*25800*/  VIADD R8, R8, 0x5f ;  /* 0x0000005f08087836 */ /* 0x000fe20000000000 */
[----:B------:R-:W-:Y:S01]  /*25810*/  ULDC UR4, c[0x0][0x9dc] ;  /* 0x0002770000047ab9 */ /* 0x000fe20000000800 */
[----:B------:R-:W-:Y:S02]  /*25820*/  IMAD.MOV.U32 R2, RZ, RZ, R12 ;  /* 0x000000ffff027224 */ /* 0x000fe400078e000c */
[----:B------:R-:W-:-:S03]  /*25830*/  IMAD.HI R8, R8, 0x2aaaaaab, RZ ;  /* 0x2aaaaaab08087827 */ /* 0x000fc600078e02ff */
[----:B------:R-:W2:Y:S01]  /*25840*/  @P1 LDC R5, c[0x0][0x450] ;  /* 0x00011400ff051b82 */ /* 0x000ea20000000800 */
[----:B------:R-:W-:Y:S01]  /*25850*/  IMAD.IADD R20, R6, 0x1, -R15 ;  /* 0x0000000106147824 */ /* 0x000fe200078e0a0f */
[----:B------:R-:W-:-:S04]  /*25860*/  SHF.R.U32.HI R7, RZ, 0x1f, R8 ;  /* 0x0000001fff077819 */ /* 0x000fc80000011608 */
[----:B------:R-:W-:-:S04]  /*25870*/  LEA.HI.SX32 R7, R8, R7, 0x1c ;  /* 0x0000000708077211 */ /* 0x000fc800078fe2ff */
[----:B------:R-:W-:Y:S01]  /*25880*/  VIMNMX R7, R11, R7, PT ;  /* 0x000000070b077248 */ /* 0x000fe20003fe0100 */
[----:B-1----:R-:W-:-:S05]  /*25890*/  @P1 IMAD.HI.U32 R4, R12, R4, RZ ;  /* 0x000000040c041227 */ /* 0x002fca00078e00ff */
[----:B--2---:R-:W-:-:S05]  /*258a0*/  @P1 SHF.R.U32.HI R2, RZ, R5, R4 ;  /* 0x00000005ff021219 */ /* 0x004fca0000011604 */
        /* <DEDUP_REMOVED lines=13> */
.L_x_4996:
[----:B------:R-:W-:-:S13]  /*25980*/  ISETP.NE.AND P1, PT, R3, 0x1, PT ;  /* 0x000000010300780c */ /* 0x000fda0003f25270 */
[----:B------:R-:W1:Y:S02]  /*25990*/  @P1 LDC.64 R4, c[0x0][0x9e8] ;  /* 0x00027a00ff041b82 */ /* 0x000e640000000a00 */
[----:B-1----:R-:W-:-:S05]  /*259a0*/  @P1 IMAD.HI.U32 R4, R2, R4, RZ ;  /* 0x0000000402041227 */ /* 0x002fca00078e00ff */
[----:B------:R-:W-:-:S07]  /*259b0*/  @P1 SHF.R.U32.HI R2, RZ, R5, R4 ;  /* 0x00000005ff021219 */ /* 0x000fce0000011604 */
.L_x_4997:
[----:B------:R-:W-:Y:S05]  /*259c0*/  BSYNC B0 ;  /* 0x0000000000007941 */ /* 0x000fea0003800000 */
.L_x_4995:
[----:B------:R-:W-:-:S05]  /*259d0*/  IMAD R2, R2, R3, RZ ;  /* 0x0000000302027224 */ /* 0x000fca00078e02ff */
[----:B------:R-:W-:-:S07]  /*259e0*/  VIMNMX R6, R6, R2, !PT ;  /* 0x0000000206067248 */ /* 0x000fce0007fe0100 */
.L_x_4994:
[----:B------:R-:W-:Y:S01]  /*259f0*/  IMAD.HI R6, R6, 0x2aaaaaab, RZ ;  /* 0x2aaaaaab06067827 */ /* 0x000fe200078e02ff */
[----:B------:R-:W-:Y:S01]  /*25a00*/  LOP3.LUT R12, R17, 0xff, RZ, 0xc0, !PT ;  /* 0x000000ff110c7812 */ /* 0x000fe200078ec0ff */
[----:B------:R-:W-:Y:S01]  /*25a10*/  BSSY B0, `(.L_x_4998) ;  /* 0x0000027000007945 */ /* 0x000fe20003800000 */
[----:B------:R-:W-:Y:S01]  /*25a20*/  SHF.R.U32.HI R17, RZ, 0x10, R17 ;  /* 0x00000010ff117819 */ /* 0x000fe20000011611 */
[----:B------:R-:W-:Y:S01]  /*25a30*/  IMAD.MOV.U32 R2, RZ, RZ, RZ ;  /* 0x000000ffff027224 */ /* 0x000fe200078e00ff */
[----:B------:R-:W-:Y:S01]  /*25a40*/  SHF.R.U32.HI R4, RZ, 0x1f, R6 ;  /* 0x0000001fff047819 */ /* 0x000fe20000011606 */
[----:B------:R1:W-:Y:S03]  /*25a50*/  STL [R1+0x50], R12 ;  /* 0x0000500c01007387 */ /* 0x0003e60000100800 */
[----:B------:R-:W-:-:S04]  /*25a60*/  LEA.HI.SX32 R4, R6, R4, 0x1c ;  /* 0x0000000406047211 */ /* 0x000fc800078fe2ff */
        /* <DEDUP_REMOVED lines=33> */
.L_x_4999:
[----:B------:R-:W-:Y:S05]  /*25c80*/  BSYNC B0 ;  /* 0x0000000000007941 */ /* 0x000fea0003800000 */
.L_x_4998:
[----:B------:R-:W-:Y:S01]  /*25c90*/  IMAD R4, R12, R2, R4 ;  /* 0x000000020c047224 */ /* 0x000fe200078e0204 */
[----:B------:R-:W-:Y:S01]  /*25ca0*/  BSSY B0, `(.L_x_5000) ;  /* 0x0000157000007945 */ /* 0x000fe20003800000 */
[----:B------:R-:W-:-:S03]  /*25cb0*/  PLOP3.LUT P5, PT, PT, PT, PT, 0x80, 0x0 ;  /* 0x000000000000781c */ /* 0x000fc60003faf070 */
        /* <DEDUP_REMOVED lines=22> */
.L_x_5199:
[----:B--2---:R-:W-:Y:S02]  /*25e20*/  ISETP.NE.AND P0, PT, R14, RZ, PT ;  /* 0x000000ff0e00720c */ /* 0x004fe40003f05270 */
[----:B------:R-:W-:-:S11]  /*25e30*/  PLOP3.LUT P2, PT, PT, PT, PT, 0x8, 0x0 ;  /* 0x000000000000781c */ /* 0x000fd60003f4e170 */
[----:B------:R-:W-:Y:S05]  /*25e40*/  @P0 BRA `(.L_x_5003) ;  /* 0x00000000000c0947 */ /* 0x000fea0003800000 */
[----:B------:R-:W-:-:S03]  /*25e50*/  UMOV UR4, 0xffffffff ;  /* 0xffffffff00047882 */ /* 0x000fc60000000000 */
[----:B------:R-:W-:Y:S05]  /*25e60*/  BRA.DIV UR4, `(.L_x_5004) ;  /* 0x0000008204747947 */ /* 0x000fea000b800000 */
[----:B------:R-:W-:-:S13]  /*25e70*/  ELECT P2, URZ, PT ;  /* 0x00000000003f782f */ /* 0x000fda0003840000 */
.L_x_5003:
        /* <DEDUP_REMOVED lines=9> */
.L_x_5202:
[----:B------:R-:W-:Y:S05]  /*25f10*/  BSYNC B1 ;  /* 0x0000000000017941 */ /* 0x000fea0003800000 */
.L_x_5005:
        /* <DEDUP_REMOVED lines=12> */
.L_x_5203:
[----:B------:R-:W-:Y:S05]  /*25fe0*/  BSYNC B2 ;  /* 0x0000000000027941 */ /* 0x000fea0003800000 */
.L_x_5009:
[----:B------:R-:W-:Y:S04]  /*25ff0*/  BSSY B2, `(.L_x_5011) ;  /* 0x0000007000027945 */ /* 0x000fe80003800000 */
[----:B------:R-:W-:Y:S05]  /*26000*/  @P4 BRA `(.L_x_5012) ;  /* 0x0000000000144947 */ /* 0x000fea0003800000 */
[----:B------:R-:W-:Y:S01]  /*26010*/  LOP3.LUT P0, RZ, R18, 0x1, RZ, 0xc0, !PT ;  /* 0x0000000112ff7812 */ /* 0x000fe2000780c0ff */
[----:B-1----:R-:W-:-:S04]  /*26020*/  IMAD.MOV.U32 R4, RZ, RZ, 0x9000 ;  /* 0x00009000ff047424 */ /* 0x002fc800078e00ff */
[----:B------:R3:W-:Y:S08]  /*26030*/  SYNCS.ARRIVE.TRANS64 RZ, [R6+URZ+0x30890], R4 ;  /* 0x0308900406ff79a7 */ /* 0x0007f0000800003f */
[----:B------:R-:W-:Y:S05]  /*26040*/  @!P0 BRA `(.L_x_5012) ;  /* 0x0000000000048947 */ /* 0x000fea0003800000 */
[----:B------:R-:W-:Y:S01]  /*26050*/  BPT.TRAP 0x1 ;  /* 0x000000040000795c */ /* 0x000fe20000300000 */
.L_x_5012:
[----:B------:R-:W-:Y:S05]  /*26060*/  BSYNC B2 ;  /* 0x0000000000027941 */ /* 0x000fea0003800000 */
.L_x_5011:
        /* <DEDUP_REMOVED lines=11> */
[----:B------:R-:W-:Y:S02]  /*26120*/  VIADD R4, R6, 0x30890 ;  /* 0x0003089006047836 */ /* 0x000fe40000000000 */
[----:B------:R-:W-:-:S07]  /*26130*/  VIADD R7, R8, 0x1e400 ;  /* 0x0001e40008077836 */ /* 0x000fce0000000000 */
.L_x_5013:
        /* <DEDUP_REMOVED lines=16> */
.L_x_5014:
        /* <DEDUP_REMOVED lines=16> */
.L_x_5015:
        /* <DEDUP_REMOVED lines=13> */
.L_x_5204:
[----:B------:R-:W-:Y:S05]  /*26410*/  BSYNC B2 ;  /* 0x0000000000027941 */ /* 0x000fea0003800000 */
.L_x_5016:
[----:B------:R-:W-:Y:S01]  /*26420*/  BSSY B2, `(.L_x_5018) ;  /* 0x0000009000027945 */ /* 0x000fe20003800000 */
[----:B-12---:R-:W-:Y:S02]  /*26430*/  IMAD.MOV.U32 R10, RZ, RZ, 0x0 ;  /* 0x00000000ff0a7424 */ /* 0x006fe400078e00ff */
[----:B------:R-:W-:Y:S01]  /*26440*/  IMAD.MOV.U32 R11, RZ, RZ, 0x12f00000 ;  /* 0x12f00000ff0b7424 */ /* 0x000fe200078e00ff */
[----:B------:R-:W-:Y:S06]  /*26450*/  @P4 BRA `(.L_x_5019) ;  /* 0x0000000000144947 */ /* 0x000fec0003800000 */
[----:B------:R-:W-:Y:S01]  /*26460*/  LOP3.LUT P0, RZ, R18, 0x1, RZ, 0xc0, !PT ;  /* 0x0000000112ff7812 */ /* 0x000fe2000780c0ff */
[----:B------:R-:W-:-:S04]  /*26470*/  IMAD.MOV.U32 R4, RZ, RZ, 0x9000 ;  /* 0x00009000ff047424 */ /* 0x000fc800078e00ff */
[----:B------:R1:W-:Y:S08]  /*26480*/  SYNCS.ARRIVE.TRANS64 RZ, [R6+URZ+0x308b0], R4 ;  /* 0x0308b00406ff79a7 */ /* 0x0003f0000800003f */
[----:B------:R-:W-:Y:S05]  /*26490*/  @!P0 BRA `(.L_x_5019) ;  /* 0x0000000000048947 */ /* 0x000fea0003800000 */
[----:B------:R-:W-:Y:S01]  /*264a0*/  BPT.TRAP 0x1 ;  /* 0x000000040000795c */ /* 0x000fe20000300000 */
.L_x_5019:
[----:B------:R-:W-:Y:S05]  /*264b0*/  BSYNC B2 ;  /* 0x0000000000027941 */ /* 0x000fea0003800000 */
.L_x_5018:
[----:B------:R-:W-:Y:S01]  /*264c0*/  R2UR UR10, R14 ;  /* 0x000000000e0a72ca */ /* 0x000fe200000e0000 */
[----:B------:R-:W-:Y:S01]  /*264d0*/  UIADD3 UR4, UP0, UR36, 0x670, URZ ;  /* 0x0000067024047890 */ /* 0x000fe2000ff1e03f */
[----:B------:R-:W-:Y:S01]  /*264e0*/  R2UR UR6, R10 ;  /* 0x000000000a0672ca */ /* 0x000fe200000e0000 */
[----:B-1----:R-:W-:Y:S01]  /*264f0*/  VIADD R6, R6, 0x308b0 ;  /* 0x000308b006067836 */ /* 0x002fe20000000000 */
[----:B------:R-:W-:Y:S01]  /*26500*/  R2UR UR7, R11 ;  /* 0x000000000b0772ca */ /* 0x000fe200000e0000 */
[----:B------:R-:W-:Y:S01]  /*26510*/  VIADD R4, R8, 0x400 ;  /* 0x0000040008047836 */ /* 0x000fe20000000000 */
[----:B------:R-:W-:Y:S01]  /*26520*/  PLOP3.LUT P0, PT, PT, PT, PT, 0x80, 0x0 ;  /* 0x000000000000781c */ /* 0x000fe20003f0f070 */
[----:B------:R-:W-:-:S12]  /*26530*/  UIADD3.X UR5, URZ, UR37, URZ, UP0, !UPT ;  /* 0x000000253f057290 */ /* 0x000fd800087fe43f */
.L_x_5020:
        /* <DEDUP_REMOVED lines=10> */
[----:B------:R-:W-:Y:S01]  /*265e0*/  R2UR UR10, R13 ;  /* 0x000000000d0a72ca */ /* 0x000fe200000e0000 */
[----:B------:R-:W-:Y:S01]  /*265f0*/  VIADD R4, R8, 0x3400 ;  /* 0x0000340008047836 */ /* 0x000fe20000000000 */
[----:B------:R-:W-:Y:S02]  /*26600*/  R2UR UR6, R10 ;  /* 0x000000000a0672ca */ /* 0x000fe400000e0000 */
[----:B------:R-:W-:Y:S02]  /*26610*/  R2UR UR7, R11 ;  /* 0x000000000b0772ca */ /* 0x000fe400000e0000 */
[----:B------:R-:W-:-:S13]  /*26620*/  PLOP3.LUT P0, PT, PT, PT, PT, 0x80, 0x0 ;  /* 0x000000000000781c */ /* 0x000fda0003f0f070 */
.L_x_5021:
        /* <DEDUP_REMOVED lines=15> */
.L_x_5022:
        /* <DEDUP_REMOVED lines=10> */
.L_x_5008:
[----:B------:R-:W-:Y:S05]  /*267c0*/  BSYNC B1 ;  /* 0x0000000000017941 */ /* 0x000fea0003800000 */
.L_x_5007:
[----:B-1----:R-:W2:Y:S04]  /*267d0*/  LDL.LU R4, [R1+0x1c] ;  /* 0x00001c0001047983 */ /* 0x002ea80000300800 */
        /* <DEDUP_REMOVED lines=12> */
.L_x_5039:
        /* <DEDUP_REMOVED lines=13> */
.L_x_5205:
[----:B------:R-:W-:Y:S05]  /*26970*/  BSYNC B2 ;  /* 0x0000000000027941 */ /* 0x000fea0003800000 */
.L_x_5025:
[----:B------:R-:W-:Y:S04]  /*26980*/  BSSY B2, `(.L_x_5027) ;  /* 0x0000007000027945 */ /* 0x000fe80003800000 */
[----:B------:R-:W-:Y:S05]  /*26990*/  @P1 BRA `(.L_x_5028) ;  /* 0x0000000000141947 */ /* 0x000fea0003800000 */
[----:B------:R-:W-:Y:S01]  /*269a0*/  LOP3.LUT P0, RZ, R18, 0x1, RZ, 0xc0, !PT ;  /* 0x0000000112ff7812 */ /* 0x000fe2000780c0ff */
[----:B------:R-:W-:-:S04]  /*269b0*/  IMAD.MOV.U32 R4, RZ, RZ, 0x9000 ;  /* 0x00009000ff047424 */ /* 0x000fc800078e00ff */
[----:B------:R2:W-:Y:S08]  /*269c0*/  SYNCS.ARRIVE.TRANS64 RZ, [R8+URZ+0x30890], R4 ;  /* 0x0308900408ff79a7 */ /* 0x0005f0000800003f */
[----:B------:R-:W-:Y:S05]  /*269d0*/  @!P0 BRA `(.L_x_5028) ;  /* 0x0000000000048947 */ /* 0x000fea0003800000 */
[----:B------:R-:W-:Y:S01]  /*269e0*/  BPT.TRAP 0x1 ;  /* 0x000000040000795c */ /* 0x000fe20000300000 */
.L_x_5028:
[----:B------:R-:W-:Y:S05]  /*269f0*/  BSYNC B2 ;  /* 0x0000000000027941 */ /* 0x000fea0003800000 */
.L_x_5027:
        /* <DEDUP_REMOVED lines=12> */
.L_x_5029:
        /* <DEDUP_REMOVED lines=12> */
[----:B------:R-:W-:Y:S01]  /*26b80*/  VIADD R10, R6, 0x21400 ;  /* 0x00021400060a7836 */ /* 0x000fe20000000000 */
[----:B------:R-:W-:Y:S01]  /*26b90*/  UMOV UR6, 0x0 ;  /* 0x0000000000067882 */ /* 0x000fe20000000000 */
[----:B------:R-:W-:Y:S01]  /*26ba0*/  UMOV UR7, 0x12f00000 ;  /* 0x12f0000000077882 */ /* 0x000fe20000000000 */
[----:B------:R-:W-:-:S15]  /*26bb0*/  R2UR UR10, R14 ;  /* 0x000000000e0a72ca */ /* 0x000fde00000e0000 */
.L_x_5030:
        /* <DEDUP_REMOVED lines=16> */
.L_x_5031:
        /* <DEDUP_REMOVED lines=10> */
[----:B------:R-:W2:Y:S01]  /*26d60*/  SYNCS.PHASECHK.TRANS64.TRYWAIT P0, [R8+URZ+0x308c0], R7 ;  /* 0x0308c007080075a7 */ /* 0x000ea2000800017f */
[----:B------:R-:W-:Y:S04]  /*26d70*/  BSSY B2, `(.L_x_5032) ;  /* 0x0000002000027945 */ /* 0x000fe80003800000 */
[----:B--2---:R-:W-:Y:S05]  /*26d80*/  @!P0 BRA `(.L_x_5033) ;  /* 0x0000007400208947 */ /* 0x004fea0003800000 */
.L_x_5206:
[----:B------:R-:W-:Y:S05]  /*26d90*/  BSYNC B2 ;  /* 0x0000000000027941 */ /* 0x000fea0003800000 */
.L_x_5032:
        /* <DEDUP_REMOVED lines=9> */
.L_x_5035:
[----:B------:R-:W-:Y:S05]  /*26e30*/  BSYNC B2 ;  /* 0x0000000000027941 */ /* 0x000fea0003800000 */
.L_x_5034:
[----:B------:R-:W-:Y:S01]  /*26e40*/  R2UR UR10, R12 ;  /* 0x000000000c0a72ca */ /* 0x000fe200000e0000 */
[----:B------:R-:W-:Y:S01]  /*26e50*/  UIADD3 UR4, UP0, UR36, 0x670, URZ ;  /* 0x0000067024047890 */ /* 0x000fe2000ff1e03f */
[----:B------:R-:W-:Y:S01]  /*26e60*/  R2UR UR6, R10 ;  /* 0x000000000a0672ca */ /* 0x000fe200000e0000 */
[----:B-123--:R-:W-:Y:S01]  /*26e70*/  VIADD R8, R8, 0x308b0 ;  /* 0x000308b008087836 */ /* 0x00efe20000000000 */
[----:B------:R-:W-:Y:S01]  /*26e80*/  R2UR UR7, R11 ;  /* 0x000000000b0772ca */ /* 0x000fe200000e0000 */
[----:B------:R-:W-:Y:S01]  /*26e90*/  VIADD R4, R6, 0x400 ;  /* 0x0000040006047836 */ /* 0x000fe20000000000 */
[----:B------:R-:W-:Y:S01]  /*26ea0*/  PLOP3.LUT P0, PT, PT, PT, PT, 0x80, 0x0 ;  /* 0x000000000000781c */ /* 0x000fe20003f0f070 */
[----:B------:R-:W-:-:S12]  /*26eb0*/  UIADD3.X UR5, URZ, UR37, URZ, UP0, !UPT ;  /* 0x000000253f057290 */ /* 0x000fd800087fe43f */
.L_x_5036:
        /* <DEDUP_REMOVED lines=15> */
.L_x_5037:
        /* <DEDUP_REMOVED lines=15> */
.L_x_5038:
        /* <DEDUP_REMOVED lines=10> */
.L_x_5024:
[----:B------:R-:W-:Y:S05]  /*27140*/  BSYNC B1 ;  /* 0x0000000000017941 */ /* 0x000fea0003800000 */
.L_x_5023:
        /* <DEDUP_REMOVED lines=12> */
.L_x_5001:
[----:B------:R-:W-:Y:S05]  /*27210*/  BSYNC B0 ;  /* 0x0000000000007941 */ /* 0x000fea0003800000 */
.L_x_5000:
[----:B-12---:R-:W2:Y:S01]  /*27220*/  LDL R7, [R1+0x34] ;  /* 0x0000340001077983 */ /* 0x006ea20000100800 */
[----:B------:R-:W1:Y:S01]  /*27230*/  LDC R0, c[0x0][0x448] ;  /* 0x00011200ff007b82 */ /* 0x000e620000000800 */
[----:B------:R-:W-:Y:S07]  /*27240*/  @!P5 WARPSYNC.ALL ;  /* 0x000000000000d948 */ /* 0x000fee0003800000 */
[----:B------:R-:W-:Y:S01]  /*27250*/  @!P5 BAR.SYNC.DEFER_BLOCKING 0xc, 0x180 ;  /* 0x030600000000db1d */ /* 0x000fe20000010000 */
[----:B-1----:R-:W-:-:S13]  /*27260*/  ISETP.NE.AND P0, PT, R0, 0x1, PT ;  /* 0x000000010000780c */ /* 0x002fda0003f05270 */
[----:B------:R-:W1:Y:S08]  /*27270*/  @P0 LDC R0, c[0x0][0x44c] ;  /* 0x00011300ff000b82 */ /* 0x000e700000000800 */
[----:B------:R-:W3:Y:S01]  /*27280*/  @P0 LDC R3, c[0x0][0x450] ;  /* 0x00011400ff030b82 */ /* 0x000ee20000000800 */
[----:B--2---:R-:W-:-:S04]  /*27290*/  VIADD R2, R7, 0x7f ;  /* 0x0000007f07027836 */ /* 0x004fc80000000000 */
[----:B-1----:R-:W-:-:S05]  /*272a0*/  @P0 IMAD.HI.U32 R0, R2, R0, RZ ;  /* 0x0000000002000227 */ /* 0x002fca00078e00ff */
[----:B---3--:R-:W-:-:S05]  /*272b0*/  @P0 SHF.R.U32.HI R2, RZ, R3, R0 ;  /* 0x00000003ff020219 */ /* 0x008fca0000011600 */
        /* <DEDUP_REMOVED lines=16> */
.L_x_5042:
[----:B------:R-:W-:-:S13]  /*273c0*/  ISETP.NE.AND P2, PT, R3, 0x1, PT ;  /* 0x000000010300780c */ /* 0x000fda0003f45270 */
[----:B------:R-:W1:Y:S02]  /*273d0*/  @P2 LDC.64 R4, c[0x0][0x9e8] ;  /* 0x00027a00ff042b82 */ /* 0x000e640000000a00 */
[----:B-1----:R-:W-:-:S05]  /*273e0*/  @P2 IMAD.HI.U32 R4, R6, R4, RZ ;  /* 0x0000000406042227 */ /* 0x002fca00078e00ff */
[----:B------:R-:W-:-:S07]  /*273f0*/  @P2 SHF.R.U32.HI R6, RZ, R5, R4 ;  /* 0x00000005ff062219 */ /* 0x000fce0000011604 */
.L_x_5043:
[----:B------:R-:W-:Y:S05]  /*27400*/  BSYNC B0 ;  /* 0x0000000000007941 */ /* 0x000fea0003800000 */
.L_x_5041:
[----:B------:R-:W-:-:S05]  /*27410*/  IMAD R6, R6, R3, R3 ;  /* 0x0000000306067224 */ /* 0x000fca00078e0203 */
[----:B------:R-:W-:-:S07]  /*27420*/  VIMNMX R2, R2, R6, PT ;  /* 0x0000000602027248 */ /* 0x000fce0003fe0100 */
.L_x_5040:
[----:B------:R-:W2:Y:S01]  /*27430*/  LDL R6, [R1+0x5c] ;  /* 0x00005c0001067983 */ /* 0x000ea20000100800 */
[----:B------:R-:W1:Y:S01]  /*27440*/  @P0 LDC R0, c[0x0][0x44c] ;  /* 0x00011300ff000b82 */ /* 0x000e620000000800 */
[----:B------:R-:W-:Y:S01]  /*27450*/  VIADD R2, R2, 0x5f ;  /* 0x0000005f02027836 */ /* 0x000fe20000000000 */
[----:B------:R-:W-:Y:S01]  /*27460*/  ULDC UR4, c[0x0][0x9dc] ;  /* 0x0002770000047ab9 */ /* 0x000fe20000000800 */
[----:B------:R-:W-:Y:S02]  /*27470*/  IMAD.MOV.U32 R4, RZ, RZ, R7 ;  /* 0x000000ffff047224 */ /* 0x000fe400078e0007 */
[----:B------:R-:W-:-:S03]  /*27480*/  IMAD.HI R2, R2, 0x2aaaaaab, RZ ;  /* 0x2aaaaaab02027827 */ /* 0x000fc600078e02ff */
[----:B------:R-:W3:Y:S01]  /*27490*/  @P0 LDC R5, c[0x0][0x450] ;  /* 0x00011400ff050b82 */ /* 0x000ee20000000800 */
[----:B-1----:R-:W-:-:S05]  /*274a0*/  @P0 IMAD.HI.U32 R0, R7, R0, RZ ;  /* 0x0000000007000227 */ /* 0x002fca00078e00ff */
[----:B---3--:R-:W-:-:S05]  /*274b0*/  @P0 SHF.R.U32.HI R4, RZ, R5, R0 ;  /* 0x00000005ff040219 */ /* 0x008fca0000011600 */
[----:B------:R-:W-:Y:S01]  /*274c0*/  IMAD.IADD R0, R20, 0x1, R4 ;  /* 0x0000000114007824 */ /* 0x000fe200078e0204 */
[----:B------:R-:W-:-:S04]  /*274d0*/  SHF.R.U32.HI R4, RZ, 0x1f, R2 ;  /* 0x0000001fff047819 */ /* 0x000fc80000011602 */
[----:B------:R-:W-:Y:S01]  /*274e0*/  LEA.HI.SX32 R7, R2, R4, 0x1c ;  /* 0x0000000402077211 */ /* 0x000fe200078fe2ff */
        /* <DEDUP_REMOVED lines=14> */
.L_x_5046:
[----:B------:R-:W-:-:S13]  /*275d0*/  ISETP.NE.AND P0, PT, R3, 0x1, PT ;  /* 0x000000010300780c */ /* 0x000fda0003f05270 */
[----:B------:R-:W1:Y:S02]  /*275e0*/  @P0 LDC.64 R4, c[0x0][0x9e8] ;  /* 0x00027a00ff040b82 */ /* 0x000e640000000a00 */
[----:B-1----:R-:W-:-:S05]  /*275f0*/  @P0 IMAD.HI.U32 R4, R0, R4, RZ ;  /* 0x0000000400040227 */ /* 0x002fca00078e00ff */
[----:B------:R-:W-:-:S07]  /*27600*/  @P0 SHF.R.U32.HI R0, RZ, R5, R4 ;  /* 0x00000005ff000219 */ /* 0x000fce0000011604 */
.L_x_5047:
[----:B------:R-:W-:Y:S05]  /*27610*/  BSYNC B0 ;  /* 0x0000000000007941 */ /* 0x000fea0003800000 */
.L_x_5045:
[----:B------:R-:W-:-:S05]  /*27620*/  IMAD R0, R0, R3, RZ ;  /* 0x0000000300007224 */ /* 0x000fca00078e02ff */
[----:B------:R-:W-:-:S07]  /*27630*/  VIMNMX R2, R2, R0, !PT ;  /* 0x0000000002027248 */ /* 0x000fce0007fe0100 */
.L_x_5044:
[----:B------:R-:W-:Y:S01]  /*27640*/  IMAD.HI R2, R2, 0x2aaaaaab, RZ ;  /* 0x2aaaaaab02027827 */ /* 0x000fe200078e02ff */
[----:B------:R-:W-:Y:S01]  /*27650*/  ISETP.NE.AND P1, PT, R17, RZ, PT ;  /* 0x000000ff1100720c */ /* 0x000fe20003f25270 */
[----:B------:R-:W-:Y:S03]  /*27660*/  BSSY B0, `(.L_x_5048) ;  /* 0x0000025000007945 */ /* 0x000fe60003800000 */
[----:B------:R-:W-:-:S04]  /*27670*/  SHF.R.U32.HI R0, RZ, 0x1f, R2 ;  /* 0x0000001fff007819 */ /* 0x000fc80000011602 */
[----:B------:R-:W-:-:S04]  /*27680*/  LEA.HI.SX32 R0, R2, R0, 0x1c ;  /* 0x0000000002007211 */ /* 0x000fc800078fe2ff */
[----:B------:R-:W-:Y:S01]  /*27690*/  VIMNMX R8, RZ, R0, !PT ;  /* 0x00000000ff087248 */ /* 0x000fe20007fe0100 */
[----:B------:R-:W1:Y:S03]  /*276a0*/  @!P1 LDC R17, c[0x0][0x9f0] ;  /* 0x00027c00ff119b82 */ /* 0x000e660000000800 */
        /* <DEDUP_REMOVED lines=32> */
.L_x_5049:
[----:B------:R-:W-:Y:S05]  /*278b0*/  BSYNC B0 ;  /* 0x0000000000007941 */ /* 0x000fea0003800000 */
.L_x_5048:
        /* <DEDUP_REMOVED lines=14> */
[----:B------:R-:W-:Y:S02]  /*279a0*/  VOTEU.ANY UR4, UPT, PT ;  /* 0x0000000000047886 */ /* 0x000fe400038e0100 */
[----:B------:R-:W2:Y:S08]  /*279b0*/  FLO.U32 R0, UR4 ;  /* 0x0000000400007d00 */ /* 0x000eb000080e0000 */
[----:B------:R-:W3:Y:S01]  /*279c0*/  POPC R4, UR4 ;  /* 0x0000000400047d09 */ /* 0x000ee20008000000 */
[----:B--2---:R-:W-:-:S02]  /*279d0*/  ISETP.EQ.U32.AND P0, PT, R0, R3, PT ;  /* 0x000000030000720c */ /* 0x004fc40003f02070 */
[----:B------:R-:W3:Y:S11]  /*279e0*/  LDC.64 R2, c[0x0][0xc60] ;  /* 0x00031800ff027b82 */ /* 0x000ef60000000a00 */
        /* <DEDUP_REMOVED lines=8> */
.L_x_5051:
        /* <DEDUP_REMOVED lines=20> */
.L_x_5054:
[----:B------:R-:W-:Y:S05]  /*27bb0*/  BSYNC B6 ;  /* 0x0000000000067941 */ /* 0x000fea0003800000 */
.L_x_5053:
        /* <DEDUP_REMOVED lines=20> */
.L_x_5057:
        /* <DEDUP_REMOVED lines=15> */
.L_x_5056:
[----:B------:R-:W-:Y:S05]  /*27df0*/  BSYNC B6 ;  /* 0x0000000000067941 */ /* 0x000fea0003800000 */
.L_x_5055:
[----:B------:R-:W2:Y:S01]  /*27e00*/  LDL R0, [R1+0xc] ;  /* 0x00000c0001007983 */ /* 0x000ea20000100800 */
[----:B------:R-:W-:Y:S02]  /*27e10*/  ULDC.64 UR4, c[0x0][0x9f8] ;  /* 0x00027e0000047ab9 */ /* 0x000fe40000000a00 */
[----:B------:R-:W-:Y:S01]  /*27e20*/  ISETP.NE.U32.AND P0, PT, RZ, UR4, PT ;  /* 0x00000004ff007c0c */ /* 0x000fe2000bf05070 */
[----:B-1----:R-:W3:Y:S03]  /*27e30*/  LDL R17, [R1+0x44] ;  /* 0x0000440001117983 */ /* 0x002ee60000100800 */
        /* <DEDUP_REMOVED lines=20> */
.L_x_5209:
        /* <DEDUP_REMOVED lines=9> */
.L_x_5212:
[----:B------:R-:W-:Y:S05]  /*28010*/  @!P6 BRA `(.L_x_5059) ;  /* 0x000000040020e947 */ /* 0x000fea0003800000 */
[----:B------:R-:W-:-:S04]  /*28020*/  ISETP.NE.U32.AND P0, PT, R2, RZ, PT ;  /* 0x000000ff0200720c */ /* 0x000fc80003f05070 */
[----:B------:R-:W-:-:S13]  /*28030*/  ISETP.NE.AND.EX P0, PT, R3, RZ, PT, P0 ;  /* 0x000000ff0300720c */ /* 0x000fda0003f05300 */
[----:B------:R-:W-:Y:S05]  /*28040*/  @!P0 BRA `(.L_x_5061) ;  /* 0x0000000000508947 */ /* 0x000fea0003800000 */
[----:B------:R-:W3:Y:S01]  /*28050*/  LDC R6, c[0x0][0x43c] ;  /* 0x00010f00ff067b82 */ /* 0x000ee20000000800 */
[----:B------:R-:W-:Y:S01]  /*28060*/  IMAD.MOV.U32 R9, RZ, RZ, R0 ;  /* 0x000000ffff097224 */ /* 0x000fe200078e0000 */
[----:B------:R-:W-:-:S03]  /*28070*/  ULDC.64 UR4, c[0x0][0x428] ;  /* 0x00010a0000047ab9 */ /* 0x000fc60000000a00 */
        /* <DEDUP_REMOVED lines=17> */
.L_x_5061:
[----:B------:R-:W4:Y:S04]  /*28190*/  LDL R0, [R1+0x10] ;  /* 0x0000100001007983 */ /* 0x000f280000100800 */
[----:B---3--:R-:W3:Y:S01]  /*281a0*/  LDL R2, [R1+0x14] ;  /* 0x0000140001027983 */ /* 0x008ee20000100800 */
[----:B----4-:R-:W-:Y:S01]  /*281b0*/  IMAD R0, R0, 0x8, R19 ;  /* 0x0000000800007824 */ /* 0x010fe200078e0213 */
[----:B---3--:R-:W-:-:S04]  /*281c0*/  SHF.L.U32 R2, R2, 0x1f, RZ ;  /* 0x0000001f02027819 */ /* 0x008fc800000006ff */
[----:B------:R-:W3:Y:S02]  /*281d0*/  SYNCS.PHASECHK.TRANS64.TRYWAIT P0, [R0+URZ+0x30840], R2 ;  /* 0x03084002000075a7 */ /* 0x000ee4000800017f */
[----:B---3--:R-:W-:Y:S05]  /*281e0*/  @!P0 BRA `(.L_x_5062) ;  /* 0x0000006000708947 */ /* 0x008fea0003800000 */
.L_x_5213:
        /* <DEDUP_REMOVED lines=9> */
.L_x_5063:
[----:B--2---:R-:W2:Y:S04]  /*28280*/  LDL R4, [R1+0x10] ;  /* 0x0000100001047983 */ /* 0x004ea80000100800 */
[----:B------:R-:W2:Y:S04]  /*28290*/  LDL R3, [R1+0x4] ;  /* 0x0000040001037983 */ /* 0x000ea80000100800 */
[----:B---34-:R-:W3:Y:S01]  /*282a0*/  LDL R2, [R1+0x18] ;  /* 0x0000180001027983 */ /* 0x018ee20000100800 */
        /* <DEDUP_REMOVED lines=12> */
[----:B--2---:R-:W-:Y:S01]  /*28370*/  IMAD R0, R4, 0x9000, R19 ;  /* 0x0000900004007824 */ /* 0x004fe200078e0213 */
[----:B------:R-:W-:-:S04]  /*28380*/  R2UR UR11, R3 ;  /* 0x00000000030b72ca */ /* 0x000fc800000e0000 */
        /* <DEDUP_REMOVED lines=10> */
[----:B--2---:R-:W-:Y:S01]  /*28430*/  UMOV UR8, UR15 ;  /* 0x0000000f00087c82 */ /* 0x004fe20008000000 */
[----:B------:R-:W-:Y:S02]  /*28440*/  UMOV UR10, UR17 ;  /* 0x00000011000a7c82 */ /* 0x000fe40008000000 */
[----:B------:R2:W-:Y:S02]  /*28450*/  UTMALDG.4D [UR8], [UR4], desc[UR6] ;  /* 0x00000608040075b4 */ /* 0x0005e40008019000 */
[----:B--2---:R-:W-:Y:S01]  /*28460*/  UMOV UR8, UR16 ;  /* 0x0000001000087c82 */ /* 0x004fe20008000000 */
[----:B------:R-:W-:-:S02]  /*28470*/  UMOV UR10, UR14 ;  /* 0x0000000e000a7c82 */ /* 0x000fc40008000000 */
[----:B------:R3:W-:Y:S02]  /*28480*/  UTMALDG.4D [UR8], [UR4], desc[UR6] ;  /* 0x00000608040075b4 */ /* 0x0007e40008019000 */
[----:B---3--:R-:W-:Y:S01]  /*28490*/  NOP ;  /* 0x0000000000007918 */ /* 0x008fe20000000000 */
.L_x_5059:
        /* <DEDUP_REMOVED lines=31> */
.L_x_5065:
[----:B------:R-:W-:Y:S05]  /*28690*/  BSYNC B6 ;  /* 0x0000000000067941 */ /* 0x000fea0003800000 */
.L_x_5064:
        /* <DEDUP_REMOVED lines=65> */
[----:B------:R-:W-:Y:S01]  /*28ab0*/  ISETP.GE.AND P1, PT, R9, UR4, PT ;  /* 0x0000000409007c0c */ /* 0x000fe2000bf26270 */
[----:B------:R-:W-:-:S12]  /*28ac0*/  BRA.DIV UR5, `(.L_x_5066) ;  /* 0x0000005a054c7947 */ /* 0x000fd8000b800000 */
[----:B------:R-:W2:Y:S04]  /*28ad0*/  LDL.LU R6, [R1+0x38] ;  /* 0x0000380001067983 */ /* 0x000ea80000300800 */
[----:B------:R-:W3:Y:S04]  /*28ae0*/  LDL.LU R11, [R1+0x34] ;  /* 0x00003400010b7983 */ /* 0x000ee80000300800 */
[----:B------:R-:W4:Y:S01]  /*28af0*/  LDL R9, [R1+0x2c] ;  /* 0x00002c0001097983 */ /* 0x000f220000100800 */
[----:B--2---:R-:W-:-:S03]  /*28b00*/  IMAD R2, R6, R7, RZ ;  /* 0x0000000706027224 */ /* 0x004fc600078e02ff */
[----:B------:R-:W0:Y:S01]  /*28b10*/  SHFL.IDX PT, R7, R4, RZ, 0x181f ;  /* 0x00181fff04077589 */ /* 0x000e2200000e0000 */
[----:B---3--:R-:W-:-:S03]  /*28b20*/  IMAD.IADD R0, R10, 0x1, R11 ;  /* 0x000000010a007824 */ /* 0x008fc600078e020b */
[----:B------:R-:W1:Y:S01]  /*28b30*/  SHFL.IDX PT, R6, R3, RZ, 0x181f ;  /* 0x00181fff03067589 */ /* 0x000e6200000e0000 */
[C---:B------:R-:W-:Y:S01]  /*28b40*/  VIADD R5, R0.reuse, 0x10 ;  /* 0x0000001000057836 */ /* 0x040fe20000000000 */
[----:B------:R-:W-:-:S13]  /*28b50*/  ISETP.GE.AND P2, PT, R0, R2, PT ;  /* 0x000000020000720c */ /* 0x000fda0003f46270 */
[----:B0-----:R-:W-:-:S05]  /*28b60*/  @!P2 LEA R7, P4, R8, R7, 0x1 ;  /* 0x000000070807a211 */ /* 0x001fca00078808ff */
[----:B-1----:R-:W-:-:S05]  /*28b70*/  @!P2 IMAD.X R6, RZ, RZ, R6, P4 ;  /* 0x000000ffff06a224 */ /* 0x002fca00020e0606 */
[----:B------:R-:W-:-:S04]  /*28b80*/  @!P2 LOP3.LUT R7, R7, R6, RZ, 0x3c, !PT ;  /* 0x000000060707a212 */ /* 0x000fc800078e3cff */
[----:B------:R-:W-:-:S04]  /*28b90*/  @!P2 LOP3.LUT R6, R7, R6, RZ, 0x3c, !PT ;  /* 0x000000060706a212 */ /* 0x000fc800078e3cff */
[----:B------:R-:W-:-:S05]  /*28ba0*/  @!P2 LOP3.LUT R7, R7, R6, RZ, 0x3c, !PT ;  /* 0x000000060707a212 */ /* 0x000fca00078e3cff */
[----:B------:R-:W-:Y:S01]  /*28bb0*/  @!PT LDS RZ, [RZ] ;  /* 0x00000000fffff984 */ /* 0x000fe20000000800 */
[----:B----4-:R-:W-:Y:S04]  /*28bc0*/  @!P2 LDGSTS.E.BYPASS.LTC128B.128 [R9+0x12400], desc[UR46][R6.64], !P3 ;  /* 0x124000000609afae */ /* 0x010fe8000d901d6e */
        /* <DEDUP_REMOVED lines=69> */
.L_x_5230:
        /* <DEDUP_REMOVED lines=13> */
.L_x_5068:
[----:B------:R-:W-:Y:S05]  /*290f0*/  BSYNC B0 ;  /* 0x0000000000007941 */ /* 0x000fea0003800000 */
.L_x_5067:
[----:B------:R-:W-:Y:S01]  /*29100*/  NOP ;  /* 0x0000000000007918 */ /* 0x000fe20000000000 */
[----:B------:R-:W-:-:S13]  /*29110*/  PLOP3.LUT P0, PT, PT, PT, PT, 0x80, 0x0 ;  /* 0x000000000000781c */ /* 0x000fda0003f0f070 */
.L_x_5069:
        /* <DEDUP_REMOVED lines=18> */
.L_x_5231:
[----:B------:R-:W-:Y:S05]  /*29240*/  BSYNC B0 ;  /* 0x0000000000007941 */ /* 0x000fea0003800000 */
.L_x_5070:
[----:B------:R-:W4:Y:S04]  /*29250*/  LDL R2, [R1+0x44] ;  /* 0x0000440001027983 */ /* 0x000f280000100800 */
[----:B0-----:R-:W5:Y:S01]  /*29260*/  LDL R4, [R1+0x30] ;  /* 0x0000300001047983 */ /* 0x001f620000100800 */
[----:B------:R-:W-:Y:S01]  /*29270*/  BSSY B0, `(.L_x_5072) ;  /* 0x000024d000007945 */ /* 0x000fe20003800000 */
[----:B----4-:R-:W-:-:S05]  /*29280*/  VIADD R0, R2, 0xfffffffe ;  /* 0xfffffffe02007836 */ /* 0x010fca0000000000 */
[----:B-----5:R-:W-:-:S13]  /*29290*/  ISETP.GE.AND P0, PT, R0, R4, PT ;  /* 0x000000040000720c */ /* 0x020fda0003f06270 */
[----:B------:R-:W-:Y:S05]  /*292a0*/  @!P0 BRA `(.L_x_5073) ;  /* 0x0000002400248947 */ /* 0x000fea0003800000 */
[----:B--2---:R-:W2:Y:S04]  /*292b0*/  LDL.LU R3, [R1+0x50] ;  /* 0x0000500001037983 */ /* 0x004ea80000300800 */
[----:B---3--:R-:W3:Y:S04]  /*292c0*/  LDL.LU R7, [R1+0x40] ;  /* 0x0000400001077983 */ /* 0x008ee80000300800 */
        /* <DEDUP_REMOVED lines=52> */
.L_x_5078:
[----:B------:R-:W-:Y:S01]  /*29610*/  IMAD R3, R8, 0x8, R19 ;  /* 0x0000000808037824 */ /* 0x000fe200078e0213 */
[----:B------:R-:W-:Y:S01]  /*29620*/  SHF.L.U32 R2, R9, 0x1f, RZ ;  /* 0x0000001f09027819 */ /* 0x000fe200000006ff */
[----:B------:R-:W-:Y:S03]  /*29630*/  BSSY B3, `(.L_x_5079) ;  /* 0x0000003000037945 */ /* 0x000fe60003800000 */
[----:B------:R-:W1:Y:S02]  /*29640*/  SYNCS.PHASECHK.TRANS64.TRYWAIT P0, [R3+URZ+0x30840], R2 ;  /* 0x03084002030075a7 */ /* 0x000e64000800017f */
[----:B-1----:R-:W-:Y:S05]  /*29650*/  @!P0 BRA `(.L_x_5080) ;  /* 0x0000005800588947 */ /* 0x002fea0003800000 */
.L_x_5232:
[----:B------:R-:W-:Y:S05]  /*29660*/  BSYNC B3 ;  /* 0x0000000000037941 */ /* 0x000fea0003800000 */
.L_x_5079:
        /* <DEDUP_REMOVED lines=10> */
.L_x_5082:
[----:B------:R-:W-:Y:S05]  /*29710*/  BSYNC B3 ;  /* 0x0000000000037941 */ /* 0x000fea0003800000 */
.L_x_5081:
        /* <DEDUP_REMOVED lines=12> */
.L_x_5083:
        /* <DEDUP_REMOVED lines=16> */
.L_x_5084:
        /* <DEDUP_REMOVED lines=16> */
.L_x_5085:
        /* <DEDUP_REMOVED lines=17> */
.L_x_5233:
[----:B------:R-:W-:Y:S05]  /*29af0*/  BSYNC B3 ;  /* 0x0000000000037941 */ /* 0x000fea0003800000 */
.L_x_5086:
        /* <DEDUP_REMOVED lines=10> */
.L_x_5088:
[----:B------:R-:W-:Y:S01]  /*29ba0*/  LOP3.LUT P0, RZ, R18, 0x8, RZ, 0xc0, !PT ;  /* 0x0000000812ff7812 */ /* 0x000fe2000780c0ff */
[----:B------:R-:W-:-:S12]  /*29bb0*/  BSSY B3, `(.L_x_5089) ;  /* 0x0000003000037945 */ /* 0x000fd80003800000 */
[----:B------:R-:W-:Y:S05]  /*29bc0*/  @P0 BRA `(.L_x_5090) ;  /* 0x0000000000040947 */ /* 0x000fea0003800000 */
[----:B------:R-:W-:Y:S01]  /*29bd0*/  BPT.TRAP 0x1 ;  /* 0x000000040000795c */ /* 0x000fe20000300000 */
.L_x_5090:
[----:B------:R-:W-:Y:S05]  /*29be0*/  BSYNC B3 ;  /* 0x0000000000037941 */ /* 0x000fea0003800000 */
.L_x_5089:
        /* <DEDUP_REMOVED lines=13> */
.L_x_5091:
        /* <DEDUP_REMOVED lines=15> */
.L_x_5092:
        /* <DEDUP_REMOVED lines=15> */
.L_x_5093:
        /* <DEDUP_REMOVED lines=12> */
.L_x_5077:
[----:B------:R-:W-:Y:S05]  /*29f60*/  BSYNC B1 ;  /* 0x0000000000017941 */ /* 0x000fea0003800000 */
.L_x_5076:
[----:B0-----:R-:W2:Y:S04]  /*29f70*/  LDL.LU R0, [R1+0x44] ;  /* 0x0000440001007983 */ /* 0x001ea80000300800 */
[----:B------:R0:W-:Y:S04]  /*29f80*/  STL [R1+0x10], R8 ;  /* 0x0000100801007387 */ /* 0x0001e80000100800 */
[----:B------:R0:W-:Y:S02]  /*29f90*/  STL [R1+0x14], R9 ;  /* 0x0000140901007387 */ /* 0x0001e40000100800 */
[----:B0-2---:R-:W-:-:S07]  /*29fa0*/  VIADD R0, R0, 0xfffffffd ;  /* 0xfffffffd00007836 */ /* 0x005fce0000000000 */
.L_x_5075:
[----:B------:R-:W-:Y:S05]  /*29fb0*/  BSYNC B2 ;  /* 0x0000000000027941 */ /* 0x000fea0003800000 */
.L_x_5074:
[----:B------:R-:W-:-:S05]  /*29fc0*/  VIADD R10, R10, 0xfffffffe ;  /* 0xfffffffe0a0a7836 */ /* 0x000fca0000000000 */
[----:B------:R-:W-:-:S13]  /*29fd0*/  ISETP.NE.AND P0, PT, R10, R7, PT ;  /* 0x000000070a00720c */ /* 0x000fda0003f05270 */
[----:B------:R-:W-:Y:S05]  /*29fe0*/  @!P0 BRA `(.L_x_5073) ;  /* 0x0000001400d48947 */ /* 0x000fea0003800000 */
[----:B------:R-:W-:-:S07]  /*29ff0*/  IMAD.MOV.U32 R9, RZ, RZ, R17 ;  /* 0x000000ffff097224 */ /* 0x000fce00078e0011 */
.L_x_5130:
        /* <DEDUP_REMOVED lines=35> */
.L_x_5096:
[----:B------:R-:W-:Y:S01]  /*2a230*/  IMAD R3, R4, 0x8, R19 ;  /* 0x0000000804037824 */ /* 0x000fe200078e0213 */
[----:B------:R-:W-:Y:S01]  /*2a240*/  SHF.L.U32 R2, R5, 0x1f, RZ ;  /* 0x0000001f05027819 */ /* 0x000fe200000006ff */
[----:B------:R-:W-:Y:S03]  /*2a250*/  BSSY B2, `(.L_x_5097) ;  /* 0x0000003000027945 */ /* 0x000fe60003800000 */
[----:B------:R-:W1:Y:S02]  /*2a260*/  SYNCS.PHASECHK.TRANS64.TRYWAIT P0, [R3+URZ+0x30840], R2 ;  /* 0x03084002030075a7 */ /* 0x000e64000800017f */
[----:B-1----:R-:W-:Y:S05]  /*2a270*/  @!P0 BRA `(.L_x_5098) ;  /* 0x0000004c00788947 */ /* 0x002fea0003800000 */
.L_x_5234:
[----:B------:R-:W-:Y:S05]  /*2a280*/  BSYNC B2 ;  /* 0x0000000000027941 */ /* 0x000fea0003800000 */
.L_x_5097:
        /* <DEDUP_REMOVED lines=10> */
.L_x_5100:
[----:B------:R-:W-:Y:S05]  /*2a330*/  BSYNC B2 ;  /* 0x0000000000027941 */ /* 0x000fea0003800000 */
.L_x_5099:
        /* <DEDUP_REMOVED lines=12> */
.L_x_5101:
        /* <DEDUP_REMOVED lines=16> */
.L_x_5102:
        /* <DEDUP_REMOVED lines=16> */
.L_x_5103:
        /* <DEDUP_REMOVED lines=17> */
.L_x_5235:
[----:B------:R-:W-:Y:S05]  /*2a710*/  BSYNC B2 ;  /* 0x0000000000027941 */ /* 0x000fea0003800000 */
.L_x_5104:
        /* <DEDUP_REMOVED lines=10> */
.L_x_5106:
[----:B------:R-:W-:Y:S01]  /*2a7c0*/  LOP3.LUT P0, RZ, R18, 0x8, RZ, 0xc0, !PT ;  /* 0x0000000812ff7812 */ /* 0x000fe2000780c0ff */
[----:B------:R-:W-:-:S12]  /*2a7d0*/  BSSY B2, `(.L_x_5107) ;  /* 0x0000003000027945 */ /* 0x000fd80003800000 */
[----:B------:R-:W-:Y:S05]  /*2a7e0*/  @P0 BRA `(.L_x_5108) ;  /* 0x0000000000040947 */ /* 0x000fea0003800000 */
[----:B------:R-:W-:Y:S01]  /*2a7f0*/  BPT.TRAP 0x1 ;  /* 0x000000040000795c */ /* 0x000fe20000300000 */
.L_x_5108:
[----:B------:R-:W-:Y:S05]  /*2a800*/  BSYNC B2 ;  /* 0x0000000000027941 */ /* 0x000fea0003800000 */
.L_x_5107:
        /* <DEDUP_REMOVED lines=13> */
.L_x_5109:
        /* <DEDUP_REMOVED lines=15> */
.L_x_5110:
        /* <DEDUP_REMOVED lines=15> */
.L_x_5111:
        /* <DEDUP_REMOVED lines=12> */
.L_x_5095:
[----:B------:R-:W-:Y:S05]  /*2ab80*/  BSYNC B1 ;  /* 0x0000000000017941 */ /* 0x000fea0003800000 */
.L_x_5094:
        /* <DEDUP_REMOVED lines=35> */
.L_x_5114:
[----:B------:R-:W-:Y:S01]  /*2adc0*/  IMAD R3, R11, 0x8, R19 ;  /* 0x000000080b037824 */ /* 0x000fe200078e0213 */
[----:B------:R-:W-:Y:S01]  /*2add0*/  SHF.L.U32 R2, R10, 0x1f, RZ ;  /* 0x0000001f0a027819 */ /* 0x000fe200000006ff */
[----:B------:R-:W-:Y:S03]  /*2ade0*/  BSSY B2, `(.L_x_5115) ;  /* 0x0000003000027945 */ /* 0x000fe60003800000 */
[----:B------:R-:W2:Y:S02]  /*2adf0*/  SYNCS.PHASECHK.TRANS64.TRYWAIT P0, [R3+URZ+0x30840], R2 ;  /* 0x03084002030075a7 */ /* 0x000ea4000800017f */
[----:B--2---:R-:W-:Y:S05]  /*2ae00*/  @!P0 BRA `(.L_x_5116) ;  /* 0x0000004000bc8947 */ /* 0x004fea0003800000 */
.L_x_5236:
[----:B------:R-:W-:Y:S05]  /*2ae10*/  BSYNC B2 ;  /* 0x0000000000027941 */ /* 0x000fea0003800000 */
.L_x_5115:
        /* <DEDUP_REMOVED lines=10> */
.L_x_5118:
[----:B------:R-:W-:Y:S05]  /*2aec0*/  BSYNC B2 ;  /* 0x0000000000027941 */ /* 0x000fea0003800000 */
.L_x_5117:
        /* <DEDUP_REMOVED lines=13> */
.L_x_5119:
        /* <DEDUP_REMOVED lines=16> */
.L_x_5120:
        /* <DEDUP_REMOVED lines=16> */
.L_x_5121:
        /* <DEDUP_REMOVED lines=15> */
.L_x_5237:
[----:B------:R-:W-:Y:S05]  /*2b290*/  BSYNC B2 ;  /* 0x0000000000027941 */ /* 0x000fea0003800000 */
.L_x_5122:
        /* <DEDUP_REMOVED lines=10> */
.L_x_5124:
[----:B------:R-:W-:Y:S01]  /*2b340*/  LOP3.LUT P0, RZ, R18, 0x8, RZ, 0xc0, !PT ;  /* 0x0000000812ff7812 */ /* 0x000fe2000780c0ff */
[----:B------:R-:W-:-:S12]  /*2b350*/  BSSY B2, `(.L_x_5125) ;  /* 0x0000003000027945 */ /* 0x000fd80003800000 */
[----:B------:R-:W-:Y:S05]  /*2b360*/  @P0 BRA `(.L_x_5126) ;  /* 0x0000000000040947 */ /* 0x000fea0003800000 */
[----:B------:R-:W-:Y:S01]  /*2b370*/  BPT.TRAP 0x1 ;  /* 0x000000040000795c */ /* 0x000fe20000300000 */
.L_x_5126:
[----:B------:R-:W-:Y:S05]  /*2b380*/  BSYNC B2 ;  /* 0x0000000000027941 */ /* 0x000fea0003800000 */
.L_x_5125:
        /* <DEDUP_REMOVED lines=12> */
.L_x_5127:
        /* <DEDUP_REMOVED lines=15> */
.L_x_5128:
        /* <DEDUP_REMOVED lines=15> */
.L_x_5129:
        /* <DEDUP_REMOVED lines=12> */
.L_x_5113:
[----:B------:R-:W-:Y:S05]  /*2b6f0*/  BSYNC B1 ;  /* 0x0000000000017941 */ /* 0x000fea0003800000 */
.L_x_5112:
[----:B------:R-:W2:Y:S01]  /*2b700*/  LDL R2, [R1+0x30] ;  /* 0x0000300001027983 */ /* 0x000ea20000100800 */
[----:B------:R-:W-:Y:S01]  /*2b710*/  VIADD R0, R0, 0xfffffffe ;  /* 0xfffffffe00007836 */ /* 0x000fe20000000000 */
[----:B--2---:R-:W-:-:S13]  /*2b720*/  ISETP.GT.AND P0, PT, R6, R2, PT ;  /* 0x000000020600720c */ /* 0x004fda0003f04270 */
[----:B------:R-:W-:Y:S05]  /*2b730*/  @P0 BRA `(.L_x_5130) ;  /* 0xffffffe800300947 */ /* 0x000fea000383ffff */
.L_x_5073:
[----:B------:R-:W-:Y:S05]  /*2b740*/  BSYNC B0 ;  /* 0x0000000000007941 */ /* 0x000fea0003800000 */
.L_x_5072:
[----:B------:R-:W4:Y:S01]  /*2b750*/  S2R R2, SR_TID.X ;  /* 0x0000000000027919 */ /* 0x000f220000002100 */
[----:B------:R-:W-:Y:S01]  /*2b760*/  BSSY B0, `(.L_x_5131) ;  /* 0x0000011000007945 */ /* 0x000fe20003800000 */
[----:B----4-:R-:W-:-:S04]  /*2b770*/  LOP3.LUT R2, R2, 0x7f, RZ, 0xc0, !PT ;  /* 0x0000007f02027812 */ /* 0x010fc800078ec0ff */
[----:B------:R-:W-:-:S13]  /*2b780*/  ISETP.NE.AND P0, PT, R2, RZ, PT ;  /* 0x000000ff0200720c */ /* 0x000fda0003f05270 */
[----:B------:R-:W-:Y:S05]  /*2b790*/  @P0 BRA `(.L_x_5132) ;  /* 0x0000000000340947 */ /* 0x000fea0003800000 */
[----:B------:R-:W4:Y:S01]  /*2b7a0*/  S2R R2, SR_LANEID ;  /* 0x0000000000027919 */ /* 0x000f220000000000 */
[----:B------:R-:W-:Y:S01]  /*2b7b0*/  VOTEU.ANY UR4, UPT, PT ;  /* 0x0000000000047886 */ /* 0x000fe200038e0100 */
[----:B-1----:R-:W1:Y:S01]  /*2b7c0*/  LDC.64 R4, c[0x0][0xc60] ;  /* 0x00031800ff047b82 */ /* 0x002e620000000a00 */
[----:B------:R-:W4:Y:S02]  /*2b7d0*/  FLO.U32 R0, UR4 ;  /* 0x0000000400007d00 */ /* 0x000f2400080e0000 */
[----:B----4-:R-:W-:-:S06]  /*2b7e0*/  ISETP.EQ.U32.AND P0, PT, R0, R2, PT ;  /* 0x000000020000720c */ /* 0x010fcc0003f02070 */
[----:B------:R-:W1:Y:S07]  /*2b7f0*/  POPC R2, UR4 ;  /* 0x0000000400027d09 */ /* 0x000e6e0008000000 */
[----:B-1----:R-:W4:Y:S04]  /*2b800*/  @P0 ATOMG.E.ADD.STRONG.GPU PT, R2, desc[UR46][R4.64], R2 ;  /* 0x00000002040209a8 */ /* 0x002f2800081ee1ee */
[----:B----4-:R1:W4:Y:S02]  /*2b810*/  SHFL.IDX PT, R2, R2, R0, 0x1f ;  /* 0x00001f0002027589 */ /* 0x01032400000e0000 */
[----:B-1----:R-:W1:Y:S02]  /*2b820*/  S2R R0, SR_LTMASK ;  /* 0x0000000000007919 */ /* 0x002e640000003900 */
[----:B-1----:R-:W-:-:S06]  /*2b830*/  LOP3.LUT R0, R0, UR4, RZ, 0xc0, !PT ;  /* 0x0000000400007c12 */ /* 0x002fcc000f8ec0ff */
[----:B------:R-:W4:Y:S02]  /*2b840*/  POPC R0, R0 ;  /* 0x0000000000007309 */ /* 0x000f240000000000 */
[----:B----4-:R-:W-:-:S05]  /*2b850*/  IADD3 R0, R2, UR39, R0 ;  /* 0x0000002702007c10 */ /* 0x010fca000fffe000 */
[----:B------:R4:W-:Y:S02]  /*2b860*/  STL [R1], R0 ;  /* 0x0000000001007387 */ /* 0x0009e40000100800 */
.L_x_5132:
[----:B------:R-:W-:Y:S05]  /*2b870*/  BSYNC B0 ;  /* 0x0000000000007941 */ /* 0x000fea0003800000 */
.L_x_5131:
[----:B------:R-:W-:Y:S01]  /*2b880*/  LOP3.LUT P0, RZ, R18, 0x4, RZ, 0xc0, !PT ;  /* 0x0000000412ff7812 */ /* 0x000fe2000780c0ff */
[----:B------:R-:W-:-:S12]  /*2b890*/  BSSY B0, `(.L_x_5133) ;  /* 0x000004e000007945 */ /* 0x000fd80003800000 */
[----:B------:R-:W-:Y:S05]  /*2b8a0*/  @!P0 BRA `(.L_x_5134) ;  /* 0x0000000400308947 */ /* 0x000fea0003800000 */
[----:B----4-:R-:W4:Y:S04]  /*2b8b0*/  LDL R0, [R1+0x10] ;  /* 0x0000100001007983 */ /* 0x010f280000100800 */
[----:B------:R-:W5:Y:S01]  /*2b8c0*/  LDL R2, [R1+0x14] ;  /* 0x0000140001027983 */ /* 0x000f620000100800 */
[----:B------:R-:W-:Y:S01]  /*2b8d0*/  BSSY B1, `(.L_x_5135) ;  /* 0x0000005000017945 */ /* 0x000fe20003800000 */
[----:B----4-:R-:W-:Y:S01]  /*2b8e0*/  IMAD R0, R0, 0x8, R19 ;  /* 0x0000000800007824 */ /* 0x010fe200078e0213 */
[----:B-----5:R-:W-:-:S04]  /*2b8f0*/  SHF.L.U32 R2, R2, 0x1f, RZ ;  /* 0x0000001f02027819 */ /* 0x020fc800000006ff */
[----:B------:R-:W4:Y:S02]  /*2b900*/  SYNCS.PHASECHK.TRANS64.TRYWAIT P0, [R0+URZ+0x30860], R2 ;  /* 0x03086002000075a7 */ /* 0x000f24000800017f */
[----:B----4-:R-:W-:Y:S05]  /*2b910*/  @!P0 BRA `(.L_x_5136) ;  /* 0x0000003800208947 */ /* 0x010fea0003800000 */
.L_x_5238:
[----:B------:R-:W-:Y:S05]  /*2b920*/  BSYNC B1 ;  /* 0x0000000000017941 */ /* 0x000fea0003800000 */
.L_x_5135:
[----:B--2---:R-:W2:Y:S01]  /*2b930*/  S2R R3, SR_TID.X ;  /* 0x0000000000037919 */ /* 0x004ea20000002100 */
[----:B------:R-:W-:-:S04]  /*2b940*/  UPRMT UR4, UR38, 0x9910, URZ ;  /* 0x0000991026047896 */ /* 0x000fc8000800003f */
[----:B------:R-:W-:Y:S01]  /*2b950*/  UISETP.NE.AND UP0, UPT, UR4, 0x2, UPT ;  /* 0x000000020400788c */ /* 0x000fe2000bf05270 */
[----:B--2---:R-:W-:-:S04]  /*2b960*/  LOP3.LUT R3, R3, 0x7f, RZ, 0xc0, !PT ;  /* 0x0000007f03037812 */ /* 0x004fc800078ec0ff */
[----:B------:R-:W-:-:S13]  /*2b970*/  ISETP.NE.AND P0, PT, R3, RZ, PT ;  /* 0x000000ff0300720c */ /* 0x000fda0003f05270 */
[----:B----4-:R-:W-:-:S04]  /*2b980*/  @!P0 IMAD.MOV.U32 R2, RZ, RZ, 0x9000 ;  /* 0x00009000ff028424 */ /* 0x010fc800078e00ff */
[----:B------:R2:W-:Y:S01]  /*2b990*/  @!P0 SYNCS.ARRIVE.TRANS64 RZ, [R0+URZ+0x30850], R2 ;  /* 0x0308500200ff89a7 */ /* 0x0005e2000800003f */
[----:B------:R-:W-:-:S13]  /*2b9a0*/  PLOP3.LUT P0, PT, PT, PT, UP0, 0x80, 0x0 ;  /* 0x000000000000781c */ /* 0x000fda0003f0f008 */
[----:B--2---:R-:W-:Y:S05]  /*2b9b0*/  @P0 BRA `(.L_x_5137) ;  /* 0x0000000000040947 */ /* 0x004fea0003800000 */
[----:B------:R-:W-:Y:S01]  /*2b9c0*/  BPT.TRAP 0x1 ;  /* 0x000000040000795c */ /* 0x000fe20000300000 */
.L_x_5137:
[----:B------:R-:W-:Y:S01]  /*2b9d0*/  LOP3.LUT P0, RZ, R18, 0x8, RZ, 0xc0, !PT ;  /* 0x0000000812ff7812 */ /* 0x000fe2000780c0ff */
[----:B------:R-:W-:-:S12]  /*2b9e0*/  BSSY B1, `(.L_x_5138) ;  /* 0x0000003000017945 */ /* 0x000fd80003800000 */
[----:B------:R-:W-:Y:S05]  /*2b9f0*/  @P0 BRA `(.L_x_5139) ;  /* 0x0000000000040947 */ /* 0x000fea0003800000 */
[----:B------:R-:W-:Y:S01]  /*2ba00*/  BPT.TRAP 0x1 ;  /* 0x000000040000795c */ /* 0x000fe20000300000 */
.L_x_5139:
[----:B------:R-:W-:Y:S05]  /*2ba10*/  BSYNC B1 ;  /* 0x0000000000017941 */ /* 0x000fea0003800000 */
.L_x_5138:
[----:B------:R-:W2:Y:S04]  /*2ba20*/  LDL.LU R4, [R1+0x18] ;  /* 0x0000180001047983 */ /* 0x000ea80000300800 */
[----:B------:R-:W2:Y:S04]  /*2ba30*/  LDL.LU R3, [R1+0x4] ;  /* 0x0000040001037983 */ /* 0x000ea80000300800 */
[----:B------:R-:W4:Y:S01]  /*2ba40*/  LDL R2, [R1+0x10] ;  /* 0x0000100001027983 */ /* 0x000f220000100800 */
        /* <DEDUP_REMOVED lines=8> */
[----:B----4-:R-:W-:-:S04]  /*2bad0*/  IMAD R2, R2, 0x9000, R19 ;  /* 0x0000900002027824 */ /* 0x010fc800078e0213 */
[----:B------:R-:W-:-:S07]  /*2bae0*/  VIADD R4, R2, 0x400 ;  /* 0x0000040002047836 */ /* 0x000fce0000000000 */
.L_x_5140:
        /* <DEDUP_REMOVED lines=15> */
.L_x_5141:
        /* <DEDUP_REMOVED lines=15> */
.L_x_5142:
        /* <DEDUP_REMOVED lines=10> */
.L_x_5134:
[----:B------:R-:W-:Y:S05]  /*2bd70*/  BSYNC B0 ;  /* 0x0000000000007941 */ /* 0x000fea0003800000 */
.L_x_5133:
[----:B-1----:R-:W4:Y:S04]  /*2bd80*/  LDL.LU R5, [R1+0x10] ;  /* 0x0000100001057983 */ /* 0x002f280000300800 */
[----:B------:R-:W5:Y:S01]  /*2bd90*/  LDL.LU R4, [R1+0x14] ;  /* 0x0000140001047983 */ /* 0x000f620000300800 */
[----:B----4-:R-:W-:-:S05]  /*2bda0*/  VIADD R0, R5, 0x1 ;  /* 0x0000000105007836 */ /* 0x010fca0000000000 */
[----:B------:R-:W-:-:S04]  /*2bdb0*/  ISETP.NE.AND P0, PT, R0, 0x2, PT ;  /* 0x000000020000780c */ /* 0x000fc80003f05270 */
[----:B------:R-:W-:Y:S02]  /*2bdc0*/  SEL R2, RZ, 0x1, P0 ;  /* 0x00000001ff027807 */ /* 0x000fe40000000000 */
[----:B------:R-:W-:Y:S02]  /*2bdd0*/  SEL R0, R0, RZ, P0 ;  /* 0x000000ff00007207 */ /* 0x000fe40000000000 */
[----:B-----5:R-:W-:-:S03]  /*2bde0*/  LOP3.LUT R4, R4, R2, RZ, 0x3c, !PT ;  /* 0x0000000204047212 */ /* 0x020fc600078e3cff */
[----:B------:R4:W-:Y:S04]  /*2bdf0*/  STL [R1+0x10], R0 ;  /* 0x0000100001007387 */ /* 0x0009e80000100800 */
[----:B------:R4:W-:Y:S02]  /*2be00*/  STL [R1+0x14], R4 ;  /* 0x0000140401007387 */ /* 0x0009e40000100800 */
.L_x_5052:
[----:B------:R-:W-:Y:S05]  /*2be10*/  BSYNC B7 ;  /* 0x0000000000077941 */ /* 0x000fea0003800000 */
.L_x_5050:
[----:B------:R-:W-:-:S13]  /*2be20*/  LOP3.LUT P0, RZ, R18, 0x10, RZ, 0xc0, !PT ;  /* 0x0000001012ff7812 */ /* 0x000fda000780c0ff */
[----:B------:R-:W-:Y:S05]  /*2be30*/  @!P0 BRA `(.L_x_5143) ;  /* 0x00000000002c8947 */ /* 0x000fea0003800000 */
[----:B------:R-:W-:Y:S05]  /*2be40*/  WARPSYNC.ALL ;  /* 0x0000000000007948 */ /* 0x000fea0003800000 */
[----:B------:R-:W5:Y:S08]  /*2be50*/  S2UR UR5, SR_CgaCtaId ;  /* 0x00000000000579c3 */ /* 0x000f700000008800 */
[----:B------:R-:W-:Y:S06]  /*2be60*/  BAR.SYNC.DEFER_BLOCKING 0x5, 0x180 ;  /* 0x0146000000007b1d */ /* 0x000fec0000010000 */
[----:B------:R-:W-:-:S02]  /*2be70*/  UMOV UR4, 0x400 ;  /* 0x0000040000047882 */ /* 0x000fc40000000000 */
[----:B-----5:R-:W-:-:S06]  /*2be80*/  ULEA UR4, UR5, UR4, 0x18 ;  /* 0x0000000405047291 */ /* 0x020fcc000f8ec03f */
[----:B------:R-:W-:-:S05]  /*2be90*/  IMAD.U32 R19, RZ, RZ, UR4 ;  /* 0x00000004ff137e24 */ /* 0x000fca000f8e00ff */
[----:B---34-:R-:W3:Y:S04]  /*2bea0*/  LDS.128 R4, [R19+0x308d0] ;  /* 0x0308d00013047984 */ /* 0x018ee80000000c00 */
[----:B---3--:R3:W-:Y:S04]  /*2beb0*/  STL.64 [R1], R4 ;  /* 0x0000000401007387 */ /* 0x0087e80000100a00 */
[----:B------:R3:W-:Y:S01]  /*2bec0*/  STL.64 [R1+0x8], R6 ;  /* 0x0000080601007387 */ /* 0x0007e20000100a00 */
[----:B------:R-:W-:Y:S06]  /*2bed0*/  BAR.ARV 0x4, 0x180 ;  /* 0x0106000000007b1d */ /* 0x000fec0000002000 */
[----:B------:R-:W-:Y:S05]  /*2bee0*/  BRA `(.L_x_5144) ;  /* 0x00000010002c7947 */ /* 0x000fea0003800000 */
.L_x_5143:
[----:B------:R-:W5:Y:S01]  /*2bef0*/  LDL R16, [R1+0x28] ;  /* 0x0000280001107983 */ /* 0x000f620000100800 */
[----:B------:R-:W-:Y:S01]  /*2bf00*/  UMOV UR4, 0xffffffff ;  /* 0xffffffff00047882 */ /* 0x000fe20000000000 */
[----:B-----5:R-:W-:Y:S02]  /*2bf10*/  ISETP.NE.AND P5, PT, R16, 0x1f, PT ;  /* 0x0000001f1000780c */ /* 0x020fe40003fa5270 */
[----:B------:R-:W-:Y:S11]  /*2bf20*/  BRA.DIV UR4, `(.L_x_5145) ;  /* 0x0000003204b07947 */ /* 0x000ff6000b800000 */
[----:B--2---:R-:W4:Y:S01]  /*2bf30*/  LDL R3, [R1+0xc] ;  /* 0x00000c0001037983 */ /* 0x004f220000100800 */
[----:B------:R-:W-:-:S03]  /*2bf40*/  ULDC UR4, c[0x0][0xc3c] ;  /* 0x00030f0000047ab9 */ /* 0x000fc60000000800 */
[----:B------:R-:W0:Y:S01]  /*2bf50*/  LDL.LU R2, [R1] ;  /* 0x0000000001027983 */ /* 0x000e220000300800 */
[----:B------:R-:W-:Y:S01]  /*2bf60*/  LOP3.LUT P4, RZ, R18, 0x1, RZ, 0xc0, !PT ;  /* 0x0000000112ff7812 */ /* 0x000fe2000788c0ff */
[----:B----4-:R-:W-:Y:S02]  /*2bf70*/  IMAD.IADD R0, R3, 0x1, R16 ;  /* 0x0000000103007824 */ /* 0x010fe400078e0210 */
[----:B0-----:R-:W-:-:S03]  /*2bf80*/  IMAD.MOV.U32 R10, RZ, RZ, R2 ;  /* 0x000000ffff0a7224 */ /* 0x001fc600078e0002 */
[----:B------:R-:W-:-:S13]  /*2bf90*/  ISETP.GE.OR P0, PT, R0, UR4, !P5 ;  /* 0x0000000400007c0c */ /* 0x000fda000ef06670 */
[----:B------:R-:W0:Y:S08]  /*2bfa0*/  @!P0 LDC.64 R2, c[0x0][0xc80] ;  /* 0x00032000ff028b82 */ /* 0x000e300000000a00 */
[----:B---3--:R-:W2:Y:S01]  /*2bfb0*/  @!P0 LDC.64 R6, c[0x0][0xc78] ;  /* 0x00031e00ff068b82 */ /* 0x008ea20000000a00 */
[----:B0-----:R-:W-:-:S05]  /*2bfc0*/  @!P0 IMAD.WIDE R2, R0, 0x4, R2 ;  /* 0x0000000400028825 */ /* 0x001fca00078e0202 */
        /* <DEDUP_REMOVED lines=12> */
[----:B--2---:R-:W-:Y:S01]  /*2c090*/  @!P0 IMAD.MOV.U32 R6, RZ, RZ, R2 ;  /* 0x000000ffff068224 */ /* 0x004fe200078e0002 */
        /* <DEDUP_REMOVED lines=17> */
[----:B------:R0:W2:Y:S02]  /*2c1b0*/  SHFL.IDX PT, R9, R7, 0x1f, 0x1f ;  /* 0x03e01f0007097f89 */ /* 0x0000a400000e0000 */
.L_x_5248:
[----:B------:R-:W-:Y:S02]  /*2c1c0*/  ULDC UR4, c[0x0][0xc38] ;  /* 0x00030e0000047ab9 */ /* 0x000fe40000000800 */
[----:B------:R-:W-:-:S04]  /*2c1d0*/  IMAD.U32 R2, RZ, RZ, UR4 ;  /* 0x00000004ff027e24 */ /* 0x000fc8000f8e00ff */
[----:B--2---:R-:W-:-:S04]  /*2c1e0*/  IMAD R9, R9, R2, RZ ;  /* 0x0000000209097224 */ /* 0x004fc800078e02ff */
[----:B------:R-:W-:-:S05]  /*2c1f0*/  IMAD.IADD R0, R0, 0x1, R9 ;  /* 0x0000000100007824 */ /* 0x000fca00078e0209 */
[----:B------:R-:W-:-:S13]  /*2c200*/  ISETP.GT.AND P4, PT, R0, R5, PT ;  /* 0x000000050000720c */ /* 0x000fda0003f84270 */
[----:B------:R-:W-:Y:S05]  /*2c210*/  @P4 BRA `(.L_x_5146) ;  /* 0x0000000000ac4947 */ /* 0x000fea0003800000 */
.L_x_5149:
[----:B------:R-:W2:Y:S01]  /*2c220*/  LDL.LU R3, [R1+0xc] ;  /* 0x00000c0001037983 */ /* 0x000ea20000300800 */
[----:B------:R-:W3:Y:S01]  /*2c230*/  LDC R2, c[0x0][0xc3c] ;  /* 0x00030f00ff027b82 */ /* 0x000ee20000000800 */
[----:B--2---:R-:W-:-:S05]  /*2c240*/  VIADD R3, R3, 0x1f ;  /* 0x0000001f03037836 */ /* 0x004fca0000000000 */
[----:B---3--:R-:W-:-:S13]  /*2c250*/  ISETP.GE.AND P4, PT, R3, R2, PT ;  /* 0x000000020300720c */ /* 0x008fda0003f86270 */
[----:B------:R-:W-:Y:S05]  /*2c260*/  @P4 BRA `(.L_x_5147) ;  /* 0x0000000800e84947 */ /* 0x000fea0003800000 */
[----:B------:R-:W2:Y:S04]  /*2c270*/  LDL R4, [R1+0x28] ;  /* 0x0000280001047983 */ /* 0x000ea80000100800 */
[----:B------:R3:W-:Y:S01]  /*2c280*/  STL [R1+0xc], R3 ;  /* 0x00000c0301007387 */ /* 0x0007e20000100800 */
[----:B--2---:R-:W-:Y:S02]  /*2c290*/  IMAD.IADD R6, R3, 0x1, R4 ;  /* 0x0000000103067824 */ /* 0x004fe400078e0204 */
[----:B------:R-:W-:-:S03]  /*2c2a0*/  IMAD.MOV.U32 R4, RZ, RZ, RZ ;  /* 0x000000ffff047224 */ /* 0x000fc600078e00ff */
[----:B------:R-:W-:-:S13]  /*2c2b0*/  ISETP.GE.OR P4, PT, R6, R2, !P5 ;  /* 0x000000020600720c */ /* 0x000fda0006f86670 */
[----:B---3--:R-:W2:Y:S02]  /*2c2c0*/  @!P4 LDC.64 R2, c[0x0][0xc80] ;  /* 0x00032000ff02cb82 */ /* 0x008ea40000000a00 */
[----:B--2---:R-:W-:-:S05]  /*2c2d0*/  @!P4 IMAD.WIDE R2, R6, 0x4, R2 ;  /* 0x000000040602c825 */ /* 0x004fca00078e0202 */
[----:B------:R2:W3:Y:S02]  /*2c2e0*/  @!P4 LDG.E R4, desc[UR46][R2.64] ;  /* 0x0000002e0204c981 */ /* 0x0004e4000c1e1900 */
[----:B--2---:R-:W2:Y:S02]  /*2c2f0*/  @!P4 LDC.64 R2, c[0x0][0xc78] ;  /* 0x00031e00ff02cb82 */ /* 0x004ea40000000a00 */
[----:B--2---:R-:W-:-:S04]  /*2c300*/  @!P4 IMAD.WIDE R2, R6, 0x4, R2 ;  /* 0x000000040602c825 */ /* 0x004fc800078e0202 */
[----:B------:R-:W-:-:S06]  /*2c310*/  IMAD.MOV.U32 R6, RZ, RZ, RZ ;  /* 0x000000ffff067224 */ /* 0x000fcc00078e00ff */
[----:B------:R-:W3:Y:S01]  /*2c320*/  @!P4 LDG.E R6, desc[UR46][R2.64] ;  /* 0x0000002e0206c981 */ /* 0x000ee2000c1e1900 */
[----:B------:R-:W-:Y:S01]  /*2c330*/  UMOV UR4, 0xffffffff ;  /* 0xffffffff00047882 */ /* 0x000fe20000000000 */
[----:B---3--:R-:W-:Y:S02]  /*2c340*/  IMAD R2, R6, R4, RZ ;  /* 0x0000000406027224 */ /* 0x008fe400078e02ff */
[----:B------:R-:W-:Y:S05]  /*2c350*/  BRA.DIV UR4, `(.L_x_5148) ;  /* 0x0000003604047947 */ /* 0x000fea000b800000 */
[----:B------:R-:W2:Y:S01]  /*2c360*/  SHFL.UP PT, R3, R2, 0x1, RZ ;  /* 0x0420000002037989 */ /* 0x000ea200000e00ff */
[----:B------:R-:W-:-:S04]  /*2c370*/  LOP3.LUT P4, RZ, R18, 0x1, RZ, 0xc0, !PT ;  /* 0x0000000112ff7812 */ /* 0x000fc8000788c0ff */
[----:B--2---:R-:W-:-:S05]  /*2c380*/  SEL R3, R3, RZ, P4 ;  /* 0x000000ff03037207 */ /* 0x004fca0002000000 */
[----:B------:R-:W-:-:S05]  /*2c390*/  IMAD.IADD R2, R2, 0x1, R3 ;  /* 0x0000000102027824 */ /* 0x000fca00078e0203 */
[----:B------:R-:W2:Y:S02]  /*2c3a0*/  SHFL.UP PT, R3, R2, 0x2, RZ ;  /* 0x0440000002037989 */ /* 0x000ea400000e00ff */
        /* <DEDUP_REMOVED lines=10> */
[----:B0-----:R-:W-:-:S05]  /*2c450*/  IMAD.IADD R7, R2, 0x1, R3 ;  /* 0x0000000102077824 */ /* 0x001fca00078e0203 */
[----:B------:R0:W2:Y:S02]  /*2c460*/  SHFL.IDX PT, R9, R7, 0x1f, 0x1f ;  /* 0x03e01f0007097f89 */ /* 0x0000a400000e0000 */
.L_x_5256:
[----:B------:R-:W-:Y:S02]  /*2c470*/  ULDC UR4, c[0x0][0xc38] ;  /* 0x00030e0000047ab9 */ /* 0x000fe40000000800 */
[----:B------:R-:W-:-:S04]  /*2c480*/  IMAD.U32 R2, RZ, RZ, UR4 ;  /* 0x00000004ff027e24 */ /* 0x000fc8000f8e00ff */
[----:B--2---:R-:W-:-:S04]  /*2c490*/  IMAD R9, R9, R2, RZ ;  /* 0x0000000209097224 */ /* 0x004fc800078e02ff */
[----:B------:R-:W-:-:S05]  /*2c4a0*/  IMAD.IADD R0, R9, 0x1, R0 ;  /* 0x0000000109007824 */ /* 0x000fca00078e0200 */
[----:B------:R-:W-:-:S13]  /*2c4b0*/  ISETP.GT.AND P4, PT, R0, R5, PT ;  /* 0x000000050000720c */ /* 0x000fda0003f84270 */
[----:B------:R-:W-:Y:S05]  /*2c4c0*/  @!P4 BRA `(.L_x_5149) ;  /* 0xfffffffc0054c947 */ /* 0x000fea000383ffff */
.L_x_5146:
[----:B------:R-:W-:Y:S01]  /*2c4d0*/  IMAD.IADD R9, R0, 0x1, -R9 ;  /* 0x0000000100097824 */ /* 0x000fe200078e0a09 */
[----:B------:R-:W-:-:S03]  /*2c4e0*/  UMOV UR4, 0xffffffff ;  /* 0xffffffff00047882 */ /* 0x000fc60000000000 */
[----:B------:R-:W-:-:S05]  /*2c4f0*/  IMAD R0, R7, R2, R9 ;  /* 0x0000000207007224 */ /* 0x000fca00078e0209 */
[----:B------:R-:W-:Y:S01]  /*2c500*/  ISETP.GT.AND P6, PT, R0, R5, PT ;  /* 0x000000050000720c */ /* 0x000fe20003fc4270 */
[----:B------:R-:W-:-:S12]  /*2c510*/  BRA.DIV UR4, `(.L_x_5150) ;  /* 0x0000003604707947 */ /* 0x000fd8000b800000 */
[----:B------:R-:W2:Y:S01]  /*2c520*/  LDL.LU R10, [R1+0xc] ;  /* 0x00000c00010a7983 */ /* 0x000ea20000300800 */
[----:B------:R-:W-:-:S04]  /*2c530*/  VOTE.ANY R0, PT, !P6 ;  /* 0x0000000000007806 */ /* 0x000fc800070e0100 */
[----:B------:R-:W3:Y:S02]  /*2c540*/  POPC R3, R0 ;  /* 0x0000000000037309 */ /* 0x000ee40000000000 */
[----:B---3--:R3:W4:Y:S04]  /*2c550*/  SHFL.IDX PT, R4, R4, R3, 0x1f ;  /* 0x00001f0304047589 */ /* 0x00872800000e0000 */
[----:B------:R3:W0:Y:S01]  /*2c560*/  SHFL.IDX PT, R6, R6, R3, 0x1f ;  /* 0x00001f0306067589 */ /* 0x00062200000e0000 */
[----:B--2---:R-:W-:-:S05]  /*2c570*/  IMAD.IADD R10, R3, 0x1, R10 ;  /* 0x00000001030a7824 */ /* 0x004fca00078e020a */
[----:B0---4-:R3:W-:Y:S02]  /*2c580*/  STL [R1+0xc], R10 ;  /* 0x00000c0a01007387 */ /* 0x0117e40000100800 */
.L_x_5261:
[----:B------:R-:W-:-:S13]  /*2c590*/  ISETP.NE.AND P0, PT, R0, RZ, PT ;  /* 0x000000ff0000720c */ /* 0x000fda0003f05270 */
[----:B------:R-:W-:Y:S05]  /*2c5a0*/  @!P0 BRA `(.L_x_5151) ;  /* 0x0000000000148947 */ /* 0x000fea0003800000 */
[----:B------:R-:W-:Y:S01]  /*2c5b0*/  UMOV UR4, 0xffffffff ;  /* 0xffffffff00047882 */ /* 0x000fe20000000000 */
[----:B---3--:R-:W-:Y:S02]  /*2c5c0*/  VIADD R3, R3, 0xffffffff ;  /* 0xffffffff03037836 */ /* 0x008fe40000000000 */
[----:B------:R-:W-:Y:S05]  /*2c5d0*/  BRA.DIV UR4, `(.L_x_5152) ;  /* 0x0000003604a87947 */ /* 0x000fea000b800000 */
[----:B------:R2:W3:Y:S02]  /*2c5e0*/  SHFL.IDX PT, R3, R7, R3, 0x1f ;  /* 0x00001f0307037589 */ /* 0x0004e400000e0000 */
.L_x_5264:
[----:B---3--:R-:W-:-:S07]  /*2c5f0*/  IMAD.MOV.U32 R8, RZ, RZ, R3 ;  /* 0x000000ffff087224 */ /* 0x008fce00078e0003 */
.L_x_5151:
[----:B------:R-:W-:Y:S01]  /*2c600*/  ISETP.NE.AND P0, PT, R6, 0x1, PT ;  /* 0x000000010600780c */ /* 0x000fe20003f05270 */
[----:B------:R-:W-:-:S05]  /*2c610*/  IMAD R0, R8, R2, R9 ;  /* 0x0000000208007224 */ /* 0x000fca00078e0209 */
[----:B------:R4:W-:Y:S02]  /*2c620*/  STL [R1], R0 ;  /* 0x0000000001007387 */ /* 0x0009e40000100800 */
[----:B----4-:R-:W-:-:S05]  /*2c630*/  IMAD.IADD R0, R5, 0x1, -R0 ;  /* 0x0000000105007824 */ /* 0x010fca00078e0a00 */
[----:B------:R-:W-:Y:S05]  /*2c640*/  @!P0 BRA `(.L_x_5153) ;  /* 0x0000000000e48947 */ /* 0x000fea0003800000 */
[----:B------:R-:W-:-:S04]  /*2c650*/  IABS R5, R4 ;  /* 0x0000000400057213 */ /* 0x000fc80000000000 */
[----:B------:R-:W4:Y:S08]  /*2c660*/  I2F.RP R2, R5 ;  /* 0x0000000500027306 */ /* 0x000f300000209400 */
[----:B----4-:R-:W4:Y:S02]  /*2c670*/  MUFU.RCP R2, R2 ;  /* 0x0000000200027308 */ /* 0x010f240000001000 */
[----:B----4-:R-:W-:-:S06]  /*2c680*/  VIADD R2, R2, 0xffffffe ;  /* 0x0ffffffe02027836 */ /* 0x010fcc0000000000 */
[----:B---3--:R-:W3:Y:S02]  /*2c690*/  F2I.FTZ.U32.TRUNC.NTZ R3, R2 ;  /* 0x0000000200037305 */ /* 0x008ee4000021f000 */
[----:B---3--:R-:W-:-:S04]  /*2c6a0*/  IMAD.MOV R2, RZ, RZ, -R3 ;  /* 0x000000ffff027224 */ /* 0x008fc800078e0a03 */
        /* <DEDUP_REMOVED lines=14> */
[----:B------:R-:W3:Y:S07]  /*2c790*/  I2F.RP R2, R5 ;  /* 0x0000000500027306 */ /* 0x000eee0000209400 */
[----:B------:R-:W-:Y:S01]  /*2c7a0*/  @P0 VIADD R8, R8, 0x1 ;  /* 0x0000000108080836 */ /* 0x000fe20000000000 */
[----:B---3--:R-:W3:Y:S02]  /*2c7b0*/  MUFU.RCP R2, R2 ;  /* 0x0000000200027308 */ /* 0x008ee40000001000 */
[----:B---3--:R-:W-:-:S06]  /*2c7c0*/  VIADD R2, R2, 0xffffffe ;  /* 0x0ffffffe02027836 */ /* 0x008fcc0000000000 */
[----:B------:R-:W3:Y:S02]  /*2c7d0*/  F2I.FTZ.U32.TRUNC.NTZ R3, R2 ;  /* 0x0000000200037305 */ /* 0x000ee4000021f000 */
[----:B---3--:R-:W-:-:S04]  /*2c7e0*/  IMAD.MOV R2, RZ, RZ, -R3 ;  /* 0x000000ffff027224 */ /* 0x008fc800078e0a03 */
[----:B--2---:R-:W-:Y:S02]  /*2c7f0*/  IMAD R7, R2, R5, RZ ;  /* 0x0000000502077224 */ /* 0x004fe400078e02ff */
        /* <DEDUP_REMOVED lines=30> */
.L_x_5153:
[----:B---3--:R-:W3:Y:S01]  /*2c9e0*/  LDL R3, [R1+0xc] ;  /* 0x00000c0001037983 */ /* 0x008ee20000100800 */
[----:B--2---:R-:W3:Y:S02]  /*2c9f0*/  LDC.64 R6, c[0x0][0xc90] ;  /* 0x00032400ff067b82 */ /* 0x004ee40000000a00 */
[----:B---3--:R-:W-:-:S05]  /*2ca00*/  IMAD.WIDE R6, R3, 0x4, R6 ;  /* 0x0000000403067825 */ /* 0x008fca00078e0206 */
[----:B------:R-:W2:Y:S02]  /*2ca10*/  LDG.E R3, desc[UR46][R6.64] ;  /* 0x0000002e06037981 */ /* 0x000ea4000c1e1900 */
[----:B--2---:R-:W-:-:S05]  /*2ca20*/  IMAD R5, R4, R3, RZ ;  /* 0x0000000304057224 */ /* 0x004fca00078e02ff */
[----:B------:R-:W-:-:S04]  /*2ca30*/  IABS R8, R5 ;  /* 0x0000000500087213 */ /* 0x000fc80000000000 */
[----:B------:R-:W2:Y:S08]  /*2ca40*/  I2F.RP R6, R8 ;  /* 0x0000000800067306 */ /* 0x000eb00000209400 */
[----:B--2---:R-:W2:Y:S02]  /*2ca50*/  MUFU.RCP R6, R6 ;  /* 0x0000000600067308 */ /* 0x004ea40000001000 */
[----:B--2---:R-:W-:-:S06]  /*2ca60*/  VIADD R6, R6, 0xffffffe ;  /* 0x0ffffffe06067836 */ /* 0x004fcc0000000000 */
[----:B------:R-:W2:Y:S02]  /*2ca70*/  F2I.FTZ.U32.TRUNC.NTZ R7, R6 ;  /* 0x0000000600077305 */ /* 0x000ea4000021f000 */
[----:B--2---:R-:W-:-:S04]  /*2ca80*/  IMAD.MOV R6, RZ, RZ, -R7 ;  /* 0x000000ffff067224 */ /* 0x004fc800078e0a07 */
        /* <DEDUP_REMOVED lines=24> */
[----:B------:R-:W2:Y:S08]  /*2cc10*/  I2F.RP R2, R9 ;  /* 0x0000000900027306 */ /* 0x000eb00000209400 */
[----:B--2---:R-:W2:Y:S02]  /*2cc20*/  MUFU.RCP R2, R2 ;  /* 0x0000000200027308 */ /* 0x004ea40000001000 */
[----:B--2---:R-:W-:-:S06]  /*2cc30*/  VIADD R2, R2, 0xffffffe ;  /* 0x0ffffffe02027836 */ /* 0x004fcc0000000000 */
[----:B------:R2:W3:Y:S02]  /*2cc40*/  F2I.FTZ.U32.TRUNC.NTZ R3, R2 ;  /* 0x0000000200037305 */ /* 0x0004e4000021f000 */
[----:B--2---:R-:W-:Y:S02]  /*2cc50*/  IMAD.MOV.U32 R2, RZ, RZ, RZ ;  /* 0x000000ffff027224 */ /* 0x004fe400078e00ff */
[----:B---3--:R-:W-:-:S04]  /*2cc60*/  IMAD.MOV R0, RZ, RZ, -R3 ;  /* 0x000000ffff007224 */ /* 0x008fc800078e0a03 */
        /* <DEDUP_REMOVED lines=22> */
.L_x_5154:
[----:B------:R-:W-:-:S05]  /*2cdd0*/  LOP3.LUT R0, RZ, R0, RZ, 0x33, !PT ;  /* 0x00000000ff007212 */ /* 0x000fca00078e33ff */
[----:B------:R-:W-:-:S05]  /*2cde0*/  IMAD.IADD R0, R4, 0x1, R0 ;  /* 0x0000000104007824 */ /* 0x000fca00078e0200 */
[----:B------:R4:W-:Y:S01]  /*2cdf0*/  STL [R1+0x4], R0 ;  /* 0x0000040001007387 */ /* 0x0009e20000100800 */
[----:B------:R-:W-:Y:S05]  /*2ce00*/  BRA `(.L_x_5155) ;  /* 0x0000000000287947 */ /* 0x000fea0003800000 */
.L_x_5147:
        /* <DEDUP_REMOVED lines=10> */
.L_x_5155:
[----:B--2-4-:R-:W2:Y:S04]  /*2ceb0*/  LDL R0, [R1+0x28] ;  /* 0x0000280001007983 */ /* 0x014ea80000100800 */
[----:B---3--:R-:W0:Y:S04]  /*2cec0*/  LDL R2, [R1+0xc] ;  /* 0x00000c0001027983 */ /* 0x008e280000100800 */
[----:B------:R-:W3:Y:S04]  /*2ced0*/  LDL R3, [R1+0x8] ;  /* 0x0000080001037983 */ /* 0x000ee80000100800 */
[----:B------:R-:W4:Y:S04]  /*2cee0*/  LDL R4, [R1] ;  /* 0x0000000001047983 */ /* 0x000f280000100800 */
[----:B------:R-:W4:Y:S01]  /*2cef0*/  LDL R5, [R1+0x4] ;  /* 0x0000040001057983 */ /* 0x000f220000100800 */
[----:B------:R-:W-:Y:S05]  /*2cf00*/  WARPSYNC.ALL ;  /* 0x0000000000007948 */ /* 0x000fea0003800000 */
[----:B------:R-:W-:Y:S01]  /*2cf10*/  BAR.SYNC.DEFER_BLOCKING 0x4, 0x180 ;  /* 0x0106000000007b1d */ /* 0x000fe20000010000 */
[----:B--2---:R-:W-:-:S13]  /*2cf20*/  ISETP.NE.AND P0, PT, R0, RZ, PT ;  /* 0x000000ff0000720c */ /* 0x004fda0003f05270 */
[----:B------:R-:W2:Y:S01]  /*2cf30*/  @!P0 S2R R0, SR_CgaCtaId ;  /* 0x0000000000008919 */ /* 0x000ea20000008800 */
[----:B0-----:R-:W-:Y:S01]  /*2cf40*/  IMAD.MOV.U32 R7, RZ, RZ, R2 ;  /* 0x000000ffff077224 */ /* 0x001fe200078e0002 */
[----:B------:R-:W-:Y:S01]  /*2cf50*/  @!P0 MOV R2, 0x400 ;  /* 0x0000040000028802 */ /* 0x000fe20000000f00 */
[----:B---3--:R-:W-:-:S03]  /*2cf60*/  IMAD.MOV.U32 R6, RZ, RZ, R3 ;  /* 0x000000ffff067224 */ /* 0x008fc600078e0003 */
[----:B--2---:R-:W-:-:S05]  /*2cf70*/  @!P0 LEA R19, R0, R2, 0x18 ;  /* 0x0000000200138211 */ /* 0x004fca00078ec0ff */
[----:B----4-:R0:W-:Y:S01]  /*2cf80*/  @!P0 STS.128 [R19+0x308d0], R4 ;  /* 0x0308d00413008388 */ /* 0x0101e20000000c00 */
[----:B------:R-:W-:Y:S06]  /*2cf90*/  BAR.ARV 0x5, 0x180 ;  /* 0x0146000000007b1d */ /* 0x000fec0000002000 */
.L_x_5144:
[----:B--2---:R-:W2:Y:S01]  /*2cfa0*/  LDL R0, [R1+0xc] ;  /* 0x00000c0001007983 */ /* 0x004ea20000100800 */
[----:B------:R-:W-:Y:S02]  /*2cfb0*/  ULDC UR4, c[0x0][0xc3c] ;  /* 0x00030f0000047ab9 */ /* 0x000fe40000000800 */
[----:B--2---:R-:W-:-:S13]  /*2cfc0*/  ISETP.GE.AND P0, PT, R0, UR4, PT ;  /* 0x0000000400007c0c */ /* 0x004fda000bf06270 */
[----:B------:R-:W-:Y:S05]  /*2cfd0*/  @!P0 BRA `(.L_x_5156) ;  /* 0xffffff8000248947 */ /* 0x000fea000383ffff */
[----:B------:R-:W-:Y:S05]  /*2cfe0*/  BSYNC B8 ;  /* 0x0000000000087941 */ /* 0x000fea0003800000 */
.L_x_4986:
[----:B----4-:R-:W2:Y:S01]  /*2cff0*/  LDL.LU R0, [R1+0x58] ;  /* 0x0000580001007983 */ /* 0x010ea20000300800 */
[----:B------:R-:W-:Y:S01]  /*2d000*/  BSSY B0, `(.L_x_5157) ;  /* 0x000000b000007945 */ /* 0x000fe20003800000 */
[----:B0--3--:R-:W0:Y:S01]  /*2d010*/  S2R R5, SR_CgaCtaId ;  /* 0x0000000000057919 */ /* 0x009e220000008800 */
[----:B--2---:R-:W-:-:S05]  /*2d020*/  VIADD R0, R0, 0x1 ;  /* 0x0000000100007836 */ /* 0x004fca0000000000 */
[----:B-1----:R-:W-:-:S04]  /*2d030*/  LEA.HI R2, R0, R0, RZ, 0x1 ;  /* 0x0000000000027211 */ /* 0x002fc800078f08ff */
[----:B------:R-:W-:-:S05]  /*2d040*/  LOP3.LUT R3, R2, 0xfffffffe, RZ, 0xc0, !PT ;  /* 0xfffffffe02037812 */ /* 0x000fca00078ec0ff */
[----:B------:R-:W-:Y:S01]  /*2d050*/  IMAD.IADD R3, R0, 0x1, -R3 ;  /* 0x0000000100037824 */ /* 0x000fe200078e0a03 */
[----:B------:R-:W-:-:S04]  /*2d060*/  MOV R0, 0x400 ;  /* 0x0000040000007802 */ /* 0x000fc80000000f00 */
[----:B0-----:R-:W-:Y:S02]  /*2d070*/  LEA R0, R5, R0, 0x18 ;  /* 0x0000000005007211 */ /* 0x001fe400078ec0ff */
[----:B------:R-:W-:-:S04]  /*2d080*/  SHF.L.U32 R3, R3, 0x1f, RZ ;  /* 0x0000001f03037819 */ /* 0x000fc800000006ff */
[----:B------:R-:W0:Y:S02]  /*2d090*/  SYNCS.PHASECHK.TRANS64.TRYWAIT P0, [R0+URZ+0x30820], R3 ;  /* 0x03082003000075a7 */ /* 0x000e24000800017f */
[----:B0-----:R-:W-:Y:S05]  /*2d0a0*/  @!P0 BRA `(.L_x_5158) ;  /* 0x0000002c00208947 */ /* 0x001fea0003800000 */
.L_x_5265:
[----:B------:R-:W-:Y:S05]  /*2d0b0*/  BSYNC B0 ;  /* 0x0000000000007941 */ /* 0x000fea0003800000 */
.L_x_5157:
[----:B------:R-:W-:-:S03]  /*2d0c0*/  UMOV UR4, 0xffffffff ;  /* 0xffffffff00047882 */ /* 0x000fc60000000000 */
[----:B------:R-:W-:Y:S05]  /*2d0d0*/  BRA.DIV UR4, `(.L_x_5159) ;  /* 0x0000002e04287947 */ /* 0x000fea000b800000 */
[----:B------:R-:W1:Y:S02]  /*2d0e0*/  S2R R2, SR_TID.X ;  /* 0x0000000000027919 */ /* 0x000e640000002100 */
[----:B-1----:R-:W-:-:S04]  /*2d0f0*/  SHF.R.U32.HI R2, RZ, 0x5, R2 ;  /* 0x00000005ff027819 */ /* 0x002fc80000011602 */
[----:B------:R-:W-:-:S05]  /*2d100*/  LOP3.LUT R2, R2, 0x3, RZ, 0xc0, !PT ;  /* 0x0000000302027812 */ /* 0x000fca00078ec0ff */
[----:B------:R1:W2:Y:S02]  /*2d110*/  SHFL.IDX PT, R14, R2, RZ, 0x1f ;  /* 0x00001fff020e7589 */ /* 0x0002a400000e0000 */
.L_x_5268:
[----:B--2---:R-:W-:-:S13]  /*2d120*/  ISETP.NE.AND P0, PT, R14, RZ, PT ;  /* 0x000000ff0e00720c */ /* 0x004fda0003f05270 */
[----:B------:R-:W-:Y:S05]  /*2d130*/  @P0 BRA `(.L_x_4683) ;  /* 0x00000000009c0947 */ /* 0x000fea0003800000 */
[----:B------:R-:W-:-:S03]  /*2d140*/  UMOV UR4, 0xffffffff ;  /* 0xffffffff00047882 */ /* 0x000fc60000000000 */
[----:B------:R-:W-:Y:S05]  /*2d150*/  BRA.DIV UR4, `(.L_x_5160) ;  /* 0x0000002e043c7947 */ /* 0x000fea000b800000 */
[----:B------:R-:W-:-:S13]  /*2d160*/  ELECT P6, URZ, PT ;  /* 0x00000000003f782f */ /* 0x000fda00038c0000 */
.L_x_5271:
        /* <DEDUP_REMOVED lines=8> */
.L_x_5161:
        /* <DEDUP_REMOVED lines=14> */
.L_x_5272:
[----:B------:R-:W1:Y:S02]  /*2d2d0*/  SYNCS.PHASECHK.TRANS64.TRYWAIT P0, [R7+URZ], R2 ;  /* 0x00000002070075a7 */ /* 0x000e64000800017f */
[----:B-1----:R-:W-:Y:S05]  /*2d2e0*/  @!P0 BRA `(.L_x_5163) ;  /* 0x0000002c000c8947 */ /* 0x002fea0003800000 */
.L_x_5273:
[----:B------:R-:W-:Y:S05]  /*2d2f0*/  @!P2 BRA `(.L_x_5164) ;  /* 0x000000000004a947 */ /* 0x000fea0003800000 */
[----:B------:R-:W-:Y:S01]  /*2d300*/  BPT.TRAP 0x1 ;  /* 0x000000040000795c */ /* 0x000fe20000300000 */
.L_x_5164:
[----:B------:R-:W2:Y:S01]  /*2d310*/  LDL.LU R4, [R1+0x10] ;  /* 0x0000100001047983 */ /* 0x000ea20000300800 */
[----:B------:R-:W-:-:S04]  /*2d320*/  VIADD R0, R0, 0x30860 ;  /* 0x0003086000007836 */ /* 0x000fc80000000000 */
[----:B--2---:R-:W-:-:S04]  /*2d330*/  IMAD R4, R4, 0x8, R0 ;  /* 0x0000000804047824 */ /* 0x004fc800078e0200 */
[----:B------:R-:W2:Y:S02]  /*2d340*/  SYNCS.PHASECHK.TRANS64.TRYWAIT P0, [R4+URZ], R5 ;  /* 0x00000005040075a7 */ /* 0x000ea4000800017f */
[----:B--2---:R-:W-:Y:S05]  /*2d350*/  @!P0 BRA `(.L_x_5165) ;  /* 0x0000002c00048947 */ /* 0x004fea0003800000 */
.L_x_5274:
[----:B------:R-:W-:-:S07]  /*2d360*/  IMAD R3, R3, 0x8, R0 ;  /* 0x0000000803037824 */ /* 0x000fce00078e0200 */
.L_x_5166:
[----:B---3--:R3:W4:Y:S02]  /*2d370*/  SYNCS.PHASECHK.TRANS64.TRYWAIT P0, [R3+URZ], R2 ;  /* 0x00000002030075a7 */ /* 0x008724000800017f */
[----:B----4-:R-:W-:Y:S05]  /*2d380*/  @!P0 NANOSLEEP.SYNCS 0x989680 ;  /* 0x009896800000895d */ /* 0x010fea0003900000 */
[----:B------:R-:W4:Y:S02]  /*2d390*/  @!P0 SYNCS.PHASECHK.TRANS64 P0, [R3+URZ], R2 ;  /* 0x00000002030085a7 */ /* 0x000f24000800007f */
[----:B----4-:R-:W-:Y:S05]  /*2d3a0*/  @!P0 BRA `(.L_x_5166) ;  /* 0xfffffffc00f08947 */ /* 0x010fea000383ffff */
.L_x_4683:
[----:B------:R-:W-:Y:S05]  /*2d3b0*/  BSYNC B9 ;  /* 0x0000000000097941 */ /* 0x000fea0003800000 */
.L_x_4680:
[----:B------:R-:W-:Y:S05]  /*2d3c0*/  EXIT ;  /* 0x000000000000794d */ /* 0x000fea0003800000 */
.L_x_4711:
[----:B0-----:R0:W1:Y:S02]  /*2d3d0*/  SYNCS.PHASECHK.TRANS64.TRYWAIT P5, [R31+URZ+0x30890], R88 ;  /* 0x030890581f0075a7 */ /* 0x00106400080a017f */
[----:B-1----:R-:W-:Y:S05]  /*2d3e0*/  @!P5 NANOSLEEP.SYNCS 0x989680 ;  /* 0x009896800000d95d */ /* 0x002fea0003900000 */
[----:B------:R-:W1:Y:S02]  /*2d3f0*/  @!P5 SYNCS.PHASECHK.TRANS64 P5, [R31+URZ+0x30890], R88 ;  /* 0x030890581f00d5a7 */ /* 0x000e6400080a007f */
[----:B-1----:R-:W-:Y:S05]  /*2d400*/  @!P5 BRA `(.L_x_4711) ;  /* 0xfffffffc00f0d947 */ /* 0x002fea000383ffff */
[----:B------:R-:W-:Y:S05]  /*2d410*/  BRA `(.L_x_5167) ;  /* 0xfffffd6800407947 */ /* 0x000fea000383ffff */
.L_x_4765:
[----:B-1----:R1:W3:Y:S02]  /*2d420*/  SYNCS.PHASECHK.TRANS64.TRYWAIT P5, [R31+URZ+0x30890], R88 ;  /* 0x030890581f0075a7 */ /* 0x0022e400080a017f */
[----:B---3--:R-:W-:Y:S05]  /*2d430*/  @!P5 NANOSLEEP.SYNCS 0x989680 ;  /* 0x009896800000d95d */ /* 0x008fea0003900000 */
[----:B------:R-:W3:Y:S02]  /*2d440*/  @!P5 SYNCS.PHASECHK.TRANS64 P5, [R31+URZ+0x30890], R88 ;  /* 0x030890581f00d5a7 */ /* 0x000ee400080a007f */
[----:B---3--:R-:W-:Y:S05]  /*2d450*/  @!P5 BRA `(.L_x_4765) ;  /* 0xfffffffc00f0d947 */ /* 0x008fea000383ffff */
[----:B------:R-:W-:Y:S05]  /*2d460*/  BRA `(.L_x_5168) ;  /* 0xfffffd9c009c7947 */ /* 0x000fea000383ffff */
.L_x_4790:
[----:B0-----:R0:W1:Y:S02]  /*2d470*/  SYNCS.PHASECHK.TRANS64.TRYWAIT P3, [R31+URZ+0x30890], R88 ;  /* 0x030890581f0075a7 */ /* 0x001064000806017f */
[----:B-1----:R-:W-:Y:S05]  /*2d480*/  @!P3 NANOSLEEP.SYNCS 0x989680 ;  /* 0x009896800000b95d */ /* 0x002fea0003900000 */
[----:B------:R-:W1:Y:S02]  /*2d490*/  @!P3 SYNCS.PHASECHK.TRANS64 P3, [R31+URZ+0x30890], R88 ;  /* 0x030890581f00b5a7 */ /* 0x000e64000806007f */
[----:B-1----:R-:W-:Y:S05]  /*2d4a0*/  @!P3 BRA `(.L_x_4790) ;  /* 0xfffffffc00f0b947 */ /* 0x002fea000383ffff */
[----:B------:R-:W-:Y:S05]  /*2d4b0*/  BRA `(.L_x_5169) ;  /* 0xfffffdd0003c7947 */ /* 0x000fea000383ffff */
.L_x_4796:
[----:B-1----:R1:W2:Y:S02]  /*2d4c0*/  SYNCS.PHASECHK.TRANS64.TRYWAIT P2, [R31+URZ+0x308b0], R88 ;  /* 0x0308b0581f0075a7 */ /* 0x0022a4000804017f */
[----:B--2---:R-:W-:Y:S05]  /*2d4d0*/  @!P2 NANOSLEEP.SYNCS 0x989680 ;  /* 0x009896800000a95d */ /* 0x004fea0003900000 */
[----:B------:R-:W2:Y:S02]  /*2d4e0*/  @!P2 SYNCS.PHASECHK.TRANS64 P2, [R31+URZ+0x308b0], R88 ;  /* 0x0308b0581f00a5a7 */ /* 0x000ea4000804007f */
[----:B--2---:R-:W-:Y:S05]  /*2d4f0*/  @!P2 BRA `(.L_x_4796) ;  /* 0xfffffffc00f0a947 */ /* 0x004fea000383ffff */
[----:B------:R-:W-:Y:S05]  /*2d500*/  BRA `(.L_x_5170) ;  /* 0xfffffdd400347947 */ /* 0x000fea000383ffff */
.L_x_4824:
        /* <DEDUP_REMOVED lines=8> */
.L_x_5172:
[----:B------:R-:W-:Y:S05]  /*2d590*/  BSYNC B1 ;  /* 0x0000000000017941 */ /* 0x000fea0003800000 */
.L_x_5171:
        /* <DEDUP_REMOVED lines=8> */
.L_x_5173:
[----:B------:R-:W-:Y:S02]  /*2d620*/  IMAD.MOV.U32 R13, RZ, RZ, R5 ;  /* 0x000000ffff0d7224 */ /* 0x000fe400078e0005 */
[----:B------:R-:W-:-:S07]  /*2d630*/  IMAD.MOV.U32 R6, RZ, RZ, R14 ;  /* 0x000000ffff067224 */ /* 0x000fce00078e000e */
[----:B------:R-:W-:Y:S05]  /*2d640*/  WARPSYNC.COLLECTIVE R15, `(.L_x_5174) ;  /* 0x000000000f087348 */ /* 0x000fea0003c00000 */
[----:B------:R0:W1:Y:S02]  /*2d650*/  SHFL.IDX P6, R14, R13, R12, R11 ;  /* 0x0000000c0d0e7389 */ /* 0x00006400000c000b */
[----:B01----:R-:W-:Y:S01]  /*2d660*/  ENDCOLLECTIVE ;  /* 0x000000000000791b */ /* 0x003fe20003800000 */
.L_x_5174:
[----:B------:R-:W-:Y:S02]  /*2d670*/  IMAD.MOV.U32 R13, RZ, RZ, R0 ;  /* 0x000000ffff0d7224 */ /* 0x000fe400078e0000 */
[----:B------:R-:W-:-:S07]  /*2d680*/  IMAD.MOV.U32 R9, RZ, RZ, R14 ;  /* 0x000000ffff097224 */ /* 0x000fce00078e000e */
[----:B------:R-:W-:Y:S05]  /*2d690*/  WARPSYNC.COLLECTIVE R15, `(.L_x_5175) ;  /* 0x000000000f087348 */ /* 0x000fea0003c00000 */
[----:B------:R0:W1:Y:S02]  /*2d6a0*/  SHFL.IDX P6, R14, R13, R12, R11 ;  /* 0x0000000c0d0e7389 */ /* 0x00006400000c000b */
[----:B01----:R-:W-:Y:S01]  /*2d6b0*/  ENDCOLLECTIVE ;  /* 0x000000000000791b */ /* 0x003fe20003800000 */
.L_x_5175:
[----:B------:R-:W-:Y:S05]  /*2d6c0*/  BRA `(.L_x_5176) ;  /* 0xfffffde800987947 */ /* 0x000fea000383ffff */
.L_x_4827:
[----:B------:R-:W-:Y:S01]  /*2d6d0*/  BSSY B1, `(.L_x_5177) ;  /* 0x0000008000017945 */ /* 0x000fe20003800000 */
[----:B------:R-:W-:Y:S02]  /*2d6e0*/  IMAD.MOV.U32 R13, RZ, RZ, R4 ;  /* 0x000000ffff0d7224 */ /* 0x000fe400078e0004 */
[----:B------:R-:W-:Y:S02]  /*2d6f0*/  IMAD.MOV.U32 R12, RZ, RZ, 0x1 ;  /* 0x00000001ff0c7424 */ /* 0x000fe400078e00ff */
[----:B------:R-:W-:Y:S02]  /*2d700*/  IMAD.MOV.U32 R11, RZ, RZ, 0x1c1f ;  /* 0x00001c1fff0b7424 */ /* 0x000fe400078e00ff */
[----:B------:R-:W-:-:S07]  /*2d710*/  IMAD.MOV.U32 R15, RZ, RZ, -0x1 ;  /* 0xffffffffff0f7424 */ /* 0x000fce00078e00ff */
[----:B0---4-:R-:W-:Y:S05]  /*2d720*/  WARPSYNC.COLLECTIVE R15, `(.L_x_5178) ;  /* 0x000000000f087348 */ /* 0x011fea0003c00000 */
[----:B----4-:R1:W2:Y:S02]  /*2d730*/  SHFL.IDX P6, R14, R13, R12, R11 ;  /* 0x0000000c0d0e7389 */ /* 0x0102a400000c000b */
[----:B012---:R-:W-:Y:S01]  /*2d740*/  ENDCOLLECTIVE ;  /* 0x000000000000791b */ /* 0x007fe20003800000 */
.L_x_5178:
[----:B------:R-:W-:Y:S05]  /*2d750*/  BSYNC B1 ;  /* 0x0000000000017941 */ /* 0x000fea0003800000 */
.L_x_5177:
        /* <DEDUP_REMOVED lines=8> */
.L_x_5179:
[----:B------:R-:W-:Y:S02]  /*2d7e0*/  IMAD.MOV.U32 R13, RZ, RZ, R5 ;  /* 0x000000ffff0d7224 */ /* 0x000fe400078e0005 */
[----:B------:R-:W-:-:S07]  /*2d7f0*/  IMAD.MOV.U32 R6, RZ, RZ, R14 ;  /* 0x000000ffff067224 */ /* 0x000fce00078e000e */
[----:B------:R-:W-:Y:S05]  /*2d800*/  WARPSYNC.COLLECTIVE R15, `(.L_x_5180) ;  /* 0x000000000f087348 */ /* 0x000fea0003c00000 */
[----:B------:R0:W1:Y:S02]  /*2d810*/  SHFL.IDX P6, R14, R13, R12, R11 ;  /* 0x0000000c0d0e7389 */ /* 0x00006400000c000b */
[----:B01----:R-:W-:Y:S01]  /*2d820*/  ENDCOLLECTIVE ;  /* 0x000000000000791b */ /* 0x003fe20003800000 */
.L_x_5180:
[----:B------:R-:W-:Y:S02]  /*2d830*/  IMAD.MOV.U32 R13, RZ, RZ, R0 ;  /* 0x000000ffff0d7224 */ /* 0x000fe400078e0000 */
[----:B------:R-:W-:-:S07]  /*2d840*/  IMAD.MOV.U32 R65, RZ, RZ, R14 ;  /* 0x000000ffff417224 */ /* 0x000fce00078e000e */
[----:B------:R-:W-:Y:S05]  /*2d850*/  WARPSYNC.COLLECTIVE R15, `(.L_x_5181) ;  /* 0x000000000f087348 */ /* 0x000fea0003c00000 */
[----:B------:R0:W1:Y:S02]  /*2d860*/  SHFL.IDX P6, R14, R13, R12, R11 ;  /* 0x0000000c0d0e7389 */ /* 0x00006400000c000b */
[----:B01----:R-:W-:Y:S01]  /*2d870*/  ENDCOLLECTIVE ;  /* 0x000000000000791b */ /* 0x003fe20003800000 */
.L_x_5181:
[----:B------:R-:W-:Y:S01]  /*2d880*/  IMAD.MOV.U32 R64, RZ, RZ, R14 ;  /* 0x000000ffff407224 */ /* 0x000fe200078e000e */
[----:B------:R-:W-:Y:S06]  /*2d890*/  BRA `(.L_x_5182) ;  /* 0xfffffdf000447947 */ /* 0x000fec000383ffff */
.L_x_4831:
[----:B0-----:R0:W1:Y:S02]  /*2d8a0*/  SYNCS.PHASECHK.TRANS64.TRYWAIT P0, [R16+URZ+0x30800], R5 ;  /* 0x03080005100075a7 */ /* 0x001064000800017f */
[----:B-1----:R-:W-:Y:S05]  /*2d8b0*/  @!P0 NANOSLEEP.SYNCS 0x989680 ;  /* 0x009896800000895d */ /* 0x002fea0003900000 */
[----:B------:R-:W1:Y:S02]  /*2d8c0*/  @!P0 SYNCS.PHASECHK.TRANS64 P0, [R16+URZ+0x30800], R5 ;  /* 0x03080005100085a7 */ /* 0x000e64000800007f */
[----:B-1----:R-:W-:Y:S05]  /*2d8d0*/  @!P0 BRA `(.L_x_4831) ;  /* 0xfffffffc00f08947 */ /* 0x002fea000383ffff */
[----:B------:R-:W-:Y:S05]  /*2d8e0*/  BRA `(.L_x_5183) ;  /* 0xfffffdf8007c7947 */ /* 0x000fea000383ffff */
.L_x_4855:
        /* <DEDUP_REMOVED lines=8> */
.L_x_5185:
[----:B------:R-:W-:Y:S05]  /*2d970*/  BSYNC B1 ;  /* 0x0000000000017941 */ /* 0x000fea0003800000 */
.L_x_5184:
        /* <DEDUP_REMOVED lines=8> */
.L_x_5186:
[----:B------:R-:W-:Y:S02]  /*2da00*/  IMAD.MOV.U32 R9, RZ, RZ, R5 ;  /* 0x000000ffff097224 */ /* 0x000fe400078e0005 */
[----:B------:R-:W-:Y:S02]  /*2da10*/  IMAD.MOV.U32 R13, RZ, RZ, R69 ;  /* 0x000000ffff0d7224 */ /* 0x000fe400078e0045 */
[----:B------:R-:W-:-:S07]  /*2da20*/  IMAD.MOV.U32 R4, RZ, RZ, R14 ;  /* 0x000000ffff047224 */ /* 0x000fce00078e000e */
[----:B------:R-:W-:Y:S05]  /*2da30*/  WARPSYNC.COLLECTIVE R15, `(.L_x_5187) ;  /* 0x000000000f087348 */ /* 0x000fea0003c00000 */
[----:B------:R0:W1:Y:S02]  /*2da40*/  SHFL.IDX P6, R14, R13, R12, R11 ;  /* 0x0000000c0d0e7389 */ /* 0x00006400000c000b */
[----:B01----:R-:W-:Y:S01]  /*2da50*/  ENDCOLLECTIVE ;  /* 0x000000000000791b */ /* 0x003fe20003800000 */
.L_x_5187:
[----:B------:R-:W-:Y:S02]  /*2da60*/  IMAD.MOV.U32 R8, RZ, RZ, R4 ;  /* 0x000000ffff087224 */ /* 0x000fe400078e0004 */
[----:B------:R-:W-:Y:S02]  /*2da70*/  IMAD.MOV.U32 R13, RZ, RZ, R68 ;  /* 0x000000ffff0d7224 */ /* 0x000fe400078e0044 */
[----:B------:R-:W-:-:S07]  /*2da80*/  IMAD.MOV.U32 R7, RZ, RZ, R14 ;  /* 0x000000ffff077224 */ /* 0x000fce00078e000e */
[----:B------:R-:W-:Y:S05]  /*2da90*/  WARPSYNC.COLLECTIVE R15, `(.L_x_5188) ;  /* 0x000000000f087348 */ /* 0x000fea0003c00000 */
[----:B------:R0:W1:Y:S02]  /*2daa0*/  SHFL.IDX P6, R14, R13, R12, R11 ;  /* 0x0000000c0d0e7389 */ /* 0x00006400000c000b */
[----:B01----:R-:W-:Y:S01]  /*2dab0*/  ENDCOLLECTIVE ;  /* 0x000000000000791b */ /* 0x003fe20003800000 */
.L_x_5188:
[----:B------:R-:W-:Y:S05]  /*2dac0*/  BRA `(.L_x_5189) ;  /* 0xfffffe2000287947 */ /* 0x000fea000383ffff */
.L_x_4858:
[----:B------:R-:W-:Y:S01]  /*2dad0*/  BSSY B1, `(.L_x_5190) ;  /* 0x0000008000017945 */ /* 0x000fe20003800000 */
[----:B------:R-:W-:Y:S02]  /*2dae0*/  IMAD.MOV.U32 R13, RZ, RZ, R63 ;  /* 0x000000ffff0d7224 */ /* 0x000fe400078e003f */
[----:B------:R-:W-:Y:S02]  /*2daf0*/  IMAD.MOV.U32 R12, RZ, RZ, 0x1 ;  /* 0x00000001ff0c7424 */ /* 0x000fe400078e00ff */
[----:B------:R-:W-:Y:S02]  /*2db00*/  IMAD.MOV.U32 R11, RZ, RZ, 0x1c1f ;  /* 0x00001c1fff0b7424 */ /* 0x000fe400078e00ff */
[----:B------:R-:W-:-:S07]  /*2db10*/  IMAD.MOV.U32 R15, RZ, RZ, -0x1 ;  /* 0xffffffffff0f7424 */ /* 0x000fce00078e00ff */
[----:B----4-:R-:W-:Y:S05]  /*2db20*/  WARPSYNC.COLLECTIVE R15, `(.L_x_5191) ;  /* 0x000000000f087348 */ /* 0x010fea0003c00000 */
[----:B----4-:R0:W1:Y:S02]  /*2db30*/  SHFL.IDX P6, R14, R13, R12, R11 ;  /* 0x0000000c0d0e7389 */ /* 0x01006400000c000b */
[----:B01----:R-:W-:Y:S01]  /*2db40*/  ENDCOLLECTIVE ;  /* 0x000000000000791b */ /* 0x003fe20003800000 */
.L_x_5191:
[----:B------:R-:W-:Y:S05]  /*2db50*/  BSYNC B1 ;  /* 0x0000000000017941 */ /* 0x000fea0003800000 */
.L_x_5190:
        /* <DEDUP_REMOVED lines=8> */
.L_x_5192:
[----:B------:R-:W-:Y:S02]  /*2dbe0*/  IMAD.MOV.U32 R13, RZ, RZ, R69 ;  /* 0x000000ffff0d7224 */ /* 0x000fe400078e0045 */
[----:B------:R-:W-:-:S07]  /*2dbf0*/  IMAD.MOV.U32 R62, RZ, RZ, R14 ;  /* 0x000000ffff3e7224 */ /* 0x000fce00078e000e */
[----:B------:R-:W-:Y:S05]  /*2dc00*/  WARPSYNC.COLLECTIVE R15, `(.L_x_5193) ;  /* 0x000000000f087348 */ /* 0x000fea0003c00000 */
[----:B------:R0:W1:Y:S02]  /*2dc10*/  SHFL.IDX P6, R14, R13, R12, R11 ;  /* 0x0000000c0d0e7389 */ /* 0x00006400000c000b */
[----:B01----:R-:W-:Y:S01]  /*2dc20*/  ENDCOLLECTIVE ;  /* 0x000000000000791b */ /* 0x003fe20003800000 */
.L_x_5193:
[----:B------:R-:W-:Y:S02]  /*2dc30*/  IMAD.MOV.U32 R13, RZ, RZ, R68 ;  /* 0x000000ffff0d7224 */ /* 0x000fe400078e0044 */
[----:B------:R-:W-:-:S07]  /*2dc40*/  IMAD.MOV.U32 R69, RZ, RZ, R14 ;  /* 0x000000ffff457224 */ /* 0x000fce00078e000e */
[----:B------:R-:W-:Y:S05]  /*2dc50*/  WARPSYNC.COLLECTIVE R15, `(.L_x_5194) ;  /* 0x000000000f087348 */ /* 0x000fea0003c00000 */
[----:B------:R0:W1:Y:S02]  /*2dc60*/  SHFL.IDX P6, R14, R13, R12, R11 ;  /* 0x0000000c0d0e7389 */ /* 0x00006400000c000b */
[----:B01----:R-:W-:Y:S01]  /*2dc70*/  ENDCOLLECTIVE ;  /* 0x000000000000791b */ /* 0x003fe20003800000 */
.L_x_5194:
[----:B------:R-:W-:Y:S01]  /*2dc80*/  IMAD.MOV.U32 R68, RZ, RZ, R14 ;  /* 0x000000ffff447224 */ /* 0x000fe200078e000e */
[----:B------:R-:W-:Y:S06]  /*2dc90*/  BRA `(.L_x_5195) ;  /* 0xfffffe2400507947 */ /* 0x000fec000383ffff */
.L_x_4862:
[----:B0-----:R0:W1:Y:S02]  /*2dca0*/  SYNCS.PHASECHK.TRANS64.TRYWAIT P0, [R16+URZ+0x30800], R61 ;  /* 0x0308003d100075a7 */ /* 0x001064000800017f */
[----:B-1----:R-:W-:Y:S05]  /*2dcb0*/  @!P0 NANOSLEEP.SYNCS 0x989680 ;  /* 0x009896800000895d */ /* 0x002fea0003900000 */
[----:B------:R-:W1:Y:S02]  /*2dcc0*/  @!P0 SYNCS.PHASECHK.TRANS64 P0, [R16+URZ+0x30800], R61 ;  /* 0x0308003d100085a7 */ /* 0x000e64000800007f */
[----:B-1----:R-:W-:Y:S05]  /*2dcd0*/  @!P0 BRA `(.L_x_4862) ;  /* 0xfffffffc00f08947 */ /* 0x002fea000383ffff */
[----:B------:R-:W-:Y:S05]  /*2dce0*/  BRA `(.L_x_5196) ;  /* 0xfffffe2800d07947 */ /* 0x000fea000383ffff */
.L_x_4876:
[----:B-1----:R1:W2:Y:S02]  /*2dcf0*/  SYNCS.PHASECHK.TRANS64.TRYWAIT P2, [R5+URZ+0x30830], R0 ;  /* 0x03083000050075a7 */ /* 0x0022a4000804017f */
[----:B--2---:R-:W-:Y:S05]  /*2dd00*/  @!P2 NANOSLEEP.SYNCS 0x989680 ;  /* 0x009896800000a95d */ /* 0x004fea0003900000 */
[----:B------:R-:W2:Y:S02]  /*2dd10*/  @!P2 SYNCS.PHASECHK.TRANS64 P2, [R5+URZ+0x30830], R0 ;  /* 0x030830000500a5a7 */ /* 0x000ea4000804007f */
[----:B--2---:R-:W-:Y:S05]  /*2dd20*/  @!P2 BRA `(.L_x_4876) ;  /* 0xfffffffc00f0a947 */ /* 0x004fea000383ffff */
[----:B------:R-:W-:Y:S05]  /*2dd30*/  BRA `(.L_x_4875) ;  /* 0xfffffe5400dc7947 */ /* 0x000fea000383ffff */
.L_x_4896:
[----:B-1----:R1:W2:Y:S02]  /*2dd40*/  SYNCS.PHASECHK.TRANS64.TRYWAIT P2, [R0+URZ+0x30830], R11 ;  /* 0x0308300b000075a7 */ /* 0x0022a4000804017f */
[----:B--2---:R-:W-:Y:S05]  /*2dd50*/  @!P2 NANOSLEEP.SYNCS 0x989680 ;  /* 0x009896800000a95d */ /* 0x004fea0003900000 */
[----:B------:R-:W2:Y:S02]  /*2dd60*/  @!P2 SYNCS.PHASECHK.TRANS64 P2, [R0+URZ+0x30830], R11 ;  /* 0x0308300b0000a5a7 */ /* 0x000ea4000804007f */
[----:B--2---:R-:W-:Y:S05]  /*2dd70*/  @!P2 BRA `(.L_x_4896) ;  /* 0xfffffffc00f0a947 */ /* 0x004fea000383ffff */
[----:B------:R-:W-:Y:S05]  /*2dd80*/  BRA `(.L_x_4895) ;  /* 0xfffffe8400bc7947 */ /* 0x000fea000383ffff */
.L_x_4901:
[----:B-1----:R1:W2:Y:S02]  /*2dd90*/  SYNCS.PHASECHK.TRANS64.TRYWAIT P2, [R2+URZ+0x30850], R9 ;  /* 0x03085009020075a7 */ /* 0x0022a4000804017f */
[----:B--2---:R-:W-:Y:S05]  /*2dda0*/  @!P2 NANOSLEEP.SYNCS 0x989680 ;  /* 0x009896800000a95d */ /* 0x004fea0003900000 */
[----:B------:R-:W2:Y:S02]  /*2ddb0*/  @!P2 SYNCS.PHASECHK.TRANS64 P2, [R2+URZ+0x30850], R9 ;  /* 0x030850090200a5a7 */ /* 0x000ea4000804007f */
[----:B--2---:R-:W-:Y:S05]  /*2ddc0*/  @!P2 BRA `(.L_x_4901) ;  /* 0xfffffffc00f0a947 */ /* 0x004fea000383ffff */
[----:B------:R-:W-:Y:S05]  /*2ddd0*/  BRA `(.L_x_4900) ;  /* 0xfffffe9400047947 */ /* 0x000fea000383ffff */
.L_x_4921:
[----:B-1----:R1:W2:Y:S02]  /*2dde0*/  SYNCS.PHASECHK.TRANS64.TRYWAIT P2, [R3+URZ+0x30830], R4 ;  /* 0x03083004030075a7 */ /* 0x0022a4000804017f */
[----:B--2---:R-:W-:Y:S05]  /*2ddf0*/  @!P2 NANOSLEEP.SYNCS 0x989680 ;  /* 0x009896800000a95d */ /* 0x004fea0003900000 */
[----:B------:R-:W2:Y:S02]  /*2de00*/  @!P2 SYNCS.PHASECHK.TRANS64 P2, [R3+URZ+0x30830], R4 ;  /* 0x030830040300a5a7 */ /* 0x000ea4000804007f */
[----:B--2---:R-:W-:Y:S05]  /*2de10*/  @!P2 BRA `(.L_x_4921) ;  /* 0xfffffffc00f0a947 */ /* 0x004fea000383ffff */
[----:B------:R-:W-:Y:S05]  /*2de20*/  BRA `(.L_x_4920) ;  /* 0xfffffebc00687947 */ /* 0x000fea000383ffff */
.L_x_4926:
[----:B-1----:R1:W2:Y:S02]  /*2de30*/  SYNCS.PHASECHK.TRANS64.TRYWAIT P2, [R15+URZ+0x30850], R0 ;  /* 0x030850000f0075a7 */ /* 0x0022a4000804017f */
[----:B--2---:R-:W-:Y:S05]  /*2de40*/  @!P2 NANOSLEEP.SYNCS 0x989680 ;  /* 0x009896800000a95d */ /* 0x004fea0003900000 */
[----:B------:R-:W2:Y:S02]  /*2de50*/  @!P2 SYNCS.PHASECHK.TRANS64 P2, [R15+URZ+0x30850], R0 ;  /* 0x030850000f00a5a7 */ /* 0x000ea4000804007f */
[----:B--2---:R-:W-:Y:S05]  /*2de60*/  @!P2 BRA `(.L_x_4926) ;  /* 0xfffffffc00f0a947 */ /* 0x004fea000383ffff */
[----:B------:R-:W-:Y:S05]  /*2de70*/  BRA `(.L_x_4925) ;  /* 0xfffffec800b07947 */ /* 0x000fea000383ffff */
.L_x_4934:
[----:B-1----:R1:W2:Y:S02]  /*2de80*/  SYNCS.PHASECHK.TRANS64.TRYWAIT P2, [R4+URZ+0x30830], R15 ;  /* 0x0308300f040075a7 */ /* 0x0022a4000804017f */
[----:B--2---:R-:W-:Y:S05]  /*2de90*/  @!P2 NANOSLEEP.SYNCS 0x989680 ;  /* 0x009896800000a95d */ /* 0x004fea0003900000 */
[----:B------:R-:W2:Y:S02]  /*2dea0*/  @!P2 SYNCS.PHASECHK.TRANS64 P2, [R4+URZ+0x30830], R15 ;  /* 0x0308300f0400a5a7 */ /* 0x000ea4000804007f */
[----:B--2---:R-:W-:Y:S05]  /*2deb0*/  @!P2 BRA `(.L_x_4934) ;  /* 0xfffffffc00f0a947 */ /* 0x004fea000383ffff */
[----:B------:R-:W-:Y:S05]  /*2dec0*/  BRA `(.L_x_4933) ;  /* 0xfffffedc00ac7947 */ /* 0x000fea000383ffff */
.L_x_4939:
[----:B-1----:R1:W2:Y:S02]  /*2ded0*/  SYNCS.PHASECHK.TRANS64.TRYWAIT P2, [R14+URZ+0x30850], R2 ;  /* 0x030850020e0075a7 */ /* 0x0022a4000804017f */
[----:B--2---:R-:W-:Y:S05]  /*2dee0*/  @!P2 NANOSLEEP.SYNCS 0x989680 ;  /* 0x009896800000a95d */ /* 0x004fea0003900000 */
[----:B------:R-:W2:Y:S02]  /*2def0*/  @!P2 SYNCS.PHASECHK.TRANS64 P2, [R14+URZ+0x30850], R2 ;  /* 0x030850020e00a5a7 */ /* 0x000ea4000804007f */
[----:B--2---:R-:W-:Y:S05]  /*2df00*/  @!P2 BRA `(.L_x_4939) ;  /* 0xfffffffc00f0a947 */ /* 0x004fea000383ffff */
[----:B------:R-:W-:Y:S05]  /*2df10*/  BRA `(.L_x_4938) ;  /* 0xfffffee800ec7947 */ /* 0x000fea000383ffff */
.L_x_4953:
[----:B-1----:R1:W2:Y:S02]  /*2df20*/  SYNCS.PHASECHK.TRANS64.TRYWAIT P0, [R2+URZ+0x30850], R9 ;  /* 0x03085009020075a7 */ /* 0x0022a4000800017f */
[----:B--2---:R-:W-:Y:S05]  /*2df30*/  @!P0 NANOSLEEP.SYNCS 0x989680 ;  /* 0x009896800000895d */ /* 0x004fea0003900000 */
[----:B------:R-:W2:Y:S02]  /*2df40*/  @!P0 SYNCS.PHASECHK.TRANS64 P0, [R2+URZ+0x30850], R9 ;  /* 0x03085009020085a7 */ /* 0x000ea4000800007f */
[----:B--2---:R-:W-:Y:S05]  /*2df50*/  @!P0 BRA `(.L_x_4953) ;  /* 0xfffffffc00f08947 */ /* 0x004fea000383ffff */
[----:B------:R-:W-:Y:S05]  /*2df60*/  BRA `(.L_x_4952) ;  /* 0xffffff1400f87947 */ /* 0x000fea000383ffff */
.L_x_5002:
        /* <DEDUP_REMOVED lines=11> */
.L_x_5198:
[----:B------:R-:W-:Y:S05]  /*2e020*/  BSYNC B1 ;  /* 0x0000000000017941 */ /* 0x000fea0003800000 */
.L_x_5197:
[----:B------:R-:W-:Y:S05]  /*2e030*/  BRA `(.L_x_5199) ;  /* 0xffffff7c00787947 */ /* 0x000fea000383ffff */
.L_x_5004:
[----:B------:R-:W-:Y:S01]  /*2e040*/  BSSY B1, `(.L_x_5200) ;  /* 0x0000006000017945 */ /* 0x000fe20003800000 */
[----:B0-----:R-:W-:-:S07]  /*2e050*/  IMAD.MOV.U32 R15, RZ, RZ, -0x1 ;  /* 0xffffffffff0f7424 */ /* 0x001fce00078e00ff */
[----:B-1----:R-:W-:Y:S05]  /*2e060*/  WARPSYNC.COLLECTIVE R15, `(.L_x_5201) ;  /* 0x000000000f0c7348 */ /* 0x002fea0003c00000 */
[----:B------:R-:W-:Y:S02]  /*2e070*/  ELECT P6, UR62, PT ;  /* 0x00000000003e782f */ /* 0x000fe400038c0000 */
[----:B------:R-:W-:Y:S01]  /*2e080*/  MOV R14, UR62 ;  /* 0x0000003e000e7c02 */ /* 0x000fe20008000f00 */
[----:B-1----:R-:W-:Y:S10]  /*2e090*/  ENDCOLLECTIVE ;  /* 0x000000000000791b */ /* 0x002ff40003800000 */
.L_x_5201:
[----:B------:R-:W-:Y:S05]  /*2e0a0*/  BSYNC B1 ;  /* 0x0000000000017941 */ /* 0x000fea0003800000 */
.L_x_5200:
[----:B------:R-:W-:Y:S01]  /*2e0b0*/  PLOP3.LUT P2, PT, P6, PT, PT, 0x80, 0x0 ;  /* 0x000000000000781c */ /* 0x000fe2000374f070 */
[----:B------:R-:W-:-:S12]  /*2e0c0*/  BRA `(.L_x_5003) ;  /* 0xffffff7c006c7947 */ /* 0x000fd8000383ffff */
.L_x_5006:
[----:B-1----:R1:W2:Y:S02]  /*2e0d0*/  SYNCS.PHASECHK.TRANS64.TRYWAIT P0, [R19+URZ+0x30820], R4 ;  /* 0x03082004130075a7 */ /* 0x0022a4000800017f */
[----:B--2---:R-:W-:Y:S05]  /*2e0e0*/  @!P0 NANOSLEEP.SYNCS 0x989680 ;  /* 0x009896800000895d */ /* 0x004fea0003900000 */
[----:B------:R-:W2:Y:S02]  /*2e0f0*/  @!P0 SYNCS.PHASECHK.TRANS64 P0, [R19+URZ+0x30820], R4 ;  /* 0x03082004130085a7 */ /* 0x000ea4000800007f */
[----:B--2---:R-:W-:Y:S05]  /*2e100*/  @!P0 BRA `(.L_x_5006) ;  /* 0xfffffffc00f08947 */ /* 0x004fea000383ffff */
[----:B------:R-:W-:Y:S05]  /*2e110*/  BRA `(.L_x_5202) ;  /* 0xffffff7c007c7947 */ /* 0x000fea000383ffff */
.L_x_5010:
[----:B--2---:R2:W3:Y:S02]  /*2e120*/  SYNCS.PHASECHK.TRANS64.TRYWAIT P0, [R6+URZ+0x308a0], R10 ;  /* 0x0308a00a060075a7 */ /* 0x0044e4000800017f */
[----:B---3--:R-:W-:Y:S05]  /*2e130*/  @!P0 NANOSLEEP.SYNCS 0x989680 ;  /* 0x009896800000895d */ /* 0x008fea0003900000 */
[----:B------:R-:W3:Y:S02]  /*2e140*/  @!P0 SYNCS.PHASECHK.TRANS64 P0, [R6+URZ+0x308a0], R10 ;  /* 0x0308a00a060085a7 */ /* 0x000ee4000800007f */
[----:B---3--:R-:W-:Y:S05]  /*2e150*/  @!P0 BRA `(.L_x_5010) ;  /* 0xfffffffc00f08947 */ /* 0x008fea000383ffff */
[----:B------:R-:W-:Y:S05]  /*2e160*/  BRA `(.L_x_5203) ;  /* 0xffffff7c009c7947 */ /* 0x000fea000383ffff */
.L_x_5017:
[----:B-1----:R1:W3:Y:S02]  /*2e170*/  SYNCS.PHASECHK.TRANS64.TRYWAIT P0, [R6+URZ+0x308c0], R10 ;  /* 0x0308c00a060075a7 */ /* 0x0022e4000800017f */
[----:B---3--:R-:W-:Y:S05]  /*2e180*/  @!P0 NANOSLEEP.SYNCS 0x989680 ;  /* 0x009896800000895d */ /* 0x008fea0003900000 */
[----:B------:R-:W3:Y:S02]  /*2e190*/  @!P0 SYNCS.PHASECHK.TRANS64 P0, [R6+URZ+0x308c0], R10 ;  /* 0x0308c00a060085a7 */ /* 0x000ee4000800007f */
[----:B---3--:R-:W-:Y:S05]  /*2e1a0*/  @!P0 BRA `(.L_x_5017) ;  /* 0xfffffffc00f08947 */ /* 0x008fea000383ffff */
[----:B------:R-:W-:Y:S05]  /*2e1b0*/  BRA `(.L_x_5204) ;  /* 0xffffff8000947947 */ /* 0x000fea000383ffff */
.L_x_5026:
[----:B-1----:R1:W2:Y:S02]  /*2e1c0*/  SYNCS.PHASECHK.TRANS64.TRYWAIT P0, [R8+URZ+0x308a0], R7 ;  /* 0x0308a007080075a7 */ /* 0x0022a4000800017f */
[----:B--2---:R-:W-:Y:S05]  /*2e1d0*/  @!P0 NANOSLEEP.SYNCS 0x989680 ;  /* 0x009896800000895d */ /* 0x004fea0003900000 */
[----:B------:R-:W2:Y:S02]  /*2e1e0*/  @!P0 SYNCS.PHASECHK.TRANS64 P0, [R8+URZ+0x308a0], R7 ;  /* 0x0308a007080085a7 */ /* 0x000ea4000800007f */
[----:B--2---:R-:W-:Y:S05]  /*2e1f0*/  @!P0 BRA `(.L_x_5026) ;  /* 0xfffffffc00f08947 */ /* 0x004fea000383ffff */
[----:B------:R-:W-:Y:S05]  /*2e200*/  BRA `(.L_x_5205) ;  /* 0xffffff8400d87947 */ /* 0x000fea000383ffff */
.L_x_5033:
[----:B--2---:R2:W3:Y:S02]  /*2e210*/  SYNCS.PHASECHK.TRANS64.TRYWAIT P0, [R8+URZ+0x308c0], R7 ;  /* 0x0308c007080075a7 */ /* 0x0044e4000800017f */
[----:B---3--:R-:W-:Y:S05]  /*2e220*/  @!P0 NANOSLEEP.SYNCS 0x989680 ;  /* 0x009896800000895d */ /* 0x008fea0003900000 */
[----:B------:R-:W3:Y:S02]  /*2e230*/  @!P0 SYNCS.PHASECHK.TRANS64 P0, [R8+URZ+0x308c0], R7 ;  /* 0x0308c007080085a7 */ /* 0x000ee4000800007f */
[----:B---3--:R-:W-:Y:S05]  /*2e240*/  @!P0 BRA `(.L_x_5033) ;  /* 0xfffffffc00f08947 */ /* 0x008fea000383ffff */
[----:B------:R-:W-:Y:S05]  /*2e250*/  BRA `(.L_x_5206) ;  /* 0xffffff8800cc7947 */ /* 0x000fea000383ffff */
.L_x_5058:
        /* <DEDUP_REMOVED lines=11> */
.L_x_5208:
[----:B------:R-:W-:Y:S05]  /*2e310*/  BSYNC B0 ;  /* 0x0000000000007941 */ /* 0x000fea0003800000 */
.L_x_5207:
[----:B------:R-:W-:Y:S05]  /*2e320*/  BRA `(.L_x_5209) ;  /* 0xffffff9c00147947 */ /* 0x000fea000383ffff */
.L_x_5060:
[----:B------:R-:W-:Y:S01]  /*2e330*/  BSSY B0, `(.L_x_5210) ;  /* 0x0000006000007945 */ /* 0x000fe20003800000 */
[----:B0-----:R-:W-:-:S07]  /*2e340*/  IMAD.MOV.U32 R15, RZ, RZ, -0x1 ;  /* 0xffffffffff0f7424 */ /* 0x001fce00078e00ff */
[----:B-12---:R-:W-:Y:S05]  /*2e350*/  WARPSYNC.COLLECTIVE R15, `(.L_x_5211) ;  /* 0x000000000f0c7348 */ /* 0x006fea0003c00000 */
[----:B------:R-:W-:Y:S02]  /*2e360*/  ELECT P6, UR62, PT ;  /* 0x00000000003e782f */ /* 0x000fe400038c0000 */
[----:B------:R-:W-:Y:S01]  /*2e370*/  MOV R14, UR62 ;  /* 0x0000003e000e7c02 */ /* 0x000fe20008000f00 */
[----:B-12---:R-:W-:Y:S10]  /*2e380*/  ENDCOLLECTIVE ;  /* 0x000000000000791b */ /* 0x006ff40003800000 */
.L_x_5211:
[----:B------:R-:W-:Y:S05]  /*2e390*/  BSYNC B0 ;  /* 0x0000000000007941 */ /* 0x000fea0003800000 */
.L_x_5210:
[----:B------:R-:W-:Y:S05]  /*2e3a0*/  BRA `(.L_x_5212) ;  /* 0xffffff9c00187947 */ /* 0x000fea000383ffff */
.L_x_5062:
[----:B---3--:R3:W4:Y:S02]  /*2e3b0*/  SYNCS.PHASECHK.TRANS64.TRYWAIT P0, [R0+URZ+0x30840], R2 ;  /* 0x03084002000075a7 */ /* 0x008724000800017f */
[----:B----4-:R-:W-:Y:S05]  /*2e3c0*/  @!P0 NANOSLEEP.SYNCS 0x989680 ;  /* 0x009896800000895d */ /* 0x010fea0003900000 */
[----:B------:R-:W4:Y:S02]  /*2e3d0*/  @!P0 SYNCS.PHASECHK.TRANS64 P0, [R0+URZ+0x30840], R2 ;  /* 0x03084002000085a7 */ /* 0x000f24000800007f */
[----:B----4-:R-:W-:Y:S05]  /*2e3e0*/  @!P0 BRA `(.L_x_5062) ;  /* 0xfffffffc00f08947 */ /* 0x010fea000383ffff */
[----:B------:R-:W-:Y:S05]  /*2e3f0*/  BRA `(.L_x_5213) ;  /* 0xffffff9c007c7947 */ /* 0x000fea000383ffff */
.L_x_5066:
        /* <DEDUP_REMOVED lines=9> */
.L_x_5214:
[----:B------:R-:W-:Y:S02]  /*2e490*/  IMAD.MOV.U32 R13, RZ, RZ, R4 ;  /* 0x000000ffff0d7224 */ /* 0x000fe400078e0004 */
[----:B------:R-:W-:-:S07]  /*2e4a0*/  IMAD.MOV.U32 R6, RZ, RZ, R14 ;  /* 0x000000ffff067224 */ /* 0x000fce00078e000e */
[----:B------:R-:W-:Y:S05]  /*2e4b0*/  WARPSYNC.COLLECTIVE R15, `(.L_x_5215) ;  /* 0x000000000f087348 */ /* 0x000fea0003c00000 */
[----:B------:R0:W1:Y:S02]  /*2e4c0*/  SHFL.IDX P6, R14, R13, R12, R11 ;  /* 0x0000000c0d0e7389 */ /* 0x00006400000c000b */
[----:B01----:R-:W-:Y:S01]  /*2e4d0*/  ENDCOLLECTIVE ;  /* 0x000000000000791b */ /* 0x003fe20003800000 */
.L_x_5215:
[----:B------:R-:W-:Y:S02]  /*2e4e0*/  IMAD R2, R9, R7, RZ ;  /* 0x0000000709027224 */ /* 0x000fe400078e02ff */
[----:B------:R0:W5:Y:S01]  /*2e4f0*/  LDL R9, [R1+0x2c] ;  /* 0x00002c0001097983 */ /* 0x0001620000100800 */
[----:B------:R-:W-:Y:S02]  /*2e500*/  IMAD.IADD R0, R10, 0x1, R5 ;  /* 0x000000010a007824 */ /* 0x000fe400078e0205 */
[----:B------:R-:W-:Y:S02]  /*2e510*/  IMAD.MOV.U32 R7, RZ, RZ, R14 ;  /* 0x000000ffff077224 */ /* 0x000fe400078e000e */
[----:B------:R-:W-:Y:S01]  /*2e520*/  IMAD.MOV.U32 R13, RZ, RZ, R3 ;  /* 0x000000ffff0d7224 */ /* 0x000fe200078e0003 */
[C---:B------:R-:W-:Y:S01]  /*2e530*/  ISETP.GE.AND P2, PT, R0.reuse, R2, PT ;  /* 0x000000020000720c */ /* 0x040fe20003f46270 */
[----:B------:R-:W-:Y:S02]  /*2e540*/  IMAD.MOV.U32 R12, RZ, RZ, 0x1 ;  /* 0x00000001ff0c7424 */ /* 0x000fe400078e00ff */
[----:B0-----:R-:W-:-:S10]  /*2e550*/  VIADD R5, R0, 0x10 ;  /* 0x0000001000057836 */ /* 0x001fd40000000000 */
[----:B-----5:R-:W-:Y:S05]  /*2e560*/  WARPSYNC.COLLECTIVE R15, `(.L_x_5216) ;  /* 0x000000000f087348 */ /* 0x020fea0003c00000 */
[----:B------:R0:W1:Y:S02]  /*2e570*/  SHFL.IDX P6, R14, R13, R12, R11 ;  /* 0x0000000c0d0e7389 */ /* 0x00006400000c000b */
[----:B01---5:R-:W-:Y:S01]  /*2e580*/  ENDCOLLECTIVE ;  /* 0x000000000000791b */ /* 0x023fe20003800000 */
.L_x_5216:
        /* <DEDUP_REMOVED lines=17> */
.L_x_5217:
[----:B------:R-:W-:Y:S02]  /*2e6a0*/  IMAD.MOV.U32 R13, RZ, RZ, R3 ;  /* 0x000000ffff0d7224 */ /* 0x000fe400078e0003 */
[----:B------:R-:W-:Y:S02]  /*2e6b0*/  IMAD.MOV.U32 R12, RZ, RZ, 0x2 ;  /* 0x00000002ff0c7424 */ /* 0x000fe400078e00ff */
[----:B------:R-:W-:-:S07]  /*2e6c0*/  IMAD.MOV.U32 R5, RZ, RZ, R14 ;  /* 0x000000ffff057224 */ /* 0x000fce00078e000e */
[----:B------:R-:W-:Y:S05]  /*2e6d0*/  WARPSYNC.COLLECTIVE R15, `(.L_x_5218) ;  /* 0x000000000f087348 */ /* 0x000fea0003c00000 */
[----:B------:R0:W1:Y:S02]  /*2e6e0*/  SHFL.IDX P6, R14, R13, R12, R11 ;  /* 0x0000000c0d0e7389 */ /* 0x00006400000c000b */
[----:B01----:R-:W-:Y:S01]  /*2e6f0*/  ENDCOLLECTIVE ;  /* 0x000000000000791b */ /* 0x003fe20003800000 */
.L_x_5218:
        /* <DEDUP_REMOVED lines=17> */
.L_x_5219:
[----:B------:R-:W-:Y:S02]  /*2e810*/  IMAD.MOV.U32 R13, RZ, RZ, R3 ;  /* 0x000000ffff0d7224 */ /* 0x000fe400078e0003 */
[----:B------:R-:W-:Y:S02]  /*2e820*/  IMAD.MOV.U32 R12, RZ, RZ, 0x3 ;  /* 0x00000003ff0c7424 */ /* 0x000fe400078e00ff */
[----:B------:R-:W-:-:S07]  /*2e830*/  IMAD.MOV.U32 R5, RZ, RZ, R14 ;  /* 0x000000ffff057224 */ /* 0x000fce00078e000e */
[----:B------:R-:W-:Y:S05]  /*2e840*/  WARPSYNC.COLLECTIVE R15, `(.L_x_5220) ;  /* 0x000000000f087348 */ /* 0x000fea0003c00000 */
[----:B------:R0:W1:Y:S02]  /*2e850*/  SHFL.IDX P6, R14, R13, R12, R11 ;  /* 0x0000000c0d0e7389 */ /* 0x00006400000c000b */
[----:B01----:R-:W-:Y:S01]  /*2e860*/  ENDCOLLECTIVE ;  /* 0x000000000000791b */ /* 0x003fe20003800000 */
.L_x_5220:
        /* <DEDUP_REMOVED lines=17> */
.L_x_5221:
[----:B------:R-:W-:Y:S02]  /*2e980*/  IMAD.MOV.U32 R13, RZ, RZ, R3 ;  /* 0x000000ffff0d7224 */ /* 0x000fe400078e0003 */
[----:B------:R-:W-:Y:S02]  /*2e990*/  IMAD.MOV.U32 R12, RZ, RZ, 0x4 ;  /* 0x00000004ff0c7424 */ /* 0x000fe400078e00ff */
[----:B------:R-:W-:-:S07]  /*2e9a0*/  IMAD.MOV.U32 R5, RZ, RZ, R14 ;  /* 0x000000ffff057224 */ /* 0x000fce00078e000e */
[----:B------:R-:W-:Y:S05]  /*2e9b0*/  WARPSYNC.COLLECTIVE R15, `(.L_x_5222) ;  /* 0x000000000f087348 */ /* 0x000fea0003c00000 */
[----:B------:R0:W1:Y:S02]  /*2e9c0*/  SHFL.IDX P6, R14, R13, R12, R11 ;  /* 0x0000000c0d0e7389 */ /* 0x00006400000c000b */
[----:B01----:R-:W-:Y:S01]  /*2e9d0*/  ENDCOLLECTIVE ;  /* 0x000000000000791b */ /* 0x003fe20003800000 */
.L_x_5222:
        /* <DEDUP_REMOVED lines=17> */
.L_x_5223:
[----:B------:R-:W-:Y:S02]  /*2eaf0*/  IMAD.MOV.U32 R13, RZ, RZ, R3 ;  /* 0x000000ffff0d7224 */ /* 0x000fe400078e0003 */
[----:B------:R-:W-:Y:S02]  /*2eb00*/  IMAD.MOV.U32 R12, RZ, RZ, 0x5 ;  /* 0x00000005ff0c7424 */ /* 0x000fe400078e00ff */
[----:B------:R-:W-:-:S07]  /*2eb10*/  IMAD.MOV.U32 R5, RZ, RZ, R14 ;  /* 0x000000ffff057224 */ /* 0x000fce00078e000e */
[----:B------:R-:W-:Y:S05]  /*2eb20*/  WARPSYNC.COLLECTIVE R15, `(.L_x_5224) ;  /* 0x000000000f087348 */ /* 0x000fea0003c00000 */
[----:B------:R0:W1:Y:S02]  /*2eb30*/  SHFL.IDX P6, R14, R13, R12, R11 ;  /* 0x0000000c0d0e7389 */ /* 0x00006400000c000b */
[----:B01----:R-:W-:Y:S01]  /*2eb40*/  ENDCOLLECTIVE ;  /* 0x000000000000791b */ /* 0x003fe20003800000 */
.L_x_5224:
        /* <DEDUP_REMOVED lines=17> */
.L_x_5225:
[----:B------:R-:W-:Y:S02]  /*2ec60*/  IMAD.MOV.U32 R13, RZ, RZ, R3 ;  /* 0x000000ffff0d7224 */ /* 0x000fe400078e0003 */
[----:B------:R-:W-:Y:S02]  /*2ec70*/  IMAD.MOV.U32 R12, RZ, RZ, 0x6 ;  /* 0x00000006ff0c7424 */ /* 0x000fe400078e00ff */
[----:B------:R-:W-:-:S07]  /*2ec80*/  IMAD.MOV.U32 R5, RZ, RZ, R14 ;  /* 0x000000ffff057224 */ /* 0x000fce00078e000e */
[----:B------:R-:W-:Y:S05]  /*2ec90*/  WARPSYNC.COLLECTIVE R15, `(.L_x_5226) ;  /* 0x000000000f087348 */ /* 0x000fea0003c00000 */
[----:B------:R0:W1:Y:S02]  /*2eca0*/  SHFL.IDX P6, R14, R13, R12, R11 ;  /* 0x0000000c0d0e7389 */ /* 0x00006400000c000b */
[----:B01----:R-:W-:Y:S01]  /*2ecb0*/  ENDCOLLECTIVE ;  /* 0x000000000000791b */ /* 0x003fe20003800000 */
.L_x_5226:
        /* <DEDUP_REMOVED lines=17> */
.L_x_5227:
[----:B------:R-:W-:Y:S02]  /*2edd0*/  IMAD.MOV.U32 R13, RZ, RZ, R3 ;  /* 0x000000ffff0d7224 */ /* 0x000fe400078e0003 */
[----:B------:R-:W-:Y:S02]  /*2ede0*/  IMAD.MOV.U32 R12, RZ, RZ, 0x7 ;  /* 0x00000007ff0c7424 */ /* 0x000fe400078e00ff */
[----:B------:R-:W-:-:S07]  /*2edf0*/  IMAD.MOV.U32 R5, RZ, RZ, R14 ;  /* 0x000000ffff057224 */ /* 0x000fce00078e000e */
[----:B------:R-:W-:Y:S05]  /*2ee00*/  WARPSYNC.COLLECTIVE R15, `(.L_x_5228) ;  /* 0x000000000f087348 */ /* 0x000fea0003c00000 */
[----:B------:R0:W1:Y:S02]  /*2ee10*/  SHFL.IDX P6, R14, R13, R12, R11 ;  /* 0x0000000c0d0e7389 */ /* 0x00006400000c000b */
[----:B01----:R-:W-:Y:S01]  /*2ee20*/  ENDCOLLECTIVE ;  /* 0x000000000000791b */ /* 0x003fe20003800000 */
.L_x_5228:
        /* <DEDUP_REMOVED lines=14> */
.L_x_5229:
[----:B------:R-:W-:Y:S01]  /*2ef10*/  @!PT LDS RZ, [RZ] ;  /* 0x00000000fffff984 */ /* 0x000fe20000000800 */
[----:B------:R-:W-:Y:S01]  /*2ef20*/  @!PT LDS RZ, [RZ] ;  /* 0x00000000fffff984 */ /* 0x000fe20000000800 */
[----:B------:R-:W-:Y:S01]  /*2ef30*/  @!PT LDS RZ, [RZ] ;  /* 0x00000000fffff984 */ /* 0x000fe20000000800 */
[----:B------:R3:W-:Y:S01]  /*2ef40*/  @!P2 LDGSTS.E.BYPASS.LTC128B.128 [R9+0x1d400], desc[UR46][R6.64+0x100], !P1 ;  /* 0x1d4001000609afae */ /* 0x0007e2000c901d6e */
[----:B------:R-:W-:Y:S01]  /*2ef50*/  IMAD.MOV.U32 R3, RZ, RZ, R14 ;  /* 0x000000ffff037224 */ /* 0x000fe200078e000e */
[----:B------:R-:W-:Y:S06]  /*2ef60*/  BRA `(.L_x_5230) ;  /* 0xffffffa0002c7947 */ /* 0x000fec000383ffff */
.L_x_5071:
[----:B----4-:R4:W0:Y:S02]  /*2ef70*/  SYNCS.PHASECHK.TRANS64.TRYWAIT P0, [R19+URZ+0x30820], R0 ;  /* 0x03082000130075a7 */ /* 0x010824000800017f */
[----:B0-----:R-:W-:Y:S05]  /*2ef80*/  @!P0 NANOSLEEP.SYNCS 0x989680 ;  /* 0x009896800000895d */ /* 0x001fea0003900000 */
[----:B------:R-:W0:Y:S02]  /*2ef90*/  @!P0 SYNCS.PHASECHK.TRANS64 P0, [R19+URZ+0x30820], R0 ;  /* 0x03082000130085a7 */ /* 0x000e24000800007f */
[----:B0-----:R-:W-:Y:S05]  /*2efa0*/  @!P0 BRA `(.L_x_5071) ;  /* 0xfffffffc00f08947 */ /* 0x001fea000383ffff */
[----:B------:R-:W-:Y:S05]  /*2efb0*/  BRA `(.L_x_5231) ;  /* 0xffffffa000a07947 */ /* 0x000fea000383ffff */
.L_x_5080:
[----:B-1----:R1:W2:Y:S02]  /*2efc0*/  SYNCS.PHASECHK.TRANS64.TRYWAIT P0, [R3+URZ+0x30840], R2 ;  /* 0x03084002030075a7 */ /* 0x0022a4000800017f */
[----:B--2---:R-:W-:Y:S05]  /*2efd0*/  @!P0 NANOSLEEP.SYNCS 0x989680 ;  /* 0x009896800000895d */ /* 0x004fea0003900000 */
[----:B------:R-:W2:Y:S02]  /*2efe0*/  @!P0 SYNCS.PHASECHK.TRANS64 P0, [R3+URZ+0x30840], R2 ;  /* 0x03084002030085a7 */ /* 0x000ea4000800007f */
[----:B--2---:R-:W-:Y:S05]  /*2eff0*/  @!P0 BRA `(.L_x_5080) ;  /* 0xfffffffc00f08947 */ /* 0x004fea000383ffff */
[----:B------:R-:W-:Y:S05]  /*2f000*/  BRA `(.L_x_5232) ;  /* 0xffffffa400947947 */ /* 0x000fea000383ffff */
.L_x_5087:
[----:B0-----:R0:W1:Y:S02]  /*2f010*/  SYNCS.PHASECHK.TRANS64.TRYWAIT P0, [R2+URZ+0x30860], R3 ;  /* 0x03086003020075a7 */ /* 0x001064000800017f */
[----:B-1----:R-:W-:Y:S05]  /*2f020*/  @!P0 NANOSLEEP.SYNCS 0x989680 ;  /* 0x009896800000895d */ /* 0x002fea0003900000 */
[----:B------:R-:W1:Y:S02]  /*2f030*/  @!P0 SYNCS.PHASECHK.TRANS64 P0, [R2+URZ+0x30860], R3 ;  /* 0x03086003020085a7 */ /* 0x000e64000800007f */
[----:B-1----:R-:W-:Y:S05]  /*2f040*/  @!P0 BRA `(.L_x_5087) ;  /* 0xfffffffc00f08947 */ /* 0x002fea000383ffff */
[----:B------:R-:W-:Y:S05]  /*2f050*/  BRA `(.L_x_5233) ;  /* 0xffffffa800a47947 */ /* 0x000fea000383ffff */
.L_x_5098:
[----:B-1----:R1:W2:Y:S02]  /*2f060*/  SYNCS.PHASECHK.TRANS64.TRYWAIT P0, [R3+URZ+0x30840], R2 ;  /* 0x03084002030075a7 */ /* 0x0022a4000800017f */
[----:B--2---:R-:W-:Y:S05]  /*2f070*/  @!P0 NANOSLEEP.SYNCS 0x989680 ;  /* 0x009896800000895d */ /* 0x004fea0003900000 */
[----:B------:R-:W2:Y:S02]  /*2f080*/  @!P0 SYNCS.PHASECHK.TRANS64 P0, [R3+URZ+0x30840], R2 ;  /* 0x03084002030085a7 */ /* 0x000ea4000800007f */
[----:B--2---:R-:W-:Y:S05]  /*2f090*/  @!P0 BRA `(.L_x_5098) ;  /* 0xfffffffc00f08947 */ /* 0x004fea000383ffff */
[----:B------:R-:W-:Y:S05]  /*2f0a0*/  BRA `(.L_x_5234) ;  /* 0xffffffb000747947 */ /* 0x000fea000383ffff */
.L_x_5105:
[----:B0-----:R0:W1:Y:S02]  /*2f0b0*/  SYNCS.PHASECHK.TRANS64.TRYWAIT P0, [R2+URZ+0x30860], R3 ;  /* 0x03086003020075a7 */ /* 0x001064000800017f */
[----:B-1----:R-:W-:Y:S05]  /*2f0c0*/  @!P0 NANOSLEEP.SYNCS 0x989680 ;  /* 0x009896800000895d */ /* 0x002fea0003900000 */
[----:B------:R-:W1:Y:S02]  /*2f0d0*/  @!P0 SYNCS.PHASECHK.TRANS64 P0, [R2+URZ+0x30860], R3 ;  /* 0x03086003020085a7 */ /* 0x000e64000800007f */
[----:B-1----:R-:W-:Y:S05]  /*2f0e0*/  @!P0 BRA `(.L_x_5105) ;  /* 0xfffffffc00f08947 */ /* 0x002fea000383ffff */
[----:B------:R-:W-:Y:S05]  /*2f0f0*/  BRA `(.L_x_5235) ;  /* 0xffffffb400847947 */ /* 0x000fea000383ffff */
.L_x_5116:
[----:B--2---:R2:W3:Y:S02]  /*2f100*/  SYNCS.PHASECHK.TRANS64.TRYWAIT P0, [R3+URZ+0x30840], R2 ;  /* 0x03084002030075a7 */ /* 0x0044e4000800017f */
[----:B---3--:R-:W-:Y:S05]  /*2f110*/  @!P0 NANOSLEEP.SYNCS 0x989680 ;  /* 0x009896800000895d */ /* 0x008fea0003900000 */
[----:B------:R-:W3:Y:S02]  /*2f120*/  @!P0 SYNCS.PHASECHK.TRANS64 P0, [R3+URZ+0x30840], R2 ;  /* 0x03084002030085a7 */ /* 0x000ee4000800007f */
[----:B---3--:R-:W-:Y:S05]  /*2f130*/  @!P0 BRA `(.L_x_5116) ;  /* 0xfffffffc00f08947 */ /* 0x008fea000383ffff */
[----:B------:R-:W-:Y:S05]  /*2f140*/  BRA `(.L_x_5236) ;  /* 0xffffffbc00307947 */ /* 0x000fea000383ffff */
.L_x_5123:
[----:B0-----:R0:W1:Y:S02]  /*2f150*/  SYNCS.PHASECHK.TRANS64.TRYWAIT P0, [R2+URZ+0x30860], R5 ;  /* 0x03086005020075a7 */ /* 0x001064000800017f */
[----:B-1----:R-:W-:Y:S05]  /*2f160*/  @!P0 NANOSLEEP.SYNCS 0x989680 ;  /* 0x009896800000895d */ /* 0x002fea0003900000 */
[----:B------:R-:W1:Y:S02]  /*2f170*/  @!P0 SYNCS.PHASECHK.TRANS64 P0, [R2+URZ+0x30860], R5 ;  /* 0x03086005020085a7 */ /* 0x000e64000800007f */
[----:B-1----:R-:W-:Y:S05]  /*2f180*/  @!P0 BRA `(.L_x_5123) ;  /* 0xfffffffc00f08947 */ /* 0x002fea000383ffff */
[----:B------:R-:W-:Y:S05]  /*2f190*/  BRA `(.L_x_5237) ;  /* 0xffffffc0003c7947 */ /* 0x000fea000383ffff */
.L_x_5136:
[----:B----4-:R4:W0:Y:S02]  /*2f1a0*/  SYNCS.PHASECHK.TRANS64.TRYWAIT P0, [R0+URZ+0x30860], R2 ;  /* 0x03086002000075a7 */ /* 0x010824000800017f */
[----:B0-----:R-:W-:Y:S05]  /*2f1b0*/  @!P0 NANOSLEEP.SYNCS 0x989680 ;  /* 0x009896800000895d */ /* 0x001fea0003900000 */
[----:B------:R-:W0:Y:S02]  /*2f1c0*/  @!P0 SYNCS.PHASECHK.TRANS64 P0, [R0+URZ+0x30860], R2 ;  /* 0x03086002000085a7 */ /* 0x000e24000800007f */
[----:B0-----:R-:W-:Y:S05]  /*2f1d0*/  @!P0 BRA `(.L_x_5136) ;  /* 0xfffffffc00f08947 */ /* 0x001fea000383ffff */
[----:B------:R-:W-:Y:S05]  /*2f1e0*/  BRA `(.L_x_5238) ;  /* 0xffffffc400cc7947 */ /* 0x000fea000383ffff */
.L_x_5145:
[----:B--2-4-:R-:W2:Y:S01]  /*2f1f0*/  LDL R0, [R1] ;  /* 0x0000000001007983 */ /* 0x014ea20000100800 */
[----:B------:R-:W-:Y:S01]  /*2f200*/  BSSY B0, `(.L_x_5239) ;  /* 0x0000008000007945 */ /* 0x000fe20003800000 */
[----:B------:R-:W-:Y:S02]  /*2f210*/  IMAD.MOV.U32 R12, RZ, RZ, RZ ;  /* 0x000000ffff0c7224 */ /* 0x000fe400078e00ff */
[----:B0-----:R-:W-:Y:S02]  /*2f220*/  IMAD.MOV.U32 R11, RZ, RZ, 0x1f ;  /* 0x0000001fff0b7424 */ /* 0x001fe400078e00ff */
[----:B------:R-:W-:Y:S02]  /*2f230*/  IMAD.MOV.U32 R15, RZ, RZ, -0x1 ;  /* 0xffffffffff0f7424 */ /* 0x000fe400078e00ff */
[----:B--2---:R-:W-:-:S07]  /*2f240*/  IMAD.MOV.U32 R13, RZ, RZ, R0 ;  /* 0x000000ffff0d7224 */ /* 0x004fce00078e0000 */
[----:B-1-3--:R-:W-:Y:S05]  /*2f250*/  WARPSYNC.COLLECTIVE R15, `(.L_x_5240) ;  /* 0x000000000f087348 */ /* 0x00afea0003c00000 */
[----:B------:R0:W2:Y:S02]  /*2f260*/  SHFL.IDX P6, R14, R13, R12, R11 ;  /* 0x0000000c0d0e7389 */ /* 0x0000a400000c000b */
[----:B0123--:R-:W-:Y:S01]  /*2f270*/  ENDCOLLECTIVE ;  /* 0x000000000000791b */ /* 0x00ffe20003800000 */
.L_x_5240:
[----:B------:R-:W-:Y:S05]  /*2f280*/  BSYNC B0 ;  /* 0x0000000000007941 */ /* 0x000fea0003800000 */
.L_x_5239:
        /* <DEDUP_REMOVED lines=10> */
.L_x_5241:
[----:B------:R-:W-:Y:S01]  /*2f330*/  ULDC UR4, c[0x0][0xc3c] ;  /* 0x00030f0000047ab9 */ /* 0x000fe20000000800 */
        /* <DEDUP_REMOVED lines=23> */
.L_x_5242:
        /* <DEDUP_REMOVED lines=9> */
.L_x_5243:
        /* <DEDUP_REMOVED lines=8> */
.L_x_5244:
        /* <DEDUP_REMOVED lines=8> */
.L_x_5245:
        /* <DEDUP_REMOVED lines=8> */
.L_x_5246:
        /* <DEDUP_REMOVED lines=9> */
.L_x_5247:
[----:B------:R-:W-:Y:S01]  /*2f750*/  IMAD.MOV.U32 R9, RZ, RZ, R14 ;  /* 0x000000ffff097224 */ /* 0x000fe200078e000e */
[----:B------:R-:W-:Y:S06]  /*2f760*/  BRA `(.L_x_5248) ;  /* 0xffffffc800947947 */ /* 0x000fec000383ffff */
.L_x_5148:
[----:B------:R-:W-:Y:S01]  /*2f770*/  BSSY B0, `(.L_x_5249) ;  /* 0x0000008000007945 */ /* 0x000fe20003800000 */
[----:B------:R-:W-:Y:S02]  /*2f780*/  IMAD.MOV.U32 R13, RZ, RZ, R2 ;  /* 0x000000ffff0d7224 */ /* 0x000fe400078e0002 */
[----:B------:R-:W-:Y:S02]  /*2f790*/  IMAD.MOV.U32 R12, RZ, RZ, 0x1 ;  /* 0x00000001ff0c7424 */ /* 0x000fe400078e00ff */
[----:B------:R-:W-:Y:S02]  /*2f7a0*/  IMAD.MOV.U32 R11, RZ, RZ, RZ ;  /* 0x000000ffff0b7224 */ /* 0x000fe400078e00ff */
[----:B------:R-:W-:-:S07]  /*2f7b0*/  IMAD.MOV.U32 R15, RZ, RZ, -0x1 ;  /* 0xffffffffff0f7424 */ /* 0x000fce00078e00ff */
[----:B01----:R-:W-:Y:S05]  /*2f7c0*/  WARPSYNC.COLLECTIVE R15, `(.L_x_5250) ;  /* 0x000000000f087348 */ /* 0x003fea0003c00000 */
[----:B------:R2:W3:Y:S02]  /*2f7d0*/  SHFL.UP P6, R14, R13, R12, R11 ;  /* 0x0400000c0d0e7389 */ /* 0x0004e400000c000b */
[----:B0123--:R-:W-:Y:S01]  /*2f7e0*/  ENDCOLLECTIVE ;  /* 0x000000000000791b */ /* 0x00ffe20003800000 */
.L_x_5250:
[----:B------:R-:W-:Y:S05]  /*2f7f0*/  BSYNC B0 ;  /* 0x0000000000007941 */ /* 0x000fea0003800000 */
.L_x_5249:
        /* <DEDUP_REMOVED lines=11> */
.L_x_5251:
        /* <DEDUP_REMOVED lines=8> */
.L_x_5252:
        /* <DEDUP_REMOVED lines=8> */
.L_x_5253:
        /* <DEDUP_REMOVED lines=8> */
.L_x_5254:
        /* <DEDUP_REMOVED lines=9> */
.L_x_5255:
[----:B------:R-:W-:Y:S01]  /*2fac0*/  IMAD.MOV.U32 R9, RZ, RZ, R14 ;  /* 0x000000ffff097224 */ /* 0x000fe200078e000e */
[----:B------:R-:W-:Y:S06]  /*2fad0*/  BRA `(.L_x_5256) ;  /* 0xffffffc800647947 */ /* 0x000fec000383ffff */
.L_x_5150:
[----:B------:R-:W-:Y:S01]  /*2fae0*/  BSSY B0, `(.L_x_5257) ;  /* 0x0000006000007945 */ /* 0x000fe20003800000 */
[----:B------:R-:W-:Y:S01]  /*2faf0*/  PLOP3.LUT P6, PT, P6, PT, PT, 0x8, 0x0 ;  /* 0x000000000000781c */ /* 0x000fe200037ce170 */
[----:B------:R-:W-:-:S12]  /*2fb00*/  IMAD.MOV.U32 R15, RZ, RZ, -0x1 ;  /* 0xffffffffff0f7424 */ /* 0x000fd800078e00ff */
[----:B01----:R-:W-:Y:S05]  /*2fb10*/  WARPSYNC.COLLECTIVE R15, `(.L_x_5258) ;  /* 0x000000000f087348 */ /* 0x003fea0003c00000 */
[----:B------:R-:W-:Y:S01]  /*2fb20*/  VOTE.ANY R14, PT, P6 ;  /* 0x00000000000e7806 */ /* 0x000fe200030e0100 */
[----:B01----:R-:W-:Y:S06]  /*2fb30*/  ENDCOLLECTIVE ;  /* 0x000000000000791b */ /* 0x003fec0003800000 */
.L_x_5258:
[----:B------:R-:W-:Y:S05]  /*2fb40*/  BSYNC B0 ;  /* 0x0000000000007941 */ /* 0x000fea0003800000 */
.L_x_5257:
        /* <DEDUP_REMOVED lines=10> */
.L_x_5259:
[----:B------:R-:W-:Y:S02]  /*2fbf0*/  IMAD.MOV.U32 R13, RZ, RZ, R6 ;  /* 0x000000ffff0d7224 */ /* 0x000fe400078e0006 */
[----:B------:R-:W-:-:S07]  /*2fc00*/  IMAD.MOV.U32 R4, RZ, RZ, R14 ;  /* 0x000000ffff047224 */ /* 0x000fce00078e000e */
[----:B------:R-:W-:Y:S05]  /*2fc10*/  WARPSYNC.COLLECTIVE R15, `(.L_x_5260) ;  /* 0x000000000f087348 */ /* 0x000fea0003c00000 */
[----:B------:R0:W1:Y:S02]  /*2fc20*/  SHFL.IDX P6, R14, R13, R12, R11 ;  /* 0x0000000c0d0e7389 */ /* 0x00006400000c000b */
[----:B01----:R-:W-:Y:S01]  /*2fc30*/  ENDCOLLECTIVE ;  /* 0x000000000000791b */ /* 0x003fe20003800000 */
.L_x_5260:
[----:B------:R-:W-:Y:S02]  /*2fc40*/  IMAD.MOV.U32 R6, RZ, RZ, R14 ;  /* 0x000000ffff067224 */ /* 0x000fe400078e000e */
[----:B------:R-:W-:-:S05]  /*2fc50*/  IMAD.IADD R10, R3, 0x1, R10 ;  /* 0x00000001030a7824 */ /* 0x000fca00078e020a */
[----:B------:R0:W-:Y:S01]  /*2fc60*/  STL [R1+0xc], R10 ;  /* 0x00000c0a01007387 */ /* 0x0001e20000100800 */
[----:B------:R-:W-:Y:S05]  /*2fc70*/  BRA `(.L_x_5261) ;  /* 0xffffffc800447947 */ /* 0x000fea000383ffff */
.L_x_5152:
        /* <DEDUP_REMOVED lines=8> */
.L_x_5263:
[----:B------:R-:W-:Y:S05]  /*2fd00*/  BSYNC B0 ;  /* 0x0000000000007941 */ /* 0x000fea0003800000 */
.L_x_5262:
[----:B------:R-:W-:Y:S01]  /*2fd10*/  IMAD.MOV.U32 R3, RZ, RZ, R14 ;  /* 0x000000ffff037224 */ /* 0x000fe200078e000e */
[----:B------:R-:W-:Y:S06]  /*2fd20*/  BRA `(.L_x_5264) ;  /* 0xffffffc800307947 */ /* 0x000fec000383ffff */
.L_x_5158:
[----:B0-----:R0:W1:Y:S02]  /*2fd30*/  SYNCS.PHASECHK.TRANS64.TRYWAIT P0, [R0+URZ+0x30820], R3 ;  /* 0x03082003000075a7 */ /* 0x001064000800017f */
[----:B-1----:R-:W-:Y:S05]  /*2fd40*/  @!P0 NANOSLEEP.SYNCS 0x989680 ;  /* 0x009896800000895d */ /* 0x002fea0003900000 */
[----:B------:R-:W1:Y:S02]  /*2fd50*/  @!P0 SYNCS.PHASECHK.TRANS64 P0, [R0+URZ+0x30820], R3 ;  /* 0x03082003000085a7 */ /* 0x000e64000800007f */
[----:B-1----:R-:W-:Y:S05]  /*2fd60*/  @!P0 BRA `(.L_x_5158) ;  /* 0xfffffffc00f08947 */ /* 0x002fea000383ffff */
[----:B------:R-:W-:Y:S05]  /*2fd70*/  BRA `(.L_x_5265) ;  /* 0xffffffd000cc7947 */ /* 0x000fea000383ffff */
.L_x_5159:
        /* <DEDUP_REMOVED lines=11> */
.L_x_5267:
[----:B------:R-:W-:Y:S05]  /*2fe30*/  BSYNC B0 ;  /* 0x0000000000007941 */ /* 0x000fea0003800000 */
.L_x_5266:
[----:B------:R-:W-:Y:S05]  /*2fe40*/  BRA `(.L_x_5268) ;  /* 0xffffffd000b47947 */ /* 0x000fea000383ffff */
.L_x_5160:
[----:B------:R-:W-:Y:S01]  /*2fe50*/  BSSY B0, `(.L_x_5269) ;  /* 0x0000006000007945 */ /* 0x000fe20003800000 */
[----:B------:R-:W-:-:S07]  /*2fe60*/  IMAD.MOV.U32 R15, RZ, RZ, -0x1 ;  /* 0xffffffffff0f7424 */ /* 0x000fce00078e00ff */
[----:B01----:R-:W-:Y:S05]  /*2fe70*/  WARPSYNC.COLLECTIVE R15, `(.L_x_5270) ;  /* 0x000000000f0c7348 */ /* 0x003fea0003c00000 */
[----:B------:R-:W-:Y:S02]  /*2fe80*/  ELECT P6, UR62, PT ;  /* 0x00000000003e782f */ /* 0x000fe400038c0000 */
[----:B------:R-:W-:Y:S01]  /*2fe90*/  MOV R14, UR62 ;  /* 0x0000003e000e7c02 */ /* 0x000fe20008000f00 */
[----:B01----:R-:W-:Y:S10]  /*2fea0*/  ENDCOLLECTIVE ;  /* 0x000000000000791b */ /* 0x003ff40003800000 */
.L_x_5270:
[----:B------:R-:W-:Y:S05]  /*2feb0*/  BSYNC B0 ;  /* 0x0000000000007941 */ /* 0x000fea0003800000 */
.L_x_5269:
[----:B------:R-:W-:Y:S05]  /*2fec0*/  BRA `(.L_x_5271) ;  /* 0xffffffd000a87947 */ /* 0x000fea000383ffff */
.L_x_5162:
[----:B0-----:R0:W1:Y:S02]  /*2fed0*/  SYNCS.PHASECHK.TRANS64.TRYWAIT P0, [R6+URZ], R5 ;  /* 0x00000005060075a7 */ /* 0x001064000800017f */
[----:B-1----:R-:W-:Y:S05]  /*2fee0*/  @!P0 NANOSLEEP.SYNCS 0x989680 ;  /* 0x009896800000895d */ /* 0x002fea0003900000 */
[----:B------:R-:W1:Y:S02]  /*2fef0*/  @!P0 SYNCS.PHASECHK.TRANS64 P0, [R6+URZ], R5 ;  /* 0x00000005060085a7 */ /* 0x000e64000800007f */
[----:B-1----:R-:W-:Y:S05]  /*2ff00*/  @!P0 BRA `(.L_x_5162) ;  /* 0xfffffffc00f08947 */ /* 0x002fea000383ffff */
[----:B------:R-:W-:Y:S05]  /*2ff10*/  BRA `(.L_x_5272) ;  /* 0xffffffd000ec7947 */ /* 0x000fea000383ffff */
.L_x_5163:
[----:B-1----:R1:W2:Y:S02]  /*2ff20*/  SYNCS.PHASECHK.TRANS64.TRYWAIT P0, [R7+URZ], R2 ;  /* 0x00000002070075a7 */ /* 0x0022a4000800017f */
[----:B--2---:R-:W-:Y:S05]  /*2ff30*/  @!P0 NANOSLEEP.SYNCS 0x989680 ;  /* 0x009896800000895d */ /* 0x004fea0003900000 */
[----:B------:R-:W2:Y:S02]  /*2ff40*/  @!P0 SYNCS.PHASECHK.TRANS64 P0, [R7+URZ], R2 ;  /* 0x00000002070085a7 */ /* 0x000ea4000800007f */
[----:B--2---:R-:W-:Y:S05]  /*2ff50*/  @!P0 BRA `(.L_x_5163) ;  /* 0xfffffffc00f08947 */ /* 0x004fea000383ffff */
[----:B------:R-:W-:Y:S05]  /*2ff60*/  BRA `(.L_x_5273) ;  /* 0xffffffd000e07947 */ /* 0x000fea000383ffff */
.L_x_5165:
[----:B--2---:R2:W3:Y:S02]  /*2ff70*/  SYNCS.PHASECHK.TRANS64.TRYWAIT P0, [R4+URZ], R5 ;  /* 0x00000005040075a7 */ /* 0x0044e4000800017f */
[----:B---3--:R-:W-:Y:S05]  /*2ff80*/  @!P0 NANOSLEEP.SYNCS 0x989680 ;  /* 0x009896800000895d */ /* 0x008fea0003900000 */
[----:B------:R-:W3:Y:S02]  /*2ff90*/  @!P0 SYNCS.PHASECHK.TRANS64 P0, [R4+URZ], R5 ;  /* 0x00000005040085a7 */ /* 0x000ee4000800007f */
[----:B---3--:R-:W-:Y:S05]  /*2ffa0*/  @!P0 BRA `(.L_x_5165) ;  /* 0xfffffffc00f08947 */ /* 0x008fea000383ffff */
[----:B------:R-:W-:Y:S05]  /*2ffb0*/  BRA `(.L_x_5274) ;  /* 0xffffffd000e87947 */ /* 0x000fea000383ffff */
.L_x_5275:
        /* <DEDUP_REMOVED lines=12> */
.L_x_14853:


//--------------------- .text._ZN7cutlass13device_kernelIN5flash11enable_sm90INS1_16FlashAttnFwdSm90INS1_25CollectiveMainloopFwdSm90ILi2EN4cute5tupleIJNS5_1CILi1EEES8_S8_EEENS6_IJNS7_ILi128EEENS7_ILi112EEENS7_ILi192EEEEEELi192ENS_10bfloat16_tEfNS_4arch4Sm90ELb1ELb0ELb0ELb0ELb0ELb0ELb0ELb1ELb1ELb1ELb1ELb0EEENS1_21CollectiveEpilogueFwdINS6_IJSA_SC_SB_EEES9_SE_SG_Li256ELb0ELb1ELb1ELb0EEENS1_19SingleTileSchedulerILb0ELb1ELb1ELi128EEEEEEEEEvNT_6ParamsE --------------------------
	.section	.text._ZN7cutlass13device_kernelIN5flash11enable_sm90INS1_16FlashAttnFwdSm90INS1_25CollectiveMainloopFwdSm90ILi2EN4cute5tupleIJNS5_1CILi1EEES8_S8_EEENS6_IJNS7_ILi128EEENS7_ILi112EEENS7_ILi192EEEEEELi192ENS_10bfloat16_tEfNS_4arch4Sm90ELb1ELb0ELb0ELb0ELb0ELb0ELb0ELb1ELb1ELb1ELb1ELb0EEENS1_21CollectiveEpilogueFwdINS6_IJSA_SC_SB_EEES9_SE_SG_Li256ELb0ELb1ELb1ELb0EEENS1_19SingleTileSchedulerILb0ELb1ELb1ELi128EEEEEEEEEvNT_6ParamsE,"ax",@progbits
	.align	128
.text._ZN7cutlass13device_kernelIN5flash11enable_sm90INS1_16FlashAttnFwdSm90INS1_25CollectiveMainloopFwdSm90ILi2EN4cute5tupleIJNS5_1CILi1EEES8_S8_EEENS6_IJNS7_ILi128EEENS7_ILi112EEENS7_ILi192EEEEEELi192ENS_10bfloat16_tEfNS_4arch4Sm90ELb1ELb0ELb0ELb0ELb0ELb0ELb0ELb1ELb1ELb1ELb1ELb0EEENS1_21CollectiveEpilogueFwdINS6_IJSA_SC_SB_EEES9_SE_SG_Li256ELb0ELb1ELb1ELb0EEENS1_19SingleTileSchedulerILb0ELb1ELb1ELi128EEEEEEEEEvNT_6ParamsE:
        .type           _ZN7cutlass13device_kernelIN5flash11enable_sm90INS1_16FlashAttnFwdSm90INS1_25CollectiveMainloopFwdSm90ILi2EN4cute5tupleIJNS5_1CILi1EEES8_S8_EEENS6_IJNS7_ILi128EEENS7_ILi112EEENS7_ILi192EEEEEELi192ENS_10bfloat16_tEfNS_4arch4Sm90ELb1ELb0ELb0ELb0ELb0ELb0ELb0ELb1ELb1ELb1ELb1ELb0EEENS1_21CollectiveEpilogueFwdINS6_IJSA_SC_SB_EEES9_SE_SG_Li256ELb0ELb1ELb1ELb0EEENS1_19SingleTileSchedulerILb0ELb1ELb1ELi128EEEEEEEEEvNT_6ParamsE,@function
        .size           _ZN7cutlass13device_kernelIN5flash11enable_sm90INS1_16FlashAttnFwdSm90INS1_25CollectiveMainloopFwdSm90ILi2EN4cute5tupleIJNS5_1CILi1EEES8_S8_EEENS6_IJNS7_ILi128EEENS7_ILi112EEENS7_ILi192EEEEEELi192ENS_10bfloat16_tEfNS_4arch4Sm90ELb1ELb0ELb0ELb0ELb0ELb0ELb0ELb1ELb1ELb1ELb1ELb0EEENS1_21CollectiveEpilogueFwdINS6_IJSA_SC_SB_EEES9_SE_SG_Li256ELb0ELb1ELb1ELb0EEENS1_19SingleTileSchedulerILb0ELb1ELb1ELi128EEEEEEEEEvNT_6ParamsE,(.L_x_14854 - _ZN7cutlass13device_kernelIN5flash11enable_sm90INS1_16FlashAttnFwdSm90INS1_25CollectiveMainloopFwdSm90ILi2EN4cute5tupleIJNS5_1CILi1EEES8_S8_EEENS6_IJNS7_ILi128EEENS7_ILi112EEENS7_ILi192EEEEEELi192ENS_10bfloat16_tEfNS_4arch4Sm90ELb1ELb0ELb0ELb0ELb0ELb0ELb0ELb1ELb1ELb1ELb1ELb0EEENS1_21CollectiveEpilogueFwdINS6_IJSA_SC_SB_EEES9_SE_SG_Li256ELb0ELb1ELb1ELb0EEENS1_19SingleTileSchedulerILb0ELb1ELb1ELi128EEEEEEEEEvNT_6ParamsE)
        .other          _ZN7cutlass13device_kernelIN5flash11enable_sm90INS1_16FlashAttnFwdSm90INS1_25CollectiveMainloopFwdSm90ILi2EN4cute5tupleIJNS5_1CILi1EEES8_S8_EEENS6_IJNS7_ILi128EEENS7_ILi112EEENS7_ILi192EEEEEELi192ENS_10bfloat16_tEfNS_4arch4Sm90ELb1ELb0ELb0ELb0ELb0ELb0ELb0ELb1ELb1ELb1ELb1ELb0EEENS1_21CollectiveEpilogueFwdINS6_IJSA_SC_SB_EEES9_SE_SG_Li256ELb0ELb1ELb1ELb0EEENS1_19SingleTileSchedulerILb0ELb1ELb1ELi128EEEEEEEEEvNT_6ParamsE,@"STO_CUDA_ENTRY STV_DEFAULT"
_ZN7cutlass13device_kernelIN5flash11enable_sm90INS1_16FlashAttnFwdSm90INS1_25CollectiveMainloopFwdSm90ILi2EN4cute5tupleIJNS5_1CILi1EEES8_S8_EEENS6_IJNS7_ILi128EEENS7_ILi112EEENS7_ILi192EEEEEELi192ENS_10bfloat16_tEfNS_4arch4Sm90ELb1ELb0ELb0ELb0ELb0ELb0ELb0ELb1ELb1ELb1ELb1ELb0EEENS1_21CollectiveEpilogueFwdINS6_IJSA_SC_SB_EEES9_SE_SG_Li256ELb0ELb1ELb1ELb0EEENS1_19SingleTileSchedulerILb0ELb1ELb1ELi128EEEEEEEEEvNT_6ParamsE:
        /* <DEDUP_REMOVED lines=18> */
.L_x_5277:
[----:B------:R-:W-:Y:S05]  /*0120*/  BSYNC B0 ;  /* 0x0000000000007941 */ /* 0x000fea0003800000 */
.L_x_5276:
        /* <DEDUP_REMOVED lines=41> */
.L_x_5278:
        /* <DEDUP_REMOVED lines=22> */
.L_x_5279:
        /* <DEDUP_REMOVED lines=18> */
.L_x_5280:
        /* <DEDUP_REMOVED lines=22> */
.L_x_5281:
        /* <DEDUP_REMOVED lines=22> */
.L_x_5282:
        /* <DEDUP_REMOVED lines=9> */
.L_x_5285:
        /* <DEDUP_REMOVED lines=19> */
[----:B------:R-:W1:Y:S01]  /*0ac0*/  S2UR UR38, SR_CTAID.X ;  /* 0x00000000002679c3 */ /* 0x000e620000002500 */
[----:B------:R-:W-:Y:S01]  /*0ad0*/  ULDC UR4, c[0x0][0x448] ;  /* 0x0001120000047ab9 */ /* 0x000fe20000000800 */
[----:B------:R-:W-:Y:S01]  /*0ae0*/  ULDC UR6, c[0x0][0x424] ;  /* 0x0001090000067ab9 */ /* 0x000fe20000000800 */
[----:B------:R-:W-:Y:S01]  /*0af0*/  UISETP.NE.AND UP1, UPT, UR4, 0x1, UPT ;  /* 0x000000010400788c */ /* 0x000fe2000bf25270 */
[----:B------:R-:W-:Y:S02]  /*0b00*/  ULDC UR7, c[0x0][0x288] ;  /* 0x0000a20000077ab9 */ /* 0x000fe40000000800 */
[----:B------:R-:W-:Y:S01]  /*0b10*/  ULDC.64 UR4, c[0x0][0x418] ;  /* 0x0001060000047ab9 */ /* 0x000fe20000000a00 */
[----:B------:R-:W-:Y:S02]  /*0b20*/  UIADD3 UR7, -UR7, 0x70, URZ ;  /* 0x0000007007077890 */ /* 0x000fe4000fffe13f */
[----:B------:R-:W-:Y:S01]  /*0b30*/  UISETP.NE.U32.AND UP0, UPT, UR4, URZ, UPT ;  /* 0x0000003f0400728c */ /* 0x000fe2000bf05070 */
[----:B------:R-:W-:Y:S01]  /*0b40*/  ULDC UR48, c[0x0][0x2f0] ;  /* 0x0000bc0000307ab9 */ /* 0x000fe20000000800 */
[----:B------:R-:W-:-:S02]  /*0b50*/  USHF.R.U32.HI UR11, URZ, 0x10, UR8 ;  /* 0x000000103f0b7899 */ /* 0x000fc40008011608 */
[----:B------:R-:W-:Y:S01]  /*0b60*/  UISETP.NE.AND.EX UP0, UPT, UR5, URZ, UPT, UP0 ;  /* 0x0000003f0500728c */ /* 0x000fe2000bf05300 */
[----:B------:R-:W-:Y:S02]  /*0b70*/  @UP1 ULDC UR9, c[0x0][0x450] ;  /* 0x0001140000091ab9 */ /* 0x000fe40000000800 */
[----:B------:R-:W-:Y:S01]  /*0b80*/  @UP1 ULDC UR5, c[0x0][0x44c] ;  /* 0x0001130000051ab9 */ /* 0x000fe20000000800 */
[----:B------:R-:W-:-:S04]  /*0b90*/  USEL UR10, UR6, 0x1, UP0 ;  /* 0x00000001060a7887 */ /* 0x000fc80008000000 */
[----:B------:R-:W-:Y:S02]  /*0ba0*/  UIMAD UR7, UR10, UR48, UR7 ;  /* 0x000000300a0772a4 */ /* 0x000fe4000f8e0207 */
[----:B-1----:R-:W-:Y:S01]  /*0bb0*/  USHF.L.U32 UR38, UR38, 0x7, URZ ;  /* 0x0000000726267899 */ /* 0x002fe2000800063f */
[----:B------:R-:W-:-:S03]  /*0bc0*/  IMAD.U32 R17, RZ, RZ, UR10 ;  /* 0x0000000aff117e24 */ /* 0x000fc6000f8e00ff */
[----:B------:R-:W-:Y:S02]  /*0bd0*/  @UP1 UIADD3 UR4, UR38, 0x7f, URZ ;  /* 0x0000007f26041890 */ /* 0x000fe4000fffe03f */
[----:B------:R-:W-:Y:S02]  /*0be0*/  UIADD3 UR6, UR38, 0x7f, URZ ;  /* 0x0000007f26067890 */ /* 0x000fe4000fffe03f */
[----:B------:R-:W-:-:S04]  /*0bf0*/  UIMAD.WIDE.U32 UR4, UR4, UR5, URZ ;  /* 0x00000005040472a5 */ /* 0x000fc8000f8e003f */
[----:B------:R-:W-:Y:S02]  /*0c00*/  @UP1 USHF.R.U32.HI UR6, URZ, UR9, UR5 ;  /* 0x000000093f061299 */ /* 0x000fe40008011605 */
[----:B------:R-:W-:Y:S02]  /*0c10*/  UIMAD UR5, UR10, UR48, 0x6f ;  /* 0x0000006f0a0574a4 */ /* 0x000fe4000f8e0230 */
[----:B------:R-:W-:Y:S01]  /*0c20*/  UIADD3 UR7, UR7, UR6, URZ ;  /* 0x0000000607077290 */ /* 0x000fe2000fffe03f */
[----:B------:R-:W-:Y:S02]  /*0c30*/  UMOV UR4, URZ ;  /* 0x0000003f00047c82 */ /* 0x000fe40008000000 */
[----:B------:R-:W-:Y:S01]  /*0c40*/  UMOV UR6, URZ ;  /* 0x0000003f00067c82 */ /* 0x000fe20008000000 */
[----:B------:R-:W-:Y:S02]  /*0c50*/  UIMAD.WIDE UR4, UR5, -0x6db6db6d, UR4 ;  /* 0x92492493050478a5 */ /* 0x000fe4000f8e0204 */
[----:B------:R-:W-:-:S02]  /*0c60*/  UIMAD.WIDE UR6, UR7, -0x6db6db6d, UR6 ;  /* 0x92492493070678a5 */ /* 0x000fc4000f8e0206 */
[----:B------:R-:W-:Y:S02]  /*0c70*/  USHF.R.U32.HI UR4, URZ, 0x1f, UR5 ;  /* 0x0000001f3f047899 */ /* 0x000fe40008011605 */
[----:B------:R-:W-:Y:S02]  /*0c80*/  USHF.R.U32.HI UR6, URZ, 0x1f, UR7 ;  /* 0x0000001f3f067899 */ /* 0x000fe40008011607 */
[----:B------:R-:W-:Y:S02]  /*0c90*/  ULEA.HI.SX32 UR4, UR5, UR4, 0x1a ;  /* 0x0000000405047291 */ /* 0x000fe4000f8fd23f */
[----:B------:R-:W-:Y:S02]  /*0ca0*/  ULEA.HI.SX32 UR6, UR7, UR6, 0x1a ;  /* 0x0000000607067291 */ /* 0x000fe4000f8fd23f */
[----:B------:R-:W-:Y:S02]  /*0cb0*/  ULOP3.LUT UR7, UR8, 0xffff, URZ, 0xc0, !UPT ;  /* 0x0000ffff08077892 */ /* 0x000fe4000f8ec03f */
[----:B------:R-:W-:-:S04]  /*0cc0*/  UISETP.LT.AND UP0, UPT, UR4, UR6, UPT ;  /* 0x000000060400728c */ /* 0x000fc8000bf01270 */
[----:B------:R-:W-:Y:S02]  /*0cd0*/  USEL UR10, UR4, UR6, UP0 ;  /* 0x00000006040a7287 */ /* 0x000fe40008000000 */
[----:B------:R-:W-:Y:S02]  /*0ce0*/  UISETP.NE.AND UP0, UPT, UR11, URZ, UPT ;  /* 0x0000003f0b00728c */ /* 0x000fe4000bf05270 */
[----:B------:R-:W-:Y:S01]  /*0cf0*/  UISETP.GE.AND UP1, UPT, UR10, 0x1, UPT ;  /* 0x000000010a00788c */ /* 0x000fe2000bf26270 */
[----:B------:R-:W-:-:S05]  /*0d00*/  UMOV UR4, URZ ;  /* 0x0000003f00047c82 */ /* 0x000fca0008000000 */
[----:B------:R-:W-:-:S03]  /*0d10*/  PLOP3.LUT P0, PT, PT, PT, UP1, 0x80, 0x0 ;  /* 0x000000000000781c */ /* 0x000fc60003f0f018 */
[----:B------:R-:W-:-:S10]  /*0d20*/  @!UP0 ULDC UR11, c[0x0][0x9f0] ;  /* 0x00027c00000b8ab9 */ /* 0x000fd40000000800 */
[----:B------:R-:W-:Y:S05]  /*0d30*/  @!P0 BRA `(.L_x_5287) ;  /* 0x0000000000848947 */ /* 0x000fea0003800000 */
[----:B------:R-:W-:Y:S01]  /*0d40*/  IMAD.U32 R3, RZ, RZ, UR11 ;  /* 0x0000000bff037e24 */ /* 0x000fe2000f8e00ff */
[----:B------:R-:W-:Y:S01]  /*0d50*/  UIADD3 UR6, UR11, -0x1, UR10 ;  /* 0xffffffff0b067890 */ /* 0x000fe2000fffe00a */
[----:B------:R-:W-:-:S03]  /*0d60*/  UMOV UR4, URZ ;  /* 0x0000003f00047c82 */ /* 0x000fc60008000000 */
        /* <DEDUP_REMOVED lines=30> */
.L_x_5287:
[----:B------:R-:W-:Y:S01]  /*0f50*/  UIMAD UR6, UR7, UR4, URZ ;  /* 0x00000004070672a4 */ /* 0x000fe2000f8e023f */
[----:B------:R-:W-:Y:S01]  /*0f60*/  IMAD.U32 R0, RZ, RZ, UR10 ;  /* 0x0000000aff007e24 */ /* 0x000fe2000f8e00ff */
[----:B0-----:R-:W0:Y:S01]  /*0f70*/  S2R R2, SR_TID.X ;  /* 0x0000000000027919 */ /* 0x001e220000002100 */
[----:B------:R-:W-:Y:S01]  /*0f80*/  IMAD.U32 R3, RZ, RZ, UR4 ;  /* 0x00000004ff037e24 */ /* 0x000fe2000f8e00ff */
[----:B------:R-:W-:Y:S02]  /*0f90*/  R2UR UR5, R17 ;  /* 0x00000000110572ca */ /* 0x000fe400000e0000 */
[----:B------:R-:W-:Y:S01]  /*0fa0*/  CS2R R118, SRZ ;  /* 0x0000000000767805 */ /* 0x000fe2000001ff00 */
[----:B------:R-:W-:Y:S01]  /*0fb0*/  IMAD.U32 R18, RZ, RZ, UR6 ;  /* 0x00000006ff127e24 */ /* 0x000fe2000f8e00ff */
[----:B------:R-:W-:Y:S02]  /*0fc0*/  PLOP3.LUT P0, PT, PT, PT, PT, 0x80, 0x0 ;  /* 0x000000000000781c */ /* 0x000fe40003f0f070 */
[----:B------:R-:W-:-:S02]  /*0fd0*/  CS2R R116, SRZ ;  /* 0x0000000000747805 */ /* 0x000fc4000001ff00 */
[----:B------:R-:W-:Y:S02]  /*0fe0*/  VIADDMNMX R0, R3, UR6, R0, PT ;  /* 0x0000000603007c46 */ /* 0x000fe4000b800100 */
[----:B------:R-:W-:Y:S02]  /*0ff0*/  CS2R R114, SRZ ;  /* 0x0000000000727805 */ /* 0x000fe4000001ff00 */
[----:B------:R-:W-:Y:S02]  /*1000*/  CS2R R112, SRZ ;  /* 0x0000000000707805 */ /* 0x000fe4000001ff00 */
[----:B------:R-:W-:Y:S02]  /*1010*/  CS2R R110, SRZ ;  /* 0x00000000006e7805 */ /* 0x000fe4000001ff00 */
[----:B------:R-:W-:Y:S02]  /*1020*/  R2UR UR39, R0 ;  /* 0x00000000002772ca */ /* 0x000fe400000e0000 */
[----:B------:R-:W-:-:S02]  /*1030*/  CS2R R108, SRZ ;  /* 0x00000000006c7805 */ /* 0x000fc4000001ff00 */
[----:B------:R-:W-:Y:S02]  /*1040*/  CS2R R106, SRZ ;  /* 0x00000000006a7805 */ /* 0x000fe4000001ff00 */
[----:B------:R-:W-:Y:S01]  /*1050*/  CS2R R104, SRZ ;  /* 0x0000000000687805 */ /* 0x000fe2000001ff00 */
[----:B------:R-:W-:Y:S01]  /*1060*/  UIMAD UR48, UR5, UR48, URZ ;  /* 0x00000030053072a4 */ /* 0x000fe2000f8e023f */
        /* <DEDUP_REMOVED lines=8> */
[----:B------:R-:W-:Y:S01]  /*10f0*/  UISETP.GT.AND UP0, UPT, UR39, UR6, UPT ;  /* 0x000000062700728c */ /* 0x000fe2000bf04270 */
[----:B------:R-:W-:Y:S02]  /*1100*/  CS2R R86, SRZ ;  /* 0x0000000000567805 */ /* 0x000fe4000001ff00 */
[----:B------:R-:W-:-:S02]  /*1110*/  CS2R R84, SRZ ;  /* 0x0000000000547805 */ /* 0x000fc4000001ff00 */
[----:B------:R-:W-:Y:S02]  /*1120*/  CS2R R82, SRZ ;  /* 0x0000000000527805 */ /* 0x000fe4000001ff00 */
[----:B------:R-:W-:Y:S02]  /*1130*/  CS2R R80, SRZ ;  /* 0x0000000000507805 */ /* 0x000fe4000001ff00 */
[----:B------:R-:W-:Y:S02]  /*1140*/  CS2R R78, SRZ ;  /* 0x00000000004e7805 */ /* 0x000fe4000001ff00 */
[----:B------:R-:W-:Y:S02]  /*1150*/  PLOP3.LUT P1, PT, PT, PT, UP0, 0x80, 0x0 ;  /* 0x000000000000781c */ /* 0x000fe40003f2f008 */
        /* <DEDUP_REMOVED lines=65> */
.L_x_5289:
[----:B------:R-:W-:Y:S02]  /*1570*/  R2UR UR4, R16 ;  /* 0x00000000100472ca */ /* 0x000fe400000e0000 */
[----:B------:R-:W-:-:S11]  /*1580*/  SHF.L.U32 R0, RZ, 0x1f, RZ ;  /* 0x0000001fff007819 */ /* 0x000fd600000006ff */
[----:B------:R-:W0:Y:S02]  /*1590*/  SYNCS.PHASECHK.TRANS64.TRYWAIT P0, [UR4+0x36800], R0 ;  /* 0x03680000ff0075a7 */ /* 0x000e240008000144 */
[----:B0-----:R-:W-:Y:S05]  /*15a0*/  @!P0 BRA `(.L_x_5290) ;  /* 0x0000013800648947 */ /* 0x001fea0003800000 */
.L_x_5411:
[----:B------:R-:W2:Y:S02]  /*15b0*/  LDL R2, [R1+0xc] ;  /* 0x00000c0001027983 */ /* 0x000ea40000100800 */
[----:B--2---:R-:W-:-:S13]  /*15c0*/  R2UR UR4, R2 ;  /* 0x00000000020472ca */ /* 0x004fda00000e0000 */
[----:B------:R-:W-:-:S06]  /*15d0*/  ULOP3.LUT UR4, UR4, 0x1, URZ, 0xfc, !UPT ;  /* 0x0000000104047892 */ /* 0x000fcc000f8efc3f */
[----:B------:R-:W-:-:S05]  /*15e0*/  IMAD.U32 R2, RZ, RZ, UR4 ;  /* 0x00000004ff027e24 */ /* 0x000fca000f8e00ff */
[----:B------:R-:W-:-:S13]  /*15f0*/  ISETP.NE.AND P0, PT, R2, 0x3, PT ;  /* 0x000000030200780c */ /* 0x000fda0003f05270 */
[----:B------:R-:W-:Y:S05]  /*1600*/  @!P0 BRA `(.L_x_5291) ;  /* 0x0000000000048947 */ /* 0x000fea0003800000 */
[----:B------:R-:W-:Y:S01]  /*1610*/  BPT.TRAP 0x1 ;  /* 0x000000040000795c */ /* 0x000fe20000300000 */
.L_x_5291:
[----:B------:R-:W-:-:S13]  /*1620*/  R2UR UR4, R16 ;  /* 0x00000000100472ca */ /* 0x000fda00000e0000 */
[----:B------:R1:W2:Y:S01]  /*1630*/  SYNCS.PHASECHK.TRANS64.TRYWAIT P2, [UR4+0x36830], R0 ;  /* 0x03683000ff0075a7 */ /* 0x0002a20008040144 */
[----:B------:R-:W-:Y:S05]  /*1640*/  @!P0 BRA `(.L_x_5292) ;  /* 0x0000000000048947 */ /* 0x000fea0003800000 */
[----:B------:R-:W-:Y:S01]  /*1650*/  BPT.TRAP 0x1 ;  /* 0x000000040000795c */ /* 0x000fe20000300000 */
.L_x_5292:
        /* <DEDUP_REMOVED lines=9> */
.L_x_5293:
        /* <DEDUP_REMOVED lines=18> */
[----:B------:R-:W-:Y:S01]  /*1810*/  R2UR UR21, R5 ;  /* 0x00000000051572ca */ /* 0x000fe200000e0000 */
[----:B------:R-:W-:Y:S01]  /*1820*/  USHF.R.U32.HI UR4, URZ, 0x4, UR4 ;  /* 0x000000043f047899 */ /* 0x000fe20008011604 */
[----:B------:R-:W-:Y:S01]  /*1830*/  R2UR UR6, R4 ;  /* 0x00000000040672ca */ /* 0x000fe200000e0000 */
[----:B------:R-:W-:Y:S01]  /*1840*/  UMOV UR27, 0x40000040 ;  /* 0x40000040001b7882 */ /* 0x000fe20000000000 */
[----:B------:R-:W-:Y:S01]  /*1850*/  UMOV UR29, 0x40000040 ;  /* 0x40000040001d7882 */ /* 0x000fe20000000000 */
[----:B------:R-:W-:Y:S01]  /*1860*/  ULOP3.LUT UR4, UR4, 0x3fff, URZ, 0xc0, !UPT ;  /* 0x00003fff04047892 */ /* 0x000fe2000f8ec03f */
[----:B0-----:R-:W-:Y:S01]  /*1870*/  LOP3.LUT R3, R80, 0xffffff80, RZ, 0xc0, !PT ;  /* 0xffffff8050037812 */ /* 0x001fe200078ec0ff */
[----:B------:R-:W-:Y:S01]  /*1880*/  UMOV UR31, 0x40000040 ;  /* 0x40000040001f7882 */ /* 0x000fe20000000000 */
[----:B------:R-:W-:Y:S01]  /*1890*/  UMOV UR33, 0x40000040 ;  /* 0x4000004000217882 */ /* 0x000fe20000000000 */
[----:B------:R-:W-:Y:S01]  /*18a0*/  ULOP3.LUT UR50, UR4, 0x10000, URZ, 0xfc, !UPT ;  /* 0x0001000004327892 */ /* 0x000fe2000f8efc3f */
[----:B------:R-:W-:Y:S01]  /*18b0*/  LEA.HI R23, R23, R22, RZ, 0x2 ;  /* 0x0000001617177211 */ /* 0x000fe200078f10ff */
[----:B------:R-:W-:Y:S01]  /*18c0*/  UMOV UR35, 0x40000040 ;  /* 0x4000004000237882 */ /* 0x000fe20000000000 */
[----:B------:R-:W-:Y:S01]  /*18d0*/  UMOV UR37, 0x40000040 ;  /* 0x4000004000257882 */ /* 0x000fe20000000000 */
[----:B------:R-:W-:Y:S01]  /*18e0*/  UIADD3 UR4, UR50, 0x80, URZ ;  /* 0x0000008032047890 */ /* 0x000fe2000fffe03f */
[----:B------:R-:W-:Y:S01]  /*18f0*/  IMAD.IADD R3, R22, 0x1, -R3 ;  /* 0x0000000116037824 */ /* 0x000fe200078e0a03 */
[----:B------:R-:W-:Y:S01]  /*1900*/  UIADD3 UR18, UR50, 0x100, URZ ;  /* 0x0000010032127890 */ /* 0x000fe2000fffe03f */
[----:B------:R-:W-:Y:S01]  /*1910*/  LOP3.LUT R23, R23, 0xfffffffc, RZ, 0xc0, !PT ;  /* 0xfffffffc17177812 */ /* 0x000fe200078ec0ff */
[----:B------:R-:W-:Y:S01]  /*1920*/  UMOV UR10, UR50 ;  /* 0x00000032000a7c82 */ /* 0x000fe20008000000 */
[----:B------:R-:W-:Y:S01]  /*1930*/  UIADD3 UR22, UR50, 0x300, URZ ;  /* 0x0000030032167890 */ /* 0x000fe2000fffe03f */
[----:B------:R-:W-:Y:S01]  /*1940*/  HGMMA.64x16x16.F32.BF16 R72, gdesc[UR8], RZ, !UPT, gsb0 ;  /* 0x00200000084879f0 */ /* 0x000fe2000c0018ff */
[----:B------:R-:W-:Y:S01]  /*1950*/  UMOV UR14, UR4 ;  /* 0x00000004000e7c82 */ /* 0x000fe20008000000 */
[----:B------:R-:W-:Y:S01]  /*1960*/  R2UR UR8, R4 ;  /* 0x00000000040872ca */ /* 0x000fe200000e0000 */
[----:B------:R-:W-:Y:S01]  /*1970*/  UIADD3 UR10, UR50, 0x180, URZ ;  /* 0x00000180320a7890 */ /* 0x000fe2000fffe03f */
[----:B------:R-:W-:Y:S01]  /*1980*/  R2UR UR9, R5 ;  /* 0x00000000050972ca */ /* 0x000fe200000e0000 */
[----:B------:R-:W-:Y:S01]  /*1990*/  UMOV UR11, 0x40000040 ;  /* 0x40000040000b7882 */ /* 0x000fe20000000000 */
[----:B------:R-:W-:Y:S01]  /*19a0*/  UIADD3 UR4, UR6, 0x2, URZ ;  /* 0x0000000206047890 */ /* 0x000fe2000fffe03f */
[----:B-1----:R-:W-:Y:S01]  /*19b0*/  SHF.R.S32.HI R0, RZ, 0x1f, R3 ;  /* 0x0000001fff007819 */ /* 0x002fe20000011403 */
[----:B------:R-:W-:Y:S01]  /*19c0*/  UIADD3 UR7, UR50, 0x202, URZ ;  /* 0x0000020232077890 */ /* 0x000fe2000fffe03f */
[----:B------:R-:W-:Y:S01]  /*19d0*/  IMAD.IADD R23, R22, 0x1, -R23 ;  /* 0x0000000116177824 */ /* 0x000fe200078e0a17 */
        /* <DEDUP_REMOVED lines=9> */
[----:B------:R-:W-:Y:S01]  /*1a70*/  LEA.HI R8, R81, R81, RZ, 0x1 ;  /* 0x0000005151087211 */ /* 0x000fe200078f08ff */
[----:B------:R-:W-:Y:S01]  /*1a80*/  UIADD3 UR34, UR50, 0x700, URZ ;  /* 0x0000070032227890 */ /* 0x000fe2000fffe03f */
[----:B------:R-:W-:Y:S01]  /*1a90*/  SHF.R.S32.HI R6, RZ, 0x5, R6 ;  /* 0x00000005ff067819 */ /* 0x000fe20000011406 */
[----:B------:R-:W-:Y:S01]  /*1aa0*/  UIADD3 UR36, UR6, 0x802, URZ ;  /* 0x0000080206247890 */ /* 0x000fe2000fffe03f */
[-C--:B------:R-:W-:Y:S01]  /*1ab0*/  LEA.HI R7, R7, R0.reuse, RZ, 0x3 ;  /* 0x0000000007077211 */ /* 0x080fe200078f18ff */
[----:B------:R-:W-:Y:S01]  /*1ac0*/  UIADD3 UR42, UR50, 0x702, URZ ;  /* 0x00000702322a7890 */ /* 0x000fe2000fffe03f */
[----:B------:R-:W-:Y:S01]  /*1ad0*/  LOP3.LUT R8, R8, 0x3fffffe, RZ, 0xc0, !PT ;  /* 0x03fffffe08087812 */ /* 0x000fe200078ec0ff */
[----:B------:R-:W-:Y:S01]  /*1ae0*/  UMOV UR41, UR37 ;  /* 0x0000002500297c82 */ /* 0x000fe20008000000 */
[----:B------:R-:W-:Y:S01]  /*1af0*/  UMOV UR43, 0x40000040 ;  /* 0x40000040002b7882 */ /* 0x000fe20000000000 */
[----:B------:R-:W-:Y:S01]  /*1b00*/  UIADD3 UR44, UR6, 0x806, URZ ;  /* 0x00000806062c7890 */ /* 0x000fe2000fffe03f */
[----:B------:R-:W-:Y:S01]  /*1b10*/  LEA.HI R9, R23, R23, RZ, 0x1 ;  /* 0x0000001717097211 */ /* 0x000fe200078f08ff */
[----:B------:R-:W-:Y:S01]  /*1b20*/  UMOV UR40, UR36 ;  /* 0x0000002400287c82 */ /* 0x000fe20008000000 */
[----:B------:R-:W-:Y:S01]  /*1b30*/  UIADD3 UR46, UR50, 0x706, URZ ;  /* 0x00000706322e7890 */ /* 0x000fe2000fffe03f */
[----:B------:R-:W-:Y:S01]  /*1b40*/  LEA R6, R6, UR38, 0x4 ;  /* 0x0000002606067c11 */ /* 0x000fe2000f8e20ff */
[----:B------:R-:W-:Y:S01]  /*1b50*/  UMOV UR45, 0x40000040 ;  /* 0x40000040002d7882 */ /* 0x000fe20000000000 */
[----:B------:R-:W-:Y:S01]  /*1b60*/  UMOV UR47, 0x40000040 ;  /* 0x40000040002f7882 */ /* 0x000fe20000000000 */
[----:B------:R-:W-:Y:S01]  /*1b70*/  LOP3.LUT R7, R7, 0xfffffff8, RZ, 0xc0, !PT ;  /* 0xfffffff807077812 */ /* 0x000fe200078ec0ff */
[----:B------:R-:W-:Y:S01]  /*1b80*/  IMAD.IADD R8, R81, 0x1, -R8 ;  /* 0x0000000151087824 */ /* 0x000fe200078e0a08 */
[----:B------:R-:W-:Y:S01]  /*1b90*/  LOP3.LUT R10, R9, 0x1ffffffe, RZ, 0xc0, !PT ;  /* 0x1ffffffe090a7812 */ /* 0x000fe200078ec0ff */
[----:B------:R-:W-:Y:S01]  /*1ba0*/  IMAD.U32 R12, RZ, RZ, UR50 ;  /* 0x00000032ff0c7e24 */ /* 0x000fe2000f8e00ff */
[----:B------:R-:W-:Y:S01]  /*1bb0*/  IADD3 R7, R6, R0, -R7 ;  /* 0x0000000006077210 */ /* 0x000fe20007ffe807 */
[----:B------:R-:W-:Y:S01]  /*1bc0*/  UMOV UR60, URZ ;  /* 0x0000003f003c7c82 */ /* 0x000fe20008000000 */
[----:B------:R-:W-:Y:S01]  /*1bd0*/  LOP3.LUT R2, R2, 0x7ffffffc, RZ, 0xc0, !PT ;  /* 0x7ffffffc02027812 */ /* 0x000fe200078ec0ff */
[----:B------:R-:W-:-:S02]  /*1be0*/  IMAD.IADD R10, R23, 0x1, -R10 ;  /* 0x00000001170a7824 */ /* 0x000fc400078e0a0a */
[----:B------:R-:W-:Y:S02]  /*1bf0*/  IMAD R7, R8, 0x40, R7 ;  /* 0x0000004008077824 */ /* 0x000fe400078e0207 */
[----:B------:R-:W-:Y:S02]  /*1c00*/  IMAD.IADD R13, R3, 0x1, -R2 ;  /* 0x00000001030d7824 */ /* 0x000fe400078e0a02 */
[----:B------:R-:W-:Y:S02]  /*1c10*/  IMAD R11, R10, 0x8, R7 ;  /* 0x000000080a0b7824 */ /* 0x000fe400078e0207 */
[----:B------:R-:W-:Y:S01]  /*1c20*/  IMAD.U32 R3, RZ, RZ, UR48 ;  /* 0x00000030ff037e24 */ /* 0x000fe2000f8e00ff */
[----:B------:R-:W-:Y:S02]  /*1c30*/  WARPGROUP.DEPBAR.LE gsb0, 0x0 ;  /* 0x00008000000079c5 */ /* 0x000fe40000010000 */
[----:B------:R-:W-:Y:S01]  /*1c40*/  WARPGROUP.ARRIVE ;  /* 0x00000000000079c5 */ /* 0x000fe20000000000 */
[----:B------:R-:W-:-:S05]  /*1c50*/  IMAD.MOV.U32 R6, RZ, RZ, R11 ;  /* 0x000000ffff067224 */ /* 0x000fca00078e000b */
        /* <DEDUP_REMOVED lines=132> */
[----:B------:R-:W-:Y:S02]  /*24a0*/  UIADD3 UR10, UR50, 0x286, URZ ;  /* 0x00000286320a7890 */ /* 0x000fe4000fffe03f */
[----:B------:R-:W-:Y:S02]  /*24b0*/  UIADD3 UR11, UR6, 0x804, URZ ;  /* 0x00000804060b7890 */ /* 0x000fe4000fffe03f */
[----:B------:R-:W-:Y:S01]  /*24c0*/  UIADD3 UR6, UR50, 0x904, URZ ;  /* 0x0000090432067890 */ /* 0x000fe2000fffe03f */
        /* <DEDUP_REMOVED lines=36> */
[----:B------:R-:W-:Y:S01]  /*2710*/  UIADD3 UR14, UR39, -0x2, URZ ;  /* 0xfffffffe270e7890 */ /* 0x000fe2000fffe03f */
        /* <DEDUP_REMOVED lines=233> */
[----:B------:R-:W-:Y:S02]  /*35b0*/  ULDC UR7, c[0x0][0x448] ;  /* 0x0001120000077ab9 */ /* 0x000fe40000000800 */
[----:B------:R-:W-:Y:S02]  /*35c0*/  UISETP.NE.AND UP0, UPT, UR7, 0x1, UPT ;  /* 0x000000010700788c */ /* 0x000fe4000bf05270 */
[----:B------:R-:W-:-:S04]  /*35d0*/  UIADD3 UR7, UR50, 0x984, URZ ;  /* 0x0000098432077890 */ /* 0x000fc8000fffe03f */
[----:B------:R-:W-:-:S05]  /*35e0*/  PLOP3.LUT P2, PT, PT, PT, UP0, 0x80, 0x0 ;  /* 0x000000000000781c */ /* 0x000fca0003f4f008 */
[----:B------:R-:W-:Y:S02]  /*35f0*/  @UP0 ULDC UR10, c[0x0][0x44c] ;  /* 0x00011300000a0ab9 */ /* 0x000fe40000000800 */
[----:B------:R-:W-:Y:S01]  /*3600*/  UIMAD.WIDE.U32 UR10, UR38, UR10, URZ ;  /* 0x0000000a260a72a5 */ /* 0x000fe2000f8e003f */
        /* <DEDUP_REMOVED lines=26> */
[----:B------:R-:W-:Y:S01]  /*37b0*/  @UP0 ULDC UR7, c[0x0][0x450] ;  /* 0x0001140000070ab9 */ /* 0x000fe20000000800 */
[----:B------:R-:W-:Y:S02]  /*37c0*/  WARPGROUP.DEPBAR.LE gsb0, 0x0 ;  /* 0x00008000000079c5 */ /* 0x000fe40000010000 */
[----:B------:R-:W-:-:S06]  /*37d0*/  WARPGROUP.ARRIVE ;  /* 0x00000000000079c5 */ /* 0x000fcc0000000000 */
[----:B------:R-:W-:Y:S01]  /*37e0*/  HGMMA.64x16x16.F32.BF16 R32, gdesc[UR40], R32, gsb0 ;  /* 0x00200000282079f0 */ /* 0x000fe20008001820 */
[----:B------:R-:W-:Y:S01]  /*37f0*/  UMOV UR42, UR6 ;  /* 0x00000006002a7c82 */ /* 0x000fe20008000000 */
[----:B------:R-:W-:Y:S01]  /*3800*/  UMOV UR43, 0x40000040 ;  /* 0x40000040002b7882 */ /* 0x000fe20000000000 */
[----:B------:R-:W-:Y:S02]  /*3810*/  @UP0 ULDC UR6, c[0x0][0x44c] ;  /* 0x0001130000060ab9 */ /* 0x000fe40000000800 */
[----:B------:R-:W-:Y:S01]  /*3820*/  @P2 IMAD.HI.U32 R0, R11, UR6, RZ ;  /* 0x000000060b002c27 */ /* 0x000fe2000f8e00ff */
[----:B------:R-:W-:-:S04]  /*3830*/  UIMAD UR6, UR39, -0x70, UR48 ;  /* 0xffffff90270678a4 */ /* 0x000fc8000f8e0230 */
[----:B------:R-:W-:Y:S01]  /*3840*/  @P2 SHF.R.U32.HI R6, RZ, UR7, R0 ;  /* 0x00000007ff062c19 */ /* 0x000fe20008011600 */
[----:B------:R-:W-:Y:S01]  /*3850*/  UMOV UR7, 0xffffff90 ;  /* 0xffffff9000077882 */ /* 0x000fe20000000000 */
[----:B------:R-:W-:Y:S02]  /*3860*/  UIADD3 UR6, UR6, 0x70, URZ ;  /* 0x0000007006067890 */ /* 0x000fe4000fffe03f */
[----:B------:R-:W-:Y:S01]  /*3870*/  UIMAD UR7, UR39, UR7, 0x71 ;  /* 0x00000071270774a4 */ /* 0x000fe2000f8e0207 */
[----:B------:R-:W0:Y:S03]  /*3880*/  SHFL.IDX PT, R7, R6, 0x1, 0x1c1f ;  /* 0x003c1f0006077f89 */ /* 0x000e2600000e0000 */
[----:B------:R-:W-:Y:S01]  /*3890*/  IMAD.U32 R2, RZ, RZ, UR6 ;  /* 0x00000006ff027e24 */ /* 0x000fe2000f8e00ff */
[----:B------:R-:W-:Y:S01]  /*38a0*/  ULDC UR6, c[0x0][0x288] ;  /* 0x0000a20000067ab9 */ /* 0x000fe20000000800 */
[----:B------:R-:W-:Y:S01]  /*38b0*/  IMAD.U32 R0, RZ, RZ, UR7 ;  /* 0x00000007ff007e24 */ /* 0x000fe2000f8e00ff */
[----:B------:R-:W1:Y:S01]  /*38c0*/  SHFL.IDX PT, R6, R6, RZ, 0x1c1f ;  /* 0x001c1fff06067589 */ /* 0x000e6200000e0000 */
[C---:B------:R-:W-:Y:S01]  /*38d0*/  IMAD R2, R13.reuse, -0x2, R2 ;  /* 0xfffffffe0d027824 */ /* 0x040fe200078e0202 */
[----:B------:R-:W-:Y:S01]  /*38e0*/  ULDC UR7, c[0x0][0x988] ;  /* 0x0002620000077ab9 */ /* 0x000fe20000000800 */
[----:B------:R-:W-:-:S05]  /*38f0*/  IMAD R0, R13, -0x2, R0 ;  /* 0xfffffffe0d007824 */ /* 0x000fca00078e0200 */
[----:B------:R-:W-:-:S04]  /*3900*/  IADD3 R3, R0, -UR6, R3 ;  /* 0x8000000600037c10 */ /* 0x000fc8000fffe003 */
[----:B0-----:R-:W-:-:S04]  /*3910*/  VIADDMNMX R7, R7, R3, R2, PT ;  /* 0x0000000307077246 */ /* 0x001fc80003800102 */
[C---:B------:R-:W-:Y:S02]  /*3920*/  ISETP.GT.AND P3, PT, R7.reuse, RZ, PT ;  /* 0x000000ff0700720c */ /* 0x040fe40003f64270 */
[C---:B------:R-:W-:Y:S02]  /*3930*/  ISETP.GT.AND P4, PT, R7.reuse, 0x1, PT ;  /* 0x000000010700780c */ /* 0x040fe40003f84270 */
[----:B------:R-:W-:Y:S02]  /*3940*/  ISETP.GT.AND P5, PT, R7, 0x8, PT ;  /* 0x000000080700780c */ /* 0x000fe40003fa4270 */
[----:B-1----:R-:W-:Y:S01]  /*3950*/  VIADDMNMX R3, R6, R3, R2, PT ;  /* 0x0000000306037246 */ /* 0x002fe20003800102 */
        /* <DEDUP_REMOVED lines=12> */
[----:B------:R-:W-:Y:S01]  /*3a20*/  ISETP.GT.AND P3, PT, R7, 0x9, PT ;  /* 0x000000090700780c */ /* 0x000fe20003f64270 */
[----:B------:R-:W-:Y:S01]  /*3a30*/  HGMMA.64x16x16.F32.BF16 R64, gdesc[UR44], R64, gsb0 ;  /* 0x002000002c4079f0 */ /* 0x000fe20008001840 */
[----:B------:R-:W-:Y:S01]  /*3a40*/  UIADD3 UR46, UR50, 0x806, URZ ;  /* 0x00000806322e7890 */ /* 0x000fe2000fffe03f */
[----:B------:R-:W-:Y:S01]  /*3a50*/  FSEL R23, R78, -INF , P5 ;  /* 0xff8000004e177808 */ /* 0x000fe20002800000 */
[----:B------:R-:W-:Y:S01]  /*3a60*/  UMOV UR47, 0x40000040 ;  /* 0x40000040002f7882 */ /* 0x000fe20000000000 */
[----:B------:R-:W-:-:S02]  /*3a70*/  FMNMX.FTZ R0, R9, R75, !PT ;  /* 0x0000004b09007209 */ /* 0x000fc40007810000 */
[----:B------:R-:W-:Y:S02]  /*3a80*/  ISETP.GT.AND P4, PT, R7, 0x10, PT ;  /* 0x000000100700780c */ /* 0x000fe40003f84270 */
[----:B------:R-:W-:Y:S02]  /*3a90*/  FSEL R79, R79, -INF , P3 ;  /* 0xff8000004f4f7808 */ /* 0x000fe40001800000 */
[----:B------:R-:W-:Y:S02]  /*3aa0*/  FMNMX.FTZ R0, R23, R0, !PT ;  /* 0x0000000017007209 */ /* 0x000fe40007810000 */
[----:B------:R-:W-:Y:S02]  /*3ab0*/  ISETP.GT.AND P3, PT, R7, 0x11, PT ;  /* 0x000000110700780c */ /* 0x000fe40003f64270 */
[----:B------:R-:W-:Y:S02]  /*3ac0*/  FMNMX.FTZ R0, R79, R0, !PT ;  /* 0x000000004f007209 */ /* 0x000fe40007810000 */
[----:B------:R-:W-:-:S04]  /*3ad0*/  ISETP.GT.AND P5, PT, R3, 0x8, PT ;  /* 0x000000080300780c */ /* 0x000fc80003fa4270 */
        /* <DEDUP_REMOVED lines=17> */
[----:B------:R-:W-:Y:S01]  /*3bf0*/  FMNMX.FTZ R0, R71, R0, !PT ;  /* 0x0000000047007209 */ /* 0x000fe20007810000 */
        /* <DEDUP_REMOVED lines=44> */
[----:B------:R-:W-:Y:S01]  /*3ec0*/  FSEL R101, R46, -INF , P4 ;  /* 0xff8000002e657808 */ /* 0x000fe20002000000 */
[----:B------:R-:W-:Y:S01]  /*3ed0*/  IMAD.U32 R46, RZ, RZ, UR49 ;  /* 0x00000031ff2e7e24 */ /* 0x000fe2000f8e00ff */
        /* <DEDUP_REMOVED lines=22> */
[----:B------:R-:W-:Y:S02]  /*4040*/  FSEL R113, R26, -INF , P4 ;  /* 0xff8000001a717808 */ /* 0x000fe40002000000 */
[----:B------:R-:W-:Y:S02]  /*4050*/  ISETP.GT.AND P4, PT, R7, 0x68, PT ;  /* 0x000000680700780c */ /* 0x000fe40003f84270 */
[----:B------:R-:W-:Y:S02]  /*4060*/  FSEL R115, R27, -INF , P3 ;  /* 0xff8000001b737808 */ /* 0x000fe40001800000 */
[----:B------:R-:W-:-:S02]  /*4070*/  FMNMX.FTZ R0, R113, R0, !PT ;  /* 0x0000000071007209 */ /* 0x000fc40007810000 */
[----:B------:R-:W-:Y:S02]  /*4080*/  ISETP.GT.AND P3, PT, R7, 0x69, PT ;  /* 0x000000690700780c */ /* 0x000fe40003f64270 */
[----:B------:R-:W-:Y:S02]  /*4090*/  FSEL R117, R30, -INF , P4 ;  /* 0xff8000001e757808 */ /* 0x000fe40002000000 */
[----:B------:R-:W-:Y:S02]  /*40a0*/  FMNMX.FTZ R0, R115, R0, !PT ;  /* 0x0000000073007209 */ /* 0x000fe40007810000 */
[----:B------:R-:W-:Y:S02]  /*40b0*/  FSEL R119, R31, -INF , P3 ;  /* 0xff8000001f777808 */ /* 0x000fe40001800000 */
[----:B------:R-:W-:Y:S02]  /*40c0*/  FMNMX.FTZ R0, R117, R0, !PT ;  /* 0x0000000075007209 */ /* 0x000fe40007810000 */
[----:B------:R-:W-:-:S02]  /*40d0*/  ISETP.GT.AND P4, PT, R3, 0x1, PT ;  /* 0x000000010300780c */ /* 0x000fc40003f84270 */
[----:B------:R-:W-:Y:S01]  /*40e0*/  FMNMX.FTZ R8, R119, R0, !PT ;  /* 0x0000000077087209 */ /* 0x000fe20007810000 */
[----:B------:R-:W-:Y:S01]  /*40f0*/  IMAD.U32 R0, RZ, RZ, UR7 ;  /* 0x00000007ff007e24 */ /* 0x000fe2000f8e00ff */
[----:B------:R-:W-:Y:S01]  /*4100*/  FSEL R73, R73, -INF , P4 ;  /* 0xff80000049497808 */ /* 0x000fe20002000000 */
[----:B------:R-:W-:Y:S01]  /*4110*/  @UP0 ULDC UR7, c[0x0][0x450] ;  /* 0x0001140000070ab9 */ /* 0x000fe20000000800 */
[----:B------:R-:W-:Y:S01]  /*4120*/  ISETP.GT.AND P4, PT, R3, 0x11, PT ;  /* 0x000000110300780c */ /* 0x000fe20003f84270 */
[----:B------:R-:W0:Y:S01]  /*4130*/  SHFL.BFLY PT, R7, R8, 0x2, 0x1f ;  /* 0x0c401f0008077f89 */ /* 0x000e2200000e0000 */
[----:B------:R-:W-:Y:S02]  /*4140*/  @UP0 USHF.R.U32.HI UR38, URZ, UR7, UR11 ;  /* 0x000000073f260299 */ /* 0x000fe4000801160b */
[----:B------:R-:W-:Y:S02]  /*4150*/  FSEL R65, R65, -INF , P4 ;  /* 0xff80000041417808 */ /* 0x000fe40002000000 */
[----:B------:R-:W-:Y:S01]  /*4160*/  ISETP.GT.AND P4, PT, R3, 0x19, PT ;  /* 0x000000190300780c */ /* 0x000fe20003f84270 */
[----:B------:R-:W-:-:S03]  /*4170*/  UIADD3 UR39, UR38, -UR6, UR48 ;  /* 0x8000000626277290 */ /* 0x000fc6000fffe030 */
[----:B------:R-:W-:Y:S01]  /*4180*/  FSEL R69, R69, -INF , P4 ;  /* 0xff80000045457808 */ /* 0x000fe20002000000 */
[----:B------:R-:W-:Y:S01]  /*4190*/  UMOV UR38, URZ ;  /* 0x0000003f00267c82 */ /* 0x000fe20008000000 */
[----:B------:R-:W-:Y:S01]  /*41a0*/  ISETP.GT.AND P4, PT, R3, 0x21, PT ;  /* 0x000000210300780c */ /* 0x000fe20003f84270 */
[----:B------:R-:W-:-:S03]  /*41b0*/  UIMAD.WIDE UR38, UR39, -0x6db6db6d, UR38 ;  /* 0x92492493272678a5 */ /* 0x000fc6000f8e0226 */
[----:B------:R-:W-:Y:S01]  /*41c0*/  FSEL R57, R57, -INF , P4 ;  /* 0xff80000039397808 */ /* 0x000fe20002000000 */
[----:B------:R-:W-:Y:S01]  /*41d0*/  USHF.R.U32.HI UR6, URZ, 0x1f, UR39 ;  /* 0x0000001f3f067899 */ /* 0x000fe20008011627 */
[----:B------:R-:W-:-:S03]  /*41e0*/  ISETP.GT.AND P4, PT, R3, 0x29, PT ;  /* 0x000000290300780c */ /* 0x000fc60003f84270 */
[----:B------:R-:W-:Y:S01]  /*41f0*/  ULEA.HI.SX32 UR6, UR39, UR6, 0x1a ;  /* 0x0000000627067291 */ /* 0x000fe2000f8fd23f */
[----:B------:R-:W-:Y:S02]  /*4200*/  FSEL R61, R61, -INF , P4 ;  /* 0xff8000003d3d7808 */ /* 0x000fe40002000000 */
[----:B------:R-:W-:Y:S01]  /*4210*/  ISETP.GT.AND P4, PT, R3, 0x31, PT ;  /* 0x000000310300780c */ /* 0x000fe20003f84270 */
[----:B------:R-:W-:Y:S01]  /*4220*/  UISETP.LT.AND UP1, UPT, UR15, UR6, UPT ;  /* 0x000000060f00728c */ /* 0x000fe2000bf21270 */
[----:B0-----:R-:W-:Y:S02]  /*4230*/  FMNMX.FTZ R10, R8, R7, !PT ;  /* 0x00000007080a7209 */ /* 0x001fe40007810000 */
[----:B------:R-:W-:Y:S01]  /*4240*/  FSEL R49, R49, -INF , P4 ;  /* 0xff80000031317808 */ /* 0x000fe20002000000 */
[----:B------:R-:W-:Y:S01]  /*4250*/  USEL UR7, UR15, UR6, !UP1 ;  /* 0x000000060f077287 */ /* 0x000fe2000c800000 */
[----:B------:R-:W-:Y:S01]  /*4260*/  ISETP.GT.AND P4, PT, R3, 0x39, PT ;  /* 0x000000390300780c */ /* 0x000fe20003f84270 */
[----:B------:R-:W0:Y:S01]  /*4270*/  SHFL.BFLY PT, R7, R10, 0x1, 0x1f ;  /* 0x0c201f000a077f89 */ /* 0x000e2200000e0000 */
[----:B------:R-:W-:Y:S01]  /*4280*/  UMOV UR6, URZ ;  /* 0x0000003f00067c82 */ /* 0x000fe20008000000 */
[----:B------:R-:W-:Y:S01]  /*4290*/  UISETP.GE.AND UP1, UPT, UR14, UR7, UPT ;  /* 0x000000070e00728c */ /* 0x000fe2000bf26270 */
[----:B------:R-:W-:Y:S01]  /*42a0*/  FSEL R53, R53, -INF , P4 ;  /* 0xff80000035357808 */ /* 0x000fe20002000000 */
[----:B------:R-:W-:Y:S01]  /*42b0*/  IMAD.U32 R204, RZ, RZ, UR7 ;  /* 0x00000007ffcc7e24 */ /* 0x000fe2000f8e00ff */
[----:B------:R-:W-:-:S04]  /*42c0*/  ISETP.GT.AND P4, PT, R3, 0x41, PT ;  /* 0x000000410300780c */ /* 0x000fc80003f84270 */
[----:B------:R-:W-:Y:S02]  /*42d0*/  FSEL R41, R41, -INF , P4 ;  /* 0xff80000029297808 */ /* 0x000fe40002000000 */
[----:B------:R-:W-:-:S04]  /*42e0*/  ISETP.GT.AND P4, PT, R3, 0x49, PT ;  /* 0x000000490300780c */ /* 0x000fc80003f84270 */
[----:B------:R-:W-:Y:S02]  /*42f0*/  FSEL R45, R45, -INF , P4 ;  /* 0xff8000002d2d7808 */ /* 0x000fe40002000000 */
[----:B------:R-:W-:-:S04]  /*4300*/  ISETP.GT.AND P4, PT, R3, 0x51, PT ;  /* 0x000000510300780c */ /* 0x000fc80003f84270 */
[----:B------:R-:W-:Y:S02]  /*4310*/  FSEL R33, R33, -INF , P4 ;  /* 0xff80000021217808 */ /* 0x000fe40002000000 */
[----:B------:R-:W-:Y:S02]  /*4320*/  ISETP.GT.AND P4, PT, R3, 0x59, PT ;  /* 0x000000590300780c */ /* 0x000fe40003f84270 */
[----:B0-----:R-:W-:Y:S02]  /*4330*/  FMNMX.FTZ R7, R10, R7, !PT ;  /* 0x000000070a077209 */ /* 0x001fe40007810000 */
[----:B------:R-:W-:Y:S02]  /*4340*/  FSEL R37, R37, -INF , P4 ;  /* 0xff80000025257808 */ /* 0x000fe40002000000 */
[C---:B------:R-:W-:Y:S01]  /*4350*/  FSETP.NEU.FTZ.AND P3, PT, R7.reuse, -INF , PT ;  /* 0xff8000000700780b */ /* 0x040fe20003f7d000 */
[----:B------:R-:W-:Y:S01]  /*4360*/  FMUL.FTZ R14, R7, R0 ;  /* 0x00000000070e7220 */ /* 0x000fe20000410000 */
[----:B------:R-:W-:-:S04]  /*4370*/  ISETP.GT.AND P4, PT, R3, 0x61, PT ;  /* 0x000000610300780c */ /* 0x000fc80003f84270 */
[----:B------:R-:W-:Y:S02]  /*4380*/  FSEL R14, R14, RZ, P3 ;  /* 0x000000ff0e0e7208 */ /* 0x000fe40001800000 */
[----:B------:R-:W-:Y:S02]  /*4390*/  ISETP.GT.AND P3, PT, R3, RZ, PT ;  /* 0x000000ff0300720c */ /* 0x000fe40003f64270 */
[----:B------:R-:W-:Y:S01]  /*43a0*/  FSEL R25, R25, -INF , P4 ;  /* 0xff80000019197808 */ /* 0x000fe20002000000 */
[-CC-:B------:R-:W-:Y:S01]  /*43b0*/  FFMA.FTZ R201, R9, R0.reuse, -R14.reuse ;  /* 0x0000000009c97223 */ /* 0x180fe2000001080e */
[----:B------:R-:W-:Y:S01]  /*43c0*/  FSEL R9, R72, -INF , P3 ;  /* 0xff80000048097808 */ /* 0x000fe20001800000 */
[-CC-:B------:R-:W-:Y:S01]  /*43d0*/  FFMA.FTZ R203, R23, R0.reuse, -R14.reuse ;  /* 0x0000000017cb7223 */ /* 0x180fe2000001080e */
[----:B------:R-:W-:Y:S01]  /*43e0*/  ISETP.GT.AND P3, PT, R3, 0x9, PT ;  /* 0x000000090300780c */ /* 0x000fe20003f64270 */
[-CC-:B------:R-:W-:Y:S01]  /*43f0*/  FFMA.FTZ R59, R59, R0.reuse, -R14.reuse ;  /* 0x000000003b3b7223 */ /* 0x180fe2000001080e */
[----:B------:R-:W-:Y:S01]  /*4400*/  FMNMX.FTZ R6, R9, R73, !PT ;  /* 0x0000004909067209 */ /* 0x000fe20007810000 */
[-CC-:B------:R-:W-:Y:S01]  /*4410*/  FFMA.FTZ R63, R63, R0.reuse, -R14.reuse ;  /* 0x000000003f3f7223 */ /* 0x180fe2000001080e */
[----:B------:R-:W-:Y:S01]  /*4420*/  FSEL R77, R77, -INF , P3 ;  /* 0xff8000004d4d7808 */ /* 0x000fe20001800000 */
[----:B------:R-:W-:Y:S01]  /*4430*/  MUFU.EX2 R22, R59 ;  /* 0x0000003b00167308 */ /* 0x000fe20000000800 */
[----:B------:R-:W-:Y:S01]  /*4440*/  ISETP.GT.AND P3, PT, R3, 0x10, PT ;  /* 0x000000100300780c */ /* 0x000fe20003f64270 */
[--C-:B------:R-:W-:Y:S01]  /*4450*/  FFMA.FTZ R2, R75, R0, -R14.reuse ;  /* 0x000000004b027223 */ /* 0x100fe2000001080e */
[----:B------:R-:W-:Y:S01]  /*4460*/  FMNMX.FTZ R6, R15, R6, !PT ;  /* 0x000000060f067209 */ /* 0x000fe20007810000 */
[-CC-:B------:R-:W-:Y:S01]  /*4470*/  FFMA.FTZ R8, R79, R0.reuse, -R14.reuse ;  /* 0x000000004f087223 */ /* 0x180fe2000001080e */
[----:B------:R-:W-:Y:S01]  /*4480*/  FSEL R21, R64, -INF , P3 ;  /* 0xff80000040157808 */ /* 0x000fe20001800000 */
[--C-:B------:R-:W-:Y:S01]  /*4490*/  FFMA.FTZ R197, R81, R0, -R14.reuse ;  /* 0x0000000051c57223 */ /* 0x100fe2000001080e */
[----:B------:R-:W-:Y:S01]  /*44a0*/  FMNMX.FTZ R6, R77, R6, !PT ;  /* 0x000000064d067209 */ /* 0x000fe20007810000 */
        /* <DEDUP_REMOVED lines=16> */
[----:B------:R-:W0:Y:S01]  /*45b0*/  MUFU.EX2 R2, R2 ;  /* 0x0000000200027308 */ /* 0x000e220000000800 */
[----:B------:R-:W-:Y:S01]  /*45c0*/  ISETP.GT.AND P3, PT, R3, 0x28, PT ;  /* 0x000000280300780c */ /* 0x000fe20003f64270 */
[--C-:B------:R-:W-:Y:S01]  /*45d0*/  FFMA.FTZ R91, R91, R0, -R14.reuse ;  /* 0x000000005b5b7223 */ /* 0x100fe2000001080e */
[----:B------:R-:W-:Y:S01]  /*45e0*/  FMNMX.FTZ R6, R27, R6, !PT ;  /* 0x000000061b067209 */ /* 0x000fe20007810000 */
[-CC-:B------:R-:W-:Y:S01]  /*45f0*/  FFMA.FTZ R93, R93, R0.reuse, -R14.reuse ;  /* 0x000000005d5d7223 */ /* 0x180fe2000001080e */
[----:B------:R-:W-:Y:S01]  /*4600*/  FSEL R31, R60, -INF , P3 ;  /* 0xff8000003c1f7808 */ /* 0x000fe20001800000 */
[--C-:B------:R-:W-:Y:S01]  /*4610*/  FFMA.FTZ R95, R95, R0, -R14.reuse ;  /* 0x000000005f5f7223 */ /* 0x100fe2000001080e */
[----:B------:R-:W-:Y:S01]  /*4620*/  FMNMX.FTZ R6, R57, R6, !PT ;  /* 0x0000000639067209 */ /* 0x000fe20007810000 */
[-CC-:B------:R-:W-:Y:S01]  /*4630*/  FFMA.FTZ R97, R97, R0.reuse, -R14.reuse ;  /* 0x0000000061617223 */ /* 0x180fe2000001080e */
        /* <DEDUP_REMOVED lines=21> */
[----:B------:R-:W-:Y:S01]  /*4790*/  FFMA.FTZ R119, R119, R0, -R14 ;  /* 0x0000000077777223 */ /* 0x000fe2000001080e */
[----:B------:R-:W-:Y:S01]  /*47a0*/  FMNMX.FTZ R6, R53, R6, !PT ;  /* 0x0000000635067209 */ /* 0x000fe20007810000 */
[----:B------:R-:W-:Y:S01]  /*47b0*/  MUFU.EX2 R203, R203 ;  /* 0x000000cb00cb7308 */ /* 0x000fe20000000800 */
[----:B------:R-:W-:Y:S01]  /*47c0*/  ISETP.GT.AND P3, PT, R3, 0x48, PT ;  /* 0x000000480300780c */ /* 0x000fe20003f64270 */
[----:B0-----:R-:W-:Y:S01]  /*47d0*/  FADD.FTZ R42, R201, R2 ;  /* 0x00000002c92a7221 */ /* 0x001fe20000010000 */
[----:B------:R-:W-:-:S02]  /*47e0*/  FMNMX.FTZ R6, R43, R6, !PT ;  /* 0x000000062b067209 */ /* 0x000fc40007810000 */
[----:B------:R-:W-:Y:S02]  /*47f0*/  CS2R R82, SRZ ;  /* 0x0000000000527805 */ /* 0x000fe4000001ff00 */
[----:B------:R-:W-:Y:S02]  /*4800*/  FSEL R47, R44, -INF , P3 ;  /* 0xff8000002c2f7808 */ /* 0x000fe40001800000 */
[----:B------:R-:W-:Y:S02]  /*4810*/  CS2R R80, SRZ ;  /* 0x0000000000507805 */ /* 0x000fe4000001ff00 */
[----:B------:R-:W-:Y:S01]  /*4820*/  FMNMX.FTZ R6, R41, R6, !PT ;  /* 0x0000000629067209 */ /* 0x000fe20007810000 */
[----:B------:R-:W-:Y:S01]  /*4830*/  MUFU.EX2 R8, R8 ;  /* 0x0000000800087308 */ /* 0x000fe20000000800 */
[----:B------:R-:W-:Y:S02]  /*4840*/  ISETP.GT.AND P3, PT, R3, 0x50, PT ;  /* 0x000000500300780c */ /* 0x000fe40003f64270 */
[----:B------:R-:W-:-:S02]  /*4850*/  CS2R R78, SRZ ;  /* 0x00000000004e7805 */ /* 0x000fc4000001ff00 */
[----:B------:R-:W-:Y:S02]  /*4860*/  FMNMX.FTZ R6, R47, R6, !PT ;  /* 0x000000062f067209 */ /* 0x000fe40007810000 */
[----:B------:R-:W-:Y:S02]  /*4870*/  CS2R R74, SRZ ;  /* 0x00000000004a7805 */ /* 0x000fe4000001ff00 */
[----:B------:R-:W-:Y:S02]  /*4880*/  FSEL R51, R32, -INF , P3 ;  /* 0xff80000020337808 */ /* 0x000fe40001800000 */
[----:B------:R-:W-:Y:S02]  /*4890*/  CS2R R66, SRZ ;  /* 0x0000000000427805 */ /* 0x000fe4000001ff00 */
[----:B------:R-:W-:Y:S01]  /*48a0*/  FMNMX.FTZ R6, R45, R6, !PT ;  /* 0x000000062d067209 */ /* 0x000fe20007810000 */
[----:B------:R-:W-:Y:S01]  /*48b0*/  MUFU.EX2 R197, R197 ;  /* 0x000000c500c57308 */ /* 0x000fe20000000800 */
[----:B------:R-:W-:-:S02]  /*48c0*/  ISETP.GT.AND P3, PT, R3, 0x58, PT ;  /* 0x000000580300780c */ /* 0x000fc40003f64270 */
[----:B------:R-:W-:Y:S02]  /*48d0*/  FMNMX.FTZ R6, R51, R6, !PT ;  /* 0x0000000633067209 */ /* 0x000fe40007810000 */
[----:B------:R-:W-:Y:S02]  /*48e0*/  FSEL R55, R36, -INF , P3 ;  /* 0xff80000024377808 */ /* 0x000fe40001800000 */
[----:B------:R-:W-:Y:S01]  /*48f0*/  FMNMX.FTZ R6, R33, R6, !PT ;  /* 0x0000000621067209 */ /* 0x000fe20007810000 */
[----:B------:R-:W-:Y:S01]  /*4900*/  MUFU.EX2 R10, R10 ;  /* 0x0000000a000a7308 */ /* 0x000fe20000000800 */
[----:B------:R-:W-:Y:S02]  /*4910*/  ISETP.GT.AND P3, PT, R3, 0x60, PT ;  /* 0x000000600300780c */ /* 0x000fe40003f64270 */
[----:B------:R-:W-:Y:S02]  /*4920*/  FMNMX.FTZ R6, R55, R6, !PT ;  /* 0x0000000637067209 */ /* 0x000fe40007810000 */
[----:B------:R-:W-:-:S02]  /*4930*/  FSEL R59, R24, -INF , P3 ;  /* 0xff800000183b7808 */ /* 0x000fc40001800000 */
[----:B------:R-:W-:Y:S01]  /*4940*/  FMNMX.FTZ R6, R37, R6, !PT ;  /* 0x0000000625067209 */ /* 0x000fe20007810000 */
[----:B------:R-:W-:Y:S01]  /*4950*/  MUFU.EX2 R199, R199 ;  /* 0x000000c700c77308 */ /* 0x000fe20000000800 */
[----:B------:R-:W-:Y:S02]  /*4960*/  ISETP.GT.AND P3, PT, R3, 0x68, PT ;  /* 0x000000680300780c */ /* 0x000fe40003f64270 */
[----:B------:R-:W-:Y:S02]  /*4970*/  FMNMX.FTZ R6, R59, R6, !PT ;  /* 0x000000063b067209 */ /* 0x000fe40007810000 */
[----:B------:R-:W-:Y:S02]  /*4980*/  ISETP.GT.AND P4, PT, R3, 0x69, PT ;  /* 0x000000690300780c */ /* 0x000fe40003f84270 */
[----:B------:R-:W-:Y:S01]  /*4990*/  FSEL R63, R28, -INF , P3 ;  /* 0xff8000001c3f7808 */ /* 0x000fe20001800000 */
[----:B------:R0:W-:Y:S01]  /*49a0*/  MUFU.EX2 R20, R71 ;  /* 0x0000004700147308 */ /* 0x0001e20000000800 */
[----:B------:R-:W-:-:S02]  /*49b0*/  FMNMX.FTZ R6, R25, R6, !PT ;  /* 0x0000000619067209 */ /* 0x000fc40007810000 */
[----:B------:R-:W-:Y:S02]  /*49c0*/  FSEL R29, R29, -INF , P4 ;  /* 0xff8000001d1d7808 */ /* 0x000fe40002000000 */
[----:B------:R-:W-:Y:S02]  /*49d0*/  FMNMX.FTZ R6, R63, R6, !PT ;  /* 0x000000063f067209 */ /* 0x000fe40007810000 */
[----:B------:R-:W-:Y:S01]  /*49e0*/  F2FP.BF16.F32.PACK_AB R201, R2, R201 ;  /* 0x000000c902c9723e */ /* 0x000fe200000010ff */
[----:B------:R-:W1:Y:S01]  /*49f0*/  MUFU.EX2 R85, R85 ;  /* 0x0000005500557308 */ /* 0x000e620000000800 */
[----:B------:R-:W-:Y:S02]  /*4a00*/  FMNMX.FTZ R6, R29, R6, !PT ;  /* 0x000000061d067209 */ /* 0x000fe40007810000 */
[----:B0-----:R-:W-:-:S03]  /*4a10*/  CS2R R70, SRZ ;  /* 0x0000000000467805 */ /* 0x001fc6000001ff00 */
[----:B------:R-:W0:Y:S02]  /*4a20*/  SHFL.BFLY PT, R3, R6, 0x2, 0x1f ;  /* 0x0c401f0006037f89 */ /* 0x000e2400000e0000 */
[----:B------:R-:W2:Y:S08]  /*4a30*/  MUFU.EX2 R87, R87 ;  /* 0x0000005700577308 */ /* 0x000eb00000000800 */
[----:B------:R-:W-:Y:S01]  /*4a40*/  MUFU.EX2 R89, R89 ;  /* 0x0000005900597308 */ /* 0x000fe20000000800 */
[----:B-1----:R-:W-:-:S07]  /*4a50*/  F2FP.BF16.F32.PACK_AB R193, R22, R85 ;  /* 0x0000005516c1723e */ /* 0x002fce00000010ff */
[----:B------:R1:W3:Y:S01]  /*4a60*/  MUFU.EX2 R24, R91 ;  /* 0x0000005b00187308 */ /* 0x0002e20000000800 */
[----:B--2---:R-:W-:Y:S02]  /*4a70*/  F2FP.BF16.F32.PACK_AB R195, R26, R87 ;  /* 0x000000571ac3723e */ /* 0x004fe400000010ff */
[----:B0-----:R-:W-:-:S05]  /*4a80*/  FMNMX.FTZ R3, R6, R3, !PT ;  /* 0x0000000306037209 */ /* 0x001fca0007810000 */
[----:B------:R-:W-:Y:S01]  /*4a90*/  MUFU.EX2 R93, R93 ;  /* 0x0000005d005d7308 */ /* 0x000fe20000000800 */
[----:B-1----:R-:W-:Y:S01]  /*4aa0*/  CS2R R90, SRZ ;  /* 0x00000000005a7805 */ /* 0x002fe2000001ff00 */
[----:B------:R-:W0:Y:S06]  /*4ab0*/  SHFL.BFLY PT, R6, R3, 0x1, 0x1f ;  /* 0x0c201f0003067f89 */ /* 0x000e2c00000e0000 */
[----:B------:R1:W2:Y:S01]  /*4ac0*/  MUFU.EX2 R28, R95 ;  /* 0x0000005f001c7308 */ /* 0x0002a20000000800 */
[----:B---3--:R-:W-:-:S07]  /*4ad0*/  F2FP.BF16.F32.PACK_AB R189, R24, R89 ;  /* 0x0000005918bd723e */ /* 0x008fce00000010ff */
[----:B------:R-:W-:Y:S01]  /*4ae0*/  MUFU.EX2 R97, R97 ;  /* 0x0000006100617308 */ /* 0x000fe20000000800 */
[----:B-1----:R-:W-:-:S07]  /*4af0*/  CS2R R94, SRZ ;  /* 0x00000000005e7805 */ /* 0x002fce000001ff00 */
[----:B------:R1:W-:Y:S01]  /*4b00*/  MUFU.EX2 R30, R99 ;  /* 0x00000063001e7308 */ /* 0x0003e20000000800 */
[----:B--2---:R-:W-:Y:S02]  /*4b10*/  F2FP.BF16.F32.PACK_AB R191, R28, R93 ;  /* 0x0000005d1cbf723e */ /* 0x004fe400000010ff */
[----:B0-----:R-:W-:-:S04]  /*4b20*/  FMNMX.FTZ R6, R3, R6, !PT ;  /* 0x0000000603067209 */ /* 0x001fc80007810000 */
[C---:B------:R-:W-:Y:S01]  /*4b30*/  FSETP.NEU.FTZ.AND P3, PT, R6.reuse, -INF , PT ;  /* 0xff8000000600780b */ /* 0x040fe20003f7d000 */
[----:B------:R-:W-:Y:S01]  /*4b40*/  FMUL.FTZ R3, R6, R0 ;  /* 0x0000000006037220 */ /* 0x000fe20000410000 */
[----:B------:R-:W-:Y:S01]  /*4b50*/  MUFU.EX2 R101, R101 ;  /* 0x0000006500657308 */ /* 0x000fe20000000800 */
[----:B-1----:R-:W-:-:S03]  /*4b60*/  CS2R R98, SRZ ;  /* 0x0000000000627805 */ /* 0x002fc6000001ff00 */
[----:B------:R-:W-:Y:S01]  /*4b70*/  FSEL R14, R3, RZ, P3 ;  /* 0x000000ff030e7208 */ /* 0x000fe20001800000 */
[----:B------:R-:W-:Y:S01]  /*4b80*/  FADD.FTZ R3, R203, R42 ;  /* 0x0000002acb037221 */ /* 0x000fe20000010000 */
[C---:B------:R-:W-:Y:S02]  /*4b90*/  F2FP.BF16.F32.PACK_AB R203, R8.reuse, R203 ;  /* 0x000000cb08cb723e */ /* 0x040fe400000010ff */
[----:B------:R-:W-:Y:S01]  /*4ba0*/  MUFU.EX2 R32, R103 ;  /* 0x0000006700207308 */ /* 0x000fe20000000800 */
[-CC-:B------:R-:W-:Y:S01]  /*4bb0*/  FFMA.FTZ R73, R73, R0.reuse, -R14.reuse ;  /* 0x0000000049497223 */ /* 0x180fe2000001080e */
[-CC-:B------:R-:W-:Y:S01]  /*4bc0*/  FFMA.FTZ R9, R9, R0.reuse, -R14.reuse ;  /* 0x0000000009097223 */ /* 0x180fe2000001080e */
[-CC-:B------:R-:W-:Y:S01]  /*4bd0*/  FFMA.FTZ R15, R15, R0.reuse, -R14.reuse ;  /* 0x000000000f0f7223 */ /* 0x180fe2000001080e */
[-CC-:B------:R-:W-:Y:S01]  /*4be0*/  FFMA.FTZ R77, R77, R0.reuse, -R14.reuse ;  /* 0x000000004d4d7223 */ /* 0x180fe2000001080e */
[-CC-:B------:R-:W-:Y:S01]  /*4bf0*/  FFMA.FTZ R21, R21, R0.reuse, -R14.reuse ;  /* 0x0000000015157223 */ /* 0x180fe2000001080e */
[----:B------:R-:W-:Y:S01]  /*4c00*/  FADD.FTZ R42, R8, R3 ;  /* 0x00000003082a7221 */ /* 0x000fe20000010000 */
[-CC-:B------:R-:W-:Y:S01]  /*4c10*/  FFMA.FTZ R65, R65, R0.reuse, -R14.reuse ;  /* 0x0000000041417223 */ /* 0x180fe2000001080e */
[----:B------:R0:W-:Y:S01]  /*4c20*/  MUFU.EX2 R200, R9 ;  /* 0x0000000900c87308 */ /* 0x0001e20000000800 */
[-C--:B------:R-:W-:Y:S01]  /*4c30*/  FFMA.FTZ R23, R23, R0.reuse, -R14 ;  /* 0x0000000017177223 */ /* 0x080fe2000001080e */
[----:B------:R-:W-:Y:S01]  /*4c40*/  FADD.FTZ R3, R197, R42 ;  /* 0x0000002ac5037221 */ /* 0x000fe20000010000 */
[-CC-:B------:R-:W-:Y:S01]  /*4c50*/  FFMA.FTZ R69, R69, R0.reuse, -R14.reuse ;  /* 0x0000000045457223 */ /* 0x180fe2000001080e */
[-CC-:B------:R-:W-:Y:S01]  /*4c60*/  FFMA.FTZ R27, R27, R0.reuse, -R14.reuse ;  /* 0x000000001b1b7223 */ /* 0x180fe2000001080e */
[-CC-:B------:R-:W-:Y:S01]  /*4c70*/  FFMA.FTZ R57, R57, R0.reuse, -R14.reuse ;  /* 0x0000000039397223 */ /* 0x180fe2000001080e */
[----:B------:R-:W-:Y:S01]  /*4c80*/  FADD.FTZ R44, R10, R3 ;  /* 0x000000030a2c7221 */ /* 0x000fe20000010000 */
[-CC-:B------:R-:W-:Y:S01]  /*4c90*/  FFMA.FTZ R31, R31, R0.reuse, -R14.reuse ;  /* 0x000000001f1f7223 */ /* 0x180fe2000001080e */
[----:B------:R-:W1:Y:S01]  /*4ca0*/  MUFU.EX2 R73, R73 ;  /* 0x0000004900497308 */ /* 0x000e620000000800 */
[-C--:B------:R-:W-:Y:S01]  /*4cb0*/  FFMA.FTZ R61, R61, R0.reuse, -R14 ;  /* 0x000000003d3d7223 */ /* 0x080fe2000001080e */
[----:B0-----:R-:W-:Y:S01]  /*4cc0*/  FADD.FTZ R9, R199, R44 ;  /* 0x0000002cc7097221 */ /* 0x001fe20000010000 */
[-CC-:B------:R-:W-:Y:S01]  /*4cd0*/  FFMA.FTZ R35, R35, R0.reuse, -R14.reuse ;  /* 0x0000000023237223 */ /* 0x180fe2000001080e */
[-CC-:B------:R-:W-:Y:S01]  /*4ce0*/  FFMA.FTZ R49, R49, R0.reuse, -R14.reuse ;  /* 0x0000000031317223 */ /* 0x180fe2000001080e */
[-CC-:B------:R-:W-:Y:S01]  /*4cf0*/  FFMA.FTZ R39, R39, R0.reuse, -R14.reuse ;  /* 0x0000000027277223 */ /* 0x180fe2000001080e */
[----:B------:R-:W-:Y:S01]  /*4d00*/  FADD.FTZ R44, R20, R9 ;  /* 0x00000009142c7221 */ /* 0x000fe20000010000 */
[-CC-:B------:R-:W-:Y:S01]  /*4d10*/  FFMA.FTZ R53, R53, R0.reuse, -R14.reuse ;  /* 0x0000000035357223 */ /* 0x180fe2000001080e */
[----:B------:R-:W0:Y:S01]  /*4d20*/  MUFU.EX2 R15, R15 ;  /* 0x0000000f000f7308 */ /* 0x000e220000000800 */
[-C--:B------:R-:W-:Y:S01]  /*4d30*/  FFMA.FTZ R43, R43, R0.reuse, -R14 ;  /* 0x000000002b2b7223 */ /* 0x080fe2000001080e */
[----:B------:R-:W-:Y:S01]  /*4d40*/  FADD.FTZ R9, R85, R44 ;  /* 0x0000002c55097221 */ /* 0x000fe20000010000 */
[-CC-:B------:R-:W-:Y:S01]  /*4d50*/  FFMA.FTZ R41, R41, R0.reuse, -R14.reuse ;  /* 0x0000000029297223 */ /* 0x180fe2000001080e */
[-CC-:B------:R-:W-:Y:S01]  /*4d60*/  FFMA.FTZ R47, R47, R0.reuse, -R14.reuse ;  /* 0x000000002f2f7223 */ /* 0x180fe2000001080e */
[-CC-:B------:R-:W-:Y:S01]  /*4d70*/  FFMA.FTZ R45, R45, R0.reuse, -R14.reuse ;  /* 0x000000002d2d7223 */ /* 0x180fe2000001080e */
[----:B------:R-:W-:Y:S01]  /*4d80*/  FADD.FTZ R44, R22, R9 ;  /* 0x00000009162c7221 */ /* 0x000fe20000010000 */
[-CC-:B------:R-:W-:Y:S01]  /*4d90*/  FFMA.FTZ R51, R51, R0.reuse, -R14.reuse ;  /* 0x0000000033337223 */ /* 0x180fe2000001080e */
[----:B------:R-:W2:Y:S01]  /*4da0*/  MUFU.EX2 R202, R77 ;  /* 0x0000004d00ca7308 */ /* 0x000ea20000000800 */
[----:B-1----:R-:W-:Y:S01]  /*4db0*/  FADD.FTZ R42, R200, R73 ;  /* 0x00000049c82a7221 */ /* 0x002fe20000010000 */
        /* <DEDUP_REMOVED lines=8> */
[----:B------:R-:W-:Y:S01]  /*4e40*/  FFMA.FTZ R14, R29, R0, -R14 ;  /* 0x000000001d0e7223 */ /* 0x000fe2000001080e */
[----:B------:R-:W-:-:S02]  /*4e50*/  PLOP3.LUT P3, PT, PT, PT, UP1, 0x80, 0x0 ;  /* 0x000000000000781c */ /* 0x000fc40003f6f018 */
[----:B------:R-:W-:Y:S02]  /*4e60*/  CS2R R102, SRZ ;  /* 0x0000000000667805 */ /* 0x000fe4000001ff00 */
[----:B------:R-:W-:Y:S01]  /*4e70*/  F2FP.BF16.F32.PACK_AB R199, R20, R199 ;  /* 0x000000c714c7723e */ /* 0x000fe200000010ff */
[----:B------:R-:W-:Y:S01]  /*4e80*/  IMAD.U32 R20, RZ, RZ, UR14 ;  /* 0x0000000eff147e24 */ /* 0x000fe2000f8e00ff */
[----:B------:R-:W-:Y:S01]  /*4e90*/  F2FP.BF16.F32.PACK_AB R197, R10, R197 ;  /* 0x000000c50ac5723e */ /* 0x000fe200000010ff */
[----:B------:R0:W3:Y:S01]  /*4ea0*/  MUFU.EX2 R196, R65 ;  /* 0x0000004100c47308 */ /* 0x0000e20000000800 */
[----:B--2---:R-:W-:Y:S01]  /*4eb0*/  FADD.FTZ R42, R202, R3 ;  /* 0x00000003ca2a7221 */ /* 0x004fe20000010000 */
[----:B------:R-:W-:Y:S02]  /*4ec0*/  F2FP.BF16.F32.PACK_AB R185, R30, R97 ;  /* 0x000000611eb9723e */ /* 0x000fe400000010ff */
[----:B------:R-:W-:Y:S02]  /*4ed0*/  CS2R R84, SRZ ;  /* 0x0000000000547805 */ /* 0x000fe4000001ff00 */
[----:B------:R-:W-:-:S02]  /*4ee0*/  F2FP.BF16.F32.PACK_AB R187, R32, R101 ;  /* 0x0000006520bb723e */ /* 0x000fc400000010ff */
[----:B------:R-:W-:Y:S02]  /*4ef0*/  CS2R R76, SRZ ;  /* 0x00000000004c7805 */ /* 0x000fe4000001ff00 */
[----:B------:R-:W-:Y:S02]  /*4f00*/  F2FP.BF16.F32.PACK_AB R200, R73, R200 ;  /* 0x000000c849c8723e */ /* 0x000fe400000010ff */
[----:B------:R-:W-:Y:S01]  /*4f10*/  CS2R R72, SRZ ;  /* 0x0000000000487805 */ /* 0x000fe2000001ff00 */
[----:B------:R-:W2:Y:S01]  /*4f20*/  MUFU.EX2 R23, R23 ;  /* 0x0000001700177308 */ /* 0x000ea20000000800 */
[----:B-1----:R-:W-:Y:S01]  /*4f30*/  FADD.FTZ R3, R21, R42 ;  /* 0x0000002a15037221 */ /* 0x002fe20000010000 */
[----:B------:R-:W-:Y:S02]  /*4f40*/  F2FP.BF16.F32.PACK_AB R202, R202, R15 ;  /* 0x0000000fcaca723e */ /* 0x000fe400000010ff */
[----:B0-----:R-:W-:-:S04]  /*4f50*/  CS2R R64, SRZ ;  /* 0x0000000000407805 */ /* 0x001fc8000001ff00 */
[----:B------:R0:W1:Y:S01]  /*4f60*/  MUFU.EX2 R198, R69 ;  /* 0x0000004500c67308 */ /* 0x0000620000000800 */
[C---:B---3--:R-:W-:Y:S01]  /*4f70*/  FADD.FTZ R42, R196.reuse, R3 ;  /* 0x00000003c42a7221 */ /* 0x048fe20000010000 */
[----:B------:R-:W-:Y:S01]  /*4f80*/  FADD.FTZ R3, R87, R44 ;  /* 0x0000002c57037221 */ /* 0x000fe20000010000 */
[----:B------:R-:W-:Y:S02]  /*4f90*/  F2FP.BF16.F32.PACK_AB R196, R196, R21 ;  /* 0x00000015c4c4723e */ /* 0x000fe400000010ff */
[----:B------:R-:W-:Y:S01]  /*4fa0*/  CS2R R86, SRZ ;  /* 0x0000000000567805 */ /* 0x000fe2000001ff00 */
[----:B------:R-:W-:Y:S01]  /*4fb0*/  FADD.FTZ R44, R26, R3 ;  /* 0x000000031a2c7221 */ /* 0x000fe20000010000 */
[----:B------:R-:W-:Y:S01]  /*4fc0*/  @!P1 VIADD R3, R46, 0x36840 ;  /* 0x000368402e039836 */ /* 0x000fe20000000000 */
[----:B------:R-:W3:Y:S01]  /*4fd0*/  MUFU.EX2 R27, R27 ;  /* 0x0000001b001b7308 */ /* 0x000ee20000000800 */
[----:B--2---:R-:W-:Y:S01]  /*4fe0*/  FADD.FTZ R9, R23, R42 ;  /* 0x0000002a17097221 */ /* 0x004fe20000010000 */
[----:B0-----:R-:W-:-:S02]  /*4ff0*/  CS2R R68, SRZ ;  /* 0x0000000000447805 */ /* 0x001fc4000001ff00 */
[----:B------:R-:W-:-:S04]  /*5000*/  @!P1 PRMT R3, RZ, 0x654, R3 ;  /* 0x00000654ff039816 */ /* 0x000fc80000000003 */
[----:B------:R0:W2:Y:S01]  /*5010*/  MUFU.EX2 R192, R57 ;  /* 0x0000003900c07308 */ /* 0x0000a20000000800 */
[C---:B-1----:R-:W-:Y:S01]  /*5020*/  FADD.FTZ R42, R198.reuse, R9 ;  /* 0x00000009c62a7221 */ /* 0x042fe20000010000 */
[----:B------:R1:W-:Y:S01]  /*5030*/  @!P1 SYNCS.ARRIVE.TRANS64.RED.A1T0 RZ, [R3+URZ], RZ ;  /* 0x000000ff03ff99a7 */ /* 0x0003e2000810043f */
[----:B------:R-:W-:-:S05]  /*5040*/  F2FP.BF16.F32.PACK_AB R198, R198, R23 ;  /* 0x00000017c6c6723e */ /* 0x000fca00000010ff */
[----:B------:R-:W1:Y:S01]  /*5050*/  MUFU.EX2 R31, R31 ;  /* 0x0000001f001f7308 */ /* 0x000e620000000800 */
[----:B---3--:R-:W-:Y:S01]  /*5060*/  FADD.FTZ R9, R27, R42 ;  /* 0x0000002a1b097221 */ /* 0x008fe20000010000 */
[----:B0-----:R-:W-:-:S06]  /*5070*/  CS2R R56, SRZ ;  /* 0x0000000000387805 */ /* 0x001fcc000001ff00 */
[----:B------:R0:W3:Y:S01]  /*5080*/  MUFU.EX2 R194, R61 ;  /* 0x0000003d00c27308 */ /* 0x0000e20000000800 */
[C---:B--2---:R-:W-:Y:S01]  /*5090*/  FADD.FTZ R42, R192.reuse, R9 ;  /* 0x00000009c02a7221 */ /* 0x044fe20000010000 */
[----:B------:R-:W-:Y:S02]  /*50a0*/  F2FP.BF16.F32.PACK_AB R192, R192, R27 ;  /* 0x0000001bc0c0723e */ /* 0x000fe400000010ff */
[----:B------:R-:W-:-:S04]  /*50b0*/  CS2R R26, SRZ ;  /* 0x00000000001a7805 */ /* 0x000fc8000001ff00 */
[----:B------:R-:W2:Y:S01]  /*50c0*/  MUFU.EX2 R35, R35 ;  /* 0x0000002300237308 */ /* 0x000ea20000000800 */
[----:B-1----:R-:W-:Y:S01]  /*50d0*/  FADD.FTZ R3, R31, R42 ;  /* 0x0000002a1f037221 */ /* 0x002fe20000010000 */
[----:B0-----:R-:W-:-:S06]  /*50e0*/  CS2R R60, SRZ ;  /* 0x00000000003c7805 */ /* 0x001fcc000001ff00 */
[----:B------:R0:W1:Y:S01]  /*50f0*/  MUFU.EX2 R188, R49 ;  /* 0x0000003100bc7308 */ /* 0x0000620000000800 */
[C---:B---3--:R-:W-:Y:S01]  /*5100*/  FADD.FTZ R42, R194.reuse, R3 ;  /* 0x00000003c22a7221 */ /* 0x048fe20000010000 */
[----:B------:R-:W-:-:S06]  /*5110*/  F2FP.BF16.F32.PACK_AB R194, R194, R31 ;  /* 0x0000001fc2c2723e */ /* 0x000fcc00000010ff */
[----:B------:R-:W3:Y:S01]  /*5120*/  MUFU.EX2 R39, R39 ;  /* 0x0000002700277308 */ /* 0x000ee20000000800 */
[----:B--2---:R-:W-:Y:S01]  /*5130*/  FADD.FTZ R3, R35, R42 ;  /* 0x0000002a23037221 */ /* 0x004fe20000010000 */
[----:B0-----:R-:W-:-:S06]  /*5140*/  CS2R R48, SRZ ;  /* 0x0000000000307805 */ /* 0x001fcc000001ff00 */
[----:B------:R0:W2:Y:S01]  /*5150*/  MUFU.EX2 R190, R53 ;  /* 0x0000003500be7308 */ /* 0x0000a20000000800 */
[C---:B-1----:R-:W-:Y:S01]  /*5160*/  FADD.FTZ R42, R188.reuse, R3 ;  /* 0x00000003bc2a7221 */ /* 0x042fe20000010000 */
[----:B------:R-:W-:-:S06]  /*5170*/  F2FP.BF16.F32.PACK_AB R188, R188, R35 ;  /* 0x00000023bcbc723e */ /* 0x000fcc00000010ff */
[----:B------:R-:W1:Y:S01]  /*5180*/  MUFU.EX2 R43, R43 ;  /* 0x0000002b002b7308 */ /* 0x000e620000000800 */
[----:B---3--:R-:W-:Y:S01]  /*5190*/  FADD.FTZ R3, R39, R42 ;  /* 0x0000002a27037221 */ /* 0x008fe20000010000 */
[----:B0-----:R-:W-:-:S06]  /*51a0*/  CS2R R52, SRZ ;  /* 0x0000000000347805 */ /* 0x001fcc000001ff00 */
[----:B------:R0:W3:Y:S01]  /*51b0*/  MUFU.EX2 R184, R41 ;  /* 0x0000002900b87308 */ /* 0x0000e20000000800 */
[C---:B--2---:R-:W-:Y:S01]  /*51c0*/  FADD.FTZ R2, R190.reuse, R3 ;  /* 0x00000003be027221 */ /* 0x044fe20000010000 */
[----:B------:R-:W-:-:S06]  /*51d0*/  F2FP.BF16.F32.PACK_AB R190, R190, R39 ;  /* 0x00000027bebe723e */ /* 0x000fcc00000010ff */
[----:B------:R-:W2:Y:S01]  /*51e0*/  MUFU.EX2 R47, R47 ;  /* 0x0000002f002f7308 */ /* 0x000ea20000000800 */
[----:B0-----:R-:W-:Y:S01]  /*51f0*/  FADD.FTZ R41, R89, R44 ;  /* 0x0000002c59297221 */ /* 0x001fe20000010000 */
[----:B-1----:R-:W-:Y:S01]  /*5200*/  FADD.FTZ R3, R43, R2 ;  /* 0x000000022b037221 */ /* 0x002fe20000010000 */
[----:B------:R-:W-:Y:S02]  /*5210*/  CS2R R88, SRZ ;  /* 0x0000000000587805 */ /* 0x000fe4000001ff00 */
[----:B------:R-:W-:-:S03]  /*5220*/  FADD.FTZ R44, R24, R41 ;  /* 0x00000029182c7221 */ /* 0x000fc60000010000 */
[----:B------:R-:W0:Y:S01]  /*5230*/  MUFU.EX2 R186, R45 ;  /* 0x0000002d00ba7308 */ /* 0x000e220000000800 */
[----:B------:R-:W-:Y:S01]  /*5240*/  FADD.FTZ R9, R93, R44 ;  /* 0x0000002c5d097221 */ /* 0x000fe20000010000 */
[C---:B---3--:R-:W-:Y:S01]  /*5250*/  FADD.FTZ R2, R184.reuse, R3 ;  /* 0x00000003b8027221 */ /* 0x048fe20000010000 */
[----:B------:R-:W-:Y:S02]  /*5260*/  F2FP.BF16.F32.PACK_AB R184, R184, R43 ;  /* 0x0000002bb8b8723e */ /* 0x000fe400000010ff */
[----:B------:R-:W-:Y:S01]  /*5270*/  CS2R R92, SRZ ;  /* 0x00000000005c7805 */ /* 0x000fe2000001ff00 */
[----:B------:R-:W-:Y:S01]  /*5280*/  FADD.FTZ R44, R28, R9 ;  /* 0x000000091c2c7221 */ /* 0x000fe20000010000 */
[----:B------:R-:W-:Y:S01]  /*5290*/  CS2R R28, SRZ ;  /* 0x00000000001c7805 */ /* 0x000fe2000001ff00 */
[----:B------:R-:W1:Y:S02]  /*52a0*/  MUFU.EX2 R105, R105 ;  /* 0x0000006900697308 */ /* 0x000e640000000800 */
[----:B------:R-:W-:Y:S01]  /*52b0*/  FADD.FTZ R9, R97, R44 ;  /* 0x0000002c61097221 */ /* 0x000fe20000010000 */
[----:B--2---:R-:W-:Y:S01]  /*52c0*/  FADD.FTZ R3, R47, R2 ;  /* 0x000000022f037221 */ /* 0x004fe20000010000 */
[----:B------:R-:W-:-:S02]  /*52d0*/  CS2R R96, SRZ ;  /* 0x0000000000607805 */ /* 0x000fc4000001ff00 */
[----:B------:R-:W-:Y:S01]  /*52e0*/  FADD.FTZ R44, R30, R9 ;  /* 0x000000091e2c7221 */ /* 0x000fe20000010000 */
[----:B------:R-:W-:Y:S01]  /*52f0*/  CS2R R30, SRZ ;  /* 0x00000000001e7805 */ /* 0x000fe2000001ff00 */
[----:B------:R-:W2:Y:S02]  /*5300*/  MUFU.EX2 R51, R51 ;  /* 0x0000003300337308 */ /* 0x000ea40000000800 */
[----:B------:R-:W-:Y:S01]  /*5310*/  FADD.FTZ R9, R101, R44 ;  /* 0x0000002c65097221 */ /* 0x000fe20000010000 */
[C---:B0-----:R-:W-:Y:S01]  /*5320*/  FADD.FTZ R2, R186.reuse, R3 ;  /* 0x00000003ba027221 */ /* 0x041fe20000010000 */
[----:B------:R-:W-:Y:S02]  /*5330*/  F2FP.BF16.F32.PACK_AB R186, R186, R47 ;  /* 0x0000002fbaba723e */ /* 0x000fe400000010ff */
[----:B------:R-:W-:Y:S01]  /*5340*/  CS2R R100, SRZ ;  /* 0x0000000000647805 */ /* 0x000fe2000001ff00 */
[----:B------:R-:W-:Y:S01]  /*5350*/  FADD.FTZ R42, R32, R9 ;  /* 0x00000009202a7221 */ /* 0x000fe20000010000 */
[----:B------:R-:W-:-:S02]  /*5360*/  CS2R R46, SRZ ;  /* 0x00000000002e7805 */ /* 0x000fc4000001ff00 */
[----:B------:R-:W-:Y:S01]  /*5370*/  CS2R R44, SRZ ;  /* 0x00000000002c7805 */ /* 0x000fe2000001ff00 */
[----:B------:R0:W3:Y:S01]  /*5380*/  MUFU.EX2 R34, R107 ;  /* 0x0000006b00227308 */ /* 0x0000e20000000800 */
[----:B-1----:R-:W-:Y:S01]  /*5390*/  FADD.FTZ R9, R105, R42 ;  /* 0x0000002a69097221 */ /* 0x002fe20000010000 */
[----:B------:R-:W-:-:S06]  /*53a0*/  CS2R R42, SRZ ;  /* 0x00000000002a7805 */ /* 0x000fcc000001ff00 */
[----:B------:R1:W4:Y:S01]  /*53b0*/  MUFU.EX2 R180, R33 ;  /* 0x0000002100b47308 */ /* 0x0003220000000800 */
[----:B--2---:R-:W-:Y:S01]  /*53c0*/  FADD.FTZ R3, R51, R2 ;  /* 0x0000000233037221 */ /* 0x004fe20000010000 */
[----:B0-----:R-:W-:-:S06]  /*53d0*/  CS2R R106, SRZ ;  /* 0x00000000006a7805 */ /* 0x001fcc000001ff00 */
[----:B------:R-:W0:Y:S01]  /*53e0*/  MUFU.EX2 R109, R109 ;  /* 0x0000006d006d7308 */ /* 0x000e220000000800 */
[C---:B---3--:R-:W-:Y:S01]  /*53f0*/  FADD.FTZ R8, R34.reuse, R9 ;  /* 0x0000000922087221 */ /* 0x048fe20000010000 */
[----:B------:R-:W-:Y:S02]  /*5400*/  F2FP.BF16.F32.PACK_AB R181, R34, R105 ;  /* 0x0000006922b5723e */ /* 0x000fe400000010ff */
[----:B------:R-:W-:Y:S02]  /*5410*/  CS2R R104, SRZ ;  /* 0x0000000000687805 */ /* 0x000fe4000001ff00 */
[----:B------:R-:W-:Y:S02]  /*5420*/  CS2R R34, SRZ ;  /* 0x0000000000227805 */ /* 0x000fe4000001ff00 */
[----:B-1----:R-:W-:Y:S01]  /*5430*/  CS2R R32, SRZ ;  /* 0x0000000000207805 */ /* 0x002fe2000001ff00 */
[----:B------:R-:W1:Y:S01]  /*5440*/  MUFU.EX2 R55, R55 ;  /* 0x0000003700377308 */ /* 0x000e620000000800 */
[C---:B----4-:R-:W-:Y:S01]  /*5450*/  FADD.FTZ R2, R180.reuse, R3 ;  /* 0x00000003b4027221 */ /* 0x050fe20000010000 */
[----:B------:R-:W-:-:S02]  /*5460*/  F2FP.BF16.F32.PACK_AB R180, R180, R51 ;  /* 0x00000033b4b4723e */ /* 0x000fc400000010ff */
        /* <DEDUP_REMOVED lines=9> */
[----:B------:R-:W-:Y:S02]  /*5500*/  CS2R R108, SRZ ;  /* 0x00000000006c7805 */ /* 0x000fe4000001ff00 */
[----:B0-----:R-:W-:Y:S02]  /*5510*/  CS2R R36, SRZ ;  /* 0x0000000000247805 */ /* 0x001fe4000001ff00 */
        /* <DEDUP_REMOVED lines=20> */
[----:B0-----:R-:W-:Y:S01]  /*5660*/  FADD.FTZ R9, R117, R8 ;  /* 0x0000000875097221 */ /* 0x001fe20000010000 */
[----:B------:R-:W-:-:S06]  /*5670*/  IMAD.U32 R8, RZ, RZ, UR6 ;  /* 0x00000006ff087e24 */ /* 0x000fcc000f8e00ff */
[----:B------:R-:W0:Y:S01]  /*5680*/  MUFU.EX2 R14, R14 ;  /* 0x0000000e000e7308 */ /* 0x000e220000000800 */
[----:B-1----:R-:W-:Y:S01]  /*5690*/  FADD.FTZ R3, R63, R2 ;  /* 0x000000023f037221 */ /* 0x002fe20000010000 */
[----:B------:R-:W-:Y:S01]  /*56a0*/  IMAD.MOV.U32 R2, RZ, RZ, 0x3f800000 ;  /* 0x3f800000ff027424 */ /* 0x000fe200078e00ff */
[----:B--2---:R-:W-:Y:S01]  /*56b0*/  CS2R R118, SRZ ;  /* 0x0000000000767805 */ /* 0x004fe2000001ff00 */
[C---:B---3--:R-:W-:Y:S01]  /*56c0*/  FADD.FTZ R9, R40.reuse, R9 ;  /* 0x0000000928097221 */ /* 0x048fe20000010000 */
[----:B------:R-:W-:Y:S02]  /*56d0*/  F2FP.BF16.F32.PACK_AB R179, R40, R117 ;  /* 0x0000007528b3723e */ /* 0x000fe400000010ff */
[----:B------:R-:W-:Y:S02]  /*56e0*/  CS2R R116, SRZ ;  /* 0x0000000000747805 */ /* 0x000fe4000001ff00 */
[----:B------:R-:W-:Y:S01]  /*56f0*/  CS2R R40, SRZ ;  /* 0x0000000000287805 */ /* 0x000fe2000001ff00 */
[C---:B0-----:R-:W-:Y:S01]  /*5700*/  FADD.FTZ R10, R14.reuse, R3 ;  /* 0x000000030e0a7221 */ /* 0x041fe20000010000 */
[----:B------:R-:W-:Y:S01]  /*5710*/  F2FP.BF16.F32.PACK_AB R178, R14, R63 ;  /* 0x0000003f0eb2723e */ /* 0x000fe200000010ff */
[----:B------:R-:W-:Y:S01]  /*5720*/  IMAD.MOV.U32 R3, RZ, RZ, 0x3f800000 ;  /* 0x3f800000ff037424 */ /* 0x000fe200078e00ff */
[----:B------:R-:W-:Y:S01]  /*5730*/  CS2R R62, SRZ ;  /* 0x00000000003e7805 */ /* 0x000fe2000001ff00 */
[----:B------:R-:W-:Y:S06]  /*5740*/  @!P3 BRA `(.L_x_5295) ;  /* 0x00000044005cb947 */ /* 0x000fec0003800000 */
[----:B------:R-:W-:Y:S01]  /*5750*/  R2UR UR58, R20 ;  /* 0x00000000143a72ca */ /* 0x000fe200000e0000 */
[----:B------:R-:W-:Y:S01]  /*5760*/  IMAD.MOV.U32 R14, RZ, RZ, R7 ;  /* 0x000000ffff0e7224 */ /* 0x000fe200078e0007 */
[----:B------:R-:W-:Y:S01]  /*5770*/  UMOV UR61, URZ ;  /* 0x0000003f003d7c82 */ /* 0x000fe20008000000 */
[----:B------:R-:W-:Y:S01]  /*5780*/  IMAD.MOV.U32 R15, RZ, RZ, R6 ;  /* 0x000000ffff0f7224 */ /* 0x000fe200078e0006 */
[----:B------:R-:W-:Y:S01]  /*5790*/  UMOV UR57, URZ ;  /* 0x0000003f00397c82 */ /* 0x000fe20008000000 */
[----:B------:R-:W-:Y:S02]  /*57a0*/  IMAD.MOV.U32 R3, RZ, RZ, 0x3f800000 ;  /* 0x3f800000ff037424 */ /* 0x000fe400078e00ff */
[----:B------:R-:W-:-:S08]  /*57b0*/  IMAD.MOV.U32 R119, RZ, RZ, RZ ;  /* 0x000000ffff777224 */ /* 0x000fd000078e00ff */
.L_x_5304:
        /* <DEDUP_REMOVED lines=8> */
.L_x_5296:
        /* <DEDUP_REMOVED lines=8> */
.L_x_5297:
[----:B-1----:R-:W-:Y:S05]  /*58c0*/  @P3 BRA `(.L_x_5298) ;  /* 0x0000000000083947 */ /* 0x002fea0003800000 */
[----:B------:R-:W1:Y:S02]  /*58d0*/  SYNCS.PHASECHK.TRANS64.TRYWAIT P3, [UR59+0x36830], R0 ;  /* 0x03683000ff0075a7 */ /* 0x000e64000806017b */
[----:B-1----:R-:W-:Y:S05]  /*58e0*/  @!P3 BRA `(.L_x_5299) ;  /* 0x000000f400ccb947 */ /* 0x002fea0003800000 */
.L_x_5298:
        /* <DEDUP_REMOVED lines=10> */
[----:B01----:R-:W-:Y:S01]  /*5990*/  MOV R0, UR41 ;  /* 0x0000002900007c02 */ /* 0x003fe20008000f00 */
[----:B------:R-:W-:Y:S01]  /*59a0*/  UMOV UR15, 0x40000040 ;  /* 0x40000040000f7882 */ /* 0x000fe20000000000 */
[----:B------:R-:W-:Y:S01]  /*59b0*/  MOV R6, UR40 ;  /* 0x0000002800067c02 */ /* 0x000fe20008000f00 */
[----:B------:R-:W-:Y:S01]  /*59c0*/  UIMAD UR56, UR60, 0xa80, UR6 ;  /* 0x00000a803c3878a4 */ /* 0x000fe2000f8e0206 */
[C---:B------:R-:W-:Y:S01]  /*59d0*/  R2UR UR40, R4.reuse ;  /* 0x00000000042872ca */ /* 0x040fe200000e0000 */
[----:B------:R-:W-:Y:S01]  /*59e0*/  UMOV UR19, 0x40000040 ;  /* 0x4000004000137882 */ /* 0x000fe20000000000 */
[C---:B------:R-:W-:Y:S01]  /*59f0*/  R2UR UR41, R5.reuse ;  /* 0x00000000052972ca */ /* 0x040fe200000e0000 */
[----:B------:R-:W-:Y:S01]  /*5a00*/  UIADD3 UR50, UR56, 0x80, URZ ;  /* 0x0000008038327890 */ /* 0x000fe2000fffe03f */
[----:B------:R-:W-:Y:S01]  /*5a10*/  MOV R7, UR45 ;  /* 0x0000002d00077c02 */ /* 0x000fe20008000f00 */
[----:B------:R-:W-:Y:S01]  /*5a20*/  UIADD3 UR6, UR56, 0x100, URZ ;  /* 0x0000010038067890 */ /* 0x000fe2000fffe03f */
[----:B------:R-:W-:Y:S01]  /*5a30*/  MOV R20, UR44 ;  /* 0x0000002c00147c02 */ /* 0x000fe20008000f00 */
[----:B------:R-:W-:Y:S01]  /*5a40*/  UMOV UR54, UR56 ;  /* 0x0000003800367c82 */ /* 0x000fe20008000000 */
[----:B------:R-:W-:Y:S01]  /*5a50*/  UIADD3 UR7, UR56, 0x180, URZ ;  /* 0x0000018038077890 */ /* 0x000fe2000fffe03f */
[----:B------:R-:W-:Y:S01]  /*5a60*/  HGMMA.64x16x16.F32.BF16 R168, gdesc[UR52], RZ, !UPT, gsb0 ;  /* 0x0020000034a879f0 */ /* 0x000fe2000c0018ff */
[C---:B------:R-:W-:Y:S01]  /*5a70*/  R2UR UR52, R4.reuse ;  /* 0x00000000043472ca */ /* 0x040fe200000e0000 */
[----:B------:R-:W-:Y:S01]  /*5a80*/  UMOV UR55, 0x40000040 ;  /* 0x4000004000377882 */ /* 0x000fe20000000000 */
[C---:B------:R-:W-:Y:S01]  /*5a90*/  R2UR UR53, R5.reuse ;  /* 0x00000000053572ca */ /* 0x040fe200000e0000 */
[----:B------:R-:W-:Y:S01]  /*5aa0*/  UMOV UR54, UR6 ;  /* 0x0000000600367c82 */ /* 0x000fe20008000000 */
[----:B------:R-:W-:Y:S01]  /*5ab0*/  R2UR UR44, R4 ;  /* 0x00000000042c72ca */ /* 0x000fe200000e0000 */
[----:B------:R-:W-:Y:S01]  /*5ac0*/  UMOV UR42, UR7 ;  /* 0x00000007002a7c82 */ /* 0x000fe20008000000 */
[----:B------:R-:W-:Y:S01]  /*5ad0*/  R2UR UR45, R5 ;  /* 0x00000000052d72ca */ /* 0x000fe200000e0000 */
[----:B------:R-:W-:Y:S01]  /*5ae0*/  UIADD3 UR6, UR56, 0x200, URZ ;  /* 0x0000020038067890 */ /* 0x000fe2000fffe03f */
[-C--:B------:R-:W-:Y:S01]  /*5af0*/  FMUL.FTZ R24, R24, R2.reuse ;  /* 0x0000000218187220 */ /* 0x080fe20000410000 */
        /* <DEDUP_REMOVED lines=578> */
.L_x_5300:
[----:B------:R-:W-:Y:S01]  /*7f20*/  R2UR UR6, R16 ;  /* 0x00000000100672ca */ /* 0x000fe200000e0000 */
[----:B------:R-:W-:-:S05]  /*7f30*/  IMAD.U32 R0, RZ, RZ, UR61 ;  /* 0x0000003dff007e24 */ /* 0x000fca000f8e00ff */
[----:B------:R-:W-:-:S07]  /*7f40*/  SHF.L.U32 R0, R0, 0x1f, RZ ;  /* 0x0000001f00007819 */ /* 0x000fce00000006ff */
[----:B------:R-:W-:-:S09]  /*7f50*/  ULEA UR11, UR57, UR6, 0x3 ;  /* 0x00000006390b7291 */ /* 0x000fd2000f8e183f */
[----:B------:R0:W1:Y:S01]  /*7f60*/  SYNCS.PHASECHK.TRANS64.TRYWAIT P3, [UR11+0x36850], R0 ;  /* 0x03685000ff0075a7 */ /* 0x000062000806014b */
[----:B------:R-:W-:Y:S05]  /*7f70*/  @!P0 BRA `(.L_x_5301) ;  /* 0x0000000000048947 */ /* 0x000fea0003800000 */
[----:B------:R-:W-:Y:S01]  /*7f80*/  BPT.TRAP 0x1 ;  /* 0x000000040000795c */ /* 0x000fe20000300000 */
.L_x_5301:
[----:B-1----:R-:W-:Y:S05]  /*7f90*/  @P3 BRA `(.L_x_5302) ;  /* 0x0000000000083947 */ /* 0x002fea0003800000 */
[----:B------:R-:W1:Y:S02]  /*7fa0*/  SYNCS.PHASECHK.TRANS64.TRYWAIT P3, [UR11+0x36850], R0 ;  /* 0x03685000ff0075a7 */ /* 0x000e64000806014b */
[----:B-1----:R-:W-:Y:S05]  /*7fb0*/  @!P3 BRA `(.L_x_5303) ;  /* 0x000000d00030b947 */ /* 0x002fea0003800000 */
.L_x_5302:
[----:B------:R-:W-:Y:S01]  /*7fc0*/  R2UR UR6, R16 ;  /* 0x00000000100672ca */ /* 0x000fe200000e0000 */
[----:B------:R-:W-:Y:S01]  /*7fd0*/  WARPGROUP.ARRIVE ;  /* 0x00000000000079c5 */ /* 0x000fe20000000000 */
[----:B------:R-:W-:Y:S01]  /*7fe0*/  UMOV UR7, 0x40000040 ;  /* 0x4000004000077882 */ /* 0x000fe20000000000 */
[----:B------:R-:W-:Y:S01]  /*7ff0*/  IMAD.MOV.U32 R6, RZ, RZ, R11 ;  /* 0x000000ffff067224 */ /* 0x000fe200078e000b */
[----:B------:R-:W-:Y:S01]  /*8000*/  R2UR UR15, R17 ;  /* 0x00000000110f72ca */ /* 0x000fe200000e0000 */
[----:B------:R-:W-:Y:S01]  /*8010*/  ULDC UR18, c[0x0][0x2f0] ;  /* 0x0000bc0000127ab9 */ /* 0x000fe20000000800 */
[----:B------:R-:W-:Y:S01]  /*8020*/  ULDC UR14, c[0x0][0x288] ;  /* 0x0000a200000e7ab9 */ /* 0x000fe20000000800 */
[----:B------:R-:W-:Y:S01]  /*8030*/  IMAD.U32 R7, RZ, RZ, UR18 ;  /* 0x00000012ff077e24 */ /* 0x000fe2000f8e00ff */
[----:B------:R-:W-:-:S05]  /*8040*/  R2UR UR61, R8 ;  /* 0x00000000083d72ca */ /* 0x000fca00000e0000 */
[----:B------:R-:W-:-:S04]  /*8050*/  UIADD3 UR6, UR6, 0x400, URZ ;  /* 0x0000040006067890 */ /* 0x000fc8000fffe03f */
[----:B------:R-:W-:-:S04]  /*8060*/  USHF.R.U32.HI UR6, URZ, 0x4, UR6 ;  /* 0x000000043f067899 */ /* 0x000fc80008011606 */
[----:B------:R-:W-:-:S04]  /*8070*/  ULOP3.LUT UR6, UR6, 0x3fff, URZ, 0xc0, !UPT ;  /* 0x00003fff06067892 */ /* 0x000fc8000f8ec03f */
[----:B------:R-:W-:-:S04]  /*8080*/  ULOP3.LUT UR6, UR6, 0x3800000, URZ, 0xfc, !UPT ;  /* 0x0380000006067892 */ /* 0x000fc8000f8efc3f */
[----:B------:R-:W-:-:S03]  /*8090*/  UIMAD UR10, UR57, 0xa80, UR6 ;  /* 0x00000a80390a78a4 */ /* 0x000fc6000f8e0206 */
[----:B------:R-:W-:-:S04]  /*80a0*/  UMOV UR57, UR60 ;  /* 0x0000003c00397c82 */ /* 0x000fc80008000000 */
        /* <DEDUP_REMOVED lines=12> */
[----:B------:R-:W-:Y:S01]  /*8170*/  @UP0 ULDC UR6, c[0x0][0x44c] ;  /* 0x0001130000060ab9 */ /* 0x000fe20000000800 */
[----:B------:R-:W-:Y:S01]  /*8180*/  UMOV UR7, 0x40000040 ;  /* 0x4000004000077882 */ /* 0x000fe20000000000 */
[----:B01----:R-:W-:Y:S01]  /*8190*/  @P2 IMAD.HI.U32 R0, R11, UR6, RZ ;  /* 0x000000060b002c27 */ /* 0x003fe2000f8e00ff */
[----:B------:R-:W-:-:S04]  /*81a0*/  @UP0 ULDC UR6, c[0x0][0x450] ;  /* 0x0001140000060ab9 */ /* 0x000fc80000000800 */
[----:B------:R-:W-:Y:S01]  /*81b0*/  @P2 SHF.R.U32.HI R6, RZ, UR6, R0 ;  /* 0x00000006ff062c19 */ /* 0x000fe20008011600 */
[----:B------:R-:W-:Y:S02]  /*81c0*/  UMOV UR6, 0x1 ;  /* 0x0000000100067882 */ /* 0x000fe40000000000 */
[----:B------:R-:W-:Y:S02]  /*81d0*/  UIMAD UR6, UR58, -0x70, UR6 ;  /* 0xffffff903a0678a4 */ /* 0x000fe4000f8e0206 */
[----:B------:R-:W0:Y:S04]  /*81e0*/  SHFL.IDX PT, R3, R6, 0x1, 0x1c1f ;  /* 0x003c1f0006037f89 */ /* 0x000e2800000e0000 */
[----:B------:R-:W-:Y:S01]  /*81f0*/  IMAD.U32 R2, RZ, RZ, UR6 ;  /* 0x00000006ff027e24 */ /* 0x000fe2000f8e00ff */
[----:B------:R-:W-:Y:S01]  /*8200*/  UIADD3 UR6, UR10, 0x180, URZ ;  /* 0x000001800a067890 */ /* 0x000fe2000fffe03f */
[----:B------:R-:W1:Y:S02]  /*8210*/  SHFL.IDX PT, R211, R6, RZ, 0x1c1f ;  /* 0x001c1fff06d37589 */ /* 0x000e6400000e0000 */
[----:B------:R-:W-:-:S04]  /*8220*/  IMAD R2, R13, -0x2, R2 ;  /* 0xfffffffe0d027824 */ /* 0x000fc800078e0202 */
[----:B------:R-:W-:-:S05]  /*8230*/  IMAD R2, R7, UR15, R2 ;  /* 0x0000000f07027c24 */ /* 0x000fca000f8e0202 */
[----:B0-----:R-:W-:-:S04]  /*8240*/  IADD3 R0, R3, -UR14, R2 ;  /* 0x8000000e03007c10 */ /* 0x001fc8000fffe002 */
        /* <DEDUP_REMOVED lines=22> */
[----:B------:R-:W-:Y:S02]  /*83b0*/  FMNMX.FTZ R20, R199, R20, !PT ;  /* 0x00000014c7147209 */ /* 0x000fe40007810000 */
[----:B-1----:R-:W-:-:S02]  /*83c0*/  IADD3 R2, R211, -UR14, R2 ;  /* 0x8000000ed3027c10 */ /* 0x002fc4000fffe002 */
[----:B------:R-:W-:Y:S02]  /*83d0*/  R2UR UR14, R204 ;  /* 0x00000000cc0e72ca */ /* 0x000fe400000e0000 */
[----:B------:R-:W-:-:S04]  /*83e0*/  ISETP.GT.AND P5, PT, R2, 0x1, PT ;  /* 0x000000010200780c */ /* 0x000fc80003fa4270 */
[----:B------:R-:W-:Y:S02]  /*83f0*/  FSEL R169, R169, -INF , P5 ;  /* 0xff800000a9a97808 */ /* 0x000fe40002800000 */
[----:B------:R-:W-:-:S04]  /*8400*/  ISETP.GT.AND P5, PT, R2, 0x9, PT ;  /* 0x000000090200780c */ /* 0x000fc80003fa4270 */
[----:B------:R-:W-:Y:S01]  /*8410*/  FSEL R173, R173, -INF , P5 ;  /* 0xff800000adad7808 */ /* 0x000fe20002800000 */
[----:B------:R-:W-:Y:S01]  /*8420*/  UISETP.GT.AND UP1, UPT, UR58, UR14, UPT ;  /* 0x0000000e3a00728c */ /* 0x000fe2000bf24270 */
[----:B------:R-:W-:Y:S01]  /*8430*/  ISETP.GT.AND P5, PT, R2, 0x11, PT ;  /* 0x000000110200780c */ /* 0x000fe20003fa4270 */
[----:B------:R-:W-:-:S03]  /*8440*/  UIADD3 UR58, UR58, -0x1, URZ ;  /* 0xffffffff3a3a7890 */ /* 0x000fc6000fffe03f */
[----:B------:R-:W-:Y:S02]  /*8450*/  FSEL R161, R161, -INF , P5 ;  /* 0xff800000a1a17808 */ /* 0x000fe40002800000 */
[----:B------:R-:W-:-:S04]  /*8460*/  ISETP.GT.AND P5, PT, R2, 0x19, PT ;  /* 0x000000190200780c */ /* 0x000fc80003fa4270 */
        /* <DEDUP_REMOVED lines=20> */
[----:B------:R-:W-:Y:S01]  /*85b0*/  FSEL R225, R125, -INF , P5 ;  /* 0xff8000007de17808 */ /* 0x000fe20002800000 */
[----:B------:R-:W-:Y:S02]  /*85c0*/  WARPGROUP.DEPBAR.LE gsb0, 0x0 ;  /* 0x00008000000079c5 */ /* 0x000fe40000010000 */
[----:B------:R-:W-:Y:S01]  /*85d0*/  WARPGROUP.ARRIVE ;  /* 0x00000000000079c5 */ /* 0x000fe20000000000 */
[----:B------:R-:W-:Y:S02]  /*85e0*/  FSEL R195, R167, -INF , P4 ;  /* 0xff800000a7c37808 */ /* 0x000fe40002000000 */
[----:B------:R-:W-:Y:S02]  /*85f0*/  ISETP.GT.AND P4, PT, R0, 0x21, PT ;  /* 0x000000210000780c */ /* 0x000fe40003f84270 */
[----:B------:R-:W-:Y:S01]  /*8600*/  FSEL R193, R154, -INF , P3 ;  /* 0xff8000009ac17808 */ /* 0x000fe20001800000 */
[----:B------:R-:W-:Y:S01]  /*8610*/  HGMMA.64x192x16.F32.BF16 R24, R188, gdesc[UR4].tnspB, R24, gsb0 ;  /* 0x42e00004bc187df0 */ /* 0x000fe20008001818 */
        /* <DEDUP_REMOVED lines=13> */
[----:B------:R-:W-:Y:S01]  /*86f0*/  FSEL R21, R146, -INF , P3 ;  /* 0xff80000092157808 */ /* 0x000fe20001800000 */
[----:B------:R-:W-:Y:S01]  /*8700*/  IMAD.U32 R146, RZ, RZ, UR11 ;  /* 0x0000000bff927e24 */ /* 0x000fe2000f8e00ff */
[----:B------:R-:W-:Y:S02]  /*8710*/  FMNMX.FTZ R20, R159, R20, !PT ;  /* 0x000000149f147209 */ /* 0x000fe40007810000 */
[----:B------:R-:W-:Y:S01]  /*8720*/  ISETP.GT.AND P3, PT, R0, 0x38, PT ;  /* 0x000000380000780c */ /* 0x000fe20003f64270 */
[----:B------:R-:W-:Y:S01]  /*8730*/  @!P1 VIADD R146, R146, 0x36860 ;  /* 0x0003686092929836 */ /* 0x000fe20000000000 */
        /* <DEDUP_REMOVED lines=30> */
[----:B------:R-:W-:-:S02]  /*8920*/  FMNMX.FTZ R20, R175, R20, !PT ;  /* 0x00000014af147209 */ /* 0x000fc40007810000 */
[----:B------:R-:W-:Y:S01]  /*8930*/  @!P1 PRMT R146, RZ, 0x654, R146 ;  /* 0x00000654ff929816 */ /* 0x000fe20000000092 */
[----:B------:R-:W-:Y:S02]  /*8940*/  WARPGROUP.DEPBAR.LE gsb0, 0x0 ;  /* 0x00008000000079c5 */ /* 0x000fe40000010000 */
[----:B------:R-:W-:Y:S01]  /*8950*/  WARPGROUP.ARRIVE ;  /* 0x00000000000079c5 */ /* 0x000fe20000000000 */
[----:B------:R-:W-:Y:S02]  /*8960*/  FSEL R189, R135, -INF , P4 ;  /* 0xff80000087bd7808 */ /* 0x000fe40002000000 */
[----:B------:R-:W-:Y:S02]  /*8970*/  ISETP.GT.AND P4, PT, R0, 0x61, PT ;  /* 0x000000610000780c */ /* 0x000fe40003f84270 */
[----:B------:R-:W-:Y:S01]  /*8980*/  FSEL R135, R122, -INF , P3 ;  /* 0xff8000007a877808 */ /* 0x000fe20001800000 */
[----:B------:R-:W-:Y:S01]  /*8990*/  HGMMA.64x192x16.F32.BF16 R24, R184, gdesc[UR4].tnspB, R24, gsb0 ;  /* 0x42e00004b8187df0 */ /* 0x000fe20008001818 */
[----:B------:R-:W-:Y:S01]  /*89a0*/  FMNMX.FTZ R20, R189, R20, !PT ;  /* 0x00000014bd147209 */ /* 0x000fe20007810000 */
[----:B------:R-:W-:Y:S01]  /*89b0*/  UIADD3 UR6, UR10, 0x280, URZ ;  /* 0x000002800a067890 */ /* 0x000fe2000fffe03f */
[----:B------:R-:W-:Y:S01]  /*89c0*/  ISETP.GT.AND P3, PT, R0, 0x68, PT ;  /* 0x000000680000780c */ /* 0x000fe20003f64270 */
[----:B------:R-:W-:Y:S01]  /*89d0*/  UMOV UR7, 0x40000040 ;  /* 0x4000004000077882 */ /* 0x000fe20000000000 */
[----:B------:R-:W-:-:S02]  /*89e0*/  FSEL R123, R123, -INF , P4 ;  /* 0xff8000007b7b7808 */ /* 0x000fc40002000000 */
[----:B------:R-:W-:Y:S02]  /*89f0*/  FMNMX.FTZ R20, R135, R20, !PT ;  /* 0x0000001487147209 */ /* 0x000fe40007810000 */
[----:B------:R-:W-:Y:S02]  /*8a00*/  ISETP.GT.AND P4, PT, R0, 0x69, PT ;  /* 0x000000690000780c */ /* 0x000fe40003f84270 */
[----:B------:R-:W-:Y:S01]  /*8a10*/  FSEL R191, R126, -INF , P3 ;  /* 0xff8000007ebf7808 */ /* 0x000fe20001800000 */
[----:B------:R-:W0:Y:S01]  /*8a20*/  LDC R0, c[0x0][0x988] ;  /* 0x00026200ff007b82 */ /* 0x000e220000000800 */
[----:B------:R-:W-:Y:S02]  /*8a30*/  FMNMX.FTZ R20, R123, R20, !PT ;  /* 0x000000147b147209 */ /* 0x000fe40007810000 */
[----:B------:R-:W-:Y:S02]  /*8a40*/  FSEL R127, R127, -INF , P4 ;  /* 0xff8000007f7f7808 */ /* 0x000fe40002000000 */
[----:B------:R-:W-:-:S02]  /*8a50*/  FMNMX.FTZ R20, R191, R20, !PT ;  /* 0x00000014bf147209 */ /* 0x000fc40007810000 */
[----:B------:R-:W-:Y:S02]  /*8a60*/  ISETP.GT.AND P4, PT, R2, RZ, PT ;  /* 0x000000ff0200720c */ /* 0x000fe40003f84270 */
[----:B------:R-:W-:Y:S02]  /*8a70*/  FMNMX.FTZ R20, R127, R20, !PT ;  /* 0x000000147f147209 */ /* 0x000fe40007810000 */
[----:B------:R-:W-:Y:S02]  /*8a80*/  FSEL R168, R168, -INF , P4 ;  /* 0xff800000a8a87808 */ /* 0x000fe40002000000 */
[----:B------:R-:W-:Y:S01]  /*8a90*/  ISETP.GT.AND P4, PT, R2, 0x8, PT ;  /* 0x000000080200780c */ /* 0x000fe20003f84270 */
[----:B------:R-:W1:Y:S01]  /*8aa0*/  SHFL.BFLY PT, R7, R20, 0x2, 0x1f ;  /* 0x0c401f0014077f89 */ /* 0x000e6200000e0000 */
[----:B------:R-:W-:-:S04]  /*8ab0*/  FMNMX.FTZ R6, R168, R15, !PT ;  /* 0x0000000fa8067209 */ /* 0x000fc80007810000 */
[----:B------:R-:W-:Y:S02]  /*8ac0*/  FMNMX.FTZ R6, R169, R6, !PT ;  /* 0x00000006a9067209 */ /* 0x000fe40007810000 */
[----:B-1----:R-:W-:-:S05]  /*8ad0*/  FMNMX.FTZ R22, R20, R7, !PT ;  /* 0x0000000714167209 */ /* 0x002fca0007810000 */
[----:B------:R-:W1:Y:S02]  /*8ae0*/  SHFL.BFLY PT, R7, R22, 0x1, 0x1f ;  /* 0x0c201f0016077f89 */ /* 0x000e6400000e0000 */
[----:B-1----:R-:W-:-:S04]  /*8af0*/  FMNMX.FTZ R7, R22, R7, !PT ;  /* 0x0000000716077209 */ /* 0x002fc80007810000 */
[C---:B------:R-:W-:Y:S01]  /*8b00*/  FSETP.NEU.FTZ.AND P3, PT, R7.reuse, -INF , PT ;  /* 0xff8000000700780b */ /* 0x040fe20003f7d000 */
[----:B0-----:R-:W-:-:S05]  /*8b10*/  FMUL.FTZ R122, R7, R0 ;  /* 0x00000000077a7220 */ /* 0x001fca0000410000 */
[----:B------:R-:W-:-:S05]  /*8b20*/  FSEL R20, R122, RZ, P3 ;  /* 0x000000ff7a147208 */ /* 0x000fca0001800000 */
        /* <DEDUP_REMOVED lines=19> */
[----:B------:R-:W-:-:S05]  /*8c60*/  FFMA.FTZ R123, R191, R0, -R20 ;  /* 0x00000000bf7b7223 */ /* 0x000fca0000010814 */
        /* <DEDUP_REMOVED lines=13> */
[----:B------:R-:W-:-:S04]  /*8d40*/  FSEL R185, R172, -INF , P4 ;  /* 0xff800000acb97808 */ /* 0x000fc80002000000 */
[----:B------:R-:W-:Y:S01]  /*8d50*/  MUFU.EX2 R138, R138 ;  /* 0x0000008a008a7308 */ /* 0x000fe20000000800 */
[----:B------:R-:W-:Y:S02]  /*8d60*/  ISETP.GT.AND P4, PT, R2, 0x10, PT ;  /* 0x000000100200780c */ /* 0x000fe40003f84270 */
[----:B------:R-:W-:Y:S01]  /*8d70*/  FMNMX.FTZ R6, R185, R6, !PT ;  /* 0x00000006b9067209 */ /* 0x000fe20007810000 */
[----:B------:R-:W-:Y:S01]  /*8d80*/  HGMMA.64x192x16.F32.BF16 R24, R180, gdesc[UR4].tnspB, R24, gsb0 ;  /* 0x42e00004b4187df0 */ /* 0x000fe20008001818 */
[----:B------:R-:W-:Y:S01]  /*8d90*/  FSEL R187, R160, -INF , P4 ;  /* 0xff800000a0bb7808 */ /* 0x000fe20002000000 */
[----:B------:R-:W-:Y:S01]  /*8da0*/  UIADD3 UR6, UR10, 0x300, URZ ;  /* 0x000003000a067890 */ /* 0x000fe2000fffe03f */
[----:B------:R-:W-:Y:S01]  /*8db0*/  FMNMX.FTZ R6, R173, R6, !PT ;  /* 0x00000006ad067209 */ /* 0x000fe20007810000 */
[----:B------:R-:W-:Y:S01]  /*8dc0*/  UMOV UR7, 0x40000040 ;  /* 0x4000004000077882 */ /* 0x000fe20000000000 */
[----:B------:R-:W-:Y:S01]  /*8dd0*/  ISETP.GT.AND P4, PT, R2, 0x18, PT ;  /* 0x000000180200780c */ /* 0x000fe20003f84270 */
[----:B------:R-:W-:Y:S01]  /*8de0*/  MUFU.EX2 R142, R142 ;  /* 0x0000008e008e7308 */ /* 0x000fe20000000800 */
[----:B------:R-:W-:-:S02]  /*8df0*/  FMNMX.FTZ R6, R187, R6, !PT ;  /* 0x00000006bb067209 */ /* 0x000fc40007810000 */
[----:B------:R-:W-:Y:S02]  /*8e00*/  FSEL R209, R164, -INF , P4 ;  /* 0xff800000a4d17808 */ /* 0x000fe40002000000 */
[----:B------:R-:W-:Y:S02]  /*8e10*/  FMNMX.FTZ R6, R161, R6, !PT ;  /* 0x00000006a1067209 */ /* 0x000fe40007810000 */
[----:B------:R-:W-:Y:S01]  /*8e20*/  ISETP.GT.AND P4, PT, R2, 0x20, PT ;  /* 0x000000200200780c */ /* 0x000fe20003f84270 */
[----:B------:R-:W-:Y:S01]  /*8e30*/  MUFU.EX2 R123, R123 ;  /* 0x0000007b007b7308 */ /* 0x000fe20000000800 */
[----:B------:R-:W-:Y:S02]  /*8e40*/  FMNMX.FTZ R6, R209, R6, !PT ;  /* 0x00000006d1067209 */ /* 0x000fe40007810000 */
[----:B------:R-:W-:Y:S02]  /*8e50*/  FSEL R207, R152, -INF , P4 ;  /* 0xff80000098cf7808 */ /* 0x000fe40002000000 */
[----:B------:R-:W-:-:S02]  /*8e60*/  FMNMX.FTZ R6, R165, R6, !PT ;  /* 0x00000006a5067209 */ /* 0x000fc40007810000 */
[----:B------:R-:W-:Y:S02]  /*8e70*/  ISETP.GT.AND P4, PT, R2, 0x28, PT ;  /* 0x000000280200780c */ /* 0x000fe40003f84270 */
[----:B------:R-:W-:Y:S02]  /*8e80*/  FMNMX.FTZ R6, R207, R6, !PT ;  /* 0x00000006cf067209 */ /* 0x000fe40007810000 */
[----:B------:R-:W-:Y:S02]  /*8e90*/  FSEL R211, R156, -INF , P4 ;  /* 0xff8000009cd37808 */ /* 0x000fe40002000000 */
[----:B------:R-:W-:Y:S02]  /*8ea0*/  FMNMX.FTZ R6, R153, R6, !PT ;  /* 0x0000000699067209 */ /* 0x000fe40007810000 */
        /* <DEDUP_REMOVED lines=10> */
[----:B------:R-:W-:Y:S01]  /*8f50*/  FSEL R213, R136, -INF , P4 ;  /* 0xff80000088d57808 */ /* 0x000fe20002000000 */
[--C-:B------:R-:W-:Y:S01]  /*8f60*/  FFMA.FTZ R136, R143, R0, -R20.reuse ;  /* 0x000000008f887223 */ /* 0x100fe20000010814 */
[----:B------:R-:W-:Y:S02]  /*8f70*/  FMNMX.FTZ R6, R149, R6, !PT ;  /* 0x0000000695067209 */ /* 0x000fe40007810000 */
[----:B------:R-:W-:Y:S02]  /*8f80*/  ISETP.GT.AND P4, PT, R2, 0x48, PT ;  /* 0x000000480200780c */ /* 0x000fe40003f84270 */
[----:B------:R-:W-:Y:S01]  /*8f90*/  FMNMX.FTZ R6, R213, R6, !PT ;  /* 0x00000006d5067209 */ /* 0x000fe20007810000 */
[----:B------:R-:W-:Y:S01]  /*8fa0*/  MUFU.EX2 R136, R136 ;  /* 0x0000008800887308 */ /* 0x000fe20000000800 */
[----:B------:R-:W-:Y:S01]  /*8fb0*/  FSEL R217, R140, -INF , P4 ;  /* 0xff8000008cd97808 */ /* 0x000fe20002000000 */
[----:B------:R-:W-:Y:S01]  /*8fc0*/  FFMA.FTZ R140, R189, R0, -R20 ;  /* 0x00000000bd8c7223 */ /* 0x000fe20000010814 */
[----:B------:R-:W-:-:S02]  /*8fd0*/  FMNMX.FTZ R6, R137, R6, !PT ;  /* 0x0000000689067209 */ /* 0x000fc40007810000 */
[----:B------:R-:W-:Y:S02]  /*8fe0*/  ISETP.GT.AND P4, PT, R2, 0x50, PT ;  /* 0x000000500200780c */ /* 0x000fe40003f84270 */
[----:B------:R-:W-:Y:S01]  /*8ff0*/  FMNMX.FTZ R6, R217, R6, !PT ;  /* 0x00000006d9067209 */ /* 0x000fe20007810000 */
[----:B------:R-:W-:Y:S01]  /*9000*/  MUFU.EX2 R140, R140 ;  /* 0x0000008c008c7308 */ /* 0x000fe20000000800 */
[----:B------:R-:W-:Y:S02]  /*9010*/  FSEL R155, R128, -INF , P4 ;  /* 0xff800000809b7808 */ /* 0x000fe40002000000 */
[----:B------:R-:W-:Y:S02]  /*9020*/  FMNMX.FTZ R6, R141, R6, !PT ;  /* 0x000000068d067209 */ /* 0x000fe40007810000 */
[----:B------:R-:W-:Y:S02]  /*9030*/  ISETP.GT.AND P4, PT, R2, 0x58, PT ;  /* 0x000000580200780c */ /* 0x000fe40003f84270 */
[----:B------:R-:W-:Y:S01]  /*9040*/  FMNMX.FTZ R6, R155, R6, !PT ;  /* 0x000000069b067209 */ /* 0x000fe20007810000 */
[----:B------:R0:W-:Y:S01]  /*9050*/  MUFU.EX2 R128, R134 ;  /* 0x0000008600807308 */ /* 0x0001e20000000800 */
[----:B------:R-:W-:Y:S01]  /*9060*/  FSEL R219, R132, -INF , P4 ;  /* 0xff80000084db7808 */ /* 0x000fe20002000000 */
[----:B------:R-:W-:Y:S01]  /*9070*/  FFMA.FTZ R132, R147, R0, -R20 ;  /* 0x0000000093847223 */ /* 0x000fe20000010814 */
[----:B------:R-:W-:-:S02]  /*9080*/  FMNMX.FTZ R6, R129, R6, !PT ;  /* 0x0000000681067209 */ /* 0x000fc40007810000 */
[----:B------:R-:W-:Y:S02]  /*9090*/  ISETP.GT.AND P4, PT, R2, 0x60, PT ;  /* 0x000000600200780c */ /* 0x000fe40003f84270 */
[----:B------:R-:W-:Y:S01]  /*90a0*/  FMNMX.FTZ R6, R219, R6, !PT ;  /* 0x00000006db067209 */ /* 0x000fe20007810000 */
[----:B------:R-:W1:Y:S01]  /*90b0*/  MUFU.EX2 R132, R132 ;  /* 0x0000008400847308 */ /* 0x000e620000000800 */
[----:B------:R-:W-:Y:S01]  /*90c0*/  FSEL R159, R120, -INF , P4 ;  /* 0xff800000789f7808 */ /* 0x000fe20002000000 */
[--C-:B0-----:R-:W-:Y:S01]  /*90d0*/  FFMA.FTZ R134, R139, R0, -R20.reuse ;  /* 0x000000008b867223 */ /* 0x101fe20000010814 */
[----:B------:R-:W-:Y:S02]  /*90e0*/  FMNMX.FTZ R6, R133, R6, !PT ;  /* 0x0000000685067209 */ /* 0x000fe40007810000 */
[----:B------:R-:W-:Y:S02]  /*90f0*/  ISETP.GT.AND P4, PT, R2, 0x68, PT ;  /* 0x000000680200780c */ /* 0x000fe40003f84270 */
[----:B------:R-:W-:Y:S01]  /*9100*/  FMNMX.FTZ R6, R159, R6, !PT ;  /* 0x000000069f067209 */ /* 0x000fe20007810000 */
[----:B------:R0:W-:Y:S01]  /*9110*/  MUFU.EX2 R120, R3 ;  /* 0x0000000300787308 */ /* 0x0001e20000000800 */
[----:B------:R-:W-:Y:S01]  /*9120*/  FSEL R223, R124, -INF , P4 ;  /* 0xff8000007cdf7808 */ /* 0x000fe20002000000 */
[--C-:B------:R-:W-:Y:S01]  /*9130*/  FFMA.FTZ R124, R23, R0, -R20.reuse ;  /* 0x00000000177c7223 */ /* 0x100fe20000010814 */
[----:B------:R-:W-:Y:S01]  /*9140*/  FMNMX.FTZ R6, R221, R6, !PT ;  /* 0x00000006dd067209 */ /* 0x000fe20007810000 */
[----:B------:R-:W-:-:S03]  /*9150*/  FFMA.FTZ R23, R167, R0, -R20 ;  /* 0x00000000a7177223 */ /* 0x000fc60000010814 */
[----:B------:R-:W-:Y:S01]  /*9160*/  FMNMX.FTZ R6, R223, R6, !PT ;  /* 0x00000006df067209 */ /* 0x000fe20007810000 */
[----:B------:R-:W2:Y:S01]  /*9170*/  MUFU.EX2 R124, R124 ;  /* 0x0000007c007c7308 */ /* 0x000ea20000000800 */
[----:B-1----:R-:W-:Y:S02]  /*9180*/  F2FP.BF16.F32.PACK_AB R189, R132, R21 ;  /* 0x0000001584bd723e */ /* 0x002fe400000010ff */
[----:B------:R-:W-:-:S05]  /*9190*/  FMNMX.FTZ R6, R225, R6, !PT ;  /* 0x00000006e1067209 */ /* 0x000fca0007810000 */
[----:B0-----:R-:W0:Y:S01]  /*91a0*/  SHFL.BFLY PT, R3, R6, 0x2, 0x1f ;  /* 0x0c401f0006037f89 */ /* 0x001e2200000e0000 */
[----:B------:R-:W1:Y:S08]  /*91b0*/  MUFU.EX2 R134, R134 ;  /* 0x0000008600867308 */ /* 0x000e700000000800 */
[----:B------:R-:W3:Y:S01]  /*91c0*/  MUFU.EX2 R23, R23 ;  /* 0x0000001700177308 */ /* 0x000ee20000000800 */
[----:B--2---:R-:W-:-:S02]  /*91d0*/  F2FP.BF16.F32.PACK_AB R191, R125, R124 ;  /* 0x0000007c7dbf723e */ /* 0x004fc400000010ff */
[----:B0-----:R-:W-:-:S05]  /*91e0*/  FMNMX.FTZ R3, R6, R3, !PT ;  /* 0x0000000306037209 */ /* 0x001fca0007810000 */
[----:B------:R-:W0:Y:S02]  /*91f0*/  SHFL.BFLY PT, R6, R3, 0x1, 0x1f ;  /* 0x0c201f0003067f89 */ /* 0x000e2400000e0000 */
[----:B0-----:R-:W-:Y:S02]  /*9200*/  FMNMX.FTZ R6, R3, R6, !PT ;  /* 0x0000000603067209 */ /* 0x001fe40007810000 */
[----:B------:R-:W-:Y:S02]  /*9210*/  FSEL R3, R7, RZ, P3 ;  /* 0x000000ff07037208 */ /* 0x000fe40001800000 */
[C---:B------:R-:W-:Y:S01]  /*9220*/  FSETP.NEU.FTZ.AND P4, PT, R6.reuse, -INF , PT ;  /* 0xff8000000600780b */ /* 0x040fe20003f9d000 */
[CC--:B------:R-:W-:Y:S01]  /*9230*/  FMUL.FTZ R144, R6.reuse, R0.reuse ;  /* 0x0000000006907220 */ /* 0x0c0fe20000410000 */
[----:B------:R-:W-:Y:S01]  /*9240*/  PLOP3.LUT P3, PT, PT, PT, UP1, 0x80, 0x0 ;  /* 0x000000000000781c */ /* 0x000fe20003f6f018 */
[----:B------:R-:W-:Y:S01]  /*9250*/  FADD.FTZ R3, -R3, R14 ;  /* 0x0000000e03037221 */ /* 0x000fe20000010100 */
[----:B------:R-:W-:Y:S01]  /*9260*/  FSEL R2, R6, RZ, P4 ;  /* 0x000000ff06027208 */ /* 0x000fe20002000000 */
[----:B------:R-:W-:Y:S01]  /*9270*/  IMAD.U32 R14, RZ, RZ, UR59 ;  /* 0x0000003bff0e7e24 */ /* 0x000fe2000f8e00ff */
[----:B------:R-:W-:Y:S01]  /*9280*/  FSEL R144, R144, RZ, P4 ;  /* 0x000000ff90907208 */ /* 0x000fe20002000000 */
[----:B------:R-:W-:-:S02]  /*9290*/  FMUL.FTZ R3, R3, R0 ;  /* 0x0000000003037220 */ /* 0x000fc40000410000 */
[----:B------:R-:W-:Y:S01]  /*92a0*/  FADD.FTZ R15, -R2, R15 ;  /* 0x0000000f020f7221 */ /* 0x000fe20000010100 */
[----:B------:R-:W-:Y:S02]  /*92b0*/  @!P1 VIADD R14, R14, 0x36840 ;  /* 0x000368400e0e9836 */ /* 0x000fe40000000000 */
[-CC-:B------:R-:W-:Y:S01]  /*92c0*/  FFMA.FTZ R200, R169, R0.reuse, -R144.reuse ;  /* 0x00000000a9c87223 */ /* 0x180fe20000010890 */
[-CC-:B------:R-:W-:Y:S01]  /*92d0*/  FFMA.FTZ R202, R185, R0.reuse, -R144.reuse ;  /* 0x00000000b9ca7223 */ /* 0x180fe20000010890 */
[-C--:B------:R-:W-:Y:S01]  /*92e0*/  FMUL.FTZ R2, R15, R0.reuse ;  /* 0x000000000f027220 */ /* 0x080fe20000410000 */
[----:B------:R-:W-:Y:S01]  /*92f0*/  MUFU.EX2 R3, R3 ;  /* 0x0000000300037308 */ /* 0x000fe20000000800 */
[-CC-:B------:R-:W-:Y:S01]  /*9300*/  FFMA.FTZ R139, R173, R0.reuse, -R144.reuse ;  /* 0x00000000ad8b7223 */ /* 0x180fe20000010890 */
[-CC-:B------:R-:W-:Y:S01]  /*9310*/  FFMA.FTZ R196, R187, R0.reuse, -R144.reuse ;  /* 0x00000000bbc47223 */ /* 0x180fe20000010890 */
[-CC-:B------:R-:W-:Y:S01]  /*9320*/  FFMA.FTZ R143, R161, R0.reuse, -R144.reuse ;  /* 0x00000000a18f7223 */ /* 0x180fe20000010890 */
[-CC-:B------:R-:W-:Y:S01]  /*9330*/  FFMA.FTZ R15, R149, R0.reuse, -R144.reuse ;  /* 0x00000000950f7223 */ /* 0x180fe20000010890 */
[-C--:B------:R-:W-:Y:S01]  /*9340*/  FFMA.FTZ R198, R209, R0.reuse, -R144 ;  /* 0x00000000d1c67223 */ /* 0x080fe20000010890 */
[----:B------:R-:W-:Y:S01]  /*9350*/  @!P1 PRMT R14, RZ, 0x654, R14 ;  /* 0x00000654ff0e9816 */ /* 0x000fe2000000000e */
        /* <DEDUP_REMOVED lines=21> */
[----:B------:R-:W-:Y:S01]  /*94b0*/  FFMA.FTZ R223, R223, R0, -R144 ;  /* 0x00000000dfdf7223 */ /* 0x000fe20000010890 */
[----:B-1----:R-:W-:Y:S01]  /*94c0*/  F2FP.BF16.F32.PACK_AB R185, R134, R121 ;  /* 0x0000007986b9723e */ /* 0x002fe200000010ff */
[----:B------:R-:W-:-:S02]  /*94d0*/  WARPGROUP.DEPBAR.LE gsb0, 0x0 ;  /* 0x00008000000079c5 */ /* 0x000fc40000010000 */
[----:B------:R-:W-:Y:S01]  /*94e0*/  WARPGROUP.ARRIVE ;  /* 0x00000000000079c5 */ /* 0x000fe20000000000 */
[-CC-:B------:R-:W-:Y:S01]  /*94f0*/  FFMA.FTZ R181, R131, R0.reuse, -R20.reuse ;  /* 0x0000000083b57223 */ /* 0x180fe20000010814 */
[-C--:B------:R-:W-:Y:S01]  /*9500*/  FFMA.FTZ R131, R135, R0.reuse, -R20 ;  /* 0x0000000087837223 */ /* 0x080fe20000010814 */
[-C--:B------:R-:W-:Y:S01]  /*9510*/  FFMA.FTZ R135, R168, R0.reuse, -R144 ;  /* 0x00000000a8877223 */ /* 0x080fe20000010890 */
[----:B------:R-:W-:Y:S01]  /*9520*/  MUFU.EX2 R139, R139 ;  /* 0x0000008b008b7308 */ /* 0x000fe20000000800 */
[-CC-:B------:R-:W-:Y:S01]  /*9530*/  FFMA.FTZ R183, R175, R0.reuse, -R20.reuse ;  /* 0x00000000afb77223 */ /* 0x180fe20000010814 */
[----:B------:R-:W-:Y:S01]  /*9540*/  HGMMA.64x192x16.F32.BF16 R24, R176, gdesc[UR4].tnspB, R24, gsb0 ;  /* 0x42e00004b0187df0 */ /* 0x000fe20008001818 */
[-C--:B------:R-:W-:Y:S01]  /*9550*/  FFMA.FTZ R20, R127, R0.reuse, -R20 ;  /* 0x000000007f147223 */ /* 0x080fe20000010814 */
[----:B------:R-:W-:Y:S01]  /*9560*/  FFMA.FTZ R144, R225, R0, -R144 ;  /* 0x00000000e1907223 */ /* 0x000fe20000010890 */
[----:B---3--:R-:W-:-:S03]  /*9570*/  F2FP.BF16.F32.PACK_AB R187, R136, R23 ;  /* 0x0000001788bb723e */ /* 0x008fc600000010ff */
[----:B------:R-:W0:Y:S08]  /*9580*/  MUFU.EX2 R135, R135 ;  /* 0x0000008700877308 */ /* 0x000e300000000800 */
[----:B------:R-:W-:Y:S08]  /*9590*/  MUFU.EX2 R196, R196 ;  /* 0x000000c400c47308 */ /* 0x000ff00000000800 */
[----:B------:R-:W-:Y:S01]  /*95a0*/  MUFU.EX2 R143, R143 ;  /* 0x0000008f008f7308 */ /* 0x000fe20000000800 */
[----:B0-----:R-:W-:Y:S01]  /*95b0*/  FFMA.FTZ R149, R2, R10, R135 ;  /* 0x0000000a02957223 */ /* 0x001fe20000010087 */
[----:B------:R-:W-:-:S03]  /*95c0*/  FFMA.FTZ R10, R3, R9, R22 ;  /* 0x00000009030a7223 */ /* 0x000fc60000010016 */
[C---:B------:R-:W-:Y:S01]  /*95d0*/  FADD.FTZ R149, R200.reuse, R149 ;  /* 0x00000095c8957221 */ /* 0x040fe20000010000 */
[C---:B------:R-:W-:Y:S01]  /*95e0*/  FADD.FTZ R10, R201.reuse, R10 ;  /* 0x0000000ac90a7221 */ /* 0x040fe20000010000 */
[----:B------:R-:W-:Y:S01]  /*95f0*/  F2FP.BF16.F32.PACK_AB R201, R201, R22 ;  /* 0x00000016c9c9723e */ /* 0x000fe200000010ff */
[----:B------:R-:W-:Y:S01]  /*9600*/  MUFU.EX2 R198, R198 ;  /* 0x000000c600c67308 */ /* 0x000fe20000000800 */
[----:B------:R-:W-:Y:S01]  /*9610*/  F2FP.BF16.F32.PACK_AB R200, R200, R135 ;  /* 0x00000087c8c8723e */ /* 0x000fe200000010ff */
[----:B------:R-:W-:Y:S01]  /*9620*/  FADD.FTZ R127, R203, R10 ;  /* 0x0000000acb7f7221 */ /* 0x000fe20000010000 */
[----:B------:R-:W-:-:S03]  /*9630*/  F2FP.BF16.F32.PACK_AB R203, R122, R203 ;  /* 0x000000cb7acb723e */ /* 0x000fc600000010ff */
[----:B------:R-:W-:Y:S02]  /*9640*/  FADD.FTZ R10, R122, R127 ;  /* 0x0000007f7a0a7221 */ /* 0x000fe40000010000 */
[----:B------:R-:W-:Y:S02]  /*9650*/  MUFU.EX2 R147, R147 ;  /* 0x0000009300937308 */ /* 0x000fe40000000800 */
        /* <DEDUP_REMOVED lines=16> */
[----:B------:R-:W-:-:S04]  /*9760*/  FADD.FTZ R127, R21, R10 ;  /* 0x0000000a157f7221 */ /* 0x000fc80000010000 */
[----:B------:R-:W-:Y:S02]  /*9770*/  FADD.FTZ R127, R132, R127 ;  /* 0x0000007f847f7221 */ /* 0x000fe40000010000 */
        /* <DEDUP_REMOVED lines=15> */
[----:B------:R-:W-:Y:S01]  /*9870*/  MUFU.EX2 R221, R221 ;  /* 0x000000dd00dd7308 */ /* 0x000fe20000000800 */
[----:B------:R-:W-:-:S02]  /*9880*/  WARPGROUP.DEPBAR.LE gsb0, 0x0 ;  /* 0x00008000000079c5 */ /* 0x000fc40000010000 */
[----:B------:R1:W-:Y:S05]  /*9890*/  @!P1 SYNCS.ARRIVE.TRANS64.RED.A1T0 RZ, [R14+URZ], RZ ;  /* 0x000000ff0eff99a7 */ /* 0x0003ea000810043f */
[----:B------:R-:W-:Y:S01]  /*98a0*/  MUFU.EX2 R176, R159 ;  /* 0x0000009f00b07308 */ /* 0x000fe20000000800 */
[----:B0-----:R-:W-:Y:S01]  /*98b0*/  F2FP.BF16.F32.PACK_AB R177, R142, R131 ;  /* 0x000000838eb1723e */ /* 0x001fe200000010ff */
[----:B-1----:R-:W-:-:S06]  /*98c0*/  FADD.FTZ R14, R202, R149 ;  /* 0x00000095ca0e7221 */ /* 0x002fcc0000010000 */
[----:B------:R-:W-:Y:S01]  /*98d0*/  MUFU.EX2 R178, R223 ;  /* 0x000000df00b27308 */ /* 0x000fe20000000800 */
[----:B------:R0:W-:Y:S01]  /*98e0*/  @!P1 SYNCS.ARRIVE.TRANS64.RED.A1T0 RZ, [R146+URZ], RZ ;  /* 0x000000ff92ff99a7 */ /* 0x0001e2000810043f */
[C---:B------:R-:W-:Y:S01]  /*98f0*/  F2FP.BF16.F32.PACK_AB R202, R139.reuse, R202 ;  /* 0x000000ca8bca723e */ /* 0x040fe200000010ff */
[----:B------:R-:W-:-:S04]  /*9900*/  FADD.FTZ R149, R139, R14 ;  /* 0x0000000e8b957221 */ /* 0x000fc80000010000 */
[----:B------:R-:W-:Y:S01]  /*9910*/  FADD.FTZ R14, R196, R149 ;  /* 0x00000095c40e7221 */ /* 0x000fe20000010000 */
[----:B------:R-:W-:Y:S01]  /*9920*/  MUFU.EX2 R144, R144 ;  /* 0x0000009000907308 */ /* 0x000fe20000000800 */
[C---:B------:R-:W-:Y:S02]  /*9930*/  F2FP.BF16.F32.PACK_AB R196, R143.reuse, R196 ;  /* 0x000000c48fc4723e */ /* 0x040fe400000010ff */
[----:B------:R-:W-:-:S04]  /*9940*/  FADD.FTZ R137, R143, R14 ;  /* 0x0000000e8f897221 */ /* 0x000fc80000010000 */
[----:B------:R-:W-:Y:S01]  /*9950*/  FADD.FTZ R14, R198, R137 ;  /* 0x00000089c60e7221 */ /* 0x000fe20000010000 */
[----:B------:R-:W1:Y:S01]  /*9960*/  MUFU.EX2 R20, R20 ;  /* 0x0000001400147308 */ /* 0x000e620000000800 */
[C---:B------:R-:W-:Y:S02]  /*9970*/  F2FP.BF16.F32.PACK_AB R198, R147.reuse, R198 ;  /* 0x000000c693c6723e */ /* 0x040fe400000010ff */
[----:B------:R-:W-:-:S04]  /*9980*/  FADD.FTZ R137, R147, R14 ;  /* 0x0000000e93897221 */ /* 0x000fc80000010000 */
[----:B------:R-:W-:Y:S01]  /*9990*/  FADD.FTZ R14, R192, R137 ;  /* 0x00000089c00e7221 */ /* 0x000fe20000010000 */
[----:B------:R-:W-:-:S03]  /*99a0*/  F2FP.BF16.F32.PACK_AB R192, R151, R192 ;  /* 0x000000c097c0723e */ /* 0x000fc600000010ff */
[----:B------:R-:W-:-:S04]  /*99b0*/  FADD.FTZ R137, R151, R14 ;  /* 0x0000000e97897221 */ /* 0x000fc80000010000 */
[----:B------:R-:W-:Y:S01]  /*99c0*/  FADD.FTZ R14, R194, R137 ;  /* 0x00000089c20e7221 */ /* 0x000fe20000010000 */
[C---:B------:R-:W-:Y:S02]  /*99d0*/  F2FP.BF16.F32.PACK_AB R194, R153.reuse, R194 ;  /* 0x000000c299c2723e */ /* 0x040fe400000010ff */
[----:B-1----:R-:W-:Y:S01]  /*99e0*/  F2FP.BF16.F32.PACK_AB R179, R20, R123 ;  /* 0x0000007b14b3723e */ /* 0x002fe200000010ff */
[----:B------:R-:W-:-:S04]  /*99f0*/  FADD.FTZ R137, R153, R14 ;  /* 0x0000000e99897221 */ /* 0x000fc80000010000 */
[----:B------:R-:W-:Y:S01]  /*9a00*/  FADD.FTZ R14, R188, R137 ;  /* 0x00000089bc0e7221 */ /* 0x000fe20000010000 */
[----:B------:R-:W-:-:S03]  /*9a10*/  F2FP.BF16.F32.PACK_AB R188, R145, R188 ;  /* 0x000000bc91bc723e */ /* 0x000fc600000010ff */
[----:B------:R-:W-:Y:S01]  /*9a20*/  FADD.FTZ R129, R145, R14 ;  /* 0x0000000e91817221 */ /* 0x000fe20000010000 */
[----:B------:R-:W-:-:S03]  /*9a30*/  FADD.FTZ R14, R124, R127 ;  /* 0x0000007f7c0e7221 */ /* 0x000fc60000010000 */
[----:B------:R-:W-:Y:S01]  /*9a40*/  FADD.FTZ R10, R190, R129 ;  /* 0x00000081be0a7221 */ /* 0x000fe20000010000 */
[----:B------:R-:W-:Y:S01]  /*9a50*/  FADD.FTZ R14, R125, R14 ;  /* 0x0000000e7d0e7221 */ /* 0x000fe20000010000 */
[C---:B------:R-:W-:Y:S02]  /*9a60*/  F2FP.BF16.F32.PACK_AB R190, R15.reuse, R190 ;  /* 0x000000be0fbe723e */ /* 0x040fe400000010ff */
[----:B------:R-:W-:-:S04]  /*9a70*/  FADD.FTZ R127, R15, R10 ;  /* 0x0000000a0f7f7221 */ /* 0x000fc80000010000 */
[----:B------:R-:W-:Y:S01]  /*9a80*/  FADD.FTZ R10, R184, R127 ;  /* 0x0000007fb80a7221 */ /* 0x000fe20000010000 */
[----:B------:R-:W-:Y:S01]  /*9a90*/  FADD.FTZ R127, R121, R14 ;  /* 0x0000000e797f7221 */ /* 0x000fe20000010000 */
[C---:B------:R-:W-:Y:S01]  /*9aa0*/  F2FP.BF16.F32.PACK_AB R184, R9.reuse, R184 ;  /* 0x000000b809b8723e */ /* 0x040fe200000010ff */
[----:B------:R-:W-:Y:S02]  /*9ab0*/  IMAD.MOV.U32 R14, RZ, RZ, R7 ;  /* 0x000000ffff0e7224 */ /* 0x000fe400078e0007 */
[----:B------:R-:W-:Y:S01]  /*9ac0*/  FADD.FTZ R129, R9, R10 ;  /* 0x0000000a09817221 */ /* 0x000fe20000010000 */
[----:B------:R-:W-:-:S03]  /*9ad0*/  FADD.FTZ R10, R134, R127 ;  /* 0x0000007f860a7221 */ /* 0x000fc60000010000 */
[----:B------:R-:W-:Y:S01]  /*9ae0*/  FADD.FTZ R129, R186, R129 ;  /* 0x00000081ba817221 */ /* 0x000fe20000010000 */
[----:B------:R-:W-:Y:S01]  /*9af0*/  FADD.FTZ R15, R23, R10 ;  /* 0x0000000a170f7221 */ /* 0x000fe20000010000 */
[C---:B------:R-:W-:Y:S02]  /*9b00*/  F2FP.BF16.F32.PACK_AB R186, R141.reuse, R186 ;  /* 0x000000ba8dba723e */ /* 0x040fe400000010ff */
[----:B------:R-:W-:Y:S01]  /*9b10*/  FADD.FTZ R129, R141, R129 ;  /* 0x000000818d817221 */ /* 0x000fe20000010000 */
[----:B------:R-:W-:-:S03]  /*9b20*/  FADD.FTZ R15, R136, R15 ;  /* 0x0000000f880f7221 */ /* 0x000fc60000010000 */
[----:B------:R-:W-:Y:S01]  /*9b30*/  FADD.FTZ R129, R180, R129 ;  /* 0x00000081b4817221 */ /* 0x000fe20000010000 */
[----:B------:R-:W-:Y:S01]  /*9b40*/  FADD.FTZ R10, R138, R15 ;  /* 0x0000000f8a0a7221 */ /* 0x000fe20000010000 */
[C---:B------:R-:W-:Y:S01]  /*9b50*/  F2FP.BF16.F32.PACK_AB R180, R22.reuse, R180 ;  /* 0x000000b416b4723e */ /* 0x040fe200000010ff */
[----:B------:R-:W-:Y:S02]  /*9b60*/  IMAD.MOV.U32 R15, RZ, RZ, R6 ;  /* 0x000000ffff0f7224 */ /* 0x000fe400078e0006 */
        /* <DEDUP_REMOVED lines=13> */
[----:B------:R-:W-:-:S03]  /*9c40*/  FADD.FTZ R10, R142, R9 ;  /* 0x000000098e0a7221 */ /* 0x000fc60000010000 */
[----:B------:R-:W-:Y:S01]  /*9c50*/  FADD.FTZ R129, R178, R129 ;  /* 0x00000081b2817221 */ /* 0x000fe20000010000 */
[----:B------:R-:W-:Y:S01]  /*9c60*/  FADD.FTZ R9, R123, R10 ;  /* 0x0000000a7b097221 */ /* 0x000fe20000010000 */
[C---:B------:R-:W-:Y:S02]  /*9c70*/  F2FP.BF16.F32.PACK_AB R178, R144.reuse, R178 ;  /* 0x000000b290b2723e */ /* 0x040fe400000010ff */
[----:B------:R-:W-:Y:S01]  /*9c80*/  FADD.FTZ R10, R144, R129 ;  /* 0x00000081900a7221 */ /* 0x000fe20000010000 */
[----:B------:R-:W-:Y:S01]  /*9c90*/  FADD.FTZ R9, R20, R9 ;  /* 0x0000000914097221 */ /* 0x000fe20000010000 */
[----:B0-----:R-:W-:Y:S06]  /*9ca0*/  @P3 BRA `(.L_x_5304) ;  /* 0xffffffb800c43947 */ /* 0x001fec000383ffff */
[----:B------:R-:W-:-:S07]  /*9cb0*/  IMAD.U32 R20, RZ, RZ, UR58 ;  /* 0x0000003aff147e24 */ /* 0x000fce000f8e00ff */
.L_x_5295:
        /* <DEDUP_REMOVED lines=10> */
.L_x_5314:
        /* <DEDUP_REMOVED lines=9> */
.L_x_5306:
        /* <DEDUP_REMOVED lines=8> */
.L_x_5307:
[----:B-1----:R-:W-:Y:S05]  /*9e70*/  @P2 BRA `(.L_x_5308) ;  /* 0x0000000000082947 */ /* 0x002fea0003800000 */
[----:B------:R-:W1:Y:S02]  /*9e80*/  SYNCS.PHASECHK.TRANS64.TRYWAIT P2, [UR61+0x36830], R0 ;  /* 0x03683000ff0075a7 */ /* 0x000e64000804017d */
[----:B-1----:R-:W-:Y:S05]  /*9e90*/  @!P2 BRA `(.L_x_5309) ;  /* 0x000000b00090a947 */ /* 0x002fea0003800000 */
.L_x_5308:
        /* <DEDUP_REMOVED lines=24> */
[----:B------:R-:W-:Y:S01]  /*a020*/  R2UR UR48, R4 ;  /* 0x00000000043072ca */ /* 0x000fe200000e0000 */
[----:B------:R-:W-:Y:S01]  /*a030*/  UIADD3 UR50, UR7, 0x200, URZ ;  /* 0x0000020007327890 */ /* 0x000fe2000fffe03f */
[----:B------:R-:W-:Y:S01]  /*a040*/  R2UR UR49, R5 ;  /* 0x00000000053172ca */ /* 0x000fe200000e0000 */
[----:B------:R-:W-:Y:S01]  /*a050*/  UMOV UR51, 0x40000040 ;  /* 0x4000004000337882 */ /* 0x000fe20000000000 */
        /* <DEDUP_REMOVED lines=591> */
.L_x_5310:
        /* <DEDUP_REMOVED lines=8> */
.L_x_5311:
[----:B-1----:R-:W-:Y:S05]  /*c5d0*/  @P2 BRA `(.L_x_5312) ;  /* 0x0000000000082947 */ /* 0x002fea0003800000 */
[----:B------:R-:W1:Y:S02]  /*c5e0*/  SYNCS.PHASECHK.TRANS64.TRYWAIT P2, [UR11+0x36850], R0 ;  /* 0x03685000ff0075a7 */ /* 0x000e64000804014b */
[----:B-1----:R-:W-:Y:S05]  /*c5f0*/  @!P2 BRA `(.L_x_5313) ;  /* 0x0000008800d0a947 */ /* 0x002fea0003800000 */
.L_x_5312:
[----:B------:R-:W-:Y:S01]  /*c600*/  R2UR UR7, R16 ;  /* 0x00000000100772ca */ /* 0x000fe200000e0000 */
[----:B------:R-:W-:Y:S01]  /*c610*/  WARPGROUP.ARRIVE ;  /* 0x00000000000079c5 */ /* 0x000fe20000000000 */
[----:B------:R-:W-:Y:S01]  /*c620*/  UMOV UR15, 0x40000040 ;  /* 0x40000040000f7882 */ /* 0x000fe20000000000 */
[----:B01----:R-:W-:Y:S02]  /*c630*/  FMNMX.FTZ R0, R168, R13, !PT ;  /* 0x0000000da8007209 */ /* 0x003fe40007810000 */
[----:B------:R-:W-:Y:S02]  /*c640*/  R2UR UR18, R20 ;  /* 0x00000000141272ca */ /* 0x000fe400000e0000 */
[----:B------:R-:W-:Y:S02]  /*c650*/  FMNMX.FTZ R3, R169, R0, !PT ;  /* 0x00000000a9037209 */ /* 0x000fe40007810000 */
[----:B------:R-:W-:Y:S02]  /*c660*/  R2UR UR19, R18 ;  /* 0x00000000121372ca */ /* 0x000fe400000e0000 */
[----:B------:R-:W-:-:S02]  /*c670*/  FMNMX.FTZ R0, R172, R3, !PT ;  /* 0x00000003ac007209 */ /* 0x000fc40007810000 */
[----:B------:R-:W-:Y:S02]  /*c680*/  UIADD3 UR7, UR7, 0x400, URZ ;  /* 0x0000040007077890 */ /* 0x000fe4000fffe03f */
[----:B------:R-:W-:Y:S02]  /*c690*/  FMNMX.FTZ R3, R173, R0, !PT ;  /* 0x00000000ad037209 */ /* 0x000fe40007810000 */
[----:B------:R-:W-:Y:S02]  /*c6a0*/  USHF.R.U32.HI UR7, URZ, 0x4, UR7 ;  /* 0x000000043f077899 */ /* 0x000fe40008011607 */
[----:B------:R-:W-:Y:S02]  /*c6b0*/  FMNMX.FTZ R0, R160, R3, !PT ;  /* 0x00000003a0007209 */ /* 0x000fe40007810000 */
[----:B------:R-:W-:Y:S02]  /*c6c0*/  ULOP3.LUT UR7, UR7, 0x3fff, URZ, 0xc0, !UPT ;  /* 0x00003fff07077892 */ /* 0x000fe4000f8ec03f */
[----:B------:R-:W-:Y:S01]  /*c6d0*/  FMNMX.FTZ R3, R161, R0, !PT ;  /* 0x00000000a1037209 */ /* 0x000fe20007810000 */
[----:B------:R-:W-:-:S02]  /*c6e0*/  UISETP.GT.AND UP0, UPT, UR18, UR19, UPT ;  /* 0x000000131200728c */ /* 0x000fc4000bf04270 */
[----:B------:R-:W-:Y:S01]  /*c6f0*/  ULOP3.LUT UR7, UR7, 0x3800000, URZ, 0xfc, !UPT ;  /* 0x0380000007077892 */ /* 0x000fe2000f8efc3f */
[----:B------:R-:W-:-:S03]  /*c700*/  FMNMX.FTZ R0, R164, R3, !PT ;  /* 0x00000003a4007209 */ /* 0x000fc60007810000 */
[----:B------:R-:W-:Y:S01]  /*c710*/  UIMAD UR6, UR6, 0xa80, UR7 ;  /* 0x00000a80060678a4 */ /* 0x000fe2000f8e0207 */
[----:B------:R-:W-:Y:S02]  /*c720*/  FMNMX.FTZ R3, R165, R0, !PT ;  /* 0x00000000a5037209 */ /* 0x000fe40007810000 */
[----:B------:R-:W-:Y:S01]  /*c730*/  UMOV UR7, 0x40000040 ;  /* 0x4000004000077882 */ /* 0x000fe20000000000 */
[----:B------:R-:W-:Y:S01]  /*c740*/  UIADD3 UR10, UR6, 0x80, URZ ;  /* 0x00000080060a7890 */ /* 0x000fe2000fffe03f */
[----:B------:R-:W-:Y:S02]  /*c750*/  FMNMX.FTZ R0, R152, R3, !PT ;  /* 0x0000000398007209 */ /* 0x000fe40007810000 */
[----:B------:R-:W-:Y:S02]  /*c760*/  PLOP3.LUT P2, PT, PT, PT, UP0, 0x80, 0x0 ;  /* 0x000000000000781c */ /* 0x000fe40003f4f008 */
[----:B------:R-:W-:Y:S01]  /*c770*/  HGMMA.64x192x16.F32.BF16 R24, R200, gdesc[UR4].tnspB, R24, gsb0 ;  /* 0x42e00004c8187df0 */ /* 0x000fe20008001818 */
[----:B------:R-:W-:Y:S01]  /*c780*/  FMNMX.FTZ R3, R153, R0, !PT ;  /* 0x0000000099037209 */ /* 0x000fe20007810000 */
[----:B------:R-:W-:Y:S01]  /*c790*/  UMOV UR14, UR10 ;  /* 0x0000000a000e7c82 */ /* 0x000fe20008000000 */
[----:B------:R-:W-:-:S02]  /*c7a0*/  UIADD3 UR10, UR6, 0x100, URZ ;  /* 0x00000100060a7890 */ /* 0x000fc4000fffe03f */
        /* <DEDUP_REMOVED lines=21> */
[----:B------:R-:W0:Y:S03]  /*c900*/  LDC R0, c[0x0][0x988] ;  /* 0x00026200ff007b82 */ /* 0x000e260000000800 */
[----:B------:R-:W1:Y:S02]  /*c910*/  SHFL.BFLY PT, R3, R14, 0x1, 0x1f ;  /* 0x0c201f000e037f89 */ /* 0x000e6400000e0000 */
[----:B-1----:R-:W-:Y:S02]  /*c920*/  FMNMX.FTZ R6, R14, R3, !PT ;  /* 0x000000030e067209 */ /* 0x002fe40007810000 */
[----:B------:R-:W-:-:S03]  /*c930*/  FMNMX.FTZ R14, R170, R11, !PT ;  /* 0x0000000baa0e7209 */ /* 0x000fc60007810000 */
[----:B------:R-:W-:Y:S01]  /*c940*/  FADD.FTZ R3, -R6, R13 ;  /* 0x0000000d06037221 */ /* 0x000fe20000010100 */
[----:B------:R-:W-:-:S03]  /*c950*/  FMNMX.FTZ R7, R171, R14, !PT ;  /* 0x0000000eab077209 */ /* 0x000fc60007810000 */
[-C--:B0-----:R-:W-:Y:S01]  /*c960*/  FMUL.FTZ R2, R3, R0.reuse ;  /* 0x0000000003027220 */ /* 0x081fe20000410000 */
[----:B------:R-:W-:Y:S01]  /*c970*/  FMNMX.FTZ R14, R174, R7, !PT ;  /* 0x00000007ae0e7209 */ /* 0x000fe20007810000 */
[----:B------:R-:W-:-:S03]  /*c980*/  FMUL.FTZ R3, R6, R0 ;  /* 0x0000000006037220 */ /* 0x000fc60000410000 */
        /* <DEDUP_REMOVED lines=22> */
[----:B------:R-:W0:Y:S01]  /*caf0*/  MUFU.EX2 R13, R13 ;  /* 0x0000000d000d7308 */ /* 0x000e220000000800 */
        /* <DEDUP_REMOVED lines=16> */
[-CC-:B------:R-:W-:Y:S01]  /*cc00*/  FFMA.FTZ R200, R169, R0.reuse, -R3.reuse ;  /* 0x00000000a9c87223 */ /* 0x180fe20000010803 */
[----:B------:R-:W-:Y:S01]  /*cc10*/  FFMA.FTZ R202, R172, R0, -R3 ;  /* 0x00000000acca7223 */ /* 0x000fe20000010803 */
[----:B------:R-:W-:Y:S01]  /*cc20*/  MUFU.EX2 R153, R153 ;  /* 0x0000009900997308 */ /* 0x000fe20000000800 */
[----:B------:R-:W-:Y:S01]  /*cc30*/  FMNMX.FTZ R14, R130, R7, !PT ;  /* 0x00000007820e7209 */ /* 0x000fe20007810000 */
[----:B------:R-:W-:Y:S01]  /*cc40*/  HGMMA.64x192x16.F32.BF16 R24, R196, gdesc[UR12].tnspB, R24, gsb0 ;  /* 0x42e0000cc4187df0 */ /* 0x000fe20008001818 */
[----:B------:R-:W-:Y:S01]  /*cc50*/  UMOV UR14, UR10 ;  /* 0x0000000a000e7c82 */ /* 0x000fe20008000000 */
[----:B------:R-:W-:Y:S01]  /*cc60*/  UMOV UR15, 0x40000040 ;  /* 0x40000040000f7882 */ /* 0x000fe20000000000 */
[----:B------:R-:W-:Y:S01]  /*cc70*/  UIADD3 UR10, UR6, 0x180, URZ ;  /* 0x00000180060a7890 */ /* 0x000fe2000fffe03f */
[----:B------:R-:W-:-:S02]  /*cc80*/  FMNMX.FTZ R7, R131, R14, !PT ;  /* 0x0000000e83077209 */ /* 0x000fc40007810000 */
[----:B------:R-:W1:Y:S02]  /*cc90*/  MUFU.EX2 R200, R200 ;  /* 0x000000c800c87308 */ /* 0x000e640000000800 */
[----:B------:R-:W-:-:S04]  /*cca0*/  FMNMX.FTZ R14, R134, R7, !PT ;  /* 0x00000007860e7209 */ /* 0x000fc80007810000 */
[----:B------:R-:W-:Y:S02]  /*ccb0*/  FMNMX.FTZ R7, R135, R14, !PT ;  /* 0x0000000e87077209 */ /* 0x000fe40007810000 */
[----:B------:R-:W2:Y:S02]  /*ccc0*/  MUFU.EX2 R202, R202 ;  /* 0x000000ca00ca7308 */ /* 0x000ea40000000800 */
[----:B------:R-:W-:-:S04]  /*ccd0*/  FMNMX.FTZ R14, R122, R7, !PT ;  /* 0x000000077a0e7209 */ /* 0x000fc80007810000 */
[----:B------:R-:W-:Y:S02]  /*cce0*/  FMNMX.FTZ R7, R123, R14, !PT ;  /* 0x0000000e7b077209 */ /* 0x000fe40007810000 */
[----:B------:R-:W-:Y:S02]  /*ccf0*/  MUFU.EX2 R145, R145 ;  /* 0x0000009100917308 */ /* 0x000fe40000000800 */
[----:B------:R-:W-:-:S04]  /*cd00*/  FMNMX.FTZ R14, R126, R7, !PT ;  /* 0x000000077e0e7209 */ /* 0x000fc80007810000 */
[----:B------:R-:W-:Y:S02]  /*cd10*/  FMNMX.FTZ R14, R127, R14, !PT ;  /* 0x0000000e7f0e7209 */ /* 0x000fe40007810000 */
[----:B------:R-:W-:Y:S03]  /*cd20*/  MUFU.EX2 R149, R149 ;  /* 0x0000009500957308 */ /* 0x000fe60000000800 */
[----:B------:R-:W3:Y:S05]  /*cd30*/  SHFL.BFLY PT, R7, R14, 0x2, 0x1f ;  /* 0x0c401f000e077f89 */ /* 0x000eea00000e0000 */
[----:B------:R-:W-:Y:S08]  /*cd40*/  MUFU.EX2 R137, R137 ;  /* 0x0000008900897308 */ /* 0x000ff00000000800 */
[----:B------:R-:W-:Y:S08]  /*cd50*/  MUFU.EX2 R141, R141 ;  /* 0x0000008d008d7308 */ /* 0x000ff00000000800 */
[----:B------:R-:W-:Y:S01]  /*cd60*/  MUFU.EX2 R129, R129 ;  /* 0x0000008100817308 */ /* 0x000fe20000000800 */
[----:B---3--:R-:W-:Y:S01]  /*cd70*/  FMNMX.FTZ R20, R14, R7, !PT ;  /* 0x000000070e147209 */ /* 0x008fe20007810000 */
[-CC-:B------:R-:W-:Y:S01]  /*cd80*/  FFMA.FTZ R14, R120, R0.reuse, -R3.reuse ;  /* 0x00000000780e7223 */ /* 0x180fe20000010803 */
[----:B------:R-:W-:-:S03]  /*cd90*/  FFMA.FTZ R120, R125, R0, -R3 ;  /* 0x000000007d787223 */ /* 0x000fc60000010803 */
[----:B------:R-:W3:Y:S02]  /*cda0*/  SHFL.BFLY PT, R7, R20, 0x1, 0x1f ;  /* 0x0c201f0014077f89 */ /* 0x000ee400000e0000 */
[----:B------:R-:W-:Y:S08]  /*cdb0*/  MUFU.EX2 R133, R133 ;  /* 0x0000008500857308 */ /* 0x000ff00000000800 */
[----:B------:R-:W-:Y:S08]  /*cdc0*/  MUFU.EX2 R14, R14 ;  /* 0x0000000e000e7308 */ /* 0x000ff00000000800 */
[----:B------:R-:W-:Y:S01]  /*cdd0*/  MUFU.EX2 R121, R121 ;  /* 0x0000007900797308 */ /* 0x000fe20000000800 */
[----:B---3--:R-:W-:-:S07]  /*cde0*/  FMNMX.FTZ R7, R20, R7, !PT ;  /* 0x0000000714077209 */ /* 0x008fce0007810000 */
[----:B------:R3:W-:Y:S01]  /*cdf0*/  MUFU.EX2 R20, R124 ;  /* 0x0000007c00147308 */ /* 0x0007e20000000800 */
[----:B------:R-:W-:-:S04]  /*ce00*/  FMUL.FTZ R125, R7, R0 ;  /* 0x00000000077d7220 */ /* 0x000fc80000410000 */
[-CC-:B------:R-:W-:Y:S01]  /*ce10*/  FFMA.FTZ R22, R170, R0.reuse, -R125.reuse ;  /* 0x00000000aa167223 */ /* 0x180fe2000001087d */
[-CC-:B------:R-:W-:Y:S01]  /*ce20*/  FFMA.FTZ R201, R171, R0.reuse, -R125.reuse ;  /* 0x00000000abc97223 */ /* 0x180fe2000001087d */
[-CC-:B------:R-:W-:Y:S01]  /*ce30*/  FFMA.FTZ R203, R174, R0.reuse, -R125.reuse ;  /* 0x00000000aecb7223 */ /* 0x180fe2000001087d */
[-CC-:B------:R-:W-:Y:S01]  /*ce40*/  FFMA.FTZ R175, R175, R0.reuse, -R125.reuse ;  /* 0x00000000afaf7223 */ /* 0x180fe2000001087d */
[-CC-:B---3--:R-:W-:Y:S01]  /*ce50*/  FFMA.FTZ R124, R167, R0.reuse, -R125.reuse ;  /* 0x00000000a77c7223 */ /* 0x188fe2000001087d */
        /* <DEDUP_REMOVED lines=22> */
[-C--:B------:R-:W-:Y:S01]  /*cfc0*/  FFMA.FTZ R198, R164, R0.reuse, -R3 ;  /* 0x00000000a4c67223 */ /* 0x080fe20000010803 */
[-CC-:B------:R-:W-:Y:S01]  /*cfd0*/  FFMA.FTZ R197, R162, R0.reuse, -R125.reuse ;  /* 0x00000000a2c57223 */ /* 0x180fe2000001087d */
[----:B------:R-:W-:Y:S02]  /*cfe0*/  FFMA.FTZ R199, R166, R0, -R125 ;  /* 0x00000000a6c77223 */ /* 0x000fe4000001087d */
[----:B------:R-:W-:Y:S01]  /*cff0*/  HGMMA.64x192x16.F32.BF16 R24, R192, gdesc[UR12].tnspB, R24, gsb0 ;  /* 0x42e0000cc0187df0 */ /* 0x000fe20008001818 */
[----:B------:R-:W-:Y:S01]  /*d000*/  UMOV UR14, UR10 ;  /* 0x0000000a000e7c82 */ /* 0x000fe20008000000 */
[----:B------:R-:W-:Y:S01]  /*d010*/  UMOV UR15, 0x40000040 ;  /* 0x40000040000f7882 */ /* 0x000fe20000000000 */
[----:B------:R-:W-:Y:S01]  /*d020*/  UIADD3 UR10, UR6, 0x200, URZ ;  /* 0x00000200060a7890 */ /* 0x000fe2000fffe03f */
[----:B------:R-:W3:Y:S08]  /*d030*/  MUFU.EX2 R196, R196 ;  /* 0x000000c400c47308 */ /* 0x000ef00000000800 */
[----:B------:R-:W-:Y:S08]  /*d040*/  MUFU.EX2 R197, R197 ;  /* 0x000000c500c57308 */ /* 0x000ff00000000800 */
[----:B------:R-:W4:Y:S08]  /*d050*/  MUFU.EX2 R198, R198 ;  /* 0x000000c600c67308 */ /* 0x000f300000000800 */
        /* <DEDUP_REMOVED lines=11> */
[----:B------:R-:W-:Y:S01]  /*d110*/  MUFU.EX2 R192, R192 ;  /* 0x000000c000c07308 */ /* 0x000fe20000000800 */
[----:B------:R-:W-:-:S07]  /*d120*/  UIADD3 UR6, UR6, 0x300, URZ ;  /* 0x0000030006067890 */ /* 0x000fce000fffe03f */
[----:B------:R-:W-:Y:S08]  /*d130*/  MUFU.EX2 R193, R193 ;  /* 0x000000c100c17308 */ /* 0x000ff00000000800 */
[----:B------:R-:W-:Y:S08]  /*d140*/  MUFU.EX2 R194, R194 ;  /* 0x000000c200c27308 */ /* 0x000ff00000000800 */
[----:B------:R-:W-:Y:S01]  /*d150*/  MUFU.EX2 R195, R195 ;  /* 0x000000c300c37308 */ /* 0x000fe20000000800 */
[----:B------:R-:W-:-:S02]  /*d160*/  WARPGROUP.DEPBAR.LE gsb0, 0x0 ;  /* 0x00008000000079c5 */ /* 0x000fc40000010000 */
[----:B------:R-:W-:Y:S01]  /*d170*/  WARPGROUP.ARRIVE ;  /* 0x00000000000079c5 */ /* 0x000fe20000000000 */
[-CC-:B------:R-:W-:Y:S01]  /*d180*/  FFMA.FTZ R188, R144, R0.reuse, -R3.reuse ;  /* 0x0000000090bc7223 */ /* 0x180fe20000010803 */
[-C--:B------:R-:W-:Y:S01]  /*d190*/  FFMA.FTZ R190, R148, R0.reuse, -R3 ;  /* 0x0000000094be7223 */ /* 0x080fe20000010803 */
[----:B------:R-:W-:Y:S02]  /*d1a0*/  IMAD.U32 R144, RZ, RZ, UR61 ;  /* 0x0000003dff907e24 */ /* 0x000fe4000f8e00ff */
[-CC-:B------:R-:W-:Y:S01]  /*d1b0*/  FFMA.FTZ R189, R146, R0.reuse, -R125.reuse ;  /* 0x0000000092bd7223 */ /* 0x180fe2000001087d */
[----:B------:R-:W-:Y:S01]  /*d1c0*/  FFMA.FTZ R191, R150, R0, -R125 ;  /* 0x0000000096bf7223 */ /* 0x000fe2000001087d */
[----:B------:R-:W-:Y:S01]  /*d1d0*/  HGMMA.64x192x16.F32.BF16 R24, R184, gdesc[UR12].tnspB, R24, gsb0 ;  /* 0x42e0000cb8187df0 */ /* 0x000fe20008001818 */
[----:B------:R-:W-:Y:S01]  /*d1e0*/  UMOV UR14, UR10 ;  /* 0x0000000a000e7c82 */ /* 0x000fe20008000000 */
[----:B------:R-:W-:Y:S01]  /*d1f0*/  UMOV UR15, 0x40000040 ;  /* 0x40000040000f7882 */ /* 0x000fe20000000000 */
[----:B------:R-:W-:Y:S01]  /*d200*/  @!P1 VIADD R144, R144, 0x36840 ;  /* 0x0003684090909836 */ /* 0x000fe20000000000 */
[----:B------:R-:W-:Y:S01]  /*d210*/  MUFU.EX2 R188, R188 ;  /* 0x000000bc00bc7308 */ /* 0x000fe20000000800 */
[----:B------:R-:W-:-:S03]  /*d220*/  IMAD.U32 R148, RZ, RZ, UR11 ;  /* 0x0000000bff947e24 */ /* 0x000fc6000f8e00ff */
[----:B------:R-:W-:Y:S01]  /*d230*/  @!P1 PRMT R146, RZ, 0x654, R144 ;  /* 0x00000654ff929816 */ /* 0x000fe20000000090 */
[----:B------:R-:W-:-:S03]  /*d240*/  @!P1 VIADD R148, R148, 0x36860 ;  /* 0x0003686094949836 */ /* 0x000fc60000000000 */
[----:B------:R-:W-:Y:S02]  /*d250*/  MUFU.EX2 R189, R189 ;  /* 0x000000bd00bd7308 */ /* 0x000fe40000000800 */
[----:B------:R-:W-:-:S06]  /*d260*/  @!P1 PRMT R148, RZ, 0x654, R148 ;  /* 0x00000654ff949816 */ /* 0x000fcc0000000094 */
        /* <DEDUP_REMOVED lines=8> */
[----:B------:R-:W-:Y:S01]  /*d2f0*/  FFMA.FTZ R140, R163, R0, -R125 ;  /* 0x00000000a38c7223 */ /* 0x000fe2000001087d */
[----:B0-----:R-:W-:Y:S01]  /*d300*/  FFMA.FTZ R147, R2, R10, R13 ;  /* 0x0000000a02937223 */ /* 0x001fe2000001000d */
[----:B------:R-:W-:Y:S01]  /*d310*/  HGMMA.64x192x16.F32.BF16 R24, R180, gdesc[UR12].tnspB, R24, gsb0 ;  /* 0x42e0000cb4187df0 */ /* 0x000fe20008001818 */
[----:B------:R-:W-:Y:S01]  /*d320*/  FFMA.FTZ R185, R138, R0, -R125 ;  /* 0x000000008ab97223 */ /* 0x000fe2000001087d */
[----:B------:R-:W-:Y:S01]  /*d330*/  MUFU.EX2 R184, R184 ;  /* 0x000000b800b87308 */ /* 0x000fe20000000800 */
[C---:B-1----:R-:W-:Y:S01]  /*d340*/  FADD.FTZ R147, R200.reuse, R147 ;  /* 0x00000093c8937221 */ /* 0x042fe20000010000 */
[----:B------:R-:W-:-:S03]  /*d350*/  F2FP.BF16.F32.PACK_AB R200, R200, R13 ;  /* 0x0000000dc8c8723e */ /* 0x000fc600000010ff */
[----:B--2---:R-:W-:Y:S01]  /*d360*/  FADD.FTZ R138, R202, R147 ;  /* 0x00000093ca8a7221 */ /* 0x004fe20000010000 */
[C---:B------:R-:W-:Y:S02]  /*d370*/  F2FP.BF16.F32.PACK_AB R202, R15.reuse, R202 ;  /* 0x000000ca0fca723e */ /* 0x040fe400000010ff */
[----:B------:R-:W-:Y:S01]  /*d380*/  MUFU.EX2 R140, R140 ;  /* 0x0000008c008c7308 */ /* 0x000fe20000000800 */
[----:B------:R-:W-:-:S04]  /*d390*/  FADD.FTZ R147, R15, R138 ;  /* 0x0000008a0f937221 */ /* 0x000fc80000010000 */
[----:B---3--:R-:W-:Y:S01]  /*d3a0*/  FADD.FTZ R138, R196, R147 ;  /* 0x00000093c48a7221 */ /* 0x008fe20000010000 */
[C---:B------:R-:W-:Y:S02]  /*d3b0*/  F2FP.BF16.F32.PACK_AB R196, R17.reuse, R196 ;  /* 0x000000c411c4723e */ /* 0x040fe400000010ff */
[----:B------:R-:W-:Y:S01]  /*d3c0*/  MUFU.EX2 R136, R136 ;  /* 0x0000008800887308 */ /* 0x000fe20000000800 */
[----:B------:R-:W-:-:S04]  /*d3d0*/  FADD.FTZ R147, R17, R138 ;  /* 0x0000008a11937221 */ /* 0x000fc80000010000 */
[----:B----4-:R-:W-:Y:S01]  /*d3e0*/  FADD.FTZ R138, R198, R147 ;  /* 0x00000093c68a7221 */ /* 0x010fe20000010000 */
[----:B------:R-:W-:Y:S02]  /*d3f0*/  F2FP.BF16.F32.PACK_AB R198, R21, R198 ;  /* 0x000000c615c6723e */ /* 0x000fe400000010ff */
[----:B------:R-:W-:Y:S08]  /*d400*/  MUFU.EX2 R185, R185 ;  /* 0x000000b900b97308 */ /* 0x000ff00000000800 */
[----:B------:R-:W-:Y:S08]  /*d410*/  MUFU.EX2 R186, R186 ;  /* 0x000000ba00ba7308 */ /* 0x000ff00000000800 */
[----:B------:R-:W-:Y:S01]  /*d420*/  MUFU.EX2 R187, R142 ;  /* 0x0000008e00bb7308 */ /* 0x000fe20000000800 */
[----:B------:R-:W-:-:S02]  /*d430*/  WARPGROUP.DEPBAR.LE gsb0, 0x0 ;  /* 0x00008000000079c5 */ /* 0x000fc40000010000 */
[----:B------:R-:W-:Y:S01]  /*d440*/  WARPGROUP.ARRIVE ;  /* 0x00000000000079c5 */ /* 0x000fe20000000000 */
[-CC-:B------:R-:W-:Y:S01]  /*d450*/  FFMA.FTZ R180, R128, R0.reuse, -R3.reuse ;  /* 0x0000000080b47223 */ /* 0x180fe20000010803 */
[-C--:B------:R-:W-:Y:S01]  /*d460*/  FFMA.FTZ R182, R132, R0.reuse, -R3 ;  /* 0x0000000084b67223 */ /* 0x080fe20000010803 */
[----:B------:R-:W-:Y:S01]  /*d470*/  FADD.FTZ R3, -R7, R11 ;  /* 0x0000000b07037221 */ /* 0x000fe20000010100 */
[-CC-:B------:R-:W-:Y:S01]  /*d480*/  FFMA.FTZ R128, R155, R0.reuse, -R125.reuse ;  /* 0x000000009b807223 */ /* 0x180fe2000001087d */
[----:B------:R-:W-:Y:S01]  /*d490*/  MUFU.EX2 R11, R120 ;  /* 0x00000078000b7308 */ /* 0x000fe20000000800 */
[----:B------:R-:W-:Y:S01]  /*d4a0*/  HGMMA.64x192x16.F32.BF16 R24, R176, gdesc[UR4].tnspB, R24, gsb0 ;  /* 0x42e00004b0187df0 */ /* 0x000fe20008001818 */
[-C--:B------:R-:W-:Y:S01]  /*d4b0*/  FMUL.FTZ R3, R3, R0.reuse ;  /* 0x0000000003037220 */ /* 0x080fe20000410000 */
[-CC-:B------:R-:W-:Y:S01]  /*d4c0*/  FFMA.FTZ R132, R159, R0.reuse, -R125.reuse ;  /* 0x000000009f847223 */ /* 0x180fe2000001087d */
[----:B------:R-:W-:Y:S01]  /*d4d0*/  FFMA.FTZ R125, R127, R0, -R125 ;  /* 0x000000007f7d7223 */ /* 0x000fe2000001087d */
[----:B------:R-:W-:Y:S01]  /*d4e0*/  R2UR UR7, R8 ;  /* 0x00000000080772ca */ /* 0x000fe200000e0000 */
[----:B------:R-:W-:-:S02]  /*d4f0*/  UIADD3 UR6, UR18, -0x1, URZ ;  /* 0xffffffff12067890 */ /* 0x000fc4000fffe03f */
[----:B------:R-:W0:Y:S08]  /*d500*/  MUFU.EX2 R3, R3 ;  /* 0x0000000300037308 */ /* 0x000e300000000800 */
[----:B------:R-:W1:Y:S08]  /*d510*/  MUFU.EX2 R120, R175 ;  /* 0x000000af00787308 */ /* 0x000e700000000800 */
[----:B------:R-:W2:Y:S01]  /*d520*/  MUFU.EX2 R128, R128 ;  /* 0x0000008000807308 */ /* 0x000ea20000000800 */
[----:B0-----:R-:W-:-:S04]  /*d530*/  FFMA.FTZ R10, R3, R9, R22 ;  /* 0x00000009030a7223 */ /* 0x001fc80000010016 */
[C---:B------:R-:W-:Y:S01]  /*d540*/  FADD.FTZ R10, R201.reuse, R10 ;  /* 0x0000000ac90a7221 */ /* 0x040fe20000010000 */
[----:B------:R-:W-:Y:S02]  /*d550*/  F2FP.BF16.F32.PACK_AB R201, R201, R22 ;  /* 0x00000016c9c9723e */ /* 0x000fe400000010ff */
[----:B------:R-:W0:Y:S01]  /*d560*/  MUFU.EX2 R132, R132 ;  /* 0x0000008400847308 */ /* 0x000e220000000800 */
[----:B------:R-:W-:Y:S01]  /*d570*/  FADD.FTZ R9, R203, R10 ;  /* 0x0000000acb097221 */ /* 0x000fe20000010000 */
[----:B-1----:R-:W-:-:S03]  /*d580*/  F2FP.BF16.F32.PACK_AB R203, R120, R203 ;  /* 0x000000cb78cb723e */ /* 0x002fc600000010ff */
[----:B------:R-:W-:-:S03]  /*d590*/  FADD.FTZ R10, R120, R9 ;  /* 0x00000009780a7221 */ /* 0x000fc60000010000 */
[----:B------:R-:W-:Y:S01]  /*d5a0*/  MUFU.EX2 R180, R180 ;  /* 0x000000b400b47308 */ /* 0x000fe20000000800 */
[----:B------:R-:W-:Y:S01]  /*d5b0*/  FADD.FTZ R9, R197, R10 ;  /* 0x0000000ac5097221 */ /* 0x000fe20000010000 */
[----:B------:R-:W-:-:S03]  /*d5c0*/  F2FP.BF16.F32.PACK_AB R197, R140, R197 ;  /* 0x000000c58cc5723e */ /* 0x000fc600000010ff */
[----:B------:R-:W-:-:S03]  /*d5d0*/  FADD.FTZ R10, R140, R9 ;  /* 0x000000098c0a7221 */ /* 0x000fc60000010000 */
[----:B------:R-:W-:Y:S01]  /*d5e0*/  MUFU.EX2 R181, R130 ;  /* 0x0000008200b57308 */ /* 0x000fe20000000800 */
[----:B------:R-:W-:Y:S01]  /*d5f0*/  FADD.FTZ R9, R199, R10 ;  /* 0x0000000ac7097221 */ /* 0x000fe20000010000 */
[----:B------:R-:W-:-:S03]  /*d600*/  F2FP.BF16.F32.PACK_AB R199, R124, R199 ;  /* 0x000000c77cc7723e */ /* 0x000fc600000010ff */
[----:B------:R-:W-:-:S03]  /*d610*/  FADD.FTZ R10, R124, R9 ;  /* 0x000000097c0a7221 */ /* 0x000fc60000010000 */
[----:B------:R-:W-:Y:S01]  /*d620*/  MUFU.EX2 R182, R182 ;  /* 0x000000b600b67308 */ /* 0x000fe20000000800 */
[----:B------:R-:W-:Y:S01]  /*d630*/  FADD.FTZ R9, R193, R10 ;  /* 0x0000000ac1097221 */ /* 0x000fe20000010000 */
[----:B--2---:R-:W-:-:S03]  /*d640*/  F2FP.BF16.F32.PACK_AB R193, R128, R193 ;  /* 0x000000c180c1723e */ /* 0x004fc600000010ff */
[----:B------:R-:W-:-:S03]  /*d650*/  FADD.FTZ R10, R128, R9 ;  /* 0x00000009800a7221 */ /* 0x000fc60000010000 */
[----:B------:R-:W-:Y:S01]  /*d660*/  MUFU.EX2 R183, R134 ;  /* 0x0000008600b77308 */ /* 0x000fe20000000800 */
[----:B------:R-:W-:Y:S01]  /*d670*/  FADD.FTZ R9, R195, R10 ;  /* 0x0000000ac3097221 */ /* 0x000fe20000010000 */
[----:B0-----:R-:W-:-:S03]  /*d680*/  F2FP.BF16.F32.PACK_AB R195, R132, R195 ;  /* 0x000000c384c3723e */ /* 0x001fc600000010ff */
[----:B------:R-:W-:-:S03]  /*d690*/  FADD.FTZ R10, R132, R9 ;  /* 0x00000009840a7221 */ /* 0x000fc60000010000 */
[----:B------:R-:W-:Y:S01]  /*d6a0*/  MUFU.EX2 R120, R125 ;  /* 0x0000007d00787308 */ /* 0x000fe20000000800 */
[----:B------:R-:W-:Y:S01]  /*d6b0*/  FADD.FTZ R9, R189, R10 ;  /* 0x0000000abd097221 */ /* 0x000fe20000010000 */
[----:B------:R-:W-:-:S03]  /*d6c0*/  F2FP.BF16.F32.PACK_AB R189, R136, R189 ;  /* 0x000000bd88bd723e */ /* 0x000fc600000010ff */
[----:B------:R-:W-:-:S04]  /*d6d0*/  FADD.FTZ R10, R136, R9 ;  /* 0x00000009880a7221 */ /* 0x000fc80000010000 */
[----:B------:R-:W-:Y:S01]  /*d6e0*/  FADD.FTZ R9, R191, R10 ;  /* 0x0000000abf097221 */ /* 0x000fe20000010000 */
[----:B------:R-:W-:-:S03]  /*d6f0*/  F2FP.BF16.F32.PACK_AB R191, R144, R191 ;  /* 0x000000bf90bf723e */ /* 0x000fc600000010ff */
[----:B------:R-:W-:-:S04]  /*d700*/  FADD.FTZ R10, R144, R9 ;  /* 0x00000009900a7221 */ /* 0x000fc80000010000 */
[----:B------:R-:W-:Y:S01]  /*d710*/  FADD.FTZ R10, R185, R10 ;  /* 0x0000000ab90a7221 */ /* 0x000fe20000010000 */
[----:B------:R-:W-:Y:S02]  /*d720*/  WARPGROUP.DEPBAR.LE gsb0, 0x0 ;  /* 0x00008000000079c5 */ /* 0x000fe40000010000 */
[----:B------:R0:W-:Y:S01]  /*d730*/  @!P1 SYNCS.ARRIVE.TRANS64.RED.A1T0 RZ, [R146+URZ], RZ ;  /* 0x000000ff92ff99a7 */ /* 0x0001e2000810043f */
[----:B------:R-:W-:Y:S01]  /*d740*/  MUFU.EX2 R177, R122 ;  /* 0x0000007a00b17308 */ /* 0x000fe20000000800 */
[----:B------:R-:W-:Y:S02]  /*d750*/  F2FP.BF16.F32.PACK_AB R176, R121, R14 ;  /* 0x0000000e79b0723e */ /* 0x000fe400000010ff */
[----:B------:R-:W-:Y:S01]  /*d760*/  F2FP.BF16.F32.PACK_AB R178, R11, R20 ;  /* 0x000000140bb2723e */ /* 0x000fe200000010ff */
[----:B------:R1:W-:Y:S04]  /*d770*/  @!P1 SYNCS.ARRIVE.TRANS64.RED.A1T0 RZ, [R148+URZ], RZ ;  /* 0x000000ff94ff99a7 */ /* 0x0003e8000810043f */
[----:B0-----:R0:W2:Y:S08]  /*d780*/  MUFU.EX2 R146, R139 ;  /* 0x0000008b00927308 */ /* 0x0010b00000000800 */
[----:B------:R-:W3:Y:S01]  /*d790*/  MUFU.EX2 R179, R126 ;  /* 0x0000007e00b37308 */ /* 0x000ee20000000800 */
[----:B0-----:R-:W-:-:S04]  /*d7a0*/  FADD.FTZ R139, R21, R138 ;  /* 0x0000008a158b7221 */ /* 0x001fc80000010000 */
[----:B------:R-:W-:Y:S01]  /*d7b0*/  FADD.FTZ R138, R192, R139 ;  /* 0x0000008bc08a7221 */ /* 0x000fe20000010000 */
[----:B------:R-:W-:-:S03]  /*d7c0*/  F2FP.BF16.F32.PACK_AB R192, R23, R192 ;  /* 0x000000c017c0723e */ /* 0x000fc600000010ff */
[----:B------:R-:W-:Y:S01]  /*d7d0*/  FADD.FTZ R127, R23, R138 ;  /* 0x0000008a177f7221 */ /* 0x000fe20000010000 */
[C---:B--2---:R-:W-:Y:S01]  /*d7e0*/  FADD.FTZ R10, R146.reuse, R10 ;  /* 0x0000000a920a7221 */ /* 0x044fe20000010000 */
        /* <DEDUP_REMOVED lines=9> */
[C---:B------:R-:W-:Y:S02]  /*d880*/  F2FP.BF16.F32.PACK_AB R188, R145.reuse, R188 ;  /* 0x000000bc91bc723e */ /* 0x040fe400000010ff */
        /* <DEDUP_REMOVED lines=11> */
[C---:B------:R-:W-:Y:S01]  /*d940*/  F2FP.BF16.F32.PACK_AB R184, R137.reuse, R184 ;  /* 0x000000b889b8723e */ /* 0x040fe200000010ff */
[----:B------:R-:W-:Y:S02]  /*d950*/  IMAD.MOV.U32 R13, RZ, RZ, R6 ;  /* 0x000000ffff0d7224 */ /* 0x000fe400078e0006 */
[----:B------:R-:W-:Y:S01]  /*d960*/  FADD.FTZ R9, R137, R22 ;  /* 0x0000001689097221 */ /* 0x000fe20000010000 */
[C---:B------:R-:W-:Y:S01]  /*d970*/  FADD.FTZ R10, R123.reuse, R10 ;  /* 0x0000000a7b0a7221 */ /* 0x040fe20000010000 */
[----:B------:R-:W-:-:S02]  /*d980*/  F2FP.BF16.F32.PACK_AB R177, R123, R177 ;  /* 0x000000b17bb1723e */ /* 0x000fc400000010ff */
        /* <DEDUP_REMOVED lines=11> */
[----:B------:R-:W-:Y:S01]  /*da40*/  FADD.FTZ R14, R20, R9 ;  /* 0x00000009140e7221 */ /* 0x000fe20000010000 */
[----:B---3--:R-:W-:Y:S01]  /*da50*/  FADD.FTZ R9, R179, R10 ;  /* 0x0000000ab3097221 */ /* 0x008fe20000010000 */
[----:B------:R-:W-:Y:S01]  /*da60*/  IMAD.U32 R20, RZ, RZ, UR6 ;  /* 0x00000006ff147e24 */ /* 0x000fe2000f8e00ff */
[----:B------:R-:W-:Y:S01]  /*da70*/  UMOV UR6, UR60 ;  /* 0x0000003c00067c82 */ /* 0x000fe20008000000 */
[----:B------:R-:W-:Y:S01]  /*da80*/  FADD.FTZ R10, R11, R14 ;  /* 0x0000000e0b0a7221 */ /* 0x000fe20000010000 */
[----:B------:R-:W-:Y:S02]  /*da90*/  IMAD.U32 R14, RZ, RZ, UR7 ;  /* 0x00000007ff0e7e24 */ /* 0x000fe4000f8e00ff */
[C---:B------:R-:W-:Y:S01]  /*daa0*/  FADD.FTZ R9, R120.reuse, R9 ;  /* 0x0000000978097221 */ /* 0x040fe20000010000 */
[----:B------:R-:W-:Y:S01]  /*dab0*/  F2FP.BF16.F32.PACK_AB R179, R120, R179 ;  /* 0x000000b378b3723e */ /* 0x000fe200000010ff */
[----:B------:R-:W-:Y:S01]  /*dac0*/  IMAD.MOV.U32 R11, RZ, RZ, R7 ;  /* 0x000000ffff0b7224 */ /* 0x000fe200078e0007 */
[----:B-1----:R-:W-:Y:S06]  /*dad0*/  @P2 BRA `(.L_x_5314) ;  /* 0xffffffc000a02947 */ /* 0x002fec000383ffff */
.L_x_5305:
        /* <DEDUP_REMOVED lines=99> */
.L_x_5315:
        /* <DEDUP_REMOVED lines=8> */
.L_x_5316:
[----:B-1----:R-:W-:Y:S05]  /*e190*/  @P2 BRA `(.L_x_5317) ;  /* 0x0000000000082947 */ /* 0x002fea0003800000 */
[----:B------:R-:W1:Y:S02]  /*e1a0*/  SYNCS.PHASECHK.TRANS64.TRYWAIT P0, [UR5+0x36850], R2 ;  /* 0x03685002ff0075a7 */ /* 0x000e640008000145 */
[----:B-1----:R-:W-:Y:S05]  /*e1b0*/  @!P0 BRA `(.L_x_5318) ;  /* 0x0000006c00f88947 */ /* 0x002fea0003800000 */
.L_x_5317:
[----:B------:R-:W-:Y:S01]  /*e1c0*/  R2UR UR4, R16 ;  /* 0x00000000100472ca */ /* 0x000fe200000e0000 */
[----:B------:R-:W-:Y:S01]  /*e1d0*/  WARPGROUP.ARRIVE ;  /* 0x00000000000079c5 */ /* 0x000fe20000000000 */
[----:B------:R-:W-:Y:S01]  /*e1e0*/  UMOV UR7, 0x40000040 ;  /* 0x4000004000077882 */ /* 0x000fe20000000000 */
[----:B-1----:R-:W1:Y:S01]  /*e1f0*/  SHFL.BFLY PT, R3, R10, 0x2, 0x1f ;  /* 0x0c401f000a037f89 */ /* 0x002e6200000e0000 */
[----:B------:R-:W-:-:S03]  /*e200*/  IMAD.U32 R11, RZ, RZ, UR5 ;  /* 0x00000005ff0b7e24 */ /* 0x000fc6000f8e00ff */
[----:B0-----:R-:W0:Y:S01]  /*e210*/  SHFL.BFLY PT, R2, R9, 0x2, 0x1f ;  /* 0x0c401f0009027f89 */ /* 0x001e2200000e0000 */
[----:B------:R-:W-:-:S05]  /*e220*/  @!P1 VIADD R11, R11, 0x36860 ;  /* 0x000368600b0b9836 */ /* 0x000fca0000000000 */
[----:B------:R-:W-:Y:S01]  /*e230*/  UIADD3 UR4, UR4, 0x400, URZ ;  /* 0x0000040004047890 */ /* 0x000fe2000fffe03f */
[----:B------:R-:W-:-:S03]  /*e240*/  @!P1 PRMT R11, RZ, 0x654, R11 ;  /* 0x00000654ff0b9816 */ /* 0x000fc6000000000b */
[----:B------:R-:W-:-:S04]  /*e250*/  USHF.R.U32.HI UR4, URZ, 0x4, UR4 ;  /* 0x000000043f047899 */ /* 0x000fc80008011604 */
[----:B------:R-:W-:-:S04]  /*e260*/  ULOP3.LUT UR4, UR4, 0x3fff, URZ, 0xc0, !UPT ;  /* 0x00003fff04047892 */ /* 0x000fc8000f8ec03f */
[----:B------:R-:W-:Y:S01]  /*e270*/  ULOP3.LUT UR4, UR4, 0x3800000, URZ, 0xfc, !UPT ;  /* 0x0380000004047892 */ /* 0x000fe2000f8efc3f */
[----:B-1----:R-:W-:-:S03]  /*e280*/  FADD.FTZ R3, R3, R10 ;  /* 0x0000000a03037221 */ /* 0x002fc60000010000 */
[----:B------:R-:W-:Y:S01]  /*e290*/  UIMAD UR60, UR60, 0xa80, UR4 ;  /* 0x00000a803c3c78a4 */ /* 0x000fe2000f8e0204 */
[----:B0-----:R-:W-:-:S03]  /*e2a0*/  FADD.FTZ R4, R2, R9 ;  /* 0x0000000902047221 */ /* 0x001fc60000010000 */
[----:B------:R-:W-:Y:S01]  /*e2b0*/  UIADD3 UR4, UR60, 0x80, URZ ;  /* 0x000000803c047890 */ /* 0x000fe2000fffe03f */
[----:B------:R-:W0:Y:S02]  /*e2c0*/  SHFL.BFLY PT, R2, R3, 0x1, 0x1f ;  /* 0x0c201f0003027f89 */ /* 0x000e2400000e0000 */
[----:B------:R-:W-:-:S06]  /*e2d0*/  UMOV UR6, UR60 ;  /* 0x0000003c00067c82 */ /* 0x000fcc0008000000 */
[----:B------:R-:W-:Y:S01]  /*e2e0*/  HGMMA.64x192x16.F32.BF16 R24, R200, gdesc[UR4].tnspB, R24, gsb0 ;  /* 0x42e00004c8187df0 */ /* 0x000fe20008001818 */
[----:B------:R-:W-:Y:S01]  /*e2f0*/  UMOV UR7, 0x40000040 ;  /* 0x4000004000077882 */ /* 0x000fe20000000000 */
[----:B------:R-:W-:Y:S01]  /*e300*/  UMOV UR6, UR4 ;  /* 0x0000000400067c82 */ /* 0x000fe20008000000 */
[----:B------:R-:W-:Y:S01]  /*e310*/  UIADD3 UR4, UR60, 0x100, URZ ;  /* 0x000001003c047890 */ /* 0x000fe2000fffe03f */
[----:B------:R-:W1:Y:S01]  /*e320*/  SHFL.BFLY PT, R5, R4, 0x1, 0x1f ;  /* 0x0c201f0004057f89 */ /* 0x000e6200000e0000 */
[----:B0-----:R-:W-:Y:S01]  /*e330*/  FADD.FTZ R12, R3, R2 ;  /* 0x00000002030c7221 */ /* 0x001fe20000010000 */
[----:B------:R-:W-:Y:S02]  /*e340*/  IMAD.MOV.U32 R3, RZ, RZ, -0x800000 ;  /* 0xff800000ff037424 */ /* 0x000fe400078e00ff */
[----:B------:R-:W-:Y:S02]  /*e350*/  IMAD.MOV.U32 R2, RZ, RZ, -0x800000 ;  /* 0xff800000ff027424 */ /* 0x000fe400078e00ff */
[----:B------:R-:W-:Y:S01]  /*e360*/  FSETP.NE.FTZ.AND P0, PT, R12, RZ, PT ;  /* 0x000000ff0c00720b */ /* 0x000fe20003f15000 */
[----:B-1----:R-:W-:Y:S01]  /*e370*/  FADD.FTZ R13, R4, R5 ;  /* 0x00000005040d7221 */ /* 0x002fe20000010000 */
[----:B------:R-:W-:-:S04]  /*e380*/  CS2R R4, SRZ ;  /* 0x0000000000047805 */ /* 0x000fc8000001ff00 */
[----:B------:R-:W-:-:S07]  /*e390*/  FSETP.NE.FTZ.AND P2, PT, R13, RZ, PT ;  /* 0x000000ff0d00720b */ /* 0x000fce0003f55000 */
[----:B------:R-:W0:Y:S01]  /*e3a0*/  @P0 MUFU.LG2 R8, R12 ;  /* 0x0000000c00080308 */ /* 0x000e220000000c00 */
[----:B------:R-:W-:-:S07]  /*e3b0*/  @P0 FMUL.FTZ R9, R0, 0.69314718246459960938 ;  /* 0x3f31721800090820 */ /* 0x000fce0000410000 */
[----:B------:R-:W1:Y:S01]  /*e3c0*/  @P2 MUFU.LG2 R10, R13 ;  /* 0x0000000d000a2308 */ /* 0x000e620000000c00 */
[----:B------:R-:W-:-:S07]  /*e3d0*/  @P2 FMUL.FTZ R15, R0, 0.69314718246459960938 ;  /* 0x3f317218000f2820 */ /* 0x000fce0000410000 */
        /* <DEDUP_REMOVED lines=137> */
.L_x_5288:
        /* <DEDUP_REMOVED lines=290> */
.L_x_5321:
[----:B------:R-:W-:Y:S05]  /*fe90*/  BSYNC B0 ;  /* 0x0000000000007941 */ /* 0x000fea0003800000 */
.L_x_5320:
[----:B------:R-:W-:Y:S01]  /*fea0*/  ISETP.GE.AND P0, PT, R18, R21, PT ;  /* 0x000000151200720c */ /* 0x000fe20003f06270 */
[----:B0--3--:R0:W2:Y:S04]  /*feb0*/  SHFL.IDX PT, R3, R6, 0x1, 0x1c1f ;  /* 0x003c1f0006037f89 */ /* 0x0090a800000e0000 */
[----:B------:R0:W3:Y:S08]  /*fec0*/  SHFL.IDX PT, R2, R0, 0x1, 0x1c1f ;  /* 0x003c1f0000027f89 */ /* 0x0000f000000e0000 */
[----:B0-----:R-:W-:Y:S05]  /*fed0*/  @P0 BRA `(.L_x_5286) ;  /* 0x0000005000100947 */ /* 0x001fea0003800000 */
        /* <DEDUP_REMOVED lines=14> */
[--C-:B-1234-:R-:W-:Y:S01]  /*ffc0*/  @!P2 IMAD.WIDE R4, R7, 0x4, R2.reuse ;  /* 0x000000040704a825 */ /* 0x11efe200078e0202 */
        /* <DEDUP_REMOVED lines=131> */
.L_x_5319:
        /* <DEDUP_REMOVED lines=62> */
.L_x_5284:
        /* <DEDUP_REMOVED lines=18> */
.L_x_5322:
[----:B------:R-:W-:Y:S01]  /*10d00*/  ULDC UR42, c[0x0][0xc50] ;  /* 0x00031400002a7ab9 */ /* 0x000fe20000000800 */
[----:B------:R-:W-:Y:S01]  /*10d10*/  UMOV UR36, UR6 ;  /* 0x0000000600247c82 */ /* 0x000fe20008000000 */
[----:B------:R-:W-:-:S11]  /*10d20*/  UISETP.NE.AND UP0, UPT, UR42, 0x1, UPT ;  /* 0x000000012a00788c */ /* 0x000fd6000bf05270 */
[----:B------:R-:W-:Y:S01]  /*10d30*/  @UP0 ULDC UR4, c[0x0][0xc54] ;  /* 0x0003150000040ab9 */ /* 0x000fe20000000800 */
[----:B------:R-:W-:Y:S01]  /*10d40*/  @UP0 ULDC UR7, c[0x0][0xc58] ;  /* 0x0003160000070ab9 */ /* 0x000fe20000000800 */
[----:B------:R-:W-:-:S04]  /*10d50*/  UIMAD.WIDE.U32 UR4, UR6, UR4, URZ ;  /* 0x00000004060472a5 */ /* 0x000fc8000f8e003f */
[----:B------:R-:W-:-:S12]  /*10d60*/  @UP0 USHF.R.U32.HI UR36, URZ, UR7, UR5 ;  /* 0x000000073f240299 */ /* 0x000fd80008011605 */
.L_x_5323:
        /* <DEDUP_REMOVED lines=14> */
[----:B------:R-:W-:Y:S02]  /*10e50*/  UISETP.NE.AND.EX UP0, UPT, UR7, URZ, UPT, UP0 ;  /* 0x0000003f0700728c */ /* 0x000fe4000bf05300 */
[----:B------:R-:W-:-:S02]  /*10e60*/  UIADD3 UR10, -UR5, 0x70, URZ ;  /* 0x00000070050a7890 */ /* 0x000fc4000fffe13f */
[----:B------:R-:W-:Y:S01]  /*10e70*/  USEL UR7, UR6, 0x1, UP0 ;  /* 0x0000000106077887 */ /* 0x000fe20008000000 */
[----:B------:R-:W-:Y:S01]  /*10e80*/  ULDC UR9, c[0x0][0x2f0] ;  /* 0x0000bc0000097ab9 */ /* 0x000fe20000000800 */
[----:B------:R-:W-:Y:S02]  /*10e90*/  UMOV UR41, URZ ;  /* 0x0000003f00297c82 */ /* 0x000fe40008000000 */
[----:B------:R-:W-:Y:S02]  /*10ea0*/  UIMAD UR10, UR7, UR9, UR10 ;  /* 0x00000009070a72a4 */ /* 0x000fe4000f8e020a */
[----:B0-----:R-:W-:-:S03]  /*10eb0*/  ULEA UR8, UR4, 0x7f, 0x7 ;  /* 0x0000007f04087891 */ /* 0x001fc6000f8e383f */
[----:B------:R-:W-:Y:S02]  /*10ec0*/  @UP1 ULDC UR4, c[0x0][0x44c] ;  /* 0x0001130000041ab9 */ /* 0x000fe40000000800 */
[----:B------:R-:W-:Y:S02]  /*10ed0*/  UIMAD.WIDE.U32 UR4, UR8, UR4, URZ ;  /* 0x00000004080472a5 */ /* 0x000fe4000f8e003f */
[----:B------:R-:W-:Y:S01]  /*10ee0*/  UMOV UR6, UR8 ;  /* 0x0000000800067c82 */ /* 0x000fe20008000000 */
[----:B------:R-:W-:Y:S02]  /*10ef0*/  @UP1 ULDC UR8, c[0x0][0x450] ;  /* 0x0001140000081ab9 */ /* 0x000fe40000000800 */
[----:B------:R-:W-:Y:S02]  /*10f00*/  @UP1 USHF.R.U32.HI UR6, URZ, UR8, UR5 ;  /* 0x000000083f061299 */ /* 0x000fe40008011605 */
[----:B------:R-:W-:Y:S02]  /*10f10*/  UIMAD UR5, UR7, UR9, 0x6f ;  /* 0x0000006f070574a4 */ /* 0x000fe4000f8e0209 */
[----:B------:R-:W-:Y:S01]  /*10f20*/  UIADD3 UR7, UR10, UR6, URZ ;  /* 0x000000060a077290 */ /* 0x000fe2000fffe03f */
[----:B------:R-:W-:-:S02]  /*10f30*/  UMOV UR4, URZ ;  /* 0x0000003f00047c82 */ /* 0x000fc40008000000 */
[----:B------:R-:W-:Y:S01]  /*10f40*/  UMOV UR6, URZ ;  /* 0x0000003f00067c82 */ /* 0x000fe20008000000 */
[----:B------:R-:W-:Y:S02]  /*10f50*/  UIMAD.WIDE UR4, UR5, -0x6db6db6d, UR4 ;  /* 0x92492493050478a5 */ /* 0x000fe4000f8e0204 */
[----:B------:R-:W-:Y:S02]  /*10f60*/  UIMAD.WIDE UR6, UR7, -0x6db6db6d, UR6 ;  /* 0x92492493070678a5 */ /* 0x000fe4000f8e0206 */
[----:B------:R-:W-:Y:S02]  /*10f70*/  USHF.R.U32.HI UR8, URZ, 0x1f, UR5 ;  /* 0x0000001f3f087899 */ /* 0x000fe40008011605 */
[----:B------:R-:W-:Y:S02]  /*10f80*/  USHF.R.U32.HI UR4, URZ, 0x1f, UR7 ;  /* 0x0000001f3f047899 */ /* 0x000fe40008011607 */
[----:B------:R-:W-:Y:S02]  /*10f90*/  ULEA.HI.SX32 UR8, UR5, UR8, 0x1a ;  /* 0x0000000805087291 */ /* 0x000fe4000f8fd23f */
[----:B------:R-:W-:-:S02]  /*10fa0*/  ULEA.HI.SX32 UR4, UR7, UR4, 0x1a ;  /* 0x0000000407047291 */ /* 0x000fc4000f8fd23f */
[----:B------:R-:W-:Y:S02]  /*10fb0*/  USHF.R.U32.HI UR10, URZ, 0x10, UR42 ;  /* 0x000000103f0a7899 */ /* 0x000fe4000801162a */
[----:B------:R-:W-:Y:S02]  /*10fc0*/  UISETP.LT.AND UP0, UPT, UR8, UR4, UPT ;  /* 0x000000040800728c */ /* 0x000fe4000bf01270 */
[----:B------:R-:W-:Y:S02]  /*10fd0*/  ULOP3.LUT UR42, UR42, 0xffff, URZ, 0xc0, !UPT ;  /* 0x0000ffff2a2a7892 */ /* 0x000fe4000f8ec03f */
[----:B------:R-:W-:Y:S02]  /*10fe0*/  USEL UR39, UR8, UR4, UP0 ;  /* 0x0000000408277287 */ /* 0x000fe40008000000 */
[----:B------:R-:W-:Y:S02]  /*10ff0*/  UISETP.NE.AND UP0, UPT, UR10, URZ, UPT ;  /* 0x0000003f0a00728c */ /* 0x000fe4000bf05270 */
[----:B------:R-:W-:-:S06]  /*11000*/  UISETP.GE.AND UP1, UPT, UR39, 0x1, UPT ;  /* 0x000000012700788c */ /* 0x000fcc000bf26270 */
[----:B------:R-:W-:-:S03]  /*11010*/  PLOP3.LUT P0, PT, PT, PT, UP1, 0x80, 0x0 ;  /* 0x000000000000781c */ /* 0x000fc60003f0f018 */
[----:B------:R-:W-:-:S10]  /*11020*/  @!UP0 ULDC UR10, c[0x0][0x9f0] ;  /* 0x00027c00000a8ab9 */ /* 0x000fd40000000800 */
[----:B------:R-:W-:Y:S05]  /*11030*/  @!P0 BRA `(.L_x_5325) ;  /* 0x0000000000848947 */ /* 0x000fea0003800000 */
[----:B------:R-:W-:Y:S01]  /*11040*/  IMAD.U32 R3, RZ, RZ, UR10 ;  /* 0x0000000aff037e24 */ /* 0x000fe2000f8e00ff */
[----:B------:R-:W-:Y:S01]  /*11050*/  UIADD3 UR6, UR10, -0x1, UR39 ;  /* 0xffffffff0a067890 */ /* 0x000fe2000fffe027 */
[----:B------:R-:W-:-:S03]  /*11060*/  UMOV UR4, URZ ;  /* 0x0000003f00047c82 */ /* 0x000fc60008000000 */
        /* <DEDUP_REMOVED lines=30> */
.L_x_5325:
[----:B------:R-:W-:Y:S01]  /*11250*/  UIMAD UR40, UR42, UR41, URZ ;  /* 0x000000292a2872a4 */ /* 0x000fe2000f8e023f */
[----:B------:R-:W-:-:S05]  /*11260*/  IMAD.U32 R0, RZ, RZ, UR39 ;  /* 0x00000027ff007e24 */ /* 0x000fca000f8e00ff */
        /* <DEDUP_REMOVED lines=30> */
.L_x_5326:
        /* <DEDUP_REMOVED lines=20> */
.L_x_5328:
        /* <DEDUP_REMOVED lines=15> */
.L_x_5327:
        /* <DEDUP_REMOVED lines=21> */
.L_x_5413:
        /* <DEDUP_REMOVED lines=8> */
.L_x_5416:
        /* <DEDUP_REMOVED lines=22> */
.L_x_5332:
[----:B0-----:R-:W-:Y:S01]  /*119b0*/  IMAD.MOV.U32 R0, RZ, RZ, 0x1 ;  /* 0x00000001ff007424 */ /* 0x001fe200078e00ff */
[----:B------:R-:W1:Y:S04]  /*119c0*/  S2R R8, SR_TID.X ;  /* 0x0000000000087919 */ /* 0x000e680000002100 */
[----:B------:R-:W-:-:S04]  /*119d0*/  SHF.L.U32 R0, R0, 0x1f, RZ ;  /* 0x0000001f00007819 */ /* 0x000fc800000006ff */
[----:B------:R-:W0:Y:S01]  /*119e0*/  SYNCS.PHASECHK.TRANS64.TRYWAIT P0, [UR38+0x36840], R0 ;  /* 0x03684000ff0075a7 */ /* 0x000e220008000166 */
[----:B-1----:R-:W-:-:S04]  /*119f0*/  LOP3.LUT R2, R8, 0x7f, RZ, 0xc0, !PT ;  /* 0x0000007f08027812 */ /* 0x002fc800078ec0ff */
[----:B------:R-:W-:Y:S01]  /*11a00*/  ISETP.NE.AND P1, PT, R2, RZ, PT ;  /* 0x000000ff0200720c */ /* 0x000fe20003f25270 */
[----:B0-----:R-:W-:-:S12]  /*11a10*/  @!P0 BRA `(.L_x_5333) ;  /* 0x0000003800388947 */ /* 0x001fd80003800000 */
.L_x_5417:
[----:B------:R-:W-:Y:S05]  /*11a20*/  @P1 BRA `(.L_x_5334) ;  /* 0x0000000000181947 */ /* 0x000fea0003800000 */
[----:B------:R-:W1:Y:S01]  /*11a30*/  S2R R2, SR_TID.X ;  /* 0x0000000000027919 */ /* 0x000e620000002100 */
[----:B0-----:R-:W-:-:S04]  /*11a40*/  IMAD.MOV.U32 R0, RZ, RZ, 0xa800 ;  /* 0x0000a800ff007424 */ /* 0x001fc800078e00ff */
[----:B------:R2:W-:Y:S01]  /*11a50*/  SYNCS.ARRIVE.TRANS64 RZ, [UR38+0x36830], R0 ;  /* 0x03683000ffff79a7 */ /* 0x0005e20008000026 */
[----:B-1----:R-:W-:-:S13]  /*11a60*/  LOP3.LUT P0, RZ, R2, 0x1f, RZ, 0xc0, !PT ;  /* 0x0000001f02ff7812 */ /* 0x002fda000780c0ff */
[----:B--2---:R-:W-:Y:S05]  /*11a70*/  @!P0 BRA `(.L_x_5334) ;  /* 0x0000000000048947 */ /* 0x004fea0003800000 */
[----:B------:R-:W-:Y:S01]  /*11a80*/  BPT.TRAP 0x1 ;  /* 0x000000040000795c */ /* 0x000fe20000300000 */
.L_x_5334:
        /* <DEDUP_REMOVED lines=28> */
[----:B------:R1:W-:Y:S01]  /*11c50*/  UTMALDG.4D [UR24], [UR4], desc[UR6] ;  /* 0x00000618040075b4 */ /* 0x0003e20008019000 */
[----:B------:R1:W-:Y:S02]  /*11c60*/  UTMALDG.4D [UR16], [UR4], desc[UR6] ;  /* 0x00000610040075b4 */ /* 0x0003e40008019000 */
[----:B-1----:R-:W-:Y:S01]  /*11c70*/  NOP ;  /* 0x0000000000007918 */ /* 0x002fe20000000000 */
.L_x_5330:
        /* <DEDUP_REMOVED lines=22> */
.L_x_5335:
[----:B------:R-:W1:Y:S01]  /*11de0*/  LDC R6, c[0x0][0x448] ;  /* 0x00011200ff067b82 */ /* 0x000e620000000800 */
[----:B------:R-:W2:Y:S01]  /*11df0*/  S2R R14, SR_TID.X ;  /* 0x00000000000e7919 */ /* 0x000ea20000002100 */
[----:B------:R-:W-:Y:S01]  /*11e00*/  USHF.R.S32.HI UR6, URZ, 0x1f, UR36 ;  /* 0x0000001f3f067899 */ /* 0x000fe20008011424 */
[----:B------:R-:W-:Y:S01]  /*11e10*/  ULDC.64 UR8, c[0x0][0x2d8] ;  /* 0x0000b60000087ab9 */ /* 0x000fe20000000a00 */
[----:B------:R-:W3:Y:S02]  /*11e20*/  S2R R15, SR_CTAID.Z ;  /* 0x00000000000f7919 */ /* 0x000ee40000002700 */
[----:B------:R-:W-:Y:S02]  /*11e30*/  UIMAD UR6, UR6, UR8, URZ ;  /* 0x00000008060672a4 */ /* 0x000fe4000f8e023f */
[----:B------:R-:W4:Y:S01]  /*11e40*/  LDC.64 R2, c[0x0][0x2e0] ;  /* 0x0000b800ff027b82 */ /* 0x000f220000000a00 */
[----:B------:R-:W5:Y:S01]  /*11e50*/  S2R R11, SR_CTAID.X ;  /* 0x00000000000b7919 */ /* 0x000f620000002500 */
[----:B------:R-:W-:-:S02]  /*11e60*/  UIMAD.WIDE.U32 UR4, UR36, UR8, URZ ;  /* 0x00000008240472a5 */ /* 0x000fc4000f8e003f */
[----:B------:R-:W-:-:S04]  /*11e70*/  UIMAD UR6, UR36, UR9, UR6 ;  /* 0x00000009240672a4 */ /* 0x000fc8000f8e0206 */
[----:B------:R-:W-:Y:S01]  /*11e80*/  UIADD3 UR5, UR5, UR6, URZ ;  /* 0x0000000605057290 */ /* 0x000fe2000fffe03f */
[----:B-1----:R-:W-:Y:S02]  /*11e90*/  ISETP.NE.AND P0, PT, R6, 0x1, PT ;  /* 0x000000010600780c */ /* 0x002fe40003f05270 */
[C---:B--2---:R-:W-:Y:S01]  /*11ea0*/  LOP3.LUT R12, R14.reuse, 0x7f, RZ, 0xc0, !PT ;  /* 0x0000007f0e0c7812 */ /* 0x044fe200078ec0ff */
[----:B------:R-:W-:-:S10]  /*11eb0*/  IMAD.SHL.U32 R13, R14, 0x10, RZ ;  /* 0x000000100e0d7824 */ /* 0x000fd400078e00ff */
[----:B------:R-:W1:Y:S01]  /*11ec0*/  @P0 LDC R9, c[0x0][0x44c] ;  /* 0x00011300ff090b82 */ /* 0x000e620000000800 */
[----:B------:R-:W-:Y:S02]  /*11ed0*/  SHF.R.U32.HI R8, RZ, 0x3, R12 ;  /* 0x00000003ff087819 */ /* 0x000fe4000001160c */
[----:B---3--:R-:W-:Y:S02]  /*11ee0*/  SHF.R.S32.HI R5, RZ, 0x1f, R15 ;  /* 0x0000001fff057819 */ /* 0x008fe4000001140f */
[----:B0-----:R-:W-:-:S03]  /*11ef0*/  LOP3.LUT R0, R8, 0x70, R13, 0xf8, !PT ;  /* 0x0000007008007812 */ /* 0x001fc600078ef80d */
[----:B------:R-:W0:Y:S01]  /*11f00*/  @P0 LDC R7, c[0x0][0x450] ;  /* 0x00011400ff070b82 */ /* 0x000e220000000800 */
[-C--:B----4-:R-:W-:Y:S02]  /*11f10*/  IMAD R4, R5, R2.reuse, RZ ;  /* 0x0000000205047224 */ /* 0x090fe400078e02ff */
[----:B-----5:R-:W-:Y:S02]  /*11f20*/  IMAD R0, R11, 0x80, R0 ;  /* 0x000000800b007824 */ /* 0x020fe400078e0200 */
[C---:B------:R-:W-:Y:S02]  /*11f30*/  IMAD R5, R15.reuse, R3, R4 ;  /* 0x000000030f057224 */ /* 0x040fe400078e0204 */
[----:B------:R-:W-:Y:S02]  /*11f40*/  IMAD.MOV.U32 R4, RZ, RZ, R0 ;  /* 0x000000ffff047224 */ /* 0x000fe400078e0000 */
[----:B------:R-:W-:Y:S01]  /*11f50*/  IMAD.WIDE.U32 R2, R15, R2, UR4 ;  /* 0x000000040f027e25 */ /* 0x000fe2000f8e0002 */
[----:B------:R-:W-:-:S03]  /*11f60*/  ULDC.64 UR4, c[0x0][0x2d0] ;  /* 0x0000b40000047ab9 */ /* 0x000fc60000000a00 */
[----:B------:R-:W-:Y:S02]  /*11f70*/  IMAD.IADD R3, R3, 0x1, R5 ;  /* 0x0000000103037824 */ /* 0x000fe400078e0205 */
[----:B-1----:R-:W-:-:S04]  /*11f80*/  @P0 IMAD.HI.U32 R10, R0, R9, RZ ;  /* 0x00000009000a0227 */ /* 0x002fc800078e00ff */
[----:B------:R-:W-:Y:S01]  /*11f90*/  IMAD.SHL.U32 R9, R12, 0x8, RZ ;  /* 0x000000080c097824 */ /* 0x000fe200078e00ff */
        /* <DEDUP_REMOVED lines=33> */
[----:B------:R-:W-:Y:S01]  /*121b0*/  IMAD R8, R11, 0x80, R8 ;  /* 0x000000800b087824 */ /* 0x000fe200078e0208 */
        /* <DEDUP_REMOVED lines=10> */
[----:B------:R-:W-:-:S05]  /*12260*/  @!P3 IMAD.WIDE.U32 R2, R10, 0x2, R2 ;  /* 0x000000020a02b825 */ /* 0x000fca00078e0002 */
[----:B------:R-:W-:Y:S04]  /*12270*/  @!P3 LDGSTS.E.BYPASS.LTC128B.128 [R21+0x15400], desc[UR6][R2.64], !P2 ;  /* 0x154000000215bfae */ /* 0x000fe8000d101d46 */
[----:B------:R-:W-:Y:S04]  /*12280*/  @!P3 LDGSTS.E.BYPASS.LTC128B.128 [R21+0x19400], desc[UR6][R2.64+0x80], !P0 ;  /* 0x194000800215bfae */ /* 0x000fe8000c101d46 */
[----:B------:R1:W-:Y:S01]  /*12290*/  @!P3 LDGSTS.E.BYPASS.LTC128B.128 [R21+0x1d400], desc[UR6][R2.64+0x100], !P1 ;  /* 0x1d4001000215bfae */ /* 0x0003e2000c901d46 */
[----:B------:R-:W-:Y:S01]  /*122a0*/  ISETP.GE.AND P3, PT, R5, R6, PT ;  /* 0x000000060500720c */ /* 0x000fe20003f66270 */
[----:B--2---:R-:W-:-:S02]  /*122b0*/  IMAD.MOV.U32 R5, RZ, RZ, R4 ;  /* 0x000000ffff057224 */ /* 0x004fc400078e0004 */
[----:B0-----:R-:W-:Y:S02]  /*122c0*/  IMAD.MOV.U32 R4, RZ, RZ, R14 ;  /* 0x000000ffff047224 */ /* 0x001fe400078e000e */
[----:B------:R-:W-:Y:S01]  /*122d0*/  SHFL.IDX PT, R14, R0, 0x2, 0x181f ;  /* 0x00581f00000e7f89 */ /* 0x000fe200000e0000 */
[----:B-1----:R-:W-:-:S07]  /*122e0*/  VIADD R3, R8, 0x20 ;  /* 0x0000002008037836 */ /* 0x002fce0000000000 */
        /* <DEDUP_REMOVED lines=60> */
.L_x_5434:
        /* <DEDUP_REMOVED lines=15> */
.L_x_5338:
[----:B------:R-:W-:Y:S05]  /*127a0*/  BSYNC B0 ;  /* 0x0000000000007941 */ /* 0x000fea0003800000 */
.L_x_5337:
        /* <DEDUP_REMOVED lines=12> */
.L_x_5435:
[----:B0-----:R-:W-:Y:S02]  /*12870*/  IMAD.MOV.U32 R9, RZ, RZ, 0x1 ;  /* 0x00000001ff097424 */ /* 0x001fe400078e00ff */
[----:B------:R-:W-:Y:S01]  /*12880*/  IMAD.MOV.U32 R8, RZ, RZ, RZ ;  /* 0x000000ffff087224 */ /* 0x000fe200078e00ff */
[----:B------:R-:W-:Y:S06]  /*12890*/  @!P1 BRA `(.L_x_5340) ;  /* 0x0000001c00a89947 */ /* 0x000fec0003800000 */
[----:B------:R-:W-:Y:S01]  /*128a0*/  UIADD3 UR4, UR42, 0x1, URZ ;  /* 0x000000012a047890 */ /* 0x000fe2000fffe03f */
[----:B-1----:R-:W-:Y:S01]  /*128b0*/  LOP3.LUT R2, RZ, UR40, RZ, 0x33, !PT ;  /* 0x00000028ff027c12 */ /* 0x002fe2000f8e33ff */
        /* <DEDUP_REMOVED lines=22> */
[----:B------:R-:W-:-:S07]  /*12a20*/  IMAD.U32 R7, RZ, RZ, UR4 ;  /* 0x00000004ff077e24 */ /* 0x000fce000f8e00ff */
.L_x_5376:
        /* <DEDUP_REMOVED lines=29> */
.L_x_5344:
[----:B------:R-:W1:Y:S01]  /*12c00*/  S2R R2, SR_TID.X ;  /* 0x0000000000027919 */ /* 0x000e620000002100 */
[----:B------:R-:W-:Y:S01]  /*12c10*/  BSSY B2, `(.L_x_5345) ;  /* 0x0000006000027945 */ /* 0x000fe20003800000 */
[----:B-1----:R-:W-:Y:S02]  /*12c20*/  LOP3.LUT R3, R2, 0x7f, RZ, 0xc0, !PT ;  /* 0x0000007f02037812 */ /* 0x002fe400078ec0ff */
[----:B------:R-:W-:Y:S02]  /*12c30*/  SHF.L.U32 R2, R6, 0x1f, RZ ;  /* 0x0000001f06027819 */ /* 0x000fe400000006ff */
[----:B------:R-:W-:Y:S02]  /*12c40*/  ISETP.NE.AND P2, PT, R3, RZ, PT ;  /* 0x000000ff0300720c */ /* 0x000fe40003f45270 */
[----:B------:R-:W1:Y:S02]  /*12c50*/  SYNCS.PHASECHK.TRANS64.TRYWAIT P0, [UR38+0x36848], R2 ;  /* 0x03684802ff0075a7 */ /* 0x000e640008000166 */
[----:B-1----:R-:W-:Y:S09]  /*12c60*/  @!P0 BRA `(.L_x_5346) ;  /* 0x0000003000948947 */ /* 0x002ff20003800000 */
.L_x_5436:
[----:B------:R-:W-:Y:S05]  /*12c70*/  BSYNC B2 ;  /* 0x0000000000027941 */ /* 0x000fea0003800000 */
.L_x_5345:
[----:B------:R-:W-:Y:S04]  /*12c80*/  BSSY B2, `(.L_x_5347) ;  /* 0x0000007000027945 */ /* 0x000fe80003800000 */
[----:B------:R-:W-:Y:S05]  /*12c90*/  @P2 BRA `(.L_x_5348) ;  /* 0x0000000000142947 */ /* 0x000fea0003800000 */
[----:B------:R-:W-:Y:S01]  /*12ca0*/  ISETP.NE.AND P0, PT, R10, RZ, PT ;  /* 0x000000ff0a00720c */ /* 0x000fe20003f05270 */
[----:B-1----:R-:W-:-:S04]  /*12cb0*/  IMAD.MOV.U32 R3, RZ, RZ, 0xa800 ;  /* 0x0000a800ff037424 */ /* 0x002fc800078e00ff */
[----:B------:R2:W-:Y:S08]  /*12cc0*/  SYNCS.ARRIVE.TRANS64 RZ, [UR38+0x36838], R3 ;  /* 0x03683803ffff79a7 */ /* 0x0005f00008000026 */
[----:B--2---:R-:W-:Y:S05]  /*12cd0*/  @!P0 BRA `(.L_x_5348) ;  /* 0x0000000000048947 */ /* 0x004fea0003800000 */
[----:B------:R-:W-:Y:S01]  /*12ce0*/  BPT.TRAP 0x1 ;  /* 0x000000040000795c */ /* 0x000fe20000300000 */
.L_x_5348:
[----:B------:R-:W-:Y:S05]  /*12cf0*/  BSYNC B2 ;  /* 0x0000000000027941 */ /* 0x000fea0003800000 */
.L_x_5347:
        /* <DEDUP_REMOVED lines=11> */
.L_x_5349:
        /* <DEDUP_REMOVED lines=13> */
.L_x_5350:
        /* <DEDUP_REMOVED lines=15> */
.L_x_5351:
        /* <DEDUP_REMOVED lines=12> */
.L_x_5437:
[----:B------:R-:W-:Y:S05]  /*13030*/  BSYNC B2 ;  /* 0x0000000000027941 */ /* 0x000fea0003800000 */
.L_x_5352:
        /* <DEDUP_REMOVED lines=9> */
.L_x_5355:
[----:B------:R-:W-:Y:S05]  /*130d0*/  BSYNC B2 ;  /* 0x0000000000027941 */ /* 0x000fea0003800000 */
.L_x_5354:
        /* <DEDUP_REMOVED lines=10> */
.L_x_5356:
        /* <DEDUP_REMOVED lines=13> */
.L_x_5357:
        /* <DEDUP_REMOVED lines=13> */
.L_x_5358:
        /* <DEDUP_REMOVED lines=10> */
.L_x_5343:
[----:B------:R-:W-:Y:S05]  /*133c0*/  BSYNC B1 ;  /* 0x0000000000017941 */ /* 0x000fea0003800000 */
.L_x_5342:
        /* <DEDUP_REMOVED lines=28> */
.L_x_5361:
[----:B------:R-:W1:Y:S01]  /*13590*/  S2R R2, SR_TID.X ;  /* 0x0000000000027919 */ /* 0x000e620000002100 */
[----:B------:R-:W-:Y:S01]  /*135a0*/  BSSY B2, `(.L_x_5362) ;  /* 0x0000006000027945 */ /* 0x000fe20003800000 */
[----:B-1----:R-:W-:Y:S02]  /*135b0*/  LOP3.LUT R3, R2, 0x7f, RZ, 0xc0, !PT ;  /* 0x0000007f02037812 */ /* 0x002fe400078ec0ff */
[----:B------:R-:W-:Y:S02]  /*135c0*/  SHF.L.U32 R2, R9, 0x1f, RZ ;  /* 0x0000001f09027819 */ /* 0x000fe400000006ff */
[----:B------:R-:W-:Y:S02]  /*135d0*/  ISETP.NE.AND P2, PT, R3, RZ, PT ;  /* 0x000000ff0300720c */ /* 0x000fe40003f45270 */
[----:B------:R-:W1:Y:S02]  /*135e0*/  SYNCS.PHASECHK.TRANS64.TRYWAIT P0, [UR38+0x36840], R2 ;  /* 0x03684002ff0075a7 */ /* 0x000e640008000166 */
[----:B-1----:R-:W-:Y:S09]  /*135f0*/  @!P0 BRA `(.L_x_5363) ;  /* 0x0000002800608947 */ /* 0x002ff20003800000 */
.L_x_5438:
[----:B------:R-:W-:Y:S05]  /*13600*/  BSYNC B2 ;  /* 0x0000000000027941 */ /* 0x000fea0003800000 */
.L_x_5362:
[----:B------:R-:W-:Y:S04]  /*13610*/  BSSY B2, `(.L_x_5364) ;  /* 0x0000007000027945 */ /* 0x000fe80003800000 */
[----:B------:R-:W-:Y:S05]  /*13620*/  @P2 BRA `(.L_x_5365) ;  /* 0x0000000000142947 */ /* 0x000fea0003800000 */
[----:B------:R-:W-:Y:S01]  /*13630*/  ISETP.NE.AND P0, PT, R10, RZ, PT ;  /* 0x000000ff0a00720c */ /* 0x000fe20003f05270 */
[----:B-1----:R-:W-:-:S04]  /*13640*/  IMAD.MOV.U32 R2, RZ, RZ, 0xa800 ;  /* 0x0000a800ff027424 */ /* 0x002fc800078e00ff */
[----:B------:R2:W-:Y:S08]  /*13650*/  SYNCS.ARRIVE.TRANS64 RZ, [UR38+0x36830], R2 ;  /* 0x03683002ffff79a7 */ /* 0x0005f00008000026 */
[----:B--2---:R-:W-:Y:S05]  /*13660*/  @!P0 BRA `(.L_x_5365) ;  /* 0x0000000000048947 */ /* 0x004fea0003800000 */
[----:B------:R-:W-:Y:S01]  /*13670*/  BPT.TRAP 0x1 ;  /* 0x000000040000795c */ /* 0x000fe20000300000 */
.L_x_5365:
[----:B------:R-:W-:Y:S05]  /*13680*/  BSYNC B2 ;  /* 0x0000000000027941 */ /* 0x000fea0003800000 */
.L_x_5364:
        /* <DEDUP_REMOVED lines=11> */
.L_x_5366:
        /* <DEDUP_REMOVED lines=14> */
.L_x_5367:
        /* <DEDUP_REMOVED lines=14> */
.L_x_5368:
        /* <DEDUP_REMOVED lines=12> */
.L_x_5439:
[----:B------:R-:W-:Y:S05]  /*139c0*/  BSYNC B2 ;  /* 0x0000000000027941 */ /* 0x000fea0003800000 */
.L_x_5369:
        /* <DEDUP_REMOVED lines=9> */
.L_x_5372:
[----:B------:R-:W-:Y:S05]  /*13a60*/  BSYNC B2 ;  /* 0x0000000000027941 */ /* 0x000fea0003800000 */
.L_x_5371:
        /* <DEDUP_REMOVED lines=10> */
.L_x_5373:
        /* <DEDUP_REMOVED lines=13> */
.L_x_5374:
        /* <DEDUP_REMOVED lines=13> */
.L_x_5375:
        /* <DEDUP_REMOVED lines=10> */
.L_x_5360:
[----:B------:R-:W-:Y:S05]  /*13d50*/  BSYNC B1 ;  /* 0x0000000000017941 */ /* 0x000fea0003800000 */
.L_x_5359:
[----:B------:R-:W-:Y:S02]  /*13d60*/  VIADD R0, R0, 0xfffffffe ;  /* 0xfffffffe00007836 */ /* 0x000fe40000000000 */
[----:B------:R-:W-:Y:S01]  /*13d70*/  IMAD.MOV.U32 R6, RZ, RZ, R9 ;  /* 0x000000ffff067224 */ /* 0x000fe200078e0009 */
[----:B------:R-:W-:Y:S06]  /*13d80*/  @P1 BRA `(.L_x_5376) ;  /* 0xffffffec00281947 */ /* 0x000fec000383ffff */
[----:B------:R-:W-:Y:S05]  /*13d90*/  BSYNC B0 ;  /* 0x0000000000007941 */ /* 0x000fea0003800000 */
.L_x_5341:
        /* <DEDUP_REMOVED lines=30> */
.L_x_5378:
[----:B------:R-:W1:Y:S01]  /*13f80*/  S2R R2, SR_TID.X ;  /* 0x0000000000027919 */ /* 0x000e620000002100 */
[----:B------:R-:W-:Y:S01]  /*13f90*/  BSSY B1, `(.L_x_5379) ;  /* 0x0000006000017945 */ /* 0x000fe20003800000 */
[----:B-1----:R-:W-:Y:S02]  /*13fa0*/  LOP3.LUT R3, R2, 0x7f, RZ, 0xc0, !PT ;  /* 0x0000007f02037812 */ /* 0x002fe400078ec0ff */
[----:B------:R-:W-:Y:S02]  /*13fb0*/  SHF.L.U32 R2, R9, 0x1f, RZ ;  /* 0x0000001f09027819 */ /* 0x000fe400000006ff */
[----:B------:R-:W-:Y:S02]  /*13fc0*/  ISETP.NE.AND P1, PT, R3, RZ, PT ;  /* 0x000000ff0300720c */ /* 0x000fe40003f25270 */
[----:B------:R-:W1:Y:S02]  /*13fd0*/  SYNCS.PHASECHK.TRANS64.TRYWAIT P0, [UR38+0x36848], R2 ;  /* 0x03684802ff0075a7 */ /* 0x000e640008000166 */
[----:B-1----:R-:W-:Y:S09]  /*13fe0*/  @!P0 BRA `(.L_x_5380) ;  /* 0x0000002000148947 */ /* 0x002ff20003800000 */
.L_x_5440:
[----:B------:R-:W-:Y:S05]  /*13ff0*/  BSYNC B1 ;  /* 0x0000000000017941 */ /* 0x000fea0003800000 */
.L_x_5379:
[----:B------:R-:W-:Y:S04]  /*14000*/  BSSY B1, `(.L_x_5381) ;  /* 0x0000007000017945 */ /* 0x000fe80003800000 */
[----:B------:R-:W-:Y:S05]  /*14010*/  @P1 BRA `(.L_x_5382) ;  /* 0x0000000000141947 */ /* 0x000fea0003800000 */
[----:B------:R-:W-:Y:S01]  /*14020*/  ISETP.NE.AND P0, PT, R10, RZ, PT ;  /* 0x000000ff0a00720c */ /* 0x000fe20003f05270 */
[----:B-1----:R-:W-:-:S04]  /*14030*/  IMAD.MOV.U32 R3, RZ, RZ, 0xa800 ;  /* 0x0000a800ff037424 */ /* 0x002fc800078e00ff */
[----:B------:R2:W-:Y:S08]  /*14040*/  SYNCS.ARRIVE.TRANS64 RZ, [UR38+0x36838], R3 ;  /* 0x03683803ffff79a7 */ /* 0x0005f00008000026 */
[----:B--2---:R-:W-:Y:S05]  /*14050*/  @!P0 BRA `(.L_x_5382) ;  /* 0x0000000000048947 */ /* 0x004fea0003800000 */
[----:B------:R-:W-:Y:S01]  /*14060*/  BPT.TRAP 0x1 ;  /* 0x000000040000795c */ /* 0x000fe20000300000 */
.L_x_5382:
[----:B------:R-:W-:Y:S05]  /*14070*/  BSYNC B1 ;  /* 0x0000000000017941 */ /* 0x000fea0003800000 */
.L_x_5381:
        /* <DEDUP_REMOVED lines=11> */
.L_x_5383:
        /* <DEDUP_REMOVED lines=14> */
.L_x_5384:
        /* <DEDUP_REMOVED lines=14> */
.L_x_5385:
        /* <DEDUP_REMOVED lines=11> */
.L_x_5441:
[----:B------:R-:W-:Y:S05]  /*143a0*/  BSYNC B1 ;  /* 0x0000000000017941 */ /* 0x000fea0003800000 */
.L_x_5386:
        /* <DEDUP_REMOVED lines=9> */
.L_x_5389:
[----:B------:R-:W-:Y:S05]  /*14440*/  BSYNC B1 ;  /* 0x0000000000017941 */ /* 0x000fea0003800000 */
.L_x_5388:
        /* <DEDUP_REMOVED lines=10> */
.L_x_5390:
        /* <DEDUP_REMOVED lines=13> */
.L_x_5391:
        /* <DEDUP_REMOVED lines=13> */
.L_x_5392:
        /* <DEDUP_REMOVED lines=10> */
.L_x_5377:
[----:B------:R-:W-:Y:S05]  /*14730*/  BSYNC B0 ;  /* 0x0000000000007941 */ /* 0x000fea0003800000 */
.L_x_5340:
        /* <DEDUP_REMOVED lines=12> */
.L_x_5442:
[----:B------:R-:W-:Y:S05]  /*14800*/  BSYNC B1 ;  /* 0x0000000000017941 */ /* 0x000fea0003800000 */
.L_x_5395:
        /* <DEDUP_REMOVED lines=8> */
.L_x_5398:
[----:B------:R-:W-:Y:S05]  /*14890*/  BSYNC B1 ;  /* 0x0000000000017941 */ /* 0x000fea0003800000 */
.L_x_5397:
        /* <DEDUP_REMOVED lines=13> */
.L_x_5399:
        /* <DEDUP_REMOVED lines=13> */
.L_x_5400:
        /* <DEDUP_REMOVED lines=13> */
.L_x_5401:
        /* <DEDUP_REMOVED lines=8> */
.L_x_5394:
[----:B------:R-:W-:Y:S05]  /*14b90*/  BSYNC B0 ;  /* 0x0000000000007941 */ /* 0x000fea0003800000 */
.L_x_5393:
[----:B0-----:R-:W-:Y:S02]  /*14ba0*/  VIADD R0, R8, 0x1 ;  /* 0x0000000108007836 */ /* 0x001fe40000000000 */
[----:B-1----:R-:W-:-:S03]  /*14bb0*/  IMAD.MOV.U32 R3, RZ, RZ, RZ ;  /* 0x000000ffff037224 */ /* 0x002fc600078e00ff */
[----:B------:R-:W-:-:S04]  /*14bc0*/  ISETP.NE.AND P0, PT, R0, 0x2, PT ;  /* 0x000000020000780c */ /* 0x000fc80003f05270 */
[----:B------:R-:W-:Y:S02]  /*14bd0*/  SEL R2, RZ, 0x1, P0 ;  /* 0x00000001ff027807 */ /* 0x000fe40000000000 */
[----:B------:R-:W-:Y:S02]  /*14be0*/  SEL R0, R0, RZ, P0 ;  /* 0x000000ff00007207 */ /* 0x000fe40000000000 */
[----:B------:R-:W-:-:S07]  /*14bf0*/  LOP3.LUT R9, R9, R2, RZ, 0x3c, !PT ;  /* 0x0000000209097212 */ /* 0x000fce00078e3cff */
.L_x_5324:
[----:B------:R-:W0:Y:S01]  /*14c00*/  S2R R5, SR_CgaCtaId ;  /* 0x0000000000057919 */ /* 0x000e220000008800 */
[----:B------:R-:W-:Y:S02]  /*14c10*/  MOV R2, 0x400 ;  /* 0x0000040000027802 */ /* 0x000fe40000000f00 */
[----:B------:R-:W-:Y:S02]  /*14c20*/  SHF.L.U32 R3, R3, 0x1f, RZ ;  /* 0x0000001f03037819 */ /* 0x000fe400000006ff */
[----:B0-----:R-:W-:-:S04]  /*14c30*/  LEA R2, R5, R2, 0x18 ;  /* 0x0000000205027211 */ /* 0x001fc800078ec0ff */
[----:B------:R-:W0:Y:S02]  /*14c40*/  SYNCS.PHASECHK.TRANS64.TRYWAIT P0, [R2+URZ+0x36820], R3 ;  /* 0x03682003020075a7 */ /* 0x000e24000800017f */
[----:B0-----:R-:W-:Y:S05]  /*14c50*/  @!P0 BRA `(.L_x_5402) ;  /* 0x00000014003c8947 */ /* 0x001fea0003800000 */
.L_x_5443:
[----:B------:R-:W-:-:S03]  /*14c60*/  UMOV UR4, 0xffffffff ;  /* 0xffffffff00047882 */ /* 0x000fc60000000000 */
[----:B------:R-:W-:Y:S05]  /*14c70*/  BRA.DIV UR4, `(.L_x_5403) ;  /* 0x0000001604487947 */ /* 0x000fea000b800000 */
[----:B0-----:R-:W0:Y:S02]  /*14c80*/  S2R R3, SR_TID.X ;  /* 0x0000000000037919 */ /* 0x001e240000002100 */
[----:B0-----:R-:W-:-:S04]  /*14c90*/  SHF.R.U32.HI R3, RZ, 0x5, R3 ;  /* 0x00000005ff037819 */ /* 0x001fc80000011603 */
[----:B------:R-:W-:-:S05]  /*14ca0*/  LOP3.LUT R3, R3, 0x3, RZ, 0xc0, !PT ;  /* 0x0000000303037812 */ /* 0x000fca00078ec0ff */
[----:B------:R0:W1:Y:S02]  /*14cb0*/  SHFL.IDX PT, R14, R3, RZ, 0x1f ;  /* 0x00001fff030e7589 */ /* 0x00006400000e0000 */
.L_x_5446:
[----:B-1----:R-:W-:-:S13]  /*14cc0*/  ISETP.NE.AND P0, PT, R14, RZ, PT ;  /* 0x000000ff0e00720c */ /* 0x002fda0003f05270 */
[----:B------:R-:W-:Y:S05]  /*14cd0*/  @P0 BRA `(.L_x_5286) ;  /* 0x0000000000900947 */ /* 0x000fea0003800000 */
[----:B------:R-:W-:-:S03]  /*14ce0*/  UMOV UR4, 0xffffffff ;  /* 0xffffffff00047882 */ /* 0x000fc60000000000 */
[----:B------:R-:W-:Y:S05]  /*14cf0*/  BRA.DIV UR4, `(.L_x_5404) ;  /* 0x00000016045c7947 */ /* 0x000fea000b800000 */
[----:B------:R-:W-:-:S13]  /*14d00*/  ELECT P6, URZ, PT ;  /* 0x00000000003f782f */ /* 0x000fda00038c0000 */
.L_x_5449:
        /* <DEDUP_REMOVED lines=8> */
.L_x_5405:
        /* <DEDUP_REMOVED lines=12> */
.L_x_5450:
[----:B------:R-:W1:Y:S02]  /*14e50*/  SYNCS.PHASECHK.TRANS64.TRYWAIT P0, [R3+URZ], R4 ;  /* 0x00000004030075a7 */ /* 0x000e64000800017f */
[----:B-1----:R-:W-:Y:S05]  /*14e60*/  @!P0 BRA `(.L_x_5407) ;  /* 0x0000001400348947 */ /* 0x002fea0003800000 */
.L_x_5451:
[----:B------:R-:W-:Y:S05]  /*14e70*/  @!P2 BRA `(.L_x_5408) ;  /* 0x000000000004a947 */ /* 0x000fea0003800000 */
[----:B------:R-:W-:Y:S01]  /*14e80*/  BPT.TRAP 0x1 ;  /* 0x000000040000795c */ /* 0x000fe20000300000 */
.L_x_5408:
[----:B-1----:R-:W-:-:S04]  /*14e90*/  VIADD R3, R2, 0x36860 ;  /* 0x0003686002037836 */ /* 0x002fc80000000000 */
[----:B------:R-:W-:-:S04]  /*14ea0*/  IMAD R0, R0, 0x8, R3 ;  /* 0x0000000800007824 */ /* 0x000fc800078e0203 */
[----:B------:R-:W1:Y:S02]  /*14eb0*/  SYNCS.PHASECHK.TRANS64.TRYWAIT P0, [R0+URZ], R5 ;  /* 0x00000005000075a7 */ /* 0x000e64000800017f */
[----:B-1----:R-:W-:Y:S05]  /*14ec0*/  @!P0 BRA `(.L_x_5409) ;  /* 0x0000001400308947 */ /* 0x002fea0003800000 */
.L_x_5452:
[----:B------:R-:W-:-:S07]  /*14ed0*/  IMAD R3, R8, 0x8, R3 ;  /* 0x0000000808037824 */ /* 0x000fce00078e0203 */
.L_x_5410:
[----:B--2---:R2:W3:Y:S02]  /*14ee0*/  SYNCS.PHASECHK.TRANS64.TRYWAIT P0, [R3+URZ], R4 ;  /* 0x00000004030075a7 */ /* 0x0044e4000800017f */
[----:B---3--:R-:W-:Y:S05]  /*14ef0*/  @!P0 NANOSLEEP.SYNCS 0x989680 ;  /* 0x009896800000895d */ /* 0x008fea0003900000 */
[----:B------:R-:W3:Y:S02]  /*14f00*/  @!P0 SYNCS.PHASECHK.TRANS64 P0, [R3+URZ], R4 ;  /* 0x00000004030085a7 */ /* 0x000ee4000800007f */
[----:B---3--:R-:W-:Y:S05]  /*14f10*/  @!P0 BRA `(.L_x_5410) ;  /* 0xfffffffc00f08947 */ /* 0x008fea000383ffff */
.L_x_5286:
[----:B------:R-:W-:Y:S05]  /*14f20*/  BSYNC B6 ;  /* 0x0000000000067941 */ /* 0x000fea0003800000 */
.L_x_5283:
[----:B------:R-:W-:Y:S05]  /*14f30*/  EXIT ;  /* 0x000000000000794d */ /* 0x000fea0003800000 */
.L_x_5290:
[----:B------:R-:W-:-:S13]  /*14f40*/  R2UR UR4, R16 ;  /* 0x00000000100472ca */ /* 0x000fda00000e0000 */
[----:B0-----:R-:W-:-:S04]  /*14f50*/  IMAD.U32 R3, RZ, RZ, UR4 ;  /* 0x00000004ff037e24 */ /* 0x001fc8000f8e00ff */
[----:B------:R0:W1:Y:S03]  /*14f60*/  SYNCS.PHASECHK.TRANS64.TRYWAIT P0, [R3+URZ+0x36800], R0 ;  /* 0x03680000030075a7 */ /* 0x000066000800017f */
[----:B-1----:R-:W-:Y:S05]  /*14f70*/  @!P0 NANOSLEEP.SYNCS 0x989680 ;  /* 0x009896800000895d */ /* 0x002fea0003900000 */
[----:B------:R-:W1:Y:S02]  /*14f80*/  @!P0 SYNCS.PHASECHK.TRANS64 P0, [R3+URZ+0x36800], R0 ;  /* 0x03680000030085a7 */ /* 0x000e64000800007f */
[----:B-1----:R-:W-:Y:S05]  /*14f90*/  @!P0 BRA `(.L_x_5290) ;  /* 0xfffffffc00e88947 */ /* 0x002fea000383ffff */
[----:B------:R-:W-:Y:S05]  /*14fa0*/  BRA `(.L_x_5411) ;  /* 0xfffffec400807947 */ /* 0x000fea000383ffff */
.L_x_5294:
[----:B------:R-:W-:-:S13]  /*14fb0*/  R2UR UR4, R16 ;  /* 0x00000000100472ca */ /* 0x000fda00000e0000 */
[----:B0-----:R-:W-:-:S04]  /*14fc0*/  IMAD.U32 R3, RZ, RZ, UR4 ;  /* 0x00000004ff037e24 */ /* 0x001fc8000f8e00ff */
[----:B------:R0:W2:Y:S03]  /*14fd0*/  SYNCS.PHASECHK.TRANS64.TRYWAIT P2, [R3+URZ+0x36830], R0 ;  /* 0x03683000030075a7 */ /* 0x0000a6000804017f */
[----:B--2---:R-:W-:Y:S05]  /*14fe0*/  @!P2 NANOSLEEP.SYNCS 0x989680 ;  /* 0x009896800000a95d */ /* 0x004fea0003900000 */
[----:B------:R-:W2:Y:S02]  /*14ff0*/  @!P2 SYNCS.PHASECHK.TRANS64 P2, [R3+URZ+0x36830], R0 ;  /* 0x036830000300a5a7 */ /* 0x000ea4000804007f */
[----:B--2---:R-:W-:Y:S05]  /*15000*/  @!P2 BRA `(.L_x_5294) ;  /* 0xfffffffc00e8a947 */ /* 0x004fea000383ffff */
[----:B------:R-:W-:Y:S05]  /*15010*/  BRA `(.L_x_5293) ;  /* 0xfffffec400b47947 */ /* 0x000fea000383ffff */
.L_x_5299:
[----:B-1----:R-:W-:-:S04]  /*15020*/  IMAD.U32 R7, RZ, RZ, UR59 ;  /* 0x0000003bff077e24 */ /* 0x002fc8000f8e00ff */
[----:B------:R1:W2:Y:S03]  /*15030*/  SYNCS.PHASECHK.TRANS64.TRYWAIT P3, [R7+URZ+0x36830], R0 ;  /* 0x03683000070075a7 */ /* 0x0002a6000806017f */
[----:B--2---:R-:W-:Y:S05]  /*15040*/  @!P3 NANOSLEEP.SYNCS 0x989680 ;  /* 0x009896800000b95d */ /* 0x004fea0003900000 */
[----:B------:R-:W2:Y:S02]  /*15050*/  @!P3 SYNCS.PHASECHK.TRANS64 P3, [R7+URZ+0x36830], R0 ;  /* 0x036830000700b5a7 */ /* 0x000ea4000806007f */
[----:B--2---:R-:W-:Y:S05]  /*15060*/  @!P3 BRA `(.L_x_5299) ;  /* 0xfffffffc00ecb947 */ /* 0x004fea000383ffff */
[----:B------:R-:W-:Y:S05]  /*15070*/  BRA `(.L_x_5298) ;  /* 0xffffff08001c7947 */ /* 0x000fea000383ffff */
.L_x_5303:
[----:B-1----:R-:W-:-:S04]  /*15080*/  IMAD.U32 R3, RZ, RZ, UR11 ;  /* 0x0000000bff037e24 */ /* 0x002fc8000f8e00ff */
[----:B------:R1:W2:Y:S03]  /*15090*/  SYNCS.PHASECHK.TRANS64.TRYWAIT P3, [R3+URZ+0x36850], R0 ;  /* 0x03685000030075a7 */ /* 0x0002a6000806017f */
[----:B--2---:R-:W-:Y:S05]  /*150a0*/  @!P3 NANOSLEEP.SYNCS 0x989680 ;  /* 0x009896800000b95d */ /* 0x004fea0003900000 */
[----:B------:R-:W2:Y:S02]  /*150b0*/  @!P3 SYNCS.PHASECHK.TRANS64 P3, [R3+URZ+0x36850], R0 ;  /* 0x036850000300b5a7 */ /* 0x000ea4000806007f */
[----:B--2---:R-:W-:Y:S05]  /*150c0*/  @!P3 BRA `(.L_x_5303) ;  /* 0xfffffffc00ecb947 */ /* 0x004fea000383ffff */
[----:B------:R-:W-:Y:S05]  /*150d0*/  BRA `(.L_x_5302) ;  /* 0xffffff2c00b87947 */ /* 0x000fea000383ffff */
.L_x_5309:
[----:B-1----:R-:W-:-:S04]  /*150e0*/  IMAD.U32 R7, RZ, RZ, UR61 ;  /* 0x0000003dff077e24 */ /* 0x002fc8000f8e00ff */
[----:B------:R1:W2:Y:S03]  /*150f0*/  SYNCS.PHASECHK.TRANS64.TRYWAIT P2, [R7+URZ+0x36830], R0 ;  /* 0x03683000070075a7 */ /* 0x0002a6000804017f */
[----:B--2---:R-:W-:Y:S05]  /*15100*/  @!P2 NANOSLEEP.SYNCS 0x989680 ;  /* 0x009896800000a95d */ /* 0x004fea0003900000 */
[----:B------:R-:W2:Y:S02]  /*15110*/  @!P2 SYNCS.PHASECHK.TRANS64 P2, [R7+URZ+0x36830], R0 ;  /* 0x036830000700a5a7 */ /* 0x000ea4000804007f */
[----:B--2---:R-:W-:Y:S05]  /*15120*/  @!P2 BRA `(.L_x_5309) ;  /* 0xfffffffc00eca947 */ /* 0x004fea000383ffff */
[----:B------:R-:W-:Y:S05]  /*15130*/  BRA `(.L_x_5308) ;  /* 0xffffff4c00587947 */ /* 0x000fea000383ffff */
.L_x_5313:
[----:B-1----:R-:W-:-:S04]  /*15140*/  IMAD.U32 R3, RZ, RZ, UR11 ;  /* 0x0000000bff037e24 */ /* 0x002fc8000f8e00ff */
[----:B------:R1:W2:Y:S03]  /*15150*/  SYNCS.PHASECHK.TRANS64.TRYWAIT P2, [R3+URZ+0x36850], R0 ;  /* 0x03685000030075a7 */ /* 0x0002a6000804017f */
[----:B--2---:R-:W-:Y:S05]  /*15160*/  @!P2 NANOSLEEP.SYNCS 0x989680 ;  /* 0x009896800000a95d */ /* 0x004fea0003900000 */
[----:B------:R-:W2:Y:S02]  /*15170*/  @!P2 SYNCS.PHASECHK.TRANS64 P2, [R3+URZ+0x36850], R0 ;  /* 0x036850000300a5a7 */ /* 0x000ea4000804007f */
[----:B--2---:R-:W-:Y:S05]  /*15180*/  @!P2 BRA `(.L_x_5313) ;  /* 0xfffffffc00eca947 */ /* 0x004fea000383ffff */
[----:B------:R-:W-:Y:S05]  /*15190*/  BRA `(.L_x_5312) ;  /* 0xffffff7400187947 */ /* 0x000fea000383ffff */
.L_x_5318:
[----:B-1----:R-:W-:-:S04]  /*151a0*/  IMAD.U32 R3, RZ, RZ, UR5 ;  /* 0x00000005ff037e24 */ /* 0x002fc8000f8e00ff */
[----:B------:R1:W2:Y:S03]  /*151b0*/  SYNCS.PHASECHK.TRANS64.TRYWAIT P0, [R3+URZ+0x36850], R2 ;  /* 0x03685002030075a7 */ /* 0x0002a6000800017f */
[----:B--2---:R-:W-:Y:S05]  /*151c0*/  @!P0 NANOSLEEP.SYNCS 0x989680 ;  /* 0x009896800000895d */ /* 0x004fea0003900000 */
[----:B------:R-:W2:Y:S02]  /*151d0*/  @!P0 SYNCS.PHASECHK.TRANS64 P0, [R3+URZ+0x36850], R2 ;  /* 0x03685002030085a7 */ /* 0x000ea4000800007f */
[----:B--2---:R-:W-:Y:S05]  /*151e0*/  @!P0 BRA `(.L_x_5318) ;  /* 0xfffffffc00ec8947 */ /* 0x004fea000383ffff */
[----:B------:R-:W-:Y:S05]  /*151f0*/  BRA `(.L_x_5317) ;  /* 0xffffff8c00f07947 */ /* 0x000fea000383ffff */
.L_x_5329:
[----:B------:R-:W-:Y:S02]  /*15200*/  IMAD.MOV.U32 R13, RZ, RZ, R0 ;  /* 0x000000ffff0d7224 */ /* 0x000fe400078e0000 */
[----:B------:R-:W-:Y:S02]  /*15210*/  IMAD.MOV.U32 R12, RZ, RZ, RZ ;  /* 0x000000ffff0c7224 */ /* 0x000fe400078e00ff */
[----:B------:R-:W-:Y:S02]  /*15220*/  IMAD.MOV.U32 R11, RZ, RZ, 0x1f ;  /* 0x0000001fff0b7424 */ /* 0x000fe400078e00ff */
[----:B------:R-:W-:-:S07]  /*15230*/  IMAD.MOV.U32 R15, RZ, RZ, -0x1 ;  /* 0xffffffffff0f7424 */ /* 0x000fce00078e00ff */
[----:B------:R-:W-:Y:S05]  /*15240*/  WARPSYNC.COLLECTIVE R15, `(.L_x_5412) ;  /* 0x000000000f087348 */ /* 0x000fea0003c00000 */
[----:B------:R0:W1:Y:S02]  /*15250*/  SHFL.IDX P6, R14, R13, R12, R11 ;  /* 0x0000000c0d0e7389 */ /* 0x00006400000c000b */
[----:B01----:R-:W-:Y:S01]  /*15260*/  ENDCOLLECTIVE ;  /* 0x000000000000791b */ /* 0x003fe20003800000 */
.L_x_5412:
[----:B------:R-:W-:Y:S05]  /*15270*/  BRA `(.L_x_5413) ;  /* 0xffffffc400547947 */ /* 0x000fea000383ffff */
.L_x_5331:
[----:B------:R-:W-:Y:S01]  /*15280*/  BSSY B0, `(.L_x_5414) ;  /* 0x0000006000007945 */ /* 0x000fe20003800000 */
[----:B------:R-:W-:-:S07]  /*15290*/  IMAD.MOV.U32 R15, RZ, RZ, -0x1 ;  /* 0xffffffffff0f7424 */ /* 0x000fce00078e00ff */
[----:B0-----:R-:W-:Y:S05]  /*152a0*/  WARPSYNC.COLLECTIVE R15, `(.L_x_5415) ;  /* 0x000000000f0c7348 */ /* 0x001fea0003c00000 */
[----:B------:R-:W-:Y:S02]  /*152b0*/  ELECT P6, UR62, PT ;  /* 0x00000000003e782f */ /* 0x000fe400038c0000 */
[----:B------:R-:W-:Y:S01]  /*152c0*/  MOV R14, UR62 ;  /* 0x0000003e000e7c02 */ /* 0x000fe20008000f00 */
[----:B0-----:R-:W-:Y:S10]  /*152d0*/  ENDCOLLECTIVE ;  /* 0x000000000000791b */ /* 0x001ff40003800000 */
.L_x_5415:
[----:B------:R-:W-:Y:S05]  /*152e0*/  BSYNC B0 ;  /* 0x0000000000007941 */ /* 0x000fea0003800000 */
.L_x_5414:
[----:B------:R-:W-:Y:S05]  /*152f0*/  BRA `(.L_x_5416) ;  /* 0xffffffc400547947 */ /* 0x000fea000383ffff */
.L_x_5333:
[----:B0-----:R-:W-:-:S04]  /*15300*/  IMAD.U32 R3, RZ, RZ, UR38 ;  /* 0x00000026ff037e24 */ /* 0x001fc8000f8e00ff */
[----:B------:R0:W1:Y:S03]  /*15310*/  SYNCS.PHASECHK.TRANS64.TRYWAIT P0, [R3+URZ+0x36840], R0 ;  /* 0x03684000030075a7 */ /* 0x000066000800017f */
[----:B-1----:R-:W-:Y:S05]  /*15320*/  @!P0 NANOSLEEP.SYNCS 0x989680 ;  /* 0x009896800000895d */ /* 0x002fea0003900000 */
[----:B------:R-:W1:Y:S02]  /*15330*/  @!P0 SYNCS.PHASECHK.TRANS64 P0, [R3+URZ+0x36840], R0 ;  /* 0x03684000030085a7 */ /* 0x000e64000800007f */
[----:B-1----:R-:W-:Y:S05]  /*15340*/  @!P0 BRA `(.L_x_5333) ;  /* 0xfffffffc00ec8947 */ /* 0x002fea000383ffff */
[----:B------:R-:W-:Y:S05]  /*15350*/  BRA `(.L_x_5417) ;  /* 0xffffffc400b07947 */ /* 0x000fea000383ffff */
.L_x_5336:
        /* <DEDUP_REMOVED lines=9> */
.L_x_5418:
[----:B------:R-:W-:Y:S02]  /*153f0*/  IMAD.MOV.U32 R13, RZ, RZ, R0 ;  /* 0x000000ffff0d7224 */ /* 0x000fe400078e0000 */
[----:B------:R-:W-:-:S07]  /*15400*/  IMAD.MOV.U32 R2, RZ, RZ, R14 ;  /* 0x000000ffff027224 */ /* 0x000fce00078e000e */
[----:B------:R-:W-:Y:S05]  /*15410*/  WARPSYNC.COLLECTIVE R15, `(.L_x_5419) ;  /* 0x000000000f087348 */ /* 0x000fea0003c00000 */
[----:B------:R0:W1:Y:S02]  /*15420*/  SHFL.IDX P6, R14, R13, R12, R11 ;  /* 0x0000000c0d0e7389 */ /* 0x00006400000c000b */
[----:B01----:R-:W-:Y:S01]  /*15430*/  ENDCOLLECTIVE ;  /* 0x000000000000791b */ /* 0x003fe20003800000 */
.L_x_5419:
        /* <DEDUP_REMOVED lines=20> */
.L_x_5420:
[----:B------:R-:W-:Y:S01]  /*15580*/  VIADD R3, R8, 0x20 ;  /* 0x0000002008037836 */ /* 0x000fe20000000000 */
[----:B------:R-:W-:Y:S01]  /*15590*/  @!P3 LEA R20, R9, UR38, 0x1 ;  /* 0x000000260914bc11 */ /* 0x000fe2000f8e08ff */
[----:B------:R-:W-:Y:S02]  /*155a0*/  IMAD.MOV.U32 R13, RZ, RZ, R0 ;  /* 0x000000ffff0d7224 */ /* 0x000fe400078e0000 */
[----:B------:R-:W-:-:S07]  /*155b0*/  IMAD.MOV.U32 R4, RZ, RZ, R14 ;  /* 0x000000ffff047224 */ /* 0x000fce00078e000e */
[----:B------:R-:W-:Y:S05]  /*155c0*/  WARPSYNC.COLLECTIVE R15, `(.L_x_5421) ;  /* 0x000000000f087348 */ /* 0x000fea0003c00000 */
[----:B------:R0:W1:Y:S02]  /*155d0*/  SHFL.IDX P6, R14, R13, R12, R11 ;  /* 0x0000000c0d0e7389 */ /* 0x00006400000c000b */
[----:B01----:R-:W-:Y:S01]  /*155e0*/  ENDCOLLECTIVE ;  /* 0x000000000000791b */ /* 0x003fe20003800000 */
.L_x_5421:
        /* <DEDUP_REMOVED lines=16> */
.L_x_5422:
[----:B------:R-:W-:Y:S01]  /*156f0*/  VIADD R5, R8, 0x30 ;  /* 0x0000003008057836 */ /* 0x000fe20000000000 */
[----:B------:R-:W-:Y:S01]  /*15700*/  @!P3 LEA R21, R9, UR38, 0x1 ;  /* 0x000000260915bc11 */ /* 0x000fe2000f8e08ff */
[----:B------:R-:W-:Y:S02]  /*15710*/  IMAD.MOV.U32 R13, RZ, RZ, R0 ;  /* 0x000000ffff0d7224 */ /* 0x000fe400078e0000 */
[----:B------:R-:W-:-:S07]  /*15720*/  IMAD.MOV.U32 R2, RZ, RZ, R14 ;  /* 0x000000ffff027224 */ /* 0x000fce00078e000e */
[----:B------:R-:W-:Y:S05]  /*15730*/  WARPSYNC.COLLECTIVE R15, `(.L_x_5423) ;  /* 0x000000000f087348 */ /* 0x000fea0003c00000 */
[----:B------:R0:W1:Y:S02]  /*15740*/  SHFL.IDX P6, R14, R13, R12, R11 ;  /* 0x0000000c0d0e7389 */ /* 0x00006400000c000b */
[----:B01----:R-:W-:Y:S01]  /*15750*/  ENDCOLLECTIVE ;  /* 0x000000000000791b */ /* 0x003fe20003800000 */
.L_x_5423:
        /* <DEDUP_REMOVED lines=16> */
.L_x_5424:
[----:B------:R-:W-:Y:S01]  /*15860*/  VIADD R3, R8, 0x40 ;  /* 0x0000004008037836 */ /* 0x000fe20000000000 */
[----:B------:R-:W-:Y:S01]  /*15870*/  @!P3 LEA R20, R9, UR38, 0x1 ;  /* 0x000000260914bc11 */ /* 0x000fe2000f8e08ff */
[----:B------:R-:W-:Y:S02]  /*15880*/  IMAD.MOV.U32 R13, RZ, RZ, R0 ;  /* 0x000000ffff0d7224 */ /* 0x000fe400078e0000 */
[----:B------:R-:W-:-:S07]  /*15890*/  IMAD.MOV.U32 R4, RZ, RZ, R14 ;  /* 0x000000ffff047224 */ /* 0x000fce00078e000e */
[----:B------:R-:W-:Y:S05]  /*158a0*/  WARPSYNC.COLLECTIVE R15, `(.L_x_5425) ;  /* 0x000000000f087348 */ /* 0x000fea0003c00000 */
[----:B------:R0:W1:Y:S02]  /*158b0*/  SHFL.IDX P6, R14, R13, R12, R11 ;  /* 0x0000000c0d0e7389 */ /* 0x00006400000c000b */
[----:B01----:R-:W-:Y:S01]  /*158c0*/  ENDCOLLECTIVE ;  /* 0x000000000000791b */ /* 0x003fe20003800000 */
.L_x_5425:
        /* <DEDUP_REMOVED lines=16> */
.L_x_5426:
[----:B------:R-:W-:Y:S01]  /*159d0*/  VIADD R5, R8, 0x50 ;  /* 0x0000005008057836 */ /* 0x000fe20000000000 */
[----:B------:R-:W-:Y:S01]  /*159e0*/  @!P3 LEA R21, R9, UR38, 0x1 ;  /* 0x000000260915bc11 */ /* 0x000fe2000f8e08ff */
[----:B------:R-:W-:Y:S02]  /*159f0*/  IMAD.MOV.U32 R13, RZ, RZ, R0 ;  /* 0x000000ffff0d7224 */ /* 0x000fe400078e0000 */
[----:B------:R-:W-:-:S07]  /*15a00*/  IMAD.MOV.U32 R2, RZ, RZ, R14 ;  /* 0x000000ffff027224 */ /* 0x000fce00078e000e */
[----:B------:R-:W-:Y:S05]  /*15a10*/  WARPSYNC.COLLECTIVE R15, `(.L_x_5427) ;  /* 0x000000000f087348 */ /* 0x000fea0003c00000 */
[----:B------:R0:W1:Y:S02]  /*15a20*/  SHFL.IDX P6, R14, R13, R12, R11 ;  /* 0x0000000c0d0e7389 */ /* 0x00006400000c000b */
[----:B01----:R-:W-:Y:S01]  /*15a30*/  ENDCOLLECTIVE ;  /* 0x000000000000791b */ /* 0x003fe20003800000 */
.L_x_5427:
        /* <DEDUP_REMOVED lines=16> */
.L_x_5428:
[----:B------:R-:W-:Y:S01]  /*15b40*/  VIADD R3, R8, 0x60 ;  /* 0x0000006008037836 */ /* 0x000fe20000000000 */
[----:B------:R-:W-:Y:S01]  /*15b50*/  @!P3 LEA R20, R9, UR38, 0x1 ;  /* 0x000000260914bc11 */ /* 0x000fe2000f8e08ff */
[----:B------:R-:W-:Y:S02]  /*15b60*/  IMAD.MOV.U32 R13, RZ, RZ, R0 ;  /* 0x000000ffff0d7224 */ /* 0x000fe400078e0000 */
[----:B------:R-:W-:-:S07]  /*15b70*/  IMAD.MOV.U32 R4, RZ, RZ, R14 ;  /* 0x000000ffff047224 */ /* 0x000fce00078e000e */
[----:B------:R-:W-:Y:S05]  /*15b80*/  WARPSYNC.COLLECTIVE R15, `(.L_x_5429) ;  /* 0x000000000f087348 */ /* 0x000fea0003c00000 */
[----:B------:R0:W1:Y:S02]  /*15b90*/  SHFL.IDX P6, R14, R13, R12, R11 ;  /* 0x0000000c0d0e7389 */ /* 0x00006400000c000b */
[----:B01----:R-:W-:Y:S01]  /*15ba0*/  ENDCOLLECTIVE ;  /* 0x000000000000791b */ /* 0x003fe20003800000 */
.L_x_5429:
        /* <DEDUP_REMOVED lines=16> */
.L_x_5430:
[----:B------:R-:W-:Y:S01]  /*15cb0*/  @!P3 LEA R21, R9, UR38, 0x1 ;  /* 0x000000260915bc11 */ /* 0x000fe2000f8e08ff */
[----:B------:R-:W-:Y:S02]  /*15cc0*/  IMAD.MOV.U32 R13, RZ, RZ, R0 ;  /* 0x000000ffff0d7224 */ /* 0x000fe400078e0000 */
[----:B------:R-:W-:-:S07]  /*15cd0*/  IMAD.MOV.U32 R2, RZ, RZ, R14 ;  /* 0x000000ffff027224 */ /* 0x000fce00078e000e */
[----:B------:R-:W-:Y:S05]  /*15ce0*/  WARPSYNC.COLLECTIVE R15, `(.L_x_5431) ;  /* 0x000000000f087348 */ /* 0x000fea0003c00000 */
[----:B------:R0:W1:Y:S02]  /*15cf0*/  SHFL.IDX P6, R14, R13, R12, R11 ;  /* 0x0000000c0d0e7389 */ /* 0x00006400000c000b */
[----:B01----:R-:W-:Y:S01]  /*15d00*/  ENDCOLLECTIVE ;  /* 0x000000000000791b */ /* 0x003fe20003800000 */
.L_x_5431:
        /* <DEDUP_REMOVED lines=15> */
.L_x_5432:
[----:B------:R-:W-:Y:S02]  /*15e00*/  IMAD.MOV.U32 R13, RZ, RZ, R0 ;  /* 0x000000ffff0d7224 */ /* 0x000fe400078e0000 */
[----:B------:R-:W-:-:S07]  /*15e10*/  IMAD.MOV.U32 R4, RZ, RZ, R14 ;  /* 0x000000ffff047224 */ /* 0x000fce00078e000e */
[----:B------:R-:W-:Y:S05]  /*15e20*/  WARPSYNC.COLLECTIVE R15, `(.L_x_5433) ;  /* 0x000000000f087348 */ /* 0x000fea0003c00000 */
[----:B------:R0:W1:Y:S02]  /*15e30*/  SHFL.IDX P6, R14, R13, R12, R11 ;  /* 0x0000000c0d0e7389 */ /* 0x00006400000c000b */
[----:B01----:R-:W-:Y:S01]  /*15e40*/  ENDCOLLECTIVE ;  /* 0x000000000000791b */ /* 0x003fe20003800000 */
.L_x_5433:
[----:B------:R-:W-:Y:S05]  /*15e50*/  BRA `(.L_x_5434) ;  /* 0xffffffc800147947 */ /* 0x000fea000383ffff */
.L_x_5339:
[----:B-1----:R-:W-:-:S04]  /*15e60*/  IMAD.U32 R3, RZ, RZ, UR38 ;  /* 0x00000026ff037e24 */ /* 0x002fc8000f8e00ff */
[----:B------:R1:W2:Y:S03]  /*15e70*/  SYNCS.PHASECHK.TRANS64.TRYWAIT P0, [R3+URZ+0x36820], R2 ;  /* 0x03682002030075a7 */ /* 0x0002a6000800017f */
[----:B--2---:R-:W-:Y:S05]  /*15e80*/  @!P0 NANOSLEEP.SYNCS 0x989680 ;  /* 0x009896800000895d */ /* 0x004fea0003900000 */
[----:B------:R-:W2:Y:S02]  /*15e90*/  @!P0 SYNCS.PHASECHK.TRANS64 P0, [R3+URZ+0x36820], R2 ;  /* 0x03682002030085a7 */ /* 0x000ea4000800007f */
[----:B--2---:R-:W-:Y:S05]  /*15ea0*/  @!P0 BRA `(.L_x_5339) ;  /* 0xfffffffc00ec8947 */ /* 0x004fea000383ffff */
[----:B------:R-:W-:Y:S05]  /*15eb0*/  BRA `(.L_x_5435) ;  /* 0xffffffc8006c7947 */ /* 0x000fea000383ffff */
.L_x_5346:
[----:B-1----:R-:W-:-:S04]  /*15ec0*/  IMAD.U32 R3, RZ, RZ, UR38 ;  /* 0x00000026ff037e24 */ /* 0x002fc8000f8e00ff */
[----:B------:R1:W2:Y:S03]  /*15ed0*/  SYNCS.PHASECHK.TRANS64.TRYWAIT P0, [R3+URZ+0x36848], R2 ;  /* 0x03684802030075a7 */ /* 0x0002a6000800017f */
[----:B--2---:R-:W-:Y:S05]  /*15ee0*/  @!P0 NANOSLEEP.SYNCS 0x989680 ;  /* 0x009896800000895d */ /* 0x004fea0003900000 */
[----:B------:R-:W2:Y:S02]  /*15ef0*/  @!P0 SYNCS.PHASECHK.TRANS64 P0, [R3+URZ+0x36848], R2 ;  /* 0x03684802030085a7 */ /* 0x000ea4000800007f */
[----:B--2---:R-:W-:Y:S05]  /*15f00*/  @!P0 BRA `(.L_x_5346) ;  /* 0xfffffffc00ec8947 */ /* 0x004fea000383ffff */
[----:B------:R-:W-:Y:S05]  /*15f10*/  BRA `(.L_x_5436) ;  /* 0xffffffcc00547947 */ /* 0x000fea000383ffff */
.L_x_5353:
[----:B0-----:R-:W-:-:S04]  /*15f20*/  IMAD.U32 R3, RZ, RZ, UR38 ;  /* 0x00000026ff037e24 */ /* 0x001fc8000f8e00ff */
[----:B------:R0:W1:Y:S03]  /*15f30*/  SYNCS.PHASECHK.TRANS64.TRYWAIT P0, [R3+URZ+0x36860], R2 ;  /* 0x03686002030075a7 */ /* 0x000066000800017f */
[----:B-1----:R-:W-:Y:S05]  /*15f40*/  @!P0 NANOSLEEP.SYNCS 0x989680 ;  /* 0x009896800000895d */ /* 0x002fea0003900000 */
[----:B------:R-:W1:Y:S02]  /*15f50*/  @!P0 SYNCS.PHASECHK.TRANS64 P0, [R3+URZ+0x36860], R2 ;  /* 0x03686002030085a7 */ /* 0x000e64000800007f */
[----:B-1----:R-:W-:Y:S05]  /*15f60*/  @!P0 BRA `(.L_x_5353) ;  /* 0xfffffffc00ec8947 */ /* 0x002fea000383ffff */
[----:B------:R-:W-:Y:S05]  /*15f70*/  BRA `(.L_x_5437) ;  /* 0xffffffd0002c7947 */ /* 0x000fea000383ffff */
.L_x_5363:
[----:B-1----:R-:W-:-:S04]  /*15f80*/  IMAD.U32 R3, RZ, RZ, UR38 ;  /* 0x00000026ff037e24 */ /* 0x002fc8000f8e00ff */
[----:B------:R1:W2:Y:S03]  /*15f90*/  SYNCS.PHASECHK.TRANS64.TRYWAIT P0, [R3+URZ+0x36840], R2 ;  /* 0x03684002030075a7 */ /* 0x0002a6000800017f */
[----:B--2---:R-:W-:Y:S05]  /*15fa0*/  @!P0 NANOSLEEP.SYNCS 0x989680 ;  /* 0x009896800000895d */ /* 0x004fea0003900000 */
[----:B------:R-:W2:Y:S02]  /*15fb0*/  @!P0 SYNCS.PHASECHK.TRANS64 P0, [R3+URZ+0x36840], R2 ;  /* 0x03684002030085a7 */ /* 0x000ea4000800007f */
[----:B--2---:R-:W-:Y:S05]  /*15fc0*/  @!P0 BRA `(.L_x_5363) ;  /* 0xfffffffc00ec8947 */ /* 0x004fea000383ffff */
[----:B------:R-:W-:Y:S05]  /*15fd0*/  BRA `(.L_x_5438) ;  /* 0xffffffd400887947 */ /* 0x000fea000383ffff */
.L_x_5370:
[----:B0-----:R-:W-:-:S04]  /*15fe0*/  IMAD.U32 R3, RZ, RZ, UR38 ;  /* 0x00000026ff037e24 */ /* 0x001fc8000f8e00ff */
[----:B------:R0:W1:Y:S03]  /*15ff0*/  SYNCS.PHASECHK.TRANS64.TRYWAIT P0, [R3+URZ+0x36868], R2 ;  /* 0x03686802030075a7 */ /* 0x000066000800017f */
[----:B-1----:R-:W-:Y:S05]  /*16000*/  @!P0 NANOSLEEP.SYNCS 0x989680 ;  /* 0x009896800000895d */ /* 0x002fea0003900000 */
[----:B------:R-:W1:Y:S02]  /*16010*/  @!P0 SYNCS.PHASECHK.TRANS64 P0, [R3+URZ+0x36868], R2 ;  /* 0x03686802030085a7 */ /* 0x000e64000800007f */
[----:B-1----:R-:W-:Y:S05]  /*16020*/  @!P0 BRA `(.L_x_5370) ;  /* 0xfffffffc00ec8947 */ /* 0x002fea000383ffff */
[----:B------:R-:W-:Y:S05]  /*16030*/  BRA `(.L_x_5439) ;  /* 0xffffffd800607947 */ /* 0x000fea000383ffff */
.L_x_5380:
[----:B-1----:R-:W-:-:S04]  /*16040*/  IMAD.U32 R3, RZ, RZ, UR38 ;  /* 0x00000026ff037e24 */ /* 0x002fc8000f8e00ff */
[----:B------:R1:W2:Y:S03]  /*16050*/  SYNCS.PHASECHK.TRANS64.TRYWAIT P0, [R3+URZ+0x36848], R2 ;  /* 0x03684802030075a7 */ /* 0x0002a6000800017f */
[----:B--2---:R-:W-:Y:S05]  /*16060*/  @!P0 NANOSLEEP.SYNCS 0x989680 ;  /* 0x009896800000895d */ /* 0x004fea0003900000 */
[----:B------:R-:W2:Y:S02]  /*16070*/  @!P0 SYNCS.PHASECHK.TRANS64 P0, [R3+URZ+0x36848], R2 ;  /* 0x03684802030085a7 */ /* 0x000ea4000800007f */
[----:B--2---:R-:W-:Y:S05]  /*16080*/  @!P0 BRA `(.L_x_5380) ;  /* 0xfffffffc00ec8947 */ /* 0x004fea000383ffff */
[----:B------:R-:W-:Y:S05]  /*16090*/  BRA `(.L_x_5440) ;  /* 0xffffffdc00d47947 */ /* 0x000fea000383ffff */
.L_x_5387:
[----:B0-----:R-:W-:-:S04]  /*160a0*/  IMAD.U32 R3, RZ, RZ, UR38 ;  /* 0x00000026ff037e24 */ /* 0x001fc8000f8e00ff */
[----:B------:R0:W1:Y:S03]  /*160b0*/  SYNCS.PHASECHK.TRANS64.TRYWAIT P0, [R3+URZ+0x36860], R2 ;  /* 0x03686002030075a7 */ /* 0x000066000800017f */
[----:B-1----:R-:W-:Y:S05]  /*160c0*/  @!P0 NANOSLEEP.SYNCS 0x989680 ;  /* 0x009896800000895d */ /* 0x002fea0003900000 */
[----:B------:R-:W1:Y:S02]  /*160d0*/  @!P0 SYNCS.PHASECHK.TRANS64 P0, [R3+URZ+0x36860], R2 ;  /* 0x03686002030085a7 */ /* 0x000e64000800007f */
[----:B-1----:R-:W-:Y:S05]  /*160e0*/  @!P0 BRA `(.L_x_5387) ;  /* 0xfffffffc00ec8947 */ /* 0x002fea000383ffff */
[----:B------:R-:W-:Y:S05]  /*160f0*/  BRA `(.L_x_5441) ;  /* 0xffffffe000a87947 */ /* 0x000fea000383ffff */
.L_x_5396:
[----:B0-----:R0:W1:Y:S02]  /*16100*/  SYNCS.PHASECHK.TRANS64.TRYWAIT P0, [R3+URZ+0x36860], R0 ;  /* 0x03686000030075a7 */ /* 0x001064000800017f */
[----:B-1----:R-:W-:Y:S05]  /*16110*/  @!P0 NANOSLEEP.SYNCS 0x989680 ;  /* 0x009896800000895d */ /* 0x002fea0003900000 */
[----:B------:R-:W1:Y:S02]  /*16120*/  @!P0 SYNCS.PHASECHK.TRANS64 P0, [R3+URZ+0x36860], R0 ;  /* 0x03686000030085a7 */ /* 0x000e64000800007f */
[----:B-1----:R-:W-:Y:S05]  /*16130*/  @!P0 BRA `(.L_x_5396) ;  /* 0xfffffffc00f08947 */ /* 0x002fea000383ffff */
[----:B------:R-:W-:Y:S05]  /*16140*/  BRA `(.L_x_5442) ;  /* 0xffffffe400ac7947 */ /* 0x000fea000383ffff */
.L_x_5402:
[----:B0-----:R0:W1:Y:S02]  /*16150*/  SYNCS.PHASECHK.TRANS64.TRYWAIT P0, [R2+URZ+0x36820], R3 ;  /* 0x03682003020075a7 */ /* 0x001064000800017f */
[----:B-1----:R-:W-:Y:S05]  /*16160*/  @!P0 NANOSLEEP.SYNCS 0x989680 ;  /* 0x009896800000895d */ /* 0x002fea0003900000 */
[----:B------:R-:W1:Y:S02]  /*16170*/  @!P0 SYNCS.PHASECHK.TRANS64 P0, [R2+URZ+0x36820], R3 ;  /* 0x03682003020085a7 */ /* 0x000e64000800007f */
[----:B-1----:R-:W-:Y:S05]  /*16180*/  @!P0 BRA `(.L_x_5402) ;  /* 0xfffffffc00f08947 */ /* 0x002fea000383ffff */
[----:B------:R-:W-:Y:S05]  /*16190*/  BRA `(.L_x_5443) ;  /* 0xffffffe800b07947 */ /* 0x000fea000383ffff */
.L_x_5403:
        /* <DEDUP_REMOVED lines=11> */
.L_x_5445:
[----:B------:R-:W-:Y:S05]  /*16250*/  BSYNC B0 ;  /* 0x0000000000007941 */ /* 0x000fea0003800000 */
.L_x_5444:
[----:B------:R-:W-:Y:S05]  /*16260*/  BRA `(.L_x_5446) ;  /* 0xffffffe800947947 */ /* 0x000fea000383ffff */
.L_x_5404:
[----:B------:R-:W-:Y:S01]  /*16270*/  BSSY B0, `(.L_x_5447) ;  /* 0x0000006000007945 */ /* 0x000fe20003800000 */
[----:B------:R-:W-:-:S07]  /*16280*/  IMAD.MOV.U32 R15, RZ, RZ, -0x1 ;  /* 0xffffffffff0f7424 */ /* 0x000fce00078e00ff */
[----:B0-----:R-:W-:Y:S05]  /*16290*/  WARPSYNC.COLLECTIVE R15, `(.L_x_5448) ;  /* 0x000000000f0c7348 */ /* 0x001fea0003c00000 */
[----:B------:R-:W-:Y:S02]  /*162a0*/  ELECT P6, UR62, PT ;  /* 0x00000000003e782f */ /* 0x000fe400038c0000 */
[----:B------:R-:W-:Y:S01]  /*162b0*/  MOV R14, UR62 ;  /* 0x0000003e000e7c02 */ /* 0x000fe20008000f00 */
[----:B0-----:R-:W-:Y:S10]  /*162c0*/  ENDCOLLECTIVE ;  /* 0x000000000000791b */ /* 0x001ff40003800000 */
.L_x_5448:
[----:B------:R-:W-:Y:S05]  /*162d0*/  BSYNC B0 ;  /* 0x0000000000007941 */ /* 0x000fea0003800000 */
.L_x_5447:
[----:B------:R-:W-:Y:S05]  /*162e0*/  BRA `(.L_x_5449) ;  /* 0xffffffe800887947 */ /* 0x000fea000383ffff */
.L_x_5406:
[----:B0-----:R0:W1:Y:S02]  /*162f0*/  SYNCS.PHASECHK.TRANS64.TRYWAIT P0, [R6+URZ], R5 ;  /* 0x00000005060075a7 */ /* 0x001064000800017f */
[----:B-1----:R-:W-:Y:S05]  /*16300*/  @!P0 NANOSLEEP.SYNCS 0x989680 ;  /* 0x009896800000895d */ /* 0x002fea0003900000 */
[----:B------:R-:W1:Y:S02]  /*16310*/  @!P0 SYNCS.PHASECHK.TRANS64 P0, [R6+URZ], R5 ;  /* 0x00000005060085a7 */ /* 0x000e64000800007f */
[----:B-1----:R-:W-:Y:S05]  /*16320*/  @!P0 BRA `(.L_x_5406) ;  /* 0xfffffffc00f08947 */ /* 0x002fea000383ffff */
[----:B------:R-:W-:Y:S05]  /*16330*/  BRA `(.L_x_5450) ;  /* 0xffffffe800c47947 */ /* 0x000fea000383ffff */
.L_x_5407:
[----:B-1----:R1:W2:Y:S02]  /*16340*/  SYNCS.PHASECHK.TRANS64.TRYWAIT P0, [R3+URZ], R4 ;  /* 0x00000004030075a7 */ /* 0x0022a4000800017f */
[----:B--2---:R-:W-:Y:S05]  /*16350*/  @!P0 NANOSLEEP.SYNCS 0x989680 ;  /* 0x009896800000895d */ /* 0x004fea0003900000 */
[----:B------:R-:W2:Y:S02]  /*16360*/  @!P0 SYNCS.PHASECHK.TRANS64 P0, [R3+URZ], R4 ;  /* 0x00000004030085a7 */ /* 0x000ea4000800007f */
[----:B--2---:R-:W-:Y:S05]  /*16370*/  @!P0 BRA `(.L_x_5407) ;  /* 0xfffffffc00f08947 */ /* 0x004fea000383ffff */
[----:B------:R-:W-:Y:S05]  /*16380*/  BRA `(.L_x_5451) ;  /* 0xffffffe800b87947 */ /* 0x000fea000383ffff */
.L_x_5409:
[----:B-1----:R1:W2:Y:S02]  /*16390*/  SYNCS.PHASECHK.TRANS64.TRYWAIT P0, [R0+URZ], R5 ;  /* 0x00000005000075a7 */ /* 0x0022a4000800017f */
[----:B--2---:R-:W-:Y:S05]  /*163a0*/  @!P0 NANOSLEEP.SYNCS 0x989680 ;  /* 0x009896800000895d */ /* 0x004fea0003900000 */
[----:B------:R-:W2:Y:S02]  /*163b0*/  @!P0 SYNCS.PHASECHK.TRANS64 P0, [R0+URZ], R5 ;  /* 0x00000005000085a7 */ /* 0x000ea4000800007f */
[----:B--2---:R-:W-:Y:S05]  /*163c0*/  @!P0 BRA `(.L_x_5409) ;  /* 0xfffffffc00f08947 */ /* 0x004fea000383ffff */
[----:B------:R-:W-:Y:S05]  /*163d0*/  BRA `(.L_x_5452) ;  /* 0xffffffe800bc7947 */ /* 0x000fea000383ffff */
.L_x_5453:
        /* <DEDUP_REMOVED lines=10> */
.L_x_14854:


//--------------------- .text._ZN7cutlass13device_kernelIN5flash11enable_sm90INS1_16FlashAttnFwdSm90INS1_25CollectiveMainloopFwdSm90ILi2EN4cute5tupleIJNS5_1CILi1EEES8_S8_EEENS6_IJNS7_ILi128EEENS7_ILi112EEENS7_ILi192EEEEEELi192ENS_10bfloat16_tEfNS_4arch4Sm90ELb1ELb0ELb0ELb1ELb0ELb0ELb0ELb1ELb1ELb1ELb1ELb0EEENS1_21CollectiveEpilogueFwdINS6_IJSA_SC_SB_EEES9_SE_SG_Li256ELb1ELb1ELb1ELb0EEENS1_36VarlenDynamicPersistentTileSchedulerILi128ELi112ELi256ELi128ELb1ELb1ELb1ELb1ELb1ELb1EEEEEEEEEvNT_6ParamsE --------------------------
	.section	.text._ZN7cutlass13device_kernelIN5flash11enable_sm90INS1_16FlashAttnFwdSm90INS1_25CollectiveMainloopFwdSm90ILi2EN4cute5tupleIJNS5_1CILi1EEES8_S8_EEENS6_IJNS7_ILi128EEENS7_ILi112EEENS7_ILi192EEEEEELi192ENS_10bfloat16_tEfNS_4arch4Sm90ELb1ELb0ELb0ELb1ELb0ELb0ELb0ELb1ELb1ELb1ELb1ELb0EEENS1_21CollectiveEpilogueFwdINS6_IJSA_SC_SB_EEES9_SE_SG_Li256ELb1ELb1ELb1ELb0EEENS1_36VarlenDynamicPersistentTileSchedulerILi128ELi112ELi256ELi128ELb1ELb1ELb1ELb1ELb1ELb1EEEEEEEEEvNT_6ParamsE,"ax",@progbits
	.align	128
.text._ZN7cutlass13device_kernelIN5flash11enable_sm90INS1_16FlashAttnFwdSm90INS1_25CollectiveMainloopFwdSm90ILi2EN4cute5tupleIJNS5_1CILi1EEES8_S8_EEENS6_IJNS7_ILi128EEENS7_ILi112EEENS7_ILi192EEEEEELi192ENS_10bfloat16_tEfNS_4arch4Sm90ELb1ELb0ELb0ELb1ELb0ELb0ELb0ELb1ELb1ELb1ELb1ELb0EEENS1_21CollectiveEpilogueFwdINS6_IJSA_SC_SB_EEES9_SE_SG_Li256ELb1ELb1ELb1ELb0EEENS1_36VarlenDynamicPersistentTileSchedulerILi128ELi112ELi256ELi128ELb1ELb1ELb1ELb1ELb1ELb1EEEEEEEEEvNT_6ParamsE:
        .type           _ZN7cutlass13device_kernelIN5flash11enable_sm90INS1_16FlashAttnFwdSm90INS1_25CollectiveMainloopFwdSm90ILi2EN4cute5tupleIJNS5_1CILi1EEES8_S8_EEENS6_IJNS7_ILi128EEENS7_ILi112EEENS7_ILi192EEEEEELi192ENS_10bfloat16_tEfNS_4arch4Sm90ELb1ELb0ELb0ELb1ELb0ELb0ELb0ELb1ELb1ELb1ELb1ELb0EEENS1_21CollectiveEpilogueFwdINS6_IJSA_SC_SB_EEES9_SE_SG_Li256ELb1ELb1ELb1ELb0EEENS1_36VarlenDynamicPersistentTileSchedulerILi128ELi112ELi256ELi128ELb1ELb1ELb1ELb1ELb1ELb1EEEEEEEEEvNT_6ParamsE,@function
        .size           _ZN7cutlass13device_kernelIN5flash11enable_sm90INS1_16FlashAttnFwdSm90INS1_25CollectiveMainloopFwdSm90ILi2EN4cute5tupleIJNS5_1CILi1EEES8_S8_EEENS6_IJNS7_ILi128EEENS7_ILi112EEENS7_ILi192EEEEEELi192ENS_10bfloat16_tEfNS_4arch4Sm90ELb1ELb0ELb0ELb1ELb0ELb0ELb0ELb1ELb1ELb1ELb1ELb0EEENS1_21CollectiveEpilogueFwdINS6_IJSA_SC_SB_EEES9_SE_SG_Li256ELb1ELb1ELb1ELb0EEENS1_36VarlenDynamicPersistentTileSchedulerILi128ELi112ELi256ELi128ELb1ELb1ELb1ELb1ELb1ELb1EEEEEEEEEvNT_6ParamsE,(.L_x_14855 - _ZN7cutlass13device_kernelIN5flash11enable_sm90INS1_16FlashAttnFwdSm90INS1_25CollectiveMainloopFwdSm90ILi2EN4cute5tupleIJNS5_1CILi1EEES8_S8_EEENS6_IJNS7_ILi128EEENS7_ILi112EEENS7_ILi192EEEEEELi192ENS_10bfloat16_tEfNS_4arch4Sm90ELb1ELb0ELb0ELb1ELb0ELb0ELb0ELb1ELb1ELb1ELb1ELb0EEENS1_21CollectiveEpilogueFwdINS6_IJSA_SC_SB_EEES9_SE_SG_Li256ELb1ELb1ELb1ELb0EEENS1_36VarlenDynamicPersistentTileSchedulerILi128ELi112ELi256ELi128ELb1ELb1ELb1ELb1ELb1ELb1EEEEEEEEEvNT_6ParamsE)
        .other          _ZN7cutlass13device_kernelIN5flash11enable_sm90INS1_16FlashAttnFwdSm90INS1_25CollectiveMainloopFwdSm90ILi2EN4cute5tupleIJNS5_1CILi1EEES8_S8_EEENS6_IJNS7_ILi128EEENS7_ILi112EEENS7_ILi192EEEEEELi192ENS_10bfloat16_tEfNS_4arch4Sm90ELb1ELb0ELb0ELb1ELb0ELb0ELb0ELb1ELb1ELb1ELb1ELb0EEENS1_21CollectiveEpilogueFwdINS6_IJSA_SC_SB_EEES9_SE_SG_Li256ELb1ELb1ELb1ELb0EEENS1_36VarlenDynamicPersistentTileSchedulerILi128ELi112ELi256ELi128ELb1ELb1ELb1ELb1ELb1ELb1EEEEEEEEEvNT_6ParamsE,@"STO_CUDA_ENTRY STV_DEFAULT"
_ZN7cutlass13device_kernelIN5flash11enable_sm90INS1_16FlashAttnFwdSm90INS1_25CollectiveMainloopFwdSm90ILi2EN4cute5tupleIJNS5_1CILi1EEES8_S8_EEENS6_IJNS7_ILi128EEENS7_ILi112EEENS7_ILi192EEEEEELi192ENS_10bfloat16_tEfNS_4arch4Sm90ELb1ELb0ELb0ELb1ELb0ELb0ELb0ELb1ELb1ELb1ELb1ELb0EEENS1_21CollectiveEpilogueFwdINS6_IJSA_SC_SB_EEES9_SE_SG_Li256ELb1ELb1ELb1ELb0EEENS1_36VarlenDynamicPersistentTileSchedulerILi128ELi112ELi256ELi128ELb1ELb1ELb1ELb1ELb1ELb1EEEEEEEEEvNT_6ParamsE:
        /* <DEDUP_REMOVED lines=18> */
.L_x_5455:
[----:B------:R-:W-:Y:S05]  /*0120*/  BSYNC B0 ;  /* 0x0000000000007941 */ /* 0x000fea0003800000 */
.L_x_5454:
        /* <DEDUP_REMOVED lines=41> */
.L_x_5456:
        /* <DEDUP_REMOVED lines=22> */
.L_x_5457:
        /* <DEDUP_REMOVED lines=18> */
.L_x_5458:
        /* <DEDUP_REMOVED lines=22> */
.L_x_5459:
        /* <DEDUP_REMOVED lines=22> */
.L_x_5460:
        /* <DEDUP_REMOVED lines=8> */
.L_x_5462:
        /* <DEDUP_REMOVED lines=16> */
[----:B------:R-:W-:Y:S01]  /*0a80*/  UMOV UR60, URZ ;  /* 0x0000003f003c7c82 */ /* 0x000fe20008000000 */
[----:B------:R-:W-:Y:S01]  /*0a90*/  R2UR UR6, R10 ;  /* 0x000000000a0672ca */ /* 0x000fe200000e0000 */
[----:B------:R-:W0:Y:S01]  /*0aa0*/  S2R R0, SR_TID.X ;  /* 0x0000000000007919 */ /* 0x000e220000002100 */
[----:B------:R-:W-:Y:S01]  /*0ab0*/  R2UR UR7, R11 ;  /* 0x000000000b0772ca */ /* 0x000fe200000e0000 */
[----:B------:R-:W-:Y:S01]  /*0ac0*/  UMOV UR36, URZ ;  /* 0x0000003f00247c82 */ /* 0x000fe20008000000 */
[----:B0-----:R-:W-:-:S05]  /*0ad0*/  VIADD R12, R0, 0xffffff80 ;  /* 0xffffff80000c7836 */ /* 0x001fca0000000000 */
[----:B------:R-:W-:-:S04]  /*0ae0*/  SHF.R.S32.HI R0, RZ, 0x1f, R12 ;  /* 0x0000001fff007819 */ /* 0x000fc8000001140c */
[CC--:B------:R-:W-:Y:S02]  /*0af0*/  LEA.HI R3, R0.reuse, R12.reuse, RZ, 0x4 ;  /* 0x0000000c00037211 */ /* 0x0c0fe400078f20ff */
[CC--:B------:R-:W-:Y:S02]  /*0b00*/  LEA.HI R4, R0.reuse, R12.reuse, RZ, 0x5 ;  /* 0x0000000c00047211 */ /* 0x0c0fe400078f28ff */
[----:B------:R-:W-:Y:S02]  /*0b10*/  SHF.R.S32.HI R6, RZ, 0x4, R3 ;  /* 0x00000004ff067819 */ /* 0x000fe40000011403 */
[----:B------:R-:W-:Y:S01]  /*0b20*/  LEA.HI R11, R0, R12, RZ, 0x2 ;  /* 0x0000000c000b7211 */ /* 0x000fe200078f10ff */
[----:B------:R-:W-:Y:S01]  /*0b30*/  IMAD.SHL.U32 R5, R4, 0x20, RZ ;  /* 0x0000002004057824 */ /* 0x000fe200078e00ff */
[C---:B------:R-:W-:Y:S02]  /*0b40*/  LOP3.LUT R4, R3.reuse, 0x3fffff0, RZ, 0xc0, !PT ;  /* 0x03fffff003047812 */ /* 0x040fe400078ec0ff */
[----:B------:R-:W-:-:S02]  /*0b50*/  LEA.HI R3, R3, R6, RZ, 0x1 ;  /* 0x0000000603037211 */ /* 0x000fc400078f08ff */
[----:B------:R-:W-:Y:S01]  /*0b60*/  LOP3.LUT R5, R5, 0xfffffc00, RZ, 0xc0, !PT ;  /* 0xfffffc0005057812 */ /* 0x000fe200078ec0ff */
[----:B------:R-:W-:Y:S01]  /*0b70*/  IMAD.IADD R4, R12, 0x1, -R4 ;  /* 0x000000010c047824 */ /* 0x000fe200078e0a04 */
[----:B------:R-:W-:Y:S02]  /*0b80*/  LOP3.LUT R3, R3, 0x1ffffffe, RZ, 0xc0, !PT ;  /* 0x1ffffffe03037812 */ /* 0x000fe400078ec0ff */
[----:B------:R-:W-:Y:S01]  /*0b90*/  LOP3.LUT R11, R11, 0xfffffffc, RZ, 0xc0, !PT ;  /* 0xfffffffc0b0b7812 */ /* 0x000fe200078ec0ff */
[----:B------:R-:W-:Y:S02]  /*0ba0*/  IMAD R4, R4, 0x40, R5 ;  /* 0x0000004004047824 */ /* 0x000fe400078e0205 */
[----:B------:R-:W-:Y:S02]  /*0bb0*/  IMAD.IADD R3, R6, 0x1, -R3 ;  /* 0x0000000106037824 */ /* 0x000fe400078e0a03 */
[----:B------:R-:W-:Y:S02]  /*0bc0*/  IMAD.IADD R11, R12, 0x1, -R11 ;  /* 0x000000010c0b7824 */ /* 0x000fe400078e0a0b */
[----:B------:R-:W-:-:S03]  /*0bd0*/  IMAD R3, R3, 0x8, R4 ;  /* 0x0000000803037824 */ /* 0x000fc600078e0204 */
[----:B------:R-:W-:Y:S02]  /*0be0*/  LEA.HI R5, R11, R11, RZ, 0x1 ;  /* 0x0000000b0b057211 */ /* 0x000fe400078f08ff */
[----:B------:R0:W-:Y:S02]  /*0bf0*/  STL [R1+0x48], R3 ;  /* 0x0000480301007387 */ /* 0x0001e40000100800 */
[----:B------:R-:W-:-:S05]  /*0c00*/  LOP3.LUT R4, R5, 0x1ffffffe, RZ, 0xc0, !PT ;  /* 0x1ffffffe05047812 */ /* 0x000fca00078ec0ff */
        /* <DEDUP_REMOVED lines=19> */
[----:B0-----:R-:W-:-:S02]  /*0d40*/  LOP3.LUT R3, R8, 0x7ffffffc, RZ, 0xc0, !PT ;  /* 0x7ffffffc08037812 */ /* 0x001fc400078ec0ff */
[----:B------:R-:W-:Y:S02]  /*0d50*/  LEA.HI R10, R10, R9, RZ, 0x3 ;  /* 0x000000090a0a7211 */ /* 0x000fe400078f18ff */
[----:B------:R-:W-:Y:S01]  /*0d60*/  SHF.R.S32.HI R7, RZ, 0x5, R7 ;  /* 0x00000005ff077819 */ /* 0x000fe20000011407 */
[----:B------:R-:W-:Y:S01]  /*0d70*/  IMAD.IADD R3, R234, 0x1, -R3 ;  /* 0x00000001ea037824 */ /* 0x000fe200078e0a03 */
[----:B------:R-:W-:-:S03]  /*0d80*/  LOP3.LUT R10, R10, 0xfffffff8, RZ, 0xc0, !PT ;  /* 0xfffffff80a0a7812 */ /* 0x000fc600078ec0ff */
[----:B------:R-:W-:Y:S02]  /*0d90*/  IMAD.SHL.U32 R18, R3, 0x2, RZ ;  /* 0x0000000203127824 */ /* 0x000fe400078e00ff */
[----:B------:R-:W-:Y:S02]  /*0da0*/  IMAD.IADD R10, R9, 0x1, -R10 ;  /* 0x00000001090a7824 */ /* 0x000fe400078e0a0a */
[C---:B------:R-:W-:Y:S02]  /*0db0*/  VIADD R230, R18.reuse, 0x8 ;  /* 0x0000000812e67836 */ /* 0x040fe40000000000 */
[----:B------:R-:W-:Y:S02]  /*0dc0*/  IMAD R7, R7, 0x10, R10 ;  /* 0x0000001007077824 */ /* 0x000fe400078e020a */
[----:B------:R-:W-:Y:S02]  /*0dd0*/  VIADD R229, R18, 0x10 ;  /* 0x0000001012e57836 */ /* 0x000fe40000000000 */
[----:B------:R-:W-:-:S02]  /*0de0*/  IMAD R5, R2, 0x40, R7 ;  /* 0x0000004002057824 */ /* 0x000fc400078e0207 */
[----:B------:R-:W-:Y:S01]  /*0df0*/  IMAD.U32 R2, RZ, RZ, UR4 ;  /* 0x00000004ff027e24 */ /* 0x000fe2000f8e00ff */
[----:B------:R-:W-:Y:S01]  /*0e00*/  SHF.R.S32.HI R0, RZ, 0x1f, R229 ;  /* 0x0000001fff007819 */ /* 0x000fe200000114e5 */
[C---:B------:R-:W-:Y:S01]  /*0e10*/  VIADD R228, R18.reuse, 0x30 ;  /* 0x0000003012e47836 */ /* 0x040fe20000000000 */
[----:B------:R-:W-:Y:S01]  /*0e20*/  STL [R1+0x44], R5 ;  /* 0x0000440501007387 */ /* 0x000fe20000100800 */
[C---:B------:R-:W-:Y:S01]  /*0e30*/  VIADD R227, R18.reuse, 0x38 ;  /* 0x0000003812e37836 */ /* 0x040fe20000000000 */
[----:B------:R-:W-:Y:S01]  /*0e40*/  UMOV UR4, URZ ;  /* 0x0000003f00047c82 */ /* 0x000fe20008000000 */
        /* <DEDUP_REMOVED lines=31> */
[----:B------:R-:W-:Y:S01]  /*1040*/  IMAD.U32 R233, RZ, RZ, UR4 ;  /* 0x00000004ffe97e24 */ /* 0x000fe2000f8e00ff */
[----:B------:R-:W-:Y:S01]  /*1050*/  SHF.R.S32.HI R2, RZ, 0x1f, R215 ;  /* 0x0000001fff027819 */ /* 0x000fe200000114d7 */
[C---:B------:R-:W-:Y:S01]  /*1060*/  VIADD R207, R18.reuse, 0x18 ;  /* 0x0000001812cf7836 */ /* 0x040fe20000000000 */
[----:B------:R-:W-:Y:S01]  /*1070*/  SHF.R.S32.HI R0, RZ, 0x1f, R214 ;  /* 0x0000001fff007819 */ /* 0x000fe200000114d6 */
[----:B------:R-:W-:Y:S01]  /*1080*/  VIADD R206, R18, 0x28 ;  /* 0x0000002812ce7836 */ /* 0x000fe20000000000 */
[----:B------:R-:W-:Y:S01]  /*1090*/  SHF.R.S32.HI R237, RZ, 0x1f, R213 ;  /* 0x0000001fffed7819 */ /* 0x000fe200000114d5 */
[----:B------:R-:W-:Y:S01]  /*10a0*/  IMAD R23, R4, 0x8, R5 ;  /* 0x0000000804177824 */ /* 0x000fe200078e0205 */
[----:B------:R-:W-:-:S02]  /*10b0*/  SHF.R.S32.HI R236, RZ, 0x1f, R212 ;  /* 0x0000001fffec7819 */ /* 0x000fc400000114d4 */
[----:B------:R-:W-:-:S07]  /*10c0*/  SHF.R.S32.HI R235, RZ, 0x1f, R211 ;  /* 0x0000001fffeb7819 */ /* 0x000fce00000114d3 */
.L_x_5520:
[----:B------:R-:W-:Y:S01]  /*10d0*/  ULDC.64 UR8, c[0x0][0xc88] ;  /* 0x0003220000087ab9 */ /* 0x000fe20000000a00 */
[----:B------:R-:W-:Y:S01]  /*10e0*/  ULDC.64 UR12, c[0x0][0x208] ;  /* 0x00008200000c7ab9 */ /* 0x000fe20000000a00 */
[----:B------:R-:W-:Y:S01]  /*10f0*/  UIMAD.WIDE UR8, UR7, 0x4, UR8 ;  /* 0x00000004070878a5 */ /* 0x000fe2000f8e0208 */
[----:B------:R-:W-:-:S05]  /*1100*/  ULDC.64 UR10, c[0x0][0xa18] ;  /* 0x00028600000a7ab9 */ /* 0x000fca0000000a00 */
[----:B01-34-:R-:W-:Y:S02]  /*1110*/  IMAD.U32 R2, RZ, RZ, UR8 ;  /* 0x00000008ff027e24 */ /* 0x01bfe4000f8e00ff */
[----:B--2---:R-:W-:Y:S01]  /*1120*/  IMAD.U32 R3, RZ, RZ, UR9 ;  /* 0x00000009ff037e24 */ /* 0x004fe2000f8e00ff */
        /* <DEDUP_REMOVED lines=19> */
[----:B------:R-:W-:-:S03]  /*1260*/  IMAD.U32 R4, RZ, RZ, UR10 ;  /* 0x0000000aff047e24 */ /* 0x000fc6000f8e00ff */
[----:B------:R-:W-:Y:S01]  /*1270*/  IMAD.U32 R5, RZ, RZ, UR11 ;  /* 0x0000000bff057e24 */ /* 0x000fe2000f8e00ff */
[----:B------:R-:W2:Y:S01]  /*1280*/  @P0 LDG.E R2, desc[UR12][R2.64] ;  /* 0x0000000c02020981 */ /* 0x000ea2000c1e1900 */
[----:B------:R-:W-:Y:S02]  /*1290*/  UISETP.NE.U32.AND UP0, UPT, UR8, URZ, UPT ;  /* 0x0000003f0800728c */ /* 0x000fe4000bf05070 */
[----:B------:R-:W-:Y:S01]  /*12a0*/  ULOP3.LUT UR7, UR6, 0xff000000, URZ, 0xc0, !UPT ;  /* 0xff00000006077892 */ /* 0x000fe2000f8ec03f */
[----:B------:R-:W3:Y:S01]  /*12b0*/  @P2 LDG.E R4, desc[UR12][R4.64] ;  /* 0x0000000c04042981 */ /* 0x000ee2000c1e1900 */
[----:B------:R-:W-:Y:S01]  /*12c0*/  ULDC UR11, c[0x0][0x288] ;  /* 0x0000a200000b7ab9 */ /* 0x000fe20000000800 */
[----:B------:R-:W-:Y:S02]  /*12d0*/  UISETP.NE.AND.EX UP0, UPT, UR9, URZ, UPT, UP0 ;  /* 0x0000003f0900728c */ /* 0x000fe4000bf05300 */
[----:B------:R-:W-:Y:S01]  /*12e0*/  ULOP3.LUT UR8, UR6, 0xff0000, URZ, 0xc0, !UPT ;  /* 0x00ff000006087892 */ /* 0x000fe2000f8ec03f */
[----:B------:R-:W-:Y:S01]  /*12f0*/  ULDC UR9, c[0x0][0x424] ;  /* 0x0001090000097ab9 */ /* 0x000fe20000000800 */
[----:B------:R-:W-:Y:S01]  /*1300*/  ULDC.64 UR12, c[0x0][0xa20] ;  /* 0x00028800000c7ab9 */ /* 0x000fe20000000a00 */
[----:B------:R-:W-:Y:S01]  /*1310*/  ULOP3.LUT UR6, UR6, 0xffff, URZ, 0xc0, !UPT ;  /* 0x0000ffff06067892 */ /* 0x000fe2000f8ec03f */
[----:B------:R-:W-:Y:S01]  /*1320*/  ISETP.NE.U32.AND P1, PT, RZ, UR12, PT ;  /* 0x0000000cff007c0c */ /* 0x000fe2000bf25070 */
[----:B------:R-:W-:-:S02]  /*1330*/  USHF.R.U32.HI UR7, URZ, 0x8, UR7 ;  /* 0x000000083f077899 */ /* 0x000fc40008011607 */
[----:B------:R-:W-:Y:S01]  /*1340*/  USEL UR9, UR9, 0x1, UP0 ;  /* 0x0000000109097887 */ /* 0x000fe20008000000 */
[----:B------:R-:W-:Y:S01]  /*1350*/  ISETP.NE.AND.EX P1, PT, RZ, UR13, PT, P1 ;  /* 0x0000000dff007c0c */ /* 0x000fe2000bf25310 */
[----:B------:R-:W-:Y:S01]  /*1360*/  ULDC UR10, c[0x0][0x2f0] ;  /* 0x0000bc00000a7ab9 */ /* 0x000fe20000000800 */
[----:B------:R-:W-:Y:S01]  /*1370*/  UMOV UR4, URZ ;  /* 0x0000003f00047c82 */ /* 0x000fe20008000000 */
[----:B------:R-:W-:Y:S01]  /*1380*/  ULEA.HI UR8, UR8, UR7, URZ, 0x10 ;  /* 0x0000000708087291 */ /* 0x000fe2000f8f803f */
[----:B------:R-:W-:Y:S01]  /*1390*/  IMAD.U32 R210, RZ, RZ, UR6 ;  /* 0x00000006ffd27e24 */ /* 0x000fe2000f8e00ff */
[----:B------:R-:W-:Y:S01]  /*13a0*/  UIMAD UR9, UR9, UR10, URZ ;  /* 0x0000000a090972a4 */ /* 0x000fe2000f8e023f */
[----:B--2---:R-:W-:Y:S02]  /*13b0*/  @P0 R2UR UR4, R2 ;  /* 0x00000000020402ca */ /* 0x004fe400000e0000 */
[----:B---3--:R-:W-:-:S13]  /*13c0*/  @P2 R2UR UR11, R4 ;  /* 0x00000000040b22ca */ /* 0x008fda00000e0000 */
[----:B------:R-:W-:Y:S01]  /*13d0*/  IMAD.U32 R16, RZ, RZ, UR11 ;  /* 0x0000000bff107e24 */ /* 0x000fe2000f8e00ff */
[----:B-----5:R-:W-:Y:S06]  /*13e0*/  @P2 BRA `(.L_x_5463) ;  /* 0x0000000000402947 */ /* 0x020fec0003800000 */
        /* <DEDUP_REMOVED lines=16> */
.L_x_5463:
        /* <DEDUP_REMOVED lines=11> */
.L_x_5464:
        /* <DEDUP_REMOVED lines=15> */
.L_x_5465:
        /* <DEDUP_REMOVED lines=70> */
.L_x_5466:
        /* <DEDUP_REMOVED lines=97> */
.L_x_5468:
        /* <DEDUP_REMOVED lines=12> */
.L_x_5651:
[----:B------:R-:W-:Y:S05]  /*21c0*/  @!P0 BRA `(.L_x_5470) ;  /* 0x0000000000048947 */ /* 0x000fea0003800000 */
[----:B------:R-:W-:Y:S01]  /*21d0*/  BPT.TRAP 0x1 ;  /* 0x000000040000795c */ /* 0x000fe20000300000 */
.L_x_5470:
[----:B0-----:R-:W-:Y:S02]  /*21e0*/  IMAD.U32 R0, RZ, RZ, UR36 ;  /* 0x00000024ff007e24 */ /* 0x001fe4000f8e00ff */
[----:B------:R-:W-:-:S03]  /*21f0*/  IMAD.U32 R3, RZ, RZ, UR60 ;  /* 0x0000003cff037e24 */ /* 0x000fc6000f8e00ff */
[----:B------:R-:W-:Y:S02]  /*2200*/  LEA R0, R0, UR39, 0x3 ;  /* 0x0000002700007c11 */ /* 0x000fe4000f8e18ff */
[----:B------:R-:W-:-:S04]  /*2210*/  SHF.L.U32 R3, R3, 0x1f, RZ ;  /* 0x0000001f03037819 */ /* 0x000fc800000006ff */
[----:B------:R0:W1:Y:S01]  /*2220*/  SYNCS.PHASECHK.TRANS64.TRYWAIT P2, [R0+URZ+0x36830], R3 ;  /* 0x03683003000075a7 */ /* 0x000062000804017f */
[----:B------:R-:W-:Y:S05]  /*2230*/  @!P0 BRA `(.L_x_5471) ;  /* 0x0000000000048947 */ /* 0x000fea0003800000 */
[----:B------:R-:W-:Y:S01]  /*2240*/  BPT.TRAP 0x1 ;  /* 0x000000040000795c */ /* 0x000fe20000300000 */
.L_x_5471:
[----:B------:R-:W2:Y:S02]  /*2250*/  S2R R2, SR_TID.X ;  /* 0x0000000000027919 */ /* 0x000ea40000002100 */
[----:B--2---:R-:W-:Y:S01]  /*2260*/  LOP3.LUT P1, RZ, R2, 0x7f, RZ, 0xc0, !PT ;  /* 0x0000007f02ff7812 */ /* 0x004fe2000782c0ff */
[----:B-1----:R-:W-:-:S12]  /*2270*/  @P2 BRA `(.L_x_5472) ;  /* 0x0000000000082947 */ /* 0x002fd80003800000 */
[----:B------:R-:W1:Y:S02]  /*2280*/  SYNCS.PHASECHK.TRANS64.TRYWAIT P2, [R0+URZ+0x36830], R3 ;  /* 0x03683003000075a7 */ /* 0x000e64000804017f */
[----:B-1----:R-:W-:Y:S05]  /*2290*/  @!P2 BRA `(.L_x_5473) ;  /* 0x0000018400e0a947 */ /* 0x002fea0003800000 */
.L_x_5472:
[----:B------:R-:W-:Y:S05]  /*22a0*/  WARPSYNC.ALL ;  /* 0x0000000000007948 */ /* 0x000fea0003800000 */
[----:B------:R-:W-:Y:S01]  /*22b0*/  UIADD3 UR4, UR39, 0x21400, URZ ;  /* 0x0002140027047890 */ /* 0x000fe2000fffe03f */
[----:B------:R-:W-:Y:S01]  /*22c0*/  WARPGROUP.ARRIVE ;  /* 0x00000000000079c5 */ /* 0x000fe20000000000 */
[----:B------:R-:W-:Y:S01]  /*22d0*/  ULOP3.LUT UR38, UR38, 0x10000, URZ, 0xfc, !UPT ;  /* 0x0001000026267892 */ /* 0x000fe2000f8efc3f */
[----:B01----:R-:W-:Y:S01]  /*22e0*/  @!P1 VIADD R0, R0, 0x36840 ;  /* 0x0003684000009836 */ /* 0x003fe20000000000 */
[----:B------:R-:W-:Y:S01]  /*22f0*/  USHF.R.U32.HI UR4, URZ, 0x4, UR4 ;  /* 0x000000043f047899 */ /* 0x000fe20008011604 */
[----:B------:R-:W-:Y:S01]  /*2300*/  CS2R R118, SRZ ;  /* 0x0000000000767805 */ /* 0x000fe2000001ff00 */
[----:B------:R-:W-:Y:S01]  /*2310*/  UMOV UR53, 0x40000040 ;  /* 0x4000004000357882 */ /* 0x000fe20000000000 */
[----:B------:R-:W-:Y:S01]  /*2320*/  UMOV UR55, 0x40000040 ;  /* 0x4000004000377882 */ /* 0x000fe20000000000 */
[----:B------:R-:W-:Y:S01]  /*2330*/  ULOP3.LUT UR4, UR4, 0x3fff, URZ, 0xc0, !UPT ;  /* 0x00003fff04047892 */ /* 0x000fe2000f8ec03f */
[----:B------:R-:W-:Y:S01]  /*2340*/  @!P1 PRMT R0, RZ, 0x654, R0 ;  /* 0x00000654ff009816 */ /* 0x000fe20000000000 */
[----:B------:R-:W-:Y:S01]  /*2350*/  UMOV UR52, UR38 ;  /* 0x0000002600347c82 */ /* 0x000fe20008000000 */
[----:B------:R-:W-:Y:S01]  /*2360*/  UMOV UR7, 0x40000040 ;  /* 0x4000004000077882 */ /* 0x000fe20000000000 */
[----:B------:R-:W-:Y:S01]  /*2370*/  ULOP3.LUT UR5, UR4, 0x10000, URZ, 0xfc, !UPT ;  /* 0x0001000004057892 */ /* 0x000fe2000f8efc3f */
[----:B------:R-:W-:Y:S01]  /*2380*/  CS2R R116, SRZ ;  /* 0x0000000000747805 */ /* 0x000fe2000001ff00 */
[----:B------:R-:W-:Y:S01]  /*2390*/  UMOV UR8, UR52 ;  /* 0x0000003400087c82 */ /* 0x000fe20008000000 */
[----:B------:R-:W-:Y:S01]  /*23a0*/  UMOV UR4, UR52 ;  /* 0x0000003400047c82 */ /* 0x000fe20008000000 */
[----:B------:R-:W-:Y:S01]  /*23b0*/  UIMAD UR37, UR36, 0xa80, UR5 ;  /* 0x00000a80242578a4 */ /* 0x000fe2000f8e0205 */
[----:B------:R-:W-:Y:S01]  /*23c0*/  CS2R R114, SRZ ;  /* 0x0000000000727805 */ /* 0x000fe2000001ff00 */
[----:B------:R-:W-:Y:S01]  /*23d0*/  IMAD.U32 R7, RZ, RZ, UR5 ;  /* 0x00000005ff077e24 */ /* 0x000fe2000f8e00ff */
[----:B------:R-:W-:Y:S01]  /*23e0*/  UMOV UR5, UR53 ;  /* 0x0000003500057c82 */ /* 0x000fe20008000000 */
[----:B------:R-:W-:Y:S01]  /*23f0*/  UIADD3 UR6, UR37, 0x80, URZ ;  /* 0x0000008025067890 */ /* 0x000fe2000fffe03f */
[----:B------:R-:W-:Y:S01]  /*2400*/  CS2R R112, SRZ ;  /* 0x0000000000707805 */ /* 0x000fe2000001ff00 */
[----:B------:R-:W-:Y:S01]  /*2410*/  UIADD3 UR10, UR37, 0x200, URZ ;  /* 0x00000200250a7890 */ /* 0x000fe2000fffe03f */
[----:B------:R-:W-:Y:S01]  /*2420*/  CS2R R110, SRZ ;  /* 0x00000000006e7805 */ /* 0x000fe2000001ff00 */
[----:B------:R-:W-:Y:S01]  /*2430*/  UMOV UR54, UR37 ;  /* 0x0000002500367c82 */ /* 0x000fe20008000000 */
[----:B------:R-:W-:Y:S01]  /*2440*/  UMOV UR9, UR53 ;  /* 0x0000003500097c82 */ /* 0x000fe20008000000 */
[----:B------:R-:W-:Y:S01]  /*2450*/  HGMMA.64x16x16.F32.BF16 R72, gdesc[UR52], RZ, !UPT, gsb0 ;  /* 0x00200000344879f0 */ /* 0x000fe2000c0018ff */
[----:B------:R-:W-:Y:S01]  /*2460*/  UMOV UR11, 0x40000040 ;  /* 0x40000040000b7882 */ /* 0x000fe20000000000 */
[----:B------:R-:W-:Y:S01]  /*2470*/  UIADD3 UR14, UR37, 0x280, URZ ;  /* 0x00000280250e7890 */ /* 0x000fe2000fffe03f */
[----:B------:R-:W-:Y:S01]  /*2480*/  R2UR UR55, R17 ;  /* 0x00000000113772ca */ /* 0x000fe200000e0000 */
[----:B------:R-:W-:Y:S01]  /*2490*/  UMOV UR12, UR52 ;  /* 0x00000034000c7c82 */ /* 0x000fe20008000000 */
[----:B------:R-:W-:Y:S01]  /*24a0*/  UMOV UR13, UR53 ;  /* 0x00000035000d7c82 */ /* 0x000fe20008000000 */
[----:B------:R-:W-:Y:S01]  /*24b0*/  UMOV UR15, 0x40000040 ;  /* 0x40000040000f7882 */ /* 0x000fe20000000000 */
[----:B------:R-:W-:Y:S01]  /*24c0*/  UIADD3 UR16, UR38, 0x2, URZ ;  /* 0x0000000226107890 */ /* 0x000fe2000fffe03f */
[----:B------:R-:W-:Y:S01]  /*24d0*/  R2UR UR54, R16 ;  /* 0x00000000103672ca */ /* 0x000fe200000e0000 */
[----:B------:R-:W-:Y:S01]  /*24e0*/  UIADD3 UR18, UR37, 0x284, URZ ;  /* 0x0000028425127890 */ /* 0x000fe2000fffe03f */
[----:B------:R-:W-:Y:S01]  /*24f0*/  CS2R R108, SRZ ;  /* 0x00000000006c7805 */ /* 0x000fe2000001ff00 */
[----:B------:R-:W-:Y:S01]  /*2500*/  UMOV UR19, 0x40000040 ;  /* 0x4000004000137882 */ /* 0x000fe20000000000 */
        /* <DEDUP_REMOVED lines=10> */
[----:B------:R-:W-:Y:S01]  /*25b0*/  IMAD.U32 R6, RZ, RZ, UR54 ;  /* 0x00000036ff067e24 */ /* 0x000fe2000f8e00ff */
        /* <DEDUP_REMOVED lines=13> */
[----:B------:R-:W-:-:S02]  /*2690*/  CS2R R92, SRZ ;  /* 0x00000000005c7805 */ /* 0x000fc4000001ff00 */
[----:B------:R-:W-:Y:S02]  /*26a0*/  CS2R R90, SRZ ;  /* 0x00000000005a7805 */ /* 0x000fe4000001ff00 */
[----:B------:R-:W-:Y:S02]  /*26b0*/  CS2R R88, SRZ ;  /* 0x0000000000587805 */ /* 0x000fe4000001ff00 */
        /* <DEDUP_REMOVED lines=86> */
[----:B------:R-:W-:Y:S02]  /*2c20*/  ULDC UR7, c[0x0][0x448] ;  /* 0x0001120000077ab9 */ /* 0x000fe40000000800 */
[----:B------:R-:W-:Y:S02]  /*2c30*/  UISETP.NE.AND UP0, UPT, UR7, 0x1, UPT ;  /* 0x000000010700788c */ /* 0x000fe4000bf05270 */
[----:B------:R-:W-:-:S04]  /*2c40*/  UIADD3 UR7, UR37, 0xa04, URZ ;  /* 0x00000a0425077890 */ /* 0x000fc8000fffe03f */
[----:B------:R-:W-:Y:S01]  /*2c50*/  PLOP3.LUT P2, PT, PT, PT, UP0, 0x80, 0x0 ;  /* 0x000000000000781c */ /* 0x000fe20003f4f008 */
        /* <DEDUP_REMOVED lines=41> */
[----:B------:R-:W-:Y:S01]  /*2ef0*/  ULDC UR11, c[0x0][0x988] ;  /* 0x00026200000b7ab9 */ /* 0x000fe20000000800 */
        /* <DEDUP_REMOVED lines=41> */
[----:B------:R-:W-:-:S12]  /*3190*/  @UP0 ULDC UR14, c[0x0][0x450] ;  /* 0x00011400000e0ab9 */ /* 0x000fd80000000800 */
        /* <DEDUP_REMOVED lines=264> */
[----:B------:R-:W-:-:S06]  /*4220*/  UIMAD UR7, UR61, -0x70, UR55 ;  /* 0xffffff903d0778a4 */ /* 0x000fcc000f8e0237 */
[----:B------:R-:W-:Y:S01]  /*4230*/  IMAD.U32 R5, RZ, RZ, UR7 ;  /* 0x00000007ff057e24 */ /* 0x000fe2000f8e00ff */
[----:B------:R-:W-:Y:S02]  /*4240*/  WARPGROUP.DEPBAR.LE gsb0, 0x0 ;  /* 0x00008000000079c5 */ /* 0x000fe40000010000 */
[----:B------:R-:W-:-:S06]  /*4250*/  WARPGROUP.ARRIVE ;  /* 0x00000000000079c5 */ /* 0x000fcc0000000000 */
[----:B------:R-:W-:Y:S01]  /*4260*/  HGMMA.64x16x16.F32.BF16 R32, gdesc[UR48], R32, gsb0 ;  /* 0x00200000302079f0 */ /* 0x000fe20008001820 */
[----:B------:R-:W-:Y:S01]  /*4270*/  UMOV UR48, UR6 ;  /* 0x0000000600307c82 */ /* 0x000fe20008000000 */
[----:B------:R-:W-:Y:S01]  /*4280*/  UMOV UR49, 0x40000040 ;  /* 0x4000004000317882 */ /* 0x000fe20000000000 */
[----:B------:R-:W-:Y:S01]  /*4290*/  UMOV UR50, UR10 ;  /* 0x0000000a00327c82 */ /* 0x000fe20008000000 */
[----:B------:R-:W-:Y:S01]  /*42a0*/  UMOV UR51, 0x40000040 ;  /* 0x4000004000337882 */ /* 0x000fe20000000000 */
[----:B------:R-:W-:Y:S01]  /*42b0*/  @UP0 ULDC UR6, c[0x0][0x44c] ;  /* 0x0001130000060ab9 */ /* 0x000fe20000000800 */
[----:B------:R-:W-:Y:S01]  /*42c0*/  UMOV UR10, UR15 ;  /* 0x0000000f000a7c82 */ /* 0x000fe20008000000 */
[----:B------:R-:W-:Y:S01]  /*42d0*/  @P2 IMAD.HI.U32 R3, R2, UR6, RZ ;  /* 0x0000000602032c27 */ /* 0x000fe2000f8e00ff */
[----:B------:R-:W-:-:S04]  /*42e0*/  @UP0 ULDC UR6, c[0x0][0x450] ;  /* 0x0001140000060ab9 */ /* 0x000fc80000000800 */
[----:B------:R-:W-:Y:S01]  /*42f0*/  @P2 SHF.R.U32.HI R2, RZ, UR6, R3 ;  /* 0x00000006ff022c19 */ /* 0x000fe20008011603 */
[----:B------:R-:W-:-:S04]  /*4300*/  UIMAD UR6, UR61, -0x70, URZ ;  /* 0xffffff903d0678a4 */ /* 0x000fc8000f8e023f */
[----:B------:R-:W0:Y:S02]  /*4310*/  SHFL.IDX PT, R4, R2, 0x1, 0x1c1f ;  /* 0x003c1f0002047f89 */ /* 0x000e2400000e0000 */
[----:B------:R-:W-:Y:S01]  /*4320*/  IMAD.U32 R3, RZ, RZ, UR6 ;  /* 0x00000006ff037e24 */ /* 0x000fe2000f8e00ff */
[----:B------:R-:W-:Y:S01]  /*4330*/  @UP0 ULDC UR6, c[0x0][0x44c] ;  /* 0x0001130000060ab9 */ /* 0x000fe20000000800 */
[----:B------:R-:W1:Y:S01]  /*4340*/  SHFL.IDX PT, R2, R2, RZ, 0x1c1f ;  /* 0x001c1fff02027589 */ /* 0x000e6200000e0000 */
[----:B------:R-:W-:Y:S01]  /*4350*/  UIMAD.WIDE.U32 UR6, UR15, UR6, URZ ;  /* 0x000000060f0672a5 */ /* 0x000fe2000f8e003f */
[----:B------:R-:W-:Y:S02]  /*4360*/  R2UR UR15, R19 ;  /* 0x00000000130f72ca */ /* 0x000fe400000e0000 */
[----:B------:R-:W-:Y:S01]  /*4370*/  IADD3 R3, -R18, 0x71, R3 ;  /* 0x0000007112037810 */ /* 0x000fe20007ffe103 */
[----:B------:R-:W-:-:S03]  /*4380*/  @UP0 USHF.R.U32.HI UR10, URZ, UR14, UR7 ;  /* 0x0000000e3f0a0299 */ /* 0x000fc60008011607 */
[----:B------:R-:W-:Y:S01]  /*4390*/  IADD3 R6, -R6, UR55, R3 ;  /* 0x0000003706067c10 */ /* 0x000fe2000fffe103 */
[----:B------:R-:W-:Y:S01]  /*43a0*/  UIADD3 UR7, UR10, UR55, -UR54 ;  /* 0x000000370a077290 */ /* 0x000fe2000fffe836 */
[----:B------:R-:W-:Y:S01]  /*43b0*/  IADD3 R3, -R18, 0x70, R5 ;  /* 0x0000007012037810 */ /* 0x000fe20007ffe105 */
[----:B------:R-:W-:Y:S02]  /*43c0*/  UMOV UR6, URZ ;  /* 0x0000003f00067c82 */ /* 0x000fe40008000000 */
[----:B------:R-:W-:-:S04]  /*43d0*/  UIMAD.WIDE UR6, UR7, -0x6db6db6d, UR6 ;  /* 0x92492493070678a5 */ /* 0x000fc8000f8e0206 */
[----:B------:R-:W-:Y:S01]  /*43e0*/  USHF.R.U32.HI UR6, URZ, 0x1f, UR7 ;  /* 0x0000001f3f067899 */ /* 0x000fe20008011607 */
[----:B0-----:R-:W-:-:S03]  /*43f0*/  VIADDMNMX R4, R4, R6, R3, PT ;  /* 0x0000000604047246 */ /* 0x001fc60003800103 */
[----:B------:R-:W-:Y:S01]  /*4400*/  ULEA.HI.SX32 UR6, UR7, UR6, 0x1a ;  /* 0x0000000607067291 */ /* 0x000fe2000f8fd23f */
[----:B------:R-:W-:-:S03]  /*4410*/  ISETP.GT.AND P3, PT, R4, RZ, PT ;  /* 0x000000ff0400720c */ /* 0x000fc60003f64270 */
[----:B------:R-:W-:Y:S01]  /*4420*/  UISETP.LT.AND UP1, UPT, UR15, UR6, UPT ;  /* 0x000000060f00728c */ /* 0x000fe2000bf21270 */
[C---:B------:R-:W-:Y:S02]  /*4430*/  ISETP.GT.AND P4, PT, R4.reuse, 0x1, PT ;  /* 0x000000010400780c */ /* 0x040fe40003f84270 */
[----:B------:R-:W-:Y:S01]  /*4440*/  ISETP.GT.AND P5, PT, R4, 0x8, PT ;  /* 0x000000080400780c */ /* 0x000fe20003fa4270 */
[----:B------:R-:W-:Y:S01]  /*4450*/  USEL UR7, UR15, UR6, !UP1 ;  /* 0x000000060f077287 */ /* 0x000fe2000c800000 */
        /* <DEDUP_REMOVED lines=86> */
[----:B------:R-:W-:Y:S01]  /*49c0*/  ISETP.GT.AND P3, PT, R4, 0x49, PT ;  /* 0x000000490400780c */ /* 0x000fe20003f64270 */
[----:B------:R-:W-:Y:S01]  /*49d0*/  UIADD3 UR37, UR61, -0x2, URZ ;  /* 0xfffffffe3d257890 */ /* 0x000fe2000fffe03f */
[----:B------:R-:W-:-:S02]  /*49e0*/  FSEL R46, R46, -INF , P4 ;  /* 0xff8000002e2e7808 */ /* 0x000fc40002000000 */
[----:B------:R-:W-:Y:S01]  /*49f0*/  FMNMX.FTZ R5, R43, R82, !PT ;  /* 0x000000522b057209 */ /* 0x000fe20007810000 */
[----:B------:R-:W-:Y:S01]  /*4a00*/  UISETP.GE.AND UP1, UPT, UR37, UR7, UPT ;  /* 0x000000072500728c */ /* 0x000fe2000bf26270 */
        /* <DEDUP_REMOVED lines=21> */
[----:B------:R-:W-:Y:S01]  /*4b60*/  FSEL R26, R26, -INF , P4 ;  /* 0xff8000001a1a7808 */ /* 0x000fe20002000000 */
[----:B------:R0:W-:Y:S01]  /*4b70*/  @!P1 SYNCS.ARRIVE.TRANS64.RED.A1T0 RZ, [R0+URZ], RZ ;  /* 0x000000ff00ff99a7 */ /* 0x0001e2000810043f */
[----:B------:R-:W-:Y:S02]  /*4b80*/  ISETP.GT.AND P4, PT, R4, 0x68, PT ;  /* 0x000000680400780c */ /* 0x000fe40003f84270 */
[----:B------:R-:W-:Y:S02]  /*4b90*/  FSEL R27, R27, -INF , P3 ;  /* 0xff8000001b1b7808 */ /* 0x000fe40001800000 */
[----:B------:R-:W-:Y:S02]  /*4ba0*/  FMNMX.FTZ R82, R26, R5, !PT ;  /* 0x000000051a527209 */ /* 0x000fe40007810000 */
[----:B------:R-:W-:Y:S02]  /*4bb0*/  ISETP.GT.AND P3, PT, R4, 0x69, PT ;  /* 0x000000690400780c */ /* 0x000fe40003f64270 */
[----:B------:R-:W-:-:S02]  /*4bc0*/  FSEL R30, R30, -INF , P4 ;  /* 0xff8000001e1e7808 */ /* 0x000fc40002000000 */
[----:B------:R-:W-:Y:S02]  /*4bd0*/  FMNMX.FTZ R5, R27, R82, !PT ;  /* 0x000000521b057209 */ /* 0x000fe40007810000 */
[----:B------:R-:W-:Y:S02]  /*4be0*/  CS2R R82, SRZ ;  /* 0x0000000000527805 */ /* 0x000fe4000001ff00 */
[----:B------:R-:W-:Y:S02]  /*4bf0*/  FSEL R31, R31, -INF , P3 ;  /* 0xff8000001f1f7808 */ /* 0x000fe40001800000 */
[----:B------:R-:W-:Y:S02]  /*4c00*/  FMNMX.FTZ R4, R30, R5, !PT ;  /* 0x000000051e047209 */ /* 0x000fe40007810000 */
[----:B------:R-:W-:Y:S02]  /*4c10*/  ISETP.GT.AND P4, PT, R3, 0x1, PT ;  /* 0x000000010300780c */ /* 0x000fe40003f84270 */
[----:B------:R-:W-:-:S02]  /*4c20*/  FMNMX.FTZ R9, R31, R4, !PT ;  /* 0x000000041f097209 */ /* 0x000fc40007810000 */
[----:B------:R-:W-:Y:S02]  /*4c30*/  FSEL R73, R73, -INF , P4 ;  /* 0xff80000049497808 */ /* 0x000fe40002000000 */
[----:B------:R-:W-:Y:S01]  /*4c40*/  ISETP.GT.AND P4, PT, R3, 0x11, PT ;  /* 0x000000110300780c */ /* 0x000fe20003f84270 */
[----:B------:R-:W1:Y:S03]  /*4c50*/  SHFL.BFLY PT, R4, R9, 0x2, 0x1f ;  /* 0x0c401f0009047f89 */ /* 0x000e6600000e0000 */
[----:B------:R-:W-:Y:S02]  /*4c60*/  FSEL R65, R65, -INF , P4 ;  /* 0xff80000041417808 */ /* 0x000fe40002000000 */
[----:B------:R-:W-:-:S04]  /*4c70*/  ISETP.GT.AND P4, PT, R3, 0x19, PT ;  /* 0x000000190300780c */ /* 0x000fc80003f84270 */
        /* <DEDUP_REMOVED lines=9> */
[----:B------:R-:W1:Y:S03]  /*4d10*/  SHFL.BFLY PT, R4, R11, 0x1, 0x1f ;  /* 0x0c201f000b047f89 */ /* 0x000e6600000e0000 */
[----:B------:R-:W-:-:S02]  /*4d20*/  FSEL R53, R53, -INF , P4 ;  /* 0xff80000035357808 */ /* 0x000fc40002000000 */
        /* <DEDUP_REMOVED lines=9> */
[C---:B------:R-:W-:Y:S01]  /*4dc0*/  FSETP.NEU.FTZ.AND P3, PT, R4.reuse, -INF , PT ;  /* 0xff8000000400780b */ /* 0x040fe20003f7d000 */
[----:B------:R-:W-:Y:S01]  /*4dd0*/  FMUL.FTZ R5, R4, UR11 ;  /* 0x0000000b04057c20 */ /* 0x000fe20008410000 */
[----:B------:R-:W-:-:S04]  /*4de0*/  ISETP.GT.AND P4, PT, R3, 0x61, PT ;  /* 0x000000610300780c */ /* 0x000fc80003f84270 */
[----:B------:R-:W-:Y:S02]  /*4df0*/  FSEL R5, R5, RZ, P3 ;  /* 0x000000ff05057208 */ /* 0x000fe40001800000 */
[----:B------:R-:W-:Y:S02]  /*4e00*/  ISETP.GT.AND P3, PT, R3, RZ, PT ;  /* 0x000000ff0300720c */ /* 0x000fe40003f64270 */
[----:B------:R-:W-:Y:S01]  /*4e10*/  FSEL R25, R25, -INF , P4 ;  /* 0xff80000019197808 */ /* 0x000fe20002000000 */
[--C-:B------:R-:W-:Y:S01]  /*4e20*/  FFMA.FTZ R2, R8, UR11, -R5.reuse ;  /* 0x0000000b08027c23 */ /* 0x100fe20008010805 */
[----:B------:R-:W-:Y:S01]  /*4e30*/  FSEL R72, R72, -INF , P3 ;  /* 0xff80000048487808 */ /* 0x000fe20001800000 */
[--C-:B------:R-:W-:Y:S01]  /*4e40*/  FFMA.FTZ R10, R10, UR11, -R5.reuse ;  /* 0x0000000b0a0a7c23 */ /* 0x100fe20008010805 */
[----:B------:R-:W-:Y:S01]  /*4e50*/  ISETP.GT.AND P3, PT, R3, 0x9, PT ;  /* 0x000000090300780c */ /* 0x000fe20003f64270 */
[--C-:B------:R-:W-:Y:S01]  /*4e60*/  FFMA.FTZ R12, R12, UR11, -R5.reuse ;  /* 0x0000000b0c0c7c23 */ /* 0x100fe20008010805 */
[----:B------:R-:W-:Y:S01]  /*4e70*/  FMNMX.FTZ R9, R72, R73, !PT ;  /* 0x0000004948097209 */ /* 0x000fe20007810000 */
        /* <DEDUP_REMOVED lines=13> */
[----:B------:R-:W-:Y:S01]  /*4f50*/  FMNMX.FTZ R6, R64, R9, !PT ;  /* 0x0000000940067209 */ /* 0x000fe20007810000 */
[--C-:B------:R-:W-:Y:S01]  /*4f60*/  FFMA.FTZ R197, R66, UR11, -R5.reuse ;  /* 0x0000000b42c57c23 */ /* 0x100fe20008010805 */
[----:B------:R-:W-:Y:S01]  /*4f70*/  FSEL R68, R68, -INF , P3 ;  /* 0xff80000044447808 */ /* 0x000fe20001800000 */
[--C-:B------:R-:W-:Y:S01]  /*4f80*/  FFMA.FTZ R199, R70, UR11, -R5.reuse ;  /* 0x0000000b46c77c23 */ /* 0x100fe20008010805 */
[----:B------:R-:W-:Y:S01]  /*4f90*/  FMNMX.FTZ R9, R65, R6, !PT ;  /* 0x0000000641097209 */ /* 0x000fe20007810000 */
[----:B------:R-:W1:Y:S01]  /*4fa0*/  MUFU.EX2 R201, R201 ;  /* 0x000000c900c97308 */ /* 0x000e620000000800 */
[----:B------:R-:W-:Y:S01]  /*4fb0*/  ISETP.GT.AND P3, PT, R3, 0x20, PT ;  /* 0x000000200300780c */ /* 0x000fe20003f64270 */
[--C-:B------:R-:W-:Y:S01]  /*4fc0*/  FFMA.FTZ R185, R42, UR11, -R5.reuse ;  /* 0x0000000b2ab97c23 */ /* 0x100fe20008010805 */
[----:B------:R-:W-:Y:S01]  /*4fd0*/  FMNMX.FTZ R8, R68, R9, !PT ;  /* 0x0000000944087209 */ /* 0x000fe20007810000 */
[--C-:B------:R-:W-:Y:S01]  /*4fe0*/  FFMA.FTZ R181, R34, UR11, -R5.reuse ;  /* 0x0000000b22b57c23 */ /* 0x100fe20008010805 */
[----:B------:R-:W-:Y:S01]  /*4ff0*/  FSEL R56, R56, -INF , P3 ;  /* 0xff80000038387808 */ /* 0x000fe20001800000 */
[--C-:B------:R-:W-:Y:S01]  /*5000*/  FFMA.FTZ R183, R38, UR11, -R5.reuse ;  /* 0x0000000b26b77c23 */ /* 0x100fe20008010805 */
[----:B------:R-:W-:Y:S01]  /*5010*/  FMNMX.FTZ R9, R69, R8, !PT ;  /* 0x0000000845097209 */ /* 0x000fe20007810000 */
[----:B------:R2:W-:Y:S01]  /*5020*/  MUFU.EX2 R6, R10 ;  /* 0x0000000a00067308 */ /* 0x0005e20000000800 */
[----:B------:R-:W-:Y:S01]  /*5030*/  ISETP.GT.AND P3, PT, R3, 0x28, PT ;  /* 0x000000280300780c */ /* 0x000fe20003f64270 */
[--C-:B------:R-:W-:Y:S01]  /*5040*/  FFMA.FTZ R177, R26, UR11, -R5.reuse ;  /* 0x0000000b1ab17c23 */ /* 0x100fe20008010805 */
[----:B------:R-:W-:Y:S01]  /*5050*/  FMNMX.FTZ R8, R56, R9, !PT ;  /* 0x0000000938087209 */ /* 0x000fe20007810000 */
[--C-:B------:R-:W-:Y:S01]  /*5060*/  FFMA.FTZ R179, R30, UR11, -R5.reuse ;  /* 0x0000000b1eb37c23 */ /* 0x100fe20008010805 */
[----:B------:R-:W-:Y:S01]  /*5070*/  FSEL R60, R60, -INF , P3 ;  /* 0xff8000003c3c7808 */ /* 0x000fe20001800000 */
[--C-:B------:R-:W-:Y:S01]  /*5080*/  FFMA.FTZ R193, R58, UR11, -R5.reuse ;  /* 0x0000000b3ac17c23 */ /* 0x100fe20008010805 */
[----:B------:R-:W-:Y:S01]  /*5090*/  FMNMX.FTZ R9, R57, R8, !PT ;  /* 0x0000000839097209 */ /* 0x000fe20007810000 */
[----:B------:R-:W3:Y:S01]  /*50a0*/  MUFU.EX2 R203, R203 ;  /* 0x000000cb00cb7308 */ /* 0x000ee20000000800 */
[----:B------:R-:W-:Y:S01]  /*50b0*/  ISETP.GT.AND P3, PT, R3, 0x30, PT ;  /* 0x000000300300780c */ /* 0x000fe20003f64270 */
[--C-:B------:R-:W-:Y:S01]  /*50c0*/  FFMA.FTZ R195, R62, UR11, -R5.reuse ;  /* 0x0000000b3ec37c23 */ /* 0x100fe20008010805 */
[----:B--2---:R-:W-:Y:S01]  /*50d0*/  FMNMX.FTZ R10, R60, R9, !PT ;  /* 0x000000093c0a7209 */ /* 0x004fe20007810000 */
        /* <DEDUP_REMOVED lines=12> */
[----:B------:R-:W4:Y:S01]  /*51a0*/  MUFU.EX2 R197, R197 ;  /* 0x000000c500c57308 */ /* 0x000f220000000800 */
        /* <DEDUP_REMOVED lines=9> */
[----:B------:R-:W-:Y:S01]  /*5240*/  FFMA.FTZ R30, R31, UR11, -R5 ;  /* 0x0000000b1f1e7c23 */ /* 0x000fe20008010805 */
[----:B------:R-:W-:-:S02]  /*5250*/  FMNMX.FTZ R12, R15, R12, !PT ;  /* 0x0000000c0f0c7209 */ /* 0x000fc40007810000 */
[----:B------:R-:W-:Y:S02]  /*5260*/  CS2R R78, SRZ ;  /* 0x00000000004e7805 */ /* 0x000fe4000001ff00 */
[----:B------:R-:W-:Y:S02]  /*5270*/  FSEL R44, R44, -INF , P3 ;  /* 0xff8000002c2c7808 */ /* 0x000fe40001800000 */
[----:B------:R-:W-:Y:S02]  /*5280*/  CS2R R74, SRZ ;  /* 0x00000000004a7805 */ /* 0x000fe4000001ff00 */
[----:B------:R-:W-:Y:S01]  /*5290*/  FMNMX.FTZ R9, R41, R12, !PT ;  /* 0x0000000c29097209 */ /* 0x000fe20007810000 */
[----:B------:R-:W5:Y:S01]  /*52a0*/  MUFU.EX2 R199, R199 ;  /* 0x000000c700c77308 */ /* 0x000f620000000800 */
[----:B------:R-:W-:Y:S02]  /*52b0*/  ISETP.GT.AND P3, PT, R3, 0x50, PT ;  /* 0x000000500300780c */ /* 0x000fe40003f64270 */
[----:B------:R-:W-:-:S02]  /*52c0*/  CS2R R70, SRZ ;  /* 0x0000000000467805 */ /* 0x000fc4000001ff00 */
[----:B--2---:R-:W-:Y:S02]  /*52d0*/  FMNMX.FTZ R14, R44, R9, !PT ;  /* 0x000000092c0e7209 */ /* 0x004fe40007810000 */
[----:B------:R-:W-:Y:S02]  /*52e0*/  CS2R R66, SRZ ;  /* 0x0000000000427805 */ /* 0x000fe4000001ff00 */
[----:B------:R-:W-:Y:S02]  /*52f0*/  FSEL R32, R32, -INF , P3 ;  /* 0xff80000020207808 */ /* 0x000fe40001800000 */
[----:B------:R-:W-:Y:S02]  /*5300*/  CS2R R62, SRZ ;  /* 0x00000000003e7805 */ /* 0x000fe4000001ff00 */
[----:B------:R-:W-:Y:S01]  /*5310*/  FMNMX.FTZ R9, R45, R14, !PT ;  /* 0x0000000e2d097209 */ /* 0x000fe20007810000 */
[----:B------:R2:W-:Y:S01]  /*5320*/  MUFU.EX2 R12, R20 ;  /* 0x00000014000c7308 */ /* 0x0005e20000000800 */
[----:B------:R-:W-:-:S02]  /*5330*/  ISETP.GT.AND P3, PT, R3, 0x58, PT ;  /* 0x000000580300780c */ /* 0x000fc40003f64270 */
[----:B------:R-:W-:Y:S02]  /*5340*/  CS2R R58, SRZ ;  /* 0x00000000003a7805 */ /* 0x000fe4000001ff00 */
[----:B------:R-:W-:Y:S02]  /*5350*/  FMNMX.FTZ R14, R32, R9, !PT ;  /* 0x00000009200e7209 */ /* 0x000fe40007810000 */
[----:B------:R-:W-:Y:S02]  /*5360*/  FSEL R36, R36, -INF , P3 ;  /* 0xff80000024247808 */ /* 0x000fe40001800000 */
[----:B------:R-:W-:Y:S01]  /*5370*/  FMNMX.FTZ R9, R33, R14, !PT ;  /* 0x0000000e21097209 */ /* 0x000fe20007810000 */
[----:B------:R-:W0:Y:S01]  /*5380*/  MUFU.EX2 R193, R193 ;  /* 0x000000c100c17308 */ /* 0x000e220000000800 */
[----:B------:R-:W-:Y:S02]  /*5390*/  ISETP.GT.AND P3, PT, R3, 0x60, PT ;  /* 0x000000600300780c */ /* 0x000fe40003f64270 */
[----:B--2---:R-:W-:-:S02]  /*53a0*/  FMNMX.FTZ R20, R36, R9, !PT ;  /* 0x0000000924147209 */ /* 0x004fc40007810000 */
[----:B------:R-:W-:Y:S02]  /*53b0*/  FSEL R24, R24, -INF , P3 ;  /* 0xff80000018187808 */ /* 0x000fe40001800000 */
[----:B------:R-:W-:Y:S01]  /*53c0*/  FMNMX.FTZ R9, R37, R20, !PT ;  /* 0x0000001425097209 */ /* 0x000fe20007810000 */
[----:B------:R-:W-:Y:S01]  /*53d0*/  MUFU.EX2 R195, R195 ;  /* 0x000000c300c37308 */ /* 0x000fe20000000800 */
[C---:B------:R-:W-:Y:S02]  /*53e0*/  ISETP.GT.AND P3, PT, R3.reuse, 0x68, PT ;  /* 0x000000680300780c */ /* 0x040fe40003f64270 */
[----:B------:R-:W-:Y:S02]  /*53f0*/  FMNMX.FTZ R20, R24, R9, !PT ;  /* 0x0000000918147209 */ /* 0x000fe40007810000 */
[----:B------:R-:W-:Y:S02]  /*5400*/  FSEL R9, R28, -INF , P3 ;  /* 0xff8000001c097808 */ /* 0x000fe40001800000 */
[----:B------:R-:W-:Y:S01]  /*5410*/  ISETP.GT.AND P4, PT, R3, 0x69, PT ;  /* 0x000000690300780c */ /* 0x000fe20003f84270 */
[----:B------:R2:W-:Y:S01]  /*5420*/  MUFU.EX2 R14, R80 ;  /* 0x00000050000e7308 */ /* 0x0005e20000000800 */
[----:B------:R-:W-:-:S02]  /*5430*/  FMNMX.FTZ R28, R25, R20, !PT ;  /* 0x00000014191c7209 */ /* 0x000fc40007810000 */
[----:B------:R-:W-:Y:S02]  /*5440*/  FSEL R29, R29, -INF , P4 ;  /* 0xff8000001d1d7808 */ /* 0x000fe40002000000 */
[----:B------:R-:W-:-:S03]  /*5450*/  FMNMX.FTZ R28, R9, R28, !PT ;  /* 0x0000001c091c7209 */ /* 0x000fc60007810000 */
[----:B------:R-:W-:Y:S01]  /*5460*/  MUFU.EX2 R189, R189 ;  /* 0x000000bd00bd7308 */ /* 0x000fe20000000800 */
[----:B------:R-:W-:Y:S01]  /*5470*/  FMNMX.FTZ R3, R29, R28, !PT ;  /* 0x0000001c1d037209 */ /* 0x000fe20007810000 */
[----:B------:R-:W-:Y:S01]  /*5480*/  FFMA.FTZ R28, R55, UR11, -R5 ;  /* 0x0000000b371c7c23 */ /* 0x000fe20008010805 */
[----:B--2---:R-:W-:-:S03]  /*5490*/  CS2R R80, SRZ ;  /* 0x0000000000507805 */ /* 0x004fc6000001ff00 */
[----:B------:R-:W2:Y:S02]  /*54a0*/  SHFL.BFLY PT, R50, R3, 0x2, 0x1f ;  /* 0x0c401f0003327f89 */ /* 0x000ea400000e0000 */
[----:B------:R-:W-:Y:S08]  /*54b0*/  MUFU.EX2 R20, R51 ;  /* 0x0000003300147308 */ /* 0x000ff00000000800 */
[----:B------:R-:W-:Y:S08]  /*54c0*/  MUFU.EX2 R191, R191 ;  /* 0x000000bf00bf7308 */ /* 0x000ff00000000800 */
[----:B------:R-:W-:Y:S01]  /*54d0*/  MUFU.EX2 R28, R28 ;  /* 0x0000001c001c7308 */ /* 0x000fe20000000800 */
[----:B--2---:R-:W-:-:S07]  /*54e0*/  FMNMX.FTZ R50, R3, R50, !PT ;  /* 0x0000003203327209 */ /* 0x004fce0007810000 */
[----:B------:R-:W-:Y:S01]  /*54f0*/  MUFU.EX2 R185, R185 ;  /* 0x000000b900b97308 */ /* 0x000fe20000000800 */
[----:B------:R-:W2:Y:S07]  /*5500*/  SHFL.BFLY PT, R3, R50, 0x1, 0x1f ;  /* 0x0c201f0032037f89 */ /* 0x000eae00000e0000 */
[----:B------:R-:W-:Y:S08]  /*5510*/  MUFU.EX2 R40, R40 ;  /* 0x0000002800287308 */ /* 0x000ff00000000800 */
[----:B------:R-:W-:Y:S08]  /*5520*/  MUFU.EX2 R187, R187 ;  /* 0x000000bb00bb7308 */ /* 0x000ff00000000800 */
[----:B------:R-:W-:Y:S01]  /*5530*/  MUFU.EX2 R42, R42 ;  /* 0x0000002a002a7308 */ /* 0x000fe20000000800 */
[----:B--2---:R-:W-:Y:S01]  /*5540*/  FMNMX.FTZ R3, R50, R3, !PT ;  /* 0x0000000332037209 */ /* 0x004fe20007810000 */
[----:B-1----:R-:W-:Y:S01]  /*5550*/  FADD.FTZ R50, R201, R2 ;  /* 0x00000002c9327221 */ /* 0x002fe20000010000 */
[----:B------:R-:W-:-:S02]  /*5560*/  F2FP.BF16.F32.PACK_AB R201, R2, R201 ;  /* 0x000000c902c9723e */ /* 0x000fc400000010ff */
[C---:B------:R-:W-:Y:S01]  /*5570*/  FSETP.NEU.FTZ.AND P3, PT, R3.reuse, -INF , PT ;  /* 0xff8000000300780b */ /* 0x040fe20003f7d000 */
[----:B------:R-:W-:Y:S01]  /*5580*/  FMUL.FTZ R11, R3, UR11 ;  /* 0x0000000b030b7c20 */ /* 0x000fe20008410000 */
[----:B---3--:R-:W-:Y:S01]  /*5590*/  FADD.FTZ R5, R203, R50 ;  /* 0x00000032cb057221 */ /* 0x008fe20000010000 */
[----:B------:R-:W-:Y:S01]  /*55a0*/  MUFU.EX2 R181, R181 ;  /* 0x000000b500b57308 */ /* 0x000fe20000000800 */
[C---:B------:R-:W-:Y:S02]  /*55b0*/  F2FP.BF16.F32.PACK_AB R203, R6.reuse, R203 ;  /* 0x000000cb06cb723e */ /* 0x040fe400000010ff */
[----:B------:R-:W-:Y:S01]  /*55c0*/  FSEL R46, R11, RZ, P3 ;  /* 0x000000ff0b2e7208 */ /* 0x000fe20001800000 */
[----:B------:R-:W-:Y:S01]  /*55d0*/  FADD.FTZ R50, R6, R5 ;  /* 0x0000000506327221 */ /* 0x000fe20000010000 */
[----:B------:R-:W-:-:S03]  /*55e0*/  PLOP3.LUT P3, PT, PT, PT, UP1, 0x80, 0x0 ;  /* 0x000000000000781c */ /* 0x000fc60003f6f018 */
[--C-:B------:R-:W-:Y:S01]  /*55f0*/  FFMA.FTZ R200, R72, UR11, -R46.reuse ;  /* 0x0000000b48c87c23 */ /* 0x100fe2000801082e */
[--C-:B------:R-:W-:Y:S01]  /*5600*/  FFMA.FTZ R11, R73, UR11, -R46.reuse ;  /* 0x0000000b490b7c23 */ /* 0x100fe2000801082e */
[--C-:B------:R-:W-:Y:S01]  /*5610*/  FFMA.FTZ R202, R76, UR11, -R46.reuse ;  /* 0x0000000b4cca7c23 */ /* 0x100fe2000801082e */
[--C-:B------:R-:W-:Y:S01]  /*5620*/  FFMA.FTZ R13, R77, UR11, -R46.reuse ;  /* 0x0000000b4d0d7c23 */ /* 0x100fe2000801082e */
[--C-:B------:R-:W-:Y:S01]  /*5630*/  FFMA.FTZ R196, R64, UR11, -R46.reuse ;  /* 0x0000000b40c47c23 */ /* 0x100fe2000801082e */
[----:B------:R-:W-:Y:S01]  /*5640*/  FFMA.FTZ R65, R65, UR11, -R46 ;  /* 0x0000000b41417c23 */ /* 0x000fe2000801082e */
[----:B------:R-:W-:Y:S01]  /*5650*/  MUFU.EX2 R200, R200 ;  /* 0x000000c800c87308 */ /* 0x000fe20000000800 */
[----:B----4-:R-:W-:Y:S01]  /*5660*/  FADD.FTZ R5, R197, R50 ;  /* 0x00000032c5057221 */ /* 0x010fe20000010000 */
[--C-:B------:R-:W-:Y:S01]  /*5670*/  FFMA.FTZ R68, R68, UR11, -R46.reuse ;  /* 0x0000000b44447c23 */ /* 0x100fe2000801082e */
[--C-:B------:R-:W-:Y:S01]  /*5680*/  FFMA.FTZ R69, R69, UR11, -R46.reuse ;  /* 0x0000000b45457c23 */ /* 0x100fe2000801082e */
[--C-:B------:R-:W-:Y:S01]  /*5690*/  FFMA.FTZ R56, R56, UR11, -R46.reuse ;  /* 0x0000000b38387c23 */ /* 0x100fe2000801082e */
[----:B------:R-:W-:Y:S01]  /*56a0*/  FADD.FTZ R50, R8, R5 ;  /* 0x0000000508327221 */ /* 0x000fe20000010000 */
[--C-:B------:R-:W-:Y:S01]  /*56b0*/  FFMA.FTZ R57, R57, UR11, -R46.reuse ;  /* 0x0000000b39397c23 */ /* 0x100fe2000801082e */
[----:B------:R-:W-:Y:S01]  /*56c0*/  FFMA.FTZ R60, R60, UR11, -R46 ;  /* 0x0000000b3c3c7c23 */ /* 0x000fe2000801082e */
[----:B------:R-:W1:Y:S01]  /*56d0*/  MUFU.EX2 R11, R11 ;  /* 0x0000000b000b7308 */ /* 0x000e620000000800 */
[----:B-----5:R-:W-:Y:S01]  /*56e0*/  FADD.FTZ R21, R199, R50 ;  /* 0x00000032c7157221 */ /* 0x020fe20000010000 */
[--C-:B------:R-:W-:Y:S01]  /*56f0*/  FFMA.FTZ R61, R61, UR11, -R46.reuse ;  /* 0x0000000b3d3d7c23 */ /* 0x100fe2000801082e */
[--C-:B------:R-:W-:Y:S01]  /*5700*/  FFMA.FTZ R48, R48, UR11, -R46.reuse ;  /* 0x0000000b30307c23 */ /* 0x100fe2000801082e */
[--C-:B------:R-:W-:Y:S01]  /*5710*/  FFMA.FTZ R49, R49, UR11, -R46.reuse ;  /* 0x0000000b31317c23 */ /* 0x100fe2000801082e */
[----:B------:R-:W-:Y:S01]  /*5720*/  FADD.FTZ R54, R10, R21 ;  /* 0x000000150a367221 */ /* 0x000fe20000010000 */
[--C-:B------:R-:W-:Y:S01]  /*5730*/  FFMA.FTZ R52, R52, UR11, -R46.reuse ;  /* 0x0000000b34347c23 */ /* 0x100fe2000801082e */
[----:B------:R-:W-:Y:S01]  /*5740*/  FFMA.FTZ R53, R53, UR11, -R46 ;  /* 0x0000000b35357c23 */ /* 0x000fe2000801082e */
[----:B------:R-:W2:Y:S01]  /*5750*/  MUFU.EX2 R202, R202 ;  /* 0x000000ca00ca7308 */ /* 0x000ea20000000800 */
[----:B0-----:R-:W-:Y:S01]  /*5760*/  FADD.FTZ R21, R193, R54 ;  /* 0x00000036c1157221 */ /* 0x001fe20000010000 */
[--C-:B------:R-:W-:Y:S01]  /*5770*/  FFMA.FTZ R15, R15, UR11, -R46.reuse ;  /* 0x0000000b0f0f7c23 */ /* 0x100fe2000801082e */
[--C-:B------:R-:W-:Y:S01]  /*5780*/  FFMA.FTZ R41, R41, UR11, -R46.reuse ;  /* 0x0000000b29297c23 */ /* 0x100fe2000801082e */
[--C-:B------:R-:W-:Y:S01]  /*5790*/  FFMA.FTZ R44, R44, UR11, -R46.reuse ;  /* 0x0000000b2c2c7c23 */ /* 0x100fe2000801082e */
[----:B------:R-:W-:Y:S01]  /*57a0*/  FADD.FTZ R54, R12, R21 ;  /* 0x000000150c367221 */ /* 0x000fe20000010000 */
[--C-:B------:R-:W-:Y:S01]  /*57b0*/  FFMA.FTZ R45, R45, UR11, -R46.reuse ;  /* 0x0000000b2d2d7c23 */ /* 0x100fe2000801082e */
[----:B------:R-:W-:Y:S01]  /*57c0*/  FFMA.FTZ R32, R32, UR11, -R46 ;  /* 0x0000000b20207c23 */ /* 0x000fe2000801082e */
[----:B------:R-:W0:Y:S01]  /*57d0*/  MUFU.EX2 R13, R13 ;  /* 0x0000000d000d7308 */ /* 0x000e220000000800 */
[----:B-1----:R-:W-:Y:S01]  /*57e0*/  FADD.FTZ R5, R200, R11 ;  /* 0x0000000bc8057221 */ /* 0x002fe20000010000 */
        /* <DEDUP_REMOVED lines=9> */
[--C-:B------:R-:W-:Y:S01]  /*5880*/  FFMA.FTZ R25, R25, UR11, -R46.reuse ;  /* 0x0000000b19197c23 */ /* 0x100fe2000801082e */
[--C-:B------:R-:W-:Y:S01]  /*5890*/  FFMA.FTZ R9, R9, UR11, -R46.reuse ;  /* 0x0000000b09097c23 */ /* 0x100fe2000801082e */
[----:B------:R-:W-:Y:S01]  /*58a0*/  FFMA.FTZ R29, R29, UR11, -R46 ;  /* 0x0000000b1d1d7c23 */ /* 0x000fe2000801082e */
[----:B------:R-:W-:Y:S01]  /*58b0*/  FADD.FTZ R54, R20, R21 ;  /* 0x0000001514367221 */ /* 0x000fe20000010000 */
[----:B------:R-:W-:Y:S01]  /*58c0*/  F2FP.BF16.F32.PACK_AB R200, R11, R200 ;  /* 0x000000c80bc8723e */ /* 0x000fe200000010ff */
[----:B------:R-:W2:Y:S01]  /*58d0*/  MUFU.EX2 R65, R65 ;  /* 0x0000004100417308 */ /* 0x000ea20000000800 */
[----:B0-----:R-:W-:Y:S01]  /*58e0*/  FADD.FTZ R5, R13, R50 ;  /* 0x000000320d057221 */ /* 0x001fe20000010000 */
[----:B------:R-:W-:Y:S01]  /*58f0*/  FADD.FTZ R21, R191, R54 ;  /* 0x00000036bf157221 */ /* 0x000fe20000010000 */
[----:B------:R-:W-:Y:S01]  /*5900*/  F2FP.BF16.F32.PACK_AB R197, R8, R197 ;  /* 0x000000c508c5723e */ /* 0x000fe200000010ff */
[----:B------:R-:W-:Y:S01]  /*5910*/  IMAD.U32 R8, RZ, RZ, UR7 ;  /* 0x00000007ff087e24 */ /* 0x000fe2000f8e00ff */
[----:B------:R-:W-:-:S02]  /*5920*/  F2FP.BF16.F32.PACK_AB R191, R28, R191 ;  /* 0x000000bf1cbf723e */ /* 0x000fc400000010ff */
[----:B------:R-:W-:Y:S02]  /*5930*/  CS2R R76, SRZ ;  /* 0x00000000004c7805 */ /* 0x000fe4000001ff00 */
[----:B------:R-:W-:Y:S01]  /*5940*/  F2FP.BF16.F32.PACK_AB R199, R10, R199 ;  /* 0x000000c70ac7723e */ /* 0x000fe200000010ff */
[----:B------:R-:W0:Y:S01]  /*5950*/  MUFU.EX2 R68, R68 ;  /* 0x0000004400447308 */ /* 0x000e220000000800 */
[----:B-1----:R-:W-:Y:S01]  /*5960*/  FADD.FTZ R50, R196, R5 ;  /* 0x00000005c4327221 */ /* 0x002fe20000010000 */
[----:B------:R-:W-:Y:S02]  /*5970*/  F2FP.BF16.F32.PACK_AB R193, R12, R193 ;  /* 0x000000c10cc1723e */ /* 0x000fe400000010ff */
[----:B------:R-:W-:Y:S02]  /*5980*/  CS2R R72, SRZ ;  /* 0x0000000000487805 */ /* 0x000fe4000001ff00 */
[----:B------:R-:W-:Y:S02]  /*5990*/  F2FP.BF16.F32.PACK_AB R195, R14, R195 ;  /* 0x000000c30ec3723e */ /* 0x000fe400000010ff */
[----:B------:R-:W-:-:S02]  /*59a0*/  CS2R R54, SRZ ;  /* 0x0000000000367805 */ /* 0x000fc4000001ff00 */
[----:B------:R-:W-:Y:S02]  /*59b0*/  F2FP.BF16.F32.PACK_AB R189, R20, R189 ;  /* 0x000000bd14bd723e */ /* 0x000fe400000010ff */
[----:B------:R-:W-:Y:S01]  /*59c0*/  CS2R R46, SRZ ;  /* 0x00000000002e7805 */ /* 0x000fe2000001ff00 */
[----:B------:R-:W1:Y:S01]  /*59d0*/  MUFU.EX2 R69, R69 ;  /* 0x0000004500457308 */ /* 0x000e620000000800 */
[C---:B--2---:R-:W-:Y:S01]  /*59e0*/  FADD.FTZ R5, R65.reuse, R50 ;  /* 0x0000003241057221 */ /* 0x044fe20000010000 */
[----:B------:R-:W-:Y:S02]  /*59f0*/  F2FP.BF16.F32.PACK_AB R196, R65, R196 ;  /* 0x000000c441c4723e */ /* 0x000fe400000010ff */
[----:B------:R-:W-:Y:S02]  /*5a00*/  CS2R R64, SRZ ;  /* 0x0000000000407805 */ /* 0x000fe4000001ff00 */
[----:B------:R-:W-:Y:S02]  /*5a10*/  F2FP.BF16.F32.PACK_AB R202, R13, R202 ;  /* 0x000000ca0dca723e */ /* 0x000fe400000010ff */
        /* <DEDUP_REMOVED lines=12> */
[----:B------:R-:W-:Y:S01]  /*5ae0*/  CS2R R56, SRZ ;  /* 0x0000000000387805 */ /* 0x000fe2000001ff00 */
[----:B------:R-:W-:Y:S01]  /*5af0*/  FADD.FTZ R21, R185, R50 ;  /* 0x00000032b9157221 */ /* 0x000fe20000010000 */
[----:B------:R-:W-:Y:S01]  /*5b00*/  F2FP.BF16.F32.PACK_AB R185, R40, R185 ;  /* 0x000000b928b9723e */ /* 0x000fe200000010ff */
[----:B------:R-:W0:Y:S01]  /*5b10*/  MUFU.EX2 R48, R48 ;  /* 0x0000003000307308 */ /* 0x000e220000000800 */
[----:B-1----:R-:W-:Y:S01]  /*5b20*/  FADD.FTZ R0, R60, R5 ;  /* 0x000000053c007221 */ /* 0x002fe20000010000 */
[----:B------:R-:W-:-:S04]  /*5b30*/  FADD.FTZ R50, R40, R21 ;  /* 0x0000001528327221 */ /* 0x000fc80000010000 */
[----:B------:R-:W-:Y:S01]  /*5b40*/  FADD.FTZ R21, R187, R50 ;  /* 0x00000032bb157221 */ /* 0x000fe20000010000 */
[C---:B------:R-:W-:Y:S01]  /*5b50*/  F2FP.BF16.F32.PACK_AB R187, R42.reuse, R187 ;  /* 0x000000bb2abb723e */ /* 0x040fe200000010ff */
[----:B------:R-:W1:Y:S01]  /*5b60*/  MUFU.EX2 R49, R49 ;  /* 0x0000003100317308 */ /* 0x000e620000000800 */
[C---:B--2---:R-:W-:Y:S01]  /*5b70*/  FADD.FTZ R5, R61.reuse, R0 ;  /* 0x000000003d057221 */ /* 0x044fe20000010000 */
[----:B------:R-:W-:Y:S01]  /*5b80*/  FADD.FTZ R2, R42, R21 ;  /* 0x000000152a027221 */ /* 0x000fe20000010000 */
[----:B------:R-:W-:Y:S02]  /*5b90*/  F2FP.BF16.F32.PACK_AB R194, R61, R60 ;  /* 0x0000003c3dc2723e */ /* 0x000fe400000010ff */
[----:B------:R-:W-:Y:S02]  /*5ba0*/  CS2R R60, SRZ ;  /* 0x00000000003c7805 */ /* 0x000fe4000001ff00 */
[----:B------:R-:W-:Y:S01]  /*5bb0*/  CS2R R50, SRZ ;  /* 0x0000000000327805 */ /* 0x000fe2000001ff00 */
[----:B------:R-:W-:Y:S01]  /*5bc0*/  FADD.FTZ R21, R181, R2 ;  /* 0x00000002b5157221 */ /* 0x000fe20000010000 */
[----:B------:R-:W-:Y:S01]  /*5bd0*/  CS2R R42, SRZ ;  /* 0x00000000002a7805 */ /* 0x000fe2000001ff00 */
        /* <DEDUP_REMOVED lines=10> */
[----:B------:R-:W-:Y:S02]  /*5c80*/  F2FP.BF16.F32.PACK_AB R190, R53, R52 ;  /* 0x0000003435be723e */ /* 0x000fe400000010ff */
[----:B------:R-:W-:-:S04]  /*5c90*/  CS2R R52, SRZ ;  /* 0x0000000000347805 */ /* 0x000fc8000001ff00 */
        /* <DEDUP_REMOVED lines=9> */
[----:B------:R-:W-:-:S06]  /*5d30*/  F2FP.BF16.F32.PACK_AB R184, R184, R15 ;  /* 0x0000000fb8b8723e */ /* 0x000fcc00000010ff */
[----:B------:R-:W2:Y:S01]  /*5d40*/  MUFU.EX2 R45, R45 ;  /* 0x0000002d002d7308 */ /* 0x000ea20000000800 */
[----:B-1----:R-:W-:-:S07]  /*5d50*/  FADD.FTZ R21, R183, R0 ;  /* 0x00000000b7157221 */ /* 0x002fce0000010000 */
[----:B------:R-:W1:Y:S01]  /*5d60*/  MUFU.EX2 R32, R32 ;  /* 0x0000002000207308 */ /* 0x000e620000000800 */
[----:B0-----:R-:W-:-:S07]  /*5d70*/  FADD.FTZ R0, R44, R5 ;  /* 0x000000052c007221 */ /* 0x001fce0000010000 */
[----:B------:R-:W0:Y:S01]  /*5d80*/  MUFU.EX2 R33, R33 ;  /* 0x0000002100217308 */ /* 0x000e220000000800 */
[C---:B--2---:R-:W-:Y:S01]  /*5d90*/  FADD.FTZ R5, R45.reuse, R0 ;  /* 0x000000002d057221 */ /* 0x044fe20000010000 */
[----:B------:R-:W-:Y:S02]  /*5da0*/  F2FP.BF16.F32.PACK_AB R186, R45, R44 ;  /* 0x0000002c2dba723e */ /* 0x000fe400000010ff */
[----:B------:R-:W-:-:S04]  /*5db0*/  CS2R R44, SRZ ;  /* 0x00000000002c7805 */ /* 0x000fc8000001ff00 */
[----:B------:R-:W2:Y:S01]  /*5dc0*/  MUFU.EX2 R36, R36 ;  /* 0x0000002400247308 */ /* 0x000ea20000000800 */
[----:B-1----:R-:W-:-:S07]  /*5dd0*/  FADD.FTZ R0, R32, R5 ;  /* 0x0000000520007221 */ /* 0x002fce0000010000 */
[----:B------:R-:W1:Y:S01]  /*5de0*/  MUFU.EX2 R38, R38 ;  /* 0x0000002600267308 */ /* 0x000e620000000800 */
[C---:B0-----:R-:W-:Y:S01]  /*5df0*/  FADD.FTZ R5, R33.reuse, R0 ;  /* 0x0000000021057221 */ /* 0x041fe20000010000 */
[----:B------:R-:W-:Y:S02]  /*5e00*/  F2FP.BF16.F32.PACK_AB R180, R33, R32 ;  /* 0x0000002021b4723e */ /* 0x000fe400000010ff */
[----:B------:R-:W-:-:S04]  /*5e10*/  CS2R R32, SRZ ;  /* 0x0000000000207805 */ /* 0x000fc8000001ff00 */
[----:B------:R-:W0:Y:S01]  /*5e20*/  MUFU.EX2 R37, R37 ;  /* 0x0000002500257308 */ /* 0x000e220000000800 */
[----:B--2---:R-:W-:-:S07]  /*5e30*/  FADD.FTZ R0, R36, R5 ;  /* 0x0000000524007221 */ /* 0x004fce0000010000 */
[----:B------:R-:W2:Y:S01]  /*5e40*/  MUFU.EX2 R177, R177 ;  /* 0x000000b100b17308 */ /* 0x000ea20000000800 */
[C---:B-1----:R-:W-:Y:S01]  /*5e50*/  FADD.FTZ R2, R38.reuse, R21 ;  /* 0x0000001526027221 */ /* 0x042fe20000010000 */
[----:B------:R-:W-:Y:S02]  /*5e60*/  F2FP.BF16.F32.PACK_AB R183, R38, R183 ;  /* 0x000000b726b7723e */ /* 0x000fe400000010ff */
[----:B------:R-:W-:-:S04]  /*5e70*/  CS2R R38, SRZ ;  /* 0x0000000000267805 */ /* 0x000fc8000001ff00 */
[----:B------:R-:W1:Y:S01]  /*5e80*/  MUFU.EX2 R24, R24 ;  /* 0x0000001800187308 */ /* 0x000e620000000800 */
[C---:B0-----:R-:W-:Y:S01]  /*5e90*/  FADD.FTZ R11, R37.reuse, R0 ;  /* 0x00000000250b7221 */ /* 0x041fe20000010000 */
[----:B------:R-:W-:Y:S02]  /*5ea0*/  F2FP.BF16.F32.PACK_AB R182, R37, R36 ;  /* 0x0000002425b6723e */ /* 0x000fe400000010ff */
[----:B------:R-:W-:-:S04]  /*5eb0*/  CS2R R36, SRZ ;  /* 0x0000000000247805 */ /* 0x000fc8000001ff00 */
[----:B------:R-:W0:Y:S01]  /*5ec0*/  MUFU.EX2 R26, R26 ;  /* 0x0000001a001a7308 */ /* 0x000e220000000800 */
[----:B--2---:R-:W-:-:S07]  /*5ed0*/  FADD.FTZ R21, R177, R2 ;  /* 0x00000002b1157221 */ /* 0x004fce0000010000 */
[----:B------:R-:W2:Y:S01]  /*5ee0*/  MUFU.EX2 R25, R25 ;  /* 0x0000001900197308 */ /* 0x000ea20000000800 */
[----:B-1----:R-:W-:-:S07]  /*5ef0*/  FADD.FTZ R0, R24, R11 ;  /* 0x0000000b18007221 */ /* 0x002fce0000010000 */
[----:B------:R-:W1:Y:S01]  /*5f00*/  MUFU.EX2 R179, R179 ;  /* 0x000000b300b37308 */ /* 0x000e620000000800 */
[C---:B0-----:R-:W-:Y:S01]  /*5f10*/  FADD.FTZ R2, R26.reuse, R21 ;  /* 0x000000151a027221 */ /* 0x041fe20000010000 */
[----:B------:R-:W-:Y:S02]  /*5f20*/  F2FP.BF16.F32.PACK_AB R177, R26, R177 ;  /* 0x000000b11ab1723e */ /* 0x000fe400000010ff */
[----:B------:R-:W-:-:S04]  /*5f30*/  CS2R R26, SRZ ;  /* 0x00000000001a7805 */ /* 0x000fc8000001ff00 */
[----:B------:R-:W0:Y:S01]  /*5f40*/  MUFU.EX2 R9, R9 ;  /* 0x0000000900097308 */ /* 0x000e220000000800 */
[C---:B--2---:R-:W-:Y:S01]  /*5f50*/  FADD.FTZ R0, R25.reuse, R0 ;  /* 0x0000000019007221 */ /* 0x044fe20000010000 */
[----:B------:R-:W-:Y:S02]  /*5f60*/  F2FP.BF16.F32.PACK_AB R176, R25, R24 ;  /* 0x0000001819b0723e */ /* 0x000fe400000010ff */
[----:B------:R-:W-:-:S04]  /*5f70*/  CS2R R24, SRZ ;  /* 0x0000000000187805 */ /* 0x000fc8000001ff00 */
[----:B------:R-:W2:Y:S01]  /*5f80*/  MUFU.EX2 R30, R30 ;  /* 0x0000001e001e7308 */ /* 0x000ea20000000800 */
[----:B-1----:R-:W-:Y:S01]  /*5f90*/  FADD.FTZ R21, R179, R2 ;  /* 0x00000002b3157221 */ /* 0x002fe20000010000 */
[----:B------:R-:W-:-:S06]  /*5fa0*/  IMAD.MOV.U32 R2, RZ, RZ, 0x3f800000 ;  /* 0x3f800000ff027424 */ /* 0x000fcc00078e00ff */
[----:B------:R1:W3:Y:S01]  /*5fb0*/  MUFU.EX2 R178, R29 ;  /* 0x0000001d00b27308 */ /* 0x0002e20000000800 */
[----:B0-----:R-:W-:Y:S01]  /*5fc0*/  FADD.FTZ R11, R9, R0 ;  /* 0x00000000090b7221 */ /* 0x001fe20000010000 */
[----:B------:R-:W-:Y:S02]  /*5fd0*/  IMAD.MOV.U32 R0, RZ, RZ, 0x3f800000 ;  /* 0x3f800000ff007424 */ /* 0x000fe400078e00ff */
[C---:B--2---:R-:W-:Y:S01]  /*5fe0*/  FADD.FTZ R5, R30.reuse, R21 ;  /* 0x000000151e057221 */ /* 0x044fe20000010000 */
[----:B------:R-:W-:Y:S02]  /*5ff0*/  F2FP.BF16.F32.PACK_AB R179, R30, R179 ;  /* 0x000000b31eb3723e */ /* 0x000fe400000010ff */
[----:B------:R-:W-:Y:S02]  /*6000*/  CS2R R30, SRZ ;  /* 0x00000000001e7805 */ /* 0x000fe4000001ff00 */
[----:B-1----:R-:W-:Y:S01]  /*6010*/  CS2R R28, SRZ ;  /* 0x00000000001c7805 */ /* 0x002fe2000001ff00 */
[C---:B---3--:R-:W-:Y:S01]  /*6020*/  FADD.FTZ R6, R178.reuse, R11 ;  /* 0x0000000bb2067221 */ /* 0x048fe20000010000 */
[----:B------:R-:W-:Y:S01]  /*6030*/  F2FP.BF16.F32.PACK_AB R178, R178, R9 ;  /* 0x00000009b2b2723e */ /* 0x000fe200000010ff */
[----:B------:R-:W-:Y:S06]  /*6040*/  @!P3 BRA `(.L_x_5474) ;  /* 0x00000044004cb947 */ /* 0x000fec0003800000 */
[----:B------:R-:W-:Y:S01]  /*6050*/  IMAD.MOV.U32 R9, RZ, RZ, R4 ;  /* 0x000000ffff097224 */ /* 0x000fe200078e0004 */
[----:B------:R-:W-:Y:S01]  /*6060*/  UMOV UR61, UR60 ;  /* 0x0000003c003d7c82 */ /* 0x000fe20008000000 */
[----:B------:R-:W-:Y:S01]  /*6070*/  IMAD.MOV.U32 R10, RZ, RZ, R3 ;  /* 0x000000ffff0a7224 */ /* 0x000fe200078e0003 */
[----:B------:R-:W-:Y:S01]  /*6080*/  UMOV UR7, UR36 ;  /* 0x0000002400077c82 */ /* 0x000fe20008000000 */
[----:B------:R-:W-:Y:S02]  /*6090*/  IMAD.MOV.U32 R2, RZ, RZ, 0x3f800000 ;  /* 0x3f800000ff027424 */ /* 0x000fe400078e00ff */
[----:B------:R-:W-:-:S07]  /*60a0*/  IMAD.MOV.U32 R119, RZ, RZ, RZ ;  /* 0x000000ffff777224 */ /* 0x000fce00078e00ff */
.L_x_5483:
[----:B------:R-:W-:-:S04]  /*60b0*/  UIADD3 UR6, UR7, 0x1, URZ ;  /* 0x0000000107067890 */ /* 0x000fc8000fffe03f */
[----:B------:R-:W-:-:S04]  /*60c0*/  UISETP.NE.AND UP1, UPT, UR6, 0x2, UPT ;  /* 0x000000020600788c */ /* 0x000fc8000bf25270 */
[----:B------:R-:W-:Y:S02]  /*60d0*/  USEL UR60, URZ, 0x1, UP1 ;  /* 0x000000013f3c7887 */ /* 0x000fe40008800000 */
[----:B------:R-:W-:Y:S02]  /*60e0*/  USEL UR36, UR6, URZ, UP1 ;  /* 0x0000003f06247287 */ /* 0x000fe40008800000 */
[----:B------:R-:W-:Y:S01]  /*60f0*/  ULOP3.LUT UR60, UR61, UR60, URZ, 0x3c, !UPT ;  /* 0x0000003c3d3c7292 */ /* 0x000fe2000f8e3c3f */
[----:B------:R-:W-:Y:S11]  /*6100*/  @!P0 BRA `(.L_x_5475) ;  /* 0x0000000000048947 */ /* 0x000ff60003800000 */
[----:B------:R-:W-:Y:S01]  /*6110*/  BPT.TRAP 0x1 ;  /* 0x000000040000795c */ /* 0x000fe20000300000 */
.L_x_5475:
[----:B------:R-:W-:Y:S01]  /*6120*/  ULEA UR38, UR36, UR39, 0x3 ;  /* 0x0000002724267291 */ /* 0x000fe2000f8e183f */
[----:B------:R-:W-:-:S05]  /*6130*/  IMAD.U32 R3, RZ, RZ, UR60 ;  /* 0x0000003cff037e24 */ /* 0x000fca000f8e00ff */
[----:B------:R-:W-:-:S04]  /*6140*/  SHF.L.U32 R3, R3, 0x1f, RZ ;  /* 0x0000001f03037819 */ /* 0x000fc800000006ff */
[----:B------:R0:W1:Y:S01]  /*6150*/  SYNCS.PHASECHK.TRANS64.TRYWAIT P3, [UR38+0x36830], R3 ;  /* 0x03683003ff0075a7 */ /* 0x0000620008060166 */
[----:B------:R-:W-:Y:S05]  /*6160*/  @!P0 BRA `(.L_x_5476) ;  /* 0x0000000000048947 */ /* 0x000fea0003800000 */
[----:B------:R-:W-:Y:S01]  /*6170*/  BPT.TRAP 0x1 ;  /* 0x000000040000795c */ /* 0x000fe20000300000 */
.L_x_5476:
[----:B-1----:R-:W-:Y:S05]  /*6180*/  @P3 BRA `(.L_x_5477) ;  /* 0x0000000000083947 */ /* 0x002fea0003800000 */
[----:B------:R-:W1:Y:S02]  /*6190*/  SYNCS.PHASECHK.TRANS64.TRYWAIT P3, [UR38+0x36830], R3 ;  /* 0x03683003ff0075a7 */ /* 0x000e640008060166 */
[----:B-1----:R-:W-:Y:S05]  /*61a0*/  @!P3 BRA `(.L_x_5478) ;  /* 0x000001480030b947 */ /* 0x002fea0003800000 */
.L_x_5477:
[----:B------:R-:W-:Y:S01]  /*61b0*/  R2UR UR6, R7 ;  /* 0x00000000070672ca */ /* 0x000fe200000e0000 */
[----:B------:R-:W-:Y:S01]  /*61c0*/  WARPGROUP.ARRIVE ;  /* 0x00000000000079c5 */ /* 0x000fe20000000000 */
[----:B------:R-:W-:Y:S01]  /*61d0*/  UMOV UR56, UR52 ;  /* 0x0000003400387c82 */ /* 0x000fe20008000000 */
[----:B------:R-:W-:Y:S01]  /*61e0*/  UMOV UR57, UR53 ;  /* 0x0000003500397c82 */ /* 0x000fe20008000000 */
[----:B------:R-:W-:Y:S01]  /*61f0*/  UMOV UR59, 0x40000040 ;  /* 0x40000040003b7882 */ /* 0x000fe20000000000 */
[----:B------:R-:W-:Y:S01]  /*6200*/  UMOV UR55, 0x40000040 ;  /* 0x4000004000377882 */ /* 0x000fe20000000000 */
[----:B01----:R-:W-:Y:S01]  /*6210*/  MOV R3, UR49 ;  /* 0x0000003100037c02 */ /* 0x003fe20008000f00 */
[----:B------:R-:W-:Y:S01]  /*6220*/  UMOV UR49, UR53 ;  /* 0x0000003500317c82 */ /* 0x000fe20008000000 */
[----:B------:R-:W-:Y:S01]  /*6230*/  MOV R4, UR48 ;  /* 0x0000003000047c02 */ /* 0x000fe20008000f00 */
[----:B------:R-:W-:Y:S01]  /*6240*/  UMOV UR48, UR52 ;  /* 0x0000003400307c82 */ /* 0x000fe20008000000 */
[----:B------:R-:W-:Y:S01]  /*6250*/  UMOV UR51, 0x40000040 ;  /* 0x4000004000337882 */ /* 0x000fe20000000000 */
[----:B------:R-:W-:Y:S01]  /*6260*/  UMOV UR19, 0x40000040 ;  /* 0x4000004000137882 */ /* 0x000fe20000000000 */
[----:B------:R-:W-:Y:S01]  /*6270*/  UMOV UR23, 0x40000040 ;  /* 0x4000004000177882 */ /* 0x000fe20000000000 */
[----:B------:R-:W-:Y:S01]  /*6280*/  UIMAD UR6, UR36, 0xa80, UR6 ;  /* 0x00000a80240678a4 */ /* 0x000fe2000f8e0206 */
        /* <DEDUP_REMOVED lines=132> */
[----:B------:R-:W-:Y:S01]  /*6ad0*/  FMUL.FTZ R119, R119, R2 ;  /* 0x0000000277777220 */ /* 0x000fe20000410000 */
[----:B------:R-:W-:-:S02]  /*6ae0*/  WARPGROUP.DEPBAR.LE gsb0, 0x0 ;  /* 0x00008000000079c5 */ /* 0x000fc40000010000 */
[----:B------:R-:W-:-:S06]  /*6af0*/  WARPGROUP.ARRIVE ;  /* 0x00000000000079c5 */ /* 0x000fcc0000000000 */
[----:B------:R-:W-:Y:S01]  /*6b00*/  HGMMA.64x16x16.F32.BF16 R144, gdesc[UR56], RZ, !UPT, gsb0 ;  /* 0x00200000389079f0 */ /* 0x000fe2000c0018ff */
[----:B------:R-:W-:Y:S01]  /*6b10*/  UMOV UR56, UR52 ;  /* 0x0000003400387c82 */ /* 0x000fe20008000000 */
[----:B------:R-:W-:Y:S01]  /*6b20*/  UMOV UR57, UR53 ;  /* 0x0000003500397c82 */ /* 0x000fe20008000000 */
[----:B------:R-:W-:Y:S01]  /*6b30*/  UMOV UR58, UR10 ;  /* 0x0000000a003a7c82 */ /* 0x000fe20008000000 */
[----:B------:R-:W-:Y:S01]  /*6b40*/  UMOV UR59, 0x40000040 ;  /* 0x40000040003b7882 */ /* 0x000fe20000000000 */
[----:B------:R-:W-:Y:S01]  /*6b50*/  UIADD3 UR10, UR6, 0x82, URZ ;  /* 0x00000082060a7890 */ /* 0x000fe2000fffe03f */
[----:B------:R-:W-:Y:S02]  /*6b60*/  WARPGROUP.DEPBAR.LE gsb0, 0x0 ;  /* 0x00008000000079c5 */ /* 0x000fe40000010000 */
[----:B------:R-:W-:-:S06]  /*6b70*/  WARPGROUP.ARRIVE ;  /* 0x00000000000079c5 */ /* 0x000fcc0000000000 */
[----:B------:R-:W-:Y:S01]  /*6b80*/  HGMMA.64x16x16.F32.BF16 R136, gdesc[UR52], RZ, !UPT, gsb0 ;  /* 0x00200000348879f0 */ /* 0x000fe2000c0018ff */
[----:B------:R-:W-:Y:S01]  /*6b90*/  UMOV UR54, UR11 ;  /* 0x0000000b00367c82 */ /* 0x000fe20008000000 */
[----:B------:R-:W-:Y:S01]  /*6ba0*/  UMOV UR55, 0x40000040 ;  /* 0x4000004000377882 */ /* 0x000fe20000000000 */
        /* <DEDUP_REMOVED lines=455> */
.L_x_5479:
[----:B------:R-:W-:Y:S01]  /*8820*/  ULEA UR10, UR7, UR39, 0x3 ;  /* 0x00000027070a7291 */ /* 0x000fe2000f8e183f */
[----:B------:R-:W-:-:S05]  /*8830*/  IMAD.U32 R0, RZ, RZ, UR61 ;  /* 0x0000003dff007e24 */ /* 0x000fca000f8e00ff */
[----:B------:R-:W-:-:S04]  /*8840*/  SHF.L.U32 R0, R0, 0x1f, RZ ;  /* 0x0000001f00007819 */ /* 0x000fc800000006ff */
[----:B------:R0:W1:Y:S01]  /*8850*/  SYNCS.PHASECHK.TRANS64.TRYWAIT P3, [UR10+0x36850], R0 ;  /* 0x03685000ff0075a7 */ /* 0x000062000806014a */
[----:B------:R-:W-:Y:S05]  /*8860*/  @!P0 BRA `(.L_x_5480) ;  /* 0x0000000000048947 */ /* 0x000fea0003800000 */
[----:B------:R-:W-:Y:S01]  /*8870*/  BPT.TRAP 0x1 ;  /* 0x000000040000795c */ /* 0x000fe20000300000 */
.L_x_5480:
[----:B-1----:R-:W-:Y:S05]  /*8880*/  @P3 BRA `(.L_x_5481) ;  /* 0x0000000000083947 */ /* 0x002fea0003800000 */
[----:B------:R-:W1:Y:S02]  /*8890*/  SYNCS.PHASECHK.TRANS64.TRYWAIT P3, [UR10+0x36850], R0 ;  /* 0x03685000ff0075a7 */ /* 0x000e64000806014a */
[----:B-1----:R-:W-:Y:S05]  /*88a0*/  @!P3 BRA `(.L_x_5482) ;  /* 0x000001200088b947 */ /* 0x002fea0003800000 */
.L_x_5481:
[----:B------:R-:W-:Y:S01]  /*88b0*/  UIADD3 UR6, UR39, 0x400, URZ ;  /* 0x0000040027067890 */ /* 0x000fe2000fffe03f */
[----:B------:R-:W-:Y:S01]  /*88c0*/  WARPGROUP.ARRIVE ;  /* 0x00000000000079c5 */ /* 0x000fe20000000000 */
[----:B------:R-:W-:Y:S01]  /*88d0*/  R2UR UR18, R22 ;  /* 0x00000000161272ca */ /* 0x000fe200000e0000 */
[----:B------:R-:W-:Y:S01]  /*88e0*/  UMOV UR61, UR60 ;  /* 0x0000003c003d7c82 */ /* 0x000fe20008000000 */
[----:B------:R-:W-:Y:S01]  /*88f0*/  USHF.R.U32.HI UR6, URZ, 0x4, UR6 ;  /* 0x000000043f067899 */ /* 0x000fe20008011606 */
[----:B------:R-:W-:Y:S02]  /*8900*/  R2UR UR15, R16 ;  /* 0x00000000100f72ca */ /* 0x000fe400000e0000 */
[----:B------:R-:W-:Y:S01]  /*8910*/  R2UR UR11, R17 ;  /* 0x00000000110b72ca */ /* 0x000fe200000e0000 */
[----:B------:R-:W-:-:S04]  /*8920*/  ULOP3.LUT UR6, UR6, 0x3fff, URZ, 0xc0, !UPT ;  /* 0x00003fff06067892 */ /* 0x000fc8000f8ec03f */
[----:B------:R-:W-:-:S03]  /*8930*/  ULOP3.LUT UR6, UR6, 0x3800000, URZ, 0xfc, !UPT ;  /* 0x0380000006067892 */ /* 0x000fc6000f8efc3f */
[----:B------:R-:W-:Y:S01]  /*8940*/  VIADD R3, R23, UR18 ;  /* 0x0000001217037c36 */ /* 0x000fe20008000000 */
[----:B------:R-:W-:Y:S02]  /*8950*/  UIMAD UR14, UR7, 0xa80, UR6 ;  /* 0x00000a80070e78a4 */ /* 0x000fe4000f8e0206 */
[----:B------:R-:W-:Y:S01]  /*8960*/  IMAD.U32 R4, RZ, RZ, UR15 ;  /* 0x0000000fff047e24 */ /* 0x000fe2000f8e00ff */
[----:B------:R-:W-:Y:S01]  /*8970*/  UMOV UR7, 0x40000040 ;  /* 0x4000004000077882 */ /* 0x000fe20000000000 */
[----:B------:R-:W-:-:S03]  /*8980*/  R2UR UR15, R8 ;  /* 0x00000000080f72ca */ /* 0x000fc600000e0000 */
[----:B------:R-:W-:Y:S02]  /*8990*/  UMOV UR6, UR14 ;  /* 0x0000000e00067c82 */ /* 0x000fe40008000000 */
[----:B------:R-:W-:Y:S01]  /*89a0*/  HGMMA.64x192x16.F32.BF16 R24, R200, gdesc[UR4].tnspB, R24, gsb0 ;  /* 0x42e00004c8187df0 */ /* 0x000fe20008001818 */
[----:B------:R-:W-:Y:S01]  /*89b0*/  UIADD3 UR6, UR14, 0x80, URZ ;  /* 0x000000800e067890 */ /* 0x000fe2000fffe03f */
[----:B------:R-:W-:-:S06]  /*89c0*/  UMOV UR7, 0x40000040 ;  /* 0x4000004000077882 */ /* 0x000fcc0000000000 */
[----:B------:R-:W-:Y:S01]  /*89d0*/  UISETP.GT.AND UP1, UPT, UR37, UR15, UPT ;  /* 0x0000000f2500728c */ /* 0x000fe2000bf24270 */
[----:B------:R-:W-:Y:S02]  /*89e0*/  WARPGROUP.DEPBAR.LE gsb0, 0x0 ;  /* 0x00008000000079c5 */ /* 0x000fe40000010000 */
[----:B------:R-:W-:-:S09]  /*89f0*/  WARPGROUP.ARRIVE ;  /* 0x00000000000079c5 */ /* 0x000fd20000000000 */
        /* <DEDUP_REMOVED lines=16> */
[----:B------:R-:W-:Y:S02]  /*8b00*/  UIMAD UR6, UR37, -0x70, URZ ;  /* 0xffffff90250678a4 */ /* 0x000fe4000f8e023f */
[----:B------:R-:W-:Y:S02]  /*8b10*/  UIADD3 UR37, UR37, -0x1, URZ ;  /* 0xffffffff25257890 */ /* 0x000fe4000fffe03f */
[----:B------:R-:W0:Y:S02]  /*8b20*/  SHFL.IDX PT, R2, R3, 0x1, 0x1c1f ;  /* 0x003c1f0003027f89 */ /* 0x000e2400000e0000 */
[----:B------:R-:W-:Y:S01]  /*8b30*/  IMAD.U32 R11, RZ, RZ, UR6 ;  /* 0x00000006ff0b7e24 */ /* 0x000fe2000f8e00ff */
[----:B------:R-:W-:Y:S01]  /*8b40*/  UIADD3 UR6, UR14, 0x200, URZ ;  /* 0x000002000e067890 */ /* 0x000fe2000fffe03f */
[----:B------:R-:W1:Y:S03]  /*8b50*/  SHFL.IDX PT, R3, R3, RZ, 0x1c1f ;  /* 0x001c1fff03037589 */ /* 0x000e6600000e0000 */
[----:B------:R-:W-:-:S04]  /*8b60*/  IADD3 R0, -R18, 0x1, R11 ;  /* 0x0000000112007810 */ /* 0x000fc80007ffe10b */
[----:B------:R-:W-:Y:S01]  /*8b70*/  IADD3 R0, -R4, UR11, R0 ;  /* 0x0000000b04007c10 */ /* 0x000fe2000fffe100 */
[----:B------:R-:W-:-:S04]  /*8b80*/  ULDC UR11, c[0x0][0x988] ;  /* 0x00026200000b7ab9 */ /* 0x000fc80000000800 */
[C---:B0-----:R-:W-:Y:S02]  /*8b90*/  IMAD.IADD R2, R0.reuse, 0x1, R2 ;  /* 0x0000000100027824 */ /* 0x041fe400078e0202 */
[----:B-1----:R-:W-:-:S03]  /*8ba0*/  IMAD.IADD R0, R0, 0x1, R3 ;  /* 0x0000000100007824 */ /* 0x002fc600078e0203 */
        /* <DEDUP_REMOVED lines=81> */
[----:B------:R-:W-:Y:S01]  /*90c0*/  FSEL R127, R127, -INF , P5 ;  /* 0xff8000007f7f7808 */ /* 0x000fe20002800000 */
[----:B------:R-:W-:Y:S02]  /*90d0*/  WARPGROUP.DEPBAR.LE gsb0, 0x0 ;  /* 0x00008000000079c5 */ /* 0x000fe40000010000 */
[----:B------:R-:W-:Y:S01]  /*90e0*/  WARPGROUP.ARRIVE ;  /* 0x00000000000079c5 */ /* 0x000fe20000000000 */
[----:B------:R-:W-:-:S02]  /*90f0*/  FMNMX.FTZ R4, R126, R4, !PT ;  /* 0x000000047e047209 */ /* 0x000fc40007810000 */
[C---:B------:R-:W-:Y:S02]  /*9100*/  ISETP.GT.AND P6, PT, R0.reuse, RZ, PT ;  /* 0x000000ff0000720c */ /* 0x040fe40003fc4270 */
[----:B------:R-:W-:Y:S01]  /*9110*/  FMNMX.FTZ R4, R127, R4, !PT ;  /* 0x000000047f047209 */ /* 0x000fe20007810000 */
[----:B------:R-:W-:Y:S01]  /*9120*/  HGMMA.64x192x16.F32.BF16 R24, R184, gdesc[UR4].tnspB, R24, gsb0 ;  /* 0x42e00004b8187df0 */ /* 0x000fe20008001818 */
[----:B------:R-:W-:Y:S01]  /*9130*/  UIADD3 UR6, UR14, 0x280, URZ ;  /* 0x000002800e067890 */ /* 0x000fe2000fffe03f */
[----:B------:R-:W-:Y:S01]  /*9140*/  ISETP.GT.AND P5, PT, R0, 0x1, PT ;  /* 0x000000010000780c */ /* 0x000fe20003fa4270 */
[----:B------:R-:W-:Y:S01]  /*9150*/  UMOV UR7, 0x40000040 ;  /* 0x4000004000077882 */ /* 0x000fe20000000000 */
[----:B------:R-:W0:Y:S01]  /*9160*/  SHFL.BFLY PT, R2, R4, 0x2, 0x1f ;  /* 0x0c401f0004027f89 */ /* 0x000e2200000e0000 */
[----:B------:R-:W-:Y:S02]  /*9170*/  FSEL R168, R168, -INF , P6 ;  /* 0xff800000a8a87808 */ /* 0x000fe40003000000 */
[----:B------:R-:W-:-:S02]  /*9180*/  ISETP.GT.AND P4, PT, R0, 0x8, PT ;  /* 0x000000080000780c */ /* 0x000fc40003f84270 */
[----:B------:R-:W-:Y:S02]  /*9190*/  FSEL R169, R169, -INF , P5 ;  /* 0xff800000a9a97808 */ /* 0x000fe40002800000 */
[----:B------:R-:W-:Y:S02]  /*91a0*/  ISETP.GT.AND P6, PT, R0, 0x9, PT ;  /* 0x000000090000780c */ /* 0x000fe40003fc4270 */
[----:B------:R-:W-:Y:S02]  /*91b0*/  FSEL R172, R172, -INF , P4 ;  /* 0xff800000acac7808 */ /* 0x000fe40002000000 */
[----:B------:R-:W-:Y:S02]  /*91c0*/  FSEL R173, R173, -INF , P6 ;  /* 0xff800000adad7808 */ /* 0x000fe40003000000 */
[C---:B------:R-:W-:Y:S02]  /*91d0*/  ISETP.GT.AND P6, PT, R0.reuse, 0x10, PT ;  /* 0x000000100000780c */ /* 0x040fe40003fc4270 */
[----:B------:R-:W-:-:S02]  /*91e0*/  ISETP.GT.AND P5, PT, R0, 0x11, PT ;  /* 0x000000110000780c */ /* 0x000fc40003fa4270 */
[----:B------:R-:W-:Y:S02]  /*91f0*/  FSEL R160, R160, -INF , P6 ;  /* 0xff800000a0a07808 */ /* 0x000fe40003000000 */
[C---:B------:R-:W-:Y:S02]  /*9200*/  ISETP.GT.AND P4, PT, R0.reuse, 0x18, PT ;  /* 0x000000180000780c */ /* 0x040fe40003f84270 */
[----:B------:R-:W-:Y:S02]  /*9210*/  FSEL R161, R161, -INF , P5 ;  /* 0xff800000a1a17808 */ /* 0x000fe40002800000 */
[----:B------:R-:W-:Y:S02]  /*9220*/  ISETP.GT.AND P6, PT, R0, 0x19, PT ;  /* 0x000000190000780c */ /* 0x000fe40003fc4270 */
[----:B0-----:R-:W-:Y:S02]  /*9230*/  FMNMX.FTZ R4, R4, R2, !PT ;  /* 0x0000000204047209 */ /* 0x001fe40007810000 */
[----:B------:R-:W-:-:S02]  /*9240*/  FSEL R164, R164, -INF , P4 ;  /* 0xff800000a4a47808 */ /* 0x000fc40002000000 */
[----:B------:R-:W-:Y:S01]  /*9250*/  FSEL R165, R165, -INF , P6 ;  /* 0xff800000a5a57808 */ /* 0x000fe20003000000 */
[----:B------:R-:W0:Y:S01]  /*9260*/  SHFL.BFLY PT, R2, R4, 0x1, 0x1f ;  /* 0x0c201f0004027f89 */ /* 0x000e2200000e0000 */
[C---:B------:R-:W-:Y:S02]  /*9270*/  ISETP.GT.AND P6, PT, R0.reuse, 0x20, PT ;  /* 0x000000200000780c */ /* 0x040fe40003fc4270 */
[----:B------:R-:W-:Y:S02]  /*9280*/  ISETP.GT.AND P5, PT, R0, 0x21, PT ;  /* 0x000000210000780c */ /* 0x000fe40003fa4270 */
[----:B------:R-:W-:Y:S02]  /*9290*/  FSEL R152, R152, -INF , P6 ;  /* 0xff80000098987808 */ /* 0x000fe40003000000 */
        /* <DEDUP_REMOVED lines=8> */
[----:B------:R-:W-:Y:S02]  /*9320*/  ISETP.GT.AND P4, PT, R0, 0x38, PT ;  /* 0x000000380000780c */ /* 0x000fe40003f84270 */
[----:B0-----:R-:W-:Y:S02]  /*9330*/  FMNMX.FTZ R4, R4, R2, !PT ;  /* 0x0000000204047209 */ /* 0x001fe40007810000 */
[----:B------:R-:W-:Y:S02]  /*9340*/  FMNMX.FTZ R2, R168, R10, !PT ;  /* 0x0000000aa8027209 */ /* 0x000fe40007810000 */
[----:B------:R-:W-:Y:S01]  /*9350*/  FSEL R145, R145, -INF , P5 ;  /* 0xff80000091917808 */ /* 0x000fe20002800000 */
[----:B------:R-:W-:Y:S01]  /*9360*/  FMUL.FTZ R11, R4, UR11 ;  /* 0x0000000b040b7c20 */ /* 0x000fe20008410000 */
[----:B------:R-:W-:Y:S02]  /*9370*/  FMNMX.FTZ R3, R169, R2, !PT ;  /* 0x00000002a9037209 */ /* 0x000fe40007810000 */
[----:B------:R-:W-:-:S02]  /*9380*/  ISETP.GT.AND P6, PT, R0, 0x39, PT ;  /* 0x000000390000780c */ /* 0x000fc40003fc4270 */
[----:B------:R-:W-:Y:S02]  /*9390*/  FMNMX.FTZ R2, R172, R3, !PT ;  /* 0x00000003ac027209 */ /* 0x000fe40007810000 */
[----:B------:R-:W-:Y:S02]  /*93a0*/  FSEL R148, R148, -INF , P4 ;  /* 0xff80000094947808 */ /* 0x000fe40002000000 */
[----:B------:R-:W-:Y:S02]  /*93b0*/  FMNMX.FTZ R3, R173, R2, !PT ;  /* 0x00000002ad037209 */ /* 0x000fe40007810000 */
[----:B------:R-:W-:Y:S02]  /*93c0*/  FSEL R149, R149, -INF , P6 ;  /* 0xff80000095957808 */ /* 0x000fe40003000000 */
[----:B------:R-:W-:Y:S02]  /*93d0*/  FMNMX.FTZ R2, R160, R3, !PT ;  /* 0x00000003a0027209 */ /* 0x000fe40007810000 */
[----:B------:R-:W-:-:S02]  /*93e0*/  ISETP.GT.AND P6, PT, R0, 0x40, PT ;  /* 0x000000400000780c */ /* 0x000fc40003fc4270 */
        /* <DEDUP_REMOVED lines=9> */
[----:B------:R-:W-:Y:S02]  /*9480*/  FSETP.NEU.FTZ.AND P3, PT, R4, -INF , PT ;  /* 0xff8000000400780b */ /* 0x000fe40003f7d000 */
[----:B------:R-:W-:Y:S02]  /*9490*/  FMNMX.FTZ R2, R156, R3, !PT ;  /* 0x000000039c027209 */ /* 0x000fe40007810000 */
[----:B------:R-:W-:-:S02]  /*94a0*/  ISETP.GT.AND P6, PT, R0, 0x49, PT ;  /* 0x000000490000780c */ /* 0x000fc40003fc4270 */
[----:B------:R-:W-:Y:S02]  /*94b0*/  FMNMX.FTZ R3, R157, R2, !PT ;  /* 0x000000029d037209 */ /* 0x000fe40007810000 */
[----:B------:R-:W-:Y:S02]  /*94c0*/  FSEL R140, R140, -INF , P4 ;  /* 0xff8000008c8c7808 */ /* 0x000fe40002000000 */
[----:B------:R-:W-:Y:S02]  /*94d0*/  FMNMX.FTZ R2, R144, R3, !PT ;  /* 0x0000000390027209 */ /* 0x000fe40007810000 */
[----:B------:R-:W-:Y:S02]  /*94e0*/  FSEL R11, R11, RZ, P3 ;  /* 0x000000ff0b0b7208 */ /* 0x000fe40001800000 */
[----:B------:R-:W-:Y:S02]  /*94f0*/  FMNMX.FTZ R3, R145, R2, !PT ;  /* 0x0000000291037209 */ /* 0x000fe40007810000 */
[----:B------:R-:W-:Y:S01]  /*9500*/  FSEL R141, R141, -INF , P6 ;  /* 0xff8000008d8d7808 */ /* 0x000fe20003000000 */
[--C-:B------:R-:W-:Y:S01]  /*9510*/  FFMA.FTZ R193, R154, UR11, -R11.reuse ;  /* 0x0000000b9ac17c23 */ /* 0x100fe2000801080b */
[----:B------:R-:W-:Y:S01]  /*9520*/  FMNMX.FTZ R2, R148, R3, !PT ;  /* 0x0000000394027209 */ /* 0x000fe20007810000 */
[--C-:B------:R-:W-:Y:S01]  /*9530*/  FFMA.FTZ R20, R155, UR11, -R11.reuse ;  /* 0x0000000b9b147c23 */ /* 0x100fe2000801080b */
[----:B------:R-:W-:Y:S01]  /*9540*/  ISETP.GT.AND P6, PT, R0, 0x50, PT ;  /* 0x000000500000780c */ /* 0x000fe20003fc4270 */
[--C-:B------:R-:W-:Y:S01]  /*9550*/  FFMA.FTZ R195, R158, UR11, -R11.reuse ;  /* 0x0000000b9ec37c23 */ /* 0x100fe2000801080b */
[----:B------:R-:W-:Y:S01]  /*9560*/  FMNMX.FTZ R3, R149, R2, !PT ;  /* 0x0000000295037209 */ /* 0x000fe20007810000 */
        /* <DEDUP_REMOVED lines=8> */
[--C-:B------:R-:W-:Y:S01]  /*95f0*/  FFMA.FTZ R203, R174, UR11, -R11.reuse ;  /* 0x0000000baecb7c23 */ /* 0x100fe2000801080b */
[----:B------:R-:W-:Y:S01]  /*9600*/  ISETP.GT.AND P4, PT, R0, 0x58, PT ;  /* 0x000000580000780c */ /* 0x000fe20003f84270 */
[----:B------:R-:W-:Y:S01]  /*9610*/  MUFU.EX2 R201, R201 ;  /* 0x000000c900c97308 */ /* 0x000fe20000000800 */
        /* <DEDUP_REMOVED lines=26> */
[C---:B------:R-:W-:Y:S01]  /*97c0*/  ISETP.GT.AND P4, PT, R0.reuse, 0x68, PT ;  /* 0x000000680000780c */ /* 0x040fe20003f84270 */
        /* <DEDUP_REMOVED lines=8> */
[----:B------:R-:W-:Y:S01]  /*9850*/  FFMA.FTZ R124, R139, UR11, -R11 ;  /* 0x0000000b8b7c7c23 */ /* 0x000fe2000801080b */
[----:B------:R-:W-:-:S02]  /*9860*/  FMNMX.FTZ R3, R158, R3, !PT ;  /* 0x000000039e037209 */ /* 0x000fc40007810000 */
[----:B------:R-:W-:Y:S01]  /*9870*/  FSEL R159, R125, -INF , P6 ;  /* 0xff8000007d9f7808 */ /* 0x000fe20003000000 */
[----:B------:R-:W-:Y:S01]  /*9880*/  FFMA.FTZ R125, R147, UR11, -R11 ;  /* 0x0000000b937d7c23 */ /* 0x000fe2000801080b */
[----:B------:R-:W-:Y:S01]  /*9890*/  FMNMX.FTZ R0, R146, R3, !PT ;  /* 0x0000000392007209 */ /* 0x000fe20007810000 */
[----:B------:R-:W-:Y:S03]  /*98a0*/  MUFU.EX2 R14, R14 ;  /* 0x0000000e000e7308 */ /* 0x000fe60000000800 */
[----:B------:R-:W-:-:S05]  /*98b0*/  FMNMX.FTZ R0, R159, R0, !PT ;  /* 0x000000009f007209 */ /* 0x000fca0007810000 */
[----:B------:R-:W0:Y:S01]  /*98c0*/  SHFL.BFLY PT, R2, R0, 0x2, 0x1f ;  /* 0x0c401f0000027f89 */ /* 0x000e2200000e0000 */
[----:B------:R-:W-:Y:S08]  /*98d0*/  MUFU.EX2 R199, R199 ;  /* 0x000000c700c77308 */ /* 0x000ff00000000800 */
[----:B------:R-:W-:Y:S08]  /*98e0*/  MUFU.EX2 R15, R15 ;  /* 0x0000000f000f7308 */ /* 0x000ff00000000800 */
[----:B------:R-:W-:Y:S01]  /*98f0*/  MUFU.EX2 R193, R193 ;  /* 0x000000c100c17308 */ /* 0x000fe20000000800 */
[----:B------:R-:W-:-:S02]  /*9900*/  WARPGROUP.DEPBAR.LE gsb0, 0x0 ;  /* 0x00008000000079c5 */ /* 0x000fc40000010000 */
[----:B------:R-:W-:Y:S01]  /*9910*/  WARPGROUP.ARRIVE ;  /* 0x00000000000079c5 */ /* 0x000fe20000000000 */
[----:B0-----:R-:W-:Y:S01]  /*9920*/  FMNMX.FTZ R2, R0, R2, !PT ;  /* 0x0000000200027209 */ /* 0x001fe20007810000 */
[--C-:B------:R-:W-:Y:S01]  /*9930*/  FFMA.FTZ R185, R138, UR11, -R11.reuse ;  /* 0x0000000b8ab97c23 */ /* 0x100fe2000801080b */
[----:B------:R-:W-:Y:S01]  /*9940*/  FSEL R0, R4, RZ, P3 ;  /* 0x000000ff04007208 */ /* 0x000fe20001800000 */
[----:B------:R-:W-:Y:S01]  /*9950*/  FFMA.FTZ R187, R142, UR11, -R11 ;  /* 0x0000000b8ebb7c23 */ /* 0x000fe2000801080b */
[----:B------:R-:W-:Y:S01]  /*9960*/  MUFU.EX2 R20, R20 ;  /* 0x0000001400147308 */ /* 0x000fe20000000800 */
[----:B------:R-:W-:Y:S01]  /*9970*/  HGMMA.64x192x16.F32.BF16 R24, R180, gdesc[UR4].tnspB, R24, gsb0 ;  /* 0x42e00004b4187df0 */ /* 0x000fe20008001818 */
[----:B------:R-:W-:Y:S01]  /*9980*/  UIADD3 UR6, UR14, 0x300, URZ ;  /* 0x000003000e067890 */ /* 0x000fe2000fffe03f */
[----:B------:R-:W0:Y:S01]  /*9990*/  SHFL.BFLY PT, R3, R2, 0x1, 0x1f ;  /* 0x0c201f0002037f89 */ /* 0x000e2200000e0000 */
[----:B------:R-:W-:Y:S01]  /*99a0*/  UMOV UR7, 0x40000040 ;  /* 0x4000004000077882 */ /* 0x000fe20000000000 */
[----:B------:R-:W-:Y:S01]  /*99b0*/  FADD.FTZ R0, -R0, R9 ;  /* 0x0000000900007221 */ /* 0x000fe20000010100 */
[----:B------:R-:W-:-:S02]  /*99c0*/  PLOP3.LUT P3, PT, PT, PT, UP1, 0x80, 0x0 ;  /* 0x000000000000781c */ /* 0x000fc40003f6f018 */
[----:B------:R-:W-:Y:S08]  /*99d0*/  MUFU.EX2 R195, R195 ;  /* 0x000000c300c37308 */ /* 0x000ff00000000800 */
[----:B------:R-:W-:Y:S08]  /*99e0*/  MUFU.EX2 R21, R21 ;  /* 0x0000001500157308 */ /* 0x000ff00000000800 */
[----:B------:R-:W-:Y:S01]  /*99f0*/  MUFU.EX2 R189, R189 ;  /* 0x000000bd00bd7308 */ /* 0x000fe20000000800 */
[----:B0-----:R-:W-:Y:S01]  /*9a00*/  FMNMX.FTZ R3, R2, R3, !PT ;  /* 0x0000000302037209 */ /* 0x001fe20007810000 */
[----:B------:R-:W-:-:S03]  /*9a10*/  FMUL.FTZ R2, R0, UR11 ;  /* 0x0000000b00027c20 */ /* 0x000fc60008410000 */
[----:B------:R-:W-:-:S03]  /*9a20*/  FSETP.NEU.FTZ.AND P4, PT, R3, -INF , PT ;  /* 0xff8000000300780b */ /* 0x000fc60003f9d000 */
[----:B------:R-:W-:Y:S01]  /*9a30*/  MUFU.EX2 R125, R125 ;  /* 0x0000007d007d7308 */ /* 0x000fe20000000800 */
[----:B------:R-:W-:-:S05]  /*9a40*/  FSEL R9, R3, RZ, P4 ;  /* 0x000000ff03097208 */ /* 0x000fca0002000000 */
[----:B------:R-:W-:Y:S02]  /*9a50*/  FADD.FTZ R9, -R9, R10 ;  /* 0x0000000a09097221 */ /* 0x000fe40000010100 */
[----:B------:R-:W0:Y:S01]  /*9a60*/  MUFU.EX2 R2, R2 ;  /* 0x0000000200027308 */ /* 0x000e220000000800 */
[----:B------:R-:W-:Y:S02]  /*9a70*/  IMAD.U32 R10, RZ, RZ, UR38 ;  /* 0x00000026ff0a7e24 */ /* 0x000fe4000f8e00ff */
[----:B------:R-:W-:Y:S02]  /*9a80*/  FMUL.FTZ R0, R9, UR11 ;  /* 0x0000000b09007c20 */ /* 0x000fe40008410000 */
[----:B------:R-:W-:-:S03]  /*9a90*/  @!P1 VIADD R10, R10, 0x36840 ;  /* 0x000368400a0a9836 */ /* 0x000fc60000000000 */
[----:B------:R-:W-:Y:S02]  /*9aa0*/  MUFU.EX2 R191, R191 ;  /* 0x000000bf00bf7308 */ /* 0x000fe40000000800 */
[----:B------:R-:W-:-:S06]  /*9ab0*/  @!P1 PRMT R10, RZ, 0x654, R10 ;  /* 0x00000654ff0a9816 */ /* 0x000fcc000000000a */
[----:B------:R-:W-:Y:S01]  /*9ac0*/  MUFU.EX2 R0, R0 ;  /* 0x0000000000007308 */ /* 0x000fe20000000800 */
[----:B0-----:R-:W-:Y:S01]  /*9ad0*/  FFMA.FTZ R147, R2, R5, R201 ;  /* 0x0000000502937223 */ /* 0x001fe200000100c9 */
        /* <DEDUP_REMOVED lines=14> */
[----:B------:R-:W-:Y:S01]  /*9bc0*/  FMUL.FTZ R131, R3, UR11 ;  /* 0x0000000b03837c20 */ /* 0x000fe20008410000 */
[--C-:B------:R-:W-:Y:S01]  /*9bd0*/  FFMA.FTZ R183, R134, UR11, -R11.reuse ;  /* 0x0000000b86b77c23 */ /* 0x100fe2000801080b */
[----:B------:R-:W-:Y:S02]  /*9be0*/  FFMA.FTZ R11, R127, UR11, -R11 ;  /* 0x0000000b7f0b7c23 */ /* 0x000fe4000801080b */
[----:B------:R-:W-:Y:S01]  /*9bf0*/  HGMMA.64x192x16.F32.BF16 R24, R176, gdesc[UR4].tnspB, R24, gsb0 ;  /* 0x42e00004b0187df0 */ /* 0x000fe20008001818 */
[----:B------:R-:W-:Y:S01]  /*9c00*/  FSEL R131, R131, RZ, P4 ;  /* 0x000000ff83837208 */ /* 0x000fe20002000000 */
[----:B------:R-:W-:Y:S01]  /*9c10*/  MUFU.EX2 R181, R181 ;  /* 0x000000b500b57308 */ /* 0x000fe20000000800 */
[----:B------:R-:W-:-:S03]  /*9c20*/  UMOV UR7, UR36 ;  /* 0x0000002400077c82 */ /* 0x000fc60008000000 */
        /* <DEDUP_REMOVED lines=8> */
[----:B------:R-:W-:Y:S02]  /*9cb0*/  IMAD.U32 R145, RZ, RZ, UR10 ;  /* 0x0000000aff917e24 */ /* 0x000fe4000f8e00ff */
[--C-:B------:R-:W-:Y:S01]  /*9cc0*/  FFMA.FTZ R138, R161, UR11, -R131.reuse ;  /* 0x0000000ba18a7c23 */ /* 0x100fe20008010883 */
[--C-:B------:R-:W-:Y:S01]  /*9cd0*/  FFMA.FTZ R184, R136, UR11, -R131.reuse ;  /* 0x0000000b88b87c23 */ /* 0x100fe20008010883 */
[----:B------:R-:W-:Y:S01]  /*9ce0*/  FFMA.FTZ R198, R164, UR11, -R131 ;  /* 0x0000000ba4c67c23 */ /* 0x000fe20008010883 */
[----:B------:R-:W-:-:S02]  /*9cf0*/  @!P1 VIADD R136, R145, 0x36860 ;  /* 0x0003686091889836 */ /* 0x000fc40000000000 */
[--C-:B------:R-:W-:Y:S01]  /*9d00*/  FFMA.FTZ R139, R165, UR11, -R131.reuse ;  /* 0x0000000ba58b7c23 */ /* 0x100fe20008010883 */
[----:B------:R-:W1:Y:S01]  /*9d10*/  MUFU.EX2 R134, R134 ;  /* 0x0000008600867308 */ /* 0x000e620000000800 */
[--C-:B------:R-:W-:Y:S01]  /*9d20*/  FFMA.FTZ R192, R152, UR11, -R131.reuse ;  /* 0x0000000b98c07c23 */ /* 0x100fe20008010883 */
[--C-:B------:R-:W-:Y:S01]  /*9d30*/  FFMA.FTZ R142, R153, UR11, -R131.reuse ;  /* 0x0000000b998e7c23 */ /* 0x100fe20008010883 */
[----:B------:R-:W-:Y:S01]  /*9d40*/  @!P1 PRMT R136, RZ, 0x654, R136 ;  /* 0x00000654ff889816 */ /* 0x000fe20000000088 */
[--C-:B------:R-:W-:Y:S01]  /*9d50*/  FFMA.FTZ R194, R156, UR11, -R131.reuse ;  /* 0x0000000b9cc27c23 */ /* 0x100fe20008010883 */
[--C-:B------:R-:W-:Y:S01]  /*9d60*/  FFMA.FTZ R143, R157, UR11, -R131.reuse ;  /* 0x0000000b9d8f7c23 */ /* 0x100fe20008010883 */
[--C-:B------:R-:W-:Y:S01]  /*9d70*/  FFMA.FTZ R182, R132, UR11, -R131.reuse ;  /* 0x0000000b84b67c23 */ /* 0x100fe20008010883 */
[----:B------:R-:W-:Y:S01]  /*9d80*/  FFMA.FTZ R137, R137, UR11, -R131 ;  /* 0x0000000b89897c23 */ /* 0x000fe20008010883 */
[----:B------:R-:W2:Y:S01]  /*9d90*/  MUFU.EX2 R202, R202 ;  /* 0x000000ca00ca7308 */ /* 0x000ea20000000800 */
[----:B0-----:R-:W-:Y:S01]  /*9da0*/  FFMA.FTZ R145, R0, R6, R200 ;  /* 0x0000000600917223 */ /* 0x001fe200000100c8 */
[----:B------:R-:W-:Y:S01]  /*9db0*/  FADD.FTZ R6, R12, R147 ;  /* 0x000000930c067221 */ /* 0x000fe20000010000 */
[--C-:B------:R-:W-:Y:S01]  /*9dc0*/  FFMA.FTZ R190, R148, UR11, -R131.reuse ;  /* 0x0000000b94be7c23 */ /* 0x100fe20008010883 */
[--C-:B------:R-:W-:Y:S01]  /*9dd0*/  FFMA.FTZ R9, R149, UR11, -R131.reuse ;  /* 0x0000000b95097c23 */ /* 0x100fe20008010883 */
[--C-:B------:R-:W-:Y:S01]  /*9de0*/  FFMA.FTZ R186, R140, UR11, -R131.reuse ;  /* 0x0000000b8cba7c23 */ /* 0x100fe20008010883 */
[--C-:B------:R-:W-:Y:S01]  /*9df0*/  FFMA.FTZ R180, R154, UR11, -R131.reuse ;  /* 0x0000000b9ab47c23 */ /* 0x100fe20008010883 */
[----:B------:R-:W-:Y:S01]  /*9e00*/  FFMA.FTZ R133, R133, UR11, -R131 ;  /* 0x0000000b85857c23 */ /* 0x000fe20008010883 */
[----:B------:R-:W0:Y:S01]  /*9e10*/  MUFU.EX2 R135, R135 ;  /* 0x0000008700877308 */ /* 0x000e220000000800 */
[----:B-1----:R-:W-:Y:S01]  /*9e20*/  FADD.FTZ R145, R134, R145 ;  /* 0x0000009186917221 */ /* 0x002fe20000010000 */
[--C-:B------:R-:W-:Y:S01]  /*9e30*/  FFMA.FTZ R155, R155, UR11, -R131.reuse ;  /* 0x0000000b9b9b7c23 */ /* 0x100fe20008010883 */
[--C-:B------:R-:W-:Y:S01]  /*9e40*/  FFMA.FTZ R158, R158, UR11, -R131.reuse ;  /* 0x0000000b9e9e7c23 */ /* 0x100fe20008010883 */
[----:B------:R-:W-:Y:S01]  /*9e50*/  FFMA.FTZ R146, R146, UR11, -R131 ;  /* 0x0000000b92927c23 */ /* 0x000fe20008010883 */
[----:B------:R-:W-:-:S03]  /*9e60*/  F2FP.BF16.F32.PACK_AB R200, R134, R200 ;  /* 0x000000c886c8723e */ /* 0x000fc600000010ff */
        /* <DEDUP_REMOVED lines=20> */
[----:B------:R-:W1:Y:S01]  /*9fb0*/  MUFU.EX2 R158, R158 ;  /* 0x0000009e009e7308 */ /* 0x000e620000000800 */
[----:B------:R-:W-:-:S02]  /*9fc0*/  WARPGROUP.DEPBAR.LE gsb0, 0x0 ;  /* 0x00008000000079c5 */ /* 0x000fc40000010000 */
[----:B------:R2:W-:Y:S01]  /*9fd0*/  @!P1 SYNCS.ARRIVE.TRANS64.RED.A1T0 RZ, [R10+URZ], RZ ;  /* 0x000000ff0aff99a7 */ /* 0x0005e2000810043f */
[----:B------:R-:W-:-:S04]  /*9fe0*/  F2FP.BF16.F32.PACK_AB R177, R123, R122 ;  /* 0x0000007a7bb1723e */ /* 0x000fc800000010ff */
[----:B------:R-:W-:Y:S01]  /*9ff0*/  MUFU.EX2 R146, R146 ;  /* 0x0000009200927308 */ /* 0x000fe20000000800 */
[----:B--2---:R-:W-:Y:S01]  /*a000*/  FADD.FTZ R10, R202, R145 ;  /* 0x00000091ca0a7221 */ /* 0x004fe20000010000 */
[----:B------:R2:W-:Y:S01]  /*a010*/  @!P1 SYNCS.ARRIVE.TRANS64.RED.A1T0 RZ, [R136+URZ], RZ ;  /* 0x000000ff88ff99a7 */ /* 0x0005e2000810043f */
[C---:B0-----:R-:W-:Y:S02]  /*a020*/  F2FP.BF16.F32.PACK_AB R202, R135.reuse, R202 ;  /* 0x000000ca87ca723e */ /* 0x041fe400000010ff */
[----:B------:R-:W-:-:S03]  /*a030*/  FADD.FTZ R127, R135, R10 ;  /* 0x0000000a877f7221 */ /* 0x000fc60000010000 */
[----:B------:R-:W0:Y:S01]  /*a040*/  MUFU.EX2 R11, R11 ;  /* 0x0000000b000b7308 */ /* 0x000e220000000800 */
[----:B-1----:R-:W-:Y:S01]  /*a050*/  F2FP.BF16.F32.PACK_AB R176, R158, R155 ;  /* 0x0000009b9eb0723e */ /* 0x002fe200000010ff */
[----:B--2---:R-:W-:Y:S01]  /*a060*/  FADD.FTZ R136, R203, R6 ;  /* 0x00000006cb887221 */ /* 0x004fe20000010000 */
[----:B------:R-:W-:Y:S01]  /*a070*/  FFMA.FTZ R6, R141, UR11, -R131 ;  /* 0x0000000b8d067c23 */ /* 0x000fe20008010883 */
[----:B------:R-:W-:Y:S01]  /*a080*/  FADD.FTZ R141, R196, R127 ;  /* 0x0000007fc48d7221 */ /* 0x000fe20000010000 */
[----:B------:R-:W-:Y:S01]  /*a090*/  FFMA.FTZ R127, R129, UR11, -R131 ;  /* 0x0000000b817f7c23 */ /* 0x000fe20008010883 */
[C---:B------:R-:W-:Y:S01]  /*a0a0*/  FADD.FTZ R136, R13.reuse, R136 ;  /* 0x000000880d887221 */ /* 0x040fe20000010000 */
[----:B------:R-:W-:Y:S01]  /*a0b0*/  F2FP.BF16.F32.PACK_AB R203, R13, R203 ;  /* 0x000000cb0dcb723e */ /* 0x000fe200000010ff */
[----:B------:R-:W-:Y:S01]  /*a0c0*/  FADD.FTZ R141, R138, R141 ;  /* 0x0000008d8a8d7221 */ /* 0x000fe20000010000 */
[----:B------:R-:W-:Y:S01]  /*a0d0*/  MUFU.EX2 R6, R6 ;  /* 0x0000000600067308 */ /* 0x000fe20000000800 */
[----:B------:R-:W-:Y:S01]  /*a0e0*/  FADD.FTZ R129, R197, R136 ;  /* 0x00000088c5817221 */ /* 0x000fe20000010000 */
[----:B------:R-:W-:Y:S01]  /*a0f0*/  FFMA.FTZ R131, R159, UR11, -R131 ;  /* 0x0000000b9f837c23 */ /* 0x000fe20008010883 */
[----:B------:R-:W-:Y:S01]  /*a100*/  FADD.FTZ R132, R198, R141 ;  /* 0x0000008dc6847221 */ /* 0x000fe20000010000 */
[----:B------:R-:W-:Y:S01]  /*a110*/  F2FP.BF16.F32.PACK_AB R196, R138, R196 ;  /* 0x000000c48ac4723e */ /* 0x000fe200000010ff */
[C---:B------:R-:W-:Y:S01]  /*a120*/  FADD.FTZ R10, R14.reuse, R129 ;  /* 0x000000810e0a7221 */ /* 0x040fe20000010000 */
[----:B------:R-:W-:Y:S01]  /*a130*/  F2FP.BF16.F32.PACK_AB R197, R14, R197 ;  /* 0x000000c50ec5723e */ /* 0x000fe200000010ff */
[----:B------:R-:W-:Y:S01]  /*a140*/  FADD.FTZ R129, R139, R132 ;  /* 0x000000848b817221 */ /* 0x000fe20000010000 */
[----:B------:R-:W-:Y:S01]  /*a150*/  MUFU.EX2 R127, R127 ;  /* 0x0000007f007f7308 */ /* 0x000fe20000000800 */
[----:B------:R-:W-:Y:S01]  /*a160*/  FADD.FTZ R10, R199, R10 ;  /* 0x0000000ac70a7221 */ /* 0x000fe20000010000 */
[----:B------:R-:W-:Y:S01]  /*a170*/  F2FP.BF16.F32.PACK_AB R199, R15, R199 ;  /* 0x000000c70fc7723e */ /* 0x000fe200000010ff */
[----:B------:R-:W-:Y:S01]  /*a180*/  FADD.FTZ R129, R192, R129 ;  /* 0x00000081c0817221 */ /* 0x000fe20000010000 */
[----:B------:R-:W-:Y:S01]  /*a190*/  F2FP.BF16.F32.PACK_AB R198, R139, R198 ;  /* 0x000000c68bc6723e */ /* 0x000fe200000010ff */
[----:B------:R-:W-:Y:S01]  /*a1a0*/  FADD.FTZ R10, R15, R10 ;  /* 0x0000000a0f0a7221 */ /* 0x000fe20000010000 */
[C---:B------:R-:W-:Y:S01]  /*a1b0*/  F2FP.BF16.F32.PACK_AB R192, R142.reuse, R192 ;  /* 0x000000c08ec0723e */ /* 0x040fe200000010ff */
[----:B------:R-:W-:Y:S01]  /*a1c0*/  FADD.FTZ R129, R142, R129 ;  /* 0x000000818e817221 */ /* 0x000fe20000010000 */
[----:B------:R-:W1:Y:S01]  /*a1d0*/  MUFU.EX2 R131, R131 ;  /* 0x0000008300837308 */ /* 0x000e620000000800 */
[----:B------:R-:W-:Y:S01]  /*a1e0*/  FADD.FTZ R137, R193, R10 ;  /* 0x0000000ac1897221 */ /* 0x000fe20000010000 */
[----:B------:R-:W-:Y:S01]  /*a1f0*/  F2FP.BF16.F32.PACK_AB R193, R20, R193 ;  /* 0x000000c114c1723e */ /* 0x000fe200000010ff */
[----:B------:R-:W-:Y:S01]  /*a200*/  FADD.FTZ R12, R194, R129 ;  /* 0x00000081c20c7221 */ /* 0x000fe20000010000 */
[----:B------:R-:W-:Y:S01]  /*a210*/  F2FP.BF16.F32.PACK_AB R194, R143, R194 ;  /* 0x000000c28fc2723e */ /* 0x000fe200000010ff */
[----:B------:R-:W-:Y:S01]  /*a220*/  FADD.FTZ R10, R20, R137 ;  /* 0x00000089140a7221 */ /* 0x000fe20000010000 */
[----:B0-----:R-:W-:Y:S01]  /*a230*/  F2FP.BF16.F32.PACK_AB R179, R11, R126 ;  /* 0x0000007e0bb3723e */ /* 0x001fe200000010ff */
[----:B------:R-:W-:-:S02]  /*a240*/  FADD.FTZ R13, R143, R12 ;  /* 0x0000000c8f0d7221 */ /* 0x000fc40000010000 */
[----:B------:R-:W-:Y:S01]  /*a250*/  FADD.FTZ R10, R195, R10 ;  /* 0x0000000ac30a7221 */ /* 0x000fe20000010000 */
[C---:B------:R-:W-:Y:S01]  /*a260*/  F2FP.BF16.F32.PACK_AB R195, R21.reuse, R195 ;  /* 0x000000c315c3723e */ /* 0x040fe200000010ff */
[----:B------:R-:W-:Y:S01]  /*a270*/  FADD.FTZ R13, R188, R13 ;  /* 0x0000000dbc0d7221 */ /* 0x000fe20000010000 */
[C---:B------:R-:W-:Y:S01]  /*a280*/  F2FP.BF16.F32.PACK_AB R188, R144.reuse, R188 ;  /* 0x000000bc90bc723e */ /* 0x040fe200000010ff */
[----:B------:R-:W-:Y:S02]  /*a290*/  FADD.FTZ R10, R21, R10 ;  /* 0x0000000a150a7221 */ /* 0x000fe40000010000 */
[----:B------:R-:W-:Y:S02]  /*a2a0*/  FADD.FTZ R13, R144, R13 ;  /* 0x0000000d900d7221 */ /* 0x000fe40000010000 */
[----:B------:R-:W-:Y:S01]  /*a2b0*/  FADD.FTZ R10, R189, R10 ;  /* 0x0000000abd0a7221 */ /* 0x000fe20000010000 */
[----:B------:R-:W-:Y:S01]  /*a2c0*/  F2FP.BF16.F32.PACK_AB R189, R125, R189 ;  /* 0x000000bd7dbd723e */ /* 0x000fe200000010ff */
[----:B------:R-:W-:Y:S01]  /*a2d0*/  FADD.FTZ R12, R190, R13 ;  /* 0x0000000dbe0c7221 */ /* 0x000fe20000010000 */
[----:B------:R-:W-:Y:S01]  /*a2e0*/  F2FP.BF16.F32.PACK_AB R190, R9, R190 ;  /* 0x000000be09be723e */ /* 0x000fe200000010ff */
[----:B------:R-:W-:Y:S01]  /*a2f0*/  FADD.FTZ R10, R125, R10 ;  /* 0x0000000a7d0a7221 */ /* 0x000fe20000010000 */
[----:B-1----:R-:W-:Y:S01]  /*a300*/  F2FP.BF16.F32.PACK_AB R178, R131, R146 ;  /* 0x0000009283b2723e */ /* 0x002fe200000010ff */
[----:B------:R-:W-:-:S02]  /*a310*/  FADD.FTZ R15, R9, R12 ;  /* 0x0000000c090f7221 */ /* 0x000fc40000010000 */
[----:B------:R-:W-:Y:S01]  /*a320*/  FADD.FTZ R13, R191, R10 ;  /* 0x0000000abf0d7221 */ /* 0x000fe20000010000 */
[----:B------:R-:W-:Y:S01]  /*a330*/  F2FP.BF16.F32.PACK_AB R191, R120, R191 ;  /* 0x000000bf78bf723e */ /* 0x000fe200000010ff */
        /* <DEDUP_REMOVED lines=8> */
[----:B------:R-:W-:-:S02]  /*a3c0*/  FADD.FTZ R10, R124, R13 ;  /* 0x0000000d7c0a7221 */ /* 0x000fc40000010000 */
[----:B------:R-:W-:Y:S02]  /*a3d0*/  FADD.FTZ R15, R6, R15 ;  /* 0x0000000f060f7221 */ /* 0x000fe40000010000 */
[----:B------:R-:W-:Y:S01]  /*a3e0*/  FADD.FTZ R10, R187, R10 ;  /* 0x0000000abb0a7221 */ /* 0x000fe20000010000 */
[----:B------:R-:W-:-:S03]  /*a3f0*/  F2FP.BF16.F32.PACK_AB R187, R121, R187 ;  /* 0x000000bb79bb723e */ /* 0x000fc600000010ff */
[----:B------:R-:W-:Y:S01]  /*a400*/  FADD.FTZ R9, R121, R10 ;  /* 0x0000000a79097221 */ /* 0x000fe20000010000 */
[----:B------:R-:W-:Y:S01]  /*a410*/  FADD.FTZ R10, R180, R15 ;  /* 0x0000000fb40a7221 */ /* 0x000fe20000010000 */
[C---:B------:R-:W-:Y:S02]  /*a420*/  F2FP.BF16.F32.PACK_AB R180, R127.reuse, R180 ;  /* 0x000000b47fb4723e */ /* 0x040fe400000010ff */
[----:B------:R-:W-:Y:S01]  /*a430*/  FADD.FTZ R12, R128, R9 ;  /* 0x00000009800c7221 */ /* 0x000fe20000010000 */
[----:B------:R-:W-:Y:S01]  /*a440*/  FADD.FTZ R5, R127, R10 ;  /* 0x0000000a7f057221 */ /* 0x000fe20000010000 */
[----:B------:R-:W-:Y:S02]  /*a450*/  IMAD.MOV.U32 R10, RZ, RZ, R3 ;  /* 0x000000ffff0a7224 */ /* 0x000fe400078e0003 */
[C---:B------:R-:W-:Y:S01]  /*a460*/  FADD.FTZ R12, R181.reuse, R12 ;  /* 0x0000000cb50c7221 */ /* 0x040fe20000010000 */
[----:B------:R-:W-:Y:S01]  /*a470*/  FADD.FTZ R6, R182, R5 ;  /* 0x00000005b6067221 */ /* 0x000fe20000010000 */
[----:B------:R-:W-:-:S02]  /*a480*/  F2FP.BF16.F32.PACK_AB R181, R181, R128 ;  /* 0x00000080b5b5723e */ /* 0x000fc400000010ff */
[----:B------:R-:W-:Y:S01]  /*a490*/  FADD.FTZ R5, R183, R12 ;  /* 0x0000000cb7057221 */ /* 0x000fe20000010000 */
[C---:B------:R-:W-:Y:S01]  /*a4a0*/  FADD.FTZ R6, R133.reuse, R6 ;  /* 0x0000000685067221 */ /* 0x040fe20000010000 */
[----:B------:R-:W-:Y:S02]  /*a4b0*/  F2FP.BF16.F32.PACK_AB R182, R133, R182 ;  /* 0x000000b685b6723e */ /* 0x000fe400000010ff */
[C---:B------:R-:W-:Y:S01]  /*a4c0*/  FADD.FTZ R5, R130.reuse, R5 ;  /* 0x0000000582057221 */ /* 0x040fe20000010000 */
[----:B------:R-:W-:Y:S01]  /*a4d0*/  FADD.FTZ R9, R155, R6 ;  /* 0x000000069b097221 */ /* 0x000fe20000010000 */
[----:B------:R-:W-:Y:S02]  /*a4e0*/  F2FP.BF16.F32.PACK_AB R183, R130, R183 ;  /* 0x000000b782b7723e */ /* 0x000fe400000010ff */
[----:B------:R-:W-:Y:S01]  /*a4f0*/  FADD.FTZ R6, R122, R5 ;  /* 0x000000057a067221 */ /* 0x000fe20000010000 */
[----:B------:R-:W-:-:S03]  /*a500*/  FADD.FTZ R9, R158, R9 ;  /* 0x000000099e097221 */ /* 0x000fc60000010000 */
[----:B------:R-:W-:Y:S01]  /*a510*/  FADD.FTZ R5, R123, R6 ;  /* 0x000000067b057221 */ /* 0x000fe20000010000 */
[----:B------:R-:W-:-:S03]  /*a520*/  FADD.FTZ R9, R146, R9 ;  /* 0x0000000992097221 */ /* 0x000fc60000010000 */
[----:B------:R-:W-:Y:S01]  /*a530*/  FADD.FTZ R5, R126, R5 ;  /* 0x000000057e057221 */ /* 0x000fe20000010000 */
[----:B------:R-:W-:Y:S01]  /*a540*/  FADD.FTZ R6, R131, R9 ;  /* 0x0000000983067221 */ /* 0x000fe20000010000 */
[----:B------:R-:W-:Y:S02]  /*a550*/  IMAD.MOV.U32 R9, RZ, RZ, R4 ;  /* 0x000000ffff097224 */ /* 0x000fe400078e0004 */
[----:B------:R-:W-:Y:S01]  /*a560*/  FADD.FTZ R5, R11, R5 ;  /* 0x000000050b057221 */ /* 0x000fe20000010000 */
[----:B------:R-:W-:Y:S06]  /*a570*/  @P3 BRA `(.L_x_5483) ;  /* 0xffffffb800cc3947 */ /* 0x000fec000383ffff */
.L_x_5474:
[----:B------:R-:W-:-:S13]  /*a580*/  R2UR UR6, R19 ;  /* 0x00000000130672ca */ /* 0x000fda00000e0000 */
[----:B------:R-:W-:-:S06]  /*a590*/  UISETP.GE.AND UP0, UPT, UR37, UR6, UPT ;  /* 0x000000062500728c */ /* 0x000fcc000bf06270 */
[----:B------:R-:W-:-:S13]  /*a5a0*/  PLOP3.LUT P2, PT, PT, PT, UP0, 0x80, 0x0 ;  /* 0x000000000000781c */ /* 0x000fda0003f4f008 */
[----:B------:R-:W-:Y:S05]  /*a5b0*/  @!P2 BRA `(.L_x_5484) ;  /* 0x0000003c0048a947 */ /* 0x000fea0003800000 */
[----:B------:R-:W-:Y:S01]  /*a5c0*/  IMAD.MOV.U32 R8, RZ, RZ, R4 ;  /* 0x000000ffff087224 */ /* 0x000fe200078e0004 */
[----:B------:R-:W-:Y:S01]  /*a5d0*/  UMOV UR38, UR60 ;  /* 0x0000003c00267c82 */ /* 0x000fe20008000000 */
[----:B------:R-:W-:Y:S01]  /*a5e0*/  IMAD.MOV.U32 R9, RZ, RZ, R3 ;  /* 0x000000ffff097224 */ /* 0x000fe200078e0003 */
[----:B------:R-:W-:Y:S01]  /*a5f0*/  UMOV UR7, UR36 ;  /* 0x0000002400077c82 */ /* 0x000fe20008000000 */
[----:B------:R-:W-:-:S05]  /*a600*/  ULDC UR61, c[0x0][0x988] ;  /* 0x00026200003d7ab9 */ /* 0x000fca0000000800 */
.L_x_5493:
[----:B------:R-:W-:-:S04]  /*a610*/  UIADD3 UR36, UR7, 0x1, URZ ;  /* 0x0000000107247890 */ /* 0x000fc8000fffe03f */
[----:B------:R-:W-:-:S04]  /*a620*/  UISETP.NE.AND UP0, UPT, UR36, 0x2, UPT ;  /* 0x000000022400788c */ /* 0x000fc8000bf05270 */
[----:B------:R-:W-:Y:S02]  /*a630*/  USEL UR60, URZ, 0x1, UP0 ;  /* 0x000000013f3c7887 */ /* 0x000fe40008000000 */
[----:B------:R-:W-:Y:S02]  /*a640*/  USEL UR36, UR36, URZ, UP0 ;  /* 0x0000003f24247287 */ /* 0x000fe40008000000 */
[----:B------:R-:W-:Y:S01]  /*a650*/  ULOP3.LUT UR60, UR38, UR60, URZ, 0x3c, !UPT ;  /* 0x0000003c263c7292 */ /* 0x000fe2000f8e3c3f */
[----:B------:R-:W-:Y:S11]  /*a660*/  @!P0 BRA `(.L_x_5485) ;  /* 0x0000000000048947 */ /* 0x000ff60003800000 */
[----:B------:R-:W-:Y:S01]  /*a670*/  BPT.TRAP 0x1 ;  /* 0x000000040000795c */ /* 0x000fe20000300000 */
.L_x_5485:
[----:B------:R-:W-:Y:S01]  /*a680*/  ULEA UR6, UR36, UR39, 0x3 ;  /* 0x0000002724067291 */ /* 0x000fe2000f8e183f */
[----:B------:R-:W-:-:S05]  /*a690*/  IMAD.U32 R3, RZ, RZ, UR60 ;  /* 0x0000003cff037e24 */ /* 0x000fca000f8e00ff */
[----:B------:R-:W-:-:S04]  /*a6a0*/  SHF.L.U32 R3, R3, 0x1f, RZ ;  /* 0x0000001f03037819 */ /* 0x000fc800000006ff */
[----:B------:R0:W1:Y:S01]  /*a6b0*/  SYNCS.PHASECHK.TRANS64.TRYWAIT P2, [UR6+0x36830], R3 ;  /* 0x03683003ff0075a7 */ /* 0x0000620008040146 */
[----:B------:R-:W-:Y:S05]  /*a6c0*/  @!P0 BRA `(.L_x_5486) ;  /* 0x0000000000048947 */ /* 0x000fea0003800000 */
[----:B------:R-:W-:Y:S01]  /*a6d0*/  BPT.TRAP 0x1 ;  /* 0x000000040000795c */ /* 0x000fe20000300000 */
.L_x_5486:
[----:B-1----:R-:W-:Y:S05]  /*a6e0*/  @P2 BRA `(.L_x_5487) ;  /* 0x0000000000082947 */ /* 0x002fea0003800000 */
[----:B------:R-:W1:Y:S02]  /*a6f0*/  SYNCS.PHASECHK.TRANS64.TRYWAIT P2, [UR6+0x36830], R3 ;  /* 0x03683003ff0075a7 */ /* 0x000e640008040146 */
[----:B-1----:R-:W-:Y:S05]  /*a700*/  @!P2 BRA `(.L_x_5488) ;  /* 0x000001040008a947 */ /* 0x002fea0003800000 */
.L_x_5487:
        /* <DEDUP_REMOVED lines=11> */
[----:B------:R-:W-:Y:S01]  /*a7c0*/  MOV R10, UR49 ;  /* 0x00000031000a7c02 */ /* 0x000fe20008000f00 */
[----:B------:R-:W-:Y:S01]  /*a7d0*/  UMOV UR49, UR53 ;  /* 0x0000003500317c82 */ /* 0x000fe20008000000 */
[----:B------:R-:W-:Y:S01]  /*a7e0*/  UIMAD UR6, UR36, 0xa80, UR6 ;  /* 0x00000a80240678a4 */ /* 0x000fe2000f8e0206 */
[----:B------:R-:W-:Y:S01]  /*a7f0*/  MOV R11, UR48 ;  /* 0x00000030000b7c02 */ /* 0x000fe20008000f00 */
[----:B------:R-:W-:Y:S01]  /*a800*/  UMOV UR48, UR52 ;  /* 0x0000003400307c82 */ /* 0x000fe20008000000 */
        /* <DEDUP_REMOVED lines=605> */
.L_x_5489:
[----:B------:R-:W-:Y:S01]  /*cde0*/  ULEA UR10, UR7, UR39, 0x3 ;  /* 0x00000027070a7291 */ /* 0x000fe2000f8e183f */
[----:B------:R-:W-:-:S05]  /*cdf0*/  IMAD.U32 R0, RZ, RZ, UR38 ;  /* 0x00000026ff007e24 */ /* 0x000fca000f8e00ff */
[----:B------:R-:W-:-:S04]  /*ce00*/  SHF.L.U32 R0, R0, 0x1f, RZ ;  /* 0x0000001f00007819 */ /* 0x000fc800000006ff */
[----:B------:R0:W1:Y:S01]  /*ce10*/  SYNCS.PHASECHK.TRANS64.TRYWAIT P2, [UR10+0x36850], R0 ;  /* 0x03685000ff0075a7 */ /* 0x000062000804014a */
[----:B------:R-:W-:Y:S05]  /*ce20*/  @!P0 BRA `(.L_x_5490) ;  /* 0x0000000000048947 */ /* 0x000fea0003800000 */
[----:B------:R-:W-:Y:S01]  /*ce30*/  BPT.TRAP 0x1 ;  /* 0x000000040000795c */ /* 0x000fe20000300000 */
.L_x_5490:
[----:B-1----:R-:W-:Y:S05]  /*ce40*/  @P2 BRA `(.L_x_5491) ;  /* 0x0000000000082947 */ /* 0x002fea0003800000 */
[----:B------:R-:W1:Y:S02]  /*ce50*/  SYNCS.PHASECHK.TRANS64.TRYWAIT P2, [UR10+0x36850], R0 ;  /* 0x03685000ff0075a7 */ /* 0x000e64000804014a */
[----:B-1----:R-:W-:Y:S05]  /*ce60*/  @!P2 BRA `(.L_x_5492) ;  /* 0x000000dc0048a947 */ /* 0x002fea0003800000 */
.L_x_5491:
[----:B------:R-:W-:Y:S01]  /*ce70*/  UIADD3 UR6, UR39, 0x400, URZ ;  /* 0x0000040027067890 */ /* 0x000fe2000fffe03f */
[----:B------:R-:W-:Y:S01]  /*ce80*/  WARPGROUP.ARRIVE ;  /* 0x00000000000079c5 */ /* 0x000fe20000000000 */
[----:B01----:R-:W-:Y:S01]  /*ce90*/  FMNMX.FTZ R0, R168, R9, !PT ;  /* 0x00000009a8007209 */ /* 0x003fe20007810000 */
[----:B------:R-:W-:Y:S01]  /*cea0*/  UMOV UR11, UR61 ;  /* 0x0000003d000b7c82 */ /* 0x000fe20008000000 */
[----:B------:R-:W-:Y:S01]  /*ceb0*/  USHF.R.U32.HI UR6, URZ, 0x4, UR6 ;  /* 0x000000043f067899 */ /* 0x000fe20008011606 */
[----:B------:R-:W-:Y:S01]  /*cec0*/  R2UR UR15, R19 ;  /* 0x00000000130f72ca */ /* 0x000fe200000e0000 */
[----:B------:R-:W-:Y:S01]  /*ced0*/  UMOV UR38, UR60 ;  /* 0x0000003c00267c82 */ /* 0x000fe20008000000 */
[----:B------:R-:W-:Y:S01]  /*cee0*/  FMNMX.FTZ R3, R169, R0, !PT ;  /* 0x00000000a9037209 */ /* 0x000fe20007810000 */
[----:B------:R-:W-:-:S03]  /*cef0*/  ULOP3.LUT UR6, UR6, 0x3fff, URZ, 0xc0, !UPT ;  /* 0x00003fff06067892 */ /* 0x000fc6000f8ec03f */
[----:B------:R-:W-:Y:S01]  /*cf00*/  FMNMX.FTZ R0, R172, R3, !PT ;  /* 0x00000003ac007209 */ /* 0x000fe20007810000 */
[----:B------:R-:W-:-:S03]  /*cf10*/  ULOP3.LUT UR6, UR6, 0x3800000, URZ, 0xfc, !UPT ;  /* 0x0380000006067892 */ /* 0x000fc6000f8efc3f */
[----:B------:R-:W-:Y:S01]  /*cf20*/  FMNMX.FTZ R3, R173, R0, !PT ;  /* 0x00000000ad037209 */ /* 0x000fe20007810000 */
[----:B------:R-:W-:Y:S02]  /*cf30*/  UIMAD UR14, UR7, 0xa80, UR6 ;  /* 0x00000a80070e78a4 */ /* 0x000fe4000f8e0206 */
[----:B------:R-:W-:Y:S01]  /*cf40*/  UISETP.GT.AND UP0, UPT, UR37, UR15, UPT ;  /* 0x0000000f2500728c */ /* 0x000fe2000bf04270 */
[----:B------:R-:W-:Y:S01]  /*cf50*/  FMNMX.FTZ R0, R160, R3, !PT ;  /* 0x00000003a0007209 */ /* 0x000fe20007810000 */
[----:B------:R-:W-:Y:S01]  /*cf60*/  UMOV UR7, 0x40000040 ;  /* 0x4000004000077882 */ /* 0x000fe20000000000 */
[----:B------:R-:W-:Y:S02]  /*cf70*/  UIADD3 UR37, UR37, -0x1, URZ ;  /* 0xffffffff25257890 */ /* 0x000fe4000fffe03f */
[----:B------:R-:W-:Y:S01]  /*cf80*/  UMOV UR6, UR14 ;  /* 0x0000000e00067c82 */ /* 0x000fe20008000000 */
[----:B------:R-:W-:Y:S01]  /*cf90*/  FMNMX.FTZ R3, R161, R0, !PT ;  /* 0x00000000a1037209 */ /* 0x000fe20007810000 */
[----:B------:R-:W-:Y:S01]  /*cfa0*/  HGMMA.64x192x16.F32.BF16 R24, R200, gdesc[UR4].tnspB, R24, gsb0 ;  /* 0x42e00004c8187df0 */ /* 0x000fe20008001818 */
[----:B------:R-:W-:Y:S01]  /*cfb0*/  UIADD3 UR6, UR14, 0x80, URZ ;  /* 0x000000800e067890 */ /* 0x000fe2000fffe03f */
[----:B------:R-:W-:Y:S01]  /*cfc0*/  PLOP3.LUT P2, PT, PT, PT, UP0, 0x80, 0x0 ;  /* 0x000000000000781c */ /* 0x000fe20003f4f008 */
        /* <DEDUP_REMOVED lines=26> */
[----:B0-----:R-:W-:Y:S02]  /*d170*/  FMNMX.FTZ R3, R4, R3, !PT ;  /* 0x0000000304037209 */ /* 0x001fe40007810000 */
[----:B------:R-:W-:-:S03]  /*d180*/  FMNMX.FTZ R4, R170, R8, !PT ;  /* 0x00000008aa047209 */ /* 0x000fc60007810000 */
[----:B------:R-:W-:Y:S01]  /*d190*/  FADD.FTZ R2, -R3, R9 ;  /* 0x0000000903027221 */ /* 0x000fe20000010100 */
[----:B------:R-:W-:-:S03]  /*d1a0*/  FMNMX.FTZ R11, R171, R4, !PT ;  /* 0x00000004ab0b7209 */ /* 0x000fc60007810000 */
[----:B------:R-:W-:Y:S01]  /*d1b0*/  FMUL.FTZ R10, R2, UR11 ;  /* 0x0000000b020a7c20 */ /* 0x000fe20008410000 */
[----:B------:R-:W-:Y:S01]  /*d1c0*/  FMNMX.FTZ R4, R174, R11, !PT ;  /* 0x0000000bae047209 */ /* 0x000fe20007810000 */
[----:B------:R-:W-:Y:S02]  /*d1d0*/  FMUL.FTZ R2, R3, UR11 ;  /* 0x0000000b03027c20 */ /* 0x000fe40008410000 */
[----:B------:R0:W-:Y:S01]  /*d1e0*/  MUFU.EX2 R0, R10 ;  /* 0x0000000a00007308 */ /* 0x0001e20000000800 */
        /* <DEDUP_REMOVED lines=10> */
[--C-:B0-----:R-:W-:Y:S01]  /*d290*/  FFMA.FTZ R10, R153, UR11, -R2.reuse ;  /* 0x0000000b990a7c23 */ /* 0x101fe20008010802 */
        /* <DEDUP_REMOVED lines=19> */
[----:B------:R-:W-:Y:S01]  /*d3d0*/  FMNMX.FTZ R11, R151, R4, !PT ;  /* 0x00000004970b7209 */ /* 0x000fe20007810000 */
[--C-:B------:R-:W-:Y:S01]  /*d3e0*/  FFMA.FTZ R200, R168, UR11, -R2.reuse ;  /* 0x0000000ba8c87c23 */ /* 0x100fe20008010802 */
[----:B------:R-:W-:Y:S01]  /*d3f0*/  FFMA.FTZ R202, R172, UR11, -R2 ;  /* 0x0000000bacca7c23 */ /* 0x000fe20008010802 */
[----:B------:R-:W-:Y:S01]  /*d400*/  MUFU.EX2 R10, R10 ;  /* 0x0000000a000a7308 */ /* 0x000fe20000000800 */
[----:B------:R-:W-:Y:S01]  /*d410*/  FMNMX.FTZ R4, R138, R11, !PT ;  /* 0x0000000b8a047209 */ /* 0x000fe20007810000 */
[----:B------:R-:W-:Y:S01]  /*d420*/  HGMMA.64x192x16.F32.BF16 R24, R196, gdesc[UR4].tnspB, R24, gsb0 ;  /* 0x42e00004c4187df0 */ /* 0x000fe20008001818 */
[----:B------:R-:W-:Y:S01]  /*d430*/  UIADD3 UR6, UR14, 0x100, URZ ;  /* 0x000001000e067890 */ /* 0x000fe2000fffe03f */
[----:B------:R-:W-:Y:S01]  /*d440*/  UMOV UR7, 0x40000040 ;  /* 0x4000004000077882 */ /* 0x000fe20000000000 */
        /* <DEDUP_REMOVED lines=8> */
[----:B0-----:R-:W-:Y:S01]  /*d4d0*/  FFMA.FTZ R6, R0, R6, R200 ;  /* 0x0000000600067223 */ /* 0x001fe200000100c8 */
[----:B------:R-:W-:Y:S02]  /*d4e0*/  FMNMX.FTZ R4, R134, R11, !PT ;  /* 0x0000000b86047209 */ /* 0x000fe40007810000 */
[----:B------:R-:W-:Y:S02]  /*d4f0*/  F2FP.BF16.F32.PACK_AB R200, R9, R200 ;  /* 0x000000c809c8723e */ /* 0x000fe400000010ff */
[----:B------:R-:W-:Y:S02]  /*d500*/  FMNMX.FTZ R11, R135, R4, !PT ;  /* 0x00000004870b7209 */ /* 0x000fe40007810000 */
[----:B------:R-:W-:Y:S02]  /*d510*/  MUFU.EX2 R13, R13 ;  /* 0x0000000d000d7308 */ /* 0x000fe40000000800 */
[----:B------:R-:W-:-:S04]  /*d520*/  FMNMX.FTZ R4, R122, R11, !PT ;  /* 0x0000000b7a047209 */ /* 0x000fc80007810000 */
[----:B------:R-:W-:Y:S02]  /*d530*/  FMNMX.FTZ R11, R123, R4, !PT ;  /* 0x000000047b0b7209 */ /* 0x000fe40007810000 */
[----:B------:R-:W-:Y:S02]  /*d540*/  MUFU.EX2 R14, R14 ;  /* 0x0000000e000e7308 */ /* 0x000fe40000000800 */
[----:B------:R-:W-:-:S04]  /*d550*/  FMNMX.FTZ R4, R126, R11, !PT ;  /* 0x0000000b7e047209 */ /* 0x000fc80007810000 */
[----:B------:R-:W-:Y:S02]  /*d560*/  FMNMX.FTZ R4, R127, R4, !PT ;  /* 0x000000047f047209 */ /* 0x000fe40007810000 */
[----:B------:R-:W-:Y:S03]  /*d570*/  MUFU.EX2 R11, R149 ;  /* 0x00000095000b7308 */ /* 0x000fe60000000800 */
[----:B------:R-:W0:Y:S05]  /*d580*/  SHFL.BFLY PT, R21, R4, 0x2, 0x1f ;  /* 0x0c401f0004157f89 */ /* 0x000e2a00000e0000 */
[----:B------:R-:W-:Y:S08]  /*d590*/  MUFU.EX2 R20, R20 ;  /* 0x0000001400147308 */ /* 0x000ff00000000800 */
[----:B------:R-:W-:Y:S08]  /*d5a0*/  MUFU.EX2 R120, R120 ;  /* 0x0000007800787308 */ /* 0x000ff00000000800 */
[----:B------:R-:W-:Y:S01]  /*d5b0*/  MUFU.EX2 R121, R121 ;  /* 0x0000007900797308 */ /* 0x000fe20000000800 */
[----:B0-----:R-:W-:Y:S01]  /*d5c0*/  FMNMX.FTZ R137, R4, R21, !PT ;  /* 0x0000001504897209 */ /* 0x001fe20007810000 */
[--C-:B------:R-:W-:Y:S01]  /*d5d0*/  FFMA.FTZ R21, R129, UR11, -R2.reuse ;  /* 0x0000000b81157c23 */ /* 0x100fe20008010802 */
[----:B------:R-:W-:-:S03]  /*d5e0*/  FFMA.FTZ R129, R125, UR11, -R2 ;  /* 0x0000000b7d817c23 */ /* 0x000fc60008010802 */
[----:B------:R-:W0:Y:S02]  /*d5f0*/  SHFL.BFLY PT, R4, R137, 0x1, 0x1f ;  /* 0x0c201f0089047f89 */ /* 0x000e2400000e0000 */
[----:B------:R-:W-:Y:S01]  /*d600*/  MUFU.EX2 R21, R21 ;  /* 0x0000001500157308 */ /* 0x000fe20000000800 */
[----:B0-----:R-:W-:-:S05]  /*d610*/  FMNMX.FTZ R4, R137, R4, !PT ;  /* 0x0000000489047209 */ /* 0x001fca0007810000 */
[----:B------:R-:W-:-:S04]  /*d620*/  FMUL.FTZ R125, R4, UR11 ;  /* 0x0000000b047d7c20 */ /* 0x000fc80008410000 */
        /* <DEDUP_REMOVED lines=12> */
[----:B------:R-:W-:-:S02]  /*d6f0*/  FFMA.FTZ R126, R126, UR11, -R125 ;  /* 0x0000000b7e7e7c23 */ /* 0x000fc4000801087d */
[----:B------:R-:W-:Y:S08]  /*d700*/  MUFU.EX2 R124, R124 ;  /* 0x0000007c007c7308 */ /* 0x000ff00000000800 */
[----:B------:R-:W-:Y:S08]  /*d710*/  MUFU.EX2 R203, R203 ;  /* 0x000000cb00cb7308 */ /* 0x000ff00000000800 */
[----:B------:R-:W-:Y:S08]  /*d720*/  MUFU.EX2 R137, R137 ;  /* 0x0000008900897308 */ /* 0x000ff00000000800 */
[----:B------:R-:W-:Y:S08]  /*d730*/  MUFU.EX2 R134, R134 ;  /* 0x0000008600867308 */ /* 0x000ff00000000800 */
[----:B------:R-:W0:Y:S08]  /*d740*/  MUFU.EX2 R135, R135 ;  /* 0x0000008700877308 */ /* 0x000e300000000800 */
        /* <DEDUP_REMOVED lines=10> */
[----:B------:R-:W-:-:S07]  /*d7f0*/  UMOV UR7, 0x40000040 ;  /* 0x4000004000077882 */ /* 0x000fce0000000000 */
        /* <DEDUP_REMOVED lines=20> */
[----:B------:R-:W-:Y:S02]  /*d940*/  IMAD.U32 R144, RZ, RZ, UR36 ;  /* 0x00000024ff907e24 */ /* 0x000fe4000f8e00ff */
[--C-:B------:R-:W-:Y:S01]  /*d950*/  FFMA.FTZ R189, R146, UR11, -R125.reuse ;  /* 0x0000000b92bd7c23 */ /* 0x100fe2000801087d */
[----:B------:R-:W-:Y:S01]  /*d960*/  IMAD.U32 R146, RZ, RZ, UR10 ;  /* 0x0000000aff927e24 */ /* 0x000fe2000f8e00ff */
[----:B------:R-:W-:Y:S01]  /*d970*/  HGMMA.64x192x16.F32.BF16 R24, R184, gdesc[UR4].tnspB, R24, gsb0 ;  /* 0x42e00004b8187df0 */ /* 0x000fe20008001818 */
[----:B------:R-:W-:Y:S01]  /*d980*/  UIADD3 UR6, UR14, 0x280, URZ ;  /* 0x000002800e067890 */ /* 0x000fe2000fffe03f */
[----:B------:R-:W-:Y:S01]  /*d990*/  @!P1 LEA R144, R144, UR39, 0x3 ;  /* 0x0000002790909c11 */ /* 0x000fe2000f8e18ff */
[----:B------:R-:W-:Y:S01]  /*d9a0*/  UMOV UR7, 0x40000040 ;  /* 0x4000004000077882 */ /* 0x000fe20000000000 */
[----:B------:R-:W-:Y:S01]  /*d9b0*/  @!P1 VIADD R146, R146, 0x36860 ;  /* 0x0003686092929836 */ /* 0x000fe20000000000 */
[----:B------:R-:W-:Y:S01]  /*d9c0*/  MUFU.EX2 R188, R188 ;  /* 0x000000bc00bc7308 */ /* 0x000fe20000000800 */
[----:B------:R-:W-:Y:S01]  /*d9d0*/  FFMA.FTZ R191, R150, UR11, -R125 ;  /* 0x0000000b96bf7c23 */ /* 0x000fe2000801087d */
[----:B------:R-:W-:-:S02]  /*d9e0*/  @!P1 VIADD R144, R144, 0x36840 ;  /* 0x0003684090909836 */ /* 0x000fc40000000000 */
[----:B------:R-:W-:-:S03]  /*d9f0*/  @!P1 PRMT R146, RZ, 0x654, R146 ;  /* 0x00000654ff929816 */ /* 0x000fc60000000092 */
[----:B------:R-:W-:Y:S01]  /*da00*/  @!P1 PRMT R145, RZ, 0x654, R144 ;  /* 0x00000654ff919816 */ /* 0x000fe20000000090 */
        /* <DEDUP_REMOVED lines=8> */
[----:B------:R-:W-:Y:S01]  /*da90*/  FFMA.FTZ R136, R141, UR11, -R2 ;  /* 0x0000000b8d887c23 */ /* 0x000fe20008010802 */
[--C-:B------:R-:W-:Y:S01]  /*daa0*/  FFMA.FTZ R185, R138, UR11, -R125.reuse ;  /* 0x0000000b8ab97c23 */ /* 0x100fe2000801087d */
[--C-:B------:R-:W-:Y:S01]  /*dab0*/  FFMA.FTZ R140, R159, UR11, -R125.reuse ;  /* 0x0000000b9f8c7c23 */ /* 0x100fe2000801087d */
[----:B------:R-:W-:Y:S01]  /*dac0*/  HGMMA.64x192x16.F32.BF16 R24, R180, gdesc[UR4].tnspB, R24, gsb0 ;  /* 0x42e00004b4187df0 */ /* 0x000fe20008001818 */
[----:B------:R-:W-:Y:S01]  /*dad0*/  UIADD3 UR6, UR14, 0x300, URZ ;  /* 0x000003000e067890 */ /* 0x000fe2000fffe03f */
[--C-:B------:R-:W-:Y:S01]  /*dae0*/  FFMA.FTZ R141, R147, UR11, -R125.reuse ;  /* 0x0000000b938d7c23 */ /* 0x100fe2000801087d */
[----:B------:R-:W-:Y:S01]  /*daf0*/  UMOV UR7, 0x40000040 ;  /* 0x4000004000077882 */ /* 0x000fe20000000000 */
[----:B------:R-:W-:Y:S01]  /*db00*/  MUFU.EX2 R184, R184 ;  /* 0x000000b800b87308 */ /* 0x000fe20000000800 */
[----:B------:R-:W-:-:S07]  /*db10*/  FFMA.FTZ R187, R142, UR11, -R125 ;  /* 0x0000000b8ebb7c23 */ /* 0x000fce000801087d */
        /* <DEDUP_REMOVED lines=11> */
[----:B------:R-:W-:Y:S01]  /*dbd0*/  FADD.FTZ R2, -R4, R8 ;  /* 0x0000000804027221 */ /* 0x000fe20000010100 */
[--C-:B------:R-:W-:Y:S01]  /*dbe0*/  FFMA.FTZ R132, R163, UR11, -R125.reuse ;  /* 0x0000000ba3847c23 */ /* 0x100fe2000801087d */
[----:B------:R-:W-:Y:S01]  /*dbf0*/  HGMMA.64x192x16.F32.BF16 R24, R176, gdesc[UR4].tnspB, R24, gsb0 ;  /* 0x42e00004b0187df0 */ /* 0x000fe20008001818 */
[----:B------:R-:W-:Y:S01]  /*dc00*/  MUFU.EX2 R8, R129 ;  /* 0x0000008100087308 */ /* 0x000fe20000000800 */
[----:B------:R-:W-:Y:S01]  /*dc10*/  FMUL.FTZ R2, R2, UR11 ;  /* 0x0000000b02027c20 */ /* 0x000fe20008410000 */
[--C-:B------:R-:W-:Y:S01]  /*dc20*/  FFMA.FTZ R133, R167, UR11, -R125.reuse ;  /* 0x0000000ba7857c23 */ /* 0x100fe2000801087d */
[----:B------:R-:W-:Y:S01]  /*dc30*/  FFMA.FTZ R181, R130, UR11, -R125 ;  /* 0x0000000b82b57c23 */ /* 0x000fe2000801087d */
[----:B------:R-:W-:Y:S01]  /*dc40*/  UMOV UR7, UR36 ;  /* 0x0000002400077c82 */ /* 0x000fe20008000000 */
[----:B0-----:R-:W-:-:S03]  /*dc50*/  F2FP.BF16.F32.PACK_AB R183, R135, R134 ;  /* 0x0000008687b7723e */ /* 0x001fc600000010ff */
[----:B------:R-:W0:Y:S08]  /*dc60*/  MUFU.EX2 R2, R2 ;  /* 0x0000000200027308 */ /* 0x000e300000000800 */
[----:B------:R-:W1:Y:S08]  /*dc70*/  MUFU.EX2 R129, R175 ;  /* 0x000000af00817308 */ /* 0x000e700000000800 */
[----:B------:R-:W2:Y:S01]  /*dc80*/  MUFU.EX2 R132, R132 ;  /* 0x0000008400847308 */ /* 0x000ea20000000800 */
[----:B0-----:R-:W-:Y:S01]  /*dc90*/  FFMA.FTZ R5, R2, R5, R201 ;  /* 0x0000000502057223 */ /* 0x001fe200000100c9 */
[----:B------:R-:W-:-:S03]  /*dca0*/  F2FP.BF16.F32.PACK_AB R201, R124, R201 ;  /* 0x000000c97cc9723e */ /* 0x000fc600000010ff */
[----:B------:R-:W-:-:S03]  /*dcb0*/  FADD.FTZ R138, R124, R5 ;  /* 0x000000057c8a7221 */ /* 0x000fc60000010000 */
[----:B------:R-:W0:Y:S01]  /*dcc0*/  MUFU.EX2 R133, R133 ;  /* 0x0000008500857308 */ /* 0x000e220000000800 */
[----:B------:R-:W-:Y:S01]  /*dcd0*/  FADD.FTZ R138, R203, R138 ;  /* 0x0000008acb8a7221 */ /* 0x000fe20000010000 */
[----:B-1----:R-:W-:-:S03]  /*dce0*/  F2FP.BF16.F32.PACK_AB R203, R129, R203 ;  /* 0x000000cb81cb723e */ /* 0x002fc600000010ff */
[----:B------:R-:W-:-:S03]  /*dcf0*/  FADD.FTZ R138, R129, R138 ;  /* 0x0000008a818a7221 */ /* 0x000fc60000010000 */
[----:B------:R-:W-:Y:S08]  /*dd00*/  MUFU.EX2 R180, R180 ;  /* 0x000000b400b47308 */ /* 0x000ff00000000800 */
[----:B------:R-:W-:Y:S08]  /*dd10*/  MUFU.EX2 R181, R181 ;  /* 0x000000b500b57308 */ /* 0x000ff00000000800 */
[----:B------:R-:W-:Y:S08]  /*dd20*/  MUFU.EX2 R124, R131 ;  /* 0x00000083007c7308 */ /* 0x000ff00000000800 */
[----:B------:R-:W-:Y:S08]  /*dd30*/  MUFU.EX2 R182, R182 ;  /* 0x000000b600b67308 */ /* 0x000ff00000000800 */
[----:B------:R-:W-:Y:S01]  /*dd40*/  MUFU.EX2 R128, R128 ;  /* 0x0000008000807308 */ /* 0x000fe20000000800 */
[----:B------:R-:W-:-:S02]  /*dd50*/  WARPGROUP.DEPBAR.LE gsb0, 0x0 ;  /* 0x00008000000079c5 */ /* 0x000fc40000010000 */
[----:B------:R1:W-:Y:S05]  /*dd60*/  @!P1 SYNCS.ARRIVE.TRANS64.RED.A1T0 RZ, [R145+URZ], RZ ;  /* 0x000000ff91ff99a7 */ /* 0x0003ea000810043f */
[----:B------:R-:W-:Y:S01]  /*dd70*/  MUFU.EX2 R179, R126 ;  /* 0x0000007e00b37308 */ /* 0x000fe20000000800 */
[----:B------:R-:W-:Y:S02]  /*dd80*/  F2FP.BF16.F32.PACK_AB R178, R8, R121 ;  /* 0x0000007908b2723e */ /* 0x000fe400000010ff */
[----:B------:R-:W-:Y:S01]  /*dd90*/  F2FP.BF16.F32.PACK_AB R176, R120, R20 ;  /* 0x0000001478b0723e */ /* 0x000fe200000010ff */
[----:B-1----:R-:W-:Y:S01]  /*dda0*/  FADD.FTZ R145, R9, R6 ;  /* 0x0000000609917221 */ /* 0x002fe20000010000 */
[----:B------:R1:W-:Y:S01]  /*ddb0*/  @!P1 SYNCS.ARRIVE.TRANS64.RED.A1T0 RZ, [R146+URZ], RZ ;  /* 0x000000ff92ff99a7 */ /* 0x0003e2000810043f */
[----:B------:R-:W-:Y:S01]  /*ddc0*/  FFMA.FTZ R6, R139, UR11, -R125 ;  /* 0x0000000b8b067c23 */ /* 0x000fe2000801087d */
[----:B------:R-:W-:Y:S01]  /*ddd0*/  FADD.FTZ R139, R197, R138 ;  /* 0x0000008ac58b7221 */ /* 0x000fe20000010000 */
[----:B--2---:R-:W-:-:S03]  /*dde0*/  F2FP.BF16.F32.PACK_AB R197, R132, R197 ;  /* 0x000000c584c5723e */ /* 0x004fc600000010ff */
[----:B------:R-:W-:Y:S01]  /*ddf0*/  FADD.FTZ R130, R132, R139 ;  /* 0x0000008b84827221 */ /* 0x000fe20000010000 */
[----:B------:R-:W-:Y:S01]  /*de00*/  MUFU.EX2 R6, R6 ;  /* 0x0000000600067308 */ /* 0x000fe20000000800 */
[----:B-1----:R-:W-:Y:S01]  /*de10*/  FADD.FTZ R146, R202, R145 ;  /* 0x00000091ca927221 */ /* 0x002fe20000010000 */
[----:B------:R-:W-:Y:S01]  /*de20*/  F2FP.BF16.F32.PACK_AB R202, R17, R202 ;  /* 0x000000ca11ca723e */ /* 0x000fe200000010ff */
[----:B------:R-:W-:Y:S01]  /*de30*/  FADD.FTZ R130, R199, R130 ;  /* 0x00000082c7827221 */ /* 0x000fe20000010000 */
[----:B0-----:R-:W-:Y:S01]  /*de40*/  F2FP.BF16.F32.PACK_AB R199, R133, R199 ;  /* 0x000000c785c7723e */ /* 0x001fe200000010ff */
[----:B------:R-:W-:Y:S02]  /*de50*/  FADD.FTZ R5, R17, R146 ;  /* 0x0000009211057221 */ /* 0x000fe40000010000 */
[----:B------:R-:W-:Y:S02]  /*de60*/  FADD.FTZ R130, R133, R130 ;  /* 0x0000008285827221 */ /* 0x000fe40000010000 */
[----:B------:R-:W-:Y:S01]  /*de70*/  FADD.FTZ R5, R196, R5 ;  /* 0x00000005c4057221 */ /* 0x000fe20000010000 */
[C---:B------:R-:W-:Y:S01]  /*de80*/  F2FP.BF16.F32.PACK_AB R196, R16.reuse, R196 ;  /* 0x000000c410c4723e */ /* 0x040fe200000010ff */
[----:B------:R-:W-:Y:S01]  /*de90*/  FADD.FTZ R130, R193, R130 ;  /* 0x00000082c1827221 */ /* 0x000fe20000010000 */
[----:B------:R-:W-:Y:S01]  /*dea0*/  F2FP.BF16.F32.PACK_AB R193, R137, R193 ;  /* 0x000000c189c1723e */ /* 0x000fe200000010ff */
[----:B------:R-:W-:-:S02]  /*deb0*/  FADD.FTZ R5, R16, R5 ;  /* 0x0000000510057221 */ /* 0x000fc40000010000 */
[----:B------:R-:W-:Y:S02]  /*dec0*/  FADD.FTZ R130, R137, R130 ;  /* 0x0000008289827221 */ /* 0x000fe40000010000 */
[----:B------:R-:W-:Y:S01]  /*ded0*/  FADD.FTZ R139, R198, R5 ;  /* 0x00000005c68b7221 */ /* 0x000fe20000010000 */
[----:B------:R-:W-:Y:S01]  /*dee0*/  F2FP.BF16.F32.PACK_AB R198, R12, R198 ;  /* 0x000000c60cc6723e */ /* 0x000fe200000010ff */
[----:B------:R-:W-:Y:S01]  /*def0*/  FADD.FTZ R9, R195, R130 ;  /* 0x00000082c3097221 */ /* 0x000fe20000010000 */
[----:B------:R-:W-:Y:S01]  /*df00*/  FFMA.FTZ R5, R122, UR11, -R125 ;  /* 0x0000000b7a057c23 */ /* 0x000fe2000801087d */
[----:B------:R-:W-:Y:S01]  /*df10*/  FADD.FTZ R139, R12, R139 ;  /* 0x0000008b0c8b7221 */ /* 0x000fe20000010000 */
[----:B------:R-:W-:Y:S01]  /*df20*/  MUFU.EX2 R122, R143 ;  /* 0x0000008f007a7308 */ /* 0x000fe20000000800 */
[----:B------:R-:W-:Y:S01]  /*df30*/  FADD.FTZ R130, R140, R9 ;  /* 0x000000098c827221 */ /* 0x000fe20000010000 */
[----:B------:R-:W-:Y:S01]  /*df40*/  FFMA.FTZ R125, R127, UR11, -R125 ;  /* 0x0000000b7f7d7c23 */ /* 0x000fe2000801087d */
[----:B------:R-:W-:Y:S01]  /*df50*/  FADD.FTZ R139, R192, R139 ;  /* 0x0000008bc08b7221 */ /* 0x000fe20000010000 */
[----:B------:R-:W-:Y:S01]  /*df60*/  F2FP.BF16.F32.PACK_AB R192, R10, R192 ;  /* 0x000000c00ac0723e */ /* 0x000fe200000010ff */
[----:B------:R-:W-:Y:S01]  /*df70*/  FADD.FTZ R130, R189, R130 ;  /* 0x00000082bd827221 */ /* 0x000fe20000010000 */
[----:B------:R-:W-:Y:S01]  /*df80*/  F2FP.BF16.F32.PACK_AB R195, R140, R195 ;  /* 0x000000c38cc3723e */ /* 0x000fe200000010ff */
[----:B------:R-:W-:Y:S01]  /*df90*/  FADD.FTZ R139, R10, R139 ;  /* 0x0000008b0a8b7221 */ /* 0x000fe20000010000 */
[----:B------:R-:W0:Y:S01]  /*dfa0*/  MUFU.EX2 R5, R5 ;  /* 0x0000000500057308 */ /* 0x000e220000000800 */
[C---:B------:R-:W-:Y:S01]  /*dfb0*/  FADD.FTZ R130, R141.reuse, R130 ;  /* 0x000000828d827221 */ /* 0x040fe20000010000 */
[----:B------:R-:W-:Y:S01]  /*dfc0*/  F2FP.BF16.F32.PACK_AB R189, R141, R189 ;  /* 0x000000bd8dbd723e */ /* 0x000fe200000010ff */
        /* <DEDUP_REMOVED lines=30> */
[----:B------:R-:W0:Y:S01]  /*e1b0*/  MUFU.EX2 R12, R125 ;  /* 0x0000007d000c7308 */ /* 0x000e220000000800 */
[----:B------:R-:W-:Y:S01]  /*e1c0*/  F2FP.BF16.F32.PACK_AB R181, R124, R181 ;  /* 0x000000b57cb5723e */ /* 0x000fe200000010ff */
[----:B------:R-:W-:Y:S01]  /*e1d0*/  FADD.FTZ R11, R182, R11 ;  /* 0x0000000bb60b7221 */ /* 0x000fe20000010000 */
[----:B------:R-:W-:Y:S01]  /*e1e0*/  FADD.FTZ R6, R134, R9 ;  /* 0x0000000986067221 */ /* 0x000fe20000010000 */
[----:B------:R-:W-:-:S02]  /*e1f0*/  F2FP.BF16.F32.PACK_AB R182, R128, R182 ;  /* 0x000000b680b6723e */ /* 0x000fc400000010ff */
        /* <DEDUP_REMOVED lines=8> */
[----:B0-----:R-:W-:Y:S02]  /*e280*/  F2FP.BF16.F32.PACK_AB R179, R12, R179 ;  /* 0x000000b30cb3723e */ /* 0x001fe400000010ff */
[----:B------:R-:W-:Y:S01]  /*e290*/  FADD.FTZ R6, R8, R5 ;  /* 0x0000000508067221 */ /* 0x000fe20000010000 */
[----:B------:R-:W-:Y:S01]  /*e2a0*/  FADD.FTZ R5, R12, R9 ;  /* 0x000000090c057221 */ /* 0x000fe20000010000 */
[----:B------:R-:W-:Y:S02]  /*e2b0*/  IMAD.MOV.U32 R8, RZ, RZ, R4 ;  /* 0x000000ffff087224 */ /* 0x000fe400078e0004 */
[----:B------:R-:W-:Y:S01]  /*e2c0*/  IMAD.MOV.U32 R9, RZ, RZ, R3 ;  /* 0x000000ffff097224 */ /* 0x000fe200078e0003 */
[----:B------:R-:W-:Y:S06]  /*e2d0*/  @P2 BRA `(.L_x_5493) ;  /* 0xffffffc000cc2947 */ /* 0x000fec000383ffff */
.L_x_5484:
        /* <DEDUP_REMOVED lines=99> */
.L_x_5494:
[----:B------:R-:W-:Y:S01]  /*e910*/  ULEA UR5, UR36, UR39, 0x3 ;  /* 0x0000002724057291 */ /* 0x000fe2000f8e183f */
[----:B------:R-:W-:-:S05]  /*e920*/  IMAD.U32 R0, RZ, RZ, UR60 ;  /* 0x0000003cff007e24 */ /* 0x000fca000f8e00ff */
[----:B------:R-:W-:-:S04]  /*e930*/  SHF.L.U32 R0, R0, 0x1f, RZ ;  /* 0x0000001f00007819 */ /* 0x000fc800000006ff */
[----:B------:R0:W1:Y:S01]  /*e940*/  SYNCS.PHASECHK.TRANS64.TRYWAIT P2, [UR5+0x36850], R0 ;  /* 0x03685000ff0075a7 */ /* 0x0000620008040145 */
[----:B------:R-:W-:Y:S05]  /*e950*/  @!P0 BRA `(.L_x_5495) ;  /* 0x0000000000048947 */ /* 0x000fea0003800000 */
[----:B------:R-:W-:Y:S01]  /*e960*/  BPT.TRAP 0x1 ;  /* 0x000000040000795c */ /* 0x000fe20000300000 */
.L_x_5495:
[----:B-1----:R-:W-:Y:S05]  /*e970*/  @P2 BRA `(.L_x_5496) ;  /* 0x0000000000082947 */ /* 0x002fea0003800000 */
[----:B------:R-:W1:Y:S02]  /*e980*/  SYNCS.PHASECHK.TRANS64.TRYWAIT P0, [UR5+0x36850], R0 ;  /* 0x03685000ff0075a7 */ /* 0x000e640008000145 */
[----:B-1----:R-:W-:Y:S05]  /*e990*/  @!P0 BRA `(.L_x_5497) ;  /* 0x000000c000948947 */ /* 0x002fea0003800000 */
.L_x_5496:
[----:B------:R-:W-:Y:S01]  /*e9a0*/  UIADD3 UR39, UR39, 0x400, URZ ;  /* 0x0000040027277890 */ /* 0x000fe2000fffe03f */
[----:B------:R-:W-:Y:S01]  /*e9b0*/  WARPGROUP.ARRIVE ;  /* 0x00000000000079c5 */ /* 0x000fe20000000000 */
[----:B------:R-:W-:Y:S01]  /*e9c0*/  UMOV UR7, 0x40000040 ;  /* 0x4000004000077882 */ /* 0x000fe20000000000 */
[----:B-1----:R-:W1:Y:S01]  /*e9d0*/  SHFL.BFLY PT, R7, R6, 0x2, 0x1f ;  /* 0x0c401f0006077f89 */ /* 0x002e6200000e0000 */
[----:B------:R-:W-:Y:S01]  /*e9e0*/  USHF.R.U32.HI UR39, URZ, 0x4, UR39 ;  /* 0x000000043f277899 */ /* 0x000fe20008011627 */
[----:B------:R-:W-:Y:S01]  /*e9f0*/  IMAD.U32 R11, RZ, RZ, UR5 ;  /* 0x00000005ff0b7e24 */ /* 0x000fe2000f8e00ff */
[----:B------:R-:W-:Y:S01]  /*ea00*/  R2UR UR8, R233 ;  /* 0x00000000e90872ca */ /* 0x000fe200000e0000 */
[----:B0-----:R-:W0:Y:S01]  /*ea10*/  SHFL.BFLY PT, R0, R5, 0x2, 0x1f ;  /* 0x0c401f0005007f89 */ /* 0x001e2200000e0000 */
[----:B------:R-:W-:Y:S01]  /*ea20*/  ULOP3.LUT UR39, UR39, 0x3fff, URZ, 0xc0, !UPT ;  /* 0x00003fff27277892 */ /* 0x000fe2000f8ec03f */
[----:B------:R-:W-:Y:S02]  /*ea30*/  @!P1 VIADD R11, R11, 0x36860 ;  /* 0x000368600b0b9836 */ /* 0x000fe40000000000 */
[----:B------:R-:W-:Y:S01]  /*ea40*/  IMAD.MOV.U32 R8, RZ, RZ, RZ ;  /* 0x000000ffff087224 */ /* 0x000fe200078e00ff */
[----:B------:R-:W-:-:S02]  /*ea50*/  ULOP3.LUT UR4, UR39, 0x3800000, URZ, 0xfc, !UPT ;  /* 0x0380000027047892 */ /* 0x000fc4000f8efc3f */
[----:B------:R-:W-:Y:S02]  /*ea60*/  @!P1 PRMT R11, RZ, 0x654, R11 ;  /* 0x00000654ff0b9816 */ /* 0x000fe4000000000b */
[----:B------:R-:W-:Y:S02]  /*ea70*/  UIMAD UR4, UR36, 0xa80, UR4 ;  /* 0x00000a80240478a4 */ /* 0x000fe4000f8e0204 */
[----:B------:R-:W-:Y:S02]  /*ea80*/  UIADD3 UR36, UR36, 0x1, URZ ;  /* 0x0000000124247890 */ /* 0x000fe4000fffe03f */
[----:B------:R-:W-:Y:S02]  /*ea90*/  UIADD3 UR8, UR8, 0x1, URZ ;  /* 0x0000000108087890 */ /* 0x000fe4000fffe03f */
[----:B------:R-:W-:Y:S01]  /*eaa0*/  UISETP.NE.AND UP0, UPT, UR36, 0x2, UPT ;  /* 0x000000022400788c */ /* 0x000fe2000bf05270 */
[----:B------:R-:W-:Y:S02]  /*eab0*/  UMOV UR6, UR4 ;  /* 0x0000000400067c82 */ /* 0x000fe40008000000 */
[----:B------:R-:W-:Y:S01]  /*eac0*/  HGMMA.64x192x16.F32.BF16 R24, R200, gdesc[UR4].tnspB, R24, gsb0 ;  /* 0x42e00004c8187df0 */ /* 0x000fe20008001818 */
[----:B------:R-:W-:Y:S01]  /*ead0*/  UIADD3 UR6, UR4, 0x80, URZ ;  /* 0x0000008004067890 */ /* 0x000fe2000fffe03f */
[----:B-1----:R-:W-:Y:S01]  /*eae0*/  FADD.FTZ R7, R7, R6 ;  /* 0x0000000607077221 */ /* 0x002fe20000010000 */
[----:B------:R-:W-:Y:S01]  /*eaf0*/  UMOV UR7, 0x40000040 ;  /* 0x4000004000077882 */ /* 0x000fe20000000000 */
[----:B------:R-:W-:-:S02]  /*eb00*/  IMAD.U32 R6, RZ, RZ, UR11 ;  /* 0x0000000bff067e24 */ /* 0x000fc4000f8e00ff */
[----:B0-----:R-:W-:Y:S01]  /*eb10*/  FADD.FTZ R2, R0, R5 ;  /* 0x0000000500027221 */ /* 0x001fe20000010000 */
[----:B------:R-:W-:Y:S01]  /*eb20*/  IMAD.MOV.U32 R5, RZ, RZ, RZ ;  /* 0x000000ffff057224 */ /* 0x000fe200078e00ff */
[----:B------:R-:W0:Y:S01]  /*eb30*/  SHFL.BFLY PT, R0, R7, 0x1, 0x1f ;  /* 0x0c201f0007007f89 */ /* 0x000e2200000e0000 */
[----:B------:R-:W-:Y:S01]  /*eb40*/  IMAD.U32 R233, RZ, RZ, UR8 ;  /* 0x00000008ffe97e24 */ /* 0x000fe2000f8e00ff */
[----:B------:R-:W-:Y:S02]  /*eb50*/  USEL UR36, UR36, URZ, UP0 ;  /* 0x0000003f24247287 */ /* 0x000fe40008000000 */
[----:B------:R-:W1:Y:S01]  /*eb60*/  SHFL.BFLY PT, R9, R2, 0x1, 0x1f ;  /* 0x0c201f0002097f89 */ /* 0x000e6200000e0000 */
[----:B0-----:R-:W-:Y:S01]  /*eb70*/  FADD.FTZ R12, R7, R0 ;  /* 0x00000000070c7221 */ /* 0x001fe20000010000 */
[----:B------:R-:W-:Y:S02]  /*eb80*/  IMAD.U32 R7, RZ, RZ, UR11 ;  /* 0x0000000bff077e24 */ /* 0x000fe4000f8e00ff */
[----:B------:R-:W-:-:S02]  /*eb90*/  IMAD.MOV.U32 R0, RZ, RZ, -0x800000 ;  /* 0xff800000ff007424 */ /* 0x000fc400078e00ff */
        /* <DEDUP_REMOVED lines=10> */
[----:B------:R-:W-:Y:S02]  /*ec40*/  PLOP3.LUT P0, PT, PT, PT, PT, 0x8, 0x0 ;  /* 0x000000000000781c */ /* 0x000fe40003f0e170 */
[----:B------:R-:W0:Y:S01]  /*ec50*/  @P2 MUFU.RCP R5, R13 ;  /* 0x0000000d00052308 */ /* 0x000e220000001000 */
[----:B--2---:R-:W-:Y:S01]  /*ec60*/  @P2 FMUL.FTZ R12, R7, 0.69314718246459960938 ;  /* 0x3f317218070c2820 */ /* 0x004fe20000410000 */
        /* <DEDUP_REMOVED lines=131> */
.L_x_5467:
        /* <DEDUP_REMOVED lines=20> */
[----:B------:R-:W-:-:S02]  /*f5e0*/  R2UR UR17, R22 ;  /* 0x00000000161172ca */ /* 0x000fc400000e0000 */
[----:B------:R-:W-:Y:S02]  /*f5f0*/  R2UR UR18, R208 ;  /* 0x00000000d01272ca */ /* 0x000fe400000e0000 */
[----:B------:R-:W-:Y:S01]  /*f600*/  R2UR UR23, R210 ;  /* 0x00000000d21772ca */ /* 0x000fe200000e0000 */
        /* <DEDUP_REMOVED lines=42> */
[----:B------:R-:W-:Y:S02]  /*f8b0*/  LOP3.LUT R92, R8, R135, RZ, 0x3c, !PT ;  /* 0x00000087085c7212 */ /* 0x000fe400078e3cff */
[----:B------:R-:W-:Y:S02]  /*f8c0*/  LOP3.LUT R16, R10, R19, RZ, 0x3c, !PT ;  /* 0x000000130a107212 */ /* 0x000fe400078e3cff */
        /* <DEDUP_REMOVED lines=12> */
[----:B------:R-:W-:Y:S02]  /*f990*/  LOP3.LUT R84, R84, R131, RZ, 0x3c, !PT ;  /* 0x0000008354547212 */ /* 0x000fe400078e3cff */
[----:B------:R-:W-:-:S02]  /*f9a0*/  LOP3.LUT R86, R3, R86, RZ, 0x3c, !PT ;  /* 0x0000005603567212 */ /* 0x000fc400078e3cff */
[----:B------:R-:W-:Y:S02]  /*f9b0*/  LOP3.LUT R88, R6, R133, RZ, 0x3c, !PT ;  /* 0x0000008506587212 */ /* 0x000fe400078e3cff */
[----:B------:R-:W-:Y:S02]  /*f9c0*/  LOP3.LUT R90, R7, R90, RZ, 0x3c, !PT ;  /* 0x0000005a075a7212 */ /* 0x000fe400078e3cff */
[----:B------:R-:W-:Y:S02]  /*f9d0*/  LOP3.LUT R94, R8, R137, RZ, 0x3c, !PT ;  /* 0x00000089085e7212 */ /* 0x000fe400078e3cff */
[----:B------:R-:W-:Y:S02]  /*f9e0*/  LOP3.LUT R8, R10, R139, RZ, 0x3c, !PT ;  /* 0x0000008b0a087212 */ /* 0x000fe400078e3cff */
[----:B------:R-:W-:Y:S02]  /*f9f0*/  MOV R3, R4 ;  /* 0x0000000400037202 */ /* 0x000fe40000000f00 */
[----:B------:R-:W-:-:S02]  /*fa00*/  LOP3.LUT R10, R19, R130, RZ, 0x3c, !PT ;  /* 0x00000082130a7212 */ /* 0x000fc400078e3cff */
[----:B------:R-:W-:Y:S02]  /*fa10*/  F2FP.BF16.F32.PACK_AB R4, R25, R24 ;  /* 0x000000181904723e */ /* 0x000fe400000010ff */
[----:B------:R-:W-:Y:S02]  /*fa20*/  F2FP.BF16.F32.PACK_AB R5, R27, R26 ;  /* 0x0000001a1b05723e */ /* 0x000fe400000010ff */
[----:B------:R-:W-:Y:S02]  /*fa30*/  F2FP.BF16.F32.PACK_AB R6, R29, R28 ;  /* 0x0000001c1d06723e */ /* 0x000fe400000010ff */
[----:B------:R-:W-:Y:S02]  /*fa40*/  F2FP.BF16.F32.PACK_AB R7, R31, R30 ;  /* 0x0000001e1f07723e */ /* 0x000fe400000010ff */
[----:B------:R-:W-:Y:S02]  /*fa50*/  MOV R134, R16 ;  /* 0x0000001000867202 */ /* 0x000fe40000000f00 */
[----:B------:R-:W-:Y:S01]  /*fa60*/  MOV R133, R84 ;  /* 0x0000005400857202 */ /* 0x000fe20000000f00 */
[----:B------:R0:W-:Y:S01]  /*fa70*/  STSM.16.M88.4 [R3], R4 ;  /* 0x0000000403007844 */ /* 0x0001e20000000200 */
        /* <DEDUP_REMOVED lines=15> */
[----:B0-----:R-:W-:Y:S01]  /*fb70*/  MOV R3, R10 ;  /* 0x0000000a00037202 */ /* 0x001fe20000000f00 */
[----:B------:R0:W-:Y:S01]  /*fb80*/  STSM.16.M88.4 [R14], R88 ;  /* 0x000000580e007844 */ /* 0x0001e20000000200 */
[----:B------:R-:W-:Y:S02]  /*fb90*/  F2FP.BF16.F32.PACK_AB R4, R49, R48 ;  /* 0x000000303104723e */ /* 0x000fe400000010ff */
[----:B------:R-:W-:Y:S02]  /*fba0*/  F2FP.BF16.F32.PACK_AB R5, R51, R50 ;  /* 0x000000323305723e */ /* 0x000fe400000010ff */
[----:B------:R-:W-:Y:S02]  /*fbb0*/  F2FP.BF16.F32.PACK_AB R6, R53, R52 ;  /* 0x000000343506723e */ /* 0x000fe400000010ff */
[----:B------:R-:W-:-:S02]  /*fbc0*/  F2FP.BF16.F32.PACK_AB R7, R55, R54 ;  /* 0x000000363707723e */ /* 0x000fc400000010ff */
[----:B------:R-:W-:Y:S02]  /*fbd0*/  F2FP.BF16.F32.PACK_AB R8, R57, R56 ;  /* 0x000000383908723e */ /* 0x000fe400000010ff */
[----:B------:R-:W-:Y:S01]  /*fbe0*/  F2FP.BF16.F32.PACK_AB R9, R59, R58 ;  /* 0x0000003a3b09723e */ /* 0x000fe200000010ff */
[----:B------:R-:W-:Y:S01]  /*fbf0*/  STSM.16.M88.4 [R134], R4 ;  /* 0x0000000486007844 */ /* 0x000fe20000000200 */
[----:B------:R-:W-:Y:S02]  /*fc00*/  F2FP.BF16.F32.PACK_AB R10, R61, R60 ;  /* 0x0000003c3d0a723e */ /* 0x000fe400000010ff */
[----:B------:R-:W-:Y:S02]  /*fc10*/  F2FP.BF16.F32.PACK_AB R11, R63, R62 ;  /* 0x0000003e3f0b723e */ /* 0x000fe400000010ff */
[----:B------:R-:W-:Y:S02]  /*fc20*/  F2FP.BF16.F32.PACK_AB R12, R65, R64 ;  /* 0x00000040410c723e */ /* 0x000fe400000010ff */
[----:B-1----:R-:W-:Y:S01]  /*fc30*/  F2FP.BF16.F32.PACK_AB R13, R67, R66 ;  /* 0x00000042430d723e */ /* 0x002fe200000010ff */
[----:B------:R-:W-:Y:S01]  /*fc40*/  STSM.16.M88.4 [R133], R8 ;  /* 0x0000000885007844 */ /* 0x000fe20000000200 */
[----:B0-----:R-:W-:-:S02]  /*fc50*/  F2FP.BF16.F32.PACK_AB R14, R69, R68 ;  /* 0x00000044450e723e */ /* 0x001fc400000010ff */
[----:B------:R-:W-:Y:S02]  /*fc60*/  F2FP.BF16.F32.PACK_AB R15, R71, R70 ;  /* 0x00000046470f723e */ /* 0x000fe400000010ff */
[----:B------:R-:W-:Y:S02]  /*fc70*/  F2FP.BF16.F32.PACK_AB R84, R73, R72 ;  /* 0x000000484954723e */ /* 0x000fe400000010ff */
[----:B------:R-:W-:Y:S01]  /*fc80*/  F2FP.BF16.F32.PACK_AB R85, R75, R74 ;  /* 0x0000004a4b55723e */ /* 0x000fe200000010ff */
[----:B------:R-:W-:Y:S01]  /*fc90*/  STSM.16.M88.4 [R19], R12 ;  /* 0x0000000c13007844 */ /* 0x000fe20000000200 */
        /* <DEDUP_REMOVED lines=13> */
[----:B------:R-:W-:Y:S01]  /*fd70*/  F2FP.BF16.F32.PACK_AB R95, R129, R128 ;  /* 0x00000080815f723e */ /* 0x000fe200000010ff */
[----:B0-----:R-:W-:Y:S01]  /*fd80*/  IMAD.U32 R17, RZ, RZ, UR13 ;  /* 0x0000000dff117e24 */ /* 0x001fe2000f8e00ff */
[----:B------:R-:W-:Y:S02]  /*fd90*/  F2FP.BF16.F32.PACK_AB R4, R97, R96 ;  /* 0x000000606104723e */ /* 0x000fe400000010ff */
        /* <DEDUP_REMOVED lines=9> */
[----:B------:R-:W-:Y:S01]  /*fe30*/  F2FP.BF16.F32.PACK_AB R11, R111, R110 ;  /* 0x0000006e6f0b723e */ /* 0x000fe200000010ff */
[----:B------:R-:W-:Y:S01]  /*fe40*/  ULDC.64 UR12, c[0x0][0xc08] ;  /* 0x00030200000c7ab9 */ /* 0x000fe20000000a00 */
        /* <DEDUP_REMOVED lines=8> */
[----:B------:R-:W-:-:S07]  /*fed0*/  ISETP.NE.AND.EX P0, PT, RZ, UR15, PT, P0 ;  /* 0x0000000fff007c0c */ /* 0x000fce000bf05300 */
[----:B0-----:R-:W0:Y:S06]  /*fee0*/  LDC R3, c[0x0][0xbe8] ;  /* 0x0002fa00ff037b82 */ /* 0x001e2c0000000800 */
[----:B------:R-:W2:Y:S01]  /*fef0*/  @P0 LDG.E R19, desc[UR20][R16.64] ;  /* 0x0000001410130981 */ /* 0x000ea2000c1e1900 */
[----:B------:R-:W-:Y:S01]  /*ff00*/  UISETP.NE.U32.AND UP0, UPT, UR12, URZ, UPT ;  /* 0x0000003f0c00728c */ /* 0x000fe2000bf05070 */
[----:B------:R-:W-:-:S03]  /*ff10*/  ULDC UR4, c[0x0][0xa88] ;  /* 0x0002a20000047ab9 */ /* 0x000fc60000000800 */
[----:B------:R-:W-:Y:S01]  /*ff20*/  UISETP.NE.AND.EX UP0, UPT, UR13, URZ, UPT, UP0 ;  /* 0x0000003f0d00728c */ /* 0x000fe2000bf05300 */
[----:B------:R-:W-:Y:S01]  /*ff30*/  IMAD.U32 R10, RZ, RZ, UR4 ;  /* 0x00000004ff0a7e24 */ /* 0x000fe2000f8e00ff */
[----:B------:R-:W-:-:S04]  /*ff40*/  ULDC UR4, c[0x0][0xad4] ;  /* 0x0002b50000047ab9 */ /* 0x000fc80000000800 */
[----:B------:R-:W-:Y:S02]  /*ff50*/  PLOP3.LUT P4, PT, PT, PT, UP0, 0x80, 0x0 ;  /* 0x000000000000781c */ /* 0x000fe40003f8f008 */
[----:B0-----:R-:W-:-:S03]  /*ff60*/  ISETP.NE.AND P1, PT, R3, 0x1, PT ;  /* 0x000000010300780c */ /* 0x001fc60003f25270 */
[----:B------:R-:W-:-:S04]  /*ff70*/  @UP0 ULEA UR12, UP1, UR9, UR12, 0x2 ;  /* 0x0000000c090c0291 */ /* 0x000fc8000f82103f */
[----:B------:R-:W-:Y:S02]  /*ff80*/  @UP0 ULEA.HI.X UR13, UR9, UR13, UR16, 0x2, UP1 ;  /* 0x0000000d090d0291 */ /* 0x000fe400088f1410 */
[----:B------:R-:W-:Y:S01]  /*ff90*/  UISETP.NE.AND UP0, UPT, UR19, URZ, UPT ;  /* 0x0000003f1300728c */ /* 0x000fe2000bf05270 */
[----:B------:R-:W-:-:S03]  /*ffa0*/  IMAD.U32 R4, RZ, RZ, UR12 ;  /* 0x0000000cff047e24 */ /* 0x000fc6000f8e00ff */
[----:B------:R-:W0:Y:S01]  /*ffb0*/  @P1 LDC R6, c[0x0][0xbec] ;  /* 0x0002fb00ff061b82 */ /* 0x000e220000000800 */
[----:B------:R-:W-:Y:S01]  /*ffc0*/  USEL UR4, UR19, UR4, UP0 ;  /* 0x0000000413047287 */ /* 0x000fe20008000000 */
[----:B------:R-:W-:Y:S01]  /*ffd0*/  IMAD.U32 R5, RZ, RZ, UR13 ;  /* 0x0000000dff057e24 */ /* 0x000fe2000f8e00ff */
[----:B------:R-:W-:Y:S02]  /*ffe0*/  UMOV UR22, 0x9b8 ;  /* 0x000009b800167882 */ /* 0x000fe40000000000 */
[----:B------:R-:W-:-:S03]  /*fff0*/  UISETP.GT.AND UP1, UPT, UR4, 0x1, UPT ;  /* 0x000000010400788c */ /* 0x000fc6000bf24270 */
[----:B------:R-:W1:Y:S01]  /*10000*/  @P1 LDC R9, c[0x0][0xbf0] ;  /* 0x0002fc00ff091b82 */ /* 0x000e620000000800 */
[----:B------:R-:W-:Y:S01]  /*10010*/  USEL UR22, UR22, 0x978, UP1 ;  /* 0x0000097816167887 */ /* 0x000fe20008800000 */
[----:B------:R0:W5:Y:S01]  /*10020*/  @P4 LDG.E R10, desc[UR20][R4.64] ;  /* 0x00000014040a4981 */ /* 0x000162000c1e1900 */
[----:B------:R-:W-:Y:S01]  /*10030*/  UISETP.NE.U32.AND UP0, UPT, UR14, URZ, UPT ;  /* 0x0000003f0e00728c */ /* 0x000fe2000bf05070 */
[----:B------:R-:W-:Y:S01]  /*10040*/  VIADD R15, R23, UR17 ;  /* 0x00000011170f7c36 */ /* 0x000fe20008000000 */
[----:B------:R-:W-:Y:S01]  /*10050*/  UMOV UR4, URZ ;  /* 0x0000003f00047c82 */ /* 0x000fe20008000000 */
[----:B------:R-:W-:Y:S02]  /*10060*/  USEL UR20, UR18, URZ, UP1 ;  /* 0x0000003f12147287 */ /* 0x000fe40008800000 */
[----:B------:R-:W-:Y:S01]  /*10070*/  UISETP.NE.AND.EX UP0, UPT, UR15, URZ, UPT, UP0 ;  /* 0x0000003f0f00728c */ /* 0x000fe2000bf05300 */
[----:B------:R-:W-:-:S03]  /*10080*/  IMAD.MOV.U32 R7, RZ, RZ, R15 ;  /* 0x000000ffff077224 */ /* 0x000fc600078e000f */
        /* <DEDUP_REMOVED lines=46> */
.L_x_5500:
[----:B------:R-:W2:Y:S01]  /*10370*/  LDL R5, [R1+0x44] ;  /* 0x0000440001057983 */ /* 0x000ea20000100800 */
[----:B------:R-:W-:Y:S01]  /*10380*/  R2UR UR12, R22 ;  /* 0x00000000160c72ca */ /* 0x000fe200000e0000 */
[----:B-----5:R-:W-:Y:S01]  /*10390*/  IMAD R16, R10, R3, RZ ;  /* 0x000000030a107224 */ /* 0x020fe200078e02ff */
[----:B------:R-:W-:Y:S01]  /*103a0*/  LOP3.LUT P0, RZ, R234, 0x3, RZ, 0xc0, !PT ;  /* 0x00000003eaff7812 */ /* 0x000fe2000780c0ff */
[----:B------:R-:W-:Y:S04]  /*103b0*/  SHFL.IDX PT, R6, R11, RZ, 0x1c1f ;  /* 0x001c1fff0b067589 */ /* 0x000fe800000e0000 */
[----:B------:R-:W0:Y:S04]  /*103c0*/  SHFL.IDX PT, R7, R4, RZ, 0x1c1f ;  /* 0x001c1fff04077589 */ /* 0x000e2800000e0000 */
[----:B------:R-:W-:Y:S04]  /*103d0*/  SHFL.IDX PT, R8, R11, 0x1, 0x1c1f ;  /* 0x003c1f000b087f89 */ /* 0x000fe800000e0000 */
[----:B------:R-:W1:Y:S01]  /*103e0*/  SHFL.IDX PT, R9, R4, 0x1, 0x1c1f ;  /* 0x003c1f0004097f89 */ /* 0x000e6200000e0000 */
[----:B--2---:R-:W-:Y:S01]  /*103f0*/  VIADD R13, R5, UR12 ;  /* 0x0000000c050d7c36 */ /* 0x004fe20008000000 */
[----:B------:R-:W-:-:S03]  /*10400*/  ULDC.64 UR12, c[0x0][0x208] ;  /* 0x00008200000c7ab9 */ /* 0x000fc60000000a00 */
[C---:B------:R-:W-:Y:S01]  /*10410*/  VIADD R5, R13.reuse, 0x8 ;  /* 0x000000080d057836 */ /* 0x040fe20000000000 */
[----:B------:R-:W-:-:S04]  /*10420*/  ISETP.GE.OR P2, PT, R13, R16, P0 ;  /* 0x000000100d00720c */ /* 0x000fc80000746670 */
[----:B------:R-:W-:-:S09]  /*10430*/  ISETP.GE.OR P0, PT, R5, R16, P0 ;  /* 0x000000100500720c */ /* 0x000fd20000706670 */
[----:B0-----:R0:W-:Y:S04]  /*10440*/  @!P2 ST.E desc[UR12][R6.64], R0 ;  /* 0x000000000600a985 */ /* 0x0011e8000c10190c */
[----:B-1----:R0:W-:Y:S01]  /*10450*/  @!P0 ST.E desc[UR12][R8.64], R2 ;  /* 0x0000000208008985 */ /* 0x0021e2000c10190c */
[----:B------:R-:W-:-:S13]  /*10460*/  PLOP3.LUT P0, PT, PT, PT, UP1, 0x80, 0x0 ;  /* 0x000000000000781c */ /* 0x000fda0003f0f018 */
[----:B0-----:R-:W-:Y:S05]  /*10470*/  @P0 BRA `(.L_x_5501) ;  /* 0x0000000c00640947 */ /* 0x001fea0003800000 */
[----:B------:R-:W-:Y:S01]  /*10480*/  R2UR UR17, R22 ;  /* 0x00000000161172ca */ /* 0x000fe200000e0000 */
[----:B------:R-:W-:Y:S01]  /*10490*/  IMAD.SHL.U32 R22, R204, 0x8, RZ ;  /* 0x00000008cc167824 */ /* 0x000fe200078e00ff */
[----:B------:R-:W0:Y:S01]  /*104a0*/  @P1 LDC R2, c[0x0][0xbec] ;  /* 0x0002fb00ff021b82 */ /* 0x000e220000000800 */
[----:B------:R-:W-:Y:S01]  /*104b0*/  IMAD.MOV.U32 R5, RZ, RZ, 0x2 ;  /* 0x00000002ff057424 */ /* 0x000fe200078e00ff */
[----:B------:R-:W-:Y:S01]  /*104c0*/  ULDC.64 UR12, c[0x0][0x208] ;  /* 0x00008200000c7ab9 */ /* 0x000fe20000000a00 */
[----:B------:R-:W-:Y:S01]  /*104d0*/  IMAD R4, R231, 0x40, R22 ;  /* 0x00000040e7047824 */ /* 0x000fe200078e0216 */
[----:B------:R-:W-:Y:S01]  /*104e0*/  ULDC.64 UR14, c[0x0][0xaa0] ;  /* 0x0002a800000e7ab9 */ /* 0x000fe20000000a00 */
[----:B------:R-:W-:Y:S02]  /*104f0*/  R2UR UR18, R210 ;  /* 0x00000000d21272ca */ /* 0x000fe400000e0000 */
        /* <DEDUP_REMOVED lines=87> */
[----:B0-----:R-:W-:Y:S01]  /*10a70*/  @P1 IMAD.HI.U32 R0, R19, R2, RZ ;  /* 0x0000000213001227 */ /* 0x001fe200078e00ff */
[----:B------:R-:W-:-:S03]  /*10a80*/  UIMAD UR11, UR18, UR13, UR11 ;  /* 0x0000000d120b72a4 */ /* 0x000fc6000f8e020b */
[----:B------:R-:W-:Y:S02]  /*10a90*/  ULDC.64 UR12, c[0x0][0xaf0] ;  /* 0x0002bc00000c7ab9 */ /* 0x000fe40000000a00 */
[----:B------:R-:W-:Y:S01]  /*10aa0*/  UIMAD UR4, UR4, UR12, URZ ;  /* 0x0000000c040472a4 */ /* 0x000fe2000f8e023f */
[----:B------:R-:W-:Y:S01]  /*10ab0*/  IMAD.MOV.U32 R17, RZ, RZ, R19 ;  /* 0x000000ffff117224 */ /* 0x000fe200078e0013 */
[----:B-1----:R-:W-:Y:S01]  /*10ac0*/  @P1 SHF.R.U32.HI R17, RZ, R21, R0 ;  /* 0x00000015ff111219 */ /* 0x002fe20000011600 */
        /* <DEDUP_REMOVED lines=15> */
[----:B------:R-:W-:Y:S02]  /*10bc0*/  IMAD.IADD R3, R3, 0x1, R61 ;  /* 0x0000000103037824 */ /* 0x000fe400078e023d */
[----:B------:R-:W-:Y:S02]  /*10bd0*/  IMAD R0, R0, UR10, RZ ;  /* 0x0000000a00007c24 */ /* 0x000fe4000f8e02ff */
[----:B------:R-:W-:Y:S01]  /*10be0*/  VIADD R63, R231, UR17 ;  /* 0x00000011e73f7c36 */ /* 0x000fe20008000000 */
[----:B------:R-:W-:Y:S01]  /*10bf0*/  UIADD3 UR8, UR8, 0x36820, URZ ;  /* 0x0003682008087890 */ /* 0x000fe2000fffe03f */
[C---:B------:R-:W-:Y:S02]  /*10c00*/  IMAD R21, R19.reuse, UR11, R0 ;  /* 0x0000000b13157c24 */ /* 0x040fe4000f8e0200 */
[----:B------:R-:W-:Y:S01]  /*10c10*/  IMAD.WIDE.U32 R2, R19, UR10, R2 ;  /* 0x0000000a13027c25 */ /* 0x000fe2000f8e0002 */
[----:B------:R-:W-:Y:S01]  /*10c20*/  ISETP.GE.AND P2, PT, R63, R16, PT ;  /* 0x000000103f00720c */ /* 0x000fe20003f46270 */
[----:B------:R-:W-:-:S02]  /*10c30*/  ULDC.64 UR10, c[0x0][0xa80] ;  /* 0x0002a000000a7ab9 */ /* 0x000fc40000000a00 */
[----:B------:R-:W-:Y:S01]  /*10c40*/  VIADD R17, R63, 0x20 ;  /* 0x000000203f117836 */ /* 0x000fe20000000000 */
[----:B------:R-:W-:Y:S01]  /*10c50*/  UPRMT UR8, URZ, 0x654, UR8 ;  /* 0x000006543f087896 */ /* 0x000fe20008000008 */
[----:B------:R-:W-:Y:S01]  /*10c60*/  IMAD.IADD R3, R3, 0x1, R21 ;  /* 0x0000000103037824 */ /* 0x000fe200078e0215 */
[C---:B------:R-:W-:Y:S01]  /*10c70*/  LEA R0, P3, R2.reuse, UR10, 0x1 ;  /* 0x0000000a02007c11 */ /* 0x040fe2000f8608ff */
[----:B------:R-:W-:Y:S01]  /*10c80*/  VIADD R19, R63, 0x40 ;  /* 0x000000403f137836 */ /* 0x000fe20000000000 */
[-C--:B------:R-:W-:Y:S02]  /*10c90*/  ISETP.GE.AND P0, PT, R17, R16.reuse, PT ;  /* 0x000000101100720c */ /* 0x080fe40003f06270 */
[----:B------:R-:W-:Y:S01]  /*10ca0*/  LEA.HI.X R17, R2, UR11, R3, 0x1, P3 ;  /* 0x0000000b02117c11 */ /* 0x000fe200098f0c03 */
[C---:B------:R-:W-:Y:S01]  /*10cb0*/  VIADD R65, R22.reuse, 0x40 ;  /* 0x0000004016417836 */ /* 0x040fe20000000000 */
[----:B------:R-:W-:Y:S01]  /*10cc0*/  ISETP.GE.AND P1, PT, R19, R16, PT ;  /* 0x000000101300720c */ /* 0x000fe20003f26270 */
[----:B------:R-:W-:Y:S01]  /*10cd0*/  VIADD R62, R22, 0x80 ;  /* 0x00000080163e7836 */ /* 0x000fe20000000000 */
[----:B--2---:R-:W-:Y:S01]  /*10ce0*/  SYNCS.ARRIVE.TRANS64.RED.A1T0 RZ, [UR8], RZ ;  /* 0x000000ffffff79a7 */ /* 0x004fe20008100408 */
[----:B------:R0:W1:Y:S01]  /*10cf0*/  SHFL.IDX PT, R60, R0, RZ, 0x181f ;  /* 0x00181fff003c7589 */ /* 0x00006200000e0000 */
[----:B------:R-:W-:Y:S03]  /*10d00*/  BSSY B1, `(.L_x_5502) ;  /* 0x0000014000017945 */ /* 0x000fe60003800000 */
[----:B------:R0:W2:Y:S01]  /*10d10*/  SHFL.IDX PT, R19, R17, RZ, 0x181f ;  /* 0x00181fff11137589 */ /* 0x0000a200000e0000 */
[----:B------:R-:W-:-:S02]  /*10d20*/  SHF.R.S32.HI R64, RZ, 0x1f, R22 ;  /* 0x0000001fff407819 */ /* 0x000fc40000011416 */
        /* <DEDUP_REMOVED lines=8> */
[CC--:B-1----:R-:W-:Y:S02]  /*10db0*/  @!P4 LEA R2, P6, R22.reuse, R60.reuse, 0x1 ;  /* 0x0000003c1602c211 */ /* 0x0c2fe400078c08ff */
[CC--:B------:R-:W-:Y:S02]  /*10dc0*/  @!P3 LEA R20, P5, R65.reuse, R60.reuse, 0x1 ;  /* 0x0000003c4114b211 */ /* 0x0c0fe400078a08ff */
[-C--:B--2---:R-:W-:Y:S02]  /*10dd0*/  @!P4 LEA.HI.X R3, R22, R19.reuse, R64, 0x1, P6 ;  /* 0x000000131603c211 */ /* 0x084fe400030f0c40 */
[C---:B------:R-:W-:Y:S02]  /*10de0*/  @!P2 LEA R60, P6, R62.reuse, R60, 0x1 ;  /* 0x0000003c3e3ca211 */ /* 0x040fe400078c08ff */
[-C--:B------:R-:W-:Y:S01]  /*10df0*/  @!P3 LEA.HI.X R21, R65, R19.reuse, R66, 0x1, P5 ;  /* 0x000000134115b211 */ /* 0x080fe200028f0c42 */
[----:B-----5:R3:W-:Y:S01]  /*10e00*/  @!P4 ST.E.128 desc[UR8][R2.64], R4 ;  /* 0x000000040200c985 */ /* 0x0207e2000c101d08 */
[----:B------:R-:W-:-:S03]  /*10e10*/  @!P2 LEA.HI.X R61, R62, R19, R67, 0x1, P6 ;  /* 0x000000133e3da211 */ /* 0x000fc600030f0c43 */
[----:B------:R3:W-:Y:S04]  /*10e20*/  @!P3 ST.E.128 desc[UR8][R20.64], R28 ;  /* 0x0000001c1400b985 */ /* 0x0007e8000c101d08 */
[----:B------:R3:W-:Y:S02]  /*10e30*/  @!P2 ST.E.128 desc[UR8][R60.64], R44 ;  /* 0x0000002c3c00a985 */ /* 0x0007e4000c101d08 */
.L_x_5503:
[----:B------:R-:W-:Y:S05]  /*10e40*/  BSYNC B1 ;  /* 0x0000000000017941 */ /* 0x000fea0003800000 */
.L_x_5502:
        /* <DEDUP_REMOVED lines=10> */
[CC--:B------:R-:W-:Y:S02]  /*10ef0*/  @!P5 LEA R4, P2, R65.reuse, R6.reuse, 0x1 ;  /* 0x000000064104d211 */ /* 0x0c0fe400078408ff */
[----:B------:R-:W-:Y:S02]  /*10f00*/  @!P6 LEA R6, P3, R62, R6, 0x1 ;  /* 0x000000063e06e211 */ /* 0x000fe400078608ff */
[-C--:B----4-:R-:W-:Y:S02]  /*10f10*/  @!P4 LEA.HI.X R3, R22, R7.reuse, R64, 0x1, P0 ;  /* 0x000000071603c211 */ /* 0x090fe400000f0c40 */
[-C--:B------:R-:W-:Y:S02]  /*10f20*/  @!P5 LEA.HI.X R5, R65, R7.reuse, R66, 0x1, P2 ;  /* 0x000000074105d211 */ /* 0x080fe400010f0c42 */
[----:B------:R-:W-:Y:S01]  /*10f30*/  @!P6 LEA.HI.X R7, R62, R7, R67, 0x1, P3 ;  /* 0x000000073e07e211 */ /* 0x000fe200018f0c43 */
[----:B------:R0:W-:Y:S04]  /*10f40*/  @!P4 ST.E.128 desc[UR8][R2.64], R8 ;  /* 0x000000080200c985 */ /* 0x0001e8000c101d08 */
[----:B------:R0:W-:Y:S04]  /*10f50*/  @!P5 ST.E.128 desc[UR8][R4.64], R32 ;  /* 0x000000200400d985 */ /* 0x0001e8000c101d08 */
[----:B------:R0:W-:Y:S02]  /*10f60*/  @!P6 ST.E.128 desc[UR8][R6.64], R48 ;  /* 0x000000300600e985 */ /* 0x0001e4000c101d08 */
.L_x_5505:
[----:B------:R-:W-:Y:S05]  /*10f70*/  BSYNC B1 ;  /* 0x0000000000017941 */ /* 0x000fea0003800000 */
.L_x_5504:
        /* <DEDUP_REMOVED lines=18> */
.L_x_5507:
[----:B------:R-:W-:Y:S05]  /*110a0*/  BSYNC B1 ;  /* 0x0000000000017941 */ /* 0x000fea0003800000 */
.L_x_5506:
[----:B0-----:R-:W-:Y:S01]  /*110b0*/  VIADD R3, R63, 0x60 ;  /* 0x000000603f037836 */ /* 0x001fe20000000000 */
[----:B---3--:R-:W0:Y:S04]  /*110c0*/  SHFL.IDX PT, R17, R17, 0x3, 0x181f ;  /* 0x00781f0011117f89 */ /* 0x008e2800000e0000 */
[----:B------:R-:W-:Y:S01]  /*110d0*/  ISETP.GE.AND P0, PT, R3, R16, PT ;  /* 0x000000100300720c */ /* 0x000fe20003f06270 */
[----:B------:R-:W3:-:S12]  /*110e0*/  SHFL.IDX PT, R0, R0, 0x3, 0x181f ;  /* 0x00781f0000007f89 */ /* 0x000ed800000e0000 */
[----:B------:R-:W-:Y:S05]  /*110f0*/  @P0 BRA `(.L_x_5508) ;  /* 0x0000002000640947 */ /* 0x000fea0003800000 */
[----:B------:R-:W-:Y:S01]  /*11100*/  ULDC UR4, c[0x0][0xac8] ;  /* 0x0002b20000047ab9 */ /* 0x000fe20000000800 */
[----:B------:R-:W-:Y:S01]  /*11110*/  ULDC.64 UR8, c[0x0][0x208] ;  /* 0x0000820000087ab9 */ /* 0x000fe20000000a00 */
[----:B------:R-:W-:Y:S02]  /*11120*/  ISETP.GE.AND P2, PT, R22, UR4, PT ;  /* 0x0000000416007c0c */ /* 0x000fe4000bf46270 */
[----:B------:R-:W-:-:S11]  /*11130*/  ISETP.GE.AND P3, PT, R65, UR4, PT ;  /* 0x0000000441007c0c */ /* 0x000fd6000bf66270 */
[CC--:B---3--:R-:W-:Y:S02]  /*11140*/  @!P2 LEA R2, P0, R22.reuse, R0.reuse, 0x1 ;  /* 0x000000001602a211 */ /* 0x0c8fe400078008ff */
[C---:B------:R-:W-:Y:S02]  /*11150*/  @!P3 LEA R4, P1, R65.reuse, R0, 0x1 ;  /* 0x000000004104b211 */ /* 0x040fe400078208ff */
[-C--:B0-----:R-:W-:Y:S02]  /*11160*/  @!P2 LEA.HI.X R3, R22, R17.reuse, R64, 0x1, P0 ;  /* 0x000000111603a211 */ /* 0x081fe400000f0c40 */
        /* <DEDUP_REMOVED lines=10> */
.L_x_5501:
        /* <DEDUP_REMOVED lines=39> */
[----:B------:R-:W-:Y:S01]  /*11480*/  UIMAD UR4, UR17, UR13, UR11 ;  /* 0x0000000d110472a4 */ /* 0x000fe2000f8e020b */
[----:B------:R-:W-:Y:S02]  /*11490*/  SHF.R.S32.HI R93, RZ, 0x1f, R223 ;  /* 0x0000001fff5d7819 */ /* 0x000fe400000114df */
[----:B------:R-:W-:Y:S01]  /*114a0*/  ULDC.64 UR12, c[0x0][0xb30] ;  /* 0x0002cc00000c7ab9 */ /* 0x000fe20000000a00 */
[----:B------:R-:W-:Y:S01]  /*114b0*/  IMAD R9, R3, R2, R15 ;  /* 0x0000000203097224 */ /* 0x000fe200078e020f */
[----:B------:R-:W-:Y:S01]  /*114c0*/  SHF.R.S32.HI R94, RZ, 0x1f, R224 ;  /* 0x0000001fff5e7819 */ /* 0x000fe200000114e0 */
[----:B------:R-:W-:Y:S01]  /*114d0*/  IMAD R0, R0, UR12, RZ ;  /* 0x0000000c00007c24 */ /* 0x000fe2000f8e02ff */
[----:B------:R-:W-:Y:S01]  /*114e0*/  SHF.R.S32.HI R95, RZ, 0x1f, R225 ;  /* 0x0000001fff5f7819 */ /* 0x000fe200000114e1 */
[----:B------:R-:W-:Y:S01]  /*114f0*/  IMAD.U32 R3, RZ, RZ, UR11 ;  /* 0x0000000bff037e24 */ /* 0x000fe2000f8e00ff */
        /* <DEDUP_REMOVED lines=23> */
[----:B------:R-:W-:Y:S01]  /*11670*/  VIADD R13, R18, 0x20 ;  /* 0x00000020120d7836 */ /* 0x000fe20000000000 */
[----:B------:R-:W-:Y:S01]  /*11680*/  ISETP.GE.AND P4, PT, R230, UR4, PT ;  /* 0x00000004e6007c0c */ /* 0x000fe2000bf86270 */
[----:B------:R-:W-:Y:S01]  /*11690*/  ULDC.64 UR8, c[0x0][0x208] ;  /* 0x0000820000087ab9 */ /* 0x000fe20000000a00 */
[----:B------:R-:W-:Y:S02]  /*116a0*/  ISETP.GE.AND P3, PT, R229, UR4, PT ;  /* 0x00000004e5007c0c */ /* 0x000fe4000bf66270 */
[----:B------:R-:W-:Y:S02]  /*116b0*/  ISETP.GE.AND P5, PT, R18, UR4, PT ;  /* 0x0000000412007c0c */ /* 0x000fe4000bfa6270 */
[----:B------:R-:W-:Y:S02]  /*116c0*/  ISETP.GE.AND P0, PT, R13, UR4, PT ;  /* 0x000000040d007c0c */ /* 0x000fe4000bf06270 */
[----:B------:R-:W-:-:S02]  /*116d0*/  ISETP.GE.AND P1, PT, R207, UR4, PT ;  /* 0x00000004cf007c0c */ /* 0x000fc4000bf26270 */
[----:B------:R-:W-:Y:S02]  /*116e0*/  SHF.R.S32.HI R12, RZ, 0x1f, R13 ;  /* 0x0000001fff0c7819 */ /* 0x000fe4000001140d */
[----:B------:R-:W-:Y:S02]  /*116f0*/  SHF.R.S32.HI R17, RZ, 0x1f, R206 ;  /* 0x0000001fff117819 */ /* 0x000fe400000114ce */
[-C--:B-1----:R-:W-:Y:S02]  /*11700*/  @!P4 LEA R8, P6, R230, R2.reuse, 0x2 ;  /* 0x00000002e608c211 */ /* 0x082fe400078c10ff */
[C---:B------:R-:W-:Y:S01]  /*11710*/  @!P3 LEA R10, P2, R229.reuse, R2, 0x2 ;  /* 0x00000002e50ab211 */ /* 0x040fe200078410ff */
[----:B--2---:R-:W-:Y:S01]  /*11720*/  @!P5 IMAD.WIDE R6, R18, 0x4, R2 ;  /* 0x000000041206d825 */ /* 0x004fe200078e0202 */
[-C--:B------:R-:W-:Y:S02]  /*11730*/  @!P4 LEA.HI.X R9, R230, R3.reuse, R134, 0x2, P6 ;  /* 0x00000003e609c211 */ /* 0x080fe400030f1486 */
[----:B------:R-:W-:-:S02]  /*11740*/  @!P3 LEA.HI.X R11, R229, R3, R133, 0x2, P2 ;  /* 0x00000003e50bb211 */ /* 0x000fc400010f1485 */
[----:B------:R-:W-:Y:S01]  /*11750*/  ISETP.GE.AND P2, PT, R206, UR4, PT ;  /* 0x00000004ce007c0c */ /* 0x000fe2000bf46270 */
[----:B------:R1:W-:Y:S01]  /*11760*/  @!P5 ST.E.64 desc[UR8][R6.64], R24 ;  /* 0x000000180600d985 */ /* 0x0003e2000c101b08 */
[----:B------:R-:W-:-:S03]  /*11770*/  @!P0 LEA R14, P6, R13, R2, 0x2 ;  /* 0x000000020d0e8211 */ /* 0x000fc600078c10ff */
[----:B------:R2:W-:Y:S01]  /*11780*/  @!P4 ST.E.64 desc[UR8][R8.64], R28 ;  /* 0x0000001c0800c985 */ /* 0x0005e2000c101b08 */
[-C--:B------:R-:W-:Y:S02]  /*11790*/  @!P0 LEA.HI.X R15, R13, R3.reuse, R12, 0x2, P6 ;  /* 0x000000030d0f8211 */ /* 0x080fe400030f140c */
[----:B------:R-:W-:Y:S01]  /*117a0*/  SHF.R.S32.HI R13, RZ, 0x1f, R207 ;  /* 0x0000001fff0d7819 */ /* 0x000fe200000114cf */
[----:B------:R3:W-:Y:S01]  /*117b0*/  @!P3 ST.E.64 desc[UR8][R10.64], R32 ;  /* 0x000000200a00b985 */ /* 0x0007e2000c101b08 */
[----:B------:R-:W-:Y:S02]  /*117c0*/  ISETP.GE.AND P3, PT, R228, UR4, PT ;  /* 0x00000004e4007c0c */ /* 0x000fe4000bf66270 */
[----:B------:R-:W-:Y:S02]  /*117d0*/  @!P1 LEA R12, P5, R207, R2, 0x2 ;  /* 0x00000002cf0c9211 */ /* 0x000fe400078a10ff */
[----:B------:R-:W-:Y:S02]  /*117e0*/  ISETP.GE.AND P4, PT, R227, UR4, PT ;  /* 0x00000004e3007c0c */ /* 0x000fe4000bf86270 */
[----:B------:R-:W-:-:S02]  /*117f0*/  @!P1 LEA.HI.X R13, R207, R3, R13, 0x2, P5 ;  /* 0x00000003cf0d9211 */ /* 0x000fc400028f140d */
[----:B------:R-:W-:Y:S02]  /*11800*/  ISETP.GE.AND P5, PT, R226, UR4, PT ;  /* 0x00000004e2007c0c */ /* 0x000fe4000bfa6270 */
[-C--:B------:R-:W-:Y:S01]  /*11810*/  @!P2 LEA R84, P6, R206, R2.reuse, 0x2 ;  /* 0x00000002ce54a211 */ /* 0x080fe200078c10ff */
[----:B------:R-:W-:Y:S02]  /*11820*/  @!P1 ST.E.64 desc[UR8][R12.64], R36 ;  /* 0x000000240c009985 */ /* 0x000fe4000c101b08 */
[----:B-1----:R-:W-:Y:S02]  /*11830*/  @!P3 LEA R6, P1, R228, R2, 0x2 ;  /* 0x00000002e406b211 */ /* 0x002fe400078210ff */
[-C--:B------:R-:W-:Y:S01]  /*11840*/  @!P2 LEA.HI.X R85, R206, R3.reuse, R17, 0x2, P6 ;  /* 0x00000003ce55a211 */ /* 0x080fe200030f1411 */
[----:B------:R1:W-:Y:S01]  /*11850*/  @!P0 ST.E.64 desc[UR8][R14.64], R40 ;  /* 0x000000280e008985 */ /* 0x0003e2000c101b08 */
[----:B------:R-:W-:Y:S02]  /*11860*/  @!P3 LEA.HI.X R7, R228, R3, R132, 0x2, P1 ;  /* 0x00000003e407b211 */ /* 0x000fe400008f1484 */
[----:B------:R-:W-:Y:S01]  /*11870*/  ISETP.GE.AND P1, PT, R224, UR4, PT ;  /* 0x00000004e0007c0c */ /* 0x000fe2000bf26270 */
[----:B------:R-:W-:Y:S01]  /*11880*/  @!P2 ST.E.64 desc[UR8][R84.64], R44 ;  /* 0x0000002c5400a985 */ /* 0x000fe2000c101b08 */
[----:B------:R-:W-:-:S02]  /*11890*/  ISETP.GE.AND P0, PT, R225, UR4, PT ;  /* 0x00000004e1007c0c */ /* 0x000fc4000bf06270 */
[CC--:B--2---:R-:W-:Y:S01]  /*118a0*/  @!P4 LEA R8, P2, R227.reuse, R2.reuse, 0x2 ;  /* 0x00000002e308c211 */ /* 0x0c4fe200078410ff */
[----:B------:R2:W-:Y:S01]  /*118b0*/  @!P3 ST.E.64 desc[UR8][R6.64], R48 ;  /* 0x000000300600b985 */ /* 0x0005e2000c101b08 */
[CC--:B---3--:R-:W-:Y:S02]  /*118c0*/  @!P5 LEA R10, P6, R226.reuse, R2.reuse, 0x2 ;  /* 0x00000002e20ad211 */ /* 0x0c8fe400078c10ff */
[-C--:B------:R-:W-:Y:S02]  /*118d0*/  @!P4 LEA.HI.X R9, R227, R3.reuse, R131, 0x2, P2 ;  /* 0x00000003e309c211 */ /* 0x080fe400010f1483 */
[----:B------:R-:W-:Y:S02]  /*118e0*/  ISETP.GE.AND P2, PT, R223, UR4, PT ;  /* 0x00000004df007c0c */ /* 0x000fe4000bf46270 */
[----:B------:R-:W-:Y:S01]  /*118f0*/  @!P5 LEA.HI.X R11, R226, R3, R130, 0x2, P6 ;  /* 0x00000003e20bd211 */ /* 0x000fe200030f1482 */
[----:B------:R3:W-:Y:S01]  /*11900*/  @!P4 ST.E.64 desc[UR8][R8.64], R52 ;  /* 0x000000340800c985 */ /* 0x0007e2000c101b08 */
[----:B-1----:R-:W-:-:S02]  /*11910*/  @!P1 LEA R14, P3, R224, R2, 0x2 ;  /* 0x00000002e00e9211 */ /* 0x002fc400078610ff */
[----:B------:R-:W-:Y:S01]  /*11920*/  @!P0 LEA R12, P6, R225, R2, 0x2 ;  /* 0x00000002e10c8211 */ /* 0x000fe200078c10ff */
[----:B------:R1:W-:Y:S01]  /*11930*/  @!P5 ST.E.64 desc[UR8][R10.64], R56 ;  /* 0x000000380a00d985 */ /* 0x0003e2000c101b08 */
[----:B------:R-:W-:Y:S02]  /*11940*/  ISETP.GE.AND P5, PT, R222, UR4, PT ;  /* 0x00000004de007c0c */ /* 0x000fe4000bfa6270 */
[----:B------:R-:W-:Y:S02]  /*11950*/  ISETP.GE.AND P4, PT, R221, UR4, PT ;  /* 0x00000004dd007c0c */ /* 0x000fe4000bf86270 */
[-C--:B------:R-:W-:Y:S02]  /*11960*/  @!P1 LEA.HI.X R15, R224, R3.reuse, R94, 0x2, P3 ;  /* 0x00000003e00f9211 */ /* 0x080fe400018f145e */
[----:B------:R-:W-:Y:S02]  /*11970*/  ISETP.GE.AND P3, PT, R220, UR4, PT ;  /* 0x00000004dc007c0c */ /* 0x000fe4000bf66270 */
[----:B------:R-:W-:-:S02]  /*11980*/  @!P0 LEA.HI.X R13, R225, R3, R95, 0x2, P6 ;  /* 0x00000003e10d8211 */ /* 0x000fc400030f145f */
[----:B------:R-:W-:-:S03]  /*11990*/  @!P2 LEA R24, P6, R223, R2, 0x2 ;  /* 0x00000002df18a211 */ /* 0x000fc600078c10ff */
        /* <DEDUP_REMOVED lines=8> */
[----:B-1----:R-:W-:Y:S01]  /*11a20*/  @!P3 LEA R10, P6, R220, R2, 0x2 ;  /* 0x00000002dc0ab211 */ /* 0x002fe200078c10ff */
[----:B------:R1:W-:Y:S01]  /*11a30*/  @!P5 ST.E.64 desc[UR8][R6.64], R72 ;  /* 0x000000480600d985 */ /* 0x0003e2000c101b08 */
[----:B------:R-:W-:-:S02]  /*11a40*/  ISETP.GE.AND P1, PT, R218, UR4, PT ;  /* 0x00000004da007c0c */ /* 0x000fc4000bf26270 */
[-C--:B------:R-:W-:Y:S02]  /*11a50*/  @!P4 LEA.HI.X R9, R221, R3.reuse, R91, 0x2, P0 ;  /* 0x00000003dd09c211 */ /* 0x080fe400000f145b */
[----:B------:R-:W-:Y:S02]  /*11a60*/  ISETP.GE.AND P0, PT, R217, UR4, PT ;  /* 0x00000004d9007c0c */ /* 0x000fe4000bf06270 */
[----:B------:R-:W-:Y:S01]  /*11a70*/  @!P3 LEA.HI.X R11, R220, R3, R90, 0x2, P6 ;  /* 0x00000003dc0bb211 */ /* 0x000fe200030f145a */
[----:B------:R5:W-:Y:S02]  /*11a80*/  @!P4 ST.E.64 desc[UR8][R8.64], R76 ;  /* 0x0000004c0800c985 */ /* 0x000be4000c101b08 */
[----:B----4-:R-:W-:Y:S02]  /*11a90*/  @!P2 LEA R12, P4, R219, R2, 0x2 ;  /* 0x00000002db0ca211 */ /* 0x010fe400078810ff */
[----:B------:R4:W-:Y:S01]  /*11aa0*/  @!P3 ST.E.64 desc[UR8][R10.64], R80 ;  /* 0x000000500a00b985 */ /* 0x0009e2000c101b08 */
[----:B------:R-:W-:-:S02]  /*11ab0*/  ISETP.GE.AND P3, PT, R216, UR4, PT ;  /* 0x00000004d8007c0c */ /* 0x000fc4000bf66270 */
[CC--:B--2---:R-:W-:Y:S02]  /*11ac0*/  @!P1 LEA R14, P5, R218.reuse, R2.reuse, 0x2 ;  /* 0x00000002da0e9211 */ /* 0x0c4fe400078a10ff */
[-C--:B------:R-:W-:Y:S02]  /*11ad0*/  @!P2 LEA.HI.X R13, R219, R3.reuse, R89, 0x2, P4 ;  /* 0x00000003db0da211 */ /* 0x080fe400020f1459 */
[----:B---3--:R-:W-:Y:S02]  /*11ae0*/  @!P0 LEA R24, P6, R217, R2, 0x2 ;  /* 0x00000002d9188211 */ /* 0x008fe400078c10ff */
[----:B------:R-:W-:Y:S01]  /*11af0*/  ISETP.GE.AND P4, PT, R215, UR4, PT ;  /* 0x00000004d7007c0c */ /* 0x000fe2000bf86270 */
[----:B------:R2:W-:Y:S01]  /*11b00*/  @!P2 ST.E.64 desc[UR8][R12.64], R20 ;  /* 0x000000140c00a985 */ /* 0x0005e2000c101b08 */
[-C--:B------:R-:W-:Y:S02]  /*11b10*/  @!P1 LEA.HI.X R15, R218, R3.reuse, R88, 0x2, P5 ;  /* 0x00000003da0f9211 */ /* 0x080fe400028f1458 */
[----:B------:R-:W-:-:S02]  /*11b20*/  @!P0 LEA.HI.X R25, R217, R3, R87, 0x2, P6 ;  /* 0x00000003d9198211 */ /* 0x000fc400030f1457 */
[----:B------:R-:W-:Y:S01]  /*11b30*/  ISETP.GE.AND P2, PT, R214, UR4, PT ;  /* 0x00000004d6007c0c */ /* 0x000fe2000bf46270 */
[----:B------:R3:W-:Y:S01]  /*11b40*/  @!P1 ST.E.64 desc[UR8][R14.64], R120 ;  /* 0x000000780e009985 */ /* 0x0007e2000c101b08 */
[----:B-1----:R-:W-:Y:S02]  /*11b50*/  @!P3 LEA R6, P5, R216, R2, 0x2 ;  /* 0x00000002d806b211 */ /* 0x002fe400078a10ff */
[----:B------:R-:W-:Y:S01]  /*11b60*/  ISETP.GE.AND P1, PT, R213, UR4, PT ;  /* 0x00000004d5007c0c */ /* 0x000fe2000bf26270 */
[----:B------:R1:W-:Y:S01]  /*11b70*/  @!P0 ST.E.64 desc[UR8][R24.64], R122 ;  /* 0x0000007a18008985 */ /* 0x0003e2000c101b08 */
[----:B------:R-:W-:Y:S02]  /*11b80*/  ISETP.GE.AND P0, PT, R212, UR4, PT ;  /* 0x00000004d4007c0c */ /* 0x000fe4000bf06270 */
[----:B------:R-:W-:Y:S02]  /*11b90*/  @!P3 LEA.HI.X R7, R216, R3, R86, 0x2, P5 ;  /* 0x00000003d807b211 */ /* 0x000fe400028f1456 */
[----:B------:R-:W-:-:S02]  /*11ba0*/  ISETP.GE.AND P5, PT, R211, UR4, PT ;  /* 0x00000004d3007c0c */ /* 0x000fc4000bfa6270 */
[CC--:B-----5:R-:W-:Y:S01]  /*11bb0*/  @!P4 LEA R8, P6, R215.reuse, R2.reuse, 0x2 ;  /* 0x00000002d708c211 */ /* 0x0e0fe200078c10ff */
[----:B------:R1:W-:Y:S01]  /*11bc0*/  @!P3 ST.E.64 desc[UR8][R6.64], R96 ;  /* 0x000000600600b985 */ /* 0x0003e2000c101b08 */
[CC--:B----4-:R-:W-:Y:S02]  /*11bd0*/  @!P2 LEA R10, P3, R214.reuse, R2.reuse, 0x2 ;  /* 0x00000002d60aa211 */ /* 0x0d0fe400078610ff */
[-C--:B------:R-:W-:Y:S02]  /*11be0*/  @!P4 LEA.HI.X R9, R215, R3.reuse, R22, 0x2, P6 ;  /* 0x00000003d709c211 */ /* 0x080fe400030f1416 */
[-C--:B--2---:R-:W-:Y:S02]  /*11bf0*/  @!P1 LEA R12, P6, R213, R2.reuse, 0x2 ;  /* 0x00000002d50c9211 */ /* 0x084fe400078c10ff */
[----:B------:R-:W-:Y:S01]  /*11c00*/  @!P2 LEA.HI.X R11, R214, R3, R19, 0x2, P3 ;  /* 0x00000003d60ba211 */ /* 0x000fe200018f1413 */
[----:B------:R1:W-:Y:S01]  /*11c10*/  @!P4 ST.E.64 desc[UR8][R8.64], R100 ;  /* 0x000000640800c985 */ /* 0x0003e2000c101b08 */
[----:B---3--:R-:W-:-:S02]  /*11c20*/  @!P0 LEA R14, P4, R212, R2, 0x2 ;  /* 0x00000002d40e8211 */ /* 0x008fc400078810ff */
        /* <DEDUP_REMOVED lines=8> */
.L_x_5510:
[----:B------:R-:W-:Y:S05]  /*11cb0*/  BSYNC B1 ;  /* 0x0000000000017941 */ /* 0x000fea0003800000 */
.L_x_5509:
[----:B------:R-:W-:Y:S01]  /*11cc0*/  ISETP.GE.AND P0, PT, R5, R16, PT ;  /* 0x000000100500720c */ /* 0x000fe20003f06270 */
[----:B-1----:R1:W3:Y:S04]  /*11cd0*/  SHFL.IDX PT, R7, R4, 0x1, 0x1c1f ;  /* 0x003c1f0004077f89 */ /* 0x0022e800000e0000 */
[----:B------:R1:W4:Y:S08]  /*11ce0*/  SHFL.IDX PT, R6, R0, 0x1, 0x1c1f ;  /* 0x003c1f0000067f89 */ /* 0x00033000000e0000 */
[----:B-1----:R-:W-:Y:S05]  /*11cf0*/  @P0 BRA `(.L_x_5508) ;  /* 0x0000001400640947 */ /* 0x002fea0003800000 */
        /* <DEDUP_REMOVED lines=8> */
[----:B0-----:R-:W-:Y:S02]  /*11d80*/  SHF.R.S32.HI R0, RZ, 0x1f, R207 ;  /* 0x0000001fff007819 */ /* 0x001fe400000114cf */
[----:B------:R-:W-:Y:S02]  /*11d90*/  SHF.R.S32.HI R14, RZ, 0x1f, R13 ;  /* 0x0000001fff0e7819 */ /* 0x000fe4000001140d */
[-C--:B----4-:R-:W-:Y:S01]  /*11da0*/  @!P2 LEA R4, P0, R230, R6.reuse, 0x2 ;  /* 0x00000006e604a211 */ /* 0x090fe200078010ff */
[----:B--23--:R-:W-:Y:S02]  /*11db0*/  @!P1 IMAD.WIDE R2, R18, 0x4, R6 ;  /* 0x0000000412029825 */ /* 0x00cfe400078e0206 */
[----:B------:R-:W-:Y:S02]  /*11dc0*/  @!P5 LEA R8, P6, R229, R6, 0x2 ;  /* 0x00000006e508d211 */ /* 0x000fe400078c10ff */
[----:B------:R-:W-:Y:S01]  /*11dd0*/  @!P2 LEA.HI.X R5, R230, R7, R134, 0x2, P0 ;  /* 0x00000007e605a211 */ /* 0x000fe200000f1486 */
[----:B------:R0:W-:Y:S01]  /*11de0*/  @!P1 ST.E.64 desc[UR8][R2.64], R26 ;  /* 0x0000001a02009985 */ /* 0x0001e2000c101b08 */
[----:B------:R-:W-:-:S02]  /*11df0*/  ISETP.GE.AND P0, PT, R206, UR4, PT ;  /* 0x00000004ce007c0c */ /* 0x000fc4000bf06270 */
[-C--:B------:R-:W-:Y:S01]  /*11e00*/  @!P5 LEA.HI.X R9, R229, R7.reuse, R133, 0x2, P6 ;  /* 0x00000007e509d211 */ /* 0x080fe200030f1485 */
[----:B------:R1:W-:Y:S01]  /*11e10*/  @!P2 ST.E.64 desc[UR8][R4.64], R30 ;  /* 0x0000001e0400a985 */ /* 0x0003e2000c101b08 */
[CC--:B------:R-:W-:Y:S02]  /*11e20*/  @!P4 LEA R10, P2, R207.reuse, R6.reuse, 0x2 ;  /* 0x00000006cf0ac211 */ /* 0x0c0fe400078410ff */
[----:B------:R-:W-:Y:S01]  /*11e30*/  ISETP.GE.AND P1, PT, R228, UR4, PT ;  /* 0x00000004e4007c0c */ /* 0x000fe2000bf26270 */
[----:B------:R-:W-:Y:S01]  /*11e40*/  @!P5 ST.E.64 desc[UR8][R8.64], R34 ;  /* 0x000000220800d985 */ /* 0x000fe2000c101b08 */
[----:B------:R-:W-:Y:S02]  /*11e50*/  @!P4 LEA.HI.X R11, R207, R7, R0, 0x2, P2 ;  /* 0x00000007cf0bc211 */ /* 0x000fe400010f1400 */
[----:B------:R-:W-:Y:S02]  /*11e60*/  ISETP.GE.AND P2, PT, R227, UR4, PT ;  /* 0x00000004e3007c0c */ /* 0x000fe4000bf46270 */
[----:B------:R-:W-:Y:S01]  /*11e70*/  @!P3 LEA R12, P6, R13, R6, 0x2 ;  /* 0x000000060d0cb211 */ /* 0x000fe200078c10ff */
[----:B------:R2:W-:Y:S01]  /*11e80*/  @!P4 ST.E.64 desc[UR8][R10.64], R38 ;  /* 0x000000260a00c985 */ /* 0x0005e2000c101b08 */
[----:B0-----:R-:W-:-:S02]  /*11e90*/  SHF.R.S32.HI R3, RZ, 0x1f, R206 ;  /* 0x0000001fff037819 */ /* 0x001fc400000114ce */
[CC--:B------:R-:W-:Y:S02]  /*11ea0*/  @!P0 LEA R2, P4, R206.reuse, R6.reuse, 0x2 ;  /* 0x00000006ce028211 */ /* 0x0c0fe400078810ff */
[-C--:B------:R-:W-:Y:S02]  /*11eb0*/  @!P3 LEA.HI.X R13, R13, R7.reuse, R14, 0x2, P6 ;  /* 0x000000070d0db211 */ /* 0x080fe400030f140e */
[----:B------:R-:W-:Y:S02]  /*11ec0*/  @!P0 LEA.HI.X R3, R206, R7, R3, 0x2, P4 ;  /* 0x00000007ce038211 */ /* 0x000fe400020f1403 */
[----:B------:R-:W-:Y:S01]  /*11ed0*/  ISETP.GE.AND P4, PT, R225, UR4, PT ;  /* 0x00000004e1007c0c */ /* 0x000fe2000bf86270 */
[----:B------:R0:W-:Y:S01]  /*11ee0*/  @!P3 ST.E.64 desc[UR8][R12.64], R42 ;  /* 0x0000002a0c00b985 */ /* 0x0001e2000c101b08 */
[----:B------:R-:W-:Y:S02]  /*11ef0*/  ISETP.GE.AND P3, PT, R226, UR4, PT ;  /* 0x00000004e2007c0c */ /* 0x000fe4000bf66270 */
[-C--:B-1----:R-:W-:Y:S01]  /*11f00*/  @!P1 LEA R4, P5, R228, R6.reuse, 0x2 ;  /* 0x00000006e4049211 */ /* 0x082fe200078a10ff */
[----:B------:R1:W-:Y:S01]  /*11f10*/  @!P0 ST.E.64 desc[UR8][R2.64], R46 ;  /* 0x0000002e02008985 */ /* 0x0003e2000c101b08 */
[----:B------:R-:W-:-:S02]  /*11f20*/  @!P2 LEA R14, P6, R227, R6, 0x2 ;  /* 0x00000006e30ea211 */ /* 0x000fc400078c10ff */
[-C--:B------:R-:W-:Y:S02]  /*11f30*/  @!P1 LEA.HI.X R5, R228, R7.reuse, R132, 0x2, P5 ;  /* 0x00000007e4059211 */ /* 0x080fe400028f1484 */
[----:B------:R-:W-:Y:S02]  /*11f40*/  ISETP.GE.AND P5, PT, R224, UR4, PT ;  /* 0x00000004e0007c0c */ /* 0x000fe4000bfa6270 */
[----:B------:R-:W-:Y:S01]  /*11f50*/  @!P2 LEA.HI.X R15, R227, R7, R131, 0x2, P6 ;  /* 0x00000007e30fa211 */ /* 0x000fe200030f1483 */
[----:B------:R3:W-:Y:S01]  /*11f60*/  @!P1 ST.E.64 desc[UR8][R4.64], R50 ;  /* 0x0000003204009985 */ /* 0x0007e2000c101b08 */
[-C--:B--2---:R-:W-:Y:S02]  /*11f70*/  @!P4 LEA R10, P0, R225, R6.reuse, 0x2 ;  /* 0x00000006e10ac211 */ /* 0x084fe400078010ff */
[----:B------:R-:W-:Y:S01]  /*11f80*/  @!P3 LEA R8, P6, R226, R6, 0x2 ;  /* 0x00000006e208b211 */ /* 0x000fe200078c10ff */
[----:B------:R2:W-:Y:S01]  /*11f90*/  @!P2 ST.E.64 desc[UR8][R14.64], R54 ;  /* 0x000000360e00a985 */ /* 0x0005e2000c101b08 */
[----:B------:R-:W-:-:S02]  /*11fa0*/  ISETP.GE.AND P2, PT, R223, UR4, PT ;  /* 0x00000004df007c0c */ /* 0x000fc4000bf46270 */
[----:B------:R-:W-:Y:S02]  /*11fb0*/  ISETP.GE.AND P1, PT, R222, UR4, PT ;  /* 0x00000004de007c0c */ /* 0x000fe4000bf26270 */
[-C--:B------:R-:W-:Y:S02]  /*11fc0*/  @!P4 LEA.HI.X R11, R225, R7.reuse, R95, 0x2, P0 ;  /* 0x00000007e10bc211 */ /* 0x080fe400000f145f */
[----:B------:R-:W-:Y:S02]  /*11fd0*/  ISETP.GE.AND P0, PT, R221, UR4, PT ;  /* 0x00000004dd007c0c */ /* 0x000fe4000bf06270 */
[----:B------:R-:W-:Y:S02]  /*11fe0*/  @!P3 LEA.HI.X R9, R226, R7, R130, 0x2, P6 ;  /* 0x00000007e209b211 */ /* 0x000fe400030f1482 */
[----:B0-----:R-:W-:-:S03]  /*11ff0*/  @!P5 LEA R12, P6, R224, R6, 0x2 ;  /* 0x00000006e00cd211 */ /* 0x001fc600078c10ff */
[----:B------:R0:W-:Y:S01]  /*12000*/  @!P3 ST.E.64 desc[UR8][R8.64], R58 ;  /* 0x0000003a0800b985 */ /* 0x0001e2000c101b08 */
[-C--:B------:R-:W-:Y:S02]  /*12010*/  @!P5 LEA.HI.X R13, R224, R7.reuse, R94, 0x2, P6 ;  /* 0x00000007e00dd211 */ /* 0x080fe400030f145e */
[CC--:B-1----:R-:W-:Y:S01]  /*12020*/  @!P2 LEA R2, P6, R223.reuse, R6.reuse, 0x2 ;  /* 0x00000006df02a211 */ /* 0x0c2fe200078c10ff */
[----:B------:R1:W-:Y:S01]  /*12030*/  @!P4 ST.E.64 desc[UR8][R10.64], R62 ;  /* 0x0000003e0a00c985 */ /* 0x0003e2000c101b08 */
[-C--:B---3--:R-:W-:Y:S02]  /*12040*/  @!P1 LEA R4, P3, R222, R6.reuse, 0x2 ;  /* 0x00000006de049211 */ /* 0x088fe400078610ff */
[----:B------:R-:W-:Y:S01]  /*12050*/  @!P2 LEA.HI.X R3, R223, R7, R93, 0x2, P6 ;  /* 0x00000007df03a211 */ /* 0x000fe200030f145d */
[----:B------:R3:W-:Y:S01]  /*12060*/  @!P5 ST.E.64 desc[UR8][R12.64], R66 ;  /* 0x000000420c00d985 */ /* 0x0007e2000c101b08 */
[----:B------:R-:W-:Y:S02]  /*12070*/  ISETP.GE.AND P5, PT, R220, UR4, PT ;  /* 0x00000004dc007c0c */ /* 0x000fe4000bfa6270 */
[----:B------:R-:W-:Y:S01]  /*12080*/  ISETP.GE.AND P4, PT, R219, UR4, PT ;  /* 0x00000004db007c0c */ /* 0x000fe2000bf86270 */
[----:B------:R4:W-:Y:S01]  /*12090*/  @!P2 ST.E.64 desc[UR8][R2.64], R70 ;  /* 0x000000460200a985 */ /* 0x0009e2000c101b08 */
[----:B--2---:R-:W-:-:S02]  /*120a0*/  @!P0 LEA R14, P6, R221, R6, 0x2 ;  /* 0x00000006dd0e8211 */ /* 0x004fc400078c10ff */
[-C--:B------:R-:W-:Y:S02]  /*120b0*/  @!P1 LEA.HI.X R5, R222, R7.reuse, R92, 0x2, P3 ;  /* 0x00000007de059211 */ /* 0x080fe400018f145c */
[----:B------:R-:W-:Y:S02]  /*120c0*/  @!P0 LEA.HI.X R15, R221, R7, R91, 0x2, P6 ;  /* 0x00000007dd0f8211 */ /* 0x000fe400030f145b */
[----:B------:R-:W-:Y:S01]  /*120d0*/  ISETP.GE.AND P3, PT, R218, UR4, PT ;  /* 0x00000004da007c0c */ /* 0x000fe2000bf66270 */
[----:B------:R2:W-:Y:S02]  /*120e0*/  @!P1 ST.E.64 desc[UR8][R4.64], R74 ;  /* 0x0000004a04009985 */ /* 0x0005e4000c101b08 */
[----:B0-----:R-:W-:Y:S02]  /*120f0*/  @!P5 LEA R8, P1, R220, R6, 0x2 ;  /* 0x00000006dc08d211 */ /* 0x001fe400078210ff */
[----:B------:R-:W-:Y:S01]  /*12100*/  @!P0 ST.E.64 desc[UR8][R14.64], R78 ;  /* 0x0000004e0e008985 */ /* 0x000fe2000c101b08 */
[----:B------:R-:W-:-:S02]  /*12110*/  ISETP.GE.AND P0, PT, R217, UR4, PT ;  /* 0x00000004d9007c0c */ /* 0x000fc4000bf06270 */
[CC--:B-1----:R-:W-:Y:S02]  /*12120*/  @!P4 LEA R10, P2, R219.reuse, R6.reuse, 0x2 ;  /* 0x00000006db0ac211 */ /* 0x0c2fe400078410ff */
        /* <DEDUP_REMOVED lines=15> */
[----:B--2---:R-:W-:-:S02]  /*12220*/  @!P1 LEA R4, P6, R216, R6, 0x2 ;  /* 0x00000006d8049211 */ /* 0x004fc400078c10ff */
[CC--:B0-----:R-:W-:Y:S02]  /*12230*/  @!P4 LEA R8, P0, R215.reuse, R6.reuse, 0x2 ;  /* 0x00000006d708c211 */ /* 0x0c1fe400078010ff */
[-C--:B------:R-:W-:Y:S02]  /*12240*/  @!P1 LEA.HI.X R5, R216, R7.reuse, R86, 0x2, P6 ;  /* 0x00000007d8059211 */ /* 0x080fe400030f1456 */
[-C--:B------:R-:W-:Y:S02]  /*12250*/  @!P4 LEA.HI.X R9, R215, R7.reuse, R22, 0x2, P0 ;  /* 0x00000007d709c211 */ /* 0x080fe400000f1416 */
[-C--:B-1----:R-:W-:Y:S01]  /*12260*/  @!P3 LEA R10, P6, R214, R6.reuse, 0x2 ;  /* 0x00000006d60ab211 */ /* 0x082fe200078c10ff */
        /* <DEDUP_REMOVED lines=17> */
.L_x_5499:
        /* <DEDUP_REMOVED lines=39> */
.L_x_5511:
        /* <DEDUP_REMOVED lines=64> */
.L_x_5513:
[----:B------:R-:W-:Y:S05]  /*129f0*/  BSYNC B1 ;  /* 0x0000000000017941 */ /* 0x000fea0003800000 */
.L_x_5512:
        /* <DEDUP_REMOVED lines=14> */
[----:B------:R-:W-:Y:S02]  /*12ae0*/  ULDC.64 UR10, c[0x0][0xae8] ;  /* 0x0002ba00000a7ab9 */ /* 0x000fe40000000a00 */
[----:B------:R-:W-:Y:S01]  /*12af0*/  UIMAD.WIDE.U32 UR8, UR17, UR10, UR8 ;  /* 0x0000000a110872a5 */ /* 0x000fe2000f8e0008 */
[----:B------:R-:W-:Y:S02]  /*12b00*/  VIADD R6, R2, UR16 ;  /* 0x0000001002067c36 */ /* 0x000fe40008000000 */
[----:B------:R-:W-:Y:S01]  /*12b10*/  VIADD R8, R231, UR16 ;  /* 0x00000010e7087c36 */ /* 0x000fe20008000000 */
[----:B------:R-:W-:Y:S01]  /*12b20*/  UIMAD UR9, UR17, UR11, UR9 ;  /* 0x0000000b110972a4 */ /* 0x000fe2000f8e0209 */
[----:B0-----:R-:W-:Y:S02]  /*12b30*/  IMAD.MOV.U32 R5, RZ, RZ, R6 ;  /* 0x000000ffff057224 */ /* 0x001fe400078e0006 */
[----:B------:R-:W-:Y:S01]  /*12b40*/  ULDC.64 UR10, c[0x0][0xaf0] ;  /* 0x0002bc00000a7ab9 */ /* 0x000fe20000000a00 */
[----:B-1----:R-:W-:Y:S01]  /*12b50*/  ISETP.NE.AND P0, PT, R11, 0x1, PT ;  /* 0x000000010b00780c */ /* 0x002fe20003f05270 */
[----:B------:R-:W-:-:S04]  /*12b60*/  UIMAD UR13, UR13, UR10, URZ ;  /* 0x0000000a0d0d72a4 */ /* 0x000fc8000f8e023f */
[----:B------:R-:W-:Y:S02]  /*12b70*/  UIMAD UR4, UR12, UR11, UR13 ;  /* 0x0000000b0c0472a4 */ /* 0x000fe4000f8e020d */
[----:B------:R-:W-:-:S03]  /*12b80*/  UIMAD.WIDE.U32 UR12, UR12, UR10, UR8 ;  /* 0x0000000a0c0c72a5 */ /* 0x000fc6000f8e0008 */
[----:B------:R-:W-:Y:S01]  /*12b90*/  ULDC.64 UR8, c[0x0][0xae0] ;  /* 0x0002b80000087ab9 */ /* 0x000fe20000000a00 */
[----:B------:R-:W-:Y:S02]  /*12ba0*/  UIADD3 UR4, UR13, UR4, URZ ;  /* 0x000000040d047290 */ /* 0x000fe4000fffe03f */
[----:B------:R-:W0:Y:S08]  /*12bb0*/  @P0 LDC R3, c[0x0][0xbec] ;  /* 0x0002fb00ff030b82 */ /* 0x000e300000000800 */
        /* <DEDUP_REMOVED lines=9> */
[----:B------:R-:W-:Y:S02]  /*12c50*/  IMAD.U32 R2, RZ, RZ, UR12 ;  /* 0x0000000cff027e24 */ /* 0x000fe4000f8e00ff */
[C---:B------:R-:W-:Y:S01]  /*12c60*/  IMAD R9, R5.reuse, UR9, R4 ;  /* 0x0000000905097c24 */ /* 0x040fe2000f8e0204 */
[----:B------:R-:W-:Y:S01]  /*12c70*/  SHF.R.S32.HI R4, RZ, 0x1f, R7 ;  /* 0x0000001fff047819 */ /* 0x000fe20000011407 */
[----:B------:R-:W-:Y:S01]  /*12c80*/  IMAD.WIDE.U32 R2, R5, UR8, R2 ;  /* 0x0000000805027c25 */ /* 0x000fe2000f8e0002 */
[----:B------:R-:W-:-:S03]  /*12c90*/  ULDC.64 UR8, c[0x0][0xad8] ;  /* 0x0002b60000087ab9 */ /* 0x000fc60000000a00 */
[----:B------:R-:W-:Y:S02]  /*12ca0*/  IMAD.IADD R3, R3, 0x1, R9 ;  /* 0x0000000103037824 */ /* 0x000fe400078e0209 */
[----:B------:R-:W-:Y:S02]  /*12cb0*/  IMAD R6, R4, UR8, RZ ;  /* 0x0000000804067c24 */ /* 0x000fe4000f8e02ff */
[----:B-----5:R-:W-:Y:S02]  /*12cc0*/  IMAD R11, R0, R11, RZ ;  /* 0x0000000b000b7224 */ /* 0x020fe400078e02ff */
[C---:B------:R-:W-:Y:S02]  /*12cd0*/  VIADD R4, R8.reuse, 0x40 ;  /* 0x0000004008047836 */ /* 0x040fe40000000000 */
[C---:B------:R-:W-:Y:S01]  /*12ce0*/  IMAD R5, R7.reuse, UR9, R6 ;  /* 0x0000000907057c24 */ /* 0x040fe2000f8e0206 */
[-C--:B------:R-:W-:Y:S01]  /*12cf0*/  ISETP.GE.AND P2, PT, R8, R11.reuse, PT ;  /* 0x0000000b0800720c */ /* 0x080fe20003f46270 */
[----:B------:R-:W-:Y:S01]  /*12d00*/  IMAD.WIDE.U32 R2, R7, UR8, R2 ;  /* 0x0000000807027c25 */ /* 0x000fe2000f8e0002 */
[----:B------:R-:W-:Y:S01]  /*12d10*/  ULDC.64 UR8, c[0x0][0xa80] ;  /* 0x0002a00000087ab9 */ /* 0x000fe20000000a00 */
[----:B------:R-:W-:-:S02]  /*12d20*/  ISETP.GE.AND P1, PT, R4, R11, PT ;  /* 0x0000000b0400720c */ /* 0x000fc40003f26270 */
[----:B------:R-:W-:Y:S01]  /*12d30*/  IMAD.IADD R3, R3, 0x1, R5 ;  /* 0x0000000103037824 */ /* 0x000fe200078e0205 */
[----:B------:R-:W-:Y:S01]  /*12d40*/  LEA R4, P3, R2, UR8, 0x1 ;  /* 0x0000000802047c11 */ /* 0x000fe2000f8608ff */
[----:B------:R-:W-:Y:S02]  /*12d50*/  VIADD R0, R8, 0x20 ;  /* 0x0000002008007836 */ /* 0x000fe40000000000 */
[----:B------:R-:W-:Y:S01]  /*12d60*/  IMAD.SHL.U32 R7, R204, 0x8, RZ ;  /* 0x00000008cc077824 */ /* 0x000fe200078e00ff */
[----:B------:R-:W-:Y:S02]  /*12d70*/  LEA.HI.X R5, R2, UR9, R3, 0x1, P3 ;  /* 0x0000000902057c11 */ /* 0x000fe400098f0c03 */
[----:B------:R-:W-:Y:S01]  /*12d80*/  ISETP.GE.AND P0, PT, R0, R11, PT ;  /* 0x0000000b0000720c */ /* 0x000fe20003f06270 */
[C---:B------:R-:W-:Y:S01]  /*12d90*/  VIADD R13, R7.reuse, 0x80 ;  /* 0x00000080070d7836 */ /* 0x040fe20000000000 */
[----:B------:R0:W1:Y:S01]  /*12da0*/  SHFL.IDX PT, R2, R4, RZ, 0x181f ;  /* 0x00181fff04027589 */ /* 0x00006200000e0000 */
[----:B------:R-:W-:Y:S01]  /*12db0*/  VIADD R9, R7, 0x40 ;  /* 0x0000004007097836 */ /* 0x000fe20000000000 */
[----:B------:R-:W-:-:S02]  /*12dc0*/  SHF.R.S32.HI R12, RZ, 0x1f, R7 ;  /* 0x0000001fff0c7819 */ /* 0x000fc40000011407 */
        /* <DEDUP_REMOVED lines=18> */
.L_x_5515:
[----:B------:R-:W-:Y:S05]  /*12ef0*/  BSYNC B1 ;  /* 0x0000000000017941 */ /* 0x000fea0003800000 */
.L_x_5514:
        /* <DEDUP_REMOVED lines=18> */
.L_x_5517:
[----:B------:R-:W-:Y:S05]  /*13020*/  BSYNC B1 ;  /* 0x0000000000017941 */ /* 0x000fea0003800000 */
.L_x_5516:
        /* <DEDUP_REMOVED lines=18> */
.L_x_5519:
[----:B------:R-:W-:Y:S05]  /*13150*/  BSYNC B1 ;  /* 0x0000000000017941 */ /* 0x000fea0003800000 */
.L_x_5518:
        /* <DEDUP_REMOVED lines=19> */
.L_x_5508:
[----:B------:R-:W-:Y:S05]  /*13290*/  BSYNC B0 ;  /* 0x0000000000007941 */ /* 0x000fea0003800000 */
.L_x_5498:
[----:B------:R-:W-:Y:S02]  /*132a0*/  ULDC UR4, c[0x0][0xc3c] ;  /* 0x00030f0000047ab9 */ /* 0x000fe40000000800 */
[----:B------:R-:W-:-:S06]  /*132b0*/  UISETP.GE.AND UP0, UPT, UR7, UR4, UPT ;  /* 0x000000040700728c */ /* 0x000fcc000bf06270 */
[----:B------:R-:W-:-:S13]  /*132c0*/  PLOP3.LUT P0, PT, PT, PT, UP0, 0x80, 0x0 ;  /* 0x000000000000781c */ /* 0x000fda0003f0f008 */
[----:B------:R-:W-:Y:S05]  /*132d0*/  @!P0 BRA `(.L_x_5520) ;  /* 0xfffffedc007c8947 */ /* 0x000fea000383ffff */
[----:B------:R-:W-:Y:S05]  /*132e0*/  EXIT ;  /* 0x000000000000794d */ /* 0x000fea0003800000 */
.L_x_5461:
        /* <DEDUP_REMOVED lines=18> */
.L_x_5521:
[----:B0-----:R-:W0:Y:S01]  /*13410*/  S2R R0, SR_TID.X ;  /* 0x0000000000007919 */ /* 0x001e220000002100 */
[----:B------:R-:W-:Y:S01]  /*13420*/  ULDC UR4, c[0x0][0xc3c] ;  /* 0x00030f0000047ab9 */ /* 0x000fe20000000800 */
[----:B------:R-:W-:Y:S01]  /*13430*/  ULDC.64 UR6, c[0x0][0x208] ;  /* 0x0000820000067ab9 */ /* 0x000fe20000000a00 */
[----:B------:R-:W-:Y:S01]  /*13440*/  ULDC UR5, c[0x0][0xc38] ;  /* 0x00030e0000057ab9 */ /* 0x000fe20000000800 */
[----:B0-----:R-:W-:-:S04]  /*13450*/  LOP3.LUT R0, R0, 0x1f, RZ, 0xc0, !PT ;  /* 0x0000001f00007812 */ /* 0x001fc800078ec0ff */
[----:B------:R-:W-:-:S04]  /*13460*/  ISETP.NE.AND P0, PT, R0, 0x1f, PT ;  /* 0x0000001f0000780c */ /* 0x000fc80003f05270 */
[----:B------:R-:W-:-:S13]  /*13470*/  ISETP.GE.OR P1, PT, R0, UR4, !P0 ;  /* 0x0000000400007c0c */ /* 0x000fda000c726670 */
[----:B------:R-:W0:Y:S08]  /*13480*/  @!P1 LDC.64 R2, c[0x0][0xc80] ;  /* 0x00032000ff029b82 */ /* 0x000e300000000a00 */
[----:B------:R-:W1:Y:S01]  /*13490*/  @!P1 LDC.64 R4, c[0x0][0xc78] ;  /* 0x00031e00ff049b82 */ /* 0x000e620000000a00 */
[----:B0-----:R-:W-:-:S05]  /*134a0*/  @!P1 IMAD.WIDE.U32 R2, R0, 0x4, R2 ;  /* 0x0000000400029825 */ /* 0x001fca00078e0002 */
[----:B------:R1:W2:Y:S02]  /*134b0*/  @!P1 LDG.E R6, desc[UR6][R2.64] ;  /* 0x0000000602069981 */ /* 0x0002a4000c1e1900 */
[----:B-1----:R-:W-:-:S04]  /*134c0*/  @!P1 IMAD.WIDE.U32 R2, R0, 0x4, R4 ;  /* 0x0000000400029825 */ /* 0x002fc800078e0004 */
[----:B------:R-:W-:-:S06]  /*134d0*/  IMAD.MOV.U32 R5, RZ, RZ, RZ ;  /* 0x000000ffff057224 */ /* 0x000fcc00078e00ff */
        /* <DEDUP_REMOVED lines=32> */
.L_x_5525:
        /* <DEDUP_REMOVED lines=40> */
.L_x_5523:
        /* <DEDUP_REMOVED lines=10> */
[----:B------:R-:W-:-:S06]  /*13a00*/  VIADD R8, R10, 0xffffffff ;  /* 0xffffffff0a087836 */ /* 0x000fcc0000000000 */
[----:B------:R3:W4:Y:S02]  /*13a10*/  SHFL.IDX PT, R8, R3, R8, 0x1f ;  /* 0x00001f0803087589 */ /* 0x00072400000e0000 */
.L_x_5526:
[----:B---34-:R-:W-:Y:S01]  /*13a20*/  IMAD R3, R8, UR5, R9 ;  /* 0x0000000508037c24 */ /* 0x018fe2000f8e0209 */
[----:B-1----:R-:W-:Y:S01]  /*13a30*/  ISETP.NE.AND P0, PT, R7, 0x1, PT ;  /* 0x000000010700780c */ /* 0x002fe20003f05270 */
[----:B------:R-:W-:-:S03]  /*13a40*/  VIADD R13, R10, UR4 ;  /* 0x000000040a0d7c36 */ /* 0x000fc60008000000 */
[----:B------:R1:W-:Y:S01]  /*13a50*/  STL [R1], R3 ;  /* 0x0000000301007387 */ /* 0x0003e20000100800 */
[----:B0-----:R-:W-:-:S03]  /*13a60*/  IADD3 R5, -R3, UR6, RZ ;  /* 0x0000000603057c10 */ /* 0x001fc6000fffe1ff */
[----:B------:R1:W-:Y:S05]  /*13a70*/  STL [R1+0xc], R13 ;  /* 0x00000c0d01007387 */ /* 0x0003ea0000100800 */
[----:B------:R-:W-:Y:S05]  /*13a80*/  @!P0 BRA `(.L_x_5527) ;  /* 0x0000000000e08947 */ /* 0x000fea0003800000 */
[----:B--2---:R-:W-:Y:S01]  /*13a90*/  IABS R6, R4 ;  /* 0x0000000400067213 */ /* 0x004fe20000000000 */
[----:B------:R-:W-:Y:S01]  /*13aa0*/  IMAD.MOV.U32 R2, RZ, RZ, RZ ;  /* 0x000000ffff027224 */ /* 0x000fe200078e00ff */
[----:B------:R-:W-:Y:S02]  /*13ab0*/  IABS R8, R7 ;  /* 0x0000000700087213 */ /* 0x000fe40000000000 */
[----:B------:R-:W0:Y:S08]  /*13ac0*/  I2F.RP R9, R6 ;  /* 0x0000000600097306 */ /* 0x000e300000209400 */
[----:B------:R-:W-:Y:S08]  /*13ad0*/  I2F.RP R12, R8 ;  /* 0x00000008000c7306 */ /* 0x000ff00000209400 */
[----:B0-----:R-:W1:Y:S02]  /*13ae0*/  MUFU.RCP R9, R9 ;  /* 0x0000000900097308 */ /* 0x001e640000001000 */
[----:B-1----:R-:W-:-:S06]  /*13af0*/  VIADD R3, R9, 0xffffffe ;  /* 0x0ffffffe09037836 */ /* 0x002fcc0000000000 */
[----:B------:R-:W0:Y:S02]  /*13b00*/  F2I.FTZ.U32.TRUNC.NTZ R3, R3 ;  /* 0x0000000300037305 */ /* 0x000e24000021f000 */
[----:B0-----:R-:W-:-:S04]  /*13b10*/  IMAD.MOV R11, RZ, RZ, -R3 ;  /* 0x000000ffff0b7224 */ /* 0x001fc800078e0a03 */
[----:B------:R-:W-:-:S04]  /*13b20*/  IMAD R11, R11, R6, RZ ;  /* 0x000000060b0b7224 */ /* 0x000fc800078e02ff */
[----:B------:R-:W-:Y:S01]  /*13b30*/  IMAD.HI.U32 R10, R3, R11, R2 ;  /* 0x0000000b030a7227 */ /* 0x000fe200078e0002 */
[----:B------:R-:W-:Y:S01]  /*13b40*/  IABS R11, R5 ;  /* 0x00000005000b7213 */ /* 0x000fe20000000000 */
[----:B------:R-:W0:Y:S01]  /*13b50*/  MUFU.RCP R2, R12 ;  /* 0x0000000c00027308 */ /* 0x000e220000001000 */
[----:B------:R-:W-:-:S03]  /*13b60*/  IABS R3, R4 ;  /* 0x0000000400037213 */ /* 0x000fc60000000000 */
[----:B------:R-:W-:-:S04]  /*13b70*/  IMAD.HI.U32 R9, R10, R11, RZ ;  /* 0x0000000b0a097227 */ /* 0x000fc800078e00ff */
[----:B------:R-:W-:-:S04]  /*13b80*/  IMAD.MOV R14, RZ, RZ, -R3 ;  /* 0x000000ffff0e7224 */ /* 0x000fc800078e0a03 */
[----:B------:R-:W-:Y:S02]  /*13b90*/  IMAD R11, R9, R14, R11 ;  /* 0x0000000e090b7224 */ /* 0x000fe400078e020b */
[----:B0-----:R-:W-:-:S03]  /*13ba0*/  VIADD R3, R2, 0xffffffe ;  /* 0x0ffffffe02037836 */ /* 0x001fc60000000000 */
[----:B------:R-:W-:Y:S01]  /*13bb0*/  ISETP.GT.U32.AND P1, PT, R6, R11, PT ;  /* 0x0000000b0600720c */ /* 0x000fe20003f24070 */
[----:B------:R-:W-:Y:S02]  /*13bc0*/  IMAD.MOV.U32 R2, RZ, RZ, RZ ;  /* 0x000000ffff027224 */ /* 0x000fe400078e00ff */
[----:B------:R-:W0:Y:S10]  /*13bd0*/  F2I.FTZ.U32.TRUNC.NTZ R3, R3 ;  /* 0x0000000300037305 */ /* 0x000e34000021f000 */
[----:B------:R-:W-:-:S02]  /*13be0*/  @!P1 IMAD.IADD R11, R11, 0x1, -R6 ;  /* 0x000000010b0b9824 */ /* 0x000fc400078e0a06 */
[----:B------:R-:W-:Y:S01]  /*13bf0*/  @!P1 VIADD R9, R9, 0x1 ;  /* 0x0000000109099836 */ /* 0x000fe20000000000 */
[----:B------:R-:W-:Y:S02]  /*13c00*/  ISETP.NE.AND P1, PT, R4, RZ, PT ;  /* 0x000000ff0400720c */ /* 0x000fe40003f25270 */
[----:B------:R-:W-:Y:S01]  /*13c10*/  ISETP.GE.U32.AND P0, PT, R11, R6, PT ;  /* 0x000000060b00720c */ /* 0x000fe20003f06070 */
[----:B0-----:R-:W-:-:S04]  /*13c20*/  IMAD.MOV R11, RZ, RZ, -R3 ;  /* 0x000000ffff0b7224 */ /* 0x001fc800078e0a03 */
[----:B------:R-:W-:-:S04]  /*13c30*/  IMAD R11, R11, R8, RZ ;  /* 0x000000080b0b7224 */ /* 0x000fc800078e02ff */
[----:B------:R-:W-:Y:S01]  /*13c40*/  IMAD.HI.U32 R6, R3, R11, R2 ;  /* 0x0000000b03067227 */ /* 0x000fe200078e0002 */
[----:B------:R-:W-:-:S03]  /*13c50*/  LOP3.LUT R2, R5, R4, RZ, 0x3c, !PT ;  /* 0x0000000405027212 */ /* 0x000fc600078e3cff */
[----:B------:R-:W-:Y:S01]  /*13c60*/  @P0 VIADD R9, R9, 0x1 ;  /* 0x0000000109090836 */ /* 0x000fe20000000000 */
[----:B------:R-:W-:Y:S02]  /*13c70*/  ISETP.GE.AND P2, PT, R2, RZ, PT ;  /* 0x000000ff0200720c */ /* 0x000fe40003f46270 */
[----:B------:R-:W-:-:S05]  /*13c80*/  IABS R2, R7 ;  /* 0x0000000700027213 */ /* 0x000fca0000000000 */
[----:B------:R-:W-:-:S06]  /*13c90*/  IMAD.MOV R2, RZ, RZ, -R2 ;  /* 0x000000ffff027224 */ /* 0x000fcc00078e0a02 */
[----:B------:R-:W-:Y:S01]  /*13ca0*/  @!P2 IMAD.MOV R9, RZ, RZ, -R9 ;  /* 0x000000ffff09a224 */ /* 0x000fe200078e0a09 */
[----:B------:R-:W-:-:S04]  /*13cb0*/  @!P1 LOP3.LUT R9, RZ, R4, RZ, 0x33, !PT ;  /* 0x00000004ff099212 */ /* 0x000fc800078e33ff */
[----:B------:R-:W-:-:S05]  /*13cc0*/  IABS R3, R9 ;  /* 0x0000000900037213 */ /* 0x000fca0000000000 */
        /* <DEDUP_REMOVED lines=12> */
[--C-:B------:R-:W-:Y:S02]  /*13d90*/  IMAD.MOV R2, RZ, RZ, -R6.reuse ;  /* 0x000000ffff027224 */ /* 0x100fe400078e0a06 */
[C---:B------:R-:W-:Y:S02]  /*13da0*/  IMAD R6, R7.reuse, 0x1000000, R6 ;  /* 0x0100000007067824 */ /* 0x040fe400078e0206 */
[--C-:B------:R-:W-:Y:S02]  /*13db0*/  IMAD R7, R7, R2, R9.reuse ;  /* 0x0000000207077224 */ /* 0x100fe400078e0209 */
[----:B------:R-:W-:Y:S02]  /*13dc0*/  IMAD.MOV R2, RZ, RZ, -R9 ;  /* 0x000000ffff027224 */ /* 0x000fe400078e0a09 */
[----:B------:R-:W-:Y:S02]  /*13dd0*/  IMAD R3, R7, 0x10000, R6 ;  /* 0x0001000007037824 */ /* 0x000fe400078e0206 */
[----:B------:R-:W-:-:S03]  /*13de0*/  IMAD R2, R4, R2, R5 ;  /* 0x0000000204027224 */ /* 0x000fc600078e0205 */
[----:B------:R0:W-:Y:S01]  /*13df0*/  STL [R1+0x8], R3 ;  /* 0x0000080301007387 */ /* 0x0001e20000100800 */
[----:B------:R-:W-:Y:S05]  /*13e00*/  BRA `(.L_x_5528) ;  /* 0x0000000000f87947 */ /* 0x000fea0003800000 */
.L_x_5527:
[----:B-1----:R-:W0:Y:S01]  /*13e10*/  LDC.64 R2, c[0x0][0xc90] ;  /* 0x00032400ff027b82 */ /* 0x002e220000000a00 */
[----:B------:R-:W-:Y:S01]  /*13e20*/  ULDC.64 UR6, c[0x0][0x208] ;  /* 0x0000820000067ab9 */ /* 0x000fe20000000a00 */
[----:B0-----:R-:W-:-:S05]  /*13e30*/  IMAD.WIDE R2, R13, 0x4, R2 ;  /* 0x000000040d027825 */ /* 0x001fca00078e0202 */
[----:B------:R0:W2:Y:S02]  /*13e40*/  LDG.E R7, desc[UR6][R2.64] ;  /* 0x0000000602077981 */ /* 0x0000a4000c1e1900 */
        /* <DEDUP_REMOVED lines=29> */
[----:B------:R-:W-:-:S04]  /*14020*/  VIADDMNMX R7, R10, UR5, R7, PT ;  /* 0x000000050a077c46 */ /* 0x000fc8000b800107 */
[-C--:B------:R-:W-:Y:S02]  /*14030*/  IABS R9, R7.reuse ;  /* 0x0000000700097213 */ /* 0x080fe40000000000 */
        /* <DEDUP_REMOVED lines=11> */
[----:B------:R-:W-:Y:S02]  /*140f0*/  LOP3.LUT R3, R5, R7, RZ, 0x3c, !PT ;  /* 0x0000000705037212 */ /* 0x000fe400078e3cff */
[----:B------:R-:W-:Y:S01]  /*14100*/  IADD3 R5, R8, 0x1000000, R5 ;  /* 0x0100000008057810 */ /* 0x000fe20007ffe005 */
        /* <DEDUP_REMOVED lines=10> */
[----:B------:R-:W-:Y:S01]  /*141b0*/  @!P1 LOP3.LUT R2, RZ, R7, RZ, 0x33, !PT ;  /* 0x00000007ff029212 */ /* 0x000fe200078e33ff */
[----:B------:R-:W-:-:S04]  /*141c0*/  IMAD.MOV R7, RZ, RZ, -R7 ;  /* 0x000000ffff077224 */ /* 0x000fc800078e0a07 */
[----:B------:R-:W-:-:S05]  /*141d0*/  IMAD R3, R2, R7, R5 ;  /* 0x0000000702037224 */ /* 0x000fca00078e0205 */
[----:B------:R1:W-:Y:S02]  /*141e0*/  STL [R1+0x8], R3 ;  /* 0x0000080301007387 */ /* 0x0003e40000100800 */
.L_x_5528:
[----:B01----:R-:W-:-:S05]  /*141f0*/  LOP3.LUT R3, RZ, R2, RZ, 0x33, !PT ;  /* 0x00000002ff037212 */ /* 0x003fca00078e33ff */
[----:B------:R-:W-:-:S05]  /*14200*/  IMAD.IADD R2, R4, 0x1, R3 ;  /* 0x0000000104027824 */ /* 0x000fca00078e0203 */
[----:B------:R1:W-:Y:S01]  /*14210*/  STL [R1+0x4], R2 ;  /* 0x0000040201007387 */ /* 0x0003e20000100800 */
[----:B------:R-:W-:Y:S05]  /*14220*/  BRA `(.L_x_5529) ;  /* 0x0000000000107947 */ /* 0x000fea0003800000 */
.L_x_5524:
[----:B------:R-:W-:Y:S01]  /*14230*/  IMAD.U32 R2, RZ, RZ, UR6 ;  /* 0x00000006ff027e24 */ /* 0x000fe2000f8e00ff */
[----:B------:R0:W-:Y:S04]  /*14240*/  STL [R1+0x4], RZ ;  /* 0x000004ff01007387 */ /* 0x0001e80000100800 */
[----:B------:R0:W-:Y:S04]  /*14250*/  STL [R1+0x8], RZ ;  /* 0x000008ff01007387 */ /* 0x0001e80000100800 */
[----:B------:R0:W-:Y:S02]  /*14260*/  STL [R1], R2 ;  /* 0x0000000201007387 */ /* 0x0001e40000100800 */
.L_x_5529:
        /* <DEDUP_REMOVED lines=10> */
.L_x_5522:
        /* <DEDUP_REMOVED lines=8> */
[----:B---3--:R-:W2:Y:S01]  /*14390*/  S2R R5, SR_TID.X ;  /* 0x0000000000057919 */ /* 0x008ea20000002100 */
        /* <DEDUP_REMOVED lines=9> */
[----:B0-----:R-:W-:-:S05]  /*14430*/  IMAD.SHL.U32 R0, R5, 0x8, RZ ;  /* 0x0000000805007824 */ /* 0x001fca00078e00ff */
[C---:B-1----:R-:W-:Y:S02]  /*14440*/  LOP3.LUT R2, R0.reuse, 0x1f8, RZ, 0xc0, !PT ;  /* 0x000001f800027812 */ /* 0x042fe400078ec0ff */
        /* <DEDUP_REMOVED lines=14> */
.L_x_5638:
        /* <DEDUP_REMOVED lines=52> */
[----:B------:R-:W-:Y:S01]  /*14870*/  IMAD.MOV.U32 R10, RZ, RZ, R9 ;  /* 0x000000ffff0a7224 */ /* 0x000fe200078e0009 */
[----:B------:R-:W-:Y:S06]  /*14880*/  @P2 BRA `(.L_x_5531) ;  /* 0x0000000000182947 */ /* 0x000fec0003800000 */
[----:B------:R-:W-:Y:S05]  /*14890*/  @!P1 BRA `(.L_x_5531) ;  /* 0x0000000000149947 */ /* 0x000fea0003800000 */
[----:B------:R-:W-:Y:S02]  /*148a0*/  ULDC.64 UR4, c[0x0][0x208] ;  /* 0x0000820000047ab9 */ /* 0x000fe40000000a00 */
[----:B------:R-:W2:Y:S04]  /*148b0*/  LDG.E R7, desc[UR4][R2.64] ;  /* 0x0000000402077981 */ /* 0x000ea8000c1e1900 */
[----:B------:R-:W2:Y:S02]  /*148c0*/  LDG.E R2, desc[UR4][R2.64+0x4] ;  /* 0x0000040402027981 */ /* 0x000ea4000c1e1900 */
[----:B--2---:R-:W-:-:S05]  /*148d0*/  IMAD.IADD R10, R2, 0x1, -R7 ;  /* 0x00000001020a7824 */ /* 0x004fca00078e0a07 */
[----:B------:R1:W-:Y:S02]  /*148e0*/  STL [R1+0x38], R10 ;  /* 0x0000380a01007387 */ /* 0x0003e40000100800 */
.L_x_5531:
[----:B------:R-:W0:Y:S01]  /*148f0*/  LDL.LU R3, [R1+0x8] ;  /* 0x0000080001037983 */ /* 0x000e220000300800 */
[----:B------:R-:W-:Y:S02]  /*14900*/  ULDC.64 UR4, c[0x0][0xa20] ;  /* 0x0002880000047ab9 */ /* 0x000fe40000000a00 */
[----:B------:R-:W-:-:S04]  /*14910*/  ISETP.NE.U32.AND P1, PT, RZ, UR4, PT ;  /* 0x00000004ff007c0c */ /* 0x000fc8000bf25070 */
[----:B------:R-:W-:Y:S02]  /*14920*/  ISETP.NE.AND.EX P1, PT, RZ, UR5, PT, P1 ;  /* 0x00000005ff007c0c */ /* 0x000fe4000bf25310 */
[C---:B0-----:R-:W-:Y:S02]  /*14930*/  LOP3.LUT R9, R3.reuse, 0xff000000, RZ, 0xc0, !PT ;  /* 0xff00000003097812 */ /* 0x041fe400078ec0ff */
        /* <DEDUP_REMOVED lines=14> */
.L_x_5532:
[----:B------:R-:W-:Y:S05]  /*14a20*/  @!P0 BRA `(.L_x_5533) ;  /* 0x0000000000108947 */ /* 0x000fea0003800000 */
[----:B------:R-:W-:Y:S02]  /*14a30*/  ULDC.64 UR4, c[0x0][0x208] ;  /* 0x0000820000047ab9 */ /* 0x000fe40000000a00 */
[----:B------:R-:W2:Y:S04]  /*14a40*/  LDG.E R6, desc[UR4][R4.64] ;  /* 0x0000000404067981 */ /* 0x000ea8000c1e1900 */
[----:B------:R-:W2:Y:S02]  /*14a50*/  LDG.E R4, desc[UR4][R4.64+0x4] ;  /* 0x0000040404047981 */ /* 0x000ea4000c1e1900 */
[----:B--2---:R-:W-:-:S07]  /*14a60*/  IMAD.IADD R6, R4, 0x1, -R6 ;  /* 0x0000000104067824 */ /* 0x004fce00078e0a06 */
.L_x_5533:
[----:B0-----:R-:W3:Y:S01]  /*14a70*/  LDL R2, [R1+0x4] ;  /* 0x0000040001027983 */ /* 0x001ee20000100800 */
[----:B-----5:R-:W-:Y:S01]  /*14a80*/  IMAD.IADD R6, R6, 0x1, -R0 ;  /* 0x0000000106067824 */ /* 0x020fe200078e0a00 */
[----:B------:R-:W-:Y:S01]  /*14a90*/  BSSY B0, `(.L_x_5534) ;  /* 0x000003c000007945 */ /* 0x000fe20003800000 */
[----:B------:R-:W0:Y:S01]  /*14aa0*/  LDC R0, c[0x0][0x448] ;  /* 0x00011200ff007b82 */ /* 0x000e220000000800 */
[----:B------:R-:W-:Y:S02]  /*14ab0*/  IMAD.MOV.U32 R4, RZ, RZ, RZ ;  /* 0x000000ffff047224 */ /* 0x000fe400078e00ff */
[----:B------:R-:W-:Y:S02]  /*14ac0*/  VIADD R5, R6, 0x6f ;  /* 0x0000006f06057836 */ /* 0x000fe40000000000 */
[----:B--2---:R-:W-:Y:S02]  /*14ad0*/  IMAD.MOV.U32 R7, RZ, RZ, RZ ;  /* 0x000000ffff077224 */ /* 0x004fe400078e00ff */
[----:B------:R-:W-:Y:S01]  /*14ae0*/  IMAD.HI R4, R5, -0x6db6db6d, R4 ;  /* 0x9249249305047827 */ /* 0x000fe200078e0204 */
[----:B0-----:R-:W-:-:S13]  /*14af0*/  ISETP.NE.AND P0, PT, R0, 0x1, PT ;  /* 0x000000010000780c */ /* 0x001fda0003f05270 */
[----:B------:R-:W0:Y:S08]  /*14b00*/  @P0 LDC R0, c[0x0][0x44c] ;  /* 0x00011300ff000b82 */ /* 0x000e300000000800 */
[----:B------:R-:W2:Y:S01]  /*14b10*/  @P0 LDC R3, c[0x0][0x450] ;  /* 0x00011400ff030b82 */ /* 0x000ea20000000800 */
[----:B---3--:R-:W-:-:S04]  /*14b20*/  IMAD.SHL.U32 R2, R2, 0x80, RZ ;  /* 0x0000008002027824 */ /* 0x008fc800078e00ff */
[----:B------:R-:W-:-:S04]  /*14b30*/  VIADD R2, R2, 0x7f ;  /* 0x0000007f02027836 */ /* 0x000fc80000000000 */
[----:B0-----:R-:W-:-:S05]  /*14b40*/  @P0 IMAD.HI.U32 R0, R2, R0, RZ ;  /* 0x0000000002000227 */ /* 0x001fca00078e00ff */
[----:B--2---:R-:W-:Y:S02]  /*14b50*/  @P0 SHF.R.U32.HI R2, RZ, R3, R0 ;  /* 0x00000003ff020219 */ /* 0x004fe40000011600 */
[----:B------:R-:W-:Y:S02]  /*14b60*/  IADD3 R3, R6, 0x70, -R10 ;  /* 0x0000007006037810 */ /* 0x000fe40007ffe80a */
[----:B------:R-:W-:Y:S02]  /*14b70*/  SHF.R.U32.HI R0, RZ, 0x1f, R4 ;  /* 0x0000001fff007819 */ /* 0x000fe40000011604 */
[----:B-1----:R-:W-:Y:S01]  /*14b80*/  LOP3.LUT R10, R9, 0xff, RZ, 0xc0, !PT ;  /* 0x000000ff090a7812 */ /* 0x002fe200078ec0ff */
[----:B------:R-:W-:Y:S01]  /*14b90*/  IMAD.IADD R3, R3, 0x1, R2 ;  /* 0x0000000103037824 */ /* 0x000fe200078e0202 */
[----:B------:R-:W-:Y:S01]  /*14ba0*/  LEA.HI.SX32 R0, R4, R0, 0x1a ;  /* 0x0000000004007211 */ /* 0x000fe200078fd2ff */
[----:B------:R-:W-:-:S04]  /*14bb0*/  IMAD.MOV.U32 R2, RZ, RZ, RZ ;  /* 0x000000ffff027224 */ /* 0x000fc800078e00ff */
[----:B------:R-:W-:-:S05]  /*14bc0*/  IMAD.HI R2, R3, -0x6db6db6d, R2 ;  /* 0x9249249303027827 */ /* 0x000fca00078e0202 */
[----:B------:R-:W-:-:S04]  /*14bd0*/  SHF.R.U32.HI R3, RZ, 0x1f, R2 ;  /* 0x0000001fff037819 */ /* 0x000fc80000011602 */
[----:B------:R-:W-:-:S04]  /*14be0*/  LEA.HI.SX32 R3, R2, R3, 0x1a ;  /* 0x0000000302037211 */ /* 0x000fc800078fd2ff */
[----:B------:R-:W-:Y:S02]  /*14bf0*/  VIMNMX R8, R0, R3, PT ;  /* 0x0000000300087248 */ /* 0x000fe40003fe0100 */
[----:B------:R-:W-:Y:S01]  /*14c00*/  SHF.R.U32.HI R0, RZ, 0x10, R9 ;  /* 0x00000010ff007819 */ /* 0x000fe20000011609 */
[----:B------:R-:W-:Y:S01]  /*14c10*/  IMAD.MOV.U32 R9, RZ, RZ, R7 ;  /* 0x000000ffff097224 */ /* 0x000fe200078e0007 */
[----:B------:R-:W-:Y:S01]  /*14c20*/  ISETP.GE.AND P1, PT, R8, 0x1, PT ;  /* 0x000000010800780c */ /* 0x000fe20003f26270 */
[----:B------:R0:W-:Y:S01]  /*14c30*/  STL [R1+0x30], R8 ;  /* 0x0000300801007387 */ /* 0x0001e20000100800 */
[----:B------:R-:W-:-:S03]  /*14c40*/  ISETP.NE.AND P0, PT, R0, RZ, PT ;  /* 0x000000ff0000720c */ /* 0x000fc60003f05270 */
[----:B------:R0:W-:Y:S04]  /*14c50*/  STL [R1+0x3c], R7 ;  /* 0x00003c0701007387 */ /* 0x0001e80000100800 */
[----:B------:R0:W-:Y:S06]  /*14c60*/  STL [R1+0x48], R10 ;  /* 0x0000480a01007387 */ /* 0x0001ec0000100800 */
[----:B------:R-:W1:Y:S01]  /*14c70*/  @!P0 LDC R0, c[0x0][0x9f0] ;  /* 0x00027c00ff008b82 */ /* 0x000e620000000800 */
[----:B------:R-:W-:Y:S05]  /*14c80*/  @!P1 BRA `(.L_x_5535) ;  /* 0x0000000000709947 */ /* 0x000fea0003800000 */
        /* <DEDUP_REMOVED lines=8> */
[----:B0-----:R-:W-:Y:S01]  /*14d10*/  IMAD.HI.U32 R7, R3, R5, R2 ;  /* 0x0000000503077227 */ /* 0x001fe200078e0002 */
        /* <DEDUP_REMOVED lines=19> */
.L_x_5535:
[----:B------:R-:W-:Y:S05]  /*14e50*/  BSYNC B0 ;  /* 0x0000000000007941 */ /* 0x000fea0003800000 */
.L_x_5534:
        /* <DEDUP_REMOVED lines=14> */
[----:B------:R-:W3:Y:S01]  /*14f40*/  LDC.64 R2, c[0x0][0xc60] ;  /* 0x00031800ff027b82 */ /* 0x000ee20000000a00 */
[----:B------:R-:W1:Y:S01]  /*14f50*/  FLO.U32 R0, UR4 ;  /* 0x0000000400007d00 */ /* 0x000e6200080e0000 */
[----:B------:R-:W-:Y:S01]  /*14f60*/  ULDC.64 UR6, c[0x0][0x208] ;  /* 0x0000820000067ab9 */ /* 0x000fe20000000a00 */
[----:B-1----:R-:W-:-:S06]  /*14f70*/  ISETP.EQ.U32.AND P0, PT, R0, R5, PT ;  /* 0x000000050000720c */ /* 0x002fcc0003f02070 */
[----:B------:R-:W3:Y:S07]  /*14f80*/  POPC R5, UR4 ;  /* 0x0000000400057d09 */ /* 0x000eee0008000000 */
[----:B---3--:R-:W3:Y:S01]  /*14f90*/  @P0 ATOMG.E.ADD.STRONG.GPU PT, R3, desc[UR6][R2.64], R5 ;  /* 0x00000005020309a8 */ /* 0x008ee200081ee1c6 */
[----:B------:R-:W1:Y:S02]  /*14fa0*/  S2R R4, SR_LTMASK ;  /* 0x0000000000047919 */ /* 0x000e640000003900 */
[----:B-1----:R-:W-:-:S04]  /*14fb0*/  LOP3.LUT R4, R4, UR4, RZ, 0xc0, !PT ;  /* 0x0000000404047c12 */ /* 0x002fc8000f8ec0ff */
[----:B0-----:R-:W0:Y:S01]  /*14fc0*/  POPC R7, R4 ;  /* 0x0000000400077309 */ /* 0x001e220000000000 */
[----:B---3--:R-:W0:Y:S02]  /*14fd0*/  SHFL.IDX PT, R0, R3, R0, 0x1f ;  /* 0x00001f0003007589 */ /* 0x008e2400000e0000 */
[----:B0-----:R-:W-:-:S05]  /*14fe0*/  IADD3 R0, R0, UR38, R7 ;  /* 0x0000002600007c10 */ /* 0x001fca000fffe007 */
[----:B------:R3:W-:Y:S01]  /*14ff0*/  STL [R1], R0 ;  /* 0x0000000001007387 */ /* 0x0007e20000100800 */
[----:B------:R-:W-:Y:S05]  /*15000*/  BRA `(.L_x_5538) ;  /* 0x0000004000ec7947 */ /* 0x000fea0003800000 */
.L_x_5537:
        /* <DEDUP_REMOVED lines=19> */
[----:B-12---:R-:W-:Y:S05]  /*15140*/  CALL.ABS.NOINC R2 ;  /* 0x0000000002007343 */ /* 0x006fea0003c00000 */
.L_x_5540:
[----:B------:R-:W-:Y:S05]  /*15150*/  BSYNC B6 ;  /* 0x0000000000067941 */ /* 0x000fea0003800000 */
.L_x_5539:
        /* <DEDUP_REMOVED lines=10> */
[----:B------:R-:W-:Y:S02]  /*15200*/  IMAD.U32 R5, RZ, RZ, UR7 ;  /* 0x00000007ff057e24 */ /* 0x000fe4000f8e00ff */
[----:B------:R-:W-:Y:S02]  /*15210*/  IMAD.U32 R6, RZ, RZ, UR8 ;  /* 0x00000008ff067e24 */ /* 0x000fe4000f8e00ff */
[----:B0-----:R-:W-:-:S02]  /*15220*/  IMAD.U32 R7, RZ, RZ, UR9 ;  /* 0x00000009ff077e24 */ /* 0x001fc4000f8e00ff */
[----:B------:R-:W-:Y:S02]  /*15230*/  IMAD.U32 R10, RZ, RZ, UR4 ;  /* 0x00000004ff0a7e24 */ /* 0x000fe4000f8e00ff */
[----:B------:R-:W-:Y:S02]  /*15240*/  IMAD.U32 R11, RZ, RZ, UR5 ;  /* 0x00000005ff0b7e24 */ /* 0x000fe4000f8e00ff */
[----:B------:R-:W-:Y:S02]  /*15250*/  IMAD.MOV.U32 R8, RZ, RZ, 0x70 ;  /* 0x00000070ff087424 */ /* 0x000fe400078e00ff */
[----:B------:R-:W-:Y:S02]  /*15260*/  IMAD.MOV.U32 R12, RZ, RZ, 0x1 ;  /* 0x00000001ff0c7424 */ /* 0x000fe400078e00ff */
[----:B-1----:R-:W-:-:S07]  /*15270*/  IMAD.MOV.U32 R13, RZ, RZ, RZ ;  /* 0x000000ffff0d7224 */ /* 0x002fce00078e00ff */
[----:B------:R-:W-:-:S07]  /*15280*/  LEPC R20, `(.L_x_5543) ;  /* 0x000000001014794e */ /* 0x000fce0000000000 */
[----:B--23--:R-:W-:Y:S05]  /*15290*/  CALL.ABS.NOINC R2 ;  /* 0x0000000002007343 */ /* 0x00cfea0003c00000 */
.L_x_5543:
        /* <DEDUP_REMOVED lines=16> */
.L_x_5542:
[----:B------:R-:W-:Y:S05]  /*153a0*/  BSYNC B6 ;  /* 0x0000000000067941 */ /* 0x000fea0003800000 */
.L_x_5541:
[----:B------:R-:W3:Y:S01]  /*153b0*/  LDL.LU R4, [R1+0x1c] ;  /* 0x00001c0001047983 */ /* 0x000ee20000300800 */
[----:B------:R-:W-:-:S03]  /*153c0*/  ULDC.64 UR4, c[0x0][0x9f8] ;  /* 0x00027e0000047ab9 */ /* 0x000fc60000000a00 */
[----:B0-----:R-:W4:Y:S01]  /*153d0*/  LDL R7, [R1+0x10] ;  /* 0x0000100001077983 */ /* 0x001f220000100800 */
        /* <DEDUP_REMOVED lines=22> */
.L_x_5654:
        /* <DEDUP_REMOVED lines=9> */
.L_x_5657:
[----:B------:R-:W-:Y:S05]  /*155d0*/  @!P6 BRA `(.L_x_5545) ;  /* 0x000000040024e947 */ /* 0x000fea0003800000 */
[----:B------:R-:W-:-:S04]  /*155e0*/  ISETP.NE.U32.AND P0, PT, R2, RZ, PT ;  /* 0x000000ff0200720c */ /* 0x000fc80003f05070 */
[----:B------:R-:W-:-:S13]  /*155f0*/  ISETP.NE.AND.EX P0, PT, R3, RZ, PT, P0 ;  /* 0x000000ff0300720c */ /* 0x000fda0003f05300 */
[----:B------:R-:W-:Y:S05]  /*15600*/  @!P0 BRA `(.L_x_5547) ;  /* 0x0000000000548947 */ /* 0x000fea0003800000 */
[----:B------:R-:W0:Y:S01]  /*15610*/  LDC R6, c[0x0][0x43c] ;  /* 0x00010f00ff067b82 */ /* 0x000e220000000800 */
[----:B--2---:R-:W-:Y:S01]  /*15620*/  IMAD.MOV.U32 R9, RZ, RZ, R0 ;  /* 0x000000ffff097224 */ /* 0x004fe200078e0000 */
        /* <DEDUP_REMOVED lines=19> */
.L_x_5547:
[----:B0-----:R-:W4:Y:S01]  /*15760*/  LDL R2, [R1+0x14] ;  /* 0x0000140001027983 */ /* 0x001f220000100800 */
[----:B---3--:R-:W-:Y:S01]  /*15770*/  IMAD R0, R19, 0x8, R18 ;  /* 0x0000000813007824 */ /* 0x008fe200078e0212 */
[----:B----4-:R-:W-:-:S04]  /*15780*/  SHF.L.U32 R2, R2, 0x1f, RZ ;  /* 0x0000001f02027819 */ /* 0x010fc800000006ff */
[----:B------:R-:W0:Y:S02]  /*15790*/  SYNCS.PHASECHK.TRANS64.TRYWAIT P0, [R0+URZ+0x36840], R2 ;  /* 0x03684002000075a7 */ /* 0x000e24000800017f */
[----:B0-----:R-:W-:Y:S05]  /*157a0*/  @!P0 BRA `(.L_x_5548) ;  /* 0x00000054007c8947 */ /* 0x001fea0003800000 */
.L_x_5658:
        /* <DEDUP_REMOVED lines=11> */
.L_x_5549:
        /* <DEDUP_REMOVED lines=13> */
[----:B------:R-:W-:Y:S01]  /*15930*/  UIADD3 UR9, UR9, 0x36830, URZ ;  /* 0x0003683009097890 */ /* 0x000fe2000fffe03f */
[----:B------:R-:W-:-:S05]  /*15940*/  P2R R0, PR, RZ, 0x1 ;  /* 0x00000001ff007803 */ /* 0x000fca0000000000 */
[----:B------:R0:W-:Y:S01]  /*15950*/  STL [R1+0x20], R0 ;  /* 0x0000200001007387 */ /* 0x0001e20000100800 */
[----:B------:R-:W-:Y:S02]  /*15960*/  UIADD3 UR14, UR8, 0x21400, URZ ;  /* 0x00021400080e7890 */ /* 0x000fe4000fffe03f */
[----:B------:R-:W-:Y:S02]  /*15970*/  UIADD3 UR15, UR8, 0x24c00, URZ ;  /* 0x00024c00080f7890 */ /* 0x000fe4000fffe03f */
[----:B------:R-:W-:-:S03]  /*15980*/  UIADD3 UR17, UR8, 0x28400, URZ ;  /* 0x0002840008117890 */ /* 0x000fc6000fffe03f */
[----:B------:R-:W-:Y:S01]  /*15990*/  UMOV UR8, UR14 ;  /* 0x0000000e00087c82 */ /* 0x000fe20008000000 */
        /* <DEDUP_REMOVED lines=10> */
[----:B------:R-:W-:Y:S02]  /*15a40*/  UMOV UR10, UR14 ;  /* 0x0000000e000a7c82 */ /* 0x000fe40008000000 */
[----:B------:R0:W-:Y:S02]  /*15a50*/  UTMALDG.4D [UR8], [UR4], desc[UR6] ;  /* 0x00000608040075b4 */ /* 0x0001e40008019000 */
[----:B0-----:R-:W-:Y:S01]  /*15a60*/  NOP ;  /* 0x0000000000007918 */ /* 0x001fe20000000000 */
.L_x_5545:
        /* <DEDUP_REMOVED lines=39> */
[----:B0-2---:R-:W-:Y:S05]  /*15ce0*/  CALL.ABS.NOINC R2 ;  /* 0x0000000002007343 */ /* 0x005fea0003c00000 */
.L_x_5551:
[----:B------:R-:W-:Y:S05]  /*15cf0*/  BSYNC B6 ;  /* 0x0000000000067941 */ /* 0x000fea0003800000 */
.L_x_5550:
[----:B0-----:R-:W3:Y:S01]  /*15d00*/  LDL.LU R0, [R1+0x44] ;  /* 0x0000440001007983 */ /* 0x001ee20000300800 */
[----:B------:R-:W-:Y:S01]  /*15d10*/  ULDC.64 UR4, c[0x0][0x2d8] ;  /* 0x0000b60000047ab9 */ /* 0x000fe20000000a00 */
[----:B------:R-:W0:Y:S01]  /*15d20*/  LDC R7, c[0x0][0x448] ;  /* 0x00011200ff077b82 */ /* 0x000e220000000800 */
[----:B------:R-:W-:Y:S01]  /*15d30*/  ULDC.64 UR6, c[0x0][0x280] ;  /* 0x0000a00000067ab9 */ /* 0x000fe20000000a00 */
[----:B------:R-:W4:Y:S04]  /*15d40*/  LDL.LU R5, [R1+0x34] ;  /* 0x0000340001057983 */ /* 0x000f280000300800 */
[----:B------:R-:W4:Y:S04]  /*15d50*/  LDL.LU.64 R2, [R1+0x50] ;  /* 0x0000500001027983 */ /* 0x000f280000300a00 */
[----:B------:R-:W3:Y:S04]  /*15d60*/  LDL.LU R4, [R1+0x2c] ;  /* 0x00002c0001047983 */ /* 0x000ee80000300800 */
[----:B--2---:R-:W2:Y:S01]  /*15d70*/  LDL R9, [R1+0x4] ;  /* 0x0000040001097983 */ /* 0x004ea20000100800 */
[----:B------:R-:W1:Y:S01]  /*15d80*/  S2R R10, SR_TID.X ;  /* 0x00000000000a7919 */ /* 0x000e620000002100 */
[----:B0-----:R-:W-:-:S13]  /*15d90*/  ISETP.NE.AND P0, PT, R7, 0x1, PT ;  /* 0x000000010700780c */ /* 0x001fda0003f05270 */
[----:B------:R-:W0:Y:S01]  /*15da0*/  @P0 LDC R6, c[0x0][0x450] ;  /* 0x00011400ff060b82 */ /* 0x000e220000000800 */
[----:B-1----:R-:W-:-:S05]  /*15db0*/  IMAD.SHL.U32 R10, R10, 0x8, RZ ;  /* 0x000000080a0a7824 */ /* 0x002fca00078e00ff */
[----:B------:R-:W-:-:S04]  /*15dc0*/  LOP3.LUT R10, R10, 0x38, RZ, 0xc0, !PT ;  /* 0x000000380a0a7812 */ /* 0x000fc800078ec0ff */
[C---:B------:R-:W-:Y:S02]  /*15dd0*/  LOP3.LUT R11, R10.reuse, 0x40, RZ, 0xfc, !PT ;  /* 0x000000400a0b7812 */ /* 0x040fe400078efcff */
        /* <DEDUP_REMOVED lines=10> */
[----:B------:R-:W3:Y:S02]  /*15e80*/  S2R R4, SR_TID.X ;  /* 0x0000000000047919 */ /* 0x000ee40000002100 */
[----:B------:R-:W-:Y:S01]  /*15e90*/  IMAD.IADD R3, R3, 0x1, R0 ;  /* 0x0000000103037824 */ /* 0x000fe200078e0200 */
[----:B-1----:R-:W-:-:S04]  /*15ea0*/  LOP3.LUT R5, R5, 0x7f, RZ, 0xc0, !PT ;  /* 0x0000007f05057812 */ /* 0x002fc800078ec0ff */
[----:B------:R-:W-:Y:S01]  /*15eb0*/  SHF.R.U32.HI R5, RZ, 0x3, R5 ;  /* 0x00000003ff057819 */ /* 0x000fe20000011605 */
[----:B---3--:R-:W-:-:S05]  /*15ec0*/  IMAD.SHL.U32 R4, R4, 0x10, RZ ;  /* 0x0000001004047824 */ /* 0x008fca00078e00ff */
[----:B------:R-:W-:Y:S02]  /*15ed0*/  LOP3.LUT R4, R5, 0x70, R4, 0xf8, !PT ;  /* 0x0000007005047812 */ /* 0x000fe400078ef804 */
[----:B------:R-:W1:Y:S03]  /*15ee0*/  @P0 LDC R5, c[0x0][0x44c] ;  /* 0x00011300ff050b82 */ /* 0x000e660000000800 */
[----:B--2---:R-:W-:-:S04]  /*15ef0*/  IMAD R0, R9, 0x80, R4 ;  /* 0x0000008009007824 */ /* 0x004fc800078e0204 */
        /* <DEDUP_REMOVED lines=9> */
[----:B------:R-:W-:Y:S01]  /*15f90*/  ULDC.64 UR4, c[0x0][0x2c8] ;  /* 0x0000b20000047ab9 */ /* 0x000fe20000000a00 */
[----:B------:R-:W0:Y:S02]  /*15fa0*/  S2R R5, SR_TID.X ;  /* 0x0000000000057919 */ /* 0x000e240000002100 */
        /* <DEDUP_REMOVED lines=10> */
[----:B------:R-:W-:Y:S01]  /*16050*/  ISETP.GE.AND P1, PT, R11, UR4, PT ;  /* 0x000000040b007c0c */ /* 0x000fe2000bf26270 */
[----:B0-----:R-:W-:-:S05]  /*16060*/  IMAD.SHL.U32 R8, R5, 0x8, RZ ;  /* 0x0000000805087824 */ /* 0x001fca00078e00ff */
[----:B------:R-:W-:-:S04]  /*16070*/  LOP3.LUT R8, R8, 0x38, RZ, 0xc0, !PT ;  /* 0x0000003808087812 */ /* 0x000fc800078ec0ff */
[----:B------:R-:W-:Y:S01]  /*16080*/  ISETP.GE.AND P2, PT, R8, UR4, PT ;  /* 0x0000000408007c0c */ /* 0x000fe2000bf46270 */
[----:B------:R-:W-:Y:S01]  /*16090*/  UMOV UR4, 0xffffffff ;  /* 0xffffffff00047882 */ /* 0x000fe20000000000 */
[----:B------:R-:W-:Y:S02]  /*160a0*/  LEA.HI.X R3, R2, UR7, R0, 0x1, P3 ;  /* 0x0000000702037c11 */ /* 0x000fe400098f0c00 */
[----:B-1----:R-:W-:Y:S09]  /*160b0*/  BRA.DIV UR4, `(.L_x_5552) ;  /* 0x0000004e044c7947 */ /* 0x002ff2000b800000 */
[----:B------:R-:W0:Y:S02]  /*160c0*/  S2R R6, SR_TID.X ;  /* 0x0000000000067919 */ /* 0x000e240000002100 */
[----:B0-----:R-:W-:-:S04]  /*160d0*/  LOP3.LUT R6, R6, 0x7f, RZ, 0xc0, !PT ;  /* 0x0000007f06067812 */ /* 0x001fc800078ec0ff */
[----:B------:R-:W-:Y:S02]  /*160e0*/  SHF.R.U32.HI R9, RZ, 0x3, R6 ;  /* 0x00000003ff097819 */ /* 0x000fe40000011606 */
[----:B------:R-:W2:Y:S04]  /*160f0*/  LDL.LU R6, [R1+0x4] ;  /* 0x0000040001067983 */ /* 0x000ea80000300800 */
[----:B------:R-:W3:Y:S01]  /*16100*/  LDL.LU R8, [R1+0x38] ;  /* 0x0000380001087983 */ /* 0x000ee20000300800 */
[----:B------:R-:W-:Y:S01]  /*16110*/  ULDC.64 UR4, c[0x0][0x208] ;  /* 0x0000820000047ab9 */ /* 0x000fe20000000a00 */
[----:B--2---:R-:W-:Y:S02]  /*16120*/  IMAD R2, R6, 0x80, R9 ;  /* 0x0000008006027824 */ /* 0x004fe400078e0209 */
[----:B------:R-:W0:Y:S01]  /*16130*/  S2R R6, SR_TID.X ;  /* 0x0000000000067919 */ /* 0x000e220000002100 */
[----:B---3--:R-:W-:-:S02]  /*16140*/  IMAD R0, R8, R7, RZ ;  /* 0x0000000708007224 */ /* 0x008fc400078e02ff */
[----:B------:R-:W1:Y:S01]  /*16150*/  SHFL.IDX PT, R7, R4, RZ, 0x181f ;  /* 0x00181fff04077589 */ /* 0x000e6200000e0000 */
[C---:B------:R-:W-:Y:S02]  /*16160*/  VIADD R5, R2.reuse, 0x10 ;  /* 0x0000001002057836 */ /* 0x040fe40000000000 */
[-C--:B------:R-:W-:Y:S01]  /*16170*/  ISETP.GE.AND P4, PT, R2, R0.reuse, PT ;  /* 0x000000000200720c */ /* 0x080fe20003f86270 */
[----:B------:R-:W-:Y:S02]  /*16180*/  SHFL.IDX PT, R9, R3, 0x1, 0x181f ;  /* 0x00381f0003097f89 */ /* 0x000fe400000e0000 */
[----:B------:R-:W-:Y:S02]  /*16190*/  ISETP.GE.AND P3, PT, R5, R0, PT ;  /* 0x000000000500720c */ /* 0x000fe40003f66270 */
[----:B------:R-:W-:Y:S01]  /*161a0*/  SHFL.IDX PT, R5, R4, 0x1, 0x181f ;  /* 0x00381f0004057f89 */ /* 0x000fe200000e0000 */
[----:B0-----:R-:W-:-:S03]  /*161b0*/  IMAD.SHL.U32 R11, R6, 0x8, RZ ;  /* 0x00000008060b7824 */ /* 0x001fc600078e00ff */
[----:B------:R-:W0:Y:S02]  /*161c0*/  SHFL.IDX PT, R6, R3, RZ, 0x181f ;  /* 0x00181fff03067589 */ /* 0x000e2400000e0000 */
[----:B------:R-:W-:-:S04]  /*161d0*/  LOP3.LUT R11, R11, 0x38, RZ, 0xc0, !PT ;  /* 0x000000380b0b7812 */ /* 0x000fc800078ec0ff */
[----:B-1----:R-:W-:-:S05]  /*161e0*/  @!P4 LEA R7, P5, R11, R7, 0x1 ;  /* 0x000000070b07c211 */ /* 0x002fca00078a08ff */
[----:B0-----:R-:W-:Y:S01]  /*161f0*/  @!P4 IMAD.X R6, RZ, RZ, R6, P5 ;  /* 0x000000ffff06c224 */ /* 0x001fe200028e0606 */
[----:B------:R-:W-:-:S04]  /*16200*/  @!P3 LEA R8, P5, R11, R5, 0x1 ;  /* 0x000000050b08b211 */ /* 0x000fc800078a08ff */
[----:B------:R-:W-:Y:S01]  /*16210*/  @!P4 LOP3.LUT R7, R7, R6, RZ, 0x3c, !PT ;  /* 0x000000060707c212 */ /* 0x000fe200078e3cff */
[----:B------:R-:W-:-:S03]  /*16220*/  @!P3 IMAD.X R5, RZ, RZ, R9, P5 ;  /* 0x000000ffff05b224 */ /* 0x000fc600028e0609 */
[----:B------:R-:W-:-:S04]  /*16230*/  @!P4 LOP3.LUT R6, R7, R6, RZ, 0x3c, !PT ;  /* 0x000000060706c212 */ /* 0x000fc800078e3cff */
[----:B------:R-:W-:-:S05]  /*16240*/  @!P4 LOP3.LUT R7, R7, R6, RZ, 0x3c, !PT ;  /* 0x000000060707c212 */ /* 0x000fca00078e3cff */
[----:B-----5:R-:W-:Y:S04]  /*16250*/  @!P4 LDGSTS.E.BYPASS.LTC128B.128 [R10+0x15400], desc[UR4][R6.64], !P2 ;  /* 0x15400000060acfae */ /* 0x020fe8000d101d44 */
[----:B------:R-:W-:Y:S04]  /*16260*/  @!P4 LDGSTS.E.BYPASS.LTC128B.128 [R10+0x19400], desc[UR4][R6.64+0x80], !P1 ;  /* 0x19400080060acfae */ /* 0x000fe8000c901d44 */
[----:B------:R0:W-:Y:S02]  /*16270*/  @!P4 LDGSTS.E.BYPASS.LTC128B.128 [R10+0x1d400], desc[UR4][R6.64+0x100], !P0 ;  /* 0x1d400100060acfae */ /* 0x0001e4000c101d44 */
[----:B0-----:R-:W-:-:S02]  /*16280*/  @!P3 IMAD.MOV.U32 R6, RZ, RZ, R8 ;  /* 0x000000ffff06b224 */ /* 0x001fc400078e0008 */
[----:B------:R-:W-:Y:S01]  /*16290*/  @!P3 IMAD.MOV.U32 R7, RZ, RZ, R5 ;  /* 0x000000ffff07b224 */ /* 0x000fe200078e0005 */
[----:B------:R-:W-:Y:S01]  /*162a0*/  SHFL.IDX PT, R8, R3, 0x2, 0x181f ;  /* 0x00581f0003087f89 */ /* 0x000fe200000e0000 */
[----:B------:R-:W-:-:S03]  /*162b0*/  VIADD R5, R2, 0x20 ;  /* 0x0000002002057836 */ /* 0x000fc60000000000 */
[----:B------:R-:W-:Y:S04]  /*162c0*/  @!P3 LDGSTS.E.BYPASS.LTC128B.128 [R10+0x15c00], desc[UR4][R6.64], !P2 ;  /* 0x15c00000060abfae */ /* 0x000fe8000d101d44 */
[----:B------:R-:W-:Y:S04]  /*162d0*/  @!P3 LDGSTS.E.BYPASS.LTC128B.128 [R10+0x19c00], desc[UR4][R6.64+0x80], !P1 ;  /* 0x19c00080060abfae */ /* 0x000fe8000c901d44 */
[----:B------:R0:W-:Y:S01]  /*162e0*/  @!P3 LDGSTS.E.BYPASS.LTC128B.128 [R10+0x1dc00], desc[UR4][R6.64+0x100], !P0 ;  /* 0x1dc00100060abfae */ /* 0x0001e2000c101d44 */
[----:B------:R-:W-:-:S03]  /*162f0*/  ISETP.GE.AND P3, PT, R5, R0, PT ;  /* 0x000000000500720c */ /* 0x000fc60003f66270 */
[----:B------:R-:W1:Y:S10]  /*16300*/  SHFL.IDX PT, R5, R4, 0x2, 0x181f ;  /* 0x00581f0004057f89 */ /* 0x000e7400000e0000 */
        /* <DEDUP_REMOVED lines=53> */
.L_x_5675:
        /* <DEDUP_REMOVED lines=16> */
.L_x_5554:
[----:B------:R-:W-:Y:S05]  /*16760*/  BSYNC B0 ;  /* 0x0000000000007941 */ /* 0x000fea0003800000 */
.L_x_5553:
[----:B------:R-:W-:Y:S01]  /*16770*/  NOP ;  /* 0x0000000000007918 */ /* 0x000fe20000000000 */
[----:B------:R-:W-:Y:S01]  /*16780*/  PLOP3.LUT P0, PT, PT, PT, PT, 0x80, 0x0 ;  /* 0x000000000000781c */ /* 0x000fe20003f0f070 */
[----:B0-----:R-:W-:-:S12]  /*16790*/  VIADD R6, R18, 0x36800 ;  /* 0x0003680012067836 */ /* 0x001fd80000000000 */
.L_x_5555:
        /* <DEDUP_REMOVED lines=18> */
.L_x_5676:
[----:B------:R-:W-:Y:S05]  /*168c0*/  BSYNC B0 ;  /* 0x0000000000007941 */ /* 0x000fea0003800000 */
.L_x_5556:
        /* <DEDUP_REMOVED lines=55> */
.L_x_5564:
[----:B------:R-:W-:Y:S01]  /*16c40*/  IMAD R3, R9, 0x8, R18 ;  /* 0x0000000809037824 */ /* 0x000fe200078e0212 */
[----:B------:R-:W-:Y:S01]  /*16c50*/  SHF.L.U32 R2, R13, 0x1f, RZ ;  /* 0x0000001f0d027819 */ /* 0x000fe200000006ff */
[----:B------:R-:W-:Y:S03]  /*16c60*/  BSSY B3, `(.L_x_5565) ;  /* 0x0000003000037945 */ /* 0x000fe60003800000 */
[----:B------:R-:W1:Y:S02]  /*16c70*/  SYNCS.PHASECHK.TRANS64.TRYWAIT P0, [R3+URZ+0x36840], R2 ;  /* 0x03684002030075a7 */ /* 0x000e64000800017f */
[----:B-1----:R-:W-:Y:S05]  /*16c80*/  @!P0 BRA `(.L_x_5566) ;  /* 0x0000004c00648947 */ /* 0x002fea0003800000 */
.L_x_5677:
[----:B------:R-:W-:Y:S05]  /*16c90*/  BSYNC B3 ;  /* 0x0000000000037941 */ /* 0x000fea0003800000 */
.L_x_5565:
        /* <DEDUP_REMOVED lines=12> */
.L_x_5568:
[----:B------:R-:W-:Y:S05]  /*16d60*/  BSYNC B3 ;  /* 0x0000000000037941 */ /* 0x000fea0003800000 */
.L_x_5567:
        /* <DEDUP_REMOVED lines=12> */
.L_x_5569:
        /* <DEDUP_REMOVED lines=16> */
.L_x_5570:
        /* <DEDUP_REMOVED lines=16> */
.L_x_5571:
        /* <DEDUP_REMOVED lines=16> */
.L_x_5678:
[----:B------:R-:W-:Y:S05]  /*17130*/  BSYNC B3 ;  /* 0x0000000000037941 */ /* 0x000fea0003800000 */
.L_x_5572:
        /* <DEDUP_REMOVED lines=12> */
.L_x_5575:
[----:B------:R-:W-:Y:S05]  /*17200*/  BSYNC B3 ;  /* 0x0000000000037941 */ /* 0x000fea0003800000 */
.L_x_5574:
        /* <DEDUP_REMOVED lines=13> */
.L_x_5576:
        /* <DEDUP_REMOVED lines=15> */
.L_x_5577:
        /* <DEDUP_REMOVED lines=15> */
.L_x_5578:
        /* <DEDUP_REMOVED lines=12> */
.L_x_5563:
[----:B------:R-:W-:Y:S05]  /*17580*/  BSYNC B1 ;  /* 0x0000000000017941 */ /* 0x000fea0003800000 */
.L_x_5562:
[----:B0-----:R-:W2:Y:S01]  /*17590*/  LDL.LU R0, [R1+0x40] ;  /* 0x0000400001007983 */ /* 0x001ea20000300800 */
[----:B------:R-:W-:-:S03]  /*175a0*/  IMAD.MOV.U32 R19, RZ, RZ, R9 ;  /* 0x000000ffff137224 */ /* 0x000fc600078e0009 */
[----:B------:R0:W-:Y:S02]  /*175b0*/  STL [R1+0x14], R13 ;  /* 0x0000140d01007387 */ /* 0x0001e40000100800 */
[----:B0-2---:R-:W-:-:S07]  /*175c0*/  VIADD R0, R0, 0xfffffffd ;  /* 0xfffffffd00007836 */ /* 0x005fce0000000000 */
.L_x_5561:
[----:B------:R-:W-:Y:S05]  /*175d0*/  BSYNC B2 ;  /* 0x0000000000027941 */ /* 0x000fea0003800000 */
.L_x_5560:
[----:B------:R-:W-:Y:S01]  /*175e0*/  VIADD R12, R12, 0xfffffffe ;  /* 0xfffffffe0c0c7836 */ /* 0x000fe20000000000 */
[----:B------:R-:W-:-:S04]  /*175f0*/  LOP3.LUT R4, RZ, R4, RZ, 0x33, !PT ;  /* 0x00000004ff047212 */ /* 0x000fc800078e33ff */
[----:B------:R-:W-:-:S13]  /*17600*/  ISETP.NE.AND P0, PT, R12, R4, PT ;  /* 0x000000040c00720c */ /* 0x000fda0003f05270 */
[----:B------:R-:W-:Y:S05]  /*17610*/  @!P0 BRA `(.L_x_5559) ;  /* 0x0000001400cc8947 */ /* 0x000fea0003800000 */
[----:B------:R-:W-:-:S07]  /*17620*/  IMAD.MOV.U32 R9, RZ, RZ, R17 ;  /* 0x000000ffff097224 */ /* 0x000fce00078e0011 */
.L_x_5613:
        /* <DEDUP_REMOVED lines=36> */
.L_x_5581:
[----:B------:R-:W-:Y:S01]  /*17870*/  IMAD R3, R4, 0x8, R18 ;  /* 0x0000000804037824 */ /* 0x000fe200078e0212 */
[----:B------:R-:W-:Y:S01]  /*17880*/  SHF.L.U32 R2, R5, 0x1f, RZ ;  /* 0x0000001f05027819 */ /* 0x000fe200000006ff */
[----:B------:R-:W-:Y:S03]  /*17890*/  BSSY B2, `(.L_x_5582) ;  /* 0x0000003000027945 */ /* 0x000fe60003800000 */
[----:B------:R-:W1:Y:S02]  /*178a0*/  SYNCS.PHASECHK.TRANS64.TRYWAIT P0, [R3+URZ+0x36840], R2 ;  /* 0x03684002030075a7 */ /* 0x000e64000800017f */
[----:B-1----:R-:W-:Y:S05]  /*178b0*/  @!P0 BRA `(.L_x_5583) ;  /* 0x0000004000808947 */ /* 0x002fea0003800000 */
.L_x_5679:
[----:B------:R-:W-:Y:S05]  /*178c0*/  BSYNC B2 ;  /* 0x0000000000027941 */ /* 0x000fea0003800000 */
.L_x_5582:
        /* <DEDUP_REMOVED lines=12> */
.L_x_5585:
[----:B------:R-:W-:Y:S05]  /*17990*/  BSYNC B2 ;  /* 0x0000000000027941 */ /* 0x000fea0003800000 */
.L_x_5584:
        /* <DEDUP_REMOVED lines=12> */
.L_x_5586:
        /* <DEDUP_REMOVED lines=16> */
.L_x_5587:
        /* <DEDUP_REMOVED lines=16> */
.L_x_5588:
        /* <DEDUP_REMOVED lines=16> */
.L_x_5680:
[----:B------:R-:W-:Y:S05]  /*17d60*/  BSYNC B2 ;  /* 0x0000000000027941 */ /* 0x000fea0003800000 */
.L_x_5589:
        /* <DEDUP_REMOVED lines=11> */
.L_x_5592:
[----:B------:R-:W-:Y:S05]  /*17e20*/  BSYNC B2 ;  /* 0x0000000000027941 */ /* 0x000fea0003800000 */
.L_x_5591:
        /* <DEDUP_REMOVED lines=12> */
.L_x_5593:
        /* <DEDUP_REMOVED lines=15> */
.L_x_5594:
        /* <DEDUP_REMOVED lines=15> */
.L_x_5595:
        /* <DEDUP_REMOVED lines=12> */
.L_x_5580:
[----:B------:R-:W-:Y:S05]  /*18190*/  BSYNC B1 ;  /* 0x0000000000017941 */ /* 0x000fea0003800000 */
.L_x_5579:
        /* <DEDUP_REMOVED lines=36> */
.L_x_5598:
[----:B------:R-:W-:Y:S01]  /*183e0*/  IMAD R2, R19, 0x8, R18 ;  /* 0x0000000813027824 */ /* 0x000fe200078e0212 */
[----:B------:R-:W-:Y:S01]  /*183f0*/  SHF.L.U32 R3, R12, 0x1f, RZ ;  /* 0x0000001f0c037819 */ /* 0x000fe200000006ff */
[----:B------:R-:W-:Y:S03]  /*18400*/  BSSY B2, `(.L_x_5599) ;  /* 0x0000003000027945 */ /* 0x000fe60003800000 */
[----:B------:R-:W2:Y:S02]  /*18410*/  SYNCS.PHASECHK.TRANS64.TRYWAIT P0, [R2+URZ+0x36840], R3 ;  /* 0x03684003020075a7 */ /* 0x000ea4000800017f */
[----:B--2---:R-:W-:Y:S05]  /*18420*/  @!P0 BRA `(.L_x_5600) ;  /* 0x0000003400cc8947 */ /* 0x004fea0003800000 */
.L_x_5681:
[----:B------:R-:W-:Y:S05]  /*18430*/  BSYNC B2 ;  /* 0x0000000000027941 */ /* 0x000fea0003800000 */
.L_x_5599:
        /* <DEDUP_REMOVED lines=12> */
.L_x_5602:
[----:B------:R-:W-:Y:S05]  /*18500*/  BSYNC B2 ;  /* 0x0000000000027941 */ /* 0x000fea0003800000 */
.L_x_5601:
        /* <DEDUP_REMOVED lines=13> */
.L_x_5603:
        /* <DEDUP_REMOVED lines=16> */
.L_x_5604:
        /* <DEDUP_REMOVED lines=16> */
.L_x_5605:
        /* <DEDUP_REMOVED lines=15> */
.L_x_5682:
[----:B------:R-:W-:Y:S05]  /*188d0*/  BSYNC B2 ;  /* 0x0000000000027941 */ /* 0x000fea0003800000 */
.L_x_5606:
        /* <DEDUP_REMOVED lines=11> */
.L_x_5609:
[----:B------:R-:W-:Y:S05]  /*18990*/  BSYNC B2 ;  /* 0x0000000000027941 */ /* 0x000fea0003800000 */
.L_x_5608:
        /* <DEDUP_REMOVED lines=12> */
.L_x_5610:
        /* <DEDUP_REMOVED lines=15> */
.L_x_5611:
        /* <DEDUP_REMOVED lines=15> */
.L_x_5612:
        /* <DEDUP_REMOVED lines=12> */
.L_x_5597:
[----:B------:R-:W-:Y:S05]  /*18d00*/  BSYNC B1 ;  /* 0x0000000000017941 */ /* 0x000fea0003800000 */
.L_x_5596:
[----:B------:R-:W2:Y:S01]  /*18d10*/  LDL R2, [R1+0x28] ;  /* 0x0000280001027983 */ /* 0x000ea20000100800 */
[----:B------:R-:W-:Y:S01]  /*18d20*/  VIADD R0, R0, 0xfffffffe ;  /* 0xfffffffe00007836 */ /* 0x000fe20000000000 */
[----:B--2---:R-:W-:-:S13]  /*18d30*/  ISETP.GT.AND P0, PT, R7, R2, PT ;  /* 0x000000020700720c */ /* 0x004fda0003f04270 */
[----:B------:R-:W-:Y:S05]  /*18d40*/  @P0 BRA `(.L_x_5613) ;  /* 0xffffffe800380947 */ /* 0x000fea000383ffff */
.L_x_5559:
[----:B------:R-:W-:Y:S05]  /*18d50*/  BSYNC B0 ;  /* 0x0000000000007941 */ /* 0x000fea0003800000 */
.L_x_5558:
        /* <DEDUP_REMOVED lines=19> */
.L_x_5615:
[----:B------:R-:W-:Y:S05]  /*18e90*/  BSYNC B0 ;  /* 0x0000000000007941 */ /* 0x000fea0003800000 */
.L_x_5614:
        /* <DEDUP_REMOVED lines=11> */
.L_x_5683:
[----:B------:R-:W-:Y:S05]  /*18f50*/  BSYNC B1 ;  /* 0x0000000000017941 */ /* 0x000fea0003800000 */
.L_x_5618:
        /* <DEDUP_REMOVED lines=9> */
.L_x_5621:
[----:B------:R-:W-:Y:S05]  /*18ff0*/  BSYNC B1 ;  /* 0x0000000000017941 */ /* 0x000fea0003800000 */
.L_x_5620:
        /* <DEDUP_REMOVED lines=12> */
.L_x_5622:
        /* <DEDUP_REMOVED lines=15> */
.L_x_5623:
        /* <DEDUP_REMOVED lines=15> */
.L_x_5624:
        /* <DEDUP_REMOVED lines=10> */
.L_x_5617:
[----:B------:R-:W-:Y:S05]  /*19340*/  BSYNC B0 ;  /* 0x0000000000007941 */ /* 0x000fea0003800000 */
.L_x_5616:
[----:B------:R-:W2:Y:S01]  /*19350*/  LDL.LU R4, [R1+0x14] ;  /* 0x0000140001047983 */ /* 0x000ea20000300800 */
[----:B------:R-:W-:-:S05]  /*19360*/  VIADD R19, R19, 0x1 ;  /* 0x0000000113137836 */ /* 0x000fca0000000000 */
[----:B------:R-:W-:-:S04]  /*19370*/  ISETP.NE.AND P0, PT, R19, 0x2, PT ;  /* 0x000000021300780c */ /* 0x000fc80003f05270 */
[----:B------:R-:W-:Y:S02]  /*19380*/  SEL R0, RZ, 0x1, P0 ;  /* 0x00000001ff007807 */ /* 0x000fe40000000000 */
[----:B------:R-:W-:Y:S02]  /*19390*/  SEL R19, R19, RZ, P0 ;  /* 0x000000ff13137207 */ /* 0x000fe40000000000 */
[----:B--2---:R-:W-:-:S05]  /*193a0*/  LOP3.LUT R4, R4, R0, RZ, 0x3c, !PT ;  /* 0x0000000004047212 */ /* 0x004fca00078e3cff */
[----:B------:R2:W-:Y:S02]  /*193b0*/  STL [R1+0x14], R4 ;  /* 0x0000140401007387 */ /* 0x0005e40000100800 */
.L_x_5538:
[----:B------:R-:W-:Y:S05]  /*193c0*/  BSYNC B7 ;  /* 0x0000000000077941 */ /* 0x000fea0003800000 */
.L_x_5536:
        /* <DEDUP_REMOVED lines=14> */
.L_x_5625:
[----:B------:R-:W0:Y:S01]  /*194b0*/  S2R R0, SR_TID.X ;  /* 0x0000000000007919 */ /* 0x000e220000002100 */
[----:B------:R-:W-:Y:S01]  /*194c0*/  UMOV UR4, 0xffffffff ;  /* 0xffffffff00047882 */ /* 0x000fe20000000000 */
[----:B0-----:R-:W-:-:S04]  /*194d0*/  LOP3.LUT R10, R0, 0x1f, RZ, 0xc0, !PT ;  /* 0x0000001f000a7812 */ /* 0x001fc800078ec0ff */
[----:B------:R-:W-:Y:S01]  /*194e0*/  ISETP.NE.AND P0, PT, R10, 0x1f, PT ;  /* 0x0000001f0a00780c */ /* 0x000fe20003f05270 */
[----:B------:R-:W-:-:S12]  /*194f0*/  BRA.DIV UR4, `(.L_x_5627) ;  /* 0x0000002604d47947 */ /* 0x000fd8000b800000 */
[----:B------:R-:W3:Y:S01]  /*19500*/  LDL.LU R3, [R1] ;  /* 0x0000000001037983 */ /* 0x000ee20000300800 */
[----:B------:R-:W-:-:S03]  /*19510*/  ULDC UR4, c[0x0][0xc3c] ;  /* 0x00030f0000047ab9 */ /* 0x000fc60000000800 */
[----:B-1----:R-:W4:Y:S01]  /*19520*/  LDL R8, [R1+0xc] ;  /* 0x00000c0001087983 */ /* 0x002f220000100800 */
[----:B------:R-:W-:Y:S01]  /*19530*/  ULDC.64 UR6, c[0x0][0x208] ;  /* 0x0000820000067ab9 */ /* 0x000fe20000000a00 */
[----:B----4-:R-:W-:Y:S02]  /*19540*/  IMAD.IADD R0, R8, 0x1, R10 ;  /* 0x0000000108007824 */ /* 0x010fe400078e020a */
[----:B---3--:R-:W-:-:S03]  /*19550*/  IMAD.MOV.U32 R8, RZ, RZ, R3 ;  /* 0x000000ffff087224 */ /* 0x008fc600078e0003 */
[----:B------:R-:W-:-:S13]  /*19560*/  ISETP.GE.OR P1, PT, R0, UR4, !P0 ;  /* 0x0000000400007c0c */ /* 0x000fda000c726670 */
[----:B------:R-:W0:Y:S08]  /*19570*/  @!P1 LDC.64 R2, c[0x0][0xc80] ;  /* 0x00032000ff029b82 */ /* 0x000e300000000a00 */
[----:B------:R-:W1:Y:S01]  /*19580*/  @!P1 LDC.64 R6, c[0x0][0xc78] ;  /* 0x00031e00ff069b82 */ /* 0x000e620000000a00 */
[----:B0-----:R-:W-:-:S05]  /*19590*/  @!P1 IMAD.WIDE R2, R0, 0x4, R2 ;  /* 0x0000000400029825 */ /* 0x001fca00078e0202 */
[----:B------:R1:W3:Y:S02]  /*195a0*/  @!P1 LDG.E R5, desc[UR6][R2.64] ;  /* 0x0000000602059981 */ /* 0x0002e4000c1e1900 */
[----:B-1----:R-:W-:-:S06]  /*195b0*/  @!P1 IMAD.WIDE R2, R0, 0x4, R6 ;  /* 0x0000000400029825 */ /* 0x002fcc00078e0206 */
[----:B------:R-:W4:Y:S01]  /*195c0*/  @!P1 LDG.E R2, desc[UR6][R2.64] ;  /* 0x0000000602029981 */ /* 0x000f22000c1e1900 */
[----:B------:R-:W-:Y:S02]  /*195d0*/  CS2R R6, SRZ ;  /* 0x0000000000067805 */ /* 0x000fe4000001ff00 */
[C---:B------:R-:W-:Y:S02]  /*195e0*/  ISETP.GE.U32.AND P2, PT, R10.reuse, 0x2, PT ;  /* 0x000000020a00780c */ /* 0x040fe40003f46070 */
[C---:B------:R-:W-:Y:S01]  /*195f0*/  ISETP.GE.U32.AND P3, PT, R10.reuse, 0x4, PT ;  /* 0x000000040a00780c */ /* 0x040fe20003f66070 */
[----:B--2---:R-:W-:Y:S01]  /*19600*/  SHFL.IDX PT, R4, R8, RZ, 0x1f ;  /* 0x00001fff08047589 */ /* 0x004fe200000e0000 */
[C---:B------:R-:W-:Y:S02]  /*19610*/  ISETP.GE.U32.AND P4, PT, R10.reuse, 0x8, PT ;  /* 0x000000080a00780c */ /* 0x040fe40003f86070 */
[----:B------:R-:W-:Y:S01]  /*19620*/  ISETP.GE.U32.AND P5, PT, R10, 0x10, PT ;  /* 0x000000100a00780c */ /* 0x000fe20003fa6070 */
[----:B------:R-:W-:Y:S01]  /*19630*/  SHFL.IDX PT, R0, R8, 0x1, 0x1f ;  /* 0x00201f0008007f89 */ /* 0x000fe200000e0000 */
[----:B---3--:R-:W-:-:S02]  /*19640*/  @!P1 IMAD.MOV.U32 R6, RZ, RZ, R5 ;  /* 0x000000ffff069224 */ /* 0x008fc400078e0005 */
[----:B----4-:R-:W-:Y:S01]  /*19650*/  @!P1 IMAD.MOV.U32 R7, RZ, RZ, R2 ;  /* 0x000000ffff079224 */ /* 0x010fe200078e0002 */
[----:B------:R-:W-:-:S03]  /*19660*/  ISETP.NE.AND P1, PT, R10, RZ, PT ;  /* 0x000000ff0a00720c */ /* 0x000fc60003f25270 */
[----:B------:R-:W-:-:S05]  /*19670*/  IMAD R2, R7, R6, RZ ;  /* 0x0000000607027224 */ /* 0x000fca00078e02ff */
[----:B------:R-:W0:Y:S02]  /*19680*/  SHFL.UP PT, R3, R2, 0x1, RZ ;  /* 0x0420000002037989 */ /* 0x000e2400000e00ff */
[----:B0-----:R-:W-:-:S05]  /*19690*/  SEL R5, R3, RZ, P1 ;  /* 0x000000ff03057207 */ /* 0x001fca0000800000 */
[----:B------:R-:W-:Y:S02]  /*196a0*/  IMAD.IADD R2, R2, 0x1, R5 ;  /* 0x0000000102027824 */ /* 0x000fe400078e0205 */
[----:B------:R-:W-:-:S03]  /*196b0*/  IMAD.MOV.U32 R5, RZ, RZ, RZ ;  /* 0x000000ffff057224 */ /* 0x000fc600078e00ff */
        /* <DEDUP_REMOVED lines=13> */
.L_x_5693:
[----:B------:R-:W-:Y:S02]  /*19790*/  ULDC UR4, c[0x0][0xc38] ;  /* 0x00030e0000047ab9 */ /* 0x000fe40000000800 */
[----:B------:R-:W-:-:S04]  /*197a0*/  IMAD.U32 R8, RZ, RZ, UR4 ;  /* 0x00000004ff087e24 */ /* 0x000fc8000f8e00ff */
[----:B-1----:R-:W-:-:S04]  /*197b0*/  IMAD R9, R9, R8, RZ ;  /* 0x0000000809097224 */ /* 0x002fc800078e02ff */
[----:B------:R-:W-:-:S05]  /*197c0*/  IMAD.IADD R0, R0, 0x1, R9 ;  /* 0x0000000100007824 */ /* 0x000fca00078e0209 */
[----:B------:R-:W-:-:S13]  /*197d0*/  ISETP.GT.AND P6, PT, R0, R4, PT ;  /* 0x000000040000720c */ /* 0x000fda0003fc4270 */
[----:B------:R-:W-:Y:S05]  /*197e0*/  @P6 BRA `(.L_x_5628) ;  /* 0x0000000000b06947 */ /* 0x000fea0003800000 */
.L_x_5631:
        /* <DEDUP_REMOVED lines=38> */
.L_x_5701:
[----:B------:R-:W-:Y:S02]  /*19a50*/  ULDC UR4, c[0x0][0xc38] ;  /* 0x00030e0000047ab9 */ /* 0x000fe40000000800 */
[----:B------:R-:W-:-:S04]  /*19a60*/  IMAD.U32 R8, RZ, RZ, UR4 ;  /* 0x00000004ff087e24 */ /* 0x000fc8000f8e00ff */
[----:B-1----:R-:W-:-:S04]  /*19a70*/  IMAD R9, R9, R8, RZ ;  /* 0x0000000809097224 */ /* 0x002fc800078e02ff */
[----:B------:R-:W-:-:S05]  /*19a80*/  IMAD.IADD R0, R9, 0x1, R0 ;  /* 0x0000000109007824 */ /* 0x000fca00078e0200 */
[----:B------:R-:W-:-:S13]  /*19a90*/  ISETP.GT.AND P6, PT, R0, R4, PT ;  /* 0x000000040000720c */ /* 0x000fda0003fc4270 */
[----:B------:R-:W-:Y:S05]  /*19aa0*/  @!P6 BRA `(.L_x_5631) ;  /* 0xfffffffc0050e947 */ /* 0x000fea000383ffff */
.L_x_5628:
        /* <DEDUP_REMOVED lines=12> */
.L_x_5706:
[----:B------:R-:W-:-:S13]  /*19b70*/  ISETP.NE.AND P0, PT, R3, RZ, PT ;  /* 0x000000ff0300720c */ /* 0x000fda0003f05270 */
[----:B------:R-:W-:Y:S05]  /*19b80*/  @!P0 BRA `(.L_x_5633) ;  /* 0x0000000000148947 */ /* 0x000fea0003800000 */
[----:B------:R-:W-:Y:S01]  /*19b90*/  UMOV UR4, 0xffffffff ;  /* 0xffffffff00047882 */ /* 0x000fe20000000000 */
[----:B---3--:R-:W-:Y:S02]  /*19ba0*/  VIADD R10, R10, 0xffffffff ;  /* 0xffffffff0a0a7836 */ /* 0x008fe40000000000 */
[----:B------:R-:W-:Y:S05]  /*19bb0*/  BRA.DIV UR4, `(.L_x_5634) ;  /* 0x0000002a04c47947 */ /* 0x000fea000b800000 */
[----:B0-----:R0:W1:Y:S02]  /*19bc0*/  SHFL.IDX PT, R2, R2, R10, 0x1f ;  /* 0x00001f0a02027589 */ /* 0x00106400000e0000 */
.L_x_5709:
[----:B-1----:R-:W-:-:S07]  /*19bd0*/  IMAD.MOV.U32 R5, RZ, RZ, R2 ;  /* 0x000000ffff057224 */ /* 0x002fce00078e0002 */
.L_x_5633:
        /* <DEDUP_REMOVED lines=31> */
[----:B---3--:R-:W-:Y:S02]  /*19dd0*/  IMAD R6, R2, R5, RZ ;  /* 0x0000000502067224 */ /* 0x008fe400078e02ff */
        /* <DEDUP_REMOVED lines=30> */
.L_x_5635:
[----:B------:R-:W2:Y:S01]  /*19fc0*/  LDL R5, [R1+0xc] ;  /* 0x00000c0001057983 */ /* 0x000ea20000100800 */
[----:B0-----:R-:W2:Y:S01]  /*19fd0*/  LDC.64 R2, c[0x0][0xc90] ;  /* 0x00032400ff027b82 */ /* 0x001ea20000000a00 */
[----:B------:R-:W-:Y:S01]  /*19fe0*/  ULDC.64 UR4, c[0x0][0x208] ;  /* 0x0000820000047ab9 */ /* 0x000fe20000000a00 */
[----:B--2---:R-:W-:-:S05]  /*19ff0*/  IMAD.WIDE R2, R5, 0x4, R2 ;  /* 0x0000000405027825 */ /* 0x004fca00078e0202 */
[----:B---3--:R-:W2:Y:S02]  /*1a000*/  LDG.E R6, desc[UR4][R2.64] ;  /* 0x0000000402067981 */ /* 0x008ea4000c1e1900 */
        /* <DEDUP_REMOVED lines=59> */
.L_x_5636:
[----:B0-----:R-:W-:-:S05]  /*1a3c0*/  LOP3.LUT R3, RZ, R4, RZ, 0x33, !PT ;  /* 0x00000004ff037212 */ /* 0x001fca00078e33ff */
[----:B------:R-:W-:-:S05]  /*1a3d0*/  IMAD.IADD R0, R0, 0x1, R3 ;  /* 0x0000000100007824 */ /* 0x000fca00078e0203 */
[----:B------:R2:W-:Y:S01]  /*1a3e0*/  STL [R1+0x4], R0 ;  /* 0x0000040001007387 */ /* 0x0005e20000100800 */
[----:B------:R-:W-:Y:S05]  /*1a3f0*/  BRA `(.L_x_5637) ;  /* 0x0000000000287947 */ /* 0x000fea0003800000 */
.L_x_5629:
        /* <DEDUP_REMOVED lines=10> */
.L_x_5637:
[----:B0-----:R-:W3:Y:S04]  /*1a4a0*/  LDL R3, [R1+0x8] ;  /* 0x0000080001037983 */ /* 0x001ee80000100800 */
[----:B-1----:R-:W4:Y:S04]  /*1a4b0*/  LDL R2, [R1+0xc] ;  /* 0x00000c0001027983 */ /* 0x002f280000100800 */
[----:B------:R-:W5:Y:S04]  /*1a4c0*/  LDL R4, [R1] ;  /* 0x0000000001047983 */ /* 0x000f680000100800 */
[----:B------:R-:W5:Y:S01]  /*1a4d0*/  LDL R5, [R1+0x4] ;  /* 0x0000040001057983 */ /* 0x000f620000100800 */
[----:B------:R-:W-:Y:S05]  /*1a4e0*/  WARPSYNC.ALL ;  /* 0x0000000000007948 */ /* 0x000fea0003800000 */
[----:B--2---:R-:W0:Y:S02]  /*1a4f0*/  S2R R0, SR_TID.X ;  /* 0x0000000000007919 */ /* 0x004e240000002100 */
        /* <DEDUP_REMOVED lines=10> */
.L_x_5626:
[----:B------:R-:W2:Y:S01]  /*1a5a0*/  LDL R0, [R1+0xc] ;  /* 0x00000c0001007983 */ /* 0x000ea20000100800 */
[----:B------:R-:W-:Y:S02]  /*1a5b0*/  ULDC UR4, c[0x0][0xc3c] ;  /* 0x00030f0000047ab9 */ /* 0x000fe40000000800 */
[----:B--2---:R-:W-:-:S13]  /*1a5c0*/  ISETP.GE.AND P0, PT, R0, UR4, PT ;  /* 0x0000000400007c0c */ /* 0x004fda000bf06270 */
[----:B------:R-:W-:Y:S05]  /*1a5d0*/  @!P0 BRA `(.L_x_5638) ;  /* 0xffffff9c00d48947 */ /* 0x000fea000383ffff */
[----:B------:R-:W-:Y:S05]  /*1a5e0*/  BSYNC B8 ;  /* 0x0000000000087941 */ /* 0x000fea0003800000 */
.L_x_5530:
[----:B0-----:R-:W2:Y:S01]  /*1a5f0*/  LDL.LU R0, [R1+0x58] ;  /* 0x0000580001007983 */ /* 0x001ea20000300800 */
[----:B------:R-:W-:Y:S01]  /*1a600*/  BSSY B0, `(.L_x_5639) ;  /* 0x000000b000007945 */ /* 0x000fe20003800000 */
[----:B-1-3--:R-:W0:Y:S01]  /*1a610*/  S2R R5, SR_CgaCtaId ;  /* 0x0000000000057919 */ /* 0x00ae220000008800 */
        /* <DEDUP_REMOVED lines=9> */
.L_x_5710:
[----:B------:R-:W-:Y:S05]  /*1a6b0*/  BSYNC B0 ;  /* 0x0000000000007941 */ /* 0x000fea0003800000 */
.L_x_5639:
[----:B------:R-:W-:-:S03]  /*1a6c0*/  UMOV UR4, 0xffffffff ;  /* 0xffffffff00047882 */ /* 0x000fc60000000000 */
[----:B------:R-:W-:Y:S05]  /*1a6d0*/  BRA.DIV UR4, `(.L_x_5641) ;  /* 0x00000022043c7947 */ /* 0x000fea000b800000 */
[----:B------:R-:W1:Y:S02]  /*1a6e0*/  S2R R2, SR_TID.X ;  /* 0x0000000000027919 */ /* 0x000e640000002100 */
[----:B-1----:R-:W-:-:S04]  /*1a6f0*/  SHF.R.U32.HI R2, RZ, 0x5, R2 ;  /* 0x00000005ff027819 */ /* 0x002fc80000011602 */
[----:B------:R-:W-:-:S05]  /*1a700*/  LOP3.LUT R2, R2, 0x3, RZ, 0xc0, !PT ;  /* 0x0000000302027812 */ /* 0x000fca00078ec0ff */
[----:B------:R1:W2:Y:S02]  /*1a710*/  SHFL.IDX PT, R14, R2, RZ, 0x1f ;  /* 0x00001fff020e7589 */ /* 0x0002a400000e0000 */
.L_x_5713:
[----:B--2---:R-:W-:Y:S01]  /*1a720*/  ISETP.NE.AND P0, PT, R14, RZ, PT ;  /* 0x000000ff0e00720c */ /* 0x004fe20003f05270 */
[----:B------:R-:W-:-:S12]  /*1a730*/  BSSY B0, `(.L_x_5642) ;  /* 0x0000027000007945 */ /* 0x000fd80003800000 */
[----:B------:R-:W-:Y:S05]  /*1a740*/  @P0 BRA `(.L_x_5643) ;  /* 0x0000000000940947 */ /* 0x000fea0003800000 */
[----:B------:R-:W-:-:S03]  /*1a750*/  UMOV UR4, 0xffffffff ;  /* 0xffffffff00047882 */ /* 0x000fc60000000000 */
[----:B------:R-:W-:Y:S05]  /*1a760*/  BRA.DIV UR4, `(.L_x_5644) ;  /* 0x00000022044c7947 */ /* 0x000fea000b800000 */
[----:B------:R-:W-:-:S13]  /*1a770*/  ELECT P6, URZ, PT ;  /* 0x00000000003f782f */ /* 0x000fda00038c0000 */
.L_x_5716:
        /* <DEDUP_REMOVED lines=8> */
.L_x_5645:
        /* <DEDUP_REMOVED lines=13> */
.L_x_5717:
[----:B------:R-:W1:Y:S02]  /*1a8d0*/  SYNCS.PHASECHK.TRANS64.TRYWAIT P0, [R7+URZ], R2 ;  /* 0x00000002070075a7 */ /* 0x000e64000800017f */
[----:B-1----:R-:W-:Y:S05]  /*1a8e0*/  @!P0 BRA `(.L_x_5647) ;  /* 0x0000002000208947 */ /* 0x002fea0003800000 */
.L_x_5718:
[----:B------:R-:W-:Y:S05]  /*1a8f0*/  @!P2 BRA `(.L_x_5648) ;  /* 0x000000000004a947 */ /* 0x000fea0003800000 */
[----:B------:R-:W-:Y:S01]  /*1a900*/  BPT.TRAP 0x1 ;  /* 0x000000040000795c */ /* 0x000fe20000300000 */
.L_x_5648:
[----:B------:R-:W-:-:S04]  /*1a910*/  VIADD R0, R0, 0x36860 ;  /* 0x0003686000007836 */ /* 0x000fc80000000000 */
[----:B------:R-:W-:-:S04]  /*1a920*/  IMAD R4, R19, 0x8, R0 ;  /* 0x0000000813047824 */ /* 0x000fc800078e0200 */
[----:B------:R-:W2:Y:S02]  /*1a930*/  SYNCS.PHASECHK.TRANS64.TRYWAIT P0, [R4+URZ], R5 ;  /* 0x00000005040075a7 */ /* 0x000ea4000800017f */
[----:B--2---:R-:W-:Y:S05]  /*1a940*/  @!P0 BRA `(.L_x_5649) ;  /* 0x00000020001c8947 */ /* 0x004fea0003800000 */
.L_x_5719:
[----:B------:R-:W-:-:S07]  /*1a950*/  IMAD R3, R3, 0x8, R0 ;  /* 0x0000000803037824 */ /* 0x000fce00078e0200 */
.L_x_5650:
[----:B---3--:R3:W4:Y:S02]  /*1a960*/  SYNCS.PHASECHK.TRANS64.TRYWAIT P0, [R3+URZ], R2 ;  /* 0x00000002030075a7 */ /* 0x008724000800017f */
[----:B----4-:R-:W-:Y:S05]  /*1a970*/  @!P0 NANOSLEEP.SYNCS 0x989680 ;  /* 0x009896800000895d */ /* 0x010fea0003900000 */
[----:B------:R-:W4:Y:S02]  /*1a980*/  @!P0 SYNCS.PHASECHK.TRANS64 P0, [R3+URZ], R2 ;  /* 0x00000002030085a7 */ /* 0x000f24000800007f */
[----:B----4-:R-:W-:Y:S05]  /*1a990*/  @!P0 BRA `(.L_x_5650) ;  /* 0xfffffffc00f08947 */ /* 0x010fea000383ffff */
.L_x_5643:
[----:B------:R-:W-:Y:S05]  /*1a9a0*/  BSYNC B0 ;  /* 0x0000000000007941 */ /* 0x000fea0003800000 */
.L_x_5642:
[----:B------:R-:W-:Y:S05]  /*1a9b0*/  EXIT ;  /* 0x000000000000794d */ /* 0x000fea0003800000 */
.L_x_5469:
[----:B0-----:R-:W-:-:S04]  /*1a9c0*/  IMAD.U32 R3, RZ, RZ, UR39 ;  /* 0x00000027ff037e24 */ /* 0x001fc8000f8e00ff */
[----:B------:R0:W1:Y:S03]  /*1a9d0*/  SYNCS.PHASECHK.TRANS64.TRYWAIT P1, [R3+URZ+0x36800], R0 ;  /* 0x03680000030075a7 */ /* 0x000066000802017f */
[----:B-1----:R-:W-:Y:S05]  /*1a9e0*/  @!P1 NANOSLEEP.SYNCS 0x989680 ;  /* 0x009896800000995d */ /* 0x002fea0003900000 */
[----:B------:R-:W1:Y:S02]  /*1a9f0*/  @!P1 SYNCS.PHASECHK.TRANS64 P1, [R3+URZ+0x36800], R0 ;  /* 0x03680000030095a7 */ /* 0x000e64000802007f */
[----:B-1----:R-:W-:Y:S05]  /*1aa00*/  @!P1 BRA `(.L_x_5469) ;  /* 0xfffffffc00ec9947 */ /* 0x002fea000383ffff */
[----:B------:R-:W-:Y:S05]  /*1aa10*/  BRA `(.L_x_5651) ;  /* 0xfffffe7400e87947 */ /* 0x000fea000383ffff */
.L_x_5473:
[----:B-1----:R1:W2:Y:S02]  /*1aa20*/  SYNCS.PHASECHK.TRANS64.TRYWAIT P2, [R0+URZ+0x36830], R3 ;  /* 0x03683003000075a7 */ /* 0x0022a4000804017f */
[----:B--2---:R-:W-:Y:S05]  /*1aa30*/  @!P2 NANOSLEEP.SYNCS 0x989680 ;  /* 0x009896800000a95d */ /* 0x004fea0003900000 */
[----:B------:R-:W2:Y:S02]  /*1aa40*/  @!P2 SYNCS.PHASECHK.TRANS64 P2, [R0+URZ+0x36830], R3 ;  /* 0x036830030000a5a7 */ /* 0x000ea4000804007f */
[----:B--2---:R-:W-:Y:S05]  /*1aa50*/  @!P2 BRA `(.L_x_5473) ;  /* 0xfffffffc00f0a947 */ /* 0x004fea000383ffff */
[----:B------:R-:W-:Y:S05]  /*1aa60*/  BRA `(.L_x_5472) ;  /* 0xfffffe78000c7947 */ /* 0x000fea000383ffff */
.L_x_5478:
[----:B-1----:R-:W-:-:S04]  /*1aa70*/  IMAD.U32 R4, RZ, RZ, UR38 ;  /* 0x00000026ff047e24 */ /* 0x002fc8000f8e00ff */
[----:B------:R1:W2:Y:S03]  /*1aa80*/  SYNCS.PHASECHK.TRANS64.TRYWAIT P3, [R4+URZ+0x36830], R3 ;  /* 0x03683003040075a7 */ /* 0x0002a6000806017f */
[----:B--2---:R-:W-:Y:S05]  /*1aa90*/  @!P3 NANOSLEEP.SYNCS 0x989680 ;  /* 0x009896800000b95d */ /* 0x004fea0003900000 */
[----:B------:R-:W2:Y:S02]  /*1aaa0*/  @!P3 SYNCS.PHASECHK.TRANS64 P3, [R4+URZ+0x36830], R3 ;  /* 0x036830030400b5a7 */ /* 0x000ea4000806007f */
[----:B--2---:R-:W-:Y:S05]  /*1aab0*/  @!P3 BRA `(.L_x_5478) ;  /* 0xfffffffc00ecb947 */ /* 0x004fea000383ffff */
[----:B------:R-:W-:Y:S05]  /*1aac0*/  BRA `(.L_x_5477) ;  /* 0xfffffeb400b87947 */ /* 0x000fea000383ffff */
.L_x_5482:
[----:B-1----:R-:W-:-:S04]  /*1aad0*/  IMAD.U32 R2, RZ, RZ, UR10 ;  /* 0x0000000aff027e24 */ /* 0x002fc8000f8e00ff */
[----:B------:R1:W2:Y:S03]  /*1aae0*/  SYNCS.PHASECHK.TRANS64.TRYWAIT P3, [R2+URZ+0x36850], R0 ;  /* 0x03685000020075a7 */ /* 0x0002a6000806017f */
[----:B--2---:R-:W-:Y:S05]  /*1aaf0*/  @!P3 NANOSLEEP.SYNCS 0x989680 ;  /* 0x009896800000b95d */ /* 0x004fea0003900000 */
[----:B------:R-:W2:Y:S02]  /*1ab00*/  @!P3 SYNCS.PHASECHK.TRANS64 P3, [R2+URZ+0x36850], R0 ;  /* 0x036850000200b5a7 */ /* 0x000ea4000806007f */
[----:B--2---:R-:W-:Y:S05]  /*1ab10*/  @!P3 BRA `(.L_x_5482) ;  /* 0xfffffffc00ecb947 */ /* 0x004fea000383ffff */
[----:B------:R-:W-:Y:S05]  /*1ab20*/  BRA `(.L_x_5481) ;  /* 0xfffffedc00607947 */ /* 0x000fea000383ffff */
.L_x_5488:
[----:B-1----:R-:W-:-:S04]  /*1ab30*/  IMAD.U32 R4, RZ, RZ, UR6 ;  /* 0x00000006ff047e24 */ /* 0x002fc8000f8e00ff */
[----:B------:R1:W2:Y:S03]  /*1ab40*/  SYNCS.PHASECHK.TRANS64.TRYWAIT P2, [R4+URZ+0x36830], R3 ;  /* 0x03683003040075a7 */ /* 0x0002a6000804017f */
[----:B--2---:R-:W-:Y:S05]  /*1ab50*/  @!P2 NANOSLEEP.SYNCS 0x989680 ;  /* 0x009896800000a95d */ /* 0x004fea0003900000 */
[----:B------:R-:W2:Y:S02]  /*1ab60*/  @!P2 SYNCS.PHASECHK.TRANS64 P2, [R4+URZ+0x36830], R3 ;  /* 0x036830030400a5a7 */ /* 0x000ea4000804007f */
[----:B--2---:R-:W-:Y:S05]  /*1ab70*/  @!P2 BRA `(.L_x_5488) ;  /* 0xfffffffc00eca947 */ /* 0x004fea000383ffff */
[----:B------:R-:W-:Y:S05]  /*1ab80*/  BRA `(.L_x_5487) ;  /* 0xfffffef800e07947 */ /* 0x000fea000383ffff */
.L_x_5492:
[----:B-1----:R-:W-:-:S04]  /*1ab90*/  IMAD.U32 R2, RZ, RZ, UR10 ;  /* 0x0000000aff027e24 */ /* 0x002fc8000f8e00ff */
[----:B------:R1:W2:Y:S03]  /*1aba0*/  SYNCS.PHASECHK.TRANS64.TRYWAIT P2, [R2+URZ+0x36850], R0 ;  /* 0x03685000020075a7 */ /* 0x0002a6000804017f */
[----:B--2---:R-:W-:Y:S05]  /*1abb0*/  @!P2 NANOSLEEP.SYNCS 0x989680 ;  /* 0x009896800000a95d */ /* 0x004fea0003900000 */
[----:B------:R-:W2:Y:S02]  /*1abc0*/  @!P2 SYNCS.PHASECHK.TRANS64 P2, [R2+URZ+0x36850], R0 ;  /* 0x036850000200a5a7 */ /* 0x000ea4000804007f */
[----:B--2---:R-:W-:Y:S05]  /*1abd0*/  @!P2 BRA `(.L_x_5492) ;  /* 0xfffffffc00eca947 */ /* 0x004fea000383ffff */
[----:B------:R-:W-:Y:S05]  /*1abe0*/  BRA `(.L_x_5491) ;  /* 0xffffff2000a07947 */ /* 0x000fea000383ffff */
.L_x_5497:
[----:B-1----:R-:W-:-:S04]  /*1abf0*/  IMAD.U32 R7, RZ, RZ, UR5 ;  /* 0x00000005ff077e24 */ /* 0x002fc8000f8e00ff */
[----:B------:R1:W2:Y:S03]  /*1ac00*/  SYNCS.PHASECHK.TRANS64.TRYWAIT P0, [R7+URZ+0x36850], R0 ;  /* 0x03685000070075a7 */ /* 0x0002a6000800017f */
[----:B--2---:R-:W-:Y:S05]  /*1ac10*/  @!P0 NANOSLEEP.SYNCS 0x989680 ;  /* 0x009896800000895d */ /* 0x004fea0003900000 */
[----:B------:R-:W2:Y:S02]  /*1ac20*/  @!P0 SYNCS.PHASECHK.TRANS64 P0, [R7+URZ+0x36850], R0 ;  /* 0x03685000070085a7 */ /* 0x000ea4000800007f */
[----:B--2---:R-:W-:Y:S05]  /*1ac30*/  @!P0 BRA `(.L_x_5497) ;  /* 0xfffffffc00ec8947 */ /* 0x004fea000383ffff */
[----:B------:R-:W-:Y:S05]  /*1ac40*/  BRA `(.L_x_5496) ;  /* 0xffffff3c00547947 */ /* 0x000fea000383ffff */
.L_x_5544:
        /* <DEDUP_REMOVED lines=11> */
.L_x_5653:
[----:B------:R-:W-:Y:S05]  /*1ad00*/  BSYNC B0 ;  /* 0x0000000000007941 */ /* 0x000fea0003800000 */
.L_x_5652:
[----:B------:R-:W-:Y:S05]  /*1ad10*/  BRA `(.L_x_5654) ;  /* 0xffffffa800087947 */ /* 0x000fea000383ffff */
.L_x_5546:
[----:B------:R-:W-:Y:S01]  /*1ad20*/  BSSY B0, `(.L_x_5655) ;  /* 0x0000006000007945 */ /* 0x000fe20003800000 */
[----:B------:R-:W-:-:S07]  /*1ad30*/  IMAD.MOV.U32 R15, RZ, RZ, -0x1 ;  /* 0xffffffffff0f7424 */ /* 0x000fce00078e00ff */
[----:B--23--:R-:W-:Y:S05]  /*1ad40*/  WARPSYNC.COLLECTIVE R15, `(.L_x_5656) ;  /* 0x000000000f0c7348 */ /* 0x00cfea0003c00000 */
[----:B------:R-:W-:Y:S02]  /*1ad50*/  ELECT P6, UR62, PT ;  /* 0x00000000003e782f */ /* 0x000fe400038c0000 */
[----:B------:R-:W-:Y:S01]  /*1ad60*/  MOV R14, UR62 ;  /* 0x0000003e000e7c02 */ /* 0x000fe20008000f00 */
[----:B--23--:R-:W-:Y:S10]  /*1ad70*/  ENDCOLLECTIVE ;  /* 0x000000000000791b */ /* 0x00cff40003800000 */
.L_x_5656:
[----:B------:R-:W-:Y:S05]  /*1ad80*/  BSYNC B0 ;  /* 0x0000000000007941 */ /* 0x000fea0003800000 */
.L_x_5655:
[----:B------:R-:W-:Y:S05]  /*1ad90*/  BRA `(.L_x_5657) ;  /* 0xffffffa8000c7947 */ /* 0x000fea000383ffff */
.L_x_5548:
[----:B0-----:R0:W1:Y:S02]  /*1ada0*/  SYNCS.PHASECHK.TRANS64.TRYWAIT P0, [R0+URZ+0x36840], R2 ;  /* 0x03684002000075a7 */ /* 0x001064000800017f */
[----:B-1----:R-:W-:Y:S05]  /*1adb0*/  @!P0 NANOSLEEP.SYNCS 0x989680 ;  /* 0x009896800000895d */ /* 0x002fea0003900000 */
[----:B------:R-:W1:Y:S02]  /*1adc0*/  @!P0 SYNCS.PHASECHK.TRANS64 P0, [R0+URZ+0x36840], R2 ;  /* 0x03684002000085a7 */ /* 0x000e64000800007f */
[----:B-1----:R-:W-:Y:S05]  /*1add0*/  @!P0 BRA `(.L_x_5548) ;  /* 0xfffffffc00f08947 */ /* 0x002fea000383ffff */
[----:B------:R-:W-:Y:S05]  /*1ade0*/  BRA `(.L_x_5658) ;  /* 0xffffffa800707947 */ /* 0x000fea000383ffff */
.L_x_5552:
[----:B------:R-:W2:Y:S01]  /*1adf0*/  LDL.LU R11, [R1+0x38] ;  /* 0x00003800010b7983 */ /* 0x000ea20000300800 */
[----:B------:R-:W-:Y:S01]  /*1ae00*/  IMAD.MOV.U32 R13, RZ, RZ, R3 ;  /* 0x000000ffff0d7224 */ /* 0x000fe200078e0003 */
[----:B------:R-:W-:Y:S01]  /*1ae10*/  LOP3.LUT R5, R5, 0x7f, RZ, 0xc0, !PT ;  /* 0x0000007f05057812 */ /* 0x000fe200078ec0ff */
[----:B------:R-:W-:Y:S02]  /*1ae20*/  IMAD.MOV.U32 R12, RZ, RZ, RZ ;  /* 0x000000ffff0c7224 */ /* 0x000fe400078e00ff */
[----:B------:R-:W-:Y:S01]  /*1ae30*/  IMAD.MOV.U32 R15, RZ, RZ, -0x1 ;  /* 0xffffffffff0f7424 */ /* 0x000fe200078e00ff */
        /* <DEDUP_REMOVED lines=9> */
.L_x_5659:
[----:B------:R-:W-:Y:S02]  /*1aed0*/  IMAD.MOV.U32 R13, RZ, RZ, R4 ;  /* 0x000000ffff0d7224 */ /* 0x000fe400078e0004 */
[----:B------:R-:W-:-:S07]  /*1aee0*/  IMAD.MOV.U32 R6, RZ, RZ, R14 ;  /* 0x000000ffff067224 */ /* 0x000fce00078e000e */
[----:B------:R-:W-:Y:S05]  /*1aef0*/  WARPSYNC.COLLECTIVE R15, `(.L_x_5660) ;  /* 0x000000000f087348 */ /* 0x000fea0003c00000 */
[----:B------:R0:W1:Y:S02]  /*1af00*/  SHFL.IDX P6, R14, R13, R12, R11 ;  /* 0x0000000c0d0e7389 */ /* 0x00006400000c000b */
[----:B01----:R-:W-:Y:S01]  /*1af10*/  ENDCOLLECTIVE ;  /* 0x000000000000791b */ /* 0x003fe20003800000 */
.L_x_5660:
        /* <DEDUP_REMOVED lines=19> */
.L_x_5661:
[----:B------:R-:W-:Y:S02]  /*1b050*/  IMAD.MOV.U32 R13, RZ, RZ, R4 ;  /* 0x000000ffff0d7224 */ /* 0x000fe400078e0004 */
[----:B------:R-:W-:-:S07]  /*1b060*/  IMAD.MOV.U32 R9, RZ, RZ, R14 ;  /* 0x000000ffff097224 */ /* 0x000fce00078e000e */
[----:B------:R-:W-:Y:S05]  /*1b070*/  WARPSYNC.COLLECTIVE R15, `(.L_x_5662) ;  /* 0x000000000f087348 */ /* 0x000fea0003c00000 */
[----:B------:R0:W1:Y:S02]  /*1b080*/  SHFL.IDX P6, R14, R13, R12, R11 ;  /* 0x0000000c0d0e7389 */ /* 0x00006400000c000b */
[----:B01----:R-:W-:Y:S01]  /*1b090*/  ENDCOLLECTIVE ;  /* 0x000000000000791b */ /* 0x003fe20003800000 */
.L_x_5662:
        /* <DEDUP_REMOVED lines=20> */
.L_x_5663:
[----:B------:R-:W-:Y:S02]  /*1b1e0*/  IMAD.MOV.U32 R13, RZ, RZ, R4 ;  /* 0x000000ffff0d7224 */ /* 0x000fe400078e0004 */
[----:B------:R-:W-:-:S05]  /*1b1f0*/  IMAD.SHL.U32 R9, R9, 0x8, RZ ;  /* 0x0000000809097824 */ /* 0x000fca00078e00ff */
[----:B------:R-:W-:Y:S01]  /*1b200*/  LOP3.LUT R9, R9, 0x38, RZ, 0xc0, !PT ;  /* 0x0000003809097812 */ /* 0x000fe200078ec0ff */
[----:B------:R-:W-:-:S07]  /*1b210*/  IMAD.MOV.U32 R8, RZ, RZ, R14 ;  /* 0x000000ffff087224 */ /* 0x000fce00078e000e */
[----:B------:R-:W-:Y:S05]  /*1b220*/  WARPSYNC.COLLECTIVE R15, `(.L_x_5664) ;  /* 0x000000000f087348 */ /* 0x000fea0003c00000 */
[----:B------:R0:W1:Y:S02]  /*1b230*/  SHFL.IDX P6, R14, R13, R12, R11 ;  /* 0x0000000c0d0e7389 */ /* 0x00006400000c000b */
[----:B01----:R-:W-:Y:S01]  /*1b240*/  ENDCOLLECTIVE ;  /* 0x000000000000791b */ /* 0x003fe20003800000 */
.L_x_5664:
        /* <DEDUP_REMOVED lines=19> */
.L_x_5665:
[----:B------:R-:W-:Y:S02]  /*1b380*/  IMAD.MOV.U32 R13, RZ, RZ, R4 ;  /* 0x000000ffff0d7224 */ /* 0x000fe400078e0004 */
[----:B------:R-:W-:-:S07]  /*1b390*/  IMAD.MOV.U32 R6, RZ, RZ, R14 ;  /* 0x000000ffff067224 */ /* 0x000fce00078e000e */
[----:B------:R-:W-:Y:S05]  /*1b3a0*/  WARPSYNC.COLLECTIVE R15, `(.L_x_5666) ;  /* 0x000000000f087348 */ /* 0x000fea0003c00000 */
[----:B------:R0:W1:Y:S02]  /*1b3b0*/  SHFL.IDX P6, R14, R13, R12, R11 ;  /* 0x0000000c0d0e7389 */ /* 0x00006400000c000b */
[----:B01----:R-:W-:Y:S01]  /*1b3c0*/  ENDCOLLECTIVE ;  /* 0x000000000000791b */ /* 0x003fe20003800000 */
.L_x_5666:
        /* <DEDUP_REMOVED lines=19> */
.L_x_5667:
[----:B------:R-:W-:Y:S02]  /*1b500*/  IMAD.MOV.U32 R13, RZ, RZ, R4 ;  /* 0x000000ffff0d7224 */ /* 0x000fe400078e0004 */
[----:B------:R-:W-:-:S07]  /*1b510*/  IMAD.MOV.U32 R6, RZ, RZ, R14 ;  /* 0x000000ffff067224 */ /* 0x000fce00078e000e */
[----:B------:R-:W-:Y:S05]  /*1b520*/  WARPSYNC.COLLECTIVE R15, `(.L_x_5668) ;  /* 0x000000000f087348 */ /* 0x000fea0003c00000 */
[----:B------:R0:W1:Y:S02]  /*1b530*/  SHFL.IDX P6, R14, R13, R12, R11 ;  /* 0x0000000c0d0e7389 */ /* 0x00006400000c000b */
[----:B01----:R-:W-:Y:S01]  /*1b540*/  ENDCOLLECTIVE ;  /* 0x000000000000791b */ /* 0x003fe20003800000 */
.L_x_5668:
        /* <DEDUP_REMOVED lines=19> */
.L_x_5669:
[----:B------:R-:W-:Y:S02]  /*1b680*/  IMAD.MOV.U32 R13, RZ, RZ, R4 ;  /* 0x000000ffff0d7224 */ /* 0x000fe400078e0004 */
[----:B------:R-:W-:-:S07]  /*1b690*/  IMAD.MOV.U32 R6, RZ, RZ, R14 ;  /* 0x000000ffff067224 */ /* 0x000fce00078e000e */
[----:B------:R-:W-:Y:S05]  /*1b6a0*/  WARPSYNC.COLLECTIVE R15, `(.L_x_5670) ;  /* 0x000000000f087348 */ /* 0x000fea0003c00000 */
[----:B------:R0:W1:Y:S02]  /*1b6b0*/  SHFL.IDX P6, R14, R13, R12, R11 ;  /* 0x0000000c0d0e7389 */ /* 0x00006400000c000b */
[----:B01----:R-:W-:Y:S01]  /*1b6c0*/  ENDCOLLECTIVE ;  /* 0x000000000000791b */ /* 0x003fe20003800000 */
.L_x_5670:
        /* <DEDUP_REMOVED lines=17> */
.L_x_5671:
[----:B------:R-:W-:-:S05]  /*1b7e0*/  VIADD R7, R2, 0x60 ;  /* 0x0000006002077836 */ /* 0x000fca0000000000 */
[----:B------:R-:W-:Y:S01]  /*1b7f0*/  ISETP.GE.AND P4, PT, R7, R0, PT ;  /* 0x000000000700720c */ /* 0x000fe20003f86270 */
[----:B------:R-:W-:Y:S02]  /*1b800*/  IMAD.MOV.U32 R13, RZ, RZ, R4 ;  /* 0x000000ffff0d7224 */ /* 0x000fe400078e0004 */
[----:B------:R-:W-:-:S10]  /*1b810*/  IMAD.MOV.U32 R6, RZ, RZ, R14 ;  /* 0x000000ffff067224 */ /* 0x000fd400078e000e */
[----:B------:R-:W-:Y:S05]  /*1b820*/  WARPSYNC.COLLECTIVE R15, `(.L_x_5672) ;  /* 0x000000000f087348 */ /* 0x000fea0003c00000 */
[----:B------:R0:W1:Y:S02]  /*1b830*/  SHFL.IDX P6, R14, R13, R12, R11 ;  /* 0x0000000c0d0e7389 */ /* 0x00006400000c000b */
[----:B01----:R-:W-:Y:S01]  /*1b840*/  ENDCOLLECTIVE ;  /* 0x000000000000791b */ /* 0x003fe20003800000 */
.L_x_5672:
        /* <DEDUP_REMOVED lines=17> */
.L_x_5673:
[----:B------:R-:W-:Y:S02]  /*1b960*/  IMAD.MOV.U32 R13, RZ, RZ, R4 ;  /* 0x000000ffff0d7224 */ /* 0x000fe400078e0004 */
[----:B------:R-:W-:-:S07]  /*1b970*/  IMAD.MOV.U32 R5, RZ, RZ, R14 ;  /* 0x000000ffff057224 */ /* 0x000fce00078e000e */
[----:B------:R-:W-:Y:S05]  /*1b980*/  WARPSYNC.COLLECTIVE R15, `(.L_x_5674) ;  /* 0x000000000f087348 */ /* 0x000fea0003c00000 */
[----:B------:R0:W1:Y:S02]  /*1b990*/  SHFL.IDX P6, R14, R13, R12, R11 ;  /* 0x0000000c0d0e7389 */ /* 0x00006400000c000b */
[----:B01----:R-:W-:Y:S01]  /*1b9a0*/  ENDCOLLECTIVE ;  /* 0x000000000000791b */ /* 0x003fe20003800000 */
.L_x_5674:
[----:B------:R-:W-:Y:S01]  /*1b9b0*/  IMAD.MOV.U32 R3, RZ, RZ, R14 ;  /* 0x000000ffff037224 */ /* 0x000fe200078e000e */
[----:B------:R-:W-:Y:S06]  /*1b9c0*/  BRA `(.L_x_5675) ;  /* 0xffffffac00247947 */ /* 0x000fec000383ffff */
.L_x_5557:
[----:B0-----:R0:W3:Y:S02]  /*1b9d0*/  SYNCS.PHASECHK.TRANS64.TRYWAIT P0, [R18+URZ+0x36820], R0 ;  /* 0x03682000120075a7 */ /* 0x0010e4000800017f */
[----:B---3--:R-:W-:Y:S05]  /*1b9e0*/  @!P0 NANOSLEEP.SYNCS 0x989680 ;  /* 0x009896800000895d */ /* 0x008fea0003900000 */
[----:B------:R-:W3:Y:S02]  /*1b9f0*/  @!P0 SYNCS.PHASECHK.TRANS64 P0, [R18+URZ+0x36820], R0 ;  /* 0x03682000120085a7 */ /* 0x000ee4000800007f */
[----:B---3--:R-:W-:Y:S05]  /*1ba00*/  @!P0 BRA `(.L_x_5557) ;  /* 0xfffffffc00f08947 */ /* 0x008fea000383ffff */
[----:B------:R-:W-:Y:S05]  /*1ba10*/  BRA `(.L_x_5676) ;  /* 0xffffffac00a87947 */ /* 0x000fea000383ffff */
.L_x_5566:
[----:B-1----:R1:W2:Y:S02]  /*1ba20*/  SYNCS.PHASECHK.TRANS64.TRYWAIT P0, [R3+URZ+0x36840], R2 ;  /* 0x03684002030075a7 */ /* 0x0022a4000800017f */
[----:B--2---:R-:W-:Y:S05]  /*1ba30*/  @!P0 NANOSLEEP.SYNCS 0x989680 ;  /* 0x009896800000895d */ /* 0x004fea0003900000 */
[----:B------:R-:W2:Y:S02]  /*1ba40*/  @!P0 SYNCS.PHASECHK.TRANS64 P0, [R3+URZ+0x36840], R2 ;  /* 0x03684002030085a7 */ /* 0x000ea4000800007f */
[----:B--2---:R-:W-:Y:S05]  /*1ba50*/  @!P0 BRA `(.L_x_5566) ;  /* 0xfffffffc00f08947 */ /* 0x004fea000383ffff */
[----:B------:R-:W-:Y:S05]  /*1ba60*/  BRA `(.L_x_5677) ;  /* 0xffffffb000887947 */ /* 0x000fea000383ffff */
.L_x_5573:
[----:B-1----:R1:W2:Y:S02]  /*1ba70*/  SYNCS.PHASECHK.TRANS64.TRYWAIT P0, [R3+URZ+0x60], R2 ;  /* 0x00006002030075a7 */ /* 0x0022a4000800017f */
[----:B--2---:R-:W-:Y:S05]  /*1ba80*/  @!P0 NANOSLEEP.SYNCS 0x989680 ;  /* 0x009896800000895d */ /* 0x004fea0003900000 */
[----:B------:R-:W2:Y:S02]  /*1ba90*/  @!P0 SYNCS.PHASECHK.TRANS64 P0, [R3+URZ+0x60], R2 ;  /* 0x00006002030085a7 */ /* 0x000ea4000800007f */
[----:B--2---:R-:W-:Y:S05]  /*1baa0*/  @!P0 BRA `(.L_x_5573) ;  /* 0xfffffffc00f08947 */ /* 0x004fea000383ffff */
[----:B------:R-:W-:Y:S05]  /*1bab0*/  BRA `(.L_x_5678) ;  /* 0xffffffb4009c7947 */ /* 0x000fea000383ffff */
.L_x_5583:
[----:B-1----:R1:W2:Y:S02]  /*1bac0*/  SYNCS.PHASECHK.TRANS64.TRYWAIT P0, [R3+URZ+0x36840], R2 ;  /* 0x03684002030075a7 */ /* 0x0022a4000800017f */
[----:B--2---:R-:W-:Y:S05]  /*1bad0*/  @!P0 NANOSLEEP.SYNCS 0x989680 ;  /* 0x009896800000895d */ /* 0x004fea0003900000 */
[----:B------:R-:W2:Y:S02]  /*1bae0*/  @!P0 SYNCS.PHASECHK.TRANS64 P0, [R3+URZ+0x36840], R2 ;  /* 0x03684002030085a7 */ /* 0x000ea4000800007f */
[----:B--2---:R-:W-:Y:S05]  /*1baf0*/  @!P0 BRA `(.L_x_5583) ;  /* 0xfffffffc00f08947 */ /* 0x004fea000383ffff */
[----:B------:R-:W-:Y:S05]  /*1bb00*/  BRA `(.L_x_5679) ;  /* 0xffffffbc006c7947 */ /* 0x000fea000383ffff */
.L_x_5590:
[----:B0-----:R0:W1:Y:S02]  /*1bb10*/  SYNCS.PHASECHK.TRANS64.TRYWAIT P0, [R2+URZ+0x60], R3 ;  /* 0x00006003020075a7 */ /* 0x001064000800017f */
[----:B-1----:R-:W-:Y:S05]  /*1bb20*/  @!P0 NANOSLEEP.SYNCS 0x989680 ;  /* 0x009896800000895d */ /* 0x002fea0003900000 */
[----:B------:R-:W1:Y:S02]  /*1bb30*/  @!P0 SYNCS.PHASECHK.TRANS64 P0, [R2+URZ+0x60], R3 ;  /* 0x00006003020085a7 */ /* 0x000e64000800007f */
[----:B-1----:R-:W-:Y:S05]  /*1bb40*/  @!P0 BRA `(.L_x_5590) ;  /* 0xfffffffc00f08947 */ /* 0x002fea000383ffff */
[----:B------:R-:W-:Y:S05]  /*1bb50*/  BRA `(.L_x_5680) ;  /* 0xffffffc000807947 */ /* 0x000fea000383ffff */
.L_x_5600:
[----:B--2---:R2:W3:Y:S02]  /*1bb60*/  SYNCS.PHASECHK.TRANS64.TRYWAIT P0, [R2+URZ+0x36840], R3 ;  /* 0x03684003020075a7 */ /* 0x0044e4000800017f */
[----:B---3--:R-:W-:Y:S05]  /*1bb70*/  @!P0 NANOSLEEP.SYNCS 0x989680 ;  /* 0x009896800000895d */ /* 0x008fea0003900000 */
[----:B------:R-:W3:Y:S02]  /*1bb80*/  @!P0 SYNCS.PHASECHK.TRANS64 P0, [R2+URZ+0x36840], R3 ;  /* 0x03684003020085a7 */ /* 0x000ee4000800007f */
[----:B---3--:R-:W-:Y:S05]  /*1bb90*/  @!P0 BRA `(.L_x_5600) ;  /* 0xfffffffc00f08947 */ /* 0x008fea000383ffff */
[----:B------:R-:W-:Y:S05]  /*1bba0*/  BRA `(.L_x_5681) ;  /* 0xffffffc800207947 */ /* 0x000fea000383ffff */
.L_x_5607:
[----:B0-----:R0:W1:Y:S02]  /*1bbb0*/  SYNCS.PHASECHK.TRANS64.TRYWAIT P0, [R2+URZ+0x60], R5 ;  /* 0x00006005020075a7 */ /* 0x001064000800017f */
[----:B-1----:R-:W-:Y:S05]  /*1bbc0*/  @!P0 NANOSLEEP.SYNCS 0x989680 ;  /* 0x009896800000895d */ /* 0x002fea0003900000 */
[----:B------:R-:W1:Y:S02]  /*1bbd0*/  @!P0 SYNCS.PHASECHK.TRANS64 P0, [R2+URZ+0x60], R5 ;  /* 0x00006005020085a7 */ /* 0x000e64000800007f */
[----:B-1----:R-:W-:Y:S05]  /*1bbe0*/  @!P0 BRA `(.L_x_5607) ;  /* 0xfffffffc00f08947 */ /* 0x002fea000383ffff */
[----:B------:R-:W-:Y:S05]  /*1bbf0*/  BRA `(.L_x_5682) ;  /* 0xffffffcc00347947 */ /* 0x000fea000383ffff */
.L_x_5619:
[----:B--2---:R2:W3:Y:S02]  /*1bc00*/  SYNCS.PHASECHK.TRANS64.TRYWAIT P0, [R0+URZ+0x36860], R2 ;  /* 0x03686002000075a7 */ /* 0x0044e4000800017f */
[----:B---3--:R-:W-:Y:S05]  /*1bc10*/  @!P0 NANOSLEEP.SYNCS 0x989680 ;  /* 0x009896800000895d */ /* 0x008fea0003900000 */
[----:B------:R-:W3:Y:S02]  /*1bc20*/  @!P0 SYNCS.PHASECHK.TRANS64 P0, [R0+URZ+0x36860], R2 ;  /* 0x03686002000085a7 */ /* 0x000ee4000800007f */
[----:B---3--:R-:W-:Y:S05]  /*1bc30*/  @!P0 BRA `(.L_x_5619) ;  /* 0xfffffffc00f08947 */ /* 0x008fea000383ffff */
[----:B------:R-:W-:Y:S05]  /*1bc40*/  BRA `(.L_x_5683) ;  /* 0xffffffd000c07947 */ /* 0x000fea000383ffff */
.L_x_5627:
        /* <DEDUP_REMOVED lines=9> */
.L_x_5685:
[----:B------:R-:W-:Y:S05]  /*1bce0*/  BSYNC B0 ;  /* 0x0000000000007941 */ /* 0x000fea0003800000 */
.L_x_5684:
        /* <DEDUP_REMOVED lines=9> */
.L_x_5686:
        /* <DEDUP_REMOVED lines=26> */
.L_x_5687:
        /* <DEDUP_REMOVED lines=8> */
.L_x_5688:
        /* <DEDUP_REMOVED lines=8> */
.L_x_5689:
        /* <DEDUP_REMOVED lines=8> */
.L_x_5690:
        /* <DEDUP_REMOVED lines=8> */
.L_x_5691:
        /* <DEDUP_REMOVED lines=9> */
.L_x_5692:
[----:B------:R-:W-:Y:S01]  /*1c1b0*/  IMAD.MOV.U32 R9, RZ, RZ, R14 ;  /* 0x000000ffff097224 */ /* 0x000fe200078e000e */
[----:B------:R-:W-:Y:S06]  /*1c1c0*/  BRA `(.L_x_5693) ;  /* 0xffffffd400707947 */ /* 0x000fec000383ffff */
.L_x_5630:
        /* <DEDUP_REMOVED lines=8> */
.L_x_5695:
[----:B------:R-:W-:Y:S05]  /*1c250*/  BSYNC B0 ;  /* 0x0000000000007941 */ /* 0x000fea0003800000 */
.L_x_5694:
        /* <DEDUP_REMOVED lines=10> */
.L_x_5696:
        /* <DEDUP_REMOVED lines=8> */
.L_x_5697:
        /* <DEDUP_REMOVED lines=8> */
.L_x_5698:
        /* <DEDUP_REMOVED lines=8> */
.L_x_5699:
        /* <DEDUP_REMOVED lines=9> */
.L_x_5700:
[----:B------:R-:W-:Y:S01]  /*1c510*/  IMAD.MOV.U32 R9, RZ, RZ, R14 ;  /* 0x000000ffff097224 */ /* 0x000fe200078e000e */
[----:B------:R-:W-:Y:S06]  /*1c520*/  BRA `(.L_x_5701) ;  /* 0xffffffd400487947 */ /* 0x000fec000383ffff */
.L_x_5632:
[----:B------:R-:W-:Y:S01]  /*1c530*/  BSSY B0, `(.L_x_5702) ;  /* 0x0000006000007945 */ /* 0x000fe20003800000 */
[----:B------:R-:W-:Y:S01]  /*1c540*/  PLOP3.LUT P6, PT, P6, PT, PT, 0x8, 0x0 ;  /* 0x000000000000781c */ /* 0x000fe200037ce170 */
[----:B------:R-:W-:-:S12]  /*1c550*/  IMAD.MOV.U32 R15, RZ, RZ, -0x1 ;  /* 0xffffffffff0f7424 */ /* 0x000fd800078e00ff */
[----:B0-----:R-:W-:Y:S05]  /*1c560*/  WARPSYNC.COLLECTIVE R15, `(.L_x_5703) ;  /* 0x000000000f087348 */ /* 0x001fea0003c00000 */
[----:B------:R-:W-:Y:S01]  /*1c570*/  VOTE.ANY R14, PT, P6 ;  /* 0x00000000000e7806 */ /* 0x000fe200030e0100 */
[----:B0-----:R-:W-:Y:S06]  /*1c580*/  ENDCOLLECTIVE ;  /* 0x000000000000791b */ /* 0x001fec0003800000 */
.L_x_5703:
[----:B------:R-:W-:Y:S05]  /*1c590*/  BSYNC B0 ;  /* 0x0000000000007941 */ /* 0x000fea0003800000 */
.L_x_5702:
        /* <DEDUP_REMOVED lines=10> */
.L_x_5704:
[----:B------:R-:W-:Y:S02]  /*1c640*/  IMAD.MOV.U32 R13, RZ, RZ, R7 ;  /* 0x000000ffff0d7224 */ /* 0x000fe400078e0007 */
[----:B------:R-:W-:-:S07]  /*1c650*/  IMAD.MOV.U32 R0, RZ, RZ, R14 ;  /* 0x000000ffff007224 */ /* 0x000fce00078e000e */
[----:B------:R-:W-:Y:S05]  /*1c660*/  WARPSYNC.COLLECTIVE R15, `(.L_x_5705) ;  /* 0x000000000f087348 */ /* 0x000fea0003c00000 */
[----:B------:R0:W1:Y:S02]  /*1c670*/  SHFL.IDX P6, R14, R13, R12, R11 ;  /* 0x0000000c0d0e7389 */ /* 0x00006400000c000b */
[----:B01----:R-:W-:Y:S01]  /*1c680*/  ENDCOLLECTIVE ;  /* 0x000000000000791b */ /* 0x003fe20003800000 */
.L_x_5705:
[----:B------:R-:W-:Y:S02]  /*1c690*/  IMAD.MOV.U32 R7, RZ, RZ, R14 ;  /* 0x000000ffff077224 */ /* 0x000fe400078e000e */
[----:B------:R-:W-:-:S05]  /*1c6a0*/  IMAD.IADD R6, R10, 0x1, R16 ;  /* 0x000000010a067824 */ /* 0x000fca00078e0210 */
[----:B------:R0:W-:Y:S01]  /*1c6b0*/  STL [R1+0xc], R6 ;  /* 0x00000c0601007387 */ /* 0x0001e20000100800 */
[----:B------:R-:W-:Y:S05]  /*1c6c0*/  BRA `(.L_x_5706) ;  /* 0xffffffd400287947 */ /* 0x000fea000383ffff */
.L_x_5634:
        /* <DEDUP_REMOVED lines=8> */
.L_x_5708:
[----:B------:R-:W-:Y:S05]  /*1c750*/  BSYNC B0 ;  /* 0x0000000000007941 */ /* 0x000fea0003800000 */
.L_x_5707:
[----:B------:R-:W-:Y:S01]  /*1c760*/  IMAD.MOV.U32 R2, RZ, RZ, R14 ;  /* 0x000000ffff027224 */ /* 0x000fe200078e000e */
[----:B------:R-:W-:Y:S06]  /*1c770*/  BRA `(.L_x_5709) ;  /* 0xffffffd400147947 */ /* 0x000fec000383ffff */
.L_x_5640:
[----:B0-----:R0:W1:Y:S02]  /*1c780*/  SYNCS.PHASECHK.TRANS64.TRYWAIT P0, [R0+URZ+0x36820], R3 ;  /* 0x03682003000075a7 */ /* 0x001064000800017f */
[----:B-1----:R-:W-:Y:S05]  /*1c790*/  @!P0 NANOSLEEP.SYNCS 0x989680 ;  /* 0x009896800000895d */ /* 0x002fea0003900000 */
[----:B------:R-:W1:Y:S02]  /*1c7a0*/  @!P0 SYNCS.PHASECHK.TRANS64 P0, [R0+URZ+0x36820], R3 ;  /* 0x03682003000085a7 */ /* 0x000e64000800007f */
[----:B-1----:R-:W-:Y:S05]  /*1c7b0*/  @!P0 BRA `(.L_x_5640) ;  /* 0xfffffffc00f08947 */ /* 0x002fea000383ffff */
[----:B------:R-:W-:Y:S05]  /*1c7c0*/  BRA `(.L_x_5710) ;  /* 0xffffffdc00b87947 */ /* 0x000fea000383ffff */
.L_x_5641:
        /* <DEDUP_REMOVED lines=11> */
.L_x_5712:
[----:B------:R-:W-:Y:S05]  /*1c880*/  BSYNC B0 ;  /* 0x0000000000007941 */ /* 0x000fea0003800000 */
.L_x_5711:
[----:B------:R-:W-:Y:S05]  /*1c890*/  BRA `(.L_x_5713) ;  /* 0xffffffdc00a07947 */ /* 0x000fea000383ffff */
.L_x_5644:
[----:B------:R-:W-:Y:S01]  /*1c8a0*/  BSSY B1, `(.L_x_5714) ;  /* 0x0000006000017945 */ /* 0x000fe20003800000 */
[----:B------:R-:W-:-:S07]  /*1c8b0*/  IMAD.MOV.U32 R15, RZ, RZ, -0x1 ;  /* 0xffffffffff0f7424 */ /* 0x000fce00078e00ff */
[----:B01----:R-:W-:Y:S05]  /*1c8c0*/  WARPSYNC.COLLECTIVE R15, `(.L_x_5715) ;  /* 0x000000000f0c7348 */ /* 0x003fea0003c00000 */
[----:B------:R-:W-:Y:S02]  /*1c8d0*/  ELECT P6, UR62, PT ;  /* 0x00000000003e782f */ /* 0x000fe400038c0000 */
[----:B------:R-:W-:Y:S01]  /*1c8e0*/  MOV R14, UR62 ;  /* 0x0000003e000e7c02 */ /* 0x000fe20008000f00 */
[----:B01----:R-:W-:Y:S10]  /*1c8f0*/  ENDCOLLECTIVE ;  /* 0x000000000000791b */ /* 0x003ff40003800000 */
.L_x_5715:
[----:B------:R-:W-:Y:S05]  /*1c900*/  BSYNC B1 ;  /* 0x0000000000017941 */ /* 0x000fea0003800000 */
.L_x_5714:
[----:B------:R-:W-:Y:S05]  /*1c910*/  BRA `(.L_x_5716) ;  /* 0xffffffdc00987947 */ /* 0x000fea000383ffff */
.L_x_5646:
[----:B0-----:R0:W1:Y:S02]  /*1c920*/  SYNCS.PHASECHK.TRANS64.TRYWAIT P0, [R6+URZ], R5 ;  /* 0x00000005060075a7 */ /* 0x001064000800017f */
[----:B-1----:R-:W-:Y:S05]  /*1c930*/  @!P0 NANOSLEEP.SYNCS 0x989680 ;  /* 0x009896800000895d */ /* 0x002fea0003900000 */
[----:B------:R-:W1:Y:S02]  /*1c940*/  @!P0 SYNCS.PHASECHK.TRANS64 P0, [R6+URZ], R5 ;  /* 0x00000005060085a7 */ /* 0x000e64000800007f */
[----:B-1----:R-:W-:Y:S05]  /*1c950*/  @!P0 BRA `(.L_x_5646) ;  /* 0xfffffffc00f08947 */ /* 0x002fea000383ffff */
[----:B------:R-:W-:Y:S05]  /*1c960*/  BRA `(.L_x_5717) ;  /* 0xffffffdc00d87947 */ /* 0x000fea000383ffff */
.L_x_5647:
[----:B-1----:R1:W2:Y:S02]  /*1c970*/  SYNCS.PHASECHK.TRANS64.TRYWAIT P0, [R7+URZ], R2 ;  /* 0x00000002070075a7 */ /* 0x0022a4000800017f */
[----:B--2---:R-:W-:Y:S05]  /*1c980*/  @!P0 NANOSLEEP.SYNCS 0x989680 ;  /* 0x009896800000895d */ /* 0x004fea0003900000 */
[----:B------:R-:W2:Y:S02]  /*1c990*/  @!P0 SYNCS.PHASECHK.TRANS64 P0, [R7+URZ], R2 ;  /* 0x00000002070085a7 */ /* 0x000ea4000800007f */
[----:B--2---:R-:W-:Y:S05]  /*1c9a0*/  @!P0 BRA `(.L_x_5647) ;  /* 0xfffffffc00f08947 */ /* 0x004fea000383ffff */
[----:B------:R-:W-:Y:S05]  /*1c9b0*/  BRA `(.L_x_5718) ;  /* 0xffffffdc00cc7947 */ /* 0x000fea000383ffff */
.L_x_5649:
[----:B--2---:R2:W3:Y:S02]  /*1c9c0*/  SYNCS.PHASECHK.TRANS64.TRYWAIT P0, [R4+URZ], R5 ;  /* 0x00000005040075a7 */ /* 0x0044e4000800017f */
[----:B---3--:R-:W-:Y:S05]  /*1c9d0*/  @!P0 NANOSLEEP.SYNCS 0x989680 ;  /* 0x009896800000895d */ /* 0x008fea0003900000 */
[----:B------:R-:W3:Y:S02]  /*1c9e0*/  @!P0 SYNCS.PHASECHK.TRANS64 P0, [R4+URZ], R5 ;  /* 0x00000005040085a7 */ /* 0x000ee4000800007f */
[----:B---3--:R-:W-:Y:S05]  /*1c9f0*/  @!P0 BRA `(.L_x_5649) ;  /* 0xfffffffc00f08947 */ /* 0x008fea000383ffff */
[----:B------:R-:W-:Y:S05]  /*1ca00*/  BRA `(.L_x_5719) ;  /* 0xffffffdc00d07947 */ /* 0x000fea000383ffff */
.L_x_5720:
        /* <DEDUP_REMOVED lines=15> */
.L_x_14855:


//--------------------- .text._ZN7cutlass13device_kernelIN5flash11enable_sm90INS1_16FlashAttnFwdSm90INS1_25CollectiveMainloopFwdSm90ILi2EN4cute5tupleIJNS5_1CILi1EEES8_S8_EEENS6_IJNS7_ILi128EEENS7_ILi112EEENS7_ILi192EEEEEELi192ENS_10bfloat16_tEfNS_4arch4Sm90ELb1ELb0ELb0ELb1ELb0ELb1ELb0ELb1ELb1ELb1ELb1ELb0EEENS1_21CollectiveEpilogueFwdINS6_IJSA_SC_SB_EEES9_SE_SG_Li256ELb1ELb1ELb1ELb0EEENS1_36VarlenDynamicPersistentTileSchedulerILi128ELi112ELi256ELi128ELb1ELb1ELb1ELb1ELb1ELb1EEEEEEEEEvNT_6ParamsE --------------------------
	.section	.text._ZN7cutlass13device_kernelIN5flash11enable_sm90INS1_16FlashAttnFwdSm90INS1_25CollectiveMainloopFwdSm90ILi2EN4cute5tupleIJNS5_1CILi1EEES8_S8_EEENS6_IJNS7_ILi128EEENS7_ILi112EEENS7_ILi192EEEEEELi192ENS_10bfloat16_tEfNS_4arch4Sm90ELb1ELb0ELb0ELb1ELb0ELb1ELb0ELb1ELb1ELb1ELb1ELb0EEENS1_21CollectiveEpilogueFwdINS6_IJSA_SC_SB_EEES9_SE_SG_Li256ELb1ELb1ELb1ELb0EEENS1_36VarlenDynamicPersistentTileSchedulerILi128ELi112ELi256ELi128ELb1ELb1ELb1ELb1ELb1ELb1EEEEEEEEEvNT_6ParamsE,"ax",@progbits
	.align	128
.text._ZN7cutlass13device_kernelIN5flash11enable_sm90INS1_16FlashAttnFwdSm90INS1_25CollectiveMainloopFwdSm90ILi2EN4cute5tupleIJNS5_1CILi1EEES8_S8_EEENS6_IJNS7_ILi128EEENS7_ILi112EEENS7_ILi192EEEEEELi192ENS_10bfloat16_tEfNS_4arch4Sm90ELb1ELb0ELb0ELb1ELb0ELb1ELb0ELb1ELb1ELb1ELb1ELb0EEENS1_21CollectiveEpilogueFwdINS6_IJSA_SC_SB_EEES9_SE_SG_Li256ELb1ELb1ELb1ELb0EEENS1_36VarlenDynamicPersistentTileSchedulerILi128ELi112ELi256ELi128ELb1ELb1ELb1ELb1ELb1ELb1EEEEEEEEEvNT_6ParamsE:
        .type           _ZN7cutlass13device_kernelIN5flash11enable_sm90INS1_16FlashAttnFwdSm90INS1_25CollectiveMainloopFwdSm90ILi2EN4cute5tupleIJNS5_1CILi1EEES8_S8_EEENS6_IJNS7_ILi128EEENS7_ILi112EEENS7_ILi192EEEEEELi192ENS_10bfloat16_tEfNS_4arch4Sm90ELb1ELb0ELb0ELb1ELb0ELb1ELb0ELb1ELb1ELb1ELb1ELb0EEENS1_21CollectiveEpilogueFwdINS6_IJSA_SC_SB_EEES9_SE_SG_Li256ELb1ELb1ELb1ELb0EEENS1_36VarlenDynamicPersistentTileSchedulerILi128ELi112ELi256ELi128ELb1ELb1ELb1ELb1ELb1ELb1EEEEEEEEEvNT_6ParamsE,@function
        .size           _ZN7cutlass13device_kernelIN5flash11enable_sm90INS1_16FlashAttnFwdSm90INS1_25CollectiveMainloopFwdSm90ILi2EN4cute5tupleIJNS5_1CILi1EEES8_S8_EEENS6_IJNS7_ILi128EEENS7_ILi112EEENS7_ILi192EEEEEELi192ENS_10bfloat16_tEfNS_4arch4Sm90ELb1ELb0ELb0ELb1ELb0ELb1ELb0ELb1ELb1ELb1ELb1ELb0EEENS1_21CollectiveEpilogueFwdINS6_IJSA_SC_SB_EEES9_SE_SG_Li256ELb1ELb1ELb1ELb0EEENS1_36VarlenDynamicPersistentTileSchedulerILi128ELi112ELi256ELi128ELb1ELb1ELb1ELb1ELb1ELb1EEEEEEEEEvNT_6ParamsE,(.L_x_14856 - _ZN7cutlass13device_kernelIN5flash11enable_sm90INS1_16FlashAttnFwdSm90INS1_25CollectiveMainloopFwdSm90ILi2EN4cute5tupleIJNS5_1CILi1EEES8_S8_EEENS6_IJNS7_ILi128EEENS7_ILi112EEENS7_ILi192EEEEEELi192ENS_10bfloat16_tEfNS_4arch4Sm90ELb1ELb0ELb0ELb1ELb0ELb1ELb0ELb1ELb1ELb1ELb1ELb0EEENS1_21CollectiveEpilogueFwdINS6_IJSA_SC_SB_EEES9_SE_SG_Li256ELb1ELb1ELb1ELb0EEENS1_36VarlenDynamicPersistentTileSchedulerILi128ELi112ELi256ELi128ELb1ELb1ELb1ELb1ELb1ELb1EEEEEEEEEvNT_6ParamsE)
        .other          _ZN7cutlass13device_kernelIN5flash11enable_sm90INS1_16FlashAttnFwdSm90INS1_25CollectiveMainloopFwdSm90ILi2EN4cute5tupleIJNS5_1CILi1EEES8_S8_EEENS6_IJNS7_ILi128EEENS7_ILi112EEENS7_ILi192EEEEEELi192ENS_10bfloat16_tEfNS_4arch4Sm90ELb1ELb0ELb0ELb1ELb0ELb1ELb0ELb1ELb1ELb1ELb1ELb0EEENS1_21CollectiveEpilogueFwdINS6_IJSA_SC_SB_EEES9_SE_SG_Li256ELb1ELb1ELb1ELb0EEENS1_36VarlenDynamicPersistentTileSchedulerILi128ELi112ELi256ELi128ELb1ELb1ELb1ELb1ELb1ELb1EEEEEEEEEvNT_6ParamsE,@"STO_CUDA_ENTRY STV_DEFAULT"
_ZN7cutlass13device_kernelIN5flash11enable_sm90INS1_16FlashAttnFwdSm90INS1_25CollectiveMainloopFwdSm90ILi2EN4cute5tupleIJNS5_1CILi1EEES8_S8_EEENS6_IJNS7_ILi128EEENS7_ILi112EEENS7_ILi192EEEEEELi192ENS_10bfloat16_tEfNS_4arch4Sm90ELb1ELb0ELb0ELb1ELb0ELb1ELb0ELb1ELb1ELb1ELb1ELb0EEENS1_21CollectiveEpilogueFwdINS6_IJSA_SC_SB_EEES9_SE_SG_Li256ELb1ELb1ELb1ELb0EEENS1_36VarlenDynamicPersistentTileSchedulerILi128ELi112ELi256ELi128ELb1ELb1ELb1ELb1ELb1ELb1EEEEEEEEEvNT_6ParamsE:
        /* <DEDUP_REMOVED lines=24> */
.L_x_5722:
[----:B------:R-:W-:Y:S05]  /*0180*/  BSYNC B0 ;  /* 0x0000000000007941 */ /* 0x000fea0003800000 */
.L_x_5721:
        /* <DEDUP_REMOVED lines=41> */
.L_x_5723:
        /* <DEDUP_REMOVED lines=22> */
.L_x_5724:
        /* <DEDUP_REMOVED lines=18> */
.L_x_5725:
        /* <DEDUP_REMOVED lines=22> */
.L_x_5726:
        /* <DEDUP_REMOVED lines=22> */
.L_x_5727:
        /* <DEDUP_REMOVED lines=10> */
.L_x_5730:
        /* <DEDUP_REMOVED lines=21> */
[----:B------:R-:W-:Y:S01]  /*0b50*/  SHF.R.S32.HI R3, RZ, 0x1f, R6 ;  /* 0x0000001fff037819 */ /* 0x000fe20000011406 */
[----:B------:R-:W-:-:S03]  /*0b60*/  IMAD.MOV.U32 R205, RZ, RZ, RZ ;  /* 0x000000ffffcd7224 */ /* 0x000fc600078e00ff */
[----:B0-----:R-:W-:-:S04]  /*0b70*/  LEA.HI R2, R3, R6, RZ, 0x4 ;  /* 0x0000000603027211 */ /* 0x001fc800078f20ff */
        /* <DEDUP_REMOVED lines=14> */
[----:B------:R0:W-:Y:S03]  /*0c60*/  STL [R1+0x6c], R21 ;  /* 0x00006c1501007387 */ /* 0x0001e60000100800 */
[CC--:B------:R-:W-:Y:S02]  /*0c70*/  LEA.HI R12, R9.reuse, R21.reuse, RZ, 0x2 ;  /* 0x00000015090c7211 */ /* 0x0c0fe400078f10ff */
[----:B------:R-:W-:Y:S02]  /*0c80*/  LEA.HI R9, R9, R21, RZ, 0x5 ;  /* 0x0000001509097211 */ /* 0x000fe400078f28ff */
[--C-:B------:R-:W-:Y:S02]  /*0c90*/  SHF.R.S32.HI R8, RZ, 0x2, R12.reuse ;  /* 0x00000002ff087819 */ /* 0x100fe4000001140c */
[----:B------:R-:W-:-:S02]  /*0ca0*/  SHF.R.S32.HI R5, RZ, 0x1f, R12 ;  /* 0x0000001fff057819 */ /* 0x000fc4000001140c */
[----:B------:R-:W-:Y:S02]  /*0cb0*/  LOP3.LUT R12, R12, 0x7ffffffc, RZ, 0xc0, !PT ;  /* 0x7ffffffc0c0c7812 */ /* 0x000fe400078ec0ff */
[----:B------:R-:W-:-:S03]  /*0cc0*/  LEA.HI R5, R5, R8, RZ, 0x3 ;  /* 0x0000000805057211 */ /* 0x000fc600078f18ff */
[----:B------:R-:W-:Y:S01]  /*0cd0*/  IMAD.IADD R12, R21, 0x1, -R12 ;  /* 0x00000001150c7824 */ /* 0x000fe200078e0a0c */
[----:B------:R-:W-:Y:S02]  /*0ce0*/  LOP3.LUT R11, R5, 0xfffffff8, RZ, 0xc0, !PT ;  /* 0xfffffff8050b7812 */ /* 0x000fe400078ec0ff */
[----:B------:R-:W-:Y:S01]  /*0cf0*/  SHF.R.S32.HI R5, RZ, 0x7, R0 ;  /* 0x00000007ff057819 */ /* 0x000fe20000011400 */
[----:B------:R-:W-:Y:S02]  /*0d00*/  IMAD.SHL.U32 R225, R12, 0x2, RZ ;  /* 0x000000020ce17824 */ /* 0x000fe400078e00ff */
[----:B------:R-:W-:Y:S01]  /*0d10*/  IMAD.IADD R11, R8, 0x1, -R11 ;  /* 0x00000001080b7824 */ /* 0x000fe200078e0a0b */
[----:B------:R-:W-:Y:S01]  /*0d20*/  LEA.HI R8, R3, R6, RZ, 0x2 ;  /* 0x0000000603087211 */ /* 0x000fe200078f10ff */
[C---:B------:R-:W-:Y:S01]  /*0d30*/  VIADD R29, R225.reuse, 0x10 ;  /* 0x00000010e11d7836 */ /* 0x040fe20000000000 */
[----:B------:R-:W-:Y:S01]  /*0d40*/  LOP3.LUT R3, R2, 0x3fffff0, RZ, 0xc0, !PT ;  /* 0x03fffff002037812 */ /* 0x000fe200078ec0ff */
[C---:B------:R-:W-:Y:S01]  /*0d50*/  VIADD R26, R225.reuse, 0x28 ;  /* 0x00000028e11a7836 */ /* 0x040fe20000000000 */
[----:B------:R-:W-:Y:S01]  /*0d60*/  LEA.HI R0, R0, R5, RZ, 0x1 ;  /* 0x0000000500007211 */ /* 0x000fe200078f08ff */
[C---:B------:R-:W-:Y:S01]  /*0d70*/  VIADD R30, R225.reuse, 0x8 ;  /* 0x00000008e11e7836 */ /* 0x040fe20000000000 */
[----:B------:R-:W-:Y:S01]  /*0d80*/  SHF.R.S32.HI R2, RZ, 0x5, R9 ;  /* 0x00000005ff027819 */ /* 0x000fe20000011409 */
[----:B------:R-:W-:Y:S01]  /*0d90*/  IMAD.IADD R3, R6, 0x1, -R3 ;  /* 0x0000000106037824 */ /* 0x000fe200078e0a03 */
[----:B------:R-:W-:Y:S01]  /*0da0*/  LOP3.LUT R0, R0, 0x3fffffe, RZ, 0xc0, !PT ;  /* 0x03fffffe00007812 */ /* 0x000fe200078ec0ff */
[----:B0-----:R-:W-:Y:S01]  /*0db0*/  VIADD R21, R225, 0x40 ;  /* 0x00000040e1157836 */ /* 0x001fe20000000000 */
[----:B------:R-:W-:Y:S01]  /*0dc0*/  SHF.R.S32.HI R204, RZ, 0x2, R8 ;  /* 0x00000002ffcc7819 */ /* 0x000fe20000011408 */
[----:B------:R-:W-:Y:S01]  /*0dd0*/  IMAD R10, R4, 0x10, R3 ;  /* 0x00000010040a7824 */ /* 0x000fe200078e0203 */
[----:B------:R-:W-:Y:S01]  /*0de0*/  LOP3.LUT R9, R8, 0xfffffffc, RZ, 0xc0, !PT ;  /* 0xfffffffc08097812 */ /* 0x000fe200078ec0ff */
[----:B------:R-:W-:Y:S01]  /*0df0*/  IMAD.IADD R0, R5, 0x1, -R0 ;  /* 0x0000000105007824 */ /* 0x000fe200078e0a00 */
[----:B------:R-:W-:Y:S01]  /*0e00*/  SHF.R.S32.HI R3, RZ, 0x1f, R8 ;  /* 0x0000001fff037819 */ /* 0x000fe20000011408 */
[----:B------:R-:W-:-:S02]  /*0e10*/  IMAD R11, R2, 0x10, R11 ;  /* 0x00000010020b7824 */ /* 0x000fc400078e020b */
[----:B------:R-:W-:Y:S01]  /*0e20*/  VIADD R234, R204, 0x40 ;  /* 0x00000040ccea7836 */ /* 0x000fe20000000000 */
[----:B------:R-:W-:Y:S01]  /*0e30*/  LEA.HI R3, R3, R204, RZ, 0x3 ;  /* 0x000000cc03037211 */ /* 0x000fe200078f18ff */
[----:B------:R-:W-:Y:S02]  /*0e40*/  IMAD R20, R0, 0x40, R11 ;  /* 0x0000004000147824 */ /* 0x000fe400078e020b */
[----:B------:R-:W-:Y:S01]  /*0e50*/  IMAD.U32 R0, RZ, RZ, UR5 ;  /* 0x00000005ff007e24 */ /* 0x000fe2000f8e00ff */
[----:B------:R-:W-:Y:S01]  /*0e60*/  LOP3.LUT R3, R3, 0xfffffff8, RZ, 0xc0, !PT ;  /* 0xfffffff803037812 */ /* 0x000fe200078ec0ff */
[----:B------:R-:W-:Y:S01]  /*0e70*/  IMAD.IADD R6, R6, 0x1, -R9 ;  /* 0x0000000106067824 */ /* 0x000fe200078e0a09 */
[----:B------:R-:W-:Y:S01]  /*0e80*/  STL [R1+0x70], R20 ;  /* 0x0000701401007387 */ /* 0x000fe20000100800 */
[----:B------:R-:W-:Y:S02]  /*0e90*/  IMAD.SHL.U32 R215, R234, 0x40, RZ ;  /* 0x00000040ead77824 */ /* 0x000fe400078e00ff */
[----:B------:R-:W-:Y:S01]  /*0ea0*/  IMAD R2, R10, 0x8, R7 ;  /* 0x000000080a027824 */ /* 0x000fe200078e0207 */
[----:B------:R0:W-:Y:S01]  /*0eb0*/  STL [R1+0x4c], R0 ;  /* 0x00004c0001007387 */ /* 0x0001e20000100800 */
[----:B------:R-:W-:Y:S01]  /*0ec0*/  IMAD.U32 R5, RZ, RZ, UR4 ;  /* 0x00000004ff057e24 */ /* 0x000fe2000f8e00ff */
[----:B------:R-:W-:Y:S01]  /*0ed0*/  SHF.R.S32.HI R7, RZ, 0x1f, R234 ;  /* 0x0000001fff077819 */ /* 0x000fe200000114ea */
[----:B------:R-:W-:Y:S01]  /*0ee0*/  IMAD.IADD R3, R204, 0x1, -R3 ;  /* 0x00000001cc037824 */ /* 0x000fe200078e0a03 */
[----:B------:R-:W-:Y:S01]  /*0ef0*/  LOP3.LUT R215, R215, 0x1c0, RZ, 0xc0, !PT ;  /* 0x000001c0d7d77812 */ /* 0x000fe200078ec0ff */
[----:B------:R-:W-:Y:S01]  /*0f00*/  IMAD.MOV.U32 R9, RZ, RZ, R13 ;  /* 0x000000ffff097224 */ /* 0x000fe200078e000d */
[----:B------:R1:W-:Y:S01]  /*0f10*/  STL [R1+0x50], R5 ;  /* 0x0000500501007387 */ /* 0x0003e20000100800 */
[----:B------:R-:W-:Y:S01]  /*0f20*/  LEA.HI R7, R7, R234, RZ, 0x3 ;  /* 0x000000ea07077211 */ /* 0x000fe200078f18ff */
[----:B------:R-:W-:Y:S01]  /*0f30*/  IMAD.SHL.U32 R3, R3, 0x40, RZ ;  /* 0x0000004003037824 */ /* 0x000fe200078e00ff */
[C---:B0-----:R-:W-:Y:S01]  /*0f40*/  LEA.HI R0, R6.reuse, R6, RZ, 0x1 ;  /* 0x0000000606007211 */ /* 0x041fe200078f08ff */
[----:B------:R-:W-:-:S02]  /*0f50*/  IMAD.SHL.U32 R18, R6, 0x8, RZ ;  /* 0x0000000806127824 */ /* 0x000fc400078e00ff */
[----:B------:R-:W-:Y:S01]  /*0f60*/  IMAD.SHL.U32 R7, R7, 0x40, RZ ;  /* 0x0000004007077824 */ /* 0x000fe200078e00ff */
[----:B------:R-:W-:Y:S01]  /*0f70*/  LOP3.LUT R216, R3, 0x1c0, RZ, 0xc0, !PT ;  /* 0x000001c003d87812 */ /* 0x000fe200078ec0ff */
[----:B------:R-:W-:Y:S01]  /*0f80*/  IMAD.SHL.U32 R22, R6, 0x4, RZ ;  /* 0x0000000406167824 */ /* 0x000fe200078e00ff */
[----:B-1----:R-:W-:Y:S01]  /*0f90*/  LOP3.LUT R5, R0, 0x1ffffffe, RZ, 0xc0, !PT ;  /* 0x1ffffffe00057812 */ /* 0x002fe200078ec0ff */
[----:B------:R-:W-:Y:S01]  /*0fa0*/  VIADD R27, R225, 0x20 ;  /* 0x00000020e11b7836 */ /* 0x000fe20000000000 */
[----:B------:R-:W-:Y:S01]  /*0fb0*/  SHF.R.U32.HI R0, RZ, 0x3, R215 ;  /* 0x00000003ff007819 */ /* 0x000fe200000116d7 */
[----:B------:R-:W-:Y:S01]  /*0fc0*/  IMAD.SHL.U32 R0, R2, 0x8, RZ ;  /* 0x0000000802007824 */ /* 0x000fe200078e00ff */
[----:B------:R-:W-:Y:S01]  /*0fd0*/  SHF.R.S32.HI R2, RZ, 0x1f, R29 ;  /* 0x0000001fff027819 */ /* 0x000fe2000001141d */
[----:B------:R-:W-:Y:S01]  /*0fe0*/  IMAD.IADD R5, R6, 0x1, -R5 ;  /* 0x0000000106057824 */ /* 0x000fe200078e0a05 */
[----:B------:R-:W-:Y:S01]  /*0ff0*/  LOP3.LUT R219, R7, 0xfffffe00, RZ, 0xc0, !PT ;  /* 0xfffffe0007db7812 */ /* 0x000fe200078ec0ff */
[C---:B------:R-:W-:Y:S01]  /*1000*/  VIADD R13, R225.reuse, 0x58 ;  /* 0x00000058e10d7836 */ /* 0x040fe20000000000 */
[----:B------:R0:W-:Y:S01]  /*1010*/  STL [R1+0x74], R0 ;  /* 0x0000740001007387 */ /* 0x0001e20000100800 */
[----:B------:R-:W-:Y:S01]  /*1020*/  IMAD.MOV.U32 R10, RZ, RZ, R14 ;  /* 0x000000ffff0a7224 */ /* 0x000fe200078e000e */
[----:B------:R-:W-:Y:S01]  /*1030*/  SHF.R.S32.HI R2, RZ, 0x1f, R26 ;  /* 0x0000001fff027819 */ /* 0x000fe2000001141a */
[C---:B------:R-:W-:Y:S01]  /*1040*/  VIADD R24, R225.reuse, 0x38 ;  /* 0x00000038e1187836 */ /* 0x040fe20000000000 */
[----:B------:R-:W-:Y:S01]  /*1050*/  SHF.R.S32.HI R7, RZ, 0x1f, R30 ;  /* 0x0000001fff077819 */ /* 0x000fe2000001141e */
[C---:B------:R-:W-:Y:S01]  /*1060*/  VIADD R6, R225.reuse, 0x70 ;  /* 0x00000070e1067836 */ /* 0x040fe20000000000 */
[----:B------:R-:W-:Y:S01]  /*1070*/  SHF.R.S32.HI R2, RZ, 0x1f, R21 ;  /* 0x0000001fff027819 */ /* 0x000fe20000011415 */
[----:B------:R-:W-:Y:S01]  /*1080*/  IMAD.MOV.U32 R11, RZ, RZ, R15 ;  /* 0x000000ffff0b7224 */ /* 0x000fe200078e000f */
[----:B------:R-:W-:Y:S01]  /*1090*/  SHF.R.S32.HI R7, RZ, 0x1f, R27 ;  /* 0x0000001fff077819 */ /* 0x000fe2000001141b */
        /* <DEDUP_REMOVED lines=11> */
[----:B------:R-:W-:Y:S01]  /*1150*/  SHF.R.U32.HI R217, RZ, 0x3, R216 ;  /* 0x00000003ffd97819 */ /* 0x000fe200000116d8 */
        /* <DEDUP_REMOVED lines=17> */
[C---:B------:R-:W-:Y:S02]  /*1270*/  IMAD.IADD R206, R22.reuse, 0x1, R211 ;  /* 0x0000000116ce7824 */ /* 0x040fe400078e02d3 */
[----:B------:R-:W-:Y:S02]  /*1280*/  IMAD.IADD R207, R22, 0x1, R210 ;  /* 0x0000000116cf7824 */ /* 0x000fe400078e02d2 */
[----:B------:R-:W-:Y:S02]  /*1290*/  VIADD R235, R225, 0x98 ;  /* 0x00000098e1eb7836 */ /* 0x000fe40000000000 */
[----:B------:R-:W-:-:S07]  /*12a0*/  IMAD R227, R5, 0x8, R20 ;  /* 0x0000000805e37824 */ /* 0x000fce00078e0214 */
.L_x_5962:
[----:B0-----:R-:W0:Y:S01]  /*12b0*/  LDC.64 R230, c[0x0][0xc88] ;  /* 0x00032200ffe67b82 */ /* 0x001e220000000a00 */
[----:B------:R-:W-:Y:S01]  /*12c0*/  ULDC.64 UR4, c[0x0][0xa28] ;  /* 0x00028a0000047ab9 */ /* 0x000fe20000000a00 */
[----:B------:R-:W-:Y:S01]  /*12d0*/  ULDC.64 UR8, c[0x0][0xa18] ;  /* 0x0002860000087ab9 */ /* 0x000fe20000000a00 */
[----:B------:R-:W-:Y:S01]  /*12e0*/  ULDC.64 UR6, c[0x0][0xa08] ;  /* 0x0002820000067ab9 */ /* 0x000fe20000000a00 */
[----:B0-----:R-:W-:-:S06]  /*12f0*/  IMAD.WIDE R230, R11, 0x4, R230 ;  /* 0x000000040be67825 */ /* 0x001fcc00078e02e6 */
[----:B--2---:R-:W2:Y:S01]  /*1300*/  LDG.E R230, desc[UR60][R230.64] ;  /* 0x0000003ce6e67981 */ /* 0x004ea2000c1e1900 */
        /* <DEDUP_REMOVED lines=8> */
[----:B--2-4-:R-:W-:Y:S01]  /*1390*/  SHF.R.S32.HI R0, RZ, 0x1f, R230 ;  /* 0x0000001fff007819 */ /* 0x014fe200000114e6 */
[C---:B------:R-:W-:Y:S02]  /*13a0*/  IMAD.SHL.U32 R231, R230.reuse, 0x4, RZ ;  /* 0x00000004e6e77824 */ /* 0x040fe400078e00ff */
[C---:B---3--:R-:W-:Y:S02]  /*13b0*/  @P2 LEA R2, P3, R230.reuse, UR4, 0x2 ;  /* 0x00000004e6022c11 */ /* 0x048fe4000f8610ff */
[C-C-:B------:R-:W-:Y:S01]  /*13c0*/  SHF.L.U64.HI R232, R230.reuse, 0x2, R0.reuse ;  /* 0x00000002e6e87819 */ /* 0x140fe20000010200 */
[----:B------:R0:W-:Y:S01]  /*13d0*/  STL [R1+0x68], R0 ;  /* 0x0000680001007387 */ /* 0x0001e20000100800 */
[----:B------:R-:W-:Y:S01]  /*13e0*/  @P2 LEA.HI.X R3, R230, UR5, R0, 0x2, P3 ;  /* 0x00000005e6032c11 */ /* 0x000fe200098f1400 */
[----:B------:R-:W-:Y:S01]  /*13f0*/  ULDC UR4, c[0x0][0x288] ;  /* 0x0000a20000047ab9 */ /* 0x000fe20000000800 */
[----:B------:R-:W-:-:S03]  /*1400*/  IADD3 R6, P4, R231, UR6, RZ ;  /* 0x00000006e7067c10 */ /* 0x000fc6000ff9e0ff */
[----:B------:R1:W5:Y:S01]  /*1410*/  @P2 LDG.E R8, desc[UR60][R2.64] ;  /* 0x0000003c02082981 */ /* 0x000362000c1e1900 */
[----:B------:R-:W-:Y:S01]  /*1420*/  @P1 IADD3 R4, P2, R231, UR8, RZ ;  /* 0x00000008e7041c10 */ /* 0x000fe2000ff5e0ff */
        /* <DEDUP_REMOVED lines=19> */
[----:B------:R-:W-:Y:S02]  /*1560*/  LEA.HI R229, R0, R3, RZ, 0x10 ;  /* 0x0000000300e57211 */ /* 0x000fe400078f80ff */
        /* <DEDUP_REMOVED lines=11> */
.L_x_5732:
[----:B------:R-:W-:Y:S02]  /*1620*/  IMAD.U32 R2, RZ, RZ, UR5 ;  /* 0x00000005ff027e24 */ /* 0x000fe4000f8e00ff */
[----:B------:R-:W-:Y:S01]  /*1630*/  IMAD.U32 R25, RZ, RZ, UR4 ;  /* 0x00000004ff197e24 */ /* 0x000fe2000f8e00ff */
[----:B------:R-:W-:Y:S06]  /*1640*/  @!P2 BRA `(.L_x_5733) ;  /* 0x000000000010a947 */ /* 0x000fec0003800000 */
[----:B------:R-:W-:-:S04]  /*1650*/  IADD3 R4, P0, R231, UR8, RZ ;  /* 0x00000008e7047c10 */ /* 0x000fc8000ff1e0ff */
[----:B------:R-:W-:-:S05]  /*1660*/  IADD3.X R5, R232, UR9, RZ, P0, !PT ;  /* 0x00000009e8057c10 */ /* 0x000fca00087fe4ff */
[----:B------:R0:W5:Y:S01]  /*1670*/  LDG.E R25, desc[UR60][R4.64] ;  /* 0x0000003c04197981 */ /* 0x000162000c1e1900 */
[----:B------:R-:W-:Y:S05]  /*1680*/  BRA `(.L_x_5734) ;  /* 0x0000000000107947 */ /* 0x000fea0003800000 */
.L_x_5733:
[----:B------:R-:W-:Y:S05]  /*1690*/  @!P0 BRA `(.L_x_5734) ;  /* 0x00000000000c8947 */ /* 0x000fea0003800000 */
[----:B------:R-:W2:Y:S04]  /*16a0*/  LDG.E R0, desc[UR60][R6.64] ;  /* 0x0000003c06007981 */ /* 0x000ea8000c1e1900 */
[----:B------:R-:W2:Y:S02]  /*16b0*/  LDG.E R25, desc[UR60][R6.64+0x4] ;  /* 0x0000043c06197981 */ /* 0x000ea4000c1e1900 */
[----:B--2---:R-:W-:-:S07]  /*16c0*/  IMAD.IADD R25, R25, 0x1, -R0 ;  /* 0x0000000119197824 */ /* 0x004fce00078e0a00 */
.L_x_5734:
[----:B------:R-:W-:Y:S01]  /*16d0*/  ULDC.64 UR4, c[0x0][0xa10] ;  /* 0x0002840000047ab9 */ /* 0x000fe20000000a00 */
[----:B------:R-:W1:Y:S01]  /*16e0*/  LDC R10, c[0x0][0x448] ;  /* 0x00011200ff0a7b82 */ /* 0x000e620000000800 */
[----:B------:R-:W-:-:S04]  /*16f0*/  ISETP.NE.U32.AND P0, PT, RZ, UR4, PT ;  /* 0x00000004ff007c0c */ /* 0x000fc8000bf05070 */
        /* <DEDUP_REMOVED lines=9> */
[----:B------:R-:W-:-:S04]  /*1790*/  @P1 IADD3 R6, P2, R231, UR4, RZ ;  /* 0x00000004e7061c10 */ /* 0x000fc8000ff5e0ff */
[----:B------:R-:W-:-:S05]  /*17a0*/  @P1 IADD3.X R7, R232, UR5, RZ, P2, !PT ;  /* 0x00000005e8071c10 */ /* 0x000fca00097fe4ff */
[----:B------:R3:W5:Y:S01]  /*17b0*/  @P1 LDG.E R146, desc[UR60][R6.64] ;  /* 0x0000003c06921981 */ /* 0x000762000c1e1900 */
[----:B-1----:R-:W-:Y:S01]  /*17c0*/  ISETP.NE.AND P1, PT, R10, 0x1, PT ;  /* 0x000000010a00780c */ /* 0x002fe20003f25270 */
[----:B------:R-:W-:Y:S01]  /*17d0*/  IMAD.SHL.U32 R223, R9, 0x80, RZ ;  /* 0x0000008009df7824 */ /* 0x000fe200078e00ff */
[----:B------:R-:W-:Y:S01]  /*17e0*/  BSSY B0, `(.L_x_5735) ;  /* 0x0000037000007945 */ /* 0x000fe20003800000 */
[----:B------:R-:W-:Y:S01]  /*17f0*/  IMAD.IADD R9, R25, 0x1, -R8 ;  /* 0x0000000119097824 */ /* 0x000fe200078e0a08 */
[----:B------:R-:W-:Y:S01]  /*1800*/  LOP3.LUT R236, R229, 0xff, RZ, 0xc0, !PT ;  /* 0x000000ffe5ec7812 */ /* 0x000fe200078ec0ff */
[----:B0-----:R-:W-:Y:S01]  /*1810*/  VIADD R4, R223, 0x7f ;  /* 0x0000007fdf047836 */ /* 0x001fe20000000000 */
[----:B------:R-:W-:Y:S01]  /*1820*/  SHF.R.U32.HI R229, RZ, 0x10, R229 ;  /* 0x00000010ffe57819 */ /* 0x000fe200000116e5 */
[----:B---3--:R-:W-:-:S06]  /*1830*/  IMAD.MOV.U32 R6, RZ, RZ, RZ ;  /* 0x000000ffff067224 */ /* 0x008fcc00078e00ff */
[----:B------:R-:W0:Y:S08]  /*1840*/  @P1 LDC R11, c[0x0][0x44c] ;  /* 0x00011300ff0b1b82 */ /* 0x000e300000000800 */
[----:B------:R-:W1:Y:S01]  /*1850*/  @P1 LDC R5, c[0x0][0x450] ;  /* 0x00011400ff051b82 */ /* 0x000e620000000800 */
[----:B--2---:R-:W-:Y:S02]  /*1860*/  @P0 IMAD.IADD R2, R3, 0x1, -R0 ;  /* 0x0000000103020824 */ /* 0x004fe400078e0a00 */
[----:B0-----:R-:W-:-:S04]  /*1870*/  @P1 IMAD.HI.U32 R0, R4, R11, RZ ;  /* 0x0000000b04001227 */ /* 0x001fc800078e00ff */
[----:B------:R-:W-:Y:S01]  /*1880*/  IMAD.IADD R226, R9, 0x1, R2 ;  /* 0x0000000109e27824 */ /* 0x000fe200078e0202 */
[----:B-1----:R-:W-:-:S03]  /*1890*/  @P1 SHF.R.U32.HI R4, RZ, R5, R0 ;  /* 0x00000005ff041219 */ /* 0x002fc60000011600 */
[C---:B------:R-:W-:Y:S01]  /*18a0*/  VIADD R5, R226.reuse, 0x6f ;  /* 0x0000006fe2057836 */ /* 0x040fe20000000000 */
[----:B------:R-:W-:-:S05]  /*18b0*/  IADD3 R150, R226, 0x70, -R224 ;  /* 0x00000070e2967810 */ /* 0x000fca0007ffe8e0 */
[----:B------:R-:W-:Y:S02]  /*18c0*/  IMAD.IADD R7, R150, 0x1, R4 ;  /* 0x0000000196077824 */ /* 0x000fe400078e0204 */
[----:B------:R-:W-:Y:S02]  /*18d0*/  IMAD.MOV.U32 R4, RZ, RZ, RZ ;  /* 0x000000ffff047224 */ /* 0x000fe400078e00ff */
[----:B------:R-:W-:-:S04]  /*18e0*/  IMAD.HI R6, R7, -0x6db6db6d, R6 ;  /* 0x9249249307067827 */ /* 0x000fc800078e0206 */
[----:B------:R-:W-:Y:S01]  /*18f0*/  IMAD.HI R4, R5, -0x6db6db6d, R4 ;  /* 0x9249249305047827 */ /* 0x000fe200078e0204 */
[----:B------:R-:W-:-:S04]  /*1900*/  SHF.R.U32.HI R3, RZ, 0x1f, R6 ;  /* 0x0000001fff037819 */ /* 0x000fc80000011606 */
[----:B------:R-:W-:Y:S02]  /*1910*/  SHF.R.U32.HI R151, RZ, 0x1f, R4 ;  /* 0x0000001fff977819 */ /* 0x000fe40000011604 */
[----:B------:R-:W-:Y:S01]  /*1920*/  LEA.HI.SX32 R6, R6, R3, 0x1a ;  /* 0x0000000306067211 */ /* 0x000fe200078fd2ff */
[----:B------:R-:W-:Y:S01]  /*1930*/  IMAD.MOV.U32 R3, RZ, RZ, RZ ;  /* 0x000000ffff037224 */ /* 0x000fe200078e00ff */
[----:B------:R-:W-:-:S04]  /*1940*/  LEA.HI.SX32 R151, R4, R151, 0x1a ;  /* 0x0000009704977211 */ /* 0x000fc800078fd2ff */
[----:B------:R-:W-:-:S04]  /*1950*/  VIMNMX R10, R151, R6, PT ;  /* 0x00000006970a7248 */ /* 0x000fc80003fe0100 */
[----:B------:R-:W-:-:S13]  /*1960*/  ISETP.GE.AND P0, PT, R10, 0x1, PT ;  /* 0x000000010a00780c */ /* 0x000fda0003f06270 */
[----:B------:R-:W-:Y:S05]  /*1970*/  @!P0 BRA `(.L_x_5736) ;  /* 0x0000000000748947 */ /* 0x000fea0003800000 */
[----:B------:R-:W-:Y:S01]  /*1980*/  ISETP.NE.AND P0, PT, R229, RZ, PT ;  /* 0x000000ffe500720c */ /* 0x000fe20003f05270 */
[----:B------:R-:W-:-:S03]  /*1990*/  ULDC UR4, c[0x0][0x9f0] ;  /* 0x00027c0000047ab9 */ /* 0x000fc60000000800 */
[----:B------:R-:W-:-:S04]  /*19a0*/  SEL R11, R229, UR4, P0 ;  /* 0x00000004e50b7c07 */ /* 0x000fc80008000000 */
[-C--:B------:R-:W-:Y:S02]  /*19b0*/  IABS R6, R11.reuse ;  /* 0x0000000b00067213 */ /* 0x080fe40000000000 */
[----:B------:R-:W-:Y:S02]  /*19c0*/  IADD3 R0, R11, -0x1, R10 ;  /* 0xffffffff0b007810 */ /* 0x000fe40007ffe00a */
[----:B------:R-:W0:Y:S01]  /*19d0*/  I2F.RP R3, R6 ;  /* 0x0000000600037306 */ /* 0x000e220000209400 */
[-C--:B------:R-:W-:Y:S02]  /*19e0*/  IABS R12, R11.reuse ;  /* 0x0000000b000c7213 */ /* 0x080fe40000000000 */
        /* <DEDUP_REMOVED lines=22> */
.L_x_5736:
[----:B------:R-:W-:Y:S05]  /*1b50*/  BSYNC B0 ;  /* 0x0000000000007941 */ /* 0x000fea0003800000 */
.L_x_5735:
        /* <DEDUP_REMOVED lines=38> */
.L_x_5739:
[----:B------:R-:W-:Y:S05]  /*1dc0*/  BSYNC B6 ;  /* 0x0000000000067941 */ /* 0x000fea0003800000 */
.L_x_5738:
        /* <DEDUP_REMOVED lines=20> */
.L_x_5741:
[----:B------:R-:W-:Y:S05]  /*1f10*/  BSYNC B6 ;  /* 0x0000000000067941 */ /* 0x000fea0003800000 */
.L_x_5740:
[----:B------:R-:W-:Y:S01]  /*1f20*/  ULDC.64 UR4, c[0x0][0x9f8] ;  /* 0x00027e0000047ab9 */ /* 0x000fe20000000a00 */
[----:B------:R-:W-:Y:S01]  /*1f30*/  IMAD.MOV.U32 R6, RZ, RZ, R230 ;  /* 0x000000ffff067224 */ /* 0x000fe200078e00e6 */
[----:B------:R-:W-:Y:S01]  /*1f40*/  ISETP.NE.U32.AND P0, PT, RZ, UR4, PT ;  /* 0x00000004ff007c0c */ /* 0x000fe2000bf05070 */
[----:B------:R-:W2:Y:S01]  /*1f50*/  LDL.LU R20, [R1+0x10] ;  /* 0x0000100001147983 */ /* 0x000ea20000300800 */
[----:B------:R-:W-:Y:S01]  /*1f60*/  ULDC UR6, c[0x0][0x2f4] ;  /* 0x0000bd0000067ab9 */ /* 0x000fe20000000800 */
[----:B------:R-:W0:Y:S01]  /*1f70*/  LDC.64 R110, c[0x0][0x300] ;  /* 0x0000c000ff6e7b82 */ /* 0x000e220000000a00 */
[----:B------:R-:W-:Y:S01]  /*1f80*/  ISETP.NE.AND.EX P0, PT, RZ, UR5, PT, P0 ;  /* 0x00000005ff007c0c */ /* 0x000fe2000bf05300 */
[----:B------:R-:W1:Y:S01]  /*1f90*/  S2R R3, SR_TID.X ;  /* 0x0000000000037919 */ /* 0x000e620000002100 */
[----:B------:R-:W-:Y:S02]  /*1fa0*/  VIADD R0, R18, 0x60 ;  /* 0x0000006012007836 */ /* 0x000fe40000000000 */
[----:B------:R-:W-:Y:S01]  /*1fb0*/  IMAD.IADD R121, R26, 0x1, R25 ;  /* 0x000000011a797824 */ /* 0x000fe200078e0219 */
[----:B------:R-:W-:Y:S01]  /*1fc0*/  SHF.R.S32.HI R19, RZ, 0x1f, R18 ;  /* 0x0000001fff137819 */ /* 0x000fe20000011412 */
[----:B------:R-:W-:Y:S01]  /*1fd0*/  ULDC.64 UR8, c[0x0][0xa08] ;  /* 0x0002820000087ab9 */ /* 0x000fe20000000a00 */
[----:B------:R-:W3:Y:S06]  /*1fe0*/  LDC.64 R104, c[0x0][0x3f8] ;  /* 0x0000fe00ff687b82 */ /* 0x000eec0000000a00 */
[----:B------:R-:W-:-:S02]  /*1ff0*/  @P0 IADD3 R4, P1, R231, UR4, RZ ;  /* 0x00000004e7040c10 */ /* 0x000fc4000ff3e0ff */
[----:B------:R-:W4:Y:S02]  /*2000*/  LDC.64 R98, c[0x0][0x408] ;  /* 0x00010200ff627b82 */ /* 0x000f240000000a00 */
[----:B------:R-:W-:Y:S01]  /*2010*/  @P0 IADD3.X R5, R232, UR5, RZ, P1, !PT ;  /* 0x00000005e8050c10 */ /* 0x000fe20008ffe4ff */
[----:B------:R-:W-:-:S04]  /*2020*/  ULDC.64 UR4, c[0x0][0x330] ;  /* 0x0000cc0000047ab9 */ /* 0x000fc80000000a00 */
[----:B------:R1:W2:Y:S01]  /*2030*/  @P0 LDG.E R6, desc[UR60][R4.64] ;  /* 0x0000003c04060981 */ /* 0x0002a2000c1e1900 */
[----:B------:R-:W-:Y:S01]  /*2040*/  ISETP.GE.AND P1, PT, R206, UR6, PT ;  /* 0x00000006ce007c0c */ /* 0x000fe2000bf26270 */
[----:B------:R-:W-:Y:S01]  /*2050*/  IMAD.WIDE.U32 R112, R228, UR4, R18 ;  /* 0x00000004e4707c25 */ /* 0x000fe2000f8e0012 */
[----:B------:R-:W-:Y:S01]  /*2060*/  ISETP.GE.AND P0, PT, R18, UR6, PT ;  /* 0x0000000612007c0c */ /* 0x000fe2000bf06270 */
[----:B------:R-:W0:Y:S01]  /*2070*/  LDC R15, c[0x0][0x3f4] ;  /* 0x0000fd00ff0f7b82 */ /* 0x000e220000000800 */
[----:B------:R-:W-:Y:S01]  /*2080*/  SEL R7, RZ, 0xffffffff, P1 ;  /* 0xffffffffff077807 */ /* 0x000fe20000800000 */
[----:B------:R-:W-:Y:S01]  /*2090*/  IMAD R113, R228, UR5, R113 ;  /* 0x00000005e4717c24 */ /* 0x000fe2000f8e0271 */
[----:B------:R-:W-:Y:S01]  /*20a0*/  ISETP.GE.AND P1, PT, R0, UR6, PT ;  /* 0x0000000600007c0c */ /* 0x000fe2000bf26270 */
[----:B------:R-:W-:Y:S01]  /*20b0*/  ULDC.64 UR4, c[0x0][0x308] ;  /* 0x0000c20000047ab9 */ /* 0x000fe20000000a00 */
[----:B------:R-:W-:Y:S01]  /*20c0*/  SHF.R.S32.HI R13, RZ, 0x1f, R121 ;  /* 0x0000001fff0d7819 */ /* 0x000fe20000011479 */
[----:B-1----:R-:W-:Y:S01]  /*20d0*/  IMAD.SHL.U32 R4, R7, 0x2, RZ ;  /* 0x0000000207047824 */ /* 0x002fe200078e00ff */
[----:B------:R-:W-:Y:S01]  /*20e0*/  SEL R5, RZ, 0x8, P1 ;  /* 0x00000008ff057807 */ /* 0x000fe20000800000 */
[----:B------:R-:W-:Y:S01]  /*20f0*/  VIADD R8, R3, 0xffffff80 ;  /* 0xffffff8003087836 */ /* 0x000fe20000000000 */
[----:B------:R-:W-:Y:S01]  /*2100*/  SEL R3, RZ, 0x1, P0 ;  /* 0x00000001ff037807 */ /* 0x000fe20000000000 */
[----:B---3--:R-:W-:Y:S01]  /*2110*/  IMAD.WIDE.U32 R106, R204, R104, R18 ;  /* 0x00000068cc6a7225 */ /* 0x008fe200078e0012 */
[----:B------:R-:W-:Y:S01]  /*2120*/  ISETP.GE.AND P0, PT, R207, UR6, PT ;  /* 0x00000006cf007c0c */ /* 0x000fe2000bf06270 */
[----:B------:R-:W1:Y:S01]  /*2130*/  S2R R152, SR_TID.X ;  /* 0x0000000000987919 */ /* 0x000e620000002100 */
[----:B------:R-:W-:Y:S01]  /*2140*/  LOP3.LUT R3, R4, 0x2, R3, 0xe2, !PT ;  /* 0x0000000204037812 */ /* 0x000fe200078ee203 */
[----:B----4-:R-:W-:Y:S01]  /*2150*/  IMAD.WIDE.U32 R100, R204, R98, R18 ;  /* 0x00000062cc647225 */ /* 0x010fe200078e0012 */
[----:B------:R-:W-:-:S02]  /*2160*/  SEL R4, RZ, 0x4, P0 ;  /* 0x00000004ff047807 */ /* 0x000fc40000000000 */
[----:B------:R-:W-:Y:S01]  /*2170*/  SHF.R.S32.HI R7, RZ, 0x1f, R8 ;  /* 0x0000001fff077819 */ /* 0x000fe20000011408 */
[----:B------:R-:W-:Y:S01]  /*2180*/  IMAD R29, R105, 0x70, RZ ;  /* 0x00000070691d7824 */ /* 0x000fe200078e02ff */
[----:B------:R-:W-:Y:S01]  /*2190*/  LOP3.LUT R27, R5, R3, R4, 0xfe, !PT ;  /* 0x00000003051b7212 */ /* 0x000fe200078efe04 */
[----:B------:R-:W-:Y:S01]  /*21a0*/  VIADD R3, R18, 0x80 ;  /* 0x0000008012037836 */ /* 0x000fe20000000000 */
[----:B------:R-:W-:Y:S01]  /*21b0*/  LEA.HI R9, R7, R8, RZ, 0x2 ;  /* 0x0000000807097211 */ /* 0x000fe200078f10ff */
[-C--:B0-----:R-:W-:Y:S01]  /*21c0*/  IMAD R8, R13, R110.reuse, RZ ;  /* 0x0000006e0d087224 */ /* 0x081fe200078e02ff */
[----:B------:R-:W-:Y:S01]  /*21d0*/  SHF.R.S32.HI R148, RZ, 0x1f, R204 ;  /* 0x0000001fff947819 */ /* 0x000fe200000114cc */
[----:B------:R-:W-:Y:S01]  /*21e0*/  IMAD.WIDE.U32 R4, R121, R110, RZ ;  /* 0x0000006e79047225 */ /* 0x000fe200078e00ff */
[----:B------:R-:W-:Y:S02]  /*21f0*/  ISETP.GE.AND P0, PT, R3, UR6, PT ;  /* 0x0000000603007c0c */ /* 0x000fe4000bf06270 */
[----:B------:R-:W-:Y:S01]  /*2200*/  SHF.R.S32.HI R9, RZ, 0x1f, R9 ;  /* 0x0000001fff097819 */ /* 0x000fe20000011409 */
[----:B------:R-:W-:Y:S01]  /*2210*/  IMAD R7, R121, R111, R8 ;  /* 0x0000006f79077224 */ /* 0x000fe200078e0208 */
[----:B------:R-:W-:Y:S01]  /*2220*/  SEL R8, RZ, 0x10, P0 ;  /* 0x00000010ff087807 */ /* 0x000fe20000000000 */
[----:B------:R-:W-:Y:S01]  /*2230*/  IMAD R133, R111, 0x70, RZ ;  /* 0x000000706f857824 */ /* 0x000fe200078e02ff */
[----:B------:R-:W-:Y:S01]  /*2240*/  ISETP.NE.U32.AND P0, PT, RZ, UR8, PT ;  /* 0x00000008ff007c0c */ /* 0x000fe2000bf05070 */
[----:B------:R-:W-:Y:S01]  /*2250*/  IMAD.IADD R5, R5, 0x1, R7 ;  /* 0x0000000105057824 */ /* 0x000fe200078e0207 */
[----:B------:R-:W-:Y:S01]  /*2260*/  LEA.HI R9, R9, R204, RZ, 0x3 ;  /* 0x000000cc09097211 */ /* 0x000fe200078f18ff */
[----:B------:R-:W-:Y:S01]  /*2270*/  IMAD.SHL.U32 R137, R110, 0x40, RZ ;  /* 0x000000406e897824 */ /* 0x000fe200078e00ff */
[----:B------:R-:W-:Y:S01]  /*2280*/  ISETP.NE.AND.EX P0, PT, RZ, UR9, PT, P0 ;  /* 0x00000009ff007c0c */ /* 0x000fe2000bf05300 */
[----:B------:R-:W-:Y:S01]  /*2290*/  IMAD.WIDE.U32 R4, R228, UR4, R4 ;  /* 0x00000004e4047c25 */ /* 0x000fe2000f8e0004 */
[----:B------:R-:W-:-:S02]  /*22a0*/  LOP3.LUT R9, R9, 0xfffffff8, RZ, 0xc0, !PT ;  /* 0xfffffff809097812 */ /* 0x000fc400078ec0ff */
[----:B------:R-:W-:Y:S01]  /*22b0*/  LOP3.LUT R27, R27, R8, RZ, 0xfc, !PT ;  /* 0x000000081b1b7212 */ /* 0x000fe200078efcff */
[----:B------:R-:W-:Y:S01]  /*22c0*/  IMAD R5, R228, UR5, R5 ;  /* 0x00000005e4057c24 */ /* 0x000fe2000f8e0205 */
[----:B------:R-:W-:Y:S01]  /*22d0*/  ULDC.64 UR4, c[0x0][0x310] ;  /* 0x0000c40000047ab9 */ /* 0x000fe20000000a00 */
[----:B------:R-:W-:Y:S01]  /*22e0*/  IMAD.IADD R132, R204, 0x1, -R9 ;  /* 0x00000001cc847824 */ /* 0x000fe200078e0a09 */
[--C-:B------:R-:W-:Y:S01]  /*22f0*/  SHF.R.S32.HI R23, RZ, 0x1f, R22.reuse ;  /* 0x0000001fff177819 */ /* 0x100fe20000011416 */
[----:B------:R-:W-:Y:S01]  /*2300*/  IMAD R135, R99, 0x70, RZ ;  /* 0x0000007063877824 */ /* 0x000fe200078e02ff */
[----:B------:R-:W-:Y:S01]  /*2310*/  ISETP.GE.AND P2, PT, R207, R15, PT ;  /* 0x0000000fcf00720c */ /* 0x000fe20003f46270 */
[----:B------:R-:W-:Y:S01]  /*2320*/  IMAD.SHL.U32 R124, R15, 0x2, RZ ;  /* 0x000000020f7c7824 */ /* 0x000fe200078e00ff */
[----:B------:R-:W-:Y:S01]  /*2330*/  LOP3.LUT P1, RZ, R132, 0x4, RZ, 0xc0, !PT ;  /* 0x0000000484ff7812 */ /* 0x000fe2000782c0ff */
[----:B------:R-:W-:Y:S01]  /*2340*/  IMAD.WIDE.U32 R108, R204, R104, R22 ;  /* 0x00000068cc6c7225 */ /* 0x000fe200078e0016 */
[----:B------:R-:W-:-:S02]  /*2350*/  SHF.R.U32.HI R28, RZ, 0x3, R215 ;  /* 0x00000003ff1c7819 */ /* 0x000fc400000116d7 */
[C---:B------:R-:W-:Y:S01]  /*2360*/  IADD3 R120, P3, R204.reuse, R121, RZ ;  /* 0x00000079cc787210 */ /* 0x040fe20007f7e0ff */
[----:B------:R-:W-:Y:S01]  /*2370*/  IMAD.WIDE.U32 R102, R204, R98, R22 ;  /* 0x00000062cc667225 */ /* 0x000fe200078e0016 */
[----:B------:R-:W-:Y:S02]  /*2380*/  SHF.L.U64.HI R136, R110, 0x6, R111 ;  /* 0x000000066e887819 */ /* 0x000fe4000001026f */
[----:B------:R-:W-:Y:S01]  /*2390*/  SHF.R.S32.HI R149, RZ, 0x1f, R234 ;  /* 0x0000001fff957819 */ /* 0x000fe200000114ea */
[----:B------:R-:W-:Y:S01]  /*23a0*/  IMAD.X R121, R13, 0x1, R148, P3 ;  /* 0x000000010d797824 */ /* 0x000fe200018e0694 */
[----:B-1----:R-:W-:Y:S02]  /*23b0*/  LEA.HI R152, R152, 0x8, RZ, 0x19 ;  /* 0x0000000898987811 */ /* 0x002fe400078fc8ff */
[----:B--2---:R-:W-:-:S04]  /*23c0*/  LOP3.LUT R20, R20, 0xfffffffb, RZ, 0xc0, !PT ;  /* 0xfffffffb14147812 */ /* 0x004fc800078ec0ff */
[----:B------:R-:W-:Y:S02]  /*23d0*/  @P1 LOP3.LUT R20, R20, 0x4, RZ, 0xfc, !PT ;  /* 0x0000000414141812 */ /* 0x000fe400078efcff */
[----:B------:R-:W-:Y:S02]  /*23e0*/  ISETP.GE.AND P1, PT, R206, R15, PT ;  /* 0x0000000fce00720c */ /* 0x000fe40003f26270 */
[----:B------:R-:W-:-:S04]  /*23f0*/  LOP3.LUT R20, R20, 0xfffffffe, RZ, 0xc0, !PT ;  /* 0xfffffffe14147812 */ /* 0x000fc800078ec0ff */
[----:B------:R-:W-:-:S05]  /*2400*/  @P2 LOP3.LUT R20, R20, 0x1, RZ, 0xfc, !PT ;  /* 0x0000000114142812 */ /* 0x000fca00078efcff */
[----:B------:R0:W-:Y:S01]  /*2410*/  STL [R1+0x10], R20 ;  /* 0x0000101401007387 */ /* 0x0001e20000100800 */
[----:B------:R-:W-:Y:S02]  /*2420*/  SHF.R.S32.HI R7, RZ, 0x1f, R6 ;  /* 0x0000001fff077819 */ /* 0x000fe40000011406 */
[----:B------:R-:W-:Y:S01]  /*2430*/  SEL R37, R6, RZ, !P0 ;  /* 0x000000ff06257207 */ /* 0x000fe20004000000 */
[----:B------:R-:W-:Y:S01]  /*2440*/  IMAD R6, R148, R104, RZ ;  /* 0x0000006894067224 */ /* 0x000fe200078e02ff */
[----:B------:R-:W-:-:S03]  /*2450*/  SEL R8, R7, RZ, !P0 ;  /* 0x000000ff07087207 */ /* 0x000fc60004000000 */
[----:B------:R-:W-:-:S04]  /*2460*/  IMAD.WIDE.U32 R114, R37, UR4, R4 ;  /* 0x0000000425727c25 */ /* 0x000fc8000f8e0004 */
[----:B------:R-:W-:Y:S02]  /*2470*/  IMAD R10, R8, UR4, RZ ;  /* 0x00000004080a7c24 */ /* 0x000fe4000f8e02ff */
[----:B------:R-:W-:Y:S02]  /*2480*/  IMAD R9, R204, R105, R6 ;  /* 0x00000069cc097224 */ /* 0x000fe400078e0206 */
[----:B------:R-:W-:Y:S01]  /*2490*/  IMAD R11, R37, UR5, R10 ;  /* 0x00000005250b7c24 */ /* 0x000fe2000f8e020a */
[----:B------:R-:W-:Y:S01]  /*24a0*/  ULDC.64 UR4, c[0x0][0x338] ;  /* 0x0000ce0000047ab9 */ /* 0x000fe20000000a00 */
[-C--:B------:R-:W-:Y:S02]  /*24b0*/  IMAD R4, R148, R110.reuse, RZ ;  /* 0x0000006e94047224 */ /* 0x080fe400078e02ff */
[----:B------:R-:W-:-:S04]  /*24c0*/  IMAD.WIDE.U32 R6, R204, R110, R18 ;  /* 0x0000006ecc067225 */ /* 0x000fc800078e0012 */
[----:B------:R-:W-:Y:S01]  /*24d0*/  IMAD R10, R204, R111, R4 ;  /* 0x0000006fcc0a7224 */ /* 0x000fe200078e0204 */
[----:B------:R-:W-:Y:S01]  /*24e0*/  IADD3 R4, P0, R114, R6, RZ ;  /* 0x0000000672047210 */ /* 0x000fe20007f1e0ff */
[----:B------:R-:W-:Y:S02]  /*24f0*/  IMAD.IADD R5, R115, 0x1, R11 ;  /* 0x0000000173057824 */ /* 0x000fe400078e020b */
[----:B------:R-:W-:Y:S02]  /*2500*/  IMAD R8, R8, UR4, RZ ;  /* 0x0000000408087c24 */ /* 0x000fe4000f8e02ff */
[----:B------:R-:W-:Y:S01]  /*2510*/  IMAD.IADD R109, R109, 0x1, R9 ;  /* 0x000000016d6d7824 */ /* 0x000fe200078e0209 */
[----:B------:R-:W-:Y:S01]  /*2520*/  IADD3.X R6, R5, R7, R10, P0, !PT ;  /* 0x0000000705067210 */ /* 0x000fe200007fe40a */
[----:B------:R-:W-:Y:S01]  /*2530*/  IMAD R7, R148, R98, RZ ;  /* 0x0000006294077224 */ /* 0x000fe200078e02ff */
[----:B------:R-:W-:Y:S01]  /*2540*/  ISETP.GE.AND P0, PT, R18, R15, PT ;  /* 0x0000000f1200720c */ /* 0x000fe20003f06270 */
[----:B------:R-:W-:Y:S01]  /*2550*/  IMAD.IADD R107, R9, 0x1, R107 ;  /* 0x00000001096b7824 */ /* 0x000fe200078e026b */
[C---:B------:R-:W-:Y:S01]  /*2560*/  SEL R9, R15.reuse, RZ, P1 ;  /* 0x000000ff0f097207 */ /* 0x040fe20000800000 */
[----:B------:R-:W-:Y:S01]  /*2570*/  IMAD R11, R204, R99, R7 ;  /* 0x00000063cc0b7224 */ /* 0x000fe200078e0207 */
[----:B------:R-:W-:Y:S01]  /*2580*/  SEL R7, R15, RZ, P0 ;  /* 0x000000ff0f077207 */ /* 0x000fe20000000000 */
[----:B------:R-:W-:-:S04]  /*2590*/  IMAD.WIDE.U32 R112, R37, UR4, R112 ;  /* 0x0000000425707c25 */ /* 0x000fc8000f8e0070 */
[----:B------:R-:W-:Y:S01]  /*25a0*/  IMAD R37, R37, UR5, R8 ;  /* 0x0000000525257c24 */ /* 0x000fe2000f8e0208 */
[----:B------:R-:W-:Y:S01]  /*25b0*/  SEL R8, R15, RZ, P2 ;  /* 0x000000ff0f087207 */ /* 0x000fe20001000000 */
[----:B------:R-:W-:Y:S02]  /*25c0*/  IMAD.IADD R7, R18, 0x1, R7 ;  /* 0x0000000112077824 */ /* 0x000fe400078e0207 */
[----:B------:R-:W-:Y:S02]  /*25d0*/  IMAD.IADD R9, R206, 0x1, R9 ;  /* 0x00000001ce097824 */ /* 0x000fe400078e0209 */
[----:B------:R-:W-:Y:S01]  /*25e0*/  IMAD.IADD R12, R207, 0x1, R8 ;  /* 0x00000001cf0c7824 */ /* 0x000fe200078e0208 */
[----:B------:R-:W-:Y:S01]  /*25f0*/  SHF.R.S32.HI R8, RZ, 0x1f, R7 ;  /* 0x0000001fff087819 */ /* 0x000fe20000011407 */
[----:B------:R-:W-:Y:S01]  /*2600*/  IMAD.IADD R103, R103, 0x1, R11 ;  /* 0x0000000167677824 */ /* 0x000fe200078e020b */
[----:B------:R-:W-:Y:S01]  /*2610*/  SHF.R.S32.HI R10, RZ, 0x1f, R9 ;  /* 0x0000001fff0a7819 */ /* 0x000fe20000011409 */
[----:B------:R-:W-:Y:S01]  /*2620*/  IMAD.IADD R101, R11, 0x1, R101 ;  /* 0x000000010b657824 */ /* 0x000fe200078e0265 */
[-C--:B0-----:R-:W-:Y:S01]  /*2630*/  LEA.HI R20, R8, R7.reuse, RZ, 0x3 ;  /* 0x0000000708147211 */ /* 0x081fe200078f18ff */
[----:B-----5:R-:W-:Y:S01]  /*2640*/  IMAD.WIDE.U32 R108, R146, R104, R108 ;  /* 0x00000068926c7225 */ /* 0x020fe200078e006c */
[----:B------:R-:W-:-:S02]  /*2650*/  LEA.HI R7, R8, R7, RZ, 0x6 ;  /* 0x0000000708077211 */ /* 0x000fc400078f30ff */
[-C--:B------:R-:W-:Y:S01]  /*2660*/  LEA.HI R8, R10, R9.reuse, RZ, 0x6 ;  /* 0x000000090a087211 */ /* 0x080fe200078f30ff */
[----:B------:R-:W-:Y:S01]  /*2670*/  IMAD.WIDE.U32 R106, R146, R104, R106 ;  /* 0x00000068926a7225 */ /* 0x000fe200078e006a */
[----:B------:R-:W-:Y:S02]  /*2680*/  LEA.HI R21, R10, R9, RZ, 0x3 ;  /* 0x000000090a157211 */ /* 0x000fe400078f18ff */
[----:B------:R-:W-:Y:S01]  /*2690*/  SHF.R.S32.HI R7, RZ, 0x6, R7 ;  /* 0x00000006ff077819 */ /* 0x000fe20000011407 */
[-C--:B------:R-:W-:Y:S01]  /*26a0*/  IMAD.WIDE.U32 R102, R146, R98.reuse, R102 ;  /* 0x0000006292667225 */ /* 0x080fe200078e0066 */
[----:B------:R-:W-:Y:S02]  /*26b0*/  SHF.R.S32.HI R9, RZ, 0x6, R8 ;  /* 0x00000006ff097819 */ /* 0x000fe40000011408 */
[C---:B------:R-:W-:Y:S01]  /*26c0*/  LOP3.LUT R8, R216.reuse, 0x38, R20, 0xf8, !PT ;  /* 0x00000038d8087812 */ /* 0x040fe200078ef814 */
[C---:B------:R-:W-:Y:S01]  /*26d0*/  IMAD R144, R7.reuse, 0x1c00, R218 ;  /* 0x00001c0007907824 */ /* 0x040fe200078e02da */
[----:B------:R-:W-:Y:S01]  /*26e0*/  LOP3.LUT R10, R216, 0x38, R21, 0xf8, !PT ;  /* 0x00000038d80a7812 */ /* 0x000fe200078ef815 */
[--C-:B------:R-:W-:Y:S01]  /*26f0*/  IMAD R142, R7, 0x1c00, R219.reuse ;  /* 0x00001c00078e7824 */ /* 0x100fe200078e02db */
[----:B------:R-:W-:Y:S01]  /*2700*/  SHF.R.S32.HI R25, RZ, 0x1f, R12 ;  /* 0x0000001fff197819 */ /* 0x000fe2000001140c */
[C---:B------:R-:W-:Y:S01]  /*2710*/  IMAD R143, R9.reuse, 0x1c00, R218 ;  /* 0x00001c00098f7824 */ /* 0x040fe200078e02da */
[-C--:B------:R-:W-:Y:S01]  /*2720*/  LOP3.LUT R7, R8, R217.reuse, RZ, 0x3c, !PT ;  /* 0x000000d908077212 */ /* 0x080fe200078e3cff */
[----:B------:R-:W-:Y:S01]  /*2730*/  IMAD R140, R9, 0x1c00, R219 ;  /* 0x00001c00098c7824 */ /* 0x000fe200078e02db */
[----:B------:R-:W-:Y:S01]  /*2740*/  LOP3.LUT R10, R10, R217, RZ, 0x3c, !PT ;  /* 0x000000d90a0a7212 */ /* 0x000fe200078e3cff */
[----:B------:R-:W-:Y:S01]  /*2750*/  IMAD.WIDE.U32 R100, R146, R98, R100 ;  /* 0x0000006292647225 */ /* 0x000fe200078e0064 */
[----:B------:R-:W-:-:S02]  /*2760*/  LEA.HI R26, R25, R12, RZ, 0x3 ;  /* 0x0000000c191a7211 */ /* 0x000fc400078f18ff */
[----:B------:R-:W-:Y:S01]  /*2770*/  LEA.HI R12, R25, R12, RZ, 0x6 ;  /* 0x0000000c190c7211 */ /* 0x000fe200078f30ff */
[----:B------:R-:W-:Y:S01]  /*2780*/  IMAD.IADD R144, R144, 0x1, R7 ;  /* 0x0000000190907824 */ /* 0x000fe200078e0207 */
[----:B------:R-:W-:Y:S01]  /*2790*/  LOP3.LUT R7, R215, 0x38, R21, 0xf8, !PT ;  /* 0x00000038d7077812 */ /* 0x000fe200078ef815 */
[----:B------:R-:W-:Y:S01]  /*27a0*/  IMAD.IADD R143, R143, 0x1, R10 ;  /* 0x000000018f8f7824 */ /* 0x000fe200078e020a */
[----:B------:R-:W-:Y:S01]  /*27b0*/  SHF.R.S32.HI R12, RZ, 0x6, R12 ;  /* 0x00000006ff0c7819 */ /* 0x000fe2000001140c */
[----:B------:R-:W-:Y:S01]  /*27c0*/  IMAD.WIDE.U32 R110, R110, 0x70, RZ ;  /* 0x000000706e6e7825 */ /* 0x000fe200078e00ff */
[----:B------:R-:W-:Y:S02]  /*27d0*/  LOP3.LUT R10, R215, 0x38, R26, 0xf8, !PT ;  /* 0x00000038d70a7812 */ /* 0x000fe400078ef81a */
[-C--:B------:R-:W-:Y:S01]  /*27e0*/  LOP3.LUT R7, R7, R28.reuse, RZ, 0x3c, !PT ;  /* 0x0000001c07077212 */ /* 0x080fe200078e3cff */
[----:B------:R-:W-:Y:S01]  /*27f0*/  IMAD R139, R12, 0x1c00, R219 ;  /* 0x00001c000c8b7824 */ /* 0x000fe200078e02db */
[----:B------:R-:W-:Y:S01]  /*2800*/  LOP3.LUT R10, R10, R28, RZ, 0x3c, !PT ;  /* 0x0000001c0a0a7212 */ /* 0x000fe200078e3cff */
[----:B------:R-:W-:Y:S01]  /*2810*/  IMAD R141, R12, 0x1c00, R218 ;  /* 0x00001c000c8d7824 */ /* 0x000fe200078e02da */
[----:B------:R-:W-:Y:S01]  /*2820*/  SHF.R.S32.HI R9, RZ, 0x1f, R146 ;  /* 0x0000001fff097819 */ /* 0x000fe20000011492 */
[----:B------:R-:W-:Y:S01]  /*2830*/  IMAD.IADD R140, R140, 0x1, R7 ;  /* 0x000000018c8c7824 */ /* 0x000fe200078e0207 */
[C---:B------:R-:W-:Y:S01]  /*2840*/  LOP3.LUT R8, R216.reuse, 0x38, R26, 0xf8, !PT ;  /* 0x00000038d8087812 */ /* 0x040fe200078ef81a */
[----:B------:R-:W-:Y:S01]  /*2850*/  IMAD.IADD R139, R139, 0x1, R10 ;  /* 0x000000018b8b7824 */ /* 0x000fe200078e020a */
[----:B------:R-:W-:Y:S01]  /*2860*/  LOP3.LUT R11, R215, 0x38, R20, 0xf8, !PT ;  /* 0x00000038d70b7812 */ /* 0x000fe200078ef814 */
[C---:B------:R-:W-:Y:S01]  /*2870*/  IMAD R7, R9.reuse, R104, RZ ;  /* 0x0000006809077224 */ /* 0x040fe200078e02ff */
[----:B------:R-:W-:Y:S01]  /*2880*/  LOP3.LUT R12, R216, 0x18, R18, 0xf8, !PT ;  /* 0x00000018d80c7812 */ /* 0x000fe200078ef812 */
[----:B------:R-:W-:Y:S01]  /*2890*/  IMAD R10, R9, R98, RZ ;  /* 0x00000062090a7224 */ /* 0x000fe200078e02ff */
[----:B------:R-:W-:Y:S01]  /*28a0*/  LOP3.LUT R8, R8, R217, RZ, 0x3c, !PT ;  /* 0x000000d908087212 */ /* 0x000fe200078e3cff */
[----:B------:R-:W-:Y:S01]  /*28b0*/  VIADD R9, R18, 0xa0 ;  /* 0x000000a012097836 */ /* 0x000fe20000000000 */
[----:B------:R-:W-:Y:S01]  /*28c0*/  LOP3.LUT R11, R11, R28, RZ, 0x3c, !PT ;  /* 0x0000001c0b0b7212 */ /* 0x000fe200078e3cff */
[----:B------:R-:W-:Y:S01]  /*28d0*/  IMAD R31, R146, R105, R7 ;  /* 0x00000069921f7224 */ /* 0x000fe200078e0207 */
[----:B------:R-:W-:Y:S01]  /*28e0*/  LOP3.LUT R25, R12, R217, RZ, 0x3c, !PT ;  /* 0x000000d90c197212 */ /* 0x000fe200078e3cff */
[----:B------:R-:W-:Y:S01]  /*28f0*/  IMAD.IADD R141, R141, 0x1, R8 ;  /* 0x000000018d8d7824 */ /* 0x000fe200078e0208 */
[----:B------:R-:W-:Y:S01]  /*2900*/  ISETP.GE.AND P2, PT, R9, UR6, PT ;  /* 0x0000000609007c0c */ /* 0x000fe2000bf46270 */
[----:B------:R-:W-:Y:S01]  /*2910*/  IMAD.IADD R142, R142, 0x1, R11 ;  /* 0x000000018e8e7824 */ /* 0x000fe200078e020b */
[C---:B------:R-:W-:Y:S01]  /*2920*/  SHF.L.U64.HI R7, R104.reuse, 0x6, R105 ;  /* 0x0000000668077819 */ /* 0x040fe20000010269 */
[----:B------:R-:W-:Y:S01]  /*2930*/  IMAD.SHL.U32 R8, R104, 0x40, RZ ;  /* 0x0000004068087824 */ /* 0x000fe200078e00ff */
[----:B------:R-:W-:Y:S01]  /*2940*/  SEL R28, RZ, 0x20, P2 ;  /* 0x00000020ff1c7807 */ /* 0x000fe20001000000 */
[----:B------:R-:W-:Y:S01]  /*2950*/  IMAD R33, R146, R99, R10 ;  /* 0x0000006392217224 */ /* 0x000fe200078e020a */
[----:B------:R-:W-:Y:S01]  /*2960*/  SHF.L.U64.HI R10, R98, 0x6, R99 ;  /* 0x00000006620a7819 */ /* 0x000fe20000010263 */
[----:B------:R-:W-:Y:S01]  /*2970*/  IMAD.IADD R138, R218, 0x1, R25 ;  /* 0x00000001da8a7824 */ /* 0x000fe200078e0219 */
[----:B------:R-:W-:Y:S01]  /*2980*/  SHF.R.S32.HI R117, RZ, 0x3, R20 ;  /* 0x00000003ff757819 */ /* 0x000fe20000011414 */
[----:B------:R-:W-:Y:S01]  /*2990*/  IMAD.WIDE.U32 R104, R104, 0x70, RZ ;  /* 0x0000007068687825 */ /* 0x000fe200078e00ff */
[----:B------:R-:W-:-:S02]  /*29a0*/  SHF.R.S32.HI R116, RZ, 0x3, R21 ;  /* 0x00000003ff747819 */ /* 0x000fc40000011415 */
[----:B------:R-:W-:Y:S01]  /*29b0*/  SHF.R.S32.HI R25, RZ, 0x3, R26 ;  /* 0x00000003ff197819 */ /* 0x000fe2000001141a */
[C---:B------:R-:W-:Y:S01]  /*29c0*/  IMAD.SHL.U32 R11, R98.reuse, 0x40, RZ ;  /* 0x00000040620b7824 */ /* 0x040fe200078e00ff */
[----:B------:R-:W-:Y:S01]  /*29d0*/  LOP3.LUT R35, R27, R28, RZ, 0xfc, !PT ;  /* 0x0000001c1b237212 */ /* 0x000fe200078efcff */
[----:B------:R-:W-:Y:S01]  /*29e0*/  IMAD.WIDE.U32 R98, R98, 0x70, RZ ;  /* 0x0000007062627825 */ /* 0x000fe200078e00ff */
[----:B------:R-:W-:Y:S02]  /*29f0*/  LOP3.LUT R20, R20, 0xfffffff8, RZ, 0xc0, !PT ;  /* 0xfffffff814147812 */ /* 0x000fe400078ec0ff */
[----:B------:R-:W-:Y:S01]  /*2a00*/  LOP3.LUT R21, R21, 0xfffffff8, RZ, 0xc0, !PT ;  /* 0xfffffff815157812 */ /* 0x000fe200078ec0ff */
[----:B------:R-:W-:Y:S01]  /*2a10*/  IMAD.IADD R12, R109, 0x1, R31 ;  /* 0x000000016d0c7824 */ /* 0x000fe200078e021f */
        /* <DEDUP_REMOVED lines=12> */
[----:B------:R-:W-:Y:S01]  /*2ae0*/  SHF.R.S32.HI R28, RZ, 0x1f, R20 ;  /* 0x0000001fff1c7819 */ /* 0x000fe20000011414 */
[----:B------:R-:W-:Y:S01]  /*2af0*/  IMAD.IADD R36, R113, 0x1, R37 ;  /* 0x0000000171247824 */ /* 0x000fe200078e0225 */
[----:B------:R-:W-:-:S02]  /*2b00*/  SHF.R.S32.HI R29, RZ, 0x1f, R21 ;  /* 0x0000001fff1d7819 */ /* 0x000fc40000011415 */
[----:B------:R-:W-:Y:S02]  /*2b10*/  SHF.R.S32.HI R30, RZ, 0x1f, R26 ;  /* 0x0000001fff1e7819 */ /* 0x000fe4000001141a */
[----:B------:R-:W-:-:S07]  /*2b20*/  LOP3.LUT R35, R35, 0x20, RZ, 0xc0, !PT ;  /* 0x0000002023237812 */ /* 0x000fce00078ec0ff */
.L_x_5841:
[----:B-12---:R-:W2:Y:S01]  /*2b30*/  LDL.LU R41, [R1+0x10] ;  /* 0x0000100001297983 */ /* 0x006ea20000300800 */
[----:B-----5:R-:W-:Y:S01]  /*2b40*/  VIADD R49, R24, 0xffffffff ;  /* 0xffffffff18317836 */ /* 0x020fe20000000000 */
[----:B------:R-:W0:Y:S01]  /*2b50*/  LDC.64 R122, c[0x0][0x2e8] ;  /* 0x0000ba00ff7a7b82 */ /* 0x000e220000000a00 */
        /* <DEDUP_REMOVED lines=14> */
[----:B------:R-:W-:Y:S02]  /*2c40*/  ISETP.GT.AND P3, PT, R49, R125, PT ;  /* 0x0000007d3100720c */ /* 0x000fe40003f64270 */
[----:B0-----:R-:W-:-:S02]  /*2c50*/  LEA R44, P2, R24, R122, 0x1 ;  /* 0x0000007a182c7211 */ /* 0x001fc400078408ff */
[----:B------:R-:W-:Y:S02]  /*2c60*/  LEA R46, P4, R39, R122, 0x1 ;  /* 0x0000007a272e7211 */ /* 0x000fe400078808ff */
[-C--:B------:R-:W-:Y:S01]  /*2c70*/  LEA.HI.X R45, R24, R123.reuse, R38, 0x1, P2 ;  /* 0x0000007b182d7211 */ /* 0x080fe200010f0c26 */
[----:B------:R-:W-:Y:S01]  /*2c80*/  IMAD.MOV.U32 R24, RZ, RZ, R49 ;  /* 0x000000ffff187224 */ /* 0x000fe200078e0031 */
[----:B-1----:R-:W-:Y:S02]  /*2c90*/  ISETP.GE.AND P2, PT, R119, 0x1, PT ;  /* 0x000000017700780c */ /* 0x002fe40003f46270 */
[----:B------:R-:W-:Y:S01]  /*2ca0*/  LEA.HI.X R47, R39, R123, R40, 0x1, P4 ;  /* 0x0000007b272f7211 */ /* 0x000fe200020f0c28 */
[C---:B------:R-:W-:Y:S02]  /*2cb0*/  VIADD R39, R37.reuse, 0x20 ;  /* 0x0000002025277836 */ /* 0x040fe40000000000 */
[C---:B------:R-:W-:Y:S02]  /*2cc0*/  @P5 VIADD R39, R37.reuse, 0xffffffe0 ;  /* 0xffffffe025275836 */ /* 0x040fe40000000000 */
[----:B------:R-:W-:-:S02]  /*2cd0*/  IMAD R37, R37, 0x2, R118 ;  /* 0x0000000225257824 */ /* 0x000fc400078e0276 */
        /* <DEDUP_REMOVED lines=8> */
[-C--:B------:R-:W-:Y:S02]  /*2d60*/  IMAD R43, R135, R49.reuse, RZ ;  /* 0x00000031872b7224 */ /* 0x080fe400078e02ff */
[----:B0-----:R-:W-:Y:S02]  /*2d70*/  IMAD R41, R42, R104, R39 ;  /* 0x000000682a297224 */ /* 0x001fe400078e0227 */
        /* <DEDUP_REMOVED lines=64> */
.L_x_5746:
[----:B------:R-:W-:Y:S05]  /*3180*/  BSYNC B1 ;  /* 0x0000000000017941 */ /* 0x000fea0003800000 */
.L_x_5745:
        /* <DEDUP_REMOVED lines=56> */
.L_x_5748:
[----:B------:R-:W-:Y:S05]  /*3510*/  BSYNC B1 ;  /* 0x0000000000017941 */ /* 0x000fea0003800000 */
.L_x_5747:
[----:B01----:R-:W2:Y:S01]  /*3520*/  LDL R40, [R1+0x4c] ;  /* 0x00004c0001287983 */ /* 0x003ea20000100800 */
        /* <DEDUP_REMOVED lines=82> */
[----:B------:R-:W-:Y:S06]  /*3a50*/  @!P2 BRA `(.L_x_5749) ;  /* 0x000000000004a947 */ /* 0x000fec0003800000 */
[----:B------:R-:W-:Y:S01]  /*3a60*/  BPT.TRAP 0x1 ;  /* 0x000000040000795c */ /* 0x000fe20000300000 */
.L_x_5749:
[----:B------:R-:W-:Y:S01]  /*3a70*/  IMAD R96, R17, 0x8, R16 ;  /* 0x0000000811607824 */ /* 0x000fe200078e0210 */
[----:B------:R-:W-:Y:S01]  /*3a80*/  SHF.L.U32 R97, R209, 0x1f, RZ ;  /* 0x0000001fd1617819 */ /* 0x000fe200000006ff */
[----:B------:R-:W-:Y:S03]  /*3a90*/  BSSY B1, `(.L_x_5750) ;  /* 0x0000003000017945 */ /* 0x000fe60003800000 */
[----:B------:R-:W0:Y:S02]  /*3aa0*/  SYNCS.PHASECHK.TRANS64.TRYWAIT P5, [R96+URZ+0x36890], R97 ;  /* 0x03689061600075a7 */ /* 0x000e2400080a017f */
[----:B0-----:R-:W-:Y:S05]  /*3ab0*/  @!P5 BRA `(.L_x_5751) ;  /* 0x000002c80004d947 */ /* 0x001fea0003800000 */
.L_x_6137:
[----:B------:R-:W-:Y:S05]  /*3ac0*/  BSYNC B1 ;  /* 0x0000000000017941 */ /* 0x000fea0003800000 */
.L_x_5750:
        /* <DEDUP_REMOVED lines=55> */
.L_x_5757:
[----:B------:R-:W-:Y:S05]  /*3e40*/  BSYNC B3 ;  /* 0x0000000000037941 */ /* 0x000fea0003800000 */
.L_x_5756:
[----:B--2---:R1:W-:Y:S02]  /*3e50*/  STG.E.128 desc[UR60][R46.64], R40 ;  /* 0x000000282e007986 */ /* 0x0043e4000c101d3c */
.L_x_5755:
[----:B------:R-:W-:Y:S05]  /*3e60*/  BSYNC B2 ;  /* 0x0000000000027941 */ /* 0x000fea0003800000 */
.L_x_5754:
        /* <DEDUP_REMOVED lines=10> */
[C---:B------:R-:W-:Y:S02]  /*3f10*/  PRMT R91, R167.reuse, 0x5410, R91 ;  /* 0x00005410a75b7816 */ /* 0x040fe4000000005b */
[----:B------:R-:W-:Y:S02]  /*3f20*/  PRMT R88, R167, 0x5432, R88 ;  /* 0x00005432a7587816 */ /* 0x000fe40000000058 */
[----:B------:R-:W-:Y:S02]  /*3f30*/  SHF.R.U32.HI R92, RZ, 0x10, R93 ;  /* 0x00000010ff5c7819 */ /* 0x000fe4000001165d */
[----:B------:R-:W-:-:S02]  /*3f40*/  LOP3.LUT R122, R41, 0xffff0000, RZ, 0xc0, !PT ;  /* 0xffff0000297a7812 */ /* 0x000fc400078ec0ff */
[C---:B------:R-:W-:Y:S01]  /*3f50*/  LOP3.LUT R93, R91.reuse, 0xffff0000, RZ, 0xc0, !PT ;  /* 0xffff00005b5d7812 */ /* 0x040fe200078ec0ff */
[----:B------:R-:W-:Y:S01]  /*3f60*/  IMAD.U32 R91, R91, 0x10000, RZ ;  /* 0x000100005b5b7824 */ /* 0x000fe200078e00ff */
[C---:B------:R-:W-:Y:S01]  /*3f70*/  LOP3.LUT R90, R88.reuse, 0xffff0000, RZ, 0xc0, !PT ;  /* 0xffff0000585a7812 */ /* 0x040fe200078ec0ff */
[----:B------:R-:W-:Y:S01]  /*3f80*/  IMAD.U32 R88, R88, 0x10000, RZ ;  /* 0x0001000058587824 */ /* 0x000fe200078e00ff */
[----:B------:R-:W-:Y:S01]  /*3f90*/  SHF.R.U32.HI R94, RZ, 0x10, R95 ;  /* 0x00000010ff5e7819 */ /* 0x000fe2000001165f */
        /* <DEDUP_REMOVED lines=36> */
.L_x_5761:
[----:B------:R-:W-:Y:S05]  /*41e0*/  BSYNC B3 ;  /* 0x0000000000037941 */ /* 0x000fea0003800000 */
.L_x_5760:
[----:B--2---:R2:W-:Y:S02]  /*41f0*/  STG.E.128 desc[UR60][R46.64+0x40], R40 ;  /* 0x000040282e007986 */ /* 0x0045e4000c101d3c */
.L_x_5759:
[----:B------:R-:W-:Y:S05]  /*4200*/  BSYNC B2 ;  /* 0x0000000000027941 */ /* 0x000fea0003800000 */
.L_x_5758:
        /* <DEDUP_REMOVED lines=25> */
[C---:B------:R-:W-:Y:S02]  /*43a0*/  PRMT R41, R166.reuse, 0x5432, R88 ;  /* 0x00005432a6297816 */ /* 0x040fe40000000058 */
        /* <DEDUP_REMOVED lines=29> */
.L_x_5765:
[----:B------:R-:W-:Y:S05]  /*4580*/  BSYNC B3 ;  /* 0x0000000000037941 */ /* 0x000fea0003800000 */
.L_x_5764:
[----:B--2---:R3:W-:Y:S02]  /*4590*/  STG.E.128 desc[UR60][R46.64+0x80], R40 ;  /* 0x000080282e007986 */ /* 0x0047e4000c101d3c */
.L_x_5763:
[----:B------:R-:W-:Y:S05]  /*45a0*/  BSYNC B2 ;  /* 0x0000000000027941 */ /* 0x000fea0003800000 */
.L_x_5762:
        /* <DEDUP_REMOVED lines=9> */
[----:B------:R-:W-:Y:S02]  /*4640*/  SHF.R.U32.HI R80, RZ, 0x10, R81 ;  /* 0x00000010ff507819 */ /* 0x000fe40000011651 */
[----:B------:R-:W-:Y:S02]  /*4650*/  PRMT R84, R169, 0x5432, R84 ;  /* 0x00005432a9547816 */ /* 0x000fe40000000054 */
[----:B------:R-:W-:Y:S02]  /*4660*/  PRMT R81, R164, 0x5410, R85 ;  /* 0x00005410a4517816 */ /* 0x000fe40000000055 */
[----:B------:R-:W-:-:S02]  /*4670*/  SHF.R.U32.HI R82, RZ, 0x10, R83 ;  /* 0x00000010ff527819 */ /* 0x000fc40000011653 */
[C---:B--2---:R-:W-:Y:S01]  /*4680*/  LOP3.LUT R86, R41.reuse, 0xffff0000, RZ, 0xc0, !PT ;  /* 0xffff000029567812 */ /* 0x044fe200078ec0ff */
[----:B------:R-:W-:Y:S01]  /*4690*/  IMAD.U32 R41, R41, 0x10000, RZ ;  /* 0x0001000029297824 */ /* 0x000fe200078e00ff */
[----:B------:R-:W-:Y:S02]  /*46a0*/  LOP3.LUT R85, R84, 0xffff0000, RZ, 0xc0, !PT ;  /* 0xffff000054557812 */ /* 0x000fe400078ec0ff */
[C---:B------:R-:W-:Y:S01]  /*46b0*/  LOP3.LUT R83, R81.reuse, 0xffff0000, RZ, 0xc0, !PT ;  /* 0xffff000051537812 */ /* 0x040fe200078ec0ff */
[----:B------:R-:W-:Y:S01]  /*46c0*/  IMAD.U32 R81, R81, 0x10000, RZ ;  /* 0x0001000051517824 */ /* 0x000fe200078e00ff */
[----:B------:R-:W-:Y:S01]  /*46d0*/  PRMT R82, R170, 0x5432, R82 ;  /* 0x00005432aa527816 */ /* 0x000fe20000000052 */
[----:B------:R-:W-:Y:S01]  /*46e0*/  FMUL.FTZ R87, R86, R85 ;  /* 0x0000005556577220 */ /* 0x000fe20000410000 */
[----:B------:R-:W-:Y:S01]  /*46f0*/  PRMT R80, R164, 0x5432, R80 ;  /* 0x00005432a4507816 */ /* 0x000fe20000000050 */
[-C--:B------:R-:W-:Y:S01]  /*4700*/  FMUL.FTZ R86, R86, R83.reuse ;  /* 0x0000005356567220 */ /* 0x080fe20000410000 */
[C---:B------:R-:W-:Y:S01]  /*4710*/  LOP3.LUT R88, R42.reuse, 0xffff0000, RZ, 0xc0, !PT ;  /* 0xffff00002a587812 */ /* 0x040fe200078ec0ff */
[----:B------:R-:W-:Y:S01]  /*4720*/  FFMA.FTZ R83, R41, R83, -R87 ;  /* 0x0000005329537223 */ /* 0x000fe20000010857 */
[----:B------:R-:W-:-:S02]  /*4730*/  IMAD.U32 R42, R42, 0x10000, RZ ;  /* 0x000100002a2a7824 */ /* 0x000fc400078e00ff */
[----:B------:R-:W-:Y:S01]  /*4740*/  FFMA.FTZ R41, R41, R85, R86 ;  /* 0x0000005529297223 */ /* 0x000fe20000010056 */
[C---:B------:R-:W-:Y:S01]  /*4750*/  IMAD.U32 R85, R82.reuse, 0x10000, RZ ;  /* 0x0001000052557824 */ /* 0x040fe200078e00ff */
[----:B------:R-:W-:Y:S01]  /*4760*/  LOP3.LUT R82, R82, 0xffff0000, RZ, 0xc0, !PT ;  /* 0xffff000052527812 */ /* 0x000fe200078ec0ff */
[C---:B------:R-:W-:Y:S01]  /*4770*/  IMAD.U32 R86, R80.reuse, 0x10000, RZ ;  /* 0x0001000050567824 */ /* 0x040fe200078e00ff */
[----:B------:R-:W-:Y:S01]  /*4780*/  LOP3.LUT R80, R80, 0xffff0000, RZ, 0xc0, !PT ;  /* 0xffff000050507812 */ /* 0x000fe200078ec0ff */
[C---:B------:R-:W-:Y:S01]  /*4790*/  FMUL.FTZ R87, R88.reuse, R85 ;  /* 0x0000005558577220 */ /* 0x040fe20000410000 */
[----:B------:R-:W-:Y:S01]  /*47a0*/  F2FP.BF16.F32.PACK_AB R41, R41, R83 ;  /* 0x000000532929723e */ /* 0x000fe200000010ff */
[-C--:B------:R-:W-:Y:S02]  /*47b0*/  FMUL.FTZ R88, R88, R86.reuse ;  /* 0x0000005658587220 */ /* 0x080fe40000410000 */
[----:B------:R-:W-:Y:S01]  /*47c0*/  FFMA.FTZ R87, R42, R86, -R87 ;  /* 0x000000562a577223 */ /* 0x000fe20000010857 */
[----:B------:R-:W-:-:S02]  /*47d0*/  IMAD.U32 R86, R84, 0x10000, RZ ;  /* 0x0001000054567824 */ /* 0x000fc400078e00ff */
        /* <DEDUP_REMOVED lines=10> */
[C---:B------:R-:W-:Y:S01]  /*4880*/  FMUL.FTZ R80, R40.reuse, R86 ;  /* 0x0000005628507220 */ /* 0x040fe20000410000 */
[----:B------:R-:W-:-:S03]  /*4890*/  FMUL.FTZ R40, R40, R81 ;  /* 0x0000005128287220 */ /* 0x000fc60000410000 */
[----:B------:R-:W-:Y:S01]  /*48a0*/  F2FP.BF16.F32.PACK_AB R42, R42, R84 ;  /* 0x000000542a2a723e */ /* 0x000fe200000010ff */
[C---:B------:R-:W-:Y:S01]  /*48b0*/  FFMA.FTZ R80, R85.reuse, R81, -R80 ;  /* 0x0000005155507223 */ /* 0x040fe20000010850 */
[----:B------:R-:W-:-:S03]  /*48c0*/  FFMA.FTZ R40, R85, R86, R40 ;  /* 0x0000005655287223 */ /* 0x000fc60000010028 */
[----:B------:R-:W-:Y:S02]  /*48d0*/  IMAD.MOV.U32 R43, RZ, RZ, R42 ;  /* 0x000000ffff2b7224 */ /* 0x000fe400078e002a */
[----:B------:R-:W-:Y:S01]  /*48e0*/  F2FP.BF16.F32.PACK_AB R40, R40, R80 ;  /* 0x000000502828723e */ /* 0x000fe200000010ff */
[----:B------:R-:W-:-:S07]  /*48f0*/  IMAD.MOV.U32 R42, RZ, RZ, R87 ;  /* 0x000000ffff2a7224 */ /* 0x000fce00078e0057 */
.L_x_5769:
[----:B------:R-:W-:Y:S05]  /*4900*/  BSYNC B3 ;  /* 0x0000000000037941 */ /* 0x000fea0003800000 */
.L_x_5768:
[----:B--2---:R4:W-:Y:S02]  /*4910*/  STG.E.128 desc[UR60][R46.64+0xc0], R40 ;  /* 0x0000c0282e007986 */ /* 0x0049e4000c101d3c */
.L_x_5767:
[----:B------:R-:W-:Y:S05]  /*4920*/  BSYNC B2 ;  /* 0x0000000000027941 */ /* 0x000fea0003800000 */
.L_x_5766:
        /* <DEDUP_REMOVED lines=53> */
.L_x_5773:
[----:B------:R-:W-:Y:S05]  /*4c80*/  BSYNC B3 ;  /* 0x0000000000037941 */ /* 0x000fea0003800000 */
.L_x_5772:
[----:B--2---:R1:W-:Y:S02]  /*4c90*/  STG.E.128 desc[UR60][R46.64+0x100], R40 ;  /* 0x000100282e007986 */ /* 0x0043e4000c101d3c */
.L_x_5771:
[----:B------:R-:W-:Y:S05]  /*4ca0*/  BSYNC B2 ;  /* 0x0000000000027941 */ /* 0x000fea0003800000 */
.L_x_5770:
        /* <DEDUP_REMOVED lines=52> */
.L_x_5775:
[----:B------:R-:W-:Y:S05]  /*4ff0*/  BSYNC B2 ;  /* 0x0000000000027941 */ /* 0x000fea0003800000 */
.L_x_5774:
[----:B--2---:R1:W-:Y:S02]  /*5000*/  STG.E.128 desc[UR60][R46.64+0x140], R40 ;  /* 0x000140282e007986 */ /* 0x0043e4000c101d3c */
.L_x_5753:
[----:B------:R-:W-:Y:S05]  /*5010*/  BSYNC B1 ;  /* 0x0000000000017941 */ /* 0x000fea0003800000 */
.L_x_5752:
        /* <DEDUP_REMOVED lines=19> */
[----:B------:R-:W-:Y:S01]  /*5150*/  LOP3.LUT R41, R47, 0xffff0000, RZ, 0xc0, !PT ;  /* 0xffff00002f297812 */ /* 0x000fe200078ec0ff */
        /* <DEDUP_REMOVED lines=10> */
[----:B------:R-:W-:Y:S01]  /*5200*/  FFMA.FTZ R77, R71, R41, R77 ;  /* 0x00000029474d7223 */ /* 0x000fe2000001004d */
[C---:B------:R-:W-:Y:S01]  /*5210*/  FMUL.FTZ R78, R42.reuse, R74 ;  /* 0x0000004a2a4e7220 */ /* 0x040fe20000410000 */
[-C--:B------:R-:W-:Y:S01]  /*5220*/  FMUL.FTZ R41, R42, R75.reuse ;  /* 0x0000004b2a297220 */ /* 0x080fe20000410000 */
[----:B------:R-:W-:Y:S01]  /*5230*/  LOP3.LUT R42, R161, 0xffff0000, RZ, 0xc0, !PT ;  /* 0xffff0000a12a7812 */ /* 0x000fe200078ec0ff */
[----:B------:R-:W-:Y:S01]  /*5240*/  IMAD.U32 R46, R46, 0x10000, RZ ;  /* 0x000100002e2e7824 */ /* 0x000fe200078e00ff */
[----:B------:R-:W-:Y:S01]  /*5250*/  LOP3.LUT R68, R68, 0xffff0000, RZ, 0xc0, !PT ;  /* 0xffff000044447812 */ /* 0x000fe200078ec0ff */
[----:B------:R-:W-:Y:S01]  /*5260*/  FFMA.FTZ R76, R71, R72, -R76 ;  /* 0x00000048474c7223 */ /* 0x000fe2000001084c */
[C---:B------:R-:W-:Y:S01]  /*5270*/  FFMA.FTZ R78, R70.reuse, R75, -R78 ;  /* 0x0000004b464e7223 */ /* 0x040fe2000001084e */
[----:B------:R-:W-:Y:S01]  /*5280*/  FFMA.FTZ R41, R70, R74, R41 ;  /* 0x0000004a46297223 */ /* 0x000fe20000010029 */
[----:B------:R-:W-:Y:S01]  /*5290*/  FMUL.FTZ R70, R69, R42 ;  /* 0x0000002a45467220 */ /* 0x000fe20000410000 */
[----:B------:R-:W-:Y:S01]  /*52a0*/  FMUL.FTZ R72, R40, R47 ;  /* 0x0000002f28487220 */ /* 0x000fe20000410000 */
[----:B------:R-:W-:-:S02]  /*52b0*/  IMAD.U32 R43, R43, 0x10000, RZ ;  /* 0x000100002b2b7824 */ /* 0x000fc400078e00ff */
[----:B------:R-:W-:Y:S01]  /*52c0*/  FMUL.FTZ R69, R69, R68 ;  /* 0x0000004445457220 */ /* 0x000fe20000410000 */
[-C--:B------:R-:W-:Y:S01]  /*52d0*/  FMUL.FTZ R40, R40, R46.reuse ;  /* 0x0000002e28287220 */ /* 0x080fe20000410000 */
[----:B------:R-:W-:Y:S01]  /*52e0*/  FFMA.FTZ R72, R73, R46, -R72 ;  /* 0x0000002e49487223 */ /* 0x000fe20000010848 */
[C---:B------:R-:W-:Y:S01]  /*52f0*/  FFMA.FTZ R70, R43.reuse, R68, -R70 ;  /* 0x000000442b467223 */ /* 0x040fe20000010846 */
[----:B------:R-:W-:Y:S01]  /*5300*/  FFMA.FTZ R69, R43, R42, R69 ;  /* 0x0000002a2b457223 */ /* 0x000fe20000010045 */
[----:B------:R-:W-:Y:S01]  /*5310*/  FFMA.FTZ R47, R73, R47, R40 ;  /* 0x0000002f492f7223 */ /* 0x000fe20000010028 */
[----:B------:R-:W-:Y:S02]  /*5320*/  F2FP.BF16.F32.PACK_AB R76, R77, R76 ;  /* 0x0000004c4d4c723e */ /* 0x000fe400000010ff */
[----:B------:R-:W-:Y:S02]  /*5330*/  F2FP.BF16.F32.PACK_AB R42, R41, R78 ;  /* 0x0000004e292a723e */ /* 0x000fe400000010ff */
[----:B------:R-:W-:Y:S01]  /*5340*/  F2FP.BF16.F32.PACK_AB R43, R69, R70 ;  /* 0x00000046452b723e */ /* 0x000fe200000010ff */
[----:B------:R-:W-:Y:S01]  /*5350*/  IMAD.MOV.U32 R41, RZ, RZ, R76 ;  /* 0x000000ffff297224 */ /* 0x000fe200078e004c */
[----:B------:R-:W-:-:S07]  /*5360*/  F2FP.BF16.F32.PACK_AB R40, R47, R72 ;  /* 0x000000482f28723e */ /* 0x000fce00000010ff */
.L_x_5780:
[----:B------:R-:W-:Y:S05]  /*5370*/  BSYNC B2 ;  /* 0x0000000000027941 */ /* 0x000fea0003800000 */
.L_x_5779:
[----:B--2---:R1:W-:Y:S02]  /*5380*/  STG.E.128 desc[UR60][R44.64], R40 ;  /* 0x000000282c007986 */ /* 0x0043e4000c101d3c */
.L_x_5778:
[----:B------:R-:W-:Y:S05]  /*5390*/  BSYNC B1 ;  /* 0x0000000000017941 */ /* 0x000fea0003800000 */
.L_x_5777:
        /* <DEDUP_REMOVED lines=28> */
[----:B------:R-:W-:Y:S01]  /*5560*/  FMUL.FTZ R71, R67, R70 ;  /* 0x0000004643477220 */ /* 0x000fe20000410000 */
[----:B------:R-:W-:Y:S01]  /*5570*/  LOP3.LUT R156, R156, 0xffff0000, RZ, 0xc0, !PT ;  /* 0xffff00009c9c7812 */ /* 0x000fe200078ec0ff */
[----:B------:R-:W-:Y:S01]  /*5580*/  IMAD.U32 R66, R66, 0x10000, RZ ;  /* 0x0001000042427824 */ /* 0x000fe200078e00ff */
[C---:B------:R-:W-:Y:S01]  /*5590*/  LOP3.LUT R67, R40.reuse, 0xffff0000, RZ, 0xc0, !PT ;  /* 0xffff000028437812 */ /* 0x040fe200078ec0ff */
[----:B------:R-:W-:-:S02]  /*55a0*/  IMAD.U32 R41, R40, 0x10000, RZ ;  /* 0x0001000028297824 */ /* 0x000fc400078e00ff */
[----:B------:R-:W-:Y:S01]  /*55b0*/  FFMA.FTZ R40, R69, R70, -R74 ;  /* 0x0000004645287223 */ /* 0x000fe2000001084a */
[----:B------:R-:W-:Y:S02]  /*55c0*/  IMAD.U32 R64, R64, 0x10000, RZ ;  /* 0x0001000040407824 */ /* 0x000fe400078e00ff */
[C---:B------:R-:W-:Y:S01]  /*55d0*/  FFMA.FTZ R68, R46.reuse, R68, -R73 ;  /* 0x000000442e447223 */ /* 0x040fe20000010849 */
[----:B------:R-:W-:Y:S01]  /*55e0*/  FFMA.FTZ R47, R46, R65, R47 ;  /* 0x000000412e2f7223 */ /* 0x000fe2000001002f */
[CC--:B------:R-:W-:Y:S01]  /*55f0*/  FMUL.FTZ R46, R42.reuse, R157.reuse ;  /* 0x0000009d2a2e7220 */ /* 0x0c0fe20000410000 */
[----:B------:R-:W-:Y:S01]  /*5600*/  FMUL.FTZ R70, R42, R156 ;  /* 0x0000009c2a467220 */ /* 0x000fe20000410000 */
[----:B------:R-:W-:Y:S01]  /*5610*/  FMUL.FTZ R42, R67, R66 ;  /* 0x00000042432a7220 */ /* 0x000fe20000410000 */
[----:B------:R-:W-:Y:S02]  /*5620*/  IMAD.U32 R43, R43, 0x10000, RZ ;  /* 0x000100002b2b7824 */ /* 0x000fe400078e00ff */
        /* <DEDUP_REMOVED lines=8> */
[----:B------:R-:W-:Y:S01]  /*56b0*/  F2FP.BF16.F32.PACK_AB R40, R67, R42 ;  /* 0x0000002a4328723e */ /* 0x000fe200000010ff */
[----:B------:R-:W-:Y:S01]  /*56c0*/  IMAD.MOV.U32 R42, RZ, RZ, R68 ;  /* 0x000000ffff2a7224 */ /* 0x000fe200078e0044 */
[----:B------:R-:W-:-:S07]  /*56d0*/  F2FP.BF16.F32.PACK_AB R43, R43, R46 ;  /* 0x0000002e2b2b723e */ /* 0x000fce00000010ff */
.L_x_5784:
[----:B------:R-:W-:Y:S05]  /*56e0*/  BSYNC B2 ;  /* 0x0000000000027941 */ /* 0x000fea0003800000 */
.L_x_5783:
[----:B--2---:R1:W-:Y:S02]  /*56f0*/  STG.E.128 desc[UR60][R44.64+0x40], R40 ;  /* 0x000040282c007986 */ /* 0x0043e4000c101d3c */
.L_x_5782:
[----:B------:R-:W-:Y:S05]  /*5700*/  BSYNC B1 ;  /* 0x0000000000017941 */ /* 0x000fea0003800000 */
.L_x_5781:
        /* <DEDUP_REMOVED lines=11> */
[----:B------:R-:W-:Y:S02]  /*57c0*/  PRMT R47, R155, 0x5432, R64 ;  /* 0x000054329b2f7816 */ /* 0x000fe40000000040 */
[C---:B------:R-:W-:Y:S02]  /*57d0*/  PRMT R64, R154.reuse, 0x5410, R65 ;  /* 0x000054109a407816 */ /* 0x040fe40000000041 */
[----:B------:R-:W-:-:S02]  /*57e0*/  PRMT R154, R154, 0x5432, R61 ;  /* 0x000054329a9a7816 */ /* 0x000fc4000000003d */
[----:B------:R-:W-:Y:S01]  /*57f0*/  SHF.R.U32.HI R62, RZ, 0x10, R63 ;  /* 0x00000010ff3e7819 */ /* 0x000fe2000001163f */
[----:B------:R-:W-:Y:S01]  /*5800*/  IMAD.U32 R65, R64, 0x10000, RZ ;  /* 0x0001000040417824 */ /* 0x000fe200078e00ff */
[----:B------:R-:W-:Y:S02]  /*5810*/  LOP3.LUT R61, R41, 0xffff0000, RZ, 0xc0, !PT ;  /* 0xffff0000293d7812 */ /* 0x000fe400078ec0ff */
[C---:B------:R-:W-:Y:S01]  /*5820*/  LOP3.LUT R66, R154.reuse, 0xffff0000, RZ, 0xc0, !PT ;  /* 0xffff00009a427812 */ /* 0x040fe200078ec0ff */
[----:B------:R-:W-:Y:S01]  /*5830*/  IMAD.U32 R154, R154, 0x10000, RZ ;  /* 0x000100009a9a7824 */ /* 0x000fe200078e00ff */
[----:B------:R-:W-:Y:S01]  /*5840*/  PRMT R155, R155, 0x5410, R62 ;  /* 0x000054109b9b7816 */ /* 0x000fe2000000003e */
[----:B------:R-:W-:Y:S01]  /*5850*/  IMAD.U32 R62, R41, 0x10000, RZ ;  /* 0x00010000293e7824 */ /* 0x000fe200078e00ff */
[----:B------:R-:W-:Y:S01]  /*5860*/  LOP3.LUT R63, R47, 0xffff0000, RZ, 0xc0, !PT ;  /* 0xffff00002f3f7812 */ /* 0x000fe200078ec0ff */
[----:B------:R-:W-:Y:S01]  /*5870*/  FMUL.FTZ R69, R61, R66 ;  /* 0x000000423d457220 */ /* 0x000fe20000410000 */
[----:B------:R-:W-:Y:S01]  /*5880*/  LOP3.LUT R60, R42, 0xffff0000, RZ, 0xc0, !PT ;  /* 0xffff00002a3c7812 */ /* 0x000fe200078ec0ff */
[----:B------:R-:W-:Y:S01]  /*5890*/  IMAD.U32 R67, R155, 0x10000, RZ ;  /* 0x000100009b437824 */ /* 0x000fe200078e00ff */
[----:B------:R-:W-:Y:S01]  /*58a0*/  LOP3.LUT R42, R43, 0xffff0000, RZ, 0xc0, !PT ;  /* 0xffff00002b2a7812 */ /* 0x000fe200078ec0ff */
[-C--:B------:R-:W-:Y:S01]  /*58b0*/  FMUL.FTZ R71, R61, R63.reuse ;  /* 0x0000003f3d477220 */ /* 0x080fe20000410000 */
[C---:B------:R-:W-:Y:S01]  /*58c0*/  IMAD.U32 R41, R40.reuse, 0x10000, RZ ;  /* 0x0001000028297824 */ /* 0x040fe200078e00ff */
        /* <DEDUP_REMOVED lines=24> */
.L_x_5788:
[----:B------:R-:W-:Y:S05]  /*5a50*/  BSYNC B2 ;  /* 0x0000000000027941 */ /* 0x000fea0003800000 */
.L_x_5787:
[----:B--2---:R1:W-:Y:S02]  /*5a60*/  STG.E.128 desc[UR60][R44.64+0x80], R40 ;  /* 0x000080282c007986 */ /* 0x0043e4000c101d3c */
.L_x_5786:
[----:B------:R-:W-:Y:S05]  /*5a70*/  BSYNC B1 ;  /* 0x0000000000017941 */ /* 0x000fea0003800000 */
.L_x_5785:
        /* <DEDUP_REMOVED lines=52> */
.L_x_5792:
[----:B------:R-:W-:Y:S05]  /*5dc0*/  BSYNC B2 ;  /* 0x0000000000027941 */ /* 0x000fea0003800000 */
.L_x_5791:
[----:B--2---:R1:W-:Y:S02]  /*5dd0*/  STG.E.128 desc[UR60][R44.64+0xc0], R40 ;  /* 0x0000c0282c007986 */ /* 0x0043e4000c101d3c */
.L_x_5790:
[----:B------:R-:W-:Y:S05]  /*5de0*/  BSYNC B1 ;  /* 0x0000000000017941 */ /* 0x000fea0003800000 */
.L_x_5789:
        /* <DEDUP_REMOVED lines=33> */
[----:B------:R-:W-:Y:S01]  /*6000*/  IMAD.U32 R54, R54, 0x10000, RZ ;  /* 0x0001000036367824 */ /* 0x000fe200078e00ff */
[----:B------:R-:W-:Y:S01]  /*6010*/  LOP3.LUT R131, R131, 0xffff0000, RZ, 0xc0, !PT ;  /* 0xffff000083837812 */ /* 0x000fe200078ec0ff */
[C---:B------:R-:W-:Y:S01]  /*6020*/  FFMA.FTZ R61, R42.reuse, R55, -R61 ;  /* 0x000000372a3d7223 */ /* 0x040fe2000001083d */
[----:B------:R-:W-:Y:S01]  /*6030*/  FFMA.FTZ R58, R42, R58, R43 ;  /* 0x0000003a2a3a7223 */ /* 0x000fe2000001002b */
[----:B------:R-:W-:Y:S01]  /*6040*/  FFMA.FTZ R63, R46, R56, -R63 ;  /* 0x000000382e3f7223 */ /* 0x000fe2000001083f */
[----:B------:R-:W-:Y:S01]  /*6050*/  FMUL.FTZ R42, R40, R57 ;  /* 0x00000039282a7220 */ /* 0x000fe20000410000 */
[----:B------:R-:W-:Y:S01]  /*6060*/  FFMA.FTZ R46, R46, R59, R47 ;  /* 0x0000003b2e2e7223 */ /* 0x000fe2000001002f */
        /* <DEDUP_REMOVED lines=13> */
.L_x_5796:
[----:B------:R-:W-:Y:S05]  /*6140*/  BSYNC B2 ;  /* 0x0000000000027941 */ /* 0x000fea0003800000 */
.L_x_5795:
[----:B--2---:R1:W-:Y:S02]  /*6150*/  STG.E.128 desc[UR60][R44.64+0x100], R40 ;  /* 0x000100282c007986 */ /* 0x0043e4000c101d3c */
.L_x_5794:
[----:B------:R-:W-:Y:S05]  /*6160*/  BSYNC B1 ;  /* 0x0000000000017941 */ /* 0x000fea0003800000 */
.L_x_5793:
        /* <DEDUP_REMOVED lines=52> */
.L_x_5798:
[----:B------:R-:W-:Y:S05]  /*64b0*/  BSYNC B1 ;  /* 0x0000000000017941 */ /* 0x000fea0003800000 */
.L_x_5797:
[----:B--2---:R1:W-:Y:S01]  /*64c0*/  STG.E.128 desc[UR60][R44.64+0x140], R40 ;  /* 0x000140282c007986 */ /* 0x0043e2000c101d3c */
[----:B------:R-:W-:Y:S05]  /*64d0*/  BRA `(.L_x_5776) ;  /* 0x0000004000487947 */ /* 0x000fea0003800000 */
.L_x_5744:
        /* <DEDUP_REMOVED lines=47> */
.L_x_5800:
[----:B------:R-:W-:Y:S05]  /*67d0*/  BSYNC B1 ;  /* 0x0000000000017941 */ /* 0x000fea0003800000 */
.L_x_5799:
        /* <DEDUP_REMOVED lines=47> */
.L_x_5802:
[----:B------:R-:W-:Y:S05]  /*6ad0*/  BSYNC B1 ;  /* 0x0000000000017941 */ /* 0x000fea0003800000 */
.L_x_5801:
[----:B0-----:R-:W2:Y:S01]  /*6ae0*/  LDL R88, [R1+0x4c] ;  /* 0x00004c0001587983 */ /* 0x001ea20000100800 */
        /* <DEDUP_REMOVED lines=19> */
[----:B------:R-:W-:-:S05]  /*6c20*/  IMAD.MOV.U32 R91, RZ, RZ, R61 ;  /* 0x000000ffff5b7224 */ /* 0x000fca00078e003d */
[----:B------:R-:W-:Y:S02]  /*6c30*/  PRMT R167, R91, 0x7610, R167 ;  /* 0x000076105ba77816 */ /* 0x000fe400000000a7 */
        /* <DEDUP_REMOVED lines=19> */
[----:B------:R-:W-:Y:S02]  /*6d70*/  IMAD.MOV.U32 R88, RZ, RZ, R62 ;  /* 0x000000ffff587224 */ /* 0x000fe400078e003e */
[----:B------:R-:W-:Y:S01]  /*6d80*/  IMAD.MOV.U32 R90, RZ, RZ, R60 ;  /* 0x000000ffff5a7224 */ /* 0x000fe200078e003c */
[----:B------:R-:W-:Y:S01]  /*6d90*/  PRMT R166, R89, 0x7610, R166 ;  /* 0x0000761059a67816 */ /* 0x000fe200000000a6 */
[----:B-----5:R-:W-:-:S03]  /*6da0*/  IMAD.MOV.U32 R89, RZ, RZ, R66 ;  /* 0x000000ffff597224 */ /* 0x020fc600078e0042 */
        /* <DEDUP_REMOVED lines=38> */
.L_x_5803:
        /* <DEDUP_REMOVED lines=8> */
.L_x_6138:
[----:B------:R-:W-:Y:S05]  /*7090*/  BSYNC B1 ;  /* 0x0000000000017941 */ /* 0x000fea0003800000 */
.L_x_5804:
        /* <DEDUP_REMOVED lines=42> */
[----:B0-----:R-:W-:Y:S01]  /*7340*/  IMAD.U32 R167, R93, 0x10000, RZ ;  /* 0x000100005da77824 */ /* 0x001fe200078e00ff */
[----:B------:R-:W-:Y:S01]  /*7350*/  SHF.R.U32.HI R51, RZ, 0x10, R51 ;  /* 0x00000010ff337819 */ /* 0x000fe20000011633 */
[----:B------:R-:W-:Y:S01]  /*7360*/  IMAD.U32 R163, R49, 0x10000, RZ ;  /* 0x0001000031a37824 */ /* 0x000fe200078e00ff */
[----:B------:R-:W-:Y:S01]  /*7370*/  PRMT R63, R166, 0x5410, R63 ;  /* 0x00005410a63f7816 */ /* 0x000fe2000000003f */
[----:B------:R-:W-:Y:S01]  /*7380*/  IMAD.U32 R166, R50, 0x10000, RZ ;  /* 0x0001000032a67824 */ /* 0x000fe200078e00ff */
[----:B------:R-:W-:-:S02]  /*7390*/  PRMT R51, R164, 0x5410, R51 ;  /* 0x00005410a4337816 */ /* 0x000fc40000000033 */
        /* <DEDUP_REMOVED lines=29> */
[C---:B------:R-:W-:Y:S02]  /*7570*/  FMUL.FTZ R91, R95.reuse, R63 ;  /* 0x0000003f5f5b7220 */ /* 0x040fe40000410000 */
        /* <DEDUP_REMOVED lines=46> */
.L_x_5811:
[----:B------:R-:W-:Y:S05]  /*7860*/  BSYNC B3 ;  /* 0x0000000000037941 */ /* 0x000fea0003800000 */
.L_x_5810:
        /* <DEDUP_REMOVED lines=12> */
.L_x_5809:
[----:B------:R-:W-:Y:S05]  /*7930*/  BSYNC B2 ;  /* 0x0000000000027941 */ /* 0x000fea0003800000 */
.L_x_5808:
        /* <DEDUP_REMOVED lines=116> */
.L_x_5815:
[----:B------:R-:W-:Y:S05]  /*8080*/  BSYNC B3 ;  /* 0x0000000000037941 */ /* 0x000fea0003800000 */
.L_x_5814:
        /* <DEDUP_REMOVED lines=12> */
.L_x_5813:
[----:B------:R-:W-:Y:S05]  /*8150*/  BSYNC B2 ;  /* 0x0000000000027941 */ /* 0x000fea0003800000 */
.L_x_5812:
        /* <DEDUP_REMOVED lines=52> */
[C---:B------:R-:W-:Y:S01]  /*84a0*/  IMAD.U32 R63, R47.reuse, 0x10000, RZ ;  /* 0x000100002f3f7824 */ /* 0x040fe200078e00ff */
        /* <DEDUP_REMOVED lines=9> */
[C---:B------:R-:W-:Y:S01]  /*8540*/  PRMT R52, R172.reuse, 0x5410, R52 ;  /* 0x00005410ac347816 */ /* 0x040fe20000000034 */
        /* <DEDUP_REMOVED lines=56> */
.L_x_5817:
[----:B------:R-:W-:Y:S05]  /*88d0*/  BSYNC B2 ;  /* 0x0000000000027941 */ /* 0x000fea0003800000 */
.L_x_5816:
        /* <DEDUP_REMOVED lines=10> */
.L_x_5807:
[----:B------:R-:W-:Y:S05]  /*8980*/  BSYNC B1 ;  /* 0x0000000000017941 */ /* 0x000fea0003800000 */
.L_x_5806:
        /* <DEDUP_REMOVED lines=81> */
[C---:B------:R-:W-:Y:S01]  /*8ea0*/  FFMA.FTZ R72, R62.reuse, R57, -R72 ;  /* 0x000000393e487223 */ /* 0x040fe20000010848 */
        /* <DEDUP_REMOVED lines=50> */
.L_x_5821:
[----:B------:R-:W-:Y:S05]  /*91d0*/  BSYNC B2 ;  /* 0x0000000000027941 */ /* 0x000fea0003800000 */
.L_x_5820:
[----:B0-----:R0:W-:Y:S04]  /*91e0*/  STG.E.128 desc[UR60][R48.64], R40 ;  /* 0x0000002830007986 */ /* 0x0011e8000c101d3c */
[----:B--2---:R0:W-:Y:S02]  /*91f0*/  @!P3 STG.E.128 desc[UR60][R50.64], R44 ;  /* 0x0000002c3200b986 */ /* 0x0041e4000c101d3c */
.L_x_5819:
[----:B------:R-:W-:Y:S05]  /*9200*/  BSYNC B1 ;  /* 0x0000000000017941 */ /* 0x000fea0003800000 */
.L_x_5818:
        /* <DEDUP_REMOVED lines=47> */
[----:B------:R-:W-:Y:S01]  /*9500*/  SHF.R.U64 R56, R82, 0x10, R83 ;  /* 0x0000001052387819 */ /* 0x000fe20000001253 */
[----:B------:R-:W-:Y:S01]  /*9510*/  IMAD.U32 R74, R68, 0x10000, RZ ;  /* 0x00010000444a7824 */ /* 0x000fe200078e00ff */
[----:B------:R-:W-:Y:S01]  /*9520*/  SHF.R.U64 R54, R70, 0x10, R71 ;  /* 0x0000001046367819 */ /* 0x000fe20000001247 */
[----:B------:R-:W-:Y:S01]  /*9530*/  IMAD.U32 R72, R80, 0x10000, RZ ;  /* 0x0001000050487824 */ /* 0x000fe200078e00ff */
[----:B------:R-:W-:-:S02]  /*9540*/  SHF.R.U32.HI R82, RZ, 0x10, R83 ;  /* 0x00000010ff527819 */ /* 0x000fc40000011653 */
[----:B------:R-:W-:Y:S01]  /*9550*/  SHF.R.U32.HI R70, RZ, 0x10, R71 ;  /* 0x00000010ff467819 */ /* 0x000fe20000011647 */
[----:B------:R-:W-:Y:S01]  /*9560*/  FMUL.FTZ R84, R59, R72 ;  /* 0x000000483b547220 */ /* 0x000fe20000410000 */
[----:B------:R-:W-:Y:S02]  /*9570*/  PRMT R162, R162, 0x5410, R55 ;  /* 0x00005410a2a27816 */ /* 0x000fe40000000037 */
[----:B------:R-:W-:Y:S01]  /*9580*/  LOP3.LUT R60, R45, 0xffff0000, RZ, 0xc0, !PT ;  /* 0xffff00002d3c7812 */ /* 0x000fe200078ec0ff */
[-C--:B------:R-:W-:Y:S01]  /*9590*/  FFMA.FTZ R84, R57, R74.reuse, -R84 ;  /* 0x0000004a39547223 */ /* 0x080fe20000010854 */
[----:B------:R-:W-:Y:S01]  /*95a0*/  LOP3.LUT R55, R80, 0xffff0000, RZ, 0xc0, !PT ;  /* 0xffff000050377812 */ /* 0x000fe200078ec0ff */
[----:B------:R-:W-:Y:S01]  /*95b0*/  FMUL.FTZ R80, R59, R74 ;  /* 0x0000004a3b507220 */ /* 0x000fe20000410000 */
[----:B------:R-:W-:Y:S01]  /*95c0*/  PRMT R82, R161, 0x5432, R82 ;  /* 0x00005432a1527816 */ /* 0x000fe20000000052 */
[----:B------:R-:W-:Y:S01]  /*95d0*/  IMAD.U32 R45, R44, 0x10000, RZ ;  /* 0x000100002c2d7824 */ /* 0x000fe200078e00ff */
[----:B------:R-:W-:Y:S01]  /*95e0*/  PRMT R70, R159, 0x5432, R70 ;  /* 0x000054329f467816 */ /* 0x000fe20000000046 */
[----:B------:R-:W-:Y:S01]  /*95f0*/  FMUL.FTZ R73, R60, R55 ;  /* 0x000000373c497220 */ /* 0x000fe20000410000 */
[----:B------:R-:W-:Y:S01]  /*9600*/  LOP3.LUT R58, R41, 0xffff0000, RZ, 0xc0, !PT ;  /* 0xffff0000293a7812 */ /* 0x000fe200078ec0ff */
[----:B------:R-:W-:Y:S01]  /*9610*/  IMAD.U32 R59, R82, 0x10000, RZ ;  /* 0x00010000523b7824 */ /* 0x000fe200078e00ff */
[----:B------:R-:W-:Y:S01]  /*9620*/  LOP3.LUT R71, R68, 0xffff0000, RZ, 0xc0, !PT ;  /* 0xffff000044477812 */ /* 0x000fe200078ec0ff */
[----:B------:R-:W-:-:S02]  /*9630*/  IMAD.U32 R68, R70, 0x10000, RZ ;  /* 0x0001000046447824 */ /* 0x000fc400078e00ff */
[----:B------:R-:W-:Y:S01]  /*9640*/  FFMA.FTZ R80, R57, R72, R80 ;  /* 0x0000004839507223 */ /* 0x000fe20000010050 */
[----:B------:R-:W-:Y:S01]  /*9650*/  LOP3.LUT R47, R47, 0xffff0000, RZ, 0xc0, !PT ;  /* 0xffff00002f2f7812 */ /* 0x000fe200078ec0ff */
[----:B------:R-:W-:Y:S02]  /*9660*/  IMAD.U32 R41, R40, 0x10000, RZ ;  /* 0x0001000028297824 */ /* 0x000fe400078e00ff */
[-C--:B------:R-:W-:Y:S01]  /*9670*/  FMUL.FTZ R75, R60, R71.reuse ;  /* 0x000000473c4b7220 */ /* 0x080fe20000410000 */
[----:B------:R-:W-:Y:S01]  /*9680*/  FFMA.FTZ R57, R58, R71, -R73 ;  /* 0x000000473a397223 */ /* 0x000fe20000010849 */
        /* <DEDUP_REMOVED lines=8> */
[----:B------:R-:W-:Y:S01]  /*9710*/  FFMA.FTZ R59, R62, R59, R60 ;  /* 0x0000003b3e3b7223 */ /* 0x000fe2000001003c */
[----:B------:R-:W-:Y:S01]  /*9720*/  FMUL.FTZ R68, R47, R82 ;  /* 0x000000522f447220 */ /* 0x000fe20000410000 */
[----:B------:R-:W-:Y:S01]  /*9730*/  IMAD.U32 R60, R162, 0x10000, RZ ;  /* 0x00010000a23c7824 */ /* 0x000fe200078e00ff */
[----:B------:R-:W-:Y:S01]  /*9740*/  LOP3.LUT R44, R44, 0xffff0000, RZ, 0xc0, !PT ;  /* 0xffff00002c2c7812 */ /* 0x000fe200078ec0ff */
[----:B------:R-:W-:-:S02]  /*9750*/  IMAD.U32 R62, R53, 0x10000, RZ ;  /* 0x00010000353e7824 */ /* 0x000fc400078e00ff */
[-C--:B------:R-:W-:Y:S01]  /*9760*/  FMUL.FTZ R72, R47, R70.reuse ;  /* 0x000000462f487220 */ /* 0x080fe20000410000 */
[----:B------:R-:W-:Y:S01]  /*9770*/  LOP3.LUT R63, R162, 0xffff0000, RZ, 0xc0, !PT ;  /* 0xffff0000a23f7812 */ /* 0x000fe200078ec0ff */
[----:B------:R-:W-:Y:S01]  /*9780*/  FFMA.FTZ R47, R43, R70, -R68 ;  /* 0x000000462b2f7223 */ /* 0x000fe20000010844 */
[C---:B------:R-:W-:Y:S01]  /*9790*/  FMUL.FTZ R68, R45.reuse, R60 ;  /* 0x0000003c2d447220 */ /* 0x040fe20000410000 */
[----:B------:R-:W-:Y:S01]  /*97a0*/  LOP3.LUT R40, R40, 0xffff0000, RZ, 0xc0, !PT ;  /* 0xffff000028287812 */ /* 0x000fe200078ec0ff */
[----:B------:R-:W-:Y:S01]  /*97b0*/  FMUL.FTZ R45, R45, R62 ;  /* 0x0000003e2d2d7220 */ /* 0x000fe20000410000 */
[----:B------:R-:W-:Y:S01]  /*97c0*/  LOP3.LUT R53, R53, 0xffff0000, RZ, 0xc0, !PT ;  /* 0xffff000035357812 */ /* 0x000fe200078ec0ff */
[----:B------:R-:W-:Y:S01]  /*97d0*/  FFMA.FTZ R82, R43, R82, R72 ;  /* 0x000000522b527223 */ /* 0x000fe20000010048 */
[----:B------:R-:W-:Y:S01]  /*97e0*/  PRMT R56, R161, 0x5410, R56 ;  /* 0x00005410a1387816 */ /* 0x000fe20000000038 */
[----:B------:R-:W-:Y:S01]  /*97f0*/  FMUL.FTZ R43, R44, R63 ;  /* 0x0000003f2c2b7220 */ /* 0x000fe20000410000 */
[----:B------:R-:W-:Y:S01]  /*9800*/  PRMT R54, R159, 0x5410, R54 ;  /* 0x000054109f367816 */ /* 0x000fe20000000036 */
[C---:B------:R-:W-:Y:S01]  /*9810*/  FFMA.FTZ R62, R41.reuse, R62, -R68 ;  /* 0x0000003e293e7223 */ /* 0x040fe20000010844 */
[----:B------:R-:W-:Y:S01]  /*9820*/  FFMA.FTZ R41, R41, R60, R45 ;  /* 0x0000003c29297223 */ /* 0x000fe2000001002d */
[----:B------:R-:W-:Y:S01]  /*9830*/  LOP3.LUT R46, R46, 0xffff0000, RZ, 0xc0, !PT ;  /* 0xffff00002e2e7812 */ /* 0x000fe200078ec0ff */
[-C--:B------:R-:W-:Y:S01]  /*9840*/  FMUL.FTZ R71, R44, R53.reuse ;  /* 0x000000352c477220 */ /* 0x080fe20000410000 */
[----:B------:R-:W-:Y:S01]  /*9850*/  FFMA.FTZ R43, R40, R53, -R43 ;  /* 0x00000035282b7223 */ /* 0x000fe2000001082b */
[C---:B------:R-:W-:Y:S01]  /*9860*/  LOP3.LUT R45, R56.reuse, 0xffff0000, RZ, 0xc0, !PT ;  /* 0xffff0000382d7812 */ /* 0x040fe200078ec0ff */
[----:B------:R-:W-:Y:S01]  /*9870*/  IMAD.U32 R60, R56, 0x10000, RZ ;  /* 0x00010000383c7824 */ /* 0x000fe200078e00ff */
[C---:B------:R-:W-:Y:S01]  /*9880*/  LOP3.LUT R53, R54.reuse, 0xffff0000, RZ, 0xc0, !PT ;  /* 0xffff000036357812 */ /* 0x040fe200078ec0ff */
[----:B------:R-:W-:-:S02]  /*9890*/  IMAD.U32 R44, R54, 0x10000, RZ ;  /* 0x00010000362c7824 */ /* 0x000fc400078e00ff */
[----:B------:R-:W-:Y:S01]  /*98a0*/  FFMA.FTZ R40, R40, R63, R71 ;  /* 0x0000003f28287223 */ /* 0x000fe20000010047 */
[----:B------:R-:W-:Y:S01]  /*98b0*/  LOP3.LUT R42, R42, 0xffff0000, RZ, 0xc0, !PT ;  /* 0xffff00002a2a7812 */ /* 0x000fe200078ec0ff */
[C---:B------:R-:W-:Y:S01]  /*98c0*/  FMUL.FTZ R54, R69.reuse, R60 ;  /* 0x0000003c45367220 */ /* 0x040fe20000410000 */
[C---:B------:R-:W-:Y:S01]  /*98d0*/  FMUL.FTZ R63, R46.reuse, R45 ;  /* 0x0000002d2e3f7220 */ /* 0x040fe20000410000 */
[----:B------:R-:W-:Y:S01]  /*98e0*/  FMUL.FTZ R69, R69, R44 ;  /* 0x0000002c45457220 */ /* 0x000fe20000410000 */
[-C--:B------:R-:W-:Y:S01]  /*98f0*/  FMUL.FTZ R46, R46, R53.reuse ;  /* 0x000000352e2e7220 */ /* 0x080fe20000410000 */
[----:B------:R-:W-:Y:S01]  /*9900*/  F2FP.BF16.F32.PACK_AB R47, R47, R58 ;  /* 0x0000003a2f2f723e */ /* 0x000fe200000010ff */
        /* <DEDUP_REMOVED lines=15> */
.L_x_5825:
[----:B------:R-:W-:Y:S05]  /*9a00*/  BSYNC B2 ;  /* 0x0000000000027941 */ /* 0x000fea0003800000 */
.L_x_5824:
[----:B0-----:R4:W-:Y:S04]  /*9a10*/  STG.E.128 desc[UR60][R48.64], R40 ;  /* 0x0000002830007986 */ /* 0x0019e8000c101d3c */
[----:B--2---:R4:W-:Y:S02]  /*9a20*/  @!P3 STG.E.128 desc[UR60][R50.64], R44 ;  /* 0x0000002c3200b986 */ /* 0x0049e4000c101d3c */
.L_x_5823:
[----:B------:R-:W-:Y:S05]  /*9a30*/  BSYNC B1 ;  /* 0x0000000000017941 */ /* 0x000fea0003800000 */
.L_x_5822:
[----:B------:R-:W-:-:S13]  /*9a40*/  ISETP.NE.AND P3, PT, R32, RZ, PT ;  /* 0x000000ff2000720c */ /* 0x000fda0003f65270 */
[----:B------:R-:W-:Y:S05]  /*9a50*/  @!P3 BRA `(.L_x_5776) ;  /* 0x0000000800e8b947 */ /* 0x000fea0003800000 */
[----:B0---4-:R-:W2:Y:S01]  /*9a60*/  LDL R40, [R1+0x10] ;  /* 0x0000100001287983 */ /* 0x011ea20000100800 */
[----:B------:R-:W-:Y:S01]  /*9a70*/  SHF.R.U32.HI R43, RZ, 0x3, R215 ;  /* 0x00000003ff2b7819 */ /* 0x000fe200000116d7 */
[----:B------:R-:W-:Y:S01]  /*9a80*/  BSSY B1, `(.L_x_5826) ;  /* 0x0000075000017945 */ /* 0x000fe20003800000 */
[----:B------:R-:W-:-:S04]  /*9a90*/  IADD3 R42, P3, P4, R114, R126, R26 ;  /* 0x0000007e722a7210 */ /* 0x000fc80007c7e01a */
[----:B---3--:R-:W-:Y:S02]  /*9aa0*/  IADD3.X R45, R5, R52, R30, P3, P4 ;  /* 0x00000034052d7210 */ /* 0x008fe40001fe841e */
[----:B------:R-:W-:-:S04]  /*9ab0*/  LEA R48, P3, R42, R122, 0x1 ;  /* 0x0000007a2a307211 */ /* 0x000fc800078608ff */
[----:B------:R-:W-:Y:S02]  /*9ac0*/  LEA.HI.X R49, R42, R123, R45, 0x1, P3 ;  /* 0x0000007b2a317211 */ /* 0x000fe400018f0c2d */
[----:B------:R-:W-:Y:S02]  /*9ad0*/  ISETP.GE.AND P3, PT, R207, R119, PT ;  /* 0x00000077cf00720c */ /* 0x000fe40003f66270 */
[----:B--2---:R-:W-:-:S04]  /*9ae0*/  LOP3.LUT P5, RZ, R40, 0x1, RZ, 0xc0, !PT ;  /* 0x0000000128ff7812 */ /* 0x004fc800078ac0ff */
[----:B------:R-:W-:-:S04]  /*9af0*/  SEL R147, R124, R147, !P5 ;  /* 0x000000937c937207 */ /* 0x000fc80006800000 */
[----:B------:R-:W-:-:S04]  /*9b00*/  SHF.R.S32.HI R40, RZ, 0x1f, R147 ;  /* 0x0000001fff287819 */ /* 0x000fc80000011493 */
        /* <DEDUP_REMOVED lines=20> */
[----:B0-----:R-:W-:Y:S01]  /*9c50*/  IMAD.U32 R60, R41, 0x10000, RZ ;  /* 0x00010000293c7824 */ /* 0x001fe200078e00ff */
[--C-:B------:R-:W-:Y:S01]  /*9c60*/  SHF.R.U64 R68, R64, 0x10, R65.reuse ;  /* 0x0000001040447819 */ /* 0x100fe20000001241 */
[----:B------:R-:W-:Y:S01]  /*9c70*/  IMAD.U32 R62, R47, 0x10000, RZ ;  /* 0x000100002f3e7824 */ /* 0x000fe200078e00ff */
[----:B------:R-:W-:Y:S01]  /*9c80*/  SHF.R.U32.HI R64, RZ, 0x10, R65 ;  /* 0x00000010ff407819 */ /* 0x000fe20000011641 */
[----:B------:R-:W-:Y:S01]  /*9c90*/  IMAD.U32 R56, R43, 0x10000, RZ ;  /* 0x000100002b387824 */ /* 0x000fe200078e00ff */
[----:B------:R-:W-:Y:S02]  /*9ca0*/  PRMT R65, R157, 0x5432, R76 ;  /* 0x000054329d417816 */ /* 0x000fe4000000004c */
[----:B------:R-:W-:-:S02]  /*9cb0*/  PRMT R57, R155, 0x5410, R68 ;  /* 0x000054109b397816 */ /* 0x000fc40000000044 */
[----:B------:R-:W-:Y:S01]  /*9cc0*/  SHF.R.U64 R55, R66, 0x10, R67 ;  /* 0x0000001042377819 */ /* 0x000fe20000001243 */
[----:B------:R-:W-:Y:S01]  /*9cd0*/  IMAD.U32 R66, R65, 0x10000, RZ ;  /* 0x0001000041427824 */ /* 0x000fe200078e00ff */
[--C-:B------:R-:W-:Y:S02]  /*9ce0*/  SHF.R.U64 R59, R78, 0x10, R79.reuse ;  /* 0x000000104e3b7819 */ /* 0x100fe4000000124f */
[----:B------:R-:W-:Y:S02]  /*9cf0*/  PRMT R155, R155, 0x5432, R64 ;  /* 0x000054329b9b7816 */ /* 0x000fe40000000040 */
[----:B------:R-:W-:Y:S02]  /*9d00*/  PRMT R157, R157, 0x5410, R58 ;  /* 0x000054109d9d7816 */ /* 0x000fe4000000003a */
[----:B------:R-:W-:Y:S01]  /*9d10*/  SHF.R.U32.HI R79, RZ, 0x10, R79 ;  /* 0x00000010ff4f7819 */ /* 0x000fe2000001164f */
[----:B------:R-:W-:Y:S01]  /*9d20*/  IMAD.U32 R64, R155, 0x10000, RZ ;  /* 0x000100009b407824 */ /* 0x000fe200078e00ff */
[----:B------:R-:W-:Y:S01]  /*9d30*/  PRMT R58, R156, 0x5410, R59 ;  /* 0x000054109c3a7816 */ /* 0x000fe2000000003b */
[C---:B------:R-:W-:Y:S01]  /*9d40*/  FMUL.FTZ R59, R63.reuse, R66 ;  /* 0x000000423f3b7220 */ /* 0x040fe20000410000 */
[----:B------:R-:W-:Y:S01]  /*9d50*/  SHF.R.U32.HI R67, RZ, 0x10, R67 ;  /* 0x00000010ff437819 */ /* 0x000fe20000011643 */
[-C--:B------:R-:W-:Y:S01]  /*9d60*/  FMUL.FTZ R63, R63, R64.reuse ;  /* 0x000000403f3f7220 */ /* 0x080fe20000410000 */
[----:B------:R-:W-:Y:S01]  /*9d70*/  LOP3.LUT R61, R45, 0xffff0000, RZ, 0xc0, !PT ;  /* 0xffff00002d3d7812 */ /* 0x000fe200078ec0ff */
[C---:B------:R-:W-:Y:S01]  /*9d80*/  FFMA.FTZ R59, R60.reuse, R64, -R59 ;  /* 0x000000403c3b7223 */ /* 0x040fe2000001083b */
[----:B------:R-:W-:Y:S01]  /*9d90*/  LOP3.LUT R65, R65, 0xffff0000, RZ, 0xc0, !PT ;  /* 0xffff000041417812 */ /* 0x000fe200078ec0ff */
[----:B------:R-:W-:Y:S01]  /*9da0*/  FFMA.FTZ R60, R60, R66, R63 ;  /* 0x000000423c3c7223 */ /* 0x000fe2000001003f */
[----:B------:R-:W-:Y:S01]  /*9db0*/  PRMT R55, R154, 0x5410, R55 ;  /* 0x000054109a377816 */ /* 0x000fe20000000037 */
[----:B------:R-:W-:Y:S01]  /*9dc0*/  IMAD.U32 R45, R44, 0x10000, RZ ;  /* 0x000100002c2d7824 */ /* 0x000fe200078e00ff */
[----:B------:R-:W-:Y:S01]  /*9dd0*/  PRMT R79, R156, 0x5432, R79 ;  /* 0x000054329c4f7816 */ /* 0x000fe2000000004f */
[----:B------:R-:W-:Y:S01]  /*9de0*/  FMUL.FTZ R69, R61, R65 ;  /* 0x000000413d457220 */ /* 0x000fe20000410000 */
[----:B------:R-:W-:Y:S01]  /*9df0*/  PRMT R154, R154, 0x5432, R67 ;  /* 0x000054329a9a7816 */ /* 0x000fe20000000043 */
[----:B------:R-:W-:Y:S01]  /*9e00*/  IMAD.U32 R66, R157, 0x10000, RZ ;  /* 0x000100009d427824 */ /* 0x000fe200078e00ff */
        /* <DEDUP_REMOVED lines=9> */
[----:B------:R-:W-:Y:S01]  /*9ea0*/  FMUL.FTZ R62, R62, R63 ;  /* 0x0000003f3e3e7220 */ /* 0x000fe20000410000 */
[----:B------:R-:W-:Y:S01]  /*9eb0*/  LOP3.LUT R53, R43, 0xffff0000, RZ, 0xc0, !PT ;  /* 0xffff00002b357812 */ /* 0x000fe200078ec0ff */
[----:B------:R-:W-:Y:S01]  /*9ec0*/  FFMA.FTZ R61, R54, R65, R61 ;  /* 0x00000041363d7223 */ /* 0x000fe2000001003d */
[----:B------:R-:W-:Y:S01]  /*9ed0*/  LOP3.LUT R154, R154, 0xffff0000, RZ, 0xc0, !PT ;  /* 0xffff00009a9a7812 */ /* 0x000fe200078ec0ff */
[C---:B------:R-:W-:Y:S01]  /*9ee0*/  FFMA.FTZ R54, R56.reuse, R63, -R69 ;  /* 0x0000003f38367223 */ /* 0x040fe20000010845 */
[----:B------:R-:W-:Y:S01]  /*9ef0*/  FMUL.FTZ R70, R47, R68 ;  /* 0x000000442f467220 */ /* 0x000fe20000410000 */
[----:B------:R-:W-:Y:S01]  /*9f00*/  FFMA.FTZ R56, R56, R67, R62 ;  /* 0x0000004338387223 */ /* 0x000fe2000001003e */
[----:B------:R-:W-:Y:S01]  /*9f10*/  IMAD.U32 R62, R57, 0x10000, RZ ;  /* 0x00010000393e7824 */ /* 0x000fe200078e00ff */
[----:B------:R-:W-:Y:S01]  /*9f20*/  LOP3.LUT R44, R44, 0xffff0000, RZ, 0xc0, !PT ;  /* 0xffff00002c2c7812 */ /* 0x000fe200078ec0ff */
[-C--:B------:R-:W-:Y:S01]  /*9f30*/  FFMA.FTZ R63, R53, R154.reuse, -R70 ;  /* 0x0000009a353f7223 */ /* 0x080fe20000010846 */
[----:B------:R-:W-:Y:S01]  /*9f40*/  FMUL.FTZ R72, R47, R154 ;  /* 0x0000009a2f487220 */ /* 0x000fe20000410000 */
[----:B------:R-:W-:Y:S01]  /*9f50*/  LOP3.LUT R157, R157, 0xffff0000, RZ, 0xc0, !PT ;  /* 0xffff00009d9d7812 */ /* 0x000fe200078ec0ff */
[----:B------:R-:W-:Y:S01]  /*9f60*/  FMUL.FTZ R70, R45, R66 ;  /* 0x000000422d467220 */ /* 0x000fe20000410000 */
[----:B------:R-:W-:Y:S01]  /*9f70*/  LOP3.LUT R57, R57, 0xffff0000, RZ, 0xc0, !PT ;  /* 0xffff000039397812 */ /* 0x000fe200078ec0ff */
[----:B------:R-:W-:-:S02]  /*9f80*/  IMAD.U32 R41, R40, 0x10000, RZ ;  /* 0x0001000028297824 */ /* 0x000fc400078e00ff */
[----:B------:R-:W-:Y:S01]  /*9f90*/  FMUL.FTZ R45, R45, R62 ;  /* 0x0000003e2d2d7220 */ /* 0x000fe20000410000 */
[----:B------:R-:W-:Y:S01]  /*9fa0*/  LOP3.LUT R40, R40, 0xffff0000, RZ, 0xc0, !PT ;  /* 0xffff000028287812 */ /* 0x000fe200078ec0ff */
[----:B------:R-:W-:Y:S01]  /*9fb0*/  FFMA.FTZ R65, R53, R68, R72 ;  /* 0x0000004435417223 */ /* 0x000fe20000010048 */
[C---:B------:R-:W-:Y:S01]  /*9fc0*/  IMAD.U32 R43, R42.reuse, 0x10000, RZ ;  /* 0x000100002a2b7824 */ /* 0x040fe200078e00ff */
        /* <DEDUP_REMOVED lines=32> */
.L_x_5827:
[----:B------:R-:W-:Y:S05]  /*a1d0*/  BSYNC B1 ;  /* 0x0000000000017941 */ /* 0x000fea0003800000 */
.L_x_5826:
        /* <DEDUP_REMOVED lines=10> */
.L_x_5743:
[----:B------:R-:W2:Y:S02]  /*a280*/  LDL R40, [R1+0x4c] ;  /* 0x00004c0001287983 */ /* 0x000ea40000100800 */
[----:B--2---:R-:W-:-:S13]  /*a290*/  R2UR UR4, R40 ;  /* 0x00000000280472ca */ /* 0x004fda00000e0000 */
[----:B------:R-:W-:-:S06]  /*a2a0*/  UISETP.NE.AND UP0, UPT, UR4, 0x3, UPT ;  /* 0x000000030400788c */ /* 0x000fcc000bf05270 */
[----:B------:R-:W-:-:S13]  /*a2b0*/  PLOP3.LUT P2, PT, PT, PT, UP0, 0x80, 0x0 ;  /* 0x000000000000781c */ /* 0x000fda0003f4f008 */
[----:B------:R-:W-:Y:S05]  /*a2c0*/  @!P2 BRA `(.L_x_5828) ;  /* 0x000000000004a947 */ /* 0x000fea0003800000 */
[----:B------:R-:W-:Y:S01]  /*a2d0*/  BPT.TRAP 0x1 ;  /* 0x000000040000795c */ /* 0x000fe20000300000 */
.L_x_5828:
[----:B------:R-:W-:Y:S01]  /*a2e0*/  IMAD R96, R17, 0x8, R16 ;  /* 0x0000000811607824 */ /* 0x000fe200078e0210 */
[----:B------:R-:W-:Y:S01]  /*a2f0*/  SHF.L.U32 R97, R209, 0x1f, RZ ;  /* 0x0000001fd1617819 */ /* 0x000fe200000006ff */
[----:B------:R-:W-:Y:S01]  /*a300*/  IMAD R39, R24, -0x70, R2 ;  /* 0xffffff9018277824 */ /* 0x000fe200078e0202 */
[----:B------:R-:W-:Y:S02]  /*a310*/  BSSY B1, `(.L_x_5829) ;  /* 0x0000004000017945 */ /* 0x000fe40003800000 */
[----:B------:R-:W1:Y:S02]  /*a320*/  SYNCS.PHASECHK.TRANS64.TRYWAIT P3, [R96+URZ+0x36890], R97 ;  /* 0x03689061600075a7 */ /* 0x000e64000806017f */
[----:B------:R-:W-:Y:S01]  /*a330*/  VIMNMX R39, R39, 0x70, PT ;  /* 0x0000007027277848 */ /* 0x000fe20003fe0100 */
[----:B-1----:R-:W-:Y:S06]  /*a340*/  @!P3 BRA `(.L_x_5830) ;  /* 0x000002600008b947 */ /* 0x002fec0003800000 */
.L_x_6139:
[----:B------:R-:W-:Y:S05]  /*a350*/  BSYNC B1 ;  /* 0x0000000000017941 */ /* 0x000fea0003800000 */
.L_x_5829:
        /* <DEDUP_REMOVED lines=21> */
.L_x_5832:
[----:B------:R-:W-:Y:S05]  /*a4b0*/  BSYNC B1 ;  /* 0x0000000000017941 */ /* 0x000fea0003800000 */
.L_x_5831:
        /* <DEDUP_REMOVED lines=20> */
.L_x_5776:
[----:B------:R-:W-:Y:S05]  /*a600*/  BSYNC B0 ;  /* 0x0000000000007941 */ /* 0x000fea0003800000 */
.L_x_5742:
        /* <DEDUP_REMOVED lines=17> */
.L_x_5834:
[----:B------:R-:W-:Y:S05]  /*a720*/  BSYNC B0 ;  /* 0x0000000000007941 */ /* 0x000fea0003800000 */
.L_x_5833:
[----:B------:R-:W1:Y:S01]  /*a730*/  SYNCS.PHASECHK.TRANS64.TRYWAIT P2, [R96+URZ+0x368b0], R97 ;  /* 0x0368b061600075a7 */ /* 0x000e62000804017f */
[----:B------:R-:W-:Y:S01]  /*a740*/  ULDC.64 UR4, c[0x0][0x318] ;  /* 0x0000c60000047ab9 */ /* 0x000fe20000000a00 */
[----:B------:R-:W-:Y:S01]  /*a750*/  ULDC.64 UR6, c[0x0][0x328] ;  /* 0x0000ca0000067ab9 */ /* 0x000fe20000000a00 */
[----:B0-----:R-:W-:Y:S01]  /*a760*/  IMAD.U32 R40, RZ, RZ, UR4 ;  /* 0x00000004ff287e24 */ /* 0x001fe2000f8e00ff */
[----:B------:R-:W-:Y:S01]  /*a770*/  BSSY B0, `(.L_x_5835) ;  /* 0x0000009000007945 */ /* 0x000fe20003800000 */
[----:B------:R-:W-:Y:S02]  /*a780*/  IMAD.U32 R42, RZ, RZ, UR6 ;  /* 0x00000006ff2a7e24 */ /* 0x000fe4000f8e00ff */
[----:B------:R-:W-:Y:S01]  /*a790*/  IMAD.U32 R41, RZ, RZ, UR7 ;  /* 0x00000007ff297e24 */ /* 0x000fe2000f8e00ff */
[----:B------:R0:W-:Y:S04]  /*a7a0*/  STL [R1+0x40], R40 ;  /* 0x0000402801007387 */ /* 0x0001e80000100800 */
[----:B------:R2:W-:Y:S01]  /*a7b0*/  STL [R1+0x48], R42 ;  /* 0x0000482a01007387 */ /* 0x0005e20000100800 */
[----:B0-----:R-:W-:-:S05]  /*a7c0*/  IMAD.U32 R40, RZ, RZ, UR5 ;  /* 0x00000005ff287e24 */ /* 0x001fca000f8e00ff */
[----:B------:R2:W-:Y:S04]  /*a7d0*/  STL [R1+0x14], R40 ;  /* 0x0000142801007387 */ /* 0x0005e80000100800 */
[----:B------:R2:W-:Y:S02]  /*a7e0*/  STL [R1+0x44], R41 ;  /* 0x0000442901007387 */ /* 0x0005e40000100800 */
[----:B-12---:R-:W-:Y:S05]  /*a7f0*/  @!P2 BRA `(.L_x_5836) ;  /* 0x0000025800f0a947 */ /* 0x006fea0003800000 */
.L_x_6140:
[----:B------:R-:W-:Y:S05]  /*a800*/  BSYNC B0 ;  /* 0x0000000000007941 */ /* 0x000fea0003800000 */
.L_x_5835:
[----:B------:R1:W5:Y:S04]  /*a810*/  LDL R51, [R1+0x48] ;  /* 0x0000480001337983 */ /* 0x0003680000100800 */
[----:B------:R1:W5:Y:S04]  /*a820*/  LDL R50, [R1+0x44] ;  /* 0x0000440001327983 */ /* 0x0003680000100800 */
[----:B------:R1:W5:Y:S04]  /*a830*/  LDL R49, [R1+0x40] ;  /* 0x0000400001317983 */ /* 0x0003680000100800 */
[----:B------:R1:W5:Y:S01]  /*a840*/  LDL R48, [R1+0x14] ;  /* 0x0000140001307983 */ /* 0x0003620000100800 */
[----:B------:R-:W-:Y:S01]  /*a850*/  ISETP.GE.AND P2, PT, R204, R39, PT ;  /* 0x00000027cc00720c */ /* 0x000fe20003f46270 */
[----:B------:R-:W-:Y:S01]  /*a860*/  BSSY B0, `(.L_x_5837) ;  /* 0x0000022000007945 */ /* 0x000fe20003800000 */
[----:B------:R-:W-:-:S11]  /*a870*/  IMAD.WIDE R44, R24, 0x70, R120 ;  /* 0x00000070182c7825 */ /* 0x000fd600078e0278 */
[----:B-1----:R-:W-:Y:S05]  /*a880*/  @P2 BRA `(.L_x_5838) ;  /* 0x00000000007c2947 */ /* 0x002fea0003800000 */
[----:B-----5:R-:W-:Y:S01]  /*a890*/  R2UR UR7, R51 ;  /* 0x00000000330772ca */ /* 0x020fe200000e0000 */
[----:B------:R-:W-:Y:S01]  /*a8a0*/  IMAD.MOV.U32 R40, RZ, RZ, R112 ;  /* 0x000000ffff287224 */ /* 0x000fe200078e0070 */
        /* <DEDUP_REMOVED lines=12> */
[----:B------:R-:W1:Y:S04]  /*a970*/  @!P2 LDS.128 R40, [R37] ;  /* 0x000000002528a984 */ /* 0x000e680000000c00 */
[----:B-1----:R-:W-:Y:S01]  /*a980*/  @!P2 STG.E.128 desc[UR60][R46.64], R40 ;  /* 0x000000282e00a986 */ /* 0x002fe2000c101d3c */
[----:B------:R-:W-:-:S13]  /*a990*/  ISETP.GE.AND P2, PT, R206, UR4, PT ;  /* 0x00000004ce007c0c */ /* 0x000fda000bf46270 */
[----:B------:R-:W1:Y:S04]  /*a9a0*/  @!P2 LDS.128 R40, [R38] ;  /* 0x000000002628a984 */ /* 0x000e680000000c00 */
[----:B-1----:R-:W-:Y:S01]  /*a9b0*/  @!P2 STG.E.128 desc[UR60][R46.64+0x40], R40 ;  /* 0x000040282e00a986 */ /* 0x002fe2000c101d3c */
[----:B------:R-:W-:-:S13]  /*a9c0*/  ISETP.GE.AND P2, PT, R207, UR4, PT ;  /* 0x00000004cf007c0c */ /* 0x000fda000bf46270 */
[----:B------:R-:W1:Y:S04]  /*a9d0*/  @!P2 LDS.128 R40, [R37+0x3800] ;  /* 0x003800002528a984 */ /* 0x000e680000000c00 */
        /* <DEDUP_REMOVED lines=9> */
[----:B-1----:R1:W-:Y:S02]  /*aa70*/  @!P2 STG.E.128 desc[UR60][R46.64+0x140], R40 ;  /* 0x000140282e00a986 */ /* 0x0023e4000c101d3c */
.L_x_5838:
[----:B------:R-:W-:Y:S05]  /*aa80*/  BSYNC B0 ;  /* 0x0000000000007941 */ /* 0x000fea0003800000 */
.L_x_5837:
[----:B------:R-:W-:Y:S01]  /*aa90*/  ISETP.GE.AND P2, PT, R234, R39, PT ;  /* 0x00000027ea00720c */ /* 0x000fe20003f46270 */
[----:B------:R-:W-:-:S12]  /*aaa0*/  BSSY B0, `(.L_x_5839) ;  /* 0x0000023000007945 */ /* 0x000fd80003800000 */
[----:B------:R-:W-:Y:S05]  /*aab0*/  @P2 BRA `(.L_x_5840) ;  /* 0x0000000000842947 */ /* 0x000fea0003800000 */
[----:B-----5:R-:W-:Y:S01]  /*aac0*/  R2UR UR7, R51 ;  /* 0x00000000330772ca */ /* 0x020fe200000e0000 */
[----:B-1----:R-:W-:Y:S01]  /*aad0*/  IMAD.MOV.U32 R40, RZ, RZ, R112 ;  /* 0x000000ffff287224 */ /* 0x002fe200078e0070 */
        /* <DEDUP_REMOVED lines=31> */
.L_x_5840:
[----:B------:R-:W-:Y:S05]  /*acd0*/  BSYNC B0 ;  /* 0x0000000000007941 */ /* 0x000fea0003800000 */
.L_x_5839:
[----:B------:R-:W3:Y:S01]  /*ace0*/  LDL R37, [R1+0x10] ;  /* 0x0000100001257983 */ /* 0x000ee20000100800 */
        /* <DEDUP_REMOVED lines=13> */
[----:B------:R-:W-:Y:S02]  /*adc0*/  SEL R38, RZ, 0x1, P3 ;  /* 0x00000001ff267807 */ /* 0x000fe40001800000 */
[----:B------:R-:W-:Y:S02]  /*add0*/  SEL R17, R17, RZ, P3 ;  /* 0x000000ff11117207 */ /* 0x000fe40001800000 */
[----:B------:R-:W-:Y:S02]  /*ade0*/  LOP3.LUT R209, R209, R38, RZ, 0x3c, !PT ;  /* 0x00000026d1d17212 */ /* 0x000fe400078e3cff */
[----:B---3--:R-:W-:-:S13]  /*adf0*/  LOP3.LUT P4, RZ, R37, 0x2, RZ, 0xc0, !PT ;  /* 0x0000000225ff7812 */ /* 0x008fda000788c0ff */
[----:B0-----:R-:W-:Y:S05]  /*ae00*/  @P4 BRA `(.L_x_5841) ;  /* 0xffffff7c00484947 */ /* 0x001fea000383ffff */
.L_x_5737:
[----:B------:R-:W0:Y:S01]  /*ae10*/  LDC R0, c[0x0][0x448] ;  /* 0x00011200ff007b82 */ /* 0x000e220000000800 */
[----:B------:R-:W-:Y:S01]  /*ae20*/  VIADD R3, R223, 0x7f ;  /* 0x0000007fdf037836 */ /* 0x000fe20000000000 */
[----:B------:R-:W-:Y:S01]  /*ae30*/  BSSY B0, `(.L_x_5842) ;  /* 0x0000011000007945 */ /* 0x000fe20003800000 */
[----:B------:R-:W-:Y:S01]  /*ae40*/  IMAD.MOV.U32 R2, RZ, RZ, RZ ;  /* 0x000000ffff027224 */ /* 0x000fe200078e00ff */
[----:B0-----:R-:W-:-:S13]  /*ae50*/  ISETP.NE.AND P0, PT, R0, 0x1, PT ;  /* 0x000000010000780c */ /* 0x001fda0003f05270 */
[----:B------:R-:W0:Y:S08]  /*ae60*/  @P0 LDC R0, c[0x0][0x44c] ;  /* 0x00011300ff000b82 */ /* 0x000e300000000800 */
[----:B------:R-:W3:Y:S01]  /*ae70*/  @P0 LDC R5, c[0x0][0x450] ;  /* 0x00011400ff050b82 */ /* 0x000ee20000000800 */
[----:B0-----:R-:W-:-:S05]  /*ae80*/  @P0 IMAD.HI.U32 R0, R3, R0, RZ ;  /* 0x0000000003000227 */ /* 0x001fca00078e00ff */
[----:B---3--:R-:W-:-:S05]  /*ae90*/  @P0 SHF.R.U32.HI R3, RZ, R5, R0 ;  /* 0x00000005ff030219 */ /* 0x008fca0000011600 */
[----:B------:R-:W-:-:S04]  /*aea0*/  IMAD.IADD R3, R150, 0x1, R3 ;  /* 0x0000000196037824 */ /* 0x000fc800078e0203 */
[----:B------:R-:W-:-:S05]  /*aeb0*/  IMAD.HI R2, R3, -0x6db6db6d, R2 ;  /* 0x9249249303027827 */ /* 0x000fca00078e0202 */
[----:B------:R-:W-:-:S04]  /*aec0*/  SHF.R.U32.HI R3, RZ, 0x1f, R2 ;  /* 0x0000001fff037819 */ /* 0x000fc80000011602 */
[----:B------:R-:W-:Y:S01]  /*aed0*/  LEA.HI.SX32 R2, R2, R3, 0x1a ;  /* 0x0000000302027211 */ /* 0x000fe200078fd2ff */
[----:B------:R-:W-:-:S03]  /*aee0*/  IMAD.MOV.U32 R3, RZ, RZ, RZ ;  /* 0x000000ffff037224 */ /* 0x000fc600078e00ff */
[----:B------:R-:W-:-:S04]  /*aef0*/  VIMNMX R151, R151, R2, PT ;  /* 0x0000000297977248 */ /* 0x000fc80003fe0100 */
[----:B------:R-:W-:Y:S01]  /*af00*/  ISETP.GE.AND P0, PT, R151, 0x1, PT ;  /* 0x000000019700780c */ /* 0x000fe20003f06270 */
[----:B------:R-:W-:-:S12]  /*af10*/  @P2 BRA `(.L_x_5843) ;  /* 0x0000000000082947 */ /* 0x000fd80003800000 */
[----:B------:R-:W0:Y:S02]  /*af20*/  FENCE.VIEW.ASYNC.G ;  /* 0x00000000000073c6 */ /* 0x000e240000000100 */
[----:B0-----:R-:W-:Y:S06]  /*af30*/  BAR.ARV 0xc, 0x180 ;  /* 0x0306000000007b1d */ /* 0x001fec0000002000 */
.L_x_5843:
[----:B------:R-:W-:Y:S05]  /*af40*/  BSYNC B0 ;  /* 0x0000000000007941 */ /* 0x000fea0003800000 */
.L_x_5842:
[----:B------:R-:W-:Y:S04]  /*af50*/  BSSY B0, `(.L_x_5844) ;  /* 0x000001f000007945 */ /* 0x000fe80003800000 */
[----:B------:R-:W-:Y:S05]  /*af60*/  @!P0 BRA `(.L_x_5845) ;  /* 0x0000000000748947 */ /* 0x000fea0003800000 */
[----:B------:R-:W-:Y:S01]  /*af70*/  ISETP.NE.AND P0, PT, R229, RZ, PT ;  /* 0x000000ffe500720c */ /* 0x000fe20003f05270 */
[----:B------:R-:W-:-:S03]  /*af80*/  ULDC UR4, c[0x0][0x9f0] ;  /* 0x00027c0000047ab9 */ /* 0x000fc60000000800 */
        /* <DEDUP_REMOVED lines=10> */
[----:B------:R0:W3:Y:S01]  /*b030*/  F2I.FTZ.U32.TRUNC.NTZ R3, R2 ;  /* 0x0000000200037305 */ /* 0x0000e2000021f000 */
[----:B------:R-:W-:Y:S01]  /*b040*/  ISETP.GE.AND P2, PT, R0, RZ, PT ;  /* 0x000000ff0000720c */ /* 0x000fe20003f46270 */
[----:B0-----:R-:W-:Y:S02]  /*b050*/  IMAD.MOV.U32 R2, RZ, RZ, RZ ;  /* 0x000000ffff027224 */ /* 0x001fe400078e00ff */
[----:B---3--:R-:W-:-:S04]  /*b060*/  IMAD.MOV R8, RZ, RZ, -R3 ;  /* 0x000000ffff087224 */ /* 0x008fc800078e0a03 */
        /* <DEDUP_REMOVED lines=13> */
.L_x_5845:
[----:B------:R-:W-:Y:S05]  /*b140*/  BSYNC B0 ;  /* 0x0000000000007941 */ /* 0x000fea0003800000 */
.L_x_5844:
[-C--:B------:R-:W-:Y:S01]  /*b150*/  IMAD R222, R236, R3.reuse, RZ ;  /* 0x00000003ecde7224 */ /* 0x080fe200078e02ff */
[----:B------:R-:W-:Y:S01]  /*b160*/  PLOP3.LUT P0, PT, PT, PT, PT, 0x80, 0x0 ;  /* 0x000000000000781c */ /* 0x000fe20003f0f070 */
[----:B------:R-:W-:Y:S01]  /*b170*/  IMAD.MOV.U32 R6, RZ, RZ, RZ ;  /* 0x000000ffff067224 */ /* 0x000fe200078e00ff */
[----:B------:R-:W-:Y:S02]  /*b180*/  CS2R R118, SRZ ;  /* 0x0000000000767805 */ /* 0x000fe4000001ff00 */
[----:B------:R-:W-:Y:S02]  /*b190*/  CS2R R116, SRZ ;  /* 0x0000000000747805 */ /* 0x000fe4000001ff00 */
[----:B------:R-:W-:Y:S01]  /*b1a0*/  VIADDMNMX R2, R222, R3, R151, PT ;  /* 0x00000003de027246 */ /* 0x000fe20003800197 */
[----:B------:R-:W-:Y:S01]  /*b1b0*/  IMAD.MOV.U32 R3, RZ, RZ, RZ ;  /* 0x000000ffff037224 */ /* 0x000fe200078e00ff */
        /* <DEDUP_REMOVED lines=33> */
[----:B-----5:R-:W-:Y:S02]  /*b3d0*/  CS2R R50, SRZ ;  /* 0x0000000000327805 */ /* 0x020fe4000001ff00 */
[----:B------:R-:W-:Y:S02]  /*b3e0*/  CS2R R48, SRZ ;  /* 0x0000000000307805 */ /* 0x000fe4000001ff00 */
[----:B-1----:R-:W-:Y:S02]  /*b3f0*/  CS2R R46, SRZ ;  /* 0x00000000002e7805 */ /* 0x002fe4000001ff00 */
[----:B--2---:R-:W-:Y:S02]  /*b400*/  CS2R R44, SRZ ;  /* 0x00000000002c7805 */ /* 0x004fe4000001ff00 */
        /* <DEDUP_REMOVED lines=44> */
.L_x_5847:
        /* <DEDUP_REMOVED lines=12> */
.L_x_5851:
[----:B-1----:R1:W2:Y:S02]  /*b790*/  SYNCS.PHASECHK.TRANS64.TRYWAIT P0, [R16+URZ+0x36800], R3 ;  /* 0x03680003100075a7 */ /* 0x0022a4000800017f */
[----:B--2---:R-:W-:Y:S05]  /*b7a0*/  @!P0 NANOSLEEP.SYNCS 0x989680 ;  /* 0x009896800000895d */ /* 0x004fea0003900000 */
[----:B------:R-:W2:Y:S02]  /*b7b0*/  @!P0 SYNCS.PHASECHK.TRANS64 P0, [R16+URZ+0x36800], R3 ;  /* 0x03680003100085a7 */ /* 0x000ea4000800007f */
[----:B--2---:R-:W-:Y:S05]  /*b7c0*/  @!P0 BRA `(.L_x_5851) ;  /* 0xfffffffc00f08947 */ /* 0x004fea000383ffff */
.L_x_5850:
[----:B------:R-:W-:Y:S05]  /*b7d0*/  BSYNC B0 ;  /* 0x0000000000007941 */ /* 0x000fea0003800000 */
.L_x_5849:
[----:B------:R-:W-:Y:S05]  /*b7e0*/  BRA `(.L_x_5852) ;  /* 0x0000007400fc7947 */ /* 0x000fea0003800000 */
.L_x_5848:
[----:B------:R-:W2:Y:S01]  /*b7f0*/  LDL R0, [R1+0x50] ;  /* 0x0000500001007983 */ /* 0x000ea20000100800 */
[----:B------:R-:W-:Y:S01]  /*b800*/  ULDC.64 UR6, c[0x0][0x408] ;  /* 0x0001020000067ab9 */ /* 0x000fe20000000a00 */
[----:B--2---:R-:W-:Y:S02]  /*b810*/  R2UR UR4, R0 ;  /* 0x00000000000472ca */ /* 0x004fe400000e0000 */
[----:B------:R-:W-:-:S05]  /*b820*/  SHF.R.S32.HI R0, RZ, 0x1f, R146 ;  /* 0x0000001fff007819 */ /* 0x000fca0000011492 */
        /* <DEDUP_REMOVED lines=28> */
.L_x_5853:
[----:B------:R-:W-:Y:S01]  /*b9f0*/  ULDC.U8 UR4, c[0x0][0x410] ;  /* 0x0001040000047ab9 */ /* 0x000fe20000000000 */
[----:B------:R-:W-:Y:S01]  /*ba00*/  BSSY B0, `(.L_x_5854) ;  /* 0x0000755000007945 */ /* 0x000fe20003800000 */
[----:B------:R-:W-:Y:S01]  /*ba10*/  ISETP.NE.AND P0, PT, RZ, UR4, PT ;  /* 0x00000004ff007c0c */ /* 0x000fe2000bf05270 */
[----:B------:R-:W-:-:S12]  /*ba20*/  IMAD.IADD R64, R204, 0x1, R223 ;  /* 0x00000001cc407824 */ /* 0x000fd800078e02df */
[----:B------:R-:W-:Y:S05]  /*ba30*/  @!P0 BRA `(.L_x_5855) ;  /* 0x0000003800a88947 */ /* 0x000fea0003800000 */
[----:B------:R-:W0:Y:S01]  /*ba40*/  LDC R21, c[0x0][0x448] ;  /* 0x00011200ff157b82 */ /* 0x000e220000000800 */
[----:B------:R-:W-:Y:S01]  /*ba50*/  LEA.HI R38, R38, R73, RZ, 0x2 ;  /* 0x0000004926267211 */ /* 0x000fe200078f10ff */
[----:B------:R-:W-:Y:S01]  /*ba60*/  ULDC.64 UR4, c[0x0][0x3f8] ;  /* 0x0000fe0000047ab9 */ /* 0x000fe20000000a00 */
[----:B------:R-:W-:Y:S01]  /*ba70*/  ULDC.64 UR6, c[0x0][0x408] ;  /* 0x0001020000067ab9 */ /* 0x000fe20000000a00 */
[----:B------:R-:W-:Y:S01]  /*ba80*/  IMAD.MOV.U32 R6, RZ, RZ, R24 ;  /* 0x000000ffff067224 */ /* 0x000fe200078e0018 */
[----:B------:R-:W-:Y:S01]  /*ba90*/  LOP3.LUT R4, R38, 0xfffffffc, RZ, 0xc0, !PT ;  /* 0xfffffffc26047812 */ /* 0x000fe200078ec0ff */
[----:B------:R-:W-:Y:S01]  /*baa0*/  IMAD.MOV.U32 R7, RZ, RZ, R27 ;  /* 0x000000ffff077224 */ /* 0x000fe200078e001b */
[----:B------:R-:W-:Y:S01]  /*bab0*/  SHF.R.S32.HI R79, RZ, 0x1f, R212 ;  /* 0x0000001fff4f7819 */ /* 0x000fe200000114d4 */
[----:B------:R-:W-:Y:S01]  /*bac0*/  IMAD.MOV.U32 R8, RZ, RZ, R146 ;  /* 0x000000ffff087224 */ /* 0x000fe200078e0092 */
[----:B------:R-:W-:Y:S01]  /*bad0*/  SHF.R.S32.HI R77, RZ, 0x1f, R210 ;  /* 0x0000001fff4d7819 */ /* 0x000fe200000114d2 */
[----:B------:R-:W-:Y:S01]  /*bae0*/  IMAD.IADD R3, R73, 0x1, -R4 ;  /* 0x0000000149037824 */ /* 0x000fe200078e0a04 */
[----:B------:R-:W-:Y:S01]  /*baf0*/  SHF.R.S32.HI R76, RZ, 0x1f, R211 ;  /* 0x0000001fff4c7819 */ /* 0x000fe200000114d3 */
[----:B------:R-:W-:Y:S01]  /*bb00*/  IMAD.MOV.U32 R9, RZ, RZ, R29 ;  /* 0x000000ffff097224 */ /* 0x000fe200078e001d */
[----:B------:R-:W-:Y:S01]  /*bb10*/  SHF.R.S32.HI R78, RZ, 0x1f, R213 ;  /* 0x0000001fff4e7819 */ /* 0x000fe200000114d5 */
[----:B------:R-:W-:Y:S01]  /*bb20*/  IMAD R3, R3, 0x40, R64 ;  /* 0x0000004003037824 */ /* 0x000fe200078e0240 */
        /* <DEDUP_REMOVED lines=26> */
.L_x_6146:
        /* <DEDUP_REMOVED lines=19> */
[----:B------:R-:W-:Y:S02]  /*be00*/  ISETP.GE.AND P2, PT, R211, UR4, PT ;  /* 0x00000004d3007c0c */ /* 0x000fe4000bf46270 */
[----:B------:R-:W-:Y:S02]  /*be10*/  ISETP.GE.AND P1, PT, R212, UR4, PT ;  /* 0x00000004d4007c0c */ /* 0x000fe4000bf26270 */
[----:B------:R-:W-:Y:S02]  /*be20*/  ISETP.GE.AND P0, PT, R210, UR4, PT ;  /* 0x00000004d2007c0c */ /* 0x000fe4000bf06270 */
[----:B------:R-:W-:-:S05]  /*be30*/  ISETP.GE.AND P4, PT, R22, UR4, PT ;  /* 0x0000000416007c0c */ /* 0x000fca000bf86270 */
[C---:B------:R-:W-:Y:S01]  /*be40*/  @!P3 IMAD.SHL.U32 R31, R213.reuse, 0x2, RZ ;  /* 0x00000002d51fb824 */ /* 0x040fe200078e00ff */
[----:B------:R-:W-:Y:S01]  /*be50*/  @!P3 SHF.L.U64.HI R20, R213, 0x1, R78 ;  /* 0x00000001d514b819 */ /* 0x000fe2000001024e */
[C---:B------:R-:W-:Y:S01]  /*be60*/  @!P2 IMAD.SHL.U32 R27, R211.reuse, 0x2, RZ ;  /* 0x00000002d31ba824 */ /* 0x040fe200078e00ff */
[----:B------:R-:W-:Y:S01]  /*be70*/  @!P2 SHF.L.U64.HI R10, R211, 0x1, R76 ;  /* 0x00000001d30aa819 */ /* 0x000fe2000001024c */
[----:B------:R-:W-:Y:S01]  /*be80*/  @!P1 IMAD.SHL.U32 R21, R212, 0x2, RZ ;  /* 0x00000002d4159824 */ /* 0x000fe200078e00ff */
[-C--:B--2---:R-:W-:Y:S02]  /*be90*/  @!P3 IADD3 R32, P6, R6, R31.reuse, RZ ;  /* 0x0000001f0620b210 */ /* 0x084fe40007fde0ff */
[----:B----4-:R-:W-:Y:S02]  /*bea0*/  @!P3 IADD3 R30, P5, R14, R31, RZ ;  /* 0x0000001f0e1eb210 */ /* 0x010fe40007fbe0ff */
[----:B------:R-:W-:Y:S01]  /*beb0*/  @!P1 SHF.L.U64.HI R12, R212, 0x1, R79 ;  /* 0x00000001d40c9819 */ /* 0x000fe2000001024f */
[--C-:B-1----:R-:W-:Y:S01]  /*bec0*/  @!P3 IMAD.X R33, R5, 0x1, R20.reuse, P6 ;  /* 0x000000010521b824 */ /* 0x102fe200030e0614 */
[-C--:B------:R-:W-:Y:S01]  /*bed0*/  @!P2 IADD3 R28, P6, R6, R27.reuse, RZ ;  /* 0x0000001b061ca210 */ /* 0x080fe20007fde0ff */
[----:B---3--:R-:W-:Y:S01]  /*bee0*/  @!P3 IMAD.X R31, R7, 0x1, R20, P5 ;  /* 0x00000001071fb824 */ /* 0x008fe200028e0614 */
[----:B------:R-:W-:Y:S01]  /*bef0*/  @!P2 IADD3 R26, P5, R14, R27, RZ ;  /* 0x0000001b0e1aa210 */ /* 0x000fe20007fbe0ff */
[----:B------:R-:W-:-:S02]  /*bf00*/  @!P0 IMAD.SHL.U32 R11, R210, 0x2, RZ ;  /* 0x00000002d20b8824 */ /* 0x000fc400078e00ff */
[--C-:B------:R-:W-:Y:S01]  /*bf10*/  @!P2 IMAD.X R29, R5, 0x1, R10.reuse, P6 ;  /* 0x00000001051da824 */ /* 0x100fe200030e060a */
[-C--:B------:R-:W-:Y:S01]  /*bf20*/  @!P1 IADD3 R24, P6, R6, R21.reuse, RZ ;  /* 0x0000001506189210 */ /* 0x080fe20007fde0ff */
[----:B------:R-:W-:Y:S01]  /*bf30*/  @!P2 IMAD.X R27, R7, 0x1, R10, P5 ;  /* 0x00000001071ba824 */ /* 0x000fe200028e060a */
[----:B------:R-:W-:Y:S01]  /*bf40*/  ISETP.GE.AND P5, PT, R214, UR4, PT ;  /* 0x00000004d6007c0c */ /* 0x000fe2000bfa6270 */
[----:B------:R-:W-:Y:S02]  /*bf50*/  @!P4 IMAD.MOV.U32 R8, RZ, RZ, R6 ;  /* 0x000000ffff08c224 */ /* 0x000fe400078e0006 */
[----:B------:R-:W-:Y:S01]  /*bf60*/  @!P1 IMAD.X R25, R5, 0x1, R12, P6 ;  /* 0x0000000105199824 */ /* 0x000fe200030e060c */
[----:B------:R-:W-:Y:S01]  /*bf70*/  @!P1 IADD3 R20, P6, R14, R21, RZ ;  /* 0x000000150e149210 */ /* 0x000fe20007fde0ff */
[----:B------:R-:W-:Y:S01]  /*bf80*/  @!P4 IMAD.MOV.U32 R9, RZ, RZ, R5 ;  /* 0x000000ffff09c224 */ /* 0x000fe200078e0005 */
[----:B------:R-:W-:-:S03]  /*bf90*/  @!P0 SHF.L.U64.HI R10, R210, 0x1, R77 ;  /* 0x00000001d20a8819 */ /* 0x000fc6000001024d */
[----:B------:R-:W-:Y:S01]  /*bfa0*/  @!P1 IMAD.X R21, R7, 0x1, R12, P6 ;  /* 0x0000000107159824 */ /* 0x000fe200030e060c */
[----:B------:R-:W-:Y:S01]  /*bfb0*/  @!P0 IADD3 R12, P6, R6, R11, RZ ;  /* 0x0000000b060c8210 */ /* 0x000fe20007fde0ff */
[----:B------:R-:W-:Y:S01]  /*bfc0*/  @!P4 IMAD.WIDE R8, R22, 0x2, R8 ;  /* 0x000000021608c825 */ /* 0x000fe200078e0208 */
[----:B------:R-:W-:-:S03]  /*bfd0*/  CS2R R60, SRZ ;  /* 0x00000000003c7805 */ /* 0x000fc6000001ff00 */
[----:B------:R-:W-:Y:S01]  /*bfe0*/  @!P4 IMAD.MOV.U32 R15, RZ, RZ, R7 ;  /* 0x000000ffff0fc224 */ /* 0x000fe200078e0007 */
[----:B------:R1:W5:Y:S01]  /*bff0*/  @!P4 LD.E.64 R58, desc[UR60][R8.64] ;  /* 0x0000003c083ac980 */ /* 0x000362000c101b00 */
[----:B------:R-:W-:Y:S02]  /*c000*/  @!P0 IMAD.X R13, R5, 0x1, R10, P6 ;  /* 0x00000001050d8824 */ /* 0x000fe400030e060a */
[----:B------:R-:W-:-:S04]  /*c010*/  @!P4 IMAD.WIDE R34, R22, 0x2, R14 ;  /* 0x000000021622c825 */ /* 0x000fc800078e020e */
[----:B------:R-:W-:Y:S01]  /*c020*/  @!P5 IMAD.SHL.U32 R15, R214, 0x2, RZ ;  /* 0x00000002d60fd824 */ /* 0x000fe200078e00ff */
[----:B------:R2:W5:Y:S01]  /*c030*/  @!P4 LD.E.64 R60, desc[UR60][R34.64] ;  /* 0x0000003c223cc980 */ /* 0x000562000c101b00 */
[----:B-1----:R-:W-:Y:S02]  /*c040*/  SHF.R.S32.HI R9, RZ, 0x1f, R214 ;  /* 0x0000001fff097819 */ /* 0x002fe400000114d6 */
[----:B------:R-:W-:Y:S02]  /*c050*/  @!P0 IADD3 R8, P6, R14, R11, RZ ;  /* 0x0000000b0e088210 */ /* 0x000fe40007fde0ff */
[----:B------:R-:W-:-:S03]  /*c060*/  @!P5 SHF.L.U64.HI R36, R214, 0x1, R9 ;  /* 0x00000001d624d819 */ /* 0x000fc60000010209 */
[----:B------:R-:W-:Y:S01]  /*c070*/  @!P0 IMAD.X R9, R7, 0x1, R10, P6 ;  /* 0x0000000107098824 */ /* 0x000fe200030e060a */
[-C--:B------:R-:W-:Y:S02]  /*c080*/  @!P5 IADD3 R10, P4, R6, R15.reuse, RZ ;  /* 0x0000000f060ad210 */ /* 0x080fe40007f9e0ff */
[----:B------:R-:W-:Y:S02]  /*c090*/  @!P5 IADD3 R14, P6, R14, R15, RZ ;  /* 0x0000000f0e0ed210 */ /* 0x000fe40007fde0ff */
[----:B------:R-:W-:Y:S02]  /*c0a0*/  CS2R R54, SRZ ;  /* 0x0000000000367805 */ /* 0x000fe4000001ff00 */
[----:B------:R-:W-:Y:S01]  /*c0b0*/  CS2R R56, SRZ ;  /* 0x0000000000387805 */ /* 0x000fe2000001ff00 */
[--C-:B------:R-:W-:Y:S01]  /*c0c0*/  @!P5 IMAD.X R11, R5, 0x1, R36.reuse, P4 ;  /* 0x00000001050bd824 */ /* 0x100fe200020e0624 */
[----:B------:R-:W-:Y:S01]  /*c0d0*/  CS2R R50, SRZ ;  /* 0x0000000000327805 */ /* 0x000fe2000001ff00 */
[----:B------:R-:W-:Y:S01]  /*c0e0*/  @!P5 IMAD.X R15, R7, 0x1, R36, P6 ;  /* 0x00000001070fd824 */ /* 0x000fe200030e0624 */
[----:B------:R-:W-:-:S02]  /*c0f0*/  CS2R R52, SRZ ;  /* 0x0000000000347805 */ /* 0x000fc4000001ff00 */
[----:B------:R-:W-:Y:S02]  /*c100*/  CS2R R46, SRZ ;  /* 0x00000000002e7805 */ /* 0x000fe4000001ff00 */
[----:B------:R-:W-:Y:S02]  /*c110*/  CS2R R48, SRZ ;  /* 0x0000000000307805 */ /* 0x000fe4000001ff00 */
[----:B------:R-:W-:Y:S02]  /*c120*/  CS2R R42, SRZ ;  /* 0x00000000002a7805 */ /* 0x000fe4000001ff00 */
[----:B------:R-:W-:Y:S02]  /*c130*/  CS2R R44, SRZ ;  /* 0x00000000002c7805 */ /* 0x000fe4000001ff00 */
[----:B------:R-:W-:Y:S02]  /*c140*/  CS2R R36, SRZ ;  /* 0x0000000000247805 */ /* 0x000fe4000001ff00 */
[----:B--2---:R-:W-:Y:S01]  /*c150*/  CS2R R34, SRZ ;  /* 0x0000000000227805 */ /* 0x004fe2000001ff00 */
        /* <DEDUP_REMOVED lines=10> */
.L_x_5858:
[----:B------:R-:W-:Y:S05]  /*c200*/  BSYNC B1 ;  /* 0x0000000000017941 */ /* 0x000fea0003800000 */
.L_x_5857:
[----:B-1---5:R-:W-:Y:S01]  /*c210*/  IMAD.MOV.U32 R5, RZ, RZ, R36 ;  /* 0x000000ffff057224 */ /* 0x022fe200078e0024 */
[----:B------:R-:W-:Y:S01]  /*c220*/  UMOV UR4, 0xffffffff ;  /* 0xffffffff00047882 */ /* 0x000fe20000000000 */
[----:B--2---:R-:W-:Y:S01]  /*c230*/  IMAD.MOV.U32 R6, RZ, RZ, R37 ;  /* 0x000000ffff067224 */ /* 0x004fe200078e0025 */
[----:B------:R-:W-:Y:S01]  /*c240*/  CS2R R26, SRZ ;  /* 0x00000000001a7805 */ /* 0x000fe2000001ff00 */
        /* <DEDUP_REMOVED lines=47> */
[----:B0-----:R-:W0:Y:S04]  /*c540*/  SHFL.IDX PT, R0, R0, 0x1, 0x1c1f ;  /* 0x003c1f0000007f89 */ /* 0x001e2800000e0000 */
[----:B------:R1:W2:Y:S04]  /*c550*/  SHFL.IDX PT, R65, R4, 0x1, 0x1c1f ;  /* 0x003c1f0004417f89 */ /* 0x0002a800000e0000 */
[----:B------:R-:W3:Y:S04]  /*c560*/  SHFL.IDX PT, R63, R63, 0x1, 0x1c1f ;  /* 0x003c1f003f3f7f89 */ /* 0x000ee800000e0000 */
[----:B------:R1:W0:Y:S02]  /*c570*/  SHFL.IDX PT, R62, R3, 0x1, 0x1c1f ;  /* 0x003c1f00033e7f89 */ /* 0x00022400000e0000 */
.L_x_6152:
[----:B-1----:R-:W-:Y:S01]  /*c580*/  SHF.R.S32.HI R3, RZ, 0x1f, R38 ;  /* 0x0000001fff037819 */ /* 0x002fe20000011426 */
[----:B------:R-:W-:Y:S01]  /*c590*/  BSSY B1, `(.L_x_5860) ;  /* 0x000005b000017945 */ /* 0x000fe20003800000 */
[----:B------:R-:W-:Y:S02]  /*c5a0*/  LOP3.LUT R4, R216, 0x18, R18, 0xf8, !PT ;  /* 0x00000018d8047812 */ /* 0x000fe400078ef812 */
[----:B------:R-:W-:Y:S02]  /*c5b0*/  CS2R R38, SRZ ;  /* 0x0000000000267805 */ /* 0x000fe4000001ff00 */
[----:B------:R-:W-:Y:S02]  /*c5c0*/  LEA.HI R3, R3, R204, RZ, 0x3 ;  /* 0x000000cc03037211 */ /* 0x000fe400078f18ff */
[----:B------:R-:W-:Y:S02]  /*c5d0*/  CS2R R8, SRZ ;  /* 0x0000000000087805 */ /* 0x000fe4000001ff00 */
[----:B------:R-:W-:-:S02]  /*c5e0*/  CS2R R12, SRZ ;  /* 0x00000000000c7805 */ /* 0x000fc4000001ff00 */
[----:B------:R-:W-:Y:S02]  /*c5f0*/  CS2R R20, SRZ ;  /* 0x0000000000147805 */ /* 0x000fe4000001ff00 */
[----:B------:R-:W-:Y:S01]  /*c600*/  LOP3.LUT R5, R3, 0xfffffff8, RZ, 0xc0, !PT ;  /* 0xfffffff803057812 */ /* 0x000fe200078ec0ff */
[----:B------:R-:W-:Y:S01]  /*c610*/  VIADD R3, R64, 0x40 ;  /* 0x0000004040037836 */ /* 0x000fe20000000000 */
[----:B------:R-:W-:Y:S02]  /*c620*/  CS2R R28, SRZ ;  /* 0x00000000001c7805 */ /* 0x000fe4000001ff00 */
[----:B------:R-:W-:Y:S02]  /*c630*/  CS2R R32, SRZ ;  /* 0x0000000000207805 */ /* 0x000fe4000001ff00 */
[----:B------:R-:W-:Y:S01]  /*c640*/  CS2R R40, SRZ ;  /* 0x0000000000287805 */ /* 0x000fe2000001ff00 */
[----:B------:R-:W-:Y:S01]  /*c650*/  IMAD.IADD R5, R204, 0x1, -R5 ;  /* 0x00000001cc057824 */ /* 0x000fe200078e0a05 */
[----:B------:R-:W-:-:S02]  /*c660*/  ISETP.GE.AND P1, PT, R3, R66, PT ;  /* 0x000000420300720c */ /* 0x000fc40003f26270 */
[----:B------:R-:W-:Y:S02]  /*c670*/  CS2R R30, SRZ ;  /* 0x00000000001e7805 */ /* 0x000fe4000001ff00 */
[----:B------:R-:W-:Y:S02]  /*c680*/  LOP3.LUT R3, R4, R217, RZ, 0x3c, !PT ;  /* 0x000000d904037212 */ /* 0x000fe400078e3cff */
[----:B------:R-:W-:Y:S02]  /*c690*/  CS2R R24, SRZ ;  /* 0x0000000000187805 */ /* 0x000fe4000001ff00 */
[----:B------:R-:W-:Y:S02]  /*c6a0*/  LOP3.LUT P0, RZ, R5, 0x4, RZ, 0xc0, !PT ;  /* 0x0000000405ff7812 */ /* 0x000fe4000780c0ff */
[----:B----4-:R-:W-:Y:S02]  /*c6b0*/  CS2R R14, SRZ ;  /* 0x00000000000e7805 */ /* 0x010fe4000001ff00 */
[----:B------:R-:W-:Y:S01]  /*c6c0*/  CS2R R10, SRZ ;  /* 0x00000000000a7805 */ /* 0x000fe2000001ff00 */
[----:B------:R-:W-:-:S04]  /*c6d0*/  IMAD.IADD R3, R218, 0x1, R3 ;  /* 0x00000001da037824 */ /* 0x000fc800078e0203 */
[----:B------:R-:W-:Y:S01]  /*c6e0*/  IMAD R3, R3, 0x2, R16 ;  /* 0x0000000203037824 */ /* 0x000fe200078e0210 */
        /* <DEDUP_REMOVED lines=8> */
[----:B------:R-:W-:-:S03]  /*c770*/  SHF.R.S32.HI R33, RZ, 0x1f, R214 ;  /* 0x0000001fff217819 */ /* 0x000fc600000114d6 */
[C---:B------:R-:W-:Y:S01]  /*c780*/  @!P4 IMAD.SHL.U32 R24, R213.reuse, 0x2, RZ ;  /* 0x00000002d518c824 */ /* 0x040fe200078e00ff */
[----:B------:R-:W-:-:S03]  /*c790*/  @!P4 SHF.L.U64.HI R78, R213, 0x1, R78 ;  /* 0x00000001d54ec819 */ /* 0x000fc6000001024e */
[C---:B------:R-:W-:Y:S01]  /*c7a0*/  @!P3 IMAD.SHL.U32 R14, R211.reuse, 0x2, RZ ;  /* 0x00000002d30eb824 */ /* 0x040fe200078e00ff */
[----:B------:R-:W-:Y:S01]  /*c7b0*/  @!P3 SHF.L.U64.HI R76, R211, 0x1, R76 ;  /* 0x00000001d34cb819 */ /* 0x000fe2000001024c */
[----:B------:R-:W-:Y:S01]  /*c7c0*/  @!P2 IMAD.SHL.U32 R10, R212, 0x2, RZ ;  /* 0x00000002d40aa824 */ /* 0x000fe200078e00ff */
[CC--:B--2---:R-:W-:Y:S01]  /*c7d0*/  @!P4 IADD3 R28, P5, R65.reuse, R24.reuse, RZ ;  /* 0x00000018411cc210 */ /* 0x0c4fe20007fbe0ff */
[----:B------:R-:W-:Y:S01]  /*c7e0*/  @!P1 IMAD.SHL.U32 R4, R210, 0x2, RZ ;  /* 0x00000002d2049824 */ /* 0x000fe200078e00ff */
[----:B0-----:R-:W-:Y:S02]  /*c7f0*/  @!P4 IADD3 R24, P6, R62, R24, RZ ;  /* 0x000000183e18c210 */ /* 0x001fe40007fde0ff */
[----:B------:R-:W-:Y:S01]  /*c800*/  @!P2 SHF.L.U64.HI R79, R212, 0x1, R79 ;  /* 0x00000001d44fa819 */ /* 0x000fe2000001024f */
[--C-:B------:R-:W-:Y:S01]  /*c810*/  @!P4 IMAD.X R29, R0, 0x1, R78.reuse, P5 ;  /* 0x00000001001dc824 */ /* 0x100fe200028e064e */
[-C--:B------:R-:W-:Y:S01]  /*c820*/  @!P3 IADD3 R20, P5, R65, R14.reuse, RZ ;  /* 0x0000000e4114b210 */ /* 0x080fe20007fbe0ff */
[----:B---3--:R-:W-:Y:S01]  /*c830*/  @!P4 IMAD.X R25, R63, 0x1, R78, P6 ;  /* 0x000000013f19c824 */ /* 0x008fe200030e064e */
        /* <DEDUP_REMOVED lines=14> */
[----:B------:R-:W-:Y:S02]  /*c920*/  @!P6 IMAD.MOV.U32 R26, RZ, RZ, R65 ;  /* 0x000000ffff1ae224 */ /* 0x000fe400078e0041 */
[----:B------:R-:W-:Y:S02]  /*c930*/  @!P6 IMAD.MOV.U32 R27, RZ, RZ, R0 ;  /* 0x000000ffff1be224 */ /* 0x000fe400078e0000 */
[----:B------:R-:W-:Y:S02]  /*c940*/  @!P6 IMAD.MOV.U32 R6, RZ, RZ, R62 ;  /* 0x000000ffff06e224 */ /* 0x000fe400078e003e */
[----:B------:R-:W-:Y:S02]  /*c950*/  @!P6 IMAD.MOV.U32 R7, RZ, RZ, R63 ;  /* 0x000000ffff07e224 */ /* 0x000fe400078e003f */
[----:B------:R-:W-:-:S04]  /*c960*/  @!P6 IMAD.WIDE R26, R22, 0x2, R26 ;  /* 0x00000002161ae825 */ /* 0x000fc800078e021a */
[----:B------:R-:W-:Y:S01]  /*c970*/  @!P6 IMAD.WIDE R6, R22, 0x2, R6 ;  /* 0x000000021606e825 */ /* 0x000fe200078e0206 */
[----:B------:R-:W5:Y:S03]  /*c980*/  @!P6 LD.E.64 R38, desc[UR60][R26.64] ;  /* 0x0000003c1a26e980 */ /* 0x000f66000c101b00 */
[C---:B------:R-:W-:Y:S01]  /*c990*/  @!P5 IMAD.SHL.U32 R31, R214.reuse, 0x2, RZ ;  /* 0x00000002d61fd824 */ /* 0x040fe200078e00ff */
[----:B------:R0:W5:Y:S01]  /*c9a0*/  @!P6 LD.E.64 R40, desc[UR60][R6.64] ;  /* 0x0000003c0628e980 */ /* 0x000162000c101b00 */
[----:B------:R-:W-:-:S03]  /*c9b0*/  @!P5 SHF.L.U64.HI R30, R214, 0x1, R33 ;  /* 0x00000001d61ed819 */ /* 0x000fc60000010221 */
[----:B0-----:R-:W-:Y:S02]  /*c9c0*/  @!P5 IADD3 R6, P6, R65, R31, RZ ;  /* 0x0000001f4106d210 */ /* 0x001fe40007fde0ff */
[----:B------:R-:W-:-:S03]  /*c9d0*/  CS2R R26, SRZ ;  /* 0x00000000001a7805 */ /* 0x000fc6000001ff00 */
[--C-:B------:R-:W-:Y:S01]  /*c9e0*/  @!P5 IMAD.X R7, R0, 0x1, R30.reuse, P6 ;  /* 0x000000010007d824 */ /* 0x100fe200030e061e */
[----:B------:R-:W-:Y:S02]  /*c9f0*/  @!P5 IADD3 R62, P6, R62, R31, RZ ;  /* 0x0000001f3e3ed210 */ /* 0x000fe40007fde0ff */
[----:B------:R0:W5:Y:S01]  /*ca00*/  @!P4 LD.E.64 R26, desc[UR60][R28.64] ;  /* 0x0000003c1c1ac980 */ /* 0x000162000c101b00 */
[----:B------:R-:W-:Y:S02]  /*ca10*/  CS2R R32, SRZ ;  /* 0x0000000000207805 */ /* 0x000fe4000001ff00 */
[----:B------:R-:W-:Y:S01]  /*ca20*/  @!P5 IMAD.X R63, R63, 0x1, R30, P6 ;  /* 0x000000013f3fd824 */ /* 0x000fe200030e061e */
[----:B------:R-:W-:-:S03]  /*ca30*/  CS2R R30, SRZ ;  /* 0x00000000001e7805 */ /* 0x000fc6000001ff00 */
[----:B------:R1:W5:Y:S01]  /*ca40*/  @!P4 LD.E.64 R32, desc[UR60][R24.64] ;  /* 0x0000003c1820c980 */ /* 0x000362000c101b00 */
[----:B0-----:R-:W-:-:S03]  /*ca50*/  CS2R R28, SRZ ;  /* 0x00000000001c7805 */ /* 0x001fc6000001ff00 */
[----:B------:R0:W5:Y:S04]  /*ca60*/  @!P3 LD.E.64 R30, desc[UR60][R20.64] ;  /* 0x0000003c141eb980 */ /* 0x000168000c101b00 */
[----:B------:R2:W5:Y:S01]  /*ca70*/  @!P3 LD.E.64 R28, desc[UR60][R14.64] ;  /* 0x0000003c0e1cb980 */ /* 0x000562000c101b00 */
[----:B-1----:R-:W-:Y:S02]  /*ca80*/  CS2R R24, SRZ ;  /* 0x0000000000187805 */ /* 0x002fe4000001ff00 */
[----:B0-----:R-:W-:-:S04]  /*ca90*/  CS2R R20, SRZ ;  /* 0x0000000000147805 */ /* 0x001fc8000001ff00 */
[----:B------:R0:W5:Y:S01]  /*caa0*/  @!P2 LD.E.64 R24, desc[UR60][R12.64] ;  /* 0x0000003c0c18a980 */ /* 0x000162000c101b00 */
[----:B--2---:R-:W-:-:S03]  /*cab0*/  CS2R R14, SRZ ;  /* 0x00000000000e7805 */ /* 0x004fc6000001ff00 */
[----:B------:R1:W5:Y:S04]  /*cac0*/  @!P2 LD.E.64 R20, desc[UR60][R10.64] ;  /* 0x0000003c0a14a980 */ /* 0x000368000c101b00 */
[----:B------:R2:W5:Y:S01]  /*cad0*/  @!P1 LD.E.64 R14, desc[UR60][R8.64] ;  /* 0x0000003c080e9980 */ /* 0x000562000c101b00 */
[----:B0-----:R-:W-:Y:S02]  /*cae0*/  CS2R R12, SRZ ;  /* 0x00000000000c7805 */ /* 0x001fe4000001ff00 */
[----:B-1----:R-:W-:-:S04]  /*caf0*/  CS2R R10, SRZ ;  /* 0x00000000000a7805 */ /* 0x002fc8000001ff00 */
[----:B------:R1:W5:Y:S01]  /*cb00*/  @!P1 LD.E.64 R12, desc[UR60][R4.64] ;  /* 0x0000003c040c9980 */ /* 0x000362000c101b00 */
[----:B--2---:R-:W-:-:S03]  /*cb10*/  CS2R R8, SRZ ;  /* 0x0000000000087805 */ /* 0x004fc6000001ff00 */
[----:B------:R1:W5:Y:S04]  /*cb20*/  @!P5 LD.E.64 R10, desc[UR60][R6.64] ;  /* 0x0000003c060ad980 */ /* 0x000368000c101b00 */
[----:B------:R1:W5:Y:S02]  /*cb30*/  @!P5 LD.E.64 R8, desc[UR60][R62.64] ;  /* 0x0000003c3e08d980 */ /* 0x000364000c101b00 */
.L_x_5861:
[----:B------:R-:W-:Y:S05]  /*cb40*/  BSYNC B1 ;  /* 0x0000000000017941 */ /* 0x000fea0003800000 */
.L_x_5860:
[----:B-1----:R-:W-:Y:S01]  /*cb50*/  LEA.HI R4, R233, R233, RZ, 0x1 ;  /* 0x000000e9e9047211 */ /* 0x002fe200078f08ff */
[----:B-----5:R-:W-:Y:S01]  /*cb60*/  IMAD.MOV.U32 R5, RZ, RZ, R26 ;  /* 0x000000ffff057224 */ /* 0x020fe200078e001a */
[----:B------:R-:W-:Y:S01]  /*cb70*/  BSSY B1, `(.L_x_5862) ;  /* 0x0000038000017945 */ /* 0x000fe20003800000 */
[C---:B------:R-:W-:Y:S01]  /*cb80*/  VIADD R6, R3.reuse, 0x15400 ;  /* 0x0001540003067836 */ /* 0x040fe20000000000 */
[----:B------:R-:W-:Y:S01]  /*cb90*/  LOP3.LUT R4, R4, 0xfffffffe, RZ, 0xc0, !PT ;  /* 0xfffffffe04047812 */ /* 0x000fe200078ec0ff */
[----:B0-----:R-:W-:Y:S01]  /*cba0*/  VIADD R0, R3, 0x15440 ;  /* 0x0001544003007836 */ /* 0x001fe20000000000 */
[----:B------:R-:W-:Y:S01]  /*cbb0*/  PRMT R96, R5, 0x7610, R96 ;  /* 0x0000761005607816 */ /* 0x000fe20000000060 */
[----:B------:R-:W-:Y:S02]  /*cbc0*/  IMAD.MOV.U32 R5, RZ, RZ, R27 ;  /* 0x000000ffff057224 */ /* 0x000fe400078e001b */
[----:B------:R-:W-:Y:S02]  /*cbd0*/  IMAD.IADD R4, R233, 0x1, -R4 ;  /* 0x00000001e9047824 */ /* 0x000fe400078e0a04 */
[----:B------:R-:W-:Y:S01]  /*cbe0*/  @P0 VIADD R0, R6, 0xffffffc0 ;  /* 0xffffffc006000836 */ /* 0x000fe20000000000 */
[----:B------:R-:W-:Y:S01]  /*cbf0*/  PRMT R97, R5, 0x7610, R97 ;  /* 0x0000761005617816 */ /* 0x000fe20000000061 */
[----:B------:R-:W-:Y:S01]  /*cc00*/  IMAD.MOV.U32 R6, RZ, RZ, R38 ;  /* 0x000000ffff067224 */ /* 0x000fe200078e0026 */
[----:B------:R-:W-:Y:S01]  /*cc10*/  SHF.L.U32 R5, R4, 0x1f, RZ ;  /* 0x0000001f04057819 */ /* 0x000fe200000006ff */
[----:B------:R-:W-:-:S02]  /*cc20*/  IMAD.MOV.U32 R7, RZ, RZ, R39 ;  /* 0x000000ffff077224 */ /* 0x000fc400078e0027 */
[----:B------:R-:W-:Y:S01]  /*cc30*/  IMAD.MOV.U32 R4, RZ, RZ, R13 ;  /* 0x000000ffff047224 */ /* 0x000fe200078e000d */
[----:B------:R-:W0:Y:S01]  /*cc40*/  SYNCS.PHASECHK.TRANS64.TRYWAIT P0, [R16+URZ+0x36800], R5 ;  /* 0x03680005100075a7 */ /* 0x000e22000800017f */
[----:B------:R-:W-:Y:S01]  /*cc50*/  PRMT R100, R6, 0x7610, R100 ;  /* 0x0000761006647816 */ /* 0x000fe20000000064 */
[----:B------:R-:W-:Y:S01]  /*cc60*/  IMAD.MOV.U32 R6, RZ, RZ, R8 ;  /* 0x000000ffff067224 */ /* 0x000fe200078e0008 */
[----:B------:R-:W-:Y:S01]  /*cc70*/  PRMT R101, R7, 0x7610, R101 ;  /* 0x0000761007657816 */ /* 0x000fe20000000065 */
        /* <DEDUP_REMOVED lines=29> */
[----:B------:R-:W-:Y:S01]  /*ce50*/  VIADDMNMX R63, R66, -R223, 0x80, PT ;  /* 0x00000080423f7446 */ /* 0x000fe200038009df */
[----:B--2---:R-:W-:Y:S01]  /*ce60*/  IMAD.MOV.U32 R65, RZ, RZ, R15 ;  /* 0x000000ffff417224 */ /* 0x004fe200078e000f */
        /* <DEDUP_REMOVED lines=8> */
.L_x_6153:
[----:B------:R-:W-:Y:S05]  /*cef0*/  BSYNC B1 ;  /* 0x0000000000017941 */ /* 0x000fea0003800000 */
.L_x_5862:
[----:B------:R-:W-:Y:S01]  /*cf00*/  BSSY B1, `(.L_x_5864) ;  /* 0x000012f000017945 */ /* 0x000fe20003800000 */
[----:B------:R-:W-:Y:S02]  /*cf10*/  PRMT R65, R4, 0x7610, R65 ;  /* 0x0000761004417816 */ /* 0x000fe40000000041 */
[----:B------:R-:W-:Y:S01]  /*cf20*/  PRMT R66, R6, 0x7610, R66 ;  /* 0x0000761006427816 */ /* 0x000fe20000000042 */
[----:B------:R-:W-:Y:S06]  /*cf30*/  @P1 BRA `(.L_x_5865) ;  /* 0x0000001000ac1947 */ /* 0x000fec0003800000 */
[----:B0-----:R-:W0:Y:S01]  /*cf40*/  LDC R5, c[0x0][0x3f4] ;  /* 0x0000fd00ff057b82 */ /* 0x001e220000000800 */
        /* <DEDUP_REMOVED lines=54> */
.L_x_5867:
[----:B------:R-:W-:Y:S05]  /*d2b0*/  BSYNC B2 ;  /* 0x0000000000027941 */ /* 0x000fea0003800000 */
.L_x_5866:
[----:B------:R-:W-:Y:S04]  /*d2c0*/  BSSY B2, `(.L_x_5868) ;  /* 0x0000030000027945 */ /* 0x000fe80003800000 */
[----:B------:R-:W-:Y:S05]  /*d2d0*/  @P1 BRA `(.L_x_5869) ;  /* 0x0000000000b81947 */ /* 0x000fea0003800000 */
[----:B0-----:R-:W0:Y:S01]  /*d2e0*/  LDS.128 R4, [R0] ;  /* 0x0000000000047984 */ /* 0x001e220000000c00 */
        /* <DEDUP_REMOVED lines=20> */
[C---:B------:R-:W-:Y:S01]  /*d430*/  FFMA.FTZ R109, R54.reuse, R59, R108 ;  /* 0x0000003b366d7223 */ /* 0x040fe2000001006c */
[-C--:B------:R-:W-:Y:S01]  /*d440*/  FMUL.FTZ R59, R57, R105.reuse ;  /* 0x00000069393b7220 */ /* 0x080fe20000410000 */
        /* <DEDUP_REMOVED lines=22> */
[----:B------:R1:W-:Y:S02]  /*d5b0*/  STS.128 [R0], R4 ;  /* 0x0000000400007388 */ /* 0x0003e40000000c00 */
.L_x_5869:
[----:B------:R-:W-:Y:S05]  /*d5c0*/  BSYNC B2 ;  /* 0x0000000000027941 */ /* 0x000fea0003800000 */
.L_x_5868:
[----:B------:R-:W-:Y:S04]  /*d5d0*/  BSSY B2, `(.L_x_5870) ;  /* 0x0000030000027945 */ /* 0x000fe80003800000 */
[----:B------:R-:W-:Y:S05]  /*d5e0*/  @P2 BRA `(.L_x_5871) ;  /* 0x0000000000b82947 */ /* 0x000fea0003800000 */
[----:B01----:R-:W0:Y:S01]  /*d5f0*/  LDS.128 R4, [R3+0x19400] ;  /* 0x0194000003047984 */ /* 0x003e220000000c00 */
        /* <DEDUP_REMOVED lines=45> */
.L_x_5871:
[----:B------:R-:W-:Y:S05]  /*d8d0*/  BSYNC B2 ;  /* 0x0000000000027941 */ /* 0x000fea0003800000 */
.L_x_5870:
[----:B------:R-:W-:Y:S04]  /*d8e0*/  BSSY B2, `(.L_x_5872) ;  /* 0x0000030000027945 */ /* 0x000fe80003800000 */
        /* <DEDUP_REMOVED lines=47> */
.L_x_5873:
[----:B------:R-:W-:Y:S05]  /*dbe0*/  BSYNC B2 ;  /* 0x0000000000027941 */ /* 0x000fea0003800000 */
.L_x_5872:
        /* <DEDUP_REMOVED lines=48> */
.L_x_5875:
[----:B------:R-:W-:Y:S05]  /*def0*/  BSYNC B2 ;  /* 0x0000000000027941 */ /* 0x000fea0003800000 */
.L_x_5874:
[----:B------:R-:W-:Y:S05]  /*df00*/  @P5 BRA `(.L_x_5865) ;  /* 0x0000000000b85947 */ /* 0x000fea0003800000 */
[----:B01234-:R-:W0:Y:S01]  /*df10*/  LDS.128 R4, [R0+0x8000] ;  /* 0x0080000000047984 */ /* 0x01fe220000000c00 */
        /* <DEDUP_REMOVED lines=45> */
.L_x_5865:
[----:B------:R-:W-:Y:S05]  /*e1f0*/  BSYNC B1 ;  /* 0x0000000000017941 */ /* 0x000fea0003800000 */
.L_x_5864:
        /* <DEDUP_REMOVED lines=57> */
.L_x_5878:
[----:B------:R-:W-:Y:S05]  /*e590*/  BSYNC B1 ;  /* 0x0000000000017941 */ /* 0x000fea0003800000 */
.L_x_5877:
        /* <DEDUP_REMOVED lines=48> */
.L_x_5880:
[----:B------:R-:W-:Y:S05]  /*e8a0*/  BSYNC B1 ;  /* 0x0000000000017941 */ /* 0x000fea0003800000 */
.L_x_5879:
        /* <DEDUP_REMOVED lines=48> */
.L_x_5882:
[----:B------:R-:W-:Y:S05]  /*ebb0*/  BSYNC B1 ;  /* 0x0000000000017941 */ /* 0x000fea0003800000 */
.L_x_5881:
        /* <DEDUP_REMOVED lines=48> */
.L_x_5884:
[----:B------:R-:W-:Y:S05]  /*eec0*/  BSYNC B1 ;  /* 0x0000000000017941 */ /* 0x000fea0003800000 */
.L_x_5883:
        /* <DEDUP_REMOVED lines=48> */
.L_x_5886:
[----:B------:R-:W-:Y:S05]  /*f1d0*/  BSYNC B1 ;  /* 0x0000000000017941 */ /* 0x000fea0003800000 */
.L_x_5885:
        /* <DEDUP_REMOVED lines=48> */
.L_x_5855:
        /* <DEDUP_REMOVED lines=8> */
[----:B------:R-:W-:Y:S02]  /*f560*/  IMAD.MOV.U32 R7, RZ, RZ, R29 ;  /* 0x000000ffff077224 */ /* 0x000fe400078e001d */
[----:B------:R-:W-:Y:S01]  /*f570*/  IMAD.IADD R73, R73, 0x1, -R38 ;  /* 0x0000000149497824 */ /* 0x000fe200078e0a26 */
[----:B------:R-:W-:-:S03]  /*f580*/  LEA.HI R69, R21, R206, RZ, 0x3 ;  /* 0x000000ce15457211 */ /* 0x000fc600078f18ff */
[----:B------:R-:W-:Y:S01]  /*f590*/  IMAD R3, R73, 0x40, R64 ;  /* 0x0000004049037824 */ /* 0x000fe200078e0240 */
        /* <DEDUP_REMOVED lines=33> */
.L_x_6159:
        /* <DEDUP_REMOVED lines=37> */
[----:B------:R-:W-:Y:S01]  /*fa00*/  CS2R R38, SRZ ;  /* 0x0000000000267805 */ /* 0x000fe2000001ff00 */
[--C-:B----4-:R-:W-:Y:S01]  /*fa10*/  @!P2 IMAD.WIDE R10, R25, 0x2, R14.reuse ;  /* 0x00000002190aa825 */ /* 0x110fe200078e020e */
[----:B------:R-:W-:Y:S01]  /*fa20*/  CS2R R24, SRZ ;  /* 0x0000000000187805 */ /* 0x000fe2000001ff00 */
[----:B------:R0:W5:Y:S02]  /*fa30*/  @!P1 LD.E.128 R28, desc[UR60][R4.64] ;  /* 0x0000003c041c9980 */ /* 0x000164000c101d00 */
[--C-:B------:R-:W-:Y:S02]  /*fa40*/  @!P1 IMAD.WIDE R8, R13, 0x2, R14.reuse ;  /* 0x000000020d089825 */ /* 0x100fe400078e020e */
[----:B------:R0:W5:Y:S02]  /*fa50*/  @!P2 LD.E.128 R36, desc[UR60][R10.64] ;  /* 0x0000003c0a24a980 */ /* 0x000164000c101d00 */
[----:B------:R-:W-:-:S02]  /*fa60*/  @!P0 IMAD.WIDE R14, R18, 0x2, R14 ;  /* 0x00000002120e8825 */ /* 0x000fc400078e020e */
[----:B------:R0:W5:Y:S04]  /*fa70*/  @!P1 LD.E.128 R40, desc[UR60][R8.64] ;  /* 0x0000003c08289980 */ /* 0x000168000c101d00 */
[----:B------:R0:W5:Y:S04]  /*fa80*/  @!P0 LD.E.128 R44, desc[UR60][R14.64] ;  /* 0x0000003c0e2c8980 */ /* 0x000168000c101d00 */
[----:B------:R0:W5:Y:S02]  /*fa90*/  @!P2 LD.E.128 R24, desc[UR60][R6.64] ;  /* 0x0000003c0618a980 */ /* 0x000164000c101d00 */
.L_x_5889:
[----:B------:R-:W-:Y:S05]  /*faa0*/  BSYNC B1 ;  /* 0x0000000000017941 */ /* 0x000fea0003800000 */
.L_x_5888:
        /* <DEDUP_REMOVED lines=55> */
.L_x_6165:
        /* <DEDUP_REMOVED lines=45> */
.L_x_5892:
[----:B------:R-:W-:Y:S05]  /*100f0*/  BSYNC B1 ;  /* 0x0000000000017941 */ /* 0x000fea0003800000 */
.L_x_5891:
[----:B----4-:R-:W-:Y:S01]  /*10100*/  LEA.HI R60, R233, R233, RZ, 0x1 ;  /* 0x000000e9e93c7211 */ /* 0x010fe200078f08ff */
[----:B-----5:R-:W-:Y:S01]  /*10110*/  IMAD.MOV.U32 R61, RZ, RZ, R4 ;  /* 0x000000ffff3d7224 */ /* 0x020fe200078e0004 */
[----:B--2---:R-:W-:Y:S01]  /*10120*/  VIADDMNMX R71, R75, -R223, 0x80, PT ;  /* 0x000000804b477446 */ /* 0x004fe200038009df */
[----:B-1----:R-:W-:Y:S01]  /*10130*/  IMAD.MOV.U32 R62, RZ, RZ, R5 ;  /* 0x000000ffff3e7224 */ /* 0x002fe200078e0005 */
[----:B------:R-:W-:Y:S01]  /*10140*/  LOP3.LUT R60, R60, 0xfffffffe, RZ, 0xc0, !PT ;  /* 0xfffffffe3c3c7812 */ /* 0x000fe200078ec0ff */
[----:B0-----:R-:W-:Y:S01]  /*10150*/  IMAD.MOV.U32 R63, RZ, RZ, R7 ;  /* 0x000000ffff3f7224 */ /* 0x001fe200078e0007 */
        /* <DEDUP_REMOVED lines=17> */
[----:B---3--:R-:W-:Y:S01]  /*10270*/  PRMT R70, R62, 0x7610, R70 ;  /* 0x000076103e467816 */ /* 0x008fe20000000046 */
        /* <DEDUP_REMOVED lines=22> */
[----:B------:R-:W-:Y:S01]  /*103e0*/  IMAD.MOV.U32 R64, RZ, RZ, R57 ;  /* 0x000000ffff407224 */ /* 0x000fe200078e0039 */
        /* <DEDUP_REMOVED lines=8> */
.L_x_6166:
[----:B------:R-:W-:Y:S05]  /*10470*/  BSYNC B1 ;  /* 0x0000000000017941 */ /* 0x000fea0003800000 */
.L_x_5893:
        /* <DEDUP_REMOVED lines=24> */
[--C-:B------:R-:W-:Y:S02]  /*10600*/  SHF.R.U64 R121, R34, 0x10, R35.reuse ;  /* 0x0000001022797819 */ /* 0x100fe40000001223 */
[----:B------:R-:W-:Y:S02]  /*10610*/  IADD3 R65, R60, R65, R218 ;  /* 0x000000413c417210 */ /* 0x000fe40007ffe0da */
[----:B------:R-:W0:Y:S01]  /*10620*/  LDS.128 R60, [R82+0x15400] ;  /* 0x01540000523c7984 */ /* 0x000e220000000c00 */
[----:B------:R-:W-:Y:S02]  /*10630*/  SHF.R.U32.HI R120, RZ, 0x10, R35 ;  /* 0x00000010ff787819 */ /* 0x000fe40000011623 */
[----:B------:R-:W-:Y:S01]  /*10640*/  IMAD R83, R65, 0x2, R16 ;  /* 0x0000000241537824 */ /* 0x000fe200078e0210 */
[----:B------:R-:W-:-:S02]  /*10650*/  PRMT R118, R118, 0x5410, R119 ;  /* 0x0000541076767816 */ /* 0x000fc40000000077 */
[----:B------:R-:W-:Y:S02]  /*10660*/  SHF.R.U32.HI R117, RZ, 0x10, R45 ;  /* 0x00000010ff757819 */ /* 0x000fe4000001162d */
[----:B------:R-:W1:Y:S01]  /*10670*/  LDS.128 R64, [R83+0x15400] ;  /* 0x0154000053407984 */ /* 0x000e620000000c00 */
[----:B------:R-:W-:Y:S01]  /*10680*/  PRMT R34, R78, 0x5432, R123 ;  /* 0x000054324e227816 */ /* 0x000fe2000000007b */
[----:B------:R-:W-:Y:S01]  /*10690*/  IMAD.U32 R126, R118, 0x10000, RZ ;  /* 0x00010000767e7824 */ /* 0x000fe200078e00ff */
[--C-:B------:R-:W-:Y:S02]  /*106a0*/  SHF.R.U64 R45, R46, 0x10, R47.reuse ;  /* 0x000000102e2d7819 */ /* 0x100fe4000000122f */
[----:B------:R-:W-:Y:S01]  /*106b0*/  SHF.R.U32.HI R116, RZ, 0x10, R47 ;  /* 0x00000010ff747819 */ /* 0x000fe2000001162f */
[----:B------:R-:W-:Y:S01]  /*106c0*/  IMAD.U32 R125, R34, 0x10000, RZ ;  /* 0x00010000227d7824 */ /* 0x000fe200078e00ff */
[----:B------:R-:W-:Y:S02]  /*106d0*/  SHF.R.U32.HI R32, RZ, 0x10, R33 ;  /* 0x00000010ff207819 */ /* 0x000fe40000011621 */
[----:B------:R-:W-:-:S02]  /*106e0*/  PRMT R35, R81, 0x5432, R120 ;  /* 0x0000543251237816 */ /* 0x000fc40000000078 */
[----:B------:R-:W-:Y:S02]  /*106f0*/  PRMT R46, R74, 0x5432, R117 ;  /* 0x000054324a2e7816 */ /* 0x000fe40000000075 */
[----:B------:R-:W-:Y:S02]  /*10700*/  PRMT R44, R76, 0x5432, R45 ;  /* 0x000054324c2c7816 */ /* 0x000fe4000000002d */
[----:B------:R-:W-:Y:S01]  /*10710*/  PRMT R45, R77, 0x5432, R116 ;  /* 0x000054324d2d7816 */ /* 0x000fe20000000074 */
[----:B------:R-:W-:Y:S01]  /*10720*/  IMAD.U32 R127, R46, 0x10000, RZ ;  /* 0x000100002e7f7824 */ /* 0x000fe200078e00ff */
[----:B------:R-:W-:Y:S02]  /*10730*/  PRMT R33, R79, 0x5432, R32 ;  /* 0x000054324f217816 */ /* 0x000fe40000000020 */
[----:B------:R-:W-:Y:S02]  /*10740*/  PRMT R32, R80, 0x5432, R121 ;  /* 0x0000543250207816 */ /* 0x000fe40000000079 */
        /* <DEDUP_REMOVED lines=11> */
[----:B------:R-:W-:Y:S01]  /*10800*/  IMAD.U32 R123, R65, 0x10000, RZ ;  /* 0x00010000417b7824 */ /* 0x000fe200078e00ff */
[----:B------:R-:W-:Y:S01]  /*10810*/  LOP3.LUT R63, R66, 0xffff0000, RZ, 0xc0, !PT ;  /* 0xffff0000423f7812 */ /* 0x000fe200078ec0ff */
[C---:B------:R-:W-:Y:S01]  /*10820*/  FMUL.FTZ R128, R120.reuse, R126 ;  /* 0x0000007e78807220 */ /* 0x040fe20000410000 */
[----:B------:R-:W-:Y:S01]  /*10830*/  FMUL.FTZ R130, R120, R125 ;  /* 0x0000007d78827220 */ /* 0x000fe20000410000 */
[----:B------:R-:W-:Y:S01]  /*10840*/  IMAD.U32 R64, R66, 0x10000, RZ ;  /* 0x0001000042407824 */ /* 0x000fe200078e00ff */
[C---:B------:R-:W-:Y:S01]  /*10850*/  LOP3.LUT R66, R67.reuse, 0xffff0000, RZ, 0xc0, !PT ;  /* 0xffff000043427812 */ /* 0x040fe200078ec0ff */
[----:B------:R-:W-:-:S02]  /*10860*/  IMAD.U32 R124, R67, 0x10000, RZ ;  /* 0x00010000437c7824 */ /* 0x000fc400078e00ff */
[----:B------:R-:W-:Y:S01]  /*10870*/  FFMA.FTZ R67, R119, R125, -R128 ;  /* 0x0000007d77437223 */ /* 0x000fe20000010880 */
[----:B------:R-:W-:Y:S02]  /*10880*/  IMAD.U32 R120, R33, 0x10000, RZ ;  /* 0x0001000021787824 */ /* 0x000fe400078e00ff */
[----:B------:R-:W-:Y:S01]  /*10890*/  FMUL.FTZ R129, R123, R127 ;  /* 0x0000007f7b817220 */ /* 0x000fe20000410000 */
[----:B------:R-:W-:Y:S01]  /*108a0*/  FFMA.FTZ R119, R119, R126, R130 ;  /* 0x0000007e77777223 */ /* 0x000fe20000010082 */
[----:B------:R-:W-:Y:S01]  /*108b0*/  IMAD.U32 R128, R45, 0x10000, RZ ;  /* 0x000100002d807824 */ /* 0x000fe200078e00ff */
[----:B------:R-:W-:Y:S01]  /*108c0*/  LOP3.LUT R126, R118, 0xffff0000, RZ, 0xc0, !PT ;  /* 0xffff0000767e7812 */ /* 0x000fe200078ec0ff */
[----:B------:R-:W-:Y:S02]  /*108d0*/  IMAD.U32 R125, R35, 0x10000, RZ ;  /* 0x00010000237d7824 */ /* 0x000fe400078e00ff */
[-C--:B------:R-:W-:Y:S01]  /*108e0*/  FMUL.FTZ R123, R123, R120.reuse ;  /* 0x000000787b7b7220 */ /* 0x080fe20000410000 */
[----:B------:R-:W-:Y:S01]  /*108f0*/  FFMA.FTZ R120, R122, R120, -R129 ;  /* 0x000000787a787223 */ /* 0x000fe20000010881 */
[C---:B------:R-:W-:Y:S01]  /*10900*/  FMUL.FTZ R130, R124.reuse, R128 ;  /* 0x000000807c827220 */ /* 0x040fe20000410000 */
[----:B------:R-:W-:Y:S01]  /*10910*/  FMUL.FTZ R129, R124, R125 ;  /* 0x0000007d7c817220 */ /* 0x000fe20000410000 */
[C---:B------:R-:W-:Y:S01]  /*10920*/  FMUL.FTZ R124, R117.reuse, R126 ;  /* 0x0000007e757c7220 */ /* 0x040fe20000410000 */
[----:B------:R-:W-:Y:S01]  /*10930*/  FFMA.FTZ R122, R122, R127, R123 ;  /* 0x0000007f7a7a7223 */ /* 0x000fe2000001007b */
[----:B------:R-:W-:Y:S01]  /*10940*/  LOP3.LUT R123, R46, 0xffff0000, RZ, 0xc0, !PT ;  /* 0xffff00002e7b7812 */ /* 0x000fe200078ec0ff */
[-C--:B------:R-:W-:Y:S01]  /*10950*/  FMUL.FTZ R46, R117, R34.reuse ;  /* 0x00000022752e7220 */ /* 0x080fe20000410000 */
[----:B------:R-:W-:Y:S01]  /*10960*/  FFMA.FTZ R34, R47, R34, -R124 ;  /* 0x000000222f227223 */ /* 0x000fe2000001087c */
[----:B------:R-:W-:Y:S01]  /*10970*/  IMAD.U32 R124, R44, 0x10000, RZ ;  /* 0x000100002c7c7824 */ /* 0x000fe200078e00ff */
[----:B------:R-:W-:Y:S01]  /*10980*/  LOP3.LUT R65, R65, 0xffff0000, RZ, 0xc0, !PT ;  /* 0xffff000041417812 */ /* 0x000fe200078ec0ff */
[----:B------:R-:W-:-:S02]  /*10990*/  IMAD.U32 R117, R32, 0x10000, RZ ;  /* 0x0001000020757824 */ /* 0x000fc400078e00ff */
[----:B------:R-:W-:Y:S01]  /*109a0*/  FFMA.FTZ R46, R47, R126, R46 ;  /* 0x0000007e2f2e7223 */ /* 0x000fe2000001002e */
[-C--:B------:R-:W-:Y:S01]  /*109b0*/  FMUL.FTZ R126, R64, R124.reuse ;  /* 0x0000007c407e7220 */ /* 0x080fe20000410000 */
[----:B------:R-:W-:Y:S01]  /*109c0*/  LOP3.LUT R44, R44, 0xffff0000, RZ, 0xc0, !PT ;  /* 0xffff00002c2c7812 */ /* 0x000fe200078ec0ff */
[----:B------:R-:W-:Y:S01]  /*109d0*/  FMUL.FTZ R64, R64, R117 ;  /* 0x0000007540407220 */ /* 0x000fe20000410000 */
[----:B------:R-:W-:Y:S01]  /*109e0*/  LOP3.LUT R45, R45, 0xffff0000, RZ, 0xc0, !PT ;  /* 0xffff00002d2d7812 */ /* 0x000fe200078ec0ff */
[----:B------:R-:W-:Y:S01]  /*109f0*/  FFMA.FTZ R118, R121, R125, -R130 ;  /* 0x0000007d79767223 */ /* 0x000fe20000010882 */
[----:B------:R-:W-:Y:S01]  /*10a00*/  LOP3.LUT R33, R33, 0xffff0000, RZ, 0xc0, !PT ;  /* 0xffff000021217812 */ /* 0x000fe200078ec0ff */
[C---:B------:R-:W-:Y:S01]  /*10a10*/  FFMA.FTZ R126, R61.reuse, R117, -R126 ;  /* 0x000000753d7e7223 */ /* 0x040fe2000001087e */
[----:B------:R-:W-:Y:S01]  /*10a20*/  LOP3.LUT R32, R32, 0xffff0000, RZ, 0xc0, !PT ;  /* 0xffff000020207812 */ /* 0x000fe200078ec0ff */
[----:B------:R-:W-:Y:S01]  /*10a30*/  FFMA.FTZ R64, R61, R124, R64 ;  /* 0x0000007c3d407223 */ /* 0x000fe20000010040 */
[----:B------:R-:W-:Y:S01]  /*10a40*/  LOP3.LUT R35, R35, 0xffff0000, RZ, 0xc0, !PT ;  /* 0xffff000023237812 */ /* 0x000fe200078ec0ff */
[----:B------:R-:W-:Y:S01]  /*10a50*/  FFMA.FTZ R121, R121, R128, R129 ;  /* 0x0000008079797223 */ /* 0x000fe20000010081 */
[----:B------:R-:W-:Y:S01]  /*10a60*/  FMUL.FTZ R125, R65, R123 ;  /* 0x0000007b417d7220 */ /* 0x000fe20000410000 */
[----:B------:R-:W-:Y:S01]  /*10a70*/  FMUL.FTZ R47, R63, R44 ;  /* 0x0000002c3f2f7220 */ /* 0x000fe20000410000 */
[C---:B------:R-:W-:Y:S01]  /*10a80*/  FMUL.FTZ R61, R66.reuse, R45 ;  /* 0x0000002d423d7220 */ /* 0x040fe20000410000 */
        /* <DEDUP_REMOVED lines=16> */
[----:B------:R1:W-:Y:S01]  /*10b90*/  STS.128 [R82+0x15400], R32 ;  /* 0x0154002052007388 */ /* 0x0003e20000000c00 */
[----:B------:R-:W-:-:S05]  /*10ba0*/  F2FP.BF16.F32.PACK_AB R47, R66, R121 ;  /* 0x00000079422f723e */ /* 0x000fca00000010ff */
[----:B------:R1:W-:Y:S02]  /*10bb0*/  STS.128 [R83+0x15400], R44 ;  /* 0x0154002c53007388 */ /* 0x0003e40000000c00 */
.L_x_5898:
[----:B------:R-:W-:Y:S05]  /*10bc0*/  BSYNC B2 ;  /* 0x0000000000027941 */ /* 0x000fea0003800000 */
.L_x_5897:
[----:B------:R-:W-:Y:S04]  /*10bd0*/  BSSY B2, `(.L_x_5899) ;  /* 0x0000071000027945 */ /* 0x000fe80003800000 */
[----:B------:R-:W-:Y:S05]  /*10be0*/  @P1 BRA `(.L_x_5900) ;  /* 0x0000000400bc1947 */ /* 0x000fea0003800000 */
[----:B-1----:R-:W2:Y:S01]  /*10bf0*/  LDL R32, [R1+0x50] ;  /* 0x0000500001207983 */ /* 0x002ea20000100800 */
        /* <DEDUP_REMOVED lines=9> */
[----:B------:R-:W-:Y:S02]  /*10c90*/  SHF.R.U32.HI R31, RZ, 0x10, R31 ;  /* 0x00000010ff1f7819 */ /* 0x000fe4000001161f */
[----:B------:R-:W-:Y:S02]  /*10ca0*/  SHF.R.U32.HI R41, RZ, 0x10, R41 ;  /* 0x00000010ff297819 */ /* 0x000fe40000011629 */
[----:B------:R-:W-:Y:S02]  /*10cb0*/  PRMT R109, R109, 0x5410, R30 ;  /* 0x000054106d6d7816 */ /* 0x000fe4000000001e */
[----:B------:R-:W-:-:S02]  /*10cc0*/  PRMT R115, R115, 0x5410, R64 ;  /* 0x0000541073737816 */ /* 0x000fc40000000040 */
[----:B------:R-:W-:Y:S01]  /*10cd0*/  SHF.R.U64 R28, R42, 0x10, R43 ;  /* 0x000000102a1c7819 */ /* 0x000fe2000000122b */
[----:B------:R-:W-:Y:S01]  /*10ce0*/  IMAD.U32 R64, R109, 0x10000, RZ ;  /* 0x000100006d407824 */ /* 0x000fe200078e00ff */
[----:B------:R-:W-:Y:S02]  /*10cf0*/  PRMT R112, R112, 0x5410, R31 ;  /* 0x0000541070707816 */ /* 0x000fe4000000001f */
[----:B------:R-:W-:Y:S02]  /*10d00*/  PRMT R110, R110, 0x5410, R41 ;  /* 0x000054106e6e7816 */ /* 0x000fe40000000029 */
[----:B------:R-:W-:Y:S02]  /*10d10*/  SHF.R.U32.HI R29, RZ, 0x10, R29 ;  /* 0x00000010ff1d7819 */ /* 0x000fe4000001161d */
[----:B------:R-:W-:Y:S01]  /*10d20*/  SHF.R.U32.HI R43, RZ, 0x10, R43 ;  /* 0x00000010ff2b7819 */ /* 0x000fe2000001162b */
[----:B------:R-:W-:Y:S01]  /*10d30*/  IMAD.U32 R65, R110, 0x10000, RZ ;  /* 0x000100006e417824 */ /* 0x000fe200078e00ff */
[----:B------:R-:W-:-:S02]  /*10d40*/  PRMT R114, R114, 0x5410, R29 ;  /* 0x0000541072727816 */ /* 0x000fc4000000001d */
[----:B------:R-:W-:Y:S02]  /*10d50*/  PRMT R108, R108, 0x5410, R43 ;  /* 0x000054106c6c7816 */ /* 0x000fe4000000002b */
[----:B------:R-:W-:Y:S02]  /*10d60*/  PRMT R111, R111, 0x5410, R28 ;  /* 0x000054106f6f7816 */ /* 0x000fe4000000001c */
[----:B------:R-:W-:Y:S02]  /*10d70*/  PRMT R113, R113, 0x5410, R62 ;  /* 0x0000541071717816 */ /* 0x000fe4000000003e */
[----:B------:R-:W-:Y:S02]  /*10d80*/  LOP3.LUT R109, R109, 0xffff0000, RZ, 0xc0, !PT ;  /* 0xffff00006d6d7812 */ /* 0x000fe400078ec0ff */
[----:B------:R-:W-:Y:S02]  /*10d90*/  LOP3.LUT R110, R110, 0xffff0000, RZ, 0xc0, !PT ;  /* 0xffff00006e6e7812 */ /* 0x000fe400078ec0ff */
[----:B--2---:R-:W-:-:S02]  /*10da0*/  R2UR UR4, R32 ;  /* 0x00000000200472ca */ /* 0x004fc400000e0000 */
        /* <DEDUP_REMOVED lines=15> */
[----:B------:R-:W-:Y:S01]  /*10ea0*/  IMAD.U32 R32, R115, 0x10000, RZ ;  /* 0x0001000073207824 */ /* 0x000fe200078e00ff */
[C---:B------:R-:W-:Y:S01]  /*10eb0*/  LOP3.LUT R28, R34.reuse, 0xffff0000, RZ, 0xc0, !PT ;  /* 0xffff0000221c7812 */ /* 0x040fe200078ec0ff */
[----:B------:R-:W-:Y:S01]  /*10ec0*/  IMAD.U32 R29, R34, 0x10000, RZ ;  /* 0x00010000221d7824 */ /* 0x000fe200078e00ff */
[C---:B------:R-:W-:Y:S01]  /*10ed0*/  LOP3.LUT R34, R35.reuse, 0xffff0000, RZ, 0xc0, !PT ;  /* 0xffff000023227812 */ /* 0x040fe200078ec0ff */
[----:B------:R-:W-:Y:S01]  /*10ee0*/  IMAD.U32 R43, R35, 0x10000, RZ ;  /* 0x00010000232b7824 */ /* 0x000fe200078e00ff */
[----:B------:R-:W-:Y:S01]  /*10ef0*/  LOP3.LUT R115, R115, 0xffff0000, RZ, 0xc0, !PT ;  /* 0xffff000073737812 */ /* 0x000fe200078ec0ff */
[----:B-1----:R-:W-:Y:S01]  /*10f00*/  IMAD.U32 R31, R44, 0x10000, RZ ;  /* 0x000100002c1f7824 */ /* 0x002fe200078e00ff */
[C---:B------:R-:W-:Y:S01]  /*10f10*/  LOP3.LUT R30, R46.reuse, 0xffff0000, RZ, 0xc0, !PT ;  /* 0xffff00002e1e7812 */ /* 0x040fe200078ec0ff */
[----:B------:R-:W-:Y:S01]  /*10f20*/  IMAD.U32 R62, R46, 0x10000, RZ ;  /* 0x000100002e3e7824 */ /* 0x000fe200078e00ff */
[----:B------:R-:W-:Y:S01]  /*10f30*/  LOP3.LUT R46, R47, 0xffff0000, RZ, 0xc0, !PT ;  /* 0xffff00002f2e7812 */ /* 0x000fe200078ec0ff */
[C---:B------:R-:W-:Y:S01]  /*10f40*/  FMUL.FTZ R66, R31.reuse, R64 ;  /* 0x000000401f427220 */ /* 0x040fe20000410000 */
[----:B------:R-:W-:Y:S01]  /*10f50*/  FMUL.FTZ R82, R31, R32 ;  /* 0x000000201f527220 */ /* 0x000fe20000410000 */
[----:B------:R-:W-:Y:S01]  /*10f60*/  IMAD.U32 R35, R45, 0x10000, RZ ;  /* 0x000100002d237824 */ /* 0x000fe200078e00ff */
[----:B------:R-:W-:Y:S01]  /*10f70*/  LOP3.LUT R44, R44, 0xffff0000, RZ, 0xc0, !PT ;  /* 0xffff00002c2c7812 */ /* 0x000fe200078ec0ff */
[----:B------:R-:W-:-:S02]  /*10f80*/  IMAD.U32 R63, R47, 0x10000, RZ ;  /* 0x000100002f3f7824 */ /* 0x000fc400078e00ff */
[C---:B------:R-:W-:Y:S01]  /*10f90*/  FFMA.FTZ R31, R41.reuse, R32, -R66 ;  /* 0x00000020291f7223 */ /* 0x040fe20000010842 */
[----:B------:R-:W-:Y:S02]  /*10fa0*/  IMAD.U32 R47, R114, 0x10000, RZ ;  /* 0x00010000722f7824 */ /* 0x000fe400078e00ff */
[----:B------:R-:W-:Y:S01]  /*10fb0*/  FFMA.FTZ R32, R41, R64, R82 ;  /* 0x0000004029207223 */ /* 0x000fe20000010052 */
[----:B------:R-:W-:Y:S02]  /*10fc0*/  IMAD.U32 R66, R108, 0x10000, RZ ;  /* 0x000100006c427824 */ /* 0x000fe400078e00ff */
[C---:B------:R-:W-:Y:S01]  /*10fd0*/  FMUL.FTZ R67, R35.reuse, R65 ;  /* 0x0000004123437220 */ /* 0x040fe20000410000 */
[----:B------:R-:W-:Y:S02]  /*10fe0*/  IMAD.U32 R64, R112, 0x10000, RZ ;  /* 0x0001000070407824 */ /* 0x000fe400078e00ff */
[----:B------:R-:W-:Y:S01]  /*10ff0*/  FMUL.FTZ R41, R35, R47 ;  /* 0x0000002f23297220 */ /* 0x000fe20000410000 */
[----:B------:R-:W-:-:S02]  /*11000*/  IMAD.U32 R42, R33, 0x10000, RZ ;  /* 0x00010000212a7824 */ /* 0x000fc400078e00ff */
[C---:B------:R-:W-:Y:S01]  /*11010*/  FMUL.FTZ R82, R63.reuse, R66 ;  /* 0x000000423f527220 */ /* 0x040fe20000410000 */
[-C--:B------:R-:W-:Y:S01]  /*11020*/  FMUL.FTZ R63, R63, R64.reuse ;  /* 0x000000403f3f7220 */ /* 0x080fe20000410000 */
[----:B------:R-:W-:Y:S01]  /*11030*/  LOP3.LUT R45, R45, 0xffff0000, RZ, 0xc0, !PT ;  /* 0xffff00002d2d7812 */ /* 0x000fe200078ec0ff */
[C---:B------:R-:W-:Y:S01]  /*11040*/  FFMA.FTZ R35, R42.reuse, R47, -R67 ;  /* 0x0000002f2a237223 */ /* 0x040fe20000010843 */
[----:B------:R-:W-:Y:S01]  /*11050*/  FFMA.FTZ R42, R42, R65, R41 ;  /* 0x000000412a2a7223 */ /* 0x000fe20000010029 */
[C---:B------:R-:W-:Y:S01]  /*11060*/  FFMA.FTZ R41, R43.reuse, R64, -R82 ;  /* 0x000000402b297223 */ /* 0x040fe20000010852 */
[----:B------:R-:W-:Y:S01]  /*11070*/  FFMA.FTZ R63, R43, R66, R63 ;  /* 0x000000422b3f7223 */ /* 0x000fe2000001003f */
[C---:B------:R-:W-:Y:S01]  /*11080*/  FMUL.FTZ R43, R44.reuse, R109 ;  /* 0x0000006d2c2b7220 */ /* 0x040fe20000410000 */
[----:B------:R-:W-:Y:S01]  /*11090*/  FMUL.FTZ R47, R44, R115 ;  /* 0x000000732c2f7220 */ /* 0x000fe20000410000 */
[----:B------:R-:W-:Y:S01]  /*110a0*/  LOP3.LUT R114, R114, 0xffff0000, RZ, 0xc0, !PT ;  /* 0xffff000072727812 */ /* 0x000fe200078ec0ff */
[----:B------:R-:W-:-:S02]  /*110b0*/  IMAD.U32 R44, R111, 0x10000, RZ ;  /* 0x000100006f2c7824 */ /* 0x000fc400078e00ff */
[C---:B------:R-:W-:Y:S01]  /*110c0*/  FFMA.FTZ R64, R40.reuse, R115, -R43 ;  /* 0x0000007328407223 */ /* 0x040fe2000001082b */
[----:B------:R-:W-:Y:S01]  /*110d0*/  FFMA.FTZ R47, R40, R109, R47 ;  /* 0x0000006d282f7223 */ /* 0x000fe2000001002f */
[----:B------:R-:W-:Y:S01]  /*110e0*/  LOP3.LUT R33, R33, 0xffff0000, RZ, 0xc0, !PT ;  /* 0xffff000021217812 */ /* 0x000fe200078ec0ff */
[----:B------:R-:W-:Y:S02]  /*110f0*/  IMAD.U32 R43, R113, 0x10000, RZ ;  /* 0x00010000712b7824 */ /* 0x000fe400078e00ff */
[C---:B------:R-:W-:Y:S01]  /*11100*/  FMUL.FTZ R66, R45.reuse, R110 ;  /* 0x0000006e2d427220 */ /* 0x040fe20000410000 */
[C---:B------:R-:W-:Y:S01]  /*11110*/  FMUL.FTZ R40, R62.reuse, R44 ;  /* 0x0000002c3e287220 */ /* 0x040fe20000410000 */
[-C--:B------:R-:W-:Y:S01]  /*11120*/  FMUL.FTZ R45, R45, R114.reuse ;  /* 0x000000722d2d7220 */ /* 0x080fe20000410000 */
[-C--:B------:R-:W-:Y:S01]  /*11130*/  FMUL.FTZ R62, R62, R43.reuse ;  /* 0x0000002b3e3e7220 */ /* 0x080fe20000410000 */
[----:B------:R-:W-:Y:S01]  /*11140*/  FFMA.FTZ R66, R33, R114, -R66 ;  /* 0x0000007221427223 */ /* 0x000fe20000010842 */
[----:B------:R-:W-:Y:S01]  /*11150*/  FFMA.FTZ R40, R29, R43, -R40 ;  /* 0x0000002b1d287223 */ /* 0x000fe20000010828 */
        /* <DEDUP_REMOVED lines=8> */
[----:B------:R-:W-:Y:S01]  /*111e0*/  F2FP.BF16.F32.PACK_AB R32, R47, R32 ;  /* 0x000000202f20723e */ /* 0x000fe200000010ff */
        /* <DEDUP_REMOVED lines=13> */
[----:B------:R-:W-:-:S05]  /*112c0*/  F2FP.BF16.F32.PACK_AB R35, R46, R63 ;  /* 0x0000003f2e23723e */ /* 0x000fca00000010ff */
[----:B------:R2:W-:Y:S02]  /*112d0*/  STS.128 [R61+0x15400], R32 ;  /* 0x015400203d007388 */ /* 0x0005e40000000c00 */
.L_x_5900:
[----:B------:R-:W-:Y:S05]  /*112e0*/  BSYNC B2 ;  /* 0x0000000000027941 */ /* 0x000fea0003800000 */
.L_x_5899:
[----:B------:R-:W-:Y:S05]  /*112f0*/  @P2 BRA `(.L_x_5896) ;  /* 0x0000000400bc2947 */ /* 0x000fea0003800000 */
[----:B--2---:R-:W2:Y:S01]  /*11300*/  LDL R28, [R1+0x50] ;  /* 0x00005000011c7983 */ /* 0x004ea20000100800 */
[----:B------:R-:W-:Y:S02]  /*11310*/  LEA.HI R75, R75, R20, RZ, 0x1d ;  /* 0x000000144b4b7211 */ /* 0x000fe400078fe8ff */
[----:B------:R-:W-:Y:S02]  /*11320*/  LEA.HI R29, R0, R207, RZ, 0x6 ;  /* 0x000000cf001d7211 */ /* 0x000fe400078f30ff */
[----:B------:R-:W-:Y:S02]  /*11330*/  LOP3.LUT R30, R216, 0x38, R3, 0xf8, !PT ;  /* 0x00000038d81e7812 */ /* 0x000fe400078ef803 */
[----:B-1----:R-:W-:Y:S01]  /*11340*/  SHF.R.U64 R45, R24, 0x10, R25 ;  /* 0x00000010182d7819 */ /* 0x002fe20000001219 */
[----:B------:R-:W-:Y:S01]  /*11350*/  IMAD.SHL.U32 R31, R29, 0x80, RZ ;  /* 0x000000801d1f7824 */ /* 0x000fe200078e00ff */
[----:B------:R-:W-:Y:S02]  /*11360*/  LOP3.LUT R30, R30, R217, RZ, 0x3c, !PT ;  /* 0x000000d91e1e7212 */ /* 0x000fe400078e3cff */
[----:B------:R-:W-:-:S02]  /*11370*/  SHF.R.U64 R43, R26, 0x10, R27 ;  /* 0x000000101a2b7819 */ /* 0x000fc4000000121b */
[----:B------:R-:W-:Y:S02]  /*11380*/  LOP3.LUT R31, R31, 0xffffe000, RZ, 0xc0, !PT ;  /* 0xffffe0001f1f7812 */ /* 0x000fe400078ec0ff */
[----:B------:R-:W-:Y:S02]  /*11390*/  SHF.R.U32.HI R24, RZ, 0x10, R25 ;  /* 0x00000010ff187819 */ /* 0x000fe40000011619 */
[----:B------:R-:W-:Y:S02]  /*113a0*/  IADD3 R30, R30, R31, R218 ;  /* 0x0000001f1e1e7210 */ /* 0x000fe40007ffe0da */
[----:B------:R-:W-:Y:S02]  /*113b0*/  SHF.R.U32.HI R26, RZ, 0x10, R27 ;  /* 0x00000010ff1a7819 */ /* 0x000fe4000001161b */
[----:B------:R-:W-:Y:S02]  /*113c0*/  SHF.R.U64 R27, R36, 0x10, R37 ;  /* 0x00000010241b7819 */ /* 0x000fe40000001225 */
[----:B------:R-:W-:-:S02]  /*113d0*/  SHF.R.U64 R25, R38, 0x10, R39 ;  /* 0x0000001026197819 */ /* 0x000fc40000001227 */
[----:B------:R-:W-:Y:S02]  /*113e0*/  SHF.R.U32.HI R36, RZ, 0x10, R37 ;  /* 0x00000010ff247819 */ /* 0x000fe40000011625 */
[----:B------:R-:W-:Y:S02]  /*113f0*/  PRMT R97, R97, 0x5410, R24 ;  /* 0x0000541061617816 */ /* 0x000fe40000000018 */
[----:B------:R-:W-:Y:S02]  /*11400*/  PRMT R92, R92, 0x5410, R27 ;  /* 0x000054105c5c7816 */ /* 0x000fe4000000001b */
[----:B------:R-:W-:Y:S02]  /*11410*/  PRMT R94, R94, 0x5410, R25 ;  /* 0x000054105e5e7816 */ /* 0x000fe40000000019 */
[----:B------:R-:W-:Y:S02]  /*11420*/  PRMT R99, R99, 0x5410, R26 ;  /* 0x0000541063637816 */ /* 0x000fe4000000001a */
[----:B------:R-:W-:-:S02]  /*11430*/  PRMT R96, R96, 0x5410, R45 ;  /* 0x0000541060607816 */ /* 0x000fc4000000002d */
[----:B------:R-:W-:Y:S02]  /*11440*/  PRMT R93, R93, 0x5410, R36 ;  /* 0x000054105d5d7816 */ /* 0x000fe40000000024 */
[----:B------:R-:W-:Y:S01]  /*11450*/  PRMT R98, R98, 0x5410, R43 ;  /* 0x0000541062627816 */ /* 0x000fe2000000002b */
[----:B------:R-:W-:Y:S01]  /*11460*/  IMAD.U32 R43, R92, 0x10000, RZ ;  /* 0x000100005c2b7824 */ /* 0x000fe200078e00ff */
[----:B------:R-:W-:Y:S01]  /*11470*/  SHF.R.U32.HI R38, RZ, 0x10, R39 ;  /* 0x00000010ff267819 */ /* 0x000fe20000011627 */
[----:B------:R-:W-:Y:S01]  /*11480*/  IMAD.U32 R42, R96, 0x10000, RZ ;  /* 0x00010000602a7824 */ /* 0x000fe200078e00ff */
[----:B------:R-:W-:Y:S01]  /*11490*/  LOP3.LUT R92, R92, 0xffff0000, RZ, 0xc0, !PT ;  /* 0xffff00005c5c7812 */ /* 0x000fe200078ec0ff */
[----:B------:R-:W-:Y:S01]  /*114a0*/  IMAD.U32 R44, R93, 0x10000, RZ ;  /* 0x000100005d2c7824 */ /* 0x000fe200078e00ff */
        /* <DEDUP_REMOVED lines=48> */
[----:B------:R-:W-:Y:S01]  /*117b0*/  FFMA.FTZ R96, R25, R96, -R24 ;  /* 0x0000006019607223 */ /* 0x000fe20000010818 */
[----:B------:R-:W-:Y:S01]  /*117c0*/  IMAD.U32 R24, R98, 0x10000, RZ ;  /* 0x0001000062187824 */ /* 0x000fe200078e00ff */
[----:B------:R-:W-:Y:S01]  /*117d0*/  LOP3.LUT R97, R97, 0xffff0000, RZ, 0xc0, !PT ;  /* 0xffff000061617812 */ /* 0x000fe200078ec0ff */
[----:B------:R-:W-:Y:S01]  /*117e0*/  FMUL.FTZ R44, R38, R26 ;  /* 0x0000001a262c7220 */ /* 0x000fe20000410000 */
[----:B------:R-:W-:Y:S01]  /*117f0*/  LOP3.LUT R94, R94, 0xffff0000, RZ, 0xc0, !PT ;  /* 0xffff00005e5e7812 */ /* 0x000fe200078ec0ff */
[----:B------:R-:W-:Y:S01]  /*11800*/  FMUL.FTZ R38, R38, R24 ;  /* 0x0000001826267220 */ /* 0x000fe20000410000 */
[----:B------:R-:W-:Y:S01]  /*11810*/  LOP3.LUT R35, R35, 0xffff0000, RZ, 0xc0, !PT ;  /* 0xffff000023237812 */ /* 0x000fe200078ec0ff */
[----:B------:R-:W-:Y:S01]  /*11820*/  FFMA.FTZ R43, R36, R42, R43 ;  /* 0x0000002a242b7223 */ /* 0x000fe2000001002b */
[----:B------:R-:W-:Y:S01]  /*11830*/  LOP3.LUT R98, R98, 0xffff0000, RZ, 0xc0, !PT ;  /* 0xffff000062627812 */ /* 0x000fe200078ec0ff */
[----:B------:R-:W-:Y:S01]  /*11840*/  FFMA.FTZ R44, R27, R24, -R44 ;  /* 0x000000181b2c7223 */ /* 0x000fe2000001082c */
[----:B------:R-:W-:Y:S01]  /*11850*/  LOP3.LUT R95, R95, 0xffff0000, RZ, 0xc0, !PT ;  /* 0xffff00005f5f7812 */ /* 0x000fe200078ec0ff */
[----:B------:R-:W-:Y:S01]  /*11860*/  FMUL.FTZ R31, R33, R93 ;  /* 0x0000005d211f7220 */ /* 0x000fe20000410000 */
[----:B------:R-:W-:Y:S01]  /*11870*/  LOP3.LUT R99, R99, 0xffff0000, RZ, 0xc0, !PT ;  /* 0xffff000063637812 */ /* 0x000fe200078ec0ff */
[----:B------:R-:W-:Y:S01]  /*11880*/  FMUL.FTZ R42, R33, R97 ;  /* 0x00000061212a7220 */ /* 0x000fe20000410000 */
[----:B------:R-:W-:Y:S01]  /*11890*/  FFMA.FTZ R32, R25, R92, R32 ;  /* 0x0000005c19207223 */ /* 0x000fe20000010020 */
[C---:B------:R-:W-:Y:S01]  /*118a0*/  FMUL.FTZ R24, R34.reuse, R94 ;  /* 0x0000005e22187220 */ /* 0x040fe20000410000 */
[----:B------:R-:W-:Y:S01]  /*118b0*/  FFMA.FTZ R38, R27, R26, R38 ;  /* 0x0000001a1b267223 */ /* 0x000fe20000010026 */
[-C--:B------:R-:W-:Y:S01]  /*118c0*/  FMUL.FTZ R25, R34, R98.reuse ;  /* 0x0000006222197220 */ /* 0x080fe20000410000 */
[C---:B------:R-:W-:Y:S01]  /*118d0*/  FMUL.FTZ R33, R35.reuse, R95 ;  /* 0x0000005f23217220 */ /* 0x040fe20000410000 */
[----:B------:R-:W-:Y:S01]  /*118e0*/  FMUL.FTZ R26, R35, R99 ;  /* 0x00000063231a7220 */ /* 0x000fe20000410000 */
[----:B------:R-:W-:Y:S01]  /*118f0*/  FFMA.FTZ R36, R28, R97, -R31 ;  /* 0x000000611c247223 */ /* 0x000fe2000001081f */
[C---:B------:R-:W-:Y:S01]  /*11900*/  FFMA.FTZ R27, R29.reuse, R98, -R24 ;  /* 0x000000621d1b7223 */ /* 0x040fe20000010818 */
[----:B------:R-:W-:Y:S01]  /*11910*/  FFMA.FTZ R31, R29, R94, R25 ;  /* 0x0000005e1d1f7223 */ /* 0x000fe20000010019 */
        /* <DEDUP_REMOVED lines=13> */
.L_x_5896:
[----:B------:R-:W-:Y:S05]  /*119f0*/  BSYNC B1 ;  /* 0x0000000000017941 */ /* 0x000fea0003800000 */
.L_x_5895:
        /* <DEDUP_REMOVED lines=10> */
[----:B------:R-:W-:Y:S02]  /*11aa0*/  LEA.HI R73, R33, R73, RZ, 0x1d ;  /* 0x0000004921497211 */ /* 0x000fe400078fe8ff */
[----:B-----5:R-:W-:Y:S02]  /*11ab0*/  R2UR UR4, R46 ;  /* 0x000000002e0472ca */ /* 0x020fe400000e0000 */
[----:B---3--:R-:W-:Y:S01]  /*11ac0*/  SHF.R.S32.HI R26, RZ, 0x1f, R73 ;  /* 0x0000001fff1a7819 */ /* 0x008fe20000011449 */
        /* <DEDUP_REMOVED lines=20> */
[----:B------:R-:W-:Y:S01]  /*11c10*/  PRMT R102, R102, 0x5410, R5 ;  /* 0x0000541066667816 */ /* 0x000fe20000000005 */
[----:B------:R-:W-:Y:S01]  /*11c20*/  IMAD.U32 R40, R100, 0x10000, RZ ;  /* 0x0001000064287824 */ /* 0x000fe200078e00ff */
[----:B------:R-:W-:Y:S01]  /*11c30*/  PRMT R103, R103, 0x5410, R6 ;  /* 0x0000541067677816 */ /* 0x000fe20000000006 */
[----:B------:R-:W-:Y:S01]  /*11c40*/  IMAD.U32 R41, R101, 0x10000, RZ ;  /* 0x0001000065297824 */ /* 0x000fe200078e00ff */
[----:B------:R-:W-:Y:S02]  /*11c50*/  PRMT R104, R104, 0x5410, R39 ;  /* 0x0000541068687816 */ /* 0x000fe40000000027 */
[----:B------:R-:W-:Y:S02]  /*11c60*/  SHF.R.U32.HI R48, RZ, 0x10, R49 ;  /* 0x00000010ff307819 */ /* 0x000fe40000011631 */
[----:B------:R-:W-:Y:S01]  /*11c70*/  SHF.R.U64 R37, R50, 0x10, R51 ;  /* 0x0000001032257819 */ /* 0x000fe20000001233 */
[----:B------:R-:W-:Y:S01]  /*11c80*/  IMAD.U32 R39, R104, 0x10000, RZ ;  /* 0x0001000068277824 */ /* 0x000fe200078e00ff */
[----:B------:R-:W-:-:S02]  /*11c90*/  PRMT R105, R105, 0x5410, R48 ;  /* 0x0000541069697816 */ /* 0x000fc40000000030 */
[----:B------:R-:W-:Y:S02]  /*11ca0*/  SHF.R.U32.HI R50, RZ, 0x10, R51 ;  /* 0x00000010ff327819 */ /* 0x000fe40000011633 */
[----:B------:R-:W-:Y:S02]  /*11cb0*/  LOP3.LUT R100, R100, 0xffff0000, RZ, 0xc0, !PT ;  /* 0xffff000064647812 */ /* 0x000fe400078ec0ff */
[----:B------:R-:W-:Y:S02]  /*11cc0*/  PRMT R107, R107, 0x5410, R50 ;  /* 0x000054106b6b7816 */ /* 0x000fe40000000032 */
[----:B------:R-:W-:Y:S02]  /*11cd0*/  LOP3.LUT R104, R104, 0xffff0000, RZ, 0xc0, !PT ;  /* 0xffff000068687812 */ /* 0x000fe400078ec0ff */
[----:B------:R-:W-:Y:S02]  /*11ce0*/  LOP3.LUT R101, R101, 0xffff0000, RZ, 0xc0, !PT ;  /* 0xffff000065657812 */ /* 0x000fe400078ec0ff */
[----:B------:R-:W-:Y:S01]  /*11cf0*/  PRMT R106, R106, 0x5410, R37 ;  /* 0x000054106a6a7816 */ /* 0x000fe20000000025 */
        /* <DEDUP_REMOVED lines=24> */
[----:B------:R-:W-:Y:S01]  /*11e80*/  FFMA.FTZ R49, R6, R41, R49 ;  /* 0x0000002906317223 */ /* 0x000fe20000010031 */
[-C--:B------:R-:W-:Y:S01]  /*11e90*/  FMUL.FTZ R38, R38, R4.reuse ;  /* 0x0000000426267220 */ /* 0x080fe20000410000 */
[----:B------:R-:W-:Y:S01]  /*11ea0*/  FFMA.FTZ R47, R6, R27, -R47 ;  /* 0x0000001b062f7223 */ /* 0x000fe2000001082f */
[C---:B------:R-:W-:Y:S01]  /*11eb0*/  FFMA.FTZ R41, R35.reuse, R4, -R36 ;  /* 0x0000000423297223 */ /* 0x040fe20000010824 */
[C---:B------:R-:W-:Y:S01]  /*11ec0*/  FMUL.FTZ R4, R28.reuse, R100 ;  /* 0x000000641c047220 */ /* 0x040fe20000410000 */
[----:B------:R-:W-:Y:S01]  /*11ed0*/  FFMA.FTZ R35, R35, R39, R38 ;  /* 0x0000002723237223 */ /* 0x000fe20000010026 */
[----:B------:R-:W-:Y:S01]  /*11ee0*/  FMUL.FTZ R28, R28, R104 ;  /* 0x000000681c1c7220 */ /* 0x000fe20000410000 */
[----:B------:R-:W-:-:S02]  /*11ef0*/  IMAD.U32 R37, R30, 0x10000, RZ ;  /* 0x000100001e257824 */ /* 0x000fc400078e00ff */
[----:B------:R-:W-:Y:S01]  /*11f00*/  FFMA.FTZ R104, R5, R104, -R4 ;  /* 0x0000006805687223 */ /* 0x000fe20000010804 */
[----:B------:R-:W-:Y:S02]  /*11f10*/  IMAD.U32 R6, R102, 0x10000, RZ ;  /* 0x0001000066067824 */ /* 0x000fe400078e00ff */
[C---:B------:R-:W-:Y:S01]  /*11f20*/  FMUL.FTZ R27, R29.reuse, R101 ;  /* 0x000000651d1b7220 */ /* 0x040fe20000410000 */
[-C--:B------:R-:W-:Y:S01]  /*11f30*/  FMUL.FTZ R38, R29, R105.reuse ;  /* 0x000000691d267220 */ /* 0x080fe20000410000 */
[----:B------:R-:W-:Y:S01]  /*11f40*/  IMAD.U32 R4, R106, 0x10000, RZ ;  /* 0x000100006a047824 */ /* 0x000fe200078e00ff */
[----:B------:R-:W-:Y:S01]  /*11f50*/  LOP3.LUT R30, R30, 0xffff0000, RZ, 0xc0, !PT ;  /* 0xffff00001e1e7812 */ /* 0x000fe200078ec0ff */
[----:B------:R-:W-:Y:S01]  /*11f60*/  FMUL.FTZ R40, R37, R6 ;  /* 0x0000000625287220 */ /* 0x000fe20000410000 */
[----:B------:R-:W-:Y:S01]  /*11f70*/  LOP3.LUT R106, R106, 0xffff0000, RZ, 0xc0, !PT ;  /* 0xffff00006a6a7812 */ /* 0x000fe200078ec0ff */
[C---:B------:R-:W-:Y:S01]  /*11f80*/  FFMA.FTZ R36, R24.reuse, R105, -R27 ;  /* 0x0000006918247223 */ /* 0x040fe2000001081b */
[----:B------:R-:W-:Y:S01]  /*11f90*/  LOP3.LUT R31, R31, 0xffff0000, RZ, 0xc0, !PT ;  /* 0xffff00001f1f7812 */ /* 0x000fe200078ec0ff */
[----:B------:R-:W-:Y:S01]  /*11fa0*/  FFMA.FTZ R38, R24, R101, R38 ;  /* 0x0000006518267223 */ /* 0x000fe20000010026 */
[----:B------:R-:W-:Y:S01]  /*11fb0*/  LOP3.LUT R102, R102, 0xffff0000, RZ, 0xc0, !PT ;  /* 0xffff000066667812 */ /* 0x000fe200078ec0ff */
[----:B------:R-:W-:Y:S01]  /*11fc0*/  FMUL.FTZ R24, R37, R4 ;  /* 0x0000000425187220 */ /* 0x000fe20000410000 */
[----:B------:R-:W-:Y:S01]  /*11fd0*/  LOP3.LUT R103, R103, 0xffff0000, RZ, 0xc0, !PT ;  /* 0xffff000067677812 */ /* 0x000fe200078ec0ff */
[----:B------:R-:W-:Y:S01]  /*11fe0*/  FFMA.FTZ R28, R5, R100, R28 ;  /* 0x00000064051c7223 */ /* 0x000fe2000001001c */
[----:B------:R-:W-:Y:S01]  /*11ff0*/  LOP3.LUT R107, R107, 0xffff0000, RZ, 0xc0, !PT ;  /* 0xffff00006b6b7812 */ /* 0x000fe200078ec0ff */
[C---:B------:R-:W-:Y:S01]  /*12000*/  FFMA.FTZ R40, R7.reuse, R4, -R40 ;  /* 0x0000000407287223 */ /* 0x040fe20000010828 */
[C---:B------:R-:W-:Y:S01]  /*12010*/  FMUL.FTZ R5, R30.reuse, R106 ;  /* 0x0000006a1e057220 */ /* 0x040fe20000410000 */
[----:B------:R-:W-:Y:S01]  /*12020*/  FFMA.FTZ R7, R7, R6, R24 ;  /* 0x0000000607077223 */ /* 0x000fe20000010018 */
[-C--:B------:R-:W-:Y:S01]  /*12030*/  FMUL.FTZ R4, R30, R102.reuse ;  /* 0x000000661e047220 */ /* 0x080fe20000410000 */
[C---:B------:R-:W-:Y:S01]  /*12040*/  FMUL.FTZ R29, R31.reuse, R103 ;  /* 0x000000671f1d7220 */ /* 0x040fe20000410000 */
[-C--:B------:R-:W-:Y:S01]  /*12050*/  FMUL.FTZ R6, R31, R107.reuse ;  /* 0x0000006b1f067220 */ /* 0x080fe20000410000 */
        /* <DEDUP_REMOVED lines=14> */
.L_x_5902:
[----:B------:R-:W-:Y:S05]  /*12140*/  BSYNC B1 ;  /* 0x0000000000017941 */ /* 0x000fea0003800000 */
.L_x_5901:
        /* <DEDUP_REMOVED lines=16> */
[----:B---3--:R-:W-:-:S02]  /*12250*/  IADD3 R25, R4, R5, R219 ;  /* 0x0000000504197210 */ /* 0x008fc40007ffe0db */
[----:B------:R-:W-:Y:S02]  /*12260*/  IADD3 R6, R69, R6, R219 ;  /* 0x0000000645067210 */ /* 0x000fe40007ffe0db */
[----:B------:R-:W-:Y:S01]  /*12270*/  SHF.R.U64 R35, R52, 0x10, R53 ;  /* 0x0000001034237819 */ /* 0x000fe20000001235 */
[----:B------:R-:W-:Y:S01]  /*12280*/  IMAD R28, R25, 0x2, R16 ;  /* 0x00000002191c7824 */ /* 0x000fe200078e0210 */
[----:B------:R-:W-:Y:S02]  /*12290*/  LEA R21, R6, UR4, 0x1 ;  /* 0x0000000406157c11 */ /* 0x000fe4000f8e08ff */
[--C-:B------:R-:W-:Y:S02]  /*122a0*/  SHF.R.U64 R29, R8, 0x10, R9.reuse ;  /* 0x00000010081d7819 */ /* 0x100fe40000001209 */
        /* <DEDUP_REMOVED lines=9> */
[----:B------:R-:W-:Y:S02]  /*12340*/  SHF.R.U64 R9, R10, 0x10, R11 ;  /* 0x000000100a097819 */ /* 0x000fe4000000120b */
        /* <DEDUP_REMOVED lines=18> */
[----:B------:R-:W-:Y:S02]  /*12470*/  IMAD.U32 R9, R5, 0x10000, RZ ;  /* 0x0001000005097824 */ /* 0x000fe400078e00ff */
[C---:B------:R-:W-:Y:S01]  /*12480*/  FFMA.FTZ R37, R8.reuse, R34, -R37 ;  /* 0x0000002208257223 */ /* 0x040fe20000010825 */
[----:B------:R-:W-:Y:S01]  /*12490*/  FFMA.FTZ R39, R8, R35, R39 ;  /* 0x0000002308277223 */ /* 0x000fe20000010027 */
[----:B------:R-:W-:Y:S02]  /*124a0*/  IMAD.U32 R32, R27, 0x10000, RZ ;  /* 0x000100001b207824 */ /* 0x000fe400078e00ff */
[----:B------:R-:W-:Y:S01]  /*124b0*/  FMUL.FTZ R30, R30, R29 ;  /* 0x0000001d1e1e7220 */ /* 0x000fe20000410000 */
[----:B------:R-:W-:-:S02]  /*124c0*/  IMAD.U32 R34, R87, 0x10000, RZ ;  /* 0x0001000057227824 */ /* 0x000fc400078e00ff */
[----:B------:R-:W-:Y:S01]  /*124d0*/  FFMA.FTZ R38, R9, R29, -R38 ;  /* 0x0000001d09267223 */ /* 0x000fe20000010826 */
[----:B------:R-:W-:Y:S01]  /*124e0*/  IMAD.U32 R8, R91, 0x10000, RZ ;  /* 0x000100005b087824 */ /* 0x000fe200078e00ff */
[----:B------:R-:W-:Y:S01]  /*124f0*/  LOP3.LUT R29, R84, 0xffff0000, RZ, 0xc0, !PT ;  /* 0xffff0000541d7812 */ /* 0x000fe200078ec0ff */
[----:B------:R-:W-:Y:S02]  /*12500*/  IMAD.U32 R11, R7, 0x10000, RZ ;  /* 0x00010000070b7824 */ /* 0x000fe400078e00ff */
[C---:B------:R-:W-:Y:S01]  /*12510*/  FMUL.FTZ R40, R32.reuse, R34 ;  /* 0x0000002220287220 */ /* 0x040fe20000410000 */
        /* <DEDUP_REMOVED lines=51> */
.L_x_5904:
[----:B------:R-:W-:Y:S05]  /*12850*/  BSYNC B1 ;  /* 0x0000000000017941 */ /* 0x000fea0003800000 */
.L_x_5903:
[----:B------:R-:W-:Y:S05]  /*12860*/  @P2 BRA `(.L_x_5876) ;  /* 0x0000000400b82947 */ /* 0x000fea0003800000 */
[----:B------:R-:W-:Y:S02]  /*12870*/  LEA.HI R20, R33, R20, RZ, 0x1d ;  /* 0x0000001421147211 */ /* 0x000fe400078fe8ff */
[----:B------:R-:W-:Y:S02]  /*12880*/  LEA.HI R0, R0, R207, RZ, 0x6 ;  /* 0x000000cf00007211 */ /* 0x000fe400078f30ff */
[----:B-12---:R-:W-:Y:S02]  /*12890*/  LOP3.LUT R5, R215, 0x38, R3, 0xf8, !PT ;  /* 0x00000038d7057812 */ /* 0x006fe400078ef803 */
[----:B------:R-:W-:Y:S01]  /*128a0*/  SHF.R.S32.HI R3, RZ, 0x1f, R20 ;  /* 0x0000001fff037819 */ /* 0x000fe20000011414 */
[----:B------:R-:W-:Y:S01]  /*128b0*/  IMAD.SHL.U32 R4, R0, 0x80, RZ ;  /* 0x0000008000047824 */ /* 0x000fe200078e00ff */
[----:B-----5:R-:W-:Y:S01]  /*128c0*/  R2UR UR4, R46 ;  /* 0x000000002e0472ca */ /* 0x020fe200000e0000 */
[----:B------:R-:W-:Y:S01]  /*128d0*/  IMAD.SHL.U32 R0, R20, 0x8, RZ ;  /* 0x0000000814007824 */ /* 0x000fe200078e00ff */
[----:B------:R-:W-:-:S02]  /*128e0*/  LEA.HI R3, R3, R20, RZ, 0x3 ;  /* 0x0000001403037211 */ /* 0x000fc400078f18ff */
[-C--:B------:R-:W-:Y:S02]  /*128f0*/  LOP3.LUT R5, R5, R44.reuse, RZ, 0x3c, !PT ;  /* 0x0000002c05057212 */ /* 0x080fe400078e3cff */
[----:B------:R-:W-:Y:S01]  /*12900*/  LOP3.LUT R0, R215, 0x38, R0, 0xf8, !PT ;  /* 0x00000038d7007812 */ /* 0x000fe200078ef800 */
[----:B------:R-:W-:Y:S01]  /*12910*/  IMAD.SHL.U32 R3, R3, 0x400, RZ ;  /* 0x0000040003037824 */ /* 0x000fe200078e00ff */
[----:B------:R-:W-:Y:S02]  /*12920*/  LOP3.LUT R4, R4, 0xffffe000, RZ, 0xc0, !PT ;  /* 0xffffe00004047812 */ /* 0x000fe400078ec0ff */
[----:B------:R-:W-:Y:S02]  /*12930*/  LOP3.LUT R0, R0, R44, RZ, 0x3c, !PT ;  /* 0x0000002c00007212 */ /* 0x000fe400078e3cff */
[----:B------:R-:W-:Y:S02]  /*12940*/  LOP3.LUT R3, R3, 0x7fffe000, RZ, 0xc0, !PT ;  /* 0x7fffe00003037812 */ /* 0x000fe400078ec0ff */
[----:B------:R-:W-:-:S02]  /*12950*/  IADD3 R4, R5, R4, R219 ;  /* 0x0000000405047210 */ /* 0x000fc40007ffe0db */
[----:B------:R-:W-:Y:S02]  /*12960*/  IADD3 R3, R0, R3, R219 ;  /* 0x0000000300037210 */ /* 0x000fe40007ffe0db */
[----:B---3--:R-:W-:Y:S02]  /*12970*/  LEA R30, R4, UR4, 0x1 ;  /* 0x00000004041e7c11 */ /* 0x008fe4000f8e08ff */
[----:B------:R-:W-:Y:S01]  /*12980*/  SHF.R.U64 R25, R12, 0x10, R13 ;  /* 0x000000100c197819 */ /* 0x000fe2000000120d */
[----:B------:R-:W-:Y:S01]  /*12990*/  IMAD R3, R3, 0x2, R16 ;  /* 0x0000000203037824 */ /* 0x000fe200078e0210 */
[----:B------:R-:W-:Y:S01]  /*129a0*/  SHF.R.U64 R29, R56, 0x10, R57 ;  /* 0x00000010381d7819 */ /* 0x000fe20000001239 */
[----:B------:R-:W1:Y:S01]  /*129b0*/  LDS.128 R4, [R30] ;  /* 0x000000001e047984 */ /* 0x000e620000000c00 */
[----:B------:R-:W-:Y:S02]  /*129c0*/  PRMT R70, R70, 0x5410, R25 ;  /* 0x0000541046467816 */ /* 0x000fe40000000019 */
[----:B------:R-:W-:Y:S01]  /*129d0*/  SHF.R.U32.HI R21, RZ, 0x10, R13 ;  /* 0x00000010ff157819 */ /* 0x000fe2000001160d */
[----:B------:R-:W2:Y:S01]  /*129e0*/  LDS.128 R8, [R3+0x15400] ;  /* 0x0154000003087984 */ /* 0x000ea20000000c00 */
[----:B------:R-:W-:Y:S01]  /*129f0*/  SHF.R.U64 R13, R14, 0x10, R15 ;  /* 0x000000100e0d7819 */ /* 0x000fe2000000120f */
[----:B------:R-:W-:Y:S01]  /*12a00*/  IMAD.U32 R26, R70, 0x10000, RZ ;  /* 0x00010000461a7824 */ /* 0x000fe200078e00ff */
[----:B------:R-:W-:-:S02]  /*12a10*/  PRMT R78, R78, 0x5410, R29 ;  /* 0x000054104e4e7816 */ /* 0x000fc4000000001d */
[----:B------:R-:W-:Y:S02]  /*12a20*/  SHF.R.U32.HI R56, RZ, 0x10, R57 ;  /* 0x00000010ff387819 */ /* 0x000fe40000011639 */
[----:B------:R-:W-:Y:S01]  /*12a30*/  SHF.R.U64 R27, R58, 0x10, R59 ;  /* 0x000000103a1b7819 */ /* 0x000fe2000000123b */
[----:B------:R-:W-:Y:S01]  /*12a40*/  IMAD.U32 R25, R78, 0x10000, RZ ;  /* 0x000100004e197824 */ /* 0x000fe200078e00ff */
[----:B------:R-:W-:Y:S02]  /*12a50*/  SHF.R.U32.HI R14, RZ, 0x10, R15 ;  /* 0x00000010ff0e7819 */ /* 0x000fe4000001160f */
[----:B------:R-:W-:Y:S02]  /*12a60*/  PRMT R74, R74, 0x5410, R21 ;  /* 0x000054104a4a7816 */ /* 0x000fe40000000015 */
[----:B------:R-:W-:Y:S02]  /*12a70*/  PRMT R79, R79, 0x5410, R56 ;  /* 0x000054104f4f7816 */ /* 0x000fe40000000038 */
[----:B------:R-:W-:Y:S01]  /*12a80*/  PRMT R80, R80, 0x5410, R27 ;  /* 0x0000541050507816 */ /* 0x000fe2000000001b */
[----:B------:R-:W-:Y:S01]  /*12a90*/  IMAD.U32 R29, R74, 0x10000, RZ ;  /* 0x000100004a1d7824 */ /* 0x000fe200078e00ff */
[----:B------:R-:W-:-:S02]  /*12aa0*/  SHF.R.U32.HI R58, RZ, 0x10, R59 ;  /* 0x00000010ff3a7819 */ /* 0x000fc4000001163b */
[----:B------:R-:W-:Y:S02]  /*12ab0*/  PRMT R77, R77, 0x5410, R14 ;  /* 0x000054104d4d7816 */ /* 0x000fe4000000000e */
[----:B------:R-:W-:Y:S02]  /*12ac0*/  PRMT R81, R81, 0x5410, R58 ;  /* 0x0000541051517816 */ /* 0x000fe4000000003a */
[----:B------:R-:W-:Y:S01]  /*12ad0*/  PRMT R76, R76, 0x5410, R13 ;  /* 0x000054104c4c7816 */ /* 0x000fe2000000000d */
[----:B------:R-:W-:Y:S01]  /*12ae0*/  IMAD.U32 R31, R77, 0x10000, RZ ;  /* 0x000100004d1f7824 */ /* 0x000fe200078e00ff */
[----:B------:R-:W-:Y:S01]  /*12af0*/  LOP3.LUT R74, R74, 0xffff0000, RZ, 0xc0, !PT ;  /* 0xffff00004a4a7812 */ /* 0x000fe200078ec0ff */
[C---:B-1----:R-:W-:Y:S01]  /*12b00*/  IMAD.U32 R0, R4.reuse, 0x10000, RZ ;  /* 0x0001000004007824 */ /* 0x042fe200078e00ff */
        /* <DEDUP_REMOVED lines=10> */
[----:B------:R-:W-:Y:S01]  /*12bb0*/  FFMA.FTZ R28, R0, R25, -R27 ;  /* 0x00000019001c7223 */ /* 0x000fe2000001081b */
[C---:B------:R-:W-:Y:S01]  /*12bc0*/  FMUL.FTZ R27, R20.reuse, R29 ;  /* 0x0000001d141b7220 */ /* 0x040fe20000410000 */
[----:B------:R-:W-:Y:S02]  /*12bd0*/  IMAD.U32 R24, R11, 0x10000, RZ ;  /* 0x000100000b187824 */ /* 0x000fe400078e00ff */
[-C--:B------:R-:W-:Y:S01]  /*12be0*/  FMUL.FTZ R35, R20, R15.reuse ;  /* 0x0000000f14237220 */ /* 0x080fe20000410000 */
[----:B------:R-:W-:Y:S02]  /*12bf0*/  IMAD.U32 R14, R7, 0x10000, RZ ;  /* 0x00010000070e7824 */ /* 0x000fe400078e00ff */
[----:B------:R-:W-:Y:S01]  /*12c00*/  FFMA.FTZ R20, R12, R15, -R27 ;  /* 0x0000000f0c147223 */ /* 0x000fe2000001081b */
[----:B------:R-:W-:Y:S02]  /*12c10*/  IMAD.U32 R25, R81, 0x10000, RZ ;  /* 0x0001000051197824 */ /* 0x000fe400078e00ff */
[----:B------:R-:W-:Y:S01]  /*12c20*/  FMUL.FTZ R15, R24, R31 ;  /* 0x0000001f180f7220 */ /* 0x000fe20000410000 */
[----:B------:R-:W-:Y:S01]  /*12c30*/  FFMA.FTZ R33, R0, R26, R33 ;  /* 0x0000001a00217223 */ /* 0x000fe20000010021 */
[----:B------:R-:W-:Y:S01]  /*12c40*/  LOP3.LUT R27, R70, 0xffff0000, RZ, 0xc0, !PT ;  /* 0xffff0000461b7812 */ /* 0x000fe200078ec0ff */
[-C--:B------:R-:W-:Y:S01]  /*12c50*/  FMUL.FTZ R24, R24, R25.reuse ;  /* 0x0000001918187220 */ /* 0x080fe20000410000 */
[----:B------:R-:W-:Y:S01]  /*12c60*/  FFMA.FTZ R26, R14, R25, -R15 ;  /* 0x000000190e1a7223 */ /* 0x000fe2000001080f */
[----:B------:R-:W-:Y:S01]  /*12c70*/  LOP3.LUT R15, R78, 0xffff0000, RZ, 0xc0, !PT ;  /* 0xffff00004e0f7812 */ /* 0x000fe200078ec0ff */
[----:B------:R-:W-:Y:S01]  /*12c80*/  FFMA.FTZ R35, R12, R29, R35 ;  /* 0x0000001d0c237223 */ /* 0x000fe20000010023 */
[----:B------:R-:W-:Y:S01]  /*12c90*/  LOP3.LUT R0, R79, 0xffff0000, RZ, 0xc0, !PT ;  /* 0xffff00004f007812 */ /* 0x000fe200078ec0ff */
[----:B------:R-:W-:Y:S01]  /*12ca0*/  FMUL.FTZ R25, R8, R27 ;  /* 0x0000001b08197220 */ /* 0x000fe20000410000 */
[----:B------:R-:W-:-:S02]  /*12cb0*/  IMAD.U32 R21, R10, 0x10000, RZ ;  /* 0x000100000a157824 */ /* 0x000fc400078e00ff */
[----:B------:R-:W-:Y:S01]  /*12cc0*/  FMUL.FTZ R29, R8, R15 ;  /* 0x0000000f081d7220 */ /* 0x000fe20000410000 */
[----:B------:R-:W-:Y:S02]  /*12cd0*/  IMAD.U32 R12, R76, 0x10000, RZ ;  /* 0x000100004c0c7824 */ /* 0x000fe400078e00ff */
[----:B------:R-:W-:Y:S01]  /*12ce0*/  FFMA.FTZ R31, R14, R31, R24 ;  /* 0x0000001f0e1f7223 */ /* 0x000fe20000010018 */
[C---:B------:R-:W-:Y:S01]  /*12cf0*/  FMUL.FTZ R24, R9.reuse, R74 ;  /* 0x0000004a09187220 */ /* 0x040fe20000410000 */
[----:B------:R-:W-:Y:S01]  /*12d00*/  FFMA.FTZ R25, R4, R15, -R25 ;  /* 0x0000000f04197223 */ /* 0x000fe20000010819 */
[----:B------:R-:W-:Y:S02]  /*12d10*/  IMAD.U32 R8, R80, 0x10000, RZ ;  /* 0x0001000050087824 */ /* 0x000fe400078e00ff */
[----:B------:R-:W-:Y:S01]  /*12d20*/  FMUL.FTZ R9, R9, R0 ;  /* 0x0000000009097220 */ /* 0x000fe20000410000 */
[----:B------:R-:W-:Y:S01]  /*12d30*/  FFMA.FTZ R14, R4, R27, R29 ;  /* 0x0000001b040e7223 */ /* 0x000fe2000001001d */
[----:B------:R-:W-:-:S02]  /*12d40*/  IMAD.U32 R13, R6, 0x10000, RZ ;  /* 0x00010000060d7824 */ /* 0x000fc400078e00ff */
        /* <DEDUP_REMOVED lines=8> */
[----:B------:R-:W-:Y:S02]  /*12dd0*/  LOP3.LUT R11, R11, 0xffff0000, RZ, 0xc0, !PT ;  /* 0xffff00000b0b7812 */ /* 0x000fe400078ec0ff */
        /* <DEDUP_REMOVED lines=23> */
.L_x_5876:
[----:B------:R-:W-:Y:S05]  /*12f50*/  BSYNC B0 ;  /* 0x0000000000007941 */ /* 0x000fea0003800000 */
.L_x_5854:
        /* <DEDUP_REMOVED lines=8> */
.L_x_5852:
[----:B0--3--:R-:W3:Y:S02]  /*12fe0*/  LDL R0, [R1+0x4c] ;  /* 0x00004c0001007983 */ /* 0x009ee40000100800 */
[----:B---3--:R-:W-:-:S13]  /*12ff0*/  R2UR UR4, R0 ;  /* 0x00000000000472ca */ /* 0x008fda00000e0000 */
[----:B------:R-:W-:-:S05]  /*13000*/  IMAD.U32 R0, RZ, RZ, UR4 ;  /* 0x00000004ff007e24 */ /* 0x000fca000f8e00ff */
[----:B------:R-:W-:-:S13]  /*13010*/  ISETP.NE.AND P0, PT, R0, 0x3, PT ;  /* 0x000000030000780c */ /* 0x000fda0003f05270 */
[----:B------:R-:W-:Y:S05]  /*13020*/  @!P0 BRA `(.L_x_5905) ;  /* 0x0000000000048947 */ /* 0x000fea0003800000 */
[----:B------:R-:W-:Y:S01]  /*13030*/  BPT.TRAP 0x1 ;  /* 0x000000040000795c */ /* 0x000fe20000300000 */
.L_x_5905:
[----:B-12-4-:R-:W-:Y:S01]  /*13040*/  IMAD R3, R205, 0x8, R16 ;  /* 0x00000008cd037824 */ /* 0x016fe200078e0210 */
[----:B------:R-:W-:-:S04]  /*13050*/  SHF.L.U32 R0, R208, 0x1f, RZ ;  /* 0x0000001fd0007819 */ /* 0x000fc800000006ff */
[----:B------:R0:W1:Y:S01]  /*13060*/  SYNCS.PHASECHK.TRANS64.TRYWAIT P2, [R3+URZ+0x36830], R0 ;  /* 0x03683000030075a7 */ /* 0x000062000804017f */
[----:B------:R-:W-:Y:S05]  /*13070*/  @!P0 BRA `(.L_x_5906) ;  /* 0x0000000000048947 */ /* 0x000fea0003800000 */
[----:B------:R-:W-:Y:S01]  /*13080*/  BPT.TRAP 0x1 ;  /* 0x000000040000795c */ /* 0x000fe20000300000 */
.L_x_5906:
[----:B------:R-:W2:Y:S02]  /*13090*/  S2R R4, SR_TID.X ;  /* 0x0000000000047919 */ /* 0x000ea40000002100 */
[----:B--2---:R-:W-:-:S04]  /*130a0*/  LOP3.LUT R4, R4, 0x7f, RZ, 0xc0, !PT ;  /* 0x0000007f04047812 */ /* 0x004fc800078ec0ff */
[----:B------:R-:W-:Y:S01]  /*130b0*/  ISETP.NE.AND P1, PT, R4, RZ, PT ;  /* 0x000000ff0400720c */ /* 0x000fe20003f25270 */
[----:B-1----:R-:W-:-:S12]  /*130c0*/  @P2 BRA `(.L_x_5907) ;  /* 0x0000000000082947 */ /* 0x002fd80003800000 */
[----:B------:R-:W1:Y:S02]  /*130d0*/  SYNCS.PHASECHK.TRANS64.TRYWAIT P2, [R3+URZ+0x36830], R0 ;  /* 0x03683000030075a7 */ /* 0x000e64000804017f */
[----:B-1----:R-:W-:Y:S05]  /*130e0*/  @!P2 BRA `(.L_x_5908) ;  /* 0x000001d800c0a947 */ /* 0x002fea0003800000 */
.L_x_5907:
        /* <DEDUP_REMOVED lines=11> */
[----:B------:R-:W-:Y:S01]  /*131a0*/  UMOV UR5, UR17 ;  /* 0x0000001100057c82 */ /* 0x000fe20008000000 */
[----:B------:R-:W-:Y:S01]  /*131b0*/  R2UR UR7, R7 ;  /* 0x00000000070772ca */ /* 0x000fe200000e0000 */
[----:B------:R-:W-:Y:S01]  /*131c0*/  IMAD.MOV.U32 R7, RZ, RZ, 0x40000040 ;  /* 0x40000040ff077424 */ /* 0x000fe200078e00ff */
[----:B------:R-:W-:Y:S01]  /*131d0*/  LOP3.LUT R220, R0, 0x10000, RZ, 0xfc, !PT ;  /* 0x0001000000dc7812 */ /* 0x000fe200078efcff */
[----:B------:R-:W-:Y:S01]  /*131e0*/  ULOP3.LUT UR20, UR20, 0x10000, URZ, 0xfc, !UPT ;  /* 0x0001000014147892 */ /* 0x000fe2000f8efc3f */
[----:B------:R-:W-:Y:S01]  /*131f0*/  IMAD.U32 R13, RZ, RZ, UR9 ;  /* 0x00000009ff0d7e24 */ /* 0x000fe2000f8e00ff */
[----:B------:R-:W-:Y:S01]  /*13200*/  UMOV UR13, UR17 ;  /* 0x00000011000d7c82 */ /* 0x000fe20008000000 */
[----:B------:R-:W-:Y:S01]  /*13210*/  IMAD.MOV.U32 R9, RZ, RZ, 0x40000040 ;  /* 0x40000040ff097424 */ /* 0x000fe200078e00ff */
[----:B------:R-:W-:Y:S01]  /*13220*/  UMOV UR25, 0x40000040 ;  /* 0x4000004000197882 */ /* 0x000fe20000000000 */
[----:B------:R-:W-:Y:S01]  /*13230*/  IMAD R4, R205, 0xa80, R220 ;  /* 0x00000a80cd047824 */ /* 0x000fe200078e02dc */
[----:B------:R-:W-:Y:S01]  /*13240*/  UMOV UR23, UR25 ;  /* 0x0000001900177c82 */ /* 0x000fe20008000000 */
[----:B------:R-:W-:Y:S01]  /*13250*/  UMOV UR8, UR20 ;  /* 0x0000001400087c82 */ /* 0x000fe20008000000 */
[----:B------:R-:W-:Y:S01]  /*13260*/  R2UR UR15, R9 ;  /* 0x00000000090f72ca */ /* 0x000fe200000e0000 */
[C---:B------:R-:W-:Y:S01]  /*13270*/  VIADD R6, R4.reuse, 0x80 ;  /* 0x0000008004067836 */ /* 0x040fe20000000000 */
[----:B------:R-:W-:Y:S01]  /*13280*/  R2UR UR10, R4 ;  /* 0x00000000040a72ca */ /* 0x000fe200000e0000 */
[----:B------:R-:W-:Y:S01]  /*13290*/  UMOV UR16, UR8 ;  /* 0x0000000800107c82 */ /* 0x000fe20008000000 */
[----:B------:R-:W-:Y:S01]  /*132a0*/  IMAD.U32 R12, RZ, RZ, UR8 ;  /* 0x00000008ff0c7e24 */ /* 0x000fe2000f8e00ff */
[----:B------:R-:W-:Y:S01]  /*132b0*/  UMOV UR4, UR16 ;  /* 0x0000001000047c82 */ /* 0x000fe20008000000 */
[----:B------:R-:W-:Y:S01]  /*132c0*/  R2UR UR6, R6 ;  /* 0x00000000060672ca */ /* 0x000fe200000e0000 */
[C---:B------:R-:W-:Y:S01]  /*132d0*/  VIADD R6, R4.reuse, 0x100 ;  /* 0x0000010004067836 */ /* 0x040fe20000000000 */
[----:B------:R-:W-:Y:S01]  /*132e0*/  UMOV UR12, UR16 ;  /* 0x00000010000c7c82 */ /* 0x000fe20008000000 */
[C---:B------:R-:W-:Y:S01]  /*132f0*/  VIADD R8, R4.reuse, 0x200 ;  /* 0x0000020004087836 */ /* 0x040fe20000000000 */
[----:B------:R0:W-:Y:S01]  /*13300*/  STL.64 [R1+0x38], R12 ;  /* 0x0000380c01007387 */ /* 0x0001e20000100a00 */
[----:B------:R-:W-:Y:S01]  /*13310*/  IMAD.MOV.U32 R9, RZ, RZ, 0x40000040 ;  /* 0x40000040ff097424 */ /* 0x000fe200078e00ff */
[----:B------:R-:W-:Y:S01]  /*13320*/  UIADD3 UR52, UR20, 0x406, URZ ;  /* 0x0000040614347890 */ /* 0x000fe2000fffe03f */
[----:B------:R-:W-:Y:S01]  /*13330*/  VIADD R10, R4, 0xa04 ;  /* 0x00000a04040a7836 */ /* 0x000fe20000000000 */
[----:B------:R-:W-:Y:S01]  /*13340*/  R2UR UR14, R8 ;  /* 0x00000000080e72ca */ /* 0x000fe200000e0000 */
[----:B------:R-:W-:Y:S01]  /*13350*/  HGMMA.64x16x16.F32.BF16 R72, gdesc[UR8], RZ, !UPT, gsb0 ;  /* 0x00200000084879f0 */ /* 0x000fe2000c0018ff */
[----:B------:R-:W-:Y:S01]  /*13360*/  UMOV UR8, UR16 ;  /* 0x0000001000087c82 */ /* 0x000fe20008000000 */
[----:B------:R-:W-:Y:S01]  /*13370*/  UMOV UR9, UR17 ;  /* 0x0000001100097c82 */ /* 0x000fe20008000000 */
[----:B------:R-:W-:Y:S01]  /*13380*/  VIADD R8, R4, 0x300 ;  /* 0x0000030004087836 */ /* 0x000fe20000000000 */
[----:B------:R-:W-:Y:S01]  /*13390*/  R2UR UR19, R9 ;  /* 0x00000000091372ca */ /* 0x000fe200000e0000 */
[----:B------:R-:W-:Y:S01]  /*133a0*/  IMAD.MOV.U32 R9, RZ, RZ, 0x40000040 ;  /* 0x40000040ff097424 */ /* 0x000fe200078e00ff */
[----:B------:R-:W-:Y:S01]  /*133b0*/  UMOV UR53, 0x40000040 ;  /* 0x4000004000357882 */ /* 0x000fe20000000000 */
[----:B0-----:R-:W-:Y:S01]  /*133c0*/  IMAD.U32 R13, RZ, RZ, UR25 ;  /* 0x00000019ff0d7e24 */ /* 0x001fe2000f8e00ff */
[----:B------:R-:W-:Y:S01]  /*133d0*/  R2UR UR18, R8 ;  /* 0x00000000081272ca */ /* 0x000fe200000e0000 */
[----:B------:R-:W-:Y:S01]  /*133e0*/  VIADD R8, R4, 0x202 ;  /* 0x0000020204087836 */ /* 0x000fe20000000000 */
[----:B------:R-:W-:Y:S01]  /*133f0*/  UIADD3 UR48, UR20, 0x800, URZ ;  /* 0x0000080014307890 */ /* 0x000fe2000fffe03f */
[----:B------:R-:W-:Y:S01]  /*13400*/  IMAD.MOV.U32 R11, RZ, RZ, 0x40000040 ;  /* 0x40000040ff0b7424 */ /* 0x000fe200078e00ff */
[----:B------:R-:W-:Y:S01]  /*13410*/  UMOV UR49, 0x40000040 ;  /* 0x4000004000317882 */ /* 0x000fe20000000000 */
[----:B------:R-:W-:Y:S01]  /*13420*/  UIADD3 UR44, UR20, 0x802, URZ ;  /* 0x00000802142c7890 */ /* 0x000fe2000fffe03f */
[----:B------:R-:W0:Y:S01]  /*13430*/  LDC R0, c[0x0][0x448] ;  /* 0x00011200ff007b82 */ /* 0x000e220000000800 */
[----:B------:R-:W-:Y:S01]  /*13440*/  UMOV UR45, 0x40000040 ;  /* 0x40000040002d7882 */ /* 0x000fe20000000000 */
[----:B------:R-:W-:Y:S01]  /*13450*/  UIADD3 UR40, UR20, 0x804, URZ ;  /* 0x0000080414287890 */ /* 0x000fe2000fffe03f */
[----:B------:R-:W-:Y:S01]  /*13460*/  @!P1 VIADD R3, R3, 0x36840 ;  /* 0x0003684003039836 */ /* 0x000fe20000000000 */
[----:B------:R-:W-:Y:S01]  /*13470*/  UMOV UR41, 0x40000040 ;  /* 0x4000004000297882 */ /* 0x000fe20000000000 */
[----:B------:R-:W-:Y:S01]  /*13480*/  UIADD3 UR36, UR20, 0x806, URZ ;  /* 0x0000080614247890 */ /* 0x000fe2000fffe03f */
[----:B------:R-:W-:Y:S01]  /*13490*/  BSSY B0, `(.L_x_5909) ;  /* 0x0000a04000007945 */ /* 0x000fe20003800000 */
        /* <DEDUP_REMOVED lines=12> */
[----:B0-----:R-:W-:-:S13]  /*13560*/  ISETP.NE.AND P2, PT, R0, 0x1, PT ;  /* 0x000000010000780c */ /* 0x001fda0003f45270 */
[----:B------:R-:W0:Y:S01]  /*13570*/  @P2 LDC R5, c[0x0][0x44c] ;  /* 0x00011300ff052b82 */ /* 0x000e220000000800 */
        /* <DEDUP_REMOVED lines=29> */
[----:B------:R-:W-:Y:S02]  /*13750*/  UMOV UR9, UR23 ;  /* 0x0000001700097c82 */ /* 0x000fe40008000000 */
[----:B------:R-:W-:Y:S02]  /*13760*/  WARPGROUP.DEPBAR.LE gsb0, 0x0 ;  /* 0x00008000000079c5 */ /* 0x000fe40000010000 */
[----:B-----5:R-:W-:-:S06]  /*13770*/  WARPGROUP.ARRIVE ;  /* 0x00000000000079c5 */ /* 0x020fcc0000000000 */
[----:B------:R-:W-:Y:S01]  /*13780*/  HGMMA.64x16x16.F32.BF16 R40, gdesc[UR12], RZ, !UPT, gsb0 ;  /* 0x002000000c2879f0 */ /* 0x000fe2000c0018ff */
[----:B------:R-:W-:Y:S02]  /*13790*/  UMOV UR13, UR23 ;  /* 0x00000017000d7c82 */ /* 0x000fe40008000000 */
[----:B------:R-:W-:Y:S02]  /*137a0*/  WARPGROUP.DEPBAR.LE gsb0, 0x0 ;  /* 0x00008000000079c5 */ /* 0x000fe40000010000 */
[----:B------:R-:W-:-:S06]  /*137b0*/  WARPGROUP.ARRIVE ;  /* 0x00000000000079c5 */ /* 0x000fcc0000000000 */
[----:B------:R-:W-:Y:S01]  /*137c0*/  HGMMA.64x16x16.F32.BF16 R32, gdesc[UR4], RZ, !UPT, gsb0 ;  /* 0x00200000042079f0 */ /* 0x000fe2000c0018ff */
        /* <DEDUP_REMOVED lines=12> */
[----:B------:R-:W-:Y:S01]  /*13890*/  VIADD R6, R4, 0x182 ;  /* 0x0000018204067836 */ /* 0x000fe20000000000 */
[----:B------:R-:W-:Y:S01]  /*138a0*/  UMOV UR12, UR22 ;  /* 0x00000016000c7c82 */ /* 0x000fe20008000000 */
[----:B------:R-:W-:-:S02]  /*138b0*/  IMAD.MOV.U32 R7, RZ, RZ, 0x40000040 ;  /* 0x40000040ff077424 */ /* 0x000fc400078e00ff */
[----:B------:R-:W-:Y:S01]  /*138c0*/  IMAD.U32 R12, RZ, RZ, UR24 ;  /* 0x00000018ff0c7e24 */ /* 0x000fe2000f8e00ff */
[----:B------:R-:W-:Y:S01]  /*138d0*/  R2UR UR14, R6 ;  /* 0x00000000060e72ca */ /* 0x000fe200000e0000 */
[----:B------:R-:W-:Y:S01]  /*138e0*/  VIADD R6, R4, 0x282 ;  /* 0x0000028204067836 */ /* 0x000fe20000000000 */
[----:B------:R-:W-:Y:S01]  /*138f0*/  R2UR UR15, R7 ;  /* 0x00000000070f72ca */ /* 0x000fe200000e0000 */
[----:B------:R-:W-:Y:S01]  /*13900*/  IMAD.MOV.U32 R7, RZ, RZ, 0x40000040 ;  /* 0x40000040ff077424 */ /* 0x000fe200078e00ff */
[----:B------:R1:W-:Y:S01]  /*13910*/  STL.64 [R1+0x30], R12 ;  /* 0x0000300c01007387 */ /* 0x0003e20000100a00 */
        /* <DEDUP_REMOVED lines=17> */
[----:B-1----:R-:W-:Y:S01]  /*13a30*/  IMAD.U32 R13, RZ, RZ, UR25 ;  /* 0x00000019ff0d7e24 */ /* 0x002fe2000f8e00ff */
        /* <DEDUP_REMOVED lines=113> */
[----:B------:R-:W-:Y:S01]  /*14150*/  UMOV UR12, UR24 ;  /* 0x00000018000c7c82 */ /* 0x000fe20008000000 */
[----:B------:R-:W-:Y:S01]  /*14160*/  UMOV UR13, UR25 ;  /* 0x00000019000d7c82 */ /* 0x000fe20008000000 */
[----:B------:R-:W-:Y:S01]  /*14170*/  UMOV UR4, UR12 ;  /* 0x0000000c00047c82 */ /* 0x000fe20008000000 */
[----:B------:R-:W-:Y:S01]  /*14180*/  UMOV UR5, UR13 ;  /* 0x0000000d00057c82 */ /* 0x000fe20008000000 */
        /* <DEDUP_REMOVED lines=182> */
[----:B------:R1:W-:Y:S01]  /*14cf0*/  STL.64 [R1], R12 ;  /* 0x0000000c01007387 */ /* 0x0003e20000100a00 */
        /* <DEDUP_REMOVED lines=255> */
[----:B------:R-:W-:Y:S02]  /*15cf0*/  R2UR UR11, R9 ;  /* 0x00000000090b72ca */ /* 0x000fe400000e0000 */
[----:B------:R-:W2:Y:S01]  /*15d00*/  @P2 LDC R9, c[0x0][0x450] ;  /* 0x00011400ff092b82 */ /* 0x000ea20000000800 */
        /* <DEDUP_REMOVED lines=36> */
[----:B------:R-:W-:-:S04]  /*15f50*/  IMAD.IADD R10, R227, 0x1, R223 ;  /* 0x00000001e30a7824 */ /* 0x000fc800078e02df */
[----:B0-----:R-:W-:-:S05]  /*15f60*/  @P2 IMAD.HI.U32 R0, R10, R5, RZ ;  /* 0x000000050a002227 */ /* 0x001fca00078e00ff */
[----:B--2---:R-:W-:Y:S01]  /*15f70*/  @P2 SHF.R.U32.HI R10, RZ, R9, R0 ;  /* 0x00000009ff0a2219 */ /* 0x004fe20000011600 */
[----:B------:R-:W-:-:S04]  /*15f80*/  IMAD R0, R2, -0x70, RZ ;  /* 0xffffff9002007824 */ /* 0x000fc800078e02ff */
[----:B------:R-:W0:Y:S01]  /*15f90*/  SHFL.IDX PT, R9, R10, 0x1, 0x1c1f ;  /* 0x003c1f000a097f89 */ /* 0x000e2200000e0000 */
[----:B------:R-:W-:-:S04]  /*15fa0*/  IADD3 R5, -R225, 0x71, R0 ;  /* 0x00000071e1057810 */ /* 0x000fc80007ffe100 */
[----:B------:R-:W-:Y:S01]  /*15fb0*/  IADD3 R81, -R224, R5, R226 ;  /* 0x00000005e0517210 */ /* 0x000fe20007ffe1e2 */
[----:B------:R-:W-:Y:S01]  /*15fc0*/  IMAD.MOV.U32 R5, RZ, RZ, 0x40000040 ;  /* 0x40000040ff057424 */ /* 0x000fe200078e00ff */
        /* <DEDUP_REMOVED lines=39> */
[----:B------:R-:W-:Y:S02]  /*16240*/  IMAD R6, R2, -0x70, R226 ;  /* 0xffffff9002067824 */ /* 0x000fe400078e02e2 */
[----:B------:R-:W-:-:S03]  /*16250*/  IMAD.MOV.U32 R7, RZ, RZ, 0x40000040 ;  /* 0x40000040ff077424 */ /* 0x000fc600078e00ff */
[----:B-1----:R-:W-:Y:S01]  /*16260*/  IADD3 R12, -R225, 0x70, R6 ;  /* 0x00000070e10c7810 */ /* 0x002fe20007ffe106 */
[C---:B------:R-:W-:Y:S01]  /*16270*/  VIADD R6, R4.reuse, 0x906 ;  /* 0x0000090604067836 */ /* 0x040fe20000000000 */
[----:B------:R-:W-:Y:S01]  /*16280*/  R2UR UR11, R7 ;  /* 0x00000000070b72ca */ /* 0x000fe200000e0000 */
[----:B------:R-:W-:Y:S01]  /*16290*/  VIADD R4, R4, 0xa06 ;  /* 0x00000a0604047836 */ /* 0x000fe20000000000 */
[----:B0-----:R-:W-:Y:S01]  /*162a0*/  VIADDMNMX R0, R9, R81, R12, PT ;  /* 0x0000005109007246 */ /* 0x001fe2000380010c */
[----:B------:R-:W-:Y:S01]  /*162b0*/  IMAD.MOV.U32 R9, RZ, RZ, 0x40000040 ;  /* 0x40000040ff097424 */ /* 0x000fe200078e00ff */
[----:B------:R-:W-:Y:S02]  /*162c0*/  R2UR UR10, R6 ;  /* 0x00000000060a72ca */ /* 0x000fe400000e0000 */
[C---:B------:R-:W-:Y:S02]  /*162d0*/  ISETP.GT.AND P3, PT, R0.reuse, RZ, PT ;  /* 0x000000ff0000720c */ /* 0x040fe40003f64270 */
[----:B------:R-:W-:-:S02]  /*162e0*/  ISETP.GT.AND P4, PT, R0, 0x1, PT ;  /* 0x000000010000780c */ /* 0x000fc40003f84270 */
[----:B------:R-:W-:Y:S02]  /*162f0*/  ISETP.GT.AND P5, PT, R0, 0x8, PT ;  /* 0x000000080000780c */ /* 0x000fe40003fa4270 */
[----:B------:R-:W-:Y:S02]  /*16300*/  FSEL R83, R74, -INF , P3 ;  /* 0xff8000004a537808 */ /* 0x000fe40001800000 */
[----:B------:R-:W-:Y:S02]  /*16310*/  FSEL R95, R75, -INF , P4 ;  /* 0xff8000004b5f7808 */ /* 0x000fe40002000000 */
[----:B------:R-:W-:Y:S02]  /*16320*/  ISETP.GT.AND P3, PT, R0, 0x9, PT ;  /* 0x000000090000780c */ /* 0x000fe40003f64270 */
[----:B------:R-:W-:Y:S02]  /*16330*/  FSEL R87, R78, -INF , P5 ;  /* 0xff8000004e577808 */ /* 0x000fe40002800000 */
[----:B------:R-:W-:-:S02]  /*16340*/  FMNMX.FTZ R6, R83, R95, !PT ;  /* 0x0000005f53067209 */ /* 0x000fc40007810000 */
[C---:B------:R-:W-:Y:S02]  /*16350*/  ISETP.GT.AND P4, PT, R0.reuse, 0x10, PT ;  /* 0x000000100000780c */ /* 0x040fe40003f84270 */
[----:B------:R-:W-:Y:S02]  /*16360*/  FSEL R91, R79, -INF , P3 ;  /* 0xff8000004f5b7808 */ /* 0x000fe40001800000 */
[----:B------:R-:W-:Y:S02]  /*16370*/  FMNMX.FTZ R6, R87, R6, !PT ;  /* 0x0000000657067209 */ /* 0x000fe40007810000 */
[----:B------:R-:W-:Y:S02]  /*16380*/  ISETP.GT.AND P3, PT, R0, 0x11, PT ;  /* 0x000000110000780c */ /* 0x000fe40003f64270 */
[----:B------:R-:W-:Y:S02]  /*16390*/  FSEL R93, R66, -INF , P4 ;  /* 0xff800000425d7808 */ /* 0x000fe40002000000 */
[----:B------:R-:W-:-:S02]  /*163a0*/  FMNMX.FTZ R6, R91, R6, !PT ;  /* 0x000000065b067209 */ /* 0x000fc40007810000 */
[C---:B------:R-:W-:Y:S02]  /*163b0*/  ISETP.GT.AND P4, PT, R0.reuse, 0x18, PT ;  /* 0x000000180000780c */ /* 0x040fe40003f84270 */
[----:B------:R-:W-:Y:S02]  /*163c0*/  FSEL R89, R67, -INF , P3 ;  /* 0xff80000043597808 */ /* 0x000fe40001800000 */
[----:B------:R-:W-:Y:S01]  /*163d0*/  FMNMX.FTZ R6, R93, R6, !PT ;  /* 0x000000065d067209 */ /* 0x000fe20007810000 */
[----:B------:R-:W-:Y:S02]  /*163e0*/  WARPGROUP.DEPBAR.LE gsb0, 0x0 ;  /* 0x00008000000079c5 */ /* 0x000fe40000010000 */
[----:B------:R-:W-:Y:S01]  /*163f0*/  WARPGROUP.ARRIVE ;  /* 0x00000000000079c5 */ /* 0x000fe20000000000 */
[----:B------:R-:W-:Y:S02]  /*16400*/  ISETP.GT.AND P3, PT, R0, 0x19, PT ;  /* 0x000000190000780c */ /* 0x000fe40003f64270 */
[----:B------:R-:W-:-:S02]  /*16410*/  FSEL R85, R70, -INF , P4 ;  /* 0xff80000046557808 */ /* 0x000fc40002000000 */
[----:B------:R-:W-:Y:S01]  /*16420*/  FMNMX.FTZ R6, R89, R6, !PT ;  /* 0x0000000659067209 */ /* 0x000fe20007810000 */
[----:B------:R-:W-:Y:S01]  /*16430*/  HGMMA.64x16x16.F32.BF16 R48, gdesc[UR4], R48, gsb0 ;  /* 0x00200000043079f0 */ /* 0x000fe20008001830 */
[----:B------:R-:W-:Y:S01]  /*16440*/  R2UR UR6, R8 ;  /* 0x00000000080672ca */ /* 0x000fe200000e0000 */
[----:B------:R-:W-:Y:S01]  /*16450*/  UMOV UR4, UR36 ;  /* 0x0000002400047c82 */ /* 0x000fe20008000000 */
[----:B------:R-:W-:Y:S01]  /*16460*/  R2UR UR7, R9 ;  /* 0x00000000090772ca */ /* 0x000fe200000e0000 */
[----:B------:R-:W-:Y:S01]  /*16470*/  UMOV UR5, UR37 ;  /* 0x0000002500057c82 */ /* 0x000fe20008000000 */
        /* <DEDUP_REMOVED lines=24> */
[C---:B------:R-:W-:Y:S02]  /*16600*/  ISETP.GT.AND P3, PT, R0.reuse, 0x39, PT ;  /* 0x000000390000780c */ /* 0x040fe40003f64270 */
[----:B------:R-:W-:Y:S02]  /*16610*/  FMNMX.FTZ R6, R51, R6, !PT ;  /* 0x0000000633067209 */ /* 0x000fe40007810000 */
[----:B------:R-:W-:Y:S02]  /*16620*/  FSEL R55, R55, -INF , P3 ;  /* 0xff80000037377808 */ /* 0x000fe40001800000 */
[----:B------:R-:W-:Y:S01]  /*16630*/  ISETP.GT.AND P3, PT, R0, 0x41, PT ;  /* 0x000000410000780c */ /* 0x000fe20003f64270 */
[----:B------:R-:W-:Y:S02]  /*16640*/  WARPGROUP.DEPBAR.LE gsb0, 0x0 ;  /* 0x00008000000079c5 */ /* 0x000fe40000010000 */
[----:B------:R-:W-:Y:S01]  /*16650*/  WARPGROUP.ARRIVE ;  /* 0x00000000000079c5 */ /* 0x000fe20000000000 */
[----:B------:R-:W-:-:S02]  /*16660*/  FSEL R59, R43, -INF , P3 ;  /* 0xff8000002b3b7808 */ /* 0x000fc40001800000 */
        /* <DEDUP_REMOVED lines=14> */
[----:B------:R-:W-:Y:S01]  /*16750*/  FMNMX.FTZ R6, R59, R6, !PT ;  /* 0x000000063b067209 */ /* 0x000fe20007810000 */
[----:B------:R-:W0:Y:S01]  /*16760*/  @P2 LDC R46, c[0x0][0x450] ;  /* 0x00011400ff2e2b82 */ /* 0x000e220000000800 */
[----:B------:R-:W-:-:S02]  /*16770*/  ISETP.GT.AND P4, PT, R0, 0x50, PT ;  /* 0x000000500000780c */ /* 0x000fc40003f84270 */
[----:B------:R-:W-:Y:S02]  /*16780*/  FSEL R47, R47, -INF , P3 ;  /* 0xff8000002f2f7808 */ /* 0x000fe40001800000 */
[----:B------:R-:W-:Y:S02]  /*16790*/  FMNMX.FTZ R6, R21, R6, !PT ;  /* 0x0000000615067209 */ /* 0x000fe40007810000 */
[----:B------:R-:W-:Y:S02]  /*167a0*/  ISETP.GT.AND P3, PT, R0, 0x51, PT ;  /* 0x000000510000780c */ /* 0x000fe40003f64270 */
[----:B------:R-:W-:Y:S01]  /*167b0*/  FMNMX.FTZ R6, R47, R6, !PT ;  /* 0x000000062f067209 */ /* 0x000fe20007810000 */
[----:B------:R-:W-:Y:S02]  /*167c0*/  WARPGROUP.DEPBAR.LE gsb0, 0x0 ;  /* 0x00008000000079c5 */ /* 0x000fe40000010000 */
[----:B------:R-:W-:Y:S01]  /*167d0*/  WARPGROUP.ARRIVE ;  /* 0x00000000000079c5 */ /* 0x000fe20000000000 */
[----:B------:R-:W-:-:S02]  /*167e0*/  FSEL R43, R34, -INF , P4 ;  /* 0xff800000222b7808 */ /* 0x000fc40002000000 */
[C---:B------:R-:W-:Y:S01]  /*167f0*/  ISETP.GT.AND P4, PT, R0.reuse, 0x58, PT ;  /* 0x000000580000780c */ /* 0x040fe20003f84270 */
[----:B------:R-:W1:Y:S01]  /*16800*/  SHFL.IDX PT, R34, R10, RZ, 0x1c1f ;  /* 0x001c1fff0a227589 */ /* 0x000e6200000e0000 */
[----:B------:R-:W-:Y:S01]  /*16810*/  FSEL R35, R35, -INF , P3 ;  /* 0xff80000023237808 */ /* 0x000fe20001800000 */
[----:B------:R-:W-:Y:S01]  /*16820*/  HGMMA.64x16x16.F32.BF16 R24, gdesc[UR4], R24, gsb0 ;  /* 0x00200000041879f0 */ /* 0x000fe20008001818 */
[----:B------:R-:W-:Y:S01]  /*16830*/  FMNMX.FTZ R6, R43, R6, !PT ;  /* 0x000000062b067209 */ /* 0x000fe20007810000 */
[----:B------:R-:W-:Y:S01]  /*16840*/  ULDC UR4, c[0x0][0x988] ;  /* 0x0002620000047ab9 */ /* 0x000fe20000000800 */
[----:B------:R-:W-:Y:S02]  /*16850*/  ISETP.GT.AND P3, PT, R0, 0x59, PT ;  /* 0x000000590000780c */ /* 0x000fe40003f64270 */
[----:B------:R-:W-:Y:S02]  /*16860*/  FSEL R13, R38, -INF , P4 ;  /* 0xff800000260d7808 */ /* 0x000fe40002000000 */
[----:B------:R-:W-:-:S02]  /*16870*/  FMNMX.FTZ R6, R35, R6, !PT ;  /* 0x0000000623067209 */ /* 0x000fc40007810000 */
[C---:B------:R-:W-:Y:S02]  /*16880*/  ISETP.GT.AND P4, PT, R0.reuse, 0x60, PT ;  /* 0x000000600000780c */ /* 0x040fe40003f84270 */
[----:B------:R-:W-:Y:S02]  /*16890*/  FSEL R39, R39, -INF , P3 ;  /* 0xff80000027277808 */ /* 0x000fe40001800000 */
[----:B------:R-:W-:Y:S02]  /*168a0*/  FMNMX.FTZ R6, R13, R6, !PT ;  /* 0x000000060d067209 */ /* 0x000fe40007810000 */
[----:B------:R-:W-:Y:S02]  /*168b0*/  ISETP.GT.AND P3, PT, R0, 0x61, PT ;  /* 0x000000610000780c */ /* 0x000fe40003f64270 */
[----:B------:R-:W-:Y:S02]  /*168c0*/  FMNMX.FTZ R6, R39, R6, !PT ;  /* 0x0000000627067209 */ /* 0x000fe40007810000 */
[----:B-1----:R-:W-:-:S04]  /*168d0*/  VIADDMNMX R34, R34, R81, R12, PT ;  /* 0x0000005122227246 */ /* 0x002fc8000380010c */
[----:B------:R-:W-:Y:S01]  /*168e0*/  ISETP.GT.AND P5, PT, R34, 0x8, PT ;  /* 0x000000082200780c */ /* 0x000fe20003fa4270 */
[----:B------:R-:W-:Y:S02]  /*168f0*/  WARPGROUP.DEPBAR.LE gsb0, 0x0 ;  /* 0x00008000000079c5 */ /* 0x000fe40000010000 */
[----:B------:R-:W-:Y:S02]  /*16900*/  FSEL R15, R26, -INF , P4 ;  /* 0xff8000001a0f7808 */ /* 0x000fe40002000000 */
[C---:B------:R-:W-:Y:S02]  /*16910*/  ISETP.GT.AND P4, PT, R0.reuse, 0x68, PT ;  /* 0x000000680000780c */ /* 0x040fe40003f84270 */
[----:B------:R-:W-:Y:S02]  /*16920*/  FSEL R27, R27, -INF , P3 ;  /* 0xff8000001b1b7808 */ /* 0x000fe40001800000 */
[----:B------:R-:W-:Y:S02]  /*16930*/  FMNMX.FTZ R6, R15, R6, !PT ;  /* 0x000000060f067209 */ /* 0x000fe40007810000 */
[----:B------:R-:W-:Y:S01]  /*16940*/  ISETP.GT.AND P3, PT, R0, 0x69, PT ;  /* 0x000000690000780c */ /* 0x000fe20003f64270 */
[----:B------:R-:W-:Y:S01]  /*16950*/  IMAD.U32 R0, RZ, RZ, UR4 ;  /* 0x00000004ff007e24 */ /* 0x000fe2000f8e00ff */
[----:B------:R-:W-:-:S02]  /*16960*/  FSEL R11, R30, -INF , P4 ;  /* 0xff8000001e0b7808 */ /* 0x000fc40002000000 */
[----:B------:R-:W-:Y:S02]  /*16970*/  FMNMX.FTZ R6, R27, R6, !PT ;  /* 0x000000061b067209 */ /* 0x000fe40007810000 */
[----:B------:R-:W-:Y:S02]  /*16980*/  FSEL R31, R31, -INF , P3 ;  /* 0xff8000001f1f7808 */ /* 0x000fe40001800000 */
[----:B------:R-:W-:Y:S02]  /*16990*/  FMNMX.FTZ R6, R11, R6, !PT ;  /* 0x000000060b067209 */ /* 0x000fe40007810000 */
[----:B------:R-:W-:Y:S02]  /*169a0*/  ISETP.GT.AND P4, PT, R34, 0x1, PT ;  /* 0x000000012200780c */ /* 0x000fe40003f84270 */
[----:B------:R-:W-:-:S05]  /*169b0*/  FMNMX.FTZ R6, R31, R6, !PT ;  /* 0x000000061f067209 */ /* 0x000fca0007810000 */
[----:B------:R-:W1:Y:S02]  /*169c0*/  SHFL.BFLY PT, R97, R6, 0x2, 0x1f ;  /* 0x0c401f0006617f89 */ /* 0x000e6400000e0000 */
[----:B-1----:R-:W-:Y:S02]  /*169d0*/  FMNMX.FTZ R97, R6, R97, !PT ;  /* 0x0000006106617209 */ /* 0x002fe40007810000 */
[----:B------:R-:W-:Y:S02]  /*169e0*/  FSEL R6, R73, -INF , P4 ;  /* 0xff80000049067808 */ /* 0x000fe40002000000 */
[----:B------:R-:W-:Y:S01]  /*169f0*/  FSEL R73, R76, -INF , P5 ;  /* 0xff8000004c497808 */ /* 0x000fe20002800000 */
[----:B------:R-:W1:Y:S01]  /*16a00*/  SHFL.BFLY PT, R4, R97, 0x1, 0x1f ;  /* 0x0c201f0061047f89 */ /* 0x000e6200000e0000 */
        /* <DEDUP_REMOVED lines=8> */
[----:B-1----:R-:W-:Y:S02]  /*16a90*/  FMNMX.FTZ R4, R97, R4, !PT ;  /* 0x0000000461047209 */ /* 0x002fe40007810000 */
[----:B------:R-:W-:Y:S02]  /*16aa0*/  CS2R R96, SRZ ;  /* 0x0000000000607805 */ /* 0x000fe4000001ff00 */
[----:B------:R-:W-:Y:S02]  /*16ab0*/  ISETP.GT.AND P4, PT, R34, 0x31, PT ;  /* 0x000000312200780c */ /* 0x000fe40003f84270 */
[C---:B------:R-:W-:Y:S01]  /*16ac0*/  FSETP.NEU.FTZ.AND P3, PT, R4.reuse, -INF , PT ;  /* 0xff8000000400780b */ /* 0x040fe20003f7d000 */
[----:B------:R-:W-:Y:S01]  /*16ad0*/  FMUL.FTZ R14, R4, R0 ;  /* 0x00000000040e7220 */ /* 0x000fe20000410000 */
[----:B------:R-:W-:-:S02]  /*16ae0*/  FSEL R49, R49, -INF , P4 ;  /* 0xff80000031317808 */ /* 0x000fc40002000000 */
[----:B------:R-:W-:Y:S02]  /*16af0*/  ISETP.GT.AND P4, PT, R34, 0x39, PT ;  /* 0x000000392200780c */ /* 0x000fe40003f84270 */
[----:B------:R-:W-:Y:S02]  /*16b00*/  FSEL R14, R14, RZ, P3 ;  /* 0x000000ff0e0e7208 */ /* 0x000fe40001800000 */
[----:B------:R-:W-:Y:S02]  /*16b10*/  ISETP.GT.AND P3, PT, R34, RZ, PT ;  /* 0x000000ff2200720c */ /* 0x000fe40003f64270 */
[----:B------:R-:W-:Y:S01]  /*16b20*/  FSEL R53, R53, -INF , P4 ;  /* 0xff80000035357808 */ /* 0x000fe20002000000 */
[-CC-:B------:R-:W-:Y:S01]  /*16b30*/  FFMA.FTZ R201, R83, R0.reuse, -R14.reuse ;  /* 0x0000000053c97223 */ /* 0x180fe2000001080e */
[----:B------:R-:W-:Y:S01]  /*16b40*/  FSEL R81, R72, -INF , P3 ;  /* 0xff80000048517808 */ /* 0x000fe20001800000 */
[-CC-:B------:R-:W-:Y:S01]  /*16b50*/  FFMA.FTZ R203, R87, R0.reuse, -R14.reuse ;  /* 0x0000000057cb7223 */ /* 0x180fe2000001080e */
[C---:B------:R-:W-:Y:S01]  /*16b60*/  ISETP.GT.AND P3, PT, R34.reuse, 0x9, PT ;  /* 0x000000092200780c */ /* 0x040fe20003f64270 */
[--C-:B------:R-:W-:Y:S01]  /*16b70*/  FFMA.FTZ R20, R91, R0, -R14.reuse ;  /* 0x000000005b147223 */ /* 0x100fe2000001080e */
[----:B------:R-:W-:Y:S01]  /*16b80*/  FMNMX.FTZ R10, R81, R6, !PT ;  /* 0x00000006510a7209 */ /* 0x000fe20007810000 */
[-CC-:B------:R-:W-:Y:S01]  /*16b90*/  FFMA.FTZ R197, R93, R0.reuse, -R14.reuse ;  /* 0x000000005dc57223 */ /* 0x180fe2000001080e */
[----:B------:R-:W-:Y:S01]  /*16ba0*/  FSEL R77, R77, -INF , P3 ;  /* 0xff8000004d4d7808 */ /* 0x000fe20001800000 */
        /* <DEDUP_REMOVED lines=16> */
[--C-:B------:R-:W-:Y:S01]  /*16cb0*/  FFMA.FTZ R189, R7, R0, -R14.reuse ;  /* 0x0000000007bd7223 */ /* 0x100fe2000001080e */
[----:B------:R-:W-:Y:S01]  /*16cc0*/  ISETP.GT.AND P3, PT, R34, 0x20, PT ;  /* 0x000000202200780c */ /* 0x000fe20003f64270 */
[----:B------:R1:W-:Y:S01]  /*16cd0*/  MUFU.EX2 R10, R20 ;  /* 0x00000014000a7308 */ /* 0x0003e20000000800 */
[----:B------:R-:W-:Y:S01]  /*16ce0*/  FMNMX.FTZ R12, R87, R12, !PT ;  /* 0x0000000c570c7209 */ /* 0x000fe20007810000 */
[-CC-:B------:R-:W-:Y:S01]  /*16cf0*/  FFMA.FTZ R185, R9, R0.reuse, -R14.reuse ;  /* 0x0000000009b97223 */ /* 0x180fe2000001080e */
[----:B------:R-:W-:Y:S01]  /*16d00*/  FSEL R91, R56, -INF , P3 ;  /* 0xff800000385b7808 */ /* 0x000fe20001800000 */
[--C-:B------:R-:W-:Y:S01]  /*16d10*/  FFMA.FTZ R179, R11, R0, -R14.reuse ;  /* 0x000000000bb37223 */ /* 0x100fe2000001080e */
[----:B------:R-:W-:Y:S01]  /*16d20*/  FMNMX.FTZ R12, R69, R12, !PT ;  /* 0x0000000c450c7209 */ /* 0x000fe20007810000 */
[--C-:B------:R-:W-:Y:S01]  /*16d30*/  FFMA.FTZ R183, R13, R0, -R14.reuse ;  /* 0x000000000db77223 */ /* 0x100fe2000001080e */
[----:B------:R-:W-:Y:S01]  /*16d40*/  ISETP.GT.AND P3, PT, R34, 0x28, PT ;  /* 0x000000282200780c */ /* 0x000fe20003f64270 */
[----:B------:R-:W-:Y:S01]  /*16d50*/  MUFU.EX2 R201, R201 ;  /* 0x000000c900c97308 */ /* 0x000fe20000000800 */
[----:B------:R-:W-:Y:S01]  /*16d60*/  FMNMX.FTZ R12, R91, R12, !PT ;  /* 0x0000000c5b0c7209 */ /* 0x000fe20007810000 */
[-CC-:B------:R-:W-:Y:S01]  /*16d70*/  FFMA.FTZ R177, R15, R0.reuse, -R14.reuse ;  /* 0x000000000fb17223 */ /* 0x180fe2000001080e */
[----:B------:R-:W-:Y:S01]  /*16d80*/  FSEL R93, R60, -INF , P3 ;  /* 0xff8000003c5d7808 */ /* 0x000fe20001800000 */
[--C-:B------:R-:W-:Y:S01]  /*16d90*/  FFMA.FTZ R187, R21, R0, -R14.reuse ;  /* 0x0000000015bb7223 */ /* 0x100fe2000001080e */
[----:B-1----:R-:W-:Y:S01]  /*16da0*/  FMNMX.FTZ R20, R57, R12, !PT ;  /* 0x0000000c39147209 */ /* 0x002fe20007810000 */
[--C-:B------:R-:W-:Y:S01]  /*16db0*/  FFMA.FTZ R27, R27, R0, -R14.reuse ;  /* 0x000000001b1b7223 */ /* 0x100fe2000001080e */
[----:B------:R-:W-:Y:S01]  /*16dc0*/  ISETP.GT.AND P3, PT, R34, 0x30, PT ;  /* 0x000000302200780c */ /* 0x000fe20003f64270 */
[----:B------:R1:W-:Y:S01]  /*16dd0*/  MUFU.EX2 R12, R26 ;  /* 0x0000001a000c7308 */ /* 0x0003e20000000800 */
[----:B------:R-:W-:Y:S01]  /*16de0*/  FMNMX.FTZ R20, R93, R20, !PT ;  /* 0x000000145d147209 */ /* 0x000fe20007810000 */
[----:B------:R-:W-:Y:S01]  /*16df0*/  FFMA.FTZ R181, R43, R0, -R14 ;  /* 0x000000002bb57223 */ /* 0x000fe2000001080e */
[----:B------:R-:W-:-:S02]  /*16e00*/  FSEL R89, R48, -INF , P3 ;  /* 0xff80000030597808 */ /* 0x000fc40001800000 */
[----:B------:R-:W-:Y:S02]  /*16e10*/  FMNMX.FTZ R20, R61, R20, !PT ;  /* 0x000000143d147209 */ /* 0x000fe40007810000 */
[----:B------:R-:W-:Y:S01]  /*16e20*/  ISETP.GT.AND P3, PT, R34, 0x38, PT ;  /* 0x000000382200780c */ /* 0x000fe20003f64270 */
[----:B------:R-:W2:Y:S01]  /*16e30*/  MUFU.EX2 R8, R8 ;  /* 0x0000000800087308 */ /* 0x000ea20000000800 */
[----:B------:R-:W-:Y:S02]  /*16e40*/  FMNMX.FTZ R20, R89, R20, !PT ;  /* 0x0000001459147209 */ /* 0x000fe40007810000 */
[----:B------:R-:W-:Y:S02]  /*16e50*/  FSEL R85, R52, -INF , P3 ;  /* 0xff80000034557808 */ /* 0x000fe40001800000 */
[----:B-1----:R-:W-:Y:S02]  /*16e60*/  FMNMX.FTZ R26, R49, R20, !PT ;  /* 0x00000014311a7209 */ /* 0x002fe40007810000 */
[----:B------:R-:W-:Y:S01]  /*16e70*/  ISETP.GT.AND P3, PT, R34, 0x40, PT ;  /* 0x000000402200780c */ /* 0x000fe20003f64270 */
[----:B------:R1:W-:Y:S01]  /*16e80*/  MUFU.EX2 R20, R30 ;  /* 0x0000001e00147308 */ /* 0x0003e20000000800 */
[----:B------:R-:W-:-:S02]  /*16e90*/  FMNMX.FTZ R26, R85, R26, !PT ;  /* 0x0000001a551a7209 */ /* 0x000fc40007810000 */
[----:B------:R-:W-:Y:S02]  /*16ea0*/  ISETP.GT.AND P4, PT, R34, 0x41, PT ;  /* 0x000000412200780c */ /* 0x000fe40003f84270 */
[----:B------:R-:W-:Y:S02]  /*16eb0*/  FSEL R79, R40, -INF , P3 ;  /* 0xff800000284f7808 */ /* 0x000fe40001800000 */
[----:B------:R-:W-:Y:S01]  /*16ec0*/  FMNMX.FTZ R26, R53, R26, !PT ;  /* 0x0000001a351a7209 */ /* 0x000fe20007810000 */
[----:B------:R-:W3:Y:S01]  /*16ed0*/  MUFU.EX2 R203, R203 ;  /* 0x000000cb00cb7308 */ /* 0x000ee20000000800 */
[----:B------:R-:W-:Y:S02]  /*16ee0*/  ISETP.GT.AND P3, PT, R34, 0x48, PT ;  /* 0x000000482200780c */ /* 0x000fe40003f64270 */
[----:B------:R-:W-:Y:S02]  /*16ef0*/  FSEL R75, R41, -INF , P4 ;  /* 0xff800000294b7808 */ /* 0x000fe40002000000 */
[----:B------:R-:W-:-:S02]  /*16f00*/  FMNMX.FTZ R26, R79, R26, !PT ;  /* 0x0000001a4f1a7209 */ /* 0x000fc40007810000 */
[----:B------:R-:W-:Y:S01]  /*16f10*/  ISETP.GT.AND P4, PT, R34, 0x49, PT ;  /* 0x000000492200780c */ /* 0x000fe20003f84270 */
[----:B------:R-:W4:Y:S01]  /*16f20*/  MUFU.EX2 R197, R197 ;  /* 0x000000c500c57308 */ /* 0x000f220000000800 */
[----:B------:R-:W-:Y:S02]  /*16f30*/  FSEL R41, R44, -INF , P3 ;  /* 0xff8000002c297808 */ /* 0x000fe40001800000 */
[----:B-1----:R-:W-:Y:S01]  /*16f40*/  FMNMX.FTZ R30, R75, R26, !PT ;  /* 0x0000001a4b1e7209 */ /* 0x002fe20007810000 */
[----:B------:R-:W1:Y:S01]  /*16f50*/  @P2 LDC R44, c[0x0][0x44c] ;  /* 0x00011300ff2c2b82 */ /* 0x000e620000000800 */
[----:B------:R-:W-:Y:S02]  /*16f60*/  FSEL R45, R45, -INF , P4 ;  /* 0xff8000002d2d7808 */ /* 0x000fe40002000000 */
[----:B------:R-:W-:Y:S01]  /*16f70*/  ISETP.GT.AND P3, PT, R34, 0x50, PT ;  /* 0x000000502200780c */ /* 0x000fe20003f64270 */
[----:B------:R-:W4:Y:S01]  /*16f80*/  MUFU.EX2 R199, R199 ;  /* 0x000000c700c77308 */ /* 0x000f220000000800 */
[----:B------:R-:W-:-:S02]  /*16f90*/  FMNMX.FTZ R30, R41, R30, !PT ;  /* 0x0000001e291e7209 */ /* 0x000fc40007810000 */
[----:B------:R-:W-:Y:S02]  /*16fa0*/  ISETP.GT.AND P4, PT, R34, 0x51, PT ;  /* 0x000000512200780c */ /* 0x000fe40003f84270 */
[----:B------:R-:W-:Y:S02]  /*16fb0*/  FSEL R71, R32, -INF , P3 ;  /* 0xff80000020477808 */ /* 0x000fe40001800000 */
[----:B------:R-:W-:Y:S01]  /*16fc0*/  FMNMX.FTZ R30, R45, R30, !PT ;  /* 0x0000001e2d1e7209 */ /* 0x000fe20007810000 */
[----:B------:R0:W-:Y:S01]  /*16fd0*/  MUFU.EX2 R26, R38 ;  /* 0x00000026001a7308 */ /* 0x0001e20000000800 */
[----:B------:R-:W-:Y:S02]  /*16fe0*/  ISETP.GT.AND P3, PT, R34, 0x58, PT ;  /* 0x000000582200780c */ /* 0x000fe40003f64270 */
[----:B------:R-:W-:Y:S02]  /*16ff0*/  FSEL R33, R33, -INF , P4 ;  /* 0xff80000021217808 */ /* 0x000fe40002000000 */
[----:B------:R-:W-:-:S02]  /*17000*/  FMNMX.FTZ R30, R71, R30, !PT ;  /* 0x0000001e471e7209 */ /* 0x000fc40007810000 */
[----:B------:R-:W-:Y:S01]  /*17010*/  ISETP.GT.AND P4, PT, R34, 0x59, PT ;  /* 0x000000592200780c */ /* 0x000fe20003f84270 */
[----:B------:R-:W-:Y:S01]  /*17020*/  MUFU.EX2 R193, R193 ;  /* 0x000000c100c17308 */ /* 0x000fe20000000800 */
[----:B------:R-:W-:Y:S01]  /*17030*/  FSEL R67, R36, -INF , P3 ;  /* 0xff80000024437808 */ /* 0x000fe20001800000 */
[--C-:B------:R-:W-:Y:S01]  /*17040*/  FFMA.FTZ R36, R63, R0, -R14.reuse ;  /* 0x000000003f247223 */ /* 0x100fe2000001080e */
[----:B------:R-:W-:Y:S01]  /*17050*/  FMNMX.FTZ R32, R33, R30, !PT ;  /* 0x0000001e21207209 */ /* 0x000fe20007810000 */
[----:B0-----:R-:W-:Y:S01]  /*17060*/  FFMA.FTZ R38, R39, R0, -R14 ;  /* 0x0000000027267223 */ /* 0x001fe2000001080e */
[----:B------:R-:W-:Y:S01]  /*17070*/  FSEL R37, R37, -INF , P4 ;  /* 0xff80000025257808 */ /* 0x000fe20002000000 */
[----:B-1----:R-:W-:Y:S01]  /*17080*/  @P2 IMAD.HI.U32 R39, R223, R44, RZ ;  /* 0x0000002cdf272227 */ /* 0x002fe200078e00ff */
[----:B------:R-:W-:Y:S01]  /*17090*/  ISETP.GT.AND P3, PT, R34, 0x60, PT ;  /* 0x000000602200780c */ /* 0x000fe20003f64270 */
[----:B------:R0:W-:Y:S01]  /*170a0*/  MUFU.EX2 R30, R36 ;  /* 0x00000024001e7308 */ /* 0x0001e20000000800 */
[----:B------:R-:W-:-:S02]  /*170b0*/  FMNMX.FTZ R32, R67, R32, !PT ;  /* 0x0000002043207209 */ /* 0x000fc40007810000 */
[----:B------:R-:W-:Y:S02]  /*170c0*/  ISETP.GT.AND P4, PT, R34, 0x61, PT ;  /* 0x000000612200780c */ /* 0x000fe40003f84270 */
[----:B------:R-:W-:Y:S01]  /*170d0*/  FSEL R63, R24, -INF , P3 ;  /* 0xff800000183f7808 */ /* 0x000fe20001800000 */
[----:B------:R-:W-:Y:S01]  /*170e0*/  FFMA.FTZ R24, R51, R0, -R14 ;  /* 0x0000000033187223 */ /* 0x000fe2000001080e */
[----:B------:R-:W-:Y:S01]  /*170f0*/  FMNMX.FTZ R32, R37, R32, !PT ;  /* 0x0000002025207209 */ /* 0x000fe20007810000 */
[----:B------:R-:W-:Y:S01]  /*17100*/  MUFU.EX2 R195, R195 ;  /* 0x000000c300c37308 */ /* 0x000fe20000000800 */
[----:B------:R-:W-:Y:S02]  /*17110*/  ISETP.GT.AND P3, PT, R34, 0x68, PT ;  /* 0x000000682200780c */ /* 0x000fe40003f64270 */
[----:B------:R-:W-:Y:S02]  /*17120*/  CS2R R50, SRZ ;  /* 0x0000000000327805 */ /* 0x000fe4000001ff00 */
[----:B------:R-:W-:-:S02]  /*17130*/  FSEL R25, R25, -INF , P4 ;  /* 0xff80000019197808 */ /* 0x000fc40002000000 */
[----:B------:R-:W-:Y:S02]  /*17140*/  FMNMX.FTZ R32, R63, R32, !PT ;  /* 0x000000203f207209 */ /* 0x000fe40007810000 */
[----:B------:R-:W-:Y:S01]  /*17150*/  ISETP.GT.AND P4, PT, R34, 0x69, PT ;  /* 0x000000692200780c */ /* 0x000fe20003f84270 */
[--C-:B------:R-:W-:Y:S01]  /*17160*/  FFMA.FTZ R34, R47, R0, -R14.reuse ;  /* 0x000000002f227223 */ /* 0x100fe2000001080e */
[----:B------:R-:W-:Y:S01]  /*17170*/  FSEL R95, R28, -INF , P3 ;  /* 0xff8000001c5f7808 */ /* 0x000fe20001800000 */
[----:B------:R-:W-:Y:S01]  /*17180*/  IMAD.MOV.U32 R47, RZ, RZ, R223 ;  /* 0x000000ffff2f7224 */ /* 0x000fe200078e00df */
[----:B------:R-:W-:Y:S01]  /*17190*/  FMNMX.FTZ R32, R25, R32, !PT ;  /* 0x0000002019207209 */ /* 0x000fe20007810000 */
[----:B------:R-:W-:Y:S01]  /*171a0*/  MUFU.EX2 R189, R189 ;  /* 0x000000bd00bd7308 */ /* 0x000fe20000000800 */
[----:B------:R-:W-:Y:S01]  /*171b0*/  FSEL R29, R29, -INF , P4 ;  /* 0xff8000001d1d7808 */ /* 0x000fe20002000000 */
[----:B------:R-:W-:Y:S01]  /*171c0*/  FFMA.FTZ R28, R55, R0, -R14 ;  /* 0x00000000371c7223 */ /* 0x000fe2000001080e */
[----:B------:R-:W-:-:S02]  /*171d0*/  FMNMX.FTZ R32, R95, R32, !PT ;  /* 0x000000205f207209 */ /* 0x000fc40007810000 */
[----:B------:R-:W-:Y:S02]  /*171e0*/  CS2R R54, SRZ ;  /* 0x0000000000367805 */ /* 0x000fe4000001ff00 */
[----:B------:R-:W-:Y:S02]  /*171f0*/  @P2 SHF.R.U32.HI R47, RZ, R46, R39 ;  /* 0x0000002eff2f2219 */ /* 0x000fe40000011627 */
[----:B------:R-:W-:Y:S01]  /*17200*/  FMNMX.FTZ R5, R29, R32, !PT ;  /* 0x000000201d057209 */ /* 0x000fe20007810000 */
[----:B------:R-:W-:Y:S01]  /*17210*/  MUFU.EX2 R24, R24 ;  /* 0x0000001800187308 */ /* 0x000fe20000000800 */
[--C-:B------:R-:W-:Y:S01]  /*17220*/  FFMA.FTZ R32, R59, R0, -R14.reuse ;  /* 0x000000003b207223 */ /* 0x100fe2000001080e */
[----:B------:R-:W-:Y:S02]  /*17230*/  CS2R R58, SRZ ;  /* 0x00000000003a7805 */ /* 0x000fe4000001ff00 */
[----:B0-----:R-:W0:Y:S04]  /*17240*/  SHFL.BFLY PT, R36, R5, 0x2, 0x1f ;  /* 0x0c401f0005247f89 */ /* 0x001e2800000e0000 */
        /* <DEDUP_REMOVED lines=11> */
[----:B0-----:R-:W-:-:S04]  /*17300*/  FMNMX.FTZ R5, R7, R40, !PT ;  /* 0x0000002807057209 */ /* 0x001fc80007810000 */
[C---:B------:R-:W-:Y:S01]  /*17310*/  FSETP.NEU.FTZ.AND P3, PT, R5.reuse, -INF , PT ;  /* 0xff8000000500780b */ /* 0x040fe20003f7d000 */
[----:B------:R-:W-:Y:S02]  /*17320*/  FMUL.FTZ R42, R5, R0 ;  /* 0x00000000052a7220 */ /* 0x000fe40000410000 */
[----:B------:R0:W-:Y:S03]  /*17330*/  MUFU.EX2 R40, R27 ;  /* 0x0000001b00287308 */ /* 0x0001e60000000800 */
[----:B------:R-:W-:-:S05]  /*17340*/  FSEL R42, R42, RZ, P3 ;  /* 0x000000ff2a2a7208 */ /* 0x000fca0001800000 */
[-CC-:B------:R-:W-:Y:S01]  /*17350*/  FFMA.FTZ R200, R81, R0.reuse, -R42.reuse ;  /* 0x0000000051c87223 */ /* 0x180fe2000001082a */
[-CC-:B------:R-:W-:Y:S01]  /*17360*/  FFMA.FTZ R9, R6, R0.reuse, -R42.reuse ;  /* 0x0000000006097223 */ /* 0x180fe2000001082a */
[-C--:B------:R-:W-:Y:S01]  /*17370*/  FFMA.FTZ R202, R73, R0.reuse, -R42 ;  /* 0x0000000049ca7223 */ /* 0x080fe2000001082a */
[----:B--2---:R-:W-:Y:S01]  /*17380*/  FADD.FTZ R6, R201, R8 ;  /* 0x00000008c9067221 */ /* 0x004fe20000010000 */
[-CC-:B------:R-:W-:Y:S01]  /*17390*/  FFMA.FTZ R11, R77, R0.reuse, -R42.reuse ;  /* 0x000000004d0b7223 */ /* 0x180fe2000001082a */
[-C--:B------:R-:W-:Y:S01]  /*173a0*/  FFMA.FTZ R196, R83, R0.reuse, -R42 ;  /* 0x0000000053c47223 */ /* 0x080fe2000001082a */
[----:B------:R-:W-:Y:S01]  /*173b0*/  MUFU.EX2 R200, R200 ;  /* 0x000000c800c87308 */ /* 0x000fe20000000800 */
[----:B---3--:R-:W-:Y:S01]  /*173c0*/  FADD.FTZ R7, R203, R6 ;  /* 0x00000006cb077221 */ /* 0x008fe20000010000 */
[-CC-:B------:R-:W-:Y:S01]  /*173d0*/  FFMA.FTZ R13, R65, R0.reuse, -R42.reuse ;  /* 0x00000000410d7223 */ /* 0x180fe2000001082a */
[-CC-:B------:R-:W-:Y:S01]  /*173e0*/  FFMA.FTZ R198, R87, R0.reuse, -R42.reuse ;  /* 0x0000000057c67223 */ /* 0x180fe2000001082a */
[-CC-:B------:R-:W-:Y:S01]  /*173f0*/  FFMA.FTZ R15, R69, R0.reuse, -R42.reuse ;  /* 0x00000000450f7223 */ /* 0x180fe2000001082a */
[----:B------:R-:W-:Y:S01]  /*17400*/  FADD.FTZ R6, R10, R7 ;  /* 0x000000070a067221 */ /* 0x000fe20000010000 */
[-CC-:B------:R-:W-:Y:S01]  /*17410*/  FFMA.FTZ R192, R91, R0.reuse, -R42.reuse ;  /* 0x000000005bc07223 */ /* 0x180fe2000001082a */
[-C--:B------:R-:W-:Y:S01]  /*17420*/  FFMA.FTZ R21, R57, R0.reuse, -R42 ;  /* 0x0000000039157223 */ /* 0x080fe2000001082a */
[----:B------:R-:W1:Y:S01]  /*17430*/  MUFU.EX2 R9, R9 ;  /* 0x0000000900097308 */ /* 0x000e620000000800 */
[----:B----4-:R-:W-:Y:S01]  /*17440*/  FADD.FTZ R7, R197, R6 ;  /* 0x00000006c5077221 */ /* 0x010fe20000010000 */
[-CC-:B------:R-:W-:Y:S01]  /*17450*/  FFMA.FTZ R194, R93, R0.reuse, -R42.reuse ;  /* 0x000000005dc27223 */ /* 0x180fe2000001082a */
[-CC-:B0-----:R-:W-:Y:S01]  /*17460*/  FFMA.FTZ R27, R61, R0.reuse, -R42.reuse ;  /* 0x000000003d1b7223 */ /* 0x181fe2000001082a */
[-CC-:B------:R-:W-:Y:S01]  /*17470*/  FFMA.FTZ R188, R89, R0.reuse, -R42.reuse ;  /* 0x0000000059bc7223 */ /* 0x180fe2000001082a */
[----:B------:R-:W-:Y:S01]  /*17480*/  FADD.FTZ R6, R12, R7 ;  /* 0x000000070c067221 */ /* 0x000fe20000010000 */
[-CC-:B------:R-:W-:Y:S01]  /*17490*/  FFMA.FTZ R186, R41, R0.reuse, -R42.reuse ;  /* 0x0000000029ba7223 */ /* 0x180fe2000001082a */
[-C--:B------:R-:W-:Y:S01]  /*174a0*/  FFMA.FTZ R31, R49, R0.reuse, -R42 ;  /* 0x00000000311f7223 */ /* 0x080fe2000001082a */
[----:B------:R-:W0:Y:S01]  /*174b0*/  MUFU.EX2 R202, R202 ;  /* 0x000000ca00ca7308 */ /* 0x000e220000000800 */
[----:B------:R-:W-:Y:S01]  /*174c0*/  FADD.FTZ R39, R199, R6 ;  /* 0x00000006c7277221 */ /* 0x000fe20000010000 */
[----:B------:R-:W-:Y:S01]  /*174d0*/  @!P1 PRMT R6, RZ, 0x654, R3 ;  /* 0x00000654ff069816 */ /* 0x000fe20000000003 */
[-CC-:B------:R-:W-:Y:S01]  /*174e0*/  FFMA.FTZ R190, R85, R0.reuse, -R42.reuse ;  /* 0x0000000055be7223 */ /* 0x180fe2000001082a */
[-CC-:B------:R-:W-:Y:S01]  /*174f0*/  FFMA.FTZ R35, R53, R0.reuse, -R42.reuse ;  /* 0x0000000035237223 */ /* 0x180fe2000001082a */
[----:B------:R-:W-:Y:S01]  /*17500*/  FADD.FTZ R46, R20, R39 ;  /* 0x00000027142e7221 */ /* 0x000fe20000010000 */
[----:B------:R2:W-:Y:S01]  /*17510*/  @!P1 SYNCS.ARRIVE.TRANS64.RED.A1T0 RZ, [R6+URZ], RZ ;  /* 0x000000ff06ff99a7 */ /* 0x0005e2000810043f */
[-C--:B------:R-:W-:Y:S01]  /*17520*/  FFMA.FTZ R184, R79, R0.reuse, -R42 ;  /* 0x000000004fb87223 */ /* 0x080fe2000001082a */
[----:B------:R-:W3:Y:S01]  /*17530*/  MUFU.EX2 R11, R11 ;  /* 0x0000000b000b7308 */ /* 0x000ee20000000800 */
[----:B-1----:R-:W-:Y:S01]  /*17540*/  FADD.FTZ R7, R200, R9 ;  /* 0x00000009c8077221 */ /* 0x002fe20000010000 */
[----:B------:R-:W-:Y:S01]  /*17550*/  FADD.FTZ R43, R193, R46 ;  /* 0x0000002ec12b7221 */ /* 0x000fe20000010000 */
[-CC-:B------:R-:W-:Y:S01]  /*17560*/  FFMA.FTZ R75, R75, R0.reuse, -R42.reuse ;  /* 0x000000004b4b7223 */ /* 0x180fe2000001082a */
[-CC-:B------:R-:W-:Y:S01]  /*17570*/  FFMA.FTZ R45, R45, R0.reuse, -R42.reuse ;  /* 0x000000002d2d7223 */ /* 0x180fe2000001082a */
[----:B------:R-:W-:Y:S01]  /*17580*/  FFMA.FTZ R71, R71, R0, -R42 ;  /* 0x0000000047477223 */ /* 0x000fe2000001082a */
[----:B------:R-:W-:Y:S01]  /*17590*/  FADD.FTZ R46, R26, R43 ;  /* 0x0000002b1a2e7221 */ /* 0x000fe20000010000 */
[----:B--2---:R-:W-:Y:S01]  /*175a0*/  IMAD.MOV.U32 R6, RZ, RZ, RZ ;  /* 0x000000ffff067224 */ /* 0x004fe200078e00ff */
[----:B------:R-:W1:Y:S01]  /*175b0*/  MUFU.EX2 R196, R196 ;  /* 0x000000c400c47308 */ /* 0x000e620000000800 */
[----:B0-----:R-:W-:Y:S01]  /*175c0*/  FADD.FTZ R44, R202, R7 ;  /* 0x00000007ca2c7221 */ /* 0x001fe20000010000 */
[----:B------:R-:W-:Y:S01]  /*175d0*/  IADD3 R7, R47, R226, -R224 ;  /* 0x000000e22f077210 */ /* 0x000fe20007ffe8e0 */
[----:B------:R-:W-:Y:S01]  /*175e0*/  FADD.FTZ R41, R195, R46 ;  /* 0x0000002ec3297221 */ /* 0x000fe20000010000 */
[-CC-:B------:R-:W-:Y:S01]  /*175f0*/  FFMA.FTZ R33, R33, R0.reuse, -R42.reuse ;  /* 0x0000000021217223 */ /* 0x180fe2000001082a */
[-CC-:B------:R-:W-:Y:S01]  /*17600*/  FFMA.FTZ R67, R67, R0.reuse, -R42.reuse ;  /* 0x0000000043437223 */ /* 0x180fe2000001082a */
[----:B------:R-:W-:Y:S01]  /*17610*/  FFMA.FTZ R37, R37, R0, -R42 ;  /* 0x0000000025257223 */ /* 0x000fe2000001082a */
[----:B------:R-:W-:Y:S01]  /*17620*/  FADD.FTZ R46, R30, R41 ;  /* 0x000000291e2e7221 */ /* 0x000fe20000010000 */
[----:B------:R-:W0:Y:S01]  /*17630*/  MUFU.EX2 R13, R13 ;  /* 0x0000000d000d7308 */ /* 0x000e220000000800 */
[----:B---3--:R-:W-:Y:S01]  /*17640*/  FADD.FTZ R39, R11, R44 ;  /* 0x0000002c0b277221 */ /* 0x008fe20000010000 */
[----:B------:R-:W-:-:S04]  /*17650*/  IMAD.HI R221, R7, -0x6db6db6d, R6 ;  /* 0x9249249307dd7827 */ /* 0x000fc800078e0206 */
[----:B------:R-:W-:Y:S01]  /*17660*/  FADD.FTZ R41, R189, R46 ;  /* 0x0000002ebd297221 */ /* 0x000fe20000010000 */
[-CC-:B------:R-:W-:Y:S01]  /*17670*/  FFMA.FTZ R63, R63, R0.reuse, -R42.reuse ;  /* 0x000000003f3f7223 */ /* 0x180fe2000001082a */
[-CC-:B------:R-:W-:Y:S01]  /*17680*/  FFMA.FTZ R25, R25, R0.reuse, -R42.reuse ;  /* 0x0000000019197223 */ /* 0x180fe2000001082a */
[-CC-:B------:R-:W-:Y:S01]  /*17690*/  FFMA.FTZ R95, R95, R0.reuse, -R42.reuse ;  /* 0x000000005f5f7223 */ /* 0x180fe2000001082a */
[----:B------:R-:W-:Y:S01]  /*176a0*/  FFMA.FTZ R29, R29, R0, -R42 ;  /* 0x000000001d1d7223 */ /* 0x000fe2000001082a */
[----:B------:R-:W2:Y:S01]  /*176b0*/  MUFU.EX2 R198, R198 ;  /* 0x000000c600c67308 */ /* 0x000ea20000000800 */
[----:B-1----:R-:W-:Y:S01]  /*176c0*/  FADD.FTZ R44, R196, R39 ;  /* 0x00000027c42c7221 */ /* 0x002fe20000010000 */
[----:B------:R-:W-:Y:S02]  /*176d0*/  F2FP.BF16.F32.PACK_AB R201, R8, R201 ;  /* 0x000000c908c9723e */ /* 0x000fe400000010ff */
[----:B------:R-:W-:Y:S02]  /*176e0*/  CS2R R92, SRZ ;  /* 0x00000000005c7805 */ /* 0x000fe4000001ff00 */
[----:B------:R-:W-:Y:S01]  /*176f0*/  F2FP.BF16.F32.PACK_AB R203, R10, R203 ;  /* 0x000000cb0acb723e */ /* 0x000fe200000010ff */
[----:B------:R-:W-:Y:S01]  /*17700*/  VIADD R10, R2, 0xfffffffe ;  /* 0xfffffffe020a7836 */ /* 0x000fe20000000000 */
[----:B------:R-:W-:Y:S01]  /*17710*/  F2FP.BF16.F32.PACK_AB R200, R9, R200 ;  /* 0x000000c809c8723e */ /* 0x000fe200000010ff */
[----:B------:R-:W-:Y:S01]  /*17720*/  IMAD.MOV.U32 R2, RZ, RZ, 0x3f800000 ;  /* 0x3f800000ff027424 */ /* 0x000fe200078e00ff */
[----:B------:R-:W1:Y:S01]  /*17730*/  MUFU.EX2 R15, R15 ;  /* 0x0000000f000f7308 */ /* 0x000e620000000800 */
[----:B0-----:R-:W-:Y:S01]  /*17740*/  FADD.FTZ R39, R13, R44 ;  /* 0x0000002c0d277221 */ /* 0x001fe20000010000 */
[----:B------:R-:W-:-:S02]  /*17750*/  F2FP.BF16.F32.PACK_AB R193, R26, R193 ;  /* 0x000000c11ac1723e */ /* 0x000fc400000010ff */
[----:B------:R-:W-:Y:S02]  /*17760*/  CS2R R90, SRZ ;  /* 0x00000000005a7805 */ /* 0x000fe4000001ff00 */
[----:B------:R-:W-:Y:S02]  /*17770*/  F2FP.BF16.F32.PACK_AB R195, R30, R195 ;  /* 0x000000c31ec3723e */ /* 0x000fe400000010ff */
[----:B------:R-:W-:Y:S02]  /*17780*/  CS2R R88, SRZ ;  /* 0x0000000000587805 */ /* 0x000fe4000001ff00 */
[----:B------:R-:W-:Y:S02]  /*17790*/  F2FP.BF16.F32.PACK_AB R189, R24, R189 ;  /* 0x000000bd18bd723e */ /* 0x000fe400000010ff */
[----:B------:R-:W-:Y:S01]  /*177a0*/  CS2R R86, SRZ ;  /* 0x0000000000567805 */ /* 0x000fe2000001ff00 */
[----:B------:R-:W0:Y:S01]  /*177b0*/  MUFU.EX2 R192, R192 ;  /* 0x000000c000c07308 */ /* 0x000e220000000800 */
[----:B--2---:R-:W-:Y:S01]  /*177c0*/  FADD.FTZ R44, R198, R39 ;  /* 0x00000027c62c7221 */ /* 0x004fe20000010000 */
[----:B------:R-:W-:-:S02]  /*177d0*/  F2FP.BF16.F32.PACK_AB R197, R12, R197 ;  /* 0x000000c50cc5723e */ /* 0x000fc400000010ff */
[----:B------:R-:W-:Y:S02]  /*177e0*/  CS2R R84, SRZ ;  /* 0x0000000000547805 */ /* 0x000fe4000001ff00 */
[----:B------:R-:W-:Y:S02]  /*177f0*/  F2FP.BF16.F32.PACK_AB R199, R20, R199 ;  /* 0x000000c714c7723e */ /* 0x000fe400000010ff */
[----:B------:R-:W-:Y:S02]  /*17800*/  CS2R R82, SRZ ;  /* 0x0000000000527805 */ /* 0x000fe4000001ff00 */
[----:B------:R-:W-:Y:S02]  /*17810*/  F2FP.BF16.F32.PACK_AB R202, R11, R202 ;  /* 0x000000ca0bca723e */ /* 0x000fe400000010ff */
[----:B------:R-:W-:Y:S01]  /*17820*/  CS2R R80, SRZ ;  /* 0x0000000000507805 */ /* 0x000fe2000001ff00 */
[----:B------:R-:W2:Y:S01]  /*17830*/  MUFU.EX2 R21, R21 ;  /* 0x0000001500157308 */ /* 0x000ea20000000800 */
[----:B-1----:R-:W-:Y:S01]  /*17840*/  FADD.FTZ R39, R15, R44 ;  /* 0x0000002c0f277221 */ /* 0x002fe20000010000 */
[----:B------:R-:W-:Y:S01]  /*17850*/  FADD.FTZ R44, R24, R41 ;  /* 0x00000029182c7221 */ /* 0x000fe20000010000 */
[----:B------:R-:W-:-:S02]  /*17860*/  F2FP.BF16.F32.PACK_AB R196, R13, R196 ;  /* 0x000000c40dc4723e */ /* 0x000fc400000010ff */
[----:B------:R-:W-:Y:S02]  /*17870*/  CS2R R78, SRZ ;  /* 0x00000000004e7805 */ /* 0x000fe4000001ff00 */
[----:B------:R-:W-:Y:S01]  /*17880*/  F2FP.BF16.F32.PACK_AB R198, R15, R198 ;  /* 0x000000c60fc6723e */ /* 0x000fe200000010ff */
[----:B------:R-:W-:Y:S01]  /*17890*/  FADD.FTZ R41, R191, R44 ;  /* 0x0000002cbf297221 */ /* 0x000fe20000010000 */
[----:B------:R-:W-:Y:S01]  /*178a0*/  F2FP.BF16.F32.PACK_AB R191, R28, R191 ;  /* 0x000000bf1cbf723e */ /* 0x000fe200000010ff */
[----:B------:R-:W1:Y:S01]  /*178b0*/  MUFU.EX2 R194, R194 ;  /* 0x000000c200c27308 */ /* 0x000e620000000800 */
[----:B0-----:R-:W-:Y:S01]  /*178c0*/  FADD.FTZ R6, R192, R39 ;  /* 0x00000027c0067221 */ /* 0x001fe20000010000 */
[----:B------:R-:W-:Y:S01]  /*178d0*/  FADD.FTZ R44, R28, R41 ;  /* 0x000000291c2c7221 */ /* 0x000fe20000010000 */
[----:B------:R-:W-:Y:S02]  /*178e0*/  CS2R R76, SRZ ;  /* 0x00000000004c7805 */ /* 0x000fe4000001ff00 */
[----:B------:R-:W-:-:S02]  /*178f0*/  CS2R R72, SRZ ;  /* 0x0000000000487805 */ /* 0x000fc4000001ff00 */
[----:B------:R-:W-:Y:S01]  /*17900*/  CS2R R68, SRZ ;  /* 0x0000000000447805 */ /* 0x000fe2000001ff00 */
[----:B------:R-:W-:Y:S01]  /*17910*/  FADD.FTZ R41, R185, R44 ;  /* 0x0000002cb9297221 */ /* 0x000fe20000010000 */
[----:B------:R-:W-:Y:S01]  /*17920*/  SHF.R.U32.HI R44, RZ, 0x1f, R221 ;  /* 0x0000001fff2c7819 */ /* 0x000fe200000116dd */
[----:B------:R-:W0:Y:S01]  /*17930*/  MUFU.EX2 R27, R27 ;  /* 0x0000001b001b7308 */ /* 0x000e220000000800 */
[----:B--2---:R-:W-:Y:S01]  /*17940*/  FADD.FTZ R39, R21, R6 ;  /* 0x0000000615277221 */ /* 0x004fe20000010000 */
[C---:B------:R-:W-:Y:S01]  /*17950*/  FADD.FTZ R42, R32.reuse, R41 ;  /* 0x00000029202a7221 */ /* 0x040fe20000010000 */
[----:B------:R-:W-:Y:S02]  /*17960*/  LEA.HI.SX32 R221, R221, R44, 0x1a ;  /* 0x0000002cdddd7211 */ /* 0x000fe400078fd2ff */
[----:B------:R-:W-:Y:S02]  /*17970*/  CS2R R64, SRZ ;  /* 0x0000000000407805 */ /* 0x000fe4000001ff00 */
[----:B------:R-:W-:Y:S01]  /*17980*/  F2FP.BF16.F32.PACK_AB R185, R32, R185 ;  /* 0x000000b920b9723e */ /* 0x000fe200000010ff */
[----:B------:R-:W-:Y:S01]  /*17990*/  FADD.FTZ R41, R187, R42 ;  /* 0x0000002abb297221 */ /* 0x000fe20000010000 */
[----:B------:R-:W-:Y:S01]  /*179a0*/  VIMNMX R221, R222, R221, !PT ;  /* 0x000000dddedd7248 */ /* 0x000fe20007fe0100 */
[----:B------:R-:W2:Y:S01]  /*179b0*/  MUFU.EX2 R188, R188 ;  /* 0x000000bc00bc7308 */ /* 0x000ea20000000800 */
[----:B-1----:R-:W-:Y:S01]  /*179c0*/  FADD.FTZ R6, R194, R39 ;  /* 0x00000027c2067221 */ /* 0x002fe20000010000 */
[----:B------:R-:W-:Y:S01]  /*179d0*/  FADD.FTZ R8, R34, R41 ;  /* 0x0000002922087221 */ /* 0x000fe20000010000 */
[----:B------:R-:W-:-:S02]  /*179e0*/  ISETP.GE.AND P3, PT, R10, R221, PT ;  /* 0x000000dd0a00720c */ /* 0x000fc40003f66270 */
[----:B------:R-:W-:Y:S02]  /*179f0*/  CS2R R60, SRZ ;  /* 0x00000000003c7805 */ /* 0x000fe4000001ff00 */
[----:B------:R-:W-:Y:S02]  /*17a00*/  F2FP.BF16.F32.PACK_AB R187, R34, R187 ;  /* 0x000000bb22bb723e */ /* 0x000fe400000010ff */
[----:B------:R-:W-:Y:S02]  /*17a10*/  CS2R R56, SRZ ;  /* 0x0000000000387805 */ /* 0x000fe4000001ff00 */
[----:B------:R-:W-:Y:S01]  /*17a20*/  F2FP.BF16.F32.PACK_AB R192, R21, R192 ;  /* 0x000000c015c0723e */ /* 0x000fe200000010ff */
[----:B------:R-:W1:Y:S01]  /*17a30*/  MUFU.EX2 R31, R31 ;  /* 0x0000001f001f7308 */ /* 0x000e620000000800 */
[C---:B0-----:R-:W-:Y:S01]  /*17a40*/  FADD.FTZ R39, R27.reuse, R6 ;  /* 0x000000061b277221 */ /* 0x041fe20000010000 */
[----:B------:R-:W-:Y:S02]  /*17a50*/  F2FP.BF16.F32.PACK_AB R194, R27, R194 ;  /* 0x000000c21bc2723e */ /* 0x000fe400000010ff */
[----:B------:R-:W-:-:S02]  /*17a60*/  CS2R R52, SRZ ;  /* 0x0000000000347805 */ /* 0x000fc4000001ff00 */
[----:B------:R-:W-:Y:S02]  /*17a70*/  CS2R R48, SRZ ;  /* 0x0000000000307805 */ /* 0x000fe4000001ff00 */
[----:B------:R-:W-:Y:S02]  /*17a80*/  CS2R R46, SRZ ;  /* 0x00000000002e7805 */ /* 0x000fe4000001ff00 */
[----:B------:R-:W-:Y:S02]  /*17a90*/  CS2R R42, SRZ ;  /* 0x00000000002a7805 */ /* 0x000fe4000001ff00 */
[----:B------:R-:W-:Y:S01]  /*17aa0*/  CS2R R26, SRZ ;  /* 0x00000000001a7805 */ /* 0x000fe2000001ff00 */
[----:B------:R-:W0:Y:S01]  /*17ab0*/  MUFU.EX2 R190, R190 ;  /* 0x000000be00be7308 */ /* 0x000e220000000800 */
[----:B--2---:R-:W-:-:S07]  /*17ac0*/  FADD.FTZ R6, R188, R39 ;  /* 0x00000027bc067221 */ /* 0x004fce0000010000 */
[----:B------:R-:W2:Y:S01]  /*17ad0*/  MUFU.EX2 R35, R35 ;  /* 0x0000002300237308 */ /* 0x000ea20000000800 */
[C---:B-1----:R-:W-:Y:S01]  /*17ae0*/  FADD.FTZ R39, R31.reuse, R6 ;  /* 0x000000061f277221 */ /* 0x042fe20000010000 */
[----:B------:R-:W-:Y:S02]  /*17af0*/  F2FP.BF16.F32.PACK_AB R188, R31, R188 ;  /* 0x000000bc1fbc723e */ /* 0x000fe400000010ff */
[----:B------:R-:W-:-:S04]  /*17b00*/  CS2R R30, SRZ ;  /* 0x00000000001e7805 */ /* 0x000fc8000001ff00 */
[----:B------:R-:W-:Y:S01]  /*17b10*/  MUFU.EX2 R184, R184 ;  /* 0x000000b800b87308 */ /* 0x000fe20000000800 */
[----:B0-----:R-:W-:Y:S01]  /*17b20*/  FADD.FTZ R6, R190, R39 ;  /* 0x00000027be067221 */ /* 0x001fe20000010000 */
[----:B------:R-:W-:-:S06]  /*17b30*/  FADD.FTZ R39, R181, R8 ;  /* 0x00000008b5277221 */ /* 0x000fcc0000010000 */
[----:B------:R0:W-:Y:S01]  /*17b40*/  MUFU.EX2 R3, R75 ;  /* 0x0000004b00037308 */ /* 0x0001e20000000800 */
[----:B--2---:R-:W-:-:S07]  /*17b50*/  F2FP.BF16.F32.PACK_AB R190, R35, R190 ;  /* 0x000000be23be723e */ /* 0x004fce00000010ff */
[----:B------:R-:W1:Y:S01]  /*17b60*/  MUFU.EX2 R36, R36 ;  /* 0x0000002400247308 */ /* 0x000e620000000800 */
[----:B0-----:R-:W-:-:S07]  /*17b70*/  CS2R R74, SRZ ;  /* 0x00000000004a7805 */ /* 0x001fce000001ff00 */
[----:B------:R-:W-:Y:S08]  /*17b80*/  MUFU.EX2 R186, R186 ;  /* 0x000000ba00ba7308 */ /* 0x000ff00000000800 */
[----:B------:R-:W0:Y:S01]  /*17b90*/  MUFU.EX2 R183, R183 ;  /* 0x000000b700b77308 */ /* 0x000e220000000800 */
[C---:B-1----:R-:W-:Y:S01]  /*17ba0*/  FADD.FTZ R8, R36.reuse, R39 ;  /* 0x0000002724087221 */ /* 0x042fe20000010000 */
[----:B------:R-:W-:-:S06]  /*17bb0*/  F2FP.BF16.F32.PACK_AB R181, R36, R181 ;  /* 0x000000b524b5723e */ /* 0x000fcc00000010ff */
[----:B------:R1:W2:Y:S08]  /*17bc0*/  MUFU.EX2 R7, R45 ;  /* 0x0000002d00077308 */ /* 0x0002b00000000800 */
[----:B------:R3:W-:Y:S01]  /*17bd0*/  MUFU.EX2 R180, R33 ;  /* 0x0000002100b47308 */ /* 0x0007e20000000800 */
[----:B0-----:R-:W-:Y:S01]  /*17be0*/  FADD.FTZ R39, R183, R8 ;  /* 0x00000008b7277221 */ /* 0x001fe20000010000 */
[----:B-1----:R-:W-:-:S06]  /*17bf0*/  CS2R R44, SRZ ;  /* 0x00000000002c7805 */ /* 0x002fcc000001ff00 */
[----:B------:R-:W0:Y:S01]  /*17c00*/  MUFU.EX2 R38, R38 ;  /* 0x0000002600267308 */ /* 0x000e220000000800 */
[----:B---3--:R-:W-:Y:S01]  /*17c10*/  FADD.FTZ R33, R35, R6 ;  /* 0x0000000623217221 */ /* 0x008fe20000010000 */
[----:B------:R-:W-:-:S03]  /*17c20*/  CS2R R34, SRZ ;  /* 0x0000000000227805 */ /* 0x000fc6000001ff00 */
[----:B------:R-:W-:Y:S01]  /*17c30*/  FADD.FTZ R6, R184, R33 ;  /* 0x00000021b8067221 */ /* 0x000fe20000010000 */
[C---:B------:R-:W-:Y:S02]  /*17c40*/  F2FP.BF16.F32.PACK_AB R184, R3.reuse, R184 ;  /* 0x000000b803b8723e */ /* 0x040fe400000010ff */
[----:B------:R-:W1:Y:S01]  /*17c50*/  MUFU.EX2 R71, R71 ;  /* 0x0000004700477308 */ /* 0x000e620000000800 */
[----:B------:R-:W-:Y:S01]  /*17c60*/  FADD.FTZ R33, R3, R6 ;  /* 0x0000000603217221 */ /* 0x000fe20000010000 */
[----:B------:R-:W-:-:S03]  /*17c70*/  IMAD.MOV.U32 R3, RZ, RZ, 0x3f800000 ;  /* 0x3f800000ff037424 */ /* 0x000fc600078e00ff */
[----:B------:R-:W-:Y:S01]  /*17c80*/  FADD.FTZ R6, R186, R33 ;  /* 0x00000021ba067221 */ /* 0x000fe20000010000 */
[C---:B--2---:R-:W-:Y:S02]  /*17c90*/  F2FP.BF16.F32.PACK_AB R186, R7.reuse, R186 ;  /* 0x000000ba07ba723e */ /* 0x044fe400000010ff */
[----:B------:R-:W2:Y:S01]  /*17ca0*/  MUFU.EX2 R177, R177 ;  /* 0x000000b100b17308 */ /* 0x000ea20000000800 */
[----:B------:R-:W-:Y:S01]  /*17cb0*/  FADD.FTZ R6, R7, R6 ;  /* 0x0000000607067221 */ /* 0x000fe20000010000 */
[C---:B0-----:R-:W-:Y:S01]  /*17cc0*/  FADD.FTZ R8, R38.reuse, R39 ;  /* 0x0000002726087221 */ /* 0x041fe20000010000 */
[----:B------:R-:W-:Y:S02]  /*17cd0*/  F2FP.BF16.F32.PACK_AB R183, R38, R183 ;  /* 0x000000b726b7723e */ /* 0x000fe400000010ff */
[----:B------:R-:W-:-:S03]  /*17ce0*/  CS2R R38, SRZ ;  /* 0x0000000000267805 */ /* 0x000fc6000001ff00 */
[----:B------:R-:W-:Y:S01]  /*17cf0*/  MUFU.EX2 R67, R67 ;  /* 0x0000004300437308 */ /* 0x000fe20000000800 */
[----:B-1----:R-:W-:-:S04]  /*17d00*/  FADD.FTZ R33, R71, R6 ;  /* 0x0000000647217221 */ /* 0x002fc80000010000 */
[C---:B------:R-:W-:Y:S01]  /*17d10*/  FADD.FTZ R6, R180.reuse, R33 ;  /* 0x00000021b4067221 */ /* 0x040fe20000010000 */
[----:B------:R-:W-:Y:S02]  /*17d20*/  F2FP.BF16.F32.PACK_AB R180, R180, R71 ;  /* 0x00000047b4b4723e */ /* 0x000fe400000010ff */
[----:B------:R-:W-:Y:S01]  /*17d30*/  CS2R R70, SRZ ;  /* 0x0000000000467805 */ /* 0x000fe2000001ff00 */
[----:B------:R-:W0:Y:S08]  /*17d40*/  MUFU.EX2 R179, R179 ;  /* 0x000000b300b37308 */ /* 0x000e300000000800 */
[----:B------:R2:W1:Y:S08]  /*17d50*/  MUFU.EX2 R182, R37 ;  /* 0x0000002500b67308 */ /* 0x0004700000000800 */
[----:B------:R-:W3:Y:S01]  /*17d60*/  MUFU.EX2 R63, R63 ;  /* 0x0000003f003f7308 */ /* 0x000ee20000000800 */
[----:B--2---:R-:W-:Y:S01]  /*17d70*/  FADD.FTZ R37, R177, R8 ;  /* 0x00000008b1257221 */ /* 0x004fe20000010000 */
[----:B------:R-:W-:-:S03]  /*17d80*/  F2FP.BF16.F32.PACK_AB R177, R40, R177 ;  /* 0x000000b128b1723e */ /* 0x000fc600000010ff */
[----:B------:R-:W-:Y:S01]  /*17d90*/  FADD.FTZ R8, R40, R37 ;  /* 0x0000002528087221 */ /* 0x000fe20000010000 */
[----:B------:R-:W-:Y:S02]  /*17da0*/  CS2R R40, SRZ ;  /* 0x0000000000287805 */ /* 0x000fe4000001ff00 */
[----:B------:R-:W-:Y:S01]  /*17db0*/  CS2R R36, SRZ ;  /* 0x0000000000247805 */ /* 0x000fe2000001ff00 */
[----:B------:R2:W4:Y:S01]  /*17dc0*/  MUFU.EX2 R176, R25 ;  /* 0x0000001900b07308 */ /* 0x0005220000000800 */
[----:B0-----:R-:W-:-:S07]  /*17dd0*/  FADD.FTZ R33, R179, R8 ;  /* 0x00000008b3217221 */ /* 0x001fce0000010000 */
[----:B------:R-:W0:Y:S01]  /*17de0*/  MUFU.EX2 R95, R95 ;  /* 0x0000005f005f7308 */ /* 0x000e220000000800 */
[----:B--2---:R-:W-:-:S04]  /*17df0*/  FADD.FTZ R25, R67, R6 ;  /* 0x0000000643197221 */ /* 0x004fc80000010000 */
[C---:B-1----:R-:W-:Y:S01]  /*17e00*/  FADD.FTZ R8, R182.reuse, R25 ;  /* 0x00000019b6087221 */ /* 0x042fe20000010000 */
[----:B------:R-:W-:Y:S02]  /*17e10*/  F2FP.BF16.F32.PACK_AB R182, R182, R67 ;  /* 0x00000043b6b6723e */ /* 0x000fe400000010ff */
[----:B------:R-:W-:Y:S01]  /*17e20*/  CS2R R66, SRZ ;  /* 0x0000000000427805 */ /* 0x000fe2000001ff00 */
[----:B------:R1:W2:Y:S01]  /*17e30*/  MUFU.EX2 R178, R29 ;  /* 0x0000001d00b27308 */ /* 0x0002a20000000800 */
[----:B---3--:R-:W-:Y:S01]  /*17e40*/  FADD.FTZ R9, R63, R8 ;  /* 0x000000083f097221 */ /* 0x008fe20000010000 */
[----:B------:R-:W-:-:S03]  /*17e50*/  CS2R R24, SRZ ;  /* 0x0000000000187805 */ /* 0x000fc6000001ff00 */
[C---:B----4-:R-:W-:Y:S01]  /*17e60*/  FADD.FTZ R8, R176.reuse, R9 ;  /* 0x00000009b0087221 */ /* 0x050fe20000010000 */
[----:B------:R-:W-:Y:S02]  /*17e70*/  F2FP.BF16.F32.PACK_AB R176, R176, R63 ;  /* 0x0000003fb0b0723e */ /* 0x000fe400000010ff */
[----:B------:R-:W-:Y:S01]  /*17e80*/  CS2R R62, SRZ ;  /* 0x00000000003e7805 */ /* 0x000fe2000001ff00 */
[----:B------:R-:W3:Y:S01]  /*17e90*/  MUFU.EX2 R14, R14 ;  /* 0x0000000e000e7308 */ /* 0x000ee20000000800 */
[----:B0-----:R-:W-:Y:S01]  /*17ea0*/  FADD.FTZ R7, R95, R8 ;  /* 0x000000085f077221 */ /* 0x001fe20000010000 */
[----:B-1----:R-:W-:-:S03]  /*17eb0*/  CS2R R28, SRZ ;  /* 0x00000000001c7805 */ /* 0x002fc6000001ff00 */
[C---:B--2---:R-:W-:Y:S01]  /*17ec0*/  FADD.FTZ R7, R178.reuse, R7 ;  /* 0x00000007b2077221 */ /* 0x044fe20000010000 */
[----:B------:R-:W-:Y:S02]  /*17ed0*/  F2FP.BF16.F32.PACK_AB R178, R178, R95 ;  /* 0x0000005fb2b2723e */ /* 0x000fe400000010ff */
[----:B------:R-:W-:Y:S01]  /*17ee0*/  CS2R R94, SRZ ;  /* 0x00000000005e7805 */ /* 0x000fe2000001ff00 */
[C---:B---3--:R-:W-:Y:S01]  /*17ef0*/  FADD.FTZ R6, R14.reuse, R33 ;  /* 0x000000210e067221 */ /* 0x048fe20000010000 */
[----:B------:R-:W-:Y:S02]  /*17f00*/  F2FP.BF16.F32.PACK_AB R179, R14, R179 ;  /* 0x000000b30eb3723e */ /* 0x000fe400000010ff */
        /* <DEDUP_REMOVED lines=9> */
.L_x_5921:
[----:B------:R-:W-:-:S05]  /*17fa0*/  VIADD R0, R12, 0x1 ;  /* 0x000000010c007836 */ /* 0x000fca0000000000 */
[----:B------:R-:W-:-:S04]  /*17fb0*/  ISETP.NE.AND P3, PT, R0, 0x2, PT ;  /* 0x000000020000780c */ /* 0x000fc80003f65270 */
[----:B------:R-:W-:Y:S02]  /*17fc0*/  SEL R208, RZ, 0x1, P3 ;  /* 0x00000001ffd07807 */ /* 0x000fe40001800000 */
[----:B------:R-:W-:Y:S02]  /*17fd0*/  SEL R205, R0, RZ, P3 ;  /* 0x000000ff00cd7207 */ /* 0x000fe40001800000 */
[----:B------:R-:W-:Y:S01]  /*17fe0*/  LOP3.LUT R208, R11, R208, RZ, 0x3c, !PT ;  /* 0x000000d00bd07212 */ /* 0x000fe200078e3cff */
[----:B------:R-:W-:Y:S06]  /*17ff0*/  @!P0 BRA `(.L_x_5911) ;  /* 0x0000000000048947 */ /* 0x000fec0003800000 */
[----:B------:R-:W-:Y:S01]  /*18000*/  BPT.TRAP 0x1 ;  /* 0x000000040000795c */ /* 0x000fe20000300000 */
.L_x_5911:
[----:B------:R-:W-:Y:S01]  /*18010*/  IMAD R13, R205, 0x8, R16 ;  /* 0x00000008cd0d7824 */ /* 0x000fe200078e0210 */
[----:B------:R-:W-:-:S04]  /*18020*/  SHF.L.U32 R4, R208, 0x1f, RZ ;  /* 0x0000001fd0047819 */ /* 0x000fc800000006ff */
[----:B------:R0:W1:Y:S01]  /*18030*/  SYNCS.PHASECHK.TRANS64.TRYWAIT P3, [R13+URZ+0x36830], R4 ;  /* 0x036830040d0075a7 */ /* 0x000062000806017f */
[----:B------:R-:W-:Y:S05]  /*18040*/  @!P0 BRA `(.L_x_5912) ;  /* 0x0000000000048947 */ /* 0x000fea0003800000 */
[----:B------:R-:W-:Y:S01]  /*18050*/  BPT.TRAP 0x1 ;  /* 0x000000040000795c */ /* 0x000fe20000300000 */
.L_x_5912:
[----:B------:R-:W-:Y:S01]  /*18060*/  IMAD R0, R205, 0xa80, R220 ;  /* 0x00000a80cd007824 */ /* 0x000fe200078e02dc */
[----:B------:R-:W-:Y:S03]  /*18070*/  BSSY B2, `(.L_x_5913) ;  /* 0x0000006000027945 */ /* 0x000fe60003800000 */
[C---:B------:R-:W-:Y:S02]  /*18080*/  VIADD R20, R0.reuse, 0x80 ;  /* 0x0000008000147836 */ /* 0x040fe40000000000 */
[----:B------:R-:W-:Y:S01]  /*18090*/  VIADD R120, R0, 0x100 ;  /* 0x0000010000787836 */ /* 0x000fe20000000000 */
[----:B-1----:R-:W-:Y:S06]  /*180a0*/  @P3 BRA `(.L_x_5914) ;  /* 0x0000000000083947 */ /* 0x002fec0003800000 */
[----:B------:R-:W1:Y:S02]  /*180b0*/  SYNCS.PHASECHK.TRANS64.TRYWAIT P3, [R13+URZ+0x36830], R4 ;  /* 0x036830040d0075a7 */ /* 0x000e64000806017f */
[----:B-1----:R-:W-:Y:S05]  /*180c0*/  @!P3 BRA `(.L_x_5915) ;  /* 0x0000018800dcb947 */ /* 0x002fea0003800000 */
.L_x_5914:
[----:B------:R-:W-:Y:S05]  /*180d0*/  BSYNC B2 ;  /* 0x0000000000027941 */ /* 0x000fea0003800000 */
.L_x_5913:
[----:B------:R-:W2:Y:S04]  /*180e0*/  LDL.64 R14, [R1+0x30] ;  /* 0x00003000010e7983 */ /* 0x000ea80000100a00 */
[----:B------:R-:W3:Y:S01]  /*180f0*/  LDL.64 R122, [R1+0x38] ;  /* 0x00003800017a7983 */ /* 0x000ee20000100a00 */
[----:B------:R-:W-:Y:S01]  /*18100*/  WARPGROUP.ARRIVE ;  /* 0x00000000000079c5 */ /* 0x000fe20000000000 */
[----:B------:R-:W-:Y:S01]  /*18110*/  IMAD.MOV.U32 R21, RZ, RZ, 0x40000040 ;  /* 0x40000040ff157424 */ /* 0x000fe200078e00ff */
[----:B------:R-:W-:-:S04]  /*18120*/  R2UR UR6, R20 ;  /* 0x00000000140672ca */ /* 0x000fc800000e0000 */
[C---:B------:R-:W-:Y:S01]  /*18130*/  R2UR UR7, R21.reuse ;  /* 0x00000000150772ca */ /* 0x040fe200000e0000 */
[----:B------:R-:W-:Y:S01]  /*18140*/  IMAD.MOV.U32 R20, RZ, RZ, R120 ;  /* 0x000000ffff147224 */ /* 0x000fe200078e0078 */
[----:B------:R-:W-:-:S04]  /*18150*/  R2UR UR19, R21 ;  /* 0x00000000151372ca */ /* 0x000fc800000e0000 */
[----:B------:R-:W-:Y:S01]  /*18160*/  R2UR UR18, R20 ;  /* 0x00000000141272ca */ /* 0x000fe200000e0000 */
[----:B------:R-:W-:Y:S01]  /*18170*/  VIADD R20, R0, 0x200 ;  /* 0x0000020000147836 */ /* 0x000fe20000000000 */
[----:B------:R-:W-:-:S04]  /*18180*/  R2UR UR15, R21 ;  /* 0x00000000150f72ca */ /* 0x000fc800000e0000 */
[----:B------:R-:W-:Y:S02]  /*18190*/  R2UR UR14, R20 ;  /* 0x00000000140e72ca */ /* 0x000fe400000e0000 */
[----:B--2---:R-:W-:Y:S01]  /*181a0*/  R2UR UR42, R14 ;  /* 0x000000000e2a72ca */ /* 0x004fe200000e0000 */
[----:B------:R-:W-:Y:S01]  /*181b0*/  IMAD.MOV.U32 R14, RZ, RZ, R0 ;  /* 0x000000ffff0e7224 */ /* 0x000fe200078e0000 */
[----:B------:R-:W-:Y:S01]  /*181c0*/  R2UR UR43, R15 ;  /* 0x000000000f2b72ca */ /* 0x000fe200000e0000 */
[----:B------:R-:W-:Y:S01]  /*181d0*/  IMAD.MOV.U32 R15, RZ, RZ, 0x40000040 ;  /* 0x40000040ff0f7424 */ /* 0x000fe200078e00ff */
[----:B---3--:R-:W-:Y:S02]  /*181e0*/  R2UR UR28, R122 ;  /* 0x000000007a1c72ca */ /* 0x008fe400000e0000 */
[----:B------:R-:W-:Y:S02]  /*181f0*/  R2UR UR29, R123 ;  /* 0x000000007b1d72ca */ /* 0x000fe400000e0000 */
[----:B------:R-:W-:Y:S01]  /*18200*/  R2UR UR26, R14 ;  /* 0x000000000e1a72ca */ /* 0x000fe200000e0000 */
[----:B------:R-:W2:Y:S01]  /*18210*/  LDL.64 R122, [R1+0x28] ;  /* 0x00002800017a7983 */ /* 0x000ea20000100a00 */
[----:B------:R-:W-:-:S07]  /*18220*/  R2UR UR27, R15 ;  /* 0x000000000f1b72ca */ /* 0x000fce00000e0000 */
[----:B------:R-:W-:Y:S02]  /*18230*/  UMOV UR24, UR28 ;  /* 0x0000001c00187c82 */ /* 0x000fe40008000000 */
[----:B------:R-:W-:-:S04]  /*18240*/  UMOV UR25, UR29 ;  /* 0x0000001d00197c82 */ /* 0x000fc80008000000 */
        /* <DEDUP_REMOVED lines=18> */
[----:B------:R-:W-:Y:S01]  /*18370*/  HGMMA.64x16x16.F32.BF16 R144, gdesc[UR20], RZ, !UPT, gsb0 ;  /* 0x00200000149079f0 */ /* 0x000fe2000c0018ff */
[----:B------:R-:W-:Y:S01]  /*18380*/  UMOV UR12, UR28 ;  /* 0x0000001c000c7c82 */ /* 0x000fe20008000000 */
[----:B------:R-:W-:Y:S01]  /*18390*/  UMOV UR13, UR29 ;  /* 0x0000001d000d7c82 */ /* 0x000fe20008000000 */
[----:B------:R-:W-:Y:S01]  /*183a0*/  VIADD R120, R0, 0x280 ;  /* 0x0000028000787836 */ /* 0x000fe20000000000 */
[----:B------:R-:W-:Y:S02]  /*183b0*/  WARPGROUP.DEPBAR.LE gsb0, 0x0 ;  /* 0x00008000000079c5 */ /* 0x000fe40000010000 */
[----:B------:R-:W-:-:S06]  /*183c0*/  WARPGROUP.ARRIVE ;  /* 0x00000000000079c5 */ /* 0x000fcc0000000000 */
[----:B------:R-:W-:Y:S01]  /*183d0*/  HGMMA.64x16x16.F32.BF16 R136, gdesc[UR12], RZ, !UPT, gsb0 ;  /* 0x002000000c8879f0 */ /* 0x000fe2000c0018ff */
[----:B------:R-:W-:Y:S01]  /*183e0*/  IMAD.MOV.U32 R121, RZ, RZ, 0x40000040 ;  /* 0x40000040ff797424 */ /* 0x000fe200078e00ff */
[----:B------:R-:W-:-:S04]  /*183f0*/  R2UR UR10, R120 ;  /* 0x00000000780a72ca */ /* 0x000fc800000e0000 */
[----:B------:R-:W-:Y:S01]  /*18400*/  R2UR UR11, R121 ;  /* 0x00000000790b72ca */ /* 0x000fe200000e0000 */
[----:B------:R-:W-:Y:S01]  /*18410*/  UMOV UR8, UR28 ;  /* 0x0000001c00087c82 */ /* 0x000fe20008000000 */
[----:B------:R-:W-:Y:S01]  /*18420*/  UMOV UR9, UR29 ;  /* 0x0000001d00097c82 */ /* 0x000fe20008000000 */
[----:B------:R-:W-:Y:S02]  /*18430*/  WARPGROUP.DEPBAR.LE gsb0, 0x0 ;  /* 0x00008000000079c5 */ /* 0x000fe40000010000 */
[----:B------:R-:W-:-:S08]  /*18440*/  WARPGROUP.ARRIVE ;  /* 0x00000000000079c5 */ /* 0x000fd00000000000 */
[----:B------:R-:W-:Y:S01]  /*18450*/  HGMMA.64x16x16.F32.BF16 R128, gdesc[UR8], RZ, !UPT, gsb0 ;  /* 0x00200000088079f0 */ /* 0x000fe2000c0018ff */
[C---:B------:R-:W-:Y:S02]  /*18460*/  VIADD R14, R0.reuse, 0x300 ;  /* 0x00000300000e7836 */ /* 0x040fe40000000000 */
[----:B------:R-:W-:Y:S02]  /*18470*/  VIADD R120, R0, 0x182 ;  /* 0x0000018200787836 */ /* 0x000fe40000000000 */
[----:B------:R-:W-:Y:S01]  /*18480*/  IMAD.MOV.U32 R121, RZ, RZ, 0x40000040 ;  /* 0x40000040ff797424 */ /* 0x000fe200078e00ff */
[----:B------:R-:W-:Y:S02]  /*18490*/  R2UR UR58, R14 ;  /* 0x000000000e3a72ca */ /* 0x000fe400000e0000 */
[----:B------:R-:W-:Y:S02]  /*184a0*/  R2UR UR59, R15 ;  /* 0x000000000f3b72ca */ /* 0x000fe400000e0000 */
[----:B------:R-:W-:Y:S01]  /*184b0*/  R2UR UR26, R120 ;  /* 0x00000000781a72ca */ /* 0x000fe200000e0000 */
[----:B------:R-:W-:Y:S01]  /*184c0*/  VIADD R120, R0, 0x302 ;  /* 0x0000030200787836 */ /* 0x000fe20000000000 */
[----:B------:R-:W-:Y:S01]  /*184d0*/  R2UR UR27, R121 ;  /* 0x00000000791b72ca */ /* 0x000fe200000e0000 */
[----:B------:R-:W-:Y:S01]  /*184e0*/  IMAD.MOV.U32 R121, RZ, RZ, 0x40000040 ;  /* 0x40000040ff797424 */ /* 0x000fe200078e00ff */
[----:B--2---:R-:W-:-:S02]  /*184f0*/  R2UR UR38, R122 ;  /* 0x000000007a2672ca */ /* 0x004fc400000e0000 */
[----:B------:R-:W-:Y:S02]  /*18500*/  R2UR UR46, R120 ;  /* 0x00000000782e72ca */ /* 0x000fe400000e0000 */
[----:B------:R-:W-:Y:S02]  /*18510*/  R2UR UR47, R121 ;  /* 0x00000000792f72ca */ /* 0x000fe400000e0000 */
[----:B------:R-:W-:Y:S01]  /*18520*/  R2UR UR39, R123 ;  /* 0x000000007b2772ca */ /* 0x000fe200000e0000 */
[----:B------:R-:W-:Y:S01]  /*18530*/  UMOV UR56, UR28 ;  /* 0x0000001c00387c82 */ /* 0x000fe20008000000 */
[----:B------:R-:W-:Y:S01]  /*18540*/  UMOV UR57, UR29 ;  /* 0x0000001d00397c82 */ /* 0x000fe20008000000 */
[----:B------:R-:W-:Y:S02]  /*18550*/  WARPGROUP.DEPBAR.LE gsb0, 0x0 ;  /* 0x00008000000079c5 */ /* 0x000fe40000010000 */
[----:B------:R-:W-:-:S06]  /*18560*/  WARPGROUP.ARRIVE ;  /* 0x00000000000079c5 */ /* 0x000fcc0000000000 */
[----:B------:R-:W-:Y:S01]  /*18570*/  HGMMA.64x16x16.F32.BF16 R120, gdesc[UR56], RZ, !UPT, gsb0 ;  /* 0x00200000387879f0 */ /* 0x000fe2000c0018ff */
        /* <DEDUP_REMOVED lines=27> */
[----:B------:R-:W-:Y:S01]  /*18730*/  UMOV UR24, UR42 ;  /* 0x0000002a00187c82 */ /* 0x000fe20008000000 */
[----:B------:R-:W-:Y:S01]  /*18740*/  UMOV UR25, UR43 ;  /* 0x0000002b00197c82 */ /* 0x000fe20008000000 */
[----:B------:R-:W-:Y:S01]  /*18750*/  VIADD R14, R0, 0x202 ;  /* 0x00000202000e7836 */ /* 0x000fe20000000000 */
[----:B------:R-:W-:Y:S02]  /*18760*/  WARPGROUP.DEPBAR.LE gsb0, 0x0 ;  /* 0x00008000000079c5 */ /* 0x000fe40000010000 */
[----:B------:R-:W-:-:S06]  /*18770*/  WARPGROUP.ARRIVE ;  /* 0x00000000000079c5 */ /* 0x000fcc0000000000 */
[----:B------:R-:W-:Y:S01]  /*18780*/  HGMMA.64x16x16.F32.BF16 R144, gdesc[UR24], R144, gsb0 ;  /* 0x00200000189079f0 */ /* 0x000fe20008001890 */
[----:B------:R-:W-:Y:S01]  /*18790*/  IMAD.MOV.U32 R15, RZ, RZ, 0x40000040 ;  /* 0x40000040ff0f7424 */ /* 0x000fe200078e00ff */
[----:B------:R-:W-:-:S04]  /*187a0*/  R2UR UR22, R14 ;  /* 0x000000000e1672ca */ /* 0x000fc800000e0000 */
        /* <DEDUP_REMOVED lines=12> */
[----:B------:R-:W-:Y:S01]  /*18870*/  MOV R5, UR45 ;  /* 0x0000002d00057c02 */ /* 0x000fe20008000f00 */
[----:B------:R-:W-:Y:S02]  /*18880*/  WARPGROUP.DEPBAR.LE gsb0, 0x0 ;  /* 0x00008000000079c5 */ /* 0x000fe40000010000 */
[----:B------:R-:W-:Y:S01]  /*18890*/  WARPGROUP.ARRIVE ;  /* 0x00000000000079c5 */ /* 0x000fe20000000000 */
[----:B01----:R-:W-:Y:S01]  /*188a0*/  MOV R4, UR44 ;  /* 0x0000002c00047c02 */ /* 0x003fe20008000f00 */
[----:B------:R-:W-:Y:S01]  /*188b0*/  VIADD R14, R0, 0x4 ;  /* 0x00000004000e7836 */ /* 0x000fe20000000000 */
[----:B------:R-:W-:Y:S01]  /*188c0*/  UMOV UR12, UR38 ;  /* 0x00000026000c7c82 */ /* 0x000fe20008000000 */
[----:B------:R-:W-:Y:S01]  /*188d0*/  IMAD.MOV.U32 R15, RZ, RZ, 0x40000040 ;  /* 0x40000040ff0f7424 */ /* 0x000fe200078e00ff */
[----:B------:R-:W-:-:S02]  /*188e0*/  UMOV UR13, UR39 ;  /* 0x00000027000d7c82 */ /* 0x000fc40008000000 */
[----:B------:R-:W-:Y:S01]  /*188f0*/  HGMMA.64x16x16.F32.BF16 R128, gdesc[UR16], R128, gsb0 ;  /* 0x00200000108079f0 */ /* 0x000fe20008001880 */
[----:B------:R-:W-:Y:S01]  /*18900*/  UMOV UR44, UR42 ;  /* 0x0000002a002c7c82 */ /* 0x000fe20008000000 */
[----:B------:R-:W-:Y:S01]  /*18910*/  UMOV UR45, UR43 ;  /* 0x0000002b002d7c82 */ /* 0x000fe20008000000 */
[----:B------:R-:W-:Y:S01]  /*18920*/  UMOV UR8, UR38 ;  /* 0x0000002600087c82 */ /* 0x000fe20008000000 */
[----:B------:R-:W-:Y:S01]  /*18930*/  UMOV UR9, UR39 ;  /* 0x0000002700097c82 */ /* 0x000fe20008000000 */
[----:B------:R-:W2:Y:S01]  /*18940*/  LDL.64 R20, [R1+0x20] ;  /* 0x0000200001147983 */ /* 0x000ea20000100a00 */
[----:B------:R-:W-:Y:S02]  /*18950*/  WARPGROUP.DEPBAR.LE gsb0, 0x0 ;  /* 0x00008000000079c5 */ /* 0x000fe40000010000 */
        /* <DEDUP_REMOVED lines=178> */
[----:B------:R-:W-:-:S09]  /*19480*/  UMOV UR17, UR39 ;  /* 0x0000002700117c82 */ /* 0x000fd20008000000 */
        /* <DEDUP_REMOVED lines=152> */
[----:B------:R-:W-:Y:S01]  /*19e10*/  R2UR UR45, R5 ;  /* 0x00000000052d72ca */ /* 0x000fe200000e0000 */
[----:B------:R-:W-:Y:S01]  /*19e20*/  IMAD.MOV.U32 R5, RZ, RZ, 0x40000040 ;  /* 0x40000040ff057424 */ /* 0x000fe200078e00ff */
[----:B------:R-:W-:Y:S01]  /*19e30*/  R2UR UR44, R4 ;  /* 0x00000000042c72ca */ /* 0x000fe200000e0000 */
[----:B------:R-:W-:-:S03]  /*19e40*/  VIADD R4, R0, 0x406 ;  /* 0x0000040600047836 */ /* 0x000fc60000000000 */
        /* <DEDUP_REMOVED lines=395> */
.L_x_5916:
[----:B------:R-:W-:Y:S01]  /*1b700*/  SHF.L.U32 R0, R11, 0x1f, RZ ;  /* 0x0000001f0b007819 */ /* 0x000fe200000006ff */
[----:B------:R-:W-:-:S04]  /*1b710*/  IMAD R11, R12, 0x8, R16 ;  /* 0x000000080c0b7824 */ /* 0x000fc800078e0210 */
[----:B------:R0:W1:Y:S01]  /*1b720*/  SYNCS.PHASECHK.TRANS64.TRYWAIT P3, [R11+URZ+0x36850], R0 ;  /* 0x036850000b0075a7 */ /* 0x000062000806017f */
[----:B------:R-:W-:Y:S05]  /*1b730*/  @!P0 BRA `(.L_x_5917) ;  /* 0x0000000000048947 */ /* 0x000fea0003800000 */
[----:B------:R-:W-:Y:S01]  /*1b740*/  BPT.TRAP 0x1 ;  /* 0x000000040000795c */ /* 0x000fe20000300000 */
.L_x_5917:
[----:B------:R-:W-:Y:S04]  /*1b750*/  BSSY B2, `(.L_x_5918) ;  /* 0x0000004000027945 */ /* 0x000fe80003800000 */
[----:B-1----:R-:W-:Y:S05]  /*1b760*/  @P3 BRA `(.L_x_5919) ;  /* 0x0000000000083947 */ /* 0x002fea0003800000 */
[----:B------:R-:W1:Y:S02]  /*1b770*/  SYNCS.PHASECHK.TRANS64.TRYWAIT P3, [R11+URZ+0x36850], R0 ;  /* 0x036850000b0075a7 */ /* 0x000e64000806017f */
[----:B-1----:R-:W-:Y:S05]  /*1b780*/  @!P3 BRA `(.L_x_5920) ;  /* 0x000001540040b947 */ /* 0x002fea0003800000 */
.L_x_5919:
[----:B------:R-:W-:Y:S05]  /*1b790*/  BSYNC B2 ;  /* 0x0000000000027941 */ /* 0x000fea0003800000 */
.L_x_5918:
        /* <DEDUP_REMOVED lines=9> */
[----:B------:R-:W-:Y:S01]  /*1b830*/  LOP3.LUT R0, R0, 0x3fff, RZ, 0xc0, !PT ;  /* 0x00003fff00007812 */ /* 0x000fe200078ec0ff */
[----:B------:R-:W0:Y:S01]  /*1b840*/  @P2 LDC R3, c[0x0][0x450] ;  /* 0x00011400ff032b82 */ /* 0x000e220000000800 */
[----:B------:R-:W-:-:S02]  /*1b850*/  @!P1 PRMT R13, RZ, 0x654, R13 ;  /* 0x00000654ff0d9816 */ /* 0x000fc4000000000d */
[----:B------:R-:W-:Y:S02]  /*1b860*/  LOP3.LUT R0, R0, 0x3800000, RZ, 0xfc, !PT ;  /* 0x0380000000007812 */ /* 0x000fe400078efcff */
[----:B------:R-:W-:-:S03]  /*1b870*/  @!P1 PRMT R11, RZ, 0x654, R11 ;  /* 0x00000654ff0b9816 */ /* 0x000fc6000000000b */
[----:B------:R-:W-:Y:S02]  /*1b880*/  IMAD R2, R12, 0xa80, R0 ;  /* 0x00000a800c027824 */ /* 0x000fe400078e0200 */
[----:B------:R-:W-:Y:S02]  /*1b890*/  IMAD.IADD R0, R227, 0x1, R223 ;  /* 0x00000001e3007824 */ /* 0x000fe400078e02df */
[C---:B------:R-:W-:Y:S01]  /*1b8a0*/  VIADD R4, R2.reuse, 0x80 ;  /* 0x0000008002047836 */ /* 0x040fe20000000000 */
[----:B------:R-:W-:-:S13]  /*1b8b0*/  R2UR UR6, R2 ;  /* 0x00000000020672ca */ /* 0x000fda00000e0000 */
        /* <DEDUP_REMOVED lines=16> */
[----:B------:R-:W1:Y:S01]  /*1b9c0*/  @P2 LDC R4, c[0x0][0x44c] ;  /* 0x00011300ff042b82 */ /* 0x000e620000000800 */
[----:B------:R-:W-:Y:S01]  /*1b9d0*/  R2UR UR7, R5 ;  /* 0x00000000050772ca */ /* 0x000fe200000e0000 */
[----:B------:R-:W-:Y:S02]  /*1b9e0*/  IMAD.MOV.U32 R5, RZ, RZ, 0x40000040 ;  /* 0x40000040ff057424 */ /* 0x000fe400078e00ff */
[----:B-1----:R-:W-:-:S05]  /*1b9f0*/  @P2 IMAD.HI.U32 R4, R0, R4, RZ ;  /* 0x0000000400042227 */ /* 0x002fca00078e00ff */
[----:B0-----:R-:W-:Y:S01]  /*1ba00*/  @P2 SHF.R.U32.HI R0, RZ, R3, R4 ;  /* 0x00000003ff002219 */ /* 0x001fe20000011604 */
[----:B------:R-:W-:Y:S02]  /*1ba10*/  VIADD R4, R2, 0x200 ;  /* 0x0000020002047836 */ /* 0x000fe40000000000 */
[----:B------:R-:W-:Y:S02]  /*1ba20*/  IMAD R3, R10, -0x70, RZ ;  /* 0xffffff900a037824 */ /* 0x000fe400078e02ff */
[----:B------:R-:W-:Y:S03]  /*1ba30*/  SHFL.IDX PT, R12, R0, 0x1, 0x1c1f ;  /* 0x003c1f00000c7f89 */ /* 0x000fe600000e0000 */
[----:B------:R-:W-:-:S04]  /*1ba40*/  IADD3 R3, -R225, 0x1, R3 ;  /* 0x00000001e1037810 */ /* 0x000fc80007ffe103 */
[----:B------:R-:W-:Y:S01]  /*1ba50*/  IADD3 R3, -R224, R3, R226 ;  /* 0x00000003e0037210 */ /* 0x000fe20007ffe1e2 */
[----:B------:R-:W-:Y:S02]  /*1ba60*/  WARPGROUP.DEPBAR.LE gsb0, 0x0 ;  /* 0x00008000000079c5 */ /* 0x000fe40000010000 */
[----:B------:R-:W-:-:S06]  /*1ba70*/  WARPGROUP.ARRIVE ;  /* 0x00000000000079c5 */ /* 0x000fcc0000000000 */
[----:B------:R-:W-:Y:S01]  /*1ba80*/  HGMMA.64x192x16.F32.BF16 R24, R188, gdesc[UR4].tnspB, R24, gsb0 ;  /* 0x42e00004bc187df0 */ /* 0x000fe20008001818 */
[----:B------:R-:W-:Y:S02]  /*1ba90*/  R2UR UR6, R4 ;  /* 0x00000000040672ca */ /* 0x000fe400000e0000 */
[----:B------:R0:W1:Y:S01]  /*1baa0*/  SHFL.IDX PT, R4, R0, RZ, 0x1c1f ;  /* 0x001c1fff00047589 */ /* 0x00006200000e0000 */
[----:B------:R-:W-:Y:S01]  /*1bab0*/  R2UR UR7, R5 ;  /* 0x00000000050772ca */ /* 0x000fe200000e0000 */
[----:B0-----:R-:W-:Y:S02]  /*1bac0*/  IMAD.U32 R0, RZ, RZ, UR4 ;  /* 0x00000004ff007e24 */ /* 0x001fe4000f8e00ff */
[----:B-1----:R-:W-:-:S05]  /*1bad0*/  IMAD.IADD R4, R3, 0x1, R4 ;  /* 0x0000000103047824 */ /* 0x002fca00078e0204 */
        /* <DEDUP_REMOVED lines=81> */
[----:B------:R-:W-:Y:S02]  /*1bff0*/  FSEL R125, R125, -INF , P5 ;  /* 0xff8000007d7d7808 */ /* 0x000fe40002800000 */
[----:B------:R-:W-:-:S04]  /*1c000*/  FMNMX.FTZ R5, R124, R5, !PT ;  /* 0x000000057c057209 */ /* 0x000fc80007810000 */
[----:B------:R-:W-:Y:S01]  /*1c010*/  FMNMX.FTZ R14, R125, R5, !PT ;  /* 0x000000057d0e7209 */ /* 0x000fe20007810000 */
[----:B------:R-:W-:-:S04]  /*1c020*/  IMAD.MOV.U32 R5, RZ, RZ, 0x40000040 ;  /* 0x40000040ff057424 */ /* 0x000fc800078e00ff */
[----:B------:R-:W0:Y:S01]  /*1c030*/  SHFL.BFLY PT, R4, R14, 0x2, 0x1f ;  /* 0x0c401f000e047f89 */ /* 0x000e2200000e0000 */
[----:B------:R-:W-:Y:S02]  /*1c040*/  WARPGROUP.DEPBAR.LE gsb0, 0x0 ;  /* 0x00008000000079c5 */ /* 0x000fe40000010000 */
[----:B------:R-:W-:-:S06]  /*1c050*/  WARPGROUP.ARRIVE ;  /* 0x00000000000079c5 */ /* 0x000fcc0000000000 */
[----:B------:R-:W-:Y:S01]  /*1c060*/  HGMMA.64x192x16.F32.BF16 R24, R184, gdesc[UR4].tnspB, R24, gsb0 ;  /* 0x42e00004b8187df0 */ /* 0x000fe20008001818 */
[----:B------:R-:W-:Y:S02]  /*1c070*/  R2UR UR7, R5 ;  /* 0x00000000050772ca */ /* 0x000fe400000e0000 */
[----:B0-----:R-:W-:Y:S01]  /*1c080*/  FMNMX.FTZ R14, R14, R4, !PT ;  /* 0x000000040e0e7209 */ /* 0x001fe20007810000 */
[----:B------:R-:W-:-:S04]  /*1c090*/  VIADD R4, R2, 0x280 ;  /* 0x0000028002047836 */ /* 0x000fc80000000000 */
[----:B------:R-:W0:Y:S01]  /*1c0a0*/  SHFL.BFLY PT, R15, R14, 0x1, 0x1f ;  /* 0x0c201f000e0f7f89 */ /* 0x000e2200000e0000 */
[----:B------:R-:W-:Y:S01]  /*1c0b0*/  R2UR UR6, R4 ;  /* 0x00000000040672ca */ /* 0x000fe200000e0000 */
[----:B------:R-:W-:-:S05]  /*1c0c0*/  IMAD.IADD R4, R3, 0x1, R12 ;  /* 0x0000000103047824 */ /* 0x000fca00078e020c */
        /* <DEDUP_REMOVED lines=8> */
[----:B------:R-:W-:Y:S02]  /*1c150*/  FSEL R175, R175, -INF , P5 ;  /* 0xff800000afaf7808 */ /* 0x000fe40002800000 */
[----:B0-----:R-:W-:Y:S02]  /*1c160*/  FMNMX.FTZ R5, R14, R15, !PT ;  /* 0x0000000f0e057209 */ /* 0x001fe40007810000 */
[C---:B------:R-:W-:Y:S02]  /*1c170*/  ISETP.GT.AND P4, PT, R4.reuse, 0x10, PT ;  /* 0x000000100400780c */ /* 0x040fe40003f84270 */
[C---:B------:R-:W-:Y:S01]  /*1c180*/  FSETP.NEU.FTZ.AND P3, PT, R5.reuse, -INF , PT ;  /* 0xff8000000500780b */ /* 0x040fe20003f7d000 */
[----:B------:R-:W-:Y:S01]  /*1c190*/  FMUL.FTZ R14, R5, R0 ;  /* 0x00000000050e7220 */ /* 0x000fe20000410000 */
[----:B------:R-:W-:-:S02]  /*1c1a0*/  ISETP.GT.AND P5, PT, R4, 0x11, PT ;  /* 0x000000110400780c */ /* 0x000fc40003fa4270 */
[----:B------:R-:W-:Y:S02]  /*1c1b0*/  FSEL R162, R162, -INF , P4 ;  /* 0xff800000a2a27808 */ /* 0x000fe40002000000 */
[----:B------:R-:W-:Y:S02]  /*1c1c0*/  FSEL R3, R14, RZ, P3 ;  /* 0x000000ff0e037208 */ /* 0x000fe40001800000 */
[----:B------:R-:W-:Y:S02]  /*1c1d0*/  FMNMX.FTZ R14, R171, R12, !PT ;  /* 0x0000000cab0e7209 */ /* 0x000fe40007810000 */
        /* <DEDUP_REMOVED lines=17> */
[-CC-:B------:R-:W-:Y:S01]  /*1c2f0*/  FFMA.FTZ R202, R172, R0.reuse, -R3.reuse ;  /* 0x00000000acca7223 */ /* 0x180fe20000010803 */
[----:B------:R-:W-:Y:S01]  /*1c300*/  ISETP.GT.AND P4, PT, R4, 0x20, PT ;  /* 0x000000200400780c */ /* 0x000fe20003f84270 */
[-CC-:B------:R-:W-:Y:S01]  /*1c310*/  FFMA.FTZ R173, R173, R0.reuse, -R3.reuse ;  /* 0x00000000adad7223 */ /* 0x180fe20000010803 */
[----:B------:R-:W-:Y:S01]  /*1c320*/  FMNMX.FTZ R15, R166, R15, !PT ;  /* 0x0000000fa60f7209 */ /* 0x000fe20007810000 */
[-CC-:B------:R-:W-:Y:S01]  /*1c330*/  FFMA.FTZ R161, R161, R0.reuse, -R3.reuse ;  /* 0x00000000a1a17223 */ /* 0x180fe20000010803 */
[----:B------:R-:W-:Y:S01]  /*1c340*/  ISETP.GT.AND P5, PT, R4, 0x21, PT ;  /* 0x000000210400780c */ /* 0x000fe20003fa4270 */
[-CC-:B------:R-:W-:Y:S01]  /*1c350*/  FFMA.FTZ R198, R164, R0.reuse, -R3.reuse ;  /* 0x00000000a4c67223 */ /* 0x180fe20000010803 */
[----:B------:R-:W-:Y:S01]  /*1c360*/  FSEL R154, R154, -INF , P4 ;  /* 0xff8000009a9a7808 */ /* 0x000fe20002000000 */
        /* <DEDUP_REMOVED lines=10> */
[----:B------:R-:W-:Y:S01]  /*1c410*/  FFMA.FTZ R125, R125, R0, -R3 ;  /* 0x000000007d7d7223 */ /* 0x000fe20000010803 */
[----:B------:R-:W-:Y:S01]  /*1c420*/  FSEL R158, R158, -INF , P4 ;  /* 0xff8000009e9e7808 */ /* 0x000fe20002000000 */
[----:B------:R-:W-:Y:S01]  /*1c430*/  MUFU.EX2 R200, R200 ;  /* 0x000000c800c87308 */ /* 0x000fe20000000800 */
[----:B------:R-:W-:-:S02]  /*1c440*/  FMNMX.FTZ R20, R155, R15, !PT ;  /* 0x0000000f9b147209 */ /* 0x000fc40007810000 */
[----:B------:R-:W-:Y:S02]  /*1c450*/  FSEL R159, R159, -INF , P5 ;  /* 0xff8000009f9f7808 */ /* 0x000fe40002800000 */
[----:B------:R-:W-:Y:S02]  /*1c460*/  ISETP.GT.AND P4, PT, R4, 0x30, PT ;  /* 0x000000300400780c */ /* 0x000fe40003f84270 */
[----:B------:R-:W-:Y:S01]  /*1c470*/  FMNMX.FTZ R20, R158, R20, !PT ;  /* 0x000000149e147209 */ /* 0x000fe20007810000 */
[----:B------:R-:W-:Y:S01]  /*1c480*/  MUFU.EX2 R12, R169 ;  /* 0x000000a9000c7308 */ /* 0x000fe20000000800 */
[----:B------:R-:W-:Y:S02]  /*1c490*/  ISETP.GT.AND P5, PT, R4, 0x31, PT ;  /* 0x000000310400780c */ /* 0x000fe40003fa4270 */
[----:B------:R-:W-:Y:S02]  /*1c4a0*/  FSEL R146, R146, -INF , P4 ;  /* 0xff80000092927808 */ /* 0x000fe40002000000 */
[----:B------:R-:W-:-:S02]  /*1c4b0*/  FMNMX.FTZ R20, R159, R20, !PT ;  /* 0x000000149f147209 */ /* 0x000fc40007810000 */
[----:B------:R-:W-:Y:S01]  /*1c4c0*/  ISETP.GT.AND P4, PT, R4, 0x38, PT ;  /* 0x000000380400780c */ /* 0x000fe20003f84270 */
[----:B------:R-:W-:Y:S01]  /*1c4d0*/  MUFU.EX2 R202, R202 ;  /* 0x000000ca00ca7308 */ /* 0x000fe20000000800 */
[----:B------:R-:W-:Y:S02]  /*1c4e0*/  FSEL R147, R147, -INF , P5 ;  /* 0xff80000093937808 */ /* 0x000fe40002800000 */
[----:B------:R-:W-:Y:S02]  /*1c4f0*/  FMNMX.FTZ R20, R146, R20, !PT ;  /* 0x0000001492147209 */ /* 0x000fe40007810000 */
[----:B------:R-:W-:Y:S02]  /*1c500*/  ISETP.GT.AND P5, PT, R4, 0x39, PT ;  /* 0x000000390400780c */ /* 0x000fe40003fa4270 */
        /* <DEDUP_REMOVED lines=18> */
[C---:B------:R-:W-:Y:S02]  /*1c630*/  ISETP.GT.AND P4, PT, R4.reuse, 0x50, PT ;  /* 0x000000500400780c */ /* 0x040fe40003f84270 */
[----:B------:R-:W-:Y:S02]  /*1c640*/  FSEL R143, R143, -INF , P5 ;  /* 0xff8000008f8f7808 */ /* 0x000fe40002800000 */
[----:B------:R-:W-:Y:S01]  /*1c650*/  ISETP.GT.AND P5, PT, R4, 0x51, PT ;  /* 0x000000510400780c */ /* 0x000fe20003fa4270 */
[----:B------:R0:W-:Y:S08]  /*1c660*/  MUFU.EX2 R21, R153 ;  /* 0x0000009900157308 */ /* 0x0001f00000000800 */
[----:B------:R-:W-:Y:S01]  /*1c670*/  MUFU.EX2 R20, R165 ;  /* 0x000000a500147308 */ /* 0x000fe20000000800 */
[----:B0-----:R-:W-:-:S02]  /*1c680*/  FMNMX.FTZ R153, R142, R152, !PT ;  /* 0x000000988e997209 */ /* 0x001fc40007810000 */
[----:B------:R-:W-:Y:S02]  /*1c690*/  FSEL R152, R130, -INF , P4 ;  /* 0xff80000082987808 */ /* 0x000fe40002000000 */
[----:B------:R-:W-:Y:S02]  /*1c6a0*/  FMNMX.FTZ R130, R143, R153, !PT ;  /* 0x000000998f827209 */ /* 0x000fe40007810000 */
[----:B------:R-:W-:Y:S01]  /*1c6b0*/  ISETP.GT.AND P4, PT, R4, 0x58, PT ;  /* 0x000000580400780c */ /* 0x000fe20003f84270 */
[----:B------:R-:W-:Y:S01]  /*1c6c0*/  MUFU.EX2 R192, R192 ;  /* 0x000000c000c07308 */ /* 0x000fe20000000800 */
[----:B------:R-:W-:Y:S02]  /*1c6d0*/  FSEL R153, R131, -INF , P5 ;  /* 0xff80000083997808 */ /* 0x000fe40002800000 */
[----:B------:R-:W-:Y:S02]  /*1c6e0*/  FMNMX.FTZ R130, R152, R130, !PT ;  /* 0x0000008298827209 */ /* 0x000fe40007810000 */
[----:B------:R-:W-:-:S02]  /*1c6f0*/  ISETP.GT.AND P5, PT, R4, 0x59, PT ;  /* 0x000000590400780c */ /* 0x000fc40003fa4270 */
[----:B------:R-:W-:Y:S01]  /*1c700*/  FSEL R156, R134, -INF , P4 ;  /* 0xff800000869c7808 */ /* 0x000fe20002000000 */
[----:B------:R-:W-:Y:S01]  /*1c710*/  FFMA.FTZ R134, R141, R0, -R3 ;  /* 0x000000008d867223 */ /* 0x000fe20000010803 */
[----:B------:R-:W-:Y:S01]  /*1c720*/  FMNMX.FTZ R131, R153, R130, !PT ;  /* 0x0000008299837209 */ /* 0x000fe20007810000 */
[----:B------:R-:W-:Y:S01]  /*1c730*/  MUFU.EX2 R194, R194 ;  /* 0x000000c200c27308 */ /* 0x000fe20000000800 */
[----:B------:R-:W-:Y:S02]  /*1c740*/  FSEL R135, R135, -INF , P5 ;  /* 0xff80000087877808 */ /* 0x000fe40002800000 */
[----:B------:R-:W-:Y:S02]  /*1c750*/  ISETP.GT.AND P4, PT, R4, 0x60, PT ;  /* 0x000000600400780c */ /* 0x000fe40003f84270 */
[----:B------:R-:W-:Y:S02]  /*1c760*/  FMNMX.FTZ R131, R156, R131, !PT ;  /* 0x000000839c837209 */ /* 0x000fe40007810000 */
[----:B------:R-:W-:Y:S01]  /*1c770*/  ISETP.GT.AND P5, PT, R4, 0x61, PT ;  /* 0x000000610400780c */ /* 0x000fe20003fa4270 */
[----:B------:R0:W-:Y:S01]  /*1c780*/  MUFU.EX2 R130, R157 ;  /* 0x0000009d00827308 */ /* 0x0001e20000000800 */
[----:B------:R-:W-:-:S02]  /*1c790*/  FMNMX.FTZ R131, R135, R131, !PT ;  /* 0x0000008387837209 */ /* 0x000fc40007810000 */
[----:B------:R-:W-:Y:S02]  /*1c7a0*/  FSEL R144, R123, -INF , P5 ;  /* 0xff8000007b907808 */ /* 0x000fe40002800000 */
[----:B------:R-:W-:-:S03]  /*1c7b0*/  ISETP.GT.AND P5, PT, R4, 0x69, PT ;  /* 0x000000690400780c */ /* 0x000fc60003fa4270 */
[----:B------:R-:W-:Y:S01]  /*1c7c0*/  MUFU.EX2 R188, R188 ;  /* 0x000000bc00bc7308 */ /* 0x000fe20000000800 */
[----:B0-----:R-:W-:Y:S02]  /*1c7d0*/  FSEL R157, R122, -INF , P4 ;  /* 0xff8000007a9d7808 */ /* 0x001fe40002000000 */
[----:B------:R-:W-:Y:S02]  /*1c7e0*/  ISETP.GT.AND P4, PT, R4, 0x68, PT ;  /* 0x000000680400780c */ /* 0x000fe40003f84270 */
[----:B------:R-:W-:Y:S02]  /*1c7f0*/  FMNMX.FTZ R131, R157, R131, !PT ;  /* 0x000000839d837209 */ /* 0x000fe40007810000 */
[----:B------:R-:W-:Y:S01]  /*1c800*/  FSEL R160, R126, -INF , P4 ;  /* 0xff8000007ea07808 */ /* 0x000fe20002000000 */
[----:B------:R-:W-:Y:S01]  /*1c810*/  FFMA.FTZ R126, R145, R0, -R3 ;  /* 0x00000000917e7223 */ /* 0x000fe20000010803 */
[----:B------:R-:W-:Y:S01]  /*1c820*/  FMNMX.FTZ R131, R144, R131, !PT ;  /* 0x0000008390837209 */ /* 0x000fe20007810000 */
[----:B------:R-:W-:Y:S01]  /*1c830*/  MUFU.EX2 R190, R190 ;  /* 0x000000be00be7308 */ /* 0x000fe20000000800 */
[----:B------:R-:W-:Y:S01]  /*1c840*/  FSEL R145, R127, -INF , P5 ;  /* 0xff8000007f917808 */ /* 0x000fe20002800000 */
[----:B------:R-:W-:-:S02]  /*1c850*/  WARPGROUP.DEPBAR.LE gsb0, 0x0 ;  /* 0x00008000000079c5 */ /* 0x000fc40000010000 */
[----:B------:R-:W-:Y:S01]  /*1c860*/  WARPGROUP.ARRIVE ;  /* 0x00000000000079c5 */ /* 0x000fe20000000000 */
[----:B------:R-:W-:Y:S01]  /*1c870*/  FMNMX.FTZ R4, R160, R131, !PT ;  /* 0x00000083a0047209 */ /* 0x000fe20007810000 */
[-CC-:B------:R-:W-:Y:S01]  /*1c880*/  FFMA.FTZ R127, R149, R0.reuse, -R3.reuse ;  /* 0x00000000957f7223 */ /* 0x180fe20000010803 */
[-CC-:B------:R-:W-:Y:S01]  /*1c890*/  FFMA.FTZ R184, R136, R0.reuse, -R3.reuse ;  /* 0x0000000088b87223 */ /* 0x180fe20000010803 */
[--C-:B------:R-:W-:Y:S01]  /*1c8a0*/  FFMA.FTZ R131, R137, R0, -R3.reuse ;  /* 0x0000000089837223 */ /* 0x100fe20000010803 */
[----:B------:R-:W-:Y:S01]  /*1c8b0*/  FMNMX.FTZ R4, R145, R4, !PT ;  /* 0x0000000491047209 */ /* 0x000fe20007810000 */
[----:B------:R-:W-:Y:S01]  /*1c8c0*/  HGMMA.64x192x16.F32.BF16 R24, R180, gdesc[UR4].tnspB, R24, gsb0 ;  /* 0x42e00004b4187df0 */ /* 0x000fe20008001818 */
[----:B------:R-:W-:Y:S01]  /*1c8d0*/  FFMA.FTZ R186, R140, R0, -R3 ;  /* 0x000000008cba7223 */ /* 0x000fe20000010803 */
[----:B------:R-:W-:Y:S02]  /*1c8e0*/  MUFU.EX2 R126, R126 ;  /* 0x0000007e007e7308 */ /* 0x000fe40000000800 */
[----:B------:R-:W0:Y:S06]  /*1c8f0*/  SHFL.BFLY PT, R122, R4, 0x2, 0x1f ;  /* 0x0c401f00047a7f89 */ /* 0x000e2c00000e0000 */
[----:B------:R-:W-:Y:S08]  /*1c900*/  MUFU.EX2 R127, R127 ;  /* 0x0000007f007f7308 */ /* 0x000ff00000000800 */
[----:B------:R-:W-:Y:S08]  /*1c910*/  MUFU.EX2 R184, R184 ;  /* 0x000000b800b87308 */ /* 0x000ff00000000800 */
[----:B------:R-:W-:Y:S01]  /*1c920*/  MUFU.EX2 R131, R131 ;  /* 0x0000008300837308 */ /* 0x000fe20000000800 */
[----:B0-----:R-:W-:-:S05]  /*1c930*/  FMNMX.FTZ R4, R4, R122, !PT ;  /* 0x0000007a04047209 */ /* 0x001fca0007810000 */
[----:B------:R-:W0:Y:S02]  /*1c940*/  SHFL.BFLY PT, R122, R4, 0x1, 0x1f ;  /* 0x0c201f00047a7f89 */ /* 0x000e2400000e0000 */
[----:B------:R-:W-:Y:S08]  /*1c950*/  MUFU.EX2 R186, R186 ;  /* 0x000000ba00ba7308 */ /* 0x000ff00000000800 */
[----:B------:R-:W-:Y:S08]  /*1c960*/  MUFU.EX2 R134, R134 ;  /* 0x0000008600867308 */ /* 0x000ff00000000800 */
[----:B------:R-:W-:Y:S01]  /*1c970*/  MUFU.EX2 R120, R120 ;  /* 0x0000007800787308 */ /* 0x000fe20000000800 */
[----:B0-----:R-:W-:Y:S01]  /*1c980*/  FMNMX.FTZ R4, R4, R122, !PT ;  /* 0x0000007a04047209 */ /* 0x001fe20007810000 */
[----:B------:R-:W-:-:S06]  /*1c990*/  VIADD R122, R2, 0x300 ;  /* 0x00000300027a7836 */ /* 0x000fcc0000000000 */
[----:B------:R-:W-:Y:S01]  /*1c9a0*/  MUFU.EX2 R121, R121 ;  /* 0x0000007900797308 */ /* 0x000fe20000000800 */
[----:B------:R-:W-:Y:S02]  /*1c9b0*/  FSETP.NEU.FTZ.AND P4, PT, R4, -INF , PT ;  /* 0xff8000000400780b */ /* 0x000fe40003f9d000 */
[----:B------:R-:W-:Y:S02]  /*1c9c0*/  R2UR UR6, R122 ;  /* 0x000000007a0672ca */ /* 0x000fe400000e0000 */
[----:B------:R-:W-:-:S03]  /*1c9d0*/  FSEL R123, R4, RZ, P4 ;  /* 0x000000ff047b7208 */ /* 0x000fc60002000000 */
[----:B------:R-:W-:Y:S02]  /*1c9e0*/  MUFU.EX2 R124, R124 ;  /* 0x0000007c007c7308 */ /* 0x000fe40000000800 */
[----:B------:R-:W-:Y:S01]  /*1c9f0*/  FADD.FTZ R8, -R123, R8 ;  /* 0x000000087b087221 */ /* 0x000fe20000010100 */
[----:B------:R-:W-:-:S03]  /*1ca00*/  IMAD.MOV.U32 R123, RZ, RZ, 0x40000040 ;  /* 0x40000040ff7b7424 */ /* 0x000fc600078e00ff */
[-C--:B------:R-:W-:Y:S02]  /*1ca10*/  FMUL.FTZ R8, R8, R0.reuse ;  /* 0x0000000008087220 */ /* 0x080fe40000410000 */
[----:B------:R-:W-:Y:S01]  /*1ca20*/  MUFU.EX2 R125, R125 ;  /* 0x0000007d007d7308 */ /* 0x000fe20000000800 */
[----:B------:R-:W-:Y:S01]  /*1ca30*/  R2UR UR7, R123 ;  /* 0x000000007b0772ca */ /* 0x000fe200000e0000 */
[----:B------:R-:W-:Y:S02]  /*1ca40*/  WARPGROUP.DEPBAR.LE gsb0, 0x0 ;  /* 0x00008000000079c5 */ /* 0x000fe40000010000 */
[----:B------:R-:W-:Y:S01]  /*1ca50*/  WARPGROUP.ARRIVE ;  /* 0x00000000000079c5 */ /* 0x000fe20000000000 */
[-CC-:B------:R-:W-:Y:S01]  /*1ca60*/  FFMA.FTZ R180, R128, R0.reuse, -R3.reuse ;  /* 0x0000000080b47223 */ /* 0x180fe20000010803 */
[-CC-:B------:R-:W-:Y:S01]  /*1ca70*/  FFMA.FTZ R128, R129, R0.reuse, -R3.reuse ;  /* 0x0000000081807223 */ /* 0x180fe20000010803 */
[-CC-:B------:R-:W-:Y:S01]  /*1ca80*/  FFMA.FTZ R129, R133, R0.reuse, -R3.reuse ;  /* 0x0000000085817223 */ /* 0x180fe20000010803 */
[-C--:B------:R-:W-:Y:S01]  /*1ca90*/  FFMA.FTZ R182, R132, R0.reuse, -R3 ;  /* 0x0000000084b67223 */ /* 0x080fe20000010803 */
[----:B------:R-:W-:-:S05]  /*1caa0*/  FMUL.FTZ R133, R4, R0 ;  /* 0x0000000004857220 */ /* 0x000fca0000410000 */
[----:B------:R-:W-:Y:S01]  /*1cab0*/  HGMMA.64x192x16.F32.BF16 R24, R176, gdesc[UR4].tnspB, R24, gsb0 ;  /* 0x42e00004b0187df0 */ /* 0x000fe20008001818 */
[----:B------:R-:W-:Y:S01]  /*1cac0*/  FSEL R3, R5, RZ, P3 ;  /* 0x000000ff05037208 */ /* 0x000fe20001800000 */
[----:B------:R-:W-:Y:S01]  /*1cad0*/  MUFU.EX2 R180, R180 ;  /* 0x000000b400b47308 */ /* 0x000fe20000000800 */
[C---:B------:R-:W-:Y:S01]  /*1cae0*/  ISETP.GT.AND P3, PT, R10.reuse, R221, PT ;  /* 0x000000dd0a00720c */ /* 0x040fe20003f64270 */
[----:B------:R-:W-:Y:S01]  /*1caf0*/  VIADD R10, R10, 0xffffffff ;  /* 0xffffffff0a0a7836 */ /* 0x000fe20000000000 */
[----:B------:R-:W-:Y:S01]  /*1cb00*/  FSEL R133, R133, RZ, P4 ;  /* 0x000000ff85857208 */ /* 0x000fe20002000000 */
[----:B------:R-:W-:-:S04]  /*1cb10*/  FADD.FTZ R3, -R3, R9 ;  /* 0x0000000903037221 */ /* 0x000fc80000010100 */
[-CC-:B------:R-:W-:Y:S01]  /*1cb20*/  FFMA.FTZ R201, R170, R0.reuse, -R133.reuse ;  /* 0x00000000aac97223 */ /* 0x180fe20000010885 */
[-C--:B------:R-:W-:Y:S01]  /*1cb30*/  FMUL.FTZ R3, R3, R0.reuse ;  /* 0x0000000003037220 */ /* 0x080fe20000410000 */
        /* <DEDUP_REMOVED lines=19> */
[----:B------:R1:W2:Y:S01]  /*1cc70*/  MUFU.EX2 R3, R8 ;  /* 0x0000000800037308 */ /* 0x0002a20000000800 */
[----:B0-----:R-:W-:Y:S01]  /*1cc80*/  FFMA.FTZ R7, R2, R7, R200 ;  /* 0x0000000702077223 */ /* 0x001fe200000100c8 */
[-CC-:B------:R-:W-:Y:S01]  /*1cc90*/  FFMA.FTZ R181, R152, R0.reuse, -R133.reuse ;  /* 0x0000000098b57223 */ /* 0x180fe20000010885 */
[-CC-:B------:R-:W-:Y:S01]  /*1cca0*/  FFMA.FTZ R183, R156, R0.reuse, -R133.reuse ;  /* 0x000000009cb77223 */ /* 0x180fe20000010885 */
[-C--:B------:R-:W-:Y:S01]  /*1ccb0*/  FFMA.FTZ R135, R135, R0.reuse, -R133 ;  /* 0x0000000087877223 */ /* 0x080fe20000010885 */
[----:B------:R-:W-:Y:S01]  /*1ccc0*/  FADD.FTZ R7, R12, R7 ;  /* 0x000000070c077221 */ /* 0x000fe20000010000 */
[-CC-:B------:R-:W-:Y:S01]  /*1ccd0*/  FFMA.FTZ R157, R157, R0.reuse, -R133.reuse ;  /* 0x000000009d9d7223 */ /* 0x180fe20000010885 */
[-C--:B------:R-:W-:Y:S01]  /*1cce0*/  FFMA.FTZ R144, R144, R0.reuse, -R133 ;  /* 0x0000000090907223 */ /* 0x080fe20000010885 */
[----:B------:R-:W0:Y:S01]  /*1ccf0*/  MUFU.EX2 R132, R132 ;  /* 0x0000008400847308 */ /* 0x000e220000000800 */
[----:B------:R-:W-:Y:S01]  /*1cd00*/  FADD.FTZ R7, R202, R7 ;  /* 0x00000007ca077221 */ /* 0x000fe20000010000 */
[-CC-:B-1----:R-:W-:Y:S01]  /*1cd10*/  FFMA.FTZ R8, R151, R0.reuse, -R133.reuse ;  /* 0x0000000097087223 */ /* 0x182fe20000010885 */
[----:B------:R-:W-:Y:S01]  /*1cd20*/  FFMA.FTZ R160, R160, R0, -R133 ;  /* 0x00000000a0a07223 */ /* 0x000fe20000010885 */
[----:B------:R-:W-:Y:S01]  /*1cd30*/  F2FP.BF16.F32.PACK_AB R200, R12, R200 ;  /* 0x000000c80cc8723e */ /* 0x000fe200000010ff */
[C---:B------:R-:W-:Y:S01]  /*1cd40*/  FADD.FTZ R7, R14.reuse, R7 ;  /* 0x000000070e077221 */ /* 0x040fe20000010000 */
[----:B------:R-:W-:Y:S01]  /*1cd50*/  F2FP.BF16.F32.PACK_AB R202, R14, R202 ;  /* 0x000000ca0eca723e */ /* 0x000fe200000010ff */
[----:B------:R-:W-:Y:S01]  /*1cd60*/  IMAD.MOV.U32 R12, RZ, RZ, R205 ;  /* 0x000000ffff0c7224 */ /* 0x000fe200078e00cd */
[----:B------:R-:W1:Y:S01]  /*1cd70*/  MUFU.EX2 R203, R203 ;  /* 0x000000cb00cb7308 */ /* 0x000e620000000800 */
[----:B--2---:R-:W-:-:S07]  /*1cd80*/  FFMA.FTZ R6, R3, R6, R201 ;  /* 0x0000000603067223 */ /* 0x004fce00000100c9 */
[----:B------:R-:W2:Y:S01]  /*1cd90*/  MUFU.EX2 R136, R136 ;  /* 0x0000008800887308 */ /* 0x000ea20000000800 */
[C---:B0-----:R-:W-:Y:S01]  /*1cda0*/  FADD.FTZ R6, R132.reuse, R6 ;  /* 0x0000000684067221 */ /* 0x041fe20000010000 */
[----:B------:R-:W-:-:S06]  /*1cdb0*/  F2FP.BF16.F32.PACK_AB R201, R132, R201 ;  /* 0x000000c984c9723e */ /* 0x000fcc00000010ff */
[----:B------:R-:W0:Y:S08]  /*1cdc0*/  MUFU.EX2 R197, R197 ;  /* 0x000000c500c57308 */ /* 0x000e300000000800 */
[----:B------:R-:W3:Y:S08]  /*1cdd0*/  MUFU.EX2 R141, R141 ;  /* 0x0000008d008d7308 */ /* 0x000ef00000000800 */
[----:B------:R-:W4:Y:S08]  /*1cde0*/  MUFU.EX2 R199, R199 ;  /* 0x000000c700c77308 */ /* 0x000f300000000800 */
[----:B------:R-:W5:Y:S08]  /*1cdf0*/  MUFU.EX2 R137, R137 ;  /* 0x0000008900897308 */ /* 0x000f700000000800 */
        /* <DEDUP_REMOVED lines=20> */
[----:B------:R1:W-:Y:S03]  /*1cf40*/  @!P1 SYNCS.ARRIVE.TRANS64.RED.A1T0 RZ, [R11+URZ], RZ ;  /* 0x000000ff0bff99a7 */ /* 0x0003e6000810043f */
[----:B------:R-:W5:Y:S01]  /*1cf50*/  MUFU.EX2 R6, R139 ;  /* 0x0000008b00067308 */ /* 0x000f620000000800 */
[C---:B--2---:R-:W-:Y:S01]  /*1cf60*/  F2FP.BF16.F32.PACK_AB R203, R136.reuse, R203 ;  /* 0x000000cb88cb723e */ /* 0x044fe200000010ff */
[----:B------:R-:W-:-:S04]  /*1cf70*/  FADD.FTZ R13, R136, R13 ;  /* 0x0000000d880d7221 */ /* 0x000fc80000010000 */
[----:B0-----:R-:W-:Y:S01]  /*1cf80*/  FADD.FTZ R13, R197, R13 ;  /* 0x0000000dc50d7221 */ /* 0x001fe20000010000 */
[----:B-1----:R-:W-:Y:S01]  /*1cf90*/  FADD.FTZ R11, R196, R7 ;  /* 0x00000007c40b7221 */ /* 0x002fe20000010000 */
[----:B------:R-:W-:Y:S01]  /*1cfa0*/  FFMA.FTZ R7, R143, R0, -R133 ;  /* 0x000000008f077223 */ /* 0x000fe20000010885 */
[----:B------:R-:W-:Y:S01]  /*1cfb0*/  MUFU.EX2 R135, R135 ;  /* 0x0000008700877308 */ /* 0x000fe20000000800 */
[----:B---3--:R-:W-:Y:S01]  /*1cfc0*/  FADD.FTZ R13, R141, R13 ;  /* 0x0000000d8d0d7221 */ /* 0x008fe20000010000 */
[C---:B------:R-:W-:Y:S01]  /*1cfd0*/  FADD.FTZ R11, R15.reuse, R11 ;  /* 0x0000000b0f0b7221 */ /* 0x040fe20000010000 */
[----:B------:R-:W-:Y:S02]  /*1cfe0*/  F2FP.BF16.F32.PACK_AB R196, R15, R196 ;  /* 0x000000c40fc4723e */ /* 0x000fe400000010ff */
[----:B----4-:R-:W-:Y:S01]  /*1cff0*/  FADD.FTZ R13, R199, R13 ;  /* 0x0000000dc70d7221 */ /* 0x010fe20000010000 */
[----:B------:R-:W-:Y:S01]  /*1d000*/  FADD.FTZ R122, R198, R11 ;  /* 0x0000000bc67a7221 */ /* 0x000fe20000010000 */
[-C--:B------:R-:W-:Y:S01]  /*1d010*/  FFMA.FTZ R11, R153, R0.reuse, -R133 ;  /* 0x00000000990b7223 */ /* 0x080fe20000010885 */
[----:B------:R-:W0:Y:S01]  /*1d020*/  MUFU.EX2 R7, R7 ;  /* 0x0000000700077308 */ /* 0x000e220000000800 */
[----:B-----5:R-:W-:Y:S01]  /*1d030*/  FADD.FTZ R13, R137, R13 ;  /* 0x0000000d890d7221 */ /* 0x020fe20000010000 */
[----:B------:R-:W-:Y:S01]  /*1d040*/  FADD.FTZ R122, R20, R122 ;  /* 0x0000007a147a7221 */ /* 0x000fe20000010000 */
[----:B------:R-:W-:Y:S01]  /*1d050*/  FFMA.FTZ R133, R145, R0, -R133 ;  /* 0x0000000091857223 */ /* 0x000fe20000010885 */
[----:B------:R-:W-:Y:S01]  /*1d060*/  F2FP.BF16.F32.PACK_AB R197, R141, R197 ;  /* 0x000000c58dc5723e */ /* 0x000fe200000010ff */
[----:B------:R-:W-:Y:S01]  /*1d070*/  FADD.FTZ R13, R193, R13 ;  /* 0x0000000dc10d7221 */ /* 0x000fe20000010000 */
[----:B------:R-:W-:Y:S01]  /*1d080*/  FADD.FTZ R122, R192, R122 ;  /* 0x0000007ac07a7221 */ /* 0x000fe20000010000 */
[----:B------:R-:W-:Y:S01]  /*1d090*/  F2FP.BF16.F32.PACK_AB R198, R20, R198 ;  /* 0x000000c614c6723e */ /* 0x000fe200000010ff */
[----:B------:R-:W1:Y:S01]  /*1d0a0*/  MUFU.EX2 R11, R11 ;  /* 0x0000000b000b7308 */ /* 0x000e620000000800 */
[----:B------:R-:W-:Y:S01]  /*1d0b0*/  FADD.FTZ R13, R140, R13 ;  /* 0x0000000d8c0d7221 */ /* 0x000fe20000010000 */
[----:B------:R-:W-:Y:S01]  /*1d0c0*/  FADD.FTZ R122, R21, R122 ;  /* 0x0000007a157a7221 */ /* 0x000fe20000010000 */
[----:B------:R-:W-:-:S02]  /*1d0d0*/  F2FP.BF16.F32.PACK_AB R199, R137, R199 ;  /* 0x000000c789c7723e */ /* 0x000fc400000010ff */
[----:B------:R-:W-:Y:S01]  /*1d0e0*/  FADD.FTZ R13, R195, R13 ;  /* 0x0000000dc30d7221 */ /* 0x000fe20000010000 */
[----:B------:R-:W-:Y:S01]  /*1d0f0*/  FADD.FTZ R122, R194, R122 ;  /* 0x0000007ac27a7221 */ /* 0x000fe20000010000 */
[----:B------:R-:W-:Y:S01]  /*1d100*/  F2FP.BF16.F32.PACK_AB R192, R21, R192 ;  /* 0x000000c015c0723e */ /* 0x000fe200000010ff */
[----:B------:R-:W2:Y:S01]  /*1d110*/  MUFU.EX2 R157, R157 ;  /* 0x0000009d009d7308 */ /* 0x000ea20000000800 */
[----:B------:R-:W-:Y:S01]  /*1d120*/  FADD.FTZ R13, R148, R13 ;  /* 0x0000000d940d7221 */ /* 0x000fe20000010000 */
[----:B------:R-:W-:Y:S01]  /*1d130*/  FADD.FTZ R122, R130, R122 ;  /* 0x0000007a827a7221 */ /* 0x000fe20000010000 */
[----:B------:R-:W-:Y:S02]  /*1d140*/  F2FP.BF16.F32.PACK_AB R193, R140, R193 ;  /* 0x000000c18cc1723e */ /* 0x000fe400000010ff */
[----:B------:R-:W-:Y:S01]  /*1d150*/  FADD.FTZ R13, R189, R13 ;  /* 0x0000000dbd0d7221 */ /* 0x000fe20000010000 */
[----:B------:R-:W-:Y:S01]  /*1d160*/  FADD.FTZ R122, R188, R122 ;  /* 0x0000007abc7a7221 */ /* 0x000fe20000010000 */
[C---:B------:R-:W-:Y:S01]  /*1d170*/  F2FP.BF16.F32.PACK_AB R189, R9.reuse, R189 ;  /* 0x000000bd09bd723e */ /* 0x040fe200000010ff */
[----:B------:R-:W3:Y:S01]  /*1d180*/  MUFU.EX2 R144, R144 ;  /* 0x0000009000907308 */ /* 0x000ee20000000800 */
[----:B------:R-:W-:Y:S01]  /*1d190*/  FADD.FTZ R13, R9, R13 ;  /* 0x0000000d090d7221 */ /* 0x000fe20000010000 */
[----:B------:R-:W-:Y:S01]  /*1d1a0*/  FADD.FTZ R122, R126, R122 ;  /* 0x0000007a7e7a7221 */ /* 0x000fe20000010000 */
[----:B------:R-:W-:Y:S01]  /*1d1b0*/  F2FP.BF16.F32.PACK_AB R194, R130, R194 ;  /* 0x000000c282c2723e */ /* 0x000fe200000010ff */
[----:B------:R-:W-:-:S02]  /*1d1c0*/  IMAD.MOV.U32 R9, RZ, RZ, R5 ;  /* 0x000000ffff097224 */ /* 0x000fc400078e0005 */
[----:B------:R-:W-:Y:S01]  /*1d1d0*/  FADD.FTZ R13, R191, R13 ;  /* 0x0000000dbf0d7221 */ /* 0x000fe20000010000 */
[----:B------:R-:W-:Y:S01]  /*1d1e0*/  FADD.FTZ R122, R190, R122 ;  /* 0x0000007abe7a7221 */ /* 0x000fe20000010000 */
[C---:B------:R-:W-:Y:S01]  /*1d1f0*/  F2FP.BF16.F32.PACK_AB R191, R8.reuse, R191 ;  /* 0x000000bf08bf723e */ /* 0x040fe200000010ff */
[----:B------:R-:W4:Y:S01]  /*1d200*/  MUFU.EX2 R160, R160 ;  /* 0x000000a000a07308 */ /* 0x000f220000000800 */
[----:B------:R-:W-:Y:S01]  /*1d210*/  FADD.FTZ R13, R8, R13 ;  /* 0x0000000d080d7221 */ /* 0x000fe20000010000 */
[----:B------:R-:W-:Y:S01]  /*1d220*/  FADD.FTZ R122, R127, R122 ;  /* 0x0000007a7f7a7221 */ /* 0x000fe20000010000 */
[----:B------:R-:W-:Y:S01]  /*1d230*/  F2FP.BF16.F32.PACK_AB R195, R148, R195 ;  /* 0x000000c394c3723e */ /* 0x000fe200000010ff */
[----:B------:R-:W-:Y:S02]  /*1d240*/  IMAD.MOV.U32 R8, RZ, RZ, R4 ;  /* 0x000000ffff087224 */ /* 0x000fe400078e0004 */
[----:B------:R-:W-:Y:S01]  /*1d250*/  FADD.FTZ R13, R185, R13 ;  /* 0x0000000db90d7221 */ /* 0x000fe20000010000 */
[----:B------:R-:W-:Y:S01]  /*1d260*/  FADD.FTZ R122, R184, R122 ;  /* 0x0000007ab87a7221 */ /* 0x000fe20000010000 */
[C---:B------:R-:W-:Y:S01]  /*1d270*/  F2FP.BF16.F32.PACK_AB R185, R6.reuse, R185 ;  /* 0x000000b906b9723e */ /* 0x040fe200000010ff */
[----:B------:R-:W5:Y:S01]  /*1d280*/  MUFU.EX2 R133, R133 ;  /* 0x0000008500857308 */ /* 0x000f620000000800 */
[----:B------:R-:W-:Y:S01]  /*1d290*/  FADD.FTZ R13, R6, R13 ;  /* 0x0000000d060d7221 */ /* 0x000fe20000010000 */
[----:B------:R-:W-:Y:S01]  /*1d2a0*/  FADD.FTZ R122, R131, R122 ;  /* 0x0000007a837a7221 */ /* 0x000fe20000010000 */
[----:B------:R-:W-:-:S02]  /*1d2b0*/  F2FP.BF16.F32.PACK_AB R188, R126, R188 ;  /* 0x000000bc7ebc723e */ /* 0x000fc400000010ff */
[----:B------:R-:W-:Y:S01]  /*1d2c0*/  FADD.FTZ R13, R187, R13 ;  /* 0x0000000dbb0d7221 */ /* 0x000fe20000010000 */
[----:B------:R-:W-:Y:S01]  /*1d2d0*/  FADD.FTZ R122, R186, R122 ;  /* 0x0000007aba7a7221 */ /* 0x000fe20000010000 */
[C---:B0-----:R-:W-:Y:S02]  /*1d2e0*/  F2FP.BF16.F32.PACK_AB R187, R7.reuse, R187 ;  /* 0x000000bb07bb723e */ /* 0x041fe400000010ff */
[----:B------:R-:W-:Y:S01]  /*1d2f0*/  FADD.FTZ R13, R7, R13 ;  /* 0x0000000d070d7221 */ /* 0x000fe20000010000 */
[----:B------:R-:W-:Y:S01]  /*1d300*/  FADD.FTZ R122, R134, R122 ;  /* 0x0000007a867a7221 */ /* 0x000fe20000010000 */
[----:B------:R-:W-:Y:S02]  /*1d310*/  F2FP.BF16.F32.PACK_AB R190, R127, R190 ;  /* 0x000000be7fbe723e */ /* 0x000fe400000010ff */
[----:B------:R-:W-:Y:S01]  /*1d320*/  FADD.FTZ R13, R181, R13 ;  /* 0x0000000db50d7221 */ /* 0x000fe20000010000 */
[----:B------:R-:W-:Y:S01]  /*1d330*/  FADD.FTZ R122, R180, R122 ;  /* 0x0000007ab47a7221 */ /* 0x000fe20000010000 */
[----:B-1----:R-:W-:-:S02]  /*1d340*/  F2FP.BF16.F32.PACK_AB R181, R11, R181 ;  /* 0x000000b50bb5723e */ /* 0x002fc400000010ff */
[----:B------:R-:W-:Y:S01]  /*1d350*/  FADD.FTZ R13, R11, R13 ;  /* 0x0000000d0b0d7221 */ /* 0x000fe20000010000 */
[----:B------:R-:W-:Y:S01]  /*1d360*/  FADD.FTZ R122, R128, R122 ;  /* 0x0000007a807a7221 */ /* 0x000fe20000010000 */
[----:B------:R-:W-:Y:S01]  /*1d370*/  F2FP.BF16.F32.PACK_AB R184, R131, R184 ;  /* 0x000000b883b8723e */ /* 0x000fe200000010ff */
[----:B------:R-:W-:Y:S02]  /*1d380*/  IMAD.MOV.U32 R11, RZ, RZ, R208 ;  /* 0x000000ffff0b7224 */ /* 0x000fe400078e00d0 */
[----:B------:R-:W-:Y:S01]  /*1d390*/  FADD.FTZ R13, R183, R13 ;  /* 0x0000000db70d7221 */ /* 0x000fe20000010000 */
[----:B------:R-:W-:Y:S01]  /*1d3a0*/  FADD.FTZ R122, R182, R122 ;  /* 0x0000007ab67a7221 */ /* 0x000fe20000010000 */
[----:B------:R-:W-:Y:S02]  /*1d3b0*/  F2FP.BF16.F32.PACK_AB R186, R134, R186 ;  /* 0x000000ba86ba723e */ /* 0x000fe400000010ff */
[----:B------:R-:W-:Y:S01]  /*1d3c0*/  FADD.FTZ R13, R135, R13 ;  /* 0x0000000d870d7221 */ /* 0x000fe20000010000 */
[----:B------:R-:W-:Y:S01]  /*1d3d0*/  FADD.FTZ R122, R129, R122 ;  /* 0x0000007a817a7221 */ /* 0x000fe20000010000 */
[----:B------:R-:W-:-:S02]  /*1d3e0*/  F2FP.BF16.F32.PACK_AB R180, R128, R180 ;  /* 0x000000b480b4723e */ /* 0x000fc400000010ff */
[----:B--2---:R-:W-:Y:S01]  /*1d3f0*/  FADD.FTZ R13, R157, R13 ;  /* 0x0000000d9d0d7221 */ /* 0x004fe20000010000 */
[----:B------:R-:W-:Y:S01]  /*1d400*/  FADD.FTZ R122, R120, R122 ;  /* 0x0000007a787a7221 */ /* 0x000fe20000010000 */
[----:B------:R-:W-:Y:S02]  /*1d410*/  F2FP.BF16.F32.PACK_AB R182, R129, R182 ;  /* 0x000000b681b6723e */ /* 0x000fe400000010ff */
[----:B---3--:R-:W-:Y:S01]  /*1d420*/  FADD.FTZ R13, R144, R13 ;  /* 0x0000000d900d7221 */ /* 0x008fe20000010000 */
[----:B------:R-:W-:Y:S01]  /*1d430*/  FADD.FTZ R122, R121, R122 ;  /* 0x0000007a797a7221 */ /* 0x000fe20000010000 */
[----:B------:R-:W-:Y:S02]  /*1d440*/  F2FP.BF16.F32.PACK_AB R183, R135, R183 ;  /* 0x000000b787b7723e */ /* 0x000fe400000010ff */
[----:B----4-:R-:W-:Y:S01]  /*1d450*/  FADD.FTZ R13, R160, R13 ;  /* 0x0000000da00d7221 */ /* 0x010fe20000010000 */
[----:B------:R-:W-:Y:S01]  /*1d460*/  FADD.FTZ R122, R124, R122 ;  /* 0x0000007a7c7a7221 */ /* 0x000fe20000010000 */
[----:B------:R-:W-:-:S02]  /*1d470*/  F2FP.BF16.F32.PACK_AB R177, R144, R157 ;  /* 0x0000009d90b1723e */ /* 0x000fc400000010ff */
[----:B-----5:R-:W-:Y:S01]  /*1d480*/  FADD.FTZ R6, R133, R13 ;  /* 0x0000000d85067221 */ /* 0x020fe20000010000 */
[----:B------:R-:W-:Y:S01]  /*1d490*/  FADD.FTZ R7, R125, R122 ;  /* 0x0000007a7d077221 */ /* 0x000fe20000010000 */
[----:B------:R-:W-:Y:S01]  /*1d4a0*/  F2FP.BF16.F32.PACK_AB R179, R133, R160 ;  /* 0x000000a085b3723e */ /* 0x000fe200000010ff */
[----:B------:R-:W-:Y:S06]  /*1d4b0*/  @P3 BRA `(.L_x_5921) ;  /* 0xffffffa800b83947 */ /* 0x000fec000383ffff */
[----:B------:R-:W-:Y:S05]  /*1d4c0*/  BSYNC B1 ;  /* 0x0000000000017941 */ /* 0x000fea0003800000 */
.L_x_5910:
[----:B------:R-:W-:Y:S05]  /*1d4d0*/  BSYNC B0 ;  /* 0x0000000000007941 */ /* 0x000fea0003800000 */
.L_x_5909:
[----:B------:R-:W-:Y:S01]  /*1d4e0*/  ISETP.GE.AND P2, PT, R10, R222, PT ;  /* 0x000000de0a00720c */ /* 0x000fe20003f46270 */
[----:B------:R-:W-:-:S12]  /*1d4f0*/  BSSY B0, `(.L_x_5922) ;  /* 0x00004d8000007945 */ /* 0x000fd80003800000 */
[----:B------:R-:W-:Y:S05]  /*1d500*/  @!P2 BRA `(.L_x_5923) ;  /* 0x0000004c0058a947 */ /* 0x000fea0003800000 */
[----:B------:R-:W-:Y:S02]  /*1d510*/  IMAD.MOV.U32 R8, RZ, RZ, R4 ;  /* 0x000000ffff087224 */ /* 0x000fe400078e0004 */
[----:B------:R-:W-:Y:S02]  /*1d520*/  IMAD.MOV.U32 R9, RZ, RZ, R5 ;  /* 0x000000ffff097224 */ /* 0x000fe400078e0005 */
[----:B------:R-:W-:Y:S02]  /*1d530*/  IMAD.MOV.U32 R11, RZ, RZ, R208 ;  /* 0x000000ffff0b7224 */ /* 0x000fe400078e00d0 */
[----:B------:R-:W-:-:S07]  /*1d540*/  IMAD.MOV.U32 R12, RZ, RZ, R205 ;  /* 0x000000ffff0c7224 */ /* 0x000fce00078e00cd */
.L_x_5934:
        /* <DEDUP_REMOVED lines=8> */
.L_x_5924:
[----:B------:R-:W-:Y:S01]  /*1d5d0*/  IMAD R4, R205, 0x8, R16 ;  /* 0x00000008cd047824 */ /* 0x000fe200078e0210 */
[----:B------:R-:W-:-:S04]  /*1d5e0*/  SHF.L.U32 R5, R208, 0x1f, RZ ;  /* 0x0000001fd0057819 */ /* 0x000fc800000006ff */
[----:B------:R0:W1:Y:S01]  /*1d5f0*/  SYNCS.PHASECHK.TRANS64.TRYWAIT P2, [R4+URZ+0x36830], R5 ;  /* 0x03683005040075a7 */ /* 0x000062000804017f */
[----:B------:R-:W-:Y:S05]  /*1d600*/  @!P0 BRA `(.L_x_5925) ;  /* 0x0000000000048947 */ /* 0x000fea0003800000 */
[----:B------:R-:W-:Y:S01]  /*1d610*/  BPT.TRAP 0x1 ;  /* 0x000000040000795c */ /* 0x000fe20000300000 */
.L_x_5925:
[----:B------:R-:W-:Y:S01]  /*1d620*/  IMAD R0, R205, 0xa80, R220 ;  /* 0x00000a80cd007824 */ /* 0x000fe200078e02dc */
[----:B------:R-:W-:Y:S03]  /*1d630*/  BSSY B1, `(.L_x_5926) ;  /* 0x0000006000017945 */ /* 0x000fe60003800000 */
[C---:B------:R-:W-:Y:S02]  /*1d640*/  VIADD R20, R0.reuse, 0x80 ;  /* 0x0000008000147836 */ /* 0x040fe40000000000 */
[----:B------:R-:W-:Y:S01]  /*1d650*/  VIADD R120, R0, 0x100 ;  /* 0x0000010000787836 */ /* 0x000fe20000000000 */
[----:B-1----:R-:W-:Y:S06]  /*1d660*/  @P2 BRA `(.L_x_5927) ;  /* 0x0000000000082947 */ /* 0x002fec0003800000 */
[----:B------:R-:W1:Y:S02]  /*1d670*/  SYNCS.PHASECHK.TRANS64.TRYWAIT P2, [R4+URZ+0x36830], R5 ;  /* 0x03683005040075a7 */ /* 0x000e64000804017f */
[----:B-1----:R-:W-:Y:S05]  /*1d680*/  @!P2 BRA `(.L_x_5928) ;  /* 0x000001340094a947 */ /* 0x002fea0003800000 */
.L_x_5927:
[----:B------:R-:W-:Y:S05]  /*1d690*/  BSYNC B1 ;  /* 0x0000000000017941 */ /* 0x000fea0003800000 */
.L_x_5926:
        /* <DEDUP_REMOVED lines=121> */
[----:B01----:R-:W-:Y:S01]  /*1de30*/  MOV R5, UR45 ;  /* 0x0000002d00057c02 */ /* 0x003fe20008000f00 */
[----:B------:R-:W-:Y:S02]  /*1de40*/  WARPGROUP.DEPBAR.LE gsb0, 0x0 ;  /* 0x00008000000079c5 */ /* 0x000fe40000010000 */
[----:B------:R-:W-:Y:S01]  /*1de50*/  WARPGROUP.ARRIVE ;  /* 0x00000000000079c5 */ /* 0x000fe20000000000 */
[----:B------:R-:W-:Y:S01]  /*1de60*/  MOV R4, UR44 ;  /* 0x0000002c00047c02 */ /* 0x000fe20008000f00 */
        /* <DEDUP_REMOVED lines=741> */
.L_x_5929:
[----:B------:R-:W-:Y:S01]  /*20cc0*/  SHF.L.U32 R0, R11, 0x1f, RZ ;  /* 0x0000001f0b007819 */ /* 0x000fe200000006ff */
[----:B------:R-:W-:-:S04]  /*20cd0*/  IMAD R11, R12, 0x8, R16 ;  /* 0x000000080c0b7824 */ /* 0x000fc800078e0210 */
[----:B------:R0:W1:Y:S01]  /*20ce0*/  SYNCS.PHASECHK.TRANS64.TRYWAIT P2, [R11+URZ+0x36850], R0 ;  /* 0x036850000b0075a7 */ /* 0x000062000804017f */
[----:B------:R-:W-:Y:S05]  /*20cf0*/  @!P0 BRA `(.L_x_5930) ;  /* 0x0000000000048947 */ /* 0x000fea0003800000 */
[----:B------:R-:W-:Y:S01]  /*20d00*/  BPT.TRAP 0x1 ;  /* 0x000000040000795c */ /* 0x000fe20000300000 */
.L_x_5930:
[----:B------:R-:W-:Y:S04]  /*20d10*/  BSSY B1, `(.L_x_5931) ;  /* 0x0000004000017945 */ /* 0x000fe80003800000 */
[----:B-1----:R-:W-:Y:S05]  /*20d20*/  @P2 BRA `(.L_x_5932) ;  /* 0x0000000000082947 */ /* 0x002fea0003800000 */
[----:B------:R-:W1:Y:S02]  /*20d30*/  SYNCS.PHASECHK.TRANS64.TRYWAIT P2, [R11+URZ+0x36850], R0 ;  /* 0x036850000b0075a7 */ /* 0x000e64000804017f */
[----:B-1----:R-:W-:Y:S05]  /*20d40*/  @!P2 BRA `(.L_x_5933) ;  /* 0x000000fc00f8a947 */ /* 0x002fea0003800000 */
.L_x_5932:
[----:B------:R-:W-:Y:S05]  /*20d50*/  BSYNC B1 ;  /* 0x0000000000017941 */ /* 0x000fea0003800000 */
.L_x_5931:
[----:B01----:R-:W-:Y:S01]  /*20d60*/  VIADD R0, R16, 0x400 ;  /* 0x0000040010007836 */ /* 0x003fe20000000000 */
[----:B------:R-:W-:Y:S01]  /*20d70*/  WARPGROUP.ARRIVE ;  /* 0x00000000000079c5 */ /* 0x000fe20000000000 */
[----:B------:R-:W-:Y:S01]  /*20d80*/  IMAD.MOV.U32 R15, RZ, RZ, 0x40000040 ;  /* 0x40000040ff0f7424 */ /* 0x000fe200078e00ff */
[----:B------:R-:W-:Y:S01]  /*20d90*/  FMNMX.FTZ R4, R170, R8, !PT ;  /* 0x00000008aa047209 */ /* 0x000fe20007810000 */
[----:B------:R-:W-:Y:S01]  /*20da0*/  IMAD.MOV.U32 R3, RZ, RZ, 0x40000040 ;  /* 0x40000040ff037424 */ /* 0x000fe200078e00ff */
[----:B------:R-:W-:Y:S01]  /*20db0*/  SHF.R.U32.HI R0, RZ, 0x4, R0 ;  /* 0x00000004ff007819 */ /* 0x000fe20000011600 */
[----:B------:R-:W-:Y:S01]  /*20dc0*/  ULDC UR4, c[0x0][0x988] ;  /* 0x0002620000047ab9 */ /* 0x000fe20000000800 */
[----:B------:R-:W-:Y:S01]  /*20dd0*/  R2UR UR7, R15 ;  /* 0x000000000f0772ca */ /* 0x000fe200000e0000 */
[----:B------:R-:W-:Y:S01]  /*20de0*/  @!P1 IMAD R13, R13, 0x8, R16 ;  /* 0x000000080d0d9824 */ /* 0x000fe200078e0210 */
[----:B------:R-:W-:Y:S01]  /*20df0*/  LOP3.LUT R0, R0, 0x3fff, RZ, 0xc0, !PT ;  /* 0x00003fff00007812 */ /* 0x000fe200078ec0ff */
[----:B------:R-:W-:Y:S01]  /*20e00*/  @!P1 VIADD R11, R11, 0x36860 ;  /* 0x000368600b0b9836 */ /* 0x000fe20000000000 */
[----:B------:R-:W-:Y:S01]  /*20e10*/  FMNMX.FTZ R4, R171, R4, !PT ;  /* 0x00000004ab047209 */ /* 0x000fe20007810000 */
[----:B------:R-:W-:Y:S01]  /*20e20*/  @!P1 VIADD R13, R13, 0x36840 ;  /* 0x000368400d0d9836 */ /* 0x000fe20000000000 */
[----:B------:R-:W-:-:S02]  /*20e30*/  LOP3.LUT R0, R0, 0x3800000, RZ, 0xfc, !PT ;  /* 0x0380000000007812 */ /* 0x000fc400078efcff */
[----:B------:R-:W-:Y:S02]  /*20e40*/  FMNMX.FTZ R4, R174, R4, !PT ;  /* 0x00000004ae047209 */ /* 0x000fe40007810000 */
[----:B------:R-:W-:Y:S01]  /*20e50*/  @!P1 PRMT R11, RZ, 0x654, R11 ;  /* 0x00000654ff0b9816 */ /* 0x000fe2000000000b */
[----:B------:R-:W-:Y:S01]  /*20e60*/  IMAD R14, R12, 0xa80, R0 ;  /* 0x00000a800c0e7824 */ /* 0x000fe200078e0200 */
[----:B------:R-:W-:Y:S02]  /*20e70*/  FMNMX.FTZ R0, R168, R9, !PT ;  /* 0x00000009a8007209 */ /* 0x000fe40007810000 */
[----:B------:R-:W-:Y:S01]  /*20e80*/  FMNMX.FTZ R4, R175, R4, !PT ;  /* 0x00000004af047209 */ /* 0x000fe20007810000 */
[C---:B------:R-:W-:Y:S01]  /*20e90*/  VIADD R2, R14.reuse, 0x80 ;  /* 0x000000800e027836 */ /* 0x040fe20000000000 */
[----:B------:R-:W-:Y:S02]  /*20ea0*/  R2UR UR6, R14 ;  /* 0x000000000e0672ca */ /* 0x000fe400000e0000 */
[----:B------:R-:W-:-:S02]  /*20eb0*/  FMNMX.FTZ R0, R169, R0, !PT ;  /* 0x00000000a9007209 */ /* 0x000fc40007810000 */
        /* <DEDUP_REMOVED lines=55> */
[----:B------:R-:W-:-:S04]  /*21230*/  FMNMX.FTZ R0, R124, R0, !PT ;  /* 0x000000007c007209 */ /* 0x000fc80007810000 */
[----:B------:R-:W-:-:S05]  /*21240*/  FMNMX.FTZ R5, R125, R0, !PT ;  /* 0x000000007d057209 */ /* 0x000fca0007810000 */
[----:B------:R-:W0:Y:S02]  /*21250*/  SHFL.BFLY PT, R0, R5, 0x2, 0x1f ;  /* 0x0c401f0005007f89 */ /* 0x000e2400000e0000 */
[----:B0-----:R-:W-:-:S05]  /*21260*/  FMNMX.FTZ R5, R5, R0, !PT ;  /* 0x0000000005057209 */ /* 0x001fca0007810000 */
[----:B------:R-:W0:Y:S02]  /*21270*/  SHFL.BFLY PT, R0, R5, 0x1, 0x1f ;  /* 0x0c201f0005007f89 */ /* 0x000e2400000e0000 */
[----:B0-----:R-:W-:Y:S01]  /*21280*/  FMNMX.FTZ R5, R5, R0, !PT ;  /* 0x0000000005057209 */ /* 0x001fe20007810000 */
[----:B------:R-:W-:Y:S01]  /*21290*/  IMAD.U32 R0, RZ, RZ, UR4 ;  /* 0x00000004ff007e24 */ /* 0x000fe2000f8e00ff */
        /* <DEDUP_REMOVED lines=25> */
[----:B------:R-:W-:Y:S01]  /*21430*/  FADD.FTZ R2, -R5, R9 ;  /* 0x0000000905027221 */ /* 0x000fe20000010100 */
[----:B------:R-:W-:Y:S01]  /*21440*/  R2UR UR7, R3 ;  /* 0x00000000030772ca */ /* 0x000fe200000e0000 */
[----:B------:R-:W0:Y:S01]  /*21450*/  SHFL.BFLY PT, R9, R4, 0x2, 0x1f ;  /* 0x0c401f0004097f89 */ /* 0x000e2200000e0000 */
[-C--:B------:R-:W-:Y:S01]  /*21460*/  FMUL.FTZ R3, R5, R0.reuse ;  /* 0x0000000005037220 */ /* 0x080fe20000410000 */
[----:B------:R-:W-:-:S03]  /*21470*/  FMUL.FTZ R2, R2, R0 ;  /* 0x0000000002027220 */ /* 0x000fc60000410000 */
        /* <DEDUP_REMOVED lines=19> */
[----:B0-----:R-:W-:Y:S01]  /*215b0*/  FMNMX.FTZ R4, R4, R9, !PT ;  /* 0x0000000904047209 */ /* 0x001fe20007810000 */
[----:B------:R-:W-:-:S06]  /*215c0*/  FFMA.FTZ R9, R120, R0, -R3 ;  /* 0x0000000078097223 */ /* 0x000fcc0000010803 */
[----:B------:R-:W0:Y:S08]  /*215d0*/  MUFU.EX2 R200, R200 ;  /* 0x000000c800c87308 */ /* 0x000e300000000800 */
[----:B------:R-:W1:Y:S08]  /*215e0*/  MUFU.EX2 R21, R21 ;  /* 0x0000001500157308 */ /* 0x000e700000000800 */
[----:B------:R-:W2:Y:S01]  /*215f0*/  MUFU.EX2 R202, R202 ;  /* 0x000000ca00ca7308 */ /* 0x000ea20000000800 */
[----:B0-----:R-:W-:-:S07]  /*21600*/  FFMA.FTZ R7, R2, R7, R200 ;  /* 0x0000000702077223 */ /* 0x001fce00000100c8 */
[----:B------:R-:W0:Y:S01]  /*21610*/  MUFU.EX2 R168, R168 ;  /* 0x000000a800a87308 */ /* 0x000e220000000800 */
[C---:B-1----:R-:W-:Y:S01]  /*21620*/  FADD.FTZ R7, R21.reuse, R7 ;  /* 0x0000000715077221 */ /* 0x042fe20000010000 */
[----:B------:R-:W-:-:S06]  /*21630*/  F2FP.BF16.F32.PACK_AB R200, R21, R200 ;  /* 0x000000c815c8723e */ /* 0x000fcc00000010ff */
[----:B------:R-:W-:Y:S01]  /*21640*/  MUFU.EX2 R196, R196 ;  /* 0x000000c400c47308 */ /* 0x000fe20000000800 */
[----:B--2---:R-:W-:-:S07]  /*21650*/  FADD.FTZ R7, R202, R7 ;  /* 0x00000007ca077221 */ /* 0x004fce0000010000 */
        /* <DEDUP_REMOVED lines=20> */
[----:B------:R-:W-:Y:S01]  /*217a0*/  FFMA.FTZ R186, R140, R0, -R3 ;  /* 0x000000008cba7223 */ /* 0x000fe20000010803 */
[----:B------:R-:W0:Y:S02]  /*217b0*/  SHFL.BFLY PT, R137, R4, 0x1, 0x1f ;  /* 0x0c201f0004897f89 */ /* 0x000e2400000e0000 */
[----:B------:R-:W-:Y:S01]  /*217c0*/  HGMMA.64x192x16.F32.BF16 R24, R180, gdesc[UR4].tnspB, R24, gsb0 ;  /* 0x42e00004b4187df0 */ /* 0x000fe20008001818 */
[----:B------:R-:W-:Y:S08]  /*217d0*/  MUFU.EX2 R184, R184 ;  /* 0x000000b800b87308 */ /* 0x000ff00000000800 */
[----:B------:R-:W-:Y:S08]  /*217e0*/  MUFU.EX2 R136, R136 ;  /* 0x0000008800887308 */ /* 0x000ff00000000800 */
[----:B------:R-:W-:Y:S01]  /*217f0*/  MUFU.EX2 R186, R186 ;  /* 0x000000ba00ba7308 */ /* 0x000fe20000000800 */
[----:B0-----:R-:W-:-:S05]  /*21800*/  FMNMX.FTZ R4, R4, R137, !PT ;  /* 0x0000008904047209 */ /* 0x001fca0007810000 */
[----:B------:R-:W-:-:S04]  /*21810*/  FADD.FTZ R120, -R4, R8 ;  /* 0x0000000804787221 */ /* 0x000fc80000010100 */
[-C--:B------:R-:W-:Y:S01]  /*21820*/  FMUL.FTZ R120, R120, R0.reuse ;  /* 0x0000000078787220 */ /* 0x080fe20000410000 */
[----:B------:R-:W-:Y:S02]  /*21830*/  WARPGROUP.DEPBAR.LE gsb0, 0x0 ;  /* 0x00008000000079c5 */ /* 0x000fe40000010000 */
[-CC-:B------:R-:W-:Y:S01]  /*21840*/  FFMA.FTZ R180, R128, R0.reuse, -R3.reuse ;  /* 0x0000000080b47223 */ /* 0x180fe20000010803 */
[-CC-:B------:R-:W-:Y:S01]  /*21850*/  FFMA.FTZ R128, R129, R0.reuse, -R3.reuse ;  /* 0x0000000081807223 */ /* 0x180fe20000010803 */
[-CC-:B------:R-:W-:Y:S01]  /*21860*/  FFMA.FTZ R182, R132, R0.reuse, -R3.reuse ;  /* 0x0000000084b67223 */ /* 0x180fe20000010803 */
[-CC-:B------:R-:W-:Y:S01]  /*21870*/  FFMA.FTZ R129, R133, R0.reuse, -R3.reuse ;  /* 0x0000000085817223 */ /* 0x180fe20000010803 */
[-CC-:B------:R-:W-:Y:S01]  /*21880*/  FFMA.FTZ R132, R121, R0.reuse, -R3.reuse ;  /* 0x0000000079847223 */ /* 0x180fe20000010803 */
[-C--:B------:R-:W-:Y:S01]  /*21890*/  FFMA.FTZ R3, R125, R0.reuse, -R3 ;  /* 0x000000007d037223 */ /* 0x080fe20000010803 */
[----:B------:R-:W-:Y:S01]  /*218a0*/  IMAD.MOV.U32 R121, RZ, RZ, 0x40000040 ;  /* 0x40000040ff797424 */ /* 0x000fe200078e00ff */
[----:B------:R-:W-:Y:S01]  /*218b0*/  WARPGROUP.ARRIVE ;  /* 0x00000000000079c5 */ /* 0x000fe20000000000 */
[-C--:B------:R-:W-:Y:S01]  /*218c0*/  FMUL.FTZ R125, R4, R0.reuse ;  /* 0x00000000047d7220 */ /* 0x080fe20000410000 */
[----:B------:R-:W-:Y:S02]  /*218d0*/  MUFU.EX2 R8, R3 ;  /* 0x0000000300087308 */ /* 0x000fe40000000800 */
[----:B------:R-:W-:Y:S01]  /*218e0*/  R2UR UR7, R121 ;  /* 0x00000000790772ca */ /* 0x000fe200000e0000 */
        /* <DEDUP_REMOVED lines=14> */
[----:B0-----:R-:W-:-:S02]  /*219d0*/  VIADD R120, R14, 0x300 ;  /* 0x000003000e787836 */ /* 0x001fc40000000000 */
[-CC-:B------:R-:W-:Y:S01]  /*219e0*/  FFMA.FTZ R189, R146, R0.reuse, -R125.reuse ;  /* 0x0000000092bd7223 */ /* 0x180fe2000001087d */
[-CC-:B------:R-:W-:Y:S01]  /*219f0*/  FFMA.FTZ R14, R147, R0.reuse, -R125.reuse ;  /* 0x00000000930e7223 */ /* 0x180fe2000001087d */
[-CC-:B------:R-:W-:Y:S01]  /*21a00*/  FFMA.FTZ R191, R150, R0.reuse, -R125.reuse ;  /* 0x0000000096bf7223 */ /* 0x180fe2000001087d */
[-CC-:B------:R-:W-:Y:S01]  /*21a10*/  FFMA.FTZ R151, R151, R0.reuse, -R125.reuse ;  /* 0x0000000097977223 */ /* 0x180fe2000001087d */
[----:B------:R-:W-:Y:S01]  /*21a20*/  R2UR UR6, R120 ;  /* 0x00000000780672ca */ /* 0x000fe200000e0000 */
[-C--:B------:R-:W-:Y:S01]  /*21a30*/  FFMA.FTZ R185, R138, R0.reuse, -R125 ;  /* 0x000000008ab97223 */ /* 0x080fe2000001087d */
[----:B------:R-:W0:Y:S01]  /*21a40*/  MUFU.EX2 R133, R133 ;  /* 0x0000008500857308 */ /* 0x000e220000000800 */
[----:B------:R-:W-:Y:S01]  /*21a50*/  @!P1 PRMT R120, RZ, 0x654, R13 ;  /* 0x00000654ff789816 */ /* 0x000fe2000000000d */
[-CC-:B------:R-:W-:Y:S01]  /*21a60*/  FFMA.FTZ R139, R139, R0.reuse, -R125.reuse ;  /* 0x000000008b8b7223 */ /* 0x180fe2000001087d */
[-CC-:B------:R-:W-:Y:S01]  /*21a70*/  FFMA.FTZ R187, R142, R0.reuse, -R125.reuse ;  /* 0x000000008ebb7223 */ /* 0x180fe2000001087d */
[-CC-:B------:R-:W-:Y:S01]  /*21a80*/  FFMA.FTZ R181, R130, R0.reuse, -R125.reuse ;  /* 0x0000000082b57223 */ /* 0x180fe2000001087d */
[-CC-:B------:R-:W-:Y:S01]  /*21a90*/  FFMA.FTZ R183, R134, R0.reuse, -R125.reuse ;  /* 0x0000000086b77223 */ /* 0x180fe2000001087d */
[-CC-:B------:R-:W-:Y:S01]  /*21aa0*/  FFMA.FTZ R135, R135, R0.reuse, -R125.reuse ;  /* 0x0000000087877223 */ /* 0x180fe2000001087d */
[----:B------:R-:W-:Y:S01]  /*21ab0*/  FFMA.FTZ R122, R122, R0, -R125 ;  /* 0x000000007a7a7223 */ /* 0x000fe2000001087d */
[----:B------:R-:W-:Y:S01]  /*21ac0*/  MUFU.EX2 R203, R203 ;  /* 0x000000cb00cb7308 */ /* 0x000fe20000000800 */
[----:B-1----:R-:W-:Y:S01]  /*21ad0*/  FFMA.FTZ R6, R3, R6, R201 ;  /* 0x0000000603067223 */ /* 0x002fe200000100c9 */
[-CC-:B------:R-:W-:Y:S01]  /*21ae0*/  FFMA.FTZ R123, R123, R0.reuse, -R125.reuse ;  /* 0x000000007b7b7223 */ /* 0x180fe2000001087d */
[----:B------:R-:W-:Y:S01]  /*21af0*/  HGMMA.64x192x16.F32.BF16 R24, R176, gdesc[UR4].tnspB, R24, gsb0 ;  /* 0x42e00004b0187df0 */ /* 0x000fe20008001818 */
[----:B------:R-:W-:-:S04]  /*21b00*/  FFMA.FTZ R126, R126, R0, -R125 ;  /* 0x000000007e7e7223 */ /* 0x000fc8000001087d */
        /* <DEDUP_REMOVED lines=28> */
[----:B------:R-:W-:-:S02]  /*21cd0*/  WARPGROUP.DEPBAR.LE gsb0, 0x0 ;  /* 0x00008000000079c5 */ /* 0x000fc40000010000 */
[----:B------:R2:W-:Y:S01]  /*21ce0*/  @!P1 SYNCS.ARRIVE.TRANS64.RED.A1T0 RZ, [R120+URZ], RZ ;  /* 0x000000ff78ff99a7 */ /* 0x0005e2000810043f */
[----:B0-----:R-:W-:Y:S02]  /*21cf0*/  F2FP.BF16.F32.PACK_AB R176, R132, R9 ;  /* 0x0000000984b0723e */ /* 0x001fe400000010ff */
[----:B------:R-:W-:Y:S02]  /*21d00*/  F2FP.BF16.F32.PACK_AB R178, R8, R124 ;  /* 0x0000007c08b2723e */ /* 0x000fe400000010ff */
[----:B-1----:R-:W-:Y:S01]  /*21d10*/  F2FP.BF16.F32.PACK_AB R177, R123, R122 ;  /* 0x0000007a7bb1723e */ /* 0x002fe200000010ff */
[----:B--2---:R-:W-:Y:S01]  /*21d20*/  FADD.FTZ R120, R203, R6 ;  /* 0x00000006cb787221 */ /* 0x004fe20000010000 */
[----:B------:R0:W-:Y:S01]  /*21d30*/  @!P1 SYNCS.ARRIVE.TRANS64.RED.A1T0 RZ, [R11+URZ], RZ ;  /* 0x000000ff0bff99a7 */ /* 0x0001e2000810043f */
[----:B------:R-:W1:Y:S01]  /*21d40*/  MUFU.EX2 R6, R139 ;  /* 0x0000008b00067308 */ /* 0x000e620000000800 */
[C---:B------:R-:W-:Y:S01]  /*21d50*/  F2FP.BF16.F32.PACK_AB R203, R137.reuse, R203 ;  /* 0x000000cb89cb723e */ /* 0x040fe200000010ff */
[----:B------:R-:W-:-:S04]  /*21d60*/  FADD.FTZ R120, R137, R120 ;  /* 0x0000007889787221 */ /* 0x000fc80000010000 */
[----:B------:R-:W-:Y:S01]  /*21d70*/  FADD.FTZ R120, R197, R120 ;  /* 0x00000078c5787221 */ /* 0x000fe20000010000 */
[----:B0-----:R-:W-:Y:S01]  /*21d80*/  FADD.FTZ R11, R196, R7 ;  /* 0x00000007c40b7221 */ /* 0x001fe20000010000 */
[----:B------:R-:W-:Y:S01]  /*21d90*/  FFMA.FTZ R7, R143, R0, -R125 ;  /* 0x000000008f077223 */ /* 0x000fe2000001087d */
[C---:B------:R-:W-:Y:S01]  /*21da0*/  F2FP.BF16.F32.PACK_AB R196, R160.reuse, R196 ;  /* 0x000000c4a0c4723e */ /* 0x040fe200000010ff */
[C---:B------:R-:W-:Y:S01]  /*21db0*/  FADD.FTZ R120, R145.reuse, R120 ;  /* 0x0000007891787221 */ /* 0x040fe20000010000 */
[----:B------:R-:W-:Y:S01]  /*21dc0*/  FADD.FTZ R11, R160, R11 ;  /* 0x0000000ba00b7221 */ /* 0x000fe20000010000 */
[----:B------:R-:W-:Y:S02]  /*21dd0*/  F2FP.BF16.F32.PACK_AB R197, R145, R197 ;  /* 0x000000c591c5723e */ /* 0x000fe400000010ff */
[----:B------:R-:W-:Y:S01]  /*21de0*/  FADD.FTZ R120, R199, R120 ;  /* 0x00000078c7787221 */ /* 0x000fe20000010000 */
[----:B------:R-:W-:Y:S01]  /*21df0*/  FADD.FTZ R121, R198, R11 ;  /* 0x0000000bc6797221 */ /* 0x000fe20000010000 */
[----:B------:R-:W0:Y:S01]  /*21e00*/  MUFU.EX2 R7, R7 ;  /* 0x0000000700077308 */ /* 0x000e220000000800 */
[-C--:B------:R-:W-:Y:S01]  /*21e10*/  FFMA.FTZ R11, R131, R0.reuse, -R125 ;  /* 0x00000000830b7223 */ /* 0x080fe2000001087d */
[----:B------:R-:W-:Y:S01]  /*21e20*/  FADD.FTZ R120, R140, R120 ;  /* 0x000000788c787221 */ /* 0x000fe20000010000 */
[C---:B------:R-:W-:Y:S01]  /*21e30*/  FADD.FTZ R121, R12.reuse, R121 ;  /* 0x000000790c797221 */ /* 0x040fe20000010000 */
[----:B------:R-:W-:Y:S01]  /*21e40*/  FFMA.FTZ R125, R127, R0, -R125 ;  /* 0x000000007f7d7223 */ /* 0x000fe2000001087d */
[----:B------:R-:W-:Y:S01]  /*21e50*/  F2FP.BF16.F32.PACK_AB R198, R12, R198 ;  /* 0x000000c60cc6723e */ /* 0x000fe200000010ff */
[----:B------:R-:W-:Y:S01]  /*21e60*/  FADD.FTZ R120, R193, R120 ;  /* 0x00000078c1787221 */ /* 0x000fe20000010000 */
[----:B------:R-:W-:Y:S01]  /*21e70*/  FADD.FTZ R121, R192, R121 ;  /* 0x00000079c0797221 */ /* 0x000fe20000010000 */
[----:B------:R-:W2:Y:S01]  /*21e80*/  MUFU.EX2 R11, R11 ;  /* 0x0000000b000b7308 */ /* 0x000ea20000000800 */
[----:B------:R-:W-:Y:S01]  /*21e90*/  F2FP.BF16.F32.PACK_AB R199, R140, R199 ;  /* 0x000000c78cc7723e */ /* 0x000fe200000010ff */
[----:B------:R-:W-:Y:S01]  /*21ea0*/  FADD.FTZ R120, R141, R120 ;  /* 0x000000788d787221 */ /* 0x000fe20000010000 */
[C---:B------:R-:W-:Y:S01]  /*21eb0*/  FADD.FTZ R121, R153.reuse, R121 ;  /* 0x0000007999797221 */ /* 0x040fe20000010000 */
[----:B------:R-:W-:Y:S01]  /*21ec0*/  F2FP.BF16.F32.PACK_AB R192, R153, R192 ;  /* 0x000000c099c0723e */ /* 0x000fe200000010ff */
[----:B------:R-:W-:-:S02]  /*21ed0*/  IMAD.MOV.U32 R12, RZ, RZ, R205 ;  /* 0x000000ffff0c7224 */ /* 0x000fc400078e00cd */
[----:B------:R-:W-:Y:S01]  /*21ee0*/  FADD.FTZ R120, R195, R120 ;  /* 0x00000078c3787221 */ /* 0x000fe20000010000 */
[----:B------:R-:W-:Y:S01]  /*21ef0*/  FADD.FTZ R121, R194, R121 ;  /* 0x00000079c2797221 */ /* 0x000fe20000010000 */
[----:B------:R-:W3:Y:S01]  /*21f00*/  MUFU.EX2 R125, R125 ;  /* 0x0000007d007d7308 */ /* 0x000ee20000000800 */
[----:B------:R-:W-:Y:S01]  /*21f10*/  F2FP.BF16.F32.PACK_AB R193, R141, R193 ;  /* 0x000000c18dc1723e */ /* 0x000fe200000010ff */
        /* <DEDUP_REMOVED lines=11> */
[----:B------:R-:W-:Y:S02]  /*21fd0*/  F2FP.BF16.F32.PACK_AB R189, R14, R189 ;  /* 0x000000bd0ebd723e */ /* 0x000fe400000010ff */
[----:B------:R-:W-:Y:S01]  /*21fe0*/  FADD.FTZ R120, R13, R120 ;  /* 0x000000780d787221 */ /* 0x000fe20000010000 */
[C---:B------:R-:W-:Y:S01]  /*21ff0*/  FADD.FTZ R121, R144.reuse, R121 ;  /* 0x0000007990797221 */ /* 0x040fe20000010000 */
[----:B------:R-:W-:-:S02]  /*22000*/  F2FP.BF16.F32.PACK_AB R190, R144, R190 ;  /* 0x000000be90be723e */ /* 0x000fc400000010ff */
[----:B------:R-:W-:Y:S01]  /*22010*/  FADD.FTZ R120, R185, R120 ;  /* 0x00000078b9787221 */ /* 0x000fe20000010000 */
[----:B------:R-:W-:Y:S01]  /*22020*/  FADD.FTZ R121, R184, R121 ;  /* 0x00000079b8797221 */ /* 0x000fe20000010000 */
[C---:B-1----:R-:W-:Y:S02]  /*22030*/  F2FP.BF16.F32.PACK_AB R185, R6.reuse, R185 ;  /* 0x000000b906b9723e */ /* 0x042fe400000010ff */
[----:B------:R-:W-:Y:S01]  /*22040*/  FADD.FTZ R120, R6, R120 ;  /* 0x0000007806787221 */ /* 0x000fe20000010000 */
[----:B------:R-:W-:Y:S01]  /*22050*/  FADD.FTZ R121, R136, R121 ;  /* 0x0000007988797221 */ /* 0x000fe20000010000 */
[----:B------:R-:W-:Y:S02]  /*22060*/  F2FP.BF16.F32.PACK_AB R191, R13, R191 ;  /* 0x000000bf0dbf723e */ /* 0x000fe400000010ff */
[----:B------:R-:W-:Y:S01]  /*22070*/  FADD.FTZ R120, R187, R120 ;  /* 0x00000078bb787221 */ /* 0x000fe20000010000 */
[----:B------:R-:W-:Y:S01]  /*22080*/  FADD.FTZ R121, R186, R121 ;  /* 0x00000079ba797221 */ /* 0x000fe20000010000 */
[----:B0-----:R-:W-:-:S02]  /*22090*/  F2FP.BF16.F32.PACK_AB R187, R7, R187 ;  /* 0x000000bb07bb723e */ /* 0x001fc400000010ff */
[----:B------:R-:W-:Y:S01]  /*220a0*/  FADD.FTZ R120, R7, R120 ;  /* 0x0000007807787221 */ /* 0x000fe20000010000 */
[----:B------:R-:W-:Y:S01]  /*220b0*/  FADD.FTZ R121, R20, R121 ;  /* 0x0000007914797221 */ /* 0x000fe20000010000 */
[----:B------:R-:W-:Y:S02]  /*220c0*/  F2FP.BF16.F32.PACK_AB R184, R136, R184 ;  /* 0x000000b888b8723e */ /* 0x000fe400000010ff */
[----:B------:R-:W-:Y:S01]  /*220d0*/  FADD.FTZ R120, R181, R120 ;  /* 0x00000078b5787221 */ /* 0x000fe20000010000 */
[----:B------:R-:W-:Y:S01]  /*220e0*/  FADD.FTZ R121, R180, R121 ;  /* 0x00000079b4797221 */ /* 0x000fe20000010000 */
[C---:B--2---:R-:W-:Y:S02]  /*220f0*/  F2FP.BF16.F32.PACK_AB R181, R11.reuse, R181 ;  /* 0x000000b50bb5723e */ /* 0x044fe400000010ff */
[----:B------:R-:W-:Y:S01]  /*22100*/  FADD.FTZ R120, R11, R120 ;  /* 0x000000780b787221 */ /* 0x000fe20000010000 */
[----:B------:R-:W-:Y:S01]  /*22110*/  FADD.FTZ R121, R128, R121 ;  /* 0x0000007980797221 */ /* 0x000fe20000010000 */
[----:B------:R-:W-:Y:S01]  /*22120*/  F2FP.BF16.F32.PACK_AB R186, R20, R186 ;  /* 0x000000ba14ba723e */ /* 0x000fe200000010ff */
[----:B------:R-:W-:-:S02]  /*22130*/  IMAD.MOV.U32 R11, RZ, RZ, R208 ;  /* 0x000000ffff0b7224 */ /* 0x000fc400078e00d0 */
[----:B------:R-:W-:Y:S01]  /*22140*/  FADD.FTZ R120, R183, R120 ;  /* 0x00000078b7787221 */ /* 0x000fe20000010000 */
[----:B------:R-:W-:Y:S01]  /*22150*/  FADD.FTZ R121, R182, R121 ;  /* 0x00000079b6797221 */ /* 0x000fe20000010000 */
[----:B------:R-:W-:Y:S02]  /*22160*/  F2FP.BF16.F32.PACK_AB R180, R128, R180 ;  /* 0x000000b480b4723e */ /* 0x000fe400000010ff */
[----:B------:R-:W-:Y:S01]  /*22170*/  FADD.FTZ R120, R135, R120 ;  /* 0x0000007887787221 */ /* 0x000fe20000010000 */
[C---:B------:R-:W-:Y:S01]  /*22180*/  FADD.FTZ R121, R129.reuse, R121 ;  /* 0x0000007981797221 */ /* 0x040fe20000010000 */
[----:B------:R-:W-:Y:S02]  /*22190*/  F2FP.BF16.F32.PACK_AB R182, R129, R182 ;  /* 0x000000b681b6723e */ /* 0x000fe400000010ff */
[----:B------:R-:W-:Y:S01]  /*221a0*/  FADD.FTZ R120, R122, R120 ;  /* 0x000000787a787221 */ /* 0x000fe20000010000 */
[----:B------:R-:W-:Y:S01]  /*221b0*/  FADD.FTZ R121, R9, R121 ;  /* 0x0000007909797221 */ /* 0x000fe20000010000 */
[----:B------:R-:W-:Y:S01]  /*221c0*/  F2FP.BF16.F32.PACK_AB R183, R135, R183 ;  /* 0x000000b787b7723e */ /* 0x000fe200000010ff */
[----:B------:R-:W-:-:S02]  /*221d0*/  IMAD.MOV.U32 R9, RZ, RZ, R5 ;  /* 0x000000ffff097224 */ /* 0x000fc400078e0005 */
[----:B------:R-:W-:Y:S01]  /*221e0*/  FADD.FTZ R120, R123, R120 ;  /* 0x000000787b787221 */ /* 0x000fe20000010000 */
[----:B------:R-:W-:Y:S01]  /*221f0*/  FADD.FTZ R121, R132, R121 ;  /* 0x0000007984797221 */ /* 0x000fe20000010000 */
[----:B---3--:R-:W-:Y:S02]  /*22200*/  F2FP.BF16.F32.PACK_AB R179, R125, R126 ;  /* 0x0000007e7db3723e */ /* 0x008fe400000010ff */
[----:B------:R-:W-:Y:S01]  /*22210*/  FADD.FTZ R120, R126, R120 ;  /* 0x000000787e787221 */ /* 0x000fe20000010000 */
[----:B------:R-:W-:-:S03]  /*22220*/  FADD.FTZ R121, R124, R121 ;  /* 0x000000797c797221 */ /* 0x000fc60000010000 */
[----:B------:R-:W-:Y:S01]  /*22230*/  FADD.FTZ R6, R125, R120 ;  /* 0x000000787d067221 */ /* 0x000fe20000010000 */
[----:B------:R-:W-:Y:S01]  /*22240*/  FADD.FTZ R7, R8, R121 ;  /* 0x0000007908077221 */ /* 0x000fe20000010000 */
[----:B------:R-:W-:Y:S01]  /*22250*/  IMAD.MOV.U32 R8, RZ, RZ, R4 ;  /* 0x000000ffff087224 */ /* 0x000fe200078e0004 */
[----:B------:R-:W-:Y:S06]  /*22260*/  @P2 BRA `(.L_x_5934) ;  /* 0xffffffb000b82947 */ /* 0x000fec000383ffff */
.L_x_5923:
[----:B------:R-:W-:Y:S05]  /*22270*/  BSYNC B0 ;  /* 0x0000000000007941 */ /* 0x000fea0003800000 */
.L_x_5922:
        /* <DEDUP_REMOVED lines=99> */
.L_x_5935:
[----:B------:R-:W-:Y:S01]  /*228b0*/  IMAD R8, R205, 0x8, R16 ;  /* 0x00000008cd087824 */ /* 0x000fe200078e0210 */
[----:B------:R-:W-:-:S04]  /*228c0*/  SHF.L.U32 R3, R208, 0x1f, RZ ;  /* 0x0000001fd0037819 */ /* 0x000fc800000006ff */
[----:B------:R0:W1:Y:S01]  /*228d0*/  SYNCS.PHASECHK.TRANS64.TRYWAIT P2, [R8+URZ+0x36850], R3 ;  /* 0x03685003080075a7 */ /* 0x000062000804017f */
[----:B------:R-:W-:Y:S05]  /*228e0*/  @!P0 BRA `(.L_x_5936) ;  /* 0x0000000000048947 */ /* 0x000fea0003800000 */
[----:B------:R-:W-:Y:S01]  /*228f0*/  BPT.TRAP 0x1 ;  /* 0x000000040000795c */ /* 0x000fe20000300000 */
.L_x_5936:
        /* <DEDUP_REMOVED lines=9> */
.L_x_5938:
[----:B------:R-:W-:Y:S05]  /*22990*/  BSYNC B0 ;  /* 0x0000000000007941 */ /* 0x000fea0003800000 */
.L_x_5937:
        /* <DEDUP_REMOVED lines=9> */
[----:B------:R-:W-:-:S02]  /*22a30*/  VIADD R205, R205, 0x1 ;  /* 0x00000001cdcd7836 */ /* 0x000fc40000000000 */
[----:B------:R-:W-:-:S03]  /*22a40*/  VIADD R233, R233, 0x1 ;  /* 0x00000001e9e97836 */ /* 0x000fc60000000000 */
[----:B------:R-:W-:-:S04]  /*22a50*/  ISETP.NE.AND P2, PT, R205, 0x2, PT ;  /* 0x00000002cd00780c */ /* 0x000fc80003f45270 */
[----:B------:R-:W-:Y:S01]  /*22a60*/  SEL R205, R205, RZ, P2 ;  /* 0x000000ffcdcd7207 */ /* 0x000fe20001000000 */
        /* <DEDUP_REMOVED lines=41> */
[----:B------:R-:W-:-:S02]  /*22d00*/  IMAD.MOV.U32 R7, RZ, RZ, RZ ;  /* 0x000000ffff077224 */ /* 0x000fc400078e00ff */
[----:B-1----:R-:W-:Y:S01]  /*22d10*/  FADD.FTZ R9, R3, R6 ;  /* 0x0000000603097221 */ /* 0x002fe20000010000 */
[----:B------:R-:W-:Y:S01]  /*22d20*/  IMAD.MOV.U32 R6, RZ, RZ, -0x800000 ;  /* 0xff800000ff067424 */ /* 0x000fe200078e00ff */
[----:B------:R-:W0:Y:S04]  /*22d30*/  SHFL.BFLY PT, R3, R2, 0x1, 0x1f ;  /* 0x0c201f0002037f89 */ /* 0x000e2800000e0000 */
[----:B------:R-:W1:Y:S01]  /*22d40*/  SHFL.BFLY PT, R10, R9, 0x1, 0x1f ;  /* 0x0c201f00090a7f89 */ /* 0x000e6200000e0000 */
[----:B0-----:R-:W-:Y:S01]  /*22d50*/  FADD.FTZ R13, R2, R3 ;  /* 0x00000003020d7221 */ /* 0x001fe20000010000 */
[----:B------:R-:W-:Y:S01]  /*22d60*/  IMAD.MOV.U32 R2, RZ, RZ, RZ ;  /* 0x000000ffff027224 */ /* 0x000fe200078e00ff */
[----:B------:R-:W-:Y:S01]  /*22d70*/  SEL R3, RZ, 0x1, P2 ;  /* 0x00000001ff037807 */ /* 0x000fe20001000000 */
[----:B-1----:R-:W-:-:S02]  /*22d80*/  FADD.FTZ R14, R9, R10 ;  /* 0x0000000a090e7221 */ /* 0x002fc40000010000 */
[----:B------:R-:W-:Y:S02]  /*22d90*/  FSETP.NE.FTZ.AND P0, PT, R13, RZ, PT ;  /* 0x000000ff0d00720b */ /* 0x000fe40003f15000 */
        /* <DEDUP_REMOVED lines=115> */
.L_x_5846:
        /* <DEDUP_REMOVED lines=13> */
[----:B------:R-:W4:Y:S01]  /*235a0*/  LDL.LU R144, [R1+0x68] ;  /* 0x0000680001907983 */ /* 0x000f220000300800 */
[----:B------:R-:W-:Y:S02]  /*235b0*/  MOV R140, R16 ;  /* 0x00000010008c7202 */ /* 0x000fe40000000f00 */
[----:B---3--:R-:W-:Y:S01]  /*235c0*/  MOV R141, R7 ;  /* 0x00000007008d7202 */ /* 0x008fe20000000f00 */
[----:B------:R-:W-:Y:S02]  /*235d0*/  BAR.SYNC.DEFER_BLOCKING 0x1, 0x100 ;  /* 0x0044000000007b1d */ /* 0x000fe40000010000 */
[----:B--2---:R-:W-:-:S03]  /*235e0*/  IMAD.WIDE R12, R0, 0x2, R140 ;  /* 0x00000002000c7825 */ /* 0x004fc600078e028c */
[C---:B------:R-:W-:Y:S02]  /*235f0*/  IADD3 R86, P2, R12.reuse, 0x20, RZ ;  /* 0x000000200c567810 */ /* 0x040fe40007f5e0ff */
[C---:B------:R-:W-:Y:S02]  /*23600*/  IADD3 R90, P6, R12.reuse, 0x60, RZ ;  /* 0x000000600c5a7810 */ /* 0x040fe40007fde0ff */
[----:B------:R-:W-:Y:S02]  /*23610*/  IADD3 R92, P5, R12, 0x4000, RZ ;  /* 0x000040000c5c7810 */ /* 0x000fe40007fbe0ff */
[----:B------:R-:W-:Y:S02]  /*23620*/  LOP3.LUT R98, R86, 0x380, RZ, 0xc0, !PT ;  /* 0x0000038056627812 */ /* 0x000fe400078ec0ff */
[----:B------:R-:W-:Y:S02]  /*23630*/  LOP3.LUT R94, R90, 0x380, RZ, 0xc0, !PT ;  /* 0x000003805a5e7812 */ /* 0x000fe400078ec0ff */
[----:B------:R-:W-:-:S02]  /*23640*/  LOP3.LUT R96, R92, 0x380, RZ, 0xc0, !PT ;  /* 0x000003805c607812 */ /* 0x000fc400078ec0ff */
[----:B------:R-:W-:Y:S01]  /*23650*/  SHF.R.U64 R98, R98, 0x3, RZ ;  /* 0x0000000362627819 */ /* 0x000fe200000012ff */
[----:B------:R-:W-:Y:S01]  /*23660*/  IMAD.X R87, RZ, RZ, R13, P2 ;  /* 0x000000ffff577224 */ /* 0x000fe200010e060d */
[C---:B-1----:R-:W-:Y:S02]  /*23670*/  IADD3 R8, P0, R12.reuse, 0x4020, RZ ;  /* 0x000040200c087810 */ /* 0x042fe40007f1e0ff */
[----:B------:R-:W-:Y:S02]  /*23680*/  IADD3 R15, P4, R12, 0x4040, RZ ;  /* 0x000040400c0f7810 */ /* 0x000fe40007f9e0ff */
[----:B------:R-:W-:Y:S02]  /*23690*/  SHF.R.U64 R94, R94, 0x3, RZ ;  /* 0x000000035e5e7819 */ /* 0x000fe400000012ff */
[C---:B------:R-:W-:Y:S02]  /*236a0*/  IADD3 R88, P1, R12.reuse, 0x40, RZ ;  /* 0x000000400c587810 */ /* 0x040fe40007f3e0ff */
[----:B------:R-:W-:-:S02]  /*236b0*/  IADD3 R84, P3, R12, 0x4060, RZ ;  /* 0x000040600c547810 */ /* 0x000fc40007f7e0ff */
[----:B------:R-:W-:Y:S02]  /*236c0*/  SHF.R.U64 R96, R96, 0x3, RZ ;  /* 0x0000000360607819 */ /* 0x000fe400000012ff */
[C---:B------:R-:W-:Y:S02]  /*236d0*/  LOP3.LUT R85, R12.reuse, 0x380, RZ, 0xc0, !PT ;  /* 0x000003800c557812 */ /* 0x040fe400078ec0ff */
[----:B------:R-:W-:Y:S02]  /*236e0*/  IADD3 R14, P2, R12, 0x8000, RZ ;  /* 0x000080000c0e7810 */ /* 0x000fe40007f5e0ff */
[----:B------:R-:W-:Y:S02]  /*236f0*/  LOP3.LUT R86, R98, R86, RZ, 0x3c, !PT ;  /* 0x0000005662567212 */ /* 0x000fe400078e3cff */
[----:B------:R-:W-:Y:S02]  /*23700*/  LOP3.LUT R90, R94, R90, RZ, 0x3c, !PT ;  /* 0x0000005a5e5a7212 */ /* 0x000fe400078e3cff */
[----:B------:R-:W-:-:S02]  /*23710*/  LOP3.LUT R107, R8, 0x380, RZ, 0xc0, !PT ;  /* 0x00000380086b7812 */ /* 0x000fc400078ec0ff */
[----:B------:R-:W-:Y:S02]  /*23720*/  LOP3.LUT R98, R15, 0x380, RZ, 0xc0, !PT ;  /* 0x000003800f627812 */ /* 0x000fe400078ec0ff */
[----:B------:R-:W-:Y:S02]  /*23730*/  LOP3.LUT R100, R88, 0x380, RZ, 0xc0, !PT ;  /* 0x0000038058647812 */ /* 0x000fe400078ec0ff */
[----:B------:R-:W-:Y:S02]  /*23740*/  LOP3.LUT R92, R96, R92, RZ, 0x3c, !PT ;  /* 0x0000005c605c7212 */ /* 0x000fe400078e3cff */
[----:B------:R-:W-:Y:S02]  /*23750*/  LOP3.LUT R94, R84, 0x380, RZ, 0xc0, !PT ;  /* 0x00000380545e7812 */ /* 0x000fe400078ec0ff */
[----:B------:R-:W-:Y:S02]  /*23760*/  SHF.R.U64 R85, R85, 0x3, RZ ;  /* 0x0000000355557819 */ /* 0x000fe400000012ff */
[----:B------:R-:W-:Y:S01]  /*23770*/  LOP3.LUT R96, R14, 0x380, RZ, 0xc0, !PT ;  /* 0x000003800e607812 */ /* 0x000fe200078ec0ff */
[--C-:B------:R-:W-:Y:S01]  /*23780*/  IMAD.X R89, RZ, RZ, R13.reuse, P1 ;  /* 0x000000ffff597224 */ /* 0x100fe200008e060d */
[----:B------:R-:W-:Y:S01]  /*23790*/  SHF.R.U64 R107, R107, 0x3, RZ ;  /* 0x000000036b6b7819 */ /* 0x000fe200000012ff */
[--C-:B------:R-:W-:Y:S01]  /*237a0*/  IMAD.X R91, RZ, RZ, R13.reuse, P6 ;  /* 0x000000ffff5b7224 */ /* 0x100fe200030e060d */
[----:B------:R-:W-:Y:S01]  /*237b0*/  SHF.R.U64 R98, R98, 0x3, RZ ;  /* 0x0000000362627819 */ /* 0x000fe200000012ff */
[----:B------:R-:W-:Y:S01]  /*237c0*/  IMAD.X R93, RZ, RZ, R13, P5 ;  /* 0x000000ffff5d7224 */ /* 0x000fe200028e060d */
[----:B------:R-:W-:-:S02]  /*237d0*/  IADD3 R0, P1, R12, 0x8020, RZ ;  /* 0x000080200c007810 */ /* 0x000fc40007f3e0ff */
[C---:B------:R-:W-:Y:S02]  /*237e0*/  IADD3 R2, P6, R12.reuse, 0x8040, RZ ;  /* 0x000080400c027810 */ /* 0x040fe40007fde0ff */
[----:B------:R-:W-:Y:S02]  /*237f0*/  IADD3 R7, P5, R12, 0x8060, RZ ;  /* 0x000080600c077810 */ /* 0x000fe40007fbe0ff */
[----:B------:R-:W-:Y:S02]  /*23800*/  SHF.R.U64 R100, R100, 0x3, RZ ;  /* 0x0000000364647819 */ /* 0x000fe400000012ff */
[----:B------:R-:W-:Y:S02]  /*23810*/  SHF.R.U64 R143, R94, 0x3, RZ ;  /* 0x000000035e8f7819 */ /* 0x000fe400000012ff */
[----:B------:R-:W-:Y:S02]  /*23820*/  LOP3.LUT R12, R85, R12, RZ, 0x3c, !PT ;  /* 0x0000000c550c7212 */ /* 0x000fe400078e3cff */
[----:B------:R-:W-:-:S02]  /*23830*/  SHF.R.U64 R145, R96, 0x3, RZ ;  /* 0x0000000360917819 */ /* 0x000fc400000012ff */
[----:B------:R-:W-:Y:S02]  /*23840*/  LOP3.LUT R94, R107, R8, RZ, 0x3c, !PT ;  /* 0x000000086b5e7212 */ /* 0x000fe400078e3cff */
[----:B------:R-:W-:Y:S01]  /*23850*/  LOP3.LUT R96, R98, R15, RZ, 0x3c, !PT ;  /* 0x0000000f62607212 */ /* 0x000fe200078e3cff */
[--C-:B------:R-:W-:Y:S01]  /*23860*/  IMAD.X R95, RZ, RZ, R13.reuse, P0 ;  /* 0x000000ffff5f7224 */ /* 0x100fe200000e060d */
[----:B------:R-:W-:Y:S01]  /*23870*/  LOP3.LUT R88, R100, R88, RZ, 0x3c, !PT ;  /* 0x0000005864587212 */ /* 0x000fe200078e3cff */
[--C-:B------:R-:W-:Y:S01]  /*23880*/  IMAD.X R97, RZ, RZ, R13.reuse, P4 ;  /* 0x000000ffff617224 */ /* 0x100fe200020e060d */
[----:B------:R-:W-:Y:S01]  /*23890*/  LOP3.LUT R98, R143, R84, RZ, 0x3c, !PT ;  /* 0x000000548f627212 */ /* 0x000fe200078e3cff */
[--C-:B------:R-:W-:Y:S01]  /*238a0*/  IMAD.X R99, RZ, RZ, R13.reuse, P3 ;  /* 0x000000ffff637224 */ /* 0x100fe200018e060d */
[----:B------:R-:W-:Y:S01]  /*238b0*/  LOP3.LUT R8, R7, 0x380, RZ, 0xc0, !PT ;  /* 0x0000038007087812 */ /* 0x000fe200078ec0ff */
[--C-:B------:R-:W-:Y:S01]  /*238c0*/  IMAD.X R101, RZ, RZ, R13.reuse, P2 ;  /* 0x000000ffff657224 */ /* 0x100fe200010e060d */
[----:B------:R-:W-:Y:S01]  /*238d0*/  LOP3.LUT R100, R145, R14, RZ, 0x3c, !PT ;  /* 0x0000000e91647212 */ /* 0x000fe200078e3cff */
[--C-:B------:R-:W-:Y:S01]  /*238e0*/  IMAD.X R103, RZ, RZ, R13.reuse, P1 ;  /* 0x000000ffff677224 */ /* 0x100fe200008e060d */
[----:B------:R-:W-:Y:S01]  /*238f0*/  MOV R143, R12 ;  /* 0x0000000c008f7202 */ /* 0x000fe20000000f00 */
[--C-:B------:R-:W-:Y:S01]  /*23900*/  IMAD.X R105, RZ, RZ, R13.reuse, P6 ;  /* 0x000000ffff697224 */ /* 0x100fe200030e060d */
[----:B------:R-:W-:Y:S01]  /*23910*/  LOP3.LUT R107, R0, 0x380, RZ, 0xc0, !PT ;  /* 0x00000380006b7812 */ /* 0x000fe200078ec0ff */
[----:B------:R-:W-:Y:S01]  /*23920*/  IMAD.X R85, RZ, RZ, R13, P5 ;  /* 0x000000ffff557224 */ /* 0x000fe200028e060d */
[----:B------:R-:W-:-:S02]  /*23930*/  F2FP.BF16.F32.PACK_AB R12, R25, R24 ;  /* 0x00000018190c723e */ /* 0x000fc400000010ff */
[----:B------:R-:W-:Y:S02]  /*23940*/  F2FP.BF16.F32.PACK_AB R13, R27, R26 ;  /* 0x0000001a1b0d723e */ /* 0x000fe400000010ff */
[----:B------:R-:W-:Y:S02]  /*23950*/  F2FP.BF16.F32.PACK_AB R14, R29, R28 ;  /* 0x0000001c1d0e723e */ /* 0x000fe400000010ff */
[----:B------:R-:W-:Y:S02]  /*23960*/  F2FP.BF16.F32.PACK_AB R15, R31, R30 ;  /* 0x0000001e1f0f723e */ /* 0x000fe400000010ff */
[----:B------:R-:W-:Y:S02]  /*23970*/  SHF.R.U64 R8, R8, 0x3, RZ ;  /* 0x0000000308087819 */ /* 0x000fe400000012ff */
[----:B------:R-:W-:Y:S01]  /*23980*/  SHF.R.U64 R107, R107, 0x3, RZ ;  /* 0x000000036b6b7819 */ /* 0x000fe200000012ff */
[----:B------:R1:W-:Y:S01]  /*23990*/  STSM.16.M88.4 [R143], R12 ;  /* 0x0000000c8f007844 */ /* 0x0003e20000000200 */
[----:B------:R-:W-:-:S02]  /*239a0*/  LOP3.LUT R84, R8, R7, RZ, 0x3c, !PT ;  /* 0x0000000708547212 */ /* 0x000fc400078e3cff */
[----:B------:R-:W-:Y:S02]  /*239b0*/  LOP3.LUT R102, R107, R0, RZ, 0x3c, !PT ;  /* 0x000000006b667212 */ /* 0x000fe400078e3cff */
[----:B------:R-:W-:Y:S02]  /*239c0*/  MOV R86, R86 ;  /* 0x0000005600567202 */ /* 0x000fe40000000f00 */
[----:B------:R-:W-:Y:S02]  /*239d0*/  MOV R8, R92 ;  /* 0x0000005c00087202 */ /* 0x000fe40000000f00 */
[----:B------:R-:W-:Y:S02]  /*239e0*/  MOV R106, R94 ;  /* 0x0000005e006a7202 */ /* 0x000fe40000000f00 */
[----:B------:R-:W-:Y:S02]  /*239f0*/  MOV R107, R96 ;  /* 0x00000060006b7202 */ /* 0x000fe40000000f00 */
[----:B------:R-:W-:-:S02]  /*23a00*/  MOV R142, R98 ;  /* 0x00000062008e7202 */ /* 0x000fc40000000f00 */
[----:B-1----:R-:W-:Y:S02]  /*23a10*/  MOV R12, R88 ;  /* 0x00000058000c7202 */ /* 0x002fe40000000f00 */
        /* <DEDUP_REMOVED lines=11> */
[----:B------:R-:W-:Y:S02]  /*23ad0*/  F2FP.BF16.F32.PACK_AB R98, R53, R52 ;  /* 0x000000343562723e */ /* 0x000fe400000010ff */
        /* <DEDUP_REMOVED lines=8> */
[----:B------:R-:W-:Y:S02]  /*23b60*/  F2FP.BF16.F32.PACK_AB R84, R65, R64 ;  /* 0x000000404154723e */ /* 0x000fe400000010ff */
[----:B------:R-:W-:Y:S02]  /*23b70*/  F2FP.BF16.F32.PACK_AB R85, R67, R66 ;  /* 0x000000424355723e */ /* 0x000fe400000010ff */
[----:B------:R-:W-:-:S02]  /*23b80*/  F2FP.BF16.F32.PACK_AB R87, R71, R70 ;  /* 0x000000464757723e */ /* 0x000fc400000010ff */
[----:B-1----:R-:W-:Y:S02]  /*23b90*/  F2FP.BF16.F32.PACK_AB R86, R69, R68 ;  /* 0x000000444556723e */ /* 0x002fe400000010ff */
[----:B--2---:R-:W-:Y:S02]  /*23ba0*/  F2FP.BF16.F32.PACK_AB R12, R57, R56 ;  /* 0x00000038390c723e */ /* 0x004fe400000010ff */
[----:B------:R-:W-:Y:S02]  /*23bb0*/  SHF.R.U64 R145, R145, 0x3, RZ ;  /* 0x0000000391917819 */ /* 0x000fe400000012ff */
[----:B---3--:R-:W-:Y:S02]  /*23bc0*/  F2FP.BF16.F32.PACK_AB R13, R59, R58 ;  /* 0x0000003a3b0d723e */ /* 0x008fe400000010ff */
        /* <DEDUP_REMOVED lines=26> */
[----:B-1----:R-:W1:Y:S01]  /*23d70*/  LDC.64 R90, c[0x0][0xba8] ;  /* 0x0002ea00ff5a7b82 */ /* 0x002e620000000a00 */
[----:B------:R-:W-:-:S02]  /*23d80*/  F2FP.BF16.F32.PACK_AB R106, R109, R108 ;  /* 0x0000006c6d6a723e */ /* 0x000fc400000010ff */
[----:B------:R-:W-:Y:S02]  /*23d90*/  F2FP.BF16.F32.PACK_AB R107, R111, R110 ;  /* 0x0000006e6f6b723e */ /* 0x000fe400000010ff */
[----:B------:R-:W-:Y:S02]  /*23da0*/  F2FP.BF16.F32.PACK_AB R12, R113, R112 ;  /* 0x00000070710c723e */ /* 0x000fe400000010ff */
[----:B--2---:R-:W-:Y:S01]  /*23db0*/  F2FP.BF16.F32.PACK_AB R100, R123, R122 ;  /* 0x0000007a7b64723e */ /* 0x004fe200000010ff */
[----:B------:R-:W2:Y:S01]  /*23dc0*/  LDC R92, c[0x0][0xbe8] ;  /* 0x0002fa00ff5c7b82 */ /* 0x000ea20000000800 */
[----:B------:R-:W-:Y:S02]  /*23dd0*/  F2FP.BF16.F32.PACK_AB R13, R115, R114 ;  /* 0x00000072730d723e */ /* 0x000fe400000010ff */
[----:B------:R-:W-:Y:S02]  /*23de0*/  F2FP.BF16.F32.PACK_AB R14, R117, R116 ;  /* 0x00000074750e723e */ /* 0x000fe400000010ff */
[----:B------:R-:W-:Y:S01]  /*23df0*/  F2FP.BF16.F32.PACK_AB R15, R119, R118 ;  /* 0x00000076770f723e */ /* 0x000fe200000010ff */
[----:B------:R3:W-:Y:S04]  /*23e00*/  STSM.16.M88.4 [R0], R100 ;  /* 0x0000006400007844 */ /* 0x0007e80000000200 */
[----:B------:R0:W-:Y:S04]  /*23e10*/  STSM.16.M88.4 [R2], R104 ;  /* 0x0000006802007844 */ /* 0x0001e80000000200 */
[----:B------:R4:W-:Y:S01]  /*23e20*/  STSM.16.M88.4 [R7], R12 ;  /* 0x0000000c07007844 */ /* 0x0009e20000000200 */
[----:B------:R-:W-:Y:S01]  /*23e30*/  BAR.SYNC.DEFER_BLOCKING 0x1, 0x100 ;  /* 0x0044000000007b1d */ /* 0x000fe20000010000 */
[----:B------:R-:W-:-:S04]  /*23e40*/  ISETP.NE.U32.AND P0, PT, RZ, UR6, PT ;  /* 0x00000006ff007c0c */ /* 0x000fc8000bf05070 */
[----:B------:R-:W-:Y:S02]  /*23e50*/  ISETP.NE.AND.EX P0, PT, RZ, UR7, PT, P0 ;  /* 0x00000007ff007c0c */ /* 0x000fe4000bf05300 */
[----:B------:R-:W-:Y:S01]  /*23e60*/  IADD3 R84, P1, R231, UR6, RZ ;  /* 0x00000006e7547c10 */ /* 0x000fe2000ff3e0ff */
[----:B---3--:R-:W-:-:S03]  /*23e70*/  IMAD.MOV.U32 R0, RZ, RZ, RZ ;  /* 0x000000ffff007224 */ /* 0x008fc600078e00ff */
[----:B------:R-:W-:-:S07]  /*23e80*/  IADD3.X R85, R232, UR7, RZ, P1, !PT ;  /* 0x00000007e8557c10 */ /* 0x000fce0008ffe4ff */
[----:B------:R-:W3:Y:S01]  /*23e90*/  @P0 LDG.E R0, desc[UR60][R84.64] ;  /* 0x0000003c54000981 */ /* 0x000ee2000c1e1900 */
[----:B------:R-:W-:-:S04]  /*23ea0*/  ISETP.NE.U32.AND P1, PT, RZ, UR4, PT ;  /* 0x00000004ff007c0c */ /* 0x000fc8000bf25070 */
[----:B------:R-:W-:Y:S01]  /*23eb0*/  ISETP.NE.AND.EX P1, PT, RZ, UR5, PT, P1 ;  /* 0x00000005ff007c0c */ /* 0x000fe2000bf25310 */
[----:B0-----:R-:W-:-:S12]  /*23ec0*/  IMAD.MOV.U32 R2, RZ, RZ, 0x9b8 ;  /* 0x000009b8ff027424 */ /* 0x001fd800078e00ff */
[----:B----4-:R-:W-:Y:S01]  /*23ed0*/  @P1 IADD3 R12, P2, R231, UR4, RZ ;  /* 0x00000004e70c1c10 */ /* 0x010fe2000ff5e0ff */
        /* <DEDUP_REMOVED lines=9> */
[----:B------:R-:W4:Y:S08]  /*23f70*/  LDC.64 R14, c[0x0][R2+0x220] ;  /* 0x00008800020e7b82 */ /* 0x000f300000000a00 */
[----:B------:R-:W1:Y:S01]  /*23f80*/  LDC.64 R86, c[0x0][R2+0x218] ;  /* 0x0000860002567b82 */ /* 0x000e620000000a00 */
[----:B--2---:R-:W-:-:S07]  /*23f90*/  ISETP.NE.AND P4, PT, R92, 0x1, PT ;  /* 0x000000015c00780c */ /* 0x004fce0003f85270 */
[----:B------:R-:W2:Y:S01]  /*23fa0*/  LDC.64 R88, c[0x0][R2+0x228] ;  /* 0x00008a0002587b82 */ /* 0x000ea20000000a00 */
[----:B------:R-:W-:-:S07]  /*23fb0*/  ISETP.NE.U32.AND P2, PT, RZ, UR6, PT ;  /* 0x00000006ff007c0c */ /* 0x000fce000bf45070 */
[----:B0-----:R0:W0:Y:S01]  /*23fc0*/  LDC.64 R12, c[0x0][R2+0x210] ;  /* 0x00008400020c7b82 */ /* 0x0010220000000a00 */
[----:B------:R-:W-:-:S07]  /*23fd0*/  ISETP.NE.AND.EX P2, PT, RZ, UR7, PT, P2 ;  /* 0x00000007ff007c0c */ /* 0x000fce000bf45320 */
[----:B------:R-:W2:Y:S01]  /*23fe0*/  @P4 LDC R94, c[0x0][0xbec] ;  /* 0x0002fb00ff5e4b82 */ /* 0x000ea20000000800 */
[----:B------:R-:W-:-:S07]  /*23ff0*/  SEL R230, R230, RZ, !P2 ;  /* 0x000000ffe6e67207 */ /* 0x000fce0005000000 */
[----:B------:R-:W0:Y:S01]  /*24000*/  @P4 LDC R101, c[0x0][0xbf0] ;  /* 0x0002fc00ff654b82 */ /* 0x000e220000000800 */
[----:B------:R-:W-:Y:S01]  /*24010*/  SEL R7, R144, RZ, !P2 ;  /* 0x000000ff90077207 */ /* 0x000fe20005000000 */
[----:B----4-:R-:W-:-:S06]  /*24020*/  IMAD R8, R15, R230, RZ ;  /* 0x000000e60f087224 */ /* 0x010fcc00078e02ff */
[----:B-1----:R-:W1:Y:S01]  /*24030*/  @!P3 LDC R90, c[0x0][0xb50] ;  /* 0x0002d400ff5abb82 */ /* 0x002e620000000800 */
[C---:B------:R-:W-:Y:S02]  /*24040*/  IMAD R99, R14.reuse, R7, R8 ;  /* 0x000000070e637224 */ /* 0x040fe400078e0208 */
[----:B------:R-:W-:Y:S02]  /*24050*/  IMAD.IADD R7, R227, 0x1, R223 ;  /* 0x00000001e3077824 */ /* 0x000fe400078e02df */
[----:B------:R-:W-:Y:S01]  /*24060*/  IMAD.WIDE.U32 R14, R14, R230, RZ ;  /* 0x000000e60e0e7225 */ /* 0x000fe200078e00ff */
[----:B------:R-:W-:Y:S02]  /*24070*/  SEL R95, R236, RZ, P3 ;  /* 0x000000ffec5f7207 */ /* 0x000fe40001800000 */
[----:B------:R-:W4:Y:S01]  /*24080*/  @!P3 LDC R91, c[0x0][0xb54] ;  /* 0x0002d500ff5bbb82 */ /* 0x000f220000000800 */
[----:B--2---:R-:W-:-:S04]  /*24090*/  @P4 IMAD.HI.U32 R8, R7, R94, RZ ;  /* 0x0000005e07084227 */ /* 0x004fc800078e00ff */
[-C--:B------:R-:W-:Y:S02]  /*240a0*/  IMAD R97, R87, R228.reuse, RZ ;  /* 0x000000e457617224 */ /* 0x080fe400078e02ff */
[----:B------:R-:W-:-:S04]  /*240b0*/  IMAD.WIDE.U32 R86, R86, R228, RZ ;  /* 0x000000e456567225 */ /* 0x000fc800078e00ff */
[----:B------:R-:W-:Y:S02]  /*240c0*/  IMAD.IADD R99, R15, 0x1, R99 ;  /* 0x000000010f637824 */ /* 0x000fe400078e0263 */
[----:B------:R-:W-:Y:S01]  /*240d0*/  IMAD.MOV.U32 R15, RZ, RZ, R7 ;  /* 0x000000ffff0f7224 */ /* 0x000fe200078e0007 */
[----:B0-----:R-:W-:Y:S01]  /*240e0*/  @P4 SHF.R.U32.HI R15, RZ, R101, R8 ;  /* 0x00000065ff0f4219 */ /* 0x001fe20000011608 */
[----:B------:R-:W-:Y:S02]  /*240f0*/  IMAD.IADD R87, R87, 0x1, R97 ;  /* 0x0000000157577824 */ /* 0x000fe400078e0261 */
[-C--:B------:R-:W-:Y:S02]  /*24100*/  IMAD R97, R89, R95.reuse, RZ ;  /* 0x0000005f59617224 */ /* 0x080fe400078e02ff */
[----:B------:R-:W-:Y:S01]  /*24110*/  IMAD.WIDE.U32 R88, R88, R95, RZ ;  /* 0x0000005f58587225 */ /* 0x000fe200078e00ff */
[----:B------:R-:W-:-:S03]  /*24120*/  SHF.R.S32.HI R8, RZ, 0x1f, R15 ;  /* 0x0000001fff087819 */ /* 0x000fc6000001140f */
[----:B------:R-:W-:Y:S01]  /*24130*/  IMAD.IADD R97, R89, 0x1, R97 ;  /* 0x0000000159617824 */ /* 0x000fe200078e0261 */
[--C-:B---3--:R-:W-:Y:S02]  /*24140*/  IADD3 R14, P2, P5, R14, R86, R0.reuse ;  /* 0x000000560e0e7210 */ /* 0x108fe40007d5e000 */
[----:B------:R-:W-:Y:S01]  /*24150*/  SHF.R.S32.HI R2, RZ, 0x1f, R0 ;  /* 0x0000001fff027819 */ /* 0x000fe20000011400 */
[----:B------:R-:W-:-:S03]  /*24160*/  IMAD.MOV R86, RZ, RZ, -R15 ;  /* 0x000000ffff567224 */ /* 0x000fc600078e0a0f */
        /* <DEDUP_REMOVED lines=8> */
[----:B-1----:R-:W-:-:S03]  /*241f0*/  LEA R90, P2, R88, R90, 0x2 ;  /* 0x0000005a585a7211 */ /* 0x002fc600078410ff */
[----:B------:R-:W-:-:S05]  /*24200*/  IMAD.IADD R8, R89, 0x1, R87 ;  /* 0x0000000159087824 */ /* 0x000fca00078e0257 */
[----:B----4-:R-:W-:Y:S01]  /*24210*/  LEA.HI.X R91, R88, R91, R8, 0x2, P2 ;  /* 0x0000005b585b7211 */ /* 0x010fe200010f1408 */
[----:B------:R-:W-:Y:S06]  /*24220*/  @P1 BRA `(.L_x_5942) ;  /* 0x0000000000101947 */ /* 0x000fec0003800000 */
[----:B------:R-:W-:Y:S05]  /*24230*/  @!P0 BRA `(.L_x_5942) ;  /* 0x00000000000c8947 */ /* 0x000fea0003800000 */
[----:B------:R-:W2:Y:S04]  /*24240*/  LDG.E R8, desc[UR60][R84.64] ;  /* 0x0000003c54087981 */ /* 0x000ea8000c1e1900 */
[----:B-----5:R-:W2:Y:S02]  /*24250*/  LDG.E R93, desc[UR60][R84.64+0x4] ;  /* 0x0000043c545d7981 */ /* 0x020ea4000c1e1900 */
[----:B--2---:R-:W-:-:S07]  /*24260*/  IMAD.IADD R93, R93, 0x1, -R8 ;  /* 0x000000015d5d7824 */ /* 0x004fce00078e0a08 */
.L_x_5942:
        /* <DEDUP_REMOVED lines=27> */
[----:B------:R-:W-:Y:S02]  /*24420*/  IMAD R21, R2, UR4, RZ ;  /* 0x0000000402157c24 */ /* 0x000fe4000f8e02ff */
[----:B------:R-:W-:-:S04]  /*24430*/  IMAD.WIDE R140, R5, 0x2, R140 ;  /* 0x00000002058c7825 */ /* 0x000fc800078e028c */
[----:B------:R-:W-:Y:S01]  /*24440*/  IMAD R21, R0, UR5, R21 ;  /* 0x0000000500157c24 */ /* 0x000fe2000f8e0215 */
[----:B------:R-:W-:Y:S01]  /*24450*/  IADD3 R13, P3, R140, 0x1000, RZ ;  /* 0x000010008c0d7810 */ /* 0x000fe20007f7e0ff */
[----:B------:R-:W-:Y:S01]  /*24460*/  IMAD.WIDE.U32 R64, R0, UR4, RZ ;  /* 0x0000000400407c25 */ /* 0x000fe2000f8e00ff */
[C---:B------:R-:W-:Y:S01]  /*24470*/  IADD3 R25, P2, R140.reuse, 0x2000, RZ ;  /* 0x000020008c197810 */ /* 0x040fe20007f5e0ff */
[----:B------:R-:W-:Y:S01]  /*24480*/  ULDC.64 UR4, c[0x0][0xae8] ;  /* 0x0002ba0000047ab9 */ /* 0x000fe20000000a00 */
[C---:B------:R-:W-:Y:S01]  /*24490*/  IADD3 R29, P6, R140.reuse, 0x3000, RZ ;  /* 0x000030008c1d7810 */ /* 0x040fe20007fde0ff */
[----:B------:R-:W-:Y:S01]  /*244a0*/  IMAD R0, R67, 0x20, R20 ;  /* 0x0000002043007824 */ /* 0x000fe200078e0214 */
[C---:B------:R-:W-:Y:S01]  /*244b0*/  IADD3 R33, P5, R140.reuse, 0x4000, RZ ;  /* 0x000040008c217810 */ /* 0x040fe20007fbe0ff */
[----:B------:R-:W-:Y:S01]  /*244c0*/  IMAD.IADD R65, R65, 0x1, R21 ;  /* 0x0000000141417824 */ /* 0x000fe200078e0215 */
        /* <DEDUP_REMOVED lines=27> */
[C---:B------:R-:W-:Y:S01]  /*24680*/  IADD3 R41, P0, R140.reuse, 0x6000, RZ ;  /* 0x000060008c297810 */ /* 0x040fe20007f1e0ff */
[----:B------:R-:W-:Y:S01]  /*24690*/  IMAD R67, R67, UR4, RZ ;  /* 0x0000000443437c24 */ /* 0x000fe2000f8e02ff */
[C---:B------:R-:W-:Y:S01]  /*246a0*/  IADD3 R45, P3, R140.reuse, 0x7000, RZ ;  /* 0x000070008c2d7810 */ /* 0x040fe20007f7e0ff */
[----:B------:R-:W-:Y:S01]  /*246b0*/  IMAD.X R37, RZ, RZ, R141, P1 ;  /* 0x000000ffff257224 */ /* 0x000fe200008e068d */
[C---:B------:R-:W-:Y:S01]  /*246c0*/  IADD3 R49, P2, R140.reuse, 0x8000, RZ ;  /* 0x000080008c317810 */ /* 0x040fe20007f5e0ff */
[----:B------:R-:W5:Y:S01]  /*246d0*/  LD.E.128 R12, desc[UR60][R12.64] ;  /* 0x0000003c0c0c7980 */ /* 0x000f62000c101d00 */
[----:B------:R-:W-:-:S02]  /*246e0*/  IADD3 R53, P6, R140, 0x9000, RZ ;  /* 0x000090008c357810 */ /* 0x000fc40007fde0ff */
[C---:B------:R-:W-:Y:S01]  /*246f0*/  IADD3 R57, P5, R140.reuse, 0xa000, RZ ;  /* 0x0000a0008c397810 */ /* 0x040fe20007fbe0ff */
[----:B------:R-:W5:Y:S01]  /*24700*/  LD.E.128 R24, desc[UR60][R24.64] ;  /* 0x0000003c18187980 */ /* 0x000f62000c101d00 */
[----:B--2---:R-:W-:Y:S02]  /*24710*/  @P4 SHF.R.U32.HI R21, RZ, R71, R0 ;  /* 0x00000047ff154219 */ /* 0x004fe40000011600 */
[----:B------:R-:W-:Y:S01]  /*24720*/  IADD3 R5, P1, R140, 0xb000, RZ ;  /* 0x0000b0008c057810 */ /* 0x000fe20007f3e0ff */
[C---:B------:R-:W-:Y:S01]  /*24730*/  IMAD R67, R230.reuse, UR5, R67 ;  /* 0x00000005e6437c24 */ /* 0x040fe2000f8e0243 */
[----:B------:R-:W-:Y:S01]  /*24740*/  LOP3.LUT R40, R41, 0x380, RZ, 0xc0, !PT ;  /* 0x0000038029287812 */ /* 0x000fe200078ec0ff */
[----:B------:R-:W-:Y:S01]  /*24750*/  IMAD.WIDE.U32 R230, R230, UR4, R64 ;  /* 0x00000004e6e67c25 */ /* 0x000fe2000f8e0040 */
[----:B------:R-:W-:Y:S01]  /*24760*/  LOP3.LUT R44, R45, 0x380, RZ, 0xc0, !PT ;  /* 0x000003802d2c7812 */ /* 0x000fe200078ec0ff */
[----:B------:R-:W-:Y:S01]  /*24770*/  ULDC.64 UR4, c[0x0][0xae0] ;  /* 0x0002b80000047ab9 */ /* 0x000fe20000000a00 */
[----:B------:R-:W-:Y:S01]  /*24780*/  LOP3.LUT R48, R49, 0x380, RZ, 0xc0, !PT ;  /* 0x0000038031307812 */ /* 0x000fe200078ec0ff */
[----:B------:R-:W-:Y:S01]  /*24790*/  IMAD.MOV R65, RZ, RZ, -R21 ;  /* 0x000000ffff417224 */ /* 0x000fe200078e0a15 */
[----:B------:R-:W-:Y:S01]  /*247a0*/  LOP3.LUT R52, R53, 0x380, RZ, 0xc0, !PT ;  /* 0x0000038035347812 */ /* 0x000fe200078ec0ff */
[----:B------:R-:W-:Y:S01]  /*247b0*/  IMAD.X R61, RZ, RZ, R141, P1 ;  /* 0x000000ffff3d7224 */ /* 0x000fe200008e068d */
[----:B------:R-:W-:Y:S01]  /*247c0*/  LOP3.LUT R56, R57, 0x380, RZ, 0xc0, !PT ;  /* 0x0000038039387812 */ /* 0x000fe200078ec0ff */
[----:B------:R-:W5:Y:S01]  /*247d0*/  LD.E.128 R28, desc[UR60][R28.64] ;  /* 0x0000003c1c1c7980 */ /* 0x000f62000c101d00 */
[----:B------:R-:W-:-:S02]  /*247e0*/  SHF.R.S32.HI R0, RZ, 0x1f, R21 ;  /* 0x0000001fff007819 */ /* 0x000fc40000011415 */
[----:B------:R-:W-:Y:S02]  /*247f0*/  LOP3.LUT R4, R5, 0x380, RZ, 0xc0, !PT ;  /* 0x0000038005047812 */ /* 0x000fe400078ec0ff */
[----:B------:R-:W-:Y:S01]  /*24800*/  LOP3.LUT R7, R140, 0x380, RZ, 0xc0, !PT ;  /* 0x000003808c077812 */ /* 0x000fe200078ec0ff */
[----:B------:R-:W-:Y:S01]  /*24810*/  IMAD.IADD R231, R231, 0x1, R67 ;  /* 0x00000001e7e77824 */ /* 0x000fe200078e0243 */
[----:B------:R-:W-:Y:S01]  /*24820*/  SHF.R.U64 R40, R40, 0x3, RZ ;  /* 0x0000000328287819 */ /* 0x000fe200000012ff */
        /* <DEDUP_REMOVED lines=8> */
[----:B------:R-:W-:Y:S02]  /*248b0*/  SHF.R.U64 R4, R4, 0x3, RZ ;  /* 0x0000000304047819 */ /* 0x000fe400000012ff */
[----:B------:R-:W-:Y:S01]  /*248c0*/  SHF.R.U64 R7, R7, 0x3, RZ ;  /* 0x0000000307077819 */ /* 0x000fe200000012ff */
[----:B------:R-:W-:Y:S01]  /*248d0*/  IMAD.WIDE.U32 R230, R21, UR4, R230 ;  /* 0x0000000415e67c25 */ /* 0x000fe2000f8e00e6 */
[----:B------:R-:W-:Y:S02]  /*248e0*/  LOP3.LUT R40, R40, R41, RZ, 0x3c, !PT ;  /* 0x0000002928287212 */ /* 0x000fe400078e3cff */
        /* <DEDUP_REMOVED lines=11> */
[----:B------:R-:W-:Y:S01]  /*249a0*/  IMAD R21, R21, UR5, R0 ;  /* 0x0000000515157c24 */ /* 0x000fe2000f8e0200 */
[----:B------:R-:W-:Y:S01]  /*249b0*/  SHF.R.S32.HI R0, RZ, 0x1f, R65 ;  /* 0x0000001fff007819 */ /* 0x000fe20000011441 */
[----:B------:R-:W-:Y:S01]  /*249c0*/  ULDC.64 UR4, c[0x0][0xad8] ;  /* 0x0002b60000047ab9 */ /* 0x000fe20000000a00 */
[----:B------:R-:W5:Y:S01]  /*249d0*/  LD.E.128 R40, desc[UR60][R40.64] ;  /* 0x0000003c28287980 */ /* 0x000f62000c101d00 */
[----:B------:R-:W-:-:S02]  /*249e0*/  IMAD.IADD R231, R231, 0x1, R21 ;  /* 0x00000001e7e77824 */ /* 0x000fc400078e0215 */
[----:B------:R-:W-:Y:S01]  /*249f0*/  IMAD R0, R0, UR4, RZ ;  /* 0x0000000400007c24 */ /* 0x000fe2000f8e02ff */
[----:B------:R0:W5:Y:S01]  /*24a00*/  LD.E.128 R4, desc[UR60][R140.64] ;  /* 0x0000003c8c047980 */ /* 0x000162000c101d00 */
[----:B------:R-:W-:-:S03]  /*24a10*/  IMAD.IADD R223, R20, 0x1, R223 ;  /* 0x0000000114df7824 */ /* 0x000fc600078e02df */
[----:B------:R-:W5:Y:S04]  /*24a20*/  LD.E.128 R44, desc[UR60][R44.64] ;  /* 0x0000003c2c2c7980 */ /* 0x000f68000c101d00 */
[----:B------:R-:W5:Y:S04]  /*24a30*/  LD.E.128 R48, desc[UR60][R48.64] ;  /* 0x0000003c30307980 */ /* 0x000f68000c101d00 */
[----:B------:R-:W5:Y:S04]  /*24a40*/  LD.E.128 R52, desc[UR60][R52.64] ;  /* 0x0000003c34347980 */ /* 0x000f68000c101d00 */
[----:B------:R-:W5:Y:S04]  /*24a50*/  LD.E.128 R56, desc[UR60][R56.64] ;  /* 0x0000003c38387980 */ /* 0x000f68000c101d00 */
[----:B------:R-:W5:Y:S01]  /*24a60*/  LD.E.128 R60, desc[UR60][R60.64] ;  /* 0x0000003c3c3c7980 */ /* 0x000f62000c101d00 */
[C---:B------:R-:W-:Y:S01]  /*24a70*/  IMAD R69, R65.reuse, UR5, R0 ;  /* 0x0000000541457c24 */ /* 0x040fe2000f8e0200 */
[----:B------:R-:W-:Y:S01]  /*24a80*/  @!PT LDS RZ, [RZ] ;  /* 0x00000000fffff984 */ /* 0x000fe20000000800 */
[----:B------:R-:W-:Y:S01]  /*24a90*/  @!PT LDS RZ, [RZ] ;  /* 0x00000000fffff984 */ /* 0x000fe20000000800 */
[----:B------:R-:W-:Y:S01]  /*24aa0*/  @!PT LDS RZ, [RZ] ;  /* 0x00000000fffff984 */ /* 0x000fe20000000800 */
[----:B------:R-:W-:Y:S01]  /*24ab0*/  @!PT LDS RZ, [RZ] ;  /* 0x00000000fffff984 */ /* 0x000fe20000000800 */
[----:B------:R1:W-:Y:S06]  /*24ac0*/  MEMBAR.ALL.CTA ;  /* 0x0000000000007992 */ /* 0x0003ec0000008000 */
[----:B-1----:R-:W1:Y:S01]  /*24ad0*/  FENCE.VIEW.ASYNC.S ;  /* 0x00000000000073c6 */ /* 0x002e620000000000 */
[----:B------:R-:W-:Y:S01]  /*24ae0*/  IMAD.WIDE.U32 R20, R65, UR4, R230 ;  /* 0x0000000441147c25 */ /* 0x000fe2000f8e00e6 */
[----:B------:R-:W-:-:S03]  /*24af0*/  ULDC.64 UR4, c[0x0][0xa80] ;  /* 0x0002a00000047ab9 */ /* 0x000fc60000000a00 */
[----:B------:R-:W-:Y:S01]  /*24b00*/  IMAD.IADD R21, R21, 0x1, R69 ;  /* 0x0000000115157824 */ /* 0x000fe200078e0245 */
[----:B------:R-:W-:Y:S01]  /*24b10*/  LEA R2, P2, R20, UR4, 0x1 ;  /* 0x0000000414027c11 */ /* 0x000fe2000f8408ff */
[----:B------:R-:W-:-:S03]  /*24b20*/  VIADD R0, R16, 0x36820 ;  /* 0x0003682010007836 */ /* 0x000fc60000000000 */
[----:B------:R-:W-:Y:S02]  /*24b30*/  LEA.HI.X R68, R20, UR5, R21, 0x1, P2 ;  /* 0x0000000514447c11 */ /* 0x000fe400090f0c15 */
[CC--:B------:R-:W-:Y:S02]  /*24b40*/  ISETP.GE.AND P2, PT, R223.reuse, R8.reuse, PT ;  /* 0x00000008df00720c */ /* 0x0c0fe40003f46270 */
[----:B------:R-:W-:Y:S01]  /*24b50*/  PRMT R0, RZ, 0x654, R0 ;  /* 0x00000654ff007816 */ /* 0x000fe20000000000 */
[C---:B------:R-:W-:Y:S02]  /*24b60*/  VIADD R65, R223.reuse, 0x20 ;  /* 0x00000020df417836 */ /* 0x040fe40000000000 */
[----:B------:R-:W-:Y:S02]  /*24b70*/  VIADD R67, R223, 0x40 ;  /* 0x00000040df437836 */ /* 0x000fe40000000000 */
[C---:B------:R-:W-:Y:S02]  /*24b80*/  VIADD R71, R3.reuse, 0x80 ;  /* 0x0000008003477836 */ /* 0x040fe40000000000 */
[----:B------:R-:W-:Y:S01]  /*24b90*/  VIADD R73, R3, 0x40 ;  /* 0x0000004003497836 */ /* 0x000fe20000000000 */
[----:B-1----:R0:W1:Y:S01]  /*24ba0*/  SHFL.IDX PT, R66, R2, RZ, 0x181f ;  /* 0x00181fff02427589 */ /* 0x00206200000e0000 */
[----:B------:R-:W-:Y:S01]  /*24bb0*/  BSSY B1, `(.L_x_5944) ;  /* 0x0000016000017945 */ /* 0x000fe20003800000 */
[----:B------:R2:W-:Y:S01]  /*24bc0*/  SYNCS.ARRIVE.TRANS64.RED.A1T0 RZ, [R0+URZ], RZ ;  /* 0x000000ff00ff79a7 */ /* 0x0005e2000810043f */
[----:B------:R-:W-:-:S02]  /*24bd0*/  ISETP.GE.AND P1, PT, R65, R8, PT ;  /* 0x000000084100720c */ /* 0x000fc40003f26270 */
[----:B------:R-:W-:Y:S02]  /*24be0*/  ISETP.GE.AND P0, PT, R67, R8, PT ;  /* 0x000000084300720c */ /* 0x000fe40003f06270 */
[----:B------:R-:W-:Y:S01]  /*24bf0*/  SHF.R.S32.HI R69, RZ, 0x1f, R3 ;  /* 0x0000001fff457819 */ /* 0x000fe20000011403 */
[----:B--2---:R0:W2:Y:S01]  /*24c00*/  SHFL.IDX PT, R0, R68, RZ, 0x181f ;  /* 0x00181fff44007589 */ /* 0x0040a200000e0000 */
[----:B------:R-:W-:Y:S02]  /*24c10*/  SHF.R.S32.HI R70, RZ, 0x1f, R73 ;  /* 0x0000001fff467819 */ /* 0x000fe40000011449 */
[----:B------:R-:W-:Y:S01]  /*24c20*/  SHF.R.S32.HI R72, RZ, 0x1f, R71 ;  /* 0x0000001fff487819 */ /* 0x000fe20000011447 */
[----:B------:R-:W-:Y:S06]  /*24c30*/  @P2 BRA `(.L_x_5945) ;  /* 0x0000000000342947 */ /* 0x000fec0003800000 */
        /* <DEDUP_REMOVED lines=13> */
.L_x_5945:
[----:B------:R-:W-:Y:S05]  /*24d10*/  BSYNC B1 ;  /* 0x0000000000017941 */ /* 0x000fea0003800000 */
.L_x_5944:
[----:B--2---:R2:W4:Y:S01]  /*24d20*/  SHFL.IDX PT, R0, R68, 0x1, 0x181f ;  /* 0x00381f0044007f89 */ /* 0x00452200000e0000 */
[----:B------:R-:W-:Y:S03]  /*24d30*/  BSSY B1, `(.L_x_5946) ;  /* 0x0000010000017945 */ /* 0x000fe60003800000 */
[----:B---3--:R2:W3:Y:S01]  /*24d40*/  SHFL.IDX PT, R20, R2, 0x1, 0x181f ;  /* 0x00381f0002147f89 */ /* 0x0084e200000e0000 */
[----:B------:R-:W-:Y:S05]  /*24d50*/  @P1 BRA `(.L_x_5947) ;  /* 0x0000000000341947 */ /* 0x000fea0003800000 */
[----:B------:R-:W-:Y:S02]  /*24d60*/  ULDC UR4, c[0x0][0xac8] ;  /* 0x0002b20000047ab9 */ /* 0x000fe40000000800 */
[----:B------:R-:W-:Y:S02]  /*24d70*/  ISETP.GE.AND P4, PT, R3, UR4, PT ;  /* 0x0000000403007c0c */ /* 0x000fe4000bf86270 */
[----:B------:R-:W-:Y:S02]  /*24d80*/  ISETP.GE.AND P5, PT, R73, UR4, PT ;  /* 0x0000000449007c0c */ /* 0x000fe4000bfa6270 */
[----:B------:R-:W-:-:S09]  /*24d90*/  ISETP.GE.AND P6, PT, R71, UR4, PT ;  /* 0x0000000447007c0c */ /* 0x000fd2000bfc6270 */
[-C--:B---3-5:R-:W-:Y:S02]  /*24da0*/  @!P4 LEA R4, P1, R3, R20.reuse, 0x1 ;  /* 0x000000140304c211 */ /* 0x0a8fe400078208ff */
        /* <DEDUP_REMOVED lines=8> */
.L_x_5947:
[----:B------:R-:W-:Y:S05]  /*24e30*/  BSYNC B1 ;  /* 0x0000000000017941 */ /* 0x000fea0003800000 */
.L_x_5946:
[----:B----4-:R4:W0:Y:S01]  /*24e40*/  SHFL.IDX PT, R0, R68, 0x2, 0x181f ;  /* 0x00581f0044007f89 */ /* 0x01082200000e0000 */
[----:B------:R-:W-:Y:S03]  /*24e50*/  BSSY B1, `(.L_x_5948) ;  /* 0x0000010000017945 */ /* 0x000fe60003800000 */
[----:B---3-5:R4:W3:Y:S01]  /*24e60*/  SHFL.IDX PT, R12, R2, 0x2, 0x181f ;  /* 0x00581f00020c7f89 */ /* 0x0288e200000e0000 */
        /* <DEDUP_REMOVED lines=14> */
.L_x_5949:
[----:B------:R-:W-:Y:S05]  /*24f50*/  BSYNC B1 ;  /* 0x0000000000017941 */ /* 0x000fea0003800000 */
.L_x_5948:
[----:B0-----:R-:W-:Y:S01]  /*24f60*/  VIADD R5, R223, 0x60 ;  /* 0x00000060df057836 */ /* 0x001fe20000000000 */
[----:B--2-4-:R-:W0:Y:S04]  /*24f70*/  SHFL.IDX PT, R68, R68, 0x3, 0x181f ;  /* 0x00781f0044447f89 */ /* 0x014e2800000e0000 */
[----:B------:R-:W-:Y:S01]  /*24f80*/  ISETP.GE.AND P0, PT, R5, R8, PT ;  /* 0x000000080500720c */ /* 0x000fe20003f06270 */
[----:B------:R2:W4:-:S12]  /*24f90*/  SHFL.IDX PT, R0, R2, 0x3, 0x181f ;  /* 0x00781f0002007f89 */ /* 0x00051800000e0000 */
[----:B--2---:R-:W-:Y:S05]  /*24fa0*/  @P0 BRA `(.L_x_5950) ;  /* 0x0000002000800947 */ /* 0x004fea0003800000 */
[----:B------:R-:W-:Y:S02]  /*24fb0*/  ULDC UR4, c[0x0][0xac8] ;  /* 0x0002b20000047ab9 */ /* 0x000fe40000000800 */
[----:B------:R-:W-:Y:S02]  /*24fc0*/  ISETP.GE.AND P2, PT, R3, UR4, PT ;  /* 0x0000000403007c0c */ /* 0x000fe4000bf46270 */
[----:B------:R-:W-:-:S11]  /*24fd0*/  ISETP.GE.AND P3, PT, R73, UR4, PT ;  /* 0x0000000449007c0c */ /* 0x000fd6000bf66270 */
[-C--:B----4-:R-:W-:Y:S02]  /*24fe0*/  @!P2 LEA R2, P0, R3, R0.reuse, 0x1 ;  /* 0x000000000302a211 */ /* 0x090fe400078008ff */
[----:B------:R-:W-:Y:S02]  /*24ff0*/  @!P3 LEA R4, P1, R73, R0, 0x1 ;  /* 0x000000004904b211 */ /* 0x000fe400078208ff */
[-C--:B0-----:R-:W-:Y:S02]  /*25000*/  @!P2 LEA.HI.X R3, R3, R68.reuse, R69, 0x1, P0 ;  /* 0x000000440303a211 */ /* 0x081fe400000f0c45 */
        /* <DEDUP_REMOVED lines=9> */
.L_x_5943:
        /* <DEDUP_REMOVED lines=11> */
[----:B------:R-:W-:-:S02]  /*25150*/  VIADD R89, R225, 0x88 ;  /* 0x00000088e1597836 */ /* 0x000fc40000000000 */
        /* <DEDUP_REMOVED lines=10> */
[----:B0-----:R-:W-:Y:S01]  /*25200*/  @P4 IMAD.HI.U32 R6, R7, R6, RZ ;  /* 0x0000000607064227 */ /* 0x001fe200078e00ff */
[----:B------:R-:W-:-:S03]  /*25210*/  SHF.R.S32.HI R94, RZ, 0x1f, R94 ;  /* 0x0000001fff5e7819 */ /* 0x000fc6000001145e */
[C---:B------:R-:W-:Y:S02]  /*25220*/  IMAD R15, R230.reuse, UR5, R13 ;  /* 0x00000005e60f7c24 */ /* 0x040fe4000f8e020d */
[----:B------:R-:W-:Y:S01]  /*25230*/  IMAD.WIDE.U32 R2, R230, UR4, R2 ;  /* 0x00000004e6027c25 */ /* 0x000fe2000f8e0002 */
[----:B------:R-:W-:-:S03]  /*25240*/  ULDC.64 UR4, c[0x0][0xb48] ;  /* 0x0002d20000047ab9 */ /* 0x000fc60000000a00 */
[----:B------:R-:W-:Y:S01]  /*25250*/  IMAD.MOV.U32 R13, RZ, RZ, R7 ;  /* 0x000000ffff0d7224 */ /* 0x000fe200078e0007 */
[----:B-1----:R-:W-:Y:S01]  /*25260*/  @P4 SHF.R.U32.HI R13, RZ, R87, R6 ;  /* 0x00000057ff0d4219 */ /* 0x002fe20000011606 */
        /* <DEDUP_REMOVED lines=21> */
[C---:B------:R-:W-:Y:S01]  /*253c0*/  VIADD R98, R225.reuse, 0x68 ;  /* 0x00000068e1627836 */ /* 0x040fe20000000000 */
        /* <DEDUP_REMOVED lines=46> */
[----:B------:R-:W-:Y:S01]  /*256b0*/  VIADD R153, R225, 0x8 ;  /* 0x00000008e1997836 */ /* 0x000fe20000000000 */
[----:B012---:R-:W-:Y:S06]  /*256c0*/  @P0 BRA `(.L_x_5952) ;  /* 0x0000000400a40947 */ /* 0x007fec0003800000 */
[----:B------:R-:W-:Y:S02]  /*256d0*/  ULDC UR4, c[0x0][0xac8] ;  /* 0x0002b20000047ab9 */ /* 0x000fe40000000800 */
[----:B------:R-:W-:Y:S02]  /*256e0*/  ISETP.GE.AND P4, PT, R153, UR4, PT ;  /* 0x0000000499007c0c */ /* 0x000fe4000bf86270 */
[----:B------:R-:W-:Y:S02]  /*256f0*/  ISETP.GE.AND P3, PT, R151, UR4, PT ;  /* 0x0000000497007c0c */ /* 0x000fe4000bf66270 */
[----:B------:R-:W-:Y:S02]  /*25700*/  ISETP.GE.AND P5, PT, R225, UR4, PT ;  /* 0x00000004e1007c0c */ /* 0x000fe4000bfa6270 */
[----:B------:R-:W-:Y:S02]  /*25710*/  ISETP.GE.AND P0, PT, R149, UR4, PT ;  /* 0x0000000495007c0c */ /* 0x000fe4000bf06270 */
[----:B------:R-:W-:-:S05]  /*25720*/  ISETP.GE.AND P1, PT, R147, UR4, PT ;  /* 0x0000000493007c0c */ /* 0x000fca000bf26270 */
[-C--:B------:R-:W-:Y:S02]  /*25730*/  @!P4 LEA R6, P2, R153, R2.reuse, 0x2 ;  /* 0x000000029906c211 */ /* 0x080fe400078410ff */
[----:B------:R-:W-:Y:S02]  /*25740*/  @!P3 LEA R12, P6, R151, R2, 0x2 ;  /* 0x00000002970cb211 */ /* 0x000fe400078c10ff */
[-C--:B------:R-:W-:Y:S01]  /*25750*/  @!P4 LEA.HI.X R7, R153, R3.reuse, R154, 0x2, P2 ;  /* 0x000000039907c211 */ /* 0x080fe200010f149a */
        /* <DEDUP_REMOVED lines=8> */
[----:B0-----:R-:W-:Y:S01]  /*257e0*/  VIADD R25, R225, 0xa0 ;  /* 0x000000a0e1197836 */ /* 0x001fe20000000000 */
[----:B------:R-:W-:Y:S02]  /*257f0*/  SHF.R.S32.HI R24, RZ, 0x1f, R235 ;  /* 0x0000001fff187819 */ /* 0x000fe400000114eb */
[-C--:B-1----:R-:W-:Y:S01]  /*25800*/  @!P0 LEA R6, P6, R149, R2.reuse, 0x2 ;  /* 0x0000000295068211 */ /* 0x082fe200078c10ff */
[----:B------:R-:W-:Y:S01]  /*25810*/  VIADD R29, R225, 0xb8 ;  /* 0x000000b8e11d7836 */ /* 0x000fe20000000000 */
[-C--:B--2---:R-:W-:Y:S01]  /*25820*/  @!P1 LEA R12, P5, R147, R2.reuse, 0x2 ;  /* 0x00000002930c9211 */ /* 0x084fe200078a10ff */
[----:B------:R-:W-:Y:S01]  /*25830*/  VIADD R33, R225, 0xa8 ;  /* 0x000000a8e1217836 */ /* 0x000fe20000000000 */
[----:B------:R-:W-:Y:S02]  /*25840*/  @!P0 LEA.HI.X R7, R149, R3, R150, 0x2, P6 ;  /* 0x0000000395078211 */ /* 0x000fe400030f1496 */
[----:B------:R-:W-:-:S02]  /*25850*/  @!P2 LEA R14, P6, R145, R2, 0x2 ;  /* 0x00000002910ea211 */ /* 0x000fc400078c10ff */
[-C--:B------:R-:W-:Y:S01]  /*25860*/  @!P1 LEA.HI.X R13, R147, R3.reuse, R148, 0x2, P5 ;  /* 0x00000003930d9211 */ /* 0x080fe200028f1494 */
[----:B------:R0:W-:Y:S01]  /*25870*/  @!P0 ST.E.64 desc[UR60][R6.64], R36 ;  /* 0x0000002406008985 */ /* 0x0001e2000c101b3c */
[----:B------:R-:W-:Y:S02]  /*25880*/  ISETP.GE.AND P5, PT, R107, UR4, PT ;  /* 0x000000046b007c0c */ /* 0x000fe4000bfa6270 */
[----:B------:R-:W-:Y:S01]  /*25890*/  @!P2 LEA.HI.X R15, R145, R3, R146, 0x2, P6 ;  /* 0x00000003910fa211 */ /* 0x000fe200030f1492 */
[----:B------:R1:W-:Y:S01]  /*258a0*/  @!P1 ST.E.64 desc[UR60][R12.64], R40 ;  /* 0x000000280c009985 */ /* 0x0003e2000c101b3c */
[----:B------:R-:W-:Y:S02]  /*258b0*/  ISETP.GE.AND P0, PT, R105, UR4, PT ;  /* 0x0000000469007c0c */ /* 0x000fe4000bf06270 */
[----:B------:R-:W-:Y:S01]  /*258c0*/  ISETP.GE.AND P1, PT, R103, UR4, PT ;  /* 0x0000000467007c0c */ /* 0x000fe2000bf26270 */
[----:B------:R2:W-:Y:S01]  /*258d0*/  @!P2 ST.E.64 desc[UR60][R14.64], R44 ;  /* 0x0000002c0e00a985 */ /* 0x0005e2000c101b3c */
[-C--:B0-----:R-:W-:Y:S01]  /*258e0*/  @!P3 LEA R6, P6, R143, R2.reuse, 0x2 ;  /* 0x000000028f06b211 */ /* 0x081fe200078c10ff */
[----:B------:R-:W-:Y:S01]  /*258f0*/  VIADD R37, R225, 0xb0 ;  /* 0x000000b0e1257836 */ /* 0x000fe20000000000 */
[----:B-1----:R-:W-:-:S02]  /*25900*/  @!P4 LEA R12, P2, R141, R2, 0x2 ;  /* 0x000000028d0cc211 */ /* 0x002fc400078410ff */
        /* <DEDUP_REMOVED lines=15> */
[-C--:B------:R-:W-:Y:S02]  /*25a00*/  @!P1 LEA.HI.X R13, R103, R3.reuse, R104, 0x2, P3 ;  /* 0x00000003670d9211 */ /* 0x080fe400018f1468 */
[----:B------:R-:W-:-:S02]  /*25a10*/  @!P2 LEA.HI.X R15, R101, R3, R102, 0x2, P6 ;  /* 0x00000003650fa211 */ /* 0x000fc400030f1466 */
[----:B------:R-:W-:Y:S01]  /*25a20*/  ISETP.GE.AND P3, PT, R95, UR4, PT ;  /* 0x000000045f007c0c */ /* 0x000fe2000bf66270 */
        /* <DEDUP_REMOVED lines=10> */
[CC--:B--2---:R-:W-:Y:S01]  /*25ad0*/  @!P3 LEA R14, P6, R95.reuse, R2.reuse, 0x2 ;  /* 0x000000025f0eb211 */ /* 0x0c4fe200078c10ff */
[----:B------:R1:W-:Y:S03]  /*25ae0*/  @!P4 ST.E.64 desc[UR60][R12.64], R76 ;  /* 0x0000004c0c00c985 */ /* 0x0003e6000c101b3c */
[----:B------:R-:W-:Y:S02]  /*25af0*/  @!P3 LEA.HI.X R15, R95, R3, R96, 0x2, P6 ;  /* 0x000000035f0fb211 */ /* 0x000fe400030f1460 */
[----:B0-----:R-:W-:-:S03]  /*25b00*/  @!P2 LEA R6, P4, R93, R2, 0x2 ;  /* 0x000000025d06a211 */ /* 0x001fc600078810ff */
[----:B------:R0:W-:Y:S01]  /*25b10*/  @!P3 ST.E.64 desc[UR60][R14.64], R80 ;  /* 0x000000500e00b985 */ /* 0x0001e2000c101b3c */
[----:B------:R-:W-:Y:S02]  /*25b20*/  ISETP.GE.AND P3, PT, R235, UR4, PT ;  /* 0x00000004eb007c0c */ /* 0x000fe4000bf66270 */
[-C--:B------:R-:W-:Y:S02]  /*25b30*/  @!P2 LEA.HI.X R7, R93, R3.reuse, R94, 0x2, P4 ;  /* 0x000000035d07a211 */ /* 0x080fe400020f145e */
[----:B------:R-:W-:Y:S02]  /*25b40*/  ISETP.GE.AND P4, PT, R25, UR4, PT ;  /* 0x0000000419007c0c */ /* 0x000fe4000bf86270 */
[C---:B-1----:R-:W-:Y:S01]  /*25b50*/  @!P0 LEA R12, P5, R90.reuse, R2, 0x2 ;  /* 0x000000025a0c8211 */ /* 0x042fe200078a10ff */
[----:B------:R1:W-:Y:S01]  /*25b60*/  @!P2 ST.E.64 desc[UR60][R6.64], R4 ;  /* 0x000000040600a985 */ /* 0x0003e2000c101b3c */
[----:B------:R-:W-:Y:S02]  /*25b70*/  ISETP.GE.AND P2, PT, R237, UR4, PT ;  /* 0x00000004ed007c0c */ /* 0x000fe4000bf46270 */
[----:B------:R-:W-:-:S02]  /*25b80*/  @!P0 LEA.HI.X R13, R90, R3, R91, 0x2, P5 ;  /* 0x000000035a0d8211 */ /* 0x000fc400028f145b */
[----:B0-----:R-:W-:-:S03]  /*25b90*/  @!P1 LEA R14, P6, R88, R2, 0x2 ;  /* 0x00000002580e9211 */ /* 0x001fc600078c10ff */
[----:B------:R0:W-:Y:S01]  /*25ba0*/  @!P0 ST.E.64 desc[UR60][R12.64], R20 ;  /* 0x000000140c008985 */ /* 0x0001e2000c101b3c */
[----:B------:R-:W-:Y:S02]  /*25bb0*/  ISETP.GE.AND P0, PT, R37, UR4, PT ;  /* 0x0000000425007c0c */ /* 0x000fe4000bf06270 */
[----:B------:R-:W-:Y:S02]  /*25bc0*/  @!P1 LEA.HI.X R15, R88, R3, R89, 0x2, P6 ;  /* 0x00000003580f9211 */ /* 0x000fe400030f1459 */
[----:B-1----:R-:W-:-:S03]  /*25bd0*/  SHF.R.S32.HI R4, RZ, 0x1f, R25 ;  /* 0x0000001fff047819 */ /* 0x002fc60000011419 */
[----:B------:R1:W-:Y:S01]  /*25be0*/  @!P1 ST.E.64 desc[UR60][R14.64], R120 ;  /* 0x000000780e009985 */ /* 0x0003e2000c101b3c */
[----:B------:R-:W-:Y:S02]  /*25bf0*/  ISETP.GE.AND P1, PT, R33, UR4, PT ;  /* 0x0000000421007c0c */ /* 0x000fe4000bf26270 */
[----:B------:R-:W-:Y:S02]  /*25c00*/  SHF.R.S32.HI R5, RZ, 0x1f, R37 ;  /* 0x0000001fff057819 */ /* 0x000fe40000011425 */
[----:B0-----:R-:W-:-:S04]  /*25c10*/  @!P4 LEA R12, P5, R25, R2, 0x2 ;  /* 0x00000002190cc211 */ /* 0x001fc800078a10ff */
[-C--:B------:R-:W-:Y:S02]  /*25c20*/  @!P4 LEA.HI.X R13, R25, R3.reuse, R4, 0x2, P5 ;  /* 0x00000003190dc211 */ /* 0x080fe400028f1404 */
[----:B------:R-:W-:Y:S02]  /*25c30*/  ISETP.GE.AND P5, PT, R29, UR4, PT ;  /* 0x000000041d007c0c */ /* 0x000fe4000bfa6270 */
[CC--:B-1----:R-:W-:Y:S02]  /*25c40*/  @!P3 LEA R14, P6, R235.reuse, R2.reuse, 0x2 ;  /* 0x00000002eb0eb211 */ /* 0x0c2fe400078c10ff */
[----:B------:R-:W-:Y:S02]  /*25c50*/  SHF.R.S32.HI R4, RZ, 0x1f, R33 ;  /* 0x0000001fff047819 */ /* 0x000fe40000011421 */
[----:B------:R-:W-:Y:S02]  /*25c60*/  @!P3 LEA.HI.X R15, R235, R3, R24, 0x2, P6 ;  /* 0x00000003eb0fb211 */ /* 0x000fe400030f1418 */
[----:B------:R-:W-:-:S02]  /*25c70*/  @!P2 LEA R20, P6, R237, R2, 0x2 ;  /* 0x00000002ed14a211 */ /* 0x000fc400078c10ff */
[----:B------:R-:W-:Y:S02]  /*25c80*/  SHF.R.S32.HI R24, RZ, 0x1f, R29 ;  /* 0x0000001fff187819 */ /* 0x000fe4000001141d */
[----:B------:R-:W-:Y:S02]  /*25c90*/  @!P2 LEA.HI.X R21, R237, R3, R86, 0x2, P6 ;  /* 0x00000003ed15a211 */ /* 0x000fe400030f1456 */
[----:B------:R-:W-:-:S03]  /*25ca0*/  @!P1 LEA R6, P6, R33, R2, 0x2 ;  /* 0x0000000221069211 */ /* 0x000fc600078c10ff */
[----:B------:R0:W-:Y:S01]  /*25cb0*/  @!P2 ST.E.64 desc[UR60][R20.64], R122 ;  /* 0x0000007a1400a985 */ /* 0x0001e2000c101b3c */
[-C--:B------:R-:W-:Y:S02]  /*25cc0*/  @!P1 LEA.HI.X R7, R33, R3.reuse, R4, 0x2, P6 ;  /* 0x0000000321079211 */ /* 0x080fe400030f1404 */
[CC--:B------:R-:W-:Y:S01]  /*25cd0*/  @!P0 LEA R4, P6, R37.reuse, R2.reuse, 0x2 ;  /* 0x0000000225048211 */ /* 0x0c0fe200078c10ff */
[----:B------:R0:W-:Y:S03]  /*25ce0*/  @!P3 ST.E.64 desc[UR60][R14.64], R124 ;  /* 0x0000007c0e00b985 */ /* 0x0001e6000c101b3c */
[----:B------:R-:W-:Y:S01]  /*25cf0*/  @!P0 LEA.HI.X R5, R37, R3, R5, 0x2, P6 ;  /* 0x0000000325058211 */ /* 0x000fe200030f1405 */
[----:B------:R0:W-:Y:S01]  /*25d00*/  @!P4 ST.E.64 desc[UR60][R12.64], R126 ;  /* 0x0000007e0c00c985 */ /* 0x0001e2000c101b3c */
[----:B------:R-:W-:-:S03]  /*25d10*/  @!P5 LEA R2, P6, R29, R2, 0x2 ;  /* 0x000000021d02d211 */ /* 0x000fc600078c10ff */
[----:B------:R0:W-:Y:S01]  /*25d20*/  @!P1 ST.E.64 desc[UR60][R6.64], R108 ;  /* 0x0000006c06009985 */ /* 0x0001e2000c101b3c */
[----:B------:R-:W-:-:S03]  /*25d30*/  @!P5 LEA.HI.X R3, R29, R3, R24, 0x2, P6 ;  /* 0x000000031d03d211 */ /* 0x000fc600030f1418 */
[----:B------:R0:W-:Y:S04]  /*25d40*/  @!P0 ST.E.64 desc[UR60][R4.64], R112 ;  /* 0x0000007004008985 */ /* 0x0001e8000c101b3c */
[----:B------:R0:W-:Y:S02]  /*25d50*/  @!P5 ST.E.64 desc[UR60][R2.64], R116 ;  /* 0x000000740200d985 */ /* 0x0001e4000c101b3c */
.L_x_5952:
[----:B------:R-:W-:Y:S05]  /*25d60*/  BSYNC B1 ;  /* 0x0000000000017941 */ /* 0x000fea0003800000 */
.L_x_5951:
[----:B------:R-:W-:Y:S01]  /*25d70*/  ISETP.GE.AND P0, PT, R84, R8, PT ;  /* 0x000000085400720c */ /* 0x000fe20003f06270 */
[----:B0-----:R0:W1:Y:S04]  /*25d80*/  SHFL.IDX PT, R3, R85, 0x1, 0x1c1f ;  /* 0x003c1f0055037f89 */ /* 0x00106800000e0000 */
[----:B------:R0:W2:Y:S08]  /*25d90*/  SHFL.IDX PT, R2, R0, 0x1, 0x1c1f ;  /* 0x003c1f0000027f89 */ /* 0x0000b000000e0000 */
[----:B0-----:R-:W-:Y:S05]  /*25da0*/  @P0 BRA `(.L_x_5950) ;  /* 0x0000001400000947 */ /* 0x001fea0003800000 */
[----:B------:R-:W-:Y:S01]  /*25db0*/  ULDC UR4, c[0x0][0xac8] ;  /* 0x0002b20000047ab9 */ /* 0x000fe20000000800 */
[----:B------:R-:W-:Y:S01]  /*25dc0*/  VIADD R29, R225, 0xb0 ;  /* 0x000000b0e11d7836 */ /* 0x000fe20000000000 */
[----:B------:R-:W-:Y:S02]  /*25dd0*/  ISETP.GE.AND P1, PT, R153, UR4, PT ;  /* 0x0000000499007c0c */ /* 0x000fe4000bf26270 */
[----:B------:R-:W-:Y:S02]  /*25de0*/  ISETP.GE.AND P0, PT, R151, UR4, PT ;  /* 0x0000000497007c0c */ /* 0x000fe4000bf06270 */
[----:B------:R-:W-:Y:S02]  /*25df0*/  ISETP.GE.AND P2, PT, R225, UR4, PT ;  /* 0x00000004e1007c0c */ /* 0x000fe4000bf46270 */
[----:B------:R-:W-:Y:S02]  /*25e00*/  ISETP.GE.AND P3, PT, R149, UR4, PT ;  /* 0x0000000495007c0c */ /* 0x000fe4000bf66270 */
[----:B------:R-:W-:-:S02]  /*25e10*/  ISETP.GE.AND P4, PT, R147, UR4, PT ;  /* 0x0000000493007c0c */ /* 0x000fc4000bf86270 */
[----:B------:R-:W-:-:S03]  /*25e20*/  SHF.R.S32.HI R8, RZ, 0x1f, R235 ;  /* 0x0000001fff087819 */ /* 0x000fc600000114eb */
[-C--:B--2---:R-:W-:Y:S02]  /*25e30*/  @!P1 LEA R6, P5, R153, R2.reuse, 0x2 ;  /* 0x0000000299069211 */ /* 0x084fe400078a10ff */
[-C--:B------:R-:W-:Y:S02]  /*25e40*/  @!P0 LEA R12, P6, R151, R2.reuse, 0x2 ;  /* 0x00000002970c8211 */ /* 0x080fe400078c10ff */
[-C--:B-1----:R-:W-:Y:S01]  /*25e50*/  @!P1 LEA.HI.X R7, R153, R3.reuse, R154, 0x2, P5 ;  /* 0x0000000399079211 */ /* 0x082fe200028f149a */
        /* <DEDUP_REMOVED lines=21> */
[-C--:B------:R-:W-:Y:S02]  /*25fb0*/  @!P0 LEA R4, P6, R143, R2.reuse, 0x2 ;  /* 0x000000028f048211 */ /* 0x080fe400078c10ff */
[----:B-1----:R-:W-:Y:S02]  /*25fc0*/  @!P1 LEA R6, P5, R141, R2, 0x2 ;  /* 0x000000028d069211 */ /* 0x002fe400078a10ff */
[----:B------:R-:W-:-:S02]  /*25fd0*/  @!P0 LEA.HI.X R5, R143, R3, R144, 0x2, P6 ;  /* 0x000000038f058211 */ /* 0x000fc400030f1490 */
[-C--:B--2---:R-:W-:Y:S02]  /*25fe0*/  @!P2 LEA R12, P6, R107, R2.reuse, 0x2 ;  /* 0x000000026b0ca211 */ /* 0x084fe400078c10ff */
        /* <DEDUP_REMOVED lines=11> */
[----:B----4-:R-:W-:Y:S01]  /*260a0*/  @!P5 LEA R24, P6, R101, R2, 0x2 ;  /* 0x000000026518d211 */ /* 0x010fe200078c10ff */
[----:B------:R3:W-:Y:S01]  /*260b0*/  @!P3 ST.E.64 desc[UR60][R14.64], R62 ;  /* 0x0000003e0e00b985 */ /* 0x0007e2000c101b3c */
[-C--:B------:R-:W-:Y:S02]  /*260c0*/  @!P4 LEA.HI.X R21, R103, R3.reuse, R104, 0x2, P0 ;  /* 0x000000036715c211 */ /* 0x080fe400000f1468 */
[----:B------:R-:W-:Y:S02]  /*260d0*/  @!P5 LEA.HI.X R25, R101, R3, R102, 0x2, P6 ;  /* 0x000000036519d211 */ /* 0x000fe400030f1466 */
[----:B------:R-:W-:Y:S01]  /*260e0*/  ISETP.GE.AND P0, PT, R95, UR4, PT ;  /* 0x000000045f007c0c */ /* 0x000fe2000bf06270 */
[----:B------:R-:W-:Y:S01]  /*260f0*/  @!P4 ST.E.64 desc[UR60][R20.64], R66 ;  /* 0x000000421400c985 */ /* 0x000fe2000c101b3c */
[----:B------:R-:W-:-:S02]  /*26100*/  ISETP.GE.AND P3, PT, R93, UR4, PT ;  /* 0x000000045d007c0c */ /* 0x000fc4000bf66270 */
[-C--:B-1----:R-:W-:Y:S01]  /*26110*/  @!P2 LEA R4, P6, R99, R2.reuse, 0x2 ;  /* 0x000000026304a211 */ /* 0x082fe200078c10ff */
[----:B------:R1:W-:Y:S01]  /*26120*/  @!P5 ST.E.64 desc[UR60][R24.64], R70 ;  /* 0x000000461800d985 */ /* 0x0003e2000c101b3c */
[----:B------:R-:W-:Y:S02]  /*26130*/  ISETP.GE.AND P4, PT, R90, UR4, PT ;  /* 0x000000045a007c0c */ /* 0x000fe4000bf86270 */
[-C--:B--2---:R-:W-:Y:S02]  /*26140*/  @!P1 LEA R6, P5, R97, R2.reuse, 0x2 ;  /* 0x0000000261069211 */ /* 0x084fe400078a10ff */
[-C--:B------:R-:W-:Y:S02]  /*26150*/  @!P2 LEA.HI.X R5, R99, R3.reuse, R100, 0x2, P6 ;  /* 0x000000036305a211 */ /* 0x080fe400030f1464 */
[----:B------:R-:W-:Y:S02]  /*26160*/  @!P1 LEA.HI.X R7, R97, R3, R98, 0x2, P5 ;  /* 0x0000000361079211 */ /* 0x000fe400028f1462 */
[----:B0-----:R-:W-:Y:S01]  /*26170*/  @!P0 LEA R12, P6, R95, R2, 0x2 ;  /* 0x000000025f0c8211 */ /* 0x001fe200078c10ff */
[----:B------:R0:W-:Y:S01]  /*26180*/  @!P2 ST.E.64 desc[UR60][R4.64], R74 ;  /* 0x0000004a0400a985 */ /* 0x0001e2000c101b3c */
[----:B------:R-:W-:-:S02]  /*26190*/  ISETP.GE.AND P2, PT, R88, UR4, PT ;  /* 0x0000000458007c0c */ /* 0x000fc4000bf46270 */
[-C--:B------:R-:W-:Y:S01]  /*261a0*/  @!P0 LEA.HI.X R13, R95, R3.reuse, R96, 0x2, P6 ;  /* 0x000000035f0d8211 */ /* 0x080fe200030f1460 */
[----:B------:R2:W-:Y:S01]  /*261b0*/  @!P1 ST.E.64 desc[UR60][R6.64], R78 ;  /* 0x0000004e06009985 */ /* 0x0005e2000c101b3c */
[-C--:B---3--:R-:W-:Y:S01]  /*261c0*/  @!P3 LEA R14, P1, R93, R2.reuse, 0x2 ;  /* 0x000000025d0eb211 */ /* 0x088fe200078210ff */
[----:B-1----:R-:W-:Y:S01]  /*261d0*/  VIADD R25, R225, 0xa8 ;  /* 0x000000a8e1197836 */ /* 0x002fe20000000000 */
[C---:B------:R-:W-:Y:S01]  /*261e0*/  @!P4 LEA R20, P5, R90.reuse, R2, 0x2 ;  /* 0x000000025a14c211 */ /* 0x040fe200078a10ff */
        /* <DEDUP_REMOVED lines=11> */
[-C--:B--2---:R-:W-:Y:S02]  /*262a0*/  @!P1 LEA R6, P6, R237, R2.reuse, 0x2 ;  /* 0x00000002ed069211 */ /* 0x084fe400078c10ff */
[----:B------:R-:W-:Y:S01]  /*262b0*/  SHF.R.S32.HI R0, RZ, 0x1f, R27 ;  /* 0x0000001fff007819 */ /* 0x000fe2000001141b */
[----:B------:R4:W-:Y:S01]  /*262c0*/  @!P2 ST.E.64 desc[UR60][R4.64], R132 ;  /* 0x000000840400a985 */ /* 0x0009e2000c101b3c */
[----:B-1----:R-:W-:-:S02]  /*262d0*/  @!P0 LEA R12, P5, R235, R2, 0x2 ;  /* 0x00000002eb0c8211 */ /* 0x002fc400078a10ff */
[-C--:B------:R-:W-:Y:S02]  /*262e0*/  @!P1 LEA.HI.X R7, R237, R3.reuse, R86, 0x2, P6 ;  /* 0x00000003ed079211 */ /* 0x080fe400030f1456 */
[----:B------:R-:W-:Y:S02]  /*262f0*/  ISETP.GE.AND P6, PT, R29, UR4, PT ;  /* 0x000000041d007c0c */ /* 0x000fe4000bfc6270 */
[----:B------:R-:W-:Y:S01]  /*26300*/  @!P0 LEA.HI.X R13, R235, R3, R8, 0x2, P5 ;  /* 0x00000003eb0d8211 */ /* 0x000fe200028f1408 */
[----:B------:R4:W-:Y:S01]  /*26310*/  @!P1 ST.E.64 desc[UR60][R6.64], R134 ;  /* 0x0000008606009985 */ /* 0x0009e2000c101b3c */
[----:B---3--:R-:W-:-:S03]  /*26320*/  @!P4 LEA R14, P5, R27, R2, 0x2 ;  /* 0x000000021b0ec211 */ /* 0x008fc600078a10ff */
[----:B------:R4:W-:Y:S01]  /*26330*/  @!P0 ST.E.64 desc[UR60][R12.64], R136 ;  /* 0x000000880c008985 */ /* 0x0009e2000c101b3c */
[-C--:B------:R-:W-:Y:S01]  /*26340*/  @!P4 LEA.HI.X R15, R27, R3.reuse, R0, 0x2, P5 ;  /* 0x000000031b0fc211 */ /* 0x080fe200028f1400 */
[----:B------:R-:W-:Y:S01]  /*26350*/  VIADD R27, R225, 0xb8 ;  /* 0x000000b8e11b7836 */ /* 0x000fe20000000000 */
[----:B------:R-:W-:Y:S02]  /*26360*/  SHF.R.S32.HI R0, RZ, 0x1f, R25 ;  /* 0x0000001fff007819 */ /* 0x000fe40000011419 */
[----:B0-----:R-:W-:Y:S01]  /*26370*/  @!P3 LEA R20, P5, R25, R2, 0x2 ;  /* 0x000000021914b211 */ /* 0x001fe200078a10ff */
[----:B------:R4:W-:Y:S01]  /*26380*/  @!P4 ST.E.64 desc[UR60][R14.64], R138 ;  /* 0x0000008a0e00c985 */ /* 0x0009e2000c101b3c */
[----:B------:R-:W-:Y:S02]  /*26390*/  ISETP.GE.AND P0, PT, R27, UR4, PT ;  /* 0x000000041b007c0c */ /* 0x000fe4000bf06270 */
[----:B------:R-:W-:Y:S02]  /*263a0*/  @!P3 LEA.HI.X R21, R25, R3, R0, 0x2, P5 ;  /* 0x000000031915b211 */ /* 0x000fe400028f1400 */
[----:B------:R-:W-:-:S02]  /*263b0*/  SHF.R.S32.HI R0, RZ, 0x1f, R29 ;  /* 0x0000001fff007819 */ /* 0x000fc4000001141d */
[C---:B------:R-:W-:Y:S01]  /*263c0*/  @!P6 LEA R24, P5, R29.reuse, R2, 0x2 ;  /* 0x000000021d18e211 */ /* 0x040fe200078a10ff */
[----:B------:R4:W-:Y:S03]  /*263d0*/  @!P3 ST.E.64 desc[UR60][R20.64], R110 ;  /* 0x0000006e1400b985 */ /* 0x0009e6000c101b3c */
[----:B------:R-:W-:-:S05]  /*263e0*/  @!P6 LEA.HI.X R25, R29, R3, R0, 0x2, P5 ;  /* 0x000000031d19e211 */ /* 0x000fca00028f1400 */
[----:B------:R4:W-:Y:S01]  /*263f0*/  @!P6 ST.E.64 desc[UR60][R24.64], R114 ;  /* 0x000000721800e985 */ /* 0x0009e2000c101b3c */
[----:B------:R-:W-:Y:S05]  /*26400*/  @P0 BRA `(.L_x_5950) ;  /* 0x0000000c00680947 */ /* 0x000fea0003800000 */
[----:B------:R-:W-:Y:S02]  /*26410*/  LEA R2, P0, R27, R2, 0x2 ;  /* 0x000000021b027211 */ /* 0x000fe400078010ff */
[----:B------:R-:W-:-:S04]  /*26420*/  SHF.R.S32.HI R0, RZ, 0x1f, R27 ;  /* 0x0000001fff007819 */ /* 0x000fc8000001141b */
[----:B------:R-:W-:-:S05]  /*26430*/  LEA.HI.X R3, R27, R3, R0, 0x2, P0 ;  /* 0x000000031b037211 */ /* 0x000fca00000f1400 */
[----:B------:R0:W-:Y:S01]  /*26440*/  ST.E.64 desc[UR60][R2.64], R118 ;  /* 0x0000007602007985 */ /* 0x0001e2000c101b3c */
[----:B------:R-:W-:Y:S05]  /*26450*/  BRA `(.L_x_5950) ;  /* 0x0000000c00547947 */ /* 0x000fea0003800000 */
.L_x_5941:
        /* <DEDUP_REMOVED lines=26> */
.L_x_5953:
[----:B------:R-:W2:Y:S01]  /*26600*/  LDL.LU R2, [R1+0x68] ;  /* 0x0000680001027983 */ /* 0x000ea20000300800 */
[----:B------:R-:W-:Y:S01]  /*26610*/  BSSY B1, `(.L_x_5954) ;  /* 0x0000035000017945 */ /* 0x000fe20003800000 */
[----:B------:R-:W-:Y:S02]  /*26620*/  SEL R33, R230, RZ, !P0 ;  /* 0x000000ffe6217207 */ /* 0x000fe40004000000 */
[----:B-----5:R-:W-:Y:S02]  /*26630*/  SHF.R.S32.HI R26, RZ, 0x1f, R25 ;  /* 0x0000001fff1a7819 */ /* 0x020fe40000011419 */
[----:B--2---:R-:W-:Y:S01]  /*26640*/  SEL R28, R2, RZ, !P0 ;  /* 0x000000ff021c7207 */ /* 0x004fe20004000000 */
        /* <DEDUP_REMOVED lines=15> */
[----:B-1----:R-:W1:Y:S08]  /*26740*/  @P1 LDC R8, c[0x0][0xbec] ;  /* 0x0002fb00ff081b82 */ /* 0x002e700000000800 */
[----:B------:R-:W0:Y:S08]  /*26750*/  LDC.64 R4, c[0x0][R24+0x210] ;  /* 0x0000840018047b82 */ /* 0x000e300000000a00 */
[----:B------:R-:W5:Y:S01]  /*26760*/  @P1 LDC R31, c[0x0][0xbf0] ;  /* 0x0002fc00ff1f1b82 */ /* 0x000f620000000800 */
[----:B-1----:R-:W-:-:S07]  /*26770*/  @P1 IMAD.HI.U32 R8, R35, R8, RZ ;  /* 0x0000000823081227 */ /* 0x002fce00078e00ff */
[----:B--2---:R-:W1:Y:S01]  /*26780*/  @!P0 LDC R2, c[0x0][0xb50] ;  /* 0x0002d400ff028b82 */ /* 0x004e620000000800 */
        /* <DEDUP_REMOVED lines=10> */
[----:B------:R-:W-:Y:S02]  /*26830*/  IMAD.MOV R12, RZ, RZ, -R27 ;  /* 0x000000ffff0c7224 */ /* 0x000fe400078e0a1b */
[----:B------:R-:W-:Y:S02]  /*26840*/  IMAD.IADD R31, R21, 0x1, R31 ;  /* 0x00000001151f7824 */ /* 0x000fe400078e021f */
[----:B------:R-:W-:-:S04]  /*26850*/  IMAD.WIDE.U32 R6, R14, R13, RZ ;  /* 0x0000000d0e067225 */ /* 0x000fc800078e00ff */
[----:B------:R-:W-:Y:S02]  /*26860*/  IMAD R15, R15, R13, RZ ;  /* 0x0000000d0f0f7224 */ /* 0x000fe400078e02ff */
[----:B------:R-:W-:Y:S01]  /*26870*/  IMAD R13, R37, R12, R35 ;  /* 0x0000000c250d7224 */ /* 0x000fe200078e0223 */
[----:B------:R-:W-:Y:S01]  /*26880*/  IADD3.X R12, R31, R29, R26, P1, P3 ;  /* 0x0000001d1f0c7210 */ /* 0x000fe20000fe641a */
[----:B------:R-:W-:Y:S01]  /*26890*/  IMAD.IADD R15, R7, 0x1, R15 ;  /* 0x00000001070f7824 */ /* 0x000fe200078e020f */
[----:B------:R-:W-:Y:S01]  /*268a0*/  IADD3 R6, P0, P1, R27, R8, R6 ;  /* 0x000000081b067210 */ /* 0x000fe2000791e006 */
[----:B0-----:R-:W-:Y:S01]  /*268b0*/  IMAD R5, R5, R13, RZ ;  /* 0x0000000d05057224 */ /* 0x001fe200078e02ff */
[----:B------:R-:W-:-:S04]  /*268c0*/  SHF.R.S32.HI R27, RZ, 0x1f, R27 ;  /* 0x0000001fff1b7819 */ /* 0x000fc8000001141b */
[----:B------:R-:W-:Y:S02]  /*268d0*/  IADD3.X R7, R27, R12, R15, P0, P1 ;  /* 0x0000000c1b077210 */ /* 0x000fe400007e240f */
[----:B------:R-:W-:-:S05]  /*268e0*/  SHF.R.S32.HI R15, RZ, 0x1f, R13 ;  /* 0x0000001fff0f7819 */ /* 0x000fca000001140d */
[C---:B------:R-:W-:Y:S02]  /*268f0*/  IMAD R15, R4.reuse, R15, R5 ;  /* 0x0000000f040f7224 */ /* 0x040fe400078e0205 */
[----:B------:R-:W-:-:S04]  /*26900*/  IMAD.WIDE.U32 R4, R4, R13, R6 ;  /* 0x0000000d04047225 */ /* 0x000fc800078e0006 */
[----:B------:R-:W-:Y:S01]  /*26910*/  IMAD.IADD R5, R5, 0x1, R15 ;  /* 0x0000000105057824 */ /* 0x000fe200078e020f */
[----:B-1----:R-:W-:-:S04]  /*26920*/  LEA R2, P0, R4, R2, 0x2 ;  /* 0x0000000204027211 */ /* 0x002fc800078010ff */
[----:B--2---:R-:W-:Y:S01]  /*26930*/  LEA.HI.X R3, R4, R3, R5, 0x2, P0 ;  /* 0x0000000304037211 */ /* 0x004fe200000f1405 */
[----:B------:R-:W-:-:S05]  /*26940*/  IMAD.MOV.U32 R5, RZ, RZ, -0x800000 ;  /* 0xff800000ff057424 */ /* 0x000fca00078e00ff */
[----:B------:R2:W-:Y:S03]  /*26950*/  STG.E desc[UR60][R2.64], R5 ;  /* 0x0000000502007986 */ /* 0x0005e6000c10193c */
.L_x_5955:
[----:B------:R-:W-:Y:S05]  /*26960*/  BSYNC B1 ;  /* 0x0000000000017941 */ /* 0x000fea0003800000 */
.L_x_5954:
        /* <DEDUP_REMOVED lines=23> */
[----:B-1----:R-:W-:Y:S02]  /*26ae0*/  IMAD.IADD R8, R223, 0x1, R4 ;  /* 0x00000001df087824 */ /* 0x002fe400078e0204 */
        /* <DEDUP_REMOVED lines=33> */
[----:B------:R1:W2:Y:S01]  /*26d00*/  SHFL.IDX PT, R2, R4, RZ, 0x181f ;  /* 0x00181fff04027589 */ /* 0x0002a200000e0000 */
[----:B------:R-:W-:Y:S01]  /*26d10*/  VIADD R15, R21, 0x80 ;  /* 0x00000080150f7836 */ /* 0x000fe20000000000 */
[----:B------:R-:W-:Y:S02]  /*26d20*/  SHF.R.S32.HI R14, RZ, 0x1f, R21 ;  /* 0x0000001fff0e7819 */ /* 0x000fe40000011415 */
[----:B------:R1:W3:Y:S01]  /*26d30*/  SHFL.IDX PT, R0, R5, RZ, 0x181f ;  /* 0x00181fff05007589 */ /* 0x0002e200000e0000 */
[----:B------:R-:W-:Y:S02]  /*26d40*/  SHF.R.S32.HI R6, RZ, 0x1f, R7 ;  /* 0x0000001fff067819 */ /* 0x000fe40000011407 */
[----:B------:R-:W-:Y:S01]  /*26d50*/  SHF.R.S32.HI R12, RZ, 0x1f, R15 ;  /* 0x0000001fff0c7819 */ /* 0x000fe2000001140f */
[----:B------:R-:W-:Y:S06]  /*26d60*/  @P2 BRA `(.L_x_5957) ;  /* 0x0000000000342947 */ /* 0x000fec0003800000 */
[----:B------:R-:W-:Y:S02]  /*26d70*/  ULDC UR4, c[0x0][0xac8] ;  /* 0x0002b20000047ab9 */ /* 0x000fe40000000800 */
[----:B------:R-:W-:Y:S02]  /*26d80*/  ISETP.GE.AND P4, PT, R21, UR4, PT ;  /* 0x0000000415007c0c */ /* 0x000fe4000bf86270 */
[----:B------:R-:W-:Y:S02]  /*26d90*/  ISETP.GE.AND P3, PT, R7, UR4, PT ;  /* 0x0000000407007c0c */ /* 0x000fe4000bf66270 */
[----:B------:R-:W-:-:S09]  /*26da0*/  ISETP.GE.AND P2, PT, R15, UR4, PT ;  /* 0x000000040f007c0c */ /* 0x000fd2000bf46270 */
[-C--:B--2---:R-:W-:Y:S02]  /*26db0*/  @!P4 LEA R24, P6, R21, R2.reuse, 0x1 ;  /* 0x000000021518c211 */ /* 0x084fe400078c08ff */
[----:B------:R-:W-:Y:S02]  /*26dc0*/  @!P3 LEA R26, P5, R7, R2, 0x1 ;  /* 0x00000002071ab211 */ /* 0x000fe400078a08ff */
[----:B---3--:R-:W-:Y:S02]  /*26dd0*/  @!P4 LEA.HI.X R25, R21, R0, R14, 0x1, P6 ;  /* 0x000000001519c211 */ /* 0x008fe400030f0c0e */
[----:B------:R-:W-:Y:S02]  /*26de0*/  @!P2 LEA R2, P6, R15, R2, 0x1 ;  /* 0x000000020f02a211 */ /* 0x000fe400078c08ff */
[-C--:B------:R-:W-:Y:S01]  /*26df0*/  @!P3 LEA.HI.X R27, R7, R0.reuse, R6, 0x1, P5 ;  /* 0x00000000071bb211 */ /* 0x080fe200028f0c06 */
[----:B------:R4:W-:Y:S01]  /*26e00*/  @!P4 ST.E.128 desc[UR60][R24.64], RZ ;  /* 0x000000ff1800c985 */ /* 0x0009e2000c101d3c */
[----:B------:R-:W-:-:S03]  /*26e10*/  @!P2 LEA.HI.X R3, R15, R0, R12, 0x1, P6 ;  /* 0x000000000f03a211 */ /* 0x000fc600030f0c0c */
[----:B------:R4:W-:Y:S04]  /*26e20*/  @!P3 ST.E.128 desc[UR60][R26.64], RZ ;  /* 0x000000ff1a00b985 */ /* 0x0009e8000c101d3c */
[----:B------:R4:W-:Y:S02]  /*26e30*/  @!P2 ST.E.128 desc[UR60][R2.64], RZ ;  /* 0x000000ff0200a985 */ /* 0x0009e4000c101d3c */
.L_x_5957:
[----:B------:R-:W-:Y:S05]  /*26e40*/  BSYNC B1 ;  /* 0x0000000000017941 */ /* 0x000fea0003800000 */
.L_x_5956:
[----:B---3--:R3:W0:Y:S01]  /*26e50*/  SHFL.IDX PT, R0, R5, 0x1, 0x181f ;  /* 0x00381f0005007f89 */ /* 0x00862200000e0000 */
[----:B------:R-:W-:Y:S03]  /*26e60*/  BSSY B1, `(.L_x_5958) ;  /* 0x0000010000017945 */ /* 0x000fe60003800000 */
[----:B--2-4-:R3:W2:Y:S01]  /*26e70*/  SHFL.IDX PT, R2, R4, 0x1, 0x181f ;  /* 0x00381f0004027f89 */ /* 0x0146a200000e0000 */
[----:B------:R-:W-:Y:S05]  /*26e80*/  @P0 BRA `(.L_x_5959) ;  /* 0x0000000000340947 */ /* 0x000fea0003800000 */
[----:B------:R-:W-:Y:S02]  /*26e90*/  ULDC UR4, c[0x0][0xac8] ;  /* 0x0002b20000047ab9 */ /* 0x000fe40000000800 */
        /* <DEDUP_REMOVED lines=12> */
.L_x_5959:
[----:B------:R-:W-:Y:S05]  /*26f60*/  BSYNC B1 ;  /* 0x0000000000017941 */ /* 0x000fea0003800000 */
.L_x_5958:
[----:B0-----:R0:W0:Y:S01]  /*26f70*/  SHFL.IDX PT, R0, R5, 0x2, 0x181f ;  /* 0x00581f0005007f89 */ /* 0x00102200000e0000 */
[----:B------:R-:W-:Y:S03]  /*26f80*/  BSSY B1, `(.L_x_5960) ;  /* 0x0000010000017945 */ /* 0x000fe60003800000 */
[----:B--2-4-:R2:W4:Y:S01]  /*26f90*/  SHFL.IDX PT, R2, R4, 0x2, 0x181f ;  /* 0x00581f0004027f89 */ /* 0x01452200000e0000 */
        /* <DEDUP_REMOVED lines=14> */
.L_x_5961:
[----:B------:R-:W-:Y:S05]  /*27080*/  BSYNC B1 ;  /* 0x0000000000017941 */ /* 0x000fea0003800000 */
.L_x_5960:
[----:B0-----:R-:W-:Y:S01]  /*27090*/  VIADD R0, R8, 0x60 ;  /* 0x0000006008007836 */ /* 0x001fe20000000000 */
[----:B-1-3--:R-:W0:Y:S04]  /*270a0*/  SHFL.IDX PT, R5, R5, 0x3, 0x181f ;  /* 0x00781f0005057f89 */ /* 0x00ae2800000e0000 */
[----:B------:R-:W-:Y:S01]  /*270b0*/  ISETP.GE.AND P0, PT, R0, R13, PT ;  /* 0x0000000d0000720c */ /* 0x000fe20003f06270 */
[----:B----4-:R1:W3:-:S12]  /*270c0*/  SHFL.IDX PT, R2, R4, 0x3, 0x181f ;  /* 0x00781f0004027f89 */ /* 0x0102d800000e0000 */
[----:B-1----:R-:W-:Y:S05]  /*270d0*/  @P0 BRA `(.L_x_5950) ;  /* 0x0000000000340947 */ /* 0x002fea0003800000 */
        /* <DEDUP_REMOVED lines=13> */
.L_x_5950:
[----:B------:R-:W-:Y:S05]  /*271b0*/  BSYNC B0 ;  /* 0x0000000000007941 */ /* 0x000fea0003800000 */
.L_x_5940:
[----:B------:R-:W-:Y:S02]  /*271c0*/  ULDC UR4, c[0x0][0xc3c] ;  /* 0x00030f0000047ab9 */ /* 0x000fe40000000800 */
[----:B-1----:R-:W-:-:S13]  /*271d0*/  ISETP.GE.AND P0, PT, R11, UR4, PT ;  /* 0x000000040b007c0c */ /* 0x002fda000bf06270 */
[----:B------:R-:W-:Y:S05]  /*271e0*/  @!P0 BRA `(.L_x_5962) ;  /* 0xfffffda000308947 */ /* 0x000fea000383ffff */
[----:B------:R-:W-:Y:S05]  /*271f0*/  BRA `(.L_x_5731) ;  /* 0x00000090002c7947 */ /* 0x000fea0003800000 */
.L_x_5729:
        /* <DEDUP_REMOVED lines=20> */
.L_x_5963:
        /* <DEDUP_REMOVED lines=43> */
.L_x_5967:
        /* <DEDUP_REMOVED lines=39> */
.L_x_5965:
        /* <DEDUP_REMOVED lines=12> */
.L_x_5968:
        /* <DEDUP_REMOVED lines=63> */
.L_x_5969:
        /* <DEDUP_REMOVED lines=61> */
.L_x_5970:
[----:B01----:R-:W-:-:S05]  /*280e0*/  LOP3.LUT R3, RZ, R2, RZ, 0x33, !PT ;  /* 0x00000002ff037212 */ /* 0x003fca00078e33ff */
[----:B------:R-:W-:-:S05]  /*280f0*/  IMAD.IADD R2, R4, 0x1, R3 ;  /* 0x0000000104027824 */ /* 0x000fca00078e0203 */
[----:B------:R1:W-:Y:S01]  /*28100*/  STL [R1+0x4], R2 ;  /* 0x0000040201007387 */ /* 0x0003e20000100800 */
[----:B------:R-:W-:Y:S05]  /*28110*/  BRA `(.L_x_5971) ;  /* 0x0000000000107947 */ /* 0x000fea0003800000 */
.L_x_5966:
[----:B------:R-:W-:Y:S01]  /*28120*/  IMAD.U32 R2, RZ, RZ, UR6 ;  /* 0x00000006ff027e24 */ /* 0x000fe2000f8e00ff */
[----:B------:R0:W-:Y:S04]  /*28130*/  STL [R1+0x4], RZ ;  /* 0x000004ff01007387 */ /* 0x0001e80000100800 */
[----:B------:R0:W-:Y:S04]  /*28140*/  STL [R1+0x8], RZ ;  /* 0x000008ff01007387 */ /* 0x0001e80000100800 */
[----:B------:R0:W-:Y:S02]  /*28150*/  STL [R1], R2 ;  /* 0x0000000201007387 */ /* 0x0001e40000100800 */
.L_x_5971:
        /* <DEDUP_REMOVED lines=10> */
.L_x_5964:
        /* <DEDUP_REMOVED lines=10> */
[----:B------:R-:W4:Y:S01]  /*282a0*/  S2UR UR5, SR_CgaCtaId ;  /* 0x00000000000579c3 */ /* 0x000f220000008800 */
[----:B------:R-:W-:Y:S01]  /*282b0*/  LOP3.LUT R5, R6, 0x7f, RZ, 0xc0, !PT ;  /* 0x0000007f06057812 */ /* 0x000fe200078ec0ff */
[----:B------:R-:W-:Y:S01]  /*282c0*/  UMOV UR4, 0x400 ;  /* 0x0000040000047882 */ /* 0x000fe20000000000 */
[----:B------:R-:W-:Y:S01]  /*282d0*/  BSSY B8, `(.L_x_5972) ;  /* 0x00007c3000087945 */ /* 0x000fe20003800000 */
[----:B------:R-:W-:Y:S01]  /*282e0*/  IMAD.MOV.U32 R19, RZ, RZ, RZ ;  /* 0x000000ffff137224 */ /* 0x000fe200078e00ff */
[C---:B------:R-:W-:Y:S01]  /*282f0*/  ISETP.NE.AND P1, PT, R5.reuse, RZ, PT ;  /* 0x000000ff0500720c */ /* 0x040fe20003f25270 */
[----:B01----:R-:W-:Y:S01]  /*28300*/  IMAD.SHL.U32 R2, R5, 0x8, RZ ;  /* 0x0000000805027824 */ /* 0x003fe200078e00ff */
[----:B------:R-:W-:Y:S01]  /*28310*/  ULDC.64 UR36, c[0x0][0x198] ;  /* 0x0000660000247ab9 */ /* 0x000fe20000000a00 */
        /* <DEDUP_REMOVED lines=21> */
[----:B------:R-:W-:Y:S02]  /*28470*/  IMAD R2, R3, 0x2, R18 ;  /* 0x0000000203027824 */ /* 0x000fe400078e0212 */
[----:B------:R-:W-:-:S03]  /*28480*/  IMAD.MOV.U32 R3, RZ, RZ, 0x1 ;  /* 0x00000001ff037424 */ /* 0x000fc600078e00ff */
[----:B------:R0:W-:Y:S01]  /*28490*/  STL [R1+0x30], R2 ;  /* 0x0000300201007387 */ /* 0x0001e20000100800 */
[----:B------:R-:W-:-:S03]  /*284a0*/  @P0 LOP3.LUT R4, R4, 0x8, RZ, 0xfc, !PT ;  /* 0x0000000804040812 */ /* 0x000fc600078efcff */
[----:B------:R-:W-:Y:S04]  /*284b0*/  STL [R1+0x64], RZ ;  /* 0x000064ff01007387 */ /* 0x000fe80000100800 */
[----:B------:R-:W-:Y:S01]  /*284c0*/  STL [R1+0x10], R4 ;  /* 0x0000100401007387 */ /* 0x000fe20000100800 */
[----:B0-----:R-:W-:-:S05]  /*284d0*/  IMAD.MOV.U32 R2, RZ, RZ, 0x1 ;  /* 0x00000001ff027424 */ /* 0x001fca00078e00ff */
[----:B------:R0:W-:Y:S04]  /*284e0*/  STL [R1+0x24], R2 ;  /* 0x0000240201007387 */ /* 0x0001e80000100800 */
[----:B------:R1:W-:Y:S04]  /*284f0*/  STL [R1+0x20], RZ ;  /* 0x000020ff01007387 */ /* 0x0003e80000100800 */
[----:B------:R1:W-:Y:S01]  /*28500*/  STL [R1+0x18], R3 ;  /* 0x0000180301007387 */ /* 0x0003e20000100800 */
[C---:B0-----:R-:W-:Y:S02]  /*28510*/  LOP3.LUT R2, R0.reuse, 0x40, RZ, 0xfc, !PT ;  /* 0x0000004000027812 */ /* 0x041fe400078efcff */
[----:B------:R-:W-:-:S07]  /*28520*/  LOP3.LUT R0, R0, 0x80, RZ, 0xfc, !PT ;  /* 0x0000008000007812 */ /* 0x000fce00078efcff */
.L_x_6126:
[----:B------:R-:W2:Y:S01]  /*28530*/  LDL R0, [R1+0xc] ;  /* 0x00000c0001007983 */ /* 0x000ea20000100800 */
[----:B-1----:R-:W2:Y:S01]  /*28540*/  LDC.64 R2, c[0x0][0xc88] ;  /* 0x00032200ff027b82 */ /* 0x002ea20000000a00 */
[----:B------:R-:W-:Y:S05]  /*28550*/  YIELD ;  /* 0x0000000000007946 */ /* 0x000fea0003800000 */
[----:B------:R-:W-:Y:S01]  /*28560*/  ULDC.64 UR4, c[0x0][0xa28] ;  /* 0x00028a0000047ab9 */ /* 0x000fe20000000a00 */
[----:B------:R-:W-:Y:S01]  /*28570*/  ULDC.64 UR10, c[0x0][0xa18] ;  /* 0x00028600000a7ab9 */ /* 0x000fe20000000a00 */
[----:B------:R-:W-:Y:S01]  /*28580*/  ISETP.NE.U32.AND P0, PT, RZ, UR4, PT ;  /* 0x00000004ff007c0c */ /* 0x000fe2000bf05070 */
[----:B------:R-:W-:Y:S01]  /*28590*/  ULDC.64 UR6, c[0x0][0xa08] ;  /* 0x0002820000067ab9 */ /* 0x000fe20000000a00 */
[----:B--2---:R-:W-:Y:S01]  /*285a0*/  IMAD.WIDE R2, R0, 0x4, R2 ;  /* 0x0000000400027825 */ /* 0x004fe200078e0202 */
[----:B------:R-:W-:-:S04]  /*285b0*/  ULDC.64 UR8, c[0x0][0xa10] ;  /* 0x0002840000087ab9 */ /* 0x000fc80000000a00 */
[----:B0-----:R-:W2:Y:S01]  /*285c0*/  LDG.E R4, desc[UR60][R2.64] ;  /* 0x0000003c02047981 */ /* 0x001ea2000c1e1900 */
[----:B------:R-:W-:Y:S01]  /*285d0*/  ISETP.NE.AND.EX P0, PT, RZ, UR5, PT, P0 ;  /* 0x00000005ff007c0c */ /* 0x000fe2000bf05300 */
[----:B------:R-:W-:Y:S01]  /*285e0*/  IMAD.MOV.U32 R0, RZ, RZ, RZ ;  /* 0x000000ffff007224 */ /* 0x000fe200078e00ff */
[----:B------:R-:W-:-:S04]  /*285f0*/  ISETP.NE.U32.AND P3, PT, RZ, UR10, PT ;  /* 0x0000000aff007c0c */ /* 0x000fc8000bf65070 */
[----:B------:R-:W-:Y:S01]  /*28600*/  ISETP.NE.AND.EX P3, PT, RZ, UR11, PT, P3 ;  /* 0x0000000bff007c0c */ /* 0x000fe2000bf65330 */
[----:B------:R-:W-:Y:S01]  /*28610*/  IMAD.MOV.U32 R12, RZ, RZ, RZ ;  /* 0x000000ffff0c7224 */ /* 0x000fe200078e00ff */
[----:B--2---:R-:W-:Y:S01]  /*28620*/  SHF.R.S32.HI R5, RZ, 0x1f, R4 ;  /* 0x0000001fff057819 */ /* 0x004fe20000011404 */
[----:B------:R-:W-:-:S04]  /*28630*/  IMAD.SHL.U32 R15, R4, 0x4, RZ ;  /* 0x00000004040f7824 */ /* 0x000fc800078e00ff */
        /* <DEDUP_REMOVED lines=45> */
[----:B------:R-:W2:Y:S04]  /*28910*/  LDG.E R12, desc[UR60][R2.64] ;  /* 0x0000003c020c7981 */ /* 0x000ea8000c1e1900 */
[----:B------:R-:W2:Y:S02]  /*28920*/  LDG.E R2, desc[UR60][R2.64+0x4] ;  /* 0x0000043c02027981 */ /* 0x000ea4000c1e1900 */
[----:B--2--5:R-:W-:-:S05]  /*28930*/  IMAD.IADD R13, R2, 0x1, -R12 ;  /* 0x00000001020d7824 */ /* 0x024fca00078e0a0c */
[----:B------:R0:W-:Y:S02]  /*28940*/  STL [R1+0x50], R13 ;  /* 0x0000500d01007387 */ /* 0x0001e40000100800 */
.L_x_5973:
        /* <DEDUP_REMOVED lines=14> */
[----:B-1----:R-:W-:-:S04]  /*28a30*/  IADD3 R2, P1, R15, UR4, RZ ;  /* 0x000000040f027c10 */ /* 0x002fc8000ff3e0ff */
[----:B------:R-:W-:-:S05]  /*28a40*/  IADD3.X R3, R14, UR5, RZ, P1, !PT ;  /* 0x000000050e037c10 */ /* 0x000fca0008ffe4ff */
[----:B------:R2:W5:Y:S01]  /*28a50*/  LDG.E R8, desc[UR60][R2.64] ;  /* 0x0000003c02087981 */ /* 0x000562000c1e1900 */
[----:B------:R-:W-:Y:S05]  /*28a60*/  BRA `(.L_x_5975) ;  /* 0x0000000000107947 */ /* 0x000fea0003800000 */
.L_x_5974:
[----:B------:R-:W-:Y:S05]  /*28a70*/  @!P2 BRA `(.L_x_5975) ;  /* 0x00000000000ca947 */ /* 0x000fea0003800000 */
[----:B------:R-:W2:Y:S04]  /*28a80*/  LDG.E R8, desc[UR60][R6.64] ;  /* 0x0000003c06087981 */ /* 0x000ea8000c1e1900 */
[----:B------:R-:W2:Y:S02]  /*28a90*/  LDG.E R6, desc[UR60][R6.64+0x4] ;  /* 0x0000043c06067981 */ /* 0x000ea4000c1e1900 */
[----:B--2---:R-:W-:-:S07]  /*28aa0*/  IMAD.IADD R8, R6, 0x1, -R8 ;  /* 0x0000000106087824 */ /* 0x004fce00078e0a08 */
.L_x_5975:
[----:B-12---:R-:W2:Y:S01]  /*28ab0*/  @P0 LDG.E R2, desc[UR60][R4.64] ;  /* 0x0000003c04020981 */ /* 0x006ea2000c1e1900 */
[----:B------:R-:W1:Y:S03]  /*28ac0*/  LDC R3, c[0x0][0x448] ;  /* 0x00011200ff037b82 */ /* 0x000e660000000800 */
[----:B------:R-:W3:Y:S04]  /*28ad0*/  LDL R6, [R1+0x4] ;  /* 0x0000040001067983 */ /* 0x000ee80000100800 */
[----:B------:R4:W2:Y:S01]  /*28ae0*/  @P0 LDG.E R4, desc[UR60][R4.64+0x4] ;  /* 0x0000043c04040981 */ /* 0x0008a2000c1e1900 */
[----:B-1----:R-:W-:-:S13]  /*28af0*/  ISETP.NE.AND P1, PT, R3, 0x1, PT ;  /* 0x000000010300780c */ /* 0x002fda0003f25270 */
[----:B------:R-:W1:Y:S08]  /*28b00*/  @P1 LDC R3, c[0x0][0x44c] ;  /* 0x00011300ff031b82 */ /* 0x000e700000000800 */
[----:B----4-:R-:W4:Y:S01]  /*28b10*/  @P1 LDC R5, c[0x0][0x450] ;  /* 0x00011400ff051b82 */ /* 0x010f220000000800 */
[----:B-----5:R-:W-:Y:S01]  /*28b20*/  IMAD.IADD R7, R8, 0x1, -R0 ;  /* 0x0000000108077824 */ /* 0x020fe200078e0a00 */
[----:B------:R-:W-:-:S05]  /*28b30*/  LOP3.LUT R11, R17, 0xff, RZ, 0xc0, !PT ;  /* 0x000000ff110b7812 */ /* 0x000fca00078ec0ff */
[----:B------:R0:W-:Y:S01]  /*28b40*/  STL [R1+0x60], R11 ;  /* 0x0000600b01007387 */ /* 0x0001e20000100800 */
[----:B------:R-:W-:Y:S01]  /*28b50*/  BSSY B0, `(.L_x_5976) ;  /* 0x0000034000007945 */ /* 0x000fe20003800000 */
[----:B------:R-:W-:Y:S01]  /*28b60*/  SHF.R.U32.HI R17, RZ, 0x10, R17 ;  /* 0x00000010ff117819 */ /* 0x000fe20000011611 */
[----:B--2---:R-:W-:Y:S02]  /*28b70*/  @P0 IMAD.IADD R9, R4, 0x1, -R2 ;  /* 0x0000000104090824 */ /* 0x004fe400078e0a02 */
[----:B---3--:R-:W-:-:S04]  /*28b80*/  IMAD.SHL.U32 R2, R6, 0x80, RZ ;  /* 0x0000008006027824 */ /* 0x008fc800078e00ff */
[----:B------:R-:W-:-:S04]  /*28b90*/  VIADD R2, R2, 0x7f ;  /* 0x0000007f02027836 */ /* 0x000fc80000000000 */
[----:B-1----:R-:W-:-:S04]  /*28ba0*/  @P1 IMAD.HI.U32 R0, R2, R3, RZ ;  /* 0x0000000302001227 */ /* 0x002fc800078e00ff */
[----:B------:R-:W-:Y:S01]  /*28bb0*/  IMAD.MOV.U32 R4, RZ, RZ, R2 ;  /* 0x000000ffff047224 */ /* 0x000fe200078e0002 */
[----:B----4-:R-:W-:Y:S01]  /*28bc0*/  @P1 SHF.R.U32.HI R4, RZ, R5, R0 ;  /* 0x00000005ff041219 */ /* 0x010fe20000011600 */
[----:B------:R-:W-:Y:S02]  /*28bd0*/  IMAD.IADD R0, R7, 0x1, R9 ;  /* 0x0000000107007824 */ /* 0x000fe400078e0209 */
[----:B------:R-:W-:Y:S02]  /*28be0*/  IMAD.MOV.U32 R2, RZ, RZ, RZ ;  /* 0x000000ffff027224 */ /* 0x000fe400078e00ff */
[C---:B------:R-:W-:Y:S01]  /*28bf0*/  VIADD R3, R0.reuse, 0x6f ;  /* 0x0000006f00037836 */ /* 0x040fe20000000000 */
[----:B------:R-:W-:-:S03]  /*28c00*/  IADD3 R21, R0, 0x70, -R13 ;  /* 0x0000007000157810 */ /* 0x000fc60007ffe80d */
[----:B------:R-:W-:-:S04]  /*28c10*/  IMAD.HI R5, R3, -0x6db6db6d, R2 ;  /* 0x9249249303057827 */ /* 0x000fc800078e0202 */
[----:B------:R-:W-:-:S04]  /*28c20*/  IMAD.IADD R3, R21, 0x1, R4 ;  /* 0x0000000115037824 */ /* 0x000fc800078e0204 */
[----:B------:R-:W-:Y:S01]  /*28c30*/  IMAD.HI R2, R3, -0x6db6db6d, R2 ;  /* 0x9249249303027827 */ /* 0x000fe200078e0202 */
[----:B------:R-:W-:-:S04]  /*28c40*/  SHF.R.U32.HI R20, RZ, 0x1f, R5 ;  /* 0x0000001fff147819 */ /* 0x000fc80000011605 */
[----:B------:R-:W-:Y:S02]  /*28c50*/  SHF.R.U32.HI R6, RZ, 0x1f, R2 ;  /* 0x0000001fff067819 */ /* 0x000fe40000011602 */
[----:B------:R-:W-:Y:S02]  /*28c60*/  LEA.HI.SX32 R20, R5, R20, 0x1a ;  /* 0x0000001405147211 */ /* 0x000fe400078fd2ff */
[----:B------:R-:W-:-:S04]  /*28c70*/  LEA.HI.SX32 R6, R2, R6, 0x1a ;  /* 0x0000000602067211 */ /* 0x000fc800078fd2ff */
[----:B------:R-:W-:-:S04]  /*28c80*/  VIMNMX R6, R20, R6, PT ;  /* 0x0000000614067248 */ /* 0x000fc80003fe0100 */
[----:B------:R-:W-:Y:S01]  /*28c90*/  ISETP.GE.AND P1, PT, R6, 0x1, PT ;  /* 0x000000010600780c */ /* 0x000fe20003f26270 */
[----:B------:R-:W-:-:S12]  /*28ca0*/  IMAD.MOV.U32 R0, RZ, RZ, RZ ;  /* 0x000000ffff007224 */ /* 0x000fd800078e00ff */
        /* <DEDUP_REMOVED lines=30> */
.L_x_5977:
[----:B------:R-:W-:Y:S05]  /*28e90*/  BSYNC B0 ;  /* 0x0000000000007941 */ /* 0x000fea0003800000 */
.L_x_5976:
        /* <DEDUP_REMOVED lines=8> */
[----:B------:R-:W-:Y:S02]  /*28f20*/  ISETP.GT.AND P1, PT, R2, R0, PT ;  /* 0x000000000200720c */ /* 0x000fe40003f24270 */
[----:B------:R-:W-:-:S05]  /*28f30*/  SHF.R.U32.HI R4, RZ, 0x4, R0 ;  /* 0x00000004ff047819 */ /* 0x000fca0000011600 */
[----:B------:R-:W-:-:S04]  /*28f40*/  IMAD.WIDE.U32 R4, R4, 0x24924925, RZ ;  /* 0x2492492504047825 */ /* 0x000fc800078e00ff */
[----:B------:R-:W-:Y:S02]  /*28f50*/  IMAD.MOV.U32 R9, RZ, RZ, R5 ;  /* 0x000000ffff097224 */ /* 0x000fe400078e0005 */
[----:B------:R-:W-:Y:S02]  /*28f60*/  @P1 VIADD R3, R2, 0x6f ;  /* 0x0000006f02031836 */ /* 0x000fe40000000000 */
[----:B------:R-:W-:Y:S02]  /*28f70*/  @P1 IMAD.MOV.U32 R2, RZ, RZ, RZ ;  /* 0x000000ffff021224 */ /* 0x000fe400078e00ff */
[----:B------:R-:W-:Y:S02]  /*28f80*/  IMAD.MOV.U32 R7, RZ, RZ, R9 ;  /* 0x000000ffff077224 */ /* 0x000fe400078e0009 */
        /* <DEDUP_REMOVED lines=12> */
.L_x_6169:
[----:B-1----:R-:W-:Y:S02]  /*29050*/  ISETP.NE.AND P0, PT, R14, RZ, PT ;  /* 0x000000ff0e00720c */ /* 0x002fe40003f05270 */
[----:B------:R-:W-:-:S11]  /*29060*/  PLOP3.LUT P2, PT, PT, PT, PT, 0x8, 0x0 ;  /* 0x000000000000781c */ /* 0x000fd60003f4e170 */
[----:B------:R-:W-:Y:S05]  /*29070*/  @P0 BRA `(.L_x_5981) ;  /* 0x00000000000c0947 */ /* 0x000fea0003800000 */
[----:B------:R-:W-:-:S03]  /*29080*/  UMOV UR4, 0xffffffff ;  /* 0xffffffff00047882 */ /* 0x000fc60000000000 */
[----:B------:R-:W-:Y:S05]  /*29090*/  BRA.DIV UR4, `(.L_x_5982) ;  /* 0x0000007e04807947 */ /* 0x000fea000b800000 */
[----:B------:R-:W-:-:S13]  /*290a0*/  ELECT P2, URZ, PT ;  /* 0x00000000003f782f */ /* 0x000fda0003840000 */
.L_x_5981:
        /* <DEDUP_REMOVED lines=9> */
.L_x_6172:
[----:B------:R-:W-:Y:S05]  /*29140*/  BSYNC B1 ;  /* 0x0000000000017941 */ /* 0x000fea0003800000 */
.L_x_5983:
        /* <DEDUP_REMOVED lines=12> */
.L_x_6173:
[----:B------:R-:W-:Y:S05]  /*29210*/  BSYNC B2 ;  /* 0x0000000000027941 */ /* 0x000fea0003800000 */
.L_x_5987:
        /* <DEDUP_REMOVED lines=8> */
.L_x_5990:
[----:B------:R-:W-:Y:S05]  /*292a0*/  BSYNC B2 ;  /* 0x0000000000027941 */ /* 0x000fea0003800000 */
.L_x_5989:
        /* <DEDUP_REMOVED lines=10> */
[----:B--2---:R-:W-:-:S02]  /*29350*/  IMAD R6, R2, 0xa800, R18 ;  /* 0x0000a80002067824 */ /* 0x004fc400078e0212 */
[----:B------:R-:W-:Y:S02]  /*29360*/  VIADD R2, R5, 0x36890 ;  /* 0x0003689005027836 */ /* 0x000fe40000000000 */
[----:B------:R-:W-:-:S07]  /*29370*/  VIADD R4, R6, 0x21400 ;  /* 0x0002140006047836 */ /* 0x000fce0000000000 */
.L_x_5991:
        /* <DEDUP_REMOVED lines=16> */
.L_x_5992:
        /* <DEDUP_REMOVED lines=16> */
.L_x_5993:
        /* <DEDUP_REMOVED lines=13> */
.L_x_6174:
[----:B------:R-:W-:Y:S05]  /*29650*/  BSYNC B2 ;  /* 0x0000000000027941 */ /* 0x000fea0003800000 */
.L_x_5994:
        /* <DEDUP_REMOVED lines=10> */
.L_x_5997:
[----:B------:R-:W-:Y:S05]  /*29700*/  BSYNC B2 ;  /* 0x0000000000027941 */ /* 0x000fea0003800000 */
.L_x_5996:
        /* <DEDUP_REMOVED lines=8> */
.L_x_5998:
        /* <DEDUP_REMOVED lines=15> */
.L_x_5999:
        /* <DEDUP_REMOVED lines=15> */
.L_x_6000:
        /* <DEDUP_REMOVED lines=10> */
.L_x_5986:
[----:B------:R-:W-:Y:S05]  /*29a10*/  BSYNC B1 ;  /* 0x0000000000017941 */ /* 0x000fea0003800000 */
.L_x_5985:
        /* <DEDUP_REMOVED lines=13> */
.L_x_6017:
        /* <DEDUP_REMOVED lines=13> */
.L_x_6175:
[----:B------:R-:W-:Y:S05]  /*29bc0*/  BSYNC B2 ;  /* 0x0000000000027941 */ /* 0x000fea0003800000 */
.L_x_6003:
        /* <DEDUP_REMOVED lines=8> */
.L_x_6006:
[----:B------:R-:W-:Y:S05]  /*29c50*/  BSYNC B2 ;  /* 0x0000000000027941 */ /* 0x000fea0003800000 */
.L_x_6005:
        /* <DEDUP_REMOVED lines=12> */
.L_x_6007:
        /* <DEDUP_REMOVED lines=16> */
.L_x_6008:
        /* <DEDUP_REMOVED lines=16> */
.L_x_6009:
        /* <DEDUP_REMOVED lines=13> */
.L_x_6176:
[----:B------:R-:W-:Y:S05]  /*29ff0*/  BSYNC B2 ;  /* 0x0000000000027941 */ /* 0x000fea0003800000 */
.L_x_6010:
        /* <DEDUP_REMOVED lines=10> */
.L_x_6013:
[----:B------:R-:W-:Y:S05]  /*2a0a0*/  BSYNC B2 ;  /* 0x0000000000027941 */ /* 0x000fea0003800000 */
.L_x_6012:
        /* <DEDUP_REMOVED lines=8> */
.L_x_6014:
        /* <DEDUP_REMOVED lines=15> */
.L_x_6015:
        /* <DEDUP_REMOVED lines=15> */
.L_x_6016:
        /* <DEDUP_REMOVED lines=10> */
.L_x_6002:
[----:B------:R-:W-:Y:S05]  /*2a3b0*/  BSYNC B1 ;  /* 0x0000000000017941 */ /* 0x000fea0003800000 */
.L_x_6001:
        /* <DEDUP_REMOVED lines=12> */
.L_x_5979:
[----:B------:R-:W-:Y:S05]  /*2a480*/  BSYNC B0 ;  /* 0x0000000000007941 */ /* 0x000fea0003800000 */
.L_x_5978:
        /* <DEDUP_REMOVED lines=12> */
[----:B-1----:R-:W-:Y:S01]  /*2a550*/  @P0 SHF.R.U32.HI R0, RZ, R3, R2 ;  /* 0x00000003ff000219 */ /* 0x002fe20000011602 */
[----:B------:R-:W-:-:S04]  /*2a560*/  IMAD.MOV.U32 R2, RZ, RZ, RZ ;  /* 0x000000ffff027224 */ /* 0x000fc800078e00ff */
[----:B------:R-:W-:-:S04]  /*2a570*/  IMAD.IADD R3, R21, 0x1, R0 ;  /* 0x0000000115037824 */ /* 0x000fc800078e0200 */
[----:B------:R-:W-:-:S05]  /*2a580*/  IMAD.HI R2, R3, -0x6db6db6d, R2 ;  /* 0x9249249303027827 */ /* 0x000fca00078e0202 */
        /* <DEDUP_REMOVED lines=34> */
.L_x_6019:
[----:B------:R-:W-:Y:S05]  /*2a7b0*/  BSYNC B0 ;  /* 0x0000000000007941 */ /* 0x000fea0003800000 */
.L_x_6018:
        /* <DEDUP_REMOVED lines=14> */
[----:B------:R-:W-:Y:S02]  /*2a8a0*/  VOTEU.ANY UR4, UPT, PT ;  /* 0x0000000000047886 */ /* 0x000fe400038e0100 */
[----:B------:R-:W0:Y:S08]  /*2a8b0*/  FLO.U32 R0, UR4 ;  /* 0x0000000400007d00 */ /* 0x000e3000080e0000 */
[----:B------:R-:W1:Y:S01]  /*2a8c0*/  POPC R4, UR4 ;  /* 0x0000000400047d09 */ /* 0x000e620008000000 */
[----:B0-----:R-:W-:-:S02]  /*2a8d0*/  ISETP.EQ.U32.AND P0, PT, R0, R3, PT ;  /* 0x000000030000720c */ /* 0x001fc40003f02070 */
[----:B------:R-:W1:Y:S11]  /*2a8e0*/  LDC.64 R2, c[0x0][0xc60] ;  /* 0x00031800ff027b82 */ /* 0x000e760000000a00 */
        /* <DEDUP_REMOVED lines=8> */
.L_x_6021:
        /* <DEDUP_REMOVED lines=20> */
.L_x_6024:
[----:B------:R-:W-:Y:S05]  /*2aab0*/  BSYNC B6 ;  /* 0x0000000000067941 */ /* 0x000fea0003800000 */
.L_x_6023:
        /* <DEDUP_REMOVED lines=20> */
.L_x_6027:
        /* <DEDUP_REMOVED lines=15> */
.L_x_6026:
[----:B------:R-:W-:Y:S05]  /*2acf0*/  BSYNC B6 ;  /* 0x0000000000067941 */ /* 0x000fea0003800000 */
.L_x_6025:
        /* <DEDUP_REMOVED lines=25> */
.L_x_6179:
        /* <DEDUP_REMOVED lines=11> */
.L_x_6182:
        /* <DEDUP_REMOVED lines=24> */
.L_x_6031:
[----:B-1----:R-:W2:Y:S01]  /*2b0c0*/  LDL R2, [R1+0x18] ;  /* 0x0000180001027983 */ /* 0x002ea20000100800 */
[----:B0-----:R-:W-:Y:S01]  /*2b0d0*/  IMAD R0, R19, 0x8, R18 ;  /* 0x0000000813007824 */ /* 0x001fe200078e0212 */
[----:B--2---:R-:W-:-:S04]  /*2b0e0*/  SHF.L.U32 R2, R2, 0x1f, RZ ;  /* 0x0000001f02027819 */ /* 0x004fc800000006ff */
[----:B------:R-:W0:Y:S02]  /*2b0f0*/  SYNCS.PHASECHK.TRANS64.TRYWAIT P0, [R0+URZ+0x36840], R2 ;  /* 0x03684002000075a7 */ /* 0x000e24000800017f */
[----:B0-----:R-:W-:Y:S05]  /*2b100*/  @!P0 BRA `(.L_x_6032) ;  /* 0x0000006000408947 */ /* 0x001fea0003800000 */
.L_x_6183:
        /* <DEDUP_REMOVED lines=10> */
.L_x_6033:
        /* <DEDUP_REMOVED lines=34> */
.L_x_6029:
        /* <DEDUP_REMOVED lines=40> */
.L_x_6035:
[----:B------:R-:W-:Y:S05]  /*2b650*/  BSYNC B6 ;  /* 0x0000000000067941 */ /* 0x000fea0003800000 */
.L_x_6034:
        /* <DEDUP_REMOVED lines=63> */
[----:B------:R-:W-:-:S05]  /*2ba50*/  SHF.R.U32.HI R11, RZ, 0x3, R11 ;  /* 0x00000003ff0b7819 */ /* 0x000fca000001160b */
[----:B------:R-:W-:-:S04]  /*2ba60*/  IMAD R0, R10, 0x80, R11 ;  /* 0x000000800a007824 */ /* 0x000fc800078e020b */
[----:B------:R-:W-:Y:S02]  /*2ba70*/  VIADD R5, R0, 0x10 ;  /* 0x0000001000057836 */ /* 0x000fe40000000000 */
[----:B--2---:R-:W-:Y:S02]  /*2ba80*/  IMAD R2, R6, R7, RZ ;  /* 0x0000000706027224 */ /* 0x004fe400078e02ff */
        /* <DEDUP_REMOVED lines=74> */
[----:B------:R1:W2:Y:S04]  /*2bf30*/  SHFL.IDX PT, R5, R3, 0x7, 0x181f ;  /* 0x00f81f0003057f89 */ /* 0x0002a800000e0000 */
[----:B------:R1:W-:Y:S04]  /*2bf40*/  @!P2 LDGSTS.E.BYPASS.LTC128B.128 [R9+0x18400], desc[UR60][R6.64], !P3 ;  /* 0x184000000609afae */ /* 0x0003e8000d901d7c */
[----:B------:R1:W-:Y:S04]  /*2bf50*/  @!P2 LDGSTS.E.BYPASS.LTC128B.128 [R9+0x1c400], desc[UR60][R6.64+0x80], !P0 ;  /* 0x1c4000800609afae */ /* 0x0003e8000c101d7c */
[----:B------:R1:W-:Y:S04]  /*2bf60*/  @!P2 LDGSTS.E.BYPASS.LTC128B.128 [R9+0x20400], desc[UR60][R6.64+0x100], !P1 ;  /* 0x204001000609afae */ /* 0x0003e8000c901d7c */
[----:B------:R1:W3:Y:S02]  /*2bf70*/  SHFL.IDX PT, R3, R4, 0x7, 0x181f ;  /* 0x00f81f0004037f89 */ /* 0x0002e400000e0000 */
.L_x_6200:
[----:B------:R-:W-:Y:S01]  /*2bf80*/  VIADD R0, R0, 0x70 ;  /* 0x0000007000007836 */ /* 0x000fe20000000000 */
[----:B------:R-:W-:Y:S04]  /*2bf90*/  BSSY B0, `(.L_x_6037) ;  /* 0x000000c000007945 */ /* 0x000fe80003800000 */
[----:B------:R-:W-:-:S13]  /*2bfa0*/  ISETP.GE.AND P2, PT, R0, R2, PT ;  /* 0x000000020000720c */ /* 0x000fda0003f46270 */
[----:B------:R-:W-:Y:S05]  /*2bfb0*/  @P2 BRA `(.L_x_6038) ;  /* 0x0000000000242947 */ /* 0x000fea0003800000 */
[----:B-1----:R-:W4:Y:S01]  /*2bfc0*/  LDL R4, [R1+0x30] ;  /* 0x0000300001047983 */ /* 0x002f220000100800 */
[----:B---3--:R-:W-:-:S05]  /*2bfd0*/  LEA R2, P2, R8, R3, 0x1 ;  /* 0x0000000308027211 */ /* 0x008fca00078408ff */
[----:B--2---:R-:W-:-:S05]  /*2bfe0*/  IMAD.X R3, RZ, RZ, R5, P2 ;  /* 0x000000ffff037224 */ /* 0x004fca00010e0605 */
[----:B------:R-:W-:Y:S01]  /*2bff0*/  @!PT LDS RZ, [RZ] ;  /* 0x00000000fffff984 */ /* 0x000fe20000000800 */
[----:B------:R-:W-:Y:S01]  /*2c000*/  @!PT LDS RZ, [RZ] ;  /* 0x00000000fffff984 */ /* 0x000fe20000000800 */
[----:B------:R-:W-:Y:S01]  /*2c010*/  @!PT LDS RZ, [RZ] ;  /* 0x00000000fffff984 */ /* 0x000fe20000000800 */
[----:B----4-:R4:W-:Y:S04]  /*2c020*/  LDGSTS.E.BYPASS.LTC128B.128 [R4+0x18c00], desc[UR60][R2.64], !P3 ;  /* 0x18c0000002047fae */ /* 0x0109e8000d901d7c */
[----:B------:R4:W-:Y:S04]  /*2c030*/  LDGSTS.E.BYPASS.LTC128B.128 [R4+0x1cc00], desc[UR60][R2.64+0x80], !P0 ;  /* 0x1cc0008002047fae */ /* 0x0009e8000c101d7c */
[----:B------:R4:W-:Y:S02]  /*2c040*/  LDGSTS.E.BYPASS.LTC128B.128 [R4+0x20c00], desc[UR60][R2.64+0x100], !P1 ;  /* 0x20c0010002047fae */ /* 0x0009e4000c901d7c */
.L_x_6038:
[----:B------:R-:W-:Y:S05]  /*2c050*/  BSYNC B0 ;  /* 0x0000000000007941 */ /* 0x000fea0003800000 */
.L_x_6037:
[----:B------:R-:W-:Y:S01]  /*2c060*/  NOP ;  /* 0x0000000000007918 */ /* 0x000fe20000000000 */
[----:B------:R-:W-:-:S13]  /*2c070*/  PLOP3.LUT P0, PT, PT, PT, PT, 0x80, 0x0 ;  /* 0x000000000000781c */ /* 0x000fda0003f0f070 */
.L_x_6039:
        /* <DEDUP_REMOVED lines=18> */
.L_x_6201:
[----:B------:R-:W-:Y:S05]  /*2c1a0*/  BSYNC B0 ;  /* 0x0000000000007941 */ /* 0x000fea0003800000 */
.L_x_6040:
[----:B------:R-:W4:Y:S04]  /*2c1b0*/  LDL R2, [R1+0x48] ;  /* 0x0000480001027983 */ /* 0x000f280000100800 */
[----:B-1-3--:R-:W3:Y:S01]  /*2c1c0*/  LDL R3, [R1+0x34] ;  /* 0x0000340001037983 */ /* 0x00aee20000100800 */
[----:B------:R-:W-:Y:S01]  /*2c1d0*/  BSSY B0, `(.L_x_6042) ;  /* 0x0000249000007945 */ /* 0x000fe20003800000 */
[----:B----4-:R-:W-:-:S05]  /*2c1e0*/  VIADD R0, R2, 0xfffffffe ;  /* 0xfffffffe02007836 */ /* 0x010fca0000000000 */
[----:B---3--:R-:W-:-:S13]  /*2c1f0*/  ISETP.GE.AND P0, PT, R0, R3, PT ;  /* 0x000000030000720c */ /* 0x008fda0003f06270 */
[----:B------:R-:W-:Y:S05]  /*2c200*/  @!P0 BRA `(.L_x_6043) ;  /* 0x0000002400148947 */ /* 0x000fea0003800000 */
[----:B------:R-:W3:Y:S04]  /*2c210*/  LDL.LU R2, [R1+0x60] ;  /* 0x0000600001027983 */ /* 0x000ee80000300800 */
[----:B--2---:R-:W2:Y:S04]  /*2c220*/  LDL.LU R5, [R1+0x44] ;  /* 0x0000440001057983 */ /* 0x004ea80000300800 */
[----:B------:R-:W0:Y:S01]  /*2c230*/  LDL.LU R4, [R1+0x40] ;  /* 0x0000400001047983 */ /* 0x000e220000300800 */
[----:B------:R-:W-:Y:S01]  /*2c240*/  BSSY B2, `(.L_x_6044) ;  /* 0x00000c7000027945 */ /* 0x000fe20003800000 */
[----:B---3--:R-:W-:-:S04]  /*2c250*/  VIADD R2, R2, 0x1 ;  /* 0x0000000102027836 */ /* 0x008fc80000000000 */
[----:B--2---:R-:W-:-:S05]  /*2c260*/  IMAD R2, R2, R5, RZ ;  /* 0x0000000502027224 */ /* 0x004fca00078e02ff */
[----:B0-----:R-:W-:Y:S02]  /*2c270*/  VIMNMX R6, R4, R2, PT ;  /* 0x0000000204067248 */ /* 0x001fe40003fe0100 */
        /* <DEDUP_REMOVED lines=41> */
.L_x_6048:
[----:B------:R-:W-:Y:S01]  /*2c510*/  IMAD R3, R8, 0x8, R18 ;  /* 0x0000000808037824 */ /* 0x000fe200078e0212 */
[----:B------:R-:W-:Y:S01]  /*2c520*/  SHF.L.U32 R2, R10, 0x1f, RZ ;  /* 0x0000001f0a027819 */ /* 0x000fe200000006ff */
[----:B------:R-:W-:Y:S03]  /*2c530*/  BSSY B3, `(.L_x_6049) ;  /* 0x0000003000037945 */ /* 0x000fe60003800000 */
[----:B------:R-:W1:Y:S02]  /*2c540*/  SYNCS.PHASECHK.TRANS64.TRYWAIT P0, [R3+URZ+0x36840], R2 ;  /* 0x03684002030075a7 */ /* 0x000e64000800017f */
[----:B-1----:R-:W-:Y:S05]  /*2c550*/  @!P0 BRA `(.L_x_6050) ;  /* 0x0000005800388947 */ /* 0x002fea0003800000 */
.L_x_6202:
[----:B------:R-:W-:Y:S05]  /*2c560*/  BSYNC B3 ;  /* 0x0000000000037941 */ /* 0x000fea0003800000 */
.L_x_6049:
        /* <DEDUP_REMOVED lines=11> */
.L_x_6052:
[----:B------:R-:W-:Y:S05]  /*2c620*/  BSYNC B3 ;  /* 0x0000000000037941 */ /* 0x000fea0003800000 */
.L_x_6051:
        /* <DEDUP_REMOVED lines=12> */
.L_x_6053:
        /* <DEDUP_REMOVED lines=16> */
.L_x_6054:
        /* <DEDUP_REMOVED lines=16> */
.L_x_6055:
        /* <DEDUP_REMOVED lines=16> */
.L_x_6203:
[----:B------:R-:W-:Y:S05]  /*2c9f0*/  BSYNC B3 ;  /* 0x0000000000037941 */ /* 0x000fea0003800000 */
.L_x_6056:
        /* <DEDUP_REMOVED lines=10> */
.L_x_6058:
[----:B------:R-:W2:Y:S01]  /*2caa0*/  LDL R3, [R1+0x10] ;  /* 0x0000100001037983 */ /* 0x000ea20000100800 */
[----:B------:R-:W-:Y:S01]  /*2cab0*/  BSSY B3, `(.L_x_6059) ;  /* 0x0000004000037945 */ /* 0x000fe20003800000 */
[----:B--2---:R-:W-:-:S13]  /*2cac0*/  LOP3.LUT P0, RZ, R3, 0x8, RZ, 0xc0, !PT ;  /* 0x0000000803ff7812 */ /* 0x004fda000780c0ff */
[----:B------:R-:W-:Y:S05]  /*2cad0*/  @P0 BRA `(.L_x_6060) ;  /* 0x0000000000040947 */ /* 0x000fea0003800000 */
[----:B------:R-:W-:Y:S01]  /*2cae0*/  BPT.TRAP 0x1 ;  /* 0x000000040000795c */ /* 0x000fe20000300000 */
.L_x_6060:
[----:B------:R-:W-:Y:S05]  /*2caf0*/  BSYNC B3 ;  /* 0x0000000000037941 */ /* 0x000fea0003800000 */
.L_x_6059:
        /* <DEDUP_REMOVED lines=12> */
.L_x_6061:
        /* <DEDUP_REMOVED lines=15> */
.L_x_6062:
        /* <DEDUP_REMOVED lines=15> */
.L_x_6063:
        /* <DEDUP_REMOVED lines=12> */
.L_x_6047:
[----:B------:R-:W-:Y:S05]  /*2ce60*/  BSYNC B1 ;  /* 0x0000000000017941 */ /* 0x000fea0003800000 */
.L_x_6046:
[----:B0-----:R-:W2:Y:S01]  /*2ce70*/  LDL.LU R0, [R1+0x48] ;  /* 0x0000480001007983 */ /* 0x001ea20000300800 */
[----:B------:R-:W-:-:S03]  /*2ce80*/  IMAD.MOV.U32 R19, RZ, RZ, R8 ;  /* 0x000000ffff137224 */ /* 0x000fc600078e0008 */
[----:B------:R0:W-:Y:S02]  /*2ce90*/  STL [R1+0x18], R10 ;  /* 0x0000180a01007387 */ /* 0x0001e40000100800 */
[----:B0-2---:R-:W-:-:S07]  /*2cea0*/  VIADD R0, R0, 0xfffffffd ;  /* 0xfffffffd00007836 */ /* 0x005fce0000000000 */
.L_x_6045:
[----:B------:R-:W-:Y:S05]  /*2ceb0*/  BSYNC B2 ;  /* 0x0000000000027941 */ /* 0x000fea0003800000 */
.L_x_6044:
[----:B------:R-:W-:Y:S01]  /*2cec0*/  VIADD R9, R9, 0xfffffffe ;  /* 0xfffffffe09097836 */ /* 0x000fe20000000000 */
[----:B------:R-:W-:-:S04]  /*2ced0*/  LOP3.LUT R6, RZ, R6, RZ, 0x33, !PT ;  /* 0x00000006ff067212 */ /* 0x000fc800078e33ff */
[----:B------:R-:W-:-:S13]  /*2cee0*/  ISETP.NE.AND P0, PT, R9, R6, PT ;  /* 0x000000060900720c */ /* 0x000fda0003f05270 */
[----:B------:R-:W-:Y:S05]  /*2cef0*/  @!P0 BRA `(.L_x_6043) ;  /* 0x0000001400d88947 */ /* 0x000fea0003800000 */
[----:B------:R-:W-:-:S07]  /*2cf00*/  IMAD.MOV.U32 R9, RZ, RZ, R17 ;  /* 0x000000ffff097224 */ /* 0x000fce00078e0011 */
.L_x_6100:
        /* <DEDUP_REMOVED lines=35> */
.L_x_6066:
[----:B------:R-:W-:Y:S01]  /*2d140*/  IMAD R3, R4, 0x8, R18 ;  /* 0x0000000804037824 */ /* 0x000fe200078e0212 */
[----:B------:R-:W-:Y:S01]  /*2d150*/  SHF.L.U32 R2, R5, 0x1f, RZ ;  /* 0x0000001f05027819 */ /* 0x000fe200000006ff */
[----:B------:R-:W-:Y:S03]  /*2d160*/  BSSY B2, `(.L_x_6067) ;  /* 0x0000003000027945 */ /* 0x000fe60003800000 */
[----:B------:R-:W1:Y:S02]  /*2d170*/  SYNCS.PHASECHK.TRANS64.TRYWAIT P0, [R3+URZ+0x36840], R2 ;  /* 0x03684002030075a7 */ /* 0x000e64000800017f */
[----:B-1----:R-:W-:Y:S05]  /*2d180*/  @!P0 BRA `(.L_x_6068) ;  /* 0x0000004c00548947 */ /* 0x002fea0003800000 */
.L_x_6204:
[----:B------:R-:W-:Y:S05]  /*2d190*/  BSYNC B2 ;  /* 0x0000000000027941 */ /* 0x000fea0003800000 */
.L_x_6067:
        /* <DEDUP_REMOVED lines=11> */
.L_x_6070:
[----:B------:R-:W-:Y:S05]  /*2d250*/  BSYNC B2 ;  /* 0x0000000000027941 */ /* 0x000fea0003800000 */
.L_x_6069:
        /* <DEDUP_REMOVED lines=12> */
.L_x_6071:
        /* <DEDUP_REMOVED lines=16> */
.L_x_6072:
        /* <DEDUP_REMOVED lines=16> */
.L_x_6073:
        /* <DEDUP_REMOVED lines=16> */
.L_x_6205:
[----:B------:R-:W-:Y:S05]  /*2d620*/  BSYNC B2 ;  /* 0x0000000000027941 */ /* 0x000fea0003800000 */
.L_x_6074:
        /* <DEDUP_REMOVED lines=10> */
.L_x_6076:
[----:B------:R-:W2:Y:S01]  /*2d6d0*/  LDL R3, [R1+0x10] ;  /* 0x0000100001037983 */ /* 0x000ea20000100800 */
[----:B------:R-:W-:Y:S01]  /*2d6e0*/  BSSY B2, `(.L_x_6077) ;  /* 0x0000004000027945 */ /* 0x000fe20003800000 */
[----:B--2---:R-:W-:-:S13]  /*2d6f0*/  LOP3.LUT P0, RZ, R3, 0x8, RZ, 0xc0, !PT ;  /* 0x0000000803ff7812 */ /* 0x004fda000780c0ff */
[----:B------:R-:W-:Y:S05]  /*2d700*/  @P0 BRA `(.L_x_6078) ;  /* 0x0000000000040947 */ /* 0x000fea0003800000 */
[----:B------:R-:W-:Y:S01]  /*2d710*/  BPT.TRAP 0x1 ;  /* 0x000000040000795c */ /* 0x000fe20000300000 */
.L_x_6078:
[----:B------:R-:W-:Y:S05]  /*2d720*/  BSYNC B2 ;  /* 0x0000000000027941 */ /* 0x000fea0003800000 */
.L_x_6077:
        /* <DEDUP_REMOVED lines=12> */
.L_x_6079:
        /* <DEDUP_REMOVED lines=15> */
.L_x_6080:
        /* <DEDUP_REMOVED lines=15> */
.L_x_6081:
        /* <DEDUP_REMOVED lines=12> */
.L_x_6065:
[----:B------:R-:W-:Y:S05]  /*2da90*/  BSYNC B1 ;  /* 0x0000000000017941 */ /* 0x000fea0003800000 */
.L_x_6064:
        /* <DEDUP_REMOVED lines=35> */
.L_x_6084:
[----:B------:R-:W-:Y:S01]  /*2dcd0*/  IMAD R3, R19, 0x8, R18 ;  /* 0x0000000813037824 */ /* 0x000fe200078e0212 */
[----:B------:R-:W-:Y:S01]  /*2dce0*/  SHF.L.U32 R2, R10, 0x1f, RZ ;  /* 0x0000001f0a027819 */ /* 0x000fe200000006ff */
[----:B------:R-:W-:Y:S03]  /*2dcf0*/  BSSY B2, `(.L_x_6085) ;  /* 0x0000003000027945 */ /* 0x000fe60003800000 */
[----:B------:R-:W2:Y:S02]  /*2dd00*/  SYNCS.PHASECHK.TRANS64.TRYWAIT P0, [R3+URZ+0x36840], R2 ;  /* 0x03684002030075a7 */ /* 0x000ea4000800017f */
[----:B--2---:R-:W-:Y:S05]  /*2dd10*/  @!P0 BRA `(.L_x_6086) ;  /* 0x0000004000988947 */ /* 0x004fea0003800000 */
.L_x_6206:
[----:B------:R-:W-:Y:S05]  /*2dd20*/  BSYNC B2 ;  /* 0x0000000000027941 */ /* 0x000fea0003800000 */
.L_x_6085:
        /* <DEDUP_REMOVED lines=11> */
.L_x_6088:
[----:B------:R-:W-:Y:S05]  /*2dde0*/  BSYNC B2 ;  /* 0x0000000000027941 */ /* 0x000fea0003800000 */
.L_x_6087:
        /* <DEDUP_REMOVED lines=12> */
.L_x_6089:
        /* <DEDUP_REMOVED lines=16> */
.L_x_6090:
        /* <DEDUP_REMOVED lines=16> */
.L_x_6091:
        /* <DEDUP_REMOVED lines=15> */
.L_x_6207:
[----:B------:R-:W-:Y:S05]  /*2e1a0*/  BSYNC B2 ;  /* 0x0000000000027941 */ /* 0x000fea0003800000 */
.L_x_6092:
        /* <DEDUP_REMOVED lines=10> */
.L_x_6094:
[----:B------:R-:W2:Y:S01]  /*2e250*/  LDL R3, [R1+0x10] ;  /* 0x0000100001037983 */ /* 0x000ea20000100800 */
[----:B------:R-:W-:Y:S01]  /*2e260*/  BSSY B2, `(.L_x_6095) ;  /* 0x0000004000027945 */ /* 0x000fe20003800000 */
[----:B--2---:R-:W-:-:S13]  /*2e270*/  LOP3.LUT P0, RZ, R3, 0x8, RZ, 0xc0, !PT ;  /* 0x0000000803ff7812 */ /* 0x004fda000780c0ff */
[----:B------:R-:W-:Y:S05]  /*2e280*/  @P0 BRA `(.L_x_6096) ;  /* 0x0000000000040947 */ /* 0x000fea0003800000 */
[----:B------:R-:W-:Y:S01]  /*2e290*/  BPT.TRAP 0x1 ;  /* 0x000000040000795c */ /* 0x000fe20000300000 */
.L_x_6096:
[----:B------:R-:W-:Y:S05]  /*2e2a0*/  BSYNC B2 ;  /* 0x0000000000027941 */ /* 0x000fea0003800000 */
.L_x_6095:
        /* <DEDUP_REMOVED lines=12> */
.L_x_6097:
        /* <DEDUP_REMOVED lines=15> */
.L_x_6098:
        /* <DEDUP_REMOVED lines=15> */
.L_x_6099:
        /* <DEDUP_REMOVED lines=12> */
.L_x_6083:
[----:B------:R-:W-:Y:S05]  /*2e610*/  BSYNC B1 ;  /* 0x0000000000017941 */ /* 0x000fea0003800000 */
.L_x_6082:
[----:B------:R-:W2:Y:S01]  /*2e620*/  LDL R2, [R1+0x34] ;  /* 0x0000340001027983 */ /* 0x000ea20000100800 */
[----:B------:R-:W-:Y:S01]  /*2e630*/  VIADD R0, R0, 0xfffffffe ;  /* 0xfffffffe00007836 */ /* 0x000fe20000000000 */
[----:B--2---:R-:W-:-:S13]  /*2e640*/  ISETP.GT.AND P0, PT, R6, R2, PT ;  /* 0x000000020600720c */ /* 0x004fda0003f04270 */
[----:B------:R-:W-:Y:S05]  /*2e650*/  @P0 BRA `(.L_x_6100) ;  /* 0xffffffe8002c0947 */ /* 0x000fea000383ffff */
.L_x_6043:
[----:B------:R-:W-:Y:S05]  /*2e660*/  BSYNC B0 ;  /* 0x0000000000007941 */ /* 0x000fea0003800000 */
.L_x_6042:
[----:B------:R-:W3:Y:S01]  /*2e670*/  S2R R2, SR_TID.X ;  /* 0x0000000000027919 */ /* 0x000ee20000002100 */
[----:B------:R-:W-:Y:S01]  /*2e680*/  BSSY B0, `(.L_x_6101) ;  /* 0x0000011000007945 */ /* 0x000fe20003800000 */
[----:B---3--:R-:W-:-:S04]  /*2e690*/  LOP3.LUT R2, R2, 0x7f, RZ, 0xc0, !PT ;  /* 0x0000007f02027812 */ /* 0x008fc800078ec0ff */
[----:B------:R-:W-:-:S13]  /*2e6a0*/  ISETP.NE.AND P0, PT, R2, RZ, PT ;  /* 0x000000ff0200720c */ /* 0x000fda0003f05270 */
[----:B------:R-:W-:Y:S05]  /*2e6b0*/  @P0 BRA `(.L_x_6102) ;  /* 0x0000000000340947 */ /* 0x000fea0003800000 */
[----:B------:R-:W3:Y:S01]  /*2e6c0*/  S2R R2, SR_LANEID ;  /* 0x0000000000027919 */ /* 0x000ee20000000000 */
[----:B------:R-:W-:Y:S01]  /*2e6d0*/  VOTEU.ANY UR4, UPT, PT ;  /* 0x0000000000047886 */ /* 0x000fe200038e0100 */
[----:B--2---:R-:W2:Y:S01]  /*2e6e0*/  LDC.64 R4, c[0x0][0xc60] ;  /* 0x00031800ff047b82 */ /* 0x004ea20000000a00 */
[----:B------:R-:W3:Y:S02]  /*2e6f0*/  FLO.U32 R0, UR4 ;  /* 0x0000000400007d00 */ /* 0x000ee400080e0000 */
[----:B---3--:R-:W-:-:S06]  /*2e700*/  ISETP.EQ.U32.AND P0, PT, R0, R2, PT ;  /* 0x000000020000720c */ /* 0x008fcc0003f02070 */
[----:B------:R-:W2:Y:S07]  /*2e710*/  POPC R2, UR4 ;  /* 0x0000000400027d09 */ /* 0x000eae0008000000 */
[----:B--2---:R-:W2:Y:S04]  /*2e720*/  @P0 ATOMG.E.ADD.STRONG.GPU PT, R2, desc[UR60][R4.64], R2 ;  /* 0x00000002040209a8 */ /* 0x004ea800081ee1fc */
[----:B--2---:R2:W3:Y:S02]  /*2e730*/  SHFL.IDX PT, R2, R2, R0, 0x1f ;  /* 0x00001f0002027589 */ /* 0x0044e400000e0000 */
[----:B--2---:R-:W2:Y:S02]  /*2e740*/  S2R R0, SR_LTMASK ;  /* 0x0000000000007919 */ /* 0x004ea40000003900 */
[----:B--2---:R-:W-:-:S06]  /*2e750*/  LOP3.LUT R0, R0, UR4, RZ, 0xc0, !PT ;  /* 0x0000000400007c12 */ /* 0x004fcc000f8ec0ff */
[----:B------:R-:W3:Y:S02]  /*2e760*/  POPC R0, R0 ;  /* 0x0000000000007309 */ /* 0x000ee40000000000 */
[----:B---3--:R-:W-:-:S05]  /*2e770*/  IADD3 R0, R2, UR39, R0 ;  /* 0x0000002702007c10 */ /* 0x008fca000fffe000 */
[----:B------:R3:W-:Y:S02]  /*2e780*/  STL [R1], R0 ;  /* 0x0000000001007387 */ /* 0x0007e40000100800 */
.L_x_6102:
[----:B------:R-:W-:Y:S05]  /*2e790*/  BSYNC B0 ;  /* 0x0000000000007941 */ /* 0x000fea0003800000 */
.L_x_6101:
[----:B---3--:R-:W3:Y:S01]  /*2e7a0*/  LDL R0, [R1+0x10] ;  /* 0x0000100001007983 */ /* 0x008ee20000100800 */
[----:B------:R-:W-:Y:S01]  /*2e7b0*/  BSSY B0, `(.L_x_6103) ;  /* 0x000004e000007945 */ /* 0x000fe20003800000 */
[----:B---3--:R-:W-:-:S13]  /*2e7c0*/  LOP3.LUT P0, RZ, R0, 0x4, RZ, 0xc0, !PT ;  /* 0x0000000400ff7812 */ /* 0x008fda000780c0ff */
[----:B------:R-:W-:Y:S05]  /*2e7d0*/  @!P0 BRA `(.L_x_6104) ;  /* 0x00000004002c8947 */ /* 0x000fea0003800000 */
[----:B------:R-:W3:Y:S01]  /*2e7e0*/  LDL R2, [R1+0x18] ;  /* 0x0000180001027983 */ /* 0x000ee20000100800 */
[----:B------:R-:W-:Y:S01]  /*2e7f0*/  IMAD R0, R19, 0x8, R18 ;  /* 0x0000000813007824 */ /* 0x000fe200078e0212 */
[----:B------:R-:W-:Y:S01]  /*2e800*/  BSSY B1, `(.L_x_6105) ;  /* 0x0000004000017945 */ /* 0x000fe20003800000 */
[----:B---3--:R-:W-:-:S04]  /*2e810*/  SHF.L.U32 R2, R2, 0x1f, RZ ;  /* 0x0000001f02027819 */ /* 0x008fc800000006ff */
[----:B------:R-:W3:Y:S02]  /*2e820*/  SYNCS.PHASECHK.TRANS64.TRYWAIT P0, [R0+URZ+0x36860], R2 ;  /* 0x03686002000075a7 */ /* 0x000ee4000800017f */
[----:B---3--:R-:W-:Y:S05]  /*2e830*/  @!P0 BRA `(.L_x_6106) ;  /* 0x0000003400f88947 */ /* 0x008fea0003800000 */
.L_x_6208:
[----:B------:R-:W-:Y:S05]  /*2e840*/  BSYNC B1 ;  /* 0x0000000000017941 */ /* 0x000fea0003800000 */
.L_x_6105:
[----:B------:R-:W4:Y:S01]  /*2e850*/  S2R R3, SR_TID.X ;  /* 0x0000000000037919 */ /* 0x000f220000002100 */
[----:B------:R-:W-:-:S04]  /*2e860*/  UPRMT UR4, UR38, 0x9910, URZ ;  /* 0x0000991026047896 */ /* 0x000fc8000800003f */
[----:B------:R-:W-:Y:S01]  /*2e870*/  UISETP.NE.AND UP0, UPT, UR4, 0x2, UPT ;  /* 0x000000020400788c */ /* 0x000fe2000bf05270 */
[----:B----4-:R-:W-:-:S04]  /*2e880*/  LOP3.LUT R3, R3, 0x7f, RZ, 0xc0, !PT ;  /* 0x0000007f03037812 */ /* 0x010fc800078ec0ff */
[----:B------:R-:W-:-:S13]  /*2e890*/  ISETP.NE.AND P0, PT, R3, RZ, PT ;  /* 0x000000ff0300720c */ /* 0x000fda0003f05270 */
[----:B---3--:R-:W-:-:S04]  /*2e8a0*/  @!P0 IMAD.MOV.U32 R2, RZ, RZ, 0xa800 ;  /* 0x0000a800ff028424 */ /* 0x008fc800078e00ff */
[----:B------:R3:W-:Y:S01]  /*2e8b0*/  @!P0 SYNCS.ARRIVE.TRANS64 RZ, [R0+URZ+0x36850], R2 ;  /* 0x0368500200ff89a7 */ /* 0x0007e2000800003f */
[----:B------:R-:W-:-:S13]  /*2e8c0*/  PLOP3.LUT P0, PT, PT, PT, UP0, 0x80, 0x0 ;  /* 0x000000000000781c */ /* 0x000fda0003f0f008 */
[----:B---3--:R-:W-:Y:S05]  /*2e8d0*/  @P0 BRA `(.L_x_6107) ;  /* 0x0000000000040947 */ /* 0x008fea0003800000 */
[----:B------:R-:W-:Y:S01]  /*2e8e0*/  BPT.TRAP 0x1 ;  /* 0x000000040000795c */ /* 0x000fe20000300000 */
.L_x_6107:
[----:B------:R-:W3:Y:S01]  /*2e8f0*/  LDL R2, [R1+0x10] ;  /* 0x0000100001027983 */ /* 0x000ee20000100800 */
[----:B------:R-:W-:Y:S01]  /*2e900*/  BSSY B1, `(.L_x_6108) ;  /* 0x0000004000017945 */ /* 0x000fe20003800000 */
[----:B---3--:R-:W-:-:S13]  /*2e910*/  LOP3.LUT P0, RZ, R2, 0x8, RZ, 0xc0, !PT ;  /* 0x0000000802ff7812 */ /* 0x008fda000780c0ff */
[----:B------:R-:W-:Y:S05]  /*2e920*/  @P0 BRA `(.L_x_6109) ;  /* 0x0000000000040947 */ /* 0x000fea0003800000 */
[----:B------:R-:W-:Y:S01]  /*2e930*/  BPT.TRAP 0x1 ;  /* 0x000000040000795c */ /* 0x000fe20000300000 */
.L_x_6109:
[----:B------:R-:W-:Y:S05]  /*2e940*/  BSYNC B1 ;  /* 0x0000000000017941 */ /* 0x000fea0003800000 */
.L_x_6108:
[----:B------:R-:W3:Y:S04]  /*2e950*/  LDL.LU R3, [R1+0x1c] ;  /* 0x00001c0001037983 */ /* 0x000ee80000300800 */
[----:B------:R-:W3:Y:S01]  /*2e960*/  LDL.LU R2, [R1+0x8] ;  /* 0x0000080001027983 */ /* 0x000ee20000300800 */
        /* <DEDUP_REMOVED lines=10> */
.L_x_6110:
        /* <DEDUP_REMOVED lines=10> */
[----:B------:R-:W-:Y:S01]  /*2eab0*/  PLOP3.LUT P0, PT, PT, PT, PT, 0x80, 0x0 ;  /* 0x000000000000781c */ /* 0x000fe20003f0f070 */
[----:B------:R-:W-:Y:S01]  /*2eac0*/  VIADD R4, R2, 0x3c00 ;  /* 0x00003c0002047836 */ /* 0x000fe20000000000 */
[----:B------:R-:W-:Y:S01]  /*2ead0*/  UMOV UR6, 0x0 ;  /* 0x0000000000067882 */ /* 0x000fe20000000000 */
[----:B------:R-:W-:Y:S01]  /*2eae0*/  UMOV UR7, 0x14f00000 ;  /* 0x14f0000000077882 */ /* 0x000fe20000000000 */
[----:B------:R-:W-:-:S09]  /*2eaf0*/  UMOV UR10, 0x40 ;  /* 0x00000040000a7882 */ /* 0x000fd20000000000 */
.L_x_6111:
        /* <DEDUP_REMOVED lines=15> */
.L_x_6112:
        /* <DEDUP_REMOVED lines=10> */
.L_x_6104:
[----:B------:R-:W-:Y:S05]  /*2ec90*/  BSYNC B0 ;  /* 0x0000000000007941 */ /* 0x000fea0003800000 */
.L_x_6103:
[----:B------:R-:W3:Y:S01]  /*2eca0*/  LDL.LU R4, [R1+0x18] ;  /* 0x0000180001047983 */ /* 0x000ee20000300800 */
[----:B------:R-:W-:-:S05]  /*2ecb0*/  VIADD R19, R19, 0x1 ;  /* 0x0000000113137836 */ /* 0x000fca0000000000 */
[----:B------:R-:W-:-:S04]  /*2ecc0*/  ISETP.NE.AND P0, PT, R19, 0x2, PT ;  /* 0x000000021300780c */ /* 0x000fc80003f05270 */
[----:B------:R-:W-:Y:S02]  /*2ecd0*/  SEL R0, RZ, 0x1, P0 ;  /* 0x00000001ff007807 */ /* 0x000fe40000000000 */
[----:B------:R-:W-:Y:S02]  /*2ece0*/  SEL R19, R19, RZ, P0 ;  /* 0x000000ff13137207 */ /* 0x000fe40000000000 */
[----:B---3--:R-:W-:-:S05]  /*2ecf0*/  LOP3.LUT R4, R4, R0, RZ, 0x3c, !PT ;  /* 0x0000000004047212 */ /* 0x008fca00078e3cff */
[----:B------:R3:W-:Y:S02]  /*2ed00*/  STL [R1+0x18], R4 ;  /* 0x0000180401007387 */ /* 0x0007e40000100800 */
.L_x_6022:
[----:B------:R-:W-:Y:S05]  /*2ed10*/  BSYNC B7 ;  /* 0x0000000000077941 */ /* 0x000fea0003800000 */
.L_x_6020:
[----:B0-----:R-:W4:Y:S02]  /*2ed20*/  LDL R10, [R1+0x10] ;  /* 0x00001000010a7983 */ /* 0x001f240000100800 */
[----:B----4-:R-:W-:-:S13]  /*2ed30*/  LOP3.LUT P0, RZ, R10, 0x10, RZ, 0xc0, !PT ;  /* 0x000000100aff7812 */ /* 0x010fda000780c0ff */
[----:B------:R-:W-:Y:S05]  /*2ed40*/  @!P0 BRA `(.L_x_6113) ;  /* 0x00000000002c8947 */ /* 0x000fea0003800000 */
[----:B------:R-:W-:Y:S05]  /*2ed50*/  WARPSYNC.ALL ;  /* 0x0000000000007948 */ /* 0x000fea0003800000 */
[----:B------:R-:W0:Y:S08]  /*2ed60*/  S2UR UR5, SR_CgaCtaId ;  /* 0x00000000000579c3 */ /* 0x000e300000008800 */
[----:B------:R-:W-:Y:S06]  /*2ed70*/  BAR.SYNC.DEFER_BLOCKING 0x5, 0x180 ;  /* 0x0146000000007b1d */ /* 0x000fec0000010000 */
[----:B------:R-:W-:-:S02]  /*2ed80*/  UMOV UR4, 0x400 ;  /* 0x0000040000047882 */ /* 0x000fc40000000000 */
[----:B0-----:R-:W-:-:S06]  /*2ed90*/  ULEA UR4, UR5, UR4, 0x18 ;  /* 0x0000000405047291 */ /* 0x001fcc000f8ec03f */
[----:B------:R-:W-:-:S05]  /*2eda0*/  IMAD.U32 R18, RZ, RZ, UR4 ;  /* 0x00000004ff127e24 */ /* 0x000fca000f8e00ff */
[----:B-123--:R-:W0:Y:S04]  /*2edb0*/  LDS.128 R4, [R18+0x368d0] ;  /* 0x0368d00012047984 */ /* 0x00ee280000000c00 */
[----:B0-----:R0:W-:Y:S04]  /*2edc0*/  STL.64 [R1], R4 ;  /* 0x0000000401007387 */ /* 0x0011e80000100a00 */
[----:B------:R0:W-:Y:S01]  /*2edd0*/  STL.64 [R1+0x8], R6 ;  /* 0x0000080601007387 */ /* 0x0001e20000100a00 */
[----:B------:R-:W-:Y:S06]  /*2ede0*/  BAR.ARV 0x4, 0x180 ;  /* 0x0106000000007b1d */ /* 0x000fec0000002000 */
[----:B------:R-:W-:Y:S05]  /*2edf0*/  BRA `(.L_x_6114) ;  /* 0x0000001000307947 */ /* 0x000fea0003800000 */
.L_x_6113:
[----:B------:R-:W4:Y:S01]  /*2ee00*/  LDL R16, [R1+0x2c] ;  /* 0x00002c0001107983 */ /* 0x000f220000100800 */
[----:B------:R-:W-:Y:S01]  /*2ee10*/  UMOV UR4, 0xffffffff ;  /* 0xffffffff00047882 */ /* 0x000fe20000000000 */
[----:B----4-:R-:W-:Y:S02]  /*2ee20*/  ISETP.NE.AND P5, PT, R16, 0x1f, PT ;  /* 0x0000001f1000780c */ /* 0x010fe40003fa5270 */
        /* <DEDUP_REMOVED lines=8> */
[----:B------:R-:W0:Y:S08]  /*2eeb0*/  @!P0 LDC.64 R2, c[0x0][0xc80] ;  /* 0x00032000ff028b82 */ /* 0x000e300000000a00 */
[----:B-1----:R-:W1:Y:S01]  /*2eec0*/  @!P0 LDC.64 R6, c[0x0][0xc78] ;  /* 0x00031e00ff068b82 */ /* 0x002e620000000a00 */
[----:B0-----:R-:W-:-:S05]  /*2eed0*/  @!P0 IMAD.WIDE R2, R0, 0x4, R2 ;  /* 0x0000000400028825 */ /* 0x001fca00078e0202 */
[----:B------:R1:W4:Y:S02]  /*2eee0*/  @!P0 LDG.E R8, desc[UR60][R2.64] ;  /* 0x0000003c02088981 */ /* 0x000324000c1e1900 */
[----:B-1----:R-:W-:-:S06]  /*2eef0*/  @!P0 IMAD.WIDE R2, R0, 0x4, R6 ;  /* 0x0000000400028825 */ /* 0x002fcc00078e0206 */
[----:B------:R-:W5:Y:S01]  /*2ef00*/  @!P0 LDG.E R2, desc[UR60][R2.64] ;  /* 0x0000003c02028981 */ /* 0x000f62000c1e1900 */
[----:B---3--:R-:W-:Y:S01]  /*2ef10*/  IMAD.MOV.U32 R4, RZ, RZ, RZ ;  /* 0x000000ffff047224 */ /* 0x008fe200078e00ff */
[C---:B------:R-:W-:Y:S01]  /*2ef20*/  ISETP.GE.U32.AND P1, PT, R16.reuse, 0x4, PT ;  /* 0x000000041000780c */ /* 0x040fe20003f26070 */
[----:B------:R-:W-:Y:S01]  /*2ef30*/  IMAD.MOV.U32 R6, RZ, RZ, RZ ;  /* 0x000000ffff067224 */ /* 0x000fe200078e00ff */
[C---:B------:R-:W-:Y:S01]  /*2ef40*/  ISETP.GE.U32.AND P2, PT, R16.reuse, 0x8, PT ;  /* 0x000000081000780c */ /* 0x040fe20003f46070 */
[----:B--2---:R-:W-:Y:S01]  /*2ef50*/  SHFL.IDX PT, R5, R10, RZ, 0x1f ;  /* 0x00001fff0a057589 */ /* 0x004fe200000e0000 */
[----:B------:R-:W-:-:S03]  /*2ef60*/  ISETP.GE.U32.AND P3, PT, R16, 0x10, PT ;  /* 0x000000101000780c */ /* 0x000fc60003f66070 */
[----:B------:R-:W-:Y:S01]  /*2ef70*/  SHFL.IDX PT, R0, R10, 0x1, 0x1f ;  /* 0x00201f000a007f89 */ /* 0x000fe200000e0000 */
[----:B----4-:R-:W-:Y:S02]  /*2ef80*/  @!P0 IMAD.MOV.U32 R4, RZ, RZ, R8 ;  /* 0x000000ffff048224 */ /* 0x010fe400078e0008 */
[----:B------:R-:W-:Y:S02]  /*2ef90*/  IMAD.MOV.U32 R8, RZ, RZ, RZ ;  /* 0x000000ffff087224 */ /* 0x000fe400078e00ff */
[----:B-----5:R-:W-:Y:S01]  /*2efa0*/  @!P0 IMAD.MOV.U32 R6, RZ, RZ, R2 ;  /* 0x000000ffff068224 */ /* 0x020fe200078e0002 */
        /* <DEDUP_REMOVED lines=18> */
.L_x_6218:
[----:B------:R-:W-:Y:S02]  /*2f0d0*/  ULDC UR4, c[0x0][0xc38] ;  /* 0x00030e0000047ab9 */ /* 0x000fe40000000800 */
[----:B------:R-:W-:-:S04]  /*2f0e0*/  IMAD.U32 R2, RZ, RZ, UR4 ;  /* 0x00000004ff027e24 */ /* 0x000fc8000f8e00ff */
[----:B-1----:R-:W-:-:S04]  /*2f0f0*/  IMAD R9, R9, R2, RZ ;  /* 0x0000000209097224 */ /* 0x002fc800078e02ff */
[----:B------:R-:W-:-:S05]  /*2f100*/  IMAD.IADD R0, R0, 0x1, R9 ;  /* 0x0000000100007824 */ /* 0x000fca00078e0209 */
[----:B------:R-:W-:-:S13]  /*2f110*/  ISETP.GT.AND P4, PT, R0, R5, PT ;  /* 0x000000050000720c */ /* 0x000fda0003f84270 */
[----:B------:R-:W-:Y:S05]  /*2f120*/  @P4 BRA `(.L_x_6116) ;  /* 0x0000000000b04947 */ /* 0x000fea0003800000 */
.L_x_6119:
        /* <DEDUP_REMOVED lines=38> */
.L_x_6226:
[----:B------:R-:W-:Y:S02]  /*2f390*/  ULDC UR4, c[0x0][0xc38] ;  /* 0x00030e0000047ab9 */ /* 0x000fe40000000800 */
[----:B------:R-:W-:-:S04]  /*2f3a0*/  IMAD.U32 R2, RZ, RZ, UR4 ;  /* 0x00000004ff027e24 */ /* 0x000fc8000f8e00ff */
[----:B-1----:R-:W-:-:S04]  /*2f3b0*/  IMAD R9, R9, R2, RZ ;  /* 0x0000000209097224 */ /* 0x002fc800078e02ff */
[----:B------:R-:W-:-:S05]  /*2f3c0*/  IMAD.IADD R0, R9, 0x1, R0 ;  /* 0x0000000109007824 */ /* 0x000fca00078e0200 */
[----:B------:R-:W-:-:S13]  /*2f3d0*/  ISETP.GT.AND P4, PT, R0, R5, PT ;  /* 0x000000050000720c */ /* 0x000fda0003f84270 */
[----:B------:R-:W-:Y:S05]  /*2f3e0*/  @!P4 BRA `(.L_x_6119) ;  /* 0xfffffffc0050c947 */ /* 0x000fea000383ffff */
.L_x_6116:
        /* <DEDUP_REMOVED lines=12> */
.L_x_6231:
[----:B------:R-:W-:-:S13]  /*2f4b0*/  ISETP.NE.AND P0, PT, R0, RZ, PT ;  /* 0x000000ff0000720c */ /* 0x000fda0003f05270 */
[----:B------:R-:W-:Y:S05]  /*2f4c0*/  @!P0 BRA `(.L_x_6121) ;  /* 0x0000000000148947 */ /* 0x000fea0003800000 */
[----:B------:R-:W-:Y:S01]  /*2f4d0*/  UMOV UR4, 0xffffffff ;  /* 0xffffffff00047882 */ /* 0x000fe20000000000 */
[----:B-1----:R-:W-:Y:S02]  /*2f4e0*/  VIADD R3, R3, 0xffffffff ;  /* 0xffffffff03037836 */ /* 0x002fe40000000000 */
[----:B------:R-:W-:Y:S05]  /*2f4f0*/  BRA.DIV UR4, `(.L_x_6122) ;  /* 0x0000003604847947 */ /* 0x000fea000b800000 */
[----:B------:R1:W2:Y:S02]  /*2f500*/  SHFL.IDX PT, R3, R7, R3, 0x1f ;  /* 0x00001f0307037589 */ /* 0x0002a400000e0000 */
.L_x_6234:
[----:B--2---:R-:W-:-:S07]  /*2f510*/  IMAD.MOV.U32 R8, RZ, RZ, R3 ;  /* 0x000000ffff087224 */ /* 0x004fce00078e0003 */
.L_x_6121:
        /* <DEDUP_REMOVED lines=62> */
.L_x_6123:
[----:B-1----:R-:W2:Y:S01]  /*2f900*/  LDL R3, [R1+0xc] ;  /* 0x00000c0001037983 */ /* 0x002ea20000100800 */
[----:B0-----:R-:W2:Y:S02]  /*2f910*/  LDC.64 R6, c[0x0][0xc90] ;  /* 0x00032400ff067b82 */ /* 0x001ea40000000a00 */
        /* <DEDUP_REMOVED lines=61> */
.L_x_6124:
[----:B------:R-:W-:-:S05]  /*2fcf0*/  LOP3.LUT R0, RZ, R0, RZ, 0x33, !PT ;  /* 0x00000000ff007212 */ /* 0x000fca00078e33ff */
[----:B------:R-:W-:-:S05]  /*2fd00*/  IMAD.IADD R0, R4, 0x1, R0 ;  /* 0x0000000104007824 */ /* 0x000fca00078e0200 */
[----:B------:R2:W-:Y:S01]  /*2fd10*/  STL [R1+0x4], R0 ;  /* 0x0000040001007387 */ /* 0x0005e20000100800 */
[----:B------:R-:W-:Y:S05]  /*2fd20*/  BRA `(.L_x_6125) ;  /* 0x0000000000287947 */ /* 0x000fea0003800000 */
.L_x_6117:
        /* <DEDUP_REMOVED lines=10> */
.L_x_6125:
        /* <DEDUP_REMOVED lines=15> */
.L_x_6114:
[----:B------:R-:W2:Y:S01]  /*2fec0*/  LDL R0, [R1+0xc] ;  /* 0x00000c0001007983 */ /* 0x000ea20000100800 */
[----:B------:R-:W-:Y:S02]  /*2fed0*/  ULDC UR4, c[0x0][0xc3c] ;  /* 0x00030f0000047ab9 */ /* 0x000fe40000000800 */
[----:B--2---:R-:W-:-:S13]  /*2fee0*/  ISETP.GE.AND P0, PT, R0, UR4, PT ;  /* 0x0000000400007c0c */ /* 0x004fda000bf06270 */
[----:B------:R-:W-:Y:S05]  /*2fef0*/  @!P0 BRA `(.L_x_6126) ;  /* 0xffffff84008c8947 */ /* 0x000fea000383ffff */
[----:B------:R-:W-:Y:S05]  /*2ff00*/  BSYNC B8 ;  /* 0x0000000000087941 */ /* 0x000fea0003800000 */
.L_x_5972:
        /* <DEDUP_REMOVED lines=12> */
.L_x_6235:
[----:B------:R-:W-:Y:S05]  /*2ffd0*/  BSYNC B0 ;  /* 0x0000000000007941 */ /* 0x000fea0003800000 */
.L_x_6127:
[----:B------:R-:W-:-:S03]  /*2ffe0*/  UMOV UR4, 0xffffffff ;  /* 0xffffffff00047882 */ /* 0x000fc60000000000 */
[----:B------:R-:W-:Y:S05]  /*2fff0*/  BRA.DIV UR4, `(.L_x_6129) ;  /* 0x0000002e04047947 */ /* 0x000fea000b800000 */
[----:B------:R-:W1:Y:S02]  /*30000*/  S2R R2, SR_TID.X ;  /* 0x0000000000027919 */ /* 0x000e640000002100 */
[----:B-1----:R-:W-:-:S04]  /*30010*/  SHF.R.U32.HI R2, RZ, 0x5, R2 ;  /* 0x00000005ff027819 */ /* 0x002fc80000011602 */
[----:B------:R-:W-:-:S05]  /*30020*/  LOP3.LUT R2, R2, 0x3, RZ, 0xc0, !PT ;  /* 0x0000000302027812 */ /* 0x000fca00078ec0ff */
[----:B------:R1:W2:Y:S02]  /*30030*/  SHFL.IDX PT, R14, R2, RZ, 0x1f ;  /* 0x00001fff020e7589 */ /* 0x0002a400000e0000 */
.L_x_6238:
[----:B--2---:R-:W-:-:S13]  /*30040*/  ISETP.NE.AND P0, PT, R14, RZ, PT ;  /* 0x000000ff0e00720c */ /* 0x004fda0003f05270 */
[----:B------:R-:W-:Y:S05]  /*30050*/  @P0 BRA `(.L_x_5731) ;  /* 0x0000000000940947 */ /* 0x000fea0003800000 */
[----:B------:R-:W-:-:S03]  /*30060*/  UMOV UR4, 0xffffffff ;  /* 0xffffffff00047882 */ /* 0x000fc60000000000 */
[----:B------:R-:W-:Y:S05]  /*30070*/  BRA.DIV UR4, `(.L_x_6130) ;  /* 0x0000002e04187947 */ /* 0x000fea000b800000 */
[----:B------:R-:W-:-:S13]  /*30080*/  ELECT P6, URZ, PT ;  /* 0x00000000003f782f */ /* 0x000fda00038c0000 */
.L_x_6241:
        /* <DEDUP_REMOVED lines=8> */
.L_x_6131:
        /* <DEDUP_REMOVED lines=13> */
.L_x_6242:
[----:B------:R-:W1:Y:S02]  /*301e0*/  SYNCS.PHASECHK.TRANS64.TRYWAIT P0, [R7+URZ], R2 ;  /* 0x00000002070075a7 */ /* 0x000e64000800017f */
[----:B-1----:R-:W-:Y:S05]  /*301f0*/  @!P0 BRA `(.L_x_6133) ;  /* 0x0000002800ec8947 */ /* 0x002fea0003800000 */
.L_x_6243:
[----:B------:R-:W-:Y:S05]  /*30200*/  @!P2 BRA `(.L_x_6134) ;  /* 0x000000000004a947 */ /* 0x000fea0003800000 */
[----:B------:R-:W-:Y:S01]  /*30210*/  BPT.TRAP 0x1 ;  /* 0x000000040000795c */ /* 0x000fe20000300000 */
.L_x_6134:
[----:B------:R-:W-:-:S04]  /*30220*/  VIADD R0, R0, 0x36860 ;  /* 0x0003686000007836 */ /* 0x000fc80000000000 */
[----:B------:R-:W-:-:S04]  /*30230*/  IMAD R4, R19, 0x8, R0 ;  /* 0x0000000813047824 */ /* 0x000fc800078e0200 */
[----:B------:R-:W2:Y:S02]  /*30240*/  SYNCS.PHASECHK.TRANS64.TRYWAIT P0, [R4+URZ], R5 ;  /* 0x00000005040075a7 */ /* 0x000ea4000800017f */
[----:B--2---:R-:W-:Y:S05]  /*30250*/  @!P0 BRA `(.L_x_6135) ;  /* 0x0000002800e88947 */ /* 0x004fea0003800000 */
.L_x_6244:
[----:B------:R-:W-:-:S07]  /*30260*/  IMAD R3, R3, 0x8, R0 ;  /* 0x0000000803037824 */ /* 0x000fce00078e0200 */
.L_x_6136:
[----:B---3--:R3:W4:Y:S02]  /*30270*/  SYNCS.PHASECHK.TRANS64.TRYWAIT P0, [R3+URZ], R2 ;  /* 0x00000002030075a7 */ /* 0x008724000800017f */
[----:B----4-:R-:W-:Y:S05]  /*30280*/  @!P0 NANOSLEEP.SYNCS 0x989680 ;  /* 0x009896800000895d */ /* 0x010fea0003900000 */
[----:B------:R-:W4:Y:S02]  /*30290*/  @!P0 SYNCS.PHASECHK.TRANS64 P0, [R3+URZ], R2 ;  /* 0x00000002030085a7 */ /* 0x000f24000800007f */
[----:B----4-:R-:W-:Y:S05]  /*302a0*/  @!P0 BRA `(.L_x_6136) ;  /* 0xfffffffc00f08947 */ /* 0x010fea000383ffff */
.L_x_5731:
[----:B------:R-:W-:Y:S05]  /*302b0*/  BSYNC B9 ;  /* 0x0000000000097941 */ /* 0x000fea0003800000 */
.L_x_5728:
[----:B------:R-:W-:Y:S05]  /*302c0*/  EXIT ;  /* 0x000000000000794d */ /* 0x000fea0003800000 */
.L_x_5751:
[----:B0-----:R0:W1:Y:S02]  /*302d0*/  SYNCS.PHASECHK.TRANS64.TRYWAIT P5, [R96+URZ+0x36890], R97 ;  /* 0x03689061600075a7 */ /* 0x00106400080a017f */
[----:B-1----:R-:W-:Y:S05]  /*302e0*/  @!P5 NANOSLEEP.SYNCS 0x989680 ;  /* 0x009896800000d95d */ /* 0x002fea0003900000 */
[----:B------:R-:W1:Y:S02]  /*302f0*/  @!P5 SYNCS.PHASECHK.TRANS64 P5, [R96+URZ+0x36890], R97 ;  /* 0x036890616000d5a7 */ /* 0x000e6400080a007f */
[----:B-1----:R-:W-:Y:S05]  /*30300*/  @!P5 BRA `(.L_x_5751) ;  /* 0xfffffffc00f0d947 */ /* 0x002fea000383ffff */
[----:B------:R-:W-:Y:S05]  /*30310*/  BRA `(.L_x_6137) ;  /* 0xfffffd3400e87947 */ /* 0x000fea000383ffff */
.L_x_5805:
[----:B-1----:R1:W3:Y:S02]  /*30320*/  SYNCS.PHASECHK.TRANS64.TRYWAIT P5, [R96+URZ+0x36890], R97 ;  /* 0x03689061600075a7 */ /* 0x0022e400080a017f */
[----:B---3--:R-:W-:Y:S05]  /*30330*/  @!P5 NANOSLEEP.SYNCS 0x989680 ;  /* 0x009896800000d95d */ /* 0x008fea0003900000 */
[----:B------:R-:W3:Y:S02]  /*30340*/  @!P5 SYNCS.PHASECHK.TRANS64 P5, [R96+URZ+0x36890], R97 ;  /* 0x036890616000d5a7 */ /* 0x000ee400080a007f */
[----:B---3--:R-:W-:Y:S05]  /*30350*/  @!P5 BRA `(.L_x_5805) ;  /* 0xfffffffc00f0d947 */ /* 0x008fea000383ffff */
[----:B------:R-:W-:Y:S05]  /*30360*/  BRA `(.L_x_6138) ;  /* 0xfffffd6c00487947 */ /* 0x000fea000383ffff */
.L_x_5830:
[----:B-1----:R1:W2:Y:S02]  /*30370*/  SYNCS.PHASECHK.TRANS64.TRYWAIT P3, [R96+URZ+0x36890], R97 ;  /* 0x03689061600075a7 */ /* 0x0022a4000806017f */
[----:B--2---:R-:W-:Y:S05]  /*30380*/  @!P3 NANOSLEEP.SYNCS 0x989680 ;  /* 0x009896800000b95d */ /* 0x004fea0003900000 */
[----:B------:R-:W2:Y:S02]  /*30390*/  @!P3 SYNCS.PHASECHK.TRANS64 P3, [R96+URZ+0x36890], R97 ;  /* 0x036890616000b5a7 */ /* 0x000ea4000806007f */
[----:B--2---:R-:W-:Y:S05]  /*303a0*/  @!P3 BRA `(.L_x_5830) ;  /* 0xfffffffc00f0b947 */ /* 0x004fea000383ffff */
[----:B------:R-:W-:Y:S05]  /*303b0*/  BRA `(.L_x_6139) ;  /* 0xfffffd9c00e47947 */ /* 0x000fea000383ffff */
.L_x_5836:
[----:B0-----:R0:W1:Y:S02]  /*303c0*/  SYNCS.PHASECHK.TRANS64.TRYWAIT P2, [R96+URZ+0x368b0], R97 ;  /* 0x0368b061600075a7 */ /* 0x001064000804017f */
[----:B-1----:R-:W-:Y:S05]  /*303d0*/  @!P2 NANOSLEEP.SYNCS 0x989680 ;  /* 0x009896800000a95d */ /* 0x002fea0003900000 */
[----:B------:R-:W1:Y:S02]  /*303e0*/  @!P2 SYNCS.PHASECHK.TRANS64 P2, [R96+URZ+0x368b0], R97 ;  /* 0x0368b0616000a5a7 */ /* 0x000e64000804007f */
[----:B-1----:R-:W-:Y:S05]  /*303f0*/  @!P2 BRA `(.L_x_5836) ;  /* 0xfffffffc00f0a947 */ /* 0x002fea000383ffff */
[----:B------:R-:W-:Y:S05]  /*30400*/  BRA `(.L_x_6140) ;  /* 0xfffffda000fc7947 */ /* 0x000fea000383ffff */
.L_x_5856:
        /* <DEDUP_REMOVED lines=8> */
.L_x_6142:
[----:B------:R-:W-:Y:S05]  /*30490*/  BSYNC B1 ;  /* 0x0000000000017941 */ /* 0x000fea0003800000 */
.L_x_6141:
        /* <DEDUP_REMOVED lines=8> */
.L_x_6143:
[----:B------:R-:W-:Y:S02]  /*30520*/  IMAD.MOV.U32 R13, RZ, RZ, R63 ;  /* 0x000000ffff0d7224 */ /* 0x000fe400078e003f */
[----:B------:R-:W-:-:S07]  /*30530*/  IMAD.MOV.U32 R6, RZ, RZ, R14 ;  /* 0x000000ffff067224 */ /* 0x000fce00078e000e */
[----:B------:R-:W-:Y:S05]  /*30540*/  WARPSYNC.COLLECTIVE R15, `(.L_x_6144) ;  /* 0x000000000f087348 */ /* 0x000fea0003c00000 */
[----:B------:R0:W1:Y:S02]  /*30550*/  SHFL.IDX P6, R14, R13, R12, R11 ;  /* 0x0000000c0d0e7389 */ /* 0x00006400000c000b */
[----:B01----:R-:W-:Y:S01]  /*30560*/  ENDCOLLECTIVE ;  /* 0x000000000000791b */ /* 0x003fe20003800000 */
.L_x_6144:
[----:B------:R-:W-:Y:S02]  /*30570*/  IMAD.MOV.U32 R13, RZ, RZ, R3 ;  /* 0x000000ffff0d7224 */ /* 0x000fe400078e0003 */
[----:B------:R-:W-:-:S07]  /*30580*/  IMAD.MOV.U32 R7, RZ, RZ, R14 ;  /* 0x000000ffff077224 */ /* 0x000fce00078e000e */
[----:B------:R-:W-:Y:S05]  /*30590*/  WARPSYNC.COLLECTIVE R15, `(.L_x_6145) ;  /* 0x000000000f087348 */ /* 0x000fea0003c00000 */
[----:B------:R0:W1:Y:S02]  /*305a0*/  SHFL.IDX P6, R14, R13, R12, R11 ;  /* 0x0000000c0d0e7389 */ /* 0x00006400000c000b */
[----:B01----:R-:W-:Y:S01]  /*305b0*/  ENDCOLLECTIVE ;  /* 0x000000000000791b */ /* 0x003fe20003800000 */
.L_x_6145:
[----:B------:R-:W-:Y:S05]  /*305c0*/  BRA `(.L_x_6146) ;  /* 0xfffffdb400c07947 */ /* 0x000fea000383ffff */
.L_x_5859:
        /* <DEDUP_REMOVED lines=8> */
.L_x_6148:
[----:B------:R-:W-:Y:S05]  /*30650*/  BSYNC B1 ;  /* 0x0000000000017941 */ /* 0x000fea0003800000 */
.L_x_6147:
        /* <DEDUP_REMOVED lines=8> */
.L_x_6149:
[----:B------:R-:W-:Y:S02]  /*306e0*/  IMAD.MOV.U32 R13, RZ, RZ, R63 ;  /* 0x000000ffff0d7224 */ /* 0x000fe400078e003f */
[----:B------:R-:W-:-:S07]  /*306f0*/  IMAD.MOV.U32 R65, RZ, RZ, R14 ;  /* 0x000000ffff417224 */ /* 0x000fce00078e000e */
[----:B------:R-:W-:Y:S05]  /*30700*/  WARPSYNC.COLLECTIVE R15, `(.L_x_6150) ;  /* 0x000000000f087348 */ /* 0x000fea0003c00000 */
[----:B------:R0:W1:Y:S02]  /*30710*/  SHFL.IDX P6, R14, R13, R12, R11 ;  /* 0x0000000c0d0e7389 */ /* 0x00006400000c000b */
[----:B01----:R-:W-:Y:S01]  /*30720*/  ENDCOLLECTIVE ;  /* 0x000000000000791b */ /* 0x003fe20003800000 */
.L_x_6150:
[----:B------:R-:W-:Y:S02]  /*30730*/  IMAD.MOV.U32 R13, RZ, RZ, R3 ;  /* 0x000000ffff0d7224 */ /* 0x000fe400078e0003 */
[----:B------:R-:W-:-:S07]  /*30740*/  IMAD.MOV.U32 R63, RZ, RZ, R14 ;  /* 0x000000ffff3f7224 */ /* 0x000fce00078e000e */
[----:B------:R-:W-:Y:S05]  /*30750*/  WARPSYNC.COLLECTIVE R15, `(.L_x_6151) ;  /* 0x000000000f087348 */ /* 0x000fea0003c00000 */
[----:B------:R0:W1:Y:S02]  /*30760*/  SHFL.IDX P6, R14, R13, R12, R11 ;  /* 0x0000000c0d0e7389 */ /* 0x00006400000c000b */
[----:B01----:R-:W-:Y:S01]  /*30770*/  ENDCOLLECTIVE ;  /* 0x000000000000791b */ /* 0x003fe20003800000 */
.L_x_6151:
[----:B------:R-:W-:Y:S01]  /*30780*/  IMAD.MOV.U32 R62, RZ, RZ, R14 ;  /* 0x000000ffff3e7224 */ /* 0x000fe200078e000e */
[----:B------:R-:W-:Y:S06]  /*30790*/  BRA `(.L_x_6152) ;  /* 0xfffffdbc00787947 */ /* 0x000fec000383ffff */
.L_x_5863:
[----:B0-----:R0:W1:Y:S02]  /*307a0*/  SYNCS.PHASECHK.TRANS64.TRYWAIT P0, [R16+URZ+0x36800], R5 ;  /* 0x03680005100075a7 */ /* 0x001064000800017f */
[----:B-1----:R-:W-:Y:S05]  /*307b0*/  @!P0 NANOSLEEP.SYNCS 0x989680 ;  /* 0x009896800000895d */ /* 0x002fea0003900000 */
[----:B------:R-:W1:Y:S02]  /*307c0*/  @!P0 SYNCS.PHASECHK.TRANS64 P0, [R16+URZ+0x36800], R5 ;  /* 0x03680005100085a7 */ /* 0x000e64000800007f */
[----:B-1----:R-:W-:Y:S05]  /*307d0*/  @!P0 BRA `(.L_x_5863) ;  /* 0xfffffffc00f08947 */ /* 0x002fea000383ffff */
[----:B------:R-:W-:Y:S05]  /*307e0*/  BRA `(.L_x_6153) ;  /* 0xfffffdc400c07947 */ /* 0x000fea000383ffff */
.L_x_5887:
        /* <DEDUP_REMOVED lines=8> */
.L_x_6155:
[----:B------:R-:W-:Y:S05]  /*30870*/  BSYNC B1 ;  /* 0x0000000000017941 */ /* 0x000fea0003800000 */
.L_x_6154:
        /* <DEDUP_REMOVED lines=8> */
.L_x_6156:
[----:B------:R-:W-:Y:S02]  /*30900*/  IMAD.MOV.U32 R9, RZ, RZ, R5 ;  /* 0x000000ffff097224 */ /* 0x000fe400078e0005 */
[----:B------:R-:W-:Y:S02]  /*30910*/  IMAD.MOV.U32 R13, RZ, RZ, R71 ;  /* 0x000000ffff0d7224 */ /* 0x000fe400078e0047 */
[----:B------:R-:W-:-:S07]  /*30920*/  IMAD.MOV.U32 R4, RZ, RZ, R14 ;  /* 0x000000ffff047224 */ /* 0x000fce00078e000e */
[----:B------:R-:W-:Y:S05]  /*30930*/  WARPSYNC.COLLECTIVE R15, `(.L_x_6157) ;  /* 0x000000000f087348 */ /* 0x000fea0003c00000 */
[----:B------:R0:W1:Y:S02]  /*30940*/  SHFL.IDX P6, R14, R13, R12, R11 ;  /* 0x0000000c0d0e7389 */ /* 0x00006400000c000b */
[----:B01----:R-:W-:Y:S01]  /*30950*/  ENDCOLLECTIVE ;  /* 0x000000000000791b */ /* 0x003fe20003800000 */
.L_x_6157:
[----:B------:R-:W-:Y:S02]  /*30960*/  IMAD.MOV.U32 R8, RZ, RZ, R4 ;  /* 0x000000ffff087224 */ /* 0x000fe400078e0004 */
[----:B------:R-:W-:Y:S02]  /*30970*/  IMAD.MOV.U32 R13, RZ, RZ, R70 ;  /* 0x000000ffff0d7224 */ /* 0x000fe400078e0046 */
[----:B------:R-:W-:-:S07]  /*30980*/  IMAD.MOV.U32 R7, RZ, RZ, R14 ;  /* 0x000000ffff077224 */ /* 0x000fce00078e000e */
[----:B------:R-:W-:Y:S05]  /*30990*/  WARPSYNC.COLLECTIVE R15, `(.L_x_6158) ;  /* 0x000000000f087348 */ /* 0x000fea0003c00000 */
[----:B------:R0:W1:Y:S02]  /*309a0*/  SHFL.IDX P6, R14, R13, R12, R11 ;  /* 0x0000000c0d0e7389 */ /* 0x00006400000c000b */
[----:B01----:R-:W-:Y:S01]  /*309b0*/  ENDCOLLECTIVE ;  /* 0x000000000000791b */ /* 0x003fe20003800000 */
.L_x_6158:
[----:B------:R-:W-:Y:S05]  /*309c0*/  BRA `(.L_x_6159) ;  /* 0xfffffdec00787947 */ /* 0x000fea000383ffff */
.L_x_5890:
        /* <DEDUP_REMOVED lines=8> */
.L_x_6161:
[----:B------:R-:W-:Y:S05]  /*30a50*/  BSYNC B1 ;  /* 0x0000000000017941 */ /* 0x000fea0003800000 */
.L_x_6160:
        /* <DEDUP_REMOVED lines=8> */
.L_x_6162:
[----:B------:R-:W-:Y:S02]  /*30ae0*/  IMAD.MOV.U32 R13, RZ, RZ, R71 ;  /* 0x000000ffff0d7224 */ /* 0x000fe400078e0047 */
[----:B------:R-:W-:-:S07]  /*30af0*/  IMAD.MOV.U32 R62, RZ, RZ, R14 ;  /* 0x000000ffff3e7224 */ /* 0x000fce00078e000e */
[----:B------:R-:W-:Y:S05]  /*30b00*/  WARPSYNC.COLLECTIVE R15, `(.L_x_6163) ;  /* 0x000000000f087348 */ /* 0x000fea0003c00000 */
[----:B------:R0:W1:Y:S02]  /*30b10*/  SHFL.IDX P6, R14, R13, R12, R11 ;  /* 0x0000000c0d0e7389 */ /* 0x00006400000c000b */
[----:B01----:R-:W-:Y:S01]  /*30b20*/  ENDCOLLECTIVE ;  /* 0x000000000000791b */ /* 0x003fe20003800000 */
.L_x_6163:
[----:B------:R-:W-:Y:S02]  /*30b30*/  IMAD.MOV.U32 R13, RZ, RZ, R70 ;  /* 0x000000ffff0d7224 */ /* 0x000fe400078e0046 */
[----:B------:R-:W-:-:S07]  /*30b40*/  IMAD.MOV.U32 R71, RZ, RZ, R14 ;  /* 0x000000ffff477224 */ /* 0x000fce00078e000e */
[----:B------:R-:W-:Y:S05]  /*30b50*/  WARPSYNC.COLLECTIVE R15, `(.L_x_6164) ;  /* 0x000000000f087348 */ /* 0x000fea0003c00000 */
[----:B------:R0:W1:Y:S02]  /*30b60*/  SHFL.IDX P6, R14, R13, R12, R11 ;  /* 0x0000000c0d0e7389 */ /* 0x00006400000c000b */
[----:B01----:R-:W-:Y:S01]  /*30b70*/  ENDCOLLECTIVE ;  /* 0x000000000000791b */ /* 0x003fe20003800000 */
.L_x_6164:
[----:B------:R-:W-:Y:S01]  /*30b80*/  IMAD.MOV.U32 R70, RZ, RZ, R14 ;  /* 0x000000ffff467224 */ /* 0x000fe200078e000e */
[----:B------:R-:W-:Y:S06]  /*30b90*/  BRA `(.L_x_6165) ;  /* 0xfffffdf000a07947 */ /* 0x000fec000383ffff */
.L_x_5894:
[----:B0-----:R0:W1:Y:S02]  /*30ba0*/  SYNCS.PHASECHK.TRANS64.TRYWAIT P0, [R16+URZ+0x36800], R61 ;  /* 0x0368003d100075a7 */ /* 0x001064000800017f */
[----:B-1----:R-:W-:Y:S05]  /*30bb0*/  @!P0 NANOSLEEP.SYNCS 0x989680 ;  /* 0x009896800000895d */ /* 0x002fea0003900000 */
[----:B------:R-:W1:Y:S02]  /*30bc0*/  @!P0 SYNCS.PHASECHK.TRANS64 P0, [R16+URZ+0x36800], R61 ;  /* 0x0368003d100085a7 */ /* 0x000e64000800007f */
[----:B-1----:R-:W-:Y:S05]  /*30bd0*/  @!P0 BRA `(.L_x_5894) ;  /* 0xfffffffc00f08947 */ /* 0x002fea000383ffff */
[----:B------:R-:W-:Y:S05]  /*30be0*/  BRA `(.L_x_6166) ;  /* 0xfffffdf800207947 */ /* 0x000fea000383ffff */
.L_x_5908:
[----:B-1----:R1:W2:Y:S02]  /*30bf0*/  SYNCS.PHASECHK.TRANS64.TRYWAIT P2, [R3+URZ+0x36830], R0 ;  /* 0x03683000030075a7 */ /* 0x0022a4000804017f */
[----:B--2---:R-:W-:Y:S05]  /*30c00*/  @!P2 NANOSLEEP.SYNCS 0x989680 ;  /* 0x009896800000a95d */ /* 0x004fea0003900000 */
[----:B------:R-:W2:Y:S02]  /*30c10*/  @!P2 SYNCS.PHASECHK.TRANS64 P2, [R3+URZ+0x36830], R0 ;  /* 0x036830000300a5a7 */ /* 0x000ea4000804007f */
[----:B--2---:R-:W-:Y:S05]  /*30c20*/  @!P2 BRA `(.L_x_5908) ;  /* 0xfffffffc00f0a947 */ /* 0x004fea000383ffff */
[----:B------:R-:W-:Y:S05]  /*30c30*/  BRA `(.L_x_5907) ;  /* 0xfffffe24002c7947 */ /* 0x000fea000383ffff */
.L_x_5915:
[----:B-1----:R1:W2:Y:S02]  /*30c40*/  SYNCS.PHASECHK.TRANS64.TRYWAIT P3, [R13+URZ+0x36830], R4 ;  /* 0x036830040d0075a7 */ /* 0x0022a4000806017f */
[----:B--2---:R-:W-:Y:S05]  /*30c50*/  @!P3 NANOSLEEP.SYNCS 0x989680 ;  /* 0x009896800000b95d */ /* 0x004fea0003900000 */
[----:B------:R-:W2:Y:S02]  /*30c60*/  @!P3 SYNCS.PHASECHK.TRANS64 P3, [R13+URZ+0x36830], R4 ;  /* 0x036830040d00b5a7 */ /* 0x000ea4000806007f */
[----:B--2---:R-:W-:Y:S05]  /*30c70*/  @!P3 BRA `(.L_x_5915) ;  /* 0xfffffffc00f0b947 */ /* 0x004fea000383ffff */
[----:B------:R-:W-:Y:S05]  /*30c80*/  BRA `(.L_x_5914) ;  /* 0xfffffe7400107947 */ /* 0x000fea000383ffff */
.L_x_5920:
[----:B-1----:R1:W2:Y:S02]  /*30c90*/  SYNCS.PHASECHK.TRANS64.TRYWAIT P3, [R11+URZ+0x36850], R0 ;  /* 0x036850000b0075a7 */ /* 0x0022a4000806017f */
[----:B--2---:R-:W-:Y:S05]  /*30ca0*/  @!P3 NANOSLEEP.SYNCS 0x989680 ;  /* 0x009896800000b95d */ /* 0x004fea0003900000 */
[----:B------:R-:W2:Y:S02]  /*30cb0*/  @!P3 SYNCS.PHASECHK.TRANS64 P3, [R11+URZ+0x36850], R0 ;  /* 0x036850000b00b5a7 */ /* 0x000ea4000806007f */
[----:B--2---:R-:W-:Y:S05]  /*30cc0*/  @!P3 BRA `(.L_x_5920) ;  /* 0xfffffffc00f0b947 */ /* 0x004fea000383ffff */
[----:B------:R-:W-:Y:S05]  /*30cd0*/  BRA `(.L_x_5919) ;  /* 0xfffffea800ac7947 */ /* 0x000fea000383ffff */
.L_x_5928:
[----:B-1----:R1:W2:Y:S02]  /*30ce0*/  SYNCS.PHASECHK.TRANS64.TRYWAIT P2, [R4+URZ+0x36830], R5 ;  /* 0x03683005040075a7 */ /* 0x0022a4000804017f */
[----:B--2---:R-:W-:Y:S05]  /*30cf0*/  @!P2 NANOSLEEP.SYNCS 0x989680 ;  /* 0x009896800000a95d */ /* 0x004fea0003900000 */
[----:B------:R-:W2:Y:S02]  /*30d00*/  @!P2 SYNCS.PHASECHK.TRANS64 P2, [R4+URZ+0x36830], R5 ;  /* 0x036830050400a5a7 */ /* 0x000ea4000804007f */
[----:B--2---:R-:W-:Y:S05]  /*30d10*/  @!P2 BRA `(.L_x_5928) ;  /* 0xfffffffc00f0a947 */ /* 0x004fea000383ffff */
[----:B------:R-:W-:Y:S05]  /*30d20*/  BRA `(.L_x_5927) ;  /* 0xfffffec800587947 */ /* 0x000fea000383ffff */
.L_x_5933:
[----:B-1----:R1:W2:Y:S02]  /*30d30*/  SYNCS.PHASECHK.TRANS64.TRYWAIT P2, [R11+URZ+0x36850], R0 ;  /* 0x036850000b0075a7 */ /* 0x0022a4000804017f */
[----:B--2---:R-:W-:Y:S05]  /*30d40*/  @!P2 NANOSLEEP.SYNCS 0x989680 ;  /* 0x009896800000a95d */ /* 0x004fea0003900000 */
[----:B------:R-:W2:Y:S02]  /*30d50*/  @!P2 SYNCS.PHASECHK.TRANS64 P2, [R11+URZ+0x36850], R0 ;  /* 0x036850000b00a5a7 */ /* 0x000ea4000804007f */
[----:B--2---:R-:W-:Y:S05]  /*30d60*/  @!P2 BRA `(.L_x_5933) ;  /* 0xfffffffc00f0a947 */ /* 0x004fea000383ffff */
[----:B------:R-:W-:Y:S05]  /*30d70*/  BRA `(.L_x_5932) ;  /* 0xfffffefc00f47947 */ /* 0x000fea000383ffff */
.L_x_5939:
[----:B-1----:R1:W2:Y:S02]  /*30d80*/  SYNCS.PHASECHK.TRANS64.TRYWAIT P0, [R8+URZ+0x36850], R3 ;  /* 0x03685003080075a7 */ /* 0x0022a4000800017f */
[----:B--2---:R-:W-:Y:S05]  /*30d90*/  @!P0 NANOSLEEP.SYNCS 0x989680 ;  /* 0x009896800000895d */ /* 0x004fea0003900000 */
[----:B------:R-:W2:Y:S02]  /*30da0*/  @!P0 SYNCS.PHASECHK.TRANS64 P0, [R8+URZ+0x36850], R3 ;  /* 0x03685003080085a7 */ /* 0x000ea4000800007f */
[----:B--2---:R-:W-:Y:S05]  /*30db0*/  @!P0 BRA `(.L_x_5939) ;  /* 0xfffffffc00f08947 */ /* 0x004fea000383ffff */
[----:B------:R-:W-:Y:S05]  /*30dc0*/  BRA `(.L_x_5938) ;  /* 0xffffff1800f07947 */ /* 0x000fea000383ffff */
.L_x_5980:
        /* <DEDUP_REMOVED lines=11> */
.L_x_6168:
[----:B------:R-:W-:Y:S05]  /*30e80*/  BSYNC B1 ;  /* 0x0000000000017941 */ /* 0x000fea0003800000 */
.L_x_6167:
[----:B------:R-:W-:Y:S05]  /*30e90*/  BRA `(.L_x_6169) ;  /* 0xffffff80006c7947 */ /* 0x000fea000383ffff */
.L_x_5982:
[----:B------:R-:W-:Y:S01]  /*30ea0*/  BSSY B1, `(.L_x_6170) ;  /* 0x0000006000017945 */ /* 0x000fe20003800000 */
[----:B------:R-:W-:-:S07]  /*30eb0*/  IMAD.MOV.U32 R15, RZ, RZ, -0x1 ;  /* 0xffffffffff0f7424 */ /* 0x000fce00078e00ff */
[----:B0-----:R-:W-:Y:S05]  /*30ec0*/  WARPSYNC.COLLECTIVE R15, `(.L_x_6171) ;  /* 0x000000000f0c7348 */ /* 0x001fea0003c00000 */
[----:B------:R-:W-:Y:S02]  /*30ed0*/  ELECT P6, UR62, PT ;  /* 0x00000000003e782f */ /* 0x000fe400038c0000 */
[----:B------:R-:W-:Y:S01]  /*30ee0*/  MOV R14, UR62 ;  /* 0x0000003e000e7c02 */ /* 0x000fe20008000f00 */
[----:B0-----:R-:W-:Y:S10]  /*30ef0*/  ENDCOLLECTIVE ;  /* 0x000000000000791b */ /* 0x001ff40003800000 */
.L_x_6171:
[----:B------:R-:W-:Y:S05]  /*30f00*/  BSYNC B1 ;  /* 0x0000000000017941 */ /* 0x000fea0003800000 */
.L_x_6170:
[----:B------:R-:W-:Y:S01]  /*30f10*/  PLOP3.LUT P2, PT, P6, PT, PT, 0x80, 0x0 ;  /* 0x000000000000781c */ /* 0x000fe2000374f070 */
[----:B------:R-:W-:-:S12]  /*30f20*/  BRA `(.L_x_5981) ;  /* 0xffffff8000607947 */ /* 0x000fd8000383ffff */
.L_x_5984:
[----:B0-----:R0:W1:Y:S02]  /*30f30*/  SYNCS.PHASECHK.TRANS64.TRYWAIT P0, [R18+URZ+0x36820], R2 ;  /* 0x03682002120075a7 */ /* 0x001064000800017f */
[----:B-1----:R-:W-:Y:S05]  /*30f40*/  @!P0 NANOSLEEP.SYNCS 0x989680 ;  /* 0x009896800000895d */ /* 0x002fea0003900000 */
[----:B------:R-:W1:Y:S02]  /*30f50*/  @!P0 SYNCS.PHASECHK.TRANS64 P0, [R18+URZ+0x36820], R2 ;  /* 0x03682002120085a7 */ /* 0x000e64000800007f */
[----:B-1----:R-:W-:Y:S05]  /*30f60*/  @!P0 BRA `(.L_x_5984) ;  /* 0xfffffffc00f08947 */ /* 0x002fea000383ffff */
[----:B------:R-:W-:Y:S05]  /*30f70*/  BRA `(.L_x_6172) ;  /* 0xffffff8000707947 */ /* 0x000fea000383ffff */
.L_x_5988:
[----:B-1----:R1:W2:Y:S02]  /*30f80*/  SYNCS.PHASECHK.TRANS64.TRYWAIT P0, [R5+URZ+0x368a0], R8 ;  /* 0x0368a008050075a7 */ /* 0x0022a4000800017f */
[----:B--2---:R-:W-:Y:S05]  /*30f90*/  @!P0 NANOSLEEP.SYNCS 0x989680 ;  /* 0x009896800000895d */ /* 0x004fea0003900000 */
[----:B------:R-:W2:Y:S02]  /*30fa0*/  @!P0 SYNCS.PHASECHK.TRANS64 P0, [R5+URZ+0x368a0], R8 ;  /* 0x0368a008050085a7 */ /* 0x000ea4000800007f */
[----:B--2---:R-:W-:Y:S05]  /*30fb0*/  @!P0 BRA `(.L_x_5988) ;  /* 0xfffffffc00f08947 */ /* 0x004fea000383ffff */
[----:B------:R-:W-:Y:S05]  /*30fc0*/  BRA `(.L_x_6173) ;  /* 0xffffff8000907947 */ /* 0x000fea000383ffff */
.L_x_5995:
[----:B0-----:R0:W2:Y:S02]  /*30fd0*/  SYNCS.PHASECHK.TRANS64.TRYWAIT P0, [R5+URZ+0x368c0], R8 ;  /* 0x0368c008050075a7 */ /* 0x0010a4000800017f */
[----:B--2---:R-:W-:Y:S05]  /*30fe0*/  @!P0 NANOSLEEP.SYNCS 0x989680 ;  /* 0x009896800000895d */ /* 0x004fea0003900000 */
[----:B------:R-:W2:Y:S02]  /*30ff0*/  @!P0 SYNCS.PHASECHK.TRANS64 P0, [R5+URZ+0x368c0], R8 ;  /* 0x0368c008050085a7 */ /* 0x000ea4000800007f */
[----:B--2---:R-:W-:Y:S05]  /*31000*/  @!P0 BRA `(.L_x_5995) ;  /* 0xfffffffc00f08947 */ /* 0x004fea000383ffff */
[----:B------:R-:W-:Y:S05]  /*31010*/  BRA `(.L_x_6174) ;  /* 0xffffff84008c7947 */ /* 0x000fea000383ffff */
.L_x_6004:
[----:B0-----:R0:W1:Y:S02]  /*31020*/  SYNCS.PHASECHK.TRANS64.TRYWAIT P0, [R6+URZ+0x368a0], R5 ;  /* 0x0368a005060075a7 */ /* 0x001064000800017f */
[----:B-1----:R-:W-:Y:S05]  /*31030*/  @!P0 NANOSLEEP.SYNCS 0x989680 ;  /* 0x009896800000895d */ /* 0x002fea0003900000 */
[----:B------:R-:W1:Y:S02]  /*31040*/  @!P0 SYNCS.PHASECHK.TRANS64 P0, [R6+URZ+0x368a0], R5 ;  /* 0x0368a005060085a7 */ /* 0x000e64000800007f */
[----:B-1----:R-:W-:Y:S05]  /*31050*/  @!P0 BRA `(.L_x_6004) ;  /* 0xfffffffc00f08947 */ /* 0x002fea000383ffff */
[----:B------:R-:W-:Y:S05]  /*31060*/  BRA `(.L_x_6175) ;  /* 0xffffff8800d47947 */ /* 0x000fea000383ffff */
.L_x_6011:
[----:B-1----:R1:W2:Y:S02]  /*31070*/  SYNCS.PHASECHK.TRANS64.TRYWAIT P0, [R6+URZ+0x368c0], R5 ;  /* 0x0368c005060075a7 */ /* 0x0022a4000800017f */
[----:B--2---:R-:W-:Y:S05]  /*31080*/  @!P0 NANOSLEEP.SYNCS 0x989680 ;  /* 0x009896800000895d */ /* 0x004fea0003900000 */
[----:B------:R-:W2:Y:S02]  /*31090*/  @!P0 SYNCS.PHASECHK.TRANS64 P0, [R6+URZ+0x368c0], R5 ;  /* 0x0368c005060085a7 */ /* 0x000ea4000800007f */
[----:B--2---:R-:W-:Y:S05]  /*310a0*/  @!P0 BRA `(.L_x_6011) ;  /* 0xfffffffc00f08947 */ /* 0x004fea000383ffff */
[----:B------:R-:W-:Y:S05]  /*310b0*/  BRA `(.L_x_6176) ;  /* 0xffffff8c00cc7947 */ /* 0x000fea000383ffff */
.L_x_6028:
        /* <DEDUP_REMOVED lines=11> */
.L_x_6178:
[----:B------:R-:W-:Y:S05]  /*31170*/  BSYNC B0 ;  /* 0x0000000000007941 */ /* 0x000fea0003800000 */
.L_x_6177:
[----:B------:R-:W-:Y:S05]  /*31180*/  BRA `(.L_x_6179) ;  /* 0xffffff9c00407947 */ /* 0x000fea000383ffff */
.L_x_6030:
[----:B------:R-:W-:Y:S01]  /*31190*/  BSSY B0, `(.L_x_6180) ;  /* 0x0000006000007945 */ /* 0x000fe20003800000 */
[----:B------:R-:W-:-:S07]  /*311a0*/  IMAD.MOV.U32 R15, RZ, RZ, -0x1 ;  /* 0xffffffffff0f7424 */ /* 0x000fce00078e00ff */
[----:B0-----:R-:W-:Y:S05]  /*311b0*/  WARPSYNC.COLLECTIVE R15, `(.L_x_6181) ;  /* 0x000000000f0c7348 */ /* 0x001fea0003c00000 */
[----:B------:R-:W-:Y:S02]  /*311c0*/  ELECT P6, UR62, PT ;  /* 0x00000000003e782f */ /* 0x000fe400038c0000 */
[----:B------:R-:W-:Y:S01]  /*311d0*/  MOV R14, UR62 ;  /* 0x0000003e000e7c02 */ /* 0x000fe20008000f00 */
[----:B0-----:R-:W-:Y:S10]  /*311e0*/  ENDCOLLECTIVE ;  /* 0x000000000000791b */ /* 0x001ff40003800000 */
.L_x_6181:
[----:B------:R-:W-:Y:S05]  /*311f0*/  BSYNC B0 ;  /* 0x0000000000007941 */ /* 0x000fea0003800000 */
.L_x_6180:
[----:B------:R-:W-:Y:S05]  /*31200*/  BRA `(.L_x_6182) ;  /* 0xffffff9c004c7947 */ /* 0x000fea000383ffff */
.L_x_6032:
[----:B0-----:R0:W1:Y:S02]  /*31210*/  SYNCS.PHASECHK.TRANS64.TRYWAIT P0, [R0+URZ+0x36840], R2 ;  /* 0x03684002000075a7 */ /* 0x001064000800017f */
[----:B-1----:R-:W-:Y:S05]  /*31220*/  @!P0 NANOSLEEP.SYNCS 0x989680 ;  /* 0x009896800000895d */ /* 0x002fea0003900000 */
[----:B------:R-:W1:Y:S02]  /*31230*/  @!P0 SYNCS.PHASECHK.TRANS64 P0, [R0+URZ+0x36840], R2 ;  /* 0x03684002000085a7 */ /* 0x000e64000800007f */
[----:B-1----:R-:W-:Y:S05]  /*31240*/  @!P0 BRA `(.L_x_6032) ;  /* 0xfffffffc00f08947 */ /* 0x002fea000383ffff */
[----:B------:R-:W-:Y:S05]  /*31250*/  BRA `(.L_x_6183) ;  /* 0xffffff9c00ac7947 */ /* 0x000fea000383ffff */
.L_x_6036:
        /* <DEDUP_REMOVED lines=9> */
.L_x_6184:
[----:B------:R-:W-:Y:S02]  /*312f0*/  IMAD.MOV.U32 R13, RZ, RZ, R4 ;  /* 0x000000ffff0d7224 */ /* 0x000fe400078e0004 */
[----:B------:R-:W-:-:S07]  /*31300*/  IMAD.MOV.U32 R6, RZ, RZ, R14 ;  /* 0x000000ffff067224 */ /* 0x000fce00078e000e */
[----:B------:R-:W-:Y:S05]  /*31310*/  WARPSYNC.COLLECTIVE R15, `(.L_x_6185) ;  /* 0x000000000f087348 */ /* 0x000fea0003c00000 */
[----:B------:R0:W1:Y:S02]  /*31320*/  SHFL.IDX P6, R14, R13, R12, R11 ;  /* 0x0000000c0d0e7389 */ /* 0x00006400000c000b */
[----:B01----:R-:W-:Y:S01]  /*31330*/  ENDCOLLECTIVE ;  /* 0x000000000000791b */ /* 0x003fe20003800000 */
.L_x_6185:
[----:B------:R-:W-:-:S04]  /*31340*/  LOP3.LUT R5, R5, 0x7f, RZ, 0xc0, !PT ;  /* 0x0000007f05057812 */ /* 0x000fc800078ec0ff */
[----:B------:R-:W-:Y:S01]  /*31350*/  SHF.R.U32.HI R0, RZ, 0x3, R5 ;  /* 0x00000003ff007819 */ /* 0x000fe20000011605 */
[----:B------:R-:W-:Y:S02]  /*31360*/  IMAD R2, R9, R7, RZ ;  /* 0x0000000709027224 */ /* 0x000fe400078e02ff */
[----:B------:R0:W5:Y:S02]  /*31370*/  LDL R9, [R1+0x30] ;  /* 0x0000300001097983 */ /* 0x0001640000100800 */
[----:B------:R-:W-:Y:S02]  /*31380*/  IMAD R0, R10, 0x80, R0 ;  /* 0x000000800a007824 */ /* 0x000fe400078e0200 */
        /* <DEDUP_REMOVED lines=8> */
.L_x_6186:
        /* <DEDUP_REMOVED lines=17> */
.L_x_6187:
[----:B------:R-:W-:Y:S02]  /*31520*/  IMAD.MOV.U32 R13, RZ, RZ, R3 ;  /* 0x000000ffff0d7224 */ /* 0x000fe400078e0003 */
[----:B------:R-:W-:Y:S02]  /*31530*/  IMAD.MOV.U32 R12, RZ, RZ, 0x2 ;  /* 0x00000002ff0c7424 */ /* 0x000fe400078e00ff */
[----:B------:R-:W-:-:S07]  /*31540*/  IMAD.MOV.U32 R5, RZ, RZ, R14 ;  /* 0x000000ffff057224 */ /* 0x000fce00078e000e */
[----:B------:R-:W-:Y:S05]  /*31550*/  WARPSYNC.COLLECTIVE R15, `(.L_x_6188) ;  /* 0x000000000f087348 */ /* 0x000fea0003c00000 */
[----:B------:R0:W1:Y:S02]  /*31560*/  SHFL.IDX P6, R14, R13, R12, R11 ;  /* 0x0000000c0d0e7389 */ /* 0x00006400000c000b */
[----:B01----:R-:W-:Y:S01]  /*31570*/  ENDCOLLECTIVE ;  /* 0x000000000000791b */ /* 0x003fe20003800000 */
.L_x_6188:
        /* <DEDUP_REMOVED lines=17> */
.L_x_6189:
[----:B------:R-:W-:Y:S02]  /*31690*/  IMAD.MOV.U32 R13, RZ, RZ, R3 ;  /* 0x000000ffff0d7224 */ /* 0x000fe400078e0003 */
[----:B------:R-:W-:Y:S02]  /*316a0*/  IMAD.MOV.U32 R12, RZ, RZ, 0x3 ;  /* 0x00000003ff0c7424 */ /* 0x000fe400078e00ff */
[----:B------:R-:W-:-:S07]  /*316b0*/  IMAD.MOV.U32 R5, RZ, RZ, R14 ;  /* 0x000000ffff057224 */ /* 0x000fce00078e000e */
[----:B------:R-:W-:Y:S05]  /*316c0*/  WARPSYNC.COLLECTIVE R15, `(.L_x_6190) ;  /* 0x000000000f087348 */ /* 0x000fea0003c00000 */
[----:B------:R0:W1:Y:S02]  /*316d0*/  SHFL.IDX P6, R14, R13, R12, R11 ;  /* 0x0000000c0d0e7389 */ /* 0x00006400000c000b */
[----:B01----:R-:W-:Y:S01]  /*316e0*/  ENDCOLLECTIVE ;  /* 0x000000000000791b */ /* 0x003fe20003800000 */
.L_x_6190:
        /* <DEDUP_REMOVED lines=17> */
.L_x_6191:
[----:B------:R-:W-:Y:S02]  /*31800*/  IMAD.MOV.U32 R13, RZ, RZ, R3 ;  /* 0x000000ffff0d7224 */ /* 0x000fe400078e0003 */
[----:B------:R-:W-:Y:S02]  /*31810*/  IMAD.MOV.U32 R12, RZ, RZ, 0x4 ;  /* 0x00000004ff0c7424 */ /* 0x000fe400078e00ff */
[----:B------:R-:W-:-:S07]  /*31820*/  IMAD.MOV.U32 R5, RZ, RZ, R14 ;  /* 0x000000ffff057224 */ /* 0x000fce00078e000e */
[----:B------:R-:W-:Y:S05]  /*31830*/  WARPSYNC.COLLECTIVE R15, `(.L_x_6192) ;  /* 0x000000000f087348 */ /* 0x000fea0003c00000 */
[----:B------:R0:W1:Y:S02]  /*31840*/  SHFL.IDX P6, R14, R13, R12, R11 ;  /* 0x0000000c0d0e7389 */ /* 0x00006400000c000b */
[----:B01----:R-:W-:Y:S01]  /*31850*/  ENDCOLLECTIVE ;  /* 0x000000000000791b */ /* 0x003fe20003800000 */
.L_x_6192:
        /* <DEDUP_REMOVED lines=17> */
.L_x_6193:
[----:B------:R-:W-:Y:S02]  /*31970*/  IMAD.MOV.U32 R13, RZ, RZ, R3 ;  /* 0x000000ffff0d7224 */ /* 0x000fe400078e0003 */
[----:B------:R-:W-:Y:S02]  /*31980*/  IMAD.MOV.U32 R12, RZ, RZ, 0x5 ;  /* 0x00000005ff0c7424 */ /* 0x000fe400078e00ff */
[----:B------:R-:W-:-:S07]  /*31990*/  IMAD.MOV.U32 R5, RZ, RZ, R14 ;  /* 0x000000ffff057224 */ /* 0x000fce00078e000e */
[----:B------:R-:W-:Y:S05]  /*319a0*/  WARPSYNC.COLLECTIVE R15, `(.L_x_6194) ;  /* 0x000000000f087348 */ /* 0x000fea0003c00000 */
[----:B------:R0:W1:Y:S02]  /*319b0*/  SHFL.IDX P6, R14, R13, R12, R11 ;  /* 0x0000000c0d0e7389 */ /* 0x00006400000c000b */
[----:B01----:R-:W-:Y:S01]  /*319c0*/  ENDCOLLECTIVE ;  /* 0x000000000000791b */ /* 0x003fe20003800000 */
.L_x_6194:
        /* <DEDUP_REMOVED lines=17> */
.L_x_6195:
[----:B------:R-:W-:Y:S02]  /*31ae0*/  IMAD.MOV.U32 R13, RZ, RZ, R3 ;  /* 0x000000ffff0d7224 */ /* 0x000fe400078e0003 */
[----:B------:R-:W-:Y:S02]  /*31af0*/  IMAD.MOV.U32 R12, RZ, RZ, 0x6 ;  /* 0x00000006ff0c7424 */ /* 0x000fe400078e00ff */
[----:B------:R-:W-:-:S07]  /*31b00*/  IMAD.MOV.U32 R5, RZ, RZ, R14 ;  /* 0x000000ffff057224 */ /* 0x000fce00078e000e */
[----:B------:R-:W-:Y:S05]  /*31b10*/  WARPSYNC.COLLECTIVE R15, `(.L_x_6196) ;  /* 0x000000000f087348 */ /* 0x000fea0003c00000 */
[----:B------:R0:W1:Y:S02]  /*31b20*/  SHFL.IDX P6, R14, R13, R12, R11 ;  /* 0x0000000c0d0e7389 */ /* 0x00006400000c000b */
[----:B01----:R-:W-:Y:S01]  /*31b30*/  ENDCOLLECTIVE ;  /* 0x000000000000791b */ /* 0x003fe20003800000 */
.L_x_6196:
        /* <DEDUP_REMOVED lines=17> */
.L_x_6197:
[----:B------:R-:W-:Y:S02]  /*31c50*/  IMAD.MOV.U32 R13, RZ, RZ, R3 ;  /* 0x000000ffff0d7224 */ /* 0x000fe400078e0003 */
[----:B------:R-:W-:Y:S02]  /*31c60*/  IMAD.MOV.U32 R12, RZ, RZ, 0x7 ;  /* 0x00000007ff0c7424 */ /* 0x000fe400078e00ff */
[----:B------:R-:W-:-:S07]  /*31c70*/  IMAD.MOV.U32 R5, RZ, RZ, R14 ;  /* 0x000000ffff057224 */ /* 0x000fce00078e000e */
[----:B------:R-:W-:Y:S05]  /*31c80*/  WARPSYNC.COLLECTIVE R15, `(.L_x_6198) ;  /* 0x000000000f087348 */ /* 0x000fea0003c00000 */
[----:B------:R0:W1:Y:S02]  /*31c90*/  SHFL.IDX P6, R14, R13, R12, R11 ;  /* 0x0000000c0d0e7389 */ /* 0x00006400000c000b */
[----:B01----:R-:W-:Y:S01]  /*31ca0*/  ENDCOLLECTIVE ;  /* 0x000000000000791b */ /* 0x003fe20003800000 */
.L_x_6198:
        /* <DEDUP_REMOVED lines=14> */
.L_x_6199:
[----:B------:R-:W-:Y:S01]  /*31d90*/  @!PT LDS RZ, [RZ] ;  /* 0x00000000fffff984 */ /* 0x000fe20000000800 */
[----:B------:R-:W-:Y:S01]  /*31da0*/  @!PT LDS RZ, [RZ] ;  /* 0x00000000fffff984 */ /* 0x000fe20000000800 */
[----:B------:R-:W-:Y:S01]  /*31db0*/  @!PT LDS RZ, [RZ] ;  /* 0x00000000fffff984 */ /* 0x000fe20000000800 */
[----:B------:R0:W-:Y:S01]  /*31dc0*/  @!P2 LDGSTS.E.BYPASS.LTC128B.128 [R9+0x20400], desc[UR60][R6.64+0x100], !P1 ;  /* 0x204001000609afae */ /* 0x0001e2000c901d7c */
[----:B------:R-:W-:Y:S01]  /*31dd0*/  IMAD.MOV.U32 R3, RZ, RZ, R14 ;  /* 0x000000ffff037224 */ /* 0x000fe200078e000e */
[----:B------:R-:W-:Y:S06]  /*31de0*/  BRA `(.L_x_6200) ;  /* 0xffffffa000647947 */ /* 0x000fec000383ffff */
.L_x_6041:
[----:B----4-:R4:W0:Y:S02]  /*31df0*/  SYNCS.PHASECHK.TRANS64.TRYWAIT P0, [R18+URZ+0x36820], R0 ;  /* 0x03682000120075a7 */ /* 0x010824000800017f */
[----:B0-----:R-:W-:Y:S05]  /*31e00*/  @!P0 NANOSLEEP.SYNCS 0x989680 ;  /* 0x009896800000895d */ /* 0x001fea0003900000 */
[----:B------:R-:W0:Y:S02]  /*31e10*/  @!P0 SYNCS.PHASECHK.TRANS64 P0, [R18+URZ+0x36820], R0 ;  /* 0x03682000120085a7 */ /* 0x000e24000800007f */
[----:B0-----:R-:W-:Y:S05]  /*31e20*/  @!P0 BRA `(.L_x_6041) ;  /* 0xfffffffc00f08947 */ /* 0x001fea000383ffff */
[----:B------:R-:W-:Y:S05]  /*31e30*/  BRA `(.L_x_6201) ;  /* 0xffffffa000d87947 */ /* 0x000fea000383ffff */
.L_x_6050:
[----:B-1----:R1:W2:Y:S02]  /*31e40*/  SYNCS.PHASECHK.TRANS64.TRYWAIT P0, [R3+URZ+0x36840], R2 ;  /* 0x03684002030075a7 */ /* 0x0022a4000800017f */
[----:B--2---:R-:W-:Y:S05]  /*31e50*/  @!P0 NANOSLEEP.SYNCS 0x989680 ;  /* 0x009896800000895d */ /* 0x004fea0003900000 */
[----:B------:R-:W2:Y:S02]  /*31e60*/  @!P0 SYNCS.PHASECHK.TRANS64 P0, [R3+URZ+0x36840], R2 ;  /* 0x03684002030085a7 */ /* 0x000ea4000800007f */
[----:B--2---:R-:W-:Y:S05]  /*31e70*/  @!P0 BRA `(.L_x_6050) ;  /* 0xfffffffc00f08947 */ /* 0x004fea000383ffff */
[----:B------:R-:W-:Y:S05]  /*31e80*/  BRA `(.L_x_6202) ;  /* 0xffffffa400b47947 */ /* 0x000fea000383ffff */
.L_x_6057:
[----:B0-----:R0:W1:Y:S02]  /*31e90*/  SYNCS.PHASECHK.TRANS64.TRYWAIT P0, [R2+URZ+0x36860], R3 ;  /* 0x03686003020075a7 */ /* 0x001064000800017f */
[----:B-1----:R-:W-:Y:S05]  /*31ea0*/  @!P0 NANOSLEEP.SYNCS 0x989680 ;  /* 0x009896800000895d */ /* 0x002fea0003900000 */
[----:B------:R-:W1:Y:S02]  /*31eb0*/  @!P0 SYNCS.PHASECHK.TRANS64 P0, [R2+URZ+0x36860], R3 ;  /* 0x03686003020085a7 */ /* 0x000e64000800007f */
[----:B-1----:R-:W-:Y:S05]  /*31ec0*/  @!P0 BRA `(.L_x_6057) ;  /* 0xfffffffc00f08947 */ /* 0x002fea000383ffff */
[----:B------:R-:W-:Y:S05]  /*31ed0*/  BRA `(.L_x_6203) ;  /* 0xffffffa800c47947 */ /* 0x000fea000383ffff */
.L_x_6068:
[----:B-1----:R1:W2:Y:S02]  /*31ee0*/  SYNCS.PHASECHK.TRANS64.TRYWAIT P0, [R3+URZ+0x36840], R2 ;  /* 0x03684002030075a7 */ /* 0x0022a4000800017f */
[----:B--2---:R-:W-:Y:S05]  /*31ef0*/  @!P0 NANOSLEEP.SYNCS 0x989680 ;  /* 0x009896800000895d */ /* 0x004fea0003900000 */
[----:B------:R-:W2:Y:S02]  /*31f00*/  @!P0 SYNCS.PHASECHK.TRANS64 P0, [R3+URZ+0x36840], R2 ;  /* 0x03684002030085a7 */ /* 0x000ea4000800007f */
[----:B--2---:R-:W-:Y:S05]  /*31f10*/  @!P0 BRA `(.L_x_6068) ;  /* 0xfffffffc00f08947 */ /* 0x004fea000383ffff */
[----:B------:R-:W-:Y:S05]  /*31f20*/  BRA `(.L_x_6204) ;  /* 0xffffffb000987947 */ /* 0x000fea000383ffff */
.L_x_6075:
[----:B0-----:R0:W1:Y:S02]  /*31f30*/  SYNCS.PHASECHK.TRANS64.TRYWAIT P0, [R2+URZ+0x36860], R3 ;  /* 0x03686003020075a7 */ /* 0x001064000800017f */
[----:B-1----:R-:W-:Y:S05]  /*31f40*/  @!P0 NANOSLEEP.SYNCS 0x989680 ;  /* 0x009896800000895d */ /* 0x002fea0003900000 */
[----:B------:R-:W1:Y:S02]  /*31f50*/  @!P0 SYNCS.PHASECHK.TRANS64 P0, [R2+URZ+0x36860], R3 ;  /* 0x03686003020085a7 */ /* 0x000e64000800007f */
[----:B-1----:R-:W-:Y:S05]  /*31f60*/  @!P0 BRA `(.L_x_6075) ;  /* 0xfffffffc00f08947 */ /* 0x002fea000383ffff */
[----:B------:R-:W-:Y:S05]  /*31f70*/  BRA `(.L_x_6205) ;  /* 0xffffffb400a87947 */ /* 0x000fea000383ffff */
.L_x_6086:
[----:B--2---:R2:W3:Y:S02]  /*31f80*/  SYNCS.PHASECHK.TRANS64.TRYWAIT P0, [R3+URZ+0x36840], R2 ;  /* 0x03684002030075a7 */ /* 0x0044e4000800017f */
[----:B---3--:R-:W-:Y:S05]  /*31f90*/  @!P0 NANOSLEEP.SYNCS 0x989680 ;  /* 0x009896800000895d */ /* 0x008fea0003900000 */
[----:B------:R-:W3:Y:S02]  /*31fa0*/  @!P0 SYNCS.PHASECHK.TRANS64 P0, [R3+URZ+0x36840], R2 ;  /* 0x03684002030085a7 */ /* 0x000ee4000800007f */
[----:B---3--:R-:W-:Y:S05]  /*31fb0*/  @!P0 BRA `(.L_x_6086) ;  /* 0xfffffffc00f08947 */ /* 0x008fea000383ffff */
[----:B------:R-:W-:Y:S05]  /*31fc0*/  BRA `(.L_x_6206) ;  /* 0xffffffbc00547947 */ /* 0x000fea000383ffff */
.L_x_6093:
[----:B0-----:R0:W1:Y:S02]  /*31fd0*/  SYNCS.PHASECHK.TRANS64.TRYWAIT P0, [R2+URZ+0x36860], R5 ;  /* 0x03686005020075a7 */ /* 0x001064000800017f */
[----:B-1----:R-:W-:Y:S05]  /*31fe0*/  @!P0 NANOSLEEP.SYNCS 0x989680 ;  /* 0x009896800000895d */ /* 0x002fea0003900000 */
[----:B------:R-:W1:Y:S02]  /*31ff0*/  @!P0 SYNCS.PHASECHK.TRANS64 P0, [R2+URZ+0x36860], R5 ;  /* 0x03686005020085a7 */ /* 0x000e64000800007f */
[----:B-1----:R-:W-:Y:S05]  /*32000*/  @!P0 BRA `(.L_x_6093) ;  /* 0xfffffffc00f08947 */ /* 0x002fea000383ffff */
[----:B------:R-:W-:Y:S05]  /*32010*/  BRA `(.L_x_6207) ;  /* 0xffffffc000607947 */ /* 0x000fea000383ffff */
.L_x_6106:
[----:B---3--:R3:W4:Y:S02]  /*32020*/  SYNCS.PHASECHK.TRANS64.TRYWAIT P0, [R0+URZ+0x36860], R2 ;  /* 0x03686002000075a7 */ /* 0x008724000800017f */
[----:B----4-:R-:W-:Y:S05]  /*32030*/  @!P0 NANOSLEEP.SYNCS 0x989680 ;  /* 0x009896800000895d */ /* 0x010fea0003900000 */
[----:B------:R-:W4:Y:S02]  /*32040*/  @!P0 SYNCS.PHASECHK.TRANS64 P0, [R0+URZ+0x36860], R2 ;  /* 0x03686002000085a7 */ /* 0x000f24000800007f */
[----:B----4-:R-:W-:Y:S05]  /*32050*/  @!P0 BRA `(.L_x_6106) ;  /* 0xfffffffc00f08947 */ /* 0x010fea000383ffff */
[----:B------:R-:W-:Y:S05]  /*32060*/  BRA `(.L_x_6208) ;  /* 0xffffffc400f47947 */ /* 0x000fea000383ffff */
.L_x_6115:
[----:B------:R-:W4:Y:S01]  /*32070*/  LDL R0, [R1] ;  /* 0x0000000001007983 */ /* 0x000f220000100800 */
[----:B------:R-:W-:Y:S01]  /*32080*/  BSSY B0, `(.L_x_6209) ;  /* 0x0000008000007945 */ /* 0x000fe20003800000 */
[----:B------:R-:W-:Y:S02]  /*32090*/  IMAD.MOV.U32 R12, RZ, RZ, RZ ;  /* 0x000000ffff0c7224 */ /* 0x000fe400078e00ff */
[----:B------:R-:W-:Y:S02]  /*320a0*/  IMAD.MOV.U32 R11, RZ, RZ, 0x1f ;  /* 0x0000001fff0b7424 */ /* 0x000fe400078e00ff */
[----:B------:R-:W-:Y:S02]  /*320b0*/  IMAD.MOV.U32 R15, RZ, RZ, -0x1 ;  /* 0xffffffffff0f7424 */ /* 0x000fe400078e00ff */
[----:B----4-:R-:W-:-:S07]  /*320c0*/  IMAD.MOV.U32 R13, RZ, RZ, R0 ;  /* 0x000000ffff0d7224 */ /* 0x010fce00078e0000 */
[----:B-123--:R-:W-:Y:S05]  /*320d0*/  WARPSYNC.COLLECTIVE R15, `(.L_x_6210) ;  /* 0x000000000f087348 */ /* 0x00efea0003c00000 */
[----:B------:R0:W4:Y:S02]  /*320e0*/  SHFL.IDX P6, R14, R13, R12, R11 ;  /* 0x0000000c0d0e7389 */ /* 0x00012400000c000b */
[----:B01234-:R-:W-:Y:S01]  /*320f0*/  ENDCOLLECTIVE ;  /* 0x000000000000791b */ /* 0x01ffe20003800000 */
.L_x_6210:
[----:B------:R-:W-:Y:S05]  /*32100*/  BSYNC B0 ;  /* 0x0000000000007941 */ /* 0x000fea0003800000 */
.L_x_6209:
        /* <DEDUP_REMOVED lines=10> */
.L_x_6211:
        /* <DEDUP_REMOVED lines=24> */
.L_x_6212:
        /* <DEDUP_REMOVED lines=9> */
.L_x_6213:
        /* <DEDUP_REMOVED lines=8> */
.L_x_6214:
        /* <DEDUP_REMOVED lines=8> */
.L_x_6215:
        /* <DEDUP_REMOVED lines=8> */
.L_x_6216:
        /* <DEDUP_REMOVED lines=9> */
.L_x_6217:
[----:B------:R-:W-:Y:S01]  /*325d0*/  IMAD.MOV.U32 R9, RZ, RZ, R14 ;  /* 0x000000ffff097224 */ /* 0x000fe200078e000e */
[----:B------:R-:W-:Y:S06]  /*325e0*/  BRA `(.L_x_6218) ;  /* 0xffffffc800b87947 */ /* 0x000fec000383ffff */
.L_x_6118:
        /* <DEDUP_REMOVED lines=8> */
.L_x_6220:
[----:B------:R-:W-:Y:S05]  /*32670*/  BSYNC B0 ;  /* 0x0000000000007941 */ /* 0x000fea0003800000 */
.L_x_6219:
        /* <DEDUP_REMOVED lines=12> */
.L_x_6221:
        /* <DEDUP_REMOVED lines=8> */
.L_x_6222:
        /* <DEDUP_REMOVED lines=8> */
.L_x_6223:
        /* <DEDUP_REMOVED lines=8> */
.L_x_6224:
        /* <DEDUP_REMOVED lines=9> */
.L_x_6225:
[----:B------:R-:W-:Y:S01]  /*32950*/  IMAD.MOV.U32 R9, RZ, RZ, R14 ;  /* 0x000000ffff097224 */ /* 0x000fe200078e000e */
[----:B------:R-:W-:Y:S06]  /*32960*/  BRA `(.L_x_6226) ;  /* 0xffffffc800887947 */ /* 0x000fec000383ffff */
.L_x_6120:
[----:B------:R-:W-:Y:S01]  /*32970*/  BSSY B0, `(.L_x_6227) ;  /* 0x0000006000007945 */ /* 0x000fe20003800000 */
[----:B------:R-:W-:Y:S01]  /*32980*/  PLOP3.LUT P6, PT, P6, PT, PT, 0x8, 0x0 ;  /* 0x000000000000781c */ /* 0x000fe200037ce170 */
[----:B------:R-:W-:-:S12]  /*32990*/  IMAD.MOV.U32 R15, RZ, RZ, -0x1 ;  /* 0xffffffffff0f7424 */ /* 0x000fd800078e00ff */
[----:B0-----:R-:W-:Y:S05]  /*329a0*/  WARPSYNC.COLLECTIVE R15, `(.L_x_6228) ;  /* 0x000000000f087348 */ /* 0x001fea0003c00000 */
[----:B------:R-:W-:Y:S01]  /*329b0*/  VOTE.ANY R14, PT, P6 ;  /* 0x00000000000e7806 */ /* 0x000fe200030e0100 */
[----:B0-----:R-:W-:Y:S06]  /*329c0*/  ENDCOLLECTIVE ;  /* 0x000000000000791b */ /* 0x001fec0003800000 */
.L_x_6228:
[----:B------:R-:W-:Y:S05]  /*329d0*/  BSYNC B0 ;  /* 0x0000000000007941 */ /* 0x000fea0003800000 */
.L_x_6227:
        /* <DEDUP_REMOVED lines=10> */
.L_x_6229:
[----:B------:R-:W-:Y:S02]  /*32a80*/  IMAD.MOV.U32 R13, RZ, RZ, R6 ;  /* 0x000000ffff0d7224 */ /* 0x000fe400078e0006 */
[----:B------:R-:W-:-:S07]  /*32a90*/  IMAD.MOV.U32 R4, RZ, RZ, R14 ;  /* 0x000000ffff047224 */ /* 0x000fce00078e000e */
[----:B------:R-:W-:Y:S05]  /*32aa0*/  WARPSYNC.COLLECTIVE R15, `(.L_x_6230) ;  /* 0x000000000f087348 */ /* 0x000fea0003c00000 */
[----:B------:R0:W1:Y:S02]  /*32ab0*/  SHFL.IDX P6, R14, R13, R12, R11 ;  /* 0x0000000c0d0e7389 */ /* 0x00006400000c000b */
[----:B01----:R-:W-:Y:S01]  /*32ac0*/  ENDCOLLECTIVE ;  /* 0x000000000000791b */ /* 0x003fe20003800000 */
.L_x_6230:
[----:B------:R-:W-:Y:S02]  /*32ad0*/  IMAD.MOV.U32 R6, RZ, RZ, R14 ;  /* 0x000000ffff067224 */ /* 0x000fe400078e000e */
[----:B------:R-:W-:-:S05]  /*32ae0*/  IMAD.IADD R10, R3, 0x1, R10 ;  /* 0x00000001030a7824 */ /* 0x000fca00078e020a */
[----:B------:R0:W-:Y:S01]  /*32af0*/  STL [R1+0xc], R10 ;  /* 0x00000c0a01007387 */ /* 0x0001e20000100800 */
[----:B------:R-:W-:Y:S05]  /*32b00*/  BRA `(.L_x_6231) ;  /* 0xffffffc800687947 */ /* 0x000fea000383ffff */
.L_x_6122:
        /* <DEDUP_REMOVED lines=8> */
.L_x_6233:
[----:B------:R-:W-:Y:S05]  /*32b90*/  BSYNC B0 ;  /* 0x0000000000007941 */ /* 0x000fea0003800000 */
.L_x_6232:
[----:B------:R-:W-:Y:S01]  /*32ba0*/  IMAD.MOV.U32 R3, RZ, RZ, R14 ;  /* 0x000000ffff037224 */ /* 0x000fe200078e000e */
[----:B------:R-:W-:Y:S06]  /*32bb0*/  BRA `(.L_x_6234) ;  /* 0xffffffc800547947 */ /* 0x000fec000383ffff */
.L_x_6128:
[----:B0-----:R0:W1:Y:S02]  /*32bc0*/  SYNCS.PHASECHK.TRANS64.TRYWAIT P0, [R0+URZ+0x36820], R3 ;  /* 0x03682003000075a7 */ /* 0x001064000800017f */
[----:B-1----:R-:W-:Y:S05]  /*32bd0*/  @!P0 NANOSLEEP.SYNCS 0x989680 ;  /* 0x009896800000895d */ /* 0x002fea0003900000 */
[----:B------:R-:W1:Y:S02]  /*32be0*/  @!P0 SYNCS.PHASECHK.TRANS64 P0, [R0+URZ+0x36820], R3 ;  /* 0x03682003000085a7 */ /* 0x000e64000800007f */
[----:B-1----:R-:W-:Y:S05]  /*32bf0*/  @!P0 BRA `(.L_x_6128) ;  /* 0xfffffffc00f08947 */ /* 0x002fea000383ffff */
[----:B------:R-:W-:Y:S05]  /*32c00*/  BRA `(.L_x_6235) ;  /* 0xffffffd000f07947 */ /* 0x000fea000383ffff */
.L_x_6129:
        /* <DEDUP_REMOVED lines=11> */
.L_x_6237:
[----:B------:R-:W-:Y:S05]  /*32cc0*/  BSYNC B0 ;  /* 0x0000000000007941 */ /* 0x000fea0003800000 */
.L_x_6236:
[----:B------:R-:W-:Y:S05]  /*32cd0*/  BRA `(.L_x_6238) ;  /* 0xffffffd000d87947 */ /* 0x000fea000383ffff */
.L_x_6130:
[----:B------:R-:W-:Y:S01]  /*32ce0*/  BSSY B0, `(.L_x_6239) ;  /* 0x0000006000007945 */ /* 0x000fe20003800000 */
[----:B------:R-:W-:-:S07]  /*32cf0*/  IMAD.MOV.U32 R15, RZ, RZ, -0x1 ;  /* 0xffffffffff0f7424 */ /* 0x000fce00078e00ff */
[----:B01----:R-:W-:Y:S05]  /*32d00*/  WARPSYNC.COLLECTIVE R15, `(.L_x_6240) ;  /* 0x000000000f0c7348 */ /* 0x003fea0003c00000 */
[----:B------:R-:W-:Y:S02]  /*32d10*/  ELECT P6, UR62, PT ;  /* 0x00000000003e782f */ /* 0x000fe400038c0000 */
[----:B------:R-:W-:Y:S01]  /*32d20*/  MOV R14, UR62 ;  /* 0x0000003e000e7c02 */ /* 0x000fe20008000f00 */
[----:B01----:R-:W-:Y:S10]  /*32d30*/  ENDCOLLECTIVE ;  /* 0x000000000000791b */ /* 0x003ff40003800000 */
.L_x_6240:
[----:B------:R-:W-:Y:S05]  /*32d40*/  BSYNC B0 ;  /* 0x0000000000007941 */ /* 0x000fea0003800000 */
.L_x_6239:
[----:B------:R-:W-:Y:S05]  /*32d50*/  BRA `(.L_x_6241) ;  /* 0xffffffd000cc7947 */ /* 0x000fea000383ffff */
.L_x_6132:
[----:B0-----:R0:W1:Y:S02]  /*32d60*/  SYNCS.PHASECHK.TRANS64.TRYWAIT P0, [R6+URZ], R5 ;  /* 0x00000005060075a7 */ /* 0x001064000800017f */
[----:B-1----:R-:W-:Y:S05]  /*32d70*/  @!P0 NANOSLEEP.SYNCS 0x989680 ;  /* 0x009896800000895d */ /* 0x002fea0003900000 */
[----:B------:R-:W1:Y:S02]  /*32d80*/  @!P0 SYNCS.PHASECHK.TRANS64 P0, [R6+URZ], R5 ;  /* 0x00000005060085a7 */ /* 0x000e64000800007f */
[----:B-1----:R-:W-:Y:S05]  /*32d90*/  @!P0 BRA `(.L_x_6132) ;  /* 0xfffffffc00f08947 */ /* 0x002fea000383ffff */
[----:B------:R-:W-:Y:S05]  /*32da0*/  BRA `(.L_x_6242) ;  /* 0xffffffd4000c7947 */ /* 0x000fea000383ffff */
.L_x_6133:
[----:B-1----:R1:W2:Y:S02]  /*32db0*/  SYNCS.PHASECHK.TRANS64.TRYWAIT P0, [R7+URZ], R2 ;  /* 0x00000002070075a7 */ /* 0x0022a4000800017f */
[----:B--2---:R-:W-:Y:S05]  /*32dc0*/  @!P0 NANOSLEEP.SYNCS 0x989680 ;  /* 0x009896800000895d */ /* 0x004fea0003900000 */
[----:B------:R-:W2:Y:S02]  /*32dd0*/  @!P0 SYNCS.PHASECHK.TRANS64 P0, [R7+URZ], R2 ;  /* 0x00000002070085a7 */ /* 0x000ea4000800007f */
[----:B--2---:R-:W-:Y:S05]  /*32de0*/  @!P0 BRA `(.L_x_6133) ;  /* 0xfffffffc00f08947 */ /* 0x004fea000383ffff */
[----:B------:R-:W-:Y:S05]  /*32df0*/  BRA `(.L_x_6243) ;  /* 0xffffffd400007947 */ /* 0x000fea000383ffff */
.L_x_6135:
[----:B--2---:R2:W3:Y:S02]  /*32e00*/  SYNCS.PHASECHK.TRANS64.TRYWAIT P0, [R4+URZ], R5 ;  /* 0x00000005040075a7 */ /* 0x0044e4000800017f */
[----:B---3--:R-:W-:Y:S05]  /*32e10*/  @!P0 NANOSLEEP.SYNCS 0x989680 ;  /* 0x009896800000895d */ /* 0x008fea0003900000 */
[----:B------:R-:W3:Y:S02]  /*32e20*/  @!P0 SYNCS.PHASECHK.TRANS64 P0, [R4+URZ], R5 ;  /* 0x00000005040085a7 */ /* 0x000ee4000800007f */
[----:B---3--:R-:W-:Y:S05]  /*32e30*/  @!P0 BRA `(.L_x_6135) ;  /* 0xfffffffc00f08947 */ /* 0x008fea000383ffff */
[----:B------:R-:W-:Y:S05]  /*32e40*/  BRA `(.L_x_6244) ;  /* 0xffffffd400047947 */ /* 0x000fea000383ffff */
.L_x_6245:
        /* <DEDUP_REMOVED lines=11> */
.L_x_14856:


//--------------------- .text._ZN7cutlass13device_kernelIN5flash11enable_sm90INS1_16FlashAttnFwdSm90INS1_25CollectiveMainloopFwdSm90ILi2EN4cute5tupleIJNS5_1CILi1EEES8_S8_EEENS6_IJNS7_ILi128EEENS7_ILi176EEESA_EEELi128ENS_10bfloat16_tEfNS_4arch4Sm90ELb0ELb0ELb0ELb0ELb0ELb0ELb0ELb1ELb1ELb1ELb1ELb0EEENS1_21CollectiveEpilogueFwdINS6_IJSA_SA_SB_EEES9_SD_SF_Li256ELb0ELb1ELb1ELb0EEENS1_19SingleTileSchedulerILb0ELb1ELb1ELi128EEEEEEEEEvNT_6ParamsE --------------------------
	.section	.text._ZN7cutlass13device_kernelIN5flash11enable_sm90INS1_16FlashAttnFwdSm90INS1_25CollectiveMainloopFwdSm90ILi2EN4cute5tupleIJNS5_1CILi1EEES8_S8_EEENS6_IJNS7_ILi128EEENS7_ILi176EEESA_EEELi128ENS_10bfloat16_tEfNS_4arch4Sm90ELb0ELb0ELb0ELb0ELb0ELb0ELb0ELb1ELb1ELb1ELb1ELb0EEENS1_21CollectiveEpilogueFwdINS6_IJSA_SA_SB_EEES9_SD_SF_Li256ELb0ELb1ELb1ELb0EEENS1_19SingleTileSchedulerILb0ELb1ELb1ELi128EEEEEEEEEvNT_6ParamsE,"ax",@progbits
	.align	128
.text._ZN7cutlass13device_kernelIN5flash11enable_sm90INS1_16FlashAttnFwdSm90INS1_25CollectiveMainloopFwdSm90ILi2EN4cute5tupleIJNS5_1CILi1EEES8_S8_EEENS6_IJNS7_ILi128EEENS7_ILi176EEESA_EEELi128ENS_10bfloat16_tEfNS_4arch4Sm90ELb0ELb0ELb0ELb0ELb0ELb0ELb0ELb1ELb1ELb1ELb1ELb0EEENS1_21CollectiveEpilogueFwdINS6_IJSA_SA_SB_EEES9_SD_SF_Li256ELb0ELb1ELb1ELb0EEENS1_19SingleTileSchedulerILb0ELb1ELb1ELi128EEEEEEEEEvNT_6ParamsE:
        .type           _ZN7cutlass13device_kernelIN5flash11enable_sm90INS1_16FlashAttnFwdSm90INS1_25CollectiveMainloopFwdSm90ILi2EN4cute5tupleIJNS5_1CILi1EEES8_S8_EEENS6_IJNS7_ILi128EEENS7_ILi176EEESA_EEELi128ENS_10bfloat16_tEfNS_4arch4Sm90ELb0ELb0ELb0ELb0ELb0ELb0ELb0ELb1ELb1ELb1ELb1ELb0EEENS1_21CollectiveEpilogueFwdINS6_IJSA_SA_SB_EEES9_SD_SF_Li256ELb0ELb1ELb1ELb0EEENS1_19SingleTileSchedulerILb0ELb1ELb1ELi128EEEEEEEEEvNT_6ParamsE,@function
        .size           _ZN7cutlass13device_kernelIN5flash11enable_sm90INS1_16FlashAttnFwdSm90INS1_25CollectiveMainloopFwdSm90ILi2EN4cute5tupleIJNS5_1CILi1EEES8_S8_EEENS6_IJNS7_ILi128EEENS7_ILi176EEESA_EEELi128ENS_10bfloat16_tEfNS_4arch4Sm90ELb0ELb0ELb0ELb0ELb0ELb0ELb0ELb1ELb1ELb1ELb1ELb0EEENS1_21CollectiveEpilogueFwdINS6_IJSA_SA_SB_EEES9_SD_SF_Li256ELb0ELb1ELb1ELb0EEENS1_19SingleTileSchedulerILb0ELb1ELb1ELi128EEEEEEEEEvNT_6ParamsE,(.L_x_14857 - _ZN7cutlass13device_kernelIN5flash11enable_sm90INS1_16FlashAttnFwdSm90INS1_25CollectiveMainloopFwdSm90ILi2EN4cute5tupleIJNS5_1CILi1EEES8_S8_EEENS6_IJNS7_ILi128EEENS7_ILi176EEESA_EEELi128ENS_10bfloat16_tEfNS_4arch4Sm90ELb0ELb0ELb0ELb0ELb0ELb0ELb0ELb1ELb1ELb1ELb1ELb0EEENS1_21CollectiveEpilogueFwdINS6_IJSA_SA_SB_EEES9_SD_SF_Li256ELb0ELb1ELb1ELb0EEENS1_19SingleTileSchedulerILb0ELb1ELb1ELi128EEEEEEEEEvNT_6ParamsE)
        .other          _ZN7cutlass13device_kernelIN5flash11enable_sm90INS1_16FlashAttnFwdSm90INS1_25CollectiveMainloopFwdSm90ILi2EN4cute5tupleIJNS5_1CILi1EEES8_S8_EEENS6_IJNS7_ILi128EEENS7_ILi176EEESA_EEELi128ENS_10bfloat16_tEfNS_4arch4Sm90ELb0ELb0ELb0ELb0ELb0ELb0ELb0ELb1ELb1ELb1ELb1ELb0EEENS1_21CollectiveEpilogueFwdINS6_IJSA_SA_SB_EEES9_SD_SF_Li256ELb0ELb1ELb1ELb0EEENS1_19SingleTileSchedulerILb0ELb1ELb1ELi128EEEEEEEEEvNT_6ParamsE,@"STO_CUDA_ENTRY STV_DEFAULT"
_ZN7cutlass13device_kernelIN5flash11enable_sm90INS1_16FlashAttnFwdSm90INS1_25CollectiveMainloopFwdSm90ILi2EN4cute5tupleIJNS5_1CILi1EEES8_S8_EEENS6_IJNS7_ILi128EEENS7_ILi176EEESA_EEELi128ENS_10bfloat16_tEfNS_4arch4Sm90ELb0ELb0ELb0ELb0ELb0ELb0ELb0ELb1ELb1ELb1ELb1ELb0EEENS1_21CollectiveEpilogueFwdINS6_IJSA_SA_SB_EEES9_SD_SF_Li256ELb0ELb1ELb1ELb0EEENS1_19SingleTileSchedulerILb0ELb1ELb1ELi128EEEEEEEEEvNT_6ParamsE:
[----:B------:R-:W0:Y:S02]  /*0000*/  LDC R1, c[0x0][0x28] ;  /* 0x00000a00ff017b82 */ /* 0x000e240000000800 */
[----:B0-----:R-:W-:Y:S01]  /*0010*/  VIADD R1, R1, 0xfffffff0 ;  /* 0xfffffff001017836 */ /* 0x001fe20000000000 */
[----:B------:R-:W0:Y:S01]  /*0020*/  S2R R3, SR_TID.X ;  /* 0x0000000000037919 */ /* 0x000e220000002100 */
[----:B------:R-:W-:Y:S01]  /*0030*/  ELECT P0, URZ, PT ;  /* 0x00000000003f782f */ /* 0x000fe20003800000 */
[----:B------:R-:W-:Y:S01]  /*0040*/  BSSY B0, `(.L_x_6246) ;  /* 0x000000e000007945 */ /* 0x000fe20003800000 */
[--C-:B0-----:R-:W-:Y:S02]  /*0050*/  SHF.R.U32.HI R0, RZ, 0x5, R3.reuse ;  /* 0x00000005ff007819 */ /* 0x101fe40000011603 */
[----:B------:R-:W-:-:S03]  /*0060*/  SHF.R.U32.HI R22, RZ, 0x7, R3 ;  /* 0x00000007ff167819 */ /* 0x000fc60000011603 */
        /* <DEDUP_REMOVED lines=11> */
.L_x_6247:
[----:B------:R-:W-:Y:S05]  /*0120*/  BSYNC B0 ;  /* 0x0000000000007941 */ /* 0x000fea0003800000 */
.L_x_6246:
        /* <DEDUP_REMOVED lines=41> */
.L_x_6248:
        /* <DEDUP_REMOVED lines=22> */
.L_x_6249:
        /* <DEDUP_REMOVED lines=18> */
.L_x_6250:
        /* <DEDUP_REMOVED lines=22> */
.L_x_6251:
        /* <DEDUP_REMOVED lines=22> */
.L_x_6252:
        /* <DEDUP_REMOVED lines=9> */
.L_x_6255:
[----:B------:R-:W-:-:S08]  /*0990*/  NOP ;  /* 0x0000000000007918 */ /* 0x000fd00000000000 */
[----:B------:R-:W1:Y:S02]  /*09a0*/  USETMAXREG.TRY_ALLOC.CTAPOOL UP0, 0xf0 ;  /* 0x000000f0000079c8 */ /* 0x000e640008000600 */
[----:B-1----:R-:W-:-:S13]  /*09b0*/  PLOP3.LUT P0, PT, PT, PT, UP0, 0x80, 0x0 ;  /* 0x000000000000781c */ /* 0x002fda0003f0f008 */
[----:B------:R-:W-:Y:S05]  /*09c0*/  @!P0 BRA `(.L_x_6255) ;  /* 0xfffffffc00f08947 */ /* 0x000fea000383ffff */
[----:B------:R-:W1:Y:S01]  /*09d0*/  S2R R6, SR_TID.X ;  /* 0x0000000000067919 */ /* 0x000e620000002100 */
[----:B------:R-:W2:Y:S01]  /*09e0*/  S2UR UR6, SR_CTAID.Y ;  /* 0x00000000000679c3 */ /* 0x000ea20000002600 */
[----:B------:R-:W-:Y:S02]  /*09f0*/  ULDC UR7, c[0x0][0xc50] ;  /* 0x0003140000077ab9 */ /* 0x000fe40000000800 */
[----:B------:R-:W-:-:S05]  /*0a00*/  UISETP.NE.AND UP0, UPT, UR7, 0x1, UPT ;  /* 0x000000010700788c */ /* 0x000fca000bf05270 */
[----:B------:R-:W3:Y:S06]  /*0a10*/  S2UR UR8, SR_CTAID.Z ;  /* 0x00000000000879c3 */ /* 0x000eec0000002700 */
[----:B------:R-:W-:Y:S01]  /*0a20*/  @UP0 ULDC UR4, c[0x0][0xc54] ;  /* 0x0003150000040ab9 */ /* 0x000fe20000000800 */
[----:B------:R-:W-:Y:S01]  /*0a30*/  @UP0 ULDC UR9, c[0x0][0xc58] ;  /* 0x0003160000090ab9 */ /* 0x000fe20000000800 */
[----:B--2---:R-:W-:Y:S02]  /*0a40*/  UIMAD.WIDE.U32 UR4, UR6, UR4, URZ ;  /* 0x00000004060472a5 */ /* 0x004fe4000f8e003f */
[----:B------:R-:W-:-:S02]  /*0a50*/  UMOV UR10, UR6 ;  /* 0x00000006000a7c82 */ /* 0x000fc40008000000 */
[----:B------:R-:W-:Y:S01]  /*0a60*/  @UP0 USHF.R.U32.HI UR10, URZ, UR9, UR5 ;  /* 0x000000093f0a0299 */ /* 0x000fe20008011605 */
[----:B-1----:R-:W-:-:S03]  /*0a70*/  LOP3.LUT R0, R6, 0xffffff80, RZ, 0xc0, !PT ;  /* 0xffffff8006007812 */ /* 0x002fc600078ec0ff */
[----:B------:R-:W-:Y:S02]  /*0a80*/  UIADD3 UR4, -UR10, URZ, URZ ;  /* 0x0000003f0a047290 */ /* 0x000fe4000fffe13f */
[----:B------:R-:W-:Y:S01]  /*0a90*/  IMAD.U32 R19, RZ, RZ, UR10 ;  /* 0x0000000aff137e24 */ /* 0x000fe2000f8e00ff */
[----:B------:R-:W-:Y:S06]  /*0aa0*/  BAR.ARV 0x8, 0x180 ;  /* 0x0206000000007b1d */ /* 0x000fec0000002000 */
[----:B------:R-:W-:Y:S01]  /*0ab0*/  ISETP.NE.AND P0, PT, R0, 0x80, PT ;  /* 0x000000800000780c */ /* 0x000fe20003f05270 */
[----:B------:R-:W-:-:S12]  /*0ac0*/  UIMAD UR7, UR7, UR4, UR6 ;  /* 0x00000004070772a4 */ /* 0x000fd8000f8e0206 */
[----:B------:R-:W-:Y:S06]  /*0ad0*/  @!P0 BAR.ARV 0x9, 0x100 ;  /* 0x0244000000008b1d */ /* 0x000fec0000002000 */
[----:B---3--:R-:W-:-:S13]  /*0ae0*/  ISETP.LE.AND P0, PT, RZ, UR8, PT ;  /* 0x00000008ff007c0c */ /* 0x008fda000bf03270 */
        /* <DEDUP_REMOVED lines=8> */
[----:B------:R-:W-:-:S04]  /*0b70*/  UIMAD UR36, UR36, UR4, URZ ;  /* 0x00000004242472a4 */ /* 0x000fc8000f8e023f */
[----:B------:R-:W-:Y:S02]  /*0b80*/  UISETP.GE.AND UP0, UPT, UR36, 0x1, UPT ;  /* 0x000000012400788c */ /* 0x000fe4000bf06270 */
[----:B------:R-:W-:-:S04]  /*0b90*/  UIADD3 UR4, UR36, 0xaf, URZ ;  /* 0x000000af24047890 */ /* 0x000fc8000fffe03f */
[----:B------:R-:W-:Y:S01]  /*0ba0*/  PLOP3.LUT P0, PT, PT, PT, UP0, 0x80, 0x0 ;  /* 0x000000000000781c */ /* 0x000fe20003f0f008 */
[----:B------:R-:W-:-:S04]  /*0bb0*/  UIMAD.WIDE UR4, UR4, 0x2e8ba2e9, URZ ;  /* 0x2e8ba2e9040478a5 */ /* 0x000fc8000f8e023f */
        /* <DEDUP_REMOVED lines=40> */
.L_x_6257:
[----:B------:R-:W-:Y:S01]  /*0e40*/  UIMAD UR5, UR9, UR4, URZ ;  /* 0x00000004090572a4 */ /* 0x000fe2000f8e023f */
[----:B------:R-:W-:Y:S01]  /*0e50*/  IMAD.U32 R0, RZ, RZ, UR6 ;  /* 0x00000006ff007e24 */ /* 0x000fe2000f8e00ff */
[----:B------:R-:W-:Y:S01]  /*0e60*/  PLOP3.LUT P0, PT, PT, PT, PT, 0x80, 0x0 ;  /* 0x000000000000781c */ /* 0x000fe20003f0f070 */
[----:B------:R-:W-:Y:S01]  /*0e70*/  IMAD.U32 R3, RZ, RZ, UR4 ;  /* 0x00000004ff037e24 */ /* 0x000fe2000f8e00ff */
[----:B------:R-:W-:Y:S01]  /*0e80*/  CS2R R86, SRZ ;  /* 0x0000000000567805 */ /* 0x000fe2000001ff00 */
[----:B------:R-:W-:Y:S01]  /*0e90*/  VIADD R23, R6, 0xffffff80 ;  /* 0xffffff8006177836 */ /* 0x000fe20000000000 */
[----:B------:R-:W-:Y:S01]  /*0ea0*/  CS2R R60, SRZ ;  /* 0x00000000003c7805 */ /* 0x000fe2000001ff00 */
[----:B------:R-:W-:Y:S01]  /*0eb0*/  IMAD.U32 R17, RZ, RZ, UR5 ;  /* 0x00000005ff117e24 */ /* 0x000fe2000f8e00ff */
[----:B------:R-:W-:Y:S01]  /*0ec0*/  VIADDMNMX R0, R3, UR5, R0, PT ;  /* 0x0000000503007c46 */ /* 0x000fe2000b800100 */
[----:B------:R-:W-:Y:S01]  /*0ed0*/  IMAD.MOV.U32 R16, RZ, RZ, RZ ;  /* 0x000000ffff107224 */ /* 0x000fe200078e00ff */
[----:B------:R-:W-:-:S02]  /*0ee0*/  CS2R R54, SRZ ;  /* 0x0000000000367805 */ /* 0x000fc4000001ff00 */
[----:B------:R-:W-:Y:S02]  /*0ef0*/  CS2R R48, SRZ ;  /* 0x0000000000307805 */ /* 0x000fe4000001ff00 */
[----:B------:R-:W-:Y:S01]  /*0f00*/  R2UR UR52, R0 ;  /* 0x00000000003472ca */ /* 0x000fe200000e0000 */
        /* <DEDUP_REMOVED lines=10> */
[----:B0-----:R-:W-:-:S02]  /*0fb0*/  CS2R R2, SRZ ;  /* 0x0000000000027805 */ /* 0x001fc4000001ff00 */
[----:B------:R-:W-:Y:S01]  /*0fc0*/  CS2R R38, SRZ ;  /* 0x0000000000267805 */ /* 0x000fe2000001ff00 */
[----:B------:R-:W-:Y:S01]  /*0fd0*/  UISETP.GT.AND UP0, UPT, UR52, UR5, UPT ;  /* 0x000000053400728c */ /* 0x000fe2000bf04270 */
[----:B------:R-:W-:Y:S02]  /*0fe0*/  CS2R R96, SRZ ;  /* 0x0000000000607805 */ /* 0x000fe4000001ff00 */
[----:B------:R-:W-:Y:S02]  /*0ff0*/  CS2R R46, SRZ ;  /* 0x00000000002e7805 */ /* 0x000fe4000001ff00 */
[----:B------:R-:W-:Y:S02]  /*1000*/  CS2R R44, SRZ ;  /* 0x00000000002c7805 */ /* 0x000fe4000001ff00 */
[----:B------:R-:W-:Y:S02]  /*1010*/  CS2R R34, SRZ ;  /* 0x0000000000227805 */ /* 0x000fe4000001ff00 */
[----:B------:R-:W-:-:S02]  /*1020*/  CS2R R28, SRZ ;  /* 0x00000000001c7805 */ /* 0x000fc4000001ff00 */
[----:B------:R-:W-:Y:S02]  /*1030*/  PLOP3.LUT P1, PT, PT, PT, UP0, 0x80, 0x0 ;  /* 0x000000000000781c */ /* 0x000fe40003f2f008 */
        /* <DEDUP_REMOVED lines=25> */
[----:B------:R-:W-:Y:S02]  /*11d0*/  ULEA.HI UR4, UR7, UR7, URZ, 0x1 ;  /* 0x0000000707047291 */ /* 0x000fe4000f8f083f */
[----:B------:R-:W-:Y:S02]  /*11e0*/  IMAD.U32 R18, RZ, RZ, UR7 ;  /* 0x00000007ff127e24 */ /* 0x000fe4000f8e00ff */
        /* <DEDUP_REMOVED lines=22> */
.L_x_6259:
[----:B------:R-:W-:Y:S02]  /*1350*/  R2UR UR4, R16 ;  /* 0x00000000100472ca */ /* 0x000fe400000e0000 */
[----:B------:R-:W-:-:S11]  /*1360*/  SHF.L.U32 R0, RZ, 0x1f, RZ ;  /* 0x0000001fff007819 */ /* 0x000fd600000006ff */
[----:B------:R-:W0:Y:S02]  /*1370*/  SYNCS.PHASECHK.TRANS64.TRYWAIT P0, [UR4+0x34800], R0 ;  /* 0x03480000ff0075a7 */ /* 0x000e240008000144 */
[----:B0-----:R-:W-:Y:S05]  /*1380*/  @!P0 BRA `(.L_x_6260) ;  /* 0x000000f800588947 */ /* 0x001fea0003800000 */
.L_x_6364:
[----:B------:R-:W2:Y:S02]  /*1390*/  LDL R2, [R1+0x8] ;  /* 0x0000080001027983 */ /* 0x000ea40000100800 */
[----:B--2---:R-:W-:-:S13]  /*13a0*/  R2UR UR4, R2 ;  /* 0x00000000020472ca */ /* 0x004fda00000e0000 */
[----:B------:R-:W-:-:S06]  /*13b0*/  ULOP3.LUT UR4, UR4, 0x1, URZ, 0xfc, !UPT ;  /* 0x0000000104047892 */ /* 0x000fcc000f8efc3f */
[----:B------:R-:W-:-:S05]  /*13c0*/  IMAD.U32 R2, RZ, RZ, UR4 ;  /* 0x00000004ff027e24 */ /* 0x000fca000f8e00ff */
[----:B------:R-:W-:-:S13]  /*13d0*/  ISETP.NE.AND P0, PT, R2, 0x3, PT ;  /* 0x000000030200780c */ /* 0x000fda0003f05270 */
[----:B------:R-:W-:Y:S05]  /*13e0*/  @!P0 BRA `(.L_x_6261) ;  /* 0x0000000000048947 */ /* 0x000fea0003800000 */
[----:B------:R-:W-:Y:S01]  /*13f0*/  BPT.TRAP 0x1 ;  /* 0x000000040000795c */ /* 0x000fe20000300000 */
.L_x_6261:
[----:B------:R-:W-:-:S13]  /*1400*/  R2UR UR4, R16 ;  /* 0x00000000100472ca */ /* 0x000fda00000e0000 */
[----:B------:R1:W2:Y:S01]  /*1410*/  SYNCS.PHASECHK.TRANS64.TRYWAIT P2, [UR4+0x34830], R0 ;  /* 0x03483000ff0075a7 */ /* 0x0002a20008040144 */
[----:B------:R-:W-:Y:S05]  /*1420*/  @!P0 BRA `(.L_x_6262) ;  /* 0x0000000000048947 */ /* 0x000fea0003800000 */
[----:B------:R-:W-:Y:S01]  /*1430*/  BPT.TRAP 0x1 ;  /* 0x000000040000795c */ /* 0x000fe20000300000 */
.L_x_6262:
[----:B------:R-:W3:Y:S02]  /*1440*/  S2R R2, SR_TID.X ;  /* 0x0000000000027919 */ /* 0x000ee40000002100 */
[----:B---3--:R-:W-:-:S04]  /*1450*/  LOP3.LUT R2, R2, 0x7f, RZ, 0xc0, !PT ;  /* 0x0000007f02027812 */ /* 0x008fc800078ec0ff */
[----:B------:R-:W-:Y:S01]  /*1460*/  ISETP.NE.AND P1, PT, R2, RZ, PT ;  /* 0x000000ff0200720c */ /* 0x000fe20003f25270 */
[----:B------:R-:W-:Y:S01]  /*1470*/  IMAD.U32 R2, RZ, RZ, UR37 ;  /* 0x00000025ff027e24 */ /* 0x000fe2000f8e00ff */
[----:B--2---:R-:W-:Y:S11]  /*1480*/  @P2 BRA `(.L_x_6263) ;  /* 0x00000000000c2947 */ /* 0x004ff60003800000 */
[----:B------:R-:W-:-:S13]  /*1490*/  R2UR UR4, R16 ;  /* 0x00000000100472ca */ /* 0x000fda00000e0000 */
[----:B------:R-:W2:Y:S02]  /*14a0*/  SYNCS.PHASECHK.TRANS64.TRYWAIT P2, [UR4+0x34830], R0 ;  /* 0x03483000ff0075a7 */ /* 0x000ea40008040144 */
[----:B--2---:R-:W-:Y:S05]  /*14b0*/  @!P2 BRA `(.L_x_6264) ;  /* 0x000000f80028a947 */ /* 0x004fea0003800000 */
.L_x_6263:
[----:B------:R-:W-:Y:S05]  /*14c0*/  WARPSYNC.ALL ;  /* 0x0000000000007948 */ /* 0x000fea0003800000 */
[----:B01----:R-:W-:Y:S01]  /*14d0*/  IMAD.MOV.U32 R0, RZ, RZ, RZ ;  /* 0x000000ffff007224 */ /* 0x003fe200078e00ff */
        /* <DEDUP_REMOVED lines=25> */
[----:B------:R-:W-:Y:S01]  /*1670*/  LOP3.LUT R80, R80, 0xffffff80, RZ, 0xc0, !PT ;  /* 0xffffff8050507812 */ /* 0x000fe200078ec0ff */
[----:B------:R-:W-:Y:S01]  /*1680*/  UMOV UR29, UR33 ;  /* 0x00000021001d7c82 */ /* 0x000fe20008000000 */
[----:B------:R-:W-:Y:S01]  /*1690*/  UMOV UR31, 0x40000040 ;  /* 0x40000040001f7882 */ /* 0x000fe20000000000 */
[----:B------:R-:W-:Y:S01]  /*16a0*/  ULOP3.LUT UR60, UR4, 0x10000, URZ, 0xfc, !UPT ;  /* 0x00010000043c7892 */ /* 0x000fe2000f8efc3f */
[----:B------:R-:W-:Y:S01]  /*16b0*/  IMAD.MOV.U32 R4, RZ, RZ, -0x2 ;  /* 0xfffffffeff047424 */ /* 0x000fe200078e00ff */
[----:B------:R-:W-:Y:S01]  /*16c0*/  UMOV UR35, 0x40000040 ;  /* 0x4000004000237882 */ /* 0x000fe20000000000 */
[----:B------:R-:W-:Y:S01]  /*16d0*/  IMAD.IADD R80, R23, 0x1, -R80 ;  /* 0x0000000117507824 */ /* 0x000fe200078e0a50 */
[----:B------:R-:W-:Y:S01]  /*16e0*/  UIADD3 UR14, UR60, 0x80, URZ ;  /* 0x000000803c0e7890 */ /* 0x000fe2000fffe03f */
[----:B------:R-:W-:Y:S01]  /*16f0*/  P2R R11, PR, RZ, 0x2 ;  /* 0x00000002ff0b7803 */ /* 0x000fe20000000000 */
[----:B------:R-:W-:Y:S01]  /*1700*/  UIADD3 UR18, UR60, 0x180, URZ ;  /* 0x000001803c127890 */ /* 0x000fe2000fffe03f */
[----:B------:R-:W-:Y:S01]  /*1710*/  P2R R9, PR, RZ, 0x1 ;  /* 0x00000001ff097803 */ /* 0x000fe20000000000 */
        /* <DEDUP_REMOVED lines=8> */
[----:B------:R-:W-:Y:S01]  /*17a0*/  SHF.R.S32.HI R5, RZ, 0x1f, R80 ;  /* 0x0000001fff057819 */ /* 0x000fe20000011450 */
[----:B------:R-:W-:Y:S01]  /*17b0*/  UIADD3 UR7, UR60, 0x2, URZ ;  /* 0x000000023c077890 */ /* 0x000fe2000fffe03f */
[--C-:B------:R-:W-:Y:S01]  /*17c0*/  IMAD.MOV.U32 R85, RZ, RZ, R87.reuse ;  /* 0x000000ffff557224 */ /* 0x100fe200078e0057 */
[----:B------:R-:W-:Y:S01]  /*17d0*/  UIADD3 UR24, UR6, 0x404, URZ ;  /* 0x0000040406187890 */ /* 0x000fe2000fffe03f */
[----:B------:R-:W-:Y:S01]  /*17e0*/  LEA.HI R5, R5, R80, RZ, 0x2 ;  /* 0x0000005005057211 */ /* 0x000fe200078f10ff */
[----:B------:R-:W-:Y:S01]  /*17f0*/  UIADD3 UR26, UR60, 0x584, URZ ;  /* 0x000005843c1a7890 */ /* 0x000fe2000fffe03f */
[--C-:B------:R-:W-:Y:S01]  /*1800*/  IMAD.MOV.U32 R83, RZ, RZ, R87.reuse ;  /* 0x000000ffff537224 */ /* 0x100fe200078e0057 */
[----:B------:R-:W-:Y:S01]  /*1810*/  UIADD3 UR32, UR6, 0x406, URZ ;  /* 0x0000040606207890 */ /* 0x000fe2000fffe03f */
[----:B------:R-:W-:Y:S01]  /*1820*/  LOP3.LUT R5, R5, 0x7ffffffc, RZ, 0xc0, !PT ;  /* 0x7ffffffc05057812 */ /* 0x000fe200078ec0ff */
[----:B------:R-:W-:Y:S01]  /*1830*/  UIADD3 UR30, UR60, 0x586, URZ ;  /* 0x000005863c1e7890 */ /* 0x000fe2000fffe03f */
[----:B------:R-:W-:Y:S01]  /*1840*/  IMAD.MOV.U32 R81, RZ, RZ, R87 ;  /* 0x000000ffff517224 */ /* 0x000fe200078e0057 */
[----:B------:R-:W-:-:S02]  /*1850*/  UIADD3 UR34, UR60, 0x786, URZ ;  /* 0x000007863c227890 */ /* 0x000fc4000fffe03f */
[----:B------:R-:W-:Y:S01]  /*1860*/  IMAD.IADD R5, R80, 0x1, -R5 ;  /* 0x0000000150057824 */ /* 0x000fe200078e0a05 */
[----:B------:R-:W-:Y:S01]  /*1870*/  UMOV UR28, UR32 ;  /* 0x00000020001c7c82 */ /* 0x000fe20008000000 */
[----:B------:R-:W-:Y:S02]  /*1880*/  UIADD3 UR38, UR60, 0x806, URZ ;  /* 0x000008063c267890 */ /* 0x000fe4000fffe03f */
[----:B------:R-:W-:Y:S01]  /*1890*/  IMAD R5, R5, R4, 0xb0 ;  /* 0x000000b005057424 */ /* 0x000fe200078e0204 */
[----:B------:R-:W-:Y:S01]  /*18a0*/  UMOV UR37, UR33 ;  /* 0x0000002100257c82 */ /* 0x000fe20008000000 */
[----:B------:R-:W-:Y:S01]  /*18b0*/  UMOV UR39, 0x40000040 ;  /* 0x4000004000277882 */ /* 0x000fe20000000000 */
[----:B------:R-:W-:Y:S01]  /*18c0*/  UIADD3 UR42, UR60, 0x886, URZ ;  /* 0x000008863c2a7890 */ /* 0x000fe2000fffe03f */
[----:B------:R-:W-:Y:S01]  /*18d0*/  VIADD R5, R5, UR36 ;  /* 0x0000002405057c36 */ /* 0x000fe20008000000 */
[----:B------:R-:W-:Y:S01]  /*18e0*/  UMOV UR36, UR32 ;  /* 0x0000002000247c82 */ /* 0x000fe20008000000 */
[----:B------:R-:W-:Y:S01]  /*18f0*/  UMOV UR40, UR32 ;  /* 0x0000002000287c82 */ /* 0x000fe20008000000 */
[----:B------:R-:W-:Y:S01]  /*1900*/  UMOV UR41, UR33 ;  /* 0x0000002100297c82 */ /* 0x000fe20008000000 */
[----:B------:R-:W-:Y:S01]  /*1910*/  UMOV UR43, 0x40000040 ;  /* 0x40000040002b7882 */ /* 0x000fe20000000000 */
[----:B------:R-:W-:Y:S01]  /*1920*/  UIADD3 UR46, UR60, 0x906, URZ ;  /* 0x000009063c2e7890 */ /* 0x000fe2000fffe03f */
[----:B------:R-:W-:Y:S01]  /*1930*/  IMAD.U32 R4, RZ, RZ, UR52 ;  /* 0x00000034ff047e24 */ /* 0x000fe2000f8e00ff */
[----:B------:R-:W-:Y:S01]  /*1940*/  UMOV UR44, UR32 ;  /* 0x00000020002c7c82 */ /* 0x000fe20008000000 */
[----:B------:R-:W-:Y:S01]  /*1950*/  UMOV UR45, UR33 ;  /* 0x00000021002d7c82 */ /* 0x000fe20008000000 */
[----:B------:R-:W-:Y:S01]  /*1960*/  UMOV UR47, 0x40000040 ;  /* 0x40000040002f7882 */ /* 0x000fe20000000000 */
[----:B------:R-:W-:Y:S01]  /*1970*/  UIADD3 UR50, UR60, 0x986, URZ ;  /* 0x000009863c327890 */ /* 0x000fe2000fffe03f */
[----:B------:R-:W-:Y:S01]  /*1980*/  IMAD R7, R4, -0xb0, R5 ;  /* 0xffffff5004077824 */ /* 0x000fe200078e0205 */
[----:B------:R-:W-:Y:S01]  /*1990*/  UMOV UR48, UR32 ;  /* 0x0000002000307c82 */ /* 0x000fe20008000000 */
[----:B------:R-:W-:Y:S01]  /*19a0*/  UMOV UR49, UR33 ;  /* 0x0000002100317c82 */ /* 0x000fe20008000000 */
[----:B------:R-:W-:Y:S01]  /*19b0*/  UMOV UR51, 0x40000040 ;  /* 0x4000004000337882 */ /* 0x000fe20000000000 */
[----:B------:R-:W-:Y:S01]  /*19c0*/  UIADD3 UR52, UR52, -0x2, URZ ;  /* 0xfffffffe34347890 */ /* 0x000fe2000fffe03f */
[----:B------:R-:W-:-:S02]  /*19d0*/  ISETP.GT.AND P2, PT, R7, RZ, PT ;  /* 0x000000ff0700720c */ /* 0x000fc40003f44270 */
[C---:B------:R-:W-:Y:S02]  /*19e0*/  ISETP.GT.AND P3, PT, R7.reuse, 0x1, PT ;  /* 0x000000010700780c */ /* 0x040fe40003f64270 */
[C---:B------:R-:W-:Y:S02]  /*19f0*/  ISETP.GT.AND P4, PT, R7.reuse, 0x8, PT ;  /* 0x000000080700780c */ /* 0x040fe40003f84270 */
[C---:B------:R-:W-:Y:S02]  /*1a00*/  ISETP.GT.AND P5, PT, R7.reuse, 0x9, PT ;  /* 0x000000090700780c */ /* 0x040fe40003fa4270 */
[C---:B------:R-:W-:Y:S01]  /*1a10*/  ISETP.GT.AND P6, PT, R7.reuse, 0x61, PT ;  /* 0x000000610700780c */ /* 0x040fe20003fc4270 */
[----:B------:R-:W-:Y:S02]  /*1a20*/  WARPGROUP.DEPBAR.LE gsb0, 0x0 ;  /* 0x00008000000079c5 */ /* 0x000fe40000010000 */
[----:B------:R-:W-:Y:S01]  /*1a30*/  WARPGROUP.ARRIVE ;  /* 0x00000000000079c5 */ /* 0x000fe20000000000 */
[----:B------:R-:W-:-:S02]  /*1a40*/  ISETP.GT.AND P1, PT, R7, 0x89, PT ;  /* 0x000000890700780c */ /* 0x000fc40003f24270 */
[----:B------:R-:W-:-:S03]  /*1a50*/  ISETP.GT.AND P0, PT, R7, 0x90, PT ;  /* 0x000000900700780c */ /* 0x000fc60003f04270 */
        /* <DEDUP_REMOVED lines=483> */
[----:B------:R-:W-:Y:S02]  /*3890*/  FSEL R114, R114, -INF , P2 ;  /* 0xff80000072727808 */ /* 0x000fe40001000000 */
[----:B------:R-:W-:Y:S02]  /*38a0*/  FSEL R154, R117, -INF , P5 ;  /* 0xff800000759a7808 */ /* 0x000fe40002800000 */
[----:B------:R-:W-:-:S02]  /*38b0*/  ISETP.GT.AND P2, PT, R7, 0x10, PT ;  /* 0x000000100700780c */ /* 0x000fc40003f44270 */
[----:B------:R-:W-:Y:S02]  /*38c0*/  FMNMX.FTZ R5, R152, R5, !PT ;  /* 0x0000000598057209 */ /* 0x000fe40007810000 */
[----:B------:R-:W-:Y:S02]  /*38d0*/  FSEL R115, R115, -INF , P3 ;  /* 0xff80000073737808 */ /* 0x000fe40001800000 */
[C---:B------:R-:W-:Y:S02]  /*38e0*/  ISETP.GT.AND P3, PT, R7.reuse, 0x11, PT ;  /* 0x000000110700780c */ /* 0x040fe40003f64270 */
[----:B------:R-:W-:Y:S02]  /*38f0*/  FMNMX.FTZ R5, R154, R5, !PT ;  /* 0x000000059a057209 */ /* 0x000fe40007810000 */
        /* <DEDUP_REMOVED lines=17> */
[----:B------:R-:W-:Y:S02]  /*3a10*/  FSEL R162, R109, -INF , P5 ;  /* 0xff8000006da27808 */ /* 0x000fe40002800000 */
[----:B------:R-:W-:Y:S02]  /*3a20*/  ISETP.GT.AND P2, PT, R7, 0x20, PT ;  /* 0x000000200700780c */ /* 0x000fe40003f44270 */
[----:B------:R-:W-:Y:S02]  /*3a30*/  FMNMX.FTZ R5, R160, R5, !PT ;  /* 0x00000005a0057209 */ /* 0x000fe40007810000 */
[----:B------:R-:W-:Y:S02]  /*3a40*/  FSEL R8, R107, -INF , P3 ;  /* 0xff8000006b087808 */ /* 0x000fe40001800000 */
[----:B------:R-:W-:-:S02]  /*3a50*/  ISETP.GT.AND P3, PT, R7, 0x21, PT ;  /* 0x000000210700780c */ /* 0x000fc40003f64270 */
[----:B------:R-:W-:Y:S02]  /*3a60*/  FMNMX.FTZ R5, R162, R5, !PT ;  /* 0x00000005a2057209 */ /* 0x000fe40007810000 */
[----:B------:R-:W-:Y:S02]  /*3a70*/  FSEL R110, R110, -INF , P4 ;  /* 0xff8000006e6e7808 */ /* 0x000fe40002000000 */
[----:B------:R-:W-:Y:S02]  /*3a80*/  ISETP.GT.AND P4, PT, R7, 0x28, PT ;  /* 0x000000280700780c */ /* 0x000fe40003f84270 */
        /* <DEDUP_REMOVED lines=8> */
[----:B------:R-:W-:Y:S01]  /*3b10*/  FSEL R168, R100, -INF , P4 ;  /* 0xff80000064a87808 */ /* 0x000fe20002000000 */
[----:B------:R-:W-:Y:S01]  /*3b20*/  UIADD3 UR30, UR60, 0xa06, URZ ;  /* 0x00000a063c1e7890 */ /* 0x000fe2000fffe03f */
[----:B------:R-:W-:Y:S01]  /*3b30*/  FMNMX.FTZ R5, R166, R5, !PT ;  /* 0x00000005a6057209 */ /* 0x000fe20007810000 */
[----:B------:R-:W-:Y:S01]  /*3b40*/  UMOV UR28, UR32 ;  /* 0x00000020001c7c82 */ /* 0x000fe20008000000 */
[----:B------:R-:W-:Y:S01]  /*3b50*/  FSEL R98, R98, -INF , P2 ;  /* 0xff80000062627808 */ /* 0x000fe20001000000 */
[----:B------:R-:W-:Y:S01]  /*3b60*/  UMOV UR29, UR33 ;  /* 0x00000021001d7c82 */ /* 0x000fe20008000000 */
[----:B------:R-:W-:Y:S01]  /*3b70*/  FSEL R170, R101, -INF , P5 ;  /* 0xff80000065aa7808 */ /* 0x000fe20002800000 */
[----:B------:R-:W-:Y:S01]  /*3b80*/  UMOV UR31, 0x40000040 ;  /* 0x40000040001f7882 */ /* 0x000fe20000000000 */
        /* <DEDUP_REMOVED lines=18> */
[----:B------:R-:W-:Y:S02]  /*3cb0*/  FSEL R144, R93, -INF , P5 ;  /* 0xff8000005d907808 */ /* 0x000fe40002800000 */
[----:B------:R-:W-:Y:S02]  /*3cc0*/  ISETP.GT.AND P2, PT, R7, 0x40, PT ;  /* 0x000000400700780c */ /* 0x000fe40003f44270 */
[----:B------:R-:W-:Y:S02]  /*3cd0*/  FMNMX.FTZ R5, R190, R5, !PT ;  /* 0x00000005be057209 */ /* 0x000fe40007810000 */
[----:B------:R-:W-:-:S02]  /*3ce0*/  FSEL R80, R91, -INF , P3 ;  /* 0xff8000005b507808 */ /* 0x000fc40001800000 */
[C---:B------:R-:W-:Y:S02]  /*3cf0*/  ISETP.GT.AND P3, PT, R7.reuse, 0x41, PT ;  /* 0x000000410700780c */ /* 0x040fe40003f64270 */
[----:B------:R-:W-:Y:S02]  /*3d00*/  FMNMX.FTZ R5, R144, R5, !PT ;  /* 0x0000000590057209 */ /* 0x000fe40007810000 */
[----:B------:R-:W-:Y:S02]  /*3d10*/  FSEL R94, R94, -INF , P4 ;  /* 0xff8000005e5e7808 */ /* 0x000fe40002000000 */
[----:B------:R-:W-:Y:S02]  /*3d20*/  ISETP.GT.AND P4, PT, R7, 0x48, PT ;  /* 0x000000480700780c */ /* 0x000fe40003f84270 */
[----:B------:R-:W-:Y:S02]  /*3d30*/  FSEL R82, R95, -INF , P5 ;  /* 0xff8000005f527808 */ /* 0x000fe40002800000 */
[----:B------:R-:W-:Y:S01]  /*3d40*/  ISETP.GT.AND P5, PT, R7, 0x49, PT ;  /* 0x000000490700780c */ /* 0x000fe20003fa4270 */
[----:B------:R-:W-:-:S02]  /*3d50*/  WARPGROUP.DEPBAR.LE gsb0, 0x0 ;  /* 0x00008000000079c5 */ /* 0x000fc40000010000 */
[----:B------:R-:W-:Y:S01]  /*3d60*/  WARPGROUP.ARRIVE ;  /* 0x00000000000079c5 */ /* 0x000fe20000000000 */
[----:B------:R-:W-:Y:S02]  /*3d70*/  FSEL R192, R72, -INF , P2 ;  /* 0xff80000048c07808 */ /* 0x000fe40001000000 */
[----:B------:R-:W-:Y:S01]  /*3d80*/  FSEL R146, R73, -INF , P3 ;  /* 0xff80000049927808 */ /* 0x000fe20001800000 */
[----:B------:R-:W-:Y:S01]  /*3d90*/  IMAD.MOV.U32 R73, RZ, RZ, R87 ;  /* 0x000000ffff497224 */ /* 0x000fe200078e0057 */
[----:B------:R-:W-:Y:S01]  /*3da0*/  FMNMX.FTZ R5, R192, R5, !PT ;  /* 0x00000005c0057209 */ /* 0x000fe20007810000 */
[----:B------:R-:W-:Y:S01]  /*3db0*/  HGMMA.64x16x16.F32.BF16 R64, gdesc[UR36], R64, gsb0 ;  /* 0x00200000244079f0 */ /* 0x000fe20008001840 */
[----:B------:R-:W-:Y:S02]  /*3dc0*/  FSEL R142, R76, -INF , P4 ;  /* 0xff8000004c8e7808 */ /* 0x000fe40002000000 */
[----:B------:R-:W-:Y:S02]  /*3dd0*/  FMNMX.FTZ R5, R146, R5, !PT ;  /* 0x0000000592057209 */ /* 0x000fe40007810000 */
[----:B------:R-:W-:-:S02]  /*3de0*/  FSEL R74, R74, -INF , P2 ;  /* 0xff8000004a4a7808 */ /* 0x000fc40001000000 */
[----:B------:R-:W-:Y:S01]  /*3df0*/  FSEL R108, R77, -INF , P5 ;  /* 0xff8000004d6c7808 */ /* 0x000fe20002800000 */
[--C-:B------:R-:W-:Y:S01]  /*3e00*/  IMAD.MOV.U32 R77, RZ, RZ, R87.reuse ;  /* 0x000000ffff4d7224 */ /* 0x100fe200078e0057 */
[----:B------:R-:W-:Y:S02]  /*3e10*/  ISETP.GT.AND P2, PT, R7, 0x50, PT ;  /* 0x000000500700780c */ /* 0x000fe40003f44270 */
[----:B------:R-:W-:Y:S02]  /*3e20*/  FMNMX.FTZ R5, R142, R5, !PT ;  /* 0x000000058e057209 */ /* 0x000fe40007810000 */
[----:B------:R-:W-:Y:S01]  /*3e30*/  FSEL R72, R75, -INF , P3 ;  /* 0xff8000004b487808 */ /* 0x000fe20001800000 */
[----:B------:R-:W-:Y:S01]  /*3e40*/  IMAD.MOV.U32 R75, RZ, RZ, R87 ;  /* 0x000000ffff4b7224 */ /* 0x000fe200078e0057 */
[----:B------:R-:W-:Y:S02]  /*3e50*/  ISETP.GT.AND P3, PT, R7, 0x51, PT ;  /* 0x000000510700780c */ /* 0x000fe40003f64270 */
[----:B------:R-:W-:-:S02]  /*3e60*/  FMNMX.FTZ R5, R108, R5, !PT ;  /* 0x000000056c057209 */ /* 0x000fc40007810000 */
[----:B------:R-:W-:Y:S02]  /*3e70*/  FSEL R78, R78, -INF , P4 ;  /* 0xff8000004e4e7808 */ /* 0x000fe40002000000 */
[----:B------:R-:W-:Y:S02]  /*3e80*/  ISETP.GT.AND P4, PT, R7, 0x58, PT ;  /* 0x000000580700780c */ /* 0x000fe40003f84270 */
[----:B------:R-:W-:Y:S01]  /*3e90*/  FSEL R76, R79, -INF , P5 ;  /* 0xff8000004f4c7808 */ /* 0x000fe20002800000 */
[----:B------:R-:W-:Y:S01]  /*3ea0*/  IMAD.MOV.U32 R79, RZ, RZ, R87 ;  /* 0x000000ffff4f7224 */ /* 0x000fe200078e0057 */
[----:B------:R-:W-:Y:S01]  /*3eb0*/  ISETP.GT.AND P5, PT, R7, 0x59, PT ;  /* 0x000000590700780c */ /* 0x000fe20003fa4270 */
[----:B------:R-:W-:Y:S02]  /*3ec0*/  WARPGROUP.DEPBAR.LE gsb0, 0x0 ;  /* 0x00008000000079c5 */ /* 0x000fe40000010000 */
[----:B------:R-:W-:Y:S01]  /*3ed0*/  WARPGROUP.ARRIVE ;  /* 0x00000000000079c5 */ /* 0x000fe20000000000 */
[----:B------:R-:W-:-:S02]  /*3ee0*/  FSEL R140, R64, -INF , P2 ;  /* 0xff800000408c7808 */ /* 0x000fc40001000000 */
[----:B------:R-:W-:Y:S01]  /*3ef0*/  FSEL R124, R65, -INF , P3 ;  /* 0xff800000417c7808 */ /* 0x000fe20001800000 */
[--C-:B------:R-:W-:Y:S01]  /*3f00*/  IMAD.MOV.U32 R65, RZ, RZ, R87.reuse ;  /* 0x000000ffff417224 */ /* 0x100fe200078e0057 */
[----:B------:R-:W-:Y:S01]  /*3f10*/  FMNMX.FTZ R5, R140, R5, !PT ;  /* 0x000000058c057209 */ /* 0x000fe20007810000 */
[----:B------:R-:W-:Y:S01]  /*3f20*/  HGMMA.64x16x16.F32.BF16 R56, gdesc[UR40], R56, gsb0 ;  /* 0x00200000283879f0 */ /* 0x000fe20008001838 */
[----:B------:R-:W-:Y:S02]  /*3f30*/  FSEL R122, R68, -INF , P4 ;  /* 0xff800000447a7808 */ /* 0x000fe40002000000 */
[----:B------:R-:W-:Y:S02]  /*3f40*/  FMNMX.FTZ R5, R124, R5, !PT ;  /* 0x000000057c057209 */ /* 0x000fe40007810000 */
[----:B------:R-:W-:Y:S02]  /*3f50*/  FSEL R66, R66, -INF , P2 ;  /* 0xff80000042427808 */ /* 0x000fe40001000000 */
[----:B------:R-:W-:Y:S01]  /*3f60*/  FSEL R112, R69, -INF , P5 ;  /* 0xff80000045707808 */ /* 0x000fe20002800000 */
[----:B------:R-:W-:Y:S01]  /*3f70*/  IMAD.MOV.U32 R69, RZ, RZ, R87 ;  /* 0x000000ffff457224 */ /* 0x000fe200078e0057 */
[----:B------:R-:W-:-:S02]  /*3f80*/  ISETP.GT.AND P2, PT, R7, 0x60, PT ;  /* 0x000000600700780c */ /* 0x000fc40003f44270 */
[----:B------:R-:W-:Y:S02]  /*3f90*/  FMNMX.FTZ R5, R122, R5, !PT ;  /* 0x000000057a057209 */ /* 0x000fe40007810000 */
[----:B------:R-:W-:Y:S01]  /*3fa0*/  FSEL R68, R71, -INF , P5 ;  /* 0xff80000047447808 */ /* 0x000fe20002800000 */
[----:B------:R-:W-:Y:S01]  /*3fb0*/  IMAD.MOV.U32 R71, RZ, RZ, R87 ;  /* 0x000000ffff477224 */ /* 0x000fe200078e0057 */
[----:B------:R-:W-:Y:S02]  /*3fc0*/  FMNMX.FTZ R5, R112, R5, !PT ;  /* 0x0000000570057209 */ /* 0x000fe40007810000 */
[C---:B------:R-:W-:Y:S02]  /*3fd0*/  ISETP.GT.AND P5, PT, R7.reuse, 0x68, PT ;  /* 0x000000680700780c */ /* 0x040fe40003fa4270 */
[----:B------:R-:W-:Y:S02]  /*3fe0*/  FSEL R70, R70, -INF , P4 ;  /* 0xff80000046467808 */ /* 0x000fe40002000000 */
[----:B------:R-:W-:-:S02]  /*3ff0*/  ISETP.GT.AND P4, PT, R7, 0x69, PT ;  /* 0x000000690700780c */ /* 0x000fc40003f84270 */
[----:B------:R-:W-:Y:S01]  /*4000*/  FSEL R64, R67, -INF , P3 ;  /* 0xff80000043407808 */ /* 0x000fe20001800000 */
[----:B------:R-:W-:Y:S01]  /*4010*/  IMAD.MOV.U32 R67, RZ, RZ, R87 ;  /* 0x000000ffff437224 */ /* 0x000fe200078e0057 */
        /* <DEDUP_REMOVED lines=15> */
[----:B------:R-:W-:Y:S01]  /*4110*/  ISETP.GT.AND P5, PT, R7, 0x79, PT ;  /* 0x000000790700780c */ /* 0x000fe20003fa4270 */
[----:B------:R-:W-:Y:S02]  /*4120*/  WARPGROUP.DEPBAR.LE gsb0, 0x0 ;  /* 0x00008000000079c5 */ /* 0x000fe40000010000 */
[----:B------:R-:W-:Y:S01]  /*4130*/  WARPGROUP.ARRIVE ;  /* 0x00000000000079c5 */ /* 0x000fe20000000000 */
[----:B------:R-:W-:Y:S02]  /*4140*/  FSEL R86, R48, -INF , P3 ;  /* 0xff80000030567808 */ /* 0x000fe40001800000 */
[----:B------:R-:W-:Y:S02]  /*4150*/  FSEL R48, R59, -INF , P6 ;  /* 0xff8000003b307808 */ /* 0x000fe40003000000 */
[----:B------:R-:W-:Y:S01]  /*4160*/  ISETP.GT.AND P6, PT, R7, 0x78, PT ;  /* 0x000000780700780c */ /* 0x000fe20003fc4270 */
[----:B------:R-:W-:Y:S01]  /*4170*/  HGMMA.64x16x16.F32.BF16 R40, gdesc[UR48], R40, gsb0 ;  /* 0x00200000302879f0 */ /* 0x000fe20008001828 */
[----:B------:R-:W-:-:S02]  /*4180*/  FSEL R56, R49, -INF , P2 ;  /* 0xff80000031387808 */ /* 0x000fc40001000000 */
[----:B------:R-:W-:Y:S02]  /*4190*/  FMNMX.FTZ R5, R86, R5, !PT ;  /* 0x0000000556057209 */ /* 0x000fe40007810000 */
[----:B------:R-:W-:Y:S02]  /*41a0*/  FSEL R10, R52, -INF , P6 ;  /* 0xff800000340a7808 */ /* 0x000fe40003000000 */
[----:B------:R-:W-:Y:S02]  /*41b0*/  FMNMX.FTZ R5, R56, R5, !PT ;  /* 0x0000000538057209 */ /* 0x000fe40007810000 */
[----:B------:R-:W-:Y:S01]  /*41c0*/  FSEL R52, R63, -INF , P4 ;  /* 0xff8000003f347808 */ /* 0x000fe20002000000 */
[----:B------:R-:W-:Y:S01]  /*41d0*/  IMAD.MOV.U32 R63, RZ, RZ, R87 ;  /* 0x000000ffff3f7224 */ /* 0x000fe200078e0057 */
[----:B------:R-:W-:Y:S02]  /*41e0*/  ISETP.GT.AND P4, PT, R7, 0x80, PT ;  /* 0x000000800700780c */ /* 0x000fe40003f84270 */
[----:B------:R-:W-:-:S02]  /*41f0*/  FSEL R60, R53, -INF , P5 ;  /* 0xff800000353c7808 */ /* 0x000fc40002800000 */
[----:B------:R-:W-:Y:S02]  /*4200*/  FMNMX.FTZ R5, R10, R5, !PT ;  /* 0x000000050a057209 */ /* 0x000fe40007810000 */
[----:B------:R-:W-:Y:S02]  /*4210*/  FSEL R50, R50, -INF , P3 ;  /* 0xff80000032327808 */ /* 0x000fe40001800000 */
[C---:B------:R-:W-:Y:S02]  /*4220*/  ISETP.GT.AND P3, PT, R7.reuse, 0x81, PT ;  /* 0x000000810700780c */ /* 0x040fe40003f64270 */
[----:B------:R-:W-:Y:S02]  /*4230*/  FMNMX.FTZ R5, R60, R5, !PT ;  /* 0x000000053c057209 */ /* 0x000fe40007810000 */
[----:B------:R-:W-:Y:S02]  /*4240*/  FSEL R54, R54, -INF , P6 ;  /* 0xff80000036367808 */ /* 0x000fe40003000000 */
[----:B------:R-:W-:Y:S01]  /*4250*/  ISETP.GT.AND P6, PT, R7, 0xa9, PT ;  /* 0x000000a90700780c */ /* 0x000fe20003fc4270 */
[----:B------:R-:W-:-:S02]  /*4260*/  WARPGROUP.DEPBAR.LE gsb0, 0x0 ;  /* 0x00008000000079c5 */ /* 0x000fc40000010000 */
[----:B------:R-:W-:Y:S01]  /*4270*/  WARPGROUP.ARRIVE ;  /* 0x00000000000079c5 */ /* 0x000fe20000000000 */
[----:B------:R-:W-:Y:S02]  /*4280*/  FSEL R84, R40, -INF , P4 ;  /* 0xff80000028547808 */ /* 0x000fe40002000000 */
[----:B------:R-:W-:Y:S02]  /*4290*/  FSEL R40, R51, -INF , P2 ;  /* 0xff80000033287808 */ /* 0x000fe40001000000 */
[----:B------:R-:W-:Y:S01]  /*42a0*/  ISETP.GT.AND P2, PT, R7, 0x88, PT ;  /* 0x000000880700780c */ /* 0x000fe20003f44270 */
        /* <DEDUP_REMOVED lines=9> */
[----:B------:R-:W-:Y:S02]  /*4340*/  FSEL R116, R45, -INF , P1 ;  /* 0xff8000002d747808 */ /* 0x000fe40000800000 */
[----:B------:R-:W-:Y:S02]  /*4350*/  FMNMX.FTZ R5, R96, R5, !PT ;  /* 0x0000000560057209 */ /* 0x000fe40007810000 */
[----:B------:R-:W-:Y:S02]  /*4360*/  ISETP.GT.AND P1, PT, R7, 0x91, PT ;  /* 0x000000910700780c */ /* 0x000fe40003f24270 */
[----:B------:R-:W-:-:S02]  /*4370*/  FMNMX.FTZ R5, R116, R5, !PT ;  /* 0x0000000574057209 */ /* 0x000fc40007810000 */
[----:B------:R-:W-:Y:S02]  /*4380*/  FSEL R46, R46, -INF , P2 ;  /* 0xff8000002e2e7808 */ /* 0x000fe40001000000 */
[C---:B------:R-:W-:Y:S02]  /*4390*/  ISETP.GT.AND P2, PT, R7.reuse, 0x99, PT ;  /* 0x000000990700780c */ /* 0x040fe40003f44270 */
[----:B------:R-:W-:Y:S02]  /*43a0*/  FSEL R42, R42, -INF , P4 ;  /* 0xff8000002a2a7808 */ /* 0x000fe40002000000 */
[----:B------:R-:W-:Y:S02]  /*43b0*/  ISETP.GT.AND P4, PT, R7, 0xa1, PT ;  /* 0x000000a10700780c */ /* 0x000fe40003f84270 */
[----:B------:R-:W-:Y:S02]  /*43c0*/  FSEL R44, R55, -INF , P5 ;  /* 0xff800000372c7808 */ /* 0x000fe40002800000 */
[----:B------:R-:W-:-:S02]  /*43d0*/  ISETP.GT.AND P5, PT, R7, 0xa8, PT ;  /* 0x000000a80700780c */ /* 0x000fc40003fa4270 */
[----:B------:R-:W-:Y:S02]  /*43e0*/  P2R R21, PR, RZ, 0x4 ;  /* 0x00000004ff157803 */ /* 0x000fe40000000000 */
[----:B------:R-:W-:Y:S01]  /*43f0*/  P2R R41, PR, RZ, 0x2 ;  /* 0x00000002ff297803 */ /* 0x000fe20000000000 */
[----:B------:R-:W-:Y:S02]  /*4400*/  WARPGROUP.DEPBAR.LE gsb0, 0x0 ;  /* 0x00008000000079c5 */ /* 0x000fe40000010000 */
[----:B------:R-:W-:Y:S01]  /*4410*/  WARPGROUP.ARRIVE ;  /* 0x00000000000079c5 */ /* 0x000fe20000000000 */
[----:B------:R-:W-:Y:S02]  /*4420*/  FSEL R126, R32, -INF , P0 ;  /* 0xff800000207e7808 */ /* 0x000fe40000000000 */
[----:B------:R-:W-:Y:S02]  /*4430*/  ISETP.GT.AND P0, PT, R7, 0x98, PT ;  /* 0x000000980700780c */ /* 0x000fe40003f04270 */
[----:B------:R-:W-:Y:S01]  /*4440*/  FSEL R128, R33, -INF , P1 ;  /* 0xff80000021807808 */ /* 0x000fe20000800000 */
[----:B------:R-:W-:Y:S01]  /*4450*/  HGMMA.64x16x16.F32.BF16 R24, gdesc[UR28], R24, gsb0 ;  /* 0x002000001c1879f0 */ /* 0x000fe20008001818 */
[----:B------:R-:W-:-:S02]  /*4460*/  FMNMX.FTZ R5, R126, R5, !PT ;  /* 0x000000057e057209 */ /* 0x000fc40007810000 */
[----:B------:R-:W-:Y:S02]  /*4470*/  FSEL R36, R36, -INF , P0 ;  /* 0xff80000024247808 */ /* 0x000fe40000000000 */
[----:B------:R-:W-:Y:S02]  /*4480*/  FMNMX.FTZ R5, R128, R5, !PT ;  /* 0x0000000580057209 */ /* 0x000fe40007810000 */
[----:B------:R-:W-:Y:S02]  /*4490*/  FSEL R32, R43, -INF , P3 ;  /* 0xff8000002b207808 */ /* 0x000fe40001800000 */
[----:B------:R-:W-:Y:S02]  /*44a0*/  FSEL R130, R37, -INF , P2 ;  /* 0xff80000025827808 */ /* 0x000fe40001000000 */
[----:B------:R-:W-:Y:S02]  /*44b0*/  FMNMX.FTZ R5, R36, R5, !PT ;  /* 0x0000000524057209 */ /* 0x000fe40007810000 */
[----:B------:R-:W-:-:S02]  /*44c0*/  ISETP.GT.AND P3, PT, R7, 0xa0, PT ;  /* 0x000000a00700780c */ /* 0x000fc40003f64270 */
[----:B------:R-:W-:Y:S02]  /*44d0*/  FMNMX.FTZ R5, R130, R5, !PT ;  /* 0x0000000582057209 */ /* 0x000fe40007810000 */
[----:B------:R-:W-:Y:S02]  /*44e0*/  P2R R33, PR, RZ, 0x1 ;  /* 0x00000001ff217803 */ /* 0x000fe40000000000 */
[C---:B------:R-:W-:Y:S02]  /*44f0*/  ISETP.GT.AND P0, PT, R7.reuse, 0x89, PT ;  /* 0x000000890700780c */ /* 0x040fe40003f04270 */
[----:B------:R-:W-:-:S04]  /*4500*/  ISETP.GT.AND P1, PT, R7, 0x90, PT ;  /* 0x000000900700780c */ /* 0x000fc80003f24270 */
[----:B------:R-:W-:Y:S02]  /*4510*/  FSEL R34, R34, -INF , P1 ;  /* 0xff80000022227808 */ /* 0x000fe40000800000 */
[----:B------:R-:W-:Y:S01]  /*4520*/  ISETP.NE.AND P1, PT, R41, RZ, PT ;  /* 0x000000ff2900720c */ /* 0x000fe20003f25270 */
[----:B------:R-:W-:Y:S02]  /*4530*/  WARPGROUP.DEPBAR.LE gsb0, 0x0 ;  /* 0x00008000000079c5 */ /* 0x000fe40000010000 */
[----:B------:R-:W-:Y:S02]  /*4540*/  FSEL R132, R24, -INF , P3 ;  /* 0xff80000018847808 */ /* 0x000fe40001800000 */
[----:B------:R-:W-:Y:S02]  /*4550*/  FSEL R136, R25, -INF , P4 ;  /* 0xff80000019887808 */ /* 0x000fe40002000000 */
[----:B------:R-:W-:Y:S02]  /*4560*/  FMNMX.FTZ R5, R132, R5, !PT ;  /* 0x0000000584057209 */ /* 0x000fe40007810000 */
[----:B------:R-:W-:-:S02]  /*4570*/  FSEL R134, R28, -INF , P5 ;  /* 0xff8000001c867808 */ /* 0x000fc40002800000 */
[----:B------:R-:W-:Y:S02]  /*4580*/  FMNMX.FTZ R5, R136, R5, !PT ;  /* 0x0000000588057209 */ /* 0x000fe40007810000 */
[----:B------:R-:W-:Y:S02]  /*4590*/  FSEL R138, R29, -INF , P6 ;  /* 0xff8000001d8a7808 */ /* 0x000fe40003000000 */
[----:B------:R-:W-:Y:S02]  /*45a0*/  FMNMX.FTZ R5, R134, R5, !PT ;  /* 0x0000000586057209 */ /* 0x000fe40007810000 */
[----:B------:R-:W-:Y:S02]  /*45b0*/  FSEL R24, R47, -INF , P0 ;  /* 0xff8000002f187808 */ /* 0x000fe40000000000 */
[----:B------:R-:W-:Y:S01]  /*45c0*/  FMNMX.FTZ R13, R138, R5, !PT ;  /* 0x000000058a0d7209 */ /* 0x000fe20007810000 */
[----:B------:R-:W-:Y:S01]  /*45d0*/  IMAD.U32 R5, RZ, RZ, UR6 ;  /* 0x00000006ff057e24 */ /* 0x000fe2000f8e00ff */
[----:B------:R-:W-:-:S02]  /*45e0*/  ISETP.NE.AND P0, PT, R33, RZ, PT ;  /* 0x000000ff2100720c */ /* 0x000fc40003f05270 */
[----:B------:R-:W-:Y:S01]  /*45f0*/  FSEL R28, R35, -INF , P1 ;  /* 0xff800000231c7808 */ /* 0x000fe20000800000 */
[----:B------:R-:W0:Y:S01]  /*4600*/  SHFL.BFLY PT, R4, R13, 0x2, 0x1f ;  /* 0x0c401f000d047f89 */ /* 0x000e2200000e0000 */
[----:B------:R-:W-:Y:S02]  /*4610*/  FSEL R38, R38, -INF , P0 ;  /* 0xff80000026267808 */ /* 0x000fe40000000000 */
[----:B------:R-:W-:Y:S02]  /*4620*/  FSEL R26, R26, -INF , P3 ;  /* 0xff8000001a1a7808 */ /* 0x000fe40001800000 */
[----:B------:R-:W-:Y:S02]  /*4630*/  FSEL R30, R30, -INF , P5 ;  /* 0xff8000001e1e7808 */ /* 0x000fe40002800000 */
[----:B------:R-:W-:Y:S02]  /*4640*/  ISETP.NE.AND P0, PT, R9, RZ, PT ;  /* 0x000000ff0900720c */ /* 0x000fe40003f05270 */
[----:B------:R-:W-:-:S02]  /*4650*/  ISETP.NE.AND P1, PT, R11, RZ, PT ;  /* 0x000000ff0b00720c */ /* 0x000fc40003f25270 */
[----:B------:R-:W-:Y:S02]  /*4660*/  R2UR UR6, R17 ;  /* 0x00000000110672ca */ /* 0x000fe400000e0000 */
[----:B0-----:R-:W-:-:S11]  /*4670*/  FMNMX.FTZ R15, R13, R4, !PT ;  /* 0x000000040d0f7209 */ /* 0x001fd60007810000 */
[----:B------:R-:W-:-:S03]  /*4680*/  UISETP.GE.AND UP0, UPT, UR52, UR6, UPT ;  /* 0x000000063400728c */ /* 0x000fc6000bf06270 */
[----:B------:R-:W-:Y:S01]  /*4690*/  UMOV UR6, URZ ;  /* 0x0000003f00067c82 */ /* 0x000fe20008000000 */
[----:B------:R-:W0:Y:S02]  /*46a0*/  SHFL.BFLY PT, R4, R15, 0x1, 0x1f ;  /* 0x0c201f000f047f89 */ /* 0x000e2400000e0000 */
[----:B0-----:R-:W-:-:S04]  /*46b0*/  FMNMX.FTZ R4, R15, R4, !PT ;  /* 0x000000040f047209 */ /* 0x001fc80007810000 */
[C---:B------:R-:W-:Y:S01]  /*46c0*/  FSETP.NEU.FTZ.AND P2, PT, R4.reuse, -INF , PT ;  /* 0xff8000000400780b */ /* 0x040fe20003f5d000 */
[----:B------:R-:W-:-:S05]  /*46d0*/  FMUL.FTZ R23, R4, R5 ;  /* 0x0000000504177220 */ /* 0x000fca0000410000 */
[----:B------:R-:W-:Y:S02]  /*46e0*/  FSEL R23, R23, RZ, P2 ;  /* 0x000000ff17177208 */ /* 0x000fe40001000000 */
[----:B------:R-:W-:Y:S02]  /*46f0*/  ISETP.NE.AND P2, PT, R21, RZ, PT ;  /* 0x000000ff1500720c */ /* 0x000fe40003f45270 */
        /* <DEDUP_REMOVED lines=31> */
[----:B------:R-:W1:Y:S01]  /*48f0*/  MUFU.EX2 R178, R178 ;  /* 0x000000b200b27308 */ /* 0x000e620000000800 */
[----:B------:R-:W-:Y:S01]  /*4900*/  FMNMX.FTZ R29, R14, R25, !PT ;  /* 0x000000190e1d7209 */ /* 0x000fe20007810000 */
[-CC-:B------:R-:W-:Y:S01]  /*4910*/  FFMA.FTZ R174, R174, R5.reuse, -R23.reuse ;  /* 0x00000005aeae7223 */ /* 0x180fe20000010817 */
[-CC-:B------:R-:W-:Y:S01]  /*4920*/  FFMA.FTZ R190, R190, R5.reuse, -R23.reuse ;  /* 0x00000005bebe7223 */ /* 0x180fe20000010817 */
[--C-:B------:R-:W-:Y:S01]  /*4930*/  FFMA.FTZ R144, R144, R5, -R23.reuse ;  /* 0x0000000590907223 */ /* 0x100fe20000010817 */
[----:B------:R-:W-:Y:S01]  /*4940*/  FMNMX.FTZ R29, R102, R29, !PT ;  /* 0x0000001d661d7209 */ /* 0x000fe20007810000 */
[-CC-:B------:R-:W-:Y:S01]  /*4950*/  FFMA.FTZ R192, R192, R5.reuse, -R23.reuse ;  /* 0x00000005c0c07223 */ /* 0x180fe20000010817 */
[----:B------:R-:W-:Y:S01]  /*4960*/  FFMA.FTZ R146, R146, R5, -R23 ;  /* 0x0000000592927223 */ /* 0x000fe20000010817 */
[----:B------:R-:W2:Y:S01]  /*4970*/  MUFU.EX2 R9, R9 ;  /* 0x0000000900097308 */ /* 0x000ea20000000800 */
[----:B------:R-:W-:Y:S01]  /*4980*/  FMNMX.FTZ R29, R20, R29, !PT ;  /* 0x0000001d141d7209 */ /* 0x000fe20007810000 */
[----:B0-----:R-:W-:Y:S01]  /*4990*/  FADD.FTZ R57, R176, R7 ;  /* 0x00000007b0397221 */ /* 0x001fe20000010000 */
        /* <DEDUP_REMOVED lines=13> */
[----:B------:R-:W3:Y:S01]  /*4a70*/  MUFU.EX2 R11, R11 ;  /* 0x0000000b000b7308 */ /* 0x000ee20000000800 */
[----:B------:R-:W-:Y:S01]  /*4a80*/  FMNMX.FTZ R33, R82, R33, !PT ;  /* 0x0000002152217209 */ /* 0x000fe20007810000 */
[-CC-:B------:R-:W-:Y:S01]  /*4a90*/  FFMA.FTZ R202, R100, R5.reuse, -R23.reuse ;  /* 0x0000000564ca7223 */ /* 0x180fe20000010817 */
[-CC-:B------:R-:W-:Y:S01]  /*4aa0*/  FFMA.FTZ R208, R84, R5.reuse, -R23.reuse ;  /* 0x0000000554d07223 */ /* 0x180fe20000010817 */
[--C-:B------:R-:W-:Y:S01]  /*4ab0*/  FFMA.FTZ R210, R96, R5, -R23.reuse ;  /* 0x0000000560d27223 */ /* 0x100fe20000010817 */
[----:B------:R-:W-:Y:S01]  /*4ac0*/  FMNMX.FTZ R33, R74, R33, !PT ;  /* 0x000000214a217209 */ /* 0x000fe20007810000 */
[--C-:B------:R-:W-:Y:S01]  /*4ad0*/  FFMA.FTZ R212, R126, R5, -R23.reuse ;  /* 0x000000057ed47223 */ /* 0x100fe20000010817 */
[----:B------:R-:W-:Y:S01]  /*4ae0*/  F2FP.BF16.F32.PACK_AB R176, R7, R176 ;  /* 0x000000b007b0723e */ /* 0x000fe200000010ff */
[----:B------:R-:W4:Y:S01]  /*4af0*/  MUFU.EX2 R182, R182 ;  /* 0x000000b600b67308 */ /* 0x000f220000000800 */
[----:B------:R-:W-:Y:S01]  /*4b00*/  FMNMX.FTZ R35, R72, R33, !PT ;  /* 0x0000002148237209 */ /* 0x000fe20007810000 */
[-CC-:B------:R-:W-:Y:S01]  /*4b10*/  FFMA.FTZ R51, R130, R5.reuse, -R23.reuse ;  /* 0x0000000582337223 */ /* 0x180fe20000010817 */
[-CC-:B------:R-:W-:Y:S01]  /*4b20*/  FFMA.FTZ R216, R132, R5.reuse, -R23.reuse ;  /* 0x0000000584d87223 */ /* 0x180fe20000010817 */
[--C-:B------:R-:W-:Y:S01]  /*4b30*/  FFMA.FTZ R136, R136, R5, -R23.reuse ;  /* 0x0000000588887223 */ /* 0x100fe20000010817 */
[----:B------:R-:W-:Y:S01]  /*4b40*/  FMNMX.FTZ R35, R78, R35, !PT ;  /* 0x000000234e237209 */ /* 0x000fe20007810000 */
[----:B------:R-:W-:Y:S01]  /*4b50*/  FFMA.FTZ R218, R134, R5, -R23 ;  /* 0x0000000586da7223 */ /* 0x000fe20000010817 */
[----:B------:R-:W-:Y:S01]  /*4b60*/  IMAD.MOV.U32 R84, RZ, RZ, R87 ;  /* 0x000000ffff547224 */ /* 0x000fe200078e0057 */
[----:B------:R-:W5:Y:S01]  /*4b70*/  MUFU.EX2 R13, R13 ;  /* 0x0000000d000d7308 */ /* 0x000f620000000800 */
[----:B------:R-:W-:-:S04]  /*4b80*/  FMNMX.FTZ R35, R76, R35, !PT ;  /* 0x000000234c237209 */ /* 0x000fc80007810000 */
[----:B------:R-:W-:-:S03]  /*4b90*/  FMNMX.FTZ R35, R66, R35, !PT ;  /* 0x0000002342237209 */ /* 0x000fc60007810000 */
[----:B------:R-:W5:Y:S01]  /*4ba0*/  MUFU.EX2 R184, R184 ;  /* 0x000000b800b87308 */ /* 0x000f620000000800 */
[----:B------:R-:W-:-:S04]  /*4bb0*/  FMNMX.FTZ R37, R64, R35, !PT ;  /* 0x0000002340257209 */ /* 0x000fc80007810000 */
[----:B------:R-:W-:-:S03]  /*4bc0*/  FMNMX.FTZ R37, R70, R37, !PT ;  /* 0x0000002546257209 */ /* 0x000fc60007810000 */
[----:B------:R-:W5:Y:S01]  /*4bd0*/  MUFU.EX2 R15, R15 ;  /* 0x0000000f000f7308 */ /* 0x000f620000000800 */
        /* <DEDUP_REMOVED lines=31> */
[----:B------:R-:W-:-:S04]  /*4dd0*/  FFMA.FTZ R45, R88, R5, -R23 ;  /* 0x00000005582d7223 */ /* 0x000fc80000010817 */
[----:B------:R-:W1:Y:S02]  /*4de0*/  SHFL.BFLY PT, R49, R10, 0x2, 0x1f ;  /* 0x0c401f000a317f89 */ /* 0x000e6400000e0000 */
[----:B------:R-:W-:Y:S08]  /*4df0*/  MUFU.EX2 R196, R196 ;  /* 0x000000c400c47308 */ /* 0x000ff00000000800 */
[----:B------:R-:W-:Y:S08]  /*4e00*/  MUFU.EX2 R37, R124 ;  /* 0x0000007c00257308 */ /* 0x000ff00000000800 */
[----:B------:R-:W-:Y:S01]  /*4e10*/  MUFU.EX2 R198, R198 ;  /* 0x000000c600c67308 */ /* 0x000fe20000000800 */
[----:B-1----:R-:W-:Y:S01]  /*4e20*/  FMNMX.FTZ R53, R10, R49, !PT ;  /* 0x000000310a357209 */ /* 0x002fe20007810000 */
[----:B------:R-:W-:-:S06]  /*4e30*/  FFMA.FTZ R49, R128, R5, -R23 ;  /* 0x0000000580317223 */ /* 0x000fcc0000010817 */
[----:B------:R-:W-:Y:S01]  /*4e40*/  MUFU.EX2 R41, R112 ;  /* 0x0000007000297308 */ /* 0x000fe20000000800 */
[----:B------:R-:W1:Y:S07]  /*4e50*/  SHFL.BFLY PT, R10, R53, 0x1, 0x1f ;  /* 0x0c201f00350a7f89 */ /* 0x000e6e00000e0000 */
[----:B------:R-:W-:Y:S08]  /*4e60*/  MUFU.EX2 R200, R200 ;  /* 0x000000c800c87308 */ /* 0x000ff00000000800 */
[----:B------:R-:W-:Y:S08]  /*4e70*/  MUFU.EX2 R43, R104 ;  /* 0x00000068002b7308 */ /* 0x000ff00000000800 */
[----:B------:R-:W-:Y:S01]  /*4e80*/  MUFU.EX2 R202, R202 ;  /* 0x000000ca00ca7308 */ /* 0x000fe20000000800 */
[----:B-1----:R-:W-:-:S04]  /*4e90*/  FMNMX.FTZ R10, R53, R10, !PT ;  /* 0x0000000a350a7209 */ /* 0x002fc80007810000 */
[C---:B------:R-:W-:Y:S01]  /*4ea0*/  FSETP.NEU.FTZ.AND P2, PT, R10.reuse, -INF , PT ;  /* 0xff8000000a00780b */ /* 0x040fe20003f5d000 */
[----:B------:R-:W-:Y:S02]  /*4eb0*/  FMUL.FTZ R36, R10, R5 ;  /* 0x000000050a247220 */ /* 0x000fe40000410000 */
[----:B------:R-:W-:Y:S03]  /*4ec0*/  MUFU.EX2 R39, R47 ;  /* 0x0000002f00277308 */ /* 0x000fe60000000800 */
[----:B------:R-:W-:Y:S02]  /*4ed0*/  FSEL R55, R36, RZ, P2 ;  /* 0x000000ff24377208 */ /* 0x000fe40001000000 */
[----:B------:R-:W-:-:S03]  /*4ee0*/  PLOP3.LUT P2, PT, PT, PT, UP0, 0x80, 0x0 ;  /* 0x000000000000781c */ /* 0x000fc60003f4f008 */
[----:B------:R-:W-:Y:S01]  /*4ef0*/  MUFU.EX2 R204, R204 ;  /* 0x000000cc00cc7308 */ /* 0x000fe20000000800 */
[-C--:B------:R-:W-:Y:S01]  /*4f00*/  FFMA.FTZ R197, R66, R5.reuse, -R55 ;  /* 0x0000000542c57223 */ /* 0x080fe20000010837 */
[----:B------:R-:W-:Y:S01]  /*4f10*/  FADD.FTZ R66, R178, R57 ;  /* 0x00000039b2427221 */ /* 0x000fe20000010000 */
[-CC-:B------:R-:W-:Y:S01]  /*4f20*/  FFMA.FTZ R177, R114, R5.reuse, -R55.reuse ;  /* 0x0000000572b17223 */ /* 0x180fe20000010837 */
[-CC-:B------:R-:W-:Y:S01]  /*4f30*/  FFMA.FTZ R36, R115, R5.reuse, -R55.reuse ;  /* 0x0000000573247223 */ /* 0x180fe20000010837 */
[-CC-:B------:R-:W-:Y:S01]  /*4f40*/  FFMA.FTZ R179, R118, R5.reuse, -R55.reuse ;  /* 0x0000000576b37223 */ /* 0x180fe20000010837 */
[----:B--2---:R-:W-:Y:S01]  /*4f50*/  FADD.FTZ R57, R9, R66 ;  /* 0x0000004209397221 */ /* 0x004fe20000010000 */
[-CC-:B------:R-:W-:Y:S01]  /*4f60*/  FFMA.FTZ R6, R6, R5.reuse, -R55.reuse ;  /* 0x0000000506067223 */ /* 0x180fe20000010837 */
[-C--:B------:R-:W-:Y:S01]  /*4f70*/  FFMA.FTZ R181, R106, R5.reuse, -R55 ;  /* 0x000000056ab57223 */ /* 0x080fe20000010837 */
[----:B------:R-:W-:Y:S01]  /*4f80*/  MUFU.EX2 R177, R177 ;  /* 0x000000b100b17308 */ /* 0x000fe20000000800 */
[----:B0-----:R-:W-:Y:S01]  /*4f90*/  FADD.FTZ R66, R180, R57 ;  /* 0x00000039b4427221 */ /* 0x001fe20000010000 */
[-CC-:B------:R-:W-:Y:S01]  /*4fa0*/  FFMA.FTZ R8, R8, R5.reuse, -R55.reuse ;  /* 0x0000000508087223 */ /* 0x180fe20000010837 */
[-CC-:B------:R-:W-:Y:S01]  /*4fb0*/  FFMA.FTZ R183, R110, R5.reuse, -R55.reuse ;  /* 0x000000056eb77223 */ /* 0x180fe20000010837 */
[-CC-:B------:R-:W-:Y:S01]  /*4fc0*/  FFMA.FTZ R201, R58, R5.reuse, -R55.reuse ;  /* 0x000000053ac97223 */ /* 0x180fe20000010837 */
[----:B---3--:R-:W-:Y:S01]  /*4fd0*/  FADD.FTZ R57, R11, R66 ;  /* 0x000000420b397221 */ /* 0x008fe20000010000 */
[-CC-:B------:R-:W-:Y:S01]  /*4fe0*/  FFMA.FTZ R66, R68, R5.reuse, -R55.reuse ;  /* 0x0000000544427223 */ /* 0x180fe20000010837 */
[-C--:B------:R-:W-:Y:S01]  /*4ff0*/  FFMA.FTZ R12, R12, R5.reuse, -R55 ;  /* 0x000000050c0c7223 */ /* 0x080fe20000010837 */
[----:B------:R-:W0:Y:S01]  /*5000*/  MUFU.EX2 R36, R36 ;  /* 0x0000002400247308 */ /* 0x000e220000000800 */
[----:B----4-:R-:W-:Y:S01]  /*5010*/  FADD.FTZ R68, R182, R57 ;  /* 0x00000039b6447221 */ /* 0x010fe20000010000 */
[-CC-:B------:R-:W-:Y:S01]  /*5020*/  FFMA.FTZ R185, R98, R5.reuse, -R55.reuse ;  /* 0x0000000562b97223 */ /* 0x180fe20000010837 */
[-CC-:B------:R-:W-:Y:S01]  /*5030*/  FFMA.FTZ R14, R14, R5.reuse, -R55.reuse ;  /* 0x000000050e0e7223 */ /* 0x180fe20000010837 */
[-CC-:B------:R-:W-:Y:S01]  /*5040*/  FFMA.FTZ R187, R102, R5.reuse, -R55.reuse ;  /* 0x0000000566bb7223 */ /* 0x180fe20000010837 */
[----:B-----5:R-:W-:Y:S01]  /*5050*/  FADD.FTZ R57, R13, R68 ;  /* 0x000000440d397221 */ /* 0x020fe20000010000 */
        /* <DEDUP_REMOVED lines=11> */
[----:B0-----:R-:W-:Y:S01]  /*5110*/  FADD.FTZ R58, R177, R36 ;  /* 0x00000024b13a7221 */ /* 0x001fe20000010000 */
[----:B------:R-:W-:Y:S01]  /*5120*/  FADD.FTZ R68, R186, R59 ;  /* 0x0000003bba447221 */ /* 0x000fe20000010000 */
[-CC-:B------:R-:W-:Y:S01]  /*5130*/  FFMA.FTZ R72, R72, R5.reuse, -R55.reuse ;  /* 0x0000000548487223 */ /* 0x180fe20000010837 */
[-CC-:B------:R-:W-:Y:S01]  /*5140*/  FFMA.FTZ R195, R78, R5.reuse, -R55.reuse ;  /* 0x000000054ec37223 */ /* 0x180fe20000010837 */
[-CC-:B------:R-:W-:Y:S01]  /*5150*/  FFMA.FTZ R74, R76, R5.reuse, -R55.reuse ;  /* 0x000000054c4a7223 */ /* 0x180fe20000010837 */
[----:B------:R-:W-:Y:S01]  /*5160*/  FADD.FTZ R59, R21, R68 ;  /* 0x00000044153b7221 */ /* 0x000fe20000010000 */
[-C--:B------:R-:W-:Y:S01]  /*5170*/  FFMA.FTZ R64, R64, R5.reuse, -R55 ;  /* 0x0000000540407223 */ /* 0x080fe20000010837 */
[----:B------:R-:W0:Y:S01]  /*5180*/  MUFU.EX2 R181, R181 ;  /* 0x000000b500b57308 */ /* 0x000e220000000800 */
        /* <DEDUP_REMOVED lines=8> */
[----:B--2---:R-:W-:Y:S01]  /*5210*/  FADD.FTZ R58, R6, R57 ;  /* 0x00000039063a7221 */ /* 0x004fe20000010000 */
[----:B------:R-:W-:Y:S01]  /*5220*/  FADD.FTZ R62, R190, R59 ;  /* 0x0000003bbe3e7221 */ /* 0x000fe20000010000 */
[-C--:B------:R-:W-:Y:S01]  /*5230*/  FFMA.FTZ R32, R32, R5.reuse, -R55 ;  /* 0x0000000520207223 */ /* 0x080fe20000010837 */
[-C--:B------:R-:W-:Y:S01]  /*5240*/  FFMA.FTZ R47, R116, R5.reuse, -R23 ;  /* 0x00000005742f7223 */ /* 0x080fe20000010817 */
[-CC-:B------:R-:W-:Y:S01]  /*5250*/  FFMA.FTZ R40, R40, R5.reuse, -R55.reuse ;  /* 0x0000000528287223 */ /* 0x180fe20000010837 */
[----:B------:R-:W-:Y:S01]  /*5260*/  FADD.FTZ R61, R29, R62 ;  /* 0x0000003e1d3d7221 */ /* 0x000fe20000010000 */
[----:B------:R-:W-:Y:S01]  /*5270*/  IMAD.U32 R62, RZ, RZ, UR53 ;  /* 0x00000035ff3e7e24 */ /* 0x000fe2000f8e00ff */
[----:B------:R-:W2:Y:S01]  /*5280*/  MUFU.EX2 R183, R183 ;  /* 0x000000b700b77308 */ /* 0x000ea20000000800 */
[----:B0-----:R-:W-:Y:S01]  /*5290*/  FADD.FTZ R57, R181, R58 ;  /* 0x0000003ab5397221 */ /* 0x001fe20000010000 */
[----:B------:R-:W-:Y:S01]  /*52a0*/  F2FP.BF16.F32.PACK_AB R178, R9, R178 ;  /* 0x000000b209b2723e */ /* 0x000fe200000010ff */
[-CC-:B------:R-:W-:Y:S01]  /*52b0*/  FFMA.FTZ R54, R54, R5.reuse, -R55.reuse ;  /* 0x0000000536367223 */ /* 0x180fe20000010837 */
[-CC-:B------:R-:W-:Y:S01]  /*52c0*/  FFMA.FTZ R24, R24, R5.reuse, -R55.reuse ;  /* 0x0000000518187223 */ /* 0x180fe20000010837 */
[-CC-:B------:R-:W-:Y:S01]  /*52d0*/  FFMA.FTZ R42, R42, R5.reuse, -R55.reuse ;  /* 0x000000052a2a7223 */ /* 0x180fe20000010837 */
[-CC-:B------:R-:W-:Y:S01]  /*52e0*/  FFMA.FTZ R46, R46, R5.reuse, -R55.reuse ;  /* 0x000000052e2e7223 */ /* 0x180fe20000010837 */
[-C--:B------:R-:W-:Y:S01]  /*52f0*/  FFMA.FTZ R34, R34, R5.reuse, -R55 ;  /* 0x0000000522227223 */ /* 0x080fe20000010837 */
[----:B------:R-:W0:Y:S01]  /*5300*/  MUFU.EX2 R12, R12 ;  /* 0x0000000c000c7308 */ /* 0x000e220000000800 */
[----:B-1----:R-:W-:Y:S01]  /*5310*/  FADD.FTZ R58, R8, R57 ;  /* 0x00000039083a7221 */ /* 0x002fe20000010000 */
[-CC-:B------:R-:W-:Y:S01]  /*5320*/  FFMA.FTZ R28, R28, R5.reuse, -R55.reuse ;  /* 0x000000051c1c7223 */ /* 0x180fe20000010837 */
[-CC-:B------:R-:W-:Y:S01]  /*5330*/  FFMA.FTZ R38, R38, R5.reuse, -R55.reuse ;  /* 0x0000000526267223 */ /* 0x180fe20000010837 */
[-CC-:B------:R-:W-:Y:S01]  /*5340*/  FFMA.FTZ R92, R92, R5.reuse, -R55.reuse ;  /* 0x000000055c5c7223 */ /* 0x180fe20000010837 */
[-CC-:B------:R-:W-:Y:S01]  /*5350*/  FFMA.FTZ R26, R26, R5.reuse, -R55.reuse ;  /* 0x000000051a1a7223 */ /* 0x180fe20000010837 */
[--C-:B------:R-:W-:Y:S01]  /*5360*/  FFMA.FTZ R86, R86, R5, -R55.reuse ;  /* 0x0000000556567223 */ /* 0x100fe20000010837 */
[----:B------:R-:W-:Y:S01]  /*5370*/  F2FP.BF16.F32.PACK_AB R179, R6, R179 ;  /* 0x000000b306b3723e */ /* 0x000fe200000010ff */
[----:B------:R-:W1:Y:S01]  /*5380*/  MUFU.EX2 R185, R185 ;  /* 0x000000b900b97308 */ /* 0x000e620000000800 */
[----:B--2---:R-:W-:Y:S01]  /*5390*/  FADD.FTZ R57, R183, R58 ;  /* 0x0000003ab7397221 */ /* 0x004fe20000010000 */
[-C--:B------:R-:W-:Y:S01]  /*53a0*/  FFMA.FTZ R30, R30, R5.reuse, -R55 ;  /* 0x000000051e1e7223 */ /* 0x080fe20000010837 */
[----:B------:R-:W-:Y:S01]  /*53b0*/  FFMA.FTZ R23, R138, R5, -R23 ;  /* 0x000000058a177223 */ /* 0x000fe20000010817 */
[----:B------:R-:W-:Y:S01]  /*53c0*/  F2FP.BF16.F32.PACK_AB R181, R8, R181 ;  /* 0x000000b508b5723e */ /* 0x000fe200000010ff */
[--C-:B------:R-:W-:Y:S01]  /*53d0*/  IMAD.MOV.U32 R82, RZ, RZ, R87.reuse ;  /* 0x000000ffff527224 */ /* 0x100fe200078e0057 */
[----:B------:R-:W-:Y:S01]  /*53e0*/  F2FP.BF16.F32.PACK_AB R188, R25, R188 ;  /* 0x000000bc19bc723e */ /* 0x000fe200000010ff */
[----:B------:R-:W-:Y:S01]  /*53f0*/  IMAD.MOV.U32 R78, RZ, RZ, R87 ;  /* 0x000000ffff4e7224 */ /* 0x000fe200078e0057 */
[----:B------:R-:W2:Y:S01]  /*5400*/  MUFU.EX2 R14, R14 ;  /* 0x0000000e000e7308 */ /* 0x000ea20000000800 */
[----:B0-----:R-:W-:Y:S01]  /*5410*/  FADD.FTZ R58, R12, R57 ;  /* 0x000000390c3a7221 */ /* 0x001fe20000010000 */
[-C--:B------:R-:W-:Y:S01]  /*5420*/  FFMA.FTZ R57, R50, R5.reuse, -R55 ;  /* 0x0000000532397223 */ /* 0x080fe20000010837 */
[----:B------:R-:W-:Y:S01]  /*5430*/  FADD.FTZ R50, R192, R61 ;  /* 0x0000003dc0327221 */ /* 0x000fe20000010000 */
[----:B------:R-:W-:Y:S01]  /*5440*/  FFMA.FTZ R55, R56, R5, -R55 ;  /* 0x0000000538377223 */ /* 0x000fe20000010837 */
[----:B------:R-:W-:Y:S01]  /*5450*/  F2FP.BF16.F32.PACK_AB R183, R12, R183 ;  /* 0x000000b70cb7723e */ /* 0x000fe200000010ff */
[----:B------:R-:W-:-:S02]  /*5460*/  IMAD.U32 R12, RZ, RZ, UR6 ;  /* 0x00000006ff0c7e24 */ /* 0x000fc4000f8e00ff */
[----:B------:R-:W-:Y:S01]  /*5470*/  FADD.FTZ R61, R33, R50 ;  /* 0x00000032213d7221 */ /* 0x000fe20000010000 */
[----:B------:R-:W0:Y:S01]  /*5480*/  MUFU.EX2 R187, R187 ;  /* 0x000000bb00bb7308 */ /* 0x000e220000000800 */
[----:B-1----:R-:W-:Y:S01]  /*5490*/  FADD.FTZ R59, R185, R58 ;  /* 0x0000003ab93b7221 */ /* 0x002fe20000010000 */
[----:B------:R-:W-:Y:S02]  /*54a0*/  @!P1 VIADD R50, R62, 0x34840 ;  /* 0x000348403e329836 */ /* 0x000fe40000000000 */
[----:B------:R-:W-:Y:S01]  /*54b0*/  FADD.FTZ R62, R194, R61 ;  /* 0x0000003dc23e7221 */ /* 0x000fe20000010000 */
[----:B------:R-:W-:Y:S01]  /*54c0*/  F2FP.BF16.F32.PACK_AB R190, R29, R190 ;  /* 0x000000be1dbe723e */ /* 0x000fe200000010ff */
[----:B------:R-:W-:Y:S01]  /*54d0*/  IMAD.MOV.U32 R76, RZ, RZ, R87 ;  /* 0x000000ffff4c7224 */ /* 0x000fe200078e0057 */
[----:B------:R-:W-:Y:S01]  /*54e0*/  F2FP.BF16.F32.PACK_AB R192, R33, R192 ;  /* 0x000000c021c0723e */ /* 0x000fe200000010ff */
[C---:B------:R-:W-:Y:S01]  /*54f0*/  FADD.FTZ R61, R35.reuse, R62 ;  /* 0x0000003e233d7221 */ /* 0x040fe20000010000 */
[----:B------:R-:W1:Y:S01]  /*5500*/  MUFU.EX2 R20, R20 ;  /* 0x0000001400147308 */ /* 0x000e620000000800 */
[----:B--2---:R-:W-:Y:S01]  /*5510*/  FADD.FTZ R58, R14, R59 ;  /* 0x0000003b0e3a7221 */ /* 0x004fe20000010000 */
[----:B------:R-:W-:Y:S01]  /*5520*/  @!P1 PRMT R50, RZ, 0x654, R50 ;  /* 0x00000654ff329816 */ /* 0x000fe20000000032 */
[--C-:B------:R-:W-:Y:S01]  /*5530*/  IMAD.MOV.U32 R70, RZ, RZ, R87.reuse ;  /* 0x000000ffff467224 */ /* 0x100fe200078e0057 */
[----:B------:R-:W-:Y:S01]  /*5540*/  F2FP.BF16.F32.PACK_AB R194, R35, R194 ;  /* 0x000000c223c2723e */ /* 0x000fe200000010ff */
[--C-:B------:R-:W-:Y:S01]  /*5550*/  IMAD.MOV.U32 R68, RZ, RZ, R87.reuse ;  /* 0x000000ffff447224 */ /* 0x100fe200078e0057 */
[----:B------:R2:W-:Y:S01]  /*5560*/  @!P1 SYNCS.ARRIVE.TRANS64.RED.A1T0 RZ, [R50+URZ], RZ ;  /* 0x000000ff32ff99a7 */ /* 0x0005e2000810043f */
[----:B------:R-:W-:Y:S01]  /*5570*/  F2FP.BF16.F32.PACK_AB R177, R36, R177 ;  /* 0x000000b124b1723e */ /* 0x000fe200000010ff */
[----:B------:R-:W3:Y:S01]  /*5580*/  MUFU.EX2 R189, R189 ;  /* 0x000000bd00bd7308 */ /* 0x000ee20000000800 */
[----:B0-----:R-:W-:Y:S01]  /*5590*/  FADD.FTZ R59, R187, R58 ;  /* 0x0000003abb3b7221 */ /* 0x001fe20000010000 */
[----:B------:R-:W-:Y:S01]  /*55a0*/  F2FP.BF16.F32.PACK_AB R180, R11, R180 ;  /* 0x000000b40bb4723e */ /* 0x000fe200000010ff */
[--C-:B------:R-:W-:Y:S01]  /*55b0*/  IMAD.MOV.U32 R62, RZ, RZ, R87.reuse ;  /* 0x000000ffff3e7224 */ /* 0x100fe200078e0057 */
[----:B------:R-:W-:Y:S01]  /*55c0*/  F2FP.BF16.F32.PACK_AB R182, R13, R182 ;  /* 0x000000b60db6723e */ /* 0x000fe200000010ff */
[--C-:B------:R-:W-:Y:S01]  /*55d0*/  IMAD.MOV.U32 R56, RZ, RZ, R87.reuse ;  /* 0x000000ffff387224 */ /* 0x100fe200078e0057 */
[----:B------:R-:W-:Y:S01]  /*55e0*/  F2FP.BF16.F32.PACK_AB R184, R15, R184 ;  /* 0x000000b80fb8723e */ /* 0x000fe200000010ff */
[----:B------:R-:W-:Y:S01]  /*55f0*/  IMAD.MOV.U32 R36, RZ, RZ, R87 ;  /* 0x000000ffff247224 */ /* 0x000fe200078e0057 */
[----:B------:R-:W2:Y:S01]  /*5600*/  MUFU.EX2 R60, R60 ;  /* 0x0000003c003c7308 */ /* 0x000ea20000000800 */
[----:B-1----:R-:W-:Y:S01]  /*5610*/  FADD.FTZ R58, R20, R59 ;  /* 0x0000003b143a7221 */ /* 0x002fe20000010000 */
[----:B------:R-:W-:Y:S01]  /*5620*/  F2FP.BF16.F32.PACK_AB R186, R21, R186 ;  /* 0x000000ba15ba723e */ /* 0x000fe200000010ff */
[--C-:B------:R-:W-:Y:S01]  /*5630*/  IMAD.MOV.U32 R35, RZ, RZ, R87.reuse ;  /* 0x000000ffff237224 */ /* 0x100fe200078e0057 */
[----:B------:R-:W-:Y:S01]  /*5640*/  F2FP.BF16.F32.PACK_AB R185, R14, R185 ;  /* 0x000000b90eb9723e */ /* 0x000fe200000010ff */
[--C-:B------:R-:W-:Y:S01]  /*5650*/  IMAD.MOV.U32 R33, RZ, RZ, R87.reuse ;  /* 0x000000ffff217224 */ /* 0x100fe200078e0057 */
[----:B------:R-:W-:Y:S01]  /*5660*/  F2FP.BF16.F32.PACK_AB R187, R20, R187 ;  /* 0x000000bb14bb723e */ /* 0x000fe200000010ff */
[----:B------:R-:W-:Y:S01]  /*5670*/  IMAD.MOV.U32 R29, RZ, RZ, R87 ;  /* 0x000000ffff1d7224 */ /* 0x000fe200078e0057 */
[----:B------:R-:W0:Y:S01]  /*5680*/  MUFU.EX2 R191, R191 ;  /* 0x000000bf00bf7308 */ /* 0x000e220000000800 */
[----:B---3--:R-:W-:Y:S01]  /*5690*/  FADD.FTZ R59, R189, R58 ;  /* 0x0000003abd3b7221 */ /* 0x008fe20000010000 */
[----:B------:R-:W-:Y:S01]  /*56a0*/  FADD.FTZ R58, R196, R61 ;  /* 0x0000003dc43a7221 */ /* 0x000fe20000010000 */
[----:B------:R-:W-:Y:S01]  /*56b0*/  F2FP.BF16.F32.PACK_AB R196, R37, R196 ;  /* 0x000000c425c4723e */ /* 0x000fe200000010ff */
[----:B------:R-:W-:-:S02]  /*56c0*/  IMAD.MOV.U32 R25, RZ, RZ, R87 ;  /* 0x000000ffff197224 */ /* 0x000fc400078e0057 */
        /* <DEDUP_REMOVED lines=14> */
[----:B------:R-:W-:Y:S01]  /*57b0*/  FADD.FTZ R61, R43, R58 ;  /* 0x0000003a2b3d7221 */ /* 0x000fe20000010000 */
[----:B------:R-:W-:Y:S01]  /*57c0*/  IMAD.MOV.U32 R58, RZ, RZ, R87 ;  /* 0x000000ffff3a7224 */ /* 0x000fe200078e0057 */
        /* <DEDUP_REMOVED lines=10> */
[----:B------:R-:W-:-:S05]  /*5870*/  IMAD.MOV.U32 R72, RZ, RZ, R87 ;  /* 0x000000ffff487224 */ /* 0x000fca00078e0057 */
[----:B------:R-:W-:Y:S01]  /*5880*/  MUFU.EX2 R197, R197 ;  /* 0x000000c500c57308 */ /* 0x000fe20000000800 */
[----:B-1----:R-:W-:Y:S01]  /*5890*/  FADD.FTZ R59, R195, R50 ;  /* 0x00000032c33b7221 */ /* 0x002fe20000010000 */
[----:B------:R-:W-:Y:S01]  /*58a0*/  FADD.FTZ R50, R202, R61 ;  /* 0x0000003dca327221 */ /* 0x000fe20000010000 */
[----:B------:R-:W-:-:S03]  /*58b0*/  F2FP.BF16.F32.PACK_AB R202, R39, R202 ;  /* 0x000000ca27ca723e */ /* 0x000fc600000010ff */
[----:B------:R-:W-:Y:S01]  /*58c0*/  FADD.FTZ R61, R39, R50 ;  /* 0x00000032273d7221 */ /* 0x000fe20000010000 */
[----:B------:R-:W-:Y:S01]  /*58d0*/  IMAD.MOV.U32 R39, RZ, RZ, R87 ;  /* 0x000000ffff277224 */ /* 0x000fe200078e0057 */
[----:B------:R-:W-:Y:S01]  /*58e0*/  MUFU.EX2 R64, R64 ;  /* 0x0000004000407308 */ /* 0x000fe20000000800 */
[----:B--2---:R-:W-:Y:S01]  /*58f0*/  F2FP.BF16.F32.PACK_AB R195, R74, R195 ;  /* 0x000000c34ac3723e */ /* 0x004fe200000010ff */
[----:B------:R-:W-:Y:S01]  /*5900*/  FADD.FTZ R50, R204, R61 ;  /* 0x0000003dcc327221 */ /* 0x000fe20000010000 */
[----:B------:R-:W-:-:S05]  /*5910*/  IMAD.MOV.U32 R61, RZ, RZ, R87 ;  /* 0x000000ffff3d7224 */ /* 0x000fca00078e0057 */
[----:B------:R-:W0:Y:S08]  /*5920*/  MUFU.EX2 R27, R27 ;  /* 0x0000001b001b7308 */ /* 0x000e300000000800 */
[----:B------:R-:W1:Y:S08]  /*5930*/  MUFU.EX2 R199, R199 ;  /* 0x000000c700c77308 */ /* 0x000e700000000800 */
[----:B------:R-:W2:Y:S01]  /*5940*/  MUFU.EX2 R206, R206 ;  /* 0x000000ce00ce7308 */ /* 0x000ea20000000800 */
[----:B0-----:R-:W-:-:S07]  /*5950*/  F2FP.BF16.F32.PACK_AB R204, R27, R204 ;  /* 0x000000cc1bcc723e */ /* 0x001fce00000010ff */
[----:B------:R-:W0:Y:S08]  /*5960*/  MUFU.EX2 R66, R66 ;  /* 0x0000004200427308 */ /* 0x000e300000000800 */
[----:B------:R3:W-:Y:S08]  /*5970*/  MUFU.EX2 R207, R44 ;  /* 0x0000002c00cf7308 */ /* 0x0007f00000000800 */
[----:B------:R-:W4:Y:S01]  /*5980*/  MUFU.EX2 R31, R31 ;  /* 0x0000001f001f7308 */ /* 0x000f220000000800 */
[----:B---3--:R-:W-:Y:S01]  /*5990*/  FADD.FTZ R44, R74, R59 ;  /* 0x0000003b4a2c7221 */ /* 0x008fe20000010000 */
[----:B------:R-:W-:-:S03]  /*59a0*/  IMAD.MOV.U32 R74, RZ, RZ, R87 ;  /* 0x000000ffff4a7224 */ /* 0x000fc600078e0057 */
[----:B------:R-:W-:Y:S01]  /*59b0*/  FADD.FTZ R59, R197, R44 ;  /* 0x0000002cc53b7221 */ /* 0x000fe20000010000 */
[C---:B------:R-:W-:Y:S02]  /*59c0*/  F2FP.BF16.F32.PACK_AB R197, R64.reuse, R197 ;  /* 0x000000c540c5723e */ /* 0x040fe400000010ff */
[----:B------:R-:W-:Y:S01]  /*59d0*/  MUFU.EX2 R201, R201 ;  /* 0x000000c900c97308 */ /* 0x000fe20000000800 */
[----:B------:R-:W-:Y:S01]  /*59e0*/  FADD.FTZ R44, R64, R59 ;  /* 0x0000003b402c7221 */ /* 0x000fe20000010000 */
[----:B------:R-:W-:Y:S01]  /*59f0*/  FADD.FTZ R59, R27, R50 ;  /* 0x000000321b3b7221 */ /* 0x000fe20000010000 */
[----:B------:R-:W-:Y:S02]  /*5a00*/  IMAD.MOV.U32 R64, RZ, RZ, R87 ;  /* 0x000000ffff407224 */ /* 0x000fe400078e0057 */
[----:B-1----:R-:W-:Y:S01]  /*5a10*/  FADD.FTZ R7, R199, R44 ;  /* 0x0000002cc7077221 */ /* 0x002fe20000010000 */
[----:B--2---:R-:W-:Y:S01]  /*5a20*/  FADD.FTZ R44, R206, R59 ;  /* 0x0000003bce2c7221 */ /* 0x004fe20000010000 */
[----:B0-----:R-:W-:Y:S01]  /*5a30*/  F2FP.BF16.F32.PACK_AB R199, R66, R199 ;  /* 0x000000c742c7723e */ /* 0x001fe200000010ff */
[----:B------:R-:W0:Y:S01]  /*5a40*/  MUFU.EX2 R208, R208 ;  /* 0x000000d000d07308 */ /* 0x000e220000000800 */
[C---:B----4-:R-:W-:Y:S01]  /*5a50*/  F2FP.BF16.F32.PACK_AB R206, R31.reuse, R206 ;  /* 0x000000ce1fce723e */ /* 0x050fe200000010ff */
[----:B------:R-:W-:Y:S01]  /*5a60*/  FADD.FTZ R9, R31, R44 ;  /* 0x0000002c1f097221 */ /* 0x000fe20000010000 */
[----:B------:R-:W-:-:S02]  /*5a70*/  IMAD.MOV.U32 R59, RZ, RZ, R87 ;  /* 0x000000ffff3b7224 */ /* 0x000fc400078e0057 */
[--C-:B------:R-:W-:Y:S02]  /*5a80*/  IMAD.MOV.U32 R50, RZ, RZ, R87.reuse ;  /* 0x000000ffff327224 */ /* 0x100fe400078e0057 */
[--C-:B------:R-:W-:Y:S01]  /*5a90*/  IMAD.MOV.U32 R31, RZ, RZ, R87.reuse ;  /* 0x000000ffff1f7224 */ /* 0x100fe200078e0057 */
[----:B------:R-:W-:Y:S01]  /*5aa0*/  MUFU.EX2 R48, R48 ;  /* 0x0000003000307308 */ /* 0x000fe20000000800 */
[----:B------:R-:W-:-:S07]  /*5ab0*/  IMAD.MOV.U32 R27, RZ, RZ, R87 ;  /* 0x000000ffff1b7224 */ /* 0x000fce00078e0057 */
[----:B------:R-:W1:Y:S01]  /*5ac0*/  MUFU.EX2 R45, R45 ;  /* 0x0000002d002d7308 */ /* 0x000e620000000800 */
[----:B0-----:R-:W-:-:S07]  /*5ad0*/  FADD.FTZ R44, R208, R9 ;  /* 0x00000009d02c7221 */ /* 0x001fce0000010000 */
[----:B------:R-:W0:Y:S08]  /*5ae0*/  MUFU.EX2 R203, R203 ;  /* 0x000000cb00cb7308 */ /* 0x000e300000000800 */
[----:B------:R-:W2:Y:S01]  /*5af0*/  MUFU.EX2 R210, R210 ;  /* 0x000000d200d27308 */ /* 0x000ea20000000800 */
[C---:B-1----:R-:W-:Y:S01]  /*5b00*/  FADD.FTZ R9, R45.reuse, R44 ;  /* 0x0000002c2d097221 */ /* 0x042fe20000010000 */
[----:B------:R-:W-:Y:S01]  /*5b10*/  F2FP.BF16.F32.PACK_AB R208, R45, R208 ;  /* 0x000000d02dd0723e */ /* 0x000fe200000010ff */
[----:B------:R-:W-:-:S02]  /*5b20*/  IMAD.MOV.U32 R45, RZ, RZ, R87 ;  /* 0x000000ffff2d7224 */ /* 0x000fc400078e0057 */
[----:B------:R-:W-:-:S03]  /*5b30*/  IMAD.MOV.U32 R44, RZ, RZ, R87 ;  /* 0x000000ffff2c7224 */ /* 0x000fc600078e0057 */
[----:B------:R-:W1:Y:S08]  /*5b40*/  MUFU.EX2 R52, R52 ;  /* 0x0000003400347308 */ /* 0x000e700000000800 */
        /* <DEDUP_REMOVED lines=8> */
[----:B------:R-:W-:-:S03]  /*5bd0*/  IMAD.MOV.U32 R48, RZ, RZ, R87 ;  /* 0x000000ffff307224 */ /* 0x000fc600078e0057 */
[----:B0-----:R-:W-:Y:S01]  /*5be0*/  FADD.FTZ R7, R203, R32 ;  /* 0x00000020cb077221 */ /* 0x001fe20000010000 */
[----:B--2---:R-:W-:Y:S01]  /*5bf0*/  FADD.FTZ R32, R210, R9 ;  /* 0x00000009d2207221 */ /* 0x004fe20000010000 */
[----:B-1----:R-:W-:Y:S01]  /*5c00*/  F2FP.BF16.F32.PACK_AB R203, R52, R203 ;  /* 0x000000cb34cb723e */ /* 0x002fe200000010ff */
[----:B------:R-:W-:Y:S01]  /*5c10*/  MUFU.EX2 R212, R212 ;  /* 0x000000d400d47308 */ /* 0x000fe20000000800 */
[C---:B----4-:R-:W-:Y:S01]  /*5c20*/  F2FP.BF16.F32.PACK_AB R210, R47.reuse, R210 ;  /* 0x000000d22fd2723e */ /* 0x050fe200000010ff */
[----:B------:R-:W-:Y:S01]  /*5c30*/  FADD.FTZ R9, R47, R32 ;  /* 0x000000202f097221 */ /* 0x000fe20000010000 */
[--C-:B------:R-:W-:Y:S02]  /*5c40*/  IMAD.MOV.U32 R47, RZ, RZ, R87.reuse ;  /* 0x000000ffff2f7224 */ /* 0x100fe400078e0057 */
[----:B------:R-:W-:-:S03]  /*5c50*/  IMAD.MOV.U32 R32, RZ, RZ, R87 ;  /* 0x000000ffff207224 */ /* 0x000fc600078e0057 */
[----:B------:R-:W0:Y:S08]  /*5c60*/  MUFU.EX2 R40, R40 ;  /* 0x0000002800287308 */ /* 0x000e300000000800 */
[----:B------:R-:W1:Y:S08]  /*5c70*/  MUFU.EX2 R49, R49 ;  /* 0x0000003100317308 */ /* 0x000e700000000800 */
[----:B------:R-:W2:Y:S01]  /*5c80*/  MUFU.EX2 R54, R54 ;  /* 0x0000003600367308 */ /* 0x000ea20000000800 */
[----:B0-----:R-:W-:-:S07]  /*5c90*/  F2FP.BF16.F32.PACK_AB R205, R40, R57 ;  /* 0x0000003928cd723e */ /* 0x001fce00000010ff */
[----:B------:R0:W-:Y:S08]  /*5ca0*/  MUFU.EX2 R211, R24 ;  /* 0x0000001800d37308 */ /* 0x0001f00000000800 */
[----:B------:R-:W3:Y:S01]  /*5cb0*/  MUFU.EX2 R42, R42 ;  /* 0x0000002a002a7308 */ /* 0x000ee20000000800 */
[----:B0-----:R-:W-:Y:S01]  /*5cc0*/  FADD.FTZ R24, R52, R7 ;  /* 0x0000000734187221 */ /* 0x001fe20000010000 */
[----:B------:R-:W-:-:S03]  /*5cd0*/  IMAD.MOV.U32 R52, RZ, RZ, R87 ;  /* 0x000000ffff347224 */ /* 0x000fc600078e0057 */
[----:B------:R-:W-:Y:S01]  /*5ce0*/  FADD.FTZ R7, R57, R24 ;  /* 0x0000001839077221 */ /* 0x000fe20000010000 */
[----:B------:R-:W-:Y:S01]  /*5cf0*/  FADD.FTZ R24, R212, R9 ;  /* 0x00000009d4187221 */ /* 0x000fe20000010000 */
[C---:B-1----:R-:W-:Y:S01]  /*5d00*/  F2FP.BF16.F32.PACK_AB R212, R49.reuse, R212 ;  /* 0x000000d431d4723e */ /* 0x042fe200000010ff */
[----:B------:R-:W0:Y:S01]  /*5d10*/  MUFU.EX2 R46, R46 ;  /* 0x0000002e002e7308 */ /* 0x000e220000000800 */
[----:B------:R-:W-:Y:S01]  /*5d20*/  FADD.FTZ R7, R40, R7 ;  /* 0x0000000728077221 */ /* 0x000fe20000010000 */
[----:B------:R-:W-:Y:S01]  /*5d30*/  FADD.FTZ R9, R49, R24 ;  /* 0x0000001831097221 */ /* 0x000fe20000010000 */
[----:B------:R-:W-:Y:S02]  /*5d40*/  IMAD.MOV.U32 R57, RZ, RZ, R87 ;  /* 0x000000ffff397224 */ /* 0x000fe400078e0057 */
[----:B--2---:R-:W-:Y:S01]  /*5d50*/  FADD.FTZ R24, R54, R7 ;  /* 0x0000000736187221 */ /* 0x004fe20000010000 */
[--C-:B------:R-:W-:Y:S02]  /*5d60*/  IMAD.MOV.U32 R49, RZ, RZ, R87.reuse ;  /* 0x000000ffff317224 */ /* 0x100fe400078e0057 */
[----:B------:R-:W1:Y:S01]  /*5d70*/  MUFU.EX2 R34, R34 ;  /* 0x0000002200227308 */ /* 0x000e620000000800 */
[C---:B------:R-:W-:Y:S01]  /*5d80*/  FADD.FTZ R7, R207.reuse, R24 ;  /* 0x00000018cf077221 */ /* 0x040fe20000010000 */
[----:B------:R-:W-:Y:S01]  /*5d90*/  F2FP.BF16.F32.PACK_AB R207, R207, R54 ;  /* 0x00000036cfcf723e */ /* 0x000fe200000010ff */
[----:B------:R-:W-:-:S02]  /*5da0*/  IMAD.MOV.U32 R54, RZ, RZ, R87 ;  /* 0x000000ffff367224 */ /* 0x000fc400078e0057 */
[----:B---3--:R-:W-:Y:S01]  /*5db0*/  FADD.FTZ R24, R42, R7 ;  /* 0x000000072a187221 */ /* 0x008fe20000010000 */
[--C-:B------:R-:W-:Y:S02]  /*5dc0*/  IMAD.MOV.U32 R40, RZ, RZ, R87.reuse ;  /* 0x000000ffff287224 */ /* 0x100fe400078e0057 */
[----:B------:R-:W2:Y:S01]  /*5dd0*/  MUFU.EX2 R213, R28 ;  /* 0x0000001c00d57308 */ /* 0x000ea20000000800 */
[C---:B------:R-:W-:Y:S01]  /*5de0*/  FADD.FTZ R7, R209.reuse, R24 ;  /* 0x00000018d1077221 */ /* 0x040fe20000010000 */
[----:B------:R-:W-:Y:S01]  /*5df0*/  F2FP.BF16.F32.PACK_AB R209, R209, R42 ;  /* 0x0000002ad1d1723e */ /* 0x000fe200000010ff */
[----:B------:R-:W-:Y:S02]  /*5e00*/  IMAD.MOV.U32 R42, RZ, RZ, R87 ;  /* 0x000000ffff2a7224 */ /* 0x000fe400078e0057 */
[----:B0-----:R-:W-:-:S03]  /*5e10*/  FADD.FTZ R24, R46, R7 ;  /* 0x000000072e187221 */ /* 0x001fc60000010000 */
[----:B------:R-:W0:Y:S01]  /*5e20*/  MUFU.EX2 R214, R214 ;  /* 0x000000d600d67308 */ /* 0x000e220000000800 */
[C---:B------:R-:W-:Y:S01]  /*5e30*/  FADD.FTZ R7, R211.reuse, R24 ;  /* 0x00000018d3077221 */ /* 0x040fe20000010000 */
[----:B------:R-:W-:Y:S01]  /*5e40*/  F2FP.BF16.F32.PACK_AB R211, R211, R46 ;  /* 0x0000002ed3d3723e */ /* 0x000fe200000010ff */
[----:B------:R-:W-:Y:S02]  /*5e50*/  IMAD.MOV.U32 R46, RZ, RZ, R87 ;  /* 0x000000ffff2e7224 */ /* 0x000fe400078e0057 */
[----:B-1----:R-:W-:Y:S01]  /*5e60*/  FADD.FTZ R6, R34, R7 ;  /* 0x0000000722067221 */ /* 0x002fe20000010000 */
[--C-:B------:R-:W-:Y:S02]  /*5e70*/  IMAD.MOV.U32 R24, RZ, RZ, R87.reuse ;  /* 0x000000ffff187224 */ /* 0x100fe400078e0057 */
        /* <DEDUP_REMOVED lines=18> */
[----:B------:R1:W3:Y:S01]  /*5fa0*/  MUFU.EX2 R217, R86 ;  /* 0x0000005600d97308 */ /* 0x0002e20000000800 */
[----:B--2---:R-:W-:-:S07]  /*5fb0*/  FADD.FTZ R6, R26, R7 ;  /* 0x000000071a067221 */ /* 0x004fce0000010000 */
[----:B------:R-:W2:Y:S01]  /*5fc0*/  MUFU.EX2 R218, R218 ;  /* 0x000000da00da7308 */ /* 0x000ea20000000800 */
[C---:B0-----:R-:W-:Y:S01]  /*5fd0*/  FADD.FTZ R9, R53.reuse, R28 ;  /* 0x0000001c35097221 */ /* 0x041fe20000010000 */
[----:B------:R-:W-:Y:S01]  /*5fe0*/  F2FP.BF16.F32.PACK_AB R216, R53, R216 ;  /* 0x000000d835d8723e */ /* 0x000fe200000010ff */
[--C-:B-1----:R-:W-:Y:S02]  /*5ff0*/  IMAD.MOV.U32 R86, RZ, RZ, R87.reuse ;  /* 0x000000ffff567224 */ /* 0x102fe400078e0057 */
[----:B------:R-:W-:-:S03]  /*6000*/  IMAD.MOV.U32 R53, RZ, RZ, R87 ;  /* 0x000000ffff357224 */ /* 0x000fc600078e0057 */
[----:B------:R-:W0:Y:S01]  /*6010*/  MUFU.EX2 R30, R30 ;  /* 0x0000001e001e7308 */ /* 0x000e220000000800 */
[C---:B---3--:R-:W-:Y:S01]  /*6020*/  FADD.FTZ R7, R217.reuse, R6 ;  /* 0x00000006d9077221 */ /* 0x048fe20000010000 */
[----:B------:R-:W-:Y:S01]  /*6030*/  F2FP.BF16.F32.PACK_AB R217, R217, R26 ;  /* 0x0000001ad9d9723e */ /* 0x000fe200000010ff */
[----:B------:R-:W-:-:S05]  /*6040*/  IMAD.MOV.U32 R26, RZ, RZ, R87 ;  /* 0x000000ffff1a7224 */ /* 0x000fca00078e0057 */
[----:B------:R-:W1:Y:S01]  /*6050*/  MUFU.EX2 R23, R23 ;  /* 0x0000001700177308 */ /* 0x000e620000000800 */
[----:B--2---:R-:W-:-:S07]  /*6060*/  FADD.FTZ R28, R218, R9 ;  /* 0x00000009da1c7221 */ /* 0x004fce0000010000 */
[----:B------:R-:W2:Y:S01]  /*6070*/  MUFU.EX2 R55, R55 ;  /* 0x0000003700377308 */ /* 0x000ea20000000800 */
[----:B0-----:R-:W-:Y:S01]  /*6080*/  FADD.FTZ R8, R30, R7 ;  /* 0x000000071e087221 */ /* 0x001fe20000010000 */
[C---:B-1----:R-:W-:Y:S01]  /*6090*/  FADD.FTZ R9, R23.reuse, R28 ;  /* 0x0000001c17097221 */ /* 0x042fe20000010000 */
[----:B------:R-:W-:Y:S01]  /*60a0*/  F2FP.BF16.F32.PACK_AB R218, R23, R218 ;  /* 0x000000da17da723e */ /* 0x000fe200000010ff */
[--C-:B------:R-:W-:Y:S02]  /*60b0*/  IMAD.MOV.U32 R28, RZ, RZ, R87.reuse ;  /* 0x000000ffff1c7224 */ /* 0x100fe400078e0057 */
[C---:B--2---:R-:W-:Y:S01]  /*60c0*/  FADD.FTZ R8, R55.reuse, R8 ;  /* 0x0000000837087221 */ /* 0x044fe20000010000 */
[----:B------:R-:W-:Y:S01]  /*60d0*/  F2FP.BF16.F32.PACK_AB R219, R55, R30 ;  /* 0x0000001e37db723e */ /* 0x000fe200000010ff */
[--C-:B------:R-:W-:Y:S02]  /*60e0*/  IMAD.MOV.U32 R55, RZ, RZ, R87.reuse ;  /* 0x000000ffff377224 */ /* 0x100fe400078e0057 */
[----:B------:R-:W-:Y:S01]  /*60f0*/  IMAD.MOV.U32 R30, RZ, RZ, R87 ;  /* 0x000000ffff1e7224 */ /* 0x000fe200078e0057 */
[----:B------:R-:W-:Y:S06]  /*6100*/  @!P2 BRA `(.L_x_6265) ;  /* 0x0000004c0034a947 */ /* 0x000fec0003800000 */
[----:B------:R-:W-:Y:S01]  /*6110*/  UMOV UR6, URZ ;  /* 0x0000003f00067c82 */ /* 0x000fe20008000000 */
[----:B------:R-:W-:Y:S01]  /*6120*/  IMAD.U32 R14, RZ, RZ, UR52 ;  /* 0x00000034ff0e7e24 */ /* 0x000fe2000f8e00ff */
[----:B------:R-:W-:Y:S01]  /*6130*/  CS2R R86, SRZ ;  /* 0x0000000000567805 */ /* 0x000fe2000001ff00 */
[----:B------:R-:W-:Y:S01]  /*6140*/  IMAD.MOV.U32 R7, RZ, RZ, R10 ;  /* 0x000000ffff077224 */ /* 0x000fe200078e000a */
[----:B------:R-:W-:Y:S01]  /*6150*/  CS2R R84, SRZ ;  /* 0x0000000000547805 */ /* 0x000fe2000001ff00 */
[----:B------:R-:W-:Y:S01]  /*6160*/  IMAD.MOV.U32 R11, RZ, RZ, R4 ;  /* 0x000000ffff0b7224 */ /* 0x000fe200078e0004 */
        /* <DEDUP_REMOVED lines=30> */
[----:B------:R-:W-:Y:S01]  /*6350*/  IMAD.U32 R13, RZ, RZ, UR6 ;  /* 0x00000006ff0d7e24 */ /* 0x000fe2000f8e00ff */
[----:B------:R-:W-:-:S06]  /*6360*/  UMOV UR61, URZ ;  /* 0x0000003f003d7c82 */ /* 0x000fcc0008000000 */
.L_x_6274:
[----:B------:R-:W-:Y:S01]  /*6370*/  R2UR UR11, R18 ;  /* 0x00000000120b72ca */ /* 0x000fe200000e0000 */
[----:B------:R-:W-:Y:S01]  /*6380*/  UIADD3 UR6, UR61, 0x1, URZ ;  /* 0x000000013d067890 */ /* 0x000fe2000fffe03f */
[----:B------:R-:W-:-:S03]  /*6390*/  R2UR UR10, R13 ;  /* 0x000000000d0a72ca */ /* 0x000fc600000e0000 */
[----:B------:R-:W-:-:S04]  /*63a0*/  UISETP.NE.AND UP0, UPT, UR6, 0x2, UPT ;  /* 0x000000020600788c */ /* 0x000fc8000bf05270 */
[----:B------:R-:W-:Y:S02]  /*63b0*/  USEL UR7, URZ, 0x1, UP0 ;  /* 0x000000013f077887 */ /* 0x000fe40008000000 */
[----:B------:R-:W-:Y:S02]  /*63c0*/  USEL UR6, UR6, URZ, UP0 ;  /* 0x0000003f06067287 */ /* 0x000fe40008000000 */
[----:B------:R-:W-:Y:S02]  /*63d0*/  ISETP.NE.AND P3, PT, RZ, UR11, PT ;  /* 0x0000000bff007c0c */ /* 0x000fe4000bf65270 */
[----:B------:R-:W-:Y:S02]  /*63e0*/  ULOP3.LUT UR7, UR10, UR7, URZ, 0x3c, !UPT ;  /* 0x000000070a077292 */ /* 0x000fe4000f8e3c3f */
[----:B------:R-:W-:-:S04]  /*63f0*/  IMAD.U32 R0, RZ, RZ, UR6 ;  /* 0x00000006ff007e24 */ /* 0x000fc8000f8e00ff */
[----:B------:R-:W-:-:S05]  /*6400*/  IMAD.U32 R12, RZ, RZ, UR7 ;  /* 0x00000007ff0c7e24 */ /* 0x000fca000f8e00ff */
[----:B------:R-:W-:Y:S05]  /*6410*/  @P3 BRA `(.L_x_6266) ;  /* 0x0000000000343947 */ /* 0x000fea0003800000 */
[----:B------:R-:W-:Y:S05]  /*6420*/  @!P0 BRA `(.L_x_6267) ;  /* 0x0000000000048947 */ /* 0x000fea0003800000 */
[----:B------:R-:W-:Y:S01]  /*6430*/  BPT.TRAP 0x1 ;  /* 0x000000040000795c */ /* 0x000fe20000300000 */
.L_x_6267:
        /* <DEDUP_REMOVED lines=8> */
.L_x_6268:
[----:B-1----:R-:W-:Y:S05]  /*64c0*/  @P2 BRA `(.L_x_6266) ;  /* 0x0000000000082947 */ /* 0x002fea0003800000 */
[----:B------:R-:W1:Y:S02]  /*64d0*/  SYNCS.PHASECHK.TRANS64.TRYWAIT P2, [R5+URZ+0x34830], R4 ;  /* 0x03483004050075a7 */ /* 0x000e64000804017f */
[----:B-1----:R-:W-:Y:S05]  /*64e0*/  @!P2 BRA `(.L_x_6269) ;  /* 0x000000a80038a947 */ /* 0x002fea0003800000 */
.L_x_6266:
[----:B01----:R-:W-:Y:S01]  /*64f0*/  VIADD R4, R22, 0x8 ;  /* 0x0000000816047836 */ /* 0x003fe20000000000 */
[----:B------:R-:W-:Y:S01]  /*6500*/  R2UR UR30, R0 ;  /* 0x00000000001e72ca */ /* 0x000fe200000e0000 */
[----:B------:R-:W-:Y:S01]  /*6510*/  UMOV UR31, 0x40000040 ;  /* 0x40000040001f7882 */ /* 0x000fe20000000000 */
[C---:B------:R-:W-:Y:S01]  /*6520*/  R2UR UR28, R2.reuse ;  /* 0x00000000021c72ca */ /* 0x040fe200000e0000 */
[----:B------:R-:W-:Y:S01]  /*6530*/  UMOV UR51, 0x40000040 ;  /* 0x4000004000337882 */ /* 0x000fe20000000000 */
[----:B------:R0:W-:Y:S01]  /*6540*/  BAR.SYNC.DEFER_BLOCKING R4, 0x100 ;  /* 0x000400040000751d */ /* 0x0001e20000010000 */
[C---:B------:R-:W-:Y:S02]  /*6550*/  R2UR UR29, R3.reuse ;  /* 0x00000000031d72ca */ /* 0x040fe400000e0000 */
[C---:B------:R-:W-:Y:S02]  /*6560*/  R2UR UR48, R2.reuse ;  /* 0x00000000023072ca */ /* 0x040fe400000e0000 */
[C---:B------:R-:W-:Y:S01]  /*6570*/  R2UR UR49, R3.reuse ;  /* 0x00000000033172ca */ /* 0x040fe200000e0000 */
[----:B------:R-:W-:Y:S01]  /*6580*/  UMOV UR55, 0x40000040 ;  /* 0x4000004000377882 */ /* 0x000fe20000000000 */
[C---:B------:R-:W-:Y:S01]  /*6590*/  R2UR UR52, R2.reuse ;  /* 0x00000000023472ca */ /* 0x040fe200000e0000 */
[----:B------:R-:W-:Y:S01]  /*65a0*/  UMOV UR39, 0x40000040 ;  /* 0x4000004000277882 */ /* 0x000fe20000000000 */
[----:B------:R-:W-:Y:S01]  /*65b0*/  UIMAD UR30, UR30, 0xb00, UR60 ;  /* 0x00000b001e1e78a4 */ /* 0x000fe2000f8e023c */
[C---:B------:R-:W-:Y:S01]  /*65c0*/  R2UR UR53, R3.reuse ;  /* 0x00000000033572ca */ /* 0x040fe200000e0000 */
[----:B------:R-:W-:Y:S01]  /*65d0*/  UMOV UR43, 0x40000040 ;  /* 0x40000040002b7882 */ /* 0x000fe20000000000 */
[C---:B------:R-:W-:Y:S01]  /*65e0*/  R2UR UR36, R2.reuse ;  /* 0x00000000022472ca */ /* 0x040fe200000e0000 */
[----:B------:R-:W-:Y:S01]  /*65f0*/  UIADD3 UR50, UR30, 0x80, URZ ;  /* 0x000000801e327890 */ /* 0x000fe2000fffe03f */
[C---:B------:R-:W-:Y:S01]  /*6600*/  R2UR UR37, R3.reuse ;  /* 0x00000000032572ca */ /* 0x040fe200000e0000 */
[----:B------:R-:W-:Y:S01]  /*6610*/  UIADD3 UR54, UR30, 0x100, URZ ;  /* 0x000001001e367890 */ /* 0x000fe2000fffe03f */
[C---:B------:R-:W-:Y:S01]  /*6620*/  R2UR UR40, R2.reuse ;  /* 0x00000000022872ca */ /* 0x040fe200000e0000 */
[----:B------:R-:W-:Y:S01]  /*6630*/  UIADD3 UR38, UR30, 0x180, URZ ;  /* 0x000001801e267890 */ /* 0x000fe2000fffe03f */
[C---:B------:R-:W-:Y:S01]  /*6640*/  R2UR UR41, R3.reuse ;  /* 0x00000000032972ca */ /* 0x040fe200000e0000 */
[----:B------:R-:W-:Y:S01]  /*6650*/  UIADD3 UR42, UR30, 0x200, URZ ;  /* 0x000002001e2a7890 */ /* 0x000fe2000fffe03f */
[----:B------:R-:W-:Y:S01]  /*6660*/  R2UR UR44, R2 ;  /* 0x00000000022c72ca */ /* 0x000fe200000e0000 */
[----:B------:R-:W-:Y:S01]  /*6670*/  UIADD3 UR46, UR30, 0x280, URZ ;  /* 0x000002801e2e7890 */ /* 0x000fe2000fffe03f */
[----:B------:R-:W-:Y:S01]  /*6680*/  R2UR UR45, R3 ;  /* 0x00000000032d72ca */ /* 0x000fe200000e0000 */
[----:B------:R-:W-:Y:S01]  /*6690*/  UMOV UR47, 0x40000040 ;  /* 0x40000040002f7882 */ /* 0x000fe20000000000 */
[----:B------:R-:W-:Y:S01]  /*66a0*/  WARPGROUP.ARRIVE ;  /* 0x00000000000079c5 */ /* 0x000fe20000000000 */
[----:B------:R-:W-:Y:S01]  /*66b0*/  UIADD3 UR6, UR30, 0x2, URZ ;  /* 0x000000021e067890 */ /* 0x000fe2000fffe03f */
[----:B------:R-:W-:Y:S01]  /*66c0*/  MOV R5, UR33 ;  /* 0x0000002100057c02 */ /* 0x000fe20008000f00 */
[----:B------:R-:W-:Y:S01]  /*66d0*/  UMOV UR7, 0x40000040 ;  /* 0x4000004000077882 */ /* 0x000fe20000000000 */
[----:B------:R-:W-:Y:S01]  /*66e0*/  UIADD3 UR10, UR30, 0x82, URZ ;  /* 0x000000821e0a7890 */ /* 0x000fe2000fffe03f */
[----:B------:R-:W-:Y:S01]  /*66f0*/  MOV R6, UR32 ;  /* 0x0000002000067c02 */ /* 0x000fe20008000f00 */
[----:B------:R-:W-:Y:S01]  /*6700*/  HGMMA.64x16x16.F32.BF16 R168, gdesc[UR28], RZ, !UPT, gsb0 ;  /* 0x002000001ca879f0 */ /* 0x000fe2000c0018ff */
[----:B------:R-:W-:Y:S01]  /*6710*/  UMOV UR32, UR4 ;  /* 0x0000000400207c82 */ /* 0x000fe20008000000 */
[----:B------:R-:W-:Y:S01]  /*6720*/  UMOV UR33, UR5 ;  /* 0x0000000500217c82 */ /* 0x000fe20008000000 */
[----:B------:R-:W-:Y:S01]  /*6730*/  UMOV UR35, 0x40000040 ;  /* 0x4000004000237882 */ /* 0x000fe20000000000 */
[----:B------:R-:W-:Y:S01]  /*6740*/  UIADD3 UR11, UR30, 0x102, URZ ;  /* 0x000001021e0b7890 */ /* 0x000fe2000fffe03f */
[----:B------:R-:W-:Y:S01]  /*6750*/  UMOV UR34, UR10 ;  /* 0x0000000a00227c82 */ /* 0x000fe20008000000 */
[----:B------:R-:W-:Y:S01]  /*6760*/  UIADD3 UR58, UR30, 0x402, URZ ;  /* 0x000004021e3a7890 */ /* 0x000fe2000fffe03f */
[----:B------:R-:W-:Y:S01]  /*6770*/  UMOV UR56, UR4 ;  /* 0x0000000400387c82 */ /* 0x000fe20008000000 */
[----:B------:R-:W-:Y:S01]  /*6780*/  UMOV UR57, UR5 ;  /* 0x0000000500397c82 */ /* 0x000fe20008000000 */
[----:B------:R-:W-:Y:S01]  /*6790*/  UMOV UR59, 0x40000040 ;  /* 0x40000040003b7882 */ /* 0x000fe20000000000 */
[----:B------:R-:W-:-:S02]  /*67a0*/  UIADD3 UR10, UR30, 0x502, URZ ;  /* 0x000005021e0a7890 */ /* 0x000fc4000fffe03f */
[----:B------:R-:W-:Y:S01]  /*67b0*/  UIADD3 UR14, UR30, 0x6, URZ ;  /* 0x000000061e0e7890 */ /* 0x000fe2000fffe03f */
[----:B------:R-:W-:Y:S01]  /*67c0*/  UMOV UR15, 0x40000040 ;  /* 0x40000040000f7882 */ /* 0x000fe20000000000 */
[----:B------:R-:W-:Y:S01]  /*67d0*/  UIADD3 UR18, UR30, 0x580, URZ ;  /* 0x000005801e127890 */ /* 0x000fe2000fffe03f */
[----:B------:R-:W-:Y:S01]  /*67e0*/  UMOV UR19, 0x40000040 ;  /* 0x4000004000137882 */ /* 0x000fe20000000000 */
[----:B------:R-:W-:Y:S01]  /*67f0*/  UIADD3 UR22, UR30, 0x582, URZ ;  /* 0x000005821e167890 */ /* 0x000fe2000fffe03f */
[----:B------:R-:W-:Y:S01]  /*6800*/  UMOV UR23, 0x40000040 ;  /* 0x4000004000177882 */ /* 0x000fe20000000000 */
[----:B------:R-:W-:Y:S01]  /*6810*/  UIADD3 UR26, UR30, 0x584, URZ ;  /* 0x000005841e1a7890 */ /* 0x000fe2000fffe03f */
[----:B------:R-:W-:Y:S01]  /*6820*/  UMOV UR27, 0x40000040 ;  /* 0x40000040001b7882 */ /* 0x000fe20000000000 */
        /* <DEDUP_REMOVED lines=140> */
[----:B------:R-:W-:-:S05]  /*70f0*/  UIADD3 UR7, UR30, 0x104, URZ ;  /* 0x000001041e077890 */ /* 0x000fca000fffe03f */
        /* <DEDUP_REMOVED lines=293> */
[----:B------:R-:W-:Y:S01]  /*8350*/  UIADD3 UR34, UR30, 0x586, URZ ;  /* 0x000005861e227890 */ /* 0x000fe2000fffe03f */
[----:B------:R-:W-:Y:S01]  /*8360*/  R2UR UR32, R6 ;  /* 0x00000000062072ca */ /* 0x000fe200000e0000 */
[----:B------:R-:W-:-:S10]  /*8370*/  UMOV UR35, 0x40000040 ;  /* 0x4000004000237882 */ /* 0x000fd40000000000 */
[----:B------:R-:W-:Y:S02]  /*8380*/  UMOV UR29, UR33 ;  /* 0x00000021001d7c82 */ /* 0x000fe40008000000 */
        /* <DEDUP_REMOVED lines=62> */
[----:B------:R-:W-:-:S07]  /*8770*/  UIADD3 UR6, UR30, 0x986, URZ ;  /* 0x000009861e067890 */ /* 0x000fce000fffe03f */
        /* <DEDUP_REMOVED lines=40> */
[----:B0-----:R-:W-:Y:S05]  /*8a00*/  @P3 BRA `(.L_x_6270) ;  /* 0x0000000000343947 */ /* 0x001fea0003800000 */
[----:B------:R-:W-:Y:S05]  /*8a10*/  @!P0 BRA `(.L_x_6271) ;  /* 0x0000000000048947 */ /* 0x000fea0003800000 */
[----:B------:R-:W-:Y:S01]  /*8a20*/  BPT.TRAP 0x1 ;  /* 0x000000040000795c */ /* 0x000fe20000300000 */
.L_x_6271:
        /* <DEDUP_REMOVED lines=8> */
.L_x_6272:
[----:B-1----:R-:W-:Y:S05]  /*8ab0*/  @P2 BRA `(.L_x_6270) ;  /* 0x0000000000082947 */ /* 0x002fea0003800000 */
[----:B------:R-:W1:Y:S02]  /*8ac0*/  SYNCS.PHASECHK.TRANS64.TRYWAIT P2, [UR6+0x34850], R4 ;  /* 0x03485004ff0075a7 */ /* 0x000e640008040146 */
[----:B-1----:R-:W-:Y:S05]  /*8ad0*/  @!P2 BRA `(.L_x_6273) ;  /* 0x0000008000d0a947 */ /* 0x002fea0003800000 */
.L_x_6270:
[----:B------:R-:W-:Y:S01]  /*8ae0*/  R2UR UR14, R16 ;  /* 0x00000000100e72ca */ /* 0x000fe200000e0000 */
[----:B------:R-:W-:Y:S01]  /*8af0*/  WARPGROUP.ARRIVE ;  /* 0x00000000000079c5 */ /* 0x000fe20000000000 */
[----:B------:R-:W-:Y:S01]  /*8b00*/  UMOV UR7, 0x40000040 ;  /* 0x4000004000077882 */ /* 0x000fe20000000000 */
[----:B------:R-:W-:Y:S01]  /*8b10*/  UMOV UR11, 0x40000040 ;  /* 0x40000040000b7882 */ /* 0x000fe20000000000 */
[----:B01----:R-:W-:-:S04]  /*8b20*/  FMNMX.FTZ R4, R168, R11, !PT ;  /* 0x0000000ba8047209 */ /* 0x003fc80007810000 */
[----:B------:R-:W-:-:S04]  /*8b30*/  FMNMX.FTZ R5, R169, R4, !PT ;  /* 0x00000004a9057209 */ /* 0x000fc80007810000 */
        /* <DEDUP_REMOVED lines=10> */
[----:B------:R-:W-:Y:S01]  /*8be0*/  FMNMX.FTZ R5, R165, R4, !PT ;  /* 0x00000004a5057209 */ /* 0x000fe20007810000 */
[----:B------:R-:W-:-:S03]  /*8bf0*/  UIADD3 UR10, UR6, 0x80, URZ ;  /* 0x00000080060a7890 */ /* 0x000fc6000fffe03f */
[----:B------:R-:W-:Y:S02]  /*8c00*/  FMNMX.FTZ R4, R152, R5, !PT ;  /* 0x0000000598047209 */ /* 0x000fe40007810000 */
[----:B------:R-:W-:Y:S01]  /*8c10*/  HGMMA.64x128x16.F32.BF16 R24, R176, gdesc[UR4].tnspB, R24, gsb0 ;  /* 0x41e00004b0187df0 */ /* 0x000fe20008001818 */
        /* <DEDUP_REMOVED lines=37> */
[----:B------:R-:W-:Y:S02]  /*8e70*/  WARPGROUP.ARRIVE ;  /* 0x00000000000079c5 */ /* 0x000fe40000000000 */
[----:B------:R-:W0:Y:S04]  /*8e80*/  SHFL.BFLY PT, R5, R10, 0x2, 0x1f ;  /* 0x0c401f000a057f89 */ /* 0x000e2800000e0000 */
[----:B------:R-:W-:Y:S01]  /*8e90*/  HGMMA.64x128x16.F32.BF16 R24, R180, gdesc[UR8].tnspB, R24, gsb0 ;  /* 0x41e00008b4187df0 */ /* 0x000fe20008001818 */
[----:B------:R-:W-:Y:S01]  /*8ea0*/  UIADD3 UR10, UR6, 0x100, URZ ;  /* 0x00000100060a7890 */ /* 0x000fe2000fffe03f */
[----:B------:R-:W-:Y:S01]  /*8eb0*/  UMOV UR11, 0x40000040 ;  /* 0x40000040000b7882 */ /* 0x000fe20000000000 */
[----:B0-----:R-:W-:-:S02]  /*8ec0*/  FMNMX.FTZ R13, R10, R5, !PT ;  /* 0x000000050a0d7209 */ /* 0x001fc40007810000 */
[----:B------:R-:W0:Y:S01]  /*8ed0*/  LDC R5, c[0x0][0x988] ;  /* 0x00026200ff057b82 */ /* 0x000e220000000800 */
[----:B------:R-:W-:Y:S02]  /*8ee0*/  FMNMX.FTZ R10, R170, R7, !PT ;  /* 0x00000007aa0a7209 */ /* 0x000fe40007810000 */
[----:B------:R-:W1:Y:S02]  /*8ef0*/  SHFL.BFLY PT, R4, R13, 0x1, 0x1f ;  /* 0x0c201f000d047f89 */ /* 0x000e6400000e0000 */
[----:B-1----:R-:W-:Y:S02]  /*8f00*/  FMNMX.FTZ R4, R13, R4, !PT ;  /* 0x000000040d047209 */ /* 0x002fe40007810000 */
[----:B------:R-:W-:-:S03]  /*8f10*/  FMNMX.FTZ R13, R171, R10, !PT ;  /* 0x0000000aab0d7209 */ /* 0x000fc60007810000 */
[----:B0-----:R-:W-:Y:S01]  /*8f20*/  FMUL.FTZ R220, R4, R5 ;  /* 0x0000000504dc7220 */ /* 0x001fe20000410000 */
[----:B------:R-:W-:Y:S01]  /*8f30*/  FMNMX.FTZ R10, R174, R13, !PT ;  /* 0x0000000dae0a7209 */ /* 0x000fe20007810000 */
[----:B------:R-:W-:Y:S02]  /*8f40*/  FADD.FTZ R6, -R4, R11 ;  /* 0x0000000b04067221 */ /* 0x000fe40000010100 */
        /* <DEDUP_REMOVED lines=32> */
[-C--:B------:R-:W-:Y:S01]  /*9150*/  FFMA.FTZ R92, R92, R5.reuse, -R220 ;  /* 0x000000055c5c7223 */ /* 0x080fe200000108dc */
[----:B------:R-:W-:Y:S01]  /*9160*/  FMNMX.FTZ R149, R159, R10, !PT ;  /* 0x0000000a9f957209 */ /* 0x000fe20007810000 */
[----:B------:R-:W-:Y:S01]  /*9170*/  FMUL.FTZ R6, R6, R5 ;  /* 0x0000000506067220 */ /* 0x000fe20000410000 */
[----:B------:R-:W-:Y:S02]  /*9180*/  MUFU.EX2 R11, R11 ;  /* 0x0000000b000b7308 */ /* 0x000fe40000000800 */
[----:B------:R-:W-:-:S04]  /*9190*/  FMNMX.FTZ R10, R146, R149, !PT ;  /* 0x00000095920a7209 */ /* 0x000fc80007810000 */
[----:B------:R-:W-:Y:S02]  /*91a0*/  FMNMX.FTZ R149, R147, R10, !PT ;  /* 0x0000000a93957209 */ /* 0x000fe40007810000 */
[----:B------:R-:W0:Y:S02]  /*91b0*/  MUFU.EX2 R6, R6 ;  /* 0x0000000600067308 */ /* 0x000e240000000800 */
[----:B------:R-:W-:-:S04]  /*91c0*/  FMNMX.FTZ R10, R150, R149, !PT ;  /* 0x00000095960a7209 */ /* 0x000fc80007810000 */
[----:B------:R-:W-:Y:S02]  /*91d0*/  FMNMX.FTZ R149, R151, R10, !PT ;  /* 0x0000000a97957209 */ /* 0x000fe40007810000 */
[----:B------:R-:W1:Y:S02]  /*91e0*/  MUFU.EX2 R176, R176 ;  /* 0x000000b000b07308 */ /* 0x000e640000000800 */
[----:B------:R-:W-:-:S04]  /*91f0*/  FMNMX.FTZ R10, R138, R149, !PT ;  /* 0x000000958a0a7209 */ /* 0x000fc80007810000 */
[----:B------:R-:W-:Y:S02]  /*9200*/  FMNMX.FTZ R149, R139, R10, !PT ;  /* 0x0000000a8b957209 */ /* 0x000fe40007810000 */
[----:B------:R-:W-:Y:S01]  /*9210*/  MUFU.EX2 R178, R178 ;  /* 0x000000b200b27308 */ /* 0x000fe20000000800 */
[----:B0-----:R-:W-:Y:S01]  /*9220*/  FFMA.FTZ R9, R6, R9, R11 ;  /* 0x0000000906097223 */ /* 0x001fe2000001000b */
[----:B------:R-:W-:-:S04]  /*9230*/  FMNMX.FTZ R10, R142, R149, !PT ;  /* 0x000000958e0a7209 */ /* 0x000fc80007810000 */
[----:B------:R-:W-:Y:S02]  /*9240*/  FMNMX.FTZ R149, R143, R10, !PT ;  /* 0x0000000a8f957209 */ /* 0x000fe40007810000 */
[----:B------:R-:W-:Y:S01]  /*9250*/  MUFU.EX2 R169, R169 ;  /* 0x000000a900a97308 */ /* 0x000fe20000000800 */
[----:B-1----:R-:W-:Y:S01]  /*9260*/  FADD.FTZ R9, R176, R9 ;  /* 0x00000009b0097221 */ /* 0x002fe20000010000 */
[----:B------:R-:W-:Y:S02]  /*9270*/  FMNMX.FTZ R10, R130, R149, !PT ;  /* 0x00000095820a7209 */ /* 0x000fe40007810000 */
[----:B------:R-:W-:Y:S02]  /*9280*/  F2FP.BF16.F32.PACK_AB R176, R176, R11 ;  /* 0x0000000bb0b0723e */ /* 0x000fe400000010ff */
[----:B------:R-:W-:Y:S02]  /*9290*/  FMNMX.FTZ R149, R131, R10, !PT ;  /* 0x0000000a83957209 */ /* 0x000fe40007810000 */
[----:B------:R-:W-:Y:S02]  /*92a0*/  MUFU.EX2 R161, R161 ;  /* 0x000000a100a17308 */ /* 0x000fe40000000800 */
[----:B------:R-:W-:Y:S01]  /*92b0*/  FMNMX.FTZ R10, R134, R149, !PT ;  /* 0x00000095860a7209 */ /* 0x000fe20007810000 */
[----:B------:R-:W-:-:S03]  /*92c0*/  FFMA.FTZ R149, R129, R5, -R220 ;  /* 0x0000000581957223 */ /* 0x000fc600000108dc */
[----:B------:R-:W-:Y:S02]  /*92d0*/  FMNMX.FTZ R129, R135, R10, !PT ;  /* 0x0000000a87817209 */ /* 0x000fe40007810000 */
[----:B------:R-:W-:Y:S01]  /*92e0*/  MUFU.EX2 R15, R15 ;  /* 0x0000000f000f7308 */ /* 0x000fe20000000800 */
[----:B------:R-:W-:Y:S02]  /*92f0*/  WARPGROUP.DEPBAR.LE gsb0, 0x0 ;  /* 0x00008000000079c5 */ /* 0x000fe40000010000 */
[----:B------:R-:W-:Y:S01]  /*9300*/  WARPGROUP.ARRIVE ;  /* 0x00000000000079c5 */ /* 0x000fe20000000000 */
[----:B------:R-:W-:Y:S01]  /*9310*/  FMNMX.FTZ R10, R122, R129, !PT ;  /* 0x000000817a0a7209 */ /* 0x000fe20007810000 */
[-CC-:B------:R-:W-:Y:S01]  /*9320*/  FFMA.FTZ R180, R160, R5.reuse, -R220.reuse ;  /* 0x00000005a0b47223 */ /* 0x180fe200000108dc */
[--C-:B------:R-:W-:Y:S02]  /*9330*/  FFMA.FTZ R182, R164, R5, -R220.reuse ;  /* 0x00000005a4b67223 */ /* 0x100fe400000108dc */
[----:B------:R-:W-:Y:S01]  /*9340*/  MUFU.EX2 R21, R21 ;  /* 0x0000001500157308 */ /* 0x000fe20000000800 */
[----:B------:R-:W-:Y:S01]  /*9350*/  FMNMX.FTZ R129, R123, R10, !PT ;  /* 0x0000000a7b817209 */ /* 0x000fe20007810000 */
[----:B------:R-:W-:Y:S01]  /*9360*/  HGMMA.64x128x16.F32.BF16 R24, R184, gdesc[UR8].tnspB, R24, gsb0 ;  /* 0x41e00008b8187df0 */ /* 0x000fe20008001818 */
[----:B------:R-:W-:Y:S01]  /*9370*/  UIADD3 UR10, UR6, 0x180, URZ ;  /* 0x00000180060a7890 */ /* 0x000fe2000fffe03f */
[----:B------:R-:W-:Y:S01]  /*9380*/  UMOV UR11, 0x40000040 ;  /* 0x40000040000b7882 */ /* 0x000fe20000000000 */
[----:B------:R-:W-:Y:S01]  /*9390*/  FMNMX.FTZ R10, R126, R129, !PT ;  /* 0x000000817e0a7209 */ /* 0x000fe20007810000 */
[----:B------:R-:W-:-:S02]  /*93a0*/  FFMA.FTZ R129, R133, R5, -R220 ;  /* 0x0000000585817223 */ /* 0x000fc400000108dc */
        /* <DEDUP_REMOVED lines=37> */
[----:B------:R-:W-:-:S05]  /*9600*/  @!P1 LEA R133, R0, UR14, 0x3 ;  /* 0x0000000e00859c11 */ /* 0x000fca000f8e18ff */
[----:B------:R-:W-:Y:S01]  /*9610*/  MUFU.EX2 R97, R97 ;  /* 0x0000006100617308 */ /* 0x000fe20000000800 */
[----:B------:R-:W-:Y:S01]  /*9620*/  FADD.FTZ R100, -R10, R7 ;  /* 0x000000070a647221 */ /* 0x000fe20000010100 */
[----:B------:R-:W-:Y:S01]  /*9630*/  @!P1 VIADD R133, R133, 0x34840 ;  /* 0x0003484085859836 */ /* 0x000fe20000000000 */
[----:B------:R-:W-:Y:S02]  /*9640*/  WARPGROUP.DEPBAR.LE gsb0, 0x0 ;  /* 0x00008000000079c5 */ /* 0x000fe40000010000 */
[----:B------:R-:W-:Y:S01]  /*9650*/  WARPGROUP.ARRIVE ;  /* 0x00000000000079c5 */ /* 0x000fe20000000000 */
[-CC-:B------:R-:W-:Y:S01]  /*9660*/  FFMA.FTZ R184, R152, R5.reuse, -R220.reuse ;  /* 0x0000000598b87223 */ /* 0x180fe200000108dc */
[----:B------:R-:W-:Y:S01]  /*9670*/  FFMA.FTZ R186, R156, R5, -R220 ;  /* 0x000000059cba7223 */ /* 0x000fe200000108dc */
[----:B------:R-:W-:Y:S01]  /*9680*/  @!P1 PRMT R133, RZ, 0x654, R133 ;  /* 0x00000654ff859816 */ /* 0x000fe20000000085 */
[----:B------:R-:W-:Y:S02]  /*9690*/  MUFU.EX2 R96, R96 ;  /* 0x0000006000607308 */ /* 0x000fe40000000800 */
[----:B------:R-:W-:Y:S01]  /*96a0*/  HGMMA.64x128x16.F32.BF16 R24, R188, gdesc[UR8].tnspB, R24, gsb0 ;  /* 0x41e00008bc187df0 */ /* 0x000fe20008001818 */
[----:B------:R-:W-:Y:S01]  /*96b0*/  UIADD3 UR10, UR6, 0x200, URZ ;  /* 0x00000200060a7890 */ /* 0x000fe2000fffe03f */
[----:B------:R-:W-:-:S04]  /*96c0*/  UMOV UR11, 0x40000040 ;  /* 0x40000040000b7882 */ /* 0x000fc80000000000 */
        /* <DEDUP_REMOVED lines=10> */
[----:B------:R-:W-:Y:S01]  /*9770*/  HGMMA.64x128x16.F32.BF16 R24, R192, gdesc[UR8].tnspB, R24, gsb0 ;  /* 0x41e00008c0187df0 */ /* 0x000fe20008001818 */
[----:B------:R-:W-:Y:S01]  /*9780*/  UIADD3 UR10, UR6, 0x280, URZ ;  /* 0x00000280060a7890 */ /* 0x000fe2000fffe03f */
[----:B------:R-:W-:Y:S01]  /*9790*/  MUFU.EX2 R188, R188 ;  /* 0x000000bc00bc7308 */ /* 0x000fe20000000800 */
[----:B------:R-:W-:-:S07]  /*97a0*/  UMOV UR11, 0x40000040 ;  /* 0x40000040000b7882 */ /* 0x000fce0000000000 */
[----:B------:R-:W-:Y:S01]  /*97b0*/  MUFU.EX2 R190, R190 ;  /* 0x000000be00be7308 */ /* 0x000fe20000000800 */
[----:B------:R-:W-:Y:S02]  /*97c0*/  WARPGROUP.DEPBAR.LE gsb0, 0x0 ;  /* 0x00008000000079c5 */ /* 0x000fe40000010000 */
        /* <DEDUP_REMOVED lines=33> */
[----:B------:R-:W-:Y:S01]  /*99e0*/  UMOV UR11, 0x40000040 ;  /* 0x40000040000b7882 */ /* 0x000fe20000000000 */
[----:B------:R-:W-:-:S06]  /*99f0*/  UIADD3 UR6, UR6, 0x500, URZ ;  /* 0x0000050006067890 */ /* 0x000fcc000fffe03f */
[----:B------:R-:W-:Y:S01]  /*9a00*/  MUFU.EX2 R206, R206 ;  /* 0x000000ce00ce7308 */ /* 0x000fe20000000800 */
[----:B------:R-:W-:Y:S02]  /*9a10*/  WARPGROUP.DEPBAR.LE gsb0, 0x0 ;  /* 0x00008000000079c5 */ /* 0x000fe40000010000 */
[----:B------:R-:W-:Y:S01]  /*9a20*/  WARPGROUP.ARRIVE ;  /* 0x00000000000079c5 */ /* 0x000fe20000000000 */
[-CC-:B------:R-:W-:Y:S01]  /*9a30*/  FFMA.FTZ R208, R104, R5.reuse, -R220.reuse ;  /* 0x0000000568d07223 */ /* 0x180fe200000108dc */
[-C--:B------:R-:W-:Y:S01]  /*9a40*/  FMUL.FTZ R104, R10, R5.reuse ;  /* 0x000000050a687220 */ /* 0x080fe20000410000 */
[-CC-:B------:R-:W-:Y:S01]  /*9a50*/  FFMA.FTZ R210, R108, R5.reuse, -R220.reuse ;  /* 0x000000056cd27223 */ /* 0x180fe200000108dc */
[-C--:B------:R-:W-:Y:S01]  /*9a60*/  FFMA.FTZ R220, R93, R5.reuse, -R220 ;  /* 0x000000055ddc7223 */ /* 0x080fe200000108dc */
[-C--:B------:R-:W-:Y:S01]  /*9a70*/  FMUL.FTZ R93, R100, R5.reuse ;  /* 0x00000005645d7220 */ /* 0x080fe20000410000 */
[----:B------:R-:W-:Y:S01]  /*9a80*/  HGMMA.64x128x16.F32.BF16 R24, R212, gdesc[UR8].tnspB, R24, gsb0 ;  /* 0x41e00008d4187df0 */ /* 0x000fe20008001818 */
[-CC-:B------:R-:W-:Y:S01]  /*9a90*/  FFMA.FTZ R100, R170, R5.reuse, -R104.reuse ;  /* 0x00000005aa647223 */ /* 0x180fe20000010868 */
[-CC-:B------:R-:W-:Y:S01]  /*9aa0*/  FFMA.FTZ R177, R171, R5.reuse, -R104.reuse ;  /* 0x00000005abb17223 */ /* 0x180fe20000010868 */
[-CC-:B------:R-:W-:Y:S01]  /*9ab0*/  FFMA.FTZ R179, R174, R5.reuse, -R104.reuse ;  /* 0x00000005aeb37223 */ /* 0x180fe20000010868 */
[-CC-:B------:R-:W-:Y:S01]  /*9ac0*/  FFMA.FTZ R197, R130, R5.reuse, -R104.reuse ;  /* 0x0000000582c57223 */ /* 0x180fe20000010868 */
[----:B------:R-:W-:Y:S01]  /*9ad0*/  MUFU.EX2 R93, R93 ;  /* 0x0000005d005d7308 */ /* 0x000fe20000000800 */
[-CC-:B------:R-:W-:Y:S01]  /*9ae0*/  FFMA.FTZ R130, R131, R5.reuse, -R104.reuse ;  /* 0x0000000583827223 */ /* 0x180fe20000010868 */
[-CC-:B------:R-:W-:Y:S01]  /*9af0*/  FFMA.FTZ R108, R175, R5.reuse, -R104.reuse ;  /* 0x00000005af6c7223 */ /* 0x180fe20000010868 */
[----:B------:R-:W-:Y:S01]  /*9b00*/  IADD3 R131, -R22, 0xb, RZ ;  /* 0x0000000b16837810 */ /* 0x000fe20007ffe1ff */
        /* <DEDUP_REMOVED lines=21> */
[----:B0-----:R-:W-:Y:S01]  /*9c60*/  FFMA.FTZ R8, R93, R8, R100 ;  /* 0x000000085d087223 */ /* 0x001fe20000010064 */
        /* <DEDUP_REMOVED lines=32> */
[----:B------:R-:W-:Y:S02]  /*9e70*/  F2FP.BF16.F32.PACK_AB R212, R97, R20 ;  /* 0x0000001461d4723e */ /* 0x000fe400000010ff */
[----:B------:R-:W-:Y:S02]  /*9e80*/  F2FP.BF16.F32.PACK_AB R214, R101, R96 ;  /* 0x0000006065d6723e */ /* 0x000fe400000010ff */
[----:B------:R-:W-:Y:S01]  /*9e90*/  MUFU.EX2 R136, R136 ;  /* 0x0000008800887308 */ /* 0x000fe20000000800 */
[----:B------:R-:W-:Y:S01]  /*9ea0*/  HGMMA.64x128x16.F32.BF16 R24, R216, gdesc[UR4].tnspB, R24, gsb0 ;  /* 0x41e00004d8187df0 */ /* 0x000fe20008001818 */
[----:B------:R-:W-:Y:S01]  /*9eb0*/  R2UR UR6, R14 ;  /* 0x000000000e0672ca */ /* 0x000fe200000e0000 */
[----:B-1----:R-:W-:Y:S01]  /*9ec0*/  FADD.FTZ R14, R177, R8 ;  /* 0x00000008b10e7221 */ /* 0x002fe20000010000 */
[----:B------:R-:W-:Y:S01]  /*9ed0*/  FFMA.FTZ R8, R123, R5, -R104 ;  /* 0x000000057b087223 */ /* 0x000fe20000010868 */
[----:B------:R-:W-:-:S02]  /*9ee0*/  F2FP.BF16.F32.PACK_AB R177, R177, R100 ;  /* 0x00000064b1b1723e */ /* 0x000fc400000010ff */
[----:B------:R-:W-:Y:S01]  /*9ef0*/  R2UR UR7, R17 ;  /* 0x00000000110772ca */ /* 0x000fe200000e0000 */
[----:B------:R-:W-:Y:S08]  /*9f00*/  MUFU.EX2 R195, R195 ;  /* 0x000000c300c37308 */ /* 0x000ff00000000800 */
[----:B------:R-:W-:Y:S04]  /*9f10*/  MUFU.EX2 R138, R138 ;  /* 0x0000008a008a7308 */ /* 0x000fe80000000800 */
[----:B------:R-:W-:Y:S01]  /*9f20*/  UISETP.GT.AND UP0, UPT, UR6, UR7, UPT ;  /* 0x000000070600728c */ /* 0x000fe2000bf04270 */
[----:B------:R-:W-:Y:S01]  /*9f30*/  R2UR UR7, R12 ;  /* 0x000000000c0772ca */ /* 0x000fe200000e0000 */
[----:B------:R-:W-:-:S02]  /*9f40*/  UIADD3 UR6, UR6, -0x1, URZ ;  /* 0xffffffff06067890 */ /* 0x000fc4000fffe03f */
[----:B------:R-:W-:Y:S02]  /*9f50*/  MUFU.EX2 R197, R197 ;  /* 0x000000c500c57308 */ /* 0x000fe40000000800 */
[----:B------:R-:W-:-:S06]  /*9f60*/  PLOP3.LUT P2, PT, PT, PT, UP0, 0x80, 0x0 ;  /* 0x000000000000781c */ /* 0x000fcc0003f4f008 */
        /* <DEDUP_REMOVED lines=13> */
[----:B------:R-:W0:Y:S01]  /*a040*/  MUFU.EX2 R111, R111 ;  /* 0x0000006f006f7308 */ /* 0x000e220000000800 */
[----:B------:R-:W-:-:S02]  /*a050*/  WARPGROUP.DEPBAR.LE gsb0, 0x0 ;  /* 0x00008000000079c5 */ /* 0x000fc40000010000 */
[----:B------:R1:W-:Y:S06]  /*a060*/  BAR.ARV R131, 0x100 ;  /* 0x000400830000751d */ /* 0x0003ec0000002000 */
[----:B------:R2:W-:Y:S01]  /*a070*/  @!P1 SYNCS.ARRIVE.TRANS64.RED.A1T0 RZ, [R133+URZ], RZ ;  /* 0x000000ff85ff99a7 */ /* 0x0005e2000810043f */
[----:B------:R-:W-:Y:S01]  /*a080*/  MUFU.EX2 R99, R99 ;  /* 0x0000006300637308 */ /* 0x000fe20000000800 */
[----:B0-----:R-:W-:Y:S01]  /*a090*/  F2FP.BF16.F32.PACK_AB R211, R111, R110 ;  /* 0x0000006e6fd3723e */ /* 0x001fe200000010ff */
[----:B------:R-:W-:Y:S01]  /*a0a0*/  FMUL.FTZ R24, R24, R6 ;  /* 0x0000000618187220 */ /* 0x000fe20000410000 */
[----:B------:R-:W-:Y:S01]  /*a0b0*/  F2FP.BF16.F32.PACK_AB R216, R89, R88 ;  /* 0x0000005859d8723e */ /* 0x000fe200000010ff */
[-C--:B------:R-:W-:Y:S01]  /*a0c0*/  FMUL.FTZ R25, R25, R6.reuse ;  /* 0x0000000619197220 */ /* 0x080fe20000410000 */
[-C--:B------:R-:W-:Y:S01]  /*a0d0*/  FMUL.FTZ R28, R28, R6.reuse ;  /* 0x000000061c1c7220 */ /* 0x080fe20000410000 */
[-C--:B------:R-:W-:Y:S01]  /*a0e0*/  FMUL.FTZ R29, R29, R6.reuse ;  /* 0x000000061d1d7220 */ /* 0x080fe20000410000 */
[----:B--2---:R-:W-:Y:S01]  /*a0f0*/  IMAD.U32 R133, RZ, RZ, UR61 ;  /* 0x0000003dff857e24 */ /* 0x004fe2000f8e00ff */
[----:B------:R-:W-:Y:S01]  /*a100*/  MUFU.EX2 R103, R103 ;  /* 0x0000006700677308 */ /* 0x000fe20000000800 */
[----:B------:R-:W-:Y:S01]  /*a110*/  R2UR UR61, R0 ;  /* 0x00000000003d72ca */ /* 0x000fe200000e0000 */
[-C--:B------:R-:W-:Y:S01]  /*a120*/  FMUL.FTZ R32, R32, R6.reuse ;  /* 0x0000000620207220 */ /* 0x080fe20000410000 */
[-C--:B------:R-:W-:Y:S01]  /*a130*/  FMUL.FTZ R33, R33, R6.reuse ;  /* 0x0000000621217220 */ /* 0x080fe20000410000 */
[----:B------:R-:W-:Y:S01]  /*a140*/  @!P1 LEA R122, R133, UR14, 0x3 ;  /* 0x0000000e857a9c11 */ /* 0x000fe2000f8e18ff */
[-C--:B------:R-:W-:Y:S01]  /*a150*/  FMUL.FTZ R36, R36, R6.reuse ;  /* 0x0000000624247220 */ /* 0x080fe20000410000 */
[-C--:B------:R-:W-:Y:S01]  /*a160*/  FMUL.FTZ R37, R37, R6.reuse ;  /* 0x0000000625257220 */ /* 0x080fe20000410000 */
[----:B------:R-:W-:Y:S01]  /*a170*/  FMUL.FTZ R40, R40, R6 ;  /* 0x0000000628287220 */ /* 0x000fe20000410000 */
[----:B------:R-:W-:Y:S01]  /*a180*/  MUFU.EX2 R90, R90 ;  /* 0x0000005a005a7308 */ /* 0x000fe20000000800 */
[----:B-1----:R-:W-:-:S02]  /*a190*/  @!P1 VIADD R131, R122, 0x34860 ;  /* 0x000348607a839836 */ /* 0x002fc40000000000 */
[----:B------:R-:W-:Y:S01]  /*a1a0*/  FADD.FTZ R122, R178, R9 ;  /* 0x00000009b27a7221 */ /* 0x000fe20000010000 */
[----:B------:R-:W-:Y:S01]  /*a1b0*/  FADD.FTZ R9, R179, R14 ;  /* 0x0000000eb3097221 */ /* 0x000fe20000010000 */
[C---:B------:R-:W-:Y:S01]  /*a1c0*/  F2FP.BF16.F32.PACK_AB R179, R108.reuse, R179 ;  /* 0x000000b36cb3723e */ /* 0x040fe200000010ff */
[----:B------:R-:W-:Y:S01]  /*a1d0*/  FMUL.FTZ R41, R41, R6 ;  /* 0x0000000629297220 */ /* 0x000fe20000410000 */
[----:B------:R-:W-:Y:S01]  /*a1e0*/  FADD.FTZ R123, R169, R122 ;  /* 0x0000007aa97b7221 */ /* 0x000fe20000010000 */
[----:B------:R-:W-:Y:S01]  /*a1f0*/  FADD.FTZ R14, R108, R9 ;  /* 0x000000096c0e7221 */ /* 0x000fe20000010000 */
[----:B------:R-:W-:Y:S01]  /*a200*/  MUFU.EX2 R91, R91 ;  /* 0x0000005b005b7308 */ /* 0x000fe20000000800 */
[----:B------:R-:W-:Y:S01]  /*a210*/  @!P1 PRMT R131, RZ, 0x654, R131 ;  /* 0x00000654ff839816 */ /* 0x000fe20000000083 */
[----:B------:R-:W-:Y:S01]  /*a220*/  FADD.FTZ R122, R180, R123 ;  /* 0x0000007bb47a7221 */ /* 0x000fe20000010000 */
[----:B------:R-:W-:Y:S01]  /*a230*/  FADD.FTZ R9, R181, R14 ;  /* 0x0000000eb5097221 */ /* 0x000fe20000010000 */
[----:B------:R-:W-:Y:S01]  /*a240*/  FFMA.FTZ R14, R127, R5, -R104 ;  /* 0x000000057f0e7223 */ /* 0x000fe20000010868 */
[C---:B------:R-:W-:Y:S01]  /*a250*/  F2FP.BF16.F32.PACK_AB R181, R112.reuse, R181 ;  /* 0x000000b570b5723e */ /* 0x040fe200000010ff */
[----:B------:R-:W-:Y:S01]  /*a260*/  FADD.FTZ R123, R161, R122 ;  /* 0x0000007aa17b7221 */ /* 0x000fe20000010000 */
[----:B------:R-:W-:Y:S01]  /*a270*/  FADD.FTZ R122, R112, R9 ;  /* 0x00000009707a7221 */ /* 0x000fe20000010000 */
[----:B------:R-:W-:Y:S01]  /*a280*/  MUFU.EX2 R94, R94 ;  /* 0x0000005e005e7308 */ /* 0x000fe20000000800 */
[----:B------:R0:W-:Y:S01]  /*a290*/  @!P1 SYNCS.ARRIVE.TRANS64.RED.A1T0 RZ, [R131+URZ], RZ ;  /* 0x000000ff83ff99a7 */ /* 0x0001e2000810043f */
[----:B------:R-:W-:Y:S01]  /*a2a0*/  FADD.FTZ R114, R182, R123 ;  /* 0x0000007bb6727221 */ /* 0x000fe20000010000 */
[----:B------:R-:W-:Y:S01]  /*a2b0*/  FADD.FTZ R9, R183, R122 ;  /* 0x0000007ab7097221 */ /* 0x000fe20000010000 */
[C---:B------:R-:W-:Y:S01]  /*a2c0*/  F2FP.BF16.F32.PACK_AB R182, R15.reuse, R182 ;  /* 0x000000b60fb6723e */ /* 0x040fe200000010ff */
[----:B------:R-:W-:Y:S01]  /*a2d0*/  FMUL.FTZ R44, R44, R6 ;  /* 0x000000062c2c7220 */ /* 0x000fe20000410000 */
[----:B------:R-:W-:Y:S01]  /*a2e0*/  FADD.FTZ R123, R15, R114 ;  /* 0x000000720f7b7221 */ /* 0x000fe20000010000 */
[----:B------:R-:W-:Y:S01]  /*a2f0*/  FADD.FTZ R114, R116, R9 ;  /* 0x0000000974727221 */ /* 0x000fe20000010000 */
[----:B------:R-:W-:Y:S01]  /*a300*/  MUFU.EX2 R14, R14 ;  /* 0x0000000e000e7308 */ /* 0x000fe20000000800 */
[----:B------:R-:W-:Y:S01]  /*a310*/  F2FP.BF16.F32.PACK_AB R178, R169, R178 ;  /* 0x000000b2a9b2723e */ /* 0x000fe200000010ff */
[----:B------:R-:W-:Y:S01]  /*a320*/  FADD.FTZ R118, R184, R123 ;  /* 0x0000007bb8767221 */ /* 0x000fe20000010000 */
[----:B------:R-:W-:Y:S01]  /*a330*/  FADD.FTZ R9, R185, R114 ;  /* 0x00000072b9097221 */ /* 0x000fe20000010000 */
[----:B------:R-:W-:Y:S01]  /*a340*/  F2FP.BF16.F32.PACK_AB R180, R161, R180 ;  /* 0x000000b4a1b4723e */ /* 0x000fe200000010ff */
[----:B------:R-:W-:Y:S01]  /*a350*/  FMUL.FTZ R45, R45, R6 ;  /* 0x000000062d2d7220 */ /* 0x000fe20000410000 */
[----:B------:R-:W-:Y:S01]  /*a360*/  FADD.FTZ R123, R21, R118 ;  /* 0x00000076157b7221 */ /* 0x000fe20000010000 */
[----:B------:R-:W-:Y:S01]  /*a370*/  FADD.FTZ R106, R120, R9 ;  /* 0x00000009786a7221 */ /* 0x000fe20000010000 */
[-C--:B------:R-:W-:Y:S01]  /*a380*/  FFMA.FTZ R9, R98, R5.reuse, -R104 ;  /* 0x0000000562097223 */ /* 0x080fe20000010868 */
[----:B------:R-:W1:Y:S01]  /*a390*/  MUFU.EX2 R7, R220 ;  /* 0x000000dc00077308 */ /* 0x000e620000000800 */
[----:B------:R-:W-:Y:S01]  /*a3a0*/  FADD.FTZ R114, R186, R123 ;  /* 0x0000007bba727221 */ /* 0x000fe20000010000 */
[----:B------:R-:W-:Y:S01]  /*a3b0*/  FADD.FTZ R123, R187, R106 ;  /* 0x0000006abb7b7221 */ /* 0x000fe20000010000 */
[----:B------:R-:W-:Y:S01]  /*a3c0*/  FFMA.FTZ R106, R102, R5, -R104 ;  /* 0x00000005666a7223 */ /* 0x000fe20000010868 */
[C---:B------:R-:W-:Y:S01]  /*a3d0*/  F2FP.BF16.F32.PACK_AB R186, R13.reuse, R186 ;  /* 0x000000ba0dba723e */ /* 0x040fe200000010ff */
[----:B------:R-:W-:Y:S01]  /*a3e0*/  FADD.FTZ R127, R13, R114 ;  /* 0x000000720d7f7221 */ /* 0x000fe20000010000 */
[----:B------:R-:W-:Y:S01]  /*a3f0*/  FADD.FTZ R114, R124, R123 ;  /* 0x0000007b7c727221 */ /* 0x000fe20000010000 */
[----:B------:R-:W-:Y:S01]  /*a400*/  F2FP.BF16.F32.PACK_AB R183, R116, R183 ;  /* 0x000000b774b7723e */ /* 0x000fe200000010ff */
[----:B------:R2:W3:Y:S01]  /*a410*/  MUFU.EX2 R98, R115 ;  /* 0x0000007300627308 */ /* 0x0004e20000000800 */
[----:B------:R-:W-:Y:S01]  /*a420*/  FADD.FTZ R118, R188, R127 ;  /* 0x0000007fbc767221 */ /* 0x000fe20000010000 */
[----:B------:R-:W-:Y:S01]  /*a430*/  FADD.FTZ R123, R189, R114 ;  /* 0x00000072bd7b7221 */ /* 0x000fe20000010000 */
[----:B------:R-:W-:Y:S01]  /*a440*/  F2FP.BF16.F32.PACK_AB R184, R21, R184 ;  /* 0x000000b815b8723e */ /* 0x000fe200000010ff */
[----:B------:R-:W-:Y:S01]  /*a450*/  FMUL.FTZ R48, R48, R6 ;  /* 0x0000000630307220 */ /* 0x000fe20000410000 */
[----:B------:R-:W-:Y:S01]  /*a460*/  FADD.FTZ R127, R23, R118 ;  /* 0x00000076177f7221 */ /* 0x000fe20000010000 */
[----:B------:R-:W-:Y:S01]  /*a470*/  FADD.FTZ R102, R128, R123 ;  /* 0x0000007b80667221 */ /* 0x000fe20000010000 */
[----:B------:R-:W-:Y:S01]  /*a480*/  F2FP.BF16.F32.PACK_AB R185, R120, R185 ;  /* 0x000000b978b9723e */ /* 0x000fe200000010ff */
[----:B------:R4:W-:Y:S01]  /*a490*/  MUFU.EX2 R112, R9 ;  /* 0x0000000900707308 */ /* 0x0009e20000000800 */
[----:B------:R-:W-:Y:S01]  /*a4a0*/  FADD.FTZ R114, R190, R127 ;  /* 0x0000007fbe727221 */ /* 0x000fe20000010000 */
[----:B--2---:R-:W-:Y:S01]  /*a4b0*/  FADD.FTZ R115, R191, R102 ;  /* 0x00000066bf737221 */ /* 0x004fe20000010000 */
[----:B-1----:R-:W-:Y:S01]  /*a4c0*/  F2FP.BF16.F32.PACK_AB R218, R7, R92 ;  /* 0x0000005c07da723e */ /* 0x002fe200000010ff */
[----:B------:R-:W-:Y:S01]  /*a4d0*/  FMUL.FTZ R49, R49, R6 ;  /* 0x0000000631317220 */ /* 0x000fe20000410000 */
[----:B------:R-:W-:Y:S01]  /*a4e0*/  FADD.FTZ R123, R145, R114 ;  /* 0x00000072917b7221 */ /* 0x000fe20000010000 */
[----:B------:R-:W-:Y:S01]  /*a4f0*/  FADD.FTZ R114, R132, R115 ;  /* 0x0000007384727221 */ /* 0x000fe20000010000 */
[----:B------:R-:W-:Y:S01]  /*a500*/  F2FP.BF16.F32.PACK_AB R187, R124, R187 ;  /* 0x000000bb7cbb723e */ /* 0x000fe200000010ff */
[----:B------:R-:W1:Y:S01]  /*a510*/  MUFU.EX2 R102, R119 ;  /* 0x0000007700667308 */ /* 0x000e620000000800 */
[----:B------:R-:W-:Y:S01]  /*a520*/  FADD.FTZ R104, R192, R123 ;  /* 0x0000007bc0687221 */ /* 0x000fe20000010000 */
[----:B------:R-:W-:Y:S01]  /*a530*/  FADD.FTZ R11, R193, R114 ;  /* 0x00000072c10b7221 */ /* 0x000fe20000010000 */
[----:B------:R-:W-:Y:S01]  /*a540*/  F2FP.BF16.F32.PACK_AB R188, R23, R188 ;  /* 0x000000bc17bc723e */ /* 0x000fe200000010ff */
[----:B------:R-:W-:Y:S01]  /*a550*/  FMUL.FTZ R52, R52, R6 ;  /* 0x0000000634347220 */ /* 0x000fe20000410000 */
[----:B------:R-:W-:Y:S01]  /*a560*/  FADD.FTZ R115, R137, R104 ;  /* 0x0000006889737221 */ /* 0x000fe20000010000 */
[----:B------:R-:W-:Y:S01]  /*a570*/  FADD.FTZ R104, R136, R11 ;  /* 0x0000000b88687221 */ /* 0x000fe20000010000 */
[----:B------:R-:W-:Y:S01]  /*a580*/  F2FP.BF16.F32.PACK_AB R189, R128, R189 ;  /* 0x000000bd80bd723e */ /* 0x000fe200000010ff */
[----:B------:R-:W-:Y:S01]  /*a590*/  MUFU.EX2 R95, R95 ;  /* 0x0000005f005f7308 */ /* 0x000fe20000000800 */
[----:B------:R-:W-:Y:S01]  /*a5a0*/  FADD.FTZ R114, R194, R115 ;  /* 0x00000073c2727221 */ /* 0x000fe20000010000 */
[----:B------:R-:W-:Y:S01]  /*a5b0*/  FADD.FTZ R11, R195, R104 ;  /* 0x00000068c30b7221 */ /* 0x000fe20000010000 */
[----:B------:R-:W-:Y:S01]  /*a5c0*/  F2FP.BF16.F32.PACK_AB R190, R145, R190 ;  /* 0x000000be91be723e */ /* 0x000fe200000010ff */
[----:B------:R-:W-:Y:S01]  /*a5d0*/  FMUL.FTZ R53, R53, R6 ;  /* 0x0000000635357220 */ /* 0x000fe20000410000 */
[----:B------:R-:W-:Y:S01]  /*a5e0*/  FADD.FTZ R115, R141, R114 ;  /* 0x000000728d737221 */ /* 0x000fe20000010000 */
[----:B------:R-:W-:Y:S01]  /*a5f0*/  FADD.FTZ R104, R138, R11 ;  /* 0x0000000b8a687221 */ /* 0x000fe20000010000 */
[----:B------:R-:W-:Y:S01]  /*a600*/  F2FP.BF16.F32.PACK_AB R191, R132, R191 ;  /* 0x000000bf84bf723e */ /* 0x000fe200000010ff */
[----:B------:R2:W5:Y:S01]  /*a610*/  MUFU.EX2 R114, R106 ;  /* 0x0000006a00727308 */ /* 0x0005620000000800 */
[----:B------:R-:W-:Y:S01]  /*a620*/  FADD.FTZ R108, R196, R115 ;  /* 0x00000073c46c7221 */ /* 0x000fe20000010000 */
[----:B------:R-:W-:Y:S01]  /*a630*/  FADD.FTZ R11, R197, R104 ;  /* 0x00000068c50b7221 */ /* 0x000fe20000010000 */
[----:B------:R-:W-:Y:S01]  /*a640*/  F2FP.BF16.F32.PACK_AB R192, R137, R192 ;  /* 0x000000c089c0723e */ /* 0x000fe200000010ff */
[-C--:B------:R-:W-:Y:S01]  /*a650*/  FMUL.FTZ R56, R56, R6.reuse ;  /* 0x0000000638387220 */ /* 0x080fe20000410000 */
[----:B------:R-:W-:Y:S01]  /*a660*/  FADD.FTZ R15, R149, R108 ;  /* 0x0000006c950f7221 */ /* 0x000fe20000010000 */
[----:B------:R-:W-:Y:S01]  /*a670*/  FADD.FTZ R104, R130, R11 ;  /* 0x0000000b82687221 */ /* 0x000fe20000010000 */
[----:B------:R-:W-:Y:S01]  /*a680*/  F2FP.BF16.F32.PACK_AB R193, R136, R193 ;  /* 0x000000c188c1723e */ /* 0x000fe200000010ff */
[----:B------:R-:W-:Y:S01]  /*a690*/  FMUL.FTZ R57, R57, R6 ;  /* 0x0000000639397220 */ /* 0x000fe20000410000 */
[----:B------:R-:W-:Y:S01]  /*a6a0*/  FADD.FTZ R108, R198, R15 ;  /* 0x0000000fc66c7221 */ /* 0x000fe20000010000 */
[----:B------:R-:W-:Y:S01]  /*a6b0*/  FADD.FTZ R11, R199, R104 ;  /* 0x00000068c70b7221 */ /* 0x000fe20000010000 */
[----:B------:R-:W-:Y:S01]  /*a6c0*/  F2FP.BF16.F32.PACK_AB R194, R141, R194 ;  /* 0x000000c28dc2723e */ /* 0x000fe200000010ff */
[-C--:B------:R-:W-:Y:S01]  /*a6d0*/  FMUL.FTZ R60, R60, R6.reuse ;  /* 0x000000063c3c7220 */ /* 0x080fe20000410000 */
        /* <DEDUP_REMOVED lines=18> */
[----:B------:R-:W-:Y:S01]  /*a800*/  IMAD.U32 R14, RZ, RZ, UR6 ;  /* 0x00000006ff0e7e24 */ /* 0x000fe2000f8e00ff */
[----:B------:R-:W-:Y:S01]  /*a810*/  F2FP.BF16.F32.PACK_AB R197, R130, R197 ;  /* 0x000000c582c5723e */ /* 0x000fe200000010ff */
[----:B------:R-:W-:Y:S01]  /*a820*/  FADD.FTZ R108, R204, R13 ;  /* 0x0000000dcc6c7221 */ /* 0x000fe20000010000 */
[----:B----4-:R-:W-:Y:S01]  /*a830*/  FADD.FTZ R9, R205, R104 ;  /* 0x00000068cd097221 */ /* 0x010fe20000010000 */
[----:B------:R-:W-:Y:S01]  /*a840*/  IMAD.U32 R13, RZ, RZ, UR7 ;  /* 0x00000007ff0d7e24 */ /* 0x000fe2000f8e00ff */
[----:B------:R-:W-:Y:S01]  /*a850*/  F2FP.BF16.F32.PACK_AB R198, R129, R198 ;  /* 0x000000c681c6723e */ /* 0x000fe200000010ff */
[----:B------:R-:W-:Y:S01]  /*a860*/  FADD.FTZ R11, R113, R108 ;  /* 0x0000006c710b7221 */ /* 0x000fe20000010000 */
[----:B---3--:R-:W-:Y:S01]  /*a870*/  FADD.FTZ R104, R98, R9 ;  /* 0x0000000962687221 */ /* 0x008fe20000010000 */
[----:B------:R-:W-:Y:S01]  /*a880*/  F2FP.BF16.F32.PACK_AB R199, R134, R199 ;  /* 0x000000c786c7723e */ /* 0x000fe200000010ff */
[----:B------:R-:W-:Y:S01]  /*a890*/  FMUL.FTZ R69, R69, R6 ;  /* 0x0000000645457220 */ /* 0x000fe20000410000 */
[----:B------:R-:W-:Y:S01]  /*a8a0*/  FADD.FTZ R108, R206, R11 ;  /* 0x0000000bce6c7221 */ /* 0x000fe20000010000 */
[----:B------:R-:W-:Y:S01]  /*a8b0*/  FADD.FTZ R9, R207, R104 ;  /* 0x00000068cf097221 */ /* 0x000fe20000010000 */
[----:B------:R-:W-:Y:S01]  /*a8c0*/  F2FP.BF16.F32.PACK_AB R200, R121, R200 ;  /* 0x000000c879c8723e */ /* 0x000fe200000010ff */
[----:B------:R-:W-:Y:S01]  /*a8d0*/  FMUL.FTZ R72, R72, R6 ;  /* 0x0000000648487220 */ /* 0x000fe20000410000 */
[----:B------:R-:W-:Y:S01]  /*a8e0*/  FADD.FTZ R11, R117, R108 ;  /* 0x0000006c750b7221 */ /* 0x000fe20000010000 */
[----:B-1----:R-:W-:Y:S01]  /*a8f0*/  FADD.FTZ R104, R102, R9 ;  /* 0x0000000966687221 */ /* 0x002fe20000010000 */
[----:B------:R-:W-:Y:S01]  /*a900*/  F2FP.BF16.F32.PACK_AB R202, R125, R202 ;  /* 0x000000ca7dca723e */ /* 0x000fe200000010ff */
[----:B------:R-:W-:Y:S01]  /*a910*/  FMUL.FTZ R73, R73, R6 ;  /* 0x0000000649497220 */ /* 0x000fe20000410000 */
[----:B--2---:R-:W-:Y:S01]  /*a920*/  FADD.FTZ R106, R208, R11 ;  /* 0x0000000bd06a7221 */ /* 0x004fe20000010000 */
        /* <DEDUP_REMOVED lines=24> */
[----:B-----5:R-:W-:Y:S01]  /*aab0*/  FADD.FTZ R9, R114, R9 ;  /* 0x0000000972097221 */ /* 0x020fe20000010000 */
        /* <DEDUP_REMOVED lines=11> */
[C---:B------:R-:W-:Y:S01]  /*ab70*/  FADD.FTZ R9, R91.reuse, R9 ;  /* 0x000000095b097221 */ /* 0x040fe20000010000 */
        /* <DEDUP_REMOVED lines=35> */
[----:B------:R-:W-:-:S02]  /*adb0*/  IMAD.MOV.U32 R7, RZ, RZ, R10 ;  /* 0x000000ffff077224 */ /* 0x000fc400078e000a */
[----:B------:R-:W-:Y:S01]  /*adc0*/  IMAD.MOV.U32 R11, RZ, RZ, R4 ;  /* 0x000000ffff0b7224 */ /* 0x000fe200078e0004 */
[----:B0-----:R-:W-:Y:S06]  /*add0*/  @P2 BRA `(.L_x_6274) ;  /* 0xffffffb400642947 */ /* 0x001fec000383ffff */
.L_x_6265:
[----:B------:R-:W-:Y:S06]  /*ade0*/  BAR.ARV 0x8, 0x180 ;  /* 0x0206000000007b1d */ /* 0x000fec0000002000 */
[----:B------:R-:W-:Y:S05]  /*adf0*/  @!P0 BRA `(.L_x_6275) ;  /* 0x0000000000048947 */ /* 0x000fea0003800000 */
[----:B------:R-:W-:Y:S01]  /*ae00*/  BPT.TRAP 0x1 ;  /* 0x000000040000795c */ /* 0x000fe20000300000 */
.L_x_6275:
        /* <DEDUP_REMOVED lines=8> */
.L_x_6276:
[----:B-1----:R-:W-:Y:S05]  /*ae90*/  @P2 BRA `(.L_x_6277) ;  /* 0x0000000000082947 */ /* 0x002fea0003800000 */
[----:B------:R-:W1:Y:S02]  /*aea0*/  SYNCS.PHASECHK.TRANS64.TRYWAIT P0, [R11+URZ+0x34850], R2 ;  /* 0x034850020b0075a7 */ /* 0x000e64000800017f */
[----:B-1----:R-:W-:Y:S05]  /*aeb0*/  @!P0 BRA `(.L_x_6278) ;  /* 0x0000005c00f08947 */ /* 0x002fea0003800000 */
.L_x_6277:
[----:B------:R-:W-:Y:S01]  /*aec0*/  R2UR UR4, R16 ;  /* 0x00000000100472ca */ /* 0x000fe200000e0000 */
[----:B------:R-:W-:Y:S01]  /*aed0*/  WARPGROUP.ARRIVE ;  /* 0x00000000000079c5 */ /* 0x000fe20000000000 */
[----:B------:R-:W-:Y:S01]  /*aee0*/  R2UR UR5, R0 ;  /* 0x00000000000572ca */ /* 0x000fe200000e0000 */
[----:B------:R-:W-:Y:S01]  /*aef0*/  UMOV UR7, 0x40000040 ;  /* 0x4000004000077882 */ /* 0x000fe20000000000 */
[----:B------:R-:W2:Y:S01]  /*af00*/  SHFL.BFLY PT, R0, R9, 0x2, 0x1f ;  /* 0x0c401f0009007f89 */ /* 0x000ea200000e0000 */
[----:B------:R-:W-:Y:S02]  /*af10*/  IMAD.MOV.U32 R17, RZ, RZ, RZ ;  /* 0x000000ffff117224 */ /* 0x000fe400078e00ff */
[----:B------:R-:W-:Y:S01]  /*af20*/  IMAD.MOV.U32 R16, RZ, RZ, -0x800000 ;  /* 0xff800000ff107424 */ /* 0x000fe200078e00ff */
[----:B------:R-:W0:Y:S05]  /*af30*/  SHFL.BFLY PT, R3, R8, 0x2, 0x1f ;  /* 0x0c401f0008037f89 */ /* 0x000e2a00000e0000 */
[----:B------:R-:W-:-:S04]  /*af40*/  UIADD3 UR4, UR4, 0x400, URZ ;  /* 0x0000040004047890 */ /* 0x000fc8000fffe03f */
[----:B------:R-:W-:-:S04]  /*af50*/  USHF.R.U32.HI UR4, URZ, 0x4, UR4 ;  /* 0x000000043f047899 */ /* 0x000fc80008011604 */
[----:B------:R-:W-:-:S04]  /*af60*/  ULOP3.LUT UR4, UR4, 0x3fff, URZ, 0xc0, !UPT ;  /* 0x00003fff04047892 */ /* 0x000fc8000f8ec03f */
[----:B------:R-:W-:Y:S01]  /*af70*/  ULOP3.LUT UR4, UR4, 0x5800000, URZ, 0xfc, !UPT ;  /* 0x0580000004047892 */ /* 0x000fe2000f8efc3f */
[----:B--2---:R-:W-:-:S03]  /*af80*/  FADD.FTZ R0, R0, R9 ;  /* 0x0000000900007221 */ /* 0x004fc60000010000 */
[----:B------:R-:W-:Y:S01]  /*af90*/  UIMAD UR4, UR5, 0xb00, UR4 ;  /* 0x00000b00050478a4 */ /* 0x000fe2000f8e0204 */
[----:B------:R-:W-:Y:S02]  /*afa0*/  @!P1 VIADD R9, R11, 0x34860 ;  /* 0x000348600b099836 */ /* 0x000fe40000000000 */
[----:B01----:R-:W-:Y:S01]  /*afb0*/  FADD.FTZ R2, R3, R8 ;  /* 0x0000000803027221 */ /* 0x003fe20000010000 */
[----:B------:R-:W-:Y:S01]  /*afc0*/  IMAD.MOV.U32 R8, RZ, RZ, RZ ;  /* 0x000000ffff087224 */ /* 0x000fe200078e00ff */
[----:B------:R-:W0:Y:S01]  /*afd0*/  SHFL.BFLY PT, R3, R0, 0x1, 0x1f ;  /* 0x0c201f0000037f89 */ /* 0x000e2200000e0000 */
[----:B------:R-:W-:Y:S01]  /*afe0*/  @!P1 PRMT R9, RZ, 0x654, R9 ;  /* 0x00000654ff099816 */ /* 0x000fe20000000009 */
[----:B------:R-:W-:Y:S02]  /*aff0*/  UMOV UR6, UR4 ;  /* 0x0000000400067c82 */ /* 0x000fe40008000000 */
[----:B------:R-:W-:Y:S01]  /*b000*/  HGMMA.64x128x16.F32.BF16 R24, R176, gdesc[UR4].tnspB, R24, gsb0 ;  /* 0x41e00004b0187df0 */ /* 0x000fe20008001818 */
[----:B------:R-:W-:Y:S01]  /*b010*/  UIADD3 UR6, UR4, 0x80, URZ ;  /* 0x0000008004067890 */ /* 0x000fe2000fffe03f */
[----:B------:R-:W1:Y:S01]  /*b020*/  SHFL.BFLY PT, R7, R2, 0x1, 0x1f ;  /* 0x0c201f0002077f89 */ /* 0x000e6200000e0000 */
[----:B------:R-:W-:Y:S01]  /*b030*/  UMOV UR7, 0x40000040 ;  /* 0x4000004000077882 */ /* 0x000fe20000000000 */
[----:B0-----:R-:W-:Y:S01]  /*b040*/  FADD.FTZ R12, R0, R3 ;  /* 0x00000003000c7221 */ /* 0x001fe20000010000 */
[----:B------:R-:W-:-:S04]  /*b050*/  IMAD.MOV.U32 R0, RZ, RZ, -0x800000 ;  /* 0xff800000ff007424 */ /* 0x000fc800078e00ff */
[----:B------:R-:W-:Y:S01]  /*b060*/  FSETP.NE.FTZ.AND P0, PT, R12, RZ, PT ;  /* 0x000000ff0c00720b */ /* 0x000fe20003f15000 */
[----:B-1----:R-:W-:-:S05]  /*b070*/  FADD.FTZ R13, R2, R7 ;  /* 0x00000007020d7221 */ /* 0x002fca0000010000 */
        /* <DEDUP_REMOVED lines=14> */
[----:B------:R-:W-:Y:S01]  /*b160*/  HGMMA.64x128x16.F32.BF16 R24, R180, gdesc[UR4].tnspB, R24, gsb0 ;  /* 0x41e00004b4187df0 */ /* 0x000fe20008001818 */
[----:B------:R-:W-:Y:S01]  /*b170*/  UIADD3 UR6, UR4, 0x100, URZ ;  /* 0x0000010004067890 */ /* 0x000fe2000fffe03f */
[----:B------:R-:W-:Y:S01]  /*b180*/  UMOV UR7, 0x40000040 ;  /* 0x4000004000077882 */ /* 0x000fe20000000000 */
[----:B------:R-:W-:Y:S02]  /*b190*/  WARPGROUP.DEPBAR.LE gsb0, 0x0 ;  /* 0x00008000000079c5 */ /* 0x000fe40000010000 */
[----:B------:R-:W-:-:S07]  /*b1a0*/  WARPGROUP.ARRIVE ;  /* 0x00000000000079c5 */ /* 0x000fce0000000000 */
        /* <DEDUP_REMOVED lines=33> */
[----:B------:R-:W-:Y:S01]  /*b3c0*/  UIADD3 UR4, UR4, 0x500, URZ ;  /* 0x0000050004047890 */ /* 0x000fe2000fffe03f */
[----:B------:R-:W-:Y:S02]  /*b3d0*/  WARPGROUP.DEPBAR.LE gsb0, 0x0 ;  /* 0x00008000000079c5 */ /* 0x000fe40000010000 */
[----:B------:R-:W-:-:S06]  /*b3e0*/  WARPGROUP.ARRIVE ;  /* 0x00000000000079c5 */ /* 0x000fcc0000000000 */
[----:B------:R-:W-:Y:S01]  /*b3f0*/  HGMMA.64x128x16.F32.BF16 R24, R212, gdesc[UR4].tnspB, R24, gsb0 ;  /* 0x41e00004d4187df0 */ /* 0x000fe20008001818 */
[----:B------:R-:W-:Y:S01]  /*b400*/  UMOV UR6, UR4 ;  /* 0x0000000400067c82 */ /* 0x000fe20008000000 */
[----:B------:R-:W-:Y:S01]  /*b410*/  UMOV UR7, 0x40000040 ;  /* 0x4000004000077882 */ /* 0x000fe20000000000 */
[----:B------:R-:W-:Y:S02]  /*b420*/  WARPGROUP.DEPBAR.LE gsb0, 0x0 ;  /* 0x00008000000079c5 */ /* 0x000fe40000010000 */
[----:B------:R-:W-:-:S07]  /*b430*/  WARPGROUP.ARRIVE ;  /* 0x00000000000079c5 */ /* 0x000fce0000000000 */
[----:B------:R-:W-:Y:S03]  /*b440*/  HGMMA.64x128x16.F32.BF16 R24, R216, gdesc[UR4].tnspB, R24, gsb0 ;  /* 0x41e00004d8187df0 */ /* 0x000fe60008001818 */
[----:B------:R-:W-:Y:S02]  /*b450*/  WARPGROUP.DEPBAR.LE gsb0, 0x0 ;  /* 0x00008000000079c5 */ /* 0x000fe40000010000 */
        /* <DEDUP_REMOVED lines=65> */
.L_x_6258:
        /* <DEDUP_REMOVED lines=10> */
[----:B------:R-:W4:Y:S01]  /*b910*/  LDC.64 R68, c[0x0][0xbd8] ;  /* 0x0002f600ff447b82 */ /* 0x000f220000000a00 */
[----:B------:R-:W-:Y:S02]  /*b920*/  UIMAD.WIDE.U32 UR4, UR13, UR8, URZ ;  /* 0x000000080d0472a5 */ /* 0x000fe4000f8e003f */
[----:B------:R-:W-:-:S04]  /*b930*/  UIMAD UR6, UR7, UR8, URZ ;  /* 0x00000008070672a4 */ /* 0x000fc8000f8e023f */
[----:B------:R-:W-:Y:S01]  /*b940*/  UIMAD UR6, UR13, UR9, UR6 ;  /* 0x000000090d0672a4 */ /* 0x000fe2000f8e0206 */
[----:B-1----:R-:W-:Y:S01]  /*b950*/  ISETP.NE.AND P0, PT, R71, 0x1, PT ;  /* 0x000000014700780c */ /* 0x002fe20003f05270 */
[----:B------:R-:W1:Y:S01]  /*b960*/  S2UR UR11, SR_CTAID.Y ;  /* 0x00000000000b79c3 */ /* 0x000e620000002600 */
[----:B------:R-:W-:Y:S01]  /*b970*/  ULDC.64 UR8, c[0x0][0xb38] ;  /* 0x0002ce0000087ab9 */ /* 0x000fe20000000a00 */
[----:B------:R-:W-:Y:S02]  /*b980*/  UIADD3 UR6, UR5, UR6, URZ ;  /* 0x0000000605067290 */ /* 0x000fe4000fffe03f */
[----:B------:R-:W-:Y:S01]  /*b990*/  UIMAD UR7, UR7, UR8, URZ ;  /* 0x00000008070772a4 */ /* 0x000fe2000f8e023f */
[----:B0-----:R-:W-:Y:S01]  /*b9a0*/  VIADD R59, R17, 0xffffff80 ;  /* 0xffffff80113b7836 */ /* 0x001fe20000000000 */
[----:B---3--:R-:W-:Y:S02]  /*b9b0*/  USHF.R.S32.HI UR10, URZ, 0x1f, UR12 ;  /* 0x0000001f3f0a7899 */ /* 0x008fe4000801140c */
[----:B------:R-:W1:Y:S02]  /*b9c0*/  LDC R75, c[0x0][0xc50] ;  /* 0x00031400ff4b7b82 */ /* 0x000e640000000800 */
[----:B------:R-:W-:-:S04]  /*b9d0*/  SHF.R.S32.HI R22, RZ, 0x1f, R59 ;  /* 0x0000001fff167819 */ /* 0x000fc8000001143b */
[CC--:B------:R-:W-:Y:S02]  /*b9e0*/  LEA.HI R17, R22.reuse, R59.reuse, RZ, 0x7 ;  /* 0x0000003b16117211 */ /* 0x0c0fe400078f38ff */
[----:B------:R-:W0:Y:S01]  /*b9f0*/  LDC.64 R72, c[0x0][0xb40] ;  /* 0x0002d000ff487b82 */ /* 0x000e220000000a00 */
[----:B------:R-:W-:Y:S02]  /*ba00*/  LEA.HI R22, R22, R59, RZ, 0x2 ;  /* 0x0000003b16167211 */ /* 0x000fe400078f10ff */
[----:B------:R-:W-:Y:S02]  /*ba10*/  LOP3.LUT R18, R17, 0xffffff80, RZ, 0xc0, !PT ;  /* 0xffffff8011127812 */ /* 0x000fe400078ec0ff */
[----:B------:R-:W-:Y:S02]  /*ba20*/  SHF.R.S32.HI R58, RZ, 0x7, R17 ;  /* 0x00000007ff3a7819 */ /* 0x000fe40000011411 */
[----:B------:R-:W-:Y:S01]  /*ba30*/  LOP3.LUT R22, R22, 0xfffffffc, RZ, 0xc0, !PT ;  /* 0xfffffffc16167812 */ /* 0x000fe200078ec0ff */
[----:B------:R-:W-:Y:S01]  /*ba40*/  IMAD.IADD R70, R59, 0x1, -R18 ;  /* 0x000000013b467824 */ /* 0x000fe200078e0a12 */
[----:B------:R-:W-:Y:S01]  /*ba50*/  LEA.HI R17, R17, R58, RZ, 0x1 ;  /* 0x0000003a11117211 */ /* 0x000fe200078f08ff */
[----:B------:R-:W3:Y:S02]  /*ba60*/  @P0 LDC R67, c[0x0][0xbf0] ;  /* 0x0002fc00ff430b82 */ /* 0x000ee40000000800 */
[----:B------:R-:W-:Y:S01]  /*ba70*/  IMAD.IADD R22, R59, 0x1, -R22 ;  /* 0x000000013b167824 */ /* 0x000fe200078e0a16 */
[----:B------:R-:W-:-:S02]  /*ba80*/  SHF.R.S32.HI R63, RZ, 0x1f, R70 ;  /* 0x0000001fff3f7819 */ /* 0x000fc40000011446 */
[----:B------:R-:W-:Y:S02]  /*ba90*/  LOP3.LUT R17, R17, 0x3fffffe, RZ, 0xc0, !PT ;  /* 0x03fffffe11117812 */ /* 0x000fe400078ec0ff */
[----:B------:R-:W-:Y:S01]  /*baa0*/  LEA.HI R77, R63, R70, RZ, 0x2 ;  /* 0x000000463f4d7211 */ /* 0x000fe200078f10ff */
[----:B------:R-:W5:Y:S02]  /*bab0*/  @P0 LDC R79, c[0x0][0xbec] ;  /* 0x0002fb00ff4f0b82 */ /* 0x000f640000000800 */
[----:B------:R-:W-:Y:S01]  /*bac0*/  IMAD.IADD R17, R58, 0x1, -R17 ;  /* 0x000000013a117824 */ /* 0x000fe200078e0a11 */
[--C-:B------:R-:W-:Y:S02]  /*bad0*/  SHF.R.S32.HI R18, RZ, 0x2, R77.reuse ;  /* 0x00000002ff127819 */ /* 0x100fe4000001144d */
[----:B------:R-:W-:Y:S01]  /*bae0*/  SHF.R.S32.HI R23, RZ, 0x1f, R77 ;  /* 0x0000001fff177819 */ /* 0x000fe2000001144d */
[----:B0-----:R-:W-:Y:S01]  /*baf0*/  IMAD R66, R72, UR10, RZ ;  /* 0x0000000a48427c24 */ /* 0x001fe2000f8e02ff */
[----:B------:R-:W-:Y:S01]  /*bb00*/  LEA.HI R58, R22, R22, RZ, 0x1 ;  /* 0x00000016163a7211 */ /* 0x000fe200078f08ff */
[----:B------:R-:W0:Y:S01]  /*bb10*/  @P0 LDC R74, c[0x0][0xbf0] ;  /* 0x0002fc00ff4a0b82 */ /* 0x000e220000000800 */
[----:B------:R-:W-:-:S02]  /*bb20*/  LEA.HI R23, R23, R18, RZ, 0x3 ;  /* 0x0000001217177211 */ /* 0x000fc400078f18ff */
[----:B------:R-:W-:Y:S02]  /*bb30*/  LOP3.LUT R59, R58, 0x1ffffffe, RZ, 0xc0, !PT ;  /* 0x1ffffffe3a3b7812 */ /* 0x000fe400078ec0ff */
[----:B------:R-:W-:Y:S02]  /*bb40*/  LOP3.LUT R23, R23, 0xfffffff8, RZ, 0xc0, !PT ;  /* 0xfffffff817177812 */ /* 0x000fe400078ec0ff */
[----:B------:R-:W-:Y:S01]  /*bb50*/  LOP3.LUT R77, R77, 0x7ffffffc, RZ, 0xc0, !PT ;  /* 0x7ffffffc4d4d7812 */ /* 0x000fe200078ec0ff */
[----:B------:R-:W-:Y:S02]  /*bb60*/  IMAD.IADD R58, R22, 0x1, -R59 ;  /* 0x00000001163a7824 */ /* 0x000fe400078e0a3b */
[----:B------:R-:W-:Y:S01]  /*bb70*/  IMAD.IADD R23, R18, 0x1, -R23 ;  /* 0x0000000112177824 */ /* 0x000fe200078e0a17 */
[----:B------:R-:W-:Y:S01]  /*bb80*/  LEA.HI R18, R63, R70, RZ, 0x5 ;  /* 0x000000463f127211 */ /* 0x000fe200078f28ff */
[----:B------:R-:W-:Y:S01]  /*bb90*/  IMAD.U32 R22, RZ, RZ, UR4 ;  /* 0x00000004ff167e24 */ /* 0x000fe2000f8e00ff */
[----:B------:R-:W1:Y:S02]  /*bba0*/  @P0 LDC R63, c[0x0][0xbec] ;  /* 0x0002fb00ff3f0b82 */ /* 0x000e640000000800 */
[----:B------:R-:W-:-:S05]  /*bbb0*/  SHF.R.S32.HI R18, RZ, 0x5, R18 ;  /* 0x00000005ff127819 */ /* 0x000fca0000011412 */
[----:B------:R-:W-:Y:S02]  /*bbc0*/  IMAD R18, R18, 0x10, R23 ;  /* 0x0000001012127824 */ /* 0x000fe400078e0217 */
[----:B------:R-:W-:Y:S01]  /*bbd0*/  IMAD.U32 R23, RZ, RZ, UR5 ;  /* 0x00000005ff177e24 */ /* 0x000fe2000f8e00ff */
[----:B------:R-:W-:Y:S01]  /*bbe0*/  UIMAD.WIDE.U32 UR4, UR13, UR8, URZ ;  /* 0x000000080d0472a5 */ /* 0x000fe2000f8e003f */
[----:B------:R-:W-:Y:S02]  /*bbf0*/  IMAD R17, R17, 0x40, R18 ;  /* 0x0000004011117824 */ /* 0x000fe400078e0212 */
[----:B----4-:R-:W-:Y:S02]  /*bc00*/  IMAD R18, R68, UR10, RZ ;  /* 0x0000000a44127c24 */ /* 0x010fe4000f8e02ff */
[----:B------:R-:W-:Y:S01]  /*bc10*/  IMAD.U32 R23, RZ, RZ, UR6 ;  /* 0x00000006ff177e24 */ /* 0x000fe2000f8e00ff */
[----:B------:R-:W-:Y:S01]  /*bc20*/  UIMAD UR6, UR13, UR9, UR7 ;  /* 0x000000090d0672a4 */ /* 0x000fe2000f8e0207 */
[----:B------:R-:W-:-:S02]  /*bc30*/  IMAD R58, R58, 0x8, R17 ;  /* 0x000000083a3a7824 */ /* 0x000fc400078e0211 */
[----:B------:R-:W-:Y:S01]  /*bc40*/  IMAD R65, R69, UR12, R18 ;  /* 0x0000000c45417c24 */ /* 0x000fe2000f8e0212 */
[----:B------:R-:W-:Y:S01]  /*bc50*/  UIADD3 UR6, UR5, UR6, URZ ;  /* 0x0000000605067290 */ /* 0x000fe2000fffe03f */
[----:B--2---:R-:W-:Y:S01]  /*bc60*/  IMAD R18, R64, 0x80, R58 ;  /* 0x0000008040127824 */ /* 0x004fe200078e023a */
[----:B------:R-:W-:Y:S01]  /*bc70*/  ULDC.64 UR8, c[0x0][0xb28] ;  /* 0x0002ca0000087ab9 */ /* 0x000fe20000000a00 */
[----:B------:R-:W-:-:S04]  /*bc80*/  IMAD.WIDE.U32 R22, R68, UR12, R22 ;  /* 0x0000000c44167c25 */ /* 0x000fc8000f8e0016 */
[----:B------:R-:W-:Y:S02]  /*bc90*/  IMAD R68, RZ, RZ, -UR13 ;  /* 0x8000000dff447e24 */ /* 0x000fe4000f8e02ff */
[----:B-1----:R-:W-:-:S04]  /*bca0*/  @P0 IMAD.HI.U32 R62, R18, R63, RZ ;  /* 0x0000003f123e0227 */ /* 0x002fc800078e00ff */
[----:B------:R-:W-:Y:S02]  /*bcb0*/  IMAD.U32 R59, RZ, RZ, UR5 ;  /* 0x00000005ff3b7e24 */ /* 0x000fe4000f8e00ff */
[----:B------:R-:W-:Y:S02]  /*bcc0*/  IMAD R75, R75, R68, UR11 ;  /* 0x0000000b4b4b7e24 */ /* 0x000fe4000f8e0244 */
[----:B------:R-:W-:Y:S01]  /*bcd0*/  IMAD.U32 R58, RZ, RZ, UR4 ;  /* 0x00000004ff3a7e24 */ /* 0x000fe2000f8e00ff */
[----:B------:R-:W-:Y:S01]  /*bce0*/  ULDC.64 UR4, c[0x0][0xbe0] ;  /* 0x0002f80000047ab9 */ /* 0x000fe20000000a00 */
[----:B------:R-:W-:Y:S01]  /*bcf0*/  IMAD.U32 R59, RZ, RZ, UR6 ;  /* 0x00000006ff3b7e24 */ /* 0x000fe2000f8e00ff */
[----:B------:R-:W-:Y:S01]  /*bd00*/  ULDC.64 UR6, c[0x0][0xb48] ;  /* 0x0002d20000067ab9 */ /* 0x000fe20000000a00 */
[----:B------:R-:W-:Y:S01]  /*bd10*/  IMAD.MOV.U32 R63, RZ, RZ, R18 ;  /* 0x000000ffff3f7224 */ /* 0x000fe200078e0012 */
[----:B---3--:R-:W-:Y:S01]  /*bd20*/  @P0 SHF.R.U32.HI R63, RZ, R67, R62 ;  /* 0x00000043ff3f0219 */ /* 0x008fe2000001163e */
[----:B------:R-:W-:Y:S01]  /*bd30*/  IMAD R67, R73, UR12, R66 ;  /* 0x0000000c49437c24 */ /* 0x000fe2000f8e0242 */
[----:B------:R-:W-:Y:S01]  /*bd40*/  SHF.R.S32.HI R66, RZ, 0x1f, R75 ;  /* 0x0000001fff427819 */ /* 0x000fe2000001144b */
[----:B------:R-:W-:-:S04]  /*bd50*/  IMAD.WIDE.U32 R58, R72, UR12, R58 ;  /* 0x0000000c483a7c25 */ /* 0x000fc8000f8e003a */
[----:B------:R-:W-:Y:S02]  /*bd60*/  IMAD.IADD R23, R23, 0x1, R65 ;  /* 0x0000000117177824 */ /* 0x000fe400078e0241 */
[----:B-----5:R-:W-:-:S04]  /*bd70*/  @P0 IMAD.HI.U32 R79, R18, R79, RZ ;  /* 0x0000004f124f0227 */ /* 0x020fc800078e00ff */
[----:B------:R-:W-:Y:S02]  /*bd80*/  IMAD.IADD R59, R59, 0x1, R67 ;  /* 0x000000013b3b7824 */ /* 0x000fe400078e0243 */
[----:B------:R-:W-:Y:S02]  /*bd90*/  IMAD R67, R66, UR6, RZ ;  /* 0x0000000642437c24 */ /* 0x000fe4000f8e02ff */
[----:B------:R-:W-:-:S04]  /*bda0*/  IMAD.WIDE.U32 R22, R75, UR4, R22 ;  /* 0x000000044b167c25 */ /* 0x000fc8000f8e0016 */
[----:B------:R-:W-:Y:S01]  /*bdb0*/  IMAD.MOV.U32 R65, RZ, RZ, R18 ;  /* 0x000000ffff417224 */ /* 0x000fe200078e0012 */
[----:B0-----:R-:W-:Y:S01]  /*bdc0*/  @P0 SHF.R.U32.HI R65, RZ, R74, R79 ;  /* 0x0000004aff410219 */ /* 0x001fe2000001164f */
[----:B------:R-:W-:Y:S01]  /*bdd0*/  IMAD R62, R66, UR4, RZ ;  /* 0x00000004423e7c24 */ /* 0x000fe2000f8e02ff */
[----:B------:R-:W-:Y:S01]  /*bde0*/  BAR.SYNC.DEFER_BLOCKING 0x1, 0x100 ;  /* 0x0044000000007b1d */ /* 0x000fe20000010000 */
[C---:B------:R-:W-:Y:S01]  /*bdf0*/  IMAD R69, R75.reuse, UR7, R67 ;  /* 0x000000074b457c24 */ /* 0x040fe2000f8e0243 */
[--C-:B------:R-:W-:Y:S01]  /*be00*/  SHF.R.S32.HI R67, RZ, 0x1f, R63.reuse ;  /* 0x0000001fff437819 */ /* 0x100fe2000001143f */
[----:B------:R-:W-:Y:S01]  /*be10*/  IMAD R66, R75, UR5, R62 ;  /* 0x000000054b427c24 */ /* 0x000fe2000f8e023e */
[----:B------:R-:W-:Y:S01]  /*be20*/  IADD3 R22, P0, R63, R22, RZ ;  /* 0x000000163f167210 */ /* 0x000fe20007f1e0ff */
[----:B------:R-:W-:Y:S01]  /*be30*/  IMAD.MOV R63, RZ, RZ, -R63 ;  /* 0x000000ffff3f7224 */ /* 0x000fe200078e0a3f */
        /* <DEDUP_REMOVED lines=30> */
[----:B0-----:R-:W-:Y:S01]  /*c020*/  ULEA UR4, UR5, UR4, 0x18 ;  /* 0x0000000405047291 */ /* 0x001fe2000f8ec03f */
[----:B------:R-:W-:Y:S01]  /*c030*/  IMAD R17, R64, 0x80, R17 ;  /* 0x0000008040117824 */ /* 0x000fe200078e0211 */
[----:B------:R-:W-:Y:S01]  /*c040*/  LEA.HI.X R63, R22, UR7, R63, 0x2, P0 ;  /* 0x00000007163f7c11 */ /* 0x000fe200080f143f */
[----:B------:R-:W-:Y:S01]  /*c050*/  IMAD R18, R71, UR6, RZ ;  /* 0x0000000647127c24 */ /* 0x000fe2000f8e02ff */
[----:B------:R-:W-:Y:S01]  /*c060*/  LEA.HI.X R76, R58, UR9, R23, 0x2, P1 ;  /* 0x000000093a4c7c11 */ /* 0x000fe200088f1417 */
[----:B------:R-:W-:Y:S01]  /*c070*/  SHFL.IDX PT, R22, R62, RZ, 0x1c1f ;  /* 0x001c1fff3e167589 */ /* 0x000fe200000e0000 */
[C---:B------:R-:W-:Y:S01]  /*c080*/  LOP3.LUT P0, RZ, R70.reuse, 0x3, RZ, 0xc0, !PT ;  /* 0x0000000346ff7812 */ /* 0x040fe2000780c0ff */
[C---:B------:R-:W-:Y:S01]  /*c090*/  VIADD R69, R17.reuse, 0x8 ;  /* 0x0000000811457836 */ /* 0x040fe20000000000 */
[----:B------:R-:W-:Y:S01]  /*c0a0*/  UIADD3 UR4, UR4, 0x34820, URZ ;  /* 0x0003482004047890 */ /* 0x000fe2000fffe03f */
[----:B------:R-:W0:Y:S01]  /*c0b0*/  SHFL.IDX PT, R23, R63, RZ, 0x1c1f ;  /* 0x001c1fff3f177589 */ /* 0x000e2200000e0000 */
[-C--:B------:R-:W-:Y:S01]  /*c0c0*/  ISETP.GE.OR P1, PT, R17, R18.reuse, P0 ;  /* 0x000000121100720c */ /* 0x080fe20000726670 */
[----:B------:R-:W-:Y:S01]  /*c0d0*/  IMAD.IADD R71, R70, 0x1, -R77 ;  /* 0x0000000146477824 */ /* 0x000fe200078e0a4d */
[-C--:B------:R-:W-:Y:S01]  /*c0e0*/  ISETP.GE.OR P0, PT, R69, R18.reuse, P0 ;  /* 0x000000124500720c */ /* 0x080fe20000706670 */
[----:B------:R-:W-:Y:S01]  /*c0f0*/  SHFL.IDX PT, R58, R62, 0x1, 0x1c1f ;  /* 0x003c1f003e3a7f89 */ /* 0x000fe200000e0000 */
[----:B------:R-:W-:Y:S01]  /*c100*/  ISETP.GE.AND P2, PT, R17, R18, PT ;  /* 0x000000121100720c */ /* 0x000fe20003f46270 */
[----:B------:R-:W-:Y:S01]  /*c110*/  UPRMT UR4, URZ, 0x654, UR4 ;  /* 0x000006543f047896 */ /* 0x000fe20008000004 */
[----:B------:R-:W-:Y:S01]  /*c120*/  IMAD.SHL.U32 R71, R71, 0x2, RZ ;  /* 0x0000000247477824 */ /* 0x000fe200078e00ff */
[----:B------:R-:W1:Y:S04]  /*c130*/  SHFL.IDX PT, R59, R63, 0x1, 0x1c1f ;  /* 0x003c1f003f3b7f89 */ /* 0x000e6800000e0000 */
        /* <DEDUP_REMOVED lines=12> */
[----:B------:R-:W-:Y:S01]  /*c200*/  VIADD R62, R71, 0x28 ;  /* 0x00000028473e7836 */ /* 0x000fe20000000000 */
[----:B------:R-:W-:Y:S01]  /*c210*/  ISETP.GE.AND P0, PT, R58, UR4, PT ;  /* 0x000000043a007c0c */ /* 0x000fe2000bf06270 */
[----:B------:R-:W-:Y:S01]  /*c220*/  ULDC.64 UR6, c[0x0][0x208] ;  /* 0x0000820000067ab9 */ /* 0x000fe20000000a00 */
[----:B------:R-:W-:Y:S01]  /*c230*/  ISETP.GE.AND P1, PT, R59, UR4, PT ;  /* 0x000000043b007c0c */ /* 0x000fe2000bf26270 */
[----:B------:R-:W-:-:S02]  /*c240*/  VIADD R63, R71, 0x30 ;  /* 0x00000030473f7836 */ /* 0x000fc40000000000 */
[C---:B------:R-:W-:Y:S02]  /*c250*/  VIADD R64, R71.reuse, 0x38 ;  /* 0x0000003847407836 */ /* 0x040fe40000000000 */
[----:B------:R-:W-:Y:S01]  /*c260*/  VIADD R65, R71, 0x40 ;  /* 0x0000004047417836 */ /* 0x000fe20000000000 */
[----:B------:R-:W-:Y:S01]  /*c270*/  ISETP.GE.AND P4, PT, R63, UR4, PT ;  /* 0x000000043f007c0c */ /* 0x000fe2000bf86270 */
[C-C-:B---34-:R-:W-:Y:S01]  /*c280*/  @!P2 IMAD.WIDE R16, R71.reuse, 0x4, R66.reuse ;  /* 0x000000044710a825 */ /* 0x158fe200078e0242 */
[----:B------:R-:W-:Y:S02]  /*c290*/  ISETP.GE.AND P5, PT, R64, UR4, PT ;  /* 0x0000000440007c0c */ /* 0x000fe4000bfa6270 */
[----:B------:R-:W-:Y:S01]  /*c2a0*/  @!P3 LEA.HI R0, R0, R0, RZ, 0x1 ;  /* 0x000000000000b211 */ /* 0x000fe200078f08ff */
[----:B------:R-:W-:Y:S01]  /*c2b0*/  VIADD R68, R71, 0x50 ;  /* 0x0000005047447836 */ /* 0x000fe20000000000 */
        /* <DEDUP_REMOVED lines=17> */
[----:B------:R-:W-:-:S04]  /*c3d0*/  @!P2 LEA.HI R0, R0, R0, RZ, 0x1 ;  /* 0x000000000000a211 */ /* 0x000fc800078f08ff */
[----:B------:R0:W-:Y:S01]  /*c3e0*/  @!P0 ST.E.64 desc[UR6][R16.64], R90 ;  /* 0x0000005a10008985 */ /* 0x0001e2000c101b06 */
[----:B------:R-:W-:Y:S02]  /*c3f0*/  @!P3 LEA.HI R62, R62, R62, RZ, 0x1 ;  /* 0x0000003e3e3eb211 */ /* 0x000fe400078f08ff */
[----:B-1----:R-:W-:Y:S02]  /*c400*/  @!P1 LOP3.LUT R23, R59, 0xfffffffe, RZ, 0xc0, !PT ;  /* 0xfffffffe3b179812 */ /* 0x002fe400078ec0ff */
[----:B------:R-:W-:Y:S02]  /*c410*/  @!P2 LOP3.LUT R59, R0, 0xfffffffe, RZ, 0xc0, !PT ;  /* 0xfffffffe003ba812 */ /* 0x000fe400078ec0ff */
[----:B------:R-:W-:Y:S01]  /*c420*/  @!P3 LOP3.LUT R63, R62, 0xfffffffe, RZ, 0xc0, !PT ;  /* 0xfffffffe3e3fb812 */ /* 0x000fe200078ec0ff */
[--C-:B------:R-:W-:Y:S01]  /*c430*/  @!P1 IMAD.WIDE R22, R23, 0x4, R66.reuse ;  /* 0x0000000417169825 */ /* 0x100fe200078e0242 */
[----:B------:R-:W-:Y:S02]  /*c440*/  @!P6 LEA.HI R0, R65, R65, RZ, 0x1 ;  /* 0x000000414100e211 */ /* 0x000fe400078f08ff */
[----:B------:R-:W-:Y:S01]  /*c450*/  @!P4 LOP3.LUT R65, R58, 0xfffffffe, RZ, 0xc0, !PT ;  /* 0xfffffffe3a41c812 */ /* 0x000fe200078ec0ff */
[--C-:B------:R-:W-:Y:S01]  /*c460*/  @!P2 IMAD.WIDE R58, R59, 0x4, R66.reuse ;  /* 0x000000043b3aa825 */ /* 0x100fe200078e0242 */
[----:B------:R-:W-:Y:S01]  /*c470*/  @!P6 LOP3.LUT R75, R0, 0xfffffffe, RZ, 0xc0, !PT ;  /* 0xfffffffe004be812 */ /* 0x000fe200078ec0ff */
[----:B------:R1:W-:Y:S01]  /*c480*/  @!P1 ST.E.64 desc[UR6][R22.64], R94 ;  /* 0x0000005e16009985 */ /* 0x0003e2000c101b06 */
[----:B------:R-:W-:Y:S01]  /*c490*/  ISETP.GE.AND P1, PT, R68, UR4, PT ;  /* 0x0000000444007c0c */ /* 0x000fe2000bf26270 */
[----:B0-----:R-:W-:-:S02]  /*c4a0*/  @!P3 IMAD.WIDE R16, R63, 0x4, R66 ;  /* 0x000000043f10b825 */ /* 0x001fc400078e0242 */
[----:B------:R0:W-:Y:S01]  /*c4b0*/  @!P2 ST.E.64 desc[UR6][R58.64], R36 ;  /* 0x000000243a00a985 */ /* 0x0001e2000c101b06 */
[----:B------:R-:W-:Y:S01]  /*c4c0*/  ISETP.GE.AND P2, PT, R70, UR4, PT ;  /* 0x0000000446007c0c */ /* 0x000fe2000bf46270 */
[----:B------:R-:W-:Y:S02]  /*c4d0*/  VIADD R0, R71, 0x48 ;  /* 0x0000004847007836 */ /* 0x000fe40000000000 */
[--C-:B------:R-:W-:Y:S01]  /*c4e0*/  @!P5 IMAD.WIDE R62, R73, 0x4, R66.reuse ;  /* 0x00000004493ed825 */ /* 0x100fe200078e0242 */
[----:B------:R2:W-:Y:S01]  /*c4f0*/  @!P3 ST.E.64 desc[UR6][R16.64], R32 ;  /* 0x000000201000b985 */ /* 0x0005e2000c101b06 */
[----:B------:R-:W-:Y:S02]  /*c500*/  ISETP.GE.AND P3, PT, R72, UR4, PT ;  /* 0x0000000448007c0c */ /* 0x000fe4000bf66270 */
[----:B------:R-:W-:Y:S01]  /*c510*/  ISETP.GE.AND P0, PT, R0, UR4, PT ;  /* 0x0000000400007c0c */ /* 0x000fe2000bf06270 */
[----:B-1----:R-:W-:Y:S01]  /*c520*/  @!P4 IMAD.WIDE R22, R65, 0x4, R66 ;  /* 0x000000044116c825 */ /* 0x002fe200078e0242 */
[----:B------:R-:W-:-:S03]  /*c530*/  @!P1 LEA.HI R68, R68, R68, RZ, 0x1 ;  /* 0x0000004444449211 */ /* 0x000fc600078f08ff */
[----:B------:R-:W-:Y:S01]  /*c540*/  @!P6 IMAD.WIDE R64, R75, 0x4, R66 ;  /* 0x000000044b40e825 */ /* 0x000fe200078e0242 */
[----:B------:R1:W-:Y:S01]  /*c550*/  @!P4 ST.E.64 desc[UR6][R22.64], R28 ;  /* 0x0000001c1600c985 */ /* 0x0003e2000c101b06 */
[----:B------:R-:W-:Y:S02]  /*c560*/  @!P2 LEA.HI R70, R70, R70, RZ, 0x1 ;  /* 0x000000464646a211 */ /* 0x000fe400078f08ff */
[C---:B0-----:R-:W-:Y:S01]  /*c570*/  VIADD R36, R71.reuse, 0x68 ;  /* 0x0000006847247836 */ /* 0x041fe20000000000 */
[----:B------:R0:W-:Y:S01]  /*c580*/  @!P5 ST.E.64 desc[UR6][R62.64], R44 ;  /* 0x0000002c3e00d985 */ /* 0x0001e2000c101b06 */
[C---:B--2---:R-:W-:Y:S02]  /*c590*/  VIADD R17, R71.reuse, 0x78 ;  /* 0x0000007847117836 */ /* 0x044fe40000000000 */
[----:B------:R-:W-:Y:S01]  /*c5a0*/  @!P0 LEA.HI R0, R0, R0, RZ, 0x1 ;  /* 0x0000000000008211 */ /* 0x000fe200078f08ff */
[----:B------:R-:W-:Y:S01]  /*c5b0*/  VIADD R37, R71, 0x70 ;  /* 0x0000007047257836 */ /* 0x000fe20000000000 */
[----:B------:R2:W-:Y:S01]  /*c5c0*/  @!P6 ST.E.64 desc[UR6][R64.64], R96 ;  /* 0x000000604000e985 */ /* 0x0005e2000c101b06 */
[----:B------:R-:W-:-:S02]  /*c5d0*/  ISETP.GE.AND P4, PT, R36, UR4, PT ;  /* 0x0000000424007c0c */ /* 0x000fc4000bf86270 */
[----:B------:R-:W-:Y:S02]  /*c5e0*/  ISETP.GE.AND P6, PT, R17, UR4, PT ;  /* 0x0000000411007c0c */ /* 0x000fe4000bfc6270 */
[----:B------:R-:W-:Y:S02]  /*c5f0*/  ISETP.GE.AND P5, PT, R37, UR4, PT ;  /* 0x0000000425007c0c */ /* 0x000fe4000bfa6270 */
[----:B------:R-:W-:Y:S02]  /*c600*/  @!P3 LEA.HI R72, R72, R72, RZ, 0x1 ;  /* 0x000000484848b211 */ /* 0x000fe400078f08ff */
[----:B-1----:R-:W-:Y:S02]  /*c610*/  @!P1 LOP3.LUT R23, R68, 0xfffffffe, RZ, 0xc0, !PT ;  /* 0xfffffffe44179812 */ /* 0x002fe400078ec0ff */
[----:B------:R-:W-:Y:S02]  /*c620*/  @!P2 LOP3.LUT R29, R70, 0xfffffffe, RZ, 0xc0, !PT ;  /* 0xfffffffe461da812 */ /* 0x000fe400078ec0ff */
[----:B------:R-:W-:-:S02]  /*c630*/  @!P3 LOP3.LUT R33, R72, 0xfffffffe, RZ, 0xc0, !PT ;  /* 0xfffffffe4821b812 */ /* 0x000fc400078ec0ff */
[----:B------:R-:W-:Y:S01]  /*c640*/  @!P4 LEA.HI R36, R36, R36, RZ, 0x1 ;  /* 0x000000242424c211 */ /* 0x000fe200078f08ff */
[--C-:B------:R-:W-:Y:S01]  /*c650*/  @!P2 IMAD.WIDE R28, R29, 0x4, R66.reuse ;  /* 0x000000041d1ca825 */ /* 0x100fe200078e0242 */
[----:B------:R-:W-:Y:S02]  /*c660*/  @!P6 LEA.HI R22, R17, R17, RZ, 0x1 ;  /* 0x000000111116e211 */ /* 0x000fe400078f08ff */
[----:B------:R-:W-:Y:S01]  /*c670*/  @!P5 LEA.HI R16, R37, R37, RZ, 0x1 ;  /* 0x000000252510d211 */ /* 0x000fe200078f08ff */
[--C-:B------:R-:W-:Y:S01]  /*c680*/  @!P3 IMAD.WIDE R32, R33, 0x4, R66.reuse ;  /* 0x000000042120b825 */ /* 0x100fe200078e0242 */
[----:B------:R-:W-:Y:S02]  /*c690*/  @!P0 LOP3.LUT R17, R0, 0xfffffffe, RZ, 0xc0, !PT ;  /* 0xfffffffe00118812 */ /* 0x000fe400078ec0ff */
[----:B------:R-:W-:Y:S02]  /*c6a0*/  @!P4 LOP3.LUT R37, R36, 0xfffffffe, RZ, 0xc0, !PT ;  /* 0xfffffffe2425c812 */ /* 0x000fe400078ec0ff */
[----:B0-----:R-:W-:Y:S01]  /*c6b0*/  @!P5 LOP3.LUT R45, R16, 0xfffffffe, RZ, 0xc0, !PT ;  /* 0xfffffffe102dd812 */ /* 0x001fe200078ec0ff */
[----:B------:R-:W-:Y:S01]  /*c6c0*/  @!P0 IMAD.WIDE R16, R17, 0x4, R66 ;  /* 0x0000000411108825 */ /* 0x000fe200078e0242 */
[----:B------:R-:W-:-:S03]  /*c6d0*/  @!P6 LOP3.LUT R59, R22, 0xfffffffe, RZ, 0xc0, !PT ;  /* 0xfffffffe163be812 */ /* 0x000fc600078ec0ff */
        /* <DEDUP_REMOVED lines=9> */
[----:B------:R2:W-:Y:S04]  /*c770*/  @!P5 ST.E.64 desc[UR6][R44.64], R48 ;  /* 0x000000302c00d985 */ /* 0x0005e8000c101b06 */
[----:B------:R2:W-:Y:S02]  /*c780*/  @!P6 ST.E.64 desc[UR6][R58.64], R60 ;  /* 0x0000003c3a00e985 */ /* 0x0005e4000c101b06 */
.L_x_6281:
[----:B------:R-:W-:Y:S05]  /*c790*/  BSYNC B0 ;  /* 0x0000000000007941 */ /* 0x000fea0003800000 */
.L_x_6280:
[----:B------:R-:W-:Y:S01]  /*c7a0*/  ISETP.GE.AND P0, PT, R69, R18, PT ;  /* 0x000000124500720c */ /* 0x000fe20003f06270 */
[----:B--2---:R0:W1:Y:S04]  /*c7b0*/  SHFL.IDX PT, R23, R76, 0x1, 0x1c1f ;  /* 0x003c1f004c177f89 */ /* 0x00406800000e0000 */
[----:B------:R0:W2:Y:S08]  /*c7c0*/  SHFL.IDX PT, R22, R74, 0x1, 0x1c1f ;  /* 0x003c1f004a167f89 */ /* 0x0000b000000e0000 */
[----:B0-----:R-:W-:Y:S05]  /*c7d0*/  @P0 BRA `(.L_x_6256) ;  /* 0x00000044003c0947 */ /* 0x001fea0003800000 */
[----:B------:R-:W-:Y:S01]  /*c7e0*/  ULDC UR4, c[0x0][0xac8] ;  /* 0x0002b20000047ab9 */ /* 0x000fe20000000800 */
[C---:B------:R-:W-:Y:S01]  /*c7f0*/  VIADD R0, R71.reuse, 0x8 ;  /* 0x0000000847007836 */ /* 0x040fe20000000000 */
[C---:B------:R-:W-:Y:S01]  /*c800*/  ISETP.GE.AND P0, PT, R71.reuse, UR4, PT ;  /* 0x0000000447007c0c */ /* 0x040fe2000bf06270 */
[C---:B------:R-:W-:Y:S01]  /*c810*/  VIADD R4, R71.reuse, 0x10 ;  /* 0x0000001047047836 */ /* 0x040fe20000000000 */
[----:B------:R-:W-:Y:S01]  /*c820*/  ULDC.64 UR6, c[0x0][0x208] ;  /* 0x0000820000067ab9 */ /* 0x000fe20000000a00 */
[C---:B------:R-:W-:Y:S01]  /*c830*/  VIADD R6, R71.reuse, 0x18 ;  /* 0x0000001847067836 */ /* 0x040fe20000000000 */
[----:B------:R-:W-:Y:S01]  /*c840*/  ISETP.GE.AND P5, PT, R0, UR4, PT ;  /* 0x0000000400007c0c */ /* 0x000fe2000bfa6270 */
[C---:B------:R-:W-:Y:S01]  /*c850*/  VIADD R13, R71.reuse, 0x28 ;  /* 0x00000028470d7836 */ /* 0x040fe20000000000 */
[----:B------:R-:W-:Y:S01]  /*c860*/  ISETP.GE.AND P6, PT, R4, UR4, PT ;  /* 0x0000000404007c0c */ /* 0x000fe2000bfc6270 */
[C---:B------:R-:W-:Y:S02]  /*c870*/  VIADD R12, R71.reuse, 0x20 ;  /* 0x00000020470c7836 */ /* 0x040fe40000000000 */
[----:B------:R-:W-:Y:S01]  /*c880*/  VIADD R17, R71, 0x38 ;  /* 0x0000003847117836 */ /* 0x000fe20000000000 */
[----:B------:R-:W-:Y:S01]  /*c890*/  ISETP.GE.AND P3, PT, R13, UR4, PT ;  /* 0x000000040d007c0c */ /* 0x000fe2000bf66270 */
[C---:B------:R-:W-:Y:S01]  /*c8a0*/  VIADD R16, R71.reuse, 0x30 ;  /* 0x0000003047107836 */ /* 0x040fe20000000000 */
[----:B------:R-:W-:Y:S01]  /*c8b0*/  ISETP.GE.AND P4, PT, R12, UR4, PT ;  /* 0x000000040c007c0c */ /* 0x000fe2000bf86270 */
[----:B-12---:R-:W-:Y:S01]  /*c8c0*/  @!P0 IMAD.WIDE R2, R71, 0x4, R22 ;  /* 0x0000000447028825 */ /* 0x006fe200078e0216 */
[----:B------:R-:W-:-:S02]  /*c8d0*/  ISETP.GE.AND P1, PT, R17, UR4, PT ;  /* 0x0000000411007c0c */ /* 0x000fc4000bf26270 */
[----:B------:R-:W-:Y:S01]  /*c8e0*/  ISETP.GE.AND P2, PT, R16, UR4, PT ;  /* 0x0000000410007c0c */ /* 0x000fe2000bf46270 */
[C---:B------:R-:W-:Y:S01]  /*c8f0*/  VIADD R24, R71.reuse, 0x40 ;  /* 0x0000004047187836 */ /* 0x040fe20000000000 */
[----:B------:R0:W-:Y:S01]  /*c900*/  @!P0 ST.E.64 desc[UR6][R2.64], R52 ;  /* 0x0000003402008985 */ /* 0x0001e2000c101b06 */
[----:B------:R-:W-:Y:S01]  /*c910*/  ISETP.GE.AND P0, PT, R6, UR4, PT ;  /* 0x0000000406007c0c */ /* 0x000fe2000bf06270 */
[C---:B------:R-:W-:Y:S01]  /*c920*/  VIADD R28, R71.reuse, 0x48 ;  /* 0x00000048471c7836 */ /* 0x040fe20000000000 */
[----:B------:R-:W-:Y:S01]  /*c930*/  @!P5 LEA.HI R0, R0, R0, RZ, 0x1 ;  /* 0x000000000000d211 */ /* 0x000fe200078f08ff */
[----:B------:R-:W-:Y:S01]  /*c940*/  VIADD R32, R71, 0x70 ;  /* 0x0000007047207836 */ /* 0x000fe20000000000 */
[----:B------:R-:W-:Y:S02]  /*c950*/  @!P6 LEA.HI R4, R4, R4, RZ, 0x1 ;  /* 0x000000040404e211 */ /* 0x000fe400078f08ff */
[----:B------:R-:W-:Y:S02]  /*c960*/  @!P5 LOP3.LUT R5, R0, 0xfffffffe, RZ, 0xc0, !PT ;  /* 0xfffffffe0005d812 */ /* 0x000fe400078ec0ff */
[----:B------:R-:W-:-:S02]  /*c970*/  @!P6 LOP3.LUT R7, R4, 0xfffffffe, RZ, 0xc0, !PT ;  /* 0xfffffffe0407e812 */ /* 0x000fc400078ec0ff */
[----:B------:R-:W-:Y:S02]  /*c980*/  @!P3 LEA.HI R0, R13, R13, RZ, 0x1 ;  /* 0x0000000d0d00b211 */ /* 0x000fe400078f08ff */
[----:B------:R-:W-:Y:S01]  /*c990*/  @!P4 LEA.HI R12, R12, R12, RZ, 0x1 ;  /* 0x0000000c0c0cc211 */ /* 0x000fe200078f08ff */
[--C-:B0-----:R-:W-:Y:S01]  /*c9a0*/  @!P5 IMAD.WIDE R2, R5, 0x4, R22.reuse ;  /* 0x000000040502d825 */ /* 0x101fe200078e0216 */
[----:B------:R-:W-:Y:S02]  /*c9b0*/  @!P0 LEA.HI R6, R6, R6, RZ, 0x1 ;  /* 0x0000000606068211 */ /* 0x000fe400078f08ff */
[----:B------:R-:W-:Y:S01]  /*c9c0*/  @!P1 LEA.HI R18, R17, R17, RZ, 0x1 ;  /* 0x0000001111129211 */ /* 0x000fe200078f08ff */
[----:B------:R-:W-:Y:S01]  /*c9d0*/  @!P6 IMAD.WIDE R4, R7, 0x4, R22 ;  /* 0x000000040704e825 */ /* 0x000fe200078e0216 */
[----:B------:R-:W-:Y:S01]  /*c9e0*/  @!P0 LOP3.LUT R7, R6, 0xfffffffe, RZ, 0xc0, !PT ;  /* 0xfffffffe06078812 */ /* 0x000fe200078ec0ff */
[----:B------:R0:W-:Y:S01]  /*c9f0*/  @!P5 ST.E.64 desc[UR6][R2.64], R40 ;  /* 0x000000280200d985 */ /* 0x0001e2000c101b06 */
[----:B------:R-:W-:-:S02]  /*ca00*/  ISETP.GE.AND P5, PT, R24, UR4, PT ;  /* 0x0000000418007c0c */ /* 0x000fc4000bfa6270 */
[----:B------:R-:W-:Y:S01]  /*ca10*/  @!P2 LEA.HI R16, R16, R16, RZ, 0x1 ;  /* 0x000000101010a211 */ /* 0x000fe200078f08ff */
[----:B------:R1:W-:Y:S01]  /*ca20*/  @!P6 ST.E.64 desc[UR6][R4.64], R56 ;  /* 0x000000380400e985 */ /* 0x0003e2000c101b06 */
[----:B------:R-:W-:Y:S01]  /*ca30*/  @!P3 LOP3.LUT R17, R0, 0xfffffffe, RZ, 0xc0, !PT ;  /* 0xfffffffe0011b812 */ /* 0x000fe200078ec0ff */
[----:B------:R-:W-:Y:S01]  /*ca40*/  VIADD R0, R71, 0x50 ;  /* 0x0000005047007836 */ /* 0x000fe20000000000 */
[----:B------:R-:W-:Y:S02]  /*ca50*/  @!P4 LOP3.LUT R13, R12, 0xfffffffe, RZ, 0xc0, !PT ;  /* 0xfffffffe0c0dc812 */ /* 0x000fe400078ec0ff */
[----:B------:R-:W-:Y:S02]  /*ca60*/  @!P2 LOP3.LUT R25, R16, 0xfffffffe, RZ, 0xc0, !PT ;  /* 0xfffffffe1019a812 */ /* 0x000fe400078ec0ff */
[----:B------:R-:W-:Y:S02]  /*ca70*/  ISETP.GE.AND P6, PT, R28, UR4, PT ;  /* 0x000000041c007c0c */ /* 0x000fe4000bfc6270 */
[----:B------:R-:W-:Y:S01]  /*ca80*/  @!P1 LOP3.LUT R29, R18, 0xfffffffe, RZ, 0xc0, !PT ;  /* 0xfffffffe121d9812 */ /* 0x000fe200078ec0ff */
[----:B0-----:R-:W-:Y:S01]  /*ca90*/  @!P0 IMAD.WIDE R2, R7, 0x4, R22 ;  /* 0x0000000407028825 */ /* 0x001fe200078e0216 */
[----:B------:R-:W-:-:S03]  /*caa0*/  @!P5 LEA.HI R24, R24, R24, RZ, 0x1 ;  /* 0x000000181818d211 */ /* 0x000fc600078f08ff */
[--C-:B-1----:R-:W-:Y:S01]  /*cab0*/  @!P4 IMAD.WIDE R4, R13, 0x4, R22.reuse ;  /* 0x000000040d04c825 */ /* 0x102fe200078e0216 */
[----:B------:R0:W-:Y:S01]  /*cac0*/  @!P0 ST.E.64 desc[UR6][R2.64], R10 ;  /* 0x0000000a02008985 */ /* 0x0001e2000c101b06 */
[----:B------:R-:W-:Y:S02]  /*cad0*/  ISETP.GE.AND P0, PT, R0, UR4, PT ;  /* 0x0000000400007c0c */ /* 0x000fe4000bf06270 */
[--C-:B------:R-:W-:Y:S01]  /*cae0*/  @!P3 IMAD.WIDE R6, R17, 0x4, R22.reuse ;  /* 0x000000041106b825 */ /* 0x100fe200078e0216 */
[----:B------:R1:W-:Y:S01]  /*caf0*/  @!P4 ST.E.64 desc[UR6][R4.64], R20 ;  /* 0x000000140400c985 */ /* 0x0003e2000c101b06 */
[----:B------:R-:W-:Y:S02]  /*cb00*/  @!P6 LEA.HI R28, R28, R28, RZ, 0x1 ;  /* 0x0000001c1c1ce211 */ /* 0x000fe400078f08ff */
[----:B------:R-:W-:Y:S01]  /*cb10*/  @!P2 IMAD.WIDE R12, R25, 0x4, R22 ;  /* 0x00000004190ca825 */ /* 0x000fe200078e0216 */
[----:B------:R2:W-:Y:S01]  /*cb20*/  @!P3 ST.E.64 desc[UR6][R6.64], R30 ;  /* 0x0000001e0600b985 */ /* 0x0005e2000c101b06 */
[----:B------:R-:W-:-:S02]  /*cb30*/  ISETP.GE.AND P4, PT, R32, UR4, PT ;  /* 0x0000000420007c0c */ /* 0x000fc4000bf86270 */
[--C-:B------:R-:W-:Y:S01]  /*cb40*/  @!P1 IMAD.WIDE R16, R29, 0x4, R22.reuse ;  /* 0x000000041d109825 */ /* 0x100fe200078e0216 */
[----:B------:R-:W-:Y:S01]  /*cb50*/  @!P2 ST.E.64 desc[UR6][R12.64], R34 ;  /* 0x000000220c00a985 */ /* 0x000fe2000c101b06 */
[----:B0-----:R-:W-:Y:S02]  /*cb60*/  @!P5 LOP3.LUT R3, R24, 0xfffffffe, RZ, 0xc0, !PT ;  /* 0xfffffffe1803d812 */ /* 0x001fe400078ec0ff */
[C---:B------:R-:W-:Y:S01]  /*cb70*/  VIADD R18, R71.reuse, 0x58 ;  /* 0x0000005847127836 */ /* 0x040fe20000000000 */
[----:B------:R-:W-:Y:S01]  /*cb80*/  @!P1 ST.E.64 desc[UR6][R16.64], R46 ;  /* 0x0000002e10009985 */ /* 0x000fe2000c101b06 */
[C---:B------:R-:W-:Y:S01]  /*cb90*/  VIADD R25, R71.reuse, 0x60 ;  /* 0x0000006047197836 */ /* 0x040fe20000000000 */
[----:B------:R-:W-:Y:S01]  /*cba0*/  @!P0 LEA.HI R0, R0, R0, RZ, 0x1 ;  /* 0x0000000000008211 */ /* 0x000fe200078f08ff */
[----:B------:R-:W-:Y:S01]  /*cbb0*/  VIADD R29, R71, 0x68 ;  /* 0x00000068471d7836 */ /* 0x000fe20000000000 */
[----:B------:R-:W-:Y:S01]  /*cbc0*/  ISETP.GE.AND P1, PT, R18, UR4, PT ;  /* 0x0000000412007c0c */ /* 0x000fe2000bf26270 */
[----:B------:R-:W-:Y:S01]  /*cbd0*/  @!P5 IMAD.WIDE R2, R3, 0x4, R22 ;  /* 0x000000040302d825 */ /* 0x000fe200078e0216 */
[----:B------:R-:W-:-:S02]  /*cbe0*/  ISETP.GE.AND P2, PT, R25, UR4, PT ;  /* 0x0000000419007c0c */ /* 0x000fc4000bf46270 */
[----:B------:R-:W-:Y:S01]  /*cbf0*/  ISETP.GE.AND P3, PT, R29, UR4, PT ;  /* 0x000000041d007c0c */ /* 0x000fe2000bf66270 */
[----:B------:R-:W-:Y:S01]  /*cc00*/  VIADD R71, R71, 0x78 ;  /* 0x0000007847477836 */ /* 0x000fe20000000000 */
[----:B-1----:R-:W-:Y:S01]  /*cc10*/  @!P6 LOP3.LUT R5, R28, 0xfffffffe, RZ, 0xc0, !PT ;  /* 0xfffffffe1c05e812 */ /* 0x002fe200078ec0ff */
[----:B------:R0:W-:Y:S01]  /*cc20*/  @!P5 ST.E.64 desc[UR6][R2.64], R38 ;  /* 0x000000260200d985 */ /* 0x0001e2000c101b06 */
[----:B--2---:R-:W-:Y:S02]  /*cc30*/  @!P0 LOP3.LUT R7, R0, 0xfffffffe, RZ, 0xc0, !PT ;  /* 0xfffffffe00078812 */ /* 0x004fe400078ec0ff */
[----:B------:R-:W-:Y:S01]  /*cc40*/  @!P4 LEA.HI R32, R32, R32, RZ, 0x1 ;  /* 0x000000202020c211 */ /* 0x000fe200078f08ff */
[----:B------:R-:W-:Y:S02]  /*cc50*/  @!P6 IMAD.WIDE R4, R5, 0x4, R22 ;  /* 0x000000040504e825 */ /* 0x000fe400078e0216 */
[----:B------:R-:W-:Y:S02]  /*cc60*/  @!P1 LEA.HI R18, R18, R18, RZ, 0x1 ;  /* 0x0000001212129211 */ /* 0x000fe400078f08ff */
[----:B------:R-:W-:Y:S01]  /*cc70*/  @!P2 LEA.HI R25, R25, R25, RZ, 0x1 ;  /* 0x000000191919a211 */ /* 0x000fe200078f08ff */
[----:B------:R1:W-:Y:S01]  /*cc80*/  @!P6 ST.E.64 desc[UR6][R4.64], R50 ;  /* 0x000000320400e985 */ /* 0x0003e2000c101b06 */
[----:B------:R-:W-:-:S02]  /*cc90*/  @!P3 LEA.HI R29, R29, R29, RZ, 0x1 ;  /* 0x0000001d1d1db211 */ /* 0x000fc400078f08ff */
[----:B------:R-:W-:Y:S01]  /*cca0*/  @!P1 LOP3.LUT R11, R18, 0xfffffffe, RZ, 0xc0, !PT ;  /* 0xfffffffe120b9812 */ /* 0x000fe200078ec0ff */
[--C-:B0-----:R-:W-:Y:S01]  /*ccb0*/  @!P0 IMAD.WIDE R2, R7, 0x4, R22.reuse ;  /* 0x0000000407028825 */ /* 0x101fe200078e0216 */
[----:B------:R-:W-:Y:S02]  /*ccc0*/  @!P2 LOP3.LUT R25, R25, 0xfffffffe, RZ, 0xc0, !PT ;  /* 0xfffffffe1919a812 */ /* 0x000fe400078ec0ff */
[----:B------:R-:W-:Y:S02]  /*ccd0*/  @!P3 LOP3.LUT R29, R29, 0xfffffffe, RZ, 0xc0, !PT ;  /* 0xfffffffe1d1db812 */ /* 0x000fe400078ec0ff */
[----:B------:R0:W-:Y:S01]  /*cce0*/  @!P0 ST.E.64 desc[UR6][R2.64], R8 ;  /* 0x0000000802008985 */ /* 0x0001e2000c101b06 */
[----:B------:R-:W-:Y:S01]  /*ccf0*/  ISETP.GE.AND P0, PT, R71, UR4, PT ;  /* 0x0000000447007c0c */ /* 0x000fe2000bf06270 */
        /* <DEDUP_REMOVED lines=12> */
[----:B0-----:R-:W-:-:S05]  /*cdc0*/  LOP3.LUT R3, R71, 0xfffffffe, RZ, 0xc0, !PT ;  /* 0xfffffffe47037812 */ /* 0x001fca00078ec0ff */
[----:B------:R-:W-:-:S05]  /*cdd0*/  IMAD.WIDE R2, R3, 0x4, R22 ;  /* 0x0000000403027825 */ /* 0x000fca00078e0216 */
[----:B------:R0:W-:Y:S01]  /*cde0*/  ST.E.64 desc[UR4][R2.64], R86 ;  /* 0x0000005602007985 */ /* 0x0001e2000c101b04 */
[----:B------:R-:W-:Y:S05]  /*cdf0*/  BRA `(.L_x_6256) ;  /* 0x0000003c00b47947 */ /* 0x000fea0003800000 */
.L_x_6279:
        /* <DEDUP_REMOVED lines=62> */
.L_x_6254:
        /* <DEDUP_REMOVED lines=18> */
.L_x_6282:
[----:B------:R-:W-:Y:S01]  /*d300*/  ULDC UR7, c[0x0][0xc50] ;  /* 0x0003140000077ab9 */ /* 0x000fe20000000800 */
[----:B------:R-:W-:Y:S01]  /*d310*/  UMOV UR36, UR6 ;  /* 0x0000000600247c82 */ /* 0x000fe20008000000 */
[----:B------:R-:W-:-:S11]  /*d320*/  UISETP.NE.AND UP0, UPT, UR7, 0x1, UPT ;  /* 0x000000010700788c */ /* 0x000fd6000bf05270 */
[----:B------:R-:W-:Y:S01]  /*d330*/  @UP0 ULDC UR4, c[0x0][0xc54] ;  /* 0x0003150000040ab9 */ /* 0x000fe20000000800 */
[----:B------:R-:W-:Y:S01]  /*d340*/  @UP0 ULDC UR8, c[0x0][0xc58] ;  /* 0x0003160000080ab9 */ /* 0x000fe20000000800 */
[----:B------:R-:W-:-:S04]  /*d350*/  UIMAD.WIDE.U32 UR4, UR6, UR4, URZ ;  /* 0x00000004060472a5 */ /* 0x000fc8000f8e003f */
[----:B------:R-:W-:-:S12]  /*d360*/  @UP0 USHF.R.U32.HI UR36, URZ, UR8, UR5 ;  /* 0x000000083f240299 */ /* 0x000fd80008011605 */
.L_x_6283:
        /* <DEDUP_REMOVED lines=59> */
.L_x_6285:
        /* <DEDUP_REMOVED lines=32> */
.L_x_6286:
        /* <DEDUP_REMOVED lines=20> */
.L_x_6288:
        /* <DEDUP_REMOVED lines=15> */
.L_x_6287:
        /* <DEDUP_REMOVED lines=22> */
.L_x_6366:
        /* <DEDUP_REMOVED lines=8> */
.L_x_6369:
        /* <DEDUP_REMOVED lines=22> */
.L_x_6292:
[----:B-1----:R-:W-:Y:S01]  /*de90*/  IMAD.MOV.U32 R0, RZ, RZ, 0x1 ;  /* 0x00000001ff007424 */ /* 0x002fe200078e00ff */
[----:B------:R-:W1:Y:S04]  /*dea0*/  S2R R9, SR_TID.X ;  /* 0x0000000000097919 */ /* 0x000e680000002100 */
[----:B------:R-:W-:-:S04]  /*deb0*/  SHF.L.U32 R0, R0, 0x1f, RZ ;  /* 0x0000001f00007819 */ /* 0x000fc800000006ff */
[----:B------:R-:W3:Y:S01]  /*dec0*/  SYNCS.PHASECHK.TRANS64.TRYWAIT P0, [UR38+0x34840], R0 ;  /* 0x03484000ff0075a7 */ /* 0x000ee20008000166 */
[----:B-1----:R-:W-:-:S04]  /*ded0*/  LOP3.LUT R2, R9, 0x7f, RZ, 0xc0, !PT ;  /* 0x0000007f09027812 */ /* 0x002fc800078ec0ff */
[----:B------:R-:W-:Y:S01]  /*dee0*/  ISETP.NE.AND P1, PT, R2, RZ, PT ;  /* 0x000000ff0200720c */ /* 0x000fe20003f25270 */
[----:B---3--:R-:W-:-:S12]  /*def0*/  @!P0 BRA `(.L_x_6293) ;  /* 0x0000003000348947 */ /* 0x008fd80003800000 */
.L_x_6370:
[----:B------:R-:W-:Y:S05]  /*df00*/  @P1 BRA `(.L_x_6294) ;  /* 0x0000000000181947 */ /* 0x000fea0003800000 */
[----:B------:R-:W3:Y:S01]  /*df10*/  S2R R2, SR_TID.X ;  /* 0x0000000000027919 */ /* 0x000ee20000002100 */
[----:B-1----:R-:W-:-:S04]  /*df20*/  IMAD.MOV.U32 R0, RZ, RZ, 0xb000 ;  /* 0x0000b000ff007424 */ /* 0x002fc800078e00ff */
[----:B------:R4:W-:Y:S01]  /*df30*/  SYNCS.ARRIVE.TRANS64 RZ, [UR38+0x34830], R0 ;  /* 0x03483000ffff79a7 */ /* 0x0009e20008000026 */
[----:B---3--:R-:W-:-:S13]  /*df40*/  LOP3.LUT P0, RZ, R2, 0x1f, RZ, 0xc0, !PT ;  /* 0x0000001f02ff7812 */ /* 0x008fda000780c0ff */
[----:B----4-:R-:W-:Y:S05]  /*df50*/  @!P0 BRA `(.L_x_6294) ;  /* 0x0000000000048947 */ /* 0x010fea0003800000 */
[----:B------:R-:W-:Y:S01]  /*df60*/  BPT.TRAP 0x1 ;  /* 0x000000040000795c */ /* 0x000fe20000300000 */
.L_x_6294:
        /* <DEDUP_REMOVED lines=10> */
[----:B------:R-:W-:Y:S01]  /*e010*/  UIMAD UR11, UR11, 0xb0, URZ ;  /* 0x000000b00b0b78a4 */ /* 0x000fe2000f8e023f */
        /* <DEDUP_REMOVED lines=9> */
[----:B------:R3:W-:Y:S01]  /*e0b0*/  UTMALDG.4D [UR8], [UR4], desc[UR6] ;  /* 0x00000608040075b4 */ /* 0x0007e20008019000 */
[----:B------:R-:W-:Y:S01]  /*e0c0*/  @P0 LOP3.LUT R17, R17, 0x2, RZ, 0xfc, !PT ;  /* 0x0000000211110812 */ /* 0x000fe200078efcff */
[----:B------:R3:W-:Y:S02]  /*e0d0*/  UTMALDG.4D [UR16], [UR4], desc[UR6] ;  /* 0x00000610040075b4 */ /* 0x0007e40008019000 */
[----:B---3--:R-:W-:-:S04]  /*e0e0*/  NOP ;  /* 0x0000000000007918 */ /* 0x008fc80000000000 */
.L_x_6290:
        /* <DEDUP_REMOVED lines=22> */
.L_x_6295:
[----:B------:R-:W3:Y:S01]  /*e250*/  LDC R6, c[0x0][0x448] ;  /* 0x00011200ff067b82 */ /* 0x000ee20000000800 */
[----:B------:R-:W4:Y:S01]  /*e260*/  S2R R14, SR_TID.X ;  /* 0x00000000000e7919 */ /* 0x000f220000002100 */
[----:B------:R-:W-:Y:S01]  /*e270*/  USHF.R.S32.HI UR6, URZ, 0x1f, UR36 ;  /* 0x0000001f3f067899 */ /* 0x000fe20008011424 */
[----:B------:R-:W-:Y:S01]  /*e280*/  ULDC.64 UR8, c[0x0][0x2d8] ;  /* 0x0000b60000087ab9 */ /* 0x000fe20000000a00 */
[----:B------:R-:W5:Y:S02]  /*e290*/  S2R R15, SR_CTAID.Z ;  /* 0x00000000000f7919 */ /* 0x000f640000002700 */
[----:B------:R-:W-:Y:S02]  /*e2a0*/  UIMAD UR6, UR6, UR8, URZ ;  /* 0x00000008060672a4 */ /* 0x000fe4000f8e023f */
[----:B-1----:R-:W1:Y:S01]  /*e2b0*/  LDC.64 R2, c[0x0][0x2e0] ;  /* 0x0000b800ff027b82 */ /* 0x002e620000000a00 */
[----:B------:R-:W1:Y:S01]  /*e2c0*/  S2R R12, SR_CTAID.X ;  /* 0x00000000000c7919 */ /* 0x000e620000002500 */
        /* <DEDUP_REMOVED lines=11> */
[-C--:B-1----:R-:W-:Y:S02]  /*e380*/  IMAD R4, R11, R2.reuse, RZ ;  /* 0x000000020b047224 */ /* 0x082fe400078e02ff */
[----:B------:R-:W-:Y:S02]  /*e390*/  IMAD R0, R12, 0x80, R0 ;  /* 0x000000800c007824 */ /* 0x000fe400078e0200 */
[C---:B------:R-:W-:Y:S02]  /*e3a0*/  IMAD R5, R15.reuse, R3, R4 ;  /* 0x000000030f057224 */ /* 0x040fe400078e0204 */
[----:B------:R-:W-:Y:S02]  /*e3b0*/  IMAD.MOV.U32 R4, RZ, RZ, R0 ;  /* 0x000000ffff047224 */ /* 0x000fe400078e0000 */
[----:B------:R-:W-:Y:S01]  /*e3c0*/  IMAD.WIDE.U32 R2, R15, R2, UR4 ;  /* 0x000000040f027e25 */ /* 0x000fe2000f8e0002 */
[----:B------:R-:W-:-:S03]  /*e3d0*/  ULDC.64 UR4, c[0x0][0x2d0] ;  /* 0x0000b40000047ab9 */ /* 0x000fc60000000a00 */
[----:B------:R-:W-:Y:S02]  /*e3e0*/  IMAD.IADD R3, R3, 0x1, R5 ;  /* 0x0000000103037824 */ /* 0x000fe400078e0205 */
[----:B--2---:R-:W-:-:S05]  /*e3f0*/  @P0 IMAD.HI.U32 R10, R0, R9, RZ ;  /* 0x00000009000a0227 */ /* 0x004fca00078e00ff */
        /* <DEDUP_REMOVED lines=24> */
[----:B------:R-:W-:Y:S01]  /*e580*/  ISETP.GE.AND P0, PT, R2, UR4, PT ;  /* 0x0000000402007c0c */ /* 0x000fe2000bf06270 */
[----:B------:R-:W-:Y:S01]  /*e590*/  IMAD.SHL.U32 R2, R13, 0x8, RZ ;  /* 0x000000080d027824 */ /* 0x000fe200078e00ff */
        /* <DEDUP_REMOVED lines=20> */
[----:B------:R1:W-:Y:S01]  /*e6e0*/  @!P2 LDGSTS.E.BYPASS.LTC128B.128 [R21+0x1a400], desc[UR6][R2.64+0x80], !P0 ;  /* 0x1a4000800215afae */ /* 0x0003e2000c101d46 */
[----:B------:R-:W-:Y:S01]  /*e6f0*/  ISETP.GE.AND P2, PT, R5, R6, PT ;  /* 0x000000060500720c */ /* 0x000fe20003f46270 */
[----:B------:R-:W-:Y:S02]  /*e700*/  IMAD.MOV.U32 R5, RZ, RZ, R4 ;  /* 0x000000ffff057224 */ /* 0x000fe400078e0004 */
[----:B-1----:R-:W1:Y:S01]  /*e710*/  SHFL.IDX PT, R2, R7, 0x2, 0x181f ;  /* 0x00581f0007027f89 */ /* 0x002e6200000e0000 */
[----:B0-----:R-:W-:-:S09]  /*e720*/  IMAD.MOV.U32 R4, RZ, RZ, R14 ;  /* 0x000000ffff047224 */ /* 0x001fd200078e000e */
[----:B------:R-:W-:Y:S01]  /*e730*/  @!P2 LEA R20, R9, UR38, 0x1 ;  /* 0x000000260914ac11 */ /* 0x000fe2000f8e08ff */
[----:B------:R-:W-:Y:S01]  /*e740*/  VIADD R3, R8, 0x20 ;  /* 0x0000002008037836 */ /* 0x000fe20000000000 */
[----:B------:R-:W0:Y:S01]  /*e750*/  SHFL.IDX PT, R14, R0, 0x2, 0x181f ;  /* 0x00581f00000e7f89 */ /* 0x000e2200000e0000 */
[----:B------:R-:W-:-:S05]  /*e760*/  @!P2 IMAD.WIDE.U32 R4, R10, 0x2, R4 ;  /* 0x000000020a04a825 */ /* 0x000fca00078e0004 */
[----:B------:R-:W-:Y:S04]  /*e770*/  @!P2 LDGSTS.E.BYPASS.LTC128B.128 [R20+0x16c00], desc[UR6][R4.64], !P1 ;  /* 0x16c000000414afae */ /* 0x000fe8000c901d46 */
[----:B------:R2:W-:Y:S01]  /*e780*/  @!P2 LDGSTS.E.BYPASS.LTC128B.128 [R20+0x1ac00], desc[UR6][R4.64+0x80], !P0 ;  /* 0x1ac000800414afae */ /* 0x0005e2000c101d46 */
[----:B------:R-:W-:Y:S01]  /*e790*/  ISETP.GE.AND P2, PT, R3, R6, PT ;  /* 0x000000060300720c */ /* 0x000fe20003f46270 */
[----:B-1----:R-:W-:Y:S02]  /*e7a0*/  IMAD.MOV.U32 R3, RZ, RZ, R2 ;  /* 0x000000ffff037224 */ /* 0x002fe400078e0002 */
[----:B--2---:R-:W1:Y:S01]  /*e7b0*/  SHFL.IDX PT, R4, R7, 0x3, 0x181f ;  /* 0x00781f0007047f89 */ /* 0x004e6200000e0000 */
[----:B------:R-:W-:-:S09]  /*e7c0*/  VIADD R5, R8, 0x30 ;  /* 0x0000003008057836 */ /* 0x000fd20000000000 */
[----:B------:R-:W-:Y:S01]  /*e7d0*/  @!P2 LEA R21, R9, UR38, 0x1 ;  /* 0x000000260915ac11 */ /* 0x000fe2000f8e08ff */
[----:B0-----:R-:W-:Y:S02]  /*e7e0*/  IMAD.MOV.U32 R2, RZ, RZ, R14 ;  /* 0x000000ffff027224 */ /* 0x001fe400078e000e */
[----:B------:R-:W0:Y:S02]  /*e7f0*/  SHFL.IDX PT, R14, R0, 0x3, 0x181f ;  /* 0x00781f00000e7f89 */ /* 0x000e2400000e0000 */
[----:B------:R-:W-:-:S05]  /*e800*/  @!P2 IMAD.WIDE.U32 R2, R10, 0x2, R2 ;  /* 0x000000020a02a825 */ /* 0x000fca00078e0002 */
[----:B------:R-:W-:Y:S04]  /*e810*/  @!P2 LDGSTS.E.BYPASS.LTC128B.128 [R21+0x17400], desc[UR6][R2.64], !P1 ;  /* 0x174000000215afae */ /* 0x000fe8000c901d46 */
[----:B------:R2:W-:Y:S01]  /*e820*/  @!P2 LDGSTS.E.BYPASS.LTC128B.128 [R21+0x1b400], desc[UR6][R2.64+0x80], !P0 ;  /* 0x1b4000800215afae */ /* 0x0005e2000c101d46 */
[----:B------:R-:W-:Y:S01]  /*e830*/  ISETP.GE.AND P2, PT, R5, R6, PT ;  /* 0x000000060500720c */ /* 0x000fe20003f46270 */
[----:B-1----:R-:W-:Y:S02]  /*e840*/  IMAD.MOV.U32 R5, RZ, RZ, R4 ;  /* 0x000000ffff057224 */ /* 0x002fe400078e0004 */
[----:B--2---:R-:W1:Y:S01]  /*e850*/  SHFL.IDX PT, R2, R7, 0x4, 0x181f ;  /* 0x00981f0007027f89 */ /* 0x004e6200000e0000 */
        /* <DEDUP_REMOVED lines=29> */
[----:B--2---:R1:W2:Y:S01]  /*ea30*/  SHFL.IDX PT, R20, R7, 0x7, 0x181f ;  /* 0x00f81f0007147f89 */ /* 0x0042a200000e0000 */
[----:B0-----:R-:W-:-:S09]  /*ea40*/  IMAD.MOV.U32 R2, RZ, RZ, R14 ;  /* 0x000000ffff027224 */ /* 0x001fd200078e000e */
[----:B------:R-:W-:Y:S01]  /*ea50*/  @!P2 LEA R21, R9, UR38, 0x1 ;  /* 0x000000260915ac11 */ /* 0x000fe2000f8e08ff */
[----:B------:R1:W0:Y:S01]  /*ea60*/  SHFL.IDX PT, R14, R0, 0x7, 0x181f ;  /* 0x00f81f00000e7f89 */ /* 0x00022200000e0000 */
[----:B------:R-:W-:-:S05]  /*ea70*/  @!P2 IMAD.WIDE.U32 R2, R10, 0x2, R2 ;  /* 0x000000020a02a825 */ /* 0x000fca00078e0002 */
[----:B------:R1:W-:Y:S04]  /*ea80*/  @!P2 LDGSTS.E.BYPASS.LTC128B.128 [R21+0x19400], desc[UR6][R2.64], !P1 ;  /* 0x194000000215afae */ /* 0x0003e8000c901d46 */
[----:B------:R1:W-:Y:S02]  /*ea90*/  @!P2 LDGSTS.E.BYPASS.LTC128B.128 [R21+0x1d400], desc[UR6][R2.64+0x80], !P0 ;  /* 0x1d4000800215afae */ /* 0x0003e4000c101d46 */
.L_x_6387:
[----:B-1----:R-:W-:Y:S01]  /*eaa0*/  VIADD R3, R8, 0x70 ;  /* 0x0000007008037836 */ /* 0x002fe20000000000 */
[----:B------:R-:W-:Y:S01]  /*eab0*/  BSSY B0, `(.L_x_6297) ;  /* 0x000000d000007945 */ /* 0x000fe20003800000 */
[----:B0-----:R-:W-:-:S03]  /*eac0*/  IMAD.MOV.U32 R2, RZ, RZ, R14 ;  /* 0x000000ffff027224 */ /* 0x001fc600078e000e */
[----:B------:R-:W-:Y:S01]  /*ead0*/  ISETP.GE.AND P2, PT, R3, R6, PT ;  /* 0x000000060300720c */ /* 0x000fe20003f46270 */
[----:B--2---:R-:W-:-:S12]  /*eae0*/  IMAD.MOV.U32 R3, RZ, RZ, R20 ;  /* 0x000000ffff037224 */ /* 0x004fd800078e0014 */
        /* <DEDUP_REMOVED lines=8> */
[----:B------:R0:W-:Y:S02]  /*eb70*/  LDGSTS.E.BYPASS.LTC128B.128 [R9+0x1dc00], desc[UR4][R2.64+0x80], !P0 ;  /* 0x1dc0008002097fae */ /* 0x0001e4000c101d44 */
.L_x_6298:
[----:B------:R-:W-:Y:S05]  /*eb80*/  BSYNC B0 ;  /* 0x0000000000007941 */ /* 0x000fea0003800000 */
.L_x_6297:
[----:B------:R-:W-:Y:S01]  /*eb90*/  NOP ;  /* 0x0000000000007918 */ /* 0x000fe20000000000 */
[----:B------:R-:W-:Y:S01]  /*eba0*/  SYNCS.ARRIVE.TRANS64.RED.A0T1 RZ, [UR38+0x34800], RZ ;  /* 0x034800ffffff79a7 */ /* 0x000fe20008200426 */
[----:B------:R-:W-:Y:S01]  /*ebb0*/  IMAD.MOV.U32 R0, RZ, RZ, 0x1 ;  /* 0x00000001ff007424 */ /* 0x000fe200078e00ff */
[----:B------:R-:W-:Y:S04]  /*ebc0*/  ARRIVES.LDGSTSBAR.64.TRANSCNT [UR38+0x34800] ;  /* 0x03480000ff0079b0 */ /* 0x000fe80008000aa6 */
[----:B------:R-:W-:Y:S01]  /*ebd0*/  SHF.L.U32 R0, R0, 0x1f, RZ ;  /* 0x0000001f00007819 */ /* 0x000fe200000006ff */
[----:B------:R-:W-:Y:S01]  /*ebe0*/  NOP ;  /* 0x0000000000007918 */ /* 0x000fe20000000000 */
[----:B0-----:R-:W2:Y:S01]  /*ebf0*/  LDL.LU R3, [R1+0x4] ;  /* 0x0000040001037983 */ /* 0x001ea20000300800 */
[----:B------:R-:W-:Y:S01]  /*ec00*/  SYNCS.ARRIVE.TRANS64.A1T0 RZ, [UR38+0x34800], RZ ;  /* 0x034800ffffff79a7 */ /* 0x000fe20008100026 */
[----:B------:R-:W0:Y:S01]  /*ec10*/  SYNCS.PHASECHK.TRANS64.TRYWAIT P0, [UR38+0x34820], R0 ;  /* 0x03482000ff0075a7 */ /* 0x000e220008000166 */
[----:B--2---:R-:W-:-:S05]  /*ec20*/  VIADD R6, R3, 0xfffffffe ;  /* 0xfffffffe03067836 */ /* 0x004fca0000000000 */
[----:B------:R-:W-:Y:S01]  /*ec30*/  ISETP.GE.AND P1, PT, R6, UR39, PT ;  /* 0x0000002706007c0c */ /* 0x000fe2000bf26270 */
[----:B0-----:R-:W-:-:S12]  /*ec40*/  @!P0 BRA `(.L_x_6299) ;  /* 0x0000002c009c8947 */ /* 0x001fd80003800000 */
.L_x_6388:
[----:B------:R-:W-:Y:S02]  /*ec50*/  IMAD.MOV.U32 R10, RZ, RZ, 0x1 ;  /* 0x00000001ff0a7424 */ /* 0x000fe400078e00ff */
[----:B0-----:R-:W-:Y:S01]  /*ec60*/  IMAD.MOV.U32 R0, RZ, RZ, RZ ;  /* 0x000000ffff007224 */ /* 0x001fe200078e00ff */
        /* <DEDUP_REMOVED lines=26> */
.L_x_6332:
        /* <DEDUP_REMOVED lines=28> */
.L_x_6304:
[----:B------:R-:W1:Y:S01]  /*efd0*/  S2R R2, SR_TID.X ;  /* 0x0000000000027919 */ /* 0x000e620000002100 */
[----:B------:R-:W-:Y:S01]  /*efe0*/  BSSY B2, `(.L_x_6305) ;  /* 0x0000006000027945 */ /* 0x000fe20003800000 */
[----:B-1----:R-:W-:Y:S02]  /*eff0*/  LOP3.LUT R3, R2, 0x7f, RZ, 0xc0, !PT ;  /* 0x0000007f02037812 */ /* 0x002fe400078ec0ff */
[----:B------:R-:W-:Y:S02]  /*f000*/  SHF.L.U32 R2, R7, 0x1f, RZ ;  /* 0x0000001f07027819 */ /* 0x000fe400000006ff */
[----:B------:R-:W-:Y:S02]  /*f010*/  ISETP.NE.AND P2, PT, R3, RZ, PT ;  /* 0x000000ff0300720c */ /* 0x000fe40003f45270 */
[----:B------:R-:W1:Y:S02]  /*f020*/  SYNCS.PHASECHK.TRANS64.TRYWAIT P0, [UR38+0x34848], R2 ;  /* 0x03484802ff0075a7 */ /* 0x000e640008000166 */
[----:B-1----:R-:W-:Y:S09]  /*f030*/  @!P0 BRA `(.L_x_6306) ;  /* 0x0000002800b88947 */ /* 0x002ff20003800000 */
.L_x_6389:
[----:B------:R-:W-:Y:S05]  /*f040*/  BSYNC B2 ;  /* 0x0000000000027941 */ /* 0x000fea0003800000 */
.L_x_6305:
[----:B------:R-:W-:Y:S04]  /*f050*/  BSSY B2, `(.L_x_6307) ;  /* 0x0000007000027945 */ /* 0x000fe80003800000 */
[----:B------:R-:W-:Y:S05]  /*f060*/  @P2 BRA `(.L_x_6308) ;  /* 0x0000000000142947 */ /* 0x000fea0003800000 */
[----:B------:R-:W-:Y:S01]  /*f070*/  ISETP.NE.AND P0, PT, R9, RZ, PT ;  /* 0x000000ff0900720c */ /* 0x000fe20003f05270 */
[----:B-1----:R-:W-:-:S04]  /*f080*/  IMAD.MOV.U32 R3, RZ, RZ, 0xb000 ;  /* 0x0000b000ff037424 */ /* 0x002fc800078e00ff */
[----:B------:R2:W-:Y:S08]  /*f090*/  SYNCS.ARRIVE.TRANS64 RZ, [UR38+0x34838], R3 ;  /* 0x03483803ffff79a7 */ /* 0x0005f00008000026 */
[----:B--2---:R-:W-:Y:S05]  /*f0a0*/  @!P0 BRA `(.L_x_6308) ;  /* 0x0000000000048947 */ /* 0x004fea0003800000 */
[----:B------:R-:W-:Y:S01]  /*f0b0*/  BPT.TRAP 0x1 ;  /* 0x000000040000795c */ /* 0x000fe20000300000 */
.L_x_6308:
[----:B------:R-:W-:Y:S05]  /*f0c0*/  BSYNC B2 ;  /* 0x0000000000027941 */ /* 0x000fea0003800000 */
.L_x_6307:
        /* <DEDUP_REMOVED lines=11> */
.L_x_6309:
        /* <DEDUP_REMOVED lines=13> */
.L_x_6310:
        /* <DEDUP_REMOVED lines=12> */
.L_x_6390:
[----:B------:R-:W-:Y:S05]  /*f310*/  BSYNC B2 ;  /* 0x0000000000027941 */ /* 0x000fea0003800000 */
.L_x_6311:
        /* <DEDUP_REMOVED lines=9> */
.L_x_6314:
[----:B------:R-:W-:Y:S05]  /*f3b0*/  BSYNC B2 ;  /* 0x0000000000027941 */ /* 0x000fea0003800000 */
.L_x_6313:
        /* <DEDUP_REMOVED lines=10> */
.L_x_6315:
        /* <DEDUP_REMOVED lines=13> */
.L_x_6316:
        /* <DEDUP_REMOVED lines=10> */
.L_x_6303:
[----:B------:R-:W-:Y:S05]  /*f5d0*/  BSYNC B1 ;  /* 0x0000000000017941 */ /* 0x000fea0003800000 */
.L_x_6302:
        /* <DEDUP_REMOVED lines=27> */
.L_x_6319:
[----:B------:R-:W1:Y:S01]  /*f790*/  S2R R2, SR_TID.X ;  /* 0x0000000000027919 */ /* 0x000e620000002100 */
[----:B------:R-:W-:Y:S01]  /*f7a0*/  BSSY B2, `(.L_x_6320) ;  /* 0x0000006000027945 */ /* 0x000fe20003800000 */
[----:B-1----:R-:W-:Y:S02]  /*f7b0*/  LOP3.LUT R3, R2, 0x7f, RZ, 0xc0, !PT ;  /* 0x0000007f02037812 */ /* 0x002fe400078ec0ff */
[----:B------:R-:W-:Y:S02]  /*f7c0*/  SHF.L.U32 R2, R10, 0x1f, RZ ;  /* 0x0000001f0a027819 */ /* 0x000fe400000006ff */
[----:B------:R-:W-:Y:S02]  /*f7d0*/  ISETP.NE.AND P2, PT, R3, RZ, PT ;  /* 0x000000ff0300720c */ /* 0x000fe40003f45270 */
[----:B------:R-:W1:Y:S02]  /*f7e0*/  SYNCS.PHASECHK.TRANS64.TRYWAIT P0, [UR38+0x34840], R2 ;  /* 0x03484002ff0075a7 */ /* 0x000e640008000166 */
[----:B-1----:R-:W-:Y:S09]  /*f7f0*/  @!P0 BRA `(.L_x_6321) ;  /* 0x0000002000f88947 */ /* 0x002ff20003800000 */
.L_x_6391:
[----:B------:R-:W-:Y:S05]  /*f800*/  BSYNC B2 ;  /* 0x0000000000027941 */ /* 0x000fea0003800000 */
.L_x_6320:
[----:B------:R-:W-:Y:S04]  /*f810*/  BSSY B2, `(.L_x_6322) ;  /* 0x0000007000027945 */ /* 0x000fe80003800000 */
[----:B------:R-:W-:Y:S05]  /*f820*/  @P2 BRA `(.L_x_6323) ;  /* 0x0000000000142947 */ /* 0x000fea0003800000 */
[----:B------:R-:W-:Y:S01]  /*f830*/  ISETP.NE.AND P0, PT, R9, RZ, PT ;  /* 0x000000ff0900720c */ /* 0x000fe20003f05270 */
[----:B-1----:R-:W-:-:S04]  /*f840*/  IMAD.MOV.U32 R2, RZ, RZ, 0xb000 ;  /* 0x0000b000ff027424 */ /* 0x002fc800078e00ff */
[----:B------:R2:W-:Y:S08]  /*f850*/  SYNCS.ARRIVE.TRANS64 RZ, [UR38+0x34830], R2 ;  /* 0x03483002ffff79a7 */ /* 0x0005f00008000026 */
[----:B--2---:R-:W-:Y:S05]  /*f860*/  @!P0 BRA `(.L_x_6323) ;  /* 0x0000000000048947 */ /* 0x004fea0003800000 */
[----:B------:R-:W-:Y:S01]  /*f870*/  BPT.TRAP 0x1 ;  /* 0x000000040000795c */ /* 0x000fe20000300000 */
.L_x_6323:
[----:B------:R-:W-:Y:S05]  /*f880*/  BSYNC B2 ;  /* 0x0000000000027941 */ /* 0x000fea0003800000 */
.L_x_6322:
        /* <DEDUP_REMOVED lines=11> */
.L_x_6324:
        /* <DEDUP_REMOVED lines=14> */
.L_x_6325:
        /* <DEDUP_REMOVED lines=12> */
.L_x_6392:
[----:B------:R-:W-:Y:S05]  /*fae0*/  BSYNC B2 ;  /* 0x0000000000027941 */ /* 0x000fea0003800000 */
.L_x_6326:
        /* <DEDUP_REMOVED lines=9> */
.L_x_6329:
[----:B------:R-:W-:Y:S05]  /*fb80*/  BSYNC B2 ;  /* 0x0000000000027941 */ /* 0x000fea0003800000 */
.L_x_6328:
        /* <DEDUP_REMOVED lines=10> */
.L_x_6330:
        /* <DEDUP_REMOVED lines=13> */
.L_x_6331:
        /* <DEDUP_REMOVED lines=10> */
.L_x_6318:
[----:B------:R-:W-:Y:S05]  /*fda0*/  BSYNC B1 ;  /* 0x0000000000017941 */ /* 0x000fea0003800000 */
.L_x_6317:
[----:B------:R-:W-:Y:S02]  /*fdb0*/  VIADD R6, R6, 0xfffffffe ;  /* 0xfffffffe06067836 */ /* 0x000fe40000000000 */
[----:B------:R-:W-:Y:S01]  /*fdc0*/  IMAD.MOV.U32 R7, RZ, RZ, R10 ;  /* 0x000000ffff077224 */ /* 0x000fe200078e000a */
[----:B------:R-:W-:Y:S06]  /*fdd0*/  @P1 BRA `(.L_x_6332) ;  /* 0xfffffff0000c1947 */ /* 0x000fec000383ffff */
[----:B------:R-:W-:Y:S05]  /*fde0*/  BSYNC B0 ;  /* 0x0000000000007941 */ /* 0x000fea0003800000 */
.L_x_6301:
        /* <DEDUP_REMOVED lines=29> */
.L_x_6334:
[----:B------:R-:W1:Y:S01]  /*ffc0*/  S2R R2, SR_TID.X ;  /* 0x0000000000027919 */ /* 0x000e620000002100 */
[----:B------:R-:W-:Y:S01]  /*ffd0*/  BSSY B1, `(.L_x_6335) ;  /* 0x0000006000017945 */ /* 0x000fe20003800000 */
[----:B-1----:R-:W-:Y:S02]  /*ffe0*/  LOP3.LUT R3, R2, 0x7f, RZ, 0xc0, !PT ;  /* 0x0000007f02037812 */ /* 0x002fe400078ec0ff */
[----:B------:R-:W-:Y:S02]  /*fff0*/  SHF.L.U32 R2, R10, 0x1f, RZ ;  /* 0x0000001f0a027819 */ /* 0x000fe400000006ff */
[----:B------:R-:W-:Y:S02]  /*10000*/  ISETP.NE.AND P1, PT, R3, RZ, PT ;  /* 0x000000ff0300720c */ /* 0x000fe40003f25270 */
[----:B------:R-:W1:Y:S02]  /*10010*/  SYNCS.PHASECHK.TRANS64.TRYWAIT P0, [UR38+0x34848], R2 ;  /* 0x03484802ff0075a7 */ /* 0x000e640008000166 */
[----:B-1----:R-:W-:Y:S09]  /*10020*/  @!P0 BRA `(.L_x_6336) ;  /* 0x0000001c001c8947 */ /* 0x002ff20003800000 */
.L_x_6393:
[----:B------:R-:W-:Y:S05]  /*10030*/  BSYNC B1 ;  /* 0x0000000000017941 */ /* 0x000fea0003800000 */
.L_x_6335:
[----:B------:R-:W-:Y:S04]  /*10040*/  BSSY B1, `(.L_x_6337) ;  /* 0x0000007000017945 */ /* 0x000fe80003800000 */
[----:B------:R-:W-:Y:S05]  /*10050*/  @P1 BRA `(.L_x_6338) ;  /* 0x0000000000141947 */ /* 0x000fea0003800000 */
[----:B------:R-:W-:Y:S01]  /*10060*/  ISETP.NE.AND P0, PT, R9, RZ, PT ;  /* 0x000000ff0900720c */ /* 0x000fe20003f05270 */
[----:B-1----:R-:W-:-:S04]  /*10070*/  IMAD.MOV.U32 R3, RZ, RZ, 0xb000 ;  /* 0x0000b000ff037424 */ /* 0x002fc800078e00ff */
[----:B------:R2:W-:Y:S08]  /*10080*/  SYNCS.ARRIVE.TRANS64 RZ, [UR38+0x34838], R3 ;  /* 0x03483803ffff79a7 */ /* 0x0005f00008000026 */
[----:B--2---:R-:W-:Y:S05]  /*10090*/  @!P0 BRA `(.L_x_6338) ;  /* 0x0000000000048947 */ /* 0x004fea0003800000 */
[----:B------:R-:W-:Y:S01]  /*100a0*/  BPT.TRAP 0x1 ;  /* 0x000000040000795c */ /* 0x000fe20000300000 */
.L_x_6338:
[----:B------:R-:W-:Y:S05]  /*100b0*/  BSYNC B1 ;  /* 0x0000000000017941 */ /* 0x000fea0003800000 */
.L_x_6337:
        /* <DEDUP_REMOVED lines=11> */
.L_x_6339:
        /* <DEDUP_REMOVED lines=14> */
.L_x_6340:
        /* <DEDUP_REMOVED lines=11> */
.L_x_6394:
[----:B------:R-:W-:Y:S05]  /*10300*/  BSYNC B1 ;  /* 0x0000000000017941 */ /* 0x000fea0003800000 */
.L_x_6341:
        /* <DEDUP_REMOVED lines=9> */
.L_x_6344:
[----:B------:R-:W-:Y:S05]  /*103a0*/  BSYNC B1 ;  /* 0x0000000000017941 */ /* 0x000fea0003800000 */
.L_x_6343:
        /* <DEDUP_REMOVED lines=10> */
.L_x_6345:
        /* <DEDUP_REMOVED lines=13> */
.L_x_6346:
        /* <DEDUP_REMOVED lines=10> */
.L_x_6333:
[----:B------:R-:W-:Y:S05]  /*105c0*/  BSYNC B0 ;  /* 0x0000000000007941 */ /* 0x000fea0003800000 */
.L_x_6300:
        /* <DEDUP_REMOVED lines=11> */
.L_x_6395:
[----:B------:R-:W-:Y:S05]  /*10680*/  BSYNC B1 ;  /* 0x0000000000017941 */ /* 0x000fea0003800000 */
.L_x_6349:
        /* <DEDUP_REMOVED lines=8> */
.L_x_6352:
[----:B------:R-:W-:Y:S05]  /*10710*/  BSYNC B1 ;  /* 0x0000000000017941 */ /* 0x000fea0003800000 */
.L_x_6351:
        /* <DEDUP_REMOVED lines=13> */
.L_x_6353:
        /* <DEDUP_REMOVED lines=13> */
.L_x_6354:
        /* <DEDUP_REMOVED lines=8> */
.L_x_6348:
[----:B------:R-:W-:Y:S05]  /*10940*/  BSYNC B0 ;  /* 0x0000000000007941 */ /* 0x000fea0003800000 */
.L_x_6347:
[----:B------:R-:W-:-:S05]  /*10950*/  VIADD R0, R0, 0x1 ;  /* 0x0000000100007836 */ /* 0x000fca0000000000 */
[----:B------:R-:W-:-:S04]  /*10960*/  ISETP.NE.AND P0, PT, R0, 0x2, PT ;  /* 0x000000020000780c */ /* 0x000fc80003f05270 */
[----:B0-----:R-:W-:Y:S02]  /*10970*/  SEL R3, RZ, 0x1, P0 ;  /* 0x00000001ff037807 */ /* 0x001fe40000000000 */
[----:B------:R-:W-:Y:S02]  /*10980*/  SEL R0, R0, RZ, P0 ;  /* 0x000000ff00007207 */ /* 0x000fe40000000000 */
[----:B------:R-:W-:Y:S01]  /*10990*/  LOP3.LUT R10, R10, R3, RZ, 0x3c, !PT ;  /* 0x000000030a0a7212 */ /* 0x000fe200078e3cff */
[----:B------:R-:W-:-:S07]  /*109a0*/  IMAD.MOV.U32 R3, RZ, RZ, RZ ;  /* 0x000000ffff037224 */ /* 0x000fce00078e00ff */
.L_x_6284:
[----:B------:R-:W0:Y:S01]  /*109b0*/  S2R R5, SR_CgaCtaId ;  /* 0x0000000000057919 */ /* 0x000e220000008800 */
[----:B------:R-:W-:Y:S02]  /*109c0*/  MOV R2, 0x400 ;  /* 0x0000040000027802 */ /* 0x000fe40000000f00 */
[----:B------:R-:W-:Y:S02]  /*109d0*/  SHF.L.U32 R3, R3, 0x1f, RZ ;  /* 0x0000001f03037819 */ /* 0x000fe400000006ff */
[----:B0-----:R-:W-:-:S04]  /*109e0*/  LEA R2, R5, R2, 0x18 ;  /* 0x0000000205027211 */ /* 0x001fc800078ec0ff */
[----:B------:R-:W0:Y:S02]  /*109f0*/  SYNCS.PHASECHK.TRANS64.TRYWAIT P0, [R2+URZ+0x34820], R3 ;  /* 0x03482003020075a7 */ /* 0x000e24000800017f */
[----:B0-----:R-:W-:Y:S05]  /*10a00*/  @!P0 BRA `(.L_x_6355) ;  /* 0x0000001000e88947 */ /* 0x001fea0003800000 */
.L_x_6396:
[----:B------:R-:W-:-:S03]  /*10a10*/  UMOV UR4, 0xffffffff ;  /* 0xffffffff00047882 */ /* 0x000fc60000000000 */
[----:B------:R-:W-:Y:S05]  /*10a20*/  BRA.DIV UR4, `(.L_x_6356) ;  /* 0x0000001204f47947 */ /* 0x000fea000b800000 */
[----:B0-----:R-:W0:Y:S02]  /*10a30*/  S2R R3, SR_TID.X ;  /* 0x0000000000037919 */ /* 0x001e240000002100 */
[----:B0-----:R-:W-:-:S04]  /*10a40*/  SHF.R.U32.HI R3, RZ, 0x5, R3 ;  /* 0x00000005ff037819 */ /* 0x001fc80000011603 */
[----:B------:R-:W-:-:S05]  /*10a50*/  LOP3.LUT R3, R3, 0x3, RZ, 0xc0, !PT ;  /* 0x0000000303037812 */ /* 0x000fca00078ec0ff */
[----:B------:R0:W1:Y:S02]  /*10a60*/  SHFL.IDX PT, R14, R3, RZ, 0x1f ;  /* 0x00001fff030e7589 */ /* 0x00006400000e0000 */
.L_x_6399:
[----:B-1----:R-:W-:-:S13]  /*10a70*/  ISETP.NE.AND P0, PT, R14, RZ, PT ;  /* 0x000000ff0e00720c */ /* 0x002fda0003f05270 */
[----:B------:R-:W-:Y:S05]  /*10a80*/  @P0 BRA `(.L_x_6256) ;  /* 0x0000000000900947 */ /* 0x000fea0003800000 */
[----:B------:R-:W-:-:S03]  /*10a90*/  UMOV UR4, 0xffffffff ;  /* 0xffffffff00047882 */ /* 0x000fc60000000000 */
[----:B------:R-:W-:Y:S05]  /*10aa0*/  BRA.DIV UR4, `(.L_x_6357) ;  /* 0x0000001604087947 */ /* 0x000fea000b800000 */
[----:B------:R-:W-:-:S13]  /*10ab0*/  ELECT P6, URZ, PT ;  /* 0x00000000003f782f */ /* 0x000fda00038c0000 */
.L_x_6402:
        /* <DEDUP_REMOVED lines=8> */
.L_x_6358:
        /* <DEDUP_REMOVED lines=12> */
.L_x_6403:
[----:B------:R-:W1:Y:S02]  /*10c00*/  SYNCS.PHASECHK.TRANS64.TRYWAIT P0, [R8+URZ], R5 ;  /* 0x00000005080075a7 */ /* 0x000e64000800017f */
[----:B-1----:R-:W-:Y:S05]  /*10c10*/  @!P0 BRA `(.L_x_6360) ;  /* 0x0000001000e08947 */ /* 0x002fea0003800000 */
.L_x_6404:
[----:B------:R-:W-:Y:S05]  /*10c20*/  @!P2 BRA `(.L_x_6361) ;  /* 0x000000000004a947 */ /* 0x000fea0003800000 */
[----:B------:R-:W-:Y:S01]  /*10c30*/  BPT.TRAP 0x1 ;  /* 0x000000040000795c */ /* 0x000fe20000300000 */
.L_x_6361:
[----:B------:R-:W-:-:S04]  /*10c40*/  VIADD R3, R2, 0x34860 ;  /* 0x0003486002037836 */ /* 0x000fc80000000000 */
[----:B0-----:R-:W-:-:S04]  /*10c50*/  IMAD R7, R0, 0x8, R3 ;  /* 0x0000000800077824 */ /* 0x001fc800078e0203 */
[----:B------:R-:W0:Y:S02]  /*10c60*/  SYNCS.PHASECHK.TRANS64.TRYWAIT P0, [R7+URZ], R4 ;  /* 0x00000004070075a7 */ /* 0x000e24000800017f */
[----:B0-----:R-:W-:Y:S05]  /*10c70*/  @!P0 BRA `(.L_x_6362) ;  /* 0x0000001000dc8947 */ /* 0x001fea0003800000 */
.L_x_6405:
[----:B------:R-:W-:-:S07]  /*10c80*/  IMAD R6, R6, 0x8, R3 ;  /* 0x0000000806067824 */ /* 0x000fce00078e0203 */
.L_x_6363:
[----:B--2---:R2:W3:Y:S02]  /*10c90*/  SYNCS.PHASECHK.TRANS64.TRYWAIT P0, [R6+URZ], R5 ;  /* 0x00000005060075a7 */ /* 0x0044e4000800017f */
[----:B---3--:R-:W-:Y:S05]  /*10ca0*/  @!P0 NANOSLEEP.SYNCS 0x989680 ;  /* 0x009896800000895d */ /* 0x008fea0003900000 */
[----:B------:R-:W3:Y:S02]  /*10cb0*/  @!P0 SYNCS.PHASECHK.TRANS64 P0, [R6+URZ], R5 ;  /* 0x00000005060085a7 */ /* 0x000ee4000800007f */
[----:B---3--:R-:W-:Y:S05]  /*10cc0*/  @!P0 BRA `(.L_x_6363) ;  /* 0xfffffffc00f08947 */ /* 0x008fea000383ffff */
.L_x_6256:
[----:B------:R-:W-:Y:S05]  /*10cd0*/  BSYNC B6 ;  /* 0x0000000000067941 */ /* 0x000fea0003800000 */
.L_x_6253:
[----:B------:R-:W-:Y:S05]  /*10ce0*/  EXIT ;  /* 0x000000000000794d */ /* 0x000fea0003800000 */
.L_x_6260:
[----:B------:R-:W-:-:S13]  /*10cf0*/  R2UR UR4, R16 ;  /* 0x00000000100472ca */ /* 0x000fda00000e0000 */
[----:B0-----:R-:W-:-:S04]  /*10d00*/  IMAD.U32 R3, RZ, RZ, UR4 ;  /* 0x00000004ff037e24 */ /* 0x001fc8000f8e00ff */
[----:B------:R0:W1:Y:S03]  /*10d10*/  SYNCS.PHASECHK.TRANS64.TRYWAIT P0, [R3+URZ+0x34800], R0 ;  /* 0x03480000030075a7 */ /* 0x000066000800017f */
[----:B-1----:R-:W-:Y:S05]  /*10d20*/  @!P0 NANOSLEEP.SYNCS 0x989680 ;  /* 0x009896800000895d */ /* 0x002fea0003900000 */
[----:B------:R-:W1:Y:S02]  /*10d30*/  @!P0 SYNCS.PHASECHK.TRANS64 P0, [R3+URZ+0x34800], R0 ;  /* 0x03480000030085a7 */ /* 0x000e64000800007f */
[----:B-1----:R-:W-:Y:S05]  /*10d40*/  @!P0 BRA `(.L_x_6260) ;  /* 0xfffffffc00e88947 */ /* 0x002fea000383ffff */
[----:B------:R-:W-:Y:S05]  /*10d50*/  BRA `(.L_x_6364) ;  /* 0xffffff04008c7947 */ /* 0x000fea000383ffff */
.L_x_6264:
[----:B------:R-:W-:-:S13]  /*10d60*/  R2UR UR4, R16 ;  /* 0x00000000100472ca */ /* 0x000fda00000e0000 */
[----:B0-----:R-:W-:-:S04]  /*10d70*/  IMAD.U32 R3, RZ, RZ, UR4 ;  /* 0x00000004ff037e24 */ /* 0x001fc8000f8e00ff */
[----:B------:R0:W2:Y:S03]  /*10d80*/  SYNCS.PHASECHK.TRANS64.TRYWAIT P2, [R3+URZ+0x34830], R0 ;  /* 0x03483000030075a7 */ /* 0x0000a6000804017f */
[----:B--2---:R-:W-:Y:S05]  /*10d90*/  @!P2 NANOSLEEP.SYNCS 0x989680 ;  /* 0x009896800000a95d */ /* 0x004fea0003900000 */
[----:B------:R-:W2:Y:S02]  /*10da0*/  @!P2 SYNCS.PHASECHK.TRANS64 P2, [R3+URZ+0x34830], R0 ;  /* 0x034830000300a5a7 */ /* 0x000ea4000804007f */
[----:B--2---:R-:W-:Y:S05]  /*10db0*/  @!P2 BRA `(.L_x_6264) ;  /* 0xfffffffc00e8a947 */ /* 0x004fea000383ffff */
[----:B------:R-:W-:Y:S05]  /*10dc0*/  BRA `(.L_x_6263) ;  /* 0xffffff0400bc7947 */ /* 0x000fea000383ffff */
.L_x_6269:
[----:B-1----:R1:W2:Y:S02]  /*10dd0*/  SYNCS.PHASECHK.TRANS64.TRYWAIT P2, [R5+URZ+0x34830], R4 ;  /* 0x03483004050075a7 */ /* 0x0022a4000804017f */
[----:B--2---:R-:W-:Y:S05]  /*10de0*/  @!P2 NANOSLEEP.SYNCS 0x989680 ;  /* 0x009896800000a95d */ /* 0x004fea0003900000 */
[----:B------:R-:W2:Y:S02]  /*10df0*/  @!P2 SYNCS.PHASECHK.TRANS64 P2, [R5+URZ+0x34830], R4 ;  /* 0x034830040500a5a7 */ /* 0x000ea4000804007f */
[----:B--2---:R-:W-:Y:S05]  /*10e00*/  @!P2 BRA `(.L_x_6269) ;  /* 0xfffffffc00f0a947 */ /* 0x004fea000383ffff */
[----:B------:R-:W-:Y:S05]  /*10e10*/  BRA `(.L_x_6266) ;  /* 0xffffff5400b47947 */ /* 0x000fea000383ffff */
.L_x_6273:
[----:B-1----:R-:W-:-:S04]  /*10e20*/  IMAD.U32 R5, RZ, RZ, UR6 ;  /* 0x00000006ff057e24 */ /* 0x002fc8000f8e00ff */
[----:B------:R1:W2:Y:S03]  /*10e30*/  SYNCS.PHASECHK.TRANS64.TRYWAIT P2, [R5+URZ+0x34850], R4 ;  /* 0x03485004050075a7 */ /* 0x0002a6000804017f */
[----:B--2---:R-:W-:Y:S05]  /*10e40*/  @!P2 NANOSLEEP.SYNCS 0x989680 ;  /* 0x009896800000a95d */ /* 0x004fea0003900000 */
[----:B------:R-:W2:Y:S02]  /*10e50*/  @!P2 SYNCS.PHASECHK.TRANS64 P2, [R5+URZ+0x34850], R4 ;  /* 0x034850040500a5a7 */ /* 0x000ea4000804007f */
[----:B--2---:R-:W-:Y:S05]  /*10e60*/  @!P2 BRA `(.L_x_6273) ;  /* 0xfffffffc00eca947 */ /* 0x004fea000383ffff */
[----:B------:R-:W-:Y:S05]  /*10e70*/  BRA `(.L_x_6270) ;  /* 0xffffff7c00187947 */ /* 0x000fea000383ffff */
.L_x_6278:
[----:B-1----:R1:W2:Y:S02]  /*10e80*/  SYNCS.PHASECHK.TRANS64.TRYWAIT P0, [R11+URZ+0x34850], R2 ;  /* 0x034850020b0075a7 */ /* 0x0022a4000800017f */
[----:B--2---:R-:W-:Y:S05]  /*10e90*/  @!P0 NANOSLEEP.SYNCS 0x989680 ;  /* 0x009896800000895d */ /* 0x004fea0003900000 */
[----:B------:R-:W2:Y:S02]  /*10ea0*/  @!P0 SYNCS.PHASECHK.TRANS64 P0, [R11+URZ+0x34850], R2 ;  /* 0x034850020b0085a7 */ /* 0x000ea4000800007f */
[----:B--2---:R-:W-:Y:S05]  /*10eb0*/  @!P0 BRA `(.L_x_6278) ;  /* 0xfffffffc00f08947 */ /* 0x004fea000383ffff */
[----:B------:R-:W-:Y:S05]  /*10ec0*/  BRA `(.L_x_6277) ;  /* 0xffffff9c00fc7947 */ /* 0x000fea000383ffff */
.L_x_6289:
[----:B------:R-:W-:Y:S02]  /*10ed0*/  IMAD.MOV.U32 R13, RZ, RZ, R0 ;  /* 0x000000ffff0d7224 */ /* 0x000fe400078e0000 */
[----:B------:R-:W-:Y:S02]  /*10ee0*/  IMAD.MOV.U32 R12, RZ, RZ, RZ ;  /* 0x000000ffff0c7224 */ /* 0x000fe400078e00ff */
[----:B------:R-:W-:Y:S02]  /*10ef0*/  IMAD.MOV.U32 R11, RZ, RZ, 0x1f ;  /* 0x0000001fff0b7424 */ /* 0x000fe400078e00ff */
[----:B------:R-:W-:-:S07]  /*10f00*/  IMAD.MOV.U32 R15, RZ, RZ, -0x1 ;  /* 0xffffffffff0f7424 */ /* 0x000fce00078e00ff */
[----:B0-----:R-:W-:Y:S05]  /*10f10*/  WARPSYNC.COLLECTIVE R15, `(.L_x_6365) ;  /* 0x000000000f087348 */ /* 0x001fea0003c00000 */
[----:B------:R1:W2:Y:S02]  /*10f20*/  SHFL.IDX P6, R14, R13, R12, R11 ;  /* 0x0000000c0d0e7389 */ /* 0x0002a400000c000b */
[----:B012---:R-:W-:Y:S01]  /*10f30*/  ENDCOLLECTIVE ;  /* 0x000000000000791b */ /* 0x007fe20003800000 */
.L_x_6365:
[----:B------:R-:W-:Y:S05]  /*10f40*/  BRA `(.L_x_6366) ;  /* 0xffffffcc00587947 */ /* 0x000fea000383ffff */
.L_x_6291:
[----:B------:R-:W-:Y:S01]  /*10f50*/  BSSY B0, `(.L_x_6367) ;  /* 0x0000006000007945 */ /* 0x000fe20003800000 */
[----:B------:R-:W-:-:S07]  /*10f60*/  IMAD.MOV.U32 R15, RZ, RZ, -0x1 ;  /* 0xffffffffff0f7424 */ /* 0x000fce00078e00ff */
[----:B01----:R-:W-:Y:S05]  /*10f70*/  WARPSYNC.COLLECTIVE R15, `(.L_x_6368) ;  /* 0x000000000f0c7348 */ /* 0x003fea0003c00000 */
[----:B------:R-:W-:Y:S02]  /*10f80*/  ELECT P6, UR62, PT ;  /* 0x00000000003e782f */ /* 0x000fe400038c0000 */
[----:B------:R-:W-:Y:S01]  /*10f90*/  MOV R14, UR62 ;  /* 0x0000003e000e7c02 */ /* 0x000fe20008000f00 */
[----:B01----:R-:W-:Y:S10]  /*10fa0*/  ENDCOLLECTIVE ;  /* 0x000000000000791b */ /* 0x003ff40003800000 */
.L_x_6368:
[----:B------:R-:W-:Y:S05]  /*10fb0*/  BSYNC B0 ;  /* 0x0000000000007941 */ /* 0x000fea0003800000 */
.L_x_6367:
[----:B------:R-:W-:Y:S05]  /*10fc0*/  BRA `(.L_x_6369) ;  /* 0xffffffcc00587947 */ /* 0x000fea000383ffff */
.L_x_6293:
[----:B-1----:R-:W-:-:S04]  /*10fd0*/  IMAD.U32 R3, RZ, RZ, UR38 ;  /* 0x00000026ff037e24 */ /* 0x002fc8000f8e00ff */
[----:B------:R1:W3:Y:S03]  /*10fe0*/  SYNCS.PHASECHK.TRANS64.TRYWAIT P0, [R3+URZ+0x34840], R0 ;  /* 0x03484000030075a7 */ /* 0x0002e6000800017f */
[----:B---3--:R-:W-:Y:S05]  /*10ff0*/  @!P0 NANOSLEEP.SYNCS 0x989680 ;  /* 0x009896800000895d */ /* 0x008fea0003900000 */
[----:B------:R-:W3:Y:S02]  /*11000*/  @!P0 SYNCS.PHASECHK.TRANS64 P0, [R3+URZ+0x34840], R0 ;  /* 0x03484000030085a7 */ /* 0x000ee4000800007f */
[----:B---3--:R-:W-:Y:S05]  /*11010*/  @!P0 BRA `(.L_x_6293) ;  /* 0xfffffffc00ec8947 */ /* 0x008fea000383ffff */
[----:B------:R-:W-:Y:S05]  /*11020*/  BRA `(.L_x_6370) ;  /* 0xffffffcc00b47947 */ /* 0x000fea000383ffff */
.L_x_6296:
        /* <DEDUP_REMOVED lines=9> */
.L_x_6371:
[----:B------:R-:W-:Y:S02]  /*110c0*/  IMAD.MOV.U32 R13, RZ, RZ, R0 ;  /* 0x000000ffff0d7224 */ /* 0x000fe400078e0000 */
[----:B------:R-:W-:-:S07]  /*110d0*/  IMAD.MOV.U32 R2, RZ, RZ, R14 ;  /* 0x000000ffff027224 */ /* 0x000fce00078e000e */
[----:B------:R-:W-:Y:S05]  /*110e0*/  WARPSYNC.COLLECTIVE R15, `(.L_x_6372) ;  /* 0x000000000f087348 */ /* 0x000fea0003c00000 */
[----:B------:R0:W1:Y:S02]  /*110f0*/  SHFL.IDX P6, R14, R13, R12, R11 ;  /* 0x0000000c0d0e7389 */ /* 0x00006400000c000b */
[----:B01----:R-:W-:Y:S01]  /*11100*/  ENDCOLLECTIVE ;  /* 0x000000000000791b */ /* 0x003fe20003800000 */
.L_x_6372:
        /* <DEDUP_REMOVED lines=14> */
[----:B------:R0:W-:Y:S01]  /*111f0*/  @!P2 LDGSTS.E.BYPASS.LTC128B.128 [R21+0x1a400], desc[UR6][R2.64+0x80], !P0 ;  /* 0x1a4000800215afae */ /* 0x0001e2000c101d46 */
[----:B------:R-:W-:-:S13]  /*11200*/  ISETP.GE.AND P2, PT, R5, R6, PT ;  /* 0x000000060500720c */ /* 0x000fda0003f46270 */
[----:B0-----:R-:W-:Y:S05]  /*11210*/  WARPSYNC.COLLECTIVE R15, `(.L_x_6373) ;  /* 0x000000000f087348 */ /* 0x001fea0003c00000 */
[----:B------:R1:W2:Y:S02]  /*11220*/  SHFL.IDX P6, R14, R13, R12, R11 ;  /* 0x0000000c0d0e7389 */ /* 0x0002a400000c000b */
[----:B012---:R-:W-:Y:S01]  /*11230*/  ENDCOLLECTIVE ;  /* 0x000000000000791b */ /* 0x007fe20003800000 */
.L_x_6373:
[----:B------:R-:W-:Y:S01]  /*11240*/  VIADD R3, R8, 0x20 ;  /* 0x0000002008037836 */ /* 0x000fe20000000000 */
[----:B------:R-:W-:Y:S01]  /*11250*/  @!P2 LEA R20, R9, UR38, 0x1 ;  /* 0x000000260914ac11 */ /* 0x000fe2000f8e08ff */
[----:B------:R-:W-:Y:S02]  /*11260*/  IMAD.MOV.U32 R13, RZ, RZ, R0 ;  /* 0x000000ffff0d7224 */ /* 0x000fe400078e0000 */
[----:B------:R-:W-:-:S07]  /*11270*/  IMAD.MOV.U32 R4, RZ, RZ, R14 ;  /* 0x000000ffff047224 */ /* 0x000fce00078e000e */
[----:B------:R-:W-:Y:S05]  /*11280*/  WARPSYNC.COLLECTIVE R15, `(.L_x_6374) ;  /* 0x000000000f087348 */ /* 0x000fea0003c00000 */
[----:B------:R0:W1:Y:S02]  /*11290*/  SHFL.IDX P6, R14, R13, R12, R11 ;  /* 0x0000000c0d0e7389 */ /* 0x00006400000c000b */
[----:B01----:R-:W-:Y:S01]  /*112a0*/  ENDCOLLECTIVE ;  /* 0x000000000000791b */ /* 0x003fe20003800000 */
.L_x_6374:
        /* <DEDUP_REMOVED lines=15> */
.L_x_6375:
[----:B------:R-:W-:Y:S01]  /*113a0*/  VIADD R5, R8, 0x30 ;  /* 0x0000003008057836 */ /* 0x000fe20000000000 */
[----:B------:R-:W-:Y:S01]  /*113b0*/  @!P2 LEA R21, R9, UR38, 0x1 ;  /* 0x000000260915ac11 */ /* 0x000fe2000f8e08ff */
[----:B------:R-:W-:Y:S02]  /*113c0*/  IMAD.MOV.U32 R13, RZ, RZ, R0 ;  /* 0x000000ffff0d7224 */ /* 0x000fe400078e0000 */
[----:B------:R-:W-:-:S07]  /*113d0*/  IMAD.MOV.U32 R2, RZ, RZ, R14 ;  /* 0x000000ffff027224 */ /* 0x000fce00078e000e */
[----:B------:R-:W-:Y:S05]  /*113e0*/  WARPSYNC.COLLECTIVE R15, `(.L_x_6376) ;  /* 0x000000000f087348 */ /* 0x000fea0003c00000 */
[----:B------:R0:W1:Y:S02]  /*113f0*/  SHFL.IDX P6, R14, R13, R12, R11 ;  /* 0x0000000c0d0e7389 */ /* 0x00006400000c000b */
[----:B01----:R-:W-:Y:S01]  /*11400*/  ENDCOLLECTIVE ;  /* 0x000000000000791b */ /* 0x003fe20003800000 */
.L_x_6376:
        /* <DEDUP_REMOVED lines=15> */
.L_x_6377:
[----:B------:R-:W-:Y:S01]  /*11500*/  VIADD R3, R8, 0x40 ;  /* 0x0000004008037836 */ /* 0x000fe20000000000 */
[----:B------:R-:W-:Y:S01]  /*11510*/  @!P2 LEA R20, R9, UR38, 0x1 ;  /* 0x000000260914ac11 */ /* 0x000fe2000f8e08ff */
[----:B------:R-:W-:Y:S02]  /*11520*/  IMAD.MOV.U32 R13, RZ, RZ, R0 ;  /* 0x000000ffff0d7224 */ /* 0x000fe400078e0000 */
[----:B------:R-:W-:-:S07]  /*11530*/  IMAD.MOV.U32 R4, RZ, RZ, R14 ;  /* 0x000000ffff047224 */ /* 0x000fce00078e000e */
[----:B------:R-:W-:Y:S05]  /*11540*/  WARPSYNC.COLLECTIVE R15, `(.L_x_6378) ;  /* 0x000000000f087348 */ /* 0x000fea0003c00000 */
[----:B------:R0:W1:Y:S02]  /*11550*/  SHFL.IDX P6, R14, R13, R12, R11 ;  /* 0x0000000c0d0e7389 */ /* 0x00006400000c000b */
[----:B01----:R-:W-:Y:S01]  /*11560*/  ENDCOLLECTIVE ;  /* 0x000000000000791b */ /* 0x003fe20003800000 */
.L_x_6378:
        /* <DEDUP_REMOVED lines=15> */
.L_x_6379:
[----:B------:R-:W-:Y:S01]  /*11660*/  VIADD R5, R8, 0x50 ;  /* 0x0000005008057836 */ /* 0x000fe20000000000 */
[----:B------:R-:W-:Y:S01]  /*11670*/  @!P2 LEA R21, R9, UR38, 0x1 ;  /* 0x000000260915ac11 */ /* 0x000fe2000f8e08ff */
[----:B------:R-:W-:Y:S02]  /*11680*/  IMAD.MOV.U32 R13, RZ, RZ, R0 ;  /* 0x000000ffff0d7224 */ /* 0x000fe400078e0000 */
[----:B------:R-:W-:-:S07]  /*11690*/  IMAD.MOV.U32 R2, RZ, RZ, R14 ;  /* 0x000000ffff027224 */ /* 0x000fce00078e000e */
[----:B------:R-:W-:Y:S05]  /*116a0*/  WARPSYNC.COLLECTIVE R15, `(.L_x_6380) ;  /* 0x000000000f087348 */ /* 0x000fea0003c00000 */
[----:B------:R0:W1:Y:S02]  /*116b0*/  SHFL.IDX P6, R14, R13, R12, R11 ;  /* 0x0000000c0d0e7389 */ /* 0x00006400000c000b */
[----:B01----:R-:W-:Y:S01]  /*116c0*/  ENDCOLLECTIVE ;  /* 0x000000000000791b */ /* 0x003fe20003800000 */
.L_x_6380:
        /* <DEDUP_REMOVED lines=15> */
.L_x_6381:
[----:B------:R-:W-:Y:S01]  /*117c0*/  VIADD R3, R8, 0x60 ;  /* 0x0000006008037836 */ /* 0x000fe20000000000 */
[----:B------:R-:W-:Y:S01]  /*117d0*/  @!P2 LEA R20, R9, UR38, 0x1 ;  /* 0x000000260914ac11 */ /* 0x000fe2000f8e08ff */
[----:B------:R-:W-:Y:S02]  /*117e0*/  IMAD.MOV.U32 R13, RZ, RZ, R0 ;  /* 0x000000ffff0d7224 */ /* 0x000fe400078e0000 */
[----:B------:R-:W-:-:S07]  /*117f0*/  IMAD.MOV.U32 R4, RZ, RZ, R14 ;  /* 0x000000ffff047224 */ /* 0x000fce00078e000e */
[----:B------:R-:W-:Y:S05]  /*11800*/  WARPSYNC.COLLECTIVE R15, `(.L_x_6382) ;  /* 0x000000000f087348 */ /* 0x000fea0003c00000 */
[----:B------:R0:W1:Y:S02]  /*11810*/  SHFL.IDX P6, R14, R13, R12, R11 ;  /* 0x0000000c0d0e7389 */ /* 0x00006400000c000b */
[----:B01----:R-:W-:Y:S01]  /*11820*/  ENDCOLLECTIVE ;  /* 0x000000000000791b */ /* 0x003fe20003800000 */
.L_x_6382:
        /* <DEDUP_REMOVED lines=15> */
.L_x_6383:
[----:B------:R-:W-:Y:S01]  /*11920*/  @!P2 LEA R21, R9, UR38, 0x1 ;  /* 0x000000260915ac11 */ /* 0x000fe2000f8e08ff */
[----:B------:R-:W-:Y:S02]  /*11930*/  IMAD.MOV.U32 R13, RZ, RZ, R0 ;  /* 0x000000ffff0d7224 */ /* 0x000fe400078e0000 */
[----:B------:R-:W-:-:S07]  /*11940*/  IMAD.MOV.U32 R2, RZ, RZ, R14 ;  /* 0x000000ffff027224 */ /* 0x000fce00078e000e */
[----:B------:R-:W-:Y:S05]  /*11950*/  WARPSYNC.COLLECTIVE R15, `(.L_x_6384) ;  /* 0x000000000f087348 */ /* 0x000fea0003c00000 */
[----:B------:R0:W1:Y:S02]  /*11960*/  SHFL.IDX P6, R14, R13, R12, R11 ;  /* 0x0000000c0d0e7389 */ /* 0x00006400000c000b */
[----:B01----:R-:W-:Y:S01]  /*11970*/  ENDCOLLECTIVE ;  /* 0x000000000000791b */ /* 0x003fe20003800000 */
.L_x_6384:
        /* <DEDUP_REMOVED lines=10> */
[----:B------:R0:W-:Y:S02]  /*11a20*/  @!P2 LDGSTS.E.BYPASS.LTC128B.128 [R21+0x1d400], desc[UR4][R2.64+0x80], !P0 ;  /* 0x1d4000800215afae */ /* 0x0001e4000c101d44 */
[----:B0-----:R-:W-:Y:S05]  /*11a30*/  WARPSYNC.COLLECTIVE R15, `(.L_x_6385) ;  /* 0x000000000f087348 */ /* 0x001fea0003c00000 */
[----:B------:R1:W2:Y:S02]  /*11a40*/  SHFL.IDX P6, R14, R13, R12, R11 ;  /* 0x0000000c0d0e7389 */ /* 0x0002a400000c000b */
[----:B012---:R-:W-:Y:S01]  /*11a50*/  ENDCOLLECTIVE ;  /* 0x000000000000791b */ /* 0x007fe20003800000 */
.L_x_6385:
[----:B------:R-:W-:Y:S02]  /*11a60*/  IMAD.MOV.U32 R13, RZ, RZ, R0 ;  /* 0x000000ffff0d7224 */ /* 0x000fe400078e0000 */
[----:B------:R-:W-:-:S07]  /*11a70*/  IMAD.MOV.U32 R20, RZ, RZ, R14 ;  /* 0x000000ffff147224 */ /* 0x000fce00078e000e */
[----:B------:R-:W-:Y:S05]  /*11a80*/  WARPSYNC.COLLECTIVE R15, `(.L_x_6386) ;  /* 0x000000000f087348 */ /* 0x000fea0003c00000 */
[----:B------:R0:W1:Y:S02]  /*11a90*/  SHFL.IDX P6, R14, R13, R12, R11 ;  /* 0x0000000c0d0e7389 */ /* 0x00006400000c000b */
[----:B01----:R-:W-:Y:S01]  /*11aa0*/  ENDCOLLECTIVE ;  /* 0x000000000000791b */ /* 0x003fe20003800000 */
.L_x_6386:
[----:B------:R-:W-:Y:S05]  /*11ab0*/  BRA `(.L_x_6387) ;  /* 0xffffffcc00f87947 */ /* 0x000fea000383ffff */
.L_x_6299:
[----:B0-----:R-:W-:-:S04]  /*11ac0*/  IMAD.U32 R3, RZ, RZ, UR38 ;  /* 0x00000026ff037e24 */ /* 0x001fc8000f8e00ff */
[----:B------:R0:W1:Y:S03]  /*11ad0*/  SYNCS.PHASECHK.TRANS64.TRYWAIT P0, [R3+URZ+0x34820], R0 ;  /* 0x03482000030075a7 */ /* 0x000066000800017f */
[----:B-1----:R-:W-:Y:S05]  /*11ae0*/  @!P0 NANOSLEEP.SYNCS 0x989680 ;  /* 0x009896800000895d */ /* 0x002fea0003900000 */
[----:B------:R-:W1:Y:S02]  /*11af0*/  @!P0 SYNCS.PHASECHK.TRANS64 P0, [R3+URZ+0x34820], R0 ;  /* 0x03482000030085a7 */ /* 0x000e64000800007f */
[----:B-1----:R-:W-:Y:S05]  /*11b00*/  @!P0 BRA `(.L_x_6299) ;  /* 0xfffffffc00ec8947 */ /* 0x002fea000383ffff */
[----:B------:R-:W-:Y:S05]  /*11b10*/  BRA `(.L_x_6388) ;  /* 0xffffffd0004c7947 */ /* 0x000fea000383ffff */
.L_x_6306:
[----:B-1----:R-:W-:-:S04]  /*11b20*/  IMAD.U32 R3, RZ, RZ, UR38 ;  /* 0x00000026ff037e24 */ /* 0x002fc8000f8e00ff */
[----:B------:R1:W2:Y:S03]  /*11b30*/  SYNCS.PHASECHK.TRANS64.TRYWAIT P0, [R3+URZ+0x34848], R2 ;  /* 0x03484802030075a7 */ /* 0x0002a6000800017f */
[----:B--2---:R-:W-:Y:S05]  /*11b40*/  @!P0 NANOSLEEP.SYNCS 0x989680 ;  /* 0x009896800000895d */ /* 0x004fea0003900000 */
[----:B------:R-:W2:Y:S02]  /*11b50*/  @!P0 SYNCS.PHASECHK.TRANS64 P0, [R3+URZ+0x34848], R2 ;  /* 0x03484802030085a7 */ /* 0x000ea4000800007f */
[----:B--2---:R-:W-:Y:S05]  /*11b60*/  @!P0 BRA `(.L_x_6306) ;  /* 0xfffffffc00ec8947 */ /* 0x004fea000383ffff */
[----:B------:R-:W-:Y:S05]  /*11b70*/  BRA `(.L_x_6389) ;  /* 0xffffffd400307947 */ /* 0x000fea000383ffff */
.L_x_6312:
[----:B0-----:R-:W-:-:S04]  /*11b80*/  IMAD.U32 R3, RZ, RZ, UR38 ;  /* 0x00000026ff037e24 */ /* 0x001fc8000f8e00ff */
[----:B------:R0:W1:Y:S03]  /*11b90*/  SYNCS.PHASECHK.TRANS64.TRYWAIT P0, [R3+URZ+0x34860], R2 ;  /* 0x03486002030075a7 */ /* 0x000066000800017f */
[----:B-1----:R-:W-:Y:S05]  /*11ba0*/  @!P0 NANOSLEEP.SYNCS 0x989680 ;  /* 0x009896800000895d */ /* 0x002fea0003900000 */
[----:B------:R-:W1:Y:S02]  /*11bb0*/  @!P0 SYNCS.PHASECHK.TRANS64 P0, [R3+URZ+0x34860], R2 ;  /* 0x03486002030085a7 */ /* 0x000e64000800007f */
[----:B-1----:R-:W-:Y:S05]  /*11bc0*/  @!P0 BRA `(.L_x_6312) ;  /* 0xfffffffc00ec8947 */ /* 0x002fea000383ffff */
[----:B------:R-:W-:Y:S05]  /*11bd0*/  BRA `(.L_x_6390) ;  /* 0xffffffd400cc7947 */ /* 0x000fea000383ffff */
.L_x_6321:
[----:B-1----:R-:W-:-:S04]  /*11be0*/  IMAD.U32 R3, RZ, RZ, UR38 ;  /* 0x00000026ff037e24 */ /* 0x002fc8000f8e00ff */
[----:B------:R1:W2:Y:S03]  /*11bf0*/  SYNCS.PHASECHK.TRANS64.TRYWAIT P0, [R3+URZ+0x34840], R2 ;  /* 0x03484002030075a7 */ /* 0x0002a6000800017f */
[----:B--2---:R-:W-:Y:S05]  /*11c00*/  @!P0 NANOSLEEP.SYNCS 0x989680 ;  /* 0x009896800000895d */ /* 0x004fea0003900000 */
[----:B------:R-:W2:Y:S02]  /*11c10*/  @!P0 SYNCS.PHASECHK.TRANS64 P0, [R3+URZ+0x34840], R2 ;  /* 0x03484002030085a7 */ /* 0x000ea4000800007f */
[----:B--2---:R-:W-:Y:S05]  /*11c20*/  @!P0 BRA `(.L_x_6321) ;  /* 0xfffffffc00ec8947 */ /* 0x004fea000383ffff */
[----:B------:R-:W-:Y:S05]  /*11c30*/  BRA `(.L_x_6391) ;  /* 0xffffffd800f07947 */ /* 0x000fea000383ffff */
.L_x_6327:
[----:B0-----:R-:W-:-:S04]  /*11c40*/  IMAD.U32 R3, RZ, RZ, UR38 ;  /* 0x00000026ff037e24 */ /* 0x001fc8000f8e00ff */
[----:B------:R0:W1:Y:S03]  /*11c50*/  SYNCS.PHASECHK.TRANS64.TRYWAIT P0, [R3+URZ+0x34868], R2 ;  /* 0x03486802030075a7 */ /* 0x000066000800017f */
[----:B-1----:R-:W-:Y:S05]  /*11c60*/  @!P0 NANOSLEEP.SYNCS 0x989680 ;  /* 0x009896800000895d */ /* 0x002fea0003900000 */
[----:B------:R-:W1:Y:S02]  /*11c70*/  @!P0 SYNCS.PHASECHK.TRANS64 P0, [R3+URZ+0x34868], R2 ;  /* 0x03486802030085a7 */ /* 0x000e64000800007f */
[----:B-1----:R-:W-:Y:S05]  /*11c80*/  @!P0 BRA `(.L_x_6327) ;  /* 0xfffffffc00ec8947 */ /* 0x002fea000383ffff */
[----:B------:R-:W-:Y:S05]  /*11c90*/  BRA `(.L_x_6392) ;  /* 0xffffffdc00907947 */ /* 0x000fea000383ffff */
.L_x_6336:
[----:B-1----:R-:W-:-:S04]  /*11ca0*/  IMAD.U32 R3, RZ, RZ, UR38 ;  /* 0x00000026ff037e24 */ /* 0x002fc8000f8e00ff */
[----:B------:R1:W2:Y:S03]  /*11cb0*/  SYNCS.PHASECHK.TRANS64.TRYWAIT P0, [R3+URZ+0x34848], R2 ;  /* 0x03484802030075a7 */ /* 0x0002a6000800017f */
[----:B--2---:R-:W-:Y:S05]  /*11cc0*/  @!P0 NANOSLEEP.SYNCS 0x989680 ;  /* 0x009896800000895d */ /* 0x004fea0003900000 */
[----:B------:R-:W2:Y:S02]  /*11cd0*/  @!P0 SYNCS.PHASECHK.TRANS64 P0, [R3+URZ+0x34848], R2 ;  /* 0x03484802030085a7 */ /* 0x000ea4000800007f */
[----:B--2---:R-:W-:Y:S05]  /*11ce0*/  @!P0 BRA `(.L_x_6336) ;  /* 0xfffffffc00ec8947 */ /* 0x004fea000383ffff */
[----:B------:R-:W-:Y:S05]  /*11cf0*/  BRA `(.L_x_6393) ;  /* 0xffffffe000cc7947 */ /* 0x000fea000383ffff */
.L_x_6342:
[----:B0-----:R-:W-:-:S04]  /*11d00*/  IMAD.U32 R3, RZ, RZ, UR38 ;  /* 0x00000026ff037e24 */ /* 0x001fc8000f8e00ff */
[----:B------:R0:W1:Y:S03]  /*11d10*/  SYNCS.PHASECHK.TRANS64.TRYWAIT P0, [R3+URZ+0x34860], R2 ;  /* 0x03486002030075a7 */ /* 0x000066000800017f */
[----:B-1----:R-:W-:Y:S05]  /*11d20*/  @!P0 NANOSLEEP.SYNCS 0x989680 ;  /* 0x009896800000895d */ /* 0x002fea0003900000 */
[----:B------:R-:W1:Y:S02]  /*11d30*/  @!P0 SYNCS.PHASECHK.TRANS64 P0, [R3+URZ+0x34860], R2 ;  /* 0x03486002030085a7 */ /* 0x000e64000800007f */
[----:B-1----:R-:W-:Y:S05]  /*11d40*/  @!P0 BRA `(.L_x_6342) ;  /* 0xfffffffc00ec8947 */ /* 0x002fea000383ffff */
[----:B------:R-:W-:Y:S05]  /*11d50*/  BRA `(.L_x_6394) ;  /* 0xffffffe400687947 */ /* 0x000fea000383ffff */
.L_x_6350:
[----:B0-----:R0:W1:Y:S02]  /*11d60*/  SYNCS.PHASECHK.TRANS64.TRYWAIT P0, [R3+URZ+0x34860], R2 ;  /* 0x03486002030075a7 */ /* 0x001064000800017f */
[----:B-1----:R-:W-:Y:S05]  /*11d70*/  @!P0 NANOSLEEP.SYNCS 0x989680 ;  /* 0x009896800000895d */ /* 0x002fea0003900000 */
[----:B------:R-:W1:Y:S02]  /*11d80*/  @!P0 SYNCS.PHASECHK.TRANS64 P0, [R3+URZ+0x34860], R2 ;  /* 0x03486002030085a7 */ /* 0x000e64000800007f */
[----:B-1----:R-:W-:Y:S05]  /*11d90*/  @!P0 BRA `(.L_x_6350) ;  /* 0xfffffffc00f08947 */ /* 0x002fea000383ffff */
[----:B------:R-:W-:Y:S05]  /*11da0*/  BRA `(.L_x_6395) ;  /* 0xffffffe800347947 */ /* 0x000fea000383ffff */
.L_x_6355:
[----:B0-----:R0:W1:Y:S02]  /*11db0*/  SYNCS.PHASECHK.TRANS64.TRYWAIT P0, [R2+URZ+0x34820], R3 ;  /* 0x03482003020075a7 */ /* 0x001064000800017f */
[----:B-1----:R-:W-:Y:S05]  /*11dc0*/  @!P0 NANOSLEEP.SYNCS 0x989680 ;  /* 0x009896800000895d */ /* 0x002fea0003900000 */
[----:B------:R-:W1:Y:S02]  /*11dd0*/  @!P0 SYNCS.PHASECHK.TRANS64 P0, [R2+URZ+0x34820], R3 ;  /* 0x03482003020085a7 */ /* 0x000e64000800007f */
[----:B-1----:R-:W-:Y:S05]  /*11de0*/  @!P0 BRA `(.L_x_6355) ;  /* 0xfffffffc00f08947 */ /* 0x002fea000383ffff */
[----:B------:R-:W-:Y:S05]  /*11df0*/  BRA `(.L_x_6396) ;  /* 0xffffffec00047947 */ /* 0x000fea000383ffff */
.L_x_6356:
        /* <DEDUP_REMOVED lines=11> */
.L_x_6398:
[----:B------:R-:W-:Y:S05]  /*11eb0*/  BSYNC B0 ;  /* 0x0000000000007941 */ /* 0x000fea0003800000 */
.L_x_6397:
[----:B------:R-:W-:Y:S05]  /*11ec0*/  BRA `(.L_x_6399) ;  /* 0xffffffe800e87947 */ /* 0x000fea000383ffff */
.L_x_6357:
[----:B------:R-:W-:Y:S01]  /*11ed0*/  BSSY B0, `(.L_x_6400) ;  /* 0x0000006000007945 */ /* 0x000fe20003800000 */
[----:B------:R-:W-:-:S07]  /*11ee0*/  IMAD.MOV.U32 R15, RZ, RZ, -0x1 ;  /* 0xffffffffff0f7424 */ /* 0x000fce00078e00ff */
[----:B0-----:R-:W-:Y:S05]  /*11ef0*/  WARPSYNC.COLLECTIVE R15, `(.L_x_6401) ;  /* 0x000000000f0c7348 */ /* 0x001fea0003c00000 */
[----:B------:R-:W-:Y:S02]  /*11f00*/  ELECT P6, UR62, PT ;  /* 0x00000000003e782f */ /* 0x000fe400038c0000 */
[----:B------:R-:W-:Y:S01]  /*11f10*/  MOV R14, UR62 ;  /* 0x0000003e000e7c02 */ /* 0x000fe20008000f00 */
[----:B0-----:R-:W-:Y:S10]  /*11f20*/  ENDCOLLECTIVE ;  /* 0x000000000000791b */ /* 0x001ff40003800000 */
.L_x_6401:
[----:B------:R-:W-:Y:S05]  /*11f30*/  BSYNC B0 ;  /* 0x0000000000007941 */ /* 0x000fea0003800000 */
.L_x_6400:
[----:B------:R-:W-:Y:S05]  /*11f40*/  BRA `(.L_x_6402) ;  /* 0xffffffe800dc7947 */ /* 0x000fea000383ffff */
.L_x_6359:
[----:B0-----:R0:W1:Y:S02]  /*11f50*/  SYNCS.PHASECHK.TRANS64.TRYWAIT P0, [R7+URZ], R4 ;  /* 0x00000004070075a7 */ /* 0x001064000800017f */
[----:B-1----:R-:W-:Y:S05]  /*11f60*/  @!P0 NANOSLEEP.SYNCS 0x989680 ;  /* 0x009896800000895d */ /* 0x002fea0003900000 */
[----:B------:R-:W1:Y:S02]  /*11f70*/  @!P0 SYNCS.PHASECHK.TRANS64 P0, [R7+URZ], R4 ;  /* 0x00000004070085a7 */ /* 0x000e64000800007f */
[----:B-1----:R-:W-:Y:S05]  /*11f80*/  @!P0 BRA `(.L_x_6359) ;  /* 0xfffffffc00f08947 */ /* 0x002fea000383ffff */
[----:B------:R-:W-:Y:S05]  /*11f90*/  BRA `(.L_x_6403) ;  /* 0xffffffec00187947 */ /* 0x000fea000383ffff */
.L_x_6360:
[----:B-1----:R1:W2:Y:S02]  /*11fa0*/  SYNCS.PHASECHK.TRANS64.TRYWAIT P0, [R8+URZ], R5 ;  /* 0x00000005080075a7 */ /* 0x0022a4000800017f */
[----:B--2---:R-:W-:Y:S05]  /*11fb0*/  @!P0 NANOSLEEP.SYNCS 0x989680 ;  /* 0x009896800000895d */ /* 0x004fea0003900000 */
[----:B------:R-:W2:Y:S02]  /*11fc0*/  @!P0 SYNCS.PHASECHK.TRANS64 P0, [R8+URZ], R5 ;  /* 0x00000005080085a7 */ /* 0x000ea4000800007f */
[----:B--2---:R-:W-:Y:S05]  /*11fd0*/  @!P0 BRA `(.L_x_6360) ;  /* 0xfffffffc00f08947 */ /* 0x004fea000383ffff */
[----:B------:R-:W-:Y:S05]  /*11fe0*/  BRA `(.L_x_6404) ;  /* 0xffffffec000c7947 */ /* 0x000fea000383ffff */
.L_x_6362:
[----:B0-----:R0:W2:Y:S02]  /*11ff0*/  SYNCS.PHASECHK.TRANS64.TRYWAIT P0, [R7+URZ], R4 ;  /* 0x00000004070075a7 */ /* 0x0010a4000800017f */
[----:B--2---:R-:W-:Y:S05]  /*12000*/  @!P0 NANOSLEEP.SYNCS 0x989680 ;  /* 0x009896800000895d */ /* 0x004fea0003900000 */
[----:B------:R-:W2:Y:S02]  /*12010*/  @!P0 SYNCS.PHASECHK.TRANS64 P0, [R7+URZ], R4 ;  /* 0x00000004070085a7 */ /* 0x000ea4000800007f */
[----:B--2---:R-:W-:Y:S05]  /*12020*/  @!P0 BRA `(.L_x_6362) ;  /* 0xfffffffc00f08947 */ /* 0x004fea000383ffff */
[----:B------:R-:W-:Y:S05]  /*12030*/  BRA `(.L_x_6405) ;  /* 0xffffffec00107947 */ /* 0x000fea000383ffff */
.L_x_6406:
        /* <DEDUP_REMOVED lines=12> */
.L_x_14857:


//--------------------- .text._ZN7cutlass13device_kernelIN5flash11enable_sm90INS1_16FlashAttnFwdSm90INS1_25CollectiveMainloopFwdSm90ILi2EN4cute5tupleIJNS5_1CILi1EEES8_S8_EEENS6_IJNS7_ILi128EEENS7_ILi176EEESA_EEELi128ENS_10bfloat16_tEfNS_4arch4Sm90ELb0ELb0ELb0ELb1ELb0ELb0ELb0ELb1ELb1ELb1ELb1ELb0EEENS1_21CollectiveEpilogueFwdINS6_IJSA_SA_SB_EEES9_SD_SF_Li256ELb1ELb1ELb1ELb0EEENS1_36VarlenDynamicPersistentTileSchedulerILi128ELi176ELi256ELi128ELb1ELb1ELb1ELb0ELb1ELb1EEEEEEEEEvNT_6ParamsE --------------------------
	.section	.text._ZN7cutlass13device_kernelIN5flash11enable_sm90INS1_16FlashAttnFwdSm90INS1_25CollectiveMainloopFwdSm90ILi2EN4cute5tupleIJNS5_1CILi1EEES8_S8_EEENS6_IJNS7_ILi128EEENS7_ILi176EEESA_EEELi128ENS_10bfloat16_tEfNS_4arch4Sm90ELb0ELb0ELb0ELb1ELb0ELb0ELb0ELb1ELb1ELb1ELb1ELb0EEENS1_21CollectiveEpilogueFwdINS6_IJSA_SA_SB_EEES9_SD_SF_Li256ELb1ELb1ELb1ELb0EEENS1_36VarlenDynamicPersistentTileSchedulerILi128ELi176ELi256ELi128ELb1ELb1ELb1ELb0ELb1ELb1EEEEEEEEEvNT_6ParamsE,"ax",@progbits
	.align	128
.text._ZN7cutlass13device_kernelIN5flash11enable_sm90INS1_16FlashAttnFwdSm90INS1_25CollectiveMainloopFwdSm90ILi2EN4cute5tupleIJNS5_1CILi1EEES8_S8_EEENS6_IJNS7_ILi128EEENS7_ILi176EEESA_EEELi128ENS_10bfloat16_tEfNS_4arch4Sm90ELb0ELb0ELb0ELb1ELb0ELb0ELb0ELb1ELb1ELb1ELb1ELb0EEENS1_21CollectiveEpilogueFwdINS6_IJSA_SA_SB_EEES9_SD_SF_Li256ELb1ELb1ELb1ELb0EEENS1_36VarlenDynamicPersistentTileSchedulerILi128ELi176ELi256ELi128ELb1ELb1ELb1ELb0ELb1ELb1EEEEEEEEEvNT_6ParamsE:
        .type           _ZN7cutlass13device_kernelIN5flash11enable_sm90INS1_16FlashAttnFwdSm90INS1_25CollectiveMainloopFwdSm90ILi2EN4cute5tupleIJNS5_1CILi1EEES8_S8_EEENS6_IJNS7_ILi128EEENS7_ILi176EEESA_EEELi128ENS_10bfloat16_tEfNS_4arch4Sm90ELb0ELb0ELb0ELb1ELb0ELb0ELb0ELb1ELb1ELb1ELb1ELb0EEENS1_21CollectiveEpilogueFwdINS6_IJSA_SA_SB_EEES9_SD_SF_Li256ELb1ELb1ELb1ELb0EEENS1_36VarlenDynamicPersistentTileSchedulerILi128ELi176ELi256ELi128ELb1ELb1ELb1ELb0ELb1ELb1EEEEEEEEEvNT_6ParamsE,@function
        .size           _ZN7cutlass13device_kernelIN5flash11enable_sm90INS1_16FlashAttnFwdSm90INS1_25CollectiveMainloopFwdSm90ILi2EN4cute5tupleIJNS5_1CILi1EEES8_S8_EEENS6_IJNS7_ILi128EEENS7_ILi176EEESA_EEELi128ENS_10bfloat16_tEfNS_4arch4Sm90ELb0ELb0ELb0ELb1ELb0ELb0ELb0ELb1ELb1ELb1ELb1ELb0EEENS1_21CollectiveEpilogueFwdINS6_IJSA_SA_SB_EEES9_SD_SF_Li256ELb1ELb1ELb1ELb0EEENS1_36VarlenDynamicPersistentTileSchedulerILi128ELi176ELi256ELi128ELb1ELb1ELb1ELb0ELb1ELb1EEEEEEEEEvNT_6ParamsE,(.L_x_14858 - _ZN7cutlass13device_kernelIN5flash11enable_sm90INS1_16FlashAttnFwdSm90INS1_25CollectiveMainloopFwdSm90ILi2EN4cute5tupleIJNS5_1CILi1EEES8_S8_EEENS6_IJNS7_ILi128EEENS7_ILi176EEESA_EEELi128ENS_10bfloat16_tEfNS_4arch4Sm90ELb0ELb0ELb0ELb1ELb0ELb0ELb0ELb1ELb1ELb1ELb1ELb0EEENS1_21CollectiveEpilogueFwdINS6_IJSA_SA_SB_EEES9_SD_SF_Li256ELb1ELb1ELb1ELb0EEENS1_36VarlenDynamicPersistentTileSchedulerILi128ELi176ELi256ELi128ELb1ELb1ELb1ELb0ELb1ELb1EEEEEEEEEvNT_6ParamsE)
        .other          _ZN7cutlass13device_kernelIN5flash11enable_sm90INS1_16FlashAttnFwdSm90INS1_25CollectiveMainloopFwdSm90ILi2EN4cute5tupleIJNS5_1CILi1EEES8_S8_EEENS6_IJNS7_ILi128EEENS7_ILi176EEESA_EEELi128ENS_10bfloat16_tEfNS_4arch4Sm90ELb0ELb0ELb0ELb1ELb0ELb0ELb0ELb1ELb1ELb1ELb1ELb0EEENS1_21CollectiveEpilogueFwdINS6_IJSA_SA_SB_EEES9_SD_SF_Li256ELb1ELb1ELb1ELb0EEENS1_36VarlenDynamicPersistentTileSchedulerILi128ELi176ELi256ELi128ELb1ELb1ELb1ELb0ELb1ELb1EEEEEEEEEvNT_6ParamsE,@"STO_CUDA_ENTRY STV_DEFAULT"
_ZN7cutlass13device_kernelIN5flash11enable_sm90INS1_16FlashAttnFwdSm90INS1_25CollectiveMainloopFwdSm90ILi2EN4cute5tupleIJNS5_1CILi1EEES8_S8_EEENS6_IJNS7_ILi128EEENS7_ILi176EEESA_EEELi128ENS_10bfloat16_tEfNS_4arch4Sm90ELb0ELb0ELb0ELb1ELb0ELb0ELb0ELb1ELb1ELb1ELb1ELb0EEENS1_21CollectiveEpilogueFwdINS6_IJSA_SA_SB_EEES9_SD_SF_Li256ELb1ELb1ELb1ELb0EEENS1_36VarlenDynamicPersistentTileSchedulerILi128ELi176ELi256ELi128ELb1ELb1ELb1ELb0ELb1ELb1EEEEEEEEEvNT_6ParamsE:
        /* <DEDUP_REMOVED lines=18> */
.L_x_6408:
[----:B------:R-:W-:Y:S05]  /*0120*/  BSYNC B0 ;  /* 0x0000000000007941 */ /* 0x000fea0003800000 */
.L_x_6407:
        /* <DEDUP_REMOVED lines=41> */
.L_x_6409:
        /* <DEDUP_REMOVED lines=22> */
.L_x_6410:
        /* <DEDUP_REMOVED lines=18> */
.L_x_6411:
        /* <DEDUP_REMOVED lines=22> */
.L_x_6412:
        /* <DEDUP_REMOVED lines=22> */
.L_x_6413:
        /* <DEDUP_REMOVED lines=8> */
.L_x_6415:
[----:B------:R-:W-:-:S08]  /*0980*/  NOP ;  /* 0x0000000000007918 */ /* 0x000fd00000000000 */
[----:B------:R-:W1:Y:S02]  /*0990*/  USETMAXREG.TRY_ALLOC.CTAPOOL UP0, 0xf0 ;  /* 0x000000f0000079c8 */ /* 0x000e640008000600 */
[----:B-1----:R-:W-:-:S13]  /*09a0*/  PLOP3.LUT P0, PT, PT, PT, UP0, 0x80, 0x0 ;  /* 0x000000000000781c */ /* 0x002fda0003f0f008 */
[----:B------:R-:W-:Y:S05]  /*09b0*/  @!P0 BRA `(.L_x_6415) ;  /* 0xfffffffc00f08947 */ /* 0x000fea000383ffff */
[----:B0-----:R-:W0:Y:S01]  /*09c0*/  S2R R2, SR_TID.X ;  /* 0x0000000000027919 */ /* 0x001e220000002100 */
[----:B------:R-:W1:Y:S01]  /*09d0*/  S2UR UR5, SR_CgaCtaId ;  /* 0x00000000000579c3 */ /* 0x000e620000008800 */
[----:B------:R-:W-:-:S07]  /*09e0*/  UMOV UR4, 0x400 ;  /* 0x0000040000047882 */ /* 0x000fce0000000000 */
[----:B------:R-:W-:Y:S06]  /*09f0*/  BAR.ARV 0x8, 0x180 ;  /* 0x0206000000007b1d */ /* 0x000fec0000002000 */
[----:B-1----:R-:W-:Y:S01]  /*0a00*/  ULEA UR4, UR5, UR4, 0x18 ;  /* 0x0000000405047291 */ /* 0x002fe2000f8ec03f */
[----:B0-----:R-:W-:-:S04]  /*0a10*/  LOP3.LUT R0, R2, 0xffffff80, RZ, 0xc0, !PT ;  /* 0xffffff8002007812 */ /* 0x001fc800078ec0ff */
[----:B------:R-:W-:-:S13]  /*0a20*/  ISETP.NE.AND P0, PT, R0, 0x80, PT ;  /* 0x000000800000780c */ /* 0x000fda0003f05270 */
[----:B------:R-:W-:Y:S08]  /*0a30*/  @!P0 BAR.ARV 0x9, 0x100 ;  /* 0x0244000000008b1d */ /* 0x000ff00000002000 */
[----:B------:R-:W-:Y:S06]  /*0a40*/  BAR.SYNC.DEFER_BLOCKING 0x5, 0x180 ;  /* 0x0146000000007b1d */ /* 0x000fec0000010000 */
[----:B------:R-:W0:Y:S01]  /*0a50*/  LDS.128 R12, [UR4+0x348d0] ;  /* 0x0348d004ff0c7984 */ /* 0x000e220008000c00 */
[----:B------:R-:W-:Y:S01]  /*0a60*/  ULDC UR4, c[0x0][0xc3c] ;  /* 0x00030f0000047ab9 */ /* 0x000fe20000000800 */
[----:B------:R-:W-:Y:S06]  /*0a70*/  BAR.ARV 0x4, 0x180 ;  /* 0x0106000000007b1d */ /* 0x000fec0000002000 */
[----:B0-----:R-:W-:-:S13]  /*0a80*/  ISETP.GE.AND P0, PT, R15, UR4, PT ;  /* 0x000000040f007c0c */ /* 0x001fda000bf06270 */
[----:B------:R-:W-:Y:S05]  /*0a90*/  @P0 EXIT ;  /* 0x000000000000094d */ /* 0x000fea0003800000 */
[----:B------:R-:W2:Y:S01]  /*0aa0*/  LDL R3, [R1+0x6c] ;  /* 0x00006c0001037983 */ /* 0x000ea20000100800 */
[----:B------:R-:W-:Y:S01]  /*0ab0*/  VIADD R16, R2, 0xffffff80 ;  /* 0xffffff8002107836 */ /* 0x000fe20000000000 */
[----:B------:R-:W-:Y:S02]  /*0ac0*/  R2UR UR6, R13 ;  /* 0x000000000d0672ca */ /* 0x000fe400000e0000 */
[----:B------:R-:W-:Y:S02]  /*0ad0*/  R2UR UR5, R14 ;  /* 0x000000000e0572ca */ /* 0x000fe400000e0000 */
[----:B------:R-:W-:-:S04]  /*0ae0*/  SHF.R.S32.HI R0, RZ, 0x1f, R16 ;  /* 0x0000001fff007819 */ /* 0x000fc80000011410 */
[CC--:B------:R-:W-:Y:S02]  /*0af0*/  LEA.HI R2, R0.reuse, R16.reuse, RZ, 0x7 ;  /* 0x0000001000027211 */ /* 0x0c0fe400078f38ff */
[CC--:B------:R-:W-:Y:S02]  /*0b00*/  LEA.HI R4, R0.reuse, R16.reuse, RZ, 0x5 ;  /* 0x0000001000047211 */ /* 0x0c0fe400078f28ff */
[----:B------:R-:W-:Y:S02]  /*0b10*/  LEA.HI R11, R0, R16, RZ, 0x2 ;  /* 0x00000010000b7211 */ /* 0x000fe400078f10ff */
[----:B------:R-:W-:Y:S01]  /*0b20*/  SHF.R.S32.HI R17, RZ, 0x7, R2 ;  /* 0x00000007ff117819 */ /* 0x000fe20000011402 */
[----:B------:R-:W-:Y:S01]  /*0b30*/  IMAD.SHL.U32 R5, R4, 0x20, RZ ;  /* 0x0000002004057824 */ /* 0x000fe200078e00ff */
[----:B------:R-:W-:-:S04]  /*0b40*/  LOP3.LUT R11, R11, 0xfffffffc, RZ, 0xc0, !PT ;  /* 0xfffffffc0b0b7812 */ /* 0x000fc800078ec0ff */
[----:B------:R-:W-:Y:S01]  /*0b50*/  LOP3.LUT R5, R5, 0xfffffc00, RZ, 0xc0, !PT ;  /* 0xfffffc0005057812 */ /* 0x000fe200078ec0ff */
[----:B------:R-:W-:Y:S01]  /*0b60*/  IMAD.IADD R11, R16, 0x1, -R11 ;  /* 0x00000001100b7824 */ /* 0x000fe200078e0a0b */
[----:B--2---:R-:W-:Y:S02]  /*0b70*/  R2UR UR4, R3 ;  /* 0x00000000030472ca */ /* 0x004fe400000e0000 */
[C---:B------:R-:W-:Y:S02]  /*0b80*/  LOP3.LUT R3, R2.reuse, 0xffffff80, RZ, 0xc0, !PT ;  /* 0xffffff8002037812 */ /* 0x040fe400078ec0ff */
[----:B------:R-:W-:-:S03]  /*0b90*/  LEA.HI R2, R2, R17, RZ, 0x1 ;  /* 0x0000001102027211 */ /* 0x000fc600078f08ff */
[----:B------:R-:W-:Y:S01]  /*0ba0*/  IMAD.IADD R12, R16, 0x1, -R3 ;  /* 0x00000001100c7824 */ /* 0x000fe200078e0a03 */
[CC--:B------:R-:W-:Y:S02]  /*0bb0*/  LEA.HI R3, R0.reuse, R16.reuse, RZ, 0x4 ;  /* 0x0000001000037211 */ /* 0x0c0fe400078f20ff */
[----:B------:R-:W-:Y:S02]  /*0bc0*/  LEA.HI R0, R0, R16, RZ, 0x3 ;  /* 0x0000001000007211 */ /* 0x000fe400078f18ff */
[----:B------:R-:W-:Y:S01]  /*0bd0*/  SHF.R.S32.HI R7, RZ, 0x1f, R12 ;  /* 0x0000001fff077819 */ /* 0x000fe2000001140c */
[----:B------:R-:W-:Y:S01]  /*0be0*/  ULOP3.LUT UR4, UR4, 0x1, URZ, 0xfc, !UPT ;  /* 0x0000000104047892 */ /* 0x000fe2000f8efc3f */
[----:B------:R-:W-:Y:S02]  /*0bf0*/  LOP3.LUT R4, R3, 0x3fffff0, RZ, 0xc0, !PT ;  /* 0x03fffff003047812 */ /* 0x000fe400078ec0ff */
[----:B------:R-:W-:Y:S02]  /*0c00*/  LEA.HI R8, R7, R12, RZ, 0x2 ;  /* 0x0000000c07087211 */ /* 0x000fe400078f10ff */
[----:B------:R-:W-:Y:S01]  /*0c10*/  LOP3.LUT R23, R0, 0xfffffff8, RZ, 0xc0, !PT ;  /* 0xfffffff800177812 */ /* 0x000fe200078ec0ff */
[----:B------:R-:W-:Y:S01]  /*0c20*/  IMAD.IADD R4, R16, 0x1, -R4 ;  /* 0x0000000110047824 */ /* 0x000fe200078e0a04 */
[----:B------:R-:W-:-:S02]  /*0c30*/  SHF.R.S32.HI R9, RZ, 0x2, R8 ;  /* 0x00000002ff097819 */ /* 0x000fc40000011408 */
[----:B------:R-:W-:Y:S01]  /*0c40*/  SHF.R.S32.HI R6, RZ, 0x1f, R8 ;  /* 0x0000001fff067819 */ /* 0x000fe20000011408 */
[----:B------:R-:W-:Y:S01]  /*0c50*/  IMAD R4, R4, 0x40, R5 ;  /* 0x0000004004047824 */ /* 0x000fe200078e0205 */
[----:B------:R-:W-:Y:S01]  /*0c60*/  LOP3.LUT R8, R8, 0x7ffffffc, RZ, 0xc0, !PT ;  /* 0x7ffffffc08087812 */ /* 0x000fe200078ec0ff */
[----:B------:R-:W-:Y:S01]  /*0c70*/  IMAD.IADD R23, R16, 0x1, -R23 ;  /* 0x0000000110177824 */ /* 0x000fe200078e0a17 */
[----:B------:R-:W-:Y:S01]  /*0c80*/  LEA.HI R6, R6, R9, RZ, 0x3 ;  /* 0x0000000906067211 */ /* 0x000fe200078f18ff */
[----:B------:R-:W-:Y:S01]  /*0c90*/  IMAD.MOV.U32 R16, RZ, RZ, RZ ;  /* 0x000000ffff107224 */ /* 0x000fe200078e00ff */
[----:B------:R-:W-:Y:S01]  /*0ca0*/  LOP3.LUT R2, R2, 0x3fffffe, RZ, 0xc0, !PT ;  /* 0x03fffffe02027812 */ /* 0x000fe200078ec0ff */
[----:B------:R-:W-:Y:S01]  /*0cb0*/  IMAD.IADD R8, R12, 0x1, -R8 ;  /* 0x000000010c087824 */ /* 0x000fe200078e0a08 */
[----:B------:R-:W-:Y:S02]  /*0cc0*/  LOP3.LUT R10, R6, 0xfffffff8, RZ, 0xc0, !PT ;  /* 0xfffffff8060a7812 */ /* 0x000fe400078ec0ff */
[----:B------:R-:W-:Y:S01]  /*0cd0*/  SHF.R.S32.HI R6, RZ, 0x4, R3 ;  /* 0x00000004ff067819 */ /* 0x000fe20000011403 */
[----:B------:R-:W-:Y:S01]  /*0ce0*/  IMAD.IADD R2, R17, 0x1, -R2 ;  /* 0x0000000111027824 */ /* 0x000fe200078e0a02 */
[----:B------:R-:W-:Y:S01]  /*0cf0*/  LEA.HI R7, R7, R12, RZ, 0x5 ;  /* 0x0000000c07077211 */ /* 0x000fe200078f28ff */
[----:B------:R-:W-:Y:S01]  /*0d00*/  IMAD.SHL.U32 R17, R23, 0x8, RZ ;  /* 0x0000000817117824 */ /* 0x000fe200078e00ff */
[----:B------:R-:W-:Y:S01]  /*0d10*/  LEA.HI R3, R3, R6, RZ, 0x1 ;  /* 0x0000000603037211 */ /* 0x000fe200078f08ff */
[----:B------:R-:W-:Y:S01]  /*0d20*/  IMAD.IADD R10, R9, 0x1, -R10 ;  /* 0x00000001090a7824 */ /* 0x000fe200078e0a0a */
[----:B------:R-:W-:Y:S01]  /*0d30*/  SHF.R.S32.HI R7, RZ, 0x5, R7 ;  /* 0x00000005ff077819 */ /* 0x000fe20000011407 */
[----:B------:R-:W-:Y:S01]  /*0d40*/  VIADD R22, R17, 0x40 ;  /* 0x0000004011167836 */ /* 0x000fe20000000000 */
[----:B------:R-:W-:-:S02]  /*0d50*/  LOP3.LUT R3, R3, 0x1ffffffe, RZ, 0xc0, !PT ;  /* 0x1ffffffe03037812 */ /* 0x000fc400078ec0ff */
[----:B------:R-:W-:Y:S01]  /*0d60*/  LEA.HI R5, R11, R11, RZ, 0x1 ;  /* 0x0000000b0b057211 */ /* 0x000fe200078f08ff */
[----:B------:R-:W-:Y:S02]  /*0d70*/  IMAD R7, R7, 0x10, R10 ;  /* 0x0000001007077824 */ /* 0x000fe400078e020a */
[----:B------:R-:W-:Y:S01]  /*0d80*/  IMAD.IADD R3, R6, 0x1, -R3 ;  /* 0x0000000106037824 */ /* 0x000fe200078e0a03 */
[----:B------:R-:W-:Y:S01]  /*0d90*/  LOP3.LUT R6, R5, 0x1ffffffe, RZ, 0xc0, !PT ;  /* 0x1ffffffe05067812 */ /* 0x000fe200078ec0ff */
[----:B------:R-:W-:Y:S02]  /*0da0*/  IMAD R5, R2, 0x40, R7 ;  /* 0x0000004002057824 */ /* 0x000fe400078e0207 */
[----:B------:R-:W-:Y:S01]  /*0db0*/  IMAD R3, R3, 0x8, R4 ;  /* 0x0000000803037824 */ /* 0x000fe200078e0204 */
[----:B------:R-:W-:Y:S01]  /*0dc0*/  SHF.R.S32.HI R4, RZ, 0x1f, R17 ;  /* 0x0000001fff047819 */ /* 0x000fe20000011411 */
[----:B------:R-:W-:Y:S02]  /*0dd0*/  IMAD.IADD R6, R11, 0x1, -R6 ;  /* 0x000000010b067824 */ /* 0x000fe400078e0a06 */
[----:B------:R-:W-:Y:S01]  /*0de0*/  IMAD.U32 R2, RZ, RZ, UR4 ;  /* 0x00000004ff027e24 */ /* 0x000fe2000f8e00ff */
[----:B------:R0:W-:Y:S01]  /*0df0*/  STL [R1+0x64], R3 ;  /* 0x0000640301007387 */ /* 0x0001e20000100800 */
[----:B------:R-:W-:-:S03]  /*0e00*/  IMAD.MOV.U32 R7, RZ, RZ, R15 ;  /* 0x000000ffff077224 */ /* 0x000fc600078e000f */
[----:B------:R-:W-:Y:S04]  /*0e10*/  STL [R1+0x5c], R5 ;  /* 0x00005c0501007387 */ /* 0x000fe80000100800 */
[----:B------:R-:W-:Y:S01]  /*0e20*/  STL [R1+0x10], RZ ;  /* 0x000010ff01007387 */ /* 0x000fe20000100800 */
[----:B0-----:R-:W-:Y:S01]  /*0e30*/  IMAD.SHL.U32 R3, R8, 0x2, RZ ;  /* 0x0000000208037824 */ /* 0x001fe200078e00ff */
[----:B------:R-:W-:Y:S02]  /*0e40*/  SHF.R.S32.HI R8, RZ, 0x3, R0 ;  /* 0x00000003ff087819 */ /* 0x000fe40000011400 */
[----:B------:R-:W-:Y:S01]  /*0e50*/  STL [R1+0x68], R2 ;  /* 0x0000680201007387 */ /* 0x000fe20000100800 */
[----:B------:R-:W-:Y:S01]  /*0e60*/  SHF.R.S32.HI R0, RZ, 0x1f, R22 ;  /* 0x0000001fff007819 */ /* 0x000fe20000011416 */
[----:B------:R-:W-:-:S02]  /*0e70*/  VIADD R237, R3, 0x8 ;  /* 0x0000000803ed7836 */ /* 0x000fc40000000000 */
        /* <DEDUP_REMOVED lines=12> */
[----:B------:R-:W-:Y:S01]  /*0f40*/  IMAD R0, R6, 0x8, R5 ;  /* 0x0000000806007824 */ /* 0x000fe200078e0205 */
[----:B------:R-:W-:Y:S01]  /*0f50*/  SHF.R.S32.HI R4, RZ, 0x1f, R236 ;  /* 0x0000001fff047819 */ /* 0x000fe200000114ec */
[----:B------:R-:W-:-:S02]  /*0f60*/  VIADD R233, R3, 0x28 ;  /* 0x0000002803e97836 */ /* 0x000fc40000000000 */
[C---:B------:R-:W-:Y:S01]  /*0f70*/  VIADD R232, R3.reuse, 0x30 ;  /* 0x0000003003e87836 */ /* 0x040fe20000000000 */
[----:B------:R1:W-:Y:S01]  /*0f80*/  STL [R1+0x60], R0 ;  /* 0x0000600001007387 */ /* 0x0003e20000100800 */
[C---:B------:R-:W-:Y:S01]  /*0f90*/  VIADD R230, R3.reuse, 0x40 ;  /* 0x0000004003e67836 */ /* 0x040fe20000000000 */
[----:B------:R-:W-:Y:S01]  /*0fa0*/  SHF.R.S32.HI R4, RZ, 0x1f, R233 ;  /* 0x0000001fff047819 */ /* 0x000fe200000114e9 */
[C---:B------:R-:W-:Y:S02]  /*0fb0*/  VIADD R229, R3.reuse, 0x48 ;  /* 0x0000004803e57836 */ /* 0x040fe40000000000 */
[C---:B------:R-:W-:Y:S01]  /*0fc0*/  VIADD R227, R3.reuse, 0x58 ;  /* 0x0000005803e37836 */ /* 0x040fe20000000000 */
[----:B------:R-:W-:Y:S01]  /*0fd0*/  SHF.R.S32.HI R4, RZ, 0x1f, R230 ;  /* 0x0000001fff047819 */ /* 0x000fe200000114e6 */
[C---:B------:R-:W-:Y:S02]  /*0fe0*/  VIADD R226, R3.reuse, 0x60 ;  /* 0x0000006003e27836 */ /* 0x040fe40000000000 */
[C---:B------:R-:W-:Y:S01]  /*0ff0*/  VIADD R224, R3.reuse, 0x70 ;  /* 0x0000007003e07836 */ /* 0x040fe20000000000 */
[----:B------:R-:W-:Y:S01]  /*1000*/  SHF.R.S32.HI R4, RZ, 0x1f, R227 ;  /* 0x0000001fff047819 */ /* 0x000fe200000114e3 */
[----:B------:R-:W-:Y:S01]  /*1010*/  VIADD R223, R3, 0x78 ;  /* 0x0000007803df7836 */ /* 0x000fe20000000000 */
[----:B0-----:R-:W-:Y:S01]  /*1020*/  SHF.R.S32.HI R3, RZ, 0x1f, R235 ;  /* 0x0000001fff037819 */ /* 0x001fe200000114eb */
[----:B------:R-:W-:Y:S01]  /*1030*/  IMAD.MOV.U32 R2, RZ, RZ, RZ ;  /* 0x000000ffff027224 */ /* 0x000fe200078e00ff */
[----:B------:R-:W-:-:S02]  /*1040*/  SHF.R.S32.HI R3, RZ, 0x1f, R232 ;  /* 0x0000001fff037819 */ /* 0x000fc400000114e8 */
[----:B------:R-:W-:Y:S02]  /*1050*/  SHF.R.S32.HI R3, RZ, 0x1f, R229 ;  /* 0x0000001fff037819 */ /* 0x000fe400000114e5 */
[----:B------:R-:W-:Y:S02]  /*1060*/  SHF.R.S32.HI R3, RZ, 0x1f, R226 ;  /* 0x0000001fff037819 */ /* 0x000fe400000114e2 */
[----:B------:R-:W-:Y:S02]  /*1070*/  SHF.R.S32.HI R4, RZ, 0x1f, R224 ;  /* 0x0000001fff047819 */ /* 0x000fe400000114e0 */
[----:B-1----:R-:W-:-:S07]  /*1080*/  SHF.R.S32.HI R3, RZ, 0x1f, R223 ;  /* 0x0000001fff037819 */ /* 0x002fce00000114df */
.L_x_6462:
[----:B0123--:R-:W0:Y:S01]  /*1090*/  LDC.64 R4, c[0x0][0xc88] ;  /* 0x00032200ff047b82 */ /* 0x00fe220000000a00 */
[----:B------:R-:W-:Y:S01]  /*10a0*/  ULDC.64 UR12, c[0x0][0x208] ;  /* 0x00008200000c7ab9 */ /* 0x000fe20000000a00 */
[----:B------:R-:W-:Y:S01]  /*10b0*/  ULDC.64 UR8, c[0x0][0xa28] ;  /* 0x00028a0000087ab9 */ /* 0x000fe20000000a00 */
[----:B------:R-:W-:Y:S01]  /*10c0*/  ULDC.64 UR10, c[0x0][0xa20] ;  /* 0x00028800000a7ab9 */ /* 0x000fe20000000a00 */
[----:B0-----:R-:W-:-:S06]  /*10d0*/  IMAD.WIDE R4, R7, 0x4, R4 ;  /* 0x0000000407047825 */ /* 0x001fcc00078e0204 */
        /* <DEDUP_REMOVED lines=14> */
[----:B------:R-:W-:Y:S01]  /*11c0*/  IMAD.U32 R4, RZ, RZ, UR8 ;  /* 0x00000008ff047e24 */ /* 0x000fe2000f8e00ff */
[----:B------:R-:W-:Y:S02]  /*11d0*/  STL [R1+0xc], R0 ;  /* 0x00000c0001007387 */ /* 0x000fe40000100800 */
[----:B------:R-:W-:Y:S01]  /*11e0*/  @UP1 ULEA.HI.X UR11, UR4, UR11, UR7, 0x2, UP0 ;  /* 0x0000000b040b1291 */ /* 0x000fe200080f1407 */
[----:B------:R-:W-:Y:S01]  /*11f0*/  IMAD.U32 R5, RZ, RZ, UR9 ;  /* 0x00000009ff057e24 */ /* 0x000fe2000f8e00ff */
[----:B------:R0:W-:Y:S01]  /*1200*/  STL [R1+0x14], R3 ;  /* 0x0000140301007387 */ /* 0x0001e20000100800 */
[----:B------:R-:W-:Y:S01]  /*1210*/  IMAD.U32 R6, RZ, RZ, UR10 ;  /* 0x0000000aff067e24 */ /* 0x000fe2000f8e00ff */
[----:B------:R-:W-:Y:S01]  /*1220*/  ULDC.64 UR8, c[0x0][0x418] ;  /* 0x0001060000087ab9 */ /* 0x000fe20000000a00 */
[----:B------:R-:W-:Y:S01]  /*1230*/  ULDC UR4, c[0x0][0x424] ;  /* 0x0001090000047ab9 */ /* 0x000fe20000000800 */
[----:B------:R-:W-:Y:S01]  /*1240*/  IMAD.U32 R7, RZ, RZ, UR11 ;  /* 0x0000000bff077e24 */ /* 0x000fe2000f8e00ff */
[----:B------:R-:W2:Y:S01]  /*1250*/  @P0 LDG.E R4, desc[UR12][R4.64] ;  /* 0x0000000c04040981 */ /* 0x000ea2000c1e1900 */
[----:B------:R-:W-:-:S03]  /*1260*/  ULDC UR7, c[0x0][0x2f0] ;  /* 0x0000bc0000077ab9 */ /* 0x000fc60000000800 */
[----:B------:R-:W3:Y:S01]  /*1270*/  @P1 LDG.E R6, desc[UR12][R6.64] ;  /* 0x0000000c06061981 */ /* 0x000ee2000c1e1900 */
[----:B0-----:R-:W-:Y:S01]  /*1280*/  IMAD.U32 R3, RZ, RZ, UR6 ;  /* 0x00000006ff037e24 */ /* 0x001fe2000f8e00ff */
[----:B------:R-:W-:Y:S02]  /*1290*/  UISETP.NE.U32.AND UP0, UPT, UR8, URZ, UPT ;  /* 0x0000003f0800728c */ /* 0x000fe4000bf05070 */
[----:B------:R-:W-:Y:S02]  /*12a0*/  ULOP3.LUT UR6, UR5, 0xffff, URZ, 0xc0, !UPT ;  /* 0x0000ffff05067892 */ /* 0x000fe4000f8ec03f */
[----:B------:R0:W-:Y:S01]  /*12b0*/  STL [R1], R3 ;  /* 0x0000000301007387 */ /* 0x0001e20000100800 */
[----:B------:R-:W-:Y:S01]  /*12c0*/  UISETP.NE.AND.EX UP0, UPT, UR9, URZ, UPT, UP0 ;  /* 0x0000003f0900728c */ /* 0x000fe2000bf05300 */
[----:B------:R-:W-:Y:S02]  /*12d0*/  UMOV UR48, URZ ;  /* 0x0000003f00307c82 */ /* 0x000fe40008000000 */
[----:B------:R-:W-:Y:S01]  /*12e0*/  IMAD.U32 R222, RZ, RZ, UR6 ;  /* 0x00000006ffde7e24 */ /* 0x000fe2000f8e00ff */
[----:B------:R-:W-:-:S02]  /*12f0*/  USEL UR4, UR4, 0x1, UP0 ;  /* 0x0000000104047887 */ /* 0x000fc40008000000 */
[----:B------:R-:W-:Y:S02]  /*1300*/  ULOP3.LUT UR6, UR5, 0xff0000, URZ, 0xc0, !UPT ;  /* 0x00ff000005067892 */ /* 0x000fe4000f8ec03f */
[----:B------:R-:W-:Y:S02]  /*1310*/  UIMAD UR4, UR4, UR7, URZ ;  /* 0x00000007040472a4 */ /* 0x000fe4000f8e023f */
[----:B------:R-:W-:Y:S01]  /*1320*/  ULOP3.LUT UR7, UR5, 0xff000000, URZ, 0xc0, !UPT ;  /* 0xff00000005077892 */ /* 0x000fe2000f8ec03f */
[----:B--2---:R-:W-:-:S04]  /*1330*/  @P0 R2UR UR48, R4 ;  /* 0x00000000043002ca */ /* 0x004fc800000e0000 */
        /* <DEDUP_REMOVED lines=17> */
.L_x_6416:
        /* <DEDUP_REMOVED lines=52> */
.L_x_6417:
[----:B------:R-:W-:Y:S01]  /*1790*/  R2UR UR5, R221 ;  /* 0x00000000dd0572ca */ /* 0x000fe200000e0000 */
[----:B------:R-:W-:Y:S01]  /*17a0*/  IMAD.U32 R0, RZ, RZ, UR9 ;  /* 0x00000009ff007e24 */ /* 0x000fe2000f8e00ff */
[----:B------:R-:W-:Y:S01]  /*17b0*/  PLOP3.LUT P0, PT, PT, PT, PT, 0x80, 0x0 ;  /* 0x000000000000781c */ /* 0x000fe20003f0f070 */
[----:B------:R-:W-:Y:S01]  /*17c0*/  IMAD.U32 R3, RZ, RZ, UR4 ;  /* 0x00000004ff037e24 */ /* 0x000fe2000f8e00ff */
        /* <DEDUP_REMOVED lines=9> */
[----:B------:R-:W-:Y:S01]  /*1860*/  UIMAD UR5, UR5, UR4, URZ ;  /* 0x00000004050572a4 */ /* 0x000fe2000f8e023f */
[----:B------:R-:W-:-:S02]  /*1870*/  CS2R R68, SRZ ;  /* 0x0000000000447805 */ /* 0x000fc4000001ff00 */
[----:B------:R-:W-:Y:S02]  /*1880*/  CS2R R66, SRZ ;  /* 0x0000000000427805 */ /* 0x000fe4000001ff00 */
[----:B------:R-:W-:Y:S02]  /*1890*/  CS2R R64, SRZ ;  /* 0x0000000000407805 */ /* 0x000fe4000001ff00 */
[----:B------:R-:W-:Y:S02]  /*18a0*/  CS2R R62, SRZ ;  /* 0x00000000003e7805 */ /* 0x000fe4000001ff00 */
[----:B------:R-:W-:Y:S02]  /*18b0*/  CS2R R60, SRZ ;  /* 0x00000000003c7805 */ /* 0x000fe4000001ff00 */
[----:B------:R-:W-:Y:S01]  /*18c0*/  VIADDMNMX R3, R3, UR5, R0, PT ;  /* 0x0000000503037c46 */ /* 0x000fe2000b800100 */
[----:B------:R-:W-:Y:S01]  /*18d0*/  IMAD.U32 R18, RZ, RZ, UR5 ;  /* 0x00000005ff127e24 */ /* 0x000fe2000f8e00ff */
[----:B------:R-:W-:Y:S01]  /*18e0*/  CS2R R58, SRZ ;  /* 0x00000000003a7805 */ /* 0x000fe2000001ff00 */
[----:B------:R-:W-:Y:S01]  /*18f0*/  IMAD.MOV.U32 R0, RZ, RZ, RZ ;  /* 0x000000ffff007224 */ /* 0x000fe200078e00ff */
[----:B------:R-:W-:Y:S01]  /*1900*/  R2UR UR49, R3 ;  /* 0x00000000033172ca */ /* 0x000fe200000e0000 */
        /* <DEDUP_REMOVED lines=19> */
[----:B------:R-:W-:-:S11]  /*1a40*/  CS2R R20, SRZ ;  /* 0x0000000000147805 */ /* 0x000fd6000001ff00 */
[----:B------:R-:W-:Y:S05]  /*1a50*/  @!P1 BRA `(.L_x_6418) ;  /* 0x000000a800fc9947 */ /* 0x000fea0003800000 */
        /* <DEDUP_REMOVED lines=37> */
.L_x_6419:
[----:B------:R-:W2:Y:S04]  /*1cb0*/  LDL R20, [R1+0x10] ;  /* 0x0000100001147983 */ /* 0x000ea80000100800 */
[----:B------:R-:W3:Y:S01]  /*1cc0*/  LDL R21, [R1+0x68] ;  /* 0x0000680001157983 */ /* 0x000ee20000100800 */
[----:B------:R-:W0:Y:S01]  /*1cd0*/  S2UR UR5, SR_CgaCtaId ;  /* 0x00000000000579c3 */ /* 0x000e220000008800 */
[----:B------:R-:W-:Y:S02]  /*1ce0*/  UMOV UR4, 0x400 ;  /* 0x0000040000047882 */ /* 0x000fe40000000000 */
[----:B0-----:R-:W-:Y:S01]  /*1cf0*/  ULEA UR4, UR5, UR4, 0x18 ;  /* 0x0000000405047291 */ /* 0x001fe2000f8ec03f */
[----:B------:R-:W-:Y:S01]  /*1d00*/  BSSY B0, `(.L_x_6420) ;  /* 0x000000b000007945 */ /* 0x000fe20003800000 */
[----:B--2---:R-:W-:-:S04]  /*1d10*/  LEA.HI R0, R20, R20, RZ, 0x1 ;  /* 0x0000001414007211 */ /* 0x004fc800078f08ff */
[----:B------:R-:W-:-:S05]  /*1d20*/  LOP3.LUT R0, R0, 0xfffffffe, RZ, 0xc0, !PT ;  /* 0xfffffffe00007812 */ /* 0x000fca00078ec0ff */
[----:B------:R-:W-:Y:S02]  /*1d30*/  IMAD.IADD R3, R20, 0x1, -R0 ;  /* 0x0000000114037824 */ /* 0x000fe400078e0a00 */
[----:B------:R-:W-:-:S03]  /*1d40*/  IMAD.U32 R0, RZ, RZ, UR4 ;  /* 0x00000004ff007e24 */ /* 0x000fc6000f8e00ff */
[----:B------:R-:W-:-:S04]  /*1d50*/  SHF.L.U32 R3, R3, 0x1f, RZ ;  /* 0x0000001f03037819 */ /* 0x000fc800000006ff */
[----:B------:R-:W0:Y:S01]  /*1d60*/  SYNCS.PHASECHK.TRANS64.TRYWAIT P1, [R0+URZ+0x34800], R3 ;  /* 0x03480003000075a7 */ /* 0x000e22000802017f */
[----:B---3--:R-:W-:-:S13]  /*1d70*/  R2UR UR6, R21 ;  /* 0x00000000150672ca */ /* 0x008fda00000e0000 */
[----:B------:R-:W-:-:S05]  /*1d80*/  IMAD.U32 R4, RZ, RZ, UR6 ;  /* 0x00000006ff047e24 */ /* 0x000fca000f8e00ff */
[----:B------:R-:W-:Y:S01]  /*1d90*/  ISETP.NE.AND P0, PT, R4, 0x3, PT ;  /* 0x000000030400780c */ /* 0x000fe20003f05270 */
[----:B0-----:R-:W-:-:S12]  /*1da0*/  @!P1 BRA `(.L_x_6421) ;  /* 0x0000014000a09947 */ /* 0x001fd80003800000 */
.L_x_6582:
[----:B------:R-:W-:Y:S05]  /*1db0*/  BSYNC B0 ;  /* 0x0000000000007941 */ /* 0x000fea0003800000 */
.L_x_6420:
[----:B------:R-:W-:Y:S05]  /*1dc0*/  @!P0 BRA `(.L_x_6422) ;  /* 0x0000000000048947 */ /* 0x000fea0003800000 */
[----:B------:R-:W-:Y:S01]  /*1dd0*/  BPT.TRAP 0x1 ;  /* 0x000000040000795c */ /* 0x000fe20000300000 */
.L_x_6422:
[----:B------:R-:W-:Y:S01]  /*1de0*/  IMAD R11, R2, 0x8, R0 ;  /* 0x00000008020b7824 */ /* 0x000fe200078e0200 */
[----:B------:R-:W-:-:S04]  /*1df0*/  SHF.L.U32 R4, R16, 0x1f, RZ ;  /* 0x0000001f10047819 */ /* 0x000fc800000006ff */
[----:B------:R1:W2:Y:S01]  /*1e00*/  SYNCS.PHASECHK.TRANS64.TRYWAIT P2, [R11+URZ+0x34830], R4 ;  /* 0x034830040b0075a7 */ /* 0x0002a2000804017f */
[----:B------:R-:W-:Y:S05]  /*1e10*/  @!P0 BRA `(.L_x_6423) ;  /* 0x0000000000048947 */ /* 0x000fea0003800000 */
[----:B------:R-:W-:Y:S01]  /*1e20*/  BPT.TRAP 0x1 ;  /* 0x000000040000795c */ /* 0x000fe20000300000 */
.L_x_6423:
[----:B0-----:R-:W0:Y:S01]  /*1e30*/  S2R R3, SR_TID.X ;  /* 0x0000000000037919 */ /* 0x001e220000002100 */
[----:B------:R-:W-:Y:S01]  /*1e40*/  IMAD.MOV.U32 R87, RZ, RZ, RZ ;  /* 0x000000ffff577224 */ /* 0x000fe200078e00ff */
[----:B0-----:R-:W-:Y:S01]  /*1e50*/  LOP3.LUT P1, RZ, R3, 0x7f, RZ, 0xc0, !PT ;  /* 0x0000007f03ff7812 */ /* 0x001fe2000782c0ff */
[----:B--2---:R-:W-:-:S12]  /*1e60*/  @P2 BRA `(.L_x_6424) ;  /* 0x0000000000082947 */ /* 0x004fd80003800000 */
[----:B------:R-:W0:Y:S02]  /*1e70*/  SYNCS.PHASECHK.TRANS64.TRYWAIT P2, [R11+URZ+0x34830], R4 ;  /* 0x034830040b0075a7 */ /* 0x000e24000804017f */
[----:B0-----:R-:W-:Y:S05]  /*1e80*/  @!P2 BRA `(.L_x_6425) ;  /* 0x00000140007ca947 */ /* 0x001fea0003800000 */
.L_x_6424:
[----:B------:R-:W-:Y:S05]  /*1e90*/  WARPSYNC.ALL ;  /* 0x0000000000007948 */ /* 0x000fea0003800000 */
[----:B------:R-:W-:Y:S01]  /*1ea0*/  R2UR UR4, R0 ;  /* 0x00000000000472ca */ /* 0x000fe200000e0000 */
[----:B------:R-:W2:Y:S01]  /*1eb0*/  LDL R10, [R1+0x4] ;  /* 0x00000400010a7983 */ /* 0x000ea20000100800 */
[----:B------:R-:W-:Y:S01]  /*1ec0*/  R2UR UR6, R2 ;  /* 0x00000000020672ca */ /* 0x000fe200000e0000 */
[----:B------:R-:W-:Y:S01]  /*1ed0*/  WARPGROUP.ARRIVE ;  /* 0x00000000000079c5 */ /* 0x000fe20000000000 */
        /* <DEDUP_REMOVED lines=9> */
[----:B------:R-:W-:Y:S01]  /*1f70*/  UIADD3 UR4, UR4, 0x1e400, URZ ;  /* 0x0001e40004047890 */ /* 0x000fe2000fffe03f */
[----:B------:R-:W-:Y:S01]  /*1f80*/  IMAD.U32 R12, RZ, RZ, UR48 ;  /* 0x00000030ff0c7e24 */ /* 0x000fe2000f8e00ff */
[----:B------:R-:W-:Y:S01]  /*1f90*/  UMOV UR41, 0x40000040 ;  /* 0x4000004000297882 */ /* 0x000fe20000000000 */
[----:B------:R-:W-:Y:S01]  /*1fa0*/  UMOV UR43, 0x40000040 ;  /* 0x40000040002b7882 */ /* 0x000fe20000000000 */
[----:B------:R-:W-:Y:S01]  /*1fb0*/  USHF.R.U32.HI UR4, URZ, 0x4, UR4 ;  /* 0x000000043f047899 */ /* 0x000fe20008011604 */
[----:B------:R-:W-:Y:S01]  /*1fc0*/  IMAD.U32 R9, RZ, RZ, UR41 ;  /* 0x00000029ff097e24 */ /* 0x000fe2000f8e00ff */
[----:B------:R-:W-:Y:S01]  /*1fd0*/  UMOV UR47, 0x40000040 ;  /* 0x40000040002f7882 */ /* 0x000fe20000000000 */
[----:B------:R-:W-:Y:S01]  /*1fe0*/  IMAD.U32 R21, RZ, RZ, UR49 ;  /* 0x00000031ff157e24 */ /* 0x000fe2000f8e00ff */
[----:B------:R-:W-:Y:S01]  /*1ff0*/  ULOP3.LUT UR4, UR4, 0x3fff, URZ, 0xc0, !UPT ;  /* 0x00003fff04047892 */ /* 0x000fe2000f8ec03f */
[----:B------:R-:W-:Y:S01]  /*2000*/  P2R R15, PR, RZ, 0x2 ;  /* 0x00000002ff0f7803 */ /* 0x000fe20000000000 */
[----:B------:R-:W-:Y:S01]  /*2010*/  UIADD3 UR61, UR49, -0x2, URZ ;  /* 0xfffffffe313d7890 */ /* 0x000fe2000fffe03f */
[----:B------:R-:W-:Y:S01]  /*2020*/  P2R R13, PR, RZ, 0x1 ;  /* 0x00000001ff0d7803 */ /* 0x000fe20000000000 */
[----:B------:R-:W-:Y:S01]  /*2030*/  ULOP3.LUT UR5, UR4, 0x10000, URZ, 0xfc, !UPT ;  /* 0x0001000004057892 */ /* 0x000fe2000f8efc3f */
[----:B------:R-:W-:Y:S01]  /*2040*/  R2UR UR50, R18 ;  /* 0x00000000123272ca */ /* 0x000fe200000e0000 */
[----:B------:R-:W-:Y:S01]  /*2050*/  ULOP3.LUT UR4, UR36, 0x10000, URZ, 0xfc, !UPT ;  /* 0x0001000024047892 */ /* 0x000fe2000f8efc3f */
[----:B------:R-:W-:Y:S01]  /*2060*/  IMAD.MOV.U32 R86, RZ, RZ, R87 ;  /* 0x000000ffff567224 */ /* 0x000fe200078e0057 */
[----:B------:R-:W-:-:S02]  /*2070*/  UIMAD UR6, UR6, 0xb00, UR5 ;  /* 0x00000b00060678a4 */ /* 0x000fc4000f8e0205 */
[----:B------:R-:W-:Y:S01]  /*2080*/  IMAD.U32 R3, RZ, RZ, UR5 ;  /* 0x00000005ff037e24 */ /* 0x000fe2000f8e00ff */
[----:B------:R-:W-:Y:S01]  /*2090*/  UMOV UR5, 0x40000040 ;  /* 0x4000004000057882 */ /* 0x000fe20000000000 */
[----:B------:R-:W-:Y:S01]  /*20a0*/  UIADD3 UR18, UR6, 0x80, URZ ;  /* 0x0000008006127890 */ /* 0x000fe2000fffe03f */
[----:B------:R-:W-:Y:S01]  /*20b0*/  UMOV UR16, UR4 ;  /* 0x0000000400107c82 */ /* 0x000fe20008000000 */
[----:B------:R-:W-:Y:S01]  /*20c0*/  UMOV UR17, UR5 ;  /* 0x0000000500117c82 */ /* 0x000fe20008000000 */
[----:B------:R-:W-:Y:S02]  /*20d0*/  UIADD3 UR10, UR6, 0x100, URZ ;  /* 0x00000100060a7890 */ /* 0x000fe4000fffe03f */
[----:B------:R-:W-:Y:S01]  /*20e0*/  HGMMA.64x16x16.F32.BF16 R112, gdesc[UR4], RZ, !UPT, gsb0 ;  /* 0x00200000047079f0 */ /* 0x000fe2000c0018ff */
[----:B------:R-:W-:Y:S01]  /*20f0*/  UMOV UR8, UR4 ;  /* 0x0000000400087c82 */ /* 0x000fe20008000000 */
[----:B------:R-:W-:Y:S01]  /*2100*/  UMOV UR9, UR5 ;  /* 0x0000000500097c82 */ /* 0x000fe20008000000 */
[----:B------:R-:W-:Y:S01]  /*2110*/  UIADD3 UR14, UR6, 0x180, URZ ;  /* 0x00000180060e7890 */ /* 0x000fe2000fffe03f */
        /* <DEDUP_REMOVED lines=17> */
[----:B------:R-:W-:-:S02]  /*2230*/  UIADD3 UR7, UR4, 0x2, URZ ;  /* 0x0000000204077890 */ /* 0x000fc4000fffe03f */
[----:B------:R-:W-:Y:S02]  /*2240*/  UIADD3 UR46, UR6, 0x684, URZ ;  /* 0x00000684062e7890 */ /* 0x000fe4000fffe03f */
[----:B------:R-:W-:-:S03]  /*2250*/  UISETP.GE.AND UP0, UPT, UR61, UR50, UPT ;  /* 0x000000323d00728c */ /* 0x000fc6000bf06270 */
[----:B------:R-:W-:Y:S01]  /*2260*/  UMOV UR40, UR7 ;  /* 0x0000000700287c82 */ /* 0x000fe20008000000 */
[----:B------:R-:W-:Y:S01]  /*2270*/  UIADD3 UR7, UR4, 0x4, URZ ;  /* 0x0000000404077890 */ /* 0x000fe2000fffe03f */
[----:B------:R-:W-:Y:S01]  /*2280*/  IMAD.U32 R8, RZ, RZ, UR40 ;  /* 0x00000028ff087e24 */ /* 0x000fe2000f8e00ff */
        /* <DEDUP_REMOVED lines=26> */
[----:B------:R-:W-:Y:S01]  /*2430*/  UIADD3 UR18, UR6, 0x82, URZ ;  /* 0x0000008206127890 */ /* 0x000fe2000fffe03f */
[----:B------:R-:W-:Y:S01]  /*2440*/  UMOV UR16, UR40 ;  /* 0x0000002800107c82 */ /* 0x000fe20008000000 */
[----:B------:R-:W-:Y:S01]  /*2450*/  UMOV UR17, UR41 ;  /* 0x0000002900117c82 */ /* 0x000fe20008000000 */
[----:B------:R-:W-:Y:S01]  /*2460*/  UMOV UR19, 0x40000040 ;  /* 0x4000004000137882 */ /* 0x000fe20000000000 */
[----:B--2---:R-:W-:-:S05]  /*2470*/  IADD3 R12, R12, 0xb0, -R10 ;  /* 0x000000b00c0c7810 */ /* 0x004fca0007ffe80a */
        /* <DEDUP_REMOVED lines=82> */
[----:B------:R-:W-:Y:S01]  /*29a0*/  UMOV UR40, UR16 ;  /* 0x0000001000287c82 */ /* 0x000fe20008000000 */
[----:B------:R-:W-:Y:S01]  /*29b0*/  UMOV UR41, UR17 ;  /* 0x0000001100297c82 */ /* 0x000fe20008000000 */
[----:B------:R-:W-:Y:S01]  /*29c0*/  IMAD.U32 R6, RZ, RZ, UR16 ;  /* 0x00000010ff067e24 */ /* 0x000fe2000f8e00ff */
[----:B------:R-:W-:Y:S01]  /*29d0*/  UMOV UR12, UR40 ;  /* 0x00000028000c7c82 */ /* 0x000fe20008000000 */
[----:B------:R-:W-:Y:S01]  /*29e0*/  IMAD.U32 R7, RZ, RZ, UR17 ;  /* 0x00000011ff077e24 */ /* 0x000fe2000f8e00ff */
[----:B------:R-:W-:Y:S01]  /*29f0*/  UMOV UR13, UR41 ;  /* 0x00000029000d7c82 */ /* 0x000fe20008000000 */
        /* <DEDUP_REMOVED lines=79> */
[----:B01----:R-:W-:Y:S01]  /*2ef0*/  IMAD.U32 R4, RZ, RZ, UR16 ;  /* 0x00000010ff047e24 */ /* 0x003fe2000f8e00ff */
        /* <DEDUP_REMOVED lines=373> */
[----:B------:R-:W-:Y:S02]  /*4650*/  FSEL R101, R101, -INF , P5 ;  /* 0xff80000065657808 */ /* 0x000fe40002800000 */
[----:B------:R-:W-:-:S02]  /*4660*/  ISETP.GT.AND P2, PT, R12, 0x30, PT ;  /* 0x000000300c00780c */ /* 0x000fc40003f44270 */
[----:B------:R-:W-:Y:S02]  /*4670*/  FMNMX.FTZ R10, R100, R21, !PT ;  /* 0x00000015640a7209 */ /* 0x000fe40007810000 */
[----:B------:R-:W-:Y:S02]  /*4680*/  FSEL R99, R99, -INF , P3 ;  /* 0xff80000063637808 */ /* 0x000fe40001800000 */
        /* <DEDUP_REMOVED lines=63> */
[----:B------:R-:W-:Y:S02]  /*4a80*/  FMNMX.FTZ R21, R69, R10, !PT ;  /* 0x0000000a45157209 */ /* 0x000fe40007810000 */
        /* <DEDUP_REMOVED lines=17> */
[----:B------:R-:W-:Y:S02]  /*4ba0*/  FSEL R58, R58, -INF , P2 ;  /* 0xff8000003a3a7808 */ /* 0x000fe40001000000 */
[----:B------:R-:W-:Y:S02]  /*4bb0*/  ISETP.GT.AND P2, PT, R12, 0x71, PT ;  /* 0x000000710c00780c */ /* 0x000fe40003f44270 */
[----:B------:R-:W-:Y:S02]  /*4bc0*/  FMNMX.FTZ R21, R61, R10, !PT ;  /* 0x0000000a3d157209 */ /* 0x000fe40007810000 */
[----:B------:R-:W-:-:S02]  /*4bd0*/  FSEL R59, R59, -INF , P6 ;  /* 0xff8000003b3b7808 */ /* 0x000fc40003000000 */
[----:B------:R-:W-:Y:S02]  /*4be0*/  ISETP.GT.AND P6, PT, R12, 0x78, PT ;  /* 0x000000780c00780c */ /* 0x000fe40003fc4270 */
        /* <DEDUP_REMOVED lines=10> */
[----:B------:R-:W-:Y:S01]  /*4c90*/  UMOV UR22, UR7 ;  /* 0x0000000700167c82 */ /* 0x000fe20008000000 */
[----:B------:R-:W-:Y:S01]  /*4ca0*/  UMOV UR23, 0x40000040 ;  /* 0x4000004000177882 */ /* 0x000fe20000000000 */
[----:B------:R-:W-:Y:S02]  /*4cb0*/  FSEL R52, R52, -INF , P6 ;  /* 0xff80000034347808 */ /* 0x000fe40003000000 */
[----:B------:R-:W-:Y:S02]  /*4cc0*/  FMNMX.FTZ R21, R49, R10, !PT ;  /* 0x0000000a31157209 */ /* 0x000fe40007810000 */
[----:B------:R-:W-:-:S02]  /*4cd0*/  FSEL R53, R53, -INF , P5 ;  /* 0xff80000035357808 */ /* 0x000fc40002800000 */
[----:B------:R-:W-:Y:S02]  /*4ce0*/  FMNMX.FTZ R10, R52, R21, !PT ;  /* 0x00000015340a7209 */ /* 0x000fe40007810000 */
[----:B------:R-:W-:Y:S02]  /*4cf0*/  FSEL R50, R50, -INF , P3 ;  /* 0xff80000032327808 */ /* 0x000fe40001800000 */
[C---:B------:R-:W-:Y:S02]  /*4d00*/  ISETP.GT.AND P3, PT, R12.reuse, 0x81, PT ;  /* 0x000000810c00780c */ /* 0x040fe40003f64270 */
[----:B------:R-:W-:Y:S02]  /*4d10*/  FMNMX.FTZ R21, R53, R10, !PT ;  /* 0x0000000a35157209 */ /* 0x000fe40007810000 */
[----:B------:R-:W-:Y:S02]  /*4d20*/  FSEL R51, R51, -INF , P2 ;  /* 0xff80000033337808 */ /* 0x000fe40001000000 */
[----:B------:R-:W-:-:S02]  /*4d30*/  ISETP.GT.AND P2, PT, R12, 0x88, PT ;  /* 0x000000880c00780c */ /* 0x000fc40003f44270 */
        /* <DEDUP_REMOVED lines=15> */
[----:B------:R-:W-:-:S02]  /*4e30*/  FMNMX.FTZ R21, R44, R21, !PT ;  /* 0x000000152c157209 */ /* 0x000fc40007810000 */
[----:B------:R-:W-:Y:S02]  /*4e40*/  ISETP.GT.AND P1, PT, R12, 0x91, PT ;  /* 0x000000910c00780c */ /* 0x000fe40003f24270 */
[----:B------:R-:W-:Y:S02]  /*4e50*/  FMNMX.FTZ R21, R20, R21, !PT ;  /* 0x0000001514157209 */ /* 0x000fe40007810000 */
[----:B------:R-:W-:Y:S02]  /*4e60*/  FSEL R46, R46, -INF , P2 ;  /* 0xff8000002e2e7808 */ /* 0x000fe40001000000 */
[C---:B------:R-:W-:Y:S02]  /*4e70*/  ISETP.GT.AND P2, PT, R12.reuse, 0x99, PT ;  /* 0x000000990c00780c */ /* 0x040fe40003f44270 */
[----:B------:R-:W-:Y:S02]  /*4e80*/  FSEL R43, R43, -INF , P3 ;  /* 0xff8000002b2b7808 */ /* 0x000fe40001800000 */
[----:B------:R-:W-:-:S02]  /*4e90*/  ISETP.GT.AND P3, PT, R12, 0xa0, PT ;  /* 0x000000a00c00780c */ /* 0x000fc40003f64270 */
[----:B------:R-:W-:Y:S02]  /*4ea0*/  FSEL R42, R42, -INF , P4 ;  /* 0xff8000002a2a7808 */ /* 0x000fe40002000000 */
[----:B------:R-:W-:Y:S02]  /*4eb0*/  ISETP.GT.AND P4, PT, R12, 0xa1, PT ;  /* 0x000000a10c00780c */ /* 0x000fe40003f84270 */
[----:B------:R-:W-:Y:S01]  /*4ec0*/  P2R R45, PR, RZ, 0x2 ;  /* 0x00000002ff2d7803 */ /* 0x000fe20000000000 */
[----:B------:R-:W-:Y:S02]  /*4ed0*/  WARPGROUP.DEPBAR.LE gsb0, 0x0 ;  /* 0x00008000000079c5 */ /* 0x000fe40000010000 */
[----:B------:R-:W-:Y:S01]  /*4ee0*/  WARPGROUP.ARRIVE ;  /* 0x00000000000079c5 */ /* 0x000fe20000000000 */
[----:B------:R-:W-:Y:S02]  /*4ef0*/  FSEL R32, R32, -INF , P0 ;  /* 0xff80000020207808 */ /* 0x000fe40000000000 */
[----:B------:R-:W-:-:S02]  /*4f00*/  ISETP.GT.AND P0, PT, R12, 0x98, PT ;  /* 0x000000980c00780c */ /* 0x000fc40003f04270 */
[----:B------:R-:W-:Y:S01]  /*4f10*/  FSEL R80, R33, -INF , P1 ;  /* 0xff80000021507808 */ /* 0x000fe20000800000 */
[----:B------:R-:W-:Y:S01]  /*4f20*/  HGMMA.64x16x16.F32.BF16 R24, gdesc[UR20], R24, gsb0 ;  /* 0x00200000141879f0 */ /* 0x000fe20008001818 */
[----:B------:R-:W-:Y:S02]  /*4f30*/  FMNMX.FTZ R21, R32, R21, !PT ;  /* 0x0000001520157209 */ /* 0x000fe40007810000 */
[----:B------:R-:W-:Y:S02]  /*4f40*/  FSEL R81, R36, -INF , P0 ;  /* 0xff80000024517808 */ /* 0x000fe40000000000 */
[----:B------:R-:W-:Y:S02]  /*4f50*/  FMNMX.FTZ R10, R80, R21, !PT ;  /* 0x00000015500a7209 */ /* 0x000fe40007810000 */
[----:B------:R-:W-:Y:S02]  /*4f60*/  FSEL R84, R37, -INF , P2 ;  /* 0xff80000025547808 */ /* 0x000fe40001000000 */
[----:B------:R-:W-:-:S02]  /*4f70*/  FMNMX.FTZ R21, R81, R10, !PT ;  /* 0x0000000a51157209 */ /* 0x000fc40007810000 */
[----:B------:R-:W-:Y:S02]  /*4f80*/  P2R R33, PR, RZ, 0x4 ;  /* 0x00000004ff217803 */ /* 0x000fe40000000000 */
[----:B------:R-:W-:Y:S02]  /*4f90*/  FMNMX.FTZ R21, R84, R21, !PT ;  /* 0x0000001554157209 */ /* 0x000fe40007810000 */
[----:B------:R-:W-:Y:S02]  /*4fa0*/  P2R R41, PR, RZ, 0x1 ;  /* 0x00000001ff297803 */ /* 0x000fe40000000000 */
[C---:B------:R-:W-:Y:S02]  /*4fb0*/  ISETP.GT.AND P0, PT, R12.reuse, 0x89, PT ;  /* 0x000000890c00780c */ /* 0x040fe40003f04270 */
[----:B------:R-:W-:Y:S02]  /*4fc0*/  ISETP.GT.AND P1, PT, R12, 0x90, PT ;  /* 0x000000900c00780c */ /* 0x000fe40003f24270 */
[----:B------:R-:W-:-:S02]  /*4fd0*/  FSEL R47, R47, -INF , P0 ;  /* 0xff8000002f2f7808 */ /* 0x000fc40000000000 */
[----:B------:R-:W-:Y:S02]  /*4fe0*/  ISETP.NE.AND P0, PT, R41, RZ, PT ;  /* 0x000000ff2900720c */ /* 0x000fe40003f05270 */
[----:B------:R-:W-:Y:S02]  /*4ff0*/  FSEL R34, R34, -INF , P1 ;  /* 0xff80000022227808 */ /* 0x000fe40000800000 */
[----:B------:R-:W-:Y:S02]  /*5000*/  ISETP.NE.AND P1, PT, R45, RZ, PT ;  /* 0x000000ff2d00720c */ /* 0x000fe40003f25270 */
[----:B------:R-:W-:Y:S02]  /*5010*/  FSEL R38, R38, -INF , P0 ;  /* 0xff80000026267808 */ /* 0x000fe40000000000 */
[----:B------:R-:W-:Y:S02]  /*5020*/  FSEL R35, R35, -INF , P1 ;  /* 0xff80000023237808 */ /* 0x000fe40000800000 */
[----:B------:R-:W-:-:S02]  /*5030*/  ISETP.NE.AND P0, PT, R13, RZ, PT ;  /* 0x000000ff0d00720c */ /* 0x000fc40003f05270 */
[----:B------:R-:W-:-:S13]  /*5040*/  ISETP.NE.AND P1, PT, R15, RZ, PT ;  /* 0x000000ff0f00720c */ /* 0x000fda0003f25270 */
[----:B------:R-:W-:Y:S01]  /*5050*/  @!P1 VIADD R11, R11, 0x34840 ;  /* 0x000348400b0b9836 */ /* 0x000fe20000000000 */
[----:B------:R-:W-:Y:S02]  /*5060*/  WARPGROUP.DEPBAR.LE gsb0, 0x0 ;  /* 0x00008000000079c5 */ /* 0x000fe40000010000 */
[----:B------:R-:W-:Y:S02]  /*5070*/  FSEL R36, R24, -INF , P3 ;  /* 0xff80000018247808 */ /* 0x000fe40001800000 */
        /* <DEDUP_REMOVED lines=9> */
[----:B------:R-:W-:Y:S01]  /*5110*/  @!P1 PRMT R11, RZ, 0x654, R11 ;  /* 0x00000654ff0b9816 */ /* 0x000fe2000000000b */
[----:B------:R-:W0:Y:S03]  /*5120*/  SHFL.BFLY PT, R10, R21, 0x2, 0x1f ;  /* 0x0c401f00150a7f89 */ /* 0x000e2600000e0000 */
[----:B------:R1:W-:Y:S01]  /*5130*/  @!P1 SYNCS.ARRIVE.TRANS64.RED.A1T0 RZ, [R11+URZ], RZ ;  /* 0x000000ff0bff99a7 */ /* 0x0003e2000810043f */
[----:B0-----:R-:W-:-:S05]  /*5140*/  FMNMX.FTZ R25, R21, R10, !PT ;  /* 0x0000000a15197209 */ /* 0x001fca0007810000 */
[----:B------:R-:W0:Y:S02]  /*5150*/  SHFL.BFLY PT, R10, R25, 0x1, 0x1f ;  /* 0x0c201f00190a7f89 */ /* 0x000e2400000e0000 */
[----:B0-----:R-:W-:-:S04]  /*5160*/  FMNMX.FTZ R10, R25, R10, !PT ;  /* 0x0000000a190a7209 */ /* 0x001fc80007810000 */
[C---:B------:R-:W-:Y:S01]  /*5170*/  FSETP.NEU.FTZ.AND P2, PT, R10.reuse, -INF , PT ;  /* 0xff8000000a00780b */ /* 0x040fe20003f5d000 */
[----:B------:R-:W-:-:S05]  /*5180*/  FMUL.FTZ R83, R10, UR11 ;  /* 0x0000000b0a537c20 */ /* 0x000fca0008410000 */
[----:B------:R-:W-:Y:S02]  /*5190*/  FSEL R83, R83, RZ, P2 ;  /* 0x000000ff53537208 */ /* 0x000fe40001000000 */
[----:B------:R-:W-:Y:S02]  /*51a0*/  ISETP.NE.AND P2, PT, R33, RZ, PT ;  /* 0x000000ff2100720c */ /* 0x000fe40003f45270 */
[----:B------:R-:W-:Y:S01]  /*51b0*/  FMNMX.FTZ R33, R114, R115, !PT ;  /* 0x0000007372217209 */ /* 0x000fe20007810000 */
[--C-:B------:R-:W-:Y:S01]  /*51c0*/  FFMA.FTZ R200, R56, UR11, -R83.reuse ;  /* 0x0000000b38c87c23 */ /* 0x100fe20008010853 */
[--C-:B------:R-:W-:Y:S01]  /*51d0*/  FFMA.FTZ R56, R61, UR11, -R83.reuse ;  /* 0x0000000b3d387c23 */ /* 0x100fe20008010853 */
        /* <DEDUP_REMOVED lines=18> */
[----:B------:R-:W0:Y:S01]  /*5300*/  MUFU.EX2 R13, R13 ;  /* 0x0000000d000d7308 */ /* 0x000e220000000800 */
[--C-:B------:R-:W-:Y:S01]  /*5310*/  FFMA.FTZ R25, R109, UR11, -R83.reuse ;  /* 0x0000000b6d197c23 */ /* 0x100fe20008010853 */
[--C-:B------:R-:W-:Y:S01]  /*5320*/  FFMA.FTZ R27, R49, UR11, -R83.reuse ;  /* 0x0000000b311b7c23 */ /* 0x100fe20008010853 */
[----:B------:R-:W-:Y:S01]  /*5330*/  FMNMX.FTZ R37, R111, R12, !PT ;  /* 0x0000000c6f257209 */ /* 0x000fe20007810000 */
[--C-:B------:R-:W-:Y:S01]  /*5340*/  FFMA.FTZ R49, R14, UR11, -R83.reuse ;  /* 0x0000000b0e317c23 */ /* 0x100fe20008010853 */
[--C-:B------:R-:W-:Y:S01]  /*5350*/  FFMA.FTZ R184, R96, UR11, -R83.reuse ;  /* 0x0000000b60b87c23 */ /* 0x100fe20008010853 */
[--C-:B------:R-:W-:Y:S01]  /*5360*/  FFMA.FTZ R29, R97, UR11, -R83.reuse ;  /* 0x0000000b611d7c23 */ /* 0x100fe20008010853 */
[----:B------:R-:W-:Y:S01]  /*5370*/  FMNMX.FTZ R12, R98, R37, !PT ;  /* 0x00000025620c7209 */ /* 0x000fe20007810000 */
[----:B------:R-:W2:Y:S01]  /*5380*/  MUFU.EX2 R178, R178 ;  /* 0x000000b200b27308 */ /* 0x000ea20000000800 */
[--C-:B------:R-:W-:Y:S01]  /*5390*/  FFMA.FTZ R214, R81, UR11, -R83.reuse ;  /* 0x0000000b51d67c23 */ /* 0x100fe20008010853 */
[--C-:B------:R-:W-:Y:S01]  /*53a0*/  FFMA.FTZ R186, R100, UR11, -R83.reuse ;  /* 0x0000000b64ba7c23 */ /* 0x100fe20008010853 */
[----:B------:R-:W-:Y:S01]  /*53b0*/  FMNMX.FTZ R41, R99, R12, !PT ;  /* 0x0000000c63297209 */ /* 0x000fe20007810000 */
[--C-:B------:R-:W-:Y:S01]  /*53c0*/  FFMA.FTZ R33, R101, UR11, -R83.reuse ;  /* 0x0000000b65217c23 */ /* 0x100fe20008010853 */
[--C-:B------:R-:W-:Y:S01]  /*53d0*/  FFMA.FTZ R188, R88, UR11, -R83.reuse ;  /* 0x0000000b58bc7c23 */ /* 0x100fe20008010853 */
[--C-:B------:R-:W-:Y:S01]  /*53e0*/  FFMA.FTZ R37, R89, UR11, -R83.reuse ;  /* 0x0000000b59257c23 */ /* 0x100fe20008010853 */
[----:B------:R-:W-:Y:S01]  /*53f0*/  FMNMX.FTZ R12, R102, R41, !PT ;  /* 0x00000029660c7209 */ /* 0x000fe20007810000 */
[----:B------:R-:W3:Y:S01]  /*5400*/  MUFU.EX2 R15, R15 ;  /* 0x0000000f000f7308 */ /* 0x000ee20000000800 */
[--C-:B------:R-:W-:Y:S01]  /*5410*/  FFMA.FTZ R192, R72, UR11, -R83.reuse ;  /* 0x0000000b48c07c23 */ /* 0x100fe20008010853 */
[--C-:B------:R-:W-:Y:S01]  /*5420*/  FFMA.FTZ R194, R76, UR11, -R83.reuse ;  /* 0x0000000b4cc27c23 */ /* 0x100fe20008010853 */
[----:B------:R-:W-:Y:S01]  /*5430*/  FMNMX.FTZ R41, R103, R12, !PT ;  /* 0x0000000c67297209 */ /* 0x000fe20007810000 */
[--C-:B------:R-:W-:Y:S01]  /*5440*/  FFMA.FTZ R196, R64, UR11, -R83.reuse ;  /* 0x0000000b40c47c23 */ /* 0x100fe20008010853 */
[--C-:B------:R-:W-:Y:S01]  /*5450*/  FFMA.FTZ R65, R65, UR11, -R83.reuse ;  /* 0x0000000b41417c23 */ /* 0x100fe20008010853 */
[--C-:B------:R-:W-:Y:S01]  /*5460*/  FFMA.FTZ R198, R68, UR11, -R83.reuse ;  /* 0x0000000b44c67c23 */ /* 0x100fe20008010853 */
[----:B------:R-:W-:Y:S01]  /*5470*/  FMNMX.FTZ R12, R90, R41, !PT ;  /* 0x000000295a0c7209 */ /* 0x000fe20007810000 */
[----:B------:R-:W4:Y:S01]  /*5480*/  MUFU.EX2 R180, R180 ;  /* 0x000000b400b47308 */ /* 0x000f220000000800 */
[--C-:B------:R-:W-:Y:S01]  /*5490*/  FFMA.FTZ R41, R93, UR11, -R83.reuse ;  /* 0x0000000b5d297c23 */ /* 0x100fe20008010853 */
[--C-:B------:R-:W-:Y:S01]  /*54a0*/  FFMA.FTZ R69, R69, UR11, -R83.reuse ;  /* 0x0000000b45457c23 */ /* 0x100fe20008010853 */
[----:B------:R-:W-:Y:S01]  /*54b0*/  FMNMX.FTZ R45, R91, R12, !PT ;  /* 0x0000000c5b2d7209 */ /* 0x000fe20007810000 */
[--C-:B------:R-:W-:Y:S01]  /*54c0*/  FFMA.FTZ R57, R57, UR11, -R83.reuse ;  /* 0x0000000b39397c23 */ /* 0x100fe20008010853 */
[--C-:B------:R-:W-:Y:S01]  /*54d0*/  FFMA.FTZ R208, R40, UR11, -R83.reuse ;  /* 0x0000000b28d07c23 */ /* 0x100fe20008010853 */
[--C-:B------:R-:W-:Y:S01]  /*54e0*/  FFMA.FTZ R210, R44, UR11, -R83.reuse ;  /* 0x0000000b2cd27c23 */ /* 0x100fe20008010853 */
[----:B------:R-:W-:Y:S01]  /*54f0*/  FMNMX.FTZ R12, R94, R45, !PT ;  /* 0x0000002d5e0c7209 */ /* 0x000fe20007810000 */
[----:B------:R-:W5:Y:S01]  /*5500*/  MUFU.EX2 R21, R21 ;  /* 0x0000001500157308 */ /* 0x000f620000000800 */
[--C-:B------:R-:W-:Y:S01]  /*5510*/  FFMA.FTZ R212, R32, UR11, -R83.reuse ;  /* 0x0000000b20d47c23 */ /* 0x100fe20008010853 */
[--C-:B------:R-:W-:Y:S01]  /*5520*/  FFMA.FTZ R216, R36, UR11, -R83.reuse ;  /* 0x0000000b24d87c23 */ /* 0x100fe20008010853 */
[----:B------:R-:W-:Y:S01]  /*5530*/  FMNMX.FTZ R45, R95, R12, !PT ;  /* 0x0000000c5f2d7209 */ /* 0x000fe20007810000 */
[--C-:B------:R-:W-:Y:S01]  /*5540*/  FFMA.FTZ R81, R82, UR11, -R83.reuse ;  /* 0x0000000b52517c23 */ /* 0x100fe20008010853 */
[----:B------:R-:W-:Y:S01]  /*5550*/  FFMA.FTZ R218, R28, UR11, -R83 ;  /* 0x0000000b1cda7c23 */ /* 0x000fe20008010853 */
[----:B------:R-:W-:Y:S01]  /*5560*/  IMAD.MOV.U32 R82, RZ, RZ, R87 ;  /* 0x000000ffff527224 */ /* 0x000fe200078e0057 */
[----:B------:R-:W-:Y:S01]  /*5570*/  FMNMX.FTZ R12, R74, R45, !PT ;  /* 0x0000002d4a0c7209 */ /* 0x000fe20007810000 */
[----:B------:R-:W-:Y:S01]  /*5580*/  FFMA.FTZ R45, R73, UR11, -R83 ;  /* 0x0000000b492d7c23 */ /* 0x000fe20008010853 */
[----:B------:R-:W1:Y:S01]  /*5590*/  MUFU.EX2 R182, R182 ;  /* 0x000000b600b67308 */ /* 0x000e620000000800 */
[--C-:B------:R-:W-:Y:S01]  /*55a0*/  IMAD.MOV.U32 R76, RZ, RZ, R87.reuse ;  /* 0x000000ffff4c7224 */ /* 0x100fe200078e0057 */
[----:B------:R-:W-:Y:S01]  /*55b0*/  FMNMX.FTZ R73, R75, R12, !PT ;  /* 0x0000000c4b497209 */ /* 0x000fe20007810000 */
[----:B------:R-:W-:-:S03]  /*55c0*/  IMAD.MOV.U32 R72, RZ, RZ, R87 ;  /* 0x000000ffff487224 */ /* 0x000fc600078e0057 */
[----:B------:R-:W-:Y:S02]  /*55d0*/  FMNMX.FTZ R12, R78, R73, !PT ;  /* 0x000000494e0c7209 */ /* 0x000fe40007810000 */
[----:B------:R-:W1:Y:S02]  /*55e0*/  MUFU.EX2 R25, R25 ;  /* 0x0000001900197308 */ /* 0x000e640000000800 */
[----:B------:R-:W-:-:S04]  /*55f0*/  FMNMX.FTZ R73, R79, R12, !PT ;  /* 0x0000000c4f497209 */ /* 0x000fc80007810000 */
[----:B------:R-:W-:Y:S01]  /*5600*/  FMNMX.FTZ R12, R66, R73, !PT ;  /* 0x00000049420c7209 */ /* 0x000fe20007810000 */
[----:B------:R-:W-:Y:S01]  /*5610*/  FFMA.FTZ R73, R77, UR11, -R83 ;  /* 0x0000000b4d497c23 */ /* 0x000fe20008010853 */
[----:B------:R-:W1:Y:S02]  /*5620*/  MUFU.EX2 R184, R184 ;  /* 0x000000b800b87308 */ /* 0x000e640000000800 */
[----:B------:R-:W-:-:S04]  /*5630*/  FMNMX.FTZ R77, R67, R12, !PT ;  /* 0x0000000c434d7209 */ /* 0x000fc80007810000 */
[----:B------:R-:W-:Y:S02]  /*5640*/  FMNMX.FTZ R12, R70, R77, !PT ;  /* 0x0000004d460c7209 */ /* 0x000fe40007810000 */
[----:B------:R-:W1:Y:S02]  /*5650*/  MUFU.EX2 R29, R29 ;  /* 0x0000001d001d7308 */ /* 0x000e640000000800 */
        /* <DEDUP_REMOVED lines=21> */
[----:B------:R-:W-:Y:S01]  /*57b0*/  MUFU.EX2 R192, R192 ;  /* 0x000000c000c07308 */ /* 0x000fe20000000800 */
[----:B------:R-:W-:Y:S01]  /*57c0*/  IMAD.MOV.U32 R84, RZ, RZ, R87 ;  /* 0x000000ffff547224 */ /* 0x000fe200078e0057 */
[----:B------:R-:W-:Y:S02]  /*57d0*/  FMNMX.FTZ R61, R35, R12, !PT ;  /* 0x0000000c233d7209 */ /* 0x000fe40007810000 */
[----:B------:R-:W-:Y:S02]  /*57e0*/  FSEL R12, R39, -INF , P2 ;  /* 0xff800000270c7808 */ /* 0x000fe40001000000 */
[----:B------:R-:W-:Y:S02]  /*57f0*/  FMNMX.FTZ R61, R38, R61, !PT ;  /* 0x0000003d263d7209 */ /* 0x000fe40007810000 */
[----:B------:R0:W-:Y:S02]  /*5800*/  MUFU.EX2 R39, R56 ;  /* 0x0000003800277308 */ /* 0x0001e40000000800 */
[----:B------:R-:W-:-:S04]  /*5810*/  FMNMX.FTZ R61, R12, R61, !PT ;  /* 0x0000003d0c3d7209 */ /* 0x000fc80007810000 */
[----:B------:R-:W-:Y:S02]  /*5820*/  FMNMX.FTZ R61, R26, R61, !PT ;  /* 0x0000003d1a3d7209 */ /* 0x000fe40007810000 */
[----:B------:R-:W-:Y:S01]  /*5830*/  MUFU.EX2 R45, R45 ;  /* 0x0000002d002d7308 */ /* 0x000fe20000000800 */
[----:B0-----:R-:W-:Y:S01]  /*5840*/  FSEL R56, R31, -INF , P6 ;  /* 0xff8000001f387808 */ /* 0x001fe20003000000 */
[--C-:B------:R-:W-:Y:S01]  /*5850*/  FFMA.FTZ R31, R53, UR11, -R83.reuse ;  /* 0x0000000b351f7c23 */ /* 0x100fe20008010853 */
[----:B------:R-:W-:Y:S01]  /*5860*/  FMNMX.FTZ R61, R48, R61, !PT ;  /* 0x0000003d303d7209 */ /* 0x000fe20007810000 */
[----:B------:R-:W-:-:S03]  /*5870*/  FFMA.FTZ R53, R20, UR11, -R83 ;  /* 0x0000000b14357c23 */ /* 0x000fc60008010853 */
        /* <DEDUP_REMOVED lines=8> */
[--C-:B------:R-:W-:Y:S01]  /*5900*/  FFMA.FTZ R61, R80, UR11, -R83.reuse ;  /* 0x0000000b503d7c23 */ /* 0x100fe20008010853 */
[----:B------:R-:W-:-:S05]  /*5910*/  FFMA.FTZ R83, R24, UR11, -R83 ;  /* 0x0000000b18537c23 */ /* 0x000fca0008010853 */
[----:B------:R-:W-:Y:S01]  /*5920*/  MUFU.EX2 R198, R198 ;  /* 0x000000c600c67308 */ /* 0x000fe20000000800 */
[----:B------:R-:W-:Y:S01]  /*5930*/  IMAD.MOV.U32 R80, RZ, RZ, R87 ;  /* 0x000000ffff507224 */ /* 0x000fe200078e0057 */
[----:B------:R-:W0:Y:S06]  /*5940*/  SHFL.BFLY PT, R85, R52, 0x1, 0x1f ;  /* 0x0c201f0034557f89 */ /* 0x000e2c00000e0000 */
[----:B------:R-:W-:Y:S08]  /*5950*/  MUFU.EX2 R69, R69 ;  /* 0x0000004500457308 */ /* 0x000ff00000000800 */
[----:B------:R-:W-:Y:S08]  /*5960*/  MUFU.EX2 R200, R200 ;  /* 0x000000c800c87308 */ /* 0x000ff00000000800 */
[----:B------:R-:W-:Y:S01]  /*5970*/  MUFU.EX2 R57, R57 ;  /* 0x0000003900397308 */ /* 0x000fe20000000800 */
[----:B0-----:R-:W-:-:S04]  /*5980*/  FMNMX.FTZ R92, R52, R85, !PT ;  /* 0x00000055345c7209 */ /* 0x001fc80007810000 */
[C---:B------:R-:W-:Y:S01]  /*5990*/  FSETP.NEU.FTZ.AND P2, PT, R92.reuse, -INF , PT ;  /* 0xff8000005c00780b */ /* 0x040fe20003f5d000 */
[----:B------:R-:W-:Y:S02]  /*59a0*/  FMUL.FTZ R85, R92, UR11 ;  /* 0x0000000b5c557c20 */ /* 0x000fe40008410000 */
[----:B------:R-:W-:Y:S03]  /*59b0*/  MUFU.EX2 R202, R202 ;  /* 0x000000ca00ca7308 */ /* 0x000fe60000000800 */
[----:B------:R-:W-:Y:S02]  /*59c0*/  FSEL R85, R85, RZ, P2 ;  /* 0x000000ff55557208 */ /* 0x000fe40001000000 */
[----:B------:R-:W-:-:S03]  /*59d0*/  PLOP3.LUT P2, PT, PT, PT, UP0, 0x80, 0x0 ;  /* 0x000000000000781c */ /* 0x000fc60003f4f008 */
[----:B------:R-:W-:Y:S01]  /*59e0*/  MUFU.EX2 R204, R204 ;  /* 0x000000cc00cc7308 */ /* 0x000fe20000000800 */
[----:B------:R-:W-:Y:S01]  /*59f0*/  FFMA.FTZ R60, R75, UR11, -R85 ;  /* 0x0000000b4b3c7c23 */ /* 0x000fe20008010855 */
[----:B------:R-:W-:Y:S01]  /*5a00*/  FADD.FTZ R75, R176, R13 ;  /* 0x0000000db04b7221 */ /* 0x000fe20000010000 */
[--C-:B------:R-:W-:Y:S01]  /*5a10*/  FFMA.FTZ R197, R66, UR11, -R85.reuse ;  /* 0x0000000b42c57c23 */ /* 0x100fe20008010855 */
[--C-:B------:R-:W-:Y:S01]  /*5a20*/  FFMA.FTZ R177, R114, UR11, -R85.reuse ;  /* 0x0000000b72b17c23 */ /* 0x100fe20008010855 */
[----:B------:R-:W-:Y:S01]  /*5a30*/  FFMA.FTZ R20, R115, UR11, -R85 ;  /* 0x0000000b73147c23 */ /* 0x000fe20008010855 */
[----:B--2---:R-:W-:Y:S01]  /*5a40*/  FADD.FTZ R14, R178, R75 ;  /* 0x0000004bb20e7221 */ /* 0x004fe20000010000 */
[--C-:B------:R-:W-:Y:S01]  /*5a50*/  FFMA.FTZ R66, R67, UR11, -R85.reuse ;  /* 0x0000000b43427c23 */ /* 0x100fe20008010855 */
[--C-:B------:R-:W-:Y:S01]  /*5a60*/  FFMA.FTZ R179, R118, UR11, -R85.reuse ;  /* 0x0000000b76b37c23 */ /* 0x100fe20008010855 */
[--C-:B------:R-:W-:Y:S01]  /*5a70*/  FFMA.FTZ R24, R119, UR11, -R85.reuse ;  /* 0x0000000b77187c23 */ /* 0x100fe20008010855 */
[----:B---3--:R-:W-:Y:S01]  /*5a80*/  FADD.FTZ R67, R15, R14 ;  /* 0x0000000e0f437221 */ /* 0x008fe20000010000 */
[----:B------:R-:W-:Y:S01]  /*5a90*/  MUFU.EX2 R177, R177 ;  /* 0x000000b100b17308 */ /* 0x000fe20000000800 */
[--C-:B------:R-:W-:Y:S01]  /*5aa0*/  FFMA.FTZ R181, R106, UR11, -R85.reuse ;  /* 0x0000000b6ab57c23 */ /* 0x100fe20008010855 */
[----:B------:R-:W-:Y:S01]  /*5ab0*/  FFMA.FTZ R28, R107, UR11, -R85 ;  /* 0x0000000b6b1c7c23 */ /* 0x000fe20008010855 */
[----:B----4-:R-:W-:Y:S01]  /*5ac0*/  FADD.FTZ R14, R180, R67 ;  /* 0x00000043b40e7221 */ /* 0x010fe20000010000 */
[--C-:B------:R-:W-:Y:S01]  /*5ad0*/  FFMA.FTZ R183, R110, UR11, -R85.reuse ;  /* 0x0000000b6eb77c23 */ /* 0x100fe20008010855 */
[--C-:B------:R-:W-:Y:S01]  /*5ae0*/  FFMA.FTZ R201, R58, UR11, -R85.reuse ;  /* 0x0000000b3ac97c23 */ /* 0x100fe20008010855 */
[--C-:B------:R-:W-:Y:S01]  /*5af0*/  FFMA.FTZ R32, R111, UR11, -R85.reuse ;  /* 0x0000000b6f207c23 */ /* 0x100fe20008010855 */
[----:B-----5:R-:W-:Y:S01]  /*5b00*/  FADD.FTZ R67, R21, R14 ;  /* 0x0000000e15437221 */ /* 0x020fe20000010000 */
[----:B------:R-:W0:Y:S01]  /*5b10*/  MUFU.EX2 R20, R20 ;  /* 0x0000001400147308 */ /* 0x000e220000000800 */
[--C-:B------:R-:W-:Y:S01]  /*5b20*/  FFMA.FTZ R185, R98, UR11, -R85.reuse ;  /* 0x0000000b62b97c23 */ /* 0x100fe20008010855 */
[----:B------:R-:W-:Y:S01]  /*5b30*/  FFMA.FTZ R199, R70, UR11, -R85 ;  /* 0x0000000b46c77c23 */ /* 0x000fe20008010855 */
[----:B-1----:R-:W-:Y:S01]  /*5b40*/  FADD.FTZ R14, R182, R67 ;  /* 0x00000043b60e7221 */ /* 0x002fe20000010000 */
[--C-:B------:R-:W-:Y:S01]  /*5b50*/  FFMA.FTZ R36, R99, UR11, -R85.reuse ;  /* 0x0000000b63247c23 */ /* 0x100fe20008010855 */
[--C-:B------:R-:W-:Y:S01]  /*5b60*/  FFMA.FTZ R187, R102, UR11, -R85.reuse ;  /* 0x0000000b66bb7c23 */ /* 0x100fe20008010855 */
[--C-:B------:R-:W-:Y:S01]  /*5b70*/  FFMA.FTZ R203, R62, UR11, -R85.reuse ;  /* 0x0000000b3ecb7c23 */ /* 0x100fe20008010855 */
[----:B------:R-:W-:Y:S01]  /*5b80*/  FADD.FTZ R67, R25, R14 ;  /* 0x0000000e19437221 */ /* 0x000fe20000010000 */
[----:B------:R-:W1:Y:S01]  /*5b90*/  MUFU.EX2 R179, R179 ;  /* 0x000000b300b37308 */ /* 0x000e620000000800 */
        /* <DEDUP_REMOVED lines=8> */
[----:B0-----:R-:W-:Y:S01]  /*5c20*/  FADD.FTZ R14, R177, R20 ;  /* 0x00000014b10e7221 */ /* 0x001fe20000010000 */
[----:B------:R-:W-:Y:S01]  /*5c30*/  FFMA.FTZ R58, R59, UR11, -R85 ;  /* 0x0000000b3b3a7c23 */ /* 0x000fe20008010855 */
[----:B------:R-:W-:Y:S01]  /*5c40*/  FADD.FTZ R70, R186, R67 ;  /* 0x00000043ba467221 */ /* 0x000fe20000010000 */
[--C-:B------:R-:W-:Y:S01]  /*5c50*/  FFMA.FTZ R52, R95, UR11, -R85.reuse ;  /* 0x0000000b5f347c23 */ /* 0x100fe20008010855 */
[--C-:B------:R-:W-:Y:S01]  /*5c60*/  FFMA.FTZ R193, R74, UR11, -R85.reuse ;  /* 0x0000000b4ac17c23 */ /* 0x100fe20008010855 */
[--C-:B------:R-:W-:Y:S01]  /*5c70*/  FFMA.FTZ R195, R78, UR11, -R85.reuse ;  /* 0x0000000b4ec37c23 */ /* 0x100fe20008010855 */
[----:B------:R-:W-:Y:S01]  /*5c80*/  FADD.FTZ R67, R33, R70 ;  /* 0x0000004621437221 */ /* 0x000fe20000010000 */
[----:B------:R-:W0:Y:S01]  /*5c90*/  MUFU.EX2 R181, R181 ;  /* 0x000000b500b57308 */ /* 0x000e220000000800 */
[----:B-1----:R-:W-:Y:S01]  /*5ca0*/  FADD.FTZ R59, R179, R14 ;  /* 0x0000000eb33b7221 */ /* 0x002fe20000010000 */
[----:B------:R-:W-:Y:S01]  /*5cb0*/  FFMA.FTZ R64, R79, UR11, -R85 ;  /* 0x0000000b4f407c23 */ /* 0x000fe20008010855 */
[----:B------:R-:W-:Y:S01]  /*5cc0*/  FADD.FTZ R62, R188, R67 ;  /* 0x00000043bc3e7221 */ /* 0x000fe20000010000 */
[--C-:B------:R-:W-:Y:S01]  /*5cd0*/  FFMA.FTZ R207, R54, UR11, -R85.reuse ;  /* 0x0000000b36cf7c23 */ /* 0x100fe20008010855 */
[--C-:B------:R-:W-:Y:S01]  /*5ce0*/  FFMA.FTZ R68, R71, UR11, -R85.reuse ;  /* 0x0000000b47447c23 */ /* 0x100fe20008010855 */
[----:B------:R-:W-:Y:S01]  /*5cf0*/  FFMA.FTZ R211, R46, UR11, -R85 ;  /* 0x0000000b2ed37c23 */ /* 0x000fe20008010855 */
[----:B------:R-:W-:Y:S01]  /*5d00*/  FADD.FTZ R67, R37, R62 ;  /* 0x0000003e25437221 */ /* 0x000fe20000010000 */
[----:B------:R-:W1:Y:S01]  /*5d10*/  MUFU.EX2 R28, R28 ;  /* 0x0000001c001c7308 */ /* 0x000e620000000800 */
[----:B--2---:R-:W-:Y:S01]  /*5d20*/  FADD.FTZ R14, R24, R59 ;  /* 0x0000003b180e7221 */ /* 0x004fe20000010000 */
[----:B------:R-:W-:Y:S01]  /*5d30*/  FFMA.FTZ R62, R63, UR11, -R85 ;  /* 0x0000000b3f3e7c23 */ /* 0x000fe20008010855 */
[----:B------:R-:W-:Y:S01]  /*5d40*/  FADD.FTZ R70, R190, R67 ;  /* 0x00000043be467221 */ /* 0x000fe20000010000 */
[----:B------:R-:W-:Y:S01]  /*5d50*/  F2FP.BF16.F32.PACK_AB R176, R13, R176 ;  /* 0x000000b00db0723e */ /* 0x000fe200000010ff */
        /* <DEDUP_REMOVED lines=9> */
[----:B------:R-:W-:Y:S01]  /*5df0*/  F2FP.BF16.F32.PACK_AB R178, R15, R178 ;  /* 0x000000b20fb2723e */ /* 0x000fe200000010ff */
[----:B------:R-:W-:Y:S01]  /*5e00*/  FFMA.FTZ R35, R35, UR11, -R85 ;  /* 0x0000000b23237c23 */ /* 0x000fe20008010855 */
[----:B------:R-:W0:Y:S01]  /*5e10*/  MUFU.EX2 R32, R32 ;  /* 0x0000002000207308 */ /* 0x000e220000000800 */
[----:B-1----:R-:W-:Y:S01]  /*5e20*/  FADD.FTZ R14, R28, R59 ;  /* 0x0000003b1c0e7221 */ /* 0x002fe20000010000 */
[--C-:B------:R-:W-:Y:S01]  /*5e30*/  FFMA.FTZ R38, R38, UR11, -R85.reuse ;  /* 0x0000000b26267c23 */ /* 0x100fe20008010855 */
[--C-:B------:R-:W-:Y:S01]  /*5e40*/  FFMA.FTZ R48, R48, UR11, -R85.reuse ;  /* 0x0000000b30307c23 */ /* 0x100fe20008010855 */
[----:B------:R-:W-:Y:S01]  /*5e50*/  F2FP.BF16.F32.PACK_AB R177, R20, R177 ;  /* 0x000000b114b1723e */ /* 0x000fe200000010ff */
[--C-:B------:R-:W-:Y:S01]  /*5e60*/  FFMA.FTZ R30, R30, UR11, -R85.reuse ;  /* 0x0000000b1e1e7c23 */ /* 0x100fe20008010855 */
[----:B------:R-:W-:Y:S01]  /*5e70*/  FFMA.FTZ R56, R56, UR11, -R85 ;  /* 0x0000000b38387c23 */ /* 0x000fe20008010855 */
[----:B------:R-:W-:Y:S01]  /*5e80*/  F2FP.BF16.F32.PACK_AB R182, R25, R182 ;  /* 0x000000b619b6723e */ /* 0x000fe200000010ff */
[----:B------:R-:W1:Y:S01]  /*5e90*/  MUFU.EX2 R185, R185 ;  /* 0x000000b900b97308 */ /* 0x000e620000000800 */
[----:B--2---:R-:W-:Y:S01]  /*5ea0*/  FADD.FTZ R59, R183, R14 ;  /* 0x0000000eb73b7221 */ /* 0x004fe20000010000 */
[----:B------:R-:W-:Y:S01]  /*5eb0*/  F2FP.BF16.F32.PACK_AB R184, R29, R184 ;  /* 0x000000b81db8723e */ /* 0x000fe200000010ff */
[--C-:B------:R-:W-:Y:S01]  /*5ec0*/  IMAD.MOV.U32 R79, RZ, RZ, R87.reuse ;  /* 0x000000ffff4f7224 */ /* 0x100fe200078e0057 */
[----:B------:R-:W-:Y:S01]  /*5ed0*/  F2FP.BF16.F32.PACK_AB R186, R33, R186 ;  /* 0x000000ba21ba723e */ /* 0x000fe200000010ff */
[--C-:B------:R-:W-:Y:S01]  /*5ee0*/  IMAD.MOV.U32 R78, RZ, RZ, R87.reuse ;  /* 0x000000ffff4e7224 */ /* 0x100fe200078e0057 */
[----:B------:R-:W-:Y:S01]  /*5ef0*/  F2FP.BF16.F32.PACK_AB R188, R37, R188 ;  /* 0x000000bc25bc723e */ /* 0x000fe200000010ff */
[----:B------:R-:W-:Y:S01]  /*5f00*/  IMAD.MOV.U32 R75, RZ, RZ, R87 ;  /* 0x000000ffff4b7224 */ /* 0x000fe200078e0057 */
[----:B------:R-:W2:Y:S01]  /*5f10*/  MUFU.EX2 R36, R36 ;  /* 0x0000002400247308 */ /* 0x000ea20000000800 */
[----:B0-----:R-:W-:Y:S01]  /*5f20*/  FADD.FTZ R14, R32, R59 ;  /* 0x0000003b200e7221 */ /* 0x001fe20000010000 */
[----:B------:R-:W-:Y:S01]  /*5f30*/  F2FP.BF16.F32.PACK_AB R190, R41, R190 ;  /* 0x000000be29be723e */ /* 0x000fe200000010ff */
[--C-:B------:R-:W-:Y:S01]  /*5f40*/  IMAD.MOV.U32 R74, RZ, RZ, R87.reuse ;  /* 0x000000ffff4a7224 */ /* 0x100fe200078e0057 */
[----:B------:R-:W-:Y:S01]  /*5f50*/  F2FP.BF16.F32.PACK_AB R192, R45, R192 ;  /* 0x000000c02dc0723e */ /* 0x000fe200000010ff */
[--C-:B------:R-:W-:Y:S01]  /*5f60*/  IMAD.MOV.U32 R71, RZ, RZ, R87.reuse ;  /* 0x000000ffff477224 */ /* 0x100fe200078e0057 */
[----:B------:R-:W-:Y:S01]  /*5f70*/  F2FP.BF16.F32.PACK_AB R179, R24, R179 ;  /* 0x000000b318b3723e */ /* 0x000fe200000010ff */
[--C-:B------:R-:W-:Y:S01]  /*5f80*/  IMAD.MOV.U32 R67, RZ, RZ, R87.reuse ;  /* 0x000000ffff437224 */ /* 0x100fe200078e0057 */
[----:B------:R-:W0:Y:S01]  /*5f90*/  MUFU.EX2 R187, R187 ;  /* 0x000000bb00bb7308 */ /* 0x000e220000000800 */
[----:B-1----:R-:W-:Y:S01]  /*5fa0*/  FADD.FTZ R59, R185, R14 ;  /* 0x0000000eb93b7221 */ /* 0x002fe20000010000 */
[----:B------:R-:W-:Y:S01]  /*5fb0*/  F2FP.BF16.F32.PACK_AB R181, R28, R181 ;  /* 0x000000b51cb5723e */ /* 0x000fe200000010ff */
[--C-:B------:R-:W-:Y:S01]  /*5fc0*/  IMAD.MOV.U32 R63, RZ, RZ, R87.reuse ;  /* 0x000000ffff3f7224 */ /* 0x100fe200078e0057 */
[----:B------:R-:W-:Y:S01]  /*5fd0*/  F2FP.BF16.F32.PACK_AB R183, R32, R183 ;  /* 0x000000b720b7723e */ /* 0x000fe200000010ff */
[--C-:B------:R-:W-:Y:S01]  /*5fe0*/  IMAD.MOV.U32 R41, RZ, RZ, R87.reuse ;  /* 0x000000ffff297224 */ /* 0x100fe200078e0057 */
[----:B------:R-:W-:Y:S01]  /*5ff0*/  F2FP.BF16.F32.PACK_AB R180, R21, R180 ;  /* 0x000000b415b4723e */ /* 0x000fe200000010ff */
[----:B------:R-:W-:Y:S01]  /*6000*/  IMAD.MOV.U32 R37, RZ, RZ, R87 ;  /* 0x000000ffff257224 */ /* 0x000fe200078e0057 */
[----:B------:R-:W1:Y:S01]  /*6010*/  MUFU.EX2 R40, R40 ;  /* 0x0000002800287308 */ /* 0x000e620000000800 */
[C---:B--2---:R-:W-:Y:S01]  /*6020*/  FADD.FTZ R14, R36.reuse, R59 ;  /* 0x0000003b240e7221 */ /* 0x044fe20000010000 */
[----:B------:R-:W-:Y:S01]  /*6030*/  FADD.FTZ R59, R45, R50 ;  /* 0x000000322d3b7221 */ /* 0x000fe20000010000 */
[----:B------:R-:W-:Y:S01]  /*6040*/  FFMA.FTZ R50, R51, UR11, -R85 ;  /* 0x0000000b33327c23 */ /* 0x000fe20008010855 */
[----:B------:R-:W-:Y:S01]  /*6050*/  F2FP.BF16.F32.PACK_AB R185, R36, R185 ;  /* 0x000000b924b9723e */ /* 0x000fe200000010ff */
[----:B------:R-:W-:-:S02]  /*6060*/  IMAD.MOV.U32 R45, RZ, RZ, R87 ;  /* 0x000000ffff2d7224 */ /* 0x000fc400078e0057 */
[----:B------:R-:W-:Y:S01]  /*6070*/  FADD.FTZ R70, R194, R59 ;  /* 0x0000003bc2467221 */ /* 0x000fe20000010000 */
[----:B------:R-:W-:Y:S01]  /*6080*/  F2FP.BF16.F32.PACK_AB R194, R73, R194 ;  /* 0x000000c249c2723e */ /* 0x000fe200000010ff */
[----:B------:R-:W2:Y:S01]  /*6090*/  MUFU.EX2 R189, R189 ;  /* 0x000000bd00bd7308 */ /* 0x000ea20000000800 */
[----:B0-----:R-:W-:Y:S01]  /*60a0*/  FADD.FTZ R51, R187, R14 ;  /* 0x0000000ebb337221 */ /* 0x001fe20000010000 */
[--C-:B------:R-:W-:Y:S02]  /*60b0*/  IMAD.MOV.U32 R36, RZ, RZ, R87.reuse ;  /* 0x000000ffff247224 */ /* 0x100fe400078e0057 */
[--C-:B------:R-:W-:Y:S02]  /*60c0*/  IMAD.MOV.U32 R33, RZ, RZ, R87.reuse ;  /* 0x000000ffff217224 */ /* 0x100fe400078e0057 */
[----:B------:R-:W-:Y:S02]  /*60d0*/  IMAD.MOV.U32 R32, RZ, RZ, R87 ;  /* 0x000000ffff207224 */ /* 0x000fe400078e0057 */
[----:B------:R-:W0:Y:S01]  /*60e0*/  MUFU.EX2 R44, R44 ;  /* 0x0000002c002c7308 */ /* 0x000e220000000800 */
[C---:B-1----:R-:W-:Y:S01]  /*60f0*/  FADD.FTZ R14, R40.reuse, R51 ;  /* 0x00000033280e7221 */ /* 0x042fe20000010000 */
[----:B------:R-:W-:Y:S01]  /*6100*/  FADD.FTZ R51, R73, R70 ;  /* 0x0000004649337221 */ /* 0x000fe20000010000 */
[----:B------:R-:W-:Y:S01]  /*6110*/  F2FP.BF16.F32.PACK_AB R187, R40, R187 ;  /* 0x000000bb28bb723e */ /* 0x000fe200000010ff */
[----:B------:R-:W-:-:S02]  /*6120*/  IMAD.MOV.U32 R73, RZ, RZ, R87 ;  /* 0x000000ffff497224 */ /* 0x000fc400078e0057 */
[----:B------:R-:W-:Y:S01]  /*6130*/  FADD.FTZ R54, R196, R51 ;  /* 0x00000033c4367221 */ /* 0x000fe20000010000 */
[----:B------:R-:W-:Y:S01]  /*6140*/  F2FP.BF16.F32.PACK_AB R196, R65, R196 ;  /* 0x000000c441c4723e */ /* 0x000fe200000010ff */
[----:B------:R-:W1:Y:S01]  /*6150*/  MUFU.EX2 R191, R191 ;  /* 0x000000bf00bf7308 */ /* 0x000e620000000800 */
[----:B--2---:R-:W-:Y:S01]  /*6160*/  FADD.FTZ R11, R189, R14 ;  /* 0x0000000ebd0b7221 */ /* 0x004fe20000010000 */
[----:B------:R-:W-:Y:S01]  /*6170*/  FADD.FTZ R51, R65, R54 ;  /* 0x0000003641337221 */ /* 0x000fe20000010000 */
[--C-:B------:R-:W-:Y:S02]  /*6180*/  IMAD.MOV.U32 R70, RZ, RZ, R87.reuse ;  /* 0x000000ffff467224 */ /* 0x100fe400078e0057 */
[----:B------:R-:W-:Y:S02]  /*6190*/  IMAD.MOV.U32 R65, RZ, RZ, R87 ;  /* 0x000000ffff417224 */ /* 0x000fe400078e0057 */
[----:B------:R-:W-:Y:S01]  /*61a0*/  FADD.FTZ R54, R198, R51 ;  /* 0x00000033c6367221 */ /* 0x000fe20000010000 */
[C---:B------:R-:W-:Y:S01]  /*61b0*/  F2FP.BF16.F32.PACK_AB R198, R69.reuse, R198 ;  /* 0x000000c645c6723e */ /* 0x040fe200000010ff */
[----:B------:R-:W2:Y:S01]  /*61c0*/  MUFU.EX2 R52, R52 ;  /* 0x0000003400347308 */ /* 0x000ea20000000800 */
[C---:B0-----:R-:W-:Y:S01]  /*61d0*/  FADD.FTZ R14, R44.reuse, R11 ;  /* 0x0000000b2c0e7221 */ /* 0x041fe20000010000 */
[----:B------:R-:W-:Y:S01]  /*61e0*/  FADD.FTZ R51, R69, R54 ;  /* 0x0000003645337221 */ /* 0x000fe20000010000 */
[----:B------:R-:W-:Y:S01]  /*61f0*/  F2FP.BF16.F32.PACK_AB R189, R44, R189 ;  /* 0x000000bd2cbd723e */ /* 0x000fe200000010ff */
[----:B------:R-:W-:-:S02]  /*6200*/  IMAD.MOV.U32 R69, RZ, RZ, R87 ;  /* 0x000000ffff457224 */ /* 0x000fc400078e0057 */
[----:B------:R-:W-:Y:S01]  /*6210*/  FADD.FTZ R46, R200, R51 ;  /* 0x00000033c82e7221 */ /* 0x000fe20000010000 */
[----:B------:R-:W-:Y:S01]  /*6220*/  F2FP.BF16.F32.PACK_AB R200, R57, R200 ;  /* 0x000000c839c8723e */ /* 0x000fe200000010ff */
[----:B------:R-:W0:Y:S01]  /*6230*/  MUFU.EX2 R193, R193 ;  /* 0x000000c100c17308 */ /* 0x000e220000000800 */
[----:B-1----:R-:W-:Y:S01]  /*6240*/  FADD.FTZ R11, R191, R14 ;  /* 0x0000000ebf0b7221 */ /* 0x002fe20000010000 */
[----:B------:R-:W-:Y:S01]  /*6250*/  FADD.FTZ R59, R57, R46 ;  /* 0x0000002e393b7221 */ /* 0x000fe20000010000 */
[----:B------:R-:W-:Y:S01]  /*6260*/  FFMA.FTZ R46, R26, UR11, -R85 ;  /* 0x0000000b1a2e7c23 */ /* 0x000fe20008010855 */
[----:B------:R-:W-:Y:S02]  /*6270*/  IMAD.MOV.U32 R57, RZ, RZ, R87 ;  /* 0x000000ffff397224 */ /* 0x000fe400078e0057 */
[----:B------:R-:W-:Y:S01]  /*6280*/  FADD.FTZ R54, R202, R59 ;  /* 0x0000003bca367221 */ /* 0x000fe20000010000 */
[----:B------:R-:W-:Y:S01]  /*6290*/  F2FP.BF16.F32.PACK_AB R202, R39, R202 ;  /* 0x000000ca27ca723e */ /* 0x000fe200000010ff */
        /* <DEDUP_REMOVED lines=9> */
[--C-:B------:R-:W-:Y:S02]  /*6330*/  IMAD.MOV.U32 R29, RZ, RZ, R87.reuse ;  /* 0x000000ffff1d7224 */ /* 0x100fe400078e0057 */
[----:B------:R-:W-:Y:S02]  /*6340*/  IMAD.MOV.U32 R28, RZ, RZ, R87 ;  /* 0x000000ffff1c7224 */ /* 0x000fe400078e0057 */
[----:B------:R-:W0:Y:S01]  /*6350*/  MUFU.EX2 R64, R64 ;  /* 0x0000004000407308 */ /* 0x000e220000000800 */
[----:B-1----:R-:W-:Y:S01]  /*6360*/  FADD.FTZ R14, R60, R11 ;  /* 0x0000000b3c0e7221 */ /* 0x002fe20000010000 */
[----:B------:R-:W-:Y:S01]  /*6370*/  FFMA.FTZ R11, R12, UR11, -R85 ;  /* 0x0000000b0c0b7c23 */ /* 0x000fe20008010855 */
[----:B------:R-:W-:Y:S01]  /*6380*/  F2FP.BF16.F32.PACK_AB R193, R60, R193 ;  /* 0x000000c13cc1723e */ /* 0x000fe200000010ff */
[----:B------:R-:W-:-:S02]  /*6390*/  IMAD.MOV.U32 R85, RZ, RZ, R87 ;  /* 0x000000ffff557224 */ /* 0x000fc400078e0057 */
[--C-:B------:R-:W-:Y:S02]  /*63a0*/  IMAD.MOV.U32 R60, RZ, RZ, R87.reuse ;  /* 0x000000ffff3c7224 */ /* 0x100fe400078e0057 */
[----:B------:R-:W1:Y:S01]  /*63b0*/  MUFU.EX2 R197, R197 ;  /* 0x000000c500c57308 */ /* 0x000e620000000800 */
[----:B--2---:R-:W-:Y:S01]  /*63c0*/  FADD.FTZ R51, R195, R14 ;  /* 0x0000000ec3337221 */ /* 0x004fe20000010000 */
[--C-:B------:R-:W-:Y:S02]  /*63d0*/  IMAD.MOV.U32 R25, RZ, RZ, R87.reuse ;  /* 0x000000ffff197224 */ /* 0x100fe400078e0057 */
[----:B------:R-:W-:-:S04]  /*63e0*/  IMAD.MOV.U32 R24, RZ, RZ, R87 ;  /* 0x000000ffff187224 */ /* 0x000fc800078e0057 */
        /* <DEDUP_REMOVED lines=14> */
[----:B------:R-:W-:Y:S01]  /*64d0*/  F2FP.BF16.F32.PACK_AB R199, R68, R199 ;  /* 0x000000c744c7723e */ /* 0x000fe200000010ff */
[----:B------:R-:W-:-:S05]  /*64e0*/  IMAD.MOV.U32 R68, RZ, RZ, R87 ;  /* 0x000000ffff447224 */ /* 0x000fca00078e0057 */
        /* <DEDUP_REMOVED lines=12> */
[----:B------:R-:W-:Y:S01]  /*65b0*/  MUFU.EX2 R27, R27 ;  /* 0x0000001b001b7308 */ /* 0x000fe20000000800 */
[----:B0-----:R-:W-:-:S07]  /*65c0*/  FADD.FTZ R13, R205, R14 ;  /* 0x0000000ecd0d7221 */ /* 0x001fce0000010000 */
[----:B------:R-:W0:Y:S01]  /*65d0*/  MUFU.EX2 R207, R207 ;  /* 0x000000cf00cf7308 */ /* 0x000e220000000800 */
[C---:B-1----:R-:W-:Y:S01]  /*65e0*/  FADD.FTZ R14, R50.reuse, R13 ;  /* 0x0000000d320e7221 */ /* 0x042fe20000010000 */
[----:B------:R-:W-:Y:S01]  /*65f0*/  F2FP.BF16.F32.PACK_AB R205, R50, R205 ;  /* 0x000000cd32cd723e */ /* 0x000fe200000010ff */
[----:B------:R-:W-:-:S05]  /*6600*/  IMAD.MOV.U32 R50, RZ, RZ, R87 ;  /* 0x000000ffff327224 */ /* 0x000fca00078e0057 */
[----:B------:R-:W-:Y:S08]  /*6610*/  MUFU.EX2 R206, R206 ;  /* 0x000000ce00ce7308 */ /* 0x000ff00000000800 */
[----:B------:R1:W2:Y:S01]  /*6620*/  MUFU.EX2 R42, R55 ;  /* 0x00000037002a7308 */ /* 0x0002a20000000800 */
[----:B0-----:R-:W-:-:S07]  /*6630*/  FADD.FTZ R13, R207, R14 ;  /* 0x0000000ecf0d7221 */ /* 0x001fce0000010000 */
[----:B------:R-:W0:Y:S01]  /*6640*/  MUFU.EX2 R31, R31 ;  /* 0x0000001f001f7308 */ /* 0x000e220000000800 */
[----:B-1----:R-:W-:Y:S01]  /*6650*/  FADD.FTZ R55, R39, R54 ;  /* 0x0000003627377221 */ /* 0x002fe20000010000 */
[----:B------:R-:W-:-:S03]  /*6660*/  IMAD.MOV.U32 R39, RZ, RZ, R87 ;  /* 0x000000ffff277224 */ /* 0x000fc600078e0057 */
[----:B------:R-:W-:Y:S01]  /*6670*/  FADD.FTZ R26, R204, R55 ;  /* 0x00000037cc1a7221 */ /* 0x000fe20000010000 */
[C---:B------:R-:W-:Y:S01]  /*6680*/  F2FP.BF16.F32.PACK_AB R204, R27.reuse, R204 ;  /* 0x000000cc1bcc723e */ /* 0x040fe200000010ff */
[----:B------:R-:W-:Y:S01]  /*6690*/  IMAD.MOV.U32 R55, RZ, RZ, R87 ;  /* 0x000000ffff377224 */ /* 0x000fe200078e0057 */
[----:B------:R-:W1:Y:S01]  /*66a0*/  MUFU.EX2 R209, R209 ;  /* 0x000000d100d17308 */ /* 0x000e620000000800 */
[----:B------:R-:W-:Y:S01]  /*66b0*/  FADD.FTZ R51, R27, R26 ;  /* 0x0000001a1b337221 */ /* 0x000fe20000010000 */
[C---:B--2---:R-:W-:Y:S01]  /*66c0*/  FADD.FTZ R14, R42.reuse, R13 ;  /* 0x0000000d2a0e7221 */ /* 0x044fe20000010000 */
[----:B------:R-:W-:Y:S01]  /*66d0*/  F2FP.BF16.F32.PACK_AB R207, R42, R207 ;  /* 0x000000cf2acf723e */ /* 0x000fe200000010ff */
[----:B------:R-:W-:Y:S02]  /*66e0*/  IMAD.MOV.U32 R42, RZ, RZ, R87 ;  /* 0x000000ffff2a7224 */ /* 0x000fe400078e0057 */
[----:B------:R-:W-:Y:S01]  /*66f0*/  FADD.FTZ R54, R206, R51 ;  /* 0x00000033ce367221 */ /* 0x000fe20000010000 */
[--C-:B------:R-:W-:Y:S01]  /*6700*/  IMAD.MOV.U32 R51, RZ, RZ, R87.reuse ;  /* 0x000000ffff337224 */ /* 0x100fe200078e0057 */
[----:B------:R-:W2:Y:S02]  /*6710*/  MUFU.EX2 R208, R208 ;  /* 0x000000d000d07308 */ /* 0x000ea40000000800 */
[C---:B0-----:R-:W-:Y:S01]  /*6720*/  FADD.FTZ R15, R31.reuse, R54 ;  /* 0x000000361f0f7221 */ /* 0x041fe20000010000 */
[----:B------:R-:W-:Y:S01]  /*6730*/  F2FP.BF16.F32.PACK_AB R206, R31, R206 ;  /* 0x000000ce1fce723e */ /* 0x000fe200000010ff */
[----:B------:R-:W-:-:S02]  /*6740*/  IMAD.MOV.U32 R31, RZ, RZ, R87 ;  /* 0x000000ffff1f7224 */ /* 0x000fc400078e0057 */
[----:B------:R-:W-:Y:S02]  /*6750*/  IMAD.MOV.U32 R27, RZ, RZ, R87 ;  /* 0x000000ffff1b7224 */ /* 0x000fe400078e0057 */
[----:B------:R0:W3:Y:S01]  /*6760*/  MUFU.EX2 R12, R43 ;  /* 0x0000002b000c7308 */ /* 0x0000e20000000800 */
[----:B-1----:R-:W-:-:S07]  /*6770*/  FADD.FTZ R13, R209, R14 ;  /* 0x0000000ed10d7221 */ /* 0x002fce0000010000 */
[----:B------:R-:W1:Y:S01]  /*6780*/  MUFU.EX2 R49, R49 ;  /* 0x0000003100317308 */ /* 0x000e620000000800 */
[----:B--2---:R-:W-:Y:S01]  /*6790*/  FADD.FTZ R54, R208, R15 ;  /* 0x0000000fd0367221 */ /* 0x004fe20000010000 */
[----:B0-----:R-:W-:-:S06]  /*67a0*/  IMAD.MOV.U32 R43, RZ, RZ, R87 ;  /* 0x000000ffff2b7224 */ /* 0x001fcc00078e0057 */
[----:B------:R-:W0:Y:S01]  /*67b0*/  MUFU.EX2 R211, R211 ;  /* 0x000000d300d37308 */ /* 0x000e220000000800 */
[C---:B---3--:R-:W-:Y:S01]  /*67c0*/  FADD.FTZ R14, R12.reuse, R13 ;  /* 0x0000000d0c0e7221 */ /* 0x048fe20000010000 */
[----:B------:R-:W-:-:S06]  /*67d0*/  F2FP.BF16.F32.PACK_AB R209, R12, R209 ;  /* 0x000000d10cd1723e */ /* 0x000fcc00000010ff */
[----:B------:R-:W2:Y:S01]  /*67e0*/  MUFU.EX2 R210, R210 ;  /* 0x000000d200d27308 */ /* 0x000ea20000000800 */
[C---:B-1----:R-:W-:Y:S01]  /*67f0*/  FADD.FTZ R15, R49.reuse, R54 ;  /* 0x00000036310f7221 */ /* 0x042fe20000010000 */
[----:B------:R-:W-:Y:S01]  /*6800*/  F2FP.BF16.F32.PACK_AB R208, R49, R208 ;  /* 0x000000d031d0723e */ /* 0x000fe200000010ff */
[----:B------:R-:W-:-:S05]  /*6810*/  IMAD.MOV.U32 R49, RZ, RZ, R87 ;  /* 0x000000ffff317224 */ /* 0x000fca00078e0057 */
[----:B------:R1:W3:Y:S01]  /*6820*/  MUFU.EX2 R26, R47 ;  /* 0x0000002f001a7308 */ /* 0x0002e20000000800 */
[----:B0-----:R-:W-:-:S07]  /*6830*/  FADD.FTZ R13, R211, R14 ;  /* 0x0000000ed30d7221 */ /* 0x001fce0000010000 */
[----:B------:R-:W0:Y:S01]  /*6840*/  MUFU.EX2 R53, R53 ;  /* 0x0000003500357308 */ /* 0x000e220000000800 */
[----:B--2---:R-:W-:Y:S01]  /*6850*/  FADD.FTZ R54, R210, R15 ;  /* 0x0000000fd2367221 */ /* 0x004fe20000010000 */
[----:B-1----:R-:W-:-:S06]  /*6860*/  IMAD.MOV.U32 R47, RZ, RZ, R87 ;  /* 0x000000ffff2f7224 */ /* 0x002fcc00078e0057 */
[----:B------:R-:W1:Y:S01]  /*6870*/  MUFU.EX2 R34, R34 ;  /* 0x0000002200227308 */ /* 0x000e620000000800 */
[C---:B---3--:R-:W-:Y:S01]  /*6880*/  FADD.FTZ R13, R26.reuse, R13 ;  /* 0x0000000d1a0d7221 */ /* 0x048fe20000010000 */
        /* <DEDUP_REMOVED lines=16> */
[C---:B-1----:R-:W-:Y:S01]  /*6990*/  FADD.FTZ R15, R61.reuse, R54 ;  /* 0x000000363d0f7221 */ /* 0x042fe20000010000 */
[----:B------:R-:W-:Y:S01]  /*69a0*/  F2FP.BF16.F32.PACK_AB R212, R61, R212 ;  /* 0x000000d43dd4723e */ /* 0x000fe200000010ff */
[----:B------:R-:W-:-:S05]  /*69b0*/  IMAD.MOV.U32 R61, RZ, RZ, R87 ;  /* 0x000000ffff3d7224 */ /* 0x000fca00078e0057 */
        /* <DEDUP_REMOVED lines=12> */
[----:B------:R2:W3:Y:S01]  /*6a80*/  MUFU.EX2 R217, R48 ;  /* 0x0000003000d97308 */ /* 0x0004e20000000800 */
[----:B0-----:R-:W-:-:S07]  /*6a90*/  FADD.FTZ R20, R46, R13 ;  /* 0x0000000d2e147221 */ /* 0x001fce0000010000 */
[----:B------:R-:W0:Y:S01]  /*6aa0*/  MUFU.EX2 R81, R81 ;  /* 0x0000005100517308 */ /* 0x000e220000000800 */
[----:B-1----:R-:W-:Y:S01]  /*6ab0*/  FADD.FTZ R54, R216, R15 ;  /* 0x0000000fd8367221 */ /* 0x002fe20000010000 */
[----:B--2---:R-:W-:-:S06]  /*6ac0*/  IMAD.MOV.U32 R48, RZ, RZ, R87 ;  /* 0x000000ffff307224 */ /* 0x004fcc00078e0057 */
[----:B------:R-:W1:Y:S01]  /*6ad0*/  MUFU.EX2 R30, R30 ;  /* 0x0000001e001e7308 */ /* 0x000e620000000800 */
[C---:B---3--:R-:W-:Y:S01]  /*6ae0*/  FADD.FTZ R13, R217.reuse, R20 ;  /* 0x00000014d90d7221 */ /* 0x048fe20000010000 */
[----:B------:R-:W-:Y:S01]  /*6af0*/  F2FP.BF16.F32.PACK_AB R217, R217, R46 ;  /* 0x0000002ed9d9723e */ /* 0x000fe200000010ff */
[----:B------:R-:W-:-:S05]  /*6b00*/  IMAD.MOV.U32 R46, RZ, RZ, R87 ;  /* 0x000000ffff2e7224 */ /* 0x000fca00078e0057 */
[----:B------:R-:W2:Y:S01]  /*6b10*/  MUFU.EX2 R218, R218 ;  /* 0x000000da00da7308 */ /* 0x000ea20000000800 */
[C---:B0-----:R-:W-:Y:S01]  /*6b20*/  FADD.FTZ R15, R81.reuse, R54 ;  /* 0x00000036510f7221 */ /* 0x041fe20000010000 */
[----:B------:R-:W-:Y:S01]  /*6b30*/  F2FP.BF16.F32.PACK_AB R216, R81, R216 ;  /* 0x000000d851d8723e */ /* 0x000fe200000010ff */
[--C-:B------:R-:W-:Y:S02]  /*6b40*/  IMAD.MOV.U32 R81, RZ, RZ, R87.reuse ;  /* 0x000000ffff517224 */ /* 0x100fe400078e0057 */
[----:B------:R-:W-:-:S03]  /*6b50*/  IMAD.MOV.U32 R54, RZ, RZ, R87 ;  /* 0x000000ffff367224 */ /* 0x000fc600078e0057 */
[----:B------:R0:W3:Y:S01]  /*6b60*/  MUFU.EX2 R219, R56 ;  /* 0x0000003800db7308 */ /* 0x0000e20000000800 */
[----:B-1----:R-:W-:-:S07]  /*6b70*/  FADD.FTZ R12, R30, R13 ;  /* 0x0000000d1e0c7221 */ /* 0x002fce0000010000 */
[----:B------:R-:W1:Y:S01]  /*6b80*/  MUFU.EX2 R83, R83 ;  /* 0x0000005300537308 */ /* 0x000e620000000800 */
[----:B--2---:R-:W-:Y:S01]  /*6b90*/  FADD.FTZ R14, R218, R15 ;  /* 0x0000000fda0e7221 */ /* 0x004fe20000010000 */
[--C-:B0-----:R-:W-:Y:S02]  /*6ba0*/  IMAD.MOV.U32 R56, RZ, RZ, R87.reuse ;  /* 0x000000ffff387224 */ /* 0x101fe400078e0057 */
[C---:B---3--:R-:W-:Y:S01]  /*6bb0*/  FADD.FTZ R13, R219.reuse, R12 ;  /* 0x0000000cdb0d7221 */ /* 0x048fe20000010000 */
[----:B------:R-:W-:Y:S01]  /*6bc0*/  F2FP.BF16.F32.PACK_AB R219, R219, R30 ;  /* 0x0000001edbdb723e */ /* 0x000fe200000010ff */
[--C-:B------:R-:W-:Y:S02]  /*6bd0*/  IMAD.MOV.U32 R30, RZ, RZ, R87.reuse ;  /* 0x000000ffff1e7224 */ /* 0x100fe400078e0057 */
[C---:B-1----:R-:W-:Y:S01]  /*6be0*/  FADD.FTZ R14, R83.reuse, R14 ;  /* 0x0000000e530e7221 */ /* 0x042fe20000010000 */
        /* <DEDUP_REMOVED lines=38> */
[----:B------:R-:W-:-:S07]  /*6e50*/  CS2R R24, SRZ ;  /* 0x0000000000187805 */ /* 0x000fce000001ff00 */
.L_x_6435:
[----:B------:R-:W-:Y:S01]  /*6e60*/  R2UR UR10, R19 ;  /* 0x00000000130a72ca */ /* 0x000fe200000e0000 */
[----:B------:R-:W-:-:S04]  /*6e70*/  UIADD3 UR6, UR60, 0x1, URZ ;  /* 0x000000013c067890 */ /* 0x000fc8000fffe03f */
[----:B------:R-:W-:-:S04]  /*6e80*/  UISETP.NE.AND UP0, UPT, UR6, 0x2, UPT ;  /* 0x000000020600788c */ /* 0x000fc8000bf05270 */
[----:B------:R-:W-:Y:S02]  /*6e90*/  USEL UR7, URZ, 0x1, UP0 ;  /* 0x000000013f077887 */ /* 0x000fe40008000000 */
[----:B------:R-:W-:Y:S02]  /*6ea0*/  USEL UR6, UR6, URZ, UP0 ;  /* 0x0000003f06067287 */ /* 0x000fe40008000000 */
[----:B------:R-:W-:Y:S02]  /*6eb0*/  ISETP.NE.AND P3, PT, RZ, UR10, PT ;  /* 0x0000000aff007c0c */ /* 0x000fe4000bf65270 */
[----:B------:R-:W-:Y:S02]  /*6ec0*/  LOP3.LUT R16, R15, UR7, RZ, 0x3c, !PT ;  /* 0x000000070f107c12 */ /* 0x000fe4000f8e3cff */
[----:B------:R-:W-:-:S09]  /*6ed0*/  IMAD.U32 R2, RZ, RZ, UR6 ;  /* 0x00000006ff027e24 */ /* 0x000fd2000f8e00ff */
[----:B------:R-:W-:Y:S05]  /*6ee0*/  @P3 BRA `(.L_x_6427) ;  /* 0x0000000000343947 */ /* 0x000fea0003800000 */
[----:B------:R-:W-:Y:S05]  /*6ef0*/  @!P0 BRA `(.L_x_6428) ;  /* 0x0000000000048947 */ /* 0x000fea0003800000 */
[----:B------:R-:W-:Y:S01]  /*6f00*/  BPT.TRAP 0x1 ;  /* 0x000000040000795c */ /* 0x000fe20000300000 */
.L_x_6428:
[----:B------:R-:W0:Y:S01]  /*6f10*/  S2UR UR7, SR_CgaCtaId ;  /* 0x00000000000779c3 */ /* 0x000e220000008800 */
[----:B------:R-:W-:Y:S01]  /*6f20*/  UMOV UR6, 0x400 ;  /* 0x0000040000067882 */ /* 0x000fe20000000000 */
[----:B------:R-:W-:Y:S01]  /*6f30*/  SHF.L.U32 R21, R16, 0x1f, RZ ;  /* 0x0000001f10157819 */ /* 0x000fe200000006ff */
[----:B0-----:R-:W-:-:S06]  /*6f40*/  ULEA UR6, UR7, UR6, 0x18 ;  /* 0x0000000607067291 */ /* 0x001fcc000f8ec03f */
[----:B------:R-:W-:-:S04]  /*6f50*/  LEA R0, R2, UR6, 0x3 ;  /* 0x0000000602007c11 */ /* 0x000fc8000f8e18ff */
[----:B------:R0:W1:Y:S01]  /*6f60*/  SYNCS.PHASECHK.TRANS64.TRYWAIT P2, [R0+URZ+0x34830], R21 ;  /* 0x03483015000075a7 */ /* 0x000062000804017f */
[----:B------:R-:W-:Y:S05]  /*6f70*/  @!P0 BRA `(.L_x_6429) ;  /* 0x0000000000048947 */ /* 0x000fea0003800000 */
[----:B------:R-:W-:Y:S01]  /*6f80*/  BPT.TRAP 0x1 ;  /* 0x000000040000795c */ /* 0x000fe20000300000 */
.L_x_6429:
[----:B-1----:R-:W-:Y:S05]  /*6f90*/  @P2 BRA `(.L_x_6427) ;  /* 0x0000000000082947 */ /* 0x002fea0003800000 */
[----:B------:R-:W1:Y:S02]  /*6fa0*/  SYNCS.PHASECHK.TRANS64.TRYWAIT P2, [R0+URZ+0x34830], R21 ;  /* 0x03483015000075a7 */ /* 0x000e64000804017f */
[----:B-1----:R-:W-:Y:S05]  /*6fb0*/  @!P2 BRA `(.L_x_6430) ;  /* 0x000000f00044a947 */ /* 0x002fea0003800000 */
.L_x_6427:
[----:B------:R-:W2:Y:S01]  /*6fc0*/  S2R R10, SR_TID.X ;  /* 0x00000000000a7919 */ /* 0x000ea20000002100 */
[----:B------:R-:W-:Y:S01]  /*6fd0*/  R2UR UR7, R3 ;  /* 0x00000000030772ca */ /* 0x000fe200000e0000 */
[----:B------:R-:W-:Y:S01]  /*6fe0*/  UMOV UR24, UR4 ;  /* 0x0000000400187c82 */ /* 0x000fe20008000000 */
[----:B------:R-:W-:Y:S01]  /*6ff0*/  R2UR UR6, R2 ;  /* 0x00000000020672ca */ /* 0x000fe200000e0000 */
[----:B------:R-:W-:Y:S01]  /*7000*/  UMOV UR25, UR5 ;  /* 0x0000000500197c82 */ /* 0x000fe20008000000 */
[----:B------:R-:W-:Y:S01]  /*7010*/  UMOV UR27, 0x40000040 ;  /* 0x40000040001b7882 */ /* 0x000fe20000000000 */
[----:B------:R-:W-:Y:S01]  /*7020*/  UMOV UR28, UR4 ;  /* 0x00000004001c7c82 */ /* 0x000fe20008000000 */
        /* <DEDUP_REMOVED lines=9> */
[----:B------:R-:W-:Y:S01]  /*70c0*/  UIMAD UR6, UR6, 0xb00, UR7 ;  /* 0x00000b00060678a4 */ /* 0x000fe2000f8e0207 */
[----:B------:R-:W-:Y:S01]  /*70d0*/  R2UR UR18, R8 ;  /* 0x00000000081272ca */ /* 0x000fe200000e0000 */
[----:B------:R-:W-:Y:S01]  /*70e0*/  UMOV UR41, UR5 ;  /* 0x0000000500297c82 */ /* 0x000fe20008000000 */
[----:B------:R-:W-:Y:S01]  /*70f0*/  UMOV UR7, 0x40000040 ;  /* 0x4000004000077882 */ /* 0x000fe20000000000 */
[----:B------:R-:W-:Y:S01]  /*7100*/  UIADD3 UR26, UR6, 0x80, URZ ;  /* 0x00000080061a7890 */ /* 0x000fe2000fffe03f */
[----:B------:R-:W-:Y:S01]  /*7110*/  R2UR UR19, R9 ;  /* 0x00000000091372ca */ /* 0x000fe200000e0000 */
[----:B------:R-:W-:Y:S01]  /*7120*/  UIADD3 UR30, UR6, 0x100, URZ ;  /* 0x00000100061e7890 */ /* 0x000fe2000fffe03f */
[----:B------:R-:W-:Y:S01]  /*7130*/  R2UR UR14, R6 ;  /* 0x00000000060e72ca */ /* 0x000fe200000e0000 */
[----:B------:R-:W-:Y:S01]  /*7140*/  UIADD3 UR34, UR6, 0x180, URZ ;  /* 0x0000018006227890 */ /* 0x000fe2000fffe03f */
[----:B------:R-:W-:Y:S01]  /*7150*/  R2UR UR15, R7 ;  /* 0x00000000070f72ca */ /* 0x000fe200000e0000 */
[----:B------:R-:W-:Y:S01]  /*7160*/  UIADD3 UR38, UR6, 0x200, URZ ;  /* 0x0000020006267890 */ /* 0x000fe2000fffe03f */
[----:B------:R-:W-:Y:S01]  /*7170*/  R2UR UR11, R5 ;  /* 0x00000000050b72ca */ /* 0x000fe200000e0000 */
[----:B------:R-:W-:Y:S01]  /*7180*/  UIADD3 UR42, UR6, 0x280, URZ ;  /* 0x00000280062a7890 */ /* 0x000fe2000fffe03f */
[----:B------:R-:W-:Y:S01]  /*7190*/  UMOV UR43, 0x40000040 ;  /* 0x40000040002b7882 */ /* 0x000fe20000000000 */
[----:B------:R-:W-:Y:S01]  /*71a0*/  UIADD3 UR46, UR6, 0x300, URZ ;  /* 0x00000300062e7890 */ /* 0x000fe2000fffe03f */
[----:B--2---:R-:W-:Y:S01]  /*71b0*/  SHF.R.U32.HI R10, RZ, 0x7, R10 ;  /* 0x00000007ff0a7819 */ /* 0x004fe2000001160a */
[----:B------:R-:W-:Y:S01]  /*71c0*/  UMOV UR44, UR4 ;  /* 0x00000004002c7c82 */ /* 0x000fe20008000000 */
[----:B------:R-:W-:Y:S01]  /*71d0*/  UMOV UR45, UR5 ;  /* 0x00000005002d7c82 */ /* 0x000fe20008000000 */
[----:B------:R-:W-:Y:S01]  /*71e0*/  UMOV UR47, 0x40000040 ;  /* 0x40000040002f7882 */ /* 0x000fe20000000000 */
[----:B------:R-:W-:Y:S01]  /*71f0*/  UIADD3 UR50, UR6, 0x400, URZ ;  /* 0x0000040006327890 */ /* 0x000fe2000fffe03f */
[----:B01----:R-:W-:Y:S01]  /*7200*/  VIADD R0, R10, 0x8 ;  /* 0x000000080a007836 */ /* 0x003fe20000000000 */
[----:B------:R-:W-:Y:S01]  /*7210*/  UMOV UR48, UR4 ;  /* 0x0000000400307c82 */ /* 0x000fe20008000000 */
[----:B------:R-:W-:Y:S01]  /*7220*/  UMOV UR49, UR5 ;  /* 0x0000000500317c82 */ /* 0x000fe20008000000 */
[----:B------:R-:W-:Y:S01]  /*7230*/  UMOV UR51, 0x40000040 ;  /* 0x4000004000337882 */ /* 0x000fe20000000000 */
[----:B------:R-:W-:Y:S01]  /*7240*/  UIADD3 UR54, UR6, 0x480, URZ ;  /* 0x0000048006367890 */ /* 0x000fe2000fffe03f */
[----:B------:R0:W-:Y:S01]  /*7250*/  BAR.SYNC.DEFER_BLOCKING R0, 0x100 ;  /* 0x000400000000751d */ /* 0x0001e20000010000 */
[----:B------:R-:W-:-:S02]  /*7260*/  UIADD3 UR58, UR6, 0x500, URZ ;  /* 0x00000500063a7890 */ /* 0x000fc4000fffe03f */
[----:B------:R-:W-:Y:S02]  /*7270*/  UIADD3 UR10, UR6, 0x82, URZ ;  /* 0x00000082060a7890 */ /* 0x000fe4000fffe03f */
[----:B------:R-:W-:Y:S01]  /*7280*/  UIADD3 UR22, UR6, 0x586, URZ ;  /* 0x0000058606167890 */ /* 0x000fe2000fffe03f */
[----:B------:R-:W-:Y:S01]  /*7290*/  UMOV UR52, UR4 ;  /* 0x0000000400347c82 */ /* 0x000fe20008000000 */
[----:B------:R-:W-:Y:S01]  /*72a0*/  UMOV UR53, UR5 ;  /* 0x0000000500357c82 */ /* 0x000fe20008000000 */
[----:B------:R-:W-:Y:S01]  /*72b0*/  UMOV UR55, 0x40000040 ;  /* 0x4000004000377882 */ /* 0x000fe20000000000 */
[----:B------:R-:W-:Y:S01]  /*72c0*/  UMOV UR56, UR4 ;  /* 0x0000000400387c82 */ /* 0x000fe20008000000 */
[----:B------:R-:W-:Y:S01]  /*72d0*/  UMOV UR57, UR5 ;  /* 0x0000000500397c82 */ /* 0x000fe20008000000 */
[----:B------:R-:W-:Y:S01]  /*72e0*/  UMOV UR59, 0x40000040 ;  /* 0x40000040003b7882 */ /* 0x000fe20000000000 */
[----:B------:R-:W-:Y:S01]  /*72f0*/  UMOV UR23, 0x40000040 ;  /* 0x4000004000177882 */ /* 0x000fe20000000000 */
[----:B------:R-:W-:-:S06]  /*7300*/  WARPGROUP.ARRIVE ;  /* 0x00000000000079c5 */ /* 0x000fcc0000000000 */
[----:B------:R-:W-:Y:S01]  /*7310*/  HGMMA.64x16x16.F32.BF16 R168, gdesc[UR4], RZ, !UPT, gsb0 ;  /* 0x0020000004a879f0 */ /* 0x000fe2000c0018ff */
[----:B------:R-:W-:Y:S02]  /*7320*/  UIADD3 UR7, UR6, 0x380, URZ ;  /* 0x0000038006077890 */ /* 0x000fe4000fffe03f */
        /* <DEDUP_REMOVED lines=64> */
[----:B------:R-:W-:Y:S01]  /*7730*/  R2UR UR10, R4 ;  /* 0x00000000040a72ca */ /* 0x000fe200000e0000 */
        /* <DEDUP_REMOVED lines=495> */
.L_x_6432:
[----:B------:R-:W0:Y:S01]  /*9630*/  S2UR UR7, SR_CgaCtaId ;  /* 0x00000000000779c3 */ /* 0x000e220000008800 */
[----:B------:R-:W-:Y:S01]  /*9640*/  UMOV UR6, 0x400 ;  /* 0x0000040000067882 */ /* 0x000fe20000000000 */
[----:B------:R-:W-:Y:S01]  /*9650*/  SHF.L.U32 R0, R15, 0x1f, RZ ;  /* 0x0000001f0f007819 */ /* 0x000fe200000006ff */
[----:B0-----:R-:W-:-:S04]  /*9660*/  ULEA UR6, UR7, UR6, 0x18 ;  /* 0x0000000607067291 */ /* 0x001fc8000f8ec03f */
[----:B------:R-:W-:-:S09]  /*9670*/  ULEA UR6, UR60, UR6, 0x3 ;  /* 0x000000063c067291 */ /* 0x000fd2000f8e183f */
[----:B------:R0:W1:Y:S01]  /*9680*/  SYNCS.PHASECHK.TRANS64.TRYWAIT P2, [UR6+0x34850], R0 ;  /* 0x03485000ff0075a7 */ /* 0x0000620008040146 */
[----:B------:R-:W-:Y:S05]  /*9690*/  @!P0 BRA `(.L_x_6433) ;  /* 0x0000000000048947 */ /* 0x000fea0003800000 */
[----:B------:R-:W-:Y:S01]  /*96a0*/  BPT.TRAP 0x1 ;  /* 0x000000040000795c */ /* 0x000fe20000300000 */
.L_x_6433:
[----:B-1----:R-:W-:Y:S05]  /*96b0*/  @P2 BRA `(.L_x_6431) ;  /* 0x0000000000082947 */ /* 0x002fea0003800000 */
[----:B------:R-:W1:Y:S02]  /*96c0*/  SYNCS.PHASECHK.TRANS64.TRYWAIT P2, [UR6+0x34850], R0 ;  /* 0x03485000ff0075a7 */ /* 0x000e640008040146 */
[----:B-1----:R-:W-:Y:S05]  /*96d0*/  @!P2 BRA `(.L_x_6434) ;  /* 0x000000c80090a947 */ /* 0x002fea0003800000 */
.L_x_6431:
[----:B------:R-:W2:Y:S01]  /*96e0*/  S2UR UR7, SR_CgaCtaId ;  /* 0x00000000000779c3 */ /* 0x000ea20000008800 */
[----:B------:R-:W-:Y:S01]  /*96f0*/  UMOV UR6, 0x400 ;  /* 0x0000040000067882 */ /* 0x000fe20000000000 */
[----:B------:R-:W-:Y:S01]  /*9700*/  WARPGROUP.ARRIVE ;  /* 0x00000000000079c5 */ /* 0x000fe20000000000 */
[----:B-1----:R-:W-:Y:S01]  /*9710*/  FMNMX.FTZ R10, R168, R12, !PT ;  /* 0x0000000ca80a7209 */ /* 0x002fe20007810000 */
[----:B------:R-:W-:Y:S01]  /*9720*/  ULDC UR11, c[0x0][0x988] ;  /* 0x00026200000b7ab9 */ /* 0x000fe20000000800 */
[----:B------:R-:W-:Y:S02]  /*9730*/  R2UR UR14, R18 ;  /* 0x00000000120e72ca */ /* 0x000fe400000e0000 */
[----:B------:R-:W-:-:S04]  /*9740*/  FMNMX.FTZ R10, R169, R10, !PT ;  /* 0x0000000aa90a7209 */ /* 0x000fc80007810000 */
[----:B------:R-:W-:-:S04]  /*9750*/  FMNMX.FTZ R10, R172, R10, !PT ;  /* 0x0000000aac0a7209 */ /* 0x000fc80007810000 */
[----:B------:R-:W-:-:S03]  /*9760*/  FMNMX.FTZ R10, R173, R10, !PT ;  /* 0x0000000aad0a7209 */ /* 0x000fc60007810000 */
[----:B------:R-:W-:Y:S01]  /*9770*/  UISETP.GT.AND UP0, UPT, UR61, UR14, UPT ;  /* 0x0000000e3d00728c */ /* 0x000fe2000bf04270 */
[----:B------:R-:W-:Y:S01]  /*9780*/  FMNMX.FTZ R10, R160, R10, !PT ;  /* 0x0000000aa00a7209 */ /* 0x000fe20007810000 */
[----:B------:R-:W-:-:S03]  /*9790*/  UIADD3 UR61, UR61, -0x1, URZ ;  /* 0xffffffff3d3d7890 */ /* 0x000fc6000fffe03f */
[----:B------:R-:W-:Y:S01]  /*97a0*/  FMNMX.FTZ R10, R161, R10, !PT ;  /* 0x0000000aa10a7209 */ /* 0x000fe20007810000 */
[----:B--2---:R-:W-:Y:S01]  /*97b0*/  ULEA UR6, UR7, UR6, 0x18 ;  /* 0x0000000607067291 */ /* 0x004fe2000f8ec03f */
[----:B------:R-:W-:Y:S02]  /*97c0*/  PLOP3.LUT P2, PT, PT, PT, UP0, 0x80, 0x0 ;  /* 0x000000000000781c */ /* 0x000fe40003f4f008 */
[----:B------:R-:W-:Y:S01]  /*97d0*/  UMOV UR7, 0x40000040 ;  /* 0x4000004000077882 */ /* 0x000fe20000000000 */
[----:B------:R-:W-:Y:S02]  /*97e0*/  FMNMX.FTZ R10, R164, R10, !PT ;  /* 0x0000000aa40a7209 */ /* 0x000fe40007810000 */
[----:B0-----:R-:W-:Y:S02]  /*97f0*/  IMAD.U32 R0, RZ, RZ, UR6 ;  /* 0x00000006ff007e24 */ /* 0x001fe4000f8e00ff */
[----:B------:R-:W-:-:S03]  /*9800*/  FMNMX.FTZ R10, R165, R10, !PT ;  /* 0x0000000aa50a7209 */ /* 0x000fc60007810000 */
[----:B------:R-:W-:Y:S02]  /*9810*/  R2UR UR6, R0 ;  /* 0x00000000000672ca */ /* 0x000fe400000e0000 */
[----:B------:R-:W-:-:S04]  /*9820*/  FMNMX.FTZ R10, R152, R10, !PT ;  /* 0x0000000a980a7209 */ /* 0x000fc80007810000 */
[----:B------:R-:W-:-:S04]  /*9830*/  FMNMX.FTZ R10, R153, R10, !PT ;  /* 0x0000000a990a7209 */ /* 0x000fc80007810000 */
[----:B------:R-:W-:-:S03]  /*9840*/  FMNMX.FTZ R10, R156, R10, !PT ;  /* 0x0000000a9c0a7209 */ /* 0x000fc60007810000 */
[----:B------:R-:W-:Y:S01]  /*9850*/  UIADD3 UR6, UR6, 0x400, URZ ;  /* 0x0000040006067890 */ /* 0x000fe2000fffe03f */
[----:B------:R-:W-:-:S03]  /*9860*/  FMNMX.FTZ R10, R157, R10, !PT ;  /* 0x0000000a9d0a7209 */ /* 0x000fc60007810000 */
[----:B------:R-:W-:Y:S01]  /*9870*/  USHF.R.U32.HI UR6, URZ, 0x4, UR6 ;  /* 0x000000043f067899 */ /* 0x000fe20008011606 */
[----:B------:R-:W-:-:S03]  /*9880*/  FMNMX.FTZ R10, R144, R10, !PT ;  /* 0x0000000a900a7209 */ /* 0x000fc60007810000 */
[----:B------:R-:W-:Y:S01]  /*9890*/  ULOP3.LUT UR6, UR6, 0x3fff, URZ, 0xc0, !UPT ;  /* 0x00003fff06067892 */ /* 0x000fe2000f8ec03f */
[----:B------:R-:W-:-:S03]  /*98a0*/  FMNMX.FTZ R10, R145, R10, !PT ;  /* 0x0000000a910a7209 */ /* 0x000fc60007810000 */
[----:B------:R-:W-:Y:S01]  /*98b0*/  ULOP3.LUT UR6, UR6, 0x5800000, URZ, 0xfc, !UPT ;  /* 0x0580000006067892 */ /* 0x000fe2000f8efc3f */
[----:B------:R-:W-:-:S03]  /*98c0*/  FMNMX.FTZ R10, R148, R10, !PT ;  /* 0x0000000a940a7209 */ /* 0x000fc60007810000 */
[----:B------:R-:W-:Y:S01]  /*98d0*/  UIMAD UR10, UR60, 0xb00, UR6 ;  /* 0x00000b003c0a78a4 */ /* 0x000fe2000f8e0206 */
[----:B------:R-:W-:-:S04]  /*98e0*/  FMNMX.FTZ R10, R149, R10, !PT ;  /* 0x0000000a950a7209 */ /* 0x000fc80007810000 */
[----:B------:R-:W-:Y:S02]  /*98f0*/  FMNMX.FTZ R10, R136, R10, !PT ;  /* 0x0000000a880a7209 */ /* 0x000fe40007810000 */
[----:B------:R-:W-:Y:S02]  /*9900*/  UMOV UR6, UR10 ;  /* 0x0000000a00067c82 */ /* 0x000fe40008000000 */
[----:B------:R-:W-:Y:S01]  /*9910*/  HGMMA.64x128x16.F32.BF16 R24, R176, gdesc[UR4].tnspB, R24, gsb0 ;  /* 0x41e00004b0187df0 */ /* 0x000fe20008001818 */
        /* <DEDUP_REMOVED lines=31> */
[----:B------:R-:W0:Y:S01]  /*9b10*/  SHFL.BFLY PT, R15, R10, 0x1, 0x1f ;  /* 0x0c201f000a0f7f89 */ /* 0x000e2200000e0000 */
[----:B------:R-:W-:Y:S02]  /*9b20*/  WARPGROUP.DEPBAR.LE gsb0, 0x0 ;  /* 0x00008000000079c5 */ /* 0x000fe40000010000 */
[----:B------:R-:W-:-:S06]  /*9b30*/  WARPGROUP.ARRIVE ;  /* 0x00000000000079c5 */ /* 0x000fcc0000000000 */
[----:B------:R-:W-:Y:S01]  /*9b40*/  HGMMA.64x128x16.F32.BF16 R24, R180, gdesc[UR4].tnspB, R24, gsb0 ;  /* 0x41e00004b4187df0 */ /* 0x000fe20008001818 */
[----:B------:R-:W-:Y:S01]  /*9b50*/  UIADD3 UR6, UR10, 0x100, URZ ;  /* 0x000001000a067890 */ /* 0x000fe2000fffe03f */
[----:B------:R-:W-:Y:S01]  /*9b60*/  UMOV UR7, 0x40000040 ;  /* 0x4000004000077882 */ /* 0x000fe20000000000 */
[----:B0-----:R-:W-:-:S05]  /*9b70*/  FMNMX.FTZ R10, R10, R15, !PT ;  /* 0x0000000f0a0a7209 */ /* 0x001fca0007810000 */
[C---:B------:R-:W-:Y:S01]  /*9b80*/  FMUL.FTZ R15, R10.reuse, UR11 ;  /* 0x0000000b0a0f7c20 */ /* 0x040fe20008410000 */
[----:B------:R-:W-:-:S03]  /*9b90*/  FADD.FTZ R12, -R10, R12 ;  /* 0x0000000c0a0c7221 */ /* 0x000fc60000010100 */
        /* <DEDUP_REMOVED lines=14> */
[----:B------:R-:W-:Y:S01]  /*9c80*/  FMUL.FTZ R12, R12, UR11 ;  /* 0x0000000b0c0c7c20 */ /* 0x000fe20008410000 */
[----:B------:R-:W-:Y:S08]  /*9c90*/  MUFU.EX2 R176, R176 ;  /* 0x000000b000b07308 */ /* 0x000ff00000000800 */
[----:B------:R-:W0:Y:S08]  /*9ca0*/  MUFU.EX2 R12, R12 ;  /* 0x0000000c000c7308 */ /* 0x000e300000000800 */
[----:B------:R-:W1:Y:S08]  /*9cb0*/  MUFU.EX2 R20, R20 ;  /* 0x0000001400147308 */ /* 0x000e700000000800 */
[----:B------:R-:W2:Y:S08]  /*9cc0*/  MUFU.EX2 R178, R178 ;  /* 0x000000b200b27308 */ /* 0x000eb00000000800 */
[----:B------:R-:W3:Y:S08]  /*9cd0*/  MUFU.EX2 R168, R168 ;  /* 0x000000a800a87308 */ /* 0x000ef00000000800 */
        /* <DEDUP_REMOVED lines=12> */
[----:B------:R-:W-:Y:S02]  /*9da0*/  FFMA.FTZ R160, R165, UR11, -R15 ;  /* 0x0000000ba5a07c23 */ /* 0x000fe4000801080f */
[----:B------:R-:W-:Y:S01]  /*9db0*/  MUFU.EX2 R89, R89 ;  /* 0x0000005900597308 */ /* 0x000fe20000000800 */
[----:B------:R-:W-:Y:S01]  /*9dc0*/  HGMMA.64x128x16.F32.BF16 R24, R184, gdesc[UR4].tnspB, R24, gsb0 ;  /* 0x41e00004b8187df0 */ /* 0x000fe20008001818 */
[----:B------:R-:W-:Y:S01]  /*9dd0*/  UIADD3 UR6, UR10, 0x180, URZ ;  /* 0x000001800a067890 */ /* 0x000fe2000fffe03f */
[----:B------:R-:W-:-:S05]  /*9de0*/  UMOV UR7, 0x40000040 ;  /* 0x4000004000077882 */ /* 0x000fca0000000000 */
[----:B------:R-:W-:Y:S08]  /*9df0*/  MUFU.EX2 R180, R180 ;  /* 0x000000b400b47308 */ /* 0x000ff00000000800 */
[----:B------:R-:W-:Y:S08]  /*9e00*/  MUFU.EX2 R182, R182 ;  /* 0x000000b600b67308 */ /* 0x000ff00000000800 */
[----:B------:R-:W-:Y:S01]  /*9e10*/  MUFU.EX2 R160, R160 ;  /* 0x000000a000a07308 */ /* 0x000fe20000000800 */
[----:B------:R-:W-:-:S02]  /*9e20*/  WARPGROUP.DEPBAR.LE gsb0, 0x0 ;  /* 0x00008000000079c5 */ /* 0x000fc40000010000 */
[----:B------:R-:W-:Y:S01]  /*9e30*/  WARPGROUP.ARRIVE ;  /* 0x00000000000079c5 */ /* 0x000fe20000000000 */
[--C-:B------:R-:W-:Y:S01]  /*9e40*/  FFMA.FTZ R184, R152, UR11, -R15.reuse ;  /* 0x0000000b98b87c23 */ /* 0x100fe2000801080f */
[----:B------:R-:W-:Y:S01]  /*9e50*/  FMNMX.FTZ R152, R170, R11, !PT ;  /* 0x0000000baa987209 */ /* 0x000fe20007810000 */
[----:B------:R-:W-:-:S03]  /*9e60*/  FFMA.FTZ R186, R156, UR11, -R15 ;  /* 0x0000000b9cba7c23 */ /* 0x000fc6000801080f */
[----:B------:R-:W-:Y:S01]  /*9e70*/  HGMMA.64x128x16.F32.BF16 R24, R188, gdesc[UR4].tnspB, R24, gsb0 ;  /* 0x41e00004bc187df0 */ /* 0x000fe20008001818 */
[----:B------:R-:W-:Y:S01]  /*9e80*/  UIADD3 UR6, UR10, 0x200, URZ ;  /* 0x000002000a067890 */ /* 0x000fe2000fffe03f */
[----:B------:R-:W-:Y:S01]  /*9e90*/  FMNMX.FTZ R152, R171, R152, !PT ;  /* 0x00000098ab987209 */ /* 0x000fe20007810000 */
[----:B------:R-:W-:Y:S01]  /*9ea0*/  UMOV UR7, 0x40000040 ;  /* 0x4000004000077882 */ /* 0x000fe20000000000 */
        /* <DEDUP_REMOVED lines=44> */
[----:B------:R-:W-:Y:S01]  /*a170*/  HGMMA.64x128x16.F32.BF16 R24, R192, gdesc[UR4].tnspB, R24, gsb0 ;  /* 0x41e00004c0187df0 */ /* 0x000fe20008001818 */
[----:B------:R-:W-:Y:S01]  /*a180*/  UIADD3 UR6, UR10, 0x280, URZ ;  /* 0x000002800a067890 */ /* 0x000fe2000fffe03f */
[----:B------:R-:W-:Y:S01]  /*a190*/  FFMA.FTZ R145, R149, UR11, -R15 ;  /* 0x0000000b95917c23 */ /* 0x000fe2000801080f */
[----:B------:R-:W-:Y:S01]  /*a1a0*/  UMOV UR7, 0x40000040 ;  /* 0x4000004000077882 */ /* 0x000fe20000000000 */
[----:B------:R-:W-:Y:S01]  /*a1b0*/  FMNMX.FTZ R156, R102, R156, !PT ;  /* 0x0000009c669c7209 */ /* 0x000fe20007810000 */
[----:B------:R-:W-:Y:S03]  /*a1c0*/  MUFU.EX2 R188, R188 ;  /* 0x000000bc00bc7308 */ /* 0x000fe60000000800 */
[----:B------:R-:W-:-:S04]  /*a1d0*/  FMNMX.FTZ R156, R103, R156, !PT ;  /* 0x0000009c679c7209 */ /* 0x000fc80007810000 */
[----:B------:R-:W-:Y:S01]  /*a1e0*/  FMNMX.FTZ R156, R90, R156, !PT ;  /* 0x0000009c5a9c7209 */ /* 0x000fe20007810000 */
        /* <DEDUP_REMOVED lines=9> */
[----:B------:R-:W-:Y:S01]  /*a280*/  @!P1 IMAD R141, R2, 0x8, R0 ;  /* 0x00000008028d9824 */ /* 0x000fe200078e0200 */
[----:B------:R-:W-:Y:S01]  /*a290*/  HGMMA.64x128x16.F32.BF16 R24, R196, gdesc[UR4].tnspB, R24, gsb0 ;  /* 0x41e00004c4187df0 */ /* 0x000fe20008001818 */
[----:B------:R-:W-:Y:S01]  /*a2a0*/  UIADD3 UR6, UR10, 0x300, URZ ;  /* 0x000003000a067890 */ /* 0x000fe2000fffe03f */
[----:B------:R-:W-:Y:S01]  /*a2b0*/  MUFU.EX2 R192, R192 ;  /* 0x000000c000c07308 */ /* 0x000fe20000000800 */
[----:B------:R-:W-:Y:S01]  /*a2c0*/  UMOV UR7, 0x40000040 ;  /* 0x4000004000077882 */ /* 0x000fe20000000000 */
[----:B------:R-:W-:-:S05]  /*a2d0*/  @!P1 VIADD R141, R141, 0x34840 ;  /* 0x000348408d8d9836 */ /* 0x000fca0000000000 */
[----:B------:R-:W-:Y:S01]  /*a2e0*/  @!P1 PRMT R141, RZ, 0x654, R141 ;  /* 0x00000654ff8d9816 */ /* 0x000fe2000000008d */
[----:B------:R-:W-:Y:S08]  /*a2f0*/  MUFU.EX2 R136, R136 ;  /* 0x0000008800887308 */ /* 0x000ff00000000800 */
[----:B------:R-:W-:Y:S08]  /*a300*/  MUFU.EX2 R194, R194 ;  /* 0x000000c200c27308 */ /* 0x000ff00000000800 */
[----:B------:R-:W-:Y:S01]  /*a310*/  MUFU.EX2 R137, R137 ;  /* 0x0000008900897308 */ /* 0x000fe20000000800 */
[----:B------:R-:W-:-:S02]  /*a320*/  WARPGROUP.DEPBAR.LE gsb0, 0x0 ;  /* 0x00008000000079c5 */ /* 0x000fc40000010000 */
[----:B------:R-:W-:-:S06]  /*a330*/  WARPGROUP.ARRIVE ;  /* 0x00000000000079c5 */ /* 0x000fcc0000000000 */
[----:B------:R-:W4:Y:S01]  /*a340*/  S2R R199, SR_TID.X ;  /* 0x0000000000c77919 */ /* 0x000f220000002100 */
[--C-:B------:R-:W-:Y:S01]  /*a350*/  FFMA.FTZ R196, R128, UR11, -R15.reuse ;  /* 0x0000000b80c47c23 */ /* 0x100fe2000801080f */
[--C-:B------:R-:W-:Y:S01]  /*a360*/  FFMA.FTZ R198, R132, UR11, -R15.reuse ;  /* 0x0000000b84c67c23 */ /* 0x100fe2000801080f */
[----:B------:R-:W-:Y:S01]  /*a370*/  FFMA.FTZ R128, R133, UR11, -R15 ;  /* 0x0000000b85807c23 */ /* 0x000fe2000801080f */
[----:B------:R-:W-:Y:S01]  /*a380*/  HGMMA.64x128x16.F32.BF16 R24, R200, gdesc[UR4].tnspB, R24, gsb0 ;  /* 0x41e00004c8187df0 */ /* 0x000fe20008001818 */
[----:B------:R-:W-:Y:S02]  /*a390*/  UIADD3 UR6, UR10, 0x380, URZ ;  /* 0x000003800a067890 */ /* 0x000fe4000fffe03f */
[----:B------:R-:W-:Y:S01]  /*a3a0*/  MUFU.EX2 R196, R196 ;  /* 0x000000c400c47308 */ /* 0x000fe20000000800 */
[----:B------:R-:W-:-:S07]  /*a3b0*/  UMOV UR7, 0x40000040 ;  /* 0x4000004000077882 */ /* 0x000fce0000000000 */
[----:B------:R-:W-:Y:S08]  /*a3c0*/  MUFU.EX2 R198, R198 ;  /* 0x000000c600c67308 */ /* 0x000ff00000000800 */
[----:B------:R-:W-:Y:S01]  /*a3d0*/  MUFU.EX2 R128, R128 ;  /* 0x0000008000807308 */ /* 0x000fe20000000800 */
[----:B----4-:R-:W-:Y:S01]  /*a3e0*/  SHF.R.U32.HI R169, RZ, 0x7, R199 ;  /* 0x00000007ffa97819 */ /* 0x010fe200000116c7 */
[----:B------:R-:W-:-:S02]  /*a3f0*/  WARPGROUP.DEPBAR.LE gsb0, 0x0 ;  /* 0x00008000000079c5 */ /* 0x000fc40000010000 */
[----:B------:R-:W-:Y:S01]  /*a400*/  WARPGROUP.ARRIVE ;  /* 0x00000000000079c5 */ /* 0x000fe20000000000 */
[--C-:B------:R-:W-:Y:S01]  /*a410*/  FFMA.FTZ R200, R120, UR11, -R15.reuse ;  /* 0x0000000b78c87c23 */ /* 0x100fe2000801080f */
[--C-:B------:R-:W-:Y:S01]  /*a420*/  FFMA.FTZ R120, R121, UR11, -R15.reuse ;  /* 0x0000000b79787c23 */ /* 0x100fe2000801080f */
[--C-:B------:R-:W-:Y:S01]  /*a430*/  FFMA.FTZ R202, R124, UR11, -R15.reuse ;  /* 0x0000000b7cca7c23 */ /* 0x100fe2000801080f */
[----:B------:R-:W-:Y:S02]  /*a440*/  FFMA.FTZ R121, R125, UR11, -R15 ;  /* 0x0000000b7d797c23 */ /* 0x000fe4000801080f */
[----:B------:R-:W-:Y:S01]  /*a450*/  HGMMA.64x128x16.F32.BF16 R24, R204, gdesc[UR4].tnspB, R24, gsb0 ;  /* 0x41e00004cc187df0 */ /* 0x000fe20008001818 */
        /* <DEDUP_REMOVED lines=9> */
[--C-:B------:R-:W-:Y:S01]  /*a4f0*/  FFMA.FTZ R112, R113, UR11, -R15.reuse ;  /* 0x0000000b71707c23 */ /* 0x100fe2000801080f */
[----:B------:R-:W-:Y:S01]  /*a500*/  FMNMX.FTZ R113, R91, R156, !PT ;  /* 0x0000009c5b717209 */ /* 0x000fe20007810000 */
[--C-:B------:R-:W-:Y:S02]  /*a510*/  FFMA.FTZ R206, R116, UR11, -R15.reuse ;  /* 0x0000000b74ce7c23 */ /* 0x100fe4000801080f */
[----:B------:R-:W-:Y:S01]  /*a520*/  HGMMA.64x128x16.F32.BF16 R24, R208, gdesc[UR4].tnspB, R24, gsb0 ;  /* 0x41e00004d0187df0 */ /* 0x000fe20008001818 */
[----:B------:R-:W-:Y:S01]  /*a530*/  UIADD3 UR6, UR10, 0x480, URZ ;  /* 0x000004800a067890 */ /* 0x000fe2000fffe03f */
[----:B------:R-:W-:Y:S01]  /*a540*/  FMNMX.FTZ R116, R94, R113, !PT ;  /* 0x000000715e747209 */ /* 0x000fe20007810000 */
[----:B------:R-:W-:Y:S01]  /*a550*/  UMOV UR7, 0x40000040 ;  /* 0x4000004000077882 */ /* 0x000fe20000000000 */
[----:B------:R-:W-:Y:S01]  /*a560*/  FFMA.FTZ R113, R117, UR11, -R15 ;  /* 0x0000000b75717c23 */ /* 0x000fe2000801080f */
[----:B------:R-:W-:Y:S01]  /*a570*/  MUFU.EX2 R204, R204 ;  /* 0x000000cc00cc7308 */ /* 0x000fe20000000800 */
[----:B------:R-:W-:-:S05]  /*a580*/  FMNMX.FTZ R116, R95, R116, !PT ;  /* 0x000000745f747209 */ /* 0x000fca0007810000 */
[----:B------:R-:W4:Y:S02]  /*a590*/  SHFL.BFLY PT, R117, R116, 0x2, 0x1f ;  /* 0x0c401f0074757f89 */ /* 0x000f2400000e0000 */
[----:B------:R-:W-:Y:S08]  /*a5a0*/  MUFU.EX2 R112, R112 ;  /* 0x0000007000707308 */ /* 0x000ff00000000800 */
[----:B------:R-:W-:Y:S08]  /*a5b0*/  MUFU.EX2 R206, R206 ;  /* 0x000000ce00ce7308 */ /* 0x000ff00000000800 */
[----:B------:R-:W-:Y:S01]  /*a5c0*/  MUFU.EX2 R113, R113 ;  /* 0x0000007100717308 */ /* 0x000fe20000000800 */
[----:B----4-:R-:W-:Y:S01]  /*a5d0*/  FMNMX.FTZ R116, R116, R117, !PT ;  /* 0x0000007574747209 */ /* 0x010fe20007810000 */
[----:B------:R-:W-:Y:S01]  /*a5e0*/  FFMA.FTZ R117, R92, UR11, -R15 ;  /* 0x0000000b5c757c23 */ /* 0x000fe2000801080f */
[----:B------:R-:W-:-:S02]  /*a5f0*/  WARPGROUP.DEPBAR.LE gsb0, 0x0 ;  /* 0x00008000000079c5 */ /* 0x000fc40000010000 */
[----:B------:R-:W-:Y:S01]  /*a600*/  WARPGROUP.ARRIVE ;  /* 0x00000000000079c5 */ /* 0x000fe20000000000 */
[--C-:B------:R-:W-:Y:S01]  /*a610*/  FFMA.FTZ R210, R108, UR11, -R15.reuse ;  /* 0x0000000b6cd27c23 */ /* 0x100fe2000801080f */
[--C-:B------:R-:W-:Y:S01]  /*a620*/  FFMA.FTZ R208, R104, UR11, -R15.reuse ;  /* 0x0000000b68d07c23 */ /* 0x100fe2000801080f */
[----:B------:R-:W4:Y:S01]  /*a630*/  SHFL.BFLY PT, R108, R116, 0x1, 0x1f ;  /* 0x0c201f00746c7f89 */ /* 0x000f2200000e0000 */
[--C-:B------:R-:W-:Y:S01]  /*a640*/  FFMA.FTZ R104, R105, UR11, -R15.reuse ;  /* 0x0000000b69687c23 */ /* 0x100fe2000801080f */
[----:B------:R-:W-:Y:S01]  /*a650*/  FFMA.FTZ R105, R109, UR11, -R15 ;  /* 0x0000000b6d697c23 */ /* 0x000fe2000801080f */
[----:B------:R-:W-:Y:S01]  /*a660*/  HGMMA.64x128x16.F32.BF16 R24, R212, gdesc[UR4].tnspB, R24, gsb0 ;  /* 0x41e00004d4187df0 */ /* 0x000fe20008001818 */
[----:B------:R-:W-:Y:S01]  /*a670*/  UIADD3 UR6, UR10, 0x500, URZ ;  /* 0x000005000a067890 */ /* 0x000fe2000fffe03f */
[----:B------:R-:W-:Y:S01]  /*a680*/  MUFU.EX2 R208, R208 ;  /* 0x000000d000d07308 */ /* 0x000fe20000000800 */
[----:B------:R-:W-:-:S07]  /*a690*/  UMOV UR7, 0x40000040 ;  /* 0x4000004000077882 */ /* 0x000fce0000000000 */
[----:B------:R-:W-:Y:S08]  /*a6a0*/  MUFU.EX2 R104, R104 ;  /* 0x0000006800687308 */ /* 0x000ff00000000800 */
[----:B------:R-:W-:Y:S01]  /*a6b0*/  MUFU.EX2 R210, R210 ;  /* 0x000000d200d27308 */ /* 0x000fe20000000800 */
[----:B----4-:R-:W-:Y:S01]  /*a6c0*/  FMNMX.FTZ R92, R116, R108, !PT ;  /* 0x0000006c745c7209 */ /* 0x010fe20007810000 */
[----:B------:R-:W-:-:S04]  /*a6d0*/  FFMA.FTZ R116, R93, UR11, -R15 ;  /* 0x0000000b5d747c23 */ /* 0x000fc8000801080f */
[C---:B------:R-:W-:Y:S01]  /*a6e0*/  FADD.FTZ R15, -R92.reuse, R11 ;  /* 0x0000000b5c0f7221 */ /* 0x040fe20000010100 */
[----:B------:R-:W-:Y:S01]  /*a6f0*/  FMUL.FTZ R93, R92, UR11 ;  /* 0x0000000b5c5d7c20 */ /* 0x000fe20008410000 */
[----:B------:R4:W-:Y:S02]  /*a700*/  MUFU.EX2 R11, R116 ;  /* 0x00000074000b7308 */ /* 0x0009e40000000800 */
[----:B------:R-:W-:Y:S01]  /*a710*/  FMUL.FTZ R15, R15, UR11 ;  /* 0x0000000b0f0f7c20 */ /* 0x000fe20008410000 */
[--C-:B------:R-:W-:Y:S01]  /*a720*/  FFMA.FTZ R177, R170, UR11, -R93.reuse ;  /* 0x0000000baab17c23 */ /* 0x100fe2000801085d */
[--C-:B------:R-:W-:Y:S01]  /*a730*/  FFMA.FTZ R109, R171, UR11, -R93.reuse ;  /* 0x0000000bab6d7c23 */ /* 0x100fe2000801085d */
[--C-:B------:R-:W-:Y:S01]  /*a740*/  FFMA.FTZ R179, R174, UR11, -R93.reuse ;  /* 0x0000000baeb37c23 */ /* 0x100fe2000801085d */
[--C-:B------:R-:W-:Y:S01]  /*a750*/  FFMA.FTZ R197, R130, UR11, -R93.reuse ;  /* 0x0000000b82c57c23 */ /* 0x100fe2000801085d */
[--C-:B------:R-:W-:Y:S01]  /*a760*/  FFMA.FTZ R130, R131, UR11, -R93.reuse ;  /* 0x0000000b83827c23 */ /* 0x100fe2000801085d */
[----:B------:R-:W-:Y:S01]  /*a770*/  MUFU.EX2 R15, R15 ;  /* 0x0000000f000f7308 */ /* 0x000fe20000000800 */
[--C-:B----4-:R-:W-:Y:S01]  /*a780*/  FFMA.FTZ R116, R175, UR11, -R93.reuse ;  /* 0x0000000baf747c23 */ /* 0x110fe2000801085d */
[--C-:B------:R-:W-:Y:S01]  /*a790*/  FFMA.FTZ R131, R134, UR11, -R93.reuse ;  /* 0x0000000b86837c23 */ /* 0x100fe2000801085d */
[----:B------:R-:W-:Y:S01]  /*a7a0*/  IADD3 R134, -R169, 0xb, RZ ;  /* 0x0000000ba9867810 */ /* 0x000fe20007ffe1ff */
[--C-:B------:R-:W-:Y:S01]  /*a7b0*/  FFMA.FTZ R181, R162, UR11, -R93.reuse ;  /* 0x0000000ba2b57c23 */ /* 0x100fe2000801085d */
[--C-:B------:R-:W-:Y:S01]  /*a7c0*/  FFMA.FTZ R199, R135, UR11, -R93.reuse ;  /* 0x0000000b87c77c23 */ /* 0x100fe2000801085d */
[----:B0-----:R-:W-:Y:S01]  /*a7d0*/  FFMA.FTZ R135, R12, R14, R176 ;  /* 0x0000000e0c877223 */ /* 0x001fe200000100b0 */
[--C-:B------:R-:W-:Y:S01]  /*a7e0*/  FFMA.FTZ R201, R122, UR11, -R93.reuse ;  /* 0x0000000b7ac97c23 */ /* 0x100fe2000801085d */
[----:B------:R-:W0:Y:S01]  /*a7f0*/  MUFU.EX2 R177, R177 ;  /* 0x000000b100b17308 */ /* 0x000e220000000800 */
[----:B------:R-:W-:Y:S01]  /*a800*/  FFMA.FTZ R183, R166, UR11, -R93 ;  /* 0x0000000ba6b77c23 */ /* 0x000fe2000801085d */
[----:B-1----:R-:W-:Y:S01]  /*a810*/  FADD.FTZ R135, R20, R135 ;  /* 0x0000008714877221 */ /* 0x002fe20000010000 */
[--C-:B------:R-:W-:Y:S01]  /*a820*/  FFMA.FTZ R124, R167, UR11, -R93.reuse ;  /* 0x0000000ba77c7c23 */ /* 0x100fe2000801085d */
[--C-:B------:R-:W-:Y:S01]  /*a830*/  FFMA.FTZ R185, R154, UR11, -R93.reuse ;  /* 0x0000000b9ab97c23 */ /* 0x100fe2000801085d */
[----:B------:R-:W-:Y:S01]  /*a840*/  FFMA.FTZ R125, R155, UR11, -R93 ;  /* 0x0000000b9b7d7c23 */ /* 0x000fe2000801085d */
[----:B--2---:R-:W-:Y:S01]  /*a850*/  FADD.FTZ R135, R178, R135 ;  /* 0x00000087b2877221 */ /* 0x004fe20000010000 */
[--C-:B------:R-:W-:Y:S01]  /*a860*/  FFMA.FTZ R203, R126, UR11, -R93.reuse ;  /* 0x0000000b7ecb7c23 */ /* 0x100fe2000801085d */
[----:B------:R-:W1:Y:S01]  /*a870*/  MUFU.EX2 R109, R109 ;  /* 0x0000006d006d7308 */ /* 0x000e620000000800 */
[----:B------:R-:W-:Y:S01]  /*a880*/  FFMA.FTZ R187, R158, UR11, -R93 ;  /* 0x0000000b9ebb7c23 */ /* 0x000fe2000801085d */
[----:B---3--:R-:W-:Y:S01]  /*a890*/  FADD.FTZ R135, R168, R135 ;  /* 0x00000087a8877221 */ /* 0x008fe20000010000 */
[--C-:B------:R-:W-:Y:S01]  /*a8a0*/  FFMA.FTZ R132, R159, UR11, -R93.reuse ;  /* 0x0000000b9f847c23 */ /* 0x100fe2000801085d */
[--C-:B------:R-:W-:Y:S01]  /*a8b0*/  FFMA.FTZ R189, R146, UR11, -R93.reuse ;  /* 0x0000000b92bd7c23 */ /* 0x100fe2000801085d */
[--C-:B------:R-:W-:Y:S01]  /*a8c0*/  FFMA.FTZ R205, R114, UR11, -R93.reuse ;  /* 0x0000000b72cd7c23 */ /* 0x100fe2000801085d */
[--C-:B------:R-:W-:Y:S01]  /*a8d0*/  FFMA.FTZ R133, R147, UR11, -R93.reuse ;  /* 0x0000000b93857c23 */ /* 0x100fe2000801085d */
[----:B------:R-:W-:Y:S01]  /*a8e0*/  FFMA.FTZ R207, R118, UR11, -R93 ;  /* 0x0000000b76cf7c23 */ /* 0x000fe2000801085d */
[----:B------:R-:W2:Y:S01]  /*a8f0*/  MUFU.EX2 R179, R179 ;  /* 0x000000b300b37308 */ /* 0x000ea20000000800 */
[----:B0-----:R-:W-:Y:S01]  /*a900*/  FFMA.FTZ R14, R15, R13, R177 ;  /* 0x0000000d0f0e7223 */ /* 0x001fe200000100b1 */
[--C-:B------:R-:W-:Y:S01]  /*a910*/  FFMA.FTZ R13, R123, UR11, -R93.reuse ;  /* 0x0000000b7b0d7c23 */ /* 0x100fe2000801085d */
[--C-:B------:R-:W-:Y:S01]  /*a920*/  FFMA.FTZ R209, R106, UR11, -R93.reuse ;  /* 0x0000000b6ad17c23 */ /* 0x100fe2000801085d */
[--C-:B------:R-:W-:Y:S01]  /*a930*/  FFMA.FTZ R191, R150, UR11, -R93.reuse ;  /* 0x0000000b96bf7c23 */ /* 0x100fe2000801085d */
[--C-:B------:R-:W-:Y:S01]  /*a940*/  FFMA.FTZ R140, R151, UR11, -R93.reuse ;  /* 0x0000000b978c7c23 */ /* 0x100fe2000801085d */
[--C-:B------:R-:W-:Y:S01]  /*a950*/  FFMA.FTZ R193, R138, UR11, -R93.reuse ;  /* 0x0000000b8ac17c23 */ /* 0x100fe2000801085d */
[--C-:B------:R-:W-:Y:S01]  /*a960*/  FFMA.FTZ R211, R110, UR11, -R93.reuse ;  /* 0x0000000b6ed37c23 */ /* 0x100fe2000801085d */
[----:B------:R-:W0:Y:S01]  /*a970*/  MUFU.EX2 R116, R116 ;  /* 0x0000007400747308 */ /* 0x000e220000000800 */
[----:B-1----:R-:W-:Y:S01]  /*a980*/  FADD.FTZ R14, R109, R14 ;  /* 0x0000000e6d0e7221 */ /* 0x002fe20000010000 */
[--C-:B------:R-:W-:Y:S01]  /*a990*/  FFMA.FTZ R138, R139, UR11, -R93.reuse ;  /* 0x0000000b8b8a7c23 */ /* 0x100fe2000801085d */
[--C-:B------:R-:W-:Y:S01]  /*a9a0*/  FFMA.FTZ R195, R142, UR11, -R93.reuse ;  /* 0x0000000b8ec37c23 */ /* 0x100fe2000801085d */
[--C-:B------:R-:W-:Y:S01]  /*a9b0*/  FFMA.FTZ R115, R115, UR11, -R93.reuse ;  /* 0x0000000b73737c23 */ /* 0x100fe2000801085d */
[--C-:B------:R-:W-:Y:S01]  /*a9c0*/  FFMA.FTZ R139, R143, UR11, -R93.reuse ;  /* 0x0000000b8f8b7c23 */ /* 0x100fe2000801085d */
[--C-:B------:R-:W-:Y:S01]  /*a9d0*/  FFMA.FTZ R119, R119, UR11, -R93.reuse ;  /* 0x0000000b77777c23 */ /* 0x100fe2000801085d */
[--C-:B------:R-:W-:Y:S01]  /*a9e0*/  FFMA.FTZ R111, R111, UR11, -R93.reuse ;  /* 0x0000000b6f6f7c23 */ /* 0x100fe2000801085d */
[----:B------:R1:W-:Y:S01]  /*a9f0*/  MUFU.EX2 R108, R117 ;  /* 0x00000075006c7308 */ /* 0x0003e20000000800 */
[----:B--2---:R-:W-:Y:S01]  /*aa00*/  FADD.FTZ R123, R179, R14 ;  /* 0x0000000eb37b7221 */ /* 0x004fe20000010000 */
[--C-:B------:R-:W-:Y:S01]  /*aa10*/  FFMA.FTZ R102, R102, UR11, -R93.reuse ;  /* 0x0000000b66667c23 */ /* 0x100fe2000801085d */
[--C-:B------:R-:W-:Y:S01]  /*aa20*/  FFMA.FTZ R103, R103, UR11, -R93.reuse ;  /* 0x0000000b67677c23 */ /* 0x100fe2000801085d */
[--C-:B------:R-:W-:Y:S01]  /*aa30*/  FFMA.FTZ R91, R91, UR11, -R93.reuse ;  /* 0x0000000b5b5b7c23 */ /* 0x100fe2000801085d */
[----:B------:R-:W-:Y:S01]  /*aa40*/  FFMA.FTZ R94, R94, UR11, -R93 ;  /* 0x0000000b5e5e7c23 */ /* 0x000fe2000801085d */
[----:B------:R-:W-:-:S02]  /*aa50*/  F2FP.BF16.F32.PACK_AB R176, R20, R176 ;  /* 0x000000b014b0723e */ /* 0x000fc400000010ff */
[----:B------:R-:W2:Y:S01]  /*aa60*/  MUFU.EX2 R181, R181 ;  /* 0x000000b500b57308 */ /* 0x000ea20000000800 */
[----:B-1----:R-:W-:Y:S01]  /*aa70*/  FFMA.FTZ R117, R163, UR11, -R93 ;  /* 0x0000000ba3757c23 */ /* 0x002fe2000801085d */
[C---:B0-----:R-:W-:Y:S01]  /*aa80*/  FADD.FTZ R14, R116.reuse, R123 ;  /* 0x0000007b740e7221 */ /* 0x041fe20000010000 */
[----:B------:R-:W-:Y:S02]  /*aa90*/  F2FP.BF16.F32.PACK_AB R179, R116, R179 ;  /* 0x000000b374b3723e */ /* 0x000fe400000010ff */
[----:B------:R-:W-:Y:S02]  /*aaa0*/  F2FP.BF16.F32.PACK_AB R178, R168, R178 ;  /* 0x000000b2a8b2723e */ /* 0x000fe400000010ff */
[----:B------:R-:W-:Y:S01]  /*aab0*/  F2FP.BF16.F32.PACK_AB R177, R109, R177 ;  /* 0x000000b16db1723e */ /* 0x000fe200000010ff */
[----:B------:R-:W0:Y:S08]  /*aac0*/  MUFU.EX2 R117, R117 ;  /* 0x0000007500757308 */ /* 0x000e300000000800 */
[----:B------:R-:W1:Y:S01]  /*aad0*/  MUFU.EX2 R183, R183 ;  /* 0x000000b700b77308 */ /* 0x000e620000000800 */
[----:B--2---:R-:W-:Y:S01]  /*aae0*/  FADD.FTZ R126, R181, R14 ;  /* 0x0000000eb57e7221 */ /* 0x004fe20000010000 */
[----:B------:R-:W-:-:S06]  /*aaf0*/  FFMA.FTZ R14, R127, UR11, -R93 ;  /* 0x0000000b7f0e7c23 */ /* 0x000fcc000801085d */
        /* <DEDUP_REMOVED lines=10> */
[----:B------:R-:W-:-:S06]  /*aba0*/  FFMA.FTZ R114, R107, UR11, -R93 ;  /* 0x0000000b6b727c23 */ /* 0x000fcc000801085d */
[----:B------:R-:W0:Y:S01]  /*abb0*/  MUFU.EX2 R132, R132 ;  /* 0x0000008400847308 */ /* 0x000e220000000800 */
[C---:B-1----:R-:W-:Y:S01]  /*abc0*/  FADD.FTZ R106, R125.reuse, R106 ;  /* 0x0000006a7d6a7221 */ /* 0x042fe20000010000 */
[----:B------:R-:W-:Y:S02]  /*abd0*/  WARPGROUP.DEPBAR.LE gsb0, 0x0 ;  /* 0x00008000000079c5 */ /* 0x000fe40000010000 */
[----:B------:R-:W-:Y:S01]  /*abe0*/  WARPGROUP.ARRIVE ;  /* 0x00000000000079c5 */ /* 0x000fe20000000000 */
[----:B------:R-:W-:Y:S02]  /*abf0*/  F2FP.BF16.F32.PACK_AB R185, R125, R185 ;  /* 0x000000b97db9723e */ /* 0x000fe400000010ff */
[----:B------:R-:W-:Y:S01]  /*ac00*/  F2FP.BF16.F32.PACK_AB R212, R97, R96 ;  /* 0x0000006061d4723e */ /* 0x000fe200000010ff */
[----:B------:R-:W1:Y:S01]  /*ac10*/  MUFU.EX2 R189, R189 ;  /* 0x000000bd00bd7308 */ /* 0x000e620000000800 */
[----:B--2---:R-:W-:Y:S01]  /*ac20*/  FADD.FTZ R127, R187, R106 ;  /* 0x0000006abb7f7221 */ /* 0x004fe20000010000 */
[----:B------:R-:W-:Y:S01]  /*ac30*/  HGMMA.64x128x16.F32.BF16 R24, R216, gdesc[UR4].tnspB, R24, gsb0 ;  /* 0x41e00004d8187df0 */ /* 0x000fe20008001818 */
[--C-:B------:R-:W-:Y:S01]  /*ac40*/  FFMA.FTZ R106, R99, UR11, -R93.reuse ;  /* 0x0000000b636a7c23 */ /* 0x100fe2000801085d */
[----:B------:R-:W-:Y:S01]  /*ac50*/  FFMA.FTZ R99, R90, UR11, -R93 ;  /* 0x0000000b5a637c23 */ /* 0x000fe2000801085d */
[----:B------:R-:W-:-:S03]  /*ac60*/  F2FP.BF16.F32.PACK_AB R214, R101, R100 ;  /* 0x0000006465d6723e */ /* 0x000fc600000010ff */
        /* <DEDUP_REMOVED lines=8> */
[----:B------:R-:W2:Y:S08]  /*acf0*/  MUFU.EX2 R193, R193 ;  /* 0x000000c100c17308 */ /* 0x000eb00000000800 */
        /* <DEDUP_REMOVED lines=12> */
[----:B------:R-:W-:Y:S01]  /*adc0*/  MUFU.EX2 R207, R207 ;  /* 0x000000cf00cf7308 */ /* 0x000fe20000000800 */
[----:B------:R-:W-:-:S02]  /*add0*/  WARPGROUP.DEPBAR.LE gsb0, 0x0 ;  /* 0x00008000000079c5 */ /* 0x000fc40000010000 */
[----:B------:R0:W-:Y:S06]  /*ade0*/  BAR.ARV R134, 0x100 ;  /* 0x000400860000751d */ /* 0x0001ec0000002000 */
[----:B------:R1:W-:Y:S01]  /*adf0*/  @!P1 SYNCS.ARRIVE.TRANS64.RED.A1T0 RZ, [R141+URZ], RZ ;  /* 0x000000ff8dff99a7 */ /* 0x0003e2000810043f */
[----:B------:R-:W-:Y:S01]  /*ae00*/  MUFU.EX2 R209, R209 ;  /* 0x000000d100d17308 */ /* 0x000fe20000000800 */
[----:B------:R-:W-:Y:S01]  /*ae10*/  F2FP.BF16.F32.PACK_AB R218, R11, R108 ;  /* 0x0000006c0bda723e */ /* 0x000fe200000010ff */
[-C--:B------:R-:W-:Y:S01]  /*ae20*/  FMUL.FTZ R24, R24, R12.reuse ;  /* 0x0000000c18187220 */ /* 0x080fe20000410000 */
[-C--:B------:R-:W-:Y:S01]  /*ae30*/  FMUL.FTZ R25, R25, R12.reuse ;  /* 0x0000000c19197220 */ /* 0x080fe20000410000 */
[-C--:B------:R-:W-:Y:S01]  /*ae40*/  FMUL.FTZ R28, R28, R12.reuse ;  /* 0x0000000c1c1c7220 */ /* 0x080fe20000410000 */
[-C--:B------:R-:W-:Y:S01]  /*ae50*/  FMUL.FTZ R29, R29, R12.reuse ;  /* 0x0000000c1d1d7220 */ /* 0x080fe20000410000 */
[-C--:B------:R-:W-:Y:S01]  /*ae60*/  FMUL.FTZ R32, R32, R12.reuse ;  /* 0x0000000c20207220 */ /* 0x080fe20000410000 */
[----:B-1----:R-:W-:Y:S01]  /*ae70*/  IMAD.U32 R141, RZ, RZ, UR60 ;  /* 0x0000003cff8d7e24 */ /* 0x002fe2000f8e00ff */
[----:B------:R-:W-:Y:S01]  /*ae80*/  MUFU.EX2 R211, R211 ;  /* 0x000000d300d37308 */ /* 0x000fe20000000800 */
[----:B------:R-:W-:Y:S01]  /*ae90*/  R2UR UR60, R2 ;  /* 0x00000000023c72ca */ /* 0x000fe200000e0000 */
[----:B------:R-:W-:Y:S01]  /*aea0*/  FMUL.FTZ R33, R33, R12 ;  /* 0x0000000c21217220 */ /* 0x000fe20000410000 */
[----:B------:R-:W-:-:S02]  /*aeb0*/  @!P1 IMAD R122, R141, 0x8, R0 ;  /* 0x000000088d7a9824 */ /* 0x000fc400078e0200 */
[-C--:B------:R-:W-:Y:S01]  /*aec0*/  FMUL.FTZ R36, R36, R12.reuse ;  /* 0x0000000c24247220 */ /* 0x080fe20000410000 */
[-C--:B------:R-:W-:Y:S01]  /*aed0*/  FMUL.FTZ R37, R37, R12.reuse ;  /* 0x0000000c25257220 */ /* 0x080fe20000410000 */
[-C--:B------:R-:W-:Y:S01]  /*aee0*/  FMUL.FTZ R40, R40, R12.reuse ;  /* 0x0000000c28287220 */ /* 0x080fe20000410000 */
[----:B------:R-:W-:Y:S01]  /*aef0*/  @!P1 VIADD R122, R122, 0x34860 ;  /* 0x000348607a7a9836 */ /* 0x000fe20000000000 */
[----:B------:R-:W-:Y:S01]  /*af00*/  MUFU.EX2 R105, R105 ;  /* 0x0000006900697308 */ /* 0x000fe20000000800 */
[-C--:B------:R-:W-:Y:S01]  /*af10*/  FMUL.FTZ R41, R41, R12.reuse ;  /* 0x0000000c29297220 */ /* 0x080fe20000410000 */
[-C--:B------:R-:W-:Y:S01]  /*af20*/  FMUL.FTZ R44, R44, R12.reuse ;  /* 0x0000000c2c2c7220 */ /* 0x080fe20000410000 */
[-C--:B------:R-:W-:Y:S01]  /*af30*/  FMUL.FTZ R45, R45, R12.reuse ;  /* 0x0000000c2d2d7220 */ /* 0x080fe20000410000 */
[----:B------:R-:W-:Y:S01]  /*af40*/  @!P1 PRMT R122, RZ, 0x654, R122 ;  /* 0x00000654ff7a9816 */ /* 0x000fe2000000007a */
[-C--:B------:R-:W-:Y:S01]  /*af50*/  FMUL.FTZ R48, R48, R12.reuse ;  /* 0x0000000c30307220 */ /* 0x080fe20000410000 */
[-C--:B------:R-:W-:Y:S01]  /*af60*/  FMUL.FTZ R49, R49, R12.reuse ;  /* 0x0000000c31317220 */ /* 0x080fe20000410000 */
[-C--:B------:R-:W-:Y:S01]  /*af70*/  FMUL.FTZ R52, R52, R12.reuse ;  /* 0x0000000c34347220 */ /* 0x080fe20000410000 */
[----:B------:R1:W-:Y:S01]  /*af80*/  @!P1 SYNCS.ARRIVE.TRANS64.RED.A1T0 RZ, [R122+URZ], RZ ;  /* 0x000000ff7aff99a7 */ /* 0x0003e2000810043f */
[----:B------:R-:W-:Y:S01]  /*af90*/  MUFU.EX2 R106, R106 ;  /* 0x0000006a006a7308 */ /* 0x000fe20000000800 */
[-C--:B------:R-:W-:Y:S01]  /*afa0*/  FMUL.FTZ R53, R53, R12.reuse ;  /* 0x0000000c35357220 */ /* 0x080fe20000410000 */
[-C--:B------:R-:W-:Y:S01]  /*afb0*/  FMUL.FTZ R56, R56, R12.reuse ;  /* 0x0000000c38387220 */ /* 0x080fe20000410000 */
[-C--:B------:R-:W-:Y:S01]  /*afc0*/  FMUL.FTZ R57, R57, R12.reuse ;  /* 0x0000000c39397220 */ /* 0x080fe20000410000 */
[-C--:B------:R-:W-:Y:S01]  /*afd0*/  FMUL.FTZ R60, R60, R12.reuse ;  /* 0x0000000c3c3c7220 */ /* 0x080fe20000410000 */
[-C--:B------:R-:W-:Y:S01]  /*afe0*/  FMUL.FTZ R61, R61, R12.reuse ;  /* 0x0000000c3d3d7220 */ /* 0x080fe20000410000 */
[----:B------:R-:W-:Y:S01]  /*aff0*/  FMUL.FTZ R64, R64, R12 ;  /* 0x0000000c40407220 */ /* 0x000fe20000410000 */
[----:B-1----:R-:W-:Y:S01]  /*b000*/  FADD.FTZ R122, R180, R135 ;  /* 0x00000087b47a7221 */ /* 0x002fe20000010000 */
[----:B------:R-:W-:Y:S01]  /*b010*/  F2FP.BF16.F32.PACK_AB R180, R21, R180 ;  /* 0x000000b415b4723e */ /* 0x000fe200000010ff */
[----:B------:R-:W-:Y:S01]  /*b020*/  MUFU.EX2 R102, R102 ;  /* 0x0000006600667308 */ /* 0x000fe20000000800 */
[-C--:B------:R-:W-:Y:S01]  /*b030*/  FMUL.FTZ R65, R65, R12.reuse ;  /* 0x0000000c41417220 */ /* 0x080fe20000410000 */
[----:B------:R-:W-:Y:S01]  /*b040*/  FADD.FTZ R123, R21, R122 ;  /* 0x0000007a157b7221 */ /* 0x000fe20000010000 */
[-C--:B------:R-:W-:Y:S01]  /*b050*/  FMUL.FTZ R68, R68, R12.reuse ;  /* 0x0000000c44447220 */ /* 0x080fe20000410000 */
[-C--:B------:R-:W-:Y:S01]  /*b060*/  FMUL.FTZ R69, R69, R12.reuse ;  /* 0x0000000c45457220 */ /* 0x080fe20000410000 */
[-C--:B------:R-:W-:Y:S01]  /*b070*/  FMUL.FTZ R72, R72, R12.reuse ;  /* 0x0000000c48487220 */ /* 0x080fe20000410000 */
[----:B------:R-:W-:Y:S01]  /*b080*/  FADD.FTZ R123, R182, R123 ;  /* 0x0000007bb67b7221 */ /* 0x000fe20000010000 */
[-C--:B------:R-:W-:Y:S01]  /*b090*/  FMUL.FTZ R73, R73, R12.reuse ;  /* 0x0000000c49497220 */ /* 0x080fe20000410000 */
        /* <DEDUP_REMOVED lines=9> */
[----:B------:R-:W-:Y:S01]  /*b130*/  FMUL.FTZ R85, R85, R12 ;  /* 0x0000000c55557220 */ /* 0x000fe20000410000 */
[----:B------:R-:W-:Y:S01]  /*b140*/  FADD.FTZ R107, R153, R118 ;  /* 0x00000076996b7221 */ /* 0x000fe20000010000 */
[-C--:B------:R-:W-:Y:S01]  /*b150*/  FMUL.FTZ R26, R26, R15.reuse ;  /* 0x0000000f1a1a7220 */ /* 0x080fe20000410000 */
[-C--:B------:R-:W-:Y:S01]  /*b160*/  FMUL.FTZ R27, R27, R15.reuse ;  /* 0x0000000f1b1b7220 */ /* 0x080fe20000410000 */
[-C--:B------:R-:W-:Y:S01]  /*b170*/  FMUL.FTZ R30, R30, R15.reuse ;  /* 0x0000000f1e1e7220 */ /* 0x080fe20000410000 */
[----:B------:R-:W-:Y:S01]  /*b180*/  FADD.FTZ R123, R186, R107 ;  /* 0x0000006bba7b7221 */ /* 0x000fe20000010000 */
[--C-:B------:R-:W-:Y:S01]  /*b190*/  FFMA.FTZ R107, R98, UR11, -R93.reuse ;  /* 0x0000000b626b7c23 */ /* 0x100fe2000801085d */
[----:B------:R-:W-:Y:S01]  /*b1a0*/  FFMA.FTZ R93, R95, UR11, -R93 ;  /* 0x0000000b5f5d7c23 */ /* 0x000fe2000801085d */
[----:B------:R0:W1:Y:S01]  /*b1b0*/  MUFU.EX2 R98, R115 ;  /* 0x0000007300627308 */ /* 0x0000620000000800 */
[----:B------:R-:W-:Y:S01]  /*b1c0*/  FADD.FTZ R123, R152, R123 ;  /* 0x0000007b987b7221 */ /* 0x000fe20000010000 */
[-C--:B------:R-:W-:Y:S01]  /*b1d0*/  FMUL.FTZ R31, R31, R15.reuse ;  /* 0x0000000f1f1f7220 */ /* 0x080fe20000410000 */
[-C--:B------:R-:W-:Y:S01]  /*b1e0*/  FMUL.FTZ R34, R34, R15.reuse ;  /* 0x0000000f22227220 */ /* 0x080fe20000410000 */
[-C--:B------:R-:W-:Y:S01]  /*b1f0*/  FMUL.FTZ R35, R35, R15.reuse ;  /* 0x0000000f23237220 */ /* 0x080fe20000410000 */
[----:B------:R-:W-:Y:S01]  /*b200*/  FADD.FTZ R123, R188, R123 ;  /* 0x0000007bbc7b7221 */ /* 0x000fe20000010000 */
[-C--:B------:R-:W-:Y:S01]  /*b210*/  FMUL.FTZ R38, R38, R15.reuse ;  /* 0x0000000f26267220 */ /* 0x080fe20000410000 */
[-C--:B------:R-:W-:Y:S01]  /*b220*/  FMUL.FTZ R39, R39, R15.reuse ;  /* 0x0000000f27277220 */ /* 0x080fe20000410000 */
[----:B------:R-:W-:Y:S01]  /*b230*/  MUFU.EX2 R107, R107 ;  /* 0x0000006b006b7308 */ /* 0x000fe20000000800 */
[----:B------:R-:W-:Y:S01]  /*b240*/  FADD.FTZ R123, R144, R123 ;  /* 0x0000007b907b7221 */ /* 0x000fe20000010000 */
[----:B0-----:R-:W-:Y:S01]  /*b250*/  FADD.FTZ R115, R191, R110 ;  /* 0x0000006ebf737221 */ /* 0x001fe20000010000 */
[-C--:B------:R-:W-:Y:S01]  /*b260*/  FMUL.FTZ R42, R42, R15.reuse ;  /* 0x0000000f2a2a7220 */ /* 0x080fe20000410000 */
[-C--:B------:R-:W-:Y:S01]  /*b270*/  FMUL.FTZ R43, R43, R15.reuse ;  /* 0x0000000f2b2b7220 */ /* 0x080fe20000410000 */
[----:B------:R-:W-:Y:S01]  /*b280*/  FADD.FTZ R90, R190, R123 ;  /* 0x0000007bbe5a7221 */ /* 0x000fe20000010000 */
[----:B------:R-:W-:Y:S01]  /*b290*/  FADD.FTZ R110, R140, R115 ;  /* 0x000000738c6e7221 */ /* 0x000fe20000010000 */
[-C--:B------:R-:W-:Y:S01]  /*b2a0*/  FMUL.FTZ R46, R46, R15.reuse ;  /* 0x0000000f2e2e7220 */ /* 0x080fe20000410000 */
[----:B------:R-:W-:Y:S01]  /*b2b0*/  MUFU.EX2 R91, R91 ;  /* 0x0000005b005b7308 */ /* 0x000fe20000000800 */
[----:B------:R-:W-:Y:S01]  /*b2c0*/  FADD.FTZ R123, R145, R90 ;  /* 0x0000005a917b7221 */ /* 0x000fe20000010000 */
[----:B--2---:R-:W-:Y:S01]  /*b2d0*/  FADD.FTZ R95, R193, R110 ;  /* 0x0000006ec15f7221 */ /* 0x004fe20000010000 */
[-C--:B------:R-:W-:Y:S01]  /*b2e0*/  FMUL.FTZ R47, R47, R15.reuse ;  /* 0x0000000f2f2f7220 */ /* 0x080fe20000410000 */
[-C--:B------:R-:W-:Y:S01]  /*b2f0*/  FMUL.FTZ R50, R50, R15.reuse ;  /* 0x0000000f32327220 */ /* 0x080fe20000410000 */
[----:B------:R-:W-:Y:S01]  /*b300*/  FADD.FTZ R123, R192, R123 ;  /* 0x0000007bc07b7221 */ /* 0x000fe20000010000 */
[----:B---3--:R-:W-:Y:S01]  /*b310*/  FADD.FTZ R20, R138, R95 ;  /* 0x0000005f8a147221 */ /* 0x008fe20000010000 */
[-C--:B------:R-:W-:Y:S01]  /*b320*/  FMUL.FTZ R51, R51, R15.reuse ;  /* 0x0000000f33337220 */ /* 0x080fe20000410000 */
[----:B------:R-:W0:Y:S01]  /*b330*/  MUFU.EX2 R90, R119 ;  /* 0x00000077005a7308 */ /* 0x000e220000000800 */
[----:B------:R-:W-:Y:S01]  /*b340*/  FADD.FTZ R123, R136, R123 ;  /* 0x0000007b887b7221 */ /* 0x000fe20000010000 */
[----:B----4-:R-:W-:Y:S01]  /*b350*/  FADD.FTZ R116, R195, R20 ;  /* 0x00000014c3747221 */ /* 0x010fe20000010000 */
[-C--:B------:R-:W-:Y:S01]  /*b360*/  FMUL.FTZ R54, R54, R15.reuse ;  /* 0x0000000f36367220 */ /* 0x080fe20000410000 */
[-C--:B------:R-:W-:Y:S01]  /*b370*/  FMUL.FTZ R55, R55, R15.reuse ;  /* 0x0000000f37377220 */ /* 0x080fe20000410000 */
[----:B------:R-:W-:Y:S01]  /*b380*/  FADD.FTZ R110, R194, R123 ;  /* 0x0000007bc26e7221 */ /* 0x000fe20000010000 */
[----:B-----5:R-:W-:Y:S01]  /*b390*/  FADD.FTZ R116, R139, R116 ;  /* 0x000000748b747221 */ /* 0x020fe20000010000 */
[-C--:B------:R-:W-:Y:S01]  /*b3a0*/  FMUL.FTZ R58, R58, R15.reuse ;  /* 0x0000000f3a3a7220 */ /* 0x080fe20000410000 */
[----:B------:R2:W3:Y:S01]  /*b3b0*/  MUFU.EX2 R20, R114 ;  /* 0x0000007200147308 */ /* 0x0004e20000000800 */
[----:B------:R-:W-:Y:S01]  /*b3c0*/  FADD.FTZ R21, R137, R110 ;  /* 0x0000006e89157221 */ /* 0x000fe20000010000 */
[-C--:B------:R-:W-:Y:S01]  /*b3d0*/  FMUL.FTZ R59, R59, R15.reuse ;  /* 0x0000000f3b3b7220 */ /* 0x080fe20000410000 */
[-C--:B------:R-:W-:Y:S01]  /*b3e0*/  FMUL.FTZ R62, R62, R15.reuse ;  /* 0x0000000f3e3e7220 */ /* 0x080fe20000410000 */
[-C--:B------:R-:W-:Y:S01]  /*b3f0*/  FMUL.FTZ R63, R63, R15.reuse ;  /* 0x0000000f3f3f7220 */ /* 0x080fe20000410000 */
[----:B------:R-:W-:Y:S01]  /*b400*/  FADD.FTZ R110, R196, R21 ;  /* 0x00000015c46e7221 */ /* 0x000fe20000010000 */
[----:B------:R-:W-:Y:S01]  /*b410*/  FADD.FTZ R21, R197, R116 ;  /* 0x00000074c5157221 */ /* 0x000fe20000010000 */
[-C--:B------:R-:W-:Y:S01]  /*b420*/  FMUL.FTZ R66, R66, R15.reuse ;  /* 0x0000000f42427220 */ /* 0x080fe20000410000 */
[----:B------:R-:W-:Y:S01]  /*b430*/  MUFU.EX2 R219, R94 ;  /* 0x0000005e00db7308 */ /* 0x000fe20000000800 */
[----:B------:R-:W-:Y:S01]  /*b440*/  FADD.FTZ R95, R129, R110 ;  /* 0x0000006e815f7221 */ /* 0x000fe20000010000 */
[----:B------:R-:W-:Y:S01]  /*b450*/  FADD.FTZ R110, R130, R21 ;  /* 0x00000015826e7221 */ /* 0x000fe20000010000 */
[-C--:B------:R-:W-:Y:S01]  /*b460*/  FMUL.FTZ R67, R67, R15.reuse ;  /* 0x0000000f43437220 */ /* 0x080fe20000410000 */
[-C--:B------:R-:W-:Y:S01]  /*b470*/  FMUL.FTZ R70, R70, R15.reuse ;  /* 0x0000000f46467220 */ /* 0x080fe20000410000 */
[----:B------:R-:W-:Y:S01]  /*b480*/  FADD.FTZ R95, R198, R95 ;  /* 0x0000005fc65f7221 */ /* 0x000fe20000010000 */
[----:B--2---:R-:W-:Y:S01]  /*b490*/  FADD.FTZ R114, R131, R110 ;  /* 0x0000006e83727221 */ /* 0x004fe20000010000 */
[-C--:B------:R-:W-:Y:S01]  /*b4a0*/  FMUL.FTZ R71, R71, R15.reuse ;  /* 0x0000000f47477220 */ /* 0x080fe20000410000 */
[----:B------:R-:W2:Y:S01]  /*b4b0*/  MUFU.EX2 R110, R111 ;  /* 0x0000006f006e7308 */ /* 0x000ea20000000800 */
[----:B------:R-:W-:Y:S01]  /*b4c0*/  FADD.FTZ R95, R128, R95 ;  /* 0x0000005f805f7221 */ /* 0x000fe20000010000 */
[----:B------:R-:W-:Y:S01]  /*b4d0*/  FADD.FTZ R114, R199, R114 ;  /* 0x00000072c7727221 */ /* 0x000fe20000010000 */
[-C--:B------:R-:W-:Y:S01]  /*b4e0*/  FMUL.FTZ R74, R74, R15.reuse ;  /* 0x0000000f4a4a7220 */ /* 0x080fe20000410000 */
[----:B------:R-:W-:Y:S01]  /*b4f0*/  FMUL.FTZ R75, R75, R15 ;  /* 0x0000000f4b4b7220 */ /* 0x000fe20000410000 */
[----:B------:R-:W-:Y:S01]  /*b500*/  FADD.FTZ R95, R200, R95 ;  /* 0x0000005fc85f7221 */ /* 0x000fe20000010000 */
[----:B------:R-:W-:Y:S01]  /*b510*/  FADD.FTZ R114, R201, R114 ;  /* 0x00000072c9727221 */ /* 0x000fe20000010000 */
[C---:B------:R-:W-:Y:S01]  /*b520*/  F2FP.BF16.F32.PACK_AB R201, R13.reuse, R201 ;  /* 0x000000c90dc9723e */ /* 0x040fe200000010ff */
[----:B------:R-:W4:Y:S01]  /*b530*/  MUFU.EX2 R93, R93 ;  /* 0x0000005d005d7308 */ /* 0x000f220000000800 */
[----:B------:R-:W-:Y:S01]  /*b540*/  FADD.FTZ R95, R120, R95 ;  /* 0x0000005f785f7221 */ /* 0x000fe20000010000 */
[----:B------:R-:W-:Y:S01]  /*b550*/  FADD.FTZ R114, R13, R114 ;  /* 0x000000720d727221 */ /* 0x000fe20000010000 */
[-C--:B------:R-:W-:Y:S01]  /*b560*/  FMUL.FTZ R78, R78, R15.reuse ;  /* 0x0000000f4e4e7220 */ /* 0x080fe20000410000 */
[----:B------:R-:W-:Y:S01]  /*b570*/  FMUL.FTZ R79, R79, R15 ;  /* 0x0000000f4f4f7220 */ /* 0x000fe20000410000 */
[----:B------:R-:W-:Y:S01]  /*b580*/  FADD.FTZ R116, R202, R95 ;  /* 0x0000005fca747221 */ /* 0x000fe20000010000 */
[----:B------:R-:W-:Y:S01]  /*b590*/  FADD.FTZ R21, R203, R114 ;  /* 0x00000072cb157221 */ /* 0x000fe20000010000 */
[----:B------:R-:W-:Y:S01]  /*b5a0*/  F2FP.BF16.F32.PACK_AB R203, R14, R203 ;  /* 0x000000cb0ecb723e */ /* 0x000fe200000010ff */
[-C--:B------:R-:W-:Y:S01]  /*b5b0*/  FMUL.FTZ R82, R82, R15.reuse ;  /* 0x0000000f52527220 */ /* 0x080fe20000410000 */
[----:B------:R-:W-:Y:S01]  /*b5c0*/  FADD.FTZ R95, R121, R116 ;  /* 0x00000074795f7221 */ /* 0x000fe20000010000 */
[----:B------:R-:W-:Y:S01]  /*b5d0*/  FADD.FTZ R114, R14, R21 ;  /* 0x000000150e727221 */ /* 0x000fe20000010000 */
[-C--:B------:R-:W-:Y:S01]  /*b5e0*/  FMUL.FTZ R83, R83, R15.reuse ;  /* 0x0000000f53537220 */ /* 0x080fe20000410000 */
[----:B------:R-:W-:Y:S01]  /*b5f0*/  FMUL.FTZ R86, R86, R15 ;  /* 0x0000000f56567220 */ /* 0x000fe20000410000 */
[----:B------:R-:W-:Y:S01]  /*b600*/  FADD.FTZ R95, R204, R95 ;  /* 0x0000005fcc5f7221 */ /* 0x000fe20000010000 */
[----:B------:R-:W-:Y:S01]  /*b610*/  FADD.FTZ R21, R205, R114 ;  /* 0x00000072cd157221 */ /* 0x000fe20000010000 */
[----:B-1----:R-:W-:Y:S01]  /*b620*/  F2FP.BF16.F32.PACK_AB R205, R98, R205 ;  /* 0x000000cd62cd723e */ /* 0x002fe200000010ff */
[----:B------:R-:W-:Y:S01]  /*b630*/  FMUL.FTZ R87, R87, R15 ;  /* 0x0000000f57577220 */ /* 0x000fe20000410000 */
[----:B------:R-:W-:Y:S01]  /*b640*/  FADD.FTZ R95, R112, R95 ;  /* 0x0000005f705f7221 */ /* 0x000fe20000010000 */
[----:B------:R-:W-:Y:S01]  /*b650*/  FADD.FTZ R114, R98, R21 ;  /* 0x0000001562727221 */ /* 0x000fe20000010000 */
[----:B------:R-:W-:Y:S01]  /*b660*/  F2FP.BF16.F32.PACK_AB R182, R160, R182 ;  /* 0x000000b6a0b6723e */ /* 0x000fe200000010ff */
[----:B------:R-:W-:-:S02]  /*b670*/  IMAD.MOV.U32 R15, RZ, RZ, R16 ;  /* 0x000000ffff0f7224 */ /* 0x000fc400078e0010 */
[----:B------:R-:W-:Y:S01]  /*b680*/  FADD.FTZ R116, R206, R95 ;  /* 0x0000005fce747221 */ /* 0x000fe20000010000 */
[----:B------:R-:W-:Y:S01]  /*b690*/  FADD.FTZ R21, R207, R114 ;  /* 0x00000072cf157221 */ /* 0x000fe20000010000 */
[----:B------:R-:W-:Y:S01]  /*b6a0*/  F2FP.BF16.F32.PACK_AB R184, R153, R184 ;  /* 0x000000b899b8723e */ /* 0x000fe200000010ff */
[----:B------:R-:W-:Y:S02]  /*b6b0*/  IMAD.MOV.U32 R12, RZ, RZ, R10 ;  /* 0x000000ffff0c7224 */ /* 0x000fe400078e000a */
[----:B------:R-:W-:Y:S01]  /*b6c0*/  FADD.FTZ R95, R113, R116 ;  /* 0x00000074715f7221 */ /* 0x000fe20000010000 */
[----:B0-----:R-:W-:Y:S01]  /*b6d0*/  FADD.FTZ R114, R90, R21 ;  /* 0x000000155a727221 */ /* 0x001fe20000010000 */
[----:B------:R-:W-:Y:S02]  /*b6e0*/  F2FP.BF16.F32.PACK_AB R186, R152, R186 ;  /* 0x000000ba98ba723e */ /* 0x000fe400000010ff */
[----:B------:R-:W-:Y:S01]  /*b6f0*/  FADD.FTZ R95, R208, R95 ;  /* 0x0000005fd05f7221 */ /* 0x000fe20000010000 */
[----:B------:R-:W-:Y:S01]  /*b700*/  FADD.FTZ R21, R209, R114 ;  /* 0x00000072d1157221 */ /* 0x000fe20000010000 */
[----:B---3--:R-:W-:-:S02]  /*b710*/  F2FP.BF16.F32.PACK_AB R209, R20, R209 ;  /* 0x000000d114d1723e */ /* 0x008fc400000010ff */
[----:B------:R-:W-:Y:S01]  /*b720*/  FADD.FTZ R95, R104, R95 ;  /* 0x0000005f685f7221 */ /* 0x000fe20000010000 */
[----:B------:R-:W-:Y:S01]  /*b730*/  FADD.FTZ R114, R20, R21 ;  /* 0x0000001514727221 */ /* 0x000fe20000010000 */
[----:B------:R-:W-:Y:S02]  /*b740*/  F2FP.BF16.F32.PACK_AB R188, R144, R188 ;  /* 0x000000bc90bc723e */ /* 0x000fe400000010ff */
[----:B------:R-:W-:Y:S01]  /*b750*/  FADD.FTZ R116, R210, R95 ;  /* 0x0000005fd2747221 */ /* 0x000fe20000010000 */
[----:B------:R-:W-:Y:S01]  /*b760*/  FADD.FTZ R13, R211, R114 ;  /* 0x00000072d30d7221 */ /* 0x000fe20000010000 */
[----:B------:R-:W-:Y:S02]  /*b770*/  F2FP.BF16.F32.PACK_AB R190, R145, R190 ;  /* 0x000000be91be723e */ /* 0x000fe400000010ff */
[----:B------:R-:W-:Y:S01]  /*b780*/  FADD.FTZ R21, R105, R116 ;  /* 0x0000007469157221 */ /* 0x000fe20000010000 */
[----:B--2---:R-:W-:Y:S01]  /*b790*/  FADD.FTZ R14, R110, R13 ;  /* 0x0000000d6e0e7221 */ /* 0x004fe20000010000 */
        /* <DEDUP_REMOVED lines=23> */
[----:B------:R-:W-:Y:S01]  /*b910*/  F2FP.BF16.F32.PACK_AB R199, R199, R131 ;  /* 0x00000083c7c7723e */ /* 0x000fe200000010ff */
[----:B----4-:R-:W-:Y:S01]  /*b920*/  FADD.FTZ R13, R93, R20 ;  /* 0x000000145d0d7221 */ /* 0x010fe20000010000 */
[----:B------:R-:W-:Y:S01]  /*b930*/  F2FP.BF16.F32.PACK_AB R200, R120, R200 ;  /* 0x000000c878c8723e */ /* 0x000fe200000010ff */
[----:B------:R-:W-:Y:S01]  /*b940*/  IMAD.MOV.U32 R11, RZ, RZ, R92 ;  /* 0x000000ffff0b7224 */ /* 0x000fe200078e005c */
        /* <DEDUP_REMOVED lines=12> */
[----:B------:R-:W-:Y:S06]  /*ba10*/  @P2 BRA `(.L_x_6435) ;  /* 0xffffffb400102947 */ /* 0x000fec000383ffff */
.L_x_6426:
[----:B------:R-:W-:Y:S06]  /*ba20*/  BAR.ARV 0x8, 0x180 ;  /* 0x0206000000007b1d */ /* 0x000fec0000002000 */
[----:B------:R-:W-:Y:S05]  /*ba30*/  @!P0 BRA `(.L_x_6436) ;  /* 0x0000000000048947 */ /* 0x000fea0003800000 */
[----:B------:R-:W-:Y:S01]  /*ba40*/  BPT.TRAP 0x1 ;  /* 0x000000040000795c */ /* 0x000fe20000300000 */
.L_x_6436:
[----:B------:R-:W-:Y:S01]  /*ba50*/  IMAD R8, R2, 0x8, R0 ;  /* 0x0000000802087824 */ /* 0x000fe200078e0200 */
[----:B------:R-:W-:-:S04]  /*ba60*/  SHF.L.U32 R3, R16, 0x1f, RZ ;  /* 0x0000001f10037819 */ /* 0x000fc800000006ff */
[----:B------:R0:W1:Y:S01]  /*ba70*/  SYNCS.PHASECHK.TRANS64.TRYWAIT P2, [R8+URZ+0x34850], R3 ;  /* 0x03485003080075a7 */ /* 0x000062000804017f */
[----:B------:R-:W-:Y:S05]  /*ba80*/  @!P0 BRA `(.L_x_6437) ;  /* 0x0000000000048947 */ /* 0x000fea0003800000 */
[----:B------:R-:W-:Y:S01]  /*ba90*/  BPT.TRAP 0x1 ;  /* 0x000000040000795c */ /* 0x000fe20000300000 */
.L_x_6437:
[----:B-1----:R-:W-:Y:S05]  /*baa0*/  @P2 BRA `(.L_x_6438) ;  /* 0x0000000000082947 */ /* 0x002fea0003800000 */
[----:B------:R-:W1:Y:S02]  /*bab0*/  SYNCS.PHASECHK.TRANS64.TRYWAIT P0, [R8+URZ+0x34850], R3 ;  /* 0x03485003080075a7 */ /* 0x000e64000800017f */
[----:B-1----:R-:W-:Y:S05]  /*bac0*/  @!P0 BRA `(.L_x_6439) ;  /* 0x000000a400ac8947 */ /* 0x002fea0003800000 */
.L_x_6438:
[----:B------:R-:W-:Y:S05]  /*bad0*/  WARPSYNC.ALL ;  /* 0x0000000000007948 */ /* 0x000fea0003800000 */
[----:B------:R-:W-:Y:S01]  /*bae0*/  VIADD R0, R0, 0x400 ;  /* 0x0000040000007836 */ /* 0x000fe20000000000 */
[----:B------:R-:W2:Y:S01]  /*baf0*/  LDL.LU R15, [R1+0x10] ;  /* 0x00001000010f7983 */ /* 0x000ea20000300800 */
[----:B------:R-:W-:Y:S01]  /*bb00*/  WARPGROUP.ARRIVE ;  /* 0x00000000000079c5 */ /* 0x000fe20000000000 */
[----:B------:R-:W-:Y:S02]  /*bb10*/  IMAD.MOV.U32 R7, RZ, RZ, 0x40000040 ;  /* 0x40000040ff077424 */ /* 0x000fe400078e00ff */
[----:B------:R-:W-:Y:S01]  /*bb20*/  SHF.R.U32.HI R0, RZ, 0x4, R0 ;  /* 0x00000004ff007819 */ /* 0x000fe20000011600 */
[----:B01----:R-:W0:Y:S01]  /*bb30*/  SHFL.BFLY PT, R3, R14, 0x2, 0x1f ;  /* 0x0c401f000e037f89 */ /* 0x003e2200000e0000 */
[----:B------:R-:W-:-:S02]  /*bb40*/  @!P1 VIADD R8, R8, 0x34860 ;  /* 0x0003486008089836 */ /* 0x000fc40000000000 */
[----:B------:R-:W-:Y:S01]  /*bb50*/  LOP3.LUT R0, R0, 0x3fff, RZ, 0xc0, !PT ;  /* 0x00003fff00007812 */ /* 0x000fe200078ec0ff */
[----:B------:R-:W-:Y:S02]  /*bb60*/  VIADD R9, R2, 0x1 ;  /* 0x0000000102097836 */ /* 0x000fe40000000000 */
[----:B------:R-:W-:Y:S02]  /*bb70*/  @!P1 PRMT R8, RZ, 0x654, R8 ;  /* 0x00000654ff089816 */ /* 0x000fe40000000008 */
[----:B------:R-:W-:Y:S02]  /*bb80*/  LOP3.LUT R5, R0, 0x5800000, RZ, 0xfc, !PT ;  /* 0x0580000000057812 */ /* 0x000fe400078efcff */
[----:B------:R-:W1:Y:S01]  /*bb90*/  SHFL.BFLY PT, R0, R13, 0x2, 0x1f ;  /* 0x0c401f000d007f89 */ /* 0x000e6200000e0000 */
[----:B------:R-:W-:Y:S02]  /*bba0*/  ISETP.NE.AND P2, PT, R9, 0x2, PT ;  /* 0x000000020900780c */ /* 0x000fe40003f45270 */
[----:B------:R-:W-:-:S02]  /*bbb0*/  IMAD R4, R2, 0xb00, R5 ;  /* 0x00000b0002047824 */ /* 0x000fc400078e0205 */
[----:B------:R-:W-:Y:S02]  /*bbc0*/  IMAD.MOV.U32 R5, RZ, RZ, 0x40000040 ;  /* 0x40000040ff057424 */ /* 0x000fe400078e00ff */
[C---:B------:R-:W-:Y:S01]  /*bbd0*/  VIADD R6, R4.reuse, 0x80 ;  /* 0x0000008004067836 */ /* 0x040fe20000000000 */
[----:B------:R-:W-:Y:S01]  /*bbe0*/  R2UR UR6, R4 ;  /* 0x00000000040672ca */ /* 0x000fe200000e0000 */
[----:B------:R-:W-:Y:S01]  /*bbf0*/  IMAD.MOV.U32 R2, RZ, RZ, RZ ;  /* 0x000000ffff027224 */ /* 0x000fe200078e00ff */
[----:B------:R-:W-:Y:S01]  /*bc00*/  R2UR UR7, R5 ;  /* 0x00000000050772ca */ /* 0x000fe200000e0000 */
[----:B------:R-:W-:Y:S02]  /*bc10*/  IMAD.MOV.U32 R5, RZ, RZ, 0x40000040 ;  /* 0x40000040ff057424 */ /* 0x000fe400078e00ff */
[----:B0-----:R-:W-:Y:S01]  /*bc20*/  FADD.FTZ R3, R3, R14 ;  /* 0x0000000e03037221 */ /* 0x001fe20000010000 */
[----:B------:R-:W-:-:S09]  /*bc30*/  IMAD.U32 R14, RZ, RZ, UR11 ;  /* 0x0000000bff0e7e24 */ /* 0x000fd2000f8e00ff */
[----:B------:R-:W-:Y:S01]  /*bc40*/  HGMMA.64x128x16.F32.BF16 R24, R176, gdesc[UR4].tnspB, R24, gsb0 ;  /* 0x41e00004b0187df0 */ /* 0x000fe20008001818 */
[----:B------:R-:W-:Y:S01]  /*bc50*/  R2UR UR6, R6 ;  /* 0x00000000060672ca */ /* 0x000fe200000e0000 */
[----:B------:R-:W-:Y:S01]  /*bc60*/  VIADD R6, R4, 0x100 ;  /* 0x0000010004067836 */ /* 0x000fe20000000000 */
[----:B------:R-:W-:Y:S01]  /*bc70*/  R2UR UR7, R7 ;  /* 0x00000000070772ca */ /* 0x000fe200000e0000 */
[----:B------:R-:W-:Y:S01]  /*bc80*/  IMAD.MOV.U32 R7, RZ, RZ, 0x40000040 ;  /* 0x40000040ff077424 */ /* 0x000fe200078e00ff */
[----:B------:R-:W-:Y:S02]  /*bc90*/  WARPGROUP.DEPBAR.LE gsb0, 0x0 ;  /* 0x00008000000079c5 */ /* 0x000fe40000010000 */
[----:B------:R-:W-:-:S09]  /*bca0*/  WARPGROUP.ARRIVE ;  /* 0x00000000000079c5 */ /* 0x000fd20000000000 */
[----:B------:R-:W-:Y:S01]  /*bcb0*/  HGMMA.64x128x16.F32.BF16 R24, R180, gdesc[UR4].tnspB, R24, gsb0 ;  /* 0x41e00004b4187df0 */ /* 0x000fe20008001818 */
[----:B------:R-:W-:Y:S01]  /*bcc0*/  R2UR UR6, R6 ;  /* 0x00000000060672ca */ /* 0x000fe200000e0000 */
[----:B------:R-:W-:Y:S01]  /*bcd0*/  VIADD R6, R4, 0x180 ;  /* 0x0000018004067836 */ /* 0x000fe20000000000 */
[----:B------:R-:W-:Y:S01]  /*bce0*/  R2UR UR7, R7 ;  /* 0x00000000070772ca */ /* 0x000fe200000e0000 */
[----:B------:R-:W-:Y:S02]  /*bcf0*/  IMAD.MOV.U32 R7, RZ, RZ, 0x40000040 ;  /* 0x40000040ff077424 */ /* 0x000fe400078e00ff */
[----:B--2---:R-:W-:-:S05]  /*bd00*/  VIADD R15, R15, 0x1 ;  /* 0x000000010f0f7836 */ /* 0x004fca0000000000 */
[----:B------:R-:W-:Y:S01]  /*bd10*/  STL [R1+0x10], R15 ;  /* 0x0000100f01007387 */ /* 0x000fe20000100800 */
[----:B------:R-:W-:Y:S02]  /*bd20*/  WARPGROUP.DEPBAR.LE gsb0, 0x0 ;  /* 0x00008000000079c5 */ /* 0x000fe40000010000 */
[----:B------:R-:W-:-:S06]  /*bd30*/  WARPGROUP.ARRIVE ;  /* 0x00000000000079c5 */ /* 0x000fcc0000000000 */
        /* <DEDUP_REMOVED lines=37> */
[C---:B------:R-:W-:Y:S01]  /*bf90*/  VIADD R6, R4.reuse, 0x480 ;  /* 0x0000048004067836 */ /* 0x040fe20000000000 */
[----:B------:R-:W-:Y:S01]  /*bfa0*/  R2UR UR7, R7 ;  /* 0x00000000070772ca */ /* 0x000fe200000e0000 */
[----:B------:R-:W-:Y:S02]  /*bfb0*/  IMAD.MOV.U32 R7, RZ, RZ, 0x40000040 ;  /* 0x40000040ff077424 */ /* 0x000fe400078e00ff */
[----:B------:R-:W-:Y:S01]  /*bfc0*/  VIADD R4, R4, 0x500 ;  /* 0x0000050004047836 */ /* 0x000fe20000000000 */
[----:B------:R-:W-:Y:S02]  /*bfd0*/  WARPGROUP.DEPBAR.LE gsb0, 0x0 ;  /* 0x00008000000079c5 */ /* 0x000fe40000010000 */
[----:B------:R-:W-:-:S07]  /*bfe0*/  WARPGROUP.ARRIVE ;  /* 0x00000000000079c5 */ /* 0x000fce0000000000 */
[----:B------:R-:W-:Y:S01]  /*bff0*/  HGMMA.64x128x16.F32.BF16 R24, R208, gdesc[UR4].tnspB, R24, gsb0 ;  /* 0x41e00004d0187df0 */ /* 0x000fe20008001818 */
[----:B------:R-:W-:Y:S02]  /*c000*/  R2UR UR6, R6 ;  /* 0x00000000060672ca */ /* 0x000fe400000e0000 */
[----:B------:R-:W-:Y:S01]  /*c010*/  R2UR UR7, R7 ;  /* 0x00000000070772ca */ /* 0x000fe200000e0000 */
[----:B------:R-:W-:Y:S02]  /*c020*/  WARPGROUP.DEPBAR.LE gsb0, 0x0 ;  /* 0x00008000000079c5 */ /* 0x000fe40000010000 */
[----:B------:R-:W-:-:S10]  /*c030*/  WARPGROUP.ARRIVE ;  /* 0x00000000000079c5 */ /* 0x000fd40000000000 */
[----:B------:R-:W-:Y:S01]  /*c040*/  HGMMA.64x128x16.F32.BF16 R24, R212, gdesc[UR4].tnspB, R24, gsb0 ;  /* 0x41e00004d4187df0 */ /* 0x000fe20008001818 */
[----:B------:R-:W-:Y:S01]  /*c050*/  R2UR UR6, R4 ;  /* 0x00000000040672ca */ /* 0x000fe200000e0000 */
[----:B-1----:R-:W-:Y:S01]  /*c060*/  FADD.FTZ R4, R0, R13 ;  /* 0x0000000d00047221 */ /* 0x002fe20000010000 */
[----:B------:R-:W-:Y:S01]  /*c070*/  R2UR UR7, R5 ;  /* 0x00000000050772ca */ /* 0x000fe200000e0000 */
[----:B------:R-:W0:Y:S04]  /*c080*/  SHFL.BFLY PT, R0, R3, 0x1, 0x1f ;  /* 0x0c201f0003007f89 */ /* 0x000e2800000e0000 */
[----:B------:R-:W1:Y:S01]  /*c090*/  SHFL.BFLY PT, R5, R4, 0x1, 0x1f ;  /* 0x0c201f0004057f89 */ /* 0x000e6200000e0000 */
[----:B0-----:R-:W-:Y:S01]  /*c0a0*/  FADD.FTZ R11, R3, R0 ;  /* 0x00000000030b7221 */ /* 0x001fe20000010000 */
[----:B------:R-:W-:Y:S01]  /*c0b0*/  SEL R3, RZ, 0x1, P2 ;  /* 0x00000001ff037807 */ /* 0x000fe20001000000 */
[----:B------:R-:W-:-:S02]  /*c0c0*/  IMAD.MOV.U32 R0, RZ, RZ, -0x800000 ;  /* 0xff800000ff007424 */ /* 0x000fc400078e00ff */
[----:B-1----:R-:W-:Y:S01]  /*c0d0*/  FADD.FTZ R12, R4, R5 ;  /* 0x00000005040c7221 */ /* 0x002fe20000010000 */
        /* <DEDUP_REMOVED lines=19> */
[----:B------:R-:W-:Y:S03]  /*c210*/  HGMMA.64x128x16.F32.BF16 R24, R216, gdesc[UR4].tnspB, R24, gsb0 ;  /* 0x41e00004d8187df0 */ /* 0x000fe60008001818 */
        /* <DEDUP_REMOVED lines=66> */
[----:B-1----:R-:W-:-:S07]  /*c640*/  SEL R2, R9, RZ, P2 ;  /* 0x000000ff09027207 */ /* 0x002fce0001000000 */
.L_x_6418:
[----:B------:R-:W0:Y:S01]  /*c650*/  S2R R5, SR_CgaCtaId ;  /* 0x0000000000057919 */ /* 0x000e220000008800 */
[----:B------:R-:W-:Y:S01]  /*c660*/  MOV R18, 0x400 ;  /* 0x0000040000127802 */ /* 0x000fe20000000f00 */
[----:B------:R-:W-:Y:S01]  /*c670*/  BSSY B0, `(.L_x_6440) ;  /* 0x0000343000007945 */ /* 0x000fe20003800000 */
[----:B------:R-:W-:Y:S02]  /*c680*/  BAR.SYNC.DEFER_BLOCKING 0x5, 0x180 ;  /* 0x0146000000007b1d */ /* 0x000fe40000010000 */
[----:B0-----:R-:W-:-:S05]  /*c690*/  LEA R18, R5, R18, 0x18 ;  /* 0x0000001205127211 */ /* 0x001fca00078ec0ff */
[----:B------:R-:W0:Y:S02]  /*c6a0*/  LDS.128 R4, [R18+0x348d0] ;  /* 0x0348d00012047984 */ /* 0x000e240000000c00 */
[----:B0-----:R-:W-:Y:S02]  /*c6b0*/  R2UR UR6, R5 ;  /* 0x00000000050672ca */ /* 0x001fe400000e0000 */
[----:B------:R-:W-:Y:S01]  /*c6c0*/  R2UR UR5, R6 ;  /* 0x00000000060572ca */ /* 0x000fe200000e0000 */
[----:B------:R-:W-:Y:S06]  /*c6d0*/  BAR.ARV 0x4, 0x180 ;  /* 0x0106000000007b1d */ /* 0x000fec0000002000 */
[----:B------:R-:W-:Y:S08]  /*c6e0*/  @P0 BRA `(.L_x_6441) ;  /* 0x0000002400540947 */ /* 0x000ff00003800000 */
[----:B------:R-:W2:Y:S01]  /*c6f0*/  LDL.LU R10, [R1+0xc] ;  /* 0x00000c00010a7983 */ /* 0x000ea20000300800 */
[----:B------:R-:W-:-:S03]  /*c700*/  ULDC.64 UR10, c[0x0][0xc00] ;  /* 0x00030000000a7ab9 */ /* 0x000fc60000000a00 */
[----:B------:R-:W3:Y:S04]  /*c710*/  LDL.LU R9, [R1+0x14] ;  /* 0x0000140001097983 */ /* 0x000ee80000300800 */
[----:B------:R-:W4:Y:S04]  /*c720*/  LDL R8, [R1+0x64] ;  /* 0x0000640001087983 */ /* 0x000f280000100800 */
[----:B------:R-:W4:Y:S01]  /*c730*/  LDL R104, [R1] ;  /* 0x0000000001687983 */ /* 0x000f220000100800 */
[----:B------:R-:W-:Y:S01]  /*c740*/  ULDC.64 UR20, c[0x0][0x208] ;  /* 0x0000820000147ab9 */ /* 0x000fe20000000a00 */
[----:B------:R-:W-:-:S02]  /*c750*/  R2UR UR17, R220 ;  /* 0x00000000dc1172ca */ /* 0x000fc400000e0000 */
[----:B------:R-:W4:Y:S01]  /*c760*/  LDL R106, [R1+0x60] ;  /* 0x00006000016a7983 */ /* 0x000f220000100800 */
[----:B------:R-:W-:Y:S02]  /*c770*/  R2UR UR15, R221 ;  /* 0x00000000dd0f72ca */ /* 0x000fe400000e0000 */
[----:B------:R-:W-:Y:S01]  /*c780*/  R2UR UR19, R222 ;  /* 0x00000000de1372ca */ /* 0x000fe200000e0000 */
[----:B------:R-:W-:Y:S01]  /*c790*/  BAR.SYNC.DEFER_BLOCKING 0x1, 0x100 ;  /* 0x0044000000007b1d */ /* 0x000fe20000010000 */
[----:B--2---:R-:W-:Y:S02]  /*c7a0*/  R2UR UR14, R10 ;  /* 0x000000000a0e72ca */ /* 0x004fe400000e0000 */
[----:B---3--:R-:W-:-:S03]  /*c7b0*/  R2UR UR13, R9 ;  /* 0x00000000090d72ca */ /* 0x008fc600000e0000 */
[----:B------:R-:W0:Y:S01]  /*c7c0*/  S2R R9, SR_SWINHI ;  /* 0x0000000000097919 */ /* 0x000e220000002f00 */
[----:B------:R-:W-:Y:S01]  /*c7d0*/  UMOV UR18, 0x9b8 ;  /* 0x000009b800127882 */ /* 0x000fe20000000000 */
[----:B----4-:R-:W-:Y:S02]  /*c7e0*/  R2UR UR16, R104 ;  /* 0x00000000681072ca */ /* 0x010fe400000e0000 */
[----:B------:R-:W-:Y:S02]  /*c7f0*/  MOV R4, R18 ;  /* 0x0000001200047202 */ /* 0x000fe40000000f00 */
[----:B0-----:R-:W-:-:S03]  /*c800*/  MOV R5, R9 ;  /* 0x0000000900057202 */ /* 0x001fc60000000f00 */
[----:B------:R-:W-:-:S03]  /*c810*/  IMAD.WIDE R8, R8, 0x2, R4 ;  /* 0x0000000208087825 */ /* 0x000fc600078e0204 */
[C---:B------:R-:W-:Y:S02]  /*c820*/  LOP3.LUT R11, R8.reuse, 0x380, RZ, 0xc0, !PT ;  /* 0x00000380080b7812 */ /* 0x040fe400078ec0ff */
[C---:B------:R-:W-:Y:S02]  /*c830*/  IADD3 R19, P6, R8.reuse, 0x20, RZ ;  /* 0x0000002008137810 */ /* 0x040fe40007fde0ff */
[----:B------:R-:W-:Y:S02]  /*c840*/  SHF.R.U64 R11, R11, 0x3, RZ ;  /* 0x000000030b0b7819 */ /* 0x000fe400000012ff */
[C---:B------:R-:W-:Y:S02]  /*c850*/  IADD3 R12, P4, R8.reuse, 0x60, RZ ;  /* 0x00000060080c7810 */ /* 0x040fe40007f9e0ff */
[----:B------:R-:W-:Y:S02]  /*c860*/  LOP3.LUT R6, R19, 0x380, RZ, 0xc0, !PT ;  /* 0x0000038013067812 */ /* 0x000fe400078ec0ff */
[----:B------:R-:W-:-:S02]  /*c870*/  IADD3 R35, P5, R8, 0x40, RZ ;  /* 0x0000004008237810 */ /* 0x000fc40007fbe0ff */
[C---:B------:R-:W-:Y:S02]  /*c880*/  IADD3 R99, P3, R8.reuse, 0x4000, RZ ;  /* 0x0000400008637810 */ /* 0x040fe40007f7e0ff */
[C---:B------:R-:W-:Y:S02]  /*c890*/  IADD3 R101, P2, R8.reuse, 0x4020, RZ ;  /* 0x0000402008657810 */ /* 0x040fe40007f5e0ff */
[C---:B------:R-:W-:Y:S02]  /*c8a0*/  IADD3 R103, P1, R8.reuse, 0x4040, RZ ;  /* 0x0000404008677810 */ /* 0x040fe40007f3e0ff */
[----:B------:R-:W-:Y:S02]  /*c8b0*/  IADD3 R105, P0, R8, 0x4060, RZ ;  /* 0x0000406008697810 */ /* 0x000fe40007f1e0ff */
[----:B------:R-:W-:Y:S02]  /*c8c0*/  LOP3.LUT R8, R11, R8, RZ, 0x3c, !PT ;  /* 0x000000080b087212 */ /* 0x000fe400078e3cff */
[----:B------:R-:W-:-:S02]  /*c8d0*/  LOP3.LUT R11, R12, 0x380, RZ, 0xc0, !PT ;  /* 0x000003800c0b7812 */ /* 0x000fc400078ec0ff */
[----:B------:R-:W-:Y:S02]  /*c8e0*/  SHF.R.U64 R6, R6, 0x3, RZ ;  /* 0x0000000306067819 */ /* 0x000fe400000012ff */
[----:B------:R-:W-:Y:S02]  /*c8f0*/  SHF.R.U64 R11, R11, 0x3, RZ ;  /* 0x000000030b0b7819 */ /* 0x000fe400000012ff */
[----:B------:R-:W-:Y:S02]  /*c900*/  LOP3.LUT R32, R6, R19, RZ, 0x3c, !PT ;  /* 0x0000001306207212 */ /* 0x000fe400078e3cff */
[----:B------:R-:W-:Y:S02]  /*c910*/  LOP3.LUT R14, R99, 0x380, RZ, 0xc0, !PT ;  /* 0x00000380630e7812 */ /* 0x000fe400078ec0ff */
[----:B------:R-:W-:Y:S02]  /*c920*/  LOP3.LUT R6, R101, 0x380, RZ, 0xc0, !PT ;  /* 0x0000038065067812 */ /* 0x000fe400078ec0ff */
[----:B------:R-:W-:-:S02]  /*c930*/  LOP3.LUT R10, R35, 0x380, RZ, 0xc0, !PT ;  /* 0x00000380230a7812 */ /* 0x000fc400078ec0ff */
[----:B------:R-:W-:Y:S02]  /*c940*/  LOP3.LUT R28, R11, R12, RZ, 0x3c, !PT ;  /* 0x0000000c0b1c7212 */ /* 0x000fe400078e3cff */
[----:B------:R-:W-:Y:S02]  /*c950*/  SHF.R.U64 R14, R14, 0x3, RZ ;  /* 0x000000030e0e7819 */ /* 0x000fe400000012ff */
[----:B------:R-:W-:Y:S02]  /*c960*/  LOP3.LUT R12, R103, 0x380, RZ, 0xc0, !PT ;  /* 0x00000380670c7812 */ /* 0x000fe400078ec0ff */
[----:B------:R-:W-:Y:S02]  /*c970*/  SHF.R.U64 R6, R6, 0x3, RZ ;  /* 0x0000000306067819 */ /* 0x000fe400000012ff */
[----:B------:R-:W-:Y:S02]  /*c980*/  SHF.R.U64 R10, R10, 0x3, RZ ;  /* 0x000000030a0a7819 */ /* 0x000fe400000012ff */
[----:B------:R-:W-:Y:S01]  /*c990*/  LOP3.LUT R34, R105, 0x380, RZ, 0xc0, !PT ;  /* 0x0000038069227812 */ /* 0x000fe200078ec0ff */
[--C-:B------:R-:W-:Y:S01]  /*c9a0*/  IMAD.X R27, RZ, RZ, R9.reuse, P3 ;  /* 0x000000ffff1b7224 */ /* 0x100fe200018e0609 */
[----:B------:R-:W-:Y:S01]  /*c9b0*/  LOP3.LUT R26, R14, R99, RZ, 0x3c, !PT ;  /* 0x000000630e1a7212 */ /* 0x000fe200078e3cff */
[--C-:B------:R-:W-:Y:S01]  /*c9c0*/  IMAD.X R25, RZ, RZ, R9.reuse, P2 ;  /* 0x000000ffff197224 */ /* 0x100fe200010e0609 */
[----:B------:R-:W-:Y:S01]  /*c9d0*/  SHF.R.U64 R12, R12, 0x3, RZ ;  /* 0x000000030c0c7819 */ /* 0x000fe200000012ff */
[--C-:B------:R-:W-:Y:S01]  /*c9e0*/  IMAD.X R33, RZ, RZ, R9.reuse, P6 ;  /* 0x000000ffff217224 */ /* 0x100fe200030e0609 */
[----:B------:R-:W-:Y:S01]  /*c9f0*/  LOP3.LUT R24, R6, R101, RZ, 0x3c, !PT ;  /* 0x0000006506187212 */ /* 0x000fe200078e3cff */
[--C-:B------:R-:W-:Y:S01]  /*ca00*/  IMAD.X R31, RZ, RZ, R9.reuse, P5 ;  /* 0x000000ffff1f7224 */ /* 0x100fe200028e0609 */
[----:B------:R-:W-:Y:S01]  /*ca10*/  LOP3.LUT R30, R10, R35, RZ, 0x3c, !PT ;  /* 0x000000230a1e7212 */ /* 0x000fe200078e3cff */
[--C-:B------:R-:W-:Y:S01]  /*ca20*/  IMAD.X R29, RZ, RZ, R9.reuse, P4 ;  /* 0x000000ffff1d7224 */ /* 0x100fe200020e0609 */
[----:B------:R-:W-:Y:S01]  /*ca30*/  SHF.R.U64 R34, R34, 0x3, RZ ;  /* 0x0000000322227819 */ /* 0x000fe200000012ff */
[--C-:B------:R-:W-:Y:S01]  /*ca40*/  IMAD.X R15, RZ, RZ, R9.reuse, P1 ;  /* 0x000000ffff0f7224 */ /* 0x100fe200008e0609 */
[----:B------:R-:W-:Y:S01]  /*ca50*/  MOV R19, R8 ;  /* 0x0000000800137202 */ /* 0x000fe20000000f00 */
        /* <DEDUP_REMOVED lines=10> */
[----:B------:R-:W-:Y:S02]  /*cb00*/  MOV R101, R30 ;  /* 0x0000001e00657202 */ /* 0x000fe40000000f00 */
[----:B------:R-:W-:Y:S02]  /*cb10*/  MOV R100, R28 ;  /* 0x0000001c00647202 */ /* 0x000fe40000000f00 */
        /* <DEDUP_REMOVED lines=8> */
[----:B------:R0:W-:Y:S01]  /*cba0*/  STSM.16.M88.4 [R19], R8 ;  /* 0x0000000813007844 */ /* 0x0001e20000000200 */
[----:B------:R-:W-:-:S02]  /*cbb0*/  F2FP.BF16.F32.PACK_AB R32, R49, R48 ;  /* 0x000000303120723e */ /* 0x000fc400000010ff */
[----:B------:R-:W-:Y:S02]  /*cbc0*/  F2FP.BF16.F32.PACK_AB R33, R51, R50 ;  /* 0x000000323321723e */ /* 0x000fe400000010ff */
[----:B------:R-:W-:Y:S02]  /*cbd0*/  F2FP.BF16.F32.PACK_AB R34, R53, R52 ;  /* 0x000000343522723e */ /* 0x000fe400000010ff */
[----:B------:R-:W-:Y:S01]  /*cbe0*/  F2FP.BF16.F32.PACK_AB R35, R55, R54 ;  /* 0x000000363723723e */ /* 0x000fe200000010ff */
[----:B------:R1:W-:Y:S01]  /*cbf0*/  STSM.16.M88.4 [R102], R24 ;  /* 0x0000001866007844 */ /* 0x0003e20000000200 */
[----:B------:R-:W-:Y:S02]  /*cc00*/  MOV R6, R14 ;  /* 0x0000000e00067202 */ /* 0x000fe40000000f00 */
[----:B------:R-:W-:Y:S01]  /*cc10*/  F2FP.BF16.F32.PACK_AB R14, R69, R68 ;  /* 0x00000044450e723e */ /* 0x000fe200000010ff */
[----:B------:R2:W-:Y:S01]  /*cc20*/  STSM.16.M88.4 [R101], R28 ;  /* 0x0000001c65007844 */ /* 0x0005e20000000200 */
[----:B------:R-:W-:-:S02]  /*cc30*/  F2FP.BF16.F32.PACK_AB R15, R71, R70 ;  /* 0x00000046470f723e */ /* 0x000fc400000010ff */
[----:B0-----:R-:W-:Y:S02]  /*cc40*/  MOV R19, R12 ;  /* 0x0000000c00137202 */ /* 0x001fe40000000f00 */
[----:B------:R-:W-:Y:S02]  /*cc50*/  F2FP.BF16.F32.PACK_AB R8, R57, R56 ;  /* 0x000000383908723e */ /* 0x000fe400000010ff */
[----:B------:R-:W-:Y:S02]  /*cc60*/  F2FP.BF16.F32.PACK_AB R9, R59, R58 ;  /* 0x0000003a3b09723e */ /* 0x000fe400000010ff */
[----:B------:R-:W-:Y:S02]  /*cc70*/  F2FP.BF16.F32.PACK_AB R10, R61, R60 ;  /* 0x0000003c3d0a723e */ /* 0x000fe400000010ff */
[----:B------:R-:W-:Y:S02]  /*cc80*/  F2FP.BF16.F32.PACK_AB R11, R63, R62 ;  /* 0x0000003e3f0b723e */ /* 0x000fe400000010ff */
[----:B------:R-:W-:-:S02]  /*cc90*/  F2FP.BF16.F32.PACK_AB R12, R65, R64 ;  /* 0x00000040410c723e */ /* 0x000fc400000010ff */
[----:B------:R-:W-:Y:S02]  /*cca0*/  F2FP.BF16.F32.PACK_AB R13, R67, R66 ;  /* 0x00000042430d723e */ /* 0x000fe400000010ff */
[----:B-1----:R-:W-:Y:S02]  /*ccb0*/  F2FP.BF16.F32.PACK_AB R24, R73, R72 ;  /* 0x000000484918723e */ /* 0x002fe400000010ff */
[----:B------:R-:W-:Y:S02]  /*ccc0*/  F2FP.BF16.F32.PACK_AB R25, R75, R74 ;  /* 0x0000004a4b19723e */ /* 0x000fe400000010ff */
[----:B------:R-:W-:Y:S02]  /*ccd0*/  F2FP.BF16.F32.PACK_AB R26, R77, R76 ;  /* 0x0000004c4d1a723e */ /* 0x000fe400000010ff */
[----:B------:R-:W-:Y:S01]  /*cce0*/  F2FP.BF16.F32.PACK_AB R27, R79, R78 ;  /* 0x0000004e4f1b723e */ /* 0x000fe200000010ff */
[----:B------:R0:W-:Y:S01]  /*ccf0*/  STSM.16.M88.4 [R100], R32 ;  /* 0x0000002064007844 */ /* 0x0001e20000000200 */
[----:B--2---:R-:W-:-:S02]  /*cd00*/  F2FP.BF16.F32.PACK_AB R28, R81, R80 ;  /* 0x00000050511c723e */ /* 0x004fc400000010ff */
[----:B------:R-:W-:Y:S02]  /*cd10*/  F2FP.BF16.F32.PACK_AB R29, R83, R82 ;  /* 0x00000052531d723e */ /* 0x000fe400000010ff */
[----:B------:R-:W-:Y:S02]  /*cd20*/  F2FP.BF16.F32.PACK_AB R30, R85, R84 ;  /* 0x00000054551e723e */ /* 0x000fe400000010ff */
[----:B------:R-:W-:Y:S01]  /*cd30*/  F2FP.BF16.F32.PACK_AB R31, R87, R86 ;  /* 0x00000056571f723e */ /* 0x000fe200000010ff */
[----:B------:R-:W-:Y:S04]  /*cd40*/  STSM.16.M88.4 [R99], R8 ;  /* 0x0000000863007844 */ /* 0x000fe80000000200 */
[----:B------:R-:W-:Y:S04]  /*cd50*/  STSM.16.M88.4 [R98], R12 ;  /* 0x0000000c62007844 */ /* 0x000fe80000000200 */
[----:B------:R-:W-:Y:S04]  /*cd60*/  STSM.16.M88.4 [R6], R24 ;  /* 0x0000001806007844 */ /* 0x000fe80000000200 */
        /* <DEDUP_REMOVED lines=8> */
[----:B0-----:R-:W-:Y:S01]  /*cdf0*/  IMAD.U32 R32, RZ, RZ, UR7 ;  /* 0x00000007ff207e24 */ /* 0x001fe2000f8e00ff */
[----:B-1----:R-:W0:Y:S03]  /*ce00*/  LDC R19, c[0x0][0xbe8] ;  /* 0x0002fa00ff137b82 */ /* 0x002e260000000800 */
[----:B------:R-:W-:Y:S01]  /*ce10*/  IMAD.U32 R33, RZ, RZ, UR8 ;  /* 0x00000008ff217e24 */ /* 0x000fe2000f8e00ff */
[----:B------:R-:W-:-:S04]  /*ce20*/  ULDC.64 UR8, c[0x0][0xc08] ;  /* 0x0003020000087ab9 */ /* 0x000fc80000000a00 */
        /* <DEDUP_REMOVED lines=12> */
[----:B------:R-:W-:-:S04]  /*cef0*/  USEL UR4, UR17, UR4, UP0 ;  /* 0x0000000411047287 */ /* 0x000fc80008000000 */
[----:B------:R-:W-:Y:S02]  /*cf00*/  UISETP.GT.AND UP1, UPT, UR4, 0x1, UPT ;  /* 0x000000010400788c */ /* 0x000fe4000bf24270 */
[----:B------:R-:W1:Y:S02]  /*cf10*/  @P1 LDC R13, c[0x0][0xbf0] ;  /* 0x0002fc00ff0d1b82 */ /* 0x000e640000000800 */
[----:B------:R-:W-:Y:S02]  /*cf20*/  USEL UR18, UR18, 0x978, UP1 ;  /* 0x0000097812127887 */ /* 0x000fe40008800000 */
[----:B------:R-:W-:Y:S01]  /*cf30*/  UISETP.NE.U32.AND UP0, UPT, UR10, URZ, UPT ;  /* 0x0000003f0a00728c */ /* 0x000fe2000bf05070 */
[----:B------:R-:W-:-:S03]  /*cf40*/  IMAD.U32 R15, RZ, RZ, UR16 ;  /* 0x00000010ff0f7e24 */ /* 0x000fc6000f8e00ff */
[----:B------:R-:W-:Y:S01]  /*cf50*/  UISETP.NE.AND.EX UP0, UPT, UR11, URZ, UPT, UP0 ;  /* 0x0000003f0b00728c */ /* 0x000fe2000bf05300 */
[----:B------:R-:W-:Y:S01]  /*cf60*/  IMAD.U32 R8, RZ, RZ, UR8 ;  /* 0x00000008ff087e24 */ /* 0x000fe2000f8e00ff */
[----:B------:R-:W-:Y:S01]  /*cf70*/  UMOV UR4, URZ ;  /* 0x0000003f00047c82 */ /* 0x000fe20008000000 */
[----:B------:R-:W-:Y:S01]  /*cf80*/  IMAD.U32 R9, RZ, RZ, UR9 ;  /* 0x00000009ff097e24 */ /* 0x000fe2000f8e00ff */
[----:B------:R-:W-:Y:S01]  /*cf90*/  USEL UR7, UR14, URZ, !UP0 ;  /* 0x0000003f0e077287 */ /* 0x000fe2000c000000 */
[----:B------:R-:W-:Y:S01]  /*cfa0*/  IMAD R15, R15, 0x80, R106 ;  /* 0x000000800f0f7824 */ /* 0x000fe200078e026a */
[----:B------:R-:W-:Y:S01]  /*cfb0*/  ULDC.64 UR10, c[0x0][UR18+0x220] ;  /* 0x00008800120a7abb */ /* 0x000fe20008000a00 */
[----:B------:R-:W-:Y:S01]  /*cfc0*/  USEL UR16, UR15, URZ, UP1 ;  /* 0x0000003f0f107287 */ /* 0x000fe20008800000 */
[----:B------:R0:W5:Y:S01]  /*cfd0*/  @P4 LDG.E R6, desc[UR20][R8.64] ;  /* 0x0000001408064981 */ /* 0x000162000c1e1900 */
[----:B------:R-:W-:Y:S01]  /*cfe0*/  USEL UR17, UR13, URZ, !UP0 ;  /* 0x0000003f0d117287 */ /* 0x000fe2000c000000 */
[----:B------:R-:W-:Y:S01]  /*cff0*/  ULDC.64 UR8, c[0x0][UR18+0x218] ;  /* 0x0000860012087abb */ /* 0x000fe20008000a00 */
[----:B------:R-:W-:Y:S01]  /*d000*/  UIMAD UR11, UR11, UR7, URZ ;  /* 0x000000070b0b72a4 */ /* 0x000fe2000f8e023f */
[----:B------:R-:W-:Y:S01]  /*d010*/  ULDC.64 UR12, c[0x0][UR18+0x228] ;  /* 0x00008a00120c7abb */ /* 0x000fe20008000a00 */
[----:B------:R-:W-:Y:S01]  /*d020*/  UIMAD.WIDE.U32 UR14, UR8, UR19, URZ ;  /* 0x00000013080e72a5 */ /* 0x000fe2000f8e003f */
[----:B0-----:R-:W-:Y:S01]  /*d030*/  @P1 IMAD.HI.U32 R8, R15, R10, RZ ;  /* 0x0000000a0f081227 */ /* 0x001fe200078e00ff */
[----:B------:R-:W-:-:S02]  /*d040*/  UIMAD UR19, UR9, UR19, URZ ;  /* 0x00000013091372a4 */ /* 0x000fc4000f8e023f */
[----:B------:R-:W-:Y:S01]  /*d050*/  UIMAD.WIDE.U32 UR20, UR12, UR16, URZ ;  /* 0x000000100c1472a5 */ /* 0x000fe2000f8e003f */
[----:B------:R-:W-:Y:S01]  /*d060*/  IMAD.MOV.U32 R11, RZ, RZ, R15 ;  /* 0x000000ffff0b7224 */ /* 0x000fe200078e000f */
[----:B------:R-:W-:Y:S01]  /*d070*/  UIMAD.WIDE.U32 UR8, UR10, UR7, URZ ;  /* 0x000000070a0872a5 */ /* 0x000fe2000f8e003f */
[----:B-1----:R-:W-:Y:S01]  /*d080*/  @P1 SHF.R.U32.HI R11, RZ, R13, R8 ;  /* 0x0000000dff0b1219 */ /* 0x002fe20000011608 */
[----:B------:R-:W-:Y:S02]  /*d090*/  UIMAD UR12, UR13, UR16, URZ ;  /* 0x000000100d0c72a4 */ /* 0x000fe4000f8e023f */
[----:B------:R-:W-:Y:S02]  /*d0a0*/  UIMAD UR11, UR10, UR17, UR11 ;  /* 0x000000110a0b72a4 */ /* 0x000fe4000f8e020b */
[----:B------:R-:W-:Y:S02]  /*d0b0*/  UIADD3 UR12, UR21, UR12, URZ ;  /* 0x0000000c150c7290 */ /* 0x000fe4000fffe03f */
[----:B------:R-:W-:Y:S01]  /*d0c0*/  UIADD3 UR10, UR9, UR11, URZ ;  /* 0x0000000b090a7290 */ /* 0x000fe2000fffe03f */
[----:B------:R-:W-:Y:S01]  /*d0d0*/  IMAD.MOV R10, RZ, RZ, -R11 ;  /* 0x000000ffff0a7224 */ /* 0x000fe200078e0a0b */
[----:B------:R-:W-:Y:S01]  /*d0e0*/  UIADD3 UR19, UR15, UR19, URZ ;  /* 0x000000130f137290 */ /* 0x000fe2000fffe03f */
[----:B------:R-:W-:-:S02]  /*d0f0*/  IMAD.U32 R8, RZ, RZ, UR20 ;  /* 0x00000014ff087e24 */ /* 0x000fc4000f8e00ff */
[----:B------:R-:W-:Y:S01]  /*d100*/  IMAD.U32 R9, RZ, RZ, UR21 ;  /* 0x00000015ff097e24 */ /* 0x000fe2000f8e00ff */
[----:B------:R-:W-:Y:S01]  /*d110*/  SHF.R.S32.HI R9, RZ, 0x1f, R11 ;  /* 0x0000001fff097819 */ /* 0x000fe2000001140b */
[----:B------:R-:W-:Y:S02]  /*d120*/  IMAD R13, R19, R10, R15 ;  /* 0x0000000a130d7224 */ /* 0x000fe400078e020f */
[----:B------:R-:W-:Y:S01]  /*d130*/  IMAD.U32 R12, RZ, RZ, UR12 ;  /* 0x0000000cff0c7e24 */ /* 0x000fe2000f8e00ff */
[----:B------:R-:W-:Y:S01]  /*d140*/  ULDC.64 UR12, c[0x0][0xba8] ;  /* 0x0002ea00000c7ab9 */ /* 0x000fe20000000a00 */
[----:B------:R-:W-:Y:S01]  /*d150*/  @!UP1 ULDC UR12, c[0x0][0xb50] ;  /* 0x0002d400000c9ab9 */ /* 0x000fe20000000800 */
[----:B------:R-:W-:Y:S01]  /*d160*/  SHF.R.S32.HI R10, RZ, 0x1f, R13 ;  /* 0x0000001fff0a7819 */ /* 0x000fe2000001140d */
[----:B------:R-:W-:Y:S01]  /*d170*/  @!UP1 ULDC UR13, c[0x0][0xb54] ;  /* 0x0002d500000d9ab9 */ /* 0x000fe20000000800 */
[----:B--2---:R-:W-:-:S13]  /*d180*/  @P0 R2UR UR4, R34 ;  /* 0x00000000220402ca */ /* 0x004fda00000e0000 */
[----:B------:R-:W-:Y:S02]  /*d190*/  UIADD3 UR14, UP0, UP2, UR8, UR14, UR4 ;  /* 0x0000000e080e7290 */ /* 0x000fe4000fa1e004 */
[----:B------:R-:W-:-:S04]  /*d1a0*/  USHF.R.S32.HI UR11, URZ, 0x1f, UR4 ;  /* 0x0000001f3f0b7899 */ /* 0x000fc80008011404 */
[----:B------:R-:W-:Y:S01]  /*d1b0*/  UIADD3.X UR10, UR10, UR19, UR11, UP0, UP2 ;  /* 0x000000130a0a7290 */ /* 0x000fe200087e440b */
[----:B------:R-:W-:Y:S01]  /*d1c0*/  IADD3 R8, P2, P3, R11, UR14, R8 ;  /* 0x0000000e0b087c10 */ /* 0x000fe2000fb5e008 */
[----:B------:R-:W-:Y:S02]  /*d1d0*/  ULDC.64 UR8, c[0x0][UR18+0x210] ;  /* 0x0000840012087abb */ /* 0x000fe40008000a00 */
[----:B------:R-:W-:Y:S02]  /*d1e0*/  IMAD R11, R13, UR9, RZ ;  /* 0x000000090d0b7c24 */ /* 0x000fe4000f8e02ff */
[----:B------:R-:W-:Y:S02]  /*d1f0*/  IADD3.X R9, R9, UR10, R12, P2, P3 ;  /* 0x0000000a09097c10 */ /* 0x000fe400097e640c */
[----:B------:R-:W-:Y:S02]  /*d200*/  IMAD R11, R10, UR8, R11 ;  /* 0x000000080a0b7c24 */ /* 0x000fe4000f8e020b */
        /* <DEDUP_REMOVED lines=10> */
.L_x_6442:
[----:B------:R-:W2:Y:S01]  /*d2b0*/  LDL R24, [R1+0x5c] ;  /* 0x00005c0001187983 */ /* 0x000ea20000100800 */
[----:B------:R-:W0:Y:S01]  /*d2c0*/  S2R R10, SR_TID.X ;  /* 0x00000000000a7919 */ /* 0x000e220000002100 */
[----:B------:R-:W-:Y:S02]  /*d2d0*/  R2UR UR8, R104 ;  /* 0x00000000680872ca */ /* 0x000fe400000e0000 */
[----:B------:R-:W-:Y:S04]  /*d2e0*/  SHFL.IDX PT, R8, R12, RZ, 0x1c1f ;  /* 0x001c1fff0c087589 */ /* 0x000fe800000e0000 */
[----:B------:R-:W1:Y:S01]  /*d2f0*/  SHFL.IDX PT, R9, R13, RZ, 0x1c1f ;  /* 0x001c1fff0d097589 */ /* 0x000e6200000e0000 */
[----:B0-----:R-:W-:-:S05]  /*d300*/  VIADD R25, R10, 0xffffff80 ;  /* 0xffffff800a197836 */ /* 0x001fca0000000000 */
[----:B------:R-:W-:-:S04]  /*d310*/  SHF.R.S32.HI R14, RZ, 0x1f, R25 ;  /* 0x0000001fff0e7819 */ /* 0x000fc80000011419 */
[----:B------:R-:W-:-:S04]  /*d320*/  LEA.HI R14, R14, R25, RZ, 0x7 ;  /* 0x000000190e0e7211 */ /* 0x000fc800078f38ff */
[----:B------:R-:W-:Y:S01]  /*d330*/  LOP3.LUT R14, R14, 0xffffff80, RZ, 0xc0, !PT ;  /* 0xffffff800e0e7812 */ /* 0x000fe200078ec0ff */
[----:B------:R-:W-:Y:S04]  /*d340*/  SHFL.IDX PT, R10, R12, 0x1, 0x1c1f ;  /* 0x003c1f000c0a7f89 */ /* 0x000fe800000e0000 */
[----:B------:R-:W-:Y:S02]  /*d350*/  IMAD.IADD R14, R25, 0x1, -R14 ;  /* 0x00000001190e7824 */ /* 0x000fe400078e0a0e */
[----:B------:R-:W-:Y:S01]  /*d360*/  IMAD.U32 R25, RZ, RZ, UR8 ;  /* 0x00000008ff197e24 */ /* 0x000fe2000f8e00ff */
[----:B------:R-:W0:Y:S01]  /*d370*/  SHFL.IDX PT, R11, R13, 0x1, 0x1c1f ;  /* 0x003c1f000d0b7f89 */ /* 0x000e2200000e0000 */
[----:B-----5:R-:W-:Y:S01]  /*d380*/  IMAD R6, R6, R19, RZ ;  /* 0x0000001306067224 */ /* 0x020fe200078e02ff */
[----:B------:R-:W-:Y:S01]  /*d390*/  LOP3.LUT P0, RZ, R14, 0x3, RZ, 0xc0, !PT ;  /* 0x000000030eff7812 */ /* 0x000fe2000780c0ff */
[----:B------:R-:W-:Y:S01]  /*d3a0*/  ULDC.64 UR8, c[0x0][0x208] ;  /* 0x0000820000087ab9 */ /* 0x000fe20000000a00 */
[----:B--2---:R-:W-:-:S04]  /*d3b0*/  IMAD R25, R25, 0x80, R24 ;  /* 0x0000008019197824 */ /* 0x004fc800078e0218 */
[C---:B------:R-:W-:Y:S01]  /*d3c0*/  VIADD R27, R25.reuse, 0x8 ;  /* 0x00000008191b7836 */ /* 0x040fe20000000000 */
[----:B------:R-:W-:-:S04]  /*d3d0*/  ISETP.GE.OR P2, PT, R25, R6, P0 ;  /* 0x000000061900720c */ /* 0x000fc80000746670 */
[----:B------:R-:W-:-:S09]  /*d3e0*/  ISETP.GE.OR P0, PT, R27, R6, P0 ;  /* 0x000000061b00720c */ /* 0x000fd20000706670 */
[----:B-1----:R1:W-:Y:S04]  /*d3f0*/  @!P2 ST.E desc[UR8][R8.64], R3 ;  /* 0x000000030800a985 */ /* 0x0023e8000c101908 */
[----:B0-----:R1:W-:Y:S01]  /*d400*/  @!P0 ST.E desc[UR8][R10.64], R0 ;  /* 0x000000000a008985 */ /* 0x0013e2000c101908 */
[----:B------:R-:W-:-:S13]  /*d410*/  PLOP3.LUT P0, PT, PT, PT, UP1, 0x80, 0x0 ;  /* 0x000000000000781c */ /* 0x000fda0003f0f018 */
[----:B-1----:R-:W-:Y:S05]  /*d420*/  @P0 BRA `(.L_x_6443) ;  /* 0x0000000800cc0947 */ /* 0x002fea0003800000 */
[----:B------:R-:W0:Y:S01]  /*d430*/  S2R R14, SR_TID.X ;  /* 0x00000000000e7919 */ /* 0x000e220000002100 */
[----:B------:R-:W1:Y:S01]  /*d440*/  @P1 LDC R20, c[0x0][0xbec] ;  /* 0x0002fb00ff141b82 */ /* 0x000e620000000800 */
[----:B------:R-:W-:Y:S01]  /*d450*/  ULDC.64 UR8, c[0x0][0x208] ;  /* 0x0000820000087ab9 */ /* 0x000fe20000000a00 */
[----:B------:R-:W-:Y:S01]  /*d460*/  R2UR UR14, R104 ;  /* 0x00000000680e72ca */ /* 0x000fe200000e0000 */
[----:B------:R-:W-:Y:S01]  /*d470*/  ULDC.64 UR12, c[0x0][0xaa0] ;  /* 0x0002a800000c7ab9 */ /* 0x000fe20000000a00 */
[----:B------:R-:W-:Y:S01]  /*d480*/  R2UR UR15, R222 ;  /* 0x00000000de0f72ca */ /* 0x000fe200000e0000 */
[----:B0-----:R-:W-:-:S05]  /*d490*/  VIADD R14, R14, 0xffffff80 ;  /* 0xffffff800e0e7836 */ /* 0x001fca0000000000 */
[----:B------:R-:W-:-:S04]  /*d4a0*/  SHF.R.S32.HI R98, RZ, 0x1f, R14 ;  /* 0x0000001fff627819 */ /* 0x000fc8000001140e */
[----:B------:R-:W-:-:S04]  /*d4b0*/  LEA.HI R98, R98, R14, RZ, 0x3 ;  /* 0x0000000e62627211 */ /* 0x000fc800078f18ff */
[----:B------:R-:W-:-:S05]  /*d4c0*/  SHF.R.S32.HI R98, RZ, 0x3, R98 ;  /* 0x00000003ff627819 */ /* 0x000fca0000011462 */
        /* <DEDUP_REMOVED lines=8> */
[C---:B------:R-:W-:Y:S02]  /*d550*/  IADD3 R37, P2, R4.reuse, 0x5000, RZ ;  /* 0x0000500004257810 */ /* 0x040fe40007f5e0ff */
[C---:B------:R-:W-:Y:S02]  /*d560*/  IADD3 R41, P0, R4.reuse, 0x6000, RZ ;  /* 0x0000600004297810 */ /* 0x040fe40007f1e0ff */
[----:B------:R-:W-:Y:S02]  /*d570*/  LOP3.LUT R9, R4, 0x380, RZ, 0xc0, !PT ;  /* 0x0000038004097812 */ /* 0x000fe400078ec0ff */
[----:B------:R-:W-:Y:S01]  /*d580*/  LOP3.LUT R12, R12, R13, RZ, 0x3c, !PT ;  /* 0x0000000d0c0c7212 */ /* 0x000fe200078e3cff */
[----:B------:R-:W-:Y:S01]  /*d590*/  IMAD.X R13, RZ, RZ, R5, P6 ;  /* 0x000000ffff0d7224 */ /* 0x000fe200030e0605 */
[----:B------:R-:W-:Y:S02]  /*d5a0*/  LOP3.LUT R24, R25, 0x380, RZ, 0xc0, !PT ;  /* 0x0000038019187812 */ /* 0x000fe400078ec0ff */
[----:B------:R-:W-:-:S02]  /*d5b0*/  LOP3.LUT R28, R29, 0x380, RZ, 0xc0, !PT ;  /* 0x000003801d1c7812 */ /* 0x000fc400078ec0ff */
[----:B------:R-:W-:Y:S01]  /*d5c0*/  LOP3.LUT R32, R33, 0x380, RZ, 0xc0, !PT ;  /* 0x0000038021207812 */ /* 0x000fe200078ec0ff */
[----:B------:R-:W-:Y:S01]  /*d5d0*/  UIMAD UR10, UR11, UR12, URZ ;  /* 0x0000000c0b0a72a4 */ /* 0x000fe2000f8e023f */
[----:B------:R-:W-:Y:S01]  /*d5e0*/  LOP3.LUT R36, R37, 0x380, RZ, 0xc0, !PT ;  /* 0x0000038025247812 */ /* 0x000fe200078ec0ff */
[----:B------:R-:W5:Y:S01]  /*d5f0*/  LD.E.128 R12, desc[UR8][R12.64] ;  /* 0x000000080c0c7980 */ /* 0x000f62000c101d00 */
[----:B------:R-:W-:Y:S02]  /*d600*/  LOP3.LUT R40, R41, 0x380, RZ, 0xc0, !PT ;  /* 0x0000038029287812 */ /* 0x000fe400078ec0ff */
[----:B------:R-:W-:Y:S02]  /*d610*/  IADD3 R3, P6, R4, 0x7000, RZ ;  /* 0x0000700004037810 */ /* 0x000fe40007fde0ff */
[----:B------:R-:W-:Y:S02]  /*d620*/  SHF.R.U64 R9, R9, 0x3, RZ ;  /* 0x0000000309097819 */ /* 0x000fe400000012ff */
[----:B------:R-:W-:Y:S01]  /*d630*/  SHF.R.U64 R24, R24, 0x3, RZ ;  /* 0x0000000318187819 */ /* 0x000fe200000012ff */
[----:B------:R-:W-:Y:S01]  /*d640*/  IMAD.X R45, RZ, RZ, R5, P6 ;  /* 0x000000ffff2d7224 */ /* 0x000fe200030e0605 */
[----:B------:R-:W-:-:S02]  /*d650*/  SHF.R.U64 R28, R28, 0x3, RZ ;  /* 0x000000031c1c7819 */ /* 0x000fc400000012ff */
[----:B------:R-:W-:Y:S02]  /*d660*/  SHF.R.U64 R32, R32, 0x3, RZ ;  /* 0x0000000320207819 */ /* 0x000fe400000012ff */
[----:B------:R-:W-:Y:S02]  /*d670*/  SHF.R.U64 R36, R36, 0x3, RZ ;  /* 0x0000000324247819 */ /* 0x000fe400000012ff */
[----:B------:R-:W-:Y:S02]  /*d680*/  SHF.R.U64 R40, R40, 0x3, RZ ;  /* 0x0000000328287819 */ /* 0x000fe400000012ff */
[----:B------:R-:W-:Y:S02]  /*d690*/  LOP3.LUT R0, R3, 0x380, RZ, 0xc0, !PT ;  /* 0x0000038003007812 */ /* 0x000fe400078ec0ff */
        /* <DEDUP_REMOVED lines=11> */
[----:B------:R-:W-:Y:S01]  /*d750*/  SHF.R.U64 R0, R0, 0x3, RZ ;  /* 0x0000000300007819 */ /* 0x000fe200000012ff */
[----:B------:R0:W5:Y:S03]  /*d760*/  LD.E.128 R8, desc[UR8][R4.64] ;  /* 0x0000000804087980 */ /* 0x000166000c101d00 */
[----:B------:R-:W-:Y:S01]  /*d770*/  LOP3.LUT R44, R0, R3, RZ, 0x3c, !PT ;  /* 0x00000003002c7212 */ /* 0x000fe200078e3cff */
[----:B------:R-:W5:Y:S01]  /*d780*/  LD.E.128 R24, desc[UR8][R24.64] ;  /* 0x0000000818187980 */ /* 0x000f62000c101d00 */
[----:B------:R-:W-:-:S03]  /*d790*/  UIMAD UR10, UR4, UR13, UR10 ;  /* 0x0000000d040a72a4 */ /* 0x000fc6000f8e020a */
[----:B------:R-:W5:Y:S01]  /*d7a0*/  LD.E.128 R28, desc[UR8][R28.64] ;  /* 0x000000081c1c7980 */ /* 0x000f62000c101d00 */
[----:B0-----:R-:W0:Y:S03]  /*d7b0*/  @P1 LDC R5, c[0x0][0xbf0] ;  /* 0x0002fc00ff051b82 */ /* 0x001e260000000800 */
[----:B------:R-:W5:Y:S01]  /*d7c0*/  LD.E.128 R32, desc[UR8][R32.64] ;  /* 0x0000000820207980 */ /* 0x000f62000c101d00 */
[----:B------:R-:W-:-:S03]  /*d7d0*/  IMAD R0, R23, 0x20, R98 ;  /* 0x0000002017007824 */ /* 0x000fc600078e0262 */
[----:B------:R-:W5:Y:S01]  /*d7e0*/  LD.E.128 R36, desc[UR8][R36.64] ;  /* 0x0000000824247980 */ /* 0x000f62000c101d00 */
[----:B------:R-:W-:-:S03]  /*d7f0*/  IMAD.U32 R21, RZ, RZ, UR14 ;  /* 0x0000000eff157e24 */ /* 0x000fc6000f8e00ff */
[----:B------:R-:W5:Y:S04]  /*d800*/  LD.E.128 R40, desc[UR8][R40.64] ;  /* 0x0000000828287980 */ /* 0x000f68000c101d00 */
[----:B------:R-:W5:Y:S01]  /*d810*/  LD.E.128 R44, desc[UR8][R44.64] ;  /* 0x000000082c2c7980 */ /* 0x000f62000c101d00 */
[----:B------:R-:W-:Y:S01]  /*d820*/  UIMAD.WIDE.U32 UR8, UR4, UR12, URZ ;  /* 0x0000000c040872a5 */ /* 0x000fe2000f8e003f */
[----:B------:R-:W-:Y:S01]  /*d830*/  IMAD R21, R21, 0x80, R0 ;  /* 0x0000008015157824 */ /* 0x000fe200078e0200 */
        /* <DEDUP_REMOVED lines=8> */
[----:B------:R-:W-:-:S02]  /*d8c0*/  ULDC.64 UR12, c[0x0][0xaf0] ;  /* 0x0002bc00000c7ab9 */ /* 0x000fc40000000a00 */
[----:B------:R-:W-:Y:S02]  /*d8d0*/  ULDC.64 UR10, c[0x0][0xae8] ;  /* 0x0002ba00000a7ab9 */ /* 0x000fe40000000a00 */
[----:B------:R-:W-:Y:S01]  /*d8e0*/  UIMAD.WIDE.U32 UR8, UR15, UR10, UR8 ;  /* 0x0000000a0f0872a5 */ /* 0x000fe2000f8e0008 */
[----:B-1----:R-:W-:Y:S01]  /*d8f0*/  @P1 IMAD.HI.U32 R0, R21, R20, RZ ;  /* 0x0000001415001227 */ /* 0x002fe200078e00ff */
[----:B------:R-:W-:Y:S02]  /*d900*/  UIMAD UR4, UR4, UR12, URZ ;  /* 0x0000000c040472a4 */ /* 0x000fe4000f8e023f */
[----:B------:R-:W-:Y:S01]  /*d910*/  UIMAD UR9, UR15, UR11, UR9 ;  /* 0x0000000b0f0972a4 */ /* 0x000fe2000f8e0209 */
[----:B------:R-:W-:Y:S01]  /*d920*/  IMAD.MOV.U32 R3, RZ, RZ, R21 ;  /* 0x000000ffff037224 */ /* 0x000fe200078e0015 */
[----:B0-----:R-:W-:Y:S01]  /*d930*/  @P1 SHF.R.U32.HI R3, RZ, R5, R0 ;  /* 0x00000005ff031219 */ /* 0x001fe20000011600 */
        /* <DEDUP_REMOVED lines=18> */
[----:B------:R-:W-:Y:S02]  /*da60*/  IMAD R49, R49, 0x80, R98 ;  /* 0x0000008031317824 */ /* 0x000fe400078e0262 */
[C---:B------:R-:W-:Y:S02]  /*da70*/  IMAD R21, R19.reuse, UR9, R0 ;  /* 0x0000000913157c24 */ /* 0x040fe4000f8e0200 */
[----:B------:R-:W-:Y:S01]  /*da80*/  IMAD.WIDE.U32 R4, R19, UR8, R4 ;  /* 0x0000000813047c25 */ /* 0x000fe2000f8e0004 */
[----:B------:R-:W-:Y:S01]  /*da90*/  ISETP.GE.AND P2, PT, R49, R6, PT ;  /* 0x000000063100720c */ /* 0x000fe20003f46270 */
[----:B------:R-:W-:-:S02]  /*daa0*/  ULDC.64 UR8, c[0x0][0xa80] ;  /* 0x0002a00000087ab9 */ /* 0x000fc40000000a00 */
[----:B------:R-:W-:Y:S02]  /*dab0*/  VIADD R3, R49, 0x20 ;  /* 0x0000002031037836 */ /* 0x000fe40000000000 */
[----:B------:R-:W-:Y:S01]  /*dac0*/  VIADD R18, R18, 0x34820 ;  /* 0x0003482012127836 */ /* 0x000fe20000000000 */
[C---:B------:R-:W-:Y:S01]  /*dad0*/  LEA R0, P3, R4.reuse, UR8, 0x1 ;  /* 0x0000000804007c11 */ /* 0x040fe2000f8608ff */
[----:B------:R-:W-:Y:S01]  /*dae0*/  IMAD.IADD R5, R5, 0x1, R21 ;  /* 0x0000000105057824 */ /* 0x000fe200078e0215 */
[-C--:B------:R-:W-:Y:S01]  /*daf0*/  ISETP.GE.AND P0, PT, R3, R6.reuse, PT ;  /* 0x000000060300720c */ /* 0x080fe20003f06270 */
[----:B------:R-:W-:Y:S01]  /*db00*/  VIADD R3, R49, 0x40 ;  /* 0x0000004031037836 */ /* 0x000fe20000000000 */
[----:B------:R-:W-:Y:S02]  /*db10*/  PRMT R18, RZ, 0x654, R18 ;  /* 0x00000654ff127816 */ /* 0x000fe40000000012 */
[----:B------:R-:W-:Y:S01]  /*db20*/  LEA.HI.X R20, R4, UR9, R5, 0x1, P3 ;  /* 0x0000000904147c11 */ /* 0x000fe200098f0c05 */
[----:B------:R-:W-:Y:S01]  /*db30*/  BSSY B1, `(.L_x_6444) ;  /* 0x0000012000017945 */ /* 0x000fe20003800000 */
[----:B------:R-:W-:Y:S01]  /*db40*/  ISETP.GE.AND P1, PT, R3, R6, PT ;  /* 0x000000060300720c */ /* 0x000fe20003f26270 */
[----:B--2---:R0:W-:Y:S02]  /*db50*/  SYNCS.ARRIVE.TRANS64.RED.A1T0 RZ, [R18+URZ], RZ ;  /* 0x000000ff12ff79a7 */ /* 0x0041e4000810043f */
[----:B------:R1:W2:Y:S01]  /*db60*/  SHFL.IDX PT, R3, R20, RZ, 0x181f ;  /* 0x00181fff14037589 */ /* 0x0002a200000e0000 */
[----:B------:R-:W-:-:S02]  /*db70*/  SHF.R.S32.HI R48, RZ, 0x1f, R22 ;  /* 0x0000001fff307819 */ /* 0x000fc40000011416 */
[----:B------:R-:W-:Y:S01]  /*db80*/  SHF.R.S32.HI R50, RZ, 0x1f, R17 ;  /* 0x0000001fff327819 */ /* 0x000fe20000011411 */
[----:B0-----:R1:W0:Y:S01]  /*db90*/  SHFL.IDX PT, R18, R0, RZ, 0x181f ;  /* 0x00181fff00127589 */ /* 0x00122200000e0000 */
[----:B------:R-:W-:Y:S05]  /*dba0*/  @P2 BRA `(.L_x_6445) ;  /* 0x0000000000282947 */ /* 0x000fea0003800000 */
[----:B------:R-:W-:Y:S01]  /*dbb0*/  ULDC UR4, c[0x0][0xac8] ;  /* 0x0002b20000047ab9 */ /* 0x000fe20000000800 */
[----:B------:R-:W-:Y:S01]  /*dbc0*/  ULDC.64 UR8, c[0x0][0x208] ;  /* 0x0000820000087ab9 */ /* 0x000fe20000000a00 */
[----:B------:R-:W-:Y:S02]  /*dbd0*/  ISETP.GE.AND P2, PT, R17, UR4, PT ;  /* 0x0000000411007c0c */ /* 0x000fe4000bf46270 */
[----:B------:R-:W-:-:S11]  /*dbe0*/  ISETP.GE.AND P3, PT, R22, UR4, PT ;  /* 0x0000000416007c0c */ /* 0x000fd6000bf66270 */
[CC--:B0-----:R-:W-:Y:S02]  /*dbf0*/  @!P2 LEA R4, P4, R17.reuse, R18.reuse, 0x1 ;  /* 0x000000121104a211 */ /* 0x0c1fe400078808ff */
[C---:B------:R-:W-:Y:S02]  /*dc00*/  @!P3 LEA R18, P5, R22.reuse, R18, 0x1 ;  /* 0x000000121612b211 */ /* 0x040fe400078a08ff */
[-C--:B--2---:R-:W-:Y:S02]  /*dc10*/  @!P2 LEA.HI.X R5, R17, R3.reuse, R50, 0x1, P4 ;  /* 0x000000031105a211 */ /* 0x084fe400020f0c32 */
[----:B------:R-:W-:-:S03]  /*dc20*/  @!P3 LEA.HI.X R19, R22, R3, R48, 0x1, P5 ;  /* 0x000000031613b211 */ /* 0x000fc600028f0c30 */
[----:B-----5:R3:W-:Y:S04]  /*dc30*/  @!P2 ST.E.128 desc[UR8][R4.64], R8 ;  /* 0x000000080400a985 */ /* 0x0207e8000c101d08 */
[----:B------:R3:W-:Y:S02]  /*dc40*/  @!P3 ST.E.128 desc[UR8][R18.64], R32 ;  /* 0x000000201200b985 */ /* 0x0007e4000c101d08 */
.L_x_6445:
[----:B------:R-:W-:Y:S05]  /*dc50*/  BSYNC B1 ;  /* 0x0000000000017941 */ /* 0x000fea0003800000 */
.L_x_6444:
[----:B--2---:R2:W4:Y:S01]  /*dc60*/  SHFL.IDX PT, R3, R20, 0x1, 0x181f ;  /* 0x00381f0014037f89 */ /* 0x00452200000e0000 */
[----:B------:R-:W-:Y:S03]  /*dc70*/  BSSY B1, `(.L_x_6446) ;  /* 0x000000d000017945 */ /* 0x000fe60003800000 */
[----:B---3-5:R2:W3:Y:S01]  /*dc80*/  SHFL.IDX PT, R8, R0, 0x1, 0x181f ;  /* 0x00381f0000087f89 */ /* 0x0284e200000e0000 */
[----:B------:R-:W-:Y:S05]  /*dc90*/  @P0 BRA `(.L_x_6447) ;  /* 0x0000000000280947 */ /* 0x000fea0003800000 */
[----:B------:R-:W-:Y:S01]  /*dca0*/  ULDC UR4, c[0x0][0xac8] ;  /* 0x0002b20000047ab9 */ /* 0x000fe20000000800 */
[----:B------:R-:W-:Y:S01]  /*dcb0*/  ULDC.64 UR8, c[0x0][0x208] ;  /* 0x0000820000087ab9 */ /* 0x000fe20000000a00 */
[----:B------:R-:W-:Y:S02]  /*dcc0*/  ISETP.GE.AND P3, PT, R17, UR4, PT ;  /* 0x0000000411007c0c */ /* 0x000fe4000bf66270 */
[----:B------:R-:W-:-:S11]  /*dcd0*/  ISETP.GE.AND P4, PT, R22, UR4, PT ;  /* 0x0000000416007c0c */ /* 0x000fd6000bf86270 */
[CC--:B---3--:R-:W-:Y:S02]  /*dce0*/  @!P3 LEA R4, P0, R17.reuse, R8.reuse, 0x1 ;  /* 0x000000081104b211 */ /* 0x0c8fe400078008ff */
[C---:B------:R-:W-:Y:S02]  /*dcf0*/  @!P4 LEA R8, P2, R22.reuse, R8, 0x1 ;  /* 0x000000081608c211 */ /* 0x040fe400078408ff */
[-C--:B----4-:R-:W-:Y:S02]  /*dd00*/  @!P3 LEA.HI.X R5, R17, R3.reuse, R50, 0x1, P0 ;  /* 0x000000031105b211 */ /* 0x090fe400000f0c32 */
[----:B------:R-:W-:-:S03]  /*dd10*/  @!P4 LEA.HI.X R9, R22, R3, R48, 0x1, P2 ;  /* 0x000000031609c211 */ /* 0x000fc600010f0c30 */
[----:B------:R3:W-:Y:S04]  /*dd20*/  @!P3 ST.E.128 desc[UR8][R4.64], R12 ;  /* 0x0000000c0400b985 */ /* 0x0007e8000c101d08 */
[----:B------:R3:W-:Y:S02]  /*dd30*/  @!P4 ST.E.128 desc[UR8][R8.64], R36 ;  /* 0x000000240800c985 */ /* 0x0007e4000c101d08 */
.L_x_6447:
[----:B------:R-:W-:Y:S05]  /*dd40*/  BSYNC B1 ;  /* 0x0000000000017941 */ /* 0x000fea0003800000 */
.L_x_6446:
[----:B----4-:R4:W0:Y:S01]  /*dd50*/  SHFL.IDX PT, R3, R20, 0x2, 0x181f ;  /* 0x00581f0014037f89 */ /* 0x01082200000e0000 */
[----:B------:R-:W-:Y:S03]  /*dd60*/  BSSY B1, `(.L_x_6448) ;  /* 0x000000d000017945 */ /* 0x000fe60003800000 */
[----:B---3--:R4:W3:Y:S01]  /*dd70*/  SHFL.IDX PT, R8, R0, 0x2, 0x181f ;  /* 0x00581f0000087f89 */ /* 0x0088e200000e0000 */
        /* <DEDUP_REMOVED lines=8> */
[----:B------:R-:W-:-:S03]  /*de00*/  @!P3 LEA.HI.X R9, R22, R3, R48, 0x1, P1 ;  /* 0x000000031609b211 */ /* 0x000fc600008f0c30 */
[----:B------:R0:W-:Y:S04]  /*de10*/  @!P2 ST.E.128 desc[UR8][R4.64], R24 ;  /* 0x000000180400a985 */ /* 0x0001e8000c101d08 */
[----:B------:R0:W-:Y:S02]  /*de20*/  @!P3 ST.E.128 desc[UR8][R8.64], R40 ;  /* 0x000000280800b985 */ /* 0x0001e4000c101d08 */
.L_x_6449:
[----:B------:R-:W-:Y:S05]  /*de30*/  BSYNC B1 ;  /* 0x0000000000017941 */ /* 0x000fea0003800000 */
.L_x_6448:
[----:B0-----:R-:W-:Y:S01]  /*de40*/  VIADD R3, R49, 0x60 ;  /* 0x0000006031037836 */ /* 0x001fe20000000000 */
[----:B-12-4-:R-:W4:Y:S04]  /*de50*/  SHFL.IDX PT, R20, R20, 0x3, 0x181f ;  /* 0x00781f0014147f89 */ /* 0x016f2800000e0000 */
[----:B------:R-:W-:Y:S01]  /*de60*/  ISETP.GE.AND P0, PT, R3, R6, PT ;  /* 0x000000060300720c */ /* 0x000fe20003f06270 */
[----:B------:R-:W0:-:S12]  /*de70*/  SHFL.IDX PT, R0, R0, 0x3, 0x181f ;  /* 0x00781f0000007f89 */ /* 0x000e1800000e0000 */
[----:B------:R-:W-:Y:S05]  /*de80*/  @P0 BRA `(.L_x_6450) ;  /* 0x0000001c00040947 */ /* 0x000fea0003800000 */
[----:B------:R-:W-:Y:S01]  /*de90*/  ULDC UR4, c[0x0][0xac8] ;  /* 0x0002b20000047ab9 */ /* 0x000fe20000000800 */
[----:B------:R-:W-:Y:S01]  /*dea0*/  ULDC.64 UR8, c[0x0][0x208] ;  /* 0x0000820000087ab9 */ /* 0x000fe20000000a00 */
[----:B------:R-:W-:-:S13]  /*deb0*/  ISETP.GE.AND P1, PT, R17, UR4, PT ;  /* 0x0000000411007c0c */ /* 0x000fda000bf26270 */
[----:B0-----:R-:W-:-:S04]  /*dec0*/  @!P1 LEA R4, P0, R17, R0, 0x1 ;  /* 0x0000000011049211 */ /* 0x001fc800078008ff */
[----:B----4-:R-:W-:Y:S02]  /*ded0*/  @!P1 LEA.HI.X R5, R17, R20, R50, 0x1, P0 ;  /* 0x0000001411059211 */ /* 0x010fe400000f0c32 */
[----:B------:R-:W-:-:S03]  /*dee0*/  ISETP.GE.AND P0, PT, R22, UR4, PT ;  /* 0x0000000416007c0c */ /* 0x000fc6000bf06270 */
[----:B------:R0:W-:Y:S10]  /*def0*/  @!P1 ST.E.128 desc[UR8][R4.64], R28 ;  /* 0x0000001c04009985 */ /* 0x0001f4000c101d08 */
[----:B------:R-:W-:Y:S05]  /*df00*/  @P0 BRA `(.L_x_6450) ;  /* 0x0000001800e40947 */ /* 0x000fea0003800000 */
[----:B0-----:R-:W-:Y:S01]  /*df10*/  LEA R4, P0, R22, R0, 0x1 ;  /* 0x0000000016047211 */ /* 0x001fe200078008ff */
[----:B------:R-:W-:-:S03]  /*df20*/  ULDC.64 UR8, c[0x0][0x208] ;  /* 0x0000820000087ab9 */ /* 0x000fc60000000a00 */
[----:B------:R-:W-:-:S05]  /*df30*/  LEA.HI.X R5, R22, R20, R48, 0x1, P0 ;  /* 0x0000001416057211 */ /* 0x000fca00000f0c30 */
[----:B------:R0:W-:Y:S01]  /*df40*/  ST.E.128 desc[UR8][R4.64], R44 ;  /* 0x0000002c04007985 */ /* 0x0001e2000c101d08 */
[----:B------:R-:W-:Y:S05]  /*df50*/  BRA `(.L_x_6450) ;  /* 0x0000001800d07947 */ /* 0x000fea0003800000 */
.L_x_6443:
[----:B------:R0:W5:Y:S01]  /*df60*/  LDL R103, [R1+0x4] ;  /* 0x0000040001677983 */ /* 0x0001620000100800 */
[----:B------:R-:W-:Y:S01]  /*df70*/  ULDC.64 UR12, c[0x0][0xb08] ;  /* 0x0002c200000c7ab9 */ /* 0x000fe20000000a00 */
[----:B------:R-:W-:Y:S01]  /*df80*/  R2UR UR15, R222 ;  /* 0x00000000de0f72ca */ /* 0x000fe200000e0000 */
[----:B------:R-:W-:Y:S01]  /*df90*/  UIMAD UR10, UR11, UR12, URZ ;  /* 0x0000000c0b0a72a4 */ /* 0x000fe2000f8e023f */
[----:B------:R-:W1:Y:S01]  /*dfa0*/  @P1 LDC R0, c[0x0][0xbec] ;  /* 0x0002fb00ff001b82 */ /* 0x000e620000000800 */
[----:B------:R-:W-:Y:S01]  /*dfb0*/  UIMAD.WIDE.U32 UR8, UR4, UR12, URZ ;  /* 0x0000000c040872a5 */ /* 0x000fe2000f8e003f */
[----:B------:R-:W-:Y:S01]  /*dfc0*/  R2UR UR14, R221 ;  /* 0x00000000dd0e72ca */ /* 0x000fe200000e0000 */
[----:B------:R-:W-:Y:S01]  /*dfd0*/  UIMAD UR10, UR4, UR13, UR10 ;  /* 0x0000000d040a72a4 */ /* 0x000fe2000f8e020a */
[----:B------:R-:W-:Y:S01]  /*dfe0*/  IMAD.MOV.U32 R3, RZ, RZ, R15 ;  /* 0x000000ffff037224 */ /* 0x000fe200078e000f */
[----:B------:R-:W-:Y:S01]  /*dff0*/  USHF.R.S32.HI UR4, URZ, 0x1f, UR7 ;  /* 0x0000001f3f047899 */ /* 0x000fe20008011407 */
[----:B------:R-:W-:Y:S01]  /*e000*/  ISETP.GE.AND P0, PT, R25, R6, PT ;  /* 0x000000061900720c */ /* 0x000fe20003f06270 */
[----:B------:R-:W-:Y:S01]  /*e010*/  UIADD3 UR9, UR9, UR10, URZ ;  /* 0x0000000a09097290 */ /* 0x000fe2000fffe03f */
[----:B------:R-:W2:Y:S01]  /*e020*/  @P1 LDC R5, c[0x0][0xbf0] ;  /* 0x0002fc00ff051b82 */ /* 0x000ea20000000800 */
[----:B------:R-:W-:Y:S01]  /*e030*/  VIADD R18, R18, 0x34820 ;  /* 0x0003482012127836 */ /* 0x000fe20000000000 */
[----:B------:R-:W-:Y:S01]  /*e040*/  ULDC.64 UR10, c[0x0][0xb38] ;  /* 0x0002ce00000a7ab9 */ /* 0x000fe20000000a00 */
[----:B------:R-:W-:Y:S01]  /*e050*/  BSSY B1, `(.L_x_6451) ;  /* 0x0000076000017945 */ /* 0x000fe20003800000 */
[----:B------:R-:W-:Y:S01]  /*e060*/  UIMAD.WIDE.U32 UR8, UR15, UR10, UR8 ;  /* 0x0000000a0f0872a5 */ /* 0x000fe2000f8e0008 */
[----:B------:R-:W-:-:S02]  /*e070*/  SHF.R.S32.HI R24, RZ, 0x1f, R223 ;  /* 0x0000001fff187819 */ /* 0x000fc400000114df */
[----:B------:R-:W-:Y:S01]  /*e080*/  PRMT R18, RZ, 0x654, R18 ;  /* 0x00000654ff127816 */ /* 0x000fe20000000012 */
[----:B------:R-:W-:Y:S01]  /*e090*/  UIMAD UR9, UR15, UR11, UR9 ;  /* 0x0000000b0f0972a4 */ /* 0x000fe2000f8e0209 */
[----:B------:R-:W-:Y:S02]  /*e0a0*/  SHF.R.S32.HI R26, RZ, 0x1f, R224 ;  /* 0x0000001fff1a7819 */ /* 0x000fe400000114e0 */
[----:B------:R-:W-:Y:S01]  /*e0b0*/  ULDC.64 UR10, c[0x0][0xb40] ;  /* 0x0002d000000a7ab9 */ /* 0x000fe20000000a00 */
[----:B------:R0:W-:Y:S01]  /*e0c0*/  SYNCS.ARRIVE.TRANS64.RED.A1T0 RZ, [R18+URZ], RZ ;  /* 0x000000ff12ff79a7 */ /* 0x0001e2000810043f */
[----:B------:R-:W-:Y:S01]  /*e0d0*/  UIMAD UR4, UR4, UR10, URZ ;  /* 0x0000000a040472a4 */ /* 0x000fe2000f8e023f */
[----:B------:R-:W-:Y:S01]  /*e0e0*/  SHF.R.S32.HI R28, RZ, 0x1f, R225 ;  /* 0x0000001fff1c7819 */ /* 0x000fe200000114e1 */
[----:B------:R-:W-:Y:S01]  /*e0f0*/  UIMAD.WIDE.U32 UR8, UR7, UR10, UR8 ;  /* 0x0000000a070872a5 */ /* 0x000fe2000f8e0008 */
[----:B-1----:R-:W-:Y:S01]  /*e100*/  @P1 IMAD.HI.U32 R0, R15, R0, RZ ;  /* 0x000000000f001227 */ /* 0x002fe200078e00ff */
[----:B------:R-:W-:Y:S01]  /*e110*/  UIMAD UR4, UR7, UR11, UR4 ;  /* 0x0000000b070472a4 */ /* 0x000fe2000f8e0204 */
[----:B------:R-:W-:-:S02]  /*e120*/  SHF.R.S32.HI R29, RZ, 0x1f, R226 ;  /* 0x0000001fff1d7819 */ /* 0x000fc400000114e2 */
[----:B------:R-:W-:Y:S01]  /*e130*/  ULDC.64 UR10, c[0x0][0xb48] ;  /* 0x0002d200000a7ab9 */ /* 0x000fe20000000a00 */
[----:B------:R-:W-:Y:S01]  /*e140*/  UIADD3 UR9, UR9, UR4, URZ ;  /* 0x0000000409097290 */ /* 0x000fe2000fffe03f */
[----:B------:R-:W-:Y:S02]  /*e150*/  SHF.R.S32.HI R30, RZ, 0x1f, R227 ;  /* 0x0000001fff1e7819 */ /* 0x000fe400000114e3 */
[----:B--2---:R-:W-:Y:S01]  /*e160*/  @P1 SHF.R.U32.HI R3, RZ, R5, R0 ;  /* 0x00000005ff031219 */ /* 0x004fe20000011600 */
[----:B------:R-:W-:Y:S01]  /*e170*/  UIMAD.WIDE.U32 UR8, UR14, UR10, UR8 ;  /* 0x0000000a0e0872a5 */ /* 0x000fe2000f8e0008 */
[----:B------:R-:W-:Y:S02]  /*e180*/  SHF.R.S32.HI R31, RZ, 0x1f, R228 ;  /* 0x0000001fff1f7819 */ /* 0x000fe400000114e4 */
[--C-:B------:R-:W-:Y:S01]  /*e190*/  SHF.R.S32.HI R0, RZ, 0x1f, R3.reuse ;  /* 0x0000001fff007819 */ /* 0x100fe20000011403 */
[----:B------:R-:W-:Y:S01]  /*e1a0*/  IMAD.MOV R4, RZ, RZ, -R3 ;  /* 0x000000ffff047224 */ /* 0x000fe200078e0a03 */
[----:B------:R-:W-:-:S02]  /*e1b0*/  UIMAD UR4, UR14, UR11, UR9 ;  /* 0x0000000b0e0472a4 */ /* 0x000fc4000f8e0209 */
        /* <DEDUP_REMOVED lines=23> */
[----:B------:R-:W-:-:S03]  /*e330*/  ULDC.64 UR8, c[0x0][0xb00] ;  /* 0x0002c00000087ab9 */ /* 0x000fc60000000a00 */
[----:B------:R-:W-:Y:S01]  /*e340*/  IMAD.IADD R3, R5, 0x1, R3 ;  /* 0x0000000105037824 */ /* 0x000fe200078e0203 */
[----:B------:R-:W-:-:S04]  /*e350*/  LEA R0, P1, R4, UR8, 0x2 ;  /* 0x0000000804007c11 */ /* 0x000fc8000f8210ff */
[----:B------:R-:W-:Y:S01]  /*e360*/  LEA.HI.X R3, R4, UR9, R3, 0x2, P1 ;  /* 0x0000000904037c11 */ /* 0x000fe200088f1403 */
[----:B------:R0:W1:Y:S04]  /*e370*/  SHFL.IDX PT, R8, R0, RZ, 0x1c1f ;  /* 0x001c1fff00087589 */ /* 0x00006800000e0000 */
[----:B------:R0:W2:Y:S01]  /*e380*/  SHFL.IDX PT, R9, R3, RZ, 0x1c1f ;  /* 0x001c1fff03097589 */ /* 0x0000a200000e0000 */
[----:B------:R-:W-:Y:S05]  /*e390*/  @P0 BRA `(.L_x_6452) ;  /* 0x0000000400040947 */ /* 0x000fea0003800000 */
[----:B------:R-:W-:Y:S01]  /*e3a0*/  ULDC UR4, c[0x0][0xac8] ;  /* 0x0002b20000047ab9 */ /* 0x000fe20000000800 */
[----:B------:R-:W-:Y:S01]  /*e3b0*/  ULDC.64 UR8, c[0x0][0x208] ;  /* 0x0000820000087ab9 */ /* 0x000fe20000000a00 */
[----:B-----5:R-:W-:Y:S02]  /*e3c0*/  ISETP.GE.AND P3, PT, R103, UR4, PT ;  /* 0x0000000467007c0c */ /* 0x020fe4000bf66270 */
[----:B------:R-:W-:Y:S02]  /*e3d0*/  ISETP.GE.AND P2, PT, R237, UR4, PT ;  /* 0x00000004ed007c0c */ /* 0x000fe4000bf46270 */
[----:B------:R-:W-:Y:S02]  /*e3e0*/  ISETP.GE.AND P1, PT, R236, UR4, PT ;  /* 0x00000004ec007c0c */ /* 0x000fe4000bf26270 */
[----:B------:R-:W-:Y:S02]  /*e3f0*/  ISETP.GE.AND P0, PT, R235, UR4, PT ;  /* 0x00000004eb007c0c */ /* 0x000fe4000bf06270 */
[----:B------:R-:W-:-:S05]  /*e400*/  ISETP.GE.AND P4, PT, R233, UR4, PT ;  /* 0x00000004e9007c0c */ /* 0x000fca000bf86270 */
[----:B-12---:R-:W-:Y:S02]  /*e410*/  @!P3 IMAD.WIDE R4, R103, 0x4, R8 ;  /* 0x000000046704b825 */ /* 0x006fe400078e0208 */
[CC--:B------:R-:W-:Y:S02]  /*e420*/  @!P2 LEA R10, P6, R237.reuse, R8.reuse, 0x2 ;  /* 0x00000008ed0aa211 */ /* 0x0c0fe400078c10ff */
[-C--:B------:R-:W-:Y:S01]  /*e430*/  @!P1 LEA R12, P5, R236, R8.reuse, 0x2 ;  /* 0x00000008ec0c9211 */ /* 0x080fe200078a10ff */
[----:B------:R1:W-:Y:S01]  /*e440*/  @!P3 ST.E.64 desc[UR8][R4.64], R20 ;  /* 0x000000140400b985 */ /* 0x0003e2000c101b08 */
[----:B------:R-:W-:Y:S02]  /*e450*/  ISETP.GE.AND P3, PT, R234, UR4, PT ;  /* 0x00000004ea007c0c */ /* 0x000fe4000bf66270 */
        /* <DEDUP_REMOVED lines=8> */
[-C--:B-1----:R-:W-:Y:S01]  /*e4e0*/  @!P3 LEA R4, P6, R234, R8.reuse, 0x2 ;  /* 0x00000008ea04b211 */ /* 0x082fe200078c10ff */
[----:B------:R1:W-:Y:S01]  /*e4f0*/  @!P0 ST.E.64 desc[UR8][R14.64], R36 ;  /* 0x000000240e008985 */ /* 0x0003e2000c101b08 */
[----:B0-----:R-:W-:-:S02]  /*e500*/  @!P4 LEA R18, P0, R233, R8, 0x2 ;  /* 0x00000008e912c211 */ /* 0x001fc400078010ff */
[----:B------:R-:W-:Y:S02]  /*e510*/  ISETP.GE.AND P1, PT, R230, UR4, PT ;  /* 0x00000004e6007c0c */ /* 0x000fe4000bf26270 */
[-C--:B------:R-:W-:Y:S02]  /*e520*/  @!P4 LEA.HI.X R19, R233, R9.reuse, R98, 0x2, P0 ;  /* 0x00000009e913c211 */ /* 0x080fe400000f1462 */
[----:B------:R-:W-:Y:S02]  /*e530*/  @!P3 LEA.HI.X R5, R234, R9, R99, 0x2, P6 ;  /* 0x00000009ea05b211 */ /* 0x000fe400030f1463 */
[----:B------:R-:W-:Y:S02]  /*e540*/  ISETP.GE.AND P0, PT, R229, UR4, PT ;  /* 0x00000004e5007c0c */ /* 0x000fe4000bf06270 */
[----:B------:R-:W-:Y:S01]  /*e550*/  @!P5 LEA R20, P6, R232, R8, 0x2 ;  /* 0x00000008e814d211 */ /* 0x000fe200078c10ff */
[----:B------:R0:W-:Y:S01]  /*e560*/  @!P3 ST.E.64 desc[UR8][R4.64], R40 ;  /* 0x000000280400b985 */ /* 0x0001e2000c101b08 */
[----:B------:R-:W-:-:S02]  /*e570*/  ISETP.GE.AND P3, PT, R228, UR4, PT ;  /* 0x00000004e4007c0c */ /* 0x000fc4000bf66270 */
[----:B------:R-:W-:Y:S01]  /*e580*/  @!P5 LEA.HI.X R21, R232, R9, R35, 0x2, P6 ;  /* 0x00000009e815d211 */ /* 0x000fe200030f1423 */
[----:B------:R4:W-:Y:S01]  /*e590*/  @!P4 ST.E.64 desc[UR8][R18.64], R44 ;  /* 0x0000002c1200c985 */ /* 0x0009e2000c101b08 */
[----:B--2---:R-:W-:-:S03]  /*e5a0*/  @!P2 LEA R10, P4, R231, R8, 0x2 ;  /* 0x00000008e70aa211 */ /* 0x004fc600078810ff */
[----:B------:R-:W-:Y:S01]  /*e5b0*/  @!P5 ST.E.64 desc[UR8][R20.64], R48 ;  /* 0x000000301400d985 */ /* 0x000fe2000c101b08 */
[CC--:B---3--:R-:W-:Y:S02]  /*e5c0*/  @!P1 LEA R12, P5, R230.reuse, R8.reuse, 0x2 ;  /* 0x00000008e60c9211 */ /* 0x0c8fe400078a10ff */
[-C--:B------:R-:W-:Y:S02]  /*e5d0*/  @!P2 LEA.HI.X R11, R231, R9.reuse, R34, 0x2, P4 ;  /* 0x00000009e70ba211 */ /* 0x080fe400020f1422 */
[----:B-1----:R-:W-:Y:S02]  /*e5e0*/  @!P0 LEA R14, P6, R229, R8, 0x2 ;  /* 0x00000008e50e8211 */ /* 0x002fe400078c10ff */
[----:B------:R-:W-:Y:S01]  /*e5f0*/  ISETP.GE.AND P4, PT, R227, UR4, PT ;  /* 0x00000004e3007c0c */ /* 0x000fe2000bf86270 */
[----:B------:R1:W-:Y:S01]  /*e600*/  @!P2 ST.E.64 desc[UR8][R10.64], R52 ;  /* 0x000000340a00a985 */ /* 0x0003e2000c101b08 */
[-C--:B------:R-:W-:Y:S02]  /*e610*/  @!P1 LEA.HI.X R13, R230, R9.reuse, R33, 0x2, P5 ;  /* 0x00000009e60d9211 */ /* 0x080fe400028f1421 */
[----:B------:R-:W-:-:S02]  /*e620*/  @!P0 LEA.HI.X R15, R229, R9, R32, 0x2, P6 ;  /* 0x00000009e50f8211 */ /* 0x000fc400030f1420 */
[----:B------:R-:W-:Y:S01]  /*e630*/  ISETP.GE.AND P2, PT, R226, UR4, PT ;  /* 0x00000004e2007c0c */ /* 0x000fe2000bf46270 */
[----:B------:R2:W-:Y:S01]  /*e640*/  @!P1 ST.E.64 desc[UR8][R12.64], R56 ;  /* 0x000000380c009985 */ /* 0x0005e2000c101b08 */
[----:B0-----:R-:W-:Y:S02]  /*e650*/  @!P3 LEA R4, P5, R228, R8, 0x2 ;  /* 0x00000008e404b211 */ /* 0x001fe400078a10ff */
[----:B------:R-:W-:Y:S01]  /*e660*/  ISETP.GE.AND P1, PT, R225, UR4, PT ;  /* 0x00000004e1007c0c */ /* 0x000fe2000bf26270 */
[----:B------:R0:W-:Y:S01]  /*e670*/  @!P0 ST.E.64 desc[UR8][R14.64], R60 ;  /* 0x0000003c0e008985 */ /* 0x0001e2000c101b08 */
[----:B------:R-:W-:Y:S02]  /*e680*/  ISETP.GE.AND P0, PT, R224, UR4, PT ;  /* 0x00000004e0007c0c */ /* 0x000fe4000bf06270 */
[----:B------:R-:W-:Y:S02]  /*e690*/  @!P3 LEA.HI.X R5, R228, R9, R31, 0x2, P5 ;  /* 0x00000009e405b211 */ /* 0x000fe400028f141f */
[----:B------:R-:W-:-:S02]  /*e6a0*/  ISETP.GE.AND P5, PT, R223, UR4, PT ;  /* 0x00000004df007c0c */ /* 0x000fc4000bfa6270 */
[CC--:B----4-:R-:W-:Y:S01]  /*e6b0*/  @!P4 LEA R18, P6, R227.reuse, R8.reuse, 0x2 ;  /* 0x00000008e312c211 */ /* 0x0d0fe200078c10ff */
[----:B------:R3:W-:Y:S01]  /*e6c0*/  @!P3 ST.E.64 desc[UR8][R4.64], R64 ;  /* 0x000000400400b985 */ /* 0x0007e2000c101b08 */
[CC--:B-1----:R-:W-:Y:S02]  /*e6d0*/  @!P2 LEA R10, P3, R226.reuse, R8.reuse, 0x2 ;  /* 0x00000008e20aa211 */ /* 0x0c2fe400078610ff */
[-C--:B------:R-:W-:Y:S02]  /*e6e0*/  @!P4 LEA.HI.X R19, R227, R9.reuse, R30, 0x2, P6 ;  /* 0x00000009e313c211 */ /* 0x080fe400030f141e */
[-C--:B--2---:R-:W-:Y:S02]  /*e6f0*/  @!P1 LEA R12, P6, R225, R8.reuse, 0x2 ;  /* 0x00000008e10c9211 */ /* 0x084fe400078c10ff */
[----:B------:R-:W-:Y:S01]  /*e700*/  @!P2 LEA.HI.X R11, R226, R9, R29, 0x2, P3 ;  /* 0x00000009e20ba211 */ /* 0x000fe200018f141d */
[----:B------:R3:W-:Y:S01]  /*e710*/  @!P4 ST.E.64 desc[UR8][R18.64], R68 ;  /* 0x000000441200c985 */ /* 0x0007e2000c101b08 */
[----:B0-----:R-:W-:-:S02]  /*e720*/  @!P0 LEA R14, P4, R224, R8, 0x2 ;  /* 0x00000008e00e8211 */ /* 0x001fc400078810ff */
        /* <DEDUP_REMOVED lines=8> */
.L_x_6452:
[----:B------:R-:W-:Y:S05]  /*e7b0*/  BSYNC B1 ;  /* 0x0000000000017941 */ /* 0x000fea0003800000 */
.L_x_6451:
        /* <DEDUP_REMOVED lines=8> */
[----:B-----5:R-:W-:Y:S02]  /*e840*/  ISETP.GE.AND P2, PT, R103, UR4, PT ;  /* 0x0000000467007c0c */ /* 0x020fe4000bf46270 */
[----:B------:R-:W-:Y:S02]  /*e850*/  ISETP.GE.AND P4, PT, R234, UR4, PT ;  /* 0x00000004ea007c0c */ /* 0x000fe4000bf86270 */
[----:B------:R-:W-:-:S05]  /*e860*/  ISETP.GE.AND P3, PT, R235, UR4, PT ;  /* 0x00000004eb007c0c */ /* 0x000fca000bf66270 */
[CC--:B-1----:R-:W-:Y:S02]  /*e870*/  @!P1 LEA R10, P5, R237.reuse, R8.reuse, 0x2 ;  /* 0x00000008ed0a9211 */ /* 0x0c2fe400078a10ff */
[CC--:B------:R-:W-:Y:S02]  /*e880*/  @!P0 LEA R12, P6, R236.reuse, R8.reuse, 0x2 ;  /* 0x00000008ec0c8211 */ /* 0x0c0fe400078c10ff */
[-C--:B---3--:R-:W-:Y:S01]  /*e890*/  @!P1 LEA.HI.X R11, R237, R9.reuse, R102, 0x2, P5 ;  /* 0x00000009ed0b9211 */ /* 0x088fe200028f1466 */
[----:B------:R-:W-:Y:S01]  /*e8a0*/  @!P2 IMAD.WIDE R4, R103, 0x4, R8 ;  /* 0x000000046704a825 */ /* 0x000fe200078e0208 */
[----:B------:R-:W-:Y:S02]  /*e8b0*/  ISETP.GE.AND P5, PT, R233, UR4, PT ;  /* 0x00000004e9007c0c */ /* 0x000fe4000bfa6270 */
[----:B------:R-:W-:Y:S02]  /*e8c0*/  @!P0 LEA.HI.X R13, R236, R9, R101, 0x2, P6 ;  /* 0x00000009ec0d8211 */ /* 0x000fe400030f1465 */
[----:B------:R1:W-:Y:S01]  /*e8d0*/  @!P2 ST.E.64 desc[UR8][R4.64], R92 ;  /* 0x0000005c0400a985 */ /* 0x0003e2000c101b08 */
[----:B0-----:R-:W-:-:S02]  /*e8e0*/  @!P4 LEA R18, P2, R234, R8, 0x2 ;  /* 0x00000008ea12c211 */ /* 0x001fc400078410ff */
[----:B------:R-:W-:Y:S01]  /*e8f0*/  @!P3 LEA R14, P6, R235, R8, 0x2 ;  /* 0x00000008eb0eb211 */ /* 0x000fe200078c10ff */
[----:B------:R-:W-:Y:S01]  /*e900*/  @!P1 ST.E.64 desc[UR8][R10.64], R94 ;  /* 0x0000005e0a009985 */ /* 0x000fe2000c101b08 */
[----:B------:R-:W-:Y:S02]  /*e910*/  ISETP.GE.AND P1, PT, R231, UR4, PT ;  /* 0x00000004e7007c0c */ /* 0x000fe4000bf26270 */
[-C--:B------:R-:W-:Y:S01]  /*e920*/  @!P4 LEA.HI.X R19, R234, R9.reuse, R99, 0x2, P2 ;  /* 0x00000009ea13c211 */ /* 0x080fe200010f1463 */
[----:B------:R0:W-:Y:S01]  /*e930*/  @!P0 ST.E.64 desc[UR8][R12.64], R96 ;  /* 0x000000600c008985 */ /* 0x0001e2000c101b08 */
[----:B------:R-:W-:Y:S02]  /*e940*/  ISETP.GE.AND P0, PT, R232, UR4, PT ;  /* 0x00000004e8007c0c */ /* 0x000fe4000bf06270 */
[----:B------:R-:W-:Y:S02]  /*e950*/  ISETP.GE.AND P2, PT, R230, UR4, PT ;  /* 0x00000004e6007c0c */ /* 0x000fe4000bf46270 */
[----:B------:R-:W-:-:S02]  /*e960*/  @!P3 LEA.HI.X R15, R235, R9, R100, 0x2, P6 ;  /* 0x00000009eb0fb211 */ /* 0x000fc400030f1464 */
[----:B------:R-:W-:-:S03]  /*e970*/  @!P5 LEA R20, P6, R233, R8, 0x2 ;  /* 0x00000008e914d211 */ /* 0x000fc600078c10ff */
[----:B------:R2:W-:Y:S01]  /*e980*/  @!P3 ST.E.64 desc[UR8][R14.64], R38 ;  /* 0x000000260e00b985 */ /* 0x0005e2000c101b08 */
[-C--:B------:R-:W-:Y:S02]  /*e990*/  @!P5 LEA.HI.X R21, R233, R9.reuse, R98, 0x2, P6 ;  /* 0x00000009e915d211 */ /* 0x080fe400030f1462 */
[----:B------:R-:W-:Y:S01]  /*e9a0*/  ISETP.GE.AND P3, PT, R229, UR4, PT ;  /* 0x00000004e5007c0c */ /* 0x000fe2000bf66270 */
[----:B------:R3:W-:Y:S01]  /*e9b0*/  @!P4 ST.E.64 desc[UR8][R18.64], R42 ;  /* 0x0000002a1200c985 */ /* 0x0007e2000c101b08 */
[-C--:B-1----:R-:W-:Y:S02]  /*e9c0*/  @!P0 LEA R4, P4, R232, R8.reuse, 0x2 ;  /* 0x00000008e8048211 */ /* 0x082fe400078810ff */
[-C--:B0-----:R-:W-:Y:S01]  /*e9d0*/  @!P2 LEA R12, P6, R230, R8.reuse, 0x2 ;  /* 0x00000008e60ca211 */ /* 0x081fe200078c10ff */
[----:B------:R-:W-:Y:S01]  /*e9e0*/  @!P5 ST.E.64 desc[UR8][R20.64], R46 ;  /* 0x0000002e1400d985 */ /* 0x000fe2000c101b08 */
[----:B------:R-:W-:Y:S02]  /*e9f0*/  @!P1 LEA R10, P5, R231, R8, 0x2 ;  /* 0x00000008e70a9211 */ /* 0x000fe400078a10ff */
[----:B------:R-:W-:-:S02]  /*ea00*/  @!P0 LEA.HI.X R5, R232, R9, R35, 0x2, P4 ;  /* 0x00000009e8058211 */ /* 0x000fc400020f1423 */
[----:B------:R-:W-:Y:S02]  /*ea10*/  ISETP.GE.AND P4, PT, R228, UR4, PT ;  /* 0x00000004e4007c0c */ /* 0x000fe4000bf86270 */
[-C--:B------:R-:W-:Y:S01]  /*ea20*/  @!P1 LEA.HI.X R11, R231, R9.reuse, R34, 0x2, P5 ;  /* 0x00000009e70b9211 */ /* 0x080fe200028f1422 */
[----:B------:R-:W-:Y:S01]  /*ea30*/  @!P0 ST.E.64 desc[UR8][R4.64], R50 ;  /* 0x0000003204008985 */ /* 0x000fe2000c101b08 */
[----:B------:R-:W-:Y:S02]  /*ea40*/  @!P2 LEA.HI.X R13, R230, R9, R33, 0x2, P6 ;  /* 0x00000009e60da211 */ /* 0x000fe400030f1421 */
[----:B------:R-:W-:Y:S01]  /*ea50*/  ISETP.GE.AND P0, PT, R225, UR4, PT ;  /* 0x00000004e1007c0c */ /* 0x000fe2000bf06270 */
[----:B------:R0:W-:Y:S01]  /*ea60*/  @!P1 ST.E.64 desc[UR8][R10.64], R54 ;  /* 0x000000360a009985 */ /* 0x0001e2000c101b08 */
[----:B------:R-:W-:Y:S02]  /*ea70*/  ISETP.GE.AND P1, PT, R226, UR4, PT ;  /* 0x00000004e2007c0c */ /* 0x000fe4000bf26270 */
[----:B--2---:R-:W-:Y:S01]  /*ea80*/  @!P3 LEA R14, P5, R229, R8, 0x2 ;  /* 0x00000008e50eb211 */ /* 0x004fe200078a10ff */
[----:B------:R1:W-:Y:S01]  /*ea90*/  @!P2 ST.E.64 desc[UR8][R12.64], R58 ;  /* 0x0000003a0c00a985 */ /* 0x0003e2000c101b08 */
[----:B------:R-:W-:-:S02]  /*eaa0*/  ISETP.GE.AND P2, PT, R227, UR4, PT ;  /* 0x00000004e3007c0c */ /* 0x000fc4000bf46270 */
[CC--:B---3--:R-:W-:Y:S02]  /*eab0*/  @!P4 LEA R18, P6, R228.reuse, R8.reuse, 0x2 ;  /* 0x00000008e412c211 */ /* 0x0c8fe400078c10ff */
[-C--:B------:R-:W-:Y:S02]  /*eac0*/  @!P3 LEA.HI.X R15, R229, R9.reuse, R32, 0x2, P5 ;  /* 0x00000009e50fb211 */ /* 0x080fe400028f1420 */
[----:B------:R-:W-:Y:S02]  /*ead0*/  @!P4 LEA.HI.X R19, R228, R9, R31, 0x2, P6 ;  /* 0x00000009e413c211 */ /* 0x000fe400030f141f */
[----:B------:R-:W-:Y:S01]  /*eae0*/  ISETP.GE.AND P5, PT, R224, UR4, PT ;  /* 0x00000004e0007c0c */ /* 0x000fe2000bfa6270 */
[----:B------:R2:W-:Y:S01]  /*eaf0*/  @!P3 ST.E.64 desc[UR8][R14.64], R62 ;  /* 0x0000003e0e00b985 */ /* 0x0005e2000c101b08 */
[----:B0-----:R-:W-:-:S03]  /*eb00*/  @!P1 LEA R10, P6, R226, R8, 0x2 ;  /* 0x00000008e20a9211 */ /* 0x001fc600078c10ff */
[-C--:B------:R-:W-:Y:S01]  /*eb10*/  @!P2 LEA R4, P3, R227, R8.reuse, 0x2 ;  /* 0x00000008e304a211 */ /* 0x080fe200078610ff */
[----:B------:R2:W-:Y:S01]  /*eb20*/  @!P4 ST.E.64 desc[UR8][R18.64], R66 ;  /* 0x000000421200c985 */ /* 0x0005e2000c101b08 */
[-C--:B-1----:R-:W-:Y:S02]  /*eb30*/  @!P0 LEA R12, P4, R225, R8.reuse, 0x2 ;  /* 0x00000008e10c8211 */ /* 0x082fe400078810ff */
[-C--:B------:R-:W-:Y:S02]  /*eb40*/  @!P2 LEA.HI.X R5, R227, R9.reuse, R30, 0x2, P3 ;  /* 0x00000009e305a211 */ /* 0x080fe400018f141e */
[-C--:B------:R-:W-:Y:S02]  /*eb50*/  @!P1 LEA.HI.X R11, R226, R9.reuse, R29, 0x2, P6 ;  /* 0x00000009e20b9211 */ /* 0x080fe400030f141d */
[----:B------:R-:W-:Y:S01]  /*eb60*/  @!P0 LEA.HI.X R13, R225, R9, R28, 0x2, P4 ;  /* 0x00000009e10d8211 */ /* 0x000fe200020f141c */
[----:B------:R2:W-:Y:S01]  /*eb70*/  @!P2 ST.E.64 desc[UR8][R4.64], R70 ;  /* 0x000000460400a985 */ /* 0x0005e2000c101b08 */
[----:B------:R-:W-:-:S03]  /*eb80*/  @!P5 LEA R20, P3, R224, R8, 0x2 ;  /* 0x00000008e014d211 */ /* 0x000fc600078610ff */
[----:B------:R2:W-:Y:S01]  /*eb90*/  @!P1 ST.E.64 desc[UR8][R10.64], R74 ;  /* 0x0000004a0a009985 */ /* 0x0005e2000c101b08 */
[----:B------:R-:W-:-:S03]  /*eba0*/  @!P5 LEA.HI.X R21, R224, R9, R26, 0x2, P3 ;  /* 0x00000009e015d211 */ /* 0x000fc600018f141a */
[----:B------:R2:W-:Y:S01]  /*ebb0*/  @!P0 ST.E.64 desc[UR8][R12.64], R78 ;  /* 0x0000004e0c008985 */ /* 0x0005e2000c101b08 */
[----:B------:R-:W-:-:S03]  /*ebc0*/  ISETP.GE.AND P0, PT, R223, UR4, PT ;  /* 0x00000004df007c0c */ /* 0x000fc6000bf06270 */
[----:B------:R2:W-:Y:S10]  /*ebd0*/  @!P5 ST.E.64 desc[UR8][R20.64], R82 ;  /* 0x000000521400d985 */ /* 0x0005f4000c101b08 */
[----:B------:R-:W-:Y:S05]  /*ebe0*/  @P0 BRA `(.L_x_6450) ;  /* 0x0000000c00ac0947 */ /* 0x000fea0003800000 */
[----:B--2---:R-:W-:Y:S01]  /*ebf0*/  LEA R4, P0, R223, R8, 0x2 ;  /* 0x00000008df047211 */ /* 0x004fe200078010ff */
[----:B------:R-:W-:-:S03]  /*ec00*/  ULDC.64 UR8, c[0x0][0x208] ;  /* 0x0000820000087ab9 */ /* 0x000fc60000000a00 */
[----:B------:R-:W-:-:S05]  /*ec10*/  LEA.HI.X R5, R223, R9, R24, 0x2, P0 ;  /* 0x00000009df057211 */ /* 0x000fca00000f1418 */
[----:B------:R0:W-:Y:S01]  /*ec20*/  ST.E.64 desc[UR8][R4.64], R86 ;  /* 0x0000005604007985 */ /* 0x0001e2000c101b08 */
[----:B------:R-:W-:Y:S05]  /*ec30*/  BRA `(.L_x_6450) ;  /* 0x0000000c00987947 */ /* 0x000fea0003800000 */
.L_x_6441:
        /* <DEDUP_REMOVED lines=41> */
.L_x_6453:
[----:B------:R-:W-:Y:S01]  /*eed0*/  R2UR UR7, R11 ;  /* 0x000000000b0772ca */ /* 0x000fe200000e0000 */
[----:B------:R-:W-:Y:S01]  /*eee0*/  BSSY B1, `(.L_x_6454) ;  /* 0x0000040000017945 */ /* 0x000fe20003800000 */
[----:B------:R-:W-:-:S11]  /*eef0*/  R2UR UR8, R10 ;  /* 0x000000000a0872ca */ /* 0x000fd600000e0000 */
[----:B------:R-:W-:Y:S02]  /*ef00*/  USEL UR7, UR7, URZ, !UP0 ;  /* 0x0000003f07077287 */ /* 0x000fe4000c000000 */
[----:B------:R-:W-:Y:S01]  /*ef10*/  USEL UR20, UR8, URZ, !UP0 ;  /* 0x0000003f08147287 */ /* 0x000fe2000c000000 */
[----:B------:R-:W-:Y:S11]  /*ef20*/  @P0 BRA `(.L_x_6455) ;  /* 0x0000000000ec0947 */ /* 0x000ff60003800000 */
[----:B------:R-:W2:Y:S01]  /*ef30*/  LDL R3, [R1] ;  /* 0x0000000001037983 */ /* 0x000ea20000100800 */
[----:B------:R-:W0:Y:S02]  /*ef40*/  LDC R11, c[0x0][0xbe8] ;  /* 0x0002fa00ff0b7b82 */ /* 0x000e240000000800 */
[----:B0----5:R-:W-:Y:S01]  /*ef50*/  IMAD R4, R0, R11, RZ ;  /* 0x0000000b00047224 */ /* 0x021fe200078e02ff */
[----:B--2---:R-:W-:-:S13]  /*ef60*/  R2UR UR8, R3 ;  /* 0x00000000030872ca */ /* 0x004fda00000e0000 */
[----:B------:R-:W-:-:S04]  /*ef70*/  IMAD.U32 R3, RZ, RZ, UR8 ;  /* 0x00000008ff037e24 */ /* 0x000fc8000f8e00ff */
[----:B------:R-:W-:-:S04]  /*ef80*/  IMAD R3, R3, 0x80, R6 ;  /* 0x0000008003037824 */ /* 0x000fc800078e0206 */
[----:B------:R-:W-:-:S05]  /*ef90*/  VIADD R6, R3, 0xffffff80 ;  /* 0xffffff8003067836 */ /* 0x000fca0000000000 */
[----:B------:R-:W-:-:S13]  /*efa0*/  ISETP.GE.AND P0, PT, R6, R4, PT ;  /* 0x000000040600720c */ /* 0x000fda0003f06270 */
[----:B------:R-:W-:Y:S05]  /*efb0*/  @P0 BRA `(.L_x_6455) ;  /* 0x0000000000c80947 */ /* 0x000fea0003800000 */
[----:B------:R-:W-:Y:S01]  /*efc0*/  ISETP.NE.AND P0, PT, R11, 0x1, PT ;  /* 0x000000010b00780c */ /* 0x000fe20003f05270 */
[----:B------:R-:W-:Y:S01]  /*efd0*/  UMOV UR17, 0x9b8 ;  /* 0x000009b800117882 */ /* 0x000fe20000000000 */
[----:B------:R-:W-:Y:S01]  /*efe0*/  R2UR UR9, R220 ;  /* 0x00000000dc0972ca */ /* 0x000fe200000e0000 */
[----:B------:R-:W-:Y:S01]  /*eff0*/  ULDC.64 UR24, c[0x0][0x208] ;  /* 0x0000820000187ab9 */ /* 0x000fe20000000a00 */
[----:B------:R-:W-:Y:S02]  /*f000*/  R2UR UR8, R221 ;  /* 0x00000000dd0872ca */ /* 0x000fe400000e0000 */
        /* <DEDUP_REMOVED lines=12> */
[----:B------:R-:W-:Y:S02]  /*f0d0*/  UIMAD.WIDE.U32 UR22, UR12, UR16, URZ ;  /* 0x000000100c1672a5 */ /* 0x000fe4000f8e003f */
[----:B------:R-:W-:Y:S01]  /*f0e0*/  UIMAD UR18, UR9, UR18, URZ ;  /* 0x00000012091272a4 */ /* 0x000fe2000f8e023f */
[----:B------:R-:W-:Y:S01]  /*f0f0*/  IMAD.MOV.U32 R3, RZ, RZ, R6 ;  /* 0x000000ffff037224 */ /* 0x000fe200078e0006 */
[----:B------:R-:W-:-:S02]  /*f100*/  UIMAD UR12, UR13, UR16, URZ ;  /* 0x000000100d0c72a4 */ /* 0x000fc4000f8e023f */
[----:B------:R-:W-:Y:S01]  /*f110*/  UIMAD.WIDE.U32 UR8, UR10, UR7, URZ ;  /* 0x000000070a0872a5 */ /* 0x000fe2000f8e003f */
[----:B-1----:R-:W-:Y:S01]  /*f120*/  @P0 SHF.R.U32.HI R3, RZ, R5, R4 ;  /* 0x00000005ff030219 */ /* 0x002fe20000011604 */
[----:B------:R-:W-:Y:S01]  /*f130*/  UIMAD UR11, UR10, UR20, UR11 ;  /* 0x000000140a0b72a4 */ /* 0x000fe2000f8e020b */
[----:B------:R-:W-:Y:S01]  /*f140*/  IMAD.U32 R4, RZ, RZ, UR22 ;  /* 0x00000016ff047e24 */ /* 0x000fe2000f8e00ff */
[----:B------:R-:W-:Y:S02]  /*f150*/  UIADD3 UR12, UR23, UR12, URZ ;  /* 0x0000000c170c7290 */ /* 0x000fe4000fffe03f */
[----:B------:R-:W-:Y:S01]  /*f160*/  IMAD.U32 R5, RZ, RZ, UR23 ;  /* 0x00000017ff057e24 */ /* 0x000fe2000f8e00ff */
[----:B------:R-:W-:Y:S01]  /*f170*/  UIADD3 UR18, UR15, UR18, URZ ;  /* 0x000000120f127290 */ /* 0x000fe2000fffe03f */
[--C-:B------:R-:W-:Y:S01]  /*f180*/  IMAD.MOV R9, RZ, RZ, -R3.reuse ;  /* 0x000000ffff097224 */ /* 0x100fe200078e0a03 */
[----:B------:R-:W-:Y:S01]  /*f190*/  UIADD3 UR14, UP1, UP2, UR8, UR14, UR4 ;  /* 0x0000000e080e7290 */ /* 0x000fe2000fa3e004 */
[----:B------:R-:W-:Y:S01]  /*f1a0*/  SHF.R.S32.HI R5, RZ, 0x1f, R3 ;  /* 0x0000001fff057819 */ /* 0x000fe20000011403 */
[----:B------:R-:W-:Y:S01]  /*f1b0*/  UIADD3 UR10, UR9, UR11, URZ ;  /* 0x0000000b090a7290 */ /* 0x000fe2000fffe03f */
[----:B------:R-:W-:-:S02]  /*f1c0*/  IMAD R9, R11, R9, R6 ;  /* 0x000000090b097224 */ /* 0x000fc400078e0206 */
[----:B------:R-:W-:Y:S01]  /*f1d0*/  IMAD.U32 R8, RZ, RZ, UR12 ;  /* 0x0000000cff087e24 */ /* 0x000fe2000f8e00ff */
[----:B------:R-:W-:Y:S01]  /*f1e0*/  UIADD3.X UR10, UR10, UR18, UR19, UP1, UP2 ;  /* 0x000000120a0a7290 */ /* 0x000fe20008fe4413 */
[----:B------:R-:W-:Y:S01]  /*f1f0*/  IADD3 R4, P0, P1, R3, UR14, R4 ;  /* 0x0000000e03047c10 */ /* 0x000fe2000f91e004 */
[----:B------:R-:W-:Y:S01]  /*f200*/  ULDC.64 UR8, c[0x0][UR17+0x210] ;  /* 0x0000840011087abb */ /* 0x000fe20008000a00 */
[----:B------:R-:W-:Y:S01]  /*f210*/  SHF.R.S32.HI R3, RZ, 0x1f, R9 ;  /* 0x0000001fff037819 */ /* 0x000fe20000011409 */
        /* <DEDUP_REMOVED lines=12> */
.L_x_6455:
[----:B------:R-:W-:Y:S05]  /*f2e0*/  BSYNC B1 ;  /* 0x0000000000017941 */ /* 0x000fea0003800000 */
.L_x_6454:
[----:B------:R-:W-:-:S13]  /*f2f0*/  R2UR UR8, R220 ;  /* 0x00000000dc0872ca */ /* 0x000fda00000e0000 */
[----:B------:R-:W-:-:S06]  /*f300*/  UISETP.GT.AND UP0, UPT, UR8, 0x1, UPT ;  /* 0x000000010800788c */ /* 0x000fcc000bf04270 */
[----:B------:R-:W-:-:S13]  /*f310*/  PLOP3.LUT P0, PT, PT, PT, UP0, 0x80, 0x0 ;  /* 0x000000000000781c */ /* 0x000fda0003f0f008 */
[----:B------:R-:W-:Y:S05]  /*f320*/  @P0 BRA `(.L_x_6450) ;  /* 0x0000000400dc0947 */ /* 0x000fea0003800000 */
[----:B0-----:R-:W2:Y:S01]  /*f330*/  LDL.LU R3, [R1] ;  /* 0x0000000001037983 */ /* 0x001ea20000300800 */
[----:B------:R-:W0:Y:S01]  /*f340*/  LDC R13, c[0x0][0xbe8] ;  /* 0x0002fa00ff0d7b82 */ /* 0x000e220000000800 */
[----:B------:R-:W-:Y:S01]  /*f350*/  ULDC.64 UR12, c[0x0][0xaa0] ;  /* 0x0002a800000c7ab9 */ /* 0x000fe20000000a00 */
[----:B------:R-:W-:Y:S01]  /*f360*/  SHF.R.S32.HI R10, RZ, 0x1f, R12 ;  /* 0x0000001fff0a7819 */ /* 0x000fe2000001140c */
[----:B------:R-:W-:Y:S01]  /*f370*/  UIMAD UR10, UR19, UR12, URZ ;  /* 0x0000000c130a72a4 */ /* 0x000fe2000f8e023f */
[----:B------:R-:W-:Y:S01]  /*f380*/  R2UR UR15, R222 ;  /* 0x00000000de0f72ca */ /* 0x000fe200000e0000 */
[----:B------:R-:W-:Y:S01]  /*f390*/  UIMAD.WIDE.U32 UR8, UR4, UR12, URZ ;  /* 0x0000000c040872a5 */ /* 0x000fe2000f8e003f */
[----:B------:R-:W-:Y:S01]  /*f3a0*/  LEA.HI R10, R10, R12, RZ, 0x3 ;  /* 0x0000000c0a0a7211 */ /* 0x000fe200078f18ff */
[----:B------:R-:W-:Y:S01]  /*f3b0*/  UIMAD UR10, UR4, UR13, UR10 ;  /* 0x0000000d040a72a4 */ /* 0x000fe2000f8e020a */
[----:B------:R-:W-:Y:S01]  /*f3c0*/  BSSY B1, `(.L_x_6456) ;  /* 0x0000040000017945 */ /* 0x000fe20003800000 */
[----:B------:R-:W-:-:S02]  /*f3d0*/  SHF.R.S32.HI R12, RZ, 0x1f, R22 ;  /* 0x0000001fff0c7819 */ /* 0x000fc40000011416 */
[----:B------:R-:W-:Y:S01]  /*f3e0*/  SHF.R.S32.HI R10, RZ, 0x3, R10 ;  /* 0x00000003ff0a7819 */ /* 0x000fe2000001140a */
[----:B------:R-:W-:Y:S01]  /*f3f0*/  UIADD3 UR9, UR9, UR10, URZ ;  /* 0x0000000a09097290 */ /* 0x000fe2000fffe03f */
[----:B------:R-:W-:Y:S02]  /*f400*/  SHF.R.S32.HI R14, RZ, 0x1f, R17 ;  /* 0x0000001fff0e7819 */ /* 0x000fe40000011411 */
[----:B------:R-:W-:Y:S02]  /*f410*/  ULDC.64 UR10, c[0x0][0xae8] ;  /* 0x0002ba00000a7ab9 */ /* 0x000fe40000000a00 */
[----:B------:R-:W-:-:S04]  /*f420*/  UIMAD.WIDE.U32 UR8, UR15, UR10, UR8 ;  /* 0x0000000a0f0872a5 */ /* 0x000fc8000f8e0008 */
[----:B------:R-:W-:Y:S01]  /*f430*/  UIMAD UR9, UR15, UR11, UR9 ;  /* 0x0000000b0f0972a4 */ /* 0x000fe2000f8e0209 */
[----:B0-----:R-:W-:Y:S02]  /*f440*/  ISETP.NE.AND P0, PT, R13, 0x1, PT ;  /* 0x000000010d00780c */ /* 0x001fe40003f05270 */
[----:B------:R-:W-:Y:S02]  /*f450*/  ULDC.64 UR10, c[0x0][0xaf0] ;  /* 0x0002bc00000a7ab9 */ /* 0x000fe40000000a00 */
[----:B------:R-:W-:Y:S02]  /*f460*/  UIMAD UR4, UR20, UR10, URZ ;  /* 0x0000000a140472a4 */ /* 0x000fe4000f8e023f */
[----:B------:R-:W-:Y:S02]  /*f470*/  UIMAD.WIDE.U32 UR8, UR7, UR10, UR8 ;  /* 0x0000000a070872a5 */ /* 0x000fe4000f8e0008 */
[----:B------:R-:W-:-:S03]  /*f480*/  UIMAD UR4, UR7, UR11, UR4 ;  /* 0x0000000b070472a4 */ /* 0x000fc6000f8e0204 */
[----:B------:R-:W-:Y:S01]  /*f490*/  ULDC.64 UR10, c[0x0][0xae0] ;  /* 0x0002b800000a7ab9 */ /* 0x000fe20000000a00 */
[----:B------:R-:W-:Y:S01]  /*f4a0*/  UIADD3 UR4, UR9, UR4, URZ ;  /* 0x0000000409047290 */ /* 0x000fe2000fffe03f */
[----:B------:R-:W0:Y:S08]  /*f4b0*/  @P0 LDC R5, c[0x0][0xbec] ;  /* 0x0002fb00ff050b82 */ /* 0x000e300000000800 */
[----:B------:R-:W1:Y:S01]  /*f4c0*/  @P0 LDC R9, c[0x0][0xbf0] ;  /* 0x0002fc00ff090b82 */ /* 0x000e620000000800 */
[----:B--2---:R-:W-:Y:S01]  /*f4d0*/  R2UR UR14, R3 ;  /* 0x00000000030e72ca */ /* 0x004fe200000e0000 */
[----:B------:R-:W-:-:S12]  /*f4e0*/  IMAD R3, R23, 0x20, R10 ;  /* 0x0000002017037824 */ /* 0x000fd800078e020a */
[----:B------:R-:W-:-:S04]  /*f4f0*/  IMAD.U32 R8, RZ, RZ, UR14 ;  /* 0x0000000eff087e24 */ /* 0x000fc8000f8e00ff */
[----:B------:R-:W-:-:S04]  /*f500*/  IMAD R8, R8, 0x80, R3 ;  /* 0x0000008008087824 */ /* 0x000fc800078e0203 */
[----:B0-----:R-:W-:-:S04]  /*f510*/  @P0 IMAD.HI.U32 R4, R8, R5, RZ ;  /* 0x0000000508040227 */ /* 0x001fc800078e00ff */
[----:B------:R-:W-:Y:S01]  /*f520*/  IMAD.MOV.U32 R3, RZ, RZ, R8 ;  /* 0x000000ffff037224 */ /* 0x000fe200078e0008 */
[----:B-1----:R-:W-:Y:S01]  /*f530*/  @P0 SHF.R.U32.HI R3, RZ, R9, R4 ;  /* 0x00000009ff030219 */ /* 0x002fe20000011604 */
[----:B------:R-:W-:Y:S02]  /*f540*/  IMAD.U32 R5, RZ, RZ, UR9 ;  /* 0x00000009ff057e24 */ /* 0x000fe4000f8e00ff */
[----:B------:R-:W-:Y:S01]  /*f550*/  IMAD.U32 R5, RZ, RZ, UR4 ;  /* 0x00000004ff057e24 */ /* 0x000fe2000f8e00ff */
        /* <DEDUP_REMOVED lines=11> */
[----:B------:R-:W-:Y:S02]  /*f610*/  IMAD R6, R3, UR8, RZ ;  /* 0x0000000803067c24 */ /* 0x000fe4000f8e02ff */
[----:B------:R-:W-:Y:S02]  /*f620*/  IMAD R8, R8, 0x80, R10 ;  /* 0x0000008008087824 */ /* 0x000fe400078e020a */
[----:B-----5:R-:W-:Y:S02]  /*f630*/  IMAD R13, R0, R13, RZ ;  /* 0x0000000d000d7224 */ /* 0x020fe400078e02ff */
[----:B------:R-:W-:-:S02]  /*f640*/  IMAD R3, R9, UR9, R6 ;  /* 0x0000000909037c24 */ /* 0x000fc4000f8e0206 */
[----:B------:R-:W-:Y:S01]  /*f650*/  IMAD.WIDE.U32 R4, R9, UR8, R4 ;  /* 0x0000000809047c25 */ /* 0x000fe2000f8e0004 */
[C---:B------:R-:W-:Y:S01]  /*f660*/  ISETP.GE.AND P2, PT, R8.reuse, R13, PT ;  /* 0x0000000d0800720c */ /* 0x040fe20003f46270 */
[----:B------:R-:W-:Y:S02]  /*f670*/  ULDC.64 UR8, c[0x0][0xa80] ;  /* 0x0002a00000087ab9 */ /* 0x000fe40000000a00 */
[----:B------:R-:W-:Y:S01]  /*f680*/  VIADD R0, R8, 0x20 ;  /* 0x0000002008007836 */ /* 0x000fe20000000000 */
[----:B------:R-:W-:Y:S01]  /*f690*/  LEA R6, P3, R4, UR8, 0x1 ;  /* 0x0000000804067c11 */ /* 0x000fe2000f8608ff */
[----:B------:R-:W-:-:S03]  /*f6a0*/  IMAD.IADD R3, R5, 0x1, R3 ;  /* 0x0000000105037824 */ /* 0x000fc600078e0203 */
[-C--:B------:R-:W-:Y:S01]  /*f6b0*/  ISETP.GE.AND P1, PT, R0, R13.reuse, PT ;  /* 0x0000000d0000720c */ /* 0x080fe20003f26270 */
[----:B------:R-:W-:Y:S01]  /*f6c0*/  VIADD R0, R8, 0x40 ;  /* 0x0000004008007836 */ /* 0x000fe20000000000 */
[----:B------:R-:W-:Y:S02]  /*f6d0*/  LEA.HI.X R3, R4, UR9, R3, 0x1, P3 ;  /* 0x0000000904037c11 */ /* 0x000fe400098f0c03 */
[----:B------:R0:W1:Y:S02]  /*f6e0*/  SHFL.IDX PT, R4, R6, RZ, 0x181f ;  /* 0x00181fff06047589 */ /* 0x00006400000e0000 */
[----:B------:R-:W-:Y:S02]  /*f6f0*/  ISETP.GE.AND P0, PT, R0, R13, PT ;  /* 0x0000000d0000720c */ /* 0x000fe40003f06270 */
[----:B------:R0:W2:Y:S01]  /*f700*/  SHFL.IDX PT, R0, R3, RZ, 0x181f ;  /* 0x00181fff03007589 */ /* 0x0000a200000e0000 */
[----:B------:R-:W-:Y:S10]  /*f710*/  @P2 BRA `(.L_x_6457) ;  /* 0x0000000000282947 */ /* 0x000ff40003800000 */
[----:B------:R-:W-:Y:S01]  /*f720*/  ULDC UR4, c[0x0][0xac8] ;  /* 0x0002b20000047ab9 */ /* 0x000fe20000000800 */
[----:B------:R-:W-:Y:S01]  /*f730*/  ULDC.64 UR8, c[0x0][0x208] ;  /* 0x0000820000087ab9 */ /* 0x000fe20000000a00 */
[----:B------:R-:W-:Y:S02]  /*f740*/  ISETP.GE.AND P4, PT, R17, UR4, PT ;  /* 0x0000000411007c0c */ /* 0x000fe4000bf86270 */
[----:B------:R-:W-:-:S11]  /*f750*/  ISETP.GE.AND P5, PT, R22, UR4, PT ;  /* 0x0000000416007c0c */ /* 0x000fd6000bfa6270 */
[CC--:B-1----:R-:W-:Y:S02]  /*f760*/  @!P4 LEA R10, P2, R17.reuse, R4.reuse, 0x1 ;  /* 0x00000004110ac211 */ /* 0x0c2fe400078408ff */
[C---:B------:R-:W-:Y:S02]  /*f770*/  @!P5 LEA R4, P3, R22.reuse, R4, 0x1 ;  /* 0x000000041604d211 */ /* 0x040fe400078608ff */
[-C--:B--2---:R-:W-:Y:S02]  /*f780*/  @!P4 LEA.HI.X R11, R17, R0.reuse, R14, 0x1, P2 ;  /* 0x00000000110bc211 */ /* 0x084fe400010f0c0e */
[----:B------:R-:W-:-:S03]  /*f790*/  @!P5 LEA.HI.X R5, R22, R0, R12, 0x1, P3 ;  /* 0x000000001605d211 */ /* 0x000fc600018f0c0c */
[----:B------:R3:W-:Y:S04]  /*f7a0*/  @!P4 ST.E.128 desc[UR8][R10.64], RZ ;  /* 0x000000ff0a00c985 */ /* 0x0007e8000c101d08 */
[----:B------:R3:W-:Y:S02]  /*f7b0*/  @!P5 ST.E.128 desc[UR8][R4.64], RZ ;  /* 0x000000ff0400d985 */ /* 0x0007e4000c101d08 */
.L_x_6457:
[----:B------:R-:W-:Y:S05]  /*f7c0*/  BSYNC B1 ;  /* 0x0000000000017941 */ /* 0x000fea0003800000 */
.L_x_6456:
[----:B--2---:R2:W4:Y:S01]  /*f7d0*/  SHFL.IDX PT, R0, R3, 0x1, 0x181f ;  /* 0x00381f0003007f89 */ /* 0x00452200000e0000 */
[----:B------:R-:W-:Y:S03]  /*f7e0*/  BSSY B1, `(.L_x_6458) ;  /* 0x000000d000017945 */ /* 0x000fe60003800000 */
[----:B-1-3--:R2:W1:Y:S01]  /*f7f0*/  SHFL.IDX PT, R4, R6, 0x1, 0x181f ;  /* 0x00381f0006047f89 */ /* 0x00a46200000e0000 */
[----:B------:R-:W-:Y:S05]  /*f800*/  @P1 BRA `(.L_x_6459) ;  /* 0x0000000000281947 */ /* 0x000fea0003800000 */
[----:B------:R-:W-:Y:S01]  /*f810*/  ULDC UR4, c[0x0][0xac8] ;  /* 0x0002b20000047ab9 */ /* 0x000fe20000000800 */
[----:B------:R-:W-:Y:S01]  /*f820*/  ULDC.64 UR8, c[0x0][0x208] ;  /* 0x0000820000087ab9 */ /* 0x000fe20000000a00 */
[----:B------:R-:W-:Y:S02]  /*f830*/  ISETP.GE.AND P3, PT, R17, UR4, PT ;  /* 0x0000000411007c0c */ /* 0x000fe4000bf66270 */
[----:B------:R-:W-:-:S11]  /*f840*/  ISETP.GE.AND P4, PT, R22, UR4, PT ;  /* 0x0000000416007c0c */ /* 0x000fd6000bf86270 */
[CC--:B-1----:R-:W-:Y:S02]  /*f850*/  @!P3 LEA R10, P1, R17.reuse, R4.reuse, 0x1 ;  /* 0x00000004110ab211 */ /* 0x0c2fe400078208ff */
[C---:B------:R-:W-:Y:S02]  /*f860*/  @!P4 LEA R4, P2, R22.reuse, R4, 0x1 ;  /* 0x000000041604c211 */ /* 0x040fe400078408ff */
[-C--:B----4-:R-:W-:Y:S02]  /*f870*/  @!P3 LEA.HI.X R11, R17, R0.reuse, R14, 0x1, P1 ;  /* 0x00000000110bb211 */ /* 0x090fe400008f0c0e */
[----:B------:R-:W-:-:S03]  /*f880*/  @!P4 LEA.HI.X R5, R22, R0, R12, 0x1, P2 ;  /* 0x000000001605c211 */ /* 0x000fc600010f0c0c */
[----:B------:R3:W-:Y:S04]  /*f890*/  @!P3 ST.E.128 desc[UR8][R10.64], RZ ;  /* 0x000000ff0a00b985 */ /* 0x0007e8000c101d08 */
[----:B------:R3:W-:Y:S02]  /*f8a0*/  @!P4 ST.E.128 desc[UR8][R4.64], RZ ;  /* 0x000000ff0400c985 */ /* 0x0007e4000c101d08 */
.L_x_6459:
[----:B------:R-:W-:Y:S05]  /*f8b0*/  BSYNC B1 ;  /* 0x0000000000017941 */ /* 0x000fea0003800000 */
.L_x_6458:
[----:B----4-:R4:W0:Y:S01]  /*f8c0*/  SHFL.IDX PT, R0, R3, 0x2, 0x181f ;  /* 0x00581f0003007f89 */ /* 0x01082200000e0000 */
        /* <DEDUP_REMOVED lines=9> */
[-C--:B0-----:R-:W-:Y:S02]  /*f960*/  @!P2 LEA.HI.X R11, R17, R0.reuse, R14, 0x1, P0 ;  /* 0x00000000110ba211 */ /* 0x081fe400000f0c0e */
[----:B------:R-:W-:-:S03]  /*f970*/  @!P3 LEA.HI.X R5, R22, R0, R12, 0x1, P1 ;  /* 0x000000001605b211 */ /* 0x000fc600008f0c0c */
[----:B------:R3:W-:Y:S04]  /*f980*/  @!P2 ST.E.128 desc[UR8][R10.64], RZ ;  /* 0x000000ff0a00a985 */ /* 0x0007e8000c101d08 */
[----:B------:R3:W-:Y:S02]  /*f990*/  @!P3 ST.E.128 desc[UR8][R4.64], RZ ;  /* 0x000000ff0400b985 */ /* 0x0007e4000c101d08 */
.L_x_6461:
[----:B------:R-:W-:Y:S05]  /*f9a0*/  BSYNC B1 ;  /* 0x0000000000017941 */ /* 0x000fea0003800000 */
.L_x_6460:
        /* <DEDUP_REMOVED lines=8> */
[----:B------:R-:W-:-:S11]  /*fa30*/  ISETP.GE.AND P3, PT, R22, UR4, PT ;  /* 0x0000000416007c0c */ /* 0x000fd6000bf66270 */
[CC--:B---3--:R-:W-:Y:S02]  /*fa40*/  @!P2 LEA R8, P0, R17.reuse, R4.reuse, 0x1 ;  /* 0x000000041108a211 */ /* 0x0c8fe400078008ff */
[C---:B------:R-:W-:Y:S02]  /*fa50*/  @!P3 LEA R4, P1, R22.reuse, R4, 0x1 ;  /* 0x000000041604b211 */ /* 0x040fe400078208ff */
[-C--:B--2---:R-:W-:Y:S02]  /*fa60*/  @!P2 LEA.HI.X R9, R17, R3.reuse, R14, 0x1, P0 ;  /* 0x000000031109a211 */ /* 0x084fe400000f0c0e */
[----:B------:R-:W-:-:S03]  /*fa70*/  @!P3 LEA.HI.X R5, R22, R3, R12, 0x1, P1 ;  /* 0x000000031605b211 */ /* 0x000fc600008f0c0c */
[----:B------:R1:W-:Y:S04]  /*fa80*/  @!P2 ST.E.128 desc[UR8][R8.64], RZ ;  /* 0x000000ff0800a985 */ /* 0x0003e8000c101d08 */
[----:B------:R1:W-:Y:S02]  /*fa90*/  @!P3 ST.E.128 desc[UR8][R4.64], RZ ;  /* 0x000000ff0400b985 */ /* 0x0003e4000c101d08 */
.L_x_6450:
[----:B------:R-:W-:Y:S05]  /*faa0*/  BSYNC B0 ;  /* 0x0000000000007941 */ /* 0x000fea0003800000 */
.L_x_6440:
[----:B------:R-:W-:Y:S02]  /*fab0*/  ULDC UR4, c[0x0][0xc3c] ;  /* 0x00030f0000047ab9 */ /* 0x000fe40000000800 */
[----:B------:R-:W-:-:S13]  /*fac0*/  ISETP.GE.AND P0, PT, R7, UR4, PT ;  /* 0x0000000407007c0c */ /* 0x000fda000bf06270 */
[----:B------:R-:W-:Y:S05]  /*fad0*/  @!P0 BRA `(.L_x_6462) ;  /* 0xffffff14006c8947 */ /* 0x000fea000383ffff */
[----:B------:R-:W-:Y:S05]  /*fae0*/  EXIT ;  /* 0x000000000000794d */ /* 0x000fea0003800000 */
.L_x_6414:
        /* <DEDUP_REMOVED lines=20> */
.L_x_6463:
        /* <DEDUP_REMOVED lines=45> */
.L_x_6467:
        /* <DEDUP_REMOVED lines=39> */
.L_x_6465:
        /* <DEDUP_REMOVED lines=20> */
.L_x_6468:
        /* <DEDUP_REMOVED lines=54> */
.L_x_6466:
[----:B------:R-:W-:Y:S01]  /*10610*/  IMAD.U32 R2, RZ, RZ, UR6 ;  /* 0x00000006ff027e24 */ /* 0x000fe2000f8e00ff */
[----:B------:R0:W-:Y:S04]  /*10620*/  STL [R1+0x4], RZ ;  /* 0x000004ff01007387 */ /* 0x0001e80000100800 */
[----:B------:R0:W-:Y:S04]  /*10630*/  STL [R1+0x8], RZ ;  /* 0x000008ff01007387 */ /* 0x0001e80000100800 */
[----:B------:R0:W-:Y:S02]  /*10640*/  STL [R1], R2 ;  /* 0x0000000201007387 */ /* 0x0001e40000100800 */
.L_x_6469:
        /* <DEDUP_REMOVED lines=10> */
.L_x_6464:
        /* <DEDUP_REMOVED lines=23> */
[----:B------:R-:W-:Y:S02]  /*10860*/  SHF.R.U32.HI R4, RZ, 0x3, R4 ;  /* 0x00000003ff047819 */ /* 0x000fe40000011604 */
[----:B------:R-:W-:Y:S02]  /*10870*/  LOP3.LUT R0, R0, 0x40, RZ, 0xfc, !PT ;  /* 0x0000004000007812 */ /* 0x000fe400078efcff */
[----:B------:R-:W-:Y:S01]  /*10880*/  LOP3.LUT R3, R3, 0x200, R2, 0xf8, !PT ;  /* 0x0000020003037812 */ /* 0x000fe200078ef802 */
[----:B------:R-:W-:-:S04]  /*10890*/  IMAD.SHL.U32 R2, R5, 0x10, RZ ;  /* 0x0000001005027824 */ /* 0x000fc800078e00ff */
[----:B------:R-:W-:Y:S01]  /*108a0*/  IMAD R3, R3, 0x2, R18 ;  /* 0x0000000203037824 */ /* 0x000fe200078e0212 */
[----:B------:R-:W-:Y:S01]  /*108b0*/  LOP3.LUT R4, R4, 0x70, R2, 0xf8, !PT ;  /* 0x0000007004047812 */ /* 0x000fe200078ef802 */
[----:B------:R-:W-:-:S03]  /*108c0*/  IMAD.MOV.U32 R2, RZ, RZ, 0x1 ;  /* 0x00000001ff027424 */ /* 0x000fc600078e00ff */
[----:B------:R0:W-:Y:S04]  /*108d0*/  STL [R1+0x28], R3 ;  /* 0x0000280301007387 */ /* 0x0001e80000100800 */
[----:B------:R0:W-:Y:S04]  /*108e0*/  STL [R1+0x14], R2 ;  /* 0x0000140201007387 */ /* 0x0001e80000100800 */
[----:B------:R0:W-:Y:S02]  /*108f0*/  STL [R1+0x48], RZ ;  /* 0x000048ff01007387 */ /* 0x0001e40000100800 */
.L_x_6569:
[----:B--2---:R-:W2:Y:S01]  /*10900*/  LDL R0, [R1+0xc] ;  /* 0x00000c0001007983 */ /* 0x004ea20000100800 */
[----:B0-----:R-:W2:Y:S01]  /*10910*/  LDC.64 R2, c[0x0][0xc88] ;  /* 0x00032200ff027b82 */ /* 0x001ea20000000a00 */
        /* <DEDUP_REMOVED lines=57> */
.L_x_6471:
        /* <DEDUP_REMOVED lines=19> */
.L_x_6472:
[----:B------:R-:W-:Y:S05]  /*10de0*/  @!P0 BRA `(.L_x_6473) ;  /* 0x0000000000108947 */ /* 0x000fea0003800000 */
[----:B------:R-:W-:Y:S02]  /*10df0*/  ULDC.64 UR4, c[0x0][0x208] ;  /* 0x0000820000047ab9 */ /* 0x000fe40000000a00 */
[----:B------:R-:W2:Y:S04]  /*10e00*/  LDG.E R6, desc[UR4][R4.64] ;  /* 0x0000000404067981 */ /* 0x000ea8000c1e1900 */
[----:B------:R-:W2:Y:S02]  /*10e10*/  LDG.E R4, desc[UR4][R4.64+0x4] ;  /* 0x0000040404047981 */ /* 0x000ea4000c1e1900 */
[----:B--2---:R-:W-:-:S07]  /*10e20*/  IMAD.IADD R6, R4, 0x1, -R6 ;  /* 0x0000000104067824 */ /* 0x004fce00078e0a06 */
.L_x_6473:
        /* <DEDUP_REMOVED lines=45> */
.L_x_6475:
[----:B------:R-:W-:Y:S05]  /*11100*/  BSYNC B0 ;  /* 0x0000000000007941 */ /* 0x000fea0003800000 */
.L_x_6474:
        /* <DEDUP_REMOVED lines=14> */
[----:B------:R-:W5:Y:S01]  /*111f0*/  LDC.64 R2, c[0x0][0xc60] ;  /* 0x00031800ff027b82 */ /* 0x000f620000000a00 */
[----:B------:R-:W4:Y:S01]  /*11200*/  FLO.U32 R0, UR4 ;  /* 0x0000000400007d00 */ /* 0x000f2200080e0000 */
[----:B------:R-:W-:Y:S01]  /*11210*/  ULDC.64 UR6, c[0x0][0x208] ;  /* 0x0000820000067ab9 */ /* 0x000fe20000000a00 */
[----:B----4-:R-:W-:-:S06]  /*11220*/  ISETP.EQ.U32.AND P0, PT, R0, R5, PT ;  /* 0x000000050000720c */ /* 0x010fcc0003f02070 */
[----:B------:R-:W5:Y:S07]  /*11230*/  POPC R5, UR4 ;  /* 0x0000000400057d09 */ /* 0x000f6e0008000000 */
        /* <DEDUP_REMOVED lines=8> */
.L_x_6477:
        /* <DEDUP_REMOVED lines=20> */
.L_x_6480:
[----:B------:R-:W-:Y:S05]  /*11400*/  BSYNC B6 ;  /* 0x0000000000067941 */ /* 0x000fea0003800000 */
.L_x_6479:
        /* <DEDUP_REMOVED lines=20> */
.L_x_6483:
        /* <DEDUP_REMOVED lines=16> */
.L_x_6482:
[----:B------:R-:W-:Y:S05]  /*11650*/  BSYNC B6 ;  /* 0x0000000000067941 */ /* 0x000fea0003800000 */
.L_x_6481:
        /* <DEDUP_REMOVED lines=25> */
.L_x_6585:
[----:B--2---:R-:W2:Y:S01]  /*117f0*/  LDL.LU R4, [R1+0x1c] ;  /* 0x00001c0001047983 */ /* 0x004ea20000300800 */
[----:B------:R-:W-:Y:S02]  /*11800*/  PLOP3.LUT P1, PT, PT, PT, PT, 0x8, 0x0 ;  /* 0x000000000000781c */ /* 0x000fe40003f2e170 */
[----:B---3--:R-:W-:Y:S01]  /*11810*/  ISETP.NE.AND P0, PT, R14, RZ, PT ;  /* 0x000000ff0e00720c */ /* 0x008fe20003f05270 */
        /* <DEDUP_REMOVED lines=8> */
.L_x_6588:
        /* <DEDUP_REMOVED lines=8> */
[----:B---3--:R-:W-:Y:S01]  /*11920*/  IMAD.MOV.U32 R0, RZ, RZ, R9 ;  /* 0x000000ffff007224 */ /* 0x008fe200078e0009 */
        /* <DEDUP_REMOVED lines=16> */
.L_x_6487:
[----:B--2---:R-:W2:Y:S01]  /*11a30*/  LDL R2, [R1+0x14] ;  /* 0x0000140001027983 */ /* 0x004ea20000100800 */
[----:B---3--:R-:W-:Y:S01]  /*11a40*/  IMAD R0, R19, 0x8, R18 ;  /* 0x0000000813007824 */ /* 0x008fe200078e0212 */
[----:B--2---:R-:W-:-:S04]  /*11a50*/  SHF.L.U32 R2, R2, 0x1f, RZ ;  /* 0x0000001f02027819 */ /* 0x004fc800000006ff */
[----:B------:R-:W2:Y:S02]  /*11a60*/  SYNCS.PHASECHK.TRANS64.TRYWAIT P0, [R0+URZ+0x34840], R2 ;  /* 0x03484002000075a7 */ /* 0x000ea4000800017f */
[----:B--2---:R-:W-:Y:S05]  /*11a70*/  @!P0 BRA `(.L_x_6488) ;  /* 0x0000004800288947 */ /* 0x004fea0003800000 */
.L_x_6589:
        /* <DEDUP_REMOVED lines=11> */
.L_x_6489:
[----:B------:R-:W3:Y:S04]  /*11b30*/  LDL R4, [R1+0x8] ;  /* 0x0000080001047983 */ /* 0x000ee80000100800 */
[----:B------:R-:W4:Y:S04]  /*11b40*/  LDL R3, [R1+0x18] ;  /* 0x0000180001037983 */ /* 0x000f280000100800 */
[----:B--2---:R-:W2:Y:S01]  /*11b50*/  LDL.LU R2, [R1+0x1c] ;  /* 0x00001c0001027983 */ /* 0x004ea20000300800 */
[----:B------:R-:W-:Y:S01]  /*11b60*/  R2UR UR9, R0 ;  /* 0x00000000000972ca */ /* 0x000fe200000e0000 */
[----:B------:R-:W-:Y:S01]  /*11b70*/  IMAD R0, R19, 0xb000, R18 ;  /* 0x0000b00013007824 */ /* 0x000fe200078e0212 */
[----:B------:R-:W-:Y:S01]  /*11b80*/  PLOP3.LUT P0, PT, PT, PT, PT, 0x80, 0x0 ;  /* 0x000000000000781c */ /* 0x000fe20003f0f070 */
[----:B------:R-:W-:Y:S01]  /*11b90*/  UIADD3 UR4, UP0, UR36, 0x370, URZ ;  /* 0x0000037024047890 */ /* 0x000fe2000ff1e03f */
[----:B------:R-:W-:Y:S01]  /*11ba0*/  R2UR UR12, R16 ;  /* 0x00000000100c72ca */ /* 0x000fe200000e0000 */
[----:B------:R-:W-:Y:S01]  /*11bb0*/  UMOV UR10, URZ ;  /* 0x0000003f000a7c82 */ /* 0x000fe20008000000 */
[----:B------:R-:W-:Y:S01]  /*11bc0*/  R2UR UR6, R0 ;  /* 0x00000000000672ca */ /* 0x000fe200000e0000 */
[----:B------:R-:W-:Y:S01]  /*11bd0*/  UMOV UR7, 0x14f00000 ;  /* 0x14f0000000077882 */ /* 0x000fe20000000000 */
[----:B-----5:R-:W-:Y:S01]  /*11be0*/  R2UR UR13, R17 ;  /* 0x00000000110d72ca */ /* 0x020fe200000e0000 */
[----:B------:R-:W-:-:S04]  /*11bf0*/  UMOV UR15, 0x40 ;  /* 0x00000040000f7882 */ /* 0x000fc80000000000 */
[----:B------:R-:W-:-:S06]  /*11c00*/  UIADD3 UR9, UR9, 0x34830, URZ ;  /* 0x0003483009097890 */ /* 0x000fcc000fffe03f */
[----:B------:R-:W-:Y:S02]  /*11c10*/  UIADD3 UR8, UR6, 0x1e400, URZ ;  /* 0x0001e40006087890 */ /* 0x000fe4000fffe03f */
[----:B------:R-:W-:-:S03]  /*11c20*/  UIADD3 UR14, UR6, 0x23c00, URZ ;  /* 0x00023c00060e7890 */ /* 0x000fc6000fffe03f */
        /* <DEDUP_REMOVED lines=9> */
[----:B---3--:R-:W-:Y:S01]  /*11cc0*/  UMOV UR8, UR14 ;  /* 0x0000000e00087c82 */ /* 0x008fe20008000000 */
[----:B------:R-:W-:Y:S02]  /*11cd0*/  UMOV UR10, UR15 ;  /* 0x0000000f000a7c82 */ /* 0x000fe40008000000 */
[----:B------:R2:W-:Y:S02]  /*11ce0*/  UTMALDG.4D [UR8], [UR4], desc[UR6] ;  /* 0x00000608040075b4 */ /* 0x0005e40008019000 */
[----:B--2---:R-:W-:Y:S01]  /*11cf0*/  NOP ;  /* 0x0000000000007918 */ /* 0x004fe20000000000 */
.L_x_6485:
[----:B------:R-:W2:Y:S04]  /*11d00*/  LDL.LU R3, [R1+0x34] ;  /* 0x0000340001037983 */ /* 0x000ea80000300800 */
[----:B------:R-:W4:Y:S04]  /*11d10*/  LDL.LU R5, [R1+0x2c] ;  /* 0x00002c0001057983 */ /* 0x000f280000300800 */
        /* <DEDUP_REMOVED lines=11> */
[----:B----4-:R-:W-:-:S03]  /*11dd0*/  SEL R5, R5, RZ, !P0 ;  /* 0x000000ff05057207 */ /* 0x010fc60004000000 */
        /* <DEDUP_REMOVED lines=26> */
.L_x_6491:
[----:B------:R-:W-:Y:S05]  /*11f80*/  BSYNC B6 ;  /* 0x0000000000067941 */ /* 0x000fea0003800000 */
.L_x_6490:
[----:B--2---:R-:W2:Y:S01]  /*11f90*/  LDL.LU R0, [R1+0x3c] ;  /* 0x00003c0001007983 */ /* 0x004ea20000300800 */
[----:B------:R-:W3:Y:S01]  /*11fa0*/  LDC R8, c[0x0][0x448] ;  /* 0x00011200ff087b82 */ /* 0x000ee20000000800 */
[----:B------:R-:W-:Y:S01]  /*11fb0*/  ULDC.64 UR4, c[0x0][0x2d8] ;  /* 0x0000b60000047ab9 */ /* 0x000fe20000000a00 */
[----:B------:R-:W-:Y:S01]  /*11fc0*/  ULDC.64 UR6, c[0x0][0x280] ;  /* 0x0000a00000067ab9 */ /* 0x000fe20000000a00 */
[----:B------:R-:W4:Y:S04]  /*11fd0*/  LDL.LU R4, [R1+0x34] ;  /* 0x0000340001047983 */ /* 0x000f280000300800 */
[----:B------:R-:W4:Y:S04]  /*11fe0*/  LDL.LU.64 R2, [R1+0x50] ;  /* 0x0000500001027983 */ /* 0x000f280000300a00 */
[----:B------:R-:W2:Y:S04]  /*11ff0*/  LDL.LU R6, [R1+0x2c] ;  /* 0x00002c0001067983 */ /* 0x000ea80000300800 */
[----:B------:R-:W2:Y:S01]  /*12000*/  LDL.LU R5, [R1+0x4] ;  /* 0x0000040001057983 */ /* 0x000ea20000300800 */
[----:B---3--:R-:W-:Y:S01]  /*12010*/  ISETP.NE.AND P0, PT, R8, 0x1, PT ;  /* 0x000000010800780c */ /* 0x008fe20003f05270 */
[----:B------:R-:W3:-:S12]  /*12020*/  S2R R9, SR_TID.X ;  /* 0x0000000000097919 */ /* 0x000ed80000002100 */
[----:B------:R-:W0:Y:S01]  /*12030*/  @P0 LDC R7, c[0x0][0x450] ;  /* 0x00011400ff070b82 */ /* 0x000e220000000800 */
[----:B---3--:R-:W-:-:S05]  /*12040*/  IMAD.SHL.U32 R9, R9, 0x8, RZ ;  /* 0x0000000809097824 */ /* 0x008fca00078e00ff */
[----:B------:R-:W-:-:S04]  /*12050*/  LOP3.LUT R9, R9, 0x38, RZ, 0xc0, !PT ;  /* 0x0000003809097812 */ /* 0x000fc800078ec0ff */
[----:B------:R-:W-:Y:S01]  /*12060*/  LOP3.LUT R9, R9, 0x40, RZ, 0xfc, !PT ;  /* 0x0000004009097812 */ /* 0x000fe200078efcff */
[----:B----4-:R-:W-:Y:S02]  /*12070*/  IMAD.MOV.U32 R3, RZ, RZ, R4 ;  /* 0x000000ffff037224 */ /* 0x010fe400078e0004 */
[----:B------:R-:W3:Y:S01]  /*12080*/  S2R R4, SR_TID.X ;  /* 0x0000000000047919 */ /* 0x000ee20000002100 */
[----:B------:R-:W-:-:S04]  /*12090*/  IMAD.WIDE.U32 R2, R16, UR4, R2 ;  /* 0x0000000410027c25 */ /* 0x000fc8000f8e0002 */
[----:B------:R-:W-:Y:S01]  /*120a0*/  IMAD R3, R16, UR5, R3 ;  /* 0x0000000510037c24 */ /* 0x000fe2000f8e0203 */
[----:B------:R-:W-:Y:S02]  /*120b0*/  ULDC.64 UR4, c[0x0][0x2e0] ;  /* 0x0000b80000047ab9 */ /* 0x000fe40000000a00 */
[----:B--2---:R-:W-:Y:S02]  /*120c0*/  IMAD R0, R0, UR4, RZ ;  /* 0x0000000400007c24 */ /* 0x004fe4000f8e02ff */
[----:B------:R-:W-:-:S04]  /*120d0*/  IMAD.WIDE.U32 R2, R6, UR4, R2 ;  /* 0x0000000406027c25 */ /* 0x000fc8000f8e0002 */
[----:B------:R-:W-:Y:S01]  /*120e0*/  IMAD R0, R6, UR5, R0 ;  /* 0x0000000506007c24 */ /* 0x000fe2000f8e0200 */
[----:B------:R-:W-:Y:S01]  /*120f0*/  ULDC.64 UR4, c[0x0][0x2d0] ;  /* 0x0000b40000047ab9 */ /* 0x000fe20000000a00 */
[C---:B---3--:R-:W-:Y:S01]  /*12100*/  LOP3.LUT R6, R4.reuse, 0x7f, RZ, 0xc0, !PT ;  /* 0x0000007f04067812 */ /* 0x048fe200078ec0ff */
[----:B------:R-:W-:-:S03]  /*12110*/  IMAD.SHL.U32 R4, R4, 0x10, RZ ;  /* 0x0000001004047824 */ /* 0x000fc600078e00ff */
[----:B------:R-:W-:-:S04]  /*12120*/  SHF.R.U32.HI R6, RZ, 0x3, R6 ;  /* 0x00000003ff067819 */ /* 0x000fc80000011606 */
[----:B------:R-:W-:Y:S02]  /*12130*/  LOP3.LUT R4, R6, 0x70, R4, 0xf8, !PT ;  /* 0x0000007006047812 */ /* 0x000fe400078ef804 */
[----:B------:R-:W2:Y:S01]  /*12140*/  @P0 LDC R6, c[0x0][0x44c] ;  /* 0x00011300ff060b82 */ /* 0x000ea20000000800 */
[----:B------:R-:W-:Y:S02]  /*12150*/  IMAD.SHL.U32 R5, R5, 0x80, RZ ;  /* 0x0000008005057824 */ /* 0x000fe400078e00ff */
[----:B------:R-:W-:-:S03]  /*12160*/  IMAD.IADD R3, R3, 0x1, R0 ;  /* 0x0000000103037824 */ /* 0x000fc600078e0200 */
[----:B------:R-:W-:-:S05]  /*12170*/  LOP3.LUT R0, R4, R5, RZ, 0xfc, !PT ;  /* 0x0000000504007212 */ /* 0x000fca00078efcff */
[----:B------:R-:W-:Y:S02]  /*12180*/  IMAD.MOV.U32 R4, RZ, RZ, R0 ;  /* 0x000000ffff047224 */ /* 0x000fe400078e0000 */
[----:B--2---:R-:W-:-:S05]  /*12190*/  @P0 IMAD.HI.U32 R6, R0, R6, RZ ;  /* 0x0000000600060227 */ /* 0x004fca00078e00ff */
        /* <DEDUP_REMOVED lines=18> */
[----:B------:R-:W-:-:S05]  /*122c0*/  IMAD.IADD R0, R3, 0x1, R0 ;  /* 0x0000000103007824 */ /* 0x000fca00078e0200 */
[----:B------:R-:W-:Y:S01]  /*122d0*/  LEA.HI.X R3, R2, UR7, R0, 0x1, P2 ;  /* 0x0000000702037c11 */ /* 0x000fe200090f0c00 */
[----:B-1----:R-:W-:-:S05]  /*122e0*/  IMAD.SHL.U32 R10, R7, 0x8, RZ ;  /* 0x00000008070a7824 */ /* 0x002fca00078e00ff */
[----:B------:R-:W-:-:S04]  /*122f0*/  LOP3.LUT R10, R10, 0x38, RZ, 0xc0, !PT ;  /* 0x000000380a0a7812 */ /* 0x000fc800078ec0ff */
[----:B------:R-:W-:Y:S01]  /*12300*/  ISETP.GE.AND P0, PT, R10, UR4, PT ;  /* 0x000000040a007c0c */ /* 0x000fe2000bf06270 */
[----:B------:R-:W-:-:S03]  /*12310*/  UMOV UR4, 0xffffffff ;  /* 0xffffffff00047882 */ /* 0x000fc60000000000 */
[----:B0-----:R-:W-:Y:S09]  /*12320*/  BRA.DIV UR4, `(.L_x_6492) ;  /* 0x0000004204107947 */ /* 0x001ff2000b800000 */
[----:B------:R-:W0:Y:S02]  /*12330*/  S2R R6, SR_TID.X ;  /* 0x0000000000067919 */ /* 0x000e240000002100 */
[----:B0-----:R-:W-:-:S04]  /*12340*/  LOP3.LUT R6, R6, 0x7f, RZ, 0xc0, !PT ;  /* 0x0000007f06067812 */ /* 0x001fc800078ec0ff */
[----:B------:R-:W-:Y:S02]  /*12350*/  SHF.R.U32.HI R7, RZ, 0x3, R6 ;  /* 0x00000003ff077819 */ /* 0x000fe40000011606 */
[----:B------:R-:W2:Y:S01]  /*12360*/  LDL.LU R6, [R1+0x44] ;  /* 0x0000440001067983 */ /* 0x000ea20000300800 */
[----:B------:R-:W-:Y:S02]  /*12370*/  ULDC.64 UR4, c[0x0][0x208] ;  /* 0x0000820000047ab9 */ /* 0x000fe40000000a00 */
[----:B------:R-:W-:Y:S02]  /*12380*/  IMAD.IADD R0, R7, 0x1, R5 ;  /* 0x0000000107007824 */ /* 0x000fe400078e0205 */
[----:B------:R-:W0:Y:S02]  /*12390*/  SHFL.IDX PT, R7, R4, RZ, 0x181f ;  /* 0x00181fff04077589 */ /* 0x000e2400000e0000 */
[----:B------:R-:W-:Y:S02]  /*123a0*/  VIADD R5, R0, 0x10 ;  /* 0x0000001000057836 */ /* 0x000fe40000000000 */
[----:B--2---:R-:W-:-:S02]  /*123b0*/  IMAD R2, R6, R8, RZ ;  /* 0x0000000806027224 */ /* 0x004fc400078e02ff */
[----:B------:R-:W1:Y:S03]  /*123c0*/  SHFL.IDX PT, R6, R3, RZ, 0x181f ;  /* 0x00181fff03067589 */ /* 0x000e6600000e0000 */
[-C--:B------:R-:W-:Y:S01]  /*123d0*/  ISETP.GE.AND P4, PT, R0, R2.reuse, PT ;  /* 0x000000020000720c */ /* 0x080fe20003f86270 */
[----:B------:R-:W-:Y:S01]  /*123e0*/  SHFL.IDX PT, R8, R3, 0x1, 0x181f ;  /* 0x00381f0003087f89 */ /* 0x000fe200000e0000 */
[----:B------:R-:W-:-:S03]  /*123f0*/  ISETP.GE.AND P2, PT, R5, R2, PT ;  /* 0x000000020500720c */ /* 0x000fc60003f46270 */
[----:B------:R-:W2:Y:S08]  /*12400*/  SHFL.IDX PT, R5, R4, 0x1, 0x181f ;  /* 0x00381f0004057f89 */ /* 0x000eb000000e0000 */
[----:B0-----:R-:W-:-:S05]  /*12410*/  @!P4 LEA R7, P3, R10, R7, 0x1 ;  /* 0x000000070a07c211 */ /* 0x001fca00078608ff */
[----:B-1----:R-:W-:-:S05]  /*12420*/  @!P4 IMAD.X R6, RZ, RZ, R6, P3 ;  /* 0x000000ffff06c224 */ /* 0x002fca00018e0606 */
[----:B------:R-:W-:-:S04]  /*12430*/  @!P4 LOP3.LUT R7, R7, R6, RZ, 0x3c, !PT ;  /* 0x000000060707c212 */ /* 0x000fc800078e3cff */
[----:B------:R-:W-:-:S04]  /*12440*/  @!P4 LOP3.LUT R6, R7, R6, RZ, 0x3c, !PT ;  /* 0x000000060706c212 */ /* 0x000fc800078e3cff */
[----:B------:R-:W-:-:S05]  /*12450*/  @!P4 LOP3.LUT R7, R7, R6, RZ, 0x3c, !PT ;  /* 0x000000060707c212 */ /* 0x000fca00078e3cff */
[----:B-----5:R-:W-:Y:S04]  /*12460*/  @!P4 LDGSTS.E.BYPASS.LTC128B.128 [R9+0x16400], desc[UR4][R6.64], !P0 ;  /* 0x164000000609cfae */ /* 0x020fe8000c101d44 */
[----:B------:R2:W-:Y:S02]  /*12470*/  @!P4 LDGSTS.E.BYPASS.LTC128B.128 [R9+0x1a400], desc[UR4][R6.64+0x80], !P1 ;  /* 0x1a4000800609cfae */ /* 0x0005e4000c901d44 */
[----:B--2---:R-:W-:Y:S01]  /*12480*/  @!P2 LEA R7, P3, R10, R5, 0x1 ;  /* 0x000000050a07a211 */ /* 0x004fe200078608ff */
[----:B------:R-:W-:-:S04]  /*12490*/  VIADD R5, R0, 0x20 ;  /* 0x0000002000057836 */ /* 0x000fc80000000000 */
[----:B------:R-:W-:-:S05]  /*124a0*/  @!P2 IMAD.X R6, RZ, RZ, R8, P3 ;  /* 0x000000ffff06a224 */ /* 0x000fca00018e0608 */
[----:B------:R-:W-:-:S04]  /*124b0*/  @!P2 LOP3.LUT R7, R7, R6, RZ, 0x3c, !PT ;  /* 0x000000060707a212 */ /* 0x000fc800078e3cff */
[----:B------:R-:W-:-:S04]  /*124c0*/  @!P2 LOP3.LUT R6, R7, R6, RZ, 0x3c, !PT ;  /* 0x000000060706a212 */ /* 0x000fc800078e3cff */
[----:B------:R-:W-:-:S05]  /*124d0*/  @!P2 LOP3.LUT R7, R7, R6, RZ, 0x3c, !PT ;  /* 0x000000060707a212 */ /* 0x000fca00078e3cff */
        /* <DEDUP_REMOVED lines=52> */
[----:B------:R0:W2:Y:S02]  /*12820*/  SHFL.IDX PT, R3, R4, 0x7, 0x181f ;  /* 0x00f81f0004037f89 */ /* 0x0000a400000e0000 */
.L_x_6606:
        /* <DEDUP_REMOVED lines=11> */
[----:B------:R3:W-:Y:S02]  /*128e0*/  LDGSTS.E.BYPASS.LTC128B.128 [R9+0x1dc00], desc[UR4][R2.64+0x80], !P1 ;  /* 0x1dc0008002097fae */ /* 0x0007e4000c901d44 */
.L_x_6494:
[----:B------:R-:W-:Y:S05]  /*128f0*/  BSYNC B0 ;  /* 0x0000000000007941 */ /* 0x000fea0003800000 */
.L_x_6493:
[----:B------:R-:W-:Y:S01]  /*12900*/  NOP ;  /* 0x0000000000007918 */ /* 0x000fe20000000000 */
[----:B------:R-:W-:Y:S01]  /*12910*/  PLOP3.LUT P0, PT, PT, PT, PT, 0x80, 0x0 ;  /* 0x000000000000781c */ /* 0x000fe20003f0f070 */
[----:B0-----:R-:W-:-:S12]  /*12920*/  VIADD R6, R18, 0x34800 ;  /* 0x0003480012067836 */ /* 0x001fd80000000000 */
.L_x_6495:
        /* <DEDUP_REMOVED lines=18> */
.L_x_6607:
[----:B------:R-:W-:Y:S05]  /*12a50*/  BSYNC B0 ;  /* 0x0000000000007941 */ /* 0x000fea0003800000 */
.L_x_6496:
        /* <DEDUP_REMOVED lines=55> */
.L_x_6504:
[----:B------:R-:W-:Y:S01]  /*12dd0*/  IMAD R3, R8, 0x8, R18 ;  /* 0x0000000808037824 */ /* 0x000fe200078e0212 */
[----:B------:R-:W-:Y:S01]  /*12de0*/  SHF.L.U32 R2, R11, 0x1f, RZ ;  /* 0x0000001f0b027819 */ /* 0x000fe200000006ff */
[----:B------:R-:W-:Y:S03]  /*12df0*/  BSSY B3, `(.L_x_6505) ;  /* 0x0000003000037945 */ /* 0x000fe60003800000 */
[----:B------:R-:W1:Y:S02]  /*12e00*/  SYNCS.PHASECHK.TRANS64.TRYWAIT P0, [R3+URZ+0x34840], R2 ;  /* 0x03484002030075a7 */ /* 0x000e64000800017f */
[----:B-1----:R-:W-:Y:S05]  /*12e10*/  @!P0 BRA `(.L_x_6506) ;  /* 0x00000040003c8947 */ /* 0x002fea0003800000 */
.L_x_6608:
[----:B------:R-:W-:Y:S05]  /*12e20*/  BSYNC B3 ;  /* 0x0000000000037941 */ /* 0x000fea0003800000 */
.L_x_6505:
        /* <DEDUP_REMOVED lines=12> */
.L_x_6508:
[----:B------:R-:W-:Y:S05]  /*12ef0*/  BSYNC B3 ;  /* 0x0000000000037941 */ /* 0x000fea0003800000 */
.L_x_6507:
        /* <DEDUP_REMOVED lines=12> */
.L_x_6509:
        /* <DEDUP_REMOVED lines=16> */
.L_x_6510:
        /* <DEDUP_REMOVED lines=16> */
.L_x_6609:
[----:B------:R-:W-:Y:S05]  /*131c0*/  BSYNC B3 ;  /* 0x0000000000037941 */ /* 0x000fea0003800000 */
.L_x_6511:
        /* <DEDUP_REMOVED lines=12> */
.L_x_6514:
[----:B------:R-:W-:Y:S05]  /*13290*/  BSYNC B3 ;  /* 0x0000000000037941 */ /* 0x000fea0003800000 */
.L_x_6513:
[----:B------:R-:W2:Y:S04]  /*132a0*/  LDL R5, [R1+0x18] ;  /* 0x0000180001057983 */ /* 0x000ea80000100800 */
[----:B0-----:R-:W2:Y:S01]  /*132b0*/  LDL.LU R2, [R1+0x8] ;  /* 0x0000080001027983 */ /* 0x001ea20000300800 */
[----:B------:R-:W-:Y:S01]  /*132c0*/  R2UR UR10, R14 ;  /* 0x000000000e0a72ca */ /* 0x000fe200000e0000 */
[C-C-:B------:R-:W-:Y:S01]  /*132d0*/  IMAD R3, R19.reuse, 0x8, R18.reuse ;  /* 0x0000000813037824 */ /* 0x140fe200078e0212 */
        /* <DEDUP_REMOVED lines=9> */
.L_x_6515:
        /* <DEDUP_REMOVED lines=15> */
.L_x_6516:
        /* <DEDUP_REMOVED lines=12> */
.L_x_6503:
[----:B------:R-:W-:Y:S05]  /*13520*/  BSYNC B1 ;  /* 0x0000000000017941 */ /* 0x000fea0003800000 */
.L_x_6502:
[----:B0-----:R-:W2:Y:S01]  /*13530*/  LDL.LU R0, [R1+0x30] ;  /* 0x0000300001007983 */ /* 0x001ea20000300800 */
[----:B------:R-:W-:-:S03]  /*13540*/  IMAD.MOV.U32 R19, RZ, RZ, R8 ;  /* 0x000000ffff137224 */ /* 0x000fc600078e0008 */
[----:B------:R0:W-:Y:S02]  /*13550*/  STL [R1+0x14], R11 ;  /* 0x0000140b01007387 */ /* 0x0001e40000100800 */
[----:B0-2---:R-:W-:-:S07]  /*13560*/  VIADD R0, R0, 0xfffffffd ;  /* 0xfffffffd00007836 */ /* 0x005fce0000000000 */
.L_x_6501:
[----:B------:R-:W-:Y:S05]  /*13570*/  BSYNC B2 ;  /* 0x0000000000027941 */ /* 0x000fea0003800000 */
.L_x_6500:
[----:B------:R-:W-:Y:S01]  /*13580*/  VIADD R10, R10, 0xfffffffe ;  /* 0xfffffffe0a0a7836 */ /* 0x000fe20000000000 */
[----:B------:R-:W-:-:S04]  /*13590*/  LOP3.LUT R7, RZ, R7, RZ, 0x33, !PT ;  /* 0x00000007ff077212 */ /* 0x000fc800078e33ff */
[----:B------:R-:W-:-:S13]  /*135a0*/  ISETP.NE.AND P0, PT, R10, R7, PT ;  /* 0x000000070a00720c */ /* 0x000fda0003f05270 */
[----:B------:R-:W-:Y:S05]  /*135b0*/  @!P0 BRA `(.L_x_6499) ;  /* 0x0000001000d48947 */ /* 0x000fea0003800000 */
[----:B------:R-:W-:-:S07]  /*135c0*/  IMAD.MOV.U32 R9, RZ, RZ, R17 ;  /* 0x000000ffff097224 */ /* 0x000fce00078e0011 */
.L_x_6547:
        /* <DEDUP_REMOVED lines=36> */
.L_x_6519:
[----:B------:R-:W-:Y:S01]  /*13810*/  IMAD R3, R4, 0x8, R18 ;  /* 0x0000000804037824 */ /* 0x000fe200078e0212 */
[----:B------:R-:W-:Y:S01]  /*13820*/  SHF.L.U32 R2, R5, 0x1f, RZ ;  /* 0x0000001f05027819 */ /* 0x000fe200000006ff */
[----:B------:R-:W-:Y:S03]  /*13830*/  BSSY B2, `(.L_x_6520) ;  /* 0x0000003000027945 */ /* 0x000fe60003800000 */
[----:B------:R-:W1:Y:S02]  /*13840*/  SYNCS.PHASECHK.TRANS64.TRYWAIT P0, [R3+URZ+0x34840], R2 ;  /* 0x03484002030075a7 */ /* 0x000e64000800017f */
[----:B-1----:R-:W-:Y:S05]  /*13850*/  @!P0 BRA `(.L_x_6521) ;  /* 0x0000003400d48947 */ /* 0x002fea0003800000 */
.L_x_6610:
[----:B------:R-:W-:Y:S05]  /*13860*/  BSYNC B2 ;  /* 0x0000000000027941 */ /* 0x000fea0003800000 */
.L_x_6520:
        /* <DEDUP_REMOVED lines=12> */
.L_x_6523:
[----:B------:R-:W-:Y:S05]  /*13930*/  BSYNC B2 ;  /* 0x0000000000027941 */ /* 0x000fea0003800000 */
.L_x_6522:
[----:B------:R-:W2:Y:S01]  /*13940*/  LDL R8, [R1+0x18] ;  /* 0x0000180001087983 */ /* 0x000ea20000100800 */
[----:B------:R-:W-:Y:S01]  /*13950*/  IMAD.MOV.U32 R12, RZ, RZ, RZ ;  /* 0x000000ffff0c7224 */ /* 0x000fe200078e00ff */
[----:B------:R-:W-:Y:S01]  /*13960*/  UIADD3 UR4, UP0, UR36, 0x370, URZ ;  /* 0x0000037024047890 */ /* 0x000fe2000ff1e03f */
[----:B-1----:R-:W-:Y:S01]  /*13970*/  IMAD R2, R4, 0xb000, R18 ;  /* 0x0000b00004027824 */ /* 0x002fe200078e0212 */
        /* <DEDUP_REMOVED lines=8> */
.L_x_6524:
        /* <DEDUP_REMOVED lines=16> */
.L_x_6525:
        /* <DEDUP_REMOVED lines=16> */
.L_x_6611:
[----:B------:R-:W-:Y:S05]  /*13c00*/  BSYNC B2 ;  /* 0x0000000000027941 */ /* 0x000fea0003800000 */
.L_x_6526:
        /* <DEDUP_REMOVED lines=11> */
.L_x_6529:
[----:B------:R-:W-:Y:S05]  /*13cc0*/  BSYNC B2 ;  /* 0x0000000000027941 */ /* 0x000fea0003800000 */
.L_x_6528:
        /* <DEDUP_REMOVED lines=12> */
.L_x_6530:
        /* <DEDUP_REMOVED lines=15> */
.L_x_6531:
        /* <DEDUP_REMOVED lines=12> */
.L_x_6518:
[----:B------:R-:W-:Y:S05]  /*13f40*/  BSYNC B1 ;  /* 0x0000000000017941 */ /* 0x000fea0003800000 */
.L_x_6517:
        /* <DEDUP_REMOVED lines=36> */
.L_x_6534:
[----:B------:R-:W-:Y:S01]  /*14190*/  IMAD R2, R19, 0x8, R18 ;  /* 0x0000000813027824 */ /* 0x000fe200078e0212 */
[----:B------:R-:W-:Y:S01]  /*141a0*/  SHF.L.U32 R3, R12, 0x1f, RZ ;  /* 0x0000001f0c037819 */ /* 0x000fe200000006ff */
[----:B------:R-:W-:Y:S03]  /*141b0*/  BSSY B2, `(.L_x_6535) ;  /* 0x0000003000027945 */ /* 0x000fe60003800000 */
[----:B------:R-:W2:Y:S02]  /*141c0*/  SYNCS.PHASECHK.TRANS64.TRYWAIT P0, [R2+URZ+0x34840], R3 ;  /* 0x03484003020075a7 */ /* 0x000ea4000800017f */
[----:B--2---:R-:W-:Y:S05]  /*141d0*/  @!P0 BRA `(.L_x_6536) ;  /* 0x0000002c009c8947 */ /* 0x004fea0003800000 */
.L_x_6612:
[----:B------:R-:W-:Y:S05]  /*141e0*/  BSYNC B2 ;  /* 0x0000000000027941 */ /* 0x000fea0003800000 */
.L_x_6535:
        /* <DEDUP_REMOVED lines=12> */
.L_x_6538:
[----:B------:R-:W-:Y:S05]  /*142b0*/  BSYNC B2 ;  /* 0x0000000000027941 */ /* 0x000fea0003800000 */
.L_x_6537:
[----:B------:R-:W3:Y:S01]  /*142c0*/  LDL R10, [R1+0x18] ;  /* 0x00001800010a7983 */ /* 0x000ee20000100800 */
[----:B0-----:R-:W-:Y:S01]  /*142d0*/  IMAD.MOV.U32 R12, RZ, RZ, RZ ;  /* 0x000000ffff0c7224 */ /* 0x001fe200078e00ff */
[----:B------:R-:W-:Y:S01]  /*142e0*/  UIADD3 UR4, UP0, UR36, 0x370, URZ ;  /* 0x0000037024047890 */ /* 0x000fe2000ff1e03f */
[C---:B--2---:R-:W-:Y:S01]  /*142f0*/  IMAD R3, R19.reuse, 0x8, R6 ;  /* 0x0000000813037824 */ /* 0x044fe200078e0206 */
        /* <DEDUP_REMOVED lines=8> */
[----:B---3--:R-:W-:-:S09]  /*14380*/  IMAD R10, R8, 0xb0, R10 ;  /* 0x000000b0080a7824 */ /* 0x008fd200078e020a */
.L_x_6539:
        /* <DEDUP_REMOVED lines=16> */
.L_x_6540:
        /* <DEDUP_REMOVED lines=15> */
.L_x_6613:
[----:B------:R-:W-:Y:S05]  /*14580*/  BSYNC B2 ;  /* 0x0000000000027941 */ /* 0x000fea0003800000 */
.L_x_6541:
        /* <DEDUP_REMOVED lines=11> */
.L_x_6544:
[----:B------:R-:W-:Y:S05]  /*14640*/  BSYNC B2 ;  /* 0x0000000000027941 */ /* 0x000fea0003800000 */
.L_x_6543:
        /* <DEDUP_REMOVED lines=12> */
.L_x_6545:
        /* <DEDUP_REMOVED lines=15> */
.L_x_6546:
        /* <DEDUP_REMOVED lines=12> */
.L_x_6533:
[----:B------:R-:W-:Y:S05]  /*148c0*/  BSYNC B1 ;  /* 0x0000000000017941 */ /* 0x000fea0003800000 */
.L_x_6532:
[----:B------:R-:W2:Y:S01]  /*148d0*/  LDL R2, [R1+0x24] ;  /* 0x0000240001027983 */ /* 0x000ea20000100800 */
[----:B------:R-:W-:Y:S01]  /*148e0*/  VIADD R0, R0, 0xfffffffe ;  /* 0xfffffffe00007836 */ /* 0x000fe20000000000 */
[----:B--2---:R-:W-:-:S13]  /*148f0*/  ISETP.GT.AND P0, PT, R7, R2, PT ;  /* 0x000000020700720c */ /* 0x004fda0003f04270 */
[----:B------:R-:W-:Y:S05]  /*14900*/  @P0 BRA `(.L_x_6547) ;  /* 0xffffffec00300947 */ /* 0x000fea000383ffff */
.L_x_6499:
[----:B------:R-:W-:Y:S05]  /*14910*/  BSYNC B0 ;  /* 0x0000000000007941 */ /* 0x000fea0003800000 */
.L_x_6498:
        /* <DEDUP_REMOVED lines=9> */
[----:B------:R-:W-:-:S07]  /*149b0*/  ULDC.64 UR6, c[0x0][0x208] ;  /* 0x0000820000067ab9 */ /* 0x000fce0000000a00 */
[----:B------:R-:W1:Y:S01]  /*149c0*/  POPC R2, UR4 ;  /* 0x0000000400027d09 */ /* 0x000e620008000000 */
[----:B--2---:R-:W-:-:S13]  /*149d0*/  ISETP.EQ.U32.AND P0, PT, R0, R3, PT ;  /* 0x000000030000720c */ /* 0x004fda0003f02070 */
[----:B-1----:R-:W2:Y:S01]  /*149e0*/  @P0 ATOMG.E.ADD.STRONG.GPU PT, R5, desc[UR6][R4.64], R2 ;  /* 0x00000002040509a8 */ /* 0x002ea200081ee1c6 */
[----:B------:R-:W1:Y:S02]  /*149f0*/  S2R R3, SR_LTMASK ;  /* 0x0000000000037919 */ /* 0x000e640000003900 */
[----:B-1----:R-:W-:-:S06]  /*14a00*/  LOP3.LUT R3, R3, UR4, RZ, 0xc0, !PT ;  /* 0x0000000403037c12 */ /* 0x002fcc000f8ec0ff */
[----:B------:R-:W1:Y:S01]  /*14a10*/  POPC R3, R3 ;  /* 0x0000000300037309 */ /* 0x000e620000000000 */
[----:B--2---:R-:W1:Y:S02]  /*14a20*/  SHFL.IDX PT, R0, R5, R0, 0x1f ;  /* 0x00001f0005007589 */ /* 0x004e6400000e0000 */
[----:B-1----:R-:W-:-:S05]  /*14a30*/  IADD3 R0, R0, UR38, R3 ;  /* 0x0000002600007c10 */ /* 0x002fca000fffe003 */
[----:B------:R2:W-:Y:S02]  /*14a40*/  STL [R1], R0 ;  /* 0x0000000001007387 */ /* 0x0005e40000100800 */
.L_x_6549:
[----:B------:R-:W-:Y:S05]  /*14a50*/  BSYNC B0 ;  /* 0x0000000000007941 */ /* 0x000fea0003800000 */
.L_x_6548:
        /* <DEDUP_REMOVED lines=11> */
.L_x_6614:
[----:B------:R-:W-:Y:S05]  /*14b10*/  BSYNC B1 ;  /* 0x0000000000017941 */ /* 0x000fea0003800000 */
.L_x_6552:
        /* <DEDUP_REMOVED lines=9> */
.L_x_6555:
[----:B------:R-:W-:Y:S05]  /*14bb0*/  BSYNC B1 ;  /* 0x0000000000017941 */ /* 0x000fea0003800000 */
.L_x_6554:
        /* <DEDUP_REMOVED lines=12> */
.L_x_6556:
        /* <DEDUP_REMOVED lines=15> */
.L_x_6557:
        /* <DEDUP_REMOVED lines=10> */
.L_x_6551:
[----:B------:R-:W-:Y:S05]  /*14e10*/  BSYNC B0 ;  /* 0x0000000000007941 */ /* 0x000fea0003800000 */
.L_x_6550:
[----:B------:R-:W2:Y:S01]  /*14e20*/  LDL.LU R4, [R1+0x14] ;  /* 0x0000140001047983 */ /* 0x000ea20000300800 */
[----:B------:R-:W-:-:S05]  /*14e30*/  VIADD R19, R19, 0x1 ;  /* 0x0000000113137836 */ /* 0x000fca0000000000 */
[----:B------:R-:W-:-:S04]  /*14e40*/  ISETP.NE.AND P0, PT, R19, 0x2, PT ;  /* 0x000000021300780c */ /* 0x000fc80003f05270 */
[----:B------:R-:W-:Y:S02]  /*14e50*/  SEL R0, RZ, 0x1, P0 ;  /* 0x00000001ff007807 */ /* 0x000fe40000000000 */
[----:B------:R-:W-:Y:S02]  /*14e60*/  SEL R19, R19, RZ, P0 ;  /* 0x000000ff13137207 */ /* 0x000fe40000000000 */
[----:B--2---:R-:W-:-:S05]  /*14e70*/  LOP3.LUT R4, R4, R0, RZ, 0x3c, !PT ;  /* 0x0000000004047212 */ /* 0x004fca00078e3cff */
[----:B------:R2:W-:Y:S02]  /*14e80*/  STL [R1+0x14], R4 ;  /* 0x0000140401007387 */ /* 0x0005e40000100800 */
.L_x_6478:
[----:B------:R-:W-:Y:S05]  /*14e90*/  BSYNC B7 ;  /* 0x0000000000077941 */ /* 0x000fea0003800000 */
.L_x_6476:
[----:B----4-:R-:W4:Y:S02]  /*14ea0*/  LDL R0, [R1+0x1c] ;  /* 0x00001c0001007983 */ /* 0x010f240000100800 */
[----:B----4-:R-:W-:-:S13]  /*14eb0*/  LOP3.LUT P0, RZ, R0, 0x2, RZ, 0xc0, !PT ;  /* 0x0000000200ff7812 */ /* 0x010fda000780c0ff */
        /* <DEDUP_REMOVED lines=12> */
.L_x_6558:
[----:B------:R-:W4:Y:S01]  /*14f80*/  S2R R0, SR_TID.X ;  /* 0x0000000000007919 */ /* 0x000f220000002100 */
[----:B------:R-:W-:Y:S01]  /*14f90*/  UMOV UR4, 0xffffffff ;  /* 0xffffffff00047882 */ /* 0x000fe20000000000 */
[----:B----4-:R-:W-:-:S04]  /*14fa0*/  LOP3.LUT R16, R0, 0x1f, RZ, 0xc0, !PT ;  /* 0x0000001f00107812 */ /* 0x010fc800078ec0ff */
[----:B------:R-:W-:Y:S01]  /*14fb0*/  ISETP.NE.AND P0, PT, R16, 0x1f, PT ;  /* 0x0000001f1000780c */ /* 0x000fe20003f05270 */
[----:B------:R-:W-:-:S12]  /*14fc0*/  BRA.DIV UR4, `(.L_x_6560) ;  /* 0x00000022045c7947 */ /* 0x000fd8000b800000 */
[----:B------:R-:W1:Y:S01]  /*14fd0*/  LDL.LU R3, [R1] ;  /* 0x0000000001037983 */ /* 0x000e620000300800 */
[----:B------:R-:W-:-:S03]  /*14fe0*/  ULDC UR4, c[0x0][0xc3c] ;  /* 0x00030f0000047ab9 */ /* 0x000fc60000000800 */
[----:B--23--:R-:W2:Y:S01]  /*14ff0*/  LDL R4, [R1+0xc] ;  /* 0x00000c0001047983 */ /* 0x00cea20000100800 */
[----:B------:R-:W-:Y:S01]  /*15000*/  ULDC.64 UR6, c[0x0][0x208] ;  /* 0x0000820000067ab9 */ /* 0x000fe20000000a00 */
[----:B-1----:R-:W-:Y:S02]  /*15010*/  IMAD.MOV.U32 R10, RZ, RZ, R3 ;  /* 0x000000ffff0a7224 */ /* 0x002fe400078e0003 */
[----:B--2---:R-:W-:-:S05]  /*15020*/  IMAD.IADD R0, R4, 0x1, R16 ;  /* 0x0000000104007824 */ /* 0x004fca00078e0210 */
[----:B------:R-:W-:-:S13]  /*15030*/  ISETP.GE.OR P1, PT, R0, UR4, !P0 ;  /* 0x0000000400007c0c */ /* 0x000fda000c726670 */
[----:B------:R-:W1:Y:S08]  /*15040*/  @!P1 LDC.64 R2, c[0x0][0xc80] ;  /* 0x00032000ff029b82 */ /* 0x000e700000000a00 */
[----:B------:R-:W2:Y:S01]  /*15050*/  @!P1 LDC.64 R4, c[0x0][0xc78] ;  /* 0x00031e00ff049b82 */ /* 0x000ea20000000a00 */
[----:B-1----:R-:W-:-:S05]  /*15060*/  @!P1 IMAD.WIDE R2, R0, 0x4, R2 ;  /* 0x0000000400029825 */ /* 0x002fca00078e0202 */
[----:B------:R2:W3:Y:S02]  /*15070*/  @!P1 LDG.E R6, desc[UR6][R2.64] ;  /* 0x0000000602069981 */ /* 0x0004e4000c1e1900 */
[----:B--2---:R-:W-:-:S06]  /*15080*/  @!P1 IMAD.WIDE R2, R0, 0x4, R4 ;  /* 0x0000000400029825 */ /* 0x004fcc00078e0204 */
[----:B------:R-:W2:Y:S01]  /*15090*/  @!P1 LDG.E R2, desc[UR6][R2.64] ;  /* 0x0000000602029981 */ /* 0x000ea2000c1e1900 */
[----:B------:R-:W-:Y:S01]  /*150a0*/  IMAD.MOV.U32 R5, RZ, RZ, RZ ;  /* 0x000000ffff057224 */ /* 0x000fe200078e00ff */
[C---:B------:R-:W-:Y:S02]  /*150b0*/  ISETP.GE.U32.AND P2, PT, R16.reuse, 0x2, PT ;  /* 0x000000021000780c */ /* 0x040fe40003f46070 */
[C---:B------:R-:W-:Y:S01]  /*150c0*/  ISETP.GE.U32.AND P3, PT, R16.reuse, 0x4, PT ;  /* 0x000000041000780c */ /* 0x040fe20003f66070 */
[----:B------:R-:W-:Y:S01]  /*150d0*/  SHFL.IDX PT, R0, R10, RZ, 0x1f ;  /* 0x00001fff0a007589 */ /* 0x000fe200000e0000 */
[C---:B------:R-:W-:Y:S02]  /*150e0*/  ISETP.GE.U32.AND P4, PT, R16.reuse, 0x8, PT ;  /* 0x000000081000780c */ /* 0x040fe40003f86070 */
[----:B------:R-:W-:Y:S01]  /*150f0*/  ISETP.GE.U32.AND P5, PT, R16, 0x10, PT ;  /* 0x000000101000780c */ /* 0x000fe20003fa6070 */
[----:B------:R-:W-:Y:S01]  /*15100*/  SHFL.IDX PT, R8, R10, 0x1, 0x1f ;  /* 0x00201f000a087f89 */ /* 0x000fe200000e0000 */
[----:B---3--:R-:W-:Y:S01]  /*15110*/  @!P1 IMAD.MOV.U32 R5, RZ, RZ, R6 ;  /* 0x000000ffff059224 */ /* 0x008fe200078e0006 */
[----:B------:R-:W-:-:S02]  /*15120*/  CS2R R6, SRZ ;  /* 0x0000000000067805 */ /* 0x000fc4000001ff00 */
        /* <DEDUP_REMOVED lines=19> */
.L_x_6624:
[----:B------:R-:W-:Y:S02]  /*15260*/  ULDC UR4, c[0x0][0xc38] ;  /* 0x00030e0000047ab9 */ /* 0x000fe40000000800 */
[----:B------:R-:W-:-:S04]  /*15270*/  IMAD.U32 R3, RZ, RZ, UR4 ;  /* 0x00000004ff037e24 */ /* 0x000fc8000f8e00ff */
[----:B--2---:R-:W-:-:S04]  /*15280*/  IMAD R9, R9, R3, RZ ;  /* 0x0000000309097224 */ /* 0x004fc800078e02ff */
[----:B------:R-:W-:-:S05]  /*15290*/  IMAD.IADD R4, R8, 0x1, R9 ;  /* 0x0000000108047824 */ /* 0x000fca00078e0209 */
[----:B------:R-:W-:-:S13]  /*152a0*/  ISETP.GT.AND P6, PT, R4, R0, PT ;  /* 0x000000000400720c */ /* 0x000fda0003fc4270 */
[----:B------:R-:W-:Y:S05]  /*152b0*/  @P6 BRA `(.L_x_6561) ;  /* 0x0000000000b06947 */ /* 0x000fea0003800000 */
.L_x_6564:
[----:B-1----:R-:W2:Y:S01]  /*152c0*/  LDL.LU R2, [R1+0xc] ;  /* 0x00000c0001027983 */ /* 0x002ea20000300800 */
[----:B------:R-:W1:Y:S01]  /*152d0*/  LDC R3, c[0x0][0xc3c] ;  /* 0x00030f00ff037b82 */ /* 0x000e620000000800 */
        /* <DEDUP_REMOVED lines=36> */
.L_x_6632:
[----:B------:R-:W-:Y:S02]  /*15520*/  ULDC UR4, c[0x0][0xc38] ;  /* 0x00030e0000047ab9 */ /* 0x000fe40000000800 */
[----:B------:R-:W-:-:S04]  /*15530*/  IMAD.U32 R3, RZ, RZ, UR4 ;  /* 0x00000004ff037e24 */ /* 0x000fc8000f8e00ff */
[----:B--2---:R-:W-:-:S04]  /*15540*/  IMAD R9, R9, R3, RZ ;  /* 0x0000000309097224 */ /* 0x004fc800078e02ff */
[----:B------:R-:W-:-:S05]  /*15550*/  IMAD.IADD R4, R9, 0x1, R4 ;  /* 0x0000000109047824 */ /* 0x000fca00078e0204 */
[----:B------:R-:W-:-:S13]  /*15560*/  ISETP.GT.AND P6, PT, R4, R0, PT ;  /* 0x000000000400720c */ /* 0x000fda0003fc4270 */
[----:B------:R-:W-:Y:S05]  /*15570*/  @!P6 BRA `(.L_x_6564) ;  /* 0xfffffffc0050e947 */ /* 0x000fea000383ffff */
.L_x_6561:
        /* <DEDUP_REMOVED lines=9> */
.L_x_6637:
[----:B------:R-:W-:-:S13]  /*15610*/  ISETP.NE.AND P0, PT, R8, RZ, PT ;  /* 0x000000ff0800720c */ /* 0x000fda0003f05270 */
[----:B------:R-:W-:Y:S05]  /*15620*/  @!P0 BRA `(.L_x_6566) ;  /* 0x0000000000148947 */ /* 0x000fea0003800000 */
[----:B------:R-:W-:Y:S01]  /*15630*/  UMOV UR4, 0xffffffff ;  /* 0xffffffff00047882 */ /* 0x000fe20000000000 */
[----:B0-----:R-:W-:Y:S02]  /*15640*/  VIADD R12, R4, 0xffffffff ;  /* 0xffffffff040c7836 */ /* 0x001fe40000000000 */
[----:B------:R-:W-:Y:S05]  /*15650*/  BRA.DIV UR4, `(.L_x_6567) ;  /* 0x00000026044c7947 */ /* 0x000fea000b800000 */
[----:B-1----:R0:W1:Y:S02]  /*15660*/  SHFL.IDX PT, R2, R2, R12, 0x1f ;  /* 0x00001f0c02027589 */ /* 0x00206400000e0000 */
.L_x_6640:
[----:B-1----:R-:W-:-:S07]  /*15670*/  IMAD.MOV.U32 R6, RZ, RZ, R2 ;  /* 0x000000ffff067224 */ /* 0x002fce00078e0002 */
.L_x_6566:
        /* <DEDUP_REMOVED lines=56> */
[----:B-----5:R-:W-:Y:S02]  /*15a00*/  IMAD.IADD R10, R4, 0x1, R10 ;  /* 0x00000001040a7824 */ /* 0x020fe400078e020a */
[----:B--2---:R-:W-:Y:S02]  /*15a10*/  IMAD.IADD R4, R0, 0x1, -R5 ;  /* 0x0000000100047824 */ /* 0x004fe400078e0a05 */
[----:B------:R-:W-:-:S05]  /*15a20*/  IMAD R0, R3, 0x10000, R2 ;  /* 0x0001000003007824 */ /* 0x000fca00078e0202 */
[----:B------:R1:W-:Y:S04]  /*15a30*/  STL [R1+0x8], R0 ;  /* 0x0000080001007387 */ /* 0x0003e80000100800 */
[----:B------:R1:W-:Y:S04]  /*15a40*/  STL [R1+0xc], R10 ;  /* 0x00000c0a01007387 */ /* 0x0003e80000100800 */
[----:B------:R1:W-:Y:S01]  /*15a50*/  STL [R1+0x4], R4 ;  /* 0x0000040401007387 */ /* 0x0003e20000100800 */
[----:B------:R-:W-:Y:S05]  /*15a60*/  BRA `(.L_x_6568) ;  /* 0x0000000000287947 */ /* 0x000fea0003800000 */
.L_x_6562:
        /* <DEDUP_REMOVED lines=10> */
.L_x_6568:
[----:B--2---:R-:W2:Y:S04]  /*15b10*/  LDL R3, [R1+0x8] ;  /* 0x0000080001037983 */ /* 0x004ea80000100800 */
[----:B------:R-:W3:Y:S04]  /*15b20*/  LDL R2, [R1+0xc] ;  /* 0x00000c0001027983 */ /* 0x000ee80000100800 */
[----:B-1----:R-:W4:Y:S04]  /*15b30*/  LDL R4, [R1] ;  /* 0x0000000001047983 */ /* 0x002f280000100800 */
[----:B------:R-:W4:Y:S01]  /*15b40*/  LDL R5, [R1+0x4] ;  /* 0x0000040001057983 */ /* 0x000f220000100800 */
[----:B------:R-:W-:Y:S05]  /*15b50*/  WARPSYNC.ALL ;  /* 0x0000000000007948 */ /* 0x000fea0003800000 */
[----:B------:R-:W1:Y:S02]  /*15b60*/  S2R R0, SR_TID.X ;  /* 0x0000000000007919 */ /* 0x000e640000002100 */
[----:B-1----:R-:W-:Y:S01]  /*15b70*/  LOP3.LUT R0, R0, 0x1f, RZ, 0xc0, !PT ;  /* 0x0000001f00007812 */ /* 0x002fe200078ec0ff */
[----:B------:R-:W-:Y:S03]  /*15b80*/  BAR.SYNC.DEFER_BLOCKING 0x4, 0x180 ;  /* 0x0106000000007b1d */ /* 0x000fe60000010000 */
[----:B------:R-:W-:-:S13]  /*15b90*/  ISETP.NE.AND P0, PT, R0, RZ, PT ;  /* 0x000000ff0000720c */ /* 0x000fda0003f05270 */
[----:B------:R-:W-:Y:S01]  /*15ba0*/  @!P0 MOV R0, 0x400 ;  /* 0x0000040000008802 */ /* 0x000fe20000000f00 */
[----:B--2---:R-:W-:Y:S02]  /*15bb0*/  IMAD.MOV.U32 R6, RZ, RZ, R3 ;  /* 0x000000ffff067224 */ /* 0x004fe400078e0003 */
[----:B------:R-:W1:Y:S01]  /*15bc0*/  @!P0 S2R R3, SR_CgaCtaId ;  /* 0x0000000000038919 */ /* 0x000e620000008800 */
[----:B---3--:R-:W-:Y:S01]  /*15bd0*/  IMAD.MOV.U32 R7, RZ, RZ, R2 ;  /* 0x000000ffff077224 */ /* 0x008fe200078e0002 */
[----:B-1----:R-:W-:-:S05]  /*15be0*/  @!P0 LEA R18, R3, R0, 0x18 ;  /* 0x0000000003128211 */ /* 0x002fca00078ec0ff */
[----:B----4-:R2:W-:Y:S01]  /*15bf0*/  @!P0 STS.128 [R18+0x348d0], R4 ;  /* 0x0348d00412008388 */ /* 0x0105e20000000c00 */
[----:B------:R-:W-:Y:S06]  /*15c00*/  BAR.ARV 0x5, 0x180 ;  /* 0x0146000000007b1d */ /* 0x000fec0000002000 */
.L_x_6559:
[----:B------:R-:W3:Y:S01]  /*15c10*/  LDL R0, [R1+0xc] ;  /* 0x00000c0001007983 */ /* 0x000ee20000100800 */
[----:B------:R-:W-:Y:S02]  /*15c20*/  ULDC UR4, c[0x0][0xc3c] ;  /* 0x00030f0000047ab9 */ /* 0x000fe40000000800 */
[----:B---3--:R-:W-:-:S13]  /*15c30*/  ISETP.GE.AND P0, PT, R0, UR4, PT ;  /* 0x0000000400007c0c */ /* 0x008fda000bf06270 */
[----:B------:R-:W-:Y:S05]  /*15c40*/  @!P0 BRA `(.L_x_6569) ;  /* 0xffffffac002c8947 */ /* 0x000fea000383ffff */
[----:B------:R-:W-:Y:S05]  /*15c50*/  BSYNC B8 ;  /* 0x0000000000087941 */ /* 0x000fea0003800000 */
.L_x_6470:
[----:B-1----:R-:W3:Y:S01]  /*15c60*/  LDL.LU R0, [R1+0x48] ;  /* 0x0000480001007983 */ /* 0x002ee20000300800 */
[----:B------:R-:W-:Y:S01]  /*15c70*/  BSSY B0, `(.L_x_6570) ;  /* 0x000000b000007945 */ /* 0x000fe20003800000 */
[----:B--2---:R-:W1:Y:S01]  /*15c80*/  S2R R5, SR_CgaCtaId ;  /* 0x0000000000057919 */ /* 0x004e620000008800 */
        /* <DEDUP_REMOVED lines=9> */
.L_x_6641:
[----:B------:R-:W-:Y:S05]  /*15d20*/  BSYNC B0 ;  /* 0x0000000000007941 */ /* 0x000fea0003800000 */
.L_x_6570:
[----:B------:R-:W-:-:S03]  /*15d30*/  UMOV UR4, 0xffffffff ;  /* 0xffffffff00047882 */ /* 0x000fc60000000000 */
[----:B------:R-:W-:Y:S05]  /*15d40*/  BRA.DIV UR4, `(.L_x_6572) ;  /* 0x0000001e04cc7947 */ /* 0x000fea000b800000 */
[----:B------:R-:W1:Y:S02]  /*15d50*/  S2R R2, SR_TID.X ;  /* 0x0000000000027919 */ /* 0x000e640000002100 */
[----:B-1----:R-:W-:-:S04]  /*15d60*/  SHF.R.U32.HI R2, RZ, 0x5, R2 ;  /* 0x00000005ff027819 */ /* 0x002fc80000011602 */
[----:B------:R-:W-:-:S05]  /*15d70*/  LOP3.LUT R2, R2, 0x3, RZ, 0xc0, !PT ;  /* 0x0000000302027812 */ /* 0x000fca00078ec0ff */
[----:B------:R1:W2:Y:S02]  /*15d80*/  SHFL.IDX PT, R14, R2, RZ, 0x1f ;  /* 0x00001fff020e7589 */ /* 0x0002a400000e0000 */
.L_x_6644:
[----:B--2---:R-:W-:Y:S01]  /*15d90*/  ISETP.NE.AND P0, PT, R14, RZ, PT ;  /* 0x000000ff0e00720c */ /* 0x004fe20003f05270 */
[----:B------:R-:W-:-:S12]  /*15da0*/  BSSY B0, `(.L_x_6573) ;  /* 0x0000027000007945 */ /* 0x000fd80003800000 */
[----:B------:R-:W-:Y:S05]  /*15db0*/  @P0 BRA `(.L_x_6574) ;  /* 0x0000000000940947 */ /* 0x000fea0003800000 */
[----:B------:R-:W-:-:S03]  /*15dc0*/  UMOV UR4, 0xffffffff ;  /* 0xffffffff00047882 */ /* 0x000fc60000000000 */
[----:B------:R-:W-:Y:S05]  /*15dd0*/  BRA.DIV UR4, `(.L_x_6575) ;  /* 0x0000001e04dc7947 */ /* 0x000fea000b800000 */
[----:B------:R-:W-:-:S13]  /*15de0*/  ELECT P6, URZ, PT ;  /* 0x00000000003f782f */ /* 0x000fda00038c0000 */
.L_x_6647:
        /* <DEDUP_REMOVED lines=8> */
.L_x_6576:
        /* <DEDUP_REMOVED lines=13> */
.L_x_6648:
[----:B------:R-:W1:Y:S02]  /*15f40*/  SYNCS.PHASECHK.TRANS64.TRYWAIT P0, [R7+URZ], R2 ;  /* 0x00000002070075a7 */ /* 0x000e64000800017f */
[----:B-1----:R-:W-:Y:S05]  /*15f50*/  @!P0 BRA `(.L_x_6578) ;  /* 0x0000001c00b08947 */ /* 0x002fea0003800000 */
.L_x_6649:
[----:B------:R-:W-:Y:S05]  /*15f60*/  @!P2 BRA `(.L_x_6579) ;  /* 0x000000000004a947 */ /* 0x000fea0003800000 */
[----:B------:R-:W-:Y:S01]  /*15f70*/  BPT.TRAP 0x1 ;  /* 0x000000040000795c */ /* 0x000fe20000300000 */
.L_x_6579:
[----:B------:R-:W-:-:S04]  /*15f80*/  VIADD R0, R0, 0x34860 ;  /* 0x0003486000007836 */ /* 0x000fc80000000000 */
[----:B------:R-:W-:-:S04]  /*15f90*/  IMAD R4, R19, 0x8, R0 ;  /* 0x0000000813047824 */ /* 0x000fc800078e0200 */
[----:B------:R-:W2:Y:S02]  /*15fa0*/  SYNCS.PHASECHK.TRANS64.TRYWAIT P0, [R4+URZ], R5 ;  /* 0x00000005040075a7 */ /* 0x000ea4000800017f */
[----:B--2---:R-:W-:Y:S05]  /*15fb0*/  @!P0 BRA `(.L_x_6580) ;  /* 0x0000001c00ac8947 */ /* 0x004fea0003800000 */
.L_x_6650:
[----:B------:R-:W-:-:S07]  /*15fc0*/  IMAD R3, R3, 0x8, R0 ;  /* 0x0000000803037824 */ /* 0x000fce00078e0200 */
.L_x_6581:
[----:B---3--:R3:W4:Y:S02]  /*15fd0*/  SYNCS.PHASECHK.TRANS64.TRYWAIT P0, [R3+URZ], R2 ;  /* 0x00000002030075a7 */ /* 0x008724000800017f */
[----:B----4-:R-:W-:Y:S05]  /*15fe0*/  @!P0 NANOSLEEP.SYNCS 0x989680 ;  /* 0x009896800000895d */ /* 0x010fea0003900000 */
[----:B------:R-:W4:Y:S02]  /*15ff0*/  @!P0 SYNCS.PHASECHK.TRANS64 P0, [R3+URZ], R2 ;  /* 0x00000002030085a7 */ /* 0x000f24000800007f */
[----:B----4-:R-:W-:Y:S05]  /*16000*/  @!P0 BRA `(.L_x_6581) ;  /* 0xfffffffc00f08947 */ /* 0x010fea000383ffff */
.L_x_6574:
[----:B------:R-:W-:Y:S05]  /*16010*/  BSYNC B0 ;  /* 0x0000000000007941 */ /* 0x000fea0003800000 */
.L_x_6573:
[----:B------:R-:W-:Y:S05]  /*16020*/  EXIT ;  /* 0x000000000000794d */ /* 0x000fea0003800000 */
.L_x_6421:
[----:B0-----:R0:W1:Y:S02]  /*16030*/  SYNCS.PHASECHK.TRANS64.TRYWAIT P1, [R0+URZ+0x34800], R3 ;  /* 0x03480003000075a7 */ /* 0x001064000802017f */
[----:B-1----:R-:W-:Y:S05]  /*16040*/  @!P1 NANOSLEEP.SYNCS 0x989680 ;  /* 0x009896800000995d */ /* 0x002fea0003900000 */
[----:B------:R-:W1:Y:S02]  /*16050*/  @!P1 SYNCS.PHASECHK.TRANS64 P1, [R0+URZ+0x34800], R3 ;  /* 0x03480003000095a7 */ /* 0x000e64000802007f */
[----:B-1----:R-:W-:Y:S05]  /*16060*/  @!P1 BRA `(.L_x_6421) ;  /* 0xfffffffc00f09947 */ /* 0x002fea000383ffff */
[----:B------:R-:W-:Y:S05]  /*16070*/  BRA `(.L_x_6582) ;  /* 0xfffffebc004c7947 */ /* 0x000fea000383ffff */
.L_x_6425:
[----:B0-----:R0:W2:Y:S02]  /*16080*/  SYNCS.PHASECHK.TRANS64.TRYWAIT P2, [R11+URZ+0x34830], R4 ;  /* 0x034830040b0075a7 */ /* 0x0010a4000804017f */
[----:B--2---:R-:W-:Y:S05]  /*16090*/  @!P2 NANOSLEEP.SYNCS 0x989680 ;  /* 0x009896800000a95d */ /* 0x004fea0003900000 */
[----:B------:R-:W2:Y:S02]  /*160a0*/  @!P2 SYNCS.PHASECHK.TRANS64 P2, [R11+URZ+0x34830], R4 ;  /* 0x034830040b00a5a7 */ /* 0x000ea4000804007f */
[----:B--2---:R-:W-:Y:S05]  /*160b0*/  @!P2 BRA `(.L_x_6425) ;  /* 0xfffffffc00f0a947 */ /* 0x004fea000383ffff */
[----:B------:R-:W-:Y:S05]  /*160c0*/  BRA `(.L_x_6424) ;  /* 0xfffffebc00707947 */ /* 0x000fea000383ffff */
.L_x_6430:
[----:B-1----:R1:W2:Y:S02]  /*160d0*/  SYNCS.PHASECHK.TRANS64.TRYWAIT P2, [R0+URZ+0x34830], R21 ;  /* 0x03483015000075a7 */ /* 0x0022a4000804017f */
[----:B--2---:R-:W-:Y:S05]  /*160e0*/  @!P2 NANOSLEEP.SYNCS 0x989680 ;  /* 0x009896800000a95d */ /* 0x004fea0003900000 */
[----:B------:R-:W2:Y:S02]  /*160f0*/  @!P2 SYNCS.PHASECHK.TRANS64 P2, [R0+URZ+0x34830], R21 ;  /* 0x034830150000a5a7 */ /* 0x000ea4000804007f */
[----:B--2---:R-:W-:Y:S05]  /*16100*/  @!P2 BRA `(.L_x_6430) ;  /* 0xfffffffc00f0a947 */ /* 0x004fea000383ffff */
[----:B------:R-:W-:Y:S05]  /*16110*/  BRA `(.L_x_6427) ;  /* 0xffffff0c00a87947 */ /* 0x000fea000383ffff */
.L_x_6434:
[----:B-1----:R-:W-:-:S04]  /*16120*/  IMAD.U32 R10, RZ, RZ, UR6 ;  /* 0x00000006ff0a7e24 */ /* 0x002fc8000f8e00ff */
[----:B------:R1:W2:Y:S03]  /*16130*/  SYNCS.PHASECHK.TRANS64.TRYWAIT P2, [R10+URZ+0x34850], R0 ;  /* 0x034850000a0075a7 */ /* 0x0002a6000804017f */
[----:B--2---:R-:W-:Y:S05]  /*16140*/  @!P2 NANOSLEEP.SYNCS 0x989680 ;  /* 0x009896800000a95d */ /* 0x004fea0003900000 */
[----:B------:R-:W2:Y:S02]  /*16150*/  @!P2 SYNCS.PHASECHK.TRANS64 P2, [R10+URZ+0x34850], R0 ;  /* 0x034850000a00a5a7 */ /* 0x000ea4000804007f */
[----:B--2---:R-:W-:Y:S05]  /*16160*/  @!P2 BRA `(.L_x_6434) ;  /* 0xfffffffc00eca947 */ /* 0x004fea000383ffff */
[----:B------:R-:W-:Y:S05]  /*16170*/  BRA `(.L_x_6431) ;  /* 0xffffff3400587947 */ /* 0x000fea000383ffff */
.L_x_6439:
[----:B-1----:R1:W2:Y:S02]  /*16180*/  SYNCS.PHASECHK.TRANS64.TRYWAIT P0, [R8+URZ+0x34850], R3 ;  /* 0x03485003080075a7 */ /* 0x0022a4000800017f */
[----:B--2---:R-:W-:Y:S05]  /*16190*/  @!P0 NANOSLEEP.SYNCS 0x989680 ;  /* 0x009896800000895d */ /* 0x004fea0003900000 */
[----:B------:R-:W2:Y:S02]  /*161a0*/  @!P0 SYNCS.PHASECHK.TRANS64 P0, [R8+URZ+0x34850], R3 ;  /* 0x03485003080085a7 */ /* 0x000ea4000800007f */
[----:B--2---:R-:W-:Y:S05]  /*161b0*/  @!P0 BRA `(.L_x_6439) ;  /* 0xfffffffc00f08947 */ /* 0x004fea000383ffff */
[----:B------:R-:W-:Y:S05]  /*161c0*/  BRA `(.L_x_6438) ;  /* 0xffffff5800407947 */ /* 0x000fea000383ffff */
.L_x_6484:
        /* <DEDUP_REMOVED lines=11> */
.L_x_6584:
[----:B------:R-:W-:Y:S05]  /*16280*/  BSYNC B0 ;  /* 0x0000000000007941 */ /* 0x000fea0003800000 */
.L_x_6583:
[----:B------:R-:W-:Y:S05]  /*16290*/  BRA `(.L_x_6585) ;  /* 0xffffffb400547947 */ /* 0x000fea000383ffff */
.L_x_6486:
[----:B------:R-:W-:Y:S01]  /*162a0*/  BSSY B0, `(.L_x_6586) ;  /* 0x0000006000007945 */ /* 0x000fe20003800000 */
[----:B------:R-:W-:-:S07]  /*162b0*/  IMAD.MOV.U32 R15, RZ, RZ, -0x1 ;  /* 0xffffffffff0f7424 */ /* 0x000fce00078e00ff */
[----:B01-3--:R-:W-:Y:S05]  /*162c0*/  WARPSYNC.COLLECTIVE R15, `(.L_x_6587) ;  /* 0x000000000f0c7348 */ /* 0x00bfea0003c00000 */
[----:B------:R-:W-:Y:S02]  /*162d0*/  ELECT P6, UR62, PT ;  /* 0x00000000003e782f */ /* 0x000fe400038c0000 */
[----:B------:R-:W-:Y:S01]  /*162e0*/  MOV R14, UR62 ;  /* 0x0000003e000e7c02 */ /* 0x000fe20008000f00 */
[----:B01-3--:R-:W-:Y:S10]  /*162f0*/  ENDCOLLECTIVE ;  /* 0x000000000000791b */ /* 0x00bff40003800000 */
.L_x_6587:
[----:B------:R-:W-:Y:S05]  /*16300*/  BSYNC B0 ;  /* 0x0000000000007941 */ /* 0x000fea0003800000 */
.L_x_6586:
[----:B------:R-:W-:Y:S05]  /*16310*/  BRA `(.L_x_6588) ;  /* 0xffffffb400607947 */ /* 0x000fea000383ffff */
.L_x_6488:
[----:B--2---:R2:W3:Y:S02]  /*16320*/  SYNCS.PHASECHK.TRANS64.TRYWAIT P0, [R0+URZ+0x34840], R2 ;  /* 0x03484002000075a7 */ /* 0x0044e4000800017f */
[----:B---3--:R-:W-:Y:S05]  /*16330*/  @!P0 NANOSLEEP.SYNCS 0x989680 ;  /* 0x009896800000895d */ /* 0x008fea0003900000 */
[----:B------:R-:W3:Y:S02]  /*16340*/  @!P0 SYNCS.PHASECHK.TRANS64 P0, [R0+URZ+0x34840], R2 ;  /* 0x03484002000085a7 */ /* 0x000ee4000800007f */
[----:B---3--:R-:W-:Y:S05]  /*16350*/  @!P0 BRA `(.L_x_6488) ;  /* 0xfffffffc00f08947 */ /* 0x008fea000383ffff */
[----:B------:R-:W-:Y:S05]  /*16360*/  BRA `(.L_x_6589) ;  /* 0xffffffb400c47947 */ /* 0x000fea000383ffff */
.L_x_6492:
[----:B------:R-:W2:Y:S01]  /*16370*/  LDL.LU R11, [R1+0x44] ;  /* 0x00004400010b7983 */ /* 0x000ea20000300800 */
[----:B------:R-:W-:Y:S01]  /*16380*/  IMAD.MOV.U32 R13, RZ, RZ, R3 ;  /* 0x000000ffff0d7224 */ /* 0x000fe200078e0003 */
[----:B------:R-:W-:Y:S01]  /*16390*/  LOP3.LUT R7, R7, 0x7f, RZ, 0xc0, !PT ;  /* 0x0000007f07077812 */ /* 0x000fe200078ec0ff */
[----:B------:R-:W-:Y:S02]  /*163a0*/  IMAD.MOV.U32 R12, RZ, RZ, RZ ;  /* 0x000000ffff0c7224 */ /* 0x000fe400078e00ff */
[----:B------:R-:W-:Y:S01]  /*163b0*/  IMAD.MOV.U32 R15, RZ, RZ, -0x1 ;  /* 0xffffffffff0f7424 */ /* 0x000fe200078e00ff */
        /* <DEDUP_REMOVED lines=9> */
.L_x_6590:
[----:B------:R-:W-:Y:S02]  /*16450*/  IMAD.MOV.U32 R13, RZ, RZ, R4 ;  /* 0x000000ffff0d7224 */ /* 0x000fe400078e0004 */
[----:B------:R-:W-:-:S07]  /*16460*/  IMAD.MOV.U32 R6, RZ, RZ, R14 ;  /* 0x000000ffff067224 */ /* 0x000fce00078e000e */
[----:B------:R-:W-:Y:S05]  /*16470*/  WARPSYNC.COLLECTIVE R15, `(.L_x_6591) ;  /* 0x000000000f087348 */ /* 0x000fea0003c00000 */
[----:B------:R0:W1:Y:S02]  /*16480*/  SHFL.IDX P6, R14, R13, R12, R11 ;  /* 0x0000000c0d0e7389 */ /* 0x00006400000c000b */
[----:B01----:R-:W-:Y:S01]  /*16490*/  ENDCOLLECTIVE ;  /* 0x000000000000791b */ /* 0x003fe20003800000 */
.L_x_6591:
        /* <DEDUP_REMOVED lines=18> */
.L_x_6592:
[----:B------:R-:W-:Y:S02]  /*165c0*/  IMAD.MOV.U32 R13, RZ, RZ, R4 ;  /* 0x000000ffff0d7224 */ /* 0x000fe400078e0004 */
[----:B------:R-:W-:-:S07]  /*165d0*/  IMAD.MOV.U32 R8, RZ, RZ, R14 ;  /* 0x000000ffff087224 */ /* 0x000fce00078e000e */
[----:B------:R-:W-:Y:S05]  /*165e0*/  WARPSYNC.COLLECTIVE R15, `(.L_x_6593) ;  /* 0x000000000f087348 */ /* 0x000fea0003c00000 */
[----:B------:R0:W1:Y:S02]  /*165f0*/  SHFL.IDX P6, R14, R13, R12, R11 ;  /* 0x0000000c0d0e7389 */ /* 0x00006400000c000b */
[----:B01----:R-:W-:Y:S01]  /*16600*/  ENDCOLLECTIVE ;  /* 0x000000000000791b */ /* 0x003fe20003800000 */
.L_x_6593:
[----:B------:R-:W-:Y:S01]  /*16610*/  ULDC.64 UR4, c[0x0][0x208] ;  /* 0x0000820000047ab9 */ /* 0x000fe20000000a00 */
[----:B------:R-:W-:Y:S02]  /*16620*/  IMAD.MOV.U32 R13, RZ, RZ, R3 ;  /* 0x000000ffff0d7224 */ /* 0x000fe400078e0003 */
[----:B------:R-:W-:Y:S02]  /*16630*/  IMAD.MOV.U32 R12, RZ, RZ, 0x2 ;  /* 0x00000002ff0c7424 */ /* 0x000fe400078e00ff */
[----:B------:R-:W-:-:S05]  /*16640*/  IMAD.MOV.U32 R5, RZ, RZ, R14 ;  /* 0x000000ffff057224 */ /* 0x000fca00078e000e */
[----:B------:R-:W-:Y:S01]  /*16650*/  @!P2 LEA R7, P3, R10, R5, 0x1 ;  /* 0x000000050a07a211 */ /* 0x000fe200078608ff */
[----:B------:R-:W-:-:S04]  /*16660*/  VIADD R5, R0, 0x20 ;  /* 0x0000002000057836 */ /* 0x000fc80000000000 */
        /* <DEDUP_REMOVED lines=13> */
.L_x_6594:
[----:B------:R-:W-:Y:S02]  /*16740*/  IMAD.MOV.U32 R13, RZ, RZ, R4 ;  /* 0x000000ffff0d7224 */ /* 0x000fe400078e0004 */
[----:B------:R-:W-:-:S07]  /*16750*/  IMAD.MOV.U32 R6, RZ, RZ, R14 ;  /* 0x000000ffff067224 */ /* 0x000fce00078e000e */
[----:B------:R-:W-:Y:S05]  /*16760*/  WARPSYNC.COLLECTIVE R15, `(.L_x_6595) ;  /* 0x000000000f087348 */ /* 0x000fea0003c00000 */
[----:B------:R0:W1:Y:S02]  /*16770*/  SHFL.IDX P6, R14, R13, R12, R11 ;  /* 0x0000000c0d0e7389 */ /* 0x00006400000c000b */
[----:B01----:R-:W-:Y:S01]  /*16780*/  ENDCOLLECTIVE ;  /* 0x000000000000791b */ /* 0x003fe20003800000 */
.L_x_6595:
        /* <DEDUP_REMOVED lines=18> */
.L_x_6596:
[----:B------:R-:W-:Y:S02]  /*168b0*/  IMAD.MOV.U32 R13, RZ, RZ, R4 ;  /* 0x000000ffff0d7224 */ /* 0x000fe400078e0004 */
[----:B------:R-:W-:-:S07]  /*168c0*/  IMAD.MOV.U32 R6, RZ, RZ, R14 ;  /* 0x000000ffff067224 */ /* 0x000fce00078e000e */
[----:B------:R-:W-:Y:S05]  /*168d0*/  WARPSYNC.COLLECTIVE R15, `(.L_x_6597) ;  /* 0x000000000f087348 */ /* 0x000fea0003c00000 */
[----:B------:R0:W1:Y:S02]  /*168e0*/  SHFL.IDX P6, R14, R13, R12, R11 ;  /* 0x0000000c0d0e7389 */ /* 0x00006400000c000b */
[----:B01----:R-:W-:Y:S01]  /*168f0*/  ENDCOLLECTIVE ;  /* 0x000000000000791b */ /* 0x003fe20003800000 */
.L_x_6597:
        /* <DEDUP_REMOVED lines=18> */
.L_x_6598:
[----:B------:R-:W-:Y:S02]  /*16a20*/  IMAD.MOV.U32 R13, RZ, RZ, R4 ;  /* 0x000000ffff0d7224 */ /* 0x000fe400078e0004 */
[----:B------:R-:W-:-:S07]  /*16a30*/  IMAD.MOV.U32 R6, RZ, RZ, R14 ;  /* 0x000000ffff067224 */ /* 0x000fce00078e000e */
[----:B------:R-:W-:Y:S05]  /*16a40*/  WARPSYNC.COLLECTIVE R15, `(.L_x_6599) ;  /* 0x000000000f087348 */ /* 0x000fea0003c00000 */
[----:B------:R0:W1:Y:S02]  /*16a50*/  SHFL.IDX P6, R14, R13, R12, R11 ;  /* 0x0000000c0d0e7389 */ /* 0x00006400000c000b */
[----:B01----:R-:W-:Y:S01]  /*16a60*/  ENDCOLLECTIVE ;  /* 0x000000000000791b */ /* 0x003fe20003800000 */
.L_x_6599:
        /* <DEDUP_REMOVED lines=18> */
.L_x_6600:
[----:B------:R-:W-:Y:S02]  /*16b90*/  IMAD.MOV.U32 R13, RZ, RZ, R4 ;  /* 0x000000ffff0d7224 */ /* 0x000fe400078e0004 */
[----:B------:R-:W-:-:S07]  /*16ba0*/  IMAD.MOV.U32 R6, RZ, RZ, R14 ;  /* 0x000000ffff067224 */ /* 0x000fce00078e000e */
[----:B------:R-:W-:Y:S05]  /*16bb0*/  WARPSYNC.COLLECTIVE R15, `(.L_x_6601) ;  /* 0x000000000f087348 */ /* 0x000fea0003c00000 */
[----:B------:R0:W1:Y:S02]  /*16bc0*/  SHFL.IDX P6, R14, R13, R12, R11 ;  /* 0x0000000c0d0e7389 */ /* 0x00006400000c000b */
[----:B01----:R-:W-:Y:S01]  /*16bd0*/  ENDCOLLECTIVE ;  /* 0x000000000000791b */ /* 0x003fe20003800000 */
.L_x_6601:
        /* <DEDUP_REMOVED lines=16> */
.L_x_6602:
[----:B------:R-:W-:-:S05]  /*16ce0*/  VIADD R7, R0, 0x60 ;  /* 0x0000006000077836 */ /* 0x000fca0000000000 */
[----:B------:R-:W-:Y:S01]  /*16cf0*/  ISETP.GE.AND P2, PT, R7, R2, PT ;  /* 0x000000020700720c */ /* 0x000fe20003f46270 */
[----:B------:R-:W-:Y:S02]  /*16d00*/  IMAD.MOV.U32 R13, RZ, RZ, R4 ;  /* 0x000000ffff0d7224 */ /* 0x000fe400078e0004 */
[----:B------:R-:W-:-:S10]  /*16d10*/  IMAD.MOV.U32 R6, RZ, RZ, R14 ;  /* 0x000000ffff067224 */ /* 0x000fd400078e000e */
[----:B------:R-:W-:Y:S05]  /*16d20*/  WARPSYNC.COLLECTIVE R15, `(.L_x_6603) ;  /* 0x000000000f087348 */ /* 0x000fea0003c00000 */
[----:B------:R0:W1:Y:S02]  /*16d30*/  SHFL.IDX P6, R14, R13, R12, R11 ;  /* 0x0000000c0d0e7389 */ /* 0x00006400000c000b */
[----:B01----:R-:W-:Y:S01]  /*16d40*/  ENDCOLLECTIVE ;  /* 0x000000000000791b */ /* 0x003fe20003800000 */
.L_x_6603:
        /* <DEDUP_REMOVED lines=16> */
.L_x_6604:
[----:B------:R-:W-:Y:S02]  /*16e50*/  IMAD.MOV.U32 R13, RZ, RZ, R4 ;  /* 0x000000ffff0d7224 */ /* 0x000fe400078e0004 */
[----:B------:R-:W-:-:S07]  /*16e60*/  IMAD.MOV.U32 R5, RZ, RZ, R14 ;  /* 0x000000ffff057224 */ /* 0x000fce00078e000e */
[----:B------:R-:W-:Y:S05]  /*16e70*/  WARPSYNC.COLLECTIVE R15, `(.L_x_6605) ;  /* 0x000000000f087348 */ /* 0x000fea0003c00000 */
[----:B------:R0:W1:Y:S02]  /*16e80*/  SHFL.IDX P6, R14, R13, R12, R11 ;  /* 0x0000000c0d0e7389 */ /* 0x00006400000c000b */
[----:B01----:R-:W-:Y:S01]  /*16e90*/  ENDCOLLECTIVE ;  /* 0x000000000000791b */ /* 0x003fe20003800000 */
.L_x_6605:
[----:B------:R-:W-:Y:S01]  /*16ea0*/  IMAD.MOV.U32 R3, RZ, RZ, R14 ;  /* 0x000000ffff037224 */ /* 0x000fe200078e000e */
[----:B------:R-:W-:Y:S06]  /*16eb0*/  BRA `(.L_x_6606) ;  /* 0xffffffb8005c7947 */ /* 0x000fec000383ffff */
.L_x_6497:
[----:B0-----:R0:W3:Y:S02]  /*16ec0*/  SYNCS.PHASECHK.TRANS64.TRYWAIT P0, [R18+URZ+0x34820], R0 ;  /* 0x03482000120075a7 */ /* 0x0010e4000800017f */
[----:B---3--:R-:W-:Y:S05]  /*16ed0*/  @!P0 NANOSLEEP.SYNCS 0x989680 ;  /* 0x009896800000895d */ /* 0x008fea0003900000 */
[----:B------:R-:W3:Y:S02]  /*16ee0*/  @!P0 SYNCS.PHASECHK.TRANS64 P0, [R18+URZ+0x34820], R0 ;  /* 0x03482000120085a7 */ /* 0x000ee4000800007f */
[----:B---3--:R-:W-:Y:S05]  /*16ef0*/  @!P0 BRA `(.L_x_6497) ;  /* 0xfffffffc00f08947 */ /* 0x008fea000383ffff */
[----:B------:R-:W-:Y:S05]  /*16f00*/  BRA `(.L_x_6607) ;  /* 0xffffffb800d07947 */ /* 0x000fea000383ffff */
.L_x_6506:
[----:B-1----:R1:W2:Y:S02]  /*16f10*/  SYNCS.PHASECHK.TRANS64.TRYWAIT P0, [R3+URZ+0x34840], R2 ;  /* 0x03484002030075a7 */ /* 0x0022a4000800017f */
[----:B--2---:R-:W-:Y:S05]  /*16f20*/  @!P0 NANOSLEEP.SYNCS 0x989680 ;  /* 0x009896800000895d */ /* 0x004fea0003900000 */
[----:B------:R-:W2:Y:S02]  /*16f30*/  @!P0 SYNCS.PHASECHK.TRANS64 P0, [R3+URZ+0x34840], R2 ;  /* 0x03484002030085a7 */ /* 0x000ea4000800007f */
[----:B--2---:R-:W-:Y:S05]  /*16f40*/  @!P0 BRA `(.L_x_6506) ;  /* 0xfffffffc00f08947 */ /* 0x004fea000383ffff */
[----:B------:R-:W-:Y:S05]  /*16f50*/  BRA `(.L_x_6608) ;  /* 0xffffffbc00b07947 */ /* 0x000fea000383ffff */
.L_x_6512:
[----:B0-----:R0:W1:Y:S02]  /*16f60*/  SYNCS.PHASECHK.TRANS64.TRYWAIT P0, [R3+URZ+0x60], R2 ;  /* 0x00006002030075a7 */ /* 0x001064000800017f */
[----:B-1----:R-:W-:Y:S05]  /*16f70*/  @!P0 NANOSLEEP.SYNCS 0x989680 ;  /* 0x009896800000895d */ /* 0x002fea0003900000 */
[----:B------:R-:W1:Y:S02]  /*16f80*/  @!P0 SYNCS.PHASECHK.TRANS64 P0, [R3+URZ+0x60], R2 ;  /* 0x00006002030085a7 */ /* 0x000e64000800007f */
[----:B-1----:R-:W-:Y:S05]  /*16f90*/  @!P0 BRA `(.L_x_6512) ;  /* 0xfffffffc00f08947 */ /* 0x002fea000383ffff */
[----:B------:R-:W-:Y:S05]  /*16fa0*/  BRA `(.L_x_6609) ;  /* 0xffffffc000847947 */ /* 0x000fea000383ffff */
.L_x_6521:
[----:B-1----:R1:W2:Y:S02]  /*16fb0*/  SYNCS.PHASECHK.TRANS64.TRYWAIT P0, [R3+URZ+0x34840], R2 ;  /* 0x03484002030075a7 */ /* 0x0022a4000800017f */
[----:B--2---:R-:W-:Y:S05]  /*16fc0*/  @!P0 NANOSLEEP.SYNCS 0x989680 ;  /* 0x009896800000895d */ /* 0x004fea0003900000 */
[----:B------:R-:W2:Y:S02]  /*16fd0*/  @!P0 SYNCS.PHASECHK.TRANS64 P0, [R3+URZ+0x34840], R2 ;  /* 0x03484002030085a7 */ /* 0x000ea4000800007f */
[----:B--2---:R-:W-:Y:S05]  /*16fe0*/  @!P0 BRA `(.L_x_6521) ;  /* 0xfffffffc00f08947 */ /* 0x004fea000383ffff */
[----:B------:R-:W-:Y:S05]  /*16ff0*/  BRA `(.L_x_6610) ;  /* 0xffffffc800187947 */ /* 0x000fea000383ffff */
.L_x_6527:
[----:B0-----:R0:W1:Y:S02]  /*17000*/  SYNCS.PHASECHK.TRANS64.TRYWAIT P0, [R2+URZ+0x60], R3 ;  /* 0x00006003020075a7 */ /* 0x001064000800017f */
[----:B-1----:R-:W-:Y:S05]  /*17010*/  @!P0 NANOSLEEP.SYNCS 0x989680 ;  /* 0x009896800000895d */ /* 0x002fea0003900000 */
[----:B------:R-:W1:Y:S02]  /*17020*/  @!P0 SYNCS.PHASECHK.TRANS64 P0, [R2+URZ+0x60], R3 ;  /* 0x00006003020085a7 */ /* 0x000e64000800007f */
[----:B-1----:R-:W-:Y:S05]  /*17030*/  @!P0 BRA `(.L_x_6527) ;  /* 0xfffffffc00f08947 */ /* 0x002fea000383ffff */
[----:B------:R-:W-:Y:S05]  /*17040*/  BRA `(.L_x_6611) ;  /* 0xffffffc800ec7947 */ /* 0x000fea000383ffff */
.L_x_6536:
[----:B--2---:R2:W3:Y:S02]  /*17050*/  SYNCS.PHASECHK.TRANS64.TRYWAIT P0, [R2+URZ+0x34840], R3 ;  /* 0x03484003020075a7 */ /* 0x0044e4000800017f */
[----:B---3--:R-:W-:Y:S05]  /*17060*/  @!P0 NANOSLEEP.SYNCS 0x989680 ;  /* 0x009896800000895d */ /* 0x008fea0003900000 */
[----:B------:R-:W3:Y:S02]  /*17070*/  @!P0 SYNCS.PHASECHK.TRANS64 P0, [R2+URZ+0x34840], R3 ;  /* 0x03484003020085a7 */ /* 0x000ee4000800007f */
[----:B---3--:R-:W-:Y:S05]  /*17080*/  @!P0 BRA `(.L_x_6536) ;  /* 0xfffffffc00f08947 */ /* 0x008fea000383ffff */
[----:B------:R-:W-:Y:S05]  /*17090*/  BRA `(.L_x_6612) ;  /* 0xffffffd000507947 */ /* 0x000fea000383ffff */
.L_x_6542:
[----:B0-----:R0:W1:Y:S02]  /*170a0*/  SYNCS.PHASECHK.TRANS64.TRYWAIT P0, [R2+URZ+0x60], R5 ;  /* 0x00006005020075a7 */ /* 0x001064000800017f */
[----:B-1----:R-:W-:Y:S05]  /*170b0*/  @!P0 NANOSLEEP.SYNCS 0x989680 ;  /* 0x009896800000895d */ /* 0x002fea0003900000 */
[----:B------:R-:W1:Y:S02]  /*170c0*/  @!P0 SYNCS.PHASECHK.TRANS64 P0, [R2+URZ+0x60], R5 ;  /* 0x00006005020085a7 */ /* 0x000e64000800007f */
[----:B-1----:R-:W-:Y:S05]  /*170d0*/  @!P0 BRA `(.L_x_6542) ;  /* 0xfffffffc00f08947 */ /* 0x002fea000383ffff */
[----:B------:R-:W-:Y:S05]  /*170e0*/  BRA `(.L_x_6613) ;  /* 0xffffffd400247947 */ /* 0x000fea000383ffff */
.L_x_6553:
[----:B--2---:R2:W3:Y:S02]  /*170f0*/  SYNCS.PHASECHK.TRANS64.TRYWAIT P0, [R0+URZ+0x34860], R2 ;  /* 0x03486002000075a7 */ /* 0x0044e4000800017f */
[----:B---3--:R-:W-:Y:S05]  /*17100*/  @!P0 NANOSLEEP.SYNCS 0x989680 ;  /* 0x009896800000895d */ /* 0x008fea0003900000 */
[----:B------:R-:W3:Y:S02]  /*17110*/  @!P0 SYNCS.PHASECHK.TRANS64 P0, [R0+URZ+0x34860], R2 ;  /* 0x03486002000085a7 */ /* 0x000ee4000800007f */
[----:B---3--:R-:W-:Y:S05]  /*17120*/  @!P0 BRA `(.L_x_6553) ;  /* 0xfffffffc00f08947 */ /* 0x008fea000383ffff */
[----:B------:R-:W-:Y:S05]  /*17130*/  BRA `(.L_x_6614) ;  /* 0xffffffd800747947 */ /* 0x000fea000383ffff */
.L_x_6560:
        /* <DEDUP_REMOVED lines=9> */
.L_x_6616:
[----:B------:R-:W-:Y:S05]  /*171d0*/  BSYNC B0 ;  /* 0x0000000000007941 */ /* 0x000fea0003800000 */
.L_x_6615:
        /* <DEDUP_REMOVED lines=9> */
.L_x_6617:
        /* <DEDUP_REMOVED lines=26> */
.L_x_6618:
        /* <DEDUP_REMOVED lines=8> */
.L_x_6619:
        /* <DEDUP_REMOVED lines=8> */
.L_x_6620:
        /* <DEDUP_REMOVED lines=8> */
.L_x_6621:
        /* <DEDUP_REMOVED lines=8> */
.L_x_6622:
        /* <DEDUP_REMOVED lines=9> */
.L_x_6623:
[----:B------:R-:W-:Y:S01]  /*176a0*/  IMAD.MOV.U32 R9, RZ, RZ, R14 ;  /* 0x000000ffff097224 */ /* 0x000fe200078e000e */
[----:B------:R-:W-:Y:S06]  /*176b0*/  BRA `(.L_x_6624) ;  /* 0xffffffd800e87947 */ /* 0x000fec000383ffff */
.L_x_6563:
        /* <DEDUP_REMOVED lines=8> */
.L_x_6626:
[----:B------:R-:W-:Y:S05]  /*17740*/  BSYNC B0 ;  /* 0x0000000000007941 */ /* 0x000fea0003800000 */
.L_x_6625:
        /* <DEDUP_REMOVED lines=10> */
.L_x_6627:
        /* <DEDUP_REMOVED lines=8> */
.L_x_6628:
        /* <DEDUP_REMOVED lines=8> */
.L_x_6629:
        /* <DEDUP_REMOVED lines=8> */
.L_x_6630:
        /* <DEDUP_REMOVED lines=9> */
.L_x_6631:
[----:B------:R-:W-:Y:S01]  /*17a00*/  IMAD.MOV.U32 R9, RZ, RZ, R14 ;  /* 0x000000ffff097224 */ /* 0x000fe200078e000e */
[----:B------:R-:W-:Y:S06]  /*17a10*/  BRA `(.L_x_6632) ;  /* 0xffffffd800c07947 */ /* 0x000fec000383ffff */
.L_x_6565:
[----:B------:R-:W-:Y:S01]  /*17a20*/  BSSY B0, `(.L_x_6633) ;  /* 0x0000006000007945 */ /* 0x000fe20003800000 */
[----:B------:R-:W-:Y:S01]  /*17a30*/  PLOP3.LUT P6, PT, P6, PT, PT, 0x8, 0x0 ;  /* 0x000000000000781c */ /* 0x000fe200037ce170 */
[----:B------:R-:W-:-:S12]  /*17a40*/  IMAD.MOV.U32 R15, RZ, RZ, -0x1 ;  /* 0xffffffffff0f7424 */ /* 0x000fd800078e00ff */
[----:B01----:R-:W-:Y:S05]  /*17a50*/  WARPSYNC.COLLECTIVE R15, `(.L_x_6634) ;  /* 0x000000000f087348 */ /* 0x003fea0003c00000 */
[----:B------:R-:W-:Y:S01]  /*17a60*/  VOTE.ANY R14, PT, P6 ;  /* 0x00000000000e7806 */ /* 0x000fe200030e0100 */
[----:B01----:R-:W-:Y:S06]  /*17a70*/  ENDCOLLECTIVE ;  /* 0x000000000000791b */ /* 0x003fec0003800000 */
.L_x_6634:
[----:B------:R-:W-:Y:S05]  /*17a80*/  BSYNC B0 ;  /* 0x0000000000007941 */ /* 0x000fea0003800000 */
.L_x_6633:
        /* <DEDUP_REMOVED lines=9> */
.L_x_6635:
[----:B------:R-:W-:Y:S02]  /*17b20*/  IMAD.MOV.U32 R13, RZ, RZ, R7 ;  /* 0x000000ffff0d7224 */ /* 0x000fe400078e0007 */
[----:B------:R-:W-:-:S07]  /*17b30*/  IMAD.MOV.U32 R5, RZ, RZ, R14 ;  /* 0x000000ffff057224 */ /* 0x000fce00078e000e */
[----:B------:R-:W-:Y:S05]  /*17b40*/  WARPSYNC.COLLECTIVE R15, `(.L_x_6636) ;  /* 0x000000000f087348 */ /* 0x000fea0003c00000 */
[----:B------:R0:W1:Y:S02]  /*17b50*/  SHFL.IDX P6, R14, R13, R12, R11 ;  /* 0x0000000c0d0e7389 */ /* 0x00006400000c000b */
[----:B01----:R-:W-:Y:S01]  /*17b60*/  ENDCOLLECTIVE ;  /* 0x000000000000791b */ /* 0x003fe20003800000 */
.L_x_6636:
[----:B------:R-:W-:Y:S01]  /*17b70*/  IMAD.MOV.U32 R7, RZ, RZ, R14 ;  /* 0x000000ffff077224 */ /* 0x000fe200078e000e */
[----:B------:R-:W-:Y:S06]  /*17b80*/  BRA `(.L_x_6637) ;  /* 0xffffffd800a07947 */ /* 0x000fec000383ffff */
.L_x_6567:
[----:B------:R-:W-:Y:S01]  /*17b90*/  BSSY B0, `(.L_x_6638) ;  /* 0x0000007000007945 */ /* 0x000fe20003800000 */
[----:B------:R-:W-:Y:S02]  /*17ba0*/  IMAD.MOV.U32 R13, RZ, RZ, R2 ;  /* 0x000000ffff0d7224 */ /* 0x000fe400078e0002 */
[----:B------:R-:W-:Y:S02]  /*17bb0*/  IMAD.MOV.U32 R11, RZ, RZ, 0x1f ;  /* 0x0000001fff0b7424 */ /* 0x000fe400078e00ff */
[----:B------:R-:W-:-:S07]  /*17bc0*/  IMAD.MOV.U32 R15, RZ, RZ, -0x1 ;  /* 0xffffffffff0f7424 */ /* 0x000fce00078e00ff */
[----:B-1234-:R-:W-:Y:S05]  /*17bd0*/  WARPSYNC.COLLECTIVE R15, `(.L_x_6639) ;  /* 0x000000000f087348 */ /* 0x01efea0003c00000 */
[----:B------:R0:W0:Y:S02]  /*17be0*/  SHFL.IDX P6, R14, R13, R12, R11 ;  /* 0x0000000c0d0e7389 */ /* 0x00002400000c000b */
[----:B01234-:R-:W-:Y:S01]  /*17bf0*/  ENDCOLLECTIVE ;  /* 0x000000000000791b */ /* 0x01ffe20003800000 */
.L_x_6639:
[----:B------:R-:W-:Y:S05]  /*17c00*/  BSYNC B0 ;  /* 0x0000000000007941 */ /* 0x000fea0003800000 */
.L_x_6638:
[----:B------:R-:W-:Y:S01]  /*17c10*/  IMAD.MOV.U32 R2, RZ, RZ, R14 ;  /* 0x000000ffff027224 */ /* 0x000fe200078e000e */
[----:B------:R-:W-:Y:S06]  /*17c20*/  BRA `(.L_x_6640) ;  /* 0xffffffd800907947 */ /* 0x000fec000383ffff */
.L_x_6571:
[----:B0-----:R0:W1:Y:S02]  /*17c30*/  SYNCS.PHASECHK.TRANS64.TRYWAIT P0, [R0+URZ+0x34820], R3 ;  /* 0x03482003000075a7 */ /* 0x001064000800017f */
[----:B-1----:R-:W-:Y:S05]  /*17c40*/  @!P0 NANOSLEEP.SYNCS 0x989680 ;  /* 0x009896800000895d */ /* 0x002fea0003900000 */
[----:B------:R-:W1:Y:S02]  /*17c50*/  @!P0 SYNCS.PHASECHK.TRANS64 P0, [R0+URZ+0x34820], R3 ;  /* 0x03482003000085a7 */ /* 0x000e64000800007f */
[----:B-1----:R-:W-:Y:S05]  /*17c60*/  @!P0 BRA `(.L_x_6571) ;  /* 0xfffffffc00f08947 */ /* 0x002fea000383ffff */
[----:B------:R-:W-:Y:S05]  /*17c70*/  BRA `(.L_x_6641) ;  /* 0xffffffe000287947 */ /* 0x000fea000383ffff */
.L_x_6572:
        /* <DEDUP_REMOVED lines=11> */
.L_x_6643:
[----:B------:R-:W-:Y:S05]  /*17d30*/  BSYNC B0 ;  /* 0x0000000000007941 */ /* 0x000fea0003800000 */
.L_x_6642:
[----:B------:R-:W-:Y:S05]  /*17d40*/  BRA `(.L_x_6644) ;  /* 0xffffffe000107947 */ /* 0x000fea000383ffff */
.L_x_6575:
[----:B------:R-:W-:Y:S01]  /*17d50*/  BSSY B1, `(.L_x_6645) ;  /* 0x0000006000017945 */ /* 0x000fe20003800000 */
[----:B------:R-:W-:-:S07]  /*17d60*/  IMAD.MOV.U32 R15, RZ, RZ, -0x1 ;  /* 0xffffffffff0f7424 */ /* 0x000fce00078e00ff */
[----:B01----:R-:W-:Y:S05]  /*17d70*/  WARPSYNC.COLLECTIVE R15, `(.L_x_6646) ;  /* 0x000000000f0c7348 */ /* 0x003fea0003c00000 */
[----:B------:R-:W-:Y:S02]  /*17d80*/  ELECT P6, UR62, PT ;  /* 0x00000000003e782f */ /* 0x000fe400038c0000 */
[----:B------:R-:W-:Y:S01]  /*17d90*/  MOV R14, UR62 ;  /* 0x0000003e000e7c02 */ /* 0x000fe20008000f00 */
[----:B01----:R-:W-:Y:S10]  /*17da0*/  ENDCOLLECTIVE ;  /* 0x000000000000791b */ /* 0x003ff40003800000 */
.L_x_6646:
[----:B------:R-:W-:Y:S05]  /*17db0*/  BSYNC B1 ;  /* 0x0000000000017941 */ /* 0x000fea0003800000 */
.L_x_6645:
[----:B------:R-:W-:Y:S05]  /*17dc0*/  BRA `(.L_x_6647) ;  /* 0xffffffe000087947 */ /* 0x000fea000383ffff */
.L_x_6577:
[----:B0-----:R0:W1:Y:S02]  /*17dd0*/  SYNCS.PHASECHK.TRANS64.TRYWAIT P0, [R6+URZ], R5 ;  /* 0x00000005060075a7 */ /* 0x001064000800017f */
[----:B-1----:R-:W-:Y:S05]  /*17de0*/  @!P0 NANOSLEEP.SYNCS 0x989680 ;  /* 0x009896800000895d */ /* 0x002fea0003900000 */
[----:B------:R-:W1:Y:S02]  /*17df0*/  @!P0 SYNCS.PHASECHK.TRANS64 P0, [R6+URZ], R5 ;  /* 0x00000005060085a7 */ /* 0x000e64000800007f */
[----:B-1----:R-:W-:Y:S05]  /*17e00*/  @!P0 BRA `(.L_x_6577) ;  /* 0xfffffffc00f08947 */ /* 0x002fea000383ffff */
[----:B------:R-:W-:Y:S05]  /*17e10*/  BRA `(.L_x_6648) ;  /* 0xffffffe000487947 */ /* 0x000fea000383ffff */
.L_x_6578:
[----:B-1----:R1:W2:Y:S02]  /*17e20*/  SYNCS.PHASECHK.TRANS64.TRYWAIT P0, [R7+URZ], R2 ;  /* 0x00000002070075a7 */ /* 0x0022a4000800017f */
[----:B--2---:R-:W-:Y:S05]  /*17e30*/  @!P0 NANOSLEEP.SYNCS 0x989680 ;  /* 0x009896800000895d */ /* 0x004fea0003900000 */
[----:B------:R-:W2:Y:S02]  /*17e40*/  @!P0 SYNCS.PHASECHK.TRANS64 P0, [R7+URZ], R2 ;  /* 0x00000002070085a7 */ /* 0x000ea4000800007f */
[----:B--2---:R-:W-:Y:S05]  /*17e50*/  @!P0 BRA `(.L_x_6578) ;  /* 0xfffffffc00f08947 */ /* 0x004fea000383ffff */
[----:B------:R-:W-:Y:S05]  /*17e60*/  BRA `(.L_x_6649) ;  /* 0xffffffe0003c7947 */ /* 0x000fea000383ffff */
.L_x_6580:
[----:B--2---:R2:W3:Y:S02]  /*17e70*/  SYNCS.PHASECHK.TRANS64.TRYWAIT P0, [R4+URZ], R5 ;  /* 0x00000005040075a7 */ /* 0x0044e4000800017f */
[----:B---3--:R-:W-:Y:S05]  /*17e80*/  @!P0 NANOSLEEP.SYNCS 0x989680 ;  /* 0x009896800000895d */ /* 0x008fea0003900000 */
[----:B------:R-:W3:Y:S02]  /*17e90*/  @!P0 SYNCS.PHASECHK.TRANS64 P0, [R4+URZ], R5 ;  /* 0x00000005040085a7 */ /* 0x000ee4000800007f */
[----:B---3--:R-:W-:Y:S05]  /*17ea0*/  @!P0 BRA `(.L_x_6580) ;  /* 0xfffffffc00f08947 */ /* 0x008fea000383ffff */
[----:B------:R-:W-:Y:S05]  /*17eb0*/  BRA `(.L_x_6650) ;  /* 0xffffffe000407947 */ /* 0x000fea000383ffff */
.L_x_6651:
        /* <DEDUP_REMOVED lines=12> */
.L_x_14858:


//--------------------- .text._ZN7cutlass13device_kernelIN5flash11enable_sm90INS1_16FlashAttnFwdSm90INS1_25CollectiveMainloopFwdSm90ILi2EN4cute5tupleIJNS5_1CILi1EEES8_S8_EEENS6_IJNS7_ILi128EEENS7_ILi176EEESA_EEELi128ENS_10bfloat16_tEfNS_4arch4Sm90ELb0ELb0ELb0ELb1ELb0ELb1ELb0ELb1ELb1ELb1ELb1ELb0EEENS1_21CollectiveEpilogueFwdINS6_IJSA_SA_SB_EEES9_SD_SF_Li256ELb1ELb1ELb1ELb0EEENS1_36VarlenDynamicPersistentTileSchedulerILi128ELi176ELi256ELi128ELb1ELb1ELb1ELb0ELb1ELb1EEEEEEEEEvNT_6ParamsE --------------------------
	.section	.text._ZN7cutlass13device_kernelIN5flash11enable_sm90INS1_16FlashAttnFwdSm90INS1_25CollectiveMainloopFwdSm90ILi2EN4cute5tupleIJNS5_1CILi1EEES8_S8_EEENS6_IJNS7_ILi128EEENS7_ILi176EEESA_EEELi128ENS_10bfloat16_tEfNS_4arch4Sm90ELb0ELb0ELb0ELb1ELb0ELb1ELb0ELb1ELb1ELb1ELb1ELb0EEENS1_21CollectiveEpilogueFwdINS6_IJSA_SA_SB_EEES9_SD_SF_Li256ELb1ELb1ELb1ELb0EEENS1_36VarlenDynamicPersistentTileSchedulerILi128ELi176ELi256ELi128ELb1ELb1ELb1ELb0ELb1ELb1EEEEEEEEEvNT_6ParamsE,"ax",@progbits
	.align	128
.text._ZN7cutlass13device_kernelIN5flash11enable_sm90INS1_16FlashAttnFwdSm90INS1_25CollectiveMainloopFwdSm90ILi2EN4cute5tupleIJNS5_1CILi1EEES8_S8_EEENS6_IJNS7_ILi128EEENS7_ILi176EEESA_EEELi128ENS_10bfloat16_tEfNS_4arch4Sm90ELb0ELb0ELb0ELb1ELb0ELb1ELb0ELb1ELb1ELb1ELb1ELb0EEENS1_21CollectiveEpilogueFwdINS6_IJSA_SA_SB_EEES9_SD_SF_Li256ELb1ELb1ELb1ELb0EEENS1_36VarlenDynamicPersistentTileSchedulerILi128ELi176ELi256ELi128ELb1ELb1ELb1ELb0ELb1ELb1EEEEEEEEEvNT_6ParamsE:
        .type           _ZN7cutlass13device_kernelIN5flash11enable_sm90INS1_16FlashAttnFwdSm90INS1_25CollectiveMainloopFwdSm90ILi2EN4cute5tupleIJNS5_1CILi1EEES8_S8_EEENS6_IJNS7_ILi128EEENS7_ILi176EEESA_EEELi128ENS_10bfloat16_tEfNS_4arch4Sm90ELb0ELb0ELb0ELb1ELb0ELb1ELb0ELb1ELb1ELb1ELb1ELb0EEENS1_21CollectiveEpilogueFwdINS6_IJSA_SA_SB_EEES9_SD_SF_Li256ELb1ELb1ELb1ELb0EEENS1_36VarlenDynamicPersistentTileSchedulerILi128ELi176ELi256ELi128ELb1ELb1ELb1ELb0ELb1ELb1EEEEEEEEEvNT_6ParamsE,@function
        .size           _ZN7cutlass13device_kernelIN5flash11enable_sm90INS1_16FlashAttnFwdSm90INS1_25CollectiveMainloopFwdSm90ILi2EN4cute5tupleIJNS5_1CILi1EEES8_S8_EEENS6_IJNS7_ILi128EEENS7_ILi176EEESA_EEELi128ENS_10bfloat16_tEfNS_4arch4Sm90ELb0ELb0ELb0ELb1ELb0ELb1ELb0ELb1ELb1ELb1ELb1ELb0EEENS1_21CollectiveEpilogueFwdINS6_IJSA_SA_SB_EEES9_SD_SF_Li256ELb1ELb1ELb1ELb0EEENS1_36VarlenDynamicPersistentTileSchedulerILi128ELi176ELi256ELi128ELb1ELb1ELb1ELb0ELb1ELb1EEEEEEEEEvNT_6ParamsE,(.L_x_14859 - _ZN7cutlass13device_kernelIN5flash11enable_sm90INS1_16FlashAttnFwdSm90INS1_25CollectiveMainloopFwdSm90ILi2EN4cute5tupleIJNS5_1CILi1EEES8_S8_EEENS6_IJNS7_ILi128EEENS7_ILi176EEESA_EEELi128ENS_10bfloat16_tEfNS_4arch4Sm90ELb0ELb0ELb0ELb1ELb0ELb1ELb0ELb1ELb1ELb1ELb1ELb0EEENS1_21CollectiveEpilogueFwdINS6_IJSA_SA_SB_EEES9_SD_SF_Li256ELb1ELb1ELb1ELb0EEENS1_36VarlenDynamicPersistentTileSchedulerILi128ELi176ELi256ELi128ELb1ELb1ELb1ELb0ELb1ELb1EEEEEEEEEvNT_6ParamsE)
        .other          _ZN7cutlass13device_kernelIN5flash11enable_sm90INS1_16FlashAttnFwdSm90INS1_25CollectiveMainloopFwdSm90ILi2EN4cute5tupleIJNS5_1CILi1EEES8_S8_EEENS6_IJNS7_ILi128EEENS7_ILi176EEESA_EEELi128ENS_10bfloat16_tEfNS_4arch4Sm90ELb0ELb0ELb0ELb1ELb0ELb1ELb0ELb1ELb1ELb1ELb1ELb0EEENS1_21CollectiveEpilogueFwdINS6_IJSA_SA_SB_EEES9_SD_SF_Li256ELb1ELb1ELb1ELb0EEENS1_36VarlenDynamicPersistentTileSchedulerILi128ELi176ELi256ELi128ELb1ELb1ELb1ELb0ELb1ELb1EEEEEEEEEvNT_6ParamsE,@"STO_CUDA_ENTRY STV_DEFAULT"
_ZN7cutlass13device_kernelIN5flash11enable_sm90INS1_16FlashAttnFwdSm90INS1_25CollectiveMainloopFwdSm90ILi2EN4cute5tupleIJNS5_1CILi1EEES8_S8_EEENS6_IJNS7_ILi128EEENS7_ILi176EEESA_EEELi128ENS_10bfloat16_tEfNS_4arch4Sm90ELb0ELb0ELb0ELb1ELb0ELb1ELb0ELb1ELb1ELb1ELb1ELb0EEENS1_21CollectiveEpilogueFwdINS6_IJSA_SA_SB_EEES9_SD_SF_Li256ELb1ELb1ELb1ELb0EEENS1_36VarlenDynamicPersistentTileSchedulerILi128ELi176ELi256ELi128ELb1ELb1ELb1ELb0ELb1ELb1EEEEEEEEEvNT_6ParamsE:
        /* <DEDUP_REMOVED lines=24> */
.L_x_6653:
[----:B------:R-:W-:Y:S05]  /*0180*/  BSYNC B0 ;  /* 0x0000000000007941 */ /* 0x000fea0003800000 */
.L_x_6652:
        /* <DEDUP_REMOVED lines=41> */
.L_x_6654:
        /* <DEDUP_REMOVED lines=22> */
.L_x_6655:
        /* <DEDUP_REMOVED lines=18> */
.L_x_6656:
        /* <DEDUP_REMOVED lines=22> */
.L_x_6657:
        /* <DEDUP_REMOVED lines=22> */
.L_x_6658:
[----:B------:R-:W-:Y:S01]  /*0960*/  PLOP3.LUT P0, PT, PT, PT, UP0, 0x80, 0x0 ;  /* 0x000000000000781c */ /* 0x000fe20003f0f008 */
[----:B------:R-:W-:Y:S01]  /*0970*/  UMOV UR60, 0x1 ;  /* 0x00000001003c7882 */ /* 0x000fe20000000000 */
[----:B------:R-:W-:Y:S01]  /*0980*/  NOP ;  /* 0x0000000000007918 */ /* 0x000fe20000000000 */
[----:B------:R-:W-:Y:S01]  /*0990*/  USEL UR60, UR60, 0x2, !UP0 ;  /* 0x000000023c3c7887 */ /* 0x000fe2000c000000 */
[----:B------:R-:W-:Y:S01]  /*09a0*/  BSSY B9, `(.L_x_6659) ;  /* 0x00027a7000097945 */ /* 0x000fe20003800000 */
[----:B012-4-:R-:W-:Y:S08]  /*09b0*/  BAR.SYNC.DEFER_BLOCKING 0x0 ;  /* 0x0000000000007b1d */ /* 0x017ff00000010000 */
[----:B------:R-:W-:Y:S05]  /*09c0*/  @!P0 BRA `(.L_x_6660) ;  /* 0x000001fc00a88947 */ /* 0x000fea0003800000 */
.L_x_6661:
[----:B------:R-:W-:-:S08]  /*09d0*/  NOP ;  /* 0x0000000000007918 */ /* 0x000fd00000000000 */
[----:B------:R-:W0:Y:S02]  /*09e0*/  USETMAXREG.TRY_ALLOC.CTAPOOL UP0, 0xf0 ;  /* 0x000000f0000079c8 */ /* 0x000e240008000600 */
[----:B0-----:R-:W-:-:S13]  /*09f0*/  PLOP3.LUT P0, PT, PT, PT, UP0, 0x80, 0x0 ;  /* 0x000000000000781c */ /* 0x001fda0003f0f008 */
[----:B------:R-:W-:Y:S05]  /*0a00*/  @!P0 BRA `(.L_x_6661) ;  /* 0xfffffffc00f08947 */ /* 0x000fea000383ffff */
[----:B------:R-:W2:Y:S01]  /*0a10*/  LDL.LU R0, [R1] ;  /* 0x0000000001007983 */ /* 0x000ea20000300800 */
[----:B------:R-:W-:Y:S01]  /*0a20*/  SHF.R.U32.HI R2, RZ, 0x7, R6 ;  /* 0x00000007ff027819 */ /* 0x000fe20000011606 */
[----:B------:R-:W0:Y:S01]  /*0a30*/  S2UR UR5, SR_CgaCtaId ;  /* 0x00000000000579c3 */ /* 0x000e220000008800 */
[----:B------:R-:W-:-:S07]  /*0a40*/  UMOV UR4, 0x400 ;  /* 0x0000040000047882 */ /* 0x000fce0000000000 */
[----:B------:R-:W-:Y:S06]  /*0a50*/  BAR.ARV 0x8, 0x180 ;  /* 0x0206000000007b1d */ /* 0x000fec0000002000 */
[----:B------:R-:W-:-:S13]  /*0a60*/  ISETP.NE.AND P0, PT, R2, 0x1, PT ;  /* 0x000000010200780c */ /* 0x000fda0003f05270 */
[----:B------:R-:W-:Y:S06]  /*0a70*/  @!P0 BAR.ARV 0x9, 0x100 ;  /* 0x0244000000008b1d */ /* 0x000fec0000002000 */
[----:B0-----:R-:W-:Y:S02]  /*0a80*/  ULEA UR4, UR5, UR4, 0x18 ;  /* 0x0000000405047291 */ /* 0x001fe4000f8ec03f */
[----:B------:R-:W-:Y:S04]  /*0a90*/  BAR.SYNC.DEFER_BLOCKING 0x5, 0x180 ;  /* 0x0146000000007b1d */ /* 0x000fe80000010000 */
[----:B------:R-:W-:-:S02]  /*0aa0*/  IMAD.U32 R2, RZ, RZ, UR4 ;  /* 0x00000004ff027e24 */ /* 0x000fc4000f8e00ff */
[----:B------:R-:W-:-:S03]  /*0ab0*/  ULDC UR4, c[0x0][0xc3c] ;  /* 0x00030f0000047ab9 */ /* 0x000fc60000000800 */
[----:B------:R-:W0:Y:S01]  /*0ac0*/  LDS.128 R148, [R2+0x348d0] ;  /* 0x0348d00002947984 */ /* 0x000e220000000c00 */
[----:B------:R-:W-:Y:S06]  /*0ad0*/  BAR.ARV 0x4, 0x180 ;  /* 0x0106000000007b1d */ /* 0x000fec0000002000 */
[----:B--2---:R-:W-:-:S04]  /*0ae0*/  LOP3.LUT R0, R0, 0xffffffdf, RZ, 0xc0, !PT ;  /* 0xffffffdf00007812 */ /* 0x004fc800078ec0ff */
[----:B------:R-:W-:Y:S02]  /*0af0*/  @P0 LOP3.LUT R0, R0, 0x20, RZ, 0xfc, !PT ;  /* 0x0000002000000812 */ /* 0x000fe400078efcff */
[----:B0-----:R-:W-:-:S03]  /*0b00*/  ISETP.GE.AND P0, PT, R151, UR4, PT ;  /* 0x0000000497007c0c */ /* 0x001fc6000bf06270 */
[----:B------:R0:W-:Y:S10]  /*0b10*/  STL [R1], R0 ;  /* 0x0000000001007387 */ /* 0x0001f40000100800 */
[----:B0-----:R-:W-:Y:S05]  /*0b20*/  @P0 BRA `(.L_x_6662) ;  /* 0x0000027800380947 */ /* 0x001fea0003800000 */
[----:B------:R-:W-:Y:S01]  /*0b30*/  VIADD R13, R6, 0xffffff80 ;  /* 0xffffff80060d7836 */ /* 0x000fe20000000000 */
[----:B------:R-:W-:Y:S01]  /*0b40*/  R2UR UR4, R2 ;  /* 0x00000000020472ca */ /* 0x000fe200000e0000 */
[----:B------:R-:W-:Y:S01]  /*0b50*/  ULOP3.LUT UR5, UR60, 0x1, URZ, 0xfc, !UPT ;  /* 0x000000013c057892 */ /* 0x000fe2000f8efc3f */
[----:B------:R-:W-:Y:S01]  /*0b60*/  IMAD.MOV.U32 R23, RZ, RZ, RZ ;  /* 0x000000ffff177224 */ /* 0x000fe200078e00ff */
[----:B------:R-:W-:Y:S02]  /*0b70*/  CS2R R222, SRZ ;  /* 0x0000000000de7805 */ /* 0x000fe4000001ff00 */
[----:B------:R-:W-:Y:S01]  /*0b80*/  SHF.R.S32.HI R0, RZ, 0x1f, R13 ;  /* 0x0000001fff007819 */ /* 0x000fe2000001140d */
[----:B------:R-:W-:-:S03]  /*0b90*/  IMAD.MOV.U32 R229, RZ, RZ, RZ ;  /* 0x000000ffffe57224 */ /* 0x000fc600078e00ff */
[CC--:B------:R-:W-:Y:S02]  /*0ba0*/  LEA.HI R3, R0.reuse, R13.reuse, RZ, 0x7 ;  /* 0x0000000d00037211 */ /* 0x0c0fe400078f38ff */
[CC--:B------:R-:W-:Y:S02]  /*0bb0*/  LEA.HI R5, R0.reuse, R13.reuse, RZ, 0x5 ;  /* 0x0000000d00057211 */ /* 0x0c0fe400078f28ff */
[----:B------:R-:W-:Y:S01]  /*0bc0*/  LOP3.LUT R4, R3, 0xffffff80, RZ, 0xc0, !PT ;  /* 0xffffff8003047812 */ /* 0x000fe200078ec0ff */
[----:B------:R-:W-:Y:S01]  /*0bd0*/  UIADD3 UR4, UR4, 0x16400, URZ ;  /* 0x0001640004047890 */ /* 0x000fe2000fffe03f */
[----:B------:R-:W-:Y:S01]  /*0be0*/  SHF.R.S32.HI R14, RZ, 0x7, R3 ;  /* 0x00000007ff0e7819 */ /* 0x000fe20000011403 */
[----:B------:R-:W-:Y:S01]  /*0bf0*/  IMAD.SHL.U32 R6, R5, 0x20, RZ ;  /* 0x0000002005067824 */ /* 0x000fe200078e00ff */
[CC--:B------:R-:W-:Y:S01]  /*0c00*/  LEA.HI R12, R0.reuse, R13.reuse, RZ, 0x2 ;  /* 0x0000000d000c7211 */ /* 0x0c0fe200078f10ff */
[----:B------:R-:W-:Y:S01]  /*0c10*/  IMAD.IADD R21, R13, 0x1, -R4 ;  /* 0x000000010d157824 */ /* 0x000fe200078e0a04 */
[----:B------:R-:W-:-:S02]  /*0c20*/  LEA.HI R4, R0, R13, RZ, 0x4 ;  /* 0x0000000d00047211 */ /* 0x000fc400078f20ff */
[----:B------:R-:W-:Y:S02]  /*0c30*/  LOP3.LUT R6, R6, 0xfffffc00, RZ, 0xc0, !PT ;  /* 0xfffffc0006067812 */ /* 0x000fe400078ec0ff */
[----:B------:R-:W-:Y:S02]  /*0c40*/  SHF.R.S32.HI R8, RZ, 0x1f, R21 ;  /* 0x0000001fff087819 */ /* 0x000fe40000011415 */
[----:B------:R-:W-:Y:S02]  /*0c50*/  LOP3.LUT R5, R4, 0x3fffff0, RZ, 0xc0, !PT ;  /* 0x03fffff004057812 */ /* 0x000fe400078ec0ff */
[CC--:B------:R-:W-:Y:S02]  /*0c60*/  LEA.HI R9, R8.reuse, R21.reuse, RZ, 0x2 ;  /* 0x0000001508097211 */ /* 0x0c0fe400078f10ff */
[----:B------:R-:W-:Y:S01]  /*0c70*/  LEA.HI R8, R8, R21, RZ, 0x5 ;  /* 0x0000001508087211 */ /* 0x000fe200078f28ff */
[----:B------:R-:W-:Y:S01]  /*0c80*/  IMAD.IADD R5, R13, 0x1, -R5 ;  /* 0x000000010d057824 */ /* 0x000fe200078e0a05 */
[----:B------:R-:W-:-:S02]  /*0c90*/  SHF.R.S32.HI R10, RZ, 0x2, R9 ;  /* 0x00000002ff0a7819 */ /* 0x000fc40000011409 */
[----:B------:R-:W-:Y:S02]  /*0ca0*/  SHF.R.S32.HI R7, RZ, 0x1f, R9 ;  /* 0x0000001fff077819 */ /* 0x000fe40000011409 */
[----:B------:R-:W-:Y:S02]  /*0cb0*/  LEA.HI R3, R3, R14, RZ, 0x1 ;  /* 0x0000000e03037211 */ /* 0x000fe400078f08ff */
[----:B------:R-:W-:Y:S02]  /*0cc0*/  LEA.HI R7, R7, R10, RZ, 0x3 ;  /* 0x0000000a07077211 */ /* 0x000fe400078f18ff */
[----:B------:R-:W-:Y:S02]  /*0cd0*/  SHF.R.S32.HI R8, RZ, 0x5, R8 ;  /* 0x00000005ff087819 */ /* 0x000fe40000011408 */
[----:B------:R-:W-:Y:S01]  /*0ce0*/  LOP3.LUT R11, R7, 0xfffffff8, RZ, 0xc0, !PT ;  /* 0xfffffff8070b7812 */ /* 0x000fe200078ec0ff */
[----:B------:R-:W-:Y:S01]  /*0cf0*/  IMAD R7, R5, 0x40, R6 ;  /* 0x0000004005077824 */ /* 0x000fe200078e0206 */
[----:B------:R-:W-:-:S02]  /*0d00*/  SHF.R.S32.HI R5, RZ, 0x4, R4 ;  /* 0x00000004ff057819 */ /* 0x000fc40000011404 */
[----:B------:R-:W-:Y:S01]  /*0d10*/  LOP3.LUT R3, R3, 0x3fffffe, RZ, 0xc0, !PT ;  /* 0x03fffffe03037812 */ /* 0x000fe200078ec0ff */
[----:B------:R-:W-:Y:S01]  /*0d20*/  IMAD.IADD R11, R10, 0x1, -R11 ;  /* 0x000000010a0b7824 */ /* 0x000fe200078e0a0b */
[----:B------:R-:W-:Y:S02]  /*0d30*/  LEA.HI R4, R4, R5, RZ, 0x1 ;  /* 0x0000000504047211 */ /* 0x000fe400078f08ff */
[----:B------:R-:W-:Y:S01]  /*0d40*/  LOP3.LUT R12, R12, 0xfffffffc, RZ, 0xc0, !PT ;  /* 0xfffffffc0c0c7812 */ /* 0x000fe200078ec0ff */
[----:B------:R-:W-:Y:S01]  /*0d50*/  IMAD R8, R8, 0x10, R11 ;  /* 0x0000001008087824 */ /* 0x000fe200078e020b */
[----:B------:R-:W-:Y:S01]  /*0d60*/  LOP3.LUT R4, R4, 0x1ffffffe, RZ, 0xc0, !PT ;  /* 0x1ffffffe04047812 */ /* 0x000fe200078ec0ff */
[----:B------:R-:W-:Y:S01]  /*0d70*/  IMAD.IADD R3, R14, 0x1, -R3 ;  /* 0x000000010e037824 */ /* 0x000fe200078e0a03 */
[----:B------:R-:W-:Y:S01]  /*0d80*/  LEA.HI R22, R0, R13, RZ, 0x3 ;  /* 0x0000000d00167211 */ /* 0x000fe200078f18ff */
[----:B------:R-:W-:Y:S01]  /*0d90*/  IMAD.IADD R12, R13, 0x1, -R12 ;  /* 0x000000010d0c7824 */ /* 0x000fe200078e0a0c */
[----:B------:R-:W-:Y:S01]  /*0da0*/  LOP3.LUT R9, R9, 0x7ffffffc, RZ, 0xc0, !PT ;  /* 0x7ffffffc09097812 */ /* 0x000fe200078ec0ff */
[----:B------:R-:W-:-:S02]  /*0db0*/  IMAD.IADD R4, R5, 0x1, -R4 ;  /* 0x0000000105047824 */ /* 0x000fc400078e0a04 */
[----:B------:R-:W-:Y:S01]  /*0dc0*/  IMAD R15, R3, 0x40, R8 ;  /* 0x00000040030f7824 */ /* 0x000fe200078e0208 */
[----:B------:R-:W-:Y:S01]  /*0dd0*/  LEA.HI R6, R12, R12, RZ, 0x1 ;  /* 0x0000000c0c067211 */ /* 0x000fe200078f08ff */
[----:B------:R-:W-:Y:S01]  /*0de0*/  IMAD.U32 R3, RZ, RZ, UR5 ;  /* 0x00000005ff037e24 */ /* 0x000fe2000f8e00ff */
[----:B------:R-:W-:Y:S01]  /*0df0*/  LEA.HI R3, R0, R13, RZ, 0x6 ;  /* 0x0000000d00037211 */ /* 0x000fe200078f30ff */
[----:B------:R-:W-:Y:S01]  /*0e00*/  IMAD R4, R4, 0x8, R7 ;  /* 0x0000000804047824 */ /* 0x000fe200078e0207 */
[----:B------:R-:W-:Y:S01]  /*0e10*/  LOP3.LUT R0, R22, 0xfffffff8, RZ, 0xc0, !PT ;  /* 0xfffffff816007812 */ /* 0x000fe200078ec0ff */
[----:B------:R-:W-:Y:S01]  /*0e20*/  IMAD.IADD R9, R21, 0x1, -R9 ;  /* 0x0000000115097824 */ /* 0x000fe200078e0a09 */
[----:B------:R-:W-:Y:S01]  /*0e30*/  SHF.R.S32.HI R22, RZ, 0x3, R22 ;  /* 0x00000003ff167819 */ /* 0x000fe20000011416 */
[----:B------:R-:W-:Y:S01]  /*0e40*/  IMAD.SHL.U32 R3, R3, 0x8, RZ ;  /* 0x0000000803037824 */ /* 0x000fe200078e00ff */
[----:B------:R0:W-:Y:S01]  /*0e50*/  STL [R1+0x90], R4 ;  /* 0x0000900401007387 */ /* 0x0001e20000100800 */
[----:B------:R-:W-:Y:S01]  /*0e60*/  IMAD.IADD R18, R13, 0x1, -R0 ;  /* 0x000000010d127824 */ /* 0x000fe200078e0a00 */
[----:B------:R-:W-:Y:S01]  /*0e70*/  LOP3.LUT R5, R6, 0x1ffffffe, RZ, 0xc0, !PT ;  /* 0x1ffffffe06057812 */ /* 0x000fe200078ec0ff */
[C---:B------:R-:W-:Y:S01]  /*0e80*/  VIADD R29, R22.reuse, 0x20 ;  /* 0x00000020161d7836 */ /* 0x040fe20000000000 */
[----:B------:R-:W-:Y:S01]  /*0e90*/  LOP3.LUT R20, R3, 0xfffffe00, RZ, 0xc0, !PT ;  /* 0xfffffe0003147812 */ /* 0x000fe200078ec0ff */
[----:B------:R-:W-:Y:S01]  /*0ea0*/  VIADD R28, R22, 0x40 ;  /* 0x00000040161c7836 */ /* 0x000fe20000000000 */
[----:B------:R-:W-:Y:S01]  /*0eb0*/  STL [R1+0x88], R15 ;  /* 0x0000880f01007387 */ /* 0x000fe20000100800 */
[----:B------:R-:W-:-:S02]  /*0ec0*/  IMAD.U32 R0, RZ, RZ, UR4 ;  /* 0x00000004ff007e24 */ /* 0x000fc4000f8e00ff */
[C---:B------:R-:W-:Y:S01]  /*0ed0*/  VIADD R27, R22.reuse, 0x60 ;  /* 0x00000060161b7836 */ /* 0x040fe20000000000 */
[----:B------:R-:W-:Y:S01]  /*0ee0*/  STL [R1+0x68], RZ ;  /* 0x000068ff01007387 */ /* 0x000fe20000100800 */
[C---:B0-----:R-:W-:Y:S01]  /*0ef0*/  IMAD.SHL.U32 R4, R22.reuse, 0x40, RZ ;  /* 0x0000004016047824 */ /* 0x041fe200078e00ff */
[----:B------:R-:W-:Y:S01]  /*0f00*/  SHF.R.S32.HI R7, RZ, 0x1f, R28 ;  /* 0x0000001fff077819 */ /* 0x000fe2000001141c */
[C---:B------:R-:W-:Y:S01]  /*0f10*/  VIADD R26, R22.reuse, 0x80 ;  /* 0x00000080161a7836 */ /* 0x040fe20000000000 */
[----:B------:R0:W-:Y:S01]  /*0f20*/  STL [R1+0x78], R0 ;  /* 0x0000780001007387 */ /* 0x0001e20000100800 */
[----:B------:R-:W-:Y:S01]  /*0f30*/  VIADD R25, R22, 0xa0 ;  /* 0x000000a016197836 */ /* 0x000fe20000000000 */
[----:B------:R-:W-:Y:S01]  /*0f40*/  LOP3.LUT R3, R4, 0x1c0, RZ, 0xc0, !PT ;  /* 0x000001c004037812 */ /* 0x000fe200078ec0ff */
[----:B------:R-:W-:Y:S01]  /*0f50*/  IMAD.SHL.U32 R16, R18, 0x8, RZ ;  /* 0x0000000812107824 */ /* 0x000fe200078e00ff */
[----:B------:R-:W-:Y:S01]  /*0f60*/  SHF.R.S32.HI R4, RZ, 0x1f, R29 ;  /* 0x0000001fff047819 */ /* 0x000fe2000001141d */
[----:B------:R-:W-:Y:S01]  /*0f70*/  IMAD.IADD R5, R12, 0x1, -R5 ;  /* 0x000000010c057824 */ /* 0x000fe200078e0a05 */
[----:B------:R-:W-:Y:S01]  /*0f80*/  SHF.R.S32.HI R10, RZ, 0x1f, R27 ;  /* 0x0000001fff0a7819 */ /* 0x000fe2000001141b */
[----:B------:R-:W-:Y:S01]  /*0f90*/  IMAD.SHL.U32 R6, R28, 0x40, RZ ;  /* 0x000000401c067824 */ /* 0x000fe200078e00ff */
[----:B------:R-:W-:Y:S01]  /*0fa0*/  SHF.R.S32.HI R12, RZ, 0x1f, R26 ;  /* 0x0000001fff0c7819 */ /* 0x000fe2000001141a */
[----:B------:R-:W-:Y:S01]  /*0fb0*/  IMAD.SHL.U32 R8, R27, 0x40, RZ ;  /* 0x000000401b087824 */ /* 0x000fe200078e00ff */
[----:B0-----:R-:W-:Y:S01]  /*0fc0*/  SHF.R.S32.HI R0, RZ, 0x1f, R22 ;  /* 0x0000001fff007819 */ /* 0x001fe20000011416 */
[----:B------:R-:W-:Y:S01]  /*0fd0*/  IMAD.SHL.U32 R0, R29, 0x40, RZ ;  /* 0x000000401d007824 */ /* 0x000fe200078e00ff */
[----:B------:R-:W-:Y:S01]  /*0fe0*/  LEA.HI R4, R4, R29, RZ, 0x3 ;  /* 0x0000001d04047211 */ /* 0x000fe200078f18ff */
[----:B------:R-:W-:Y:S01]  /*0ff0*/  IMAD.SHL.U32 R11, R26, 0x40, RZ ;  /* 0x000000401a0b7824 */ /* 0x000fe200078e00ff */
[----:B------:R-:W-:Y:S01]  /*1000*/  SHF.R.S32.HI R14, RZ, 0x1f, R25 ;  /* 0x0000001fff0e7819 */ /* 0x000fe20000011419 */
[----:B------:R-:W-:Y:S01]  /*1010*/  IMAD.SHL.U32 R13, R25, 0x40, RZ ;  /* 0x00000040190d7824 */ /* 0x000fe200078e00ff */
[----:B------:R-:W-:Y:S01]  /*1020*/  SHF.R.U32.HI R24, RZ, 0x3, R3 ;  /* 0x00000003ff187819 */ /* 0x000fe20000011603 */
[----:B------:R-:W-:Y:S01]  /*1030*/  IMAD.SHL.U32 R4, R4, 0x40, RZ ;  /* 0x0000004004047824 */ /* 0x000fe200078e00ff */
[----:B------:R-:W-:Y:S01]  /*1040*/  LEA.HI R7, R7, R28, RZ, 0x3 ;  /* 0x0000001c07077211 */ /* 0x000fe200078f18ff */
[----:B------:R-:W-:Y:S01]  /*1050*/  IMAD.SHL.U32 R18, R18, 0x4, RZ ;  /* 0x0000000412127824 */ /* 0x000fe200078e00ff */
[----:B------:R-:W-:Y:S01]  /*1060*/  LOP3.LUT R3, R3, 0x38, R16, 0xf8, !PT ;  /* 0x0000003803037812 */ /* 0x000fe200078ef810 */
[----:B------:R-:W-:Y:S01]  /*1070*/  VIADD R221, R16, 0x40 ;  /* 0x0000004010dd7836 */ /* 0x000fe20000000000 */
[----:B------:R-:W-:Y:S01]  /*1080*/  LEA.HI R10, R10, R27, RZ, 0x3 ;  /* 0x0000001b0a0a7211 */ /* 0x000fe200078f18ff */
[----:B------:R-:W-:Y:S01]  /*1090*/  IMAD.SHL.U32 R7, R7, 0x40, RZ ;  /* 0x0000004007077824 */ /* 0x000fe200078e00ff */
[----:B------:R-:W-:Y:S01]  /*10a0*/  LEA.HI R12, R12, R26, RZ, 0x3 ;  /* 0x0000001a0c0c7211 */ /* 0x000fe200078f18ff */
[----:B------:R-:W-:Y:S01]  /*10b0*/  VIADD R220, R18, 0x20 ;  /* 0x0000002012dc7836 */ /* 0x000fe20000000000 */
[----:B------:R-:W-:Y:S01]  /*10c0*/  LEA.HI R14, R14, R25, RZ, 0x3 ;  /* 0x000000190e0e7211 */ /* 0x000fe200078f18ff */
[----:B------:R-:W-:Y:S01]  /*10d0*/  IMAD.SHL.U32 R10, R10, 0x40, RZ ;  /* 0x000000400a0a7824 */ /* 0x000fe200078e00ff */
[----:B------:R-:W-:Y:S01]  /*10e0*/  LOP3.LUT R0, R0, 0x1c0, RZ, 0xc0, !PT ;  /* 0x000001c000007812 */ /* 0x000fe200078ec0ff */
[----:B------:R-:W-:Y:S01]  /*10f0*/  IMAD.SHL.U32 R12, R12, 0x40, RZ ;  /* 0x000000400c0c7824 */ /* 0x000fe200078e00ff */
[----:B------:R-:W-:Y:S01]  /*1100*/  LOP3.LUT R3, R20, R3, R24, 0xf6, !PT ;  /* 0x0000000314037212 */ /* 0x000fe200078ef618 */
[----:B------:R-:W-:Y:S01]  /*1110*/  IMAD.SHL.U32 R14, R14, 0x40, RZ ;  /* 0x000000400e0e7824 */ /* 0x000fe200078e00ff */
[----:B------:R-:W-:-:S02]  /*1120*/  LOP3.LUT R6, R6, 0x1c0, RZ, 0xc0, !PT ;  /* 0x000001c006067812 */ /* 0x000fc400078ec0ff */
[----:B------:R-:W-:Y:S01]  /*1130*/  LOP3.LUT R8, R8, 0x1c0, RZ, 0xc0, !PT ;  /* 0x000001c008087812 */ /* 0x000fe200078ec0ff */
[----:B------:R0:W-:Y:S01]  /*1140*/  STL [R1+0x38], R3 ;  /* 0x0000380301007387 */ /* 0x0001e20000100800 */
[----:B------:R-:W-:Y:S02]  /*1150*/  SHF.R.U32.HI R20, RZ, 0x3, R0 ;  /* 0x00000003ff147819 */ /* 0x000fe40000011600 */
[----:B------:R-:W-:Y:S02]  /*1160*/  LOP3.LUT R25, R11, 0x1c0, RZ, 0xc0, !PT ;  /* 0x000001c00b197812 */ /* 0x000fe400078ec0ff */
[----:B------:R-:W-:Y:S02]  /*1170*/  LOP3.LUT R0, R0, 0x38, R16, 0xf8, !PT ;  /* 0x0000003800007812 */ /* 0x000fe400078ef810 */
[----:B------:R-:W-:Y:S02]  /*1180*/  LOP3.LUT R4, R4, 0xfffffe00, RZ, 0xc0, !PT ;  /* 0xfffffe0004047812 */ /* 0x000fe400078ec0ff */
[----:B------:R-:W-:-:S02]  /*1190*/  LOP3.LUT R11, R13, 0x1c0, RZ, 0xc0, !PT ;  /* 0x000001c00d0b7812 */ /* 0x000fc400078ec0ff */
[----:B------:R-:W-:Y:S01]  /*11a0*/  LOP3.LUT R7, R7, 0xfffffe00, RZ, 0xc0, !PT ;  /* 0xfffffe0007077812 */ /* 0x000fe200078ec0ff */
[----:B------:R-:W-:Y:S01]  /*11b0*/  STL [R1+0x44], R4 ;  /* 0x0000440401007387 */ /* 0x000fe20000100800 */
[----:B------:R-:W-:Y:S02]  /*11c0*/  SHF.R.U32.HI R13, RZ, 0x3, R6 ;  /* 0x00000003ff0d7819 */ /* 0x000fe40000011606 */
[----:B0-----:R-:W-:Y:S01]  /*11d0*/  LOP3.LUT R3, R6, 0x38, R16, 0xf8, !PT ;  /* 0x0000003806037812 */ /* 0x001fe200078ef810 */
[----:B------:R0:W-:Y:S01]  /*11e0*/  STL [R1+0x40], R7 ;  /* 0x0000400701007387 */ /* 0x0001e20000100800 */
[----:B------:R-:W-:Y:S02]  /*11f0*/  SHF.R.U32.HI R11, RZ, 0x3, R8 ;  /* 0x00000003ff0b7819 */ /* 0x000fe40000011608 */
[----:B------:R-:W-:Y:S02]  /*1200*/  LOP3.LUT R6, R8, 0x38, R16, 0xf8, !PT ;  /* 0x0000003808067812 */ /* 0x000fe400078ef810 */
[----:B------:R-:W-:-:S02]  /*1210*/  LOP3.LUT R8, R10, 0xfffffe00, RZ, 0xc0, !PT ;  /* 0xfffffe000a087812 */ /* 0x000fc400078ec0ff */
[----:B------:R-:W-:Y:S02]  /*1220*/  LOP3.LUT R12, R12, 0xfffffe00, RZ, 0xc0, !PT ;  /* 0xfffffe000c0c7812 */ /* 0x000fe400078ec0ff */
[----:B------:R-:W-:Y:S02]  /*1230*/  LOP3.LUT R0, R4, R0, R20, 0xf6, !PT ;  /* 0x0000000004007212 */ /* 0x000fe400078ef614 */
[----:B------:R-:W-:Y:S01]  /*1240*/  LOP3.LUT R10, R14, 0xfffffe00, RZ, 0xc0, !PT ;  /* 0xfffffe000e0a7812 */ /* 0x000fe200078ec0ff */
[----:B------:R-:W-:Y:S01]  /*1250*/  STL [R1+0x54], R12 ;  /* 0x0000540c01007387 */ /* 0x000fe20000100800 */
[----:B------:R-:W-:Y:S01]  /*1260*/  LOP3.LUT R3, R7, R3, R13, 0xf6, !PT ;  /* 0x0000000307037212 */ /* 0x000fe200078ef60d */
[----:B0-----:R-:W-:Y:S01]  /*1270*/  IMAD.SHL.U32 R7, R9, 0x2, RZ ;  /* 0x0000000209077824 */ /* 0x001fe200078e00ff */
[----:B------:R-:W-:Y:S01]  /*1280*/  LEA R0, R0, UR4, 0x1 ;  /* 0x0000000400007c11 */ /* 0x000fe2000f8e08ff */
[----:B------:R-:W-:Y:S01]  /*1290*/  STL [R1+0x50], R10 ;  /* 0x0000500a01007387 */ /* 0x000fe20000100800 */
[----:B------:R-:W-:-:S02]  /*12a0*/  LOP3.LUT R6, R8, R6, R11, 0xf6, !PT ;  /* 0x0000000608067212 */ /* 0x000fc400078ef60b */
[----:B------:R-:W-:Y:S01]  /*12b0*/  LEA R4, R3, UR4, 0x1 ;  /* 0x0000000403047c11 */ /* 0x000fe2000f8e08ff */
[----:B------:R-:W-:Y:S01]  /*12c0*/  STL [R1+0x3c], R8 ;  /* 0x00003c0801007387 */ /* 0x000fe20000100800 */
[----:B------:R-:W-:Y:S02]  /*12d0*/  LEA R3, R6, UR4, 0x1 ;  /* 0x0000000406037c11 */ /* 0x000fe4000f8e08ff */
[----:B------:R-:W-:Y:S01]  /*12e0*/  SHF.R.S32.HI R17, RZ, 0x1f, R16 ;  /* 0x0000001fff117819 */ /* 0x000fe20000011410 */
[----:B------:R-:W-:Y:S04]  /*12f0*/  STL [R1+0x34], R7 ;  /* 0x0000340701007387 */ /* 0x000fe80000100800 */
[----:B------:R0:W-:Y:S04]  /*1300*/  STL [R1+0x84], R0 ;  /* 0x0000840001007387 */ /* 0x0001e80000100800 */
[----:B------:R1:W-:Y:S01]  /*1310*/  STL [R1+0x80], R4 ;  /* 0x0000800401007387 */ /* 0x0003e20000100800 */
[----:B0-----:R-:W-:-:S05]  /*1320*/  IMAD R0, R5, 0x8, R15 ;  /* 0x0000000805007824 */ /* 0x001fca00078e020f */
[----:B------:R1:W-:Y:S04]  /*1330*/  STL [R1+0x8c], R0 ;  /* 0x00008c0001007387 */ /* 0x0003e80000100800 */
[----:B------:R1:W-:Y:S02]  /*1340*/  STL [R1+0x7c], R3 ;  /* 0x00007c0301007387 */ /* 0x0003e40000100800 */
.L_x_6893:
[----:B0123--:R-:W0:Y:S01]  /*1350*/  LDC.64 R4, c[0x0][0xc88] ;  /* 0x00032200ff047b82 */ /* 0x00fe220000000a00 */
[----:B------:R-:W-:Y:S01]  /*1360*/  ULDC.64 UR4, c[0x0][0x208] ;  /* 0x0000820000047ab9 */ /* 0x000fe20000000a00 */
[----:B0-----:R-:W-:-:S05]  /*1370*/  IMAD.WIDE R4, R151, 0x4, R4 ;  /* 0x0000000497047825 */ /* 0x001fca00078e0204 */
[----:B------:R-:W2:Y:S01]  /*1380*/  LDG.E R31, desc[UR4][R4.64] ;  /* 0x00000004041f7981 */ /* 0x000ea2000c1e1900 */
[----:B------:R-:W-:Y:S05]  /*1390*/  YIELD ;  /* 0x0000000000007946 */ /* 0x000fea0003800000 */
[----:B------:R-:W-:Y:S01]  /*13a0*/  ULDC.64 UR4, c[0x0][0xa28] ;  /* 0x00028a0000047ab9 */ /* 0x000fe20000000a00 */
[----:B------:R-:W-:Y:S01]  /*13b0*/  ULDC.64 UR8, c[0x0][0xa18] ;  /* 0x0002860000087ab9 */ /* 0x000fe20000000a00 */
[----:B------:R-:W-:Y:S01]  /*13c0*/  ISETP.NE.U32.AND P1, PT, RZ, UR4, PT ;  /* 0x00000004ff007c0c */ /* 0x000fe2000bf25070 */
[----:B------:R-:W-:Y:S01]  /*13d0*/  ULDC.64 UR6, c[0x0][0xa08] ;  /* 0x0002820000067ab9 */ /* 0x000fe20000000a00 */
[----:B------:R-:W-:Y:S01]  /*13e0*/  IMAD.MOV.U32 R11, RZ, RZ, RZ ;  /* 0x000000ffff0b7224 */ /* 0x000fe200078e00ff */
[----:B------:R-:W-:Y:S01]  /*13f0*/  ISETP.NE.U32.AND P0, PT, RZ, UR6, PT ;  /* 0x00000006ff007c0c */ /* 0x000fe2000bf05070 */
[----:B------:R-:W-:Y:S01]  /*1400*/  ULDC.64 UR10, c[0x0][0x208] ;  /* 0x00008200000a7ab9 */ /* 0x000fe20000000a00 */
[----:B------:R-:W-:Y:S01]  /*1410*/  ISETP.NE.AND.EX P1, PT, RZ, UR5, PT, P1 ;  /* 0x00000005ff007c0c */ /* 0x000fe2000bf25310 */
[----:B------:R-:W-:Y:S01]  /*1420*/  IMAD.MOV.U32 R27, RZ, RZ, RZ ;  /* 0x000000ffff1b7224 */ /* 0x000fe200078e00ff */
[----:B------:R-:W-:-:S02]  /*1430*/  ISETP.NE.AND.EX P0, PT, RZ, UR7, PT, P0 ;  /* 0x00000007ff007c0c */ /* 0x000fc4000bf05300 */
[----:B--2---:R-:W-:Y:S01]  /*1440*/  SHF.R.S32.HI R0, RZ, 0x1f, R31 ;  /* 0x0000001fff007819 */ /* 0x004fe2000001141f */
[----:B------:R-:W-:-:S08]  /*1450*/  IMAD.SHL.U32 R32, R31, 0x4, RZ ;  /* 0x000000041f207824 */ /* 0x000fd000078e00ff */
[C---:B------:R-:W-:Y:S01]  /*1460*/  @P1 LEA R6, P2, R31.reuse, UR4, 0x2 ;  /* 0x000000041f061c11 */ /* 0x040fe2000f8410ff */
[----:B------:R0:W-:Y:S01]  /*1470*/  STL [R1+0x5c], R31 ;  /* 0x00005c1f01007387 */ /* 0x0001e20000100800 */
[C-C-:B------:R-:W-:Y:S02]  /*1480*/  SHF.L.U64.HI R28, R31.reuse, 0x2, R0.reuse ;  /* 0x000000021f1c7819 */ /* 0x140fe40000010200 */
[----:B------:R-:W-:Y:S01]  /*1490*/  @P1 LEA.HI.X R7, R31, UR5, R0, 0x2, P2 ;  /* 0x000000051f071c11 */ /* 0x000fe200090f1400 */
[----:B------:R-:W-:Y:S01]  /*14a0*/  ULDC UR4, c[0x0][0x288] ;  /* 0x0000a20000047ab9 */ /* 0x000fe20000000800 */
[----:B------:R-:W-:Y:S01]  /*14b0*/  ISETP.NE.U32.AND P2, PT, RZ, UR8, PT ;  /* 0x00000008ff007c0c */ /* 0x000fe2000bf45070 */
[----:B------:R-:W-:Y:S01]  /*14c0*/  IMAD.U32 R161, RZ, RZ, UR4 ;  /* 0x00000004ffa17e24 */ /* 0x000fe2000f8e00ff */
[----:B------:R-:W-:Y:S01]  /*14d0*/  ULDC.64 UR4, c[0x0][0x418] ;  /* 0x0001060000047ab9 */ /* 0x000fe20000000a00 */
[----:B------:R0:W-:Y:S01]  /*14e0*/  STL [R1+0x70], R0 ;  /* 0x0000700001007387 */ /* 0x0001e20000100800 */
[----:B------:R-:W-:Y:S01]  /*14f0*/  ISETP.NE.AND.EX P2, PT, RZ, UR9, PT, P2 ;  /* 0x00000009ff007c0c */ /* 0x000fe2000bf45320 */
[----:B------:R-:W-:Y:S01]  /*1500*/  UISETP.NE.U32.AND UP0, UPT, UR4, URZ, UPT ;  /* 0x0000003f0400728c */ /* 0x000fe2000bf05070 */
[----:B----4-:R-:W-:Y:S01]  /*1510*/  IADD3 R8, P3, R32, UR6, RZ ;  /* 0x0000000620087c10 */ /* 0x010fe2000ff7e0ff */
[----:B------:R0:W-:Y:S01]  /*1520*/  STL [R1+0x64], R32 ;  /* 0x0000642001007387 */ /* 0x0001e20000100800 */
[----:B------:R-:W-:Y:S01]  /*1530*/  ULDC UR4, c[0x0][0x424] ;  /* 0x0001090000047ab9 */ /* 0x000fe20000000800 */
[----:B------:R-:W-:Y:S01]  /*1540*/  UISETP.NE.AND.EX UP0, UPT, UR5, URZ, UPT, UP0 ;  /* 0x0000003f0500728c */ /* 0x000fe2000bf05300 */
[----:B------:R-:W-:Y:S01]  /*1550*/  IADD3.X R9, R28, UR7, RZ, P3, !PT ;  /* 0x000000071c097c10 */ /* 0x000fe20009ffe4ff */
[----:B------:R0:W5:Y:S01]  /*1560*/  @P1 LDG.E R11, desc[UR10][R6.64] ;  /* 0x0000000a060b1981 */ /* 0x000162000c1e1900 */
[----:B------:R-:W-:Y:S01]  /*1570*/  ULDC UR5, c[0x0][0x2f0] ;  /* 0x0000bc0000057ab9 */ /* 0x000fe20000000800 */
[----:B------:R-:W-:-:S02]  /*1580*/  USEL UR4, UR4, 0x1, UP0 ;  /* 0x0000000104047887 */ /* 0x000fc40008000000 */
[----:B------:R0:W5:Y:S02]  /*1590*/  @P0 LDG.E R27, desc[UR10][R8.64] ;  /* 0x0000000a081b0981 */ /* 0x000164000c1e1900 */
[----:B------:R-:W-:Y:S01]  /*15a0*/  @P2 IADD3 R4, P1, R32, UR8, RZ ;  /* 0x0000000820042c10 */ /* 0x000fe2000ff3e0ff */
[----:B------:R-:W-:-:S03]  /*15b0*/  UIMAD UR4, UR4, UR5, URZ ;  /* 0x00000005040472a4 */ /* 0x000fc6000f8e023f */
[----:B------:R-:W-:Y:S01]  /*15c0*/  @P2 IADD3.X R5, R28, UR9, RZ, P1, !PT ;  /* 0x000000091c052c10 */ /* 0x000fe20008ffe4ff */
[----:B------:R-:W-:Y:S02]  /*15d0*/  ULDC UR5, c[0x0][0x348] ;  /* 0x0000d20000057ab9 */ /* 0x000fe40000000800 */
[----:B------:R-:W-:Y:S02]  /*15e0*/  IMAD.U32 R25, RZ, RZ, UR5 ;  /* 0x00000005ff197e24 */ /* 0x000fe4000f8e00ff */
[----:B------:R0:W5:Y:S01]  /*15f0*/  @P2 LDG.E R161, desc[UR10][R4.64] ;  /* 0x0000000a04a12981 */ /* 0x000162000c1e1900 */
[----:B------:R-:W-:Y:S01]  /*1600*/  IMAD.U32 R26, RZ, RZ, UR4 ;  /* 0x00000004ff1a7e24 */ /* 0x000fe2000f8e00ff */
[----:B------:R-:W-:Y:S06]  /*1610*/  @P2 BRA `(.L_x_6663) ;  /* 0x0000000000282947 */ /* 0x000fec0003800000 */
[----:B------:R-:W-:Y:S02]  /*1620*/  ULDC.64 UR4, c[0x0][0xa00] ;  /* 0x0002800000047ab9 */ /* 0x000fe40000000a00 */
[----:B------:R-:W-:-:S04]  /*1630*/  ISETP.NE.U32.AND P1, PT, RZ, UR4, PT ;  /* 0x00000004ff007c0c */ /* 0x000fc8000bf25070 */
[----:B------:R-:W-:-:S13]  /*1640*/  ISETP.NE.AND.EX P1, PT, RZ, UR5, PT, P1 ;  /* 0x00000005ff007c0c */ /* 0x000fda000bf25310 */
[----:B------:R-:W-:Y:S05]  /*1650*/  @!P1 BRA `(.L_x_6663) ;  /* 0x0000000000189947 */ /* 0x000fea0003800000 */
[----:B0-----:R-:W0:Y:S01]  /*1660*/  LDC.64 R4, c[0x0][0xa00] ;  /* 0x00028000ff047b82 */ /* 0x001e220000000a00 */
[----:B------:R-:W-:Y:S01]  /*1670*/  ULDC.64 UR4, c[0x0][0x208] ;  /* 0x0000820000047ab9 */ /* 0x000fe20000000a00 */
[----:B0-----:R-:W-:-:S05]  /*1680*/  IMAD.WIDE R4, R31, 0x4, R4 ;  /* 0x000000041f047825 */ /* 0x001fca00078e0204 */
[----:B-----5:R-:W2:Y:S04]  /*1690*/  LDG.E R161, desc[UR4][R4.64] ;  /* 0x0000000404a17981 */ /* 0x020ea8000c1e1900 */
[----:B------:R-:W2:Y:S02]  /*16a0*/  LDG.E R0, desc[UR4][R4.64+0x4] ;  /* 0x0000040404007981 */ /* 0x000ea4000c1e1900 */
[----:B--2---:R-:W-:-:S07]  /*16b0*/  IMAD.IADD R161, R0, 0x1, -R161 ;  /* 0x0000000100a17824 */ /* 0x004fce00078e0aa1 */
.L_x_6663:
[C---:B------:R-:W-:Y:S01]  /*16c0*/  LOP3.LUT R30, R150.reuse, 0xffff, RZ, 0xc0, !PT ;  /* 0x0000ffff961e7812 */ /* 0x040fe200078ec0ff */
[----:B------:R-:W-:Y:S01]  /*16d0*/  ULDC.64 UR4, c[0x0][0xa20] ;  /* 0x0002880000047ab9 */ /* 0x000fe20000000a00 */
[----:B------:R1:W-:Y:S01]  /*16e0*/  STL [R1+0x6c], R149 ;  /* 0x00006c9501007387 */ /* 0x0003e20000100800 */
[----:B------:R-:W-:Y:S02]  /*16f0*/  ISETP.NE.U32.AND P1, PT, RZ, UR4, PT ;  /* 0x00000004ff007c0c */ /* 0x000fe4000bf25070 */
[C---:B------:R-:W-:Y:S01]  /*1700*/  LOP3.LUT R3, R150.reuse, 0xff000000, RZ, 0xc0, !PT ;  /* 0xff00000096037812 */ /* 0x040fe200078ec0ff */
[----:B------:R1:W-:Y:S01]  /*1710*/  STL [R1+0x58], R30 ;  /* 0x0000581e01007387 */ /* 0x0003e20000100800 */
[----:B------:R-:W-:Y:S02]  /*1720*/  ISETP.NE.AND.EX P1, PT, RZ, UR5, PT, P1 ;  /* 0x00000005ff007c0c */ /* 0x000fe4000bf25310 */
[----:B0-----:R-:W-:Y:S02]  /*1730*/  LOP3.LUT R0, R150, 0xff0000, RZ, 0xc0, !PT ;  /* 0x00ff000096007812 */ /* 0x001fe400078ec0ff */
[----:B------:R-:W-:-:S04]  /*1740*/  SHF.R.U32.HI R3, RZ, 0x8, R3 ;  /* 0x00000008ff037819 */ /* 0x000fc80000011603 */
[----:B------:R-:W-:-:S05]  /*1750*/  LEA.HI R10, R0, R3, RZ, 0x10 ;  /* 0x00000003000a7211 */ /* 0x000fca00078f80ff */
[----:B-1----:R-:W-:Y:S05]  /*1760*/  @!P1 BRA `(.L_x_6664) ;  /* 0x0000000000149947 */ /* 0x002fea0003800000 */
[----:B------:R-:W-:Y:S01]  /*1770*/  IADD3 R4, P0, R32, UR4, RZ ;  /* 0x0000000420047c10 */ /* 0x000fe2000ff1e0ff */
[----:B------:R-:W-:-:S03]  /*1780*/  ULDC.64 UR6, c[0x0][0x208] ;  /* 0x0000820000067ab9 */ /* 0x000fc60000000a00 */
[----:B------:R-:W-:-:S05]  /*1790*/  IADD3.X R5, R28, UR5, RZ, P0, !PT ;  /* 0x000000051c057c10 */ /* 0x000fca00087fe4ff */
[----:B------:R0:W5:Y:S01]  /*17a0*/  LDG.E R26, desc[UR6][R4.64] ;  /* 0x00000006041a7981 */ /* 0x000162000c1e1900 */
[----:B------:R-:W-:Y:S05]  /*17b0*/  BRA `(.L_x_6665) ;  /* 0x0000000000147947 */ /* 0x000fea0003800000 */
.L_x_6664:
[----:B------:R-:W-:Y:S05]  /*17c0*/  @!P0 BRA `(.L_x_6665) ;  /* 0x0000000000108947 */ /* 0x000fea0003800000 */
[----:B------:R-:W-:Y:S02]  /*17d0*/  ULDC.64 UR4, c[0x0][0x208] ;  /* 0x0000820000047ab9 */ /* 0x000fe40000000a00 */
[----:B------:R-:W2:Y:S04]  /*17e0*/  LDG.E R3, desc[UR4][R8.64] ;  /* 0x0000000408037981 */ /* 0x000ea8000c1e1900 */
[----:B------:R-:W2:Y:S02]  /*17f0*/  LDG.E R26, desc[UR4][R8.64+0x4] ;  /* 0x00000404081a7981 */ /* 0x000ea4000c1e1900 */
[----:B--2---:R-:W-:-:S07]  /*1800*/  IMAD.IADD R26, R26, 0x1, -R3 ;  /* 0x000000011a1a7824 */ /* 0x004fce00078e0a03 */
.L_x_6665:
[----:B------:R-:W-:Y:S01]  /*1810*/  ULDC.64 UR4, c[0x0][0xa10] ;  /* 0x0002840000047ab9 */ /* 0x000fe20000000a00 */
[----:B------:R-:W2:Y:S01]  /*1820*/  LDL.LU R29, [R1] ;  /* 0x00000000011d7983 */ /* 0x000ea20000300800 */
        /* <DEDUP_REMOVED lines=8> */
[----:B------:R-:W3:Y:S01]  /*18b0*/  @P0 LDG.E R3, desc[UR6][R4.64+0x4] ;  /* 0x0000040604030981 */ /* 0x000ee2000c1e1900 */
[----:B------:R-:W-:Y:S01]  /*18c0*/  ISETP.NE.U32.AND P1, PT, RZ, UR4, PT ;  /* 0x00000004ff007c0c */ /* 0x000fe2000bf25070 */
[----:B------:R-:W-:Y:S01]  /*18d0*/  IMAD.MOV.U32 R147, RZ, RZ, R26 ;  /* 0x000000ffff937224 */ /* 0x000fe200078e001a */
[----:B------:R-:W-:Y:S02]  /*18e0*/  LOP3.LUT R13, R10, 0xff, RZ, 0xc0, !PT ;  /* 0x000000ff0a0d7812 */ /* 0x000fe400078ec0ff */
[----:B------:R-:W-:Y:S02]  /*18f0*/  ISETP.NE.AND.EX P1, PT, RZ, UR5, PT, P1 ;  /* 0x00000005ff007c0c */ /* 0x000fe4000bf25310 */
[----:B------:R-:W-:Y:S01]  /*1900*/  SHF.R.U32.HI R8, RZ, 0x10, R10 ;  /* 0x00000010ff087819 */ /* 0x000fe2000001160a */
[----:B------:R0:W-:Y:S01]  /*1910*/  STL [R1+0x74], R13 ;  /* 0x0000740d01007387 */ /* 0x0001e20000100800 */
[----:B------:R-:W-:Y:S09]  /*1920*/  BSSY B0, `(.L_x_6666) ;  /* 0x000002e000007945 */ /* 0x000ff20003800000 */
[----:B------:R-:W-:-:S04]  /*1930*/  @P1 IADD3 R6, P2, R32, UR4, RZ ;  /* 0x0000000420061c10 */ /* 0x000fc8000ff5e0ff */
[----:B------:R-:W-:-:S05]  /*1940*/  @P1 IADD3.X R7, R28, UR5, RZ, P2, !PT ;  /* 0x000000051c071c10 */ /* 0x000fca00097fe4ff */
[----:B------:R0:W5:Y:S01]  /*1950*/  @P1 LDG.E R147, desc[UR6][R6.64] ;  /* 0x0000000606931981 */ /* 0x000162000c1e1900 */
[----:B--2---:R-:W-:Y:S01]  /*1960*/  LOP3.LUT R29, R29, 0xffffffbf, RZ, 0xc0, !PT ;  /* 0xffffffbf1d1d7812 */ /* 0x004fe200078ec0ff */
[----:B---3--:R-:W-:-:S04]  /*1970*/  @P0 IMAD.IADD R25, R3, 0x1, -R0 ;  /* 0x0000000103190824 */ /* 0x008fc800078e0a00 */
[----:B------:R-:W-:-:S04]  /*1980*/  IMAD.IADD R162, R12, 0x1, R25 ;  /* 0x000000010ca27824 */ /* 0x000fc800078e0219 */
[C---:B------:R-:W-:Y:S01]  /*1990*/  VIADD R0, R162.reuse, 0xaf ;  /* 0x000000afa2007836 */ /* 0x040fe20000000000 */
[----:B------:R-:W-:-:S03]  /*19a0*/  ISETP.GE.AND P3, PT, R162, 0x1, PT ;  /* 0x00000001a200780c */ /* 0x000fc60003f66270 */
[----:B------:R-:W-:-:S05]  /*19b0*/  IMAD.HI R0, R0, 0x2e8ba2e9, RZ ;  /* 0x2e8ba2e900007827 */ /* 0x000fca00078e02ff */
[----:B------:R-:W-:-:S04]  /*19c0*/  SHF.R.U32.HI R3, RZ, 0x1f, R0 ;  /* 0x0000001fff037819 */ /* 0x000fc80000011600 */
[----:B------:R-:W-:Y:S01]  /*19d0*/  LEA.HI.SX32 R160, R0, R3, 0x1b ;  /* 0x0000000300a07211 */ /* 0x000fe200078fdaff */
[----:B------:R-:W-:Y:S01]  /*19e0*/  IMAD.MOV.U32 R3, RZ, RZ, RZ ;  /* 0x000000ffff037224 */ /* 0x000fe200078e00ff */
[----:B------:R-:W-:-:S05]  /*19f0*/  @P3 LOP3.LUT R29, R29, 0x40, RZ, 0xfc, !PT ;  /* 0x000000401d1d3812 */ /* 0x000fca00078efcff */
[----:B------:R0:W-:Y:S04]  /*1a00*/  STL [R1], R29 ;  /* 0x0000001d01007387 */ /* 0x0001e80000100800 */
[----:B------:R0:W-:Y:S01]  /*1a10*/  STL [R1+0x60], R8 ;  /* 0x0000600801007387 */ /* 0x0001e20000100800 */
[----:B------:R-:W-:Y:S05]  /*1a20*/  @!P3 BRA `(.L_x_6667) ;  /* 0x000000000074b947 */ /* 0x000fea0003800000 */
[----:B------:R-:W-:Y:S01]  /*1a30*/  ISETP.NE.AND P0, PT, R8, RZ, PT ;  /* 0x000000ff0800720c */ /* 0x000fe20003f05270 */
[----:B------:R-:W-:-:S03]  /*1a40*/  ULDC UR4, c[0x0][0x9f0] ;  /* 0x00027c0000047ab9 */ /* 0x000fc60000000800 */
[----:B------:R-:W-:-:S04]  /*1a50*/  SEL R9, R8, UR4, P0 ;  /* 0x0000000408097c07 */ /* 0x000fc80008000000 */
[-C--:B0-----:R-:W-:Y:S02]  /*1a60*/  IABS R6, R9.reuse ;  /* 0x0000000900067213 */ /* 0x081fe40000000000 */
        /* <DEDUP_REMOVED lines=25> */
.L_x_6667:
[----:B------:R-:W-:Y:S05]  /*1c00*/  BSYNC B0 ;  /* 0x0000000000007941 */ /* 0x000fea0003800000 */
.L_x_6666:
[----:B------:R-:W-:-:S05]  /*1c10*/  IMAD R0, R13, R3, RZ ;  /* 0x000000030d007224 */ /* 0x000fca00078e02ff */
        /* <DEDUP_REMOVED lines=12> */
[----:B------:R-:W-:Y:S02]  /*1ce0*/  @P0 LEA.HI.SX32 R24, R0, R3, 0x1b ;  /* 0x0000000300180211 */ /* 0x000fe400078fdaff */
[----:B------:R-:W-:Y:S02]  /*1cf0*/  PLOP3.LUT P0, PT, PT, PT, PT, 0x80, 0x0 ;  /* 0x000000000000781c */ /* 0x000fe40003f0f070 */
        /* <DEDUP_REMOVED lines=14> */
[----:B0-----:R-:W-:Y:S02]  /*1de0*/  IMAD.U32 R6, RZ, RZ, UR4 ;  /* 0x00000004ff067e24 */ /* 0x001fe4000f8e00ff */
[----:B------:R-:W-:-:S02]  /*1df0*/  IMAD.U32 R7, RZ, RZ, UR5 ;  /* 0x00000005ff077e24 */ /* 0x000fc4000f8e00ff */
[----:B------:R-:W-:Y:S02]  /*1e00*/  IMAD.U32 R11, RZ, RZ, UR7 ;  /* 0x00000007ff0b7e24 */ /* 0x000fe4000f8e00ff */
[----:B------:R-:W-:Y:S02]  /*1e10*/  IMAD.MOV.U32 R8, RZ, RZ, 0x70 ;  /* 0x00000070ff087424 */ /* 0x000fe400078e00ff */
[----:B------:R-:W-:Y:S02]  /*1e20*/  IMAD.MOV.U32 R12, RZ, RZ, 0x1 ;  /* 0x00000001ff0c7424 */ /* 0x000fe400078e00ff */
[----:B-1----:R-:W-:-:S07]  /*1e30*/  IMAD.MOV.U32 R13, RZ, RZ, RZ ;  /* 0x000000ffff0d7224 */ /* 0x002fce00078e00ff */
[----:B------:R-:W-:-:S07]  /*1e40*/  LEPC R20, `(.L_x_6670) ;  /* 0x000000001014794e */ /* 0x000fce0000000000 */
[----:B--2--5:R-:W-:Y:S05]  /*1e50*/  CALL.ABS.NOINC R14 ;  /* 0x000000000e007343 */ /* 0x024fea0003c00000 */
.L_x_6670:
[----:B------:R-:W-:Y:S05]  /*1e60*/  BSYNC B6 ;  /* 0x0000000000067941 */ /* 0x000fea0003800000 */
.L_x_6669:
        /* <DEDUP_REMOVED lines=20> */
.L_x_6672:
[----:B------:R-:W-:Y:S05]  /*1fb0*/  BSYNC B6 ;  /* 0x0000000000067941 */ /* 0x000fea0003800000 */
.L_x_6671:
[----:B------:R-:W-:Y:S01]  /*1fc0*/  ULDC.64 UR4, c[0x0][0x9f8] ;  /* 0x00027e0000047ab9 */ /* 0x000fe20000000a00 */
[----:B------:R-:W-:Y:S01]  /*1fd0*/  IMAD.MOV.U32 R0, RZ, RZ, R31 ;  /* 0x000000ffff007224 */ /* 0x000fe200078e001f */
[----:B------:R-:W-:Y:S01]  /*1fe0*/  ISETP.NE.U32.AND P0, PT, RZ, UR4, PT ;  /* 0x00000004ff007c0c */ /* 0x000fe2000bf05070 */
[----:B------:R-:W-:Y:S01]  /*1ff0*/  ULDC.64 UR6, c[0x0][0x208] ;  /* 0x0000820000067ab9 */ /* 0x000fe20000000a00 */
[----:B0-----:R-:W0:Y:S08]  /*2000*/  LDC R13, c[0x0][0x3f4] ;  /* 0x0000fd00ff0d7b82 */ /* 0x001e300000000800 */
[----:B------:R-:W1:Y:S01]  /*2010*/  LDC.64 R42, c[0x0][0x300] ;  /* 0x0000c000ff2a7b82 */ /* 0x000e620000000a00 */
[----:B------:R-:W-:Y:S01]  /*2020*/  ISETP.NE.AND.EX P0, PT, RZ, UR5, PT, P0 ;  /* 0x00000005ff007c0c */ /* 0x000fe2000bf05300 */
[----:B------:R-:W-:Y:S01]  /*2030*/  IMAD.IADD R119, R27, 0x1, R26 ;  /* 0x000000011b777824 */ /* 0x000fe200078e021a */
[----:B------:R-:W-:Y:S01]  /*2040*/  LOP3.LUT R29, R29, 0xfffffffe, RZ, 0xc0, !PT ;  /* 0xfffffffe1d1d7812 */ /* 0x000fe200078ec0ff */
[----:B------:R-:W2:Y:S04]  /*2050*/  LDL R26, [R1+0x40] ;  /* 0x00004000011a7983 */ /* 0x000ea80000100800 */
[----:B------:R-:W3:Y:S01]  /*2060*/  LDL R27, [R1+0x44] ;  /* 0x00004400011b7983 */ /* 0x000ee20000100800 */
[----:B------:R-:W4:Y:S03]  /*2070*/  LDC.64 R108, c[0x0][0x3f8] ;  /* 0x0000fe00ff6c7b82 */ /* 0x000f260000000a00 */
[----:B------:R-:W3:Y:S02]  /*2080*/  LDL R14, [R1+0x3c] ;  /* 0x00003c00010e7983 */ /* 0x000ee40000100800 */
[----:B------:R-:W-:Y:S01]  /*2090*/  @P0 IADD3 R4, P1, R32, UR4, RZ ;  /* 0x0000000420040c10 */ /* 0x000fe2000ff3e0ff */
[----:B------:R-:W4:Y:S02]  /*20a0*/  S2R R20, SR_TID.X ;  /* 0x0000000000147919 */ /* 0x000f240000002100 */
[----:B------:R-:W4:Y:S01]  /*20b0*/  LDC.64 R114, c[0x0][0x408] ;  /* 0x00010200ff727b82 */ /* 0x000f220000000a00 */
[----:B------:R-:W-:Y:S01]  /*20c0*/  @P0 IADD3.X R5, R28, UR5, RZ, P1, !PT ;  /* 0x000000051c050c10 */ /* 0x000fe20008ffe4ff */
[----:B------:R-:W-:-:S04]  /*20d0*/  ULDC.64 UR4, c[0x0][0xa08] ;  /* 0x0002820000047ab9 */ /* 0x000fc80000000a00 */
[----:B------:R4:W2:Y:S01]  /*20e0*/  @P0 LDG.E R0, desc[UR6][R4.64] ;  /* 0x0000000604000981 */ /* 0x0008a2000c1e1900 */
[----:B0-----:R-:W-:Y:S01]  /*20f0*/  ISETP.GE.AND P2, PT, R16, R13, PT ;  /* 0x0000000d1000720c */ /* 0x001fe20003f46270 */
[-C--:B-1----:R-:W-:Y:S01]  /*2100*/  IMAD.WIDE.U32 R6, R119, R42.reuse, RZ ;  /* 0x0000002a77067225 */ /* 0x082fe200078e00ff */
[----:B------:R-:W-:Y:S02]  /*2110*/  SHF.R.S32.HI R21, RZ, 0x1f, R119 ;  /* 0x0000001fff157819 */ /* 0x000fe40000011477 */
[----:B------:R-:W-:Y:S02]  /*2120*/  ISETP.NE.U32.AND P0, PT, RZ, UR4, PT ;  /* 0x00000004ff007c0c */ /* 0x000fe4000bf05070 */
[----:B------:R-:W-:Y:S01]  /*2130*/  SHF.R.S32.HI R10, RZ, 0x1f, R22 ;  /* 0x0000001fff0a7819 */ /* 0x000fe20000011416 */
[----:B------:R-:W-:Y:S01]  /*2140*/  IMAD R8, R21, R42, RZ ;  /* 0x0000002a15087224 */ /* 0x000fe200078e02ff */
[----:B------:R-:W-:Y:S01]  /*2150*/  ISETP.NE.AND.EX P0, PT, RZ, UR5, PT, P0 ;  /* 0x00000005ff007c0c */ /* 0x000fe2000bf05300 */
[----:B------:R-:W-:Y:S01]  /*2160*/  ULDC.64 UR4, c[0x0][0x308] ;  /* 0x0000c20000047ab9 */ /* 0x000fe20000000a00 */
[----:B------:R-:W-:Y:S01]  /*2170*/  SHF.R.S32.HI R19, RZ, 0x1f, R18 ;  /* 0x0000001fff137819 */ /* 0x000fe20000011412 */
[----:B------:R-:W-:-:S02]  /*2180*/  IMAD R3, R119, R43, R8 ;  /* 0x0000002b77037224 */ /* 0x000fc400078e0208 */
[----:B------:R-:W-:Y:S02]  /*2190*/  @P2 LOP3.LUT R29, R29, 0x1, RZ, 0xfc, !PT ;  /* 0x000000011d1d2812 */ /* 0x000fe400078efcff */
[----:B------:R-:W-:Y:S01]  /*21a0*/  IMAD.IADD R7, R7, 0x1, R3 ;  /* 0x0000000107077824 */ /* 0x000fe200078e0203 */
[----:B----4-:R-:W-:Y:S02]  /*21b0*/  SHF.R.U32.HI R20, RZ, 0x7, R20 ;  /* 0x00000007ff147819 */ /* 0x010fe40000011614 */
[----:B------:R0:W-:Y:S01]  /*21c0*/  STL [R1], R29 ;  /* 0x0000001d01007387 */ /* 0x0001e20000100800 */
[----:B------:R-:W-:Y:S01]  /*21d0*/  IMAD.WIDE.U32 R4, R30, UR4, R6 ;  /* 0x000000041e047c25 */ /* 0x000fe2000f8e0006 */
[----:B------:R-:W-:Y:S02]  /*21e0*/  ISETP.NE.AND P6, PT, R20, 0x1, PT ;  /* 0x000000011400780c */ /* 0x000fe40003fc5270 */
[----:B------:R-:W4:Y:S01]  /*21f0*/  LDL R8, [R1+0x54] ;  /* 0x0000540001087983 */ /* 0x000f220000100800 */
[----:B------:R-:W-:Y:S01]  /*2200*/  IMAD R5, R30, UR5, R5 ;  /* 0x000000051e057c24 */ /* 0x000fe2000f8e0205 */
[----:B------:R-:W-:Y:S01]  /*2210*/  ULDC.64 UR4, c[0x0][0x310] ;  /* 0x0000c40000047ab9 */ /* 0x000fe20000000a00 */
[C---:B------:R-:W-:Y:S01]  /*2220*/  VIADD R11, R22.reuse, 0x40 ;  /* 0x00000040160b7836 */ /* 0x040fe20000000000 */
[----:B------:R-:W4:Y:S01]  /*2230*/  LDL R12, [R1+0x50] ;  /* 0x00005000010c7983 */ /* 0x000f220000100800 */
[----:B------:R-:W-:-:S02]  /*2240*/  VIADD R28, R22, 0x20 ;  /* 0x00000020161c7836 */ /* 0x000fc40000000000 */
[----:B------:R-:W-:Y:S02]  /*2250*/  IMAD.SHL.U32 R11, R11, 0x40, RZ ;  /* 0x000000400b0b7824 */ /* 0x000fe400078e00ff */
[----:B------:R-:W-:Y:S02]  /*2260*/  IMAD.SHL.U32 R28, R28, 0x40, RZ ;  /* 0x000000401c1c7824 */ /* 0x000fe400078e00ff */
[-C--:B------:R-:W-:Y:S01]  /*2270*/  IMAD.WIDE.U32 R110, R22, R114.reuse, R18 ;  /* 0x00000072166e7225 */ /* 0x080fe200078e0012 */
[----:B------:R-:W-:Y:S02]  /*2280*/  LOP3.LUT R11, R11, 0x1c0, RZ, 0xc0, !PT ;  /* 0x000001c00b0b7812 */ /* 0x000fe400078ec0ff */
[----:B------:R-:W-:Y:S01]  /*2290*/  LOP3.LUT R28, R28, 0x1c0, RZ, 0xc0, !PT ;  /* 0x000001c01c1c7812 */ /* 0x000fe200078ec0ff */
[----:B------:R-:W-:Y:S01]  /*22a0*/  IMAD.WIDE.U32 R112, R22, R114, R16 ;  /* 0x0000007216707225 */ /* 0x000fe200078e0010 */
[----:B------:R-:W-:-:S03]  /*22b0*/  SHF.L.U64.HI R117, R42, 0x5, R43 ;  /* 0x000000052a757819 */ /* 0x000fc6000001022b */
[----:B------:R-:W-:Y:S02]  /*22c0*/  IMAD.SHL.U32 R116, R42, 0x20, RZ ;  /* 0x000000202a747824 */ /* 0x000fe400078e00ff */
[C---:B0-----:R-:W-:Y:S02]  /*22d0*/  VIADD R29, R22.reuse, 0xa0 ;  /* 0x000000a0161d7836 */ /* 0x041fe40000000000 */
[----:B------:R-:W-:-:S04]  /*22e0*/  IMAD.WIDE.U32 R158, R22, R42, R116 ;  /* 0x0000002a169e7225 */ /* 0x000fc800078e0074 */
[----:B------:R-:W-:Y:S01]  /*22f0*/  IMAD.SHL.U32 R29, R29, 0x40, RZ ;  /* 0x000000401d1d7824 */ /* 0x000fe200078e00ff */
[----:B------:R-:W-:Y:S01]  /*2300*/  IADD3 R125, P1, R116, R158, RZ ;  /* 0x0000009e747d7210 */ /* 0x000fe20007f3e0ff */
[----:B------:R-:W-:-:S03]  /*2310*/  IMAD.WIDE.U32 R104, R22, R108, R18 ;  /* 0x0000006c16687225 */ /* 0x000fc600078e0012 */
[----:B------:R-:W-:Y:S01]  /*2320*/  LOP3.LUT R29, R29, 0x1c0, RZ, 0xc0, !PT ;  /* 0x000001c01d1d7812 */ /* 0x000fe200078ec0ff */
[----:B------:R-:W-:-:S04]  /*2330*/  IMAD.WIDE.U32 R106, R22, R108, R16 ;  /* 0x0000006c166a7225 */ /* 0x000fc800078e0010 */
[----:B------:R-:W-:Y:S01]  /*2340*/  IMAD.WIDE.U32 R120, R22, R42, R16 ;  /* 0x0000002a16787225 */ /* 0x000fe200078e0010 */
[----:B------:R-:W-:-:S03]  /*2350*/  SHF.R.U32.HI R164, RZ, 0x3, R29 ;  /* 0x00000003ffa47819 */ /* 0x000fc6000001161d */
[----:B------:R-:W-:Y:S01]  /*2360*/  VIADD R163, R20, 0x8 ;  /* 0x0000000814a37836 */ /* 0x000fe20000000000 */
[C-C-:B------:R-:W-:Y:S01]  /*2370*/  SHF.L.U64.HI R35, R114.reuse, 0x5, R115.reuse ;  /* 0x0000000572237819 */ /* 0x140fe20000010273 */
[C---:B------:R-:W-:Y:S01]  /*2380*/  IMAD.SHL.U32 R32, R114.reuse, 0x20, RZ ;  /* 0x0000002072207824 */ /* 0x040fe200078e00ff */
[C-C-:B------:R-:W-:Y:S01]  /*2390*/  SHF.L.U64.HI R34, R114.reuse, 0x6, R115.reuse ;  /* 0x0000000672227819 */ /* 0x140fe20000010273 */
[C---:B------:R-:W-:Y:S01]  /*23a0*/  IMAD.SHL.U32 R31, R114.reuse, 0x40, RZ ;  /* 0x00000040721f7824 */ /* 0x040fe200078e00ff */
[----:B------:R-:W-:Y:S01]  /*23b0*/  SHF.L.U64.HI R33, R114, 0x7, R115 ;  /* 0x0000000772217819 */ /* 0x000fe20000010273 */
[----:B------:R-:W-:Y:S01]  /*23c0*/  IMAD R135, R109, 0xb0, RZ ;  /* 0x000000b06d877824 */ /* 0x000fe200078e02ff */
[--C-:B------:R-:W-:Y:S01]  /*23d0*/  SHF.L.U64.HI R140, R42, 0x6, R43.reuse ;  /* 0x000000062a8c7819 */ /* 0x100fe2000001022b */
[----:B------:R-:W-:Y:S01]  /*23e0*/  IMAD.SHL.U32 R38, R108, 0x20, RZ ;  /* 0x000000206c267824 */ /* 0x000fe200078e00ff */
[----:B------:R-:W-:Y:S01]  /*23f0*/  SHF.L.U64.HI R131, R42, 0x7, R43 ;  /* 0x000000072a837819 */ /* 0x000fe2000001022b */
[C---:B------:R-:W-:Y:S01]  /*2400*/  IMAD.SHL.U32 R37, R108.reuse, 0x40, RZ ;  /* 0x000000406c257824 */ /* 0x040fe200078e00ff */
[C-C-:B------:R-:W-:Y:S01]  /*2410*/  SHF.L.U64.HI R41, R108.reuse, 0x5, R109.reuse ;  /* 0x000000056c297819 */ /* 0x140fe2000001026d */
[C---:B------:R-:W-:Y:S01]  /*2420*/  IMAD.SHL.U32 R36, R108.reuse, 0x80, RZ ;  /* 0x000000806c247824 */ /* 0x040fe200078e00ff */
[--C-:B------:R-:W-:Y:S01]  /*2430*/  SHF.L.U64.HI R40, R108, 0x6, R109.reuse ;  /* 0x000000066c287819 */ /* 0x100fe2000001026d */
[----:B------:R-:W-:Y:S01]  /*2440*/  IMAD.WIDE.U32 R156, R42, 0xb0, RZ ;  /* 0x000000b02a9c7825 */ /* 0x000fe200078e00ff */
[----:B------:R-:W-:-:S02]  /*2450*/  SHF.L.U64.HI R39, R108, 0x7, R109 ;  /* 0x000000076c277819 */ /* 0x000fc4000001026d */
[----:B--2---:R-:W-:Y:S02]  /*2460*/  SHF.R.S32.HI R3, RZ, 0x1f, R0 ;  /* 0x0000001fff037819 */ /* 0x004fe40000011400 */
[----:B------:R-:W-:Y:S02]  /*2470*/  SEL R103, R0, RZ, !P0 ;  /* 0x000000ff00677207 */ /* 0x000fe40004000000 */
[----:B------:R-:W-:-:S03]  /*2480*/  SEL R6, R3, RZ, !P0 ;  /* 0x000000ff03067207 */ /* 0x000fc60004000000 */
[----:B------:R-:W-:-:S04]  /*2490*/  IMAD.WIDE.U32 R100, R103, UR4, R4 ;  /* 0x0000000467647c25 */ /* 0x000fc8000f8e0004 */
[----:B------:R-:W-:-:S04]  /*24a0*/  IMAD R0, R6, UR4, RZ ;  /* 0x0000000406007c24 */ /* 0x000fc8000f8e02ff */
[----:B------:R-:W-:Y:S01]  /*24b0*/  IMAD R15, R103, UR5, R0 ;  /* 0x00000005670f7c24 */ /* 0x000fe2000f8e0200 */
[----:B------:R-:W-:Y:S05]  /*24c0*/  @!P6 WARPSYNC.ALL ;  /* 0x000000000000e948 */ /* 0x000fea0003800000 */
[----:B------:R-:W-:Y:S01]  /*24d0*/  ULDC.64 UR4, c[0x0][0x330] ;  /* 0x0000cc0000047ab9 */ /* 0x000fe20000000a00 */
[----:B------:R-:W-:Y:S02]  /*24e0*/  IMAD R0, R10, R108, RZ ;  /* 0x0000006c0a007224 */ /* 0x000fe400078e02ff */
[----:B------:R-:W-:Y:S01]  /*24f0*/  IMAD.WIDE.U32 R4, R30, UR4, R16 ;  /* 0x000000041e047c25 */ /* 0x000fe2000f8e0010 */
[----:B------:R-:W-:-:S03]  /*2500*/  SEL R3, R13, RZ, P2 ;  /* 0x000000ff0d037207 */ /* 0x000fc60001000000 */
[----:B------:R-:W-:Y:S01]  /*2510*/  IMAD R5, R30, UR5, R5 ;  /* 0x000000051e057c24 */ /* 0x000fe2000f8e0205 */
[----:B------:R-:W-:Y:S01]  /*2520*/  ULDC.64 UR4, c[0x0][0x338] ;  /* 0x0000ce0000047ab9 */ /* 0x000fe20000000a00 */
[----:B------:R-:W0:Y:S01]  /*2530*/  S2R R30, SR_TID.X ;  /* 0x00000000001e7919 */ /* 0x000e220000002100 */
[----:B------:R-:W-:Y:S02]  /*2540*/  IMAD R7, R22, R109, R0 ;  /* 0x0000006d16077224 */ /* 0x000fe400078e0200 */
[----:B------:R-:W-:Y:S02]  /*2550*/  IMAD R0, R6, UR4, RZ ;  /* 0x0000000406007c24 */ /* 0x000fe4000f8e02ff */
[----:B------:R-:W-:Y:S02]  /*2560*/  IMAD.IADD R3, R16, 0x1, R3 ;  /* 0x0000000110037824 */ /* 0x000fe400078e0203 */
[----:B------:R-:W-:-:S03]  /*2570*/  IMAD R45, R103, UR5, R0 ;  /* 0x00000005672d7c24 */ /* 0x000fc6000f8e0200 */
[----:B------:R-:W-:-:S04]  /*2580*/  SHF.R.S32.HI R0, RZ, 0x1f, R3 ;  /* 0x0000001fff007819 */ /* 0x000fc80000011403 */
[CC--:B------:R-:W-:Y:S02]  /*2590*/  LEA.HI R9, R0.reuse, R3.reuse, RZ, 0x3 ;  /* 0x0000000300097211 */ /* 0x0c0fe400078f18ff */
[----:B------:R-:W-:Y:S01]  /*25a0*/  LEA.HI R0, R0, R3, RZ, 0x6 ;  /* 0x0000000300007211 */ /* 0x000fe200078f30ff */
[----:B------:R-:W-:Y:S01]  /*25b0*/  IMAD.WIDE.U32 R102, R103, UR4, R4 ;  /* 0x0000000467667c25 */ /* 0x000fe2000f8e0004 */
[----:B------:R-:W-:Y:S01]  /*25c0*/  IADD3 R118, P0, R22, R119, RZ ;  /* 0x0000007716767210 */ /* 0x000fe20007f1e0ff */
[----:B------:R-:W-:Y:S01]  /*25d0*/  ULDC UR4, c[0x0][0x2f4] ;  /* 0x0000bd0000047ab9 */ /* 0x000fe20000000800 */
[----:B------:R-:W-:Y:S01]  /*25e0*/  SHF.R.S32.HI R3, RZ, 0x6, R0 ;  /* 0x00000006ff037819 */ /* 0x000fe20000011400 */
[----:B------:R-:W-:Y:S01]  /*25f0*/  IMAD R4, R10, R114, RZ ;  /* 0x000000720a047224 */ /* 0x000fe200078e02ff */
[----:B------:R-:W-:-:S03]  /*2600*/  LOP3.LUT R0, R28, 0x38, R9, 0xf8, !PT ;  /* 0x000000381c007812 */ /* 0x000fc600078ef809 */
[----:B------:R-:W-:Y:S02]  /*2610*/  IMAD R144, R3, 0x2c00, R26 ;  /* 0x00002c0003907824 */ /* 0x000fe400078e021a */
[C---:B------:R-:W-:Y:S01]  /*2620*/  IMAD R5, R22.reuse, R115, R4 ;  /* 0x0000007316057224 */ /* 0x040fe200078e0204 */
[----:B------:R-:W-:Y:S01]  /*2630*/  LOP3.LUT R4, R11, 0x38, R9, 0xf8, !PT ;  /* 0x000000380b047812 */ /* 0x000fe200078ef809 */
[C---:B------:R-:W-:Y:S02]  /*2640*/  VIADD R26, R22.reuse, 0x80 ;  /* 0x00000080161a7836 */ /* 0x040fe40000000000 */
[C---:B------:R-:W-:Y:S02]  /*2650*/  VIADD R11, R22.reuse, 0x40 ;  /* 0x00000040160b7836 */ /* 0x040fe40000000000 */
[----:B------:R-:W-:Y:S02]  /*2660*/  VIADD R28, R22, 0x20 ;  /* 0x00000020161c7836 */ /* 0x000fe40000000000 */
[----:B------:R-:W-:-:S02]  /*2670*/  IMAD.SHL.U32 R26, R26, 0x40, RZ ;  /* 0x000000401a1a7824 */ /* 0x000fc400078e00ff */
[----:B------:R-:W-:Y:S02]  /*2680*/  IMAD.SHL.U32 R11, R11, 0x40, RZ ;  /* 0x000000400b0b7824 */ /* 0x000fe400078e00ff */
[----:B---3--:R-:W-:Y:S02]  /*2690*/  IMAD R145, R3, 0x2c00, R27 ;  /* 0x00002c0003917824 */ /* 0x008fe400078e021b */
[----:B------:R-:W-:Y:S02]  /*26a0*/  IMAD.SHL.U32 R28, R28, 0x40, RZ ;  /* 0x000000401c1c7824 */ /* 0x000fe400078e00ff */
[----:B------:R-:W-:Y:S01]  /*26b0*/  VIADD R27, R22, 0x60 ;  /* 0x00000060161b7836 */ /* 0x000fe20000000000 */
[----:B------:R-:W-:Y:S01]  /*26c0*/  LOP3.LUT R26, R26, 0x1c0, RZ, 0xc0, !PT ;  /* 0x000001c01a1a7812 */ /* 0x000fe200078ec0ff */
[----:B0-----:R-:W-:Y:S01]  /*26d0*/  VIADD R30, R30, 0xffffff80 ;  /* 0xffffff801e1e7836 */ /* 0x001fe20000000000 */
[----:B------:R-:W-:Y:S01]  /*26e0*/  LOP3.LUT R11, R11, 0x1c0, RZ, 0xc0, !PT ;  /* 0x000001c00b0b7812 */ /* 0x000fe200078ec0ff */
[----:B------:R-:W-:Y:S01]  /*26f0*/  IMAD.SHL.U32 R27, R27, 0x40, RZ ;  /* 0x000000401b1b7824 */ /* 0x000fe200078e00ff */
[----:B------:R-:W-:-:S02]  /*2700*/  LOP3.LUT R28, R28, 0x1c0, RZ, 0xc0, !PT ;  /* 0x000001c01c1c7812 */ /* 0x000fc400078ec0ff */
[----:B------:R-:W-:Y:S02]  /*2710*/  SHF.R.U32.HI R165, RZ, 0x3, R26 ;  /* 0x00000003ffa57819 */ /* 0x000fe4000001161a */
[----:B------:R-:W-:Y:S02]  /*2720*/  LOP3.LUT R6, R26, 0x38, R9, 0xf8, !PT ;  /* 0x000000381a067812 */ /* 0x000fe400078ef809 */
[----:B------:R-:W-:Y:S02]  /*2730*/  SHF.R.S32.HI R26, RZ, 0x1f, R30 ;  /* 0x0000001fff1a7819 */ /* 0x000fe4000001141e */
[----:B------:R-:W-:Y:S02]  /*2740*/  SHF.R.U32.HI R11, RZ, 0x3, R11 ;  /* 0x00000003ff0b7819 */ /* 0x000fe4000001160b */
[----:B------:R-:W-:Y:S02]  /*2750*/  SHF.R.U32.HI R28, RZ, 0x3, R28 ;  /* 0x00000003ff1c7819 */ /* 0x000fe4000001161c */
[----:B------:R-:W-:Y:S01]  /*2760*/  LOP3.LUT R27, R27, 0x1c0, RZ, 0xc0, !PT ;  /* 0x000001c01b1b7812 */ /* 0x000fe200078ec0ff */
[----:B------:R-:W-:Y:S01]  /*2770*/  IMAD.IADD R111, R111, 0x1, R5 ;  /* 0x000000016f6f7824 */ /* 0x000fe200078e0205 */
[----:B------:R-:W-:Y:S01]  /*2780*/  LEA.HI R26, R26, R30, RZ, 0x6 ;  /* 0x0000001e1a1a7211 */ /* 0x000fe200078f30ff */
[----:B------:R-:W-:Y:S01]  /*2790*/  IMAD.IADD R113, R5, 0x1, R113 ;  /* 0x0000000105717824 */ /* 0x000fe200078e0271 */
[----:B------:R-:W-:Y:S01]  /*27a0*/  LOP3.LUT R5, R4, R11, RZ, 0x3c, !PT ;  /* 0x0000000b04057212 */ /* 0x000fe200078e3cff */
[----:B----4-:R-:W-:Y:S01]  /*27b0*/  IMAD R142, R3, 0x2c00, R8 ;  /* 0x00002c00038e7824 */ /* 0x010fe200078e0208 */
[----:B------:R-:W-:Y:S01]  /*27c0*/  LOP3.LUT R0, R0, R28, RZ, 0x3c, !PT ;  /* 0x0000001c00007212 */ /* 0x000fe200078e3cff */
[C---:B------:R-:W-:Y:S01]  /*27d0*/  IMAD.SHL.U32 R8, R22.reuse, 0x40, RZ ;  /* 0x0000004016087824 */ /* 0x040fe200078e00ff */
[----:B------:R-:W-:Y:S01]  /*27e0*/  LOP3.LUT R4, R27, 0x38, R9, 0xf8, !PT ;  /* 0x000000381b047812 */ /* 0x000fe200078ef809 */
[----:B------:R-:W-:-:S02]  /*27f0*/  VIADD R27, R22, 0x60 ;  /* 0x00000060161b7836 */ /* 0x000fc40000000000 */
[----:B------:R-:W-:Y:S01]  /*2800*/  IMAD.SHL.U32 R26, R26, 0x8, RZ ;  /* 0x000000081a1a7824 */ /* 0x000fe200078e00ff */
[----:B------:R-:W-:Y:S01]  /*2810*/  LOP3.LUT R8, R8, 0x1c0, RZ, 0xc0, !PT ;  /* 0x000001c008087812 */ /* 0x000fe200078ec0ff */
[----:B------:R-:W-:Y:S01]  /*2820*/  IMAD.IADD R145, R145, 0x1, R0 ;  /* 0x0000000191917824 */ /* 0x000fe200078e0200 */
[----:B------:R-:W-:Y:S01]  /*2830*/  LOP3.LUT R0, R9, 0x38, RZ, 0xc0, !PT ;  /* 0x0000003809007812 */ /* 0x000fe200078ec0ff */
[----:B------:R-:W-:Y:S02]  /*2840*/  IMAD.SHL.U32 R27, R27, 0x40, RZ ;  /* 0x000000401b1b7824 */ /* 0x000fe400078e00ff */
[----:B------:R-:W-:Y:S01]  /*2850*/  IMAD.SHL.U32 R28, R22, 0x40, RZ ;  /* 0x00000040161c7824 */ /* 0x000fe200078e00ff */
[----:B------:R-:W-:Y:S02]  /*2860*/  LOP3.LUT R26, R26, 0xfffffe00, RZ, 0xc0, !PT ;  /* 0xfffffe001a1a7812 */ /* 0x000fe400078ec0ff */
[----:B-----5:R-:W-:Y:S02]  /*2870*/  SHF.R.S32.HI R11, RZ, 0x1f, R147 ;  /* 0x0000001fff0b7819 */ /* 0x020fe40000011493 */
[----:B------:R-:W-:-:S02]  /*2880*/  LOP3.LUT R27, R27, 0x1c0, RZ, 0xc0, !PT ;  /* 0x000001c01b1b7812 */ /* 0x000fc400078ec0ff */
[----:B------:R-:W-:Y:S02]  /*2890*/  LOP3.LUT R0, R0, 0x1c0, R28, 0xf8, !PT ;  /* 0x000001c000007812 */ /* 0x000fe400078ef81c */
[----:B------:R-:W-:Y:S01]  /*28a0*/  SHF.R.U32.HI R8, RZ, 0x3, R8 ;  /* 0x00000003ff087819 */ /* 0x000fe20000011608 */
[C---:B------:R-:W-:Y:S01]  /*28b0*/  IMAD R146, R3.reuse, 0x2c00, R26 ;  /* 0x00002c0003927824 */ /* 0x040fe200078e021a */
[----:B------:R-:W-:Y:S01]  /*28c0*/  SHF.R.U32.HI R27, RZ, 0x3, R27 ;  /* 0x00000003ff1b7819 */ /* 0x000fe2000001161b */
[C---:B------:R-:W-:Y:S02]  /*28d0*/  IMAD R143, R3.reuse, 0x2c00, R14 ;  /* 0x00002c00038f7824 */ /* 0x040fe400078e020e */
[----:B------:R-:W-:Y:S01]  /*28e0*/  IMAD R141, R3, 0x2c00, R12 ;  /* 0x00002c00038d7824 */ /* 0x000fe200078e020c */
[----:B------:R-:W-:Y:S01]  /*28f0*/  LOP3.LUT R3, R0, R8, RZ, 0x3c, !PT ;  /* 0x0000000800037212 */ /* 0x000fe200078e3cff */
[----:B------:R-:W-:Y:S01]  /*2900*/  IMAD R0, R11, R108, RZ ;  /* 0x0000006c0b007224 */ /* 0x000fe200078e02ff */
[----:B------:R-:W-:-:S03]  /*2910*/  LOP3.LUT R4, R4, R27, RZ, 0x3c, !PT ;  /* 0x0000001b04047212 */ /* 0x000fc600078e3cff */
[----:B------:R-:W-:Y:S02]  /*2920*/  IMAD R27, R147, R109, R0 ;  /* 0x0000006d931b7224 */ /* 0x000fe400078e0200 */
[----:B------:R-:W-:Y:S02]  /*2930*/  IMAD R0, R11, R114, RZ ;  /* 0x000000720b007224 */ /* 0x000fe400078e02ff */
[----:B------:R-:W-:Y:S01]  /*2940*/  IMAD.IADD R144, R144, 0x1, R5 ;  /* 0x0000000190907824 */ /* 0x000fe200078e0205 */
[----:B------:R-:W-:Y:S01]  /*2950*/  LOP3.LUT R5, R6, R165, RZ, 0x3c, !PT ;  /* 0x000000a506057212 */ /* 0x000fe200078e3cff */
[----:B------:R-:W-:Y:S02]  /*2960*/  IMAD.IADD R146, R146, 0x1, R3 ;  /* 0x0000000192927824 */ /* 0x000fe400078e0203 */
[----:B------:R-:W-:Y:S02]  /*2970*/  IMAD R3, R147, R115, R0 ;  /* 0x0000007393037224 */ /* 0x000fe400078e0200 */
[----:B------:R-:W-:-:S02]  /*2980*/  IMAD R0, R10, R42, RZ ;  /* 0x0000002a0a007224 */ /* 0x000fc400078e02ff */
[----:B------:R-:W-:Y:S02]  /*2990*/  IMAD.IADD R142, R142, 0x1, R5 ;  /* 0x000000018e8e7824 */ /* 0x000fe400078e0205 */
[----:B------:R-:W-:Y:S02]  /*29a0*/  IMAD R5, R22, R43, R0 ;  /* 0x0000002b16057224 */ /* 0x000fe400078e0200 */
[----:B------:R-:W-:Y:S02]  /*29b0*/  IMAD.X R119, R10, 0x1, R21, P0 ;  /* 0x000000010a777824 */ /* 0x000fe400000e0615 */
[----:B------:R-:W-:Y:S01]  /*29c0*/  IMAD.IADD R123, R5, 0x1, R159 ;  /* 0x00000001057b7824 */ /* 0x000fe200078e029f */
[----:B------:R-:W-:-:S03]  /*29d0*/  IADD3 R127, P0, R125, R116, RZ ;  /* 0x000000747d7f7210 */ /* 0x000fc60007f1e0ff */
[----:B------:R-:W-:Y:S01]  /*29e0*/  IMAD.X R124, R123, 0x1, R117, P1 ;  /* 0x000000017b7c7824 */ /* 0x000fe200008e0675 */
[----:B------:R-:W-:Y:S01]  /*29f0*/  IADD3 R130, P1, R127, R116, RZ ;  /* 0x000000747f827210 */ /* 0x000fe20007f3e0ff */
[----:B------:R-:W-:Y:S02]  /*2a00*/  IMAD.IADD R105, R105, 0x1, R7 ;  /* 0x0000000169697824 */ /* 0x000fe400078e0207 */
[----:B------:R-:W-:Y:S01]  /*2a10*/  IMAD.IADD R107, R7, 0x1, R107 ;  /* 0x00000001076b7824 */ /* 0x000fe200078e026b */
[----:B------:R-:W-:Y:S01]  /*2a20*/  LOP3.LUT R7, R29, 0x38, R9, 0xf8, !PT ;  /* 0x000000381d077812 */ /* 0x000fe200078ef809 */
[C---:B------:R-:W-:Y:S02]  /*2a30*/  VIADD R8, R22.reuse, 0x20 ;  /* 0x0000002016087836 */ /* 0x040fe40000000000 */
[C---:B------:R-:W-:Y:S02]  /*2a40*/  VIADD R14, R22.reuse, 0x60 ;  /* 0x00000060160e7836 */ /* 0x040fe40000000000 */
[----:B------:R-:W-:-:S02]  /*2a50*/  VIADD R12, R22, 0x80 ;  /* 0x00000080160c7836 */ /* 0x000fc40000000000 */
[----:B------:R-:W-:Y:S01]  /*2a60*/  IMAD.X R126, R124, 0x1, R117, P0 ;  /* 0x000000017c7e7824 */ /* 0x000fe200000e0675 */
[----:B------:R-:W-:Y:S01]  /*2a70*/  IADD3 R20, P0, R100, R120, RZ ;  /* 0x0000007864147210 */ /* 0x000fe20007f1e0ff */
[----:B------:R-:W-:Y:S01]  /*2a80*/  IMAD.IADD R122, R121, 0x1, R5 ;  /* 0x00000001797a7824 */ /* 0x000fe200078e0205 */
[----:B------:R-:W-:Y:S01]  /*2a90*/  LOP3.LUT R6, R7, R164, RZ, 0x3c, !PT ;  /* 0x000000a407067212 */ /* 0x000fe200078e3cff */
[----:B------:R-:W-:Y:S01]  /*2aa0*/  IMAD.IADD R15, R101, 0x1, R15 ;  /* 0x00000001650f7824 */ /* 0x000fe200078e020f */
[----:B------:R-:W-:Y:S01]  /*2ab0*/  SHF.R.S32.HI R153, RZ, 0x1f, R8 ;  /* 0x0000001fff997819 */ /* 0x000fe20000011408 */
[----:B------:R-:W-:Y:S01]  /*2ac0*/  IMAD.X R128, R126, 0x1, R117, P1 ;  /* 0x000000017e807824 */ /* 0x000fe200008e0675 */
[----:B------:R-:W-:Y:S01]  /*2ad0*/  SHF.R.S32.HI R151, RZ, 0x1f, R14 ;  /* 0x0000001fff977819 */ /* 0x000fe2000001140e */
[----:B------:R-:W-:Y:S01]  /*2ae0*/  IMAD R7, R115, 0xb0, RZ ;  /* 0x000000b073077824 */ /* 0x000fe200078e02ff */
[----:B------:R-:W-:Y:S01]  /*2af0*/  SHF.R.S32.HI R150, RZ, 0x1f, R12 ;  /* 0x0000001fff967819 */ /* 0x000fe2000001140c */
[----:B------:R-:W-:Y:S01]  /*2b00*/  IMAD.SHL.U32 R30, R114, 0x80, RZ ;  /* 0x00000080721e7824 */ /* 0x000fe200078e00ff */
[----:B------:R-:W-:Y:S01]  /*2b10*/  IADD3 R14, P1, R100, 0x40, RZ ;  /* 0x00000040640e7810 */ /* 0x000fe20007f3e0ff */
[----:B------:R-:W-:Y:S01]  /*2b20*/  IMAD.WIDE.U32 R110, R147, R114, R110 ;  /* 0x00000072936e7225 */ /* 0x000fe200078e006e */
[----:B------:R-:W-:-:S02]  /*2b30*/  IADD3 R133, P2, R130, R116, RZ ;  /* 0x0000007482857210 */ /* 0x000fc40007f5e0ff */
[----:B------:R-:W-:Y:S01]  /*2b40*/  IADD3 R12, P3, R20, 0x40, RZ ;  /* 0x00000040140c7810 */ /* 0x000fe20007f7e0ff */
[----:B------:R-:W-:Y:S01]  /*2b50*/  IMAD.WIDE.U32 R112, R147, R114, R112 ;  /* 0x0000007293707225 */ /* 0x000fe200078e0070 */
[----:B------:R-:W-:-:S03]  /*2b60*/  LOP3.LUT R21, R9, 0xfffffff8, RZ, 0xc0, !PT ;  /* 0xfffffff809157812 */ /* 0x000fc600078ec0ff */
[C---:B------:R-:W-:Y:S02]  /*2b70*/  VIADD R26, R22.reuse, 0x40 ;  /* 0x00000040161a7836 */ /* 0x040fe40000000000 */
[----:B------:R-:W-:Y:S02]  /*2b80*/  VIADD R8, R22, 0xa0 ;  /* 0x000000a016087836 */ /* 0x000fe40000000000 */
[----:B------:R-:W-:Y:S02]  /*2b90*/  IMAD R29, R43, 0xb0, RZ ;  /* 0x000000b02b1d7824 */ /* 0x000fe400078e02ff */
[----:B------:R-:W-:-:S04]  /*2ba0*/  IMAD.WIDE.U32 R104, R147, R108, R104 ;  /* 0x0000006c93687225 */ /* 0x000fc800078e0068 */
[----:B------:R-:W-:-:S04]  /*2bb0*/  IMAD.WIDE.U32 R106, R147, R108, R106 ;  /* 0x0000006c936a7225 */ /* 0x000fc800078e006a */
[----:B------:R-:W-:-:S04]  /*2bc0*/  IMAD.WIDE.U32 R114, R114, 0xb0, RZ ;  /* 0x000000b072727825 */ /* 0x000fc800078e00ff */
[----:B------:R-:W-:Y:S02]  /*2bd0*/  IMAD.SHL.U32 R43, R13, 0x2, RZ ;  /* 0x000000020d2b7824 */ /* 0x000fe400078e00ff */
[----:B------:R-:W-:Y:S01]  /*2be0*/  IMAD.WIDE.U32 R108, R108, 0xb0, RZ ;  /* 0x000000b06c6c7825 */ /* 0x000fe200078e00ff */
[----:B------:R-:W-:-:S03]  /*2bf0*/  SHF.R.S32.HI R152, RZ, 0x1f, R26 ;  /* 0x0000001fff987819 */ /* 0x000fc6000001141a */
[----:B------:R-:W-:Y:S01]  /*2c00*/  IMAD.X R13, R122, 0x1, R15, P0 ;  /* 0x000000017a0d7824 */ /* 0x000fe200000e060f */
[----:B------:R-:W-:Y:S01]  /*2c10*/  SHF.R.S32.HI R148, RZ, 0x1f, R8 ;  /* 0x0000001fff947819 */ /* 0x000fe20000011408 */
[----:B------:R-:W-:Y:S01]  /*2c20*/  IMAD.IADD R141, R141, 0x1, R6 ;  /* 0x000000018d8d7824 */ /* 0x000fe200078e0206 */
[----:B------:R-:W-:Y:S01]  /*2c30*/  ISETP.GE.AND P0, PT, R16, UR4, PT ;  /* 0x0000000410007c0c */ /* 0x000fe2000bf06270 */
[----:B------:R-:W-:Y:S01]  /*2c40*/  IMAD.IADD R134, R115, 0x1, R7 ;  /* 0x0000000173867824 */ /* 0x000fe200078e0207 */
[----:B------:R-:W-:Y:S01]  /*2c50*/  SHF.R.S32.HI R9, RZ, 0x3, R9 ;  /* 0x00000003ff097819 */ /* 0x000fe20000011409 */
[----:B------:R-:W-:Y:S01]  /*2c60*/  IMAD.IADD R28, R105, 0x1, R27 ;  /* 0x00000001691c7824 */ /* 0x000fe200078e021b */
[----:B------:R-:W-:Y:S01]  /*2c70*/  SHF.R.S32.HI R8, RZ, 0x1f, R21 ;  /* 0x0000001fff087819 */ /* 0x000fe20000011415 */
[----:B------:R-:W-:Y:S01]  /*2c80*/  IMAD.X R11, RZ, RZ, R15, P1 ;  /* 0x000000ffff0b7224 */ /* 0x000fe200008e060f */
[----:B------:R-:W-:Y:S01]  /*2c90*/  ISETP.GE.AND P1, PT, R221, UR4, PT ;  /* 0x00000004dd007c0c */ /* 0x000fe2000bf26270 */
[----:B------:R-:W-:-:S02]  /*2ca0*/  IMAD.IADD R143, R143, 0x1, R4 ;  /* 0x000000018f8f7824 */ /* 0x000fc400078e0204 */
[----:B------:R-:W-:Y:S02]  /*2cb0*/  IMAD.IADD R29, R157, 0x1, R29 ;  /* 0x000000019d1d7824 */ /* 0x000fe400078e021d */
[----:B------:R-:W-:Y:S02]  /*2cc0*/  IMAD.IADD R135, R109, 0x1, R135 ;  /* 0x000000016d877824 */ /* 0x000fe400078e0287 */
[----:B------:R-:W-:Y:S02]  /*2cd0*/  IMAD.IADD R27, R27, 0x1, R107 ;  /* 0x000000011b1b7824 */ /* 0x000fe400078e026b */
[----:B------:R-:W-:Y:S02]  /*2ce0*/  IMAD.IADD R26, R111, 0x1, R3 ;  /* 0x000000016f1a7824 */ /* 0x000fe400078e0203 */
[----:B------:R-:W-:Y:S02]  /*2cf0*/  IMAD.IADD R10, R3, 0x1, R113 ;  /* 0x00000001030a7824 */ /* 0x000fe400078e0271 */
[----:B------:R-:W-:-:S02]  /*2d00*/  IMAD.X R132, R128, 0x1, R117, P2 ;  /* 0x0000000180847824 */ /* 0x000fc400010e0675 */
[----:B------:R-:W-:Y:S02]  /*2d10*/  IMAD.X R7, RZ, RZ, R13, P3 ;  /* 0x000000ffff077224 */ /* 0x000fe400018e060d */
[----:B------:R-:W-:Y:S01]  /*2d20*/  IMAD.IADD R6, R103, 0x1, R45 ;  /* 0x0000000167067824 */ /* 0x000fe200078e022d */
[----:B------:R-:W-:Y:S06]  /*2d30*/  @!P6 BAR.SYNC.DEFER_BLOCKING 0x9, 0x100 ;  /* 0x024400000000eb1d */ /* 0x000fec0000010000 */
.L_x_6796:
[----:B--2---:R-:W2:Y:S01]  /*2d40*/  LDL R0, [R1+0x38] ;  /* 0x0000380001007983 */ /* 0x004ea20000100800 */
[----:B0-----:R-:W0:Y:S03]  /*2d50*/  LDC R92, c[0x0][0x3f4] ;  /* 0x0000fd00ff5c7b82 */ /* 0x001e260000000800 */
[----:B---34-:R-:W3:Y:S01]  /*2d60*/  LDL.LU R51, [R1] ;  /* 0x0000000001337983 */ /* 0x018ee20000300800 */
[----:B------:R-:W-:Y:S01]  /*2d70*/  VIADD R24, R24, 0xffffffff ;  /* 0xffffffff18187836 */ /* 0x000fe20000000000 */
[----:B------:R-:W-:Y:S05]  /*2d80*/  YIELD ;  /* 0x0000000000007946 */ /* 0x000fea0003800000 */
[----:B------:R-:W-:Y:S01]  /*2d90*/  ISETP.GT.AND P3, PT, R24, R129, PT ;  /* 0x000000811800720c */ /* 0x000fe20003f64270 */
[----:B------:R-:W-:Y:S01]  /*2da0*/  BSSY B0, `(.L_x_6673) ;  /* 0x000092b000007945 */ /* 0x000fe20003800000 */
[----:B0-----:R-:W-:Y:S01]  /*2db0*/  ISETP.GE.AND P2, PT, R92, 0x1, PT ;  /* 0x000000015c00780c */ /* 0x001fe20003f46270 */
[----:B--2---:R-:W-:Y:S01]  /*2dc0*/  IMAD R5, R23, 0x5800, R0 ;  /* 0x0000580017057824 */ /* 0x004fe200078e0200 */
[----:B---3--:R-:W-:-:S03]  /*2dd0*/  LOP3.LUT R51, R51, 0xffffffef, RZ, 0xc0, !PT ;  /* 0xffffffef33337812 */ /* 0x008fc600078ec0ff */
[----:B------:R-:W-:-:S06]  /*2de0*/  IMAD R5, R5, 0x2, R2 ;  /* 0x0000000205057824 */ /* 0x000fcc00078e0202 */
[----:B------:R-:W-:-:S05]  /*2df0*/  @P3 LOP3.LUT R51, R51, 0x10, RZ, 0xfc, !PT ;  /* 0x0000001033333812 */ /* 0x000fca00078efcff */
[----:B------:R0:W-:Y:S01]  /*2e00*/  STL [R1], R51 ;  /* 0x0000003301007387 */ /* 0x0001e20000100800 */
[----:B------:R-:W-:Y:S05]  /*2e10*/  @!P2 BRA `(.L_x_6674) ;  /* 0x00000088002ca947 */ /* 0x000fea0003800000 */
[----:B------:R-:W-:Y:S01]  /*2e20*/  ULDC.U8 UR4, c[0x0][0x410] ;  /* 0x0001040000047ab9 */ /* 0x000fe20000000000 */
[----:B------:R-:W-:Y:S01]  /*2e30*/  SHF.R.S32.HI R3, RZ, 0x1f, R24 ;  /* 0x0000001fff037819 */ /* 0x000fe20000011418 */
[-C--:B------:R-:W-:Y:S01]  /*2e40*/  IMAD R4, R135, R24.reuse, RZ ;  /* 0x0000001887047224 */ /* 0x080fe200078e02ff */
[----:B------:R-:W-:Y:S01]  /*2e50*/  ISETP.NE.AND P2, PT, RZ, UR4, PT ;  /* 0x00000004ff007c0c */ /* 0x000fe2000bf45270 */
[-C--:B------:R-:W-:Y:S02]  /*2e60*/  IMAD R0, R29, R24.reuse, RZ ;  /* 0x000000181d007224 */ /* 0x080fe400078e02ff */
[----:B------:R-:W-:Y:S02]  /*2e70*/  IMAD R44, R134, R24, RZ ;  /* 0x00000018862c7224 */ /* 0x000fe400078e02ff */
[C---:B------:R-:W-:Y:S02]  /*2e80*/  IMAD R45, R3.reuse, R108, R4 ;  /* 0x0000006c032d7224 */ /* 0x040fe400078e0204 */
[----:B------:R-:W-:-:S02]  /*2e90*/  IMAD R93, R3, R156, R0 ;  /* 0x0000009c035d7224 */ /* 0x000fc400078e0200 */
[----:B------:R-:W-:Y:S02]  /*2ea0*/  IMAD R4, R24, -0xb0, R25 ;  /* 0xffffff5018047824 */ /* 0x000fe400078e0219 */
[----:B------:R-:W-:Y:S02]  /*2eb0*/  IMAD R3, R3, R114, R44 ;  /* 0x0000007203037224 */ /* 0x000fe400078e022c */
[----:B------:R-:W-:Y:S01]  /*2ec0*/  IMAD.WIDE.U32 R136, R156, R24, RZ ;  /* 0x000000189c887225 */ /* 0x000fe200078e00ff */
[----:B------:R-:W-:-:S03]  /*2ed0*/  VIMNMX R4, R4, 0xb0, PT ;  /* 0x000000b004047848 */ /* 0x000fc60003fe0100 */
[----:B------:R-:W-:-:S04]  /*2ee0*/  IMAD.WIDE.U32 R96, R108, R24, RZ ;  /* 0x000000186c607225 */ /* 0x000fc800078e00ff */
[----:B------:R-:W-:-:S04]  /*2ef0*/  IMAD.WIDE.U32 R94, R114, R24, RZ ;  /* 0x00000018725e7225 */ /* 0x000fc800078e00ff */
[----:B------:R-:W-:Y:S02]  /*2f00*/  IMAD.IADD R93, R137, 0x1, R93 ;  /* 0x00000001895d7824 */ /* 0x000fe400078e025d */
        /* <DEDUP_REMOVED lines=9> */
[----:B------:R-:W-:-:S03]  /*2fa0*/  CS2R R138, SRZ ;  /* 0x00000000008a7805 */ /* 0x000fc6000001ff00 */
[----:B------:R-:W-:Y:S05]  /*2fb0*/  @P3 BRA `(.L_x_6677) ;  /* 0x0000000000543947 */ /* 0x000fea0003800000 */
[----:B------:R-:W-:Y:S01]  /*2fc0*/  IADD3 R45, P2, R104, R96, RZ ;  /* 0x00000060682d7210 */ /* 0x000fe20007f5e0ff */
[----:B------:R-:W-:Y:S01]  /*2fd0*/  ULDC.64 UR4, c[0x0][0x3e8] ;  /* 0x0000fa0000047ab9 */ /* 0x000fe20000000a00 */
[----:B------:R-:W-:Y:S02]  /*2fe0*/  CS2R R98, SRZ ;  /* 0x0000000000627805 */ /* 0x000fe4000001ff00 */
[----:B------:R-:W-:Y:S01]  /*2ff0*/  CS2R R138, SRZ ;  /* 0x00000000008a7805 */ /* 0x000fe2000001ff00 */
[----:B------:R-:W-:Y:S01]  /*3000*/  ULDC.64 UR6, c[0x0][0x208] ;  /* 0x0000820000067ab9 */ /* 0x000fe20000000a00 */
        /* <DEDUP_REMOVED lines=16> */
.L_x_6677:
[----:B------:R-:W-:Y:S05]  /*3110*/  BSYNC B1 ;  /* 0x0000000000017941 */ /* 0x000fea0003800000 */
.L_x_6676:
[----:B------:R-:W-:Y:S01]  /*3120*/  VIADD R48, R22, 0x20 ;  /* 0x0000002016307836 */ /* 0x000fe20000000000 */
[----:B------:R-:W-:Y:S01]  /*3130*/  BSSY B1, `(.L_x_6678) ;  /* 0x0000029000017945 */ /* 0x000fe20003800000 */
[----:B-1---5:R-:W-:Y:S01]  /*3140*/  IMAD.MOV.U32 R44, RZ, RZ, R88 ;  /* 0x000000ffff2c7224 */ /* 0x022fe200078e0058 */
[----:B------:R-:W-:Y:S01]  /*3150*/  CS2R R84, SRZ ;  /* 0x0000000000547805 */ /* 0x000fe2000001ff00 */
[----:B------:R-:W-:Y:S01]  /*3160*/  IMAD.MOV.U32 R45, RZ, RZ, R89 ;  /* 0x000000ffff2d7224 */ /* 0x000fe200078e0059 */
[----:B------:R-:W-:Y:S01]  /*3170*/  ISETP.GE.AND P4, PT, R48, R4, PT ;  /* 0x000000043000720c */ /* 0x000fe20003f86270 */
        /* <DEDUP_REMOVED lines=10> */
[----:B------:R-:W-:Y:S02]  /*3220*/  CS2R R86, SRZ ;  /* 0x0000000000567805 */ /* 0x000fe4000001ff00 */
[----:B------:R-:W-:Y:S01]  /*3230*/  PRMT R203, R47, 0x7610, R203 ;  /* 0x000076102fcb7816 */ /* 0x000fe200000000cb */
[----:B------:R-:W-:Y:S02]  /*3240*/  IMAD.MOV.U32 R49, RZ, RZ, R138 ;  /* 0x000000ffff317224 */ /* 0x000fe400078e008a */
[----:B------:R-:W-:Y:S01]  /*3250*/  IMAD.MOV.U32 R50, RZ, RZ, R139 ;  /* 0x000000ffff327224 */ /* 0x000fe200078e008b */
        /* <DEDUP_REMOVED lines=22> */
.L_x_6679:
[----:B------:R-:W-:Y:S05]  /*33c0*/  BSYNC B1 ;  /* 0x0000000000017941 */ /* 0x000fea0003800000 */
.L_x_6678:
[----:B------:R-:W-:Y:S01]  /*33d0*/  VIADD R48, R22, 0x40 ;  /* 0x0000004016307836 */ /* 0x000fe20000000000 */
[----:B0-----:R-:W-:Y:S01]  /*33e0*/  LOP3.LUT R51, R51, 0xfffffffb, RZ, 0xc0, !PT ;  /* 0xfffffffb33337812 */ /* 0x001fe200078ec0ff */
[----:B-1---5:R-:W-:Y:S01]  /*33f0*/  IMAD.MOV.U32 R44, RZ, RZ, R80 ;  /* 0x000000ffff2c7224 */ /* 0x022fe200078e0050 */
[----:B------:R-:W-:Y:S01]  /*3400*/  BSSY B1, `(.L_x_6680) ;  /* 0x000002e000017945 */ /* 0x000fe20003800000 */
        /* <DEDUP_REMOVED lines=13> */
[----:B------:R-:W-:Y:S02]  /*34e0*/  PRMT R166, R166, 0x5410, R45 ;  /* 0x00005410a6a67816 */ /* 0x000fe4000000002d */
[----:B------:R-:W-:Y:S02]  /*34f0*/  CS2R R76, SRZ ;  /* 0x00000000004c7805 */ /* 0x000fe4000001ff00 */
[----:B------:R-:W-:-:S02]  /*3500*/  @P2 LOP3.LUT R51, R51, 0x4, RZ, 0xfc, !PT ;  /* 0x0000000433332812 */ /* 0x000fc400078efcff */
[----:B------:R-:W-:Y:S02]  /*3510*/  CS2R R74, SRZ ;  /* 0x00000000004a7805 */ /* 0x000fe4000001ff00 */
[----:B------:R-:W-:Y:S02]  /*3520*/  PRMT R154, R154, 0x5410, R46 ;  /* 0x000054109a9a7816 */ /* 0x000fe4000000002e */
[----:B------:R-:W-:Y:S02]  /*3530*/  CS2R R78, SRZ ;  /* 0x00000000004e7805 */ /* 0x000fe4000001ff00 */
[----:B------:R-:W-:Y:S01]  /*3540*/  PRMT R187, R47, 0x7610, R187 ;  /* 0x000076102fbb7816 */ /* 0x000fe200000000bb */
[----:B------:R0:W-:Y:S01]  /*3550*/  STL [R1], R51 ;  /* 0x0000003301007387 */ /* 0x0001e20000100800 */
        /* <DEDUP_REMOVED lines=24> */
.L_x_6681:
[----:B------:R-:W-:Y:S05]  /*36e0*/  BSYNC B1 ;  /* 0x0000000000017941 */ /* 0x000fea0003800000 */
.L_x_6680:
[----:B------:R-:W-:Y:S01]  /*36f0*/  VIADD R174, R22, 0x60 ;  /* 0x0000006016ae7836 */ /* 0x000fe20000000000 */
[----:B------:R-:W-:Y:S01]  /*3700*/  BSSY B1, `(.L_x_6682) ;  /* 0x000003f000017945 */ /* 0x000fe20003800000 */
[----:B------:R-:W-:Y:S01]  /*3710*/  IMAD.MOV.U32 R173, RZ, RZ, R51 ;  /* 0x000000ffffad7224 */ /* 0x000fe200078e0033 */
[----:B------:R-:W-:Y:S01]  /*3720*/  PRMT R204, R49, 0x7610, R204 ;  /* 0x0000761031cc7816 */ /* 0x000fe200000000cc */
[----:B-1---5:R-:W-:Y:S01]  /*3730*/  IMAD.MOV.U32 R44, RZ, RZ, R72 ;  /* 0x000000ffff2c7224 */ /* 0x022fe200078e0048 */
[----:B------:R-:W-:Y:S01]  /*3740*/  ISETP.GE.AND P2, PT, R174, R4, PT ;  /* 0x00000004ae00720c */ /* 0x000fe20003f46270 */
[----:B------:R-:W-:Y:S01]  /*3750*/  IMAD.MOV.U32 R45, RZ, RZ, R73 ;  /* 0x000000ffff2d7224 */ /* 0x000fe200078e0049 */
[----:B------:R-:W-:Y:S01]  /*3760*/  LOP3.LUT R173, R173, 0xfffffff7, RZ, 0xc0, !PT ;  /* 0xfffffff7adad7812 */ /* 0x000fe200078ec0ff */
        /* <DEDUP_REMOVED lines=11> */
[----:B------:R-:W-:Y:S02]  /*3820*/  @P2 LOP3.LUT R173, R173, 0x8, RZ, 0xfc, !PT ;  /* 0x00000008adad2812 */ /* 0x000fe400078efcff */
[----:B------:R-:W-:Y:S02]  /*3830*/  CS2R R70, SRZ ;  /* 0x0000000000467805 */ /* 0x000fe4000001ff00 */
[----:B------:R-:W-:-:S02]  /*3840*/  PRMT R166, R46, 0x7610, R166 ;  /* 0x000076102ea67816 */ /* 0x000fc400000000a6 */
[----:B------:R-:W-:Y:S02]  /*3850*/  CS2R R48, SRZ ;  /* 0x0000000000307805 */ /* 0x000fe4000001ff00 */
[----:B------:R-:W-:Y:S01]  /*3860*/  PRMT R167, R47, 0x7610, R167 ;  /* 0x000076102fa77816 */ /* 0x000fe200000000a7 */
[----:B------:R1:W-:Y:S01]  /*3870*/  STL [R1], R173 ;  /* 0x000000ad01007387 */ /* 0x0003e20000100800 */
[----:B------:R-:W-:Y:S02]  /*3880*/  CS2R R56, SRZ ;  /* 0x0000000000387805 */ /* 0x000fe4000001ff00 */
[----:B------:R-:W-:Y:S02]  /*3890*/  CS2R R60, SRZ ;  /* 0x00000000003c7805 */ /* 0x000fe4000001ff00 */
[----:B------:R-:W-:Y:S02]  /*38a0*/  CS2R R58, SRZ ;  /* 0x00000000003a7805 */ /* 0x000fe4000001ff00 */
[----:B------:R-:W-:-:S02]  /*38b0*/  CS2R R62, SRZ ;  /* 0x00000000003e7805 */ /* 0x000fc4000001ff00 */
[----:B------:R-:W-:Y:S02]  /*38c0*/  CS2R R52, SRZ ;  /* 0x0000000000347805 */ /* 0x000fe4000001ff00 */
[----:B0-----:R-:W-:Y:S02]  /*38d0*/  CS2R R50, SRZ ;  /* 0x0000000000327805 */ /* 0x001fe4000001ff00 */
[----:B------:R-:W-:Y:S01]  /*38e0*/  CS2R R54, SRZ ;  /* 0x0000000000367805 */ /* 0x000fe2000001ff00 */
[----:B-1----:R-:W-:Y:S06]  /*38f0*/  @P2 BRA `(.L_x_6683) ;  /* 0x00000000007c2947 */ /* 0x002fec0003800000 */
[----:B------:R-:W0:Y:S01]  /*3900*/  LDC.64 R44, c[0x0][0x3f8] ;  /* 0x0000fe00ff2c7b82 */ /* 0x000e220000000a00 */
[----:B------:R-:W-:Y:S01]  /*3910*/  IMAD.MOV.U32 R46, RZ, RZ, R96 ;  /* 0x000000ffff2e7224 */ /* 0x000fe200078e0060 */
[----:B------:R-:W-:Y:S01]  /*3920*/  ULDC.64 UR4, c[0x0][0x3e8] ;  /* 0x0000fa0000047ab9 */ /* 0x000fe20000000a00 */
[----:B------:R-:W-:Y:S01]  /*3930*/  IMAD.MOV.U32 R47, RZ, RZ, R0 ;  /* 0x000000ffff2f7224 */ /* 0x000fe200078e0000 */
[----:B------:R-:W-:Y:S02]  /*3940*/  CS2R R68, SRZ ;  /* 0x0000000000447805 */ /* 0x000fe4000001ff00 */
[----:B------:R-:W-:Y:S01]  /*3950*/  CS2R R70, SRZ ;  /* 0x0000000000467805 */ /* 0x000fe2000001ff00 */
[----:B------:R-:W-:Y:S01]  /*3960*/  ULDC.64 UR6, c[0x0][0x208] ;  /* 0x0000820000067ab9 */ /* 0x000fe20000000a00 */
[----:B0-----:R-:W-:-:S04]  /*3970*/  IMAD.WIDE.U32 R46, R44, 0x60, R46 ;  /* 0x000000602c2e7825 */ /* 0x001fc800078e002e */
[----:B------:R-:W-:Y:S01]  /*3980*/  IMAD R45, R45, 0x60, RZ ;  /* 0x000000602d2d7824 */ /* 0x000fe200078e02ff */
[----:B------:R-:W-:Y:S01]  /*3990*/  IADD3 R64, P2, R104, R46, RZ ;  /* 0x0000002e68407210 */ /* 0x000fe20007f5e0ff */
[----:B------:R-:W-:-:S03]  /*39a0*/  IMAD.MOV.U32 R46, RZ, RZ, R94 ;  /* 0x000000ffff2e7224 */ /* 0x000fc600078e005e */
[----:B------:R-:W-:Y:S01]  /*39b0*/  IADD3.X R65, R28, R47, R45, P2, !PT ;  /* 0x0000002f1c417210 */ /* 0x000fe200017fe42d */
[----:B------:R-:W-:Y:S01]  /*39c0*/  IMAD.MOV.U32 R47, RZ, RZ, R3 ;  /* 0x000000ffff2f7224 */ /* 0x000fe200078e0003 */
[----:B------:R-:W0:Y:S02]  /*39d0*/  LDC.64 R44, c[0x0][0x408] ;  /* 0x00010200ff2c7b82 */ /* 0x000e240000000a00 */
[----:B0-----:R-:W-:-:S04]  /*39e0*/  IMAD.WIDE.U32 R46, R44, 0x60, R46 ;  /* 0x000000602c2e7825 */ /* 0x001fc800078e002e */
[----:B------:R-:W-:Y:S01]  /*39f0*/  IMAD R67, R45, 0x60, RZ ;  /* 0x000000602d437824 */ /* 0x000fe200078e02ff */
[----:B------:R-:W-:-:S04]  /*3a00*/  IADD3 R45, P2, R110, R46, RZ ;  /* 0x0000002e6e2d7210 */ /* 0x000fc80007f5e0ff */
[----:B------:R-:W-:Y:S02]  /*3a10*/  IADD3.X R66, R26, R47, R67, P2, !PT ;  /* 0x0000002f1a427210 */ /* 0x000fe400017fe443 */
        /* <DEDUP_REMOVED lines=13> */
.L_x_6683:
[----:B------:R-:W-:Y:S05]  /*3af0*/  BSYNC B1 ;  /* 0x0000000000017941 */ /* 0x000fea0003800000 */
.L_x_6682:
[----:B0-----:R-:W-:Y:S01]  /*3b00*/  VIADD R45, R22, 0x80 ;  /* 0x00000080162d7836 */ /* 0x001fe20000000000 */
[----:B------:R-:W-:Y:S01]  /*3b10*/  BSSY B1, `(.L_x_6684) ;  /* 0x000001c000017945 */ /* 0x000fe20003800000 */
[----:B------:R-:W-:-:S03]  /*3b20*/  IMAD.MOV.U32 R44, RZ, RZ, R173 ;  /* 0x000000ffff2c7224 */ /* 0x000fc600078e00ad */
[----:B------:R-:W-:Y:S02]  /*3b30*/  ISETP.GE.AND P2, PT, R45, R4, PT ;  /* 0x000000042d00720c */ /* 0x000fe40003f46270 */
[----:B------:R-:W-:-:S11]  /*3b40*/  LOP3.LUT R44, R44, 0xfffffffd, RZ, 0xc0, !PT ;  /* 0xfffffffd2c2c7812 */ /* 0x000fd600078ec0ff */
[----:B------:R-:W-:-:S05]  /*3b50*/  @P2 LOP3.LUT R44, R44, 0x2, RZ, 0xfc, !PT ;  /* 0x000000022c2c2812 */ /* 0x000fca00078efcff */
[----:B------:R0:W-:Y:S01]  /*3b60*/  STL [R1], R44 ;  /* 0x0000002c01007387 */ /* 0x0001e20000100800 */
[----:B------:R-:W-:Y:S05]  /*3b70*/  @P2 BRA `(.L_x_6685) ;  /* 0x0000000000542947 */ /* 0x000fea0003800000 */
[----:B0-----:R-:W-:Y:S01]  /*3b80*/  IADD3 R44, P2, P5, R104, R36, R96 ;  /* 0x00000024682c7210 */ /* 0x001fe20007d5e060 */
        /* <DEDUP_REMOVED lines=20> */
.L_x_6685:
[----:B------:R-:W-:Y:S05]  /*3cd0*/  BSYNC B1 ;  /* 0x0000000000017941 */ /* 0x000fea0003800000 */
.L_x_6684:
[----:B01----:R-:W-:Y:S01]  /*3ce0*/  VIADD R44, R22, 0xa0 ;  /* 0x000000a0162c7836 */ /* 0x003fe20000000000 */
[----:B------:R-:W-:Y:S04]  /*3cf0*/  BSSY B1, `(.L_x_6686) ;  /* 0x0000020000017945 */ /* 0x000fe80003800000 */
[----:B------:R-:W-:-:S13]  /*3d00*/  ISETP.GE.AND P5, PT, R44, R4, PT ;  /* 0x000000042c00720c */ /* 0x000fda0003fa6270 */
[----:B------:R-:W-:Y:S05]  /*3d10*/  @P5 BRA `(.L_x_6687) ;  /* 0x0000000000745947 */ /* 0x000fea0003800000 */
        /* <DEDUP_REMOVED lines=9> */
[----:B------:R-:W-:-:S04]  /*3db0*/  IADD3 R0, P2, R104, R96, RZ ;  /* 0x0000006068007210 */ /* 0x000fc80007f5e0ff */
[----:B------:R-:W-:Y:S02]  /*3dc0*/  IADD3.X R97, R28, R97, R45, P2, !PT ;  /* 0x000000611c617210 */ /* 0x000fe400017fe42d */
        /* <DEDUP_REMOVED lines=18> */
.L_x_6687:
[----:B------:R-:W-:Y:S05]  /*3ef0*/  BSYNC B1 ;  /* 0x0000000000017941 */ /* 0x000fea0003800000 */
.L_x_6686:
[----:B------:R-:W-:Y:S01]  /*3f00*/  IMAD.MOV.U32 R0, RZ, RZ, R78 ;  /* 0x000000ffff007224 */ /* 0x000fe200078e004e */
[----:B------:R-:W-:Y:S01]  /*3f10*/  ULOP3.LUT UR4, UR60, 0x1, URZ, 0xfc, !UPT ;  /* 0x000000013c047892 */ /* 0x000fe2000f8efc3f */
[----:B------:R-:W-:Y:S02]  /*3f20*/  IMAD.MOV.U32 R3, RZ, RZ, R79 ;  /* 0x000000ffff037224 */ /* 0x000fe400078e004f */
[----:B0----5:R-:W-:Y:S01]  /*3f30*/  IMAD.MOV.U32 R44, RZ, RZ, R64 ;  /* 0x000000ffff2c7224 */ /* 0x021fe200078e0040 */
[----:B------:R-:W-:Y:S01]  /*3f40*/  PRMT R200, R0, 0x7610, R200 ;  /* 0x0000761000c87816 */ /* 0x000fe200000000c8 */
[----:B------:R-:W-:Y:S01]  /*3f50*/  IMAD.MOV.U32 R0, RZ, RZ, R67 ;  /* 0x000000ffff007224 */ /* 0x000fe200078e0043 */
[----:B------:R-:W-:Y:S01]  /*3f60*/  PRMT R201, R3, 0x7610, R201 ;  /* 0x0000761003c97816 */ /* 0x000fe200000000c9 */
[----:B------:R-:W-:Y:S01]  /*3f70*/  IMAD.MOV.U32 R3, RZ, RZ, R68 ;  /* 0x000000ffff037224 */ /* 0x000fe200078e0044 */
[----:B------:R-:W-:Y:S01]  /*3f80*/  UISETP.NE.AND UP0, UPT, UR4, 0x3, UPT ;  /* 0x000000030400788c */ /* 0x000fe2000bf05270 */
[----:B------:R-:W-:Y:S01]  /*3f90*/  IMAD.MOV.U32 R45, RZ, RZ, R65 ;  /* 0x000000ffff2d7224 */ /* 0x000fe200078e0041 */
[----:B------:R-:W-:Y:S01]  /*3fa0*/  PRMT R195, R0, 0x7610, R195 ;  /* 0x0000761000c37816 */ /* 0x000fe200000000c3 */
[----:B------:R-:W-:Y:S01]  /*3fb0*/  IMAD.MOV.U32 R0, RZ, RZ, R57 ;  /* 0x000000ffff007224 */ /* 0x000fe200078e0039 */
[----:B------:R-:W-:Y:S01]  /*3fc0*/  PRMT R196, R3, 0x7610, R196 ;  /* 0x0000761003c47816 */ /* 0x000fe200000000c4 */
[----:B------:R-:W-:Y:S01]  /*3fd0*/  IMAD.MOV.U32 R3, RZ, RZ, R56 ;  /* 0x000000ffff037224 */ /* 0x000fe200078e0038 */
[----:B------:R-:W-:-:S02]  /*3fe0*/  PLOP3.LUT P2, PT, PT, PT, UP0, 0x80, 0x0 ;  /* 0x000000000000781c */ /* 0x000fc40003f4f008 */
        /* <DEDUP_REMOVED lines=30> */
[----:B------:R-:W-:Y:S01]  /*41d0*/  IMAD.MOV.U32 R0, RZ, RZ, R51 ;  /* 0x000000ffff007224 */ /* 0x000fe200078e0033 */
[----:B------:R-:W-:Y:S01]  /*41e0*/  PRMT R173, R3, 0x7610, R173 ;  /* 0x0000761003ad7816 */ /* 0x000fe200000000ad */
[----:B------:R-:W-:Y:S01]  /*41f0*/  IMAD.MOV.U32 R3, RZ, RZ, R50 ;  /* 0x000000ffff037224 */ /* 0x000fe200078e0032 */
[----:B------:R-:W-:Y:S02]  /*4200*/  PRMT R199, R44, 0x7610, R199 ;  /* 0x000076102cc77816 */ /* 0x000fe400000000c7 */
        /* <DEDUP_REMOVED lines=8> */
.L_x_6688:
[----:B------:R-:W-:Y:S01]  /*4290*/  IMAD R3, R23, 0x8, R2 ;  /* 0x0000000817037824 */ /* 0x000fe200078e0202 */
[----:B------:R-:W-:Y:S01]  /*42a0*/  SHF.L.U32 R0, R223, 0x1f, RZ ;  /* 0x0000001fdf007819 */ /* 0x000fe200000006ff */
[----:B------:R-:W-:Y:S03]  /*42b0*/  BSSY B1, `(.L_x_6689) ;  /* 0x0000003000017945 */ /* 0x000fe60003800000 */
[----:B------:R-:W0:Y:S02]  /*42c0*/  SYNCS.PHASECHK.TRANS64.TRYWAIT P6, [R3+URZ+0x34890], R0 ;  /* 0x03489000030075a7 */ /* 0x000e2400080c017f */
[----:B0-----:R-:W-:Y:S05]  /*42d0*/  @!P6 BRA `(.L_x_6690) ;  /* 0x000002400054e947 */ /* 0x001fea0003800000 */
.L_x_7053:
[----:B------:R-:W-:Y:S05]  /*42e0*/  BSYNC B1 ;  /* 0x0000000000017941 */ /* 0x000fea0003800000 */
.L_x_6689:
[----:B------:R-:W-:Y:S04]  /*42f0*/  BSSY B1, `(.L_x_6691) ;  /* 0x000007a000017945 */ /* 0x000fe80003800000 */
[----:B------:R-:W-:Y:S05]  /*4300*/  @P3 BRA `(.L_x_6692) ;  /* 0x0000000400e03947 */ /* 0x000fea0003800000 */
[----:B------:R-:W-:Y:S01]  /*4310*/  IADD3 R177, P3, R120, R136, RZ ;  /* 0x0000008878b17210 */ /* 0x000fe20007f7e0ff */
[----:B------:R-:W-:Y:S04]  /*4320*/  BSSY B2, `(.L_x_6693) ;  /* 0x000003c000027945 */ /* 0x000fe80003800000 */
[----:B------:R-:W-:Y:S01]  /*4330*/  IMAD.X R178, R93, 0x1, R122, P3 ;  /* 0x000000015db27824 */ /* 0x000fe200018e067a */
[----:B------:R-:W-:Y:S07]  /*4340*/  @P0 BRA `(.L_x_6694) ;  /* 0x0000000000e40947 */ /* 0x000fee0003800000 */
        /* <DEDUP_REMOVED lines=10> */
[----:B------:R-:W-:Y:S01]  /*43f0*/  PRMT R95, R182, 0x5410, R95 ;  /* 0x00005410b65f7816 */ /* 0x000fe2000000005f */
[C---:B--2---:R-:W-:Y:S01]  /*4400*/  IMAD.U32 R182, R45.reuse, 0x10000, RZ ;  /* 0x000100002db67824 */ /* 0x044fe200078e00ff */
[----:B------:R-:W-:Y:S02]  /*4410*/  LOP3.LUT R186, R45, 0xffff0000, RZ, 0xc0, !PT ;  /* 0xffff00002dba7812 */ /* 0x000fe400078ec0ff */
[----:B------:R-:W-:Y:S02]  /*4420*/  LOP3.LUT R139, R99, 0xffff0000, RZ, 0xc0, !PT ;  /* 0xffff0000638b7812 */ /* 0x000fe400078ec0ff */
[C---:B------:R-:W-:Y:S01]  /*4430*/  LOP3.LUT R45, R94.reuse, 0xffff0000, RZ, 0xc0, !PT ;  /* 0xffff00005e2d7812 */ /* 0x040fe200078ec0ff */
[----:B------:R-:W-:Y:S01]  /*4440*/  IMAD.U32 R94, R94, 0x10000, RZ ;  /* 0x000100005e5e7824 */ /* 0x000fe200078e00ff */
[----:B------:R-:W-:Y:S01]  /*4450*/  PRMT R138, R171, 0x5432, R98 ;  /* 0x00005432ab8a7816 */ /* 0x000fe20000000062 */
[C---:B------:R-:W-:Y:S02]  /*4460*/  FMUL.FTZ R181, R186.reuse, R139 ;  /* 0x0000008bbab57220 */ /* 0x040fe40000410000 */
[----:B------:R-:W-:-:S02]  /*4470*/  FMUL.FTZ R186, R186, R45 ;  /* 0x0000002dbaba7220 */ /* 0x000fc40000410000 */
[----:B------:R-:W-:Y:S01]  /*4480*/  FFMA.FTZ R98, R182, R45, -R181 ;  /* 0x0000002db6627223 */ /* 0x000fe200000108b5 */
[----:B------:R-:W-:Y:S02]  /*4490*/  IMAD.U32 R181, R138, 0x10000, RZ ;  /* 0x000100008ab57824 */ /* 0x000fe400078e00ff */
[----:B------:R-:W-:Y:S01]  /*44a0*/  FFMA.FTZ R45, R182, R139, R186 ;  /* 0x0000008bb62d7223 */ /* 0x000fe200000100ba */
[C---:B------:R-:W-:Y:S01]  /*44b0*/  LOP3.LUT R182, R46.reuse, 0xffff0000, RZ, 0xc0, !PT ;  /* 0xffff00002eb67812 */ /* 0x040fe200078ec0ff */
[C---:B------:R-:W-:Y:S01]  /*44c0*/  IMAD.U32 R139, R95.reuse, 0x10000, RZ ;  /* 0x000100005f8b7824 */ /* 0x040fe200078e00ff */
[----:B------:R-:W-:Y:S01]  /*44d0*/  LOP3.LUT R95, R95, 0xffff0000, RZ, 0xc0, !PT ;  /* 0xffff00005f5f7812 */ /* 0x000fe200078ec0ff */
[----:B------:R-:W-:Y:S01]  /*44e0*/  IMAD.U32 R46, R46, 0x10000, RZ ;  /* 0x000100002e2e7824 */ /* 0x000fe200078e00ff */
[----:B------:R-:W-:Y:S01]  /*44f0*/  F2FP.BF16.F32.PACK_AB R45, R45, R98 ;  /* 0x000000622d2d723e */ /* 0x000fe200000010ff */
[C---:B------:R-:W-:Y:S01]  /*4500*/  FMUL.FTZ R183, R182.reuse, R139 ;  /* 0x0000008bb6b77220 */ /* 0x040fe20000410000 */
[----:B------:R-:W-:Y:S01]  /*4510*/  FMUL.FTZ R182, R182, R181 ;  /* 0x000000b5b6b67220 */ /* 0x000fe20000410000 */
[----:B------:R-:W-:-:S02]  /*4520*/  IMAD.U32 R186, R47, 0x10000, RZ ;  /* 0x000100002fba7824 */ /* 0x000fc400078e00ff */
[C---:B------:R-:W-:Y:S01]  /*4530*/  FFMA.FTZ R183, R46.reuse, R181, -R183 ;  /* 0x000000b52eb77223 */ /* 0x040fe200000108b7 */
[----:B------:R-:W-:Y:S01]  /*4540*/  FFMA.FTZ R182, R46, R139, R182 ;  /* 0x0000008b2eb67223 */ /* 0x000fe200000100b6 */
[----:B------:R-:W-:Y:S02]  /*4550*/  LOP3.LUT R46, R47, 0xffff0000, RZ, 0xc0, !PT ;  /* 0xffff00002f2e7812 */ /* 0x000fe400078ec0ff */
[----:B------:R-:W-:Y:S01]  /*4560*/  LOP3.LUT R47, R138, 0xffff0000, RZ, 0xc0, !PT ;  /* 0xffff00008a2f7812 */ /* 0x000fe200078ec0ff */
[----:B------:R-:W-:Y:S02]  /*4570*/  IMAD.U32 R138, R99, 0x10000, RZ ;  /* 0x00010000638a7824 */ /* 0x000fe400078e00ff */
[C---:B------:R-:W-:Y:S02]  /*4580*/  FMUL.FTZ R139, R46.reuse, R95 ;  /* 0x0000005f2e8b7220 */ /* 0x040fe40000410000 */
[-C--:B------:R-:W-:Y:S02]  /*4590*/  FMUL.FTZ R46, R46, R47.reuse ;  /* 0x0000002f2e2e7220 */ /* 0x080fe40000410000 */
[----:B------:R-:W-:Y:S01]  /*45a0*/  FFMA.FTZ R139, R186, R47, -R139 ;  /* 0x0000002fba8b7223 */ /* 0x000fe2000001088b */
[----:B------:R-:W-:Y:S01]  /*45b0*/  LOP3.LUT R47, R44, 0xffff0000, RZ, 0xc0, !PT ;  /* 0xffff00002c2f7812 */ /* 0x000fe200078ec0ff */
        /* <DEDUP_REMOVED lines=8> */
[----:B------:R-:W-:Y:S01]  /*4640*/  F2FP.BF16.F32.PACK_AB R44, R47, R44 ;  /* 0x0000002c2f2c723e */ /* 0x000fe200000010ff */
[----:B------:R-:W-:-:S07]  /*4650*/  IMAD.MOV.U32 R47, RZ, RZ, R139 ;  /* 0x000000ffff2f7224 */ /* 0x000fce00078e008b */
.L_x_6696:
[----:B------:R-:W-:Y:S05]  /*4660*/  BSYNC B3 ;  /* 0x0000000000037941 */ /* 0x000fea0003800000 */
.L_x_6695:
[----:B------:R-:W-:Y:S01]  /*4670*/  IADD3 R95, P3, R177, R100, RZ ;  /* 0x00000064b15f7210 */ /* 0x000fe20007f7e0ff */
[----:B------:R-:W-:Y:S01]  /*4680*/  ULDC.64 UR4, c[0x0][0x2e8] ;  /* 0x0000ba0000047ab9 */ /* 0x000fe20000000a00 */
[----:B------:R-:W-:-:S03]  /*4690*/  ULDC.64 UR6, c[0x0][0x208] ;  /* 0x0000820000067ab9 */ /* 0x000fc60000000a00 */
[----:B------:R-:W-:Y:S01]  /*46a0*/  IMAD.X R98, R178, 0x1, R15, P3 ;  /* 0x00000001b2627824 */ /* 0x000fe200018e060f */
[----:B------:R-:W-:-:S04]  /*46b0*/  LEA R94, P3, R95, UR4, 0x1 ;  /* 0x000000045f5e7c11 */ /* 0x000fc8000f8608ff */
[----:B------:R-:W-:-:S05]  /*46c0*/  LEA.HI.X R95, R95, UR5, R98, 0x1, P3 ;  /* 0x000000055f5f7c11 */ /* 0x000fca00098f0c62 */
[----:B--2---:R1:W-:Y:S04]  /*46d0*/  STG.E.128 desc[UR6][R94.64], R44 ;  /* 0x0000002c5e007986 */ /* 0x0043e8000c101d06 */
.L_x_6694:
[----:B------:R-:W-:Y:S05]  /*46e0*/  BSYNC B2 ;  /* 0x0000000000027941 */ /* 0x000fea0003800000 */
.L_x_6693:
[----:B------:R-:W-:Y:S05]  /*46f0*/  @P1 BRA `(.L_x_6692) ;  /* 0x0000000000e41947 */ /* 0x000fea0003800000 */
[----:B-1----:R1:W2:Y:S01]  /*4700*/  LDS.128 R44, [R5+0x23c00] ;  /* 0x023c0000052c7984 */ /* 0x0022a20000000c00 */
[----:B------:R-:W-:Y:S01]  /*4710*/  IADD3 R177, P3, R177, R14, RZ ;  /* 0x0000000eb1b17210 */ /* 0x000fe20007f7e0ff */
[----:B------:R-:W-:Y:S04]  /*4720*/  BSSY B2, `(.L_x_6697) ;  /* 0x0000031000027945 */ /* 0x000fe80003800000 */
[----:B------:R-:W-:Y:S01]  /*4730*/  IMAD.X R178, R178, 0x1, R11, P3 ;  /* 0x00000001b2b27824 */ /* 0x000fe200018e060b */
[----:B------:R-:W-:-:S13]  /*4740*/  ISETP.GE.AND P3, PT, R220, R92, PT ;  /* 0x0000005cdc00720c */ /* 0x000fda0003f66270 */
        /* <DEDUP_REMOVED lines=46> */
.L_x_6698:
[----:B------:R-:W-:Y:S05]  /*4a30*/  BSYNC B2 ;  /* 0x0000000000027941 */ /* 0x000fea0003800000 */
.L_x_6697:
[----:B------:R-:W-:Y:S01]  /*4a40*/  ULDC.64 UR4, c[0x0][0x2e8] ;  /* 0x0000ba0000047ab9 */ /* 0x000fe20000000a00 */
[----:B------:R-:W-:Y:S01]  /*4a50*/  ULDC.64 UR6, c[0x0][0x208] ;  /* 0x0000820000067ab9 */ /* 0x000fe20000000a00 */
[----:B------:R-:W-:-:S04]  /*4a60*/  LEA R88, P3, R177, UR4, 0x1 ;  /* 0x00000004b1587c11 */ /* 0x000fc8000f8608ff */
[----:B------:R-:W-:-:S05]  /*4a70*/  LEA.HI.X R89, R177, UR5, R178, 0x1, P3 ;  /* 0x00000005b1597c11 */ /* 0x000fca00098f0cb2 */
[----:B--2---:R2:W-:Y:S04]  /*4a80*/  STG.E.128 desc[UR6][R88.64], R44 ;  /* 0x0000002c58007986 */ /* 0x0045e8000c101d06 */
.L_x_6692:
[----:B------:R-:W-:Y:S05]  /*4a90*/  BSYNC B1 ;  /* 0x0000000000017941 */ /* 0x000fea0003800000 */
.L_x_6691:
[----:B------:R-:W-:Y:S04]  /*4aa0*/  BSSY B1, `(.L_x_6699) ;  /* 0x000007a000017945 */ /* 0x000fe80003800000 */
[----:B------:R-:W-:Y:S05]  /*4ab0*/  @P4 BRA `(.L_x_6700) ;  /* 0x0000000400e04947 */ /* 0x000fea0003800000 */
[----:B--2---:R-:W-:Y:S01]  /*4ac0*/  IADD3 R89, P3, P4, R158, R136, R16 ;  /* 0x000000889e597210 */ /* 0x004fe20007c7e010 */
[----:B------:R-:W-:Y:S03]  /*4ad0*/  BSSY B2, `(.L_x_6701) ;  /* 0x000003c000027945 */ /* 0x000fe60003800000 */
[----:B------:R-:W-:Y:S01]  /*4ae0*/  IADD3.X R88, R123, R93, R17, P3, P4 ;  /* 0x0000005d7b587210 */ /* 0x000fe20001fe8411 */
[----:B------:R-:W-:Y:S08]  /*4af0*/  @P0 BRA `(.L_x_6702) ;  /* 0x0000000000e40947 */ /* 0x000ff00003800000 */
        /* <DEDUP_REMOVED lines=51> */
.L_x_6704:
[----:B------:R-:W-:Y:S05]  /*4e30*/  BSYNC B3 ;  /* 0x0000000000037941 */ /* 0x000fea0003800000 */
.L_x_6703:
[----:B------:R-:W-:Y:S01]  /*4e40*/  ULDC.64 UR4, c[0x0][0x2e8] ;  /* 0x0000ba0000047ab9 */ /* 0x000fe20000000a00 */
[----:B------:R-:W-:Y:S01]  /*4e50*/  ULDC.64 UR6, c[0x0][0x208] ;  /* 0x0000820000067ab9 */ /* 0x000fe20000000a00 */
[----:B------:R-:W-:-:S04]  /*4e60*/  LEA R84, P3, R90, UR4, 0x1 ;  /* 0x000000045a547c11 */ /* 0x000fc8000f8608ff */
[----:B------:R-:W-:-:S05]  /*4e70*/  LEA.HI.X R85, R90, UR5, R91, 0x1, P3 ;  /* 0x000000055a557c11 */ /* 0x000fca00098f0c5b */
[----:B--2---:R2:W-:Y:S04]  /*4e80*/  STG.E.128 desc[UR6][R84.64], R44 ;  /* 0x0000002c54007986 */ /* 0x0045e8000c101d06 */
.L_x_6702:
[----:B------:R-:W-:Y:S05]  /*4e90*/  BSYNC B2 ;  /* 0x0000000000027941 */ /* 0x000fea0003800000 */
.L_x_6701:
[----:B------:R-:W-:Y:S05]  /*4ea0*/  @P1 BRA `(.L_x_6700) ;  /* 0x0000000000e41947 */ /* 0x000fea0003800000 */
[----:B-12---:R1:W2:Y:S01]  /*4eb0*/  LDS.128 R44, [R5+0x24c00] ;  /* 0x024c0000052c7984 */ /* 0x0062a20000000c00 */
[----:B------:R-:W-:Y:S01]  /*4ec0*/  IADD3 R89, P3, R89, R14, RZ ;  /* 0x0000000e59597210 */ /* 0x000fe20007f7e0ff */
[----:B------:R-:W-:Y:S04]  /*4ed0*/  BSSY B2, `(.L_x_6705) ;  /* 0x0000031000027945 */ /* 0x000fe80003800000 */
[----:B------:R-:W-:Y:S01]  /*4ee0*/  IMAD.X R88, R88, 0x1, R11, P3 ;  /* 0x0000000158587824 */ /* 0x000fe200018e060b */
[----:B------:R-:W-:-:S13]  /*4ef0*/  ISETP.GE.AND P3, PT, R220, R92, PT ;  /* 0x0000005cdc00720c */ /* 0x000fda0003f66270 */
[----:B-1----:R-:W-:Y:S05]  /*4f00*/  @P3 BRA `(.L_x_6706) ;  /* 0x0000000000b43947 */ /* 0x002fea0003800000 */
[----:B------:R-:W-:Y:S02]  /*4f10*/  SHF.R.U64 R85, R82, 0x10, R83 ;  /* 0x0000001052557819 */ /* 0x000fe40000001253 */
[----:B------:R-:W-:Y:S02]  /*4f20*/  SHF.R.U64 R84, R80, 0x10, R81 ;  /* 0x0000001050547819 */ /* 0x000fe40000001251 */
        /* <DEDUP_REMOVED lines=13> */
[C---:B------:R-:W-:Y:S01]  /*5000*/  FFMA.FTZ R86, R45.reuse, R85, -R86 ;  /* 0x000000552d567223 */ /* 0x040fe20000010856 */
[----:B------:R-:W-:Y:S01]  /*5010*/  PRMT R172, R172, 0x5410, R81 ;  /* 0x00005410acac7816 */ /* 0x000fe20000000051 */
[----:B------:R-:W-:Y:S01]  /*5020*/  FFMA.FTZ R45, R45, R87, R80 ;  /* 0x000000572d2d7223 */ /* 0x000fe20000010050 */
[----:B------:R-:W-:Y:S01]  /*5030*/  LOP3.LUT R80, R46, 0xffff0000, RZ, 0xc0, !PT ;  /* 0xffff00002e507812 */ /* 0x000fe200078ec0ff */
[C---:B------:R-:W-:Y:S01]  /*5040*/  IMAD.U32 R87, R187.reuse, 0x10000, RZ ;  /* 0x00010000bb577824 */ /* 0x040fe200078e00ff */
[----:B------:R-:W-:Y:S01]  /*5050*/  LOP3.LUT R187, R187, 0xffff0000, RZ, 0xc0, !PT ;  /* 0xffff0000bbbb7812 */ /* 0x000fe200078ec0ff */
[C---:B------:R-:W-:Y:S01]  /*5060*/  IMAD.U32 R81, R172.reuse, 0x10000, RZ ;  /* 0x00010000ac517824 */ /* 0x040fe200078e00ff */
[----:B------:R-:W-:Y:S01]  /*5070*/  LOP3.LUT R172, R172, 0xffff0000, RZ, 0xc0, !PT ;  /* 0xffff0000acac7812 */ /* 0x000fe200078ec0ff */
[----:B------:R-:W-:Y:S01]  /*5080*/  IMAD.U32 R83, R46, 0x10000, RZ ;  /* 0x000100002e537824 */ /* 0x000fe200078e00ff */
[C---:B------:R-:W-:Y:S01]  /*5090*/  LOP3.LUT R46, R47.reuse, 0xffff0000, RZ, 0xc0, !PT ;  /* 0xffff00002f2e7812 */ /* 0x040fe200078ec0ff */
[----:B------:R-:W-:-:S02]  /*50a0*/  IMAD.U32 R85, R47, 0x10000, RZ ;  /* 0x000100002f557824 */ /* 0x000fc400078e00ff */
[----:B------:R-:W-:Y:S01]  /*50b0*/  FMUL.FTZ R90, R80, R87 ;  /* 0x00000057505a7220 */ /* 0x000fe20000410000 */
[----:B------:R-:W-:Y:S02]  /*50c0*/  IMAD.U32 R47, R44, 0x10000, RZ ;  /* 0x000100002c2f7824 */ /* 0x000fe400078e00ff */
[-C--:B------:R-:W-:Y:S01]  /*50d0*/  FMUL.FTZ R80, R80, R81.reuse ;  /* 0x0000005150507220 */ /* 0x080fe20000410000 */
[----:B------:R-:W-:Y:S01]  /*50e0*/  LOP3.LUT R44, R44, 0xffff0000, RZ, 0xc0, !PT ;  /* 0xffff00002c2c7812 */ /* 0x000fe200078ec0ff */
[C---:B------:R-:W-:Y:S01]  /*50f0*/  FFMA.FTZ R90, R83.reuse, R81, -R90 ;  /* 0x00000051535a7223 */ /* 0x040fe2000001085a */
[C---:B------:R-:W-:Y:S01]  /*5100*/  FMUL.FTZ R94, R46.reuse, R172 ;  /* 0x000000ac2e5e7220 */ /* 0x040fe20000410000 */
[----:B------:R-:W-:Y:S01]  /*5110*/  FFMA.FTZ R83, R83, R87, R80 ;  /* 0x0000005753537223 */ /* 0x000fe20000010050 */
[-C--:B------:R-:W-:Y:S01]  /*5120*/  FMUL.FTZ R80, R46, R187.reuse ;  /* 0x000000bb2e507220 */ /* 0x080fe20000410000 */
[C---:B------:R-:W-:Y:S01]  /*5130*/  FMUL.FTZ R46, R44.reuse, R82 ;  /* 0x000000522c2e7220 */ /* 0x040fe20000410000 */
[----:B------:R-:W-:Y:S01]  /*5140*/  FMUL.FTZ R81, R44, R84 ;  /* 0x000000542c517220 */ /* 0x000fe20000410000 */
[----:B------:R-:W-:Y:S01]  /*5150*/  F2FP.BF16.F32.PACK_AB R45, R45, R86 ;  /* 0x000000562d2d723e */ /* 0x000fe200000010ff */
[----:B------:R-:W-:Y:S01]  /*5160*/  FFMA.FTZ R80, R85, R172, -R80 ;  /* 0x000000ac55507223 */ /* 0x000fe20000010850 */
[C---:B------:R-:W-:Y:S01]  /*5170*/  FFMA.FTZ R46, R47.reuse, R84, -R46 ;  /* 0x000000542f2e7223 */ /* 0x040fe2000001082e */
[----:B------:R-:W-:Y:S01]  /*5180*/  FFMA.FTZ R81, R47, R82, R81 ;  /* 0x000000522f517223 */ /* 0x000fe20000010051 */
[----:B------:R-:W-:Y:S01]  /*5190*/  FFMA.FTZ R85, R85, R187, R94 ;  /* 0x000000bb55557223 */ /* 0x000fe2000001005e */
[----:B------:R-:W-:-:S03]  /*51a0*/  F2FP.BF16.F32.PACK_AB R90, R83, R90 ;  /* 0x0000005a535a723e */ /* 0x000fc600000010ff */
[----:B------:R-:W-:Y:S02]  /*51b0*/  F2FP.BF16.F32.PACK_AB R44, R81, R46 ;  /* 0x0000002e512c723e */ /* 0x000fe400000010ff */
[----:B------:R-:W-:Y:S01]  /*51c0*/  F2FP.BF16.F32.PACK_AB R47, R85, R80 ;  /* 0x00000050552f723e */ /* 0x000fe200000010ff */
[----:B------:R-:W-:-:S07]  /*51d0*/  IMAD.MOV.U32 R46, RZ, RZ, R90 ;  /* 0x000000ffff2e7224 */ /* 0x000fce00078e005a */
.L_x_6706:
[----:B------:R-:W-:Y:S05]  /*51e0*/  BSYNC B2 ;  /* 0x0000000000027941 */ /* 0x000fea0003800000 */
.L_x_6705:
[----:B------:R-:W-:Y:S01]  /*51f0*/  ULDC.64 UR4, c[0x0][0x2e8] ;  /* 0x0000ba0000047ab9 */ /* 0x000fe20000000a00 */
[----:B------:R-:W-:Y:S01]  /*5200*/  ULDC.64 UR6, c[0x0][0x208] ;  /* 0x0000820000067ab9 */ /* 0x000fe20000000a00 */
[----:B------:R-:W-:-:S04]  /*5210*/  LEA R80, P3, R89, UR4, 0x1 ;  /* 0x0000000459507c11 */ /* 0x000fc8000f8608ff */
[----:B------:R-:W-:-:S05]  /*5220*/  LEA.HI.X R81, R89, UR5, R88, 0x1, P3 ;  /* 0x0000000559517c11 */ /* 0x000fca00098f0c58 */
[----:B--2---:R3:W-:Y:S04]  /*5230*/  STG.E.128 desc[UR6][R80.64], R44 ;  /* 0x0000002c50007986 */ /* 0x0047e8000c101d06 */
.L_x_6700:
[----:B------:R-:W-:Y:S05]  /*5240*/  BSYNC B1 ;  /* 0x0000000000017941 */ /* 0x000fea0003800000 */
.L_x_6699:
[----:B--2---:R-:W2:Y:S01]  /*5250*/  LDL R89, [R1] ;  /* 0x0000000001597983 */ /* 0x004ea20000100800 */
[----:B------:R-:W-:Y:S01]  /*5260*/  BSSY B1, `(.L_x_6707) ;  /* 0x000007a000017945 */ /* 0x000fe20003800000 */
[----:B--2---:R-:W-:-:S13]  /*5270*/  LOP3.LUT P3, RZ, R89, 0x4, RZ, 0xc0, !PT ;  /* 0x0000000459ff7812 */ /* 0x004fda000786c0ff */
[----:B------:R-:W-:Y:S05]  /*5280*/  @P3 BRA `(.L_x_6708) ;  /* 0x0000000400dc3947 */ /* 0x000fea0003800000 */
[----:B---3--:R-:W-:Y:S01]  /*5290*/  IADD3 R81, P3, P4, R125, R136, R16 ;  /* 0x000000887d517210 */ /* 0x008fe20007c7e010 */
        /* <DEDUP_REMOVED lines=24> */
[C---:B------:R-:W-:Y:S01]  /*5420*/  LOP3.LUT R87, R171.reuse, 0xffff0000, RZ, 0xc0, !PT ;  /* 0xffff0000ab577812 */ /* 0x040fe200078ec0ff */
[----:B------:R-:W-:Y:S01]  /*5430*/  IMAD.U32 R171, R171, 0x10000, RZ ;  /* 0x00010000abab7824 */ /* 0x000fe200078e00ff */
[----:B------:R-:W-:Y:S01]  /*5440*/  LOP3.LUT R46, R46, 0xffff0000, RZ, 0xc0, !PT ;  /* 0xffff00002e2e7812 */ /* 0x000fe200078ec0ff */
[----:B------:R-:W-:Y:S01]  /*5450*/  FMUL.FTZ R77, R45, R88 ;  /* 0x000000582d4d7220 */ /* 0x000fe20000410000 */
[----:B------:R-:W-:Y:S01]  /*5460*/  LOP3.LUT R78, R47, 0xffff0000, RZ, 0xc0, !PT ;  /* 0xffff00002f4e7812 */ /* 0x000fe200078ec0ff */
[-C--:B------:R-:W-:Y:S01]  /*5470*/  FMUL.FTZ R45, R45, R87.reuse ;  /* 0x000000572d2d7220 */ /* 0x080fe20000410000 */
[----:B------:R-:W-:Y:S01]  /*5480*/  LOP3.LUT R201, R201, 0xffff0000, RZ, 0xc0, !PT ;  /* 0xffff0000c9c97812 */ /* 0x000fe200078ec0ff */
[----:B------:R-:W-:Y:S01]  /*5490*/  FMUL.FTZ R90, R46, R84 ;  /* 0x000000542e5a7220 */ /* 0x000fe20000410000 */
[----:B------:R-:W-:Y:S01]  /*54a0*/  FFMA.FTZ R77, R86, R87, -R77 ;  /* 0x00000057564d7223 */ /* 0x000fe2000001084d */
[----:B------:R-:W-:Y:S01]  /*54b0*/  FMUL.FTZ R46, R46, R85 ;  /* 0x000000552e2e7220 */ /* 0x000fe20000410000 */
[----:B------:R-:W-:Y:S01]  /*54c0*/  LOP3.LUT R44, R44, 0xffff0000, RZ, 0xc0, !PT ;  /* 0xffff00002c2c7812 */ /* 0x000fe200078ec0ff */
[----:B------:R-:W-:Y:S01]  /*54d0*/  FFMA.FTZ R86, R86, R88, R45 ;  /* 0x0000005856567223 */ /* 0x000fe2000001002d */
[----:B------:R-:W-:Y:S01]  /*54e0*/  LOP3.LUT R170, R170, 0xffff0000, RZ, 0xc0, !PT ;  /* 0xffff0000aaaa7812 */ /* 0x000fe200078ec0ff */
[----:B------:R-:W-:-:S02]  /*54f0*/  IMAD.U32 R45, R200, 0x10000, RZ ;  /* 0x00010000c82d7824 */ /* 0x000fc400078e00ff */
[C---:B------:R-:W-:Y:S01]  /*5500*/  FFMA.FTZ R90, R79.reuse, R85, -R90 ;  /* 0x000000554f5a7223 */ /* 0x040fe2000001085a */
[----:B------:R-:W-:Y:S01]  /*5510*/  FFMA.FTZ R79, R79, R84, R46 ;  /* 0x000000544f4f7223 */ /* 0x000fe2000001002e */
[----:B------:R-:W-:Y:S02]  /*5520*/  IMAD.U32 R47, R47, 0x10000, RZ ;  /* 0x000100002f2f7824 */ /* 0x000fe400078e00ff */
        /* <DEDUP_REMOVED lines=11> */
[----:B------:R-:W-:-:S07]  /*55e0*/  F2FP.BF16.F32.PACK_AB R44, R44, R85 ;  /* 0x000000552c2c723e */ /* 0x000fce00000010ff */
.L_x_6712:
[----:B------:R-:W-:Y:S05]  /*55f0*/  BSYNC B3 ;  /* 0x0000000000037941 */ /* 0x000fea0003800000 */
.L_x_6711:
[----:B------:R-:W-:Y:S01]  /*5600*/  ULDC.64 UR4, c[0x0][0x2e8] ;  /* 0x0000ba0000047ab9 */ /* 0x000fe20000000a00 */
[----:B------:R-:W-:Y:S01]  /*5610*/  ULDC.64 UR6, c[0x0][0x208] ;  /* 0x0000820000067ab9 */ /* 0x000fe20000000a00 */
[----:B------:R-:W-:-:S04]  /*5620*/  LEA R76, P3, R82, UR4, 0x1 ;  /* 0x00000004524c7c11 */ /* 0x000fc8000f8608ff */
[----:B------:R-:W-:-:S05]  /*5630*/  LEA.HI.X R77, R82, UR5, R83, 0x1, P3 ;  /* 0x00000005524d7c11 */ /* 0x000fca00098f0c53 */
[----:B--2---:R2:W-:Y:S04]  /*5640*/  STG.E.128 desc[UR6][R76.64], R44 ;  /* 0x0000002c4c007986 */ /* 0x0045e8000c101d06 */
.L_x_6710:
[----:B------:R-:W-:Y:S05]  /*5650*/  BSYNC B2 ;  /* 0x0000000000027941 */ /* 0x000fea0003800000 */
.L_x_6709:
        /* <DEDUP_REMOVED lines=8> */
[----:B------:R-:W-:Y:S01]  /*56e0*/  SHF.R.U64 R76, R72, 0x10, R73 ;  /* 0x00000010484c7819 */ /* 0x000fe20000001249 */
[----:B--2---:R-:W-:Y:S01]  /*56f0*/  IMAD.U32 R72, R46, 0x10000, RZ ;  /* 0x000100002e487824 */ /* 0x004fe200078e00ff */
[----:B------:R-:W-:Y:S01]  /*5700*/  PRMT R166, R166, 0x5410, R77 ;  /* 0x00005410a6a67816 */ /* 0x000fe2000000004d */
[----:B------:R-:W-:Y:S01]  /*5710*/  IMAD.U32 R77, R45, 0x10000, RZ ;  /* 0x000100002d4d7824 */ /* 0x000fe200078e00ff */
[----:B------:R-:W-:Y:S02]  /*5720*/  SHF.R.U32.HI R74, RZ, 0x10, R75 ;  /* 0x00000010ff4a7819 */ /* 0x000fe4000001164b */
[----:B------:R-:W-:Y:S02]  /*5730*/  PRMT R155, R155, 0x5410, R76 ;  /* 0x000054109b9b7816 */ /* 0x000fe4000000004c */
[----:B------:R-:W-:-:S02]  /*5740*/  SHF.R.U32.HI R79, RZ, 0x10, R73 ;  /* 0x00000010ff4f7819 */ /* 0x000fc40000011649 */
[----:B------:R-:W-:Y:S01]  /*5750*/  LOP3.LUT R75, R45, 0xffff0000, RZ, 0xc0, !PT ;  /* 0xffff00002d4b7812 */ /* 0x000fe200078ec0ff */
[----:B------:R-:W-:Y:S01]  /*5760*/  IMAD.U32 R45, R44, 0x10000, RZ ;  /* 0x000100002c2d7824 */ /* 0x000fe200078e00ff */
[C---:B------:R-:W-:Y:S01]  /*5770*/  LOP3.LUT R82, R166.reuse, 0xffff0000, RZ, 0xc0, !PT ;  /* 0xffff0000a6527812 */ /* 0x040fe200078ec0ff */
[----:B------:R-:W-:Y:S01]  /*5780*/  IMAD.U32 R166, R166, 0x10000, RZ ;  /* 0x00010000a6a67824 */ /* 0x000fe200078e00ff */
[----:B------:R-:W-:Y:S02]  /*5790*/  PRMT R167, R167, 0x5410, R74 ;  /* 0x00005410a7a77816 */ /* 0x000fe4000000004a */
[----:B------:R-:W-:Y:S01]  /*57a0*/  LOP3.LUT R76, R155, 0xffff0000, RZ, 0xc0, !PT ;  /* 0xffff00009b4c7812 */ /* 0x000fe200078ec0ff */
[----:B------:R-:W-:Y:S01]  /*57b0*/  FMUL.FTZ R84, R75, R82 ;  /* 0x000000524b547220 */ /* 0x000fe20000410000 */
[----:B------:R-:W-:Y:S01]  /*57c0*/  PRMT R154, R154, 0x5410, R79 ;  /* 0x000054109a9a7816 */ /* 0x000fe2000000004f */
[----:B------:R-:W-:Y:S01]  /*57d0*/  IMAD.U32 R74, R167, 0x10000, RZ ;  /* 0x00010000a74a7824 */ /* 0x000fe200078e00ff */
[----:B------:R-:W-:Y:S01]  /*57e0*/  LOP3.LUT R73, R46, 0xffff0000, RZ, 0xc0, !PT ;  /* 0xffff00002e497812 */ /* 0x000fe200078ec0ff */
[----:B------:R-:W-:Y:S01]  /*57f0*/  FMUL.FTZ R79, R75, R76 ;  /* 0x0000004c4b4f7220 */ /* 0x000fe20000410000 */
[----:B------:R-:W-:Y:S01]  /*5800*/  LOP3.LUT R75, R44, 0xffff0000, RZ, 0xc0, !PT ;  /* 0xffff00002c4b7812 */ /* 0x000fe200078ec0ff */
[----:B------:R-:W-:-:S02]  /*5810*/  IMAD.U32 R78, R154, 0x10000, RZ ;  /* 0x000100009a4e7824 */ /* 0x000fc400078e00ff */
[----:B------:R-:W-:Y:S01]  /*5820*/  FFMA.FTZ R44, R77, R76, -R84 ;  /* 0x0000004c4d2c7223 */ /* 0x000fe20000010854 */
[----:B------:R-:W-:Y:S01]  /*5830*/  FMUL.FTZ R83, R73, R74 ;  /* 0x0000004a49537220 */ /* 0x000fe20000410000 */
[----:B------:R-:W-:Y:S01]  /*5840*/  FFMA.FTZ R77, R77, R82, R79 ;  /* 0x000000524d4d7223 */ /* 0x000fe2000001004f */
[----:B------:R-:W-:Y:S01]  /*5850*/  LOP3.LUT R46, R47, 0xffff0000, RZ, 0xc0, !PT ;  /* 0xffff00002f2e7812 */ /* 0x000fe200078ec0ff */
[-C--:B------:R-:W-:Y:S01]  /*5860*/  FMUL.FTZ R79, R73, R78.reuse ;  /* 0x0000004e494f7220 */ /* 0x080fe20000410000 */
[----:B------:R-:W-:Y:S01]  /*5870*/  LOP3.LUT R167, R167, 0xffff0000, RZ, 0xc0, !PT ;  /* 0xffff0000a7a77812 */ /* 0x000fe200078ec0ff */
[----:B------:R-:W-:Y:S01]  /*5880*/  FFMA.FTZ R73, R72, R78, -R83 ;  /* 0x0000004e48497223 */ /* 0x000fe20000010853 */
[----:B------:R-:W-:Y:S01]  /*5890*/  LOP3.LUT R154, R154, 0xffff0000, RZ, 0xc0, !PT ;  /* 0xffff00009a9a7812 */ /* 0x000fe200078ec0ff */
[----:B------:R-:W-:Y:S02]  /*58a0*/  IMAD.U32 R76, R155, 0x10000, RZ ;  /* 0x000100009b4c7824 */ /* 0x000fe400078e00ff */
[----:B------:R-:W-:Y:S01]  /*58b0*/  FFMA.FTZ R72, R72, R74, R79 ;  /* 0x0000004a48487223 */ /* 0x000fe2000001004f */
[----:B------:R-:W-:Y:S01]  /*58c0*/  FMUL.FTZ R74, R46, R167 ;  /* 0x000000a72e4a7220 */ /* 0x000fe20000410000 */
[----:B------:R-:W-:-:S02]  /*58d0*/  IMAD.U32 R47, R47, 0x10000, RZ ;  /* 0x000100002f2f7824 */ /* 0x000fc400078e00ff */
[----:B------:R-:W-:Y:S01]  /*58e0*/  FMUL.FTZ R78, R46, R154 ;  /* 0x0000009a2e4e7220 */ /* 0x000fe20000410000 */
        /* <DEDUP_REMOVED lines=11> */
.L_x_6714:
[----:B------:R-:W-:Y:S05]  /*59a0*/  BSYNC B2 ;  /* 0x0000000000027941 */ /* 0x000fea0003800000 */
.L_x_6713:
[----:B------:R-:W-:Y:S01]  /*59b0*/  ULDC.64 UR4, c[0x0][0x2e8] ;  /* 0x0000ba0000047ab9 */ /* 0x000fe20000000a00 */
[----:B------:R-:W-:Y:S01]  /*59c0*/  ULDC.64 UR6, c[0x0][0x208] ;  /* 0x0000820000067ab9 */ /* 0x000fe20000000a00 */
[----:B------:R-:W-:-:S04]  /*59d0*/  LEA R72, P3, R81, UR4, 0x1 ;  /* 0x0000000451487c11 */ /* 0x000fc8000f8608ff */
[----:B------:R-:W-:-:S05]  /*59e0*/  LEA.HI.X R73, R81, UR5, R80, 0x1, P3 ;  /* 0x0000000551497c11 */ /* 0x000fca00098f0c50 */
[----:B--2---:R4:W-:Y:S04]  /*59f0*/  STG.E.128 desc[UR6][R72.64], R44 ;  /* 0x0000002c48007986 */ /* 0x0049e8000c101d06 */
.L_x_6708:
[----:B------:R-:W-:Y:S05]  /*5a00*/  BSYNC B1 ;  /* 0x0000000000017941 */ /* 0x000fea0003800000 */
.L_x_6707:
[----:B------:R-:W-:Y:S01]  /*5a10*/  LOP3.LUT P3, RZ, R89, 0x8, RZ, 0xc0, !PT ;  /* 0x0000000859ff7812 */ /* 0x000fe2000786c0ff */
[----:B------:R-:W-:-:S12]  /*5a20*/  BSSY B1, `(.L_x_6715) ;  /* 0x000007b000017945 */ /* 0x000fd80003800000 */
[----:B------:R-:W-:Y:S05]  /*5a30*/  @P3 BRA `(.L_x_6716) ;  /* 0x0000000400e43947 */ /* 0x000fea0003800000 */
[----:B----4-:R-:W-:Y:S01]  /*5a40*/  IADD3 R73, P3, P4, R127, R136, R16 ;  /* 0x000000887f497210 */ /* 0x010fe20007c7e010 */
[----:B------:R-:W-:Y:S03]  /*5a50*/  BSSY B2, `(.L_x_6717) ;  /* 0x000003c000027945 */ /* 0x000fe60003800000 */
[----:B------:R-:W-:Y:S01]  /*5a60*/  IADD3.X R72, R126, R93, R17, P3, P4 ;  /* 0x0000005d7e487210 */ /* 0x000fe20001fe8411 */
[----:B------:R-:W-:Y:S08]  /*5a70*/  @P0 BRA `(.L_x_6718) ;  /* 0x0000000000e40947 */ /* 0x000ff00003800000 */
[----:B-123--:R1:W2:Y:S01]  /*5a80*/  LDS.128 R44, [R5+0x21400] ;  /* 0x02140000052c7984 */ /* 0x00e2a20000000c00 */
        /* <DEDUP_REMOVED lines=9> */
[----:B------:R-:W-:Y:S02]  /*5b20*/  SHF.R.U32.HI R70, RZ, 0x10, R71 ;  /* 0x00000010ff467819 */ /* 0x000fe40000011647 */
[----:B------:R-:W-:Y:S01]  /*5b30*/  PRMT R198, R198, 0x5410, R69 ;  /* 0x00005410c6c67816 */ /* 0x000fe20000000045 */
[----:B------:R-:W-:Y:S01]  /*5b40*/  IMAD.U32 R69, R45, 0x10000, RZ ;  /* 0x000100002d457824 */ /* 0x000fe200078e00ff */
        /* <DEDUP_REMOVED lines=18> */
[----:B------:R-:W-:-:S02]  /*5c70*/  IMAD.U32 R198, R198, 0x10000, RZ ;  /* 0x00010000c6c67824 */ /* 0x000fc400078e00ff */
[C---:B------:R-:W-:Y:S01]  /*5c80*/  FFMA.FTZ R80, R69.reuse, R76, -R80 ;  /* 0x0000004c45507223 */ /* 0x040fe20000010850 */
[----:B------:R-:W-:Y:S02]  /*5c90*/  IMAD.U32 R196, R196, 0x10000, RZ ;  /* 0x00010000c4c47824 */ /* 0x000fe400078e00ff */
[----:B------:R-:W-:Y:S01]  /*5ca0*/  FFMA.FTZ R81, R69, R78, R81 ;  /* 0x0000004e45517223 */ /* 0x000fe20000010051 */
[----:B------:R-:W-:Y:S01]  /*5cb0*/  FFMA.FTZ R83, R68, R77, -R83 ;  /* 0x0000004d44537223 */ /* 0x000fe20000010853 */
[C---:B------:R-:W-:Y:S01]  /*5cc0*/  FMUL.FTZ R70, R46.reuse, R199 ;  /* 0x000000c72e467220 */ /* 0x040fe20000410000 */
[----:B------:R-:W-:Y:S01]  /*5cd0*/  FMUL.FTZ R76, R46, R197 ;  /* 0x000000c52e4c7220 */ /* 0x000fe20000410000 */
[----:B------:R-:W-:Y:S02]  /*5ce0*/  IMAD.U32 R47, R47, 0x10000, RZ ;  /* 0x000100002f2f7824 */ /* 0x000fe400078e00ff */
        /* <DEDUP_REMOVED lines=12> */
.L_x_6720:
[----:B------:R-:W-:Y:S05]  /*5db0*/  BSYNC B3 ;  /* 0x0000000000037941 */ /* 0x000fea0003800000 */
.L_x_6719:
[----:B------:R-:W-:Y:S01]  /*5dc0*/  ULDC.64 UR4, c[0x0][0x2e8] ;  /* 0x0000ba0000047ab9 */ /* 0x000fe20000000a00 */
[----:B------:R-:W-:Y:S01]  /*5dd0*/  ULDC.64 UR6, c[0x0][0x208] ;  /* 0x0000820000067ab9 */ /* 0x000fe20000000a00 */
[----:B------:R-:W-:-:S04]  /*5de0*/  LEA R68, P3, R74, UR4, 0x1 ;  /* 0x000000044a447c11 */ /* 0x000fc8000f8608ff */
[----:B------:R-:W-:-:S05]  /*5df0*/  LEA.HI.X R69, R74, UR5, R75, 0x1, P3 ;  /* 0x000000054a457c11 */ /* 0x000fca00098f0c4b */
[----:B--2---:R4:W-:Y:S04]  /*5e00*/  STG.E.128 desc[UR6][R68.64], R44 ;  /* 0x0000002c44007986 */ /* 0x0049e8000c101d06 */
.L_x_6718:
[----:B------:R-:W-:Y:S05]  /*5e10*/  BSYNC B2 ;  /* 0x0000000000027941 */ /* 0x000fea0003800000 */
.L_x_6717:
[----:B------:R-:W-:Y:S05]  /*5e20*/  @P1 BRA `(.L_x_6716) ;  /* 0x0000000000e81947 */ /* 0x000fea0003800000 */
[----:B-1234-:R1:W2:Y:S01]  /*5e30*/  LDS.128 R44, [R5+0x26c00] ;  /* 0x026c0000052c7984 */ /* 0x01e2a20000000c00 */
[----:B------:R-:W-:Y:S01]  /*5e40*/  IADD3 R73, P3, R73, R14, RZ ;  /* 0x0000000e49497210 */ /* 0x000fe20007f7e0ff */
[----:B------:R-:W-:Y:S04]  /*5e50*/  BSSY B2, `(.L_x_6721) ;  /* 0x0000032000027945 */ /* 0x000fe80003800000 */
[----:B------:R-:W-:Y:S01]  /*5e60*/  IMAD.X R72, R72, 0x1, R11, P3 ;  /* 0x0000000148487824 */ /* 0x000fe200018e060b */
[----:B------:R-:W-:-:S13]  /*5e70*/  ISETP.GE.AND P3, PT, R220, R92, PT ;  /* 0x0000005cdc00720c */ /* 0x000fda0003f66270 */
[----:B-1----:R-:W-:Y:S05]  /*5e80*/  @P3 BRA `(.L_x_6722) ;  /* 0x0000000000b83947 */ /* 0x002fea0003800000 */
[----:B------:R-:W-:Y:S02]  /*5e90*/  SHF.R.U32.HI R68, RZ, 0x10, R67 ;  /* 0x00000010ff447819 */ /* 0x000fe40000011643 */
[----:B------:R-:W-:Y:S02]  /*5ea0*/  SHF.R.U32.HI R70, RZ, 0x10, R65 ;  /* 0x00000010ff467819 */ /* 0x000fe40000011641 */
[----:B------:R-:W-:Y:S01]  /*5eb0*/  SHF.R.U64 R69, R66, 0x10, R67 ;  /* 0x0000001042457819 */ /* 0x000fe20000001243 */
[----:B--2---:R-:W-:Y:S01]  /*5ec0*/  IMAD.U32 R66, R47, 0x10000, RZ ;  /* 0x000100002f427824 */ /* 0x004fe200078e00ff */
[----:B------:R-:W-:Y:S01]  /*5ed0*/  SHF.R.U64 R71, R64, 0x10, R65 ;  /* 0x0000001040477819 */ /* 0x000fe20000001241 */
[----:B------:R-:W-:Y:S01]  /*5ee0*/  IMAD.U32 R64, R46, 0x10000, RZ ;  /* 0x000100002e407824 */ /* 0x000fe200078e00ff */
[----:B------:R-:W-:Y:S02]  /*5ef0*/  PRMT R195, R195, 0x5410, R68 ;  /* 0x00005410c3c37816 */ /* 0x000fe40000000044 */
[----:B------:R-:W-:-:S02]  /*5f00*/  PRMT R193, R193, 0x5410, R70 ;  /* 0x00005410c1c17816 */ /* 0x000fc40000000046 */
[----:B------:R-:W-:Y:S02]  /*5f10*/  PRMT R194, R194, 0x5410, R69 ;  /* 0x00005410c2c27816 */ /* 0x000fe40000000045 */
[----:B------:R-:W-:Y:S01]  /*5f20*/  LOP3.LUT R65, R46, 0xffff0000, RZ, 0xc0, !PT ;  /* 0xffff00002e417812 */ /* 0x000fe200078ec0ff */
[----:B------:R-:W-:Y:S01]  /*5f30*/  IMAD.U32 R69, R193, 0x10000, RZ ;  /* 0x00010000c1457824 */ /* 0x000fe200078e00ff */
[----:B------:R-:W-:Y:S01]  /*5f40*/  LOP3.LUT R67, R47, 0xffff0000, RZ, 0xc0, !PT ;  /* 0xffff00002f437812 */ /* 0x000fe200078ec0ff */
[----:B------:R-:W-:Y:S01]  /*5f50*/  IMAD.U32 R46, R45, 0x10000, RZ ;  /* 0x000100002d2e7824 */ /* 0x000fe200078e00ff */
[----:B------:R-:W-:Y:S01]  /*5f60*/  PRMT R192, R192, 0x5410, R71 ;  /* 0x00005410c0c07816 */ /* 0x000fe20000000047 */
[----:B------:R-:W-:Y:S01]  /*5f70*/  IMAD.U32 R71, R195, 0x10000, RZ ;  /* 0x00010000c3477824 */ /* 0x000fe200078e00ff */
[----:B------:R-:W-:Y:S01]  /*5f80*/  LOP3.LUT R47, R45, 0xffff0000, RZ, 0xc0, !PT ;  /* 0xffff00002d2f7812 */ /* 0x000fe200078ec0ff */
[----:B------:R-:W-:Y:S01]  /*5f90*/  IMAD.U32 R45, R44, 0x10000, RZ ;  /* 0x000100002c2d7824 */ /* 0x000fe200078e00ff */
[----:B------:R-:W-:Y:S01]  /*5fa0*/  LOP3.LUT R70, R194, 0xffff0000, RZ, 0xc0, !PT ;  /* 0xffff0000c2467812 */ /* 0x000fe200078ec0ff */
[C---:B------:R-:W-:Y:S01]  /*5fb0*/  FMUL.FTZ R77, R65.reuse, R71 ;  /* 0x00000047414d7220 */ /* 0x040fe20000410000 */
[----:B------:R-:W-:Y:S01]  /*5fc0*/  LOP3.LUT R68, R192, 0xffff0000, RZ, 0xc0, !PT ;  /* 0xffff0000c0447812 */ /* 0x000fe200078ec0ff */
[-C--:B------:R-:W-:Y:S01]  /*5fd0*/  FMUL.FTZ R65, R65, R69.reuse ;  /* 0x0000004541417220 */ /* 0x080fe20000410000 */
[----:B------:R-:W-:Y:S01]  /*5fe0*/  LOP3.LUT R195, R195, 0xffff0000, RZ, 0xc0, !PT ;  /* 0xffff0000c3c37812 */ /* 0x000fe200078ec0ff */
[----:B------:R-:W-:Y:S01]  /*5ff0*/  FMUL.FTZ R75, R47, R70 ;  /* 0x000000462f4b7220 */ /* 0x000fe20000410000 */
[----:B------:R-:W-:Y:S01]  /*6000*/  LOP3.LUT R193, R193, 0xffff0000, RZ, 0xc0, !PT ;  /* 0xffff0000c1c17812 */ /* 0x000fe200078ec0ff */
[----:B------:R-:W-:Y:S01]  /*6010*/  FFMA.FTZ R77, R64, R69, -R77 ;  /* 0x00000045404d7223 */ /* 0x000fe2000001084d */
[-C--:B------:R-:W-:Y:S01]  /*6020*/  FMUL.FTZ R47, R47, R68.reuse ;  /* 0x000000442f2f7220 */ /* 0x080fe20000410000 */
[----:B------:R-:W-:Y:S01]  /*6030*/  LOP3.LUT R44, R44, 0xffff0000, RZ, 0xc0, !PT ;  /* 0xffff00002c2c7812 */ /* 0x000fe200078ec0ff */
[----:B------:R-:W-:Y:S01]  /*6040*/  FFMA.FTZ R75, R46, R68, -R75 ;  /* 0x000000442e4b7223 */ /* 0x000fe2000001084b */
[----:B------:R-:W-:Y:S01]  /*6050*/  FFMA.FTZ R64, R64, R71, R65 ;  /* 0x0000004740407223 */ /* 0x000fe20000010041 */
[----:B------:R-:W-:-:S02]  /*6060*/  IMAD.U32 R194, R194, 0x10000, RZ ;  /* 0x00010000c2c27824 */ /* 0x000fc400078e00ff */
[C---:B------:R-:W-:Y:S01]  /*6070*/  FMUL.FTZ R65, R67.reuse, R195 ;  /* 0x000000c343417220 */ /* 0x040fe20000410000 */
[----:B------:R-:W-:Y:S02]  /*6080*/  IMAD.U32 R192, R192, 0x10000, RZ ;  /* 0x00010000c0c07824 */ /* 0x000fe400078e00ff */
[-C--:B------:R-:W-:Y:S01]  /*6090*/  FMUL.FTZ R68, R67, R193.reuse ;  /* 0x000000c143447220 */ /* 0x080fe20000410000 */
        /* <DEDUP_REMOVED lines=13> */
.L_x_6722:
[----:B------:R-:W-:Y:S05]  /*6170*/  BSYNC B2 ;  /* 0x0000000000027941 */ /* 0x000fea0003800000 */
.L_x_6721:
[----:B------:R-:W-:Y:S01]  /*6180*/  ULDC.64 UR4, c[0x0][0x2e8] ;  /* 0x0000ba0000047ab9 */ /* 0x000fe20000000a00 */
[----:B------:R-:W-:Y:S01]  /*6190*/  ULDC.64 UR6, c[0x0][0x208] ;  /* 0x0000820000067ab9 */ /* 0x000fe20000000a00 */
[----:B------:R-:W-:-:S04]  /*61a0*/  LEA R64, P3, R73, UR4, 0x1 ;  /* 0x0000000449407c11 */ /* 0x000fc8000f8608ff */
[----:B------:R-:W-:-:S05]  /*61b0*/  LEA.HI.X R65, R73, UR5, R72, 0x1, P3 ;  /* 0x0000000549417c11 */ /* 0x000fca00098f0c48 */
[----:B--2---:R1:W-:Y:S04]  /*61c0*/  STG.E.128 desc[UR6][R64.64], R44 ;  /* 0x0000002c40007986 */ /* 0x0043e8000c101d06 */
.L_x_6716:
[----:B------:R-:W-:Y:S05]  /*61d0*/  BSYNC B1 ;  /* 0x0000000000017941 */ /* 0x000fea0003800000 */
.L_x_6715:
[----:B------:R-:W-:Y:S01]  /*61e0*/  LOP3.LUT P3, RZ, R89, 0x2, RZ, 0xc0, !PT ;  /* 0x0000000259ff7812 */ /* 0x000fe2000786c0ff */
[----:B------:R-:W-:-:S12]  /*61f0*/  BSSY B1, `(.L_x_6723) ;  /* 0x000007c000017945 */ /* 0x000fd80003800000 */
[----:B------:R-:W-:Y:S05]  /*6200*/  @P3 BRA `(.L_x_6724) ;  /* 0x0000000400e83947 */ /* 0x000fea0003800000 */
[----:B-1----:R-:W-:Y:S01]  /*6210*/  IADD3 R65, P3, P4, R130, R136, R16 ;  /* 0x0000008882417210 */ /* 0x002fe20007c7e010 */
[----:B------:R-:W-:Y:S03]  /*6220*/  BSSY B2, `(.L_x_6725) ;  /* 0x000003d000027945 */ /* 0x000fe60003800000 */
[----:B------:R-:W-:Y:S01]  /*6230*/  IADD3.X R64, R128, R93, R17, P3, P4 ;  /* 0x0000005d80407210 */ /* 0x000fe20001fe8411 */
[----:B------:R-:W-:Y:S08]  /*6240*/  @P0 BRA `(.L_x_6726) ;  /* 0x0000000000e80947 */ /* 0x000ff00003800000 */
[----:B--234-:R1:W2:Y:S01]  /*6250*/  LDS.128 R44, [R5+0x22400] ;  /* 0x02240000052c7984 */ /* 0x01c2a20000000c00 */
        /* <DEDUP_REMOVED lines=51> */
.L_x_6728:
[----:B------:R-:W-:Y:S05]  /*6590*/  BSYNC B3 ;  /* 0x0000000000037941 */ /* 0x000fea0003800000 */
.L_x_6727:
[----:B------:R-:W-:Y:S01]  /*65a0*/  ULDC.64 UR4, c[0x0][0x2e8] ;  /* 0x0000ba0000047ab9 */ /* 0x000fe20000000a00 */
[----:B------:R-:W-:Y:S01]  /*65b0*/  ULDC.64 UR6, c[0x0][0x208] ;  /* 0x0000820000067ab9 */ /* 0x000fe20000000a00 */
[----:B------:R-:W-:-:S04]  /*65c0*/  LEA R60, P3, R66, UR4, 0x1 ;  /* 0x00000004423c7c11 */ /* 0x000fc8000f8608ff */
[----:B------:R-:W-:-:S05]  /*65d0*/  LEA.HI.X R61, R66, UR5, R67, 0x1, P3 ;  /* 0x00000005423d7c11 */ /* 0x000fca00098f0c43 */
[----:B--2---:R1:W-:Y:S04]  /*65e0*/  STG.E.128 desc[UR6][R60.64], R44 ;  /* 0x0000002c3c007986 */ /* 0x0043e8000c101d06 */
.L_x_6726:
[----:B------:R-:W-:Y:S05]  /*65f0*/  BSYNC B2 ;  /* 0x0000000000027941 */ /* 0x000fea0003800000 */
.L_x_6725:
        /* <DEDUP_REMOVED lines=15> */
[----:B------:R-:W-:Y:S01]  /*66f0*/  PRMT R184, R184, 0x5410, R61 ;  /* 0x00005410b8b87816 */ /* 0x000fe2000000003d */
[----:B------:R-:W-:Y:S01]  /*6700*/  IMAD.U32 R63, R185, 0x10000, RZ ;  /* 0x00010000b93f7824 */ /* 0x000fe200078e00ff */
[----:B------:R-:W-:Y:S01]  /*6710*/  LOP3.LUT R57, R46, 0xffff0000, RZ, 0xc0, !PT ;  /* 0xffff00002e397812 */ /* 0x000fe200078ec0ff */
[----:B------:R-:W-:Y:S01]  /*6720*/  IMAD.U32 R61, R180, 0x10000, RZ ;  /* 0x00010000b43d7824 */ /* 0x000fe200078e00ff */
[----:B------:R-:W-:Y:S01]  /*6730*/  LOP3.LUT R59, R47, 0xffff0000, RZ, 0xc0, !PT ;  /* 0xffff00002f3b7812 */ /* 0x000fe200078ec0ff */
[----:B------:R-:W-:Y:S01]  /*6740*/  IMAD.U32 R46, R45, 0x10000, RZ ;  /* 0x000100002d2e7824 */ /* 0x000fe200078e00ff */
[----:B------:R-:W-:Y:S01]  /*6750*/  PRMT R179, R179, 0x5410, R62 ;  /* 0x00005410b3b37816 */ /* 0x000fe2000000003e */
[----:B------:R-:W-:Y:S01]  /*6760*/  FMUL.FTZ R67, R57, R63 ;  /* 0x0000003f39437220 */ /* 0x000fe20000410000 */
[----:B------:R-:W-:Y:S01]  /*6770*/  LOP3.LUT R47, R45, 0xffff0000, RZ, 0xc0, !PT ;  /* 0xffff00002d2f7812 */ /* 0x000fe200078ec0ff */
[-C--:B------:R-:W-:Y:S01]  /*6780*/  FMUL.FTZ R57, R57, R61.reuse ;  /* 0x0000003d39397220 */ /* 0x080fe20000410000 */
[----:B------:R-:W-:Y:S01]  /*6790*/  LOP3.LUT R62, R184, 0xffff0000, RZ, 0xc0, !PT ;  /* 0xffff0000b83e7812 */ /* 0x000fe200078ec0ff */
[----:B------:R-:W-:Y:S01]  /*67a0*/  IMAD.U32 R45, R44, 0x10000, RZ ;  /* 0x000100002c2d7824 */ /* 0x000fe200078e00ff */
[----:B------:R-:W-:Y:S01]  /*67b0*/  LOP3.LUT R60, R179, 0xffff0000, RZ, 0xc0, !PT ;  /* 0xffff0000b33c7812 */ /* 0x000fe200078ec0ff */
[----:B------:R-:W-:Y:S01]  /*67c0*/  FFMA.FTZ R67, R56, R61, -R67 ;  /* 0x0000003d38437223 */ /* 0x000fe20000010843 */
[----:B------:R-:W-:Y:S01]  /*67d0*/  LOP3.LUT R185, R185, 0xffff0000, RZ, 0xc0, !PT ;  /* 0xffff0000b9b97812 */ /* 0x000fe200078ec0ff */
[C---:B------:R-:W-:Y:S01]  /*67e0*/  FMUL.FTZ R65, R47.reuse, R62 ;  /* 0x0000003e2f417220 */ /* 0x040fe20000410000 */
[----:B------:R-:W-:Y:S01]  /*67f0*/  LOP3.LUT R180, R180, 0xffff0000, RZ, 0xc0, !PT ;  /* 0xffff0000b4b47812 */ /* 0x000fe200078ec0ff */
[-C--:B------:R-:W-:Y:S01]  /*6800*/  FMUL.FTZ R47, R47, R60.reuse ;  /* 0x0000003c2f2f7220 */ /* 0x080fe20000410000 */
[----:B------:R-:W-:Y:S01]  /*6810*/  LOP3.LUT R44, R44, 0xffff0000, RZ, 0xc0, !PT ;  /* 0xffff00002c2c7812 */ /* 0x000fe200078ec0ff */
[----:B------:R-:W-:Y:S01]  /*6820*/  FFMA.FTZ R65, R46, R60, -R65 ;  /* 0x0000003c2e417223 */ /* 0x000fe20000010841 */
[----:B------:R-:W-:Y:S01]  /*6830*/  FFMA.FTZ R56, R56, R63, R57 ;  /* 0x0000003f38387223 */ /* 0x000fe20000010039 */
[----:B------:R-:W-:-:S02]  /*6840*/  IMAD.U32 R184, R184, 0x10000, RZ ;  /* 0x00010000b8b87824 */ /* 0x000fc400078e00ff */
[----:B------:R-:W-:Y:S01]  /*6850*/  FMUL.FTZ R57, R59, R185 ;  /* 0x000000b93b397220 */ /* 0x000fe20000410000 */
[----:B------:R-:W-:Y:S02]  /*6860*/  IMAD.U32 R179, R179, 0x10000, RZ ;  /* 0x00010000b3b37824 */ /* 0x000fe400078e00ff */
[----:B------:R-:W-:Y:S01]  /*6870*/  FMUL.FTZ R60, R59, R180 ;  /* 0x000000b43b3c7220 */ /* 0x000fe20000410000 */
        /* <DEDUP_REMOVED lines=13> */
.L_x_6730:
[----:B------:R-:W-:Y:S05]  /*6950*/  BSYNC B2 ;  /* 0x0000000000027941 */ /* 0x000fea0003800000 */
.L_x_6729:
[----:B------:R-:W-:Y:S01]  /*6960*/  ULDC.64 UR4, c[0x0][0x2e8] ;  /* 0x0000ba0000047ab9 */ /* 0x000fe20000000a00 */
[----:B------:R-:W-:Y:S01]  /*6970*/  ULDC.64 UR6, c[0x0][0x208] ;  /* 0x0000820000067ab9 */ /* 0x000fe20000000a00 */
[----:B------:R-:W-:-:S04]  /*6980*/  LEA R56, P3, R66, UR4, 0x1 ;  /* 0x0000000442387c11 */ /* 0x000fc8000f8608ff */
[----:B------:R-:W-:-:S05]  /*6990*/  LEA.HI.X R57, R66, UR5, R69, 0x1, P3 ;  /* 0x0000000542397c11 */ /* 0x000fca00098f0c45 */
[----:B--2---:R1:W-:Y:S04]  /*69a0*/  STG.E.128 desc[UR6][R56.64], R44 ;  /* 0x0000002c38007986 */ /* 0x0043e8000c101d06 */
.L_x_6724:
[----:B------:R-:W-:Y:S05]  /*69b0*/  BSYNC B1 ;  /* 0x0000000000017941 */ /* 0x000fea0003800000 */
.L_x_6723:
[----:B------:R-:W-:Y:S05]  /*69c0*/  @P5 BRA `(.L_x_6731) ;  /* 0x0000005400a05947 */ /* 0x000fea0003800000 */
[----:B------:R-:W-:Y:S01]  /*69d0*/  IADD3 R137, P3, P4, R133, R136, R16 ;  /* 0x0000008885897210 */ /* 0x000fe20007c7e010 */
[----:B------:R-:W-:Y:S03]  /*69e0*/  BSSY B1, `(.L_x_6732) ;  /* 0x000003d000017945 */ /* 0x000fe60003800000 */
[----:B------:R-:W-:Y:S01]  /*69f0*/  IADD3.X R62, R132, R93, R17, P3, P4 ;  /* 0x0000005d843e7210 */ /* 0x000fe20001fe8411 */
[----:B------:R-:W-:Y:S08]  /*6a00*/  @P0 BRA `(.L_x_6733) ;  /* 0x0000000000e80947 */ /* 0x000ff00003800000 */
[----:B-1234-:R1:W2:Y:S01]  /*6a10*/  LDS.128 R44, [R5+0x23400] ;  /* 0x02340000052c7984 */ /* 0x01e2a20000000c00 */
[----:B------:R-:W-:Y:S01]  /*6a20*/  IADD3 R60, P3, R137, R100, RZ ;  /* 0x00000064893c7210 */ /* 0x000fe20007f7e0ff */
[----:B------:R-:W-:Y:S04]  /*6a30*/  BSSY B2, `(.L_x_6734) ;  /* 0x0000032000027945 */ /* 0x000fe80003800000 */
[----:B------:R-:W-:Y:S01]  /*6a40*/  IMAD.X R65, R62, 0x1, R15, P3 ;  /* 0x000000013e417824 */ /* 0x000fe200018e060f */
[----:B------:R-:W-:-:S13]  /*6a50*/  ISETP.GE.AND P3, PT, R18, R92, PT ;  /* 0x0000005c1200720c */ /* 0x000fda0003f66270 */
        /* <DEDUP_REMOVED lines=47> */
.L_x_6735:
[----:B------:R-:W-:Y:S05]  /*6d50*/  BSYNC B2 ;  /* 0x0000000000027941 */ /* 0x000fea0003800000 */
.L_x_6734:
[----:B------:R-:W-:Y:S01]  /*6d60*/  ULDC.64 UR4, c[0x0][0x2e8] ;  /* 0x0000ba0000047ab9 */ /* 0x000fe20000000a00 */
[----:B------:R-:W-:Y:S01]  /*6d70*/  ULDC.64 UR6, c[0x0][0x208] ;  /* 0x0000820000067ab9 */ /* 0x000fe20000000a00 */
[----:B------:R-:W-:-:S04]  /*6d80*/  LEA R52, P3, R60, UR4, 0x1 ;  /* 0x000000043c347c11 */ /* 0x000fc8000f8608ff */
[----:B------:R-:W-:-:S05]  /*6d90*/  LEA.HI.X R53, R60, UR5, R65, 0x1, P3 ;  /* 0x000000053c357c11 */ /* 0x000fca00098f0c41 */
[----:B--2---:R1:W-:Y:S04]  /*6da0*/  STG.E.128 desc[UR6][R52.64], R44 ;  /* 0x0000002c34007986 */ /* 0x0043e8000c101d06 */
.L_x_6733:
[----:B------:R-:W-:Y:S05]  /*6db0*/  BSYNC B1 ;  /* 0x0000000000017941 */ /* 0x000fea0003800000 */
.L_x_6732:
[----:B------:R-:W-:Y:S05]  /*6dc0*/  @P1 BRA `(.L_x_6731) ;  /* 0x0000005000a01947 */ /* 0x000fea0003800000 */
        /* <DEDUP_REMOVED lines=52> */
.L_x_6737:
[----:B------:R-:W-:Y:S05]  /*7110*/  BSYNC B1 ;  /* 0x0000000000017941 */ /* 0x000fea0003800000 */
.L_x_6736:
[----:B------:R-:W-:Y:S01]  /*7120*/  ULDC.64 UR4, c[0x0][0x2e8] ;  /* 0x0000ba0000047ab9 */ /* 0x000fe20000000a00 */
[----:B------:R-:W-:Y:S01]  /*7130*/  ULDC.64 UR6, c[0x0][0x208] ;  /* 0x0000820000067ab9 */ /* 0x000fe20000000a00 */
[----:B------:R-:W-:-:S04]  /*7140*/  LEA R48, P3, R56, UR4, 0x1 ;  /* 0x0000000438307c11 */ /* 0x000fc8000f8608ff */
[----:B------:R-:W-:-:S05]  /*7150*/  LEA.HI.X R49, R56, UR5, R61, 0x1, P3 ;  /* 0x0000000538317c11 */ /* 0x000fca00098f0c3d */
[----:B--2---:R1:W-:Y:S01]  /*7160*/  STG.E.128 desc[UR6][R48.64], R44 ;  /* 0x0000002c30007986 */ /* 0x0043e2000c101d06 */
[----:B------:R-:W-:Y:S05]  /*7170*/  BRA `(.L_x_6731) ;  /* 0x0000004c00b47947 */ /* 0x000fea0003800000 */
.L_x_6675:
[----:B------:R-:W-:Y:S01]  /*7180*/  VIADD R44, R22, 0x20 ;  /* 0x00000020162c7836 */ /* 0x000fe20000000000 */
[----:B------:R-:W-:-:S04]  /*7190*/  ULDC.64 UR4, c[0x0][0x208] ;  /* 0x0000820000047ab9 */ /* 0x000fc80000000a00 */
[----:B------:R-:W-:Y:S01]  /*71a0*/  ISETP.GE.AND P4, PT, R44, R4, PT ;  /* 0x000000042c00720c */ /* 0x000fe20003f86270 */
[----:B------:R-:W-:-:S03]  /*71b0*/  VIADD R44, R22, 0x40 ;  /* 0x00000040162c7836 */ /* 0x000fc60000000000 */
[----:B------:R-:W-:-:S13]  /*71c0*/  ISETP.GE.OR P4, PT, R16, R92, P4 ;  /* 0x0000005c1000720c */ /* 0x000fda0002786670 */
[----:B------:R-:W-:Y:S01]  /*71d0*/  @!P4 IADD3 R58, P2, P3, R106, R96, R38 ;  /* 0x000000606a3ac210 */ /* 0x000fe20007b5e026 */
[----:B------:R-:W1:Y:S03]  /*71e0*/  @!P4 LDC.64 R62, c[0x0][0x400] ;  /* 0x00010000ff3ecb82 */ /* 0x000e660000000a00 */
[----:B------:R-:W-:Y:S02]  /*71f0*/  @!P4 IADD3.X R59, R27, R0, R41, P2, P3 ;  /* 0x000000001b3bc210 */ /* 0x000fe400017e6429 */
[----:B------:R-:W-:-:S04]  /*7200*/  @!P4 IADD3 R56, P2, P3, R112, R94, R32 ;  /* 0x0000005e7038c210 */ /* 0x000fc80007b5e020 */
[----:B------:R-:W-:Y:S02]  /*7210*/  @!P4 IADD3.X R57, R10, R3, R35, P2, P3 ;  /* 0x000000030a39c210 */ /* 0x000fe400017e6423 */
[----:B------:R-:W-:Y:S01]  /*7220*/  ISETP.GE.AND P3, PT, R44, R4, PT ;  /* 0x000000042c00720c */ /* 0x000fe20003f66270 */
[----:B------:R-:W-:-:S03]  /*7230*/  VIADD R44, R22, 0x80 ;  /* 0x00000080162c7836 */ /* 0x000fc60000000000 */
[----:B------:R-:W-:-:S13]  /*7240*/  ISETP.GE.OR P3, PT, R16, R92, P3 ;  /* 0x0000005c1000720c */ /* 0x000fda0001f66670 */
[----:B------:R-:W-:Y:S01]  /*7250*/  @!P3 IADD3 R50, P2, P5, R106, R37, R96 ;  /* 0x000000256a32b210 */ /* 0x000fe20007d5e060 */
[----:B------:R-:W2:Y:S03]  /*7260*/  @!P3 LDC.64 R68, c[0x0][0x3e8] ;  /* 0x0000fa00ff44bb82 */ /* 0x000ea60000000a00 */
[----:B0-----:R-:W-:Y:S02]  /*7270*/  @!P3 IADD3.X R51, R27, R40, R0, P2, P5 ;  /* 0x000000281b33b210 */ /* 0x001fe400017ea400 */
[----:B------:R-:W-:-:S03]  /*7280*/  @!P3 IADD3 R48, P2, P5, R112, R31, R94 ;  /* 0x0000001f7030b210 */ /* 0x000fc60007d5e05e */
[----:B------:R-:W0:Y:S01]  /*7290*/  @!P3 LDC.64 R70, c[0x0][0x400] ;  /* 0x00010000ff46bb82 */ /* 0x000e220000000a00 */
[----:B------:R-:W-:Y:S02]  /*72a0*/  @!P3 IADD3.X R49, R10, R34, R3, P2, P5 ;  /* 0x000000220a31b210 */ /* 0x000fe400017ea403 */
[----:B------:R-:W-:-:S04]  /*72b0*/  ISETP.GE.AND P2, PT, R44, R4, PT ;  /* 0x000000042c00720c */ /* 0x000fc80003f46270 */
[----:B------:R-:W-:-:S13]  /*72c0*/  ISETP.GE.OR P2, PT, R16, R92, P2 ;  /* 0x0000005c1000720c */ /* 0x000fda0001746670 */
[----:B------:R-:W-:Y:S01]  /*72d0*/  @!P2 IADD3 R46, P5, P6, R106, R36, R96 ;  /* 0x000000246a2ea210 */ /* 0x000fe20007ebe060 */
[----:B------:R-:W3:Y:S03]  /*72e0*/  @!P2 LDC.64 R76, c[0x0][0x3e8] ;  /* 0x0000fa00ff4cab82 */ /* 0x000ee60000000a00 */
[----:B------:R-:W-:Y:S02]  /*72f0*/  @!P2 IADD3.X R47, R27, R39, R0, P5, P6 ;  /* 0x000000271b2fa210 */ /* 0x000fe40002fec400 */
[----:B------:R-:W-:-:S03]  /*7300*/  @!P2 IADD3 R44, P5, P6, R112, R30, R94 ;  /* 0x0000001e702ca210 */ /* 0x000fc60007ebe05e */
[----:B------:R-:W4:Y:S01]  /*7310*/  @!P2 LDC.64 R78, c[0x0][0x400] ;  /* 0x00010000ff4eab82 */ /* 0x000f220000000a00 */
[----:B------:R-:W-:Y:S02]  /*7320*/  @!P2 IADD3.X R45, R10, R33, R3, P5, P6 ;  /* 0x000000210a2da210 */ /* 0x000fe40002fec403 */
[----:B------:R-:W-:-:S04]  /*7330*/  ISETP.GE.AND P5, PT, R22, R4, PT ;  /* 0x000000041600720c */ /* 0x000fc80003fa6270 */
[----:B------:R-:W-:-:S13]  /*7340*/  ISETP.GE.OR P5, PT, R16, R92, P5 ;  /* 0x0000005c1000720c */ /* 0x000fda0002fa6670 */
[----:B------:R-:W1:Y:S01]  /*7350*/  @!P5 LDC.64 R52, c[0x0][0x3e8] ;  /* 0x0000fa00ff34db82 */ /* 0x000e620000000a00 */
[----:B------:R-:W-:-:S05]  /*7360*/  @!P5 IADD3 R54, P6, R106, R96, RZ ;  /* 0x000000606a36d210 */ /* 0x000fca0007fde0ff */
[----:B------:R-:W-:Y:S01]  /*7370*/  @!P5 IMAD.X R55, R0, 0x1, R27, P6 ;  /* 0x000000010037d824 */ /* 0x000fe200030e061b */
[----:B-1----:R-:W-:-:S04]  /*7380*/  @!P5 LEA R52, P6, R54, R52, 0x1 ;  /* 0x000000343634d211 */ /* 0x002fc800078c08ff */
[----:B------:R-:W-:Y:S02]  /*7390*/  @!P5 LEA.HI.X R53, R54, R53, R55, 0x1, P6 ;  /* 0x000000353635d211 */ /* 0x000fe400030f0c37 */
[----:B------:R-:W1:Y:S01]  /*73a0*/  @!P5 LDC.64 R54, c[0x0][0x400] ;  /* 0x00010000ff36db82 */ /* 0x000e620000000a00 */
[----:B------:R-:W-:-:S05]  /*73b0*/  @!P5 IADD3 R60, P6, R112, R94, RZ ;  /* 0x0000005e703cd210 */ /* 0x000fca0007fde0ff */
[----:B------:R-:W-:Y:S01]  /*73c0*/  @!P5 IMAD.X R61, R3, 0x1, R10, P6 ;  /* 0x00000001033dd824 */ /* 0x000fe200030e060a */
[----:B-1----:R-:W-:-:S04]  /*73d0*/  @!P5 LEA R54, P6, R60, R54, 0x1 ;  /* 0x000000363c36d211 */ /* 0x002fc800078c08ff */
[----:B------:R-:W-:Y:S02]  /*73e0*/  @!P5 LEA.HI.X R55, R60, R55, R61, 0x1, P6 ;  /* 0x000000373c37d211 */ /* 0x000fe400030f0c3d */
[----:B------:R-:W1:Y:S02]  /*73f0*/  @!P4 LDC.64 R60, c[0x0][0x3e8] ;  /* 0x0000fa00ff3ccb82 */ /* 0x000e640000000a00 */
[----:B-1----:R-:W-:-:S04]  /*7400*/  @!P4 LEA R60, P6, R58, R60, 0x1 ;  /* 0x0000003c3a3cc211 */ /* 0x002fc800078c08ff */
[----:B------:R-:W-:Y:S02]  /*7410*/  @!P4 LEA.HI.X R61, R58, R61, R59, 0x1, P6 ;  /* 0x0000003d3a3dc211 */ /* 0x000fe400030f0c3b */
[----:B------:R-:W-:-:S04]  /*7420*/  @!P4 LEA R62, P6, R56, R62, 0x1 ;  /* 0x0000003e383ec211 */ /* 0x000fc800078c08ff */
[----:B------:R-:W-:Y:S02]  /*7430*/  @!P4 LEA.HI.X R63, R56, R63, R57, 0x1, P6 ;  /* 0x0000003f383fc211 */ /* 0x000fe400030f0c39 */
[----:B--2---:R-:W-:-:S04]  /*7440*/  @!P3 LEA R68, P6, R50, R68, 0x1 ;  /* 0x000000443244b211 */ /* 0x004fc800078c08ff */
[----:B------:R-:W-:Y:S02]  /*7450*/  @!P3 LEA.HI.X R69, R50, R69, R51, 0x1, P6 ;  /* 0x000000453245b211 */ /* 0x000fe400030f0c33 */
[----:B------:R-:W-:Y:S02]  /*7460*/  CS2R R50, SRZ ;  /* 0x0000000000327805 */ /* 0x000fe4000001ff00 */
[----:B0-----:R-:W-:-:S04]  /*7470*/  @!P3 LEA R70, P6, R48, R70, 0x1 ;  /* 0x000000463046b211 */ /* 0x001fc800078c08ff */
[----:B------:R-:W-:Y:S02]  /*7480*/  @!P3 LEA.HI.X R71, R48, R71, R49, 0x1, P6 ;  /* 0x000000473047b211 */ /* 0x000fe400030f0c31 */
[----:B------:R-:W-:Y:S02]  /*7490*/  CS2R R48, SRZ ;  /* 0x0000000000307805 */ /* 0x000fe4000001ff00 */
[----:B---3--:R-:W-:-:S04]  /*74a0*/  @!P2 LEA R76, P6, R46, R76, 0x1 ;  /* 0x0000004c2e4ca211 */ /* 0x008fc800078c08ff */
[----:B------:R-:W-:Y:S02]  /*74b0*/  @!P2 LEA.HI.X R77, R46, R77, R47, 0x1, P6 ;  /* 0x0000004d2e4da211 */ /* 0x000fe400030f0c2f */
[----:B------:R-:W-:Y:S02]  /*74c0*/  CS2R R46, SRZ ;  /* 0x00000000002e7805 */ /* 0x000fe4000001ff00 */
[C---:B----4-:R-:W-:Y:S01]  /*74d0*/  @!P2 LEA R78, P6, R44.reuse, R78, 0x1 ;  /* 0x0000004e2c4ea211 */ /* 0x050fe200078c08ff */
[----:B------:R0:W5:Y:S03]  /*74e0*/  @!P5 LDG.E.128 R48, desc[UR4][R54.64] ;  /* 0x000000043630d981 */ /* 0x000166000c1e1d00 */
[----:B------:R-:W-:Y:S02]  /*74f0*/  @!P2 LEA.HI.X R79, R44, R79, R45, 0x1, P6 ;  /* 0x0000004f2c4fa211 */ /* 0x000fe400030f0c2d */
[----:B------:R-:W-:-:S02]  /*7500*/  CS2R R44, SRZ ;  /* 0x00000000002c7805 */ /* 0x000fc4000001ff00 */
[----:B------:R-:W-:Y:S02]  /*7510*/  CS2R R58, SRZ ;  /* 0x00000000003a7805 */ /* 0x000fe4000001ff00 */
[----:B------:R-:W-:Y:S02]  /*7520*/  CS2R R56, SRZ ;  /* 0x0000000000387805 */ /* 0x000fe4000001ff00 */
[----:B------:R1:W5:Y:S01]  /*7530*/  @!P5 LDG.E.128 R44, desc[UR4][R52.64] ;  /* 0x00000004342cd981 */ /* 0x000362000c1e1d00 */
[----:B0-----:R-:W-:Y:S02]  /*7540*/  CS2R R54, SRZ ;  /* 0x0000000000367805 */ /* 0x001fe4000001ff00 */
[----:B------:R-:W-:Y:S02]  /*7550*/  CS2R R66, SRZ ;  /* 0x0000000000427805 */ /* 0x000fe4000001ff00 */
[----:B------:R-:W-:Y:S01]  /*7560*/  CS2R R64, SRZ ;  /* 0x0000000000407805 */ /* 0x000fe2000001ff00 */
[----:B------:R0:W5:Y:S01]  /*7570*/  @!P4 LDG.E.128 R56, desc[UR4][R62.64] ;  /* 0x000000043e38c981 */ /* 0x000162000c1e1d00 */
[----:B------:R-:W-:-:S04]  /*7580*/  VIADD R81, R22, 0x60 ;  /* 0x0000006016517836 */ /* 0x000fc80000000000 */
[----:B------:R-:W5:Y:S01]  /*7590*/  @!P3 LDG.E.128 R64, desc[UR4][R70.64] ;  /* 0x000000044640b981 */ /* 0x000f62000c1e1d00 */
[----:B-1----:R-:W-:Y:S02]  /*75a0*/  CS2R R52, SRZ ;  /* 0x0000000000347805 */ /* 0x002fe4000001ff00 */
[----:B0-----:R-:W-:-:S04]  /*75b0*/  CS2R R62, SRZ ;  /* 0x00000000003e7805 */ /* 0x001fc8000001ff00 */
[----:B------:R0:W5:Y:S02]  /*75c0*/  @!P4 LDG.E.128 R52, desc[UR4][R60.64] ;  /* 0x000000043c34c981 */ /* 0x000164000c1e1d00 */
[----:B0-----:R-:W-:-:S06]  /*75d0*/  CS2R R60, SRZ ;  /* 0x00000000003c7805 */ /* 0x001fcc000001ff00 */
[----:B------:R0:W5:Y:S01]  /*75e0*/  @!P3 LDG.E.128 R60, desc[UR4][R68.64] ;  /* 0x00000004443cb981 */ /* 0x000162000c1e1d00 */
[----:B------:R-:W-:-:S04]  /*75f0*/  ISETP.GE.AND P3, PT, R81, R4, PT ;  /* 0x000000045100720c */ /* 0x000fc80003f66270 */
[----:B------:R-:W-:Y:S02]  /*7600*/  ISETP.GE.OR P3, PT, R16, R92, P3 ;  /* 0x0000005c1000720c */ /* 0x000fe40001f66670 */
[----:B------:R-:W-:Y:S02]  /*7610*/  CS2R R70, SRZ ;  /* 0x0000000000467805 */ /* 0x000fe4000001ff00 */
[----:B------:R-:W-:Y:S02]  /*7620*/  CS2R R74, SRZ ;  /* 0x00000000004a7805 */ /* 0x000fe4000001ff00 */
[----:B------:R-:W-:Y:S02]  /*7630*/  CS2R R72, SRZ ;  /* 0x0000000000487805 */ /* 0x000fe4000001ff00 */
[----:B0-----:R-:W-:Y:S01]  /*7640*/  CS2R R68, SRZ ;  /* 0x0000000000447805 */ /* 0x001fe2000001ff00 */
[----:B------:R-:W-:Y:S01]  /*7650*/  VIADD R80, R22, 0xa0 ;  /* 0x000000a016507836 */ /* 0x000fe20000000000 */
[----:B------:R-:W-:Y:S02]  /*7660*/  BSSY B1, `(.L_x_6738) ;  /* 0x0000025000017945 */ /* 0x000fe40003800000 */
[----:B------:R0:W5:Y:S04]  /*7670*/  @!P2 LDG.E.128 R72, desc[UR4][R78.64] ;  /* 0x000000044e48a981 */ /* 0x000168000c1e1d00 */
[----:B------:R1:W5:Y:S01]  /*7680*/  @!P2 LDG.E.128 R68, desc[UR4][R76.64] ;  /* 0x000000044c44a981 */ /* 0x000362000c1e1d00 */
[----:B------:R-:W-:-:S02]  /*7690*/  ISETP.GE.AND P2, PT, R80, R4, PT ;  /* 0x000000045000720c */ /* 0x000fc40003f46270 */
[----:B------:R-:W-:Y:S02]  /*76a0*/  CS2R R90, SRZ ;  /* 0x00000000005a7805 */ /* 0x000fe4000001ff00 */
[----:B------:R-:W-:Y:S02]  /*76b0*/  CS2R R82, SRZ ;  /* 0x0000000000527805 */ /* 0x000fe4000001ff00 */
[----:B------:R-:W-:Y:S02]  /*76c0*/  CS2R R80, SRZ ;  /* 0x0000000000507805 */ /* 0x000fe4000001ff00 */
[----:B------:R-:W-:Y:S02]  /*76d0*/  ISETP.GE.OR P2, PT, R16, R92, P2 ;  /* 0x0000005c1000720c */ /* 0x000fe40001746670 */
[----:B0-----:R-:W-:Y:S02]  /*76e0*/  CS2R R78, SRZ ;  /* 0x00000000004e7805 */ /* 0x001fe4000001ff00 */
[----:B------:R-:W-:-:S02]  /*76f0*/  CS2R R86, SRZ ;  /* 0x0000000000567805 */ /* 0x000fc4000001ff00 */
[----:B------:R-:W-:Y:S02]  /*7700*/  CS2R R84, SRZ ;  /* 0x0000000000547805 */ /* 0x000fe4000001ff00 */
[----:B------:R-:W-:Y:S02]  /*7710*/  CS2R R88, SRZ ;  /* 0x0000000000587805 */ /* 0x000fe4000001ff00 */
[----:B-1----:R-:W-:Y:S01]  /*7720*/  CS2R R76, SRZ ;  /* 0x00000000004c7805 */ /* 0x002fe2000001ff00 */
[----:B------:R-:W-:Y:S06]  /*7730*/  @P3 BRA `(.L_x_6739) ;  /* 0x00000000005c3947 */ /* 0x000fec0003800000 */
[----:B------:R-:W0:Y:S01]  /*7740*/  LDC.64 R76, c[0x0][0x3f8] ;  /* 0x0000fe00ff4c7b82 */ /* 0x000e220000000a00 */
[----:B------:R-:W-:Y:S01]  /*7750*/  IMAD.MOV.U32 R78, RZ, RZ, R96 ;  /* 0x000000ffff4e7224 */ /* 0x000fe200078e0060 */
[----:B------:R-:W-:Y:S01]  /*7760*/  ULDC.64 UR4, c[0x0][0x3e8] ;  /* 0x0000fa0000047ab9 */ /* 0x000fe20000000a00 */
[----:B------:R-:W-:Y:S01]  /*7770*/  IMAD.MOV.U32 R79, RZ, RZ, R0 ;  /* 0x000000ffff4f7224 */ /* 0x000fe200078e0000 */
        /* <DEDUP_REMOVED lines=17> */
[----:B------:R-:W5:Y:S04]  /*7890*/  LDG.E.128 R76, desc[UR6][R76.64] ;  /* 0x000000064c4c7981 */ /* 0x000f68000c1e1d00 */
[----:B------:R-:W5:Y:S03]  /*78a0*/  LDG.E.128 R88, desc[UR6][R88.64] ;  /* 0x0000000658587981 */ /* 0x000f66000c1e1d00 */
.L_x_6739:
[----:B------:R-:W-:Y:S05]  /*78b0*/  BSYNC B1 ;  /* 0x0000000000017941 */ /* 0x000fea0003800000 */
.L_x_6738:
[----:B------:R-:W-:Y:S01]  /*78c0*/  BSSY B1, `(.L_x_6740) ;  /* 0x0000018000017945 */ /* 0x000fe20003800000 */
[----:B------:R-:W-:-:S03]  /*78d0*/  ISETP.GE.AND P3, PT, R16, R92, PT ;  /* 0x0000005c1000720c */ /* 0x000fc60003f66270 */
[----:B------:R-:W-:Y:S10]  /*78e0*/  @P2 BRA `(.L_x_6741) ;  /* 0x0000000000542947 */ /* 0x000ff40003800000 */
[----:B------:R-:W0:Y:S01]  /*78f0*/  LDC.64 R80, c[0x0][0x3f8] ;  /* 0x0000fe00ff507b82 */ /* 0x000e220000000a00 */
[----:B------:R-:W-:Y:S01]  /*7900*/  IMAD.MOV.U32 R97, RZ, RZ, R0 ;  /* 0x000000ffff617224 */ /* 0x000fe200078e0000 */
[----:B------:R-:W-:Y:S01]  /*7910*/  ULDC.64 UR4, c[0x0][0x3e8] ;  /* 0x0000fa0000047ab9 */ /* 0x000fe20000000a00 */
[----:B------:R-:W-:Y:S01]  /*7920*/  IMAD.MOV.U32 R95, RZ, RZ, R3 ;  /* 0x000000ffff5f7224 */ /* 0x000fe200078e0003 */
        /* <DEDUP_REMOVED lines=13> */
[----:B------:R-:W-:-:S03]  /*7a00*/  LEA R84, P2, R0, UR4, 0x1 ;  /* 0x0000000400547c11 */ /* 0x000fc6000f8408ff */
[----:B------:R-:W5:Y:S01]  /*7a10*/  LDG.E.128 R80, desc[UR6][R80.64] ;  /* 0x0000000650507981 */ /* 0x000f62000c1e1d00 */
[----:B------:R-:W-:-:S06]  /*7a20*/  LEA.HI.X R85, R0, UR5, R95, 0x1, P2 ;  /* 0x0000000500557c11 */ /* 0x000fcc00090f0c5f */
[----:B------:R-:W5:Y:S03]  /*7a30*/  LDG.E.128 R84, desc[UR6][R84.64] ;  /* 0x0000000654547981 */ /* 0x000f66000c1e1d00 */
.L_x_6741:
[----:B------:R-:W-:Y:S05]  /*7a40*/  BSYNC B1 ;  /* 0x0000000000017941 */ /* 0x000fea0003800000 */
.L_x_6740:
[----:B-----5:R-:W-:Y:S01]  /*7a50*/  IMAD.MOV.U32 R0, RZ, RZ, R78 ;  /* 0x000000ffff007224 */ /* 0x020fe200078e004e */
[----:B------:R-:W-:Y:S01]  /*7a60*/  ULOP3.LUT UR4, UR60, 0x1, URZ, 0xfc, !UPT ;  /* 0x000000013c047892 */ /* 0x000fe2000f8efc3f */
[----:B------:R-:W-:Y:S02]  /*7a70*/  IMAD.MOV.U32 R3, RZ, RZ, R79 ;  /* 0x000000ffff037224 */ /* 0x000fe400078e004f */
[----:B------:R-:W-:Y:S01]  /*7a80*/  IMAD.MOV.U32 R92, RZ, RZ, R76 ;  /* 0x000000ffff5c7224 */ /* 0x000fe200078e004c */
[----:B------:R-:W-:Y:S01]  /*7a90*/  UISETP.NE.AND UP0, UPT, UR4, 0x3, UPT ;  /* 0x000000030400788c */ /* 0x000fe2000bf05270 */
[----:B------:R-:W-:Y:S01]  /*7aa0*/  IMAD.MOV.U32 R94, RZ, RZ, R77 ;  /* 0x000000ffff5e7224 */ /* 0x000fe200078e004d */
[----:B------:R-:W-:Y:S01]  /*7ab0*/  PRMT R175, R0, 0x5410, R3 ;  /* 0x0000541000af7816 */ /* 0x000fe20000000003 */
[----:B------:R-:W-:Y:S02]  /*7ac0*/  IMAD.MOV.U32 R0, RZ, RZ, R90 ;  /* 0x000000ffff007224 */ /* 0x000fe400078e005a */
[----:B------:R-:W-:Y:S01]  /*7ad0*/  IMAD.MOV.U32 R3, RZ, RZ, R91 ;  /* 0x000000ffff037224 */ /* 0x000fe200078e005b */
[----:B------:R-:W-:Y:S01]  /*7ae0*/  PRMT R176, R92, 0x5410, R94 ;  /* 0x000054105cb07816 */ /* 0x000fe2000000005e */
[----:B------:R-:W-:Y:S01]  /*7af0*/  IMAD.MOV.U32 R92, RZ, RZ, R88 ;  /* 0x000000ffff5c7224 */ /* 0x000fe200078e0058 */
[----:B------:R-:W-:Y:S01]  /*7b00*/  PLOP3.LUT P2, PT, PT, PT, UP0, 0x80, 0x0 ;  /* 0x000000000000781c */ /* 0x000fe20003f4f008 */
        /* <DEDUP_REMOVED lines=71> */
.L_x_6742:
        /* <DEDUP_REMOVED lines=8> */
.L_x_7054:
[----:B------:R-:W-:Y:S05]  /*8000*/  BSYNC B1 ;  /* 0x0000000000017941 */ /* 0x000fea0003800000 */
.L_x_6743:
[----:B------:R-:W-:Y:S01]  /*8010*/  ISETP.GE.OR P4, PT, R22, R4, P0 ;  /* 0x000000041600720c */ /* 0x000fe20000786670 */
[----:B------:R-:W-:Y:S01]  /*8020*/  BSSY B1, `(.L_x_6745) ;  /* 0x0000095000017945 */ /* 0x000fe20003800000 */
[----:B0-----:R-:W-:-:S11]  /*8030*/  IMAD.IADD R155, R154, 0x1, -R43 ;  /* 0x000000019a9b7824 */ /* 0x001fd600078e0a2b */
[----:B------:R-:W-:Y:S05]  /*8040*/  @P4 BRA `(.L_x_6746) ;  /* 0x0000000800484947 */ /* 0x000fea0003800000 */
[----:B------:R-:W3:Y:S01]  /*8050*/  LDL R92, [R1] ;  /* 0x00000000015c7983 */ /* 0x000ee20000100800 */
[----:B------:R-:W-:Y:S01]  /*8060*/  IMAD.SHL.U32 R94, R22, 0x40, RZ ;  /* 0x00000040165e7824 */ /* 0x000fe200078e00ff */
[----:B------:R-:W-:Y:S01]  /*8070*/  BSSY B2, `(.L_x_6747) ;  /* 0x000007c000027945 */ /* 0x000fe20003800000 */
[----:B------:R-:W0:Y:S03]  /*8080*/  S2R R96, SR_TID.X ;  /* 0x0000000000607919 */ /* 0x000e260000002100 */
[----:B------:R-:W-:-:S04]  /*8090*/  LOP3.LUT R94, R94, 0x1c0, RZ, 0xc0, !PT ;  /* 0x000001c05e5e7812 */ /* 0x000fc800078ec0ff */
[----:B------:R-:W-:Y:S01]  /*80a0*/  SHF.R.U32.HI R94, RZ, 0x3, R94 ;  /* 0x00000003ff5e7819 */ /* 0x000fe2000001165e */
[----:B0-----:R-:W-:-:S05]  /*80b0*/  VIADD R96, R96, 0xffffff80 ;  /* 0xffffff8060607836 */ /* 0x001fca0000000000 */
[----:B------:R-:W-:-:S04]  /*80c0*/  SHF.R.S32.HI R95, RZ, 0x1f, R96 ;  /* 0x0000001fff5f7819 */ /* 0x000fc80000011460 */
[----:B------:R-:W-:Y:S01]  /*80d0*/  LEA.HI R95, R95, R96, RZ, 0x6 ;  /* 0x000000605f5f7211 */ /* 0x000fe200078f30ff */
[----:B------:R-:W-:-:S04]  /*80e0*/  IMAD.SHL.U32 R96, R22, 0x40, RZ ;  /* 0x0000004016607824 */ /* 0x000fc800078e00ff */
[----:B------:R-:W-:-:S05]  /*80f0*/  IMAD.SHL.U32 R95, R95, 0x8, RZ ;  /* 0x000000085f5f7824 */ /* 0x000fca00078e00ff */
[----:B------:R-:W-:Y:S02]  /*8100*/  LOP3.LUT R95, R95, 0xfffffe00, RZ, 0xc0, !PT ;  /* 0xfffffe005f5f7812 */ /* 0x000fe400078ec0ff */
[----:B---3--:R-:W-:-:S04]  /*8110*/  LOP3.LUT P5, RZ, R92, 0x1, RZ, 0xc0, !PT ;  /* 0x000000015cff7812 */ /* 0x008fc800078ac0ff */
[----:B------:R-:W-:-:S04]  /*8120*/  SEL R92, R43, R155, !P5 ;  /* 0x0000009b2b5c7207 */ /* 0x000fc80006800000 */
        /* <DEDUP_REMOVED lines=17> */
[----:B------:R-:W3:Y:S01]  /*8240*/  LDS.128 R92, [R92+0x1e400] ;  /* 0x01e400005c5c7984 */ /* 0x000ee20000000c00 */
        /* <DEDUP_REMOVED lines=8> */
[----:B------:R-:W-:Y:S02]  /*82d0*/  SHF.R.U64 R49, R50, 0x10, R51 ;  /* 0x0000001032317819 */ /* 0x000fe40000001233 */
[----:B------:R-:W-:Y:S02]  /*82e0*/  PRMT R50, R179, 0x5432, R46 ;  /* 0x00005432b3327816 */ /* 0x000fe4000000002e */
[----:B------:R-:W-:Y:S02]  /*82f0*/  SHF.R.U32.HI R47, RZ, 0x10, R47 ;  /* 0x00000010ff2f7819 */ /* 0x000fe4000001162f */
[----:B------:R-:W-:Y:S01]  /*8300*/  PRMT R46, R180, 0x5410, R177 ;  /* 0x00005410b42e7816 */ /* 0x000fe200000000b1 */
[----:B------:R-:W-:Y:S01]  /*8310*/  IMAD.U32 R177, R45, 0x10000, RZ ;  /* 0x000100002db17824 */ /* 0x000fe200078e00ff */
[----:B------:R-:W-:-:S02]  /*8320*/  SHF.R.U32.HI R51, RZ, 0x10, R51 ;  /* 0x00000010ff337819 */ /* 0x000fc40000011633 */
[----:B------:R-:W-:Y:S01]  /*8330*/  PRMT R47, R181, 0x5410, R47 ;  /* 0x00005410b52f7816 */ /* 0x000fe2000000002f */
[----:B0-----:R-:W-:Y:S01]  /*8340*/  IMAD.U32 R181, R97, 0x10000, RZ ;  /* 0x0001000061b57824 */ /* 0x001fe200078e00ff */
[----:B------:R-:W-:Y:S01]  /*8350*/  PRMT R48, R178, 0x5432, R48 ;  /* 0x00005432b2307816 */ /* 0x000fe20000000030 */
[----:B------:R-:W-:Y:S01]  /*8360*/  IMAD.U32 R180, R46, 0x10000, RZ ;  /* 0x000100002eb47824 */ /* 0x000fe200078e00ff */
[----:B------:R-:W-:Y:S01]  /*8370*/  PRMT R49, R179, 0x5410, R49 ;  /* 0x00005410b3317816 */ /* 0x000fe20000000031 */
[----:B---3--:R-:W-:Y:S01]  /*8380*/  IMAD.U32 R179, R93, 0x10000, RZ ;  /* 0x000100005db37824 */ /* 0x008fe200078e00ff */
[----:B------:R-:W-:Y:S01]  /*8390*/  PRMT R51, R178, 0x5410, R51 ;  /* 0x00005410b2337816 */ /* 0x000fe20000000033 */
[-C--:B------:R-:W-:Y:S01]  /*83a0*/  FMUL.FTZ R178, R181, R180.reuse ;  /* 0x000000b4b5b27220 */ /* 0x080fe20000410000 */
        /* <DEDUP_REMOVED lines=72> */
.L_x_6748:
[----:B------:R-:W-:Y:S05]  /*8830*/  BSYNC B2 ;  /* 0x0000000000027941 */ /* 0x000fea0003800000 */
.L_x_6747:
[----:B------:R-:W-:Y:S01]  /*8840*/  SHF.R.S32.HI R44, RZ, 0x1f, R22 ;  /* 0x0000001fff2c7819 */ /* 0x000fe20000011416 */
[----:B------:R-:W-:Y:S01]  /*8850*/  ULDC.64 UR4, c[0x0][0x2e8] ;  /* 0x0000ba0000047ab9 */ /* 0x000fe20000000a00 */
[----:B------:R-:W-:Y:S01]  /*8860*/  ISETP.GE.AND P4, PT, R174, R154, PT ;  /* 0x0000009aae00720c */ /* 0x000fe20003f86270 */
[----:B------:R-:W-:Y:S02]  /*8870*/  ULDC.64 UR6, c[0x0][0x208] ;  /* 0x0000820000067ab9 */ /* 0x000fe40000000a00 */
[-C--:B--2---:R-:W-:Y:S02]  /*8880*/  IMAD R46, R44, R138.reuse, RZ ;  /* 0x0000008a2c2e7224 */ /* 0x084fe400078e02ff */
[----:B------:R-:W-:-:S04]  /*8890*/  IMAD.WIDE.U32 R44, R22, R138, R136 ;  /* 0x0000008a162c7225 */ /* 0x000fc800078e0088 */
[----:B------:R-:W-:-:S04]  /*88a0*/  IMAD R46, R22, R139, R46 ;  /* 0x0000008b162e7224 */ /* 0x000fc800078e022e */
[----:B------:R-:W-:Y:S01]  /*88b0*/  IMAD.IADD R45, R46, 0x1, R45 ;  /* 0x000000012e2d7824 */ /* 0x000fe200078e022d */
[--C-:B------:R-:W-:Y:S02]  /*88c0*/  @!P4 SHF.R.S32.HI R47, RZ, 0x1f, R174.reuse ;  /* 0x0000001fff2fc819 */ /* 0x100fe400000114ae */
[----:B------:R-:W-:-:S04]  /*88d0*/  @!P4 IADD3 R174, P5, P6, R100, R44, R174 ;  /* 0x0000002c64aec210 */ /* 0x000fc80007ebe0ae */
[----:B------:R-:W-:Y:S02]  /*88e0*/  @!P4 IADD3.X R47, R15, R45, R47, P5, P6 ;  /* 0x0000002d0f2fc210 */ /* 0x000fe40002fec42f */
[----:B------:R-:W-:-:S04]  /*88f0*/  IADD3 R46, P5, P6, R100, R44, R21 ;  /* 0x0000002c642e7210 */ /* 0x000fc80007ebe015 */
[----:B------:R-:W-:Y:S02]  /*8900*/  IADD3.X R45, R15, R45, R8, P5, P6 ;  /* 0x0000002d0f2d7210 */ /* 0x000fe40002fec408 */
[----:B------:R-:W-:-:S04]  /*8910*/  LEA R44, P5, R46, UR4, 0x1 ;  /* 0x000000042e2c7c11 */ /* 0x000fc8000f8a08ff */
[----:B------:R-:W-:Y:S02]  /*8920*/  LEA.HI.X R45, R46, UR5, R45, 0x1, P5 ;  /* 0x000000052e2d7c11 */ /* 0x000fe4000a8f0c2d */
[----:B------:R-:W-:-:S03]  /*8930*/  @!P4 LEA R46, P5, R174, UR4, 0x1 ;  /* 0x00000004ae2ecc11 */ /* 0x000fc6000f8a08ff */
[----:B---3--:R3:W-:Y:S01]  /*8940*/  STG.E.128 desc[UR6][R44.64], R92 ;  /* 0x0000005c2c007986 */ /* 0x0087e2000c101d06 */
[----:B------:R-:W-:-:S05]  /*8950*/  @!P4 LEA.HI.X R47, R174, UR5, R47, 0x1, P5 ;  /* 0x00000005ae2fcc11 */ /* 0x000fca000a8f0c2f */
[----:B0-----:R3:W-:Y:S04]  /*8960*/  @!P4 STG.E.128 desc[UR6][R46.64], R96 ;  /* 0x000000602e00c986 */ /* 0x0017e8000c101d06 */
.L_x_6746:
[----:B------:R-:W-:Y:S05]  /*8970*/  BSYNC B1 ;  /* 0x0000000000017941 */ /* 0x000fea0003800000 */
.L_x_6745:
[----:B---3--:R-:W-:Y:S01]  /*8980*/  VIADD R46, R22, 0x20 ;  /* 0x00000020162e7836 */ /* 0x008fe20000000000 */
[----:B------:R-:W-:Y:S04]  /*8990*/  BSSY B1, `(.L_x_6749) ;  /* 0x0000090000017945 */ /* 0x000fe80003800000 */
[----:B------:R-:W-:-:S13]  /*89a0*/  ISETP.GE.OR P4, PT, R46, R4, P0 ;  /* 0x000000042e00720c */ /* 0x000fda0000786670 */
[----:B------:R-:W-:Y:S05]  /*89b0*/  @P4 BRA `(.L_x_6750) ;  /* 0x0000000800344947 */ /* 0x000fea0003800000 */
[----:B------:R-:W3:Y:S04]  /*89c0*/  LDL R44, [R1] ;  /* 0x00000000012c7983 */ /* 0x000ee80000100800 */
[----:B------:R-:W4:Y:S01]  /*89d0*/  LDL R47, [R1+0x44] ;  /* 0x00004400012f7983 */ /* 0x000f220000100800 */
[----:B--2---:R-:W-:Y:S01]  /*89e0*/  IMAD.WIDE.U32 R92, R46, R138, R136 ;  /* 0x0000008a2e5c7225 */ /* 0x004fe200078e0088 */
[----:B------:R-:W-:Y:S03]  /*89f0*/  BSSY B2, `(.L_x_6751) ;  /* 0x000007d000027945 */ /* 0x000fe60003800000 */
[----:B------:R-:W-:Y:S01]  /*8a00*/  VIADD R48, R22, 0x20 ;  /* 0x0000002016307836 */ /* 0x000fe20000000000 */
[----:B------:R-:W-:-:S03]  /*8a10*/  IADD3 R94, P4, P5, R100, R92, R21 ;  /* 0x0000005c645e7210 */ /* 0x000fc60007d9e015 */
[----:B------:R-:W-:-:S05]  /*8a20*/  IMAD.SHL.U32 R48, R48, 0x40, RZ ;  /* 0x0000004030307824 */ /* 0x000fca00078e00ff */
[----:B------:R-:W-:Y:S02]  /*8a30*/  LOP3.LUT R48, R48, 0x1c0, RZ, 0xc0, !PT ;  /* 0x000001c030307812 */ /* 0x000fe400078ec0ff */
[----:B---3--:R-:W-:Y:S01]  /*8a40*/  LOP3.LUT P6, RZ, R44, 0x1, RZ, 0xc0, !PT ;  /* 0x000000012cff7812 */ /* 0x008fe200078cc0ff */
[----:B------:R-:W-:-:S04]  /*8a50*/  IMAD R44, R153, R138, RZ ;  /* 0x0000008a992c7224 */ /* 0x000fc800078e02ff */
[----:B------:R-:W-:Y:S01]  /*8a60*/  IMAD R45, R46, R139, R44 ;  /* 0x0000008b2e2d7224 */ /* 0x000fe200078e022c */
[----:B------:R-:W-:Y:S01]  /*8a70*/  SEL R44, R43, R155, !P6 ;  /* 0x0000009b2b2c7207 */ /* 0x000fe20007000000 */
[----:B------:R-:W-:Y:S02]  /*8a80*/  VIADD R46, R22, 0x20 ;  /* 0x00000020162e7836 */ /* 0x000fe40000000000 */
[----:B------:R-:W-:Y:S01]  /*8a90*/  IMAD.IADD R96, R93, 0x1, R45 ;  /* 0x000000015d607824 */ /* 0x000fe200078e022d */
[----:B------:R-:W-:Y:S01]  /*8aa0*/  SHF.R.S32.HI R45, RZ, 0x1f, R44 ;  /* 0x0000001fff2d7819 */ /* 0x000fe2000001142c */
[----:B------:R-:W-:-:S03]  /*8ab0*/  IMAD.SHL.U32 R46, R46, 0x40, RZ ;  /* 0x000000402e2e7824 */ /* 0x000fc600078e00ff */
[----:B------:R-:W-:Y:S02]  /*8ac0*/  LEA.HI R45, R45, R44, RZ, 0x4 ;  /* 0x0000002c2d2d7211 */ /* 0x000fe400078f20ff */
[----:B------:R-:W-:Y:S02]  /*8ad0*/  LOP3.LUT R46, R46, 0x1c0, RZ, 0xc0, !PT ;  /* 0x000001c02e2e7812 */ /* 0x000fe400078ec0ff */
[----:B------:R-:W-:Y:S02]  /*8ae0*/  LEA.HI.SX32 R97, R45, R9, 0x1c ;  /* 0x000000092d617211 */ /* 0x000fe400078fe2ff */
[----:B------:R-:W-:Y:S02]  /*8af0*/  SHF.R.U32.HI R46, RZ, 0x3, R46 ;  /* 0x00000003ff2e7819 */ /* 0x000fe4000001162e */
[----:B------:R-:W-:Y:S02]  /*8b00*/  SHF.R.S32.HI R45, RZ, 0x1f, R97 ;  /* 0x0000001fff2d7819 */ /* 0x000fe40000011461 */
[----:B------:R-:W-:-:S02]  /*8b10*/  IADD3.X R95, R15, R96, R8, P4, P5 ;  /* 0x000000600f5f7210 */ /* 0x000fc400027ea408 */
[----:B------:R-:W-:Y:S01]  /*8b20*/  LEA.HI R45, R45, R97, RZ, 0x3 ;  /* 0x000000612d2d7211 */ /* 0x000fe200078f18ff */
[----:B------:R-:W-:-:S03]  /*8b30*/  IMAD.SHL.U32 R97, R97, 0x8, RZ ;  /* 0x0000000861617824 */ /* 0x000fc600078e00ff */
[----:B------:R-:W-:Y:S02]  /*8b40*/  SHF.R.S32.HI R45, RZ, 0x3, R45 ;  /* 0x00000003ff2d7819 */ /* 0x000fe4000001142d */
[----:B------:R-:W-:-:S03]  /*8b50*/  LOP3.LUT R44, R48, 0x38, R97, 0xf8, !PT ;  /* 0x00000038302c7812 */ /* 0x000fc600078ef861 */
[----:B----4-:R-:W-:Y:S01]  /*8b60*/  IMAD R45, R45, 0x2c00, R47 ;  /* 0x00002c002d2d7824 */ /* 0x010fe200078e022f */
        /* <DEDUP_REMOVED lines=12> */
[----:B------:R-:W-:Y:S02]  /*8c30*/  SHF.R.U64 R53, R54, 0x10, R55 ;  /* 0x0000001036357819 */ /* 0x000fe40000001237 */
[--C-:B------:R-:W-:Y:S02]  /*8c40*/  SHF.R.U64 R54, R56, 0x10, R57.reuse ;  /* 0x0000001038367819 */ /* 0x100fe40000001239 */
[----:B------:R-:W-:Y:S02]  /*8c50*/  SHF.R.U32.HI R57, RZ, 0x10, R57 ;  /* 0x00000010ff397819 */ /* 0x000fe40000011639 */
[----:B------:R-:W-:-:S02]  /*8c60*/  SHF.R.U32.HI R99, RZ, 0x10, R55 ;  /* 0x00000010ff637819 */ /* 0x000fc40000011637 */
[----:B------:R-:W-:Y:S02]  /*8c70*/  PRMT R55, R188, 0x5410, R53 ;  /* 0x00005410bc377816 */ /* 0x000fe40000000035 */
[----:B------:R-:W-:Y:S01]  /*8c80*/  PRMT R53, R190, 0x5410, R57 ;  /* 0x00005410be357816 */ /* 0x000fe20000000039 */
[----:B--2---:R-:W-:Y:S01]  /*8c90*/  IMAD.U32 R57, R45, 0x10000, RZ ;  /* 0x000100002d397824 */ /* 0x004fe200078e00ff */
[----:B------:R-:W-:Y:S02]  /*8ca0*/  PRMT R52, R189, 0x5432, R52 ;  /* 0x00005432bd347816 */ /* 0x000fe40000000034 */
[--C-:B------:R-:W-:Y:S01]  /*8cb0*/  SHF.R.U64 R56, R58, 0x10, R59.reuse ;  /* 0x000000103a387819 */ /* 0x100fe2000000123b */
[----:B------:R-:W-:Y:S01]  /*8cc0*/  IMAD.U32 R174, R53, 0x10000, RZ ;  /* 0x0001000035ae7824 */ /* 0x000fe200078e00ff */
[----:B------:R-:W-:Y:S01]  /*8cd0*/  SHF.R.U32.HI R58, RZ, 0x10, R59 ;  /* 0x00000010ff3a7819 */ /* 0x000fe2000001163b */
[----:B------:R-:W-:Y:S01]  /*8ce0*/  IMAD.U32 R59, R52, 0x10000, RZ ;  /* 0x00010000343b7824 */ /* 0x000fe200078e00ff */
[----:B------:R-:W-:Y:S01]  /*8cf0*/  LOP3.LUT R49, R49, 0xffff0000, RZ, 0xc0, !PT ;  /* 0xffff000031317812 */ /* 0x000fe200078ec0ff */
[----:B------:R-:W-:Y:S01]  /*8d00*/  FMUL.FTZ R178, R177, R174 ;  /* 0x000000aeb1b27220 */ /* 0x000fe20000410000 */
[----:B------:R-:W-:Y:S01]  /*8d10*/  PRMT R99, R189, 0x5410, R99 ;  /* 0x00005410bd637816 */ /* 0x000fe20000000063 */
[-C--:B------:R-:W-:Y:S01]  /*8d20*/  FMUL.FTZ R177, R177, R59.reuse ;  /* 0x0000003bb1b17220 */ /* 0x080fe20000410000 */
[----:B------:R-:W-:Y:S01]  /*8d30*/  PRMT R98, R188, 0x5432, R98 ;  /* 0x00005432bc627816 */ /* 0x000fe20000000062 */
[----:B------:R-:W-:-:S02]  /*8d40*/  FFMA.FTZ R59, R57, R59, -R178 ;  /* 0x0000003b393b7223 */ /* 0x000fc400000108b2 */
[----:B------:R-:W-:Y:S01]  /*8d50*/  FFMA.FTZ R57, R57, R174, R177 ;  /* 0x000000ae39397223 */ /* 0x000fe200000100b1 */
[----:B------:R-:W-:Y:S02]  /*8d60*/  LOP3.LUT R174, R53, 0xffff0000, RZ, 0xc0, !PT ;  /* 0xffff000035ae7812 */ /* 0x000fe400078ec0ff */
[----:B------:R-:W-:Y:S02]  /*8d70*/  LOP3.LUT R177, R52, 0xffff0000, RZ, 0xc0, !PT ;  /* 0xffff000034b17812 */ /* 0x000fe400078ec0ff */
[----:B------:R-:W-:Y:S01]  /*8d80*/  LOP3.LUT R52, R45, 0xffff0000, RZ, 0xc0, !PT ;  /* 0xffff00002d347812 */ /* 0x000fe200078ec0ff */
[C---:B------:R-:W-:Y:S02]  /*8d90*/  FMUL.FTZ R53, R49.reuse, R174 ;  /* 0x000000ae31357220 */ /* 0x040fe40000410000 */
[-C--:B------:R-:W-:Y:S01]  /*8da0*/  FMUL.FTZ R45, R49, R177.reuse ;  /* 0x000000b1312d7220 */ /* 0x080fe20000410000 */
[----:B------:R-:W-:Y:S01]  /*8db0*/  PRMT R49, R192, 0x5432, R54 ;  /* 0x00005432c0317816 */ /* 0x000fe20000000036 */
[----:B------:R-:W-:Y:S01]  /*8dc0*/  FFMA.FTZ R53, R52, R177, -R53 ;  /* 0x000000b134357223 */ /* 0x000fe20000010835 */
[----:B------:R-:W-:-:S02]  /*8dd0*/  IMAD.U32 R177, R51, 0x10000, RZ ;  /* 0x0001000033b17824 */ /* 0x000fc400078e00ff */
[----:B------:R-:W-:Y:S01]  /*8de0*/  FFMA.FTZ R52, R52, R174, R45 ;  /* 0x000000ae34347223 */ /* 0x000fe2000001002d */
[----:B------:R-:W-:Y:S01]  /*8df0*/  PRMT R45, R191, 0x5432, R58 ;  /* 0x00005432bf2d7816 */ /* 0x000fe2000000003a */
[----:B------:R-:W-:Y:S01]  /*8e00*/  IMAD.U32 R58, R99, 0x10000, RZ ;  /* 0x00010000633a7824 */ /* 0x000fe200078e00ff */
[----:B------:R-:W-:Y:S01]  /*8e10*/  PRMT R54, R190, 0x5432, R56 ;  /* 0x00005432be367816 */ /* 0x000fe20000000038 */
[----:B------:R-:W-:Y:S01]  /*8e20*/  IMAD.U32 R56, R47, 0x10000, RZ ;  /* 0x000100002f387824 */ /* 0x000fe200078e00ff */
[----:B------:R-:W-:Y:S01]  /*8e30*/  LOP3.LUT R51, R51, 0xffff0000, RZ, 0xc0, !PT ;  /* 0xffff000033337812 */ /* 0x000fe200078ec0ff */
[----:B------:R-:W-:Y:S01]  /*8e40*/  IMAD.U32 R174, R45, 0x10000, RZ ;  /* 0x000100002dae7824 */ /* 0x000fe200078e00ff */
[----:B------:R-:W-:Y:S02]  /*8e50*/  F2FP.BF16.F32.PACK_AB R53, R53, R59 ;  /* 0x0000003b3535723e */ /* 0x000fe400000010ff */
[----:B------:R-:W-:Y:S01]  /*8e60*/  F2FP.BF16.F32.PACK_AB R52, R52, R57 ;  /* 0x000000393434723e */ /* 0x000fe200000010ff */
[C---:B------:R-:W-:Y:S01]  /*8e70*/  FMUL.FTZ R178, R177.reuse, R174 ;  /* 0x000000aeb1b27220 */ /* 0x040fe20000410000 */
[----:B------:R-:W-:-:S03]  /*8e80*/  FMUL.FTZ R177, R177, R58 ;  /* 0x0000003ab1b17220 */ /* 0x000fc60000410000 */
[C---:B------:R-:W-:Y:S01]  /*8e90*/  FFMA.FTZ R58, R56.reuse, R58, -R178 ;  /* 0x0000003a383a7223 */ /* 0x040fe200000108b2 */
[----:B------:R-:W-:Y:S01]  /*8ea0*/  FFMA.FTZ R56, R56, R174, R177 ;  /* 0x000000ae38387223 */ /* 0x000fe200000100b1 */
[----:B------:R-:W-:Y:S01]  /*8eb0*/  LOP3.LUT R174, R99, 0xffff0000, RZ, 0xc0, !PT ;  /* 0xffff000063ae7812 */ /* 0x000fe200078ec0ff */
[C---:B------:R-:W-:Y:S01]  /*8ec0*/  IMAD.U32 R177, R98.reuse, 0x10000, RZ ;  /* 0x0001000062b17824 */ /* 0x040fe200078e00ff */
[----:B------:R-:W-:Y:S02]  /*8ed0*/  LOP3.LUT R99, R45, 0xffff0000, RZ, 0xc0, !PT ;  /* 0xffff00002d637812 */ /* 0x000fe400078ec0ff */
[----:B------:R-:W-:Y:S02]  /*8ee0*/  LOP3.LUT R45, R47, 0xffff0000, RZ, 0xc0, !PT ;  /* 0xffff00002f2d7812 */ /* 0x000fe400078ec0ff */
        /* <DEDUP_REMOVED lines=9> */
[----:B------:R-:W-:Y:S01]  /*8f80*/  IMAD.U32 R51, R44, 0x10000, RZ ;  /* 0x000100002c337824 */ /* 0x000fe200078e00ff */
[----:B------:R-:W-:Y:S01]  /*8f90*/  F2FP.BF16.F32.PACK_AB R56, R45, R56 ;  /* 0x000000382d38723e */ /* 0x000fe200000010ff */
[C---:B------:R-:W-:Y:S01]  /*8fa0*/  FMUL.FTZ R178, R174.reuse, R99 ;  /* 0x00000063aeb27220 */ /* 0x040fe20000410000 */
[----:B------:R-:W-:Y:S01]  /*8fb0*/  FMUL.FTZ R174, R174, R177 ;  /* 0x000000b1aeae7220 */ /* 0x000fe20000410000 */
[----:B------:R-:W-:Y:S01]  /*8fc0*/  F2FP.BF16.F32.PACK_AB R47, R47, R58 ;  /* 0x0000003a2f2f723e */ /* 0x000fe200000010ff */
[----:B------:R-:W-:-:S02]  /*8fd0*/  IMAD.MOV.U32 R45, RZ, RZ, R53 ;  /* 0x000000ffff2d7224 */ /* 0x000fc400078e0035 */
[C---:B------:R-:W-:Y:S01]  /*8fe0*/  FFMA.FTZ R178, R51.reuse, R177, -R178 ;  /* 0x000000b133b27223 */ /* 0x040fe200000108b2 */
        /* <DEDUP_REMOVED lines=20> */
[----:B------:R-:W-:Y:S01]  /*9130*/  F2FP.BF16.F32.PACK_AB R44, R44, R178 ;  /* 0x000000b22c2c723e */ /* 0x000fe200000010ff */
[----:B------:R-:W-:Y:S02]  /*9140*/  IMAD.MOV.U32 R51, RZ, RZ, R56 ;  /* 0x000000ffff337224 */ /* 0x000fe400078e0038 */
[C---:B------:R-:W-:Y:S01]  /*9150*/  FFMA.FTZ R49, R46.reuse, R55, -R49 ;  /* 0x000000372e317223 */ /* 0x040fe20000010831 */
[----:B------:R-:W-:Y:S01]  /*9160*/  FFMA.FTZ R50, R46, R54, R50 ;  /* 0x000000362e327223 */ /* 0x000fe20000010032 */
[----:B------:R-:W-:-:S03]  /*9170*/  F2FP.BF16.F32.PACK_AB R48, R48, R174 ;  /* 0x000000ae3030723e */ /* 0x000fc600000010ff */
[----:B------:R-:W-:Y:S01]  /*9180*/  F2FP.BF16.F32.PACK_AB R99, R49, R99 ;  /* 0x000000633163723e */ /* 0x000fe200000010ff */
[----:B------:R-:W-:Y:S01]  /*9190*/  IMAD.MOV.U32 R49, RZ, RZ, R52 ;  /* 0x000000ffff317224 */ /* 0x000fe200078e0034 */
[----:B------:R-:W-:-:S03]  /*91a0*/  F2FP.BF16.F32.PACK_AB R50, R50, R177 ;  /* 0x000000b13232723e */ /* 0x000fc600000010ff */
[----:B------:R-:W-:-:S07]  /*91b0*/  IMAD.MOV.U32 R46, RZ, RZ, R99 ;  /* 0x000000ffff2e7224 */ /* 0x000fce00078e0063 */
.L_x_6752:
[----:B------:R-:W-:Y:S05]  /*91c0*/  BSYNC B2 ;  /* 0x0000000000027941 */ /* 0x000fea0003800000 */
.L_x_6751:
[----:B------:R-:W-:Y:S01]  /*91d0*/  ISETP.GE.AND P4, PT, R97, R154, PT ;  /* 0x0000009a6100720c */ /* 0x000fe20003f86270 */
[----:B------:R-:W-:Y:S01]  /*91e0*/  ULDC.64 UR4, c[0x0][0x2e8] ;  /* 0x0000ba0000047ab9 */ /* 0x000fe20000000a00 */
[----:B------:R-:W-:-:S11]  /*91f0*/  ULDC.64 UR6, c[0x0][0x208] ;  /* 0x0000820000067ab9 */ /* 0x000fd60000000a00 */
[--C-:B------:R-:W-:Y:S02]  /*9200*/  @!P4 SHF.R.S32.HI R52, RZ, 0x1f, R97.reuse ;  /* 0x0000001fff34c819 */ /* 0x100fe40000011461 */
[----:B------:R-:W-:-:S04]  /*9210*/  @!P4 IADD3 R92, P5, P6, R100, R92, R97 ;  /* 0x0000005c645cc210 */ /* 0x000fc80007ebe061 */
[----:B------:R-:W-:Y:S02]  /*9220*/  @!P4 IADD3.X R96, R15, R96, R52, P5, P6 ;  /* 0x000000600f60c210 */ /* 0x000fe40002fec434 */
[----:B------:R-:W-:-:S04]  /*9230*/  LEA R52, P5, R94, UR4, 0x1 ;  /* 0x000000045e347c11 */ /* 0x000fc8000f8a08ff */
[----:B------:R-:W-:Y:S02]  /*9240*/  LEA.HI.X R53, R94, UR5, R95, 0x1, P5 ;  /* 0x000000055e357c11 */ /* 0x000fe4000a8f0c5f */
[----:B------:R-:W-:-:S03]  /*9250*/  @!P4 LEA R54, P5, R92, UR4, 0x1 ;  /* 0x000000045c36cc11 */ /* 0x000fc6000f8a08ff */
[----:B--2---:R3:W-:Y:S01]  /*9260*/  STG.E.128 desc[UR6][R52.64], R44 ;  /* 0x0000002c34007986 */ /* 0x0047e2000c101d06 */
[----:B------:R-:W-:-:S05]  /*9270*/  @!P4 LEA.HI.X R55, R92, UR5, R96, 0x1, P5 ;  /* 0x000000055c37cc11 */ /* 0x000fca000a8f0c60 */
[----:B0-----:R3:W-:Y:S04]  /*9280*/  @!P4 STG.E.128 desc[UR6][R54.64], R48 ;  /* 0x000000303600c986 */ /* 0x0017e8000c101d06 */
.L_x_6750:
[----:B------:R-:W-:Y:S05]  /*9290*/  BSYNC B1 ;  /* 0x0000000000017941 */ /* 0x000fea0003800000 */
.L_x_6749:
        /* <DEDUP_REMOVED lines=9> */
[----:B------:R-:W-:Y:S01]  /*9330*/  IADD3 R54, P4, P5, R100, R52, R21 ;  /* 0x0000003464367210 */ /* 0x000fe20007d9e015 */
[----:B------:R-:W-:-:S02]  /*9340*/  VIADD R48, R22, 0x40 ;  /* 0x0000004016307836 */ /* 0x000fc40000000000 */
[----:B------:R-:W-:Y:S02]  /*9350*/  IMAD.SHL.U32 R46, R46, 0x40, RZ ;  /* 0x000000402e2e7824 */ /* 0x000fe400078e00ff */
[----:B------:R-:W-:-:S03]  /*9360*/  IMAD.SHL.U32 R48, R48, 0x40, RZ ;  /* 0x0000004030307824 */ /* 0x000fc600078e00ff */
[----:B------:R-:W-:Y:S02]  /*9370*/  LOP3.LUT R46, R46, 0x1c0, RZ, 0xc0, !PT ;  /* 0x000001c02e2e7812 */ /* 0x000fe400078ec0ff */
[----:B------:R-:W-:Y:S02]  /*9380*/  LOP3.LUT R48, R48, 0x1c0, RZ, 0xc0, !PT ;  /* 0x000001c030307812 */ /* 0x000fe400078ec0ff */
[----:B------:R-:W-:Y:S02]  /*9390*/  SHF.R.U32.HI R46, RZ, 0x3, R46 ;  /* 0x00000003ff2e7819 */ /* 0x000fe4000001162e */
[----:B---3--:R-:W-:Y:S01]  /*93a0*/  LOP3.LUT P6, RZ, R44, 0x1, RZ, 0xc0, !PT ;  /* 0x000000012cff7812 */ /* 0x008fe200078cc0ff */
[----:B------:R-:W-:-:S04]  /*93b0*/  IMAD R44, R152, R138, RZ ;  /* 0x0000008a982c7224 */ /* 0x000fc800078e02ff */
[----:B------:R-:W-:Y:S01]  /*93c0*/  IMAD R45, R45, R139, R44 ;  /* 0x0000008b2d2d7224 */ /* 0x000fe200078e022c */
[----:B------:R-:W-:-:S03]  /*93d0*/  SEL R44, R43, R155, !P6 ;  /* 0x0000009b2b2c7207 */ /* 0x000fc60007000000 */
[----:B------:R-:W-:Y:S01]  /*93e0*/  IMAD.IADD R56, R53, 0x1, R45 ;  /* 0x0000000135387824 */ /* 0x000fe200078e022d */
[----:B------:R-:W-:-:S04]  /*93f0*/  SHF.R.S32.HI R45, RZ, 0x1f, R44 ;  /* 0x0000001fff2d7819 */ /* 0x000fc8000001142c */
[----:B------:R-:W-:Y:S02]  /*9400*/  LEA.HI R44, R45, R44, RZ, 0x4 ;  /* 0x0000002c2d2c7211 */ /* 0x000fe400078f20ff */
[----:B------:R-:W-:Y:S02]  /*9410*/  IADD3.X R55, R15, R56, R8, P4, P5 ;  /* 0x000000380f377210 */ /* 0x000fe400027ea408 */
[----:B------:R-:W-:-:S04]  /*9420*/  LEA.HI.SX32 R44, R44, R9, 0x1c ;  /* 0x000000092c2c7211 */ /* 0x000fc800078fe2ff */
[----:B------:R-:W-:Y:S01]  /*9430*/  SHF.R.S32.HI R45, RZ, 0x1f, R44 ;  /* 0x0000001fff2d7819 */ /* 0x000fe2000001142c */
[----:B------:R-:W-:-:S03]  /*9440*/  IMAD.SHL.U32 R57, R44, 0x8, RZ ;  /* 0x000000082c397824 */ /* 0x000fc600078e00ff */
[----:B------:R-:W-:Y:S02]  /*9450*/  LEA.HI R45, R45, R44, RZ, 0x3 ;  /* 0x0000002c2d2d7211 */ /* 0x000fe400078f18ff */
[----:B------:R-:W-:Y:S02]  /*9460*/  LOP3.LUT R44, R48, 0x38, R57, 0xf8, !PT ;  /* 0x00000038302c7812 */ /* 0x000fe400078ef839 */
[----:B------:R-:W-:Y:S02]  /*9470*/  SHF.R.S32.HI R45, RZ, 0x3, R45 ;  /* 0x00000003ff2d7819 */ /* 0x000fe4000001142d */
[----:B------:R-:W-:-:S03]  /*9480*/  LOP3.LUT R44, R44, R46, RZ, 0x3c, !PT ;  /* 0x0000002e2c2c7212 */ /* 0x000fc600078e3cff */
[----:B----4-:R-:W-:-:S04]  /*9490*/  IMAD R45, R45, 0x2c00, R47 ;  /* 0x00002c002d2d7824 */ /* 0x010fc800078e022f */
        /* <DEDUP_REMOVED lines=18> */
[----:B------:R-:W-:Y:S01]  /*95c0*/  IMAD.U32 R59, R187, 0x10000, RZ ;  /* 0x00010000bb3b7824 */ /* 0x000fe200078e00ff */
[----:B------:R-:W-:-:S02]  /*95d0*/  LOP3.LUT R45, R45, 0xffff0000, RZ, 0xc0, !PT ;  /* 0xffff00002d2d7812 */ /* 0x000fc400078ec0ff */
[----:B------:R-:W-:Y:S01]  /*95e0*/  SHF.R.U64 R60, R60, 0x10, R61 ;  /* 0x000000103c3c7819 */ /* 0x000fe2000000123d */
[C---:B------:R-:W-:Y:S01]  /*95f0*/  FMUL.FTZ R95, R94.reuse, R59 ;  /* 0x0000003b5e5f7220 */ /* 0x040fe20000410000 */
[-C--:B------:R-:W-:Y:S01]  /*9600*/  FMUL.FTZ R94, R94, R93.reuse ;  /* 0x0000005d5e5e7220 */ /* 0x080fe20000410000 */
[----:B------:R-:W-:Y:S02]  /*9610*/  LOP3.LUT R61, R51, 0xffff0000, RZ, 0xc0, !PT ;  /* 0xffff0000333d7812 */ /* 0x000fe400078ec0ff */
[C---:B------:R-:W-:Y:S01]  /*9620*/  FFMA.FTZ R93, R92.reuse, R93, -R95 ;  /* 0x0000005d5c5d7223 */ /* 0x040fe2000001085f */
[----:B------:R-:W-:Y:S01]  /*9630*/  FFMA.FTZ R92, R92, R59, R94 ;  /* 0x0000003b5c5c7223 */ /* 0x000fe2000001005e */
[----:B------:R-:W-:Y:S02]  /*9640*/  LOP3.LUT R59, R187, 0xffff0000, RZ, 0xc0, !PT ;  /* 0xffff0000bb3b7812 */ /* 0x000fe400078ec0ff */
[----:B------:R-:W-:Y:S02]  /*9650*/  SHF.R.U64 R64, R64, 0x10, R65 ;  /* 0x0000001040407819 */ /* 0x000fe40000001241 */
[----:B------:R-:W-:Y:S01]  /*9660*/  PRMT R60, R184, 0x5432, R60 ;  /* 0x00005432b83c7816 */ /* 0x000fe2000000003c */
[C---:B------:R-:W-:Y:S01]  /*9670*/  FMUL.FTZ R94, R49.reuse, R59 ;  /* 0x0000003b315e7220 */ /* 0x040fe20000410000 */
[----:B------:R-:W-:Y:S01]  /*9680*/  FMUL.FTZ R49, R49, R58 ;  /* 0x0000003a31317220 */ /* 0x000fe20000410000 */
[----:B------:R-:W-:-:S02]  /*9690*/  PRMT R64, R185, 0x5432, R64 ;  /* 0x00005432b9407816 */ /* 0x000fc40000000040 */
        /* <DEDUP_REMOVED lines=13> */
[----:B------:R-:W-:Y:S01]  /*9770*/  SHF.R.U64 R66, R66, 0x10, R67 ;  /* 0x0000001042427819 */ /* 0x000fe20000001243 */
[C---:B------:R-:W-:Y:S01]  /*9780*/  FMUL.FTZ R51, R61.reuse, R49 ;  /* 0x000000313d337220 */ /* 0x040fe20000410000 */
[-C--:B------:R-:W-:Y:S01]  /*9790*/  FMUL.FTZ R98, R98, R96.reuse ;  /* 0x0000006062627220 */ /* 0x080fe20000410000 */
[-C--:B------:R-:W-:Y:S01]  /*97a0*/  FMUL.FTZ R61, R61, R59.reuse ;  /* 0x0000003b3d3d7220 */ /* 0x080fe20000410000 */
[C---:B------:R-:W-:Y:S01]  /*97b0*/  FFMA.FTZ R97, R94.reuse, R96, -R97 ;  /* 0x000000605e617223 */ /* 0x040fe20000010861 */
[C---:B------:R-:W-:Y:S01]  /*97c0*/  FFMA.FTZ R51, R47.reuse, R59, -R51 ;  /* 0x0000003b2f337223 */ /* 0x040fe20000010833 */
[----:B------:R-:W-:Y:S01]  /*97d0*/  FFMA.FTZ R98, R94, R95, R98 ;  /* 0x0000005f5e627223 */ /* 0x000fe20000010062 */
[----:B------:R-:W-:Y:S01]  /*97e0*/  FFMA.FTZ R61, R47, R49, R61 ;  /* 0x000000312f3d7223 */ /* 0x000fe2000001003d */
        /* <DEDUP_REMOVED lines=14> */
[----:B------:R-:W-:Y:S02]  /*98d0*/  SHF.R.U64 R63, R62, 0x10, R63 ;  /* 0x000000103e3f7819 */ /* 0x000fe4000000123f */
[----:B------:R-:W-:Y:S01]  /*98e0*/  PRMT R185, R185, 0x5410, R66 ;  /* 0x00005410b9b97816 */ /* 0x000fe20000000042 */
[----:B------:R-:W-:Y:S01]  /*98f0*/  FFMA.FTZ R49, R44, R64, R48 ;  /* 0x000000402c317223 */ /* 0x000fe20000010030 */
[----:B------:R-:W-:Y:S01]  /*9900*/  PRMT R184, R184, 0x5410, R63 ;  /* 0x00005410b8b87816 */ /* 0x000fe2000000003f */
[----:B------:R-:W-:-:S02]  /*9910*/  IMAD.U32 R48, R50, 0x10000, RZ ;  /* 0x0001000032307824 */ /* 0x000fc400078e00ff */
[----:B------:R-:W-:Y:S01]  /*9920*/  FFMA.FTZ R47, R44, R60, -R47 ;  /* 0x0000003c2c2f7223 */ /* 0x000fe2000001082f */
[C---:B------:R-:W-:Y:S01]  /*9930*/  IMAD.U32 R59, R185.reuse, 0x10000, RZ ;  /* 0x00010000b93b7824 */ /* 0x040fe200078e00ff */
[----:B------:R-:W-:Y:S01]  /*9940*/  LOP3.LUT R50, R50, 0xffff0000, RZ, 0xc0, !PT ;  /* 0xffff000032327812 */ /* 0x000fe200078ec0ff */
[----:B------:R-:W-:Y:S01]  /*9950*/  IMAD.U32 R44, R46, 0x10000, RZ ;  /* 0x000100002e2c7824 */ /* 0x000fe200078e00ff */
[----:B------:R-:W-:Y:S01]  /*9960*/  LOP3.LUT R63, R185, 0xffff0000, RZ, 0xc0, !PT ;  /* 0xffff0000b93f7812 */ /* 0x000fe200078ec0ff */
[----:B------:R-:W-:Y:S02]  /*9970*/  IMAD.U32 R95, R184, 0x10000, RZ ;  /* 0x00010000b85f7824 */ /* 0x000fe400078e00ff */
[----:B------:R-:W-:Y:S01]  /*9980*/  FMUL.FTZ R99, R48, R59 ;  /* 0x0000003b30637220 */ /* 0x000fe20000410000 */
[----:B------:R-:W-:Y:S01]  /*9990*/  LOP3.LUT R67, R184, 0xffff0000, RZ, 0xc0, !PT ;  /* 0xffff0000b8437812 */ /* 0x000fe200078ec0ff */
[-C--:B------:R-:W-:Y:S02]  /*99a0*/  FMUL.FTZ R48, R48, R95.reuse ;  /* 0x0000005f30307220 */ /* 0x080fe40000410000 */
[----:B------:R-:W-:Y:S01]  /*99b0*/  FFMA.FTZ R60, R44, R95, -R99 ;  /* 0x0000005f2c3c7223 */ /* 0x000fe20000010863 */
[----:B------:R-:W-:Y:S01]  /*99c0*/  LOP3.LUT R46, R46, 0xffff0000, RZ, 0xc0, !PT ;  /* 0xffff00002e2e7812 */ /* 0x000fe200078ec0ff */
        /* <DEDUP_REMOVED lines=18> */
.L_x_6756:
[----:B------:R-:W-:Y:S05]  /*9af0*/  BSYNC B2 ;  /* 0x0000000000027941 */ /* 0x000fea0003800000 */
.L_x_6755:
        /* <DEDUP_REMOVED lines=9> */
[----:B0-----:R0:W-:Y:S01]  /*9b90*/  STG.E.128 desc[UR6][R52.64], R44 ;  /* 0x0000002c34007986 */ /* 0x0011e2000c101d06 */
[----:B------:R-:W-:-:S05]  /*9ba0*/  @!P4 LEA.HI.X R55, R57, UR5, R56, 0x1, P5 ;  /* 0x000000053937cc11 */ /* 0x000fca000a8f0c38 */
[----:B--2---:R0:W-:Y:S04]  /*9bb0*/  @!P4 STG.E.128 desc[UR6][R54.64], R48 ;  /* 0x000000303600c986 */ /* 0x0041e8000c101d06 */
.L_x_6754:
[----:B------:R-:W-:Y:S05]  /*9bc0*/  BSYNC B1 ;  /* 0x0000000000017941 */ /* 0x000fea0003800000 */
.L_x_6753:
[----:B0-----:R-:W-:Y:S01]  /*9bd0*/  VIADD R45, R22, 0x60 ;  /* 0x00000060162d7836 */ /* 0x001fe20000000000 */
        /* <DEDUP_REMOVED lines=47> */
[----:B------:R-:W-:Y:S02]  /*9ed0*/  PRMT R77, R176, 0x5432, R77 ;  /* 0x00005432b04d7816 */ /* 0x000fe4000000004d */
[----:B------:R-:W-:-:S02]  /*9ee0*/  PRMT R88, R183, 0x5432, R88 ;  /* 0x00005432b7587816 */ /* 0x000fc40000000058 */
[--C-:B------:R-:W-:Y:S01]  /*9ef0*/  SHF.R.U64 R61, R90, 0x10, R91.reuse ;  /* 0x000000105a3d7819 */ /* 0x100fe2000000125b */
[----:B------:R-:W-:Y:S01]  /*9f00*/  IMAD.U32 R93, R77, 0x10000, RZ ;  /* 0x000100004d5d7824 */ /* 0x000fe200078e00ff */
[----:B------:R-:W-:Y:S01]  /*9f10*/  SHF.R.U32.HI R91, RZ, 0x10, R91 ;  /* 0x00000010ff5b7819 */ /* 0x000fe2000001165b */
[----:B------:R-:W-:Y:S01]  /*9f20*/  IMAD.U32 R89, R88, 0x10000, RZ ;  /* 0x0001000058597824 */ /* 0x000fe200078e00ff */
[--C-:B------:R-:W-:Y:S01]  /*9f30*/  SHF.R.U64 R58, R78, 0x10, R79.reuse ;  /* 0x000000104e3a7819 */ /* 0x100fe2000000124f */
[C---:B------:R-:W-:Y:S01]  /*9f40*/  FMUL.FTZ R97, R64.reuse, R93 ;  /* 0x0000005d40617220 */ /* 0x040fe20000410000 */
[----:B------:R-:W-:Y:S01]  /*9f50*/  SHF.R.U32.HI R78, RZ, 0x10, R79 ;  /* 0x00000010ff4e7819 */ /* 0x000fe2000001164f */
[----:B------:R-:W-:Y:S01]  /*9f60*/  FMUL.FTZ R95, R64, R89 ;  /* 0x00000059405f7220 */ /* 0x000fe20000410000 */
[----:B------:R-:W-:Y:S01]  /*9f70*/  LOP3.LUT R65, R49, 0xffff0000, RZ, 0xc0, !PT ;  /* 0xffff000031417812 */ /* 0x000fe200078ec0ff */
[----:B------:R-:W-:Y:S01]  /*9f80*/  IMAD.U32 R79, R51, 0x10000, RZ ;  /* 0x00010000334f7824 */ /* 0x000fe200078e00ff */
[----:B------:R-:W-:Y:S01]  /*9f90*/  LOP3.LUT R90, R88, 0xffff0000, RZ, 0xc0, !PT ;  /* 0xffff0000585a7812 */ /* 0x000fe200078ec0ff */
[----:B------:R-:W-:Y:S01]  /*9fa0*/  IMAD.U32 R49, R48, 0x10000, RZ ;  /* 0x0001000030317824 */ /* 0x000fe200078e00ff */
[----:B------:R-:W-:-:S02]  /*9fb0*/  PRMT R91, R182, 0x5432, R91 ;  /* 0x00005432b65b7816 */ /* 0x000fc4000000005b */
[----:B------:R-:W-:Y:S01]  /*9fc0*/  LOP3.LUT R64, R77, 0xffff0000, RZ, 0xc0, !PT ;  /* 0xffff00004d407812 */ /* 0x000fe200078ec0ff */
[----:B------:R-:W-:Y:S01]  /*9fd0*/  FMUL.FTZ R88, R65, R90 ;  /* 0x0000005a41587220 */ /* 0x000fe20000410000 */
[----:B------:R-:W-:Y:S01]  /*9fe0*/  LOP3.LUT R63, R45, 0xffff0000, RZ, 0xc0, !PT ;  /* 0xffff00002d3f7812 */ /* 0x000fe200078ec0ff */
[----:B------:R-:W-:Y:S01]  /*9ff0*/  IMAD.U32 R94, R91, 0x10000, RZ ;  /* 0x000100005b5e7824 */ /* 0x000fe200078e00ff */
[----:B------:R-:W-:Y:S01]  /*a000*/  PRMT R78, R175, 0x5432, R78 ;  /* 0x00005432af4e7816 */ /* 0x000fe2000000004e */
[-C--:B------:R-:W-:Y:S01]  /*a010*/  FMUL.FTZ R96, R65, R64.reuse ;  /* 0x0000004041607220 */ /* 0x080fe20000410000 */
[----:B------:R-:W-:Y:S01]  /*a020*/  PRMT R183, R183, 0x5410, R60 ;  /* 0x00005410b7b77816 */ /* 0x000fe2000000003c */
[----:B------:R-:W-:Y:S01]  /*a030*/  FFMA.FTZ R65, R63, R64, -R88 ;  /* 0x000000403f417223 */ /* 0x000fe20000010858 */
[----:B------:R-:W-:Y:S01]  /*a040*/  FMUL.FTZ R64, R79, R94 ;  /* 0x0000005e4f407220 */ /* 0x000fe20000410000 */
[----:B------:R-:W-:Y:S01]  /*a050*/  IMAD.U32 R92, R78, 0x10000, RZ ;  /* 0x000100004e5c7824 */ /* 0x000fe200078e00ff */
[----:B------:R-:W-:Y:S01]  /*a060*/  LOP3.LUT R51, R51, 0xffff0000, RZ, 0xc0, !PT ;  /* 0xffff000033337812 */ /* 0x000fe200078ec0ff */
[----:B------:R-:W-:Y:S01]  /*a070*/  FFMA.FTZ R63, R63, R90, R96 ;  /* 0x0000005a3f3f7223 */ /* 0x000fe20000010060 */
[----:B------:R-:W-:Y:S01]  /*a080*/  PRMT R59, R176, 0x5410, R59 ;  /* 0x00005410b03b7816 */ /* 0x000fe2000000003b */
[-C--:B------:R-:W-:Y:S01]  /*a090*/  FMUL.FTZ R79, R79, R92.reuse ;  /* 0x0000005c4f4f7220 */ /* 0x080fe20000410000 */
[----:B------:R-:W-:Y:S01]  /*a0a0*/  LOP3.LUT R88, R91, 0xffff0000, RZ, 0xc0, !PT ;  /* 0xffff00005b587812 */ /* 0x000fe200078ec0ff */
[----:B------:R-:W-:Y:S01]  /*a0b0*/  FFMA.FTZ R64, R67, R92, -R64 ;  /* 0x0000005c43407223 */ /* 0x000fe20000010840 */
[----:B------:R-:W-:Y:S01]  /*a0c0*/  IMAD.U32 R92, R183, 0x10000, RZ ;  /* 0x00010000b75c7824 */ /* 0x000fe200078e00ff */
[----:B------:R-:W-:Y:S01]  /*a0d0*/  LOP3.LUT R48, R48, 0xffff0000, RZ, 0xc0, !PT ;  /* 0xffff000030307812 */ /* 0x000fe200078ec0ff */
[----:B------:R-:W-:Y:S01]  /*a0e0*/  FFMA.FTZ R67, R67, R94, R79 ;  /* 0x0000005e43437223 */ /* 0x000fe2000001004f */
[----:B------:R-:W-:Y:S01]  /*a0f0*/  LOP3.LUT R78, R78, 0xffff0000, RZ, 0xc0, !PT ;  /* 0xffff00004e4e7812 */ /* 0x000fe200078ec0ff */
[----:B------:R-:W-:Y:S01]  /*a100*/  FMUL.FTZ R94, R51, R88 ;  /* 0x00000058335e7220 */ /* 0x000fe20000410000 */
[----:B------:R-:W-:Y:S01]  /*a110*/  LOP3.LUT R183, R183, 0xffff0000, RZ, 0xc0, !PT ;  /* 0xffff0000b7b77812 */ /* 0x000fe200078ec0ff */
[----:B------:R-:W-:Y:S01]  /*a120*/  IMAD.U32 R90, R59, 0x10000, RZ ;  /* 0x000100003b5a7824 */ /* 0x000fe200078e00ff */
[----:B------:R-:W-:Y:S01]  /*a130*/  LOP3.LUT R47, R47, 0xffff0000, RZ, 0xc0, !PT ;  /* 0xffff00002f2f7812 */ /* 0x000fe200078ec0ff */
[C---:B------:R-:W-:Y:S01]  /*a140*/  IMAD.U32 R45, R44.reuse, 0x10000, RZ ;  /* 0x000100002c2d7824 */ /* 0x040fe200078e00ff */
[----:B------:R-:W-:Y:S01]  /*a150*/  LOP3.LUT R59, R59, 0xffff0000, RZ, 0xc0, !PT ;  /* 0xffff00003b3b7812 */ /* 0x000fe200078ec0ff */
[-C--:B------:R-:W-:Y:S01]  /*a160*/  FMUL.FTZ R96, R51, R78.reuse ;  /* 0x0000004e33607220 */ /* 0x080fe20000410000 */
[----:B------:R-:W-:Y:S01]  /*a170*/  LOP3.LUT R44, R44, 0xffff0000, RZ, 0xc0, !PT ;  /* 0xffff00002c2c7812 */ /* 0x000fe200078ec0ff */
[----:B------:R-:W-:Y:S01]  /*a180*/  FMUL.FTZ R77, R48, R183 ;  /* 0x000000b7304d7220 */ /* 0x000fe20000410000 */
[----:B------:R-:W-:Y:S01]  /*a190*/  PRMT R61, R182, 0x5410, R61 ;  /* 0x00005410b63d7816 */ /* 0x000fe2000000003d */
[----:B------:R-:W-:Y:S01]  /*a1a0*/  FFMA.FTZ R51, R47, R78, -R94 ;  /* 0x0000004e2f337223 */ /* 0x000fe2000001085e */
[----:B------:R-:W-:Y:S01]  /*a1b0*/  FMUL.FTZ R94, R49, R92 ;  /* 0x0000005c315e7220 */ /* 0x000fe20000410000 */
[----:B------:R-:W-:Y:S01]  /*a1c0*/  PRMT R58, R175, 0x5410, R58 ;  /* 0x00005410af3a7816 */ /* 0x000fe2000000003a */
[----:B------:R-:W-:Y:S01]  /*a1d0*/  FMUL.FTZ R49, R49, R90 ;  /* 0x0000005a31317220 */ /* 0x000fe20000410000 */
[-C--:B------:R-:W-:Y:S01]  /*a1e0*/  FMUL.FTZ R79, R48, R59.reuse ;  /* 0x0000003b304f7220 */ /* 0x080fe20000410000 */
[----:B------:R-:W-:Y:S01]  /*a1f0*/  LOP3.LUT R76, R46, 0xffff0000, RZ, 0xc0, !PT ;  /* 0xffff00002e4c7812 */ /* 0x000fe200078ec0ff */
[----:B------:R-:W-:Y:S01]  /*a200*/  FFMA.FTZ R48, R44, R59, -R77 ;  /* 0x0000003b2c307223 */ /* 0x000fe2000001084d */
[----:B------:R-:W-:-:S02]  /*a210*/  IMAD.U32 R46, R50, 0x10000, RZ ;  /* 0x00010000322e7824 */ /* 0x000fc400078e00ff */
[----:B------:R-:W-:Y:S01]  /*a220*/  FFMA.FTZ R78, R47, R88, R96 ;  /* 0x000000582f4e7223 */ /* 0x000fe20000010060 */
[----:B------:R-:W-:Y:S01]  /*a230*/  IMAD.U32 R77, R61, 0x10000, RZ ;  /* 0x000100003d4d7824 */ /* 0x000fe200078e00ff */
[----:B------:R-:W-:Y:S01]  /*a240*/  LOP3.LUT R50, R50, 0xffff0000, RZ, 0xc0, !PT ;  /* 0xffff000032327812 */ /* 0x000fe200078ec0ff */
[----:B------:R-:W-:Y:S01]  /*a250*/  FFMA.FTZ R47, R45, R90, -R94 ;  /* 0x0000005a2d2f7223 */ /* 0x000fe2000001085e */
[----:B------:R-:W-:Y:S01]  /*a260*/  LOP3.LUT R61, R61, 0xffff0000, RZ, 0xc0, !PT ;  /* 0xffff00003d3d7812 */ /* 0x000fe200078ec0ff */
[----:B------:R-:W-:Y:S01]  /*a270*/  FFMA.FTZ R45, R45, R92, R49 ;  /* 0x0000005c2d2d7223 */ /* 0x000fe20000010031 */
[C---:B------:R-:W-:Y:S01]  /*a280*/  LOP3.LUT R59, R58.reuse, 0xffff0000, RZ, 0xc0, !PT ;  /* 0xffff00003a3b7812 */ /* 0x040fe200078ec0ff */
[----:B------:R-:W-:Y:S02]  /*a290*/  IMAD.U32 R49, R58, 0x10000, RZ ;  /* 0x000100003a317824 */ /* 0x000fe400078e00ff */
[C---:B------:R-:W-:Y:S01]  /*a2a0*/  FFMA.FTZ R60, R62.reuse, R93, -R95 ;  /* 0x0000005d3e3c7223 */ /* 0x040fe2000001085f */
[----:B------:R-:W-:Y:S01]  /*a2b0*/  FFMA.FTZ R62, R62, R89, R97 ;  /* 0x000000593e3e7223 */ /* 0x000fe20000010061 */
        /* <DEDUP_REMOVED lines=21> */
[----:B------:R-:W-:Y:S02]  /*a410*/  IMAD.MOV.U32 R50, RZ, RZ, R66 ;  /* 0x000000ffff327224 */ /* 0x000fe400078e0042 */
[----:B------:R-:W-:-:S07]  /*a420*/  IMAD.MOV.U32 R51, RZ, RZ, R67 ;  /* 0x000000ffff337224 */ /* 0x000fce00078e0043 */
.L_x_6760:
[----:B------:R-:W-:Y:S05]  /*a430*/  BSYNC B2 ;  /* 0x0000000000027941 */ /* 0x000fea0003800000 */
.L_x_6759:
        /* <DEDUP_REMOVED lines=12> */
.L_x_6758:
[----:B------:R-:W-:Y:S05]  /*a500*/  BSYNC B1 ;  /* 0x0000000000017941 */ /* 0x000fea0003800000 */
.L_x_6757:
        /* <DEDUP_REMOVED lines=38> */
[----:B------:R-:W-:Y:S01]  /*a770*/  SHF.R.U32.HI R70, RZ, 0x10, R73 ;  /* 0x00000010ff467819 */ /* 0x000fe20000011649 */
[----:B0-----:R-:W-:Y:S01]  /*a780*/  IMAD.U32 R62, R45, 0x10000, RZ ;  /* 0x000100002d3e7824 */ /* 0x001fe200078e00ff */
[--C-:B------:R-:W-:Y:S01]  /*a790*/  SHF.R.U64 R78, R68, 0x10, R69.reuse ;  /* 0x00000010444e7819 */ /* 0x100fe20000001245 */
[----:B------:R-:W-:Y:S01]  /*a7a0*/  IMAD.U32 R68, R51, 0x10000, RZ ;  /* 0x0001000033447824 */ /* 0x000fe200078e00ff */
[----:B------:R-:W-:Y:S01]  /*a7b0*/  SHF.R.U32.HI R76, RZ, 0x10, R69 ;  /* 0x00000010ff4c7819 */ /* 0x000fe20000011645 */
[----:B------:R-:W-:Y:S01]  /*a7c0*/  IMAD.U32 R66, R47, 0x10000, RZ ;  /* 0x000100002f427824 */ /* 0x000fe200078e00ff */
[----:B------:R-:W-:Y:S01]  /*a7d0*/  PRMT R70, R173, 0x5432, R70 ;  /* 0x00005432ad467816 */ /* 0x000fe20000000046 */
[----:B------:R-:W-:Y:S01]  /*a7e0*/  IMAD.U32 R58, R44, 0x10000, RZ ;  /* 0x000100002c3a7824 */ /* 0x000fe200078e00ff */
[----:B------:R-:W-:-:S02]  /*a7f0*/  PRMT R67, R171, 0x5410, R78 ;  /* 0x00005410ab437816 */ /* 0x000fc4000000004e */
[----:B------:R-:W-:Y:S01]  /*a800*/  SHF.R.U32.HI R69, RZ, 0x10, R71 ;  /* 0x00000010ff457819 */ /* 0x000fe20000011647 */
[----:B------:R-:W-:Y:S01]  /*a810*/  IMAD.U32 R71, R70, 0x10000, RZ ;  /* 0x0001000046477824 */ /* 0x000fe200078e00ff */
[----:B------:R-:W-:Y:S02]  /*a820*/  SHF.R.U64 R60, R72, 0x10, R73 ;  /* 0x00000010483c7819 */ /* 0x000fe40000001249 */
[----:B------:R-:W-:Y:S02]  /*a830*/  PRMT R171, R171, 0x5432, R76 ;  /* 0x00005432abab7816 */ /* 0x000fe4000000004c */
[--C-:B------:R-:W-:Y:S02]  /*a840*/  SHF.R.U64 R73, R74, 0x10, R75.reuse ;  /* 0x000000104a497819 */ /* 0x100fe4000000124b */
[----:B------:R-:W-:Y:S02]  /*a850*/  SHF.R.U32.HI R75, RZ, 0x10, R75 ;  /* 0x00000010ff4b7819 */ /* 0x000fe4000001164b */
[----:B------:R-:W-:-:S02]  /*a860*/  LOP3.LUT R65, R51, 0xffff0000, RZ, 0xc0, !PT ;  /* 0xffff000033417812 */ /* 0x000fc400078ec0ff */
[C---:B------:R-:W-:Y:S02]  /*a870*/  PRMT R51, R170.reuse, 0x5410, R77 ;  /* 0x00005410aa337816 */ /* 0x040fe4000000004d */
[----:B------:R-:W-:Y:S01]  /*a880*/  PRMT R170, R170, 0x5432, R69 ;  /* 0x00005432aaaa7816 */ /* 0x000fe20000000045 */
[----:B------:R-:W-:Y:S01]  /*a890*/  IMAD.U32 R69, R171, 0x10000, RZ ;  /* 0x00010000ab457824 */ /* 0x000fe200078e00ff */
[----:B------:R-:W-:Y:S02]  /*a8a0*/  PRMT R173, R173, 0x5410, R60 ;  /* 0x00005410adad7816 */ /* 0x000fe4000000003c */
[----:B------:R-:W-:Y:S01]  /*a8b0*/  PRMT R60, R172, 0x5410, R73 ;  /* 0x00005410ac3c7816 */ /* 0x000fe20000000049 */
[----:B------:R-:W-:Y:S01]  /*a8c0*/  FMUL.FTZ R73, R61, R71 ;  /* 0x000000473d497220 */ /* 0x000fe20000410000 */
[----:B------:R-:W-:Y:S01]  /*a8d0*/  LOP3.LUT R64, R49, 0xffff0000, RZ, 0xc0, !PT ;  /* 0xffff000031407812 */ /* 0x000fe200078ec0ff */
[----:B------:R-:W-:Y:S01]  /*a8e0*/  IMAD.U32 R49, R48, 0x10000, RZ ;  /* 0x0001000030317824 */ /* 0x000fe200078e00ff */
[----:B------:R-:W-:Y:S01]  /*a8f0*/  PRMT R172, R172, 0x5432, R75 ;  /* 0x00005432acac7816 */ /* 0x000fe2000000004b */
[-C--:B------:R-:W-:Y:S01]  /*a900*/  FMUL.FTZ R75, R61, R69.reuse ;  /* 0x000000453d4b7220 */ /* 0x080fe20000410000 */
[----:B------:R-:W-:Y:S01]  /*a910*/  LOP3.LUT R70, R70, 0xffff0000, RZ, 0xc0, !PT ;  /* 0xffff000046467812 */ /* 0x000fe200078ec0ff */
[----:B------:R-:W-:Y:S01]  /*a920*/  FFMA.FTZ R61, R62, R69, -R73 ;  /* 0x000000453e3d7223 */ /* 0x000fe20000010849 */
[----:B------:R-:W-:Y:S01]  /*a930*/  LOP3.LUT R171, R171, 0xffff0000, RZ, 0xc0, !PT ;  /* 0xffff0000abab7812 */ /* 0x000fe200078ec0ff */
[----:B------:R-:W-:Y:S01]  /*a940*/  IMAD.U32 R73, R172, 0x10000, RZ ;  /* 0x00010000ac497824 */ /* 0x000fe200078e00ff */
[----:B------:R-:W-:Y:S01]  /*a950*/  LOP3.LUT R63, R45, 0xffff0000, RZ, 0xc0, !PT ;  /* 0xffff00002d3f7812 */ /* 0x000fe200078ec0ff */
[----:B------:R-:W-:Y:S01]  /*a960*/  FMUL.FTZ R72, R64, R70 ;  /* 0x0000004640487220 */ /* 0x000fe20000410000 */
[----:B------:R-:W-:-:S02]  /*a970*/  IMAD.U32 R69, R170, 0x10000, RZ ;  /* 0x00010000aa457824 */ /* 0x000fc400078e00ff */
[----:B------:R-:W-:Y:S01]  /*a980*/  FFMA.FTZ R62, R62, R71, R75 ;  /* 0x000000473e3e7223 */ /* 0x000fe2000001004b */
[-C--:B------:R-:W-:Y:S01]  /*a990*/  FMUL.FTZ R74, R64, R171.reuse ;  /* 0x000000ab404a7220 */ /* 0x080fe20000410000 */
[----:B------:R-:W-:Y:S01]  /*a9a0*/  FFMA.FTZ R64, R63, R171, -R72 ;  /* 0x000000ab3f407223 */ /* 0x000fe20000010848 */
[----:B------:R-:W-:Y:S01]  /*a9b0*/  FMUL.FTZ R71, R68, R73 ;  /* 0x0000004944477220 */ /* 0x000fe20000410000 */
[----:B------:R-:W-:Y:S01]  /*a9c0*/  LOP3.LUT R172, R172, 0xffff0000, RZ, 0xc0, !PT ;  /* 0xffff0000acac7812 */ /* 0x000fe200078ec0ff */
[-C--:B------:R-:W-:Y:S01]  /*a9d0*/  FMUL.FTZ R72, R68, R69.reuse ;  /* 0x0000004544487220 */ /* 0x080fe20000410000 */
[----:B------:R-:W-:Y:S01]  /*a9e0*/  LOP3.LUT R59, R47, 0xffff0000, RZ, 0xc0, !PT ;  /* 0xffff00002f3b7812 */ /* 0x000fe200078ec0ff */
[----:B------:R-:W-:Y:S01]  /*a9f0*/  FFMA.FTZ R63, R63, R70, R74 ;  /* 0x000000463f3f7223 */ /* 0x000fe2000001004a */
[----:B------:R-:W-:Y:S01]  /*aa00*/  FFMA.FTZ R68, R66, R69, -R71 ;  /* 0x0000004542447223 */ /* 0x000fe20000010847 */
[----:B------:R-:W-:Y:S01]  /*aa10*/  LOP3.LUT R170, R170, 0xffff0000, RZ, 0xc0, !PT ;  /* 0xffff0000aaaa7812 */ /* 0x000fe200078ec0ff */
[----:B------:R-:W-:Y:S01]  /*aa20*/  FFMA.FTZ R72, R66, R73, R72 ;  /* 0x0000004942487223 */ /* 0x000fe20000010048 */
[----:B------:R-:W-:Y:S01]  /*aa30*/  FMUL.FTZ R70, R65, R172 ;  /* 0x000000ac41467220 */ /* 0x000fe20000410000 */
[----:B------:R-:W-:Y:S01]  /*aa40*/  IMAD.U32 R69, R173, 0x10000, RZ ;  /* 0x00010000ad457824 */ /* 0x000fe200078e00ff */
[----:B------:R-:W-:Y:S01]  /*aa50*/  LOP3.LUT R48, R48, 0xffff0000, RZ, 0xc0, !PT ;  /* 0xffff000030307812 */ /* 0x000fe200078ec0ff */
[----:B------:R-:W-:Y:S01]  /*aa60*/  IMAD.U32 R66, R67, 0x10000, RZ ;  /* 0x0001000043427824 */ /* 0x000fe200078e00ff */
[----:B------:R-:W-:Y:S01]  /*aa70*/  LOP3.LUT R173, R173, 0xffff0000, RZ, 0xc0, !PT ;  /* 0xffff0000adad7812 */ /* 0x000fe200078ec0ff */
[-C--:B------:R-:W-:Y:S01]  /*aa80*/  FMUL.FTZ R74, R65, R170.reuse ;  /* 0x000000aa414a7220 */ /* 0x080fe20000410000 */
[----:B------:R-:W-:Y:S01]  /*aa90*/  FFMA.FTZ R71, R59, R170, -R70 ;  /* 0x000000aa3b477223 */ /* 0x000fe20000010846 */
[----:B------:R-:W-:Y:S01]  /*aaa0*/  LOP3.LUT R44, R44, 0xffff0000, RZ, 0xc0, !PT ;  /* 0xffff00002c2c7812 */ /* 0x000fe200078ec0ff */
[----:B------:R-:W-:Y:S01]  /*aab0*/  FMUL.FTZ R65, R49, R69 ;  /* 0x0000004531417220 */ /* 0x000fe20000410000 */
[----:B------:R-:W-:Y:S01]  /*aac0*/  LOP3.LUT R67, R67, 0xffff0000, RZ, 0xc0, !PT ;  /* 0xffff000043437812 */ /* 0x000fe200078ec0ff */
[-C--:B------:R-:W-:Y:S01]  /*aad0*/  FMUL.FTZ R70, R49, R66.reuse ;  /* 0x0000004231467220 */ /* 0x080fe20000410000 */
[----:B------:R-:W-:Y:S01]  /*aae0*/  FMUL.FTZ R49, R48, R173 ;  /* 0x000000ad30317220 */ /* 0x000fe20000410000 */
[----:B------:R-:W-:Y:S01]  /*aaf0*/  FFMA.FTZ R65, R58, R66, -R65 ;  /* 0x000000423a417223 */ /* 0x000fe20000010841 */
[----:B------:R-:W-:-:S02]  /*ab00*/  IMAD.U32 R45, R46, 0x10000, RZ ;  /* 0x000100002e2d7824 */ /* 0x000fc400078e00ff */
[----:B------:R-:W-:Y:S01]  /*ab10*/  FFMA.FTZ R70, R58, R69, R70 ;  /* 0x000000453a467223 */ /* 0x000fe20000010046 */
[----:B------:R-:W-:Y:S01]  /*ab20*/  LOP3.LUT R47, R46, 0xffff0000, RZ, 0xc0, !PT ;  /* 0xffff00002e2f7812 */ /* 0x000fe200078ec0ff */
[----:B------:R-:W-:Y:S01]  /*ab30*/  FFMA.FTZ R73, R59, R172, R74 ;  /* 0x000000ac3b497223 */ /* 0x000fe2000001004a */
[-C--:B------:R-:W-:Y:S01]  /*ab40*/  FFMA.FTZ R58, R44, R67.reuse, -R49 ;  /* 0x000000432c3a7223 */ /* 0x080fe20000010831 */
[----:B------:R-:W-:Y:S02]  /*ab50*/  IMAD.U32 R46, R50, 0x10000, RZ ;  /* 0x00010000322e7824 */ /* 0x000fe400078e00ff */
[----:B------:R-:W-:Y:S01]  /*ab60*/  FMUL.FTZ R59, R48, R67 ;  /* 0x00000043303b7220 */ /* 0x000fe20000410000 */
[----:B------:R-:W-:Y:S01]  /*ab70*/  IMAD.U32 R49, R60, 0x10000, RZ ;  /* 0x000100003c317824 */ /* 0x000fe200078e00ff */
[----:B------:R-:W-:Y:S01]  /*ab80*/  LOP3.LUT R50, R50, 0xffff0000, RZ, 0xc0, !PT ;  /* 0xffff000032327812 */ /* 0x000fe200078ec0ff */
[C---:B------:R-:W-:Y:S01]  /*ab90*/  IMAD.U32 R48, R51.reuse, 0x10000, RZ ;  /* 0x0001000033307824 */ /* 0x040fe200078e00ff */
[----:B------:R-:W-:Y:S01]  /*aba0*/  LOP3.LUT R60, R60, 0xffff0000, RZ, 0xc0, !PT ;  /* 0xffff00003c3c7812 */ /* 0x000fe200078ec0ff */
[----:B------:R-:W-:Y:S01]  /*abb0*/  FFMA.FTZ R59, R44, R173, R59 ;  /* 0x000000ad2c3b7223 */ /* 0x000fe2000001003b */
[----:B------:R-:W-:Y:S01]  /*abc0*/  LOP3.LUT R51, R51, 0xffff0000, RZ, 0xc0, !PT ;  /* 0xffff000033337812 */ /* 0x000fe200078ec0ff */
[C---:B------:R-:W-:Y:S01]  /*abd0*/  FMUL.FTZ R44, R46.reuse, R49 ;  /* 0x000000312e2c7220 */ /* 0x040fe20000410000 */
[----:B------:R-:W-:Y:S01]  /*abe0*/  FMUL.FTZ R46, R46, R48 ;  /* 0x000000302e2e7220 */ /* 0x000fe20000410000 */
[C---:B------:R-:W-:Y:S01]  /*abf0*/  FMUL.FTZ R66, R50.reuse, R60 ;  /* 0x0000003c32427220 */ /* 0x040fe20000410000 */
[----:B------:R-:W-:Y:S01]  /*ac00*/  F2FP.BF16.F32.PACK_AB R72, R73, R72 ;  /* 0x000000484948723e */ /* 0x000fe200000010ff */
[-C--:B------:R-:W-:Y:S01]  /*ac10*/  FMUL.FTZ R67, R50, R51.reuse ;  /* 0x0000003332437220 */ /* 0x080fe20000410000 */
[----:B------:R-:W-:Y:S01]  /*ac20*/  FFMA.FTZ R44, R45, R48, -R44 ;  /* 0x000000302d2c7223 */ /* 0x000fe2000001082c */
[----:B------:R-:W-:Y:S01]  /*ac30*/  FFMA.FTZ R51, R47, R51, -R66 ;  /* 0x000000332f337223 */ /* 0x000fe20000010842 */
[----:B------:R-:W-:Y:S01]  /*ac40*/  FFMA.FTZ R46, R45, R49, R46 ;  /* 0x000000312d2e7223 */ /* 0x000fe2000001002e */
[----:B------:R-:W-:Y:S01]  /*ac50*/  FFMA.FTZ R67, R47, R60, R67 ;  /* 0x0000003c2f437223 */ /* 0x000fe20000010043 */
[----:B------:R-:W-:-:S02]  /*ac60*/  F2FP.BF16.F32.PACK_AB R58, R58, R65 ;  /* 0x000000413a3a723e */ /* 0x000fc400000010ff */
        /* <DEDUP_REMOVED lines=10> */
.L_x_6764:
[----:B------:R-:W-:Y:S05]  /*ad10*/  BSYNC B2 ;  /* 0x0000000000027941 */ /* 0x000fea0003800000 */
.L_x_6763:
        /* <DEDUP_REMOVED lines=12> */
.L_x_6762:
[----:B------:R-:W-:Y:S05]  /*ade0*/  BSYNC B1 ;  /* 0x0000000000017941 */ /* 0x000fea0003800000 */
.L_x_6761:
[----:B0-----:R-:W-:Y:S02]  /*adf0*/  VIADD R45, R22, 0xa0 ;  /* 0x000000a0162d7836 */ /* 0x001fe40000000000 */
[-C--:B--2---:R-:W-:Y:S02]  /*ae00*/  IMAD R44, R148, R138.reuse, RZ ;  /* 0x0000008a942c7224 */ /* 0x084fe400078e02ff */
[C---:B------:R-:W-:Y:S01]  /*ae10*/  IMAD.WIDE.U32 R136, R45.reuse, R138, R136 ;  /* 0x0000008a2d887225 */ /* 0x040fe200078e0088 */
[----:B------:R-:W-:-:S03]  /*ae20*/  ISETP.GE.OR P4, PT, R45, R4, P0 ;  /* 0x000000042d00720c */ /* 0x000fc60000786670 */
[----:B------:R-:W-:-:S10]  /*ae30*/  IMAD R139, R45, R139, R44 ;  /* 0x0000008b2d8b7224 */ /* 0x000fd400078e022c */
[----:B------:R-:W-:Y:S05]  /*ae40*/  @P4 BRA `(.L_x_6731) ;  /* 0x0000001000804947 */ /* 0x000fea0003800000 */
[----:B------:R-:W2:Y:S01]  /*ae50*/  LDL R45, [R1] ;  /* 0x00000000012d7983 */ /* 0x000ea20000100800 */
[----:B------:R-:W0:Y:S03]  /*ae60*/  LDC.64 R52, c[0x0][0x2e8] ;  /* 0x0000ba00ff347b82 */ /* 0x000e260000000a00 */
[----:B------:R-:W3:Y:S01]  /*ae70*/  LDL R46, [R1+0x50] ;  /* 0x00005000012e7983 */ /* 0x000ee20000100800 */
[----:B------:R-:W-:Y:S01]  /*ae80*/  IMAD.IADD R56, R137, 0x1, R139 ;  /* 0x0000000189387824 */ /* 0x000fe200078e028b */
[----:B------:R-:W-:Y:S01]  /*ae90*/  IADD3 R44, P4, P5, R100, R136, R21 ;  /* 0x00000088642c7210 */ /* 0x000fe20007d9e015 */
[----:B------:R-:W-:Y:S01]  /*aea0*/  VIADD R47, R22, 0xa0 ;  /* 0x000000a0162f7836 */ /* 0x000fe20000000000 */
[----:B------:R-:W-:Y:S03]  /*aeb0*/  BSSY B1, `(.L_x_6765) ;  /* 0x0000075000017945 */ /* 0x000fe60003800000 */
[----:B------:R-:W-:-:S05]  /*aec0*/  IMAD.SHL.U32 R47, R47, 0x40, RZ ;  /* 0x000000402f2f7824 */ /* 0x000fca00078e00ff */
[----:B------:R-:W-:Y:S02]  /*aed0*/  LOP3.LUT R47, R47, 0x1c0, RZ, 0xc0, !PT ;  /* 0x000001c02f2f7812 */ /* 0x000fe400078ec0ff */
[----:B--2---:R-:W-:Y:S02]  /*aee0*/  LOP3.LUT P6, RZ, R45, 0x1, RZ, 0xc0, !PT ;  /* 0x000000012dff7812 */ /* 0x004fe400078cc0ff */
[----:B------:R-:W-:Y:S02]  /*aef0*/  IADD3.X R45, R15, R56, R8, P4, P5 ;  /* 0x000000380f2d7210 */ /* 0x000fe400027ea408 */
[C---:B0-----:R-:W-:Y:S02]  /*af00*/  LEA R54, P4, R44.reuse, R52, 0x1 ;  /* 0x000000342c367211 */ /* 0x041fe400078808ff */
[----:B------:R-:W-:Y:S02]  /*af10*/  SEL R155, R43, R155, !P6 ;  /* 0x0000009b2b9b7207 */ /* 0x000fe40007000000 */
[----:B------:R-:W-:-:S02]  /*af20*/  LEA.HI.X R55, R44, R53, R45, 0x1, P4 ;  /* 0x000000352c377211 */ /* 0x000fc400020f0c2d */
[----:B------:R-:W-:-:S04]  /*af30*/  SHF.R.S32.HI R44, RZ, 0x1f, R155 ;  /* 0x0000001fff2c7819 */ /* 0x000fc8000001149b */
[----:B------:R-:W-:-:S04]  /*af40*/  LEA.HI R44, R44, R155, RZ, 0x4 ;  /* 0x0000009b2c2c7211 */ /* 0x000fc800078f20ff */
[----:B------:R-:W-:-:S04]  /*af50*/  LEA.HI.SX32 R44, R44, R9, 0x1c ;  /* 0x000000092c2c7211 */ /* 0x000fc800078fe2ff */
[----:B------:R-:W-:Y:S01]  /*af60*/  SHF.R.S32.HI R45, RZ, 0x1f, R44 ;  /* 0x0000001fff2d7819 */ /* 0x000fe2000001142c */
[----:B------:R-:W-:-:S03]  /*af70*/  IMAD.SHL.U32 R57, R44, 0x8, RZ ;  /* 0x000000082c397824 */ /* 0x000fc600078e00ff */
[----:B------:R-:W-:-:S04]  /*af80*/  LEA.HI R45, R45, R44, RZ, 0x3 ;  /* 0x0000002c2d2d7211 */ /* 0x000fc800078f18ff */
[----:B------:R-:W-:Y:S02]  /*af90*/  SHF.R.S32.HI R44, RZ, 0x3, R45 ;  /* 0x00000003ff2c7819 */ /* 0x000fe4000001142d */
[----:B------:R-:W-:-:S03]  /*afa0*/  LOP3.LUT R45, R47, 0x38, R57, 0xf8, !PT ;  /* 0x000000382f2d7812 */ /* 0x000fc600078ef839 */
[----:B---3--:R-:W-:Y:S01]  /*afb0*/  IMAD R44, R44, 0x2c00, R46 ;  /* 0x00002c002c2c7824 */ /* 0x008fe200078e022e */
        /* <DEDUP_REMOVED lines=13> */
[----:B------:R-:W-:Y:S01]  /*b090*/  SHF.R.U32.HI R81, RZ, 0x10, R81 ;  /* 0x00000010ff517819 */ /* 0x000fe20000011651 */
[----:B------:R-:W-:Y:S01]  /*b0a0*/  IMAD.U32 R65, R51, 0x10000, RZ ;  /* 0x0001000033417824 */ /* 0x000fe200078e00ff */
[----:B------:R-:W-:Y:S01]  /*b0b0*/  PRMT R66, R168, 0x5432, R67 ;  /* 0x00005432a8427816 */ /* 0x000fe20000000043 */
[----:B------:R-:W-:Y:S01]  /*b0c0*/  IMAD.U32 R61, R47, 0x10000, RZ ;  /* 0x000100002f3d7824 */ /* 0x000fe200078e00ff */
[----:B------:R-:W-:Y:S01]  /*b0d0*/  PRMT R69, R166, 0x5432, R69 ;  /* 0x00005432a6457816 */ /* 0x000fe20000000045 */
[----:B------:R-:W-:Y:S01]  /*b0e0*/  IMAD.U32 R58, R44, 0x10000, RZ ;  /* 0x000100002c3a7824 */ /* 0x000fe200078e00ff */
[----:B------:R-:W-:-:S02]  /*b0f0*/  SHF.R.U64 R68, R82, 0x10, R83 ;  /* 0x0000001052447819 */ /* 0x000fc40000001253 */
[----:B------:R-:W-:Y:S01]  /*b100*/  PRMT R168, R168, 0x5410, R81 ;  /* 0x00005410a8a87816 */ /* 0x000fe20000000051 */
[----:B------:R-:W-:Y:S01]  /*b110*/  IMAD.U32 R70, R69, 0x10000, RZ ;  /* 0x0001000045467824 */ /* 0x000fe200078e00ff */
[----:B------:R-:W-:Y:S02]  /*b120*/  SHF.R.U64 R71, R84, 0x10, R85 ;  /* 0x0000001054477819 */ /* 0x000fe40000001255 */
[--C-:B------:R-:W-:Y:S02]  /*b130*/  SHF.R.U64 R72, R86, 0x10, R87.reuse ;  /* 0x0000001056487819 */ /* 0x100fe40000001257 */
[----:B------:R-:W-:Y:S02]  /*b140*/  SHF.R.U32.HI R86, RZ, 0x10, R87 ;  /* 0x00000010ff567819 */ /* 0x000fe40000011657 */
[----:B------:R-:W-:Y:S01]  /*b150*/  PRMT R67, R169, 0x5432, R68 ;  /* 0x00005432a9437816 */ /* 0x000fe20000000044 */
[----:B------:R-:W-:Y:S01]  /*b160*/  IMAD.U32 R68, R168, 0x10000, RZ ;  /* 0x00010000a8447824 */ /* 0x000fe200078e00ff */
[----:B------:R-:W-:-:S02]  /*b170*/  SHF.R.U32.HI R82, RZ, 0x10, R83 ;  /* 0x00000010ff527819 */ /* 0x000fc40000011653 */
[----:B------:R-:W-:Y:S01]  /*b180*/  PRMT R166, R166, 0x5410, R71 ;  /* 0x00005410a6a67816 */ /* 0x000fe20000000047 */
[----:B------:R-:W-:Y:S01]  /*b190*/  FMUL.FTZ R74, R63, R68 ;  /* 0x000000443f4a7220 */ /* 0x000fe20000410000 */
[----:B------:R-:W-:Y:S01]  /*b1a0*/  PRMT R71, R167, 0x5432, R72 ;  /* 0x00005432a7477816 */ /* 0x000fe20000000048 */
[-C--:B------:R-:W-:Y:S01]  /*b1b0*/  FMUL.FTZ R72, R63, R70.reuse ;  /* 0x000000463f487220 */ /* 0x080fe20000410000 */
[----:B------:R-:W-:Y:S01]  /*b1c0*/  PRMT R167, R167, 0x5410, R86 ;  /* 0x00005410a7a77816 */ /* 0x000fe20000000056 */
[----:B------:R-:W-:Y:S01]  /*b1d0*/  FFMA.FTZ R74, R59, R70, R74 ;  /* 0x000000463b4a7223 */ /* 0x000fe2000001004a */
[----:B------:R-:W-:Y:S01]  /*b1e0*/  PRMT R169, R169, 0x5410, R82 ;  /* 0x00005410a9a97816 */ /* 0x000fe20000000052 */
[----:B------:R-:W-:Y:S01]  /*b1f0*/  FFMA.FTZ R73, R59, R68, -R72 ;  /* 0x000000443b497223 */ /* 0x000fe20000010848 */
[----:B------:R-:W-:Y:S01]  /*b200*/  LOP3.LUT R64, R49, 0xffff0000, RZ, 0xc0, !PT ;  /* 0xffff000031407812 */ /* 0x000fe200078ec0ff */
[----:B------:R-:W-:Y:S01]  /*b210*/  IMAD.U32 R72, R167, 0x10000, RZ ;  /* 0x00010000a7487824 */ /* 0x000fe200078e00ff */
[----:B------:R-:W-:Y:S01]  /*b220*/  LOP3.LUT R69, R69, 0xffff0000, RZ, 0xc0, !PT ;  /* 0xffff000045457812 */ /* 0x000fe200078ec0ff */
[----:B------:R-:W-:Y:S01]  /*b230*/  IMAD.U32 R68, R169, 0x10000, RZ ;  /* 0x00010000a9447824 */ /* 0x000fe200078e00ff */
[----:B------:R-:W-:Y:S01]  /*b240*/  LOP3.LUT R63, R168, 0xffff0000, RZ, 0xc0, !PT ;  /* 0xffff0000a83f7812 */ /* 0x000fe200078ec0ff */
[----:B------:R-:W-:Y:S01]  /*b250*/  FMUL.FTZ R70, R65, R72 ;  /* 0x0000004841467220 */ /* 0x000fe20000410000 */
[----:B------:R-:W-:Y:S01]  /*b260*/  LOP3.LUT R60, R45, 0xffff0000, RZ, 0xc0, !PT ;  /* 0xffff00002d3c7812 */ /* 0x000fe200078ec0ff */
[C---:B------:R-:W-:Y:S01]  /*b270*/  FMUL.FTZ R75, R64.reuse, R69 ;  /* 0x00000045404b7220 */ /* 0x040fe20000410000 */
[----:B------:R-:W-:Y:S01]  /*b280*/  LOP3.LUT R51, R51, 0xffff0000, RZ, 0xc0, !PT ;  /* 0xffff000033337812 */ /* 0x000fe200078ec0ff */
[-C--:B------:R-:W-:Y:S01]  /*b290*/  FMUL.FTZ R59, R64, R63.reuse ;  /* 0x0000003f403b7220 */ /* 0x080fe20000410000 */
[----:B------:R-:W-:Y:S01]  /*b2a0*/  LOP3.LUT R167, R167, 0xffff0000, RZ, 0xc0, !PT ;  /* 0xffff0000a7a77812 */ /* 0x000fe200078ec0ff */
[----:B------:R-:W-:Y:S01]  /*b2b0*/  FMUL.FTZ R65, R65, R68 ;  /* 0x0000004441417220 */ /* 0x000fe20000410000 */
[----:B------:R-:W-:Y:S01]  /*b2c0*/  LOP3.LUT R169, R169, 0xffff0000, RZ, 0xc0, !PT ;  /* 0xffff0000a9a97812 */ /* 0x000fe200078ec0ff */
[C---:B------:R-:W-:Y:S01]  /*b2d0*/  FFMA.FTZ R64, R60.reuse, R63, -R75 ;  /* 0x0000003f3c407223 */ /* 0x040fe2000001084b */
[----:B------:R-:W-:Y:S01]  /*b2e0*/  FFMA.FTZ R69, R60, R69, R59 ;  /* 0x000000453c457223 */ /* 0x000fe2000001003b */
[----:B------:R-:W-:-:S02]  /*b2f0*/  IMAD.U32 R49, R48, 0x10000, RZ ;  /* 0x0001000030317824 */ /* 0x000fc400078e00ff */
[C---:B------:R-:W-:Y:S01]  /*b300*/  FFMA.FTZ R70, R61.reuse, R68, -R70 ;  /* 0x000000443d467223 */ /* 0x040fe20000010846 */
[----:B------:R-:W-:Y:S02]  /*b310*/  IMAD.U32 R60, R166, 0x10000, RZ ;  /* 0x00010000a63c7824 */ /* 0x000fe400078e00ff */
[----:B------:R-:W-:Y:S01]  /*b320*/  FFMA.FTZ R65, R61, R72, R65 ;  /* 0x000000483d417223 */ /* 0x000fe20000010041 */
[----:B------:R-:W-:Y:S01]  /*b330*/  IMAD.U32 R59, R66, 0x10000, RZ ;  /* 0x00010000423b7824 */ /* 0x000fe200078e00ff */
[----:B------:R-:W-:Y:S01]  /*b340*/  LOP3.LUT R62, R47, 0xffff0000, RZ, 0xc0, !PT ;  /* 0xffff00002f3e7812 */ /* 0x000fe200078ec0ff */
[C---:B------:R-:W-:Y:S01]  /*b350*/  FMUL.FTZ R61, R51.reuse, R167 ;  /* 0x000000a7333d7220 */ /* 0x040fe20000410000 */
[----:B------:R-:W-:Y:S01]  /*b360*/  FMUL.FTZ R63, R51, R169 ;  /* 0x000000a9333f7220 */ /* 0x000fe20000410000 */
[----:B------:R-:W-:Y:S01]  /*b370*/  LOP3.LUT R48, R48, 0xffff0000, RZ, 0xc0, !PT ;  /* 0xffff000030307812 */ /* 0x000fe200078ec0ff */
[C---:B------:R-:W-:Y:S01]  /*b380*/  FMUL.FTZ R51, R49.reuse, R60 ;  /* 0x0000003c31337220 */ /* 0x040fe20000410000 */
[----:B------:R-:W-:Y:S01]  /*b390*/  LOP3.LUT R166, R166, 0xffff0000, RZ, 0xc0, !PT ;  /* 0xffff0000a6a67812 */ /* 0x000fe200078ec0ff */
        /* <DEDUP_REMOVED lines=8> */
[----:B------:R-:W-:-:S02]  /*b420*/  IMAD.U32 R47, R50, 0x10000, RZ ;  /* 0x00010000322f7824 */ /* 0x000fc400078e00ff */
[-C--:B------:R-:W-:Y:S01]  /*b430*/  FMUL.FTZ R60, R48, R66.reuse ;  /* 0x00000042303c7220 */ /* 0x080fe20000410000 */
[----:B------:R-:W-:Y:S01]  /*b440*/  IMAD.U32 R49, R71, 0x10000, RZ ;  /* 0x0001000047317824 */ /* 0x000fe200078e00ff */
[----:B------:R-:W-:Y:S01]  /*b450*/  LOP3.LUT R50, R50, 0xffff0000, RZ, 0xc0, !PT ;  /* 0xffff000032327812 */ /* 0x000fe200078ec0ff */
[----:B------:R-:W-:Y:S01]  /*b460*/  IMAD.U32 R48, R67, 0x10000, RZ ;  /* 0x0001000043307824 */ /* 0x000fe200078e00ff */
[----:B------:R-:W-:Y:S01]  /*b470*/  LOP3.LUT R71, R71, 0xffff0000, RZ, 0xc0, !PT ;  /* 0xffff000047477812 */ /* 0x000fe200078ec0ff */
[----:B------:R-:W-:Y:S01]  /*b480*/  FFMA.FTZ R62, R45, R66, -R62 ;  /* 0x000000422d3e7223 */ /* 0x000fe2000001083e */
[----:B------:R-:W-:Y:S01]  /*b490*/  LOP3.LUT R67, R67, 0xffff0000, RZ, 0xc0, !PT ;  /* 0xffff000043437812 */ /* 0x000fe200078ec0ff */
[C---:B------:R-:W-:Y:S02]  /*b4a0*/  IMAD.U32 R44, R46.reuse, 0x10000, RZ ;  /* 0x000100002e2c7824 */ /* 0x040fe400078e00ff */
[----:B------:R-:W-:Y:S01]  /*b4b0*/  FFMA.FTZ R45, R45, R166, R60 ;  /* 0x000000a62d2d7223 */ /* 0x000fe2000001003c */
[----:B------:R-:W-:Y:S01]  /*b4c0*/  LOP3.LUT R46, R46, 0xffff0000, RZ, 0xc0, !PT ;  /* 0xffff00002e2e7812 */ /* 0x000fe200078ec0ff */
[C---:B------:R-:W-:Y:S01]  /*b4d0*/  FMUL.FTZ R59, R47.reuse, R49 ;  /* 0x000000312f3b7220 */ /* 0x040fe20000410000 */
[-C--:B------:R-:W-:Y:S01]  /*b4e0*/  FMUL.FTZ R60, R47, R48.reuse ;  /* 0x000000302f3c7220 */ /* 0x080fe20000410000 */
[C---:B------:R-:W-:Y:S01]  /*b4f0*/  FMUL.FTZ R47, R50.reuse, R71 ;  /* 0x00000047322f7220 */ /* 0x040fe20000410000 */
[----:B------:R-:W-:Y:S01]  /*b500*/  FMUL.FTZ R50, R50, R67 ;  /* 0x0000004332327220 */ /* 0x000fe20000410000 */
[C---:B------:R-:W-:Y:S01]  /*b510*/  FFMA.FTZ R59, R44.reuse, R48, -R59 ;  /* 0x000000302c3b7223 */ /* 0x040fe2000001083b */
[----:B------:R-:W-:Y:S01]  /*b520*/  FFMA.FTZ R60, R44, R49, R60 ;  /* 0x000000312c3c7223 */ /* 0x000fe2000001003c */
[----:B------:R-:W-:Y:S01]  /*b530*/  FFMA.FTZ R44, R46, R67, -R47 ;  /* 0x000000432e2c7223 */ /* 0x000fe2000001082f */
        /* <DEDUP_REMOVED lines=12> */
.L_x_6766:
[----:B------:R-:W-:Y:S05]  /*b600*/  BSYNC B1 ;  /* 0x0000000000017941 */ /* 0x000fea0003800000 */
.L_x_6765:
[----:B------:R-:W-:Y:S01]  /*b610*/  ISETP.GE.AND P3, PT, R57, R154, PT ;  /* 0x0000009a3900720c */ /* 0x000fe20003f66270 */
[----:B------:R-:W-:Y:S02]  /*b620*/  ULDC.64 UR4, c[0x0][0x208] ;  /* 0x0000820000047ab9 */ /* 0x000fe40000000a00 */
[----:B0-----:R0:W-:Y:S10]  /*b630*/  STG.E.128 desc[UR4][R54.64], R44 ;  /* 0x0000002c36007986 */ /* 0x0011f4000c101d04 */
[----:B------:R-:W-:Y:S05]  /*b640*/  @P3 BRA `(.L_x_6731) ;  /* 0x0000000800803947 */ /* 0x000fea0003800000 */
[--C-:B0-----:R-:W-:Y:S01]  /*b650*/  SHF.R.S32.HI R44, RZ, 0x1f, R57.reuse ;  /* 0x0000001fff2c7819 */ /* 0x101fe20000011439 */
[----:B------:R-:W-:Y:S01]  /*b660*/  ULDC.64 UR4, c[0x0][0x208] ;  /* 0x0000820000047ab9 */ /* 0x000fe20000000a00 */
[----:B------:R-:W-:-:S04]  /*b670*/  IADD3 R57, P3, P4, R100, R136, R57 ;  /* 0x0000008864397210 */ /* 0x000fc80007c7e039 */
[----:B------:R-:W-:Y:S02]  /*b680*/  IADD3.X R56, R15, R56, R44, P3, P4 ;  /* 0x000000380f387210 */ /* 0x000fe40001fe842c */
[----:B------:R-:W-:-:S04]  /*b690*/  LEA R52, P3, R57, R52, 0x1 ;  /* 0x0000003439347211 */ /* 0x000fc800078608ff */
[----:B------:R-:W-:-:S05]  /*b6a0*/  LEA.HI.X R53, R57, R53, R56, 0x1, P3 ;  /* 0x0000003539357211 */ /* 0x000fca00018f0c38 */
[----:B--2---:R0:W-:Y:S01]  /*b6b0*/  STG.E.128 desc[UR4][R52.64], R48 ;  /* 0x0000003034007986 */ /* 0x0041e2000c101d04 */
[----:B------:R-:W-:Y:S05]  /*b6c0*/  BRA `(.L_x_6731) ;  /* 0x0000000800607947 */ /* 0x000fea0003800000 */
.L_x_6674:
[----:B------:R-:W-:-:S04]  /*b6d0*/  ULOP3.LUT UR4, UR60, 0x1, URZ, 0xfc, !UPT ;  /* 0x000000013c047892 */ /* 0x000fc8000f8efc3f */
[----:B------:R-:W-:-:S06]  /*b6e0*/  UISETP.NE.AND UP0, UPT, UR4, 0x3, UPT ;  /* 0x000000030400788c */ /* 0x000fcc000bf05270 */
[----:B------:R-:W-:-:S13]  /*b6f0*/  PLOP3.LUT P2, PT, PT, PT, UP0, 0x80, 0x0 ;  /* 0x000000000000781c */ /* 0x000fda0003f4f008 */
[----:B------:R-:W-:Y:S05]  /*b700*/  @!P2 BRA `(.L_x_6767) ;  /* 0x000000000004a947 */ /* 0x000fea0003800000 */
[----:B------:R-:W-:Y:S01]  /*b710*/  BPT.TRAP 0x1 ;  /* 0x000000040000795c */ /* 0x000fe20000300000 */
.L_x_6767:
[----:B------:R-:W-:Y:S01]  /*b720*/  SHF.R.S32.HI R3, RZ, 0x1f, R24 ;  /* 0x0000001fff037819 */ /* 0x000fe20000011418 */
[----:B------:R-:W-:Y:S01]  /*b730*/  IMAD R0, R29, R24, RZ ;  /* 0x000000181d007224 */ /* 0x000fe200078e02ff */
[----:B------:R-:W-:Y:S01]  /*b740*/  BSSY B1, `(.L_x_6768) ;  /* 0x000000a000017945 */ /* 0x000fe20003800000 */
[----:B------:R-:W-:Y:S02]  /*b750*/  IMAD R4, R24, -0xb0, R25 ;  /* 0xffffff5018047824 */ /* 0x000fe400078e0219 */
[----:B------:R-:W-:Y:S01]  /*b760*/  IMAD R45, R3, R156, R0 ;  /* 0x0000009c032d7224 */ /* 0x000fe200078e0200 */
[----:B------:R-:W-:Y:S01]  /*b770*/  SHF.L.U32 R0, R223, 0x1f, RZ ;  /* 0x0000001fdf007819 */ /* 0x000fe200000006ff */
[----:B------:R-:W-:Y:S01]  /*b780*/  IMAD R3, R23, 0x8, R2 ;  /* 0x0000000817037824 */ /* 0x000fe200078e0202 */
[----:B------:R-:W-:Y:S01]  /*b790*/  VIMNMX R4, R4, 0xb0, PT ;  /* 0x000000b004047848 */ /* 0x000fe20003fe0100 */
[----:B------:R-:W-:Y:S02]  /*b7a0*/  IMAD.WIDE.U32 R52, R156, R24, RZ ;  /* 0x000000189c347225 */ /* 0x000fe400078e00ff */
[----:B------:R-:W1:Y:S02]  /*b7b0*/  SYNCS.PHASECHK.TRANS64.TRYWAIT P3, [R3+URZ+0x34890], R0 ;  /* 0x03489000030075a7 */ /* 0x000e64000806017f */
[----:B------:R-:W-:Y:S01]  /*b7c0*/  IMAD.IADD R58, R45, 0x1, R53 ;  /* 0x000000012d3a7824 */ /* 0x000fe200078e0235 */
[----:B-1----:R-:W-:Y:S06]  /*b7d0*/  @!P3 BRA `(.L_x_6769) ;  /* 0x000001cc003cb947 */ /* 0x002fec0003800000 */
.L_x_7055:
[----:B------:R-:W-:Y:S05]  /*b7e0*/  BSYNC B1 ;  /* 0x0000000000017941 */ /* 0x000fea0003800000 */
.L_x_6768:
[----:B------:R-:W-:Y:S01]  /*b7f0*/  ISETP.GE.AND P3, PT, R22, R4, PT ;  /* 0x000000041600720c */ /* 0x000fe20003f66270 */
[----:B------:R-:W-:-:S12]  /*b800*/  BSSY B1, `(.L_x_6770) ;  /* 0x0000011000017945 */ /* 0x000fd80003800000 */
[----:B------:R-:W-:Y:S05]  /*b810*/  @P3 BRA `(.L_x_6771) ;  /* 0x00000000003c3947 */ /* 0x000fea0003800000 */
[----:B------:R-:W2:Y:S01]  /*b820*/  @!P0 LDC.64 R54, c[0x0][0x2e8] ;  /* 0x0000ba00ff368b82 */ /* 0x000ea20000000a00 */
[----:B------:R-:W-:Y:S01]  /*b830*/  @!P0 IADD3 R46, P3, R20, R52, RZ ;  /* 0x00000034142e8210 */ /* 0x000fe20007f7e0ff */
[----:B0-----:R-:W-:Y:S01]  /*b840*/  @!P1 LDS.128 R48, [R5+0x23c00] ;  /* 0x023c000005309984 */ /* 0x001fe20000000c00 */
[----:B------:R-:W-:-:S03]  /*b850*/  ULDC.64 UR4, c[0x0][0x208] ;  /* 0x0000820000047ab9 */ /* 0x000fc60000000a00 */
[----:B------:R-:W-:Y:S01]  /*b860*/  @!P0 IMAD.X R47, R58, 0x1, R13, P3 ;  /* 0x000000013a2f8824 */ /* 0x000fe200018e060d */
[----:B------:R-:W-:Y:S01]  /*b870*/  @!P1 IADD3 R44, P3, R12, R52, RZ ;  /* 0x000000340c2c9210 */ /* 0x000fe20007f7e0ff */
[----:B------:R-:W0:Y:S04]  /*b880*/  @!P1 LDC.64 R56, c[0x0][0x2e8] ;  /* 0x0000ba00ff389b82 */ /* 0x000e280000000a00 */
[----:B------:R-:W-:Y:S01]  /*b890*/  @!P1 IMAD.X R45, R58, 0x1, R7, P3 ;  /* 0x000000013a2d9824 */ /* 0x000fe200018e0607 */
[----:B--2---:R-:W-:-:S04]  /*b8a0*/  @!P0 LEA R54, P3, R46, R54, 0x1 ;  /* 0x000000362e368211 */ /* 0x004fc800078608ff */
[----:B------:R-:W-:Y:S02]  /*b8b0*/  @!P0 LEA.HI.X R55, R46, R55, R47, 0x1, P3 ;  /* 0x000000372e378211 */ /* 0x000fe400018f0c2f */
[----:B0-----:R-:W-:-:S04]  /*b8c0*/  @!P1 LEA R56, P3, R44, R56, 0x1 ;  /* 0x000000382c389211 */ /* 0x001fc800078608ff */
[----:B------:R-:W-:Y:S02]  /*b8d0*/  @!P1 LEA.HI.X R57, R44, R57, R45, 0x1, P3 ;  /* 0x000000392c399211 */ /* 0x000fe400018f0c2d */
[----:B------:R-:W0:Y:S04]  /*b8e0*/  @!P0 LDS.128 R44, [R5+0x1e400] ;  /* 0x01e40000052c8984 */ /* 0x000e280000000c00 */
[----:B0-----:R2:W-:Y:S04]  /*b8f0*/  @!P0 STG.E.128 desc[UR4][R54.64], R44 ;  /* 0x0000002c36008986 */ /* 0x0015e8000c101d04 */
[----:B------:R2:W-:Y:S02]  /*b900*/  @!P1 STG.E.128 desc[UR4][R56.64], R48 ;  /* 0x0000003038009986 */ /* 0x0005e4000c101d04 */
.L_x_6771:
[----:B------:R-:W-:Y:S05]  /*b910*/  BSYNC B1 ;  /* 0x0000000000017941 */ /* 0x000fea0003800000 */
.L_x_6770:
[----:B--2---:R-:W-:Y:S01]  /*b920*/  VIADD R44, R22, 0x20 ;  /* 0x00000020162c7836 */ /* 0x004fe20000000000 */
[----:B------:R-:W-:Y:S04]  /*b930*/  BSSY B1, `(.L_x_6772) ;  /* 0x0000014000017945 */ /* 0x000fe80003800000 */
[----:B------:R-:W-:-:S13]  /*b940*/  ISETP.GE.AND P3, PT, R44, R4, PT ;  /* 0x000000042c00720c */ /* 0x000fda0003f66270 */
[----:B------:R-:W-:Y:S05]  /*b950*/  @P3 BRA `(.L_x_6773) ;  /* 0x0000000000443947 */ /* 0x000fea0003800000 */
[----:B------:R-:W2:Y:S01]  /*b960*/  @!P0 LDC.64 R54, c[0x0][0x2e8] ;  /* 0x0000ba00ff368b82 */ /* 0x000ea20000000a00 */
[----:B------:R-:W-:Y:S01]  /*b970*/  IADD3 R45, P3, R116, R52, RZ ;  /* 0x00000034742d7210 */ /* 0x000fe20007f7e0ff */
[----:B------:R-:W-:-:S04]  /*b980*/  ULDC.64 UR4, c[0x0][0x208] ;  /* 0x0000820000047ab9 */ /* 0x000fc80000000a00 */
[----:B------:R-:W-:Y:S01]  /*b990*/  IMAD.X R48, R58, 0x1, R117, P3 ;  /* 0x000000013a307824 */ /* 0x000fe200018e0675 */
[C---:B------:R-:W-:Y:S01]  /*b9a0*/  @!P0 IADD3 R46, P3, R45.reuse, R20, RZ ;  /* 0x000000142d2e8210 */ /* 0x040fe20007f7e0ff */
[----:B------:R-:W3:Y:S04]  /*b9b0*/  @!P1 LDC.64 R56, c[0x0][0x2e8] ;  /* 0x0000ba00ff389b82 */ /* 0x000ee80000000a00 */
[----:B------:R-:W-:Y:S01]  /*b9c0*/  @!P0 IMAD.X R47, R48, 0x1, R13, P3 ;  /* 0x00000001302f8824 */ /* 0x000fe200018e060d */
[----:B------:R-:W-:-:S05]  /*b9d0*/  @!P1 IADD3 R44, P3, R45, R12, RZ ;  /* 0x0000000c2d2c9210 */ /* 0x000fca0007f7e0ff */
[----:B------:R-:W-:Y:S02]  /*b9e0*/  @!P1 IMAD.X R45, R48, 0x1, R7, P3 ;  /* 0x00000001302d9824 */ /* 0x000fe400018e0607 */
[----:B0-----:R-:W-:Y:S01]  /*b9f0*/  @!P1 LDS.128 R48, [R5+0x24c00] ;  /* 0x024c000005309984 */ /* 0x001fe20000000c00 */
[----:B--2---:R-:W-:-:S04]  /*ba00*/  @!P0 LEA R54, P3, R46, R54, 0x1 ;  /* 0x000000362e368211 */ /* 0x004fc800078608ff */
[----:B------:R-:W-:Y:S02]  /*ba10*/  @!P0 LEA.HI.X R55, R46, R55, R47, 0x1, P3 ;  /* 0x000000372e378211 */ /* 0x000fe400018f0c2f */
[----:B---3--:R-:W-:-:S04]  /*ba20*/  @!P1 LEA R56, P3, R44, R56, 0x1 ;  /* 0x000000382c389211 */ /* 0x008fc800078608ff */
[----:B------:R-:W-:Y:S02]  /*ba30*/  @!P1 LEA.HI.X R57, R44, R57, R45, 0x1, P3 ;  /* 0x000000392c399211 */ /* 0x000fe400018f0c2d */
[----:B------:R-:W0:Y:S04]  /*ba40*/  @!P0 LDS.128 R44, [R5+0x1f400] ;  /* 0x01f40000052c8984 */ /* 0x000e280000000c00 */
[----:B0-----:R2:W-:Y:S04]  /*ba50*/  @!P0 STG.E.128 desc[UR4][R54.64], R44 ;  /* 0x0000002c36008986 */ /* 0x0015e8000c101d04 */
[----:B------:R2:W-:Y:S02]  /*ba60*/  @!P1 STG.E.128 desc[UR4][R56.64], R48 ;  /* 0x0000003038009986 */ /* 0x0005e4000c101d04 */
.L_x_6773:
[----:B------:R-:W-:Y:S05]  /*ba70*/  BSYNC B1 ;  /* 0x0000000000017941 */ /* 0x000fea0003800000 */
.L_x_6772:
[----:B--2---:R-:W-:Y:S01]  /*ba80*/  VIADD R44, R22, 0x40 ;  /* 0x00000040162c7836 */ /* 0x004fe20000000000 */
[----:B------:R-:W-:Y:S04]  /*ba90*/  BSSY B1, `(.L_x_6774) ;  /* 0x0000014000017945 */ /* 0x000fe80003800000 */
[----:B------:R-:W-:-:S13]  /*baa0*/  ISETP.GE.AND P3, PT, R44, R4, PT ;  /* 0x000000042c00720c */ /* 0x000fda0003f66270 */
[----:B------:R-:W-:Y:S05]  /*bab0*/  @P3 BRA `(.L_x_6775) ;  /* 0x0000000000443947 */ /* 0x000fea0003800000 */
[----:B------:R-:W2:Y:S01]  /*bac0*/  @!P0 LDC.64 R54, c[0x0][0x2e8] ;  /* 0x0000ba00ff368b82 */ /* 0x000ea20000000a00 */
[----:B------:R-:W-:Y:S01]  /*bad0*/  LEA R45, P3, R42, R52, 0x6 ;  /* 0x000000342a2d7211 */ /* 0x000fe200078630ff */
        /* <DEDUP_REMOVED lines=15> */
.L_x_6775:
[----:B------:R-:W-:Y:S05]  /*bbd0*/  BSYNC B1 ;  /* 0x0000000000017941 */ /* 0x000fea0003800000 */
.L_x_6774:
[----:B--2---:R-:W-:Y:S01]  /*bbe0*/  VIADD R44, R22, 0x60 ;  /* 0x00000060162c7836 */ /* 0x004fe20000000000 */
[----:B------:R-:W-:Y:S04]  /*bbf0*/  BSSY B1, `(.L_x_6776) ;  /* 0x0000018000017945 */ /* 0x000fe80003800000 */
[----:B------:R-:W-:-:S13]  /*bc00*/  ISETP.GE.AND P3, PT, R44, R4, PT ;  /* 0x000000042c00720c */ /* 0x000fda0003f66270 */
[----:B------:R-:W-:Y:S05]  /*bc10*/  @P3 BRA `(.L_x_6777) ;  /* 0x0000000000543947 */ /* 0x000fea0003800000 */
[----:B------:R-:W2:Y:S01]  /*bc20*/  LDC.64 R44, c[0x0][0x300] ;  /* 0x0000c000ff2c7b82 */ /* 0x000ea20000000a00 */
[----:B------:R-:W-:Y:S01]  /*bc30*/  IMAD.MOV.U32 R46, RZ, RZ, R52 ;  /* 0x000000ffff2e7224 */ /* 0x000fe200078e0034 */
[----:B------:R-:W-:Y:S01]  /*bc40*/  ULDC.64 UR4, c[0x0][0x208] ;  /* 0x0000820000047ab9 */ /* 0x000fe20000000a00 */
[----:B------:R-:W-:-:S05]  /*bc50*/  IMAD.MOV.U32 R47, RZ, RZ, R58 ;  /* 0x000000ffff2f7224 */ /* 0x000fca00078e003a */
[----:B------:R-:W3:Y:S08]  /*bc60*/  @!P0 LDC.64 R54, c[0x0][0x2e8] ;  /* 0x0000ba00ff368b82 */ /* 0x000ef00000000a00 */
[----:B------:R-:W4:Y:S01]  /*bc70*/  @!P1 LDC.64 R56, c[0x0][0x2e8] ;  /* 0x0000ba00ff389b82 */ /* 0x000f220000000a00 */
[----:B--2---:R-:W-:-:S04]  /*bc80*/  IMAD.WIDE.U32 R46, R44, 0x60, R46 ;  /* 0x000000602c2e7825 */ /* 0x004fc800078e002e */
[----:B------:R-:W-:-:S04]  /*bc90*/  IMAD R45, R45, 0x60, RZ ;  /* 0x000000602d2d7824 */ /* 0x000fc800078e02ff */
[----:B------:R-:W-:Y:S01]  /*bca0*/  IMAD.IADD R44, R47, 0x1, R45 ;  /* 0x000000012f2c7824 */ /* 0x000fe200078e022d */
[----:B------:R-:W-:-:S05]  /*bcb0*/  @!P0 IADD3 R45, P3, R20, R46, RZ ;  /* 0x0000002e142d8210 */ /* 0x000fca0007f7e0ff */
[----:B------:R-:W-:Y:S01]  /*bcc0*/  @!P0 IMAD.X R48, R44, 0x1, R13, P3 ;  /* 0x000000012c308824 */ /* 0x000fe200018e060d */
[----:B------:R-:W-:-:S05]  /*bcd0*/  @!P1 IADD3 R46, P3, R12, R46, RZ ;  /* 0x0000002e0c2e9210 */ /* 0x000fca0007f7e0ff */
[----:B------:R-:W-:Y:S01]  /*bce0*/  @!P1 IMAD.X R44, R44, 0x1, R7, P3 ;  /* 0x000000012c2c9824 */ /* 0x000fe200018e0607 */
[----:B---3--:R-:W-:-:S04]  /*bcf0*/  @!P0 LEA R54, P3, R45, R54, 0x1 ;  /* 0x000000362d368211 */ /* 0x008fc800078608ff */
[----:B------:R-:W-:Y:S02]  /*bd00*/  @!P0 LEA.HI.X R55, R45, R55, R48, 0x1, P3 ;  /* 0x000000372d378211 */ /* 0x000fe400018f0c30 */
[C---:B----4-:R-:W-:Y:S01]  /*bd10*/  @!P1 LEA R56, P3, R46.reuse, R56, 0x1 ;  /* 0x000000382e389211 */ /* 0x050fe200078608ff */
[----:B0-----:R-:W-:Y:S03]  /*bd20*/  @!P1 LDS.128 R48, [R5+0x26c00] ;  /* 0x026c000005309984 */ /* 0x001fe60000000c00 */
[----:B------:R-:W-:Y:S02]  /*bd30*/  @!P1 LEA.HI.X R57, R46, R57, R44, 0x1, P3 ;  /* 0x000000392e399211 */ /* 0x000fe400018f0c2c */
[----:B------:R-:W0:Y:S04]  /*bd40*/  @!P0 LDS.128 R44, [R5+0x21400] ;  /* 0x02140000052c8984 */ /* 0x000e280000000c00 */
[----:B0-----:R2:W-:Y:S04]  /*bd50*/  @!P0 STG.E.128 desc[UR4][R54.64], R44 ;  /* 0x0000002c36008986 */ /* 0x0015e8000c101d04 */
[----:B------:R2:W-:Y:S02]  /*bd60*/  @!P1 STG.E.128 desc[UR4][R56.64], R48 ;  /* 0x0000003038009986 */ /* 0x0005e4000c101d04 */
.L_x_6777:
[----:B------:R-:W-:Y:S05]  /*bd70*/  BSYNC B1 ;  /* 0x0000000000017941 */ /* 0x000fea0003800000 */
.L_x_6776:
        /* <DEDUP_REMOVED lines=21> */
.L_x_6779:
[----:B------:R-:W-:Y:S05]  /*bed0*/  BSYNC B1 ;  /* 0x0000000000017941 */ /* 0x000fea0003800000 */
.L_x_6778:
[----:B--2---:R-:W-:-:S05]  /*bee0*/  VIADD R44, R22, 0xa0 ;  /* 0x000000a0162c7836 */ /* 0x004fca0000000000 */
[----:B------:R-:W-:-:S13]  /*bef0*/  ISETP.GE.AND P3, PT, R44, R4, PT ;  /* 0x000000042c00720c */ /* 0x000fda0003f66270 */
[----:B------:R-:W-:Y:S05]  /*bf00*/  @P3 BRA `(.L_x_6731) ;  /* 0x0000000000503947 */ /* 0x000fea0003800000 */
[----:B------:R-:W2:Y:S01]  /*bf10*/  LDC.64 R44, c[0x0][0x300] ;  /* 0x0000c000ff2c7b82 */ /* 0x000ea20000000a00 */
[----:B------:R-:W-:Y:S01]  /*bf20*/  IMAD.MOV.U32 R53, RZ, RZ, R58 ;  /* 0x000000ffff357224 */ /* 0x000fe200078e003a */
[----:B------:R-:W-:-:S06]  /*bf30*/  ULDC.64 UR4, c[0x0][0x208] ;  /* 0x0000820000047ab9 */ /* 0x000fcc0000000a00 */
[----:B------:R-:W3:Y:S01]  /*bf40*/  @!P1 LDC.64 R54, c[0x0][0x2e8] ;  /* 0x0000ba00ff369b82 */ /* 0x000ee20000000a00 */
[----:B--2---:R-:W-:-:S04]  /*bf50*/  IMAD.WIDE.U32 R52, R44, 0xa0, R52 ;  /* 0x000000a02c347825 */ /* 0x004fc800078e0034 */
[----:B------:R-:W-:Y:S01]  /*bf60*/  IMAD R45, R45, 0xa0, RZ ;  /* 0x000000a02d2d7824 */ /* 0x000fe200078e02ff */
[----:B------:R-:W-:-:S03]  /*bf70*/  @!P0 IADD3 R46, P3, R20, R52, RZ ;  /* 0x00000034142e8210 */ /* 0x000fc60007f7e0ff */
[----:B------:R-:W-:-:S04]  /*bf80*/  IMAD.IADD R48, R53, 0x1, R45 ;  /* 0x0000000135307824 */ /* 0x000fc800078e022d */
[----:B------:R-:W-:Y:S01]  /*bf90*/  @!P0 IMAD.X R47, R48, 0x1, R13, P3 ;  /* 0x00000001302f8824 */ /* 0x000fe200018e060d */
[----:B------:R-:W-:Y:S02]  /*bfa0*/  @!P1 IADD3 R44, P3, R12, R52, RZ ;  /* 0x000000340c2c9210 */ /* 0x000fe40007f7e0ff */
[----:B------:R-:W2:Y:S03]  /*bfb0*/  @!P0 LDC.64 R52, c[0x0][0x2e8] ;  /* 0x0000ba00ff348b82 */ /* 0x000ea60000000a00 */
        /* <DEDUP_REMOVED lines=9> */
.L_x_6731:
[----:B------:R-:W-:Y:S05]  /*c050*/  BSYNC B0 ;  /* 0x0000000000007941 */ /* 0x000fea0003800000 */
.L_x_6673:
        /* <DEDUP_REMOVED lines=17> */
.L_x_6781:
[----:B------:R-:W-:Y:S05]  /*c170*/  BSYNC B0 ;  /* 0x0000000000007941 */ /* 0x000fea0003800000 */
.L_x_6780:
[----:B------:R-:W1:Y:S01]  /*c180*/  SYNCS.PHASECHK.TRANS64.TRYWAIT P2, [R3+URZ+0x348b0], R0 ;  /* 0x0348b000030075a7 */ /* 0x000e62000804017f */
[----:B------:R-:W-:Y:S01]  /*c190*/  ULDC UR61, c[0x0][0x2f4] ;  /* 0x0000bd00003d7ab9 */ /* 0x000fe20000000800 */
[----:B------:R-:W-:Y:S01]  /*c1a0*/  ULDC.64 UR38, c[0x0][0x328] ;  /* 0x0000ca0000267ab9 */ /* 0x000fe20000000a00 */
[----:B------:R-:W-:Y:S01]  /*c1b0*/  ULDC.64 UR36, c[0x0][0x318] ;  /* 0x0000c60000247ab9 */ /* 0x000fe20000000a00 */
[----:B------:R-:W-:Y:S01]  /*c1c0*/  BSSY B0, `(.L_x_6782) ;  /* 0x0000003000007945 */ /* 0x000fe20003800000 */
[----:B------:R-:W-:-:S03]  /*c1d0*/  IMAD.WIDE R48, R24, 0xb0, R118 ;  /* 0x000000b018307825 */ /* 0x000fc600078e0276 */
[----:B-1----:R-:W-:Y:S05]  /*c1e0*/  @!P2 BRA `(.L_x_6783) ;  /* 0x000001c000cca947 */ /* 0x002fea0003800000 */
.L_x_7056:
[----:B------:R-:W-:Y:S05]  /*c1f0*/  BSYNC B0 ;  /* 0x0000000000007941 */ /* 0x000fea0003800000 */
.L_x_6782:
[----:B------:R-:W-:Y:S01]  /*c200*/  ISETP.GE.AND P2, PT, R22, R4, PT ;  /* 0x000000041600720c */ /* 0x000fe20003f46270 */
[----:B------:R-:W-:-:S12]  /*c210*/  BSSY B0, `(.L_x_6784) ;  /* 0x0000011000007945 */ /* 0x000fd80003800000 */
[----:B------:R-:W-:Y:S05]  /*c220*/  @P2 BRA `(.L_x_6785) ;  /* 0x00000000003c2947 */ /* 0x000fea0003800000 */
[----:B------:R-:W-:Y:S01]  /*c230*/  IMAD R47, R49, UR38, RZ ;  /* 0x00000026312f7c24 */ /* 0x000fe2000f8e02ff */
[----:B------:R-:W-:Y:S01]  /*c240*/  ULDC.64 UR4, c[0x0][0x208] ;  /* 0x0000820000047ab9 */ /* 0x000fe20000000a00 */
        /* <DEDUP_REMOVED lines=8> */
[----:B------:R-:W0:Y:S04]  /*c2d0*/  @!P2 LDS.128 R44, [R5+0x400] ;  /* 0x00040000052ca984 */ /* 0x000e280000000c00 */
[----:B0-----:R-:W-:Y:S01]  /*c2e0*/  @!P2 STG.E.128 desc[UR4][R50.64], R44 ;  /* 0x0000002c3200a986 */ /* 0x001fe2000c101d04 */
[----:B------:R-:W-:-:S13]  /*c2f0*/  ISETP.GE.AND P2, PT, R221, UR61, PT ;  /* 0x0000003ddd007c0c */ /* 0x000fda000bf46270 */
[----:B------:R-:W0:Y:S04]  /*c300*/  @!P2 LDS.128 R44, [R5+0x5c00] ;  /* 0x005c0000052ca984 */ /* 0x000e280000000c00 */
[----:B0-----:R2:W-:Y:S02]  /*c310*/  @!P2 STG.E.128 desc[UR4][R50.64+0x80], R44 ;  /* 0x0000802c3200a986 */ /* 0x0015e4000c101d04 */
.L_x_6785:
[----:B------:R-:W-:Y:S05]  /*c320*/  BSYNC B0 ;  /* 0x0000000000007941 */ /* 0x000fea0003800000 */
.L_x_6784:
[----:B-1----:R-:W-:Y:S01]  /*c330*/  VIADD R0, R22, 0x20 ;  /* 0x0000002016007836 */ /* 0x002fe20000000000 */
[----:B------:R-:W-:Y:S04]  /*c340*/  BSSY B0, `(.L_x_6786) ;  /* 0x0000014000007945 */ /* 0x000fe80003800000 */
[----:B------:R-:W-:-:S13]  /*c350*/  ISETP.GE.AND P2, PT, R0, R4, PT ;  /* 0x000000040000720c */ /* 0x000fda0003f46270 */
[----:B------:R-:W-:Y:S05]  /*c360*/  @P2 BRA `(.L_x_6787) ;  /* 0x0000000000442947 */ /* 0x000fea0003800000 */
[----:B--2---:R-:W-:Y:S01]  /*c370*/  IADD3 R47, P2, R48, 0x20, RZ ;  /* 0x00000020302f7810 */ /* 0x004fe20007f5e0ff */
[----:B0-----:R-:W-:Y:S01]  /*c380*/  IMAD.MOV.U32 R44, RZ, RZ, R102 ;  /* 0x000000ffff2c7224 */ /* 0x001fe200078e0066 */
[----:B------:R-:W-:Y:S01]  /*c390*/  ULDC.64 UR4, c[0x0][0x208] ;  /* 0x0000820000047ab9 */ /* 0x000fe20000000a00 */
[----:B------:R-:W-:Y:S02]  /*c3a0*/  IMAD.MOV.U32 R45, RZ, RZ, R6 ;  /* 0x000000ffff2d7224 */ /* 0x000fe400078e0006 */
[----:B------:R-:W-:Y:S02]  /*c3b0*/  IMAD.X R0, RZ, RZ, R49, P2 ;  /* 0x000000ffff007224 */ /* 0x000fe400010e0631 */
[----:B------:R-:W-:-:S04]  /*c3c0*/  IMAD.WIDE.U32 R44, R47, UR38, R44 ;  /* 0x000000262f2c7c25 */ /* 0x000fc8000f8e002c */
[----:B------:R-:W-:Y:S01]  /*c3d0*/  IMAD R0, R0, UR38, RZ ;  /* 0x0000002600007c24 */ /* 0x000fe2000f8e02ff */
[----:B------:R-:W-:-:S03]  /*c3e0*/  LEA R50, P2, R44, UR36, 0x1 ;  /* 0x000000242c327c11 */ /* 0x000fc6000f8408ff */
[----:B------:R-:W-:-:S04]  /*c3f0*/  IMAD R47, R47, UR39, R0 ;  /* 0x000000272f2f7c24 */ /* 0x000fc8000f8e0200 */
[----:B------:R-:W-:-:S05]  /*c400*/  IMAD.IADD R45, R45, 0x1, R47 ;  /* 0x000000012d2d7824 */ /* 0x000fca00078e022f */
[----:B------:R-:W-:Y:S02]  /*c410*/  LEA.HI.X R51, R44, UR37, R45, 0x1, P2 ;  /* 0x000000252c337c11 */ /* 0x000fe400090f0c2d */
[----:B------:R-:W-:-:S13]  /*c420*/  ISETP.GE.AND P2, PT, R16, UR61, PT ;  /* 0x0000003d10007c0c */ /* 0x000fda000bf46270 */
[----:B------:R-:W0:Y:S04]  /*c430*/  @!P2 LDS.128 R44, [R5+0x1400] ;  /* 0x00140000052ca984 */ /* 0x000e280000000c00 */
[----:B0-----:R-:W-:Y:S01]  /*c440*/  @!P2 STG.E.128 desc[UR4][R50.64], R44 ;  /* 0x0000002c3200a986 */ /* 0x001fe2000c101d04 */
[----:B------:R-:W-:-:S13]  /*c450*/  ISETP.GE.AND P2, PT, R221, UR61, PT ;  /* 0x0000003ddd007c0c */ /* 0x000fda000bf46270 */
[----:B------:R-:W0:Y:S04]  /*c460*/  @!P2 LDS.128 R44, [R5+0x6c00] ;  /* 0x006c0000052ca984 */ /* 0x000e280000000c00 */
[----:B0-----:R1:W-:Y:S02]  /*c470*/  @!P2 STG.E.128 desc[UR4][R50.64+0x80], R44 ;  /* 0x0000802c3200a986 */ /* 0x0013e4000c101d04 */
.L_x_6787:
[----:B------:R-:W-:Y:S05]  /*c480*/  BSYNC B0 ;  /* 0x0000000000007941 */ /* 0x000fea0003800000 */
.L_x_6786:
[----:B------:R-:W-:Y:S01]  /*c490*/  VIADD R0, R22, 0x40 ;  /* 0x0000004016007836 */ /* 0x000fe20000000000 */
[----:B------:R-:W-:Y:S04]  /*c4a0*/  BSSY B0, `(.L_x_6788) ;  /* 0x0000014000007945 */ /* 0x000fe80003800000 */
[----:B------:R-:W-:-:S13]  /*c4b0*/  ISETP.GE.AND P2, PT, R0, R4, PT ;  /* 0x000000040000720c */ /* 0x000fda0003f46270 */
[----:B------:R-:W-:Y:S05]  /*c4c0*/  @P2 BRA `(.L_x_6789) ;  /* 0x0000000000442947 */ /* 0x000fea0003800000 */
[----:B-12---:R-:W-:Y:S01]  /*c4d0*/  IADD3 R47, P2, R48, 0x40, RZ ;  /* 0x00000040302f7810 */ /* 0x006fe20007f5e0ff */
        /* <DEDUP_REMOVED lines=16> */
.L_x_6789:
[----:B------:R-:W-:Y:S05]  /*c5e0*/  BSYNC B0 ;  /* 0x0000000000007941 */ /* 0x000fea0003800000 */
.L_x_6788:
[----:B------:R-:W-:Y:S01]  /*c5f0*/  VIADD R0, R22, 0x60 ;  /* 0x0000006016007836 */ /* 0x000fe20000000000 */
[----:B------:R-:W-:Y:S04]  /*c600*/  BSSY B0, `(.L_x_6790) ;  /* 0x0000014000007945 */ /* 0x000fe80003800000 */
[----:B------:R-:W-:-:S13]  /*c610*/  ISETP.GE.AND P2, PT, R0, R4, PT ;  /* 0x000000040000720c */ /* 0x000fda0003f46270 */
[----:B------:R-:W-:Y:S05]  /*c620*/  @P2 BRA `(.L_x_6791) ;  /* 0x0000000000442947 */ /* 0x000fea0003800000 */
[----:B-123--:R-:W-:Y:S01]  /*c630*/  IADD3 R47, P2, R48, 0x60, RZ ;  /* 0x00000060302f7810 */ /* 0x00efe20007f5e0ff */
        /* <DEDUP_REMOVED lines=16> */
.L_x_6791:
[----:B------:R-:W-:Y:S05]  /*c740*/  BSYNC B0 ;  /* 0x0000000000007941 */ /* 0x000fea0003800000 */
.L_x_6790:
[----:B------:R-:W-:Y:S01]  /*c750*/  VIADD R0, R22, 0x80 ;  /* 0x0000008016007836 */ /* 0x000fe20000000000 */
[----:B------:R-:W-:Y:S04]  /*c760*/  BSSY B0, `(.L_x_6792) ;  /* 0x0000014000007945 */ /* 0x000fe80003800000 */
[----:B------:R-:W-:-:S13]  /*c770*/  ISETP.GE.AND P2, PT, R0, R4, PT ;  /* 0x000000040000720c */ /* 0x000fda0003f46270 */
[----:B------:R-:W-:Y:S05]  /*c780*/  @P2 BRA `(.L_x_6793) ;  /* 0x0000000000442947 */ /* 0x000fea0003800000 */
[----:B-1234-:R-:W-:Y:S01]  /*c790*/  IADD3 R47, P2, R48, 0x80, RZ ;  /* 0x00000080302f7810 */ /* 0x01efe20007f5e0ff */
        /* <DEDUP_REMOVED lines=16> */
.L_x_6793:
[----:B------:R-:W-:Y:S05]  /*c8a0*/  BSYNC B0 ;  /* 0x0000000000007941 */ /* 0x000fea0003800000 */
.L_x_6792:
[----:B------:R-:W-:Y:S01]  /*c8b0*/  VIADD R0, R22, 0xa0 ;  /* 0x000000a016007836 */ /* 0x000fe20000000000 */
[----:B------:R-:W-:Y:S04]  /*c8c0*/  BSSY B0, `(.L_x_6794) ;  /* 0x0000014000007945 */ /* 0x000fe80003800000 */
[----:B------:R-:W-:-:S13]  /*c8d0*/  ISETP.GE.AND P2, PT, R0, R4, PT ;  /* 0x000000040000720c */ /* 0x000fda0003f46270 */
[----:B------:R-:W-:Y:S05]  /*c8e0*/  @P2 BRA `(.L_x_6795) ;  /* 0x0000000000442947 */ /* 0x000fea0003800000 */
[----:B01234-:R-:W-:Y:S01]  /*c8f0*/  IADD3 R47, P2, R48, 0xa0, RZ ;  /* 0x000000a0302f7810 */ /* 0x01ffe20007f5e0ff */
[----:B------:R-:W-:Y:S01]  /*c900*/  IMAD.MOV.U32 R44, RZ, RZ, R102 ;  /* 0x000000ffff2c7224 */ /* 0x000fe200078e0066 */
[----:B------:R-:W-:Y:S01]  /*c910*/  ULDC.64 UR4, c[0x0][0x208] ;  /* 0x0000820000047ab9 */ /* 0x000fe20000000a00 */
        /* <DEDUP_REMOVED lines=14> */
.L_x_6795:
[----:B------:R-:W-:Y:S05]  /*ca00*/  BSYNC B0 ;  /* 0x0000000000007941 */ /* 0x000fea0003800000 */
.L_x_6794:
[----:B------:R-:W5:Y:S01]  /*ca10*/  LDL R0, [R1] ;  /* 0x0000000001007983 */ /* 0x000f620000100800 */
[----:B------:R-:W-:Y:S02]  /*ca20*/  VIADD R23, R23, 0x1 ;  /* 0x0000000117177836 */ /* 0x000fe40000000000 */
[----:B------:R-:W-:Y:S01]  /*ca30*/  @!P3 VIADD R3, R3, 0x348c0 ;  /* 0x000348c00303b836 */ /* 0x000fe20000000000 */
        /* <DEDUP_REMOVED lines=11> */
[----:B-----5:R-:W-:Y:S02]  /*caf0*/  LOP3.LUT P4, RZ, R0, 0x10, RZ, 0xc0, !PT ;  /* 0x0000001000ff7812 */ /* 0x020fe4000788c0ff */
[----:B------:R-:W-:-:S04]  /*cb00*/  SEL R0, RZ, 0x1, P2 ;  /* 0x00000001ff007807 */ /* 0x000fc80001000000 */
[----:B------:R-:W-:-:S07]  /*cb10*/  LOP3.LUT R223, R223, R0, RZ, 0x3c, !PT ;  /* 0x00000000dfdf7212 */ /* 0x000fce00078e3cff */
[----:B-1----:R-:W-:Y:S05]  /*cb20*/  @P4 BRA `(.L_x_6796) ;  /* 0xffffff6000844947 */ /* 0x002fea000383ffff */
[----:B------:R-:W1:Y:S01]  /*cb30*/  S2R R4, SR_TID.X ;  /* 0x0000000000047919 */ /* 0x000e620000002100 */
[----:B------:R-:W-:Y:S02]  /*cb40*/  PLOP3.LUT P0, PT, PT, PT, PT, 0x8, 0x0 ;  /* 0x000000000000781c */ /* 0x000fe40003f0e170 */
[----:B-1----:R-:W-:-:S04]  /*cb50*/  SHF.R.U32.HI R4, RZ, 0x7, R4 ;  /* 0x00000007ff047819 */ /* 0x002fc80000011604 */
[----:B------:R-:W-:-:S13]  /*cb60*/  ISETP.NE.AND P4, PT, R4, 0x1, PT ;  /* 0x000000010400780c */ /* 0x000fda0003f85270 */
[----:B------:R-:W-:Y:S06]  /*cb70*/  @!P4 BAR.ARV 0x9, 0x100 ;  /* 0x024400000000cb1d */ /* 0x000fec0000002000 */
.L_x_6668:
[----:B------:R-:W-:Y:S01]  /*cb80*/  IMAD.MOV.U32 R3, RZ, RZ, RZ ;  /* 0x000000ffff037224 */ /* 0x000fe200078e00ff */
[----:B------:R-:W-:Y:S06]  /*cb90*/  @P0 BRA `(.L_x_6797) ;  /* 0x00000000000c0947 */ /* 0x000fec0003800000 */
[----:B------:R-:W1:Y:S01]  /*cba0*/  FENCE.VIEW.ASYNC.G ;  /* 0x00000000000073c6 */ /* 0x000e620000000100 */
[----:B------:R-:W-:Y:S05]  /*cbb0*/  WARPSYNC.ALL ;  /* 0x0000000000007948 */ /* 0x000fea0003800000 */
[----:B-1----:R-:W-:Y:S06]  /*cbc0*/  BAR.ARV 0xc, 0x180 ;  /* 0x0306000000007b1d */ /* 0x002fec0000002000 */
.L_x_6797:
[----:B------:R-:W2:Y:S01]  /*cbd0*/  LDL R0, [R1] ;  /* 0x0000000001007983 */ /* 0x000ea20000100800 */
[----:B------:R-:W-:Y:S01]  /*cbe0*/  BSSY B0, `(.L_x_6798) ;  /* 0x0000021000007945 */ /* 0x000fe20003800000 */
[----:B--2---:R-:W-:-:S13]  /*cbf0*/  LOP3.LUT P0, RZ, R0, 0x40, RZ, 0xc0, !PT ;  /* 0x0000004000ff7812 */ /* 0x004fda000780c0ff */
[----:B------:R-:W-:Y:S05]  /*cc00*/  @!P0 BRA `(.L_x_6799) ;  /* 0x0000000000788947 */ /* 0x000fea0003800000 */
[----:B------:R-:W2:Y:S01]  /*cc10*/  LDL R0, [R1+0x60] ;  /* 0x0000600001007983 */ /* 0x000ea20000100800 */
[----:B------:R-:W-:Y:S01]  /*cc20*/  ULDC UR4, c[0x0][0x9f0] ;  /* 0x00027c0000047ab9 */ /* 0x000fe20000000800 */
[----:B--2---:R-:W-:-:S04]  /*cc30*/  ISETP.NE.AND P0, PT, R0, RZ, PT ;  /* 0x000000ff0000720c */ /* 0x004fc80003f05270 */
        /* <DEDUP_REMOVED lines=27> */
.L_x_6799:
[----:B------:R-:W-:Y:S05]  /*cdf0*/  BSYNC B0 ;  /* 0x0000000000007941 */ /* 0x000fea0003800000 */
.L_x_6798:
        /* <DEDUP_REMOVED lines=20> */
[----:B0--34-:R-:W-:Y:S02]  /*cf40*/  CS2R R50, SRZ ;  /* 0x0000000000327805 */ /* 0x019fe4000001ff00 */
        /* <DEDUP_REMOVED lines=13> */
[----:B--2---:R-:W-:Y:S02]  /*d020*/  IMAD R4, R0, R3, RZ ;  /* 0x0000000300047224 */ /* 0x004fe400078e02ff */
[----:B------:R-:W-:-:S03]  /*d030*/  IMAD.MOV.U32 R0, RZ, RZ, RZ ;  /* 0x000000ffff007224 */ /* 0x000fc600078e00ff */
[----:B------:R0:W-:Y:S01]  /*d040*/  STL [R1+0x4], R4 ;  /* 0x0000040401007387 */ /* 0x0001e20000100800 */
[----:B------:R-:W-:Y:S01]  /*d050*/  VIADDMNMX R160, R4, R3, R160, PT ;  /* 0x0000000304a07246 */ /* 0x000fe200038001a0 */
[----:B------:R-:W-:-:S03]  /*d060*/  IMAD.MOV.U32 R3, RZ, RZ, RZ ;  /* 0x000000ffff037224 */ /* 0x000fc600078e00ff */
[----:B------:R-:W-:-:S13]  /*d070*/  ISETP.GT.AND P1, PT, R160, R4, PT ;  /* 0x00000004a000720c */ /* 0x000fda0003f24270 */
[----:B0-----:R-:W-:Y:S05]  /*d080*/  @!P1 BRA `(.L_x_6800) ;  /* 0x0000010000fc9947 */ /* 0x001fea0003800000 */
[----:B------:R-:W-:-:S03]  /*d090*/  UMOV UR4, 0xffffffff ;  /* 0xffffffff00047882 */ /* 0x000fc60000000000 */
[----:B------:R-:W-:Y:S05]  /*d0a0*/  BRA.DIV UR4, `(.L_x_6801) ;  /* 0x000001b604307947 */ /* 0x000fea000b800000 */
[----:B------:R-:W0:Y:S02]  /*d0b0*/  S2R R3, SR_TID.X ;  /* 0x0000000000037919 */ /* 0x000e240000002100 */
[----:B0-----:R-:W-:-:S05]  /*d0c0*/  VIADD R3, R3, 0xffffff80 ;  /* 0xffffff8003037836 */ /* 0x001fca0000000000 */
[----:B------:R-:W-:-:S04]  /*d0d0*/  SHF.R.S32.HI R0, RZ, 0x1f, R3 ;  /* 0x0000001fff007819 */ /* 0x000fc80000011403 */
[----:B------:R-:W-:-:S04]  /*d0e0*/  LEA.HI R0, R0, R3, RZ, 0x7 ;  /* 0x0000000300007211 */ /* 0x000fc800078f38ff */
[----:B------:R-:W-:-:S06]  /*d0f0*/  SHF.R.S32.HI R0, RZ, 0x7, R0 ;  /* 0x00000007ff007819 */ /* 0x000fcc0000011400 */
[----:B------:R-:W0:Y:S04]  /*d100*/  SHFL.IDX PT, R0, R0, RZ, 0x1f ;  /* 0x00001fff00007589 */ /* 0x000e2800000e0000 */
[----:B0-----:R1:W-:Y:S02]  /*d110*/  STL [R1+0x18], R0 ;  /* 0x0000180001007387 */ /* 0x0013e40000100800 */
.L_x_7059:
[----:B-1----:R-:W2:Y:S04]  /*d120*/  LDL R0, [R1+0x78] ;  /* 0x0000780001007983 */ /* 0x002ea80000100800 */
[----:B------:R-:W3:Y:S01]  /*d130*/  LDL R3, [R1+0x18] ;  /* 0x0000180001037983 */ /* 0x000ee20000100800 */
[----:B--2---:R-:W-:Y:S02]  /*d140*/  R2UR UR4, R0 ;  /* 0x00000000000472ca */ /* 0x004fe400000e0000 */
[----:B---3--:R-:W-:-:S04]  /*d150*/  LEA.HI R0, R3, R3, RZ, 0x1 ;  /* 0x0000000303007211 */ /* 0x008fc800078f08ff */
[----:B------:R-:W-:-:S07]  /*d160*/  LOP3.LUT R0, R0, 0x1e, RZ, 0xc0, !PT ;  /* 0x0000001e00007812 */ /* 0x000fce00078ec0ff */
[----:B------:R-:W-:Y:S01]  /*d170*/  ULOP3.LUT UP0, URZ, UR4, 0x9f, URZ, 0xc0, !UPT ;  /* 0x0000009f043f7892 */ /* 0x000fe2000f80c03f */
[----:B------:R-:W-:-:S05]  /*d180*/  IMAD.IADD R0, R3, 0x1, -R0 ;  /* 0x0000000103007824 */ /* 0x000fca00078e0a00 */
[----:B------:R-:W-:Y:S02]  /*d190*/  PLOP3.LUT P0, PT, PT, PT, UP0, 0x80, 0x0 ;  /* 0x000000000000781c */ /* 0x000fe40003f0f008 */
[----:B------:R-:W-:-:S04]  /*d1a0*/  LEA R0, R0, UR4, 0xd ;  /* 0x0000000400007c11 */ /* 0x000fc8000f8e68ff */
[----:B------:R-:W-:-:S04]  /*d1b0*/  SHF.R.U32.HI R0, RZ, 0x4, R0 ;  /* 0x00000004ff007819 */ /* 0x000fc80000011600 */
[----:B------:R-:W-:-:S03]  /*d1c0*/  LOP3.LUT R28, R0, 0x3fff, RZ, 0xc0, !PT ;  /* 0x00003fff001c7812 */ /* 0x000fc600078ec0ff */
[----:B------:R-:W-:Y:S05]  /*d1d0*/  @!P0 BRA `(.L_x_6802) ;  /* 0x0000000000408947 */ /* 0x000fea0003800000 */
[----:B------:R-:W-:Y:S01]  /*d1e0*/  MOV R0, 0x0 ;  /* 0x0000000000007802 */ /* 0x000fe20000000f00 */
[----:B------:R-:W-:Y:S01]  /*d1f0*/  ULDC.64 UR4, c[0x4][0x1b8] ;  /* 0x01006e0000047ab9 */ /* 0x000fe20000000a00 */
[----:B------:R-:W-:Y:S01]  /*d200*/  ULDC.64 UR6, c[0x4][0x1c0] ;  /* 0x0100700000067ab9 */ /* 0x000fe20000000a00 */
[----:B------:R-:W-:Y:S01]  /*d210*/  IMAD.U32 R4, RZ, RZ, UR4 ;  /* 0x00000004ff047e24 */ /* 0x000fe2000f8e00ff */
[----:B0-----:R0:W1:Y:S01]  /*d220*/  LDC.64 R14, c[0x4][R0] ;  /* 0x01000000000e7b82 */ /* 0x0010620000000a00 */
        /* <DEDUP_REMOVED lines=11> */
.L_x_6802:
        /* <DEDUP_REMOVED lines=8> */
[----:B------:R1:W2:Y:S03]  /*d360*/  SYNCS.PHASECHK.TRANS64.TRYWAIT P0, [R2+URZ+0x34800], R3 ;  /* 0x03480003020075a7 */ /* 0x0002a6000800017f */
[----:B--2---:R-:W-:Y:S05]  /*d370*/  @!P0 NANOSLEEP.SYNCS 0x989680 ;  /* 0x009896800000895d */ /* 0x004fea0003900000 */
[----:B------:R-:W2:Y:S01]  /*d380*/  @!P0 SYNCS.PHASECHK.TRANS64 P0, [R2+URZ+0x34800], R3 ;  /* 0x03480003020085a7 */ /* 0x000ea2000800007f */
[----:B------:R-:W-:Y:S04]  /*d390*/  BSSY B0, `(.L_x_6804) ;  /* 0x0000006000007945 */ /* 0x000fe80003800000 */
[----:B--2---:R-:W-:Y:S05]  /*d3a0*/  @P0 BRA `(.L_x_6805) ;  /* 0x0000000000100947 */ /* 0x004fea0003800000 */
.L_x_6806:
[----:B--2---:R2:W3:Y:S02]  /*d3b0*/  SYNCS.PHASECHK.TRANS64.TRYWAIT P0, [R2+URZ+0x34800], R3 ;  /* 0x03480003020075a7 */ /* 0x0044e4000800017f */
[----:B---3--:R-:W-:Y:S05]  /*d3c0*/  @!P0 NANOSLEEP.SYNCS 0x989680 ;  /* 0x009896800000895d */ /* 0x008fea0003900000 */
[----:B------:R-:W3:Y:S02]  /*d3d0*/  @!P0 SYNCS.PHASECHK.TRANS64 P0, [R2+URZ+0x34800], R3 ;  /* 0x03480003020085a7 */ /* 0x000ee4000800007f */
[----:B---3--:R-:W-:Y:S05]  /*d3e0*/  @!P0 BRA `(.L_x_6806) ;  /* 0xfffffffc00f08947 */ /* 0x008fea000383ffff */
.L_x_6805:
[----:B------:R-:W-:Y:S05]  /*d3f0*/  BSYNC B0 ;  /* 0x0000000000007941 */ /* 0x000fea0003800000 */
.L_x_6804:
[----:B------:R-:W-:Y:S05]  /*d400*/  BRA `(.L_x_6807) ;  /* 0x0000003c002c7947 */ /* 0x000fea0003800000 */
.L_x_6803:
[----:B------:R-:W2:Y:S01]  /*d410*/  LDL R29, [R1+0x78] ;  /* 0x00007800011d7983 */ /* 0x000ea20000100800 */
[----:B-----5:R-:W-:Y:S01]  /*d420*/  SHF.R.S32.HI R0, RZ, 0x1f, R147 ;  /* 0x0000001fff007819 */ /* 0x020fe20000011493 */
[----:B------:R-:W-:Y:S01]  /*d430*/  ULDC.64 UR4, c[0x0][0x3f8] ;  /* 0x0000fe0000047ab9 */ /* 0x000fe20000000a00 */
[----:B------:R-:W-:Y:S01]  /*d440*/  ULDC.64 UR6, c[0x0][0x408] ;  /* 0x0001020000067ab9 */ /* 0x000fe20000000a00 */
[----:B------:R-:W-:-:S04]  /*d450*/  IMAD.WIDE.U32 R4, R147, UR4, RZ ;  /* 0x0000000493047c25 */ /* 0x000fc8000f8e00ff */
[C---:B------:R-:W-:Y:S02]  /*d460*/  IMAD R6, R0.reuse, UR4, RZ ;  /* 0x0000000400067c24 */ /* 0x040fe4000f8e02ff */
[----:B------:R-:W-:Y:S02]  /*d470*/  IMAD R0, R0, UR6, RZ ;  /* 0x0000000600007c24 */ /* 0x000fe4000f8e02ff */
[C---:B------:R-:W-:Y:S01]  /*d480*/  IMAD R25, R147.reuse, UR5, R6 ;  /* 0x0000000593197c24 */ /* 0x040fe2000f8e0206 */
[----:B------:R-:W-:Y:S01]  /*d490*/  ULDC.64 UR4, c[0x0][0x3e8] ;  /* 0x0000fa0000047ab9 */ /* 0x000fe20000000a00 */
[C---:B------:R-:W-:Y:S01]  /*d4a0*/  IMAD R27, R147.reuse, UR7, R0 ;  /* 0x00000007931b7c24 */ /* 0x040fe2000f8e0200 */
[----:B------:R-:W-:Y:S01]  /*d4b0*/  LEA R24, P0, R4, UR4, 0x1 ;  /* 0x0000000404187c11 */ /* 0x000fe2000f8008ff */
[----:B------:R-:W-:Y:S01]  /*d4c0*/  IMAD.WIDE.U32 R6, R147, UR6, RZ ;  /* 0x0000000693067c25 */ /* 0x000fe2000f8e00ff */
[----:B------:R-:W-:-:S03]  /*d4d0*/  ULDC.64 UR6, c[0x0][0x400] ;  /* 0x0001000000067ab9 */ /* 0x000fc60000000a00 */
[----:B------:R-:W-:Y:S01]  /*d4e0*/  IMAD.IADD R25, R25, 0x1, R5 ;  /* 0x0000000119197824 */ /* 0x000fe200078e0205 */
[----:B------:R-:W-:Y:S01]  /*d4f0*/  LEA R26, P1, R6, UR6, 0x1 ;  /* 0x00000006061a7c11 */ /* 0x000fe2000f8208ff */
[----:B------:R-:W-:-:S03]  /*d500*/  IMAD.IADD R27, R27, 0x1, R7 ;  /* 0x000000011b1b7824 */ /* 0x000fc600078e0207 */
[----:B------:R-:W-:Y:S02]  /*d510*/  LEA.HI.X R25, R4, UR5, R25, 0x1, P0 ;  /* 0x0000000504197c11 */ /* 0x000fe400080f0c19 */
[----:B------:R-:W-:Y:S02]  /*d520*/  LEA.HI.X R27, R6, UR7, R27, 0x1, P1 ;  /* 0x00000007061b7c11 */ /* 0x000fe400088f0c1b */
[----:B--2---:R-:W-:-:S13]  /*d530*/  R2UR UR8, R29 ;  /* 0x000000001d0872ca */ /* 0x004fda00000e0000 */
[----:B------:R-:W-:-:S06]  /*d540*/  ULOP3.LUT UP0, URZ, UR8, 0x3ff, URZ, 0xc0, !UPT ;  /* 0x000003ff083f7892 */ /* 0x000fcc000f80c03f */
[----:B------:R-:W-:-:S13]  /*d550*/  PLOP3.LUT P2, PT, PT, PT, UP0, 0x80, 0x0 ;  /* 0x000000000000781c */ /* 0x000fda0003f4f008 */
        /* <DEDUP_REMOVED lines=17> */
.L_x_6808:
[----:B------:R-:W2:Y:S01]  /*d670*/  LDL R20, [R1+0x38] ;  /* 0x0000380001147983 */ /* 0x000ea20000100800 */
[----:B------:R-:W-:Y:S01]  /*d680*/  ULDC.U8 UR4, c[0x0][0x410] ;  /* 0x0001040000047ab9 */ /* 0x000fe20000000000 */
[----:B------:R-:W-:Y:S01]  /*d690*/  R2UR UR5, R29 ;  /* 0x000000001d0572ca */ /* 0x000fe200000e0000 */
[----:B------:R-:W-:Y:S01]  /*d6a0*/  BSSY B0, `(.L_x_6809) ;  /* 0x0000399000007945 */ /* 0x000fe20003800000 */
[----:B------:R-:W-:Y:S01]  /*d6b0*/  ISETP.NE.AND P0, PT, RZ, UR4, PT ;  /* 0x00000004ff007c0c */ /* 0x000fe2000bf05270 */
[----:B------:R-:W-:-:S10]  /*d6c0*/  IMAD R5, R149, 0x80, R22 ;  /* 0x0000008095057824 */ /* 0x000fd400078e0216 */
[----:B--2---:R-:W-:Y:S02]  /*d6d0*/  LEA R21, R20, UR5, 0x1 ;  /* 0x0000000514157c11 */ /* 0x004fe4000f8e08ff */
[----:B------:R-:W-:Y:S05]  /*d6e0*/  @!P0 BRA `(.L_x_6810) ;  /* 0x0000001800ac8947 */ /* 0x000fea0003800000 */
[----:B------:R-:W-:-:S03]  /*d6f0*/  UMOV UR4, 0xffffffff ;  /* 0xffffffff00047882 */ /* 0x000fc60000000000 */
[----:B------:R-:W-:Y:S05]  /*d700*/  BRA.DIV UR4, `(.L_x_6811) ;  /* 0x000001ae04d87947 */ /* 0x000fea000b800000 */
[----:B------:R1:W2:Y:S04]  /*d710*/  SHFL.IDX PT, R0, R25, RZ, 0x181f ;  /* 0x00181fff19007589 */ /* 0x0002a800000e0000 */
[----:B------:R1:W3:Y:S04]  /*d720*/  SHFL.IDX PT, R3, R24, RZ, 0x181f ;  /* 0x00181fff18037589 */ /* 0x0002e800000e0000 */
[----:B------:R1:W4:Y:S04]  /*d730*/  SHFL.IDX PT, R4, R27, RZ, 0x181f ;  /* 0x00181fff1b047589 */ /* 0x00032800000e0000 */
[----:B0-----:R1:W0:Y:S02]  /*d740*/  SHFL.IDX PT, R14, R26, RZ, 0x181f ;  /* 0x00181fff1a0e7589 */ /* 0x00122400000e0000 */
.L_x_7065:
[----:B------:R-:W5:Y:S01]  /*d750*/  LDL R7, [R1+0x68] ;  /* 0x0000680001077983 */ /* 0x000f620000100800 */
[----:B------:R-:W-:Y:S01]  /*d760*/  ULDC UR4, c[0x0][0x448] ;  /* 0x0001120000047ab9 */ /* 0x000fe20000000800 */
[----:B------:R-:W-:Y:S01]  /*d770*/  BSSY B1, `(.L_x_6812) ;  /* 0x0000026000017945 */ /* 0x000fe20003800000 */
[----:B------:R-:W-:Y:S01]  /*d780*/  IMAD R20, R161, UR4, RZ ;  /* 0x00000004a1147c24 */ /* 0x000fe2000f8e02ff */
[----:B------:R-:W-:Y:S02]  /*d790*/  CS2R R8, SRZ ;  /* 0x0000000000087805 */ /* 0x000fe4000001ff00 */
[----:B------:R-:W-:Y:S02]  /*d7a0*/  CS2R R10, SRZ ;  /* 0x00000000000a7805 */ /* 0x000fe4000001ff00 */
[----:B------:R-:W-:Y:S02]  /*d7b0*/  CS2R R12, SRZ ;  /* 0x00000000000c7805 */ /* 0x000fe4000001ff00 */
[----:B------:R-:W-:-:S02]  /*d7c0*/  ISETP.GE.AND P0, PT, R5, R20, PT ;  /* 0x000000140500720c */ /* 0x000fc40003f06270 */
[----:B-----5:R-:W-:-:S04]  /*d7d0*/  LEA.HI R6, R7, R7, RZ, 0x1 ;  /* 0x0000000707067211 */ /* 0x020fc800078f08ff */
[----:B------:R-:W-:-:S05]  /*d7e0*/  LOP3.LUT R6, R6, 0xfffffffe, RZ, 0xc0, !PT ;  /* 0xfffffffe06067812 */ /* 0x000fca00078ec0ff */
[----:B------:R-:W-:Y:S01]  /*d7f0*/  IMAD.IADD R5, R7, 0x1, -R6 ;  /* 0x0000000107057824 */ /* 0x000fe200078e0a06 */
[----:B------:R-:W-:-:S04]  /*d800*/  CS2R R6, SRZ ;  /* 0x0000000000067805 */ /* 0x000fc8000001ff00 */
[----:B------:R-:W-:Y:S01]  /*d810*/  SHF.L.U32 R5, R5, 0x1f, RZ ;  /* 0x0000001f05057819 */ /* 0x000fe200000006ff */
[----:B------:R-:W-:Y:S06]  /*d820*/  @P0 BRA `(.L_x_6813) ;  /* 0x0000000000680947 */ /* 0x000fec0003800000 */
[----:B------:R-:W-:Y:S01]  /*d830*/  ULDC UR4, c[0x0][0x3f4] ;  /* 0x0000fd0000047ab9 */ /* 0x000fe20000000800 */
[----:B------:R-:W-:Y:S01]  /*d840*/  IMAD.SHL.U32 R30, R220, 0x2, RZ ;  /* 0x00000002dc1e7824 */ /* 0x000fe200078e00ff */
[----:B------:R-:W-:Y:S02]  /*d850*/  ISETP.GE.AND P4, PT, R18, UR4, PT ;  /* 0x0000000412007c0c */ /* 0x000fe4000bf86270 */
[----:B------:R-:W-:Y:S02]  /*d860*/  CS2R R12, SRZ ;  /* 0x00000000000c7805 */ /* 0x000fe4000001ff00 */
[----:B------:R-:W-:Y:S02]  /*d870*/  ISETP.GE.AND P5, PT, R220, UR4, PT ;  /* 0x00000004dc007c0c */ /* 0x000fe4000bfa6270 */
[----:B------:R-:W-:Y:S01]  /*d880*/  SHF.R.S32.HI R9, RZ, 0x1f, R220 ;  /* 0x0000001fff097819 */ /* 0x000fe200000114dc */
[----:B------:R-:W-:Y:S01]  /*d890*/  ULDC.64 UR6, c[0x0][0x208] ;  /* 0x0000820000067ab9 */ /* 0x000fe20000000a00 */
[----:B------:R-:W-:-:S02]  /*d8a0*/  SHF.R.S32.HI R7, RZ, 0x1f, R18 ;  /* 0x0000001fff077819 */ /* 0x000fc40000011412 */
[----:B------:R-:W-:-:S03]  /*d8b0*/  SHF.L.U64.HI R9, R220, 0x1, R9 ;  /* 0x00000001dc097819 */ /* 0x000fc60000010209 */
[----:B------:R-:W-:-:S04]  /*d8c0*/  @!P4 IMAD.SHL.U32 R15, R18, 0x2, RZ ;  /* 0x00000002120fc824 */ /* 0x000fc800078e00ff */
[CC--:B-1-3--:R-:W-:Y:S02]  /*d8d0*/  @!P5 IADD3 R26, P2, R3.reuse, R30.reuse, RZ ;  /* 0x0000001e031ad210 */ /* 0x0cafe40007f5e0ff */
[----:B0-----:R-:W-:Y:S02]  /*d8e0*/  @!P5 IADD3 R30, P3, R14, R30, RZ ;  /* 0x0000001e0e1ed210 */ /* 0x001fe40007f7e0ff */
[-C--:B------:R-:W-:Y:S01]  /*d8f0*/  @!P4 IADD3 R24, P0, R3, R15.reuse, RZ ;  /* 0x0000000f0318c210 */ /* 0x080fe20007f1e0ff */
[--C-:B--2---:R-:W-:Y:S01]  /*d900*/  @!P5 IMAD.X R27, R0, 0x1, R9.reuse, P2 ;  /* 0x00000001001bd824 */ /* 0x104fe200010e0609 */
[----:B------:R-:W-:Y:S01]  /*d910*/  @!P4 IADD3 R14, P1, R14, R15, RZ ;  /* 0x0000000f0e0ec210 */ /* 0x000fe20007f3e0ff */
[----:B----4-:R-:W-:Y:S01]  /*d920*/  @!P5 IMAD.X R31, R4, 0x1, R9, P3 ;  /* 0x00000001041fd824 */ /* 0x010fe200018e0609 */
[----:B------:R-:W-:Y:S02]  /*d930*/  @!P4 SHF.L.U64.HI R3, R18, 0x1, R7 ;  /* 0x000000011203c819 */ /* 0x000fe40000010207 */
[----:B------:R-:W-:-:S02]  /*d940*/  CS2R R8, SRZ ;  /* 0x0000000000087805 */ /* 0x000fc4000001ff00 */
[----:B------:R-:W-:Y:S02]  /*d950*/  CS2R R10, SRZ ;  /* 0x00000000000a7805 */ /* 0x000fe4000001ff00 */
[----:B------:R-:W-:Y:S01]  /*d960*/  CS2R R6, SRZ ;  /* 0x0000000000067805 */ /* 0x000fe2000001ff00 */
[----:B------:R0:W5:Y:S01]  /*d970*/  @!P5 LD.E.64 R12, desc[UR6][R26.64] ;  /* 0x000000061a0cd980 */ /* 0x000162000c101b00 */
[--C-:B------:R-:W-:Y:S02]  /*d980*/  @!P4 IMAD.X R25, R0, 0x1, R3.reuse, P0 ;  /* 0x000000010019c824 */ /* 0x100fe400000e0603 */
[----:B------:R-:W-:Y:S01]  /*d990*/  @!P4 IMAD.X R15, R4, 0x1, R3, P1 ;  /* 0x00000001040fc824 */ /* 0x000fe200008e0603 */
[----:B------:R0:W5:Y:S04]  /*d9a0*/  @!P5 LD.E.64 R8, desc[UR6][R30.64] ;  /* 0x000000061e08d980 */ /* 0x000168000c101b00 */
[----:B------:R0:W5:Y:S04]  /*d9b0*/  @!P4 LD.E.64 R10, desc[UR6][R24.64] ;  /* 0x00000006180ac980 */ /* 0x000168000c101b00 */
[----:B------:R0:W5:Y:S02]  /*d9c0*/  @!P4 LD.E.64 R6, desc[UR6][R14.64] ;  /* 0x000000060e06c980 */ /* 0x000164000c101b00 */
.L_x_6813:
[----:B------:R-:W-:Y:S05]  /*d9d0*/  BSYNC B1 ;  /* 0x0000000000017941 */ /* 0x000fea0003800000 */
.L_x_6812:
[----:B------:R-:W4:Y:S01]  /*d9e0*/  SYNCS.PHASECHK.TRANS64.TRYWAIT P0, [R2+URZ+0x34800], R5 ;  /* 0x03480005020075a7 */ /* 0x000f22000800017f */
[----:B--2---:R-:W-:Y:S01]  /*d9f0*/  IMAD R0, R149, -0x80, R20 ;  /* 0xffffff8095007824 */ /* 0x004fe200078e0214 */
[--C-:B0----5:R-:W-:Y:S01]  /*da00*/  SHF.R.U32.HI R30, RZ, 0x10, R11.reuse ;  /* 0x00000010ff1e7819 */ /* 0x121fe2000001160b */
[----:B---3--:R-:W-:Y:S01]  /*da10*/  IMAD.MOV.U32 R3, RZ, RZ, R10 ;  /* 0x000000ffff037224 */ /* 0x008fe200078e000a */
[--C-:B------:R-:W-:Y:S01]  /*da20*/  SHF.R.U64 R10, R10, 0x10, R11.reuse ;  /* 0x000000100a0a7819 */ /* 0x100fe2000000120b */
[----:B------:R-:W-:Y:S01]  /*da30*/  IMAD.MOV.U32 R15, RZ, RZ, R11 ;  /* 0x000000ffff0f7224 */ /* 0x000fe200078e000b */
[--C-:B------:R-:W-:Y:S01]  /*da40*/  SHF.R.U64 R29, R12, 0x10, R13.reuse ;  /* 0x000000100c1d7819 */ /* 0x100fe2000000120d */
[----:B------:R-:W-:Y:S01]  /*da50*/  IMAD.MOV.U32 R20, RZ, RZ, R12 ;  /* 0x000000ffff147224 */ /* 0x000fe200078e000c */
[--C-:B-1----:R-:W-:Y:S01]  /*da60*/  SHF.R.U32.HI R27, RZ, 0x10, R13.reuse ;  /* 0x00000010ff1b7819 */ /* 0x102fe2000001160d */
[----:B------:R-:W-:Y:S01]  /*da70*/  IMAD.MOV.U32 R24, RZ, RZ, R13 ;  /* 0x000000ffff187224 */ /* 0x000fe200078e000d */
[----:B------:R-:W-:Y:S01]  /*da80*/  VIMNMX R11, R0, 0x80, PT ;  /* 0x00000080000b7848 */ /* 0x000fe20003fe0100 */
[----:B------:R-:W-:Y:S01]  /*da90*/  BSSY B1, `(.L_x_6814) ;  /* 0x000000f000017945 */ /* 0x000fe20003800000 */
[----:B------:R-:W-:Y:S01]  /*daa0*/  IMAD.MOV.U32 R13, RZ, RZ, R6 ;  /* 0x000000ffff0d7224 */ /* 0x000fe200078e0006 */
[--C-:B------:R-:W-:Y:S01]  /*dab0*/  SHF.R.U64 R26, R6, 0x10, R7.reuse ;  /* 0x00000010061a7819 */ /* 0x100fe20000001207 */
[--C-:B------:R-:W-:Y:S01]  /*dac0*/  IMAD.MOV.U32 R14, RZ, RZ, R7.reuse ;  /* 0x000000ffff0e7224 */ /* 0x100fe200078e0007 */
[----:B------:R-:W-:Y:S01]  /*dad0*/  SHF.R.U32.HI R25, RZ, 0x10, R7 ;  /* 0x00000010ff197819 */ /* 0x000fe20000011607 */
[--C-:B------:R-:W-:Y:S01]  /*dae0*/  IMAD.MOV.U32 R6, RZ, RZ, R9.reuse ;  /* 0x000000ffff067224 */ /* 0x100fe200078e0009 */
[----:B------:R-:W-:Y:S01]  /*daf0*/  SHF.R.U64 R7, R8, 0x10, R9 ;  /* 0x0000001008077819 */ /* 0x000fe20000001209 */
[----:B----4-:R-:W-:Y:S01]  /*db00*/  IMAD.MOV.U32 R4, RZ, RZ, R8 ;  /* 0x000000ffff047224 */ /* 0x010fe200078e0008 */
[----:B------:R-:W-:-:S02]  /*db10*/  PRMT R10, R3, 0x5410, R10 ;  /* 0x00005410030a7816 */ /* 0x000fc4000000000a */
[----:B------:R-:W-:Y:S02]  /*db20*/  ISETP.GE.AND P1, PT, R22, R11, PT ;  /* 0x0000000b1600720c */ /* 0x000fe40003f26270 */
[----:B------:R-:W-:Y:S02]  /*db30*/  SHF.R.U32.HI R9, RZ, 0x10, R9 ;  /* 0x00000010ff097819 */ /* 0x000fe40000011609 */
[----:B------:R-:W-:Y:S02]  /*db40*/  PRMT R12, R15, 0x5410, R30 ;  /* 0x000054100f0c7816 */ /* 0x000fe4000000001e */
[----:B------:R-:W-:Y:S02]  /*db50*/  PRMT R0, R20, 0x5410, R29 ;  /* 0x0000541014007816 */ /* 0x000fe4000000001d */
[----:B------:R-:W-:Y:S01]  /*db60*/  PRMT R3, R24, 0x5410, R27 ;  /* 0x0000541018037816 */ /* 0x000fe2000000001b */
[----:B------:R-:W-:Y:S06]  /*db70*/  @!P0 BRA `(.L_x_6815) ;  /* 0x000001ac002c8947 */ /* 0x000fec0003800000 */
.L_x_7066:
[----:B------:R-:W-:Y:S05]  /*db80*/  BSYNC B1 ;  /* 0x0000000000017941 */ /* 0x000fea0003800000 */
.L_x_6814:
[----:B------:R-:W-:Y:S01]  /*db90*/  BSSY B1, `(.L_x_6816) ;  /* 0x0000059000017945 */ /* 0x000fe20003800000 */
[----:B------:R-:W-:Y:S02]  /*dba0*/  PRMT R13, R13, 0x5410, R26 ;  /* 0x000054100d0d7816 */ /* 0x000fe4000000001a */
[----:B------:R-:W-:Y:S02]  /*dbb0*/  PRMT R14, R14, 0x5410, R25 ;  /* 0x000054100e0e7816 */ /* 0x000fe40000000019 */
[----:B------:R-:W-:Y:S02]  /*dbc0*/  PRMT R8, R4, 0x5410, R7 ;  /* 0x0000541004087816 */ /* 0x000fe40000000007 */
[----:B------:R-:W-:Y:S01]  /*dbd0*/  PRMT R9, R6, 0x5410, R9 ;  /* 0x0000541006097816 */ /* 0x000fe20000000009 */
[----:B------:R-:W-:Y:S06]  /*dbe0*/  @P1 BRA `(.L_x_6817) ;  /* 0x00000004004c1947 */ /* 0x000fec0003800000 */
[----:B0-----:R-:W0:Y:S01]  /*dbf0*/  LDC R5, c[0x0][0x3f4] ;  /* 0x0000fd00ff057b82 */ /* 0x001e220000000800 */
[----:B------:R-:W-:Y:S01]  /*dc00*/  BSSY B2, `(.L_x_6818) ;  /* 0x000002a000027945 */ /* 0x000fe20003800000 */
[-C--:B0-----:R-:W-:Y:S02]  /*dc10*/  ISETP.GE.AND P0, PT, R18, R5.reuse, PT ;  /* 0x000000051200720c */ /* 0x081fe40003f06270 */
[----:B------:R-:W-:-:S11]  /*dc20*/  ISETP.GE.AND P1, PT, R220, R5, PT ;  /* 0x00000005dc00720c */ /* 0x000fd60003f26270 */
[----:B------:R-:W-:Y:S05]  /*dc30*/  @P0 BRA `(.L_x_6819) ;  /* 0x0000000000980947 */ /* 0x000fea0003800000 */
[----:B------:R-:W0:Y:S01]  /*dc40*/  LDS.128 R4, [R21] ;  /* 0x0000000015047984 */ /* 0x000e220000000c00 */
        /* <DEDUP_REMOVED lines=15> */
[----:B------:R-:W-:Y:S01]  /*dd40*/  FFMA.FTZ R29, R15, R29, R4 ;  /* 0x0000001d0f1d7223 */ /* 0x000fe20000010004 */
[----:B------:R-:W-:Y:S01]  /*dd50*/  LOP3.LUT R7, R7, 0xffff0000, RZ, 0xc0, !PT ;  /* 0xffff000007077812 */ /* 0x000fe200078ec0ff */
[-C--:B------:R-:W-:Y:S01]  /*dd60*/  FMUL.FTZ R33, R5, R27.reuse ;  /* 0x0000001b05217220 */ /* 0x080fe20000410000 */
        /* <DEDUP_REMOVED lines=19> */
.L_x_6819:
[----:B------:R-:W-:Y:S05]  /*dea0*/  BSYNC B2 ;  /* 0x0000000000027941 */ /* 0x000fea0003800000 */
.L_x_6818:
[----:B------:R-:W-:Y:S05]  /*deb0*/  @P1 BRA `(.L_x_6817) ;  /* 0x0000000000981947 */ /* 0x000fea0003800000 */
[----:B0-----:R-:W0:Y:S01]  /*dec0*/  LDS.128 R4, [R21+0x4000] ;  /* 0x0040000015047984 */ /* 0x001e220000000c00 */
        /* <DEDUP_REMOVED lines=37> */
.L_x_6817:
[----:B------:R-:W-:Y:S05]  /*e120*/  BSYNC B1 ;  /* 0x0000000000017941 */ /* 0x000fea0003800000 */
.L_x_6816:
[----:B01----:R-:W-:Y:S01]  /*e130*/  VIADD R4, R22, 0x20 ;  /* 0x0000002016047836 */ /* 0x003fe20000000000 */
[----:B------:R-:W-:Y:S04]  /*e140*/  BSSY B1, `(.L_x_6820) ;  /* 0x0000056000017945 */ /* 0x000fe80003800000 */
[----:B------:R-:W-:-:S13]  /*e150*/  ISETP.GE.AND P0, PT, R4, R11, PT ;  /* 0x0000000b0400720c */ /* 0x000fda0003f06270 */
[----:B------:R-:W-:Y:S05]  /*e160*/  @P0 BRA `(.L_x_6821) ;  /* 0x00000004004c0947 */ /* 0x000fea0003800000 */
[----:B------:R-:W0:Y:S01]  /*e170*/  LDC R5, c[0x0][0x3f4] ;  /* 0x0000fd00ff057b82 */ /* 0x000e220000000800 */
[----:B------:R-:W-:Y:S01]  /*e180*/  BSSY B2, `(.L_x_6822) ;  /* 0x000002a000027945 */ /* 0x000fe20003800000 */
[-C--:B0-----:R-:W-:Y:S02]  /*e190*/  ISETP.GE.AND P0, PT, R18, R5.reuse, PT ;  /* 0x000000051200720c */ /* 0x081fe40003f06270 */
[----:B------:R-:W-:-:S11]  /*e1a0*/  ISETP.GE.AND P1, PT, R220, R5, PT ;  /* 0x00000005dc00720c */ /* 0x000fd60003f26270 */
[----:B------:R-:W-:Y:S05]  /*e1b0*/  @P0 BRA `(.L_x_6823) ;  /* 0x0000000000980947 */ /* 0x000fea0003800000 */
[----:B------:R-:W0:Y:S01]  /*e1c0*/  LDS.128 R4, [R21+0x1000] ;  /* 0x0010000015047984 */ /* 0x000e220000000c00 */
        /* <DEDUP_REMOVED lines=37> */
.L_x_6823:
[----:B------:R-:W-:Y:S05]  /*e420*/  BSYNC B2 ;  /* 0x0000000000027941 */ /* 0x000fea0003800000 */
.L_x_6822:
[----:B------:R-:W-:Y:S05]  /*e430*/  @P1 BRA `(.L_x_6821) ;  /* 0x0000000000981947 */ /* 0x000fea0003800000 */
[----:B0-----:R-:W0:Y:S01]  /*e440*/  LDS.128 R4, [R21+0x5000] ;  /* 0x0050000015047984 */ /* 0x001e220000000c00 */
        /* <DEDUP_REMOVED lines=37> */
.L_x_6821:
[----:B------:R-:W-:Y:S05]  /*e6a0*/  BSYNC B1 ;  /* 0x0000000000017941 */ /* 0x000fea0003800000 */
.L_x_6820:
        /* <DEDUP_REMOVED lines=47> */
.L_x_6827:
[----:B------:R-:W-:Y:S05]  /*e9a0*/  BSYNC B2 ;  /* 0x0000000000027941 */ /* 0x000fea0003800000 */
.L_x_6826:
        /* <DEDUP_REMOVED lines=39> */
.L_x_6825:
[----:B------:R-:W-:Y:S05]  /*ec20*/  BSYNC B1 ;  /* 0x0000000000017941 */ /* 0x000fea0003800000 */
.L_x_6824:
[----:B01----:R-:W-:-:S05]  /*ec30*/  VIADD R4, R22, 0x60 ;  /* 0x0000006016047836 */ /* 0x003fca0000000000 */
        /* <DEDUP_REMOVED lines=23> */
[----:B------:R-:W-:Y:S01]  /*edb0*/  FMUL.FTZ R20, R27, R5 ;  /* 0x000000051b147220 */ /* 0x000fe20000410000 */
[----:B------:R-:W-:Y:S01]  /*edc0*/  FFMA.FTZ R11, R29, R11, R24 ;  /* 0x0000000b1d0b7223 */ /* 0x000fe20000010018 */
[-C--:B------:R-:W-:Y:S01]  /*edd0*/  FFMA.FTZ R5, R27, R15.reuse, -R26 ;  /* 0x0000000f1b057223 */ /* 0x080fe2000001081a */
[----:B------:R-:W-:Y:S01]  /*ede0*/  LOP3.LUT R7, R7, 0xffff0000, RZ, 0xc0, !PT ;  /* 0xffff000007077812 */ /* 0x000fe200078ec0ff */
[C---:B------:R-:W-:Y:S01]  /*edf0*/  IMAD.U32 R26, R14.reuse, 0x10000, RZ ;  /* 0x000100000e1a7824 */ /* 0x040fe200078e00ff */
[----:B------:R-:W-:Y:S01]  /*ee00*/  LOP3.LUT R29, R14, 0xffff0000, RZ, 0xc0, !PT ;  /* 0xffff00000e1d7812 */ /* 0x000fe200078ec0ff */
[C---:B------:R-:W-:Y:S01]  /*ee10*/  IMAD.U32 R24, R12.reuse, 0x10000, RZ ;  /* 0x000100000c187824 */ /* 0x040fe200078e00ff */
[----:B------:R-:W-:Y:S01]  /*ee20*/  LOP3.LUT R27, R12, 0xffff0000, RZ, 0xc0, !PT ;  /* 0xffff00000c1b7812 */ /* 0x000fe200078ec0ff */
[----:B------:R-:W-:Y:S01]  /*ee30*/  FFMA.FTZ R20, R31, R15, R20 ;  /* 0x0000000f1f147223 */ /* 0x000fe20000010014 */
[-C--:B------:R-:W-:Y:S01]  /*ee40*/  FMUL.FTZ R15, R26, R6.reuse ;  /* 0x000000061a0f7220 */ /* 0x080fe20000410000 */
[C---:B------:R-:W-:Y:S01]  /*ee50*/  FMUL.FTZ R25, R24.reuse, R6 ;  /* 0x0000000618197220 */ /* 0x040fe20000410000 */
[-C--:B------:R-:W-:Y:S01]  /*ee60*/  FMUL.FTZ R12, R29, R7.reuse ;  /* 0x000000071d0c7220 */ /* 0x080fe20000410000 */
[C---:B------:R-:W-:Y:S01]  /*ee70*/  FMUL.FTZ R14, R27.reuse, R7 ;  /* 0x000000071b0e7220 */ /* 0x040fe20000410000 */
[-C--:B------:R-:W-:Y:S01]  /*ee80*/  FFMA.FTZ R6, R24, R10.reuse, -R15 ;  /* 0x0000000a18067223 */ /* 0x080fe2000001080f */
[----:B------:R-:W-:Y:S01]  /*ee90*/  FFMA.FTZ R25, R26, R10, R25 ;  /* 0x0000000a1a197223 */ /* 0x000fe20000010019 */
[-C--:B------:R-:W-:Y:S01]  /*eea0*/  FFMA.FTZ R7, R27, R13.reuse, -R12 ;  /* 0x0000000d1b077223 */ /* 0x080fe2000001080c */
[----:B------:R-:W-:Y:S01]  /*eeb0*/  FFMA.FTZ R14, R29, R13, R14 ;  /* 0x0000000d1d0e7223 */ /* 0x000fe2000001000e */
[----:B------:R-:W-:-:S02]  /*eec0*/  F2FP.BF16.F32.PACK_AB R4, R11, R4 ;  /* 0x000000040b04723e */ /* 0x000fc400000010ff */
[----:B------:R-:W-:Y:S02]  /*eed0*/  F2FP.BF16.F32.PACK_AB R5, R20, R5 ;  /* 0x000000051405723e */ /* 0x000fe400000010ff */
[----:B------:R-:W-:Y:S02]  /*eee0*/  F2FP.BF16.F32.PACK_AB R6, R25, R6 ;  /* 0x000000061906723e */ /* 0x000fe400000010ff */
[----:B------:R-:W-:-:S05]  /*eef0*/  F2FP.BF16.F32.PACK_AB R7, R14, R7 ;  /* 0x000000070e07723e */ /* 0x000fca00000010ff */
[----:B------:R0:W-:Y:S02]  /*ef00*/  STS.128 [R21+0x3000], R4 ;  /* 0x0030000415007388 */ /* 0x0001e40000000c00 */
.L_x_6830:
[----:B------:R-:W-:Y:S05]  /*ef10*/  BSYNC B1 ;  /* 0x0000000000017941 */ /* 0x000fea0003800000 */
.L_x_6829:
        /* <DEDUP_REMOVED lines=40> */
.L_x_6810:
[----:B------:R-:W-:-:S03]  /*f1a0*/  UMOV UR4, 0xffffffff ;  /* 0xffffffff00047882 */ /* 0x000fc60000000000 */
[----:B------:R-:W-:Y:S05]  /*f1b0*/  BRA.DIV UR4, `(.L_x_6831) ;  /* 0x0000019604b07947 */ /* 0x000fea000b800000 */
[----:B------:R1:W2:Y:S04]  /*f1c0*/  SHFL.IDX PT, R0, R25, RZ, 0x181f ;  /* 0x00181fff19007589 */ /* 0x0002a800000e0000 */
[----:B------:R1:W3:Y:S04]  /*f1d0*/  SHFL.IDX PT, R3, R24, RZ, 0x181f ;  /* 0x00181fff18037589 */ /* 0x0002e800000e0000 */
[----:B------:R1:W4:Y:S04]  /*f1e0*/  SHFL.IDX PT, R20, R27, RZ, 0x181f ;  /* 0x00181fff1b147589 */ /* 0x00032800000e0000 */
[----:B0-----:R1:W0:Y:S02]  /*f1f0*/  SHFL.IDX PT, R14, R26, RZ, 0x181f ;  /* 0x00181fff1a0e7589 */ /* 0x00122400000e0000 */
.L_x_7072:
[----:B------:R-:W5:Y:S01]  /*f200*/  LDL R6, [R1+0x68] ;  /* 0x0000680001067983 */ /* 0x000f620000100800 */
[----:B------:R-:W-:Y:S01]  /*f210*/  ULDC UR4, c[0x0][0x448] ;  /* 0x0001120000047ab9 */ /* 0x000fe20000000800 */
[----:B------:R-:W0:Y:S01]  /*f220*/  LDC R13, c[0x0][0x3f4] ;  /* 0x0000fd00ff0d7b82 */ /* 0x000e220000000800 */
[----:B------:R-:W-:Y:S01]  /*f230*/  IMAD R12, R161, UR4, RZ ;  /* 0x00000004a10c7c24 */ /* 0x000fe2000f8e02ff */
[----:B------:R-:W-:Y:S01]  /*f240*/  BSSY B1, `(.L_x_6832) ;  /* 0x0000018000017945 */ /* 0x000fe20003800000 */
[----:B------:R-:W-:Y:S02]  /*f250*/  CS2R R8, SRZ ;  /* 0x0000000000087805 */ /* 0x000fe4000001ff00 */
[----:B------:R-:W-:Y:S02]  /*f260*/  CS2R R10, SRZ ;  /* 0x00000000000a7805 */ /* 0x000fe4000001ff00 */
[----:B------:R-:W-:Y:S02]  /*f270*/  ISETP.GE.AND P0, PT, R5, R12, PT ;  /* 0x0000000c0500720c */ /* 0x000fe40003f06270 */
[----:B-----5:R-:W-:-:S04]  /*f280*/  LEA.HI R4, R6, R6, RZ, 0x1 ;  /* 0x0000000606047211 */ /* 0x020fc800078f08ff */
[----:B------:R-:W-:-:S05]  /*f290*/  LOP3.LUT R4, R4, 0xfffffffe, RZ, 0xc0, !PT ;  /* 0xfffffffe04047812 */ /* 0x000fca00078ec0ff */
[----:B-1----:R-:W-:Y:S01]  /*f2a0*/  IMAD.IADD R27, R6, 0x1, -R4 ;  /* 0x00000001061b7824 */ /* 0x002fe200078e0a04 */
[----:B------:R-:W-:Y:S02]  /*f2b0*/  CS2R R4, SRZ ;  /* 0x0000000000047805 */ /* 0x000fe4000001ff00 */
[----:B------:R-:W-:Y:S02]  /*f2c0*/  CS2R R6, SRZ ;  /* 0x0000000000067805 */ /* 0x000fe4000001ff00 */
[----:B------:R-:W-:Y:S01]  /*f2d0*/  SHF.L.U32 R27, R27, 0x1f, RZ ;  /* 0x0000001f1b1b7819 */ /* 0x000fe200000006ff */
[----:B0-----:R-:W-:Y:S06]  /*f2e0*/  @P0 BRA `(.L_x_6833) ;  /* 0x0000000000340947 */ /* 0x001fec0003800000 */
[----:B------:R-:W-:Y:S01]  /*f2f0*/  ULDC UR4, c[0x0][0x3f4] ;  /* 0x0000fd0000047ab9 */ /* 0x000fe20000000800 */
[C---:B------:R-:W-:Y:S01]  /*f300*/  IMAD.SHL.U32 R15, R16.reuse, 0x2, RZ ;  /* 0x00000002100f7824 */ /* 0x040fe200078e00ff */
[C---:B------:R-:W-:Y:S02]  /*f310*/  ISETP.GE.AND P2, PT, R16.reuse, UR4, PT ;  /* 0x0000000410007c0c */ /* 0x040fe4000bf46270 */
[----:B------:R-:W-:Y:S02]  /*f320*/  SHF.L.U64.HI R5, R16, 0x1, R17 ;  /* 0x0000000110057819 */ /* 0x000fe40000010211 */
[-C--:B---3--:R-:W-:Y:S02]  /*f330*/  IADD3 R24, P0, R3, R15.reuse, RZ ;  /* 0x0000000f03187210 */ /* 0x088fe40007f1e0ff */
[----:B------:R-:W-:-:S03]  /*f340*/  IADD3 R14, P1, R14, R15, RZ ;  /* 0x0000000f0e0e7210 */ /* 0x000fc60007f3e0ff */
[--C-:B--2---:R-:W-:Y:S02]  /*f350*/  IMAD.X R25, R0, 0x1, R5.reuse, P0 ;  /* 0x0000000100197824 */ /* 0x104fe400000e0605 */
[----:B----4-:R-:W-:Y:S01]  /*f360*/  IMAD.X R15, R20, 0x1, R5, P1 ;  /* 0x00000001140f7824 */ /* 0x010fe200008e0605 */
[----:B------:R-:W-:Y:S01]  /*f370*/  CS2R R4, SRZ ;  /* 0x0000000000047805 */ /* 0x000fe2000001ff00 */
[----:B------:R-:W-:Y:S06]  /*f380*/  @P2 BRA `(.L_x_6833) ;  /* 0x00000000000c2947 */ /* 0x000fec0003800000 */
[----:B------:R-:W-:Y:S02]  /*f390*/  ULDC.64 UR4, c[0x0][0x208] ;  /* 0x0000820000047ab9 */ /* 0x000fe40000000a00 */
[----:B------:R0:W5:Y:S04]  /*f3a0*/  LD.E.128 R4, desc[UR4][R24.64] ;  /* 0x0000000418047980 */ /* 0x000168000c101d00 */
[----:B------:R0:W5:Y:S02]  /*f3b0*/  LD.E.128 R8, desc[UR4][R14.64] ;  /* 0x000000040e087980 */ /* 0x000164000c101d00 */
.L_x_6833:
[----:B------:R-:W-:Y:S05]  /*f3c0*/  BSYNC B1 ;  /* 0x0000000000017941 */ /* 0x000fea0003800000 */
.L_x_6832:
[----:B------:R-:W1:Y:S01]  /*f3d0*/  SYNCS.PHASECHK.TRANS64.TRYWAIT P4, [R2+URZ+0x34800], R27 ;  /* 0x0348001b020075a7 */ /* 0x000e62000808017f */
[----:B--2---:R-:W-:Y:S01]  /*f3e0*/  IMAD R0, R149, -0x80, R12 ;  /* 0xffffff8095007824 */ /* 0x004fe200078e020c */
[--C-:B-----5:R-:W-:Y:S01]  /*f3f0*/  SHF.R.U64 R31, R6, 0x10, R7.reuse ;  /* 0x00000010061f7819 */ /* 0x120fe20000001207 */
[----:B---3--:R-:W-:Y:S01]  /*f400*/  IMAD.MOV.U32 R3, RZ, RZ, R4 ;  /* 0x000000ffff037224 */ /* 0x008fe200078e0004 */
[--C-:B------:R-:W-:Y:S01]  /*f410*/  SHF.R.U32.HI R29, RZ, 0x10, R7.reuse ;  /* 0x00000010ff1d7819 */ /* 0x100fe20000011607 */
[----:B0-----:R-:W-:Y:S01]  /*f420*/  IMAD.MOV.U32 R14, RZ, RZ, R7 ;  /* 0x000000ffff0e7224 */ /* 0x001fe200078e0007 */
[----:B------:R-:W-:Y:S01]  /*f430*/  SHF.R.U64 R26, R4, 0x10, R5 ;  /* 0x00000010041a7819 */ /* 0x000fe20000001205 */
[----:B------:R-:W-:Y:S01]  /*f440*/  IMAD.MOV.U32 R15, RZ, RZ, R8 ;  /* 0x000000ffff0f7224 */ /* 0x000fe200078e0008 */
[----:B------:R-:W-:Y:S01]  /*f450*/  SHF.R.U64 R8, R8, 0x10, R9 ;  /* 0x0000001008087819 */ /* 0x000fe20000001209 */
[----:B------:R-:W-:Y:S01]  /*f460*/  IMAD.MOV.U32 R12, RZ, RZ, R5 ;  /* 0x000000ffff0c7224 */ /* 0x000fe200078e0005 */
[--C-:B------:R-:W-:Y:S01]  /*f470*/  SHF.R.U32.HI R7, RZ, 0x10, R9.reuse ;  /* 0x00000010ff077819 */ /* 0x100fe20000011609 */
[----:B----4-:R-:W-:Y:S01]  /*f480*/  IMAD.MOV.U32 R20, RZ, RZ, R9 ;  /* 0x000000ffff147224 */ /* 0x010fe200078e0009 */
[----:B------:R-:W-:Y:S01]  /*f490*/  SHF.R.U32.HI R33, RZ, 0x10, R5 ;  /* 0x00000010ff217819 */ /* 0x000fe20000011605 */
[----:B------:R-:W-:Y:S01]  /*f4a0*/  VIADD R34, R22, 0x20 ;  /* 0x0000002016227836 */ /* 0x000fe20000000000 */
[----:B------:R-:W-:Y:S01]  /*f4b0*/  ISETP.GE.AND P0, PT, R16, R13, PT ;  /* 0x0000000d1000720c */ /* 0x000fe20003f06270 */
[----:B------:R-:W-:Y:S01]  /*f4c0*/  VIADD R32, R22, 0x40 ;  /* 0x0000004016207836 */ /* 0x000fe20000000000 */
[----:B------:R-:W-:Y:S01]  /*f4d0*/  VIMNMX R9, R0, 0x80, PT ;  /* 0x0000008000097848 */ /* 0x000fe20003fe0100 */
[----:B------:R-:W-:Y:S01]  /*f4e0*/  IMAD.MOV.U32 R4, RZ, RZ, R6 ;  /* 0x000000ffff047224 */ /* 0x000fe200078e0006 */
[--C-:B------:R-:W-:Y:S01]  /*f4f0*/  SHF.R.U64 R5, R10, 0x10, R11.reuse ;  /* 0x000000100a057819 */ /* 0x100fe2000000120b */
[----:B------:R-:W-:Y:S01]  /*f500*/  IMAD.MOV.U32 R24, RZ, RZ, R10 ;  /* 0x000000ffff187224 */ /* 0x000fe200078e000a */
[--C-:B------:R-:W-:Y:S01]  /*f510*/  SHF.R.U32.HI R6, RZ, 0x10, R11.reuse ;  /* 0x00000010ff067819 */ /* 0x100fe2000001160b */
[----:B------:R-:W-:Y:S01]  /*f520*/  IMAD.MOV.U32 R25, RZ, RZ, R11 ;  /* 0x000000ffff197224 */ /* 0x000fe200078e000b */
[----:B------:R-:W-:Y:S01]  /*f530*/  BSSY B1, `(.L_x_6834) ;  /* 0x000000f000017945 */ /* 0x000fe20003800000 */
[----:B------:R-:W-:Y:S01]  /*f540*/  VIADD R30, R22, 0x60 ;  /* 0x00000060161e7836 */ /* 0x000fe20000000000 */
[----:B------:R-:W-:-:S02]  /*f550*/  PRMT R0, R3, 0x5410, R26 ;  /* 0x0000541003007816 */ /* 0x000fc4000000001a */
[-C--:B------:R-:W-:Y:S02]  /*f560*/  ISETP.GE.OR P3, PT, R22, R9.reuse, P0 ;  /* 0x000000091600720c */ /* 0x080fe40000766670 */
[-C--:B------:R-:W-:Y:S02]  /*f570*/  ISETP.GE.OR P2, PT, R34, R9.reuse, P0 ;  /* 0x000000092200720c */ /* 0x080fe40000746670 */
[-C--:B------:R-:W-:Y:S02]  /*f580*/  ISETP.GE.OR P1, PT, R32, R9.reuse, P0 ;  /* 0x000000092000720c */ /* 0x080fe40000726670 */
[----:B------:R-:W-:Y:S02]  /*f590*/  PRMT R3, R12, 0x5410, R33 ;  /* 0x000054100c037816 */ /* 0x000fe40000000021 */
[----:B------:R-:W-:Y:S02]  /*f5a0*/  ISETP.GE.OR P0, PT, R30, R9, P0 ;  /* 0x000000091e00720c */ /* 0x000fe40000706670 */
[----:B------:R-:W-:-:S02]  /*f5b0*/  PRMT R12, R4, 0x5410, R31 ;  /* 0x00005410040c7816 */ /* 0x000fc4000000001f */
[----:B------:R-:W-:Y:S02]  /*f5c0*/  PRMT R14, R14, 0x5410, R29 ;  /* 0x000054100e0e7816 */ /* 0x000fe4000000001d */
[----:B------:R-:W-:Y:S02]  /*f5d0*/  PRMT R15, R15, 0x5410, R8 ;  /* 0x000054100f0f7816 */ /* 0x000fe40000000008 */
[----:B------:R-:W-:Y:S02]  /*f5e0*/  PRMT R20, R20, 0x5410, R7 ;  /* 0x0000541014147816 */ /* 0x000fe40000000007 */
[----:B------:R-:W-:Y:S02]  /*f5f0*/  PRMT R24, R24, 0x5410, R5 ;  /* 0x0000541018187816 */ /* 0x000fe40000000005 */
[----:B------:R-:W-:Y:S01]  /*f600*/  PRMT R25, R25, 0x5410, R6 ;  /* 0x0000541019197816 */ /* 0x000fe20000000006 */
[----:B-1----:R-:W-:Y:S06]  /*f610*/  @!P4 BRA `(.L_x_6835) ;  /* 0x000001940008c947 */ /* 0x002fec0003800000 */
.L_x_7073:
[----:B------:R-:W-:Y:S05]  /*f620*/  BSYNC B1 ;  /* 0x0000000000017941 */ /* 0x000fea0003800000 */
.L_x_6834:
[----:B------:R-:W-:Y:S04]  /*f630*/  BSSY B1, `(.L_x_6836) ;  /* 0x0000069000017945 */ /* 0x000fe80003800000 */
[----:B------:R-:W-:Y:S05]  /*f640*/  @P3 BRA `(.L_x_6837) ;  /* 0x00000004009c3947 */ /* 0x000fea0003800000 */
[----:B------:R-:W1:Y:S01]  /*f650*/  S2R R5, SR_TID.X ;  /* 0x0000000000057919 */ /* 0x000e620000002100 */
[----:B------:R-:W-:Y:S01]  /*f660*/  IMAD.SHL.U32 R6, R22, 0x40, RZ ;  /* 0x0000004016067824 */ /* 0x000fe200078e00ff */
[C---:B------:R-:W-:Y:S01]  /*f670*/  LOP3.LUT R39, R15.reuse, 0xffff0000, RZ, 0xc0, !PT ;  /* 0xffff00000f277812 */ /* 0x040fe200078ec0ff */
[----:B------:R-:W-:Y:S01]  /*f680*/  IMAD.U32 R38, R15, 0x10000, RZ ;  /* 0x000100000f267824 */ /* 0x000fe200078e00ff */
[----:B------:R-:W2:Y:S01]  /*f690*/  S2R R8, SR_TID.X ;  /* 0x0000000000087919 */ /* 0x000ea20000002100 */
[C---:B------:R-:W-:Y:S01]  /*f6a0*/  IMAD.U32 R36, R0.reuse, 0x10000, RZ ;  /* 0x0001000000247824 */ /* 0x040fe200078e00ff */
[----:B------:R-:W-:Y:S01]  /*f6b0*/  LOP3.LUT R37, R0, 0xffff0000, RZ, 0xc0, !PT ;  /* 0xffff000000257812 */ /* 0x000fe200078ec0ff */
[----:B-1----:R-:W-:Y:S02]  /*f6c0*/  VIADD R5, R5, 0xffffff80 ;  /* 0xffffff8005057836 */ /* 0x002fe40000000000 */
[----:B--2---:R-:W-:-:S03]  /*f6d0*/  VIADD R8, R8, 0xffffff80 ;  /* 0xffffff8008087836 */ /* 0x004fc60000000000 */
[----:B------:R-:W-:-:S04]  /*f6e0*/  SHF.R.S32.HI R4, RZ, 0x1f, R5 ;  /* 0x0000001fff047819 */ /* 0x000fc80000011405 */
[----:B------:R-:W-:-:S04]  /*f6f0*/  LEA.HI R4, R4, R5, RZ, 0x3 ;  /* 0x0000000504047211 */ /* 0x000fc800078f18ff */
[----:B------:R-:W-:-:S05]  /*f700*/  LOP3.LUT R4, R4, 0xfffffff8, RZ, 0xc0, !PT ;  /* 0xfffffff804047812 */ /* 0x000fca00078ec0ff */
[----:B------:R-:W-:-:S05]  /*f710*/  IMAD.IADD R4, R5, 0x1, -R4 ;  /* 0x0000000105047824 */ /* 0x000fca00078e0a04 */
[----:B------:R-:W-:-:S04]  /*f720*/  LEA.HI R4, R13, R4, RZ, 0x1d ;  /* 0x000000040d047211 */ /* 0x000fc800078fe8ff */
[----:B------:R-:W-:Y:S01]  /*f730*/  SHF.R.S32.HI R7, RZ, 0x1f, R4 ;  /* 0x0000001fff077819 */ /* 0x000fe20000011404 */
[----:B------:R-:W-:-:S03]  /*f740*/  IMAD.SHL.U32 R5, R4, 0x8, RZ ;  /* 0x0000000804057824 */ /* 0x000fc600078e00ff */
[----:B------:R-:W-:Y:S02]  /*f750*/  LEA.HI R7, R7, R4, RZ, 0x3 ;  /* 0x0000000407077211 */ /* 0x000fe400078f18ff */
[----:B------:R-:W-:-:S03]  /*f760*/  LOP3.LUT R5, R5, 0x38, RZ, 0xc0, !PT ;  /* 0x0000003805057812 */ /* 0x000fc600078ec0ff */
[----:B------:R-:W-:Y:S01]  /*f770*/  IMAD.SHL.U32 R7, R7, 0x400, RZ ;  /* 0x0000040007077824 */ /* 0x000fe200078e00ff */
[----:B------:R-:W-:Y:S02]  /*f780*/  LOP3.LUT R5, R5, 0x1c0, R6, 0xf8, !PT ;  /* 0x000001c005057812 */ /* 0x000fe400078ef806 */
[----:B------:R-:W-:Y:S02]  /*f790*/  SHF.R.S32.HI R6, RZ, 0x1f, R8 ;  /* 0x0000001fff067819 */ /* 0x000fe40000011408 */
[----:B------:R-:W-:Y:S02]  /*f7a0*/  LOP3.LUT R7, R7, 0x7fffe000, RZ, 0xc0, !PT ;  /* 0x7fffe00007077812 */ /* 0x000fe400078ec0ff */
[----:B------:R-:W-:Y:S01]  /*f7b0*/  LEA.HI R6, R6, R8, RZ, 0x6 ;  /* 0x0000000806067211 */ /* 0x000fe200078f30ff */
[----:B------:R-:W-:-:S04]  /*f7c0*/  IMAD.SHL.U32 R8, R22, 0x40, RZ ;  /* 0x0000004016087824 */ /* 0x000fc800078e00ff */
[----:B------:R-:W-:Y:S01]  /*f7d0*/  IMAD.SHL.U32 R6, R6, 0x8, RZ ;  /* 0x0000000806067824 */ /* 0x000fe200078e00ff */
[----:B------:R-:W-:-:S04]  /*f7e0*/  LOP3.LUT R8, R8, 0x1c0, RZ, 0xc0, !PT ;  /* 0x000001c008087812 */ /* 0x000fc800078ec0ff */
[----:B------:R-:W-:Y:S02]  /*f7f0*/  SHF.R.U32.HI R8, RZ, 0x3, R8 ;  /* 0x00000003ff087819 */ /* 0x000fe40000011608 */
[----:B------:R-:W-:Y:S02]  /*f800*/  LOP3.LUT R6, R6, 0xfffffe00, RZ, 0xc0, !PT ;  /* 0xfffffe0006067812 */ /* 0x000fe400078ec0ff */
[----:B------:R-:W-:-:S04]  /*f810*/  LOP3.LUT R4, R5, R8, RZ, 0x3c, !PT ;  /* 0x0000000805047212 */ /* 0x000fc800078e3cff */
        /* <DEDUP_REMOVED lines=21> */
[----:B------:R-:W-:Y:S02]  /*f970*/  IMAD.U32 R36, R20, 0x10000, RZ ;  /* 0x0001000014247824 */ /* 0x000fe400078e00ff */
[----:B------:R-:W-:Y:S01]  /*f980*/  FFMA.FTZ R38, R27, R38, R32 ;  /* 0x000000261b267223 */ /* 0x000fe20000010020 */
[----:B------:R-:W-:Y:S02]  /*f990*/  IMAD.U32 R32, R3, 0x10000, RZ ;  /* 0x0001000003207824 */ /* 0x000fe400078e00ff */
[-C--:B------:R-:W-:Y:S01]  /*f9a0*/  FMUL.FTZ R27, R8, R37.reuse ;  /* 0x00000025081b7220 */ /* 0x080fe20000410000 */
[C---:B------:R-:W-:Y:S01]  /*f9b0*/  FMUL.FTZ R8, R33.reuse, R36 ;  /* 0x0000002421087220 */ /* 0x040fe20000410000 */
[----:B------:R-:W-:Y:S01]  /*f9c0*/  FFMA.FTZ R41, R4, R37, -R41 ;  /* 0x0000002504297223 */ /* 0x000fe20000010829 */
[----:B------:R-:W-:Y:S01]  /*f9d0*/  FMUL.FTZ R33, R33, R32 ;  /* 0x0000002021217220 */ /* 0x000fe20000410000 */
[----:B------:R-:W-:-:S02]  /*f9e0*/  IMAD.U32 R37, R24, 0x10000, RZ ;  /* 0x0001000018257824 */ /* 0x000fc400078e00ff */
[----:B------:R-:W-:Y:S01]  /*f9f0*/  FFMA.FTZ R39, R4, R39, R27 ;  /* 0x0000002704277223 */ /* 0x000fe2000001001b */
[----:B------:R-:W-:Y:S01]  /*fa00*/  LOP3.LUT R10, R10, 0xffff0000, RZ, 0xc0, !PT ;  /* 0xffff00000a0a7812 */ /* 0x000fe200078ec0ff */
[C---:B------:R-:W-:Y:S01]  /*fa10*/  FFMA.FTZ R36, R29.reuse, R36, R33 ;  /* 0x000000241d247223 */ /* 0x040fe20000010021 */
        /* <DEDUP_REMOVED lines=9> */
[----:B------:R-:W-:Y:S01]  /*fab0*/  FMUL.FTZ R27, R10, R33 ;  /* 0x000000210a1b7220 */ /* 0x000fe20000410000 */
[----:B------:R-:W-:Y:S02]  /*fac0*/  IMAD.U32 R4, R14, 0x10000, RZ ;  /* 0x000100000e047824 */ /* 0x000fe400078e00ff */
[-C--:B------:R-:W-:Y:S01]  /*fad0*/  FMUL.FTZ R10, R10, R29.reuse ;  /* 0x0000001d0a0a7220 */ /* 0x080fe20000410000 */
[----:B------:R-:W-:Y:S01]  /*fae0*/  FMUL.FTZ R8, R35, R32 ;  /* 0x0000002023087220 */ /* 0x000fe20000410000 */
[----:B------:R-:W-:Y:S01]  /*faf0*/  FFMA.FTZ R34, R6, R29, -R27 ;  /* 0x0000001d06227223 */ /* 0x000fe2000001081b */
[----:B------:R-:W-:Y:S01]  /*fb00*/  FFMA.FTZ R45, R30, R37, R45 ;  /* 0x000000251e2d7223 */ /* 0x000fe2000001002d */
        /* <DEDUP_REMOVED lines=27> */
.L_x_6837:
[----:B------:R-:W-:Y:S05]  /*fcc0*/  BSYNC B1 ;  /* 0x0000000000017941 */ /* 0x000fea0003800000 */
.L_x_6836:
[----:B------:R-:W-:Y:S04]  /*fcd0*/  BSSY B1, `(.L_x_6838) ;  /* 0x0000067000017945 */ /* 0x000fe80003800000 */
[----:B------:R-:W-:Y:S05]  /*fce0*/  @P2 BRA `(.L_x_6839) ;  /* 0x0000000400942947 */ /* 0x000fea0003800000 */
[----:B-1----:R-:W2:Y:S04]  /*fcf0*/  LDL R6, [R1+0x44] ;  /* 0x0000440001067983 */ /* 0x002ea80000100800 */
[----:B------:R-:W3:Y:S01]  /*fd00*/  LDL R46, [R1+0x84] ;  /* 0x00008400012e7983 */ /* 0x000ee20000100800 */
[----:B------:R-:W1:Y:S01]  /*fd10*/  S2R R5, SR_TID.X ;  /* 0x0000000000057919 */ /* 0x000e620000002100 */
[C---:B------:R-:W-:Y:S02]  /*fd20*/  VIADD R8, R22.reuse, 0x20 ;  /* 0x0000002016087836 */ /* 0x040fe40000000000 */
[----:B------:R-:W-:Y:S02]  /*fd30*/  VIADD R9, R22, 0x20 ;  /* 0x0000002016097836 */ /* 0x000fe40000000000 */
[----:B-1----:R-:W-:-:S05]  /*fd40*/  VIADD R5, R5, 0xffffff80 ;  /* 0xffffff8005057836 */ /* 0x002fca0000000000 */
[----:B------:R-:W-:-:S04]  /*fd50*/  SHF.R.S32.HI R4, RZ, 0x1f, R5 ;  /* 0x0000001fff047819 */ /* 0x000fc80000011405 */
[----:B------:R-:W-:-:S04]  /*fd60*/  LEA.HI R4, R4, R5, RZ, 0x3 ;  /* 0x0000000504047211 */ /* 0x000fc800078f18ff */
[----:B------:R-:W-:-:S05]  /*fd70*/  LOP3.LUT R4, R4, 0xfffffff8, RZ, 0xc0, !PT ;  /* 0xfffffff804047812 */ /* 0x000fca00078ec0ff */
[----:B------:R-:W-:-:S05]  /*fd80*/  IMAD.IADD R4, R5, 0x1, -R4 ;  /* 0x0000000105047824 */ /* 0x000fca00078e0a04 */
[----:B------:R-:W-:Y:S01]  /*fd90*/  LEA.HI R4, R13, R4, RZ, 0x1d ;  /* 0x000000040d047211 */ /* 0x000fe200078fe8ff */
[----:B------:R-:W-:Y:S02]  /*fda0*/  IMAD.SHL.U32 R8, R8, 0x40, RZ ;  /* 0x0000004008087824 */ /* 0x000fe400078e00ff */
[----:B------:R-:W-:Y:S01]  /*fdb0*/  IMAD.SHL.U32 R9, R9, 0x40, RZ ;  /* 0x0000004009097824 */ /* 0x000fe200078e00ff */
[----:B------:R-:W-:Y:S01]  /*fdc0*/  SHF.R.S32.HI R7, RZ, 0x1f, R4 ;  /* 0x0000001fff077819 */ /* 0x000fe20000011404 */
[----:B------:R-:W-:Y:S01]  /*fdd0*/  IMAD.SHL.U32 R5, R4, 0x8, RZ ;  /* 0x0000000804057824 */ /* 0x000fe200078e00ff */
[----:B------:R-:W-:Y:S02]  /*fde0*/  LOP3.LUT R8, R8, 0x1c0, RZ, 0xc0, !PT ;  /* 0x000001c008087812 */ /* 0x000fe400078ec0ff */
[----:B------:R-:W-:Y:S02]  /*fdf0*/  LEA.HI R7, R7, R4, RZ, 0x3 ;  /* 0x0000000407077211 */ /* 0x000fe400078f18ff */
[----:B------:R-:W-:-:S02]  /*fe00*/  LOP3.LUT R9, R9, 0x1c0, RZ, 0xc0, !PT ;  /* 0x000001c009097812 */ /* 0x000fc400078ec0ff */
[----:B------:R-:W-:Y:S01]  /*fe10*/  SHF.R.U32.HI R8, RZ, 0x3, R8 ;  /* 0x00000003ff087819 */ /* 0x000fe20000011608 */
[----:B------:R-:W-:Y:S01]  /*fe20*/  IMAD.SHL.U32 R7, R7, 0x400, RZ ;  /* 0x0000040007077824 */ /* 0x000fe200078e00ff */
[----:B------:R-:W-:-:S04]  /*fe30*/  LOP3.LUT R4, R9, 0x38, R5, 0xf8, !PT ;  /* 0x0000003809047812 */ /* 0x000fc800078ef805 */
[----:B------:R-:W-:Y:S02]  /*fe40*/  LOP3.LUT R4, R4, R8, RZ, 0x3c, !PT ;  /* 0x0000000804047212 */ /* 0x000fe400078e3cff */
[----:B------:R-:W-:Y:S01]  /*fe50*/  LOP3.LUT R7, R7, 0x7fffe000, RZ, 0xc0, !PT ;  /* 0x7fffe00007077812 */ /* 0x000fe200078ec0ff */
[C---:B------:R-:W-:Y:S02]  /*fe60*/  IMAD.U32 R38, R15.reuse, 0x10000, RZ ;  /* 0x000100000f267824 */ /* 0x040fe400078e00ff */
[----:B------:R-:W-:Y:S01]  /*fe70*/  IMAD.U32 R36, R0, 0x10000, RZ ;  /* 0x0001000000247824 */ /* 0x000fe200078e00ff */
[----:B------:R-:W-:Y:S01]  /*fe80*/  LOP3.LUT R40, R15, 0xffff0000, RZ, 0xc0, !PT ;  /* 0xffff00000f287812 */ /* 0x000fe200078ec0ff */
[----:B------:R-:W-:Y:S02]  /*fe90*/  IMAD.U32 R43, R20, 0x10000, RZ ;  /* 0x00010000142b7824 */ /* 0x000fe400078e00ff */
[----:B------:R-:W-:Y:S02]  /*fea0*/  IMAD.U32 R41, R3, 0x10000, RZ ;  /* 0x0001000003297824 */ /* 0x000fe400078e00ff */
[C---:B------:R-:W-:Y:S01]  /*feb0*/  IMAD.U32 R45, R24.reuse, 0x10000, RZ ;  /* 0x00010000182d7824 */ /* 0x040fe200078e00ff */
[----:B------:R-:W-:Y:S01]  /*fec0*/  LOP3.LUT R42, R24, 0xffff0000, RZ, 0xc0, !PT ;  /* 0xffff0000182a7812 */ /* 0x000fe200078ec0ff */
[----:B------:R-:W-:Y:S01]  /*fed0*/  IMAD.U32 R44, R25, 0x10000, RZ ;  /* 0x00010000192c7824 */ /* 0x000fe200078e00ff */
[----:B--2---:R-:W-:-:S02]  /*fee0*/  IADD3 R9, R4, R7, R6 ;  /* 0x0000000704097210 */ /* 0x004fc40007ffe006 */
[----:B---3--:R-:W1:Y:S03]  /*fef0*/  LDS.128 R4, [R46] ;  /* 0x000000002e047984 */ /* 0x008e660000000c00 */
[----:B------:R-:W-:-:S05]  /*ff00*/  IMAD R21, R9, 0x2, R2 ;  /* 0x0000000209157824 */ /* 0x000fca00078e0202 */
[----:B------:R-:W2:Y:S01]  /*ff10*/  LDS.128 R8, [R21+0x16400] ;  /* 0x0164000015087984 */ /* 0x000ea20000000c00 */
[----:B-1----:R-:W-:Y:S02]  /*ff20*/  IMAD.U32 R26, R4, 0x10000, RZ ;  /* 0x00010000041a7824 */ /* 0x002fe400078e00ff */
[C---:B--2---:R-:W-:Y:S01]  /*ff30*/  IMAD.U32 R31, R8.reuse, 0x10000, RZ ;  /* 0x00010000081f7824 */ /* 0x044fe200078e00ff */
[----:B------:R-:W-:-:S03]  /*ff40*/  LOP3.LUT R8, R8, 0xffff0000, RZ, 0xc0, !PT ;  /* 0xffff000008087812 */ /* 0x000fc600078ec0ff */
[-C--:B------:R-:W-:Y:S01]  /*ff50*/  FMUL.FTZ R35, R38, R31.reuse ;  /* 0x0000001f26237220 */ /* 0x080fe20000410000 */
[----:B------:R-:W-:-:S03]  /*ff60*/  FMUL.FTZ R31, R36, R31 ;  /* 0x0000001f241f7220 */ /* 0x000fc60000410000 */
[----:B------:R-:W-:Y:S01]  /*ff70*/  FFMA.FTZ R35, R36, R26, -R35 ;  /* 0x0000001a24237223 */ /* 0x000fe20000010823 */
[----:B------:R-:W-:Y:S01]  /*ff80*/  LOP3.LUT R36, R0, 0xffff0000, RZ, 0xc0, !PT ;  /* 0xffff000000247812 */ /* 0x000fe200078ec0ff */
[-C--:B------:R-:W-:Y:S01]  /*ff90*/  FMUL.FTZ R37, R40, R8.reuse ;  /* 0x0000000828257220 */ /* 0x080fe20000410000 */
[----:B------:R-:W-:Y:S01]  /*ffa0*/  LOP3.LUT R4, R4, 0xffff0000, RZ, 0xc0, !PT ;  /* 0xffff000004047812 */ /* 0x000fe200078ec0ff */
[----:B------:R-:W-:Y:S02]  /*ffb0*/  IMAD.U32 R32, R9, 0x10000, RZ ;  /* 0x0001000009207824 */ /* 0x000fe400078e00ff */
[----:B------:R-:W-:Y:S01]  /*ffc0*/  FMUL.FTZ R39, R36, R8 ;  /* 0x0000000824277220 */ /* 0x000fe20000410000 */
[----:B------:R-:W-:Y:S02]  /*ffd0*/  IMAD.U32 R33, R10, 0x10000, RZ ;  /* 0x000100000a217824 */ /* 0x000fe400078e00ff */
[----:B------:R-:W-:Y:S01]  /*ffe0*/  FFMA.FTZ R8, R36, R4, -R37 ;  /* 0x0000000424087223 */ /* 0x000fe20000010825 */
[----:B------:R-:W-:Y:S01]  /*fff0*/  FFMA.FTZ R31, R38, R26, R31 ;  /* 0x0000001a261f7223 */ /* 0x000fe2000001001f */
[-C--:B------:R-:W-:Y:S01]  /*10000*/  FMUL.FTZ R36, R43, R32.reuse ;  /* 0x000000202b247220 */ /* 0x080fe20000410000 */
[----:B0-----:R-:W-:Y:S01]  /*10010*/  IMAD.U32 R27, R5, 0x10000, RZ ;  /* 0x00010000051b7824 */ /* 0x001fe200078e00ff */
[----:B------:R-:W-:Y:S01]  /*10020*/  LOP3.LUT R10, R10, 0xffff0000, RZ, 0xc0, !PT ;  /* 0xffff00000a0a7812 */ /* 0x000fe200078ec0ff */
[----:B------:R-:W-:Y:S01]  /*10030*/  FMUL.FTZ R32, R41, R32 ;  /* 0x0000002029207220 */ /* 0x000fe20000410000 */
[----:B------:R-:W-:Y:S01]  /*10040*/  FFMA.FTZ R26, R40, R4, R39 ;  /* 0x00000004281a7223 */ /* 0x000fe20000010027 */
[----:B------:R-:W-:-:S02]  /*10050*/  IMAD.U32 R37, R12, 0x10000, RZ ;  /* 0x000100000c257824 */ /* 0x000fc400078e00ff */
[----:B------:R-:W-:Y:S01]  /*10060*/  FMUL.FTZ R4, R45, R33 ;  /* 0x000000212d047220 */ /* 0x000fe20000410000 */
[----:B------:R-:W-:Y:S01]  /*10070*/  IMAD.U32 R29, R6, 0x10000, RZ ;  /* 0x00010000061d7824 */ /* 0x000fe200078e00ff */
[----:B------:R-:W-:Y:S01]  /*10080*/  LOP3.LUT R40, R12, 0xffff0000, RZ, 0xc0, !PT ;  /* 0xffff00000c287812 */ /* 0x000fe200078ec0ff */
[-C--:B------:R-:W-:Y:S01]  /*10090*/  FFMA.FTZ R36, R41, R27.reuse, -R36 ;  /* 0x0000001b29247223 */ /* 0x080fe20000010824 */
[----:B------:R-:W-:Y:S01]  /*100a0*/  LOP3.LUT R6, R6, 0xffff0000, RZ, 0xc0, !PT ;  /* 0xffff000006067812 */ /* 0x000fe200078ec0ff */
[----:B------:R-:W-:Y:S01]  /*100b0*/  FFMA.FTZ R32, R43, R27, R32 ;  /* 0x0000001b2b207223 */ /* 0x000fe20000010020 */
[----:B------:R-:W-:Y:S01]  /*100c0*/  FMUL.FTZ R38, R37, R33 ;  /* 0x0000002125267220 */ /* 0x000fe20000410000 */
[----:B------:R-:W-:Y:S02]  /*100d0*/  IMAD.U32 R34, R11, 0x10000, RZ ;  /* 0x000100000b227824 */ /* 0x000fe400078e00ff */
[----:B------:R-:W-:Y:S01]  /*100e0*/  FFMA.FTZ R27, R37, R29, -R4 ;  /* 0x0000001d251b7223 */ /* 0x000fe20000010804 */
[----:B------:R-:W-:Y:S01]  /*100f0*/  FMUL.FTZ R33, R42, R10 ;  /* 0x0000000a2a217220 */ /* 0x000fe20000410000 */
[----:B------:R-:W-:-:S02]  /*10100*/  IMAD.U32 R4, R14, 0x10000, RZ ;  /* 0x000100000e047824 */ /* 0x000fc400078e00ff */
[----:B------:R-:W-:Y:S01]  /*10110*/  FMUL.FTZ R37, R40, R10 ;  /* 0x0000000a28257220 */ /* 0x000fe20000410000 */
[----:B------:R-:W-:Y:S01]  /*10120*/  FFMA.FTZ R10, R45, R29, R38 ;  /* 0x0000001d2d0a7223 */ /* 0x000fe20000010026 */
[----:B------:R-:W-:Y:S01]  /*10130*/  IMAD.U32 R30, R7, 0x10000, RZ ;  /* 0x00010000071e7824 */ /* 0x000fe200078e00ff */
[----:B------:R-:W-:Y:S01]  /*10140*/  LOP3.LUT R9, R9, 0xffff0000, RZ, 0xc0, !PT ;  /* 0xffff000009097812 */ /* 0x000fe200078ec0ff */
[----:B------:R-:W-:Y:S01]  /*10150*/  FMUL.FTZ R29, R44, R34 ;  /* 0x000000222c1d7220 */ /* 0x000fe20000410000 */
[----:B------:R-:W-:Y:S01]  /*10160*/  FFMA.FTZ R38, R40, R6, -R33 ;  /* 0x0000000628267223 */ /* 0x000fe20000010821 */
[----:B------:R-:W-:Y:S01]  /*10170*/  LOP3.LUT R43, R20, 0xffff0000, RZ, 0xc0, !PT ;  /* 0xffff0000142b7812 */ /* 0x000fe200078ec0ff */
[----:B------:R-:W-:Y:S01]  /*10180*/  FMUL.FTZ R33, R4, R34 ;  /* 0x0000002204217220 */ /* 0x000fe20000410000 */
[----:B------:R-:W-:Y:S02]  /*10190*/  LOP3.LUT R11, R11, 0xffff0000, RZ, 0xc0, !PT ;  /* 0xffff00000b0b7812 */ /* 0x000fe400078ec0ff */
[----:B------:R-:W-:-:S02]  /*101a0*/  LOP3.LUT R39, R3, 0xffff0000, RZ, 0xc0, !PT ;  /* 0xffff000003277812 */ /* 0x000fc400078ec0ff */
[----:B------:R-:W-:Y:S02]  /*101b0*/  LOP3.LUT R45, R25, 0xffff0000, RZ, 0xc0, !PT ;  /* 0xffff0000192d7812 */ /* 0x000fe400078ec0ff */
[----:B------:R-:W-:Y:S01]  /*101c0*/  LOP3.LUT R41, R14, 0xffff0000, RZ, 0xc0, !PT ;  /* 0xffff00000e297812 */ /* 0x000fe200078ec0ff */
[----:B------:R-:W-:Y:S01]  /*101d0*/  FFMA.FTZ R29, R4, R30, -R29 ;  /* 0x0000001e041d7223 */ /* 0x000fe2000001081d */
[----:B------:R-:W-:Y:S01]  /*101e0*/  LOP3.LUT R5, R5, 0xffff0000, RZ, 0xc0, !PT ;  /* 0xffff000005057812 */ /* 0x000fe200078ec0ff */
[----:B------:R-:W-:Y:S01]  /*101f0*/  FFMA.FTZ R37, R42, R6, R37 ;  /* 0x000000062a257223 */ /* 0x000fe20000010025 */
[----:B------:R-:W-:Y:S01]  /*10200*/  LOP3.LUT R7, R7, 0xffff0000, RZ, 0xc0, !PT ;  /* 0xffff000007077812 */ /* 0x000fe200078ec0ff */
[----:B------:R-:W-:Y:S01]  /*10210*/  FFMA.FTZ R33, R44, R30, R33 ;  /* 0x0000001e2c217223 */ /* 0x000fe20000010021 */
[-C--:B------:R-:W-:Y:S01]  /*10220*/  FMUL.FTZ R4, R43, R9.reuse ;  /* 0x000000092b047220 */ /* 0x080fe20000410000 */
[----:B------:R-:W-:Y:S01]  /*10230*/  FMUL.FTZ R6, R39, R9 ;  /* 0x0000000927067220 */ /* 0x000fe20000410000 */
[-C--:B------:R-:W-:Y:S01]  /*10240*/  FMUL.FTZ R30, R45, R11.reuse ;  /* 0x0000000b2d1e7220 */ /* 0x080fe20000410000 */
[----:B------:R-:W-:Y:S01]  /*10250*/  FMUL.FTZ R34, R41, R11 ;  /* 0x0000000b29227220 */ /* 0x000fe20000410000 */
[-C--:B------:R-:W-:Y:S01]  /*10260*/  FFMA.FTZ R9, R39, R5.reuse, -R4 ;  /* 0x0000000527097223 */ /* 0x080fe20000010804 */
[----:B------:R-:W-:Y:S01]  /*10270*/  FFMA.FTZ R11, R43, R5, R6 ;  /* 0x000000052b0b7223 */ /* 0x000fe20000010006 */
[-C--:B------:R-:W-:Y:S01]  /*10280*/  FFMA.FTZ R30, R41, R7.reuse, -R30 ;  /* 0x00000007291e7223 */ /* 0x080fe2000001081e */
        /* <DEDUP_REMOVED lines=11> */
.L_x_6839:
[----:B------:R-:W-:Y:S05]  /*10340*/  BSYNC B1 ;  /* 0x0000000000017941 */ /* 0x000fea0003800000 */
.L_x_6838:
[----:B------:R-:W-:Y:S04]  /*10350*/  BSSY B1, `(.L_x_6840) ;  /* 0x0000067000017945 */ /* 0x000fe80003800000 */
[----:B------:R-:W-:Y:S05]  /*10360*/  @P1 BRA `(.L_x_6841) ;  /* 0x0000000400941947 */ /* 0x000fea0003800000 */
[----:B-12---:R-:W2:Y:S04]  /*10370*/  LDL R6, [R1+0x40] ;  /* 0x0000400001067983 */ /* 0x006ea80000100800 */
        /* <DEDUP_REMOVED lines=100> */
.L_x_6841:
[----:B------:R-:W-:Y:S05]  /*109c0*/  BSYNC B1 ;  /* 0x0000000000017941 */ /* 0x000fea0003800000 */
.L_x_6840:
[----:B------:R-:W-:Y:S05]  /*109d0*/  @P0 BRA `(.L_x_6828) ;  /* 0x0000000400940947 */ /* 0x000fea0003800000 */
[----:B-123--:R-:W1:Y:S01]  /*109e0*/  S2R R5, SR_TID.X ;  /* 0x0000000000057919 */ /* 0x00ee620000002100 */
[----:B------:R-:W2:Y:S01]  /*109f0*/  LDL R42, [R1+0x7c] ;  /* 0x00007c00012a7983 */ /* 0x000ea20000100800 */
[----:B-1----:R-:W-:-:S05]  /*10a00*/  VIADD R5, R5, 0xffffff80 ;  /* 0xffffff8005057836 */ /* 0x002fca0000000000 */
[----:B------:R-:W-:-:S04]  /*10a10*/  SHF.R.S32.HI R4, RZ, 0x1f, R5 ;  /* 0x0000001fff047819 */ /* 0x000fc80000011405 */
[----:B------:R-:W-:-:S04]  /*10a20*/  LEA.HI R4, R4, R5, RZ, 0x3 ;  /* 0x0000000504047211 */ /* 0x000fc800078f18ff */
[----:B------:R-:W-:-:S05]  /*10a30*/  LOP3.LUT R4, R4, 0xfffffff8, RZ, 0xc0, !PT ;  /* 0xfffffff804047812 */ /* 0x000fca00078ec0ff */
[----:B------:R-:W-:Y:S02]  /*10a40*/  IMAD.IADD R4, R5, 0x1, -R4 ;  /* 0x0000000105047824 */ /* 0x000fe400078e0a04 */
[----:B------:R-:W3:Y:S01]  /*10a50*/  LDL R5, [R1+0x3c] ;  /* 0x00003c0001057983 */ /* 0x000ee20000100800 */
[C---:B------:R-:W-:Y:S02]  /*10a60*/  VIADD R7, R22.reuse, 0x60 ;  /* 0x0000006016077836 */ /* 0x040fe40000000000 */
[----:B------:R-:W-:Y:S01]  /*10a70*/  LEA.HI R13, R13, R4, RZ, 0x1d ;  /* 0x000000040d0d7211 */ /* 0x000fe200078fe8ff */
[----:B------:R-:W-:Y:S02]  /*10a80*/  VIADD R8, R22, 0x60 ;  /* 0x0000006016087836 */ /* 0x000fe40000000000 */
[----:B------:R-:W-:Y:S01]  /*10a90*/  IMAD.SHL.U32 R7, R7, 0x40, RZ ;  /* 0x0000004007077824 */ /* 0x000fe200078e00ff */
[----:B------:R-:W-:Y:S01]  /*10aa0*/  SHF.R.S32.HI R6, RZ, 0x1f, R13 ;  /* 0x0000001fff067819 */ /* 0x000fe2000001140d */
[----:B------:R-:W-:-:S02]  /*10ab0*/  IMAD.SHL.U32 R8, R8, 0x40, RZ ;  /* 0x0000004008087824 */ /* 0x000fc400078e00ff */
[----:B------:R-:W-:Y:S01]  /*10ac0*/  IMAD.SHL.U32 R4, R13, 0x8, RZ ;  /* 0x000000080d047824 */ /* 0x000fe200078e00ff */
[----:B------:R-:W-:Y:S02]  /*10ad0*/  LEA.HI R6, R6, R13, RZ, 0x3 ;  /* 0x0000000d06067211 */ /* 0x000fe400078f18ff */
[----:B------:R-:W-:Y:S02]  /*10ae0*/  LOP3.LUT R8, R8, 0x1c0, RZ, 0xc0, !PT ;  /* 0x000001c008087812 */ /* 0x000fe400078ec0ff */
[----:B------:R-:W-:Y:S01]  /*10af0*/  LOP3.LUT R7, R7, 0x1c0, RZ, 0xc0, !PT ;  /* 0x000001c007077812 */ /* 0x000fe200078ec0ff */
[----:B------:R-:W-:Y:S01]  /*10b00*/  IMAD.SHL.U32 R6, R6, 0x400, RZ ;  /* 0x0000040006067824 */ /* 0x000fe200078e00ff */
[----:B------:R-:W-:Y:S02]  /*10b10*/  LOP3.LUT R4, R8, 0x38, R4, 0xf8, !PT ;  /* 0x0000003808047812 */ /* 0x000fe400078ef804 */
[----:B------:R-:W-:Y:S02]  /*10b20*/  SHF.R.U32.HI R7, RZ, 0x3, R7 ;  /* 0x00000003ff077819 */ /* 0x000fe40000011607 */
[----:B------:R-:W-:-:S02]  /*10b30*/  LOP3.LUT R9, R6, 0x7fffe000, RZ, 0xc0, !PT ;  /* 0x7fffe00006097812 */ /* 0x000fc400078ec0ff */
[----:B------:R-:W-:Y:S01]  /*10b40*/  LOP3.LUT R4, R4, R7, RZ, 0x3c, !PT ;  /* 0x0000000704047212 */ /* 0x000fe200078e3cff */
[C---:B------:R-:W-:Y:S01]  /*10b50*/  IMAD.U32 R37, R15.reuse, 0x10000, RZ ;  /* 0x000100000f257824 */ /* 0x040fe200078e00ff */
[----:B------:R-:W-:Y:S01]  /*10b60*/  LOP3.LUT R38, R15, 0xffff0000, RZ, 0xc0, !PT ;  /* 0xffff00000f267812 */ /* 0x000fe200078ec0ff */
[C---:B------:R-:W-:Y:S01]  /*10b70*/  IMAD.U32 R35, R0.reuse, 0x10000, RZ ;  /* 0x0001000000237824 */ /* 0x040fe200078e00ff */
[----:B------:R-:W-:Y:S01]  /*10b80*/  LOP3.LUT R0, R0, 0xffff0000, RZ, 0xc0, !PT ;  /* 0xffff000000007812 */ /* 0x000fe200078ec0ff */
[C---:B------:R-:W-:Y:S01]  /*10b90*/  IMAD.U32 R43, R24.reuse, 0x10000, RZ ;  /* 0x00010000182b7824 */ /* 0x040fe200078e00ff */
[----:B------:R-:W-:Y:S01]  /*10ba0*/  LOP3.LUT R24, R24, 0xffff0000, RZ, 0xc0, !PT ;  /* 0xffff000018187812 */ /* 0x000fe200078ec0ff */
[----:B------:R-:W-:Y:S02]  /*10bb0*/  IMAD.U32 R45, R25, 0x10000, RZ ;  /* 0x00010000192d7824 */ /* 0x000fe400078e00ff */
[----:B------:R-:W-:Y:S02]  /*10bc0*/  IMAD.U32 R41, R14, 0x10000, RZ ;  /* 0x000100000e297824 */ /* 0x000fe400078e00ff */
[C---:B------:R-:W-:Y:S01]  /*10bd0*/  IMAD.U32 R36, R3.reuse, 0x10000, RZ ;  /* 0x0001000003247824 */ /* 0x040fe200078e00ff */
[----:B------:R-:W-:Y:S01]  /*10be0*/  LOP3.LUT R3, R3, 0xffff0000, RZ, 0xc0, !PT ;  /* 0xffff000003037812 */ /* 0x000fe200078ec0ff */
[----:B------:R-:W-:Y:S01]  /*10bf0*/  IMAD.U32 R40, R20, 0x10000, RZ ;  /* 0x0001000014287824 */ /* 0x000fe200078e00ff */
[----:B---3--:R-:W-:-:S02]  /*10c00*/  IADD3 R9, R4, R9, R5 ;  /* 0x0000000904097210 */ /* 0x008fc40007ffe005 */
[----:B--2---:R-:W1:Y:S03]  /*10c10*/  LDS.128 R4, [R42] ;  /* 0x000000002a047984 */ /* 0x004e660000000c00 */
[----:B------:R-:W-:-:S05]  /*10c20*/  IMAD R13, R9, 0x2, R2 ;  /* 0x00000002090d7824 */ /* 0x000fca00078e0202 */
[----:B------:R-:W2:Y:S01]  /*10c30*/  LDS.128 R8, [R13+0x16400] ;  /* 0x016400000d087984 */ /* 0x000ea20000000c00 */
[C---:B-1----:R-:W-:Y:S01]  /*10c40*/  IMAD.U32 R21, R4.reuse, 0x10000, RZ ;  /* 0x0001000004157824 */ /* 0x042fe200078e00ff */
[----:B------:R-:W-:Y:S01]  /*10c50*/  LOP3.LUT R4, R4, 0xffff0000, RZ, 0xc0, !PT ;  /* 0xffff000004047812 */ /* 0x000fe200078ec0ff */
[C---:B--2---:R-:W-:Y:S01]  /*10c60*/  IMAD.U32 R30, R8.reuse, 0x10000, RZ ;  /* 0x00010000081e7824 */ /* 0x044fe200078e00ff */
[----:B------:R-:W-:-:S03]  /*10c70*/  LOP3.LUT R8, R8, 0xffff0000, RZ, 0xc0, !PT ;  /* 0xffff000008087812 */ /* 0x000fc600078ec0ff */
[-C--:B------:R-:W-:Y:S01]  /*10c80*/  FMUL.FTZ R34, R37, R30.reuse ;  /* 0x0000001e25227220 */ /* 0x080fe20000410000 */
[C---:B------:R-:W-:Y:S01]  /*10c90*/  FMUL.FTZ R30, R35.reuse, R30 ;  /* 0x0000001e231e7220 */ /* 0x040fe20000410000 */
[-C--:B------:R-:W-:Y:S01]  /*10ca0*/  FMUL.FTZ R15, R38, R8.reuse ;  /* 0x00000008260f7220 */ /* 0x080fe20000410000 */
[----:B------:R-:W-:Y:S02]  /*10cb0*/  IMAD.U32 R32, R10, 0x10000, RZ ;  /* 0x000100000a207824 */ /* 0x000fe400078e00ff */
[-C--:B------:R-:W-:Y:S01]  /*10cc0*/  FFMA.FTZ R34, R35, R21.reuse, -R34 ;  /* 0x0000001523227223 */ /* 0x080fe20000010822 */
[----:B------:R-:W-:Y:S01]  /*10cd0*/  FFMA.FTZ R30, R37, R21, R30 ;  /* 0x00000015251e7223 */ /* 0x000fe2000001001e */
[----:B------:R-:W-:Y:S02]  /*10ce0*/  IMAD.U32 R37, R12, 0x10000, RZ ;  /* 0x000100000c257824 */ /* 0x000fe400078e00ff */
[C---:B------:R-:W-:Y:S01]  /*10cf0*/  FMUL.FTZ R21, R0.reuse, R8 ;  /* 0x0000000800157220 */ /* 0x040fe20000410000 */
[----:B------:R-:W-:Y:S01]  /*10d00*/  FFMA.FTZ R15, R0, R4, -R15 ;  /* 0x00000004000f7223 */ /* 0x000fe2000001080f */
[----:B0-----:R-:W-:Y:S01]  /*10d10*/  IMAD.U32 R27, R6, 0x10000, RZ ;  /* 0x00010000061b7824 */ /* 0x001fe200078e00ff */
[----:B------:R-:W-:Y:S01]  /*10d20*/  LOP3.LUT R10, R10, 0xffff0000, RZ, 0xc0, !PT ;  /* 0xffff00000a0a7812 */ /* 0x000fe200078ec0ff */
[-C--:B------:R-:W-:Y:S01]  /*10d30*/  FMUL.FTZ R0, R43, R32.reuse ;  /* 0x000000202b007220 */ /* 0x080fe20000410000 */
[----:B------:R-:W-:Y:S01]  /*10d40*/  LOP3.LUT R12, R12, 0xffff0000, RZ, 0xc0, !PT ;  /* 0xffff00000c0c7812 */ /* 0x000fe200078ec0ff */
[----:B------:R-:W-:Y:S01]  /*10d50*/  FMUL.FTZ R32, R37, R32 ;  /* 0x0000002025207220 */ /* 0x000fe20000410000 */
[----:B------:R-:W-:-:S02]  /*10d60*/  IMAD.U32 R33, R11, 0x10000, RZ ;  /* 0x000100000b217824 */ /* 0x000fc400078e00ff */
[-C--:B------:R-:W-:Y:S01]  /*10d70*/  FFMA.FTZ R8, R37, R27.reuse, -R0 ;  /* 0x0000001b25087223 */ /* 0x080fe20000010800 */
[----:B------:R-:W-:Y:S01]  /*10d80*/  LOP3.LUT R6, R6, 0xffff0000, RZ, 0xc0, !PT ;  /* 0xffff000006067812 */ /* 0x000fe200078ec0ff */
[-C--:B------:R-:W-:Y:S01]  /*10d90*/  FMUL.FTZ R37, R24, R10.reuse ;  /* 0x0000000a18257220 */ /* 0x080fe20000410000 */
[----:B------:R-:W-:Y:S01]  /*10da0*/  FMUL.FTZ R39, R12, R10 ;  /* 0x0000000a0c277220 */ /* 0x000fe20000410000 */
[----:B------:R-:W-:Y:S02]  /*10db0*/  IMAD.U32 R31, R9, 0x10000, RZ ;  /* 0x00010000091f7824 */ /* 0x000fe400078e00ff */
[----:B------:R-:W-:Y:S01]  /*10dc0*/  FFMA.FTZ R21, R38, R4, R21 ;  /* 0x0000000426157223 */ /* 0x000fe20000010015 */
[----:B------:R-:W-:Y:S01]  /*10dd0*/  FFMA.FTZ R10, R43, R27, R32 ;  /* 0x0000001b2b0a7223 */ /* 0x000fe20000010020 */
[----:B------:R-:W-:Y:S01]  /*10de0*/  IMAD.U32 R29, R7, 0x10000, RZ ;  /* 0x00010000071d7824 */ /* 0x000fe200078e00ff */
[----:B------:R-:W-:Y:S01]  /*10df0*/  LOP3.LUT R9, R9, 0xffff0000, RZ, 0xc0, !PT ;  /* 0xffff000009097812 */ /* 0x000fe200078ec0ff */
[-C--:B------:R-:W-:Y:S01]  /*10e00*/  FMUL.FTZ R0, R45, R33.reuse ;  /* 0x000000212d007220 */ /* 0x080fe20000410000 */
[----:B------:R-:W-:Y:S01]  /*10e10*/  FMUL.FTZ R4, R41, R33 ;  /* 0x0000002129047220 */ /* 0x000fe20000410000 */
[----:B------:R-:W-:-:S02]  /*10e20*/  LOP3.LUT R27, R20, 0xffff0000, RZ, 0xc0, !PT ;  /* 0xffff0000141b7812 */ /* 0x000fc400078ec0ff */
[----:B------:R-:W-:Y:S02]  /*10e30*/  LOP3.LUT R11, R11, 0xffff0000, RZ, 0xc0, !PT ;  /* 0xffff00000b0b7812 */ /* 0x000fe400078ec0ff */
[----:B------:R-:W-:Y:S01]  /*10e40*/  LOP3.LUT R33, R25, 0xffff0000, RZ, 0xc0, !PT ;  /* 0xffff000019217812 */ /* 0x000fe200078ec0ff */
[C---:B------:R-:W-:Y:S01]  /*10e50*/  IMAD.U32 R26, R5.reuse, 0x10000, RZ ;  /* 0x00010000051a7824 */ /* 0x040fe200078e00ff */
[----:B------:R-:W-:Y:S01]  /*10e60*/  LOP3.LUT R25, R14, 0xffff0000, RZ, 0xc0, !PT ;  /* 0xffff00000e197812 */ /* 0x000fe200078ec0ff */
[-C--:B------:R-:W-:Y:S01]  /*10e70*/  FFMA.FTZ R39, R24, R6.reuse, R39 ;  /* 0x0000000618277223 */ /* 0x080fe20000010027 */
[----:B------:R-:W-:Y:S01]  /*10e80*/  LOP3.LUT R5, R5, 0xffff0000, RZ, 0xc0, !PT ;  /* 0xffff000005057812 */ /* 0x000fe200078ec0ff */
[----:B------:R-:W-:Y:S01]  /*10e90*/  FFMA.FTZ R24, R41, R29, -R0 ;  /* 0x0000001d29187223 */ /* 0x000fe20000010800 */
[----:B------:R-:W-:Y:S01]  /*10ea0*/  LOP3.LUT R7, R7, 0xffff0000, RZ, 0xc0, !PT ;  /* 0xffff000007077812 */ /* 0x000fe200078ec0ff */
[----:B------:R-:W-:Y:S01]  /*10eb0*/  FFMA.FTZ R37, R12, R6, -R37 ;  /* 0x000000060c257223 */ /* 0x000fe20000010825 */
[----:B------:R-:W-:Y:S01]  /*10ec0*/  FMUL.FTZ R0, R27, R9 ;  /* 0x000000091b007220 */ /* 0x000fe20000410000 */
[----:B------:R-:W-:Y:S01]  /*10ed0*/  FMUL.FTZ R35, R40, R31 ;  /* 0x0000001f28237220 */ /* 0x000fe20000410000 */
[----:B------:R-:W-:Y:S01]  /*10ee0*/  FFMA.FTZ R29, R45, R29, R4 ;  /* 0x0000001d2d1d7223 */ /* 0x000fe20000010004 */
[----:B------:R-:W-:Y:S01]  /*10ef0*/  FMUL.FTZ R6, R33, R11 ;  /* 0x0000000b21067220 */ /* 0x000fe20000410000 */
[C---:B------:R-:W-:Y:S01]  /*10f00*/  FMUL.FTZ R31, R36.reuse, R31 ;  /* 0x0000001f241f7220 */ /* 0x040fe20000410000 */
[----:B------:R-:W-:Y:S01]  /*10f10*/  FMUL.FTZ R4, R3, R9 ;  /* 0x0000000903047220 */ /* 0x000fe20000410000 */
[----:B------:R-:W-:Y:S01]  /*10f20*/  FMUL.FTZ R14, R25, R11 ;  /* 0x0000000b190e7220 */ /* 0x000fe20000410000 */
[----:B------:R-:W-:Y:S01]  /*10f30*/  FFMA.FTZ R0, R3, R5, -R0 ;  /* 0x0000000503007223 */ /* 0x000fe20000010800 */
[-C--:B------:R-:W-:Y:S01]  /*10f40*/  FFMA.FTZ R35, R36, R26.reuse, -R35 ;  /* 0x0000001a24237223 */ /* 0x080fe20000010823 */
        /* <DEDUP_REMOVED lines=14> */
.L_x_6828:
[----:B------:R-:W-:Y:S05]  /*11030*/  BSYNC B0 ;  /* 0x0000000000007941 */ /* 0x000fea0003800000 */
.L_x_6809:
        /* <DEDUP_REMOVED lines=8> */
.L_x_6807:
[----:B------:R-:W-:-:S06]  /*110c0*/  ULOP3.LUT UR4, UR60, 0x1, URZ, 0xfc, !UPT ;  /* 0x000000013c047892 */ /* 0x000fcc000f8efc3f */
[----:B------:R-:W-:-:S05]  /*110d0*/  IMAD.U32 R0, RZ, RZ, UR4 ;  /* 0x00000004ff007e24 */ /* 0x000fca000f8e00ff */
[----:B------:R-:W-:-:S13]  /*110e0*/  ISETP.NE.AND P0, PT, R0, 0x3, PT ;  /* 0x000000030000780c */ /* 0x000fda0003f05270 */
[----:B------:R-:W-:Y:S05]  /*110f0*/  @!P0 BRA `(.L_x_6842) ;  /* 0x0000000000048947 */ /* 0x000fea0003800000 */
[----:B------:R-:W-:Y:S01]  /*11100*/  BPT.TRAP 0x1 ;  /* 0x000000040000795c */ /* 0x000fe20000300000 */
.L_x_6842:
[----:B------:R-:W-:Y:S01]  /*11110*/  IMAD R0, R222, 0x8, R2 ;  /* 0x00000008de007824 */ /* 0x000fe200078e0202 */
[----:B-12---:R-:W-:-:S04]  /*11120*/  SHF.L.U32 R3, R229, 0x1f, RZ ;  /* 0x0000001fe5037819 */ /* 0x006fc800000006ff */
[----:B------:R1:W2:Y:S01]  /*11130*/  SYNCS.PHASECHK.TRANS64.TRYWAIT P2, [R0+URZ+0x34830], R3 ;  /* 0x03483003000075a7 */ /* 0x0002a2000804017f */
[----:B------:R-:W-:Y:S05]  /*11140*/  @!P0 BRA `(.L_x_6843) ;  /* 0x0000000000048947 */ /* 0x000fea0003800000 */
[----:B------:R-:W-:Y:S01]  /*11150*/  BPT.TRAP 0x1 ;  /* 0x000000040000795c */ /* 0x000fe20000300000 */
.L_x_6843:
[----:B0--34-:R-:W0:Y:S01]  /*11160*/  S2R R4, SR_TID.X ;  /* 0x0000000000047919 */ /* 0x019e220000002100 */
[----:B------:R-:W-:Y:S01]  /*11170*/  IMAD.MOV.U32 R87, RZ, RZ, RZ ;  /* 0x000000ffff577224 */ /* 0x000fe200078e00ff */
[----:B0-----:R-:W-:-:S04]  /*11180*/  LOP3.LUT R4, R4, 0x7f, RZ, 0xc0, !PT ;  /* 0x0000007f04047812 */ /* 0x001fc800078ec0ff */
[----:B------:R-:W-:Y:S01]  /*11190*/  ISETP.NE.AND P1, PT, R4, RZ, PT ;  /* 0x000000ff0400720c */ /* 0x000fe20003f25270 */
[----:B--2---:R-:W-:-:S12]  /*111a0*/  @P2 BRA `(.L_x_6844) ;  /* 0x0000000000082947 */ /* 0x004fd80003800000 */
[----:B------:R-:W0:Y:S02]  /*111b0*/  SYNCS.PHASECHK.TRANS64.TRYWAIT P2, [R0+URZ+0x34830], R3 ;  /* 0x03483003000075a7 */ /* 0x000e24000804017f */
[----:B0-----:R-:W-:Y:S05]  /*111c0*/  @!P2 BRA `(.L_x_6845) ;  /* 0x000001780030a947 */ /* 0x001fea0003800000 */
.L_x_6844:
        /* <DEDUP_REMOVED lines=9> */
[----:B------:R-:W-:Y:S01]  /*11260*/  IMAD.MOV.U32 R25, RZ, RZ, 0x40000040 ;  /* 0x40000040ff197424 */ /* 0x000fe200078e00ff */
[----:B------:R-:W-:Y:S01]  /*11270*/  LOP3.LUT R3, R3, 0x3fff, RZ, 0xc0, !PT ;  /* 0x00003fff03037812 */ /* 0x000fe200078ec0ff */
[----:B------:R-:W-:Y:S01]  /*11280*/  IMAD.MOV.U32 R27, RZ, RZ, 0x40000040 ;  /* 0x40000040ff1b7424 */ /* 0x000fe200078e00ff */
[----:B------:R-:W-:Y:S01]  /*11290*/  R2UR UR15, R21 ;  /* 0x00000000150f72ca */ /* 0x000fe200000e0000 */
[----:B------:R-:W-:Y:S01]  /*112a0*/  IMAD.U32 R29, RZ, RZ, UR9 ;  /* 0x00000009ff1d7e24 */ /* 0x000fe2000f8e00ff */
[----:B------:R-:W-:Y:S01]  /*112b0*/  LOP3.LUT R4, R3, 0x10000, RZ, 0xfc, !PT ;  /* 0x0001000003047812 */ /* 0x000fe200078efcff */
[----:B------:R-:W-:Y:S01]  /*112c0*/  ULOP3.LUT UR56, UR56, 0x10000, URZ, 0xfc, !UPT ;  /* 0x0001000038387892 */ /* 0x000fe2000f8efc3f */
[----:B------:R-:W-:Y:S01]  /*112d0*/  MOV R11, UR37 ;  /* 0x00000025000b7c02 */ /* 0x000fe20008000f00 */
[----:B------:R-:W-:Y:S01]  /*112e0*/  UMOV UR37, UR9 ;  /* 0x0000000900257c82 */ /* 0x000fe20008000000 */
[----:B------:R-:W-:Y:S01]  /*112f0*/  MOV R13, UR36 ;  /* 0x00000024000d7c02 */ /* 0x000fe20008000f00 */
[----:B------:R0:W-:Y:S01]  /*11300*/  STL [R1+0x1c], R4 ;  /* 0x00001c0401007387 */ /* 0x0001e20000100800 */
[----:B------:R-:W-:Y:S01]  /*11310*/  UMOV UR13, UR37 ;  /* 0x00000025000d7c82 */ /* 0x000fe20008000000 */
[----:B------:R-:W-:Y:S01]  /*11320*/  R2UR UR23, R25 ;  /* 0x00000000191772ca */ /* 0x000fe200000e0000 */
[----:B------:R-:W-:Y:S01]  /*11330*/  UMOV UR8, UR56 ;  /* 0x0000003800087c82 */ /* 0x000fe20008000000 */
[----:B------:R-:W-:Y:S01]  /*11340*/  UMOV UR21, UR37 ;  /* 0x0000002500157c82 */ /* 0x000fe20008000000 */
[----:B------:R-:W-:Y:S01]  /*11350*/  UMOV UR36, UR8 ;  /* 0x0000000800247c82 */ /* 0x000fe20008000000 */
[----:B------:R-:W-:Y:S01]  /*11360*/  R2UR UR55, R27 ;  /* 0x000000001b3772ca */ /* 0x000fe200000e0000 */
[----:B------:R-:W-:Y:S01]  /*11370*/  UMOV UR12, UR36 ;  /* 0x00000024000c7c82 */ /* 0x000fe20008000000 */
[----:B------:R-:W-:Y:S01]  /*11380*/  UMOV UR20, UR36 ;  /* 0x0000002400147c82 */ /* 0x000fe20008000000 */
[----:B------:R-:W-:Y:S01]  /*11390*/  UMOV UR52, UR36 ;  /* 0x0000002400347c82 */ /* 0x000fe20008000000 */
[----:B0-----:R-:W-:Y:S01]  /*113a0*/  IMAD R4, R222, 0xb00, R4 ;  /* 0x00000b00de047824 */ /* 0x001fe200078e0204 */
[----:B------:R-:W-:Y:S01]  /*113b0*/  UMOV UR53, UR37 ;  /* 0x0000002500357c82 */ /* 0x000fe20008000000 */
[----:B------:R-:W-:Y:S01]  /*113c0*/  R2UR UR35, R21 ;  /* 0x00000000152372ca */ /* 0x000fe200000e0000 */
[----:B------:R-:W-:Y:S01]  /*113d0*/  UMOV UR32, UR36 ;  /* 0x0000002400207c82 */ /* 0x000fe20008000000 */
[C---:B------:R-:W-:Y:S01]  /*113e0*/  VIADD R20, R4.reuse, 0x80 ;  /* 0x0000008004147836 */ /* 0x040fe20000000000 */
[C---:B------:R-:W-:Y:S01]  /*113f0*/  R2UR UR10, R4.reuse ;  /* 0x00000000040a72ca */ /* 0x040fe200000e0000 */
[C---:B------:R-:W-:Y:S01]  /*11400*/  VIADD R24, R4.reuse, 0x100 ;  /* 0x0000010004187836 */ /* 0x040fe20000000000 */
[----:B------:R-:W-:Y:S01]  /*11410*/  UMOV UR33, UR37 ;  /* 0x0000002500217c82 */ /* 0x000fe20008000000 */
[----:B------:R-:W-:Y:S01]  /*11420*/  VIADD R26, R4, 0x180 ;  /* 0x00000180041a7836 */ /* 0x000fe20000000000 */
[----:B------:R-:W-:Y:S01]  /*11430*/  R2UR UR14, R20 ;  /* 0x00000000140e72ca */ /* 0x000fe200000e0000 */
[----:B------:R-:W-:Y:S01]  /*11440*/  VIADD R20, R4, 0x200 ;  /* 0x0000020004147836 */ /* 0x000fe20000000000 */
[----:B------:R-:W-:Y:S01]  /*11450*/  R2UR UR22, R24 ;  /* 0x00000000181672ca */ /* 0x000fe200000e0000 */
[----:B------:R-:W-:Y:S01]  /*11460*/  VIADD R24, R4, 0x280 ;  /* 0x0000028004187836 */ /* 0x000fe20000000000 */
[----:B------:R-:W-:Y:S01]  /*11470*/  R2UR UR54, R26 ;  /* 0x000000001a3672ca */ /* 0x000fe200000e0000 */
[----:B------:R-:W-:Y:S01]  /*11480*/  UMOV UR28, UR36 ;  /* 0x00000024001c7c82 */ /* 0x000fe20008000000 */
[----:B------:R-:W-:Y:S01]  /*11490*/  R2UR UR34, R20 ;  /* 0x00000000142272ca */ /* 0x000fe200000e0000 */
[----:B------:R-:W-:Y:S01]  /*114a0*/  UMOV UR29, UR37 ;  /* 0x00000025001d7c82 */ /* 0x000fe20008000000 */
[----:B------:R-:W-:Y:S01]  /*114b0*/  R2UR UR30, R24 ;  /* 0x00000000181e72ca */ /* 0x000fe200000e0000 */
[----:B------:R-:W-:Y:S01]  /*114c0*/  HGMMA.64x16x16.F32.BF16 R112, gdesc[UR8], RZ, !UPT, gsb0 ;  /* 0x00200000087079f0 */ /* 0x000fe2000c0018ff */
[----:B------:R-:W-:Y:S01]  /*114d0*/  R2UR UR31, R25 ;  /* 0x00000000191f72ca */ /* 0x000fe200000e0000 */
[C---:B------:R-:W-:Y:S01]  /*114e0*/  VIADD R26, R4.reuse, 0x300 ;  /* 0x00000300041a7836 */ /* 0x040fe20000000000 */
[----:B------:R-:W-:Y:S01]  /*114f0*/  R2UR UR47, R27 ;  /* 0x000000001b2f72ca */ /* 0x000fe200000e0000 */
[----:B------:R-:W-:Y:S01]  /*11500*/  UMOV UR44, UR36 ;  /* 0x00000024002c7c82 */ /* 0x000fe20008000000 */
[----:B------:R-:W-:Y:S01]  /*11510*/  UMOV UR45, UR37 ;  /* 0x00000025002d7c82 */ /* 0x000fe20008000000 */
[----:B------:R-:W-:Y:S01]  /*11520*/  VIADD R20, R4, 0x380 ;  /* 0x0000038004147836 */ /* 0x000fe20000000000 */
[----:B------:R-:W-:Y:S01]  /*11530*/  R2UR UR46, R26 ;  /* 0x000000001a2e72ca */ /* 0x000fe200000e0000 */
[----:B------:R-:W-:Y:S01]  /*11540*/  UMOV UR24, UR36 ;  /* 0x0000002400187c82 */ /* 0x000fe20008000000 */
[----:B------:R-:W-:Y:S01]  /*11550*/  R2UR UR27, R21 ;  /* 0x00000000151b72ca */ /* 0x000fe200000e0000 */
[----:B------:R-:W-:Y:S01]  /*11560*/  UMOV UR25, UR37 ;  /* 0x0000002500197c82 */ /* 0x000fe20008000000 */
        /* <DEDUP_REMOVED lines=13> */
[----:B------:R-:W-:Y:S01]  /*11640*/  IMAD.MOV.U32 R25, RZ, RZ, 0x40000040 ;  /* 0x40000040ff197424 */ /* 0x000fe200078e00ff */
[----:B------:R-:W-:Y:S01]  /*11650*/  UMOV UR40, UR36 ;  /* 0x0000002400287c82 */ /* 0x000fe20008000000 */
[----:B------:R-:W-:Y:S01]  /*11660*/  VIADD R26, R4, 0x82 ;  /* 0x00000082041a7836 */ /* 0x000fe20000000000 */
[----:B------:R-:W-:Y:S01]  /*11670*/  R2UR UR42, R24 ;  /* 0x00000000182a72ca */ /* 0x000fe200000e0000 */
[----:B------:R-:W-:Y:S01]  /*11680*/  VIADD R24, R4, 0x102 ;  /* 0x0000010204187836 */ /* 0x000fe20000000000 */
[----:B------:R-:W-:Y:S01]  /*11690*/  R2UR UR51, R25 ;  /* 0x00000000193372ca */ /* 0x000fe200000e0000 */
[----:B------:R-:W-:Y:S01]  /*116a0*/  IMAD.MOV.U32 R25, RZ, RZ, 0x40000040 ;  /* 0x40000040ff197424 */ /* 0x000fe200078e00ff */
[----:B------:R-:W-:Y:S01]  /*116b0*/  R2UR UR10, R26 ;  /* 0x000000001a0a72ca */ /* 0x000fe200000e0000 */
[----:B------:R-:W-:Y:S01]  /*116c0*/  IMAD.U32 R28, RZ, RZ, UR8 ;  /* 0x00000008ff1c7e24 */ /* 0x000fe2000f8e00ff */
[----:B------:R-:W-:Y:S01]  /*116d0*/  R2UR UR50, R24 ;  /* 0x00000000183272ca */ /* 0x000fe200000e0000 */
[C---:B------:R-:W-:Y:S01]  /*116e0*/  VIADD R24, R4.reuse, 0x202 ;  /* 0x0000020204187836 */ /* 0x040fe20000000000 */
[----:B------:R-:W-:Y:S01]  /*116f0*/  UMOV UR41, UR37 ;  /* 0x0000002500297c82 */ /* 0x000fe20008000000 */
[----:B------:R-:W-:Y:S01]  /*11700*/  IMAD.MOV.U32 R27, RZ, RZ, 0x40000040 ;  /* 0x40000040ff1b7424 */ /* 0x000fe200078e00ff */
[----:B------:R0:W-:Y:S01]  /*11710*/  STL.64 [R1+0x10], R28 ;  /* 0x0000101c01007387 */ /* 0x0001e20000100a00 */
[----:B------:R-:W-:Y:S01]  /*11720*/  VIADD R20, R4, 0x2 ;  /* 0x0000000204147836 */ /* 0x000fe20000000000 */
[----:B------:R-:W-:Y:S01]  /*11730*/  MOV R7, UR39 ;  /* 0x0000002700077c02 */ /* 0x000fe20008000f00 */
[----:B------:R-:W-:Y:S01]  /*11740*/  IMAD.MOV.U32 R21, RZ, RZ, 0x40000040 ;  /* 0x40000040ff157424 */ /* 0x000fe200078e00ff */
[----:B------:R-:W-:Y:S01]  /*11750*/  R2UR UR11, R27 ;  /* 0x000000001b0b72ca */ /* 0x000fe200000e0000 */
[----:B------:R-:W-:Y:S01]  /*11760*/  UIADD3 UR8, UR56, 0x2, URZ ;  /* 0x0000000238087890 */ /* 0x000fe2000fffe03f */
[----:B------:R-:W-:Y:S01]  /*11770*/  MOV R9, UR38 ;  /* 0x0000002600097c02 */ /* 0x000fe20008000f00 */
[----:B------:R-:W-:Y:S01]  /*11780*/  UMOV UR37, 0x40000040 ;  /* 0x4000004000257882 */ /* 0x000fe20000000000 */
[----:B------:R-:W-:Y:S01]  /*11790*/  R2UR UR38, R20 ;  /* 0x00000000142672ca */ /* 0x000fe200000e0000 */
[C---:B------:R-:W-:Y:S01]  /*117a0*/  VIADD R20, R4.reuse, 0x182 ;  /* 0x0000018204147836 */ /* 0x040fe20000000000 */
[----:B------:R-:W-:Y:S01]  /*117b0*/  R2UR UR39, R21 ;  /* 0x00000000152772ca */ /* 0x000fe200000e0000 */
[----:B------:R-:W-:Y:S01]  /*117c0*/  IMAD.MOV.U32 R21, RZ, RZ, 0x40000040 ;  /* 0x40000040ff157424 */ /* 0x000fe200078e00ff */
[----:B------:R-:W-:Y:S01]  /*117d0*/  UMOV UR36, UR8 ;  /* 0x0000000800247c82 */ /* 0x000fe20008000000 */
[----:B------:R-:W-:Y:S01]  /*117e0*/  VIADD R6, R4, 0x482 ;  /* 0x0000048204067836 */ /* 0x000fe20000000000 */
[----:B------:R-:W2:Y:S01]  /*117f0*/  LDL R3, [R1+0x34] ;  /* 0x0000340001037983 */ /* 0x000ea20000100800 */
[----:B------:R-:W-:-:S02]  /*11800*/  WARPGROUP.DEPBAR.LE gsb0, 0x0 ;  /* 0x00008000000079c5 */ /* 0x000fc40000010000 */
[----:B------:R-:W-:Y:S01]  /*11810*/  WARPGROUP.ARRIVE ;  /* 0x00000000000079c5 */ /* 0x000fe20000000000 */
[C---:B------:R-:W-:Y:S01]  /*11820*/  VIADD R8, R4.reuse, 0x502 ;  /* 0x0000050204087836 */ /* 0x040fe20000000000 */
[----:B------:R-:W-:Y:S01]  /*11830*/  P2R R12, PR, RZ, 0x2 ;  /* 0x00000002ff0c7803 */ /* 0x000fe20000000000 */
[----:B------:R-:W-:Y:S01]  /*11840*/  VIADD R10, R4, 0x4 ;  /* 0x00000004040a7836 */ /* 0x000fe20000000000 */
[----:B------:R-:W-:Y:S02]  /*11850*/  P2R R14, PR, RZ, 0x1 ;  /* 0x00000001ff0e7803 */ /* 0x000fe40000000000 */
[----:B------:R-:W-:Y:S01]  /*11860*/  HGMMA.64x16x16.F32.BF16 R104, gdesc[UR12], RZ, !UPT, gsb0 ;  /* 0x002000000c6879f0 */ /* 0x000fe2000c0018ff */
[----:B------:R-:W-:Y:S01]  /*11870*/  R2UR UR14, R20 ;  /* 0x00000000140e72ca */ /* 0x000fe200000e0000 */
[----:B------:R-:W-:Y:S01]  /*11880*/  VIADD R20, R4, 0x282 ;  /* 0x0000028204147836 */ /* 0x000fe20000000000 */
[----:B------:R-:W-:Y:S01]  /*11890*/  R2UR UR15, R21 ;  /* 0x00000000150f72ca */ /* 0x000fe200000e0000 */
[----:B------:R-:W-:Y:S01]  /*118a0*/  IMAD.MOV.U32 R21, RZ, RZ, 0x40000040 ;  /* 0x40000040ff157424 */ /* 0x000fe200078e00ff */
[----:B------:R-:W-:-:S02]  /*118b0*/  WARPGROUP.DEPBAR.LE gsb0, 0x0 ;  /* 0x00008000000079c5 */ /* 0x000fc40000010000 */
[----:B------:R-:W-:-:S06]  /*118c0*/  WARPGROUP.ARRIVE ;  /* 0x00000000000079c5 */ /* 0x000fcc0000000000 */
[----:B------:R-:W-:Y:S01]  /*118d0*/  HGMMA.64x16x16.F32.BF16 R96, gdesc[UR20], RZ, !UPT, gsb0 ;  /* 0x00200000146079f0 */ /* 0x000fe2000c0018ff */
[----:B------:R-:W-:Y:S01]  /*118e0*/  R2UR UR22, R24 ;  /* 0x00000000181672ca */ /* 0x000fe200000e0000 */
[----:B------:R-:W-:Y:S01]  /*118f0*/  VIADD R24, R4, 0x302 ;  /* 0x0000030204187836 */ /* 0x000fe20000000000 */
[----:B------:R-:W-:Y:S01]  /*11900*/  R2UR UR23, R25 ;  /* 0x00000000191772ca */ /* 0x000fe200000e0000 */
[----:B------:R-:W-:Y:S01]  /*11910*/  IMAD.MOV.U32 R25, RZ, RZ, 0x40000040 ;  /* 0x40000040ff197424 */ /* 0x000fe200078e00ff */
[----:B------:R-:W-:Y:S02]  /*11920*/  WARPGROUP.DEPBAR.LE gsb0, 0x0 ;  /* 0x00008000000079c5 */ /* 0x000fe40000010000 */
[----:B------:R-:W-:-:S06]  /*11930*/  WARPGROUP.ARRIVE ;  /* 0x00000000000079c5 */ /* 0x000fcc0000000000 */
[----:B------:R-:W-:Y:S03]  /*11940*/  HGMMA.64x16x16.F32.BF16 R88, gdesc[UR52], RZ, !UPT, gsb0 ;  /* 0x00200000345879f0 */ /* 0x000fe6000c0018ff */
[----:B------:R-:W-:Y:S02]  /*11950*/  WARPGROUP.DEPBAR.LE gsb0, 0x0 ;  /* 0x00008000000079c5 */ /* 0x000fe40000010000 */
        /* <DEDUP_REMOVED lines=19> */
[----:B------:R-:W-:Y:S01]  /*11a90*/  UMOV UR44, UR36 ;  /* 0x00000024002c7c82 */ /* 0x000fe20008000000 */
[----:B------:R-:W-:Y:S01]  /*11aa0*/  UMOV UR45, UR37 ;  /* 0x00000025002d7c82 */ /* 0x000fe20008000000 */
[----:B------:R-:W-:Y:S02]  /*11ab0*/  R2UR UR26, R20 ;  /* 0x00000000141a72ca */ /* 0x000fe400000e0000 */
[----:B------:R-:W-:Y:S01]  /*11ac0*/  R2UR UR27, R21 ;  /* 0x00000000151b72ca */ /* 0x000fe200000e0000 */
[----:B------:R-:W-:Y:S02]  /*11ad0*/  WARPGROUP.DEPBAR.LE gsb0, 0x0 ;  /* 0x00008000000079c5 */ /* 0x000fe40000010000 */
[----:B------:R-:W-:Y:S01]  /*11ae0*/  WARPGROUP.ARRIVE ;  /* 0x00000000000079c5 */ /* 0x000fe20000000000 */
[----:B------:R-:W-:Y:S01]  /*11af0*/  UMOV UR8, UR44 ;  /* 0x0000002c00087c82 */ /* 0x000fe20008000000 */
[----:B------:R-:W-:Y:S01]  /*11b00*/  UMOV UR9, UR45 ;  /* 0x0000002d00097c82 */ /* 0x000fe20008000000 */
[----:B------:R-:W-:Y:S01]  /*11b10*/  UMOV UR48, UR44 ;  /* 0x0000002c00307c82 */ /* 0x000fe20008000000 */
[----:B------:R-:W-:Y:S01]  /*11b20*/  UMOV UR49, UR45 ;  /* 0x0000002d00317c82 */ /* 0x000fe20008000000 */
[----:B------:R-:W-:Y:S01]  /*11b30*/  UMOV UR12, UR44 ;  /* 0x0000002c000c7c82 */ /* 0x000fe20008000000 */
[----:B------:R-:W-:Y:S01]  /*11b40*/  HGMMA.64x16x16.F32.BF16 R40, gdesc[UR16], RZ, !UPT, gsb0 ;  /* 0x00200000102879f0 */ /* 0x000fe2000c0018ff */
[----:B------:R-:W-:Y:S01]  /*11b50*/  R2UR UR18, R24 ;  /* 0x00000000181272ca */ /* 0x000fe200000e0000 */
[----:B------:R-:W-:Y:S01]  /*11b60*/  UMOV UR13, UR45 ;  /* 0x0000002d000d7c82 */ /* 0x000fe20008000000 */
[----:B------:R-:W-:Y:S01]  /*11b70*/  R2UR UR19, R25 ;  /* 0x00000000191372ca */ /* 0x000fe200000e0000 */
        /* <DEDUP_REMOVED lines=8> */
[----:B------:R-:W-:Y:S01]  /*11c00*/  R2UR UR46, R8 ;  /* 0x00000000082e72ca */ /* 0x000fe200000e0000 */
[----:B------:R-:W-:Y:S01]  /*11c10*/  IMAD.U32 R21, RZ, RZ, UR37 ;  /* 0x00000025ff157e24 */ /* 0x000fe2000f8e00ff */
[----:B------:R-:W-:Y:S01]  /*11c20*/  R2UR UR54, R10 ;  /* 0x000000000a3672ca */ /* 0x000fe200000e0000 */
[----:B------:R-:W-:Y:S01]  /*11c30*/  UMOV UR53, 0x40000040 ;  /* 0x4000004000357882 */ /* 0x000fe20000000000 */
[----:B------:R-:W-:-:S02]  /*11c40*/  VIADD R80, R4, 0x886 ;  /* 0x0000088604507836 */ /* 0x000fc40000000000 */
[----:B------:R-:W-:Y:S01]  /*11c50*/  IMAD.MOV.U32 R81, RZ, RZ, 0x40000040 ;  /* 0x40000040ff517424 */ /* 0x000fe200078e00ff */
[----:B--2---:R-:W-:Y:S01]  /*11c60*/  IADD3 R3, R162, 0xb0, -R3 ;  /* 0x000000b0a2037810 */ /* 0x004fe20007ffe803 */
[----:B------:R-:W-:Y:S01]  /*11c70*/  IMAD.U32 R20, RZ, RZ, UR36 ;  /* 0x00000024ff147e24 */ /* 0x000fe2000f8e00ff */
[----:B------:R-:W-:Y:S02]  /*11c80*/  WARPGROUP.DEPBAR.LE gsb0, 0x0 ;  /* 0x00008000000079c5 */ /* 0x000fe40000010000 */
[----:B------:R-:W-:-:S06]  /*11c90*/  WARPGROUP.ARRIVE ;  /* 0x00000000000079c5 */ /* 0x000fcc0000000000 */
[----:B------:R-:W-:Y:S03]  /*11ca0*/  HGMMA.64x16x16.F32.BF16 R32, gdesc[UR4], RZ, !UPT, gsb0 ;  /* 0x00200000042079f0 */ /* 0x000fe6000c0018ff */
[----:B------:R-:W-:Y:S02]  /*11cb0*/  WARPGROUP.DEPBAR.LE gsb0, 0x0 ;  /* 0x00008000000079c5 */ /* 0x000fe40000010000 */
[----:B0-----:R-:W-:-:S06]  /*11cc0*/  WARPGROUP.ARRIVE ;  /* 0x00000000000079c5 */ /* 0x001fcc0000000000 */
        /* <DEDUP_REMOVED lines=27> */
[----:B------:R-:W-:Y:S01]  /*11e80*/  R2UR UR39, R7 ;  /* 0x00000000072772ca */ /* 0x000fe200000e0000 */
[----:B------:R-:W-:Y:S01]  /*11e90*/  IMAD.MOV.U32 R7, RZ, RZ, 0x40000040 ;  /* 0x40000040ff077424 */ /* 0x000fe200078e00ff */
        /* <DEDUP_REMOVED lines=10> */
[----:B------:R-:W-:Y:S01]  /*11f40*/  R2UR UR38, R9 ;  /* 0x00000000092672ca */ /* 0x000fe200000e0000 */
[----:B------:R-:W-:-:S05]  /*11f50*/  IMAD.MOV.U32 R9, RZ, RZ, 0x40000040 ;  /* 0x40000040ff097424 */ /* 0x000fca00078e00ff */
[----:B------:R-:W-:Y:S01]  /*11f60*/  R2UR UR47, R9 ;  /* 0x00000000092f72ca */ /* 0x000fe200000e0000 */
[----:B------:R-:W-:Y:S02]  /*11f70*/  WARPGROUP.DEPBAR.LE gsb0, 0x0 ;  /* 0x00008000000079c5 */ /* 0x000fe40000010000 */
[----:B------:R-:W-:-:S10]  /*11f80*/  WARPGROUP.ARRIVE ;  /* 0x00000000000079c5 */ /* 0x000fd40000000000 */
[----:B------:R-:W-:Y:S01]  /*11f90*/  HGMMA.64x16x16.F32.BF16 R24, gdesc[UR44], R24, gsb0 ;  /* 0x002000002c1879f0 */ /* 0x000fe20008001818 */
[----:B------:R-:W-:Y:S01]  /*11fa0*/  R2UR UR37, R11 ;  /* 0x000000000b2572ca */ /* 0x000fe200000e0000 */
[----:B------:R-:W-:Y:S01]  /*11fb0*/  IMAD.MOV.U32 R11, RZ, RZ, 0x40000040 ;  /* 0x40000040ff0b7424 */ /* 0x000fe200078e00ff */
[----:B------:R-:W-:-:S04]  /*11fc0*/  UIADD3 UR4, UR56, 0x4, URZ ;  /* 0x0000000438047890 */ /* 0x000fc8000fffe03f */
[----:B------:R-:W-:-:S03]  /*11fd0*/  R2UR UR55, R11 ;  /* 0x000000000b3772ca */ /* 0x000fc600000e0000 */
        /* <DEDUP_REMOVED lines=10> */
[----:B------:R-:W-:Y:S01]  /*12080*/  UMOV UR4, UR40 ;  /* 0x0000002800047c82 */ /* 0x000fe20008000000 */
        /* <DEDUP_REMOVED lines=87> */
[----:B------:R-:W-:Y:S01]  /*12600*/  UIADD3 UR4, UR56, 0x6, URZ ;  /* 0x0000000638047890 */ /* 0x000fe2000fffe03f */
[----:B------:R-:W-:-:S06]  /*12610*/  UMOV UR49, 0x40000040 ;  /* 0x4000004000317882 */ /* 0x000fcc0000000000 */
        /* <DEDUP_REMOVED lines=305> */
[----:B------:R-:W-:Y:S01]  /*13930*/  UMOV UR5, 0x40000040 ;  /* 0x4000004000057882 */ /* 0x000fe20000000000 */
        /* <DEDUP_REMOVED lines=64> */
[C---:B------:R-:W-:Y:S01]  /*13d40*/  VIADD R6, R4.reuse, 0x984 ;  /* 0x0000098404067836 */ /* 0x040fe20000000000 */
[----:B------:R-:W-:Y:S01]  /*13d50*/  UMOV UR8, UR4 ;  /* 0x0000000400087c82 */ /* 0x000fe20008000000 */
[----:B------:R-:W-:Y:S01]  /*13d60*/  IMAD.MOV.U32 R7, RZ, RZ, 0x40000040 ;  /* 0x40000040ff077424 */ /* 0x000fe200078e00ff */
[----:B------:R-:W-:Y:S01]  /*13d70*/  UMOV UR9, UR5 ;  /* 0x0000000500097c82 */ /* 0x000fe20008000000 */
        /* <DEDUP_REMOVED lines=8> */
[----:B------:R-:W-:Y:S01]  /*13e00*/  UIADD3 UR20, UR56, 0x406, URZ ;  /* 0x0000040638147890 */ /* 0x000fe2000fffe03f */
[----:B------:R-:W-:Y:S01]  /*13e10*/  UMOV UR21, 0x40000040 ;  /* 0x4000004000157882 */ /* 0x000fe20000000000 */
[----:B------:R-:W-:Y:S01]  /*13e20*/  IMAD R3, R160, -0xb0, R3 ;  /* 0xffffff50a0037824 */ /* 0x000fe200078e0203 */
[----:B------:R-:W-:Y:S01]  /*13e30*/  R2UR UR36, R13 ;  /* 0x000000000d2472ca */ /* 0x000fe200000e0000 */
[----:B------:R0:W-:Y:S01]  /*13e40*/  STL.64 [R1+0x8], R20 ;  /* 0x0000081401007387 */ /* 0x0001e20000100a00 */
[----:B------:R-:W-:Y:S01]  /*13e50*/  IMAD.MOV.U32 R5, RZ, RZ, 0x40000040 ;  /* 0x40000040ff057424 */ /* 0x000fe200078e00ff */
[----:B------:R-:W-:Y:S01]  /*13e60*/  ULDC UR6, c[0x0][0x988] ;  /* 0x0002620000067ab9 */ /* 0x000fe20000000800 */
[----:B------:R-:W-:-:S02]  /*13e70*/  WARPGROUP.DEPBAR.LE gsb0, 0x0 ;  /* 0x00008000000079c5 */ /* 0x000fc40000010000 */
[----:B------:R-:W-:Y:S01]  /*13e80*/  WARPGROUP.ARRIVE ;  /* 0x00000000000079c5 */ /* 0x000fe20000000000 */
[----:B------:R-:W-:Y:S02]  /*13e90*/  R2UR UR14, R8 ;  /* 0x00000000080e72ca */ /* 0x000fe400000e0000 */
[----:B------:R-:W-:Y:S01]  /*13ea0*/  R2UR UR15, R9 ;  /* 0x00000000090f72ca */ /* 0x000fe200000e0000 */
[----:B------:R-:W-:Y:S02]  /*13eb0*/  VIADD R6, R4, 0xa84 ;  /* 0x00000a8404067836 */ /* 0x000fe40000000000 */
[----:B------:R-:W-:Y:S01]  /*13ec0*/  IMAD.MOV.U32 R7, RZ, RZ, 0x40000040 ;  /* 0x40000040ff077424 */ /* 0x000fe200078e00ff */
[----:B------:R-:W-:Y:S01]  /*13ed0*/  HGMMA.64x16x16.F32.BF16 R40, gdesc[UR8], R40, gsb0 ;  /* 0x00200000082879f0 */ /* 0x000fe20008001828 */
[----:B------:R-:W-:Y:S01]  /*13ee0*/  ISETP.GT.AND P2, PT, R3, RZ, PT ;  /* 0x000000ff0300720c */ /* 0x000fe20003f44270 */
[----:B------:R-:W2:Y:S01]  /*13ef0*/  LDL R120, [R1+0x4] ;  /* 0x0000040001787983 */ /* 0x000ea20000100800 */
        /* <DEDUP_REMOVED lines=72> */
[C---:B------:R-:W-:Y:S02]  /*14380*/  ISETP.GT.AND P3, PT, R3.reuse, 0x1, PT ;  /* 0x000000010300780c */ /* 0x040fe40003f64270 */
[----:B------:R-:W-:Y:S02]  /*14390*/  ISETP.GT.AND P4, PT, R3, 0x8, PT ;  /* 0x000000080300780c */ /* 0x000fe40003f84270 */
[----:B------:R-:W-:Y:S02]  /*143a0*/  FSEL R11, R112, -INF , P2 ;  /* 0xff800000700b7808 */ /* 0x000fe40001000000 */
[----:B------:R-:W-:-:S02]  /*143b0*/  FSEL R113, R113, -INF , P3 ;  /* 0xff80000071717808 */ /* 0x000fc40001800000 */
[----:B------:R-:W-:Y:S02]  /*143c0*/  ISETP.GT.AND P5, PT, R3, 0x9, PT ;  /* 0x000000090300780c */ /* 0x000fe40003fa4270 */
[----:B------:R-:W-:Y:S02]  /*143d0*/  FSEL R15, R116, -INF , P4 ;  /* 0xff800000740f7808 */ /* 0x000fe40002000000 */
[----:B------:R-:W-:Y:S01]  /*143e0*/  FMNMX.FTZ R6, R11, R113, !PT ;  /* 0x000000710b067209 */ /* 0x000fe20007810000 */
[----:B------:R-:W-:Y:S02]  /*143f0*/  WARPGROUP.DEPBAR.LE gsb0, 0x0 ;  /* 0x00008000000079c5 */ /* 0x000fe40000010000 */
[----:B------:R-:W-:-:S06]  /*14400*/  WARPGROUP.ARRIVE ;  /* 0x00000000000079c5 */ /* 0x000fcc0000000000 */
[----:B------:R-:W-:Y:S01]  /*14410*/  HGMMA.64x16x16.F32.BF16 R40, gdesc[UR12], R40, gsb0 ;  /* 0x002000000c2879f0 */ /* 0x000fe20008001828 */
[----:B------:R-:W-:Y:S02]  /*14420*/  FSEL R7, R114, -INF , P2 ;  /* 0xff80000072077808 */ /* 0x000fe40001000000 */
[----:B------:R-:W-:Y:S02]  /*14430*/  FSEL R117, R117, -INF , P5 ;  /* 0xff80000075757808 */ /* 0x000fe40002800000 */
[----:B------:R-:W-:Y:S02]  /*14440*/  ISETP.GT.AND P2, PT, R3, 0x10, PT ;  /* 0x000000100300780c */ /* 0x000fe40003f44270 */
[----:B------:R-:W-:Y:S02]  /*14450*/  FMNMX.FTZ R6, R15, R6, !PT ;  /* 0x000000060f067209 */ /* 0x000fe40007810000 */
[----:B------:R-:W-:Y:S02]  /*14460*/  FSEL R115, R115, -INF , P3 ;  /* 0xff80000073737808 */ /* 0x000fe40001800000 */
[----:B------:R-:W-:-:S02]  /*14470*/  ISETP.GT.AND P3, PT, R3, 0x11, PT ;  /* 0x000000110300780c */ /* 0x000fc40003f64270 */
[----:B------:R-:W-:Y:S02]  /*14480*/  FSEL R83, R104, -INF , P2 ;  /* 0xff80000068537808 */ /* 0x000fe40001000000 */
[----:B------:R-:W-:Y:S02]  /*14490*/  FMNMX.FTZ R6, R117, R6, !PT ;  /* 0x0000000675067209 */ /* 0x000fe40007810000 */
[----:B------:R-:W-:Y:S02]  /*144a0*/  FSEL R13, R118, -INF , P4 ;  /* 0xff800000760d7808 */ /* 0x000fe40002000000 */
[----:B------:R-:W-:Y:S02]  /*144b0*/  ISETP.GT.AND P4, PT, R3, 0x18, PT ;  /* 0x000000180300780c */ /* 0x000fe40003f84270 */
[----:B------:R-:W-:Y:S02]  /*144c0*/  FSEL R121, R105, -INF , P3 ;  /* 0xff80000069797808 */ /* 0x000fe40001800000 */
[----:B------:R-:W-:-:S02]  /*144d0*/  FMNMX.FTZ R6, R83, R6, !PT ;  /* 0x0000000653067209 */ /* 0x000fc40007810000 */
[----:B------:R-:W-:Y:S02]  /*144e0*/  FSEL R119, R119, -INF , P5 ;  /* 0xff80000077777808 */ /* 0x000fe40002800000 */
[----:B------:R-:W-:Y:S02]  /*144f0*/  ISETP.GT.AND P5, PT, R3, 0x19, PT ;  /* 0x000000190300780c */ /* 0x000fe40003fa4270 */
[----:B------:R-:W-:Y:S02]  /*14500*/  FSEL R123, R108, -INF , P4 ;  /* 0xff8000006c7b7808 */ /* 0x000fe40002000000 */
[----:B------:R-:W-:Y:S02]  /*14510*/  FMNMX.FTZ R6, R121, R6, !PT ;  /* 0x0000000679067209 */ /* 0x000fe40007810000 */
[----:B0-----:R-:W-:Y:S02]  /*14520*/  FSEL R21, R106, -INF , P2 ;  /* 0xff8000006a157808 */ /* 0x001fe40001000000 */
[----:B------:R-:W-:-:S02]  /*14530*/  FSEL R109, R109, -INF , P5 ;  /* 0xff8000006d6d7808 */ /* 0x000fc40002800000 */
[----:B------:R-:W-:Y:S02]  /*14540*/  ISETP.GT.AND P2, PT, R3, 0x20, PT ;  /* 0x000000200300780c */ /* 0x000fe40003f44270 */
[----:B------:R-:W-:Y:S01]  /*14550*/  FMNMX.FTZ R6, R123, R6, !PT ;  /* 0x000000067b067209 */ /* 0x000fe20007810000 */
[----:B------:R-:W-:Y:S01]  /*14560*/  VIADD R8, R4, 0xa06 ;  /* 0x00000a0604087836 */ /* 0x000fe20000000000 */
[----:B------:R-:W-:Y:S01]  /*14570*/  FSEL R107, R107, -INF , P3 ;  /* 0xff8000006b6b7808 */ /* 0x000fe20001800000 */
[----:B------:R-:W-:Y:S01]  /*14580*/  IMAD.MOV.U32 R9, RZ, RZ, 0x40000040 ;  /* 0x40000040ff097424 */ /* 0x000fe200078e00ff */
[----:B------:R-:W-:Y:S02]  /*14590*/  ISETP.GT.AND P3, PT, R3, 0x21, PT ;  /* 0x000000210300780c */ /* 0x000fe40003f64270 */
[----:B------:R-:W-:Y:S02]  /*145a0*/  FSEL R125, R96, -INF , P2 ;  /* 0xff800000607d7808 */ /* 0x000fe40001000000 */
[----:B------:R-:W-:-:S02]  /*145b0*/  FMNMX.FTZ R6, R109, R6, !PT ;  /* 0x000000066d067209 */ /* 0x000fc40007810000 */
[----:B------:R-:W-:Y:S02]  /*145c0*/  FSEL R85, R110, -INF , P4 ;  /* 0xff8000006e557808 */ /* 0x000fe40002000000 */
[----:B------:R-:W-:Y:S02]  /*145d0*/  ISETP.GT.AND P4, PT, R3, 0x28, PT ;  /* 0x000000280300780c */ /* 0x000fe40003f84270 */
[----:B------:R-:W-:Y:S02]  /*145e0*/  FSEL R127, R97, -INF , P3 ;  /* 0xff800000617f7808 */ /* 0x000fe40001800000 */
[----:B------:R-:W-:Y:S02]  /*145f0*/  FMNMX.FTZ R6, R125, R6, !PT ;  /* 0x000000067d067209 */ /* 0x000fe40007810000 */
[----:B------:R-:W-:Y:S02]  /*14600*/  R2UR UR22, R8 ;  /* 0x00000000081672ca */ /* 0x000fe400000e0000 */
[----:B------:R-:W-:-:S02]  /*14610*/  R2UR UR23, R9 ;  /* 0x00000000091772ca */ /* 0x000fc400000e0000 */
[----:B------:R-:W-:Y:S02]  /*14620*/  FSEL R111, R111, -INF , P5 ;  /* 0xff8000006f6f7808 */ /* 0x000fe40002800000 */
[----:B------:R-:W-:Y:S02]  /*14630*/  ISETP.GT.AND P5, PT, R3, 0x29, PT ;  /* 0x000000290300780c */ /* 0x000fe40003fa4270 */
[----:B------:R-:W-:Y:S02]  /*14640*/  FSEL R129, R100, -INF , P4 ;  /* 0xff80000064817808 */ /* 0x000fe40002000000 */
[----:B------:R-:W-:Y:S01]  /*14650*/  FMNMX.FTZ R6, R127, R6, !PT ;  /* 0x000000067f067209 */ /* 0x000fe20007810000 */
[----:B------:R-:W-:Y:S02]  /*14660*/  WARPGROUP.DEPBAR.LE gsb0, 0x0 ;  /* 0x00008000000079c5 */ /* 0x000fe40000010000 */
[----:B------:R-:W-:Y:S01]  /*14670*/  FSEL R105, R98, -INF , P2 ;  /* 0xff80000062697808 */ /* 0x000fe20001000000 */
[----:B------:R-:W-:Y:S01]  /*14680*/  WARPGROUP.ARRIVE ;  /* 0x00000000000079c5 */ /* 0x000fe20000000000 */
[----:B------:R-:W-:-:S02]  /*14690*/  FSEL R131, R101, -INF , P5 ;  /* 0xff80000065837808 */ /* 0x000fc40002800000 */
[----:B------:R-:W-:Y:S02]  /*146a0*/  ISETP.GT.AND P2, PT, R3, 0x30, PT ;  /* 0x000000300300780c */ /* 0x000fe40003f44270 */
[----:B------:R-:W-:Y:S01]  /*146b0*/  FMNMX.FTZ R6, R129, R6, !PT ;  /* 0x0000000681067209 */ /* 0x000fe20007810000 */
[----:B------:R-:W-:Y:S01]  /*146c0*/  HGMMA.64x16x16.F32.BF16 R32, gdesc[UR20], R32, gsb0 ;  /* 0x00200000142079f0 */ /* 0x000fe20008001820 */
        /* <DEDUP_REMOVED lines=8> */
[----:B------:R-:W-:Y:S02]  /*14750*/  FSEL R103, R103, -INF , P5 ;  /* 0xff80000067677808 */ /* 0x000fe40002800000 */
[----:B------:R-:W-:-:S02]  /*14760*/  ISETP.GT.AND P5, PT, R3, 0x39, PT ;  /* 0x000000390300780c */ /* 0x000fc40003fa4270 */
[----:B------:R-:W-:Y:S02]  /*14770*/  FSEL R137, R92, -INF , P4 ;  /* 0xff8000005c897808 */ /* 0x000fe40002000000 */
[----:B------:R-:W-:Y:S02]  /*14780*/  FMNMX.FTZ R6, R135, R6, !PT ;  /* 0x0000000687067209 */ /* 0x000fe40007810000 */
[----:B------:R-:W-:Y:S02]  /*14790*/  FSEL R101, R90, -INF , P2 ;  /* 0xff8000005a657808 */ /* 0x000fe40001000000 */
[----:B------:R-:W-:Y:S02]  /*147a0*/  FSEL R93, R93, -INF , P5 ;  /* 0xff8000005d5d7808 */ /* 0x000fe40002800000 */
[----:B------:R-:W-:Y:S02]  /*147b0*/  ISETP.GT.AND P2, PT, R3, 0x40, PT ;  /* 0x000000400300780c */ /* 0x000fe40003f44270 */
        /* <DEDUP_REMOVED lines=14> */
[----:B------:R-:W-:Y:S02]  /*148a0*/  FSEL R145, R77, -INF , P5 ;  /* 0xff8000004d917808 */ /* 0x000fe40002800000 */
[----:B------:R-:W-:Y:S02]  /*148b0*/  ISETP.GT.AND P2, PT, R3, 0x50, PT ;  /* 0x000000500300780c */ /* 0x000fe40003f44270 */
[----:B------:R-:W-:Y:S02]  /*148c0*/  FMNMX.FTZ R6, R143, R6, !PT ;  /* 0x000000068f067209 */ /* 0x000fe40007810000 */
[----:B------:R-:W-:Y:S02]  /*148d0*/  FSEL R75, R75, -INF , P3 ;  /* 0xff8000004b4b7808 */ /* 0x000fe40001800000 */
[----:B------:R-:W-:-:S02]  /*148e0*/  ISETP.GT.AND P3, PT, R3, 0x51, PT ;  /* 0x000000510300780c */ /* 0x000fc40003f64270 */
[----:B-----5:R-:W-:Y:S02]  /*148f0*/  FSEL R147, R64, -INF , P2 ;  /* 0xff80000040937808 */ /* 0x020fe40001000000 */
        /* <DEDUP_REMOVED lines=8> */
[----:B------:R-:W-:Y:S01]  /*14980*/  FMNMX.FTZ R6, R149, R6, !PT ;  /* 0x0000000695067209 */ /* 0x000fe20007810000 */
[----:B------:R-:W-:Y:S01]  /*14990*/  VIADD R4, R4, 0xa86 ;  /* 0x00000a8604047836 */ /* 0x000fe20000000000 */
[----:B------:R-:W-:Y:S02]  /*149a0*/  FSEL R71, R71, -INF , P5 ;  /* 0xff80000047477808 */ /* 0x000fe40002800000 */
[----:B------:R-:W-:-:S02]  /*149b0*/  FSEL R153, R69, -INF , P5 ;  /* 0xff80000045997808 */ /* 0x000fc40002800000 */
[----:B------:R-:W-:Y:S02]  /*149c0*/  ISETP.GT.AND P5, PT, R3, 0x60, PT ;  /* 0x000000600300780c */ /* 0x000fe40003fa4270 */
[----:B------:R-:W-:Y:S02]  /*149d0*/  FMNMX.FTZ R6, R151, R6, !PT ;  /* 0x0000000697067209 */ /* 0x000fe40007810000 */
[----:B------:R-:W-:Y:S02]  /*149e0*/  FSEL R65, R70, -INF , P4 ;  /* 0xff80000046417808 */ /* 0x000fe40002000000 */
[----:B------:R-:W-:Y:S02]  /*149f0*/  R2UR UR22, R4 ;  /* 0x00000000041672ca */ /* 0x000fe400000e0000 */
[----:B------:R-:W-:Y:S02]  /*14a00*/  R2UR UR23, R5 ;  /* 0x00000000051772ca */ /* 0x000fe400000e0000 */
[----:B------:R-:W-:-:S02]  /*14a10*/  ISETP.GT.AND P4, PT, R3, 0x61, PT ;  /* 0x000000610300780c */ /* 0x000fc40003f84270 */
[----:B------:R-:W-:Y:S02]  /*14a20*/  FSEL R161, R56, -INF , P5 ;  /* 0xff80000038a17808 */ /* 0x000fe40002800000 */
[----:B------:R-:W-:Y:S02]  /*14a30*/  FMNMX.FTZ R6, R153, R6, !PT ;  /* 0x0000000699067209 */ /* 0x000fe40007810000 */
[----:B------:R-:W-:Y:S01]  /*14a40*/  FSEL R67, R67, -INF , P3 ;  /* 0xff80000043437808 */ /* 0x000fe20001800000 */
[----:B------:R-:W-:Y:S02]  /*14a50*/  WARPGROUP.DEPBAR.LE gsb0, 0x0 ;  /* 0x00008000000079c5 */ /* 0x000fe40000010000 */
[----:B------:R-:W-:Y:S02]  /*14a60*/  ISETP.GT.AND P3, PT, R3, 0x68, PT ;  /* 0x000000680300780c */ /* 0x000fe40003f64270 */
[----:B------:R-:W-:Y:S02]  /*14a70*/  FSEL R159, R57, -INF , P4 ;  /* 0xff800000399f7808 */ /* 0x000fe40002000000 */
[----:B------:R-:W-:Y:S01]  /*14a80*/  FMNMX.FTZ R6, R161, R6, !PT ;  /* 0x00000006a1067209 */ /* 0x000fe20007810000 */
[----:B------:R-:W-:Y:S01]  /*14a90*/  WARPGROUP.ARRIVE ;  /* 0x00000000000079c5 */ /* 0x000fe20000000000 */
[----:B------:R-:W-:-:S02]  /*14aa0*/  FSEL R77, R66, -INF , P2 ;  /* 0xff800000424d7808 */ /* 0x000fc40001000000 */
[----:B------:R-:W-:Y:S02]  /*14ab0*/  ISETP.GT.AND P2, PT, R3, 0x69, PT ;  /* 0x000000690300780c */ /* 0x000fe40003f44270 */
[----:B------:R-:W-:Y:S01]  /*14ac0*/  FSEL R167, R60, -INF , P3 ;  /* 0xff8000003ca77808 */ /* 0x000fe20001800000 */
[----:B------:R-:W-:Y:S01]  /*14ad0*/  HGMMA.64x16x16.F32.BF16 R24, gdesc[UR20], R24, gsb0 ;  /* 0x00200000141879f0 */ /* 0x000fe20008001818 */
        /* <DEDUP_REMOVED lines=48> */
[----:B------:R-:W-:Y:S02]  /*14de0*/  FMNMX.FTZ R6, R189, R6, !PT ;  /* 0x00000006bd067209 */ /* 0x000fe40007810000 */
[----:B------:R-:W-:Y:S01]  /*14df0*/  ISETP.GT.AND P3, PT, R3, 0xa0, PT ;  /* 0x000000a00300780c */ /* 0x000fe20003f64270 */
[----:B------:R-:W-:Y:S02]  /*14e00*/  WARPGROUP.DEPBAR.LE gsb0, 0x0 ;  /* 0x00008000000079c5 */ /* 0x000fe40000010000 */
[----:B------:R-:W-:Y:S02]  /*14e10*/  FSEL R43, R43, -INF , P4 ;  /* 0xff8000002b2b7808 */ /* 0x000fe40002000000 */
[----:B------:R-:W-:-:S02]  /*14e20*/  FSEL R187, R24, -INF , P3 ;  /* 0xff80000018bb7808 */ /* 0x000fc40001800000 */
[----:B------:R-:W-:Y:S02]  /*14e30*/  FMNMX.FTZ R6, R193, R6, !PT ;  /* 0x00000006c1067209 */ /* 0x000fe40007810000 */
[----:B------:R-:W-:Y:S02]  /*14e40*/  ISETP.GT.AND P4, PT, R3, 0xa1, PT ;  /* 0x000000a10300780c */ /* 0x000fe40003f84270 */
[----:B------:R-:W-:Y:S02]  /*14e50*/  FSEL R41, R42, -INF , P5 ;  /* 0xff8000002a297808 */ /* 0x000fe40002800000 */
[----:B------:R-:W-:Y:S02]  /*14e60*/  FSEL R191, R25, -INF , P4 ;  /* 0xff80000019bf7808 */ /* 0x000fe40002000000 */
[----:B------:R-:W-:Y:S02]  /*14e70*/  FMNMX.FTZ R6, R187, R6, !PT ;  /* 0x00000006bb067209 */ /* 0x000fe40007810000 */
[----:B------:R-:W-:-:S02]  /*14e80*/  ISETP.GT.AND P5, PT, R3, 0xa8, PT ;  /* 0x000000a80300780c */ /* 0x000fc40003fa4270 */
[----:B------:R-:W-:Y:S02]  /*14e90*/  FMNMX.FTZ R6, R191, R6, !PT ;  /* 0x00000006bf067209 */ /* 0x000fe40007810000 */
[----:B------:R-:W-:Y:S02]  /*14ea0*/  FSEL R185, R28, -INF , P5 ;  /* 0xff8000001cb97808 */ /* 0x000fe40002800000 */
[----:B------:R-:W-:Y:S02]  /*14eb0*/  ISETP.GT.AND P6, PT, R3, 0xa9, PT ;  /* 0x000000a90300780c */ /* 0x000fe40003fc4270 */
[----:B------:R-:W-:Y:S02]  /*14ec0*/  FMNMX.FTZ R6, R185, R6, !PT ;  /* 0x00000006b9067209 */ /* 0x000fe40007810000 */
[----:B------:R-:W-:-:S04]  /*14ed0*/  FSEL R183, R29, -INF , P6 ;  /* 0xff8000001db77808 */ /* 0x000fc80003000000 */
[----:B------:R-:W-:-:S05]  /*14ee0*/  FMNMX.FTZ R6, R183, R6, !PT ;  /* 0x00000006b7067209 */ /* 0x000fca0007810000 */
        /* <DEDUP_REMOVED lines=28> */
[----:B------:R-:W0:Y:S03]  /*150b0*/  SHFL.BFLY PT, R9, R8, 0x1, 0x1f ;  /* 0x0c201f0008097f89 */ /* 0x000e2600000e0000 */
[----:B------:R-:W-:-:S04]  /*150c0*/  FMNMX.FTZ R6, R63, R6, !PT ;  /* 0x000000063f067209 */ /* 0x000fc80007810000 */
[----:B------:R-:W-:-:S04]  /*150d0*/  FMNMX.FTZ R6, R49, R6, !PT ;  /* 0x0000000631067209 */ /* 0x000fc80007810000 */
[----:B------:R-:W-:-:S04]  /*150e0*/  FMNMX.FTZ R6, R51, R6, !PT ;  /* 0x0000000633067209 */ /* 0x000fc80007810000 */
[----:B------:R-:W-:-:S04]  /*150f0*/  FMNMX.FTZ R6, R53, R6, !PT ;  /* 0x0000000635067209 */ /* 0x000fc80007810000 */
[----:B------:R-:W-:-:S04]  /*15100*/  FMNMX.FTZ R6, R55, R6, !PT ;  /* 0x0000000637067209 */ /* 0x000fc80007810000 */
[----:B------:R-:W-:Y:S01]  /*15110*/  FMNMX.FTZ R6, R41, R6, !PT ;  /* 0x0000000629067209 */ /* 0x000fe20007810000 */
[----:B------:R-:W-:Y:S01]  /*15120*/  IMAD.U32 R10, RZ, RZ, UR6 ;  /* 0x00000006ff0a7e24 */ /* 0x000fe2000f8e00ff */
[----:B0-----:R-:W-:Y:S02]  /*15130*/  FMNMX.FTZ R9, R8, R9, !PT ;  /* 0x0000000908097209 */ /* 0x001fe40007810000 */
[----:B------:R-:W-:Y:S02]  /*15140*/  FMNMX.FTZ R6, R43, R6, !PT ;  /* 0x000000062b067209 */ /* 0x000fe40007810000 */
[----:B------:R-:W-:Y:S02]  /*15150*/  P2R R32, PR, RZ, 0x2 ;  /* 0x00000002ff207803 */ /* 0x000fe40000000000 */
[----:B------:R-:W-:Y:S02]  /*15160*/  ISETP.GT.AND P1, PT, R3, 0x90, PT ;  /* 0x000000900300780c */ /* 0x000fe40003f24270 */
[----:B------:R-:W-:Y:S01]  /*15170*/  FMNMX.FTZ R6, R45, R6, !PT ;  /* 0x000000062d067209 */ /* 0x000fe20007810000 */
[----:B------:R-:W-:Y:S01]  /*15180*/  FMUL.FTZ R4, R9, R10 ;  /* 0x0000000a09047220 */ /* 0x000fe20000410000 */
[----:B------:R-:W-:-:S02]  /*15190*/  P2R R20, PR, RZ, 0x1 ;  /* 0x00000001ff147803 */ /* 0x000fc40000000000 */
[----:B------:R-:W-:Y:S02]  /*151a0*/  FSETP.NEU.FTZ.AND P0, PT, R9, -INF , PT ;  /* 0xff8000000900780b */ /* 0x000fe40003f1d000 */
[----:B------:R-:W-:Y:S02]  /*151b0*/  FSEL R3, R34, -INF , P1 ;  /* 0xff80000022037808 */ /* 0x000fe40000800000 */
[----:B------:R-:W-:Y:S02]  /*151c0*/  ISETP.NE.AND P1, PT, R32, RZ, PT ;  /* 0x000000ff2000720c */ /* 0x000fe40003f25270 */
[----:B------:R-:W-:Y:S02]  /*151d0*/  FMNMX.FTZ R6, R47, R6, !PT ;  /* 0x000000062f067209 */ /* 0x000fe40007810000 */
[----:B------:R-:W-:Y:S02]  /*151e0*/  FSEL R4, R4, RZ, P0 ;  /* 0x000000ff04047208 */ /* 0x000fe40000000000 */
[----:B------:R-:W-:-:S02]  /*151f0*/  ISETP.NE.AND P0, PT, R20, RZ, PT ;  /* 0x000000ff1400720c */ /* 0x000fc40003f05270 */
[----:B------:R-:W-:Y:S02]  /*15200*/  FSEL R35, R35, -INF , P1 ;  /* 0xff80000023237808 */ /* 0x000fe40000800000 */
[----:B------:R-:W-:Y:S02]  /*15210*/  FMNMX.FTZ R6, R3, R6, !PT ;  /* 0x0000000603067209 */ /* 0x000fe40007810000 */
[----:B------:R-:W-:Y:S02]  /*15220*/  FSEL R25, R38, -INF , P0 ;  /* 0xff80000026197808 */ /* 0x000fe40000000000 */
[----:B------:R-:W-:Y:S02]  /*15230*/  FMNMX.FTZ R6, R35, R6, !PT ;  /* 0x0000000623067209 */ /* 0x000fe40007810000 */
[----:B------:R-:W-:Y:S02]  /*15240*/  FSEL R39, R39, -INF , P2 ;  /* 0xff80000027277808 */ /* 0x000fe40001000000 */
[----:B------:R-:W-:Y:S01]  /*15250*/  FMNMX.FTZ R6, R25, R6, !PT ;  /* 0x0000000619067209 */ /* 0x000fe20007810000 */
[----:B------:R-:W-:Y:S01]  /*15260*/  FFMA.FTZ R186, R129, R10, -R4 ;  /* 0x0000000a81ba7223 */ /* 0x000fe20000010804 */
[----:B------:R-:W-:-:S02]  /*15270*/  FSEL R129, R26, -INF , P3 ;  /* 0xff8000001a817808 */ /* 0x000fc40001800000 */
[----:B------:R-:W-:Y:S01]  /*15280*/  FMNMX.FTZ R6, R39, R6, !PT ;  /* 0x0000000627067209 */ /* 0x000fe20007810000 */
[--C-:B------:R-:W-:Y:S01]  /*15290*/  FFMA.FTZ R61, R131, R10, -R4.reuse ;  /* 0x0000000a833d7223 */ /* 0x100fe20000010804 */
[----:B------:R-:W-:Y:S02]  /*152a0*/  FSEL R131, R27, -INF , P4 ;  /* 0xff8000001b837808 */ /* 0x000fe40002000000 */
[----:B------:R-:W-:Y:S01]  /*152b0*/  FMNMX.FTZ R6, R129, R6, !PT ;  /* 0x0000000681067209 */ /* 0x000fe20007810000 */
[--C-:B------:R-:W-:Y:S01]  /*152c0*/  FFMA.FTZ R188, R133, R10, -R4.reuse ;  /* 0x0000000a85bc7223 */ /* 0x100fe20000010804 */
[----:B------:R-:W-:Y:S02]  /*152d0*/  FSEL R133, R30, -INF , P5 ;  /* 0xff8000001e857808 */ /* 0x000fe40002800000 */
[----:B------:R-:W-:Y:S01]  /*152e0*/  FMNMX.FTZ R6, R131, R6, !PT ;  /* 0x0000000683067209 */ /* 0x000fe20007810000 */
[----:B------:R-:W-:Y:S01]  /*152f0*/  FFMA.FTZ R190, R137, R10, -R4 ;  /* 0x0000000a89be7223 */ /* 0x000fe20000010804 */
[----:B------:R-:W-:-:S02]  /*15300*/  FSEL R137, R31, -INF , P6 ;  /* 0xff8000001f897808 */ /* 0x000fc40003000000 */
[----:B------:R-:W-:-:S04]  /*15310*/  FMNMX.FTZ R6, R133, R6, !PT ;  /* 0x0000000685067209 */ /* 0x000fc80007810000 */
[----:B------:R-:W-:Y:S01]  /*15320*/  FMNMX.FTZ R6, R137, R6, !PT ;  /* 0x0000000689067209 */ /* 0x000fe20007810000 */
[----:B------:R-:W-:-:S04]  /*15330*/  FFMA.FTZ R69, R135, R10, -R4 ;  /* 0x0000000a87457223 */ /* 0x000fc80000010804 */
[----:B------:R-:W0:Y:S01]  /*15340*/  SHFL.BFLY PT, R135, R6, 0x2, 0x1f ;  /* 0x0c401f0006877f89 */ /* 0x000e2200000e0000 */
[-CC-:B------:R-:W-:Y:S01]  /*15350*/  FFMA.FTZ R180, R83, R10.reuse, -R4.reuse ;  /* 0x0000000a53b47223 */ /* 0x180fe20000010804 */
[-CC-:B------:R-:W-:Y:S01]  /*15360*/  FFMA.FTZ R83, R93, R10.reuse, -R4.reuse ;  /* 0x0000000a5d537223 */ /* 0x180fe20000010804 */
[----:B------:R-:W-:Y:S01]  /*15370*/  FFMA.FTZ R93, R141, R10, -R4 ;  /* 0x0000000a8d5d7223 */ /* 0x000fe20000010804 */
[----:B0-----:R-:W-:-:S05]  /*15380*/  FMNMX.FTZ R8, R6, R135, !PT ;  /* 0x0000008706087209 */ /* 0x001fca0007810000 */
[----:B------:R-:W0:Y:S01]  /*15390*/  SHFL.BFLY PT, R141, R8, 0x1, 0x1f ;  /* 0x0c201f00088d7f89 */ /* 0x000e2200000e0000 */
[-CC-:B------:R-:W-:Y:S01]  /*153a0*/  FFMA.FTZ R176, R11, R10.reuse, -R4.reuse ;  /* 0x0000000a0bb07223 */ /* 0x180fe20000010804 */
[-CC-:B------:R-:W-:Y:S01]  /*153b0*/  FFMA.FTZ R11, R113, R10.reuse, -R4.reuse ;  /* 0x0000000a710b7223 */ /* 0x180fe20000010804 */
[-CC-:B------:R-:W-:Y:S01]  /*153c0*/  FFMA.FTZ R178, R15, R10.reuse, -R4.reuse ;  /* 0x0000000a0fb27223 */ /* 0x180fe20000010804 */
[----:B------:R-:W-:-:S03]  /*153d0*/  FFMA.FTZ R15, R117, R10, -R4 ;  /* 0x0000000a750f7223 */ /* 0x000fc60000010804 */
[----:B------:R-:W-:Y:S01]  /*153e0*/  MUFU.EX2 R176, R176 ;  /* 0x000000b000b07308 */ /* 0x000fe20000000800 */
[----:B------:R-:W-:-:S07]  /*153f0*/  ISETP.NE.AND P0, PT, R14, RZ, PT ;  /* 0x000000ff0e00720c */ /* 0x000fce0003f05270 */
[----:B------:R-:W1:Y:S01]  /*15400*/  MUFU.EX2 R11, R11 ;  /* 0x0000000b000b7308 */ /* 0x000e620000000800 */
[----:B0-----:R-:W-:-:S07]  /*15410*/  FMNMX.FTZ R92, R8, R141, !PT ;  /* 0x0000008d085c7209 */ /* 0x001fce0007810000 */
[----:B------:R-:W0:Y:S01]  /*15420*/  MUFU.EX2 R178, R178 ;  /* 0x000000b200b27308 */ /* 0x000e220000000800 */
[C---:B------:R-:W-:Y:S01]  /*15430*/  FSETP.NEU.FTZ.AND P2, PT, R92.reuse, -INF , PT ;  /* 0xff8000005c00780b */ /* 0x040fe20003f5d000 */
[-C--:B------:R-:W-:Y:S01]  /*15440*/  FMUL.FTZ R14, R92, R10.reuse ;  /* 0x0000000a5c0e7220 */ /* 0x080fe20000410000 */
[----:B------:R-:W-:-:S05]  /*15450*/  FFMA.FTZ R29, R121, R10, -R4 ;  /* 0x0000000a791d7223 */ /* 0x000fca0000010804 */
[----:B------:R-:W3:Y:S01]  /*15460*/  MUFU.EX2 R15, R15 ;  /* 0x0000000f000f7308 */ /* 0x000ee20000000800 */
[----:B------:R-:W-:Y:S01]  /*15470*/  FSEL R14, R14, RZ, P2 ;  /* 0x000000ff0e0e7208 */ /* 0x000fe20001000000 */
[-CC-:B------:R-:W-:Y:S01]  /*15480*/  FFMA.FTZ R182, R123, R10.reuse, -R4.reuse ;  /* 0x0000000a7bb67223 */ /* 0x180fe20000010804 */
[-CC-:B------:R-:W-:Y:S01]  /*15490*/  FFMA.FTZ R37, R127, R10.reuse, -R4.reuse ;  /* 0x0000000a7f257223 */ /* 0x180fe20000010804 */
[----:B------:R-:W-:-:S04]  /*154a0*/  FFMA.FTZ R127, R177, R10, -R4 ;  /* 0x0000000ab17f7223 */ /* 0x000fc80000010804 */
[----:B------:R-:W4:Y:S01]  /*154b0*/  MUFU.EX2 R180, R180 ;  /* 0x000000b400b47308 */ /* 0x000f220000000800 */
[-C--:B------:R-:W-:Y:S01]  /*154c0*/  FFMA.FTZ R177, R7, R10.reuse, -R14 ;  /* 0x0000000a07b17223 */ /* 0x080fe2000001080e */
[----:B-1----:R-:W-:Y:S01]  /*154d0*/  FADD.FTZ R7, R176, R11 ;  /* 0x0000000bb0077221 */ /* 0x002fe20000010000 */
[----:B------:R-:W-:-:S05]  /*154e0*/  FFMA.FTZ R33, R109, R10, -R4 ;  /* 0x0000000a6d217223 */ /* 0x000fca0000010804 */
[----:B------:R-:W1:Y:S01]  /*154f0*/  MUFU.EX2 R29, R29 ;  /* 0x0000001d001d7308 */ /* 0x000e620000000800 */
[----:B0-----:R-:W-:Y:S01]  /*15500*/  FADD.FTZ R36, R178, R7 ;  /* 0x00000007b2247221 */ /* 0x001fe20000010000 */
[-CC-:B------:R-:W-:Y:S01]  /*15510*/  FFMA.FTZ R184, R125, R10.reuse, -R4.reuse ;  /* 0x0000000a7db87223 */ /* 0x180fe20000010804 */
[-CC-:B------:R-:W-:Y:S01]  /*15520*/  FFMA.FTZ R192, R139, R10.reuse, -R4.reuse ;  /* 0x0000000a8bc07223 */ /* 0x180fe20000010804 */
[-CC-:B------:R-:W-:Y:S01]  /*15530*/  FFMA.FTZ R194, R143, R10.reuse, -R4.reuse ;  /* 0x0000000a8fc27223 */ /* 0x180fe20000010804 */
[----:B------:R-:W-:-:S03]  /*15540*/  FFMA.FTZ R109, R145, R10, -R4 ;  /* 0x0000000a916d7223 */ /* 0x000fc60000010804 */
        /* <DEDUP_REMOVED lines=24> */
[----:B------:R-:W2:Y:S01]  /*156d0*/  MUFU.EX2 R33, R33 ;  /* 0x0000002100217308 */ /* 0x000ea20000000800 */
[-C--:B------:R-:W-:Y:S01]  /*156e0*/  FFMA.FTZ R4, R115, R10.reuse, -R14 ;  /* 0x0000000a73047223 */ /* 0x080fe2000001080e */
[----:B---3--:R-:W-:Y:S01]  /*156f0*/  FADD.FTZ R7, R15, R36 ;  /* 0x000000240f077221 */ /* 0x008fe20000010000 */
[----:B------:R-:W-:-:S03]  /*15700*/  FFMA.FTZ R179, R13, R10, -R14 ;  /* 0x0000000a0db37223 */ /* 0x000fc6000001080e */
[----:B----4-:R-:W-:Y:S02]  /*15710*/  FADD.FTZ R36, R180, R7 ;  /* 0x00000007b4247221 */ /* 0x010fe40000010000 */
[----:B------:R-:W3:Y:S01]  /*15720*/  MUFU.EX2 R184, R184 ;  /* 0x000000b800b87308 */ /* 0x000ee20000000800 */
[----:B------:R-:W-:Y:S01]  /*15730*/  FFMA.FTZ R6, R119, R10, -R14 ;  /* 0x0000000a77067223 */ /* 0x000fe2000001080e */
[----:B-1----:R-:W-:-:S06]  /*15740*/  FADD.FTZ R7, R29, R36 ;  /* 0x000000241d077221 */ /* 0x002fcc0000010000 */
[----:B------:R-:W-:Y:S01]  /*15750*/  MUFU.EX2 R177, R177 ;  /* 0x000000b100b17308 */ /* 0x000fe20000000800 */
[----:B------:R-:W-:-:S07]  /*15760*/  FFMA.FTZ R181, R21, R10, -R14 ;  /* 0x0000000a15b57223 */ /* 0x000fce000001080e */
[----:B------:R-:W1:Y:S01]  /*15770*/  MUFU.EX2 R4, R4 ;  /* 0x0000000400047308 */ /* 0x000e620000000800 */
[----:B0-----:R-:W-:-:S07]  /*15780*/  FADD.FTZ R38, R182, R7 ;  /* 0x00000007b6267221 */ /* 0x001fce0000010000 */
[----:B------:R-:W0:Y:S01]  /*15790*/  MUFU.EX2 R37, R37 ;  /* 0x0000002500257308 */ /* 0x000e220000000800 */
[----:B------:R-:W-:-:S07]  /*157a0*/  FFMA.FTZ R8, R107, R10, -R14 ;  /* 0x0000000a6b087223 */ /* 0x000fce000001080e */
[----:B------:R-:W4:Y:S01]  /*157b0*/  MUFU.EX2 R179, R179 ;  /* 0x000000b300b37308 */ /* 0x000f220000000800 */
[----:B--2---:R-:W-:-:S07]  /*157c0*/  FADD.FTZ R7, R33, R38 ;  /* 0x0000002621077221 */ /* 0x004fce0000010000 */
[----:B------:R-:W2:Y:S01]  /*157d0*/  MUFU.EX2 R186, R186 ;  /* 0x000000ba00ba7308 */ /* 0x000ea20000000800 */
[----:B------:R-:W-:-:S07]  /*157e0*/  FFMA.FTZ R183, R85, R10, -R14 ;  /* 0x0000000a55b77223 */ /* 0x000fce000001080e */
[----:B------:R-:W2:Y:S01]  /*157f0*/  MUFU.EX2 R6, R6 ;  /* 0x0000000600067308 */ /* 0x000ea20000000800 */
[----:B---3--:R-:W-:-:S07]  /*15800*/  FADD.FTZ R38, R184, R7 ;  /* 0x00000007b8267221 */ /* 0x008fce0000010000 */
[----:B------:R-:W3:Y:S01]  /*15810*/  MUFU.EX2 R61, R61 ;  /* 0x0000003d003d7308 */ /* 0x000ee20000000800 */
[----:B------:R-:W-:Y:S01]  /*15820*/  ISETP.NE.AND P1, PT, R12, RZ, PT ;  /* 0x000000ff0c00720c */ /* 0x000fe20003f25270 */
[----:B-1----:R-:W-:-:S06]  /*15830*/  FADD.FTZ R40, R177, R4 ;  /* 0x00000004b1287221 */ /* 0x002fcc0000010000 */
[----:B------:R-:W1:Y:S01]  /*15840*/  MUFU.EX2 R181, R181 ;  /* 0x000000b500b57308 */ /* 0x000e620000000800 */
[----:B------:R-:W-:Y:S01]  /*15850*/  FFMA.FTZ R12, R111, R10, -R14 ;  /* 0x0000000a6f0c7223 */ /* 0x000fe2000001080e */
[----:B0-----:R-:W-:-:S06]  /*15860*/  FADD.FTZ R7, R37, R38 ;  /* 0x0000002625077221 */ /* 0x001fcc0000010000 */
[----:B------:R-:W0:Y:S01]  /*15870*/  MUFU.EX2 R188, R188 ;  /* 0x000000bc00bc7308 */ /* 0x000e220000000800 */
[----:B------:R-:W-:Y:S01]  /*15880*/  FFMA.FTZ R201, R5, R10, -R14 ;  /* 0x0000000a05c97223 */ /* 0x000fe2000001080e */
[----:B----4-:R-:W-:-:S06]  /*15890*/  FADD.FTZ R5, R179, R40 ;  /* 0x00000028b3057221 */ /* 0x010fcc0000010000 */
[----:B------:R-:W4:Y:S01]  /*158a0*/  MUFU.EX2 R8, R8 ;  /* 0x0000000800087308 */ /* 0x000f220000000800 */
[----:B------:R-:W-:Y:S01]  /*158b0*/  FFMA.FTZ R185, R105, R10, -R14 ;  /* 0x0000000a69b97223 */ /* 0x000fe2000001080e */
[----:B--2---:R-:W-:-:S06]  /*158c0*/  FADD.FTZ R42, R186, R7 ;  /* 0x00000007ba2a7221 */ /* 0x004fcc0000010000 */
[----:B------:R-:W2:Y:S01]  /*158d0*/  MUFU.EX2 R69, R69 ;  /* 0x0000004500457308 */ /* 0x000ea20000000800 */
[----:B------:R-:W-:Y:S01]  /*158e0*/  FADD.FTZ R40, R6, R5 ;  /* 0x0000000506287221 */ /* 0x000fe20000010000 */
[----:B------:R-:W-:-:S06]  /*158f0*/  FFMA.FTZ R20, R99, R10, -R14 ;  /* 0x0000000a63147223 */ /* 0x000fcc000001080e */
[----:B------:R-:W2:Y:S01]  /*15900*/  MUFU.EX2 R183, R183 ;  /* 0x000000b700b77308 */ /* 0x000ea20000000800 */
[----:B---3--:R-:W-:-:S07]  /*15910*/  FADD.FTZ R7, R61, R42 ;  /* 0x0000002a3d077221 */ /* 0x008fce0000010000 */
[----:B------:R-:W3:Y:S01]  /*15920*/  MUFU.EX2 R190, R190 ;  /* 0x000000be00be7308 */ /* 0x000ee20000000800 */
[----:B-1----:R-:W-:Y:S01]  /*15930*/  FADD.FTZ R5, R181, R40 ;  /* 0x00000028b5057221 */ /* 0x002fe20000010000 */
[----:B------:R-:W-:-:S06]  /*15940*/  FFMA.FTZ R187, R97, R10, -R14 ;  /* 0x0000000a61bb7223 */ /* 0x000fcc000001080e */
[----:B------:R-:W1:Y:S01]  /*15950*/  MUFU.EX2 R12, R12 ;  /* 0x0000000c000c7308 */ /* 0x000e620000000800 */
[----:B0-----:R-:W-:-:S07]  /*15960*/  FADD.FTZ R40, R188, R7 ;  /* 0x00000007bc287221 */ /* 0x001fce0000010000 */
[----:B------:R-:W0:Y:S01]  /*15970*/  MUFU.EX2 R83, R83 ;  /* 0x0000005300537308 */ /* 0x000e220000000800 */
[----:B----4-:R-:W-:Y:S01]  /*15980*/  FADD.FTZ R42, R8, R5 ;  /* 0x00000005082a7221 */ /* 0x010fe20000010000 */
[----:B------:R-:W-:-:S06]  /*15990*/  FFMA.FTZ R24, R103, R10, -R14 ;  /* 0x0000000a67187223 */ /* 0x000fcc000001080e */
[----:B------:R-:W4:Y:S01]  /*159a0*/  MUFU.EX2 R185, R185 ;  /* 0x000000b900b97308 */ /* 0x000f220000000800 */
[----:B--2---:R-:W-:-:S07]  /*159b0*/  FADD.FTZ R7, R69, R40 ;  /* 0x0000002845077221 */ /* 0x004fce0000010000 */
        /* <DEDUP_REMOVED lines=11> */
[----:B----4-:R-:W-:-:S07]  /*15a70*/  FADD.FTZ R5, R185, R42 ;  /* 0x0000002ab9057221 */ /* 0x010fce0000010000 */
[----:B------:R-:W4:Y:S01]  /*15a80*/  MUFU.EX2 R24, R24 ;  /* 0x0000001800187308 */ /* 0x000f220000000800 */
[----:B--2---:R-:W-:Y:S01]  /*15a90*/  FADD.FTZ R44, R192, R7 ;  /* 0x00000007c02c7221 */ /* 0x004fe20000010000 */
[----:B------:R-:W-:-:S06]  /*15aa0*/  FADD.FTZ R42, R20, R5 ;  /* 0x00000005142a7221 */ /* 0x000fcc0000010000 */
[----:B------:R-:W2:Y:S01]  /*15ab0*/  MUFU.EX2 R189, R189 ;  /* 0x000000bd00bd7308 */ /* 0x000ea20000000800 */
[----:B------:R-:W-:Y:S01]  /*15ac0*/  FFMA.FTZ R28, R95, R10, -R14 ;  /* 0x0000000a5f1c7223 */ /* 0x000fe2000001080e */
[----:B---3--:R-:W-:-:S06]  /*15ad0*/  FADD.FTZ R5, R93, R44 ;  /* 0x0000002c5d057221 */ /* 0x008fcc0000010000 */
[----:B------:R3:W-:Y:S01]  /*15ae0*/  MUFU.EX2 R141, R191 ;  /* 0x000000bf008d7308 */ /* 0x0007e20000000800 */
[----:B------:R-:W-:Y:S02]  /*15af0*/  @!P1 VIADD R0, R0, 0x34840 ;  /* 0x0003484000009836 */ /* 0x000fe40000000000 */
[----:B-1----:R-:W-:Y:S01]  /*15b00*/  FADD.FTZ R7, R187, R42 ;  /* 0x0000002abb077221 */ /* 0x002fe20000010000 */
[----:B---3--:R-:W-:-:S04]  /*15b10*/  FFMA.FTZ R191, R89, R10, -R14 ;  /* 0x0000000a59bf7223 */ /* 0x008fc8000001080e */
[----:B------:R-:W1:Y:S01]  /*15b20*/  MUFU.EX2 R26, R26 ;  /* 0x0000001a001a7308 */ /* 0x000e620000000800 */
[-C--:B------:R-:W-:Y:S01]  /*15b30*/  FFMA.FTZ R193, R81, R10.reuse, -R14 ;  /* 0x0000000a51c17223 */ /* 0x080fe2000001080e */
[----:B0-----:R-:W-:Y:S01]  /*15b40*/  FADD.FTZ R44, R194, R5 ;  /* 0x00000005c22c7221 */ /* 0x001fe20000010000 */
[----:B------:R-:W-:Y:S01]  /*15b50*/  @!P1 PRMT R5, RZ, 0x654, R0 ;  /* 0x00000654ff059816 */ /* 0x000fe20000000000 */
[----:B----4-:R-:W-:Y:S01]  /*15b60*/  FADD.FTZ R42, R24, R7 ;  /* 0x00000007182a7221 */ /* 0x010fe20000010000 */
[-C--:B------:R-:W-:Y:S02]  /*15b70*/  FFMA.FTZ R30, R75, R10.reuse, -R14 ;  /* 0x0000000a4b1e7223 */ /* 0x080fe4000001080e */
[----:B------:R2:W-:Y:S01]  /*15b80*/  @!P1 SYNCS.ARRIVE.TRANS64.RED.A1T0 RZ, [R5+URZ], RZ ;  /* 0x000000ff05ff99a7 */ /* 0x0005e2000810043f */
[----:B------:R-:W0:Y:S08]  /*15b90*/  MUFU.EX2 R191, R191 ;  /* 0x000000bf00bf7308 */ /* 0x000e300000000800 */
[----:B------:R-:W3:Y:S01]  /*15ba0*/  MUFU.EX2 R109, R109 ;  /* 0x0000006d006d7308 */ /* 0x000ee20000000800 */
[----:B--2---:R-:W-:Y:S01]  /*15bb0*/  FADD.FTZ R5, R189, R42 ;  /* 0x0000002abd057221 */ /* 0x004fe20000010000 */
[----:B------:R-:W-:-:S06]  /*15bc0*/  FFMA.FTZ R195, R73, R10, -R14 ;  /* 0x0000000a49c37223 */ /* 0x000fcc000001080e */
[----:B------:R-:W2:Y:S08]  /*15bd0*/  MUFU.EX2 R28, R28 ;  /* 0x0000001c001c7308 */ /* 0x000eb00000000800 */
[----:B------:R-:W4:Y:S01]  /*15be0*/  MUFU.EX2 R196, R196 ;  /* 0x000000c400c47308 */ /* 0x000f220000000800 */
[----:B-1----:R-:W-:Y:S01]  /*15bf0*/  FADD.FTZ R46, R26, R5 ;  /* 0x000000051a2e7221 */ /* 0x002fe20000010000 */
[----:B------:R-:W-:-:S06]  /*15c00*/  FFMA.FTZ R32, R79, R10, -R14 ;  /* 0x0000000a4f207223 */ /* 0x000fcc000001080e */
[----:B------:R-:W1:Y:S08]  /*15c10*/  MUFU.EX2 R193, R193 ;  /* 0x000000c100c17308 */ /* 0x000e700000000800 */
[----:B------:R-:W1:Y:S01]  /*15c20*/  MUFU.EX2 R113, R113 ;  /* 0x0000007100717308 */ /* 0x000e620000000800 */
[----:B0-----:R-:W-:Y:S01]  /*15c30*/  FADD.FTZ R5, R191, R46 ;  /* 0x0000002ebf057221 */ /* 0x001fe20000010000 */
[----:B------:R-:W-:-:S06]  /*15c40*/  FFMA.FTZ R197, R77, R10, -R14 ;  /* 0x0000000a4dc57223 */ /* 0x000fcc000001080e */
[----:B------:R-:W0:Y:S01]  /*15c50*/  MUFU.EX2 R30, R30 ;  /* 0x0000001e001e7308 */ /* 0x000e220000000800 */
[----:B---3--:R-:W-:-:S07]  /*15c60*/  FADD.FTZ R7, R109, R44 ;  /* 0x0000002c6d077221 */ /* 0x008fce0000010000 */
[----:B------:R-:W3:Y:S01]  /*15c70*/  MUFU.EX2 R198, R198 ;  /* 0x000000c600c67308 */ /* 0x000ee20000000800 */
[----:B--2---:R-:W-:Y:S01]  /*15c80*/  FADD.FTZ R48, R28, R5 ;  /* 0x000000051c307221 */ /* 0x004fe20000010000 */
[----:B------:R-:W-:-:S06]  /*15c90*/  FFMA.FTZ R34, R67, R10, -R14 ;  /* 0x0000000a43227223 */ /* 0x000fcc000001080e */
[----:B------:R-:W2:Y:S01]  /*15ca0*/  MUFU.EX2 R195, R195 ;  /* 0x000000c300c37308 */ /* 0x000ea20000000800 */
[----:B----4-:R-:W-:-:S07]  /*15cb0*/  FADD.FTZ R44, R196, R7 ;  /* 0x00000007c42c7221 */ /* 0x010fce0000010000 */
[----:B------:R-:W4:Y:S01]  /*15cc0*/  MUFU.EX2 R117, R117 ;  /* 0x0000007500757308 */ /* 0x000f220000000800 */
[----:B-1----:R-:W-:Y:S01]  /*15cd0*/  FADD.FTZ R5, R193, R48 ;  /* 0x00000030c1057221 */ /* 0x002fe20000010000 */
[----:B------:R-:W-:-:S06]  /*15ce0*/  FFMA.FTZ R199, R65, R10, -R14 ;  /* 0x0000000a41c77223 */ /* 0x000fcc000001080e */
[----:B------:R-:W1:Y:S01]  /*15cf0*/  MUFU.EX2 R32, R32 ;  /* 0x0000002000207308 */ /* 0x000e620000000800 */
[----:B------:R-:W-:-:S07]  /*15d00*/  FADD.FTZ R7, R113, R44 ;  /* 0x0000002c71077221 */ /* 0x000fce0000010000 */
[----:B------:R-:W1:Y:S01]  /*15d10*/  MUFU.EX2 R200, R200 ;  /* 0x000000c800c87308 */ /* 0x000e620000000800 */
[----:B0-----:R-:W-:Y:S01]  /*15d20*/  FADD.FTZ R48, R30, R5 ;  /* 0x000000051e307221 */ /* 0x001fe20000010000 */
[----:B------:R-:W-:-:S06]  /*15d30*/  FFMA.FTZ R36, R71, R10, -R14 ;  /* 0x0000000a47247223 */ /* 0x000fcc000001080e */
[----:B------:R-:W0:Y:S01]  /*15d40*/  MUFU.EX2 R197, R197 ;  /* 0x000000c500c57308 */ /* 0x000e220000000800 */
[----:B---3--:R-:W-:-:S07]  /*15d50*/  FADD.FTZ R46, R198, R7 ;  /* 0x00000007c62e7221 */ /* 0x008fce0000010000 */
[----:B------:R-:W3:Y:S01]  /*15d60*/  MUFU.EX2 R121, R121 ;  /* 0x0000007900797308 */ /* 0x000ee20000000800 */
[----:B--2---:R-:W-:Y:S01]  /*15d70*/  FADD.FTZ R5, R195, R48 ;  /* 0x00000030c3057221 */ /* 0x004fe20000010000 */
[----:B----4-:R-:W-:-:S06]  /*15d80*/  FADD.FTZ R7, R117, R46 ;  /* 0x0000002e75077221 */ /* 0x010fcc0000010000 */
[----:B------:R-:W2:Y:S08]  /*15d90*/  MUFU.EX2 R34, R34 ;  /* 0x0000002200227308 */ /* 0x000eb00000000800 */
        /* <DEDUP_REMOVED lines=11> */
[-CC-:B------:R-:W-:Y:S01]  /*15e50*/  FFMA.FTZ R40, R63, R10.reuse, -R14.reuse ;  /* 0x0000000a3f287223 */ /* 0x180fe2000001080e */
[-CC-:B------:R-:W-:Y:S01]  /*15e60*/  FFMA.FTZ R205, R49, R10.reuse, -R14.reuse ;  /* 0x0000000a31cd7223 */ /* 0x180fe2000001080e */
[-CC-:B------:R-:W-:Y:S01]  /*15e70*/  FFMA.FTZ R51, R51, R10.reuse, -R14.reuse ;  /* 0x0000000a33337223 */ /* 0x180fe2000001080e */
[----:B------:R-:W-:-:S04]  /*15e80*/  FFMA.FTZ R207, R53, R10, -R14 ;  /* 0x0000000a35cf7223 */ /* 0x000fc8000001080e */
[----:B------:R-:W3:Y:S01]  /*15e90*/  MUFU.EX2 R201, R201 ;  /* 0x000000c900c97308 */ /* 0x000ee20000000800 */
[-CC-:B------:R-:W-:Y:S01]  /*15ea0*/  FFMA.FTZ R42, R55, R10.reuse, -R14.reuse ;  /* 0x0000000a372a7223 */ /* 0x180fe2000001080e */
[-CC-:B------:R-:W-:Y:S01]  /*15eb0*/  FFMA.FTZ R209, R41, R10.reuse, -R14.reuse ;  /* 0x0000000a29d17223 */ /* 0x180fe2000001080e */
[-CC-:B------:R-:W-:Y:S01]  /*15ec0*/  FFMA.FTZ R44, R43, R10.reuse, -R14.reuse ;  /* 0x0000000a2b2c7223 */ /* 0x180fe2000001080e */
[-CC-:B------:R-:W-:Y:S01]  /*15ed0*/  FFMA.FTZ R211, R45, R10.reuse, -R14.reuse ;  /* 0x0000000a2dd37223 */ /* 0x180fe2000001080e */
[----:B------:R-:W-:-:S03]  /*15ee0*/  FFMA.FTZ R46, R47, R10, -R14 ;  /* 0x0000000a2f2e7223 */ /* 0x000fc6000001080e */
        /* <DEDUP_REMOVED lines=9> */
[----:B------:R-:W-:Y:S01]  /*15f80*/  FFMA.FTZ R137, R137, R10, -R14 ;  /* 0x0000000a89897223 */ /* 0x000fe2000001080e */
[----:B--2---:R-:W-:Y:S01]  /*15f90*/  FADD.FTZ R14, R34, R5 ;  /* 0x00000005220e7221 */ /* 0x004fe20000010000 */
[----:B----4-:R-:W-:-:S05]  /*15fa0*/  FADD.FTZ R50, R202, R7 ;  /* 0x00000007ca327221 */ /* 0x010fca0000010000 */
[----:B------:R-:W2:Y:S01]  /*15fb0*/  MUFU.EX2 R206, R206 ;  /* 0x000000ce00ce7308 */ /* 0x000ea20000000800 */
[----:B-1----:R-:W-:Y:S01]  /*15fc0*/  FADD.FTZ R5, R199, R14 ;  /* 0x0000000ec7057221 */ /* 0x002fe20000010000 */
[----:B------:R-:W-:-:S06]  /*15fd0*/  FADD.FTZ R7, R123, R50 ;  /* 0x000000327b077221 */ /* 0x000fcc0000010000 */
[----:B------:R-:W1:Y:S01]  /*15fe0*/  MUFU.EX2 R203, R203 ;  /* 0x000000cb00cb7308 */ /* 0x000e620000000800 */
[----:B0-----:R-:W-:Y:S01]  /*15ff0*/  FADD.FTZ R14, R36, R5 ;  /* 0x00000005240e7221 */ /* 0x001fe20000010000 */
[----:B---3--:R-:W-:-:S06]  /*16000*/  FADD.FTZ R48, R204, R7 ;  /* 0x00000007cc307221 */ /* 0x008fcc0000010000 */
[----:B------:R-:W0:Y:S01]  /*16010*/  MUFU.EX2 R31, R31 ;  /* 0x0000001f001f7308 */ /* 0x000e220000000800 */
[----:B------:R-:W-:Y:S01]  /*16020*/  FADD.FTZ R5, R201, R14 ;  /* 0x0000000ec9057221 */ /* 0x000fe20000010000 */
[----:B------:R-:W-:-:S06]  /*16030*/  FADD.FTZ R7, R27, R48 ;  /* 0x000000301b077221 */ /* 0x000fcc0000010000 */
[----:B------:R-:W3:Y:S08]  /*16040*/  MUFU.EX2 R40, R40 ;  /* 0x0000002800287308 */ /* 0x000ef00000000800 */
[----:B------:R-:W4:Y:S01]  /*16050*/  MUFU.EX2 R208, R208 ;  /* 0x000000d000d07308 */ /* 0x000f220000000800 */
[----:B------:R-:W-:Y:S01]  /*16060*/  FADD.FTZ R14, R38, R5 ;  /* 0x00000005260e7221 */ /* 0x000fe20000010000 */
[----:B--2---:R-:W-:-:S06]  /*16070*/  FADD.FTZ R48, R206, R7 ;  /* 0x00000007ce307221 */ /* 0x004fcc0000010000 */
[----:B------:R-:W2:Y:S08]  /*16080*/  MUFU.EX2 R205, R205 ;  /* 0x000000cd00cd7308 */ /* 0x000eb00000000800 */
[----:B------:R-:W2:Y:S01]  /*16090*/  MUFU.EX2 R125, R125 ;  /* 0x0000007d007d7308 */ /* 0x000ea20000000800 */
[----:B-1----:R-:W-:Y:S01]  /*160a0*/  FADD.FTZ R5, R203, R14 ;  /* 0x0000000ecb057221 */ /* 0x002fe20000010000 */
[----:B0-----:R-:W-:-:S06]  /*160b0*/  FADD.FTZ R7, R31, R48 ;  /* 0x000000301f077221 */ /* 0x001fcc0000010000 */
[----:B------:R-:W0:Y:S08]  /*160c0*/  MUFU.EX2 R0, R51 ;  /* 0x0000003300007308 */ /* 0x000e300000000800 */
[----:B------:R-:W1:Y:S01]  /*160d0*/  MUFU.EX2 R210, R210 ;  /* 0x000000d200d27308 */ /* 0x000e620000000800 */
[----:B---3--:R-:W-:Y:S01]  /*160e0*/  FADD.FTZ R14, R40, R5 ;  /* 0x00000005280e7221 */ /* 0x008fe20000010000 */
[----:B----4-:R-:W-:-:S06]  /*160f0*/  FADD.FTZ R48, R208, R7 ;  /* 0x00000007d0307221 */ /* 0x010fcc0000010000 */
[----:B------:R-:W3:Y:S08]  /*16100*/  MUFU.EX2 R207, R207 ;  /* 0x000000cf00cf7308 */ /* 0x000ef00000000800 */
[----:B------:R-:W4:Y:S01]  /*16110*/  MUFU.EX2 R127, R127 ;  /* 0x0000007f007f7308 */ /* 0x000f220000000800 */
[----:B--2---:R-:W-:Y:S01]  /*16120*/  FADD.FTZ R5, R205, R14 ;  /* 0x0000000ecd057221 */ /* 0x004fe20000010000 */
[----:B------:R-:W-:-:S06]  /*16130*/  FADD.FTZ R7, R125, R48 ;  /* 0x000000307d077221 */ /* 0x000fcc0000010000 */
[----:B------:R-:W2:Y:S08]  /*16140*/  MUFU.EX2 R42, R42 ;  /* 0x0000002a002a7308 */ /* 0x000eb00000000800 */
[----:B------:R-:W2:Y:S01]  /*16150*/  MUFU.EX2 R212, R212 ;  /* 0x000000d400d47308 */ /* 0x000ea20000000800 */
[----:B0-----:R-:W-:Y:S01]  /*16160*/  FADD.FTZ R14, R0, R5 ;  /* 0x00000005000e7221 */ /* 0x001fe20000010000 */
[----:B-1----:R-:W-:-:S06]  /*16170*/  FADD.FTZ R50, R210, R7 ;  /* 0x00000007d2327221 */ /* 0x002fcc0000010000 */
        /* <DEDUP_REMOVED lines=16> */
[----:B------:R-:W3:Y:S01]  /*16280*/  MUFU.EX2 R3, R3 ;  /* 0x0000000300037308 */ /* 0x000ee20000000800 */
[----:B--2---:R-:W-:Y:S01]  /*16290*/  FADD.FTZ R5, R211, R14 ;  /* 0x0000000ed3057221 */ /* 0x004fe20000010000 */
[----:B------:R-:W-:-:S06]  /*162a0*/  FADD.FTZ R7, R139, R52 ;  /* 0x000000348b077221 */ /* 0x000fcc0000010000 */
[----:B------:R-:W2:Y:S01]  /*162b0*/  MUFU.EX2 R48, R35 ;  /* 0x0000002300307308 */ /* 0x000ea20000000800 */
[----:B0-----:R-:W-:Y:S01]  /*162c0*/  FADD.FTZ R54, R46, R5 ;  /* 0x000000052e367221 */ /* 0x001fe20000010000 */
[----:B-1----:R-:W-:-:S06]  /*162d0*/  FADD.FTZ R52, R216, R7 ;  /* 0x00000007d8347221 */ /* 0x002fcc0000010000 */
[----:B------:R-:W0:Y:S01]  /*162e0*/  MUFU.EX2 R25, R25 ;  /* 0x0000001900197308 */ /* 0x000e220000000800 */
[----:B---3--:R-:W-:-:S07]  /*162f0*/  FADD.FTZ R5, R3, R54 ;  /* 0x0000003603057221 */ /* 0x008fce0000010000 */
[----:B------:R-:W1:Y:S01]  /*16300*/  MUFU.EX2 R50, R39 ;  /* 0x0000002700327308 */ /* 0x000e620000000800 */
[----:B------:R-:W-:Y:S01]  /*16310*/  FADD.FTZ R7, R141, R52 ;  /* 0x000000348d077221 */ /* 0x000fe20000010000 */
[----:B------:R-:W-:Y:S01]  /*16320*/  F2FP.BF16.F32.PACK_AB R177, R4, R177 ;  /* 0x000000b104b1723e */ /* 0x000fe200000010ff */
[----:B--2---:R-:W-:-:S05]  /*16330*/  FADD.FTZ R4, R48, R5 ;  /* 0x0000000530047221 */ /* 0x004fca0000010000 */
[----:B------:R-:W2:Y:S01]  /*16340*/  MUFU.EX2 R129, R129 ;  /* 0x0000008100817308 */ /* 0x000ea20000000800 */
[----:B------:R-:W-:Y:S01]  /*16350*/  F2FP.BF16.F32.PACK_AB R213, R48, R3 ;  /* 0x0000000330d5723e */ /* 0x000fe200000010ff */
[----:B0-----:R-:W-:Y:S01]  /*16360*/  FADD.FTZ R5, R25, R4 ;  /* 0x0000000419057221 */ /* 0x001fe20000010000 */
[----:B------:R-:W-:-:S05]  /*16370*/  VIADD R3, R160, 0xfffffffe ;  /* 0xfffffffea0037836 */ /* 0x000fca0000000000 */
[----:B------:R-:W0:Y:S01]  /*16380*/  MUFU.EX2 R52, R131 ;  /* 0x0000008300347308 */ /* 0x000e220000000800 */
[----:B------:R-:W-:Y:S01]  /*16390*/  F2FP.BF16.F32.PACK_AB R179, R6, R179 ;  /* 0x000000b306b3723e */ /* 0x000fe200000010ff */
[----:B-1----:R-:W-:-:S06]  /*163a0*/  FADD.FTZ R6, R50, R5 ;  /* 0x0000000532067221 */ /* 0x002fcc0000010000 */
[----:B------:R-:W1:Y:S01]  /*163b0*/  MUFU.EX2 R218, R218 ;  /* 0x000000da00da7308 */ /* 0x000e620000000800 */
[----:B------:R-:W-:-:S07]  /*163c0*/  ISETP.GE.AND P2, PT, R3, R120, PT ;  /* 0x000000780300720c */ /* 0x000fce0003f46270 */
[----:B------:R-:W3:Y:S01]  /*163d0*/  MUFU.EX2 R133, R133 ;  /* 0x0000008500857308 */ /* 0x000ee20000000800 */
[----:B--2---:R-:W-:-:S07]  /*163e0*/  FADD.FTZ R5, R129, R6 ;  /* 0x0000000681057221 */ /* 0x004fce0000010000 */
[----:B------:R-:W2:Y:S08]  /*163f0*/  MUFU.EX2 R143, R143 ;  /* 0x0000008f008f7308 */ /* 0x000eb00000000800 */
[----:B------:R-:W4:Y:S01]  /*16400*/  MUFU.EX2 R4, R137 ;  /* 0x0000008900047308 */ /* 0x000f220000000800 */
[----:B------:R-:W-:Y:S01]  /*16410*/  F2FP.BF16.F32.PACK_AB R205, R0, R205 ;  /* 0x000000cd00cd723e */ /* 0x000fe200000010ff */
[----:B0-----:R-:W-:Y:S01]  /*16420*/  FADD.FTZ R0, R52, R5 ;  /* 0x0000000534007221 */ /* 0x001fe20000010000 */
[----:B-1----:R-:W-:Y:S01]  /*16430*/  FADD.FTZ R14, R218, R7 ;  /* 0x00000007da0e7221 */ /* 0x002fe20000010000 */
[----:B------:R-:W-:-:S02]  /*16440*/  IMAD.U32 R236, RZ, RZ, UR52 ;  /* 0x00000034ffec7e24 */ /* 0x000fc4000f8e00ff */
[----:B---3--:R-:W-:Y:S01]  /*16450*/  FADD.FTZ R5, R133, R0 ;  /* 0x0000000085057221 */ /* 0x008fe20000010000 */
[----:B------:R-:W-:Y:S02]  /*16460*/  IMAD.U32 R237, RZ, RZ, UR53 ;  /* 0x00000035ffed7e24 */ /* 0x000fe4000f8e00ff */
[----:B------:R-:W-:Y:S02]  /*16470*/  IMAD.U32 R234, RZ, RZ, UR48 ;  /* 0x00000030ffea7e24 */ /* 0x000fe4000f8e00ff */
[----:B------:R-:W-:Y:S02]  /*16480*/  IMAD.U32 R235, RZ, RZ, UR49 ;  /* 0x00000031ffeb7e24 */ /* 0x000fe4000f8e00ff */
[----:B------:R-:W-:Y:S02]  /*16490*/  IMAD.U32 R232, RZ, RZ, UR44 ;  /* 0x0000002cffe87e24 */ /* 0x000fe4000f8e00ff */
[----:B------:R-:W-:Y:S02]  /*164a0*/  IMAD.U32 R233, RZ, RZ, UR45 ;  /* 0x0000002dffe97e24 */ /* 0x000fe4000f8e00ff */
[----:B------:R-:W-:-:S02]  /*164b0*/  IMAD.U32 R230, RZ, RZ, UR40 ;  /* 0x00000028ffe67e24 */ /* 0x000fc4000f8e00ff */
[----:B------:R-:W-:Y:S01]  /*164c0*/  IMAD.U32 R231, RZ, RZ, UR41 ;  /* 0x00000029ffe77e24 */ /* 0x000fe2000f8e00ff */
[----:B------:R-:W-:Y:S01]  /*164d0*/  F2FP.BF16.F32.PACK_AB R180, R29, R180 ;  /* 0x000000b41db4723e */ /* 0x000fe200000010ff */
[----:B--2---:R-:W-:Y:S01]  /*164e0*/  FADD.FTZ R14, R143, R14 ;  /* 0x0000000e8f0e7221 */ /* 0x004fe20000010000 */
[----:B------:R-:W-:Y:S01]  /*164f0*/  F2FP.BF16.F32.PACK_AB R182, R33, R182 ;  /* 0x000000b621b6723e */ /* 0x000fe200000010ff */
[----:B----4-:R-:W-:Y:S01]  /*16500*/  FADD.FTZ R0, R4, R5 ;  /* 0x0000000504007221 */ /* 0x010fe20000010000 */
        /* <DEDUP_REMOVED lines=137> */
[----:B------:R-:W-:-:S07]  /*16da0*/  CS2R R24, SRZ ;  /* 0x0000000000187805 */ /* 0x000fce000001ff00 */
.L_x_6856:
[----:B------:R-:W2:Y:S01]  /*16db0*/  LDL R8, [R1+0x18] ;  /* 0x0000180001087983 */ /* 0x000ea20000100800 */
[----:B------:R-:W-:Y:S01]  /*16dc0*/  VIADD R222, R7, 0x1 ;  /* 0x0000000107de7836 */ /* 0x000fe20000000000 */
[----:B------:R-:W-:Y:S05]  /*16dd0*/  YIELD ;  /* 0x0000000000007946 */ /* 0x000fea0003800000 */
[----:B------:R-:W-:-:S04]  /*16de0*/  ISETP.NE.AND P3, PT, R222, 0x2, PT ;  /* 0x00000002de00780c */ /* 0x000fc80003f65270 */
[----:B------:R-:W-:Y:S02]  /*16df0*/  SEL R229, RZ, 0x1, P3 ;  /* 0x00000001ffe57807 */ /* 0x000fe40001800000 */
[----:B------:R-:W-:Y:S02]  /*16e00*/  SEL R222, R222, RZ, P3 ;  /* 0x000000ffdede7207 */ /* 0x000fe40001800000 */
[----:B------:R-:W-:Y:S02]  /*16e10*/  LOP3.LUT R229, R6, R229, RZ, 0x3c, !PT ;  /* 0x000000e506e57212 */ /* 0x000fe400078e3cff */
[----:B--2---:R-:W-:-:S13]  /*16e20*/  ISETP.NE.AND P2, PT, R8, RZ, PT ;  /* 0x000000ff0800720c */ /* 0x004fda0003f45270 */
[----:B------:R-:W-:Y:S05]  /*16e30*/  @P2 BRA `(.L_x_6847) ;  /* 0x0000000000302947 */ /* 0x000fea0003800000 */
[----:B------:R-:W-:Y:S05]  /*16e40*/  @!P0 BRA `(.L_x_6848) ;  /* 0x0000000000048947 */ /* 0x000fea0003800000 */
[----:B------:R-:W-:Y:S01]  /*16e50*/  BPT.TRAP 0x1 ;  /* 0x000000040000795c */ /* 0x000fe20000300000 */
.L_x_6848:
[----:B------:R-:W-:Y:S01]  /*16e60*/  IMAD R8, R222, 0x8, R2 ;  /* 0x00000008de087824 */ /* 0x000fe200078e0202 */
[----:B------:R-:W-:-:S04]  /*16e70*/  SHF.L.U32 R9, R229, 0x1f, RZ ;  /* 0x0000001fe5097819 */ /* 0x000fc800000006ff */
[----:B------:R0:W1:Y:S01]  /*16e80*/  SYNCS.PHASECHK.TRANS64.TRYWAIT P3, [R8+URZ+0x34830], R9 ;  /* 0x03483009080075a7 */ /* 0x000062000806017f */
[----:B------:R-:W-:Y:S05]  /*16e90*/  @!P0 BRA `(.L_x_6849) ;  /* 0x0000000000048947 */ /* 0x000fea0003800000 */
[----:B------:R-:W-:Y:S01]  /*16ea0*/  BPT.TRAP 0x1 ;  /* 0x000000040000795c */ /* 0x000fe20000300000 */
.L_x_6849:
[----:B------:R-:W-:Y:S04]  /*16eb0*/  BSSY B0, `(.L_x_6847) ;  /* 0x0000004000007945 */ /* 0x000fe80003800000 */
[----:B-1----:R-:W-:Y:S05]  /*16ec0*/  @P3 BRA `(.L_x_6850) ;  /* 0x0000000000083947 */ /* 0x002fea0003800000 */
[----:B------:R-:W1:Y:S02]  /*16ed0*/  SYNCS.PHASECHK.TRANS64.TRYWAIT P3, [R8+URZ+0x34830], R9 ;  /* 0x03483009080075a7 */ /* 0x000e64000806017f */
[----:B-1----:R-:W-:Y:S05]  /*16ee0*/  @!P3 BRA `(.L_x_6851) ;  /* 0x0000011800fcb947 */ /* 0x002fea0003800000 */
.L_x_6850:
[----:B------:R-:W-:Y:S05]  /*16ef0*/  BSYNC B0 ;  /* 0x0000000000007941 */ /* 0x000fea0003800000 */
.L_x_6847:
[----:B01----:R-:W2:Y:S04]  /*16f00*/  LDL R8, [R1+0x1c] ;  /* 0x00001c0001087983 */ /* 0x003ea80000100800 */
[----:B------:R-:W3:Y:S01]  /*16f10*/  LDL.64 R20, [R1+0x10] ;  /* 0x0000100001147983 */ /* 0x000ee20000100a00 */
[----:B------:R-:W0:Y:S01]  /*16f20*/  S2R R10, SR_TID.X ;  /* 0x00000000000a7919 */ /* 0x000e220000002100 */
[----:B------:R-:W-:Y:S05]  /*16f30*/  WARPSYNC.ALL ;  /* 0x0000000000007948 */ /* 0x000fea0003800000 */
[----:B------:R-:W-:Y:S01]  /*16f40*/  IMAD.MOV.U32 R11, RZ, RZ, 0x40000040 ;  /* 0x40000040ff0b7424 */ /* 0x000fe200078e00ff */
[----:B------:R-:W4:Y:S01]  /*16f50*/  LDL.64 R92, [R1+0x8] ;  /* 0x00000800015c7983 */ /* 0x000f220000100a00 */
[----:B0-----:R-:W-:-:S05]  /*16f60*/  SHF.R.U32.HI R10, RZ, 0x7, R10 ;  /* 0x00000007ff0a7819 */ /* 0x001fca000001160a */
[----:B------:R-:W-:-:S05]  /*16f70*/  VIADD R90, R10, 0x8 ;  /* 0x000000080a5a7836 */ /* 0x000fca0000000000 */
[----:B------:R0:W-:Y:S01]  /*16f80*/  BAR.SYNC.DEFER_BLOCKING R90, 0x100 ;  /* 0x0004005a0000751d */ /* 0x0001e20000010000 */
[----:B------:R-:W-:-:S05]  /*16f90*/  R2UR UR55, R11 ;  /* 0x000000000b3772ca */ /* 0x000fca00000e0000 */
[----:B------:R-:W-:Y:S01]  /*16fa0*/  WARPGROUP.ARRIVE ;  /* 0x00000000000079c5 */ /* 0x000fe20000000000 */
[----:B------:R-:W-:Y:S02]  /*16fb0*/  IMAD.MOV.U32 R13, RZ, RZ, 0x40000040 ;  /* 0x40000040ff0d7424 */ /* 0x000fe400078e00ff */
[----:B------:R-:W-:-:S03]  /*16fc0*/  IMAD.MOV.U32 R9, RZ, RZ, 0x40000040 ;  /* 0x40000040ff097424 */ /* 0x000fc600078e00ff */
[----:B------:R-:W-:Y:S02]  /*16fd0*/  R2UR UR59, R13 ;  /* 0x000000000d3b72ca */ /* 0x000fe400000e0000 */
[----:B------:R-:W-:-:S11]  /*16fe0*/  R2UR UR7, R9 ;  /* 0x00000000090772ca */ /* 0x000fd600000e0000 */
[----:B------:R-:W-:Y:S02]  /*16ff0*/  MOV R11, UR59 ;  /* 0x0000003b000b7c02 */ /* 0x000fe40008000f00 */
[----:B------:R-:W-:Y:S01]  /*17000*/  UMOV UR59, UR7 ;  /* 0x00000007003b7c82 */ /* 0x000fe20008000000 */
[----:B------:R-:W-:Y:S02]  /*17010*/  MOV R227, UR38 ;  /* 0x0000002600e37c02 */ /* 0x000fe40008000f00 */
[C---:B------:R-:W-:Y:S02]  /*17020*/  R2UR UR7, R9.reuse ;  /* 0x00000000090772ca */ /* 0x040fe400000e0000 */
[C---:B------:R-:W-:Y:S02]  /*17030*/  R2UR UR19, R9.reuse ;  /* 0x00000000091372ca */ /* 0x040fe400000e0000 */
[C---:B------:R-:W-:Y:S02]  /*17040*/  R2UR UR31, R9.reuse ;  /* 0x00000000091f72ca */ /* 0x040fe400000e0000 */
[----:B------:R-:W-:Y:S01]  /*17050*/  R2UR UR43, R9 ;  /* 0x00000000092b72ca */ /* 0x000fe200000e0000 */
[----:B--2---:R-:W-:Y:S01]  /*17060*/  IMAD R10, R222, 0xb00, R8 ;  /* 0x00000b00de0a7824 */ /* 0x004fe200078e0208 */
[----:B---3--:R-:W-:-:S02]  /*17070*/  R2UR UR22, R20 ;  /* 0x00000000141672ca */ /* 0x008fc400000e0000 */
[----:B------:R-:W-:Y:S02]  /*17080*/  R2UR UR23, R21 ;  /* 0x00000000151772ca */ /* 0x000fe400000e0000 */
[----:B------:R-:W-:-:S09]  /*17090*/  R2UR UR54, R10 ;  /* 0x000000000a3672ca */ /* 0x000fd200000e0000 */
[----:B------:R-:W-:Y:S02]  /*170a0*/  UMOV UR52, UR22 ;  /* 0x0000001600347c82 */ /* 0x000fe40008000000 */
[----:B------:R-:W-:Y:S02]  /*170b0*/  UMOV UR53, UR23 ;  /* 0x0000001700357c82 */ /* 0x000fe40008000000 */
[----:B------:R-:W-:Y:S01]  /*170c0*/  HGMMA.64x16x16.F32.BF16 R168, gdesc[UR52], RZ, !UPT, gsb0 ;  /* 0x0020000034a879f0 */ /* 0x000fe2000c0018ff */
[C---:B------:R-:W-:Y:S02]  /*170d0*/  VIADD R12, R10.reuse, 0x100 ;  /* 0x000001000a0c7836 */ /* 0x040fe40000000000 */
[----:B------:R-:W-:-:S03]  /*170e0*/  VIADD R8, R10, 0x80 ;  /* 0x000000800a087836 */ /* 0x000fc60000000000 */
[----:B------:R-:W-:Y:S02]  /*170f0*/  R2UR UR58, R12 ;  /* 0x000000000c3a72ca */ /* 0x000fe400000e0000 */
[----:B------:R-:W-:Y:S01]  /*17100*/  R2UR UR6, R8 ;  /* 0x00000000080672ca */ /* 0x000fe200000e0000 */
[----:B------:R-:W-:Y:S01]  /*17110*/  UMOV UR56, UR22 ;  /* 0x0000001600387c82 */ /* 0x000fe20008000000 */
[----:B------:R-:W-:-:S09]  /*17120*/  UMOV UR57, UR23 ;  /* 0x0000001700397c82 */ /* 0x000fd20008000000 */
[----:B0-----:R-:W-:Y:S02]  /*17130*/  MOV R90, UR58 ;  /* 0x0000003a005a7c02 */ /* 0x001fe40008000f00 */
[----:B------:R-:W-:Y:S01]  /*17140*/  UMOV UR58, UR6 ;  /* 0x00000006003a7c82 */ /* 0x000fe20008000000 */
[----:B------:R-:W-:Y:S02]  /*17150*/  WARPGROUP.DEPBAR.LE gsb0, 0x0 ;  /* 0x00008000000079c5 */ /* 0x000fe40000010000 */
[----:B------:R-:W-:-:S06]  /*17160*/  WARPGROUP.ARRIVE ;  /* 0x00000000000079c5 */ /* 0x000fcc0000000000 */
[----:B------:R-:W-:Y:S01]  /*17170*/  HGMMA.64x16x16.F32.BF16 R160, gdesc[UR56], RZ, !UPT, gsb0 ;  /* 0x0020000038a079f0 */ /* 0x000fe2000c0018ff */
[----:B------:R-:W-:Y:S02]  /*17180*/  R2UR UR59, R11 ;  /* 0x000000000b3b72ca */ /* 0x000fe400000e0000 */
[----:B------:R-:W-:Y:S01]  /*17190*/  R2UR UR58, R90 ;  /* 0x000000005a3a72ca */ /* 0x000fe200000e0000 */
[----:B------:R-:W-:Y:S01]  /*171a0*/  UMOV UR56, UR22 ;  /* 0x0000001600387c82 */ /* 0x000fe20008000000 */
[----:B------:R-:W-:Y:S01]  /*171b0*/  UMOV UR57, UR23 ;  /* 0x0000001700397c82 */ /* 0x000fe20008000000 */
[----:B------:R-:W-:-:S05]  /*171c0*/  VIADD R8, R10, 0x180 ;  /* 0x000001800a087836 */ /* 0x000fca0000000000 */
[----:B------:R-:W-:Y:S01]  /*171d0*/  R2UR UR6, R8 ;  /* 0x00000000080672ca */ /* 0x000fe200000e0000 */
[----:B------:R-:W-:-:S05]  /*171e0*/  VIADD R8, R10, 0x300 ;  /* 0x000003000a087836 */ /* 0x000fca0000000000 */
[----:B------:R-:W-:Y:S01]  /*171f0*/  R2UR UR18, R8 ;  /* 0x00000000081272ca */ /* 0x000fe200000e0000 */
[----:B------:R-:W-:Y:S01]  /*17200*/  VIADD R8, R10, 0x480 ;  /* 0x000004800a087836 */ /* 0x000fe20000000000 */
[----:B------:R-:W-:Y:S02]  /*17210*/  WARPGROUP.DEPBAR.LE gsb0, 0x0 ;  /* 0x00008000000079c5 */ /* 0x000fe40000010000 */
[----:B------:R-:W-:-:S06]  /*17220*/  WARPGROUP.ARRIVE ;  /* 0x00000000000079c5 */ /* 0x000fcc0000000000 */
[----:B------:R-:W-:Y:S01]  /*17230*/  HGMMA.64x16x16.F32.BF16 R152, gdesc[UR56], RZ, !UPT, gsb0 ;  /* 0x00200000389879f0 */ /* 0x000fe2000c0018ff */
[----:B------:R-:W-:Y:S01]  /*17240*/  R2UR UR30, R8 ;  /* 0x00000000081e72ca */ /* 0x000fe200000e0000 */
[C---:B------:R-:W-:Y:S02]  /*17250*/  VIADD R12, R10.reuse, 0x280 ;  /* 0x000002800a0c7836 */ /* 0x040fe40000000000 */
[----:B------:R-:W-:-:S03]  /*17260*/  VIADD R8, R10, 0x2 ;  /* 0x000000020a087836 */ /* 0x000fc60000000000 */
        /* <DEDUP_REMOVED lines=10> */
[----:B------:R-:W-:-:S02]  /*17310*/  R2UR UR59, R9 ;  /* 0x00000000093b72ca */ /* 0x000fc400000e0000 */
[----:B------:R-:W-:Y:S01]  /*17320*/  R2UR UR34, R12 ;  /* 0x000000000c2272ca */ /* 0x000fe200000e0000 */
[----:B------:R-:W-:Y:S01]  /*17330*/  VIADD R12, R10, 0x102 ;  /* 0x000001020a0c7836 */ /* 0x000fe20000000000 */
[----:B------:R-:W-:-:S04]  /*17340*/  R2UR UR58, R8 ;  /* 0x00000000083a72ca */ /* 0x000fc800000e0000 */
[----:B------:R-:W-:Y:S01]  /*17350*/  R2UR UR50, R12 ;  /* 0x000000000c3272ca */ /* 0x000fe200000e0000 */
[----:B------:R-:W-:Y:S01]  /*17360*/  VIADD R12, R10, 0x202 ;  /* 0x000002020a0c7836 */ /* 0x000fe20000000000 */
[----:B------:R-:W-:Y:S01]  /*17370*/  MOV R20, UR4 ;  /* 0x0000000400147c02 */ /* 0x000fe20008000f00 */
[----:B------:R-:W-:Y:S01]  /*17380*/  UMOV UR56, UR22 ;  /* 0x0000001600387c82 */ /* 0x000fe20008000000 */
[----:B------:R-:W-:Y:S01]  /*17390*/  UMOV UR57, UR23 ;  /* 0x0000001700397c82 */ /* 0x000fe20008000000 */
[----:B------:R-:W-:Y:S02]  /*173a0*/  MOV R11, UR59 ;  /* 0x0000003b000b7c02 */ /* 0x000fe40008000f00 */
[----:B------:R-:W-:Y:S01]  /*173b0*/  R2UR UR4, R12 ;  /* 0x000000000c0472ca */ /* 0x000fe200000e0000 */
[----:B------:R-:W-:Y:S01]  /*173c0*/  UMOV UR59, UR7 ;  /* 0x00000007003b7c82 */ /* 0x000fe20008000000 */
[----:B------:R-:W-:Y:S01]  /*173d0*/  MOV R12, UR58 ;  /* 0x0000003a000c7c02 */ /* 0x000fe20008000f00 */
[----:B------:R-:W-:Y:S01]  /*173e0*/  UMOV UR58, UR6 ;  /* 0x00000006003a7c82 */ /* 0x000fe20008000000 */
[----:B------:R-:W-:-:S02]  /*173f0*/  WARPGROUP.DEPBAR.LE gsb0, 0x0 ;  /* 0x00008000000079c5 */ /* 0x000fc40000010000 */
        /* <DEDUP_REMOVED lines=10> */
[----:B------:R-:W-:Y:S01]  /*174a0*/  HGMMA.64x16x16.F32.BF16 R136, gdesc[UR8], RZ, !UPT, gsb0 ;  /* 0x00200000088879f0 */ /* 0x000fe2000c0018ff */
        /* <DEDUP_REMOVED lines=8> */
[----:B------:R-:W-:Y:S02]  /*17530*/  WARPGROUP.DEPBAR.LE gsb0, 0x0 ;  /* 0x00008000000079c5 */ /* 0x000fe40000010000 */
[----:B------:R-:W-:-:S06]  /*17540*/  WARPGROUP.ARRIVE ;  /* 0x00000000000079c5 */ /* 0x000fcc0000000000 */
[----:B------:R-:W-:Y:S01]  /*17550*/  HGMMA.64x16x16.F32.BF16 R120, gdesc[UR16], RZ, !UPT, gsb0 ;  /* 0x00200000107879f0 */ /* 0x000fe2000c0018ff */
[----:B------:R-:W-:Y:S02]  /*17560*/  MOV R228, UR39 ;  /* 0x0000002700e47c02 */ /* 0x000fe40008000f00 */
[----:B------:R-:W-:Y:S02]  /*17570*/  R2UR UR39, R13 ;  /* 0x000000000d2772ca */ /* 0x000fe400000e0000 */
[----:B------:R-:W-:Y:S01]  /*17580*/  MOV R226, UR37 ;  /* 0x0000002500e27c02 */ /* 0x000fe20008000f00 */
[----:B------:R-:W-:Y:S01]  /*17590*/  UMOV UR37, UR23 ;  /* 0x0000001700257c82 */ /* 0x000fe20008000000 */
[----:B------:R-:W-:Y:S01]  /*175a0*/  MOV R15, UR36 ;  /* 0x00000024000f7c02 */ /* 0x000fe20008000f00 */
[----:B------:R-:W-:Y:S01]  /*175b0*/  UMOV UR36, UR22 ;  /* 0x0000001600247c82 */ /* 0x000fe20008000000 */
[----:B------:R-:W-:Y:S02]  /*175c0*/  WARPGROUP.DEPBAR.LE gsb0, 0x0 ;  /* 0x00008000000079c5 */ /* 0x000fe40000010000 */
[----:B------:R-:W-:-:S06]  /*175d0*/  WARPGROUP.ARRIVE ;  /* 0x00000000000079c5 */ /* 0x000fcc0000000000 */
[----:B------:R-:W-:Y:S01]  /*175e0*/  HGMMA.64x16x16.F32.BF16 R112, gdesc[UR36], RZ, !UPT, gsb0 ;  /* 0x00200000247079f0 */ /* 0x000fe2000c0018ff */
[----:B------:R-:W-:Y:S01]  /*175f0*/  VIADD R88, R10, 0x400 ;  /* 0x000004000a587836 */ /* 0x000fe20000000000 */
[----:B------:R-:W-:-:S04]  /*17600*/  R2UR UR27, R89 ;  /* 0x00000000591b72ca */ /* 0x000fc800000e0000 */
        /* <DEDUP_REMOVED lines=9> */
[----:B------:R-:W-:Y:S01]  /*176a0*/  R2UR UR47, R89 ;  /* 0x00000000592f72ca */ /* 0x000fe200000e0000 */
[----:B------:R-:W-:-:S03]  /*176b0*/  IMAD.MOV.U32 R89, RZ, RZ, 0x40000040 ;  /* 0x40000040ff597424 */ /* 0x000fc600078e00ff */
[----:B------:R-:W-:Y:S01]  /*176c0*/  R2UR UR46, R88 ;  /* 0x00000000582e72ca */ /* 0x000fe200000e0000 */
[----:B------:R-:W-:Y:S01]  /*176d0*/  VIADD R88, R10, 0x302 ;  /* 0x000003020a587836 */ /* 0x000fe20000000000 */
[----:B------:R-:W-:Y:S02]  /*176e0*/  WARPGROUP.DEPBAR.LE gsb0, 0x0 ;  /* 0x00008000000079c5 */ /* 0x000fe40000010000 */
[----:B------:R-:W-:-:S06]  /*176f0*/  WARPGROUP.ARRIVE ;  /* 0x00000000000079c5 */ /* 0x000fcc0000000000 */
[----:B------:R-:W-:Y:S01]  /*17700*/  HGMMA.64x16x16.F32.BF16 R96, gdesc[UR28], RZ, !UPT, gsb0 ;  /* 0x002000001c6079f0 */ /* 0x000fe2000c0018ff */
[----:B------:R-:W-:Y:S01]  /*17710*/  R2UR UR6, R88 ;  /* 0x00000000580672ca */ /* 0x000fe200000e0000 */
[----:B------:R-:W-:Y:S01]  /*17720*/  VIADD R88, R10, 0x402 ;  /* 0x000004020a587836 */ /* 0x000fe20000000000 */
[----:B------:R-:W-:Y:S01]  /*17730*/  R2UR UR7, R89 ;  /* 0x00000000590772ca */ /* 0x000fe200000e0000 */
[----:B------:R-:W-:Y:S01]  /*17740*/  IMAD.MOV.U32 R89, RZ, RZ, 0x40000040 ;  /* 0x40000040ff597424 */ /* 0x000fe200078e00ff */
[----:B------:R-:W-:Y:S02]  /*17750*/  R2UR UR35, R13 ;  /* 0x000000000d2372ca */ /* 0x000fe400000e0000 */
[----:B------:R-:W-:Y:S01]  /*17760*/  R2UR UR14, R88 ;  /* 0x00000000580e72ca */ /* 0x000fe200000e0000 */
[----:B------:R-:W-:Y:S01]  /*17770*/  VIADD R88, R10, 0x502 ;  /* 0x000005020a587836 */ /* 0x000fe20000000000 */
[----:B------:R-:W-:Y:S01]  /*17780*/  R2UR UR15, R89 ;  /* 0x00000000590f72ca */ /* 0x000fe200000e0000 */
[----:B------:R-:W-:Y:S01]  /*17790*/  IMAD.MOV.U32 R89, RZ, RZ, 0x40000040 ;  /* 0x40000040ff597424 */ /* 0x000fe200078e00ff */
[----:B------:R-:W-:-:S02]  /*177a0*/  MOV R225, UR21 ;  /* 0x0000001500e17c02 */ /* 0x000fc40008000f00 */
[----:B------:R-:W-:Y:S02]  /*177b0*/  MOV R224, UR20 ;  /* 0x0000001400e07c02 */ /* 0x000fe40008000f00 */
[----:B----4-:R-:W-:Y:S02]  /*177c0*/  R2UR UR20, R92 ;  /* 0x000000005c1472ca */ /* 0x010fe400000e0000 */
[----:B------:R-:W-:Y:S02]  /*177d0*/  R2UR UR21, R93 ;  /* 0x000000005d1572ca */ /* 0x000fe400000e0000 */
[----:B------:R-:W-:Y:S02]  /*177e0*/  R2UR UR38, R88 ;  /* 0x00000000582672ca */ /* 0x000fe400000e0000 */
[----:B------:R-:W-:Y:S01]  /*177f0*/  R2UR UR39, R89 ;  /* 0x00000000592772ca */ /* 0x000fe200000e0000 */
[----:B------:R-:W-:Y:S01]  /*17800*/  UMOV UR32, UR22 ;  /* 0x0000001600207c82 */ /* 0x000fe20008000000 */
[----:B------:R-:W-:Y:S01]  /*17810*/  UMOV UR33, UR23 ;  /* 0x0000001700217c82 */ /* 0x000fe20008000000 */
[----:B------:R-:W-:-:S02]  /*17820*/  WARPGROUP.DEPBAR.LE gsb0, 0x0 ;  /* 0x00008000000079c5 */ /* 0x000fc40000010000 */
[----:B------:R-:W-:-:S06]  /*17830*/  WARPGROUP.ARRIVE ;  /* 0x00000000000079c5 */ /* 0x000fcc0000000000 */
[----:B------:R-:W-:Y:S01]  /*17840*/  HGMMA.64x16x16.F32.BF16 R88, gdesc[UR32], RZ, !UPT, gsb0 ;  /* 0x00200000205879f0 */ /* 0x000fe2000c0018ff */
        /* <DEDUP_REMOVED lines=18> */
[----:B------:R-:W-:Y:S01]  /*17970*/  IMAD.MOV.U32 R13, RZ, RZ, 0x40000040 ;  /* 0x40000040ff0d7424 */ /* 0x000fe200078e00ff */
[----:B------:R-:W-:Y:S02]  /*17980*/  WARPGROUP.DEPBAR.LE gsb0, 0x0 ;  /* 0x00008000000079c5 */ /* 0x000fe40000010000 */
[----:B------:R-:W-:-:S06]  /*17990*/  WARPGROUP.ARRIVE ;  /* 0x00000000000079c5 */ /* 0x000fcc0000000000 */
[----:B------:R-:W-:Y:S01]  /*179a0*/  HGMMA.64x16x16.F32.BF16 R144, gdesc[UR52], R144, gsb0 ;  /* 0x00200000349079f0 */ /* 0x000fe20008001890 */
[----:B------:R-:W-:Y:S02]  /*179b0*/  MOV R21, UR5 ;  /* 0x0000000500157c02 */ /* 0x000fe40008000f00 */
[----:B------:R-:W-:Y:S01]  /*179c0*/  R2UR UR5, R13 ;  /* 0x000000000d0572ca */ /* 0x000fe200000e0000 */
[----:B------:R-:W-:Y:S01]  /*179d0*/  UMOV UR58, UR4 ;  /* 0x00000004003a7c82 */ /* 0x000fe20008000000 */
[----:B------:R-:W-:Y:S01]  /*179e0*/  UMOV UR56, UR20 ;  /* 0x0000001400387c82 */ /* 0x000fe20008000000 */
[----:B------:R-:W-:-:S10]  /*179f0*/  UMOV UR57, UR21 ;  /* 0x0000001500397c82 */ /* 0x000fd40008000000 */
[----:B------:R-:W-:Y:S01]  /*17a00*/  UMOV UR59, UR5 ;  /* 0x00000005003b7c82 */ /* 0x000fe20008000000 */
        /* <DEDUP_REMOVED lines=45> */
[----:B------:R-:W-:Y:S02]  /*17ce0*/  R2UR UR4, R236 ;  /* 0x00000000ec0472ca */ /* 0x000fe400000e0000 */
        /* <DEDUP_REMOVED lines=79> */
[----:B------:R-:W-:Y:S02]  /*181e0*/  WARPGROUP.DEPBAR.LE gsb0, 0x0 ;  /* 0x00008000000079c5 */ /* 0x000fe40000010000 */
[----:B------:R-:W-:-:S06]  /*181f0*/  WARPGROUP.ARRIVE ;  /* 0x00000000000079c5 */ /* 0x000fcc0000000000 */
[----:B------:R-:W-:Y:S01]  /*18200*/  HGMMA.64x16x16.F32.BF16 R104, gdesc[UR56], R104, gsb0 ;  /* 0x00200000386879f0 */ /* 0x000fe20008001868 */
[----:B------:R-:W-:Y:S01]  /*18210*/  R2UR UR6, R8 ;  /* 0x00000000080672ca */ /* 0x000fe200000e0000 */
[----:B------:R-:W-:Y:S01]  /*18220*/  VIADD R8, R10, 0x504 ;  /* 0x000005040a087836 */ /* 0x000fe20000000000 */
[----:B------:R-:W-:Y:S01]  /*18230*/  R2UR UR7, R9 ;  /* 0x00000000090772ca */ /* 0x000fe200000e0000 */
[----:B------:R-:W-:-:S03]  /*18240*/  IMAD.MOV.U32 R9, RZ, RZ, 0x40000040 ;  /* 0x40000040ff097424 */ /* 0x000fc600078e00ff */
[----:B------:R-:W-:Y:S02]  /*18250*/  R2UR UR10, R8 ;  /* 0x00000000080a72ca */ /* 0x000fe400000e0000 */
[----:B------:R-:W-:Y:S01]  /*18260*/  R2UR UR11, R9 ;  /* 0x00000000090b72ca */ /* 0x000fe200000e0000 */
[----:B------:R-:W-:Y:S01]  /*18270*/  UMOV UR8, UR4 ;  /* 0x0000000400087c82 */ /* 0x000fe20008000000 */
[----:B------:R-:W-:-:S09]  /*18280*/  UMOV UR9, UR5 ;  /* 0x0000000500097c82 */ /* 0x000fd20008000000 */
[----:B------:R-:W-:Y:S01]  /*18290*/  MOV R8, UR10 ;  /* 0x0000000a00087c02 */ /* 0x000fe20008000f00 */
[----:B------:R-:W-:Y:S01]  /*182a0*/  UMOV UR10, UR6 ;  /* 0x00000006000a7c82 */ /* 0x000fe20008000000 */
[----:B------:R-:W-:Y:S01]  /*182b0*/  MOV R9, UR11 ;  /* 0x0000000b00097c02 */ /* 0x000fe20008000f00 */
        /* <DEDUP_REMOVED lines=107> */
[----:B------:R-:W-:Y:S02]  /*18970*/  VIADD R8, R10, 0x680 ;  /* 0x000006800a087836 */ /* 0x000fe40000000000 */
[----:B------:R-:W-:-:S03]  /*18980*/  IMAD.MOV.U32 R9, RZ, RZ, 0x40000040 ;  /* 0x40000040ff097424 */ /* 0x000fc600078e00ff */
[----:B------:R-:W-:Y:S01]  /*18990*/  R2UR UR10, R8 ;  /* 0x00000000080a72ca */ /* 0x000fe200000e0000 */
[----:B------:R-:W-:Y:S02]  /*189a0*/  WARPGROUP.DEPBAR.LE gsb0, 0x0 ;  /* 0x00008000000079c5 */ /* 0x000fe40000010000 */
[----:B------:R-:W-:-:S06]  /*189b0*/  WARPGROUP.ARRIVE ;  /* 0x00000000000079c5 */ /* 0x000fcc0000000000 */
[----:B------:R-:W-:Y:S01]  /*189c0*/  HGMMA.64x16x16.F32.BF16 R88, gdesc[UR20], R88, gsb0 ;  /* 0x00200000145879f0 */ /* 0x000fe20008001858 */
[----:B------:R-:W-:Y:S01]  /*189d0*/  R2UR UR11, R9 ;  /* 0x00000000090b72ca */ /* 0x000fe200000e0000 */
[----:B------:R-:W-:Y:S02]  /*189e0*/  VIADD R8, R10, 0x700 ;  /* 0x000007000a087836 */ /* 0x000fe40000000000 */
[----:B------:R-:W-:-:S03]  /*189f0*/  IMAD.MOV.U32 R9, RZ, RZ, 0x40000040 ;  /* 0x40000040ff097424 */ /* 0x000fc600078e00ff */
[----:B------:R-:W-:Y:S01]  /*18a00*/  R2UR UR14, R8 ;  /* 0x00000000080e72ca */ /* 0x000fe200000e0000 */
[C---:B------:R-:W-:Y:S01]  /*18a10*/  VIADD R8, R10.reuse, 0x780 ;  /* 0x000007800a087836 */ /* 0x040fe20000000000 */
[----:B------:R-:W-:Y:S01]  /*18a20*/  R2UR UR15, R9 ;  /* 0x00000000090f72ca */ /* 0x000fe200000e0000 */
[----:B------:R-:W-:Y:S02]  /*18a30*/  IMAD.MOV.U32 R9, RZ, RZ, 0x40000040 ;  /* 0x40000040ff097424 */ /* 0x000fe400078e00ff */
[----:B------:R-:W-:Y:S01]  /*18a40*/  VIADD R12, R10, 0x580 ;  /* 0x000005800a0c7836 */ /* 0x000fe20000000000 */
[----:B------:R-:W-:Y:S01]  /*18a50*/  R2UR UR18, R8 ;  /* 0x00000000081272ca */ /* 0x000fe200000e0000 */
[----:B------:R-:W-:Y:S01]  /*18a60*/  IMAD.MOV.U32 R13, RZ, RZ, 0x40000040 ;  /* 0x40000040ff0d7424 */ /* 0x000fe200078e00ff */
[----:B------:R-:W-:Y:S01]  /*18a70*/  R2UR UR19, R9 ;  /* 0x00000000091372ca */ /* 0x000fe200000e0000 */
[----:B------:R-:W-:Y:S01]  /*18a80*/  VIADD R8, R10, 0x800 ;  /* 0x000008000a087836 */ /* 0x000fe20000000000 */
[----:B------:R-:W-:Y:S01]  /*18a90*/  R2UR UR4, R232 ;  /* 0x00000000e80472ca */ /* 0x000fe200000e0000 */
[----:B------:R-:W-:Y:S01]  /*18aa0*/  IMAD.MOV.U32 R9, RZ, RZ, 0x40000040 ;  /* 0x40000040ff097424 */ /* 0x000fe200078e00ff */
[----:B------:R-:W-:-:S02]  /*18ab0*/  R2UR UR5, R233 ;  /* 0x00000000e90572ca */ /* 0x000fc400000e0000 */
[----:B------:R-:W-:Y:S02]  /*18ac0*/  R2UR UR58, R12 ;  /* 0x000000000c3a72ca */ /* 0x000fe400000e0000 */
[----:B------:R-:W-:Y:S02]  /*18ad0*/  R2UR UR59, R13 ;  /* 0x000000000d3b72ca */ /* 0x000fe400000e0000 */
        /* <DEDUP_REMOVED lines=13> */
[----:B------:R-:W-:Y:S01]  /*18bb0*/  IMAD.MOV.U32 R9, RZ, RZ, 0x40000040 ;  /* 0x40000040ff097424 */ /* 0x000fe200078e00ff */
[----:B------:R-:W-:-:S02]  /*18bc0*/  WARPGROUP.DEPBAR.LE gsb0, 0x0 ;  /* 0x00008000000079c5 */ /* 0x000fc40000010000 */
        /* <DEDUP_REMOVED lines=23> */
[C---:B------:R-:W-:Y:S01]  /*18d40*/  VIADD R8, R10.reuse, 0x702 ;  /* 0x000007020a087836 */ /* 0x040fe20000000000 */
[----:B------:R-:W-:Y:S01]  /*18d50*/  R2UR UR21, R9 ;  /* 0x00000000091572ca */ /* 0x000fe200000e0000 */
[----:B------:R-:W-:Y:S02]  /*18d60*/  IMAD.MOV.U32 R9, RZ, RZ, 0x40000040 ;  /* 0x40000040ff097424 */ /* 0x000fe400078e00ff */
[----:B------:R-:W-:Y:S02]  /*18d70*/  VIADD R12, R10, 0x600 ;  /* 0x000006000a0c7836 */ /* 0x000fe40000000000 */
[----:B------:R-:W-:Y:S01]  /*18d80*/  IMAD.MOV.U32 R13, RZ, RZ, 0x40000040 ;  /* 0x40000040ff0d7424 */ /* 0x000fe200078e00ff */
[----:B------:R-:W-:Y:S02]  /*18d90*/  R2UR UR58, R8 ;  /* 0x00000000083a72ca */ /* 0x000fe400000e0000 */
[----:B------:R-:W-:-:S02]  /*18da0*/  R2UR UR59, R9 ;  /* 0x00000000093b72ca */ /* 0x000fc400000e0000 */
[----:B------:R-:W-:Y:S02]  /*18db0*/  R2UR UR6, R12 ;  /* 0x000000000c0672ca */ /* 0x000fe400000e0000 */
[----:B------:R-:W-:Y:S01]  /*18dc0*/  R2UR UR7, R13 ;  /* 0x000000000d0772ca */ /* 0x000fe200000e0000 */
[----:B------:R-:W-:Y:S01]  /*18dd0*/  UMOV UR56, UR4 ;  /* 0x0000000400387c82 */ /* 0x000fe20008000000 */
[----:B------:R-:W-:Y:S01]  /*18de0*/  UMOV UR57, UR5 ;  /* 0x0000000500397c82 */ /* 0x000fe20008000000 */
[----:B------:R-:W-:Y:S02]  /*18df0*/  WARPGROUP.DEPBAR.LE gsb0, 0x0 ;  /* 0x00008000000079c5 */ /* 0x000fe40000010000 */
[----:B------:R-:W-:-:S04]  /*18e00*/  WARPGROUP.ARRIVE ;  /* 0x00000000000079c5 */ /* 0x000fc80000000000 */
[----:B------:R-:W-:Y:S02]  /*18e10*/  MOV R8, UR59 ;  /* 0x0000003b00087c02 */ /* 0x000fe40008000f00 */
[----:B------:R-:W-:Y:S01]  /*18e20*/  MOV R9, UR58 ;  /* 0x0000003a00097c02 */ /* 0x000fe20008000f00 */
[----:B------:R-:W-:Y:S01]  /*18e30*/  UMOV UR58, UR6 ;  /* 0x00000006003a7c82 */ /* 0x000fe20008000000 */
[----:B------:R-:W-:Y:S02]  /*18e40*/  UMOV UR59, UR7 ;  /* 0x00000007003b7c82 */ /* 0x000fe40008000000 */
        /* <DEDUP_REMOVED lines=239> */
[----:B------:R-:W-:Y:S01]  /*19d40*/  R2UR UR23, R9 ;  /* 0x00000000091772ca */ /* 0x000fe200000e0000 */
[----:B------:R-:W-:-:S02]  /*19d50*/  WARPGROUP.DEPBAR.LE gsb0, 0x0 ;  /* 0x00008000000079c5 */ /* 0x000fc40000010000 */
        /* <DEDUP_REMOVED lines=93> */
[----:B------:R-:W-:Y:S02]  /*1a330*/  R2UR UR38, R227 ;  /* 0x00000000e32672ca */ /* 0x000fe400000e0000 */
[----:B------:R-:W-:Y:S02]  /*1a340*/  R2UR UR37, R226 ;  /* 0x00000000e22572ca */ /* 0x000fe400000e0000 */
[----:B------:R-:W-:Y:S01]  /*1a350*/  R2UR UR36, R15 ;  /* 0x000000000f2472ca */ /* 0x000fe200000e0000 */
[----:B------:R-:W-:Y:S02]  /*1a360*/  WARPGROUP.DEPBAR.LE gsb0, 0x0 ;  /* 0x00008000000079c5 */ /* 0x000fe40000010000 */
[----:B------:R-:W-:-:S12]  /*1a370*/  @P2 BRA `(.L_x_6852) ;  /* 0x0000000000282947 */ /* 0x000fd80003800000 */
[----:B------:R-:W-:Y:S05]  /*1a380*/  @!P0 BRA `(.L_x_6853) ;  /* 0x0000000000048947 */ /* 0x000fea0003800000 */
[----:B------:R-:W-:Y:S01]  /*1a390*/  BPT.TRAP 0x1 ;  /* 0x000000040000795c */ /* 0x000fe20000300000 */
.L_x_6853:
[----:B------:R-:W-:Y:S01]  /*1a3a0*/  SHF.L.U32 R6, R6, 0x1f, RZ ;  /* 0x0000001f06067819 */ /* 0x000fe200000006ff */
[----:B------:R-:W-:-:S04]  /*1a3b0*/  IMAD R8, R7, 0x8, R2 ;  /* 0x0000000807087824 */ /* 0x000fc800078e0202 */
[----:B------:R0:W1:Y:S01]  /*1a3c0*/  SYNCS.PHASECHK.TRANS64.TRYWAIT P2, [R8+URZ+0x34850], R6 ;  /* 0x03485006080075a7 */ /* 0x000062000804017f */
[----:B------:R-:W-:Y:S05]  /*1a3d0*/  @!P0 BRA `(.L_x_6854) ;  /* 0x0000000000048947 */ /* 0x000fea0003800000 */
[----:B------:R-:W-:Y:S01]  /*1a3e0*/  BPT.TRAP 0x1 ;  /* 0x000000040000795c */ /* 0x000fe20000300000 */
.L_x_6854:
[----:B-1----:R-:W-:Y:S05]  /*1a3f0*/  @P2 BRA `(.L_x_6852) ;  /* 0x0000000000082947 */ /* 0x002fea0003800000 */
[----:B------:R-:W1:Y:S02]  /*1a400*/  SYNCS.PHASECHK.TRANS64.TRYWAIT P2, [R8+URZ+0x34850], R6 ;  /* 0x03485006080075a7 */ /* 0x000e64000804017f */
[----:B-1----:R-:W-:Y:S05]  /*1a410*/  @!P2 BRA `(.L_x_6855) ;  /* 0x000000e400c4a947 */ /* 0x002fea0003800000 */
.L_x_6852:
[----:B01----:R-:W-:Y:S01]  /*1a420*/  VIADD R6, R2, 0x400 ;  /* 0x0000040002067836 */ /* 0x003fe20000000000 */
[----:B------:R-:W-:Y:S05]  /*1a430*/  WARPSYNC.ALL ;  /* 0x0000000000007948 */ /* 0x000fea0003800000 */
[----:B------:R-:W-:Y:S01]  /*1a440*/  SHF.R.U32.HI R6, RZ, 0x4, R6 ;  /* 0x00000004ff067819 */ /* 0x000fe20000011606 */
[----:B------:R-:W-:Y:S01]  /*1a450*/  IMAD.MOV.U32 R9, RZ, RZ, 0x40000040 ;  /* 0x40000040ff097424 */ /* 0x000fe200078e00ff */
[----:B------:R-:W-:Y:S01]  /*1a460*/  WARPGROUP.ARRIVE ;  /* 0x00000000000079c5 */ /* 0x000fe20000000000 */
[----:B------:R-:W-:Y:S01]  /*1a470*/  IMAD.MOV.U32 R11, RZ, RZ, 0x40000040 ;  /* 0x40000040ff0b7424 */ /* 0x000fe200078e00ff */
[----:B------:R-:W-:Y:S01]  /*1a480*/  LOP3.LUT R6, R6, 0x3fff, RZ, 0xc0, !PT ;  /* 0x00003fff06067812 */ /* 0x000fe200078ec0ff */
[----:B------:R-:W-:Y:S01]  /*1a490*/  IMAD.MOV.U32 R21, RZ, RZ, 0x40000040 ;  /* 0x40000040ff157424 */ /* 0x000fe200078e00ff */
[----:B------:R-:W-:Y:S01]  /*1a4a0*/  R2UR UR7, R9 ;  /* 0x00000000090772ca */ /* 0x000fe200000e0000 */
[----:B------:R-:W-:Y:S01]  /*1a4b0*/  ULDC UR8, c[0x0][0x988] ;  /* 0x0002620000087ab9 */ /* 0x000fe20000000800 */
[----:B------:R-:W-:Y:S01]  /*1a4c0*/  LOP3.LUT R6, R6, 0x5800000, RZ, 0xfc, !PT ;  /* 0x0580000006067812 */ /* 0x000fe200078efcff */
[----:B------:R-:W0:Y:S01]  /*1a4d0*/  S2R R224, SR_TID.X ;  /* 0x0000000000e07919 */ /* 0x000e220000002100 */
[----:B------:R-:W-:-:S03]  /*1a4e0*/  FMNMX.FTZ R15, R170, R4, !PT ;  /* 0x00000004aa0f7209 */ /* 0x000fc60007810000 */
[----:B------:R-:W-:Y:S01]  /*1a4f0*/  IMAD R8, R7, 0xb00, R6 ;  /* 0x00000b0007087824 */ /* 0x000fe200078e0206 */
[----:B------:R-:W-:Y:S02]  /*1a500*/  FMNMX.FTZ R6, R168, R5, !PT ;  /* 0x00000005a8067209 */ /* 0x000fe40007810000 */
[----:B------:R-:W-:Y:S01]  /*1a510*/  FMNMX.FTZ R15, R171, R15, !PT ;  /* 0x0000000fab0f7209 */ /* 0x000fe20007810000 */
[C---:B------:R-:W-:Y:S01]  /*1a520*/  VIADD R10, R8.reuse, 0x80 ;  /* 0x00000080080a7836 */ /* 0x040fe20000000000 */
[C---:B------:R-:W-:Y:S01]  /*1a530*/  R2UR UR6, R8.reuse ;  /* 0x00000000080672ca */ /* 0x040fe200000e0000 */
[----:B------:R-:W-:Y:S01]  /*1a540*/  VIADD R20, R8, 0x300 ;  /* 0x0000030008147836 */ /* 0x000fe20000000000 */
[----:B------:R-:W-:Y:S02]  /*1a550*/  FMNMX.FTZ R6, R169, R6, !PT ;  /* 0x00000006a9067209 */ /* 0x000fe40007810000 */
[----:B------:R-:W-:Y:S02]  /*1a560*/  FMNMX.FTZ R15, R174, R15, !PT ;  /* 0x0000000fae0f7209 */ /* 0x000fe40007810000 */
[----:B------:R-:W-:-:S04]  /*1a570*/  FMNMX.FTZ R6, R172, R6, !PT ;  /* 0x00000006ac067209 */ /* 0x000fc80007810000 */
[----:B------:R-:W-:-:S03]  /*1a580*/  FMNMX.FTZ R6, R173, R6, !PT ;  /* 0x00000006ad067209 */ /* 0x000fc60007810000 */
[----:B------:R-:W-:Y:S01]  /*1a590*/  HGMMA.64x128x16.F32.BF16 R24, R176, gdesc[UR4].tnspB, R24, gsb0 ;  /* 0x41e00004b0187df0 */ /* 0x000fe20008001818 */
[----:B------:R-:W-:Y:S01]  /*1a5a0*/  R2UR UR6, R10 ;  /* 0x000000000a0672ca */ /* 0x000fe200000e0000 */
[----:B------:R-:W-:Y:S01]  /*1a5b0*/  VIADD R10, R8, 0x100 ;  /* 0x00000100080a7836 */ /* 0x000fe20000000000 */
[----:B------:R-:W-:Y:S01]  /*1a5c0*/  R2UR UR7, R11 ;  /* 0x000000000b0772ca */ /* 0x000fe200000e0000 */
[----:B------:R-:W-:Y:S01]  /*1a5d0*/  IMAD.MOV.U32 R11, RZ, RZ, 0x40000040 ;  /* 0x40000040ff0b7424 */ /* 0x000fe200078e00ff */
[----:B------:R-:W-:-:S04]  /*1a5e0*/  FMNMX.FTZ R6, R160, R6, !PT ;  /* 0x00000006a0067209 */ /* 0x000fc80007810000 */
[----:B------:R-:W-:Y:S02]  /*1a5f0*/  FMNMX.FTZ R6, R161, R6, !PT ;  /* 0x00000006a1067209 */ /* 0x000fe40007810000 */
[----:B0-----:R-:W-:Y:S02]  /*1a600*/  SHF.R.U32.HI R224, RZ, 0x7, R224 ;  /* 0x00000007ffe07819 */ /* 0x001fe400000116e0 */
        /* <DEDUP_REMOVED lines=37> */
[----:B------:R-:W-:Y:S01]  /*1a860*/  HGMMA.64x128x16.F32.BF16 R24, R180, gdesc[UR4].tnspB, R24, gsb0 ;  /* 0x41e00004b4187df0 */ /* 0x000fe20008001818 */
[----:B------:R-:W-:Y:S01]  /*1a870*/  R2UR UR6, R10 ;  /* 0x000000000a0672ca */ /* 0x000fe200000e0000 */
[----:B------:R-:W-:Y:S01]  /*1a880*/  VIADD R10, R8, 0x180 ;  /* 0x00000180080a7836 */ /* 0x000fe20000000000 */
[----:B------:R-:W-:Y:S01]  /*1a890*/  R2UR UR7, R11 ;  /* 0x000000000b0772ca */ /* 0x000fe200000e0000 */
[----:B------:R-:W-:Y:S01]  /*1a8a0*/  IMAD.MOV.U32 R11, RZ, RZ, 0x40000040 ;  /* 0x40000040ff0b7424 */ /* 0x000fe200078e00ff */
        /* <DEDUP_REMOVED lines=26> */
[----:B------:R-:W-:Y:S01]  /*1aa50*/  IMAD.U32 R10, RZ, RZ, UR8 ;  /* 0x00000008ff0a7e24 */ /* 0x000fe2000f8e00ff */
[----:B------:R-:W-:-:S03]  /*1aa60*/  R2UR UR7, R11 ;  /* 0x000000000b0772ca */ /* 0x000fc600000e0000 */
        /* <DEDUP_REMOVED lines=44> */
[----:B------:R-:W-:-:S03]  /*1ad30*/  FFMA.FTZ R194, R140, R10, -R11 ;  /* 0x0000000a8cc27223 */ /* 0x000fc6000001080b */
[----:B------:R-:W-:Y:S01]  /*1ad40*/  MUFU.EX2 R190, R190 ;  /* 0x000000be00be7308 */ /* 0x000fe20000000800 */
[----:B------:R-:W-:Y:S01]  /*1ad50*/  HGMMA.64x128x16.F32.BF16 R24, R196, gdesc[UR4].tnspB, R24, gsb0 ;  /* 0x41e00004c4187df0 */ /* 0x000fe20008001818 */
[----:B------:R-:W-:Y:S02]  /*1ad60*/  R2UR UR6, R20 ;  /* 0x00000000140672ca */ /* 0x000fe400000e0000 */
[----:B------:R-:W-:Y:S02]  /*1ad70*/  R2UR UR7, R21 ;  /* 0x00000000150772ca */ /* 0x000fe400000e0000 */
        /* <DEDUP_REMOVED lines=16> */
[----:B------:R-:W-:Y:S01]  /*1ae80*/  VIADD R20, R8, 0x380 ;  /* 0x0000038008147836 */ /* 0x000fe20000000000 */
[----:B------:R-:W-:Y:S02]  /*1ae90*/  MUFU.EX2 R96, R96 ;  /* 0x0000006000607308 */ /* 0x000fe40000000800 */
[----:B------:R-:W-:-:S04]  /*1aea0*/  FMNMX.FTZ R21, R150, R21, !PT ;  /* 0x0000001596157209 */ /* 0x000fc80007810000 */
[----:B------:R-:W-:Y:S01]  /*1aeb0*/  FMNMX.FTZ R136, R151, R21, !PT ;  /* 0x0000001597887209 */ /* 0x000fe20007810000 */
[----:B------:R-:W-:Y:S01]  /*1aec0*/  IMAD.MOV.U32 R21, RZ, RZ, 0x40000040 ;  /* 0x40000040ff157424 */ /* 0x000fe200078e00ff */
[----:B------:R-:W-:Y:S02]  /*1aed0*/  MUFU.EX2 R97, R97 ;  /* 0x0000006100617308 */ /* 0x000fe40000000800 */
[----:B------:R-:W-:-:S04]  /*1aee0*/  FMNMX.FTZ R136, R138, R136, !PT ;  /* 0x000000888a887209 */ /* 0x000fc80007810000 */
[----:B------:R-:W-:Y:S02]  /*1aef0*/  FMNMX.FTZ R136, R139, R136, !PT ;  /* 0x000000888b887209 */ /* 0x000fe40007810000 */
[----:B------:R-:W-:Y:S02]  /*1af00*/  MUFU.EX2 R100, R100 ;  /* 0x0000006400647308 */ /* 0x000fe40000000800 */
[----:B------:R-:W-:-:S06]  /*1af10*/  FMNMX.FTZ R136, R142, R136, !PT ;  /* 0x000000888e887209 */ /* 0x000fcc0007810000 */
[----:B------:R-:W-:Y:S01]  /*1af20*/  MUFU.EX2 R101, R101 ;  /* 0x0000006500657308 */ /* 0x000fe20000000800 */
[----:B------:R-:W-:Y:S02]  /*1af30*/  WARPGROUP.DEPBAR.LE gsb0, 0x0 ;  /* 0x00008000000079c5 */ /* 0x000fe40000010000 */
[----:B------:R-:W-:Y:S01]  /*1af40*/  WARPGROUP.ARRIVE ;  /* 0x00000000000079c5 */ /* 0x000fe20000000000 */
[-CC-:B------:R-:W-:Y:S01]  /*1af50*/  FFMA.FTZ R196, R128, R10.reuse, -R11.reuse ;  /* 0x0000000a80c47223 */ /* 0x180fe2000001080b */
[-CC-:B------:R-:W-:Y:S01]  /*1af60*/  FFMA.FTZ R128, R129, R10.reuse, -R11.reuse ;  /* 0x0000000a81807223 */ /* 0x180fe2000001080b */
[----:B------:R-:W-:-:S03]  /*1af70*/  FFMA.FTZ R198, R132, R10, -R11 ;  /* 0x0000000a84c67223 */ /* 0x000fc6000001080b */
[----:B------:R-:W-:Y:S01]  /*1af80*/  HGMMA.64x128x16.F32.BF16 R24, R200, gdesc[UR4].tnspB, R24, gsb0 ;  /* 0x41e00004c8187df0 */ /* 0x000fe20008001818 */
[----:B------:R-:W-:Y:S01]  /*1af90*/  R2UR UR6, R20 ;  /* 0x00000000140672ca */ /* 0x000fe200000e0000 */
[----:B------:R-:W-:Y:S01]  /*1afa0*/  MUFU.EX2 R196, R196 ;  /* 0x000000c400c47308 */ /* 0x000fe20000000800 */
[----:B------:R-:W-:Y:S02]  /*1afb0*/  R2UR UR7, R21 ;  /* 0x00000000150772ca */ /* 0x000fe400000e0000 */
        /* <DEDUP_REMOVED lines=25> */
[-CC-:B------:R-:W-:Y:S01]  /*1b150*/  FFMA.FTZ R200, R120, R10.reuse, -R11.reuse ;  /* 0x0000000a78c87223 */ /* 0x180fe2000001080b */
[----:B------:R-:W-:Y:S01]  /*1b160*/  FMNMX.FTZ R120, R99, R129, !PT ;  /* 0x0000008163787209 */ /* 0x000fe20007810000 */
[-CC-:B------:R-:W-:Y:S01]  /*1b170*/  FFMA.FTZ R202, R124, R10.reuse, -R11.reuse ;  /* 0x0000000a7cca7223 */ /* 0x180fe2000001080b */
[----:B------:R-:W-:Y:S02]  /*1b180*/  FFMA.FTZ R124, R125, R10, -R11 ;  /* 0x0000000a7d7c7223 */ /* 0x000fe4000001080b */
[----:B------:R-:W-:Y:S01]  /*1b190*/  HGMMA.64x128x16.F32.BF16 R24, R204, gdesc[UR4].tnspB, R24, gsb0 ;  /* 0x41e00004cc187df0 */ /* 0x000fe20008001818 */
[----:B------:R-:W-:Y:S01]  /*1b1a0*/  FMNMX.FTZ R120, R102, R120, !PT ;  /* 0x0000007866787209 */ /* 0x000fe20007810000 */
[----:B------:R-:W-:Y:S03]  /*1b1b0*/  MUFU.EX2 R200, R200 ;  /* 0x000000c800c87308 */ /* 0x000fe60000000800 */
[----:B------:R-:W-:-:S04]  /*1b1c0*/  FMNMX.FTZ R125, R103, R120, !PT ;  /* 0x00000078677d7209 */ /* 0x000fc80007810000 */
[----:B------:R-:W-:Y:S01]  /*1b1d0*/  FMNMX.FTZ R125, R90, R125, !PT ;  /* 0x0000007d5a7d7209 */ /* 0x000fe20007810000 */
[----:B------:R1:W-:Y:S03]  /*1b1e0*/  MUFU.EX2 R120, R113 ;  /* 0x0000007100787308 */ /* 0x0003e60000000800 */
[----:B------:R-:W-:-:S05]  /*1b1f0*/  FMNMX.FTZ R125, R91, R125, !PT ;  /* 0x0000007d5b7d7209 */ /* 0x000fca0007810000 */
[----:B------:R-:W-:Y:S01]  /*1b200*/  MUFU.EX2 R202, R202 ;  /* 0x000000ca00ca7308 */ /* 0x000fe20000000800 */
[----:B-1----:R-:W-:-:S05]  /*1b210*/  IMAD.MOV.U32 R113, RZ, RZ, 0x40000040 ;  /* 0x40000040ff717424 */ /* 0x002fca00078e00ff */
[----:B------:R-:W-:Y:S02]  /*1b220*/  R2UR UR7, R113 ;  /* 0x00000000710772ca */ /* 0x000fe400000e0000 */
[----:B------:R-:W-:Y:S01]  /*1b230*/  FMNMX.FTZ R113, R94, R125, !PT ;  /* 0x0000007d5e717209 */ /* 0x000fe20007810000 */
[----:B------:R-:W-:Y:S03]  /*1b240*/  MUFU.EX2 R124, R124 ;  /* 0x0000007c007c7308 */ /* 0x000fe60000000800 */
[----:B------:R-:W-:Y:S01]  /*1b250*/  FMNMX.FTZ R113, R95, R113, !PT ;  /* 0x000000715f717209 */ /* 0x000fe20007810000 */
[----:B------:R-:W-:Y:S02]  /*1b260*/  WARPGROUP.DEPBAR.LE gsb0, 0x0 ;  /* 0x00008000000079c5 */ /* 0x000fe40000010000 */
[-CC-:B------:R-:W-:Y:S01]  /*1b270*/  FFMA.FTZ R204, R112, R10.reuse, -R11.reuse ;  /* 0x0000000a70cc7223 */ /* 0x180fe2000001080b */
[----:B------:R-:W-:Y:S01]  /*1b280*/  VIADD R112, R8, 0x400 ;  /* 0x0000040008707836 */ /* 0x000fe20000000000 */
[----:B------:R-:W-:Y:S01]  /*1b290*/  WARPGROUP.ARRIVE ;  /* 0x00000000000079c5 */ /* 0x000fe20000000000 */
[----:B------:R-:W-:-:S02]  /*1b2a0*/  FFMA.FTZ R206, R116, R10, -R11 ;  /* 0x0000000a74ce7223 */ /* 0x000fc4000001080b */
[----:B------:R-:W1:Y:S01]  /*1b2b0*/  SHFL.BFLY PT, R116, R113, 0x2, 0x1f ;  /* 0x0c401f0071747f89 */ /* 0x000e6200000e0000 */
[----:B------:R-:W-:Y:S01]  /*1b2c0*/  R2UR UR6, R112 ;  /* 0x00000000700672ca */ /* 0x000fe200000e0000 */
[----:B------:R-:W-:Y:S01]  /*1b2d0*/  FFMA.FTZ R112, R117, R10, -R11 ;  /* 0x0000000a75707223 */ /* 0x000fe2000001080b */
[----:B------:R-:W-:Y:S08]  /*1b2e0*/  MUFU.EX2 R204, R204 ;  /* 0x000000cc00cc7308 */ /* 0x000ff00000000800 */
[----:B------:R-:W-:Y:S03]  /*1b2f0*/  MUFU.EX2 R206, R206 ;  /* 0x000000ce00ce7308 */ /* 0x000fe60000000800 */
[----:B------:R-:W-:Y:S05]  /*1b300*/  HGMMA.64x128x16.F32.BF16 R24, R208, gdesc[UR4].tnspB, R24, gsb0 ;  /* 0x41e00004d0187df0 */ /* 0x000fea0008001818 */
[----:B------:R-:W-:Y:S01]  /*1b310*/  MUFU.EX2 R112, R112 ;  /* 0x0000007000707308 */ /* 0x000fe20000000800 */
[----:B-1----:R-:W-:-:S05]  /*1b320*/  FMNMX.FTZ R113, R113, R116, !PT ;  /* 0x0000007471717209 */ /* 0x002fca0007810000 */
[----:B------:R-:W1:Y:S01]  /*1b330*/  SHFL.BFLY PT, R116, R113, 0x1, 0x1f ;  /* 0x0c201f0071747f89 */ /* 0x000e6200000e0000 */
[----:B------:R-:W-:Y:S02]  /*1b340*/  WARPGROUP.DEPBAR.LE gsb0, 0x0 ;  /* 0x00008000000079c5 */ /* 0x000fe40000010000 */
[-CC-:B------:R-:W-:Y:S01]  /*1b350*/  FFMA.FTZ R210, R108, R10.reuse, -R11.reuse ;  /* 0x0000000a6cd27223 */ /* 0x180fe2000001080b */
[-CC-:B------:R-:W-:Y:S01]  /*1b360*/  FFMA.FTZ R108, R88, R10.reuse, -R11.reuse ;  /* 0x0000000a586c7223 */ /* 0x180fe2000001080b */
[-CC-:B------:R-:W-:Y:S01]  /*1b370*/  FFMA.FTZ R88, R92, R10.reuse, -R11.reuse ;  /* 0x0000000a5c587223 */ /* 0x180fe2000001080b */
[--C-:B------:R-:W-:Y:S01]  /*1b380*/  FFMA.FTZ R208, R104, R10, -R11.reuse ;  /* 0x0000000a68d07223 */ /* 0x100fe2000001080b */
[----:B-1----:R-:W-:Y:S01]  /*1b390*/  FMNMX.FTZ R92, R113, R116, !PT ;  /* 0x00000074715c7209 */ /* 0x002fe20007810000 */
[-CC-:B------:R-:W-:Y:S01]  /*1b3a0*/  FFMA.FTZ R104, R105, R10.reuse, -R11.reuse ;  /* 0x0000000a69687223 */ /* 0x180fe2000001080b */
[-CC-:B------:R-:W-:Y:S01]  /*1b3b0*/  FFMA.FTZ R105, R109, R10.reuse, -R11.reuse ;  /* 0x0000000a6d697223 */ /* 0x180fe2000001080b */
[-CC-:B------:R-:W-:Y:S01]  /*1b3c0*/  FFMA.FTZ R109, R89, R10.reuse, -R11.reuse ;  /* 0x0000000a596d7223 */ /* 0x180fe2000001080b */
[----:B------:R1:W-:Y:S01]  /*1b3d0*/  MUFU.EX2 R113, R88 ;  /* 0x0000005800717308 */ /* 0x0003e20000000800 */
[-C--:B------:R-:W-:Y:S01]  /*1b3e0*/  FFMA.FTZ R11, R93, R10.reuse, -R11 ;  /* 0x0000000a5d0b7223 */ /* 0x080fe2000001080b */
[----:B------:R-:W-:Y:S01]  /*1b3f0*/  IMAD.MOV.U32 R89, RZ, RZ, 0x40000040 ;  /* 0x40000040ff597424 */ /* 0x000fe200078e00ff */
[----:B------:R-:W-:Y:S01]  /*1b400*/  WARPGROUP.ARRIVE ;  /* 0x00000000000079c5 */ /* 0x000fe20000000000 */
[----:B------:R-:W-:-:S03]  /*1b410*/  FMUL.FTZ R93, R92, R10 ;  /* 0x0000000a5c5d7220 */ /* 0x000fc60000410000 */
[----:B------:R-:W-:Y:S01]  /*1b420*/  R2UR UR7, R89 ;  /* 0x00000000590772ca */ /* 0x000fe200000e0000 */
[-CC-:B------:R-:W-:Y:S01]  /*1b430*/  FFMA.FTZ R199, R134, R10.reuse, -R93.reuse ;  /* 0x0000000a86c77223 */ /* 0x180fe2000001085d */
[----:B-1----:R-:W-:Y:S01]  /*1b440*/  FADD.FTZ R88, -R92, R4 ;  /* 0x000000045c587221 */ /* 0x002fe20000010100 */
[----:B------:R-:W2:Y:S01]  /*1b450*/  LDL R134, [R1+0x4] ;  /* 0x0000040001867983 */ /* 0x000ea20000100800 */
[----:B------:R1:W-:Y:S01]  /*1b460*/  MUFU.EX2 R4, R11 ;  /* 0x0000000b00047308 */ /* 0x0003e20000000800 */
[----:B------:R-:W-:Y:S02]  /*1b470*/  IMAD.MOV.U32 R89, RZ, RZ, 0x40000040 ;  /* 0x40000040ff597424 */ /* 0x000fe400078e00ff */
[-CC-:B------:R-:W-:Y:S01]  /*1b480*/  FFMA.FTZ R177, R170, R10.reuse, -R93.reuse ;  /* 0x0000000aaab17223 */ /* 0x180fe2000001085d */
[-CC-:B------:R-:W-:Y:S01]  /*1b490*/  FFMA.FTZ R116, R171, R10.reuse, -R93.reuse ;  /* 0x0000000aab747223 */ /* 0x180fe2000001085d */
[-CC-:B------:R-:W-:Y:S01]  /*1b4a0*/  FFMA.FTZ R179, R174, R10.reuse, -R93.reuse ;  /* 0x0000000aaeb37223 */ /* 0x180fe2000001085d */
[-CC-:B------:R-:W-:Y:S01]  /*1b4b0*/  FFMA.FTZ R117, R175, R10.reuse, -R93.reuse ;  /* 0x0000000aaf757223 */ /* 0x180fe2000001085d */
[-CC-:B------:R-:W-:Y:S01]  /*1b4c0*/  FFMA.FTZ R181, R162, R10.reuse, -R93.reuse ;  /* 0x0000000aa2b57223 */ /* 0x180fe2000001085d */
[-C--:B------:R-:W-:Y:S01]  /*1b4d0*/  FFMA.FTZ R125, R163, R10.reuse, -R93 ;  /* 0x0000000aa37d7223 */ /* 0x080fe2000001085d */
[----:B------:R-:W-:Y:S01]  /*1b4e0*/  MUFU.EX2 R177, R177 ;  /* 0x000000b100b17308 */ /* 0x000fe20000000800 */
[----:B-1----:R-:W-:Y:S01]  /*1b4f0*/  FMUL.FTZ R11, R88, R10 ;  /* 0x0000000a580b7220 */ /* 0x002fe20000410000 */
[----:B------:R-:W-:-:S02]  /*1b500*/  VIADD R88, R8, 0x480 ;  /* 0x0000048008587836 */ /* 0x000fc40000000000 */
[-CC-:B------:R-:W-:Y:S01]  /*1b510*/  FFMA.FTZ R137, R139, R10.reuse, -R93.reuse ;  /* 0x0000000a8b897223 */ /* 0x180fe2000001085d */
[-CC-:B------:R-:W-:Y:S01]  /*1b520*/  FFMA.FTZ R183, R166, R10.reuse, -R93.reuse ;  /* 0x0000000aa6b77223 */ /* 0x180fe2000001085d */
[-CC-:B------:R-:W-:Y:S01]  /*1b530*/  FFMA.FTZ R141, R167, R10.reuse, -R93.reuse ;  /* 0x0000000aa78d7223 */ /* 0x180fe2000001085d */
[-CC-:B------:R-:W-:Y:S01]  /*1b540*/  FFMA.FTZ R201, R122, R10.reuse, -R93.reuse ;  /* 0x0000000a7ac97223 */ /* 0x180fe2000001085d */
[----:B------:R-:W-:Y:S01]  /*1b550*/  R2UR UR6, R88 ;  /* 0x00000000580672ca */ /* 0x000fe200000e0000 */
[----:B------:R-:W-:Y:S01]  /*1b560*/  VIADD R88, R8, 0x500 ;  /* 0x0000050008587836 */ /* 0x000fe20000000000 */
[----:B------:R-:W1:Y:S01]  /*1b570*/  MUFU.EX2 R11, R11 ;  /* 0x0000000b000b7308 */ /* 0x000e620000000800 */
        /* <DEDUP_REMOVED lines=10> */
[----:B------:R-:W-:Y:S01]  /*1b620*/  HGMMA.64x128x16.F32.BF16 R24, R212, gdesc[UR4].tnspB, R24, gsb0 ;  /* 0x41e00004d4187df0 */ /* 0x000fe20008001818 */
[----:B------:R-:W-:Y:S01]  /*1b630*/  R2UR UR6, R88 ;  /* 0x00000000580672ca */ /* 0x000fe200000e0000 */
[-CC-:B------:R-:W-:Y:S01]  /*1b640*/  FFMA.FTZ R209, R106, R10.reuse, -R93.reuse ;  /* 0x0000000a6ad17223 */ /* 0x180fe2000001085d */
[----:B------:R-:W-:Y:S01]  /*1b650*/  R2UR UR7, R89 ;  /* 0x00000000590772ca */ /* 0x000fe200000e0000 */
[----:B------:R-:W-:Y:S01]  /*1b660*/  FFMA.FTZ R193, R138, R10, -R93 ;  /* 0x0000000a8ac17223 */ /* 0x000fe2000001085d */
[----:B------:R-:W4:Y:S01]  /*1b670*/  MUFU.EX2 R179, R179 ;  /* 0x000000b300b37308 */ /* 0x000f220000000800 */
[----:B0-----:R-:W-:Y:S01]  /*1b680*/  FFMA.FTZ R131, R5, R14, R176 ;  /* 0x0000000e05837223 */ /* 0x001fe200000100b0 */
[----:B-1----:R-:W-:Y:S01]  /*1b690*/  FFMA.FTZ R139, R11, R0, R177 ;  /* 0x000000000b8b7223 */ /* 0x002fe200000100b1 */
[----:B------:R-:W-:Y:S01]  /*1b6a0*/  IADD3 R89, -R224, 0xb, RZ ;  /* 0x0000000be0597810 */ /* 0x000fe20007ffe1ff */
[-CC-:B------:R-:W-:Y:S01]  /*1b6b0*/  FFMA.FTZ R195, R142, R10.reuse, -R93.reuse ;  /* 0x0000000a8ec37223 */ /* 0x180fe2000001085d */
[-CC-:B------:R-:W-:Y:S01]  /*1b6c0*/  FFMA.FTZ R211, R110, R10.reuse, -R93.reuse ;  /* 0x0000000a6ed37223 */ /* 0x180fe2000001085d */
[-CC-:B------:R-:W-:Y:S01]  /*1b6d0*/  FFMA.FTZ R197, R130, R10.reuse, -R93.reuse ;  /* 0x0000000a82c57223 */ /* 0x180fe2000001085d */
[-C--:B------:R-:W-:Y:S01]  /*1b6e0*/  FFMA.FTZ R135, R135, R10.reuse, -R93 ;  /* 0x0000000a87877223 */ /* 0x080fe2000001085d */
[----:B------:R-:W0:Y:S01]  /*1b6f0*/  MUFU.EX2 R117, R117 ;  /* 0x0000007500757308 */ /* 0x000e220000000800 */
[----:B------:R-:W-:Y:S01]  /*1b700*/  FADD.FTZ R131, R6, R131 ;  /* 0x0000008306837221 */ /* 0x000fe20000010000 */
[----:B---3--:R-:W-:Y:S01]  /*1b710*/  FADD.FTZ R14, R116, R139 ;  /* 0x0000008b740e7221 */ /* 0x008fe20000010000 */
[----:B------:R-:W-:Y:S01]  /*1b720*/  FFMA.FTZ R138, R143, R10, -R93 ;  /* 0x0000000a8f8a7223 */ /* 0x000fe2000001085d */
[----:B------:R-:W-:-:S04]  /*1b730*/  @!P1 IMAD R88, R222, 0x8, R2 ;  /* 0x00000008de589824 */ /* 0x000fc800078e0202 */
[----:B------:R-:W1:Y:S01]  /*1b740*/  MUFU.EX2 R181, R181 ;  /* 0x000000b500b57308 */ /* 0x000e620000000800 */
[----:B------:R-:W-:Y:S01]  /*1b750*/  FADD.FTZ R122, R178, R131 ;  /* 0x00000083b27a7221 */ /* 0x000fe20000010000 */
[----:B----4-:R-:W-:Y:S01]  /*1b760*/  FADD.FTZ R14, R179, R14 ;  /* 0x0000000eb30e7221 */ /* 0x010fe20000010000 */
[----:B------:R-:W-:-:S05]  /*1b770*/  @!P1 VIADD R88, R88, 0x34840 ;  /* 0x0003484058589836 */ /* 0x000fca0000000000 */
[----:B------:R-:W3:Y:S01]  /*1b780*/  MUFU.EX2 R125, R125 ;  /* 0x0000007d007d7308 */ /* 0x000ee20000000800 */
[----:B0-----:R-:W-:-:S07]  /*1b790*/  FADD.FTZ R14, R117, R14 ;  /* 0x0000000e750e7221 */ /* 0x001fce0000010000 */
[----:B------:R-:W0:Y:S08]  /*1b7a0*/  MUFU.EX2 R183, R183 ;  /* 0x000000b700b77308 */ /* 0x000e300000000800 */
        /* <DEDUP_REMOVED lines=12> */
[----:B------:R-:W-:Y:S01]  /*1b870*/  MUFU.EX2 R208, R208 ;  /* 0x000000d000d07308 */ /* 0x000fe20000000800 */
[----:B------:R-:W-:-:S02]  /*1b880*/  WARPGROUP.DEPBAR.LE gsb0, 0x0 ;  /* 0x00008000000079c5 */ /* 0x000fc40000010000 */
[----:B------:R-:W-:-:S05]  /*1b890*/  WARPGROUP.ARRIVE ;  /* 0x00000000000079c5 */ /* 0x000fca0000000000 */
[----:B------:R-:W5:Y:S01]  /*1b8a0*/  MUFU.EX2 R193, R193 ;  /* 0x000000c100c17308 */ /* 0x000f620000000800 */
[----:B------:R-:W-:Y:S01]  /*1b8b0*/  HGMMA.64x128x16.F32.BF16 R24, R216, gdesc[UR4].tnspB, R24, gsb0 ;  /* 0x41e00004d8187df0 */ /* 0x000fe20008001818 */
[----:B-1----:R-:W-:-:S06]  /*1b8c0*/  FADD.FTZ R14, R181, R14 ;  /* 0x0000000eb50e7221 */ /* 0x002fcc0000010000 */
[----:B------:R-:W1:Y:S08]  /*1b8d0*/  MUFU.EX2 R195, R195 ;  /* 0x000000c300c37308 */ /* 0x000e700000000800 */
[----:B------:R-:W1:Y:S08]  /*1b8e0*/  MUFU.EX2 R138, R138 ;  /* 0x0000008a008a7308 */ /* 0x000e700000000800 */
[----:B------:R-:W1:Y:S01]  /*1b8f0*/  MUFU.EX2 R197, R197 ;  /* 0x000000c500c57308 */ /* 0x000e620000000800 */
[----:B------:R-:W-:Y:S01]  /*1b900*/  @!P1 IMAD R0, R7, 0x8, R2 ;  /* 0x0000000807009824 */ /* 0x000fe200078e0202 */
[----:B------:R-:W-:-:S02]  /*1b910*/  F2FP.BF16.F32.PACK_AB R178, R13, R178 ;  /* 0x000000b20db2723e */ /* 0x000fc400000010ff */
[----:B------:R-:W-:Y:S01]  /*1b920*/  @!P1 PRMT R130, RZ, 0x654, R88 ;  /* 0x00000654ff829816 */ /* 0x000fe20000000058 */
[----:B------:R-:W-:-:S03]  /*1b930*/  @!P1 VIADD R0, R0, 0x34860 ;  /* 0x0003486000009836 */ /* 0x000fc60000000000 */
[----:B------:R-:W1:Y:S01]  /*1b940*/  MUFU.EX2 R88, R135 ;  /* 0x0000008700587308 */ /* 0x000e620000000800 */
[-CC-:B------:R-:W-:Y:S01]  /*1b950*/  FFMA.FTZ R123, R123, R10.reuse, -R93.reuse ;  /* 0x0000000a7b7b7223 */ /* 0x180fe2000001085d */
[----:B------:R-:W-:Y:S01]  /*1b960*/  @!P1 PRMT R7, RZ, 0x654, R0 ;  /* 0x00000654ff079816 */ /* 0x000fe20000000000 */
[----:B------:R-:W-:-:S05]  /*1b970*/  FFMA.FTZ R203, R126, R10, -R93 ;  /* 0x0000000a7ecb7223 */ /* 0x000fca000001085d */
[----:B------:R-:W1:Y:S01]  /*1b980*/  MUFU.EX2 R201, R201 ;  /* 0x000000c900c97308 */ /* 0x000e620000000800 */
[----:B------:R-:W-:-:S07]  /*1b990*/  FFMA.FTZ R205, R114, R10, -R93 ;  /* 0x0000000a72cd7223 */ /* 0x000fce000001085d */
[----:B------:R-:W1:Y:S08]  /*1b9a0*/  MUFU.EX2 R0, R123 ;  /* 0x0000007b00007308 */ /* 0x000e700000000800 */
[----:B------:R-:W1:Y:S08]  /*1b9b0*/  MUFU.EX2 R203, R203 ;  /* 0x000000cb00cb7308 */ /* 0x000e700000000800 */
[----:B------:R-:W-:Y:S08]  /*1b9c0*/  MUFU.EX2 R104, R104 ;  /* 0x0000006800687308 */ /* 0x000ff00000000800 */
[----:B------:R-:W-:Y:S08]  /*1b9d0*/  MUFU.EX2 R210, R210 ;  /* 0x000000d200d27308 */ /* 0x000ff00000000800 */
[----:B------:R-:W-:Y:S08]  /*1b9e0*/  MUFU.EX2 R105, R105 ;  /* 0x0000006900697308 */ /* 0x000ff00000000800 */
[----:B------:R-:W-:Y:S08]  /*1b9f0*/  MUFU.EX2 R108, R108 ;  /* 0x0000006c006c7308 */ /* 0x000ff00000000800 */
[----:B------:R-:W-:Y:S01]  /*1ba00*/  MUFU.EX2 R109, R109 ;  /* 0x0000006d006d7308 */ /* 0x000fe20000000800 */
[----:B------:R-:W-:-:S02]  /*1ba10*/  WARPGROUP.DEPBAR.LE gsb0, 0x0 ;  /* 0x00008000000079c5 */ /* 0x000fc40000010000 */
[----:B------:R3:W-:Y:S06]  /*1ba20*/  BAR.ARV R89, 0x100 ;  /* 0x000400590000751d */ /* 0x0007ec0000002000 */
[----:B------:R-:W-:Y:S01]  /*1ba30*/  @!P1 SYNCS.ARRIVE.TRANS64.RED.A1T0 RZ, [R130+URZ], RZ ;  /* 0x000000ff82ff99a7 */ /* 0x000fe2000810043f */
[----:B---3--:R-:W-:-:S04]  /*1ba40*/  FADD.FTZ R89, R13, R122 ;  /* 0x0000007a0d597221 */ /* 0x008fc80000010000 */
[----:B------:R-:W-:Y:S01]  /*1ba50*/  FADD.FTZ R89, R180, R89 ;  /* 0x00000059b4597221 */ /* 0x000fe20000010000 */
[----:B------:R-:W-:Y:S01]  /*1ba60*/  FADD.FTZ R122, R125, R14 ;  /* 0x0000000e7d7a7221 */ /* 0x000fe20000010000 */
[----:B------:R3:W-:Y:S02]  /*1ba70*/  @!P1 SYNCS.ARRIVE.TRANS64.RED.A1T0 RZ, [R7+URZ], RZ ;  /* 0x000000ff07ff99a7 */ /* 0x0007e4000810043f */
[----:B------:R-:W-:Y:S01]  /*1ba80*/  FADD.FTZ R89, R12, R89 ;  /* 0x000000590c597221 */ /* 0x000fe20000010000 */
[----:B0-----:R-:W-:-:S03]  /*1ba90*/  FADD.FTZ R122, R183, R122 ;  /* 0x0000007ab77a7221 */ /* 0x001fc60000010000 */
[----:B------:R-:W-:Y:S01]  /*1baa0*/  FADD.FTZ R89, R182, R89 ;  /* 0x00000059b6597221 */ /* 0x000fe20000010000 */
[----:B------:R-:W-:Y:S01]  /*1bab0*/  FFMA.FTZ R14, R115, R10, -R93 ;  /* 0x0000000a730e7223 */ /* 0x000fe2000001085d */
[----:B----4-:R-:W-:Y:S02]  /*1bac0*/  FADD.FTZ R122, R141, R122 ;  /* 0x0000007a8d7a7221 */ /* 0x010fe40000010000 */
[----:B------:R-:W-:Y:S02]  /*1bad0*/  FADD.FTZ R115, R160, R89 ;  /* 0x00000059a0737221 */ /* 0x000fe40000010000 */
[----:B-----5:R-:W-:Y:S02]  /*1bae0*/  FADD.FTZ R122, R185, R122 ;  /* 0x0000007ab97a7221 */ /* 0x020fe40000010000 */
[----:B------:R-:W-:Y:S02]  /*1baf0*/  FADD.FTZ R115, R184, R115 ;  /* 0x00000073b8737221 */ /* 0x000fe40000010000 */
[----:B------:R-:W-:-:S02]  /*1bb00*/  FADD.FTZ R122, R129, R122 ;  /* 0x0000007a817a7221 */ /* 0x000fc40000010000 */
[----:B------:R-:W-:Y:S01]  /*1bb10*/  FADD.FTZ R115, R152, R115 ;  /* 0x0000007398737221 */ /* 0x000fe20000010000 */
[----:B------:R-:W-:-:S03]  /*1bb20*/  FFMA.FTZ R89, R119, R10, -R93 ;  /* 0x0000000a77597223 */ /* 0x000fc6000001085d */
        /* <DEDUP_REMOVED lines=17> */
[----:B-1----:R-:W-:Y:S01]  /*1bc40*/  FADD.FTZ R13, R195, R106 ;  /* 0x0000006ac30d7221 */ /* 0x002fe20000010000 */
[----:B------:R-:W-:Y:S02]  /*1bc50*/  F2FP.BF16.F32.PACK_AB R180, R12, R180 ;  /* 0x000000b40cb4723e */ /* 0x000fe400000010ff */
[----:B------:R-:W-:Y:S01]  /*1bc60*/  FADD.FTZ R115, R136, R115 ;  /* 0x0000007388737221 */ /* 0x000fe20000010000 */
[----:B------:R-:W-:-:S03]  /*1bc70*/  FADD.FTZ R12, R138, R13 ;  /* 0x0000000d8a0c7221 */ /* 0x000fc60000010000 */
[----:B------:R-:W-:Y:S01]  /*1bc80*/  FADD.FTZ R115, R196, R115 ;  /* 0x00000073c4737221 */ /* 0x000fe20000010000 */
[----:B------:R-:W-:Y:S01]  /*1bc90*/  FADD.FTZ R13, R197, R12 ;  /* 0x0000000cc50d7221 */ /* 0x000fe20000010000 */
[----:B---3--:R-:W-:Y:S02]  /*1bca0*/  FFMA.FTZ R7, R127, R10, -R93 ;  /* 0x0000000a7f077223 */ /* 0x008fe4000001085d */
[----:B------:R-:W-:Y:S01]  /*1bcb0*/  FADD.FTZ R115, R128, R115 ;  /* 0x0000007380737221 */ /* 0x000fe20000010000 */
[----:B------:R-:W-:-:S03]  /*1bcc0*/  FADD.FTZ R12, R8, R13 ;  /* 0x0000000d080c7221 */ /* 0x000fc60000010000 */
[----:B------:R-:W-:Y:S01]  /*1bcd0*/  FADD.FTZ R106, R198, R115 ;  /* 0x00000073c66a7221 */ /* 0x000fe20000010000 */
[----:B------:R-:W-:Y:S01]  /*1bce0*/  FADD.FTZ R13, R199, R12 ;  /* 0x0000000cc70d7221 */ /* 0x000fe20000010000 */
[----:B------:R-:W-:Y:S01]  /*1bcf0*/  F2FP.BF16.F32.PACK_AB R186, R15, R186 ;  /* 0x000000ba0fba723e */ /* 0x000fe200000010ff */
[----:B------:R-:W0:Y:S01]  /*1bd00*/  MUFU.EX2 R7, R7 ;  /* 0x0000000700077308 */ /* 0x000e220000000800 */
[----:B------:R-:W-:Y:S01]  /*1bd10*/  FADD.FTZ R15, R21, R106 ;  /* 0x0000006a150f7221 */ /* 0x000fe20000010000 */
[----:B------:R-:W-:Y:S01]  /*1bd20*/  FADD.FTZ R12, R88, R13 ;  /* 0x0000000d580c7221 */ /* 0x000fe20000010000 */
[----:B------:R-:W-:Y:S02]  /*1bd30*/  FFMA.FTZ R207, R118, R10, -R93 ;  /* 0x0000000a76cf7223 */ /* 0x000fe4000001085d */
[----:B------:R-:W-:Y:S01]  /*1bd40*/  FADD.FTZ R106, R200, R15 ;  /* 0x0000000fc86a7221 */ /* 0x000fe20000010000 */
[----:B------:R-:W-:Y:S02]  /*1bd50*/  FADD.FTZ R13, R201, R12 ;  /* 0x0000000cc90d7221 */ /* 0x000fe40000010000 */
[----:B------:R-:W1:Y:S01]  /*1bd60*/  MUFU.EX2 R205, R205 ;  /* 0x000000cd00cd7308 */ /* 0x000e620000000800 */
[----:B------:R-:W-:Y:S01]  /*1bd70*/  FADD.FTZ R15, R121, R106 ;  /* 0x0000006a790f7221 */ /* 0x000fe20000010000 */
[----:B------:R-:W-:-:S06]  /*1bd80*/  FADD.FTZ R12, R0, R13 ;  /* 0x0000000d000c7221 */ /* 0x000fcc0000010000 */
[----:B------:R-:W3:Y:S01]  /*1bd90*/  MUFU.EX2 R14, R14 ;  /* 0x0000000e000e7308 */ /* 0x000ee20000000800 */
[----:B------:R-:W-:Y:S01]  /*1bda0*/  FADD.FTZ R15, R202, R15 ;  /* 0x0000000fca0f7221 */ /* 0x000fe20000010000 */
[----:B------:R-:W-:-:S06]  /*1bdb0*/  FADD.FTZ R12, R203, R12 ;  /* 0x0000000ccb0c7221 */ /* 0x000fcc0000010000 */
[----:B------:R-:W4:Y:S01]  /*1bdc0*/  MUFU.EX2 R207, R207 ;  /* 0x000000cf00cf7308 */ /* 0x000f220000000800 */
[----:B------:R-:W-:Y:S01]  /*1bdd0*/  FADD.FTZ R15, R124, R15 ;  /* 0x0000000f7c0f7221 */ /* 0x000fe20000010000 */
[----:B0-----:R-:W-:Y:S01]  /*1bde0*/  FADD.FTZ R12, R7, R12 ;  /* 0x0000000c070c7221 */ /* 0x001fe20000010000 */
[----:B------:R-:W-:-:S05]  /*1bdf0*/  FFMA.FTZ R107, R107, R10, -R93 ;  /* 0x0000000a6b6b7223 */ /* 0x000fca000001085d */
[----:B------:R-:W0:Y:S01]  /*1be00*/  MUFU.EX2 R89, R89 ;  /* 0x0000005900597308 */ /* 0x000e220000000800 */
[----:B------:R-:W-:Y:S01]  /*1be10*/  FADD.FTZ R15, R204, R15 ;  /* 0x0000000fcc0f7221 */ /* 0x000fe20000010000 */
[----:B-1----:R-:W-:Y:S01]  /*1be20*/  FADD.FTZ R13, R205, R12 ;  /* 0x0000000ccd0d7221 */ /* 0x002fe20000010000 */
[----:B------:R-:W-:-:S05]  /*1be30*/  F2FP.BF16.F32.PACK_AB R176, R6, R176 ;  /* 0x000000b006b0723e */ /* 0x000fca00000010ff */
[----:B------:R-:W1:Y:S01]  /*1be40*/  MUFU.EX2 R209, R209 ;  /* 0x000000d100d17308 */ /* 0x000e620000000800 */
[----:B------:R-:W-:Y:S01]  /*1be50*/  FADD.FTZ R15, R120, R15 ;  /* 0x0000000f780f7221 */ /* 0x000fe20000010000 */
[----:B---3--:R-:W-:Y:S01]  /*1be60*/  FADD.FTZ R12, R14, R13 ;  /* 0x0000000d0e0c7221 */ /* 0x008fe20000010000 */
[----:B------:R-:W-:-:S05]  /*1be70*/  FFMA.FTZ R111, R111, R10, -R93 ;  /* 0x0000000a6f6f7223 */ /* 0x000fca000001085d */
[----:B------:R-:W3:Y:S01]  /*1be80*/  MUFU.EX2 R6, R107 ;  /* 0x0000006b00067308 */ /* 0x000ee20000000800 */
[----:B------:R-:W-:Y:S01]  /*1be90*/  FADD.FTZ R15, R206, R15 ;  /* 0x0000000fce0f7221 */ /* 0x000fe20000010000 */
[----:B----4-:R-:W-:Y:S01]  /*1bea0*/  FADD.FTZ R12, R207, R12 ;  /* 0x0000000ccf0c7221 */ /* 0x010fe20000010000 */
[----:B------:R-:W-:-:S05]  /*1beb0*/  FFMA.FTZ R98, R98, R10, -R93 ;  /* 0x0000000a62627223 */ /* 0x000fca000001085d */
[----:B------:R-:W4:Y:S01]  /*1bec0*/  MUFU.EX2 R211, R211 ;  /* 0x000000d300d37308 */ /* 0x000f220000000800 */
[----:B------:R-:W-:Y:S01]  /*1bed0*/  FADD.FTZ R15, R112, R15 ;  /* 0x0000000f700f7221 */ /* 0x000fe20000010000 */
[----:B0-----:R-:W-:Y:S01]  /*1bee0*/  FADD.FTZ R12, R89, R12 ;  /* 0x0000000c590c7221 */ /* 0x001fe20000010000 */
[----:B------:R-:W-:-:S05]  /*1bef0*/  FFMA.FTZ R99, R99, R10, -R93 ;  /* 0x0000000a63637223 */ /* 0x000fca000001085d */
[----:B------:R-:W0:Y:S01]  /*1bf00*/  MUFU.EX2 R111, R111 ;  /* 0x0000006f006f7308 */ /* 0x000e220000000800 */
[----:B------:R-:W-:Y:S01]  /*1bf10*/  FADD.FTZ R15, R208, R15 ;  /* 0x0000000fd00f7221 */ /* 0x000fe20000010000 */
[----:B-1----:R-:W-:Y:S01]  /*1bf20*/  FADD.FTZ R13, R209, R12 ;  /* 0x0000000cd10d7221 */ /* 0x002fe20000010000 */
[----:B------:R-:W-:Y:S01]  /*1bf30*/  FFMA.FTZ R102, R102, R10, -R93 ;  /* 0x0000000a66667223 */ /* 0x000fe2000001085d */
[----:B------:R-:W-:-:S04]  /*1bf40*/  F2FP.BF16.F32.PACK_AB R201, R0, R201 ;  /* 0x000000c900c9723e */ /* 0x000fc800000010ff */
[----:B------:R-:W1:Y:S01]  /*1bf50*/  MUFU.EX2 R98, R98 ;  /* 0x0000006200627308 */ /* 0x000e620000000800 */
[----:B------:R-:W-:Y:S01]  /*1bf60*/  FADD.FTZ R15, R104, R15 ;  /* 0x0000000f680f7221 */ /* 0x000fe20000010000 */
[----:B---3--:R-:W-:Y:S01]  /*1bf70*/  FADD.FTZ R0, R6, R13 ;  /* 0x0000000d06007221 */ /* 0x008fe20000010000 */
[----:B------:R-:W-:Y:S01]  /*1bf80*/  FFMA.FTZ R103, R103, R10, -R93 ;  /* 0x0000000a67677223 */ /* 0x000fe2000001085d */
[----:B------:R-:W-:-:S04]  /*1bf90*/  F2FP.BF16.F32.PACK_AB R197, R8, R197 ;  /* 0x000000c508c5723e */ /* 0x000fc800000010ff */
[----:B------:R-:W3:Y:S01]  /*1bfa0*/  MUFU.EX2 R99, R99 ;  /* 0x0000006300637308 */ /* 0x000ee20000000800 */
[----:B------:R-:W-:Y:S01]  /*1bfb0*/  FADD.FTZ R8, R210, R15 ;  /* 0x0000000fd2087221 */ /* 0x000fe20000010000 */
[----:B----4-:R-:W-:Y:S01]  /*1bfc0*/  FADD.FTZ R0, R211, R0 ;  /* 0x00000000d3007221 */ /* 0x010fe20000010000 */
[----:B------:R-:W-:Y:S01]  /*1bfd0*/  FFMA.FTZ R90, R90, R10, -R93 ;  /* 0x0000000a5a5a7223 */ /* 0x000fe2000001085d */
[----:B------:R-:W-:-:S04]  /*1bfe0*/  F2FP.BF16.F32.PACK_AB R203, R7, R203 ;  /* 0x000000cb07cb723e */ /* 0x000fc800000010ff */
[----:B------:R-:W4:Y:S01]  /*1bff0*/  MUFU.EX2 R102, R102 ;  /* 0x0000006600667308 */ /* 0x000f220000000800 */
[----:B------:R-:W-:Y:S01]  /*1c000*/  FADD.FTZ R7, R105, R8 ;  /* 0x0000000869077221 */ /* 0x000fe20000010000 */
[----:B0-----:R-:W-:Y:S01]  /*1c010*/  FADD.FTZ R13, R111, R0 ;  /* 0x000000006f0d7221 */ /* 0x001fe20000010000 */
[----:B------:R-:W-:-:S05]  /*1c020*/  FFMA.FTZ R91, R91, R10, -R93 ;  /* 0x0000000a5b5b7223 */ /* 0x000fca000001085d */
[----:B------:R-:W0:Y:S01]  /*1c030*/  MUFU.EX2 R103, R103 ;  /* 0x0000006700677308 */ /* 0x000e220000000800 */
[----:B------:R-:W-:Y:S01]  /*1c040*/  FADD.FTZ R0, R96, R7 ;  /* 0x0000000760007221 */ /* 0x000fe20000010000 */
[----:B-1----:R-:W-:Y:S01]  /*1c050*/  FADD.FTZ R8, R98, R13 ;  /* 0x0000000d62087221 */ /* 0x002fe20000010000 */
[----:B------:R-:W-:-:S05]  /*1c060*/  FFMA.FTZ R94, R94, R10, -R93 ;  /* 0x0000000a5e5e7223 */ /* 0x000fca000001085d */
[----:B------:R-:W1:Y:S01]  /*1c070*/  MUFU.EX2 R90, R90 ;  /* 0x0000005a005a7308 */ /* 0x000e620000000800 */
[----:B------:R-:W-:Y:S01]  /*1c080*/  FADD.FTZ R7, R97, R0 ;  /* 0x0000000061077221 */ /* 0x000fe20000010000 */
[----:B---3--:R-:W-:Y:S01]  /*1c090*/  FADD.FTZ R13, R99, R8 ;  /* 0x00000008630d7221 */ /* 0x008fe20000010000 */
[----:B------:R-:W-:Y:S01]  /*1c0a0*/  FFMA.FTZ R93, R95, R10, -R93 ;  /* 0x0000000a5f5d7223 */ /* 0x000fe2000001085d */
[----:B------:R-:W-:-:S04]  /*1c0b0*/  F2FP.BF16.F32.PACK_AB R209, R6, R209 ;  /* 0x000000d106d1723e */ /* 0x000fc800000010ff */
[----:B------:R-:W3:Y:S01]  /*1c0c0*/  MUFU.EX2 R91, R91 ;  /* 0x0000005b005b7308 */ /* 0x000ee20000000800 */
[----:B------:R-:W-:Y:S01]  /*1c0d0*/  FADD.FTZ R0, R100, R7 ;  /* 0x0000000764007221 */ /* 0x000fe20000010000 */
[----:B----4-:R-:W-:-:S06]  /*1c0e0*/  FADD.FTZ R6, R102, R13 ;  /* 0x0000000d66067221 */ /* 0x010fcc0000010000 */
[----:B------:R-:W4:Y:S01]  /*1c0f0*/  MUFU.EX2 R94, R94 ;  /* 0x0000005e005e7308 */ /* 0x000f220000000800 */
[----:B------:R-:W-:Y:S01]  /*1c100*/  FADD.FTZ R7, R101, R0 ;  /* 0x0000000065077221 */ /* 0x000fe20000010000 */
[----:B0-----:R-:W-:Y:S01]  /*1c110*/  FADD.FTZ R13, R103, R6 ;  /* 0x00000006670d7221 */ /* 0x001fe20000010000 */
[----:B--2---:R-:W-:-:S05]  /*1c120*/  ISETP.GT.AND P2, PT, R3, R134, PT ;  /* 0x000000860300720c */ /* 0x004fca0003f44270 */
[----:B------:R-:W0:Y:S01]  /*1c130*/  MUFU.EX2 R93, R93 ;  /* 0x0000005d005d7308 */ /* 0x000e220000000800 */
[----:B------:R-:W-:Y:S01]  /*1c140*/  FADD.FTZ R0, R108, R7 ;  /* 0x000000076c007221 */ /* 0x000fe20000010000 */
[----:B-1----:R-:W-:-:S03]  /*1c150*/  FADD.FTZ R13, R90, R13 ;  /* 0x0000000d5a0d7221 */ /* 0x002fc60000010000 */
[----:B------:R-:W-:Y:S01]  /*1c160*/  FADD.FTZ R0, R109, R0 ;  /* 0x000000006d007221 */ /* 0x000fe20000010000 */
[----:B---3--:R-:W-:-:S03]  /*1c170*/  FADD.FTZ R13, R91, R13 ;  /* 0x0000000d5b0d7221 */ /* 0x008fc60000010000 */
[----:B------:R-:W-:Y:S01]  /*1c180*/  FADD.FTZ R7, R113, R0 ;  /* 0x0000000071077221 */ /* 0x000fe20000010000 */
[----:B----4-:R-:W-:Y:S01]  /*1c190*/  FADD.FTZ R13, R94, R13 ;  /* 0x0000000d5e0d7221 */ /* 0x010fe20000010000 */
[----:B------:R-:W-:Y:S01]  /*1c1a0*/  F2FP.BF16.F32.PACK_AB R205, R14, R205 ;  /* 0x000000cd0ecd723e */ /* 0x000fe200000010ff */
[----:B------:R-:W-:Y:S01]  /*1c1b0*/  FMUL.FTZ R24, R24, R5 ;  /* 0x0000000518187220 */ /* 0x000fe20000410000 */
[C---:B------:R-:W-:Y:S01]  /*1c1c0*/  FADD.FTZ R14, R4.reuse, R7 ;  /* 0x00000007040e7221 */ /* 0x040fe20000010000 */
[----:B------:R-:W-:Y:S01]  /*1c1d0*/  F2FP.BF16.F32.PACK_AB R218, R4, R113 ;  /* 0x0000007104da723e */ /* 0x000fe200000010ff */
        /* <DEDUP_REMOVED lines=31> */
[----:B------:R-:W-:Y:S01]  /*1c3d0*/  F2FP.BF16.F32.PACK_AB R177, R116, R177 ;  /* 0x000000b174b1723e */ /* 0x000fe200000010ff */
[----:B0-----:R-:W-:Y:S01]  /*1c3e0*/  FADD.FTZ R0, R93, R13 ;  /* 0x0000000d5d007221 */ /* 0x001fe20000010000 */
[----:B------:R-:W-:Y:S01]  /*1c3f0*/  F2FP.BF16.F32.PACK_AB R179, R117, R179 ;  /* 0x000000b375b3723e */ /* 0x000fe200000010ff */
[----:B------:R-:W-:Y:S01]  /*1c400*/  VIADD R3, R3, 0xffffffff ;  /* 0xffffffff03037836 */ /* 0x000fe20000000000 */
[----:B------:R-:W-:Y:S01]  /*1c410*/  F2FP.BF16.F32.PACK_AB R181, R125, R181 ;  /* 0x000000b57db5723e */ /* 0x000fe200000010ff */
[-C--:B------:R-:W-:Y:S01]  /*1c420*/  FMUL.FTZ R26, R26, R11.reuse ;  /* 0x0000000b1a1a7220 */ /* 0x080fe20000410000 */
[----:B------:R-:W-:Y:S01]  /*1c430*/  F2FP.BF16.F32.PACK_AB R182, R160, R182 ;  /* 0x000000b6a0b6723e */ /* 0x000fe200000010ff */
[----:B------:R-:W-:Y:S01]  /*1c440*/  FMUL.FTZ R27, R27, R11 ;  /* 0x0000000b1b1b7220 */ /* 0x000fe20000410000 */
[----:B------:R-:W-:Y:S01]  /*1c450*/  F2FP.BF16.F32.PACK_AB R183, R141, R183 ;  /* 0x000000b78db7723e */ /* 0x000fe200000010ff */
[-C--:B------:R-:W-:Y:S01]  /*1c460*/  FMUL.FTZ R30, R30, R11.reuse ;  /* 0x0000000b1e1e7220 */ /* 0x080fe20000410000 */
[----:B------:R-:W-:Y:S01]  /*1c470*/  F2FP.BF16.F32.PACK_AB R184, R152, R184 ;  /* 0x000000b898b8723e */ /* 0x000fe200000010ff */
[----:B------:R-:W-:Y:S01]  /*1c480*/  FMUL.FTZ R31, R31, R11 ;  /* 0x0000000b1f1f7220 */ /* 0x000fe20000410000 */
[----:B------:R-:W-:Y:S01]  /*1c490*/  F2FP.BF16.F32.PACK_AB R185, R129, R185 ;  /* 0x000000b981b9723e */ /* 0x000fe200000010ff */
[----:B------:R-:W-:Y:S01]  /*1c4a0*/  FMUL.FTZ R34, R34, R11 ;  /* 0x0000000b22227220 */ /* 0x000fe20000410000 */
        /* <DEDUP_REMOVED lines=54> */
[----:B------:R-:W-:-:S02]  /*1c810*/  IMAD.MOV.U32 R6, RZ, RZ, R229 ;  /* 0x000000ffff067224 */ /* 0x000fc400078e00e5 */
[----:B------:R-:W-:Y:S02]  /*1c820*/  IMAD.MOV.U32 R7, RZ, RZ, R222 ;  /* 0x000000ffff077224 */ /* 0x000fe400078e00de */
[----:B------:R-:W-:Y:S02]  /*1c830*/  IMAD.MOV.U32 R4, RZ, RZ, R92 ;  /* 0x000000ffff047224 */ /* 0x000fe400078e005c */
[----:B------:R-:W-:Y:S01]  /*1c840*/  IMAD.MOV.U32 R5, RZ, RZ, R9 ;  /* 0x000000ffff057224 */ /* 0x000fe200078e0009 */
[----:B------:R-:W-:Y:S06]  /*1c850*/  @P2 BRA `(.L_x_6856) ;  /* 0xffffffa400542947 */ /* 0x000fec000383ffff */
.L_x_6846:
[----:B------:R-:W-:Y:S05]  /*1c860*/  WARPSYNC.ALL ;  /* 0x0000000000007948 */ /* 0x000fea0003800000 */
[----:B------:R-:W-:Y:S06]  /*1c870*/  BAR.ARV 0x8, 0x180 ;  /* 0x0206000000007b1d */ /* 0x000fec0000002000 */
[----:B------:R-:W-:Y:S05]  /*1c880*/  @!P0 BRA `(.L_x_6857) ;  /* 0x0000000000048947 */ /* 0x000fea0003800000 */
[----:B------:R-:W-:Y:S01]  /*1c890*/  BPT.TRAP 0x1 ;  /* 0x000000040000795c */ /* 0x000fe20000300000 */
.L_x_6857:
[----:B------:R-:W-:Y:S01]  /*1c8a0*/  IMAD R12, R222, 0x8, R2 ;  /* 0x00000008de0c7824 */ /* 0x000fe200078e0202 */
[----:B------:R-:W-:-:S04]  /*1c8b0*/  SHF.L.U32 R3, R229, 0x1f, RZ ;  /* 0x0000001fe5037819 */ /* 0x000fc800000006ff */
[----:B------:R0:W1:Y:S01]  /*1c8c0*/  SYNCS.PHASECHK.TRANS64.TRYWAIT P2, [R12+URZ+0x34850], R3 ;  /* 0x034850030c0075a7 */ /* 0x000062000804017f */
[----:B------:R-:W-:Y:S05]  /*1c8d0*/  @!P0 BRA `(.L_x_6858) ;  /* 0x0000000000048947 */ /* 0x000fea0003800000 */
[----:B------:R-:W-:Y:S01]  /*1c8e0*/  BPT.TRAP 0x1 ;  /* 0x000000040000795c */ /* 0x000fe20000300000 */
.L_x_6858:
[----:B------:R-:W-:-:S05]  /*1c8f0*/  VIADD R2, R2, 0x400 ;  /* 0x0000040002027836 */ /* 0x000fca0000000000 */
[----:B------:R-:W-:-:S04]  /*1c900*/  SHF.R.U32.HI R2, RZ, 0x4, R2 ;  /* 0x00000004ff027819 */ /* 0x000fc80000011602 */
[----:B------:R-:W-:-:S04]  /*1c910*/  LOP3.LUT R2, R2, 0x3fff, RZ, 0xc0, !PT ;  /* 0x00003fff02027812 */ /* 0x000fc800078ec0ff */
[----:B------:R-:W-:Y:S01]  /*1c920*/  LOP3.LUT R5, R2, 0x5800000, RZ, 0xfc, !PT ;  /* 0x0580000002057812 */ /* 0x000fe200078efcff */
[----:B-1----:R-:W-:Y:S06]  /*1c930*/  @P2 BRA `(.L_x_6859) ;  /* 0x0000000000082947 */ /* 0x002fec0003800000 */
[----:B------:R-:W1:Y:S02]  /*1c940*/  SYNCS.PHASECHK.TRANS64.TRYWAIT P0, [R12+URZ+0x34850], R3 ;  /* 0x034850030c0075a7 */ /* 0x000e64000800017f */
[----:B-1----:R-:W-:Y:S05]  /*1c950*/  @!P0 BRA `(.L_x_6860) ;  /* 0x000000c000888947 */ /* 0x002fea0003800000 */
.L_x_6859:
[----:B------:R-:W-:Y:S01]  /*1c960*/  IMAD R2, R222, 0xb00, R5 ;  /* 0x00000b00de027824 */ /* 0x000fe200078e0205 */
[----:B------:R-:W2:Y:S01]  /*1c970*/  LDL.LU R94, [R1+0x68] ;  /* 0x00006800015e7983 */ /* 0x000ea20000300800 */
[----:B01----:R-:W-:Y:S01]  /*1c980*/  IMAD.MOV.U32 R3, RZ, RZ, 0x40000040 ;  /* 0x40000040ff037424 */ /* 0x003fe200078e00ff */
[----:B------:R-:W-:Y:S05]  /*1c990*/  WARPSYNC.ALL ;  /* 0x0000000000007948 */ /* 0x000fea0003800000 */
[C---:B------:R-:W-:Y:S01]  /*1c9a0*/  R2UR UR6, R2.reuse ;  /* 0x00000000020672ca */ /* 0x040fe200000e0000 */
[----:B------:R-:W-:Y:S01]  /*1c9b0*/  WARPGROUP.ARRIVE ;  /* 0x00000000000079c5 */ /* 0x000fe20000000000 */
[----:B------:R-:W-:Y:S01]  /*1c9c0*/  R2UR UR7, R3 ;  /* 0x00000000030772ca */ /* 0x000fe200000e0000 */
[----:B------:R-:W-:-:S02]  /*1c9d0*/  VIADD R4, R2, 0x80 ;  /* 0x0000008002047836 */ /* 0x000fc40000000000 */
[----:B------:R-:W-:Y:S02]  /*1c9e0*/  IMAD.MOV.U32 R5, RZ, RZ, 0x40000040 ;  /* 0x40000040ff057424 */ /* 0x000fe400078e00ff */
[----:B------:R-:W-:Y:S02]  /*1c9f0*/  IMAD.MOV.U32 R3, RZ, RZ, 0x40000040 ;  /* 0x40000040ff037424 */ /* 0x000fe400078e00ff */
[----:B------:R-:W-:Y:S02]  /*1ca00*/  @!P1 VIADD R12, R12, 0x34860 ;  /* 0x000348600c0c9836 */ /* 0x000fe40000000000 */
[----:B------:R-:W-:Y:S02]  /*1ca10*/  IMAD.MOV.U32 R7, RZ, RZ, RZ ;  /* 0x000000ffff077224 */ /* 0x000fe400078e00ff */
[----:B------:R-:W-:Y:S01]  /*1ca20*/  VIADD R222, R222, 0x1 ;  /* 0x00000001dede7836 */ /* 0x000fe20000000000 */
[----:B------:R-:W-:Y:S01]  /*1ca30*/  @!P1 PRMT R12, RZ, 0x654, R12 ;  /* 0x00000654ff0c9816 */ /* 0x000fe2000000000c */
[----:B------:R-:W-:Y:S01]  /*1ca40*/  HGMMA.64x128x16.F32.BF16 R24, R176, gdesc[UR4].tnspB, R24, gsb0 ;  /* 0x41e00004b0187df0 */ /* 0x000fe20008001818 */
[----:B------:R-:W-:Y:S01]  /*1ca50*/  R2UR UR6, R4 ;  /* 0x00000000040672ca */ /* 0x000fe200000e0000 */
[----:B------:R-:W-:Y:S01]  /*1ca60*/  VIADD R4, R2, 0x100 ;  /* 0x0000010002047836 */ /* 0x000fe20000000000 */
[----:B------:R-:W-:Y:S01]  /*1ca70*/  R2UR UR7, R5 ;  /* 0x00000000050772ca */ /* 0x000fe200000e0000 */
[----:B------:R-:W-:Y:S01]  /*1ca80*/  IMAD.MOV.U32 R5, RZ, RZ, 0x40000040 ;  /* 0x40000040ff057424 */ /* 0x000fe200078e00ff */
[----:B------:R-:W-:-:S04]  /*1ca90*/  ISETP.NE.AND P2, PT, R222, 0x2, PT ;  /* 0x00000002de00780c */ /* 0x000fc80003f45270 */
[----:B------:R-:W-:Y:S01]  /*1caa0*/  SEL R222, R222, RZ, P2 ;  /* 0x000000ffdede7207 */ /* 0x000fe20001000000 */
[----:B------:R-:W-:Y:S02]  /*1cab0*/  WARPGROUP.DEPBAR.LE gsb0, 0x0 ;  /* 0x00008000000079c5 */ /* 0x000fe40000010000 */
[----:B------:R-:W-:-:S06]  /*1cac0*/  WARPGROUP.ARRIVE ;  /* 0x00000000000079c5 */ /* 0x000fcc0000000000 */
        /* <DEDUP_REMOVED lines=54> */
[----:B------:R-:W-:Y:S02]  /*1ce30*/  R2UR UR7, R5 ;  /* 0x00000000050772ca */ /* 0x000fe400000e0000 */
[----:B------:R-:W0:Y:S02]  /*1ce40*/  SHFL.BFLY PT, R5, R0, 0x2, 0x1f ;  /* 0x0c401f0000057f89 */ /* 0x000e2400000e0000 */
[----:B0-----:R-:W-:Y:S01]  /*1ce50*/  FADD.FTZ R5, R5, R0 ;  /* 0x0000000005057221 */ /* 0x001fe20000010000 */
[----:B------:R-:W-:-:S04]  /*1ce60*/  SEL R0, RZ, 0x1, P2 ;  /* 0x00000001ff007807 */ /* 0x000fc80001000000 */
[----:B------:R-:W0:Y:S01]  /*1ce70*/  SHFL.BFLY PT, R4, R5, 0x1, 0x1f ;  /* 0x0c201f0005047f89 */ /* 0x000e2200000e0000 */
[----:B------:R-:W-:Y:S01]  /*1ce80*/  LOP3.LUT R229, R229, R0, RZ, 0x3c, !PT ;  /* 0x00000000e5e57212 */ /* 0x000fe200078e3cff */
[----:B------:R-:W-:Y:S02]  /*1ce90*/  IMAD.MOV.U32 R0, RZ, RZ, -0x800000 ;  /* 0xff800000ff007424 */ /* 0x000fe400078e00ff */
[----:B0-----:R-:W-:-:S05]  /*1cea0*/  FADD.FTZ R15, R5, R4 ;  /* 0x00000004050f7221 */ /* 0x001fca0000010000 */
[----:B------:R-:W-:-:S13]  /*1ceb0*/  FSETP.NE.FTZ.AND P3, PT, R15, RZ, PT ;  /* 0x000000ff0f00720b */ /* 0x000fda0003f75000 */
[----:B------:R-:W0:Y:S08]  /*1cec0*/  @P3 MUFU.LG2 R8, R15 ;  /* 0x0000000f00083308 */ /* 0x000e300000000c00 */
[----:B------:R-:W-:Y:S01]  /*1ced0*/  @P3 MUFU.RCP R7, R15 ;  /* 0x0000000f00073308 */ /* 0x000fe20000001000 */
[----:B0-----:R-:W-:Y:S01]  /*1cee0*/  @P3 FMUL.FTZ R11, R8, 0.69314718246459960938 ;  /* 0x3f317218080b3820 */ /* 0x001fe20000410000 */
[----:B------:R-:W-:-:S02]  /*1cef0*/  WARPGROUP.DEPBAR.LE gsb0, 0x0 ;  /* 0x00008000000079c5 */ /* 0x000fc40000010000 */
[----:B------:R-:W-:-:S06]  /*1cf00*/  WARPGROUP.ARRIVE ;  /* 0x00000000000079c5 */ /* 0x000fcc0000000000 */
[----:B------:R-:W-:Y:S01]  /*1cf10*/  HGMMA.64x128x16.F32.BF16 R24, R212, gdesc[UR4].tnspB, R24, gsb0 ;  /* 0x41e00004d4187df0 */ /* 0x000fe20008001818 */
[----:B------:R-:W-:Y:S02]  /*1cf20*/  R2UR UR6, R2 ;  /* 0x00000000020672ca */ /* 0x000fe400000e0000 */
[----:B------:R-:W-:Y:S02]  /*1cf30*/  R2UR UR7, R3 ;  /* 0x00000000030772ca */ /* 0x000fe400000e0000 */
[----:B------:R-:W0:Y:S02]  /*1cf40*/  SHFL.BFLY PT, R3, R14, 0x2, 0x1f ;  /* 0x0c401f000e037f89 */ /* 0x000e2400000e0000 */
[----:B0-----:R-:W-:-:S05]  /*1cf50*/  FADD.FTZ R3, R3, R14 ;  /* 0x0000000e03037221 */ /* 0x001fca0000010000 */
[----:B------:R-:W0:Y:S02]  /*1cf60*/  SHFL.BFLY PT, R2, R3, 0x1, 0x1f ;  /* 0x0c201f0003027f89 */ /* 0x000e2400000e0000 */
[----:B0-----:R-:W-:Y:S01]  /*1cf70*/  FADD.FTZ R13, R3, R2 ;  /* 0x00000002030d7221 */ /* 0x001fe20000010000 */
[----:B------:R-:W-:Y:S02]  /*1cf80*/  IMAD.MOV.U32 R2, RZ, RZ, RZ ;  /* 0x000000ffff027224 */ /* 0x000fe400078e00ff */
[----:B------:R-:W-:Y:S02]  /*1cf90*/  IMAD.MOV.U32 R3, RZ, RZ, -0x800000 ;  /* 0xff800000ff037424 */ /* 0x000fe400078e00ff */
[----:B------:R-:W-:-:S13]  /*1cfa0*/  FSETP.NE.FTZ.AND P0, PT, R13, RZ, PT ;  /* 0x000000ff0d00720b */ /* 0x000fda0003f15000 */
[----:B------:R-:W0:Y:S01]  /*1cfb0*/  @P0 MUFU.LG2 R6, R13 ;  /* 0x0000000d00060308 */ /* 0x000e220000000c00 */
[C---:B------:R-:W-:Y:S01]  /*1cfc0*/  @P0 FMUL.FTZ R4, R10.reuse, 0.69314718246459960938 ;  /* 0x3f3172180a040820 */ /* 0x040fe20000410000 */
[----:B------:R-:W-:-:S04]  /*1cfd0*/  @P3 FMUL.FTZ R10, R10, 0.69314718246459960938 ;  /* 0x3f3172180a0a3820 */ /* 0x000fc80000410000 */
[----:B------:R-:W-:Y:S02]  /*1cfe0*/  @P3 FFMA.FTZ R0, R10, R92, R11 ;  /* 0x0000005c0a003223 */ /* 0x000fe4000001000b */
[----:B------:R-:W1:Y:S01]  /*1cff0*/  @P0 MUFU.RCP R2, R13 ;  /* 0x0000000d00020308 */ /* 0x000e620000001000 */
[----:B0-----:R-:W-:-:S04]  /*1d000*/  @P0 FMUL.FTZ R5, R6, 0.69314718246459960938 ;  /* 0x3f31721806050820 */ /* 0x001fc80000410000 */
[----:B------:R-:W-:Y:S01]  /*1d010*/  @P0 FFMA.FTZ R3, R4, R9, R5 ;  /* 0x0000000904030223 */ /* 0x000fe20000010005 */
[----:B------:R-:W-:Y:S01]  /*1d020*/  PLOP3.LUT P0, PT, PT, PT, PT, 0x8, 0x0 ;  /* 0x000000000000781c */ /* 0x000fe20003f0e170 */
[----:B------:R-:W-:Y:S02]  /*1d030*/  WARPGROUP.DEPBAR.LE gsb0, 0x0 ;  /* 0x00008000000079c5 */ /* 0x000fe40000010000 */
[----:B------:R-:W-:-:S06]  /*1d040*/  WARPGROUP.ARRIVE ;  /* 0x00000000000079c5 */ /* 0x000fcc0000000000 */
[----:B------:R-:W-:Y:S03]  /*1d050*/  HGMMA.64x128x16.F32.BF16 R24, R216, gdesc[UR4].tnspB, R24, gsb0 ;  /* 0x41e00004d8187df0 */ /* 0x000fe60008001818 */
        /* <DEDUP_REMOVED lines=66> */
.L_x_6800:
[----:B------:R-:W-:Y:S05]  /*1d480*/  WARPSYNC.ALL ;  /* 0x0000000000007948 */ /* 0x000fea0003800000 */
        /* <DEDUP_REMOVED lines=10> */
[----:B------:R-:W-:-:S03]  /*1d530*/  ULDC UR4, c[0x0][0xad4] ;  /* 0x0002b50000047ab9 */ /* 0x000fc60000000800 */
[----:B------:R-:W3:Y:S01]  /*1d540*/  LDL.LU R96, [R1+0x60] ;  /* 0x0000600001607983 */ /* 0x000ee20000300800 */
[----:B------:R-:W4:Y:S03]  /*1d550*/  S2R R5, SR_SWINHI ;  /* 0x0000000000057919 */ /* 0x000f260000002f00 */
[----:B------:R-:W3:Y:S04]  /*1d560*/  LDL.LU R107, [R1+0x64] ;  /* 0x00006400016b7983 */ /* 0x000ee80000300800 */
[----:B------:R-:W3:Y:S01]  /*1d570*/  LDL R106, [R1+0x5c] ;  /* 0x00005c00016a7983 */ /* 0x000ee20000100800 */
[----:B------:R-:W-:Y:S02]  /*1d580*/  MOV R94, R2 ;  /* 0x00000002005e7202 */ /* 0x000fe40000000f00 */
[----:B----4-:R-:W-:-:S03]  /*1d590*/  MOV R95, R5 ;  /* 0x00000005005f7202 */ /* 0x010fc60000000f00 */
[----:B--2---:R-:W-:-:S03]  /*1d5a0*/  IMAD.WIDE R8, R4, 0x2, R94 ;  /* 0x0000000204087825 */ /* 0x004fc600078e025e */
[----:B------:R-:W-:-:S04]  /*1d5b0*/  IADD3 R105, P5, R8, 0x4060, RZ ;  /* 0x0000406008697810 */ /* 0x000fc80007fbe0ff */
[----:B------:R-:W-:-:S04]  /*1d5c0*/  LOP3.LUT R10, R105, 0x380, RZ, 0xc0, !PT ;  /* 0x00000380690a7812 */ /* 0x000fc800078ec0ff */
[----:B------:R-:W-:-:S04]  /*1d5d0*/  SHF.R.U64 R10, R10, 0x3, RZ ;  /* 0x000000030a0a7819 */ /* 0x000fc800000012ff */
[----:B------:R-:W-:Y:S02]  /*1d5e0*/  LOP3.LUT R26, R10, R105, RZ, 0x3c, !PT ;  /* 0x000000690a1a7212 */ /* 0x000fe400078e3cff */
[----:B------:R-:W2:Y:S01]  /*1d5f0*/  LDL R105, [R1+0x70] ;  /* 0x0000700001697983 */ /* 0x000ea20000100800 */
[C---:B------:R-:W-:Y:S02]  /*1d600*/  IADD3 R103, P4, R8.reuse, 0x4040, RZ ;  /* 0x0000404008677810 */ /* 0x040fe40007f9e0ff */
[----:B------:R-:W-:Y:S02]  /*1d610*/  IADD3 R97, P0, R8, 0x60, RZ ;  /* 0x0000006008617810 */ /* 0x000fe40007f1e0ff */
[----:B------:R-:W-:-:S03]  /*1d620*/  LOP3.LUT R6, R103, 0x380, RZ, 0xc0, !PT ;  /* 0x0000038067067812 */ /* 0x000fc600078ec0ff */
[--C-:B------:R-:W-:Y:S01]  /*1d630*/  IMAD.X R5, RZ, RZ, R9.reuse, P0 ;  /* 0x000000ffff057224 */ /* 0x100fe200000e0609 */
[----:B------:R-:W-:Y:S02]  /*1d640*/  SHF.R.U64 R6, R6, 0x3, RZ ;  /* 0x0000000306067819 */ /* 0x000fe400000012ff */
[----:B---3--:R-:W-:Y:S02]  /*1d650*/  ISETP.NE.AND P0, PT, R96, RZ, PT ;  /* 0x000000ff6000720c */ /* 0x008fe40003f05270 */
[----:B------:R-:W-:Y:S02]  /*1d660*/  IADD3 R101, P3, R8, 0x4020, RZ ;  /* 0x0000402008657810 */ /* 0x000fe40007f7e0ff */
[----:B------:R-:W-:Y:S02]  /*1d670*/  LOP3.LUT R24, R6, R103, RZ, 0x3c, !PT ;  /* 0x0000006706187212 */ /* 0x000fe400078e3cff */
[----:B------:R-:W-:Y:S01]  /*1d680*/  SEL R103, R96, UR4, P0 ;  /* 0x0000000460677c07 */ /* 0x000fe20008000000 */
[----:B------:R-:W-:Y:S05]  /*1d690*/  WARPSYNC.ALL ;  /* 0x0000000000007948 */ /* 0x000fea0003800000 */
[----:B------:R-:W-:Y:S01]  /*1d6a0*/  LOP3.LUT R4, R101, 0x380, RZ, 0xc0, !PT ;  /* 0x0000038065047812 */ /* 0x000fe200078ec0ff */
[----:B------:R-:W-:Y:S01]  /*1d6b0*/  IMAD.X R27, RZ, RZ, R9, P5 ;  /* 0x000000ffff1b7224 */ /* 0x000fe200028e0609 */
[----:B------:R-:W-:-:S02]  /*1d6c0*/  IADD3 R99, P2, R8, 0x4000, RZ ;  /* 0x0000400008637810 */ /* 0x000fc40007f5e0ff */
[C---:B------:R-:W-:Y:S02]  /*1d6d0*/  IADD3 R11, P1, R8.reuse, 0x20, RZ ;  /* 0x00000020080b7810 */ /* 0x040fe40007f3e0ff */
[----:B------:R-:W-:Y:S02]  /*1d6e0*/  LOP3.LUT R7, R8, 0x380, RZ, 0xc0, !PT ;  /* 0x0000038008077812 */ /* 0x000fe400078ec0ff */
[----:B------:R-:W-:Y:S01]  /*1d6f0*/  LOP3.LUT R10, R97, 0x380, RZ, 0xc0, !PT ;  /* 0x00000380610a7812 */ /* 0x000fe200078ec0ff */
[--C-:B------:R-:W-:Y:S01]  /*1d700*/  IMAD.X R25, RZ, RZ, R9.reuse, P4 ;  /* 0x000000ffff197224 */ /* 0x100fe200020e0609 */
[----:B------:R-:W-:Y:S01]  /*1d710*/  SHF.R.U64 R4, R4, 0x3, RZ ;  /* 0x0000000304047819 */ /* 0x000fe200000012ff */
[----:B------:R-:W-:Y:S01]  /*1d720*/  IMAD.X R29, RZ, RZ, R9, P3 ;  /* 0x000000ffff1d7224 */ /* 0x000fe200018e0609 */
[----:B------:R-:W-:Y:S01]  /*1d730*/  IADD3 R31, P5, R8, 0x40, RZ ;  /* 0x00000040081f7810 */ /* 0x000fe20007fbe0ff */
[----:B------:R-:W-:Y:S01]  /*1d740*/  ULDC.64 UR6, c[0x0][0xc08] ;  /* 0x0003020000067ab9 */ /* 0x000fe20000000a00 */
[----:B------:R-:W-:Y:S01]  /*1d750*/  LOP3.LUT R28, R4, R101, RZ, 0x3c, !PT ;  /* 0x00000065041c7212 */ /* 0x000fe200078e3cff */
[----:B------:R-:W-:Y:S01]  /*1d760*/  ULDC.64 UR4, c[0x0][0xc00] ;  /* 0x0003000000047ab9 */ /* 0x000fe20000000a00 */
[----:B------:R-:W-:-:S02]  /*1d770*/  LOP3.LUT R12, R99, 0x380, RZ, 0xc0, !PT ;  /* 0x00000380630c7812 */ /* 0x000fc400078ec0ff */
[----:B------:R-:W-:Y:S02]  /*1d780*/  LOP3.LUT R4, R11, 0x380, RZ, 0xc0, !PT ;  /* 0x000003800b047812 */ /* 0x000fe400078ec0ff */
[----:B------:R-:W-:Y:S02]  /*1d790*/  SHF.R.U64 R7, R7, 0x3, RZ ;  /* 0x0000000307077819 */ /* 0x000fe400000012ff */
[----:B------:R-:W-:Y:S02]  /*1d7a0*/  LOP3.LUT R6, R31, 0x380, RZ, 0xc0, !PT ;  /* 0x000003801f067812 */ /* 0x000fe400078ec0ff */
[----:B------:R-:W-:Y:S02]  /*1d7b0*/  SHF.R.U64 R12, R12, 0x3, RZ ;  /* 0x000000030c0c7819 */ /* 0x000fe400000012ff */
[----:B------:R-:W-:Y:S02]  /*1d7c0*/  SHF.R.U64 R4, R4, 0x3, RZ ;  /* 0x0000000304047819 */ /* 0x000fe400000012ff */
[----:B------:R-:W-:-:S02]  /*1d7d0*/  LOP3.LUT R8, R7, R8, RZ, 0x3c, !PT ;  /* 0x0000000807087212 */ /* 0x000fc400078e3cff */
[----:B------:R-:W-:Y:S02]  /*1d7e0*/  SHF.R.U64 R10, R10, 0x3, RZ ;  /* 0x000000030a0a7819 */ /* 0x000fe400000012ff */
[----:B------:R-:W-:Y:S01]  /*1d7f0*/  SHF.R.U64 R6, R6, 0x3, RZ ;  /* 0x0000000306067819 */ /* 0x000fe200000012ff */
[--C-:B------:R-:W-:Y:S01]  /*1d800*/  IMAD.X R7, RZ, RZ, R9.reuse, P5 ;  /* 0x000000ffff077224 */ /* 0x100fe200028e0609 */
[----:B------:R-:W-:Y:S01]  /*1d810*/  LOP3.LUT R14, R12, R99, RZ, 0x3c, !PT ;  /* 0x000000630c0e7212 */ /* 0x000fe200078e3cff */
[--C-:B------:R-:W-:Y:S01]  /*1d820*/  IMAD.X R15, RZ, RZ, R9.reuse, P2 ;  /* 0x000000ffff0f7224 */ /* 0x100fe200010e0609 */
[----:B------:R-:W-:Y:S01]  /*1d830*/  LOP3.LUT R12, R4, R11, RZ, 0x3c, !PT ;  /* 0x0000000b040c7212 */ /* 0x000fe200078e3cff */
[----:B------:R-:W-:Y:S01]  /*1d840*/  IMAD.X R13, RZ, RZ, R9, P1 ;  /* 0x000000ffff0d7224 */ /* 0x000fe200008e0609 */
[----:B------:R-:W-:Y:S02]  /*1d850*/  LOP3.LUT R4, R10, R97, RZ, 0x3c, !PT ;  /* 0x000000610a047212 */ /* 0x000fe400078e3cff */
[----:B------:R-:W-:-:S02]  /*1d860*/  LOP3.LUT R6, R6, R31, RZ, 0x3c, !PT ;  /* 0x0000001f06067212 */ /* 0x000fc400078e3cff */
[----:B------:R-:W-:Y:S02]  /*1d870*/  MOV R30, R8 ;  /* 0x00000008001e7202 */ /* 0x000fe40000000f00 */
[----:B------:R-:W-:Y:S02]  /*1d880*/  F2FP.BF16.F32.PACK_AB R8, R21, R20 ;  /* 0x000000141508723e */ /* 0x000fe400000010ff */
[----:B------:R-:W-:Y:S02]  /*1d890*/  F2FP.BF16.F32.PACK_AB R9, R91, R90 ;  /* 0x0000005a5b09723e */ /* 0x000fe400000010ff */
[----:B------:R-:W-:Y:S02]  /*1d8a0*/  F2FP.BF16.F32.PACK_AB R10, R89, R88 ;  /* 0x00000058590a723e */ /* 0x000fe400000010ff */
[----:B------:R-:W-:Y:S01]  /*1d8b0*/  F2FP.BF16.F32.PACK_AB R11, R93, R92 ;  /* 0x0000005c5d0b723e */ /* 0x000fe200000010ff */
[----:B------:R-:W-:Y:S01]  /*1d8c0*/  BAR.SYNC.DEFER_BLOCKING 0x1, 0x100 ;  /* 0x0044000000007b1d */ /* 0x000fe20000010000 */
[----:B------:R-:W-:-:S02]  /*1d8d0*/  MOV R97, R4 ;  /* 0x0000000400617202 */ /* 0x000fc40000000f00 */
[----:B------:R-:W-:Y:S02]  /*1d8e0*/  MOV R98, R6 ;  /* 0x0000000600627202 */ /* 0x000fe40000000f00 */
[----:B------:R-:W-:Y:S02]  /*1d8f0*/  MOV R99, R12 ;  /* 0x0000000c00637202 */ /* 0x000fe40000000f00 */
[----:B------:R-:W-:Y:S02]  /*1d900*/  F2FP.BF16.F32.PACK_AB R4, R33, R32 ;  /* 0x000000202104723e */ /* 0x000fe400000010ff */
[----:B------:R-:W-:Y:S02]  /*1d910*/  F2FP.BF16.F32.PACK_AB R5, R35, R34 ;  /* 0x000000222305723e */ /* 0x000fe400000010ff */
[----:B------:R-:W-:Y:S02]  /*1d920*/  F2FP.BF16.F32.PACK_AB R6, R37, R36 ;  /* 0x000000242506723e */ /* 0x000fe400000010ff */
[----:B------:R-:W-:-:S02]  /*1d930*/  F2FP.BF16.F32.PACK_AB R7, R39, R38 ;  /* 0x000000262707723e */ /* 0x000fc400000010ff */
[----:B------:R-:W-:Y:S02]  /*1d940*/  MOV R96, R14 ;  /* 0x0000000e00607202 */ /* 0x000fe40000000f00 */
[----:B------:R-:W-:Y:S02]  /*1d950*/  MOV R100, R26 ;  /* 0x0000001a00647202 */ /* 0x000fe40000000f00 */
[----:B------:R-:W-:Y:S02]  /*1d960*/  MOV R101, R24 ;  /* 0x0000001800657202 */ /* 0x000fe40000000f00 */
[----:B------:R-:W-:Y:S01]  /*1d970*/  F2FP.BF16.F32.PACK_AB R12, R49, R48 ;  /* 0x00000030310c723e */ /* 0x000fe200000010ff */
[----:B------:R3:W-:Y:S01]  /*1d980*/  STSM.16.M88.4 [R30], R8 ;  /* 0x000000081e007844 */ /* 0x0007e20000000200 */
[----:B------:R-:W-:Y:S02]  /*1d990*/  F2FP.BF16.F32.PACK_AB R13, R51, R50 ;  /* 0x00000032330d723e */ /* 0x000fe400000010ff */
[----:B------:R-:W-:-:S02]  /*1d9a0*/  F2FP.BF16.F32.PACK_AB R14, R53, R52 ;  /* 0x00000034350e723e */ /* 0x000fc400000010ff */
[----:B------:R-:W-:Y:S01]  /*1d9b0*/  F2FP.BF16.F32.PACK_AB R15, R55, R54 ;  /* 0x00000036370f723e */ /* 0x000fe200000010ff */
[----:B------:R4:W-:Y:S01]  /*1d9c0*/  STSM.16.M88.4 [R99], R4 ;  /* 0x0000000463007844 */ /* 0x0009e20000000200 */
[----:B------:R-:W-:Y:S02]  /*1d9d0*/  F2FP.BF16.F32.PACK_AB R24, R57, R56 ;  /* 0x000000383918723e */ /* 0x000fe400000010ff */
[----:B------:R-:W-:Y:S02]  /*1d9e0*/  F2FP.BF16.F32.PACK_AB R25, R59, R58 ;  /* 0x0000003a3b19723e */ /* 0x000fe400000010ff */
[----:B------:R-:W-:Y:S02]  /*1d9f0*/  F2FP.BF16.F32.PACK_AB R26, R61, R60 ;  /* 0x0000003c3d1a723e */ /* 0x000fe400000010ff */
[----:B------:R-:W-:Y:S02]  /*1da00*/  F2FP.BF16.F32.PACK_AB R27, R63, R62 ;  /* 0x0000003e3f1b723e */ /* 0x000fe400000010ff */
[----:B---3--:R-:W-:-:S02]  /*1da10*/  F2FP.BF16.F32.PACK_AB R8, R41, R40 ;  /* 0x000000282908723e */ /* 0x008fc400000010ff */
[----:B------:R-:W-:Y:S02]  /*1da20*/  F2FP.BF16.F32.PACK_AB R9, R43, R42 ;  /* 0x0000002a2b09723e */ /* 0x000fe400000010ff */
[----:B------:R-:W-:Y:S02]  /*1da30*/  F2FP.BF16.F32.PACK_AB R10, R45, R44 ;  /* 0x0000002c2d0a723e */ /* 0x000fe400000010ff */
[----:B------:R-:W-:Y:S02]  /*1da40*/  F2FP.BF16.F32.PACK_AB R11, R47, R46 ;  /* 0x0000002e2f0b723e */ /* 0x000fe400000010ff */
[----:B------:R-:W-:Y:S02]  /*1da50*/  MOV R102, R28 ;  /* 0x0000001c00667202 */ /* 0x000fe40000000f00 */
[----:B------:R-:W-:Y:S02]  /*1da60*/  F2FP.BF16.F32.PACK_AB R28, R65, R64 ;  /* 0x00000040411c723e */ /* 0x000fe400000010ff */
[----:B------:R-:W-:-:S02]  /*1da70*/  F2FP.BF16.F32.PACK_AB R29, R67, R66 ;  /* 0x00000042431d723e */ /* 0x000fc400000010ff */
[----:B------:R-:W-:Y:S02]  /*1da80*/  F2FP.BF16.F32.PACK_AB R30, R69, R68 ;  /* 0x00000044451e723e */ /* 0x000fe400000010ff */
[----:B------:R-:W-:Y:S01]  /*1da90*/  F2FP.BF16.F32.PACK_AB R31, R71, R70 ;  /* 0x00000046471f723e */ /* 0x000fe200000010ff */
[----:B------:R-:W-:Y:S01]  /*1daa0*/  STSM.16.M88.4 [R98], R8 ;  /* 0x0000000862007844 */ /* 0x000fe20000000200 */
[----:B----4-:R-:W-:Y:S02]  /*1dab0*/  F2FP.BF16.F32.PACK_AB R4, R73, R72 ;  /* 0x000000484904723e */ /* 0x010fe400000010ff */
[----:B------:R-:W-:Y:S02]  /*1dac0*/  F2FP.BF16.F32.PACK_AB R5, R75, R74 ;  /* 0x0000004a4b05723e */ /* 0x000fe400000010ff */
[----:B------:R-:W-:Y:S02]  /*1dad0*/  F2FP.BF16.F32.PACK_AB R6, R77, R76 ;  /* 0x0000004c4d06723e */ /* 0x000fe400000010ff */
[----:B------:R-:W-:Y:S01]  /*1dae0*/  F2FP.BF16.F32.PACK_AB R7, R79, R78 ;  /* 0x0000004e4f07723e */ /* 0x000fe200000010ff */
[----:B------:R-:W-:Y:S04]  /*1daf0*/  STSM.16.M88.4 [R97], R12 ;  /* 0x0000000c61007844 */ /* 0x000fe80000000200 */
[----:B------:R-:W-:Y:S01]  /*1db00*/  STSM.16.M88.4 [R96], R24 ;  /* 0x0000001860007844 */ /* 0x000fe20000000200 */
[----:B------:R-:W-:-:S03]  /*1db10*/  ISETP.GT.AND P2, PT, R103, 0x1, PT ;  /* 0x000000016700780c */ /* 0x000fc60003f44270 */
[----:B------:R-:W-:Y:S04]  /*1db20*/  STSM.16.M88.4 [R102], R28 ;  /* 0x0000001c66007844 */ /* 0x000fe80000000200 */
[----:B------:R3:W-:Y:S02]  /*1db30*/  STSM.16.M88.4 [R101], R4 ;  /* 0x0000000465007844 */ /* 0x0007e40000000200 */
[----:B---3--:R-:W-:-:S05]  /*1db40*/  IMAD.MOV.U32 R6, RZ, RZ, 0x9b8 ;  /* 0x000009b8ff067424 */ /* 0x008fca00078e00ff */
[----:B------:R-:W-:-:S04]  /*1db50*/  SEL R6, R6, 0x978, P2 ;  /* 0x0000097806067807 */ /* 0x000fc80001000000 */
[----:B------:R3:W4:Y:S08]  /*1db60*/  LDC.64 R26, c[0x0][R6+0x220] ;  /* 0x00008800061a7b82 */ /* 0x0007300000000a00 */
[----:B------:R3:W0:Y:S08]  /*1db70*/  LDC.64 R24, c[0x0][R6+0x218] ;  /* 0x0000860006187b82 */ /* 0x0006300000000a00 */
[----:B------:R3:W0:Y:S01]  /*1db80*/  LDC.64 R14, c[0x0][R6+0x228] ;  /* 0x00008a00060e7b82 */ /* 0x0006220000000a00 */
[----:B------:R-:W-:-:S02]  /*1db90*/  F2FP.BF16.F32.PACK_AB R8, R81, R80 ;  /* 0x000000505108723e */ /* 0x000fc400000010ff */
[----:B------:R-:W-:Y:S02]  /*1dba0*/  F2FP.BF16.F32.PACK_AB R9, R83, R82 ;  /* 0x000000525309723e */ /* 0x000fe400000010ff */
[----:B------:R-:W-:Y:S02]  /*1dbb0*/  F2FP.BF16.F32.PACK_AB R10, R85, R84 ;  /* 0x00000054550a723e */ /* 0x000fe400000010ff */
[----:B------:R-:W-:Y:S02]  /*1dbc0*/  F2FP.BF16.F32.PACK_AB R11, R87, R86 ;  /* 0x00000056570b723e */ /* 0x000fe400000010ff */
[----:B------:R-:W-:-:S03]  /*1dbd0*/  ISETP.NE.U32.AND P3, PT, RZ, UR6, PT ;  /* 0x00000006ff007c0c */ /* 0x000fc6000bf65070 */
[----:B------:R1:W-:Y:S01]  /*1dbe0*/  STSM.16.M88.4 [R100], R8 ;  /* 0x0000000864007844 */ /* 0x0003e20000000200 */
[----:B------:R-:W-:Y:S01]  /*1dbf0*/  BAR.SYNC.DEFER_BLOCKING 0x1, 0x100 ;  /* 0x0044000000007b1d */ /* 0x000fe20000010000 */
[----:B------:R-:W-:Y:S02]  /*1dc00*/  ISETP.NE.AND.EX P3, PT, RZ, UR7, PT, P3 ;  /* 0x00000007ff007c0c */ /* 0x000fe4000bf65330 */
[----:B------:R-:W-:Y:S02]  /*1dc10*/  ISETP.NE.U32.AND P0, PT, RZ, UR4, PT ;  /* 0x00000004ff007c0c */ /* 0x000fe4000bf05070 */
[----:B------:R-:W-:-:S03]  /*1dc20*/  IADD3 R98, P1, R107, UR4, RZ ;  /* 0x000000046b627c10 */ /* 0x000fc6000ff3e0ff */
[----:B-1----:R-:W1:Y:S01]  /*1dc30*/  LDC R8, c[0x0][0xbe8] ;  /* 0x0002fa00ff087b82 */ /* 0x002e620000000800 */
[----:B------:R-:W-:Y:S01]  /*1dc40*/  ISETP.NE.AND.EX P0, PT, RZ, UR5, PT, P0 ;  /* 0x00000005ff007c0c */ /* 0x000fe2000bf05300 */
[----:B------:R-:W-:Y:S01]  /*1dc50*/  IMAD.MOV.U32 R12, RZ, RZ, RZ ;  /* 0x000000ffff0c7224 */ /* 0x000fe200078e00ff */
[----:B------:R-:W-:Y:S01]  /*1dc60*/  ULDC.64 UR8, c[0x0][0x208] ;  /* 0x0000820000087ab9 */ /* 0x000fe20000000a00 */
[----:B--2---:R-:W-:-:S04]  /*1dc70*/  SHF.L.U64.HI R104, R106, 0x2, R105 ;  /* 0x000000026a687819 */ /* 0x004fc80000010269 */
[C---:B------:R-:W-:Y:S02]  /*1dc80*/  IADD3.X R99, R104.reuse, UR5, RZ, P1, !PT ;  /* 0x0000000568637c10 */ /* 0x040fe40008ffe4ff */
[----:B------:R-:W-:Y:S01]  /*1dc90*/  @P3 IADD3 R96, P1, R107, UR6, RZ ;  /* 0x000000066b603c10 */ /* 0x000fe2000ff3e0ff */
[----:B------:R-:W-:Y:S02]  /*1dca0*/  ULDC UR6, c[0x0][0xa88] ;  /* 0x0002a20000067ab9 */ /* 0x000fe40000000800 */
[----:B------:R-:W-:Y:S01]  /*1dcb0*/  IMAD.U32 R13, RZ, RZ, UR6 ;  /* 0x00000006ff0d7e24 */ /* 0x000fe2000f8e00ff */
[----:B------:R-:W-:Y:S01]  /*1dcc0*/  @P3 IADD3.X R97, R104, UR7, RZ, P1, !PT ;  /* 0x0000000768613c10 */ /* 0x000fe20008ffe4ff */
[----:B------:R3:W5:Y:S01]  /*1dcd0*/  @P0 LDG.E R12, desc[UR8][R98.64] ;  /* 0x00000008620c0981 */ /* 0x000762000c1e1900 */
[----:B-1----:R-:W-:-:S03]  /*1dce0*/  ISETP.NE.AND P1, PT, R8, 0x1, PT ;  /* 0x000000010800780c */ /* 0x002fc60003f25270 */
[----:B------:R3:W5:Y:S01]  /*1dcf0*/  @P3 LDG.E R13, desc[UR8][R96.64] ;  /* 0x00000008600d3981 */ /* 0x000762000c1e1900 */
[----:B0---4-:R-:W-:Y:S09]  /*1dd00*/  @P3 BRA `(.L_x_6863) ;  /* 0x0000000000143947 */ /* 0x011ff20003800000 */
[----:B------:R-:W-:Y:S05]  /*1dd10*/  @!P0 BRA `(.L_x_6863) ;  /* 0x0000000000108947 */ /* 0x000fea0003800000 */
[----:B------:R-:W-:Y:S02]  /*1dd20*/  ULDC.64 UR6, c[0x0][0x208] ;  /* 0x0000820000067ab9 */ /* 0x000fe40000000a00 */
[----:B------:R-:W2:Y:S04]  /*1dd30*/  LDG.E R4, desc[UR6][R98.64] ;  /* 0x0000000662047981 */ /* 0x000ea8000c1e1900 */
[----:B-----5:R-:W2:Y:S02]  /*1dd40*/  LDG.E R13, desc[UR6][R98.64+0x4] ;  /* 0x00000406620d7981 */ /* 0x020ea4000c1e1900 */
[----:B--2---:R-:W-:-:S07]  /*1dd50*/  IMAD.IADD R13, R13, 0x1, -R4 ;  /* 0x000000010d0d7824 */ /* 0x004fce00078e0a04 */
.L_x_6863:
[----:B---3--:R-:W2:Y:S04]  /*1dd60*/  LDL R98, [R1+0x58] ;  /* 0x0000580001627983 */ /* 0x008ea80000100800 */
[----:B------:R-:W3:Y:S04]  /*1dd70*/  LDL R30, [R1+0x8c] ;  /* 0x00008c00011e7983 */ /* 0x000ee80000100800 */
[----:B------:R-:W3:Y:S04]  /*1dd80*/  LDL R99, [R1+0x6c] ;  /* 0x00006c0001637983 */ /* 0x000ee80000100800 */
[----:B------:R-:W4:Y:S01]  /*1dd90*/  LDL R96, [R1+0x74] ;  /* 0x0000740001607983 */ /* 0x000f220000100800 */
[----:B------:R-:W0:Y:S03]  /*1dda0*/  LDC.64 R6, c[0x0][R6+0x210] ;  /* 0x0000840006067b82 */ /* 0x000e260000000a00 */
[----:B------:R-:W4:Y:S01]  /*1ddb0*/  LDL R101, [R1+0x88] ;  /* 0x0000880001657983 */ /* 0x000f220000100800 */
[----:B------:R-:W-:-:S04]  /*1ddc0*/  ISETP.NE.U32.AND P0, PT, RZ, UR4, PT ;  /* 0x00000004ff007c0c */ /* 0x000fc8000bf05070 */
[----:B------:R-:W1:Y:S01]  /*1ddd0*/  @P1 LDC R28, c[0x0][0xbec] ;  /* 0x0002fb00ff1c1b82 */ /* 0x000e620000000800 */
[----:B------:R-:W-:-:S04]  /*1dde0*/  ISETP.NE.AND.EX P0, PT, RZ, UR5, PT, P0 ;  /* 0x00000005ff007c0c */ /* 0x000fc8000bf05300 */
[----:B------:R-:W-:-:S03]  /*1ddf0*/  SEL R10, R106, RZ, !P0 ;  /* 0x000000ff6a0a7207 */ /* 0x000fc60004000000 */
[----:B------:R-:W0:Y:S01]  /*1de00*/  @P1 LDC R31, c[0x0][0xbf0] ;  /* 0x0002fc00ff1f1b82 */ /* 0x000e220000000800 */
[----:B------:R-:W-:Y:S01]  /*1de10*/  SEL R9, R105, RZ, !P0 ;  /* 0x000000ff69097207 */ /* 0x000fe20004000000 */
[----:B------:R-:W-:-:S06]  /*1de20*/  IMAD R11, R27, R10, RZ ;  /* 0x0000000a1b0b7224 */ /* 0x000fcc00078e02ff */
[----:B------:R-:W1:Y:S01]  /*1de30*/  LDC.64 R4, c[0x0][0xba8] ;  /* 0x0002ea00ff047b82 */ /* 0x000e620000000a00 */
[----:B------:R-:W0:Y:S01]  /*1de40*/  S2R R102, SR_TID.X ;  /* 0x0000000000667919 */ /* 0x000e220000002100 */
[C---:B------:R-:W-:Y:S02]  /*1de50*/  IMAD R29, R26.reuse, R9, R11 ;  /* 0x000000091a1d7224 */ /* 0x040fe400078e020b */
[----:B------:R-:W-:-:S04]  /*1de60*/  IMAD.WIDE.U32 R26, R26, R10, RZ ;  /* 0x0000000a1a1a7225 */ /* 0x000fc800078e00ff */
[----:B------:R-:W-:Y:S01]  /*1de70*/  IMAD.IADD R29, R27, 0x1, R29 ;  /* 0x000000011b1d7824 */ /* 0x000fe200078e021d */
[----:B-1----:R-:W1:Y:S08]  /*1de80*/  @!P2 LDC R4, c[0x0][0xb50] ;  /* 0x0002d400ff04ab82 */ /* 0x002e700000000800 */
[----:B------:R-:W1:Y:S01]  /*1de90*/  @!P2 LDC R5, c[0x0][0xb54] ;  /* 0x0002d500ff05ab82 */ /* 0x000e620000000800 */
[----:B0-----:R-:W-:-:S05]  /*1dea0*/  VIADD R102, R102, 0xffffff80 ;  /* 0xffffff8066667836 */ /* 0x001fca0000000000 */
[----:B------:R-:W-:-:S04]  /*1deb0*/  SHF.R.S32.HI R100, RZ, 0x1f, R102 ;  /* 0x0000001fff647819 */ /* 0x000fc80000011466 */
[----:B------:R-:W-:-:S04]  /*1dec0*/  LEA.HI R100, R100, R102, RZ, 0x7 ;  /* 0x0000006664647211 */ /* 0x000fc800078f38ff */
[----:B------:R-:W-:-:S05]  /*1ded0*/  LOP3.LUT R100, R100, 0xffffff80, RZ, 0xc0, !PT ;  /* 0xffffff8064647812 */ /* 0x000fca00078ec0ff */
[----:B------:R-:W-:Y:S01]  /*1dee0*/  IMAD.IADD R100, R102, 0x1, -R100 ;  /* 0x0000000166647824 */ /* 0x000fe200078e0a64 */
[----:B------:R-:W-:Y:S01]  /*1def0*/  ULDC.64 UR6, c[0x0][0x208] ;  /* 0x0000820000067ab9 */ /* 0x000fe20000000a00 */
[-C--:B--2---:R-:W-:Y:S02]  /*1df00*/  IMAD R11, R25, R98.reuse, RZ ;  /* 0x00000062190b7224 */ /* 0x084fe400078e02ff */
[----:B------:R-:W-:-:S04]  /*1df10*/  IMAD.WIDE.U32 R24, R24, R98, RZ ;  /* 0x0000006218187225 */ /* 0x000fc800078e00ff */
[----:B---3--:R-:W-:Y:S01]  /*1df20*/  IMAD R97, R99, 0x80, R30 ;  /* 0x0000008063617824 */ /* 0x008fe200078e021e */
[----:B-----5:R-:W-:-:S03]  /*1df30*/  IADD3 R26, P0, P3, R26, R24, R12 ;  /* 0x000000181a1a7210 */ /* 0x020fc60007b1e00c */
[----:B------:R-:W-:Y:S01]  /*1df40*/  @P1 IMAD.HI.U32 R24, R97, R28, RZ ;  /* 0x0000001c61181227 */ /* 0x000fe200078e00ff */
[----:B----4-:R-:W-:-:S03]  /*1df50*/  SEL R9, R96, RZ, P2 ;  /* 0x000000ff60097207 */ /* 0x010fc60001000000 */
[----:B------:R-:W-:Y:S02]  /*1df60*/  IMAD.IADD R30, R25, 0x1, R11 ;  /* 0x00000001191e7824 */ /* 0x000fe400078e020b */
[----:B------:R-:W-:Y:S01]  /*1df70*/  IMAD.MOV.U32 R25, RZ, RZ, R97 ;  /* 0x000000ffff197224 */ /* 0x000fe200078e0061 */
[----:B------:R-:W-:Y:S01]  /*1df80*/  @P1 SHF.R.U32.HI R25, RZ, R31, R24 ;  /* 0x0000001fff191219 */ /* 0x000fe20000011618 */
[-C--:B------:R-:W-:Y:S02]  /*1df90*/  IMAD R27, R15, R9.reuse, RZ ;  /* 0x000000090f1b7224 */ /* 0x080fe400078e02ff */
[----:B------:R-:W-:Y:S01]  /*1dfa0*/  IMAD.WIDE.U32 R14, R14, R9, RZ ;  /* 0x000000090e0e7225 */ /* 0x000fe200078e00ff */
[----:B------:R-:W-:-:S03]  /*1dfb0*/  SHF.R.S32.HI R11, RZ, 0x1f, R12 ;  /* 0x0000001fff0b7819 */ /* 0x000fc6000001140c */
[----:B------:R-:W-:Y:S01]  /*1dfc0*/  IMAD.MOV R9, RZ, RZ, -R25 ;  /* 0x000000ffff097224 */ /* 0x000fe200078e0a19 */
[----:B------:R-:W-:Y:S01]  /*1dfd0*/  IADD3.X R24, R29, R30, R11, P0, P3 ;  /* 0x0000001e1d187210 */ /* 0x000fe200007e640b */
[----:B------:R-:W-:Y:S02]  /*1dfe0*/  IMAD.IADD R27, R15, 0x1, R27 ;  /* 0x000000010f1b7824 */ /* 0x000fe400078e021b */
[----:B------:R-:W-:Y:S01]  /*1dff0*/  IMAD R9, R8, R9, R97 ;  /* 0x0000000908097224 */ /* 0x000fe200078e0261 */
[----:B------:R-:W-:Y:S02]  /*1e000*/  IADD3 R14, P0, P3, R25, R26, R14 ;  /* 0x0000001a190e7210 */ /* 0x000fe40007b1e00e */
[----:B------:R-:W-:Y:S01]  /*1e010*/  SHF.R.S32.HI R15, RZ, 0x1f, R25 ;  /* 0x0000001fff0f7819 */ /* 0x000fe20000011419 */
[----:B------:R-:W-:Y:S01]  /*1e020*/  IMAD R7, R7, R9, RZ ;  /* 0x0000000907077224 */ /* 0x000fe200078e02ff */
[----:B------:R-:W-:Y:S02]  /*1e030*/  SHF.R.S32.HI R25, RZ, 0x1f, R9 ;  /* 0x0000001fff197819 */ /* 0x000fe40000011409 */
[----:B------:R-:W-:-:S03]  /*1e040*/  IADD3.X R15, R15, R24, R27, P0, P3 ;  /* 0x000000180f0f7210 */ /* 0x000fc600007e641b */
[C---:B------:R-:W-:Y:S02]  /*1e050*/  IMAD R25, R6.reuse, R25, R7 ;  /* 0x0000001906197224 */ /* 0x040fe400078e0207 */
[----:B------:R-:W-:-:S04]  /*1e060*/  IMAD.WIDE.U32 R6, R6, R9, R14 ;  /* 0x0000000906067225 */ /* 0x000fc800078e000e */
[----:B------:R-:W-:Y:S01]  /*1e070*/  IMAD.IADD R7, R7, 0x1, R25 ;  /* 0x0000000107077824 */ /* 0x000fe200078e0219 */
[----:B-1----:R-:W-:-:S04]  /*1e080*/  LEA R24, P0, R6, R4, 0x2 ;  /* 0x0000000406187211 */ /* 0x002fc800078010ff */
[----:B------:R-:W-:Y:S01]  /*1e090*/  LEA.HI.X R7, R6, R5, R7, 0x2, P0 ;  /* 0x0000000506077211 */ /* 0x000fe200000f1407 */
[----:B------:R-:W-:Y:S01]  /*1e0a0*/  SHFL.IDX PT, R4, R24, RZ, 0x1c1f ;  /* 0x001c1fff18047589 */ /* 0x000fe200000e0000 */
[----:B------:R-:W-:-:S03]  /*1e0b0*/  IMAD R26, R99, 0x80, R101 ;  /* 0x00000080631a7824 */ /* 0x000fc600078e0265 */
[----:B------:R-:W0:Y:S04]  /*1e0c0*/  SHFL.IDX PT, R5, R7, RZ, 0x1c1f ;  /* 0x001c1fff07057589 */ /* 0x000e2800000e0000 */
[----:B------:R-:W-:Y:S04]  /*1e0d0*/  SHFL.IDX PT, R14, R24, 0x1, 0x1c1f ;  /* 0x003c1f00180e7f89 */ /* 0x000fe800000e0000 */
[----:B------:R-:W1:Y:S01]  /*1e0e0*/  SHFL.IDX PT, R15, R7, 0x1, 0x1c1f ;  /* 0x003c1f00070f7f89 */ /* 0x000e6200000e0000 */
[----:B------:R-:W-:Y:S01]  /*1e0f0*/  IMAD R9, R13, R8, RZ ;  /* 0x000000080d097224 */ /* 0x000fe200078e02ff */
[----:B------:R-:W-:Y:S01]  /*1e100*/  LOP3.LUT P0, RZ, R100, 0x3, RZ, 0xc0, !PT ;  /* 0x0000000364ff7812 */ /* 0x000fe2000780c0ff */
[----:B------:R-:W-:-:S03]  /*1e110*/  VIADD R6, R26, 0x8 ;  /* 0x000000081a067836 */ /* 0x000fc60000000000 */
[-C--:B------:R-:W-:Y:S02]  /*1e120*/  ISETP.GE.OR P3, PT, R26, R9.reuse, P0 ;  /* 0x000000091a00720c */ /* 0x080fe40000766670 */
[----:B------:R-:W-:-:S11]  /*1e130*/  ISETP.GE.OR P0, PT, R6, R9, P0 ;  /* 0x000000090600720c */ /* 0x000fd60000706670 */
[----:B0-----:R0:W-:Y:S04]  /*1e140*/  @!P3 ST.E desc[UR6][R4.64], R3 ;  /* 0x000000030400b985 */ /* 0x0011e8000c101906 */
[----:B-1----:R0:W-:Y:S01]  /*1e150*/  @!P0 ST.E desc[UR6][R14.64], R0 ;  /* 0x000000000e008985 */ /* 0x0021e2000c101906 */
[----:B------:R-:W-:Y:S05]  /*1e160*/  @P2 BRA `(.L_x_6864) ;  /* 0x0000000800d42947 */ /* 0x000fea0003800000 */
[----:B------:R-:W-:Y:S01]  /*1e170*/  IMAD.SHL.U32 R100, R22, 0x40, RZ ;  /* 0x0000004016647824 */ /* 0x000fe200078e00ff */
[----:B------:R-:W-:Y:S01]  /*1e180*/  ULDC.64 UR4, c[0x0][0x208] ;  /* 0x0000820000047ab9 */ /* 0x000fe20000000a00 */
[----:B------:R-:W1:Y:S02]  /*1e190*/  @P1 LDC R21, c[0x0][0xbf0] ;  /* 0x0002fc00ff151b82 */ /* 0x000e640000000800 */
[----:B0-----:R-:W-:Y:S02]  /*1e1a0*/  IMAD.IADD R3, R16, 0x1, R100 ;  /* 0x0000000110037824 */ /* 0x001fe400078e0264 */
[----:B------:R-:W0:Y:S02]  /*1e1b0*/  S2R R100, SR_TID.X ;  /* 0x0000000000647919 */ /* 0x000e240000002100 */
[----:B------:R-:W-:-:S03]  /*1e1c0*/  IMAD.WIDE R94, R3, 0x2, R94 ;  /* 0x00000002035e7825 */ /* 0x000fc600078e025e */
[C---:B------:R-:W-:Y:S02]  /*1e1d0*/  IADD3 R25, P5, R94.reuse, 0x1000, RZ ;  /* 0x000010005e197810 */ /* 0x040fe40007fbe0ff */
[----:B------:R-:W-:Y:S02]  /*1e1e0*/  IADD3 R29, P0, R94, 0x2000, RZ ;  /* 0x000020005e1d7810 */ /* 0x000fe40007f1e0ff */
[----:B------:R-:W-:Y:S02]  /*1e1f0*/  LOP3.LUT R24, R25, 0x380, RZ, 0xc0, !PT ;  /* 0x0000038019187812 */ /* 0x000fe400078ec0ff */
[----:B------:R-:W-:Y:S02]  /*1e200*/  LOP3.LUT R28, R29, 0x380, RZ, 0xc0, !PT ;  /* 0x000003801d1c7812 */ /* 0x000fe400078ec0ff */
[----:B------:R-:W-:Y:S02]  /*1e210*/  SHF.R.U64 R24, R24, 0x3, RZ ;  /* 0x0000000318187819 */ /* 0x000fe400000012ff */
[----:B------:R-:W-:-:S02]  /*1e220*/  SHF.R.U64 R28, R28, 0x3, RZ ;  /* 0x000000031c1c7819 */ /* 0x000fc400000012ff */
[----:B------:R-:W-:Y:S01]  /*1e230*/  LOP3.LUT R24, R24, R25, RZ, 0x3c, !PT ;  /* 0x0000001918187212 */ /* 0x000fe200078e3cff */
[--C-:B------:R-:W-:Y:S01]  /*1e240*/  IMAD.X R25, RZ, RZ, R95.reuse, P5 ;  /* 0x000000ffff197224 */ /* 0x100fe200028e065f */
[----:B------:R-:W-:Y:S01]  /*1e250*/  LOP3.LUT R28, R28, R29, RZ, 0x3c, !PT ;  /* 0x0000001d1c1c7212 */ /* 0x000fe200078e3cff */
[----:B------:R-:W-:Y:S01]  /*1e260*/  IMAD.X R29, RZ, RZ, R95, P0 ;  /* 0x000000ffff1d7224 */ /* 0x000fe200000e065f */
[C---:B------:R-:W-:Y:S02]  /*1e270*/  IADD3 R33, P2, R94.reuse, 0x3000, RZ ;  /* 0x000030005e217810 */ /* 0x040fe40007f5e0ff */
[C---:B------:R-:W-:Y:S01]  /*1e280*/  IADD3 R37, P3, R94.reuse, 0x4000, RZ ;  /* 0x000040005e257810 */ /* 0x040fe20007f7e0ff */
[----:B------:R-:W5:Y:S01]  /*1e290*/  LD.E.128 R24, desc[UR4][R24.64] ;  /* 0x0000000418187980 */ /* 0x000f62000c101d00 */
[C---:B------:R-:W-:Y:S02]  /*1e2a0*/  IADD3 R41, P4, R94.reuse, 0x5000, RZ ;  /* 0x000050005e297810 */ /* 0x040fe40007f9e0ff */
[C---:B------:R-:W-:Y:S01]  /*1e2b0*/  IADD3 R45, P5, R94.reuse, 0x6000, RZ ;  /* 0x000060005e2d7810 */ /* 0x040fe20007fbe0ff */
[----:B------:R-:W5:Y:S01]  /*1e2c0*/  LD.E.128 R28, desc[UR4][R28.64] ;  /* 0x000000041c1c7980 */ /* 0x000f62000c101d00 */
[----:B------:R-:W-:-:S02]  /*1e2d0*/  IADD3 R3, P0, R94, 0x7000, RZ ;  /* 0x000070005e037810 */ /* 0x000fc40007f1e0ff */
[----:B------:R-:W-:Y:S02]  /*1e2e0*/  LOP3.LUT R32, R33, 0x380, RZ, 0xc0, !PT ;  /* 0x0000038021207812 */ /* 0x000fe400078ec0ff */
[----:B------:R-:W-:Y:S01]  /*1e2f0*/  LOP3.LUT R36, R37, 0x380, RZ, 0xc0, !PT ;  /* 0x0000038025247812 */ /* 0x000fe200078ec0ff */
[----:B0-----:R-:W-:Y:S01]  /*1e300*/  VIADD R100, R100, 0xffffff80 ;  /* 0xffffff8064647836 */ /* 0x001fe20000000000 */
[----:B------:R-:W-:Y:S01]  /*1e310*/  LOP3.LUT R40, R41, 0x380, RZ, 0xc0, !PT ;  /* 0x0000038029287812 */ /* 0x000fe200078ec0ff */
[----:B------:R-:W-:Y:S01]  /*1e320*/  IMAD.X R49, RZ, RZ, R95, P0 ;  /* 0x000000ffff317224 */ /* 0x000fe200000e065f */
[----:B------:R-:W-:Y:S02]  /*1e330*/  LOP3.LUT R44, R45, 0x380, RZ, 0xc0, !PT ;  /* 0x000003802d2c7812 */ /* 0x000fe400078ec0ff */
[----:B------:R-:W-:Y:S02]  /*1e340*/  LOP3.LUT R0, R3, 0x380, RZ, 0xc0, !PT ;  /* 0x0000038003007812 */ /* 0x000fe400078ec0ff */
[----:B------:R-:W-:-:S02]  /*1e350*/  LOP3.LUT R5, R94, 0x380, RZ, 0xc0, !PT ;  /* 0x000003805e057812 */ /* 0x000fc400078ec0ff */
[----:B------:R-:W-:Y:S02]  /*1e360*/  SHF.R.U64 R32, R32, 0x3, RZ ;  /* 0x0000000320207819 */ /* 0x000fe400000012ff */
[----:B------:R-:W-:Y:S02]  /*1e370*/  SHF.R.U64 R36, R36, 0x3, RZ ;  /* 0x0000000324247819 */ /* 0x000fe400000012ff */
[----:B------:R-:W-:Y:S02]  /*1e380*/  SHF.R.U64 R40, R40, 0x3, RZ ;  /* 0x0000000328287819 */ /* 0x000fe400000012ff */
[----:B------:R-:W-:Y:S02]  /*1e390*/  SHF.R.U64 R44, R44, 0x3, RZ ;  /* 0x000000032c2c7819 */ /* 0x000fe400000012ff */
[----:B------:R-:W-:Y:S02]  /*1e3a0*/  SHF.R.U64 R0, R0, 0x3, RZ ;  /* 0x0000000300007819 */ /* 0x000fe400000012ff */
[----:B------:R-:W-:-:S02]  /*1e3b0*/  SHF.R.U64 R5, R5, 0x3, RZ ;  /* 0x0000000305057819 */ /* 0x000fc400000012ff */
        /* <DEDUP_REMOVED lines=10> */
[----:B------:R-:W-:Y:S01]  /*1e460*/  SHF.R.S32.HI R14, RZ, 0x1f, R100 ;  /* 0x0000001fff0e7819 */ /* 0x000fe20000011464 */
[----:B------:R-:W0:Y:S01]  /*1e470*/  @P1 LDC R3, c[0x0][0xbec] ;  /* 0x0002fb00ff031b82 */ /* 0x000e220000000800 */
[----:B------:R-:W-:Y:S01]  /*1e480*/  LOP3.LUT R94, R5, R94, RZ, 0x3c, !PT ;  /* 0x0000005e055e7212 */ /* 0x000fe200078e3cff */
[----:B------:R-:W5:Y:S01]  /*1e490*/  LD.E.128 R36, desc[UR4][R36.64] ;  /* 0x0000000424247980 */ /* 0x000f62000c101d00 */
[----:B------:R-:W-:-:S03]  /*1e4a0*/  LEA.HI R14, R14, R100, RZ, 0x3 ;  /* 0x000000640e0e7211 */ /* 0x000fc600078f18ff */
[----:B------:R2:W5:Y:S01]  /*1e4b0*/  LD.E.128 R4, desc[UR4][R94.64] ;  /* 0x000000045e047980 */ /* 0x000562000c101d00 */
[----:B------:R-:W-:-:S03]  /*1e4c0*/  LOP3.LUT R14, R14, 0xfffffff8, RZ, 0xc0, !PT ;  /* 0xfffffff80e0e7812 */ /* 0x000fc600078ec0ff */
[----:B------:R-:W5:Y:S04]  /*1e4d0*/  LD.E.128 R40, desc[UR4][R40.64] ;  /* 0x0000000428287980 */ /* 0x000f68000c101d00 */
[----:B------:R-:W5:Y:S04]  /*1e4e0*/  LD.E.128 R44, desc[UR4][R44.64] ;  /* 0x000000042c2c7980 */ /* 0x000f68000c101d00 */
[----:B------:R-:W5:Y:S01]  /*1e4f0*/  LD.E.128 R48, desc[UR4][R48.64] ;  /* 0x0000000430307980 */ /* 0x000f62000c101d00 */
[----:B------:R-:W-:Y:S02]  /*1e500*/  ULDC.64 UR4, c[0x0][0xaa0] ;  /* 0x0002a80000047ab9 */ /* 0x000fe40000000a00 */
[----:B------:R-:W-:Y:S01]  /*1e510*/  IMAD R11, R11, UR4, RZ ;  /* 0x000000040b0b7c24 */ /* 0x000fe2000f8e02ff */
[----:B------:R-:W-:Y:S01]  /*1e520*/  @!PT LDS RZ, [RZ] ;  /* 0x00000000fffff984 */ /* 0x000fe20000000800 */
[----:B------:R-:W-:Y:S01]  /*1e530*/  @!PT LDS RZ, [RZ] ;  /* 0x00000000fffff984 */ /* 0x000fe20000000800 */
[----:B------:R-:W-:Y:S01]  /*1e540*/  @!PT LDS RZ, [RZ] ;  /* 0x00000000fffff984 */ /* 0x000fe20000000800 */
[----:B------:R-:W-:Y:S01]  /*1e550*/  @!PT LDS RZ, [RZ] ;  /* 0x00000000fffff984 */ /* 0x000fe20000000800 */
[----:B------:R3:W-:Y:S06]  /*1e560*/  MEMBAR.ALL.CTA ;  /* 0x0000000000007992 */ /* 0x0007ec0000008000 */
[----:B---3--:R-:W3:Y:S01]  /*1e570*/  FENCE.VIEW.ASYNC.S ;  /* 0x00000000000073c6 */ /* 0x008ee20000000000 */
[----:B------:R-:W-:-:S02]  /*1e580*/  IMAD.IADD R14, R100, 0x1, -R14 ;  /* 0x00000001640e7824 */ /* 0x000fc400078e0a0e */
[C---:B------:R-:W-:Y:S02]  /*1e590*/  IMAD R11, R12.reuse, UR5, R11 ;  /* 0x000000050c0b7c24 */ /* 0x040fe4000f8e020b */
[----:B------:R-:W-:Y:S01]  /*1e5a0*/  IMAD.WIDE.U32 R12, R12, UR4, RZ ;  /* 0x000000040c0c7c25 */ /* 0x000fe2000f8e00ff */
[----:B------:R-:W-:-:S03]  /*1e5b0*/  ULDC.64 UR4, c[0x0][0xae8] ;  /* 0x0002ba0000047ab9 */ /* 0x000fc60000000a00 */
[----:B------:R-:W-:Y:S02]  /*1e5c0*/  IMAD R0, R14, 0x20, R22 ;  /* 0x000000200e007824 */ /* 0x000fe400078e0216 */
[----:B------:R-:W-:Y:S02]  /*1e5d0*/  IMAD.IADD R13, R13, 0x1, R11 ;  /* 0x000000010d0d7824 */ /* 0x000fe400078e020b */
[----:B------:R-:W-:Y:S02]  /*1e5e0*/  IMAD R14, R99, 0x80, R0 ;  /* 0x00000080630e7824 */ /* 0x000fe400078e0200 */
[----:B------:R-:W-:Y:S01]  /*1e5f0*/  IMAD.WIDE.U32 R12, R98, UR4, R12 ;  /* 0x00000004620c7c25 */ /* 0x000fe2000f8e000c */
[----:B------:R-:W-:-:S03]  /*1e600*/  SHF.R.S32.HI R11, RZ, 0x1f, R10 ;  /* 0x0000001fff0b7819 */ /* 0x000fc6000001140a */
[----:B0-----:R-:W-:-:S04]  /*1e610*/  @P1 IMAD.HI.U32 R0, R14, R3, RZ ;  /* 0x000000030e001227 */ /* 0x001fc800078e00ff */
[----:B------:R-:W-:Y:S01]  /*1e620*/  IMAD R13, R98, UR5, R13 ;  /* 0x00000005620d7c24 */ /* 0x000fe2000f8e020d */
[----:B------:R-:W-:Y:S01]  /*1e630*/  ULDC.64 UR4, c[0x0][0xaf0] ;  /* 0x0002bc0000047ab9 */ /* 0x000fe20000000a00 */
[----:B------:R-:W-:Y:S01]  /*1e640*/  IMAD.MOV.U32 R3, RZ, RZ, R14 ;  /* 0x000000ffff037224 */ /* 0x000fe200078e000e */
[----:B-1----:R-:W-:Y:S01]  /*1e650*/  @P1 SHF.R.U32.HI R3, RZ, R21, R0 ;  /* 0x00000015ff031219 */ /* 0x002fe20000011600 */
[----:B------:R-:W-:-:S03]  /*1e660*/  IMAD R11, R11, UR4, RZ ;  /* 0x000000040b0b7c24 */ /* 0x000fc6000f8e02ff */
[----:B------:R-:W-:Y:S01]  /*1e670*/  SHF.R.S32.HI R0, RZ, 0x1f, R3 ;  /* 0x0000001fff007819 */ /* 0x000fe20000011403 */
[C---:B------:R-:W-:Y:S02]  /*1e680*/  IMAD R15, R10.reuse, UR5, R11 ;  /* 0x000000050a0f7c24 */ /* 0x040fe4000f8e020b */
[----:B------:R-:W-:Y:S01]  /*1e690*/  IMAD.WIDE.U32 R10, R10, UR4, R12 ;  /* 0x000000040a0a7c25 */ /* 0x000fe2000f8e000c */
[----:B------:R-:W-:-:S03]  /*1e6a0*/  ULDC.64 UR4, c[0x0][0xae0] ;  /* 0x0002b80000047ab9 */ /* 0x000fc60000000a00 */
[----:B------:R-:W-:Y:S02]  /*1e6b0*/  IMAD.MOV R13, RZ, RZ, -R3 ;  /* 0x000000ffff0d7224 */ /* 0x000fe400078e0a03 */
[----:B------:R-:W-:Y:S02]  /*1e6c0*/  IMAD R12, R0, UR4, RZ ;  /* 0x00000004000c7c24 */ /* 0x000fe4000f8e02ff */
[----:B------:R-:W-:Y:S02]  /*1e6d0*/  IMAD.IADD R11, R11, 0x1, R15 ;  /* 0x000000010b0b7824 */ /* 0x000fe400078e020f */
[----:B------:R-:W-:Y:S02]  /*1e6e0*/  VIADD R0, R2, 0x34820 ;  /* 0x0003482002007836 */ /* 0x000fe40000000000 */
[----:B------:R-:W-:Y:S02]  /*1e6f0*/  IMAD R13, R8, R13, R14 ;  /* 0x0000000d080d7224 */ /* 0x000fe400078e020e */
[C---:B------:R-:W-:Y:S01]  /*1e700*/  IMAD R15, R3.reuse, UR5, R12 ;  /* 0x00000005030f7c24 */ /* 0x040fe2000f8e020c */
[----:B------:R-:W-:Y:S01]  /*1e710*/  PRMT R0, RZ, 0x654, R0 ;  /* 0x00000654ff007816 */ /* 0x000fe20000000000 */
[----:B------:R-:W-:Y:S01]  /*1e720*/  IMAD.WIDE.U32 R10, R3, UR4, R10 ;  /* 0x00000004030a7c25 */ /* 0x000fe2000f8e000a */
[----:B------:R-:W-:Y:S01]  /*1e730*/  SHF.R.S32.HI R3, RZ, 0x1f, R13 ;  /* 0x0000001fff037819 */ /* 0x000fe2000001140d */
[----:B------:R-:W-:Y:S01]  /*1e740*/  ULDC.64 UR4, c[0x0][0xad8] ;  /* 0x0002b60000047ab9 */ /* 0x000fe20000000a00 */
[----:B---3--:R0:W-:Y:S01]  /*1e750*/  SYNCS.ARRIVE.TRANS64.RED.A1T0 RZ, [R0+URZ], RZ ;  /* 0x000000ff00ff79a7 */ /* 0x0081e2000810043f */
[----:B------:R-:W-:-:S02]  /*1e760*/  IMAD.IADD R11, R11, 0x1, R15 ;  /* 0x000000010b0b7824 */ /* 0x000fc400078e020f */
[----:B------:R-:W-:-:S04]  /*1e770*/  IMAD.WIDE.U32 R10, R13, UR4, R10 ;  /* 0x000000040d0a7c25 */ /* 0x000fc8000f8e000a */
[----:B0-----:R-:W-:-:S04]  /*1e780*/  IMAD R0, R3, UR4, RZ ;  /* 0x0000000403007c24 */ /* 0x001fc8000f8e02ff */
[----:B------:R-:W-:Y:S01]  /*1e790*/  IMAD R13, R13, UR5, R0 ;  /* 0x000000050d0d7c24 */ /* 0x000fe2000f8e0200 */
[----:B------:R-:W-:Y:S02]  /*1e7a0*/  ULDC.64 UR4, c[0x0][0xa80] ;  /* 0x0002a00000047ab9 */ /* 0x000fe40000000a00 */
[----:B------:R-:W-:Y:S01]  /*1e7b0*/  LEA R3, P0, R10, UR4, 0x1 ;  /* 0x000000040a037c11 */ /* 0x000fe2000f8008ff */
[----:B------:R-:W-:Y:S01]  /*1e7c0*/  IMAD.IADD R11, R11, 0x1, R13 ;  /* 0x000000010b0b7824 */ /* 0x000fe200078e020d */
[----:B------:R-:W-:Y:S01]  /*1e7d0*/  UMOV UR4, 0xffffffff ;  /* 0xffffffff00047882 */ /* 0x000fe20000000000 */
[----:B------:R-:W-:-:S03]  /*1e7e0*/  IMAD R20, R99, 0x80, R22 ;  /* 0x0000008063147824 */ /* 0x000fc600078e0216 */
[----:B------:R-:W-:Y:S02]  /*1e7f0*/  LEA.HI.X R8, R10, UR5, R11, 0x1, P0 ;  /* 0x000000050a087c11 */ /* 0x000fe400080f0c0b */
[----:B------:R-:W-:Y:S01]  /*1e800*/  SHF.R.S32.HI R21, RZ, 0x1f, R221 ;  /* 0x0000001fff157819 */ /* 0x000fe200000114dd */
[----:B--2---:R-:W-:Y:S06]  /*1e810*/  BRA.DIV UR4, `(.L_x_6865) ;  /* 0x000000a204ec7947 */ /* 0x004fec000b800000 */
[----:B------:R0:W1:Y:S04]  /*1e820*/  SHFL.IDX PT, R0, R8, RZ, 0x181f ;  /* 0x00181fff08007589 */ /* 0x00006800000e0000 */
[----:B------:R0:W2:Y:S02]  /*1e830*/  SHFL.IDX PT, R14, R3, RZ, 0x181f ;  /* 0x00181fff030e7589 */ /* 0x0000a400000e0000 */
.L_x_7076:
[----:B------:R-:W-:Y:S01]  /*1e840*/  ISETP.GE.AND P0, PT, R20, R9, PT ;  /* 0x000000091400720c */ /* 0x000fe20003f06270 */
[----:B------:R-:W-:-:S12]  /*1e850*/  BSSY B1, `(.L_x_6866) ;  /* 0x000000c000017945 */ /* 0x000fd80003800000 */
[----:B------:R-:W-:Y:S05]  /*1e860*/  @P0 BRA `(.L_x_6867) ;  /* 0x0000000000280947 */ /* 0x000fea0003800000 */
[----:B------:R-:W-:Y:S01]  /*1e870*/  ULDC UR4, c[0x0][0xac8] ;  /* 0x0002b20000047ab9 */ /* 0x000fe20000000800 */
[----:B------:R-:W-:Y:S01]  /*1e880*/  ULDC.64 UR6, c[0x0][0x208] ;  /* 0x0000820000067ab9 */ /* 0x000fe20000000a00 */
[----:B------:R-:W-:Y:S02]  /*1e890*/  ISETP.GE.AND P0, PT, R16, UR4, PT ;  /* 0x0000000410007c0c */ /* 0x000fe4000bf06270 */
[----:B------:R-:W-:-:S11]  /*1e8a0*/  ISETP.GE.AND P1, PT, R221, UR4, PT ;  /* 0x00000004dd007c0c */ /* 0x000fd6000bf26270 */
[CC--:B--2---:R-:W-:Y:S02]  /*1e8b0*/  @!P0 LEA R10, P2, R16.reuse, R14.reuse, 0x1 ;  /* 0x0000000e100a8211 */ /* 0x0c4fe400078408ff */
[C---:B------:R-:W-:Y:S02]  /*1e8c0*/  @!P1 LEA R14, P3, R221.reuse, R14, 0x1 ;  /* 0x0000000edd0e9211 */ /* 0x040fe400078608ff */
[-C--:B-1----:R-:W-:Y:S02]  /*1e8d0*/  @!P0 LEA.HI.X R11, R16, R0.reuse, R17, 0x1, P2 ;  /* 0x00000000100b8211 */ /* 0x082fe400010f0c11 */
[----:B------:R-:W-:-:S03]  /*1e8e0*/  @!P1 LEA.HI.X R15, R221, R0, R21, 0x1, P3 ;  /* 0x00000000dd0f9211 */ /* 0x000fc600018f0c15 */
[----:B-----5:R3:W-:Y:S04]  /*1e8f0*/  @!P0 ST.E.128 desc[UR6][R10.64], R4 ;  /* 0x000000040a008985 */ /* 0x0207e8000c101d06 */
[----:B------:R3:W-:Y:S02]  /*1e900*/  @!P1 ST.E.128 desc[UR6][R14.64], R36 ;  /* 0x000000240e009985 */ /* 0x0007e4000c101d06 */
.L_x_6867:
[----:B------:R-:W-:Y:S05]  /*1e910*/  BSYNC B1 ;  /* 0x0000000000017941 */ /* 0x000fea0003800000 */
.L_x_6866:
[----:B------:R-:W-:-:S03]  /*1e920*/  UMOV UR4, 0xffffffff ;  /* 0xffffffff00047882 */ /* 0x000fc60000000000 */
[----:B------:R-:W-:Y:S05]  /*1e930*/  BRA.DIV UR4, `(.L_x_6868) ;  /* 0x000000a204d87947 */ /* 0x000fea000b800000 */
[----:B-1----:R1:W4:Y:S04]  /*1e940*/  SHFL.IDX PT, R0, R8, 0x1, 0x181f ;  /* 0x00381f0008007f89 */ /* 0x00232800000e0000 */
[----:B--23--:R1:W2:Y:S02]  /*1e950*/  SHFL.IDX PT, R14, R3, 0x1, 0x181f ;  /* 0x00381f00030e7f89 */ /* 0x00c2a400000e0000 */
.L_x_7080:
[----:B-----5:R-:W-:Y:S01]  /*1e960*/  VIADD R4, R20, 0x20 ;  /* 0x0000002014047836 */ /* 0x020fe20000000000 */
[----:B------:R-:W-:Y:S04]  /*1e970*/  BSSY B1, `(.L_x_6869) ;  /* 0x000000d000017945 */ /* 0x000fe80003800000 */
[----:B------:R-:W-:-:S13]  /*1e980*/  ISETP.GE.AND P0, PT, R4, R9, PT ;  /* 0x000000090400720c */ /* 0x000fda0003f06270 */
[----:B------:R-:W-:Y:S05]  /*1e990*/  @P0 BRA `(.L_x_6870) ;  /* 0x0000000000280947 */ /* 0x000fea0003800000 */
[----:B------:R-:W-:Y:S01]  /*1e9a0*/  ULDC UR4, c[0x0][0xac8] ;  /* 0x0002b20000047ab9 */ /* 0x000fe20000000800 */
[----:B------:R-:W-:Y:S01]  /*1e9b0*/  ULDC.64 UR6, c[0x0][0x208] ;  /* 0x0000820000067ab9 */ /* 0x000fe20000000a00 */
[----:B------:R-:W-:Y:S02]  /*1e9c0*/  ISETP.GE.AND P2, PT, R16, UR4, PT ;  /* 0x0000000410007c0c */ /* 0x000fe4000bf46270 */
[----:B------:R-:W-:-:S11]  /*1e9d0*/  ISETP.GE.AND P3, PT, R221, UR4, PT ;  /* 0x00000004dd007c0c */ /* 0x000fd6000bf66270 */
[CC--:B--2---:R-:W-:Y:S02]  /*1e9e0*/  @!P2 LEA R4, P0, R16.reuse, R14.reuse, 0x1 ;  /* 0x0000000e1004a211 */ /* 0x0c4fe400078008ff */
[C---:B------:R-:W-:Y:S02]  /*1e9f0*/  @!P3 LEA R14, P1, R221.reuse, R14, 0x1 ;  /* 0x0000000edd0eb211 */ /* 0x040fe400078208ff */
[-C--:B----4-:R-:W-:Y:S02]  /*1ea00*/  @!P2 LEA.HI.X R5, R16, R0.reuse, R17, 0x1, P0 ;  /* 0x000000001005a211 */ /* 0x090fe400000f0c11 */
[----:B------:R-:W-:-:S03]  /*1ea10*/  @!P3 LEA.HI.X R15, R221, R0, R21, 0x1, P1 ;  /* 0x00000000dd0fb211 */ /* 0x000fc600008f0c15 */
[----:B------:R3:W-:Y:S04]  /*1ea20*/  @!P2 ST.E.128 desc[UR6][R4.64], R24 ;  /* 0x000000180400a985 */ /* 0x0007e8000c101d06 */
[----:B------:R3:W-:Y:S02]  /*1ea30*/  @!P3 ST.E.128 desc[UR6][R14.64], R40 ;  /* 0x000000280e00b985 */ /* 0x0007e4000c101d06 */
.L_x_6870:
[----:B------:R-:W-:Y:S05]  /*1ea40*/  BSYNC B1 ;  /* 0x0000000000017941 */ /* 0x000fea0003800000 */
.L_x_6869:
[----:B------:R-:W-:-:S03]  /*1ea50*/  UMOV UR4, 0xffffffff ;  /* 0xffffffff00047882 */ /* 0x000fc60000000000 */
[----:B------:R-:W-:Y:S05]  /*1ea60*/  BRA.DIV UR4, `(.L_x_6871) ;  /* 0x000000a204d47947 */ /* 0x000fea000b800000 */
[----:B----4-:R4:W0:Y:S04]  /*1ea70*/  SHFL.IDX PT, R0, R8, 0x2, 0x181f ;  /* 0x00581f0008007f89 */ /* 0x01082800000e0000 */
[----:B--23--:R4:W2:Y:S02]  /*1ea80*/  SHFL.IDX PT, R14, R3, 0x2, 0x181f ;  /* 0x00581f00030e7f89 */ /* 0x00c8a400000e0000 */
.L_x_7084:
[----:B------:R-:W-:Y:S01]  /*1ea90*/  VIADD R4, R20, 0x40 ;  /* 0x0000004014047836 */ /* 0x000fe20000000000 */
        /* <DEDUP_REMOVED lines=9> */
[-C--:B0-----:R-:W-:Y:S02]  /*1eb30*/  @!P2 LEA.HI.X R5, R16, R0.reuse, R17, 0x1, P0 ;  /* 0x000000001005a211 */ /* 0x081fe400000f0c11 */
[----:B------:R-:W-:-:S03]  /*1eb40*/  @!P3 LEA.HI.X R15, R221, R0, R21, 0x1, P1 ;  /* 0x00000000dd0fb211 */ /* 0x000fc600008f0c15 */
[----:B------:R3:W-:Y:S04]  /*1eb50*/  @!P2 ST.E.128 desc[UR6][R4.64], R28 ;  /* 0x0000001c0400a985 */ /* 0x0007e8000c101d06 */
[----:B------:R3:W-:Y:S02]  /*1eb60*/  @!P3 ST.E.128 desc[UR6][R14.64], R44 ;  /* 0x0000002c0e00b985 */ /* 0x0007e4000c101d06 */
.L_x_6873:
[----:B------:R-:W-:Y:S05]  /*1eb70*/  BSYNC B1 ;  /* 0x0000000000017941 */ /* 0x000fea0003800000 */
.L_x_6872:
[----:B------:R-:W-:-:S03]  /*1eb80*/  UMOV UR4, 0xffffffff ;  /* 0xffffffff00047882 */ /* 0x000fc60000000000 */
[----:B------:R-:W-:Y:S05]  /*1eb90*/  BRA.DIV UR4, `(.L_x_6874) ;  /* 0x000000a204d07947 */ /* 0x000fea000b800000 */
[----:B0-----:R0:W0:Y:S04]  /*1eba0*/  SHFL.IDX PT, R0, R8, 0x3, 0x181f ;  /* 0x00781f0008007f89 */ /* 0x00102800000e0000 */
[----:B--23--:R2:W3:Y:S02]  /*1ebb0*/  SHFL.IDX PT, R14, R3, 0x3, 0x181f ;  /* 0x00781f00030e7f89 */ /* 0x00c4e400000e0000 */
.L_x_7088:
[----:B------:R-:W-:-:S05]  /*1ebc0*/  VIADD R4, R20, 0x60 ;  /* 0x0000006014047836 */ /* 0x000fca0000000000 */
[----:B------:R-:W-:-:S13]  /*1ebd0*/  ISETP.GE.AND P0, PT, R4, R9, PT ;  /* 0x000000090400720c */ /* 0x000fda0003f06270 */
[----:B------:R-:W-:Y:S05]  /*1ebe0*/  @P0 BRA `(.L_x_6875) ;  /* 0x0000001c000c0947 */ /* 0x000fea0003800000 */
[----:B------:R-:W-:Y:S01]  /*1ebf0*/  ULDC UR4, c[0x0][0xac8] ;  /* 0x0002b20000047ab9 */ /* 0x000fe20000000800 */
[----:B------:R-:W-:Y:S01]  /*1ec00*/  ULDC.64 UR6, c[0x0][0x208] ;  /* 0x0000820000067ab9 */ /* 0x000fe20000000a00 */
[----:B------:R-:W-:-:S13]  /*1ec10*/  ISETP.GE.AND P1, PT, R16, UR4, PT ;  /* 0x0000000410007c0c */ /* 0x000fda000bf26270 */
[----:B---3--:R-:W-:-:S04]  /*1ec20*/  @!P1 LEA R4, P0, R16, R14, 0x1 ;  /* 0x0000000e10049211 */ /* 0x008fc800078008ff */
[----:B0-----:R-:W-:Y:S02]  /*1ec30*/  @!P1 LEA.HI.X R5, R16, R0, R17, 0x1, P0 ;  /* 0x0000000010059211 */ /* 0x001fe400000f0c11 */
[----:B------:R-:W-:-:S03]  /*1ec40*/  ISETP.GE.AND P0, PT, R221, UR4, PT ;  /* 0x00000004dd007c0c */ /* 0x000fc6000bf06270 */
[----:B------:R0:W-:Y:S10]  /*1ec50*/  @!P1 ST.E.128 desc[UR6][R4.64], R32 ;  /* 0x0000002004009985 */ /* 0x0001f4000c101d06 */
[----:B------:R-:W-:Y:S05]  /*1ec60*/  @P0 BRA `(.L_x_6875) ;  /* 0x0000001800ec0947 */ /* 0x000fea0003800000 */
[----:B------:R-:W-:Y:S01]  /*1ec70*/  LEA R14, P0, R221, R14, 0x1 ;  /* 0x0000000edd0e7211 */ /* 0x000fe200078008ff */
[----:B------:R-:W-:-:S03]  /*1ec80*/  ULDC.64 UR4, c[0x0][0x208] ;  /* 0x0000820000047ab9 */ /* 0x000fc60000000a00 */
[----:B------:R-:W-:-:S05]  /*1ec90*/  LEA.HI.X R15, R221, R0, R21, 0x1, P0 ;  /* 0x00000000dd0f7211 */ /* 0x000fca00000f0c15 */
[----:B------:R3:W-:Y:S01]  /*1eca0*/  ST.E.128 desc[UR4][R14.64], R48 ;  /* 0x000000300e007985 */ /* 0x0007e2000c101d04 */
[----:B------:R-:W-:Y:S05]  /*1ecb0*/  BRA `(.L_x_6875) ;  /* 0x0000001800d87947 */ /* 0x000fea0003800000 */
.L_x_6864:
[----:B------:R-:W2:Y:S01]  /*1ecc0*/  LDL R120, [R1+0x34] ;  /* 0x0000340001787983 */ /* 0x000ea20000100800 */
[----:B0-----:R-:W0:Y:S01]  /*1ecd0*/  @P1 LDC R0, c[0x0][0xbec] ;  /* 0x0002fb00ff001b82 */ /* 0x001e220000000800 */
[----:B------:R-:W-:Y:S01]  /*1ece0*/  ULDC.64 UR4, c[0x0][0xb08] ;  /* 0x0002c20000047ab9 */ /* 0x000fe20000000a00 */
[----:B------:R-:W-:Y:S01]  /*1ecf0*/  SHF.R.S32.HI R3, RZ, 0x1f, R10 ;  /* 0x0000001fff037819 */ /* 0x000fe2000001140a */
[----:B------:R-:W-:Y:S01]  /*1ed00*/  IMAD R11, R11, UR4, RZ ;  /* 0x000000040b0b7c24 */ /* 0x000fe2000f8e02ff */
[----:B------:R-:W-:Y:S01]  /*1ed10*/  ULDC.64 UR6, c[0x0][0xb30] ;  /* 0x0002cc0000067ab9 */ /* 0x000fe20000000a00 */
[----:B------:R-:W-:-:S03]  /*1ed20*/  IMAD.WIDE.U32 R4, R12, UR4, RZ ;  /* 0x000000040c047c25 */ /* 0x000fc6000f8e00ff */
[----:B------:R-:W1:Y:S01]  /*1ed30*/  @P1 LDC R13, c[0x0][0xbf0] ;  /* 0x0002fc00ff0d1b82 */ /* 0x000e620000000800 */
[----:B------:R-:W-:Y:S01]  /*1ed40*/  IMAD R11, R12, UR5, R11 ;  /* 0x000000050c0b7c24 */ /* 0x000fe2000f8e020b */
[----:B------:R-:W-:-:S03]  /*1ed50*/  ULDC.64 UR4, c[0x0][0xb38] ;  /* 0x0002ce0000047ab9 */ /* 0x000fc60000000a00 */
[----:B------:R-:W-:Y:S02]  /*1ed60*/  IMAD.IADD R5, R5, 0x1, R11 ;  /* 0x0000000105057824 */ /* 0x000fe400078e020b */
[----:B------:R-:W-:-:S04]  /*1ed70*/  IMAD.WIDE.U32 R4, R98, UR4, R4 ;  /* 0x0000000462047c25 */ /* 0x000fc8000f8e0004 */
[----:B------:R-:W-:Y:S01]  /*1ed80*/  IMAD R5, R98, UR5, R5 ;  /* 0x0000000562057c24 */ /* 0x000fe2000f8e0205 */
[----:B------:R-:W-:Y:S02]  /*1ed90*/  ULDC.64 UR4, c[0x0][0xb40] ;  /* 0x0002d00000047ab9 */ /* 0x000fe40000000a00 */
[----:B------:R-:W-:Y:S02]  /*1eda0*/  IMAD R3, R3, UR4, RZ ;  /* 0x0000000403037c24 */ /* 0x000fe4000f8e02ff */
[----:B0-----:R-:W-:-:S04]  /*1edb0*/  @P1 IMAD.HI.U32 R0, R97, R0, RZ ;  /* 0x0000000061001227 */ /* 0x001fc800078e00ff */
[C---:B------:R-:W-:Y:S02]  /*1edc0*/  IMAD R7, R10.reuse, UR5, R3 ;  /* 0x000000050a077c24 */ /* 0x040fe4000f8e0203 */
[----:B------:R-:W-:Y:S01]  /*1edd0*/  IMAD.WIDE.U32 R10, R10, UR4, R4 ;  /* 0x000000040a0a7c25 */ /* 0x000fe2000f8e0004 */
[----:B------:R-:W-:-:S03]  /*1ede0*/  ULDC.64 UR4, c[0x0][0xb48] ;  /* 0x0002d20000047ab9 */ /* 0x000fc60000000a00 */
[----:B------:R-:W-:Y:S01]  /*1edf0*/  IMAD.MOV.U32 R3, RZ, RZ, R97 ;  /* 0x000000ffff037224 */ /* 0x000fe200078e0061 */
[----:B-1----:R-:W-:Y:S01]  /*1ee00*/  @P1 SHF.R.U32.HI R3, RZ, R13, R0 ;  /* 0x0000000dff031219 */ /* 0x002fe20000011600 */
[----:B------:R-:W-:-:S03]  /*1ee10*/  IMAD.IADD R11, R11, 0x1, R7 ;  /* 0x000000010b0b7824 */ /* 0x000fc600078e0207 */
[--C-:B------:R-:W-:Y:S01]  /*1ee20*/  SHF.R.S32.HI R0, RZ, 0x1f, R3.reuse ;  /* 0x0000001fff007819 */ /* 0x100fe20000011403 */
[----:B------:R-:W-:Y:S02]  /*1ee30*/  IMAD.MOV R7, RZ, RZ, -R3 ;  /* 0x000000ffff077224 */ /* 0x000fe400078e0a03 */
[----:B------:R-:W-:-:S04]  /*1ee40*/  IMAD.WIDE.U32 R4, R96, UR4, R10 ;  /* 0x0000000460047c25 */ /* 0x000fc8000f8e000a */
        /* <DEDUP_REMOVED lines=9> */
[----:B------:R-:W-:Y:S02]  /*1eee0*/  VIADD R8, R2, 0x34820 ;  /* 0x0003482002087836 */ /* 0x000fe40000000000 */
[C---:B------:R-:W-:Y:S02]  /*1eef0*/  IMAD R3, R7.reuse, UR5, R0 ;  /* 0x0000000507037c24 */ /* 0x040fe4000f8e0200 */
[----:B------:R-:W-:Y:S01]  /*1ef00*/  IMAD.WIDE.U32 R4, R7, UR4, R4 ;  /* 0x0000000407047c25 */ /* 0x000fe2000f8e0004 */
[----:B------:R-:W-:Y:S01]  /*1ef10*/  ULDC.64 UR4, c[0x0][0xb00] ;  /* 0x0002c00000047ab9 */ /* 0x000fe20000000a00 */
[----:B------:R-:W-:-:S02]  /*1ef20*/  PRMT R8, RZ, 0x654, R8 ;  /* 0x00000654ff087816 */ /* 0x000fc40000000008 */
[----:B------:R-:W-:Y:S01]  /*1ef30*/  IMAD.IADD R3, R5, 0x1, R3 ;  /* 0x0000000105037824 */ /* 0x000fe200078e0203 */
[C---:B------:R-:W-:Y:S01]  /*1ef40*/  LEA R0, P0, R4.reuse, UR4, 0x2 ;  /* 0x0000000404007c11 */ /* 0x040fe2000f8010ff */
[----:B------:R-:W-:Y:S01]  /*1ef50*/  UMOV UR4, 0xffffffff ;  /* 0xffffffff00047882 */ /* 0x000fe20000000000 */
[----:B------:R0:W-:Y:S02]  /*1ef60*/  SYNCS.ARRIVE.TRANS64.RED.A1T0 RZ, [R8+URZ], RZ ;  /* 0x000000ff08ff79a7 */ /* 0x0001e4000810043f */
[----:B------:R-:W-:Y:S01]  /*1ef70*/  LEA.HI.X R4, R4, UR5, R3, 0x2, P0 ;  /* 0x0000000504047c11 */ /* 0x000fe200080f1403 */
[C---:B--2---:R-:W-:Y:S02]  /*1ef80*/  VIADD R30, R120.reuse, 0x20 ;  /* 0x00000020781e7836 */ /* 0x044fe40000000000 */
        /* <DEDUP_REMOVED lines=25> */
[----:B0-----:R-:W-:Y:S02]  /*1f120*/  SHF.R.S32.HI R8, RZ, 0x1f, R7 ;  /* 0x0000001fff087819 */ /* 0x001fe40000011407 */
[----:B------:R-:W-:-:S02]  /*1f130*/  SHF.R.S32.HI R116, RZ, 0x1f, R115 ;  /* 0x0000001fff747819 */ /* 0x000fc40000011473 */
[----:B------:R-:W-:Y:S02]  /*1f140*/  SHF.R.S32.HI R118, RZ, 0x1f, R117 ;  /* 0x0000001fff767819 */ /* 0x000fe40000011475 */
[----:B------:R-:W-:Y:S01]  /*1f150*/  SHF.R.S32.HI R119, RZ, 0x1f, R104 ;  /* 0x0000001fff777819 */ /* 0x000fe20000011468 */
[----:B------:R-:W-:Y:S06]  /*1f160*/  BRA.DIV UR4, `(.L_x_6876) ;  /* 0x0000009e04a47947 */ /* 0x000fec000b800000 */
[----:B------:R0:W1:Y:S04]  /*1f170*/  SHFL.IDX PT, R3, R4, RZ, 0x1c1f ;  /* 0x001c1fff04037589 */ /* 0x00006800000e0000 */
[----:B------:R0:W2:Y:S02]  /*1f180*/  SHFL.IDX PT, R14, R0, RZ, 0x1c1f ;  /* 0x001c1fff000e7589 */ /* 0x0000a400000e0000 */
.L_x_7091:
[----:B------:R-:W-:Y:S01]  /*1f190*/  ISETP.GE.AND P0, PT, R26, R9, PT ;  /* 0x000000091a00720c */ /* 0x000fe20003f06270 */
[----:B------:R-:W-:-:S12]  /*1f1a0*/  BSSY B1, `(.L_x_6877) ;  /* 0x0000044000017945 */ /* 0x000fd80003800000 */
[----:B------:R-:W-:Y:S05]  /*1f1b0*/  @P0 BRA `(.L_x_6878) ;  /* 0x0000000400080947 */ /* 0x000fea0003800000 */
[----:B------:R-:W-:Y:S01]  /*1f1c0*/  ULDC UR4, c[0x0][0xac8] ;  /* 0x0002b20000047ab9 */ /* 0x000fe20000000800 */
[----:B------:R-:W-:Y:S01]  /*1f1d0*/  ULDC.64 UR6, c[0x0][0x208] ;  /* 0x0000820000067ab9 */ /* 0x000fe20000000a00 */
[----:B------:R-:W-:Y:S02]  /*1f1e0*/  ISETP.GE.AND P0, PT, R120, UR4, PT ;  /* 0x0000000478007c0c */ /* 0x000fe4000bf06270 */
[----:B------:R-:W-:Y:S02]  /*1f1f0*/  ISETP.GE.AND P2, PT, R7, UR4, PT ;  /* 0x0000000407007c0c */ /* 0x000fe4000bf46270 */
[----:B------:R-:W-:Y:S02]  /*1f200*/  ISETP.GE.AND P3, PT, R115, UR4, PT ;  /* 0x0000000473007c0c */ /* 0x000fe4000bf66270 */
[----:B------:R-:W-:-:S07]  /*1f210*/  ISETP.GE.AND P1, PT, R117, UR4, PT ;  /* 0x0000000475007c0c */ /* 0x000fce000bf26270 */
[----:B-1----:R-:W-:Y:S02]  /*1f220*/  @!P0 IMAD.MOV.U32 R15, RZ, RZ, R3 ;  /* 0x000000ffff0f8224 */ /* 0x002fe400078e0003 */
[----:B--2---:R-:W-:Y:S01]  /*1f230*/  @!P2 LEA R10, P4, R7, R14, 0x2 ;  /* 0x0000000e070aa211 */ /* 0x004fe200078810ff */
[----:B------:R-:W-:-:S03]  /*1f240*/  @!P0 IMAD.WIDE R12, R120, 0x4, R14 ;  /* 0x00000004780c8825 */ /* 0x000fc600078e020e */
[-C--:B------:R-:W-:Y:S02]  /*1f250*/  @!P2 LEA.HI.X R11, R7, R3.reuse, R8, 0x2, P4 ;  /* 0x00000003070ba211 */ /* 0x080fe400020f1408 */
[-C--:B------:R-:W-:Y:S01]  /*1f260*/  @!P3 LEA R24, P4, R115, R14.reuse, 0x2 ;  /* 0x0000000e7318b211 */ /* 0x080fe200078810ff */
[----:B------:R1:W-:Y:S01]  /*1f270*/  @!P0 ST.E.64 desc[UR6][R12.64], R20 ;  /* 0x000000140c008985 */ /* 0x0003e2000c101b06 */
[----:B------:R-:W-:Y:S02]  /*1f280*/  ISETP.GE.AND P0, PT, R30, UR4, PT ;  /* 0x000000041e007c0c */ /* 0x000fe4000bf06270 */
[----:B------:R-:W-:Y:S01]  /*1f290*/  @!P1 LEA R26, P5, R117, R14, 0x2 ;  /* 0x0000000e751a9211 */ /* 0x000fe200078a10ff */
[----:B------:R2:W-:Y:S01]  /*1f2a0*/  @!P2 ST.E.64 desc[UR6][R10.64], R88 ;  /* 0x000000580a00a985 */ /* 0x0005e2000c101b06 */
[----:B------:R-:W-:Y:S02]  /*1f2b0*/  ISETP.GE.AND P2, PT, R94, UR4, PT ;  /* 0x000000045e007c0c */ /* 0x000fe4000bf46270 */
[----:B------:R-:W-:-:S02]  /*1f2c0*/  @!P3 LEA.HI.X R25, R115, R3, R116, 0x2, P4 ;  /* 0x000000037319b211 */ /* 0x000fc400020f1474 */
[----:B------:R-:W-:Y:S02]  /*1f2d0*/  @!P1 LEA.HI.X R27, R117, R3, R118, 0x2, P5 ;  /* 0x00000003751b9211 */ /* 0x000fe400028f1476 */
[----:B------:R-:W-:Y:S01]  /*1f2e0*/  ISETP.GE.AND P4, PT, R96, UR4, PT ;  /* 0x0000000460007c0c */ /* 0x000fe2000bf86270 */
[----:B------:R3:W-:Y:S02]  /*1f2f0*/  @!P3 ST.E.64 desc[UR6][R24.64], R32 ;  /* 0x000000201800b985 */ /* 0x0007e4000c101b06 */
[-C--:B------:R-:W-:Y:S02]  /*1f300*/  @!P0 LEA R28, P3, R30, R14.reuse, 0x2 ;  /* 0x0000000e1e1c8211 */ /* 0x080fe400078610ff */
[----:B------:R4:W-:Y:S01]  /*1f310*/  @!P1 ST.E.64 desc[UR6][R26.64], R36 ;  /* 0x000000241a009985 */ /* 0x0009e2000c101b06 */
[----:B------:R-:W-:Y:S02]  /*1f320*/  ISETP.GE.AND P1, PT, R98, UR4, PT ;  /* 0x0000000462007c0c */ /* 0x000fe4000bf26270 */
[----:B-1----:R-:W-:-:S02]  /*1f330*/  @!P2 LEA R12, P5, R94, R14, 0x2 ;  /* 0x0000000e5e0ca211 */ /* 0x002fc400078a10ff */
[-C--:B------:R-:W-:Y:S02]  /*1f340*/  @!P0 LEA.HI.X R29, R30, R3.reuse, R31, 0x2, P3 ;  /* 0x000000031e1d8211 */ /* 0x080fe400018f141f */
[----:B------:R-:W-:Y:S02]  /*1f350*/  @!P2 LEA.HI.X R13, R94, R3, R95, 0x2, P5 ;  /* 0x000000035e0da211 */ /* 0x000fe400028f145f */
[----:B------:R-:W-:Y:S01]  /*1f360*/  ISETP.GE.AND P3, PT, R100, UR4, PT ;  /* 0x0000000464007c0c */ /* 0x000fe2000bf66270 */
[----:B------:R-:W-:Y:S01]  /*1f370*/  @!P0 ST.E.64 desc[UR6][R28.64], R40 ;  /* 0x000000281c008985 */ /* 0x000fe2000c101b06 */
[----:B--2---:R-:W-:-:S03]  /*1f380*/  @!P4 LEA R10, P0, R96, R14, 0x2 ;  /* 0x0000000e600ac211 */ /* 0x004fc600078010ff */
[----:B------:R1:W-:Y:S01]  /*1f390*/  @!P2 ST.E.64 desc[UR6][R12.64], R44 ;  /* 0x0000002c0c00a985 */ /* 0x0003e2000c101b06 */
[-C--:B------:R-:W-:Y:S02]  /*1f3a0*/  @!P1 LEA R20, P5, R98, R14.reuse, 0x2 ;  /* 0x0000000e62149211 */ /* 0x080fe400078a10ff */
[----:B------:R-:W-:Y:S02]  /*1f3b0*/  ISETP.GE.AND P2, PT, R102, UR4, PT ;  /* 0x0000000466007c0c */ /* 0x000fe4000bf46270 */
[-C--:B------:R-:W-:Y:S02]  /*1f3c0*/  @!P4 LEA.HI.X R11, R96, R3.reuse, R97, 0x2, P0 ;  /* 0x00000003600bc211 */ /* 0x080fe400000f1461 */
[----:B------:R-:W-:Y:S02]  /*1f3d0*/  ISETP.GE.AND P0, PT, R104, UR4, PT ;  /* 0x0000000468007c0c */ /* 0x000fe4000bf06270 */
[----:B------:R-:W-:Y:S01]  /*1f3e0*/  @!P1 LEA.HI.X R21, R98, R3, R99, 0x2, P5 ;  /* 0x0000000362159211 */ /* 0x000fe200028f1463 */
[----:B------:R2:W-:Y:S01]  /*1f3f0*/  @!P4 ST.E.64 desc[UR6][R10.64], R48 ;  /* 0x000000300a00c985 */ /* 0x0005e2000c101b06 */
[----:B---3--:R-:W-:-:S03]  /*1f400*/  @!P3 LEA R24, P5, R100, R14, 0x2 ;  /* 0x0000000e6418b211 */ /* 0x008fc600078a10ff */
[----:B------:R3:W-:Y:S01]  /*1f410*/  @!P1 ST.E.64 desc[UR6][R20.64], R52 ;  /* 0x0000003414009985 */ /* 0x0007e2000c101b06 */
[----:B------:R-:W-:Y:S02]  /*1f420*/  ISETP.GE.AND P1, PT, R105, UR4, PT ;  /* 0x0000000469007c0c */ /* 0x000fe4000bf26270 */
[-C--:B------:R-:W-:Y:S02]  /*1f430*/  @!P3 LEA.HI.X R25, R100, R3.reuse, R101, 0x2, P5 ;  /* 0x000000036419b211 */ /* 0x080fe400028f1465 */
[-C--:B----4-:R-:W-:Y:S02]  /*1f440*/  @!P2 LEA R26, P4, R102, R14.reuse, 0x2 ;  /* 0x0000000e661aa211 */ /* 0x090fe400078810ff */
[----:B-1----:R-:W-:Y:S01]  /*1f450*/  @!P0 LEA R12, P5, R104, R14, 0x2 ;  /* 0x0000000e680c8211 */ /* 0x002fe200078a10ff */
[----:B------:R1:W-:Y:S01]  /*1f460*/  @!P3 ST.E.64 desc[UR6][R24.64], R56 ;  /* 0x000000381800b985 */ /* 0x0003e2000c101b06 */
[----:B------:R-:W-:Y:S02]  /*1f470*/  @!P2 LEA.HI.X R27, R102, R3, R103, 0x2, P4 ;  /* 0x00000003661ba211 */ /* 0x000fe400020f1467 */
[----:B------:R-:W-:-:S02]  /*1f480*/  ISETP.GE.AND P3, PT, R107, UR4, PT ;  /* 0x000000046b007c0c */ /* 0x000fc4000bf66270 */
[-C--:B------:R-:W-:Y:S01]  /*1f490*/  @!P0 LEA.HI.X R13, R104, R3.reuse, R119, 0x2, P5 ;  /* 0x00000003680d8211 */ /* 0x080fe200028f1477 */
[----:B------:R4:W-:Y:S01]  /*1f4a0*/  @!P2 ST.E.64 desc[UR6][R26.64], R60 ;  /* 0x0000003c1a00a985 */ /* 0x0009e2000c101b06 */
[----:B------:R-:W-:Y:S02]  /*1f4b0*/  ISETP.GE.AND P4, PT, R109, UR4, PT ;  /* 0x000000046d007c0c */ /* 0x000fe4000bf86270 */
[----:B--2---:R-:W-:Y:S01]  /*1f4c0*/  @!P1 LEA R10, P5, R105, R14, 0x2 ;  /* 0x0000000e690a9211 */ /* 0x004fe200078a10ff */
[----:B------:R2:W-:Y:S01]  /*1f4d0*/  @!P0 ST.E.64 desc[UR6][R12.64], R64 ;  /* 0x000000400c008985 */ /* 0x0005e2000c101b06 */
[----:B------:R-:W-:Y:S02]  /*1f4e0*/  ISETP.GE.AND P2, PT, R111, UR4, PT ;  /* 0x000000046f007c0c */ /* 0x000fe4000bf46270 */
[----:B------:R-:W-:Y:S02]  /*1f4f0*/  ISETP.GE.AND P0, PT, R113, UR4, PT ;  /* 0x0000000471007c0c */ /* 0x000fe4000bf06270 */
[----:B------:R-:W-:-:S02]  /*1f500*/  @!P1 LEA.HI.X R11, R105, R3, R106, 0x2, P5 ;  /* 0x00000003690b9211 */ /* 0x000fc400028f146a */
[----:B---3--:R-:W-:-:S03]  /*1f510*/  @!P3 LEA R20, P5, R107, R14, 0x2 ;  /* 0x0000000e6b14b211 */ /* 0x008fc600078a10ff */
[----:B------:R2:W-:Y:S01]  /*1f520*/  @!P1 ST.E.64 desc[UR6][R10.64], R68 ;  /* 0x000000440a009985 */ /* 0x0005e2000c101b06 */
[-C--:B-1----:R-:W-:Y:S02]  /*1f530*/  @!P4 LEA R24, P1, R109, R14.reuse, 0x2 ;  /* 0x0000000e6d18c211 */ /* 0x082fe400078210ff */
[-C--:B------:R-:W-:Y:S02]  /*1f540*/  @!P3 LEA.HI.X R21, R107, R3.reuse, R108, 0x2, P5 ;  /* 0x000000036b15b211 */ /* 0x080fe400028f146c */
[-C--:B----4-:R-:W-:Y:S02]  /*1f550*/  @!P2 LEA R26, P5, R111, R14.reuse, 0x2 ;  /* 0x0000000e6f1aa211 */ /* 0x090fe400078a10ff */
[-C--:B------:R-:W-:Y:S01]  /*1f560*/  @!P4 LEA.HI.X R25, R109, R3.reuse, R110, 0x2, P1 ;  /* 0x000000036d19c211 */ /* 0x080fe200008f146e */
[----:B------:R2:W-:Y:S01]  /*1f570*/  @!P3 ST.E.64 desc[UR6][R20.64], R72 ;  /* 0x000000481400b985 */ /* 0x0005e2000c101b06 */
[----:B------:R-:W-:Y:S02]  /*1f580*/  @!P0 LEA R14, P1, R113, R14, 0x2 ;  /* 0x0000000e710e8211 */ /* 0x000fe400078210ff */
[-C--:B------:R-:W-:Y:S01]  /*1f590*/  @!P2 LEA.HI.X R27, R111, R3.reuse, R112, 0x2, P5 ;  /* 0x000000036f1ba211 */ /* 0x080fe200028f1470 */
[----:B------:R2:W-:Y:S01]  /*1f5a0*/  @!P4 ST.E.64 desc[UR6][R24.64], R76 ;  /* 0x0000004c1800c985 */ /* 0x0005e2000c101b06 */
[----:B------:R-:W-:-:S03]  /*1f5b0*/  @!P0 LEA.HI.X R15, R113, R3, R114, 0x2, P1 ;  /* 0x00000003710f8211 */ /* 0x000fc600008f1472 */
[----:B------:R2:W-:Y:S04]  /*1f5c0*/  @!P2 ST.E.64 desc[UR6][R26.64], R80 ;  /* 0x000000501a00a985 */ /* 0x0005e8000c101b06 */
[----:B------:R2:W-:Y:S02]  /*1f5d0*/  @!P0 ST.E.64 desc[UR6][R14.64], R84 ;  /* 0x000000540e008985 */ /* 0x0005e4000c101b06 */
.L_x_6878:
[----:B------:R-:W-:Y:S05]  /*1f5e0*/  BSYNC B1 ;  /* 0x0000000000017941 */ /* 0x000fea0003800000 */
.L_x_6877:
[----:B------:R-:W-:-:S03]  /*1f5f0*/  UMOV UR4, 0xffffffff ;  /* 0xffffffff00047882 */ /* 0x000fc60000000000 */
[----:B------:R-:W-:Y:S05]  /*1f600*/  BRA.DIV UR4, `(.L_x_6879) ;  /* 0x0000009a04b07947 */ /* 0x000fea000b800000 */
[----:B-1----:R1:W3:Y:S04]  /*1f610*/  SHFL.IDX PT, R3, R4, 0x1, 0x1c1f ;  /* 0x003c1f0004037f89 */ /* 0x0022e800000e0000 */
[----:B--2---:R1:W2:Y:S02]  /*1f620*/  SHFL.IDX PT, R14, R0, 0x1, 0x1c1f ;  /* 0x003c1f00000e7f89 */ /* 0x0042a400000e0000 */
.L_x_7095:
[----:B------:R-:W-:-:S13]  /*1f630*/  ISETP.GE.AND P0, PT, R6, R9, PT ;  /* 0x000000090600720c */ /* 0x000fda0003f06270 */
        /* <DEDUP_REMOVED lines=8> */
[----:B---3--:R-:W-:Y:S02]  /*1f6c0*/  @!P5 IMAD.MOV.U32 R15, RZ, RZ, R3 ;  /* 0x000000ffff0fd224 */ /* 0x008fe400078e0003 */
[----:B--2---:R-:W-:Y:S01]  /*1f6d0*/  @!P0 LEA R6, P2, R7, R14, 0x2 ;  /* 0x0000000e07068211 */ /* 0x004fe200078410ff */
[----:B01----:R-:W-:-:S03]  /*1f6e0*/  @!P5 IMAD.WIDE R4, R120, 0x4, R14 ;  /* 0x000000047804d825 */ /* 0x003fc600078e020e */
[----:B------:R-:W-:Y:S02]  /*1f6f0*/  @!P0 LEA.HI.X R7, R7, R3, R8, 0x2, P2 ;  /* 0x0000000307078211 */ /* 0x000fe400010f1408 */
[----:B------:R-:W-:Y:S01]  /*1f700*/  ISETP.GE.AND P2, PT, R94, UR4, PT ;  /* 0x000000045e007c0c */ /* 0x000fe2000bf46270 */
[----:B------:R0:W-:Y:S01]  /*1f710*/  @!P5 ST.E.64 desc[UR6][R4.64], R90 ;  /* 0x0000005a0400d985 */ /* 0x0001e2000c101b06 */
[----:B------:R-:W-:-:S03]  /*1f720*/  @!P1 LEA R8, P5, R115, R14, 0x2 ;  /* 0x0000000e73089211 */ /* 0x000fc600078a10ff */
[----:B------:R1:W-:Y:S01]  /*1f730*/  @!P0 ST.E.64 desc[UR6][R6.64], R92 ;  /* 0x0000005c06008985 */ /* 0x0003e2000c101b06 */
[-C--:B------:R-:W-:Y:S02]  /*1f740*/  @!P3 LEA R10, P0, R117, R14.reuse, 0x2 ;  /* 0x0000000e750ab211 */ /* 0x080fe400078010ff */
[-C--:B------:R-:W-:Y:S02]  /*1f750*/  @!P1 LEA.HI.X R9, R115, R3.reuse, R116, 0x2, P5 ;  /* 0x0000000373099211 */ /* 0x080fe400028f1474 */
[-C--:B------:R-:W-:Y:S02]  /*1f760*/  @!P3 LEA.HI.X R11, R117, R3.reuse, R118, 0x2, P0 ;  /* 0x00000003750bb211 */ /* 0x080fe400000f1476 */
[----:B------:R-:W-:Y:S01]  /*1f770*/  ISETP.GE.AND P0, PT, R96, UR4, PT ;  /* 0x0000000460007c0c */ /* 0x000fe2000bf06270 */
[----:B------:R2:W-:Y:S01]  /*1f780*/  @!P1 ST.E.64 desc[UR6][R8.64], R34 ;  /* 0x0000002208009985 */ /* 0x0005e2000c101b06 */
[----:B------:R-:W-:Y:S02]  /*1f790*/  @!P4 LEA R12, P5, R30, R14, 0x2 ;  /* 0x0000000e1e0cc211 */ /* 0x000fe400078a10ff */
[----:B------:R-:W-:Y:S01]  /*1f7a0*/  ISETP.GE.AND P1, PT, R98, UR4, PT ;  /* 0x0000000462007c0c */ /* 0x000fe2000bf26270 */
[----:B------:R3:W-:Y:S01]  /*1f7b0*/  @!P3 ST.E.64 desc[UR6][R10.64], R38 ;  /* 0x000000260a00b985 */ /* 0x0007e2000c101b06 */
[----:B------:R-:W-:-:S02]  /*1f7c0*/  @!P4 LEA.HI.X R13, R30, R3, R31, 0x2, P5 ;  /* 0x000000031e0dc211 */ /* 0x000fc400028f141f */
[-C--:B0-----:R-:W-:Y:S02]  /*1f7d0*/  @!P2 LEA R4, P5, R94, R14.reuse, 0x2 ;  /* 0x0000000e5e04a211 */ /* 0x081fe400078a10ff */
[----:B------:R-:W-:Y:S01]  /*1f7e0*/  ISETP.GE.AND P3, PT, R100, UR4, PT ;  /* 0x0000000464007c0c */ /* 0x000fe2000bf66270 */
[----:B------:R0:W-:Y:S01]  /*1f7f0*/  @!P4 ST.E.64 desc[UR6][R12.64], R42 ;  /* 0x0000002a0c00c985 */ /* 0x0001e2000c101b06 */
[-C--:B------:R-:W-:Y:S02]  /*1f800*/  @!P2 LEA.HI.X R5, R94, R3.reuse, R95, 0x2, P5 ;  /* 0x000000035e05a211 */ /* 0x080fe400028f145f */
[----:B-1----:R-:W-:Y:S02]  /*1f810*/  @!P0 LEA R6, P5, R96, R14, 0x2 ;  /* 0x0000000e60068211 */ /* 0x002fe400078a10ff */
[----:B------:R-:W-:Y:S01]  /*1f820*/  ISETP.GE.AND P4, PT, R102, UR4, PT ;  /* 0x0000000466007c0c */ /* 0x000fe2000bf86270 */
[----:B------:R1:W-:Y:S01]  /*1f830*/  @!P2 ST.E.64 desc[UR6][R4.64], R46 ;  /* 0x0000002e0400a985 */ /* 0x0003e2000c101b06 */
[----:B------:R-:W-:-:S02]  /*1f840*/  @!P0 LEA.HI.X R7, R96, R3, R97, 0x2, P5 ;  /* 0x0000000360078211 */ /* 0x000fc400028f1461 */
[-C--:B------:R-:W-:Y:S02]  /*1f850*/  @!P1 LEA R20, P5, R98, R14.reuse, 0x2 ;  /* 0x0000000e62149211 */ /* 0x080fe400078a10ff */
[----:B------:R-:W-:Y:S01]  /*1f860*/  ISETP.GE.AND P2, PT, R104, UR4, PT ;  /* 0x0000000468007c0c */ /* 0x000fe2000bf46270 */
[----:B------:R4:W-:Y:S01]  /*1f870*/  @!P0 ST.E.64 desc[UR6][R6.64], R50 ;  /* 0x0000003206008985 */ /* 0x0009e2000c101b06 */
[-C--:B------:R-:W-:Y:S02]  /*1f880*/  @!P1 LEA.HI.X R21, R98, R3.reuse, R99, 0x2, P5 ;  /* 0x0000000362159211 */ /* 0x080fe400028f1463 */
[C---:B--2---:R-:W-:Y:S02]  /*1f890*/  @!P3 LEA R8, P5, R100.reuse, R14, 0x2 ;  /* 0x0000000e6408b211 */ /* 0x044fe400078a10ff */
[----:B------:R-:W-:Y:S01]  /*1f8a0*/  ISETP.GE.AND P0, PT, R105, UR4, PT ;  /* 0x0000000469007c0c */ /* 0x000fe2000bf06270 */
[----:B------:R2:W-:Y:S01]  /*1f8b0*/  @!P1 ST.E.64 desc[UR6][R20.64], R54 ;  /* 0x0000003614009985 */ /* 0x0005e2000c101b06 */
[----:B------:R-:W-:-:S02]  /*1f8c0*/  @!P3 LEA.HI.X R9, R100, R3, R101, 0x2, P5 ;  /* 0x000000036409b211 */ /* 0x000fc400028f1465 */
[CC--:B---3--:R-:W-:Y:S02]  /*1f8d0*/  @!P4 LEA R10, P5, R102.reuse, R14.reuse, 0x2 ;  /* 0x0000000e660ac211 */ /* 0x0c8fe400078a10ff */
[----:B------:R-:W-:Y:S01]  /*1f8e0*/  ISETP.GE.AND P1, PT, R107, UR4, PT ;  /* 0x000000046b007c0c */ /* 0x000fe2000bf26270 */
[----:B------:R3:W-:Y:S01]  /*1f8f0*/  @!P3 ST.E.64 desc[UR6][R8.64], R58 ;  /* 0x0000003a0800b985 */ /* 0x0007e2000c101b06 */
[----:B------:R-:W-:Y:S02]  /*1f900*/  @!P4 LEA.HI.X R11, R102, R3, R103, 0x2, P5 ;  /* 0x00000003660bc211 */ /* 0x000fe400028f1467 */
[----:B------:R-:W-:Y:S02]  /*1f910*/  ISETP.GE.AND P3, PT, R109, UR4, PT ;  /* 0x000000046d007c0c */ /* 0x000fe4000bf66270 */
[-C--:B0-----:R-:W-:Y:S01]  /*1f920*/  @!P2 LEA R12, P5, R104, R14.reuse, 0x2 ;  /* 0x0000000e680ca211 */ /* 0x081fe200078a10ff */
[----:B------:R0:W-:Y:S01]  /*1f930*/  @!P4 ST.E.64 desc[UR6][R10.64], R62 ;  /* 0x0000003e0a00c985 */ /* 0x0001e2000c101b06 */
[----:B-1----:R-:W-:-:S02]  /*1f940*/  @!P0 LEA R4, P4, R105, R14, 0x2 ;  /* 0x0000000e69048211 */ /* 0x002fc400078810ff */
[-C--:B------:R-:W-:Y:S02]  /*1f950*/  @!P2 LEA.HI.X R13, R104, R3.reuse, R119, 0x2, P5 ;  /* 0x00000003680da211 */ /* 0x080fe400028f1477 */
[----:B------:R-:W-:Y:S02]  /*1f960*/  ISETP.GE.AND P5, PT, R111, UR4, PT ;  /* 0x000000046f007c0c */ /* 0x000fe4000bfa6270 */
[----:B------:R-:W-:Y:S01]  /*1f970*/  @!P0 LEA.HI.X R5, R105, R3, R106, 0x2, P4 ;  /* 0x0000000369058211 */ /* 0x000fe200020f146a */
[----:B------:R0:W-:Y:S01]  /*1f980*/  @!P2 ST.E.64 desc[UR6][R12.64], R66 ;  /* 0x000000420c00a985 */ /* 0x0001e2000c101b06 */
[----:B----4-:R-:W-:-:S03]  /*1f990*/  @!P1 LEA R6, P4, R107, R14, 0x2 ;  /* 0x0000000e6b069211 */ /* 0x010fc600078810ff */
[----:B------:R0:W-:Y:S01]  /*1f9a0*/  @!P0 ST.E.64 desc[UR6][R4.64], R70 ;  /* 0x0000004604008985 */ /* 0x0001e2000c101b06 */
[-C--:B------:R-:W-:Y:S02]  /*1f9b0*/  @!P1 LEA.HI.X R7, R107, R3.reuse, R108, 0x2, P4 ;  /* 0x000000036b079211 */ /* 0x080fe400020f146c */
[-C--:B--2---:R-:W-:Y:S02]  /*1f9c0*/  @!P3 LEA R20, P4, R109, R14.reuse, 0x2 ;  /* 0x0000000e6d14b211 */ /* 0x084fe400078810ff */
[----:B------:R-:W-:Y:S01]  /*1f9d0*/  ISETP.GE.AND P0, PT, R113, UR4, PT ;  /* 0x0000000471007c0c */ /* 0x000fe2000bf06270 */
[----:B------:R0:W-:Y:S01]  /*1f9e0*/  @!P1 ST.E.64 desc[UR6][R6.64], R74 ;  /* 0x0000004a06009985 */ /* 0x0001e2000c101b06 */
[----:B------:R-:W-:Y:S02]  /*1f9f0*/  @!P3 LEA.HI.X R21, R109, R3, R110, 0x2, P4 ;  /* 0x000000036d15b211 */ /* 0x000fe400020f146e */
[----:B---3--:R-:W-:-:S03]  /*1fa00*/  @!P5 LEA R8, P4, R111, R14, 0x2 ;  /* 0x0000000e6f08d211 */ /* 0x008fc600078810ff */
[----:B------:R0:W-:Y:S01]  /*1fa10*/  @!P3 ST.E.64 desc[UR6][R20.64], R78 ;  /* 0x0000004e1400b985 */ /* 0x0001e2000c101b06 */
[----:B------:R-:W-:-:S05]  /*1fa20*/  @!P5 LEA.HI.X R9, R111, R3, R112, 0x2, P4 ;  /* 0x000000036f09d211 */ /* 0x000fca00020f1470 */
[----:B------:R0:W-:Y:S01]  /*1fa30*/  @!P5 ST.E.64 desc[UR6][R8.64], R82 ;  /* 0x000000520800d985 */ /* 0x0001e2000c101b06 */
[----:B------:R-:W-:Y:S05]  /*1fa40*/  @P0 BRA `(.L_x_6875) ;  /* 0x0000000c00740947 */ /* 0x000fea0003800000 */
[----:B------:R-:W-:Y:S01]  /*1fa50*/  LEA R14, P0, R113, R14, 0x2 ;  /* 0x0000000e710e7211 */ /* 0x000fe200078010ff */
[----:B------:R-:W-:-:S03]  /*1fa60*/  ULDC.64 UR4, c[0x0][0x208] ;  /* 0x0000820000047ab9 */ /* 0x000fc60000000a00 */
[----:B------:R-:W-:-:S05]  /*1fa70*/  LEA.HI.X R15, R113, R3, R114, 0x2, P0 ;  /* 0x00000003710f7211 */ /* 0x000fca00000f1472 */
[----:B------:R1:W-:Y:S01]  /*1fa80*/  ST.E.64 desc[UR4][R14.64], R86 ;  /* 0x000000560e007985 */ /* 0x0003e2000c101b04 */
[----:B------:R-:W-:Y:S05]  /*1fa90*/  BRA `(.L_x_6875) ;  /* 0x0000000c00607947 */ /* 0x000fea0003800000 */
.L_x_6862:
[----:B------:R-:W2:Y:S01]  /*1faa0*/  LDL.LU R6, [R1+0x64] ;  /* 0x0000640001067983 */ /* 0x000ea20000300800 */
[----:B------:R-:W-:Y:S01]  /*1fab0*/  ULDC.64 UR6, c[0x0][0xc08] ;  /* 0x0003020000067ab9 */ /* 0x000fe20000000a00 */
[----:B------:R-:W-:Y:S02]  /*1fac0*/  ULDC.64 UR4, c[0x0][0xc00] ;  /* 0x0003000000047ab9 */ /* 0x000fe40000000a00 */
[----:B------:R-:W3:Y:S04]  /*1fad0*/  LDL R10, [R1+0x5c] ;  /* 0x00005c00010a7983 */ /* 0x000ee80000100800 */
[----:B------:R-:W3:Y:S04]  /*1fae0*/  LDL R9, [R1+0x70] ;  /* 0x0000700001097983 */ /* 0x000ee80000100800 */
[----:B------:R-:W4:Y:S01]  /*1faf0*/  LDL R8, [R1+0x60] ;  /* 0x0000600001087983 */ /* 0x000f220000100800 */
[----:B------:R-:W-:Y:S01]  /*1fb00*/  ISETP.NE.U32.AND P1, PT, RZ, UR6, PT ;  /* 0x00000006ff007c0c */ /* 0x000fe2000bf25070 */
[----:B------:R-:W-:Y:S01]  /*1fb10*/  IMAD.MOV.U32 R3, RZ, RZ, RZ ;  /* 0x000000ffff037224 */ /* 0x000fe200078e00ff */
[----:B------:R-:W-:Y:S01]  /*1fb20*/  ISETP.NE.U32.AND P0, PT, RZ, UR4, PT ;  /* 0x00000004ff007c0c */ /* 0x000fe2000bf05070 */
[----:B------:R-:W-:Y:S01]  /*1fb30*/  ULDC.64 UR8, c[0x0][0x208] ;  /* 0x0000820000087ab9 */ /* 0x000fe20000000a00 */
[----:B------:R-:W-:Y:S01]  /*1fb40*/  ISETP.NE.AND.EX P1, PT, RZ, UR7, PT, P1 ;  /* 0x00000007ff007c0c */ /* 0x000fe2000bf25310 */
[----:B------:R-:W0:Y:S01]  /*1fb50*/  S2R R28, SR_TID.X ;  /* 0x00000000001c7919 */ /* 0x000e220000002100 */
[----:B------:R-:W-:Y:S01]  /*1fb60*/  ISETP.NE.AND.EX P0, PT, RZ, UR5, PT, P0 ;  /* 0x00000005ff007c0c */ /* 0x000fe2000bf05300 */
[----:B0-----:R-:W-:-:S05]  /*1fb70*/  VIADD R28, R28, 0xffffff80 ;  /* 0xffffff801c1c7836 */ /* 0x001fca0000000000 */
[----:B------:R-:W-:Y:S02]  /*1fb80*/  ISETP.GT.AND P3, PT, R28, 0x7f, PT ;  /* 0x0000007f1c00780c */ /* 0x000fe40003f64270 */
[----:B--2---:R-:W-:Y:S02]  /*1fb90*/  IADD3 R4, P2, R6, UR4, RZ ;  /* 0x0000000406047c10 */ /* 0x004fe4000ff5e0ff */
[----:B---3--:R-:W-:-:S04]  /*1fba0*/  SHF.L.U64.HI R0, R10, 0x2, R9 ;  /* 0x000000020a007819 */ /* 0x008fc80000010209 */
[----:B------:R-:W-:Y:S02]  /*1fbb0*/  IADD3.X R5, R0, UR5, RZ, P2, !PT ;  /* 0x0000000500057c10 */ /* 0x000fe400097fe4ff */
[----:B------:R-:W-:Y:S01]  /*1fbc0*/  @P1 IADD3 R6, P2, R6, UR6, RZ ;  /* 0x0000000606061c10 */ /* 0x000fe2000ff5e0ff */
[----:B------:R-:W-:Y:S02]  /*1fbd0*/  ULDC UR4, c[0x0][0xa88] ;  /* 0x0002a20000047ab9 */ /* 0x000fe40000000800 */
[----:B------:R0:W5:Y:S01]  /*1fbe0*/  @P0 LDG.E R3, desc[UR8][R4.64] ;  /* 0x0000000804030981 */ /* 0x000162000c1e1900 */
[----:B------:R-:W-:Y:S01]  /*1fbf0*/  @P1 IADD3.X R7, R0, UR7, RZ, P2, !PT ;  /* 0x0000000700071c10 */ /* 0x000fe200097fe4ff */
[----:B------:R-:W-:Y:S01]  /*1fc00*/  IMAD.U32 R20, RZ, RZ, UR4 ;  /* 0x00000004ff147e24 */ /* 0x000fe2000f8e00ff */
[----:B----4-:R-:W-:-:S05]  /*1fc10*/  ISETP.NE.AND P2, PT, R8, RZ, PT ;  /* 0x000000ff0800720c */ /* 0x010fca0003f45270 */
[----:B------:R0:W5:Y:S08]  /*1fc20*/  @P1 LDG.E R20, desc[UR8][R6.64] ;  /* 0x0000000806141981 */ /* 0x000170000c1e1900 */
[----:B------:R-:W2:Y:S02]  /*1fc30*/  @!P2 LDC R8, c[0x0][0xad4] ;  /* 0x0002b500ff08ab82 */ /* 0x000ea40000000800 */
        /* <DEDUP_REMOVED lines=8> */
.L_x_6880:
[----:B------:R-:W-:Y:S01]  /*1fcc0*/  BSSY B1, `(.L_x_6881) ;  /* 0x000003b000017945 */ /* 0x000fe20003800000 */
[----:B------:R-:W-:Y:S02]  /*1fcd0*/  SEL R27, R10, RZ, !P0 ;  /* 0x000000ff0a1b7207 */ /* 0x000fe40004000000 */
[----:B------:R-:W-:Y:S02]  /*1fce0*/  SEL R26, R9, RZ, !P0 ;  /* 0x000000ff091a7207 */ /* 0x000fe40004000000 */
[----:B-----5:R-:W-:Y:S01]  /*1fcf0*/  SHF.R.S32.HI R24, RZ, 0x1f, R3 ;  /* 0x0000001fff187819 */ /* 0x020fe20000011403 */
[----:B------:R-:W-:Y:S06]  /*1fd00*/  @P3 BRA `(.L_x_6882) ;  /* 0x0000000000d83947 */ /* 0x000fec0003800000 */
[----:B0-----:R-:W2:Y:S01]  /*1fd10*/  LDL R4, [R1+0x6c] ;  /* 0x00006c0001047983 */ /* 0x001ea20000100800 */
[----:B------:R-:W0:Y:S01]  /*1fd20*/  LDC R33, c[0x0][0xbe8] ;  /* 0x0002fa00ff217b82 */ /* 0x000e220000000800 */
[----:B------:R-:W2:Y:S02]  /*1fd30*/  S2R R0, SR_TID.X ;  /* 0x0000000000007919 */ /* 0x000ea40000002100 */
[----:B--2---:R-:W-:Y:S02]  /*1fd40*/  IMAD R0, R4, 0x80, R0 ;  /* 0x0000008004007824 */ /* 0x004fe400078e0200 */
[----:B0-----:R-:W-:Y:S02]  /*1fd50*/  IMAD R4, R20, R33, RZ ;  /* 0x0000002114047224 */ /* 0x001fe400078e02ff */
[----:B------:R-:W-:-:S05]  /*1fd60*/  VIADD R29, R0, 0xffffff80 ;  /* 0xffffff80001d7836 */ /* 0x000fca0000000000 */
        /* <DEDUP_REMOVED lines=11> */
[----:B------:R-:W4:Y:S08]  /*1fe20*/  LDC.64 R6, c[0x0][R14+0x220] ;  /* 0x000088000e067b82 */ /* 0x000f300000000a00 */
[----:B------:R-:W2:Y:S08]  /*1fe30*/  LDC.64 R4, c[0x0][R14+0x218] ;  /* 0x000086000e047b82 */ /* 0x000eb00000000a00 */
[----:B------:R-:W5:Y:S08]  /*1fe40*/  LDC.64 R8, c[0x0][R14+0x228] ;  /* 0x00008a000e087b82 */ /* 0x000f700000000a00 */
[----:B------:R-:W1:Y:S08]  /*1fe50*/  @P1 LDC R0, c[0x0][0xbec] ;  /* 0x0002fb00ff001b82 */ /* 0x000e700000000800 */
[----:B------:R-:W5:Y:S08]  /*1fe60*/  LDC.64 R10, c[0x0][R14+0x210] ;  /* 0x000084000e0a7b82 */ /* 0x000f700000000a00 */
[----:B------:R-:W5:Y:S01]  /*1fe70*/  @P1 LDC R25, c[0x0][0xbf0] ;  /* 0x0002fc00ff191b82 */ /* 0x000f620000000800 */
[----:B-1----:R-:W-:-:S07]  /*1fe80*/  @P1 IMAD.HI.U32 R0, R29, R0, RZ ;  /* 0x000000001d001227 */ /* 0x002fce00078e00ff */
[----:B0-----:R-:W0:Y:S01]  /*1fe90*/  @!P0 LDC R30, c[0x0][0xb50] ;  /* 0x0002d400ff1e8b82 */ /* 0x001e220000000800 */
[----:B----4-:R-:W-:-:S07]  /*1fea0*/  IMAD R7, R7, R27, RZ ;  /* 0x0000001b07077224 */ /* 0x010fce00078e02ff */
[----:B------:R-:W1:Y:S01]  /*1feb0*/  @!P0 LDC R31, c[0x0][0xb54] ;  /* 0x0002d500ff1f8b82 */ /* 0x000e620000000800 */
[----:B-----5:R-:W-:Y:S01]  /*1fec0*/  @P1 SHF.R.U32.HI R15, RZ, R25, R0 ;  /* 0x00000019ff0f1219 */ /* 0x020fe20000011600 */
        /* <DEDUP_REMOVED lines=15> */
[----:B------:R-:W-:Y:S01]  /*1ffc0*/  IMAD R0, R11, R7, RZ ;  /* 0x000000070b007224 */ /* 0x000fe200078e02ff */
[----:B------:R-:W-:-:S04]  /*1ffd0*/  SHF.R.S32.HI R15, RZ, 0x1f, R15 ;  /* 0x0000001fff0f7819 */ /* 0x000fc8000001140f */
[----:B------:R-:W-:Y:S02]  /*1ffe0*/  IADD3.X R5, R15, R6, R9, P0, P1 ;  /* 0x000000060f057210 */ /* 0x000fe400007e2409 */
[----:B------:R-:W-:Y:S01]  /*1fff0*/  SHF.R.S32.HI R9, RZ, 0x1f, R7 ;  /* 0x0000001fff097819 */ /* 0x000fe20000011407 */
[----:B------:R-:W-:-:S04]  /*20000*/  IMAD.WIDE.U32 R4, R10, R7, R4 ;  /* 0x000000070a047225 */ /* 0x000fc800078e0004 */
[----:B------:R-:W-:Y:S01]  /*20010*/  IMAD R9, R10, R9, R0 ;  /* 0x000000090a097224 */ /* 0x000fe200078e0200 */
[----:B0-----:R-:W-:-:S03]  /*20020*/  LEA R6, P0, R4, R30, 0x2 ;  /* 0x0000001e04067211 */ /* 0x001fc600078010ff */
[----:B------:R-:W-:Y:S02]  /*20030*/  IMAD.IADD R0, R5, 0x1, R9 ;  /* 0x0000000105007824 */ /* 0x000fe400078e0209 */
[----:B------:R-:W-:-:S03]  /*20040*/  IMAD.MOV.U32 R5, RZ, RZ, -0x800000 ;  /* 0xff800000ff057424 */ /* 0x000fc600078e00ff */
[----:B-1----:R-:W-:-:S05]  /*20050*/  LEA.HI.X R7, R4, R31, R0, 0x2, P0 ;  /* 0x0000001f04077211 */ /* 0x002fca00000f1400 */
[----:B------:R2:W-:Y:S02]  /*20060*/  STG.E desc[UR4][R6.64], R5 ;  /* 0x0000000506007986 */ /* 0x0005e4000c101904 */
.L_x_6882:
[----:B------:R-:W-:Y:S05]  /*20070*/  BSYNC B1 ;  /* 0x0000000000017941 */ /* 0x000fea0003800000 */
.L_x_6881:
[----:B------:R-:W-:Y:S05]  /*20080*/  @P2 BRA `(.L_x_6875) ;  /* 0x0000000400e42947 */ /* 0x000fea0003800000 */
[----:B------:R-:W3:Y:S01]  /*20090*/  LDL.LU R12, [R1+0x58] ;  /* 0x00005800010c7983 */ /* 0x000ee20000300800 */
[----:B------:R-:W4:Y:S01]  /*200a0*/  LDC R21, c[0x0][0xbe8] ;  /* 0x0002fa00ff157b82 */ /* 0x000f220000000800 */
[----:B0-2---:R-:W-:Y:S01]  /*200b0*/  SHF.R.S32.HI R6, RZ, 0x1f, R28 ;  /* 0x0000001fff067819 */ /* 0x005fe2000001141c */
[----:B------:R-:W-:Y:S01]  /*200c0*/  ULDC.64 UR4, c[0x0][0xaa0] ;  /* 0x0002a80000047ab9 */ /* 0x000fe20000000a00 */
[----:B------:R-:W2:Y:S01]  /*200d0*/  LDL.LU R10, [R1+0x6c] ;  /* 0x00006c00010a7983 */ /* 0x000ea20000300800 */
[----:B------:R-:W-:Y:S01]  /*200e0*/  IMAD R0, R24, UR4, RZ ;  /* 0x0000000418007c24 */ /* 0x000fe2000f8e02ff */
[----:B------:R-:W-:Y:S01]  /*200f0*/  LEA.HI R6, R6, R28, RZ, 0x3 ;  /* 0x0000001c06067211 */ /* 0x000fe200078f18ff */
[C---:B------:R-:W-:Y:S01]  /*20100*/  IMAD.WIDE.U32 R4, R3.reuse, UR4, RZ ;  /* 0x0000000403047c25 */ /* 0x040fe2000f8e00ff */
[----:B------:R-:W-:Y:S02]  /*20110*/  ULDC.64 UR6, c[0x0][0xaf0] ;  /* 0x0002bc0000067ab9 */ /* 0x000fe40000000a00 */
[----:B------:R-:W-:Y:S01]  /*20120*/  LOP3.LUT R6, R6, 0xfffffff8, RZ, 0xc0, !PT ;  /* 0xfffffff806067812 */ /* 0x000fe200078ec0ff */
[----:B------:R-:W-:Y:S01]  /*20130*/  IMAD R7, R3, UR5, R0 ;  /* 0x0000000503077c24 */ /* 0x000fe2000f8e0200 */
[----:B------:R-:W-:-:S03]  /*20140*/  ULDC.64 UR4, c[0x0][0xae8] ;  /* 0x0002ba0000047ab9 */ /* 0x000fc60000000a00 */
[----:B------:R-:W-:Y:S02]  /*20150*/  IMAD.IADD R6, R28, 0x1, -R6 ;  /* 0x000000011c067824 */ /* 0x000fe400078e0a06 */
[----:B------:R-:W-:Y:S02]  /*20160*/  IMAD.IADD R5, R5, 0x1, R7 ;  /* 0x0000000105057824 */ /* 0x000fe400078e0207 */
[----:B------:R-:W-:Y:S02]  /*20170*/  IMAD R0, R6, 0x20, R22 ;  /* 0x0000002006007824 */ /* 0x000fe400078e0216 */
[----:B------:R-:W-:Y:S01]  /*20180*/  IMAD R6, R26, UR6, RZ ;  /* 0x000000061a067c24 */ /* 0x000fe2000f8e02ff */
[----:B----4-:R-:W-:-:S13]  /*20190*/  ISETP.NE.AND P0, PT, R21, 0x1, PT ;  /* 0x000000011500780c */ /* 0x010fda0003f05270 */
[----:B------:R-:W0:Y:S08]  /*201a0*/  @P0 LDC R9, c[0x0][0xbec] ;  /* 0x0002fb00ff090b82 */ /* 0x000e300000000800 */
[----:B------:R-:W4:Y:S01]  /*201b0*/  @P0 LDC R11, c[0x0][0xbf0] ;  /* 0x0002fc00ff0b0b82 */ /* 0x000f220000000800 */
[----:B---3--:R-:W-:-:S04]  /*201c0*/  IMAD.WIDE.U32 R4, R12, UR4, R4 ;  /* 0x000000040c047c25 */ /* 0x008fc8000f8e0004 */
[----:B--2---:R-:W-:Y:S02]  /*201d0*/  IMAD R8, R10, 0x80, R0 ;  /* 0x000000800a087824 */ /* 0x004fe400078e0200 */
[----:B------:R-:W-:Y:S01]  /*201e0*/  IMAD R5, R12, UR5, R5 ;  /* 0x000000050c057c24 */ /* 0x000fe2000f8e0205 */
[----:B------:R-:W-:Y:S01]  /*201f0*/  ULDC.64 UR4, c[0x0][0xae0] ;  /* 0x0002b80000047ab9 */ /* 0x000fe20000000a00 */
[----:B0-----:R-:W-:-:S04]  /*20200*/  @P0 IMAD.HI.U32 R0, R8, R9, RZ ;  /* 0x0000000908000227 */ /* 0x001fc800078e00ff */
[----:B------:R-:W-:Y:S01]  /*20210*/  IMAD.MOV.U32 R3, RZ, RZ, R8 ;  /* 0x000000ffff037224 */ /* 0x000fe200078e0008 */
[----:B----4-:R-:W-:Y:S01]  /*20220*/  @P0 SHF.R.U32.HI R3, RZ, R11, R0 ;  /* 0x0000000bff030219 */ /* 0x010fe20000011600 */
[C---:B------:R-:W-:Y:S02]  /*20230*/  IMAD R9, R27.reuse, UR7, R6 ;  /* 0x000000071b097c24 */ /* 0x040fe4000f8e0206 */
[----:B------:R-:W-:Y:S01]  /*20240*/  IMAD.WIDE.U32 R4, R27, UR6, R4 ;  /* 0x000000061b047c25 */ /* 0x000fe2000f8e0004 */
[----:B------:R-:W-:-:S03]  /*20250*/  SHF.R.S32.HI R0, RZ, 0x1f, R3 ;  /* 0x0000001fff007819 */ /* 0x000fc60000011403 */
        /* <DEDUP_REMOVED lines=8> */
[----:B------:R-:W-:Y:S02]  /*202e0*/  IMAD R0, R0, UR4, RZ ;  /* 0x0000000400007c24 */ /* 0x000fe4000f8e02ff */
[----:B------:R-:W-:Y:S02]  /*202f0*/  IMAD.IADD R5, R5, 0x1, R9 ;  /* 0x0000000105057824 */ /* 0x000fe400078e0209 */
[C---:B------:R-:W-:Y:S02]  /*20300*/  IMAD R3, R7.reuse, UR5, R0 ;  /* 0x0000000507037c24 */ /* 0x040fe4000f8e0200 */
[----:B------:R-:W-:Y:S01]  /*20310*/  IMAD.WIDE.U32 R4, R7, UR4, R4 ;  /* 0x0000000407047c25 */ /* 0x000fe2000f8e0004 */
[----:B------:R-:W-:Y:S01]  /*20320*/  ULDC.64 UR4, c[0x0][0xa80] ;  /* 0x0002a00000047ab9 */ /* 0x000fe20000000a00 */
[----:B------:R-:W-:Y:S02]  /*20330*/  SHF.R.S32.HI R7, RZ, 0x1f, R221 ;  /* 0x0000001fff077819 */ /* 0x000fe400000114dd */
[----:B------:R-:W-:Y:S01]  /*20340*/  IMAD.IADD R5, R5, 0x1, R3 ;  /* 0x0000000105057824 */ /* 0x000fe200078e0203 */
[----:B------:R-:W-:Y:S01]  /*20350*/  LEA R3, P0, R4, UR4, 0x1 ;  /* 0x0000000404037c11 */ /* 0x000fe2000f8008ff */
[----:B------:R-:W-:Y:S01]  /*20360*/  UMOV UR4, 0xffffffff ;  /* 0xffffffff00047882 */ /* 0x000fe20000000000 */
[----:B------:R-:W-:-:S02]  /*20370*/  IMAD R6, R10, 0x80, R22 ;  /* 0x000000800a067824 */ /* 0x000fc400078e0216 */
[----:B------:R-:W-:Y:S01]  /*20380*/  LEA.HI.X R4, R4, UR5, R5, 0x1, P0 ;  /* 0x0000000504047c11 */ /* 0x000fe200080f0c05 */
[----:B------:R-:W-:Y:S08]  /*20390*/  BRA.DIV UR4, `(.L_x_6883) ;  /* 0x0000008e04947947 */ /* 0x000ff0000b800000 */
[----:B------:R0:W2:Y:S04]  /*203a0*/  SHFL.IDX PT, R0, R4, RZ, 0x181f ;  /* 0x00181fff04007589 */ /* 0x0000a800000e0000 */
[----:B------:R0:W3:Y:S02]  /*203b0*/  SHFL.IDX PT, R14, R3, RZ, 0x181f ;  /* 0x00181fff030e7589 */ /* 0x0000e400000e0000 */
.L_x_7098:
[----:B------:R-:W-:Y:S01]  /*203c0*/  IMAD R20, R20, R21, RZ ;  /* 0x0000001514147224 */ /* 0x000fe200078e02ff */
[----:B------:R-:W-:Y:S04]  /*203d0*/  BSSY B1, `(.L_x_6884) ;  /* 0x000000d000017945 */ /* 0x000fe80003800000 */
[----:B------:R-:W-:-:S13]  /*203e0*/  ISETP.GE.AND P0, PT, R6, R20, PT ;  /* 0x000000140600720c */ /* 0x000fda0003f06270 */
[----:B------:R-:W-:Y:S05]  /*203f0*/  @P0 BRA `(.L_x_6885) ;  /* 0x0000000000280947 */ /* 0x000fea0003800000 */
        /* <DEDUP_REMOVED lines=10> */
.L_x_6885:
[----:B------:R-:W-:Y:S05]  /*204a0*/  BSYNC B1 ;  /* 0x0000000000017941 */ /* 0x000fea0003800000 */
.L_x_6884:
[----:B------:R-:W-:-:S03]  /*204b0*/  UMOV UR4, 0xffffffff ;  /* 0xffffffff00047882 */ /* 0x000fc60000000000 */
[----:B------:R-:W-:Y:S05]  /*204c0*/  BRA.DIV UR4, `(.L_x_6886) ;  /* 0x0000008e047c7947 */ /* 0x000fea000b800000 */
[----:B--2---:R2:W0:Y:S04]  /*204d0*/  SHFL.IDX PT, R0, R4, 0x1, 0x181f ;  /* 0x00381f0004007f89 */ /* 0x00442800000e0000 */
[----:B---34-:R2:W3:Y:S02]  /*204e0*/  SHFL.IDX PT, R14, R3, 0x1, 0x181f ;  /* 0x00381f00030e7f89 */ /* 0x0184e400000e0000 */
.L_x_7102:
        /* <DEDUP_REMOVED lines=12> */
[----:B------:R4:W-:Y:S04]  /*205b0*/  @!P2 ST.E.128 desc[UR6][R8.64], RZ ;  /* 0x000000ff0800a985 */ /* 0x0009e8000c101d06 */
[----:B------:R4:W-:Y:S02]  /*205c0*/  @!P3 ST.E.128 desc[UR6][R14.64], RZ ;  /* 0x000000ff0e00b985 */ /* 0x0009e4000c101d06 */
.L_x_6888:
[----:B------:R-:W-:Y:S05]  /*205d0*/  BSYNC B1 ;  /* 0x0000000000017941 */ /* 0x000fea0003800000 */
.L_x_6887:
[----:B------:R-:W-:-:S03]  /*205e0*/  UMOV UR4, 0xffffffff ;  /* 0xffffffff00047882 */ /* 0x000fc60000000000 */
[----:B------:R-:W-:Y:S05]  /*205f0*/  BRA.DIV UR4, `(.L_x_6889) ;  /* 0x0000008e04787947 */ /* 0x000fea000b800000 */
[----:B0-----:R0:W0:Y:S04]  /*20600*/  SHFL.IDX PT, R0, R4, 0x2, 0x181f ;  /* 0x00581f0004007f89 */ /* 0x00102800000e0000 */
[----:B---34-:R3:W4:Y:S02]  /*20610*/  SHFL.IDX PT, R14, R3, 0x2, 0x181f ;  /* 0x00581f00030e7f89 */ /* 0x01872400000e0000 */
.L_x_7106:
        /* <DEDUP_REMOVED lines=8> */
[CC--:B----4-:R-:W-:Y:S02]  /*206a0*/  @!P2 LEA R8, P0, R16.reuse, R14.reuse, 0x1 ;  /* 0x0000000e1008a211 */ /* 0x0d0fe400078008ff */
[C---:B------:R-:W-:Y:S02]  /*206b0*/  @!P3 LEA R14, P1, R221.reuse, R14, 0x1 ;  /* 0x0000000edd0eb211 */ /* 0x040fe400078208ff */
[-C--:B0-----:R-:W-:Y:S02]  /*206c0*/  @!P2 LEA.HI.X R9, R16, R0.reuse, R17, 0x1, P0 ;  /* 0x000000001009a211 */ /* 0x081fe400000f0c11 */
[----:B------:R-:W-:-:S03]  /*206d0*/  @!P3 LEA.HI.X R15, R221, R0, R7, 0x1, P1 ;  /* 0x00000000dd0fb211 */ /* 0x000fc600008f0c07 */
[----:B------:R0:W-:Y:S04]  /*206e0*/  @!P2 ST.E.128 desc[UR6][R8.64], RZ ;  /* 0x000000ff0800a985 */ /* 0x0001e8000c101d06 */
[----:B------:R0:W-:Y:S02]  /*206f0*/  @!P3 ST.E.128 desc[UR6][R14.64], RZ ;  /* 0x000000ff0e00b985 */ /* 0x0001e4000c101d06 */
.L_x_6891:
[----:B------:R-:W-:Y:S05]  /*20700*/  BSYNC B1 ;  /* 0x0000000000017941 */ /* 0x000fea0003800000 */
.L_x_6890:
[----:B------:R-:W-:-:S03]  /*20710*/  UMOV UR4, 0xffffffff ;  /* 0xffffffff00047882 */ /* 0x000fc60000000000 */
[----:B------:R-:W-:Y:S05]  /*20720*/  BRA.DIV UR4, `(.L_x_6892) ;  /* 0x0000008e04747947 */ /* 0x000fea000b800000 */
[----:B0-----:R0:W0:Y:S04]  /*20730*/  SHFL.IDX PT, R0, R4, 0x3, 0x181f ;  /* 0x00781f0004007f89 */ /* 0x00102800000e0000 */
[----:B----4-:R4:W0:Y:S02]  /*20740*/  SHFL.IDX PT, R14, R3, 0x3, 0x181f ;  /* 0x00781f00030e7f89 */ /* 0x01082400000e0000 */
.L_x_7110:
[----:B--234-:R-:W-:-:S05]  /*20750*/  VIADD R3, R6, 0x60 ;  /* 0x0000006006037836 */ /* 0x01cfca0000000000 */
[----:B------:R-:W-:-:S13]  /*20760*/  ISETP.GE.AND P0, PT, R3, R20, PT ;  /* 0x000000140300720c */ /* 0x000fda0003f06270 */
[----:B------:R-:W-:Y:S05]  /*20770*/  @P0 BRA `(.L_x_6875) ;  /* 0x0000000000280947 */ /* 0x000fea0003800000 */
[----:B------:R-:W-:Y:S01]  /*20780*/  ULDC UR4, c[0x0][0xac8] ;  /* 0x0002b20000047ab9 */ /* 0x000fe20000000800 */
[----:B------:R-:W-:Y:S01]  /*20790*/  ULDC.64 UR6, c[0x0][0x208] ;  /* 0x0000820000067ab9 */ /* 0x000fe20000000a00 */
[----:B------:R-:W-:Y:S02]  /*207a0*/  ISETP.GE.AND P2, PT, R16, UR4, PT ;  /* 0x0000000410007c0c */ /* 0x000fe4000bf46270 */
[----:B------:R-:W-:-:S11]  /*207b0*/  ISETP.GE.AND P3, PT, R221, UR4, PT ;  /* 0x00000004dd007c0c */ /* 0x000fd6000bf66270 */
[CC--:B0-----:R-:W-:Y:S02]  /*207c0*/  @!P2 LEA R4, P0, R16.reuse, R14.reuse, 0x1 ;  /* 0x0000000e1004a211 */ /* 0x0c1fe400078008ff */
[C---:B------:R-:W-:Y:S02]  /*207d0*/  @!P3 LEA R14, P1, R221.reuse, R14, 0x1 ;  /* 0x0000000edd0eb211 */ /* 0x040fe400078208ff */
[-C--:B------:R-:W-:Y:S02]  /*207e0*/  @!P2 LEA.HI.X R5, R16, R0.reuse, R17, 0x1, P0 ;  /* 0x000000001005a211 */ /* 0x080fe400000f0c11 */
[----:B------:R-:W-:-:S03]  /*207f0*/  @!P3 LEA.HI.X R15, R221, R0, R7, 0x1, P1 ;  /* 0x00000000dd0fb211 */ /* 0x000fc600008f0c07 */
[----:B------:R3:W-:Y:S04]  /*20800*/  @!P2 ST.E.128 desc[UR6][R4.64], RZ ;  /* 0x000000ff0400a985 */ /* 0x0007e8000c101d06 */
[----:B------:R3:W-:Y:S02]  /*20810*/  @!P3 ST.E.128 desc[UR6][R14.64], RZ ;  /* 0x000000ff0e00b985 */ /* 0x0007e4000c101d06 */
.L_x_6875:
[----:B------:R-:W-:Y:S05]  /*20820*/  BSYNC B0 ;  /* 0x0000000000007941 */ /* 0x000fea0003800000 */
.L_x_6861:
[----:B------:R-:W-:Y:S02]  /*20830*/  ULDC UR4, c[0x0][0xc3c] ;  /* 0x00030f0000047ab9 */ /* 0x000fe40000000800 */
[----:B-1----:R-:W-:-:S13]  /*20840*/  ISETP.GE.AND P0, PT, R151, UR4, PT ;  /* 0x0000000497007c0c */ /* 0x002fda000bf06270 */
[----:B------:R-:W-:Y:S05]  /*20850*/  @!P0 BRA `(.L_x_6893) ;  /* 0xfffffe0800bc8947 */ /* 0x000fea000383ffff */
[----:B------:R-:W-:Y:S05]  /*20860*/  BRA `(.L_x_6662) ;  /* 0x0000007800e87947 */ /* 0x000fea0003800000 */
.L_x_6660:
[----:B------:R-:W-:-:S08]  /*20870*/  NOP ;  /* 0x0000000000007918 */ /* 0x000fd00000000000 */
[----:B------:R-:W0:-:S00]  /*20880*/  USETMAXREG.DEALLOC.CTAPOOL 0x18 ;  /* 0x00000018000079c8 */ /* 0x000e0000080e0500 */
[----:B0-----:R-:W2:Y:S01]  /*20890*/  LDL.LU R2, [R1] ;  /* 0x0000000001027983 */ /* 0x001ea20000300800 */
[----:B------:R-:W-:Y:S01]  /*208a0*/  LOP3.LUT R0, R0, 0x3, RZ, 0xc0, !PT ;  /* 0x0000000300007812 */ /* 0x000fe200078ec0ff */
[----:B------:R-:W-:-:S05]  /*208b0*/  IMAD.MOV.U32 R7, RZ, RZ, RZ ;  /* 0x000000ffff077224 */ /* 0x000fca00078e00ff */
[----:B------:R-:W0:Y:S02]  /*208c0*/  SHFL.IDX PT, R0, R0, RZ, 0x1f ;  /* 0x00001fff00007589 */ /* 0x000e2400000e0000 */
[----:B0-----:R-:W-:Y:S02]  /*208d0*/  ISETP.NE.AND P0, PT, R0, RZ, PT ;  /* 0x000000ff0000720c */ /* 0x001fe40003f05270 */
[----:B--2---:R-:W-:-:S11]  /*208e0*/  LOP3.LUT R2, R2, 0xffffffef, RZ, 0xc0, !PT ;  /* 0xffffffef02027812 */ /* 0x004fd600078ec0ff */
[----:B------:R-:W-:-:S05]  /*208f0*/  @P0 LOP3.LUT R2, R2, 0x10, RZ, 0xfc, !PT ;  /* 0x0000001002020812 */ /* 0x000fca00078efcff */
[----:B------:R0:W-:Y:S01]  /*20900*/  STL [R1], R2 ;  /* 0x0000000201007387 */ /* 0x0001e20000100800 */
[----:B------:R-:W-:Y:S05]  /*20910*/  @!P0 BRA `(.L_x_6894) ;  /* 0x0000000000248947 */ /* 0x000fea0003800000 */
[----:B------:R-:W1:Y:S08]  /*20920*/  S2UR UR5, SR_CgaCtaId ;  /* 0x00000000000579c3 */ /* 0x000e700000008800 */
[----:B------:R-:W-:Y:S06]  /*20930*/  BAR.SYNC.DEFER_BLOCKING 0x5, 0x180 ;  /* 0x0146000000007b1d */ /* 0x000fec0000010000 */
[----:B------:R-:W-:-:S02]  /*20940*/  UMOV UR4, 0x400 ;  /* 0x0000040000047882 */ /* 0x000fc40000000000 */
[----:B-1----:R-:W-:-:S09]  /*20950*/  ULEA UR4, UR5, UR4, 0x18 ;  /* 0x0000000405047291 */ /* 0x002fd2000f8ec03f */
[----:B------:R-:W1:Y:S04]  /*20960*/  LDS.128 R8, [UR4+0x348d0] ;  /* 0x0348d004ff087984 */ /* 0x000e680008000c00 */
[----:B-1----:R1:W-:Y:S04]  /*20970*/  STL.64 [R1+0x10], R8 ;  /* 0x0000100801007387 */ /* 0x0023e80000100a00 */
[----:B------:R1:W-:Y:S01]  /*20980*/  STL.64 [R1+0x18], R10 ;  /* 0x0000180a01007387 */ /* 0x0003e20000100a00 */
[----:B------:R-:W-:Y:S06]  /*20990*/  BAR.ARV 0x4, 0x180 ;  /* 0x0106000000007b1d */ /* 0x000fec0000002000 */
[----:B------:R-:W-:Y:S05]  /*209a0*/  BRA `(.L_x_6895) ;  /* 0x0000000800ac7947 */ /* 0x000fea0003800000 */
.L_x_6894:
        /* <DEDUP_REMOVED lines=44> */
.L_x_6898:
        /* <DEDUP_REMOVED lines=39> */
.L_x_6896:
        /* <DEDUP_REMOVED lines=20> */
.L_x_6899:
[----:B-1----:R-:W-:Y:S01]  /*21020*/  IMAD R10, R14, UR5, R11 ;  /* 0x000000050e0a7c24 */ /* 0x002fe2000f8e020b */
[----:B------:R-:W1:Y:S01]  /*21030*/  MUFU.RCP R12, R12 ;  /* 0x0000000c000c7308 */ /* 0x000e620000001000 */
[----:B------:R-:W-:Y:S02]  /*21040*/  IMAD R11, R16, R5, RZ ;  /* 0x00000005100b7224 */ /* 0x000fe400078e02ff */
[----:B0-----:R-:W-:Y:S01]  /*21050*/  IMAD.MOV.U32 R2, RZ, RZ, RZ ;  /* 0x000000ffff027224 */ /* 0x001fe200078e00ff */
[----:B------:R0:W-:Y:S03]  /*21060*/  STL [R1+0x10], R10 ;  /* 0x0000100a01007387 */ /* 0x0001e60000100800 */
        /* <DEDUP_REMOVED lines=49> */
.L_x_6897:
[----:B------:R-:W-:Y:S01]  /*21380*/  IMAD.U32 R2, RZ, RZ, UR6 ;  /* 0x00000006ff027e24 */ /* 0x000fe2000f8e00ff */
[----:B------:R0:W-:Y:S04]  /*21390*/  STL [R1+0x14], RZ ;  /* 0x000014ff01007387 */ /* 0x0001e80000100800 */
[----:B------:R0:W-:Y:S04]  /*213a0*/  STL [R1+0x18], RZ ;  /* 0x000018ff01007387 */ /* 0x0001e80000100800 */
[----:B------:R0:W-:Y:S02]  /*213b0*/  STL [R1+0x10], R2 ;  /* 0x0000100201007387 */ /* 0x0001e40000100800 */
.L_x_6900:
[----:B------:R-:W2:Y:S04]  /*213c0*/  LDL R8, [R1+0x10] ;  /* 0x0000100001087983 */ /* 0x000ea80000100800 */
        /* <DEDUP_REMOVED lines=9> */
.L_x_6895:
        /* <DEDUP_REMOVED lines=8> */
[----:B------:R-:W3:Y:S01]  /*214e0*/  LDL.LU R4, [R1] ;  /* 0x0000000001047983 */ /* 0x000ee20000300800 */
[C---:B--2---:R-:W-:Y:S01]  /*214f0*/  IMAD.SHL.U32 R0, R6.reuse, 0x8, RZ ;  /* 0x0000000806007824 */ /* 0x044fe200078e00ff */
[----:B------:R-:W2:Y:S01]  /*21500*/  S2UR UR5, SR_CgaCtaId ;  /* 0x00000000000579c3 */ /* 0x000ea20000008800 */
[----:B------:R-:W-:Y:S01]  /*21510*/  LOP3.LUT R5, R6, 0x7f, RZ, 0xc0, !PT ;  /* 0x0000007f06057812 */ /* 0x000fe200078ec0ff */
[----:B------:R-:W-:Y:S01]  /*21520*/  UMOV UR4, 0x400 ;  /* 0x0000040000047882 */ /* 0x000fe20000000000 */
[----:B------:R-:W-:Y:S01]  /*21530*/  BSSY B8, `(.L_x_6901) ;  /* 0x00006b5000087945 */ /* 0x000fe20003800000 */
[C---:B------:R-:W-:Y:S01]  /*21540*/  LOP3.LUT R3, R0.reuse, 0x1f8, RZ, 0xc0, !PT ;  /* 0x000001f800037812 */ /* 0x040fe200078ec0ff */
[----:B------:R-:W-:Y:S01]  /*21550*/  IMAD.MOV.U32 R19, RZ, RZ, RZ ;  /* 0x000000ffff137224 */ /* 0x000fe200078e00ff */
[C---:B------:R-:W-:Y:S01]  /*21560*/  ISETP.NE.AND P1, PT, R5.reuse, RZ, PT ;  /* 0x000000ff0500720c */ /* 0x040fe20003f25270 */
[----:B0-----:R-:W-:Y:S01]  /*21570*/  IMAD.SHL.U32 R2, R5, 0x8, RZ ;  /* 0x0000000805027824 */ /* 0x001fe200078e00ff */
[----:B------:R-:W-:Y:S01]  /*21580*/  LOP3.LUT R3, R3, 0x38, R6, 0x78, !PT ;  /* 0x0000003803037812 */ /* 0x000fe200078e7806 */
[----:B------:R-:W-:Y:S01]  /*21590*/  ULDC.64 UR38, c[0x0][0x198] ;  /* 0x0000660000267ab9 */ /* 0x000fe20000000a00 */
[----:B------:R-:W-:Y:S01]  /*215a0*/  LOP3.LUT R0, R0, 0x38, RZ, 0xc0, !PT ;  /* 0x0000003800007812 */ /* 0x000fe200078ec0ff */
[----:B------:R-:W-:Y:S01]  /*215b0*/  ULOP3.LUT UR37, UR60, 0x2, URZ, 0xfc, !UPT ;  /* 0x000000023c257892 */ /* 0x000fe2000f8efc3f */
[----:B------:R-:W-:Y:S01]  /*215c0*/  LOP3.LUT R3, R3, 0x200, R2, 0xf8, !PT ;  /* 0x0000020003037812 */ /* 0x000fe200078ef802 */
[----:B------:R-:W-:Y:S01]  /*215d0*/  ULDC UR36, c[0x0][0xc] ;  /* 0x0000030000247ab9 */ /* 0x000fe20000000800 */
[C---:B------:R-:W-:Y:S01]  /*215e0*/  LOP3.LUT P0, R2, R6.reuse, 0x1f, RZ, 0xc0, !PT ;  /* 0x0000001f06027812 */ /* 0x040fe2000780c0ff */
[----:B------:R-:W-:Y:S01]  /*215f0*/  IMAD.SHL.U32 R6, R6, 0x10, RZ ;  /* 0x0000001006067824 */ /* 0x000fe200078e00ff */
[----:B------:R-:W-:-:S03]  /*21600*/  LOP3.LUT R0, R0, 0x40, RZ, 0xfc, !PT ;  /* 0x0000004000007812 */ /* 0x000fc600078efcff */
[----:B------:R0:W-:Y:S01]  /*21610*/  STL [R1+0x2c], R2 ;  /* 0x00002c0201007387 */ /* 0x0001e20000100800 */
[----:B--2---:R-:W-:Y:S01]  /*21620*/  ULEA UR4, UR5, UR4, 0x18 ;  /* 0x0000000405047291 */ /* 0x004fe2000f8ec03f */
[----:B0-----:R-:W-:-:S05]  /*21630*/  SHF.R.U32.HI R2, RZ, 0x3, R5 ;  /* 0x00000003ff027819 */ /* 0x001fca0000011605 */
[----:B------:R-:W-:Y:S01]  /*21640*/  IMAD.U32 R18, RZ, RZ, UR4 ;  /* 0x00000004ff127e24 */ /* 0x000fe2000f8e00ff */
[----:B---3--:R-:W-:-:S04]  /*21650*/  LOP3.LUT R4, R4, 0xfffffffd, RZ, 0xc0, !PT ;  /* 0xfffffffd04047812 */ /* 0x008fc800078ec0ff */
[----:B------:R-:W-:-:S04]  /*21660*/  @P1 LOP3.LUT R4, R4, 0x2, RZ, 0xfc, !PT ;  /* 0x0000000204041812 */ /* 0x000fc800078efcff */
[----:B------:R-:W-:-:S04]  /*21670*/  LOP3.LUT R4, R4, 0xfffffffe, RZ, 0xc0, !PT ;  /* 0xfffffffe04047812 */ /* 0x000fc800078ec0ff */
[----:B------:R-:W-:Y:S02]  /*21680*/  @P0 LOP3.LUT R4, R4, 0x1, RZ, 0xfc, !PT ;  /* 0x0000000104040812 */ /* 0x000fe400078efcff */
[----:B------:R-:W-:Y:S02]  /*21690*/  ISETP.NE.OR P0, PT, R5, RZ, !P0 ;  /* 0x000000ff0500720c */ /* 0x000fe40004705670 */
[----:B------:R-:W-:Y:S01]  /*216a0*/  LOP3.LUT R5, R2, 0x70, R6, 0xf8, !PT ;  /* 0x0000007002057812 */ /* 0x000fe200078ef806 */
[----:B------:R-:W-:Y:S01]  /*216b0*/  IMAD R2, R3, 0x2, R18 ;  /* 0x0000000203027824 */ /* 0x000fe200078e0212 */
[----:B------:R-:W-:-:S04]  /*216c0*/  LOP3.LUT R4, R4, 0xfffffff7, RZ, 0xc0, !PT ;  /* 0xfffffff704047812 */ /* 0x000fc800078ec0ff */
[----:B------:R0:W-:Y:S04]  /*216d0*/  STL [R1+0x34], R2 ;  /* 0x0000340201007387 */ /* 0x0001e80000100800 */
[----:B------:R2:W-:Y:S01]  /*216e0*/  STL [R1+0x5c], RZ ;  /* 0x00005cff01007387 */ /* 0x0005e20000100800 */
[----:B------:R-:W-:Y:S01]  /*216f0*/  @P0 LOP3.LUT R4, R4, 0x8, RZ, 0xfc, !PT ;  /* 0x0000000804040812 */ /* 0x000fe200078efcff */
[----:B0-----:R-:W-:-:S04]  /*21700*/  IMAD.MOV.U32 R2, RZ, RZ, 0x1 ;  /* 0x00000001ff027424 */ /* 0x001fc800078e00ff */
[----:B------:R2:W-:Y:S04]  /*21710*/  STL [R1], R4 ;  /* 0x0000000401007387 */ /* 0x0005e80000100800 */
[----:B------:R2:W-:Y:S04]  /*21720*/  STL [R1+0x24], R2 ;  /* 0x0000240201007387 */ /* 0x0005e80000100800 */
[----:B------:R2:W-:Y:S04]  /*21730*/  STL [R1+0x20], RZ ;  /* 0x000020ff01007387 */ /* 0x0005e80000100800 */
[----:B------:R2:W-:Y:S02]  /*21740*/  STL [R1+0xc], R2 ;  /* 0x00000c0201007387 */ /* 0x0005e40000100800 */
.L_x_7042:
[----:B---3--:R-:W3:Y:S01]  /*21750*/  LDL R0, [R1+0x1c] ;  /* 0x00001c0001007983 */ /* 0x008ee20000100800 */
[----:B--2---:R-:W3:Y:S01]  /*21760*/  LDC.64 R2, c[0x0][0xc88] ;  /* 0x00032200ff027b82 */ /* 0x004ee20000000a00 */
[----:B------:R-:W-:Y:S01]  /*21770*/  ULDC.64 UR4, c[0x0][0x208] ;  /* 0x0000820000047ab9 */ /* 0x000fe20000000a00 */
[----:B---3--:R-:W-:-:S05]  /*21780*/  IMAD.WIDE R2, R0, 0x4, R2 ;  /* 0x0000000400027825 */ /* 0x008fca00078e0202 */
[----:B------:R-:W2:Y:S01]  /*21790*/  LDG.E R15, desc[UR4][R2.64] ;  /* 0x00000004020f7981 */ /* 0x000ea2000c1e1900 */
        /* <DEDUP_REMOVED lines=15> */
[----:B------:R-:W-:Y:S01]  /*21890*/  STL [R1+0x38], R15 ;  /* 0x0000380f01007387 */ /* 0x000fe20000100800 */
[C-C-:B------:R-:W-:Y:S02]  /*218a0*/  SHF.L.U64.HI R13, R15.reuse, 0x2, R4.reuse ;  /* 0x000000020f0d7819 */ /* 0x140fe40000010204 */
[----:B------:R-:W-:Y:S01]  /*218b0*/  @P0 LEA.HI.X R3, R15, UR5, R4, 0x2, P1 ;  /* 0x000000050f030c11 */ /* 0x000fe200088f1404 */
[----:B------:R-:W-:Y:S01]  /*218c0*/  ULDC.64 UR4, c[0x0][0xa00] ;  /* 0x0002800000047ab9 */ /* 0x000fe20000000a00 */
[C---:B-1----:R-:W-:Y:S01]  /*218d0*/  @P3 IADD3 R8, P1, R14.reuse, UR10, RZ ;  /* 0x0000000a0e083c10 */ /* 0x042fe2000ff3e0ff */
[----:B0-----:R0:W-:Y:S03]  /*218e0*/  STL [R1+0x50], R4 ;  /* 0x0000500401007387 */ /* 0x0011e60000100800 */
        /* <DEDUP_REMOVED lines=42> */
.L_x_6902:
        /* <DEDUP_REMOVED lines=19> */
.L_x_6903:
[----:B------:R-:W-:Y:S05]  /*21cc0*/  @!P2 BRA `(.L_x_6904) ;  /* 0x000000000010a947 */ /* 0x000fea0003800000 */
[----:B------:R-:W-:Y:S02]  /*21cd0*/  ULDC.64 UR4, c[0x0][0x208] ;  /* 0x0000820000047ab9 */ /* 0x000fe40000000a00 */
[----:B------:R-:W2:Y:S04]  /*21ce0*/  LDG.E R8, desc[UR4][R6.64] ;  /* 0x0000000406087981 */ /* 0x000ea8000c1e1900 */
[----:B------:R-:W2:Y:S02]  /*21cf0*/  LDG.E R6, desc[UR4][R6.64+0x4] ;  /* 0x0000040406067981 */ /* 0x000ea4000c1e1900 */
[----:B--2---:R-:W-:-:S07]  /*21d00*/  IMAD.IADD R8, R6, 0x1, -R8 ;  /* 0x0000000106087824 */ /* 0x004fce00078e0a08 */
.L_x_6904:
[----:B------:R-:W-:Y:S01]  /*21d10*/  ULDC.64 UR4, c[0x0][0x208] ;  /* 0x0000820000047ab9 */ /* 0x000fe20000000a00 */
[----:B-----5:R-:W-:Y:S01]  /*21d20*/  IMAD.IADD R6, R8, 0x1, -R0 ;  /* 0x0000000108067824 */ /* 0x020fe200078e0a00 */
[----:B0-----:R-:W2:Y:S04]  /*21d30*/  LDL.LU R3, [R1] ;  /* 0x0000000001037983 */ /* 0x001ea80000300800 */
[----:B------:R-:W3:Y:S04]  /*21d40*/  @P0 LDG.E R0, desc[UR4][R4.64] ;  /* 0x0000000404000981 */ /* 0x000ee8000c1e1900 */
[----:B------:R-:W3:Y:S01]  /*21d50*/  @P0 LDG.E R4, desc[UR4][R4.64+0x4] ;  /* 0x0000040404040981 */ /* 0x000ee2000c1e1900 */
        /* <DEDUP_REMOVED lines=15> */
[----:B------:R0:W-:Y:S01]  /*21e50*/  STL [R1], R3 ;  /* 0x0000000301007387 */ /* 0x0001e20000100800 */
        /* <DEDUP_REMOVED lines=30> */
.L_x_6906:
[----:B------:R-:W-:Y:S05]  /*22040*/  BSYNC B0 ;  /* 0x0000000000007941 */ /* 0x000fea0003800000 */
.L_x_6905:
        /* <DEDUP_REMOVED lines=25> */
.L_x_7113:
[----:B-1----:R-:W-:Y:S02]  /*221e0*/  ISETP.NE.AND P0, PT, R14, RZ, PT ;  /* 0x000000ff0e00720c */ /* 0x002fe40003f05270 */
[----:B------:R-:W-:-:S11]  /*221f0*/  PLOP3.LUT P1, PT, PT, PT, PT, 0x8, 0x0 ;  /* 0x000000000000781c */ /* 0x000fd60003f2e170 */
[----:B------:R-:W-:Y:S05]  /*22200*/  @P0 BRA `(.L_x_6910) ;  /* 0x00000000000c0947 */ /* 0x000fea0003800000 */
[----:B------:R-:W-:-:S03]  /*22210*/  UMOV UR4, 0xffffffff ;  /* 0xffffffff00047882 */ /* 0x000fc60000000000 */
[----:B------:R-:W-:Y:S05]  /*22220*/  BRA.DIV UR4, `(.L_x_6911) ;  /* 0x0000007604307947 */ /* 0x000fea000b800000 */
[----:B------:R-:W-:-:S13]  /*22230*/  ELECT P1, URZ, PT ;  /* 0x00000000003f782f */ /* 0x000fda0003820000 */
.L_x_6910:
        /* <DEDUP_REMOVED lines=9> */
.L_x_7116:
[----:B------:R-:W-:Y:S05]  /*222d0*/  BSYNC B1 ;  /* 0x0000000000017941 */ /* 0x000fea0003800000 */
.L_x_6912:
        /* <DEDUP_REMOVED lines=12> */
.L_x_7117:
[----:B------:R-:W-:Y:S05]  /*223a0*/  BSYNC B2 ;  /* 0x0000000000027941 */ /* 0x000fea0003800000 */
.L_x_6916:
[----:B------:R-:W-:Y:S04]  /*223b0*/  BSSY B2, `(.L_x_6918) ;  /* 0x0000008000027945 */ /* 0x000fe80003800000 */
[----:B------:R-:W-:Y:S05]  /*223c0*/  @P4 BRA `(.L_x_6919) ;  /* 0x0000000000184947 */ /* 0x000fea0003800000 */
[----:B0-----:R-:W2:Y:S02]  /*223d0*/  LDL R2, [R1] ;  /* 0x0000000001027983 */ /* 0x001ea40000100800 */
[----:B--2---:R-:W-:Y:S01]  /*223e0*/  LOP3.LUT P0, RZ, R2, 0x1, RZ, 0xc0, !PT ;  /* 0x0000000102ff7812 */ /* 0x004fe2000780c0ff */
[----:B------:R-:W-:-:S04]  /*223f0*/  IMAD.MOV.U32 R2, RZ, RZ, 0xb000 ;  /* 0x0000b000ff027424 */ /* 0x000fc800078e00ff */
[----:B------:R2:W-:Y:S08]  /*22400*/  SYNCS.ARRIVE.TRANS64 RZ, [R5+URZ+0x34890], R2 ;  /* 0x0348900205ff79a7 */ /* 0x0005f0000800003f */
[----:B------:R-:W-:Y:S05]  /*22410*/  @!P0 BRA `(.L_x_6919) ;  /* 0x0000000000048947 */ /* 0x000fea0003800000 */
[----:B------:R-:W-:Y:S01]  /*22420*/  BPT.TRAP 0x1 ;  /* 0x000000040000795c */ /* 0x000fe20000300000 */
.L_x_6919:
[----:B------:R-:W-:Y:S05]  /*22430*/  BSYNC B2 ;  /* 0x0000000000027941 */ /* 0x000fea0003800000 */
.L_x_6918:
        /* <DEDUP_REMOVED lines=13> */
.L_x_6920:
        /* <DEDUP_REMOVED lines=16> */
.L_x_6921:
        /* <DEDUP_REMOVED lines=13> */
.L_x_7118:
[----:B------:R-:W-:Y:S05]  /*226e0*/  BSYNC B2 ;  /* 0x0000000000027941 */ /* 0x000fea0003800000 */
.L_x_6922:
[----:B------:R-:W-:Y:S01]  /*226f0*/  BSSY B2, `(.L_x_6924) ;  /* 0x000000a000027945 */ /* 0x000fe20003800000 */
[----:B------:R-:W-:Y:S02]  /*22700*/  IMAD.MOV.U32 R12, RZ, RZ, 0x0 ;  /* 0x00000000ff0c7424 */ /* 0x000fe400078e00ff */
[----:B------:R-:W-:Y:S01]  /*22710*/  IMAD.MOV.U32 R13, RZ, RZ, 0x12f00000 ;  /* 0x12f00000ff0d7424 */ /* 0x000fe200078e00ff */
[----:B------:R-:W-:Y:S06]  /*22720*/  @P4 BRA `(.L_x_6925) ;  /* 0x0000000000184947 */ /* 0x000fec0003800000 */
[----:B------:R-:W2:Y:S02]  /*22730*/  LDL R2, [R1] ;  /* 0x0000000001027983 */ /* 0x000ea40000100800 */
[----:B--2---:R-:W-:Y:S01]  /*22740*/  LOP3.LUT P0, RZ, R2, 0x1, RZ, 0xc0, !PT ;  /* 0x0000000102ff7812 */ /* 0x004fe2000780c0ff */
[----:B------:R-:W-:-:S04]  /*22750*/  IMAD.MOV.U32 R2, RZ, RZ, 0xb000 ;  /* 0x0000b000ff027424 */ /* 0x000fc800078e00ff */
[----:B------:R2:W-:Y:S08]  /*22760*/  SYNCS.ARRIVE.TRANS64 RZ, [R5+URZ+0x348b0], R2 ;  /* 0x0348b00205ff79a7 */ /* 0x0005f0000800003f */
[----:B------:R-:W-:Y:S05]  /*22770*/  @!P0 BRA `(.L_x_6925) ;  /* 0x0000000000048947 */ /* 0x000fea0003800000 */
[----:B------:R-:W-:Y:S01]  /*22780*/  BPT.TRAP 0x1 ;  /* 0x000000040000795c */ /* 0x000fe20000300000 */
.L_x_6925:
[----:B------:R-:W-:Y:S05]  /*22790*/  BSYNC B2 ;  /* 0x0000000000027941 */ /* 0x000fea0003800000 */
.L_x_6924:
        /* <DEDUP_REMOVED lines=8> */
.L_x_6926:
        /* <DEDUP_REMOVED lines=15> */
.L_x_6927:
        /* <DEDUP_REMOVED lines=10> */
.L_x_6915:
[----:B------:R-:W-:Y:S05]  /*229b0*/  BSYNC B1 ;  /* 0x0000000000017941 */ /* 0x000fea0003800000 */
.L_x_6914:
[----:B------:R-:W0:Y:S04]  /*229c0*/  LDL.LU R7, [R1+0x20] ;  /* 0x0000200001077983 */ /* 0x000e280000300800 */
[----:B------:R-:W2:Y:S01]  /*229d0*/  LDL.LU R4, [R1+0x24] ;  /* 0x0000240001047983 */ /* 0x000ea20000300800 */
[----:B------:R-:W-:Y:S01]  /*229e0*/  PLOP3.LUT P5, PT, PT, PT, PT, 0x8, 0x0 ;  /* 0x000000000000781c */ /* 0x000fe20003fae170 */
[----:B0-----:R-:W-:Y:S02]  /*229f0*/  VIADD R2, R7, 0x1 ;  /* 0x0000000107027836 */ /* 0x001fe40000000000 */
[----:B------:R-:W-:-:S03]  /*22a00*/  VIADD R7, R6, 0xfffffffe ;  /* 0xfffffffe06077836 */ /* 0x000fc60000000000 */
        /* <DEDUP_REMOVED lines=8> */
.L_x_6942:
        /* <DEDUP_REMOVED lines=10> */
.L_x_7119:
[----:B------:R-:W-:Y:S05]  /*22b30*/  BSYNC B2 ;  /* 0x0000000000027941 */ /* 0x000fea0003800000 */
.L_x_6930:
[----:B------:R-:W1:Y:S01]  /*22b40*/  S2R R2, SR_TID.X ;  /* 0x0000000000027919 */ /* 0x000e620000002100 */
[----:B------:R-:W-:Y:S01]  /*22b50*/  BSSY B2, `(.L_x_6932) ;  /* 0x000000a000027945 */ /* 0x000fe20003800000 */
[----:B-1----:R-:W-:-:S04]  /*22b60*/  LOP3.LUT R2, R2, 0x7f, RZ, 0xc0, !PT ;  /* 0x0000007f02027812 */ /* 0x002fc800078ec0ff */
[----:B------:R-:W-:-:S13]  /*22b70*/  ISETP.NE.AND P2, PT, R2, RZ, PT ;  /* 0x000000ff0200720c */ /* 0x000fda0003f45270 */
[----:B------:R-:W-:Y:S05]  /*22b80*/  @P2 BRA `(.L_x_6933) ;  /* 0x0000000000182947 */ /* 0x000fea0003800000 */
[----:B------:R-:W2:Y:S02]  /*22b90*/  LDL R2, [R1] ;  /* 0x0000000001027983 */ /* 0x000ea40000100800 */
[----:B--2---:R-:W-:Y:S01]  /*22ba0*/  LOP3.LUT P0, RZ, R2, 0x1, RZ, 0xc0, !PT ;  /* 0x0000000102ff7812 */ /* 0x004fe2000780c0ff */
[----:B------:R-:W-:-:S04]  /*22bb0*/  IMAD.MOV.U32 R2, RZ, RZ, 0xb000 ;  /* 0x0000b000ff027424 */ /* 0x000fc800078e00ff */
[----:B------:R1:W-:Y:S08]  /*22bc0*/  SYNCS.ARRIVE.TRANS64 RZ, [R6+URZ+0x34890], R2 ;  /* 0x0348900206ff79a7 */ /* 0x0003f0000800003f */
[----:B------:R-:W-:Y:S05]  /*22bd0*/  @!P0 BRA `(.L_x_6933) ;  /* 0x0000000000048947 */ /* 0x000fea0003800000 */
[----:B------:R-:W-:Y:S01]  /*22be0*/  BPT.TRAP 0x1 ;  /* 0x000000040000795c */ /* 0x000fe20000300000 */
.L_x_6933:
[----:B------:R-:W-:Y:S05]  /*22bf0*/  BSYNC B2 ;  /* 0x0000000000027941 */ /* 0x000fea0003800000 */
.L_x_6932:
        /* <DEDUP_REMOVED lines=12> */
.L_x_6934:
        /* <DEDUP_REMOVED lines=16> */
.L_x_6935:
        /* <DEDUP_REMOVED lines=13> */
.L_x_7120:
[----:B------:R-:W-:Y:S05]  /*22e90*/  BSYNC B2 ;  /* 0x0000000000027941 */ /* 0x000fea0003800000 */
.L_x_6936:
        /* <DEDUP_REMOVED lines=10> */
.L_x_6939:
[----:B------:R-:W-:Y:S05]  /*22f40*/  BSYNC B2 ;  /* 0x0000000000027941 */ /* 0x000fea0003800000 */
.L_x_6938:
        /* <DEDUP_REMOVED lines=8> */
.L_x_6940:
        /* <DEDUP_REMOVED lines=15> */
.L_x_6941:
        /* <DEDUP_REMOVED lines=10> */
.L_x_6929:
[----:B------:R-:W-:Y:S05]  /*23160*/  BSYNC B1 ;  /* 0x0000000000017941 */ /* 0x000fea0003800000 */
.L_x_6928:
        /* <DEDUP_REMOVED lines=12> */
.L_x_6908:
[----:B------:R-:W-:Y:S05]  /*23230*/  BSYNC B0 ;  /* 0x0000000000007941 */ /* 0x000fea0003800000 */
.L_x_6907:
[----:B01----:R-:W2:Y:S04]  /*23240*/  LDL R2, [R1] ;  /* 0x0000000001027983 */ /* 0x003ea80000100800 */
        /* <DEDUP_REMOVED lines=36> */
.L_x_6944:
[----:B------:R-:W-:Y:S05]  /*23490*/  BSYNC B0 ;  /* 0x0000000000007941 */ /* 0x000fea0003800000 */
.L_x_6943:
        /* <DEDUP_REMOVED lines=15> */
[----:B------:R-:W-:Y:S01]  /*23590*/  ULDC.64 UR6, c[0x0][0x208] ;  /* 0x0000820000067ab9 */ /* 0x000fe20000000a00 */
[----:B------:R-:W0:Y:S08]  /*235a0*/  FLO.U32 R0, UR4 ;  /* 0x0000000400007d00 */ /* 0x000e3000080e0000 */
[----:B------:R-:W1:Y:S01]  /*235b0*/  POPC R5, UR4 ;  /* 0x0000000400057d09 */ /* 0x000e620008000000 */
[----:B0-----:R-:W-:-:S02]  /*235c0*/  ISETP.EQ.U32.AND P0, PT, R0, R3, PT ;  /* 0x000000030000720c */ /* 0x001fc40003f02070 */
[----:B------:R-:W1:Y:S11]  /*235d0*/  LDC.64 R2, c[0x0][0xc60] ;  /* 0x00031800ff027b82 */ /* 0x000e760000000a00 */
[----:B-1----:R-:W2:Y:S01]  /*235e0*/  @P0 ATOMG.E.ADD.STRONG.GPU PT, R3, desc[UR6][R2.64], R5 ;  /* 0x00000005020309a8 */ /* 0x002ea200081ee1c6 */
[----:B------:R-:W0:Y:S02]  /*235f0*/  S2R R4, SR_LTMASK ;  /* 0x0000000000047919 */ /* 0x000e240000003900 */
[----:B0-----:R-:W-:-:S04]  /*23600*/  LOP3.LUT R4, R4, UR4, RZ, 0xc0, !PT ;  /* 0x0000000404047c12 */ /* 0x001fc8000f8ec0ff */
[----:B------:R-:W0:Y:S01]  /*23610*/  POPC R7, R4 ;  /* 0x0000000400077309 */ /* 0x000e220000000000 */
[----:B--2---:R-:W0:Y:S02]  /*23620*/  SHFL.IDX PT, R0, R3, R0, 0x1f ;  /* 0x00001f0003007589 */ /* 0x004e2400000e0000 */
[----:B0-----:R-:W-:-:S05]  /*23630*/  IADD3 R0, R0, UR36, R7 ;  /* 0x0000002400007c10 */ /* 0x001fca000fffe007 */
[----:B------:R4:W-:Y:S01]  /*23640*/  STL [R1+0x10], R0 ;  /* 0x0000100001007387 */ /* 0x0009e20000100800 */
[----:B------:R-:W-:Y:S05]  /*23650*/  BRA `(.L_x_6947) ;  /* 0x0000003c00187947 */ /* 0x000fea0003800000 */
.L_x_6946:
        /* <DEDUP_REMOVED lines=20> */
.L_x_6949:
[----:B------:R-:W-:Y:S05]  /*237a0*/  BSYNC B6 ;  /* 0x0000000000067941 */ /* 0x000fea0003800000 */
.L_x_6948:
        /* <DEDUP_REMOVED lines=20> */
.L_x_6952:
        /* <DEDUP_REMOVED lines=15> */
.L_x_6951:
[----:B------:R-:W-:Y:S05]  /*239e0*/  BSYNC B6 ;  /* 0x0000000000067941 */ /* 0x000fea0003800000 */
.L_x_6950:
        /* <DEDUP_REMOVED lines=26> */
.L_x_7123:
[----:B0-----:R-:W2:Y:S01]  /*23b90*/  LDL.LU R4, [R1] ;  /* 0x0000000001047983 */ /* 0x001ea20000300800 */
[----:B------:R-:W-:Y:S02]  /*23ba0*/  PLOP3.LUT P1, PT, PT, PT, PT, 0x8, 0x0 ;  /* 0x000000000000781c */ /* 0x000fe40003f2e170 */
[----:B-1----:R-:W-:Y:S01]  /*23bb0*/  ISETP.NE.AND P0, PT, R14, RZ, PT ;  /* 0x000000ff0e00720c */ /* 0x002fe20003f05270 */
[----:B------:R0:W-:Y:S01]  /*23bc0*/  STL [R1+0x4], R0 ;  /* 0x0000040001007387 */ /* 0x0001e20000100800 */
[----:B--2---:R-:W-:-:S09]  /*23bd0*/  LOP3.LUT R4, R4, 0xfffffffb, RZ, 0xc0, !PT ;  /* 0xfffffffb04047812 */ /* 0x004fd200078ec0ff */
[----:B------:R-:W-:-:S05]  /*23be0*/  @P1 LOP3.LUT R4, R4, 0x4, RZ, 0xfc, !PT ;  /* 0x0000000404041812 */ /* 0x000fca00078efcff */
[----:B------:R0:W-:Y:S01]  /*23bf0*/  STL [R1], R4 ;  /* 0x0000000401007387 */ /* 0x0001e20000100800 */
[----:B------:R-:W-:Y:S05]  /*23c00*/  @P0 BRA `(.L_x_6954) ;  /* 0x00000004001c0947 */ /* 0x000fea0003800000 */
[----:B------:R-:W-:-:S03]  /*23c10*/  UMOV UR4, 0xffffffff ;  /* 0xffffffff00047882 */ /* 0x000fc60000000000 */
[----:B------:R-:W-:Y:S05]  /*23c20*/  BRA.DIV UR4, `(.L_x_6955) ;  /* 0x0000005e046c7947 */ /* 0x000fea000b800000 */
[----:B------:R-:W-:-:S13]  /*23c30*/  ELECT P6, URZ, PT ;  /* 0x00000000003f782f */ /* 0x000fda00038c0000 */
.L_x_7126:
        /* <DEDUP_REMOVED lines=25> */
.L_x_6956:
[----:B-1----:R-:W2:Y:S01]  /*23dd0*/  LDL R2, [R1+0xc] ;  /* 0x00000c0001027983 */ /* 0x002ea20000100800 */
[----:B0-----:R-:W-:Y:S01]  /*23de0*/  IMAD R0, R19, 0x8, R18 ;  /* 0x0000000813007824 */ /* 0x001fe200078e0212 */
[----:B--2---:R-:W-:-:S04]  /*23df0*/  SHF.L.U32 R2, R2, 0x1f, RZ ;  /* 0x0000001f02027819 */ /* 0x004fc800000006ff */
[----:B------:R-:W0:Y:S02]  /*23e00*/  SYNCS.PHASECHK.TRANS64.TRYWAIT P0, [R0+URZ+0x34840], R2 ;  /* 0x03484002000075a7 */ /* 0x000e24000800017f */
[----:B0-----:R-:W-:Y:S05]  /*23e10*/  @!P0 BRA `(.L_x_6957) ;  /* 0x0000005c00108947 */ /* 0x001fea0003800000 */
.L_x_7127:
[----:B------:R1:W5:Y:S01]  /*23e20*/  LDL R3, [R1] ;  /* 0x0000000001037983 */ /* 0x0003620000100800 */
        /* <DEDUP_REMOVED lines=9> */
.L_x_6958:
[----:B------:R-:W2:Y:S04]  /*23ec0*/  LDL R4, [R1+0x4] ;  /* 0x0000040001047983 */ /* 0x000ea80000100800 */
[----:B01----:R-:W3:Y:S01]  /*23ed0*/  LDL R2, [R1+0x18] ;  /* 0x0000180001027983 */ /* 0x003ee20000100800 */
        /* <DEDUP_REMOVED lines=9> */
[----:B------:R-:W-:Y:S01]  /*23f70*/  UMOV UR15, 0x40 ;  /* 0x00000040000f7882 */ /* 0x000fe20000000000 */
[----:B------:R-:W-:-:S03]  /*23f80*/  LOP3.LUT R3, R3, 0xfffffffb, RZ, 0xc0, !PT ;  /* 0xfffffffb03037812 */ /* 0x000fc600078ec0ff */
[----:B------:R-:W-:Y:S02]  /*23f90*/  UIADD3 UR9, UR9, 0x34830, URZ ;  /* 0x0003483009097890 */ /* 0x000fe4000fffe03f */
[----:B------:R-:W-:-:S04]  /*23fa0*/  @P0 LOP3.LUT R3, R3, 0x4, RZ, 0xfc, !PT ;  /* 0x0000000403030812 */ /* 0x000fc800078efcff */
[----:B------:R-:W-:Y:S01]  /*23fb0*/  UIADD3 UR8, UR6, 0x1e400, URZ ;  /* 0x0001e40006087890 */ /* 0x000fe2000fffe03f */
[----:B------:R1:W-:Y:S01]  /*23fc0*/  STL [R1], R3 ;  /* 0x0000000301007387 */ /* 0x0003e20000100800 */
[----:B------:R-:W-:-:S03]  /*23fd0*/  UIADD3 UR14, UR6, 0x23c00, URZ ;  /* 0x00023c00060e7890 */ /* 0x000fc6000fffe03f */
[----:B------:R-:W-:Y:S01]  /*23fe0*/  UMOV UR6, 0x0 ;  /* 0x0000000000067882 */ /* 0x000fe20000000000 */
        /* <DEDUP_REMOVED lines=8> */
[----:B-1----:R-:W-:Y:S01]  /*24070*/  NOP ;  /* 0x0000000000007918 */ /* 0x002fe20000000000 */
.L_x_6954:
        /* <DEDUP_REMOVED lines=40> */
.L_x_6960:
[----:B------:R-:W-:Y:S05]  /*24300*/  BSYNC B6 ;  /* 0x0000000000067941 */ /* 0x000fea0003800000 */
.L_x_6959:
        /* <DEDUP_REMOVED lines=14> */
[----:B------:R-:W0:Y:S01]  /*243f0*/  S2R R10, SR_TID.X ;  /* 0x00000000000a7919 */ /* 0x000e220000002100 */
[----:B--2---:R-:W-:-:S02]  /*24400*/  IMAD R0, R0, UR4, RZ ;  /* 0x0000000400007c24 */ /* 0x004fc4000f8e02ff */
[----:B----4-:R-:W-:-:S04]  /*24410*/  IMAD.WIDE.U32 R2, R4, UR4, R2 ;  /* 0x0000000404027c25 */ /* 0x010fc8000f8e0002 */
[----:B------:R-:W-:Y:S01]  /*24420*/  IMAD R0, R4, UR5, R0 ;  /* 0x0000000504007c24 */ /* 0x000fe2000f8e0200 */
[----:B------:R-:W-:Y:S01]  /*24430*/  ULDC.64 UR4, c[0x0][0x2d0] ;  /* 0x0000b40000047ab9 */ /* 0x000fe20000000a00 */
[----:B------:R-:W2:Y:S02]  /*24440*/  S2R R4, SR_TID.X ;  /* 0x0000000000047919 */ /* 0x000ea40000002100 */
[----:B------:R-:W-:Y:S02]  /*24450*/  IMAD.IADD R3, R3, 0x1, R0 ;  /* 0x0000000103037824 */ /* 0x000fe400078e0200 */
[----:B-1----:R-:W-:Y:S02]  /*24460*/  IMAD.SHL.U32 R9, R9, 0x8, RZ ;  /* 0x0000000809097824 */ /* 0x002fe400078e00ff */
[----:B0-----:R-:W-:-:S03]  /*24470*/  IMAD.SHL.U32 R10, R10, 0x8, RZ ;  /* 0x000000080a0a7824 */ /* 0x001fc600078e00ff */
[----:B------:R-:W-:-:S04]  /*24480*/  LOP3.LUT R9, R9, 0x38, RZ, 0xc0, !PT ;  /* 0x0000003809097812 */ /* 0x000fc800078ec0ff */
[----:B------:R-:W-:Y:S02]  /*24490*/  LOP3.LUT R9, R9, 0x40, RZ, 0xfc, !PT ;  /* 0x0000004009097812 */ /* 0x000fe400078efcff */
[----:B------:R-:W-:Y:S02]  /*244a0*/  LOP3.LUT R10, R10, 0x38, RZ, 0xc0, !PT ;  /* 0x000000380a0a7812 */ /* 0x000fe400078ec0ff */
[----:B--2---:R-:W-:-:S04]  /*244b0*/  LOP3.LUT R4, R4, 0x7f, RZ, 0xc0, !PT ;  /* 0x0000007f04047812 */ /* 0x004fc800078ec0ff */
[----:B------:R-:W-:Y:S02]  /*244c0*/  SHF.R.U32.HI R6, RZ, 0x3, R4 ;  /* 0x00000003ff067819 */ /* 0x000fe40000011604 */
[----:B------:R-:W0:Y:S02]  /*244d0*/  S2R R4, SR_TID.X ;  /* 0x0000000000047919 */ /* 0x000e240000002100 */
[----:B0-----:R-:W-:-:S05]  /*244e0*/  IMAD.SHL.U32 R4, R4, 0x10, RZ ;  /* 0x0000001004047824 */ /* 0x001fca00078e00ff */
[----:B------:R-:W-:Y:S02]  /*244f0*/  LOP3.LUT R4, R6, 0x70, R4, 0xf8, !PT ;  /* 0x0000007006047812 */ /* 0x000fe400078ef804 */
[----:B------:R-:W0:Y:S01]  /*24500*/  @P0 LDC R6, c[0x0][0x44c] ;  /* 0x00011300ff060b82 */ /* 0x000e220000000800 */
[----:B---3--:R-:W-:-:S05]  /*24510*/  IMAD.SHL.U32 R5, R5, 0x80, RZ ;  /* 0x0000008005057824 */ /* 0x008fca00078e00ff */
        /* <DEDUP_REMOVED lines=21> */
[----:B------:R0:W5:Y:S01]  /*24670*/  LDL R9, [R1+0x34] ;  /* 0x0000340001097983 */ /* 0x0001620000100800 */
[----:B------:R-:W-:Y:S02]  /*24680*/  LEA.HI.X R3, R2, UR5, R3, 0x1, P0 ;  /* 0x0000000502037c11 */ /* 0x000fe400080f0c03 */
[----:B------:R-:W-:Y:S01]  /*24690*/  ISETP.GE.AND P0, PT, R10, UR4, PT ;  /* 0x000000040a007c0c */ /* 0x000fe2000bf06270 */
[----:B------:R-:W-:-:S03]  /*246a0*/  UMOV UR4, 0xffffffff ;  /* 0xffffffff00047882 */ /* 0x000fc60000000000 */
[----:B------:R-:W-:Y:S09]  /*246b0*/  BRA.DIV UR4, `(.L_x_6961) ;  /* 0x0000005204fc7947 */ /* 0x000ff2000b800000 */
[----:B------:R-:W2:Y:S01]  /*246c0*/  LDL.LU R6, [R1+0x54] ;  /* 0x0000540001067983 */ /* 0x000ea20000300800 */
[----:B------:R-:W1:Y:S02]  /*246d0*/  S2R R7, SR_TID.X ;  /* 0x0000000000077919 */ /* 0x000e640000002100 */
[----:B-1----:R-:W-:-:S04]  /*246e0*/  LOP3.LUT R7, R7, 0x7f, RZ, 0xc0, !PT ;  /* 0x0000007f07077812 */ /* 0x002fc800078ec0ff */
[----:B------:R-:W-:Y:S02]  /*246f0*/  SHF.R.U32.HI R11, RZ, 0x3, R7 ;  /* 0x00000003ff0b7819 */ /* 0x000fe40000011607 */
[----:B------:R-:W1:Y:S03]  /*24700*/  SHFL.IDX PT, R7, R4, RZ, 0x181f ;  /* 0x00181fff04077589 */ /* 0x000e6600000e0000 */
[----:B------:R-:W-:Y:S01]  /*24710*/  IMAD.IADD R0, R11, 0x1, R5 ;  /* 0x000000010b007824 */ /* 0x000fe200078e0205 */
[----:B------:R-:W-:-:S03]  /*24720*/  ULDC.64 UR4, c[0x0][0x208] ;  /* 0x0000820000047ab9 */ /* 0x000fc60000000a00 */
[----:B------:R-:W-:Y:S02]  /*24730*/  VIADD R5, R0, 0x10 ;  /* 0x0000001000057836 */ /* 0x000fe40000000000 */
[----:B--2---:R-:W-:Y:S02]  /*24740*/  IMAD R2, R6, R8, RZ ;  /* 0x0000000806027224 */ /* 0x004fe400078e02ff */
[----:B------:R-:W2:Y:S03]  /*24750*/  SHFL.IDX PT, R6, R3, RZ, 0x181f ;  /* 0x00181fff03067589 */ /* 0x000ea600000e0000 */
[----:B------:R-:W-:-:S13]  /*24760*/  ISETP.GE.AND P2, PT, R0, R2, PT ;  /* 0x000000020000720c */ /* 0x000fda0003f46270 */
[----:B-1----:R-:W-:-:S05]  /*24770*/  @!P2 LEA R7, P3, R10, R7, 0x1 ;  /* 0x000000070a07a211 */ /* 0x002fca00078608ff */
[----:B--2---:R-:W-:-:S05]  /*24780*/  @!P2 IMAD.X R6, RZ, RZ, R6, P3 ;  /* 0x000000ffff06a224 */ /* 0x004fca00018e0606 */
[----:B------:R-:W-:-:S04]  /*24790*/  @!P2 LOP3.LUT R7, R7, R6, RZ, 0x3c, !PT ;  /* 0x000000060707a212 */ /* 0x000fc800078e3cff */
[----:B------:R-:W-:-:S04]  /*247a0*/  @!P2 LOP3.LUT R6, R7, R6, RZ, 0x3c, !PT ;  /* 0x000000060706a212 */ /* 0x000fc800078e3cff */
[----:B------:R-:W-:-:S05]  /*247b0*/  @!P2 LOP3.LUT R7, R7, R6, RZ, 0x3c, !PT ;  /* 0x000000060707a212 */ /* 0x000fca00078e3cff */
[----:B------:R-:W-:Y:S01]  /*247c0*/  @!PT LDS RZ, [RZ] ;  /* 0x00000000fffff984 */ /* 0x000fe20000000800 */
[----:B-----5:R-:W-:Y:S04]  /*247d0*/  @!P2 LDGSTS.E.BYPASS.LTC128B.128 [R9+0x16400], desc[UR4][R6.64], !P0 ;  /* 0x164000000609afae */ /* 0x020fe8000c101d44 */
[----:B------:R1:W-:Y:S01]  /*247e0*/  @!P2 LDGSTS.E.BYPASS.LTC128B.128 [R9+0x1a400], desc[UR4][R6.64+0x80], !P1 ;  /* 0x1a4000800609afae */ /* 0x0003e2000c901d44 */
[----:B------:R-:W-:-:S03]  /*247f0*/  ISETP.GE.AND P2, PT, R5, R2, PT ;  /* 0x000000020500720c */ /* 0x000fc60003f46270 */
[----:B------:R-:W2:Y:S04]  /*24800*/  SHFL.IDX PT, R5, R4, 0x1, 0x181f ;  /* 0x00381f0004057f89 */ /* 0x000ea800000e0000 */
[----:B-1----:R-:W1:Y:S06]  /*24810*/  SHFL.IDX PT, R6, R3, 0x1, 0x181f ;  /* 0x00381f0003067f89 */ /* 0x002e6c00000e0000 */
[----:B--2---:R-:W-:-:S05]  /*24820*/  @!P2 LEA R5, P3, R10, R5, 0x1 ;  /* 0x000000050a05a211 */ /* 0x004fca00078608ff */
[----:B-1----:R-:W-:-:S04]  /*24830*/  @!P2 IMAD.X R6, RZ, RZ, R6, P3 ;  /* 0x000000ffff06a224 */ /* 0x002fc800018e0606 */
[----:B------:R-:W-:Y:S02]  /*24840*/  @!P2 IMAD.MOV.U32 R7, RZ, RZ, R6 ;  /* 0x000000ffff07a224 */ /* 0x000fe400078e0006 */
[----:B------:R-:W-:Y:S02]  /*24850*/  @!P2 IMAD.MOV.U32 R6, RZ, RZ, R5 ;  /* 0x000000ffff06a224 */ /* 0x000fe400078e0005 */
[----:B------:R-:W-:-:S03]  /*24860*/  VIADD R5, R0, 0x20 ;  /* 0x0000002000057836 */ /* 0x000fc60000000000 */
[----:B------:R-:W-:Y:S04]  /*24870*/  @!P2 LDGSTS.E.BYPASS.LTC128B.128 [R9+0x16c00], desc[UR4][R6.64], !P0 ;  /* 0x16c000000609afae */ /* 0x000fe8000c101d44 */
        /* <DEDUP_REMOVED lines=48> */
[----:B------:R1:W2:Y:S04]  /*24b80*/  SHFL.IDX PT, R5, R3, 0x7, 0x181f ;  /* 0x00f81f0003057f89 */ /* 0x0002a800000e0000 */
[----:B------:R1:W-:Y:S04]  /*24b90*/  @!P2 LDGSTS.E.BYPASS.LTC128B.128 [R9+0x19400], desc[UR4][R6.64], !P0 ;  /* 0x194000000609afae */ /* 0x0003e8000c101d44 */
[----:B------:R1:W-:Y:S04]  /*24ba0*/  @!P2 LDGSTS.E.BYPASS.LTC128B.128 [R9+0x1d400], desc[UR4][R6.64+0x80], !P1 ;  /* 0x1d4000800609afae */ /* 0x0003e8000c901d44 */
[----:B------:R1:W3:Y:S02]  /*24bb0*/  SHFL.IDX PT, R3, R4, 0x7, 0x181f ;  /* 0x00f81f0004037f89 */ /* 0x0002e400000e0000 */
.L_x_7144:
[----:B------:R-:W-:Y:S01]  /*24bc0*/  VIADD R0, R0, 0x70 ;  /* 0x0000007000007836 */ /* 0x000fe20000000000 */
[----:B------:R-:W-:Y:S04]  /*24bd0*/  BSSY B0, `(.L_x_6962) ;  /* 0x000000b000007945 */ /* 0x000fe80003800000 */
[----:B------:R-:W-:-:S13]  /*24be0*/  ISETP.GE.AND P2, PT, R0, R2, PT ;  /* 0x000000020000720c */ /* 0x000fda0003f46270 */
[----:B------:R-:W-:Y:S05]  /*24bf0*/  @P2 BRA `(.L_x_6963) ;  /* 0x0000000000202947 */ /* 0x000fea0003800000 */
[----:B---3--:R-:W-:Y:S01]  /*24c00*/  LEA R2, P2, R10, R3, 0x1 ;  /* 0x000000030a027211 */ /* 0x008fe200078408ff */
[----:B------:R-:W-:-:S04]  /*24c10*/  ULDC.64 UR4, c[0x0][0x208] ;  /* 0x0000820000047ab9 */ /* 0x000fc80000000a00 */
[----:B-12---:R-:W-:-:S05]  /*24c20*/  IMAD.X R3, RZ, RZ, R5, P2 ;  /* 0x000000ffff037224 */ /* 0x006fca00010e0605 */
[----:B------:R-:W-:Y:S01]  /*24c30*/  @!PT LDS RZ, [RZ] ;  /* 0x00000000fffff984 */ /* 0x000fe20000000800 */
[----:B------:R-:W-:Y:S01]  /*24c40*/  @!PT LDS RZ, [RZ] ;  /* 0x00000000fffff984 */ /* 0x000fe20000000800 */
[----:B------:R-:W-:Y:S01]  /*24c50*/  @!PT LDS RZ, [RZ] ;  /* 0x00000000fffff984 */ /* 0x000fe20000000800 */
[----:B------:R4:W-:Y:S04]  /*24c60*/  LDGSTS.E.BYPASS.LTC128B.128 [R9+0x19c00], desc[UR4][R2.64], !P0 ;  /* 0x19c0000002097fae */ /* 0x0009e8000c101d44 */
[----:B------:R4:W-:Y:S02]  /*24c70*/  LDGSTS.E.BYPASS.LTC128B.128 [R9+0x1dc00], desc[UR4][R2.64+0x80], !P1 ;  /* 0x1dc0008002097fae */ /* 0x0009e4000c901d44 */
.L_x_6963:
[----:B------:R-:W-:Y:S05]  /*24c80*/  BSYNC B0 ;  /* 0x0000000000007941 */ /* 0x000fea0003800000 */
.L_x_6962:
[----:B------:R-:W-:Y:S01]  /*24c90*/  NOP ;  /* 0x0000000000007918 */ /* 0x000fe20000000000 */
[----:B------:R-:W-:-:S13]  /*24ca0*/  PLOP3.LUT P0, PT, PT, PT, PT, 0x80, 0x0 ;  /* 0x000000000000781c */ /* 0x000fda0003f0f070 */
.L_x_6964:
        /* <DEDUP_REMOVED lines=18> */
.L_x_7145:
[----:B------:R-:W-:Y:S05]  /*24dd0*/  BSYNC B0 ;  /* 0x0000000000007941 */ /* 0x000fea0003800000 */
.L_x_6965:
[----:B-1-3--:R-:W4:Y:S04]  /*24de0*/  LDL R3, [R1+0x40] ;  /* 0x0000400001037983 */ /* 0x00af280000100800 */
[----:B------:R-:W3:Y:S01]  /*24df0*/  LDL R2, [R1+0x30] ;  /* 0x0000300001027983 */ /* 0x000ee20000100800 */
[----:B------:R-:W-:Y:S01]  /*24e00*/  BSSY B0, `(.L_x_6967) ;  /* 0x00001ef000007945 */ /* 0x000fe20003800000 */
[----:B----4-:R-:W-:-:S05]  /*24e10*/  VIADD R0, R3, 0xfffffffe ;  /* 0xfffffffe03007836 */ /* 0x010fca0000000000 */
[----:B---3--:R-:W-:-:S13]  /*24e20*/  ISETP.GE.AND P0, PT, R0, R2, PT ;  /* 0x000000020000720c */ /* 0x008fda0003f06270 */
[----:B------:R-:W-:Y:S05]  /*24e30*/  @!P0 BRA `(.L_x_6968) ;  /* 0x0000001c00ac8947 */ /* 0x000fea0003800000 */
[----:B--2---:R-:W2:Y:S04]  /*24e40*/  LDL.LU R5, [R1+0x58] ;  /* 0x0000580001057983 */ /* 0x004ea80000300800 */
[----:B------:R-:W3:Y:S04]  /*24e50*/  LDL.LU R4, [R1+0x44] ;  /* 0x0000440001047983 */ /* 0x000ee80000300800 */
        /* <DEDUP_REMOVED lines=12> */
[----:B------:R-:W2:Y:S04]  /*24f20*/  LDL R4, [R1] ;  /* 0x0000000001047983 */ /* 0x000ea80000100800 */
        /* <DEDUP_REMOVED lines=34> */
.L_x_6973:
[----:B------:R-:W-:Y:S01]  /*25150*/  IMAD R3, R7, 0x8, R18 ;  /* 0x0000000807037824 */ /* 0x000fe200078e0212 */
[----:B------:R-:W-:Y:S01]  /*25160*/  SHF.L.U32 R2, R10, 0x1f, RZ ;  /* 0x0000001f0a027819 */ /* 0x000fe200000006ff */
[----:B------:R-:W-:Y:S03]  /*25170*/  BSSY B3, `(.L_x_6974) ;  /* 0x0000003000037945 */ /* 0x000fe60003800000 */
[----:B------:R-:W2:Y:S02]  /*25180*/  SYNCS.PHASECHK.TRANS64.TRYWAIT P0, [R3+URZ+0x34840], R2 ;  /* 0x03484002030075a7 */ /* 0x000ea4000800017f */
[----:B--2---:R-:W-:Y:S05]  /*25190*/  @!P0 BRA `(.L_x_6975) ;  /* 0x00000054002c8947 */ /* 0x004fea0003800000 */
.L_x_7146:
[----:B------:R-:W-:Y:S05]  /*251a0*/  BSYNC B3 ;  /* 0x0000000000037941 */ /* 0x000fea0003800000 */
.L_x_6974:
[----:B-1----:R-:W1:Y:S01]  /*251b0*/  S2R R5, SR_TID.X ;  /* 0x0000000000057919 */ /* 0x002e620000002100 */
[----:B------:R-:W-:Y:S01]  /*251c0*/  BSSY B3, `(.L_x_6976) ;  /* 0x000000a000037945 */ /* 0x000fe20003800000 */
[----:B-1----:R-:W-:-:S04]  /*251d0*/  LOP3.LUT R5, R5, 0x7f, RZ, 0xc0, !PT ;  /* 0x0000007f05057812 */ /* 0x002fc800078ec0ff */
[----:B------:R-:W-:-:S13]  /*251e0*/  ISETP.NE.AND P0, PT, R5, RZ, PT ;  /* 0x000000ff0500720c */ /* 0x000fda0003f05270 */
[----:B------:R-:W-:Y:S05]  /*251f0*/  @P0 BRA `(.L_x_6977) ;  /* 0x0000000000180947 */ /* 0x000fea0003800000 */
[----:B------:R-:W3:Y:S01]  /*25200*/  LDL R5, [R1] ;  /* 0x0000000001057983 */ /* 0x000ee20000100800 */
[----:B--2---:R-:W-:-:S04]  /*25210*/  IMAD.MOV.U32 R2, RZ, RZ, 0xb000 ;  /* 0x0000b000ff027424 */ /* 0x004fc800078e00ff */
[----:B------:R1:W-:Y:S01]  /*25220*/  SYNCS.ARRIVE.TRANS64 RZ, [R3+URZ+0x34830], R2 ;  /* 0x0348300203ff79a7 */ /* 0x0003e2000800003f */
[----:B---3--:R-:W-:-:S13]  /*25230*/  LOP3.LUT P1, RZ, R5, 0x1, RZ, 0xc0, !PT ;  /* 0x0000000105ff7812 */ /* 0x008fda000782c0ff */
[----:B-1----:R-:W-:Y:S05]  /*25240*/  @!P1 BRA `(.L_x_6977) ;  /* 0x0000000000049947 */ /* 0x002fea0003800000 */
[----:B------:R-:W-:Y:S01]  /*25250*/  BPT.TRAP 0x1 ;  /* 0x000000040000795c */ /* 0x000fe20000300000 */
.L_x_6977:
[----:B------:R-:W-:Y:S05]  /*25260*/  BSYNC B3 ;  /* 0x0000000000037941 */ /* 0x000fea0003800000 */
.L_x_6976:
[----:B--2---:R-:W2:Y:S01]  /*25270*/  LDL R2, [R1+0x18] ;  /* 0x0000180001027983 */ /* 0x004ea20000100800 */
        /* <DEDUP_REMOVED lines=11> */
.L_x_6978:
        /* <DEDUP_REMOVED lines=16> */
.L_x_6979:
        /* <DEDUP_REMOVED lines=16> */
.L_x_7147:
[----:B------:R-:W-:Y:S05]  /*25530*/  BSYNC B3 ;  /* 0x0000000000037941 */ /* 0x000fea0003800000 */
.L_x_6980:
[----:B------:R-:W2:Y:S01]  /*25540*/  S2R R5, SR_TID.X ;  /* 0x0000000000057919 */ /* 0x000ea20000002100 */
[----:B------:R-:W-:-:S04]  /*25550*/  UPRMT UR4, UR37, 0x9910, URZ ;  /* 0x0000991025047896 */ /* 0x000fc8000800003f */
[----:B------:R-:W-:Y:S01]  /*25560*/  UISETP.NE.AND UP0, UPT, UR4, 0x2, UPT ;  /* 0x000000020400788c */ /* 0x000fe2000bf05270 */
[----:B--2---:R-:W-:-:S04]  /*25570*/  LOP3.LUT R5, R5, 0x7f, RZ, 0xc0, !PT ;  /* 0x0000007f05057812 */ /* 0x004fc800078ec0ff */
[----:B------:R-:W-:-:S13]  /*25580*/  ISETP.NE.AND P0, PT, R5, RZ, PT ;  /* 0x000000ff0500720c */ /* 0x000fda0003f05270 */
[----:B-1----:R-:W-:-:S04]  /*25590*/  @!P0 IMAD.MOV.U32 R3, RZ, RZ, 0xb000 ;  /* 0x0000b000ff038424 */ /* 0x002fc800078e00ff */
[----:B------:R1:W-:Y:S01]  /*255a0*/  @!P0 SYNCS.ARRIVE.TRANS64 RZ, [R2+URZ+0x34850], R3 ;  /* 0x0348500302ff89a7 */ /* 0x0003e2000800003f */
[----:B------:R-:W-:-:S13]  /*255b0*/  PLOP3.LUT P0, PT, PT, PT, UP0, 0x80, 0x0 ;  /* 0x000000000000781c */ /* 0x000fda0003f0f008 */
[----:B-1----:R-:W-:Y:S05]  /*255c0*/  @P0 BRA `(.L_x_6982) ;  /* 0x0000000000040947 */ /* 0x002fea0003800000 */
[----:B------:R-:W-:Y:S01]  /*255d0*/  BPT.TRAP 0x1 ;  /* 0x000000040000795c */ /* 0x000fe20000300000 */
.L_x_6982:
[----:B------:R-:W2:Y:S01]  /*255e0*/  LDL R3, [R1] ;  /* 0x0000000001037983 */ /* 0x000ea20000100800 */
[----:B------:R-:W-:Y:S01]  /*255f0*/  BSSY B3, `(.L_x_6983) ;  /* 0x0000004000037945 */ /* 0x000fe20003800000 */
[----:B--2---:R-:W-:-:S13]  /*25600*/  LOP3.LUT P0, RZ, R3, 0x8, RZ, 0xc0, !PT ;  /* 0x0000000803ff7812 */ /* 0x004fda000780c0ff */
[----:B------:R-:W-:Y:S05]  /*25610*/  @P0 BRA `(.L_x_6984) ;  /* 0x0000000000040947 */ /* 0x000fea0003800000 */
[----:B------:R-:W-:Y:S01]  /*25620*/  BPT.TRAP 0x1 ;  /* 0x000000040000795c */ /* 0x000fe20000300000 */
.L_x_6984:
[----:B------:R-:W-:Y:S05]  /*25630*/  BSYNC B3 ;  /* 0x0000000000037941 */ /* 0x000fea0003800000 */
.L_x_6983:
        /* <DEDUP_REMOVED lines=12> */
.L_x_6985:
        /* <DEDUP_REMOVED lines=12> */
[----:B------:R-:W-:Y:S01]  /*257c0*/  PLOP3.LUT P0, PT, PT, PT, PT, 0x80, 0x0 ;  /* 0x000000000000781c */ /* 0x000fe20003f0f070 */
[----:B------:R-:W-:Y:S01]  /*257d0*/  UMOV UR6, 0x0 ;  /* 0x0000000000067882 */ /* 0x000fe20000000000 */
[----:B------:R-:W-:-:S11]  /*257e0*/  UMOV UR7, 0x14f00000 ;  /* 0x14f0000000077882 */ /* 0x000fd60000000000 */
.L_x_6986:
        /* <DEDUP_REMOVED lines=10> */
[----:B------:R1:W-:Y:S01]  /*25890*/  STL [R1+0x4], R0 ;  /* 0x0000040001007387 */ /* 0x0003e20000100800 */
[----:B------:R-:W-:-:S07]  /*258a0*/  IMAD.MOV.U32 R17, RZ, RZ, R4 ;  /* 0x000000ffff117224 */ /* 0x000fce00078e0004 */
.L_x_6972:
[----:B------:R-:W-:Y:S05]  /*258b0*/  BSYNC B1 ;  /* 0x0000000000017941 */ /* 0x000fea0003800000 */
.L_x_6971:
[----:B-1----:R-:W2:Y:S01]  /*258c0*/  LDL.LU R0, [R1+0x40] ;  /* 0x0000400001007983 */ /* 0x002ea20000300800 */
[----:B------:R-:W-:-:S03]  /*258d0*/  IMAD.MOV.U32 R19, RZ, RZ, R7 ;  /* 0x000000ffff137224 */ /* 0x000fc600078e0007 */
[----:B------:R1:W-:Y:S02]  /*258e0*/  STL [R1+0xc], R10 ;  /* 0x00000c0a01007387 */ /* 0x0003e40000100800 */
[----:B-12---:R-:W-:-:S07]  /*258f0*/  VIADD R0, R0, 0xfffffffd ;  /* 0xfffffffd00007836 */ /* 0x006fce0000000000 */
.L_x_6970:
[----:B------:R-:W-:Y:S05]  /*25900*/  BSYNC B2 ;  /* 0x0000000000027941 */ /* 0x000fea0003800000 */
.L_x_6969:
[----:B------:R-:W-:Y:S01]  /*25910*/  VIADD R9, R9, 0xfffffffe ;  /* 0xfffffffe09097836 */ /* 0x000fe20000000000 */
[----:B------:R-:W-:-:S04]  /*25920*/  LOP3.LUT R6, RZ, R6, RZ, 0x33, !PT ;  /* 0x00000006ff067212 */ /* 0x000fc800078e33ff */
[----:B------:R-:W-:-:S13]  /*25930*/  ISETP.NE.AND P0, PT, R9, R6, PT ;  /* 0x000000060900720c */ /* 0x000fda0003f05270 */
[----:B------:R-:W-:Y:S05]  /*25940*/  @!P0 BRA `(.L_x_6968) ;  /* 0x0000001000e88947 */ /* 0x000fea0003800000 */
[----:B------:R-:W-:-:S07]  /*25950*/  IMAD.MOV.U32 R8, RZ, RZ, R17 ;  /* 0x000000ffff087224 */ /* 0x000fce00078e0011 */
.L_x_7019:
[----:B--2---:R-:W2:Y:S04]  /*25960*/  LDL R3, [R1] ;  /* 0x0000000001037983 */ /* 0x004ea80000100800 */
        /* <DEDUP_REMOVED lines=9> */
[----:B-1----:R-:W-:Y:S05]  /*25a00*/  @!P1 BRA `(.L_x_6988) ;  /* 0x00000008003c9947 */ /* 0x002fea0003800000 */
        /* <DEDUP_REMOVED lines=25> */
.L_x_6989:
[----:B------:R-:W-:Y:S01]  /*25ba0*/  IMAD R3, R4, 0x8, R18 ;  /* 0x0000000804037824 */ /* 0x000fe200078e0212 */
[----:B------:R-:W-:Y:S01]  /*25bb0*/  SHF.L.U32 R2, R5, 0x1f, RZ ;  /* 0x0000001f05027819 */ /* 0x000fe200000006ff */
[----:B------:R-:W-:Y:S03]  /*25bc0*/  BSSY B2, `(.L_x_6990) ;  /* 0x0000003000027945 */ /* 0x000fe60003800000 */
[----:B------:R-:W2:Y:S02]  /*25bd0*/  SYNCS.PHASECHK.TRANS64.TRYWAIT P0, [R3+URZ+0x34840], R2 ;  /* 0x03484002030075a7 */ /* 0x000ea4000800017f */
[----:B--2---:R-:W-:Y:S05]  /*25be0*/  @!P0 BRA `(.L_x_6991) ;  /* 0x0000004800c08947 */ /* 0x004fea0003800000 */
.L_x_7148:
[----:B------:R-:W-:Y:S05]  /*25bf0*/  BSYNC B2 ;  /* 0x0000000000027941 */ /* 0x000fea0003800000 */
.L_x_6990:
[----:B------:R-:W3:Y:S01]  /*25c00*/  S2R R7, SR_TID.X ;  /* 0x0000000000077919 */ /* 0x000ee20000002100 */
[----:B------:R-:W-:Y:S01]  /*25c10*/  BSSY B2, `(.L_x_6992) ;  /* 0x000000a000027945 */ /* 0x000fe20003800000 */
[----:B---3--:R-:W-:-:S04]  /*25c20*/  LOP3.LUT R7, R7, 0x7f, RZ, 0xc0, !PT ;  /* 0x0000007f07077812 */ /* 0x008fc800078ec0ff */
[----:B------:R-:W-:-:S13]  /*25c30*/  ISETP.NE.AND P0, PT, R7, RZ, PT ;  /* 0x000000ff0700720c */ /* 0x000fda0003f05270 */
[----:B------:R-:W-:Y:S05]  /*25c40*/  @P0 BRA `(.L_x_6993) ;  /* 0x0000000000180947 */ /* 0x000fea0003800000 */
[----:B------:R-:W3:Y:S01]  /*25c50*/  LDL R7, [R1] ;  /* 0x0000000001077983 */ /* 0x000ee20000100800 */
[----:B--2---:R-:W-:-:S04]  /*25c60*/  IMAD.MOV.U32 R2, RZ, RZ, 0xb000 ;  /* 0x0000b000ff027424 */ /* 0x004fc800078e00ff */
[----:B------:R4:W-:Y:S01]  /*25c70*/  SYNCS.ARRIVE.TRANS64 RZ, [R3+URZ+0x34830], R2 ;  /* 0x0348300203ff79a7 */ /* 0x0009e2000800003f */
[----:B---3--:R-:W-:-:S13]  /*25c80*/  LOP3.LUT P1, RZ, R7, 0x1, RZ, 0xc0, !PT ;  /* 0x0000000107ff7812 */ /* 0x008fda000782c0ff */
[----:B----4-:R-:W-:Y:S05]  /*25c90*/  @!P1 BRA `(.L_x_6993) ;  /* 0x0000000000049947 */ /* 0x010fea0003800000 */
[----:B------:R-:W-:Y:S01]  /*25ca0*/  BPT.TRAP 0x1 ;  /* 0x000000040000795c */ /* 0x000fe20000300000 */
.L_x_6993:
[----:B------:R-:W-:Y:S05]  /*25cb0*/  BSYNC B2 ;  /* 0x0000000000027941 */ /* 0x000fea0003800000 */
.L_x_6992:
[----:B------:R-:W3:Y:S01]  /*25cc0*/  LDL R7, [R1+0x18] ;  /* 0x0000180001077983 */ /* 0x000ee20000100800 */
[----:B------:R-:W-:Y:S01]  /*25cd0*/  IMAD.MOV.U32 R10, RZ, RZ, RZ ;  /* 0x000000ffff0a7224 */ /* 0x000fe200078e00ff */
[----:B------:R-:W-:Y:S01]  /*25ce0*/  UIADD3 UR4, UP0, UR38, 0x370, URZ ;  /* 0x0000037026047890 */ /* 0x000fe2000ff1e03f */
[----:B--2---:R-:W-:Y:S01]  /*25cf0*/  IMAD R2, R4, 0xb000, R18 ;  /* 0x0000b00004027824 */ /* 0x004fe200078e0212 */
[----:B------:R-:W-:Y:S01]  /*25d00*/  PLOP3.LUT P0, PT, PT, PT, PT, 0x80, 0x0 ;  /* 0x000000000000781c */ /* 0x000fe20003f0f070 */
[----:B------:R-:W-:Y:S01]  /*25d10*/  VIADD R3, R3, 0x34830 ;  /* 0x0003483003037836 */ /* 0x000fe20000000000 */
[----:B------:R-:W-:Y:S01]  /*25d20*/  R2UR UR10, R10 ;  /* 0x000000000a0a72ca */ /* 0x000fe200000e0000 */
[----:B-1----:R-:W-:Y:S01]  /*25d30*/  VIADD R9, R2, 0x1e400 ;  /* 0x0001e40002097836 */ /* 0x002fe20000000000 */
[----:B------:R-:W-:Y:S01]  /*25d40*/  UIADD3.X UR5, URZ, UR39, URZ, UP0, !UPT ;  /* 0x000000273f057290 */ /* 0x000fe200087fe43f */
[----:B------:R-:W-:Y:S01]  /*25d50*/  UMOV UR6, 0x0 ;  /* 0x0000000000067882 */ /* 0x000fe20000000000 */
[----:B------:R-:W-:Y:S01]  /*25d60*/  UMOV UR7, 0x14f00000 ;  /* 0x14f0000000077882 */ /* 0x000fe20000000000 */
[----:B---3--:R-:W-:-:S10]  /*25d70*/  IMAD R7, R6, 0xb0, R7 ;  /* 0x000000b006077824 */ /* 0x008fd400078e0207 */
.L_x_6994:
        /* <DEDUP_REMOVED lines=16> */
.L_x_6995:
        /* <DEDUP_REMOVED lines=16> */
.L_x_7149:
[----:B------:R-:W-:Y:S05]  /*25f80*/  BSYNC B2 ;  /* 0x0000000000027941 */ /* 0x000fea0003800000 */
.L_x_6996:
        /* <DEDUP_REMOVED lines=10> */
.L_x_6998:
[----:B------:R-:W2:Y:S01]  /*26030*/  LDL R3, [R1] ;  /* 0x0000000001037983 */ /* 0x000ea20000100800 */
[----:B------:R-:W-:Y:S01]  /*26040*/  BSSY B2, `(.L_x_6999) ;  /* 0x0000004000027945 */ /* 0x000fe20003800000 */
[----:B--2---:R-:W-:-:S13]  /*26050*/  LOP3.LUT P0, RZ, R3, 0x8, RZ, 0xc0, !PT ;  /* 0x0000000803ff7812 */ /* 0x004fda000780c0ff */
[----:B------:R-:W-:Y:S05]  /*26060*/  @P0 BRA `(.L_x_7000) ;  /* 0x0000000000040947 */ /* 0x000fea0003800000 */
[----:B------:R-:W-:Y:S01]  /*26070*/  BPT.TRAP 0x1 ;  /* 0x000000040000795c */ /* 0x000fe20000300000 */
.L_x_7000:
[----:B------:R-:W-:Y:S05]  /*26080*/  BSYNC B2 ;  /* 0x0000000000027941 */ /* 0x000fea0003800000 */
.L_x_6999:
        /* <DEDUP_REMOVED lines=12> */
.L_x_7001:
        /* <DEDUP_REMOVED lines=15> */
.L_x_7002:
        /* <DEDUP_REMOVED lines=12> */
.L_x_6988:
[----:B------:R-:W-:Y:S05]  /*26300*/  BSYNC B1 ;  /* 0x0000000000017941 */ /* 0x000fea0003800000 */
.L_x_6987:
[----:B------:R-:W2:Y:S01]  /*26310*/  LDL R2, [R1] ;  /* 0x0000000001027983 */ /* 0x000ea20000100800 */
[----:B------:R-:W-:Y:S01]  /*26320*/  VIADD R19, R4, 0x1 ;  /* 0x0000000104137836 */ /* 0x000fe20000000000 */
[----:B------:R-:W-:Y:S01]  /*26330*/  BSSY B1, `(.L_x_7003) ;  /* 0x0000097000017945 */ /* 0x000fe20003800000 */
[----:B-1----:R-:W-:-:S03]  /*26340*/  VIADD R6, R0, 0xffffffff ;  /* 0xffffffff00067836 */ /* 0x002fc60000000000 */
        /* <DEDUP_REMOVED lines=13> */
[----:B------:R-:W3:Y:S01]  /*26420*/  LDC R8, c[0x0][0x43c] ;  /* 0x00010f00ff087b82 */ /* 0x000ee20000000800 */
[----:B------:R-:W-:Y:S02]  /*26430*/  ULDC.64 UR6, c[0x0][0x428] ;  /* 0x00010a0000067ab9 */ /* 0x000fe40000000a00 */
[----:B------:R-:W4:Y:S01]  /*26440*/  LDL R9, [R1+0x8] ;  /* 0x0000080001097983 */ /* 0x000f220000100800 */
[----:B------:R-:W-:Y:S01]  /*26450*/  ULDC.64 UR8, c[0x0][0x208] ;  /* 0x0000820000087ab9 */ /* 0x000fe20000000a00 */
[----:B---3--:R-:W-:-:S13]  /*26460*/  ISETP.NE.AND P0, PT, R8, 0x1, PT ;  /* 0x000000010800780c */ /* 0x008fda0003f05270 */
[----:B------:R-:W3:Y:S02]  /*26470*/  @P0 LDC.64 R2, c[0x0][0x440] ;  /* 0x00011000ff020b82 */ /* 0x000ee40000000a00 */
[----:B---3--:R-:W-:-:S04]  /*26480*/  @P0 IMAD.HI.U32 R7, R6, R2, RZ ;  /* 0x0000000206070227 */ /* 0x008fc800078e00ff */
[----:B------:R-:W-:Y:S01]  /*26490*/  IMAD.MOV.U32 R2, RZ, RZ, R6 ;  /* 0x000000ffff027224 */ /* 0x000fe200078e0006 */
[----:B------:R-:W-:-:S04]  /*264a0*/  @P0 SHF.R.U32.HI R2, RZ, R3, R7 ;  /* 0x00000003ff020219 */ /* 0x000fc80000011607 */
[--C-:B------:R-:W-:Y:S01]  /*264b0*/  SHF.R.S32.HI R3, RZ, 0x1f, R2.reuse ;  /* 0x0000001fff037819 */ /* 0x100fe20000011402 */
[----:B------:R-:W-:-:S04]  /*264c0*/  IMAD.MOV R7, RZ, RZ, -R2 ;  /* 0x000000ffff077224 */ /* 0x000fc800078e0a02 */
[----:B------:R-:W-:Y:S02]  /*264d0*/  IMAD R7, R8, R7, R6 ;  /* 0x0000000708077224 */ /* 0x000fe400078e0206 */
[----:B--2---:R-:W-:-:S04]  /*264e0*/  IMAD R8, R11, UR6, RZ ;  /* 0x000000060b087c24 */ /* 0x004fc8000f8e02ff */
[C---:B----4-:R-:W-:Y:S02]  /*264f0*/  IMAD R8, R9.reuse, UR7, R8 ;  /* 0x0000000709087c24 */ /* 0x050fe4000f8e0208 */
[----:B------:R-:W-:-:S04]  /*26500*/  IMAD.WIDE.U32 R2, R9, UR6, R2 ;  /* 0x0000000609027c25 */ /* 0x000fc8000f8e0002 */
[----:B------:R-:W-:Y:S01]  /*26510*/  IMAD.IADD R3, R8, 0x1, R3 ;  /* 0x0000000108037824 */ /* 0x000fe200078e0203 */
[----:B------:R-:W-:-:S04]  /*26520*/  LEA R8, P0, R2, UR4, 0x2 ;  /* 0x0000000402087c11 */ /* 0x000fc8000f8010ff */
[----:B------:R-:W-:-:S05]  /*26530*/  LEA.HI.X R9, R2, UR5, R3, 0x2, P0 ;  /* 0x0000000502097c11 */ /* 0x000fca00080f1403 */
[----:B------:R2:W5:Y:S04]  /*26540*/  LDG.E R8, desc[UR8][R8.64] ;  /* 0x0000000808087981 */ /* 0x000568000c1e1900 */
.L_x_7005:
[----:B------:R-:W-:Y:S01]  /*26550*/  IMAD R2, R19, 0x8, R18 ;  /* 0x0000000813027824 */ /* 0x000fe200078e0212 */
[----:B------:R-:W-:Y:S01]  /*26560*/  SHF.L.U32 R3, R10, 0x1f, RZ ;  /* 0x0000001f0a037819 */ /* 0x000fe200000006ff */
[----:B------:R-:W-:Y:S03]  /*26570*/  BSSY B2, `(.L_x_7006) ;  /* 0x0000003000027945 */ /* 0x000fe60003800000 */
[----:B------:R-:W3:Y:S02]  /*26580*/  SYNCS.PHASECHK.TRANS64.TRYWAIT P0, [R2+URZ+0x34840], R3 ;  /* 0x03484003020075a7 */ /* 0x000ee4000800017f */
[----:B---3--:R-:W-:Y:S05]  /*26590*/  @!P0 BRA `(.L_x_7007) ;  /* 0x00000040007c8947 */ /* 0x008fea0003800000 */
.L_x_7150:
[----:B------:R-:W-:Y:S05]  /*265a0*/  BSYNC B2 ;  /* 0x0000000000027941 */ /* 0x000fea0003800000 */
.L_x_7006:
[----:B--2---:R-:W2:Y:S01]  /*265b0*/  S2R R9, SR_TID.X ;  /* 0x0000000000097919 */ /* 0x004ea20000002100 */
[----:B------:R-:W-:Y:S01]  /*265c0*/  BSSY B2, `(.L_x_7008) ;  /* 0x000000a000027945 */ /* 0x000fe20003800000 */
[----:B--2---:R-:W-:-:S04]  /*265d0*/  LOP3.LUT R9, R9, 0x7f, RZ, 0xc0, !PT ;  /* 0x0000007f09097812 */ /* 0x004fc800078ec0ff */
[----:B------:R-:W-:-:S13]  /*265e0*/  ISETP.NE.AND P0, PT, R9, RZ, PT ;  /* 0x000000ff0900720c */ /* 0x000fda0003f05270 */
[----:B------:R-:W-:Y:S05]  /*265f0*/  @P0 BRA `(.L_x_7009) ;  /* 0x0000000000180947 */ /* 0x000fea0003800000 */
[----:B------:R-:W2:Y:S01]  /*26600*/  LDL R9, [R1] ;  /* 0x0000000001097983 */ /* 0x000ea20000100800 */
[----:B---3--:R-:W-:-:S04]  /*26610*/  IMAD.MOV.U32 R3, RZ, RZ, 0xb000 ;  /* 0x0000b000ff037424 */ /* 0x008fc800078e00ff */
[----:B------:R4:W-:Y:S01]  /*26620*/  SYNCS.ARRIVE.TRANS64 RZ, [R2+URZ+0x34830], R3 ;  /* 0x0348300302ff79a7 */ /* 0x0009e2000800003f */
[----:B--2---:R-:W-:-:S13]  /*26630*/  LOP3.LUT P1, RZ, R9, 0x1, RZ, 0xc0, !PT ;  /* 0x0000000109ff7812 */ /* 0x004fda000782c0ff */
[----:B----4-:R-:W-:Y:S05]  /*26640*/  @!P1 BRA `(.L_x_7009) ;  /* 0x0000000000049947 */ /* 0x010fea0003800000 */
[----:B------:R-:W-:Y:S01]  /*26650*/  BPT.TRAP 0x1 ;  /* 0x000000040000795c */ /* 0x000fe20000300000 */
.L_x_7009:
[----:B------:R-:W-:Y:S05]  /*26660*/  BSYNC B2 ;  /* 0x0000000000027941 */ /* 0x000fea0003800000 */
.L_x_7008:
[----:B---3--:R-:W2:Y:S01]  /*26670*/  LDL R3, [R1+0x18] ;  /* 0x0000180001037983 */ /* 0x008ea20000100800 */
        /* <DEDUP_REMOVED lines=11> */
.L_x_7010:
        /* <DEDUP_REMOVED lines=16> */
.L_x_7011:
        /* <DEDUP_REMOVED lines=10> */
[----:B------:R-:W-:Y:S01]  /*268d0*/  SHF.L.U32 R5, R5, 0x1f, RZ ;  /* 0x0000001f05057819 */ /* 0x000fe200000006ff */
[----:B------:R-:W-:Y:S01]  /*268e0*/  IMAD R2, R4, 0x8, R18 ;  /* 0x0000000804027824 */ /* 0x000fe200078e0212 */
[----:B------:R-:W-:Y:S03]  /*268f0*/  BSSY B2, `(.L_x_7012) ;  /* 0x0000003000027945 */ /* 0x000fe60003800000 */
[----:B------:R-:W1:Y:S02]  /*26900*/  SYNCS.PHASECHK.TRANS64.TRYWAIT P0, [R2+URZ+0x34860], R5 ;  /* 0x03486005020075a7 */ /* 0x000e64000800017f */
[----:B-1----:R-:W-:Y:S05]  /*26910*/  @!P0 BRA `(.L_x_7013) ;  /* 0x0000003c00b08947 */ /* 0x002fea0003800000 */
.L_x_7151:
[----:B------:R-:W-:Y:S05]  /*26920*/  BSYNC B2 ;  /* 0x0000000000027941 */ /* 0x000fea0003800000 */
.L_x_7012:
[----:B------:R-:W2:Y:S01]  /*26930*/  S2R R3, SR_TID.X ;  /* 0x0000000000037919 */ /* 0x000ea20000002100 */
[----:B------:R-:W-:-:S04]  /*26940*/  UPRMT UR4, UR37, 0x9910, URZ ;  /* 0x0000991025047896 */ /* 0x000fc8000800003f */
[----:B------:R-:W-:Y:S01]  /*26950*/  UISETP.NE.AND UP0, UPT, UR4, 0x2, UPT ;  /* 0x000000020400788c */ /* 0x000fe2000bf05270 */
[----:B--2---:R-:W-:-:S04]  /*26960*/  LOP3.LUT R3, R3, 0x7f, RZ, 0xc0, !PT ;  /* 0x0000007f03037812 */ /* 0x004fc800078ec0ff */
[----:B------:R-:W-:-:S13]  /*26970*/  ISETP.NE.AND P0, PT, R3, RZ, PT ;  /* 0x000000ff0300720c */ /* 0x000fda0003f05270 */
[----:B------:R-:W-:-:S04]  /*26980*/  @!P0 IMAD.MOV.U32 R3, RZ, RZ, 0xb000 ;  /* 0x0000b000ff038424 */ /* 0x000fc800078e00ff */
[----:B------:R2:W-:Y:S01]  /*26990*/  @!P0 SYNCS.ARRIVE.TRANS64 RZ, [R2+URZ+0x34850], R3 ;  /* 0x0348500302ff89a7 */ /* 0x0005e2000800003f */
[----:B------:R-:W-:-:S13]  /*269a0*/  PLOP3.LUT P0, PT, PT, PT, UP0, 0x80, 0x0 ;  /* 0x000000000000781c */ /* 0x000fda0003f0f008 */
[----:B--2---:R-:W-:Y:S05]  /*269b0*/  @P0 BRA `(.L_x_7014) ;  /* 0x0000000000040947 */ /* 0x004fea0003800000 */
[----:B------:R-:W-:Y:S01]  /*269c0*/  BPT.TRAP 0x1 ;  /* 0x000000040000795c */ /* 0x000fe20000300000 */
.L_x_7014:
[----:B------:R-:W2:Y:S01]  /*269d0*/  LDL R3, [R1] ;  /* 0x0000000001037983 */ /* 0x000ea20000100800 */
[----:B------:R-:W-:Y:S01]  /*269e0*/  BSSY B2, `(.L_x_7015) ;  /* 0x0000004000027945 */ /* 0x000fe20003800000 */
[----:B--2---:R-:W-:-:S13]  /*269f0*/  LOP3.LUT P0, RZ, R3, 0x8, RZ, 0xc0, !PT ;  /* 0x0000000803ff7812 */ /* 0x004fda000780c0ff */
[----:B------:R-:W-:Y:S05]  /*26a00*/  @P0 BRA `(.L_x_7016) ;  /* 0x0000000000040947 */ /* 0x000fea0003800000 */
[----:B------:R-:W-:Y:S01]  /*26a10*/  BPT.TRAP 0x1 ;  /* 0x000000040000795c */ /* 0x000fe20000300000 */
.L_x_7016:
[----:B------:R-:W-:Y:S05]  /*26a20*/  BSYNC B2 ;  /* 0x0000000000027941 */ /* 0x000fea0003800000 */
.L_x_7015:
[----:B-1----:R-:W2:Y:S04]  /*26a30*/  LDL R5, [R1+0x18] ;  /* 0x0000180001057983 */ /* 0x002ea80000100800 */
        /* <DEDUP_REMOVED lines=11> */
.L_x_7017:
        /* <DEDUP_REMOVED lines=15> */
.L_x_7018:
        /* <DEDUP_REMOVED lines=12> */
.L_x_7004:
[----:B------:R-:W-:Y:S05]  /*26ca0*/  BSYNC B1 ;  /* 0x0000000000017941 */ /* 0x000fea0003800000 */
.L_x_7003:
[----:B------:R-:W3:Y:S01]  /*26cb0*/  LDL R2, [R1+0x30] ;  /* 0x0000300001027983 */ /* 0x000ee20000100800 */
[----:B------:R-:W-:Y:S01]  /*26cc0*/  VIADD R0, R0, 0xfffffffe ;  /* 0xfffffffe00007836 */ /* 0x000fe20000000000 */
[----:B---3--:R-:W-:-:S13]  /*26cd0*/  ISETP.GT.AND P0, PT, R6, R2, PT ;  /* 0x000000020600720c */ /* 0x008fda0003f04270 */
[----:B------:R-:W-:Y:S05]  /*26ce0*/  @P0 BRA `(.L_x_7019) ;  /* 0xffffffec001c0947 */ /* 0x000fea000383ffff */
.L_x_6968:
[----:B------:R-:W-:Y:S05]  /*26cf0*/  BSYNC B0 ;  /* 0x0000000000007941 */ /* 0x000fea0003800000 */
.L_x_6967:
        /* <DEDUP_REMOVED lines=8> */
[----:B------:R-:W3:Y:S01]  /*26d80*/  FLO.U32 R0, UR4 ;  /* 0x0000000400007d00 */ /* 0x000ee200080e0000 */
[----:B------:R-:W-:Y:S01]  /*26d90*/  ULDC.64 UR6, c[0x0][0x208] ;  /* 0x0000820000067ab9 */ /* 0x000fe20000000a00 */
        /* <DEDUP_REMOVED lines=8> */
[----:B------:R3:W-:Y:S02]  /*26e20*/  STL [R1+0x10], R0 ;  /* 0x0000100001007387 */ /* 0x0007e40000100800 */
.L_x_7021:
[----:B------:R-:W-:Y:S05]  /*26e30*/  BSYNC B0 ;  /* 0x0000000000007941 */ /* 0x000fea0003800000 */
.L_x_7020:
[----:B---3--:R-:W3:Y:S01]  /*26e40*/  LDL R0, [R1] ;  /* 0x0000000001007983 */ /* 0x008ee20000100800 */
        /* <DEDUP_REMOVED lines=9> */
.L_x_7152:
[----:B------:R-:W-:Y:S05]  /*26ee0*/  BSYNC B1 ;  /* 0x0000000000017941 */ /* 0x000fea0003800000 */
.L_x_7024:
        /* <DEDUP_REMOVED lines=10> */
.L_x_7026:
[----:B------:R-:W3:Y:S01]  /*26f90*/  LDL R2, [R1] ;  /* 0x0000000001027983 */ /* 0x000ee20000100800 */
[----:B------:R-:W-:Y:S01]  /*26fa0*/  BSSY B1, `(.L_x_7027) ;  /* 0x0000004000017945 */ /* 0x000fe20003800000 */
[----:B---3--:R-:W-:-:S13]  /*26fb0*/  LOP3.LUT P0, RZ, R2, 0x8, RZ, 0xc0, !PT ;  /* 0x0000000802ff7812 */ /* 0x008fda000780c0ff */
[----:B------:R-:W-:Y:S05]  /*26fc0*/  @P0 BRA `(.L_x_7028) ;  /* 0x0000000000040947 */ /* 0x000fea0003800000 */
[----:B------:R-:W-:Y:S01]  /*26fd0*/  BPT.TRAP 0x1 ;  /* 0x000000040000795c */ /* 0x000fe20000300000 */
.L_x_7028:
[----:B------:R-:W-:Y:S05]  /*26fe0*/  BSYNC B1 ;  /* 0x0000000000017941 */ /* 0x000fea0003800000 */
.L_x_7027:
        /* <DEDUP_REMOVED lines=12> */
.L_x_7029:
        /* <DEDUP_REMOVED lines=15> */
.L_x_7030:
        /* <DEDUP_REMOVED lines=10> */
.L_x_7023:
[----:B------:R-:W-:Y:S05]  /*27240*/  BSYNC B0 ;  /* 0x0000000000007941 */ /* 0x000fea0003800000 */
.L_x_7022:
[----:B------:R-:W3:Y:S01]  /*27250*/  LDL.LU R4, [R1+0xc] ;  /* 0x00000c0001047983 */ /* 0x000ee20000300800 */
[----:B------:R-:W-:-:S05]  /*27260*/  VIADD R19, R19, 0x1 ;  /* 0x0000000113137836 */ /* 0x000fca0000000000 */
[----:B------:R-:W-:-:S04]  /*27270*/  ISETP.NE.AND P0, PT, R19, 0x2, PT ;  /* 0x000000021300780c */ /* 0x000fc80003f05270 */
[----:B------:R-:W-:Y:S02]  /*27280*/  SEL R0, RZ, 0x1, P0 ;  /* 0x00000001ff007807 */ /* 0x000fe40000000000 */
[----:B------:R-:W-:Y:S02]  /*27290*/  SEL R19, R19, RZ, P0 ;  /* 0x000000ff13137207 */ /* 0x000fe40000000000 */
[----:B---3--:R-:W-:-:S05]  /*272a0*/  LOP3.LUT R4, R4, R0, RZ, 0x3c, !PT ;  /* 0x0000000004047212 */ /* 0x008fca00078e3cff */
[----:B------:R3:W-:Y:S02]  /*272b0*/  STL [R1+0xc], R4 ;  /* 0x00000c0401007387 */ /* 0x0007e40000100800 */
.L_x_6947:
[----:B------:R-:W-:Y:S05]  /*272c0*/  BSYNC B7 ;  /* 0x0000000000077941 */ /* 0x000fea0003800000 */
.L_x_6945:
[----:B------:R-:W5:Y:S02]  /*272d0*/  LDL R9, [R1] ;  /* 0x0000000001097983 */ /* 0x000f640000100800 */
        /* <DEDUP_REMOVED lines=8> */
[----:B--23--:R-:W2:Y:S04]  /*27360*/  LDS.128 R4, [R18+0x348d0] ;  /* 0x0348d00012047984 */ /* 0x00cea80000000c00 */
[----:B--2---:R2:W-:Y:S04]  /*27370*/  STL.64 [R1+0x10], R4 ;  /* 0x0000100401007387 */ /* 0x0045e80000100a00 */
[----:B------:R2:W-:Y:S01]  /*27380*/  STL.64 [R1+0x18], R6 ;  /* 0x0000180601007387 */ /* 0x0005e20000100a00 */
[----:B------:R-:W-:Y:S06]  /*27390*/  BAR.ARV 0x4, 0x180 ;  /* 0x0106000000007b1d */ /* 0x000fec0000002000 */
[----:B------:R-:W-:Y:S05]  /*273a0*/  BRA `(.L_x_7032) ;  /* 0x0000000c00247947 */ /* 0x000fea0003800000 */
.L_x_7031:
[----:B------:R-:W5:Y:S01]  /*273b0*/  LDL R17, [R1+0x2c] ;  /* 0x00002c0001117983 */ /* 0x000f620000100800 */
[----:B------:R-:W-:Y:S01]  /*273c0*/  UMOV UR4, 0xffffffff ;  /* 0xffffffff00047882 */ /* 0x000fe20000000000 */
[----:B-----5:R-:W-:Y:S02]  /*273d0*/  ISETP.NE.AND P5, PT, R17, 0x1f, PT ;  /* 0x0000001f1100780c */ /* 0x020fe40003fa5270 */
[----:B------:R-:W-:Y:S11]  /*273e0*/  BRA.DIV UR4, `(.L_x_7033) ;  /* 0x0000003604247947 */ /* 0x000ff6000b800000 */
[----:B------:R-:W4:Y:S01]  /*273f0*/  LDL R3, [R1+0x1c] ;  /* 0x00001c0001037983 */ /* 0x000f220000100800 */
[----:B------:R-:W-:-:S03]  /*27400*/  ULDC UR4, c[0x0][0xc3c] ;  /* 0x00030f0000047ab9 */ /* 0x000fc60000000800 */
[----:B------:R-:W5:Y:S01]  /*27410*/  LDL.LU R2, [R1+0x10] ;  /* 0x0000100001027983 */ /* 0x000f620000300800 */
[----:B------:R-:W-:Y:S01]  /*27420*/  LOP3.LUT P4, RZ, R9, 0x1, RZ, 0xc0, !PT ;  /* 0x0000000109ff7812 */ /* 0x000fe2000788c0ff */
[----:B------:R-:W-:Y:S01]  /*27430*/  ULDC.64 UR6, c[0x0][0x208] ;  /* 0x0000820000067ab9 */ /* 0x000fe20000000a00 */
[----:B----4-:R-:W-:Y:S02]  /*27440*/  IMAD.IADD R0, R3, 0x1, R17 ;  /* 0x0000000103007824 */ /* 0x010fe400078e0211 */
[----:B-----5:R-:W-:-:S03]  /*27450*/  IMAD.MOV.U32 R9, RZ, RZ, R2 ;  /* 0x000000ffff097224 */ /* 0x020fc600078e0002 */
[----:B------:R-:W-:-:S13]  /*27460*/  ISETP.GE.OR P0, PT, R0, UR4, !P5 ;  /* 0x0000000400007c0c */ /* 0x000fda000ef06670 */
[----:B------:R-:W4:Y:S08]  /*27470*/  @!P0 LDC.64 R2, c[0x0][0xc80] ;  /* 0x00032000ff028b82 */ /* 0x000f300000000a00 */
[----:B--2---:R-:W2:Y:S01]  /*27480*/  @!P0 LDC.64 R6, c[0x0][0xc78] ;  /* 0x00031e00ff068b82 */ /* 0x004ea20000000a00 */
[----:B----4-:R-:W-:-:S05]  /*27490*/  @!P0 IMAD.WIDE R2, R0, 0x4, R2 ;  /* 0x0000000400028825 */ /* 0x010fca00078e0202 */
[----:B------:R2:W4:Y:S02]  /*274a0*/  @!P0 LDG.E R8, desc[UR6][R2.64] ;  /* 0x0000000602088981 */ /* 0x000524000c1e1900 */
[----:B--2---:R-:W-:-:S06]  /*274b0*/  @!P0 IMAD.WIDE R2, R0, 0x4, R6 ;  /* 0x0000000400028825 */ /* 0x004fcc00078e0206 */
[----:B------:R-:W2:Y:S01]  /*274c0*/  @!P0 LDG.E R2, desc[UR6][R2.64] ;  /* 0x0000000602028981 */ /* 0x000ea2000c1e1900 */
[----:B---3--:R-:W-:Y:S01]  /*274d0*/  IMAD.MOV.U32 R4, RZ, RZ, RZ ;  /* 0x000000ffff047224 */ /* 0x008fe200078e00ff */
[C---:B------:R-:W-:Y:S01]  /*274e0*/  ISETP.GE.U32.AND P1, PT, R17.reuse, 0x4, PT ;  /* 0x000000041100780c */ /* 0x040fe20003f26070 */
[----:B------:R-:W-:Y:S01]  /*274f0*/  IMAD.MOV.U32 R6, RZ, RZ, RZ ;  /* 0x000000ffff067224 */ /* 0x000fe200078e00ff */
[C---:B------:R-:W-:Y:S01]  /*27500*/  ISETP.GE.U32.AND P2, PT, R17.reuse, 0x8, PT ;  /* 0x000000081100780c */ /* 0x040fe20003f46070 */
[----:B------:R-:W-:Y:S01]  /*27510*/  SHFL.IDX PT, R0, R9, 0x1, 0x1f ;  /* 0x00201f0009007f89 */ /* 0x000fe200000e0000 */
[C---:B------:R-:W-:Y:S01]  /*27520*/  ISETP.GE.U32.AND P3, PT, R17.reuse, 0x10, PT ;  /* 0x000000101100780c */ /* 0x040fe20003f66070 */
[----:B-1----:R-:W-:Y:S02]  /*27530*/  IMAD.MOV.U32 R10, RZ, RZ, RZ ;  /* 0x000000ffff0a7224 */ /* 0x002fe400078e00ff */
[----:B----4-:R-:W-:Y:S02]  /*27540*/  @!P0 IMAD.MOV.U32 R4, RZ, RZ, R8 ;  /* 0x000000ffff048224 */ /* 0x010fe400078e0008 */
[----:B--2---:R-:W-:Y:S01]  /*27550*/  @!P0 IMAD.MOV.U32 R6, RZ, RZ, R2 ;  /* 0x000000ffff068224 */ /* 0x004fe200078e0002 */
[----:B------:R-:W-:-:S03]  /*27560*/  ISETP.GE.U32.AND P0, PT, R17, 0x2, PT ;  /* 0x000000021100780c */ /* 0x000fc60003f06070 */
[----:B------:R-:W-:-:S05]  /*27570*/  IMAD R2, R6, R4, RZ ;  /* 0x0000000406027224 */ /* 0x000fca00078e02ff */
[----:B------:R-:W1:Y:S02]  /*27580*/  SHFL.UP PT, R3, R2, 0x1, RZ ;  /* 0x0420000002037989 */ /* 0x000e6400000e00ff */
[----:B-1----:R-:W-:-:S05]  /*27590*/  SEL R5, R3, RZ, P4 ;  /* 0x000000ff03057207 */ /* 0x002fca0002000000 */
[----:B------:R-:W-:Y:S02]  /*275a0*/  IMAD.IADD R2, R2, 0x1, R5 ;  /* 0x0000000102027824 */ /* 0x000fe400078e0205 */
[----:B------:R-:W-:Y:S04]  /*275b0*/  SHFL.IDX PT, R5, R9, RZ, 0x1f ;  /* 0x00001fff09057589 */ /* 0x000fe800000e0000 */
        /* <DEDUP_REMOVED lines=13> */
.L_x_7162:
[----:B------:R-:W-:Y:S02]  /*27690*/  ULDC UR4, c[0x0][0xc38] ;  /* 0x00030e0000047ab9 */ /* 0x000fe40000000800 */
[----:B------:R-:W-:-:S04]  /*276a0*/  IMAD.U32 R2, RZ, RZ, UR4 ;  /* 0x00000004ff027e24 */ /* 0x000fc8000f8e00ff */
[----:B--2---:R-:W-:-:S04]  /*276b0*/  IMAD R16, R16, R2, RZ ;  /* 0x0000000210107224 */ /* 0x004fc800078e02ff */
[----:B------:R-:W-:-:S05]  /*276c0*/  IMAD.IADD R0, R0, 0x1, R16 ;  /* 0x0000000100007824 */ /* 0x000fca00078e0210 */
[----:B------:R-:W-:-:S13]  /*276d0*/  ISETP.GT.AND P4, PT, R0, R5, PT ;  /* 0x000000050000720c */ /* 0x000fda0003f84270 */
[----:B------:R-:W-:Y:S05]  /*276e0*/  @P4 BRA `(.L_x_7034) ;  /* 0x0000000000b44947 */ /* 0x000fea0003800000 */
.L_x_7037:
[----:B------:R-:W2:Y:S01]  /*276f0*/  LDL.LU R2, [R1+0x1c] ;  /* 0x00001c0001027983 */ /* 0x000ea20000300800 */
[----:B------:R-:W3:Y:S01]  /*27700*/  LDC R3, c[0x0][0xc3c] ;  /* 0x00030f00ff037b82 */ /* 0x000ee20000000800 */
[----:B--2---:R-:W-:-:S05]  /*27710*/  VIADD R2, R2, 0x1f ;  /* 0x0000001f02027836 */ /* 0x004fca0000000000 */
[----:B---3--:R-:W-:-:S13]  /*27720*/  ISETP.GE.AND P4, PT, R2, R3, PT ;  /* 0x000000030200720c */ /* 0x008fda0003f86270 */
[----:B------:R-:W-:Y:S05]  /*27730*/  @P4 BRA `(.L_x_7035) ;  /* 0x0000000400dc4947 */ /* 0x000fea0003800000 */
[----:B------:R-:W2:Y:S01]  /*27740*/  LDL R4, [R1+0x2c] ;  /* 0x00002c0001047983 */ /* 0x000ea20000100800 */
[----:B------:R-:W-:-:S03]  /*27750*/  ULDC.64 UR4, c[0x0][0x208] ;  /* 0x0000820000047ab9 */ /* 0x000fc60000000a00 */
        /* <DEDUP_REMOVED lines=14> */
[----:B------:R-:W2:Y:S02]  /*27840*/  LDL R3, [R1] ;  /* 0x0000000001037983 */ /* 0x000ea40000100800 */
[----:B--2---:R-:W-:Y:S02]  /*27850*/  LOP3.LUT P4, RZ, R3, 0x1, RZ, 0xc0, !PT ;  /* 0x0000000103ff7812 */ /* 0x004fe4000788c0ff */
        /* <DEDUP_REMOVED lines=14> */
[----:B-1----:R-:W-:-:S05]  /*27940*/  IMAD.IADD R7, R2, 0x1, R3 ;  /* 0x0000000102077824 */ /* 0x002fca00078e0203 */
[----:B------:R1:W2:Y:S02]  /*27950*/  SHFL.IDX PT, R16, R7, 0x1f, 0x1f ;  /* 0x03e01f0007107f89 */ /* 0x0002a400000e0000 */
.L_x_7170:
[----:B------:R-:W-:Y:S02]  /*27960*/  ULDC UR4, c[0x0][0xc38] ;  /* 0x00030e0000047ab9 */ /* 0x000fe40000000800 */
[----:B------:R-:W-:-:S04]  /*27970*/  IMAD.U32 R2, RZ, RZ, UR4 ;  /* 0x00000004ff027e24 */ /* 0x000fc8000f8e00ff */
[----:B--2---:R-:W-:-:S04]  /*27980*/  IMAD R16, R16, R2, RZ ;  /* 0x0000000210107224 */ /* 0x004fc800078e02ff */
[----:B------:R-:W-:-:S05]  /*27990*/  IMAD.IADD R0, R16, 0x1, R0 ;  /* 0x0000000110007824 */ /* 0x000fca00078e0200 */
[----:B------:R-:W-:-:S13]  /*279a0*/  ISETP.GT.AND P4, PT, R0, R5, PT ;  /* 0x000000050000720c */ /* 0x000fda0003f84270 */
[----:B------:R-:W-:Y:S05]  /*279b0*/  @!P4 BRA `(.L_x_7037) ;  /* 0xfffffffc004cc947 */ /* 0x000fea000383ffff */
.L_x_7034:
        /* <DEDUP_REMOVED lines=9> */
.L_x_7175:
[----:B------:R-:W-:-:S13]  /*27a50*/  ISETP.NE.AND P0, PT, R3, RZ, PT ;  /* 0x000000ff0300720c */ /* 0x000fda0003f05270 */
[----:B------:R-:W-:Y:S05]  /*27a60*/  @!P0 BRA `(.L_x_7039) ;  /* 0x0000000000148947 */ /* 0x000fea0003800000 */
[----:B------:R-:W-:Y:S01]  /*27a70*/  UMOV UR4, 0xffffffff ;  /* 0xffffffff00047882 */ /* 0x000fe20000000000 */
[----:B------:R-:W-:Y:S02]  /*27a80*/  VIADD R12, R0, 0xffffffff ;  /* 0xffffffff000c7836 */ /* 0x000fe40000000000 */
[----:B------:R-:W-:Y:S05]  /*27a90*/  BRA.DIV UR4, `(.L_x_7040) ;  /* 0x0000003a04147947 */ /* 0x000fea000b800000 */
[----:B-1----:R1:W0:Y:S02]  /*27aa0*/  SHFL.IDX PT, R7, R7, R12, 0x1f ;  /* 0x00001f0c07077589 */ /* 0x00222400000e0000 */
.L_x_7178:
[----:B0-----:R-:W-:-:S07]  /*27ab0*/  IMAD.MOV.U32 R10, RZ, RZ, R7 ;  /* 0x000000ffff0a7224 */ /* 0x001fce00078e0007 */
.L_x_7039:
[----:B------:R-:W5:Y:S01]  /*27ac0*/  LDL.LU R11, [R1+0x1c] ;  /* 0x00001c00010b7983 */ /* 0x000f620000300800 */
[----:B---3--:R-:W-:Y:S01]  /*27ad0*/  IABS R3, R4 ;  /* 0x0000000400037213 */ /* 0x008fe20000000000 */
[----:B------:R-:W-:Y:S02]  /*27ae0*/  IMAD R2, R10, R2, R16 ;  /* 0x000000020a027224 */ /* 0x000fe400078e0210 */
[----:B------:R-:W-:Y:S01]  /*27af0*/  IMAD.MOV.U32 R8, RZ, RZ, RZ ;  /* 0x000000ffff087224 */ /* 0x000fe200078e00ff */
[----:B-1----:R-:W1:Y:S01]  /*27b00*/  I2F.RP R7, R3 ;  /* 0x0000000300077306 */ /* 0x002e620000209400 */
[----:B------:R-:W-:Y:S01]  /*27b10*/  IMAD.IADD R5, R5, 0x1, -R2 ;  /* 0x0000000105057824 */ /* 0x000fe200078e0a02 */
[----:B------:R3:W-:Y:S04]  /*27b20*/  STL [R1+0x10], R2 ;  /* 0x0000100201007387 */ /* 0x0007e80000100800 */
[----:B---3--:R-:W-:-:S02]  /*27b30*/  IABS R2, R5 ;  /* 0x0000000500027213 */ /* 0x008fc40000000000 */
[----:B-1----:R-:W1:Y:S02]  /*27b40*/  MUFU.RCP R7, R7 ;  /* 0x0000000700077308 */ /* 0x002e640000001000 */
[----:B-1----:R-:W-:-:S06]  /*27b50*/  VIADD R7, R7, 0xffffffe ;  /* 0x0ffffffe07077836 */ /* 0x002fcc0000000000 */
[----:B------:R-:W1:Y:S02]  /*27b60*/  F2I.FTZ.U32.TRUNC.NTZ R9, R7 ;  /* 0x0000000700097305 */ /* 0x000e64000021f000 */
[----:B-1----:R-:W-:-:S04]  /*27b70*/  IMAD.MOV R7, RZ, RZ, -R9 ;  /* 0x000000ffff077224 */ /* 0x002fc800078e0a09 */
[----:B------:R-:W-:-:S04]  /*27b80*/  IMAD R7, R7, R3, RZ ;  /* 0x0000000307077224 */ /* 0x000fc800078e02ff */
[----:B------:R-:W-:Y:S01]  /*27b90*/  IMAD.HI.U32 R7, R9, R7, R8 ;  /* 0x0000000709077227 */ /* 0x000fe200078e0008 */
[----:B------:R-:W-:-:S05]  /*27ba0*/  IABS R8, R4 ;  /* 0x0000000400087213 */ /* 0x000fca0000000000 */
[----:B------:R-:W-:Y:S02]  /*27bb0*/  IMAD.MOV R8, RZ, RZ, -R8 ;  /* 0x000000ffff087224 */ /* 0x000fe400078e0a08 */
[----:B------:R-:W-:-:S04]  /*27bc0*/  IMAD.HI.U32 R7, R7, R2, RZ ;  /* 0x0000000207077227 */ /* 0x000fc800078e00ff */
[----:B------:R-:W-:Y:S01]  /*27bd0*/  IMAD R2, R7, R8, R2 ;  /* 0x0000000807027224 */ /* 0x000fe200078e0202 */
[----:B----4-:R-:W-:-:S04]  /*27be0*/  IABS R8, R6 ;  /* 0x0000000600087213 */ /* 0x010fc80000000000 */
[----:B------:R-:W-:-:S13]  /*27bf0*/  ISETP.GT.U32.AND P2, PT, R3, R2, PT ;  /* 0x000000020300720c */ /* 0x000fda0003f44070 */
[----:B------:R-:W-:Y:S02]  /*27c00*/  @!P2 IMAD.IADD R2, R2, 0x1, -R3 ;  /* 0x000000010202a824 */ /* 0x000fe400078e0a03 */
[----:B------:R-:W-:Y:S01]  /*27c10*/  @!P2 VIADD R7, R7, 0x1 ;  /* 0x000000010707a836 */ /* 0x000fe20000000000 */
[----:B------:R-:W-:Y:S02]  /*27c20*/  ISETP.NE.AND P2, PT, R4, RZ, PT ;  /* 0x000000ff0400720c */ /* 0x000fe40003f45270 */
[----:B------:R-:W-:Y:S02]  /*27c30*/  ISETP.GE.U32.AND P0, PT, R2, R3, PT ;  /* 0x000000030200720c */ /* 0x000fe40003f06070 */
[----:B------:R-:W1:Y:S11]  /*27c40*/  I2F.RP R2, R8 ;  /* 0x0000000800027306 */ /* 0x000e760000209400 */
        /* <DEDUP_REMOVED lines=33> */
[----:B--2---:R-:W-:-:S05]  /*27e60*/  IMAD R0, R3, 0x10000, R2 ;  /* 0x0001000003007824 */ /* 0x004fca00078e0202 */
[----:B------:R1:W-:Y:S04]  /*27e70*/  STL [R1+0x18], R0 ;  /* 0x0000180001007387 */ /* 0x0003e80000100800 */
[----:B------:R1:W-:Y:S04]  /*27e80*/  STL [R1+0x1c], R11 ;  /* 0x00001c0b01007387 */ /* 0x0003e80000100800 */
[----:B------:R1:W-:Y:S01]  /*27e90*/  STL [R1+0x14], R4 ;  /* 0x0000140401007387 */ /* 0x0003e20000100800 */
[----:B------:R-:W-:Y:S05]  /*27ea0*/  BRA `(.L_x_7041) ;  /* 0x0000000000287947 */ /* 0x000fea0003800000 */
.L_x_7035:
[----:B------:R-:W-:Y:S01]  /*27eb0*/  UMOV UR4, URZ ;  /* 0x0000003f00047c82 */ /* 0x000fe20008000000 */
[----:B------:R-:W-:Y:S01]  /*27ec0*/  ULDC UR6, c[0x0][0xc3c] ;  /* 0x00030f0000067ab9 */ /* 0x000fe20000000800 */
[----:B------:R-:W-:Y:S01]  /*27ed0*/  UMOV UR5, URZ ;  /* 0x0000003f00057c82 */ /* 0x000fe20008000000 */
[----:B------:R-:W-:Y:S01]  /*27ee0*/  IMAD.U32 R3, RZ, RZ, UR4 ;  /* 0x00000004ff037e24 */ /* 0x000fe2000f8e00ff */
[----:B------:R2:W-:Y:S01]  /*27ef0*/  STL [R1+0x10], R5 ;  /* 0x0000100501007387 */ /* 0x0005e20000100800 */
[----:B------:R-:W-:Y:S02]  /*27f00*/  IMAD.U32 R0, RZ, RZ, UR6 ;  /* 0x00000006ff007e24 */ /* 0x000fe4000f8e00ff */
[----:B------:R-:W-:Y:S01]  /*27f10*/  IMAD.U32 R2, RZ, RZ, UR5 ;  /* 0x00000005ff027e24 */ /* 0x000fe2000f8e00ff */
[----:B------:R2:W-:Y:S04]  /*27f20*/  STL [R1+0x14], R3 ;  /* 0x0000140301007387 */ /* 0x0005e80000100800 */
[----:B------:R2:W-:Y:S04]  /*27f30*/  STL [R1+0x1c], R0 ;  /* 0x00001c0001007387 */ /* 0x0005e80000100800 */
[----:B------:R2:W-:Y:S02]  /*27f40*/  STL [R1+0x18], R2 ;  /* 0x0000180201007387 */ /* 0x0005e40000100800 */
.L_x_7041:
[----:B-12---:R-:W2:Y:S04]  /*27f50*/  LDL R0, [R1+0x2c] ;  /* 0x00002c0001007983 */ /* 0x006ea80000100800 */
[----:B------:R-:W3:Y:S04]  /*27f60*/  LDL R3, [R1+0x18] ;  /* 0x0000180001037983 */ /* 0x000ee80000100800 */
[----:B------:R-:W4:Y:S04]  /*27f70*/  LDL R2, [R1+0x1c] ;  /* 0x00001c0001027983 */ /* 0x000f280000100800 */
[----:B------:R-:W5:Y:S04]  /*27f80*/  LDL R4, [R1+0x10] ;  /* 0x0000100001047983 */ /* 0x000f680000100800 */
[----:B------:R-:W5:Y:S01]  /*27f90*/  LDL R5, [R1+0x14] ;  /* 0x0000140001057983 */ /* 0x000f620000100800 */
[----:B------:R-:W-:Y:S05]  /*27fa0*/  WARPSYNC.ALL ;  /* 0x0000000000007948 */ /* 0x000fea0003800000 */
[----:B------:R-:W-:Y:S01]  /*27fb0*/  BAR.SYNC.DEFER_BLOCKING 0x4, 0x180 ;  /* 0x0106000000007b1d */ /* 0x000fe20000010000 */
[----:B--2---:R-:W-:Y:S01]  /*27fc0*/  ISETP.NE.AND P0, PT, R0, RZ, PT ;  /* 0x000000ff0000720c */ /* 0x004fe20003f05270 */
[----:B---3--:R-:W-:-:S12]  /*27fd0*/  IMAD.MOV.U32 R6, RZ, RZ, R3 ;  /* 0x000000ffff067224 */ /* 0x008fd800078e0003 */
[----:B------:R-:W1:Y:S01]  /*27fe0*/  @!P0 S2R R3, SR_CgaCtaId ;  /* 0x0000000000038919 */ /* 0x000e620000008800 */
[----:B------:R-:W-:Y:S01]  /*27ff0*/  @!P0 MOV R0, 0x400 ;  /* 0x0000040000008802 */ /* 0x000fe20000000f00 */
[----:B----4-:R-:W-:-:S03]  /*28000*/  IMAD.MOV.U32 R7, RZ, RZ, R2 ;  /* 0x000000ffff077224 */ /* 0x010fc600078e0002 */
[----:B-1----:R-:W-:-:S05]  /*28010*/  @!P0 LEA R18, R3, R0, 0x18 ;  /* 0x0000000003128211 */ /* 0x002fca00078ec0ff */
[----:B-----5:R3:W-:Y:S01]  /*28020*/  @!P0 STS.128 [R18+0x348d0], R4 ;  /* 0x0348d00412008388 */ /* 0x0207e20000000c00 */
[----:B------:R-:W-:Y:S06]  /*28030*/  BAR.ARV 0x5, 0x180 ;  /* 0x0146000000007b1d */ /* 0x000fec0000002000 */
.L_x_7032:
[----:B----4-:R-:W4:Y:S01]  /*28040*/  LDL R0, [R1+0x1c] ;  /* 0x00001c0001007983 */ /* 0x010f220000100800 */
[----:B------:R-:W-:Y:S02]  /*28050*/  ULDC UR4, c[0x0][0xc3c] ;  /* 0x00030f0000047ab9 */ /* 0x000fe40000000800 */
[----:B----4-:R-:W-:-:S13]  /*28060*/  ISETP.GE.AND P0, PT, R0, UR4, PT ;  /* 0x0000000400007c0c */ /* 0x010fda000bf06270 */
[----:B------:R-:W-:Y:S05]  /*28070*/  @!P0 BRA `(.L_x_7042) ;  /* 0xffffff9400b48947 */ /* 0x000fea000383ffff */
[----:B------:R-:W-:Y:S05]  /*28080*/  BSYNC B8 ;  /* 0x0000000000087941 */ /* 0x000fea0003800000 */
.L_x_6901:
[----:B--2---:R-:W2:Y:S01]  /*28090*/  LDL.LU R0, [R1+0x5c] ;  /* 0x00005c0001007983 */ /* 0x004ea20000300800 */
[----:B------:R-:W-:Y:S01]  /*280a0*/  BSSY B0, `(.L_x_7043) ;  /* 0x000000b000007945 */ /* 0x000fe20003800000 */
[----:B---3--:R-:W3:Y:S01]  /*280b0*/  S2R R5, SR_CgaCtaId ;  /* 0x0000000000057919 */ /* 0x008ee20000008800 */
[----:B--2---:R-:W-:-:S05]  /*280c0*/  VIADD R0, R0, 0x1 ;  /* 0x0000000100007836 */ /* 0x004fca0000000000 */
[----:B0-----:R-:W-:-:S04]  /*280d0*/  LEA.HI R2, R0, R0, RZ, 0x1 ;  /* 0x0000000000027211 */ /* 0x001fc800078f08ff */
[----:B------:R-:W-:-:S05]  /*280e0*/  LOP3.LUT R3, R2, 0xfffffffe, RZ, 0xc0, !PT ;  /* 0xfffffffe02037812 */ /* 0x000fca00078ec0ff */
[----:B------:R-:W-:Y:S01]  /*280f0*/  IMAD.IADD R3, R0, 0x1, -R3 ;  /* 0x0000000100037824 */ /* 0x000fe200078e0a03 */
[----:B------:R-:W-:-:S04]  /*28100*/  MOV R0, 0x400 ;  /* 0x0000040000007802 */ /* 0x000fc80000000f00 */
[----:B---3--:R-:W-:Y:S02]  /*28110*/  LEA R0, R5, R0, 0x18 ;  /* 0x0000000005007211 */ /* 0x008fe400078ec0ff */
[----:B------:R-:W-:-:S04]  /*28120*/  SHF.L.U32 R3, R3, 0x1f, RZ ;  /* 0x0000001f03037819 */ /* 0x000fc800000006ff */
[----:B------:R-:W0:Y:S02]  /*28130*/  SYNCS.PHASECHK.TRANS64.TRYWAIT P0, [R0+URZ+0x34820], R3 ;  /* 0x03482003000075a7 */ /* 0x000e24000800017f */
[----:B0-----:R-:W-:Y:S05]  /*28140*/  @!P0 BRA `(.L_x_7044) ;  /* 0x0000003000908947 */ /* 0x001fea0003800000 */
.L_x_7179:
[----:B------:R-:W-:Y:S05]  /*28150*/  BSYNC B0 ;  /* 0x0000000000007941 */ /* 0x000fea0003800000 */
.L_x_7043:
[----:B------:R-:W-:-:S03]  /*28160*/  UMOV UR4, 0xffffffff ;  /* 0xffffffff00047882 */ /* 0x000fc60000000000 */
[----:B------:R-:W-:Y:S05]  /*28170*/  BRA.DIV UR4, `(.L_x_7045) ;  /* 0x0000003204987947 */ /* 0x000fea000b800000 */
[----:B------:R-:W2:Y:S02]  /*28180*/  S2R R2, SR_TID.X ;  /* 0x0000000000027919 */ /* 0x000ea40000002100 */
[----:B--2---:R-:W-:-:S04]  /*28190*/  SHF.R.U32.HI R2, RZ, 0x5, R2 ;  /* 0x00000005ff027819 */ /* 0x004fc80000011602 */
[----:B------:R-:W-:-:S05]  /*281a0*/  LOP3.LUT R2, R2, 0x3, RZ, 0xc0, !PT ;  /* 0x0000000302027812 */ /* 0x000fca00078ec0ff */
[----:B------:R2:W3:Y:S02]  /*281b0*/  SHFL.IDX PT, R14, R2, RZ, 0x1f ;  /* 0x00001fff020e7589 */ /* 0x0004e400000e0000 */
.L_x_7182:
[----:B---3--:R-:W-:-:S13]  /*281c0*/  ISETP.NE.AND P0, PT, R14, RZ, PT ;  /* 0x000000ff0e00720c */ /* 0x008fda0003f05270 */
[----:B------:R-:W-:Y:S05]  /*281d0*/  @P0 BRA `(.L_x_6662) ;  /* 0x00000000008c0947 */ /* 0x000fea0003800000 */
[----:B------:R-:W-:-:S03]  /*281e0*/  UMOV UR4, 0xffffffff ;  /* 0xffffffff00047882 */ /* 0x000fc60000000000 */
[----:B------:R-:W-:Y:S05]  /*281f0*/  BRA.DIV UR4, `(.L_x_7046) ;  /* 0x0000003204ac7947 */ /* 0x000fea000b800000 */
[----:B------:R-:W-:-:S13]  /*28200*/  ELECT P6, URZ, PT ;  /* 0x00000000003f782f */ /* 0x000fda00038c0000 */
.L_x_7185:
[----:B------:R-:W-:Y:S05]  /*28210*/  @!P6 BRA `(.L_x_6662) ;  /* 0x00000000007ce947 */ /* 0x000fea0003800000 */
[----:B------:R-:W-:-:S06]  /*28220*/  ULOP3.LUT UR4, UR60, 0x2, URZ, 0xfc, !UPT ;  /* 0x000000023c047892 */ /* 0x000fcc000f8efc3f */
[----:B--2---:R-:W-:-:S05]  /*28230*/  IMAD.U32 R2, RZ, RZ, UR4 ;  /* 0x00000004ff027e24 */ /* 0x004fca000f8e00ff */
[----:B------:R-:W-:-:S13]  /*28240*/  ISETP.NE.AND P2, PT, R2, 0x3, PT ;  /* 0x000000030200780c */ /* 0x000fda0003f45270 */
[----:B------:R-:W-:Y:S05]  /*28250*/  @!P2 BRA `(.L_x_7047) ;  /* 0x000000000004a947 */ /* 0x000fea0003800000 */
[----:B------:R-:W-:Y:S01]  /*28260*/  BPT.TRAP 0x1 ;  /* 0x000000040000795c */ /* 0x000fe20000300000 */
.L_x_7047:
        /* <DEDUP_REMOVED lines=13> */
.L_x_7186:
[----:B------:R-:W2:Y:S02]  /*28340*/  SYNCS.PHASECHK.TRANS64.TRYWAIT P0, [R7+URZ], R2 ;  /* 0x00000002070075a7 */ /* 0x000ea4000800017f */
[----:B--2---:R-:W-:Y:S05]  /*28350*/  @!P0 BRA `(.L_x_7049) ;  /* 0x0000003000888947 */ /* 0x004fea0003800000 */
.L_x_7187:
[----:B------:R-:W-:Y:S05]  /*28360*/  @!P2 BRA `(.L_x_7050) ;  /* 0x000000000004a947 */ /* 0x000fea0003800000 */
[----:B------:R-:W-:Y:S01]  /*28370*/  BPT.TRAP 0x1 ;  /* 0x000000040000795c */ /* 0x000fe20000300000 */
.L_x_7050:
[----:B------:R-:W-:-:S04]  /*28380*/  VIADD R0, R0, 0x34860 ;  /* 0x0003486000007836 */ /* 0x000fc80000000000 */
[----:B------:R-:W-:-:S04]  /*28390*/  IMAD R4, R19, 0x8, R0 ;  /* 0x0000000813047824 */ /* 0x000fc800078e0200 */
[----:B------:R-:W3:Y:S02]  /*283a0*/  SYNCS.PHASECHK.TRANS64.TRYWAIT P0, [R4+URZ], R5 ;  /* 0x00000005040075a7 */ /* 0x000ee4000800017f */
[----:B---3--:R-:W-:Y:S05]  /*283b0*/  @!P0 BRA `(.L_x_7051) ;  /* 0x0000003000848947 */ /* 0x008fea0003800000 */
.L_x_7188:
[----:B------:R-:W-:-:S07]  /*283c0*/  IMAD R3, R3, 0x8, R0 ;  /* 0x0000000803037824 */ /* 0x000fce00078e0200 */
.L_x_7052:
[----:B----4-:R4:W0:Y:S02]  /*283d0*/  SYNCS.PHASECHK.TRANS64.TRYWAIT P0, [R3+URZ], R2 ;  /* 0x00000002030075a7 */ /* 0x010824000800017f */
[----:B0-----:R-:W-:Y:S05]  /*283e0*/  @!P0 NANOSLEEP.SYNCS 0x989680 ;  /* 0x009896800000895d */ /* 0x001fea0003900000 */
[----:B------:R-:W0:Y:S02]  /*283f0*/  @!P0 SYNCS.PHASECHK.TRANS64 P0, [R3+URZ], R2 ;  /* 0x00000002030085a7 */ /* 0x000e24000800007f */
[----:B0-----:R-:W-:Y:S05]  /*28400*/  @!P0 BRA `(.L_x_7052) ;  /* 0xfffffffc00f08947 */ /* 0x001fea000383ffff */
.L_x_6662:
[----:B------:R-:W-:Y:S05]  /*28410*/  BSYNC B9 ;  /* 0x0000000000097941 */ /* 0x000fea0003800000 */
.L_x_6659:
[----:B------:R-:W-:Y:S05]  /*28420*/  EXIT ;  /* 0x000000000000794d */ /* 0x000fea0003800000 */
.L_x_6690:
[----:B0-----:R0:W1:Y:S02]  /*28430*/  SYNCS.PHASECHK.TRANS64.TRYWAIT P6, [R3+URZ+0x34890], R0 ;  /* 0x03489000030075a7 */ /* 0x00106400080c017f */
[----:B-1----:R-:W-:Y:S05]  /*28440*/  @!P6 NANOSLEEP.SYNCS 0x989680 ;  /* 0x009896800000e95d */ /* 0x002fea0003900000 */
[----:B------:R-:W1:Y:S02]  /*28450*/  @!P6 SYNCS.PHASECHK.TRANS64 P6, [R3+URZ+0x34890], R0 ;  /* 0x034890000300e5a7 */ /* 0x000e6400080c007f */
[----:B-1----:R-:W-:Y:S05]  /*28460*/  @!P6 BRA `(.L_x_6690) ;  /* 0xfffffffc00f0e947 */ /* 0x002fea000383ffff */
[----:B------:R-:W-:Y:S05]  /*28470*/  BRA `(.L_x_7053) ;  /* 0xfffffdbc00987947 */ /* 0x000fea000383ffff */
.L_x_6744:
[----:B-1----:R1:W3:Y:S02]  /*28480*/  SYNCS.PHASECHK.TRANS64.TRYWAIT P4, [R3+URZ+0x34890], R0 ;  /* 0x03489000030075a7 */ /* 0x0022e4000808017f */
[----:B---3--:R-:W-:Y:S05]  /*28490*/  @!P4 NANOSLEEP.SYNCS 0x989680 ;  /* 0x009896800000c95d */ /* 0x008fea0003900000 */
[----:B------:R-:W3:Y:S02]  /*284a0*/  @!P4 SYNCS.PHASECHK.TRANS64 P4, [R3+URZ+0x34890], R0 ;  /* 0x034890000300c5a7 */ /* 0x000ee4000808007f */
[----:B---3--:R-:W-:Y:S05]  /*284b0*/  @!P4 BRA `(.L_x_6744) ;  /* 0xfffffffc00f0c947 */ /* 0x008fea000383ffff */
[----:B------:R-:W-:Y:S05]  /*284c0*/  BRA `(.L_x_7054) ;  /* 0xfffffdf800cc7947 */ /* 0x000fea000383ffff */
.L_x_6769:
[----:B-1----:R1:W2:Y:S02]  /*284d0*/  SYNCS.PHASECHK.TRANS64.TRYWAIT P3, [R3+URZ+0x34890], R0 ;  /* 0x03489000030075a7 */ /* 0x0022a4000806017f */
[----:B--2---:R-:W-:Y:S05]  /*284e0*/  @!P3 NANOSLEEP.SYNCS 0x989680 ;  /* 0x009896800000b95d */ /* 0x004fea0003900000 */
[----:B------:R-:W2:Y:S02]  /*284f0*/  @!P3 SYNCS.PHASECHK.TRANS64 P3, [R3+URZ+0x34890], R0 ;  /* 0x034890000300b5a7 */ /* 0x000ea4000806007f */
[----:B--2---:R-:W-:Y:S05]  /*28500*/  @!P3 BRA `(.L_x_6769) ;  /* 0xfffffffc00f0b947 */ /* 0x004fea000383ffff */
[----:B------:R-:W-:Y:S05]  /*28510*/  BRA `(.L_x_7055) ;  /* 0xfffffe3000b07947 */ /* 0x000fea000383ffff */
.L_x_6783:
[----:B-1----:R1:W2:Y:S02]  /*28520*/  SYNCS.PHASECHK.TRANS64.TRYWAIT P2, [R3+URZ+0x348b0], R0 ;  /* 0x0348b000030075a7 */ /* 0x0022a4000804017f */
[----:B--2---:R-:W-:Y:S05]  /*28530*/  @!P2 NANOSLEEP.SYNCS 0x989680 ;  /* 0x009896800000a95d */ /* 0x004fea0003900000 */
[----:B------:R-:W2:Y:S02]  /*28540*/  @!P2 SYNCS.PHASECHK.TRANS64 P2, [R3+URZ+0x348b0], R0 ;  /* 0x0348b0000300a5a7 */ /* 0x000ea4000804007f */
[----:B--2---:R-:W-:Y:S05]  /*28550*/  @!P2 BRA `(.L_x_6783) ;  /* 0xfffffffc00f0a947 */ /* 0x004fea000383ffff */
[----:B------:R-:W-:Y:S05]  /*28560*/  BRA `(.L_x_7056) ;  /* 0xfffffe3c00207947 */ /* 0x000fea000383ffff */
.L_x_6801:
[----:B------:R-:W0:Y:S01]  /*28570*/  S2R R5, SR_TID.X ;  /* 0x0000000000057919 */ /* 0x000e220000002100 */
[----:B------:R-:W-:Y:S01]  /*28580*/  BSSY B0, `(.L_x_7057) ;  /* 0x000000c000007945 */ /* 0x000fe20003800000 */
[----:B------:R-:W-:Y:S02]  /*28590*/  IMAD.MOV.U32 R12, RZ, RZ, RZ ;  /* 0x000000ffff0c7224 */ /* 0x000fe400078e00ff */
[----:B------:R-:W-:Y:S02]  /*285a0*/  IMAD.MOV.U32 R11, RZ, RZ, 0x1f ;  /* 0x0000001fff0b7424 */ /* 0x000fe400078e00ff */
[----:B------:R-:W-:Y:S02]  /*285b0*/  IMAD.MOV.U32 R15, RZ, RZ, -0x1 ;  /* 0xffffffffff0f7424 */ /* 0x000fe400078e00ff */
[----:B0-----:R-:W-:-:S05]  /*285c0*/  VIADD R5, R5, 0xffffff80 ;  /* 0xffffff8005057836 */ /* 0x001fca0000000000 */
[----:B------:R-:W-:-:S04]  /*285d0*/  SHF.R.S32.HI R4, RZ, 0x1f, R5 ;  /* 0x0000001fff047819 */ /* 0x000fc80000011405 */
[----:B------:R-:W-:-:S04]  /*285e0*/  LEA.HI R4, R4, R5, RZ, 0x7 ;  /* 0x0000000504047211 */ /* 0x000fc800078f38ff */
[----:B------:R-:W-:-:S05]  /*285f0*/  SHF.R.S32.HI R4, RZ, 0x7, R4 ;  /* 0x00000007ff047819 */ /* 0x000fca0000011404 */
[----:B------:R-:W-:-:S07]  /*28600*/  IMAD.MOV.U32 R13, RZ, RZ, R4 ;  /* 0x000000ffff0d7224 */ /* 0x000fce00078e0004 */
[----:B-----5:R-:W-:Y:S05]  /*28610*/  WARPSYNC.COLLECTIVE R15, `(.L_x_7058) ;  /* 0x000000000f087348 */ /* 0x020fea0003c00000 */
[----:B------:R0:W1:Y:S02]  /*28620*/  SHFL.IDX P6, R14, R13, R12, R11 ;  /* 0x0000000c0d0e7389 */ /* 0x00006400000c000b */
[----:B01---5:R-:W-:Y:S01]  /*28630*/  ENDCOLLECTIVE ;  /* 0x000000000000791b */ /* 0x023fe20003800000 */
.L_x_7058:
[----:B------:R-:W-:Y:S05]  /*28640*/  BSYNC B0 ;  /* 0x0000000000007941 */ /* 0x000fea0003800000 */
.L_x_7057:
[----:B------:R0:W-:Y:S01]  /*28650*/  STL [R1+0x18], R14 ;  /* 0x0000180e01007387 */ /* 0x0001e20000100800 */
[----:B------:R-:W-:Y:S05]  /*28660*/  BRA `(.L_x_7059) ;  /* 0xfffffe4800ac7947 */ /* 0x000fea000383ffff */
.L_x_6811:
[----:B------:R-:W-:Y:S01]  /*28670*/  BSSY B1, `(.L_x_7060) ;  /* 0x0000008000017945 */ /* 0x000fe20003800000 */
[----:B------:R-:W-:Y:S02]  /*28680*/  IMAD.MOV.U32 R13, RZ, RZ, R25 ;  /* 0x000000ffff0d7224 */ /* 0x000fe400078e0019 */
[----:B------:R-:W-:Y:S02]  /*28690*/  IMAD.MOV.U32 R12, RZ, RZ, RZ ;  /* 0x000000ffff0c7224 */ /* 0x000fe400078e00ff */
[----:B------:R-:W-:Y:S02]  /*286a0*/  IMAD.MOV.U32 R11, RZ, RZ, 0x181f ;  /* 0x0000181fff0b7424 */ /* 0x000fe400078e00ff */
[----:B------:R-:W-:-:S07]  /*286b0*/  IMAD.MOV.U32 R15, RZ, RZ, -0x1 ;  /* 0xffffffffff0f7424 */ /* 0x000fce00078e00ff */
[----:B0-----:R-:W-:Y:S05]  /*286c0*/  WARPSYNC.COLLECTIVE R15, `(.L_x_7061) ;  /* 0x000000000f087348 */ /* 0x001fea0003c00000 */
[----:B0-----:R0:W1:Y:S02]  /*286d0*/  SHFL.IDX P6, R14, R13, R12, R11 ;  /* 0x0000000c0d0e7389 */ /* 0x00106400000c000b */
[----:B01----:R-:W-:Y:S01]  /*286e0*/  ENDCOLLECTIVE ;  /* 0x000000000000791b */ /* 0x003fe20003800000 */
.L_x_7061:
[----:B------:R-:W-:Y:S05]  /*286f0*/  BSYNC B1 ;  /* 0x0000000000017941 */ /* 0x000fea0003800000 */
.L_x_7060:
        /* <DEDUP_REMOVED lines=8> */
.L_x_7062:
[----:B------:R-:W-:Y:S02]  /*28780*/  IMAD.MOV.U32 R13, RZ, RZ, R27 ;  /* 0x000000ffff0d7224 */ /* 0x000fe400078e001b */
[----:B------:R-:W-:-:S07]  /*28790*/  IMAD.MOV.U32 R3, RZ, RZ, R14 ;  /* 0x000000ffff037224 */ /* 0x000fce00078e000e */
[----:B------:R-:W-:Y:S05]  /*287a0*/  WARPSYNC.COLLECTIVE R15, `(.L_x_7063) ;  /* 0x000000000f087348 */ /* 0x000fea0003c00000 */
[----:B------:R0:W1:Y:S02]  /*287b0*/  SHFL.IDX P6, R14, R13, R12, R11 ;  /* 0x0000000c0d0e7389 */ /* 0x00006400000c000b */
[----:B01----:R-:W-:Y:S01]  /*287c0*/  ENDCOLLECTIVE ;  /* 0x000000000000791b */ /* 0x003fe20003800000 */
.L_x_7063:
[----:B------:R-:W-:Y:S02]  /*287d0*/  IMAD.MOV.U32 R13, RZ, RZ, R26 ;  /* 0x000000ffff0d7224 */ /* 0x000fe400078e001a */
[----:B------:R-:W-:-:S07]  /*287e0*/  IMAD.MOV.U32 R4, RZ, RZ, R14 ;  /* 0x000000ffff047224 */ /* 0x000fce00078e000e */
[----:B------:R-:W-:Y:S05]  /*287f0*/  WARPSYNC.COLLECTIVE R15, `(.L_x_7064) ;  /* 0x000000000f087348 */ /* 0x000fea0003c00000 */
[----:B------:R0:W1:Y:S02]  /*28800*/  SHFL.IDX P6, R14, R13, R12, R11 ;  /* 0x0000000c0d0e7389 */ /* 0x00006400000c000b */
[----:B01----:R-:W-:Y:S01]  /*28810*/  ENDCOLLECTIVE ;  /* 0x000000000000791b */ /* 0x003fe20003800000 */
.L_x_7064:
[----:B------:R-:W-:Y:S05]  /*28820*/  BRA `(.L_x_7065) ;  /* 0xfffffe4c00c87947 */ /* 0x000fea000383ffff */
.L_x_6815:
[----:B0-----:R0:W1:Y:S02]  /*28830*/  SYNCS.PHASECHK.TRANS64.TRYWAIT P0, [R2+URZ+0x34800], R5 ;  /* 0x03480005020075a7 */ /* 0x001064000800017f */
[----:B-1----:R-:W-:Y:S05]  /*28840*/  @!P0 NANOSLEEP.SYNCS 0x989680 ;  /* 0x009896800000895d */ /* 0x002fea0003900000 */
[----:B------:R-:W1:Y:S02]  /*28850*/  @!P0 SYNCS.PHASECHK.TRANS64 P0, [R2+URZ+0x34800], R5 ;  /* 0x03480005020085a7 */ /* 0x000e64000800007f */
[----:B-1----:R-:W-:Y:S05]  /*28860*/  @!P0 BRA `(.L_x_6815) ;  /* 0xfffffffc00f08947 */ /* 0x002fea000383ffff */
[----:B------:R-:W-:Y:S05]  /*28870*/  BRA `(.L_x_7066) ;  /* 0xfffffe5000c07947 */ /* 0x000fea000383ffff */
.L_x_6831:
        /* <DEDUP_REMOVED lines=8> */
.L_x_7068:
[----:B------:R-:W-:Y:S05]  /*28900*/  BSYNC B1 ;  /* 0x0000000000017941 */ /* 0x000fea0003800000 */
.L_x_7067:
        /* <DEDUP_REMOVED lines=8> */
.L_x_7069:
[----:B------:R-:W-:Y:S02]  /*28990*/  IMAD.MOV.U32 R13, RZ, RZ, R27 ;  /* 0x000000ffff0d7224 */ /* 0x000fe400078e001b */
[----:B------:R-:W-:-:S07]  /*289a0*/  IMAD.MOV.U32 R3, RZ, RZ, R14 ;  /* 0x000000ffff037224 */ /* 0x000fce00078e000e */
[----:B------:R-:W-:Y:S05]  /*289b0*/  WARPSYNC.COLLECTIVE R15, `(.L_x_7070) ;  /* 0x000000000f087348 */ /* 0x000fea0003c00000 */
[----:B------:R0:W1:Y:S02]  /*289c0*/  SHFL.IDX P6, R14, R13, R12, R11 ;  /* 0x0000000c0d0e7389 */ /* 0x00006400000c000b */
[----:B01----:R-:W-:Y:S01]  /*289d0*/  ENDCOLLECTIVE ;  /* 0x000000000000791b */ /* 0x003fe20003800000 */
.L_x_7070:
[----:B------:R-:W-:Y:S02]  /*289e0*/  IMAD.MOV.U32 R13, RZ, RZ, R26 ;  /* 0x000000ffff0d7224 */ /* 0x000fe400078e001a */
[----:B------:R-:W-:-:S07]  /*289f0*/  IMAD.MOV.U32 R20, RZ, RZ, R14 ;  /* 0x000000ffff147224 */ /* 0x000fce00078e000e */
[----:B------:R-:W-:Y:S05]  /*28a00*/  WARPSYNC.COLLECTIVE R15, `(.L_x_7071) ;  /* 0x000000000f087348 */ /* 0x000fea0003c00000 */
[----:B------:R0:W1:Y:S02]  /*28a10*/  SHFL.IDX P6, R14, R13, R12, R11 ;  /* 0x0000000c0d0e7389 */ /* 0x00006400000c000b */
[----:B01----:R-:W-:Y:S01]  /*28a20*/  ENDCOLLECTIVE ;  /* 0x000000000000791b */ /* 0x003fe20003800000 */
.L_x_7071:
[----:B------:R-:W-:Y:S05]  /*28a30*/  BRA `(.L_x_7072) ;  /* 0xfffffe6400f07947 */ /* 0x000fea000383ffff */
.L_x_6835:
[----:B0-----:R0:W1:Y:S02]  /*28a40*/  SYNCS.PHASECHK.TRANS64.TRYWAIT P4, [R2+URZ+0x34800], R27 ;  /* 0x0348001b020075a7 */ /* 0x001064000808017f */
[----:B-1----:R-:W-:Y:S05]  /*28a50*/  @!P4 NANOSLEEP.SYNCS 0x989680 ;  /* 0x009896800000c95d */ /* 0x002fea0003900000 */
[----:B------:R-:W1:Y:S02]  /*28a60*/  @!P4 SYNCS.PHASECHK.TRANS64 P4, [R2+URZ+0x34800], R27 ;  /* 0x0348001b0200c5a7 */ /* 0x000e64000808007f */
[----:B-1----:R-:W-:Y:S05]  /*28a70*/  @!P4 BRA `(.L_x_6835) ;  /* 0xfffffffc00f0c947 */ /* 0x002fea000383ffff */
[----:B------:R-:W-:Y:S05]  /*28a80*/  BRA `(.L_x_7073) ;  /* 0xfffffe6800e47947 */ /* 0x000fea000383ffff */
.L_x_6845:
[----:B0-----:R0:W2:Y:S02]  /*28a90*/  SYNCS.PHASECHK.TRANS64.TRYWAIT P2, [R0+URZ+0x34830], R3 ;  /* 0x03483003000075a7 */ /* 0x0010a4000804017f */
[----:B--2---:R-:W-:Y:S05]  /*28aa0*/  @!P2 NANOSLEEP.SYNCS 0x989680 ;  /* 0x009896800000a95d */ /* 0x004fea0003900000 */
[----:B------:R-:W2:Y:S02]  /*28ab0*/  @!P2 SYNCS.PHASECHK.TRANS64 P2, [R0+URZ+0x34830], R3 ;  /* 0x034830030000a5a7 */ /* 0x000ea4000804007f */
[----:B--2---:R-:W-:Y:S05]  /*28ac0*/  @!P2 BRA `(.L_x_6845) ;  /* 0xfffffffc00f0a947 */ /* 0x004fea000383ffff */
[----:B------:R-:W-:Y:S05]  /*28ad0*/  BRA `(.L_x_6844) ;  /* 0xfffffe8400bc7947 */ /* 0x000fea000383ffff */
.L_x_6851:
[----:B-1----:R1:W2:Y:S02]  /*28ae0*/  SYNCS.PHASECHK.TRANS64.TRYWAIT P3, [R8+URZ+0x34830], R9 ;  /* 0x03483009080075a7 */ /* 0x0022a4000806017f */
[----:B--2---:R-:W-:Y:S05]  /*28af0*/  @!P3 NANOSLEEP.SYNCS 0x989680 ;  /* 0x009896800000b95d */ /* 0x004fea0003900000 */
[----:B------:R-:W2:Y:S02]  /*28b00*/  @!P3 SYNCS.PHASECHK.TRANS64 P3, [R8+URZ+0x34830], R9 ;  /* 0x034830090800b5a7 */ /* 0x000ea4000806007f */
[----:B--2---:R-:W-:Y:S05]  /*28b10*/  @!P3 BRA `(.L_x_6851) ;  /* 0xfffffffc00f0b947 */ /* 0x004fea000383ffff */
[----:B------:R-:W-:Y:S05]  /*28b20*/  BRA `(.L_x_6850) ;  /* 0xfffffee000f07947 */ /* 0x000fea000383ffff */
.L_x_6855:
[----:B-1----:R1:W2:Y:S02]  /*28b30*/  SYNCS.PHASECHK.TRANS64.TRYWAIT P2, [R8+URZ+0x34850], R6 ;  /* 0x03485006080075a7 */ /* 0x0022a4000804017f */
[----:B--2---:R-:W-:Y:S05]  /*28b40*/  @!P2 NANOSLEEP.SYNCS 0x989680 ;  /* 0x009896800000a95d */ /* 0x004fea0003900000 */
[----:B------:R-:W2:Y:S02]  /*28b50*/  @!P2 SYNCS.PHASECHK.TRANS64 P2, [R8+URZ+0x34850], R6 ;  /* 0x034850060800a5a7 */ /* 0x000ea4000804007f */
[----:B--2---:R-:W-:Y:S05]  /*28b60*/  @!P2 BRA `(.L_x_6855) ;  /* 0xfffffffc00f0a947 */ /* 0x004fea000383ffff */
[----:B------:R-:W-:Y:S05]  /*28b70*/  BRA `(.L_x_6852) ;  /* 0xffffff1800287947 */ /* 0x000fea000383ffff */
.L_x_6860:
[----:B-1----:R1:W2:Y:S02]  /*28b80*/  SYNCS.PHASECHK.TRANS64.TRYWAIT P0, [R12+URZ+0x34850], R3 ;  /* 0x034850030c0075a7 */ /* 0x0022a4000800017f */
[----:B--2---:R-:W-:Y:S05]  /*28b90*/  @!P0 NANOSLEEP.SYNCS 0x989680 ;  /* 0x009896800000895d */ /* 0x004fea0003900000 */
[----:B------:R-:W2:Y:S02]  /*28ba0*/  @!P0 SYNCS.PHASECHK.TRANS64 P0, [R12+URZ+0x34850], R3 ;  /* 0x034850030c0085a7 */ /* 0x000ea4000800007f */
[----:B--2---:R-:W-:Y:S05]  /*28bb0*/  @!P0 BRA `(.L_x_6860) ;  /* 0xfffffffc00f08947 */ /* 0x004fea000383ffff */
[----:B------:R-:W-:Y:S05]  /*28bc0*/  BRA `(.L_x_6859) ;  /* 0xffffff3c00647947 */ /* 0x000fea000383ffff */
.L_x_6865:
[----:B------:R-:W-:Y:S02]  /*28bd0*/  IMAD.MOV.U32 R13, RZ, RZ, R8 ;  /* 0x000000ffff0d7224 */ /* 0x000fe400078e0008 */
[----:B------:R-:W-:Y:S02]  /*28be0*/  IMAD.MOV.U32 R12, RZ, RZ, RZ ;  /* 0x000000ffff0c7224 */ /* 0x000fe400078e00ff */
[----:B------:R-:W-:Y:S02]  /*28bf0*/  IMAD.MOV.U32 R11, RZ, RZ, 0x181f ;  /* 0x0000181fff0b7424 */ /* 0x000fe400078e00ff */
[----:B------:R-:W-:-:S07]  /*28c00*/  IMAD.MOV.U32 R15, RZ, RZ, -0x1 ;  /* 0xffffffffff0f7424 */ /* 0x000fce00078e00ff */
[----:B-----5:R-:W-:Y:S05]  /*28c10*/  WARPSYNC.COLLECTIVE R15, `(.L_x_7074) ;  /* 0x000000000f087348 */ /* 0x020fea0003c00000 */
[----:B------:R0:W1:Y:S02]  /*28c20*/  SHFL.IDX P6, R14, R13, R12, R11 ;  /* 0x0000000c0d0e7389 */ /* 0x00006400000c000b */
[----:B01---5:R-:W-:Y:S01]  /*28c30*/  ENDCOLLECTIVE ;  /* 0x000000000000791b */ /* 0x023fe20003800000 */
.L_x_7074:
[----:B------:R-:W-:Y:S02]  /*28c40*/  IMAD.MOV.U32 R13, RZ, RZ, R3 ;  /* 0x000000ffff0d7224 */ /* 0x000fe400078e0003 */
[----:B------:R-:W-:-:S07]  /*28c50*/  IMAD.MOV.U32 R0, RZ, RZ, R14 ;  /* 0x000000ffff007224 */ /* 0x000fce00078e000e */
[----:B------:R-:W-:Y:S05]  /*28c60*/  WARPSYNC.COLLECTIVE R15, `(.L_x_7075) ;  /* 0x000000000f087348 */ /* 0x000fea0003c00000 */
[----:B------:R0:W1:Y:S02]  /*28c70*/  SHFL.IDX P6, R14, R13, R12, R11 ;  /* 0x0000000c0d0e7389 */ /* 0x00006400000c000b */
[----:B01----:R-:W-:Y:S01]  /*28c80*/  ENDCOLLECTIVE ;  /* 0x000000000000791b */ /* 0x003fe20003800000 */
.L_x_7075:
[----:B------:R-:W-:Y:S05]  /*28c90*/  BRA `(.L_x_7076) ;  /* 0xffffff5800e87947 */ /* 0x000fea000383ffff */
.L_x_6868:
[----:B------:R-:W-:Y:S01]  /*28ca0*/  BSSY B1, `(.L_x_7077) ;  /* 0x0000008000017945 */ /* 0x000fe20003800000 */
[----:B------:R-:W-:Y:S02]  /*28cb0*/  IMAD.MOV.U32 R13, RZ, RZ, R8 ;  /* 0x000000ffff0d7224 */ /* 0x000fe400078e0008 */
[----:B------:R-:W-:Y:S02]  /*28cc0*/  IMAD.MOV.U32 R12, RZ, RZ, 0x1 ;  /* 0x00000001ff0c7424 */ /* 0x000fe400078e00ff */
[----:B---3--:R-:W-:Y:S02]  /*28cd0*/  IMAD.MOV.U32 R11, RZ, RZ, 0x181f ;  /* 0x0000181fff0b7424 */ /* 0x008fe400078e00ff */
[----:B------:R-:W-:-:S07]  /*28ce0*/  IMAD.MOV.U32 R15, RZ, RZ, -0x1 ;  /* 0xffffffffff0f7424 */ /* 0x000fce00078e00ff */
[----:B012--5:R-:W-:Y:S05]  /*28cf0*/  WARPSYNC.COLLECTIVE R15, `(.L_x_7078) ;  /* 0x000000000f087348 */ /* 0x027fea0003c00000 */
[----:B--2---:R2:W3:Y:S02]  /*28d00*/  SHFL.IDX P6, R14, R13, R12, R11 ;  /* 0x0000000c0d0e7389 */ /* 0x0044e400000c000b */
[----:B0123-5:R-:W-:Y:S01]  /*28d10*/  ENDCOLLECTIVE ;  /* 0x000000000000791b */ /* 0x02ffe20003800000 */
.L_x_7078:
[----:B------:R-:W-:Y:S05]  /*28d20*/  BSYNC B1 ;  /* 0x0000000000017941 */ /* 0x000fea0003800000 */
.L_x_7077:
        /* <DEDUP_REMOVED lines=8> */
.L_x_7079:
[----:B------:R-:W-:Y:S05]  /*28db0*/  BRA `(.L_x_7080) ;  /* 0xffffff5800e87947 */ /* 0x000fea000383ffff */
.L_x_6871:
[----:B------:R-:W-:Y:S01]  /*28dc0*/  BSSY B1, `(.L_x_7081) ;  /* 0x0000008000017945 */ /* 0x000fe20003800000 */
[----:B------:R-:W-:Y:S02]  /*28dd0*/  IMAD.MOV.U32 R13, RZ, RZ, R8 ;  /* 0x000000ffff0d7224 */ /* 0x000fe400078e0008 */
[----:B------:R-:W-:Y:S02]  /*28de0*/  IMAD.MOV.U32 R12, RZ, RZ, 0x2 ;  /* 0x00000002ff0c7424 */ /* 0x000fe400078e00ff */
[----:B------:R-:W-:Y:S02]  /*28df0*/  IMAD.MOV.U32 R11, RZ, RZ, 0x181f ;  /* 0x0000181fff0b7424 */ /* 0x000fe400078e00ff */
[----:B---3--:R-:W-:-:S07]  /*28e00*/  IMAD.MOV.U32 R15, RZ, RZ, -0x1 ;  /* 0xffffffffff0f7424 */ /* 0x008fce00078e00ff */
[----:B012-4-:R-:W-:Y:S05]  /*28e10*/  WARPSYNC.COLLECTIVE R15, `(.L_x_7082) ;  /* 0x000000000f087348 */ /* 0x017fea0003c00000 */
[----:B--2---:R2:W3:Y:S02]  /*28e20*/  SHFL.IDX P6, R14, R13, R12, R11 ;  /* 0x0000000c0d0e7389 */ /* 0x0044e400000c000b */
[----:B01234-:R-:W-:Y:S01]  /*28e30*/  ENDCOLLECTIVE ;  /* 0x000000000000791b */ /* 0x01ffe20003800000 */
.L_x_7082:
[----:B------:R-:W-:Y:S05]  /*28e40*/  BSYNC B1 ;  /* 0x0000000000017941 */ /* 0x000fea0003800000 */
.L_x_7081:
        /* <DEDUP_REMOVED lines=8> */
.L_x_7083:
[----:B------:R-:W-:Y:S05]  /*28ed0*/  BRA `(.L_x_7084) ;  /* 0xffffff5800ec7947 */ /* 0x000fea000383ffff */
.L_x_6874:
        /* <DEDUP_REMOVED lines=8> */
.L_x_7086:
[----:B------:R-:W-:Y:S05]  /*28f60*/  BSYNC B1 ;  /* 0x0000000000017941 */ /* 0x000fea0003800000 */
.L_x_7085:
        /* <DEDUP_REMOVED lines=8> */
.L_x_7087:
[----:B------:R-:W-:Y:S05]  /*28ff0*/  BRA `(.L_x_7088) ;  /* 0xffffff5800f07947 */ /* 0x000fea000383ffff */
.L_x_6876:
[----:B------:R-:W-:Y:S02]  /*29000*/  IMAD.MOV.U32 R13, RZ, RZ, R4 ;  /* 0x000000ffff0d7224 */ /* 0x000fe400078e0004 */
[----:B------:R-:W-:Y:S02]  /*29010*/  IMAD.MOV.U32 R12, RZ, RZ, RZ ;  /* 0x000000ffff0c7224 */ /* 0x000fe400078e00ff */
[----:B------:R-:W-:Y:S02]  /*29020*/  IMAD.MOV.U32 R11, RZ, RZ, 0x1c1f ;  /* 0x00001c1fff0b7424 */ /* 0x000fe400078e00ff */
[----:B------:R-:W-:-:S07]  /*29030*/  IMAD.MOV.U32 R15, RZ, RZ, -0x1 ;  /* 0xffffffffff0f7424 */ /* 0x000fce00078e00ff */
[----:B------:R-:W-:Y:S05]  /*29040*/  WARPSYNC.COLLECTIVE R15, `(.L_x_7089) ;  /* 0x000000000f087348 */ /* 0x000fea0003c00000 */
[----:B------:R0:W1:Y:S02]  /*29050*/  SHFL.IDX P6, R14, R13, R12, R11 ;  /* 0x0000000c0d0e7389 */ /* 0x00006400000c000b */
[----:B01----:R-:W-:Y:S01]  /*29060*/  ENDCOLLECTIVE ;  /* 0x000000000000791b */ /* 0x003fe20003800000 */
.L_x_7089:
[----:B------:R-:W-:Y:S02]  /*29070*/  IMAD.MOV.U32 R13, RZ, RZ, R0 ;  /* 0x000000ffff0d7224 */ /* 0x000fe400078e0000 */
[----:B------:R-:W-:-:S07]  /*29080*/  IMAD.MOV.U32 R3, RZ, RZ, R14 ;  /* 0x000000ffff037224 */ /* 0x000fce00078e000e */
[----:B------:R-:W-:Y:S05]  /*29090*/  WARPSYNC.COLLECTIVE R15, `(.L_x_7090) ;  /* 0x000000000f087348 */ /* 0x000fea0003c00000 */
[----:B------:R0:W1:Y:S02]  /*290a0*/  SHFL.IDX P6, R14, R13, R12, R11 ;  /* 0x0000000c0d0e7389 */ /* 0x00006400000c000b */
[----:B01----:R-:W-:Y:S01]  /*290b0*/  ENDCOLLECTIVE ;  /* 0x000000000000791b */ /* 0x003fe20003800000 */
.L_x_7090:
[----:B------:R-:W-:Y:S05]  /*290c0*/  BRA `(.L_x_7091) ;  /* 0xffffff6000307947 */ /* 0x000fea000383ffff */
.L_x_6879:
[----:B------:R-:W-:Y:S01]  /*290d0*/  BSSY B1, `(.L_x_7092) ;  /* 0x0000008000017945 */ /* 0x000fe20003800000 */
[----:B--2---:R-:W-:Y:S02]  /*290e0*/  IMAD.MOV.U32 R13, RZ, RZ, R4 ;  /* 0x000000ffff0d7224 */ /* 0x004fe400078e0004 */
[----:B------:R-:W-:Y:S02]  /*290f0*/  IMAD.MOV.U32 R12, RZ, RZ, 0x1 ;  /* 0x00000001ff0c7424 */ /* 0x000fe400078e00ff */
[----:B------:R-:W-:Y:S02]  /*29100*/  IMAD.MOV.U32 R11, RZ, RZ, 0x1c1f ;  /* 0x00001c1fff0b7424 */ /* 0x000fe400078e00ff */
[----:B------:R-:W-:-:S07]  /*29110*/  IMAD.MOV.U32 R15, RZ, RZ, -0x1 ;  /* 0xffffffffff0f7424 */ /* 0x000fce00078e00ff */
[----:B01----:R-:W-:Y:S05]  /*29120*/  WARPSYNC.COLLECTIVE R15, `(.L_x_7093) ;  /* 0x000000000f087348 */ /* 0x003fea0003c00000 */
[----:B------:R2:W3:Y:S02]  /*29130*/  SHFL.IDX P6, R14, R13, R12, R11 ;  /* 0x0000000c0d0e7389 */ /* 0x0004e400000c000b */
[----:B0123--:R-:W-:Y:S01]  /*29140*/  ENDCOLLECTIVE ;  /* 0x000000000000791b */ /* 0x00ffe20003800000 */
.L_x_7093:
[----:B------:R-:W-:Y:S05]  /*29150*/  BSYNC B1 ;  /* 0x0000000000017941 */ /* 0x000fea0003800000 */
.L_x_7092:
        /* <DEDUP_REMOVED lines=8> */
.L_x_7094:
[----:B------:R-:W-:Y:S05]  /*291e0*/  BRA `(.L_x_7095) ;  /* 0xffffff6400107947 */ /* 0x000fea000383ffff */
.L_x_6883:
[----:B------:R-:W-:Y:S02]  /*291f0*/  IMAD.MOV.U32 R13, RZ, RZ, R4 ;  /* 0x000000ffff0d7224 */ /* 0x000fe400078e0004 */
[----:B------:R-:W-:Y:S02]  /*29200*/  IMAD.MOV.U32 R12, RZ, RZ, RZ ;  /* 0x000000ffff0c7224 */ /* 0x000fe400078e00ff */
[----:B------:R-:W-:Y:S02]  /*29210*/  IMAD.MOV.U32 R11, RZ, RZ, 0x181f ;  /* 0x0000181fff0b7424 */ /* 0x000fe400078e00ff */
[----:B------:R-:W-:-:S07]  /*29220*/  IMAD.MOV.U32 R15, RZ, RZ, -0x1 ;  /* 0xffffffffff0f7424 */ /* 0x000fce00078e00ff */
[----:B-1----:R-:W-:Y:S05]  /*29230*/  WARPSYNC.COLLECTIVE R15, `(.L_x_7096) ;  /* 0x000000000f087348 */ /* 0x002fea0003c00000 */
[----:B------:R0:W2:Y:S02]  /*29240*/  SHFL.IDX P6, R14, R13, R12, R11 ;  /* 0x0000000c0d0e7389 */ /* 0x0000a400000c000b */
[----:B012---:R-:W-:Y:S01]  /*29250*/  ENDCOLLECTIVE ;  /* 0x000000000000791b */ /* 0x007fe20003800000 */
.L_x_7096:
[----:B------:R-:W-:Y:S02]  /*29260*/  IMAD.MOV.U32 R13, RZ, RZ, R3 ;  /* 0x000000ffff0d7224 */ /* 0x000fe400078e0003 */
[----:B------:R-:W-:-:S07]  /*29270*/  IMAD.MOV.U32 R0, RZ, RZ, R14 ;  /* 0x000000ffff007224 */ /* 0x000fce00078e000e */
[----:B------:R-:W-:Y:S05]  /*29280*/  WARPSYNC.COLLECTIVE R15, `(.L_x_7097) ;  /* 0x000000000f087348 */ /* 0x000fea0003c00000 */
[----:B------:R0:W1:Y:S02]  /*29290*/  SHFL.IDX P6, R14, R13, R12, R11 ;  /* 0x0000000c0d0e7389 */ /* 0x00006400000c000b */
[----:B01----:R-:W-:Y:S01]  /*292a0*/  ENDCOLLECTIVE ;  /* 0x000000000000791b */ /* 0x003fe20003800000 */
.L_x_7097:
[----:B------:R-:W-:Y:S05]  /*292b0*/  BRA `(.L_x_7098) ;  /* 0xffffff7000407947 */ /* 0x000fea000383ffff */
.L_x_6886:
[----:B------:R-:W-:Y:S01]  /*292c0*/  BSSY B1, `(.L_x_7099) ;  /* 0x0000008000017945 */ /* 0x000fe20003800000 */
[----:B------:R-:W-:Y:S02]  /*292d0*/  IMAD.MOV.U32 R13, RZ, RZ, R4 ;  /* 0x000000ffff0d7224 */ /* 0x000fe400078e0004 */
[----:B------:R-:W-:Y:S02]  /*292e0*/  IMAD.MOV.U32 R12, RZ, RZ, 0x1 ;  /* 0x00000001ff0c7424 */ /* 0x000fe400078e00ff */
[----:B------:R-:W-:Y:S02]  /*292f0*/  IMAD.MOV.U32 R11, RZ, RZ, 0x181f ;  /* 0x0000181fff0b7424 */ /* 0x000fe400078e00ff */
[----:B----4-:R-:W-:-:S07]  /*29300*/  IMAD.MOV.U32 R15, RZ, RZ, -0x1 ;  /* 0xffffffffff0f7424 */ /* 0x010fce00078e00ff */
[----:B0123--:R-:W-:Y:S05]  /*29310*/  WARPSYNC.COLLECTIVE R15, `(.L_x_7100) ;  /* 0x000000000f087348 */ /* 0x00ffea0003c00000 */
[----:B---3--:R3:W4:Y:S02]  /*29320*/  SHFL.IDX P6, R14, R13, R12, R11 ;  /* 0x0000000c0d0e7389 */ /* 0x00872400000c000b */
[----:B01234-:R-:W-:Y:S01]  /*29330*/  ENDCOLLECTIVE ;  /* 0x000000000000791b */ /* 0x01ffe20003800000 */
.L_x_7100:
[----:B------:R-:W-:Y:S05]  /*29340*/  BSYNC B1 ;  /* 0x0000000000017941 */ /* 0x000fea0003800000 */
.L_x_7099:
        /* <DEDUP_REMOVED lines=8> */
.L_x_7101:
[----:B------:R-:W-:Y:S05]  /*293d0*/  BRA `(.L_x_7102) ;  /* 0xffffff7000447947 */ /* 0x000fea000383ffff */
.L_x_6889:
        /* <DEDUP_REMOVED lines=8> */
.L_x_7104:
[----:B------:R-:W-:Y:S05]  /*29460*/  BSYNC B1 ;  /* 0x0000000000017941 */ /* 0x000fea0003800000 */
.L_x_7103:
        /* <DEDUP_REMOVED lines=8> */
.L_x_7105:
[----:B------:R-:W-:Y:S05]  /*294f0*/  BRA `(.L_x_7106) ;  /* 0xffffff7000487947 */ /* 0x000fea000383ffff */
.L_x_6892:
[----:B------:R-:W-:Y:S01]  /*29500*/  BSSY B1, `(.L_x_7107) ;  /* 0x0000008000017945 */ /* 0x000fe20003800000 */
[----:B------:R-:W-:Y:S02]  /*29510*/  IMAD.MOV.U32 R13, RZ, RZ, R4 ;  /* 0x000000ffff0d7224 */ /* 0x000fe400078e0004 */
[----:B------:R-:W-:Y:S02]  /*29520*/  IMAD.MOV.U32 R12, RZ, RZ, 0x3 ;  /* 0x00000003ff0c7424 */ /* 0x000fe400078e00ff */
[----:B------:R-:W-:Y:S02]  /*29530*/  IMAD.MOV.U32 R11, RZ, RZ, 0x181f ;  /* 0x0000181fff0b7424 */ /* 0x000fe400078e00ff */
[----:B0-----:R-:W-:-:S07]  /*29540*/  IMAD.MOV.U32 R15, RZ, RZ, -0x1 ;  /* 0xffffffffff0f7424 */ /* 0x001fce00078e00ff */
[----:B-1234-:R-:W-:Y:S05]  /*29550*/  WARPSYNC.COLLECTIVE R15, `(.L_x_7108) ;  /* 0x000000000f087348 */ /* 0x01efea0003c00000 */
[----:B----4-:R0:W4:Y:S02]  /*29560*/  SHFL.IDX P6, R14, R13, R12, R11 ;  /* 0x0000000c0d0e7389 */ /* 0x01012400000c000b */
[----:B01234-:R-:W-:Y:S01]  /*29570*/  ENDCOLLECTIVE ;  /* 0x000000000000791b */ /* 0x01ffe20003800000 */
.L_x_7108:
[----:B------:R-:W-:Y:S05]  /*29580*/  BSYNC B1 ;  /* 0x0000000000017941 */ /* 0x000fea0003800000 */
.L_x_7107:
        /* <DEDUP_REMOVED lines=8> */
.L_x_7109:
[----:B------:R-:W-:Y:S05]  /*29610*/  BRA `(.L_x_7110) ;  /* 0xffffff70004c7947 */ /* 0x000fea000383ffff */
.L_x_6909:
        /* <DEDUP_REMOVED lines=11> */
.L_x_7112:
[----:B------:R-:W-:Y:S05]  /*296d0*/  BSYNC B1 ;  /* 0x0000000000017941 */ /* 0x000fea0003800000 */
.L_x_7111:
[----:B------:R-:W-:Y:S05]  /*296e0*/  BRA `(.L_x_7113) ;  /* 0xffffff8800bc7947 */ /* 0x000fea000383ffff */
.L_x_6911:
[----:B------:R-:W-:Y:S01]  /*296f0*/  BSSY B1, `(.L_x_7114) ;  /* 0x0000006000017945 */ /* 0x000fe20003800000 */
[----:B------:R-:W-:-:S07]  /*29700*/  IMAD.MOV.U32 R15, RZ, RZ, -0x1 ;  /* 0xffffffffff0f7424 */ /* 0x000fce00078e00ff */
[----:B0-----:R-:W-:Y:S05]  /*29710*/  WARPSYNC.COLLECTIVE R15, `(.L_x_7115) ;  /* 0x000000000f0c7348 */ /* 0x001fea0003c00000 */
[----:B------:R-:W-:Y:S02]  /*29720*/  ELECT P6, UR62, PT ;  /* 0x00000000003e782f */ /* 0x000fe400038c0000 */
[----:B------:R-:W-:Y:S01]  /*29730*/  MOV R14, UR62 ;  /* 0x0000003e000e7c02 */ /* 0x000fe20008000f00 */
[----:B0-----:R-:W-:Y:S10]  /*29740*/  ENDCOLLECTIVE ;  /* 0x000000000000791b */ /* 0x001ff40003800000 */
.L_x_7115:
[----:B------:R-:W-:Y:S05]  /*29750*/  BSYNC B1 ;  /* 0x0000000000017941 */ /* 0x000fea0003800000 */
.L_x_7114:
[----:B------:R-:W-:Y:S01]  /*29760*/  PLOP3.LUT P1, PT, P6, PT, PT, 0x80, 0x0 ;  /* 0x000000000000781c */ /* 0x000fe2000372f070 */
[----:B------:R-:W-:-:S12]  /*29770*/  BRA `(.L_x_6910) ;  /* 0xffffff8800b07947 */ /* 0x000fd8000383ffff */
.L_x_6913:
[----:B0-----:R0:W1:Y:S02]  /*29780*/  SYNCS.PHASECHK.TRANS64.TRYWAIT P0, [R18+URZ+0x34820], R2 ;  /* 0x03482002120075a7 */ /* 0x001064000800017f */
[----:B-1----:R-:W-:Y:S05]  /*29790*/  @!P0 NANOSLEEP.SYNCS 0x989680 ;  /* 0x009896800000895d */ /* 0x002fea0003900000 */
[----:B------:R-:W1:Y:S02]  /*297a0*/  @!P0 SYNCS.PHASECHK.TRANS64 P0, [R18+URZ+0x34820], R2 ;  /* 0x03482002120085a7 */ /* 0x000e64000800007f */
[----:B-1----:R-:W-:Y:S05]  /*297b0*/  @!P0 BRA `(.L_x_6913) ;  /* 0xfffffffc00f08947 */ /* 0x002fea000383ffff */
[----:B------:R-:W-:Y:S05]  /*297c0*/  BRA `(.L_x_7116) ;  /* 0xffffff8800c07947 */ /* 0x000fea000383ffff */
.L_x_6917:
[----:B-1----:R1:W2:Y:S02]  /*297d0*/  SYNCS.PHASECHK.TRANS64.TRYWAIT P0, [R5+URZ+0x348a0], R8 ;  /* 0x0348a008050075a7 */ /* 0x0022a4000800017f */
[----:B--2---:R-:W-:Y:S05]  /*297e0*/  @!P0 NANOSLEEP.SYNCS 0x989680 ;  /* 0x009896800000895d */ /* 0x004fea0003900000 */
[----:B------:R-:W2:Y:S02]  /*297f0*/  @!P0 SYNCS.PHASECHK.TRANS64 P0, [R5+URZ+0x348a0], R8 ;  /* 0x0348a008050085a7 */ /* 0x000ea4000800007f */
[----:B--2---:R-:W-:Y:S05]  /*29800*/  @!P0 BRA `(.L_x_6917) ;  /* 0xfffffffc00f08947 */ /* 0x004fea000383ffff */
[----:B------:R-:W-:Y:S05]  /*29810*/  BRA `(.L_x_7117) ;  /* 0xffffff8800e07947 */ /* 0x000fea000383ffff */
.L_x_6923:
[----:B0-----:R0:W2:Y:S02]  /*29820*/  SYNCS.PHASECHK.TRANS64.TRYWAIT P0, [R5+URZ+0x348c0], R8 ;  /* 0x0348c008050075a7 */ /* 0x0010a4000800017f */
[----:B--2---:R-:W-:Y:S05]  /*29830*/  @!P0 NANOSLEEP.SYNCS 0x989680 ;  /* 0x009896800000895d */ /* 0x004fea0003900000 */
[----:B------:R-:W2:Y:S02]  /*29840*/  @!P0 SYNCS.PHASECHK.TRANS64 P0, [R5+URZ+0x348c0], R8 ;  /* 0x0348c008050085a7 */ /* 0x000ea4000800007f */
[----:B--2---:R-:W-:Y:S05]  /*29850*/  @!P0 BRA `(.L_x_6923) ;  /* 0xfffffffc00f08947 */ /* 0x004fea000383ffff */
[----:B------:R-:W-:Y:S05]  /*29860*/  BRA `(.L_x_7118) ;  /* 0xffffff8c009c7947 */ /* 0x000fea000383ffff */
.L_x_6931:
[----:B0-----:R0:W1:Y:S02]  /*29870*/  SYNCS.PHASECHK.TRANS64.TRYWAIT P0, [R6+URZ+0x348a0], R5 ;  /* 0x0348a005060075a7 */ /* 0x001064000800017f */
[----:B-1----:R-:W-:Y:S05]  /*29880*/  @!P0 NANOSLEEP.SYNCS 0x989680 ;  /* 0x009896800000895d */ /* 0x002fea0003900000 */
[----:B------:R-:W1:Y:S02]  /*29890*/  @!P0 SYNCS.PHASECHK.TRANS64 P0, [R6+URZ+0x348a0], R5 ;  /* 0x0348a005060085a7 */ /* 0x000e64000800007f */
[----:B-1----:R-:W-:Y:S05]  /*298a0*/  @!P0 BRA `(.L_x_6931) ;  /* 0xfffffffc00f08947 */ /* 0x002fea000383ffff */
[----:B------:R-:W-:Y:S05]  /*298b0*/  BRA `(.L_x_7119) ;  /* 0xffffff90009c7947 */ /* 0x000fea000383ffff */
.L_x_6937:
[----:B-1----:R1:W2:Y:S02]  /*298c0*/  SYNCS.PHASECHK.TRANS64.TRYWAIT P0, [R6+URZ+0x348c0], R5 ;  /* 0x0348c005060075a7 */ /* 0x0022a4000800017f */
[----:B--2---:R-:W-:Y:S05]  /*298d0*/  @!P0 NANOSLEEP.SYNCS 0x989680 ;  /* 0x009896800000895d */ /* 0x004fea0003900000 */
[----:B------:R-:W2:Y:S02]  /*298e0*/  @!P0 SYNCS.PHASECHK.TRANS64 P0, [R6+URZ+0x348c0], R5 ;  /* 0x0348c005060085a7 */ /* 0x000ea4000800007f */
[----:B--2---:R-:W-:Y:S05]  /*298f0*/  @!P0 BRA `(.L_x_6937) ;  /* 0xfffffffc00f08947 */ /* 0x004fea000383ffff */
[----:B------:R-:W-:Y:S05]  /*29900*/  BRA `(.L_x_7120) ;  /* 0xffffff9400607947 */ /* 0x000fea000383ffff */
.L_x_6953:
        /* <DEDUP_REMOVED lines=11> */
.L_x_7122:
[----:B------:R-:W-:Y:S05]  /*299c0*/  BSYNC B0 ;  /* 0x0000000000007941 */ /* 0x000fea0003800000 */
.L_x_7121:
[----:B------:R-:W-:Y:S05]  /*299d0*/  BRA `(.L_x_7123) ;  /* 0xffffffa0006c7947 */ /* 0x000fea000383ffff */
.L_x_6955:
[----:B------:R-:W-:Y:S01]  /*299e0*/  BSSY B0, `(.L_x_7124) ;  /* 0x0000006000007945 */ /* 0x000fe20003800000 */
[----:B------:R-:W-:-:S07]  /*299f0*/  IMAD.MOV.U32 R15, RZ, RZ, -0x1 ;  /* 0xffffffffff0f7424 */ /* 0x000fce00078e00ff */
[----:B0-----:R-:W-:Y:S05]  /*29a00*/  WARPSYNC.COLLECTIVE R15, `(.L_x_7125) ;  /* 0x000000000f0c7348 */ /* 0x001fea0003c00000 */
[----:B------:R-:W-:Y:S02]  /*29a10*/  ELECT P6, UR62, PT ;  /* 0x00000000003e782f */ /* 0x000fe400038c0000 */
[----:B------:R-:W-:Y:S01]  /*29a20*/  MOV R14, UR62 ;  /* 0x0000003e000e7c02 */ /* 0x000fe20008000f00 */
[----:B0-----:R-:W-:Y:S10]  /*29a30*/  ENDCOLLECTIVE ;  /* 0x000000000000791b */ /* 0x001ff40003800000 */
.L_x_7125:
[----:B------:R-:W-:Y:S05]  /*29a40*/  BSYNC B0 ;  /* 0x0000000000007941 */ /* 0x000fea0003800000 */
.L_x_7124:
[----:B------:R-:W-:Y:S05]  /*29a50*/  BRA `(.L_x_7126) ;  /* 0xffffffa000787947 */ /* 0x000fea000383ffff */
.L_x_6957:
[----:B0-----:R0:W1:Y:S02]  /*29a60*/  SYNCS.PHASECHK.TRANS64.TRYWAIT P0, [R0+URZ+0x34840], R2 ;  /* 0x03484002000075a7 */ /* 0x001064000800017f */
[----:B-1----:R-:W-:Y:S05]  /*29a70*/  @!P0 NANOSLEEP.SYNCS 0x989680 ;  /* 0x009896800000895d */ /* 0x002fea0003900000 */
[----:B------:R-:W1:Y:S02]  /*29a80*/  @!P0 SYNCS.PHASECHK.TRANS64 P0, [R0+URZ+0x34840], R2 ;  /* 0x03484002000085a7 */ /* 0x000e64000800007f */
[----:B-1----:R-:W-:Y:S05]  /*29a90*/  @!P0 BRA `(.L_x_6957) ;  /* 0xfffffffc00f08947 */ /* 0x002fea000383ffff */
[----:B------:R-:W-:Y:S05]  /*29aa0*/  BRA `(.L_x_7127) ;  /* 0xffffffa000dc7947 */ /* 0x000fea000383ffff */
.L_x_6961:
[----:B------:R-:W2:Y:S01]  /*29ab0*/  LDL.LU R11, [R1+0x54] ;  /* 0x00005400010b7983 */ /* 0x000ea20000300800 */
[----:B------:R-:W-:Y:S02]  /*29ac0*/  IMAD.MOV.U32 R13, RZ, RZ, R3 ;  /* 0x000000ffff0d7224 */ /* 0x000fe400078e0003 */
[----:B------:R-:W-:Y:S01]  /*29ad0*/  IMAD.MOV.U32 R12, RZ, RZ, RZ ;  /* 0x000000ffff0c7224 */ /* 0x000fe200078e00ff */
[----:B------:R-:W1:Y:S01]  /*29ae0*/  S2R R7, SR_TID.X ;  /* 0x0000000000077919 */ /* 0x000e620000002100 */
[----:B------:R-:W-:Y:S01]  /*29af0*/  IMAD.MOV.U32 R15, RZ, RZ, -0x1 ;  /* 0xffffffffff0f7424 */ /* 0x000fe200078e00ff */
[----:B-1----:R-:W-:-:S04]  /*29b00*/  LOP3.LUT R7, R7, 0x7f, RZ, 0xc0, !PT ;  /* 0x0000007f07077812 */ /* 0x002fc800078ec0ff */
[----:B------:R-:W-:-:S05]  /*29b10*/  SHF.R.U32.HI R0, RZ, 0x3, R7 ;  /* 0x00000003ff007819 */ /* 0x000fca0000011607 */
[----:B------:R-:W-:-:S04]  /*29b20*/  IMAD.IADD R0, R0, 0x1, R5 ;  /* 0x0000000100007824 */ /* 0x000fc800078e0205 */
[----:B------:R-:W-:Y:S02]  /*29b30*/  VIADD R5, R0, 0x10 ;  /* 0x0000001000057836 */ /* 0x000fe40000000000 */
[----:B--2---:R-:W-:Y:S02]  /*29b40*/  IMAD R2, R11, R8, RZ ;  /* 0x000000080b027224 */ /* 0x004fe400078e02ff */
[----:B------:R-:W-:-:S03]  /*29b50*/  IMAD.MOV.U32 R11, RZ, RZ, 0x181f ;  /* 0x0000181fff0b7424 */ /* 0x000fc600078e00ff */
[----:B------:R-:W-:-:S13]  /*29b60*/  ISETP.GE.AND P2, PT, R0, R2, PT ;  /* 0x000000020000720c */ /* 0x000fda0003f46270 */
[----:B0----5:R-:W-:Y:S05]  /*29b70*/  WARPSYNC.COLLECTIVE R15, `(.L_x_7128) ;  /* 0x000000000f087348 */ /* 0x021fea0003c00000 */
[----:B------:R1:W2:Y:S02]  /*29b80*/  SHFL.IDX P6, R14, R13, R12, R11 ;  /* 0x0000000c0d0e7389 */ /* 0x0002a400000c000b */
[----:B012--5:R-:W-:Y:S01]  /*29b90*/  ENDCOLLECTIVE ;  /* 0x000000000000791b */ /* 0x027fe20003800000 */
.L_x_7128:
[----:B------:R-:W-:Y:S02]  /*29ba0*/  IMAD.MOV.U32 R13, RZ, RZ, R4 ;  /* 0x000000ffff0d7224 */ /* 0x000fe400078e0004 */
[----:B------:R-:W-:-:S07]  /*29bb0*/  IMAD.MOV.U32 R6, RZ, RZ, R14 ;  /* 0x000000ffff067224 */ /* 0x000fce00078e000e */
[----:B------:R-:W-:Y:S05]  /*29bc0*/  WARPSYNC.COLLECTIVE R15, `(.L_x_7129) ;  /* 0x000000000f087348 */ /* 0x000fea0003c00000 */
[----:B------:R0:W1:Y:S02]  /*29bd0*/  SHFL.IDX P6, R14, R13, R12, R11 ;  /* 0x0000000c0d0e7389 */ /* 0x00006400000c000b */
[----:B01----:R-:W-:Y:S01]  /*29be0*/  ENDCOLLECTIVE ;  /* 0x000000000000791b */ /* 0x003fe20003800000 */
.L_x_7129:
        /* <DEDUP_REMOVED lines=18> */
.L_x_7130:
[----:B------:R-:W-:Y:S02]  /*29d10*/  IMAD.MOV.U32 R13, RZ, RZ, R4 ;  /* 0x000000ffff0d7224 */ /* 0x000fe400078e0004 */
[----:B------:R-:W-:-:S07]  /*29d20*/  IMAD.MOV.U32 R6, RZ, RZ, R14 ;  /* 0x000000ffff067224 */ /* 0x000fce00078e000e */
[----:B------:R-:W-:Y:S05]  /*29d30*/  WARPSYNC.COLLECTIVE R15, `(.L_x_7131) ;  /* 0x000000000f087348 */ /* 0x000fea0003c00000 */
[----:B------:R0:W1:Y:S02]  /*29d40*/  SHFL.IDX P6, R14, R13, R12, R11 ;  /* 0x0000000c0d0e7389 */ /* 0x00006400000c000b */
[----:B01----:R-:W-:Y:S01]  /*29d50*/  ENDCOLLECTIVE ;  /* 0x000000000000791b */ /* 0x003fe20003800000 */
.L_x_7131:
        /* <DEDUP_REMOVED lines=18> */
.L_x_7132:
[----:B------:R-:W-:Y:S02]  /*29e80*/  IMAD.MOV.U32 R13, RZ, RZ, R4 ;  /* 0x000000ffff0d7224 */ /* 0x000fe400078e0004 */
[----:B------:R-:W-:-:S07]  /*29e90*/  IMAD.MOV.U32 R6, RZ, RZ, R14 ;  /* 0x000000ffff067224 */ /* 0x000fce00078e000e */
[----:B------:R-:W-:Y:S05]  /*29ea0*/  WARPSYNC.COLLECTIVE R15, `(.L_x_7133) ;  /* 0x000000000f087348 */ /* 0x000fea0003c00000 */
[----:B------:R0:W1:Y:S02]  /*29eb0*/  SHFL.IDX P6, R14, R13, R12, R11 ;  /* 0x0000000c0d0e7389 */ /* 0x00006400000c000b */
[----:B01----:R-:W-:Y:S01]  /*29ec0*/  ENDCOLLECTIVE ;  /* 0x000000000000791b */ /* 0x003fe20003800000 */
.L_x_7133:
        /* <DEDUP_REMOVED lines=18> */
.L_x_7134:
[----:B------:R-:W-:Y:S02]  /*29ff0*/  IMAD.MOV.U32 R13, RZ, RZ, R4 ;  /* 0x000000ffff0d7224 */ /* 0x000fe400078e0004 */
[----:B------:R-:W-:-:S07]  /*2a000*/  IMAD.MOV.U32 R6, RZ, RZ, R14 ;  /* 0x000000ffff067224 */ /* 0x000fce00078e000e */
[----:B------:R-:W-:Y:S05]  /*2a010*/  WARPSYNC.COLLECTIVE R15, `(.L_x_7135) ;  /* 0x000000000f087348 */ /* 0x000fea0003c00000 */
[----:B------:R0:W1:Y:S02]  /*2a020*/  SHFL.IDX P6, R14, R13, R12, R11 ;  /* 0x0000000c0d0e7389 */ /* 0x00006400000c000b */
[----:B01----:R-:W-:Y:S01]  /*2a030*/  ENDCOLLECTIVE ;  /* 0x000000000000791b */ /* 0x003fe20003800000 */
.L_x_7135:
        /* <DEDUP_REMOVED lines=18> */
.L_x_7136:
[----:B------:R-:W-:Y:S02]  /*2a160*/  IMAD.MOV.U32 R13, RZ, RZ, R4 ;  /* 0x000000ffff0d7224 */ /* 0x000fe400078e0004 */
[----:B------:R-:W-:-:S07]  /*2a170*/  IMAD.MOV.U32 R6, RZ, RZ, R14 ;  /* 0x000000ffff067224 */ /* 0x000fce00078e000e */
[----:B------:R-:W-:Y:S05]  /*2a180*/  WARPSYNC.COLLECTIVE R15, `(.L_x_7137) ;  /* 0x000000000f087348 */ /* 0x000fea0003c00000 */
[----:B------:R0:W1:Y:S02]  /*2a190*/  SHFL.IDX P6, R14, R13, R12, R11 ;  /* 0x0000000c0d0e7389 */ /* 0x00006400000c000b */
[----:B01----:R-:W-:Y:S01]  /*2a1a0*/  ENDCOLLECTIVE ;  /* 0x000000000000791b */ /* 0x003fe20003800000 */
.L_x_7137:
        /* <DEDUP_REMOVED lines=18> */
.L_x_7138:
[----:B------:R-:W-:Y:S02]  /*2a2d0*/  IMAD.MOV.U32 R13, RZ, RZ, R4 ;  /* 0x000000ffff0d7224 */ /* 0x000fe400078e0004 */
[----:B------:R-:W-:-:S07]  /*2a2e0*/  IMAD.MOV.U32 R6, RZ, RZ, R14 ;  /* 0x000000ffff067224 */ /* 0x000fce00078e000e */
[----:B------:R-:W-:Y:S05]  /*2a2f0*/  WARPSYNC.COLLECTIVE R15, `(.L_x_7139) ;  /* 0x000000000f087348 */ /* 0x000fea0003c00000 */
[----:B------:R0:W1:Y:S02]  /*2a300*/  SHFL.IDX P6, R14, R13, R12, R11 ;  /* 0x0000000c0d0e7389 */ /* 0x00006400000c000b */
[----:B01----:R-:W-:Y:S01]  /*2a310*/  ENDCOLLECTIVE ;  /* 0x000000000000791b */ /* 0x003fe20003800000 */
.L_x_7139:
        /* <DEDUP_REMOVED lines=18> */
.L_x_7140:
[----:B------:R-:W-:Y:S02]  /*2a440*/  IMAD.MOV.U32 R13, RZ, RZ, R4 ;  /* 0x000000ffff0d7224 */ /* 0x000fe400078e0004 */
[----:B------:R-:W-:-:S07]  /*2a450*/  IMAD.MOV.U32 R6, RZ, RZ, R14 ;  /* 0x000000ffff067224 */ /* 0x000fce00078e000e */
[----:B------:R-:W-:Y:S05]  /*2a460*/  WARPSYNC.COLLECTIVE R15, `(.L_x_7141) ;  /* 0x000000000f087348 */ /* 0x000fea0003c00000 */
[----:B------:R0:W1:Y:S02]  /*2a470*/  SHFL.IDX P6, R14, R13, R12, R11 ;  /* 0x0000000c0d0e7389 */ /* 0x00006400000c000b */
[----:B01----:R-:W-:Y:S01]  /*2a480*/  ENDCOLLECTIVE ;  /* 0x000000000000791b */ /* 0x003fe20003800000 */
.L_x_7141:
        /* <DEDUP_REMOVED lines=16> */
.L_x_7142:
[----:B------:R-:W-:Y:S02]  /*2a590*/  IMAD.MOV.U32 R13, RZ, RZ, R4 ;  /* 0x000000ffff0d7224 */ /* 0x000fe400078e0004 */
[----:B------:R-:W-:-:S07]  /*2a5a0*/  IMAD.MOV.U32 R5, RZ, RZ, R14 ;  /* 0x000000ffff057224 */ /* 0x000fce00078e000e */
[----:B------:R-:W-:Y:S05]  /*2a5b0*/  WARPSYNC.COLLECTIVE R15, `(.L_x_7143) ;  /* 0x000000000f087348 */ /* 0x000fea0003c00000 */
[----:B------:R0:W1:Y:S02]  /*2a5c0*/  SHFL.IDX P6, R14, R13, R12, R11 ;  /* 0x0000000c0d0e7389 */ /* 0x00006400000c000b */
[----:B01----:R-:W-:Y:S01]  /*2a5d0*/  ENDCOLLECTIVE ;  /* 0x000000000000791b */ /* 0x003fe20003800000 */
.L_x_7143:
[----:B------:R-:W-:Y:S01]  /*2a5e0*/  IMAD.MOV.U32 R3, RZ, RZ, R14 ;  /* 0x000000ffff037224 */ /* 0x000fe200078e000e */
[----:B------:R-:W-:Y:S06]  /*2a5f0*/  BRA `(.L_x_7144) ;  /* 0xffffffa400707947 */ /* 0x000fec000383ffff */
.L_x_6966:
[----:B----4-:R4:W0:Y:S02]  /*2a600*/  SYNCS.PHASECHK.TRANS64.TRYWAIT P0, [R18+URZ+0x34820], R0 ;  /* 0x03482000120075a7 */ /* 0x010824000800017f */
[----:B0-----:R-:W-:Y:S05]  /*2a610*/  @!P0 NANOSLEEP.SYNCS 0x989680 ;  /* 0x009896800000895d */ /* 0x001fea0003900000 */
[----:B------:R-:W0:Y:S02]  /*2a620*/  @!P0 SYNCS.PHASECHK.TRANS64 P0, [R18+URZ+0x34820], R0 ;  /* 0x03482000120085a7 */ /* 0x000e24000800007f */
[----:B0-----:R-:W-:Y:S05]  /*2a630*/  @!P0 BRA `(.L_x_6966) ;  /* 0xfffffffc00f08947 */ /* 0x001fea000383ffff */
[----:B------:R-:W-:Y:S05]  /*2a640*/  BRA `(.L_x_7145) ;  /* 0xffffffa400e07947 */ /* 0x000fea000383ffff */
.L_x_6975:
[----:B--2---:R2:W3:Y:S02]  /*2a650*/  SYNCS.PHASECHK.TRANS64.TRYWAIT P0, [R3+URZ+0x34840], R2 ;  /* 0x03484002030075a7 */ /* 0x0044e4000800017f */
[----:B---3--:R-:W-:Y:S05]  /*2a660*/  @!P0 NANOSLEEP.SYNCS 0x989680 ;  /* 0x009896800000895d */ /* 0x008fea0003900000 */
[----:B------:R-:W3:Y:S02]  /*2a670*/  @!P0 SYNCS.PHASECHK.TRANS64 P0, [R3+URZ+0x34840], R2 ;  /* 0x03484002030085a7 */ /* 0x000ee4000800007f */
[----:B---3--:R-:W-:Y:S05]  /*2a680*/  @!P0 BRA `(.L_x_6975) ;  /* 0xfffffffc00f08947 */ /* 0x008fea000383ffff */
[----:B------:R-:W-:Y:S05]  /*2a690*/  BRA `(.L_x_7146) ;  /* 0xffffffa800c07947 */ /* 0x000fea000383ffff */
.L_x_6981:
[----:B-1----:R1:W2:Y:S02]  /*2a6a0*/  SYNCS.PHASECHK.TRANS64.TRYWAIT P0, [R2+URZ+0x34860], R3 ;  /* 0x03486003020075a7 */ /* 0x0022a4000800017f */
[----:B--2---:R-:W-:Y:S05]  /*2a6b0*/  @!P0 NANOSLEEP.SYNCS 0x989680 ;  /* 0x009896800000895d */ /* 0x004fea0003900000 */
[----:B------:R-:W2:Y:S02]  /*2a6c0*/  @!P0 SYNCS.PHASECHK.TRANS64 P0, [R2+URZ+0x34860], R3 ;  /* 0x03486003020085a7 */ /* 0x000ea4000800007f */
[----:B--2---:R-:W-:Y:S05]  /*2a6d0*/  @!P0 BRA `(.L_x_6981) ;  /* 0xfffffffc00f08947 */ /* 0x004fea000383ffff */
[----:B------:R-:W-:Y:S05]  /*2a6e0*/  BRA `(.L_x_7147) ;  /* 0xffffffac00907947 */ /* 0x000fea000383ffff */
.L_x_6991:
[----:B--2---:R2:W3:Y:S02]  /*2a6f0*/  SYNCS.PHASECHK.TRANS64.TRYWAIT P0, [R3+URZ+0x34840], R2 ;  /* 0x03484002030075a7 */ /* 0x0044e4000800017f */
[----:B---3--:R-:W-:Y:S05]  /*2a700*/  @!P0 NANOSLEEP.SYNCS 0x989680 ;  /* 0x009896800000895d */ /* 0x008fea0003900000 */
[----:B------:R-:W3:Y:S02]  /*2a710*/  @!P0 SYNCS.PHASECHK.TRANS64 P0, [R3+URZ+0x34840], R2 ;  /* 0x03484002030085a7 */ /* 0x000ee4000800007f */
[----:B---3--:R-:W-:Y:S05]  /*2a720*/  @!P0 BRA `(.L_x_6991) ;  /* 0xfffffffc00f08947 */ /* 0x008fea000383ffff */
[----:B------:R-:W-:Y:S05]  /*2a730*/  BRA `(.L_x_7148) ;  /* 0xffffffb4002c7947 */ /* 0x000fea000383ffff */
.L_x_6997:
[----:B-1----:R1:W2:Y:S02]  /*2a740*/  SYNCS.PHASECHK.TRANS64.TRYWAIT P0, [R2+URZ+0x34860], R3 ;  /* 0x03486003020075a7 */ /* 0x0022a4000800017f */
[----:B--2---:R-:W-:Y:S05]  /*2a750*/  @!P0 NANOSLEEP.SYNCS 0x989680 ;  /* 0x009896800000895d */ /* 0x004fea0003900000 */
[----:B------:R-:W2:Y:S02]  /*2a760*/  @!P0 SYNCS.PHASECHK.TRANS64 P0, [R2+URZ+0x34860], R3 ;  /* 0x03486003020085a7 */ /* 0x000ea4000800007f */
[----:B--2---:R-:W-:Y:S05]  /*2a770*/  @!P0 BRA `(.L_x_6997) ;  /* 0xfffffffc00f08947 */ /* 0x004fea000383ffff */
[----:B------:R-:W-:Y:S05]  /*2a780*/  BRA `(.L_x_7149) ;  /* 0xffffffb400fc7947 */ /* 0x000fea000383ffff */
.L_x_7007:
[----:B---3--:R3:W4:Y:S02]  /*2a790*/  SYNCS.PHASECHK.TRANS64.TRYWAIT P0, [R2+URZ+0x34840], R3 ;  /* 0x03484003020075a7 */ /* 0x008724000800017f */
[----:B----4-:R-:W-:Y:S05]  /*2a7a0*/  @!P0 NANOSLEEP.SYNCS 0x989680 ;  /* 0x009896800000895d */ /* 0x010fea0003900000 */
[----:B------:R-:W4:Y:S02]  /*2a7b0*/  @!P0 SYNCS.PHASECHK.TRANS64 P0, [R2+URZ+0x34840], R3 ;  /* 0x03484003020085a7 */ /* 0x000f24000800007f */
[----:B----4-:R-:W-:Y:S05]  /*2a7c0*/  @!P0 BRA `(.L_x_7007) ;  /* 0xfffffffc00f08947 */ /* 0x010fea000383ffff */
[----:B------:R-:W-:Y:S05]  /*2a7d0*/  BRA `(.L_x_7150) ;  /* 0xffffffbc00707947 */ /* 0x000fea000383ffff */
.L_x_7013:
[----:B-1----:R1:W2:Y:S02]  /*2a7e0*/  SYNCS.PHASECHK.TRANS64.TRYWAIT P0, [R2+URZ+0x34860], R5 ;  /* 0x03486005020075a7 */ /* 0x0022a4000800017f */
[----:B--2---:R-:W-:Y:S05]  /*2a7f0*/  @!P0 NANOSLEEP.SYNCS 0x989680 ;  /* 0x009896800000895d */ /* 0x004fea0003900000 */
[----:B------:R-:W2:Y:S02]  /*2a800*/  @!P0 SYNCS.PHASECHK.TRANS64 P0, [R2+URZ+0x34860], R5 ;  /* 0x03486005020085a7 */ /* 0x000ea4000800007f */
[----:B--2---:R-:W-:Y:S05]  /*2a810*/  @!P0 BRA `(.L_x_7013) ;  /* 0xfffffffc00f08947 */ /* 0x004fea000383ffff */
[----:B------:R-:W-:Y:S05]  /*2a820*/  BRA `(.L_x_7151) ;  /* 0xffffffc0003c7947 */ /* 0x000fea000383ffff */
.L_x_7025:
[----:B---3--:R3:W4:Y:S02]  /*2a830*/  SYNCS.PHASECHK.TRANS64.TRYWAIT P0, [R0+URZ+0x34860], R2 ;  /* 0x03486002000075a7 */ /* 0x008724000800017f */
[----:B----4-:R-:W-:Y:S05]  /*2a840*/  @!P0 NANOSLEEP.SYNCS 0x989680 ;  /* 0x009896800000895d */ /* 0x010fea0003900000 */
[----:B------:R-:W4:Y:S02]  /*2a850*/  @!P0 SYNCS.PHASECHK.TRANS64 P0, [R0+URZ+0x34860], R2 ;  /* 0x03486002000085a7 */ /* 0x000f24000800007f */
[----:B----4-:R-:W-:Y:S05]  /*2a860*/  @!P0 BRA `(.L_x_7025) ;  /* 0xfffffffc00f08947 */ /* 0x010fea000383ffff */
[----:B------:R-:W-:Y:S05]  /*2a870*/  BRA `(.L_x_7152) ;  /* 0xffffffc400987947 */ /* 0x000fea000383ffff */
.L_x_7033:
[----:B----4-:R-:W4:Y:S01]  /*2a880*/  LDL R0, [R1+0x10] ;  /* 0x0000100001007983 */ /* 0x010f220000100800 */
        /* <DEDUP_REMOVED lines=8> */
.L_x_7154:
[----:B------:R-:W-:Y:S05]  /*2a910*/  BSYNC B0 ;  /* 0x0000000000007941 */ /* 0x000fea0003800000 */
.L_x_7153:
        /* <DEDUP_REMOVED lines=10> */
.L_x_7155:
        /* <DEDUP_REMOVED lines=24> */
.L_x_7156:
        /* <DEDUP_REMOVED lines=9> */
.L_x_7157:
        /* <DEDUP_REMOVED lines=8> */
.L_x_7158:
        /* <DEDUP_REMOVED lines=8> */
.L_x_7159:
        /* <DEDUP_REMOVED lines=8> */
.L_x_7160:
        /* <DEDUP_REMOVED lines=9> */
.L_x_7161:
[----:B------:R-:W-:Y:S01]  /*2ade0*/  IMAD.MOV.U32 R16, RZ, RZ, R14 ;  /* 0x000000ffff107224 */ /* 0x000fe200078e000e */
[----:B------:R-:W-:Y:S06]  /*2adf0*/  BRA `(.L_x_7162) ;  /* 0xffffffc800247947 */ /* 0x000fec000383ffff */
.L_x_7036:
        /* <DEDUP_REMOVED lines=8> */
.L_x_7164:
[----:B------:R-:W-:Y:S05]  /*2ae80*/  BSYNC B0 ;  /* 0x0000000000007941 */ /* 0x000fea0003800000 */
.L_x_7163:
[----:B------:R-:W2:Y:S01]  /*2ae90*/  LDL R7, [R1] ;  /* 0x0000000001077983 */ /* 0x000ea20000100800 */
        /* <DEDUP_REMOVED lines=11> */
.L_x_7165:
        /* <DEDUP_REMOVED lines=8> */
.L_x_7166:
        /* <DEDUP_REMOVED lines=8> */
.L_x_7167:
        /* <DEDUP_REMOVED lines=8> */
.L_x_7168:
        /* <DEDUP_REMOVED lines=9> */
.L_x_7169:
[----:B------:R-:W-:Y:S01]  /*2b160*/  IMAD.MOV.U32 R16, RZ, RZ, R14 ;  /* 0x000000ffff107224 */ /* 0x000fe200078e000e */
[----:B------:R-:W-:Y:S06]  /*2b170*/  BRA `(.L_x_7170) ;  /* 0xffffffc400f87947 */ /* 0x000fec000383ffff */
.L_x_7038:
[----:B------:R-:W-:Y:S01]  /*2b180*/  BSSY B0, `(.L_x_7171) ;  /* 0x0000006000007945 */ /* 0x000fe20003800000 */
[----:B------:R-:W-:Y:S01]  /*2b190*/  PLOP3.LUT P6, PT, P6, PT, PT, 0x8, 0x0 ;  /* 0x000000000000781c */ /* 0x000fe200037ce170 */
[----:B------:R-:W-:-:S12]  /*2b1a0*/  IMAD.MOV.U32 R15, RZ, RZ, -0x1 ;  /* 0xffffffffff0f7424 */ /* 0x000fd800078e00ff */
[----:B01----:R-:W-:Y:S05]  /*2b1b0*/  WARPSYNC.COLLECTIVE R15, `(.L_x_7172) ;  /* 0x000000000f087348 */ /* 0x003fea0003c00000 */
[----:B------:R-:W-:Y:S01]  /*2b1c0*/  VOTE.ANY R14, PT, P6 ;  /* 0x00000000000e7806 */ /* 0x000fe200030e0100 */
[----:B01----:R-:W-:Y:S06]  /*2b1d0*/  ENDCOLLECTIVE ;  /* 0x000000000000791b */ /* 0x003fec0003800000 */
.L_x_7172:
[----:B------:R-:W-:Y:S05]  /*2b1e0*/  BSYNC B0 ;  /* 0x0000000000007941 */ /* 0x000fea0003800000 */
.L_x_7171:
        /* <DEDUP_REMOVED lines=9> */
.L_x_7173:
[----:B------:R-:W-:Y:S02]  /*2b280*/  IMAD.MOV.U32 R13, RZ, RZ, R6 ;  /* 0x000000ffff0d7224 */ /* 0x000fe400078e0006 */
[----:B------:R-:W-:-:S07]  /*2b290*/  IMAD.MOV.U32 R4, RZ, RZ, R14 ;  /* 0x000000ffff047224 */ /* 0x000fce00078e000e */
[----:B------:R-:W-:Y:S05]  /*2b2a0*/  WARPSYNC.COLLECTIVE R15, `(.L_x_7174) ;  /* 0x000000000f087348 */ /* 0x000fea0003c00000 */
[----:B------:R0:W1:Y:S02]  /*2b2b0*/  SHFL.IDX P6, R14, R13, R12, R11 ;  /* 0x0000000c0d0e7389 */ /* 0x00006400000c000b */
[----:B01----:R-:W-:Y:S01]  /*2b2c0*/  ENDCOLLECTIVE ;  /* 0x000000000000791b */ /* 0x003fe20003800000 */
.L_x_7174:
[----:B------:R-:W-:Y:S01]  /*2b2d0*/  IMAD.MOV.U32 R6, RZ, RZ, R14 ;  /* 0x000000ffff067224 */ /* 0x000fe200078e000e */
[----:B------:R-:W-:Y:S06]  /*2b2e0*/  BRA `(.L_x_7175) ;  /* 0xffffffc400d87947 */ /* 0x000fec000383ffff */
.L_x_7040:
[----:B------:R-:W-:Y:S01]  /*2b2f0*/  BSSY B0, `(.L_x_7176) ;  /* 0x0000007000007945 */ /* 0x000fe20003800000 */
[----:B------:R-:W-:Y:S02]  /*2b300*/  IMAD.MOV.U32 R13, RZ, RZ, R7 ;  /* 0x000000ffff0d7224 */ /* 0x000fe400078e0007 */
[----:B------:R-:W-:Y:S02]  /*2b310*/  IMAD.MOV.U32 R11, RZ, RZ, 0x1f ;  /* 0x0000001fff0b7424 */ /* 0x000fe400078e00ff */
[----:B------:R-:W-:-:S07]  /*2b320*/  IMAD.MOV.U32 R15, RZ, RZ, -0x1 ;  /* 0xffffffffff0f7424 */ /* 0x000fce00078e00ff */
[----:B01234-:R-:W-:Y:S05]  /*2b330*/  WARPSYNC.COLLECTIVE R15, `(.L_x_7177) ;  /* 0x000000000f087348 */ /* 0x01ffea0003c00000 */
[----:B------:R0:W0:Y:S02]  /*2b340*/  SHFL.IDX P6, R14, R13, R12, R11 ;  /* 0x0000000c0d0e7389 */ /* 0x00002400000c000b */
[----:B01234-:R-:W-:Y:S01]  /*2b350*/  ENDCOLLECTIVE ;  /* 0x000000000000791b */ /* 0x01ffe20003800000 */
.L_x_7177:
[----:B------:R-:W-:Y:S05]  /*2b360*/  BSYNC B0 ;  /* 0x0000000000007941 */ /* 0x000fea0003800000 */
.L_x_7176:
[----:B------:R-:W-:Y:S01]  /*2b370*/  IMAD.MOV.U32 R7, RZ, RZ, R14 ;  /* 0x000000ffff077224 */ /* 0x000fe200078e000e */
[----:B------:R-:W-:Y:S06]  /*2b380*/  BRA `(.L_x_7178) ;  /* 0xffffffc400c87947 */ /* 0x000fec000383ffff */
.L_x_7044:
[----:B0-----:R0:W2:Y:S02]  /*2b390*/  SYNCS.PHASECHK.TRANS64.TRYWAIT P0, [R0+URZ+0x34820], R3 ;  /* 0x03482003000075a7 */ /* 0x0010a4000800017f */
[----:B--2---:R-:W-:Y:S05]  /*2b3a0*/  @!P0 NANOSLEEP.SYNCS 0x989680 ;  /* 0x009896800000895d */ /* 0x004fea0003900000 */
[----:B------:R-:W2:Y:S02]  /*2b3b0*/  @!P0 SYNCS.PHASECHK.TRANS64 P0, [R0+URZ+0x34820], R3 ;  /* 0x03482003000085a7 */ /* 0x000ea4000800007f */
[----:B--2---:R-:W-:Y:S05]  /*2b3c0*/  @!P0 BRA `(.L_x_7044) ;  /* 0xfffffffc00f08947 */ /* 0x004fea000383ffff */
[----:B------:R-:W-:Y:S05]  /*2b3d0*/  BRA `(.L_x_7179) ;  /* 0xffffffcc005c7947 */ /* 0x000fea000383ffff */
.L_x_7045:
[----:B------:R-:W2:Y:S01]  /*2b3e0*/  S2R R2, SR_TID.X ;  /* 0x0000000000027919 */ /* 0x000ea20000002100 */
[----:B------:R-:W-:Y:S01]  /*2b3f0*/  BSSY B0, `(.L_x_7180) ;  /* 0x000000a000007945 */ /* 0x000fe20003800000 */
[----:B------:R-:W-:Y:S02]  /*2b400*/  IMAD.MOV.U32 R12, RZ, RZ, RZ ;  /* 0x000000ffff0c7224 */ /* 0x000fe400078e00ff */
[----:B-1----:R-:W-:Y:S02]  /*2b410*/  IMAD.MOV.U32 R11, RZ, RZ, 0x1f ;  /* 0x0000001fff0b7424 */ /* 0x002fe400078e00ff */
[----:B------:R-:W-:Y:S01]  /*2b420*/  IMAD.MOV.U32 R15, RZ, RZ, -0x1 ;  /* 0xffffffffff0f7424 */ /* 0x000fe200078e00ff */
[----:B--2---:R-:W-:-:S04]  /*2b430*/  SHF.R.U32.HI R2, RZ, 0x5, R2 ;  /* 0x00000005ff027819 */ /* 0x004fc80000011602 */
[----:B------:R-:W-:-:S05]  /*2b440*/  LOP3.LUT R2, R2, 0x3, RZ, 0xc0, !PT ;  /* 0x0000000302027812 */ /* 0x000fca00078ec0ff */
[----:B------:R-:W-:-:S07]  /*2b450*/  IMAD.MOV.U32 R13, RZ, RZ, R2 ;  /* 0x000000ffff0d7224 */ /* 0x000fce00078e0002 */
[----:B0-----:R-:W-:Y:S05]  /*2b460*/  WARPSYNC.COLLECTIVE R15, `(.L_x_7181) ;  /* 0x000000000f087348 */ /* 0x001fea0003c00000 */
[----:B------:R1:W2:Y:S02]  /*2b470*/  SHFL.IDX P6, R14, R13, R12, R11 ;  /* 0x0000000c0d0e7389 */ /* 0x0002a400000c000b */
[----:B012---:R-:W-:Y:S01]  /*2b480*/  ENDCOLLECTIVE ;  /* 0x000000000000791b */ /* 0x007fe20003800000 */
.L_x_7181:
[----:B------:R-:W-:Y:S05]  /*2b490*/  BSYNC B0 ;  /* 0x0000000000007941 */ /* 0x000fea0003800000 */
.L_x_7180:
[----:B------:R-:W-:Y:S05]  /*2b4a0*/  BRA `(.L_x_7182) ;  /* 0xffffffcc00447947 */ /* 0x000fea000383ffff */
.L_x_7046:
[----:B------:R-:W-:Y:S01]  /*2b4b0*/  BSSY B0, `(.L_x_7183) ;  /* 0x0000006000007945 */ /* 0x000fe20003800000 */
[----:B------:R-:W-:-:S07]  /*2b4c0*/  IMAD.MOV.U32 R15, RZ, RZ, -0x1 ;  /* 0xffffffffff0f7424 */ /* 0x000fce00078e00ff */
[----:B012---:R-:W-:Y:S05]  /*2b4d0*/  WARPSYNC.COLLECTIVE R15, `(.L_x_7184) ;  /* 0x000000000f0c7348 */ /* 0x007fea0003c00000 */
[----:B------:R-:W-:Y:S02]  /*2b4e0*/  ELECT P6, UR62, PT ;  /* 0x00000000003e782f */ /* 0x000fe400038c0000 */
[----:B------:R-:W-:Y:S01]  /*2b4f0*/  MOV R14, UR62 ;  /* 0x0000003e000e7c02 */ /* 0x000fe20008000f00 */
[----:B012---:R-:W-:Y:S10]  /*2b500*/  ENDCOLLECTIVE ;  /* 0x000000000000791b */ /* 0x007ff40003800000 */
.L_x_7184:
[----:B------:R-:W-:Y:S05]  /*2b510*/  BSYNC B0 ;  /* 0x0000000000007941 */ /* 0x000fea0003800000 */
.L_x_7183:
[----:B------:R-:W-:Y:S05]  /*2b520*/  BRA `(.L_x_7185) ;  /* 0xffffffcc00387947 */ /* 0x000fea000383ffff */
.L_x_7048:
[----:B0-----:R0:W2:Y:S02]  /*2b530*/  SYNCS.PHASECHK.TRANS64.TRYWAIT P0, [R6+URZ], R5 ;  /* 0x00000005060075a7 */ /* 0x0010a4000800017f */
[----:B--2---:R-:W-:Y:S05]  /*2b540*/  @!P0 NANOSLEEP.SYNCS 0x989680 ;  /* 0x009896800000895d */ /* 0x004fea0003900000 */
[----:B------:R-:W2:Y:S02]  /*2b550*/  @!P0 SYNCS.PHASECHK.TRANS64 P0, [R6+URZ], R5 ;  /* 0x00000005060085a7 */ /* 0x000ea4000800007f */
[----:B--2---:R-:W-:Y:S05]  /*2b560*/  @!P0 BRA `(.L_x_7048) ;  /* 0xfffffffc00f08947 */ /* 0x004fea000383ffff */
[----:B------:R-:W-:Y:S05]  /*2b570*/  BRA `(.L_x_7186) ;  /* 0xffffffcc00707947 */ /* 0x000fea000383ffff */
.L_x_7049:
[----:B--2---:R2:W3:Y:S02]  /*2b580*/  SYNCS.PHASECHK.TRANS64.TRYWAIT P0, [R7+URZ], R2 ;  /* 0x00000002070075a7 */ /* 0x0044e4000800017f */
[----:B---3--:R-:W-:Y:S05]  /*2b590*/  @!P0 NANOSLEEP.SYNCS 0x989680 ;  /* 0x009896800000895d */ /* 0x008fea0003900000 */
[----:B------:R-:W3:Y:S02]  /*2b5a0*/  @!P0 SYNCS.PHASECHK.TRANS64 P0, [R7+URZ], R2 ;  /* 0x00000002070085a7 */ /* 0x000ee4000800007f */
[----:B---3--:R-:W-:Y:S05]  /*2b5b0*/  @!P0 BRA `(.L_x_7049) ;  /* 0xfffffffc00f08947 */ /* 0x008fea000383ffff */
[----:B------:R-:W-:Y:S05]  /*2b5c0*/  BRA `(.L_x_7187) ;  /* 0xffffffcc00647947 */ /* 0x000fea000383ffff */
.L_x_7051:
[----:B---3--:R3:W4:Y:S02]  /*2b5d0*/  SYNCS.PHASECHK.TRANS64.TRYWAIT P0, [R4+URZ], R5 ;  /* 0x00000005040075a7 */ /* 0x008724000800017f */
[----:B----4-:R-:W-:Y:S05]  /*2b5e0*/  @!P0 NANOSLEEP.SYNCS 0x989680 ;  /* 0x009896800000895d */ /* 0x010fea0003900000 */
[----:B------:R-:W4:Y:S02]  /*2b5f0*/  @!P0 SYNCS.PHASECHK.TRANS64 P0, [R4+URZ], R5 ;  /* 0x00000005040085a7 */ /* 0x000f24000800007f */
[----:B----4-:R-:W-:Y:S05]  /*2b600*/  @!P0 BRA `(.L_x_7051) ;  /* 0xfffffffc00f08947 */ /* 0x010fea000383ffff */
[----:B------:R-:W-:Y:S05]  /*2b610*/  BRA `(.L_x_7188) ;  /* 0xffffffcc00687947 */ /* 0x000fea000383ffff */
.L_x_7189:
        /* <DEDUP_REMOVED lines=14> */
.L_x_14859:


//--------------------- .text._ZN7cutlass13device_kernelIN5flash11enable_sm90INS1_16FlashAttnFwdSm90INS1_25CollectiveMainloopFwdSm90ILi2EN4cute5tupleIJNS5_1CILi1EEES8_S8_EEENS6_IJNS7_ILi128EEESA_SA_EEELi128ENS_10bfloat16_tEfNS_4arch4Sm90ELb0ELb1ELb0ELb0ELb0ELb0ELb0ELb1ELb1ELb1ELb1ELb0EEENS1_21CollectiveEpilogueFwdISB_S9_SC_SE_Li256ELb0ELb1ELb1ELb0EEENS1_19SingleTileSchedulerILb0ELb1ELb1ELi128EEEEEEEEEvNT_6ParamsE --------------------------
	.section	.text._ZN7cutlass13device_kernelIN5flash11enable_sm90INS1_16FlashAttnFwdSm90INS1_25CollectiveMainloopFwdSm90ILi2EN4cute5tupleIJNS5_1CILi1EEES8_S8_EEENS6_IJNS7_ILi128EEESA_SA_EEELi128ENS_10bfloat16_tEfNS_4arch4Sm90ELb0ELb1ELb0ELb0ELb0ELb0ELb0ELb1ELb1ELb1ELb1ELb0EEENS1_21CollectiveEpilogueFwdISB_S9_SC_SE_Li256ELb0ELb1ELb1ELb0EEENS1_19SingleTileSchedulerILb0ELb1ELb1ELi128EEEEEEEEEvNT_6ParamsE,"ax",@progbits
	.align	128
.text._ZN7cutlass13device_kernelIN5flash11enable_sm90INS1_16FlashAttnFwdSm90INS1_25CollectiveMainloopFwdSm90ILi2EN4cute5tupleIJNS5_1CILi1EEES8_S8_EEENS6_IJNS7_ILi128EEESA_SA_EEELi128ENS_10bfloat16_tEfNS_4arch4Sm90ELb0ELb1ELb0ELb0ELb0ELb0ELb0ELb1ELb1ELb1ELb1ELb0EEENS1_21CollectiveEpilogueFwdISB_S9_SC_SE_Li256ELb0ELb1ELb1ELb0EEENS1_19SingleTileSchedulerILb0ELb1ELb1ELi128EEEEEEEEEvNT_6ParamsE:
        .type           _ZN7cutlass13device_kernelIN5flash11enable_sm90INS1_16FlashAttnFwdSm90INS1_25CollectiveMainloopFwdSm90ILi2EN4cute5tupleIJNS5_1CILi1EEES8_S8_EEENS6_IJNS7_ILi128EEESA_SA_EEELi128ENS_10bfloat16_tEfNS_4arch4Sm90ELb0ELb1ELb0ELb0ELb0ELb0ELb0ELb1ELb1ELb1ELb1ELb0EEENS1_21CollectiveEpilogueFwdISB_S9_SC_SE_Li256ELb0ELb1ELb1ELb0EEENS1_19SingleTileSchedulerILb0ELb1ELb1ELi128EEEEEEEEEvNT_6ParamsE,@function
        .size           _ZN7cutlass13device_kernelIN5flash11enable_sm90INS1_16FlashAttnFwdSm90INS1_25CollectiveMainloopFwdSm90ILi2EN4cute5tupleIJNS5_1CILi1EEES8_S8_EEENS6_IJNS7_ILi128EEESA_SA_EEELi128ENS_10bfloat16_tEfNS_4arch4Sm90ELb0ELb1ELb0ELb0ELb0ELb0ELb0ELb1ELb1ELb1ELb1ELb0EEENS1_21CollectiveEpilogueFwdISB_S9_SC_SE_Li256ELb0ELb1ELb1ELb0EEENS1_19SingleTileSchedulerILb0ELb1ELb1ELi128EEEEEEEEEvNT_6ParamsE,(.L_x_14860 - _ZN7cutlass13device_kernelIN5flash11enable_sm90INS1_16FlashAttnFwdSm90INS1_25CollectiveMainloopFwdSm90ILi2EN4cute5tupleIJNS5_1CILi1EEES8_S8_EEENS6_IJNS7_ILi128EEESA_SA_EEELi128ENS_10bfloat16_tEfNS_4arch4Sm90ELb0ELb1ELb0ELb0ELb0ELb0ELb0ELb1ELb1ELb1ELb1ELb0EEENS1_21CollectiveEpilogueFwdISB_S9_SC_SE_Li256ELb0ELb1ELb1ELb0EEENS1_19SingleTileSchedulerILb0ELb1ELb1ELi128EEEEEEEEEvNT_6ParamsE)
        .other          _ZN7cutlass13device_kernelIN5flash11enable_sm90INS1_16FlashAttnFwdSm90INS1_25CollectiveMainloopFwdSm90ILi2EN4cute5tupleIJNS5_1CILi1EEES8_S8_EEENS6_IJNS7_ILi128EEESA_SA_EEELi128ENS_10bfloat16_tEfNS_4arch4Sm90ELb0ELb1ELb0ELb0ELb0ELb0ELb0ELb1ELb1ELb1ELb1ELb0EEENS1_21CollectiveEpilogueFwdISB_S9_SC_SE_Li256ELb0ELb1ELb1ELb0EEENS1_19SingleTileSchedulerILb0ELb1ELb1ELi128EEEEEEEEEvNT_6ParamsE,@"STO_CUDA_ENTRY STV_DEFAULT"
_ZN7cutlass13device_kernelIN5flash11enable_sm90INS1_16FlashAttnFwdSm90INS1_25CollectiveMainloopFwdSm90ILi2EN4cute5tupleIJNS5_1CILi1EEES8_S8_EEENS6_IJNS7_ILi128EEESA_SA_EEELi128ENS_10bfloat16_tEfNS_4arch4Sm90ELb0ELb1ELb0ELb0ELb0ELb0ELb0ELb1ELb1ELb1ELb1ELb0EEENS1_21CollectiveEpilogueFwdISB_S9_SC_SE_Li256ELb0ELb1ELb1ELb0EEENS1_19SingleTileSchedulerILb0ELb1ELb1ELi128EEEEEEEEEvNT_6ParamsE:
        /* <DEDUP_REMOVED lines=17> */
.L_x_7191:
[----:B------:R-:W-:Y:S05]  /*0110*/  BSYNC B0 ;  /* 0x0000000000007941 */ /* 0x000fea0003800000 */
.L_x_7190:
[----:B------:R-:W-:Y:S01]  /*0120*/  VOTEU.ANY UP0, P0 ;  /* 0x00000000003f7886 */ /* 0x000fe20000000100 */
[----:B------:R-:W0:Y:S01]  /*0130*/  SHFL.IDX PT, R2, R0, RZ, 0x1f ;  /* 0x00001fff00027589 */ /* 0x000e2200000e0000 */
[----:B------:R-:W-:Y:S01]  /*0140*/  UMOV UR4, 0x80 ;  /* 0x0000008000047882 */ /* 0x000fe20000000000 */
[----:B------:R-:W-:Y:S01]  /*0150*/  UMOV UR7, 0x100 ;  /* 0x0000010000077882 */ /* 0x000fe20000000000 */
[----:B------:R-:W-:Y:S01]  /*0160*/  SHF.R.U32.HI R19, RZ, 0x7, R3 ;  /* 0x00000007ff137819 */ /* 0x000fe20000011603 */
[----:B------:R-:W1:Y:S01]  /*0170*/  @UP0 S2UR UR8, SR_CgaCtaId ;  /* 0x00000000000809c3 */ /* 0x000e620000008800 */
[----:B------:R-:W-:Y:S01]  /*0180*/  @UP0 UMOV UR6, 0x400 ;  /* 0x0000040000060882 */ /* 0x000fe20000000000 */
[----:B------:R-:W-:-:S04]  /*0190*/  @UP0 UIADD3 UR4, -UR4, 0x100000, URZ ;  /* 0x0010000004040890 */ /* 0x000fc8000fffe13f */
[----:B------:R-:W-:Y:S02]  /*01a0*/  @UP0 USHF.L.U32 UR5, UR4, 0xb, URZ ;  /* 0x0000000b04050899 */ /* 0x000fe4000800063f */
[----:B------:R-:W-:Y:S01]  /*01b0*/  @UP0 USHF.L.U32 UR4, UR4, 0x1, URZ ;  /* 0x0000000104040899 */ /* 0x000fe2000800063f */
[----:B------:R-:W-:Y:S01]  /*01c0*/  VOTEU.ANY UP1, P0 ;  /* 0x00000000003f7886 */ /* 0x000fe20000020100 */
[----:B0-----:R-:W-:Y:S02]  /*01d0*/  ISETP.NE.AND P1, PT, R2, RZ, PT ;  /* 0x000000ff0200720c */ /* 0x001fe40003f25270 */
[----:B------:R0:W2:Y:S01]  /*01e0*/  SHFL.IDX PT, R2, R19, RZ, 0x1f ;  /* 0x00001fff13027589 */ /* 0x0000a200000e0000 */
[----:B-1----:R-:W-:Y:S02]  /*01f0*/  @UP0 ULEA UR8, UR8, UR6, 0x18 ;  /* 0x0000000608080291 */ /* 0x002fe4000f8ec03f */
[----:B------:R-:W-:-:S04]  /*0200*/  @UP0 UIADD3 UR6, -UR7, 0x100000, URZ ;  /* 0x0010000007060890 */ /* 0x000fc8000fffe13f */
[----:B------:R-:W-:Y:S02]  /*0210*/  @UP0 USHF.L.U32 UR7, UR6, 0xb, URZ ;  /* 0x0000000b06070899 */ /* 0x000fe4000800063f */
[----:B------:R-:W-:Y:S01]  /*0220*/  @UP0 USHF.L.U32 UR6, UR6, 0x1, URZ ;  /* 0x0000000106060899 */ /* 0x000fe2000800063f */
[----:B------:R-:W-:Y:S01]  /*0230*/  VOTEU.ANY UP0, P0 ;  /* 0x00000000003f7886 */ /* 0x000fe20000000100 */
[----:B------:R-:W1:Y:S04]  /*0240*/  FENCE.VIEW.ASYNC.S ;  /* 0x00000000000073c6 */ /* 0x000e680000000000 */
[----:B-1----:R0:W1:Y:S06]  /*0250*/  @UP0 SYNCS.EXCH.64 URZ, [UR8+0x28800], UR4 ;  /* 0x02880004083f05b2 */ /* 0x00206c0008000100 */
[----:B------:R0:W3:Y:S02]  /*0260*/  @UP1 SYNCS.EXCH.64 URZ, [UR8+0x28820], UR6 ;  /* 0x02882006083f15b2 */ /* 0x0000e40008000100 */
[----:B0-----:R-:W-:Y:S05]  /*0270*/  @P1 BRA `(.L_x_7192) ;  /* 0x0000000000481947 */ /* 0x001fea0003800000 */
[----:B------:R-:W0:Y:S01]  /*0280*/  S2UR UR5, SR_CgaCtaId ;  /* 0x00000000000579c3 */ /* 0x000e220000008800 */
        /* <DEDUP_REMOVED lines=15> */
[----:B------:R0:W0:Y:S01]  /*0380*/  SYNCS.EXCH.64 URZ, [UR8+0x28848], UR6 ;  /* 0x02884806083f75b2 */ /* 0x0000220008000100 */
[----:B------:R-:W-:Y:S01]  /*0390*/  NOP ;  /* 0x0000000000007918 */ /* 0x000fe20000000000 */
.L_x_7192:
[----:B------:R-:W5:Y:S01]  /*03a0*/  SHFL.IDX PT, R3, R0, RZ, 0x1f ;  /* 0x00001fff00037589 */ /* 0x000f6200000e0000 */
[----:B------:R-:W-:Y:S01]  /*03b0*/  NOP ;  /* 0x0000000000007918 */ /* 0x000fe20000000000 */
[----:B-----5:R-:W-:-:S13]  /*03c0*/  ISETP.NE.AND P0, PT, R3, RZ, PT ;  /* 0x000000ff0300720c */ /* 0x020fda0003f05270 */
        /* <DEDUP_REMOVED lines=17> */
[----:B------:R0:W0:Y:S01]  /*04e0*/  SYNCS.EXCH.64 URZ, [UR8+0x28868], UR6 ;  /* 0x02886806083f75b2 */ /* 0x0000220008000100 */
[----:B------:R-:W-:Y:S01]  /*04f0*/  NOP ;  /* 0x0000000000007918 */ /* 0x000fe20000000000 */
.L_x_7193:
[----:B------:R-:W5:Y:S01]  /*0500*/  SHFL.IDX PT, R3, R0, RZ, 0x1f ;  /* 0x00001fff00037589 */ /* 0x000f6200000e0000 */
[----:B------:R-:W-:Y:S01]  /*0510*/  NOP ;  /* 0x0000000000007918 */ /* 0x000fe20000000000 */
[----:B-----5:R-:W-:-:S13]  /*0520*/  ISETP.NE.AND P0, PT, R3, RZ, PT ;  /* 0x000000ff0300720c */ /* 0x020fda0003f05270 */
        /* <DEDUP_REMOVED lines=13> */
[----:B------:R0:W0:Y:S01]  /*0600*/  SYNCS.EXCH.64 URZ, [UR6+0x28888], UR4 ;  /* 0x02888804063f75b2 */ /* 0x0000220008000100 */
[----:B------:R-:W-:Y:S01]  /*0610*/  NOP ;  /* 0x0000000000007918 */ /* 0x000fe20000000000 */
.L_x_7194:
        /* <DEDUP_REMOVED lines=22> */
.L_x_7195:
        /* <DEDUP_REMOVED lines=22> */
.L_x_7196:
[----:B--2---:R-:W-:Y:S01]  /*08e0*/  ISETP.NE.AND P0, PT, R2, RZ, PT ;  /* 0x000000ff0200720c */ /* 0x004fe20003f05270 */
[----:B------:R-:W-:Y:S01]  /*08f0*/  IMAD.MOV.U32 R2, RZ, RZ, 0x1 ;  /* 0x00000001ff027424 */ /* 0x000fe200078e00ff */
[----:B------:R-:W-:Y:S01]  /*0900*/  NOP ;  /* 0x0000000000007918 */ /* 0x000fe20000000000 */
[----:B------:R-:W-:Y:S01]  /*0910*/  ULDC.64 UR44, c[0x0][0x208] ;  /* 0x00008200002c7ab9 */ /* 0x000fe20000000a00 */
[----:B------:R-:W-:Y:S02]  /*0920*/  BSSY B6, `(.L_x_7197) ;  /* 0x0001253000067945 */ /* 0x000fe40003800000 */
[----:B------:R-:W-:-:S05]  /*0930*/  SEL R2, R2, 0x2, !P0 ;  /* 0x0000000202027807 */ /* 0x000fca0004000000 */
[----:B------:R2:W-:Y:S01]  /*0940*/  STL [R1+0x14], R2 ;  /* 0x0000140201007387 */ /* 0x0005e20000100800 */
[----:B01-34-:R-:W-:Y:S06]  /*0950*/  BAR.SYNC.DEFER_BLOCKING 0x0 ;  /* 0x0000000000007b1d */ /* 0x01bfec0000010000 */
[----:B------:R-:W-:Y:S05]  /*0960*/  @!P0 BRA `(.L_x_7198) ;  /* 0x000000e400988947 */ /* 0x000fea0003800000 */
.L_x_7199:
[----:B------:R-:W-:-:S08]  /*0970*/  NOP ;  /* 0x0000000000007918 */ /* 0x000fd00000000000 */
[----:B------:R-:W0:Y:S02]  /*0980*/  USETMAXREG.TRY_ALLOC.CTAPOOL UP0, 0xf0 ;  /* 0x000000f0000079c8 */ /* 0x000e240008000600 */
[----:B0-----:R-:W-:-:S13]  /*0990*/  PLOP3.LUT P0, PT, PT, PT, UP0, 0x80, 0x0 ;  /* 0x000000000000781c */ /* 0x001fda0003f0f008 */
[----:B------:R-:W-:Y:S05]  /*09a0*/  @!P0 BRA `(.L_x_7199) ;  /* 0xfffffffc00f08947 */ /* 0x000fea000383ffff */
[----:B--2---:R-:W0:Y:S01]  /*09b0*/  LDC R2, c[0x0][0xc50] ;  /* 0x00031400ff027b82 */ /* 0x004e220000000800 */
[----:B------:R-:W1:Y:S07]  /*09c0*/  S2R R6, SR_TID.X ;  /* 0x0000000000067919 */ /* 0x000e6e0000002100 */
[----:B------:R-:W2:Y:S08]  /*09d0*/  S2UR UR4, SR_CTAID.Y ;  /* 0x00000000000479c3 */ /* 0x000eb00000002600 */
[----:B------:R-:W3:Y:S08]  /*09e0*/  S2UR UR5, SR_CTAID.Z ;  /* 0x00000000000579c3 */ /* 0x000ef00000002700 */
[----:B------:R-:W-:Y:S06]  /*09f0*/  BAR.ARV 0x8, 0x180 ;  /* 0x0206000000007b1d */ /* 0x000fec0000002000 */
[----:B0-----:R-:W-:Y:S01]  /*0a00*/  ISETP.NE.AND P1, PT, R2, 0x1, PT ;  /* 0x000000010200780c */ /* 0x001fe20003f25270 */
[----:B--2---:R-:W-:Y:S01]  /*0a10*/  IMAD.U32 R18, RZ, RZ, UR4 ;  /* 0x00000004ff127e24 */ /* 0x004fe2000f8e00ff */
[----:B-1----:R-:W-:-:S11]  /*0a20*/  LOP3.LUT R4, R6, 0xffffff80, RZ, 0xc0, !PT ;  /* 0xffffff8006047812 */ /* 0x002fd600078ec0ff */
[----:B------:R-:W0:Y:S01]  /*0a30*/  @P1 LDC R0, c[0x0][0xc54] ;  /* 0x00031500ff001b82 */ /* 0x000e220000000800 */
[----:B------:R-:W-:-:S07]  /*0a40*/  ISETP.NE.AND P0, PT, R4, 0x80, PT ;  /* 0x000000800400780c */ /* 0x000fce0003f05270 */
[----:B------:R-:W1:Y:S08]  /*0a50*/  @P1 LDC R3, c[0x0][0xc58] ;  /* 0x00031600ff031b82 */ /* 0x000e700000000800 */
[----:B------:R-:W-:Y:S06]  /*0a60*/  @!P0 BAR.ARV 0x9, 0x100 ;  /* 0x0244000000008b1d */ /* 0x000fec0000002000 */
[----:B---3--:R-:W-:Y:S01]  /*0a70*/  ISETP.LE.AND P0, PT, RZ, UR5, PT ;  /* 0x00000005ff007c0c */ /* 0x008fe2000bf03270 */
[----:B0-----:R-:W-:-:S05]  /*0a80*/  @P1 IMAD.HI.U32 R0, R0, UR4, RZ ;  /* 0x0000000400001c27 */ /* 0x001fca000f8e00ff */
[----:B-1----:R-:W-:-:S05]  /*0a90*/  @P1 SHF.R.U32.HI R18, RZ, R3, R0 ;  /* 0x00000003ff121219 */ /* 0x002fca0000011600 */
[----:B------:R-:W-:-:S04]  /*0aa0*/  IMAD.MOV R3, RZ, RZ, -R18 ;  /* 0x000000ffff037224 */ /* 0x000fc800078e0a12 */
[----:B------:R-:W-:Y:S01]  /*0ab0*/  IMAD R17, R2, R3, UR4 ;  /* 0x0000000402117e24 */ /* 0x000fe2000f8e0203 */
[----:B------:R-:W-:Y:S06]  /*0ac0*/  @!P0 BRA `(.L_x_7200) ;  /* 0x0000012000e08947 */ /* 0x000fec0003800000 */
[----:B------:R-:W0:Y:S01]  /*0ad0*/  LDC R0, c[0x0][0x448] ;  /* 0x00011200ff007b82 */ /* 0x000e220000000800 */
[----:B------:R-:W1:Y:S01]  /*0ae0*/  S2R R23, SR_CTAID.X ;  /* 0x0000000000177919 */ /* 0x000e620000002500 */
[----:B------:R-:W-:-:S06]  /*0af0*/  VIADD R89, R6, 0xffffff80 ;  /* 0xffffff8006597836 */ /* 0x000fcc0000000000 */
[----:B------:R-:W2:Y:S08]  /*0b00*/  LDC.64 R2, c[0x0][0x418] ;  /* 0x00010600ff027b82 */ /* 0x000eb00000000a00 */
[----:B------:R-:W3:Y:S01]  /*0b10*/  LDC.64 R12, c[0x0][0x9e0] ;  /* 0x00027800ff0c7b82 */ /* 0x000ee20000000a00 */
[----:B0-----:R-:W-:-:S07]  /*0b20*/  ISETP.NE.AND P1, PT, R0, 0x1, PT ;  /* 0x000000010000780c */ /* 0x001fce0003f25270 */
[----:B------:R-:W0:Y:S01]  /*0b30*/  LDC R9, c[0x0][0x288] ;  /* 0x0000a200ff097b82 */ /* 0x000e220000000800 */
[----:B--2---:R-:W-:-:S07]  /*0b40*/  ISETP.NE.U32.AND P0, PT, R2, RZ, PT ;  /* 0x000000ff0200720c */ /* 0x004fce0003f05070 */
[----:B------:R-:W2:Y:S01]  /*0b50*/  LDC R16, c[0x0][0x424] ;  /* 0x00010900ff107b82 */ /* 0x000ea20000000800 */
[----:B-1----:R-:W-:Y:S01]  /*0b60*/  IMAD.SHL.U32 R23, R23, 0x80, RZ ;  /* 0x0000008017177824 */ /* 0x002fe200078e00ff */
[----:B------:R-:W-:-:S03]  /*0b70*/  ISETP.NE.AND.EX P0, PT, R3, RZ, PT, P0 ;  /* 0x000000ff0300720c */ /* 0x000fc60003f05300 */
[----:B------:R-:W-:Y:S01]  /*0b80*/  @P1 VIADD R0, R23, 0x7f ;  /* 0x0000007f17001836 */ /* 0x000fe20000000000 */
[----:B---3--:R-:W-:Y:S02]  /*0b90*/  ISETP.GE.AND P2, PT, R13, 0x1, PT ;  /* 0x000000010d00780c */ /* 0x008fe40003f46270 */
[----:B------:R-:W1:Y:S08]  /*0ba0*/  @P1 LDC R5, c[0x0][0x44c] ;  /* 0x00011300ff051b82 */ /* 0x000e700000000800 */
[----:B------:R-:W3:Y:S01]  /*0bb0*/  @P1 LDC R7, c[0x0][0x450] ;  /* 0x00011400ff071b82 */ /* 0x000ee20000000800 */
[----:B0-----:R-:W-:-:S07]  /*0bc0*/  IADD3 R3, -R9, 0x1, RZ ;  /* 0x0000000109037810 */ /* 0x001fce0007ffe1ff */
[----:B------:R-:W0:Y:S01]  /*0bd0*/  LDC R11, c[0x0][0x2f0] ;  /* 0x0000bc00ff0b7b82 */ /* 0x000e220000000800 */
[----:B--2---:R-:W-:Y:S01]  /*0be0*/  SEL R16, R16, 0x1, P0 ;  /* 0x0000000110107807 */ /* 0x004fe20000000000 */
[----:B-1----:R-:W-:-:S04]  /*0bf0*/  @P1 IMAD.HI.U32 R2, R0, R5, RZ ;  /* 0x0000000500021227 */ /* 0x002fc800078e00ff */
[----:B------:R-:W-:Y:S01]  /*0c00*/  VIADD R0, R23, 0x7f ;  /* 0x0000007f17007836 */ /* 0x000fe20000000000 */
[----:B---3--:R-:W-:Y:S01]  /*0c10*/  @P1 SHF.R.U32.HI R0, RZ, R7, R2 ;  /* 0x00000007ff001219 */ /* 0x008fe20000011602 */
[----:B0-----:R-:W-:-:S04]  /*0c20*/  IMAD R3, R16, R11, R3 ;  /* 0x0000000b10037224 */ /* 0x001fc800078e0203 */
[----:B------:R-:W-:-:S04]  /*0c30*/  IMAD.IADD R3, R3, 0x1, R0 ;  /* 0x0000000103037824 */ /* 0x000fc800078e0200 */
[----:B------:R-:W-:Y:S01]  /*0c40*/  IMAD.IADD R0, R3, 0x1, R12 ;  /* 0x0000000103007824 */ /* 0x000fe200078e020c */
[----:B------:R-:W-:Y:S06]  /*0c50*/  @!P2 BRA `(.L_x_7201) ;  /* 0x000000000040a947 */ /* 0x000fec0003800000 */
[C---:B------:R-:W-:Y:S01]  /*0c60*/  ISETP.GT.AND P0, PT, R3.reuse, RZ, PT ;  /* 0x000000ff0300720c */ /* 0x040fe20003f04270 */
[----:B------:R-:W-:-:S12]  /*0c70*/  VIADD R2, R3, 0xffffffff ;  /* 0xffffffff03027836 */ /* 0x000fd80000000000 */
        /* <DEDUP_REMOVED lines=8> */
.L_x_7202:
[----:B------:R-:W-:-:S13]  /*0d00*/  ISETP.NE.AND P0, PT, R13, 0x1, PT ;  /* 0x000000010d00780c */ /* 0x000fda0003f05270 */
[----:B------:R-:W0:Y:S02]  /*0d10*/  @P0 LDC.64 R4, c[0x0][0x9e8] ;  /* 0x00027a00ff040b82 */ /* 0x000e240000000a00 */
[----:B0-----:R-:W-:-:S05]  /*0d20*/  @P0 IMAD.HI.U32 R4, R2, R4, RZ ;  /* 0x0000000402040227 */ /* 0x001fca00078e00ff */
[----:B------:R-:W-:-:S07]  /*0d30*/  @P0 SHF.R.U32.HI R2, RZ, R5, R4 ;  /* 0x00000005ff020219 */ /* 0x000fce0000011604 */
.L_x_7203:
[----:B------:R-:W-:-:S05]  /*0d40*/  IMAD R3, R2, R13, R13 ;  /* 0x0000000d02037224 */ /* 0x000fca00078e020d */
[----:B------:R-:W-:-:S07]  /*0d50*/  VIMNMX R0, R0, R3, PT ;  /* 0x0000000300007248 */ /* 0x000fce0003fe0100 */
.L_x_7201:
[----:B------:R-:W0:Y:S01]  /*0d60*/  @P1 LDC R4, c[0x0][0x44c] ;  /* 0x00011300ff041b82 */ /* 0x000e220000000800 */
[----:B------:R-:W-:Y:S01]  /*0d70*/  VIADD R2, R0, 0x7f ;  /* 0x0000007f00027836 */ /* 0x000fe20000000000 */
[----:B------:R-:W-:Y:S01]  /*0d80*/  ULDC UR4, c[0x0][0x9dc] ;  /* 0x0002770000047ab9 */ /* 0x000fe20000000800 */
[CC--:B------:R-:W-:Y:S02]  /*0d90*/  IMAD R0, R16.reuse, R11.reuse, 0x7f ;  /* 0x0000007f10007424 */ /* 0x0c0fe400078e020b */
[----:B------:R-:W-:Y:S01]  /*0da0*/  IMAD.MOV.U32 R7, RZ, RZ, R23 ;  /* 0x000000ffff077224 */ /* 0x000fe200078e0017 */
[----:B------:R-:W-:Y:S01]  /*0db0*/  SHF.R.S32.HI R5, RZ, 0x1f, R2 ;  /* 0x0000001fff057819 */ /* 0x000fe20000011402 */
[----:B------:R-:W-:Y:S01]  /*0dc0*/  IMAD R88, R16, R11, -R9 ;  /* 0x0000000b10587224 */ /* 0x000fe200078e0a09 */
[----:B------:R-:W1:Y:S01]  /*0dd0*/  @P1 LDC R15, c[0x0][0x450] ;  /* 0x00011400ff0f1b82 */ /* 0x000e620000000800 */
[----:B------:R-:W-:Y:S02]  /*0de0*/  SHF.R.S32.HI R3, RZ, 0x1f, R0 ;  /* 0x0000001fff037819 */ /* 0x000fe40000011400 */
[----:B------:R-:W-:-:S02]  /*0df0*/  LEA.HI R5, R5, R2, RZ, 0x7 ;  /* 0x0000000205057211 */ /* 0x000fc400078f38ff */
[----:B------:R-:W-:Y:S02]  /*0e00*/  LEA.HI R3, R3, R0, RZ, 0x7 ;  /* 0x0000000003037211 */ /* 0x000fe400078f38ff */
[----:B------:R-:W-:Y:S02]  /*0e10*/  SHF.R.S32.HI R0, RZ, 0x7, R5 ;  /* 0x00000007ff007819 */ /* 0x000fe40000011405 */
[----:B------:R-:W-:-:S04]  /*0e20*/  SHF.R.S32.HI R3, RZ, 0x7, R3 ;  /* 0x00000007ff037819 */ /* 0x000fc80000011403 */
[----:B------:R-:W-:Y:S01]  /*0e30*/  VIMNMX R9, R3, R0, PT ;  /* 0x0000000003097248 */ /* 0x000fe20003fe0100 */
[----:B0-----:R-:W-:-:S05]  /*0e40*/  @P1 IMAD.HI.U32 R4, R23, R4, RZ ;  /* 0x0000000417041227 */ /* 0x001fca00078e00ff */
[----:B-1----:R-:W-:-:S05]  /*0e50*/  @P1 SHF.R.U32.HI R7, RZ, R15, R4 ;  /* 0x0000000fff071219 */ /* 0x002fca0000011604 */
[----:B------:R-:W-:-:S04]  /*0e60*/  IMAD.IADD R2, R88, 0x1, R7 ;  /* 0x0000000158027824 */ /* 0x000fc800078e0207 */
[----:B------:R-:W-:Y:S01]  /*0e70*/  VIADD R0, R2, -UR4 ;  /* 0x8000000402007c36 */ /* 0x000fe20008000000 */
[----:B------:R-:W-:Y:S06]  /*0e80*/  @!P2 BRA `(.L_x_7204) ;  /* 0x00000000003ca947 */ /* 0x000fec0003800000 */
        /* <DEDUP_REMOVED lines=9> */
.L_x_7205:
[----:B------:R-:W-:-:S13]  /*0f20*/  ISETP.NE.AND P0, PT, R13, 0x1, PT ;  /* 0x000000010d00780c */ /* 0x000fda0003f05270 */
[----:B------:R-:W0:Y:S02]  /*0f30*/  @P0 LDC.64 R4, c[0x0][0x9e8] ;  /* 0x00027a00ff040b82 */ /* 0x000e240000000a00 */
[----:B0-----:R-:W-:-:S05]  /*0f40*/  @P0 IMAD.HI.U32 R4, R2, R4, RZ ;  /* 0x0000000402040227 */ /* 0x001fca00078e00ff */
[----:B------:R-:W-:-:S07]  /*0f50*/  @P0 SHF.R.U32.HI R2, RZ, R5, R4 ;  /* 0x00000005ff020219 */ /* 0x000fce0000011604 */
.L_x_7206:
[----:B------:R-:W-:-:S05]  /*0f60*/  IMAD R3, R2, R13, RZ ;  /* 0x0000000d02037224 */ /* 0x000fca00078e02ff */
[----:B------:R-:W-:-:S07]  /*0f70*/  VIMNMX R0, R0, R3, !PT ;  /* 0x0000000300007248 */ /* 0x000fce0007fe0100 */
.L_x_7204:
[----:B------:R-:W-:Y:S01]  /*0f80*/  SHF.R.S32.HI R3, RZ, 0x1f, R0 ;  /* 0x0000001fff037819 */ /* 0x000fe20000011400 */
[----:B------:R-:W-:-:S03]  /*0f90*/  IMAD.MOV.U32 R22, RZ, RZ, RZ ;  /* 0x000000ffff167224 */ /* 0x000fc600078e00ff */
[----:B------:R-:W-:Y:S02]  /*0fa0*/  LEA.HI R3, R3, R0, RZ, 0x7 ;  /* 0x0000000003037211 */ /* 0x000fe400078f38ff */
[----:B------:R-:W-:Y:S02]  /*0fb0*/  SHF.R.U32.HI R0, RZ, 0x10, R17 ;  /* 0x00000010ff007819 */ /* 0x000fe40000011611 */
[----:B------:R-:W-:Y:S02]  /*0fc0*/  SHF.R.S32.HI R3, RZ, 0x7, R3 ;  /* 0x00000007ff037819 */ /* 0x000fe40000011403 */
[----:B------:R-:W-:Y:S02]  /*0fd0*/  ISETP.NE.AND P0, PT, R0, RZ, PT ;  /* 0x000000ff0000720c */ /* 0x000fe40003f05270 */
[----:B------:R-:W-:Y:S02]  /*0fe0*/  VIMNMX R8, RZ, R3, !PT ;  /* 0x00000003ff087248 */ /* 0x000fe40007fe0100 */
[----:B------:R-:W-:-:S02]  /*0ff0*/  LOP3.LUT R17, R17, 0xffff, RZ, 0xc0, !PT ;  /* 0x0000ffff11117812 */ /* 0x000fc400078ec0ff */
[----:B------:R-:W-:-:S07]  /*1000*/  ISETP.GT.AND P1, PT, R9, R8, PT ;  /* 0x000000080900720c */ /* 0x000fce0003f24270 */
[----:B------:R-:W0:Y:S06]  /*1010*/  @!P0 LDC R0, c[0x0][0x9f0] ;  /* 0x00027c00ff008b82 */ /* 0x000e2c0000000800 */
[----:B------:R-:W-:Y:S05]  /*1020*/  @!P1 BRA `(.L_x_7207) ;  /* 0x0000000000709947 */ /* 0x000fea0003800000 */
[-C--:B0-----:R-:W-:Y:S02]  /*1030*/  IABS R6, R0.reuse ;  /* 0x0000000000067213 */ /* 0x081fe40000000000 */
[----:B------:R-:W-:Y:S02]  /*1040*/  IADD3 R2, R0, -0x1, R9 ;  /* 0xffffffff00027810 */ /* 0x000fe40007ffe009 */
[----:B------:R-:W0:Y:S03]  /*1050*/  I2F.RP R4, R6 ;  /* 0x0000000600047306 */ /* 0x000e260000209400 */
[----:B------:R-:W-:Y:S01]  /*1060*/  IMAD.IADD R5, R2, 0x1, -R8 ;  /* 0x0000000102057824 */ /* 0x000fe200078e0a08 */
[----:B------:R-:W-:-:S04]  /*1070*/  IABS R2, R0 ;  /* 0x0000000000027213 */ /* 0x000fc80000000000 */
[----:B------:R-:W-:Y:S02]  /*1080*/  IABS R10, R5 ;  /* 0x00000005000a7213 */ /* 0x000fe40000000000 */
[----:B------:R-:W-:-:S04]  /*1090*/  LOP3.LUT R5, R5, R0, RZ, 0x3c, !PT ;  /* 0x0000000005057212 */ /* 0x000fc800078e3cff */
[----:B------:R-:W-:Y:S01]  /*10a0*/  ISETP.GE.AND P2, PT, R5, RZ, PT ;  /* 0x000000ff0500720c */ /* 0x000fe20003f46270 */
[----:B0-----:R-:W0:Y:S02]  /*10b0*/  MUFU.RCP R4, R4 ;  /* 0x0000000400047308 */ /* 0x001e240000001000 */
[----:B0-----:R-:W-:Y:S02]  /*10c0*/  VIADD R3, R4, 0xffffffe ;  /* 0x0ffffffe04037836 */ /* 0x001fe40000000000 */
[----:B------:R-:W-:Y:S02]  /*10d0*/  IMAD.MOV R4, RZ, RZ, -R2 ;  /* 0x000000ffff047224 */ /* 0x000fe400078e0a02 */
[----:B------:R-:W-:Y:S02]  /*10e0*/  IMAD.MOV.U32 R2, RZ, RZ, RZ ;  /* 0x000000ffff027224 */ /* 0x000fe400078e00ff */
[----:B------:R-:W0:Y:S02]  /*10f0*/  F2I.FTZ.U32.TRUNC.NTZ R3, R3 ;  /* 0x0000000300037305 */ /* 0x000e24000021f000 */
[----:B0-----:R-:W-:-:S04]  /*1100*/  IMAD.MOV R7, RZ, RZ, -R3 ;  /* 0x000000ffff077224 */ /* 0x001fc800078e0a03 */
        /* <DEDUP_REMOVED lines=14> */
.L_x_7207:
[-C--:B------:R-:W-:Y:S01]  /*11f0*/  IMAD R17, R17, R22.reuse, R8 ;  /* 0x0000001611117224 */ /* 0x080fe200078e0208 */
        /* <DEDUP_REMOVED lines=37> */
[----:B------:R-:W-:Y:S01]  /*1450*/  SHF.R.S32.HI R90, RZ, 0x1f, R89 ;  /* 0x0000001fff5a7819 */ /* 0x000fe20000011459 */
[----:B------:R-:W1:Y:S01]  /*1460*/  S2UR UR5, SR_CgaCtaId ;  /* 0x00000000000579c3 */ /* 0x000e620000008800 */
[----:B------:R-:W-:Y:S02]  /*1470*/  UMOV UR36, 0x400 ;  /* 0x0000040000247882 */ /* 0x000fe40000000000 */
[----:B------:R-:W-:-:S04]  /*1480*/  LEA.HI R91, R90, R89, RZ, 0x7 ;  /* 0x000000595a5b7211 */ /* 0x000fc800078f38ff */
[----:B------:R-:W-:-:S05]  /*1490*/  SHF.R.S32.HI R92, RZ, 0x7, R91 ;  /* 0x00000007ff5c7819 */ /* 0x000fca000001145b */
[----:B0-----:R-:W0:Y:S01]  /*14a0*/  SHFL.IDX PT, R0, R92, RZ, 0x1f ;  /* 0x00001fff5c007589 */ /* 0x001e2200000e0000 */
[----:B-1----:R-:W-:-:S04]  /*14b0*/  ULEA UR36, UR5, UR36, 0x18 ;  /* 0x0000002405247291 */ /* 0x002fc8000f8ec03f */
[----:B------:R-:W-:-:S04]  /*14c0*/  UIADD3 UR5, UR36, 0x10400, URZ ;  /* 0x0001040024057890 */ /* 0x000fc8000fffe03f */
[----:B------:R-:W-:Y:S01]  /*14d0*/  ULOP3.LUT UP0, URZ, UR5, 0x3ff, URZ, 0xc0, !UPT ;  /* 0x000003ff053f7892 */ /* 0x000fe2000f80c03f */
[----:B0-----:R-:W-:-:S05]  /*14e0*/  R2UR UR37, R0 ;  /* 0x00000000002572ca */ /* 0x001fca00000e0000 */
        /* <DEDUP_REMOVED lines=24> */
.L_x_7209:
[----:B------:R-:W2:Y:S01]  /*1670*/  LDL.LU R20, [R1+0x14] ;  /* 0x0000140001147983 */ /* 0x000ea20000300800 */
[----:B------:R-:W-:-:S04]  /*1680*/  SHF.L.U32 R2, RZ, 0x1f, RZ ;  /* 0x0000001fff027819 */ /* 0x000fc800000006ff */
[----:B------:R-:W0:Y:S01]  /*1690*/  SYNCS.PHASECHK.TRANS64.TRYWAIT P1, [UR36+0x28800], R2 ;  /* 0x02880002ff0075a7 */ /* 0x000e220008020164 */
[----:B--2---:R-:W-:-:S04]  /*16a0*/  LOP3.LUT R0, R20, 0x1, RZ, 0xfc, !PT ;  /* 0x0000000114007812 */ /* 0x004fc800078efcff */
[----:B------:R-:W-:Y:S01]  /*16b0*/  ISETP.NE.AND P0, PT, R0, 0x3, PT ;  /* 0x000000030000780c */ /* 0x000fe20003f05270 */
[----:B0-----:R-:W-:-:S12]  /*16c0*/  @!P1 BRA `(.L_x_7210) ;  /* 0x0000011400e89947 */ /* 0x001fd80003800000 */
.L_x_7370:
[----:B------:R-:W-:Y:S05]  /*16d0*/  @!P0 BRA `(.L_x_7211) ;  /* 0x0000000000048947 */ /* 0x000fea0003800000 */
[----:B------:R-:W-:Y:S01]  /*16e0*/  BPT.TRAP 0x1 ;  /* 0x000000040000795c */ /* 0x000fe20000300000 */
.L_x_7211:
[----:B------:R1:W2:Y:S01]  /*16f0*/  SYNCS.PHASECHK.TRANS64.TRYWAIT P2, [UR36+0x28830], R2 ;  /* 0x02883002ff0075a7 */ /* 0x0002a20008040164 */
[----:B------:R-:W-:Y:S05]  /*1700*/  @!P0 BRA `(.L_x_7212) ;  /* 0x0000000000048947 */ /* 0x000fea0003800000 */
[----:B------:R-:W-:Y:S01]  /*1710*/  BPT.TRAP 0x1 ;  /* 0x000000040000795c */ /* 0x000fe20000300000 */
.L_x_7212:
        /* <DEDUP_REMOVED lines=8> */
.L_x_7213:
[----:B------:R-:W-:Y:S05]  /*17a0*/  WARPSYNC.ALL ;  /* 0x0000000000007948 */ /* 0x000fea0003800000 */
[----:B------:R-:W-:Y:S01]  /*17b0*/  IMAD.MOV.U32 R7, RZ, RZ, 0x40000040 ;  /* 0x40000040ff077424 */ /* 0x000fe200078e00ff */
[----:B------:R-:W-:Y:S01]  /*17c0*/  UIADD3 UR4, UR36, 0x18400, URZ ;  /* 0x0001840024047890 */ /* 0x000fe2000fffe03f */
[C---:B------:R-:W-:Y:S01]  /*17d0*/  R2UR UR8, R6.reuse ;  /* 0x00000000060872ca */ /* 0x040fe200000e0000 */
[----:B------:R-:W-:Y:S02]  /*17e0*/  WARPGROUP.ARRIVE ;  /* 0x00000000000079c5 */ /* 0x000fe40000000000 */
[----:B------:R-:W-:Y:S01]  /*17f0*/  R2UR UR9, R7 ;  /* 0x00000000070972ca */ /* 0x000fe200000e0000 */
[----:B------:R-:W-:Y:S01]  /*1800*/  USHF.R.U32.HI UR4, URZ, 0x4, UR4 ;  /* 0x000000043f047899 */ /* 0x000fe20008011604 */
[----:B------:R-:W-:Y:S01]  /*1810*/  R2UR UR32, R6 ;  /* 0x00000000062072ca */ /* 0x000fe200000e0000 */
[----:B------:R-:W-:Y:S01]  /*1820*/  UMOV UR11, 0x40000040 ;  /* 0x40000040000b7882 */ /* 0x000fe20000000000 */
[----:B------:R-:W-:Y:S01]  /*1830*/  UMOV UR13, 0x40000040 ;  /* 0x40000040000d7882 */ /* 0x000fe20000000000 */
[----:B------:R-:W-:Y:S01]  /*1840*/  ULOP3.LUT UR4, UR4, 0x3fff, URZ, 0xc0, !UPT ;  /* 0x00003fff04047892 */ /* 0x000fe2000f8ec03f */
[----:B01----:R-:W0:Y:S01]  /*1850*/  LDC R2, c[0x0][0x448] ;  /* 0x00011200ff027b82 */ /* 0x003e220000000800 */
[----:B------:R-:W-:Y:S01]  /*1860*/  UMOV UR15, 0x40000040 ;  /* 0x40000040000f7882 */ /* 0x000fe20000000000 */
[----:B------:R-:W-:Y:S01]  /*1870*/  UMOV UR17, 0x40000040 ;  /* 0x4000004000117882 */ /* 0x000fe20000000000 */
[----:B------:R-:W-:Y:S01]  /*1880*/  ULOP3.LUT UR6, UR4, 0x10000, URZ, 0xfc, !UPT ;  /* 0x0001000004067892 */ /* 0x000fe2000f8efc3f */
[----:B------:R-:W-:Y:S01]  /*1890*/  LOP3.LUT R0, R91, 0xffffff80, RZ, 0xc0, !PT ;  /* 0xffffff805b007812 */ /* 0x000fe200078ec0ff */
[----:B------:R-:W-:Y:S01]  /*18a0*/  UMOV UR19, 0x40000040 ;  /* 0x4000004000137882 */ /* 0x000fe20000000000 */
[----:B------:R-:W-:Y:S01]  /*18b0*/  UMOV UR21, 0x40000040 ;  /* 0x4000004000157882 */ /* 0x000fe20000000000 */
[----:B------:R-:W-:Y:S01]  /*18c0*/  UIADD3 UR14, UR6, 0x4, URZ ;  /* 0x00000004060e7890 */ /* 0x000fe2000fffe03f */
[----:B------:R-:W-:Y:S01]  /*18d0*/  LEA.HI R90, R90, R89, RZ, 0x2 ;  /* 0x000000595a5a7211 */ /* 0x000fe200078f10ff */
[----:B------:R-:W-:Y:S01]  /*18e0*/  UIADD3 UR12, UR32, 0x4, URZ ;  /* 0x00000004200c7890 */ /* 0x000fe2000fffe03f */
[C---:B------:R-:W-:Y:S01]  /*18f0*/  IMAD.IADD R5, R89.reuse, 0x1, -R0 ;  /* 0x0000000159057824 */ /* 0x040fe200078e0a00 */
[----:B------:R-:W-:Y:S01]  /*1900*/  UMOV UR10, UR6 ;  /* 0x00000006000a7c82 */ /* 0x000fe20008000000 */
[----:B------:R-:W-:Y:S01]  /*1910*/  UIADD3 UR16, UR32, 0x6, URZ ;  /* 0x0000000620107890 */ /* 0x000fe2000fffe03f */
[----:B------:R-:W-:Y:S01]  /*1920*/  HGMMA.64x128x16.F32.BF16 R24, gdesc[UR8], RZ, !UPT, gsb0 ;  /* 0x01e00000081879f0 */ /* 0x000fe2000c0018ff */
[----:B------:R-:W-:Y:S01]  /*1930*/  UIADD3 UR8, UR32, 0x2, URZ ;  /* 0x0000000220087890 */ /* 0x000fe2000fffe03f */
[----:B------:R-:W-:Y:S01]  /*1940*/  SHF.R.S32.HI R0, RZ, 0x1f, R5 ;  /* 0x0000001fff007819 */ /* 0x000fe20000011405 */
[----:B------:R-:W-:Y:S01]  /*1950*/  UIADD3 UR10, UR6, 0x2, URZ ;  /* 0x00000002060a7890 */ /* 0x000fe2000fffe03f */
[----:B------:R-:W-:Y:S01]  /*1960*/  LEA.HI R4, R92, R92, RZ, 0x1 ;  /* 0x0000005c5c047211 */ /* 0x000fe200078f08ff */
[----:B------:R-:W-:Y:S01]  /*1970*/  UMOV UR9, 0x40000040 ;  /* 0x4000004000097882 */ /* 0x000fe20000000000 */
[----:B------:R-:W-:Y:S01]  /*1980*/  UMOV UR11, 0x40000040 ;  /* 0x40000040000b7882 */ /* 0x000fe20000000000 */
[----:B------:R-:W-:Y:S01]  /*1990*/  UIADD3 UR18, UR6, 0x6, URZ ;  /* 0x0000000606127890 */ /* 0x000fe2000fffe03f */
[----:B------:R-:W-:Y:S01]  /*19a0*/  LOP3.LUT R90, R90, 0xfffffffc, RZ, 0xc0, !PT ;  /* 0xfffffffc5a5a7812 */ /* 0x000fe200078ec0ff */
[----:B------:R-:W-:Y:S01]  /*19b0*/  UIADD3 UR20, UR32, 0x400, URZ ;  /* 0x0000040020147890 */ /* 0x000fe2000fffe03f */
[-C--:B------:R-:W-:Y:S01]  /*19c0*/  LEA.HI R3, R0, R5.reuse, RZ, 0x5 ;  /* 0x0000000500037211 */ /* 0x080fe200078f28ff */
[----:B------:R-:W-:Y:S01]  /*19d0*/  UIADD3 UR22, UR6, 0x400, URZ ;  /* 0x0000040006167890 */ /* 0x000fe2000fffe03f */
[----:B0-----:R-:W-:Y:S01]  /*19e0*/  ISETP.NE.AND P2, PT, R2, 0x1, PT ;  /* 0x000000010200780c */ /* 0x001fe20003f45270 */
[----:B------:R-:W-:Y:S01]  /*19f0*/  UMOV UR23, 0x40000040 ;  /* 0x4000004000177882 */ /* 0x000fe20000000000 */
[----:B------:R-:W-:Y:S01]  /*1a00*/  UIADD3 UR24, UR32, 0x402, URZ ;  /* 0x0000040220187890 */ /* 0x000fe2000fffe03f */
[----:B------:R-:W-:Y:S01]  /*1a10*/  LEA.HI R2, R0, R5, RZ, 0x2 ;  /* 0x0000000500027211 */ /* 0x000fe200078f10ff */
[----:B------:R-:W-:Y:S01]  /*1a20*/  UIADD3 UR26, UR6, 0x402, URZ ;  /* 0x00000402061a7890 */ /* 0x000fe2000fffe03f */
[----:B------:R-:W-:Y:S01]  /*1a30*/  LOP3.LUT R11, R4, 0x3fffffe, RZ, 0xc0, !PT ;  /* 0x03fffffe040b7812 */ /* 0x000fe200078ec0ff */
[----:B------:R-:W-:Y:S01]  /*1a40*/  UMOV UR25, 0x40000040 ;  /* 0x4000004000197882 */ /* 0x000fe20000000000 */
[----:B------:R-:W-:Y:S01]  /*1a50*/  UMOV UR27, 0x40000040 ;  /* 0x40000040001b7882 */ /* 0x000fe20000000000 */
[----:B------:R-:W-:Y:S01]  /*1a60*/  UIADD3 UR28, UR32, 0x404, URZ ;  /* 0x00000404201c7890 */ /* 0x000fe2000fffe03f */
[--C-:B------:R-:W-:Y:S01]  /*1a70*/  SHF.R.S32.HI R0, RZ, 0x2, R2.reuse ;  /* 0x00000002ff007819 */ /* 0x100fe20000011402 */
[----:B------:R-:W-:Y:S01]  /*1a80*/  UIADD3 UR30, UR6, 0x404, URZ ;  /* 0x00000404061e7890 */ /* 0x000fe2000fffe03f */
[----:B------:R-:W-:Y:S01]  /*1a90*/  SHF.R.S32.HI R9, RZ, 0x1f, R2 ;  /* 0x0000001fff097819 */ /* 0x000fe20000011402 */
[----:B------:R-:W-:Y:S01]  /*1aa0*/  UMOV UR29, 0x40000040 ;  /* 0x40000040001d7882 */ /* 0x000fe20000000000 */
[----:B------:R-:W-:Y:S01]  /*1ab0*/  UMOV UR31, 0x40000040 ;  /* 0x40000040001f7882 */ /* 0x000fe20000000000 */
[----:B------:R-:W-:Y:S01]  /*1ac0*/  UIADD3 UR32, UR32, 0x406, URZ ;  /* 0x0000040620207890 */ /* 0x000fe2000fffe03f */
[----:B------:R-:W0:Y:S01]  /*1ad0*/  @P2 LDC R13, c[0x0][0x44c] ;  /* 0x00011300ff0d2b82 */ /* 0x000e220000000800 */
[----:B------:R-:W-:Y:S01]  /*1ae0*/  UIADD3 UR34, UR6, 0x406, URZ ;  /* 0x0000040606227890 */ /* 0x000fe2000fffe03f */
[----:B------:R-:W-:Y:S01]  /*1af0*/  SHF.R.S32.HI R4, RZ, 0x5, R3 ;  /* 0x00000005ff047819 */ /* 0x000fe20000011403 */
[----:B------:R-:W-:Y:S01]  /*1b00*/  UMOV UR33, 0x40000040 ;  /* 0x4000004000217882 */ /* 0x000fe20000000000 */
[----:B------:R-:W-:Y:S01]  /*1b10*/  UMOV UR35, 0x40000040 ;  /* 0x4000004000237882 */ /* 0x000fe20000000000 */
[----:B------:R-:W-:Y:S01]  /*1b20*/  IMAD.IADD R90, R89, 0x1, -R90 ;  /* 0x00000001595a7824 */ /* 0x000fe200078e0a5a */
[----:B------:R-:W-:Y:S01]  /*1b30*/  LEA.HI R9, R9, R0, RZ, 0x3 ;  /* 0x0000000009097211 */ /* 0x000fe200078f18ff */
[----:B------:R-:W-:Y:S01]  /*1b40*/  IMAD R4, R4, 0x10, R23 ;  /* 0x0000001004047824 */ /* 0x000fe200078e0217 */
[----:B------:R-:W1:Y:S01]  /*1b50*/  @P2 LDC R15, c[0x0][0x450] ;  /* 0x00011400ff0f2b82 */ /* 0x000e620000000800 */
[----:B------:R-:W-:Y:S01]  /*1b60*/  IMAD.IADD R11, R92, 0x1, -R11 ;  /* 0x000000015c0b7824 */ /* 0x000fe200078e0a0b */
[----:B------:R-:W-:Y:S01]  /*1b70*/  LEA.HI R3, R90, R90, RZ, 0x1 ;  /* 0x0000005a5a037211 */ /* 0x000fe200078f08ff */
[----:B------:R-:W-:Y:S01]  /*1b80*/  ULDC UR38, c[0x0][0x2f0] ;  /* 0x0000bc0000267ab9 */ /* 0x000fe20000000800 */
[----:B------:R-:W-:Y:S01]  /*1b90*/  LOP3.LUT R9, R9, 0xfffffff8, RZ, 0xc0, !PT ;  /* 0xfffffff809097812 */ /* 0x000fe200078ec0ff */
[----:B------:R-:W-:Y:S01]  /*1ba0*/  ULDC UR4, c[0x0][0x288] ;  /* 0x0000a20000047ab9 */ /* 0x000fe20000000800 */
[----:B------:R-:W-:Y:S01]  /*1bb0*/  LOP3.LUT R3, R3, 0x1ffffffe, RZ, 0xc0, !PT ;  /* 0x1ffffffe03037812 */ /* 0x000fe200078ec0ff */
[----:B------:R-:W-:Y:S01]  /*1bc0*/  ULDC UR7, c[0x0][0x9dc] ;  /* 0x0002770000077ab9 */ /* 0x000fe20000000800 */
[----:B------:R-:W-:Y:S01]  /*1bd0*/  IADD3 R4, R4, R0, -R9 ;  /* 0x0000000004047210 */ /* 0x000fe20007ffe809 */
[----:B------:R-:W-:Y:S01]  /*1be0*/  IMAD.MOV.U32 R9, RZ, RZ, -0x80 ;  /* 0xffffff80ff097424 */ /* 0x000fe200078e00ff */
[----:B------:R-:W-:Y:S01]  /*1bf0*/  LOP3.LUT R2, R2, 0x7ffffffc, RZ, 0xc0, !PT ;  /* 0x7ffffffc02027812 */ /* 0x000fe200078ec0ff */
[----:B------:R-:W-:Y:S01]  /*1c00*/  IMAD.IADD R3, R90, 0x1, -R3 ;  /* 0x000000015a037824 */ /* 0x000fe200078e0a03 */
[----:B------:R-:W-:Y:S01]  /*1c10*/  ULOP3.LUT UR7, URZ, UR7, URZ, 0x33, !UPT ;  /* 0x000000073f077292 */ /* 0x000fe2000f8e333f */
[----:B------:R-:W-:Y:S01]  /*1c20*/  IMAD R4, R11, 0x40, R4 ;  /* 0x000000400b047824 */ /* 0x000fe200078e0204 */
[C---:B------:R-:W-:Y:S01]  /*1c30*/  LEA R21, R22.reuse, 0xffffff80, 0x7 ;  /* 0xffffff8016157811 */ /* 0x040fe200078e38ff */
[----:B------:R-:W-:-:S02]  /*1c40*/  IMAD R89, R22, R9, 0x80 ;  /* 0x0000008016597424 */ /* 0x000fc400078e0209 */
[----:B------:R-:W-:Y:S02]  /*1c50*/  IMAD R8, R3, 0x8, R4 ;  /* 0x0000000803087824 */ /* 0x000fe400078e0204 */
[----:B------:R-:W-:Y:S02]  /*1c60*/  IMAD.U32 R4, RZ, RZ, UR36 ;  /* 0x00000024ff047e24 */ /* 0x000fe4000f8e00ff */
[----:B0-----:R-:W-:-:S04]  /*1c70*/  @P2 IMAD.HI.U32 R0, R8, R13, RZ ;  /* 0x0000000d08002227 */ /* 0x001fc800078e00ff */
[----:B------:R-:W-:Y:S01]  /*1c80*/  IMAD.MOV.U32 R3, RZ, RZ, R8 ;  /* 0x000000ffff037224 */ /* 0x000fe200078e0008 */
[----:B-1----:R-:W-:Y:S01]  /*1c90*/  @P2 SHF.R.U32.HI R3, RZ, R15, R0 ;  /* 0x0000000fff032219 */ /* 0x002fe20000011600 */
[----:B------:R-:W-:Y:S01]  /*1ca0*/  IMAD.IADD R5, R5, 0x1, -R2 ;  /* 0x0000000105057824 */ /* 0x000fe200078e0a02 */
[----:B------:R-:W0:Y:S01]  /*1cb0*/  LDC.64 R14, c[0x0][0x9e0] ;  /* 0x00027800ff0e7b82 */ /* 0x000e220000000a00 */
[----:B------:R-:W-:Y:S02]  /*1cc0*/  VIADD R2, R89, 0x1 ;  /* 0x0000000159027836 */ /* 0x000fe40000000000 */
[----:B------:R-:W1:Y:S01]  /*1cd0*/  SHFL.IDX PT, R13, R3, RZ, 0x1c1f ;  /* 0x001c1fff030d7589 */ /* 0x000e6200000e0000 */
[----:B------:R-:W-:Y:S02]  /*1ce0*/  @!P1 VIADD R0, R4, 0x28840 ;  /* 0x0002884004009836 */ /* 0x000fe40000000000 */
[----:B------:R-:W-:-:S03]  /*1cf0*/  IMAD R9, R5, -0x2, R2 ;  /* 0xfffffffe05097824 */ /* 0x000fc600078e0202 */
[----:B------:R-:W-:Y:S01]  /*1d00*/  @!P1 PRMT R0, RZ, 0x654, R0 ;  /* 0x00000654ff009816 */ /* 0x000fe20000000000 */
[----:B------:R-:W-:Y:S02]  /*1d10*/  IMAD R2, R16, UR38, R9 ;  /* 0x0000002610027c24 */ /* 0x000fe4000f8e0209 */
[----:B------:R-:W-:-:S04]  /*1d20*/  IMAD.U32 R9, RZ, RZ, UR4 ;  /* 0x00000004ff097e24 */ /* 0x000fc8000f8e00ff */
[----:B------:R-:W-:-:S04]  /*1d30*/  IMAD.IADD R11, R2, 0x1, -R9 ;  /* 0x00000001020b7824 */ /* 0x000fc800078e0a09 */
[----:B------:R-:W-:Y:S01]  /*1d40*/  VIADD R90, R11, UR7 ;  /* 0x000000070b5a7c36 */ /* 0x000fe20008000000 */
[----:B0-----:R-:W-:Y:S01]  /*1d50*/  ISETP.GE.AND P3, PT, R15, 0x1, PT ;  /* 0x000000010f00780c */ /* 0x001fe20003f66270 */
[----:B------:R-:W-:Y:S02]  /*1d60*/  IMAD.IADD R91, R11, 0x1, R14 ;  /* 0x000000010b5b7824 */ /* 0x000fe400078e020e */
[----:B-1----:R-:W-:Y:S01]  /*1d70*/  IMAD.IADD R11, R90, 0x1, R13 ;  /* 0x000000015a0b7824 */ /* 0x002fe200078e020d */
[----:B------:R-:W-:Y:S02]  /*1d80*/  WARPGROUP.DEPBAR.LE gsb0, 0x0 ;  /* 0x00008000000079c5 */ /* 0x000fe40000010000 */
[----:B------:R-:W-:-:S06]  /*1d90*/  WARPGROUP.ARRIVE ;  /* 0x00000000000079c5 */ /* 0x000fcc0000000000 */
[----:B------:R-:W-:Y:S03]  /*1da0*/  HGMMA.64x128x16.F32.BF16 R24, gdesc[UR8], R24, gsb0 ;  /* 0x01e00000081879f0 */ /* 0x000fe60008001818 */
[----:B------:R-:W-:Y:S02]  /*1db0*/  WARPGROUP.DEPBAR.LE gsb0, 0x0 ;  /* 0x00008000000079c5 */ /* 0x000fe40000010000 */
[----:B------:R-:W-:-:S07]  /*1dc0*/  WARPGROUP.ARRIVE ;  /* 0x00000000000079c5 */ /* 0x000fce0000000000 */
        /* <DEDUP_REMOVED lines=17> */
[----:B------:R0:W-:Y:S02]  /*1ee0*/  @!P1 SYNCS.ARRIVE.TRANS64.RED.A1T0 RZ, [R0+URZ], RZ ;  /* 0x000000ff00ff99a7 */ /* 0x0001e4000810043f */
[----:B0-----:R-:W-:-:S04]  /*1ef0*/  IMAD R0, R16, UR38, R89 ;  /* 0x0000002610007c24 */ /* 0x001fc8000f8e0259 */
[----:B------:R-:W-:-:S05]  /*1f00*/  IMAD R116, R5, -0x2, R0 ;  /* 0xfffffffe05747824 */ /* 0x000fca00078e0200 */
[----:B------:R-:W-:Y:S01]  /*1f10*/  VIADDMNMX R0, R13, R91, R116, PT ;  /* 0x0000005b0d007246 */ /* 0x000fe20003800174 */
[----:B------:R-:W-:Y:S06]  /*1f20*/  @!P3 BRA `(.L_x_7215) ;  /* 0x000000000054b947 */ /* 0x000fec0003800000 */
[----:B------:R-:W-:Y:S01]  /*1f30*/  IMAD R2, R16, UR38, R13 ;  /* 0x0000002610027c24 */ /* 0x000fe2000f8e020d */
[----:B------:R-:W-:Y:S03]  /*1f40*/  BSSY B0, `(.L_x_7216) ;  /* 0x000000f000007945 */ /* 0x000fe60003800000 */
[----:B------:R-:W-:-:S05]  /*1f50*/  IMAD.IADD R2, R2, 0x1, -R9 ;  /* 0x0000000102027824 */ /* 0x000fca00078e0a09 */
        /* <DEDUP_REMOVED lines=9> */
.L_x_7217:
[----:B------:R-:W-:-:S13]  /*1ff0*/  ISETP.NE.AND P4, PT, R15, 0x1, PT ;  /* 0x000000010f00780c */ /* 0x000fda0003f85270 */
[----:B------:R-:W0:Y:S02]  /*2000*/  @P4 LDC.64 R12, c[0x0][0x9e8] ;  /* 0x00027a00ff0c4b82 */ /* 0x000e240000000a00 */
[----:B0-----:R-:W-:-:S05]  /*2010*/  @P4 IMAD.HI.U32 R4, R2, R12, RZ ;  /* 0x0000000c02044227 */ /* 0x001fca00078e00ff */
[----:B------:R-:W-:-:S07]  /*2020*/  @P4 SHF.R.U32.HI R2, RZ, R13, R4 ;  /* 0x0000000dff024219 */ /* 0x000fce0000011604 */
.L_x_7218:
[----:B------:R-:W-:Y:S05]  /*2030*/  BSYNC B0 ;  /* 0x0000000000007941 */ /* 0x000fea0003800000 */
.L_x_7216:
[----:B------:R-:W-:-:S04]  /*2040*/  IMAD R2, R2, R15, -R21 ;  /* 0x0000000f02027224 */ /* 0x000fc800078e0a15 */
[----:B------:R-:W-:-:S05]  /*2050*/  IMAD R2, R5, -0x2, R2 ;  /* 0xfffffffe05027824 */ /* 0x000fca00078e0202 */
[----:B------:R-:W-:Y:S02]  /*2060*/  VIMNMX R11, R11, R2, !PT ;  /* 0x000000020b0b7248 */ /* 0x000fe40007fe0100 */
[----:B------:R-:W-:-:S07]  /*2070*/  VIADDMNMX R0, R2, R15, R0, PT ;  /* 0x0000000f02007246 */ /* 0x000fce0003800100 */
.L_x_7215:
[C---:B------:R-:W-:Y:S01]  /*2080*/  ISETP.GE.AND P4, PT, R89.reuse, 0x2, PT ;  /* 0x000000025900780c */ /* 0x040fe20003f86270 */
[----:B------:R-:W0:Y:S01]  /*2090*/  SHFL.IDX PT, R3, R3, 0x1, 0x1c1f ;  /* 0x003c1f0003037f89 */ /* 0x000e2200000e0000 */
[----:B------:R-:W-:Y:S02]  /*20a0*/  ISETP.GE.AND P6, PT, R89, 0x9, PT ;  /* 0x000000095900780c */ /* 0x000fe40003fc6270 */
[----:B------:R-:W-:-:S04]  /*20b0*/  ISETP.GT.AND P5, PT, R11, 0x1, !P4 ;  /* 0x000000010b00780c */ /* 0x000fc800067a4270 */
        /* <DEDUP_REMOVED lines=31> */
[----:B------:R-:W-:Y:S01]  /*22b0*/  FSEL R126, R37, -INF , !P5 ;  /* 0xff800000257e7808 */ /* 0x000fe20006800000 */
[----:B0-----:R-:W-:Y:S01]  /*22c0*/  IMAD.IADD R37, R90, 0x1, R3 ;  /* 0x000000015a257824 */ /* 0x001fe200078e0203 */
        /* <DEDUP_REMOVED lines=108> */
[----:B------:R-:W-:Y:S02]  /*2990*/  VIADDMNMX R116, R3, R91, R116, PT ;  /* 0x0000005b03747246 */ /* 0x000fe40003800174 */
        /* <DEDUP_REMOVED lines=28> */
.L_x_7221:
[----:B------:R-:W-:-:S13]  /*2b60*/  ISETP.NE.AND P6, PT, R15, 0x1, PT ;  /* 0x000000010f00780c */ /* 0x000fda0003fc5270 */
[----:B------:R-:W0:Y:S02]  /*2b70*/  @P6 LDC.64 R28, c[0x0][0x9e8] ;  /* 0x00027a00ff1c6b82 */ /* 0x000e240000000a00 */
[----:B0-----:R-:W-:-:S05]  /*2b80*/  @P6 IMAD.HI.U32 R28, R0, R28, RZ ;  /* 0x0000001c001c6227 */ /* 0x001fca00078e00ff */
[----:B------:R-:W-:-:S07]  /*2b90*/  @P6 SHF.R.U32.HI R0, RZ, R29, R28 ;  /* 0x0000001dff006219 */ /* 0x000fce000001161c */
.L_x_7222:
[----:B------:R-:W-:Y:S05]  /*2ba0*/  BSYNC B0 ;  /* 0x0000000000007941 */ /* 0x000fea0003800000 */
.L_x_7220:
[----:B------:R-:W-:-:S04]  /*2bb0*/  IMAD R0, R0, R15, -R21 ;  /* 0x0000000f00007224 */ /* 0x000fc800078e0a15 */
[----:B------:R-:W-:-:S05]  /*2bc0*/  IMAD R0, R5, -0x2, R0 ;  /* 0xfffffffe05007824 */ /* 0x000fca00078e0200 */
[----:B------:R-:W-:Y:S02]  /*2bd0*/  VIMNMX R37, R37, R0, !PT ;  /* 0x0000000025257248 */ /* 0x000fe40007fe0100 */
[----:B------:R-:W-:-:S07]  /*2be0*/  VIADDMNMX R116, R0, R15, R116, PT ;  /* 0x0000000f00747246 */ /* 0x000fce0003800174 */
.L_x_7219:
[----:B------:R-:W-:Y:S01]  /*2bf0*/  ISETP.GT.AND P4, PT, R37, 0x1, !P4 ;  /* 0x000000012500780c */ /* 0x000fe20006784270 */
[----:B------:R-:W-:Y:S01]  /*2c00*/  ULDC UR4, c[0x0][0x988] ;  /* 0x0002620000047ab9 */ /* 0x000fe20000000800 */
[----:B------:R-:W-:Y:S01]  /*2c10*/  ISETP.NE.AND P6, PT, R32, RZ, PT ;  /* 0x000000ff2000720c */ /* 0x000fe20003fc5270 */
[----:B------:R-:W-:Y:S01]  /*2c20*/  IMAD.U32 R11, RZ, RZ, UR4 ;  /* 0x00000004ff0b7e24 */ /* 0x000fe2000f8e00ff */
        /* <DEDUP_REMOVED lines=76> */
[C---:B------:R-:W-:Y:S01]  /*30f0*/  ISETP.GT.AND P5, PT, R37.reuse, 0x78, !P5 ;  /* 0x000000782500780c */ /* 0x040fe20006fa4270 */
[----:B------:R-:W0:Y:S01]  /*3100*/  SHFL.BFLY PT, R0, R3, 0x2, 0x1f ;  /* 0x0c401f0003007f89 */ /* 0x000e2200000e0000 */
[----:B------:R-:W-:Y:S02]  /*3110*/  FSEL R50, R50, -INF , !P4 ;  /* 0xff80000032327808 */ /* 0x000fe40006000000 */
[----:B------:R-:W-:Y:S02]  /*3120*/  ISETP.NE.AND P4, PT, R98, RZ, PT ;  /* 0x000000ff6200720c */ /* 0x000fe40003f85270 */
[----:B------:R-:W-:Y:S02]  /*3130*/  ISETP.LT.OR P5, PT, R116, 0x79, P5 ;  /* 0x000000797400780c */ /* 0x000fe40002fa1670 */
[----:B------:R-:W-:Y:S02]  /*3140*/  ISETP.GT.AND P4, PT, R37, 0x31, !P4 ;  /* 0x000000312500780c */ /* 0x000fe40006784270 */
[----:B------:R-:W-:-:S02]  /*3150*/  FSEL R86, R86, -INF , !P5 ;  /* 0xff80000056567808 */ /* 0x000fc40006800000 */
[----:B------:R-:W-:-:S04]  /*3160*/  ISETP.LT.OR P4, PT, R116, 0x32, P4 ;  /* 0x000000327400780c */ /* 0x000fc80002781670 */
[----:B------:R-:W-:Y:S02]  /*3170*/  FSEL R52, R51, -INF , !P4 ;  /* 0xff80000033347808 */ /* 0x000fe40006000000 */
[----:B------:R-:W-:-:S04]  /*3180*/  ISETP.NE.AND P4, PT, R49, RZ, PT ;  /* 0x000000ff3100720c */ /* 0x000fc80003f85270 */
[----:B------:R-:W-:-:S04]  /*3190*/  ISETP.GT.AND P4, PT, R37, 0x38, !P4 ;  /* 0x000000382500780c */ /* 0x000fc80006784270 */
        /* <DEDUP_REMOVED lines=10> */
[----:B------:R-:W-:Y:S02]  /*3240*/  ISETP.GT.AND P4, PT, R37, 0x41, !P6 ;  /* 0x000000412500780c */ /* 0x000fe40007784270 */
[----:B------:R-:W-:Y:S02]  /*3250*/  ISETP.NE.AND P6, PT, R60, RZ, PT ;  /* 0x000000ff3c00720c */ /* 0x000fe40003fc5270 */
[----:B------:R-:W-:-:S04]  /*3260*/  ISETP.LT.OR P4, PT, R116, 0x42, P4 ;  /* 0x000000427400780c */ /* 0x000fc80002781670 */
[----:B------:R-:W-:Y:S02]  /*3270*/  FSEL R60, R59, -INF , !P4 ;  /* 0xff8000003b3c7808 */ /* 0x000fe40006000000 */
[----:B------:R-:W-:Y:S02]  /*3280*/  ISETP.NE.AND P4, PT, R57, RZ, PT ;  /* 0x000000ff3900720c */ /* 0x000fe40003f85270 */
[----:B------:R-:W1:Y:S02]  /*3290*/  @P2 LDC R57, c[0x0][0x450] ;  /* 0x00011400ff392b82 */ /* 0x000e640000000800 */
        /* <DEDUP_REMOVED lines=41> */
[----:B0-----:R-:W-:Y:S02]  /*3530*/  FMNMX.FTZ R13, R3, R0, !PT ;  /* 0x00000000030d7209 */ /* 0x001fe40007810000 */
[----:B------:R-:W-:-:S03]  /*3540*/  ISETP.LT.OR P4, PT, R116, 0x71, P4 ;  /* 0x000000717400780c */ /* 0x000fc60002781670 */
[----:B------:R-:W0:Y:S01]  /*3550*/  SHFL.BFLY PT, R0, R13, 0x1, 0x1f ;  /* 0x0c201f000d007f89 */ /* 0x000e2200000e0000 */
[----:B------:R-:W-:Y:S02]  /*3560*/  FSEL R82, R82, -INF , !P4 ;  /* 0xff80000052527808 */ /* 0x000fe40006000000 */
[----:B0-----:R-:W-:-:S04]  /*3570*/  FMNMX.FTZ R0, R13, R0, !PT ;  /* 0x000000000d007209 */ /* 0x001fc80007810000 */
[C---:B------:R-:W-:Y:S01]  /*3580*/  FSETP.NEU.FTZ.AND P4, PT, R0.reuse, -INF , PT ;  /* 0xff8000000000780b */ /* 0x040fe20003f9d000 */
[----:B------:R-:W-:-:S05]  /*3590*/  FMUL.FTZ R21, R0, R11 ;  /* 0x0000000b00157220 */ /* 0x000fca0000410000 */
[----:B------:R-:W-:Y:S02]  /*35a0*/  FSEL R39, R21, RZ, P4 ;  /* 0x000000ff15277208 */ /* 0x000fe40002000000 */
[----:B------:R-:W-:Y:S02]  /*35b0*/  ISETP.GT.AND P4, PT, R37, RZ, !P6 ;  /* 0x000000ff2500720c */ /* 0x000fe40007784270 */
[----:B------:R-:W-:Y:S01]  /*35c0*/  ISETP.NE.AND P6, PT, R81, RZ, PT ;  /* 0x000000ff5100720c */ /* 0x000fe20003fc5270 */
[-CC-:B------:R-:W-:Y:S01]  /*35d0*/  FFMA.FTZ R29, R134, R11.reuse, -R39.reuse ;  /* 0x0000000b861d7223 */ /* 0x180fe20000010827 */
[----:B------:R-:W-:Y:S01]  /*35e0*/  ISETP.LT.OR P4, PT, R116, 0x1, P4 ;  /* 0x000000017400780c */ /* 0x000fe20002781670 */
[-CC-:B------:R-:W-:Y:S01]  /*35f0*/  FFMA.FTZ R164, R106, R11.reuse, -R39.reuse ;  /* 0x0000000b6aa47223 */ /* 0x180fe20000010827 */
[----:B------:R-:W-:Y:S01]  /*3600*/  ISETP.GT.AND P6, PT, R37, 0x79, !P6 ;  /* 0x000000792500780c */ /* 0x000fe200077c4270 */
[-CC-:B------:R-:W-:Y:S01]  /*3610*/  FFMA.FTZ R41, R104, R11.reuse, -R39.reuse ;  /* 0x0000000b68297223 */ /* 0x180fe20000010827 */
[----:B------:R-:W-:Y:S01]  /*3620*/  FSEL R26, R26, -INF , !P4 ;  /* 0xff8000001a1a7808 */ /* 0x000fe20006000000 */
[-CC-:B------:R-:W-:Y:S01]  /*3630*/  FFMA.FTZ R43, R100, R11.reuse, -R39.reuse ;  /* 0x0000000b642b7223 */ /* 0x180fe20000010827 */
[----:B------:R-:W-:Y:S01]  /*3640*/  ISETP.NE.AND P4, PT, R77, RZ, PT ;  /* 0x000000ff4d00720c */ /* 0x000fe20003f85270 */
[-CC-:B------:R-:W-:Y:S01]  /*3650*/  FFMA.FTZ R180, R180, R11.reuse, -R39.reuse ;  /* 0x0000000bb4b47223 */ /* 0x180fe20000010827 */
[----:B------:R-:W-:Y:S01]  /*3660*/  FMNMX.FTZ R21, R26, R28, !PT ;  /* 0x0000001c1a157209 */ /* 0x000fe20007810000 */
[-CC-:B------:R-:W-:Y:S01]  /*3670*/  FFMA.FTZ R3, R130, R11.reuse, -R39.reuse ;  /* 0x0000000b82037223 */ /* 0x180fe20000010827 */
[----:B------:R-:W-:Y:S01]  /*3680*/  ISETP.GT.AND P4, PT, R37, 0x71, !P4 ;  /* 0x000000712500780c */ /* 0x000fe20006784270 */
[--C-:B------:R-:W-:Y:S01]  /*3690*/  FFMA.FTZ R2, R2, R11, -R39.reuse ;  /* 0x0000000b02027223 */ /* 0x100fe20000010827 */
[----:B------:R-:W-:Y:S01]  /*36a0*/  FMNMX.FTZ R21, R30, R21, !PT ;  /* 0x000000151e157209 */ /* 0x000fe20007810000 */
[--C-:B------:R-:W-:Y:S01]  /*36b0*/  FFMA.FTZ R182, R182, R11, -R39.reuse ;  /* 0x0000000bb6b67223 */ /* 0x100fe20000010827 */
[----:B------:R-:W-:Y:S01]  /*36c0*/  ISETP.LT.OR P4, PT, R116, 0x72, P4 ;  /* 0x000000727400780c */ /* 0x000fe20002781670 */
        /* <DEDUP_REMOVED lines=8> */
[----:B------:R0:W-:Y:S01]  /*3750*/  MUFU.EX2 R21, R29 ;  /* 0x0000001d00157308 */ /* 0x0001e20000000800 */
[----:B------:R-:W-:Y:S01]  /*3760*/  FMNMX.FTZ R25, R36, R25, !PT ;  /* 0x0000001924197209 */ /* 0x000fe20007810000 */
[-CC-:B------:R-:W-:Y:S01]  /*3770*/  FFMA.FTZ R178, R128, R11.reuse, -R39.reuse ;  /* 0x0000000b80b27223 */ /* 0x180fe20000010827 */
[----:B------:R-:W-:Y:S01]  /*3780*/  FSEL R104, R87, -INF , !P6 ;  /* 0xff80000057687808 */ /* 0x000fe20007000000 */
[--C-:B------:R-:W-:Y:S01]  /*3790*/  FFMA.FTZ R126, R126, R11, -R39.reuse ;  /* 0x0000000b7e7e7223 */ /* 0x100fe20000010827 */
[----:B------:R-:W-:Y:S01]  /*37a0*/  FMNMX.FTZ R25, R38, R25, !PT ;  /* 0x0000001926197209 */ /* 0x000fe20007810000 */
[-CC-:B------:R-:W-:Y:S01]  /*37b0*/  FFMA.FTZ R172, R124, R11.reuse, -R39.reuse ;  /* 0x0000000b7cac7223 */ /* 0x180fe20000010827 */
[--C-:B------:R-:W-:Y:S01]  /*37c0*/  FFMA.FTZ R122, R122, R11, -R39.reuse ;  /* 0x0000000b7a7a7223 */ /* 0x100fe20000010827 */
[----:B------:R-:W2:Y:S01]  /*37d0*/  MUFU.EX2 R3, R3 ;  /* 0x0000000300037308 */ /* 0x000ea20000000800 */
        /* <DEDUP_REMOVED lines=20> */
[----:B0-----:R-:W-:Y:S01]  /*3920*/  FMNMX.FTZ R29, R50, R27, !PT ;  /* 0x0000001b321d7209 */ /* 0x001fe20007810000 */
[-CC-:B------:R-:W-:Y:S01]  /*3930*/  FFMA.FTZ R20, R20, R11.reuse, -R39.reuse ;  /* 0x0000000b14147223 */ /* 0x180fe20000010827 */
[--C-:B------:R-:W-:Y:S01]  /*3940*/  FFMA.FTZ R84, R84, R11, -R39.reuse ;  /* 0x0000000b54547223 */ /* 0x100fe20000010827 */
[----:B------:R-:W0:Y:S01]  /*3950*/  MUFU.EX2 R13, R13 ;  /* 0x0000000d000d7308 */ /* 0x000e220000000800 */
[----:B------:R-:W-:Y:S01]  /*3960*/  FMNMX.FTZ R29, R52, R29, !PT ;  /* 0x0000001d341d7209 */ /* 0x000fe20007810000 */
[----:B------:R-:W-:Y:S01]  /*3970*/  FFMA.FTZ R24, R24, R11, -R39 ;  /* 0x0000000b18187223 */ /* 0x000fe20000010827 */
[----:B--2---:R-:W-:Y:S01]  /*3980*/  FADD.FTZ R53, R180, R3 ;  /* 0x00000003b4357221 */ /* 0x004fe20000010000 */
[----:B------:R-:W-:-:S02]  /*3990*/  F2FP.BF16.F32.PACK_AB R180, R3, R180 ;  /* 0x000000b403b4723e */ /* 0x000fc400000010ff */
[----:B------:R-:W-:Y:S02]  /*39a0*/  FMNMX.FTZ R29, R54, R29, !PT ;  /* 0x0000001d361d7209 */ /* 0x000fe40007810000 */
[----:B------:R-:W2:Y:S02]  /*39b0*/  MUFU.EX2 R176, R176 ;  /* 0x000000b000b07308 */ /* 0x000ea40000000800 */
[----:B------:R-:W-:-:S04]  /*39c0*/  FMNMX.FTZ R29, R56, R29, !PT ;  /* 0x0000001d381d7209 */ /* 0x000fc80007810000 */
[----:B------:R-:W-:Y:S02]  /*39d0*/  FMNMX.FTZ R31, R58, R29, !PT ;  /* 0x0000001d3a1f7209 */ /* 0x000fe40007810000 */
[----:B------:R-:W4:Y:S02]  /*39e0*/  MUFU.EX2 R178, R178 ;  /* 0x000000b200b27308 */ /* 0x000f240000000800 */
[----:B------:R-:W-:-:S04]  /*39f0*/  FMNMX.FTZ R31, R60, R31, !PT ;  /* 0x0000001f3c1f7209 */ /* 0x000fc80007810000 */
[----:B------:R-:W-:Y:S02]  /*3a00*/  FMNMX.FTZ R31, R62, R31, !PT ;  /* 0x0000001f3e1f7209 */ /* 0x000fe40007810000 */
[----:B------:R-:W5:Y:S02]  /*3a10*/  MUFU.EX2 R25, R126 ;  /* 0x0000007e00197308 */ /* 0x000f640000000800 */
[----:B------:R-:W-:-:S04]  /*3a20*/  FMNMX.FTZ R31, R90, R31, !PT ;  /* 0x0000001f5a1f7209 */ /* 0x000fc80007810000 */
[----:B------:R-:W-:Y:S02]  /*3a30*/  FMNMX.FTZ R33, R66, R31, !PT ;  /* 0x0000001f42217209 */ /* 0x000fe40007810000 */
[----:B------:R-:W1:Y:S02]  /*3a40*/  MUFU.EX2 R172, R172 ;  /* 0x000000ac00ac7308 */ /* 0x000e640000000800 */
        /* <DEDUP_REMOVED lines=14> */
[----:B------:R3:W-:Y:S02]  /*3b30*/  MUFU.EX2 R41, R2 ;  /* 0x0000000200297308 */ /* 0x0007e40000000800 */
[----:B------:R-:W-:-:S05]  /*3b40*/  FMNMX.FTZ R37, R104, R37, !PT ;  /* 0x0000002568257209 */ /* 0x000fca0007810000 */
[----:B------:R-:W2:Y:S01]  /*3b50*/  SHFL.BFLY PT, R100, R37, 0x2, 0x1f ;  /* 0x0c401f0025647f89 */ /* 0x000ea200000e0000 */
[----:B------:R-:W1:Y:S01]  /*3b60*/  MUFU.EX2 R168, R168 ;  /* 0x000000a800a87308 */ /* 0x000e620000000800 */
[----:B---3--:R-:W-:-:S07]  /*3b70*/  FFMA.FTZ R2, R12, R11, -R39 ;  /* 0x0000000b0c027223 */ /* 0x008fce0000010827 */
[----:B------:R3:W-:Y:S08]  /*3b80*/  MUFU.EX2 R49, R2 ;  /* 0x0000000200317308 */ /* 0x0007f00000000800 */
[----:B------:R-:W1:Y:S01]  /*3b90*/  MUFU.EX2 R31, R112 ;  /* 0x00000070001f7308 */ /* 0x000e620000000800 */
[----:B---3--:R-:W-:Y:S01]  /*3ba0*/  FADD.FTZ R2, R182, R53 ;  /* 0x00000035b6027221 */ /* 0x008fe20000010000 */
[----:B0-----:R-:W-:-:S03]  /*3bb0*/  F2FP.BF16.F32.PACK_AB R182, R13, R182 ;  /* 0x000000b60db6723e */ /* 0x001fc600000010ff */
[----:B------:R-:W-:Y:S01]  /*3bc0*/  FADD.FTZ R53, R13, R2 ;  /* 0x000000020d357221 */ /* 0x000fe20000010000 */
[----:B--2---:R-:W-:Y:S02]  /*3bd0*/  FMNMX.FTZ R100, R37, R100, !PT ;  /* 0x0000006425647209 */ /* 0x004fe40007810000 */
[----:B------:R-:W0:Y:S01]  /*3be0*/  MUFU.EX2 R170, R170 ;  /* 0x000000aa00aa7308 */ /* 0x000e220000000800 */
[----:B------:R-:W-:Y:S01]  /*3bf0*/  FADD.FTZ R2, R176, R53 ;  /* 0x00000035b0027221 */ /* 0x000fe20000010000 */
[C---:B------:R-:W-:Y:S01]  /*3c00*/  F2FP.BF16.F32.PACK_AB R176, R21.reuse, R176 ;  /* 0x000000b015b0723e */ /* 0x040fe200000010ff */
[----:B------:R-:W2:Y:S02]  /*3c10*/  SHFL.BFLY PT, R37, R100, 0x1, 0x1f ;  /* 0x0c201f0064257f89 */ /* 0x000ea400000e0000 */
[----:B------:R-:W-:-:S03]  /*3c20*/  FADD.FTZ R53, R21, R2 ;  /* 0x0000000215357221 */ /* 0x000fc60000010000 */
[----:B------:R-:W-:Y:S01]  /*3c30*/  MUFU.EX2 R33, R108 ;  /* 0x0000006c00217308 */ /* 0x000fe20000000800 */
[----:B----4-:R-:W-:Y:S01]  /*3c40*/  FADD.FTZ R2, R178, R53 ;  /* 0x00000035b2027221 */ /* 0x010fe20000010000 */
[----:B-----5:R-:W-:-:S03]  /*3c50*/  F2FP.BF16.F32.PACK_AB R178, R25, R178 ;  /* 0x000000b219b2723e */ /* 0x020fc600000010ff */
[----:B------:R-:W-:-:S03]  /*3c60*/  FADD.FTZ R55, R25, R2 ;  /* 0x0000000219377221 */ /* 0x000fc60000010000 */
[----:B------:R3:W-:Y:S08]  /*3c70*/  MUFU.EX2 R47, R10 ;  /* 0x0000000a002f7308 */ /* 0x0007f00000000800 */
[----:B------:R-:W-:Y:S01]  /*3c80*/  MUFU.EX2 R164, R164 ;  /* 0x000000a400a47308 */ /* 0x000fe20000000800 */
[----:B---3--:R-:W3:Y:S01]  /*3c90*/  @P2 LDC R10, c[0x0][0x44c] ;  /* 0x00011300ff0a2b82 */ /* 0x008ee20000000800 */
[----:B--2---:R-:W-:-:S04]  /*3ca0*/  FMNMX.FTZ R12, R100, R37, !PT ;  /* 0x00000025640c7209 */ /* 0x004fc80007810000 */
[C---:B------:R-:W-:Y:S01]  /*3cb0*/  FSETP.NEU.FTZ.AND P4, PT, R12.reuse, -INF , PT ;  /* 0xff8000000c00780b */ /* 0x040fe20003f9d000 */
[-C--:B------:R-:W-:Y:S01]  /*3cc0*/  FMUL.FTZ R4, R12, R11.reuse ;  /* 0x0000000b0c047220 */ /* 0x080fe20000410000 */
[----:B------:R-:W-:Y:S04]  /*3cd0*/  MUFU.EX2 R102, R102 ;  /* 0x0000006600667308 */ /* 0x000fe80000000800 */
[----:B------:R-:W-:Y:S01]  /*3ce0*/  FSEL R39, R4, RZ, P4 ;  /* 0x000000ff04277208 */ /* 0x000fe20002000000 */
[----:B-1----:R-:W-:Y:S01]  /*3cf0*/  FADD.FTZ R4, R172, R55 ;  /* 0x00000037ac047221 */ /* 0x002fe20000010000 */
[C---:B------:R-:W-:Y:S02]  /*3d00*/  F2FP.BF16.F32.PACK_AB R172, R27.reuse, R172 ;  /* 0x000000ac1bac723e */ /* 0x040fe400000010ff */
        /* <DEDUP_REMOVED lines=11> */
[----:B------:R-:W-:Y:S01]  /*3dc0*/  FADD.FTZ R55, R27, R4 ;  /* 0x000000041b377221 */ /* 0x000fe20000010000 */
[-CC-:B------:R-:W-:Y:S01]  /*3dd0*/  FFMA.FTZ R44, R44, R11.reuse, -R39.reuse ;  /* 0x0000000b2c2c7223 */ /* 0x180fe20000010827 */
[-CC-:B------:R-:W-:Y:S01]  /*3de0*/  FFMA.FTZ R46, R46, R11.reuse, -R39.reuse ;  /* 0x0000000b2e2e7223 */ /* 0x180fe20000010827 */
[-C--:B------:R-:W-:Y:S01]  /*3df0*/  FFMA.FTZ R48, R48, R11.reuse, -R39 ;  /* 0x0000000b30307223 */ /* 0x080fe20000010827 */
[----:B------:R-:W-:Y:S01]  /*3e00*/  FADD.FTZ R4, R174, R55 ;  /* 0x00000037ae047221 */ /* 0x000fe20000010000 */
[----:B------:R-:W1:Y:S01]  /*3e10*/  MUFU.EX2 R181, R28 ;  /* 0x0000001c00b57308 */ /* 0x000e620000000800 */
[-CC-:B------:R-:W-:Y:S01]  /*3e20*/  FFMA.FTZ R50, R50, R11.reuse, -R39.reuse ;  /* 0x0000000b32327223 */ /* 0x180fe20000010827 */
[-CC-:B------:R-:W-:Y:S01]  /*3e30*/  FFMA.FTZ R52, R52, R11.reuse, -R39.reuse ;  /* 0x0000000b34347223 */ /* 0x180fe20000010827 */
[----:B------:R-:W-:Y:S01]  /*3e40*/  FADD.FTZ R55, R29, R4 ;  /* 0x000000041d377221 */ /* 0x000fe20000010000 */
[-CC-:B------:R-:W-:Y:S01]  /*3e50*/  FFMA.FTZ R54, R54, R11.reuse, -R39.reuse ;  /* 0x0000000b36367223 */ /* 0x180fe20000010827 */
[-CC-:B------:R-:W-:Y:S01]  /*3e60*/  FFMA.FTZ R56, R56, R11.reuse, -R39.reuse ;  /* 0x0000000b38387223 */ /* 0x180fe20000010827 */
[-C--:B------:R-:W-:Y:S01]  /*3e70*/  FFMA.FTZ R58, R58, R11.reuse, -R39 ;  /* 0x0000000b3a3a7223 */ /* 0x080fe20000010827 */
[----:B------:R-:W-:Y:S01]  /*3e80*/  FADD.FTZ R4, R168, R55 ;  /* 0x00000037a8047221 */ /* 0x000fe20000010000 */
[----:B------:R-:W2:Y:S01]  /*3e90*/  MUFU.EX2 R30, R30 ;  /* 0x0000001e001e7308 */ /* 0x000ea20000000800 */
[-CC-:B------:R-:W-:Y:S01]  /*3ea0*/  FFMA.FTZ R60, R60, R11.reuse, -R39.reuse ;  /* 0x0000000b3c3c7223 */ /* 0x180fe20000010827 */
[----:B------:R-:W-:Y:S01]  /*3eb0*/  FFMA.FTZ R62, R62, R11, -R39 ;  /* 0x0000000b3e3e7223 */ /* 0x000fe20000010827 */
[----:B------:R-:W-:Y:S01]  /*3ec0*/  FADD.FTZ R55, R31, R4 ;  /* 0x000000041f377221 */ /* 0x000fe20000010000 */
[----:B---3--:R-:W-:-:S04]  /*3ed0*/  @P2 IMAD.HI.U32 R10, R23, R10, RZ ;  /* 0x0000000a170a2227 */ /* 0x008fc800078e00ff */
[-CC-:B------:R-:W-:Y:S01]  /*3ee0*/  FFMA.FTZ R90, R90, R11.reuse, -R39.reuse ;  /* 0x0000000b5a5a7223 */ /* 0x180fe20000010827 */
[----:B------:R-:W-:Y:S01]  /*3ef0*/  FFMA.FTZ R66, R66, R11, -R39 ;  /* 0x0000000b42427223 */ /* 0x000fe20000010827 */
[----:B0-----:R-:W-:Y:S01]  /*3f00*/  FADD.FTZ R4, R170, R55 ;  /* 0x00000037aa047221 */ /* 0x001fe20000010000 */
[----:B------:R-:W0:Y:S01]  /*3f10*/  MUFU.EX2 R183, R32 ;  /* 0x0000002000b77308 */ /* 0x000e220000000800 */
[----:B-1----:R-:W-:Y:S01]  /*3f20*/  FADD.FTZ R53, R26, R181 ;  /* 0x000000b51a357221 */ /* 0x002fe20000010000 */
[----:B------:R-:W-:Y:S01]  /*3f30*/  @P2 SHF.R.U32.HI R23, RZ, R57, R10 ;  /* 0x00000039ff172219 */ /* 0x000fe2000001160a */
[----:B------:R-:W-:Y:S01]  /*3f40*/  FADD.FTZ R55, R33, R4 ;  /* 0x0000000421377221 */ /* 0x000fe20000010000 */
[-CC-:B------:R-:W-:Y:S01]  /*3f50*/  FFMA.FTZ R92, R92, R11.reuse, -R39.reuse ;  /* 0x0000000b5c5c7223 */ /* 0x180fe20000010827 */
[-CC-:B------:R-:W-:Y:S01]  /*3f60*/  FFMA.FTZ R70, R70, R11.reuse, -R39.reuse ;  /* 0x0000000b46467223 */ /* 0x180fe20000010827 */
[-C--:B------:R-:W-:Y:S01]  /*3f70*/  FFMA.FTZ R94, R94, R11.reuse, -R39 ;  /* 0x0000000b5e5e7223 */ /* 0x080fe20000010827 */
[----:B------:R-:W-:Y:S01]  /*3f80*/  FADD.FTZ R4, R164, R55 ;  /* 0x00000037a4047221 */ /* 0x000fe20000010000 */
[----:B------:R-:W1:Y:S01]  /*3f90*/  MUFU.EX2 R34, R34 ;  /* 0x0000002200227308 */ /* 0x000e620000000800 */
[----:B--2---:R-:W-:Y:S01]  /*3fa0*/  FADD.FTZ R2, R30, R53 ;  /* 0x000000351e027221 */ /* 0x004fe20000010000 */
[-CC-:B------:R-:W-:Y:S01]  /*3fb0*/  FFMA.FTZ R74, R74, R11.reuse, -R39.reuse ;  /* 0x0000000b4a4a7223 */ /* 0x180fe20000010827 */
[----:B------:R-:W-:Y:S01]  /*3fc0*/  FADD.FTZ R55, R35, R4 ;  /* 0x0000000423377221 */ /* 0x000fe20000010000 */
[-CC-:B------:R-:W-:Y:S01]  /*3fd0*/  FFMA.FTZ R96, R96, R11.reuse, -R39.reuse ;  /* 0x0000000b60607223 */ /* 0x180fe20000010827 */
[-CC-:B------:R-:W-:Y:S01]  /*3fe0*/  FFMA.FTZ R78, R78, R11.reuse, -R39.reuse ;  /* 0x0000000b4e4e7223 */ /* 0x180fe20000010827 */
[-C--:B------:R-:W-:Y:S01]  /*3ff0*/  FFMA.FTZ R98, R98, R11.reuse, -R39 ;  /* 0x0000000b62627223 */ /* 0x080fe20000010827 */
[----:B------:R-:W-:Y:S01]  /*4000*/  FADD.FTZ R4, R102, R55 ;  /* 0x0000003766047221 */ /* 0x000fe20000010000 */
[----:B------:R-:W2:Y:S01]  /*4010*/  MUFU.EX2 R177, R36 ;  /* 0x0000002400b17308 */ /* 0x000ea20000000800 */
[----:B0-----:R-:W-:Y:S01]  /*4020*/  FADD.FTZ R53, R183, R2 ;  /* 0x00000002b7357221 */ /* 0x001fe20000010000 */
[-CC-:B------:R-:W-:Y:S01]  /*4030*/  FFMA.FTZ R82, R82, R11.reuse, -R39.reuse ;  /* 0x0000000b52527223 */ /* 0x180fe20000010827 */
[----:B------:R-:W-:Y:S01]  /*4040*/  FADD.FTZ R55, R43, R4 ;  /* 0x000000042b377221 */ /* 0x000fe20000010000 */
[-CC-:B------:R-:W-:Y:S01]  /*4050*/  FFMA.FTZ R106, R106, R11.reuse, -R39.reuse ;  /* 0x0000000b6a6a7223 */ /* 0x180fe20000010827 */
[-CC-:B------:R-:W-:Y:S01]  /*4060*/  FFMA.FTZ R86, R86, R11.reuse, -R39.reuse ;  /* 0x0000000b56567223 */ /* 0x180fe20000010827 */
[----:B------:R-:W-:Y:S01]  /*4070*/  FFMA.FTZ R39, R104, R11, -R39 ;  /* 0x0000000b68277223 */ /* 0x000fe20000010827 */
[----:B------:R-:W-:Y:S01]  /*4080*/  F2FP.BF16.F32.PACK_AB R174, R29, R174 ;  /* 0x000000ae1dae723e */ /* 0x000fe200000010ff */
[----:B------:R-:W0:Y:S01]  /*4090*/  MUFU.EX2 R38, R38 ;  /* 0x0000002600267308 */ /* 0x000e220000000800 */
[----:B-1----:R-:W-:Y:S01]  /*40a0*/  FADD.FTZ R2, R34, R53 ;  /* 0x0000003522027221 */ /* 0x002fe20000010000 */
[----:B------:R-:W-:Y:S01]  /*40b0*/  F2FP.BF16.F32.PACK_AB R168, R31, R168 ;  /* 0x000000a81fa8723e */ /* 0x000fe200000010ff */
[----:B------:R-:W-:Y:S01]  /*40c0*/  VIADD R10, R22, 0xfffffffe ;  /* 0xfffffffe160a7836 */ /* 0x000fe20000000000 */
[----:B------:R-:W-:-:S02]  /*40d0*/  F2FP.BF16.F32.PACK_AB R170, R33, R170 ;  /* 0x000000aa21aa723e */ /* 0x000fc400000010ff */
[----:B------:R-:W-:Y:S02]  /*40e0*/  F2FP.BF16.F32.PACK_AB R164, R35, R164 ;  /* 0x000000a423a4723e */ /* 0x000fe400000010ff */
[----:B------:R-:W1:Y:S01]  /*40f0*/  MUFU.EX2 R179, R40 ;  /* 0x0000002800b37308 */ /* 0x000e620000000800 */
[----:B--2---:R-:W-:Y:S01]  /*4100*/  FADD.FTZ R53, R177, R2 ;  /* 0x00000002b1357221 */ /* 0x004fe20000010000 */
[----:B------:R-:W-:Y:S02]  /*4110*/  F2FP.BF16.F32.PACK_AB R166, R43, R102 ;  /* 0x000000662ba6723e */ /* 0x000fe400000010ff */
[----:B------:R-:W-:Y:S02]  /*4120*/  F2FP.BF16.F32.PACK_AB R181, R181, R26 ;  /* 0x0000001ab5b5723e */ /* 0x000fe400000010ff */
[----:B------:R-:W-:Y:S02]  /*4130*/  F2FP.BF16.F32.PACK_AB R183, R183, R30 ;  /* 0x0000001eb7b7723e */ /* 0x000fe400000010ff */
[----:B------:R-:W2:Y:S01]  /*4140*/  MUFU.EX2 R42, R42 ;  /* 0x0000002a002a7308 */ /* 0x000ea20000000800 */
[----:B0-----:R-:W-:Y:S01]  /*4150*/  FADD.FTZ R2, R38, R53 ;  /* 0x0000003526027221 */ /* 0x001fe20000010000 */
[----:B------:R-:W-:-:S06]  /*4160*/  F2FP.BF16.F32.PACK_AB R177, R177, R34 ;  /* 0x00000022b1b1723e */ /* 0x000fcc00000010ff */
        /* <DEDUP_REMOVED lines=21> */
[----:B0-----:R-:W-:Y:S01]  /*42c0*/  FADD.FTZ R4, R64, R55 ;  /* 0x0000003740047221 */ /* 0x001fe20000010000 */
[----:B------:R-:W-:Y:S01]  /*42d0*/  IMAD.IADD R55, R88, 0x1, R23 ;  /* 0x0000000158377824 */ /* 0x000fe200078e0217 */
[C---:B------:R-:W-:Y:S02]  /*42e0*/  F2FP.BF16.F32.PACK_AB R160, R41.reuse, R64 ;  /* 0x0000004029a0723e */ /* 0x040fe400000010ff */
[----:B------:R-:W-:Y:S01]  /*42f0*/  FADD.FTZ R53, R41, R4 ;  /* 0x0000000429357221 */ /* 0x000fe20000010000 */
        /* <DEDUP_REMOVED lines=21> */
[----:B------:R-:W-:-:S03]  /*4450*/  F2FP.BF16.F32.PACK_AB R162, R45, R68 ;  /* 0x000000442da2723e */ /* 0x000fc600000010ff */
[----:B------:R-:W-:-:S03]  /*4460*/  FADD.FTZ R13, R45, R4 ;  /* 0x000000042d0d7221 */ /* 0x000fc60000010000 */
        /* <DEDUP_REMOVED lines=36> */
[----:B-1----:R-:W-:Y:S01]  /*46b0*/  FADD.FTZ R2, R86, R3 ;  /* 0x0000000356027221 */ /* 0x002fe20000010000 */
[C---:B--2---:R-:W-:Y:S01]  /*46c0*/  FADD.FTZ R4, R37.reuse, R4 ;  /* 0x0000000425047221 */ /* 0x044fe20000010000 */
[----:B------:R-:W-:Y:S02]  /*46d0*/  F2FP.BF16.F32.PACK_AB R154, R37, R84 ;  /* 0x00000054259a723e */ /* 0x000fe400000010ff */
[C---:B0-----:R-:W-:Y:S01]  /*46e0*/  FADD.FTZ R3, R39.reuse, R2 ;  /* 0x0000000227037221 */ /* 0x041fe20000010000 */
[----:B------:R-:W-:Y:S01]  /*46f0*/  F2FP.BF16.F32.PACK_AB R155, R39, R86 ;  /* 0x00000056279b723e */ /* 0x000fe200000010ff */
        /* <DEDUP_REMOVED lines=11> */
.L_x_7224:
[----:B------:R-:W-:-:S13]  /*47b0*/  ISETP.NE.AND P4, PT, R15, 0x1, PT ;  /* 0x000000010f00780c */ /* 0x000fda0003f85270 */
[----:B------:R-:W0:Y:S02]  /*47c0*/  @P4 LDC.64 R20, c[0x0][0x9e8] ;  /* 0x00027a00ff144b82 */ /* 0x000e240000000a00 */
[----:B0-----:R-:W-:-:S05]  /*47d0*/  @P4 IMAD.HI.U32 R20, R2, R20, RZ ;  /* 0x0000001402144227 */ /* 0x001fca00078e00ff */
[----:B------:R-:W-:-:S07]  /*47e0*/  @P4 SHF.R.U32.HI R2, RZ, R21, R20 ;  /* 0x00000015ff024219 */ /* 0x000fce0000011614 */
.L_x_7225:
[----:B------:R-:W-:-:S05]  /*47f0*/  IMAD R15, R2, R15, R15 ;  /* 0x0000000f020f7224 */ /* 0x000fca00078e020f */
[----:B------:R-:W-:-:S07]  /*4800*/  VIMNMX R14, R14, R15, PT ;  /* 0x0000000f0e0e7248 */ /* 0x000fce0003fe0100 */
.L_x_7223:
[----:B------:R-:W-:Y:S01]  /*4810*/  SHF.R.S32.HI R13, RZ, 0x1f, R14 ;  /* 0x0000001fff0d7819 */ /* 0x000fe2000001140e */
[----:B------:R-:W-:Y:S01]  /*4820*/  UMOV UR4, URZ ;  /* 0x0000003f00047c82 */ /* 0x000fe20008000000 */
[----:B------:R-:W-:Y:S01]  /*4830*/  IMAD.MOV.U32 R2, RZ, RZ, RZ ;  /* 0x000000ffff027224 */ /* 0x000fe200078e00ff */
[----:B------:R-:W-:Y:S02]  /*4840*/  CS2R R150, SRZ ;  /* 0x0000000000967805 */ /* 0x000fe4000001ff00 */
[----:B------:R-:W-:Y:S02]  /*4850*/  LEA.HI R13, R13, R14, RZ, 0x7 ;  /* 0x0000000e0d0d7211 */ /* 0x000fe400078f38ff */
[----:B------:R-:W-:Y:S02]  /*4860*/  CS2R R148, SRZ ;  /* 0x0000000000947805 */ /* 0x000fe4000001ff00 */
[----:B------:R-:W-:Y:S02]  /*4870*/  CS2R R146, SRZ ;  /* 0x0000000000927805 */ /* 0x000fe4000001ff00 */
[----:B------:R-:W-:-:S02]  /*4880*/  CS2R R144, SRZ ;  /* 0x0000000000907805 */ /* 0x000fc4000001ff00 */
[----:B------:R-:W-:Y:S02]  /*4890*/  SHF.R.S32.HI R14, RZ, 0x7, R13 ;  /* 0x00000007ff0e7819 */ /* 0x000fe4000001140d */
[----:B------:R-:W-:Y:S02]  /*48a0*/  CS2R R142, SRZ ;  /* 0x00000000008e7805 */ /* 0x000fe4000001ff00 */
[----:B------:R-:W-:Y:S02]  /*48b0*/  CS2R R140, SRZ ;  /* 0x00000000008c7805 */ /* 0x000fe4000001ff00 */
[----:B------:R-:W-:Y:S02]  /*48c0*/  CS2R R138, SRZ ;  /* 0x00000000008a7805 */ /* 0x000fe4000001ff00 */
[----:B------:R-:W-:Y:S02]  /*48d0*/  VIMNMX R13, R17, R14, !PT ;  /* 0x0000000e110d7248 */ /* 0x000fe40007fe0100 */
[----:B------:R-:W-:-:S02]  /*48e0*/  CS2R R136, SRZ ;  /* 0x0000000000887805 */ /* 0x000fc4000001ff00 */
[----:B------:R-:W-:Y:S02]  /*48f0*/  CS2R R134, SRZ ;  /* 0x0000000000867805 */ /* 0x000fe4000001ff00 */
[----:B------:R-:W-:Y:S02]  /*4900*/  CS2R R132, SRZ ;  /* 0x0000000000847805 */ /* 0x000fe4000001ff00 */
[----:B------:R-:W-:Y:S02]  /*4910*/  ISETP.GE.AND P4, PT, R10, R13, PT ;  /* 0x0000000d0a00720c */ /* 0x000fe40003f86270 */
        /* <DEDUP_REMOVED lines=23> */
[----:B------:R-:W-:Y:S01]  /*4a90*/  IMAD.MOV.U32 R15, RZ, RZ, RZ ;  /* 0x000000ffff0f7224 */ /* 0x000fe200078e00ff */
[----:B------:R-:W-:Y:S01]  /*4aa0*/  UMOV UR5, URZ ;  /* 0x0000003f00057c82 */ /* 0x000fe20008000000 */
[----:B------:R-:W-:Y:S01]  /*4ab0*/  IMAD.MOV.U32 R151, RZ, RZ, RZ ;  /* 0x000000ffff977224 */ /* 0x000fe200078e00ff */
[----:B------:R-:W-:Y:S01]  /*4ac0*/  ULDC UR46, c[0x0][0x9e4] ;  /* 0x00027900002e7ab9 */ /* 0x000fe20000000800 */
[----:B------:R-:W-:Y:S01]  /*4ad0*/  ULDC UR38, c[0x0][0x2f0] ;  /* 0x0000bc0000267ab9 */ /* 0x000fe20000000800 */
[----:B------:R-:W-:-:S05]  /*4ae0*/  ULDC UR39, c[0x0][0x9e0] ;  /* 0x0002780000277ab9 */ /* 0x000fca0000000800 */
.L_x_7243:
[----:B------:R-:W-:Y:S01]  /*4af0*/  UIADD3 UR4, UR5, 0x1, URZ ;  /* 0x0000000105047890 */ /* 0x000fe2000fffe03f */
[----:B------:R-:W-:-:S03]  /*4b00*/  ISETP.NE.AND P4, PT, RZ, UR37, PT ;  /* 0x00000025ff007c0c */ /* 0x000fc6000bf85270 */
[----:B------:R-:W-:-:S04]  /*4b10*/  UISETP.NE.AND UP0, UPT, UR4, 0x2, UPT ;  /* 0x000000020400788c */ /* 0x000fc8000bf05270 */
[----:B------:R-:W-:Y:S02]  /*4b20*/  USEL UR10, URZ, 0x1, UP0 ;  /* 0x000000013f0a7887 */ /* 0x000fe40008000000 */
[----:B------:R-:W-:-:S04]  /*4b30*/  USEL UR4, UR4, URZ, UP0 ;  /* 0x0000003f04047287 */ /* 0x000fc80008000000 */
[----:B------:R-:W-:Y:S01]  /*4b40*/  LOP3.LUT R2, R15, UR10, RZ, 0x3c, !PT ;  /* 0x0000000a0f027c12 */ /* 0x000fe2000f8e3cff */
[----:B------:R-:W-:Y:S07]  /*4b50*/  @P4 BRA `(.L_x_7227) ;  /* 0x0000000000284947 */ /* 0x000fee0003800000 */
[----:B------:R-:W-:Y:S05]  /*4b60*/  @!P0 BRA `(.L_x_7228) ;  /* 0x0000000000048947 */ /* 0x000fea0003800000 */
[----:B------:R-:W-:Y:S01]  /*4b70*/  BPT.TRAP 0x1 ;  /* 0x000000040000795c */ /* 0x000fe20000300000 */
.L_x_7228:
[----:B------:R-:W-:Y:S01]  /*4b80*/  ULEA UR10, UR4, UR36, 0x3 ;  /* 0x00000024040a7291 */ /* 0x000fe2000f8e183f */
[----:B------:R-:W-:-:S08]  /*4b90*/  SHF.L.U32 R9, R2, 0x1f, RZ ;  /* 0x0000001f02097819 */ /* 0x000fd000000006ff */
[----:B------:R0:W1:Y:S01]  /*4ba0*/  SYNCS.PHASECHK.TRANS64.TRYWAIT P5, [UR10+0x28830], R9 ;  /* 0x02883009ff0075a7 */ /* 0x00006200080a014a */
[----:B------:R-:W-:Y:S05]  /*4bb0*/  @!P0 BRA `(.L_x_7229) ;  /* 0x0000000000048947 */ /* 0x000fea0003800000 */
[----:B------:R-:W-:Y:S01]  /*4bc0*/  BPT.TRAP 0x1 ;  /* 0x000000040000795c */ /* 0x000fe20000300000 */
.L_x_7229:
[----:B-1----:R-:W-:Y:S05]  /*4bd0*/  @P5 BRA `(.L_x_7227) ;  /* 0x0000000000085947 */ /* 0x002fea0003800000 */
[----:B------:R-:W1:Y:S02]  /*4be0*/  SYNCS.PHASECHK.TRANS64.TRYWAIT P5, [UR10+0x28830], R9 ;  /* 0x02883009ff0075a7 */ /* 0x000e6400080a014a */
[----:B-1----:R-:W-:Y:S05]  /*4bf0*/  @!P5 BRA `(.L_x_7230) ;  /* 0x000000e000ccd947 */ /* 0x002fea0003800000 */
.L_x_7227:
[----:B01----:R-:W-:Y:S01]  /*4c00*/  VIADD R9, R19, 0x8 ;  /* 0x0000000813097836 */ /* 0x003fe20000000000 */
[----:B------:R-:W-:Y:S01]  /*4c10*/  R2UR UR40, R6 ;  /* 0x00000000062872ca */ /* 0x000fe200000e0000 */
[----:B------:R-:W-:Y:S01]  /*4c20*/  ULEA UR42, UR4, UR6, 0xb ;  /* 0x00000006042a7291 */ /* 0x000fe2000f8e583f */
[----:B------:R-:W-:Y:S01]  /*4c30*/  R2UR UR41, R7 ;  /* 0x00000000072972ca */ /* 0x000fe200000e0000 */
[----:B------:R-:W-:Y:S01]  /*4c40*/  UMOV UR43, 0x40000040 ;  /* 0x40000040002b7882 */ /* 0x000fe20000000000 */
[----:B------:R0:W-:Y:S01]  /*4c50*/  BAR.SYNC.DEFER_BLOCKING R9, 0x100 ;  /* 0x000400090000751d */ /* 0x0001e20000010000 */
[----:B------:R-:W-:Y:S02]  /*4c60*/  UIADD3 UR10, UR42, 0x2, URZ ;  /* 0x000000022a0a7890 */ /* 0x000fe4000fffe03f */
[----:B------:R-:W-:Y:S02]  /*4c70*/  UIADD3 UR14, UR42, 0x4, URZ ;  /* 0x000000042a0e7890 */ /* 0x000fe4000fffe03f */
[----:B------:R-:W-:Y:S01]  /*4c80*/  UIADD3 UR18, UR42, 0x6, URZ ;  /* 0x000000062a127890 */ /* 0x000fe2000fffe03f */
[----:B------:R-:W-:Y:S01]  /*4c90*/  UMOV UR11, 0x40000040 ;  /* 0x40000040000b7882 */ /* 0x000fe20000000000 */
[----:B------:R-:W-:Y:S01]  /*4ca0*/  UMOV UR15, 0x40000040 ;  /* 0x40000040000f7882 */ /* 0x000fe20000000000 */
[----:B------:R-:W-:Y:S01]  /*4cb0*/  UMOV UR19, 0x40000040 ;  /* 0x4000004000137882 */ /* 0x000fe20000000000 */
        /* <DEDUP_REMOVED lines=8> */
[----:B------:R-:W-:-:S06]  /*4d40*/  WARPGROUP.ARRIVE ;  /* 0x00000000000079c5 */ /* 0x000fcc0000000000 */
[----:B------:R-:W-:Y:S03]  /*4d50*/  HGMMA.64x128x16.F32.BF16 R24, gdesc[UR40], RZ, !UPT, gsb0 ;  /* 0x01e00000281879f0 */ /* 0x000fe6000c0018ff */
        /* <DEDUP_REMOVED lines=22> */
[----:B0-----:R-:W-:Y:S05]  /*4ec0*/  @P4 BRA `(.L_x_7231) ;  /* 0x0000000000284947 */ /* 0x001fea0003800000 */
[----:B------:R-:W-:Y:S05]  /*4ed0*/  @!P0 BRA `(.L_x_7232) ;  /* 0x0000000000048947 */ /* 0x000fea0003800000 */
[----:B------:R-:W-:Y:S01]  /*4ee0*/  BPT.TRAP 0x1 ;  /* 0x000000040000795c */ /* 0x000fe20000300000 */
.L_x_7232:
[----:B------:R-:W-:Y:S01]  /*4ef0*/  ULEA UR10, UR5, UR36, 0x3 ;  /* 0x00000024050a7291 */ /* 0x000fe2000f8e183f */
[----:B------:R-:W-:-:S08]  /*4f00*/  SHF.L.U32 R9, R15, 0x1f, RZ ;  /* 0x0000001f0f097819 */ /* 0x000fd000000006ff */
[----:B------:R0:W1:Y:S01]  /*4f10*/  SYNCS.PHASECHK.TRANS64.TRYWAIT P4, [UR10+0x28850], R9 ;  /* 0x02885009ff0075a7 */ /* 0x000062000808014a */
[----:B------:R-:W-:Y:S05]  /*4f20*/  @!P0 BRA `(.L_x_7233) ;  /* 0x0000000000048947 */ /* 0x000fea0003800000 */
[----:B------:R-:W-:Y:S01]  /*4f30*/  BPT.TRAP 0x1 ;  /* 0x000000040000795c */ /* 0x000fe20000300000 */
.L_x_7233:
[----:B-1----:R-:W-:Y:S05]  /*4f40*/  @P4 BRA `(.L_x_7231) ;  /* 0x0000000000084947 */ /* 0x002fea0003800000 */
[----:B------:R-:W1:Y:S02]  /*4f50*/  SYNCS.PHASECHK.TRANS64.TRYWAIT P4, [UR10+0x28850], R9 ;  /* 0x02885009ff0075a7 */ /* 0x000e64000808014a */
[----:B-1----:R-:W-:Y:S05]  /*4f60*/  @!P4 BRA `(.L_x_7234) ;  /* 0x000000e00008c947 */ /* 0x002fea0003800000 */
.L_x_7231:
[----:B------:R-:W-:Y:S01]  /*4f70*/  UIADD3 UR10, UR36, 0x400, URZ ;  /* 0x00000400240a7890 */ /* 0x000fe2000fffe03f */
[----:B------:R-:W-:Y:S01]  /*4f80*/  WARPGROUP.ARRIVE ;  /* 0x00000000000079c5 */ /* 0x000fe20000000000 */
[----:B------:R-:W-:Y:S01]  /*4f90*/  UMOV UR11, 0x40000040 ;  /* 0x40000040000b7882 */ /* 0x000fe20000000000 */
[----:B------:R-:W-:Y:S01]  /*4fa0*/  UMOV UR15, 0x40000040 ;  /* 0x40000040000f7882 */ /* 0x000fe20000000000 */
[----:B------:R-:W-:Y:S01]  /*4fb0*/  USHF.R.U32.HI UR10, URZ, 0x4, UR10 ;  /* 0x000000043f0a7899 */ /* 0x000fe2000801160a */
[----:B01----:R-:W0:Y:S01]  /*4fc0*/  @P2 LDC R9, c[0x0][0x44c] ;  /* 0x00011300ff092b82 */ /* 0x003e220000000800 */
[----:B------:R-:W-:Y:S02]  /*4fd0*/  IMAD.U32 R14, RZ, RZ, UR4 ;  /* 0x00000004ff0e7e24 */ /* 0x000fe4000f8e00ff */
[----:B------:R-:W-:Y:S01]  /*4fe0*/  ULOP3.LUT UR10, UR10, 0x3fff, URZ, 0xc0, !UPT ;  /* 0x00003fff0a0a7892 */ /* 0x000fe2000f8ec03f */
[----:B------:R-:W-:Y:S02]  /*4ff0*/  IMAD.MOV.U32 R15, RZ, RZ, R8 ;  /* 0x000000ffff0f7224 */ /* 0x000fe400078e0008 */
[----:B------:R-:W-:Y:S01]  /*5000*/  @!P1 LEA R14, R14, UR36, 0x3 ;  /* 0x000000240e0e9c11 */ /* 0x000fe2000f8e18ff */
[----:B------:R-:W-:Y:S01]  /*5010*/  ULOP3.LUT UR10, UR10, 0x4000000, URZ, 0xfc, !UPT ;  /* 0x040000000a0a7892 */ /* 0x000fe2000f8efc3f */
[----:B------:R-:W1:Y:S03]  /*5020*/  @P2 LDC R20, c[0x0][0x450] ;  /* 0x00011400ff142b82 */ /* 0x000e660000000800 */
[----:B------:R-:W-:Y:S01]  /*5030*/  ULEA UR10, UR5, UR10, 0xb ;  /* 0x0000000a050a7291 */ /* 0x000fe2000f8e583f */
[----:B------:R-:W-:-:S03]  /*5040*/  @!P1 VIADD R14, R14, 0x28840 ;  /* 0x000288400e0e9836 */ /* 0x000fc60000000000 */
[----:B------:R-:W-:Y:S02]  /*5050*/  UIADD3 UR14, UR10, 0x80, URZ ;  /* 0x000000800a0e7890 */ /* 0x000fe4000fffe03f */
[----:B------:R-:W-:-:S03]  /*5060*/  @!P1 PRMT R14, RZ, 0x654, R14 ;  /* 0x00000654ff0e9816 */ /* 0x000fc6000000000e */
[----:B------:R-:W-:Y:S01]  /*5070*/  HGMMA.64x128x16.F32.BF16 R88, R180, gdesc[UR8].tnspB, R88, gsb0 ;  /* 0x41e00008b4587df0 */ /* 0x000fe20008001858 */
[----:B------:R-:W-:Y:S01]  /*5080*/  UMOV UR11, 0x40000040 ;  /* 0x40000040000b7882 */ /* 0x000fe20000000000 */
[----:B0-----:R-:W-:Y:S02]  /*5090*/  @P2 IMAD.HI.U32 R11, R8, R9, RZ ;  /* 0x00000009080b2227 */ /* 0x001fe400078e00ff */
[----:B------:R-:W0:Y:S03]  /*50a0*/  LDC R9, c[0x0][0x288] ;  /* 0x0000a200ff097b82 */ /* 0x000e260000000800 */
[----:B-1----:R-:W-:Y:S02]  /*50b0*/  @P2 SHF.R.U32.HI R15, RZ, R20, R11 ;  /* 0x00000014ff0f2219 */ /* 0x002fe4000001160b */
[----:B------:R-:W-:-:S03]  /*50c0*/  IADD3 R11, -R19, 0xb, RZ ;  /* 0x0000000b130b7810 */ /* 0x000fc60007ffe1ff */
[----:B------:R-:W1:Y:S01]  /*50d0*/  SHFL.IDX PT, R22, R15, RZ, 0x1c1f ;  /* 0x001c1fff0f167589 */ /* 0x000e6200000e0000 */
        /* <DEDUP_REMOVED lines=16> */
[----:B------:R-:W-:Y:S01]  /*51e0*/  WARPGROUP.ARRIVE ;  /* 0x00000000000079c5 */ /* 0x000fe20000000000 */
[----:B------:R-:W-:-:S06]  /*51f0*/  IMAD.SHL.U32 R168, R10, 0x80, RZ ;  /* 0x000000800aa87824 */ /* 0x000fcc00078e00ff */
[----:B------:R-:W-:Y:S01]  /*5200*/  HGMMA.64x128x16.F32.BF16 R88, R164, gdesc[UR12].tnspB, R88, gsb0 ;  /* 0x41e0000ca4587df0 */ /* 0x000fe20008001858 */
[----:B------:R-:W-:Y:S01]  /*5210*/  UIADD3 UR14, UR10, 0x280, URZ ;  /* 0x000002800a0e7890 */ /* 0x000fe2000fffe03f */
[----:B------:R-:W-:Y:S01]  /*5220*/  IADD3 R20, -R168, 0x1, RZ ;  /* 0x00000001a8147810 */ /* 0x000fe20007ffe1ff */
[----:B------:R-:W-:-:S04]  /*5230*/  UMOV UR15, 0x40000040 ;  /* 0x40000040000f7882 */ /* 0x000fc80000000000 */
[----:B------:R-:W-:Y:S01]  /*5240*/  IMAD R21, R5, -0x2, R20 ;  /* 0xfffffffe05157824 */ /* 0x000fe200078e0214 */
[----:B------:R-:W-:Y:S02]  /*5250*/  WARPGROUP.DEPBAR.LE gsb0, 0x0 ;  /* 0x00008000000079c5 */ /* 0x000fe40000010000 */
[----:B------:R-:W-:-:S06]  /*5260*/  WARPGROUP.ARRIVE ;  /* 0x00000000000079c5 */ /* 0x000fcc0000000000 */
[----:B------:R-:W-:Y:S01]  /*5270*/  HGMMA.64x128x16.F32.BF16 R88, R160, gdesc[UR12].tnspB, R88, gsb0 ;  /* 0x41e0000ca0587df0 */ /* 0x000fe20008001858 */
[----:B------:R-:W-:Y:S01]  /*5280*/  UIADD3 UR14, UR10, 0x300, URZ ;  /* 0x000003000a0e7890 */ /* 0x000fe2000fffe03f */
[----:B------:R-:W-:Y:S01]  /*5290*/  UMOV UR15, 0x40000040 ;  /* 0x40000040000f7882 */ /* 0x000fe20000000000 */
[----:B------:R-:W-:Y:S01]  /*52a0*/  UIADD3 UR10, UR10, 0x380, URZ ;  /* 0x000003800a0a7890 */ /* 0x000fe2000fffe03f */
[----:B------:R-:W-:Y:S02]  /*52b0*/  WARPGROUP.DEPBAR.LE gsb0, 0x0 ;  /* 0x00008000000079c5 */ /* 0x000fe40000010000 */
[----:B------:R-:W-:-:S06]  /*52c0*/  WARPGROUP.ARRIVE ;  /* 0x00000000000079c5 */ /* 0x000fcc0000000000 */
[----:B------:R-:W-:Y:S03]  /*52d0*/  HGMMA.64x128x16.F32.BF16 R88, R156, gdesc[UR12].tnspB, R88, gsb0 ;  /* 0x41e0000c9c587df0 */ /* 0x000fe60008001858 */
[----:B------:R-:W-:Y:S02]  /*52e0*/  WARPGROUP.DEPBAR.LE gsb0, 0x0 ;  /* 0x00008000000079c5 */ /* 0x000fe40000010000 */
[----:B------:R-:W-:-:S07]  /*52f0*/  WARPGROUP.ARRIVE ;  /* 0x00000000000079c5 */ /* 0x000fce0000000000 */
[----:B------:R-:W-:Y:S03]  /*5300*/  HGMMA.64x128x16.F32.BF16 R88, R152, gdesc[UR8].tnspB, R88, gsb0 ;  /* 0x41e0000898587df0 */ /* 0x000fe60008001858 */
[----:B------:R-:W-:Y:S02]  /*5310*/  WARPGROUP.DEPBAR.LE gsb0, 0x0 ;  /* 0x00008000000079c5 */ /* 0x000fe40000010000 */
[----:B------:R2:W-:Y:S06]  /*5320*/  BAR.ARV R11, 0x100 ;  /* 0x0004000b0000751d */ /* 0x0005ec0000002000 */
[----:B------:R3:W-:Y:S02]  /*5330*/  @!P1 SYNCS.ARRIVE.TRANS64.RED.A1T0 RZ, [R14+URZ], RZ ;  /* 0x000000ff0eff99a7 */ /* 0x0007e4000810043f */
[----:B---3--:R-:W-:-:S04]  /*5340*/  IMAD R14, R16, UR38, R21 ;  /* 0x00000026100e7c24 */ /* 0x008fc8000f8e0215 */
[----:B0-----:R-:W-:-:S04]  /*5350*/  IMAD.IADD R14, R14, 0x1, -R9 ;  /* 0x000000010e0e7824 */ /* 0x001fc800078e0a09 */
[C---:B------:R-:W-:Y:S02]  /*5360*/  VIADD R153, R14.reuse, UR39 ;  /* 0x000000270e997c36 */ /* 0x040fe40008000000 */
[----:B------:R-:W-:Y:S02]  /*5370*/  VIADD R155, R14, UR7 ;  /* 0x000000070e9b7c36 */ /* 0x000fe40008000000 */
[--C-:B-1----:R-:W-:Y:S02]  /*5380*/  IMAD.IADD R14, R153, 0x1, R22.reuse ;  /* 0x00000001990e7824 */ /* 0x102fe400078e0216 */
[----:B------:R-:W-:Y:S01]  /*5390*/  IMAD.IADD R21, R155, 0x1, R22 ;  /* 0x000000019b157824 */ /* 0x000fe200078e0216 */
[----:B--2---:R-:W-:Y:S06]  /*53a0*/  @!P3 BRA `(.L_x_7235) ;  /* 0x00000000005cb947 */ /* 0x004fec0003800000 */
[----:B------:R-:W-:Y:S01]  /*53b0*/  IMAD R20, R16, UR38, R22 ;  /* 0x0000002610147c24 */ /* 0x000fe2000f8e0216 */
[----:B------:R-:W-:Y:S03]  /*53c0*/  BSSY B0, `(.L_x_7236) ;  /* 0x0000011000007945 */ /* 0x000fe60003800000 */
[----:B------:R-:W-:-:S05]  /*53d0*/  IMAD.IADD R11, R20, 0x1, -R9 ;  /* 0x00000001140b7824 */ /* 0x000fca00078e0a09 */
        /* <DEDUP_REMOVED lines=10> */
.L_x_7237:
[----:B------:R-:W-:-:S05]  /*5480*/  IMAD.U32 R23, RZ, RZ, UR46 ;  /* 0x0000002eff177e24 */ /* 0x000fca000f8e00ff */
[----:B------:R-:W-:-:S13]  /*5490*/  ISETP.NE.AND P4, PT, R23, 0x1, PT ;  /* 0x000000011700780c */ /* 0x000fda0003f85270 */
[----:B------:R-:W0:Y:S02]  /*54a0*/  @P4 LDC.64 R156, c[0x0][0x9e8] ;  /* 0x00027a00ff9c4b82 */ /* 0x000e240000000a00 */
[----:B0-----:R-:W-:-:S05]  /*54b0*/  @P4 IMAD.HI.U32 R20, R11, R156, RZ ;  /* 0x0000009c0b144227 */ /* 0x001fca00078e00ff */
[----:B------:R-:W-:-:S07]  /*54c0*/  @P4 SHF.R.U32.HI R11, RZ, R157, R20 ;  /* 0x0000009dff0b4219 */ /* 0x000fce0000011614 */
.L_x_7238:
[----:B------:R-:W-:Y:S05]  /*54d0*/  BSYNC B0 ;  /* 0x0000000000007941 */ /* 0x000fea0003800000 */
.L_x_7236:
[----:B------:R-:W-:-:S04]  /*54e0*/  IMAD R20, R11, R23, -R168 ;  /* 0x000000170b147224 */ /* 0x000fc800078e0aa8 */
[----:B------:R-:W-:-:S05]  /*54f0*/  IMAD R20, R5, -0x2, R20 ;  /* 0xfffffffe05147824 */ /* 0x000fca00078e0214 */
[----:B------:R-:W-:Y:S02]  /*5500*/  VIADDMNMX R14, R20, R23, R14, PT ;  /* 0x00000017140e7246 */ /* 0x000fe4000380010e */
[----:B------:R-:W-:-:S07]  /*5510*/  VIMNMX R21, R21, R20, !PT ;  /* 0x0000001415157248 */ /* 0x000fce0007fe0100 */
.L_x_7235:
        /* <DEDUP_REMOVED lines=13> */
[----:B0-----:R-:W-:Y:S01]  /*55f0*/  IMAD.IADD R15, R153, 0x1, R170 ;  /* 0x00000001990f7824 */ /* 0x001fe200078e02aa */
        /* <DEDUP_REMOVED lines=80> */
[----:B------:R-:W-:Y:S01]  /*5b00*/  ISETP.GT.AND P5, PT, R21, 0x79, P4 ;  /* 0x000000791500780c */ /* 0x000fe200027a4270 */
[----:B------:R-:W-:Y:S01]  /*5b10*/  IMAD.IADD R21, R155, 0x1, R170 ;  /* 0x000000019b157824 */ /* 0x000fe200078e02aa */
[C---:B------:R-:W-:Y:S02]  /*5b20*/  ISETP.LT.OR P6, PT, R14.reuse, 0x79, P6 ;  /* 0x000000790e00780c */ /* 0x040fe400037c1670 */
[----:B------:R-:W-:-:S02]  /*5b30*/  ISETP.LT.OR P5, PT, R14, 0x7a, P5 ;  /* 0x0000007a0e00780c */ /* 0x000fc40002fa1670 */
[----:B------:R-:W-:Y:S02]  /*5b40*/  FSEL R84, R84, -INF , !P6 ;  /* 0xff80000054547808 */ /* 0x000fe40007000000 */
[----:B------:R-:W-:Y:S01]  /*5b50*/  FSEL R44, R85, -INF , !P5 ;  /* 0xff800000552c7808 */ /* 0x000fe20006800000 */
[----:B------:R-:W-:Y:S08]  /*5b60*/  @!P3 BRA `(.L_x_7239) ;  /* 0x00000000005cb947 */ /* 0x000ff00003800000 */
        /* <DEDUP_REMOVED lines=13> */
.L_x_7241:
[----:B------:R-:W-:-:S05]  /*5c40*/  IMAD.U32 R25, RZ, RZ, UR46 ;  /* 0x0000002eff197e24 */ /* 0x000fca000f8e00ff */
[----:B------:R-:W-:-:S13]  /*5c50*/  ISETP.NE.AND P5, PT, R25, 0x1, PT ;  /* 0x000000011900780c */ /* 0x000fda0003fa5270 */
[----:B------:R-:W0:Y:S02]  /*5c60*/  @P5 LDC.64 R170, c[0x0][0x9e8] ;  /* 0x00027a00ffaa5b82 */ /* 0x000e240000000a00 */
[----:B0-----:R-:W-:-:S05]  /*5c70*/  @P5 IMAD.HI.U32 R14, R11, R170, RZ ;  /* 0x000000aa0b0e5227 */ /* 0x001fca00078e00ff */
[----:B------:R-:W-:-:S07]  /*5c80*/  @P5 SHF.R.U32.HI R11, RZ, R171, R14 ;  /* 0x000000abff0b5219 */ /* 0x000fce000001160e */
.L_x_7242:
[----:B------:R-:W-:Y:S05]  /*5c90*/  BSYNC B0 ;  /* 0x0000000000007941 */ /* 0x000fea0003800000 */
.L_x_7240:
[----:B------:R-:W-:-:S04]  /*5ca0*/  IMAD R14, R11, R25, -R168 ;  /* 0x000000190b0e7224 */ /* 0x000fc800078e0aa8 */
[----:B------:R-:W-:-:S05]  /*5cb0*/  IMAD R14, R5, -0x2, R14 ;  /* 0xfffffffe050e7824 */ /* 0x000fca00078e020e */
[----:B------:R-:W-:Y:S02]  /*5cc0*/  VIADDMNMX R15, R14, R25, R15, PT ;  /* 0x000000190e0f7246 */ /* 0x000fe4000380010f */
[----:B------:R-:W-:-:S07]  /*5cd0*/  VIMNMX R21, R21, R14, !PT ;  /* 0x0000000e15157248 */ /* 0x000fce0007fe0100 */
.L_x_7239:
[----:B------:R-:W-:Y:S02]  /*5ce0*/  FMNMX.FTZ R11, R23, R0, !PT ;  /* 0x00000000170b7209 */ /* 0x000fe40007810000 */
[----:B------:R-:W-:Y:S02]  /*5cf0*/  ISETP.GT.AND P5, PT, R21, 0x8, P4 ;  /* 0x000000081500780c */ /* 0x000fe400027a4270 */
[----:B------:R-:W-:Y:S02]  /*5d00*/  FMNMX.FTZ R11, R186, R11, !PT ;  /* 0x0000000bba0b7209 */ /* 0x000fe40007810000 */
[----:B------:R-:W-:Y:S02]  /*5d10*/  ISETP.LT.OR P5, PT, R15, 0x9, P5 ;  /* 0x000000090f00780c */ /* 0x000fe40002fa1670 */
[----:B------:R-:W-:Y:S02]  /*5d20*/  FMNMX.FTZ R11, R192, R11, !PT ;  /* 0x0000000bc00b7209 */ /* 0x000fe40007810000 */
[----:B------:R-:W-:-:S02]  /*5d30*/  FSEL R170, R30, -INF , !P5 ;  /* 0xff8000001eaa7808 */ /* 0x000fc40006800000 */
        /* <DEDUP_REMOVED lines=58> */
[C---:B------:R-:W-:Y:S01]  /*60e0*/  ISETP.LT.OR P5, PT, R15.reuse, 0x41, P5 ;  /* 0x000000410f00780c */ /* 0x040fe20002fa1670 */
[----:B------:R-:W0:Y:S01]  /*60f0*/  SHFL.BFLY PT, R14, R11, 0x2, 0x1f ;  /* 0x0c401f000b0e7f89 */ /* 0x000e2200000e0000 */
        /* <DEDUP_REMOVED lines=11> */
[----:B------:R-:W-:Y:S02]  /*61b0*/  ISETP.LT.OR P5, PT, R15, 0x49, P5 ;  /* 0x000000490f00780c */ /* 0x000fe40002fa1670 */
[----:B0-----:R-:W-:-:S02]  /*61c0*/  FMNMX.FTZ R14, R11, R14, !PT ;  /* 0x0000000e0b0e7209 */ /* 0x001fc40007810000 */
[----:B------:R-:W0:Y:S01]  /*61d0*/  LDC R11, c[0x0][0x988] ;  /* 0x00026200ff0b7b82 */ /* 0x000e220000000800 */
[----:B------:R-:W-:Y:S02]  /*61e0*/  ISETP.LT.OR P6, PT, R15, 0x2a, P6 ;  /* 0x0000002a0f00780c */ /* 0x000fe400037c1670 */
[----:B------:R-:W1:Y:S01]  /*61f0*/  SHFL.BFLY PT, R25, R14, 0x1, 0x1f ;  /* 0x0c201f000e197f89 */ /* 0x000e6200000e0000 */
[----:B------:R-:W-:Y:S02]  /*6200*/  FSEL R62, R62, -INF , !P5 ;  /* 0xff8000003e3e7808 */ /* 0x000fe40006800000 */
[----:B------:R-:W-:Y:S02]  /*6210*/  FSEL R34, R47, -INF , !P6 ;  /* 0xff8000002f227808 */ /* 0x000fe40007000000 */
[C---:B------:R-:W-:Y:S02]  /*6220*/  ISETP.GT.AND P5, PT, R21.reuse, RZ, P4 ;  /* 0x000000ff1500720c */ /* 0x040fe400027a4270 */
[----:B------:R-:W-:-:S02]  /*6230*/  ISETP.GT.AND P6, PT, R21, 0x31, P4 ;  /* 0x000000311500780c */ /* 0x000fc400027c4270 */
[C---:B------:R-:W-:Y:S02]  /*6240*/  ISETP.LT.OR P5, PT, R15.reuse, 0x1, P5 ;  /* 0x000000010f00780c */ /* 0x040fe40002fa1670 */
[----:B------:R-:W-:Y:S02]  /*6250*/  ISETP.LT.OR P6, PT, R15, 0x32, P6 ;  /* 0x000000320f00780c */ /* 0x000fe400037c1670 */
[----:B------:R-:W-:Y:S02]  /*6260*/  FSEL R35, R26, -INF , !P5 ;  /* 0xff8000001a237808 */ /* 0x000fe40006800000 */
[----:B------:R-:W-:Y:S02]  /*6270*/  FSEL R46, R51, -INF , !P6 ;  /* 0xff800000332e7808 */ /* 0x000fe40007000000 */
[----:B------:R-:W-:Y:S02]  /*6280*/  ISETP.GT.AND P6, PT, R21, 0x39, P4 ;  /* 0x000000391500780c */ /* 0x000fe400027c4270 */
[----:B------:R-:W-:-:S02]  /*6290*/  FMNMX.FTZ R27, R35, R12, !PT ;  /* 0x0000000c231b7209 */ /* 0x000fc40007810000 */
[----:B------:R-:W-:Y:S02]  /*62a0*/  ISETP.LT.OR P6, PT, R15, 0x3a, P6 ;  /* 0x0000003a0f00780c */ /* 0x000fe400037c1670 */
[----:B------:R-:W-:Y:S02]  /*62b0*/  FMNMX.FTZ R29, R182, R27, !PT ;  /* 0x0000001bb61d7209 */ /* 0x000fe40007810000 */
[----:B-1----:R-:W-:Y:S02]  /*62c0*/  FMNMX.FTZ R14, R14, R25, !PT ;  /* 0x000000190e0e7209 */ /* 0x002fe40007810000 */
[----:B------:R-:W-:Y:S02]  /*62d0*/  FSEL R30, R55, -INF , !P6 ;  /* 0xff800000371e7808 */ /* 0x000fe40007000000 */
[C---:B------:R-:W-:Y:S01]  /*62e0*/  FSETP.NEU.FTZ.AND P6, PT, R14.reuse, -INF , PT ;  /* 0xff8000000e00780b */ /* 0x040fe20003fdd000 */
[----:B0-----:R-:W-:Y:S01]  /*62f0*/  FMUL.FTZ R31, R14, R11 ;  /* 0x0000000b0e1f7220 */ /* 0x001fe20000410000 */
[----:B------:R-:W-:-:S02]  /*6300*/  FMNMX.FTZ R29, R170, R29, !PT ;  /* 0x0000001daa1d7209 */ /* 0x000fc40007810000 */
[----:B------:R-:W-:Y:S02]  /*6310*/  ISETP.GT.AND P5, PT, R21, 0x49, P4 ;  /* 0x000000491500780c */ /* 0x000fe400027a4270 */
        /* <DEDUP_REMOVED lines=8> */
[----:B------:R-:W-:Y:S01]  /*63a0*/  ISETP.GT.AND P5, PT, R21, 0x50, P4 ;  /* 0x000000501500780c */ /* 0x000fe200027a4270 */
[----:B------:R-:W-:Y:S01]  /*63b0*/  MUFU.EX2 R27, R37 ;  /* 0x00000025001b7308 */ /* 0x000fe20000000800 */
[----:B------:R-:W-:Y:S01]  /*63c0*/  FMNMX.FTZ R33, R178, R29, !PT ;  /* 0x0000001db2217209 */ /* 0x000fe20007810000 */
[-CC-:B------:R-:W-:Y:S01]  /*63d0*/  FFMA.FTZ R45, R154, R11.reuse, -R31.reuse ;  /* 0x0000000b9a2d7223 */ /* 0x180fe2000001081f */
[----:B------:R-:W-:Y:S01]  /*63e0*/  ISETP.LT.OR P5, PT, R15, 0x51, P5 ;  /* 0x000000510f00780c */ /* 0x000fe20002fa1670 */
[--C-:B------:R-:W-:Y:S01]  /*63f0*/  FFMA.FTZ R47, R52, R11, -R31.reuse ;  /* 0x0000000b342f7223 */ /* 0x100fe2000001081f */
[----:B------:R-:W-:Y:S01]  /*6400*/  FMNMX.FTZ R33, R38, R33, !PT ;  /* 0x0000002126217209 */ /* 0x000fe20007810000 */
[-CC-:B------:R-:W-:Y:S01]  /*6410*/  FFMA.FTZ R49, R56, R11.reuse, -R31.reuse ;  /* 0x0000000b38317223 */ /* 0x180fe2000001081f */
[----:B------:R-:W-:Y:S01]  /*6420*/  FSEL R188, R66, -INF , !P5 ;  /* 0xff80000042bc7808 */ /* 0x000fe20006800000 */
[----:B------:R0:W-:Y:S01]  /*6430*/  MUFU.EX2 R29, R41 ;  /* 0x00000029001d7308 */ /* 0x0001e20000000800 */
[----:B------:R-:W-:Y:S01]  /*6440*/  ISETP.GT.AND P5, PT, R21, 0x51, P4 ;  /* 0x000000511500780c */ /* 0x000fe200027a4270 */
        /* <DEDUP_REMOVED lines=8> */
[-CC-:B0-----:R-:W-:Y:S01]  /*64d0*/  FFMA.FTZ R41, R158, R11.reuse, -R31.reuse ;  /* 0x0000000b9e297223 */ /* 0x181fe2000001081f */
[----:B------:R-:W-:Y:S01]  /*64e0*/  ISETP.GT.AND P5, PT, R21, 0x58, P4 ;  /* 0x000000581500780c */ /* 0x000fe200027a4270 */
[--C-:B------:R-:W-:Y:S01]  /*64f0*/  FFMA.FTZ R51, R32, R11, -R31.reuse ;  /* 0x0000000b20337223 */ /* 0x100fe2000001081f */
[----:B------:R-:W-:Y:S01]  /*6500*/  FMNMX.FTZ R37, R174, R33, !PT ;  /* 0x00000021ae257209 */ /* 0x000fe20007810000 */
[--C-:B------:R-:W-:Y:S01]  /*6510*/  FFMA.FTZ R194, R194, R11, -R31.reuse ;  /* 0x0000000bc2c27223 */ /* 0x100fe2000001081f */
[----:B------:R-:W-:Y:S01]  /*6520*/  ISETP.LT.OR P5, PT, R15, 0x59, P5 ;  /* 0x000000590f00780c */ /* 0x000fe20002fa1670 */
[----:B------:R-:W-:Y:S01]  /*6530*/  MUFU.EX2 R23, R23 ;  /* 0x0000001700177308 */ /* 0x000fe20000000800 */
[----:B------:R-:W-:Y:S01]  /*6540*/  FMNMX.FTZ R37, R172, R37, !PT ;  /* 0x00000025ac257209 */ /* 0x000fe20007810000 */
[-CC-:B-1----:R-:W-:Y:S01]  /*6550*/  FFMA.FTZ R39, R162, R11.reuse, -R31.reuse ;  /* 0x0000000ba2277223 */ /* 0x182fe2000001081f */
[----:B------:R-:W-:Y:S01]  /*6560*/  FSEL R70, R70, -INF , !P5 ;  /* 0xff80000046467808 */ /* 0x000fe20006800000 */
[--C-:B------:R-:W-:Y:S01]  /*6570*/  FFMA.FTZ R164, R164, R11, -R31.reuse ;  /* 0x0000000ba4a47223 */ /* 0x100fe2000001081f */
[----:B------:R-:W-:Y:S01]  /*6580*/  FMNMX.FTZ R37, R34, R37, !PT ;  /* 0x0000002522257209 */ /* 0x000fe20007810000 */
[--C-:B------:R-:W-:Y:S01]  /*6590*/  FFMA.FTZ R160, R160, R11, -R31.reuse ;  /* 0x0000000ba0a07223 */ /* 0x100fe2000001081f */
[----:B------:R-:W-:Y:S01]  /*65a0*/  ISETP.GT.AND P5, PT, R21, 0x59, P4 ;  /* 0x000000591500780c */ /* 0x000fe200027a4270 */
[----:B------:R0:W-:Y:S01]  /*65b0*/  MUFU.EX2 R33, R39 ;  /* 0x0000002700217308 */ /* 0x0001e20000000800 */
[----:B------:R-:W-:Y:S01]  /*65c0*/  FMNMX.FTZ R37, R50, R37, !PT ;  /* 0x0000002532257209 */ /* 0x000fe20007810000 */
[-CC-:B------:R-:W-:Y:S01]  /*65d0*/  FFMA.FTZ R48, R48, R11.reuse, -R31.reuse ;  /* 0x0000000b30307223 */ /* 0x180fe2000001081f */
[----:B------:R-:W-:Y:S01]  /*65e0*/  ISETP.LT.OR P5, PT, R15, 0x5a, P5 ;  /* 0x0000005a0f00780c */ /* 0x000fe20002fa1670 */
[-CC-:B------:R-:W-:Y:S01]  /*65f0*/  FFMA.FTZ R40, R40, R11.reuse, -R31.reuse ;  /* 0x0000000b28287223 */ /* 0x180fe2000001081f */
[----:B------:R-:W-:Y:S01]  /*6600*/  FSEL R55, R14, RZ, P6 ;  /* 0x000000ff0e377208 */ /* 0x000fe20003000000 */
[--C-:B------:R-:W-:Y:S01]  /*6610*/  FFMA.FTZ R22, R22, R11, -R31.reuse ;  /* 0x0000000b16167223 */ /* 0x100fe2000001081f */
[----:B------:R-:W-:Y:S01]  /*6620*/  FSEL R162, R71, -INF , !P5 ;  /* 0xff80000047a27808 */ /* 0x000fe20006800000 */
[----:B------:R-:W-:Y:S01]  /*6630*/  MUFU.EX2 R186, R186 ;  /* 0x000000ba00ba7308 */ /* 0x000fe20000000800 */
[----:B0-----:R-:W-:Y:S01]  /*6640*/  FMNMX.FTZ R39, R46, R37, !PT ;  /* 0x000000252e277209 */ /* 0x001fe20007810000 */
[----:B------:R-:W-:Y:S01]  /*6650*/  FADD.FTZ R0, -R55, R0 ;  /* 0x0000000037007221 */ /* 0x000fe20000010100 */
[----:B------:R-:W-:Y:S01]  /*6660*/  ISETP.GT.AND P5, PT, R21, 0x60, P4 ;  /* 0x000000601500780c */ /* 0x000fe200027a4270 */
[--C-:B------:R-:W-:Y:S01]  /*6670*/  FFMA.FTZ R28, R28, R11, -R31.reuse ;  /* 0x0000000b1c1c7223 */ /* 0x100fe2000001081f */
[----:B------:R-:W-:Y:S01]  /*6680*/  FMNMX.FTZ R39, R54, R39, !PT ;  /* 0x0000002736277209 */ /* 0x000fe20007810000 */
[----:B------:R-:W-:Y:S01]  /*6690*/  FMUL.FTZ R0, R0, R11 ;  /* 0x0000000b00007220 */ /* 0x000fe20000410000 */
[----:B------:R-:W-:Y:S01]  /*66a0*/  ISETP.LT.OR P5, PT, R15, 0x61, P5 ;  /* 0x000000610f00780c */ /* 0x000fe20002fa1670 */
[----:B------:R0:W-:Y:S01]  /*66b0*/  MUFU.EX2 R37, R41 ;  /* 0x0000002900257308 */ /* 0x0001e20000000800 */
[----:B------:R-:W-:Y:S01]  /*66c0*/  FMNMX.FTZ R39, R30, R39, !PT ;  /* 0x000000271e277209 */ /* 0x000fe20007810000 */
[-CC-:B------:R-:W-:Y:S01]  /*66d0*/  FFMA.FTZ R24, R24, R11.reuse, -R31.reuse ;  /* 0x0000000b18187223 */ /* 0x180fe2000001081f */
[----:B------:R-:W-:Y:S01]  /*66e0*/  FSEL R158, R74, -INF , !P5 ;  /* 0xff8000004a9e7808 */ /* 0x000fe20006800000 */
[-CC-:B------:R-:W-:Y:S01]  /*66f0*/  FFMA.FTZ R74, R156, R11.reuse, -R31.reuse ;  /* 0x0000000b9c4a7223 */ /* 0x180fe2000001081f */
[----:B------:R-:W-:Y:S01]  /*6700*/  ISETP.GT.AND P5, PT, R21, 0x61, P4 ;  /* 0x000000611500780c */ /* 0x000fe200027a4270 */
[--C-:B------:R-:W-:Y:S01]  /*6710*/  FFMA.FTZ R36, R36, R11, -R31.reuse ;  /* 0x0000000b24247223 */ /* 0x100fe2000001081f */
[----:B------:R-:W-:Y:S01]  /*6720*/  FMNMX.FTZ R39, R58, R39, !PT ;  /* 0x000000273a277209 */ /* 0x000fe20007810000 */
[----:B------:R-:W1:Y:S01]  /*6730*/  MUFU.EX2 R0, R0 ;  /* 0x0000000000007308 */ /* 0x000e620000000800 */
[----:B------:R-:W-:Y:S01]  /*6740*/  ISETP.LT.OR P5, PT, R15, 0x62, P5 ;  /* 0x000000620f00780c */ /* 0x000fe20002fa1670 */
[----:B------:R-:W-:Y:S01]  /*6750*/  FFMA.FTZ R32, R84, R11, -R31 ;  /* 0x0000000b54207223 */ /* 0x000fe2000001081f */
[----:B0-----:R-:W-:-:S02]  /*6760*/  FMNMX.FTZ R41, R184, R39, !PT ;  /* 0x00000027b8297209 */ /* 0x001fc40007810000 */
[----:B------:R-:W-:Y:S02]  /*6770*/  FSEL R156, R75, -INF , !P5 ;  /* 0xff8000004b9c7808 */ /* 0x000fe40006800000 */
[----:B------:R-:W-:Y:S01]  /*6780*/  ISETP.GT.AND P5, PT, R21, 0x68, P4 ;  /* 0x000000681500780c */ /* 0x000fe200027a4270 */
[----:B------:R-:W-:Y:S01]  /*6790*/  MUFU.EX2 R39, R45 ;  /* 0x0000002d00277308 */ /* 0x000fe20000000800 */
[----:B------:R-:W-:Y:S02]  /*67a0*/  FMNMX.FTZ R41, R62, R41, !PT ;  /* 0x000000293e297209 */ /* 0x000fe40007810000 */
[----:B------:R-:W-:Y:S02]  /*67b0*/  ISETP.LT.OR P5, PT, R15, 0x69, P5 ;  /* 0x000000690f00780c */ /* 0x000fe40002fa1670 */
[----:B------:R-:W-:Y:S02]  /*67c0*/  FMNMX.FTZ R41, R190, R41, !PT ;  /* 0x00000029be297209 */ /* 0x000fe40007810000 */
[----:B------:R-:W-:Y:S01]  /*67d0*/  FSEL R154, R78, -INF , !P5 ;  /* 0xff8000004e9a7808 */ /* 0x000fe20006800000 */
[--C-:B------:R-:W-:Y:S01]  /*67e0*/  FFMA.FTZ R78, R152, R11, -R31.reuse ;  /* 0x0000000b984e7223 */ /* 0x100fe2000001081f */
[----:B------:R-:W-:Y:S01]  /*67f0*/  FMNMX.FTZ R41, R188, R41, !PT ;  /* 0x00000029bc297209 */ /* 0x000fe20007810000 */
[--C-:B------:R-:W-:Y:S01]  /*6800*/  FFMA.FTZ R152, R80, R11, -R31.reuse ;  /* 0x0000000b50987223 */ /* 0x100fe2000001081f */
[----:B------:R-:W-:Y:S01]  /*6810*/  ISETP.GT.AND P5, PT, R21, 0x69, P4 ;  /* 0x000000691500780c */ /* 0x000fe200027a4270 */
[----:B------:R-:W0:Y:S01]  /*6820*/  MUFU.EX2 R25, R25 ;  /* 0x0000001900197308 */ /* 0x000e220000000800 */
[----:B------:R-:W-:Y:S01]  /*6830*/  FMNMX.FTZ R43, R166, R41, !PT ;  /* 0x00000029a62b7209 */ /* 0x000fe20007810000 */
[-C--:B-1----:R-:W-:Y:S01]  /*6840*/  FMUL.FTZ R88, R88, R0.reuse ;  /* 0x0000000058587220 */ /* 0x082fe20000410000 */
[----:B------:R-:W-:Y:S01]  /*6850*/  ISETP.LT.OR P5, PT, R15, 0x6a, P5 ;  /* 0x0000006a0f00780c */ /* 0x000fe20002fa1670 */
[-C--:B------:R-:W-:Y:S01]  /*6860*/  FMUL.FTZ R89, R89, R0.reuse ;  /* 0x0000000059597220 */ /* 0x080fe20000410000 */
[----:B------:R-:W-:Y:S01]  /*6870*/  FMNMX.FTZ R43, R70, R43, !PT ;  /* 0x0000002b462b7209 */ /* 0x000fe20007810000 */
[-C--:B------:R-:W-:Y:S01]  /*6880*/  FMUL.FTZ R92, R92, R0.reuse ;  /* 0x000000005c5c7220 */ /* 0x080fe20000410000 */
[----:B------:R-:W-:Y:S01]  /*6890*/  FSEL R52, R79, -INF , !P5 ;  /* 0xff8000004f347808 */ /* 0x000fe20006800000 */
[----:B------:R1:W-:Y:S01]  /*68a0*/  MUFU.EX2 R41, R47 ;  /* 0x0000002f00297308 */ /* 0x0003e20000000800 */
[----:B------:R-:W-:Y:S01]  /*68b0*/  ISETP.GT.AND P5, PT, R21, 0x70, P4 ;  /* 0x000000701500780c */ /* 0x000fe200027a4270 */
[-C--:B------:R-:W-:Y:S01]  /*68c0*/  FMUL.FTZ R93, R93, R0.reuse ;  /* 0x000000005d5d7220 */ /* 0x080fe20000410000 */
[----:B------:R-:W-:Y:S01]  /*68d0*/  FMNMX.FTZ R43, R162, R43, !PT ;  /* 0x0000002ba22b7209 */ /* 0x000fe20007810000 */
[-C--:B------:R-:W-:Y:S01]  /*68e0*/  FMUL.FTZ R96, R96, R0.reuse ;  /* 0x0000000060607220 */ /* 0x080fe20000410000 */
[----:B------:R-:W-:Y:S01]  /*68f0*/  ISETP.LT.OR P5, PT, R15, 0x71, P5 ;  /* 0x000000710f00780c */ /* 0x000fe20002fa1670 */
[-C--:B------:R-:W-:Y:S01]  /*6900*/  FMUL.FTZ R97, R97, R0.reuse ;  /* 0x0000000061617220 */ /* 0x080fe20000410000 */
[----:B------:R-:W-:Y:S01]  /*6910*/  FMNMX.FTZ R43, R158, R43, !PT ;  /* 0x0000002b9e2b7209 */ /* 0x000fe20007810000 */
[----:B------:R-:W2:Y:S01]  /*6920*/  MUFU.EX2 R26, R194 ;  /* 0x000000c2001a7308 */ /* 0x000ea20000000800 */
[----:B------:R-:W-:Y:S01]  /*6930*/  FSEL R82, R82, -INF , !P5 ;  /* 0xff80000052527808 */ /* 0x000fe20006800000 */
[--C-:B-1----:R-:W-:Y:S01]  /*6940*/  FFMA.FTZ R47, R72, R11, -R31.reuse ;  /* 0x0000000b482f7223 */ /* 0x102fe2000001081f */
[----:B------:R-:W-:Y:S01]  /*6950*/  ISETP.GT.AND P5, PT, R21, 0x71, P4 ;  /* 0x000000711500780c */ /* 0x000fe200027a4270 */
[-C--:B------:R-:W-:Y:S01]  /*6960*/  FMUL.FTZ R100, R100, R0.reuse ;  /* 0x0000000064647220 */ /* 0x080fe20000410000 */
[----:B------:R-:W-:Y:S01]  /*6970*/  FMNMX.FTZ R45, R156, R43, !PT ;  /* 0x0000002b9c2d7209 */ /* 0x000fe20007810000 */
[-C--:B------:R-:W-:Y:S01]  /*6980*/  FMUL.FTZ R101, R101, R0.reuse ;  /* 0x0000000065657220 */ /* 0x080fe20000410000 */
[----:B------:R-:W-:Y:S01]  /*6990*/  ISETP.LT.OR P5, PT, R15, 0x72, P5 ;  /* 0x000000720f00780c */ /* 0x000fe20002fa1670 */
[----:B------:R1:W-:Y:S01]  /*69a0*/  MUFU.EX2 R43, R49 ;  /* 0x00000031002b7308 */ /* 0x0003e20000000800 */
[----:B------:R-:W-:Y:S01]  /*69b0*/  FMNMX.FTZ R45, R154, R45, !PT ;  /* 0x0000002d9a2d7209 */ /* 0x000fe20007810000 */
[-C--:B------:R-:W-:Y:S01]  /*69c0*/  FMUL.FTZ R104, R104, R0.reuse ;  /* 0x0000000068687220 */ /* 0x080fe20000410000 */
[----:B------:R-:W-:Y:S01]  /*69d0*/  FSEL R56, R83, -INF , !P5 ;  /* 0xff80000053387808 */ /* 0x000fe20006800000 */
[-C--:B------:R-:W-:Y:S01]  /*69e0*/  FMUL.FTZ R105, R105, R0.reuse ;  /* 0x0000000069697220 */ /* 0x080fe20000410000 */
[C---:B------:R-:W-:Y:S01]  /*69f0*/  ISETP.GT.AND P5, PT, R21.reuse, 0x78, P4 ;  /* 0x000000781500780c */ /* 0x040fe200027a4270 */
[-C--:B------:R-:W-:Y:S01]  /*6a00*/  FMUL.FTZ R108, R108, R0.reuse ;  /* 0x000000006c6c7220 */ /* 0x080fe20000410000 */
[----:B------:R-:W-:Y:S01]  /*6a10*/  FMNMX.FTZ R45, R52, R45, !PT ;  /* 0x0000002d342d7209 */ /* 0x000fe20007810000 */
[----:B------:R-:W3:Y:S01]  /*6a20*/  MUFU.EX2 R164, R164 ;  /* 0x000000a400a47308 */ /* 0x000ee20000000800 */
[----:B------:R-:W-:Y:S01]  /*6a30*/  ISETP.GT.AND P4, PT, R21, 0x79, P4 ;  /* 0x000000791500780c */ /* 0x000fe20002784270 */
[--C-:B------:R-:W-:Y:S01]  /*6a40*/  FFMA.FTZ R21, R64, R11, -R31.reuse ;  /* 0x0000000b40157223 */ /* 0x100fe2000001081f */
[----:B------:R-:W-:Y:S01]  /*6a50*/  ISETP.LT.OR P5, PT, R15, 0x79, P5 ;  /* 0x000000790f00780c */ /* 0x000fe20002fa1670 */
[-C--:B------:R-:W-:Y:S01]  /*6a60*/  FMUL.FTZ R109, R109, R0.reuse ;  /* 0x000000006d6d7220 */ /* 0x080fe20000410000 */
[----:B------:R-:W-:Y:S01]  /*6a70*/  FMNMX.FTZ R45, R82, R45, !PT ;  /* 0x0000002d522d7209 */ /* 0x000fe20007810000 */
[-C--:B------:R-:W-:Y:S01]  /*6a80*/  FMUL.FTZ R112, R112, R0.reuse ;  /* 0x0000000070707220 */ /* 0x080fe20000410000 */
[----:B------:R-:W-:Y:S01]  /*6a90*/  ISETP.LT.OR P4, PT, R15, 0x7a, P4 ;  /* 0x0000007a0f00780c */ /* 0x000fe20002781670 */
[--C-:B------:R-:W-:Y:S01]  /*6aa0*/  FFMA.FTZ R15, R60, R11, -R31.reuse ;  /* 0x0000000b3c0f7223 */ /* 0x100fe2000001081f */
[----:B------:R-:W-:Y:S01]  /*6ab0*/  FSEL R86, R86, -INF , !P5 ;  /* 0xff80000056567808 */ /* 0x000fe20006800000 */
[----:B------:R-:W4:Y:S01]  /*6ac0*/  MUFU.EX2 R160, R160 ;  /* 0x000000a000a07308 */ /* 0x000f220000000800 */
[----:B------:R-:W-:Y:S01]  /*6ad0*/  FMNMX.FTZ R45, R56, R45, !PT ;  /* 0x0000002d382d7209 */ /* 0x000fe20007810000 */
[-C--:B------:R-:W-:Y:S01]  /*6ae0*/  FMUL.FTZ R113, R113, R0.reuse ;  /* 0x0000000071717220 */ /* 0x080fe20000410000 */
[----:B------:R-:W-:Y:S01]  /*6af0*/  FSEL R60, R87, -INF , !P4 ;  /* 0xff800000573c7808 */ /* 0x000fe20006000000 */
[-C--:B------:R-:W-:Y:S01]  /*6b00*/  FMUL.FTZ R116, R116, R0.reuse ;  /* 0x0000000074747220 */ /* 0x080fe20000410000 */
[----:B------:R-:W-:Y:S01]  /*6b10*/  FMNMX.FTZ R45, R86, R45, !PT ;  /* 0x0000002d562d7209 */ /* 0x000fe20007810000 */
[-C--:B------:R-:W-:Y:S01]  /*6b20*/  FMUL.FTZ R117, R117, R0.reuse ;  /* 0x0000000075757220 */ /* 0x080fe20000410000 */
[-C--:B------:R-:W-:Y:S01]  /*6b30*/  FMUL.FTZ R120, R120, R0.reuse ;  /* 0x0000000078787220 */ /* 0x080fe20000410000 */
[----:B------:R-:W5:Y:S01]  /*6b40*/  MUFU.EX2 R74, R74 ;  /* 0x0000004a004a7308 */ /* 0x000f620000000800 */
[----:B-1----:R-:W-:Y:S01]  /*6b50*/  FMNMX.FTZ R49, R60, R45, !PT ;  /* 0x0000002d3c317209 */ /* 0x002fe20007810000 */
[----:B------:R-:W-:Y:S01]  /*6b60*/  FFMA.FTZ R45, R68, R11, -R31 ;  /* 0x0000000b442d7223 */ /* 0x000fe2000001081f */
[-C--:B------:R-:W-:Y:S01]  /*6b70*/  FMUL.FTZ R121, R121, R0.reuse ;  /* 0x0000000079797220 */ /* 0x080fe20000410000 */
[-C--:B------:R-:W-:Y:S01]  /*6b80*/  FMUL.FTZ R124, R124, R0.reuse ;  /* 0x000000007c7c7220 */ /* 0x080fe20000410000 */
[-C--:B------:R-:W-:Y:S01]  /*6b90*/  FMUL.FTZ R125, R125, R0.reuse ;  /* 0x000000007d7d7220 */ /* 0x080fe20000410000 */
[----:B------:R-:W1:Y:S01]  /*6ba0*/  SHFL.BFLY PT, R64, R49, 0x2, 0x1f ;  /* 0x0c401f0031407f89 */ /* 0x000e6200000e0000 */
[-C--:B------:R-:W-:Y:S01]  /*6bb0*/  FMUL.FTZ R128, R128, R0.reuse ;  /* 0x0000000080807220 */ /* 0x080fe20000410000 */
[----:B------:R-:W5:Y:S01]  /*6bc0*/  MUFU.EX2 R78, R78 ;  /* 0x0000004e004e7308 */ /* 0x000f620000000800 */
[-C--:B------:R-:W-:Y:S01]  /*6bd0*/  FMUL.FTZ R129, R129, R0.reuse ;  /* 0x0000000081817220 */ /* 0x080fe20000410000 */
[-C--:B------:R-:W-:Y:S01]  /*6be0*/  FMUL.FTZ R132, R132, R0.reuse ;  /* 0x0000000084847220 */ /* 0x080fe20000410000 */
[-C--:B------:R-:W-:Y:S01]  /*6bf0*/  FMUL.FTZ R133, R133, R0.reuse ;  /* 0x0000000085857220 */ /* 0x080fe20000410000 */
[-C--:B------:R-:W-:Y:S01]  /*6c00*/  FMUL.FTZ R136, R136, R0.reuse ;  /* 0x0000000088887220 */ /* 0x080fe20000410000 */
[-C--:B------:R-:W-:Y:S01]  /*6c10*/  FMUL.FTZ R137, R137, R0.reuse ;  /* 0x0000000089897220 */ /* 0x080fe20000410000 */
[-C--:B------:R-:W-:Y:S01]  /*6c20*/  FMUL.FTZ R140, R140, R0.reuse ;  /* 0x000000008c8c7220 */ /* 0x080fe20000410000 */
[-C--:B------:R-:W-:Y:S01]  /*6c30*/  FMUL.FTZ R141, R141, R0.reuse ;  /* 0x000000008d8d7220 */ /* 0x080fe20000410000 */
[----:B------:R-:W5:Y:S01]  /*6c40*/  MUFU.EX2 R48, R48 ;  /* 0x0000003000307308 */ /* 0x000f620000000800 */
[-C--:B------:R-:W-:Y:S01]  /*6c50*/  FMUL.FTZ R144, R144, R0.reuse ;  /* 0x0000000090907220 */ /* 0x080fe20000410000 */
[-C--:B------:R-:W-:Y:S01]  /*6c60*/  FMUL.FTZ R145, R145, R0.reuse ;  /* 0x0000000091917220 */ /* 0x080fe20000410000 */
[-C--:B------:R-:W-:Y:S01]  /*6c70*/  FMUL.FTZ R148, R148, R0.reuse ;  /* 0x0000000094947220 */ /* 0x080fe20000410000 */
[----:B------:R-:W-:-:S04]  /*6c80*/  FMUL.FTZ R149, R149, R0 ;  /* 0x0000000095957220 */ /* 0x000fc80000410000 */
[----:B------:R-:W5:Y:S01]  /*6c90*/  MUFU.EX2 R40, R40 ;  /* 0x0000002800287308 */ /* 0x000f620000000800 */
[----:B-1----:R-:W-:Y:S01]  /*6ca0*/  FMNMX.FTZ R53, R49, R64, !PT ;  /* 0x0000004031357209 */ /* 0x002fe20007810000 */
[-CC-:B------:R-:W-:Y:S01]  /*6cb0*/  FFMA.FTZ R64, R20, R11.reuse, -R31.reuse ;  /* 0x0000000b14407223 */ /* 0x180fe2000001081f */
[-CC-:B------:R-:W-:Y:S01]  /*6cc0*/  FFMA.FTZ R49, R76, R11.reuse, -R31.reuse ;  /* 0x0000000b4c317223 */ /* 0x180fe2000001081f */
[----:B------:R-:W-:-:S04]  /*6cd0*/  FFMA.FTZ R31, R44, R11, -R31 ;  /* 0x0000000b2c1f7223 */ /* 0x000fc8000001081f */
[----:B------:R-:W1:Y:S01]  /*6ce0*/  MUFU.EX2 R15, R15 ;  /* 0x0000000f000f7308 */ /* 0x000e620000000800 */
[----:B------:R-:W0:Y:S07]  /*6cf0*/  SHFL.BFLY PT, R20, R53, 0x1, 0x1f ;  /* 0x0c201f0035147f89 */ /* 0x000e2e00000e0000 */
[----:B------:R-:W-:Y:S08]  /*6d00*/  MUFU.EX2 R22, R22 ;  /* 0x0000001600167308 */ /* 0x000ff00000000800 */
[----:B------:R-:W-:Y:S08]  /*6d10*/  MUFU.EX2 R21, R21 ;  /* 0x0000001500157308 */ /* 0x000ff00000000800 */
[----:B------:R-:W-:Y:S01]  /*6d20*/  MUFU.EX2 R28, R28 ;  /* 0x0000001c001c7308 */ /* 0x000fe20000000800 */
[----:B0-----:R-:W-:-:S04]  /*6d30*/  FMNMX.FTZ R20, R53, R20, !PT ;  /* 0x0000001435147209 */ /* 0x001fc80007810000 */
[C---:B------:R-:W-:Y:S01]  /*6d40*/  FSETP.NEU.FTZ.AND P4, PT, R20.reuse, -INF , PT ;  /* 0xff8000001400780b */ /* 0x040fe20003f9d000 */
[----:B------:R-:W-:Y:S02]  /*6d50*/  FMUL.FTZ R44, R20, R11 ;  /* 0x0000000b142c7220 */ /* 0x000fe40000410000 */
[----:B------:R-:W-:Y:S03]  /*6d60*/  MUFU.EX2 R45, R45 ;  /* 0x0000002d002d7308 */ /* 0x000fe60000000800 */
[----:B------:R-:W-:-:S05]  /*6d70*/  FSEL R53, R44, RZ, P4 ;  /* 0x000000ff2c357208 */ /* 0x000fca0002000000 */
[-C--:B------:R-:W-:Y:S01]  /*6d80*/  FFMA.FTZ R44, R35, R11.reuse, -R53 ;  /* 0x0000000b232c7223 */ /* 0x080fe20000010835 */
[----:B------:R-:W-:Y:S01]  /*6d90*/  FFMA.FTZ R35, R0, R4, R23 ;  /* 0x0000000400237223 */ /* 0x000fe20000010017 */
[-CC-:B------:R-:W-:Y:S01]  /*6da0*/  FFMA.FTZ R169, R50, R11.reuse, -R53.reuse ;  /* 0x0000000b32a97223 */ /* 0x180fe20000010835 */
[----:B------:R-:W-:Y:S02]  /*6db0*/  IMAD.U32 R50, RZ, RZ, UR5 ;  /* 0x00000005ff327e24 */ /* 0x000fe4000f8e00ff */
[-C--:B------:R-:W-:Y:S01]  /*6dc0*/  FFMA.FTZ R171, R54, R11.reuse, -R53 ;  /* 0x0000000b36ab7223 */ /* 0x080fe20000010835 */
[----:B------:R-:W-:Y:S01]  /*6dd0*/  FADD.FTZ R4, R186, R35 ;  /* 0x00000023ba047221 */ /* 0x000fe20000010000 */
[-CC-:B------:R-:W-:Y:S01]  /*6de0*/  FFMA.FTZ R181, R182, R11.reuse, -R53.reuse ;  /* 0x0000000bb6b57223 */ /* 0x180fe20000010835 */
[----:B------:R-:W-:Y:S01]  /*6df0*/  MUFU.EX2 R44, R44 ;  /* 0x0000002c002c7308 */ /* 0x000fe20000000800 */
[----:B------:R-:W-:Y:S01]  /*6e00*/  @!P1 LEA R54, R50, UR36, 0x3 ;  /* 0x0000002432369c11 */ /* 0x000fe2000f8e18ff */
[----:B------:R-:W-:Y:S01]  /*6e10*/  FADD.FTZ R35, R25, R4 ;  /* 0x0000000419237221 */ /* 0x000fe20000010000 */
[-CC-:B------:R-:W-:Y:S01]  /*6e20*/  FFMA.FTZ R183, R170, R11.reuse, -R53.reuse ;  /* 0x0000000baab77223 */ /* 0x180fe20000010835 */
[-CC-:B------:R-:W-:Y:S01]  /*6e30*/  FFMA.FTZ R68, R180, R11.reuse, -R53.reuse ;  /* 0x0000000bb4447223 */ /* 0x180fe20000010835 */
[-C--:B------:R-:W-:Y:S01]  /*6e40*/  FFMA.FTZ R177, R168, R11.reuse, -R53 ;  /* 0x0000000ba8b17223 */ /* 0x080fe20000010835 */
[----:B--2---:R-:W-:Y:S01]  /*6e50*/  FADD.FTZ R4, R26, R35 ;  /* 0x000000231a047221 */ /* 0x004fe20000010000 */
        /* <DEDUP_REMOVED lines=8> */
[--C-:B------:R-:W-:Y:S01]  /*6ee0*/  FFMA.FTZ R42, R174, R11, -R53.reuse ;  /* 0x0000000bae2a7223 */ /* 0x100fe20000010835 */
[----:B------:R-:W-:Y:S01]  /*6ef0*/  MUFU.EX2 R183, R183 ;  /* 0x000000b700b77308 */ /* 0x000fe20000000800 */
[----:B------:R-:W-:Y:S01]  /*6f00*/  F2FP.BF16.F32.PACK_AB R180, R186, R23 ;  /* 0x00000017bab4723e */ /* 0x000fe200000010ff */
[----:B------:R-:W-:Y:S01]  /*6f10*/  FADD.FTZ R35, R29, R4 ;  /* 0x000000041d237221 */ /* 0x000fe20000010000 */
[--C-:B------:R-:W-:Y:S01]  /*6f20*/  FFMA.FTZ R175, R172, R11, -R53.reuse ;  /* 0x0000000bacaf7223 */ /* 0x100fe20000010835 */
[----:B------:R-:W-:Y:S01]  /*6f30*/  F2FP.BF16.F32.PACK_AB R182, R26, R25 ;  /* 0x000000191ab6723e */ /* 0x000fe200000010ff */
[-C--:B------:R-:W-:Y:S01]  /*6f40*/  FFMA.FTZ R34, R34, R11.reuse, -R53 ;  /* 0x0000000b22227223 */ /* 0x080fe20000010835 */
[----:B---3--:R-:W-:Y:S01]  /*6f50*/  FADD.FTZ R4, R164, R35 ;  /* 0x00000023a4047221 */ /* 0x008fe20000010000 */
[-CC-:B------:R-:W-:Y:S01]  /*6f60*/  FFMA.FTZ R46, R46, R11.reuse, -R53.reuse ;  /* 0x0000000b2e2e7223 */ /* 0x180fe20000010835 */
[----:B------:R-:W-:Y:S01]  /*6f70*/  MUFU.EX2 R68, R68 ;  /* 0x0000004400447308 */ /* 0x000fe20000000800 */
[-CC-:B------:R-:W-:Y:S01]  /*6f80*/  FFMA.FTZ R30, R30, R11.reuse, -R53.reuse ;  /* 0x0000000b1e1e7223 */ /* 0x180fe20000010835 */
[----:B------:R-:W-:Y:S01]  /*6f90*/  FADD.FTZ R35, R33, R4 ;  /* 0x0000000421237221 */ /* 0x000fe20000010000 */
[-CC-:B------:R-:W-:Y:S01]  /*6fa0*/  FFMA.FTZ R184, R184, R11.reuse, -R53.reuse ;  /* 0x0000000bb8b87223 */ /* 0x180fe20000010835 */
[-CC-:B------:R-:W-:Y:S01]  /*6fb0*/  FFMA.FTZ R62, R62, R11.reuse, -R53.reuse ;  /* 0x0000000b3e3e7223 */ /* 0x180fe20000010835 */
[-C--:B------:R-:W-:Y:S01]  /*6fc0*/  FFMA.FTZ R190, R190, R11.reuse, -R53 ;  /* 0x0000000bbebe7223 */ /* 0x080fe20000010835 */
[----:B----4-:R-:W-:Y:S01]  /*6fd0*/  FADD.FTZ R4, R160, R35 ;  /* 0x00000023a0047221 */ /* 0x010fe20000010000 */
[----:B------:R-:W-:Y:S01]  /*6fe0*/  FSEL R35, R20, RZ, P4 ;  /* 0x000000ff14237208 */ /* 0x000fe20002000000 */
[----:B------:R-:W-:Y:S01]  /*6ff0*/  MUFU.EX2 R177, R177 ;  /* 0x000000b100b17308 */ /* 0x000fe20000000800 */
[----:B------:R-:W-:Y:S01]  /*7000*/  FFMA.FTZ R188, R188, R11, -R53 ;  /* 0x0000000bbcbc7223 */ /* 0x000fe20000010835 */
[----:B------:R-:W-:Y:S01]  /*7010*/  FADD.FTZ R55, R37, R4 ;  /* 0x0000000425377221 */ /* 0x000fe20000010000 */
[----:B------:R-:W-:-:S02]  /*7020*/  @!P1 VIADD R54, R54, 0x28860 ;  /* 0x0002886036369836 */ /* 0x000fc40000000000 */
[----:B------:R-:W-:Y:S01]  /*7030*/  FADD.FTZ R4, -R35, R12 ;  /* 0x0000000c23047221 */ /* 0x000fe20000010100 */
[-C--:B------:R-:W-:Y:S01]  /*7040*/  FFMA.FTZ R70, R70, R11.reuse, -R53 ;  /* 0x0000000b46467223 */ /* 0x080fe20000010835 */
[----:B-----5:R-:W-:Y:S01]  /*7050*/  FADD.FTZ R50, R74, R55 ;  /* 0x000000374a327221 */ /* 0x020fe20000010000 */
[-CC-:B------:R-:W-:Y:S01]  /*7060*/  FFMA.FTZ R57, R154, R11.reuse, -R53.reuse ;  /* 0x0000000b9a397223 */ /* 0x180fe20000010835 */
[-C--:B------:R-:W-:Y:S01]  /*7070*/  FMUL.FTZ R4, R4, R11.reuse ;  /* 0x0000000b04047220 */ /* 0x080fe20000410000 */
[----:B------:R-:W-:Y:S01]  /*7080*/  MUFU.EX2 R24, R24 ;  /* 0x0000001800187308 */ /* 0x000fe20000000800 */
[----:B------:R-:W-:Y:S01]  /*7090*/  FADD.FTZ R35, R39, R50 ;  /* 0x0000003227237221 */ /* 0x000fe20000010000 */
[----:B------:R-:W-:Y:S01]  /*70a0*/  @!P1 PRMT R54, RZ, 0x654, R54 ;  /* 0x00000654ff369816 */ /* 0x000fe20000000036 */
[-CC-:B------:R-:W-:Y:S01]  /*70b0*/  FFMA.FTZ R52, R52, R11.reuse, -R53.reuse ;  /* 0x0000000b34347223 */ /* 0x180fe20000010835 */
[-C--:B------:R-:W-:Y:S01]  /*70c0*/  FFMA.FTZ R82, R82, R11.reuse, -R53 ;  /* 0x0000000b52527223 */ /* 0x080fe20000010835 */
[----:B------:R-:W-:Y:S01]  /*70d0*/  FADD.FTZ R50, R78, R35 ;  /* 0x000000234e327221 */ /* 0x000fe20000010000 */
[----:B------:R0:W-:Y:S01]  /*70e0*/  @!P1 SYNCS.ARRIVE.TRANS64.RED.A1T0 RZ, [R54+URZ], RZ ;  /* 0x000000ff36ff99a7 */ /* 0x0001e2000810043f */
[-CC-:B------:R-:W-:Y:S01]  /*70f0*/  FFMA.FTZ R56, R56, R11.reuse, -R53.reuse ;  /* 0x0000000b38387223 */ /* 0x180fe20000010835 */
[----:B------:R2:W3:Y:S01]  /*7100*/  MUFU.EX2 R35, R4 ;  /* 0x0000000400237308 */ /* 0x0004e20000000800 */
[----:B------:R-:W-:Y:S01]  /*7110*/  FADD.FTZ R55, R41, R50 ;  /* 0x0000003229377221 */ /* 0x000fe20000010000 */
[----:B------:R-:W-:Y:S01]  /*7120*/  FFMA.FTZ R86, R86, R11, -R53 ;  /* 0x0000000b56567223 */ /* 0x000fe20000010835 */
[----:B------:R-:W-:Y:S01]  /*7130*/  ISETP.GT.AND P4, PT, R10, R13, PT ;  /* 0x0000000d0a00720c */ /* 0x000fe20003f84270 */
[----:B------:R-:W-:Y:S01]  /*7140*/  UMOV UR5, UR4 ;  /* 0x0000000400057c82 */ /* 0x000fe20008000000 */
[----:B------:R-:W-:Y:S01]  /*7150*/  FADD.FTZ R50, R48, R55 ;  /* 0x0000003730327221 */ /* 0x000fe20000010000 */
[--C-:B0-----:R-:W-:Y:S01]  /*7160*/  FFMA.FTZ R54, R158, R11, -R53.reuse ;  /* 0x0000000b9e367223 */ /* 0x101fe20000010835 */
[----:B------:R-:W-:Y:S01]  /*7170*/  F2FP.BF16.F32.PACK_AB R178, R164, R29 ;  /* 0x0000001da4b2723e */ /* 0x000fe200000010ff */
[----:B------:R-:W0:Y:S01]  /*7180*/  MUFU.EX2 R72, R72 ;  /* 0x0000004800487308 */ /* 0x000e220000000800 */
[----:B------:R-:W-:Y:S01]  /*7190*/  FADD.FTZ R55, R43, R50 ;  /* 0x000000322b377221 */ /* 0x000fe20000010000 */
[----:B------:R-:W-:Y:S01]  /*71a0*/  FFMA.FTZ R50, R162, R11, -R53 ;  /* 0x0000000ba2327223 */ /* 0x000fe20000010835 */
[----:B------:R-:W-:Y:S01]  /*71b0*/  F2FP.BF16.F32.PACK_AB R172, R160, R33 ;  /* 0x00000021a0ac723e */ /* 0x000fe200000010ff */
[----:B------:R-:W-:-:S02]  /*71c0*/  VIADD R10, R10, 0xffffffff ;  /* 0xffffffff0a0a7836 */ /* 0x000fc40000000000 */
[----:B--2---:R-:W-:Y:S01]  /*71d0*/  FADD.FTZ R4, R40, R55 ;  /* 0x0000003728047221 */ /* 0x004fe20000010000 */
[----:B------:R-:W-:Y:S01]  /*71e0*/  FFMA.FTZ R55, R156, R11, -R53 ;  /* 0x0000000b9c377223 */ /* 0x000fe20000010835 */
[----:B------:R-:W-:Y:S01]  /*71f0*/  F2FP.BF16.F32.PACK_AB R176, R66, R27 ;  /* 0x0000001b42b0723e */ /* 0x000fe200000010ff */
[----:B------:R-:W2:Y:S01]  /*7200*/  MUFU.EX2 R47, R47 ;  /* 0x0000002f002f7308 */ /* 0x000ea20000000800 */
[----:B-1----:R-:W-:Y:S01]  /*7210*/  FADD.FTZ R59, R15, R4 ;  /* 0x000000040f3b7221 */ /* 0x002fe20000010000 */
[----:B---3--:R-:W-:Y:S01]  /*7220*/  FFMA.FTZ R4, R35, R3, R44 ;  /* 0x0000000323047223 */ /* 0x008fe2000001002c */
[----:B------:R-:W-:Y:S01]  /*7230*/  F2FP.BF16.F32.PACK_AB R174, R74, R37 ;  /* 0x000000254aae723e */ /* 0x000fe200000010ff */
        /* <DEDUP_REMOVED lines=12> */
[----:B------:R-:W3:Y:S01]  /*7300*/  MUFU.EX2 R64, R64 ;  /* 0x0000004000407308 */ /* 0x000ee20000000800 */
[----:B------:R-:W-:Y:S01]  /*7310*/  FADD.FTZ R23, R45, R58 ;  /* 0x0000003a2d177221 */ /* 0x000fe20000010000 */
[----:B------:R-:W-:Y:S01]  /*7320*/  FADD.FTZ R3, R177, R4 ;  /* 0x00000004b1037221 */ /* 0x000fe20000010000 */
[----:B------:R-:W-:Y:S01]  /*7330*/  F2FP.BF16.F32.PACK_AB R160, R28, R21 ;  /* 0x000000151ca0723e */ /* 0x000fe200000010ff */
[----:B------:R-:W-:Y:S01]  /*7340*/  FMUL.FTZ R94, R94, R35 ;  /* 0x000000235e5e7220 */ /* 0x000fe20000410000 */
[----:B------:R-:W-:Y:S01]  /*7350*/  FADD.FTZ R26, R24, R23 ;  /* 0x00000017181a7221 */ /* 0x000fe20000010000 */
[----:B0-----:R-:W-:Y:S01]  /*7360*/  FADD.FTZ R4, R72, R3 ;  /* 0x0000000348047221 */ /* 0x001fe20000010000 */
[----:B------:R-:W-:Y:S01]  /*7370*/  F2FP.BF16.F32.PACK_AB R162, R24, R45 ;  /* 0x0000002d18a2723e */ /* 0x000fe200000010ff */
[----:B------:R-:W0:Y:S01]  /*7380*/  MUFU.EX2 R38, R38 ;  /* 0x0000002600267308 */ /* 0x000e220000000800 */
[----:B--2---:R-:W-:Y:S01]  /*7390*/  FADD.FTZ R23, R47, R26 ;  /* 0x0000001a2f177221 */ /* 0x004fe20000010000 */
[----:B-1----:R-:W-:Y:S01]  /*73a0*/  FADD.FTZ R3, R179, R4 ;  /* 0x00000004b3037221 */ /* 0x002fe20000010000 */
[----:B------:R-:W-:Y:S01]  /*73b0*/  F2FP.BF16.F32.PACK_AB R181, R181, R44 ;  /* 0x0000002cb5b5723e */ /* 0x000fe200000010ff */
[----:B------:R-:W-:Y:S01]  /*73c0*/  FMUL.FTZ R95, R95, R35 ;  /* 0x000000235f5f7220 */ /* 0x000fe20000410000 */
[----:B------:R-:W-:Y:S01]  /*73d0*/  F2FP.BF16.F32.PACK_AB R183, R68, R183 ;  /* 0x000000b744b7723e */ /* 0x000fe200000010ff */
[----:B------:R-:W-:Y:S01]  /*73e0*/  FMUL.FTZ R98, R98, R35 ;  /* 0x0000002362627220 */ /* 0x000fe20000410000 */
[----:B------:R-:W-:Y:S01]  /*73f0*/  F2FP.BF16.F32.PACK_AB R177, R72, R177 ;  /* 0x000000b148b1723e */ /* 0x000fe200000010ff */
[----:B------:R-:W1:Y:S01]  /*7400*/  MUFU.EX2 R49, R49 ;  /* 0x0000003100317308 */ /* 0x000e620000000800 */
[C---:B---3--:R-:W-:Y:S01]  /*7410*/  FADD.FTZ R26, R64.reuse, R23 ;  /* 0x00000017401a7221 */ /* 0x048fe20000010000 */
[----:B------:R-:W-:Y:S01]  /*7420*/  F2FP.BF16.F32.PACK_AB R156, R64, R47 ;  /* 0x0000002f409c723e */ /* 0x000fe200000010ff */
[-C--:B------:R-:W-:Y:S01]  /*7430*/  FMUL.FTZ R99, R99, R35.reuse ;  /* 0x0000002363637220 */ /* 0x080fe20000410000 */
[-C--:B------:R-:W-:Y:S01]  /*7440*/  FMUL.FTZ R102, R102, R35.reuse ;  /* 0x0000002366667220 */ /* 0x080fe20000410000 */
[-C--:B------:R-:W-:Y:S01]  /*7450*/  FMUL.FTZ R103, R103, R35.reuse ;  /* 0x0000002367677220 */ /* 0x080fe20000410000 */
[-C--:B------:R-:W-:Y:S01]  /*7460*/  FMUL.FTZ R106, R106, R35.reuse ;  /* 0x000000236a6a7220 */ /* 0x080fe20000410000 */
[----:B------:R-:W-:Y:S01]  /*7470*/  FMUL.FTZ R107, R107, R35 ;  /* 0x000000236b6b7220 */ /* 0x000fe20000410000 */
[----:B------:R-:W2:Y:S01]  /*7480*/  MUFU.EX2 R173, R173 ;  /* 0x000000ad00ad7308 */ /* 0x000ea20000000800 */
[C---:B0-----:R-:W-:Y:S01]  /*7490*/  FADD.FTZ R4, R38.reuse, R3 ;  /* 0x0000000326047221 */ /* 0x041fe20000010000 */
[----:B------:R-:W-:Y:S01]  /*74a0*/  F2FP.BF16.F32.PACK_AB R179, R38, R179 ;  /* 0x000000b326b3723e */ /* 0x000fe200000010ff */
[-C--:B------:R-:W-:Y:S01]  /*74b0*/  FMUL.FTZ R110, R110, R35.reuse ;  /* 0x000000236e6e7220 */ /* 0x080fe20000410000 */
[-C--:B------:R-:W-:Y:S01]  /*74c0*/  FMUL.FTZ R111, R111, R35.reuse ;  /* 0x000000236f6f7220 */ /* 0x080fe20000410000 */
[-C--:B------:R-:W-:Y:S01]  /*74d0*/  FMUL.FTZ R114, R114, R35.reuse ;  /* 0x0000002372727220 */ /* 0x080fe20000410000 */
[-C--:B------:R-:W-:Y:S01]  /*74e0*/  FMUL.FTZ R115, R115, R35.reuse ;  /* 0x0000002373737220 */ /* 0x080fe20000410000 */
[-C--:B------:R-:W-:Y:S01]  /*74f0*/  FMUL.FTZ R118, R118, R35.reuse ;  /* 0x0000002376767220 */ /* 0x080fe20000410000 */
[----:B------:R-:W0:Y:S01]  /*7500*/  MUFU.EX2 R36, R36 ;  /* 0x0000002400247308 */ /* 0x000e220000000800 */
[----:B-1----:R-:W-:Y:S01]  /*7510*/  FADD.FTZ R23, R49, R26 ;  /* 0x0000001a31177221 */ /* 0x002fe20000010000 */
[-C--:B------:R-:W-:Y:S01]  /*7520*/  FMUL.FTZ R119, R119, R35.reuse ;  /* 0x0000002377777220 */ /* 0x080fe20000410000 */
[-C--:B------:R-:W-:Y:S01]  /*7530*/  FMUL.FTZ R122, R122, R35.reuse ;  /* 0x000000237a7a7220 */ /* 0x080fe20000410000 */
[-C--:B------:R-:W-:Y:S01]  /*7540*/  FMUL.FTZ R123, R123, R35.reuse ;  /* 0x000000237b7b7220 */ /* 0x080fe20000410000 */
[-C--:B------:R-:W-:Y:S01]  /*7550*/  FMUL.FTZ R126, R126, R35.reuse ;  /* 0x000000237e7e7220 */ /* 0x080fe20000410000 */
[-C--:B------:R-:W-:Y:S01]  /*7560*/  FMUL.FTZ R127, R127, R35.reuse ;  /* 0x000000237f7f7220 */ /* 0x080fe20000410000 */
[-C--:B------:R-:W-:Y:S01]  /*7570*/  FMUL.FTZ R130, R130, R35.reuse ;  /* 0x0000002382827220 */ /* 0x080fe20000410000 */
[----:B------:R-:W1:Y:S01]  /*7580*/  MUFU.EX2 R42, R42 ;  /* 0x0000002a002a7308 */ /* 0x000e620000000800 */
[----:B--2---:R-:W-:Y:S01]  /*7590*/  FADD.FTZ R3, R173, R4 ;  /* 0x00000004ad037221 */ /* 0x004fe20000010000 */
[-C--:B------:R-:W-:Y:S01]  /*75a0*/  FMUL.FTZ R131, R131, R35.reuse ;  /* 0x0000002383837220 */ /* 0x080fe20000410000 */
[-C--:B------:R-:W-:Y:S01]  /*75b0*/  FMUL.FTZ R134, R134, R35.reuse ;  /* 0x0000002386867220 */ /* 0x080fe20000410000 */
[-C--:B------:R-:W-:Y:S01]  /*75c0*/  FMUL.FTZ R135, R135, R35.reuse ;  /* 0x0000002387877220 */ /* 0x080fe20000410000 */
[-C--:B------:R-:W-:Y:S01]  /*75d0*/  FMUL.FTZ R138, R138, R35.reuse ;  /* 0x000000238a8a7220 */ /* 0x080fe20000410000 */
[-C--:B------:R-:W-:Y:S01]  /*75e0*/  FMUL.FTZ R139, R139, R35.reuse ;  /* 0x000000238b8b7220 */ /* 0x080fe20000410000 */
[----:B------:R-:W-:Y:S01]  /*75f0*/  FMUL.FTZ R142, R142, R35 ;  /* 0x000000238e8e7220 */ /* 0x000fe20000410000 */
[----:B------:R-:W-:Y:S01]  /*7600*/  MUFU.EX2 R152, R152 ;  /* 0x0000009800987308 */ /* 0x000fe20000000800 */
[C---:B0-----:R-:W-:Y:S01]  /*7610*/  FADD.FTZ R23, R36.reuse, R23 ;  /* 0x0000001724177221 */ /* 0x041fe20000010000 */
[----:B------:R-:W-:Y:S01]  /*7620*/  F2FP.BF16.F32.PACK_AB R158, R36, R49 ;  /* 0x00000031249e723e */ /* 0x000fe200000010ff */
[-C--:B------:R-:W-:Y:S01]  /*7630*/  FMUL.FTZ R143, R143, R35.reuse ;  /* 0x000000238f8f7220 */ /* 0x080fe20000410000 */
[-C--:B------:R-:W-:Y:S01]  /*7640*/  FMUL.FTZ R146, R146, R35.reuse ;  /* 0x0000002392927220 */ /* 0x080fe20000410000 */
[-C--:B------:R-:W-:Y:S01]  /*7650*/  FMUL.FTZ R147, R147, R35.reuse ;  /* 0x0000002393937220 */ /* 0x080fe20000410000 */
[-C--:B------:R-:W-:Y:S01]  /*7660*/  FMUL.FTZ R150, R150, R35.reuse ;  /* 0x0000002396967220 */ /* 0x080fe20000410000 */
[----:B------:R-:W-:Y:S01]  /*7670*/  FMUL.FTZ R151, R151, R35 ;  /* 0x0000002397977220 */ /* 0x000fe20000410000 */
[----:B------:R-:W0:Y:S01]  /*7680*/  MUFU.EX2 R175, R175 ;  /* 0x000000af00af7308 */ /* 0x000e220000000800 */
[C---:B-1----:R-:W-:Y:S01]  /*7690*/  FADD.FTZ R4, R42.reuse, R3 ;  /* 0x000000032a047221 */ /* 0x042fe20000010000 */
[----:B------:R-:W-:Y:S01]  /*76a0*/  F2FP.BF16.F32.PACK_AB R173, R42, R173 ;  /* 0x000000ad2aad723e */ /* 0x000fe200000010ff */
[----:B------:R-:W-:-:S05]  /*76b0*/  IMAD.MOV.U32 R0, RZ, RZ, R14 ;  /* 0x000000ffff007224 */ /* 0x000fca00078e000e */
[----:B------:R-:W-:Y:S08]  /*76c0*/  MUFU.EX2 R51, R51 ;  /* 0x0000003300337308 */ /* 0x000ff00000000800 */
[----:B------:R-:W1:Y:S01]  /*76d0*/  MUFU.EX2 R34, R34 ;  /* 0x0000002200227308 */ /* 0x000e620000000800 */
[----:B0-----:R-:W-:-:S07]  /*76e0*/  FADD.FTZ R3, R175, R4 ;  /* 0x00000004af037221 */ /* 0x001fce0000010000 */
[----:B------:R-:W-:Y:S08]  /*76f0*/  MUFU.EX2 R32, R32 ;  /* 0x0000002000207308 */ /* 0x000ff00000000800 */
[----:B------:R-:W0:Y:S01]  /*7700*/  MUFU.EX2 R169, R169 ;  /* 0x000000a900a97308 */ /* 0x000e220000000800 */
[C---:B-1----:R-:W-:Y:S01]  /*7710*/  FADD.FTZ R4, R34.reuse, R3 ;  /* 0x0000000322047221 */ /* 0x042fe20000010000 */
[----:B------:R-:W-:-:S06]  /*7720*/  F2FP.BF16.F32.PACK_AB R175, R34, R175 ;  /* 0x000000af22af723e */ /* 0x000fcc00000010ff */
[----:B------:R-:W1:Y:S08]  /*7730*/  MUFU.EX2 R31, R31 ;  /* 0x0000001f001f7308 */ /* 0x000e700000000800 */
[----:B------:R-:W2:Y:S01]  /*7740*/  MUFU.EX2 R46, R46 ;  /* 0x0000002e002e7308 */ /* 0x000ea20000000800 */
[----:B0-----:R-:W-:-:S07]  /*7750*/  FADD.FTZ R3, R169, R4 ;  /* 0x00000004a9037221 */ /* 0x001fce0000010000 */
[----:B------:R0:W-:Y:S01]  /*7760*/  MUFU.EX2 R12, R30 ;  /* 0x0000001e000c7308 */ /* 0x0001e20000000800 */
[----:B-1----:R-:W-:-:S07]  /*7770*/  F2FP.BF16.F32.PACK_AB R154, R31, R32 ;  /* 0x000000201f9a723e */ /* 0x002fce00000010ff */
[----:B------:R-:W1:Y:S01]  /*7780*/  MUFU.EX2 R171, R171 ;  /* 0x000000ab00ab7308 */ /* 0x000e620000000800 */
[----:B0-----:R-:W-:Y:S01]  /*7790*/  FFMA.FTZ R30, R166, R11, -R53 ;  /* 0x0000000ba61e7223 */ /* 0x001fe20000010835 */
[----:B------:R-:W-:Y:S01]  /*77a0*/  F2FP.BF16.F32.PACK_AB R166, R22, R15 ;  /* 0x0000000f16a6723e */ /* 0x000fe200000010ff */
[----:B------:R-:W-:Y:S01]  /*77b0*/  FADD.FTZ R22, R152, R23 ;  /* 0x0000001798167221 */ /* 0x000fe20000010000 */
[----:B------:R-:W-:Y:S01]  /*77c0*/  FFMA.FTZ R53, R60, R11, -R53 ;  /* 0x0000000b3c357223 */ /* 0x000fe20000010835 */
[C---:B------:R-:W-:Y:S02]  /*77d0*/  F2FP.BF16.F32.PACK_AB R152, R51.reuse, R152 ;  /* 0x000000983398723e */ /* 0x040fe400000010ff */
[----:B------:R-:W-:Y:S01]  /*77e0*/  FADD.FTZ R15, R51, R22 ;  /* 0x00000016330f7221 */ /* 0x000fe20000010000 */
[----:B------:R-:W0:Y:S01]  /*77f0*/  MUFU.EX2 R165, R165 ;  /* 0x000000a500a57308 */ /* 0x000e220000000800 */
[----:B--2---:R-:W-:Y:S02]  /*7800*/  F2FP.BF16.F32.PACK_AB R169, R46, R169 ;  /* 0x000000a92ea9723e */ /* 0x004fe400000010ff */
[----:B------:R-:W-:Y:S01]  /*7810*/  FADD.FTZ R22, R32, R15 ;  /* 0x0000000f20167221 */ /* 0x000fe20000010000 */
[----:B------:R-:W-:-:S03]  /*7820*/  IMAD.MOV.U32 R15, RZ, RZ, R2 ;  /* 0x000000ffff0f7224 */ /* 0x000fc600078e0002 */
[----:B------:R-:W-:Y:S01]  /*7830*/  FADD.FTZ R4, R31, R22 ;  /* 0x000000161f047221 */ /* 0x000fe20000010000 */
[----:B------:R-:W2:Y:S01]  /*7840*/  MUFU.EX2 R184, R184 ;  /* 0x000000b800b87308 */ /* 0x000ea20000000800 */
[----:B------:R-:W-:-:S04]  /*7850*/  FADD.FTZ R22, R46, R3 ;  /* 0x000000032e167221 */ /* 0x000fc80000010000 */
[----:B-1----:R-:W-:Y:S01]  /*7860*/  FADD.FTZ R3, R171, R22 ;  /* 0x00000016ab037221 */ /* 0x002fe20000010000 */
[C---:B------:R-:W-:Y:S02]  /*7870*/  F2FP.BF16.F32.PACK_AB R171, R12.reuse, R171 ;  /* 0x000000ab0cab723e */ /* 0x040fe400000010ff */
[----:B------:R-:W1:Y:S01]  /*7880*/  MUFU.EX2 R167, R62 ;  /* 0x0000003e00a77308 */ /* 0x000e620000000800 */
[----:B------:R-:W-:Y:S01]  /*7890*/  FADD.FTZ R22, R12, R3 ;  /* 0x000000030c167221 */ /* 0x000fe20000010000 */
[----:B------:R-:W-:-:S03]  /*78a0*/  IMAD.MOV.U32 R12, RZ, RZ, R20 ;  /* 0x000000ffff0c7224 */ /* 0x000fc600078e0014 */
[----:B0-----:R-:W-:-:S03]  /*78b0*/  FADD.FTZ R22, R165, R22 ;  /* 0x00000016a5167221 */ /* 0x001fc60000010000 */
        /* <DEDUP_REMOVED lines=32> */
[----:B------:R-:W-:-:S03]  /*7ac0*/  F2FP.BF16.F32.PACK_AB R153, R56, R153 ;  /* 0x000000993899723e */ /* 0x000fc600000010ff */
[----:B-1----:R-:W-:-:S04]  /*7ad0*/  FADD.FTZ R22, R155, R22 ;  /* 0x000000169b167221 */ /* 0x002fc80000010000 */
[C---:B0-----:R-:W-:Y:S01]  /*7ae0*/  FADD.FTZ R3, R53.reuse, R22 ;  /* 0x0000001635037221 */ /* 0x041fe20000010000 */
[----:B------:R-:W-:Y:S01]  /*7af0*/  F2FP.BF16.F32.PACK_AB R155, R53, R155 ;  /* 0x0000009b359b723e */ /* 0x000fe200000010ff */
[----:B------:R-:W-:Y:S06]  /*7b00*/  @P4 BRA `(.L_x_7243) ;  /* 0xffffffcc00f84947 */ /* 0x000fec000383ffff */
[----:B------:R-:W-:Y:S02]  /*7b10*/  IMAD.MOV.U32 R12, RZ, RZ, R20 ;  /* 0x000000ffff0c7224 */ /* 0x000fe400078e0014 */
[----:B------:R-:W-:-:S07]  /*7b20*/  IMAD.MOV.U32 R0, RZ, RZ, R14 ;  /* 0x000000ffff007224 */ /* 0x000fce00078e000e */
.L_x_7226:
[----:B------:R-:W0:Y:S01]  /*7b30*/  LDC R13, c[0x0][0x448] ;  /* 0x00011200ff0d7b82 */ /* 0x000e220000000800 */
[----:B------:R-:W-:-:S05]  /*7b40*/  IADD3 R15, -R9, 0x1, RZ ;  /* 0x00000001090f7810 */ /* 0x000fca0007ffe1ff */
[----:B------:R-:W-:Y:S02]  /*7b50*/  IMAD R20, R16, UR38, R15 ;  /* 0x0000002610147c24 */ /* 0x000fe4000f8e020f */
[----:B------:R-:W1:Y:S08]  /*7b60*/  S2UR UR5, SR_CTAID.X ;  /* 0x00000000000579c3 */ /* 0x000e700000002500 */
[----:B------:R-:W2:Y:S01]  /*7b70*/  LDC R22, c[0x0][0x9e4] ;  /* 0x00027900ff167b82 */ /* 0x000ea20000000800 */
[----:B0-----:R-:W-:Y:S01]  /*7b80*/  ISETP.NE.AND P5, PT, R13, 0x1, PT ;  /* 0x000000010d00780c */ /* 0x001fe20003fa5270 */
[----:B-1----:R-:W-:-:S12]  /*7b90*/  ULEA UR5, UR5, 0x7f, 0x7 ;  /* 0x0000007f05057891 */ /* 0x002fd8000f8e383f */
[----:B------:R-:W0:Y:S01]  /*7ba0*/  @P5 LDC R13, c[0x0][0x44c] ;  /* 0x00011300ff0d5b82 */ /* 0x000e220000000800 */
[----:B------:R-:W-:Y:S01]  /*7bb0*/  IMAD.U32 R9, RZ, RZ, UR5 ;  /* 0x00000005ff097e24 */ /* 0x000fe2000f8e00ff */
[----:B--2---:R-:W-:-:S06]  /*7bc0*/  ISETP.GE.AND P6, PT, R22, 0x1, PT ;  /* 0x000000011600780c */ /* 0x004fcc0003fc6270 */
[----:B------:R-:W1:Y:S01]  /*7bd0*/  @P5 LDC R14, c[0x0][0x450] ;  /* 0x00011400ff0e5b82 */ /* 0x000e620000000800 */
[----:B0-----:R-:W-:Y:S01]  /*7be0*/  @P5 IMAD.HI.U32 R13, R13, UR5, RZ ;  /* 0x000000050d0d5c27 */ /* 0x001fe2000f8e00ff */
[----:B------:R-:W-:-:S04]  /*7bf0*/  ULDC UR5, c[0x0][0x9dc] ;  /* 0x0002770000057ab9 */ /* 0x000fc80000000800 */
        /* <DEDUP_REMOVED lines=13> */
.L_x_7245:
[----:B------:R-:W-:-:S13]  /*7cd0*/  ISETP.NE.AND P2, PT, R22, 0x1, PT ;  /* 0x000000011600780c */ /* 0x000fda0003f45270 */
[----:B------:R-:W0:Y:S02]  /*7ce0*/  @P2 LDC.64 R14, c[0x0][0x9e8] ;  /* 0x00027a00ff0e2b82 */ /* 0x000e240000000a00 */
[----:B0-----:R-:W-:-:S05]  /*7cf0*/  @P2 IMAD.HI.U32 R14, R9, R14, RZ ;  /* 0x0000000e090e2227 */ /* 0x001fca00078e00ff */
[----:B------:R-:W-:-:S07]  /*7d00*/  @P2 SHF.R.U32.HI R9, RZ, R15, R14 ;  /* 0x0000000fff092219 */ /* 0x000fce000001160e */
.L_x_7246:
[----:B------:R-:W-:-:S05]  /*7d10*/  IMAD R14, R9, R22, RZ ;  /* 0x00000016090e7224 */ /* 0x000fca00078e02ff */
[----:B------:R-:W-:-:S07]  /*7d20*/  VIMNMX R13, R13, R14, !PT ;  /* 0x0000000e0d0d7248 */ /* 0x000fce0007fe0100 */
.L_x_7244:
[----:B------:R-:W-:-:S05]  /*7d30*/  VIADD R13, R13, 0x7f ;  /* 0x0000007f0d0d7836 */ /* 0x000fca0000000000 */
[----:B------:R-:W-:-:S04]  /*7d40*/  SHF.R.S32.HI R14, RZ, 0x1f, R13 ;  /* 0x0000001fff0e7819 */ /* 0x000fc8000001140d */
[----:B------:R-:W-:-:S04]  /*7d50*/  LEA.HI R14, R14, R13, RZ, 0x7 ;  /* 0x0000000d0e0e7211 */ /* 0x000fc800078f38ff */
[----:B------:R-:W-:-:S04]  /*7d60*/  SHF.R.S32.HI R14, RZ, 0x7, R14 ;  /* 0x00000007ff0e7819 */ /* 0x000fc8000001140e */
[----:B------:R-:W-:-:S04]  /*7d70*/  VIMNMX R9, R17, R14, !PT ;  /* 0x0000000e11097248 */ /* 0x000fc80007fe0100 */
[----:B------:R-:W-:-:S13]  /*7d80*/  ISETP.GE.AND P2, PT, R10, R9, PT ;  /* 0x000000090a00720c */ /* 0x000fda0003f46270 */
[----:B------:R-:W-:Y:S05]  /*7d90*/  @!P2 BRA `(.L_x_7247) ;  /* 0x0000001c00f0a947 */ /* 0x000fea0003800000 */
[----:B------:R-:W-:Y:S01]  /*7da0*/  IMAD.MOV.U32 R15, RZ, RZ, R12 ;  /* 0x000000ffff0f7224 */ /* 0x000fe200078e000c */
[----:B------:R-:W-:Y:S01]  /*7db0*/  UMOV UR5, UR4 ;  /* 0x0000000400057c82 */ /* 0x000fe20008000000 */
[----:B------:R-:W-:Y:S02]  /*7dc0*/  IMAD.MOV.U32 R13, RZ, RZ, R0 ;  /* 0x000000ffff0d7224 */ /* 0x000fe400078e0000 */
[----:B------:R-:W-:-:S07]  /*7dd0*/  IMAD.MOV.U32 R14, RZ, RZ, R2 ;  /* 0x000000ffff0e7224 */ /* 0x000fce00078e0002 */
.L_x_7256:
        /* <DEDUP_REMOVED lines=9> */
.L_x_7249:
[----:B------:R-:W-:Y:S01]  /*7e70*/  ULEA UR10, UR4, UR36, 0x3 ;  /* 0x00000024040a7291 */ /* 0x000fe2000f8e183f */
[----:B------:R-:W-:-:S08]  /*7e80*/  SHF.L.U32 R0, R2, 0x1f, RZ ;  /* 0x0000001f02007819 */ /* 0x000fd000000006ff */
[----:B------:R0:W1:Y:S01]  /*7e90*/  SYNCS.PHASECHK.TRANS64.TRYWAIT P3, [UR10+0x28830], R0 ;  /* 0x02883000ff0075a7 */ /* 0x000062000806014a */
[----:B------:R-:W-:Y:S05]  /*7ea0*/  @!P0 BRA `(.L_x_7250) ;  /* 0x0000000000048947 */ /* 0x000fea0003800000 */
[----:B------:R-:W-:Y:S01]  /*7eb0*/  BPT.TRAP 0x1 ;  /* 0x000000040000795c */ /* 0x000fe20000300000 */
.L_x_7250:
[----:B-1----:R-:W-:Y:S05]  /*7ec0*/  @P3 BRA `(.L_x_7248) ;  /* 0x0000000000083947 */ /* 0x002fea0003800000 */
[----:B------:R-:W1:Y:S02]  /*7ed0*/  SYNCS.PHASECHK.TRANS64.TRYWAIT P3, [UR10+0x28830], R0 ;  /* 0x02883000ff0075a7 */ /* 0x000e64000806014a */
[----:B-1----:R-:W-:Y:S05]  /*7ee0*/  @!P3 BRA `(.L_x_7251) ;  /* 0x000000b00040b947 */ /* 0x002fea0003800000 */
.L_x_7248:
        /* <DEDUP_REMOVED lines=47> */
.L_x_7253:
[----:B------:R-:W-:Y:S01]  /*81e0*/  ULEA UR10, UR5, UR36, 0x3 ;  /* 0x00000024050a7291 */ /* 0x000fe2000f8e183f */
[----:B------:R-:W-:-:S08]  /*81f0*/  SHF.L.U32 R0, R14, 0x1f, RZ ;  /* 0x0000001f0e007819 */ /* 0x000fd000000006ff */
[----:B------:R0:W1:Y:S01]  /*8200*/  SYNCS.PHASECHK.TRANS64.TRYWAIT P2, [UR10+0x28850], R0 ;  /* 0x02885000ff0075a7 */ /* 0x000062000804014a */
[----:B------:R-:W-:Y:S05]  /*8210*/  @!P0 BRA `(.L_x_7254) ;  /* 0x0000000000048947 */ /* 0x000fea0003800000 */
[----:B------:R-:W-:Y:S01]  /*8220*/  BPT.TRAP 0x1 ;  /* 0x000000040000795c */ /* 0x000fe20000300000 */
.L_x_7254:
[----:B-1----:R-:W-:Y:S05]  /*8230*/  @P2 BRA `(.L_x_7252) ;  /* 0x0000000000082947 */ /* 0x002fea0003800000 */
[----:B------:R-:W1:Y:S02]  /*8240*/  SYNCS.PHASECHK.TRANS64.TRYWAIT P2, [UR10+0x28850], R0 ;  /* 0x02885000ff0075a7 */ /* 0x000e64000804014a */
[----:B-1----:R-:W-:Y:S05]  /*8250*/  @!P2 BRA `(.L_x_7255) ;  /* 0x000000ac007ca947 */ /* 0x002fea0003800000 */
.L_x_7252:
[----:B------:R-:W-:Y:S01]  /*8260*/  UIADD3 UR10, UR36, 0x400, URZ ;  /* 0x00000400240a7890 */ /* 0x000fe2000fffe03f */
[----:B------:R-:W-:Y:S01]  /*8270*/  WARPGROUP.ARRIVE ;  /* 0x00000000000079c5 */ /* 0x000fe20000000000 */
[----:B------:R-:W-:Y:S01]  /*8280*/  UMOV UR11, 0x40000040 ;  /* 0x40000040000b7882 */ /* 0x000fe20000000000 */
[----:B------:R-:W-:Y:S01]  /*8290*/  UMOV UR15, 0x40000040 ;  /* 0x40000040000f7882 */ /* 0x000fe20000000000 */
[----:B------:R-:W-:Y:S01]  /*82a0*/  USHF.R.U32.HI UR10, URZ, 0x4, UR10 ;  /* 0x000000043f0a7899 */ /* 0x000fe2000801160a */
[----:B01----:R-:W-:Y:S02]  /*82b0*/  FMNMX.FTZ R0, R24, R13, !PT ;  /* 0x0000000d18007209 */ /* 0x003fe40007810000 */
[C---:B------:R-:W-:Y:S01]  /*82c0*/  ISETP.GT.AND P2, PT, R10.reuse, R9, PT ;  /* 0x000000090a00720c */ /* 0x040fe20003f44270 */
[----:B------:R-:W-:Y:S01]  /*82d0*/  ULOP3.LUT UR10, UR10, 0x3fff, URZ, 0xc0, !UPT ;  /* 0x00003fff0a0a7892 */ /* 0x000fe2000f8ec03f */
[----:B------:R-:W-:Y:S01]  /*82e0*/  FMNMX.FTZ R11, R25, R0, !PT ;  /* 0x00000000190b7209 */ /* 0x000fe20007810000 */
[----:B------:R-:W-:-:S02]  /*82f0*/  VIADD R10, R10, 0xffffffff ;  /* 0xffffffff0a0a7836 */ /* 0x000fc40000000000 */
[----:B------:R-:W-:Y:S01]  /*8300*/  ULOP3.LUT UR10, UR10, 0x4000000, URZ, 0xfc, !UPT ;  /* 0x040000000a0a7892 */ /* 0x000fe2000f8efc3f */
[----:B------:R-:W-:-:S03]  /*8310*/  FMNMX.FTZ R0, R28, R11, !PT ;  /* 0x0000000b1c007209 */ /* 0x000fc60007810000 */
[----:B------:R-:W-:Y:S01]  /*8320*/  ULEA UR10, UR5, UR10, 0xb ;  /* 0x0000000a050a7291 */ /* 0x000fe2000f8e583f */
[----:B------:R-:W-:-:S03]  /*8330*/  FMNMX.FTZ R11, R29, R0, !PT ;  /* 0x000000001d0b7209 */ /* 0x000fc60007810000 */
[----:B------:R-:W-:Y:S01]  /*8340*/  UIADD3 UR14, UR10, 0x80, URZ ;  /* 0x000000800a0e7890 */ /* 0x000fe2000fffe03f */
[----:B------:R-:W-:-:S04]  /*8350*/  FMNMX.FTZ R0, R32, R11, !PT ;  /* 0x0000000b20007209 */ /* 0x000fc80007810000 */
[----:B------:R-:W-:Y:S01]  /*8360*/  HGMMA.64x128x16.F32.BF16 R88, R180, gdesc[UR8].tnspB, R88, gsb0 ;  /* 0x41e00008b4587df0 */ /* 0x000fe20008001858 */
        /* <DEDUP_REMOVED lines=30> */
[----:B------:R-:W0:Y:S01]  /*8550*/  LDC R11, c[0x0][0x988] ;  /* 0x00026200ff0b7b82 */ /* 0x000e220000000800 */
[----:B------:R-:W-:Y:S02]  /*8560*/  FMNMX.FTZ R12, R26, R15, !PT ;  /* 0x0000000f1a0c7209 */ /* 0x000fe40007810000 */
[----:B------:R-:W1:Y:S01]  /*8570*/  SHFL.BFLY PT, R21, R20, 0x1, 0x1f ;  /* 0x0c201f0014157f89 */ /* 0x000e6200000e0000 */
[----:B------:R-:W-:Y:S02]  /*8580*/  WARPGROUP.DEPBAR.LE gsb0, 0x0 ;  /* 0x00008000000079c5 */ /* 0x000fe40000010000 */
[----:B------:R-:W-:-:S06]  /*8590*/  WARPGROUP.ARRIVE ;  /* 0x00000000000079c5 */ /* 0x000fcc0000000000 */
[----:B------:R-:W-:Y:S01]  /*85a0*/  HGMMA.64x128x16.F32.BF16 R88, R176, gdesc[UR12].tnspB, R88, gsb0 ;  /* 0x41e0000cb0587df0 */ /* 0x000fe20008001858 */
[----:B------:R-:W-:Y:S01]  /*85b0*/  UIADD3 UR14, UR10, 0x100, URZ ;  /* 0x000001000a0e7890 */ /* 0x000fe2000fffe03f */
[----:B------:R-:W-:Y:S01]  /*85c0*/  UMOV UR15, 0x40000040 ;  /* 0x40000040000f7882 */ /* 0x000fe20000000000 */
[----:B-1----:R-:W-:-:S05]  /*85d0*/  FMNMX.FTZ R0, R20, R21, !PT ;  /* 0x0000001514007209 */ /* 0x002fca0007810000 */
[----:B------:R-:W-:-:S04]  /*85e0*/  FADD.FTZ R14, -R0, R13 ;  /* 0x0000000d000e7221 */ /* 0x000fc80000010100 */
[-C--:B0-----:R-:W-:Y:S01]  /*85f0*/  FMUL.FTZ R13, R14, R11.reuse ;  /* 0x0000000b0e0d7220 */ /* 0x081fe20000410000 */
[----:B------:R-:W-:-:S04]  /*8600*/  FMUL.FTZ R14, R0, R11 ;  /* 0x0000000b000e7220 */ /* 0x000fc80000410000 */
        /* <DEDUP_REMOVED lines=17> */
[----:B------:R-:W-:Y:S01]  /*8720*/  FFMA.FTZ R29, R37, R11, -R14 ;  /* 0x0000000b251d7223 */ /* 0x000fe2000001080e */
[----:B------:R-:W0:Y:S02]  /*8730*/  MUFU.EX2 R180, R180 ;  /* 0x000000b400b47308 */ /* 0x000e240000000800 */
[----:B------:R-:W-:-:S04]  /*8740*/  FMNMX.FTZ R33, R39, R12, !PT ;  /* 0x0000000c27217209 */ /* 0x000fc80007810000 */
[----:B------:R-:W-:Y:S02]  /*8750*/  FMNMX.FTZ R12, R42, R33, !PT ;  /* 0x000000212a0c7209 */ /* 0x000fe40007810000 */
[----:B------:R-:W1:Y:S02]  /*8760*/  MUFU.EX2 R21, R21 ;  /* 0x0000001500157308 */ /* 0x000e640000000800 */
[----:B------:R-:W-:-:S04]  /*8770*/  FMNMX.FTZ R33, R43, R12, !PT ;  /* 0x0000000c2b217209 */ /* 0x000fc80007810000 */
[----:B------:R-:W-:Y:S01]  /*8780*/  FMNMX.FTZ R12, R46, R33, !PT ;  /* 0x000000212e0c7209 */ /* 0x000fe20007810000 */
[----:B------:R-:W-:Y:S01]  /*8790*/  FFMA.FTZ R33, R41, R11, -R14 ;  /* 0x0000000b29217223 */ /* 0x000fe2000001080e */
[----:B------:R-:W-:Y:S01]  /*87a0*/  MUFU.EX2 R182, R182 ;  /* 0x000000b600b67308 */ /* 0x000fe20000000800 */
[----:B0-----:R-:W-:Y:S01]  /*87b0*/  FFMA.FTZ R4, R13, R4, R180 ;  /* 0x000000040d047223 */ /* 0x001fe200000100b4 */
[----:B------:R-:W-:-:S04]  /*87c0*/  FMNMX.FTZ R37, R47, R12, !PT ;  /* 0x0000000c2f257209 */ /* 0x000fc80007810000 */
[----:B------:R-:W-:Y:S02]  /*87d0*/  FMNMX.FTZ R12, R50, R37, !PT ;  /* 0x00000025320c7209 */ /* 0x000fe40007810000 */
[----:B------:R-:W-:Y:S01]  /*87e0*/  MUFU.EX2 R23, R23 ;  /* 0x0000001700177308 */ /* 0x000fe20000000800 */
[----:B-1----:R-:W-:Y:S02]  /*87f0*/  F2FP.BF16.F32.PACK_AB R180, R21, R180 ;  /* 0x000000b415b4723e */ /* 0x002fe400000010ff */
[----:B------:R-:W-:-:S04]  /*8800*/  FMNMX.FTZ R37, R51, R12, !PT ;  /* 0x0000000c33257209 */ /* 0x000fc80007810000 */
[----:B------:R-:W-:Y:S01]  /*8810*/  FMNMX.FTZ R12, R54, R37, !PT ;  /* 0x00000025360c7209 */ /* 0x000fe20007810000 */
[----:B------:R-:W-:Y:S01]  /*8820*/  FFMA.FTZ R37, R45, R11, -R14 ;  /* 0x0000000b2d257223 */ /* 0x000fe2000001080e */
[----:B------:R-:W-:Y:S02]  /*8830*/  MUFU.EX2 R25, R25 ;  /* 0x0000001900197308 */ /* 0x000fe40000000800 */
[----:B------:R-:W-:-:S04]  /*8840*/  FMNMX.FTZ R41, R55, R12, !PT ;  /* 0x0000000c37297209 */ /* 0x000fc80007810000 */
[----:B------:R-:W-:Y:S02]  /*8850*/  FMNMX.FTZ R12, R58, R41, !PT ;  /* 0x000000293a0c7209 */ /* 0x000fe40007810000 */
[----:B------:R-:W-:Y:S02]  /*8860*/  MUFU.EX2 R29, R29 ;  /* 0x0000001d001d7308 */ /* 0x000fe40000000800 */
        /* <DEDUP_REMOVED lines=23> */
[----:B------:R-:W-:Y:S01]  /*89e0*/  FMNMX.FTZ R53, R83, R12, !PT ;  /* 0x0000000c53357209 */ /* 0x000fe20007810000 */
[----:B------:R-:W-:Y:S02]  /*89f0*/  WARPGROUP.DEPBAR.LE gsb0, 0x0 ;  /* 0x00008000000079c5 */ /* 0x000fe40000010000 */
[----:B------:R-:W-:Y:S01]  /*8a00*/  WARPGROUP.ARRIVE ;  /* 0x00000000000079c5 */ /* 0x000fe20000000000 */
[----:B------:R-:W-:Y:S01]  /*8a10*/  FMNMX.FTZ R12, R86, R53, !PT ;  /* 0x00000035560c7209 */ /* 0x000fe20007810000 */
[-CC-:B------:R-:W-:Y:S01]  /*8a20*/  FFMA.FTZ R53, R61, R11.reuse, -R14.reuse ;  /* 0x0000000b3d357223 */ /* 0x180fe2000001080e */
[-CC-:B------:R-:W-:Y:S01]  /*8a30*/  FFMA.FTZ R61, R69, R11.reuse, -R14.reuse ;  /* 0x0000000b453d7223 */ /* 0x180fe2000001080e */
[-CC-:B------:R-:W-:Y:S01]  /*8a40*/  FFMA.FTZ R176, R32, R11.reuse, -R14.reuse ;  /* 0x0000000b20b07223 */ /* 0x180fe2000001080e */
[----:B------:R-:W-:Y:S01]  /*8a50*/  FMNMX.FTZ R12, R87, R12, !PT ;  /* 0x0000000c570c7209 */ /* 0x000fe20007810000 */
[----:B------:R-:W-:Y:S01]  /*8a60*/  HGMMA.64x128x16.F32.BF16 R88, R172, gdesc[UR12].tnspB, R88, gsb0 ;  /* 0x41e0000cac587df0 */ /* 0x000fe20008001858 */
[----:B------:R-:W-:Y:S01]  /*8a70*/  UIADD3 UR14, UR10, 0x180, URZ ;  /* 0x000001800a0e7890 */ /* 0x000fe2000fffe03f */
[-CC-:B------:R-:W-:Y:S01]  /*8a80*/  FFMA.FTZ R178, R36, R11.reuse, -R14.reuse ;  /* 0x0000000b24b27223 */ /* 0x180fe2000001080e */
[----:B------:R-:W-:Y:S01]  /*8a90*/  UMOV UR15, 0x40000040 ;  /* 0x40000040000f7882 */ /* 0x000fe20000000000 */
[----:B------:R-:W-:Y:S01]  /*8aa0*/  FFMA.FTZ R69, R77, R11, -R14 ;  /* 0x0000000b4d457223 */ /* 0x000fe2000001080e */
        /* <DEDUP_REMOVED lines=42> */
[----:B------:R-:W0:Y:S01]  /*8d50*/  SHFL.BFLY PT, R161, R12, 0x2, 0x1f ;  /* 0x0c401f000ca17f89 */ /* 0x000e2200000e0000 */
[-CC-:B------:R-:W-:Y:S01]  /*8d60*/  FFMA.FTZ R160, R64, R11.reuse, -R14.reuse ;  /* 0x0000000b40a07223 */ /* 0x180fe2000001080e */
[----:B------:R-:W-:-:S03]  /*8d70*/  FFMA.FTZ R162, R68, R11, -R14 ;  /* 0x0000000b44a27223 */ /* 0x000fc6000001080e */
[----:B------:R-:W-:Y:S02]  /*8d80*/  HGMMA.64x128x16.F32.BF16 R88, R156, gdesc[UR12].tnspB, R88, gsb0 ;  /* 0x41e0000c9c587df0 */ /* 0x000fe40008001858 */
        /* <DEDUP_REMOVED lines=11> */
[----:B------:R-:W-:Y:S02]  /*8e40*/  IMAD.U32 R27, RZ, RZ, UR4 ;  /* 0x00000004ff1b7e24 */ /* 0x000fe4000f8e00ff */
[-CC-:B------:R-:W-:Y:S01]  /*8e50*/  FFMA.FTZ R183, R30, R11.reuse, -R52.reuse ;  /* 0x0000000b1eb77223 */ /* 0x180fe20000010834 */
[-CC-:B------:R-:W-:Y:S01]  /*8e60*/  FFMA.FTZ R44, R31, R11.reuse, -R52.reuse ;  /* 0x0000000b1f2c7223 */ /* 0x180fe20000010834 */
[----:B------:R-:W-:Y:S01]  /*8e70*/  MUFU.EX2 R14, R14 ;  /* 0x0000000e000e7308 */ /* 0x000fe20000000800 */
[-CC-:B------:R-:W-:Y:S01]  /*8e80*/  FFMA.FTZ R177, R34, R11.reuse, -R52.reuse ;  /* 0x0000000b22b17223 */ /* 0x180fe20000010834 */
[----:B------:R-:W-:Y:S01]  /*8e90*/  @!P1 LEA R27, R27, UR36, 0x3 ;  /* 0x000000241b1b9c11 */ /* 0x000fe2000f8e18ff */
[-CC-:B------:R-:W-:Y:S01]  /*8ea0*/  FFMA.FTZ R40, R35, R11.reuse, -R52.reuse ;  /* 0x0000000b23287223 */ /* 0x180fe20000010834 */
[----:B------:R-:W-:Y:S01]  /*8eb0*/  IADD3 R31, -R19, 0xb, RZ ;  /* 0x0000000b131f7810 */ /* 0x000fe20007ffe1ff */
[-CC-:B------:R-:W-:Y:S01]  /*8ec0*/  FFMA.FTZ R179, R38, R11.reuse, -R52.reuse ;  /* 0x0000000b26b37223 */ /* 0x180fe20000010834 */
[-CC-:B------:R-:W-:Y:S01]  /*8ed0*/  FFMA.FTZ R48, R39, R11.reuse, -R52.reuse ;  /* 0x0000000b27307223 */ /* 0x180fe20000010834 */
[----:B------:R-:W-:Y:S01]  /*8ee0*/  @!P1 VIADD R27, R27, 0x28840 ;  /* 0x000288401b1b9836 */ /* 0x000fe20000000000 */
[----:B------:R-:W0:Y:S01]  /*8ef0*/  MUFU.EX2 R181, R181 ;  /* 0x000000b500b57308 */ /* 0x000e220000000800 */
[-CC-:B------:R-:W-:Y:S01]  /*8f00*/  FFMA.FTZ R173, R42, R11.reuse, -R52.reuse ;  /* 0x0000000b2aad7223 */ /* 0x180fe20000010834 */
[-CC-:B------:R-:W-:Y:S01]  /*8f10*/  FFMA.FTZ R36, R43, R11.reuse, -R52.reuse ;  /* 0x0000000b2b247223 */ /* 0x180fe20000010834 */
[-CC-:B------:R-:W-:Y:S01]  /*8f20*/  FFMA.FTZ R175, R46, R11.reuse, -R52.reuse ;  /* 0x0000000b2eaf7223 */ /* 0x180fe20000010834 */
[----:B------:R-:W-:Y:S01]  /*8f30*/  @!P1 PRMT R27, RZ, 0x654, R27 ;  /* 0x00000654ff1b9816 */ /* 0x000fe2000000001b */
        /* <DEDUP_REMOVED lines=10> */
[--C-:B------:R-:W-:Y:S01]  /*8fe0*/  FFMA.FTZ R66, R66, R11, -R52.reuse ;  /* 0x0000000b42427223 */ /* 0x100fe20000010834 */
[----:B------:R-:W2:Y:S01]  /*8ff0*/  MUFU.EX2 R183, R183 ;  /* 0x000000b700b77308 */ /* 0x000ea20000000800 */
[----:B0-----:R-:W-:Y:S01]  /*9000*/  FFMA.FTZ R3, R14, R3, R181 ;  /* 0x000000030e037223 */ /* 0x001fe200000100b5 */
[-CC-:B------:R-:W-:Y:S01]  /*9010*/  FFMA.FTZ R67, R67, R11.reuse, -R52.reuse ;  /* 0x0000000b43437223 */ /* 0x180fe20000010834 */
[-CC-:B------:R-:W-:Y:S01]  /*9020*/  FFMA.FTZ R70, R70, R11.reuse, -R52.reuse ;  /* 0x0000000b46467223 */ /* 0x180fe20000010834 */
[-CC-:B------:R-:W-:Y:S01]  /*9030*/  FFMA.FTZ R71, R71, R11.reuse, -R52.reuse ;  /* 0x0000000b47477223 */ /* 0x180fe20000010834 */
[-CC-:B------:R-:W-:Y:S01]  /*9040*/  FFMA.FTZ R74, R74, R11.reuse, -R52.reuse ;  /* 0x0000000b4a4a7223 */ /* 0x180fe20000010834 */
[-CC-:B------:R-:W-:Y:S01]  /*9050*/  FFMA.FTZ R75, R75, R11.reuse, -R52.reuse ;  /* 0x0000000b4b4b7223 */ /* 0x180fe20000010834 */
[--C-:B------:R-:W-:Y:S01]  /*9060*/  FFMA.FTZ R78, R78, R11, -R52.reuse ;  /* 0x0000000b4e4e7223 */ /* 0x100fe20000010834 */
[----:B------:R-:W0:Y:S01]  /*9070*/  MUFU.EX2 R44, R44 ;  /* 0x0000002c002c7308 */ /* 0x000e220000000800 */
[----:B-1----:R-:W-:Y:S01]  /*9080*/  F2FP.BF16.F32.PACK_AB R181, R32, R181 ;  /* 0x000000b520b5723e */ /* 0x002fe200000010ff */
[-CC-:B------:R-:W-:Y:S01]  /*9090*/  FFMA.FTZ R79, R79, R11.reuse, -R52.reuse ;  /* 0x0000000b4f4f7223 */ /* 0x180fe20000010834 */
[-CC-:B------:R-:W-:Y:S01]  /*90a0*/  FFMA.FTZ R82, R82, R11.reuse, -R52.reuse ;  /* 0x0000000b52527223 */ /* 0x180fe20000010834 */
[-CC-:B------:R-:W-:Y:S01]  /*90b0*/  FFMA.FTZ R83, R83, R11.reuse, -R52.reuse ;  /* 0x0000000b53537223 */ /* 0x180fe20000010834 */
[-CC-:B------:R-:W-:Y:S01]  /*90c0*/  FFMA.FTZ R86, R86, R11.reuse, -R52.reuse ;  /* 0x0000000b56567223 */ /* 0x180fe20000010834 */
[----:B------:R-:W-:Y:S01]  /*90d0*/  FFMA.FTZ R52, R87, R11, -R52 ;  /* 0x0000000b57347223 */ /* 0x000fe20000010834 */
[----:B------:R-:W-:Y:S01]  /*90e0*/  IMAD.U32 R35, RZ, RZ, UR5 ;  /* 0x00000005ff237e24 */ /* 0x000fe2000f8e00ff */
[----:B------:R-:W1:Y:S01]  /*90f0*/  MUFU.EX2 R177, R177 ;  /* 0x000000b100b17308 */ /* 0x000e620000000800 */
[----:B------:R-:W-:-:S03]  /*9100*/  UMOV UR5, UR4 ;  /* 0x0000000400057c82 */ /* 0x000fc60008000000 */
[----:B------:R-:W-:-:S04]  /*9110*/  @!P1 LEA R35, R35, UR36, 0x3 ;  /* 0x0000002423239c11 */ /* 0x000fc8000f8e18ff */
[----:B------:R-:W3:Y:S08]  /*9120*/  MUFU.EX2 R40, R40 ;  /* 0x0000002800287308 */ /* 0x000ef00000000800 */
[----:B------:R-:W4:Y:S08]  /*9130*/  MUFU.EX2 R179, R179 ;  /* 0x000000b300b37308 */ /* 0x000f300000000800 */
[----:B------:R-:W5:Y:S08]  /*9140*/  MUFU.EX2 R48, R48 ;  /* 0x0000003000307308 */ /* 0x000f700000000800 */
[----:B------:R-:W5:Y:S01]  /*9150*/  MUFU.EX2 R173, R173 ;  /* 0x000000ad00ad7308 */ /* 0x000f620000000800 */
[----:B------:R-:W-:-:S02]  /*9160*/  WARPGROUP.DEPBAR.LE gsb0, 0x0 ;  /* 0x00008000000079c5 */ /* 0x000fc40000010000 */
[----:B------:R-:W-:-:S05]  /*9170*/  WARPGROUP.ARRIVE ;  /* 0x00000000000079c5 */ /* 0x000fca0000000000 */
[----:B------:R-:W5:Y:S01]  /*9180*/  MUFU.EX2 R36, R36 ;  /* 0x0000002400247308 */ /* 0x000f620000000800 */
[----:B------:R-:W-:Y:S02]  /*9190*/  F2FP.BF16.F32.PACK_AB R156, R65, R20 ;  /* 0x00000014419c723e */ /* 0x000fe400000010ff */
[----:B------:R-:W-:Y:S01]  /*91a0*/  F2FP.BF16.F32.PACK_AB R158, R69, R22 ;  /* 0x00000016459e723e */ /* 0x000fe200000010ff */
[----:B------:R-:W-:Y:S04]  /*91b0*/  HGMMA.64x128x16.F32.BF16 R88, R152, gdesc[UR8].tnspB, R88, gsb0 ;  /* 0x41e0000898587df0 */ /* 0x000fe80008001858 */
        /* <DEDUP_REMOVED lines=17> */
[----:B------:R-:W5:Y:S01]  /*92d0*/  MUFU.EX2 R79, R79 ;  /* 0x0000004f004f7308 */ /* 0x000f620000000800 */
[----:B------:R-:W-:-:S02]  /*92e0*/  WARPGROUP.DEPBAR.LE gsb0, 0x0 ;  /* 0x00008000000079c5 */ /* 0x000fc40000010000 */
[----:B------:R2:W-:Y:S06]  /*92f0*/  BAR.ARV R31, 0x100 ;  /* 0x0004001f0000751d */ /* 0x0005ec0000002000 */
[----:B------:R0:W-:Y:S01]  /*9300*/  @!P1 SYNCS.ARRIVE.TRANS64.RED.A1T0 RZ, [R27+URZ], RZ ;  /* 0x000000ff1bff99a7 */ /* 0x0001e2000810043f */
[----:B------:R-:W5:Y:S01]  /*9310*/  MUFU.EX2 R153, R82 ;  /* 0x0000005200997308 */ /* 0x000f620000000800 */
[----:B--2---:R-:W-:Y:S01]  /*9320*/  @!P1 VIADD R31, R35, 0x28860 ;  /* 0x00028860231f9836 */ /* 0x004fe20000000000 */
[----:B------:R-:W-:Y:S01]  /*9330*/  F2FP.BF16.F32.PACK_AB R154, R15, R28 ;  /* 0x0000001c0f9a723e */ /* 0x000fe200000010ff */
[-C--:B------:R-:W-:Y:S01]  /*9340*/  FMUL.FTZ R88, R88, R13.reuse ;  /* 0x0000000d58587220 */ /* 0x080fe20000410000 */
[-C--:B------:R-:W-:Y:S01]  /*9350*/  FMUL.FTZ R89, R89, R13.reuse ;  /* 0x0000000d59597220 */ /* 0x080fe20000410000 */
[-C--:B------:R-:W-:Y:S01]  /*9360*/  FMUL.FTZ R92, R92, R13.reuse ;  /* 0x0000000d5c5c7220 */ /* 0x080fe20000410000 */
[----:B------:R-:W-:Y:S01]  /*9370*/  @!P1 PRMT R31, RZ, 0x654, R31 ;  /* 0x00000654ff1f9816 */ /* 0x000fe2000000001f */
[----:B0-----:R-:W-:Y:S01]  /*9380*/  FADD.FTZ R27, R21, R4 ;  /* 0x00000004151b7221 */ /* 0x001fe20000010000 */
[----:B------:R-:W-:Y:S01]  /*9390*/  FADD.FTZ R4, R32, R3 ;  /* 0x0000000320047221 */ /* 0x000fe20000010000 */
[----:B------:R-:W0:Y:S01]  /*93a0*/  MUFU.EX2 R83, R83 ;  /* 0x0000005300537308 */ /* 0x000e220000000800 */
[----:B------:R2:W-:Y:S01]  /*93b0*/  @!P1 SYNCS.ARRIVE.TRANS64.RED.A1T0 RZ, [R31+URZ], RZ ;  /* 0x000000ff1fff99a7 */ /* 0x0005e2000810043f */
[----:B------:R-:W-:Y:S01]  /*93c0*/  FADD.FTZ R42, R182, R27 ;  /* 0x0000001bb62a7221 */ /* 0x000fe20000010000 */
[----:B------:R-:W-:Y:S01]  /*93d0*/  FADD.FTZ R3, R183, R4 ;  /* 0x00000004b7037221 */ /* 0x000fe20000010000 */
[-C--:B------:R-:W-:Y:S01]  /*93e0*/  FMUL.FTZ R93, R93, R13.reuse ;  /* 0x0000000d5d5d7220 */ /* 0x080fe20000410000 */
[-C--:B------:R-:W-:Y:S01]  /*93f0*/  FMUL.FTZ R96, R96, R13.reuse ;  /* 0x0000000d60607220 */ /* 0x080fe20000410000 */
[----:B------:R-:W-:Y:S01]  /*9400*/  FADD.FTZ R27, R23, R42 ;  /* 0x0000002a171b7221 */ /* 0x000fe20000010000 */
[----:B------:R-:W-:Y:S01]  /*9410*/  FADD.FTZ R4, R44, R3 ;  /* 0x000000032c047221 */ /* 0x000fe20000010000 */
[----:B------:R-:W2:Y:S01]  /*9420*/  MUFU.EX2 R155, R86 ;  /* 0x00000056009b7308 */ /* 0x000ea20000000800 */
[-C--:B------:R-:W-:Y:S01]  /*9430*/  FMUL.FTZ R97, R97, R13.reuse ;  /* 0x0000000d61617220 */ /* 0x080fe20000410000 */
[----:B------:R-:W-:Y:S01]  /*9440*/  FADD.FTZ R42, R176, R27 ;  /* 0x0000001bb02a7221 */ /* 0x000fe20000010000 */
[----:B-1----:R-:W-:Y:S01]  /*9450*/  FADD.FTZ R3, R177, R4 ;  /* 0x00000004b1037221 */ /* 0x002fe20000010000 */
[-C--:B------:R-:W-:Y:S01]  /*9460*/  FMUL.FTZ R100, R100, R13.reuse ;  /* 0x0000000d64647220 */ /* 0x080fe20000410000 */
[-C--:B------:R-:W-:Y:S01]  /*9470*/  FMUL.FTZ R101, R101, R13.reuse ;  /* 0x0000000d65657220 */ /* 0x080fe20000410000 */
[----:B------:R-:W-:Y:S01]  /*9480*/  FADD.FTZ R27, R25, R42 ;  /* 0x0000002a191b7221 */ /* 0x000fe20000010000 */
[----:B---3--:R-:W-:Y:S01]  /*9490*/  FADD.FTZ R4, R40, R3 ;  /* 0x0000000328047221 */ /* 0x008fe20000010000 */
[----:B------:R-:W1:Y:S01]  /*94a0*/  MUFU.EX2 R52, R52 ;  /* 0x0000003400347308 */ /* 0x000e620000000800 */
[-C--:B------:R-:W-:Y:S01]  /*94b0*/  FMUL.FTZ R104, R104, R13.reuse ;  /* 0x0000000d68687220 */ /* 0x080fe20000410000 */
[----:B------:R-:W-:Y:S01]  /*94c0*/  FADD.FTZ R42, R178, R27 ;  /* 0x0000001bb22a7221 */ /* 0x000fe20000010000 */
[----:B----4-:R-:W-:Y:S01]  /*94d0*/  FADD.FTZ R3, R179, R4 ;  /* 0x00000004b3037221 */ /* 0x010fe20000010000 */
[-C--:B------:R-:W-:Y:S01]  /*94e0*/  FMUL.FTZ R105, R105, R13.reuse ;  /* 0x0000000d69697220 */ /* 0x080fe20000410000 */
[-C--:B------:R-:W-:Y:S01]  /*94f0*/  FMUL.FTZ R108, R108, R13.reuse ;  /* 0x0000000d6c6c7220 */ /* 0x080fe20000410000 */
[----:B------:R-:W-:Y:S01]  /*9500*/  FADD.FTZ R27, R29, R42 ;  /* 0x0000002a1d1b7221 */ /* 0x000fe20000010000 */
[----:B-----5:R-:W-:Y:S01]  /*9510*/  FADD.FTZ R4, R48, R3 ;  /* 0x0000000330047221 */ /* 0x020fe20000010000 */
[-C--:B------:R-:W-:Y:S01]  /*9520*/  FMUL.FTZ R109, R109, R13.reuse ;  /* 0x0000000d6d6d7220 */ /* 0x080fe20000410000 */
[-C--:B------:R-:W-:Y:S01]  /*9530*/  FMUL.FTZ R112, R112, R13.reuse ;  /* 0x0000000d70707220 */ /* 0x080fe20000410000 */
[----:B------:R-:W-:Y:S01]  /*9540*/  FADD.FTZ R42, R172, R27 ;  /* 0x0000001bac2a7221 */ /* 0x000fe20000010000 */
[----:B------:R-:W-:Y:S01]  /*9550*/  FADD.FTZ R3, R173, R4 ;  /* 0x00000004ad037221 */ /* 0x000fe20000010000 */
[-C--:B------:R-:W-:Y:S01]  /*9560*/  FMUL.FTZ R113, R113, R13.reuse ;  /* 0x0000000d71717220 */ /* 0x080fe20000410000 */
[-C--:B------:R-:W-:Y:S01]  /*9570*/  FMUL.FTZ R116, R116, R13.reuse ;  /* 0x0000000d74747220 */ /* 0x080fe20000410000 */
[----:B------:R-:W-:Y:S01]  /*9580*/  FADD.FTZ R27, R33, R42 ;  /* 0x0000002a211b7221 */ /* 0x000fe20000010000 */
[----:B------:R-:W-:Y:S01]  /*9590*/  FADD.FTZ R4, R36, R3 ;  /* 0x0000000324047221 */ /* 0x000fe20000010000 */
[-C--:B------:R-:W-:Y:S01]  /*95a0*/  FMUL.FTZ R117, R117, R13.reuse ;  /* 0x0000000d75757220 */ /* 0x080fe20000410000 */
[----:B------:R-:W-:Y:S01]  /*95b0*/  FMUL.FTZ R120, R120, R13 ;  /* 0x0000000d78787220 */ /* 0x000fe20000410000 */
[----:B------:R-:W-:Y:S01]  /*95c0*/  FADD.FTZ R42, R174, R27 ;  /* 0x0000001bae2a7221 */ /* 0x000fe20000010000 */
[----:B------:R-:W-:Y:S01]  /*95d0*/  FADD.FTZ R3, R175, R4 ;  /* 0x00000004af037221 */ /* 0x000fe20000010000 */
[C---:B------:R-:W-:Y:S01]  /*95e0*/  F2FP.BF16.F32.PACK_AB R175, R30.reuse, R175 ;  /* 0x000000af1eaf723e */ /* 0x040fe200000010ff */
        /* <DEDUP_REMOVED lines=31> */
[----:B------:R-:W-:Y:S01]  /*97e0*/  FMUL.FTZ R149, R149, R13 ;  /* 0x0000000d95957220 */ /* 0x000fe20000410000 */
        /* <DEDUP_REMOVED lines=42> */
[----:B0-----:R-:W-:Y:S01]  /*9a90*/  FADD.FTZ R4, R83, R4 ;  /* 0x0000000453047221 */ /* 0x001fe20000010000 */
[-C--:B------:R-:W-:Y:S01]  /*9aa0*/  FMUL.FTZ R131, R131, R14.reuse ;  /* 0x0000000e83837220 */ /* 0x080fe20000410000 */
[-C--:B------:R-:W-:Y:S01]  /*9ab0*/  FMUL.FTZ R134, R134, R14.reuse ;  /* 0x0000000e86867220 */ /* 0x080fe20000410000 */
[----:B------:R-:W-:Y:S01]  /*9ac0*/  FADD.FTZ R20, R28, R3 ;  /* 0x000000031c147221 */ /* 0x000fe20000010000 */
[----:B--2---:R-:W-:Y:S01]  /*9ad0*/  FADD.FTZ R3, R155, R4 ;  /* 0x000000049b037221 */ /* 0x004fe20000010000 */
[-C--:B------:R-:W-:Y:S01]  /*9ae0*/  FMUL.FTZ R135, R135, R14.reuse ;  /* 0x0000000e87877220 */ /* 0x080fe20000410000 */
[-C--:B------:R-:W-:Y:S01]  /*9af0*/  FMUL.FTZ R138, R138, R14.reuse ;  /* 0x0000000e8a8a7220 */ /* 0x080fe20000410000 */
[----:B------:R-:W-:Y:S01]  /*9b00*/  FADD.FTZ R4, R15, R20 ;  /* 0x000000140f047221 */ /* 0x000fe20000010000 */
        /* <DEDUP_REMOVED lines=8> */
[----:B-1----:R-:W-:Y:S01]  /*9b90*/  FADD.FTZ R3, R52, R3 ;  /* 0x0000000334037221 */ /* 0x002fe20000010000 */
[----:B------:R-:W-:Y:S01]  /*9ba0*/  F2FP.BF16.F32.PACK_AB R176, R25, R176 ;  /* 0x000000b019b0723e */ /* 0x000fe200000010ff */
[----:B------:R-:W-:Y:S01]  /*9bb0*/  IMAD.MOV.U32 R14, RZ, RZ, R2 ;  /* 0x000000ffff0e7224 */ /* 0x000fe200078e0002 */
[----:B------:R-:W-:Y:S01]  /*9bc0*/  F2FP.BF16.F32.PACK_AB R183, R44, R183 ;  /* 0x000000b72cb7723e */ /* 0x000fe200000010ff */
[----:B------:R-:W-:Y:S01]  /*9bd0*/  IMAD.MOV.U32 R15, RZ, RZ, R12 ;  /* 0x000000ffff0f7224 */ /* 0x000fe200078e000c */
[----:B------:R-:W-:Y:S01]  /*9be0*/  F2FP.BF16.F32.PACK_AB R177, R40, R177 ;  /* 0x000000b128b1723e */ /* 0x000fe200000010ff */
[----:B------:R-:W-:Y:S01]  /*9bf0*/  IMAD.MOV.U32 R13, RZ, RZ, R0 ;  /* 0x000000ffff0d7224 */ /* 0x000fe200078e0000 */
        /* <DEDUP_REMOVED lines=22> */
.L_x_7247:
[----:B------:R-:W-:-:S13]  /*9d60*/  ISETP.GE.AND P2, PT, R10, R17, PT ;  /* 0x000000110a00720c */ /* 0x000fda0003f46270 */
[----:B------:R-:W-:Y:S05]  /*9d70*/  @!P2 BRA `(.L_x_7257) ;  /* 0x000000300024a947 */ /* 0x000fea0003800000 */
[C---:B------:R-:W-:Y:S01]  /*9d80*/  VIADD R13, R19.reuse, 0x8 ;  /* 0x00000008130d7836 */ /* 0x040fe20000000000 */
[----:B------:R-:W-:Y:S01]  /*9d90*/  IADD3 R19, -R19, 0xb, RZ ;  /* 0x0000000b13137810 */ /* 0x000fe20007ffe1ff */
[----:B------:R-:W-:Y:S01]  /*9da0*/  IMAD.MOV.U32 R9, RZ, RZ, R12 ;  /* 0x000000ffff097224 */ /* 0x000fe200078e000c */
[----:B------:R-:W-:Y:S01]  /*9db0*/  UMOV UR5, UR4 ;  /* 0x0000000400057c82 */ /* 0x000fe20008000000 */
[----:B------:R-:W-:Y:S01]  /*9dc0*/  IMAD.MOV.U32 R14, RZ, RZ, R0 ;  /* 0x000000ffff0e7224 */ /* 0x000fe200078e0000 */
[----:B------:R-:W-:Y:S01]  /*9dd0*/  ULDC UR38, c[0x0][0x9e4] ;  /* 0x0002790000267ab9 */ /* 0x000fe20000000800 */
[----:B------:R-:W-:Y:S01]  /*9de0*/  IMAD.MOV.U32 R15, RZ, RZ, R2 ;  /* 0x000000ffff0f7224 */ /* 0x000fe200078e0002 */
[----:B------:R-:W-:Y:S01]  /*9df0*/  ULDC UR39, c[0x0][0x288] ;  /* 0x0000a20000277ab9 */ /* 0x000fe20000000800 */
[----:B------:R-:W-:Y:S01]  /*9e00*/  ULDC UR46, c[0x0][0x2f0] ;  /* 0x0000bc00002e7ab9 */ /* 0x000fe20000000800 */
[----:B------:R-:W-:-:S05]  /*9e10*/  ULDC UR47, c[0x0][0x9e0] ;  /* 0x00027800002f7ab9 */ /* 0x000fca0000000800 */
.L_x_7274:
        /* <DEDUP_REMOVED lines=9> */
.L_x_7259:
[----:B------:R-:W-:Y:S01]  /*9eb0*/  ULEA UR10, UR4, UR36, 0x3 ;  /* 0x00000024040a7291 */ /* 0x000fe2000f8e183f */
[----:B------:R-:W-:-:S08]  /*9ec0*/  SHF.L.U32 R0, R2, 0x1f, RZ ;  /* 0x0000001f02007819 */ /* 0x000fd000000006ff */
[----:B------:R0:W1:Y:S01]  /*9ed0*/  SYNCS.PHASECHK.TRANS64.TRYWAIT P3, [UR10+0x28830], R0 ;  /* 0x02883000ff0075a7 */ /* 0x000062000806014a */
[----:B------:R-:W-:Y:S05]  /*9ee0*/  @!P0 BRA `(.L_x_7260) ;  /* 0x0000000000048947 */ /* 0x000fea0003800000 */
[----:B------:R-:W-:Y:S01]  /*9ef0*/  BPT.TRAP 0x1 ;  /* 0x000000040000795c */ /* 0x000fe20000300000 */
.L_x_7260:
[----:B-1----:R-:W-:Y:S05]  /*9f00*/  @P3 BRA `(.L_x_7258) ;  /* 0x0000000000083947 */ /* 0x002fea0003800000 */
[----:B------:R-:W1:Y:S02]  /*9f10*/  SYNCS.PHASECHK.TRANS64.TRYWAIT P3, [UR10+0x28830], R0 ;  /* 0x02883000ff0075a7 */ /* 0x000e64000806014a */
[----:B-1----:R-:W-:Y:S05]  /*9f20*/  @!P3 BRA `(.L_x_7261) ;  /* 0x000000900060b947 */ /* 0x002fea0003800000 */
.L_x_7258:
[----:B------:R2:W-:Y:S01]  /*9f30*/  BAR.SYNC.DEFER_BLOCKING R13, 0x100 ;  /* 0x0004000d0000751d */ /* 0x0005e20000010000 */
[----:B------:R-:W-:Y:S01]  /*9f40*/  R2UR UR40, R6 ;  /* 0x00000000062872ca */ /* 0x000fe200000e0000 */
[----:B------:R-:W-:Y:S01]  /*9f50*/  ULEA UR42, UR4, UR6, 0xb ;  /* 0x00000006042a7291 */ /* 0x000fe2000f8e583f */
[----:B------:R-:W-:-:S03]  /*9f60*/  R2UR UR41, R7 ;  /* 0x00000000072972ca */ /* 0x000fc600000e0000 */
        /* <DEDUP_REMOVED lines=12> */
[----:B------:R-:W-:Y:S01]  /*a030*/  WARPGROUP.ARRIVE ;  /* 0x00000000000079c5 */ /* 0x000fe20000000000 */
[----:B------:R-:W-:Y:S01]  /*a040*/  UMOV UR31, 0x40000040 ;  /* 0x40000040001f7882 */ /* 0x000fe20000000000 */
[----:B------:R-:W-:Y:S01]  /*a050*/  UIADD3 UR34, UR42, 0x406, URZ ;  /* 0x000004062a227890 */ /* 0x000fe2000fffe03f */
[----:B------:R-:W-:-:S03]  /*a060*/  UMOV UR35, 0x40000040 ;  /* 0x4000004000237882 */ /* 0x000fc60000000000 */
        /* <DEDUP_REMOVED lines=23> */
[----:B--2---:R-:W-:Y:S05]  /*a1e0*/  @P2 BRA `(.L_x_7262) ;  /* 0x0000000000282947 */ /* 0x004fea0003800000 */
[----:B------:R-:W-:Y:S05]  /*a1f0*/  @!P0 BRA `(.L_x_7263) ;  /* 0x0000000000048947 */ /* 0x000fea0003800000 */
[----:B------:R-:W-:Y:S01]  /*a200*/  BPT.TRAP 0x1 ;  /* 0x000000040000795c */ /* 0x000fe20000300000 */
.L_x_7263:
[----:B------:R-:W-:Y:S01]  /*a210*/  ULEA UR10, UR5, UR36, 0x3 ;  /* 0x00000024050a7291 */ /* 0x000fe2000f8e183f */
[----:B01----:R-:W-:-:S08]  /*a220*/  SHF.L.U32 R0, R15, 0x1f, RZ ;  /* 0x0000001f0f007819 */ /* 0x003fd000000006ff */
[----:B------:R0:W1:Y:S01]  /*a230*/  SYNCS.PHASECHK.TRANS64.TRYWAIT P2, [UR10+0x28850], R0 ;  /* 0x02885000ff0075a7 */ /* 0x000062000804014a */
[----:B------:R-:W-:Y:S05]  /*a240*/  @!P0 BRA `(.L_x_7264) ;  /* 0x0000000000048947 */ /* 0x000fea0003800000 */
[----:B------:R-:W-:Y:S01]  /*a250*/  BPT.TRAP 0x1 ;  /* 0x000000040000795c */ /* 0x000fe20000300000 */
.L_x_7264:
[----:B-1----:R-:W-:Y:S05]  /*a260*/  @P2 BRA `(.L_x_7262) ;  /* 0x0000000000082947 */ /* 0x002fea0003800000 */
[----:B------:R-:W1:Y:S02]  /*a270*/  SYNCS.PHASECHK.TRANS64.TRYWAIT P2, [UR10+0x28850], R0 ;  /* 0x02885000ff0075a7 */ /* 0x000e64000804014a */
[----:B-1----:R-:W-:Y:S05]  /*a280*/  @!P2 BRA `(.L_x_7265) ;  /* 0x0000008c00a0a947 */ /* 0x002fea0003800000 */
.L_x_7262:
[----:B------:R-:W-:Y:S01]  /*a290*/  UIADD3 UR10, UR36, 0x400, URZ ;  /* 0x00000400240a7890 */ /* 0x000fe2000fffe03f */
[----:B------:R-:W-:Y:S01]  /*a2a0*/  WARPGROUP.ARRIVE ;  /* 0x00000000000079c5 */ /* 0x000fe20000000000 */
[----:B------:R-:W-:Y:S01]  /*a2b0*/  UMOV UR11, 0x40000040 ;  /* 0x40000040000b7882 */ /* 0x000fe20000000000 */
[----:B------:R-:W-:Y:S01]  /*a2c0*/  UMOV UR15, 0x40000040 ;  /* 0x40000040000f7882 */ /* 0x000fe20000000000 */
[----:B------:R-:W-:Y:S01]  /*a2d0*/  USHF.R.U32.HI UR10, URZ, 0x4, UR10 ;  /* 0x000000043f0a7899 */ /* 0x000fe2000801160a */
[----:B-1----:R-:W1:Y:S01]  /*a2e0*/  @P5 LDC R11, c[0x0][0x44c] ;  /* 0x00011300ff0b5b82 */ /* 0x002e620000000800 */
[----:B------:R-:W-:Y:S02]  /*a2f0*/  IMAD.U32 R12, RZ, RZ, UR4 ;  /* 0x00000004ff0c7e24 */ /* 0x000fe4000f8e00ff */
[----:B------:R-:W-:Y:S01]  /*a300*/  ULOP3.LUT UR10, UR10, 0x3fff, URZ, 0xc0, !UPT ;  /* 0x00003fff0a0a7892 */ /* 0x000fe2000f8ec03f */
[----:B0-----:R-:W-:-:S03]  /*a310*/  IMAD.MOV.U32 R0, RZ, RZ, R8 ;  /* 0x000000ffff007224 */ /* 0x001fc600078e0008 */
[----:B------:R-:W-:Y:S01]  /*a320*/  ULOP3.LUT UR10, UR10, 0x4000000, URZ, 0xfc, !UPT ;  /* 0x040000000a0a7892 */ /* 0x000fe2000f8efc3f */
[----:B------:R-:W0:Y:S03]  /*a330*/  @P5 LDC R20, c[0x0][0x450] ;  /* 0x00011400ff145b82 */ /* 0x000e260000000800 */
[----:B------:R-:W-:-:S04]  /*a340*/  ULEA UR10, UR5, UR10, 0xb ;  /* 0x0000000a050a7291 */ /* 0x000fc8000f8e583f */
[----:B------:R-:W-:-:S05]  /*a350*/  UIADD3 UR14, UR10, 0x80, URZ ;  /* 0x000000800a0e7890 */ /* 0x000fca000fffe03f */
[----:B------:R-:W-:Y:S01]  /*a360*/  HGMMA.64x128x16.F32.BF16 R88, R180, gdesc[UR8].tnspB, R88, gsb0 ;  /* 0x41e00008b4587df0 */ /* 0x000fe20008001858 */
[----:B------:R-:W-:Y:S01]  /*a370*/  UMOV UR11, 0x40000040 ;  /* 0x40000040000b7882 */ /* 0x000fe20000000000 */
[----:B-1----:R-:W-:Y:S01]  /*a380*/  @P5 IMAD.HI.U32 R15, R8, R11, RZ ;  /* 0x0000000b080f5227 */ /* 0x002fe200078e00ff */
[----:B------:R-:W-:-:S04]  /*a390*/  @!P1 LEA R11, R12, UR36, 0x3 ;  /* 0x000000240c0b9c11 */ /* 0x000fc8000f8e18ff */
[----:B0-----:R-:W-:Y:S01]  /*a3a0*/  @P5 SHF.R.U32.HI R0, RZ, R20, R15 ;  /* 0x00000014ff005219 */ /* 0x001fe2000001160f */
[----:B------:R-:W-:-:S05]  /*a3b0*/  @!P1 VIADD R15, R11, 0x28840 ;  /* 0x000288400b0f9836 */ /* 0x000fca0000000000 */
[----:B------:R-:W-:Y:S01]  /*a3c0*/  @!P1 PRMT R15, RZ, 0x654, R15 ;  /* 0x00000654ff0f9816 */ /* 0x000fe2000000000f */
        /* <DEDUP_REMOVED lines=26> */
[----:B------:R-:W-:Y:S01]  /*a570*/  UMOV UR15, 0x40000040 ;  /* 0x40000040000f7882 */ /* 0x000fe20000000000 */
[----:B------:R-:W-:-:S03]  /*a580*/  UIADD3 UR10, UR10, 0x380, URZ ;  /* 0x000003800a0a7890 */ /* 0x000fc6000fffe03f */
[----:B------:R-:W-:Y:S02]  /*a590*/  IMAD R11, R5, -0x2, R12 ;  /* 0xfffffffe050b7824 */ /* 0x000fe400078e020c */
[----:B------:R-:W0:Y:S02]  /*a5a0*/  SHFL.IDX PT, R12, R0, RZ, 0x1c1f ;  /* 0x001c1fff000c7589 */ /* 0x000e2400000e0000 */
[----:B------:R-:W-:-:S04]  /*a5b0*/  IMAD R11, R16, UR46, R11 ;  /* 0x0000002e100b7c24 */ /* 0x000fc8000f8e020b */
[----:B------:R-:W-:Y:S01]  /*a5c0*/  VIADD R11, R11, -UR39 ;  /* 0x800000270b0b7c36 */ /* 0x000fe20008000000 */
        /* <DEDUP_REMOVED lines=8> */
[C---:B------:R-:W-:Y:S01]  /*a650*/  VIADD R153, R11.reuse, UR47 ;  /* 0x0000002f0b997c36 */ /* 0x040fe20008000000 */
[----:B------:R2:W-:Y:S01]  /*a660*/  @!P1 SYNCS.ARRIVE.TRANS64.RED.A1T0 RZ, [R15+URZ], RZ ;  /* 0x000000ff0fff99a7 */ /* 0x0005e2000810043f */
[----:B------:R-:W-:-:S02]  /*a670*/  VIADD R155, R11, UR7 ;  /* 0x000000070b9b7c36 */ /* 0x000fc40008000000 */
[--C-:B0-----:R-:W-:Y:S02]  /*a680*/  IMAD.IADD R11, R153, 0x1, R12.reuse ;  /* 0x00000001990b7824 */ /* 0x101fe400078e020c */
[----:B--2---:R-:W-:Y:S01]  /*a690*/  IMAD.IADD R15, R155, 0x1, R12 ;  /* 0x000000019b0f7824 */ /* 0x004fe200078e020c */
[----:B-1----:R-:W-:Y:S06]  /*a6a0*/  @!P6 BRA `(.L_x_7266) ;  /* 0x00000000005ce947 */ /* 0x002fec0003800000 */
        /* <DEDUP_REMOVED lines=13> */
.L_x_7268:
[----:B------:R-:W-:-:S05]  /*a780*/  IMAD.U32 R20, RZ, RZ, UR38 ;  /* 0x00000026ff147e24 */ /* 0x000fca000f8e00ff */
[----:B------:R-:W-:-:S13]  /*a790*/  ISETP.NE.AND P2, PT, R20, 0x1, PT ;  /* 0x000000011400780c */ /* 0x000fda0003f45270 */
[----:B------:R-:W0:Y:S02]  /*a7a0*/  @P2 LDC.64 R22, c[0x0][0x9e8] ;  /* 0x00027a00ff162b82 */ /* 0x000e240000000a00 */
[----:B0-----:R-:W-:-:S05]  /*a7b0*/  @P2 IMAD.HI.U32 R12, R21, R22, RZ ;  /* 0x00000016150c2227 */ /* 0x001fca00078e00ff */
[----:B------:R-:W-:-:S07]  /*a7c0*/  @P2 SHF.R.U32.HI R21, RZ, R23, R12 ;  /* 0x00000017ff152219 */ /* 0x000fce000001160c */
.L_x_7269:
[----:B------:R-:W-:Y:S05]  /*a7d0*/  BSYNC B0 ;  /* 0x0000000000007941 */ /* 0x000fea0003800000 */
.L_x_7267:
[----:B------:R-:W-:-:S04]  /*a7e0*/  IMAD R12, R21, R20, -R166 ;  /* 0x00000014150c7224 */ /* 0x000fc800078e0aa6 */
[----:B------:R-:W-:-:S05]  /*a7f0*/  IMAD R12, R5, -0x2, R12 ;  /* 0xfffffffe050c7824 */ /* 0x000fca00078e020c */
[----:B------:R-:W-:Y:S02]  /*a800*/  VIADDMNMX R11, R12, R20, R11, PT ;  /* 0x000000140c0b7246 */ /* 0x000fe4000380010b */
[----:B------:R-:W-:-:S07]  /*a810*/  VIMNMX R15, R15, R12, !PT ;  /* 0x0000000c0f0f7248 */ /* 0x000fce0007fe0100 */
.L_x_7266:
[----:B------:R-:W-:Y:S01]  /*a820*/  ISETP.GT.AND P2, PT, R10, -0x1, PT ;  /* 0xffffffff0a00780c */ /* 0x000fe20003f44270 */
[----:B------:R-:W0:Y:S03]  /*a830*/  SHFL.IDX PT, R0, R0, 0x1, 0x1c1f ;  /* 0x003c1f0000007f89 */ /* 0x000e2600000e0000 */
[C---:B------:R-:W-:Y:S02]  /*a840*/  ISETP.GT.AND P4, PT, R15.reuse, RZ, P2 ;  /* 0x000000ff0f00720c */ /* 0x040fe40001784270 */
[----:B------:R-:W-:Y:S02]  /*a850*/  ISETP.GT.AND P3, PT, R15, 0x1, P2 ;  /* 0x000000010f00780c */ /* 0x000fe40001764270 */
[C---:B------:R-:W-:Y:S02]  /*a860*/  ISETP.LT.OR P4, PT, R11.reuse, 0x1, P4 ;  /* 0x000000010b00780c */ /* 0x040fe40002781670 */
[----:B------:R-:W-:-:S02]  /*a870*/  ISETP.LT.OR P3, PT, R11, 0x2, P3 ;  /* 0x000000020b00780c */ /* 0x000fc40001f61670 */
[----:B------:R-:W-:Y:S02]  /*a880*/  FSEL R23, R24, -INF , !P4 ;  /* 0xff80000018177808 */ /* 0x000fe40006000000 */
[----:B------:R-:W-:Y:S02]  /*a890*/  ISETP.GT.AND P4, PT, R15, 0x8, P2 ;  /* 0x000000080f00780c */ /* 0x000fe40001784270 */
[----:B------:R-:W-:Y:S02]  /*a8a0*/  FSEL R184, R25, -INF , !P3 ;  /* 0xff80000019b87808 */ /* 0x000fe40005800000 */
[----:B------:R-:W-:Y:S02]  /*a8b0*/  ISETP.GT.AND P3, PT, R15, 0x9, P2 ;  /* 0x000000090f00780c */ /* 0x000fe40001764270 */
[C---:B------:R-:W-:Y:S02]  /*a8c0*/  ISETP.LT.OR P4, PT, R11.reuse, 0x9, P4 ;  /* 0x000000090b00780c */ /* 0x040fe40002781670 */
[----:B------:R-:W-:-:S02]  /*a8d0*/  ISETP.LT.OR P3, PT, R11, 0xa, P3 ;  /* 0x0000000a0b00780c */ /* 0x000fc40001f61670 */
[----:B------:R-:W-:Y:S01]  /*a8e0*/  FSEL R190, R28, -INF , !P4 ;  /* 0xff8000001cbe7808 */ /* 0x000fe20006000000 */
[----:B0-----:R-:W-:Y:S01]  /*a8f0*/  IMAD.IADD R21, R155, 0x1, R0 ;  /* 0x000000019b157824 */ /* 0x001fe200078e0200 */
[----:B------:R-:W-:Y:S02]  /*a900*/  ISETP.GT.AND P4, PT, R15, 0x10, P2 ;  /* 0x000000100f00780c */ /* 0x000fe40001784270 */
[----:B------:R-:W-:Y:S02]  /*a910*/  FSEL R192, R29, -INF , !P3 ;  /* 0xff8000001dc07808 */ /* 0x000fe40005800000 */
        /* <DEDUP_REMOVED lines=98> */
.L_x_7272:
[----:B------:R-:W-:-:S05]  /*af40*/  IMAD.U32 R25, RZ, RZ, UR38 ;  /* 0x00000026ff197e24 */ /* 0x000fca000f8e00ff */
[----:B------:R-:W-:-:S13]  /*af50*/  ISETP.NE.AND P3, PT, R25, 0x1, PT ;  /* 0x000000011900780c */ /* 0x000fda0003f65270 */
[----:B------:R-:W0:Y:S02]  /*af60*/  @P3 LDC.64 R168, c[0x0][0x9e8] ;  /* 0x00027a00ffa83b82 */ /* 0x000e240000000a00 */
[----:B0-----:R-:W-:-:S05]  /*af70*/  @P3 IMAD.HI.U32 R0, R11, R168, RZ ;  /* 0x000000a80b003227 */ /* 0x001fca00078e00ff */
[----:B------:R-:W-:-:S07]  /*af80*/  @P3 SHF.R.U32.HI R11, RZ, R169, R0 ;  /* 0x000000a9ff0b3219 */ /* 0x000fce0000011600 */
.L_x_7273:
[----:B------:R-:W-:Y:S05]  /*af90*/  BSYNC B0 ;  /* 0x0000000000007941 */ /* 0x000fea0003800000 */
.L_x_7271:
[----:B------:R-:W-:-:S04]  /*afa0*/  IMAD R0, R11, R25, -R166 ;  /* 0x000000190b007224 */ /* 0x000fc800078e0aa6 */
[----:B------:R-:W-:-:S05]  /*afb0*/  IMAD R0, R5, -0x2, R0 ;  /* 0xfffffffe05007824 */ /* 0x000fca00078e0200 */
[----:B------:R-:W-:Y:S02]  /*afc0*/  VIADDMNMX R15, R0, R25, R15, PT ;  /* 0x00000019000f7246 */ /* 0x000fe4000380010f */
[----:B------:R-:W-:-:S07]  /*afd0*/  VIMNMX R21, R21, R0, !PT ;  /* 0x0000000015157248 */ /* 0x000fce0007fe0100 */
.L_x_7270:
        /* <DEDUP_REMOVED lines=11> */
[----:B------:R-:W-:-:S02]  /*b090*/  ISETP.GT.AND P4, PT, R21, 0x1, P2 ;  /* 0x000000011500780c */ /* 0x000fc40001784270 */
[----:B------:R-:W-:Y:S02]  /*b0a0*/  FMNMX.FTZ R11, R164, R11, !PT ;  /* 0x0000000ba40b7209 */ /* 0x000fe40007810000 */
[----:B------:R-:W-:Y:S02]  /*b0b0*/  FSEL R166, R34, -INF , !P3 ;  /* 0xff80000022a67808 */ /* 0x000fe40005800000 */
        /* <DEDUP_REMOVED lines=50> */
[C---:B------:R-:W-:Y:S01]  /*b3e0*/  ISETP.LT.OR P4, PT, R15.reuse, 0x22, P4 ;  /* 0x000000220f00780c */ /* 0x040fe20002781670 */
[----:B------:R-:W0:Y:S01]  /*b3f0*/  SHFL.BFLY PT, R0, R11, 0x2, 0x1f ;  /* 0x0c401f000b007f89 */ /* 0x000e2200000e0000 */
[----:B------:R-:W-:-:S02]  /*b400*/  ISETP.LT.OR P3, PT, R15, 0x39, P3 ;  /* 0x000000390f00780c */ /* 0x000fc40001f61670 */
[----:B------:R-:W-:Y:S02]  /*b410*/  FSEL R172, R43, -INF , !P4 ;  /* 0xff8000002bac7808 */ /* 0x000fe40006000000 */
[C---:B------:R-:W-:Y:S02]  /*b420*/  ISETP.GT.AND P4, PT, R21.reuse, 0x29, P2 ;  /* 0x000000291500780c */ /* 0x040fe40001784270 */
[----:B------:R-:W-:Y:S02]  /*b430*/  FSEL R54, R54, -INF , !P3 ;  /* 0xff80000036367808 */ /* 0x000fe40005800000 */
[----:B------:R-:W-:Y:S02]  /*b440*/  ISETP.GT.AND P3, PT, R21, 0x40, P2 ;  /* 0x000000401500780c */ /* 0x000fe40001764270 */
[C---:B------:R-:W-:Y:S02]  /*b450*/  ISETP.LT.OR P4, PT, R15.reuse, 0x2a, P4 ;  /* 0x0000002a0f00780c */ /* 0x040fe40002781670 */
[----:B------:R-:W-:-:S02]  /*b460*/  ISETP.LT.OR P3, PT, R15, 0x41, P3 ;  /* 0x000000410f00780c */ /* 0x000fc40001f61670 */
[----:B------:R-:W-:Y:S02]  /*b470*/  FSEL R34, R47, -INF , !P4 ;  /* 0xff8000002f227808 */ /* 0x000fe40006000000 */
[C---:B------:R-:W-:Y:S02]  /*b480*/  ISETP.GT.AND P4, PT, R21.reuse, 0x31, P2 ;  /* 0x000000311500780c */ /* 0x040fe40001784270 */
[----:B------:R-:W-:Y:S02]  /*b490*/  FSEL R58, R58, -INF , !P3 ;  /* 0xff8000003a3a7808 */ /* 0x000fe40005800000 */
[----:B------:R-:W-:Y:S02]  /*b4a0*/  ISETP.GT.AND P3, PT, R21, 0x41, P2 ;  /* 0x000000411500780c */ /* 0x000fe40001764270 */
[----:B------:R-:W-:Y:S02]  /*b4b0*/  ISETP.LT.OR P4, PT, R15, 0x32, P4 ;  /* 0x000000320f00780c */ /* 0x000fe40002781670 */
[----:B0-----:R-:W-:-:S02]  /*b4c0*/  FMNMX.FTZ R0, R11, R0, !PT ;  /* 0x000000000b007209 */ /* 0x001fc40007810000 */
[----:B------:R-:W0:Y:S01]  /*b4d0*/  LDC R11, c[0x0][0x988] ;  /* 0x00026200ff0b7b82 */ /* 0x000e220000000800 */
[----:B------:R-:W-:Y:S02]  /*b4e0*/  ISETP.LT.OR P3, PT, R15, 0x42, P3 ;  /* 0x000000420f00780c */ /* 0x000fe40001f61670 */
[----:B------:R-:W1:Y:S01]  /*b4f0*/  SHFL.BFLY PT, R25, R0, 0x1, 0x1f ;  /* 0x0c201f0000197f89 */ /* 0x000e6200000e0000 */
[----:B------:R-:W-:Y:S02]  /*b500*/  FSEL R46, R51, -INF , !P4 ;  /* 0xff800000332e7808 */ /* 0x000fe40006000000 */
[----:B------:R-:W-:Y:S02]  /*b510*/  ISETP.GT.AND P4, PT, R21, 0x39, P2 ;  /* 0x000000391500780c */ /* 0x000fe40001784270 */
[----:B------:R-:W-:Y:S02]  /*b520*/  FSEL R182, R59, -INF , !P3 ;  /* 0xff8000003bb67808 */ /* 0x000fe40005800000 */
[----:B------:R-:W-:-:S02]  /*b530*/  ISETP.GT.AND P3, PT, R21, 0x48, P2 ;  /* 0x000000481500780c */ /* 0x000fc40001764270 */
[C---:B------:R-:W-:Y:S02]  /*b540*/  ISETP.LT.OR P4, PT, R15.reuse, 0x3a, P4 ;  /* 0x0000003a0f00780c */ /* 0x040fe40002781670 */
[----:B------:R-:W-:Y:S02]  /*b550*/  ISETP.LT.OR P3, PT, R15, 0x49, P3 ;  /* 0x000000490f00780c */ /* 0x000fe40001f61670 */
[----:B------:R-:W-:Y:S02]  /*b560*/  FSEL R30, R55, -INF , !P4 ;  /* 0xff800000371e7808 */ /* 0x000fe40006000000 */
[----:B------:R-:W-:Y:S02]  /*b570*/  FSEL R62, R62, -INF , !P3 ;  /* 0xff8000003e3e7808 */ /* 0x000fe40005800000 */
[----:B------:R-:W-:-:S04]  /*b580*/  ISETP.GT.AND P3, PT, R21, RZ, P2 ;  /* 0x000000ff1500720c */ /* 0x000fc80001764270 */
[----:B------:R-:W-:Y:S02]  /*b590*/  ISETP.LT.OR P3, PT, R15, 0x1, P3 ;  /* 0x000000010f00780c */ /* 0x000fe40001f61670 */
[----:B-1----:R-:W-:-:S04]  /*b5a0*/  FMNMX.FTZ R0, R0, R25, !PT ;  /* 0x0000001900007209 */ /* 0x002fc80007810000 */
[C---:B------:R-:W-:Y:S01]  /*b5b0*/  FSETP.NEU.FTZ.AND P4, PT, R0.reuse, -INF , PT ;  /* 0xff8000000000780b */ /* 0x040fe20003f9d000 */
[----:B0-----:R-:W-:-:S03]  /*b5c0*/  FMUL.FTZ R31, R0, R11 ;  /* 0x0000000b001f7220 */ /* 0x001fc60000410000 */
[----:B------:R-:W-:Y:S02]  /*b5d0*/  FSEL R53, R0, RZ, P4 ;  /* 0x000000ff00357208 */ /* 0x000fe40002000000 */
[----:B------:R-:W-:-:S03]  /*b5e0*/  FSEL R31, R31, RZ, P4 ;  /* 0x000000ff1f1f7208 */ /* 0x000fc60002000000 */
[----:B------:R-:W-:Y:S02]  /*b5f0*/  FADD.FTZ R14, -R53, R14 ;  /* 0x0000000e350e7221 */ /* 0x000fe40000010100 */
        /* <DEDUP_REMOVED lines=10> */
[--C-:B------:R-:W-:Y:S01]  /*b6a0*/  FFMA.FTZ R47, R56, R11, -R31.reuse ;  /* 0x0000000b382f7223 */ /* 0x100fe2000001081f */
[----:B------:R-:W-:Y:S01]  /*b6b0*/  FSEL R188, R63, -INF , !P3 ;  /* 0xff8000003fbc7808 */ /* 0x000fe20005800000 */
[----:B------:R-:W-:Y:S01]  /*b6c0*/  MUFU.EX2 R27, R35 ;  /* 0x00000023001b7308 */ /* 0x000fe20000000800 */
[----:B------:R-:W-:Y:S01]  /*b6d0*/  FMNMX.FTZ R29, R168, R29, !PT ;  /* 0x0000001da81d7209 */ /* 0x000fe20007810000 */
[-CC-:B------:R-:W-:Y:S01]  /*b6e0*/  FFMA.FTZ R23, R23, R11.reuse, -R31.reuse ;  /* 0x0000000b17177223 */ /* 0x180fe2000001081f */
[----:B------:R-:W-:Y:S01]  /*b6f0*/  ISETP.GT.AND P3, PT, R21, 0x50, P2 ;  /* 0x000000501500780c */ /* 0x000fe20001764270 */
[----:B------:R-:W-:Y:S01]  /*b700*/  FMUL.FTZ R14, R14, R11 ;  /* 0x0000000b0e0e7220 */ /* 0x000fe20000410000 */
        /* <DEDUP_REMOVED lines=15> */
[--C-:B------:R-:W-:Y:S01]  /*b800*/  FFMA.FTZ R49, R28, R11, -R31.reuse ;  /* 0x0000000b1c317223 */ /* 0x100fe2000001081f */
[----:B------:R-:W-:Y:S01]  /*b810*/  FMNMX.FTZ R33, R174, R33, !PT ;  /* 0x00000021ae217209 */ /* 0x000fe20007810000 */
[--C-:B------:R-:W-:Y:S01]  /*b820*/  FFMA.FTZ R48, R48, R11, -R31.reuse ;  /* 0x0000000b30307223 */ /* 0x100fe2000001081f */
[----:B------:R-:W-:Y:S01]  /*b830*/  FSEL R164, R67, -INF , !P3 ;  /* 0xff80000043a47808 */ /* 0x000fe20005800000 */
[----:B------:R1:W-:Y:S01]  /*b840*/  MUFU.EX2 R29, R39 ;  /* 0x00000027001d7308 */ /* 0x0003e20000000800 */
[----:B------:R-:W-:Y:S01]  /*b850*/  FMNMX.FTZ R33, R42, R33, !PT ;  /* 0x000000212a217209 */ /* 0x000fe20007810000 */
[-CC-:B0-----:R-:W-:Y:S01]  /*b860*/  FFMA.FTZ R37, R160, R11.reuse, -R31.reuse ;  /* 0x0000000ba0257223 */ /* 0x181fe2000001081f */
[----:B------:R-:W-:Y:S01]  /*b870*/  ISETP.GT.AND P3, PT, R21, 0x58, P2 ;  /* 0x000000581500780c */ /* 0x000fe20001764270 */
[--C-:B------:R-:W-:Y:S01]  /*b880*/  FFMA.FTZ R44, R44, R11, -R31.reuse ;  /* 0x0000000b2c2c7223 */ /* 0x100fe2000001081f */
[----:B------:R-:W-:Y:S01]  /*b890*/  FMNMX.FTZ R35, R172, R33, !PT ;  /* 0x00000021ac237209 */ /* 0x000fe20007810000 */
[--C-:B------:R-:W-:Y:S01]  /*b8a0*/  FFMA.FTZ R36, R36, R11, -R31.reuse ;  /* 0x0000000b24247223 */ /* 0x100fe2000001081f */
[----:B------:R-:W-:Y:S01]  /*b8b0*/  ISETP.LT.OR P3, PT, R15, 0x59, P3 ;  /* 0x000000590f00780c */ /* 0x000fe20001f61670 */
[----:B------:R0:W-:Y:S01]  /*b8c0*/  MUFU.EX2 R33, R37 ;  /* 0x0000002500217308 */ /* 0x0001e20000000800 */
[----:B------:R-:W-:Y:S01]  /*b8d0*/  FMNMX.FTZ R35, R170, R35, !PT ;  /* 0x00000023aa237209 */ /* 0x000fe20007810000 */
[-CC-:B-1----:R-:W-:Y:S01]  /*b8e0*/  FFMA.FTZ R39, R156, R11.reuse, -R31.reuse ;  /* 0x0000000b9c277223 */ /* 0x182fe2000001081f */
[----:B------:R-:W-:Y:S01]  /*b8f0*/  FSEL R70, R70, -INF , !P3 ;  /* 0xff80000046467808 */ /* 0x000fe20005800000 */
[--C-:B------:R-:W-:Y:S01]  /*b900*/  FFMA.FTZ R20, R20, R11, -R31.reuse ;  /* 0x0000000b14147223 */ /* 0x100fe2000001081f */
[----:B------:R-:W-:Y:S01]  /*b910*/  FMNMX.FTZ R35, R34, R35, !PT ;  /* 0x0000002322237209 */ /* 0x000fe20007810000 */
[--C-:B------:R-:W-:Y:S01]  /*b920*/  FFMA.FTZ R24, R24, R11, -R31.reuse ;  /* 0x0000000b18187223 */ /* 0x100fe2000001081f */
[----:B------:R-:W-:Y:S01]  /*b930*/  ISETP.GT.AND P3, PT, R21, 0x59, P2 ;  /* 0x000000591500780c */ /* 0x000fe20001764270 */
[----:B------:R-:W1:Y:S01]  /*b940*/  MUFU.EX2 R14, R14 ;  /* 0x0000000e000e7308 */ /* 0x000e620000000800 */
[----:B------:R-:W-:Y:S01]  /*b950*/  FMNMX.FTZ R35, R50, R35, !PT ;  /* 0x0000002332237209 */ /* 0x000fe20007810000 */
[-CC-:B------:R-:W-:Y:S01]  /*b960*/  FFMA.FTZ R22, R22, R11.reuse, -R31.reuse ;  /* 0x0000000b16167223 */ /* 0x180fe2000001081f */
[----:B------:R-:W-:Y:S01]  /*b970*/  ISETP.LT.OR P3, PT, R15, 0x5a, P3 ;  /* 0x0000005a0f00780c */ /* 0x000fe20001f61670 */
[--C-:B------:R-:W-:Y:S01]  /*b980*/  FFMA.FTZ R32, R32, R11, -R31.reuse ;  /* 0x0000000b20207223 */ /* 0x100fe2000001081f */
[----:B0-----:R-:W-:Y:S01]  /*b990*/  FMNMX.FTZ R37, R46, R35, !PT ;  /* 0x000000232e257209 */ /* 0x001fe20007810000 */
[----:B------:R-:W-:Y:S01]  /*b9a0*/  FFMA.FTZ R28, R84, R11, -R31 ;  /* 0x0000000b541c7223 */ /* 0x000fe2000001081f */
[----:B------:R-:W-:Y:S01]  /*b9b0*/  FSEL R160, R71, -INF , !P3 ;  /* 0xff80000047a07808 */ /* 0x000fe20005800000 */
[----:B------:R0:W-:Y:S01]  /*b9c0*/  MUFU.EX2 R35, R39 ;  /* 0x0000002700237308 */ /* 0x0001e20000000800 */
[----:B------:R-:W-:-:S02]  /*b9d0*/  ISETP.GT.AND P3, PT, R21, 0x60, P2 ;  /* 0x000000601500780c */ /* 0x000fc40001764270 */
[----:B------:R-:W-:Y:S02]  /*b9e0*/  FMNMX.FTZ R37, R54, R37, !PT ;  /* 0x0000002536257209 */ /* 0x000fe40007810000 */
[----:B------:R-:W-:Y:S02]  /*b9f0*/  ISETP.LT.OR P3, PT, R15, 0x61, P3 ;  /* 0x000000610f00780c */ /* 0x000fe40001f61670 */
[----:B------:R-:W-:Y:S01]  /*ba00*/  FMNMX.FTZ R37, R30, R37, !PT ;  /* 0x000000251e257209 */ /* 0x000fe20007810000 */
[----:B------:R-:W2:Y:S01]  /*ba10*/  MUFU.EX2 R184, R184 ;  /* 0x000000b800b87308 */ /* 0x000ea20000000800 */
[----:B------:R-:W-:Y:S01]  /*ba20*/  FSEL R156, R74, -INF , !P3 ;  /* 0xff8000004a9c7808 */ /* 0x000fe20005800000 */
[----:B------:R-:W-:Y:S01]  /*ba30*/  FFMA.FTZ R74, R154, R11, -R31 ;  /* 0x0000000b9a4a7223 */ /* 0x000fe2000001081f */
[----:B------:R-:W-:Y:S01]  /*ba40*/  ISETP.GT.AND P3, PT, R21, 0x61, P2 ;  /* 0x000000611500780c */ /* 0x000fe20001764270 */
[----:B-1----:R-:W-:Y:S01]  /*ba50*/  FFMA.FTZ R53, R14, R4, R23 ;  /* 0x000000040e357223 */ /* 0x002fe20000010017 */
[----:B------:R-:W-:Y:S01]  /*ba60*/  FMNMX.FTZ R37, R58, R37, !PT ;  /* 0x000000253a257209 */ /* 0x000fe20007810000 */
[-C--:B------:R-:W-:Y:S01]  /*ba70*/  FMUL.FTZ R88, R88, R14.reuse ;  /* 0x0000000e58587220 */ /* 0x080fe20000410000 */
[----:B------:R-:W-:Y:S01]  /*ba80*/  ISETP.LT.OR P3, PT, R15, 0x62, P3 ;  /* 0x000000620f00780c */ /* 0x000fe20001f61670 */
[----:B------:R-:W1:Y:S01]  /*ba90*/  MUFU.EX2 R25, R25 ;  /* 0x0000001900197308 */ /* 0x000e620000000800 */
[----:B0-----:R-:W-:Y:S01]  /*baa0*/  FMNMX.FTZ R39, R182, R37, !PT ;  /* 0x00000025b6277209 */ /* 0x001fe20007810000 */
[-C--:B------:R-:W-:Y:S01]  /*bab0*/  FMUL.FTZ R89, R89, R14.reuse ;  /* 0x0000000e59597220 */ /* 0x080fe20000410000 */
[----:B------:R-:W-:Y:S01]  /*bac0*/  FSEL R154, R75, -INF , !P3 ;  /* 0xff8000004b9a7808 */ /* 0x000fe20005800000 */
[-C--:B------:R-:W-:Y:S01]  /*bad0*/  FMUL.FTZ R92, R92, R14.reuse ;  /* 0x0000000e5c5c7220 */ /* 0x080fe20000410000 */
[----:B------:R-:W-:Y:S01]  /*bae0*/  ISETP.GT.AND P3, PT, R21, 0x68, P2 ;  /* 0x000000681500780c */ /* 0x000fe20001764270 */
[-C--:B------:R-:W-:Y:S01]  /*baf0*/  FMUL.FTZ R93, R93, R14.reuse ;  /* 0x0000000e5d5d7220 */ /* 0x080fe20000410000 */
[----:B------:R-:W-:Y:S01]  /*bb00*/  FMNMX.FTZ R39, R62, R39, !PT ;  /* 0x000000273e277209 */ /* 0x000fe20007810000 */
[----:B------:R-:W0:Y:S01]  /*bb10*/  MUFU.EX2 R26, R192 ;  /* 0x000000c0001a7308 */ /* 0x000e220000000800 */
[----:B------:R-:W-:Y:S01]  /*bb20*/  ISETP.LT.OR P3, PT, R15, 0x69, P3 ;  /* 0x000000690f00780c */ /* 0x000fe20001f61670 */
[----:B--2---:R-:W-:Y:S01]  /*bb30*/  FADD.FTZ R4, R184, R53 ;  /* 0x00000035b8047221 */ /* 0x004fe20000010000 */
[----:B------:R-:W-:Y:S01]  /*bb40*/  FMNMX.FTZ R39, R188, R39, !PT ;  /* 0x00000027bc277209 */ /* 0x000fe20007810000 */
[-C--:B------:R-:W-:Y:S01]  /*bb50*/  FMUL.FTZ R96, R96, R14.reuse ;  /* 0x0000000e60607220 */ /* 0x080fe20000410000 */
[----:B------:R-:W-:Y:S01]  /*bb60*/  FSEL R78, R78, -INF , !P3 ;  /* 0xff8000004e4e7808 */ /* 0x000fe20005800000 */
[-C--:B------:R-:W-:Y:S01]  /*bb70*/  FMUL.FTZ R97, R97, R14.reuse ;  /* 0x0000000e61617220 */ /* 0x080fe20000410000 */
[----:B------:R-:W-:Y:S01]  /*bb80*/  FMNMX.FTZ R39, R186, R39, !PT ;  /* 0x00000027ba277209 */ /* 0x000fe20007810000 */
[----:B------:R-:W2:Y:S01]  /*bb90*/  MUFU.EX2 R162, R162 ;  /* 0x000000a200a27308 */ /* 0x000ea20000000800 */
[----:B------:R-:W-:Y:S01]  /*bba0*/  ISETP.GT.AND P3, PT, R21, 0x69, P2 ;  /* 0x000000691500780c */ /* 0x000fe20001764270 */
[----:B-1----:R-:W-:Y:S01]  /*bbb0*/  FADD.FTZ R53, R25, R4 ;  /* 0x0000000419357221 */ /* 0x002fe20000010000 */
[----:B------:R-:W-:Y:S01]  /*bbc0*/  FMNMX.FTZ R41, R164, R39, !PT ;  /* 0x00000027a4297209 */ /* 0x000fe20007810000 */
[-C--:B------:R-:W-:Y:S01]  /*bbd0*/  FMUL.FTZ R100, R100, R14.reuse ;  /* 0x0000000e64647220 */ /* 0x080fe20000410000 */
[----:B------:R-:W-:Y:S01]  /*bbe0*/  ISETP.LT.OR P3, PT, R15, 0x6a, P3 ;  /* 0x0000006a0f00780c */ /* 0x000fe20001f61670 */
[-C--:B------:R-:W-:Y:S01]  /*bbf0*/  FMUL.FTZ R101, R101, R14.reuse ;  /* 0x0000000e65657220 */ /* 0x080fe20000410000 */
[----:B------:R-:W-:Y:S01]  /*bc00*/  FMNMX.FTZ R41, R70, R41, !PT ;  /* 0x0000002946297209 */ /* 0x000fe20007810000 */
[----:B------:R-:W1:Y:S01]  /*bc10*/  MUFU.EX2 R158, R158 ;  /* 0x0000009e009e7308 */ /* 0x000e620000000800 */
[----:B------:R-:W-:Y:S01]  /*bc20*/  FSEL R52, R79, -INF , !P3 ;  /* 0xff8000004f347808 */ /* 0x000fe20005800000 */
[----:B0-----:R-:W-:Y:S01]  /*bc30*/  FADD.FTZ R4, R26, R53 ;  /* 0x000000351a047221 */ /* 0x001fe20000010000 */
[----:B------:R-:W-:Y:S01]  /*bc40*/  ISETP.GT.AND P3, PT, R21, 0x70, P2 ;  /* 0x000000701500780c */ /* 0x000fe20001764270 */
[-C--:B------:R-:W-:Y:S01]  /*bc50*/  FMUL.FTZ R104, R104, R14.reuse ;  /* 0x0000000e68687220 */ /* 0x080fe20000410000 */
[----:B------:R-:W-:Y:S01]  /*bc60*/  FMNMX.FTZ R41, R160, R41, !PT ;  /* 0x00000029a0297209 */ /* 0x000fe20007810000 */
[----:B------:R-:W-:Y:S01]  /*bc70*/  FADD.FTZ R53, R27, R4 ;  /* 0x000000041b357221 */ /* 0x000fe20000010000 */
[----:B------:R-:W-:Y:S01]  /*bc80*/  ISETP.LT.OR P3, PT, R15, 0x71, P3 ;  /* 0x000000710f00780c */ /* 0x000fe20001f61670 */
[----:B------:R0:W-:Y:S01]  /*bc90*/  MUFU.EX2 R37, R152 ;  /* 0x0000009800257308 */ /* 0x0001e20000000800 */
[----:B------:R-:W-:Y:S01]  /*bca0*/  FMNMX.FTZ R41, R156, R41, !PT ;  /* 0x000000299c297209 */ /* 0x000fe20007810000 */
[----:B------:R-:W-:Y:S01]  /*bcb0*/  FADD.FTZ R4, R66, R53 ;  /* 0x0000003542047221 */ /* 0x000fe20000010000 */
[----:B------:R-:W-:Y:S01]  /*bcc0*/  FSEL R82, R82, -INF , !P3 ;  /* 0xff80000052527808 */ /* 0x000fe20005800000 */
[-C--:B------:R-:W-:Y:S01]  /*bcd0*/  FMUL.FTZ R105, R105, R14.reuse ;  /* 0x0000000e69697220 */ /* 0x080fe20000410000 */
[----:B------:R-:W-:Y:S01]  /*bce0*/  ISETP.GT.AND P3, PT, R21, 0x71, P2 ;  /* 0x000000711500780c */ /* 0x000fe20001764270 */
[----:B------:R-:W-:Y:S01]  /*bcf0*/  FADD.FTZ R53, R29, R4 ;  /* 0x000000041d357221 */ /* 0x000fe20000010000 */
[----:B------:R-:W-:Y:S01]  /*bd00*/  FMNMX.FTZ R43, R154, R41, !PT ;  /* 0x000000299a2b7209 */ /* 0x000fe20007810000 */
[----:B------:R3:W-:Y:S01]  /*bd10*/  MUFU.EX2 R39, R45 ;  /* 0x0000002d00277308 */ /* 0x0007e20000000800 */
[----:B------:R-:W-:Y:S01]  /*bd20*/  ISETP.LT.OR P3, PT, R15, 0x72, P3 ;  /* 0x000000720f00780c */ /* 0x000fe20001f61670 */
[----:B0-----:R-:W-:Y:S01]  /*bd30*/  FFMA.FTZ R152, R80, R11, -R31 ;  /* 0x0000000b50987223 */ /* 0x001fe2000001081f */
[----:B------:R-:W-:Y:S01]  /*bd40*/  FMNMX.FTZ R43, R78, R43, !PT ;  /* 0x0000002b4e2b7209 */ /* 0x000fe20007810000 */
[----:B--2---:R-:W-:Y:S01]  /*bd50*/  FADD.FTZ R4, R162, R53 ;  /* 0x00000035a2047221 */ /* 0x004fe20000010000 */
[----:B------:R-:W-:Y:S01]  /*bd60*/  FSEL R56, R83, -INF , !P3 ;  /* 0xff80000053387808 */ /* 0x000fe20005800000 */
[-C--:B------:R-:W-:Y:S01]  /*bd70*/  FMUL.FTZ R108, R108, R14.reuse ;  /* 0x0000000e6c6c7220 */ /* 0x080fe20000410000 */
[C---:B------:R-:W-:Y:S01]  /*bd80*/  ISETP.GT.AND P3, PT, R21.reuse, 0x78, P2 ;  /* 0x000000781500780c */ /* 0x040fe20001764270 */
[----:B------:R0:W-:Y:S01]  /*bd90*/  MUFU.EX2 R41, R47 ;  /* 0x0000002f00297308 */ /* 0x0001e20000000800 */
[----:B------:R-:W-:Y:S01]  /*bda0*/  FMNMX.FTZ R43, R52, R43, !PT ;  /* 0x0000002b342b7209 */ /* 0x000fe20007810000 */
[-CC-:B---3--:R-:W-:Y:S01]  /*bdb0*/  FFMA.FTZ R45, R72, R11.reuse, -R31.reuse ;  /* 0x0000000b482d7223 */ /* 0x188fe2000001081f */
[----:B------:R-:W-:Y:S01]  /*bdc0*/  ISETP.GT.AND P2, PT, R21, 0x79, P2 ;  /* 0x000000791500780c */ /* 0x000fe20001744270 */
[--C-:B------:R-:W-:Y:S01]  /*bdd0*/  FFMA.FTZ R21, R64, R11, -R31.reuse ;  /* 0x0000000b40157223 */ /* 0x100fe2000001081f */
[----:B------:R-:W-:Y:S01]  /*bde0*/  ISETP.LT.OR P3, PT, R15, 0x79, P3 ;  /* 0x000000790f00780c */ /* 0x000fe20001f61670 */
[----:B------:R-:W-:Y:S01]  /*bdf0*/  FADD.FTZ R53, R33, R4 ;  /* 0x0000000421357221 */ /* 0x000fe20000010000 */
[----:B------:R-:W-:Y:S01]  /*be00*/  FMNMX.FTZ R43, R82, R43, !PT ;  /* 0x0000002b522b7209 */ /* 0x000fe20007810000 */
[----:B------:R-:W2:Y:S01]  /*be10*/  MUFU.EX2 R74, R74 ;  /* 0x0000004a004a7308 */ /* 0x000ea20000000800 */
[----:B------:R-:W-:Y:S01]  /*be20*/  ISETP.LT.OR P2, PT, R15, 0x7a, P2 ;  /* 0x0000007a0f00780c */ /* 0x000fe20001741670 */
[----:B------:R-:W-:Y:S01]  /*be30*/  FFMA.FTZ R15, R60, R11, -R31 ;  /* 0x0000000b3c0f7223 */ /* 0x000fe2000001081f */
[----:B------:R-:W-:Y:S01]  /*be40*/  FSEL R86, R86, -INF , !P3 ;  /* 0xff80000056567808 */ /* 0x000fe20005800000 */
[----:B-1----:R-:W-:Y:S01]  /*be50*/  FADD.FTZ R4, R158, R53 ;  /* 0x000000359e047221 */ /* 0x002fe20000010000 */
[----:B------:R-:W-:Y:S01]  /*be60*/  FMNMX.FTZ R43, R56, R43, !PT ;  /* 0x0000002b382b7209 */ /* 0x000fe20007810000 */
[-C--:B------:R-:W-:Y:S01]  /*be70*/  FMUL.FTZ R109, R109, R14.reuse ;  /* 0x0000000e6d6d7220 */ /* 0x080fe20000410000 */
[----:B------:R-:W-:Y:S01]  /*be80*/  FSEL R60, R87, -INF , !P2 ;  /* 0xff800000573c7808 */ /* 0x000fe20005000000 */
[----:B------:R-:W1:Y:S01]  /*be90*/  MUFU.EX2 R48, R48 ;  /* 0x0000003000307308 */ /* 0x000e620000000800 */
[----:B------:R-:W-:Y:S01]  /*bea0*/  FMNMX.FTZ R43, R86, R43, !PT ;  /* 0x0000002b562b7209 */ /* 0x000fe20007810000 */
[----:B------:R-:W-:Y:S01]  /*beb0*/  FADD.FTZ R53, R35, R4 ;  /* 0x0000000423357221 */ /* 0x000fe20000010000 */
[-C--:B------:R-:W-:Y:S01]  /*bec0*/  FMUL.FTZ R112, R112, R14.reuse ;  /* 0x0000000e70707220 */ /* 0x080fe20000410000 */
[-C--:B------:R-:W-:Y:S01]  /*bed0*/  FMUL.FTZ R113, R113, R14.reuse ;  /* 0x0000000e71717220 */ /* 0x080fe20000410000 */
[----:B0-----:R-:W-:Y:S01]  /*bee0*/  FMNMX.FTZ R47, R60, R43, !PT ;  /* 0x0000002b3c2f7209 */ /* 0x001fe20007810000 */
[----:B------:R-:W-:Y:S01]  /*bef0*/  FFMA.FTZ R43, R68, R11, -R31 ;  /* 0x0000000b442b7223 */ /* 0x000fe2000001081f */
[-C--:B------:R-:W-:Y:S01]  /*bf00*/  FMUL.FTZ R116, R116, R14.reuse ;  /* 0x0000000e74747220 */ /* 0x080fe20000410000 */
[----:B------:R-:W0:Y:S01]  /*bf10*/  MUFU.EX2 R44, R44 ;  /* 0x0000002c002c7308 */ /* 0x000e220000000800 */
[-C--:B------:R-:W-:Y:S01]  /*bf20*/  FMUL.FTZ R117, R117, R14.reuse ;  /* 0x0000000e75757220 */ /* 0x080fe20000410000 */
[----:B------:R-:W3:Y:S01]  /*bf30*/  SHFL.BFLY PT, R64, R47, 0x2, 0x1f ;  /* 0x0c401f002f407f89 */ /* 0x000ee200000e0000 */
[-C--:B------:R-:W-:Y:S01]  /*bf40*/  FMUL.FTZ R120, R120, R14.reuse ;  /* 0x0000000e78787220 */ /* 0x080fe20000410000 */
[-C--:B------:R-:W-:Y:S01]  /*bf50*/  FMUL.FTZ R121, R121, R14.reuse ;  /* 0x0000000e79797220 */ /* 0x080fe20000410000 */
[-C--:B------:R-:W-:Y:S01]  /*bf60*/  FMUL.FTZ R124, R124, R14.reuse ;  /* 0x0000000e7c7c7220 */ /* 0x080fe20000410000 */
[-C--:B------:R-:W-:Y:S01]  /*bf70*/  FMUL.FTZ R125, R125, R14.reuse ;  /* 0x0000000e7d7d7220 */ /* 0x080fe20000410000 */
[-C--:B------:R-:W-:Y:S01]  /*bf80*/  FMUL.FTZ R128, R128, R14.reuse ;  /* 0x0000000e80807220 */ /* 0x080fe20000410000 */
[----:B------:R-:W-:Y:S01]  /*bf90*/  MUFU.EX2 R36, R36 ;  /* 0x0000002400247308 */ /* 0x000fe20000000800 */
[-C--:B------:R-:W-:Y:S01]  /*bfa0*/  FMUL.FTZ R129, R129, R14.reuse ;  /* 0x0000000e81817220 */ /* 0x080fe20000410000 */
[-C--:B------:R-:W-:Y:S01]  /*bfb0*/  FMUL.FTZ R132, R132, R14.reuse ;  /* 0x0000000e84847220 */ /* 0x080fe20000410000 */
        /* <DEDUP_REMOVED lines=9> */
[----:B------:R-:W-:Y:S01]  /*c050*/  FMUL.FTZ R149, R149, R14 ;  /* 0x0000000e95957220 */ /* 0x000fe20000410000 */
[----:B------:R-:W-:-:S03]  /*c060*/  IMAD.MOV.U32 R14, RZ, RZ, R0 ;  /* 0x000000ffff0e7224 */ /* 0x000fc600078e0000 */
[----:B------:R-:W4:Y:S01]  /*c070*/  MUFU.EX2 R20, R20 ;  /* 0x0000001400147308 */ /* 0x000f220000000800 */
[----:B---3--:R-:W-:Y:S01]  /*c080*/  FMNMX.FTZ R51, R47, R64, !PT ;  /* 0x000000402f337209 */ /* 0x008fe20007810000 */
[-CC-:B------:R-:W-:Y:S01]  /*c090*/  FFMA.FTZ R64, R12, R11.reuse, -R31.reuse ;  /* 0x0000000b0c407223 */ /* 0x180fe2000001081f */
[-CC-:B------:R-:W-:Y:S01]  /*c0a0*/  FFMA.FTZ R47, R76, R11.reuse, -R31.reuse ;  /* 0x0000000b4c2f7223 */ /* 0x180fe2000001081f */
[----:B------:R-:W-:Y:S02]  /*c0b0*/  FFMA.FTZ R31, R40, R11, -R31 ;  /* 0x0000000b281f7223 */ /* 0x000fe4000001081f */
[----:B------:R-:W3:Y:S02]  /*c0c0*/  SHFL.BFLY PT, R12, R51, 0x1, 0x1f ;  /* 0x0c201f00330c7f89 */ /* 0x000ee400000e0000 */
[----:B------:R-:W-:Y:S08]  /*c0d0*/  MUFU.EX2 R21, R21 ;  /* 0x0000001500157308 */ /* 0x000ff00000000800 */
[----:B------:R-:W-:Y:S08]  /*c0e0*/  MUFU.EX2 R24, R24 ;  /* 0x0000001800187308 */ /* 0x000ff00000000800 */
[----:B------:R-:W-:Y:S01]  /*c0f0*/  MUFU.EX2 R43, R43 ;  /* 0x0000002b002b7308 */ /* 0x000fe20000000800 */
[----:B---3--:R-:W-:-:S07]  /*c100*/  FMNMX.FTZ R12, R51, R12, !PT ;  /* 0x0000000c330c7209 */ /* 0x008fce0007810000 */
[----:B------:R-:W-:Y:S01]  /*c110*/  MUFU.EX2 R22, R22 ;  /* 0x0000001600167308 */ /* 0x000fe20000000800 */
[C---:B------:R-:W-:Y:S01]  /*c120*/  FSETP.NEU.FTZ.AND P2, PT, R12.reuse, -INF , PT ;  /* 0xff8000000c00780b */ /* 0x040fe20003f5d000 */
[----:B------:R-:W-:-:S03]  /*c130*/  FMUL.FTZ R40, R12, R11 ;  /* 0x0000000b0c287220 */ /* 0x000fc60000410000 */
[----:B------:R-:W-:-:S03]  /*c140*/  FSEL R4, R12, RZ, P2 ;  /* 0x000000ff0c047208 */ /* 0x000fc60001000000 */
[----:B------:R-:W-:Y:S01]  /*c150*/  MUFU.EX2 R45, R45 ;  /* 0x0000002d002d7308 */ /* 0x000fe20000000800 */
[----:B------:R-:W-:Y:S02]  /*c160*/  FSEL R51, R40, RZ, P2 ;  /* 0x000000ff28337208 */ /* 0x000fe40001000000 */
[----:B------:R-:W-:Y:S01]  /*c170*/  ISETP.GT.AND P2, PT, R10, R17, PT ;  /* 0x000000110a00720c */ /* 0x000fe20003f44270 */
[----:B------:R-:W-:Y:S01]  /*c180*/  FADD.FTZ R4, -R4, R9 ;  /* 0x0000000904047221 */ /* 0x000fe20000010100 */
[----:B------:R-:W-:Y:S02]  /*c190*/  VIADD R10, R10, 0xffffffff ;  /* 0xffffffff0a0a7836 */ /* 0x000fe40000000000 */
[-CC-:B------:R-:W-:Y:S01]  /*c1a0*/  FFMA.FTZ R169, R50, R11.reuse, -R51.reuse ;  /* 0x0000000b32a97223 */ /* 0x180fe20000010833 */
[----:B------:R-:W-:Y:S02]  /*c1b0*/  IMAD.U32 R50, RZ, RZ, UR5 ;  /* 0x00000005ff327e24 */ /* 0x000fe4000f8e00ff */
[-CC-:B------:R-:W-:Y:S01]  /*c1c0*/  FFMA.FTZ R171, R54, R11.reuse, -R51.reuse ;  /* 0x0000000b36ab7223 */ /* 0x180fe20000010833 */
[-CC-:B------:R-:W-:Y:S01]  /*c1d0*/  FFMA.FTZ R40, R190, R11.reuse, -R51.reuse ;  /* 0x0000000bbe287223 */ /* 0x180fe20000010833 */
[-C--:B------:R-:W-:Y:S01]  /*c1e0*/  FMUL.FTZ R4, R4, R11.reuse ;  /* 0x0000000b04047220 */ /* 0x080fe20000410000 */
[-C--:B------:R-:W-:Y:S01]  /*c1f0*/  FFMA.FTZ R181, R180, R11.reuse, -R51 ;  /* 0x0000000bb4b57223 */ /* 0x080fe20000010833 */
[----:B------:R-:W-:Y:S01]  /*c200*/  @!P1 LEA R54, R50, UR36, 0x3 ;  /* 0x0000002432369c11 */ /* 0x000fe2000f8e18ff */
[----:B--2---:R-:W-:Y:S01]  /*c210*/  FADD.FTZ R50, R74, R53 ;  /* 0x000000354a327221 */ /* 0x004fe20000010000 */
[-CC-:B------:R-:W-:Y:S01]  /*c220*/  FFMA.FTZ R183, R168, R11.reuse, -R51.reuse ;  /* 0x0000000ba8b77223 */ /* 0x180fe20000010833 */
[----:B------:R-:W-:Y:S01]  /*c230*/  MUFU.EX2 R40, R40 ;  /* 0x0000002800287308 */ /* 0x000fe20000000800 */
[----:B------:R-:W-:Y:S01]  /*c240*/  FFMA.FTZ R68, R178, R11, -R51 ;  /* 0x0000000bb2447223 */ /* 0x000fe20000010833 */
[----:B------:R-:W-:-:S02]  /*c250*/  @!P1 VIADD R53, R54, 0x28860 ;  /* 0x0002886036359836 */ /* 0x000fc40000000000 */
[----:B------:R-:W-:Y:S01]  /*c260*/  FADD.FTZ R9, R37, R50 ;  /* 0x0000003225097221 */ /* 0x000fe20000010000 */
[-CC-:B------:R-:W-:Y:S01]  /*c270*/  FFMA.FTZ R177, R166, R11.reuse, -R51.reuse ;  /* 0x0000000ba6b17223 */ /* 0x180fe20000010833 */
[-CC-:B------:R-:W-:Y:S01]  /*c280*/  FFMA.FTZ R72, R176, R11.reuse, -R51.reuse ;  /* 0x0000000bb0487223 */ /* 0x180fe20000010833 */
[-C--:B------:R-:W-:Y:S01]  /*c290*/  FFMA.FTZ R179, R38, R11.reuse, -R51 ;  /* 0x0000000b26b37223 */ /* 0x080fe20000010833 */
[----:B------:R-:W-:Y:S01]  /*c2a0*/  @!P1 PRMT R53, RZ, 0x654, R53 ;  /* 0x00000654ff359816 */ /* 0x000fe20000000035 */
[----:B-1----:R-:W-:Y:S01]  /*c2b0*/  FADD.FTZ R50, R48, R9 ;  /* 0x0000000930327221 */ /* 0x002fe20000010000 */
[----:B------:R-:W-:Y:S01]  /*c2c0*/  MUFU.EX2 R181, R181 ;  /* 0x000000b500b57308 */ /* 0x000fe20000000800 */
[-CC-:B------:R-:W-:Y:S01]  /*c2d0*/  FFMA.FTZ R165, R58, R11.reuse, -R51.reuse ;  /* 0x0000000b3aa57223 */ /* 0x180fe20000010833 */
[----:B------:R1:W-:Y:S01]  /*c2e0*/  @!P1 SYNCS.ARRIVE.TRANS64.RED.A1T0 RZ, [R53+URZ], RZ ;  /* 0x000000ff35ff99a7 */ /* 0x0003e2000810043f */
[-CC-:B------:R-:W-:Y:S01]  /*c2f0*/  FFMA.FTZ R38, R174, R11.reuse, -R51.reuse ;  /* 0x0000000bae267223 */ /* 0x180fe20000010833 */
[-CC-:B------:R-:W-:Y:S01]  /*c300*/  FFMA.FTZ R173, R42, R11.reuse, -R51.reuse ;  /* 0x0000000b2aad7223 */ /* 0x180fe20000010833 */
[-CC-:B------:R-:W-:Y:S01]  /*c310*/  FFMA.FTZ R42, R172, R11.reuse, -R51.reuse ;  /* 0x0000000bac2a7223 */ /* 0x180fe20000010833 */
[--C-:B------:R-:W-:Y:S01]  /*c320*/  FFMA.FTZ R182, R182, R11, -R51.reuse ;  /* 0x0000000bb6b67223 */ /* 0x100fe20000010833 */
[----:B------:R-:W-:Y:S01]  /*c330*/  F2FP.BF16.F32.PACK_AB R180, R184, R23 ;  /* 0x00000017b8b4723e */ /* 0x000fe200000010ff */
[----:B------:R2:W3:Y:S01]  /*c340*/  MUFU.EX2 R9, R4 ;  /* 0x0000000400097308 */ /* 0x0004e20000000800 */
[-CC-:B------:R-:W-:Y:S01]  /*c350*/  FFMA.FTZ R175, R170, R11.reuse, -R51.reuse ;  /* 0x0000000baaaf7223 */ /* 0x180fe20000010833 */
[----:B-1----:R-:W-:Y:S01]  /*c360*/  FADD.FTZ R53, R39, R50 ;  /* 0x0000003227357221 */ /* 0x002fe20000010000 */
[-CC-:B------:R-:W-:Y:S01]  /*c370*/  FFMA.FTZ R34, R34, R11.reuse, -R51.reuse ;  /* 0x0000000b22227223 */ /* 0x180fe20000010833 */
[-CC-:B------:R-:W-:Y:S01]  /*c380*/  FFMA.FTZ R46, R46, R11.reuse, -R51.reuse ;  /* 0x0000000b2e2e7223 */ /* 0x180fe20000010833 */
[----:B------:R-:W-:Y:S01]  /*c390*/  FFMA.FTZ R30, R30, R11, -R51 ;  /* 0x0000000b1e1e7223 */ /* 0x000fe20000010833 */
[----:B0-----:R-:W-:Y:S01]  /*c3a0*/  FADD.FTZ R54, R44, R53 ;  /* 0x000000352c367221 */ /* 0x001fe20000010000 */
[----:B----4-:R-:W-:Y:S01]  /*c3b0*/  F2FP.BF16.F32.PACK_AB R166, R20, R15 ;  /* 0x0000000f14a6723e */ /* 0x010fe200000010ff */
[----:B------:R-:W0:Y:S01]  /*c3c0*/  MUFU.EX2 R183, R183 ;  /* 0x000000b700b77308 */ /* 0x000e220000000800 */
[-CC-:B------:R-:W-:Y:S01]  /*c3d0*/  FFMA.FTZ R62, R62, R11.reuse, -R51.reuse ;  /* 0x0000000b3e3e7223 */ /* 0x180fe20000010833 */
[----:B------:R-:W-:Y:S01]  /*c3e0*/  FADD.FTZ R55, R41, R54 ;  /* 0x0000003629377221 */ /* 0x000fe20000010000 */
[-CC-:B------:R-:W-:Y:S01]  /*c3f0*/  FFMA.FTZ R188, R188, R11.reuse, -R51.reuse ;  /* 0x0000000bbcbc7223 */ /* 0x180fe20000010833 */
[-CC-:B------:R-:W-:Y:S01]  /*c400*/  FFMA.FTZ R186, R186, R11.reuse, -R51.reuse ;  /* 0x0000000bbaba7223 */ /* 0x180fe20000010833 */
[-C--:B------:R-:W-:Y:S01]  /*c410*/  FFMA.FTZ R50, R164, R11.reuse, -R51 ;  /* 0x0000000ba4327223 */ /* 0x080fe20000010833 */
[----:B--2---:R-:W-:Y:S01]  /*c420*/  FADD.FTZ R4, R36, R55 ;  /* 0x0000003724047221 */ /* 0x004fe20000010000 */
[-CC-:B------:R-:W-:Y:S01]  /*c430*/  FFMA.FTZ R70, R70, R11.reuse, -R51.reuse ;  /* 0x0000000b46467223 */ /* 0x180fe20000010833 */
[----:B------:R-:W1:Y:S01]  /*c440*/  MUFU.EX2 R68, R68 ;  /* 0x0000004400447308 */ /* 0x000e620000000800 */
[--C-:B------:R-:W-:Y:S01]  /*c450*/  FFMA.FTZ R53, R160, R11, -R51.reuse ;  /* 0x0000000ba0357223 */ /* 0x100fe20000010833 */
[----:B------:R-:W-:Y:S01]  /*c460*/  FADD.FTZ R57, R15, R4 ;  /* 0x000000040f397221 */ /* 0x000fe20000010000 */
[----:B---3--:R-:W-:Y:S01]  /*c470*/  FFMA.FTZ R4, R9, R3, R40 ;  /* 0x0000000309047223 */ /* 0x008fe20000010028 */
[-CC-:B------:R-:W-:Y:S01]  /*c480*/  FFMA.FTZ R54, R156, R11.reuse, -R51.reuse ;  /* 0x0000000b9c367223 */ /* 0x180fe20000010833 */
[-C--:B------:R-:W-:Y:S01]  /*c490*/  FFMA.FTZ R55, R154, R11.reuse, -R51 ;  /* 0x0000000b9a377223 */ /* 0x080fe20000010833 */
[----:B------:R-:W-:Y:S01]  /*c4a0*/  FADD.FTZ R58, R20, R57 ;  /* 0x00000039143a7221 */ /* 0x000fe20000010000 */
[----:B------:R-:W-:Y:S01]  /*c4b0*/  FADD.FTZ R4, R181, R4 ;  /* 0x00000004b5047221 */ /* 0x000fe20000010000 */
[----:B------:R-:W2:Y:S01]  /*c4c0*/  MUFU.EX2 R177, R177 ;  /* 0x000000b100b17308 */ /* 0x000ea20000000800 */
[-CC-:B------:R-:W-:Y:S01]  /*c4d0*/  FFMA.FTZ R78, R78, R11.reuse, -R51.reuse ;  /* 0x0000000b4e4e7223 */ /* 0x180fe20000010833 */
[----:B------:R-:W-:Y:S01]  /*c4e0*/  FADD.FTZ R57, R21, R58 ;  /* 0x0000003a15397221 */ /* 0x000fe20000010000 */
[----:B0-----:R-:W-:Y:S01]  /*c4f0*/  FADD.FTZ R3, R183, R4 ;  /* 0x00000004b7037221 */ /* 0x001fe20000010000 */
        /* <DEDUP_REMOVED lines=8> */
[----:B------:R-:W-:Y:S01]  /*c580*/  FFMA.FTZ R51, R60, R11, -R51 ;  /* 0x0000000b3c337223 */ /* 0x000fe20000010833 */
[----:B------:R-:W-:Y:S01]  /*c590*/  UMOV UR5, UR4 ;  /* 0x0000000400057c82 */ /* 0x000fe20008000000 */
[----:B------:R-:W-:Y:S01]  /*c5a0*/  F2FP.BF16.F32.PACK_AB R178, R162, R29 ;  /* 0x0000001da2b2723e */ /* 0x000fe200000010ff */
[----:B------:R-:W-:Y:S01]  /*c5b0*/  FMUL.FTZ R90, R90, R9 ;  /* 0x000000095a5a7220 */ /* 0x000fe20000410000 */
[----:B------:R-:W1:Y:S01]  /*c5c0*/  MUFU.EX2 R179, R179 ;  /* 0x000000b300b37308 */ /* 0x000e620000000800 */
[----:B--2---:R-:W-:Y:S01]  /*c5d0*/  FADD.FTZ R3, R177, R4 ;  /* 0x00000004b1037221 */ /* 0x004fe20000010000 */
[----:B------:R-:W-:Y:S01]  /*c5e0*/  F2FP.BF16.F32.PACK_AB R172, R158, R33 ;  /* 0x000000219eac723e */ /* 0x000fe200000010ff */
[-C--:B------:R-:W-:Y:S01]  /*c5f0*/  FMUL.FTZ R91, R91, R9.reuse ;  /* 0x000000095b5b7220 */ /* 0x080fe20000410000 */
[-C--:B------:R-:W-:Y:S01]  /*c600*/  FMUL.FTZ R94, R94, R9.reuse ;  /* 0x000000095e5e7220 */ /* 0x080fe20000410000 */
[-C--:B------:R-:W-:Y:S01]  /*c610*/  FMUL.FTZ R95, R95, R9.reuse ;  /* 0x000000095f5f7220 */ /* 0x080fe20000410000 */
[-C--:B------:R-:W-:Y:S01]  /*c620*/  FMUL.FTZ R98, R98, R9.reuse ;  /* 0x0000000962627220 */ /* 0x080fe20000410000 */
[-C--:B------:R-:W-:Y:S01]  /*c630*/  FMUL.FTZ R99, R99, R9.reuse ;  /* 0x0000000963637220 */ /* 0x080fe20000410000 */
[----:B------:R-:W-:Y:S01]  /*c640*/  MUFU.EX2 R64, R64 ;  /* 0x0000004000407308 */ /* 0x000fe20000000800 */
[----:B0-----:R-:W-:Y:S01]  /*c650*/  FADD.FTZ R4, R72, R3 ;  /* 0x0000000348047221 */ /* 0x001fe20000010000 */
[-C--:B------:R-:W-:Y:S01]  /*c660*/  FMUL.FTZ R102, R102, R9.reuse ;  /* 0x0000000966667220 */ /* 0x080fe20000410000 */
        /* <DEDUP_REMOVED lines=21> */
[----:B------:R-:W1:Y:S01]  /*c7c0*/  MUFU.EX2 R173, R173 ;  /* 0x000000ad00ad7308 */ /* 0x000e620000000800 */
[----:B0-----:R-:W-:Y:S01]  /*c7d0*/  FADD.FTZ R4, R38, R3 ;  /* 0x0000000326047221 */ /* 0x001fe20000010000 */
[-C--:B------:R-:W-:Y:S01]  /*c7e0*/  FMUL.FTZ R139, R139, R9.reuse ;  /* 0x000000098b8b7220 */ /* 0x080fe20000410000 */
[-C--:B------:R-:W-:Y:S01]  /*c7f0*/  FMUL.FTZ R142, R142, R9.reuse ;  /* 0x000000098e8e7220 */ /* 0x080fe20000410000 */
[-C--:B------:R-:W-:Y:S01]  /*c800*/  FMUL.FTZ R143, R143, R9.reuse ;  /* 0x000000098f8f7220 */ /* 0x080fe20000410000 */
[-C--:B------:R-:W-:Y:S01]  /*c810*/  FMUL.FTZ R146, R146, R9.reuse ;  /* 0x0000000992927220 */ /* 0x080fe20000410000 */
[-C--:B------:R-:W-:Y:S01]  /*c820*/  FMUL.FTZ R147, R147, R9.reuse ;  /* 0x0000000993937220 */ /* 0x080fe20000410000 */
[-C--:B------:R-:W-:Y:S01]  /*c830*/  FMUL.FTZ R150, R150, R9.reuse ;  /* 0x0000000996967220 */ /* 0x080fe20000410000 */
[----:B------:R0:W-:Y:S01]  /*c840*/  MUFU.EX2 R59, R182 ;  /* 0x000000b6003b7308 */ /* 0x0001e20000000800 */
[----:B------:R-:W-:Y:S01]  /*c850*/  FMUL.FTZ R151, R151, R9 ;  /* 0x0000000997977220 */ /* 0x000fe20000410000 */
[----:B------:R-:W-:Y:S01]  /*c860*/  F2FP.BF16.F32.PACK_AB R176, R66, R27 ;  /* 0x0000001b42b0723e */ /* 0x000fe200000010ff */
[----:B------:R-:W-:Y:S01]  /*c870*/  IMAD.MOV.U32 R9, RZ, RZ, R12 ;  /* 0x000000ffff097224 */ /* 0x000fe200078e000c */
[----:B------:R-:W-:-:S02]  /*c880*/  F2FP.BF16.F32.PACK_AB R174, R74, R35 ;  /* 0x000000234aae723e */ /* 0x000fc400000010ff */
[----:B------:R-:W-:Y:S02]  /*c890*/  F2FP.BF16.F32.PACK_AB R168, R48, R37 ;  /* 0x0000002530a8723e */ /* 0x000fe400000010ff */
[----:B------:R-:W2:Y:S01]  /*c8a0*/  MUFU.EX2 R32, R32 ;  /* 0x0000002000207308 */ /* 0x000ea20000000800 */
[----:B0-----:R-:W-:Y:S01]  /*c8b0*/  F2FP.BF16.F32.PACK_AB R182, R26, R25 ;  /* 0x000000191ab6723e */ /* 0x001fe200000010ff */
[----:B------:R-:W-:Y:S01]  /*c8c0*/  FADD.FTZ R26, R22, R23 ;  /* 0x00000017161a7221 */ /* 0x000fe20000010000 */
[----:B-1----:R-:W-:Y:S01]  /*c8d0*/  FADD.FTZ R3, R173, R4 ;  /* 0x00000004ad037221 */ /* 0x002fe20000010000 */
[----:B------:R-:W-:Y:S02]  /*c8e0*/  F2FP.BF16.F32.PACK_AB R170, R44, R39 ;  /* 0x000000272caa723e */ /* 0x000fe400000010ff */
[----:B------:R-:W-:Y:S01]  /*c8f0*/  FADD.FTZ R23, R45, R26 ;  /* 0x0000001a2d177221 */ /* 0x000fe20000010000 */
[----:B------:R-:W-:Y:S01]  /*c900*/  F2FP.BF16.F32.PACK_AB R164, R36, R41 ;  /* 0x0000002924a4723e */ /* 0x000fe200000010ff */
[----:B------:R-:W0:Y:S01]  /*c910*/  MUFU.EX2 R42, R42 ;  /* 0x0000002a002a7308 */ /* 0x000e220000000800 */
[----:B------:R-:W-:Y:S01]  /*c920*/  F2FP.BF16.F32.PACK_AB R160, R24, R21 ;  /* 0x0000001518a0723e */ /* 0x000fe200000010ff */
[----:B------:R-:W-:Y:S01]  /*c930*/  FADD.FTZ R26, R64, R23 ;  /* 0x00000017401a7221 */ /* 0x000fe20000010000 */
[----:B------:R-:W-:-:S02]  /*c940*/  F2FP.BF16.F32.PACK_AB R162, R22, R43 ;  /* 0x0000002b16a2723e */ /* 0x000fc400000010ff */
[----:B------:R-:W-:Y:S01]  /*c950*/  F2FP.BF16.F32.PACK_AB R156, R64, R45 ;  /* 0x0000002d409c723e */ /* 0x000fe200000010ff */
[----:B------:R-:W-:Y:S01]  /*c960*/  FADD.FTZ R23, R47, R26 ;  /* 0x0000001a2f177221 */ /* 0x000fe20000010000 */
[----:B------:R-:W-:Y:S01]  /*c970*/  F2FP.BF16.F32.PACK_AB R181, R181, R40 ;  /* 0x00000028b5b5723e */ /* 0x000fe200000010ff */
[----:B------:R-:W1:Y:S01]  /*c980*/  MUFU.EX2 R152, R152 ;  /* 0x0000009800987308 */ /* 0x000e620000000800 */
[C---:B--2---:R-:W-:Y:S01]  /*c990*/  F2FP.BF16.F32.PACK_AB R158, R32.reuse, R47 ;  /* 0x0000002f209e723e */ /* 0x044fe200000010ff */
[----:B------:R-:W-:Y:S01]  /*c9a0*/  FADD.FTZ R23, R32, R23 ;  /* 0x0000001720177221 */ /* 0x000fe20000010000 */
[----:B------:R-:W-:Y:S02]  /*c9b0*/  F2FP.BF16.F32.PACK_AB R183, R68, R183 ;  /* 0x000000b744b7723e */ /* 0x000fe400000010ff */
[----:B------:R-:W-:Y:S02]  /*c9c0*/  F2FP.BF16.F32.PACK_AB R177, R72, R177 ;  /* 0x000000b148b1723e */ /* 0x000fe400000010ff */
[----:B------:R-:W-:Y:S01]  /*c9d0*/  F2FP.BF16.F32.PACK_AB R179, R38, R179 ;  /* 0x000000b326b3723e */ /* 0x000fe200000010ff */
        /* <DEDUP_REMOVED lines=14> */
[----:B--2---:R-:W-:Y:S01]  /*cac0*/  FADD.FTZ R20, R28, R15 ;  /* 0x0000000f1c147221 */ /* 0x004fe20000010000 */
[----:B------:R-:W-:-:S06]  /*cad0*/  IMAD.MOV.U32 R15, RZ, RZ, R2 ;  /* 0x000000ffff0f7224 */ /* 0x000fcc00078e0002 */
        /* <DEDUP_REMOVED lines=46> */
[----:B------:R-:W-:-:S03]  /*cdc0*/  F2FP.BF16.F32.PACK_AB R153, R56, R153 ;  /* 0x000000993899723e */ /* 0x000fc600000010ff */
[----:B0-----:R-:W-:-:S04]  /*cdd0*/  FADD.FTZ R20, R155, R20 ;  /* 0x000000149b147221 */ /* 0x001fc80000010000 */
[C---:B-1----:R-:W-:Y:S01]  /*cde0*/  FADD.FTZ R3, R51.reuse, R20 ;  /* 0x0000001433037221 */ /* 0x042fe20000010000 */
[----:B------:R-:W-:Y:S01]  /*cdf0*/  F2FP.BF16.F32.PACK_AB R155, R51, R155 ;  /* 0x0000009b339b723e */ /* 0x000fe200000010ff */
[----:B------:R-:W-:Y:S06]  /*ce00*/  @P2 BRA `(.L_x_7274) ;  /* 0xffffffd000042947 */ /* 0x000fec000383ffff */
.L_x_7257:
[----:B------:R-:W-:Y:S06]  /*ce10*/  BAR.ARV 0x8, 0x180 ;  /* 0x0206000000007b1d */ /* 0x000fec0000002000 */
[----:B------:R-:W-:Y:S05]  /*ce20*/  @!P0 BRA `(.L_x_7275) ;  /* 0x0000000000048947 */ /* 0x000fea0003800000 */
[----:B------:R-:W-:Y:S01]  /*ce30*/  BPT.TRAP 0x1 ;  /* 0x000000040000795c */ /* 0x000fe20000300000 */
.L_x_7275:
[----:B------:R-:W-:Y:S01]  /*ce40*/  ULEA UR5, UR4, UR36, 0x3 ;  /* 0x0000002404057291 */ /* 0x000fe2000f8e183f */
[----:B------:R-:W-:-:S08]  /*ce50*/  SHF.L.U32 R2, R2, 0x1f, RZ ;  /* 0x0000001f02027819 */ /* 0x000fd000000006ff */
[----:B------:R0:W1:Y:S01]  /*ce60*/  SYNCS.PHASECHK.TRANS64.TRYWAIT P2, [UR5+0x28850], R2 ;  /* 0x02885002ff0075a7 */ /* 0x0000620008040145 */
[----:B------:R-:W-:Y:S05]  /*ce70*/  @!P0 BRA `(.L_x_7276) ;  /* 0x0000000000048947 */ /* 0x000fea0003800000 */
[----:B------:R-:W-:Y:S01]  /*ce80*/  BPT.TRAP 0x1 ;  /* 0x000000040000795c */ /* 0x000fe20000300000 */
.L_x_7276:
[----:B-1----:R-:W-:Y:S05]  /*ce90*/  @P2 BRA `(.L_x_7277) ;  /* 0x0000000000082947 */ /* 0x002fea0003800000 */
[----:B------:R-:W1:Y:S02]  /*cea0*/  SYNCS.PHASECHK.TRANS64.TRYWAIT P0, [UR5+0x28850], R2 ;  /* 0x02885002ff0075a7 */ /* 0x000e640008000145 */
[----:B-1----:R-:W-:Y:S05]  /*ceb0*/  @!P0 BRA `(.L_x_7278) ;  /* 0x0000006000ac8947 */ /* 0x002fea0003800000 */
.L_x_7277:
[----:B------:R-:W-:Y:S01]  /*cec0*/  UIADD3 UR36, UR36, 0x400, URZ ;  /* 0x0000040024247890 */ /* 0x000fe2000fffe03f */
[----:B------:R-:W-:Y:S01]  /*ced0*/  WARPGROUP.ARRIVE ;  /* 0x00000000000079c5 */ /* 0x000fe20000000000 */
[----:B------:R-:W-:Y:S01]  /*cee0*/  UMOV UR7, 0x40000040 ;  /* 0x4000004000077882 */ /* 0x000fe20000000000 */
[----:B-1----:R-:W1:Y:S01]  /*cef0*/  SHFL.BFLY PT, R5, R4, 0x2, 0x1f ;  /* 0x0c401f0004057f89 */ /* 0x002e6200000e0000 */
[----:B------:R-:W-:Y:S01]  /*cf00*/  USHF.R.U32.HI UR36, URZ, 0x4, UR36 ;  /* 0x000000043f247899 */ /* 0x000fe20008011624 */
[----:B------:R-:W-:Y:S02]  /*cf10*/  IMAD.U32 R10, RZ, RZ, UR5 ;  /* 0x00000005ff0a7e24 */ /* 0x000fe4000f8e00ff */
[----:B0-----:R-:W0:Y:S01]  /*cf20*/  SHFL.BFLY PT, R2, R3, 0x2, 0x1f ;  /* 0x0c401f0003027f89 */ /* 0x001e2200000e0000 */
[----:B------:R-:W-:Y:S01]  /*cf30*/  ULOP3.LUT UR36, UR36, 0x3fff, URZ, 0xc0, !UPT ;  /* 0x00003fff24247892 */ /* 0x000fe2000f8ec03f */
[----:B------:R-:W-:-:S03]  /*cf40*/  @!P1 VIADD R10, R10, 0x28860 ;  /* 0x000288600a0a9836 */ /* 0x000fc60000000000 */
[----:B------:R-:W-:Y:S02]  /*cf50*/  ULOP3.LUT UR36, UR36, 0x4000000, URZ, 0xfc, !UPT ;  /* 0x0400000024247892 */ /* 0x000fe4000f8efc3f */
[----:B------:R-:W-:Y:S02]  /*cf60*/  @!P1 PRMT R10, RZ, 0x654, R10 ;  /* 0x00000654ff0a9816 */ /* 0x000fe4000000000a */
[----:B------:R-:W-:-:S07]  /*cf70*/  ULEA UR4, UR4, UR36, 0xb ;  /* 0x0000002404047291 */ /* 0x000fce000f8e583f */
[----:B------:R-:W-:Y:S02]  /*cf80*/  UMOV UR6, UR4 ;  /* 0x0000000400067c82 */ /* 0x000fe40008000000 */
[----:B------:R-:W-:Y:S01]  /*cf90*/  HGMMA.64x128x16.F32.BF16 R88, R180, gdesc[UR4].tnspB, R88, gsb0 ;  /* 0x41e00004b4587df0 */ /* 0x000fe20008001858 */
[----:B------:R-:W-:Y:S01]  /*cfa0*/  UIADD3 UR6, UR4, 0x80, URZ ;  /* 0x0000008004067890 */ /* 0x000fe2000fffe03f */
[----:B-1----:R-:W-:Y:S01]  /*cfb0*/  FADD.FTZ R5, R5, R4 ;  /* 0x0000000405057221 */ /* 0x002fe20000010000 */
[----:B------:R-:W-:Y:S01]  /*cfc0*/  UMOV UR7, 0x40000040 ;  /* 0x4000004000077882 */ /* 0x000fe20000000000 */
[----:B------:R-:W-:Y:S02]  /*cfd0*/  IMAD.MOV.U32 R4, RZ, RZ, -0x800000 ;  /* 0xff800000ff047424 */ /* 0x000fe400078e00ff */
[----:B0-----:R-:W-:Y:S02]  /*cfe0*/  FADD.FTZ R6, R2, R3 ;  /* 0x0000000302067221 */ /* 0x001fe40000010000 */
[----:B------:R-:W0:Y:S04]  /*cff0*/  SHFL.BFLY PT, R2, R5, 0x1, 0x1f ;  /* 0x0c201f0005027f89 */ /* 0x000e2800000e0000 */
[----:B------:R-:W1:Y:S01]  /*d000*/  SHFL.BFLY PT, R7, R6, 0x1, 0x1f ;  /* 0x0c201f0006077f89 */ /* 0x000e6200000e0000 */
[----:B0-----:R-:W-:Y:S01]  /*d010*/  FADD.FTZ R13, R5, R2 ;  /* 0x00000002050d7221 */ /* 0x001fe20000010000 */
[----:B------:R-:W-:-:S02]  /*d020*/  IMAD.MOV.U32 R5, RZ, RZ, -0x800000 ;  /* 0xff800000ff057424 */ /* 0x000fc400078e00ff */
[----:B-1----:R-:W-:Y:S02]  /*d030*/  FADD.FTZ R14, R6, R7 ;  /* 0x00000007060e7221 */ /* 0x002fe40000010000 */
[----:B------:R-:W-:Y:S02]  /*d040*/  FSETP.NE.FTZ.AND P0, PT, R13, RZ, PT ;  /* 0x000000ff0d00720b */ /* 0x000fe40003f15000 */
[----:B------:R-:W-:Y:S02]  /*d050*/  CS2R R6, SRZ ;  /* 0x0000000000067805 */ /* 0x000fe4000001ff00 */
        /* <DEDUP_REMOVED lines=112> */
.L_x_7208:
[----:B------:R-:W-:Y:S05]  /*d760*/  @P0 BRA `(.L_x_7279) ;  /* 0x0000001400340947 */ /* 0x000fea0003800000 */
[----:B0-----:R-:W0:Y:S01]  /*d770*/  S2R R0, SR_TID.X ;  /* 0x0000000000007919 */ /* 0x001e220000002100 */
[----:B------:R-:W1:Y:S01]  /*d780*/  LDC R19, c[0x0][0xbe8] ;  /* 0x0002fa00ff137b82 */ /* 0x000e620000000800 */
[----:B------:R-:W-:Y:S01]  /*d790*/  ULDC.64 UR4, c[0x0][0xbd0] ;  /* 0x0002f40000047ab9 */ /* 0x000fe20000000a00 */
[----:B------:R-:W-:Y:S01]  /*d7a0*/  ULDC.64 UR6, c[0x0][0xb38] ;  /* 0x0002ce0000067ab9 */ /* 0x000fe20000000a00 */
[----:B------:R-:W2:Y:S01]  /*d7b0*/  S2R R25, SR_CTAID.X ;  /* 0x0000000000197919 */ /* 0x000ea20000002500 */
[----:B------:R-:W-:Y:S04]  /*d7c0*/  BSSY B0, `(.L_x_7280) ;  /* 0x00000e3000007945 */ /* 0x000fe80003800000 */
[----:B------:R-:W3:Y:S08]  /*d7d0*/  S2UR UR9, SR_CTAID.Z ;  /* 0x00000000000979c3 */ /* 0x000ef00000002700 */
[----:B------:R-:W4:Y:S08]  /*d7e0*/  LDC.64 R20, c[0x0][0xbd8] ;  /* 0x0002f600ff147b82 */ /* 0x000f300000000a00 */
[----:B------:R-:W-:Y:S01]  /*d7f0*/  BAR.SYNC.DEFER_BLOCKING 0x1, 0x100 ;  /* 0x0044000000007b1d */ /* 0x000fe20000010000 */
[----:B-1----:R-:W-:-:S07]  /*d800*/  ISETP.NE.AND P0, PT, R19, 0x1, PT ;  /* 0x000000011300780c */ /* 0x002fce0003f05270 */
[----:B------:R-:W1:Y:S01]  /*d810*/  S2UR UR8, SR_CTAID.Y ;  /* 0x00000000000879c3 */ /* 0x000e620000002600 */
[----:B0-----:R-:W-:-:S07]  /*d820*/  VIADD R0, R0, 0xffffff80 ;  /* 0xffffff8000007836 */ /* 0x001fce0000000000 */
[----:B------:R-:W1:Y:S01]  /*d830*/  LDC R27, c[0x0][0xc50] ;  /* 0x00031400ff1b7b82 */ /* 0x000e620000000800 */
[----:B------:R-:W-:-:S04]  /*d840*/  SHF.R.S32.HI R7, RZ, 0x1f, R0 ;  /* 0x0000001fff077819 */ /* 0x000fc80000011400 */
[----:B------:R-:W-:-:S03]  /*d850*/  LEA.HI R8, R7, R0, RZ, 0x7 ;  /* 0x0000000007087211 */ /* 0x000fc600078f38ff */
[----:B------:R-:W0:Y:S01]  /*d860*/  LDC.64 R22, c[0x0][0xb40] ;  /* 0x0002d000ff167b82 */ /* 0x000e220000000a00 */
[----:B------:R-:W-:Y:S02]  /*d870*/  LEA.HI R7, R7, R0, RZ, 0x2 ;  /* 0x0000000007077211 */ /* 0x000fe400078f10ff */
[----:B------:R-:W-:Y:S02]  /*d880*/  LOP3.LUT R9, R8, 0xffffff80, RZ, 0xc0, !PT ;  /* 0xffffff8008097812 */ /* 0x000fe400078ec0ff */
[----:B------:R-:W-:Y:S02]  /*d890*/  LOP3.LUT R13, R7, 0xfffffffc, RZ, 0xc0, !PT ;  /* 0xfffffffc070d7812 */ /* 0x000fe400078ec0ff */
[----:B------:R-:W-:Y:S01]  /*d8a0*/  SHF.R.S32.HI R7, RZ, 0x7, R8 ;  /* 0x00000007ff077819 */ /* 0x000fe20000011408 */
[C---:B------:R-:W-:Y:S01]  /*d8b0*/  IMAD.IADD R24, R0.reuse, 0x1, -R9 ;  /* 0x0000000100187824 */ /* 0x040fe200078e0a09 */
[----:B------:R-:W5:Y:S01]  /*d8c0*/  @P0 LDC R15, c[0x0][0xbec] ;  /* 0x0002fb00ff0f0b82 */ /* 0x000f620000000800 */
[----:B------:R-:W-:Y:S01]  /*d8d0*/  IMAD.IADD R13, R0, 0x1, -R13 ;  /* 0x00000001000d7824 */ /* 0x000fe200078e0a0d */
[----:B------:R-:W-:-:S02]  /*d8e0*/  LEA.HI R0, R8, R7, RZ, 0x1 ;  /* 0x0000000708007211 */ /* 0x000fc400078f08ff */
[----:B------:R-:W-:Y:S02]  /*d8f0*/  SHF.R.S32.HI R9, RZ, 0x1f, R24 ;  /* 0x0000001fff097819 */ /* 0x000fe40000011418 */
[----:B------:R-:W-:Y:S02]  /*d900*/  LEA.HI R8, R13, R13, RZ, 0x1 ;  /* 0x0000000d0d087211 */ /* 0x000fe400078f08ff */
[-C--:B------:R-:W-:Y:S01]  /*d910*/  LEA.HI R26, R9, R24.reuse, RZ, 0x2 ;  /* 0x00000018091a7211 */ /* 0x080fe200078f10ff */
[----:B------:R-:W5:Y:S01]  /*d920*/  @P0 LDC R31, c[0x0][0xbec] ;  /* 0x0002fb00ff1f0b82 */ /* 0x000f620000000800 */
[----:B------:R-:W-:Y:S02]  /*d930*/  LOP3.LUT R8, R8, 0x1ffffffe, RZ, 0xc0, !PT ;  /* 0x1ffffffe08087812 */ /* 0x000fe400078ec0ff */
[--C-:B------:R-:W-:Y:S02]  /*d940*/  SHF.R.S32.HI R6, RZ, 0x2, R26.reuse ;  /* 0x00000002ff067819 */ /* 0x100fe4000001141a */
[----:B------:R-:W-:Y:S01]  /*d950*/  SHF.R.S32.HI R11, RZ, 0x1f, R26 ;  /* 0x0000001fff0b7819 */ /* 0x000fe2000001141a */
[----:B------:R-:W-:Y:S01]  /*d960*/  IMAD.IADD R29, R13, 0x1, -R8 ;  /* 0x000000010d1d7824 */ /* 0x000fe200078e0a08 */
[----:B------:R-:W-:Y:S01]  /*d970*/  LEA.HI R9, R9, R24, RZ, 0x5 ;  /* 0x0000001809097211 */ /* 0x000fe200078f28ff */
[----:B------:R-:W5:Y:S01]  /*d980*/  @P0 LDC R17, c[0x0][0xbf0] ;  /* 0x0002fc00ff110b82 */ /* 0x000f620000000800 */
[----:B------:R-:W-:-:S02]  /*d990*/  LEA.HI R11, R11, R6, RZ, 0x3 ;  /* 0x000000060b0b7211 */ /* 0x000fc400078f18ff */
[----:B------:R-:W-:Y:S02]  /*d9a0*/  LOP3.LUT R0, R0, 0x3fffffe, RZ, 0xc0, !PT ;  /* 0x03fffffe00007812 */ /* 0x000fe400078ec0ff */
[----:B------:R-:W-:Y:S02]  /*d9b0*/  LOP3.LUT R11, R11, 0xfffffff8, RZ, 0xc0, !PT ;  /* 0xfffffff80b0b7812 */ /* 0x000fe400078ec0ff */
[----:B------:R-:W-:Y:S01]  /*d9c0*/  SHF.R.S32.HI R9, RZ, 0x5, R9 ;  /* 0x00000005ff097819 */ /* 0x000fe20000011409 */
[----:B------:R-:W-:Y:S01]  /*d9d0*/  IMAD.IADD R0, R7, 0x1, -R0 ;  /* 0x0000000107007824 */ /* 0x000fe200078e0a00 */
[----:B------:R-:W-:Y:S01]  /*d9e0*/  SHF.R.S32.HI R13, RZ, 0x1f, R18 ;  /* 0x0000001fff0d7819 */ /* 0x000fe20000011412 */
[----:B------:R-:W-:Y:S01]  /*d9f0*/  IMAD.IADD R6, R6, 0x1, -R11 ;  /* 0x0000000106067824 */ /* 0x000fe200078e0a0b */
[----:B------:R-:W5:Y:S03]  /*da00*/  @P0 LDC R16, c[0x0][0xbf0] ;  /* 0x0002fc00ff100b82 */ /* 0x000f660000000800 */
[----:B------:R-:W-:-:S02]  /*da10*/  IMAD R7, R9, 0x10, R6 ;  /* 0x0000001009077824 */ /* 0x000fc400078e0206 */
[----:B------:R-:W-:Y:S02]  /*da20*/  IMAD R9, R13, UR4, RZ ;  /* 0x000000040d097c24 */ /* 0x000fe4000f8e02ff */
[----:B------:R-:W-:Y:S02]  /*da30*/  IMAD R0, R0, 0x40, R7 ;  /* 0x0000004000007824 */ /* 0x000fe400078e0207 */
[----:B------:R-:W-:Y:S01]  /*da40*/  IMAD.WIDE.U32 R6, R18, UR4, RZ ;  /* 0x0000000412067c25 */ /* 0x000fe2000f8e00ff */
[----:B---3--:R-:W-:-:S03]  /*da50*/  USHF.R.S32.HI UR4, URZ, 0x1f, UR9 ;  /* 0x0000001f3f047899 */ /* 0x008fc60008011409 */
[C---:B------:R-:W-:Y:S02]  /*da60*/  IMAD R11, R18.reuse, UR5, R9 ;  /* 0x00000005120b7c24 */ /* 0x040fe4000f8e0209 */
[----:B------:R-:W-:Y:S02]  /*da70*/  IMAD R13, R13, UR6, RZ ;  /* 0x000000060d0d7c24 */ /* 0x000fe4000f8e02ff */
[----:B------:R-:W-:Y:S02]  /*da80*/  IMAD.IADD R7, R7, 0x1, R11 ;  /* 0x0000000107077824 */ /* 0x000fe400078e020b */
[----:B------:R-:W-:-:S04]  /*da90*/  IMAD.WIDE.U32 R8, R18, UR6, RZ ;  /* 0x0000000612087c25 */ /* 0x000fc8000f8e00ff */
[----:B------:R-:W-:Y:S01]  /*daa0*/  IMAD R11, R18, UR7, R13 ;  /* 0x00000007120b7c24 */ /* 0x000fe2000f8e020d */
[----:B------:R-:W-:Y:S01]  /*dab0*/  ULDC.64 UR6, c[0x0][0xb48] ;  /* 0x0002d20000067ab9 */ /* 0x000fe20000000a00 */
[----:B------:R-:W-:Y:S02]  /*dac0*/  IMAD R10, R29, 0x8, R0 ;  /* 0x000000081d0a7824 */ /* 0x000fe400078e0200 */
[----:B------:R-:W-:Y:S02]  /*dad0*/  IMAD.MOV R18, RZ, RZ, -R18 ;  /* 0x000000ffff127224 */ /* 0x000fe400078e0a12 */
[----:B----4-:R-:W-:Y:S02]  /*dae0*/  IMAD R12, R20, UR4, RZ ;  /* 0x00000004140c7c24 */ /* 0x010fe4000f8e02ff */
[----:B--2---:R-:W-:Y:S02]  /*daf0*/  IMAD R10, R25, 0x80, R10 ;  /* 0x00000080190a7824 */ /* 0x004fe400078e020a */
[----:B0-----:R-:W-:Y:S01]  /*db00*/  IMAD R14, R22, UR4, RZ ;  /* 0x00000004160e7c24 */ /* 0x001fe2000f8e02ff */
[----:B------:R-:W-:Y:S01]  /*db10*/  ULDC.64 UR4, c[0x0][0xbe0] ;  /* 0x0002f80000047ab9 */ /* 0x000fe20000000a00 */
[----:B-1----:R-:W-:-:S02]  /*db20*/  IMAD R27, R27, R18, UR8 ;  /* 0x000000081b1b7e24 */ /* 0x002fc4000f8e0212 */
[----:B------:R-:W-:Y:S02]  /*db30*/  IMAD.IADD R9, R9, 0x1, R11 ;  /* 0x0000000109097824 */ /* 0x000fe400078e020b */
[----:B------:R-:W-:Y:S02]  /*db40*/  IMAD R13, R21, UR9, R12 ;  /* 0x00000009150d7c24 */ /* 0x000fe4000f8e020c */
[----:B------:R-:W-:-:S04]  /*db50*/  IMAD.WIDE.U32 R6, R20, UR9, R6 ;  /* 0x0000000914067c25 */ /* 0x000fc8000f8e0006 */
[----:B-----5:R-:W-:-:S04]  /*db60*/  @P0 IMAD.HI.U32 R12, R10, R15, RZ ;  /* 0x0000000f0a0c0227 */ /* 0x020fc800078e00ff */
        /* <DEDUP_REMOVED lines=9> */
[----:B------:R-:W-:Y:S02]  /*dc00*/  IMAD R15, R14, UR6, RZ ;  /* 0x000000060e0f7c24 */ /* 0x000fe4000f8e02ff */
[----:B------:R-:W-:-:S04]  /*dc10*/  IMAD.WIDE.U32 R6, R27, UR4, R6 ;  /* 0x000000041b067c25 */ /* 0x000fc8000f8e0006 */
[----:B------:R-:W-:Y:S01]  /*dc20*/  IMAD.MOV.U32 R13, RZ, RZ, R10 ;  /* 0x000000ffff0d7224 */ /* 0x000fe200078e000a */
[----:B------:R-:W-:Y:S01]  /*dc30*/  @P0 SHF.R.U32.HI R13, RZ, R16, R31 ;  /* 0x00000010ff0d0219 */ /* 0x000fe2000001161f */
        /* <DEDUP_REMOVED lines=42> */
[----:B------:R-:W-:Y:S01]  /*dee0*/  LOP3.LUT P0, RZ, R24, 0x3, RZ, 0xc0, !PT ;  /* 0x0000000318ff7812 */ /* 0x000fe2000780c0ff */
[C---:B------:R-:W-:Y:S01]  /*def0*/  VIADD R16, R0.reuse, 0x8 ;  /* 0x0000000800107836 */ /* 0x040fe20000000000 */
[----:B------:R-:W-:Y:S01]  /*df00*/  UIADD3 UR4, UR4, 0x28820, URZ ;  /* 0x0002882004047890 */ /* 0x000fe2000fffe03f */
[----:B------:R-:W0:Y:S01]  /*df10*/  SHFL.IDX PT, R7, R11, RZ, 0x1c1f ;  /* 0x001c1fff0b077589 */ /* 0x000e2200000e0000 */
[----:B------:R-:W-:-:S02]  /*df20*/  ISETP.GE.OR P1, PT, R0, R17, P0 ;  /* 0x000000110000720c */ /* 0x000fc40000726670 */
[-C--:B------:R-:W-:Y:S01]  /*df30*/  ISETP.GE.OR P0, PT, R16, R17.reuse, P0 ;  /* 0x000000111000720c */ /* 0x080fe20000706670 */
[----:B------:R-:W-:Y:S01]  /*df40*/  SHFL.IDX PT, R8, R10, 0x1, 0x1c1f ;  /* 0x003c1f000a087f89 */ /* 0x000fe200000e0000 */
[----:B------:R-:W-:Y:S01]  /*df50*/  UPRMT UR4, URZ, 0x654, UR4 ;  /* 0x000006543f047896 */ /* 0x000fe20008000004 */
[----:B------:R-:W-:Y:S02]  /*df60*/  ISETP.GE.AND P2, PT, R0, R17, PT ;  /* 0x000000110000720c */ /* 0x000fe40003f46270 */
[----:B------:R1:W2:Y:S04]  /*df70*/  SHFL.IDX PT, R9, R11, 0x1, 0x1c1f ;  /* 0x003c1f000b097f89 */ /* 0x0002a800000e0000 */
[----:B------:R3:W4:Y:S02]  /*df80*/  SHFL.IDX PT, R14, R20, RZ, 0x1c1f ;  /* 0x001c1fff140e7589 */ /* 0x00072400000e0000 */
[----:B------:R-:W-:Y:S01]  /*df90*/  SYNCS.ARRIVE.TRANS64.RED.A1T0 RZ, [UR4], RZ ;  /* 0x000000ffffff79a7 */ /* 0x000fe20008100404 */
[----:B-1----:R-:W-:Y:S01]  /*dfa0*/  LOP3.LUT R11, R26, 0x7ffffffc, RZ, 0xc0, !PT ;  /* 0x7ffffffc1a0b7812 */ /* 0x002fe200078ec0ff */
[----:B------:R3:W1:Y:S04]  /*dfb0*/  SHFL.IDX PT, R15, R22, RZ, 0x1c1f ;  /* 0x001c1fff160f7589 */ /* 0x00066800000e0000 */
[----:B------:R-:W-:Y:S01]  /*dfc0*/  IMAD.IADD R11, R24, 0x1, -R11 ;  /* 0x00000001180b7824 */ /* 0x000fe200078e0a0b */
[----:B0-----:R3:W-:Y:S03]  /*dfd0*/  @!P1 ST.E desc[UR44][R6.64], R5 ;  /* 0x0000000506009985 */ /* 0x0017e6000c10192c */
[----:B------:R-:W-:Y:S01]  /*dfe0*/  IMAD.SHL.U32 R19, R11, 0x2, RZ ;  /* 0x000000020b137824 */ /* 0x000fe200078e00ff */
[----:B--2---:R3:W-:Y:S01]  /*dff0*/  @!P0 ST.E desc[UR44][R8.64], R4 ;  /* 0x0000000408008985 */ /* 0x0047e2000c10192c */
[----:B------:R-:W-:Y:S05]  /*e000*/  @P2 BRA `(.L_x_7281) ;  /* 0x0000000400782947 */ /* 0x000fea0003800000 */
[C---:B------:R-:W-:Y:S01]  /*e010*/  VIADD R0, R19.reuse, 0x8 ;  /* 0x0000000813007836 */ /* 0x040fe20000000000 */
[----:B------:R-:W-:Y:S01]  /*e020*/  ULDC UR4, c[0x0][0xac8] ;  /* 0x0002b20000047ab9 */ /* 0x000fe20000000800 */
[C---:B---3--:R-:W-:Y:S01]  /*e030*/  VIADD R8, R19.reuse, 0x10 ;  /* 0x0000001013087836 */ /* 0x048fe20000000000 */
[C---:B------:R-:W-:Y:S01]  /*e040*/  ISETP.GE.AND P2, PT, R19.reuse, UR4, PT ;  /* 0x0000000413007c0c */ /* 0x040fe2000bf46270 */
[C---:B------:R-:W-:Y:S01]  /*e050*/  VIADD R9, R19.reuse, 0x18 ;  /* 0x0000001813097836 */ /* 0x040fe20000000000 */
        /* <DEDUP_REMOVED lines=8> */
[C---:B------:R-:W-:Y:S01]  /*e0e0*/  VIADD R18, R19.reuse, 0x60 ;  /* 0x0000006013127836 */ /* 0x040fe20000000000 */
[----:B------:R-:W-:Y:S01]  /*e0f0*/  ISETP.GE.AND P5, PT, R12, UR4, PT ;  /* 0x000000040c007c0c */ /* 0x000fe2000bfa6270 */
[----:B-1--4-:R-:W-:Y:S01]  /*e100*/  @!P2 IMAD.WIDE R4, R19, 0x4, R14 ;  /* 0x000000041304a825 */ /* 0x012fe200078e020e */
[----:B------:R-:W-:Y:S02]  /*e110*/  ISETP.GE.AND P6, PT, R13, UR4, PT ;  /* 0x000000040d007c0c */ /* 0x000fe4000bfc6270 */
[----:B------:R-:W-:Y:S02]  /*e120*/  @!P3 LEA.HI R0, R0, R0, RZ, 0x1 ;  /* 0x000000000000b211 */ /* 0x000fe400078f08ff */
[----:B------:R0:W-:Y:S01]  /*e130*/  @!P2 ST.E.64 desc[UR44][R4.64], R2 ;  /* 0x000000020400a985 */ /* 0x0001e2000c101b2c */
[----:B------:R-:W-:-:S02]  /*e140*/  @!P0 LEA.HI R8, R8, R8, RZ, 0x1 ;  /* 0x0000000808088211 */ /* 0x000fc400078f08ff */
[----:B------:R-:W-:Y:S01]  /*e150*/  @!P3 LOP3.LUT R7, R0, 0xfffffffe, RZ, 0xc0, !PT ;  /* 0xfffffffe0007b812 */ /* 0x000fe200078ec0ff */
[----:B------:R-:W-:Y:S01]  /*e160*/  VIADD R0, R19, 0x20 ;  /* 0x0000002013007836 */ /* 0x000fe20000000000 */
[----:B------:R-:W-:Y:S02]  /*e170*/  @!P1 LEA.HI R9, R9, R9, RZ, 0x1 ;  /* 0x0000000909099211 */ /* 0x000fe400078f08ff */
[----:B------:R-:W-:Y:S01]  /*e180*/  @!P4 LEA.HI R11, R11, R11, RZ, 0x1 ;  /* 0x0000000b0b0bc211 */ /* 0x000fe200078f08ff */
[----:B------:R-:W-:Y:S01]  /*e190*/  @!P3 IMAD.WIDE R6, R7, 0x4, R14 ;  /* 0x000000040706b825 */ /* 0x000fe200078e020e */
[----:B------:R-:W-:Y:S02]  /*e1a0*/  ISETP.GE.AND P2, PT, R0, UR4, PT ;  /* 0x0000000400007c0c */ /* 0x000fe4000bf46270 */
[----:B------:R-:W-:Y:S02]  /*e1b0*/  @!P5 LEA.HI R12, R12, R12, RZ, 0x1 ;  /* 0x0000000c0c0cd211 */ /* 0x000fe400078f08ff */
[----:B------:R1:W-:Y:S01]  /*e1c0*/  @!P3 ST.E.64 desc[UR44][R6.64], R92 ;  /* 0x0000005c0600b985 */ /* 0x0003e2000c101b2c */
[----:B------:R-:W-:-:S02]  /*e1d0*/  ISETP.GE.AND P3, PT, R10, UR4, PT ;  /* 0x000000040a007c0c */ /* 0x000fc4000bf66270 */
[----:B0-----:R-:W-:Y:S02]  /*e1e0*/  @!P0 LOP3.LUT R3, R8, 0xfffffffe, RZ, 0xc0, !PT ;  /* 0xfffffffe08038812 */ /* 0x001fe400078ec0ff */
[----:B------:R-:W-:Y:S02]  /*e1f0*/  @!P1 LOP3.LUT R5, R9, 0xfffffffe, RZ, 0xc0, !PT ;  /* 0xfffffffe09059812 */ /* 0x000fe400078ec0ff */
[----:B------:R-:W-:Y:S01]  /*e200*/  @!P4 LOP3.LUT R11, R11, 0xfffffffe, RZ, 0xc0, !PT ;  /* 0xfffffffe0b0bc812 */ /* 0x000fe200078ec0ff */
[----:B------:R-:W-:Y:S01]  /*e210*/  @!P0 IMAD.WIDE R2, R3, 0x4, R14 ;  /* 0x0000000403028825 */ /* 0x000fe200078e020e */
[----:B------:R-:W-:-:S03]  /*e220*/  @!P2 LEA.HI R0, R0, R0, RZ, 0x1 ;  /* 0x000000000000a211 */ /* 0x000fc600078f08ff */
[--C-:B------:R-:W-:Y:S01]  /*e230*/  @!P1 IMAD.WIDE R4, R5, 0x4, R14.reuse ;  /* 0x0000000405049825 */ /* 0x100fe200078e020e */
[----:B------:R0:W-:Y:S01]  /*e240*/  @!P0 ST.E.64 desc[UR44][R2.64], R96 ;  /* 0x0000006002008985 */ /* 0x0001e2000c101b2c */
[----:B------:R-:W-:Y:S02]  /*e250*/  @!P3 LEA.HI R10, R10, R10, RZ, 0x1 ;  /* 0x0000000a0a0ab211 */ /* 0x000fe400078f08ff */
[----:B-1----:R-:W-:Y:S01]  /*e260*/  @!P2 LOP3.LUT R7, R0, 0xfffffffe, RZ, 0xc0, !PT ;  /* 0xfffffffe0007a812 */ /* 0x002fe200078ec0ff */
[----:B------:R1:W-:Y:S01]  /*e270*/  @!P1 ST.E.64 desc[UR44][R4.64], R100 ;  /* 0x0000006404009985 */ /* 0x0003e2000c101b2c */
[----:B------:R-:W-:Y:S02]  /*e280*/  @!P3 LOP3.LUT R9, R10, 0xfffffffe, RZ, 0xc0, !PT ;  /* 0xfffffffe0a09b812 */ /* 0x000fe400078ec0ff */
[----:B------:R-:W-:Y:S01]  /*e290*/  @!P6 LEA.HI R0, R13, R13, RZ, 0x1 ;  /* 0x0000000d0d00e211 */ /* 0x000fe200078f08ff */
[----:B------:R-:W-:Y:S01]  /*e2a0*/  @!P2 IMAD.WIDE R6, R7, 0x4, R14 ;  /* 0x000000040706a825 */ /* 0x000fe200078e020e */
[----:B------:R-:W-:-:S02]  /*e2b0*/  @!P5 LOP3.LUT R13, R12, 0xfffffffe, RZ, 0xc0, !PT ;  /* 0xfffffffe0c0dd812 */ /* 0x000fc400078ec0ff */
[----:B------:R-:W-:Y:S01]  /*e2c0*/  @!P6 LOP3.LUT R21, R0, 0xfffffffe, RZ, 0xc0, !PT ;  /* 0xfffffffe0015e812 */ /* 0x000fe200078ec0ff */
[----:B------:R-:W-:Y:S01]  /*e2d0*/  VIADD R0, R19, 0x48 ;  /* 0x0000004813007836 */ /* 0x000fe20000000000 */
[----:B------:R-:W-:Y:S01]  /*e2e0*/  @!P2 ST.E.64 desc[UR44][R6.64], R104 ;  /* 0x000000680600a985 */ /* 0x000fe2000c101b2c */
[----:B0-----:R-:W-:-:S03]  /*e2f0*/  @!P3 IMAD.WIDE R2, R9, 0x4, R14 ;  /* 0x000000040902b825 */ /* 0x001fc600078e020e */
[----:B------:R-:W-:Y:S01]  /*e300*/  ISETP.GE.AND P0, PT, R0, UR4, PT ;  /* 0x0000000400007c0c */ /* 0x000fe2000bf06270 */
[--C-:B-1----:R-:W-:Y:S01]  /*e310*/  @!P4 IMAD.WIDE R4, R11, 0x4, R14.reuse ;  /* 0x000000040b04c825 */ /* 0x102fe200078e020e */
[----:B------:R0:W-:Y:S01]  /*e320*/  @!P3 ST.E.64 desc[UR44][R2.64], R108 ;  /* 0x0000006c0200b985 */ /* 0x0001e2000c101b2c */
[----:B------:R-:W-:Y:S02]  /*e330*/  ISETP.GE.AND P3, PT, R18, UR4, PT ;  /* 0x0000000412007c0c */ /* 0x000fe4000bf66270 */
[--C-:B------:R-:W-:Y:S01]  /*e340*/  @!P5 IMAD.WIDE R8, R13, 0x4, R14.reuse ;  /* 0x000000040d08d825 */ /* 0x100fe200078e020e */
[----:B------:R-:W-:Y:S03]  /*e350*/  @!P4 ST.E.64 desc[UR44][R4.64], R112 ;  /* 0x000000700400c985 */ /* 0x000fe6000c101b2c */
[----:B------:R-:W-:Y:S01]  /*e360*/  VIADD R12, R19, 0x50 ;  /* 0x00000050130c7836 */ /* 0x000fe20000000000 */
[----:B------:R1:W-:Y:S01]  /*e370*/  @!P5 ST.E.64 desc[UR44][R8.64], R116 ;  /* 0x000000740800d985 */ /* 0x0003e2000c101b2c */
[----:B------:R-:W-:-:S02]  /*e380*/  @!P6 IMAD.WIDE R10, R21, 0x4, R14 ;  /* 0x00000004150ae825 */ /* 0x000fc400078e020e */
[----:B------:R-:W-:Y:S02]  /*e390*/  @!P0 LEA.HI R0, R0, R0, RZ, 0x1 ;  /* 0x0000000000008211 */ /* 0x000fe400078f08ff */
[C---:B------:R-:W-:Y:S01]  /*e3a0*/  VIADD R13, R19.reuse, 0x58 ;  /* 0x00000058130d7836 */ /* 0x040fe20000000000 */
[----:B------:R-:W-:Y:S01]  /*e3b0*/  ISETP.GE.AND P1, PT, R12, UR4, PT ;  /* 0x000000040c007c0c */ /* 0x000fe2000bf26270 */
[C---:B0-----:R-:W-:Y:S01]  /*e3c0*/  VIADD R3, R19.reuse, 0x78 ;  /* 0x0000007813037836 */ /* 0x041fe20000000000 */
[----:B------:R0:W-:Y:S01]  /*e3d0*/  @!P6 ST.E.64 desc[UR44][R10.64], R120 ;  /* 0x000000780a00e985 */ /* 0x0001e2000c101b2c */
[----:B------:R-:W-:Y:S01]  /*e3e0*/  VIADD R6, R19, 0x68 ;  /* 0x0000006813067836 */ /* 0x000fe20000000000 */
[----:B------:R-:W-:Y:S01]  /*e3f0*/  ISETP.GE.AND P2, PT, R13, UR4, PT ;  /* 0x000000040d007c0c */ /* 0x000fe2000bf46270 */
[----:B------:R-:W-:Y:S01]  /*e400*/  VIADD R7, R19, 0x70 ;  /* 0x0000007013077836 */ /* 0x000fe20000000000 */
[----:B------:R-:W-:Y:S02]  /*e410*/  ISETP.GE.AND P6, PT, R3, UR4, PT ;  /* 0x0000000403007c0c */ /* 0x000fe4000bfc6270 */
[----:B------:R-:W-:-:S02]  /*e420*/  ISETP.GE.AND P4, PT, R6, UR4, PT ;  /* 0x0000000406007c0c */ /* 0x000fc4000bf86270 */
[----:B------:R-:W-:Y:S02]  /*e430*/  ISETP.GE.AND P5, PT, R7, UR4, PT ;  /* 0x0000000407007c0c */ /* 0x000fe4000bfa6270 */
[----:B------:R-:W-:Y:S02]  /*e440*/  @!P3 LEA.HI R18, R18, R18, RZ, 0x1 ;  /* 0x000000121212b211 */ /* 0x000fe400078f08ff */
[----:B------:R-:W-:Y:S02]  /*e450*/  @!P1 LEA.HI R12, R12, R12, RZ, 0x1 ;  /* 0x0000000c0c0c9211 */ /* 0x000fe400078f08ff */
[----:B-1----:R-:W-:Y:S02]  /*e460*/  @!P3 LOP3.LUT R9, R18, 0xfffffffe, RZ, 0xc0, !PT ;  /* 0xfffffffe1209b812 */ /* 0x002fe400078ec0ff */
[----:B------:R-:W-:Y:S02]  /*e470*/  @!P2 LEA.HI R13, R13, R13, RZ, 0x1 ;  /* 0x0000000d0d0da211 */ /* 0x000fe400078f08ff */
[----:B------:R-:W-:Y:S01]  /*e480*/  @!P6 LEA.HI R4, R3, R3, RZ, 0x1 ;  /* 0x000000030304e211 */ /* 0x000fe200078f08ff */
[----:B------:R-:W-:Y:S01]  /*e490*/  @!P3 IMAD.WIDE R8, R9, 0x4, R14 ;  /* 0x000000040908b825 */ /* 0x000fe200078e020e */
[----:B------:R-:W-:-:S02]  /*e4a0*/  @!P4 LEA.HI R6, R6, R6, RZ, 0x1 ;  /* 0x000000060606c211 */ /* 0x000fc400078f08ff */
[----:B------:R-:W-:Y:S02]  /*e4b0*/  @!P5 LEA.HI R2, R7, R7, RZ, 0x1 ;  /* 0x000000070702d211 */ /* 0x000fe400078f08ff */
[----:B------:R-:W-:Y:S02]  /*e4c0*/  @!P0 LOP3.LUT R3, R0, 0xfffffffe, RZ, 0xc0, !PT ;  /* 0xfffffffe00038812 */ /* 0x000fe400078ec0ff */
[----:B------:R-:W-:Y:S02]  /*e4d0*/  @!P1 LOP3.LUT R5, R12, 0xfffffffe, RZ, 0xc0, !PT ;  /* 0xfffffffe0c059812 */ /* 0x000fe400078ec0ff */
[----:B------:R-:W-:Y:S02]  /*e4e0*/  @!P2 LOP3.LUT R7, R13, 0xfffffffe, RZ, 0xc0, !PT ;  /* 0xfffffffe0d07a812 */ /* 0x000fe400078ec0ff */
[----:B0-----:R-:W-:Y:S02]  /*e4f0*/  @!P4 LOP3.LUT R11, R6, 0xfffffffe, RZ, 0xc0, !PT ;  /* 0xfffffffe060bc812 */ /* 0x001fe400078ec0ff */
[----:B------:R-:W-:Y:S01]  /*e500*/  @!P5 LOP3.LUT R13, R2, 0xfffffffe, RZ, 0xc0, !PT ;  /* 0xfffffffe020dd812 */ /* 0x000fe200078ec0ff */
        /* <DEDUP_REMOVED lines=14> */
.L_x_7281:
[----:B------:R-:W-:Y:S05]  /*e5f0*/  BSYNC B0 ;  /* 0x0000000000007941 */ /* 0x000fea0003800000 */
.L_x_7280:
[----:B------:R-:W-:Y:S01]  /*e600*/  ISETP.GE.AND P0, PT, R16, R17, PT ;  /* 0x000000111000720c */ /* 0x000fe20003f06270 */
[----:B0-----:R0:W2:Y:S04]  /*e610*/  SHFL.IDX PT, R13, R22, 0x1, 0x1c1f ;  /* 0x003c1f00160d7f89 */ /* 0x0010a800000e0000 */
[----:B------:R0:W0:Y:S08]  /*e620*/  SHFL.IDX PT, R12, R20, 0x1, 0x1c1f ;  /* 0x003c1f00140c7f89 */ /* 0x00003000000e0000 */
[----:B------:R-:W-:Y:S05]  /*e630*/  @P0 BRA `(.L_x_7200) ;  /* 0x0000004800040947 */ /* 0x000fea0003800000 */
[----:B------:R-:W-:Y:S01]  /*e640*/  ULDC UR4, c[0x0][0xac8] ;  /* 0x0002b20000047ab9 */ /* 0x000fe20000000800 */
[C---:B------:R-:W-:Y:S01]  /*e650*/  VIADD R0, R19.reuse, 0x8 ;  /* 0x0000000813007836 */ /* 0x040fe20000000000 */
[C---:B------:R-:W-:Y:S01]  /*e660*/  ISETP.GE.AND P0, PT, R19.reuse, UR4, PT ;  /* 0x0000000413007c0c */ /* 0x040fe2000bf06270 */
[C---:B---3--:R-:W-:Y:S02]  /*e670*/  VIADD R4, R19.reuse, 0x10 ;  /* 0x0000001013047836 */ /* 0x048fe40000000000 */
[C---:B------:R-:W-:Y:S01]  /*e680*/  VIADD R6, R19.reuse, 0x18 ;  /* 0x0000001813067836 */ /* 0x040fe20000000000 */
[----:B------:R-:W-:Y:S01]  /*e690*/  ISETP.GE.AND P5, PT, R0, UR4, PT ;  /* 0x0000000400007c0c */ /* 0x000fe2000bfa6270 */
[C---:B------:R-:W-:Y:S01]  /*e6a0*/  VIADD R8, R19.reuse, 0x20 ;  /* 0x0000002013087836 */ /* 0x040fe20000000000 */
[----:B------:R-:W-:Y:S01]  /*e6b0*/  ISETP.GE.AND P6, PT, R4, UR4, PT ;  /* 0x0000000404007c0c */ /* 0x000fe2000bfc6270 */
[C---:B------:R-:W-:Y:S02]  /*e6c0*/  VIADD R9, R19.reuse, 0x28 ;  /* 0x0000002813097836 */ /* 0x040fe40000000000 */
[C---:B------:R-:W-:Y:S01]  /*e6d0*/  VIADD R10, R19.reuse, 0x30 ;  /* 0x00000030130a7836 */ /* 0x040fe20000000000 */
[----:B------:R-:W-:Y:S01]  /*e6e0*/  ISETP.GE.AND P4, PT, R8, UR4, PT ;  /* 0x0000000408007c0c */ /* 0x000fe2000bf86270 */
[----:B------:R-:W-:Y:S01]  /*e6f0*/  VIADD R11, R19, 0x38 ;  /* 0x00000038130b7836 */ /* 0x000fe20000000000 */
[----:B------:R-:W-:Y:S01]  /*e700*/  ISETP.GE.AND P3, PT, R9, UR4, PT ;  /* 0x0000000409007c0c */ /* 0x000fe2000bf66270 */
[----:B0-2---:R-:W-:Y:S01]  /*e710*/  @!P0 IMAD.WIDE R2, R19, 0x4, R12 ;  /* 0x0000000413028825 */ /* 0x005fe200078e020c */
        /* <DEDUP_REMOVED lines=17> */
[----:B----4-:R-:W-:Y:S01]  /*e830*/  @!P1 LEA.HI R14, R11, R11, RZ, 0x1 ;  /* 0x0000000b0b0e9211 */ /* 0x010fe200078f08ff */
[----:B------:R0:W-:Y:S01]  /*e840*/  @!P5 ST.E.64 desc[UR44][R2.64], R94 ;  /* 0x0000005e0200d985 */ /* 0x0001e2000c101b2c */
[----:B------:R-:W-:-:S02]  /*e850*/  @!P0 LOP3.LUT R7, R6, 0xfffffffe, RZ, 0xc0, !PT ;  /* 0xfffffffe06078812 */ /* 0x000fc400078ec0ff */
[----:B------:R-:W-:Y:S01]  /*e860*/  @!P4 LOP3.LUT R9, R8, 0xfffffffe, RZ, 0xc0, !PT ;  /* 0xfffffffe0809c812 */ /* 0x000fe200078ec0ff */
[----:B------:R2:W-:Y:S01]  /*e870*/  @!P6 ST.E.64 desc[UR44][R4.64], R98 ;  /* 0x000000620400e985 */ /* 0x0005e2000c101b2c */
[----:B------:R-:W-:Y:S01]  /*e880*/  @!P3 LOP3.LUT R11, R0, 0xfffffffe, RZ, 0xc0, !PT ;  /* 0xfffffffe000bb812 */ /* 0x000fe200078ec0ff */
[C---:B------:R-:W-:Y:S01]  /*e890*/  VIADD R0, R19.reuse, 0x50 ;  /* 0x0000005013007836 */ /* 0x040fe20000000000 */
[----:B-1----:R-:W-:Y:S02]  /*e8a0*/  @!P2 LOP3.LUT R15, R10, 0xfffffffe, RZ, 0xc0, !PT ;  /* 0xfffffffe0a0fa812 */ /* 0x002fe400078ec0ff */
[----:B------:R-:W-:Y:S01]  /*e8b0*/  @!P1 LOP3.LUT R17, R14, 0xfffffffe, RZ, 0xc0, !PT ;  /* 0xfffffffe0e119812 */ /* 0x000fe200078ec0ff */
[----:B------:R-:W-:Y:S01]  /*e8c0*/  VIADD R14, R19, 0x58 ;  /* 0x00000058130e7836 */ /* 0x000fe20000000000 */
[----:B------:R-:W-:Y:S02]  /*e8d0*/  ISETP.GE.AND P5, PT, R16, UR4, PT ;  /* 0x0000000410007c0c */ /* 0x000fe4000bfa6270 */
[----:B------:R-:W-:Y:S01]  /*e8e0*/  ISETP.GE.AND P6, PT, R18, UR4, PT ;  /* 0x0000000412007c0c */ /* 0x000fe2000bfc6270 */
[----:B0-----:R-:W-:-:S04]  /*e8f0*/  @!P0 IMAD.WIDE R2, R7, 0x4, R12 ;  /* 0x0000000407028825 */ /* 0x001fc800078e020c */
[--C-:B--2---:R-:W-:Y:S01]  /*e900*/  @!P4 IMAD.WIDE R4, R9, 0x4, R12.reuse ;  /* 0x000000040904c825 */ /* 0x104fe200078e020c */
        /* <DEDUP_REMOVED lines=16> */
[----:B------:R-:W-:Y:S02]  /*ea10*/  ISETP.GE.AND P2, PT, R15, UR4, PT ;  /* 0x000000040f007c0c */ /* 0x000fe4000bf46270 */
[----:B------:R-:W-:-:S02]  /*ea20*/  ISETP.GE.AND P3, PT, R17, UR4, PT ;  /* 0x0000000411007c0c */ /* 0x000fc4000bf66270 */
[----:B0-----:R-:W-:Y:S02]  /*ea30*/  @!P5 LOP3.LUT R3, R16, 0xfffffffe, RZ, 0xc0, !PT ;  /* 0xfffffffe1003d812 */ /* 0x001fe400078ec0ff */
[----:B-1----:R-:W-:Y:S02]  /*ea40*/  @!P6 LOP3.LUT R5, R18, 0xfffffffe, RZ, 0xc0, !PT ;  /* 0xfffffffe1205e812 */ /* 0x002fe400078ec0ff */
        /* <DEDUP_REMOVED lines=10> */
[----:B---3--:R-:W-:Y:S02]  /*eaf0*/  @!P1 LOP3.LUT R9, R14, 0xfffffffe, RZ, 0xc0, !PT ;  /* 0xfffffffe0e099812 */ /* 0x008fe400078ec0ff */
[----:B------:R-:W-:Y:S02]  /*eb00*/  @!P2 LOP3.LUT R15, R15, 0xfffffffe, RZ, 0xc0, !PT ;  /* 0xfffffffe0f0fa812 */ /* 0x000fe400078ec0ff */
[----:B------:R-:W-:Y:S02]  /*eb10*/  @!P3 LOP3.LUT R17, R17, 0xfffffffe, RZ, 0xc0, !PT ;  /* 0xfffffffe1111b812 */ /* 0x000fe400078ec0ff */
[----:B----4-:R-:W-:Y:S01]  /*eb20*/  @!P4 LOP3.LUT R11, R20, 0xfffffffe, RZ, 0xc0, !PT ;  /* 0xfffffffe140bc812 */ /* 0x010fe200078ec0ff */
[----:B0-----:R-:W-:-:S04]  /*eb30*/  @!P0 IMAD.WIDE R2, R7, 0x4, R12 ;  /* 0x0000000407028825 */ /* 0x001fc800078e020c */
[--C-:B-1----:R-:W-:Y:S01]  /*eb40*/  @!P1 IMAD.WIDE R4, R9, 0x4, R12.reuse ;  /* 0x0000000409049825 */ /* 0x102fe200078e020c */
[----:B------:R0:W-:Y:S01]  /*eb50*/  @!P0 ST.E.64 desc[UR44][R2.64], R130 ;  /* 0x0000008202008985 */ /* 0x0001e2000c101b2c */
[----:B------:R-:W-:Y:S02]  /*eb60*/  ISETP.GE.AND P0, PT, R19, UR4, PT ;  /* 0x0000000413007c0c */ /* 0x000fe4000bf06270 */
        /* <DEDUP_REMOVED lines=8> */
[----:B------:R-:W-:-:S04]  /*ebf0*/  LEA.HI R19, R19, R19, RZ, 0x1 ;  /* 0x0000001313137211 */ /* 0x000fc800078f08ff */
[----:B0-----:R-:W-:-:S05]  /*ec00*/  LOP3.LUT R3, R19, 0xfffffffe, RZ, 0xc0, !PT ;  /* 0xfffffffe13037812 */ /* 0x001fca00078ec0ff */
[----:B------:R-:W-:-:S05]  /*ec10*/  IMAD.WIDE R2, R3, 0x4, R12 ;  /* 0x0000000403027825 */ /* 0x000fca00078e020c */
[----:B------:R0:W-:Y:S01]  /*ec20*/  ST.E.64 desc[UR44][R2.64], R150 ;  /* 0x0000009602007985 */ /* 0x0001e2000c101b2c */
[----:B------:R-:W-:Y:S05]  /*ec30*/  BRA `(.L_x_7200) ;  /* 0x0000004000847947 */ /* 0x000fea0003800000 */
.L_x_7279:
[----:B0-----:R-:W0:Y:S02]  /*ec40*/  S2R R0, SR_TID.X ;  /* 0x0000000000007919 */ /* 0x001e240000002100 */
        /* <DEDUP_REMOVED lines=14> */
[----:B------:R-:W-:Y:S02]  /*ed30*/  ULDC.64 UR6, c[0x0][0xbd0] ;  /* 0x0002f40000067ab9 */ /* 0x000fe40000000a00 */
        /* <DEDUP_REMOVED lines=41> */
.L_x_7198:
[----:B------:R-:W-:-:S08]  /*efd0*/  NOP ;  /* 0x0000000000007918 */ /* 0x000fd00000000000 */
[----:B--2---:R-:W0:-:S00]  /*efe0*/  USETMAXREG.DEALLOC.CTAPOOL 0x18 ;  /* 0x00000018000079c8 */ /* 0x004e0000080e0500 */
        /* <DEDUP_REMOVED lines=16> */
.L_x_7282:
[----:B------:R-:W-:Y:S01]  /*f0f0*/  ULDC UR7, c[0x0][0xc50] ;  /* 0x0003140000077ab9 */ /* 0x000fe20000000800 */
[----:B------:R-:W-:Y:S01]  /*f100*/  UMOV UR36, UR6 ;  /* 0x0000000600247c82 */ /* 0x000fe20008000000 */
[----:B------:R-:W-:-:S11]  /*f110*/  UISETP.NE.AND UP0, UPT, UR7, 0x1, UPT ;  /* 0x000000010700788c */ /* 0x000fd6000bf05270 */
[----:B------:R-:W-:Y:S01]  /*f120*/  @UP0 ULDC UR4, c[0x0][0xc54] ;  /* 0x0003150000040ab9 */ /* 0x000fe20000000800 */
[----:B------:R-:W-:Y:S01]  /*f130*/  @UP0 ULDC UR8, c[0x0][0xc58] ;  /* 0x0003160000080ab9 */ /* 0x000fe20000000800 */
[----:B------:R-:W-:-:S04]  /*f140*/  UIMAD.WIDE.U32 UR4, UR6, UR4, URZ ;  /* 0x00000004060472a5 */ /* 0x000fc8000f8e003f */
[----:B------:R-:W-:-:S12]  /*f150*/  @UP0 USHF.R.U32.HI UR36, URZ, UR8, UR5 ;  /* 0x000000083f240299 */ /* 0x000fd80008011605 */
.L_x_7283:
        /* <DEDUP_REMOVED lines=45> */
.L_x_7286:
[----:B------:R-:W-:-:S11]  /*f430*/  UISETP.NE.AND UP0, UPT, UR5, 0x1, UPT ;  /* 0x000000010500788c */ /* 0x000fd6000bf05270 */
[----:B------:R-:W-:Y:S02]  /*f440*/  @UP0 ULDC.64 UR14, c[0x0][0x9e8] ;  /* 0x00027a00000e0ab9 */ /* 0x000fe40000000a00 */
[----:B------:R-:W-:-:S04]  /*f450*/  UIMAD.WIDE.U32 UR6, UR8, UR14, URZ ;  /* 0x0000000e080672a5 */ /* 0x000fc8000f8e003f */
[----:B------:R-:W-:-:S12]  /*f460*/  @UP0 USHF.R.U32.HI UR8, URZ, UR15, UR7 ;  /* 0x0000000f3f080299 */ /* 0x000fd80008011607 */
.L_x_7287:
[----:B------:R-:W-:-:S04]  /*f470*/  UIMAD UR8, UR8, UR5, UR5 ;  /* 0x00000005080872a4 */ /* 0x000fc8000f8e0205 */
[----:B------:R-:W-:-:S04]  /*f480*/  UISETP.LT.AND UP0, UPT, UR4, UR8, UPT ;  /* 0x000000080400728c */ /* 0x000fc8000bf01270 */
[----:B------:R-:W-:-:S12]  /*f490*/  USEL UR4, UR4, UR8, UP0 ;  /* 0x0000000804047287 */ /* 0x000fd80008000000 */
.L_x_7285:
        /* <DEDUP_REMOVED lines=26> */
.L_x_7289:
[----:B------:R-:W-:-:S11]  /*f640*/  UISETP.NE.AND UP0, UPT, UR5, 0x1, UPT ;  /* 0x000000010500788c */ /* 0x000fd6000bf05270 */
[----:B------:R-:W-:Y:S02]  /*f650*/  @UP0 ULDC.64 UR10, c[0x0][0x9e8] ;  /* 0x00027a00000a0ab9 */ /* 0x000fe40000000a00 */
[----:B------:R-:W-:-:S04]  /*f660*/  UIMAD.WIDE.U32 UR6, UR4, UR10, URZ ;  /* 0x0000000a040672a5 */ /* 0x000fc8000f8e003f */
[----:B------:R-:W-:-:S12]  /*f670*/  @UP0 USHF.R.U32.HI UR4, URZ, UR11, UR7 ;  /* 0x0000000b3f040299 */ /* 0x000fd80008011607 */
.L_x_7290:
[----:B------:R-:W-:-:S04]  /*f680*/  UIMAD UR4, UR4, UR5, URZ ;  /* 0x00000005040472a4 */ /* 0x000fc8000f8e023f */
[----:B------:R-:W-:-:S04]  /*f690*/  UISETP.LT.AND UP0, UPT, UR8, UR4, UPT ;  /* 0x000000040800728c */ /* 0x000fc8000bf01270 */
[----:B------:R-:W-:-:S12]  /*f6a0*/  USEL UR8, UR8, UR4, !UP0 ;  /* 0x0000000408087287 */ /* 0x000fd8000c000000 */
.L_x_7288:
[----:B------:R-:W-:Y:S02]  /*f6b0*/  USHF.R.S32.HI UR4, URZ, 0x1f, UR8 ;  /* 0x0000001f3f047899 */ /* 0x000fe40008011408 */
[----:B------:R-:W-:Y:S02]  /*f6c0*/  USHF.R.U32.HI UR5, URZ, 0x10, UR41 ;  /* 0x000000103f057899 */ /* 0x000fe40008011629 */
[----:B------:R-:W-:Y:S02]  /*f6d0*/  ULEA.HI UR4, UR4, UR8, URZ, 0x7 ;  /* 0x0000000804047291 */ /* 0x000fe4000f8f383f */
[----:B------:R-:W-:Y:S02]  /*f6e0*/  UISETP.NE.AND UP0, UPT, UR5, URZ, UPT ;  /* 0x0000003f0500728c */ /* 0x000fe4000bf05270 */
[----:B------:R-:W-:Y:S02]  /*f6f0*/  USHF.R.S32.HI UR4, URZ, 0x7, UR4 ;  /* 0x000000073f047899 */ /* 0x000fe40008011404 */
[----:B------:R-:W-:-:S04]  /*f700*/  ULOP3.LUT UR41, UR41, 0xffff, URZ, 0xc0, !UPT ;  /* 0x0000ffff29297892 */ /* 0x000fc8000f8ec03f */
[----:B------:R-:W-:-:S03]  /*f710*/  VIMNMX R7, RZ, UR4, !PT ;  /* 0x00000004ff077c48 */ /* 0x000fc6000ffe0100 */
[----:B------:R-:W-:Y:S01]  /*f720*/  @!UP0 ULDC UR5, c[0x0][0x9f0] ;  /* 0x00027c0000058ab9 */ /* 0x000fe20000000800 */
[----:B------:R-:W-:Y:S01]  /*f730*/  ISETP.LT.AND P0, PT, R7, UR9, PT ;  /* 0x0000000907007c0c */ /* 0x000fe2000bf01270 */
[----:B------:R0:W-:Y:S04]  /*f740*/  STL [R1+0x8], R7 ;  /* 0x0000080701007387 */ /* 0x0001e80000100800 */
[----:B------:R0:W-:Y:S08]  /*f750*/  STL [R1+0xc], RZ ;  /* 0x00000cff01007387 */ /* 0x0001f00000100800 */
[----:B0-----:R-:W-:Y:S05]  /*f760*/  @!P0 BRA `(.L_x_7291) ;  /* 0x0000000000708947 */ /* 0x001fea0003800000 */
[----:B------:R-:W-:Y:S01]  /*f770*/  IMAD.U32 R6, RZ, RZ, UR5 ;  /* 0x00000005ff067e24 */ /* 0x000fe2000f8e00ff */
[----:B------:R-:W-:Y:S01]  /*f780*/  UIADD3 UR4, UR5, -0x1, UR9 ;  /* 0xffffffff05047890 */ /* 0x000fe2000fffe009 */
[----:B------:R-:W-:-:S03]  /*f790*/  IMAD.MOV.U32 R2, RZ, RZ, RZ ;  /* 0x000000ffff027224 */ /* 0x000fc600078e00ff */
[-C--:B------:R-:W-:Y:S02]  /*f7a0*/  IABS R0, R6.reuse ;  /* 0x0000000600007213 */ /* 0x080fe40000000000 */
[----:B------:R-:W-:Y:S02]  /*f7b0*/  IABS R6, R6 ;  /* 0x0000000600067213 */ /* 0x000fe40000000000 */
[----:B------:R-:W0:Y:S08]  /*f7c0*/  I2F.RP R4, R0 ;  /* 0x0000000000047306 */ /* 0x000e300000209400 */
[----:B0-----:R-:W0:Y:S02]  /*f7d0*/  MUFU.RCP R4, R4 ;  /* 0x0000000400047308 */ /* 0x001e240000001000 */
[----:B0-----:R-:W-:-:S06]  /*f7e0*/  VIADD R3, R4, 0xffffffe ;  /* 0x0ffffffe04037836 */ /* 0x001fcc0000000000 */
[----:B------:R-:W0:Y:S02]  /*f7f0*/  F2I.FTZ.U32.TRUNC.NTZ R3, R3 ;  /* 0x0000000300037305 */ /* 0x000e24000021f000 */
[----:B0-----:R-:W-:-:S04]  /*f800*/  IMAD.MOV R5, RZ, RZ, -R3 ;  /* 0x000000ffff057224 */ /* 0x001fc800078e0a03 */
[----:B------:R-:W-:-:S04]  /*f810*/  IMAD R5, R5, R0, RZ ;  /* 0x0000000005057224 */ /* 0x000fc800078e02ff */
[----:B------:R-:W-:Y:S01]  /*f820*/  IMAD.HI.U32 R5, R3, R5, R2 ;  /* 0x0000000503057227 */ /* 0x000fe200078e0002 */
[----:B------:R-:W-:-:S03]  /*f830*/  IADD3 R2, -R7, UR4, RZ ;  /* 0x0000000407027c10 */ /* 0x000fc6000fffe1ff */
[----:B------:R-:W-:Y:S01]  /*f840*/  IMAD.MOV R3, RZ, RZ, -R6 ;  /* 0x000000ffff037224 */ /* 0x000fe200078e0a06 */
[----:B------:R-:W-:Y:S02]  /*f850*/  IABS R4, R2 ;  /* 0x0000000200047213 */ /* 0x000fe40000000000 */
[----:B------:R-:W-:-:S03]  /*f860*/  LOP3.LUT R2, R2, UR5, RZ, 0x3c, !PT ;  /* 0x0000000502027c12 */ /* 0x000fc6000f8e3cff */
[----:B------:R-:W-:Y:S01]  /*f870*/  IMAD.HI.U32 R5, R5, R4, RZ ;  /* 0x0000000405057227 */ /* 0x000fe200078e00ff */
[----:B------:R-:W-:-:S03]  /*f880*/  ISETP.GE.AND P2, PT, R2, RZ, PT ;  /* 0x000000ff0200720c */ /* 0x000fc60003f46270 */
        /* <DEDUP_REMOVED lines=10> */
.L_x_7291:
[----:B------:R-:W2:Y:S01]  /*f930*/  LDL R2, [R1+0xc] ;  /* 0x00000c0001027983 */ /* 0x000ea20000100800 */
[----:B------:R-:W-:Y:S02]  /*f940*/  IMAD.MOV.U32 R9, RZ, RZ, 0x1 ;  /* 0x00000001ff097424 */ /* 0x000fe400078e00ff */
[----:B------:R-:W-:Y:S02]  /*f950*/  IMAD.MOV.U32 R3, RZ, RZ, 0x1 ;  /* 0x00000001ff037424 */ /* 0x000fe400078e00ff */
[----:B--2---:R-:W-:-:S05]  /*f960*/  IMAD R0, R2, UR41, R7 ;  /* 0x0000002902007c24 */ /* 0x004fca000f8e0207 */
[----:B------:R-:W-:Y:S01]  /*f970*/  VIADDMNMX R18, R0, R2, UR9, PT ;  /* 0x0000000900127e46 */ /* 0x000fe2000b800102 */
[----:B------:R1:W-:Y:S03]  /*f980*/  STL [R1+0x4], R0 ;  /* 0x0000040001007387 */ /* 0x0003e60000100800 */
[----:B------:R-:W-:Y:S01]  /*f990*/  ISETP.GT.AND P0, PT, R18, R0, PT ;  /* 0x000000001200720c */ /* 0x000fe20003f04270 */
[----:B------:R2:W-:Y:S01]  /*f9a0*/  STL [R1+0x10], R18 ;  /* 0x0000101201007387 */ /* 0x0005e20000100800 */
[----:B-1----:R-:W-:-:S11]  /*f9b0*/  IMAD.MOV.U32 R0, RZ, RZ, RZ ;  /* 0x000000ffff007224 */ /* 0x002fd600078e00ff */
[----:B--2---:R-:W-:Y:S05]  /*f9c0*/  @!P0 BRA `(.L_x_7284) ;  /* 0x0000003000608947 */ /* 0x004fea0003800000 */
[----:B------:R-:W1:Y:S01]  /*f9d0*/  S2UR UR4, SR_CgaCtaId ;  /* 0x00000000000479c3 */ /* 0x000e620000008800 */
[----:B------:R-:W-:Y:S02]  /*f9e0*/  UMOV UR38, 0x400 ;  /* 0x0000040000267882 */ /* 0x000fe40000000000 */
[----:B-1----:R-:W-:-:S04]  /*f9f0*/  ULEA UR38, UR4, UR38, 0x18 ;  /* 0x0000002604267291 */ /* 0x002fc8000f8ec03f */
        /* <DEDUP_REMOVED lines=19> */
[----:B-1----:R-:W-:Y:S05]  /*fb30*/  CALL.ABS.NOINC R2 ;  /* 0x0000000002007343 */ /* 0x002fea0003c00000 */
.L_x_7292:
        /* <DEDUP_REMOVED lines=8> */
[----:B------:R1:W2:Y:S01]  /*fbc0*/  LDC.64 R2, c[0x4][R16] ;  /* 0x0100000010027b82 */ /* 0x0002a20000000a00 */
[----:B------:R-:W-:Y:S02]  /*fbd0*/  IMAD.U32 R4, RZ, RZ, UR6 ;  /* 0x00000006ff047e24 */ /* 0x000fe4000f8e00ff */
[----:B0-----:R-:W-:Y:S02]  /*fbe0*/  IMAD.U32 R5, RZ, RZ, UR7 ;  /* 0x00000007ff057e24 */ /* 0x001fe4000f8e00ff */
        /* <DEDUP_REMOVED lines=8> */
[----:B--2---:R-:W-:Y:S05]  /*fc70*/  CALL.ABS.NOINC R2 ;  /* 0x0000000002007343 */ /* 0x004fea0003c00000 */
.L_x_7294:
        /* <DEDUP_REMOVED lines=15> */
.L_x_7293:
[----:B------:R-:W1:Y:S02]  /*fd70*/  LDC.64 R2, c[0x0][0x9f8] ;  /* 0x00027e00ff027b82 */ /* 0x000e640000000a00 */
[----:B-1----:R-:W-:-:S04]  /*fd80*/  ISETP.NE.U32.AND P0, PT, R2, RZ, PT ;  /* 0x000000ff0200720c */ /* 0x002fc80003f05070 */
[----:B------:R-:W-:-:S13]  /*fd90*/  ISETP.NE.AND.EX P0, PT, R3, RZ, PT, P0 ;  /* 0x000000ff0300720c */ /* 0x000fda0003f05300 */
[----:B------:R-:W1:Y:S02]  /*fda0*/  @P0 LDC.64 R2, c[0x0][0x9f8] ;  /* 0x00027e00ff020b82 */ /* 0x000e640000000a00 */
[----:B-1----:R-:W-:-:S05]  /*fdb0*/  @P0 IMAD.WIDE R2, R19, 0x4, R2 ;  /* 0x0000000413020825 */ /* 0x002fca00078e0202 */
[----:B------:R1:W2:Y:S01]  /*fdc0*/  @P0 LDG.E R19, desc[UR44][R2.64] ;  /* 0x0000002c02130981 */ /* 0x0002a2000c1e1900 */
[----:B------:R-:W-:Y:S01]  /*fdd0*/  UMOV UR4, 0xffffffff ;  /* 0xffffffff00047882 */ /* 0x000fe20000000000 */
[----:B------:R-:W-:Y:S01]  /*fde0*/  LOP3.LUT R17, R17, 0xfffffffe, RZ, 0xc0, !PT ;  /* 0xfffffffe11117812 */ /* 0x000fe200078ec0ff */
[----:B------:R-:W-:Y:S01]  /*fdf0*/  VIADD R18, R18, 0xffffffff ;  /* 0xffffffff12127836 */ /* 0x000fe20000000000 */
[----:B------:R-:W3:Y:S01]  /*fe00*/  S2R R0, SR_TID.X ;  /* 0x0000000000007919 */ /* 0x000ee20000002100 */
[----:B-1----:R-:W1:Y:S02]  /*fe10*/  LDC.64 R2, c[0x0][0x418] ;  /* 0x00010600ff027b82 */ /* 0x002e640000000a00 */
[----:B-1----:R-:W-:Y:S02]  /*fe20*/  ISETP.NE.U32.AND P0, PT, R2, RZ, PT ;  /* 0x000000ff0200720c */ /* 0x002fe40003f05070 */
[----:B---3--:R-:W-:Y:S02]  /*fe30*/  SHF.R.U32.HI R0, RZ, 0x5, R0 ;  /* 0x00000005ff007819 */ /* 0x008fe40000011600 */
[----:B------:R-:W-:-:S02]  /*fe40*/  ISETP.NE.AND.EX P1, PT, R3, RZ, PT, P0 ;  /* 0x000000ff0300720c */ /* 0x000fc40003f25300 */
[----:B------:R-:W-:-:S11]  /*fe50*/  LOP3.LUT R0, R0, 0x3, RZ, 0xc0, !PT ;  /* 0x0000000300007812 */ /* 0x000fd600078ec0ff */
[----:B------:R-:W-:Y:S02]  /*fe60*/  @P1 LOP3.LUT R17, R17, 0x1, RZ, 0xfc, !PT ;  /* 0x0000000111111812 */ /* 0x000fe400078efcff */
[----:B--2---:R-:W-:Y:S02]  /*fe70*/  SHF.R.S32.HI R6, RZ, 0x1f, R19 ;  /* 0x0000001fff067819 */ /* 0x004fe40000011413 */
[----:B------:R-:W-:-:S03]  /*fe80*/  SEL R16, R19, RZ, !P1 ;  /* 0x000000ff13107207 */ /* 0x000fc60004800000 */
[----:B------:R1:W-:Y:S01]  /*fe90*/  STL [R1], R6 ;  /* 0x0000000601007387 */ /* 0x0003e20000100800 */
[----:B------:R-:W-:Y:S05]  /*fea0*/  BRA.DIV UR4, `(.L_x_7295) ;  /* 0x0000003204c87947 */ /* 0x000fea000b800000 */
[----:B------:R2:W3:Y:S02]  /*feb0*/  SHFL.IDX PT, R14, R0, RZ, 0x1f ;  /* 0x00001fff000e7589 */ /* 0x0004e400000e0000 */
.L_x_7372:
[----:B---3--:R-:W-:Y:S02]  /*fec0*/  ISETP.NE.AND P0, PT, R14, RZ, PT ;  /* 0x000000ff0e00720c */ /* 0x008fe40003f05270 */
[----:B------:R-:W-:Y:S02]  /*fed0*/  PLOP3.LUT P2, PT, PT, PT, PT, 0x8, 0x0 ;  /* 0x000000000000781c */ /* 0x000fe40003f4e170 */
[----:B------:R-:W-:-:S11]  /*fee0*/  LOP3.LUT R17, R17, 0xfffffffd, RZ, 0xc0, !PT ;  /* 0xfffffffd11117812 */ /* 0x000fd600078ec0ff */
[----:B------:R-:W-:Y:S01]  /*fef0*/  @P2 LOP3.LUT R17, R17, 0x2, RZ, 0xfc, !PT ;  /* 0x0000000211112812 */ /* 0x000fe200078efcff */
[----:B------:R-:W-:Y:S06]  /*ff00*/  @P0 BRA `(.L_x_7296) ;  /* 0x0000000000f00947 */ /* 0x000fec0003800000 */
[----:B------:R-:W-:-:S03]  /*ff10*/  UMOV UR4, 0xffffffff ;  /* 0xffffffff00047882 */ /* 0x000fc60000000000 */
[----:B------:R-:W-:Y:S05]  /*ff20*/  BRA.DIV UR4, `(.L_x_7297) ;  /* 0x0000003204c87947 */ /* 0x000fea000b800000 */
[----:B------:R-:W-:-:S13]  /*ff30*/  ELECT P6, URZ, PT ;  /* 0x00000000003f782f */ /* 0x000fda00038c0000 */
.L_x_7375:
[----:B------:R-:W-:Y:S05]  /*ff40*/  @!P6 BRA `(.L_x_7296) ;  /* 0x0000000000e0e947 */ /* 0x000fea0003800000 */
[----:B------:R-:W-:Y:S01]  /*ff50*/  IMAD.MOV.U32 R16, RZ, RZ, R19 ;  /* 0x000000ffff107224 */ /* 0x000fe200078e0013 */
[----:B------:R-:W-:Y:S06]  /*ff60*/  @!P1 BRA `(.L_x_7298) ;  /* 0x0000000000449947 */ /* 0x000fec0003800000 */
[----:B------:R-:W3:Y:S01]  /*ff70*/  LDC R7, c[0x0][0x43c] ;  /* 0x00010f00ff077b82 */ /* 0x000ee20000000800 */
[----:B------:R-:W-:Y:S01]  /*ff80*/  ULDC.64 UR4, c[0x0][0x428] ;  /* 0x00010a0000047ab9 */ /* 0x000fe20000000a00 */
[----:B---3--:R-:W-:-:S13]  /*ff90*/  ISETP.NE.AND P0, PT, R7, 0x1, PT ;  /* 0x000000010700780c */ /* 0x008fda0003f05270 */
[----:B0-----:R-:W2:Y:S02]  /*ffa0*/  @P0 LDC.64 R4, c[0x0][0x440] ;  /* 0x00011000ff040b82 */ /* 0x001ea40000000a00 */
[----:B--2---:R-:W-:-:S04]  /*ffb0*/  @P0 IMAD.HI.U32 R0, R18, R4, RZ ;  /* 0x0000000412000227 */ /* 0x004fc800078e00ff */
[----:B------:R-:W-:Y:S01]  /*ffc0*/  IMAD.MOV.U32 R4, RZ, RZ, R18 ;  /* 0x000000ffff047224 */ /* 0x000fe200078e0012 */
[----:B------:R-:W-:-:S04]  /*ffd0*/  @P0 SHF.R.U32.HI R4, RZ, R5, R0 ;  /* 0x00000005ff040219 */ /* 0x000fc80000011600 */
[--C-:B------:R-:W-:Y:S01]  /*ffe0*/  SHF.R.S32.HI R5, RZ, 0x1f, R4.reuse ;  /* 0x0000001fff057819 */ /* 0x100fe20000011404 */
[----:B------:R-:W-:-:S04]  /*fff0*/  IMAD.MOV R0, RZ, RZ, -R4 ;  /* 0x000000ffff007224 */ /* 0x000fc800078e0a04 */
[----:B------:R-:W-:Y:S02]  /*10000*/  IMAD R18, R7, R0, R18 ;  /* 0x0000000007127224 */ /* 0x000fe400078e0212 */
[----:B------:R-:W-:Y:S02]  /*10010*/  IMAD R0, R6, UR4, RZ ;  /* 0x0000000406007c24 */ /* 0x000fe4000f8e02ff */
[----:B------:R-:W-:-:S04]  /*10020*/  IMAD.WIDE.U32 R4, R19, UR4, R4 ;  /* 0x0000000413047c25 */ /* 0x000fc8000f8e0004 */
[----:B------:R-:W-:Y:S01]  /*10030*/  IMAD R7, R19, UR5, R0 ;  /* 0x0000000513077c24 */ /* 0x000fe2000f8e0200 */
[----:B------:R-:W-:-:S03]  /*10040*/  LEA R2, P0, R4, R2, 0x2 ;  /* 0x0000000204027211 */ /* 0x000fc600078010ff */
[----:B------:R-:W-:-:S05]  /*10050*/  IMAD.IADD R0, R5, 0x1, R7 ;  /* 0x0000000105007824 */ /* 0x000fca00078e0207 */
[----:B------:R-:W-:-:S05]  /*10060*/  LEA.HI.X R3, R4, R3, R0, 0x2, P0 ;  /* 0x0000000304037211 */ /* 0x000fca00000f1400 */
[----:B------:R3:W5:Y:S02]  /*10070*/  LDG.E R16, desc[UR44][R2.64] ;  /* 0x0000002c02107981 */ /* 0x000764000c1e1900 */
.L_x_7298:
[----:B--2---:R-:W-:Y:S01]  /*10080*/  IMAD.MOV.U32 R0, RZ, RZ, 0x1 ;  /* 0x00000001ff007424 */ /* 0x004fe200078e00ff */
[----:B-1----:R-:W3:Y:S04]  /*10090*/  S2R R6, SR_TID.X ;  /* 0x0000000000067919 */ /* 0x002ee80000002100 */
[----:B------:R-:W-:-:S04]  /*100a0*/  SHF.L.U32 R0, R0, 0x1f, RZ ;  /* 0x0000001f00007819 */ /* 0x000fc800000006ff */
[----:B------:R-:W1:Y:S01]  /*100b0*/  SYNCS.PHASECHK.TRANS64.TRYWAIT P0, [UR38+0x28840], R0 ;  /* 0x02884000ff0075a7 */ /* 0x000e620008000166 */
[----:B---3--:R-:W-:-:S04]  /*100c0*/  LOP3.LUT R2, R6, 0x7f, RZ, 0xc0, !PT ;  /* 0x0000007f06027812 */ /* 0x008fc800078ec0ff */
[----:B------:R-:W-:Y:S01]  /*100d0*/  ISETP.NE.AND P1, PT, R2, RZ, PT ;  /* 0x000000ff0200720c */ /* 0x000fe20003f25270 */
[----:B-1----:R-:W-:-:S12]  /*100e0*/  @!P0 BRA `(.L_x_7299) ;  /* 0x0000003000788947 */ /* 0x002fd80003800000 */
.L_x_7376:
[----:B------:R-:W-:Y:S05]  /*100f0*/  @P1 BRA `(.L_x_7300) ;  /* 0x0000000000181947 */ /* 0x000fea0003800000 */
[----:B------:R-:W2:Y:S01]  /*10100*/  S2R R2, SR_TID.X ;  /* 0x0000000000027919 */ /* 0x000ea20000002100 */
[----:B-1----:R-:W-:-:S04]  /*10110*/  IMAD.MOV.U32 R0, RZ, RZ, 0x8000 ;  /* 0x00008000ff007424 */ /* 0x002fc800078e00ff */
[----:B------:R3:W-:Y:S01]  /*10120*/  SYNCS.ARRIVE.TRANS64 RZ, [UR38+0x28830], R0 ;  /* 0x02883000ffff79a7 */ /* 0x0007e20008000026 */
[----:B--2---:R-:W-:-:S13]  /*10130*/  LOP3.LUT P0, RZ, R2, 0x1f, RZ, 0xc0, !PT ;  /* 0x0000001f02ff7812 */ /* 0x004fda000780c0ff */
[----:B---3--:R-:W-:Y:S05]  /*10140*/  @!P0 BRA `(.L_x_7300) ;  /* 0x0000000000048947 */ /* 0x008fea0003800000 */
[----:B------:R-:W-:Y:S01]  /*10150*/  BPT.TRAP 0x1 ;  /* 0x000000040000795c */ /* 0x000fe20000300000 */
.L_x_7300:
        /* <DEDUP_REMOVED lines=10> */
[----:B------:R-:W-:Y:S01]  /*10200*/  USHF.L.U32 UR11, UR11, 0x7, URZ ;  /* 0x000000070b0b7899 */ /* 0x000fe2000800063f */
        /* <DEDUP_REMOVED lines=8> */
[----:B------:R3:W-:Y:S01]  /*10290*/  UTMALDG.4D [UR8], [UR4], desc[UR6] ;  /* 0x00000608040075b4 */ /* 0x0007e20008019000 */
[----:B------:R-:W-:Y:S01]  /*102a0*/  @P0 LOP3.LUT R17, R17, 0x2, RZ, 0xfc, !PT ;  /* 0x0000000211110812 */ /* 0x000fe200078efcff */
[----:B------:R3:W-:Y:S02]  /*102b0*/  UTMALDG.4D [UR32], [UR4], desc[UR6] ;  /* 0x00000620040075b4 */ /* 0x0007e40008019000 */
[----:B---3--:R-:W-:-:S04]  /*102c0*/  NOP ;  /* 0x0000000000007918 */ /* 0x008fc80000000000 */
.L_x_7296:
        /* <DEDUP_REMOVED lines=11> */
[----:B-1----:R-:W1:Y:S01]  /*10380*/  LDC.64 R2, c[0x4][R2] ;  /* 0x0100000002027b82 */ /* 0x002e620000000a00 */
        /* <DEDUP_REMOVED lines=9> */
[----:B-12---:R-:W-:Y:S05]  /*10420*/  CALL.ABS.NOINC R2 ;  /* 0x0000000002007343 */ /* 0x006fea0003c00000 */
.L_x_7301:
[----:B------:R-:W0:Y:S01]  /*10430*/  S2R R4, SR_CTAID.Z ;  /* 0x0000000000047919 */ /* 0x000e220000002700 */
[----:B------:R-:W3:Y:S01]  /*10440*/  LDC R8, c[0x0][0x448] ;  /* 0x00011200ff087b82 */ /* 0x000ee20000000800 */
[----:B------:R-:W-:Y:S01]  /*10450*/  USHF.R.S32.HI UR4, URZ, 0x1f, UR36 ;  /* 0x0000001f3f047899 */ /* 0x000fe20008011424 */
[----:B------:R-:W4:Y:S01]  /*10460*/  S2R R11, SR_TID.X ;  /* 0x00000000000b7919 */ /* 0x000f220000002100 */
[----:B------:R-:W-:Y:S02]  /*10470*/  ULDC.64 UR8, c[0x0][0x2d8] ;  /* 0x0000b60000087ab9 */ /* 0x000fe40000000a00 */
[----:B------:R-:W-:-:S03]  /*10480*/  UIMAD UR6, UR4, UR8, URZ ;  /* 0x00000008040672a4 */ /* 0x000fc6000f8e023f */
[----:B-1----:R-:W2:Y:S01]  /*10490*/  LDC.64 R2, c[0x0][0x2e0] ;  /* 0x0000b800ff027b82 */ /* 0x002ea20000000a00 */
[----:B------:R-:W-:Y:S02]  /*104a0*/  UIMAD.WIDE.U32 UR4, UR36, UR8, URZ ;  /* 0x00000008240472a5 */ /* 0x000fe4000f8e003f */
[----:B------:R-:W-:-:S04]  /*104b0*/  UIMAD UR6, UR36, UR9, UR6 ;  /* 0x00000009240672a4 */ /* 0x000fc8000f8e0206 */
[----:B------:R-:W-:Y:S01]  /*104c0*/  UIADD3 UR5, UR5, UR6, URZ ;  /* 0x0000000605057290 */ /* 0x000fe2000fffe03f */
[----:B---3--:R-:W-:Y:S02]  /*104d0*/  ISETP.NE.AND P0, PT, R8, 0x1, PT ;  /* 0x000000010800780c */ /* 0x008fe40003f05270 */
[----:B0-----:R-:W-:Y:S02]  /*104e0*/  SHF.R.S32.HI R5, RZ, 0x1f, R4 ;  /* 0x0000001fff057819 */ /* 0x001fe40000011404 */
[----:B----4-:R-:W-:-:S03]  /*104f0*/  LOP3.LUT R9, R11, 0x7f, RZ, 0xc0, !PT ;  /* 0x0000007f0b097812 */ /* 0x010fc600078ec0ff */
[-C--:B--2---:R-:W-:Y:S02]  /*10500*/  IMAD R0, R5, R2.reuse, RZ ;  /* 0x0000000205007224 */ /* 0x084fe400078e02ff */
[----:B------:R-:W-:Y:S02]  /*10510*/  IMAD.SHL.U32 R7, R11, 0x10, RZ ;  /* 0x000000100b077824 */ /* 0x000fe400078e00ff */
[C---:B------:R-:W-:Y:S02]  /*10520*/  IMAD R5, R4.reuse, R3, R0 ;  /* 0x0000000304057224 */ /* 0x040fe400078e0200 */
[----:B------:R-:W-:Y:S01]  /*10530*/  IMAD.WIDE.U32 R2, R4, R2, UR4 ;  /* 0x0000000404027e25 */ /* 0x000fe2000f8e0002 */
[----:B------:R-:W0:Y:S01]  /*10540*/  @P0 LDC R0, c[0x0][0x450] ;  /* 0x00011400ff000b82 */ /* 0x000e220000000800 */
[----:B------:R-:W-:Y:S01]  /*10550*/  SHF.R.U32.HI R4, RZ, 0x3, R9 ;  /* 0x00000003ff047819 */ /* 0x000fe20000011609 */
[----:B------:R-:W-:Y:S01]  /*10560*/  ULDC.64 UR4, c[0x0][0x2d0] ;  /* 0x0000b40000047ab9 */ /* 0x000fe20000000a00 */
[----:B------:R-:W-:-:S02]  /*10570*/  IMAD.IADD R3, R3, 0x1, R5 ;  /* 0x0000000103037824 */ /* 0x000fc400078e0205 */
[----:B------:R-:W-:-:S03]  /*10580*/  LOP3.LUT R6, R4, 0x70, R7, 0xf8, !PT ;  /* 0x0000007004067812 */ /* 0x000fc600078ef807 */
[----:B------:R-:W1:Y:S02]  /*10590*/  @P0 LDC R5, c[0x0][0x44c] ;  /* 0x00011300ff050b82 */ /* 0x000e640000000800 */
[----:B------:R-:W-:-:S04]  /*105a0*/  VIADD R6, R6, UR40 ;  /* 0x0000002806067c36 */ /* 0x000fc80008000000 */
        /* <DEDUP_REMOVED lines=15> */
[----:B------:R-:W-:Y:S02]  /*106a0*/  ULDC.64 UR4, c[0x0][0x280] ;  /* 0x0000a00000047ab9 */ /* 0x000fe40000000a00 */
[----:B------:R-:W-:Y:S01]  /*106b0*/  LEA R0, P0, R2, UR4, 0x1 ;  /* 0x0000000402007c11 */ /* 0x000fe2000f8008ff */
[----:B------:R-:W-:Y:S01]  /*106c0*/  IMAD.IADD R3, R3, 0x1, R5 ;  /* 0x0000000103037824 */ /* 0x000fe200078e0205 */
[----:B------:R-:W-:-:S04]  /*106d0*/  ULDC UR4, c[0x0][0x2b8] ;  /* 0x0000ae0000047ab9 */ /* 0x000fc80000000800 */
[----:B------:R-:W-:Y:S01]  /*106e0*/  LEA.HI.X R6, R2, UR5, R3, 0x1, P0 ;  /* 0x0000000502067c11 */ /* 0x000fe200080f0c03 */
[----:B------:R-:W-:-:S05]  /*106f0*/  IMAD.SHL.U32 R2, R11, 0x8, RZ ;  /* 0x000000080b027824 */ /* 0x000fca00078e00ff */
[----:B------:R-:W-:-:S04]  /*10700*/  LOP3.LUT R10, R2, 0x38, RZ, 0xc0, !PT ;  /* 0x00000038020a7812 */ /* 0x000fc800078ec0ff */
[C---:B------:R-:W-:Y:S02]  /*10710*/  LOP3.LUT R3, R10.reuse, 0x40, RZ, 0xfc, !PT ;  /* 0x000000400a037812 */ /* 0x040fe400078efcff */
[----:B------:R-:W-:Y:S02]  /*10720*/  ISETP.GE.AND P1, PT, R10, UR4, PT ;  /* 0x000000040a007c0c */ /* 0x000fe4000bf26270 */
[----:B------:R-:W-:Y:S01]  /*10730*/  ISETP.GE.AND P0, PT, R3, UR4, PT ;  /* 0x0000000403007c0c */ /* 0x000fe2000bf06270 */
[----:B------:R-:W-:Y:S01]  /*10740*/  UMOV UR4, 0xffffffff ;  /* 0xffffffff00047882 */ /* 0x000fe20000000000 */
[----:B------:R-:W-:-:S04]  /*10750*/  LOP3.LUT R3, R2, 0x1c0, RZ, 0xc0, !PT ;  /* 0x000001c002037812 */ /* 0x000fc800078ec0ff */
[----:B------:R-:W-:Y:S01]  /*10760*/  LOP3.LUT R3, R3, 0x38, R2, 0xf8, !PT ;  /* 0x0000003803037812 */ /* 0x000fe200078ef802 */
[----:B------:R-:W-:-:S03]  /*10770*/  IMAD.SHL.U32 R2, R9, 0x8, RZ ;  /* 0x0000000809027824 */ /* 0x000fc600078e00ff */
[----:B------:R-:W-:-:S04]  /*10780*/  LOP3.LUT R3, R3, 0x38, R11, 0x78, !PT ;  /* 0x0000003803037812 */ /* 0x000fc800078e780b */
[----:B------:R-:W-:Y:S01]  /*10790*/  LOP3.LUT R7, R3, 0x200, R2, 0xf8, !PT ;  /* 0x0000020003077812 */ /* 0x000fe200078ef802 */
[----:B------:R-:W-:Y:S06]  /*107a0*/  BRA.DIV UR4, `(.L_x_7302) ;  /* 0x0000002a04e07947 */ /* 0x000fec000b800000 */
[----:B------:R-:W-:Y:S01]  /*107b0*/  SHFL.IDX PT, R2, R6, RZ, 0x181f ;  /* 0x00181fff06027589 */ /* 0x000fe200000e0000 */
[----:B------:R-:W-:Y:S01]  /*107c0*/  ULDC UR4, c[0x0][0x288] ;  /* 0x0000a20000047ab9 */ /* 0x000fe20000000800 */
[----:B------:R-:W-:Y:S02]  /*107d0*/  VIADD R4, R4, UR40 ;  /* 0x0000002804047c36 */ /* 0x000fe40008000000 */
[----:B------:R-:W0:Y:S01]  /*107e0*/  SHFL.IDX PT, R3, R0, RZ, 0x181f ;  /* 0x00181fff00037589 */ /* 0x000e2200000e0000 */
[----:B------:R-:W-:Y:S02]  /*107f0*/  IMAD R5, R8, UR4, RZ ;  /* 0x0000000408057c24 */ /* 0x000fe4000f8e02ff */
[C---:B------:R-:W-:Y:S01]  /*10800*/  VIADD R12, R4.reuse, 0x10 ;  /* 0x00000010040c7836 */ /* 0x040fe20000000000 */
[----:B------:R-:W-:Y:S02]  /*10810*/  SHFL.IDX PT, R14, R0, 0x1, 0x181f ;  /* 0x00381f00000e7f89 */ /* 0x000fe400000e0000 */
[----:B------:R-:W-:-:S13]  /*10820*/  ISETP.GE.AND P2, PT, R4, R5, PT ;  /* 0x000000050400720c */ /* 0x000fda0003f46270 */
[----:B------:R-:W-:Y:S02]  /*10830*/  @!P2 LEA R8, R7, UR38, 0x1 ;  /* 0x000000260708ac11 */ /* 0x000fe4000f8e08ff */
[----:B0-----:R-:W-:-:S04]  /*10840*/  LOP3.LUT R3, R3, R2, RZ, 0x3c, !PT ;  /* 0x0000000203037212 */ /* 0x001fc800078e3cff */
[----:B------:R-:W-:-:S04]  /*10850*/  LOP3.LUT R2, R3, R2, RZ, 0x3c, !PT ;  /* 0x0000000203027212 */ /* 0x000fc800078e3cff */
[----:B------:R-:W-:-:S03]  /*10860*/  LOP3.LUT R3, R3, R2, RZ, 0x3c, !PT ;  /* 0x0000000203037212 */ /* 0x000fc600078e3cff */
[----:B------:R-:W-:-:S05]  /*10870*/  @!P2 IMAD.WIDE.U32 R2, R10, 0x2, R2 ;  /* 0x000000020a02a825 */ /* 0x000fca00078e0002 */
[----:B------:R-:W-:Y:S04]  /*10880*/  @!P2 LDGSTS.E.BYPASS.LTC128B.128 [R8+0x10400], desc[UR44][R2.64], !P1 ;  /* 0x104000000208afae */ /* 0x000fe8000c901d6c */
[----:B------:R0:W-:Y:S01]  /*10890*/  @!P2 LDGSTS.E.BYPASS.LTC128B.128 [R8+0x14400], desc[UR44][R2.64+0x80], !P0 ;  /* 0x144000800208afae */ /* 0x0001e2000c101d6c */
[----:B------:R-:W-:Y:S01]  /*108a0*/  ISETP.GE.AND P2, PT, R12, R5, PT ;  /* 0x000000050c00720c */ /* 0x000fe20003f46270 */
[----:B------:R-:W-:Y:S02]  /*108b0*/  VIADD R12, R4, 0x20 ;  /* 0x00000020040c7836 */ /* 0x000fe40000000000 */
[----:B0-----:R-:W0:Y:S10]  /*108c0*/  SHFL.IDX PT, R8, R6, 0x1, 0x181f ;  /* 0x00381f0006087f89 */ /* 0x001e3400000e0000 */
[----:B------:R-:W-:Y:S01]  /*108d0*/  @!P2 LEA R21, R7, UR38, 0x1 ;  /* 0x000000260715ac11 */ /* 0x000fe2000f8e08ff */
[----:B------:R-:W1:Y:S01]  /*108e0*/  SHFL.IDX PT, R2, R6, 0x2, 0x181f ;  /* 0x00581f0006027f89 */ /* 0x000e6200000e0000 */
[----:B0-----:R-:W-:-:S02]  /*108f0*/  IMAD.MOV.U32 R9, RZ, RZ, R8 ;  /* 0x000000ffff097224 */ /* 0x001fc400078e0008 */
[----:B------:R-:W-:Y:S02]  /*10900*/  IMAD.MOV.U32 R8, RZ, RZ, R14 ;  /* 0x000000ffff087224 */ /* 0x000fe400078e000e */
[----:B------:R-:W0:Y:S01]  /*10910*/  SHFL.IDX PT, R14, R0, 0x2, 0x181f ;  /* 0x00581f00000e7f89 */ /* 0x000e2200000e0000 */
[----:B-1----:R-:W-:Y:S02]  /*10920*/  IMAD.MOV.U32 R3, RZ, RZ, R2 ;  /* 0x000000ffff037224 */ /* 0x002fe400078e0002 */
[----:B------:R-:W-:-:S05]  /*10930*/  @!P2 IMAD.WIDE.U32 R8, R10, 0x2, R8 ;  /* 0x000000020a08a825 */ /* 0x000fca00078e0008 */
[----:B------:R-:W-:Y:S04]  /*10940*/  @!P2 LDGSTS.E.BYPASS.LTC128B.128 [R21+0x10c00], desc[UR44][R8.64], !P1 ;  /* 0x10c000000815afae */ /* 0x000fe8000c901d6c */
[----:B------:R1:W-:Y:S01]  /*10950*/  @!P2 LDGSTS.E.BYPASS.LTC128B.128 [R21+0x14c00], desc[UR44][R8.64+0x80], !P0 ;  /* 0x14c000800815afae */ /* 0x0003e2000c101d6c */
[-C--:B------:R-:W-:Y:S01]  /*10960*/  ISETP.GE.AND P2, PT, R12, R5.reuse, PT ;  /* 0x000000050c00720c */ /* 0x080fe20003f46270 */
[----:B------:R-:W-:Y:S02]  /*10970*/  VIADD R12, R4, 0x30 ;  /* 0x00000030040c7836 */ /* 0x000fe40000000000 */
[----:B0-----:R-:W-:Y:S01]  /*10980*/  IMAD.MOV.U32 R2, RZ, RZ, R14 ;  /* 0x000000ffff027224 */ /* 0x001fe200078e000e */
[----:B-1----:R-:W0:Y:S09]  /*10990*/  SHFL.IDX PT, R8, R6, 0x3, 0x181f ;  /* 0x00781f0006087f89 */ /* 0x002e3200000e0000 */
[----:B------:R-:W-:Y:S01]  /*109a0*/  @!P2 LEA R20, R7, UR38, 0x1 ;  /* 0x000000260714ac11 */ /* 0x000fe2000f8e08ff */
[----:B------:R-:W-:Y:S01]  /*109b0*/  @!P2 IMAD.WIDE.U32 R2, R10, 0x2, R2 ;  /* 0x000000020a02a825 */ /* 0x000fe200078e0002 */
[----:B------:R-:W1:Y:S04]  /*109c0*/  SHFL.IDX PT, R14, R0, 0x3, 0x181f ;  /* 0x00781f00000e7f89 */ /* 0x000e6800000e0000 */
[----:B------:R-:W-:Y:S04]  /*109d0*/  @!P2 LDGSTS.E.BYPASS.LTC128B.128 [R20+0x11400], desc[UR44][R2.64], !P1 ;  /* 0x114000000214afae */ /* 0x000fe8000c901d6c */
[----:B------:R2:W-:Y:S01]  /*109e0*/  @!P2 LDGSTS.E.BYPASS.LTC128B.128 [R20+0x15400], desc[UR44][R2.64+0x80], !P0 ;  /* 0x154000800214afae */ /* 0x0005e2000c101d6c */
[----:B------:R-:W-:Y:S01]  /*109f0*/  ISETP.GE.AND P2, PT, R12, R5, PT ;  /* 0x000000050c00720c */ /* 0x000fe20003f46270 */
[----:B------:R-:W-:-:S02]  /*10a00*/  VIADD R12, R4, 0x40 ;  /* 0x00000040040c7836 */ /* 0x000fc40000000000 */
[----:B0-----:R-:W-:Y:S01]  /*10a10*/  IMAD.MOV.U32 R9, RZ, RZ, R8 ;  /* 0x000000ffff097224 */ /* 0x001fe200078e0008 */
[----:B--2---:R-:W0:Y:S09]  /*10a20*/  SHFL.IDX PT, R2, R6, 0x4, 0x181f ;  /* 0x00981f0006027f89 */ /* 0x004e3200000e0000 */
[----:B------:R-:W-:Y:S01]  /*10a30*/  @!P2 LEA R21, R7, UR38, 0x1 ;  /* 0x000000260715ac11 */ /* 0x000fe2000f8e08ff */
[----:B-1----:R-:W-:-:S02]  /*10a40*/  IMAD.MOV.U32 R8, RZ, RZ, R14 ;  /* 0x000000ffff087224 */ /* 0x002fc400078e000e */
[----:B------:R-:W1:Y:S02]  /*10a50*/  SHFL.IDX PT, R14, R0, 0x4, 0x181f ;  /* 0x00981f00000e7f89 */ /* 0x000e6400000e0000 */
[----:B------:R-:W-:-:S05]  /*10a60*/  @!P2 IMAD.WIDE.U32 R8, R10, 0x2, R8 ;  /* 0x000000020a08a825 */ /* 0x000fca00078e0008 */
[----:B------:R-:W-:Y:S04]  /*10a70*/  @!P2 LDGSTS.E.BYPASS.LTC128B.128 [R21+0x11c00], desc[UR44][R8.64], !P1 ;  /* 0x11c000000815afae */ /* 0x000fe8000c901d6c */
[----:B------:R2:W-:Y:S01]  /*10a80*/  @!P2 LDGSTS.E.BYPASS.LTC128B.128 [R21+0x15c00], desc[UR44][R8.64+0x80], !P0 ;  /* 0x15c000800815afae */ /* 0x0005e2000c101d6c */
[----:B------:R-:W-:Y:S01]  /*10a90*/  ISETP.GE.AND P2, PT, R12, R5, PT ;  /* 0x000000050c00720c */ /* 0x000fe20003f46270 */
[----:B------:R-:W-:Y:S02]  /*10aa0*/  VIADD R12, R4, 0x50 ;  /* 0x00000050040c7836 */ /* 0x000fe40000000000 */
[----:B0-----:R-:W-:Y:S01]  /*10ab0*/  IMAD.MOV.U32 R3, RZ, RZ, R2 ;  /* 0x000000ffff037224 */ /* 0x001fe200078e0002 */
[----:B--2---:R-:W0:Y:S01]  /*10ac0*/  SHFL.IDX PT, R8, R6, 0x5, 0x181f ;  /* 0x00b81f0006087f89 */ /* 0x004e2200000e0000 */
[----:B-1----:R-:W-:-:S08]  /*10ad0*/  IMAD.MOV.U32 R2, RZ, RZ, R14 ;  /* 0x000000ffff027224 */ /* 0x002fd000078e000e */
[----:B------:R-:W-:Y:S01]  /*10ae0*/  @!P2 LEA R20, R7, UR38, 0x1 ;  /* 0x000000260714ac11 */ /* 0x000fe2000f8e08ff */
[----:B------:R-:W1:Y:S01]  /*10af0*/  SHFL.IDX PT, R14, R0, 0x5, 0x181f ;  /* 0x00b81f00000e7f89 */ /* 0x000e6200000e0000 */
        /* <DEDUP_REMOVED lines=14> */
[----:B0-----:R-:W-:Y:S02]  /*10be0*/  IMAD.MOV.U32 R3, RZ, RZ, R2 ;  /* 0x000000ffff037224 */ /* 0x001fe400078e0002 */
[----:B-1----:R-:W-:-:S10]  /*10bf0*/  IMAD.MOV.U32 R2, RZ, RZ, R14 ;  /* 0x000000ffff027224 */ /* 0x002fd400078e000e */
[----:B--2---:R-:W-:Y:S01]  /*10c00*/  @!P2 LEA R8, R7, UR38, 0x1 ;  /* 0x000000260708ac11 */ /* 0x004fe2000f8e08ff */
[----:B------:R0:W1:Y:S01]  /*10c10*/  SHFL.IDX PT, R14, R0, 0x7, 0x181f ;  /* 0x00f81f00000e7f89 */ /* 0x00006200000e0000 */
[----:B------:R-:W-:-:S05]  /*10c20*/  @!P2 IMAD.WIDE.U32 R2, R10, 0x2, R2 ;  /* 0x000000020a02a825 */ /* 0x000fca00078e0002 */
[----:B------:R-:W-:Y:S04]  /*10c30*/  @!P2 LDGSTS.E.BYPASS.LTC128B.128 [R8+0x13400], desc[UR44][R2.64], !P1 ;  /* 0x134000000208afae */ /* 0x000fe8000c901d6c */
[----:B------:R2:W-:Y:S04]  /*10c40*/  @!P2 LDGSTS.E.BYPASS.LTC128B.128 [R8+0x17400], desc[UR44][R2.64+0x80], !P0 ;  /* 0x174000800208afae */ /* 0x0005e8000c101d6c */
[----:B--2---:R0:W2:Y:S02]  /*10c50*/  SHFL.IDX PT, R2, R6, 0x7, 0x181f ;  /* 0x00f81f0006027f89 */ /* 0x0040a400000e0000 */
.L_x_7393:
[----:B------:R-:W-:Y:S01]  /*10c60*/  VIADD R4, R4, 0x70 ;  /* 0x0000007004047836 */ /* 0x000fe20000000000 */
[----:B------:R-:W-:Y:S01]  /*10c70*/  BSSY B0, `(.L_x_7303) ;  /* 0x000000c000007945 */ /* 0x000fe20003800000 */
[----:B--2---:R-:W-:Y:S02]  /*10c80*/  IMAD.MOV.U32 R3, RZ, RZ, R2 ;  /* 0x000000ffff037224 */ /* 0x004fe400078e0002 */
[----:B-1----:R-:W-:Y:S01]  /*10c90*/  IMAD.MOV.U32 R2, RZ, RZ, R14 ;  /* 0x000000ffff027224 */ /* 0x002fe200078e000e */
[----:B------:R-:W-:-:S13]  /*10ca0*/  ISETP.GE.AND P2, PT, R4, R5, PT ;  /* 0x000000050400720c */ /* 0x000fda0003f46270 */
[----:B------:R-:W-:Y:S05]  /*10cb0*/  @P2 BRA `(.L_x_7304) ;  /* 0x00000000001c2947 */ /* 0x000fea0003800000 */
[----:B------:R-:W-:Y:S01]  /*10cc0*/  IMAD.WIDE.U32 R2, R10, 0x2, R2 ;  /* 0x000000020a027825 */ /* 0x000fe200078e0002 */
[----:B------:R-:W-:-:S05]  /*10cd0*/  LEA R7, R7, UR38, 0x1 ;  /* 0x0000002607077c11 */ /* 0x000fca000f8e08ff */
[----:B------:R-:W-:Y:S01]  /*10ce0*/  @!PT LDS RZ, [RZ] ;  /* 0x00000000fffff984 */ /* 0x000fe20000000800 */
[----:B------:R-:W-:Y:S01]  /*10cf0*/  @!PT LDS RZ, [RZ] ;  /* 0x00000000fffff984 */ /* 0x000fe20000000800 */
[----:B------:R-:W-:Y:S01]  /*10d00*/  @!PT LDS RZ, [RZ] ;  /* 0x00000000fffff984 */ /* 0x000fe20000000800 */
[----:B------:R1:W-:Y:S04]  /*10d10*/  LDGSTS.E.BYPASS.LTC128B.128 [R7+0x13c00], desc[UR44][R2.64], !P1 ;  /* 0x13c0000002077fae */ /* 0x0003e8000c901d6c */
[----:B------:R1:W-:Y:S02]  /*10d20*/  LDGSTS.E.BYPASS.LTC128B.128 [R7+0x17c00], desc[UR44][R2.64+0x80], !P0 ;  /* 0x17c0008002077fae */ /* 0x0003e4000c101d6c */
.L_x_7304:
[----:B------:R-:W-:Y:S05]  /*10d30*/  BSYNC B0 ;  /* 0x0000000000007941 */ /* 0x000fea0003800000 */
.L_x_7303:
[----:B------:R-:W-:Y:S01]  /*10d40*/  NOP ;  /* 0x0000000000007918 */ /* 0x000fe20000000000 */
[----:B------:R-:W-:Y:S01]  /*10d50*/  SYNCS.ARRIVE.TRANS64.RED.A0T1 RZ, [UR38+0x28800], RZ ;  /* 0x028800ffffff79a7 */ /* 0x000fe20008200426 */
[----:B0-----:R-:W-:Y:S01]  /*10d60*/  IMAD.MOV.U32 R0, RZ, RZ, 0x1 ;  /* 0x00000001ff007424 */ /* 0x001fe200078e00ff */
[----:B------:R-:W-:Y:S04]  /*10d70*/  ARRIVES.LDGSTSBAR.64.TRANSCNT [UR38+0x28800] ;  /* 0x02880000ff0079b0 */ /* 0x000fe80008000aa6 */
[----:B------:R-:W-:Y:S01]  /*10d80*/  SHF.L.U32 R0, R0, 0x1f, RZ ;  /* 0x0000001f00007819 */ /* 0x000fe200000006ff */
[----:B------:R-:W-:Y:S01]  /*10d90*/  NOP ;  /* 0x0000000000007918 */ /* 0x000fe20000000000 */
[----:B------:R-:W2:Y:S01]  /*10da0*/  LDL.LU R4, [R1+0x10] ;  /* 0x0000100001047983 */ /* 0x000ea20000300800 */
[----:B------:R-:W-:Y:S03]  /*10db0*/  SYNCS.ARRIVE.TRANS64.A1T0 RZ, [UR38+0x28800], RZ ;  /* 0x028800ffffff79a7 */ /* 0x000fe60008100026 */
[----:B-1----:R-:W3:Y:S01]  /*10dc0*/  LDL R3, [R1+0x4] ;  /* 0x0000040001037983 */ /* 0x002ee20000100800 */
[----:B------:R-:W0:Y:S01]  /*10dd0*/  SYNCS.PHASECHK.TRANS64.TRYWAIT P0, [UR38+0x28820], R0 ;  /* 0x02882000ff0075a7 */ /* 0x000e220008000166 */
[----:B--2---:R-:W-:-:S05]  /*10de0*/  VIADD R6, R4, 0xfffffffe ;  /* 0xfffffffe04067836 */ /* 0x004fca0000000000 */
[----:B---3--:R-:W-:Y:S01]  /*10df0*/  ISETP.GE.AND P1, PT, R6, R3, PT ;  /* 0x000000030600720c */ /* 0x008fe20003f26270 */
[----:B0-----:R-:W-:-:S12]  /*10e00*/  @!P0 BRA `(.L_x_7305) ;  /* 0x0000002c00d88947 */ /* 0x001fd80003800000 */
.L_x_7394:
[----:B------:R-:W-:Y:S02]  /*10e10*/  IMAD.MOV.U32 R9, RZ, RZ, 0x1 ;  /* 0x00000001ff097424 */ /* 0x000fe400078e00ff */
[----:B0-----:R-:W-:Y:S01]  /*10e20*/  IMAD.MOV.U32 R0, RZ, RZ, RZ ;  /* 0x000000ffff007224 */ /* 0x001fe200078e00ff */
[----:B------:R-:W-:Y:S06]  /*10e30*/  @!P1 BRA `(.L_x_7306) ;  /* 0x00000018004c9947 */ /* 0x000fec0003800000 */
[----:B------:R-:W2:Y:S04]  /*10e40*/  LDL.LU R2, [R1+0xc] ;  /* 0x00000c0001027983 */ /* 0x000ea80000300800 */
[----:B------:R-:W3:Y:S04]  /*10e50*/  LDL.LU R4, [R1+0x8] ;  /* 0x0000080001047983 */ /* 0x000ee80000300800 */
[----:B------:R-:W4:Y:S01]  /*10e60*/  LDL.LU R3, [R1+0x4] ;  /* 0x0000040001037983 */ /* 0x000f220000300800 */
[----:B------:R-:W-:Y:S01]  /*10e70*/  UIADD3 UR4, UR41, 0x1, URZ ;  /* 0x0000000129047890 */ /* 0x000fe2000fffe03f */
[----:B------:R-:W-:-:S05]  /*10e80*/  IMAD.MOV.U32 R9, RZ, RZ, 0x1 ;  /* 0x00000001ff097424 */ /* 0x000fca00078e00ff */
[----:B--2---:R-:W-:Y:S01]  /*10e90*/  IMAD R2, R2, UR4, RZ ;  /* 0x0000000402027c24 */ /* 0x004fe2000f8e02ff */
[----:B------:R-:W-:-:S04]  /*10ea0*/  ULOP3.LUT UR4, URZ, UR42, URZ, 0x33, !UPT ;  /* 0x0000002a3f047292 */ /* 0x000fc8000f8e333f */
[----:B------:R-:W-:Y:S02]  /*10eb0*/  LOP3.LUT R2, RZ, R2, RZ, 0x33, !PT ;  /* 0x00000002ff027212 */ /* 0x000fe400078e33ff */
[----:B----4-:R-:W-:Y:S02]  /*10ec0*/  LOP3.LUT R3, RZ, R3, RZ, 0x33, !PT ;  /* 0x00000003ff037212 */ /* 0x010fe400078e33ff */
[----:B---3--:R-:W-:Y:S01]  /*10ed0*/  VIADDMNMX R2, R2, -R4, UR4, !PT ;  /* 0x0000000402027e46 */ /* 0x008fe2000f800904 */
[----:B------:R-:W-:Y:S01]  /*10ee0*/  ULOP3.LUT UR4, URZ, UR39, URZ, 0x33, !UPT ;  /* 0x000000273f047292 */ /* 0x000fe2000f8e333f */
[----:B------:R-:W0:Y:S05]  /*10ef0*/  S2R R4, SR_TID.X ;  /* 0x0000000000047919 */ /* 0x000e2a0000002100 */
[----:B------:R-:W-:-:S04]  /*10f00*/  VIMNMX R2, R2, UR4, !PT ;  /* 0x0000000402027c48 */ /* 0x000fc8000ffe0100 */
[----:B------:R-:W-:-:S05]  /*10f10*/  VIADDMNMX R3, R2, 0x2, R3, !PT ;  /* 0x0000000202037846 */ /* 0x000fca0007800103 */
[----:B------:R-:W-:-:S05]  /*10f20*/  VIADD R5, R3, 0xfffffffe ;  /* 0xfffffffe03057836 */ /* 0x000fca0000000000 */
[-C--:B------:R-:W-:Y:S02]  /*10f30*/  ISETP.NE.AND P0, PT, R5, R2.reuse, PT ;  /* 0x000000020500720c */ /* 0x080fe40003f05270 */
[----:B------:R-:W-:-:S05]  /*10f40*/  LOP3.LUT R2, RZ, R2, RZ, 0x33, !PT ;  /* 0x00000002ff027212 */ /* 0x000fca00078e33ff */
[----:B------:R-:W-:-:S05]  /*10f50*/  IMAD.IADD R2, R3, 0x1, R2 ;  /* 0x0000000103027824 */ /* 0x000fca00078e0202 */
[----:B------:R-:W-:Y:S02]  /*10f60*/  LOP3.LUT R11, R2, 0x1, RZ, 0xc0, !PT ;  /* 0x00000001020b7812 */ /* 0x000fe400078ec0ff */
[----:B0-----:R-:W-:Y:S01]  /*10f70*/  LOP3.LUT R10, R4, 0x1f, RZ, 0xc0, !PT ;  /* 0x0000001f040a7812 */ /* 0x001fe200078ec0ff */
[----:B------:R-:W-:Y:S01]  /*10f80*/  IMAD.MOV.U32 R4, RZ, RZ, R16 ;  /* 0x000000ffff047224 */ /* 0x000fe200078e0010 */
[----:B------:R-:W-:Y:S06]  /*10f90*/  @!P0 BRA `(.L_x_7307) ;  /* 0x0000001000008947 */ /* 0x000fec0003800000 */
[----:B------:R-:W-:Y:S01]  /*10fa0*/  BSSY B0, `(.L_x_7307) ;  /* 0x00000ff000007945 */ /* 0x000fe20003800000 */
[----:B------:R-:W-:Y:S02]  /*10fb0*/  IMAD.IADD R7, R2, 0x1, -R11 ;  /* 0x0000000102077824 */ /* 0x000fe400078e0a0b */
[----:B------:R-:W-:Y:S02]  /*10fc0*/  IMAD.MOV.U32 R8, RZ, RZ, 0x1 ;  /* 0x00000001ff087424 */ /* 0x000fe400078e00ff */
[----:B------:R-:W-:-:S07]  /*10fd0*/  IMAD.MOV.U32 R4, RZ, RZ, R16 ;  /* 0x000000ffff047224 */ /* 0x000fce00078e0010 */
.L_x_7338:
        /* <DEDUP_REMOVED lines=19> */
[----:B------:R-:W-:-:S04]  /*11110*/  IMAD.WIDE.U32 R2, R19, UR4, R2 ;  /* 0x0000000413027c25 */ /* 0x000fc8000f8e0002 */
[----:B--2---:R-:W-:-:S04]  /*11120*/  IMAD R4, R12, UR4, RZ ;  /* 0x000000040c047c24 */ /* 0x004fc8000f8e02ff */
[----:B------:R-:W-:Y:S01]  /*11130*/  IMAD R5, R19, UR5, R4 ;  /* 0x0000000513057c24 */ /* 0x000fe2000f8e0204 */
[----:B------:R-:W-:Y:S02]  /*11140*/  ULDC.64 UR4, c[0x0][0x418] ;  /* 0x0001060000047ab9 */ /* 0x000fe40000000a00 */
[----:B------:R-:W-:Y:S01]  /*11150*/  LEA R4, P0, R2, UR4, 0x2 ;  /* 0x0000000402047c11 */ /* 0x000fe2000f8010ff */
[----:B------:R-:W-:-:S05]  /*11160*/  IMAD.IADD R5, R5, 0x1, R3 ;  /* 0x0000000105057824 */ /* 0x000fca00078e0203 */
[----:B------:R-:W-:-:S05]  /*11170*/  LEA.HI.X R5, R2, UR5, R5, 0x2, P0 ;  /* 0x0000000502057c11 */ /* 0x000fca00080f1405 */
[----:B------:R0:W5:Y:S02]  /*11180*/  LDG.E R4, desc[UR44][R4.64] ;  /* 0x0000002c04047981 */ /* 0x000164000c1e1900 */
.L_x_7310:
[----:B------:R-:W1:Y:S01]  /*11190*/  S2R R2, SR_TID.X ;  /* 0x0000000000027919 */ /* 0x000e620000002100 */
[----:B------:R-:W-:Y:S01]  /*111a0*/  BSSY B2, `(.L_x_7311) ;  /* 0x0000006000027945 */ /* 0x000fe20003800000 */
[----:B-1----:R-:W-:Y:S02]  /*111b0*/  LOP3.LUT R3, R2, 0x7f, RZ, 0xc0, !PT ;  /* 0x0000007f02037812 */ /* 0x002fe400078ec0ff */
[----:B------:R-:W-:Y:S02]  /*111c0*/  SHF.L.U32 R2, R8, 0x1f, RZ ;  /* 0x0000001f08027819 */ /* 0x000fe400000006ff */
[----:B------:R-:W-:Y:S02]  /*111d0*/  ISETP.NE.AND P2, PT, R3, RZ, PT ;  /* 0x000000ff0300720c */ /* 0x000fe40003f45270 */
[----:B------:R-:W1:Y:S02]  /*111e0*/  SYNCS.PHASECHK.TRANS64.TRYWAIT P0, [UR38+0x28848], R2 ;  /* 0x02884802ff0075a7 */ /* 0x000e640008000166 */
[----:B-1----:R-:W-:Y:S09]  /*111f0*/  @!P0 BRA `(.L_x_7312) ;  /* 0x0000002800f48947 */ /* 0x002ff20003800000 */
.L_x_7395:
[----:B------:R-:W-:Y:S05]  /*11200*/  BSYNC B2 ;  /* 0x0000000000027941 */ /* 0x000fea0003800000 */
.L_x_7311:
[----:B------:R-:W-:Y:S04]  /*11210*/  BSSY B2, `(.L_x_7313) ;  /* 0x0000007000027945 */ /* 0x000fe80003800000 */
[----:B------:R-:W-:Y:S05]  /*11220*/  @P2 BRA `(.L_x_7314) ;  /* 0x0000000000142947 */ /* 0x000fea0003800000 */
[----:B------:R-:W-:Y:S01]  /*11230*/  ISETP.NE.AND P0, PT, R10, RZ, PT ;  /* 0x000000ff0a00720c */ /* 0x000fe20003f05270 */
[----:B-1----:R-:W-:-:S04]  /*11240*/  IMAD.MOV.U32 R3, RZ, RZ, 0x8000 ;  /* 0x00008000ff037424 */ /* 0x002fc800078e00ff */
[----:B------:R2:W-:Y:S08]  /*11250*/  SYNCS.ARRIVE.TRANS64 RZ, [UR38+0x28838], R3 ;  /* 0x02883803ffff79a7 */ /* 0x0005f00008000026 */
[----:B--2---:R-:W-:Y:S05]  /*11260*/  @!P0 BRA `(.L_x_7314) ;  /* 0x0000000000048947 */ /* 0x004fea0003800000 */
[----:B------:R-:W-:Y:S01]  /*11270*/  BPT.TRAP 0x1 ;  /* 0x000000040000795c */ /* 0x000fe20000300000 */
.L_x_7314:
[----:B------:R-:W-:Y:S05]  /*11280*/  BSYNC B2 ;  /* 0x0000000000027941 */ /* 0x000fea0003800000 */
.L_x_7313:
        /* <DEDUP_REMOVED lines=11> */
.L_x_7315:
        /* <DEDUP_REMOVED lines=13> */
.L_x_7316:
        /* <DEDUP_REMOVED lines=12> */
.L_x_7396:
[----:B------:R-:W-:Y:S05]  /*114d0*/  BSYNC B2 ;  /* 0x0000000000027941 */ /* 0x000fea0003800000 */
.L_x_7317:
        /* <DEDUP_REMOVED lines=9> */
.L_x_7320:
[----:B------:R-:W-:Y:S05]  /*11570*/  BSYNC B2 ;  /* 0x0000000000027941 */ /* 0x000fea0003800000 */
.L_x_7319:
        /* <DEDUP_REMOVED lines=10> */
.L_x_7321:
        /* <DEDUP_REMOVED lines=13> */
.L_x_7322:
        /* <DEDUP_REMOVED lines=10> */
.L_x_7309:
[----:B------:R-:W-:Y:S05]  /*11790*/  BSYNC B1 ;  /* 0x0000000000017941 */ /* 0x000fea0003800000 */
.L_x_7308:
        /* <DEDUP_REMOVED lines=26> */
.L_x_7325:
[----:B------:R-:W1:Y:S01]  /*11940*/  S2R R2, SR_TID.X ;  /* 0x0000000000027919 */ /* 0x000e620000002100 */
[----:B------:R-:W-:Y:S01]  /*11950*/  BSSY B2, `(.L_x_7326) ;  /* 0x0000006000027945 */ /* 0x000fe20003800000 */
[----:B-1----:R-:W-:Y:S02]  /*11960*/  LOP3.LUT R3, R2, 0x7f, RZ, 0xc0, !PT ;  /* 0x0000007f02037812 */ /* 0x002fe400078ec0ff */
[----:B------:R-:W-:Y:S02]  /*11970*/  SHF.L.U32 R2, R9, 0x1f, RZ ;  /* 0x0000001f09027819 */ /* 0x000fe400000006ff */
[----:B------:R-:W-:Y:S02]  /*11980*/  ISETP.NE.AND P2, PT, R3, RZ, PT ;  /* 0x000000ff0300720c */ /* 0x000fe40003f45270 */
[----:B------:R-:W1:Y:S02]  /*11990*/  SYNCS.PHASECHK.TRANS64.TRYWAIT P0, [UR38+0x28840], R2 ;  /* 0x02884002ff0075a7 */ /* 0x000e640008000166 */
[----:B-1----:R-:W-:Y:S09]  /*119a0*/  @!P0 BRA `(.L_x_7327) ;  /* 0x0000002400388947 */ /* 0x002ff20003800000 */
.L_x_7397:
[----:B------:R-:W-:Y:S05]  /*119b0*/  BSYNC B2 ;  /* 0x0000000000027941 */ /* 0x000fea0003800000 */
.L_x_7326:
[----:B------:R-:W-:Y:S04]  /*119c0*/  BSSY B2, `(.L_x_7328) ;  /* 0x0000007000027945 */ /* 0x000fe80003800000 */
[----:B------:R-:W-:Y:S05]  /*119d0*/  @P2 BRA `(.L_x_7329) ;  /* 0x0000000000142947 */ /* 0x000fea0003800000 */
[----:B------:R-:W-:Y:S01]  /*119e0*/  ISETP.NE.AND P0, PT, R10, RZ, PT ;  /* 0x000000ff0a00720c */ /* 0x000fe20003f05270 */
[----:B-1----:R-:W-:-:S04]  /*119f0*/  IMAD.MOV.U32 R2, RZ, RZ, 0x8000 ;  /* 0x00008000ff027424 */ /* 0x002fc800078e00ff */
[----:B------:R2:W-:Y:S08]  /*11a00*/  SYNCS.ARRIVE.TRANS64 RZ, [UR38+0x28830], R2 ;  /* 0x02883002ffff79a7 */ /* 0x0005f00008000026 */
[----:B--2---:R-:W-:Y:S05]  /*11a10*/  @!P0 BRA `(.L_x_7329) ;  /* 0x0000000000048947 */ /* 0x004fea0003800000 */
[----:B------:R-:W-:Y:S01]  /*11a20*/  BPT.TRAP 0x1 ;  /* 0x000000040000795c */ /* 0x000fe20000300000 */
.L_x_7329:
[----:B------:R-:W-:Y:S05]  /*11a30*/  BSYNC B2 ;  /* 0x0000000000027941 */ /* 0x000fea0003800000 */
.L_x_7328:
        /* <DEDUP_REMOVED lines=11> */
.L_x_7330:
        /* <DEDUP_REMOVED lines=14> */
.L_x_7331:
        /* <DEDUP_REMOVED lines=12> */
.L_x_7398:
[----:B------:R-:W-:Y:S05]  /*11c90*/  BSYNC B2 ;  /* 0x0000000000027941 */ /* 0x000fea0003800000 */
.L_x_7332:
        /* <DEDUP_REMOVED lines=9> */
.L_x_7335:
[----:B------:R-:W-:Y:S05]  /*11d30*/  BSYNC B2 ;  /* 0x0000000000027941 */ /* 0x000fea0003800000 */
.L_x_7334:
        /* <DEDUP_REMOVED lines=10> */
.L_x_7336:
        /* <DEDUP_REMOVED lines=13> */
.L_x_7337:
        /* <DEDUP_REMOVED lines=10> */
.L_x_7324:
[----:B------:R-:W-:Y:S05]  /*11f50*/  BSYNC B1 ;  /* 0x0000000000017941 */ /* 0x000fea0003800000 */
.L_x_7323:
[----:B------:R-:W-:Y:S02]  /*11f60*/  VIADD R6, R6, 0xfffffffe ;  /* 0xfffffffe06067836 */ /* 0x000fe40000000000 */
[----:B------:R-:W-:Y:S01]  /*11f70*/  IMAD.MOV.U32 R8, RZ, RZ, R9 ;  /* 0x000000ffff087224 */ /* 0x000fe200078e0009 */
[----:B------:R-:W-:Y:S06]  /*11f80*/  @P1 BRA `(.L_x_7338) ;  /* 0xfffffff000141947 */ /* 0x000fec000383ffff */
[----:B------:R-:W-:Y:S05]  /*11f90*/  BSYNC B0 ;  /* 0x0000000000007941 */ /* 0x000fea0003800000 */
.L_x_7307:
        /* <DEDUP_REMOVED lines=28> */
.L_x_7340:
[----:B------:R-:W1:Y:S01]  /*12160*/  S2R R2, SR_TID.X ;  /* 0x0000000000027919 */ /* 0x000e620000002100 */
[----:B------:R-:W-:Y:S01]  /*12170*/  BSSY B1, `(.L_x_7341) ;  /* 0x0000006000017945 */ /* 0x000fe20003800000 */
[----:B-1----:R-:W-:Y:S02]  /*12180*/  LOP3.LUT R3, R2, 0x7f, RZ, 0xc0, !PT ;  /* 0x0000007f02037812 */ /* 0x002fe400078ec0ff */
[----:B------:R-:W-:Y:S02]  /*12190*/  SHF.L.U32 R2, R9, 0x1f, RZ ;  /* 0x0000001f09027819 */ /* 0x000fe400000006ff */
[----:B------:R-:W-:Y:S02]  /*121a0*/  ISETP.NE.AND P1, PT, R3, RZ, PT ;  /* 0x000000ff0300720c */ /* 0x000fe40003f25270 */
[----:B------:R-:W1:Y:S02]  /*121b0*/  SYNCS.PHASECHK.TRANS64.TRYWAIT P0, [UR38+0x28848], R2 ;  /* 0x02884802ff0075a7 */ /* 0x000e640008000166 */
[----:B-1----:R-:W-:Y:S09]  /*121c0*/  @!P0 BRA `(.L_x_7342) ;  /* 0x0000001c00608947 */ /* 0x002ff20003800000 */
.L_x_7399:
[----:B------:R-:W-:Y:S05]  /*121d0*/  BSYNC B1 ;  /* 0x0000000000017941 */ /* 0x000fea0003800000 */
.L_x_7341:
[----:B------:R-:W-:Y:S04]  /*121e0*/  BSSY B1, `(.L_x_7343) ;  /* 0x0000007000017945 */ /* 0x000fe80003800000 */
[----:B------:R-:W-:Y:S05]  /*121f0*/  @P1 BRA `(.L_x_7344) ;  /* 0x0000000000141947 */ /* 0x000fea0003800000 */
[----:B------:R-:W-:Y:S01]  /*12200*/  ISETP.NE.AND P0, PT, R10, RZ, PT ;  /* 0x000000ff0a00720c */ /* 0x000fe20003f05270 */
[----:B-1----:R-:W-:-:S04]  /*12210*/  IMAD.MOV.U32 R3, RZ, RZ, 0x8000 ;  /* 0x00008000ff037424 */ /* 0x002fc800078e00ff */
[----:B------:R2:W-:Y:S08]  /*12220*/  SYNCS.ARRIVE.TRANS64 RZ, [UR38+0x28838], R3 ;  /* 0x02883803ffff79a7 */ /* 0x0005f00008000026 */
[----:B--2---:R-:W-:Y:S05]  /*12230*/  @!P0 BRA `(.L_x_7344) ;  /* 0x0000000000048947 */ /* 0x004fea0003800000 */
[----:B------:R-:W-:Y:S01]  /*12240*/  BPT.TRAP 0x1 ;  /* 0x000000040000795c */ /* 0x000fe20000300000 */
.L_x_7344:
[----:B------:R-:W-:Y:S05]  /*12250*/  BSYNC B1 ;  /* 0x0000000000017941 */ /* 0x000fea0003800000 */
.L_x_7343:
        /* <DEDUP_REMOVED lines=11> */
.L_x_7345:
        /* <DEDUP_REMOVED lines=14> */
.L_x_7346:
        /* <DEDUP_REMOVED lines=11> */
.L_x_7400:
[----:B------:R-:W-:Y:S05]  /*124a0*/  BSYNC B1 ;  /* 0x0000000000017941 */ /* 0x000fea0003800000 */
.L_x_7347:
        /* <DEDUP_REMOVED lines=9> */
.L_x_7350:
[----:B------:R-:W-:Y:S05]  /*12540*/  BSYNC B1 ;  /* 0x0000000000017941 */ /* 0x000fea0003800000 */
.L_x_7349:
        /* <DEDUP_REMOVED lines=10> */
.L_x_7351:
        /* <DEDUP_REMOVED lines=13> */
.L_x_7352:
        /* <DEDUP_REMOVED lines=10> */
.L_x_7339:
[----:B------:R-:W-:Y:S05]  /*12760*/  BSYNC B0 ;  /* 0x0000000000007941 */ /* 0x000fea0003800000 */
.L_x_7306:
        /* <DEDUP_REMOVED lines=11> */
.L_x_7401:
[----:B------:R-:W-:Y:S05]  /*12820*/  BSYNC B1 ;  /* 0x0000000000017941 */ /* 0x000fea0003800000 */
.L_x_7355:
        /* <DEDUP_REMOVED lines=8> */
.L_x_7358:
[----:B------:R-:W-:Y:S05]  /*128b0*/  BSYNC B1 ;  /* 0x0000000000017941 */ /* 0x000fea0003800000 */
.L_x_7357:
        /* <DEDUP_REMOVED lines=13> */
.L_x_7359:
        /* <DEDUP_REMOVED lines=13> */
.L_x_7360:
        /* <DEDUP_REMOVED lines=8> */
.L_x_7354:
[----:B------:R-:W-:Y:S05]  /*12ae0*/  BSYNC B0 ;  /* 0x0000000000007941 */ /* 0x000fea0003800000 */
.L_x_7353:
[----:B------:R-:W-:Y:S02]  /*12af0*/  VIADD R0, R0, 0x1 ;  /* 0x0000000100007836 */ /* 0x000fe40000000000 */
[----:B0-----:R-:W-:-:S03]  /*12b00*/  IMAD.MOV.U32 R3, RZ, RZ, RZ ;  /* 0x000000ffff037224 */ /* 0x001fc600078e00ff */
[----:B------:R-:W-:-:S04]  /*12b10*/  ISETP.NE.AND P0, PT, R0, 0x2, PT ;  /* 0x000000020000780c */ /* 0x000fc80003f05270 */
[----:B------:R-:W-:Y:S02]  /*12b20*/  SEL R2, RZ, 0x1, P0 ;  /* 0x00000001ff027807 */ /* 0x000fe40000000000 */
[----:B------:R-:W-:Y:S02]  /*12b30*/  SEL R0, R0, RZ, P0 ;  /* 0x000000ff00007207 */ /* 0x000fe40000000000 */
[----:B------:R-:W-:-:S07]  /*12b40*/  LOP3.LUT R9, R9, R2, RZ, 0x3c, !PT ;  /* 0x0000000209097212 */ /* 0x000fce00078e3cff */
.L_x_7284:
[----:B0-----:R-:W0:Y:S01]  /*12b50*/  S2R R5, SR_CgaCtaId ;  /* 0x0000000000057919 */ /* 0x001e220000008800 */
[----:B------:R-:W-:Y:S02]  /*12b60*/  MOV R2, 0x400 ;  /* 0x0000040000027802 */ /* 0x000fe40000000f00 */
[----:B------:R-:W-:Y:S02]  /*12b70*/  SHF.L.U32 R3, R3, 0x1f, RZ ;  /* 0x0000001f03037819 */ /* 0x000fe400000006ff */
[----:B0-----:R-:W-:-:S04]  /*12b80*/  LEA R2, R5, R2, 0x18 ;  /* 0x0000000205027211 */ /* 0x001fc800078ec0ff */
[----:B------:R-:W0:Y:S02]  /*12b90*/  SYNCS.PHASECHK.TRANS64.TRYWAIT P0, [R2+URZ+0x28820], R3 ;  /* 0x02882003020075a7 */ /* 0x000e24000800017f */
[----:B0-----:R-:W-:Y:S05]  /*12ba0*/  @!P0 BRA `(.L_x_7361) ;  /* 0x00000014002c8947 */ /* 0x001fea0003800000 */
.L_x_7402:
[----:B------:R-:W-:-:S03]  /*12bb0*/  UMOV UR4, 0xffffffff ;  /* 0xffffffff00047882 */ /* 0x000fc60000000000 */
[----:B------:R-:W-:Y:S05]  /*12bc0*/  BRA.DIV UR4, `(.L_x_7362) ;  /* 0x0000001604387947 */ /* 0x000fea000b800000 */
[----:B0-----:R-:W0:Y:S02]  /*12bd0*/  S2R R3, SR_TID.X ;  /* 0x0000000000037919 */ /* 0x001e240000002100 */
[----:B0-----:R-:W-:-:S04]  /*12be0*/  SHF.R.U32.HI R3, RZ, 0x5, R3 ;  /* 0x00000005ff037819 */ /* 0x001fc80000011603 */
[----:B------:R-:W-:-:S05]  /*12bf0*/  LOP3.LUT R3, R3, 0x3, RZ, 0xc0, !PT ;  /* 0x0000000303037812 */ /* 0x000fca00078ec0ff */
[----:B------:R0:W1:Y:S02]  /*12c00*/  SHFL.IDX PT, R14, R3, RZ, 0x1f ;  /* 0x00001fff030e7589 */ /* 0x00006400000e0000 */
.L_x_7405:
[----:B-1----:R-:W-:-:S13]  /*12c10*/  ISETP.NE.AND P0, PT, R14, RZ, PT ;  /* 0x000000ff0e00720c */ /* 0x002fda0003f05270 */
[----:B------:R-:W-:Y:S05]  /*12c20*/  @P0 BRA `(.L_x_7200) ;  /* 0x0000000000880947 */ /* 0x000fea0003800000 */
[----:B------:R-:W-:-:S03]  /*12c30*/  UMOV UR4, 0xffffffff ;  /* 0xffffffff00047882 */ /* 0x000fc60000000000 */
[----:B------:R-:W-:Y:S05]  /*12c40*/  BRA.DIV UR4, `(.L_x_7363) ;  /* 0x00000016044c7947 */ /* 0x000fea000b800000 */
[----:B------:R-:W-:-:S13]  /*12c50*/  ELECT P6, URZ, PT ;  /* 0x00000000003f782f */ /* 0x000fda00038c0000 */
.L_x_7408:
[----:B------:R-:W-:Y:S05]  /*12c60*/  @!P6 BRA `(.L_x_7200) ;  /* 0x000000000078e947 */ /* 0x000fea0003800000 */
[----:B0-----:R-:W2:Y:S02]  /*12c70*/  LDL.LU R3, [R1+0x14] ;  /* 0x0000140001037983 */ /* 0x001ea40000300800 */
[----:B--2---:R-:W-:-:S04]  /*12c80*/  LOP3.LUT R3, R3, 0x2, RZ, 0xfc, !PT ;  /* 0x0000000203037812 */ /* 0x004fc800078efcff */
[----:B------:R-:W-:-:S13]  /*12c90*/  ISETP.NE.AND P2, PT, R3, 0x3, PT ;  /* 0x000000030300780c */ /* 0x000fda0003f45270 */
[----:B------:R-:W-:Y:S05]  /*12ca0*/  @!P2 BRA `(.L_x_7364) ;  /* 0x000000000004a947 */ /* 0x000fea0003800000 */
[----:B------:R-:W-:Y:S01]  /*12cb0*/  BPT.TRAP 0x1 ;  /* 0x000000040000795c */ /* 0x000fe20000300000 */
.L_x_7364:
        /* <DEDUP_REMOVED lines=12> */
.L_x_7409:
[----:B------:R-:W1:Y:S02]  /*12d80*/  SYNCS.PHASECHK.TRANS64.TRYWAIT P0, [R3+URZ], R4 ;  /* 0x00000004030075a7 */ /* 0x000e64000800017f */
[----:B-1----:R-:W-:Y:S05]  /*12d90*/  @!P0 BRA `(.L_x_7366) ;  /* 0x00000014002c8947 */ /* 0x002fea0003800000 */
.L_x_7410:
[----:B------:R-:W-:Y:S05]  /*12da0*/  @!P2 BRA `(.L_x_7367) ;  /* 0x000000000004a947 */ /* 0x000fea0003800000 */
[----:B------:R-:W-:Y:S01]  /*12db0*/  BPT.TRAP 0x1 ;  /* 0x000000040000795c */ /* 0x000fe20000300000 */
.L_x_7367:
[----:B-1----:R-:W-:-:S04]  /*12dc0*/  VIADD R3, R2, 0x28860 ;  /* 0x0002886002037836 */ /* 0x002fc80000000000 */
[----:B------:R-:W-:-:S04]  /*12dd0*/  IMAD R0, R0, 0x8, R3 ;  /* 0x0000000800007824 */ /* 0x000fc800078e0203 */
[----:B------:R-:W1:Y:S02]  /*12de0*/  SYNCS.PHASECHK.TRANS64.TRYWAIT P0, [R0+URZ], R5 ;  /* 0x00000005000075a7 */ /* 0x000e64000800017f */
[----:B-1----:R-:W-:Y:S05]  /*12df0*/  @!P0 BRA `(.L_x_7368) ;  /* 0x0000001400288947 */ /* 0x002fea0003800000 */
.L_x_7411:
[----:B------:R-:W-:-:S07]  /*12e00*/  IMAD R3, R8, 0x8, R3 ;  /* 0x0000000808037824 */ /* 0x000fce00078e0203 */
.L_x_7369:
[----:B--2---:R2:W3:Y:S02]  /*12e10*/  SYNCS.PHASECHK.TRANS64.TRYWAIT P0, [R3+URZ], R4 ;  /* 0x00000004030075a7 */ /* 0x0044e4000800017f */
[----:B---3--:R-:W-:Y:S05]  /*12e20*/  @!P0 NANOSLEEP.SYNCS 0x989680 ;  /* 0x009896800000895d */ /* 0x008fea0003900000 */
[----:B------:R-:W3:Y:S02]  /*12e30*/  @!P0 SYNCS.PHASECHK.TRANS64 P0, [R3+URZ], R4 ;  /* 0x00000004030085a7 */ /* 0x000ee4000800007f */
[----:B---3--:R-:W-:Y:S05]  /*12e40*/  @!P0 BRA `(.L_x_7369) ;  /* 0xfffffffc00f08947 */ /* 0x008fea000383ffff */
.L_x_7200:
[----:B------:R-:W-:Y:S05]  /*12e50*/  BSYNC B6 ;  /* 0x0000000000067941 */ /* 0x000fea0003800000 */
.L_x_7197:
[----:B------:R-:W-:Y:S05]  /*12e60*/  EXIT ;  /* 0x000000000000794d */ /* 0x000fea0003800000 */
.L_x_7210:
[----:B0-----:R-:W-:-:S04]  /*12e70*/  IMAD.U32 R3, RZ, RZ, UR36 ;  /* 0x00000024ff037e24 */ /* 0x001fc8000f8e00ff */
[----:B------:R0:W1:Y:S03]  /*12e80*/  SYNCS.PHASECHK.TRANS64.TRYWAIT P1, [R3+URZ+0x28800], R2 ;  /* 0x02880002030075a7 */ /* 0x000066000802017f */
[----:B-1----:R-:W-:Y:S05]  /*12e90*/  @!P1 NANOSLEEP.SYNCS 0x989680 ;  /* 0x009896800000995d */ /* 0x002fea0003900000 */
[----:B------:R-:W1:Y:S02]  /*12ea0*/  @!P1 SYNCS.PHASECHK.TRANS64 P1, [R3+URZ+0x28800], R2 ;  /* 0x02880002030095a7 */ /* 0x000e64000802007f */
[----:B-1----:R-:W-:Y:S05]  /*12eb0*/  @!P1 BRA `(.L_x_7210) ;  /* 0xfffffffc00ec9947 */ /* 0x002fea000383ffff */
[----:B------:R-:W-:Y:S05]  /*12ec0*/  BRA `(.L_x_7370) ;  /* 0xfffffee800007947 */ /* 0x000fea000383ffff */
.L_x_7214:
[----:B0-----:R-:W-:-:S04]  /*12ed0*/  IMAD.U32 R3, RZ, RZ, UR36 ;  /* 0x00000024ff037e24 */ /* 0x001fc8000f8e00ff */
[----:B------:R0:W2:Y:S03]  /*12ee0*/  SYNCS.PHASECHK.TRANS64.TRYWAIT P2, [R3+URZ+0x28830], R2 ;  /* 0x02883002030075a7 */ /* 0x0000a6000804017f */
[----:B--2---:R-:W-:Y:S05]  /*12ef0*/  @!P2 NANOSLEEP.SYNCS 0x989680 ;  /* 0x009896800000a95d */ /* 0x004fea0003900000 */
[----:B------:R-:W2:Y:S02]  /*12f00*/  @!P2 SYNCS.PHASECHK.TRANS64 P2, [R3+URZ+0x28830], R2 ;  /* 0x028830020300a5a7 */ /* 0x000ea4000804007f */
[----:B--2---:R-:W-:Y:S05]  /*12f10*/  @!P2 BRA `(.L_x_7214) ;  /* 0xfffffffc00eca947 */ /* 0x004fea000383ffff */
[----:B------:R-:W-:Y:S05]  /*12f20*/  BRA `(.L_x_7213) ;  /* 0xfffffee8001c7947 */ /* 0x000fea000383ffff */
.L_x_7230:
[----:B-1----:R-:W-:-:S04]  /*12f30*/  IMAD.U32 R14, RZ, RZ, UR10 ;  /* 0x0000000aff0e7e24 */ /* 0x002fc8000f8e00ff */
[----:B------:R1:W2:Y:S03]  /*12f40*/  SYNCS.PHASECHK.TRANS64.TRYWAIT P5, [R14+URZ+0x28830], R9 ;  /* 0x028830090e0075a7 */ /* 0x0002a600080a017f */
[----:B--2---:R-:W-:Y:S05]  /*12f50*/  @!P5 NANOSLEEP.SYNCS 0x989680 ;  /* 0x009896800000d95d */ /* 0x004fea0003900000 */
[----:B------:R-:W2:Y:S02]  /*12f60*/  @!P5 SYNCS.PHASECHK.TRANS64 P5, [R14+URZ+0x28830], R9 ;  /* 0x028830090e00d5a7 */ /* 0x000ea400080a007f */
[----:B--2---:R-:W-:Y:S05]  /*12f70*/  @!P5 BRA `(.L_x_7230) ;  /* 0xfffffffc00ecd947 */ /* 0x004fea000383ffff */
[----:B------:R-:W-:Y:S05]  /*12f80*/  BRA `(.L_x_7227) ;  /* 0xffffff1c001c7947 */ /* 0x000fea000383ffff */
.L_x_7234:
[----:B-1----:R-:W-:-:S04]  /*12f90*/  IMAD.U32 R14, RZ, RZ, UR10 ;  /* 0x0000000aff0e7e24 */ /* 0x002fc8000f8e00ff */
[----:B------:R1:W2:Y:S03]  /*12fa0*/  SYNCS.PHASECHK.TRANS64.TRYWAIT P4, [R14+URZ+0x28850], R9 ;  /* 0x028850090e0075a7 */ /* 0x0002a6000808017f */
[----:B--2---:R-:W-:Y:S05]  /*12fb0*/  @!P4 NANOSLEEP.SYNCS 0x989680 ;  /* 0x009896800000c95d */ /* 0x004fea0003900000 */
[----:B------:R-:W2:Y:S02]  /*12fc0*/  @!P4 SYNCS.PHASECHK.TRANS64 P4, [R14+URZ+0x28850], R9 ;  /* 0x028850090e00c5a7 */ /* 0x000ea4000808007f */
[----:B--2---:R-:W-:Y:S05]  /*12fd0*/  @!P4 BRA `(.L_x_7234) ;  /* 0xfffffffc00ecc947 */ /* 0x004fea000383ffff */
[----:B------:R-:W-:Y:S05]  /*12fe0*/  BRA `(.L_x_7231) ;  /* 0xffffff1c00e07947 */ /* 0x000fea000383ffff */
.L_x_7251:
[----:B-1----:R-:W-:-:S04]  /*12ff0*/  IMAD.U32 R11, RZ, RZ, UR10 ;  /* 0x0000000aff0b7e24 */ /* 0x002fc8000f8e00ff */
[----:B------:R1:W2:Y:S03]  /*13000*/  SYNCS.PHASECHK.TRANS64.TRYWAIT P3, [R11+URZ+0x28830], R0 ;  /* 0x028830000b0075a7 */ /* 0x0002a6000806017f */
[----:B--2---:R-:W-:Y:S05]  /*13010*/  @!P3 NANOSLEEP.SYNCS 0x989680 ;  /* 0x009896800000b95d */ /* 0x004fea0003900000 */
[----:B------:R-:W2:Y:S02]  /*13020*/  @!P3 SYNCS.PHASECHK.TRANS64 P3, [R11+URZ+0x28830], R0 ;  /* 0x028830000b00b5a7 */ /* 0x000ea4000806007f */
[----:B--2---:R-:W-:Y:S05]  /*13030*/  @!P3 BRA `(.L_x_7251) ;  /* 0xfffffffc00ecb947 */ /* 0x004fea000383ffff */
[----:B------:R-:W-:Y:S05]  /*13040*/  BRA `(.L_x_7248) ;  /* 0xffffff4c00a87947 */ /* 0x000fea000383ffff */
.L_x_7255:
[----:B-1----:R-:W-:-:S04]  /*13050*/  IMAD.U32 R11, RZ, RZ, UR10 ;  /* 0x0000000aff0b7e24 */ /* 0x002fc8000f8e00ff */
[----:B------:R1:W2:Y:S03]  /*13060*/  SYNCS.PHASECHK.TRANS64.TRYWAIT P2, [R11+URZ+0x28850], R0 ;  /* 0x028850000b0075a7 */ /* 0x0002a6000804017f */
[----:B--2---:R-:W-:Y:S05]  /*13070*/  @!P2 NANOSLEEP.SYNCS 0x989680 ;  /* 0x009896800000a95d */ /* 0x004fea0003900000 */
[----:B------:R-:W2:Y:S02]  /*13080*/  @!P2 SYNCS.PHASECHK.TRANS64 P2, [R11+URZ+0x28850], R0 ;  /* 0x028850000b00a5a7 */ /* 0x000ea4000804007f */
[----:B--2---:R-:W-:Y:S05]  /*13090*/  @!P2 BRA `(.L_x_7255) ;  /* 0xfffffffc00eca947 */ /* 0x004fea000383ffff */
[----:B------:R-:W-:Y:S05]  /*130a0*/  BRA `(.L_x_7252) ;  /* 0xffffff50006c7947 */ /* 0x000fea000383ffff */
.L_x_7261:
[----:B-1----:R-:W-:-:S04]  /*130b0*/  IMAD.U32 R11, RZ, RZ, UR10 ;  /* 0x0000000aff0b7e24 */ /* 0x002fc8000f8e00ff */
[----:B------:R1:W2:Y:S03]  /*130c0*/  SYNCS.PHASECHK.TRANS64.TRYWAIT P3, [R11+URZ+0x28830], R0 ;  /* 0x028830000b0075a7 */ /* 0x0002a6000806017f */
[----:B--2---:R-:W-:Y:S05]  /*130d0*/  @!P3 NANOSLEEP.SYNCS 0x989680 ;  /* 0x009896800000b95d */ /* 0x004fea0003900000 */
[----:B------:R-:W2:Y:S02]  /*130e0*/  @!P3 SYNCS.PHASECHK.TRANS64 P3, [R11+URZ+0x28830], R0 ;  /* 0x028830000b00b5a7 */ /* 0x000ea4000806007f */
[----:B--2---:R-:W-:Y:S05]  /*130f0*/  @!P3 BRA `(.L_x_7261) ;  /* 0xfffffffc00ecb947 */ /* 0x004fea000383ffff */
[----:B------:R-:W-:Y:S05]  /*13100*/  BRA `(.L_x_7258) ;  /* 0xffffff6c00887947 */ /* 0x000fea000383ffff */
.L_x_7265:
[----:B-1----:R-:W-:-:S04]  /*13110*/  IMAD.U32 R11, RZ, RZ, UR10 ;  /* 0x0000000aff0b7e24 */ /* 0x002fc8000f8e00ff */
[----:B------:R1:W2:Y:S03]  /*13120*/  SYNCS.PHASECHK.TRANS64.TRYWAIT P2, [R11+URZ+0x28850], R0 ;  /* 0x028850000b0075a7 */ /* 0x0002a6000804017f */
[----:B--2---:R-:W-:Y:S05]  /*13130*/  @!P2 NANOSLEEP.SYNCS 0x989680 ;  /* 0x009896800000a95d */ /* 0x004fea0003900000 */
[----:B------:R-:W2:Y:S02]  /*13140*/  @!P2 SYNCS.PHASECHK.TRANS64 P2, [R11+URZ+0x28850], R0 ;  /* 0x028850000b00a5a7 */ /* 0x000ea4000804007f */
[----:B--2---:R-:W-:Y:S05]  /*13150*/  @!P2 BRA `(.L_x_7265) ;  /* 0xfffffffc00eca947 */ /* 0x004fea000383ffff */
[----:B------:R-:W-:Y:S05]  /*13160*/  BRA `(.L_x_7262) ;  /* 0xffffff7000487947 */ /* 0x000fea000383ffff */
.L_x_7278:
[----:B-1----:R-:W-:-:S04]  /*13170*/  IMAD.U32 R5, RZ, RZ, UR5 ;  /* 0x00000005ff057e24 */ /* 0x002fc8000f8e00ff */
[----:B------:R1:W2:Y:S03]  /*13180*/  SYNCS.PHASECHK.TRANS64.TRYWAIT P0, [R5+URZ+0x28850], R2 ;  /* 0x02885002050075a7 */ /* 0x0002a6000800017f */
[----:B--2---:R-:W-:Y:S05]  /*13190*/  @!P0 NANOSLEEP.SYNCS 0x989680 ;  /* 0x009896800000895d */ /* 0x004fea0003900000 */
[----:B------:R-:W2:Y:S02]  /*131a0*/  @!P0 SYNCS.PHASECHK.TRANS64 P0, [R5+URZ+0x28850], R2 ;  /* 0x02885002050085a7 */ /* 0x000ea4000800007f */
[----:B--2---:R-:W-:Y:S05]  /*131b0*/  @!P0 BRA `(.L_x_7278) ;  /* 0xfffffffc00ec8947 */ /* 0x004fea000383ffff */
[----:B------:R-:W-:Y:S05]  /*131c0*/  BRA `(.L_x_7277) ;  /* 0xffffff9c003c7947 */ /* 0x000fea000383ffff */
.L_x_7295:
[----:B------:R-:W-:Y:S02]  /*131d0*/  IMAD.MOV.U32 R13, RZ, RZ, R0 ;  /* 0x000000ffff0d7224 */ /* 0x000fe400078e0000 */
[----:B------:R-:W-:Y:S02]  /*131e0*/  IMAD.MOV.U32 R12, RZ, RZ, RZ ;  /* 0x000000ffff0c7224 */ /* 0x000fe400078e00ff */
[----:B------:R-:W-:Y:S02]  /*131f0*/  IMAD.MOV.U32 R11, RZ, RZ, 0x1f ;  /* 0x0000001fff0b7424 */ /* 0x000fe400078e00ff */
[----:B------:R-:W-:-:S07]  /*13200*/  IMAD.MOV.U32 R15, RZ, RZ, -0x1 ;  /* 0xffffffffff0f7424 */ /* 0x000fce00078e00ff */
[----:B01----:R-:W-:Y:S05]  /*13210*/  WARPSYNC.COLLECTIVE R15, `(.L_x_7371) ;  /* 0x000000000f087348 */ /* 0x003fea0003c00000 */
[----:B------:R2:W3:Y:S02]  /*13220*/  SHFL.IDX P6, R14, R13, R12, R11 ;  /* 0x0000000c0d0e7389 */ /* 0x0004e400000c000b */
[----:B0123--:R-:W-:Y:S01]  /*13230*/  ENDCOLLECTIVE ;  /* 0x000000000000791b */ /* 0x00ffe20003800000 */
.L_x_7371:
[----:B------:R-:W-:Y:S05]  /*13240*/  BRA `(.L_x_7372) ;  /* 0xffffffcc001c7947 */ /* 0x000fea000383ffff */
.L_x_7297:
[----:B------:R-:W-:Y:S01]  /*13250*/  BSSY B0, `(.L_x_7373) ;  /* 0x0000006000007945 */ /* 0x000fe20003800000 */
[----:B------:R-:W-:-:S07]  /*13260*/  IMAD.MOV.U32 R15, RZ, RZ, -0x1 ;  /* 0xffffffffff0f7424 */ /* 0x000fce00078e00ff */
[----:B012---:R-:W-:Y:S05]  /*13270*/  WARPSYNC.COLLECTIVE R15, `(.L_x_7374) ;  /* 0x000000000f0c7348 */ /* 0x007fea0003c00000 */
[----:B------:R-:W-:Y:S02]  /*13280*/  ELECT P6, UR62, PT ;  /* 0x00000000003e782f */ /* 0x000fe400038c0000 */
[----:B------:R-:W-:Y:S01]  /*13290*/  MOV R14, UR62 ;  /* 0x0000003e000e7c02 */ /* 0x000fe20008000f00 */
[----:B012---:R-:W-:Y:S10]  /*132a0*/  ENDCOLLECTIVE ;  /* 0x000000000000791b */ /* 0x007ff40003800000 */
.L_x_7374:
[----:B------:R-:W-:Y:S05]  /*132b0*/  BSYNC B0 ;  /* 0x0000000000007941 */ /* 0x000fea0003800000 */
.L_x_7373:
[----:B------:R-:W-:Y:S05]  /*132c0*/  BRA `(.L_x_7375) ;  /* 0xffffffcc001c7947 */ /* 0x000fea000383ffff */
.L_x_7299:
[----:B-1----:R-:W-:-:S04]  /*132d0*/  IMAD.U32 R3, RZ, RZ, UR38 ;  /* 0x00000026ff037e24 */ /* 0x002fc8000f8e00ff */
[----:B------:R1:W2:Y:S03]  /*132e0*/  SYNCS.PHASECHK.TRANS64.TRYWAIT P0, [R3+URZ+0x28840], R0 ;  /* 0x02884000030075a7 */ /* 0x0002a6000800017f */
[----:B--2---:R-:W-:Y:S05]  /*132f0*/  @!P0 NANOSLEEP.SYNCS 0x989680 ;  /* 0x009896800000895d */ /* 0x004fea0003900000 */
[----:B------:R-:W2:Y:S02]  /*13300*/  @!P0 SYNCS.PHASECHK.TRANS64 P0, [R3+URZ+0x28840], R0 ;  /* 0x02884000030085a7 */ /* 0x000ea4000800007f */
[----:B--2---:R-:W-:Y:S05]  /*13310*/  @!P0 BRA `(.L_x_7299) ;  /* 0xfffffffc00ec8947 */ /* 0x004fea000383ffff */
[----:B------:R-:W-:Y:S05]  /*13320*/  BRA `(.L_x_7376) ;  /* 0xffffffcc00707947 */ /* 0x000fea000383ffff */
.L_x_7302:
        /* <DEDUP_REMOVED lines=8> */
.L_x_7377:
[----:B------:R-:W-:Y:S02]  /*133b0*/  IMAD.MOV.U32 R13, RZ, RZ, R0 ;  /* 0x000000ffff0d7224 */ /* 0x000fe400078e0000 */
[----:B------:R-:W-:-:S07]  /*133c0*/  IMAD.MOV.U32 R2, RZ, RZ, R14 ;  /* 0x000000ffff027224 */ /* 0x000fce00078e000e */
[----:B------:R-:W-:Y:S05]  /*133d0*/  WARPSYNC.COLLECTIVE R15, `(.L_x_7378) ;  /* 0x000000000f087348 */ /* 0x000fea0003c00000 */
[----:B------:R0:W1:Y:S02]  /*133e0*/  SHFL.IDX P6, R14, R13, R12, R11 ;  /* 0x0000000c0d0e7389 */ /* 0x00006400000c000b */
[----:B01----:R-:W-:Y:S01]  /*133f0*/  ENDCOLLECTIVE ;  /* 0x000000000000791b */ /* 0x003fe20003800000 */
.L_x_7378:
[----:B------:R-:W-:Y:S02]  /*13400*/  ULDC UR4, c[0x0][0x288] ;  /* 0x0000a20000047ab9 */ /* 0x000fe40000000800 */
[----:B------:R-:W-:-:S05]  /*13410*/  IMAD R5, R8, UR4, RZ ;  /* 0x0000000408057c24 */ /* 0x000fca000f8e02ff */
[C---:B------:R-:W-:Y:S01]  /*13420*/  ISETP.GE.AND P2, PT, R4.reuse, R5, PT ;  /* 0x000000050400720c */ /* 0x040fe20003f46270 */
[----:B------:R-:W-:Y:S02]  /*13430*/  VIADD R12, R4, 0x10 ;  /* 0x00000010040c7836 */ /* 0x000fe40000000000 */
[----:B------:R-:W-:-:S10]  /*13440*/  IMAD.MOV.U32 R13, RZ, RZ, R6 ;  /* 0x000000ffff0d7224 */ /* 0x000fd400078e0006 */
        /* <DEDUP_REMOVED lines=10> */
[----:B------:R0:W-:Y:S01]  /*134f0*/  @!P2 LDGSTS.E.BYPASS.LTC128B.128 [R8+0x14400], desc[UR44][R2.64+0x80], !P0 ;  /* 0x144000800208afae */ /* 0x0001e2000c101d6c */
[----:B------:R-:W-:Y:S01]  /*13500*/  ISETP.GE.AND P2, PT, R12, R5, PT ;  /* 0x000000050c00720c */ /* 0x000fe20003f46270 */
[----:B------:R-:W-:-:S12]  /*13510*/  IMAD.MOV.U32 R12, RZ, RZ, 0x1 ;  /* 0x00000001ff0c7424 */ /* 0x000fd800078e00ff */
[----:B0-----:R-:W-:Y:S05]  /*13520*/  WARPSYNC.COLLECTIVE R15, `(.L_x_7379) ;  /* 0x000000000f087348 */ /* 0x001fea0003c00000 */
[----:B------:R1:W2:Y:S02]  /*13530*/  SHFL.IDX P6, R14, R13, R12, R11 ;  /* 0x0000000c0d0e7389 */ /* 0x0002a400000c000b */
[----:B012---:R-:W-:Y:S01]  /*13540*/  ENDCOLLECTIVE ;  /* 0x000000000000791b */ /* 0x007fe20003800000 */
.L_x_7379:
[----:B------:R-:W-:Y:S01]  /*13550*/  VIADD R2, R4, 0x20 ;  /* 0x0000002004027836 */ /* 0x000fe20000000000 */
[----:B------:R-:W-:Y:S01]  /*13560*/  @!P2 LEA R21, R7, UR38, 0x1 ;  /* 0x000000260715ac11 */ /* 0x000fe2000f8e08ff */
[----:B------:R-:W-:Y:S02]  /*13570*/  IMAD.MOV.U32 R13, RZ, RZ, R0 ;  /* 0x000000ffff0d7224 */ /* 0x000fe400078e0000 */
[----:B------:R-:W-:-:S07]  /*13580*/  IMAD.MOV.U32 R8, RZ, RZ, R14 ;  /* 0x000000ffff087224 */ /* 0x000fce00078e000e */
[----:B------:R-:W-:Y:S05]  /*13590*/  WARPSYNC.COLLECTIVE R15, `(.L_x_7380) ;  /* 0x000000000f087348 */ /* 0x000fea0003c00000 */
[----:B------:R0:W1:Y:S02]  /*135a0*/  SHFL.IDX P6, R14, R13, R12, R11 ;  /* 0x0000000c0d0e7389 */ /* 0x00006400000c000b */
[----:B01----:R-:W-:Y:S01]  /*135b0*/  ENDCOLLECTIVE ;  /* 0x000000000000791b */ /* 0x003fe20003800000 */
.L_x_7380:
[----:B------:R-:W-:Y:S02]  /*135c0*/  IMAD.MOV.U32 R9, RZ, RZ, R8 ;  /* 0x000000ffff097224 */ /* 0x000fe400078e0008 */
[----:B------:R-:W-:Y:S02]  /*135d0*/  IMAD.MOV.U32 R13, RZ, RZ, R6 ;  /* 0x000000ffff0d7224 */ /* 0x000fe400078e0006 */
[----:B------:R-:W-:Y:S02]  /*135e0*/  IMAD.MOV.U32 R12, RZ, RZ, 0x2 ;  /* 0x00000002ff0c7424 */ /* 0x000fe400078e00ff */
[----:B------:R-:W-:-:S07]  /*135f0*/  IMAD.MOV.U32 R8, RZ, RZ, R14 ;  /* 0x000000ffff087224 */ /* 0x000fce00078e000e */
[----:B------:R-:W-:Y:S05]  /*13600*/  WARPSYNC.COLLECTIVE R15, `(.L_x_7381) ;  /* 0x000000000f087348 */ /* 0x000fea0003c00000 */
[----:B------:R0:W1:Y:S02]  /*13610*/  SHFL.IDX P6, R14, R13, R12, R11 ;  /* 0x0000000c0d0e7389 */ /* 0x00006400000c000b */
[----:B01----:R-:W-:Y:S01]  /*13620*/  ENDCOLLECTIVE ;  /* 0x000000000000791b */ /* 0x003fe20003800000 */
.L_x_7381:
[----:B------:R-:W-:-:S05]  /*13630*/  @!P2 IMAD.WIDE.U32 R8, R10, 0x2, R8 ;  /* 0x000000020a08a825 */ /* 0x000fca00078e0008 */
[----:B------:R-:W-:Y:S01]  /*13640*/  @!PT LDS RZ, [RZ] ;  /* 0x00000000fffff984 */ /* 0x000fe20000000800 */
[----:B------:R-:W-:Y:S01]  /*13650*/  @!PT LDS RZ, [RZ] ;  /* 0x00000000fffff984 */ /* 0x000fe20000000800 */
[----:B------:R-:W-:Y:S01]  /*13660*/  @!PT LDS RZ, [RZ] ;  /* 0x00000000fffff984 */ /* 0x000fe20000000800 */
[----:B------:R-:W-:Y:S04]  /*13670*/  @!P2 LDGSTS.E.BYPASS.LTC128B.128 [R21+0x10c00], desc[UR44][R8.64], !P1 ;  /* 0x10c000000815afae */ /* 0x000fe8000c901d6c */
[----:B------:R0:W-:Y:S01]  /*13680*/  @!P2 LDGSTS.E.BYPASS.LTC128B.128 [R21+0x14c00], desc[UR44][R8.64+0x80], !P0 ;  /* 0x14c000800815afae */ /* 0x0001e2000c101d6c */
[----:B------:R-:W-:Y:S01]  /*13690*/  ISETP.GE.AND P2, PT, R2, R5, PT ;  /* 0x000000050200720c */ /* 0x000fe20003f46270 */
[----:B------:R-:W-:Y:S02]  /*136a0*/  IMAD.MOV.U32 R13, RZ, RZ, R0 ;  /* 0x000000ffff0d7224 */ /* 0x000fe400078e0000 */
[----:B0-----:R-:W-:Y:S02]  /*136b0*/  VIADD R8, R4, 0x30 ;  /* 0x0000003004087836 */ /* 0x001fe40000000000 */
[----:B------:R-:W-:-:S08]  /*136c0*/  IMAD.MOV.U32 R2, RZ, RZ, R14 ;  /* 0x000000ffff027224 */ /* 0x000fd000078e000e */
[----:B------:R-:W-:-:S07]  /*136d0*/  @!P2 LEA R20, R7, UR38, 0x1 ;  /* 0x000000260714ac11 */ /* 0x000fce000f8e08ff */
[----:B------:R-:W-:Y:S05]  /*136e0*/  WARPSYNC.COLLECTIVE R15, `(.L_x_7382) ;  /* 0x000000000f087348 */ /* 0x000fea0003c00000 */
[----:B------:R0:W1:Y:S02]  /*136f0*/  SHFL.IDX P6, R14, R13, R12, R11 ;  /* 0x0000000c0d0e7389 */ /* 0x00006400000c000b */
[----:B01----:R-:W-:Y:S01]  /*13700*/  ENDCOLLECTIVE ;  /* 0x000000000000791b */ /* 0x003fe20003800000 */
.L_x_7382:
[----:B------:R-:W-:Y:S02]  /*13710*/  IMAD.MOV.U32 R3, RZ, RZ, R2 ;  /* 0x000000ffff037224 */ /* 0x000fe400078e0002 */
[----:B------:R-:W-:Y:S02]  /*13720*/  IMAD.MOV.U32 R13, RZ, RZ, R6 ;  /* 0x000000ffff0d7224 */ /* 0x000fe400078e0006 */
[----:B------:R-:W-:Y:S02]  /*13730*/  IMAD.MOV.U32 R12, RZ, RZ, 0x3 ;  /* 0x00000003ff0c7424 */ /* 0x000fe400078e00ff */
[----:B------:R-:W-:-:S07]  /*13740*/  IMAD.MOV.U32 R2, RZ, RZ, R14 ;  /* 0x000000ffff027224 */ /* 0x000fce00078e000e */
[----:B------:R-:W-:Y:S05]  /*13750*/  WARPSYNC.COLLECTIVE R15, `(.L_x_7383) ;  /* 0x000000000f087348 */ /* 0x000fea0003c00000 */
[----:B------:R0:W1:Y:S02]  /*13760*/  SHFL.IDX P6, R14, R13, R12, R11 ;  /* 0x0000000c0d0e7389 */ /* 0x00006400000c000b */
[----:B01----:R-:W-:Y:S01]  /*13770*/  ENDCOLLECTIVE ;  /* 0x000000000000791b */ /* 0x003fe20003800000 */
.L_x_7383:
        /* <DEDUP_REMOVED lines=14> */
.L_x_7384:
[----:B------:R-:W-:Y:S02]  /*13860*/  IMAD.MOV.U32 R9, RZ, RZ, R8 ;  /* 0x000000ffff097224 */ /* 0x000fe400078e0008 */
[----:B------:R-:W-:Y:S02]  /*13870*/  IMAD.MOV.U32 R13, RZ, RZ, R6 ;  /* 0x000000ffff0d7224 */ /* 0x000fe400078e0006 */
[----:B------:R-:W-:Y:S02]  /*13880*/  IMAD.MOV.U32 R12, RZ, RZ, 0x4 ;  /* 0x00000004ff0c7424 */ /* 0x000fe400078e00ff */
[----:B------:R-:W-:-:S07]  /*13890*/  IMAD.MOV.U32 R8, RZ, RZ, R14 ;  /* 0x000000ffff087224 */ /* 0x000fce00078e000e */
[----:B------:R-:W-:Y:S05]  /*138a0*/  WARPSYNC.COLLECTIVE R15, `(.L_x_7385) ;  /* 0x000000000f087348 */ /* 0x000fea0003c00000 */
[----:B------:R0:W1:Y:S02]  /*138b0*/  SHFL.IDX P6, R14, R13, R12, R11 ;  /* 0x0000000c0d0e7389 */ /* 0x00006400000c000b */
[----:B01----:R-:W-:Y:S01]  /*138c0*/  ENDCOLLECTIVE ;  /* 0x000000000000791b */ /* 0x003fe20003800000 */
.L_x_7385:
        /* <DEDUP_REMOVED lines=14> */
.L_x_7386:
[----:B------:R-:W-:Y:S02]  /*139b0*/  IMAD.MOV.U32 R3, RZ, RZ, R2 ;  /* 0x000000ffff037224 */ /* 0x000fe400078e0002 */
[----:B------:R-:W-:Y:S02]  /*139c0*/  IMAD.MOV.U32 R13, RZ, RZ, R6 ;  /* 0x000000ffff0d7224 */ /* 0x000fe400078e0006 */
[----:B------:R-:W-:Y:S02]  /*139d0*/  IMAD.MOV.U32 R12, RZ, RZ, 0x5 ;  /* 0x00000005ff0c7424 */ /* 0x000fe400078e00ff */
[----:B------:R-:W-:-:S07]  /*139e0*/  IMAD.MOV.U32 R2, RZ, RZ, R14 ;  /* 0x000000ffff027224 */ /* 0x000fce00078e000e */
[----:B------:R-:W-:Y:S05]  /*139f0*/  WARPSYNC.COLLECTIVE R15, `(.L_x_7387) ;  /* 0x000000000f087348 */ /* 0x000fea0003c00000 */
[----:B------:R0:W1:Y:S02]  /*13a00*/  SHFL.IDX P6, R14, R13, R12, R11 ;  /* 0x0000000c0d0e7389 */ /* 0x00006400000c000b */
[----:B01----:R-:W-:Y:S01]  /*13a10*/  ENDCOLLECTIVE ;  /* 0x000000000000791b */ /* 0x003fe20003800000 */
.L_x_7387:
        /* <DEDUP_REMOVED lines=14> */
.L_x_7388:
[----:B------:R-:W-:Y:S02]  /*13b00*/  IMAD.MOV.U32 R9, RZ, RZ, R8 ;  /* 0x000000ffff097224 */ /* 0x000fe400078e0008 */
[----:B------:R-:W-:Y:S02]  /*13b10*/  IMAD.MOV.U32 R13, RZ, RZ, R6 ;  /* 0x000000ffff0d7224 */ /* 0x000fe400078e0006 */
[----:B------:R-:W-:Y:S02]  /*13b20*/  IMAD.MOV.U32 R12, RZ, RZ, 0x6 ;  /* 0x00000006ff0c7424 */ /* 0x000fe400078e00ff */
[----:B------:R-:W-:-:S07]  /*13b30*/  IMAD.MOV.U32 R8, RZ, RZ, R14 ;  /* 0x000000ffff087224 */ /* 0x000fce00078e000e */
[----:B------:R-:W-:Y:S05]  /*13b40*/  WARPSYNC.COLLECTIVE R15, `(.L_x_7389) ;  /* 0x000000000f087348 */ /* 0x000fea0003c00000 */
[----:B------:R0:W1:Y:S02]  /*13b50*/  SHFL.IDX P6, R14, R13, R12, R11 ;  /* 0x0000000c0d0e7389 */ /* 0x00006400000c000b */
[----:B01----:R-:W-:Y:S01]  /*13b60*/  ENDCOLLECTIVE ;  /* 0x000000000000791b */ /* 0x003fe20003800000 */
.L_x_7389:
        /* <DEDUP_REMOVED lines=8> */
[----:B------:R-:W-:-:S10]  /*13bf0*/  IMAD.MOV.U32 R2, RZ, RZ, R14 ;  /* 0x000000ffff027224 */ /* 0x000fd400078e000e */
[----:B0-----:R-:W-:-:S07]  /*13c00*/  @!P2 LEA R8, R7, UR38, 0x1 ;  /* 0x000000260708ac11 */ /* 0x001fce000f8e08ff */
[----:B------:R-:W-:Y:S05]  /*13c10*/  WARPSYNC.COLLECTIVE R15, `(.L_x_7390) ;  /* 0x000000000f087348 */ /* 0x000fea0003c00000 */
[----:B------:R0:W1:Y:S02]  /*13c20*/  SHFL.IDX P6, R14, R13, R12, R11 ;  /* 0x0000000c0d0e7389 */ /* 0x00006400000c000b */
[----:B01----:R-:W-:Y:S01]  /*13c30*/  ENDCOLLECTIVE ;  /* 0x000000000000791b */ /* 0x003fe20003800000 */
.L_x_7390:
[----:B------:R-:W-:Y:S02]  /*13c40*/  IMAD.MOV.U32 R3, RZ, RZ, R2 ;  /* 0x000000ffff037224 */ /* 0x000fe400078e0002 */
[----:B------:R-:W-:Y:S02]  /*13c50*/  IMAD.MOV.U32 R13, RZ, RZ, R6 ;  /* 0x000000ffff0d7224 */ /* 0x000fe400078e0006 */
[----:B------:R-:W-:Y:S02]  /*13c60*/  IMAD.MOV.U32 R12, RZ, RZ, 0x7 ;  /* 0x00000007ff0c7424 */ /* 0x000fe400078e00ff */
[----:B------:R-:W-:-:S07]  /*13c70*/  IMAD.MOV.U32 R2, RZ, RZ, R14 ;  /* 0x000000ffff027224 */ /* 0x000fce00078e000e */
[----:B------:R-:W-:Y:S05]  /*13c80*/  WARPSYNC.COLLECTIVE R15, `(.L_x_7391) ;  /* 0x000000000f087348 */ /* 0x000fea0003c00000 */
[----:B------:R0:W1:Y:S02]  /*13c90*/  SHFL.IDX P6, R14, R13, R12, R11 ;  /* 0x0000000c0d0e7389 */ /* 0x00006400000c000b */
[----:B01----:R-:W-:Y:S01]  /*13ca0*/  ENDCOLLECTIVE ;  /* 0x000000000000791b */ /* 0x003fe20003800000 */
.L_x_7391:
[----:B------:R-:W-:-:S05]  /*13cb0*/  @!P2 IMAD.WIDE.U32 R2, R10, 0x2, R2 ;  /* 0x000000020a02a825 */ /* 0x000fca00078e0002 */
[----:B------:R-:W-:Y:S01]  /*13cc0*/  @!PT LDS RZ, [RZ] ;  /* 0x00000000fffff984 */ /* 0x000fe20000000800 */
[----:B------:R-:W-:Y:S01]  /*13cd0*/  @!PT LDS RZ, [RZ] ;  /* 0x00000000fffff984 */ /* 0x000fe20000000800 */
[----:B------:R-:W-:Y:S01]  /*13ce0*/  @!PT LDS RZ, [RZ] ;  /* 0x00000000fffff984 */ /* 0x000fe20000000800 */
[----:B------:R-:W-:Y:S04]  /*13cf0*/  @!P2 LDGSTS.E.BYPASS.LTC128B.128 [R8+0x13400], desc[UR44][R2.64], !P1 ;  /* 0x134000000208afae */ /* 0x000fe8000c901d6c */
[----:B------:R0:W-:Y:S01]  /*13d00*/  @!P2 LDGSTS.E.BYPASS.LTC128B.128 [R8+0x17400], desc[UR44][R2.64+0x80], !P0 ;  /* 0x174000800208afae */ /* 0x0001e2000c101d6c */
[----:B------:R-:W-:Y:S02]  /*13d10*/  IMAD.MOV.U32 R13, RZ, RZ, R0 ;  /* 0x000000ffff0d7224 */ /* 0x000fe400078e0000 */
[----:B0-----:R-:W-:-:S07]  /*13d20*/  IMAD.MOV.U32 R2, RZ, RZ, R14 ;  /* 0x000000ffff027224 */ /* 0x001fce00078e000e */
[----:B------:R-:W-:Y:S05]  /*13d30*/  WARPSYNC.COLLECTIVE R15, `(.L_x_7392) ;  /* 0x000000000f087348 */ /* 0x000fea0003c00000 */
[----:B------:R0:W1:Y:S02]  /*13d40*/  SHFL.IDX P6, R14, R13, R12, R11 ;  /* 0x0000000c0d0e7389 */ /* 0x00006400000c000b */
[----:B01----:R-:W-:Y:S01]  /*13d50*/  ENDCOLLECTIVE ;  /* 0x000000000000791b */ /* 0x003fe20003800000 */
.L_x_7392:
[----:B------:R-:W-:Y:S05]  /*13d60*/  BRA `(.L_x_7393) ;  /* 0xffffffcc00bc7947 */ /* 0x000fea000383ffff */
.L_x_7305:
[----:B0-----:R-:W-:-:S04]  /*13d70*/  IMAD.U32 R3, RZ, RZ, UR38 ;  /* 0x00000026ff037e24 */ /* 0x001fc8000f8e00ff */
[----:B------:R0:W1:Y:S03]  /*13d80*/  SYNCS.PHASECHK.TRANS64.TRYWAIT P0, [R3+URZ+0x28820], R0 ;  /* 0x02882000030075a7 */ /* 0x000066000800017f */
[----:B-1----:R-:W-:Y:S05]  /*13d90*/  @!P0 NANOSLEEP.SYNCS 0x989680 ;  /* 0x009896800000895d */ /* 0x002fea0003900000 */
[----:B------:R-:W1:Y:S02]  /*13da0*/  @!P0 SYNCS.PHASECHK.TRANS64 P0, [R3+URZ+0x28820], R0 ;  /* 0x02882000030085a7 */ /* 0x000e64000800007f */
[----:B-1----:R-:W-:Y:S05]  /*13db0*/  @!P0 BRA `(.L_x_7305) ;  /* 0xfffffffc00ec8947 */ /* 0x002fea000383ffff */
[----:B------:R-:W-:Y:S05]  /*13dc0*/  BRA `(.L_x_7394) ;  /* 0xffffffd000107947 */ /* 0x000fea000383ffff */
.L_x_7312:
[----:B-1----:R-:W-:-:S04]  /*13dd0*/  IMAD.U32 R3, RZ, RZ, UR38 ;  /* 0x00000026ff037e24 */ /* 0x002fc8000f8e00ff */
[----:B------:R1:W2:Y:S03]  /*13de0*/  SYNCS.PHASECHK.TRANS64.TRYWAIT P0, [R3+URZ+0x28848], R2 ;  /* 0x02884802030075a7 */ /* 0x0002a6000800017f */
[----:B--2---:R-:W-:Y:S05]  /*13df0*/  @!P0 NANOSLEEP.SYNCS 0x989680 ;  /* 0x009896800000895d */ /* 0x004fea0003900000 */
[----:B------:R-:W2:Y:S02]  /*13e00*/  @!P0 SYNCS.PHASECHK.TRANS64 P0, [R3+URZ+0x28848], R2 ;  /* 0x02884802030085a7 */ /* 0x000ea4000800007f */
[----:B--2---:R-:W-:Y:S05]  /*13e10*/  @!P0 BRA `(.L_x_7312) ;  /* 0xfffffffc00ec8947 */ /* 0x004fea000383ffff */
[----:B------:R-:W-:Y:S05]  /*13e20*/  BRA `(.L_x_7395) ;  /* 0xffffffd000f47947 */ /* 0x000fea000383ffff */
.L_x_7318:
[----:B0-----:R-:W-:-:S04]  /*13e30*/  IMAD.U32 R3, RZ, RZ, UR38 ;  /* 0x00000026ff037e24 */ /* 0x001fc8000f8e00ff */
[----:B------:R0:W1:Y:S03]  /*13e40*/  SYNCS.PHASECHK.TRANS64.TRYWAIT P0, [R3+URZ+0x28860], R2 ;  /* 0x02886002030075a7 */ /* 0x000066000800017f */
[----:B-1----:R-:W-:Y:S05]  /*13e50*/  @!P0 NANOSLEEP.SYNCS 0x989680 ;  /* 0x009896800000895d */ /* 0x002fea0003900000 */
[----:B------:R-:W1:Y:S02]  /*13e60*/  @!P0 SYNCS.PHASECHK.TRANS64 P0, [R3+URZ+0x28860], R2 ;  /* 0x02886002030085a7 */ /* 0x000e64000800007f */
[----:B-1----:R-:W-:Y:S05]  /*13e70*/  @!P0 BRA `(.L_x_7318) ;  /* 0xfffffffc00ec8947 */ /* 0x002fea000383ffff */
[----:B------:R-:W-:Y:S05]  /*13e80*/  BRA `(.L_x_7396) ;  /* 0xffffffd400907947 */ /* 0x000fea000383ffff */
.L_x_7327:
[----:B-1----:R-:W-:-:S04]  /*13e90*/  IMAD.U32 R3, RZ, RZ, UR38 ;  /* 0x00000026ff037e24 */ /* 0x002fc8000f8e00ff */
[----:B------:R1:W2:Y:S03]  /*13ea0*/  SYNCS.PHASECHK.TRANS64.TRYWAIT P0, [R3+URZ+0x28840], R2 ;  /* 0x02884002030075a7 */ /* 0x0002a6000800017f */
[----:B--2---:R-:W-:Y:S05]  /*13eb0*/  @!P0 NANOSLEEP.SYNCS 0x989680 ;  /* 0x009896800000895d */ /* 0x004fea0003900000 */
[----:B------:R-:W2:Y:S02]  /*13ec0*/  @!P0 SYNCS.PHASECHK.TRANS64 P0, [R3+URZ+0x28840], R2 ;  /* 0x02884002030085a7 */ /* 0x000ea4000800007f */
[----:B--2---:R-:W-:Y:S05]  /*13ed0*/  @!P0 BRA `(.L_x_7327) ;  /* 0xfffffffc00ec8947 */ /* 0x004fea000383ffff */
[----:B------:R-:W-:Y:S05]  /*13ee0*/  BRA `(.L_x_7397) ;  /* 0xffffffd800b07947 */ /* 0x000fea000383ffff */
.L_x_7333:
[----:B0-----:R-:W-:-:S04]  /*13ef0*/  IMAD.U32 R3, RZ, RZ, UR38 ;  /* 0x00000026ff037e24 */ /* 0x001fc8000f8e00ff */
[----:B------:R0:W1:Y:S03]  /*13f00*/  SYNCS.PHASECHK.TRANS64.TRYWAIT P0, [R3+URZ+0x28868], R2 ;  /* 0x02886802030075a7 */ /* 0x000066000800017f */
[----:B-1----:R-:W-:Y:S05]  /*13f10*/  @!P0 NANOSLEEP.SYNCS 0x989680 ;  /* 0x009896800000895d */ /* 0x002fea0003900000 */
[----:B------:R-:W1:Y:S02]  /*13f20*/  @!P0 SYNCS.PHASECHK.TRANS64 P0, [R3+URZ+0x28868], R2 ;  /* 0x02886802030085a7 */ /* 0x000e64000800007f */
[----:B-1----:R-:W-:Y:S05]  /*13f30*/  @!P0 BRA `(.L_x_7333) ;  /* 0xfffffffc00ec8947 */ /* 0x002fea000383ffff */
[----:B------:R-:W-:Y:S05]  /*13f40*/  BRA `(.L_x_7398) ;  /* 0xffffffdc00507947 */ /* 0x000fea000383ffff */
.L_x_7342:
[----:B-1----:R-:W-:-:S04]  /*13f50*/  IMAD.U32 R3, RZ, RZ, UR38 ;  /* 0x00000026ff037e24 */ /* 0x002fc8000f8e00ff */
[----:B------:R1:W2:Y:S03]  /*13f60*/  SYNCS.PHASECHK.TRANS64.TRYWAIT P0, [R3+URZ+0x28848], R2 ;  /* 0x02884802030075a7 */ /* 0x0002a6000800017f */
[----:B--2---:R-:W-:Y:S05]  /*13f70*/  @!P0 NANOSLEEP.SYNCS 0x989680 ;  /* 0x009896800000895d */ /* 0x004fea0003900000 */
[----:B------:R-:W2:Y:S02]  /*13f80*/  @!P0 SYNCS.PHASECHK.TRANS64 P0, [R3+URZ+0x28848], R2 ;  /* 0x02884802030085a7 */ /* 0x000ea4000800007f */
[----:B--2---:R-:W-:Y:S05]  /*13f90*/  @!P0 BRA `(.L_x_7342) ;  /* 0xfffffffc00ec8947 */ /* 0x004fea000383ffff */
[----:B------:R-:W-:Y:S05]  /*13fa0*/  BRA `(.L_x_7399) ;  /* 0xffffffe000887947 */ /* 0x000fea000383ffff */
.L_x_7348:
[----:B0-----:R-:W-:-:S04]  /*13fb0*/  IMAD.U32 R3, RZ, RZ, UR38 ;  /* 0x00000026ff037e24 */ /* 0x001fc8000f8e00ff */
[----:B------:R0:W1:Y:S03]  /*13fc0*/  SYNCS.PHASECHK.TRANS64.TRYWAIT P0, [R3+URZ+0x28860], R2 ;  /* 0x02886002030075a7 */ /* 0x000066000800017f */
[----:B-1----:R-:W-:Y:S05]  /*13fd0*/  @!P0 NANOSLEEP.SYNCS 0x989680 ;  /* 0x009896800000895d */ /* 0x002fea0003900000 */
[----:B------:R-:W1:Y:S02]  /*13fe0*/  @!P0 SYNCS.PHASECHK.TRANS64 P0, [R3+URZ+0x28860], R2 ;  /* 0x02886002030085a7 */ /* 0x000e64000800007f */
[----:B-1----:R-:W-:Y:S05]  /*13ff0*/  @!P0 BRA `(.L_x_7348) ;  /* 0xfffffffc00ec8947 */ /* 0x002fea000383ffff */
[----:B------:R-:W-:Y:S05]  /*14000*/  BRA `(.L_x_7400) ;  /* 0xffffffe400247947 */ /* 0x000fea000383ffff */
.L_x_7356:
[----:B0-----:R0:W1:Y:S02]  /*14010*/  SYNCS.PHASECHK.TRANS64.TRYWAIT P0, [R3+URZ+0x28860], R2 ;  /* 0x02886002030075a7 */ /* 0x001064000800017f */
[----:B-1----:R-:W-:Y:S05]  /*14020*/  @!P0 NANOSLEEP.SYNCS 0x989680 ;  /* 0x009896800000895d */ /* 0x002fea0003900000 */
[----:B------:R-:W1:Y:S02]  /*14030*/  @!P0 SYNCS.PHASECHK.TRANS64 P0, [R3+URZ+0x28860], R2 ;  /* 0x02886002030085a7 */ /* 0x000e64000800007f */
[----:B-1----:R-:W-:Y:S05]  /*14040*/  @!P0 BRA `(.L_x_7356) ;  /* 0xfffffffc00f08947 */ /* 0x002fea000383ffff */
[----:B------:R-:W-:Y:S05]  /*14050*/  BRA `(.L_x_7401) ;  /* 0xffffffe400f07947 */ /* 0x000fea000383ffff */
.L_x_7361:
[----:B0-----:R0:W1:Y:S02]  /*14060*/  SYNCS.PHASECHK.TRANS64.TRYWAIT P0, [R2+URZ+0x28820], R3 ;  /* 0x02882003020075a7 */ /* 0x001064000800017f */
[----:B-1----:R-:W-:Y:S05]  /*14070*/  @!P0 NANOSLEEP.SYNCS 0x989680 ;  /* 0x009896800000895d */ /* 0x002fea0003900000 */
[----:B------:R-:W1:Y:S02]  /*14080*/  @!P0 SYNCS.PHASECHK.TRANS64 P0, [R2+URZ+0x28820], R3 ;  /* 0x02882003020085a7 */ /* 0x000e64000800007f */
[----:B-1----:R-:W-:Y:S05]  /*14090*/  @!P0 BRA `(.L_x_7361) ;  /* 0xfffffffc00f08947 */ /* 0x002fea000383ffff */
[----:B------:R-:W-:Y:S05]  /*140a0*/  BRA `(.L_x_7402) ;  /* 0xffffffe800c07947 */ /* 0x000fea000383ffff */
.L_x_7362:
        /* <DEDUP_REMOVED lines=11> */
.L_x_7404:
[----:B------:R-:W-:Y:S05]  /*14160*/  BSYNC B0 ;  /* 0x0000000000007941 */ /* 0x000fea0003800000 */
.L_x_7403:
[----:B------:R-:W-:Y:S05]  /*14170*/  BRA `(.L_x_7405) ;  /* 0xffffffe800a47947 */ /* 0x000fea000383ffff */
.L_x_7363:
[----:B------:R-:W-:Y:S01]  /*14180*/  BSSY B0, `(.L_x_7406) ;  /* 0x0000006000007945 */ /* 0x000fe20003800000 */
[----:B------:R-:W-:-:S07]  /*14190*/  IMAD.MOV.U32 R15, RZ, RZ, -0x1 ;  /* 0xffffffffff0f7424 */ /* 0x000fce00078e00ff */
[----:B0-----:R-:W-:Y:S05]  /*141a0*/  WARPSYNC.COLLECTIVE R15, `(.L_x_7407) ;  /* 0x000000000f0c7348 */ /* 0x001fea0003c00000 */
[----:B------:R-:W-:Y:S02]  /*141b0*/  ELECT P6, UR62, PT ;  /* 0x00000000003e782f */ /* 0x000fe400038c0000 */
[----:B------:R-:W-:Y:S01]  /*141c0*/  MOV R14, UR62 ;  /* 0x0000003e000e7c02 */ /* 0x000fe20008000f00 */
[----:B0-----:R-:W-:Y:S10]  /*141d0*/  ENDCOLLECTIVE ;  /* 0x000000000000791b */ /* 0x001ff40003800000 */
.L_x_7407:
[----:B------:R-:W-:Y:S05]  /*141e0*/  BSYNC B0 ;  /* 0x0000000000007941 */ /* 0x000fea0003800000 */
.L_x_7406:
[----:B------:R-:W-:Y:S05]  /*141f0*/  BRA `(.L_x_7408) ;  /* 0xffffffe800987947 */ /* 0x000fea000383ffff */
.L_x_7365:
[----:B0-----:R0:W1:Y:S02]  /*14200*/  SYNCS.PHASECHK.TRANS64.TRYWAIT P0, [R6+URZ], R5 ;  /* 0x00000005060075a7 */ /* 0x001064000800017f */
[----:B-1----:R-:W-:Y:S05]  /*14210*/  @!P0 NANOSLEEP.SYNCS 0x989680 ;  /* 0x009896800000895d */ /* 0x002fea0003900000 */
[----:B------:R-:W1:Y:S02]  /*14220*/  @!P0 SYNCS.PHASECHK.TRANS64 P0, [R6+URZ], R5 ;  /* 0x00000005060085a7 */ /* 0x000e64000800007f */
[----:B-1----:R-:W-:Y:S05]  /*14230*/  @!P0 BRA `(.L_x_7365) ;  /* 0xfffffffc00f08947 */ /* 0x002fea000383ffff */
[----:B------:R-:W-:Y:S05]  /*14240*/  BRA `(.L_x_7409) ;  /* 0xffffffe800cc7947 */ /* 0x000fea000383ffff */
.L_x_7366:
[----:B-1----:R1:W2:Y:S02]  /*14250*/  SYNCS.PHASECHK.TRANS64.TRYWAIT P0, [R3+URZ], R4 ;  /* 0x00000004030075a7 */ /* 0x0022a4000800017f */
[----:B--2---:R-:W-:Y:S05]  /*14260*/  @!P0 NANOSLEEP.SYNCS 0x989680 ;  /* 0x009896800000895d */ /* 0x004fea0003900000 */
[----:B------:R-:W2:Y:S02]  /*14270*/  @!P0 SYNCS.PHASECHK.TRANS64 P0, [R3+URZ], R4 ;  /* 0x00000004030085a7 */ /* 0x000ea4000800007f */
[----:B--2---:R-:W-:Y:S05]  /*14280*/  @!P0 BRA `(.L_x_7366) ;  /* 0xfffffffc00f08947 */ /* 0x004fea000383ffff */
[----:B------:R-:W-:Y:S05]  /*14290*/  BRA `(.L_x_7410) ;  /* 0xffffffe800c07947 */ /* 0x000fea000383ffff */
.L_x_7368:
[----:B-1----:R1:W2:Y:S02]  /*142a0*/  SYNCS.PHASECHK.TRANS64.TRYWAIT P0, [R0+URZ], R5 ;  /* 0x00000005000075a7 */ /* 0x0022a4000800017f */
[----:B--2---:R-:W-:Y:S05]  /*142b0*/  @!P0 NANOSLEEP.SYNCS 0x989680 ;  /* 0x009896800000895d */ /* 0x004fea0003900000 */
[----:B------:R-:W2:Y:S02]  /*142c0*/  @!P0 SYNCS.PHASECHK.TRANS64 P0, [R0+URZ], R5 ;  /* 0x00000005000085a7 */ /* 0x000ea4000800007f */
[----:B--2---:R-:W-:Y:S05]  /*142d0*/  @!P0 BRA `(.L_x_7368) ;  /* 0xfffffffc00f08947 */ /* 0x004fea000383ffff */
[----:B------:R-:W-:Y:S05]  /*142e0*/  BRA `(.L_x_7411) ;  /* 0xffffffe800c47947 */ /* 0x000fea000383ffff */
.L_x_7412:
        /* <DEDUP_REMOVED lines=9> */
.L_x_14860:


//--------------------- .text._ZN7cutlass13device_kernelIN5flash11enable_sm90INS1_16FlashAttnFwdSm90INS1_25CollectiveMainloopFwdSm90ILi2EN4cute5tupleIJNS5_1CILi1EEES8_S8_EEENS6_IJNS7_ILi128EEESA_SA_EEELi128ENS_10bfloat16_tEfNS_4arch4Sm90ELb0ELb1ELb0ELb1ELb0ELb0ELb0ELb1ELb1ELb1ELb1ELb0EEENS1_21CollectiveEpilogueFwdISB_S9_SC_SE_Li256ELb1ELb1ELb1ELb0EEENS1_36VarlenDynamicPersistentTileSchedulerILi128ELi128ELi256ELi128ELb1ELb1ELb1ELb1ELb0ELb1EEEEEEEEEvNT_6ParamsE --------------------------
	.section	.text._ZN7cutlass13device_kernelIN5flash11enable_sm90INS1_16FlashAttnFwdSm90INS1_25CollectiveMainloopFwdSm90ILi2EN4cute5tupleIJNS5_1CILi1EEES8_S8_EEENS6_IJNS7_ILi128EEESA_SA_EEELi128ENS_10bfloat16_tEfNS_4arch4Sm90ELb0ELb1ELb0ELb1ELb0ELb0ELb0ELb1ELb1ELb1ELb1ELb0EEENS1_21CollectiveEpilogueFwdISB_S9_SC_SE_Li256ELb1ELb1ELb1ELb0EEENS1_36VarlenDynamicPersistentTileSchedulerILi128ELi128ELi256ELi128ELb1ELb1ELb1ELb1ELb0ELb1EEEEEEEEEvNT_6ParamsE,"ax",@progbits
	.align	128
.text._ZN7cutlass13device_kernelIN5flash11enable_sm90INS1_16FlashAttnFwdSm90INS1_25CollectiveMainloopFwdSm90ILi2EN4cute5tupleIJNS5_1CILi1EEES8_S8_EEENS6_IJNS7_ILi128EEESA_SA_EEELi128ENS_10bfloat16_tEfNS_4arch4Sm90ELb0ELb1ELb0ELb1ELb0ELb0ELb0ELb1ELb1ELb1ELb1ELb0EEENS1_21CollectiveEpilogueFwdISB_S9_SC_SE_Li256ELb1ELb1ELb1ELb0EEENS1_36VarlenDynamicPersistentTileSchedulerILi128ELi128ELi256ELi128ELb1ELb1ELb1ELb1ELb0ELb1EEEEEEEEEvNT_6ParamsE:
        .type           _ZN7cutlass13device_kernelIN5flash11enable_sm90INS1_16FlashAttnFwdSm90INS1_25CollectiveMainloopFwdSm90ILi2EN4cute5tupleIJNS5_1CILi1EEES8_S8_EEENS6_IJNS7_ILi128EEESA_SA_EEELi128ENS_10bfloat16_tEfNS_4arch4Sm90ELb0ELb1ELb0ELb1ELb0ELb0ELb0ELb1ELb1ELb1ELb1ELb0EEENS1_21CollectiveEpilogueFwdISB_S9_SC_SE_Li256ELb1ELb1ELb1ELb0EEENS1_36VarlenDynamicPersistentTileSchedulerILi128ELi128ELi256ELi128ELb1ELb1ELb1ELb1ELb0ELb1EEEEEEEEEvNT_6ParamsE,@function
        .size           _ZN7cutlass13device_kernelIN5flash11enable_sm90INS1_16FlashAttnFwdSm90INS1_25CollectiveMainloopFwdSm90ILi2EN4cute5tupleIJNS5_1CILi1EEES8_S8_EEENS6_IJNS7_ILi128EEESA_SA_EEELi128ENS_10bfloat16_tEfNS_4arch4Sm90ELb0ELb1ELb0ELb1ELb0ELb0ELb0ELb1ELb1ELb1ELb1ELb0EEENS1_21CollectiveEpilogueFwdISB_S9_SC_SE_Li256ELb1ELb1ELb1ELb0EEENS1_36VarlenDynamicPersistentTileSchedulerILi128ELi128ELi256ELi128ELb1ELb1ELb1ELb1ELb0ELb1EEEEEEEEEvNT_6ParamsE,(.L_x_14861 - _ZN7cutlass13device_kernelIN5flash11enable_sm90INS1_16FlashAttnFwdSm90INS1_25CollectiveMainloopFwdSm90ILi2EN4cute5tupleIJNS5_1CILi1EEES8_S8_EEENS6_IJNS7_ILi128EEESA_SA_EEELi128ENS_10bfloat16_tEfNS_4arch4Sm90ELb0ELb1ELb0ELb1ELb0ELb0ELb0ELb1ELb1ELb1ELb1ELb0EEENS1_21CollectiveEpilogueFwdISB_S9_SC_SE_Li256ELb1ELb1ELb1ELb0EEENS1_36VarlenDynamicPersistentTileSchedulerILi128ELi128ELi256ELi128ELb1ELb1ELb1ELb1ELb0ELb1EEEEEEEEEvNT_6ParamsE)
        .other          _ZN7cutlass13device_kernelIN5flash11enable_sm90INS1_16FlashAttnFwdSm90INS1_25CollectiveMainloopFwdSm90ILi2EN4cute5tupleIJNS5_1CILi1EEES8_S8_EEENS6_IJNS7_ILi128EEESA_SA_EEELi128ENS_10bfloat16_tEfNS_4arch4Sm90ELb0ELb1ELb0ELb1ELb0ELb0ELb0ELb1ELb1ELb1ELb1ELb0EEENS1_21CollectiveEpilogueFwdISB_S9_SC_SE_Li256ELb1ELb1ELb1ELb0EEENS1_36VarlenDynamicPersistentTileSchedulerILi128ELi128ELi256ELi128ELb1ELb1ELb1ELb1ELb0ELb1EEEEEEEEEvNT_6ParamsE,@"STO_CUDA_ENTRY STV_DEFAULT"
_ZN7cutlass13device_kernelIN5flash11enable_sm90INS1_16FlashAttnFwdSm90INS1_25CollectiveMainloopFwdSm90ILi2EN4cute5tupleIJNS5_1CILi1EEES8_S8_EEENS6_IJNS7_ILi128EEESA_SA_EEELi128ENS_10bfloat16_tEfNS_4arch4Sm90ELb0ELb1ELb0ELb1ELb0ELb0ELb0ELb1ELb1ELb1ELb1ELb0EEENS1_21CollectiveEpilogueFwdISB_S9_SC_SE_Li256ELb1ELb1ELb1ELb0EEENS1_36VarlenDynamicPersistentTileSchedulerILi128ELi128ELi256ELi128ELb1ELb1ELb1ELb1ELb0ELb1EEEEEEEEEvNT_6ParamsE:
        /* <DEDUP_REMOVED lines=18> */
.L_x_7414:
[----:B------:R-:W-:Y:S05]  /*0120*/  BSYNC B0 ;  /* 0x0000000000007941 */ /* 0x000fea0003800000 */
.L_x_7413:
        /* <DEDUP_REMOVED lines=41> */
.L_x_7415:
        /* <DEDUP_REMOVED lines=22> */
.L_x_7416:
        /* <DEDUP_REMOVED lines=18> */
.L_x_7417:
        /* <DEDUP_REMOVED lines=22> */
.L_x_7418:
        /* <DEDUP_REMOVED lines=22> */
.L_x_7419:
[----:B------:R-:W-:Y:S01]  /*0900*/  PLOP3.LUT P0, PT, PT, PT, UP0, 0x80, 0x0 ;  /* 0x000000000000781c */ /* 0x000fe20003f0f008 */
[----:B------:R-:W-:Y:S01]  /*0910*/  UMOV UR36, 0x1 ;  /* 0x0000000100247882 */ /* 0x000fe20000000000 */
[----:B------:R-:W-:Y:S01]  /*0920*/  NOP ;  /* 0x0000000000007918 */ /* 0x000fe20000000000 */
[----:B------:R-:W-:Y:S01]  /*0930*/  USEL UR36, UR36, 0x2, !UP0 ;  /* 0x0000000224247887 */ /* 0x000fe2000c000000 */
[----:B------:R-:W-:Y:S01]  /*0940*/  ULDC.64 UR52, c[0x0][0x208] ;  /* 0x0000820000347ab9 */ /* 0x000fe20000000a00 */
[----:B012-4-:R-:W-:Y:S08]  /*0950*/  BAR.SYNC.DEFER_BLOCKING 0x0 ;  /* 0x0000000000007b1d */ /* 0x017ff00000010000 */
[----:B------:R-:W-:Y:S05]  /*0960*/  @!P0 BRA `(.L_x_7420) ;  /* 0x0000010400e48947 */ /* 0x000fea0003800000 */
.L_x_7421:
[----:B------:R-:W-:-:S08]  /*0970*/  NOP ;  /* 0x0000000000007918 */ /* 0x000fd00000000000 */
[----:B------:R-:W0:Y:S02]  /*0980*/  USETMAXREG.TRY_ALLOC.CTAPOOL UP0, 0xf0 ;  /* 0x000000f0000079c8 */ /* 0x000e240008000600 */
[----:B0-----:R-:W-:-:S13]  /*0990*/  PLOP3.LUT P0, PT, PT, PT, UP0, 0x80, 0x0 ;  /* 0x000000000000781c */ /* 0x001fda0003f0f008 */
[----:B------:R-:W-:Y:S05]  /*09a0*/  @!P0 BRA `(.L_x_7421) ;  /* 0xfffffffc00f08947 */ /* 0x000fea000383ffff */
[----:B------:R-:W-:Y:S01]  /*09b0*/  LOP3.LUT R0, R6, 0xffffff80, RZ, 0xc0, !PT ;  /* 0xffffff8006007812 */ /* 0x000fe200078ec0ff */
[----:B------:R-:W0:Y:S08]  /*09c0*/  S2UR UR5, SR_CgaCtaId ;  /* 0x00000000000579c3 */ /* 0x000e300000008800 */
[----:B------:R-:W-:Y:S06]  /*09d0*/  BAR.ARV 0x8, 0x180 ;  /* 0x0206000000007b1d */ /* 0x000fec0000002000 */
[----:B------:R-:W-:Y:S01]  /*09e0*/  ISETP.NE.AND P0, PT, R0, 0x80, PT ;  /* 0x000000800000780c */ /* 0x000fe20003f05270 */
[----:B------:R-:W-:-:S12]  /*09f0*/  UMOV UR4, 0x400 ;  /* 0x0000040000047882 */ /* 0x000fd80000000000 */
[----:B------:R-:W-:Y:S06]  /*0a00*/  @!P0 BAR.ARV 0x9, 0x100 ;  /* 0x0244000000008b1d */ /* 0x000fec0000002000 */
[----:B0-----:R-:W-:Y:S02]  /*0a10*/  ULEA UR4, UR5, UR4, 0x18 ;  /* 0x0000000405047291 */ /* 0x001fe4000f8ec03f */
[----:B------:R-:W-:Y:S07]  /*0a20*/  BAR.SYNC.DEFER_BLOCKING 0x5, 0x180 ;  /* 0x0146000000007b1d */ /* 0x000fee0000010000 */
[----:B------:R-:W0:Y:S01]  /*0a30*/  LDS.128 R12, [UR4+0x288d0] ;  /* 0x0288d004ff0c7984 */ /* 0x000e220008000c00 */
[----:B------:R-:W-:Y:S01]  /*0a40*/  ULDC UR4, c[0x0][0xc3c] ;  /* 0x00030f0000047ab9 */ /* 0x000fe20000000800 */
[----:B------:R-:W-:Y:S06]  /*0a50*/  BAR.ARV 0x4, 0x180 ;  /* 0x0106000000007b1d */ /* 0x000fec0000002000 */
[----:B0-----:R-:W-:-:S13]  /*0a60*/  ISETP.GE.AND P0, PT, R15, UR4, PT ;  /* 0x000000040f007c0c */ /* 0x001fda000bf06270 */
[----:B------:R-:W-:Y:S05]  /*0a70*/  @P0 EXIT ;  /* 0x000000000000094d */ /* 0x000fea0003800000 */
[----:B------:R-:W-:Y:S01]  /*0a80*/  VIADD R221, R6, 0xffffff80 ;  /* 0xffffff8006dd7836 */ /* 0x000fe20000000000 */
[----:B------:R-:W-:Y:S01]  /*0a90*/  R2UR UR5, R13 ;  /* 0x000000000d0572ca */ /* 0x000fe200000e0000 */
[----:B------:R-:W-:Y:S01]  /*0aa0*/  ULOP3.LUT UR49, UR36, 0x1, URZ, 0xfc, !UPT ;  /* 0x0000000124317892 */ /* 0x000fe2000f8efc3f */
[----:B------:R-:W-:Y:S01]  /*0ab0*/  R2UR UR7, R14 ;  /* 0x000000000e0772ca */ /* 0x000fe200000e0000 */
[----:B------:R-:W-:Y:S01]  /*0ac0*/  UMOV UR48, URZ ;  /* 0x0000003f00307c82 */ /* 0x000fe20008000000 */
[----:B------:R-:W-:Y:S01]  /*0ad0*/  SHF.R.S32.HI R0, RZ, 0x1f, R221 ;  /* 0x0000001fff007819 */ /* 0x000fe200000114dd */
[----:B------:R-:W-:Y:S01]  /*0ae0*/  UMOV UR50, URZ ;  /* 0x0000003f00327c82 */ /* 0x000fe20008000000 */
[----:B------:R-:W-:Y:S01]  /*0af0*/  R2UR UR6, R15 ;  /* 0x000000000f0672ca */ /* 0x000fe200000e0000 */
[----:B------:R-:W-:Y:S01]  /*0b00*/  UMOV UR47, URZ ;  /* 0x0000003f002f7c82 */ /* 0x000fe20008000000 */
[CC--:B------:R-:W-:Y:S02]  /*0b10*/  LEA.HI R3, R0.reuse, R221.reuse, RZ, 0x7 ;  /* 0x000000dd00037211 */ /* 0x0c0fe400078f38ff */
[----:B------:R-:W-:-:S02]  /*0b20*/  LEA.HI R4, R0, R221, RZ, 0x5 ;  /* 0x000000dd00047211 */ /* 0x000fc400078f28ff */
[----:B------:R-:W-:Y:S02]  /*0b30*/  LOP3.LUT R2, R3, 0xffffff80, RZ, 0xc0, !PT ;  /* 0xffffff8003027812 */ /* 0x000fe400078ec0ff */
[----:B------:R-:W-:Y:S01]  /*0b40*/  SHF.R.S32.HI R216, RZ, 0x7, R3 ;  /* 0x00000007ffd87819 */ /* 0x000fe20000011403 */
[----:B------:R-:W-:Y:S02]  /*0b50*/  IMAD.SHL.U32 R6, R4, 0x20, RZ ;  /* 0x0000002004067824 */ /* 0x000fe400078e00ff */
[----:B------:R-:W-:Y:S01]  /*0b60*/  IMAD.IADD R199, R221, 0x1, -R2 ;  /* 0x00000001ddc77824 */ /* 0x000fe200078e0a02 */
[----:B------:R-:W-:Y:S02]  /*0b70*/  LEA.HI R2, R0, R221, RZ, 0x4 ;  /* 0x000000dd00027211 */ /* 0x000fe400078f20ff */
[----:B------:R-:W-:Y:S02]  /*0b80*/  LOP3.LUT R7, R6, 0xfffffc00, RZ, 0xc0, !PT ;  /* 0xfffffc0006077812 */ /* 0x000fe400078ec0ff */
[----:B------:R-:W-:-:S02]  /*0b90*/  LOP3.LUT R4, R2, 0x3fffff0, RZ, 0xc0, !PT ;  /* 0x03fffff002047812 */ /* 0x000fc400078ec0ff */
[----:B------:R-:W-:Y:S02]  /*0ba0*/  SHF.R.S32.HI R5, RZ, 0x4, R2 ;  /* 0x00000004ff057819 */ /* 0x000fe40000011402 */
[----:B------:R-:W-:Y:S01]  /*0bb0*/  SHF.R.S32.HI R8, RZ, 0x1f, R199 ;  /* 0x0000001fff087819 */ /* 0x000fe200000114c7 */
[----:B------:R-:W-:Y:S01]  /*0bc0*/  IMAD.IADD R4, R221, 0x1, -R4 ;  /* 0x00000001dd047824 */ /* 0x000fe200078e0a04 */
[----:B------:R-:W-:Y:S02]  /*0bd0*/  LEA.HI R2, R2, R5, RZ, 0x1 ;  /* 0x0000000502027211 */ /* 0x000fe400078f08ff */
[----:B------:R-:W-:Y:S01]  /*0be0*/  LEA.HI R9, R8, R199, RZ, 0x2 ;  /* 0x000000c708097211 */ /* 0x000fe200078f10ff */
[----:B------:R-:W-:Y:S01]  /*0bf0*/  IMAD R7, R4, 0x40, R7 ;  /* 0x0000004004077824 */ /* 0x000fe200078e0207 */
[----:B------:R-:W-:Y:S02]  /*0c00*/  LEA.HI R4, R0, R221, RZ, 0x2 ;  /* 0x000000dd00047211 */ /* 0x000fe400078f10ff */
[----:B------:R-:W-:-:S02]  /*0c10*/  LOP3.LUT R2, R2, 0x1ffffffe, RZ, 0xc0, !PT ;  /* 0x1ffffffe02027812 */ /* 0x000fc400078ec0ff */
[----:B------:R-:W-:Y:S02]  /*0c20*/  LOP3.LUT R4, R4, 0xfffffffc, RZ, 0xc0, !PT ;  /* 0xfffffffc04047812 */ /* 0x000fe400078ec0ff */
[--C-:B------:R-:W-:Y:S01]  /*0c30*/  SHF.R.S32.HI R6, RZ, 0x2, R9.reuse ;  /* 0x00000002ff067819 */ /* 0x100fe20000011409 */
[----:B------:R-:W-:Y:S01]  /*0c40*/  IMAD.IADD R2, R5, 0x1, -R2 ;  /* 0x0000000105027824 */ /* 0x000fe200078e0a02 */
[----:B------:R-:W-:Y:S01]  /*0c50*/  SHF.R.S32.HI R11, RZ, 0x1f, R9 ;  /* 0x0000001fff0b7819 */ /* 0x000fe20000011409 */
[----:B------:R-:W-:Y:S01]  /*0c60*/  IMAD.IADD R4, R221, 0x1, -R4 ;  /* 0x00000001dd047824 */ /* 0x000fe200078e0a04 */
[----:B------:R-:W-:Y:S01]  /*0c70*/  LEA.HI R0, R0, R221, RZ, 0x3 ;  /* 0x000000dd00007211 */ /* 0x000fe200078f18ff */
[----:B------:R-:W-:Y:S01]  /*0c80*/  IMAD R218, R2, 0x8, R7 ;  /* 0x0000000802da7824 */ /* 0x000fe200078e0207 */
[----:B------:R-:W-:Y:S02]  /*0c90*/  LEA.HI R11, R11, R6, RZ, 0x3 ;  /* 0x000000060b0b7211 */ /* 0x000fe400078f18ff */
[----:B------:R-:W-:-:S02]  /*0ca0*/  LEA.HI R2, R4, R4, RZ, 0x1 ;  /* 0x0000000404027211 */ /* 0x000fc400078f08ff */
[----:B------:R-:W-:Y:S02]  /*0cb0*/  LOP3.LUT R22, R0, 0xfffffff8, RZ, 0xc0, !PT ;  /* 0xfffffff800167812 */ /* 0x000fe400078ec0ff */
[----:B------:R-:W-:Y:S02]  /*0cc0*/  LOP3.LUT R5, R2, 0x1ffffffe, RZ, 0xc0, !PT ;  /* 0x1ffffffe02057812 */ /* 0x000fe400078ec0ff */
[----:B------:R-:W-:Y:S01]  /*0cd0*/  LOP3.LUT R2, R9, 0x7ffffffc, RZ, 0xc0, !PT ;  /* 0x7ffffffc09027812 */ /* 0x000fe200078ec0ff */
[----:B------:R-:W-:Y:S01]  /*0ce0*/  IMAD.IADD R22, R221, 0x1, -R22 ;  /* 0x00000001dd167824 */ /* 0x000fe200078e0a16 */
[----:B------:R-:W-:Y:S01]  /*0cf0*/  LOP3.LUT R11, R11, 0xfffffff8, RZ, 0xc0, !PT ;  /* 0xfffffff80b0b7812 */ /* 0x000fe200078ec0ff */
[----:B------:R-:W-:Y:S01]  /*0d00*/  IMAD.IADD R4, R4, 0x1, -R5 ;  /* 0x0000000104047824 */ /* 0x000fe200078e0a05 */
[----:B------:R-:W-:Y:S01]  /*0d10*/  LEA.HI R8, R8, R199, RZ, 0x5 ;  /* 0x000000c708087211 */ /* 0x000fe200078f28ff */
[----:B------:R-:W-:Y:S01]  /*0d20*/  IMAD.IADD R2, R199, 0x1, -R2 ;  /* 0x00000001c7027824 */ /* 0x000fe200078e0a02 */
[----:B------:R-:W-:Y:S01]  /*0d30*/  LEA.HI R3, R3, R216, RZ, 0x1 ;  /* 0x000000d803037211 */ /* 0x000fe200078f08ff */
[----:B------:R-:W-:Y:S01]  /*0d40*/  IMAD.IADD R11, R6, 0x1, -R11 ;  /* 0x00000001060b7824 */ /* 0x000fe200078e0a0b */
[----:B------:R-:W-:Y:S01]  /*0d50*/  SHF.R.S32.HI R8, RZ, 0x5, R8 ;  /* 0x00000005ff087819 */ /* 0x000fe20000011408 */
[----:B------:R-:W-:Y:S01]  /*0d60*/  IMAD.SHL.U32 R18, R22, 0x8, RZ ;  /* 0x0000000816127824 */ /* 0x000fe200078e00ff */
[----:B------:R-:W-:Y:S01]  /*0d70*/  LOP3.LUT R3, R3, 0x3fffffe, RZ, 0xc0, !PT ;  /* 0x03fffffe03037812 */ /* 0x000fe200078ec0ff */
[----:B------:R-:W-:Y:S01]  /*0d80*/  IMAD.SHL.U32 R16, R2, 0x2, RZ ;  /* 0x0000000202107824 */ /* 0x000fe200078e00ff */
[----:B------:R-:W-:Y:S01]  /*0d90*/  SHF.R.S32.HI R198, RZ, 0x3, R0 ;  /* 0x00000003ffc67819 */ /* 0x000fe20000011400 */
[----:B------:R-:W-:Y:S01]  /*0da0*/  IMAD R8, R8, 0x10, R11 ;  /* 0x0000001008087824 */ /* 0x000fe200078e020b */
[----:B------:R-:W-:Y:S01]  /*0db0*/  SHF.R.S32.HI R220, RZ, 0x1f, R18 ;  /* 0x0000001fffdc7819 */ /* 0x000fe20000011412 */
[----:B------:R-:W-:Y:S01]  /*0dc0*/  IMAD.IADD R3, R216, 0x1, -R3 ;  /* 0x00000001d8037824 */ /* 0x000fe200078e0a03 */
[----:B------:R-:W-:Y:S01]  /*0dd0*/  SHF.R.S32.HI R215, RZ, 0x1f, R16 ;  /* 0x0000001fffd77819 */ /* 0x000fe20000011410 */
[----:B------:R-:W-:-:S02]  /*0de0*/  VIADD R19, R18, 0x40 ;  /* 0x0000004012137836 */ /* 0x000fc40000000000 */
        /* <DEDUP_REMOVED lines=31> */
[----:B------:R-:W-:Y:S01]  /*0fe0*/  SHF.R.S32.HI R200, RZ, 0x1f, R23 ;  /* 0x0000001fffc87819 */ /* 0x000fe20000011417 */
[----:B------:R-:W-:-:S07]  /*0ff0*/  IMAD R17, R4, 0x8, R217 ;  /* 0x0000000804117824 */ /* 0x000fce00078e02d9 */
.L_x_7525:
[----:B------:R-:W-:Y:S02]  /*1000*/  ULDC.64 UR8, c[0x0][0xa28] ;  /* 0x00028a0000087ab9 */ /* 0x000fe40000000a00 */
        /* <DEDUP_REMOVED lines=10> */
[----:B0-2---:R-:W-:Y:S02]  /*10b0*/  IMAD.U32 R2, RZ, RZ, UR8 ;  /* 0x00000008ff027e24 */ /* 0x005fe4000f8e00ff */
[----:B------:R-:W-:Y:S01]  /*10c0*/  IMAD.U32 R3, RZ, RZ, UR9 ;  /* 0x00000009ff037e24 */ /* 0x000fe2000f8e00ff */
[----:B------:R-:W-:Y:S02]  /*10d0*/  @UP1 UIMAD.WIDE UR8, UR6, 0x4, UR10 ;  /* 0x00000004060818a5 */ /* 0x000fe4000f8e020a */
[----:B------:R-:W-:Y:S02]  /*10e0*/  ULOP3.LUT UR4, UR7, 0xff000000, URZ, 0xc0, !UPT ;  /* 0xff00000007047892 */ /* 0x000fe4000f8ec03f */
[----:B------:R-:W2:Y:S01]  /*10f0*/  @P0 LDG.E R2, desc[UR52][R2.64] ;  /* 0x0000003402020981 */ /* 0x000ea2000c1e1900 */
[----:B------:R-:W-:Y:S01]  /*1100*/  ULDC.64 UR10, c[0x0][0xa20] ;  /* 0x00028800000a7ab9 */ /* 0x000fe20000000a00 */
[----:B---3--:R-:W-:-:S02]  /*1110*/  IMAD.U32 R4, RZ, RZ, UR8 ;  /* 0x00000008ff047e24 */ /* 0x008fc4000f8e00ff */
[----:B------:R-:W-:Y:S01]  /*1120*/  IMAD.U32 R5, RZ, RZ, UR9 ;  /* 0x00000009ff057e24 */ /* 0x000fe2000f8e00ff */
[----:B------:R-:W-:-:S04]  /*1130*/  ULDC.64 UR8, c[0x0][0x418] ;  /* 0x0001060000087ab9 */ /* 0x000fc80000000a00 */
[----:B------:R-:W3:Y:S01]  /*1140*/  @P2 LDG.E R4, desc[UR52][R4.64] ;  /* 0x0000003404042981 */ /* 0x000ee2000c1e1900 */
[----:B------:R-:W-:Y:S01]  /*1150*/  UISETP.NE.U32.AND UP0, UPT, UR8, URZ, UPT ;  /* 0x0000003f0800728c */ /* 0x000fe2000bf05070 */
[----:B------:R-:W-:Y:S01]  /*1160*/  ISETP.NE.U32.AND P1, PT, RZ, UR10, PT ;  /* 0x0000000aff007c0c */ /* 0x000fe2000bf25070 */
[----:B------:R-:W-:Y:S02]  /*1170*/  ULOP3.LUT UR45, UR7, 0xff0000, URZ, 0xc0, !UPT ;  /* 0x00ff0000072d7892 */ /* 0x000fe4000f8ec03f */
[----:B------:R-:W-:Y:S01]  /*1180*/  UISETP.NE.AND.EX UP0, UPT, UR9, URZ, UPT, UP0 ;  /* 0x0000003f0900728c */ /* 0x000fe2000bf05300 */
[----:B------:R-:W-:Y:S01]  /*1190*/  ISETP.NE.AND.EX P1, PT, RZ, UR11, PT, P1 ;  /* 0x0000000bff007c0c */ /* 0x000fe2000bf25310 */
[----:B------:R-:W-:Y:S01]  /*11a0*/  ULDC UR8, c[0x0][0x424] ;  /* 0x0001090000087ab9 */ /* 0x000fe20000000800 */
[----:B------:R-:W-:Y:S02]  /*11b0*/  USHF.R.U32.HI UR4, URZ, 0x8, UR4 ;  /* 0x000000083f047899 */ /* 0x000fe40008011604 */
[----:B------:R-:W-:Y:S01]  /*11c0*/  USEL UR8, UR8, 0x1, UP0 ;  /* 0x0000000108087887 */ /* 0x000fe20008000000 */
[----:B------:R-:W-:Y:S01]  /*11d0*/  ULDC UR9, c[0x0][0x2f0] ;  /* 0x0000bc0000097ab9 */ /* 0x000fe20000000800 */
[----:B------:R-:W-:Y:S01]  /*11e0*/  UMOV UR38, URZ ;  /* 0x0000003f00267c82 */ /* 0x000fe20008000000 */
[----:B------:R-:W-:Y:S01]  /*11f0*/  ULEA.HI UR45, UR45, UR4, URZ, 0x10 ;  /* 0x000000042d2d7291 */ /* 0x000fe2000f8f803f */
[----:B------:R-:W-:Y:S01]  /*1200*/  ULDC UR46, c[0x0][0x288] ;  /* 0x0000a200002e7ab9 */ /* 0x000fe20000000800 */
[----:B------:R-:W-:-:S02]  /*1210*/  UIMAD UR4, UR8, UR9, URZ ;  /* 0x00000009080472a4 */ /* 0x000fc4000f8e023f */
[----:B------:R-:W-:Y:S01]  /*1220*/  ULOP3.LUT UR42, UR7, 0xffff, URZ, 0xc0, !UPT ;  /* 0x0000ffff072a7892 */ /* 0x000fe2000f8ec03f */
[----:B--2---:R-:W-:Y:S02]  /*1230*/  @P0 R2UR UR38, R2 ;  /* 0x00000000022602ca */ /* 0x004fe400000e0000 */
[----:B---3--:R-:W-:Y:S01]  /*1240*/  @P2 R2UR UR46, R4 ;  /* 0x00000000042e22ca */ /* 0x008fe200000e0000 */
[----:B-1--45:R-:W-:-:S14]  /*1250*/  @P2 BRA `(.L_x_7422) ;  /* 0x0000000000342947 */ /* 0x032fdc0003800000 */
[----:B------:R-:W-:Y:S02]  /*1260*/  ULDC.64 UR8, c[0x0][0xa00] ;  /* 0x0002800000087ab9 */ /* 0x000fe40000000a00 */
[----:B------:R-:W-:-:S04]  /*1270*/  ISETP.NE.U32.AND P0, PT, RZ, UR8, PT ;  /* 0x00000008ff007c0c */ /* 0x000fc8000bf05070 */
[----:B------:R-:W-:-:S13]  /*1280*/  ISETP.NE.AND.EX P0, PT, RZ, UR9, PT, P0 ;  /* 0x00000009ff007c0c */ /* 0x000fda000bf05300 */
[----:B------:R-:W-:Y:S05]  /*1290*/  @!P0 BRA `(.L_x_7422) ;  /* 0x0000000000248947 */ /* 0x000fea0003800000 */
[----:B------:R-:W-:Y:S02]  /*12a0*/  ULDC.64 UR8, c[0x0][0xa00] ;  /* 0x0002800000087ab9 */ /* 0x000fe40000000a00 */
        /* <DEDUP_REMOVED lines=8> */
.L_x_7422:
[----:B------:R-:W-:Y:S01]  /*1330*/  UMOV UR43, UR6 ;  /* 0x00000006002b7c82 */ /* 0x000fe20008000000 */
[----:B------:R-:W-:Y:S05]  /*1340*/  @!P1 BRA `(.L_x_7423) ;  /* 0x00000000001c9947 */ /* 0x000fea0003800000 */
[----:B------:R-:W-:Y:S02]  /*1350*/  ULDC.64 UR8, c[0x0][0xa20] ;  /* 0x0002880000087ab9 */ /* 0x000fe40000000a00 */
[----:B------:R-:W-:-:S06]  /*1360*/  UIMAD.WIDE UR6, UR6, 0x4, UR8 ;  /* 0x00000004060678a5 */ /* 0x000fcc000f8e0208 */
[----:B------:R-:W-:Y:S02]  /*1370*/  IMAD.U32 R2, RZ, RZ, UR6 ;  /* 0x00000006ff027e24 */ /* 0x000fe4000f8e00ff */
[----:B------:R-:W-:-:S05]  /*1380*/  IMAD.U32 R3, RZ, RZ, UR7 ;  /* 0x00000007ff037e24 */ /* 0x000fca000f8e00ff */
[----:B------:R-:W2:Y:S02]  /*1390*/  LDG.E R2, desc[UR52][R2.64] ;  /* 0x0000003402027981 */ /* 0x000ea4000c1e1900 */
[----:B--2---:R-:W-:Y:S01]  /*13a0*/  R2UR UR4, R2 ;  /* 0x00000000020472ca */ /* 0x004fe200000e0000 */
[----:B------:R-:W-:-:S14]  /*13b0*/  BRA `(.L_x_7424) ;  /* 0x0000000000347947 */ /* 0x000fdc0003800000 */
.L_x_7423:
        /* <DEDUP_REMOVED lines=13> */
.L_x_7424:
[----:B------:R-:W-:Y:S01]  /*1490*/  ULDC UR6, c[0x0][0x448] ;  /* 0x0001120000067ab9 */ /* 0x000fe20000000800 */
[----:B------:R-:W-:Y:S02]  /*14a0*/  USHF.L.U32 UR37, UR5, 0x7, URZ ;  /* 0x0000000705257899 */ /* 0x000fe4000800063f */
[----:B------:R-:W-:Y:S02]  /*14b0*/  UISETP.NE.AND UP0, UPT, UR6, 0x1, UPT ;  /* 0x000000010600788c */ /* 0x000fe4000bf05270 */
[----:B------:R-:W-:Y:S02]  /*14c0*/  UIADD3 UR38, -UR38, UR4, URZ ;  /* 0x0000000426267290 */ /* 0x000fe4000fffe13f */
[----:B------:R-:W-:Y:S01]  /*14d0*/  UIADD3 UR8, UR37, 0x7f, URZ ;  /* 0x0000007f25087890 */ /* 0x000fe2000fffe03f */
[----:B------:R-:W-:Y:S01]  /*14e0*/  ULDC.64 UR4, c[0x0][0x9e0] ;  /* 0x0002780000047ab9 */ /* 0x000fe20000000a00 */
[----:B------:R-:W-:Y:S02]  /*14f0*/  UIADD3 UR9, UR38, 0x1, -UR46 ;  /* 0x0000000126097890 */ /* 0x000fe4000fffe82e */
[----:B------:R-:W-:-:S03]  /*1500*/  UISETP.GE.AND UP1, UPT, UR5, 0x1, UPT ;  /* 0x000000010500788c */ /* 0x000fc6000bf26270 */
        /* <DEDUP_REMOVED lines=18> */
.L_x_7426:
[----:B------:R-:W-:-:S11]  /*1630*/  UISETP.NE.AND UP1, UPT, UR5, 0x1, UPT ;  /* 0x000000010500788c */ /* 0x000fd6000bf25270 */
[----:B------:R-:W-:Y:S02]  /*1640*/  @UP1 ULDC.64 UR10, c[0x0][0x9e8] ;  /* 0x00027a00000a1ab9 */ /* 0x000fe40000000a00 */
[----:B------:R-:W-:-:S04]  /*1650*/  UIMAD.WIDE.U32 UR6, UR8, UR10, URZ ;  /* 0x0000000a080672a5 */ /* 0x000fc8000f8e003f */
[----:B------:R-:W-:-:S12]  /*1660*/  @UP1 USHF.R.U32.HI UR8, URZ, UR11, UR7 ;  /* 0x0000000b3f081299 */ /* 0x000fd80008011607 */
.L_x_7427:
[----:B------:R-:W-:-:S04]  /*1670*/  UIMAD UR8, UR8, UR5, UR5 ;  /* 0x00000005080872a4 */ /* 0x000fc8000f8e0205 */
[----:B------:R-:W-:-:S04]  /*1680*/  UISETP.LT.AND UP1, UPT, UR4, UR8, UPT ;  /* 0x000000080400728c */ /* 0x000fc8000bf21270 */
[----:B------:R-:W-:-:S12]  /*1690*/  USEL UR4, UR4, UR8, UP1 ;  /* 0x0000000804047287 */ /* 0x000fd80008800000 */
.L_x_7425:
[----:B------:R-:W-:Y:S02]  /*16a0*/  UIADD3 UR8, UR38, 0x7f, URZ ;  /* 0x0000007f26087890 */ /* 0x000fe4000fffe03f */
[----:B------:R-:W-:Y:S02]  /*16b0*/  UIADD3 UR9, UR4, 0x7f, URZ ;  /* 0x0000007f04097890 */ /* 0x000fe4000fffe03f */
[----:B------:R-:W-:Y:S02]  /*16c0*/  USHF.R.S32.HI UR4, URZ, 0x1f, UR8 ;  /* 0x0000001f3f047899 */ /* 0x000fe40008011408 */
[----:B------:R-:W-:Y:S01]  /*16d0*/  USHF.R.S32.HI UR10, URZ, 0x1f, UR9 ;  /* 0x0000001f3f0a7899 */ /* 0x000fe20008011409 */
[----:B------:R-:W-:Y:S01]  /*16e0*/  @UP0 ULDC UR6, c[0x0][0x44c] ;  /* 0x0001130000060ab9 */ /* 0x000fe20000000800 */
[----:B------:R-:W-:Y:S02]  /*16f0*/  ULEA.HI UR4, UR4, UR8, URZ, 0x7 ;  /* 0x0000000804047291 */ /* 0x000fe4000f8f383f */
[----:B------:R-:W-:-:S02]  /*1700*/  ULEA.HI UR10, UR10, UR9, URZ, 0x7 ;  /* 0x000000090a0a7291 */ /* 0x000fc4000f8f383f */
[----:B------:R-:W-:Y:S01]  /*1710*/  UIMAD.WIDE.U32 UR6, UR37, UR6, URZ ;  /* 0x00000006250672a5 */ /* 0x000fe2000f8e003f */
[----:B------:R-:W-:Y:S01]  /*1720*/  @UP0 ULDC UR12, c[0x0][0x450] ;  /* 0x00011400000c0ab9 */ /* 0x000fe20000000800 */
[----:B------:R-:W-:Y:S01]  /*1730*/  UMOV UR11, UR37 ;  /* 0x00000025000b7c82 */ /* 0x000fe20008000000 */
[----:B------:R-:W-:Y:S02]  /*1740*/  USHF.R.S32.HI UR4, URZ, 0x7, UR4 ;  /* 0x000000073f047899 */ /* 0x000fe40008011404 */
[----:B------:R-:W-:Y:S02]  /*1750*/  USHF.R.S32.HI UR10, URZ, 0x7, UR10 ;  /* 0x000000073f0a7899 */ /* 0x000fe4000801140a */
[----:B------:R-:W-:Y:S02]  /*1760*/  UIADD3 UR54, UR38, -UR46, URZ ;  /* 0x8000002e26367290 */ /* 0x000fe4000fffe03f */
        /* <DEDUP_REMOVED lines=17> */
.L_x_7429:
[----:B------:R-:W-:-:S11]  /*1880*/  UISETP.NE.AND UP0, UPT, UR5, 0x1, UPT ;  /* 0x000000010500788c */ /* 0x000fd6000bf05270 */
[----:B------:R-:W-:Y:S02]  /*1890*/  @UP0 ULDC.64 UR10, c[0x0][0x9e8] ;  /* 0x00027a00000a0ab9 */ /* 0x000fe40000000a00 */
[----:B------:R-:W-:-:S04]  /*18a0*/  UIMAD.WIDE.U32 UR8, UR7, UR10, URZ ;  /* 0x0000000a070872a5 */ /* 0x000fc8000f8e003f */
[----:B------:R-:W-:-:S12]  /*18b0*/  @UP0 USHF.R.U32.HI UR7, URZ, UR11, UR9 ;  /* 0x0000000b3f070299 */ /* 0x000fd80008011609 */
.L_x_7430:
[----:B------:R-:W-:-:S04]  /*18c0*/  UIMAD UR5, UR7, UR5, URZ ;  /* 0x00000005070572a4 */ /* 0x000fc8000f8e023f */
[----:B------:R-:W-:-:S04]  /*18d0*/  UISETP.LT.AND UP0, UPT, UR4, UR5, UPT ;  /* 0x000000050400728c */ /* 0x000fc8000bf01270 */
[----:B------:R-:W-:-:S12]  /*18e0*/  USEL UR4, UR4, UR5, !UP0 ;  /* 0x0000000504047287 */ /* 0x000fd8000c000000 */
.L_x_7428:
[----:B------:R-:W-:Y:S02]  /*18f0*/  USHF.R.S32.HI UR5, URZ, 0x1f, UR4 ;  /* 0x0000001f3f057899 */ /* 0x000fe40008011404 */
[----:B------:R-:W-:Y:S02]  /*1900*/  ULOP3.LUT UR39, UR45, 0xff, URZ, 0xc0, !UPT ;  /* 0x000000ff2d277892 */ /* 0x000fe4000f8ec03f */
[----:B------:R-:W-:Y:S02]  /*1910*/  ULEA.HI UR5, UR5, UR4, URZ, 0x7 ;  /* 0x0000000405057291 */ /* 0x000fe4000f8f383f */
[----:B------:R-:W-:Y:S02]  /*1920*/  USHF.R.U32.HI UR45, URZ, 0x10, UR45 ;  /* 0x000000103f2d7899 */ /* 0x000fe4000801162d */
[----:B------:R-:W-:Y:S01]  /*1930*/  USHF.R.S32.HI UR5, URZ, 0x7, UR5 ;  /* 0x000000073f057899 */ /* 0x000fe20008011405 */
[----:B------:R-:W-:-:S03]  /*1940*/  UMOV UR4, URZ ;  /* 0x0000003f00047c82 */ /* 0x000fc60008000000 */
[----:B------:R-:W-:-:S04]  /*1950*/  UISETP.LT.AND UP0, UPT, URZ, UR5, UPT ;  /* 0x000000053f00728c */ /* 0x000fc8000bf01270 */
[----:B------:R-:W-:-:S04]  /*1960*/  USEL UR40, URZ, UR5, !UP0 ;  /* 0x000000053f287287 */ /* 0x000fc8000c000000 */
[----:B------:R-:W-:-:S06]  /*1970*/  UISETP.GT.AND UP0, UPT, UR6, UR40, UPT ;  /* 0x000000280600728c */ /* 0x000fcc000bf04270 */
[----:B------:R-:W-:-:S13]  /*1980*/  PLOP3.LUT P0, PT, PT, PT, UP0, 0x80, 0x0 ;  /* 0x000000000000781c */ /* 0x000fda0003f0f008 */
[----:B------:R-:W-:Y:S05]  /*1990*/  @!P0 BRA `(.L_x_7431) ;  /* 0x0000000000948947 */ /* 0x000fea0003800000 */
[----:B------:R-:W-:Y:S01]  /*19a0*/  UISETP.NE.AND UP0, UPT, UR45, URZ, UPT ;  /* 0x0000003f2d00728c */ /* 0x000fe2000bf05270 */
[----:B------:R-:W-:-:S03]  /*19b0*/  ULDC UR4, c[0x0][0x9f0] ;  /* 0x00027c0000047ab9 */ /* 0x000fc60000000800 */
        /* <DEDUP_REMOVED lines=35> */
.L_x_7431:
[----:B------:R-:W-:Y:S01]  /*1bf0*/  UIMAD UR40, UR39, UR4, UR40 ;  /* 0x00000004272872a4 */ /* 0x000fe2000f8e0228 */
[----:B------:R-:W-:Y:S01]  /*1c00*/  IMAD.U32 R90, RZ, RZ, UR6 ;  /* 0x00000006ff5a7e24 */ /* 0x000fe2000f8e00ff */
[----:B------:R-:W-:Y:S01]  /*1c10*/  PLOP3.LUT P0, PT, PT, PT, PT, 0x80, 0x0 ;  /* 0x000000000000781c */ /* 0x000fe20003f0f070 */
[----:B------:R-:W-:Y:S01]  /*1c20*/  IMAD.U32 R3, RZ, RZ, UR4 ;  /* 0x00000004ff037e24 */ /* 0x000fe2000f8e00ff */
[----:B------:R-:W-:Y:S02]  /*1c30*/  CS2R R20, SRZ ;  /* 0x0000000000147805 */ /* 0x000fe4000001ff00 */
[----:B------:R-:W-:Y:S02]  /*1c40*/  CS2R R150, SRZ ;  /* 0x0000000000967805 */ /* 0x000fe4000001ff00 */
[----:B------:R-:W-:Y:S02]  /*1c50*/  CS2R R148, SRZ ;  /* 0x0000000000947805 */ /* 0x000fe4000001ff00 */
[----:B------:R-:W-:-:S02]  /*1c60*/  CS2R R146, SRZ ;  /* 0x0000000000927805 */ /* 0x000fc4000001ff00 */
[----:B------:R-:W-:Y:S02]  /*1c70*/  VIADDMNMX R90, R3, UR40, R90, PT ;  /* 0x00000028035a7c46 */ /* 0x000fe4000b80015a */
[----:B------:R-:W-:Y:S02]  /*1c80*/  CS2R R144, SRZ ;  /* 0x0000000000907805 */ /* 0x000fe4000001ff00 */
[----:B------:R-:W-:Y:S02]  /*1c90*/  CS2R R142, SRZ ;  /* 0x00000000008e7805 */ /* 0x000fe4000001ff00 */
[----:B------:R-:W-:Y:S02]  /*1ca0*/  CS2R R140, SRZ ;  /* 0x00000000008c7805 */ /* 0x000fe4000001ff00 */
[----:B------:R-:W-:Y:S02]  /*1cb0*/  ISETP.GT.AND P1, PT, R90, UR40, PT ;  /* 0x000000285a007c0c */ /* 0x000fe4000bf24270 */
        /* <DEDUP_REMOVED lines=27> */
[----:B------:R-:W0:Y:S01]  /*1e70*/  SHFL.IDX PT, R0, R216, RZ, 0x1f ;  /* 0x00001fffd8007589 */ /* 0x000e2200000e0000 */
[----:B------:R-:W1:Y:S01]  /*1e80*/  S2UR UR5, SR_CgaCtaId ;  /* 0x00000000000579c3 */ /* 0x000e620000008800 */
[----:B------:R-:W-:Y:S01]  /*1e90*/  UMOV UR41, 0x400 ;  /* 0x0000040000297882 */ /* 0x000fe20000000000 */
[----:B0-----:R-:W-:Y:S01]  /*1ea0*/  R2UR UR44, R0 ;  /* 0x00000000002c72ca */ /* 0x001fe200000e0000 */
[----:B-1----:R-:W-:-:S04]  /*1eb0*/  ULEA UR41, UR5, UR41, 0x18 ;  /* 0x0000002905297291 */ /* 0x002fc8000f8ec03f */
[----:B------:R-:W-:-:S04]  /*1ec0*/  UIADD3 UR5, UR41, 0x10400, URZ ;  /* 0x0001040029057890 */ /* 0x000fc8000fffe03f */
[----:B------:R-:W-:-:S04]  /*1ed0*/  ULOP3.LUT UP0, URZ, UR5, 0x3ff, URZ, 0xc0, !UPT ;  /* 0x000003ff053f7892 */ /* 0x000fc8000f80c03f */
[----:B------:R-:W-:Y:S02]  /*1ee0*/  ULEA.HI UR4, UR44, UR44, URZ, 0x1 ;  /* 0x0000002c2c047291 */ /* 0x000fe4000f8f083f */
[----:B------:R-:W-:Y:S02]  /*1ef0*/  PLOP3.LUT P0, PT, PT, PT, UP0, 0x80, 0x0 ;  /* 0x000000000000781c */ /* 0x000fe40003f0f008 */
        /* <DEDUP_REMOVED lines=22> */
.L_x_7433:
[----:B------:R-:W-:Y:S01]  /*2060*/  ULEA.HI UR4, UR48, UR48, URZ, 0x1 ;  /* 0x0000003030047291 */ /* 0x000fe2000f8f083f */
[----:B------:R-:W-:-:S03]  /*2070*/  IMAD.U32 R2, RZ, RZ, UR49 ;  /* 0x00000031ff027e24 */ /* 0x000fc6000f8e00ff */
[----:B------:R-:W-:Y:S02]  /*2080*/  ULOP3.LUT UR4, UR4, 0xfffffffe, URZ, 0xc0, !UPT ;  /* 0xfffffffe04047892 */ /* 0x000fe4000f8ec03f */
[----:B------:R-:W-:Y:S02]  /*2090*/  ISETP.NE.AND P0, PT, R2, 0x3, PT ;  /* 0x000000030200780c */ /* 0x000fe40003f05270 */
[----:B------:R-:W-:-:S06]  /*20a0*/  UIADD3 UR4, UR48, -UR4, URZ ;  /* 0x8000000430047290 */ /* 0x000fcc000fffe03f */
[----:B------:R-:W-:-:S05]  /*20b0*/  IMAD.U32 R0, RZ, RZ, UR4 ;  /* 0x00000004ff007e24 */ /* 0x000fca000f8e00ff */
[----:B------:R-:W-:-:S04]  /*20c0*/  SHF.L.U32 R0, R0, 0x1f, RZ ;  /* 0x0000001f00007819 */ /* 0x000fc800000006ff */
[----:B------:R-:W0:Y:S02]  /*20d0*/  SYNCS.PHASECHK.TRANS64.TRYWAIT P1, [UR41+0x28800], R0 ;  /* 0x02880000ff0075a7 */ /* 0x000e240008020169 */
[----:B0-----:R-:W-:Y:S05]  /*20e0*/  @!P1 BRA `(.L_x_7434) ;  /* 0x0000016000109947 */ /* 0x001fea0003800000 */
.L_x_7657:
[----:B------:R-:W-:Y:S05]  /*20f0*/  @!P0 BRA `(.L_x_7435) ;  /* 0x0000000000048947 */ /* 0x000fea0003800000 */
[----:B------:R-:W-:Y:S01]  /*2100*/  BPT.TRAP 0x1 ;  /* 0x000000040000795c */ /* 0x000fe20000300000 */
.L_x_7435:
[----:B------:R-:W-:Y:S02]  /*2110*/  IMAD.U32 R5, RZ, RZ, UR47 ;  /* 0x0000002fff057e24 */ /* 0x000fe4000f8e00ff */
[----:B0-----:R-:W-:-:S03]  /*2120*/  IMAD.U32 R0, RZ, RZ, UR50 ;  /* 0x00000032ff007e24 */ /* 0x001fc6000f8e00ff */
[----:B------:R-:W-:Y:S02]  /*2130*/  LEA R5, R5, UR41, 0x3 ;  /* 0x0000002905057c11 */ /* 0x000fe4000f8e18ff */
[----:B------:R-:W-:-:S04]  /*2140*/  SHF.L.U32 R0, R0, 0x1f, RZ ;  /* 0x0000001f00007819 */ /* 0x000fc800000006ff */
[----:B------:R0:W1:Y:S01]  /*2150*/  SYNCS.PHASECHK.TRANS64.TRYWAIT P2, [R5+URZ+0x28830], R0 ;  /* 0x02883000050075a7 */ /* 0x000062000804017f */
[----:B------:R-:W-:Y:S05]  /*2160*/  @!P0 BRA `(.L_x_7436) ;  /* 0x0000000000048947 */ /* 0x000fea0003800000 */
[----:B------:R-:W-:Y:S01]  /*2170*/  BPT.TRAP 0x1 ;  /* 0x000000040000795c */ /* 0x000fe20000300000 */
.L_x_7436:
[----:B------:R-:W2:Y:S02]  /*2180*/  S2R R2, SR_TID.X ;  /* 0x0000000000027919 */ /* 0x000ea40000002100 */
[----:B--2---:R-:W-:-:S04]  /*2190*/  LOP3.LUT R2, R2, 0x7f, RZ, 0xc0, !PT ;  /* 0x0000007f02027812 */ /* 0x004fc800078ec0ff */
[----:B------:R-:W-:Y:S01]  /*21a0*/  ISETP.NE.AND P1, PT, R2, RZ, PT ;  /* 0x000000ff0200720c */ /* 0x000fe20003f25270 */
[----:B-1----:R-:W-:-:S12]  /*21b0*/  @P2 BRA `(.L_x_7437) ;  /* 0x0000000000082947 */ /* 0x002fd80003800000 */
[----:B------:R-:W1:Y:S02]  /*21c0*/  SYNCS.PHASECHK.TRANS64.TRYWAIT P2, [R5+URZ+0x28830], R0 ;  /* 0x02883000050075a7 */ /* 0x000e64000804017f */
[----:B-1----:R-:W-:Y:S05]  /*21d0*/  @!P2 BRA `(.L_x_7438) ;  /* 0x0000015c00eca947 */ /* 0x002fea0003800000 */
.L_x_7437:
[----:B------:R-:W-:Y:S05]  /*21e0*/  WARPSYNC.ALL ;  /* 0x0000000000007948 */ /* 0x000fea0003800000 */
[----:B------:R-:W-:Y:S01]  /*21f0*/  UIADD3 UR4, UR41, 0x18400, URZ ;  /* 0x0001840029047890 */ /* 0x000fe2000fffe03f */
[----:B------:R-:W-:Y:S01]  /*2200*/  WARPGROUP.ARRIVE ;  /* 0x00000000000079c5 */ /* 0x000fe20000000000 */
[----:B------:R-:W-:Y:S01]  /*2210*/  ULOP3.LUT UR32, UR55, 0x10000, URZ, 0xfc, !UPT ;  /* 0x0001000037207892 */ /* 0x000fe2000f8efc3f */
[----:B01----:R-:W-:Y:S01]  /*2220*/  VIADD R0, R17, UR37 ;  /* 0x0000002511007c36 */ /* 0x003fe20008000000 */
[----:B------:R-:W-:Y:S01]  /*2230*/  USHF.R.U32.HI UR4, URZ, 0x4, UR4 ;  /* 0x000000043f047899 */ /* 0x000fe20008011604 */
[----:B------:R-:W-:Y:S01]  /*2240*/  LEA R7, R90, 0xffffff80, 0x7 ;  /* 0xffffff805a077811 */ /* 0x000fe200078e38ff */
[----:B------:R-:W-:Y:S01]  /*2250*/  UMOV UR33, 0x40000040 ;  /* 0x4000004000217882 */ /* 0x000fe20000000000 */
[----:B------:R-:W-:Y:S01]  /*2260*/  UMOV UR35, 0x40000040 ;  /* 0x4000004000237882 */ /* 0x000fe20000000000 */
[----:B------:R-:W-:Y:S01]  /*2270*/  ULOP3.LUT UR4, UR4, 0x3fff, URZ, 0xc0, !UPT ;  /* 0x00003fff04047892 */ /* 0x000fe2000f8ec03f */
[----:B------:R-:W-:Y:S01]  /*2280*/  IMAD.MOV.U32 R3, RZ, RZ, R0 ;  /* 0x000000ffff037224 */ /* 0x000fe200078e0000 */
[----:B------:R-:W-:Y:S01]  /*2290*/  UMOV UR5, 0x40000040 ;  /* 0x4000004000057882 */ /* 0x000fe20000000000 */
[----:B------:R-:W-:Y:S01]  /*22a0*/  UMOV UR7, 0x40000040 ;  /* 0x4000004000077882 */ /* 0x000fe20000000000 */
[----:B------:R-:W-:-:S02]  /*22b0*/  ULOP3.LUT UR51, UR4, 0x10000, URZ, 0xfc, !UPT ;  /* 0x0001000004337892 */ /* 0x000fc4000f8efc3f */
[----:B------:R-:W-:Y:S02]  /*22c0*/  UIADD3 UR4, UR32, 0x2, URZ ;  /* 0x0000000220047890 */ /* 0x000fe4000fffe03f */
[----:B------:R-:W-:Y:S02]  /*22d0*/  ULEA UR34, UR47, UR51, 0xb ;  /* 0x000000332f227291 */ /* 0x000fe4000f8e583f */
[----:B------:R-:W-:Y:S02]  /*22e0*/  UIADD3 UR8, UR32, 0x4, URZ ;  /* 0x0000000420087890 */ /* 0x000fe4000fffe03f */
[----:B------:R-:W-:Y:S02]  /*22f0*/  UIADD3 UR6, UR34, 0x2, URZ ;  /* 0x0000000222067890 */ /* 0x000fe4000fffe03f */
[----:B------:R-:W-:Y:S01]  /*2300*/  UIADD3 UR10, UR34, 0x4, URZ ;  /* 0x00000004220a7890 */ /* 0x000fe2000fffe03f */
[----:B------:R-:W-:Y:S02]  /*2310*/  UMOV UR9, 0x40000040 ;  /* 0x4000004000097882 */ /* 0x000fe40000000000 */
[----:B------:R-:W-:Y:S01]  /*2320*/  HGMMA.64x128x16.F32.BF16 R24, gdesc[UR32], RZ, !UPT, gsb0 ;  /* 0x01e00000201879f0 */ /* 0x000fe2000c0018ff */
        /* <DEDUP_REMOVED lines=21> */
[----:B------:R-:W-:Y:S01]  /*2480*/  ULDC UR56, c[0x0][0x9dc] ;  /* 0x0002770000387ab9 */ /* 0x000fe20000000800 */
[----:B------:R-:W-:Y:S02]  /*2490*/  WARPGROUP.DEPBAR.LE gsb0, 0x0 ;  /* 0x00008000000079c5 */ /* 0x000fe40000010000 */
[----:B------:R-:W-:-:S06]  /*24a0*/  WARPGROUP.ARRIVE ;  /* 0x00000000000079c5 */ /* 0x000fcc0000000000 */
[----:B------:R-:W-:Y:S01]  /*24b0*/  HGMMA.64x128x16.F32.BF16 R24, gdesc[UR4], R24, gsb0 ;  /* 0x01e00000041879f0 */ /* 0x000fe20008001818 */
        /* <DEDUP_REMOVED lines=13> */
[----:B------:R-:W-:Y:S01]  /*2590*/  @!P1 PRMT R0, RZ, 0x654, R0 ;  /* 0x00000654ff009816 */ /* 0x000fe20000000000 */
[----:B------:R-:W-:Y:S02]  /*25a0*/  IMAD R9, R90, R5, 0x80 ;  /* 0x000000805a097424 */ /* 0x000fe400078e0205 */
[----:B------:R-:W-:Y:S01]  /*25b0*/  IMAD.U32 R5, RZ, RZ, UR46 ;  /* 0x0000002eff057e24 */ /* 0x000fe2000f8e00ff */
[----:B------:R-:W-:-:S02]  /*25c0*/  PLOP3.LUT P2, PT, PT, PT, UP1, 0x40, 0x0 ;  /* 0x000000000000781c */ /* 0x000fc40003f4e818 */
[----:B------:R-:W-:Y:S01]  /*25d0*/  IADD3 R6, -R16, UR38, R9 ;  /* 0x0000002610067c10 */ /* 0x000fe2000fffe109 */
[----:B------:R-:W-:Y:S02]  /*25e0*/  WARPGROUP.DEPBAR.LE gsb0, 0x0 ;  /* 0x00008000000079c5 */ /* 0x000fe40000010000 */
[----:B------:R-:W-:-:S06]  /*25f0*/  WARPGROUP.ARRIVE ;  /* 0x00000000000079c5 */ /* 0x000fcc0000000000 */
[----:B------:R-:W-:Y:S01]  /*2600*/  HGMMA.64x128x16.F32.BF16 R24, gdesc[UR8], R24, gsb0 ;  /* 0x01e00000081879f0 */ /* 0x000fe20008001818 */
[----:B------:R-:W-:Y:S02]  /*2610*/  ULOP3.LUT UR10, URZ, UR56, URZ, 0x33, !UPT ;  /* 0x000000383f0a7292 */ /* 0x000fe4000f8e333f */
        /* <DEDUP_REMOVED lines=37> */
.L_x_7441:
[----:B------:R-:W-:-:S06]  /*2870*/  UISETP.NE.AND UP2, UPT, UR7, 0x1, UPT ;  /* 0x000000010700788c */ /* 0x000fcc000bf45270 */
[----:B------:R-:W-:-:S05]  /*2880*/  PLOP3.LUT P2, PT, PT, PT, UP2, 0x80, 0x0 ;  /* 0x000000000000781c */ /* 0x000fca0003f4f028 */
[----:B------:R-:W-:-:S08]  /*2890*/  @UP2 ULDC.64 UR10, c[0x0][0x9e8] ;  /* 0x00027a00000a2ab9 */ /* 0x000fd00000000a00 */
[----:B------:R-:W-:-:S05]  /*28a0*/  @P2 IMAD.HI.U32 R5, R4, UR10, RZ ;  /* 0x0000000a04052c27 */ /* 0x000fca000f8e00ff */
[----:B------:R-:W-:-:S07]  /*28b0*/  @P2 SHF.R.U32.HI R4, RZ, UR11, R5 ;  /* 0x0000000bff042c19 */ /* 0x000fce0008011605 */
.L_x_7442:
[----:B------:R-:W-:Y:S05]  /*28c0*/  BSYNC B0 ;  /* 0x0000000000007941 */ /* 0x000fea0003800000 */
.L_x_7440:
[----:B------:R-:W-:-:S04]  /*28d0*/  IMAD R5, R4, UR7, -R7 ;  /* 0x0000000704057c24 */ /* 0x000fc8000f8e0a07 */
[----:B------:R-:W-:-:S05]  /*28e0*/  IMAD.IADD R5, R5, 0x1, -R16 ;  /* 0x0000000105057824 */ /* 0x000fca00078e0a10 */
[----:B------:R-:W-:Y:S02]  /*28f0*/  VIMNMX R2, R2, R5, !PT ;  /* 0x0000000502027248 */ /* 0x000fe40007fe0100 */
[----:B------:R-:W-:-:S07]  /*2900*/  VIADDMNMX R0, R5, UR7, R0, PT ;  /* 0x0000000705007c46 */ /* 0x000fce000b800100 */
.L_x_7439:
        /* <DEDUP_REMOVED lines=8> */
[----:B------:R-:W-:Y:S02]  /*2990*/  ISETP.GT.AND P3, PT, R2, 0x9, !P5 ;  /* 0x000000090200780c */ /* 0x000fe40006f64270 */
[----:B------:R-:W-:Y:S02]  /*29a0*/  P2R R12, PR, RZ, 0x20 ;  /* 0x00000020ff0c7803 */ /* 0x000fe40000000000 */
[----:B------:R-:W-:Y:S02]  /*29b0*/  ISETP.LT.OR P3, PT, R0, 0xa, P3 ;  /* 0x0000000a0000780c */ /* 0x000fe40001f61670 */
[----:B------:R-:W-:Y:S02]  /*29c0*/  ISETP.GT.AND P4, PT, R2, 0x8, !P4 ;  /* 0x000000080200780c */ /* 0x000fe40006784270 */
[----:B------:R-:W-:-:S02]  /*29d0*/  ISETP.GE.AND P5, PT, R9, 0x11, PT ;  /* 0x000000110900780c */ /* 0x000fc40003fa6270 */
[----:B------:R-:W-:Y:S01]  /*29e0*/  FSEL R29, R29, -INF , !P3 ;  /* 0xff8000001d1d7808 */ /* 0x000fe20005800000 */
[----:B0-----:R-:W-:Y:S01]  /*29f0*/  IMAD.IADD R4, R8, 0x1, R3 ;  /* 0x0000000108047824 */ /* 0x001fe200078e0203 */
[----:B------:R-:W-:Y:S02]  /*2a00*/  ISETP.LT.OR P4, PT, R0, 0x9, P4 ;  /* 0x000000090000780c */ /* 0x000fe40002781670 */
[----:B------:R-:W-:Y:S02]  /*2a10*/  ISETP.GT.AND P3, PT, R2, 0x10, !P5 ;  /* 0x000000100200780c */ /* 0x000fe40006f64270 */
[----:B------:R-:W-:Y:S02]  /*2a20*/  FSEL R28, R28, -INF , !P4 ;  /* 0xff8000001c1c7808 */ /* 0x000fe40006000000 */
        /* <DEDUP_REMOVED lines=137> */
[----:B------:R-:W-:Y:S02]  /*32c0*/  ISETP.GT.AND P6, PT, R2, 0x79, !P6 ;  /* 0x000000790200780c */ /* 0x000fe400077c4270 */
[----:B------:R-:W-:Y:S02]  /*32d0*/  VIADDMNMX R2, R3, R11, R6, PT ;  /* 0x0000000b03027246 */ /* 0x000fe40003800106 */
[----:B------:R-:W-:-:S04]  /*32e0*/  ISETP.LT.OR P6, PT, R0, 0x7a, P6 ;  /* 0x0000007a0000780c */ /* 0x000fc800037c1670 */
        /* <DEDUP_REMOVED lines=17> */
.L_x_7445:
[----:B------:R-:W-:-:S06]  /*3400*/  UISETP.NE.AND UP2, UPT, UR7, 0x1, UPT ;  /* 0x000000010700788c */ /* 0x000fcc000bf45270 */
[----:B------:R-:W-:-:S05]  /*3410*/  PLOP3.LUT P6, PT, PT, PT, UP2, 0x80, 0x0 ;  /* 0x000000000000781c */ /* 0x000fca0003fcf028 */
[----:B------:R-:W-:-:S08]  /*3420*/  @UP2 ULDC.64 UR10, c[0x0][0x9e8] ;  /* 0x00027a00000a2ab9 */ /* 0x000fd00000000a00 */
[----:B------:R-:W-:Y:S01]  /*3430*/  @P6 IMAD.HI.U32 R3, R0, UR10, RZ ;  /* 0x0000000a00036c27 */ /* 0x000fe2000f8e00ff */
[----:B------:R-:W-:-:S13]  /*3440*/  PLOP3.LUT P6, PT, PT, PT, UP2, 0x80, 0x0 ;  /* 0x000000000000781c */ /* 0x000fda0003fcf028 */
[----:B------:R-:W-:-:S07]  /*3450*/  @P6 SHF.R.U32.HI R0, RZ, UR11, R3 ;  /* 0x0000000bff006c19 */ /* 0x000fce0008011603 */
.L_x_7446:
[----:B------:R-:W-:Y:S05]  /*3460*/  BSYNC B0 ;  /* 0x0000000000007941 */ /* 0x000fea0003800000 */
.L_x_7444:
[----:B------:R-:W-:-:S04]  /*3470*/  IMAD R3, R0, UR7, -R7 ;  /* 0x0000000700037c24 */ /* 0x000fc8000f8e0a07 */
[----:B------:R-:W-:-:S05]  /*3480*/  IMAD.IADD R3, R3, 0x1, -R16 ;  /* 0x0000000103037824 */ /* 0x000fca00078e0a10 */
[----:B------:R-:W-:Y:S02]  /*3490*/  VIMNMX R4, R4, R3, !PT ;  /* 0x0000000304047248 */ /* 0x000fe40007fe0100 */
[----:B------:R-:W-:-:S07]  /*34a0*/  VIADDMNMX R2, R3, UR7, R2, PT ;  /* 0x0000000703027c46 */ /* 0x000fce000b800102 */
.L_x_7443:
[----:B------:R-:W-:Y:S01]  /*34b0*/  ISETP.GT.AND P2, PT, R4, 0x1, !P2 ;  /* 0x000000010400780c */ /* 0x000fe20005744270 */
[----:B------:R-:W-:Y:S01]  /*34c0*/  ULDC UR10, c[0x0][0x988] ;  /* 0x00026200000a7ab9 */ /* 0x000fe20000000800 */
[----:B------:R-:W-:Y:S01]  /*34d0*/  ISETP.NE.AND P6, PT, R14, RZ, PT ;  /* 0x000000ff0e00720c */ /* 0x000fe20003fc5270 */
        /* <DEDUP_REMOVED lines=24> */
[----:B------:R-:W-:Y:S02]  /*3660*/  ISETP.GT.AND P2, PT, R4, 0x10, !P6 ;  /* 0x000000100400780c */ /* 0x000fe40007744270 */
[----:B------:R-:W-:Y:S02]  /*3670*/  ISETP.NE.AND P6, PT, R96, RZ, PT ;  /* 0x000000ff6000720c */ /* 0x000fe40003fc5270 */
        /* <DEDUP_REMOVED lines=57> */
[----:B------:R-:W-:Y:S01]  /*3a10*/  ISETP.GT.AND P3, PT, R4, 0x70, !P3 ;  /* 0x000000700400780c */ /* 0x000fe20005f64270 */
[----:B------:R-:W0:Y:S01]  /*3a20*/  SHFL.BFLY PT, R0, R3, 0x2, 0x1f ;  /* 0x0c401f0003007f89 */ /* 0x000e2200000e0000 */
[----:B------:R-:W-:-:S02]  /*3a30*/  FSEL R50, R50, -INF , !P2 ;  /* 0xff80000032327808 */ /* 0x000fc40005000000 */
[----:B------:R-:W-:Y:S02]  /*3a40*/  ISETP.NE.AND P2, PT, R94, RZ, PT ;  /* 0x000000ff5e00720c */ /* 0x000fe40003f45270 */
[C---:B------:R-:W-:Y:S02]  /*3a50*/  ISETP.GT.AND P4, PT, R4.reuse, 0x71, !P4 ;  /* 0x000000710400780c */ /* 0x040fe40006784270 */
[C---:B------:R-:W-:Y:S02]  /*3a60*/  ISETP.GT.AND P2, PT, R4.reuse, 0x31, !P2 ;  /* 0x000000310400780c */ /* 0x040fe40005744270 */
[----:B------:R-:W-:Y:S02]  /*3a70*/  ISETP.GT.AND P5, PT, R4, 0x78, !P5 ;  /* 0x000000780400780c */ /* 0x000fe40006fa4270 */
[C---:B------:R-:W-:Y:S02]  /*3a80*/  ISETP.LT.OR P2, PT, R2.reuse, 0x32, P2 ;  /* 0x000000320200780c */ /* 0x040fe40001741670 */
[----:B------:R-:W-:-:S02]  /*3a90*/  ISETP.LT.OR P3, PT, R2, 0x71, P3 ;  /* 0x000000710200780c */ /* 0x000fc40001f61670 */
[----:B------:R-:W-:Y:S02]  /*3aa0*/  FSEL R51, R51, -INF , !P2 ;  /* 0xff80000033337808 */ /* 0x000fe40005000000 */
[----:B------:R-:W-:Y:S02]  /*3ab0*/  ISETP.NE.AND P2, PT, R95, RZ, PT ;  /* 0x000000ff5f00720c */ /* 0x000fe40003f45270 */
[----:B------:R-:W-:Y:S02]  /*3ac0*/  ISETP.LT.OR P4, PT, R2, 0x72, P4 ;  /* 0x000000720200780c */ /* 0x000fe40002781670 */
[----:B------:R-:W-:Y:S02]  /*3ad0*/  ISETP.GT.AND P2, PT, R4, 0x38, !P2 ;  /* 0x000000380400780c */ /* 0x000fe40005744270 */
[----:B------:R-:W-:Y:S02]  /*3ae0*/  FSEL R82, R82, -INF , !P3 ;  /* 0xff80000052527808 */ /* 0x000fe40005800000 */
[----:B------:R-:W-:-:S02]  /*3af0*/  ISETP.LT.OR P2, PT, R2, 0x39, P2 ;  /* 0x000000390200780c */ /* 0x000fc40001741670 */
[----:B------:R-:W-:Y:S02]  /*3b00*/  ISETP.LT.OR P5, PT, R2, 0x79, P5 ;  /* 0x000000790200780c */ /* 0x000fe40002fa1670 */
[----:B------:R-:W-:Y:S02]  /*3b10*/  FSEL R54, R54, -INF , !P2 ;  /* 0xff80000036367808 */ /* 0x000fe40005000000 */
[----:B------:R-:W-:Y:S02]  /*3b20*/  ISETP.GT.AND P2, PT, R4, 0x39, !P6 ;  /* 0x000000390400780c */ /* 0x000fe40007744270 */
[----:B------:R-:W-:Y:S02]  /*3b30*/  ISETP.NE.AND P6, PT, R107, RZ, PT ;  /* 0x000000ff6b00720c */ /* 0x000fe40003fc5270 */
[----:B------:R-:W-:Y:S02]  /*3b40*/  ISETP.LT.OR P2, PT, R2, 0x3a, P2 ;  /* 0x0000003a0200780c */ /* 0x000fe40001741670 */
[----:B------:R-:W-:-:S02]  /*3b50*/  FSEL R83, R83, -INF , !P4 ;  /* 0xff80000053537808 */ /* 0x000fc40006000000 */
[----:B------:R-:W-:Y:S02]  /*3b60*/  FSEL R55, R55, -INF , !P2 ;  /* 0xff80000037377808 */ /* 0x000fe40005000000 */
[----:B------:R-:W-:Y:S02]  /*3b70*/  ISETP.NE.AND P2, PT, R97, RZ, PT ;  /* 0x000000ff6100720c */ /* 0x000fe40003f45270 */
[----:B------:R-:W-:Y:S02]  /*3b80*/  FSEL R86, R86, -INF , !P5 ;  /* 0xff80000056567808 */ /* 0x000fe40006800000 */
        /* <DEDUP_REMOVED lines=47> */
[----:B------:R-:W-:-:S05]  /*3e80*/  FMUL.FTZ R6, R0, UR10 ;  /* 0x0000000a00067c20 */ /* 0x000fca0008410000 */
[----:B------:R-:W-:Y:S02]  /*3e90*/  FSEL R8, R6, RZ, P2 ;  /* 0x000000ff06087208 */ /* 0x000fe40001000000 */
[----:B------:R-:W-:Y:S02]  /*3ea0*/  ISETP.GT.AND P2, PT, R4, RZ, !P6 ;  /* 0x000000ff0400720c */ /* 0x000fe40007744270 */
[----:B------:R-:W-:Y:S01]  /*3eb0*/  ISETP.NE.AND P6, PT, R9, RZ, PT ;  /* 0x000000ff0900720c */ /* 0x000fe20003fc5270 */
[--C-:B------:R-:W-:Y:S01]  /*3ec0*/  FFMA.FTZ R180, R13, UR10, -R8.reuse ;  /* 0x0000000a0db47c23 */ /* 0x100fe20008010808 */
[----:B------:R-:W-:Y:S01]  /*3ed0*/  ISETP.LT.OR P2, PT, R2, 0x1, P2 ;  /* 0x000000010200780c */ /* 0x000fe20001741670 */
[--C-:B------:R-:W-:Y:S01]  /*3ee0*/  FFMA.FTZ R3, R25, UR10, -R8.reuse ;  /* 0x0000000a19037c23 */ /* 0x100fe20008010808 */
[----:B------:R-:W-:Y:S01]  /*3ef0*/  ISETP.GT.AND P6, PT, R4, 0x79, !P6 ;  /* 0x000000790400780c */ /* 0x000fe200077c4270 */
[--C-:B------:R-:W-:Y:S01]  /*3f00*/  FFMA.FTZ R182, R28, UR10, -R8.reuse ;  /* 0x0000000a1cb67c23 */ /* 0x100fe20008010808 */
[----:B------:R-:W-:Y:S01]  /*3f10*/  FSEL R26, R26, -INF , !P2 ;  /* 0xff8000001a1a7808 */ /* 0x000fe20005000000 */
[----:B------:R-:W-:Y:S01]  /*3f20*/  MUFU.EX2 R180, R180 ;  /* 0x000000b400b47308 */ /* 0x000fe20000000800 */
[----:B------:R-:W-:Y:S01]  /*3f30*/  ISETP.NE.AND P2, PT, R108, RZ, PT ;  /* 0x000000ff6c00720c */ /* 0x000fe20003f45270 */
[--C-:B------:R-:W-:Y:S01]  /*3f40*/  FFMA.FTZ R7, R29, UR10, -R8.reuse ;  /* 0x0000000a1d077c23 */ /* 0x100fe20008010808 */
[----:B------:R-:W-:Y:S01]  /*3f50*/  FMNMX.FTZ R5, R26, R27, !PT ;  /* 0x0000001b1a057209 */ /* 0x000fe20007810000 */
[--C-:B------:R-:W-:Y:S01]  /*3f60*/  FFMA.FTZ R176, R32, UR10, -R8.reuse ;  /* 0x0000000a20b07c23 */ /* 0x100fe20008010808 */
[----:B------:R-:W-:Y:S01]  /*3f70*/  ISETP.GT.AND P2, PT, R4, 0x69, !P2 ;  /* 0x000000690400780c */ /* 0x000fe20005744270 */
[--C-:B------:R-:W-:Y:S01]  /*3f80*/  FFMA.FTZ R9, R33, UR10, -R8.reuse ;  /* 0x0000000a21097c23 */ /* 0x100fe20008010808 */
[----:B------:R-:W-:Y:S01]  /*3f90*/  FMNMX.FTZ R6, R30, R5, !PT ;  /* 0x000000051e067209 */ /* 0x000fe20007810000 */
[----:B------:R-:W0:Y:S01]  /*3fa0*/  MUFU.EX2 R3, R3 ;  /* 0x0000000300037308 */ /* 0x000e220000000800 */
[----:B------:R-:W-:Y:S01]  /*3fb0*/  ISETP.LT.OR P2, PT, R2, 0x6a, P2 ;  /* 0x0000006a0200780c */ /* 0x000fe20001741670 */
[--C-:B------:R-:W-:Y:S01]  /*3fc0*/  FFMA.FTZ R178, R36, UR10, -R8.reuse ;  /* 0x0000000a24b27c23 */ /* 0x100fe20008010808 */
[----:B------:R-:W-:Y:S01]  /*3fd0*/  FMNMX.FTZ R5, R31, R6, !PT ;  /* 0x000000061f057209 */ /* 0x000fe20007810000 */
[--C-:B------:R-:W-:Y:S01]  /*3fe0*/  FFMA.FTZ R11, R37, UR10, -R8.reuse ;  /* 0x0000000a250b7c23 */ /* 0x100fe20008010808 */
[----:B------:R-:W-:Y:S01]  /*3ff0*/  FSEL R79, R79, -INF , !P2 ;  /* 0xff8000004f4f7808 */ /* 0x000fe20005000000 */
[--C-:B------:R-:W-:Y:S01]  /*4000*/  FFMA.FTZ R172, R40, UR10, -R8.reuse ;  /* 0x0000000a28ac7c23 */ /* 0x100fe20008010808 */
[----:B------:R-:W-:Y:S01]  /*4010*/  FMNMX.FTZ R6, R34, R5, !PT ;  /* 0x0000000522067209 */ /* 0x000fe20007810000 */
[----:B------:R-:W1:Y:S01]  /*4020*/  MUFU.EX2 R182, R182 ;  /* 0x000000b600b67308 */ /* 0x000e620000000800 */
[----:B------:R-:W-:Y:S01]  /*4030*/  ISETP.LT.OR P6, PT, R2, 0x7a, P6 ;  /* 0x0000007a0200780c */ /* 0x000fe200037c1670 */
[--C-:B------:R-:W-:Y:S01]  /*4040*/  FFMA.FTZ R13, R41, UR10, -R8.reuse ;  /* 0x0000000a290d7c23 */ /* 0x100fe20008010808 */
[----:B------:R-:W-:Y:S01]  /*4050*/  FMNMX.FTZ R5, R35, R6, !PT ;  /* 0x0000000623057209 */ /* 0x000fe20007810000 */
[--C-:B------:R-:W-:Y:S01]  /*4060*/  FFMA.FTZ R174, R44, UR10, -R8.reuse ;  /* 0x0000000a2cae7c23 */ /* 0x100fe20008010808 */
[----:B------:R-:W-:Y:S01]  /*4070*/  FSEL R87, R87, -INF , !P6 ;  /* 0xff80000057577808 */ /* 0x000fe20007000000 */
        /* <DEDUP_REMOVED lines=31> */
[--C-:B------:R-:W-:Y:S01]  /*4270*/  FFMA.FTZ R154, R84, UR10, -R8.reuse ;  /* 0x0000000a549a7c23 */ /* 0x100fe20008010808 */
[----:B------:R-:W-:Y:S01]  /*4280*/  FFMA.FTZ R57, R85, UR10, -R8 ;  /* 0x0000000a55397c23 */ /* 0x000fe20008010808 */
[----:B------:R-:W-:Y:S01]  /*4290*/  FMNMX.FTZ R6, R54, R5, !PT ;  /* 0x0000000536067209 */ /* 0x000fe20007810000 */
[----:B------:R-:W5:Y:S03]  /*42a0*/  MUFU.EX2 R11, R11 ;  /* 0x0000000b000b7308 */ /* 0x000f660000000800 */
[----:B------:R-:W-:-:S04]  /*42b0*/  FMNMX.FTZ R5, R55, R6, !PT ;  /* 0x0000000637057209 */ /* 0x000fc80007810000 */
[----:B------:R-:W-:Y:S01]  /*42c0*/  FMNMX.FTZ R6, R58, R5, !PT ;  /* 0x000000053a067209 */ /* 0x000fe20007810000 */
[----:B------:R-:W5:Y:S03]  /*42d0*/  MUFU.EX2 R172, R172 ;  /* 0x000000ac00ac7308 */ /* 0x000f660000000800 */
[----:B------:R-:W-:-:S04]  /*42e0*/  FMNMX.FTZ R5, R59, R6, !PT ;  /* 0x000000063b057209 */ /* 0x000fc80007810000 */
[----:B------:R-:W-:Y:S01]  /*42f0*/  FMNMX.FTZ R6, R62, R5, !PT ;  /* 0x000000053e067209 */ /* 0x000fe20007810000 */
[----:B------:R-:W5:Y:S03]  /*4300*/  MUFU.EX2 R13, R13 ;  /* 0x0000000d000d7308 */ /* 0x000f660000000800 */
        /* <DEDUP_REMOVED lines=36> */
[--C-:B------:R-:W-:Y:S01]  /*4550*/  FFMA.FTZ R2, R27, UR10, -R4.reuse ;  /* 0x0000000a1b027c23 */ /* 0x100fe20008010804 */
[----:B------:R-:W-:Y:S01]  /*4560*/  FADD.FTZ R27, R180, R3 ;  /* 0x00000003b41b7221 */ /* 0x000fe20000010000 */
[--C-:B------:R-:W-:Y:S01]  /*4570*/  FFMA.FTZ R181, R26, UR10, -R4.reuse ;  /* 0x0000000a1ab57c23 */ /* 0x100fe20008010804 */
[--C-:B------:R-:W-:Y:S01]  /*4580*/  FFMA.FTZ R183, R30, UR10, -R4.reuse ;  /* 0x0000000a1eb77c23 */ /* 0x100fe20008010804 */
[--C-:B------:R-:W-:Y:S01]  /*4590*/  FFMA.FTZ R31, R31, UR10, -R4.reuse ;  /* 0x0000000a1f1f7c23 */ /* 0x100fe20008010804 */
[----:B-1----:R-:W-:Y:S01]  /*45a0*/  FADD.FTZ R10, R182, R27 ;  /* 0x0000001bb60a7221 */ /* 0x002fe20000010000 */
[--C-:B------:R-:W-:Y:S01]  /*45b0*/  FFMA.FTZ R177, R34, UR10, -R4.reuse ;  /* 0x0000000a22b17c23 */ /* 0x100fe20008010804 */
[----:B------:R-:W-:Y:S01]  /*45c0*/  MUFU.EX2 R2, R2 ;  /* 0x0000000200027308 */ /* 0x000fe20000000800 */
[----:B------:R-:W-:Y:S01]  /*45d0*/  FFMA.FTZ R35, R35, UR10, -R4 ;  /* 0x0000000a23237c23 */ /* 0x000fe20008010804 */
[----:B--2---:R-:W-:Y:S01]  /*45e0*/  FADD.FTZ R27, R7, R10 ;  /* 0x0000000a071b7221 */ /* 0x004fe20000010000 */
[--C-:B------:R-:W-:Y:S01]  /*45f0*/  FFMA.FTZ R38, R38, UR10, -R4.reuse ;  /* 0x0000000a26267c23 */ /* 0x100fe20008010804 */
[--C-:B------:R-:W-:Y:S01]  /*4600*/  FFMA.FTZ R39, R39, UR10, -R4.reuse ;  /* 0x0000000a27277c23 */ /* 0x100fe20008010804 */
[--C-:B------:R-:W-:Y:S01]  /*4610*/  FFMA.FTZ R42, R42, UR10, -R4.reuse ;  /* 0x0000000a2a2a7c23 */ /* 0x100fe20008010804 */
[----:B---3--:R-:W-:Y:S01]  /*4620*/  FADD.FTZ R10, R176, R27 ;  /* 0x0000001bb00a7221 */ /* 0x008fe20000010000 */
[--C-:B------:R-:W-:Y:S01]  /*4630*/  FFMA.FTZ R43, R43, UR10, -R4.reuse ;  /* 0x0000000a2b2b7c23 */ /* 0x100fe20008010804 */
[----:B------:R-:W0:Y:S01]  /*4640*/  MUFU.EX2 R181, R181 ;  /* 0x000000b500b57308 */ /* 0x000e220000000800 */
[----:B------:R-:W-:Y:S01]  /*4650*/  FFMA.FTZ R46, R46, UR10, -R4 ;  /* 0x0000000a2e2e7c23 */ /* 0x000fe20008010804 */
[----:B----4-:R-:W-:Y:S01]  /*4660*/  FADD.FTZ R27, R9, R10 ;  /* 0x0000000a091b7221 */ /* 0x010fe20000010000 */
[--C-:B------:R-:W-:Y:S01]  /*4670*/  FFMA.FTZ R47, R47, UR10, -R4.reuse ;  /* 0x0000000a2f2f7c23 */ /* 0x100fe20008010804 */
[--C-:B------:R-:W-:Y:S01]  /*4680*/  FFMA.FTZ R50, R50, UR10, -R4.reuse ;  /* 0x0000000a32327c23 */ /* 0x100fe20008010804 */
[--C-:B------:R-:W-:Y:S01]  /*4690*/  FFMA.FTZ R51, R51, UR10, -R4.reuse ;  /* 0x0000000a33337c23 */ /* 0x100fe20008010804 */
[----:B-----5:R-:W-:Y:S01]  /*46a0*/  FADD.FTZ R10, R178, R27 ;  /* 0x0000001bb20a7221 */ /* 0x020fe20000010000 */
        /* <DEDUP_REMOVED lines=8> */
[----:B------:R-:W-:Y:S01]  /*4730*/  F2FP.BF16.F32.PACK_AB R180, R3, R180 ;  /* 0x000000b403b4723e */ /* 0x000fe200000010ff */
[----:B------:R2:W3:Y:S01]  /*4740*/  MUFU.EX2 R6, R31 ;  /* 0x0000001f00067308 */ /* 0x0004e20000000800 */
[----:B------:R-:W-:Y:S01]  /*4750*/  FFMA.FTZ R63, R63, UR10, -R4 ;  /* 0x0000000a3f3f7c23 */ /* 0x000fe20008010804 */
[----:B------:R-:W-:Y:S01]  /*4760*/  FADD.FTZ R27, R13, R10 ;  /* 0x0000000a0d1b7221 */ /* 0x000fe20000010000 */
[----:B0-----:R-:W-:Y:S01]  /*4770*/  FADD.FTZ R10, R181, R2 ;  /* 0x00000002b50a7221 */ /* 0x001fe20000010000 */
[----:B------:R-:W-:Y:S01]  /*4780*/  F2FP.BF16.F32.PACK_AB R182, R7, R182 ;  /* 0x000000b607b6723e */ /* 0x000fe200000010ff */
[--C-:B------:R-:W-:Y:S01]  /*4790*/  FFMA.FTZ R66, R66, UR10, -R4.reuse ;  /* 0x0000000a42427c23 */ /* 0x100fe20008010804 */
[----:B------:R-:W-:Y:S01]  /*47a0*/  FADD.FTZ R12, R174, R27 ;  /* 0x0000001bae0c7221 */ /* 0x000fe20000010000 */
[----:B------:R-:W-:Y:S01]  /*47b0*/  FFMA.FTZ R67, R67, UR10, -R4 ;  /* 0x0000000a43437c23 */ /* 0x000fe20008010804 */
[----:B------:R-:W0:Y:S01]  /*47c0*/  MUFU.EX2 R177, R177 ;  /* 0x000000b100b17308 */ /* 0x000e220000000800 */
[----:B-1----:R-:W-:Y:S01]  /*47d0*/  FADD.FTZ R27, R183, R10 ;  /* 0x0000000ab71b7221 */ /* 0x002fe20000010000 */
[----:B--2---:R-:W-:Y:S01]  /*47e0*/  FADD.FTZ R31, R15, R12 ;  /* 0x0000000c0f1f7221 */ /* 0x004fe20000010000 */
[--C-:B------:R-:W-:Y:S01]  /*47f0*/  FFMA.FTZ R70, R70, UR10, -R4.reuse ;  /* 0x0000000a46467c23 */ /* 0x100fe20008010804 */
[--C-:B------:R-:W-:Y:S01]  /*4800*/  FFMA.FTZ R71, R71, UR10, -R4.reuse ;  /* 0x0000000a47477c23 */ /* 0x100fe20008010804 */
[--C-:B------:R-:W-:Y:S01]  /*4810*/  FFMA.FTZ R74, R74, UR10, -R4.reuse ;  /* 0x0000000a4a4a7c23 */ /* 0x100fe20008010804 */
[----:B------:R-:W-:Y:S01]  /*4820*/  FADD.FTZ R12, R168, R31 ;  /* 0x0000001fa80c7221 */ /* 0x000fe20000010000 */
[----:B------:R-:W-:Y:S01]  /*4830*/  FFMA.FTZ R75, R75, UR10, -R4 ;  /* 0x0000000a4b4b7c23 */ /* 0x000fe20008010804 */
[----:B------:R-:W1:Y:S01]  /*4840*/  MUFU.EX2 R8, R35 ;  /* 0x0000002300087308 */ /* 0x000e620000000800 */
[----:B---3--:R-:W-:Y:S01]  /*4850*/  FADD.FTZ R10, R6, R27 ;  /* 0x0000001b060a7221 */ /* 0x008fe20000010000 */
[----:B------:R-:W-:Y:S01]  /*4860*/  FADD.FTZ R31, R21, R12 ;  /* 0x0000000c151f7221 */ /* 0x000fe20000010000 */
[--C-:B------:R-:W-:Y:S01]  /*4870*/  FFMA.FTZ R78, R78, UR10, -R4.reuse ;  /* 0x0000000a4e4e7c23 */ /* 0x100fe20008010804 */
[--C-:B------:R-:W-:Y:S01]  /*4880*/  FFMA.FTZ R79, R79, UR10, -R4.reuse ;  /* 0x0000000a4f4f7c23 */ /* 0x100fe20008010804 */
[--C-:B------:R-:W-:Y:S01]  /*4890*/  FFMA.FTZ R82, R82, UR10, -R4.reuse ;  /* 0x0000000a52527c23 */ /* 0x100fe20008010804 */
[----:B------:R-:W-:Y:S01]  /*48a0*/  FFMA.FTZ R83, R83, UR10, -R4 ;  /* 0x0000000a53537c23 */ /* 0x000fe20008010804 */
[----:B------:R-:W-:Y:S01]  /*48b0*/  F2FP.BF16.F32.PACK_AB R181, R2, R181 ;  /* 0x000000b502b5723e */ /* 0x000fe200000010ff */
[----:B------:R-:W2:Y:S01]  /*48c0*/  MUFU.EX2 R38, R38 ;  /* 0x0000002600267308 */ /* 0x000ea20000000800 */
[----:B0-----:R-:W-:Y:S01]  /*48d0*/  FADD.FTZ R27, R177, R10 ;  /* 0x0000000ab11b7221 */ /* 0x001fe20000010000 */
[----:B------:R-:W-:Y:S01]  /*48e0*/  FADD.FTZ R10, R170, R31 ;  /* 0x0000001faa0a7221 */ /* 0x000fe20000010000 */
[--C-:B------:R-:W-:Y:S01]  /*48f0*/  FFMA.FTZ R86, R86, UR10, -R4.reuse ;  /* 0x0000000a56567c23 */ /* 0x100fe20008010804 */
[----:B------:R-:W-:Y:S01]  /*4900*/  FFMA.FTZ R4, R87, UR10, -R4 ;  /* 0x0000000a57047c23 */ /* 0x000fe20008010804 */
[----:B------:R-:W-:Y:S01]  /*4910*/  F2FP.BF16.F32.PACK_AB R176, R9, R176 ;  /* 0x000000b009b0723e */ /* 0x000fe200000010ff */
[----:B------:R-:W-:Y:S01]  /*4920*/  FADD.FTZ R31, R25, R10 ;  /* 0x0000000a191f7221 */ /* 0x000fe20000010000 */
[----:B------:R-:W-:Y:S01]  /*4930*/  F2FP.BF16.F32.PACK_AB R178, R11, R178 ;  /* 0x000000b20bb2723e */ /* 0x000fe200000010ff */
[----:B------:R-:W0:Y:S01]  /*4940*/  MUFU.EX2 R39, R39 ;  /* 0x0000002700277308 */ /* 0x000e220000000800 */
[----:B-1----:R-:W-:Y:S01]  /*4950*/  FADD.FTZ R27, R8, R27 ;  /* 0x0000001b081b7221 */ /* 0x002fe20000010000 */
[----:B------:R-:W-:Y:S01]  /*4960*/  FADD.FTZ R12, R164, R31 ;  /* 0x0000001fa40c7221 */ /* 0x000fe20000010000 */
[----:B------:R-:W-:-:S02]  /*4970*/  F2FP.BF16.F32.PACK_AB R172, R13, R172 ;  /* 0x000000ac0dac723e */ /* 0x000fc400000010ff */
[----:B------:R-:W-:Y:S01]  /*4980*/  F2FP.BF16.F32.PACK_AB R174, R15, R174 ;  /* 0x000000ae0fae723e */ /* 0x000fe200000010ff */
[----:B------:R-:W-:Y:S01]  /*4990*/  FADD.FTZ R31, R29, R12 ;  /* 0x0000000c1d1f7221 */ /* 0x000fe20000010000 */
[----:B------:R-:W-:Y:S01]  /*49a0*/  F2FP.BF16.F32.PACK_AB R168, R21, R168 ;  /* 0x000000a815a8723e */ /* 0x000fe200000010ff */
[----:B------:R-:W1:Y:S01]  /*49b0*/  MUFU.EX2 R42, R42 ;  /* 0x0000002a002a7308 */ /* 0x000e620000000800 */
[----:B--2---:R-:W-:Y:S01]  /*49c0*/  FADD.FTZ R10, R38, R27 ;  /* 0x0000001b260a7221 */ /* 0x004fe20000010000 */
[----:B------:R-:W-:Y:S01]  /*49d0*/  FADD.FTZ R12, R166, R31 ;  /* 0x0000001fa60c7221 */ /* 0x000fe20000010000 */
[----:B------:R-:W-:Y:S02]  /*49e0*/  F2FP.BF16.F32.PACK_AB R170, R25, R170 ;  /* 0x000000aa19aa723e */ /* 0x000fe400000010ff */
[----:B------:R-:W-:Y:S01]  /*49f0*/  F2FP.BF16.F32.PACK_AB R164, R29, R164 ;  /* 0x000000a41da4723e */ /* 0x000fe200000010ff */
[C---:B------:R-:W-:Y:S01]  /*4a00*/  FADD.FTZ R31, R33.reuse, R12 ;  /* 0x0000000c211f7221 */ /* 0x040fe20000010000 */
[----:B------:R-:W-:Y:S01]  /*4a10*/  F2FP.BF16.F32.PACK_AB R166, R33, R166 ;  /* 0x000000a621a6723e */ /* 0x000fe200000010ff */
[----:B------:R-:W2:Y:S01]  /*4a20*/  MUFU.EX2 R43, R43 ;  /* 0x0000002b002b7308 */ /* 0x000ea20000000800 */
[----:B0-----:R-:W-:Y:S01]  /*4a30*/  FADD.FTZ R27, R39, R10 ;  /* 0x0000000a271b7221 */ /* 0x001fe20000010000 */
[----:B------:R-:W-:Y:S01]  /*4a40*/  FADD.FTZ R12, R160, R31 ;  /* 0x0000001fa00c7221 */ /* 0x000fe20000010000 */
[----:B------:R-:W-:-:S02]  /*4a50*/  F2FP.BF16.F32.PACK_AB R160, R37, R160 ;  /* 0x000000a025a0723e */ /* 0x000fc400000010ff */
[----:B------:R-:W-:Y:S01]  /*4a60*/  F2FP.BF16.F32.PACK_AB R183, R6, R183 ;  /* 0x000000b706b7723e */ /* 0x000fe200000010ff */
[----:B------:R-:W-:Y:S01]  /*4a70*/  FADD.FTZ R31, R37, R12 ;  /* 0x0000000c251f7221 */ /* 0x000fe20000010000 */
[----:B------:R-:W-:Y:S01]  /*4a80*/  F2FP.BF16.F32.PACK_AB R177, R8, R177 ;  /* 0x000000b108b1723e */ /* 0x000fe200000010ff */
[----:B------:R-:W0:Y:S01]  /*4a90*/  MUFU.EX2 R46, R46 ;  /* 0x0000002e002e7308 */ /* 0x000e220000000800 */
[----:B-1----:R-:W-:Y:S01]  /*4aa0*/  FADD.FTZ R10, R42, R27 ;  /* 0x0000001b2a0a7221 */ /* 0x002fe20000010000 */
[----:B------:R-:W-:Y:S01]  /*4ab0*/  FADD.FTZ R12, R162, R31 ;  /* 0x0000001fa20c7221 */ /* 0x000fe20000010000 */
[----:B------:R-:W-:Y:S02]  /*4ac0*/  F2FP.BF16.F32.PACK_AB R162, R41, R162 ;  /* 0x000000a229a2723e */ /* 0x000fe400000010ff */
[----:B------:R-:W-:Y:S01]  /*4ad0*/  F2FP.BF16.F32.PACK_AB R179, R39, R38 ;  /* 0x0000002627b3723e */ /* 0x000fe200000010ff */
[----:B------:R-:W-:Y:S02]  /*4ae0*/  FADD.FTZ R7, R41, R12 ;  /* 0x0000000c29077221 */ /* 0x000fe40000010000 */
[----:B------:R-:W1:Y:S01]  /*4af0*/  MUFU.EX2 R47, R47 ;  /* 0x0000002f002f7308 */ /* 0x000e620000000800 */
[C---:B--2---:R-:W-:Y:S01]  /*4b00*/  FADD.FTZ R27, R43.reuse, R10 ;  /* 0x0000000a2b1b7221 */ /* 0x044fe20000010000 */
[----:B------:R-:W-:Y:S01]  /*4b10*/  FADD.FTZ R12, R156, R7 ;  /* 0x000000079c0c7221 */ /* 0x000fe20000010000 */
[----:B------:R-:W-:-:S05]  /*4b20*/  F2FP.BF16.F32.PACK_AB R173, R43, R42 ;  /* 0x0000002a2bad723e */ /* 0x000fca00000010ff */
        /* <DEDUP_REMOVED lines=62> */
[----:B------:R0:W3:Y:S01]  /*4f10*/  MUFU.EX2 R155, R4 ;  /* 0x00000004009b7308 */ /* 0x0000e20000000800 */
[C---:B-1----:R-:W-:Y:S01]  /*4f20*/  FADD.FTZ R7, R83.reuse, R2 ;  /* 0x0000000253077221 */ /* 0x042fe20000010000 */
[----:B------:R-:W-:-:S06]  /*4f30*/  F2FP.BF16.F32.PACK_AB R153, R83, R82 ;  /* 0x000000525399723e */ /* 0x000fcc00000010ff */
[----:B------:R-:W1:Y:S01]  /*4f40*/  MUFU.EX2 R57, R57 ;  /* 0x0000003900397308 */ /* 0x000e620000000800 */
[----:B--2---:R-:W-:Y:S01]  /*4f50*/  FADD.FTZ R2, R86, R7 ;  /* 0x0000000756027221 */ /* 0x004fe20000010000 */
[----:B0-----:R-:W-:-:S03]  /*4f60*/  VIADD R4, R90, 0xfffffffe ;  /* 0xfffffffe5a047836 */ /* 0x001fc60000000000 */
[C---:B---3--:R-:W-:Y:S01]  /*4f70*/  FADD.FTZ R2, R155.reuse, R2 ;  /* 0x000000029b027221 */ /* 0x048fe20000010000 */
[----:B------:R-:W-:Y:S01]  /*4f80*/  F2FP.BF16.F32.PACK_AB R155, R155, R86 ;  /* 0x000000569b9b723e */ /* 0x000fe200000010ff */
[C---:B-1----:R-:W-:Y:S01]  /*4f90*/  FADD.FTZ R3, R57.reuse, R12 ;  /* 0x0000000c39037221 */ /* 0x042fe20000010000 */
        /* <DEDUP_REMOVED lines=12> */
.L_x_7448:
[----:B------:R-:W-:-:S11]  /*5060*/  UISETP.NE.AND UP2, UPT, UR7, 0x1, UPT ;  /* 0x000000010700788c */ /* 0x000fd6000bf45270 */
[----:B------:R-:W-:Y:S02]  /*5070*/  @UP2 ULDC.64 UR14, c[0x0][0x9e8] ;  /* 0x00027a00000e2ab9 */ /* 0x000fe40000000a00 */
[----:B------:R-:W-:-:S04]  /*5080*/  UIMAD.WIDE.U32 UR18, UR11, UR14, URZ ;  /* 0x0000000e0b1272a5 */ /* 0x000fc8000f8e003f */
[----:B------:R-:W-:-:S12]  /*5090*/  @UP2 USHF.R.U32.HI UR11, URZ, UR15, UR19 ;  /* 0x0000000f3f0b2299 */ /* 0x000fd80008011613 */
.L_x_7449:
[----:B------:R-:W-:-:S04]  /*50a0*/  UIMAD UR7, UR11, UR7, UR7 ;  /* 0x000000070b0772a4 */ /* 0x000fc8000f8e0207 */
[----:B------:R-:W-:-:S04]  /*50b0*/  UISETP.LT.AND UP2, UPT, UR6, UR7, UPT ;  /* 0x000000070600728c */ /* 0x000fc8000bf41270 */
[----:B------:R-:W-:-:S12]  /*50c0*/  USEL UR6, UR6, UR7, UP2 ;  /* 0x0000000706067287 */ /* 0x000fd80009000000 */
.L_x_7447:
[----:B------:R-:W-:Y:S01]  /*50d0*/  USHF.R.S32.HI UR7, URZ, 0x1f, UR6 ;  /* 0x0000001f3f077899 */ /* 0x000fe20008011406 */
[----:B------:R-:W-:Y:S02]  /*50e0*/  CS2R R150, SRZ ;  /* 0x0000000000967805 */ /* 0x000fe4000001ff00 */
[----:B------:R-:W-:Y:S02]  /*50f0*/  CS2R R148, SRZ ;  /* 0x0000000000947805 */ /* 0x000fe4000001ff00 */
[----:B------:R-:W-:Y:S01]  /*5100*/  CS2R R146, SRZ ;  /* 0x0000000000927805 */ /* 0x000fe2000001ff00 */
        /* <DEDUP_REMOVED lines=35> */
[----:B------:R-:W-:Y:S01]  /*5340*/  IMAD.MOV.U32 R151, RZ, RZ, RZ ;  /* 0x000000ffff977224 */ /* 0x000fe200078e00ff */
[----:B------:R-:W-:Y:S01]  /*5350*/  ULDC UR55, c[0x0][0x9e4] ;  /* 0x0002790000377ab9 */ /* 0x000fe20000000800 */
[----:B------:R-:W-:Y:S01]  /*5360*/  ULDC UR56, c[0x0][0x9dc] ;  /* 0x0002770000387ab9 */ /* 0x000fe20000000800 */
[----:B------:R-:W-:Y:S01]  /*5370*/  ULDC UR54, c[0x0][0x988] ;  /* 0x0002620000367ab9 */ /* 0x000fe20000000800 */
[----:B------:R-:W-:-:S05]  /*5380*/  ULDC UR57, c[0x0][0x9e0] ;  /* 0x0002780000397ab9 */ /* 0x000fca0000000800 */
.L_x_7467:
[----:B------:R-:W-:Y:S01]  /*5390*/  UIADD3 UR59, UR47, 0x1, URZ ;  /* 0x000000012f3b7890 */ /* 0x000fe2000fffe03f */
[----:B------:R-:W-:-:S03]  /*53a0*/  ISETP.NE.AND P3, PT, RZ, UR44, PT ;  /* 0x0000002cff007c0c */ /* 0x000fc6000bf65270 */
[----:B------:R-:W-:-:S04]  /*53b0*/  UISETP.NE.AND UP2, UPT, UR59, 0x2, UPT ;  /* 0x000000023b00788c */ /* 0x000fc8000bf45270 */
[----:B------:R-:W-:Y:S02]  /*53c0*/  USEL UR58, URZ, 0x1, UP2 ;  /* 0x000000013f3a7887 */ /* 0x000fe40009000000 */
[----:B------:R-:W-:Y:S02]  /*53d0*/  USEL UR59, UR59, URZ, UP2 ;  /* 0x0000003f3b3b7287 */ /* 0x000fe40009000000 */
[----:B------:R-:W-:Y:S02]  /*53e0*/  ULOP3.LUT UR58, UR50, UR58, URZ, 0x3c, !UPT ;  /* 0x0000003a323a7292 */ /* 0x000fe4000f8e3c3f */
[----:B------:R-:W-:Y:S10]  /*53f0*/  @P3 BRA `(.L_x_7451) ;  /* 0x00000000002c3947 */ /* 0x000ff40003800000 */
[----:B------:R-:W-:Y:S05]  /*5400*/  @!P0 BRA `(.L_x_7452) ;  /* 0x0000000000048947 */ /* 0x000fea0003800000 */
[----:B------:R-:W-:Y:S01]  /*5410*/  BPT.TRAP 0x1 ;  /* 0x000000040000795c */ /* 0x000fe20000300000 */
.L_x_7452:
[----:B------:R-:W-:Y:S01]  /*5420*/  ULEA UR6, UR59, UR41, 0x3 ;  /* 0x000000293b067291 */ /* 0x000fe2000f8e183f */
[----:B------:R-:W-:-:S05]  /*5430*/  IMAD.U32 R6, RZ, RZ, UR58 ;  /* 0x0000003aff067e24 */ /* 0x000fca000f8e00ff */
[----:B------:R-:W-:-:S04]  /*5440*/  SHF.L.U32 R6, R6, 0x1f, RZ ;  /* 0x0000001f06067819 */ /* 0x000fc800000006ff */
[----:B------:R0:W1:Y:S01]  /*5450*/  SYNCS.PHASECHK.TRANS64.TRYWAIT P2, [UR6+0x28830], R6 ;  /* 0x02883006ff0075a7 */ /* 0x0000620008040146 */
[----:B------:R-:W-:Y:S05]  /*5460*/  @!P0 BRA `(.L_x_7453) ;  /* 0x0000000000048947 */ /* 0x000fea0003800000 */
[----:B------:R-:W-:Y:S01]  /*5470*/  BPT.TRAP 0x1 ;  /* 0x000000040000795c */ /* 0x000fe20000300000 */
.L_x_7453:
[----:B-1----:R-:W-:Y:S05]  /*5480*/  @P2 BRA `(.L_x_7451) ;  /* 0x0000000000082947 */ /* 0x002fea0003800000 */
[----:B------:R-:W1:Y:S02]  /*5490*/  SYNCS.PHASECHK.TRANS64.TRYWAIT P2, [UR6+0x28830], R6 ;  /* 0x02883006ff0075a7 */ /* 0x000e640008040146 */
[----:B-1----:R-:W-:Y:S05]  /*54a0*/  @!P2 BRA `(.L_x_7454) ;  /* 0x0000012c004ca947 */ /* 0x002fea0003800000 */
.L_x_7451:
[----:B-1----:R-:W1:Y:S01]  /*54b0*/  S2R R7, SR_TID.X ;  /* 0x0000000000077919 */ /* 0x002e620000002100 */
[----:B------:R-:W-:Y:S01]  /*54c0*/  ULEA UR34, UR59, UR51, 0xb ;  /* 0x000000333b227291 */ /* 0x000fe2000f8e583f */
[----:B------:R-:W-:Y:S01]  /*54d0*/  UMOV UR35, 0x40000040 ;  /* 0x4000004000237882 */ /* 0x000fe20000000000 */
[----:B------:R-:W-:Y:S02]  /*54e0*/  UMOV UR7, 0x40000040 ;  /* 0x4000004000077882 */ /* 0x000fe40000000000 */
[----:B------:R-:W-:Y:S02]  /*54f0*/  UIADD3 UR6, UR34, 0x2, URZ ;  /* 0x0000000222067890 */ /* 0x000fe4000fffe03f */
        /* <DEDUP_REMOVED lines=12> */
[----:B-1----:R-:W-:-:S05]  /*55c0*/  SHF.R.U32.HI R7, RZ, 0x7, R7 ;  /* 0x00000007ff077819 */ /* 0x002fca0000011607 */
[----:B0-----:R-:W-:-:S05]  /*55d0*/  VIADD R6, R7, 0x8 ;  /* 0x0000000807067836 */ /* 0x001fca0000000000 */
[----:B------:R0:W-:Y:S06]  /*55e0*/  BAR.SYNC.DEFER_BLOCKING R6, 0x100 ;  /* 0x000400060000751d */ /* 0x0001ec0000010000 */
        /* <DEDUP_REMOVED lines=27> */
.L_x_7456:
[----:B------:R-:W-:Y:S01]  /*57a0*/  ULEA UR6, UR47, UR41, 0x3 ;  /* 0x000000292f067291 */ /* 0x000fe2000f8e183f */
[----:B------:R-:W-:-:S05]  /*57b0*/  IMAD.U32 R6, RZ, RZ, UR50 ;  /* 0x00000032ff067e24 */ /* 0x000fca000f8e00ff */
[----:B------:R-:W-:-:S04]  /*57c0*/  SHF.L.U32 R6, R6, 0x1f, RZ ;  /* 0x0000001f06067819 */ /* 0x000fc800000006ff */
[----:B------:R0:W1:Y:S01]  /*57d0*/  SYNCS.PHASECHK.TRANS64.TRYWAIT P2, [UR6+0x28850], R6 ;  /* 0x02885006ff0075a7 */ /* 0x0000620008040146 */
[----:B------:R-:W-:Y:S05]  /*57e0*/  @!P0 BRA `(.L_x_7457) ;  /* 0x0000000000048947 */ /* 0x000fea0003800000 */
[----:B------:R-:W-:Y:S01]  /*57f0*/  BPT.TRAP 0x1 ;  /* 0x000000040000795c */ /* 0x000fe20000300000 */
.L_x_7457:
[----:B-1----:R-:W-:Y:S05]  /*5800*/  @P2 BRA `(.L_x_7455) ;  /* 0x0000000000082947 */ /* 0x002fea0003800000 */
[----:B------:R-:W1:Y:S02]  /*5810*/  SYNCS.PHASECHK.TRANS64.TRYWAIT P2, [UR6+0x28850], R6 ;  /* 0x02885006ff0075a7 */ /* 0x000e640008040146 */
[----:B-1----:R-:W-:Y:S05]  /*5820*/  @!P2 BRA `(.L_x_7458) ;  /* 0x000001280084a947 */ /* 0x002fea0003800000 */
.L_x_7455:
[----:B------:R-:W-:Y:S01]  /*5830*/  UIADD3 UR6, UR41, 0x400, URZ ;  /* 0x0000040029067890 */ /* 0x000fe2000fffe03f */
[----:B------:R-:W-:Y:S01]  /*5840*/  WARPGROUP.ARRIVE ;  /* 0x00000000000079c5 */ /* 0x000fe20000000000 */
[----:B------:R-:W-:-:S05]  /*5850*/  UMOV UR7, 0x40000040 ;  /* 0x4000004000077882 */ /* 0x000fca0000000000 */
[----:B------:R-:W2:Y:S01]  /*5860*/  S2R R9, SR_TID.X ;  /* 0x0000000000097919 */ /* 0x000ea20000002100 */
[----:B------:R-:W-:Y:S01]  /*5870*/  USHF.R.U32.HI UR6, URZ, 0x4, UR6 ;  /* 0x000000043f067899 */ /* 0x000fe20008011606 */
[----:B------:R-:W-:Y:S01]  /*5880*/  PLOP3.LUT P2, PT, PT, PT, UP0, 0x80, 0x0 ;  /* 0x000000000000781c */ /* 0x000fe20003f4f008 */
[----:B------:R-:W-:Y:S01]  /*5890*/  VIADD R8, R17, UR37 ;  /* 0x0000002511087c36 */ /* 0x000fe20008000000 */
[----:B------:R-:W-:Y:S01]  /*58a0*/  PLOP3.LUT P3, PT, PT, PT, UP0, 0x80, 0x0 ;  /* 0x000000000000781c */ /* 0x000fe20003f6f008 */
[----:B------:R-:W-:Y:S01]  /*58b0*/  ULOP3.LUT UR6, UR6, 0x3fff, URZ, 0xc0, !UPT ;  /* 0x00003fff06067892 */ /* 0x000fe2000f8ec03f */
[----:B-1----:R-:W-:Y:S02]  /*58c0*/  IMAD.U32 R7, RZ, RZ, UR59 ;  /* 0x0000003bff077e24 */ /* 0x002fe4000f8e00ff */
[----:B------:R-:W-:Y:S01]  /*58d0*/  IMAD.U32 R10, RZ, RZ, UR46 ;  /* 0x0000002eff0a7e24 */ /* 0x000fe2000f8e00ff */
[----:B------:R-:W-:Y:S02]  /*58e0*/  ULOP3.LUT UR6, UR6, 0x4000000, URZ, 0xfc, !UPT ;  /* 0x0400000006067892 */ /* 0x000fe4000f8efc3f */
[----:B------:R-:W-:-:S02]  /*58f0*/  @!P1 LEA R7, R7, UR41, 0x3 ;  /* 0x0000002907079c11 */ /* 0x000fc4000f8e18ff */
[----:B------:R-:W-:-:S03]  /*5900*/  ULEA UR10, UR47, UR6, 0xb ;  /* 0x000000062f0a7291 */ /* 0x000fc6000f8e583f */
[----:B------:R-:W-:-:S04]  /*5910*/  @!P1 VIADD R7, R7, 0x28840 ;  /* 0x0002884007079836 */ /* 0x000fc80000000000 */
[----:B------:R-:W-:Y:S01]  /*5920*/  UMOV UR6, UR10 ;  /* 0x0000000a00067c82 */ /* 0x000fe20008000000 */
[----:B------:R-:W-:Y:S01]  /*5930*/  @!P1 PRMT R7, RZ, 0x654, R7 ;  /* 0x00000654ff079816 */ /* 0x000fe20000000007 */
[----:B------:R-:W-:Y:S01]  /*5940*/  HGMMA.64x128x16.F32.BF16 R88, R180, gdesc[UR4].tnspB, R88, gsb0 ;  /* 0x41e00004b4587df0 */ /* 0x000fe20008001858 */
[----:B------:R-:W-:Y:S01]  /*5950*/  UIADD3 UR6, UR10, 0x80, URZ ;  /* 0x000000800a067890 */ /* 0x000fe2000fffe03f */
[----:B------:R-:W-:Y:S01]  /*5960*/  UMOV UR7, 0x40000040 ;  /* 0x4000004000077882 */ /* 0x000fe20000000000 */
[----:B--2---:R-:W-:Y:S01]  /*5970*/  SHF.R.U32.HI R9, RZ, 0x7, R9 ;  /* 0x00000007ff097819 */ /* 0x004fe20000011609 */
        /* <DEDUP_REMOVED lines=33> */
[----:B------:R-:W-:Y:S02]  /*5b90*/  @UP0 ULDC UR6, c[0x0][0x44c] ;  /* 0x0001130000060ab9 */ /* 0x000fe40000000800 */
[----:B0-----:R-:W-:Y:S01]  /*5ba0*/  @P2 IMAD.HI.U32 R6, R8, UR6, RZ ;  /* 0x0000000608062c27 */ /* 0x001fe2000f8e00ff */
[----:B------:R-:W-:Y:S01]  /*5bb0*/  @UP0 ULDC UR6, c[0x0][0x450] ;  /* 0x0001140000060ab9 */ /* 0x000fe20000000800 */
[----:B------:R-:W-:-:S03]  /*5bc0*/  PLOP3.LUT P2, PT, PT, PT, UP1, 0x40, 0x0 ;  /* 0x000000000000781c */ /* 0x000fc60003f4e818 */
[----:B------:R-:W-:Y:S01]  /*5bd0*/  @P3 SHF.R.U32.HI R8, RZ, UR6, R6 ;  /* 0x00000006ff083c19 */ /* 0x000fe20008011606 */
[----:B------:R-:W-:Y:S01]  /*5be0*/  ULOP3.LUT UR6, URZ, UR56, URZ, 0x33, !UPT ;  /* 0x000000383f067292 */ /* 0x000fe2000f8e333f */
[----:B------:R-:W-:Y:S01]  /*5bf0*/  IADD3 R6, -R9, 0xb, RZ ;  /* 0x0000000b09067810 */ /* 0x000fe20007ffe1ff */
[----:B------:R-:W-:Y:S02]  /*5c00*/  IMAD.SHL.U32 R9, R4, 0x80, RZ ;  /* 0x0000008004097824 */ /* 0x000fe400078e00ff */
[----:B------:R-:W0:Y:S01]  /*5c10*/  SHFL.IDX PT, R11, R8, RZ, 0x1c1f ;  /* 0x001c1fff080b7589 */ /* 0x000e2200000e0000 */
[----:B------:R-:W-:Y:S02]  /*5c20*/  WARPGROUP.DEPBAR.LE gsb0, 0x0 ;  /* 0x00008000000079c5 */ /* 0x000fe40000010000 */
[----:B------:R1:W-:Y:S06]  /*5c30*/  BAR.ARV R6, 0x100 ;  /* 0x000400060000751d */ /* 0x0003ec0000002000 */
[----:B------:R2:W-:Y:S02]  /*5c40*/  @!P1 SYNCS.ARRIVE.TRANS64.RED.A1T0 RZ, [R7+URZ], RZ ;  /* 0x000000ff07ff99a7 */ /* 0x0005e4000810043f */
[----:B--2---:R-:W-:-:S04]  /*5c50*/  IADD3 R7, -R16, 0x1, -R9 ;  /* 0x0000000110077810 */ /* 0x004fc80007ffe909 */
[----:B------:R-:W-:-:S05]  /*5c60*/  IADD3 R7, -R10, UR38, R7 ;  /* 0x000000260a077c10 */ /* 0x000fca000fffe107 */
[C---:B------:R-:W-:Y:S02]  /*5c70*/  VIADD R14, R7.reuse, UR57 ;  /* 0x00000039070e7c36 */ /* 0x040fe40008000000 */
[----:B------:R-:W-:Y:S02]  /*5c80*/  VIADD R20, R7, UR6 ;  /* 0x0000000607147c36 */ /* 0x000fe40008000000 */
[--C-:B0-----:R-:W-:Y:S02]  /*5c90*/  IMAD.IADD R10, R14, 0x1, R11.reuse ;  /* 0x000000010e0a7824 */ /* 0x101fe400078e020b */
[----:B------:R-:W-:Y:S01]  /*5ca0*/  IMAD.IADD R12, R20, 0x1, R11 ;  /* 0x00000001140c7824 */ /* 0x000fe200078e020b */
[----:B-1----:R-:W-:Y:S06]  /*5cb0*/  @P2 BRA `(.L_x_7459) ;  /* 0x00000000005c2947 */ /* 0x002fec0003800000 */
        /* <DEDUP_REMOVED lines=13> */
.L_x_7461:
[----:B------:R-:W-:-:S05]  /*5d90*/  IMAD.U32 R152, RZ, RZ, UR55 ;  /* 0x00000037ff987e24 */ /* 0x000fca000f8e00ff */
[----:B------:R-:W-:-:S13]  /*5da0*/  ISETP.NE.AND P2, PT, R152, 0x1, PT ;  /* 0x000000019800780c */ /* 0x000fda0003f45270 */
[----:B------:R-:W0:Y:S02]  /*5db0*/  @P2 LDC.64 R6, c[0x0][0x9e8] ;  /* 0x00027a00ff062b82 */ /* 0x000e240000000a00 */
[----:B0-----:R-:W-:-:S05]  /*5dc0*/  @P2 IMAD.HI.U32 R6, R11, R6, RZ ;  /* 0x000000060b062227 */ /* 0x001fca00078e00ff */
[----:B------:R-:W-:-:S07]  /*5dd0*/  @P2 SHF.R.U32.HI R11, RZ, R7, R6 ;  /* 0x00000007ff0b2219 */ /* 0x000fce0000011606 */
.L_x_7462:
[----:B------:R-:W-:Y:S05]  /*5de0*/  BSYNC B0 ;  /* 0x0000000000007941 */ /* 0x000fea0003800000 */
.L_x_7460:
[----:B------:R-:W-:-:S04]  /*5df0*/  IMAD R11, R11, R152, -R9 ;  /* 0x000000980b0b7224 */ /* 0x000fc800078e0a09 */
[----:B------:R-:W-:-:S05]  /*5e00*/  IMAD.IADD R11, R11, 0x1, -R16 ;  /* 0x000000010b0b7824 */ /* 0x000fca00078e0a10 */
[----:B------:R-:W-:Y:S02]  /*5e10*/  VIADDMNMX R10, R11, R152, R10, PT ;  /* 0x000000980b0a7246 */ /* 0x000fe4000380010a */
[----:B------:R-:W-:-:S07]  /*5e20*/  VIMNMX R12, R12, R11, !PT ;  /* 0x0000000b0c0c7248 */ /* 0x000fce0007fe0100 */
.L_x_7459:
[----:B------:R-:W-:Y:S01]  /*5e30*/  ISETP.GT.AND P2, PT, R4, -0x1, PT ;  /* 0xffffffff0400780c */ /* 0x000fe20003f44270 */
[----:B------:R-:W0:Y:S03]  /*5e40*/  SHFL.IDX PT, R7, R8, 0x1, 0x1c1f ;  /* 0x003c1f0008077f89 */ /* 0x000e2600000e0000 */
[C---:B------:R-:W-:Y:S02]  /*5e50*/  ISETP.GT.AND P5, PT, R12.reuse, RZ, P2 ;  /* 0x000000ff0c00720c */ /* 0x040fe400017a4270 */
[----:B------:R-:W-:Y:S02]  /*5e60*/  ISETP.GT.AND P4, PT, R12, 0x1, P2 ;  /* 0x000000010c00780c */ /* 0x000fe40001784270 */
        /* <DEDUP_REMOVED lines=9> */
[----:B0-----:R-:W-:Y:S01]  /*5f00*/  IMAD.IADD R8, R14, 0x1, R7 ;  /* 0x000000010e087824 */ /* 0x001fe200078e0207 */
        /* <DEDUP_REMOVED lines=79> */
[----:B------:R-:W-:Y:S01]  /*6400*/  ISETP.GT.AND P3, PT, R12, 0x79, P2 ;  /* 0x000000790c00780c */ /* 0x000fe20001764270 */
[----:B------:R-:W-:Y:S01]  /*6410*/  IMAD.IADD R12, R20, 0x1, R7 ;  /* 0x00000001140c7824 */ /* 0x000fe200078e0207 */
        /* <DEDUP_REMOVED lines=20> */
.L_x_7465:
[----:B------:R-:W-:-:S05]  /*6560*/  IMAD.U32 R14, RZ, RZ, UR55 ;  /* 0x00000037ff0e7e24 */ /* 0x000fca000f8e00ff */
[----:B------:R-:W-:-:S13]  /*6570*/  ISETP.NE.AND P3, PT, R14, 0x1, PT ;  /* 0x000000010e00780c */ /* 0x000fda0003f65270 */
[----:B------:R-:W0:Y:S02]  /*6580*/  @P3 LDC.64 R6, c[0x0][0x9e8] ;  /* 0x00027a00ff063b82 */ /* 0x000e240000000a00 */
[----:B0-----:R-:W-:-:S05]  /*6590*/  @P3 IMAD.HI.U32 R6, R10, R6, RZ ;  /* 0x000000060a063227 */ /* 0x001fca00078e00ff */
[----:B------:R-:W-:-:S07]  /*65a0*/  @P3 SHF.R.U32.HI R10, RZ, R7, R6 ;  /* 0x00000007ff0a3219 */ /* 0x000fce0000011606 */
.L_x_7466:
[----:B------:R-:W-:Y:S05]  /*65b0*/  BSYNC B0 ;  /* 0x0000000000007941 */ /* 0x000fea0003800000 */
.L_x_7464:
[----:B------:R-:W-:-:S04]  /*65c0*/  IMAD R9, R10, R14, -R9 ;  /* 0x0000000e0a097224 */ /* 0x000fc800078e0a09 */
[----:B------:R-:W-:-:S05]  /*65d0*/  IMAD.IADD R9, R9, 0x1, -R16 ;  /* 0x0000000109097824 */ /* 0x000fca00078e0a10 */
[----:B------:R-:W-:Y:S02]  /*65e0*/  VIADDMNMX R8, R9, R14, R8, PT ;  /* 0x0000000e09087246 */ /* 0x000fe40003800108 */
[----:B------:R-:W-:-:S07]  /*65f0*/  VIMNMX R12, R12, R9, !PT ;  /* 0x000000090c0c7248 */ /* 0x000fce0007fe0100 */
.L_x_7463:
[----:B------:R-:W-:Y:S01]  /*6600*/  FMNMX.FTZ R6, R155, R0, !PT ;  /* 0x000000009b067209 */ /* 0x000fe20007810000 */
[----:B------:R-:W-:Y:S01]  /*6610*/  UMOV UR10, UR54 ;  /* 0x00000036000a7c82 */ /* 0x000fe20008000000 */
[----:B------:R-:W-:Y:S01]  /*6620*/  ISETP.GT.AND P5, PT, R12, 0x8, P2 ;  /* 0x000000080c00780c */ /* 0x000fe200017a4270 */
[----:B------:R-:W-:Y:S01]  /*6630*/  UMOV UR50, UR58 ;  /* 0x0000003a00327c82 */ /* 0x000fe20008000000 */
        /* <DEDUP_REMOVED lines=17> */
[C---:B------:R-:W-:Y:S02]  /*6750*/  ISETP.GT.AND P5, PT, R12.reuse, RZ, P2 ;  /* 0x000000ff0c00720c */ /* 0x040fe400017a4270 */
        /* <DEDUP_REMOVED lines=13> */
[----:B------:R-:W-:Y:S02]  /*6830*/  FMNMX.FTZ R14, R26, R5, !PT ;  /* 0x000000051a0e7209 */ /* 0x000fe40007810000 */
[----:B------:R-:W-:Y:S02]  /*6840*/  FMNMX.FTZ R7, R57, R6, !PT ;  /* 0x0000000639077209 */ /* 0x000fe40007810000 */
[----:B------:R-:W-:-:S02]  /*6850*/  ISETP.GT.AND P4, PT, R12, 0x10, P2 ;  /* 0x000000100c00780c */ /* 0x000fc40001784270 */
[----:B------:R-:W-:Y:S02]  /*6860*/  FMNMX.FTZ R6, R60, R7, !PT ;  /* 0x000000073c067209 */ /* 0x000fe40007810000 */
[C---:B------:R-:W-:Y:S02]  /*6870*/  ISETP.LT.OR P3, PT, R8.reuse, 0xa, P3 ;  /* 0x0000000a0800780c */ /* 0x040fe40001f61670 */
[----:B------:R-:W-:Y:S02]  /*6880*/  FMNMX.FTZ R7, R61, R6, !PT ;  /* 0x000000063d077209 */ /* 0x000fe40007810000 */
[----:B------:R-:W-:Y:S02]  /*6890*/  ISETP.LT.OR P4, PT, R8, 0x11, P4 ;  /* 0x000000110800780c */ /* 0x000fe40002781670 */
[----:B------:R-:W-:Y:S02]  /*68a0*/  FMNMX.FTZ R6, R64, R7, !PT ;  /* 0x0000000740067209 */ /* 0x000fe40007810000 */
[----:B------:R-:W-:-:S02]  /*68b0*/  FSEL R31, R31, -INF , !P3 ;  /* 0xff8000001f1f7808 */ /* 0x000fc40005800000 */
[----:B------:R-:W-:Y:S02]  /*68c0*/  FMNMX.FTZ R7, R65, R6, !PT ;  /* 0x0000000641077209 */ /* 0x000fe40007810000 */
[----:B------:R-:W-:Y:S02]  /*68d0*/  ISETP.GT.AND P3, PT, R12, 0x18, P2 ;  /* 0x000000180c00780c */ /* 0x000fe40001764270 */
[----:B------:R-:W-:Y:S02]  /*68e0*/  FMNMX.FTZ R6, R68, R7, !PT ;  /* 0x0000000744067209 */ /* 0x000fe40007810000 */
[----:B------:R-:W-:Y:S02]  /*68f0*/  FSEL R34, R34, -INF , !P4 ;  /* 0xff80000022227808 */ /* 0x000fe40006000000 */
        /* <DEDUP_REMOVED lines=18> */
[----:B------:R-:W-:Y:S01]  /*6a20*/  FSEL R43, R43, -INF , !P3 ;  /* 0xff8000002b2b7808 */ /* 0x000fe20005800000 */
[----:B------:R-:W0:Y:S01]  /*6a30*/  SHFL.BFLY PT, R6, R7, 0x2, 0x1f ;  /* 0x0c401f0007067f89 */ /* 0x000e2200000e0000 */
[----:B------:R-:W-:-:S02]  /*6a40*/  ISETP.GT.AND P3, PT, R12, 0x29, P2 ;  /* 0x000000290c00780c */ /* 0x000fc40001764270 */
[----:B------:R-:W-:Y:S02]  /*6a50*/  FSEL R46, R46, -INF , !P4 ;  /* 0xff8000002e2e7808 */ /* 0x000fe40006000000 */
[----:B------:R-:W-:Y:S02]  /*6a60*/  ISETP.GT.AND P4, PT, R12, 0x30, P2 ;  /* 0x000000300c00780c */ /* 0x000fe40001784270 */
[----:B------:R-:W-:Y:S02]  /*6a70*/  ISETP.LT.OR P5, PT, R8, 0x2a, P3 ;  /* 0x0000002a0800780c */ /* 0x000fe40001fa1670 */
[----:B------:R-:W-:Y:S02]  /*6a80*/  ISETP.GT.AND P3, PT, R12, 0x31, P2 ;  /* 0x000000310c00780c */ /* 0x000fe40001764270 */
[----:B------:R-:W-:Y:S02]  /*6a90*/  FSEL R47, R47, -INF , !P5 ;  /* 0xff8000002f2f7808 */ /* 0x000fe40006800000 */
[----:B------:R-:W-:-:S02]  /*6aa0*/  ISETP.LT.OR P4, PT, R8, 0x31, P4 ;  /* 0x000000310800780c */ /* 0x000fc40002781670 */
[----:B------:R-:W-:Y:S02]  /*6ab0*/  ISETP.GT.AND P5, PT, R12, 0x38, P2 ;  /* 0x000000380c00780c */ /* 0x000fe400017a4270 */
[----:B------:R-:W-:Y:S02]  /*6ac0*/  ISETP.LT.OR P3, PT, R8, 0x32, P3 ;  /* 0x000000320800780c */ /* 0x000fe40001f61670 */
[----:B------:R-:W-:Y:S02]  /*6ad0*/  FSEL R50, R50, -INF , !P4 ;  /* 0xff80000032327808 */ /* 0x000fe40006000000 */
[----:B------:R-:W-:Y:S02]  /*6ae0*/  ISETP.GT.AND P4, PT, R12, 0x39, P2 ;  /* 0x000000390c00780c */ /* 0x000fe40001784270 */
[----:B------:R-:W-:Y:S02]  /*6af0*/  FSEL R51, R51, -INF , !P3 ;  /* 0xff80000033337808 */ /* 0x000fe40005800000 */
[----:B0-----:R-:W-:-:S02]  /*6b00*/  FMNMX.FTZ R9, R7, R6, !PT ;  /* 0x0000000607097209 */ /* 0x001fc40007810000 */
[----:B------:R-:W-:Y:S02]  /*6b10*/  ISETP.LT.OR P5, PT, R8, 0x39, P5 ;  /* 0x000000390800780c */ /* 0x000fe40002fa1670 */
[----:B------:R-:W-:Y:S01]  /*6b20*/  ISETP.GT.AND P3, PT, R12, 0x40, P2 ;  /* 0x000000400c00780c */ /* 0x000fe20001764270 */
[----:B------:R-:W0:Y:S01]  /*6b30*/  SHFL.BFLY PT, R6, R9, 0x1, 0x1f ;  /* 0x0c201f0009067f89 */ /* 0x000e2200000e0000 */
[----:B------:R-:W-:Y:S02]  /*6b40*/  ISETP.LT.OR P4, PT, R8, 0x3a, P4 ;  /* 0x0000003a0800780c */ /* 0x000fe40002781670 */
[----:B------:R-:W-:Y:S02]  /*6b50*/  FSEL R54, R54, -INF , !P5 ;  /* 0xff80000036367808 */ /* 0x000fe40006800000 */
[----:B------:R-:W-:Y:S02]  /*6b60*/  ISETP.GT.AND P5, PT, R12, 0x41, P2 ;  /* 0x000000410c00780c */ /* 0x000fe400017a4270 */
[----:B------:R-:W-:-:S02]  /*6b70*/  FSEL R55, R55, -INF , !P4 ;  /* 0xff80000037377808 */ /* 0x000fc40006000000 */
[----:B------:R-:W-:Y:S02]  /*6b80*/  ISETP.LT.OR P3, PT, R8, 0x41, P3 ;  /* 0x000000410800780c */ /* 0x000fe40001f61670 */
[----:B------:R-:W-:Y:S02]  /*6b90*/  ISETP.GT.AND P4, PT, R12, 0x48, P2 ;  /* 0x000000480c00780c */ /* 0x000fe40001784270 */
[----:B------:R-:W-:Y:S02]  /*6ba0*/  ISETP.LT.OR P5, PT, R8, 0x42, P5 ;  /* 0x000000420800780c */ /* 0x000fe40002fa1670 */
[----:B------:R-:W-:Y:S02]  /*6bb0*/  FSEL R58, R58, -INF , !P3 ;  /* 0xff8000003a3a7808 */ /* 0x000fe40005800000 */
[----:B------:R-:W-:Y:S02]  /*6bc0*/  ISETP.GT.AND P3, PT, R12, 0x49, P2 ;  /* 0x000000490c00780c */ /* 0x000fe40001764270 */
[----:B------:R-:W-:-:S02]  /*6bd0*/  FSEL R59, R59, -INF , !P5 ;  /* 0xff8000003b3b7808 */ /* 0x000fc40006800000 */
[----:B------:R-:W-:Y:S02]  /*6be0*/  ISETP.LT.OR P4, PT, R8, 0x49, P4 ;  /* 0x000000490800780c */ /* 0x000fe40002781670 */
[----:B------:R-:W-:Y:S02]  /*6bf0*/  ISETP.GT.AND P5, PT, R12, 0x50, P2 ;  /* 0x000000500c00780c */ /* 0x000fe400017a4270 */
[----:B0-----:R-:W-:Y:S02]  /*6c00*/  FMNMX.FTZ R6, R9, R6, !PT ;  /* 0x0000000609067209 */ /* 0x001fe40007810000 */
[----:B------:R-:W-:Y:S02]  /*6c10*/  ISETP.LT.OR P3, PT, R8, 0x4a, P3 ;  /* 0x0000004a0800780c */ /* 0x000fe40001f61670 */
[C---:B------:R-:W-:Y:S01]  /*6c20*/  FSETP.NEU.FTZ.AND P6, PT, R6.reuse, -INF , PT ;  /* 0xff8000000600780b */ /* 0x040fe20003fdd000 */
[----:B------:R-:W-:Y:S01]  /*6c30*/  FMUL.FTZ R10, R6, UR10 ;  /* 0x0000000a060a7c20 */ /* 0x000fe20008410000 */
[----:B------:R-:W-:-:S02]  /*6c40*/  FSEL R62, R62, -INF , !P4 ;  /* 0xff8000003e3e7808 */ /* 0x000fc40006000000 */
[----:B------:R-:W-:Y:S02]  /*6c50*/  ISETP.GT.AND P4, PT, R12, 0x51, P2 ;  /* 0x000000510c00780c */ /* 0x000fe40001784270 */
[----:B------:R-:W-:Y:S02]  /*6c60*/  FSEL R10, R10, RZ, P6 ;  /* 0x000000ff0a0a7208 */ /* 0x000fe40003000000 */
[----:B------:R-:W-:Y:S02]  /*6c70*/  FSEL R63, R63, -INF , !P3 ;  /* 0xff8000003f3f7808 */ /* 0x000fe40005800000 */
[----:B------:R-:W-:Y:S01]  /*6c80*/  ISETP.LT.OR P5, PT, R8, 0x51, P5 ;  /* 0x000000510800780c */ /* 0x000fe20002fa1670 */
[--C-:B------:R-:W-:Y:S01]  /*6c90*/  FFMA.FTZ R182, R25, UR10, -R10.reuse ;  /* 0x0000000a19b67c23 */ /* 0x100fe2000801080a */
[----:B------:R-:W-:Y:S01]  /*6ca0*/  FMNMX.FTZ R25, R27, R14, !PT ;  /* 0x0000000e1b197209 */ /* 0x000fe20007810000 */
[--C-:B------:R-:W-:Y:S01]  /*6cb0*/  FFMA.FTZ R178, R13, UR10, -R10.reuse ;  /* 0x0000000a0db27c23 */ /* 0x100fe2000801080a */
[--C-:B------:R-:W-:Y:S01]  /*6cc0*/  FFMA.FTZ R172, R15, UR10, -R10.reuse ;  /* 0x0000000a0fac7c23 */ /* 0x100fe2000801080a */
[--C-:B------:R-:W-:Y:S01]  /*6cd0*/  FFMA.FTZ R174, R21, UR10, -R10.reuse ;  /* 0x0000000a15ae7c23 */ /* 0x100fe2000801080a */
[----:B------:R-:W-:Y:S01]  /*6ce0*/  FMNMX.FTZ R14, R30, R25, !PT ;  /* 0x000000191e0e7209 */ /* 0x000fe20007810000 */
[--C-:B------:R-:W-:Y:S01]  /*6cf0*/  FFMA.FTZ R9, R29, UR10, -R10.reuse ;  /* 0x0000000a1d097c23 */ /* 0x100fe2000801080a */
[----:B------:R-:W-:Y:S01]  /*6d00*/  ISETP.GT.AND P3, PT, R12, 0x58, P2 ;  /* 0x000000580c00780c */ /* 0x000fe20001764270 */
        /* <DEDUP_REMOVED lines=10> */
[----:B------:R-:W-:Y:S01]  /*6db0*/  MUFU.EX2 R180, R180 ;  /* 0x000000b400b47308 */ /* 0x000fe20000000800 */
[----:B------:R-:W-:Y:S01]  /*6dc0*/  ISETP.GT.AND P5, PT, R12, 0x59, P2 ;  /* 0x000000590c00780c */ /* 0x000fe200017a4270 */
[--C-:B------:R-:W-:Y:S01]  /*6dd0*/  FFMA.FTZ R168, R48, UR10, -R10.reuse ;  /* 0x0000000a30a87c23 */ /* 0x100fe2000801080a */
[----:B------:R-:W-:Y:S01]  /*6de0*/  FMNMX.FTZ R14, R38, R25, !PT ;  /* 0x00000019260e7209 */ /* 0x000fe20007810000 */
[--C-:B------:R-:W-:Y:S01]  /*6df0*/  FFMA.FTZ R170, R52, UR10, -R10.reuse ;  /* 0x0000000a34aa7c23 */ /* 0x100fe2000801080a */
[----:B------:R-:W-:Y:S01]  /*6e00*/  FSEL R67, R67, -INF , !P4 ;  /* 0xff80000043437808 */ /* 0x000fe20006000000 */
[--C-:B------:R-:W-:Y:S01]  /*6e10*/  FFMA.FTZ R164, R56, UR10, -R10.reuse ;  /* 0x0000000a38a47c23 */ /* 0x100fe2000801080a */
[----:B------:R-:W-:Y:S01]  /*6e20*/  FMNMX.FTZ R15, R39, R14, !PT ;  /* 0x0000000e270f7209 */ /* 0x000fe20007810000 */
[----:B------:R-:W-:Y:S01]  /*6e30*/  MUFU.EX2 R7, R7 ;  /* 0x0000000700077308 */ /* 0x000fe20000000800 */
[----:B------:R-:W-:Y:S01]  /*6e40*/  ISETP.LT.OR P3, PT, R8, 0x59, P3 ;  /* 0x000000590800780c */ /* 0x000fe20001f61670 */
[--C-:B------:R-:W-:Y:S01]  /*6e50*/  FFMA.FTZ R166, R60, UR10, -R10.reuse ;  /* 0x0000000a3ca67c23 */ /* 0x100fe2000801080a */
[----:B------:R-:W-:Y:S01]  /*6e60*/  FMNMX.FTZ R14, R42, R15, !PT ;  /* 0x0000000f2a0e7209 */ /* 0x000fe20007810000 */
[--C-:B------:R-:W-:Y:S01]  /*6e70*/  FFMA.FTZ R15, R41, UR10, -R10.reuse ;  /* 0x0000000a290f7c23 */ /* 0x100fe2000801080a */
[----:B------:R-:W-:Y:S01]  /*6e80*/  ISETP.GT.AND P4, PT, R12, 0x60, P2 ;  /* 0x000000600c00780c */ /* 0x000fe20001784270 */
[--C-:B------:R-:W-:Y:S01]  /*6e90*/  FFMA.FTZ R160, R64, UR10, -R10.reuse ;  /* 0x0000000a40a07c23 */ /* 0x100fe2000801080a */
[----:B------:R-:W-:Y:S01]  /*6ea0*/  FMNMX.FTZ R25, R43, R14, !PT ;  /* 0x0000000e2b197209 */ /* 0x000fe20007810000 */
[----:B------:R-:W-:Y:S01]  /*6eb0*/  MUFU.EX2 R182, R182 ;  /* 0x000000b600b67308 */ /* 0x000fe20000000800 */
        /* <DEDUP_REMOVED lines=17> */
[----:B------:R-:W-:Y:S01]  /*6fd0*/  FFMA.FTZ R154, R84, UR10, -R10 ;  /* 0x0000000a549a7c23 */ /* 0x000fe2000801080a */
[----:B------:R-:W-:-:S02]  /*6fe0*/  FMNMX.FTZ R14, R54, R25, !PT ;  /* 0x00000019360e7209 */ /* 0x000fc40007810000 */
[----:B------:R-:W-:Y:S02]  /*6ff0*/  ISETP.GT.AND P5, PT, R12, 0x68, P2 ;  /* 0x000000680c00780c */ /* 0x000fe400017a4270 */
[----:B------:R-:W-:Y:S01]  /*7000*/  FMNMX.FTZ R25, R55, R14, !PT ;  /* 0x0000000e37197209 */ /* 0x000fe20007810000 */
[----:B------:R-:W-:Y:S01]  /*7010*/  MUFU.EX2 R11, R11 ;  /* 0x0000000b000b7308 */ /* 0x000fe20000000800 */
[----:B------:R-:W-:Y:S02]  /*7020*/  ISETP.LT.OR P3, PT, R8, 0x62, P3 ;  /* 0x000000620800780c */ /* 0x000fe40001f61670 */
[----:B------:R-:W-:Y:S01]  /*7030*/  FMNMX.FTZ R14, R58, R25, !PT ;  /* 0x000000193a0e7209 */ /* 0x000fe20007810000 */
[--C-:B------:R-:W-:Y:S01]  /*7040*/  FFMA.FTZ R25, R49, UR10, -R10.reuse ;  /* 0x0000000a31197c23 */ /* 0x100fe2000801080a */
[----:B------:R-:W-:Y:S01]  /*7050*/  FSEL R74, R74, -INF , !P4 ;  /* 0xff8000004a4a7808 */ /* 0x000fe20006000000 */
[----:B------:R-:W-:Y:S01]  /*7060*/  FFMA.FTZ R49, R73, UR10, -R10 ;  /* 0x0000000a49317c23 */ /* 0x000fe2000801080a */
[----:B------:R-:W-:Y:S01]  /*7070*/  FMNMX.FTZ R29, R59, R14, !PT ;  /* 0x0000000e3b1d7209 */ /* 0x000fe20007810000 */
[----:B------:R-:W-:Y:S01]  /*7080*/  MUFU.EX2 R178, R178 ;  /* 0x000000b200b27308 */ /* 0x000fe20000000800 */
[----:B------:R-:W-:-:S02]  /*7090*/  ISETP.GT.AND P4, PT, R12, 0x69, P2 ;  /* 0x000000690c00780c */ /* 0x000fc40001784270 */
[----:B------:R-:W-:Y:S02]  /*70a0*/  FMNMX.FTZ R14, R62, R29, !PT ;  /* 0x0000001d3e0e7209 */ /* 0x000fe40007810000 */
[----:B------:R-:W-:Y:S02]  /*70b0*/  FSEL R75, R75, -INF , !P3 ;  /* 0xff8000004b4b7808 */ /* 0x000fe40005800000 */
[----:B------:R-:W-:Y:S01]  /*70c0*/  FMNMX.FTZ R29, R63, R14, !PT ;  /* 0x0000000e3f1d7209 */ /* 0x000fe20007810000 */
[----:B------:R-:W-:Y:S01]  /*70d0*/  MUFU.EX2 R13, R13 ;  /* 0x0000000d000d7308 */ /* 0x000fe20000000800 */
[----:B------:R-:W-:Y:S02]  /*70e0*/  ISETP.LT.OR P5, PT, R8, 0x69, P5 ;  /* 0x000000690800780c */ /* 0x000fe40002fa1670 */
[----:B------:R-:W-:Y:S01]  /*70f0*/  FMNMX.FTZ R14, R66, R29, !PT ;  /* 0x0000001d420e7209 */ /* 0x000fe20007810000 */
[----:B------:R-:W-:Y:S01]  /*7100*/  FFMA.FTZ R29, R53, UR10, -R10 ;  /* 0x0000000a351d7c23 */ /* 0x000fe2000801080a */
[----:B------:R-:W-:-:S02]  /*7110*/  ISETP.LT.OR P4, PT, R8, 0x6a, P4 ;  /* 0x0000006a0800780c */ /* 0x000fc40002781670 */
[----:B------:R-:W-:Y:S01]  /*7120*/  FMNMX.FTZ R33, R67, R14, !PT ;  /* 0x0000000e43217209 */ /* 0x000fe20007810000 */
[----:B------:R-:W-:Y:S01]  /*7130*/  MUFU.EX2 R172, R172 ;  /* 0x000000ac00ac7308 */ /* 0x000fe20000000800 */
[----:B------:R-:W-:Y:S02]  /*7140*/  ISETP.GT.AND P3, PT, R12, 0x70, P2 ;  /* 0x000000700c00780c */ /* 0x000fe40001764270 */
[----:B------:R-:W-:Y:S02]  /*7150*/  FMNMX.FTZ R14, R70, R33, !PT ;  /* 0x00000021460e7209 */ /* 0x000fe40007810000 */
[----:B------:R-:W-:Y:S02]  /*7160*/  FSEL R78, R78, -INF , !P5 ;  /* 0xff8000004e4e7808 */ /* 0x000fe40006800000 */
[----:B------:R-:W-:Y:S01]  /*7170*/  FMNMX.FTZ R33, R71, R14, !PT ;  /* 0x0000000e47217209 */ /* 0x000fe20007810000 */
[----:B------:R-:W-:Y:S01]  /*7180*/  MUFU.EX2 R15, R15 ;  /* 0x0000000f000f7308 */ /* 0x000fe20000000800 */
[----:B------:R-:W-:-:S02]  /*7190*/  FSEL R79, R79, -INF , !P4 ;  /* 0xff8000004f4f7808 */ /* 0x000fc40006000000 */
[----:B------:R-:W-:Y:S01]  /*71a0*/  FMNMX.FTZ R14, R74, R33, !PT ;  /* 0x000000214a0e7209 */ /* 0x000fe20007810000 */
[--C-:B------:R-:W-:Y:S01]  /*71b0*/  FFMA.FTZ R33, R57, UR10, -R10.reuse ;  /* 0x0000000a39217c23 */ /* 0x100fe2000801080a */
[C---:B------:R-:W-:Y:S01]  /*71c0*/  ISETP.GT.AND P5, PT, R12.reuse, 0x71, P2 ;  /* 0x000000710c00780c */ /* 0x040fe200017a4270 */
[----:B------:R-:W-:Y:S01]  /*71d0*/  FFMA.FTZ R57, R81, UR10, -R10 ;  /* 0x0000000a51397c23 */ /* 0x000fe2000801080a */
[----:B------:R-:W-:Y:S01]  /*71e0*/  FMNMX.FTZ R37, R75, R14, !PT ;  /* 0x0000000e4b257209 */ /* 0x000fe20007810000 */
[----:B------:R-:W-:Y:S01]  /*71f0*/  MUFU.EX2 R174, R174 ;  /* 0x000000ae00ae7308 */ /* 0x000fe20000000800 */
[C---:B------:R-:W-:Y:S02]  /*7200*/  ISETP.GT.AND P4, PT, R12.reuse, 0x78, P2 ;  /* 0x000000780c00780c */ /* 0x040fe40001784270 */
[----:B------:R-:W-:Y:S02]  /*7210*/  ISETP.GT.AND P2, PT, R12, 0x79, P2 ;  /* 0x000000790c00780c */ /* 0x000fe40001744270 */
[----:B------:R-:W-:-:S02]  /*7220*/  ISETP.LT.OR P3, PT, R8, 0x71, P3 ;  /* 0x000000710800780c */ /* 0x000fc40001f61670 */
[----:B------:R-:W-:Y:S01]  /*7230*/  FMNMX.FTZ R12, R78, R37, !PT ;  /* 0x000000254e0c7209 */ /* 0x000fe20007810000 */
[----:B------:R-:W-:Y:S01]  /*7240*/  MUFU.EX2 R21, R21 ;  /* 0x0000001500157308 */ /* 0x000fe20000000800 */
[----:B------:R-:W-:Y:S02]  /*7250*/  ISETP.LT.OR P5, PT, R8, 0x72, P5 ;  /* 0x000000720800780c */ /* 0x000fe40002fa1670 */
[----:B------:R-:W-:Y:S02]  /*7260*/  FSEL R82, R82, -INF , !P3 ;  /* 0xff80000052527808 */ /* 0x000fe40005800000 */
[----:B------:R-:W-:Y:S02]  /*7270*/  FMNMX.FTZ R37, R79, R12, !PT ;  /* 0x0000000c4f257209 */ /* 0x000fe40007810000 */
[----:B------:R-:W-:Y:S01]  /*7280*/  ISETP.LT.OR P4, PT, R8, 0x79, P4 ;  /* 0x000000790800780c */ /* 0x000fe20002781670 */
[----:B------:R-:W-:Y:S01]  /*7290*/  MUFU.EX2 R168, R168 ;  /* 0x000000a800a87308 */ /* 0x000fe20000000800 */
[----:B------:R-:W-:-:S02]  /*72a0*/  FSEL R83, R83, -INF , !P5 ;  /* 0xff80000053537808 */ /* 0x000fc40006800000 */
[----:B------:R-:W-:Y:S01]  /*72b0*/  FMNMX.FTZ R12, R82, R37, !PT ;  /* 0x00000025520c7209 */ /* 0x000fe20007810000 */
[--C-:B------:R-:W-:Y:S01]  /*72c0*/  FFMA.FTZ R37, R61, UR10, -R10.reuse ;  /* 0x0000000a3d257c23 */ /* 0x100fe2000801080a */
[----:B------:R-:W-:Y:S02]  /*72d0*/  ISETP.LT.OR P2, PT, R8, 0x7a, P2 ;  /* 0x0000007a0800780c */ /* 0x000fe40001741670 */
[----:B------:R-:W-:Y:S01]  /*72e0*/  FSEL R86, R86, -INF , !P4 ;  /* 0xff80000056567808 */ /* 0x000fe20006000000 */
[----:B------:R-:W-:Y:S01]  /*72f0*/  MUFU.EX2 R25, R25 ;  /* 0x0000001900197308 */ /* 0x000fe20000000800 */
[----:B------:R-:W-:Y:S02]  /*7300*/  FMNMX.FTZ R41, R83, R12, !PT ;  /* 0x0000000c53297209 */ /* 0x000fe40007810000 */
[----:B------:R-:W-:Y:S02]  /*7310*/  FSEL R87, R87, -INF , !P2 ;  /* 0xff80000057577808 */ /* 0x000fe40005000000 */
[----:B------:R-:W-:Y:S01]  /*7320*/  FMNMX.FTZ R8, R86, R41, !PT ;  /* 0x0000002956087209 */ /* 0x000fe20007810000 */
[----:B------:R-:W-:Y:S01]  /*7330*/  FFMA.FTZ R41, R65, UR10, -R10 ;  /* 0x0000000a41297c23 */ /* 0x000fe2000801080a */
[----:B------:R-:W-:Y:S01]  /*7340*/  FSEL R65, R6, RZ, P6 ;  /* 0x000000ff06417208 */ /* 0x000fe20003000000 */
[----:B------:R-:W-:Y:S01]  /*7350*/  MUFU.EX2 R170, R170 ;  /* 0x000000aa00aa7308 */ /* 0x000fe20000000800 */
[----:B------:R-:W-:-:S03]  /*7360*/  FMNMX.FTZ R8, R87, R8, !PT ;  /* 0x0000000857087209 */ /* 0x000fc60007810000 */
[----:B------:R-:W-:Y:S02]  /*7370*/  FADD.FTZ R65, -R65, R0 ;  /* 0x0000000041417221 */ /* 0x000fe40000010100 */
[----:B------:R-:W0:Y:S02]  /*7380*/  SHFL.BFLY PT, R53, R8, 0x2, 0x1f ;  /* 0x0c401f0008357f89 */ /* 0x000e2400000e0000 */
[----:B------:R-:W-:Y:S01]  /*7390*/  FMUL.FTZ R65, R65, UR10 ;  /* 0x0000000a41417c20 */ /* 0x000fe20008410000 */
[----:B------:R-:W-:Y:S08]  /*73a0*/  MUFU.EX2 R29, R29 ;  /* 0x0000001d001d7308 */ /* 0x000ff00000000800 */
[----:B------:R-:W1:Y:S08]  /*73b0*/  MUFU.EX2 R65, R65 ;  /* 0x0000004100417308 */ /* 0x000e700000000800 */
[----:B------:R-:W2:Y:S01]  /*73c0*/  MUFU.EX2 R164, R164 ;  /* 0x000000a400a47308 */ /* 0x000ea20000000800 */
[----:B0-----:R-:W-:Y:S01]  /*73d0*/  FMNMX.FTZ R12, R8, R53, !PT ;  /* 0x00000035080c7209 */ /* 0x001fe20007810000 */
[--C-:B------:R-:W-:Y:S01]  /*73e0*/  FFMA.FTZ R53, R77, UR10, -R10.reuse ;  /* 0x0000000a4d357c23 */ /* 0x100fe2000801080a */
[----:B------:R-:W-:-:S05]  /*73f0*/  FFMA.FTZ R10, R85, UR10, -R10 ;  /* 0x0000000a550a7c23 */ /* 0x000fca000801080a */
[----:B------:R-:W0:Y:S01]  /*7400*/  MUFU.EX2 R33, R33 ;  /* 0x0000002100217308 */ /* 0x000e220000000800 */
[-C--:B-1----:R-:W-:Y:S01]  /*7410*/  FMUL.FTZ R88, R88, R65.reuse ;  /* 0x0000004158587220 */ /* 0x082fe20000410000 */
[----:B------:R-:W1:Y:S01]  /*7420*/  SHFL.BFLY PT, R61, R12, 0x1, 0x1f ;  /* 0x0c201f000c3d7f89 */ /* 0x000e6200000e0000 */
[-C--:B------:R-:W-:Y:S01]  /*7430*/  FMUL.FTZ R89, R89, R65.reuse ;  /* 0x0000004159597220 */ /* 0x080fe20000410000 */
[-C--:B------:R-:W-:Y:S01]  /*7440*/  FMUL.FTZ R92, R92, R65.reuse ;  /* 0x000000415c5c7220 */ /* 0x080fe20000410000 */
[-C--:B------:R-:W-:Y:S01]  /*7450*/  FMUL.FTZ R93, R93, R65.reuse ;  /* 0x000000415d5d7220 */ /* 0x080fe20000410000 */
[-C--:B------:R-:W-:Y:S01]  /*7460*/  FMUL.FTZ R96, R96, R65.reuse ;  /* 0x0000004160607220 */ /* 0x080fe20000410000 */
[-C--:B------:R-:W-:Y:S01]  /*7470*/  FMUL.FTZ R97, R97, R65.reuse ;  /* 0x0000004161617220 */ /* 0x080fe20000410000 */
[----:B------:R-:W3:Y:S01]  /*7480*/  MUFU.EX2 R166, R166 ;  /* 0x000000a600a67308 */ /* 0x000ee20000000800 */
        /* <DEDUP_REMOVED lines=16> */
[----:B------:R-:W-:Y:S01]  /*7590*/  FMUL.FTZ R128, R128, R65 ;  /* 0x0000004180807220 */ /* 0x000fe20000410000 */
[----:B-1----:R-:W-:Y:S01]  /*75a0*/  FMNMX.FTZ R8, R12, R61, !PT ;  /* 0x0000003d0c087209 */ /* 0x002fe20007810000 */
[-C--:B------:R-:W-:Y:S01]  /*75b0*/  FMUL.FTZ R129, R129, R65.reuse ;  /* 0x0000004181817220 */ /* 0x080fe20000410000 */
[-C--:B------:R-:W-:Y:S01]  /*75c0*/  FMUL.FTZ R132, R132, R65.reuse ;  /* 0x0000004184847220 */ /* 0x080fe20000410000 */
[-C--:B------:R-:W-:Y:S01]  /*75d0*/  FMUL.FTZ R133, R133, R65.reuse ;  /* 0x0000004185857220 */ /* 0x080fe20000410000 */
[C---:B------:R-:W-:Y:S01]  /*75e0*/  FSETP.NEU.FTZ.AND P2, PT, R8.reuse, -INF , PT ;  /* 0xff8000000800780b */ /* 0x040fe20003f5d000 */
[----:B------:R-:W-:Y:S01]  /*75f0*/  FMUL.FTZ R24, R8, UR10 ;  /* 0x0000000a08187c20 */ /* 0x000fe20008410000 */
[----:B------:R1:W-:Y:S01]  /*7600*/  MUFU.EX2 R61, R10 ;  /* 0x0000000a003d7308 */ /* 0x0003e20000000800 */
[-C--:B------:R-:W-:Y:S01]  /*7610*/  FMUL.FTZ R136, R136, R65.reuse ;  /* 0x0000004188887220 */ /* 0x080fe20000410000 */
[-C--:B------:R-:W-:Y:S01]  /*7620*/  FMUL.FTZ R137, R137, R65.reuse ;  /* 0x0000004189897220 */ /* 0x080fe20000410000 */
[-C--:B------:R-:W-:Y:S01]  /*7630*/  FMUL.FTZ R140, R140, R65.reuse ;  /* 0x000000418c8c7220 */ /* 0x080fe20000410000 */
[----:B------:R-:W-:Y:S01]  /*7640*/  FSEL R24, R24, RZ, P2 ;  /* 0x000000ff18187208 */ /* 0x000fe20001000000 */
[-C--:B------:R-:W-:Y:S01]  /*7650*/  FMUL.FTZ R141, R141, R65.reuse ;  /* 0x000000418d8d7220 */ /* 0x080fe20000410000 */
[-C--:B------:R-:W-:Y:S01]  /*7660*/  FMUL.FTZ R144, R144, R65.reuse ;  /* 0x0000004190907220 */ /* 0x080fe20000410000 */
[----:B------:R-:W-:Y:S01]  /*7670*/  FMUL.FTZ R145, R145, R65 ;  /* 0x0000004191917220 */ /* 0x000fe20000410000 */
[----:B------:R-:W-:Y:S01]  /*7680*/  MUFU.EX2 R41, R41 ;  /* 0x0000002900297308 */ /* 0x000fe20000000800 */
[----:B------:R-:W-:Y:S01]  /*7690*/  FFMA.FTZ R181, R26, UR10, -R24 ;  /* 0x0000000a1ab57c23 */ /* 0x000fe20008010818 */
[----:B------:R-:W-:Y:S01]  /*76a0*/  FFMA.FTZ R26, R65, R3, R180 ;  /* 0x00000003411a7223 */ /* 0x000fe200000100b4 */
[--C-:B------:R-:W-:Y:S01]  /*76b0*/  FFMA.FTZ R177, R34, UR10, -R24.reuse ;  /* 0x0000000a22b17c23 */ /* 0x100fe20008010818 */
[--C-:B------:R-:W-:Y:S01]  /*76c0*/  FFMA.FTZ R0, R27, UR10, -R24.reuse ;  /* 0x0000000a1b007c23 */ /* 0x100fe20008010818 */
[----:B------:R-:W-:Y:S01]  /*76d0*/  FFMA.FTZ R183, R30, UR10, -R24 ;  /* 0x0000000a1eb77c23 */ /* 0x000fe20008010818 */
[----:B------:R-:W-:Y:S01]  /*76e0*/  FADD.FTZ R3, R7, R26 ;  /* 0x0000001a07037221 */ /* 0x000fe20000010000 */
[--C-:B-1----:R-:W-:Y:S01]  /*76f0*/  FFMA.FTZ R10, R31, UR10, -R24.reuse ;  /* 0x0000000a1f0a7c23 */ /* 0x102fe20008010818 */
        /* <DEDUP_REMOVED lines=31> */
[----:B------:R-:W-:Y:S01]  /*78f0*/  FSEL R28, R8, RZ, P2 ;  /* 0x000000ff081c7208 */ /* 0x000fe20001000000 */
[----:B------:R-:W-:Y:S01]  /*7900*/  MUFU.EX2 R162, R162 ;  /* 0x000000a200a27308 */ /* 0x000fe20000000800 */
[--C-:B------:R-:W-:Y:S01]  /*7910*/  FFMA.FTZ R75, R75, UR10, -R24.reuse ;  /* 0x0000000a4b4b7c23 */ /* 0x100fe20008010818 */
[----:B------:R-:W-:Y:S01]  /*7920*/  FADD.FTZ R34, R174, R3 ;  /* 0x00000003ae227221 */ /* 0x000fe20000010000 */
[--C-:B------:R-:W-:Y:S01]  /*7930*/  FFMA.FTZ R78, R78, UR10, -R24.reuse ;  /* 0x0000000a4e4e7c23 */ /* 0x100fe20008010818 */
[----:B------:R-:W-:Y:S01]  /*7940*/  FADD.FTZ R28, -R28, R5 ;  /* 0x000000051c1c7221 */ /* 0x000fe20000010100 */
[----:B------:R-:W-:Y:S01]  /*7950*/  FFMA.FTZ R79, R79, UR10, -R24 ;  /* 0x0000000a4f4f7c23 */ /* 0x000fe20008010818 */
[----:B------:R-:W-:Y:S01]  /*7960*/  FADD.FTZ R3, R21, R34 ;  /* 0x0000002215037221 */ /* 0x000fe20000010000 */
[--C-:B------:R-:W-:Y:S01]  /*7970*/  FFMA.FTZ R82, R82, UR10, -R24.reuse ;  /* 0x0000000a52527c23 */ /* 0x100fe20008010818 */
[----:B------:R-:W-:Y:S01]  /*7980*/  FMUL.FTZ R28, R28, UR10 ;  /* 0x0000000a1c1c7c20 */ /* 0x000fe20008410000 */
[----:B------:R-:W-:Y:S01]  /*7990*/  MUFU.EX2 R177, R177 ;  /* 0x000000b100b17308 */ /* 0x000fe20000000800 */
[----:B------:R-:W-:Y:S01]  /*79a0*/  FADD.FTZ R34, R168, R3 ;  /* 0x00000003a8227221 */ /* 0x000fe20000010000 */
[--C-:B------:R-:W-:Y:S01]  /*79b0*/  FFMA.FTZ R83, R83, UR10, -R24.reuse ;  /* 0x0000000a53537c23 */ /* 0x100fe20008010818 */
[----:B------:R-:W-:Y:S01]  /*79c0*/  FFMA.FTZ R86, R86, UR10, -R24 ;  /* 0x0000000a56567c23 */ /* 0x000fe20008010818 */
[----:B------:R-:W-:-:S02]  /*79d0*/  IMAD.U32 R27, RZ, RZ, UR47 ;  /* 0x0000002fff1b7e24 */ /* 0x000fc4000f8e00ff */
[----:B------:R-:W-:Y:S01]  /*79e0*/  FADD.FTZ R3, R25, R34 ;  /* 0x0000002219037221 */ /* 0x000fe20000010000 */
[--C-:B------:R-:W-:Y:S01]  /*79f0*/  FFMA.FTZ R34, R59, UR10, -R24.reuse ;  /* 0x0000000a3b227c23 */ /* 0x100fe20008010818 */
[----:B------:R-:W-:Y:S01]  /*7a00*/  FFMA.FTZ R24, R87, UR10, -R24 ;  /* 0x0000000a57187c23 */ /* 0x000fe20008010818 */
[----:B------:R-:W1:Y:S01]  /*7a10*/  MUFU.EX2 R28, R28 ;  /* 0x0000001c001c7308 */ /* 0x000e620000000800 */
[----:B------:R-:W-:Y:S01]  /*7a20*/  FADD.FTZ R36, R170, R3 ;  /* 0x00000003aa247221 */ /* 0x000fe20000010000 */
[----:B------:R-:W-:Y:S01]  /*7a30*/  @!P1 LEA R27, R27, UR41, 0x3 ;  /* 0x000000291b1b9c11 */ /* 0x000fe2000f8e18ff */
[----:B------:R-:W-:Y:S01]  /*7a40*/  UMOV UR47, UR59 ;  /* 0x0000003b002f7c82 */ /* 0x000fe20008000000 */
[----:B------:R-:W-:Y:S01]  /*7a50*/  ISETP.GT.AND P2, PT, R4, UR60, PT ;  /* 0x0000003c04007c0c */ /* 0x000fe2000bf44270 */
[----:B------:R-:W-:Y:S01]  /*7a60*/  FADD.FTZ R3, R29, R36 ;  /* 0x000000241d037221 */ /* 0x000fe20000010000 */
[----:B------:R-:W-:Y:S01]  /*7a70*/  F2FP.BF16.F32.PACK_AB R180, R7, R180 ;  /* 0x000000b407b4723e */ /* 0x000fe200000010ff */
[----:B------:R-:W-:Y:S01]  /*7a80*/  @!P1 VIADD R27, R27, 0x28860 ;  /* 0x000288601b1b9836 */ /* 0x000fe20000000000 */
[----:B------:R-:W4:Y:S01]  /*7a90*/  MUFU.EX2 R45, R45 ;  /* 0x0000002d002d7308 */ /* 0x000f220000000800 */
[----:B--2---:R-:W-:Y:S01]  /*7aa0*/  FADD.FTZ R36, R164, R3 ;  /* 0x00000003a4247221 */ /* 0x004fe20000010000 */
[----:B------:R-:W-:Y:S01]  /*7ab0*/  F2FP.BF16.F32.PACK_AB R182, R9, R182 ;  /* 0x000000b609b6723e */ /* 0x000fe200000010ff */
[-C--:B------:R-:W-:Y:S01]  /*7ac0*/  FMUL.FTZ R148, R148, R65.reuse ;  /* 0x0000004194947220 */ /* 0x080fe20000410000 */
[----:B------:R-:W-:Y:S01]  /*7ad0*/  @!P1 PRMT R27, RZ, 0x654, R27 ;  /* 0x00000654ff1b9816 */ /* 0x000fe2000000001b */
[----:B0-----:R-:W-:Y:S01]  /*7ae0*/  FADD.FTZ R3, R33, R36 ;  /* 0x0000002421037221 */ /* 0x001fe20000010000 */
[----:B------:R-:W-:Y:S01]  /*7af0*/  F2FP.BF16.F32.PACK_AB R176, R11, R176 ;  /* 0x000000b00bb0723e */ /* 0x000fe200000010ff */
[----:B------:R-:W-:Y:S01]  /*7b00*/  FMUL.FTZ R149, R149, R65 ;  /* 0x0000004195957220 */ /* 0x000fe20000410000 */
[----:B------:R-:W0:Y:S01]  /*7b10*/  MUFU.EX2 R12, R12 ;  /* 0x0000000c000c7308 */ /* 0x000e220000000800 */
[----:B---3--:R-:W-:Y:S01]  /*7b20*/  FADD.FTZ R36, R166, R3 ;  /* 0x00000003a6247221 */ /* 0x008fe20000010000 */
[----:B-1----:R-:W-:Y:S01]  /*7b30*/  FFMA.FTZ R3, R28, R2, R181 ;  /* 0x000000021c037223 */ /* 0x002fe200000100b5 */
[----:B------:R1:W-:Y:S01]  /*7b40*/  @!P1 SYNCS.ARRIVE.TRANS64.RED.A1T0 RZ, [R27+URZ], RZ ;  /* 0x000000ff1bff99a7 */ /* 0x0003e2000810043f */
[C---:B------:R-:W-:Y:S01]  /*7b50*/  F2FP.BF16.F32.PACK_AB R181, R0.reuse, R181 ;  /* 0x000000b500b5723e */ /* 0x040fe200000010ff */
[----:B------:R-:W-:Y:S01]  /*7b60*/  FADD.FTZ R5, R37, R36 ;  /* 0x0000002425057221 */ /* 0x000fe20000010000 */
[----:B------:R-:W-:Y:S01]  /*7b70*/  FADD.FTZ R2, R0, R3 ;  /* 0x0000000300027221 */ /* 0x000fe20000010000 */
[----:B------:R-:W-:Y:S01]  /*7b80*/  F2FP.BF16.F32.PACK_AB R178, R13, R178 ;  /* 0x000000b20db2723e */ /* 0x000fe200000010ff */
[----:B------:R-:W2:Y:S01]  /*7b90*/  MUFU.EX2 R156, R156 ;  /* 0x0000009c009c7308 */ /* 0x000ea20000000800 */
[----:B------:R-:W-:Y:S01]  /*7ba0*/  FADD.FTZ R36, R160, R5 ;  /* 0x00000005a0247221 */ /* 0x000fe20000010000 */
[----:B------:R-:W-:Y:S01]  /*7bb0*/  FADD.FTZ R3, R183, R2 ;  /* 0x00000002b7037221 */ /* 0x000fe20000010000 */
[----:B------:R-:W-:Y:S01]  /*7bc0*/  F2FP.BF16.F32.PACK_AB R172, R15, R172 ;  /* 0x000000ac0fac723e */ /* 0x000fe200000010ff */
[----:B------:R-:W-:-:S02]  /*7bd0*/  VIADD R4, R4, 0xffffffff ;  /* 0xffffffff04047836 */ /* 0x000fc40000000000 */
        /* <DEDUP_REMOVED lines=8> */
[----:B----4-:R-:W-:Y:S01]  /*7c60*/  FADD.FTZ R5, R45, R38 ;  /* 0x000000262d057221 */ /* 0x010fe20000010000 */
[----:B0-----:R-:W-:Y:S01]  /*7c70*/  FADD.FTZ R36, R12, R3 ;  /* 0x000000030c247221 */ /* 0x001fe20000010000 */
[----:B------:R-:W-:Y:S01]  /*7c80*/  F2FP.BF16.F32.PACK_AB R170, R29, R170 ;  /* 0x000000aa1daa723e */ /* 0x000fe200000010ff */
[----:B------:R-:W0:Y:S01]  /*7c90*/  MUFU.EX2 R49, R49 ;  /* 0x0000003100317308 */ /* 0x000e220000000800 */
[----:B--2---:R-:W-:Y:S01]  /*7ca0*/  FADD.FTZ R38, R156, R5 ;  /* 0x000000059c267221 */ /* 0x004fe20000010000 */
[----:B------:R-:W-:Y:S01]  /*7cb0*/  F2FP.BF16.F32.PACK_AB R164, R33, R164 ;  /* 0x000000a421a4723e */ /* 0x000fe200000010ff */
[----:B------:R-:W-:Y:S01]  /*7cc0*/  FMUL.FTZ R91, R91, R28 ;  /* 0x0000001c5b5b7220 */ /* 0x000fe20000410000 */
[----:B------:R-:W-:Y:S01]  /*7cd0*/  F2FP.BF16.F32.PACK_AB R166, R37, R166 ;  /* 0x000000a625a6723e */ /* 0x000fe200000010ff */
[----:B------:R-:W-:Y:S01]  /*7ce0*/  FMUL.FTZ R94, R94, R28 ;  /* 0x0000001c5e5e7220 */ /* 0x000fe20000410000 */
[----:B------:R-:W-:Y:S01]  /*7cf0*/  F2FP.BF16.F32.PACK_AB R160, R41, R160 ;  /* 0x000000a029a0723e */ /* 0x000fe200000010ff */
[----:B------:R-:W-:Y:S01]  /*7d00*/  FMUL.FTZ R95, R95, R28 ;  /* 0x0000001c5f5f7220 */ /* 0x000fe20000410000 */
[----:B------:R-:W2:Y:S01]  /*7d10*/  MUFU.EX2 R14, R14 ;  /* 0x0000000e000e7308 */ /* 0x000ea20000000800 */
[----:B---3--:R-:W-:Y:S01]  /*7d20*/  FADD.FTZ R3, R179, R36 ;  /* 0x00000024b3037221 */ /* 0x008fe20000010000 */
[----:B------:R-:W-:Y:S01]  /*7d30*/  F2FP.BF16.F32.PACK_AB R162, R45, R162 ;  /* 0x000000a22da2723e */ /* 0x000fe200000010ff */
[-C--:B------:R-:W-:Y:S01]  /*7d40*/  FMUL.FTZ R98, R98, R28.reuse ;  /* 0x0000001c62627220 */ /* 0x080fe20000410000 */
[----:B------:R-:W-:Y:S01]  /*7d50*/  F2FP.BF16.F32.PACK_AB R183, R10, R183 ;  /* 0x000000b70ab7723e */ /* 0x000fe200000010ff */
[-C--:B------:R-:W-:Y:S01]  /*7d60*/  FMUL.FTZ R99, R99, R28.reuse ;  /* 0x0000001c63637220 */ /* 0x080fe20000410000 */
[----:B------:R-:W-:Y:S01]  /*7d70*/  F2FP.BF16.F32.PACK_AB R177, R12, R177 ;  /* 0x000000b10cb1723e */ /* 0x000fe200000010ff */
[----:B------:R-:W-:Y:S01]  /*7d80*/  FMUL.FTZ R102, R102, R28 ;  /* 0x0000001c66667220 */ /* 0x000fe20000410000 */
[----:B------:R-:W3:Y:S01]  /*7d90*/  MUFU.EX2 R158, R158 ;  /* 0x0000009e009e7308 */ /* 0x000ee20000000800 */
        /* <DEDUP_REMOVED lines=8> */
[C---:B--2---:R-:W-:Y:S01]  /*7e20*/  FADD.FTZ R36, R14.reuse, R3 ;  /* 0x000000030e247221 */ /* 0x044fe20000010000 */
[----:B------:R-:W-:Y:S01]  /*7e30*/  F2FP.BF16.F32.PACK_AB R179, R14, R179 ;  /* 0x000000b30eb3723e */ /* 0x000fe200000010ff */
[-C--:B------:R-:W-:Y:S01]  /*7e40*/  FMUL.FTZ R114, R114, R28.reuse ;  /* 0x0000001c72727220 */ /* 0x080fe20000410000 */
[-C--:B------:R-:W-:Y:S01]  /*7e50*/  FMUL.FTZ R115, R115, R28.reuse ;  /* 0x0000001c73737220 */ /* 0x080fe20000410000 */
[-C--:B------:R-:W-:Y:S01]  /*7e60*/  FMUL.FTZ R118, R118, R28.reuse ;  /* 0x0000001c76767220 */ /* 0x080fe20000410000 */
[-C--:B------:R-:W-:Y:S01]  /*7e70*/  FMUL.FTZ R119, R119, R28.reuse ;  /* 0x0000001c77777220 */ /* 0x080fe20000410000 */
[-C--:B------:R-:W-:Y:S01]  /*7e80*/  FMUL.FTZ R122, R122, R28.reuse ;  /* 0x0000001c7a7a7220 */ /* 0x080fe20000410000 */
[----:B------:R-:W2:Y:S01]  /*7e90*/  MUFU.EX2 R53, R53 ;  /* 0x0000003500357308 */ /* 0x000ea20000000800 */
[----:B---3--:R-:W-:Y:S01]  /*7ea0*/  FADD.FTZ R38, R158, R5 ;  /* 0x000000059e267221 */ /* 0x008fe20000010000 */
[-C--:B------:R-:W-:Y:S01]  /*7eb0*/  FMUL.FTZ R123, R123, R28.reuse ;  /* 0x0000001c7b7b7220 */ /* 0x080fe20000410000 */
[-C--:B------:R-:W-:Y:S01]  /*7ec0*/  FMUL.FTZ R126, R126, R28.reuse ;  /* 0x0000001c7e7e7220 */ /* 0x080fe20000410000 */
[-C--:B------:R-:W-:Y:S01]  /*7ed0*/  FMUL.FTZ R127, R127, R28.reuse ;  /* 0x0000001c7f7f7220 */ /* 0x080fe20000410000 */
[-C--:B------:R-:W-:Y:S01]  /*7ee0*/  FMUL.FTZ R130, R130, R28.reuse ;  /* 0x0000001c82827220 */ /* 0x080fe20000410000 */
[-C--:B------:R-:W-:Y:S01]  /*7ef0*/  FMUL.FTZ R131, R131, R28.reuse ;  /* 0x0000001c83837220 */ /* 0x080fe20000410000 */
[-C--:B------:R-:W-:Y:S01]  /*7f00*/  FMUL.FTZ R134, R134, R28.reuse ;  /* 0x0000001c86867220 */ /* 0x080fe20000410000 */
[----:B------:R-:W3:Y:S01]  /*7f10*/  MUFU.EX2 R20, R20 ;  /* 0x0000001400147308 */ /* 0x000ee20000000800 */
[----:B0-----:R-:W-:Y:S01]  /*7f20*/  FADD.FTZ R3, R173, R36 ;  /* 0x00000024ad037221 */ /* 0x001fe20000010000 */
[-C--:B------:R-:W-:Y:S01]  /*7f30*/  FMUL.FTZ R135, R135, R28.reuse ;  /* 0x0000001c87877220 */ /* 0x080fe20000410000 */
[-C--:B------:R-:W-:Y:S01]  /*7f40*/  FMUL.FTZ R138, R138, R28.reuse ;  /* 0x0000001c8a8a7220 */ /* 0x080fe20000410000 */
[-C--:B------:R-:W-:Y:S01]  /*7f50*/  FMUL.FTZ R139, R139, R28.reuse ;  /* 0x0000001c8b8b7220 */ /* 0x080fe20000410000 */
[-C--:B------:R-:W-:Y:S01]  /*7f60*/  FMUL.FTZ R142, R142, R28.reuse ;  /* 0x0000001c8e8e7220 */ /* 0x080fe20000410000 */
[-C--:B------:R-:W-:Y:S01]  /*7f70*/  FMUL.FTZ R143, R143, R28.reuse ;  /* 0x0000001c8f8f7220 */ /* 0x080fe20000410000 */
[----:B------:R-:W-:Y:S01]  /*7f80*/  FMUL.FTZ R146, R146, R28 ;  /* 0x0000001c92927220 */ /* 0x000fe20000410000 */
[----:B------:R-:W0:Y:S01]  /*7f90*/  MUFU.EX2 R152, R152 ;  /* 0x0000009800987308 */ /* 0x000e220000000800 */
[C---:B--2---:R-:W-:Y:S01]  /*7fa0*/  FADD.FTZ R5, R53.reuse, R38 ;  /* 0x0000002635057221 */ /* 0x044fe20000010000 */
[----:B------:R-:W-:Y:S01]  /*7fb0*/  F2FP.BF16.F32.PACK_AB R158, R53, R158 ;  /* 0x0000009e359e723e */ /* 0x000fe200000010ff */
[-C--:B------:R-:W-:Y:S01]  /*7fc0*/  FMUL.FTZ R147, R147, R28.reuse ;  /* 0x0000001c93937220 */ /* 0x080fe20000410000 */
[-C--:B------:R-:W-:Y:S01]  /*7fd0*/  FMUL.FTZ R150, R150, R28.reuse ;  /* 0x0000001c96967220 */ /* 0x080fe20000410000 */
[----:B------:R-:W-:Y:S01]  /*7fe0*/  FMUL.FTZ R151, R151, R28 ;  /* 0x0000001c97977220 */ /* 0x000fe20000410000 */
[----:B------:R-:W-:-:S02]  /*7ff0*/  IMAD.MOV.U32 R0, RZ, RZ, R6 ;  /* 0x000000ffff007224 */ /* 0x000fc400078e0006 */
[----:B------:R-:W2:Y:S01]  /*8000*/  MUFU.EX2 R175, R175 ;  /* 0x000000af00af7308 */ /* 0x000ea20000000800 */
[C---:B---3--:R-:W-:Y:S01]  /*8010*/  FADD.FTZ R36, R20.reuse, R3 ;  /* 0x0000000314247221 */ /* 0x048fe20000010000 */
[----:B------:R-:W-:-:S06]  /*8020*/  F2FP.BF16.F32.PACK_AB R173, R20, R173 ;  /* 0x000000ad14ad723e */ /* 0x000fcc00000010ff */
[----:B------:R-:W3:Y:S01]  /*8030*/  MUFU.EX2 R57, R57 ;  /* 0x0000003900397308 */ /* 0x000ee20000000800 */
[----:B0-----:R-:W-:-:S07]  /*8040*/  FADD.FTZ R38, R152, R5 ;  /* 0x0000000598267221 */ /* 0x001fce0000010000 */
[----:B------:R-:W0:Y:S01]  /*8050*/  MUFU.EX2 R26, R26 ;  /* 0x0000001a001a7308 */ /* 0x000e220000000800 */
[----:B--2---:R-:W-:-:S07]  /*8060*/  FADD.FTZ R3, R175, R36 ;  /* 0x00000024af037221 */ /* 0x004fce0000010000 */
[----:B------:R-:W2:Y:S01]  /*8070*/  MUFU.EX2 R154, R154 ;  /* 0x0000009a009a7308 */ /* 0x000ea20000000800 */
[C---:B---3--:R-:W-:Y:S01]  /*8080*/  FADD.FTZ R5, R57.reuse, R38 ;  /* 0x0000002639057221 */ /* 0x048fe20000010000 */
[----:B------:R-:W-:-:S06]  /*8090*/  F2FP.BF16.F32.PACK_AB R152, R57, R152 ;  /* 0x000000983998723e */ /* 0x000fcc00000010ff */
[----:B------:R-:W3:Y:S01]  /*80a0*/  MUFU.EX2 R169, R169 ;  /* 0x000000a900a97308 */ /* 0x000ee20000000800 */
[C---:B0-----:R-:W-:Y:S01]  /*80b0*/  FADD.FTZ R36, R26.reuse, R3 ;  /* 0x000000031a247221 */ /* 0x041fe20000010000 */
[----:B------:R-:W-:-:S06]  /*80c0*/  F2FP.BF16.F32.PACK_AB R175, R26, R175 ;  /* 0x000000af1aaf723e */ /* 0x000fcc00000010ff */
[----:B------:R-:W0:Y:S01]  /*80d0*/  MUFU.EX2 R30, R30 ;  /* 0x0000001e001e7308 */ /* 0x000e220000000800 */
[----:B--2---:R-:W-:Y:S01]  /*80e0*/  FADD.FTZ R38, R154, R5 ;  /* 0x000000059a267221 */ /* 0x004fe20000010000 */
        /* <DEDUP_REMOVED lines=21> */
[----:B------:R-:W-:Y:S01]  /*8240*/  F2FP.BF16.F32.PACK_AB R167, R2, R167 ;  /* 0x000000a702a7723e */ /* 0x000fe200000010ff */
[----:B------:R-:W-:-:S05]  /*8250*/  IMAD.MOV.U32 R5, RZ, RZ, R8 ;  /* 0x000000ffff057224 */ /* 0x000fca00078e0008 */
        /* <DEDUP_REMOVED lines=24> */
[----:B------:R-:W-:-:S03]  /*83e0*/  F2FP.BF16.F32.PACK_AB R153, R83, R153 ;  /* 0x000000995399723e */ /* 0x000fc600000010ff */
[----:B---3--:R-:W-:-:S04]  /*83f0*/  FADD.FTZ R36, R155, R36 ;  /* 0x000000249b247221 */ /* 0x008fc80000010000 */
[C---:B0-----:R-:W-:Y:S01]  /*8400*/  FADD.FTZ R2, R24.reuse, R36 ;  /* 0x0000002418027221 */ /* 0x041fe20000010000 */
[----:B------:R-:W-:Y:S01]  /*8410*/  F2FP.BF16.F32.PACK_AB R155, R24, R155 ;  /* 0x0000009b189b723e */ /* 0x000fe200000010ff */
[----:B-1----:R-:W-:Y:S06]  /*8420*/  @P2 BRA `(.L_x_7467) ;  /* 0xffffffcc00d82947 */ /* 0x002fec000383ffff */
[----:B------:R-:W-:Y:S01]  /*8430*/  IMAD.MOV.U32 R5, RZ, RZ, R8 ;  /* 0x000000ffff057224 */ /* 0x000fe200078e0008 */
[----:B------:R-:W-:Y:S01]  /*8440*/  UMOV UR47, UR59 ;  /* 0x0000003b002f7c82 */ /* 0x000fe20008000000 */
[----:B------:R-:W-:Y:S01]  /*8450*/  IMAD.MOV.U32 R0, RZ, RZ, R6 ;  /* 0x000000ffff007224 */ /* 0x000fe200078e0006 */
[----:B------:R-:W-:-:S06]  /*8460*/  UMOV UR50, UR58 ;  /* 0x0000003a00327c82 */ /* 0x000fcc0008000000 */
.L_x_7450:
[----:B------:R-:W-:Y:S01]  /*8470*/  ULDC UR6, c[0x0][0x448] ;  /* 0x0001120000067ab9 */ /* 0x000fe20000000800 */
[----:B------:R-:W-:Y:S01]  /*8480*/  ULDC UR18, c[0x0][0x9e4] ;  /* 0x0002790000127ab9 */ /* 0x000fe20000000800 */
[----:B------:R-:W-:Y:S02]  /*8490*/  UISETP.NE.AND UP0, UPT, UR6, 0x1, UPT ;  /* 0x000000010600788c */ /* 0x000fe4000bf05270 */
[----:B------:R-:W-:Y:S02]  /*84a0*/  UISETP.GE.AND UP1, UPT, UR18, 0x1, UPT ;  /* 0x000000011200788c */ /* 0x000fe4000bf26270 */
[----:B------:R-:W-:Y:S02]  /*84b0*/  UIADD3 UR11, UR37, 0x7f, URZ ;  /* 0x0000007f250b7890 */ /* 0x000fe4000fffe03f */
[----:B------:R-:W-:Y:S02]  /*84c0*/  UIADD3 UR14, UR38, 0x1, -UR46 ;  /* 0x00000001260e7890 */ /* 0x000fe4000fffe82e */
[----:B------:R-:W-:-:S03]  /*84d0*/  PLOP3.LUT P5, PT, PT, PT, UP1, 0x80, 0x0 ;  /* 0x000000000000781c */ /* 0x000fc60003faf018 */
[----:B------:R-:W-:Y:S01]  /*84e0*/  @UP0 ULDC UR6, c[0x0][0x44c] ;  /* 0x0001130000060ab9 */ /* 0x000fe20000000800 */
[----:B------:R-:W-:Y:S01]  /*84f0*/  @UP0 ULDC UR15, c[0x0][0x450] ;  /* 0x00011400000f0ab9 */ /* 0x000fe20000000800 */
[----:B------:R-:W-:-:S04]  /*8500*/  UIMAD.WIDE.U32 UR6, UR11, UR6, URZ ;  /* 0x000000060b0672a5 */ /* 0x000fc8000f8e003f */
[----:B------:R-:W-:-:S04]  /*8510*/  @UP0 USHF.R.U32.HI UR11, URZ, UR15, UR7 ;  /* 0x0000000f3f0b0299 */ /* 0x000fc80008011607 */
[----:B------:R-:W-:-:S04]  /*8520*/  UIADD3 UR11, UR14, UR11, URZ ;  /* 0x0000000b0e0b7290 */ /* 0x000fc8000fffe03f */
        /* <DEDUP_REMOVED lines=12> */
.L_x_7469:
[----:B------:R-:W-:-:S11]  /*85f0*/  UISETP.NE.AND UP1, UPT, UR18, 0x1, UPT ;  /* 0x000000011200788c */ /* 0x000fd6000bf25270 */
[----:B------:R-:W-:Y:S02]  /*8600*/  @UP1 ULDC.64 UR6, c[0x0][0x9e8] ;  /* 0x00027a0000061ab9 */ /* 0x000fe40000000a00 */
[----:B------:R-:W-:-:S04]  /*8610*/  UIMAD.WIDE.U32 UR14, UR11, UR6, URZ ;  /* 0x000000060b0e72a5 */ /* 0x000fc8000f8e003f */
[----:B------:R-:W-:-:S12]  /*8620*/  @UP1 USHF.R.U32.HI UR11, URZ, UR7, UR15 ;  /* 0x000000073f0b1299 */ /* 0x000fd8000801160f */
.L_x_7470:
[----:B------:R-:W-:-:S04]  /*8630*/  UIMAD UR11, UR11, UR18, URZ ;  /* 0x000000120b0b72a4 */ /* 0x000fc8000f8e023f */
[----:B------:R-:W-:-:S04]  /*8640*/  UISETP.LT.AND UP1, UPT, UR56, UR11, UPT ;  /* 0x0000000b3800728c */ /* 0x000fc8000bf21270 */
[----:B------:R-:W-:-:S12]  /*8650*/  USEL UR56, UR56, UR11, !UP1 ;  /* 0x0000000b38387287 */ /* 0x000fd8000c800000 */
.L_x_7468:
[----:B------:R-:W-:-:S04]  /*8660*/  UIADD3 UR56, UR56, 0x7f, URZ ;  /* 0x0000007f38387890 */ /* 0x000fc8000fffe03f */
        /* <DEDUP_REMOVED lines=12> */
.L_x_7480:
        /* <DEDUP_REMOVED lines=9> */
.L_x_7473:
[----:B------:R-:W-:Y:S01]  /*87c0*/  ULEA UR6, UR47, UR41, 0x3 ;  /* 0x000000292f067291 */ /* 0x000fe2000f8e183f */
[----:B------:R-:W-:-:S05]  /*87d0*/  IMAD.U32 R0, RZ, RZ, UR50 ;  /* 0x00000032ff007e24 */ /* 0x000fca000f8e00ff */
[----:B------:R-:W-:-:S04]  /*87e0*/  SHF.L.U32 R0, R0, 0x1f, RZ ;  /* 0x0000001f00007819 */ /* 0x000fc800000006ff */
[----:B------:R0:W1:Y:S01]  /*87f0*/  SYNCS.PHASECHK.TRANS64.TRYWAIT P2, [UR6+0x28830], R0 ;  /* 0x02883000ff0075a7 */ /* 0x0000620008040146 */
[----:B------:R-:W-:Y:S05]  /*8800*/  @!P0 BRA `(.L_x_7474) ;  /* 0x0000000000048947 */ /* 0x000fea0003800000 */
[----:B------:R-:W-:Y:S01]  /*8810*/  BPT.TRAP 0x1 ;  /* 0x000000040000795c */ /* 0x000fe20000300000 */
.L_x_7474:
[----:B-1----:R-:W-:Y:S05]  /*8820*/  @P2 BRA `(.L_x_7472) ;  /* 0x0000000000082947 */ /* 0x002fea0003800000 */
[----:B------:R-:W1:Y:S02]  /*8830*/  SYNCS.PHASECHK.TRANS64.TRYWAIT P2, [UR6+0x28830], R0 ;  /* 0x02883000ff0075a7 */ /* 0x000e640008040146 */
[----:B-1----:R-:W-:Y:S05]  /*8840*/  @!P2 BRA `(.L_x_7475) ;  /* 0x000000f80094a947 */ /* 0x002fea0003800000 */
.L_x_7472:
        /* <DEDUP_REMOVED lines=47> */
.L_x_7477:
[----:B------:R-:W-:Y:S01]  /*8b40*/  ULEA UR6, UR56, UR41, 0x3 ;  /* 0x0000002938067291 */ /* 0x000fe2000f8e183f */
[----:B------:R-:W-:-:S05]  /*8b50*/  IMAD.U32 R0, RZ, RZ, UR57 ;  /* 0x00000039ff007e24 */ /* 0x000fca000f8e00ff */
[----:B------:R-:W-:-:S04]  /*8b60*/  SHF.L.U32 R0, R0, 0x1f, RZ ;  /* 0x0000001f00007819 */ /* 0x000fc800000006ff */
[----:B------:R0:W1:Y:S01]  /*8b70*/  SYNCS.PHASECHK.TRANS64.TRYWAIT P2, [UR6+0x28850], R0 ;  /* 0x02885000ff0075a7 */ /* 0x0000620008040146 */
[----:B------:R-:W-:Y:S05]  /*8b80*/  @!P0 BRA `(.L_x_7478) ;  /* 0x0000000000048947 */ /* 0x000fea0003800000 */
[----:B------:R-:W-:Y:S01]  /*8b90*/  BPT.TRAP 0x1 ;  /* 0x000000040000795c */ /* 0x000fe20000300000 */
.L_x_7478:
[----:B-1----:R-:W-:Y:S05]  /*8ba0*/  @P2 BRA `(.L_x_7476) ;  /* 0x0000000000082947 */ /* 0x002fea0003800000 */
[----:B------:R-:W1:Y:S02]  /*8bb0*/  SYNCS.PHASECHK.TRANS64.TRYWAIT P2, [UR6+0x28850], R0 ;  /* 0x02885000ff0075a7 */ /* 0x000e640008040146 */
[----:B-1----:R-:W-:Y:S05]  /*8bc0*/  @!P2 BRA `(.L_x_7479) ;  /* 0x000000f400cca947 */ /* 0x002fea0003800000 */
.L_x_7476:
[----:B------:R-:W-:Y:S01]  /*8bd0*/  UIADD3 UR6, UR41, 0x400, URZ ;  /* 0x0000040029067890 */ /* 0x000fe2000fffe03f */
[----:B------:R-:W-:Y:S01]  /*8be0*/  WARPGROUP.ARRIVE ;  /* 0x00000000000079c5 */ /* 0x000fe20000000000 */
[----:B------:R-:W-:Y:S01]  /*8bf0*/  UMOV UR7, 0x40000040 ;  /* 0x4000004000077882 */ /* 0x000fe20000000000 */
[----:B01----:R-:W-:Y:S01]  /*8c00*/  FMNMX.FTZ R0, R24, R7, !PT ;  /* 0x0000000718007209 */ /* 0x003fe20007810000 */
[----:B------:R-:W-:Y:S01]  /*8c10*/  USHF.R.U32.HI UR6, URZ, 0x4, UR6 ;  /* 0x000000043f067899 */ /* 0x000fe20008011606 */
[----:B------:R-:W-:Y:S02]  /*8c20*/  FMNMX.FTZ R10, R26, R6, !PT ;  /* 0x000000061a0a7209 */ /* 0x000fe40007810000 */
[----:B------:R-:W0:Y:S01]  /*8c30*/  S2R R222, SR_TID.X ;  /* 0x0000000000de7919 */ /* 0x000e220000002100 */
[----:B------:R-:W-:Y:S01]  /*8c40*/  FMNMX.FTZ R5, R25, R0, !PT ;  /* 0x0000000019057209 */ /* 0x000fe20007810000 */
[----:B------:R-:W-:Y:S01]  /*8c50*/  ULOP3.LUT UR6, UR6, 0x3fff, URZ, 0xc0, !UPT ;  /* 0x00003fff06067892 */ /* 0x000fe2000f8ec03f */
[----:B------:R-:W-:Y:S01]  /*8c60*/  ISETP.GT.AND P2, PT, R4, UR55, PT ;  /* 0x0000003704007c0c */ /* 0x000fe2000bf44270 */
[----:B------:R-:W-:Y:S01]  /*8c70*/  UMOV UR10, UR54 ;  /* 0x00000036000a7c82 */ /* 0x000fe20008000000 */
[----:B------:R-:W-:Y:S01]  /*8c80*/  FMNMX.FTZ R0, R28, R5, !PT ;  /* 0x000000051c007209 */ /* 0x000fe20007810000 */
[----:B------:R-:W-:Y:S01]  /*8c90*/  ULOP3.LUT UR6, UR6, 0x4000000, URZ, 0xfc, !UPT ;  /* 0x0400000006067892 */ /* 0x000fe2000f8efc3f */
[----:B------:R-:W-:Y:S01]  /*8ca0*/  VIADD R4, R4, 0xffffffff ;  /* 0xffffffff04047836 */ /* 0x000fe20000000000 */
[----:B------:R-:W-:Y:S01]  /*8cb0*/  UMOV UR57, UR50 ;  /* 0x0000003200397c82 */ /* 0x000fe20008000000 */
[----:B------:R-:W-:Y:S01]  /*8cc0*/  FMNMX.FTZ R5, R29, R0, !PT ;  /* 0x000000001d057209 */ /* 0x000fe20007810000 */
[----:B------:R-:W-:-:S03]  /*8cd0*/  ULEA UR11, UR56, UR6, 0xb ;  /* 0x00000006380b7291 */ /* 0x000fc6000f8e583f */
[----:B------:R-:W-:-:S04]  /*8ce0*/  FMNMX.FTZ R0, R32, R5, !PT ;  /* 0x0000000520007209 */ /* 0x000fc80007810000 */
[----:B------:R-:W-:Y:S01]  /*8cf0*/  UMOV UR6, UR11 ;  /* 0x0000000b00067c82 */ /* 0x000fe20008000000 */
[----:B------:R-:W-:Y:S01]  /*8d00*/  FMNMX.FTZ R5, R33, R0, !PT ;  /* 0x0000000021057209 */ /* 0x000fe20007810000 */
[----:B------:R-:W-:Y:S01]  /*8d10*/  HGMMA.64x128x16.F32.BF16 R88, R180, gdesc[UR4].tnspB, R88, gsb0 ;  /* 0x41e00004b4587df0 */ /* 0x000fe20008001858 */
[----:B------:R-:W-:Y:S01]  /*8d20*/  UIADD3 UR6, UR11, 0x80, URZ ;  /* 0x000000800b067890 */ /* 0x000fe2000fffe03f */
[----:B------:R-:W-:Y:S01]  /*8d30*/  UMOV UR7, 0x40000040 ;  /* 0x4000004000077882 */ /* 0x000fe20000000000 */
[----:B------:R-:W-:-:S04]  /*8d40*/  FMNMX.FTZ R0, R36, R5, !PT ;  /* 0x0000000524007209 */ /* 0x000fc80007810000 */
        /* <DEDUP_REMOVED lines=30> */
[----:B------:R-:W-:Y:S01]  /*8f30*/  FMNMX.FTZ R10, R30, R5, !PT ;  /* 0x000000051e0a7209 */ /* 0x000fe20007810000 */
[----:B------:R-:W-:Y:S02]  /*8f40*/  WARPGROUP.DEPBAR.LE gsb0, 0x0 ;  /* 0x00008000000079c5 */ /* 0x000fe40000010000 */
[----:B------:R-:W-:Y:S01]  /*8f50*/  WARPGROUP.ARRIVE ;  /* 0x00000000000079c5 */ /* 0x000fe20000000000 */
[----:B------:R-:W-:-:S04]  /*8f60*/  FMNMX.FTZ R5, R31, R10, !PT ;  /* 0x0000000a1f057209 */ /* 0x000fc80007810000 */
[----:B------:R-:W-:Y:S01]  /*8f70*/  FMNMX.FTZ R10, R34, R5, !PT ;  /* 0x00000005220a7209 */ /* 0x000fe20007810000 */
[----:B------:R-:W-:Y:S01]  /*8f80*/  HGMMA.64x128x16.F32.BF16 R88, R176, gdesc[UR4].tnspB, R88, gsb0 ;  /* 0x41e00004b0587df0 */ /* 0x000fe20008001858 */
[----:B------:R-:W-:Y:S01]  /*8f90*/  UIADD3 UR6, UR11, 0x100, URZ ;  /* 0x000001000b067890 */ /* 0x000fe2000fffe03f */
[----:B------:R-:W-:Y:S01]  /*8fa0*/  UMOV UR7, 0x40000040 ;  /* 0x4000004000077882 */ /* 0x000fe20000000000 */
[----:B------:R-:W-:-:S04]  /*8fb0*/  FMNMX.FTZ R5, R35, R10, !PT ;  /* 0x0000000a23057209 */ /* 0x000fc80007810000 */
[----:B------:R-:W-:-:S04]  /*8fc0*/  FMNMX.FTZ R10, R38, R5, !PT ;  /* 0x00000005260a7209 */ /* 0x000fc80007810000 */
[----:B------:R-:W-:Y:S02]  /*8fd0*/  FMNMX.FTZ R5, R39, R10, !PT ;  /* 0x0000000a27057209 */ /* 0x000fe40007810000 */
[----:B0-----:R-:W-:Y:S02]  /*8fe0*/  FMNMX.FTZ R0, R9, R0, !PT ;  /* 0x0000000009007209 */ /* 0x001fe40007810000 */
[----:B------:R-:W-:-:S03]  /*8ff0*/  FMNMX.FTZ R10, R42, R5, !PT ;  /* 0x000000052a0a7209 */ /* 0x000fc60007810000 */
[----:B------:R-:W-:Y:S01]  /*9000*/  FADD.FTZ R7, -R0, R7 ;  /* 0x0000000700077221 */ /* 0x000fe20000010100 */
[----:B------:R-:W-:-:S03]  /*9010*/  FMNMX.FTZ R5, R43, R10, !PT ;  /* 0x0000000a2b057209 */ /* 0x000fc60007810000 */
[----:B------:R-:W-:Y:S01]  /*9020*/  FMUL.FTZ R8, R7, UR10 ;  /* 0x0000000a07087c20 */ /* 0x000fe20008410000 */
        /* <DEDUP_REMOVED lines=24> */
[----:B0-----:R-:W-:Y:S01]  /*91b0*/  FMNMX.FTZ R20, R5, R12, !PT ;  /* 0x0000000c05147209 */ /* 0x001fe20007810000 */
[----:B------:R-:W-:Y:S02]  /*91c0*/  WARPGROUP.DEPBAR.LE gsb0, 0x0 ;  /* 0x00008000000079c5 */ /* 0x000fe40000010000 */
[----:B------:R-:W-:Y:S02]  /*91d0*/  WARPGROUP.ARRIVE ;  /* 0x00000000000079c5 */ /* 0x000fe40000000000 */
[----:B------:R-:W0:Y:S04]  /*91e0*/  SHFL.BFLY PT, R5, R20, 0x1, 0x1f ;  /* 0x0c201f0014057f89 */ /* 0x000e2800000e0000 */
[----:B------:R-:W-:Y:S01]  /*91f0*/  HGMMA.64x128x16.F32.BF16 R88, R172, gdesc[UR4].tnspB, R88, gsb0 ;  /* 0x41e00004ac587df0 */ /* 0x000fe20008001858 */
[----:B------:R-:W-:Y:S01]  /*9200*/  UIADD3 UR6, UR11, 0x180, URZ ;  /* 0x000001800b067890 */ /* 0x000fe2000fffe03f */
[----:B------:R-:W-:Y:S01]  /*9210*/  UMOV UR7, 0x40000040 ;  /* 0x4000004000077882 */ /* 0x000fe20000000000 */
[----:B0-----:R-:W-:-:S05]  /*9220*/  FMNMX.FTZ R5, R20, R5, !PT ;  /* 0x0000000514057209 */ /* 0x001fca0007810000 */
[----:B------:R-:W-:Y:S01]  /*9230*/  FADD.FTZ R6, -R5, R6 ;  /* 0x0000000605067221 */ /* 0x000fe20000010100 */
[----:B------:R-:W-:Y:S02]  /*9240*/  WARPGROUP.DEPBAR.LE gsb0, 0x0 ;  /* 0x00008000000079c5 */ /* 0x000fe40000010000 */
[----:B------:R-:W-:-:S06]  /*9250*/  WARPGROUP.ARRIVE ;  /* 0x00000000000079c5 */ /* 0x000fcc0000000000 */
[----:B------:R-:W-:Y:S01]  /*9260*/  HGMMA.64x128x16.F32.BF16 R88, R168, gdesc[UR4].tnspB, R88, gsb0 ;  /* 0x41e00004a8587df0 */ /* 0x000fe20008001858 */
[----:B------:R-:W-:Y:S01]  /*9270*/  UIADD3 UR6, UR11, 0x200, URZ ;  /* 0x000002000b067890 */ /* 0x000fe2000fffe03f */
[----:B------:R-:W-:Y:S01]  /*9280*/  UMOV UR7, 0x40000040 ;  /* 0x4000004000077882 */ /* 0x000fe20000000000 */
[----:B------:R-:W-:Y:S02]  /*9290*/  WARPGROUP.DEPBAR.LE gsb0, 0x0 ;  /* 0x00008000000079c5 */ /* 0x000fe40000010000 */
[----:B------:R-:W-:Y:S01]  /*92a0*/  WARPGROUP.ARRIVE ;  /* 0x00000000000079c5 */ /* 0x000fe20000000000 */
[----:B------:R-:W-:-:S04]  /*92b0*/  FMUL.FTZ R169, R0, UR10 ;  /* 0x0000000a00a97c20 */ /* 0x000fc80008410000 */
[--C-:B------:R-:W-:Y:S02]  /*92c0*/  FFMA.FTZ R7, R24, UR10, -R169.reuse ;  /* 0x0000000a18077c23 */ /* 0x100fe400080108a9 */
[----:B------:R-:W-:Y:S01]  /*92d0*/  HGMMA.64x128x16.F32.BF16 R88, R164, gdesc[UR4].tnspB, R88, gsb0 ;  /* 0x41e00004a4587df0 */ /* 0x000fe20008001858 */
[----:B------:R-:W-:Y:S01]  /*92e0*/  UIADD3 UR6, UR11, 0x280, URZ ;  /* 0x000002800b067890 */ /* 0x000fe2000fffe03f */
[----:B------:R-:W-:Y:S01]  /*92f0*/  FMUL.FTZ R24, R5, UR10 ;  /* 0x0000000a05187c20 */ /* 0x000fe20008410000 */
[----:B------:R-:W-:Y:S01]  /*9300*/  UMOV UR7, 0x40000040 ;  /* 0x4000004000077882 */ /* 0x000fe20000000000 */
[--C-:B------:R-:W-:Y:S01]  /*9310*/  FFMA.FTZ R15, R41, UR10, -R169.reuse ;  /* 0x0000000a290f7c23 */ /* 0x100fe200080108a9 */
[--C-:B------:R-:W-:Y:S01]  /*9320*/  FFMA.FTZ R41, R65, UR10, -R169.reuse ;  /* 0x0000000a41297c23 */ /* 0x100fe200080108a9 */
[--C-:B------:R-:W-:Y:S01]  /*9330*/  FFMA.FTZ R181, R27, UR10, -R24.reuse ;  /* 0x0000000a1bb57c23 */ /* 0x100fe20008010818 */
[----:B------:R-:W-:Y:S02]  /*9340*/  IMAD.U32 R27, RZ, RZ, UR47 ;  /* 0x0000002fff1b7e24 */ /* 0x000fe4000f8e00ff */
[----:B------:R-:W-:Y:S01]  /*9350*/  FMUL.FTZ R65, R6, UR10 ;  /* 0x0000000a06417c20 */ /* 0x000fe20008410000 */
[--C-:B------:R-:W-:Y:S01]  /*9360*/  FFMA.FTZ R6, R26, UR10, -R24.reuse ;  /* 0x0000000a1a067c23 */ /* 0x100fe20008010818 */
[--C-:B------:R-:W-:Y:S01]  /*9370*/  FFMA.FTZ R180, R25, UR10, -R169.reuse ;  /* 0x0000000a19b47c23 */ /* 0x100fe200080108a9 */
[----:B------:R-:W0:Y:S01]  /*9380*/  MUFU.EX2 R7, R7 ;  /* 0x0000000700077308 */ /* 0x000e220000000800 */
[----:B------:R-:W-:Y:S01]  /*9390*/  @!P1 LEA R27, R27, UR41, 0x3 ;  /* 0x000000291b1b9c11 */ /* 0x000fe2000f8e18ff */
[--C-:B------:R-:W-:Y:S01]  /*93a0*/  FFMA.FTZ R182, R28, UR10, -R169.reuse ;  /* 0x0000000a1cb67c23 */ /* 0x100fe200080108a9 */
[--C-:B------:R-:W-:Y:S01]  /*93b0*/  FFMA.FTZ R183, R30, UR10, -R24.reuse ;  /* 0x0000000a1eb77c23 */ /* 0x100fe20008010818 */
[--C-:B------:R-:W-:Y:S01]  /*93c0*/  FFMA.FTZ R26, R31, UR10, -R24.reuse ;  /* 0x0000000a1f1a7c23 */ /* 0x100fe20008010818 */
[--C-:B------:R-:W-:Y:S01]  /*93d0*/  FFMA.FTZ R25, R29, UR10, -R169.reuse ;  /* 0x0000000a1d197c23 */ /* 0x100fe200080108a9 */
[----:B------:R-:W-:Y:S01]  /*93e0*/  @!P1 VIADD R27, R27, 0x28840 ;  /* 0x000288401b1b9836 */ /* 0x000fe20000000000 */
[----:B------:R-:W-:Y:S01]  /*93f0*/  IADD3 R31, -R222, 0xb, RZ ;  /* 0x0000000bde1f7810 */ /* 0x000fe20007ffe1ff */
[----:B------:R-:W-:Y:S01]  /*9400*/  MUFU.EX2 R65, R65 ;  /* 0x0000004100417308 */ /* 0x000fe20000000800 */
[----:B------:R-:W-:Y:S01]  /*9410*/  FFMA.FTZ R176, R32, UR10, -R169 ;  /* 0x0000000a20b07c23 */ /* 0x000fe200080108a9 */
[--C-:B------:R-:W-:Y:S01]  /*9420*/  FFMA.FTZ R177, R34, UR10, -R24.reuse ;  /* 0x0000000a22b17c23 */ /* 0x100fe20008010818 */
[----:B------:R-:W-:Y:S01]  /*9430*/  @!P1 PRMT R27, RZ, 0x654, R27 ;  /* 0x00000654ff1b9816 */ /* 0x000fe2000000001b */
[--C-:B------:R-:W-:Y:S01]  /*9440*/  FFMA.FTZ R9, R33, UR10, -R169.reuse ;  /* 0x0000000a21097c23 */ /* 0x100fe200080108a9 */
[--C-:B------:R-:W-:Y:S01]  /*9450*/  FFMA.FTZ R28, R35, UR10, -R24.reuse ;  /* 0x0000000a231c7c23 */ /* 0x100fe20008010818 */
[----:B------:R-:W-:Y:S01]  /*9460*/  FFMA.FTZ R178, R36, UR10, -R169 ;  /* 0x0000000a24b27c23 */ /* 0x000fe200080108a9 */
[--C-:B------:R-:W-:Y:S01]  /*9470*/  FFMA.FTZ R179, R38, UR10, -R24.reuse ;  /* 0x0000000a26b37c23 */ /* 0x100fe20008010818 */
[----:B------:R-:W1:Y:S01]  /*9480*/  MUFU.EX2 R6, R6 ;  /* 0x0000000600067308 */ /* 0x000e620000000800 */
        /* <DEDUP_REMOVED lines=11> */
[--C-:B------:R-:W-:Y:S01]  /*9540*/  FFMA.FTZ R168, R48, UR10, -R169.reuse ;  /* 0x0000000a30a87c23 */ /* 0x100fe200080108a9 */
[--C-:B------:R-:W-:Y:S01]  /*9550*/  FFMA.FTZ R21, R49, UR10, -R169.reuse ;  /* 0x0000000a31157c23 */ /* 0x100fe200080108a9 */
[--C-:B------:R-:W-:Y:S01]  /*9560*/  FFMA.FTZ R33, R53, UR10, -R169.reuse ;  /* 0x0000000a35217c23 */ /* 0x100fe200080108a9 */
[--C-:B------:R-:W-:Y:S01]  /*9570*/  FFMA.FTZ R29, R57, UR10, -R169.reuse ;  /* 0x0000000a391d7c23 */ /* 0x100fe200080108a9 */
[----:B------:R-:W2:Y:S01]  /*9580*/  MUFU.EX2 R181, R181 ;  /* 0x000000b500b57308 */ /* 0x000ea20000000800 */
[----:B-1----:R-:W-:Y:S01]  /*9590*/  FFMA.FTZ R2, R65, R2, R6 ;  /* 0x0000000241027223 */ /* 0x002fe20000010006 */
[--C-:B------:R-:W-:Y:S01]  /*95a0*/  FFMA.FTZ R37, R61, UR10, -R169.reuse ;  /* 0x0000000a3d257c23 */ /* 0x100fe200080108a9 */
[--C-:B------:R-:W-:Y:S01]  /*95b0*/  FFMA.FTZ R170, R52, UR10, -R169.reuse ;  /* 0x0000000a34aa7c23 */ /* 0x100fe200080108a9 */
[--C-:B------:R-:W-:Y:S01]  /*95c0*/  FFMA.FTZ R49, R69, UR10, -R169.reuse ;  /* 0x0000000a45317c23 */ /* 0x100fe200080108a9 */
[--C-:B------:R-:W-:Y:S01]  /*95d0*/  FFMA.FTZ R10, R72, UR10, -R169.reuse ;  /* 0x0000000a480a7c23 */ /* 0x100fe200080108a9 */
[--C-:B------:R-:W-:Y:S01]  /*95e0*/  FFMA.FTZ R45, R73, UR10, -R169.reuse ;  /* 0x0000000a492d7c23 */ /* 0x100fe200080108a9 */
[----:B------:R-:W-:Y:S01]  /*95f0*/  FFMA.FTZ R12, R76, UR10, -R169 ;  /* 0x0000000a4c0c7c23 */ /* 0x000fe200080108a9 */
[----:B------:R-:W1:Y:S01]  /*9600*/  MUFU.EX2 R182, R182 ;  /* 0x000000b600b67308 */ /* 0x000e620000000800 */
[----:B0-----:R-:W-:Y:S01]  /*9610*/  FADD.FTZ R3, R180, R3 ;  /* 0x00000003b4037221 */ /* 0x001fe20000010000 */
[--C-:B------:R-:W-:Y:S01]  /*9620*/  FFMA.FTZ R53, R77, UR10, -R169.reuse ;  /* 0x0000000a4d357c23 */ /* 0x100fe200080108a9 */
[--C-:B------:R-:W-:Y:S01]  /*9630*/  FFMA.FTZ R14, R80, UR10, -R169.reuse ;  /* 0x0000000a500e7c23 */ /* 0x100fe200080108a9 */
[--C-:B------:R-:W-:Y:S01]  /*9640*/  FFMA.FTZ R57, R81, UR10, -R169.reuse ;  /* 0x0000000a51397c23 */ /* 0x100fe200080108a9 */
[--C-:B------:R-:W-:Y:S01]  /*9650*/  FFMA.FTZ R84, R84, UR10, -R169.reuse ;  /* 0x0000000a54547c23 */ /* 0x100fe200080108a9 */
[----:B------:R-:W-:Y:S01]  /*9660*/  FFMA.FTZ R61, R85, UR10, -R169 ;  /* 0x0000000a553d7c23 */ /* 0x000fe200080108a9 */
[----:B------:R-:W-:Y:S01]  /*9670*/  FFMA.FTZ R36, R51, UR10, -R24 ;  /* 0x0000000a33247c23 */ /* 0x000fe20008010818 */
[----:B------:R-:W0:Y:S01]  /*9680*/  MUFU.EX2 R183, R183 ;  /* 0x000000b700b77308 */ /* 0x000e220000000800 */
[----:B--2---:R-:W-:Y:S01]  /*9690*/  FADD.FTZ R42, R181, R2 ;  /* 0x00000002b52a7221 */ /* 0x004fe20000010000 */
[--C-:B------:R-:W-:Y:S01]  /*96a0*/  FFMA.FTZ R171, R54, UR10, -R24.reuse ;  /* 0x0000000a36ab7c23 */ /* 0x100fe20008010818 */
[--C-:B------:R-:W-:Y:S01]  /*96b0*/  FFMA.FTZ R38, R55, UR10, -R24.reuse ;  /* 0x0000000a37267c23 */ /* 0x100fe20008010818 */
[--C-:B------:R-:W-:Y:S01]  /*96c0*/  FFMA.FTZ R40, R59, UR10, -R24.reuse ;  /* 0x0000000a3b287c23 */ /* 0x100fe20008010818 */
[----:B------:R-:W-:Y:S01]  /*96d0*/  F2FP.BF16.F32.PACK_AB R180, R180, R7 ;  /* 0x00000007b4b4723e */ /* 0x000fe200000010ff */
[--C-:B------:R-:W-:Y:S01]  /*96e0*/  FFMA.FTZ R2, R63, UR10, -R24.reuse ;  /* 0x0000000a3f027c23 */ /* 0x100fe20008010818 */
[----:B------:R-:W-:Y:S01]  /*96f0*/  F2FP.BF16.F32.PACK_AB R181, R181, R6 ;  /* 0x00000006b5b5723e */ /* 0x000fe200000010ff */
[----:B------:R-:W2:Y:S01]  /*9700*/  MUFU.EX2 R25, R25 ;  /* 0x0000001900197308 */ /* 0x000ea20000000800 */
[----:B-1----:R-:W-:Y:S01]  /*9710*/  FADD.FTZ R44, R182, R3 ;  /* 0x00000003b62c7221 */ /* 0x002fe20000010000 */
[--C-:B------:R-:W-:Y:S01]  /*9720*/  FFMA.FTZ R75, R75, UR10, -R24.reuse ;  /* 0x0000000a4b4b7c23 */ /* 0x100fe20008010818 */
[--C-:B------:R-:W-:Y:S01]  /*9730*/  FFMA.FTZ R78, R78, UR10, -R24.reuse ;  /* 0x0000000a4e4e7c23 */ /* 0x100fe20008010818 */
[--C-:B------:R-:W-:Y:S01]  /*9740*/  FFMA.FTZ R79, R79, UR10, -R24.reuse ;  /* 0x0000000a4f4f7c23 */ /* 0x100fe20008010818 */
[--C-:B------:R-:W-:Y:S01]  /*9750*/  FFMA.FTZ R82, R82, UR10, -R24.reuse ;  /* 0x0000000a52527c23 */ /* 0x100fe20008010818 */
[--C-:B------:R-:W-:Y:S01]  /*9760*/  FFMA.FTZ R83, R83, UR10, -R24.reuse ;  /* 0x0000000a53537c23 */ /* 0x100fe20008010818 */
[----:B------:R-:W-:Y:S01]  /*9770*/  FFMA.FTZ R86, R86, UR10, -R24 ;  /* 0x0000000a56567c23 */ /* 0x000fe20008010818 */
[----:B------:R-:W1:Y:S01]  /*9780*/  MUFU.EX2 R26, R26 ;  /* 0x0000001a001a7308 */ /* 0x000e620000000800 */
[----:B0-----:R-:W-:-:S07]  /*9790*/  FADD.FTZ R3, R183, R42 ;  /* 0x0000002ab7037221 */ /* 0x001fce0000010000 */
[----:B------:R-:W-:Y:S01]  /*97a0*/  MUFU.EX2 R176, R176 ;  /* 0x000000b000b07308 */ /* 0x000fe20000000800 */
[----:B--2---:R-:W-:-:S07]  /*97b0*/  F2FP.BF16.F32.PACK_AB R182, R25, R182 ;  /* 0x000000b619b6723e */ /* 0x004fce00000010ff */
[----:B------:R-:W0:Y:S01]  /*97c0*/  MUFU.EX2 R177, R177 ;  /* 0x000000b100b17308 */ /* 0x000e220000000800 */
[C---:B-1----:R-:W-:Y:S01]  /*97d0*/  FADD.FTZ R42, R26.reuse, R3 ;  /* 0x000000031a2a7221 */ /* 0x042fe20000010000 */
[----:B------:R-:W-:-:S06]  /*97e0*/  F2FP.BF16.F32.PACK_AB R183, R26, R183 ;  /* 0x000000b71ab7723e */ /* 0x000fcc00000010ff */
[----:B------:R-:W-:Y:S08]  /*97f0*/  MUFU.EX2 R9, R9 ;  /* 0x0000000900097308 */ /* 0x000ff00000000800 */
[----:B------:R-:W1:Y:S01]  /*9800*/  MUFU.EX2 R28, R28 ;  /* 0x0000001c001c7308 */ /* 0x000e620000000800 */
[----:B0-----:R-:W-:Y:S01]  /*9810*/  FADD.FTZ R3, R177, R42 ;  /* 0x0000002ab1037221 */ /* 0x001fe20000010000 */
[----:B------:R-:W-:-:S06]  /*9820*/  FFMA.FTZ R42, R67, UR10, -R24 ;  /* 0x0000000a432a7c23 */ /* 0x000fcc0008010818 */
[----:B------:R-:W-:Y:S08]  /*9830*/  MUFU.EX2 R178, R178 ;  /* 0x000000b200b27308 */ /* 0x000ff00000000800 */
[----:B------:R-:W0:Y:S01]  /*9840*/  MUFU.EX2 R179, R179 ;  /* 0x000000b300b37308 */ /* 0x000e220000000800 */
[C---:B-1----:R-:W-:Y:S01]  /*9850*/  FADD.FTZ R46, R28.reuse, R3 ;  /* 0x000000031c2e7221 */ /* 0x042fe20000010000 */
[----:B------:R-:W-:-:S06]  /*9860*/  F2FP.BF16.F32.PACK_AB R177, R28, R177 ;  /* 0x000000b11cb1723e */ /* 0x000fcc00000010ff */
[----:B------:R-:W-:Y:S08]  /*9870*/  MUFU.EX2 R13, R13 ;  /* 0x0000000d000d7308 */ /* 0x000ff00000000800 */
[----:B------:R-:W1:Y:S01]  /*9880*/  MUFU.EX2 R30, R30 ;  /* 0x0000001e001e7308 */ /* 0x000e620000000800 */
[----:B0-----:R-:W-:Y:S01]  /*9890*/  FADD.FTZ R3, R179, R46 ;  /* 0x0000002eb3037221 */ /* 0x001fe20000010000 */
[----:B------:R-:W-:-:S02]  /*98a0*/  WARPGROUP.DEPBAR.LE gsb0, 0x0 ;  /* 0x00008000000079c5 */ /* 0x000fc40000010000 */
[----:B------:R-:W-:Y:S01]  /*98b0*/  WARPGROUP.ARRIVE ;  /* 0x00000000000079c5 */ /* 0x000fe20000000000 */
[--C-:B------:R-:W-:Y:S01]  /*98c0*/  FFMA.FTZ R164, R56, UR10, -R169.reuse ;  /* 0x0000000a38a47c23 */ /* 0x100fe200080108a9 */
[----:B------:R-:W-:Y:S02]  /*98d0*/  FFMA.FTZ R166, R60, UR10, -R169 ;  /* 0x0000000a3ca67c23 */ /* 0x000fe400080108a9 */
[----:B------:R-:W-:Y:S01]  /*98e0*/  MUFU.EX2 R172, R172 ;  /* 0x000000ac00ac7308 */ /* 0x000fe20000000800 */
[--C-:B------:R-:W-:Y:S01]  /*98f0*/  FFMA.FTZ R165, R58, UR10, -R24.reuse ;  /* 0x0000000a3aa57c23 */ /* 0x100fe20008010818 */
[----:B------:R-:W-:Y:S01]  /*9900*/  FFMA.FTZ R167, R62, UR10, -R24 ;  /* 0x0000000a3ea77c23 */ /* 0x000fe20008010818 */
[----:B------:R-:W-:Y:S01]  /*9910*/  HGMMA.64x128x16.F32.BF16 R88, R160, gdesc[UR4].tnspB, R88, gsb0 ;  /* 0x41e00004a0587df0 */ /* 0x000fe20008001858 */
[----:B------:R-:W-:Y:S01]  /*9920*/  UIADD3 UR6, UR11, 0x300, URZ ;  /* 0x000003000b067890 */ /* 0x000fe2000fffe03f */
[----:B------:R-:W-:-:S03]  /*9930*/  UMOV UR7, 0x40000040 ;  /* 0x4000004000077882 */ /* 0x000fc60000000000 */
[----:B------:R-:W0:Y:S01]  /*9940*/  MUFU.EX2 R173, R173 ;  /* 0x000000ad00ad7308 */ /* 0x000e220000000800 */
[C---:B-1----:R-:W-:Y:S01]  /*9950*/  FADD.FTZ R46, R30.reuse, R3 ;  /* 0x000000031e2e7221 */ /* 0x042fe20000010000 */
[----:B------:R-:W-:-:S06]  /*9960*/  F2FP.BF16.F32.PACK_AB R179, R30, R179 ;  /* 0x000000b31eb3723e */ /* 0x000fcc00000010ff */
[----:B------:R-:W-:Y:S08]  /*9970*/  MUFU.EX2 R15, R15 ;  /* 0x0000000f000f7308 */ /* 0x000ff00000000800 */
[----:B------:R-:W1:Y:S01]  /*9980*/  MUFU.EX2 R32, R32 ;  /* 0x0000002000207308 */ /* 0x000e620000000800 */
[----:B0-----:R-:W-:-:S07]  /*9990*/  FADD.FTZ R3, R173, R46 ;  /* 0x0000002ead037221 */ /* 0x001fce0000010000 */
[----:B------:R-:W-:Y:S08]  /*99a0*/  MUFU.EX2 R174, R174 ;  /* 0x000000ae00ae7308 */ /* 0x000ff00000000800 */
[----:B------:R-:W0:Y:S01]  /*99b0*/  MUFU.EX2 R175, R175 ;  /* 0x000000af00af7308 */ /* 0x000e220000000800 */
[C---:B-1----:R-:W-:Y:S01]  /*99c0*/  FADD.FTZ R46, R32.reuse, R3 ;  /* 0x00000003202e7221 */ /* 0x042fe20000010000 */
[----:B------:R-:W-:-:S06]  /*99d0*/  F2FP.BF16.F32.PACK_AB R173, R32, R173 ;  /* 0x000000ad20ad723e */ /* 0x000fcc00000010ff */
[----:B------:R-:W-:Y:S08]  /*99e0*/  MUFU.EX2 R11, R11 ;  /* 0x0000000b000b7308 */ /* 0x000ff00000000800 */
[----:B------:R-:W1:Y:S01]  /*99f0*/  MUFU.EX2 R34, R34 ;  /* 0x0000002200227308 */ /* 0x000e620000000800 */
[----:B0-----:R-:W-:-:S07]  /*9a00*/  FADD.FTZ R3, R175, R46 ;  /* 0x0000002eaf037221 */ /* 0x001fce0000010000 */
[----:B------:R-:W-:Y:S08]  /*9a10*/  MUFU.EX2 R168, R168 ;  /* 0x000000a800a87308 */ /* 0x000ff00000000800 */
[----:B------:R-:W-:Y:S01]  /*9a20*/  MUFU.EX2 R21, R21 ;  /* 0x0000001500157308 */ /* 0x000fe20000000800 */
[C---:B-1----:R-:W-:Y:S01]  /*9a30*/  FADD.FTZ R46, R34.reuse, R3 ;  /* 0x00000003222e7221 */ /* 0x042fe20000010000 */
        /* <DEDUP_REMOVED lines=15> */
[--C-:B------:R-:W-:Y:S01]  /*9b30*/  FFMA.FTZ R161, R66, UR10, -R24.reuse ;  /* 0x0000000a42a17c23 */ /* 0x100fe20008010818 */
[----:B------:R-:W-:Y:S01]  /*9b40*/  MUFU.EX2 R166, R166 ;  /* 0x000000a600a67308 */ /* 0x000fe20000000800 */
[----:B------:R-:W-:Y:S01]  /*9b50*/  HGMMA.64x128x16.F32.BF16 R88, R156, gdesc[UR4].tnspB, R88, gsb0 ;  /* 0x41e000049c587df0 */ /* 0x000fe20008001858 */
[----:B------:R-:W-:Y:S01]  /*9b60*/  UIADD3 UR6, UR11, 0x380, URZ ;  /* 0x000003800b067890 */ /* 0x000fe2000fffe03f */
[----:B------:R-:W-:Y:S01]  /*9b70*/  FFMA.FTZ R163, R70, UR10, -R24 ;  /* 0x0000000a46a37c23 */ /* 0x000fe20008010818 */
[----:B------:R-:W-:-:S04]  /*9b80*/  UMOV UR7, 0x40000040 ;  /* 0x4000004000077882 */ /* 0x000fc80000000000 */
[----:B------:R-:W0:Y:S08]  /*9b90*/  MUFU.EX2 R169, R169 ;  /* 0x000000a900a97308 */ /* 0x000e300000000800 */
[----:B------:R-:W-:Y:S08]  /*9ba0*/  MUFU.EX2 R167, R167 ;  /* 0x000000a700a77308 */ /* 0x000ff00000000800 */
[----:B------:R-:W-:Y:S01]  /*9bb0*/  MUFU.EX2 R37, R37 ;  /* 0x0000002500257308 */ /* 0x000fe20000000800 */
[----:B0-----:R-:W-:Y:S01]  /*9bc0*/  FADD.FTZ R3, R169, R46 ;  /* 0x0000002ea9037221 */ /* 0x001fe20000010000 */
[----:B------:R-:W-:-:S03]  /*9bd0*/  F2FP.BF16.F32.PACK_AB R169, R36, R169 ;  /* 0x000000a924a9723e */ /* 0x000fc600000010ff */
[----:B------:R-:W-:-:S03]  /*9be0*/  FADD.FTZ R46, R36, R3 ;  /* 0x00000003242e7221 */ /* 0x000fc60000010000 */
[----:B------:R-:W-:Y:S01]  /*9bf0*/  MUFU.EX2 R2, R2 ;  /* 0x0000000200027308 */ /* 0x000fe20000000800 */
[----:B------:R-:W-:Y:S01]  /*9c00*/  FADD.FTZ R3, R171, R46 ;  /* 0x0000002eab037221 */ /* 0x000fe20000010000 */
        /* <DEDUP_REMOVED lines=11> */
[----:B------:R-:W-:Y:S08]  /*9cc0*/  MUFU.EX2 R12, R12 ;  /* 0x0000000c000c7308 */ /* 0x000ff00000000800 */
[----:B------:R-:W1:Y:S08]  /*9cd0*/  MUFU.EX2 R53, R53 ;  /* 0x0000003500357308 */ /* 0x000e700000000800 */
[----:B------:R-:W-:Y:S01]  /*9ce0*/  MUFU.EX2 R79, R79 ;  /* 0x0000004f004f7308 */ /* 0x000fe20000000800 */
[----:B------:R-:W-:-:S02]  /*9cf0*/  WARPGROUP.DEPBAR.LE gsb0, 0x0 ;  /* 0x00008000000079c5 */ /* 0x000fc40000010000 */
[----:B------:R-:W-:Y:S01]  /*9d00*/  WARPGROUP.ARRIVE ;  /* 0x00000000000079c5 */ /* 0x000fe20000000000 */
[----:B------:R-:W-:-:S04]  /*9d10*/  FFMA.FTZ R157, R74, UR10, -R24 ;  /* 0x0000000a4a9d7c23 */ /* 0x000fc80008010818 */
[----:B------:R-:W-:Y:S01]  /*9d20*/  MUFU.EX2 R159, R78 ;  /* 0x0000004e009f7308 */ /* 0x000fe20000000800 */
[----:B0-----:R-:W-:Y:S02]  /*9d30*/  F2FP.BF16.F32.PACK_AB R156, R45, R10 ;  /* 0x0000000a2d9c723e */ /* 0x001fe400000010ff */
[----:B-1----:R-:W-:Y:S01]  /*9d40*/  F2FP.BF16.F32.PACK_AB R158, R53, R12 ;  /* 0x0000000c359e723e */ /* 0x002fe200000010ff */
[----:B------:R-:W-:Y:S04]  /*9d50*/  HGMMA.64x128x16.F32.BF16 R88, R152, gdesc[UR4].tnspB, R88, gsb0 ;  /* 0x41e0000498587df0 */ /* 0x000fe80008001858 */
[----:B------:R-:W-:Y:S08]  /*9d60*/  MUFU.EX2 R157, R157 ;  /* 0x0000009d009d7308 */ /* 0x000ff00000000800 */
[----:B------:R-:W-:Y:S08]  /*9d70*/  MUFU.EX2 R14, R14 ;  /* 0x0000000e000e7308 */ /* 0x000ff00000000800 */
[----:B------:R-:W0:Y:S08]  /*9d80*/  MUFU.EX2 R57, R57 ;  /* 0x0000003900397308 */ /* 0x000e300000000800 */
[----:B------:R-:W-:Y:S08]  /*9d90*/  MUFU.EX2 R83, R83 ;  /* 0x0000005300537308 */ /* 0x000ff00000000800 */
[----:B------:R-:W-:Y:S08]  /*9da0*/  MUFU.EX2 R20, R84 ;  /* 0x0000005400147308 */ /* 0x000ff00000000800 */
[----:B------:R-:W1:Y:S01]  /*9db0*/  MUFU.EX2 R61, R61 ;  /* 0x0000003d003d7308 */ /* 0x000e620000000800 */
[----:B------:R-:W-:-:S02]  /*9dc0*/  WARPGROUP.DEPBAR.LE gsb0, 0x0 ;  /* 0x00008000000079c5 */ /* 0x000fc40000010000 */
[----:B------:R2:W-:Y:S06]  /*9dd0*/  BAR.ARV R31, 0x100 ;  /* 0x0004001f0000751d */ /* 0x0005ec0000002000 */
[----:B------:R3:W-:Y:S01]  /*9de0*/  @!P1 SYNCS.ARRIVE.TRANS64.RED.A1T0 RZ, [R27+URZ], RZ ;  /* 0x000000ff1bff99a7 */ /* 0x0007e2000810043f */
[----:B------:R-:W-:Y:S01]  /*9df0*/  MUFU.EX2 R153, R82 ;  /* 0x0000005200997308 */ /* 0x000fe20000000800 */
[----:B0-----:R-:W-:Y:S01]  /*9e00*/  F2FP.BF16.F32.PACK_AB R152, R57, R14 ;  /* 0x0000000e3998723e */ /* 0x001fe200000010ff */
[----:B------:R-:W-:Y:S01]  /*9e10*/  FMUL.FTZ R88, R88, R8 ;  /* 0x0000000858587220 */ /* 0x000fe20000410000 */
[----:B-1----:R-:W-:Y:S01]  /*9e20*/  F2FP.BF16.F32.PACK_AB R154, R61, R20 ;  /* 0x000000143d9a723e */ /* 0x002fe200000010ff */
[-C--:B------:R-:W-:Y:S01]  /*9e30*/  FMUL.FTZ R89, R89, R8.reuse ;  /* 0x0000000859597220 */ /* 0x080fe20000410000 */
[-C--:B------:R-:W-:Y:S01]  /*9e40*/  FMUL.FTZ R92, R92, R8.reuse ;  /* 0x000000085c5c7220 */ /* 0x080fe20000410000 */
[-C--:B------:R-:W-:Y:S01]  /*9e50*/  FMUL.FTZ R93, R93, R8.reuse ;  /* 0x000000085d5d7220 */ /* 0x080fe20000410000 */
[----:B---3--:R-:W-:Y:S01]  /*9e60*/  IMAD.U32 R27, RZ, RZ, UR56 ;  /* 0x00000038ff1b7e24 */ /* 0x008fe2000f8e00ff */
[----:B------:R-:W-:Y:S01]  /*9e70*/  MUFU.EX2 R155, R86 ;  /* 0x00000056009b7308 */ /* 0x000fe20000000800 */
[----:B------:R-:W-:Y:S01]  /*9e80*/  UMOV UR56, UR47 ;  /* 0x0000002f00387c82 */ /* 0x000fe20008000000 */
[-C--:B------:R-:W-:Y:S01]  /*9e90*/  FMUL.FTZ R96, R96, R8.reuse ;  /* 0x0000000860607220 */ /* 0x080fe20000410000 */
[-C--:B------:R-:W-:Y:S01]  /*9ea0*/  FMUL.FTZ R97, R97, R8.reuse ;  /* 0x0000000861617220 */ /* 0x080fe20000410000 */
[----:B------:R-:W-:Y:S01]  /*9eb0*/  @!P1 LEA R27, R27, UR41, 0x3 ;  /* 0x000000291b1b9c11 */ /* 0x000fe2000f8e18ff */
[-C--:B------:R-:W-:Y:S01]  /*9ec0*/  FMUL.FTZ R100, R100, R8.reuse ;  /* 0x0000000864647220 */ /* 0x080fe20000410000 */
[-C--:B------:R-:W-:Y:S01]  /*9ed0*/  FMUL.FTZ R101, R101, R8.reuse ;  /* 0x0000000865657220 */ /* 0x080fe20000410000 */
[-C--:B------:R-:W-:Y:S01]  /*9ee0*/  FMUL.FTZ R104, R104, R8.reuse ;  /* 0x0000000868687220 */ /* 0x080fe20000410000 */
[----:B------:R-:W-:Y:S01]  /*9ef0*/  FMUL.FTZ R105, R105, R8 ;  /* 0x0000000869697220 */ /* 0x000fe20000410000 */
[----:B------:R-:W-:-:S02]  /*9f00*/  @!P1 VIADD R27, R27, 0x28860 ;  /* 0x000288601b1b9836 */ /* 0x000fc40000000000 */
[-C--:B------:R-:W-:Y:S01]  /*9f10*/  FMUL.FTZ R108, R108, R8.reuse ;  /* 0x000000086c6c7220 */ /* 0x080fe20000410000 */
[-C--:B------:R-:W-:Y:S01]  /*9f20*/  FMUL.FTZ R109, R109, R8.reuse ;  /* 0x000000086d6d7220 */ /* 0x080fe20000410000 */
[-C--:B------:R-:W-:Y:S01]  /*9f30*/  FMUL.FTZ R112, R112, R8.reuse ;  /* 0x0000000870707220 */ /* 0x080fe20000410000 */
[-C--:B------:R-:W-:Y:S01]  /*9f40*/  FMUL.FTZ R113, R113, R8.reuse ;  /* 0x0000000871717220 */ /* 0x080fe20000410000 */
[----:B--2---:R-:W-:Y:S01]  /*9f50*/  @!P1 PRMT R31, RZ, 0x654, R27 ;  /* 0x00000654ff1f9816 */ /* 0x004fe2000000001b */
[----:B------:R-:W-:Y:S01]  /*9f60*/  FADD.FTZ R27, R25, R44 ;  /* 0x0000002c191b7221 */ /* 0x000fe20000010000 */
[-C--:B------:R-:W-:Y:S01]  /*9f70*/  FMUL.FTZ R116, R116, R8.reuse ;  /* 0x0000000874747220 */ /* 0x080fe20000410000 */
[----:B------:R-:W-:Y:S01]  /*9f80*/  FMUL.FTZ R117, R117, R8 ;  /* 0x0000000875757220 */ /* 0x000fe20000410000 */
[----:B------:R0:W-:Y:S01]  /*9f90*/  @!P1 SYNCS.ARRIVE.TRANS64.RED.A1T0 RZ, [R31+URZ], RZ ;  /* 0x000000ff1fff99a7 */ /* 0x0001e2000810043f */
[----:B------:R-:W-:Y:S01]  /*9fa0*/  FADD.FTZ R44, R176, R27 ;  /* 0x0000001bb02c7221 */ /* 0x000fe20000010000 */
[----:B------:R-:W-:Y:S01]  /*9fb0*/  F2FP.BF16.F32.PACK_AB R176, R9, R176 ;  /* 0x000000b009b0723e */ /* 0x000fe200000010ff */
[-C--:B------:R-:W-:Y:S01]  /*9fc0*/  FMUL.FTZ R120, R120, R8.reuse ;  /* 0x0000000878787220 */ /* 0x080fe20000410000 */
[-C--:B------:R-:W-:Y:S01]  /*9fd0*/  FMUL.FTZ R121, R121, R8.reuse ;  /* 0x0000000879797220 */ /* 0x080fe20000410000 */
[----:B------:R-:W-:Y:S01]  /*9fe0*/  FADD.FTZ R27, R9, R44 ;  /* 0x0000002c091b7221 */ /* 0x000fe20000010000 */
[--C-:B------:R-:W-:Y:S01]  /*9ff0*/  FFMA.FTZ R44, R71, UR10, -R24.reuse ;  /* 0x0000000a472c7c23 */ /* 0x100fe20008010818 */
[----:B------:R-:W-:Y:S01]  /*a000*/  FFMA.FTZ R24, R87, UR10, -R24 ;  /* 0x0000000a57187c23 */ /* 0x000fe20008010818 */
[----:B------:R-:W-:Y:S01]  /*a010*/  FMUL.FTZ R124, R124, R8 ;  /* 0x000000087c7c7220 */ /* 0x000fe20000410000 */
[----:B------:R-:W-:Y:S01]  /*a020*/  FADD.FTZ R48, R178, R27 ;  /* 0x0000001bb2307221 */ /* 0x000fe20000010000 */
[----:B------:R-:W-:Y:S01]  /*a030*/  F2FP.BF16.F32.PACK_AB R178, R13, R178 ;  /* 0x000000b20db2723e */ /* 0x000fe200000010ff */
[-C--:B------:R-:W-:Y:S01]  /*a040*/  FMUL.FTZ R125, R125, R8.reuse ;  /* 0x000000087d7d7220 */ /* 0x080fe20000410000 */
[----:B------:R-:W1:Y:S01]  /*a050*/  MUFU.EX2 R44, R44 ;  /* 0x0000002c002c7308 */ /* 0x000e620000000800 */
[----:B------:R-:W-:Y:S01]  /*a060*/  FADD.FTZ R27, R13, R48 ;  /* 0x000000300d1b7221 */ /* 0x000fe20000010000 */
[-C--:B------:R-:W-:Y:S01]  /*a070*/  FMUL.FTZ R128, R128, R8.reuse ;  /* 0x0000000880807220 */ /* 0x080fe20000410000 */
[-C--:B------:R-:W-:Y:S01]  /*a080*/  FMUL.FTZ R129, R129, R8.reuse ;  /* 0x0000000881817220 */ /* 0x080fe20000410000 */
[----:B------:R-:W-:Y:S01]  /*a090*/  FMUL.FTZ R132, R132, R8 ;  /* 0x0000000884847220 */ /* 0x000fe20000410000 */
[----:B------:R-:W-:Y:S01]  /*a0a0*/  FADD.FTZ R48, R172, R27 ;  /* 0x0000001bac307221 */ /* 0x000fe20000010000 */
[----:B------:R-:W-:Y:S01]  /*a0b0*/  F2FP.BF16.F32.PACK_AB R172, R15, R172 ;  /* 0x000000ac0fac723e */ /* 0x000fe200000010ff */
[-C--:B------:R-:W-:Y:S01]  /*a0c0*/  FMUL.FTZ R133, R133, R8.reuse ;  /* 0x0000000885857220 */ /* 0x080fe20000410000 */
[----:B------:R-:W2:Y:S01]  /*a0d0*/  MUFU.EX2 R24, R24 ;  /* 0x0000001800187308 */ /* 0x000ea20000000800 */
[----:B------:R-:W-:Y:S01]  /*a0e0*/  FADD.FTZ R27, R15, R48 ;  /* 0x000000300f1b7221 */ /* 0x000fe20000010000 */
[-C--:B------:R-:W-:Y:S01]  /*a0f0*/  FMUL.FTZ R136, R136, R8.reuse ;  /* 0x0000000888887220 */ /* 0x080fe20000410000 */
[-C--:B------:R-:W-:Y:S01]  /*a100*/  FMUL.FTZ R137, R137, R8.reuse ;  /* 0x0000000889897220 */ /* 0x080fe20000410000 */
[----:B------:R-:W-:Y:S01]  /*a110*/  FMUL.FTZ R140, R140, R8 ;  /* 0x000000088c8c7220 */ /* 0x000fe20000410000 */
[----:B------:R-:W-:Y:S01]  /*a120*/  FADD.FTZ R48, R174, R27 ;  /* 0x0000001bae307221 */ /* 0x000fe20000010000 */
[----:B------:R-:W-:Y:S01]  /*a130*/  F2FP.BF16.F32.PACK_AB R174, R11, R174 ;  /* 0x000000ae0bae723e */ /* 0x000fe200000010ff */
[-C--:B------:R-:W-:Y:S01]  /*a140*/  FMUL.FTZ R141, R141, R8.reuse ;  /* 0x000000088d8d7220 */ /* 0x080fe20000410000 */
[-C--:B------:R-:W-:Y:S01]  /*a150*/  FMUL.FTZ R144, R144, R8.reuse ;  /* 0x0000000890907220 */ /* 0x080fe20000410000 */
        /* <DEDUP_REMOVED lines=11> */
[-C--:B------:R-:W-:Y:S01]  /*a210*/  FMUL.FTZ R98, R98, R65.reuse ;  /* 0x0000004162627220 */ /* 0x080fe20000410000 */
[----:B------:R-:W-:Y:S01]  /*a220*/  FADD.FTZ R6, R170, R7 ;  /* 0x00000007aa067221 */ /* 0x000fe20000010000 */
[----:B------:R-:W-:Y:S01]  /*a230*/  F2FP.BF16.F32.PACK_AB R170, R33, R170 ;  /* 0x000000aa21aa723e */ /* 0x000fe200000010ff */
        /* <DEDUP_REMOVED lines=8> */
[----:B------:R-:W-:Y:S01]  /*a2c0*/  F2FP.BF16.F32.PACK_AB R164, R29, R164 ;  /* 0x000000a41da4723e */ /* 0x000fe200000010ff */
[----:B------:R-:W-:Y:S01]  /*a2d0*/  FMUL.FTZ R107, R107, R65 ;  /* 0x000000416b6b7220 */ /* 0x000fe20000410000 */
[----:B------:R-:W-:Y:S01]  /*a2e0*/  FADD.FTZ R7, R29, R26 ;  /* 0x0000001a1d077221 */ /* 0x000fe20000010000 */
[C---:B------:R-:W-:Y:S01]  /*a2f0*/  FADD.FTZ R6, R40.reuse, R3 ;  /* 0x0000000328067221 */ /* 0x040fe20000010000 */
[----:B------:R-:W-:Y:S01]  /*a300*/  F2FP.BF16.F32.PACK_AB R165, R40, R165 ;  /* 0x000000a528a5723e */ /* 0x000fe200000010ff */
[----:B------:R-:W-:Y:S01]  /*a310*/  FMUL.FTZ R110, R110, R65 ;  /* 0x000000416e6e7220 */ /* 0x000fe20000410000 */
[----:B------:R-:W-:Y:S01]  /*a320*/  FADD.FTZ R26, R166, R7 ;  /* 0x00000007a61a7221 */ /* 0x000fe20000010000 */
[----:B------:R-:W-:Y:S01]  /*a330*/  FADD.FTZ R3, R167, R6 ;  /* 0x00000006a7037221 */ /* 0x000fe20000010000 */
[C---:B------:R-:W-:Y:S01]  /*a340*/  F2FP.BF16.F32.PACK_AB R167, R2.reuse, R167 ;  /* 0x000000a702a7723e */ /* 0x040fe200000010ff */
[-C--:B------:R-:W-:Y:S01]  /*a350*/  FMUL.FTZ R111, R111, R65.reuse ;  /* 0x000000416f6f7220 */ /* 0x080fe20000410000 */
[C---:B------:R-:W-:Y:S01]  /*a360*/  FADD.FTZ R7, R37.reuse, R26 ;  /* 0x0000001a25077221 */ /* 0x040fe20000010000 */
        /* <DEDUP_REMOVED lines=10> */
[-C--:B------:R-:W-:Y:S01]  /*a410*/  FMUL.FTZ R118, R118, R65.reuse ;  /* 0x0000004176767220 */ /* 0x080fe20000410000 */
[----:B------:R-:W-:Y:S01]  /*a420*/  FADD.FTZ R26, R162, R7 ;  /* 0x00000007a21a7221 */ /* 0x000fe20000010000 */
[----:B------:R-:W-:Y:S01]  /*a430*/  FADD.FTZ R3, R163, R6 ;  /* 0x00000006a3037221 */ /* 0x000fe20000010000 */
[----:B------:R-:W-:Y:S01]  /*a440*/  F2FP.BF16.F32.PACK_AB R162, R49, R162 ;  /* 0x000000a231a2723e */ /* 0x000fe200000010ff */
[----:B------:R-:W-:Y:S01]  /*a450*/  FMUL.FTZ R119, R119, R65 ;  /* 0x0000004177777220 */ /* 0x000fe20000410000 */
[----:B------:R-:W-:Y:S01]  /*a460*/  FADD.FTZ R7, R49, R26 ;  /* 0x0000001a31077221 */ /* 0x000fe20000010000 */
[C---:B-1----:R-:W-:Y:S01]  /*a470*/  FADD.FTZ R6, R44.reuse, R3 ;  /* 0x000000032c067221 */ /* 0x042fe20000010000 */
        /* <DEDUP_REMOVED lines=28> */
[----:B--2---:R-:W-:Y:S01]  /*a640*/  F2FP.BF16.F32.PACK_AB R155, R24, R155 ;  /* 0x0000009b189b723e */ /* 0x004fe200000010ff */
[-C--:B------:R-:W-:Y:S01]  /*a650*/  FMUL.FTZ R142, R142, R65.reuse ;  /* 0x000000418e8e7220 */ /* 0x080fe20000410000 */
[----:B------:R-:W-:Y:S01]  /*a660*/  FADD.FTZ R3, R61, R2 ;  /* 0x000000023d037221 */ /* 0x000fe20000010000 */
[----:B------:R-:W-:Y:S01]  /*a670*/  FADD.FTZ R2, R24, R6 ;  /* 0x0000000618027221 */ /* 0x000fe20000010000 */
        /* <DEDUP_REMOVED lines=8> */
.L_x_7471:
[----:B------:R-:W-:-:S13]  /*a700*/  ISETP.GE.AND P2, PT, R4, UR40, PT ;  /* 0x0000002804007c0c */ /* 0x000fda000bf46270 */
[----:B------:R-:W-:Y:S05]  /*a710*/  @!P2 BRA `(.L_x_7481) ;  /* 0x00000030003ca947 */ /* 0x000fea0003800000 */
[----:B------:R-:W-:Y:S01]  /*a720*/  IMAD.MOV.U32 R9, RZ, RZ, R5 ;  /* 0x000000ffff097224 */ /* 0x000fe200078e0005 */
[----:B------:R-:W-:Y:S01]  /*a730*/  UMOV UR59, UR50 ;  /* 0x00000032003b7c82 */ /* 0x000fe20008000000 */
[----:B------:R-:W-:Y:S01]  /*a740*/  IMAD.MOV.U32 R8, RZ, RZ, R0 ;  /* 0x000000ffff087224 */ /* 0x000fe200078e0000 */
[----:B------:R-:W-:Y:S01]  /*a750*/  UMOV UR58, UR47 ;  /* 0x0000002f003a7c82 */ /* 0x000fe20008000000 */
[----:B------:R-:W-:Y:S01]  /*a760*/  ULDC UR55, c[0x0][0x9e4] ;  /* 0x0002790000377ab9 */ /* 0x000fe20000000800 */
[----:B------:R-:W-:Y:S01]  /*a770*/  ULDC UR57, c[0x0][0x9dc] ;  /* 0x0002770000397ab9 */ /* 0x000fe20000000800 */
[----:B------:R-:W-:Y:S01]  /*a780*/  ULDC UR54, c[0x0][0x988] ;  /* 0x0002620000367ab9 */ /* 0x000fe20000000800 */
[----:B------:R-:W-:-:S05]  /*a790*/  ULDC UR56, c[0x0][0x9e0] ;  /* 0x0002780000387ab9 */ /* 0x000fca0000000800 */
.L_x_7498:
        /* <DEDUP_REMOVED lines=9> */
.L_x_7483:
[----:B------:R-:W-:Y:S01]  /*a830*/  ULEA UR6, UR47, UR41, 0x3 ;  /* 0x000000292f067291 */ /* 0x000fe2000f8e183f */
[----:B------:R-:W-:-:S05]  /*a840*/  IMAD.U32 R0, RZ, RZ, UR50 ;  /* 0x00000032ff007e24 */ /* 0x000fca000f8e00ff */
[----:B------:R-:W-:-:S04]  /*a850*/  SHF.L.U32 R0, R0, 0x1f, RZ ;  /* 0x0000001f00007819 */ /* 0x000fc800000006ff */
[----:B------:R0:W1:Y:S01]  /*a860*/  SYNCS.PHASECHK.TRANS64.TRYWAIT P2, [UR6+0x28830], R0 ;  /* 0x02883000ff0075a7 */ /* 0x0000620008040146 */
[----:B------:R-:W-:Y:S05]  /*a870*/  @!P0 BRA `(.L_x_7484) ;  /* 0x0000000000048947 */ /* 0x000fea0003800000 */
[----:B------:R-:W-:Y:S01]  /*a880*/  BPT.TRAP 0x1 ;  /* 0x000000040000795c */ /* 0x000fe20000300000 */
.L_x_7484:
[----:B-1----:R-:W-:Y:S05]  /*a890*/  @P2 BRA `(.L_x_7482) ;  /* 0x0000000000082947 */ /* 0x002fea0003800000 */
[----:B------:R-:W1:Y:S02]  /*a8a0*/  SYNCS.PHASECHK.TRANS64.TRYWAIT P2, [UR6+0x28830], R0 ;  /* 0x02883000ff0075a7 */ /* 0x000e640008040146 */
[----:B-1----:R-:W-:Y:S05]  /*a8b0*/  @!P2 BRA `(.L_x_7485) ;  /* 0x000000d800a8a947 */ /* 0x002fea0003800000 */
.L_x_7482:
        /* <DEDUP_REMOVED lines=47> */
.L_x_7487:
[----:B------:R-:W-:Y:S01]  /*abb0*/  ULEA UR6, UR58, UR41, 0x3 ;  /* 0x000000293a067291 */ /* 0x000fe2000f8e183f */
[----:B------:R-:W-:-:S05]  /*abc0*/  IMAD.U32 R0, RZ, RZ, UR59 ;  /* 0x0000003bff007e24 */ /* 0x000fca000f8e00ff */
[----:B------:R-:W-:-:S04]  /*abd0*/  SHF.L.U32 R0, R0, 0x1f, RZ ;  /* 0x0000001f00007819 */ /* 0x000fc800000006ff */
[----:B------:R0:W1:Y:S01]  /*abe0*/  SYNCS.PHASECHK.TRANS64.TRYWAIT P2, [UR6+0x28850], R0 ;  /* 0x02885000ff0075a7 */ /* 0x0000620008040146 */
[----:B------:R-:W-:Y:S05]  /*abf0*/  @!P0 BRA `(.L_x_7488) ;  /* 0x0000000000048947 */ /* 0x000fea0003800000 */
[----:B------:R-:W-:Y:S01]  /*ac00*/  BPT.TRAP 0x1 ;  /* 0x000000040000795c */ /* 0x000fe20000300000 */
.L_x_7488:
[----:B-1----:R-:W-:Y:S05]  /*ac10*/  @P2 BRA `(.L_x_7486) ;  /* 0x0000000000082947 */ /* 0x002fea0003800000 */
[----:B------:R-:W1:Y:S02]  /*ac20*/  SYNCS.PHASECHK.TRANS64.TRYWAIT P2, [UR6+0x28850], R0 ;  /* 0x02885000ff0075a7 */ /* 0x000e640008040146 */
[----:B-1----:R-:W-:Y:S05]  /*ac30*/  @!P2 BRA `(.L_x_7489) ;  /* 0x000000d400e0a947 */ /* 0x002fea0003800000 */
.L_x_7486:
[----:B------:R-:W-:Y:S01]  /*ac40*/  UIADD3 UR6, UR41, 0x400, URZ ;  /* 0x0000040029067890 */ /* 0x000fe2000fffe03f */
[----:B------:R-:W-:Y:S01]  /*ac50*/  WARPGROUP.ARRIVE ;  /* 0x00000000000079c5 */ /* 0x000fe20000000000 */
[----:B------:R-:W-:-:S05]  /*ac60*/  UMOV UR7, 0x40000040 ;  /* 0x4000004000077882 */ /* 0x000fca0000000000 */
[----:B------:R-:W2:Y:S01]  /*ac70*/  S2R R7, SR_TID.X ;  /* 0x0000000000077919 */ /* 0x000ea20000002100 */
[----:B------:R-:W-:Y:S01]  /*ac80*/  USHF.R.U32.HI UR6, URZ, 0x4, UR6 ;  /* 0x000000043f067899 */ /* 0x000fe20008011606 */
[----:B------:R-:W-:Y:S01]  /*ac90*/  PLOP3.LUT P2, PT, PT, PT, UP0, 0x80, 0x0 ;  /* 0x000000000000781c */ /* 0x000fe20003f4f008 */
[----:B01----:R-:W-:Y:S02]  /*aca0*/  VIADD R0, R17, UR37 ;  /* 0x0000002511007c36 */ /* 0x003fe40008000000 */
[----:B------:R-:W-:Y:S01]  /*acb0*/  ULOP3.LUT UR6, UR6, 0x3fff, URZ, 0xc0, !UPT ;  /* 0x00003fff06067892 */ /* 0x000fe2000f8ec03f */
[----:B------:R-:W-:Y:S02]  /*acc0*/  IMAD.U32 R5, RZ, RZ, UR47 ;  /* 0x0000002fff057e24 */ /* 0x000fe4000f8e00ff */
        /* <DEDUP_REMOVED lines=45> */
[----:B------:R-:W-:Y:S02]  /*afa0*/  @UP0 ULDC UR6, c[0x0][0x44c] ;  /* 0x0001130000060ab9 */ /* 0x000fe40000000800 */
[----:B------:R-:W-:Y:S01]  /*afb0*/  @P2 IMAD.HI.U32 R6, R0, UR6, RZ ;  /* 0x0000000600062c27 */ /* 0x000fe2000f8e00ff */
[----:B------:R-:W-:-:S04]  /*afc0*/  @UP0 ULDC UR6, c[0x0][0x450] ;  /* 0x0001140000060ab9 */ /* 0x000fc80000000800 */
[----:B------:R-:W-:Y:S01]  /*afd0*/  @P2 SHF.R.U32.HI R0, RZ, UR6, R6 ;  /* 0x00000006ff002c19 */ /* 0x000fe20008011606 */
[----:B------:R-:W-:Y:S01]  /*afe0*/  ULOP3.LUT UR6, URZ, UR57, URZ, 0x33, !UPT ;  /* 0x000000393f067292 */ /* 0x000fe2000f8e333f */
[----:B------:R-:W-:-:S03]  /*aff0*/  IADD3 R6, -R7, 0xb, RZ ;  /* 0x0000000b07067810 */ /* 0x000fc60007ffe1ff */
        /* <DEDUP_REMOVED lines=10> */
[----:B-1----:R-:W-:Y:S06]  /*b0a0*/  @!P5 BRA `(.L_x_7490) ;  /* 0x00000000005cd947 */ /* 0x002fec0003800000 */
        /* <DEDUP_REMOVED lines=13> */
.L_x_7492:
[----:B------:R-:W-:-:S05]  /*b180*/  IMAD.U32 R20, RZ, RZ, UR55 ;  /* 0x00000037ff147e24 */ /* 0x000fca000f8e00ff */
[----:B------:R-:W-:-:S13]  /*b190*/  ISETP.NE.AND P2, PT, R20, 0x1, PT ;  /* 0x000000011400780c */ /* 0x000fda0003f45270 */
[----:B------:R-:W0:Y:S02]  /*b1a0*/  @P2 LDC.64 R6, c[0x0][0x9e8] ;  /* 0x00027a00ff062b82 */ /* 0x000e240000000a00 */
[----:B0-----:R-:W-:-:S05]  /*b1b0*/  @P2 IMAD.HI.U32 R6, R11, R6, RZ ;  /* 0x000000060b062227 */ /* 0x001fca00078e00ff */
[----:B------:R-:W-:-:S07]  /*b1c0*/  @P2 SHF.R.U32.HI R11, RZ, R7, R6 ;  /* 0x00000007ff0b2219 */ /* 0x000fce0000011606 */
.L_x_7493:
[----:B------:R-:W-:Y:S05]  /*b1d0*/  BSYNC B0 ;  /* 0x0000000000007941 */ /* 0x000fea0003800000 */
.L_x_7491:
[----:B------:R-:W-:-:S04]  /*b1e0*/  IMAD R11, R11, R20, -R157 ;  /* 0x000000140b0b7224 */ /* 0x000fc800078e0a9d */
[----:B------:R-:W-:-:S05]  /*b1f0*/  IMAD.IADD R11, R11, 0x1, -R16 ;  /* 0x000000010b0b7824 */ /* 0x000fca00078e0a10 */
[----:B------:R-:W-:Y:S02]  /*b200*/  VIADDMNMX R5, R11, R20, R5, PT ;  /* 0x000000140b057246 */ /* 0x000fe40003800105 */
[----:B------:R-:W-:-:S07]  /*b210*/  VIMNMX R10, R10, R11, !PT ;  /* 0x0000000b0a0a7248 */ /* 0x000fce0007fe0100 */
.L_x_7490:
        /* <DEDUP_REMOVED lines=91> */
[----:B------:R-:W-:Y:S01]  /*b7d0*/  ISETP.GT.AND P6, PT, R10, 0x79, P2 ;  /* 0x000000790a00780c */ /* 0x000fe200017c4270 */
[--C-:B0-----:R-:W-:Y:S01]  /*b7e0*/  IMAD.IADD R10, R14, 0x1, R7.reuse ;  /* 0x000000010e0a7824 */ /* 0x101fe200078e0207 */
[C---:B------:R-:W-:Y:S02]  /*b7f0*/  ISETP.LT.OR P3, PT, R5.reuse, 0x72, P3 ;  /* 0x000000720500780c */ /* 0x040fe40001f61670 */
[C---:B------:R-:W-:Y:S02]  /*b800*/  ISETP.LT.OR P4, PT, R5.reuse, 0x79, P4 ;  /* 0x000000790500780c */ /* 0x040fe40002781670 */
[----:B------:R-:W-:Y:S01]  /*b810*/  ISETP.LT.OR P6, PT, R5, 0x7a, P6 ;  /* 0x0000007a0500780c */ /* 0x000fe200037c1670 */
[----:B------:R-:W-:Y:S01]  /*b820*/  IMAD.IADD R5, R12, 0x1, R7 ;  /* 0x000000010c057824 */ /* 0x000fe200078e0207 */
        /* <DEDUP_REMOVED lines=17> */
.L_x_7496:
[----:B------:R-:W-:-:S05]  /*b940*/  IMAD.U32 R12, RZ, RZ, UR55 ;  /* 0x00000037ff0c7e24 */ /* 0x000fca000f8e00ff */
[----:B------:R-:W-:-:S13]  /*b950*/  ISETP.NE.AND P3, PT, R12, 0x1, PT ;  /* 0x000000010c00780c */ /* 0x000fda0003f65270 */
[----:B------:R-:W0:Y:S02]  /*b960*/  @P3 LDC.64 R6, c[0x0][0x9e8] ;  /* 0x00027a00ff063b82 */ /* 0x000e240000000a00 */
[----:B0-----:R-:W-:-:S05]  /*b970*/  @P3 IMAD.HI.U32 R6, R0, R6, RZ ;  /* 0x0000000600063227 */ /* 0x001fca00078e00ff */
[----:B------:R-:W-:-:S07]  /*b980*/  @P3 SHF.R.U32.HI R0, RZ, R7, R6 ;  /* 0x00000007ff003219 */ /* 0x000fce0000011606 */
.L_x_7497:
[----:B------:R-:W-:Y:S05]  /*b990*/  BSYNC B0 ;  /* 0x0000000000007941 */ /* 0x000fea0003800000 */
.L_x_7495:
[----:B------:R-:W-:-:S04]  /*b9a0*/  IMAD R157, R0, R12, -R157 ;  /* 0x0000000c009d7224 */ /* 0x000fc800078e0a9d */
[----:B------:R-:W-:-:S05]  /*b9b0*/  IMAD.IADD R157, R157, 0x1, -R16 ;  /* 0x000000019d9d7824 */ /* 0x000fca00078e0a10 */
[----:B------:R-:W-:Y:S02]  /*b9c0*/  VIADDMNMX R5, R157, R12, R5, PT ;  /* 0x0000000c9d057246 */ /* 0x000fe40003800105 */
[----:B------:R-:W-:-:S07]  /*b9d0*/  VIMNMX R10, R10, R157, !PT ;  /* 0x0000009d0a0a7248 */ /* 0x000fce0007fe0100 */
.L_x_7494:
        /* <DEDUP_REMOVED lines=29> */
[----:B------:R-:W-:Y:S02]  /*bbb0*/  ISETP.GT.AND P6, PT, R10, 0x8, P2 ;  /* 0x000000080a00780c */ /* 0x000fe400017c4270 */
[----:B------:R-:W-:Y:S02]  /*bbc0*/  FMNMX.FTZ R0, R52, R7, !PT ;  /* 0x0000000734007209 */ /* 0x000fe40007810000 */
[----:B------:R-:W-:-:S02]  /*bbd0*/  FSEL R27, R27, -INF , !P4 ;  /* 0xff8000001b1b7808 */ /* 0x000fc40006000000 */
[----:B------:R-:W-:Y:S02]  /*bbe0*/  FMNMX.FTZ R7, R53, R0, !PT ;  /* 0x0000000035077209 */ /* 0x000fe40007810000 */
[----:B------:R-:W-:Y:S02]  /*bbf0*/  ISETP.GT.AND P4, PT, R10, 0x10, P2 ;  /* 0x000000100a00780c */ /* 0x000fe40001784270 */
[----:B------:R-:W-:Y:S02]  /*bc00*/  FMNMX.FTZ R0, R56, R7, !PT ;  /* 0x0000000738007209 */ /* 0x000fe40007810000 */
[----:B------:R-:W-:Y:S02]  /*bc10*/  FSEL R43, R43, -INF , !P3 ;  /* 0xff8000002b2b7808 */ /* 0x000fe40005800000 */
[----:B------:R-:W-:Y:S02]  /*bc20*/  FMNMX.FTZ R7, R57, R0, !PT ;  /* 0x0000000039077209 */ /* 0x000fe40007810000 */
[----:B------:R-:W-:-:S02]  /*bc30*/  ISETP.LT.OR P6, PT, R5, 0x9, P6 ;  /* 0x000000090500780c */ /* 0x000fc400037c1670 */
[----:B------:R-:W-:Y:S02]  /*bc40*/  FMNMX.FTZ R0, R60, R7, !PT ;  /* 0x000000073c007209 */ /* 0x000fe40007810000 */
[----:B------:R-:W-:Y:S02]  /*bc50*/  ISETP.GT.AND P3, PT, R10, RZ, P2 ;  /* 0x000000ff0a00720c */ /* 0x000fe40001764270 */
[----:B------:R-:W-:Y:S02]  /*bc60*/  FMNMX.FTZ R7, R61, R0, !PT ;  /* 0x000000003d077209 */ /* 0x000fe40007810000 */
[----:B------:R-:W-:Y:S02]  /*bc70*/  ISETP.LT.OR P4, PT, R5, 0x11, P4 ;  /* 0x000000110500780c */ /* 0x000fe40002781670 */
[----:B------:R-:W-:Y:S02]  /*bc80*/  FMNMX.FTZ R0, R64, R7, !PT ;  /* 0x0000000740007209 */ /* 0x000fe40007810000 */
[----:B------:R-:W-:-:S02]  /*bc90*/  FSEL R30, R30, -INF , !P6 ;  /* 0xff8000001e1e7808 */ /* 0x000fc40007000000 */
        /* <DEDUP_REMOVED lines=9> */
[----:B------:R-:W-:Y:S02]  /*bd30*/  ISETP.LT.OR P4, PT, R5, 0x19, P4 ;  /* 0x000000190500780c */ /* 0x000fe40002781670 */
[----:B------:R-:W-:Y:S02]  /*bd40*/  FMNMX.FTZ R0, R76, R7, !PT ;  /* 0x000000074c007209 */ /* 0x000fe40007810000 */
[----:B------:R-:W-:-:S02]  /*bd50*/  FMNMX.FTZ R12, R26, R9, !PT ;  /* 0x000000091a0c7209 */ /* 0x000fc40007810000 */
[----:B------:R-:W-:Y:S02]  /*bd60*/  FMNMX.FTZ R7, R77, R0, !PT ;  /* 0x000000004d077209 */ /* 0x000fe40007810000 */
[----:B------:R-:W-:Y:S02]  /*bd70*/  FSEL R38, R38, -INF , !P4 ;  /* 0xff80000026267808 */ /* 0x000fe40006000000 */
[----:B------:R-:W-:Y:S02]  /*bd80*/  FMNMX.FTZ R0, R80, R7, !PT ;  /* 0x0000000750007209 */ /* 0x000fe40007810000 */
[----:B------:R-:W-:Y:S02]  /*bd90*/  ISETP.GT.AND P4, PT, R10, 0x20, P2 ;  /* 0x000000200a00780c */ /* 0x000fe40001784270 */
[----:B------:R-:W-:Y:S02]  /*bda0*/  FMNMX.FTZ R7, R81, R0, !PT ;  /* 0x0000000051077209 */ /* 0x000fe40007810000 */
[----:B------:R-:W-:-:S02]  /*bdb0*/  ISETP.LT.OR P4, PT, R5, 0x21, P4 ;  /* 0x000000210500780c */ /* 0x000fc40002781670 */
[----:B------:R-:W-:Y:S02]  /*bdc0*/  FMNMX.FTZ R0, R84, R7, !PT ;  /* 0x0000000754007209 */ /* 0x000fe40007810000 */
[----:B------:R-:W-:Y:S02]  /*bdd0*/  FSEL R42, R42, -INF , !P4 ;  /* 0xff8000002a2a7808 */ /* 0x000fe40006000000 */
[----:B------:R-:W-:Y:S02]  /*bde0*/  FMNMX.FTZ R6, R85, R0, !PT ;  /* 0x0000000055067209 */ /* 0x000fe40007810000 */
[C---:B------:R-:W-:Y:S02]  /*bdf0*/  ISETP.GT.AND P4, PT, R10.reuse, 0x28, P2 ;  /* 0x000000280a00780c */ /* 0x040fe40001784270 */
[----:B------:R-:W-:Y:S01]  /*be00*/  ISETP.GT.AND P3, PT, R10, 0x30, P2 ;  /* 0x000000300a00780c */ /* 0x000fe20001764270 */
[----:B------:R-:W0:Y:S01]  /*be10*/  SHFL.BFLY PT, R7, R6, 0x2, 0x1f ;  /* 0x0c401f0006077f89 */ /* 0x000e2200000e0000 */
[----:B------:R-:W-:-:S02]  /*be20*/  ISETP.LT.OR P4, PT, R5, 0x29, P4 ;  /* 0x000000290500780c */ /* 0x000fc40002781670 */
[C---:B------:R-:W-:Y:S02]  /*be30*/  ISETP.LT.OR P3, PT, R5.reuse, 0x31, P3 ;  /* 0x000000310500780c */ /* 0x040fe40001f61670 */
[----:B------:R-:W-:Y:S02]  /*be40*/  FSEL R46, R46, -INF , !P4 ;  /* 0xff8000002e2e7808 */ /* 0x000fe40006000000 */
[----:B------:R-:W-:Y:S02]  /*be50*/  ISETP.GT.AND P4, PT, R10, 0x29, P2 ;  /* 0x000000290a00780c */ /* 0x000fe40001784270 */
[----:B------:R-:W-:Y:S02]  /*be60*/  FSEL R50, R50, -INF , !P3 ;  /* 0xff80000032327808 */ /* 0x000fe40005800000 */
[----:B------:R-:W-:Y:S02]  /*be70*/  ISETP.LT.OR P4, PT, R5, 0x2a, P4 ;  /* 0x0000002a0500780c */ /* 0x000fe40002781670 */
[----:B------:R-:W-:-:S02]  /*be80*/  ISETP.GT.AND P3, PT, R10, 0x38, P2 ;  /* 0x000000380a00780c */ /* 0x000fc40001764270 */
[----:B------:R-:W-:Y:S02]  /*be90*/  FSEL R47, R47, -INF , !P4 ;  /* 0xff8000002f2f7808 */ /* 0x000fe40006000000 */
[----:B------:R-:W-:Y:S02]  /*bea0*/  ISETP.GT.AND P4, PT, R10, 0x31, P2 ;  /* 0x000000310a00780c */ /* 0x000fe40001784270 */
[C---:B------:R-:W-:Y:S02]  /*beb0*/  ISETP.LT.OR P3, PT, R5.reuse, 0x39, P3 ;  /* 0x000000390500780c */ /* 0x040fe40001f61670 */
[----:B------:R-:W-:Y:S02]  /*bec0*/  ISETP.LT.OR P4, PT, R5, 0x32, P4 ;  /* 0x000000320500780c */ /* 0x000fe40002781670 */
[----:B------:R-:W-:Y:S02]  /*bed0*/  FSEL R54, R54, -INF , !P3 ;  /* 0xff80000036367808 */ /* 0x000fe40005800000 */
[----:B0-----:R-:W-:-:S02]  /*bee0*/  FMNMX.FTZ R7, R6, R7, !PT ;  /* 0x0000000706077209 */ /* 0x001fc40007810000 */
[----:B------:R-:W-:Y:S02]  /*bef0*/  FSEL R51, R51, -INF , !P4 ;  /* 0xff80000033337808 */ /* 0x000fe40006000000 */
[C---:B------:R-:W-:Y:S01]  /*bf00*/  ISETP.GT.AND P4, PT, R10.reuse, 0x39, P2 ;  /* 0x000000390a00780c */ /* 0x040fe20001784270 */
[----:B------:R-:W0:Y:S01]  /*bf10*/  SHFL.BFLY PT, R0, R7, 0x1, 0x1f ;  /* 0x0c201f0007007f89 */ /* 0x000e2200000e0000 */
[----:B------:R-:W-:Y:S02]  /*bf20*/  ISETP.GT.AND P3, PT, R10, 0x40, P2 ;  /* 0x000000400a00780c */ /* 0x000fe40001764270 */
[C---:B------:R-:W-:Y:S02]  /*bf30*/  ISETP.LT.OR P4, PT, R5.reuse, 0x3a, P4 ;  /* 0x0000003a0500780c */ /* 0x040fe40002781670 */
[----:B------:R-:W-:Y:S02]  /*bf40*/  ISETP.LT.OR P3, PT, R5, 0x41, P3 ;  /* 0x000000410500780c */ /* 0x000fe40001f61670 */
        /* <DEDUP_REMOVED lines=9> */
[----:B0-----:R-:W-:Y:S02]  /*bfe0*/  FMNMX.FTZ R0, R7, R0, !PT ;  /* 0x0000000007007209 */ /* 0x001fe40007810000 */
[----:B------:R-:W-:Y:S02]  /*bff0*/  ISETP.GT.AND P3, PT, R10, 0x50, P2 ;  /* 0x000000500a00780c */ /* 0x000fe40001764270 */
[C---:B------:R-:W-:Y:S01]  /*c000*/  FSETP.NEU.FTZ.AND P6, PT, R0.reuse, -INF , PT ;  /* 0xff8000000000780b */ /* 0x040fe20003fdd000 */
[----:B------:R-:W-:Y:S01]  /*c010*/  FMUL.FTZ R6, R0, UR10 ;  /* 0x0000000a00067c20 */ /* 0x000fe20008410000 */
[----:B------:R-:W-:-:S02]  /*c020*/  ISETP.LT.OR P4, PT, R5, 0x4a, P4 ;  /* 0x0000004a0500780c */ /* 0x000fc40002781670 */
[----:B------:R-:W-:Y:S02]  /*c030*/  ISETP.LT.OR P3, PT, R5, 0x51, P3 ;  /* 0x000000510500780c */ /* 0x000fe40001f61670 */
[----:B------:R-:W-:Y:S02]  /*c040*/  FSEL R6, R6, RZ, P6 ;  /* 0x000000ff06067208 */ /* 0x000fe40003000000 */
[----:B------:R-:W-:Y:S02]  /*c050*/  FSEL R63, R63, -INF , !P4 ;  /* 0xff8000003f3f7808 */ /* 0x000fe40006000000 */
[----:B------:R-:W-:Y:S01]  /*c060*/  ISETP.GT.AND P4, PT, R10, 0x51, P2 ;  /* 0x000000510a00780c */ /* 0x000fe20001784270 */
        /* <DEDUP_REMOVED lines=9> */
[----:B------:R-:W-:Y:S01]  /*c100*/  FSEL R66, R66, -INF , !P3 ;  /* 0xff80000042427808 */ /* 0x000fe20005800000 */
        /* <DEDUP_REMOVED lines=28> */
[----:B------:R-:W-:Y:S01]  /*c2d0*/  FFMA.FTZ R85, R85, UR10, -R6 ;  /* 0x0000000a55557c23 */ /* 0x000fe20008010806 */
[----:B------:R-:W-:Y:S01]  /*c2e0*/  FMNMX.FTZ R12, R46, R29, !PT ;  /* 0x0000001d2e0c7209 */ /* 0x000fe20007810000 */
[----:B------:R-:W-:Y:S01]  /*c2f0*/  MUFU.EX2 R180, R180 ;  /* 0x000000b400b47308 */ /* 0x000fe20000000800 */
[----:B------:R-:W-:-:S02]  /*c300*/  ISETP.LT.OR P4, PT, R5, 0x5a, P4 ;  /* 0x0000005a0500780c */ /* 0x000fc40002781670 */
[----:B------:R-:W-:Y:S02]  /*c310*/  FMNMX.FTZ R25, R47, R12, !PT ;  /* 0x0000000c2f197209 */ /* 0x000fe40007810000 */
        /* <DEDUP_REMOVED lines=12> */
[----:B------:R-:W-:Y:S02]  /*c3e0*/  ISETP.GT.AND P3, PT, R10, 0x68, P2 ;  /* 0x000000680a00780c */ /* 0x000fe40001764270 */
[----:B------:R-:W-:Y:S01]  /*c3f0*/  FMNMX.FTZ R12, R58, R29, !PT ;  /* 0x0000001d3a0c7209 */ /* 0x000fe20007810000 */
[--C-:B------:R-:W-:Y:S01]  /*c400*/  FFMA.FTZ R29, R49, UR10, -R6.reuse ;  /* 0x0000000a311d7c23 */ /* 0x100fe20008010806 */
[----:B------:R-:W-:Y:S01]  /*c410*/  ISETP.LT.OR P4, PT, R5, 0x62, P4 ;  /* 0x000000620500780c */ /* 0x000fe20002781670 */
[----:B------:R-:W-:Y:S01]  /*c420*/  FFMA.FTZ R49, R69, UR10, -R6 ;  /* 0x0000000a45317c23 */ /* 0x000fe20008010806 */
[----:B------:R-:W-:Y:S01]  /*c430*/  FMNMX.FTZ R33, R59, R12, !PT ;  /* 0x0000000c3b217209 */ /* 0x000fe20007810000 */
[----:B------:R-:W-:Y:S01]  /*c440*/  MUFU.EX2 R11, R11 ;  /* 0x0000000b000b7308 */ /* 0x000fe20000000800 */
[----:B------:R-:W-:-:S02]  /*c450*/  ISETP.LT.OR P3, PT, R5, 0x69, P3 ;  /* 0x000000690500780c */ /* 0x000fc40001f61670 */
[----:B------:R-:W-:Y:S02]  /*c460*/  FMNMX.FTZ R12, R62, R33, !PT ;  /* 0x000000213e0c7209 */ /* 0x000fe40007810000 */
[----:B------:R-:W-:Y:S02]  /*c470*/  FSEL R75, R75, -INF , !P4 ;  /* 0xff8000004b4b7808 */ /* 0x000fe40006000000 */
[----:B------:R-:W-:Y:S01]  /*c480*/  FMNMX.FTZ R33, R63, R12, !PT ;  /* 0x0000000c3f217209 */ /* 0x000fe20007810000 */
[----:B------:R-:W-:Y:S01]  /*c490*/  MUFU.EX2 R176, R176 ;  /* 0x000000b000b07308 */ /* 0x000fe20000000800 */
[----:B------:R-:W-:Y:S02]  /*c4a0*/  ISETP.GT.AND P4, PT, R10, 0x69, P2 ;  /* 0x000000690a00780c */ /* 0x000fe40001784270 */
        /* <DEDUP_REMOVED lines=8> */
[----:B------:R-:W-:Y:S02]  /*c530*/  ISETP.LT.OR P4, PT, R5, 0x6a, P4 ;  /* 0x0000006a0500780c */ /* 0x000fe40002781670 */
        /* <DEDUP_REMOVED lines=12> */
[C---:B------:R-:W-:Y:S01]  /*c600*/  ISETP.GT.AND P3, PT, R10.reuse, 0x78, P2 ;  /* 0x000000780a00780c */ /* 0x040fe20001764270 */
[----:B------:R-:W-:Y:S01]  /*c610*/  MUFU.EX2 R172, R172 ;  /* 0x000000ac00ac7308 */ /* 0x000fe20000000800 */
[----:B------:R-:W-:Y:S02]  /*c620*/  ISETP.LT.OR P4, PT, R5, 0x72, P4 ;  /* 0x000000720500780c */ /* 0x000fe40002781670 */
[----:B------:R-:W-:Y:S02]  /*c630*/  FMNMX.FTZ R41, R79, R12, !PT ;  /* 0x0000000c4f297209 */ /* 0x000fe40007810000 */
[----:B------:R-:W-:-:S02]  /*c640*/  ISETP.GT.AND P2, PT, R10, 0x79, P2 ;  /* 0x000000790a00780c */ /* 0x000fc40001744270 */
[----:B------:R-:W-:Y:S01]  /*c650*/  ISETP.LT.OR P3, PT, R5, 0x79, P3 ;  /* 0x000000790500780c */ /* 0x000fe20001f61670 */
[----:B------:R-:W-:Y:S01]  /*c660*/  MUFU.EX2 R21, R21 ;  /* 0x0000001500157308 */ /* 0x000fe20000000800 */
[----:B------:R-:W-:Y:S02]  /*c670*/  FSEL R83, R83, -INF , !P4 ;  /* 0xff80000053537808 */ /* 0x000fe40006000000 */
[----:B------:R-:W-:Y:S01]  /*c680*/  FMNMX.FTZ R10, R82, R41, !PT ;  /* 0x00000029520a7209 */ /* 0x000fe20007810000 */
[--C-:B------:R-:W-:Y:S01]  /*c690*/  FFMA.FTZ R41, R61, UR10, -R6.reuse ;  /* 0x0000000a3d297c23 */ /* 0x100fe20008010806 */
[----:B------:R-:W-:Y:S01]  /*c6a0*/  ISETP.LT.OR P2, PT, R5, 0x7a, P2 ;  /* 0x0000007a0500780c */ /* 0x000fe20001741670 */
[----:B------:R-:W-:Y:S01]  /*c6b0*/  FFMA.FTZ R61, R81, UR10, -R6 ;  /* 0x0000000a513d7c23 */ /* 0x000fe20008010806 */
[----:B------:R-:W-:Y:S01]  /*c6c0*/  FSEL R86, R86, -INF , !P3 ;  /* 0xff80000056567808 */ /* 0x000fe20005800000 */
[----:B------:R-:W-:Y:S01]  /*c6d0*/  MUFU.EX2 R174, R174 ;  /* 0x000000ae00ae7308 */ /* 0x000fe20000000800 */
[----:B------:R-:W-:-:S02]  /*c6e0*/  FMNMX.FTZ R5, R83, R10, !PT ;  /* 0x0000000a53057209 */ /* 0x000fc40007810000 */
[----:B------:R-:W-:Y:S02]  /*c6f0*/  FSEL R87, R87, -INF , !P2 ;  /* 0xff80000057577808 */ /* 0x000fe40005000000 */
[----:B------:R-:W-:Y:S02]  /*c700*/  FMNMX.FTZ R10, R86, R5, !PT ;  /* 0x00000005560a7209 */ /* 0x000fe40007810000 */
        /* <DEDUP_REMOVED lines=9> */
[----:B0-----:R-:W-:-:S07]  /*c7a0*/  FMNMX.FTZ R5, R10, R5, !PT ;  /* 0x000000050a057209 */ /* 0x001fce0007810000 */
[----:B------:R-:W0:Y:S01]  /*c7b0*/  MUFU.EX2 R170, R170 ;  /* 0x000000aa00aa7308 */ /* 0x000e220000000800 */
[----:B-1----:R-:W-:Y:S01]  /*c7c0*/  FFMA.FTZ R24, R69, R3, R180 ;  /* 0x0000000345187223 */ /* 0x002fe200000100b4 */
[----:B------:R-:W1:Y:S01]  /*c7d0*/  SHFL.BFLY PT, R10, R5, 0x1, 0x1f ;  /* 0x0c201f00050a7f89 */ /* 0x000e6200000e0000 */
[C---:B------:R-:W-:Y:S01]  /*c7e0*/  F2FP.BF16.F32.PACK_AB R180, R7.reuse, R180 ;  /* 0x000000b407b4723e */ /* 0x040fe200000010ff */
[-C--:B------:R-:W-:Y:S01]  /*c7f0*/  FMUL.FTZ R88, R88, R69.reuse ;  /* 0x0000004558587220 */ /* 0x080fe20000410000 */
[----:B------:R-:W-:Y:S01]  /*c800*/  FADD.FTZ R3, R7, R24 ;  /* 0x0000001807037221 */ /* 0x000fe20000010000 */
        /* <DEDUP_REMOVED lines=10> */
[----:B------:R-:W4:Y:S01]  /*c8b0*/  MUFU.EX2 R164, R164 ;  /* 0x000000a400a47308 */ /* 0x000f220000000800 */
        /* <DEDUP_REMOVED lines=9> */
[----:B-1----:R-:W-:Y:S01]  /*c950*/  FMNMX.FTZ R5, R5, R10, !PT ;  /* 0x0000000a05057209 */ /* 0x002fe20007810000 */
[-C--:B------:R-:W-:Y:S01]  /*c960*/  FMUL.FTZ R124, R124, R69.reuse ;  /* 0x000000457c7c7220 */ /* 0x080fe20000410000 */
[-C--:B------:R-:W-:Y:S01]  /*c970*/  FMUL.FTZ R125, R125, R69.reuse ;  /* 0x000000457d7d7220 */ /* 0x080fe20000410000 */
[-C--:B------:R-:W-:Y:S01]  /*c980*/  FMUL.FTZ R128, R128, R69.reuse ;  /* 0x0000004580807220 */ /* 0x080fe20000410000 */
[C---:B------:R-:W-:Y:S01]  /*c990*/  FSETP.NEU.FTZ.AND P2, PT, R5.reuse, -INF , PT ;  /* 0xff8000000500780b */ /* 0x040fe20003f5d000 */
[----:B------:R-:W-:Y:S01]  /*c9a0*/  FMUL.FTZ R20, R5, UR10 ;  /* 0x0000000a05147c20 */ /* 0x000fe20008410000 */
[----:B------:R-:W1:Y:S01]  /*c9b0*/  MUFU.EX2 R166, R166 ;  /* 0x000000a600a67308 */ /* 0x000e620000000800 */
[-C--:B------:R-:W-:Y:S01]  /*c9c0*/  FMUL.FTZ R129, R129, R69.reuse ;  /* 0x0000004581817220 */ /* 0x080fe20000410000 */
[-C--:B------:R-:W-:Y:S01]  /*c9d0*/  FMUL.FTZ R132, R132, R69.reuse ;  /* 0x0000004584847220 */ /* 0x080fe20000410000 */
[-C--:B------:R-:W-:Y:S01]  /*c9e0*/  FMUL.FTZ R133, R133, R69.reuse ;  /* 0x0000004585857220 */ /* 0x080fe20000410000 */
[----:B------:R-:W-:Y:S01]  /*c9f0*/  FSEL R20, R20, RZ, P2 ;  /* 0x000000ff14147208 */ /* 0x000fe20001000000 */
[-C--:B------:R-:W-:Y:S01]  /*ca00*/  FMUL.FTZ R136, R136, R69.reuse ;  /* 0x0000004588887220 */ /* 0x080fe20000410000 */
[-C--:B------:R-:W-:Y:S01]  /*ca10*/  FMUL.FTZ R137, R137, R69.reuse ;  /* 0x0000004589897220 */ /* 0x080fe20000410000 */
[-C--:B------:R-:W-:Y:S01]  /*ca20*/  FMUL.FTZ R140, R140, R69.reuse ;  /* 0x000000458c8c7220 */ /* 0x080fe20000410000 */
        /* <DEDUP_REMOVED lines=44> */
[--C-:B------:R-:W-:Y:S01]  /*ccf0*/  FFMA.FTZ R75, R75, UR10, -R20.reuse ;  /* 0x0000000a4b4b7c23 */ /* 0x100fe20008010814 */
[----:B------:R-:W-:Y:S01]  /*cd00*/  FFMA.FTZ R78, R78, UR10, -R20 ;  /* 0x0000000a4e4e7c23 */ /* 0x000fe20008010814 */
[----:B--2---:R-:W-:Y:S01]  /*cd10*/  FADD.FTZ R3, R29, R32 ;  /* 0x000000201d037221 */ /* 0x004fe20000010000 */
[--C-:B------:R-:W-:Y:S01]  /*cd20*/  FFMA.FTZ R32, R59, UR10, -R20.reuse ;  /* 0x0000000a3b207c23 */ /* 0x100fe20008010814 */
[--C-:B------:R-:W-:Y:S01]  /*cd30*/  FFMA.FTZ R79, R79, UR10, -R20.reuse ;  /* 0x0000000a4f4f7c23 */ /* 0x100fe20008010814 */
[----:B------:R-:W2:Y:S01]  /*cd40*/  MUFU.EX2 R26, R26 ;  /* 0x0000001a001a7308 */ /* 0x000ea20000000800 */
[----:B0-----:R-:W-:Y:S01]  /*cd50*/  FADD.FTZ R34, R170, R3 ;  /* 0x00000003aa227221 */ /* 0x001fe20000010000 */
[--C-:B------:R-:W-:Y:S01]  /*cd60*/  FFMA.FTZ R82, R82, UR10, -R20.reuse ;  /* 0x0000000a52527c23 */ /* 0x100fe20008010814 */
[--C-:B------:R-:W-:Y:S01]  /*cd70*/  FFMA.FTZ R83, R83, UR10, -R20.reuse ;  /* 0x0000000a53537c23 */ /* 0x100fe20008010814 */
[----:B------:R-:W-:Y:S01]  /*cd80*/  FFMA.FTZ R86, R86, UR10, -R20 ;  /* 0x0000000a56567c23 */ /* 0x000fe20008010814 */
[----:B---3--:R-:W-:Y:S01]  /*cd90*/  FADD.FTZ R3, R33, R34 ;  /* 0x0000002221037221 */ /* 0x008fe20000010000 */
[----:B------:R-:W-:Y:S01]  /*cda0*/  FFMA.FTZ R20, R87, UR10, -R20 ;  /* 0x0000000a57147c23 */ /* 0x000fe20008010814 */
[----:B------:R-:W-:Y:S01]  /*cdb0*/  IMAD.U32 R27, RZ, RZ, UR58 ;  /* 0x0000003aff1b7e24 */ /* 0x000fe2000f8e00ff */
[----:B------:R-:W0:Y:S01]  /*cdc0*/  MUFU.EX2 R8, R8 ;  /* 0x0000000800087308 */ /* 0x000e220000000800 */
[----:B----4-:R-:W-:Y:S01]  /*cdd0*/  FADD.FTZ R34, R164, R3 ;  /* 0x00000003a4227221 */ /* 0x010fe20000010000 */
[----:B------:R-:W-:Y:S01]  /*cde0*/  ISETP.GT.AND P2, PT, R4, UR40, PT ;  /* 0x0000002804007c0c */ /* 0x000fe2000bf44270 */
[----:B------:R-:W-:Y:S01]  /*cdf0*/  UMOV UR58, UR47 ;  /* 0x0000002f003a7c82 */ /* 0x000fe20008000000 */
[----:B------:R-:W-:Y:S01]  /*ce00*/  @!P1 LEA R27, R27, UR41, 0x3 ;  /* 0x000000291b1b9c11 */ /* 0x000fe2000f8e18ff */
[----:B-----5:R-:W-:Y:S01]  /*ce10*/  FADD.FTZ R3, R37, R34 ;  /* 0x0000002225037221 */ /* 0x020fe20000010000 */
[----:B------:R-:W-:Y:S01]  /*ce20*/  F2FP.BF16.F32.PACK_AB R182, R11, R182 ;  /* 0x000000b60bb6723e */ /* 0x000fe200000010ff */
[-C--:B------:R-:W-:Y:S01]  /*ce30*/  FMUL.FTZ R141, R141, R69.reuse ;  /* 0x000000458d8d7220 */ /* 0x080fe20000410000 */
[----:B------:R-:W3:Y:S01]  /*ce40*/  MUFU.EX2 R162, R162 ;  /* 0x000000a200a27308 */ /* 0x000ee20000000800 */
[----:B-1----:R-:W-:Y:S01]  /*ce50*/  FADD.FTZ R34, R166, R3 ;  /* 0x00000003a6227221 */ /* 0x002fe20000010000 */
[----:B--2---:R-:W-:Y:S01]  /*ce60*/  FFMA.FTZ R3, R26, R2, R181 ;  /* 0x000000021a037223 */ /* 0x004fe200000100b5 */
[----:B------:R-:W-:Y:S01]  /*ce70*/  @!P1 VIADD R27, R27, 0x28860 ;  /* 0x000288601b1b9836 */ /* 0x000fe20000000000 */
[----:B------:R-:W-:Y:S01]  /*ce80*/  F2FP.BF16.F32.PACK_AB R176, R13, R176 ;  /* 0x000000b00db0723e */ /* 0x000fe200000010ff */
[----:B------:R-:W-:Y:S01]  /*ce90*/  FADD.FTZ R9, R41, R34 ;  /* 0x0000002229097221 */ /* 0x000fe20000010000 */
[----:B------:R-:W-:Y:S01]  /*cea0*/  FADD.FTZ R2, R6, R3 ;  /* 0x0000000306027221 */ /* 0x000fe20000010000 */
[----:B------:R-:W-:Y:S01]  /*ceb0*/  F2FP.BF16.F32.PACK_AB R178, R15, R178 ;  /* 0x000000b20fb2723e */ /* 0x000fe200000010ff */
[----:B------:R-:W1:Y:S01]  /*cec0*/  MUFU.EX2 R177, R177 ;  /* 0x000000b100b17308 */ /* 0x000e620000000800 */
[----:B------:R-:W-:Y:S01]  /*ced0*/  FADD.FTZ R34, R160, R9 ;  /* 0x00000009a0227221 */ /* 0x000fe20000010000 */
[----:B------:R-:W-:Y:S01]  /*cee0*/  FADD.FTZ R3, R183, R2 ;  /* 0x00000002b7037221 */ /* 0x000fe20000010000 */
[----:B------:R-:W-:Y:S01]  /*cef0*/  @!P1 PRMT R27, RZ, 0x654, R27 ;  /* 0x00000654ff1b9816 */ /* 0x000fe2000000001b */
[----:B------:R-:W-:Y:S01]  /*cf00*/  FMUL.FTZ R144, R144, R69 ;  /* 0x0000004590907220 */ /* 0x000fe20000410000 */
[----:B------:R-:W-:Y:S01]  /*cf10*/  FADD.FTZ R9, R45, R34 ;  /* 0x000000222d097221 */ /* 0x000fe20000010000 */
[----:B0-----:R-:W-:Y:S01]  /*cf20*/  FADD.FTZ R34, R8, R3 ;  /* 0x0000000308227221 */ /* 0x001fe20000010000 */
[----:B------:R0:W-:Y:S01]  /*cf30*/  @!P1 SYNCS.ARRIVE.TRANS64.RED.A1T0 RZ, [R27+URZ], RZ ;  /* 0x000000ff1bff99a7 */ /* 0x0001e2000810043f */
        /* <DEDUP_REMOVED lines=9> */
[----:B-1----:R-:W-:Y:S01]  /*cfd0*/  FADD.FTZ R3, R177, R34 ;  /* 0x00000022b1037221 */ /* 0x002fe20000010000 */
[----:B------:R-:W-:Y:S01]  /*cfe0*/  F2FP.BF16.F32.PACK_AB R168, R29, R168 ;  /* 0x000000a81da8723e */ /* 0x000fe200000010ff */
[----:B------:R-:W-:Y:S01]  /*cff0*/  VIADD R4, R4, 0xffffffff ;  /* 0xffffffff04047836 */ /* 0x000fe20000000000 */
[----:B------:R-:W-:Y:S01]  /*d000*/  F2FP.BF16.F32.PACK_AB R170, R33, R170 ;  /* 0x000000aa21aa723e */ /* 0x000fe200000010ff */
[----:B------:R-:W-:Y:S01]  /*d010*/  FMUL.FTZ R90, R90, R26 ;  /* 0x0000001a5a5a7220 */ /* 0x000fe20000410000 */
[----:B------:R-:W-:Y:S01]  /*d020*/  F2FP.BF16.F32.PACK_AB R164, R37, R164 ;  /* 0x000000a425a4723e */ /* 0x000fe200000010ff */
[----:B------:R-:W-:Y:S01]  /*d030*/  FMUL.FTZ R91, R91, R26 ;  /* 0x0000001a5b5b7220 */ /* 0x000fe20000410000 */
[----:B------:R-:W1:Y:S01]  /*d040*/  MUFU.EX2 R156, R156 ;  /* 0x0000009c009c7308 */ /* 0x000e620000000800 */
[----:B--2---:R-:W-:Y:S01]  /*d050*/  FADD.FTZ R7, R49, R36 ;  /* 0x0000002431077221 */ /* 0x004fe20000010000 */
[----:B------:R-:W-:Y:S01]  /*d060*/  F2FP.BF16.F32.PACK_AB R166, R41, R166 ;  /* 0x000000a629a6723e */ /* 0x000fe200000010ff */
[----:B------:R-:W-:Y:S01]  /*d070*/  FMUL.FTZ R94, R94, R26 ;  /* 0x0000001a5e5e7220 */ /* 0x000fe20000410000 */
[----:B------:R-:W-:Y:S01]  /*d080*/  F2FP.BF16.F32.PACK_AB R160, R45, R160 ;  /* 0x000000a02da0723e */ /* 0x000fe200000010ff */
[----:B------:R-:W-:Y:S01]  /*d090*/  FMUL.FTZ R95, R95, R26 ;  /* 0x0000001a5f5f7220 */ /* 0x000fe20000410000 */
[----:B------:R-:W-:Y:S01]  /*d0a0*/  F2FP.BF16.F32.PACK_AB R162, R49, R162 ;  /* 0x000000a231a2723e */ /* 0x000fe200000010ff */
[-C--:B------:R-:W-:Y:S01]  /*d0b0*/  FMUL.FTZ R98, R98, R26.reuse ;  /* 0x0000001a62627220 */ /* 0x080fe20000410000 */
[----:B------:R-:W2:Y:S01]  /*d0c0*/  MUFU.EX2 R179, R179 ;  /* 0x000000b300b37308 */ /* 0x000ea20000000800 */
[----:B---3--:R-:W-:Y:S01]  /*d0d0*/  FADD.FTZ R34, R10, R3 ;  /* 0x000000030a227221 */ /* 0x008fe20000010000 */
[----:B------:R-:W-:Y:S01]  /*d0e0*/  F2FP.BF16.F32.PACK_AB R181, R6, R181 ;  /* 0x000000b506b5723e */ /* 0x000fe200000010ff */
[-C--:B------:R-:W-:Y:S01]  /*d0f0*/  FMUL.FTZ R99, R99, R26.reuse ;  /* 0x0000001a63637220 */ /* 0x080fe20000410000 */
[----:B------:R-:W-:Y:S01]  /*d100*/  F2FP.BF16.F32.PACK_AB R177, R10, R177 ;  /* 0x000000b10ab1723e */ /* 0x000fe200000010ff */
[-C--:B------:R-:W-:Y:S01]  /*d110*/  FMUL.FTZ R102, R102, R26.reuse ;  /* 0x0000001a66667220 */ /* 0x080fe20000410000 */
[-C--:B------:R-:W-:Y:S01]  /*d120*/  FMUL.FTZ R103, R103, R26.reuse ;  /* 0x0000001a67677220 */ /* 0x080fe20000410000 */
[-C--:B------:R-:W-:Y:S01]  /*d130*/  FMUL.FTZ R106, R106, R26.reuse ;  /* 0x0000001a6a6a7220 */ /* 0x080fe20000410000 */
[----:B------:R-:W3:Y:S01]  /*d140*/  MUFU.EX2 R53, R53 ;  /* 0x0000003500357308 */ /* 0x000ee20000000800 */
        /* <DEDUP_REMOVED lines=15> */
[----:B------:R-:W2:Y:S01]  /*d240*/  MUFU.EX2 R158, R158 ;  /* 0x0000009e009e7308 */ /* 0x000ea20000000800 */
[C---:B---3--:R-:W-:Y:S01]  /*d250*/  FADD.FTZ R7, R53.reuse, R36 ;  /* 0x0000002435077221 */ /* 0x048fe20000010000 */
[----:B------:R-:W-:Y:S01]  /*d260*/  F2FP.BF16.F32.PACK_AB R156, R53, R156 ;  /* 0x0000009c359c723e */ /* 0x000fe200000010ff */
[-C--:B------:R-:W-:Y:S01]  /*d270*/  FMUL.FTZ R131, R131, R26.reuse ;  /* 0x0000001a83837220 */ /* 0x080fe20000410000 */
[-C--:B------:R-:W-:Y:S01]  /*d280*/  FMUL.FTZ R134, R134, R26.reuse ;  /* 0x0000001a86867220 */ /* 0x080fe20000410000 */
[-C--:B------:R-:W-:Y:S01]  /*d290*/  FMUL.FTZ R135, R135, R26.reuse ;  /* 0x0000001a87877220 */ /* 0x080fe20000410000 */
[-C--:B------:R-:W-:Y:S01]  /*d2a0*/  FMUL.FTZ R138, R138, R26.reuse ;  /* 0x0000001a8a8a7220 */ /* 0x080fe20000410000 */
[-C--:B------:R-:W-:Y:S01]  /*d2b0*/  FMUL.FTZ R139, R139, R26.reuse ;  /* 0x0000001a8b8b7220 */ /* 0x080fe20000410000 */
[----:B------:R-:W3:Y:S01]  /*d2c0*/  MUFU.EX2 R173, R173 ;  /* 0x000000ad00ad7308 */ /* 0x000ee20000000800 */
[C---:B-1----:R-:W-:Y:S01]  /*d2d0*/  FADD.FTZ R34, R12.reuse, R3 ;  /* 0x000000030c227221 */ /* 0x042fe20000010000 */
[----:B------:R-:W-:Y:S01]  /*d2e0*/  F2FP.BF16.F32.PACK_AB R179, R12, R179 ;  /* 0x000000b30cb3723e */ /* 0x000fe200000010ff */
[-C--:B------:R-:W-:Y:S01]  /*d2f0*/  FMUL.FTZ R142, R142, R26.reuse ;  /* 0x0000001a8e8e7220 */ /* 0x080fe20000410000 */
[-C--:B------:R-:W-:Y:S01]  /*d300*/  FMUL.FTZ R143, R143, R26.reuse ;  /* 0x0000001a8f8f7220 */ /* 0x080fe20000410000 */
[-C--:B------:R-:W-:Y:S01]  /*d310*/  FMUL.FTZ R146, R146, R26.reuse ;  /* 0x0000001a92927220 */ /* 0x080fe20000410000 */
[-C--:B------:R-:W-:Y:S01]  /*d320*/  FMUL.FTZ R147, R147, R26.reuse ;  /* 0x0000001a93937220 */ /* 0x080fe20000410000 */
[-C--:B------:R-:W-:Y:S01]  /*d330*/  FMUL.FTZ R150, R150, R26.reuse ;  /* 0x0000001a96967220 */ /* 0x080fe20000410000 */
[----:B------:R-:W1:Y:S01]  /*d340*/  MUFU.EX2 R57, R57 ;  /* 0x0000003900397308 */ /* 0x000e620000000800 */
[----:B--2---:R-:W-:Y:S01]  /*d350*/  FADD.FTZ R36, R158, R7 ;  /* 0x000000079e247221 */ /* 0x004fe20000010000 */
[----:B------:R-:W-:Y:S01]  /*d360*/  FMUL.FTZ R151, R151, R26 ;  /* 0x0000001a97977220 */ /* 0x000fe20000410000 */
[----:B------:R-:W-:-:S02]  /*d370*/  IMAD.MOV.U32 R8, RZ, RZ, R0 ;  /* 0x000000ffff087224 */ /* 0x000fc400078e0000 */
[----:B------:R-:W-:-:S03]  /*d380*/  IMAD.MOV.U32 R9, RZ, RZ, R5 ;  /* 0x000000ffff097224 */ /* 0x000fc600078e0005 */
[----:B------:R-:W2:Y:S01]  /*d390*/  MUFU.EX2 R14, R14 ;  /* 0x0000000e000e7308 */ /* 0x000ea20000000800 */
[----:B---3--:R-:W-:-:S07]  /*d3a0*/  FADD.FTZ R3, R173, R34 ;  /* 0x00000022ad037221 */ /* 0x008fce0000010000 */
[----:B------:R-:W3:Y:S01]  /*d3b0*/  MUFU.EX2 R152, R152 ;  /* 0x0000009800987308 */ /* 0x000ee20000000800 */
[C---:B-1----:R-:W-:Y:S01]  /*d3c0*/  FADD.FTZ R7, R57.reuse, R36 ;  /* 0x0000002439077221 */ /* 0x042fe20000010000 */
[----:B------:R-:W-:-:S06]  /*d3d0*/  F2FP.BF16.F32.PACK_AB R158, R57, R158 ;  /* 0x0000009e399e723e */ /* 0x000fcc00000010ff */
[----:B------:R-:W1:Y:S01]  /*d3e0*/  MUFU.EX2 R175, R175 ;  /* 0x000000af00af7308 */ /* 0x000e620000000800 */
[C---:B--2---:R-:W-:Y:S01]  /*d3f0*/  FADD.FTZ R34, R14.reuse, R3 ;  /* 0x000000030e227221 */ /* 0x044fe20000010000 */
[----:B------:R-:W-:-:S06]  /*d400*/  F2FP.BF16.F32.PACK_AB R173, R14, R173 ;  /* 0x000000ad0ead723e */ /* 0x000fcc00000010ff */
[----:B------:R-:W2:Y:S01]  /*d410*/  MUFU.EX2 R61, R61 ;  /* 0x0000003d003d7308 */ /* 0x000ea20000000800 */
[----:B---3--:R-:W-:-:S07]  /*d420*/  FADD.FTZ R36, R152, R7 ;  /* 0x0000000798247221 */ /* 0x008fce0000010000 */
        /* <DEDUP_REMOVED lines=56> */
[----:B--2---:R-:W-:Y:S01]  /*d7b0*/  FADD.FTZ R34, R155, R34 ;  /* 0x000000229b227221 */ /* 0x004fe20000010000 */
[C---:B---3--:R-:W-:Y:S01]  /*d7c0*/  FADD.FTZ R3, R65.reuse, R36 ;  /* 0x0000002441037221 */ /* 0x048fe20000010000 */
[----:B------:R-:W-:Y:S02]  /*d7d0*/  F2FP.BF16.F32.PACK_AB R154, R65, R154 ;  /* 0x0000009a419a723e */ /* 0x000fe400000010ff */
[C---:B-1----:R-:W-:Y:S01]  /*d7e0*/  FADD.FTZ R2, R20.reuse, R34 ;  /* 0x0000002214027221 */ /* 0x042fe20000010000 */
[----:B------:R-:W-:Y:S01]  /*d7f0*/  F2FP.BF16.F32.PACK_AB R155, R20, R155 ;  /* 0x0000009b149b723e */ /* 0x000fe200000010ff */
[----:B0-----:R-:W-:Y:S06]  /*d800*/  @P2 BRA `(.L_x_7498) ;  /* 0xffffffcc00e42947 */ /* 0x001fec000383ffff */
.L_x_7481:
[----:B------:R-:W-:Y:S06]  /*d810*/  BAR.ARV 0x8, 0x180 ;  /* 0x0206000000007b1d */ /* 0x000fec0000002000 */
[----:B------:R-:W-:Y:S05]  /*d820*/  @!P0 BRA `(.L_x_7499) ;  /* 0x0000000000048947 */ /* 0x000fea0003800000 */
[----:B------:R-:W-:Y:S01]  /*d830*/  BPT.TRAP 0x1 ;  /* 0x000000040000795c */ /* 0x000fe20000300000 */
.L_x_7499:
[----:B------:R-:W-:Y:S01]  /*d840*/  ULEA UR5, UR47, UR41, 0x3 ;  /* 0x000000292f057291 */ /* 0x000fe2000f8e183f */
[----:B------:R-:W-:-:S05]  /*d850*/  IMAD.U32 R4, RZ, RZ, UR50 ;  /* 0x00000032ff047e24 */ /* 0x000fca000f8e00ff */
[----:B------:R-:W-:-:S04]  /*d860*/  SHF.L.U32 R4, R4, 0x1f, RZ ;  /* 0x0000001f04047819 */ /* 0x000fc800000006ff */
[----:B------:R0:W1:Y:S01]  /*d870*/  SYNCS.PHASECHK.TRANS64.TRYWAIT P2, [UR5+0x28850], R4 ;  /* 0x02885004ff0075a7 */ /* 0x0000620008040145 */
[----:B------:R-:W-:Y:S05]  /*d880*/  @!P0 BRA `(.L_x_7500) ;  /* 0x0000000000048947 */ /* 0x000fea0003800000 */
[----:B------:R-:W-:Y:S01]  /*d890*/  BPT.TRAP 0x1 ;  /* 0x000000040000795c */ /* 0x000fe20000300000 */
.L_x_7500:
[----:B-1----:R-:W-:Y:S05]  /*d8a0*/  @P2 BRA `(.L_x_7501) ;  /* 0x0000000000082947 */ /* 0x002fea0003800000 */
[----:B------:R-:W1:Y:S02]  /*d8b0*/  SYNCS.PHASECHK.TRANS64.TRYWAIT P0, [UR5+0x28850], R4 ;  /* 0x02885004ff0075a7 */ /* 0x000e640008000145 */
[----:B-1----:R-:W-:Y:S05]  /*d8c0*/  @!P0 BRA `(.L_x_7502) ;  /* 0x000000a800d48947 */ /* 0x002fea0003800000 */
.L_x_7501:
[----:B------:R-:W-:Y:S01]  /*d8d0*/  UIADD3 UR41, UR41, 0x400, URZ ;  /* 0x0000040029297890 */ /* 0x000fe2000fffe03f */
[----:B------:R-:W-:Y:S01]  /*d8e0*/  WARPGROUP.ARRIVE ;  /* 0x00000000000079c5 */ /* 0x000fe20000000000 */
[----:B------:R-:W-:Y:S01]  /*d8f0*/  UMOV UR7, 0x40000040 ;  /* 0x4000004000077882 */ /* 0x000fe20000000000 */
[----:B01----:R-:W0:Y:S01]  /*d900*/  SHFL.BFLY PT, R4, R3, 0x2, 0x1f ;  /* 0x0c401f0003047f89 */ /* 0x003e2200000e0000 */
[----:B------:R-:W-:Y:S01]  /*d910*/  USHF.R.U32.HI UR41, URZ, 0x4, UR41 ;  /* 0x000000043f297899 */ /* 0x000fe20008011629 */
[----:B------:R-:W-:Y:S01]  /*d920*/  IMAD.MOV.U32 R8, RZ, RZ, RZ ;  /* 0x000000ffff087224 */ /* 0x000fe200078e00ff */
[----:B------:R-:W-:Y:S01]  /*d930*/  UIADD3 UR48, UR48, 0x1, URZ ;  /* 0x0000000130307890 */ /* 0x000fe2000fffe03f */
[----:B------:R-:W1:Y:S01]  /*d940*/  SHFL.BFLY PT, R7, R2, 0x2, 0x1f ;  /* 0x0c401f0002077f89 */ /* 0x000e6200000e0000 */
[----:B------:R-:W-:Y:S01]  /*d950*/  ULOP3.LUT UR41, UR41, 0x3fff, URZ, 0xc0, !UPT ;  /* 0x00003fff29297892 */ /* 0x000fe2000f8ec03f */
[----:B------:R-:W-:Y:S02]  /*d960*/  IMAD.U32 R13, RZ, RZ, UR10 ;  /* 0x0000000aff0d7e24 */ /* 0x000fe4000f8e00ff */
[----:B------:R-:W-:Y:S01]  /*d970*/  IMAD.MOV.U32 R21, RZ, RZ, -0x800000 ;  /* 0xff800000ff157424 */ /* 0x000fe200078e00ff */
[----:B------:R-:W-:Y:S01]  /*d980*/  ULOP3.LUT UR4, UR41, 0x4000000, URZ, 0xfc, !UPT ;  /* 0x0400000029047892 */ /* 0x000fe2000f8efc3f */
[----:B------:R-:W-:-:S03]  /*d990*/  IMAD.MOV.U32 R20, RZ, RZ, -0x800000 ;  /* 0xff800000ff147424 */ /* 0x000fc600078e00ff */
[----:B------:R-:W-:Y:S02]  /*d9a0*/  ULEA UR4, UR47, UR4, 0xb ;  /* 0x000000042f047291 */ /* 0x000fe4000f8e583f */
[----:B------:R-:W-:-:S04]  /*d9b0*/  UIADD3 UR47, UR47, 0x1, URZ ;  /* 0x000000012f2f7890 */ /* 0x000fc8000fffe03f */
[----:B------:R-:W-:Y:S01]  /*d9c0*/  UISETP.NE.AND UP0, UPT, UR47, 0x2, UPT ;  /* 0x000000022f00788c */ /* 0x000fe2000bf05270 */
[----:B------:R-:W-:Y:S02]  /*d9d0*/  UMOV UR6, UR4 ;  /* 0x0000000400067c82 */ /* 0x000fe40008000000 */
[----:B------:R-:W-:Y:S01]  /*d9e0*/  HGMMA.64x128x16.F32.BF16 R88, R180, gdesc[UR4].tnspB, R88, gsb0 ;  /* 0x41e00004b4587df0 */ /* 0x000fe20008001858 */
[----:B------:R-:W-:Y:S01]  /*d9f0*/  UIADD3 UR6, UR4, 0x80, URZ ;  /* 0x0000008004067890 */ /* 0x000fe2000fffe03f */
[----:B0-----:R-:W-:Y:S01]  /*da00*/  FADD.FTZ R4, R4, R3 ;  /* 0x0000000304047221 */ /* 0x001fe20000010000 */
[----:B------:R-:W-:Y:S01]  /*da10*/  UMOV UR7, 0x40000040 ;  /* 0x4000004000077882 */ /* 0x000fe20000000000 */
[----:B------:R-:W-:Y:S02]  /*da20*/  IMAD.MOV.U32 R3, RZ, RZ, RZ ;  /* 0x000000ffff037224 */ /* 0x000fe400078e00ff */
[----:B-1----:R-:W-:Y:S01]  /*da30*/  FADD.FTZ R6, R7, R2 ;  /* 0x0000000207067221 */ /* 0x002fe20000010000 */
[----:B------:R-:W-:Y:S01]  /*da40*/  USEL UR47, UR47, URZ, UP0 ;  /* 0x0000003f2f2f7287 */ /* 0x000fe20008000000 */
[----:B------:R-:W0:Y:S04]  /*da50*/  SHFL.BFLY PT, R7, R4, 0x1, 0x1f ;  /* 0x0c201f0004077f89 */ /* 0x000e2800000e0000 */
[----:B------:R-:W1:Y:S01]  /*da60*/  SHFL.BFLY PT, R9, R6, 0x1, 0x1f ;  /* 0x0c201f0006097f89 */ /* 0x000e6200000e0000 */
[----:B0-----:R-:W-:Y:S01]  /*da70*/  FADD.FTZ R10, R4, R7 ;  /* 0x00000007040a7221 */ /* 0x001fe20000010000 */
[----:B------:R-:W-:-:S02]  /*da80*/  IMAD.U32 R7, RZ, RZ, UR10 ;  /* 0x0000000aff077e24 */ /* 0x000fc4000f8e00ff */
[----:B-1----:R-:W-:Y:S02]  /*da90*/  FADD.FTZ R11, R6, R9 ;  /* 0x00000009060b7221 */ /* 0x002fe40000010000 */
[----:B------:R-:W-:Y:S01]  /*daa0*/  FSETP.NE.FTZ.AND P0, PT, R10, RZ, PT ;  /* 0x000000ff0a00720b */ /* 0x000fe20003f15000 */
[----:B------:R-:W-:Y:S02]  /*dab0*/  IMAD.U32 R6, RZ, RZ, UR5 ;  /* 0x00000005ff067e24 */ /* 0x000fe4000f8e00ff */
[----:B------:R-:W-:Y:S02]  /*dac0*/  FSETP.NE.FTZ.AND P2, PT, R11, RZ, PT ;  /* 0x000000ff0b00720b */ /* 0x000fe40003f55000 */
[----:B------:R-:W-:-:S05]  /*dad0*/  @!P1 VIADD R6, R6, 0x28860 ;  /* 0x0002886006069836 */ /* 0x000fca0000000000 */
[----:B------:R-:W-:-:S03]  /*dae0*/  @!P1 PRMT R6, RZ, 0x654, R6 ;  /* 0x00000654ff069816 */ /* 0x000fc60000000006 */
[----:B------:R-:W0:Y:S01]  /*daf0*/  @P0 MUFU.LG2 R2, R10 ;  /* 0x0000000a00020308 */ /* 0x000e220000000c00 */
[----:B------:R-:W-:Y:S02]  /*db00*/  @P0 FMUL.FTZ R7, R7, 0.69314718246459960938 ;  /* 0x3f31721807070820 */ /* 0x000fe40000410000 */
        /* <DEDUP_REMOVED lines=40> */
[----:B------:R-:W-:-:S04]  /*dd90*/  USEL UR4, URZ, 0x1, UP0 ;  /* 0x000000013f047887 */ /* 0x000fc80008000000 */
[----:B------:R-:W-:Y:S01]  /*dda0*/  ULOP3.LUT UR50, UR50, UR4, URZ, 0x3c, !UPT ;  /* 0x0000000432327292 */ /* 0x000fe2000f8e3c3f */
        /* <DEDUP_REMOVED lines=69> */
.L_x_7432:
[----:B------:R-:W0:Y:S01]  /*e200*/  S2R R5, SR_CgaCtaId ;  /* 0x0000000000057919 */ /* 0x000e220000008800 */
[----:B------:R-:W-:Y:S01]  /*e210*/  MOV R0, 0x400 ;  /* 0x0000040000007802 */ /* 0x000fe20000000f00 */
[----:B------:R-:W-:Y:S01]  /*e220*/  BSSY B0, `(.L_x_7503) ;  /* 0x00002e8000007945 */ /* 0x000fe20003800000 */
[----:B------:R-:W-:Y:S02]  /*e230*/  BAR.SYNC.DEFER_BLOCKING 0x5, 0x180 ;  /* 0x0146000000007b1d */ /* 0x000fe40000010000 */
[----:B0-----:R-:W-:-:S05]  /*e240*/  LEA R0, R5, R0, 0x18 ;  /* 0x0000000005007211 */ /* 0x001fca00078ec0ff */
[----:B------:R-:W0:Y:S02]  /*e250*/  LDS.128 R4, [R0+0x288d0] ;  /* 0x0288d00000047984 */ /* 0x000e240000000c00 */
[----:B0-----:R-:W-:Y:S02]  /*e260*/  R2UR UR5, R5 ;  /* 0x00000000050572ca */ /* 0x001fe400000e0000 */
[----:B------:R-:W-:Y:S02]  /*e270*/  R2UR UR7, R6 ;  /* 0x00000000060772ca */ /* 0x000fe400000e0000 */
[----:B------:R-:W-:Y:S01]  /*e280*/  R2UR UR6, R7 ;  /* 0x00000000070672ca */ /* 0x000fe200000e0000 */
[----:B------:R-:W-:Y:S06]  /*e290*/  BAR.ARV 0x4, 0x180 ;  /* 0x0106000000007b1d */ /* 0x000fec0000002000 */
[----:B------:R-:W-:Y:S08]  /*e2a0*/  @P0 BRA `(.L_x_7504) ;  /* 0x0000002000640947 */ /* 0x000ff00003800000 */
[----:B------:R-:W0:Y:S01]  /*e2b0*/  S2R R5, SR_SWINHI ;  /* 0x0000000000057919 */ /* 0x000e220000002f00 */
[----:B------:R-:W-:Y:S01]  /*e2c0*/  ULDC.64 UR10, c[0x0][0xc00] ;  /* 0x00030000000a7ab9 */ /* 0x000fe20000000a00 */
[----:B------:R-:W-:Y:S01]  /*e2d0*/  ULDC.64 UR8, c[0x0][0xc00] ;  /* 0x0003000000087ab9 */ /* 0x000fe20000000a00 */
[----:B------:R-:W1:Y:S01]  /*e2e0*/  LDC R45, c[0x0][0xbe8] ;  /* 0x0002fa00ff2d7b82 */ /* 0x000e620000000800 */
[----:B------:R-:W-:Y:S01]  /*e2f0*/  UIMAD.WIDE UR8, UR43, 0x4, UR8 ;  /* 0x000000042b0878a5 */ /* 0x000fe2000f8e0208 */
[----:B------:R-:W-:Y:S02]  /*e300*/  MOV R32, R0 ;  /* 0x0000000000207202 */ /* 0x000fe40000000f00 */
[----:B0-----:R-:W-:-:S03]  /*e310*/  MOV R33, R5 ;  /* 0x0000000500217202 */ /* 0x001fc60000000f00 */
[----:B------:R-:W-:-:S03]  /*e320*/  IMAD.WIDE R4, R218, 0x2, R32 ;  /* 0x00000002da047825 */ /* 0x000fc600078e0220 */
[C---:B------:R-:W-:Y:S02]  /*e330*/  LOP3.LUT R7, R4.reuse, 0x380, RZ, 0xc0, !PT ;  /* 0x0000038004077812 */ /* 0x040fe400078ec0ff */
[C---:B------:R-:W-:Y:S02]  /*e340*/  IADD3 R8, P5, R4.reuse, 0x40, RZ ;  /* 0x0000004004087810 */ /* 0x040fe40007fbe0ff */
[----:B------:R-:W-:Y:S02]  /*e350*/  SHF.R.U64 R7, R7, 0x3, RZ ;  /* 0x0000000307077819 */ /* 0x000fe400000012ff */
[C---:B------:R-:W-:Y:S01]  /*e360*/  IADD3 R31, P6, R4.reuse, 0x20, RZ ;  /* 0x00000020041f7810 */ /* 0x040fe20007fde0ff */
[--C-:B------:R-:W-:Y:S01]  /*e370*/  IMAD.X R27, RZ, RZ, R5.reuse, P5 ;  /* 0x000000ffff1b7224 */ /* 0x100fe200028e0605 */
[C---:B------:R-:W-:Y:S02]  /*e380*/  IADD3 R35, P4, R4.reuse, 0x60, RZ ;  /* 0x0000006004237810 */ /* 0x040fe40007f9e0ff */
        /* <DEDUP_REMOVED lines=12> */
[----:B------:R-:W-:-:S02]  /*e450*/  LOP3.LUT R6, R31, 0x380, RZ, 0xc0, !PT ;  /* 0x000003801f067812 */ /* 0x000fc400078ec0ff */
[----:B------:R-:W-:Y:S02]  /*e460*/  SHF.R.U64 R7, R7, 0x3, RZ ;  /* 0x0000000307077819 */ /* 0x000fe400000012ff */
[----:B------:R-:W-:Y:S02]  /*e470*/  LOP3.LUT R10, R35, 0x380, RZ, 0xc0, !PT ;  /* 0x00000380230a7812 */ /* 0x000fe400078ec0ff */
[----:B------:R-:W-:Y:S02]  /*e480*/  LOP3.LUT R12, R37, 0x380, RZ, 0xc0, !PT ;  /* 0x00000380250c7812 */ /* 0x000fe400078ec0ff */
[----:B------:R-:W-:Y:S02]  /*e490*/  LOP3.LUT R26, R7, R8, RZ, 0x3c, !PT ;  /* 0x00000008071a7212 */ /* 0x000fe400078e3cff */
[----:B------:R-:W-:Y:S02]  /*e4a0*/  SHF.R.U64 R6, R6, 0x3, RZ ;  /* 0x0000000306067819 */ /* 0x000fe400000012ff */
[----:B------:R-:W-:-:S02]  /*e4b0*/  SHF.R.U64 R10, R10, 0x3, RZ ;  /* 0x000000030a0a7819 */ /* 0x000fc400000012ff */
[----:B------:R-:W-:Y:S02]  /*e4c0*/  LOP3.LUT R8, R39, 0x380, RZ, 0xc0, !PT ;  /* 0x0000038027087812 */ /* 0x000fe400078ec0ff */
[----:B------:R-:W-:Y:S02]  /*e4d0*/  SHF.R.U64 R12, R12, 0x3, RZ ;  /* 0x000000030c0c7819 */ /* 0x000fe400000012ff */
[----:B------:R-:W-:Y:S02]  /*e4e0*/  LOP3.LUT R28, R6, R31, RZ, 0x3c, !PT ;  /* 0x0000001f061c7212 */ /* 0x000fe400078e3cff */
[----:B------:R-:W-:Y:S02]  /*e4f0*/  LOP3.LUT R24, R10, R35, RZ, 0x3c, !PT ;  /* 0x000000230a187212 */ /* 0x000fe400078e3cff */
[----:B------:R-:W-:Y:S02]  /*e500*/  SHF.R.U64 R8, R8, 0x3, RZ ;  /* 0x0000000308087819 */ /* 0x000fe400000012ff */
[----:B------:R-:W-:-:S02]  /*e510*/  LOP3.LUT R10, R41, 0x380, RZ, 0xc0, !PT ;  /* 0x00000380290a7812 */ /* 0x000fc400078ec0ff */
[----:B------:R-:W-:Y:S02]  /*e520*/  LOP3.LUT R31, R34, 0x380, RZ, 0xc0, !PT ;  /* 0x00000380221f7812 */ /* 0x000fe400078ec0ff */
[----:B------:R-:W-:Y:S02]  /*e530*/  LOP3.LUT R14, R12, R37, RZ, 0x3c, !PT ;  /* 0x000000250c0e7212 */ /* 0x000fe400078e3cff */
[----:B------:R-:W-:Y:S02]  /*e540*/  LOP3.LUT R12, R8, R39, RZ, 0x3c, !PT ;  /* 0x00000027080c7212 */ /* 0x000fe400078e3cff */
[----:B------:R-:W-:Y:S02]  /*e550*/  MOV R30, R4 ;  /* 0x00000004001e7202 */ /* 0x000fe40000000f00 */
[----:B------:R-:W-:Y:S02]  /*e560*/  SHF.R.U64 R10, R10, 0x3, RZ ;  /* 0x000000030a0a7819 */ /* 0x000fe400000012ff */
[----:B------:R-:W-:-:S02]  /*e570*/  SHF.R.U64 R31, R31, 0x3, RZ ;  /* 0x000000031f1f7819 */ /* 0x000fc400000012ff */
[----:B------:R-:W-:Y:S02]  /*e580*/  F2FP.BF16.F32.PACK_AB R4, R89, R88 ;  /* 0x000000585904723e */ /* 0x000fe400000010ff */
[----:B------:R-:W-:Y:S02]  /*e590*/  F2FP.BF16.F32.PACK_AB R5, R3, R2 ;  /* 0x000000020305723e */ /* 0x000fe400000010ff */
[----:B------:R-:W-:Y:S02]  /*e5a0*/  F2FP.BF16.F32.PACK_AB R6, R93, R92 ;  /* 0x0000005c5d06723e */ /* 0x000fe400000010ff */
[----:B------:R-:W-:Y:S01]  /*e5b0*/  F2FP.BF16.F32.PACK_AB R7, R95, R94 ;  /* 0x0000005e5f07723e */ /* 0x000fe200000010ff */
[----:B------:R-:W-:Y:S01]  /*e5c0*/  BAR.SYNC.DEFER_BLOCKING 0x1, 0x100 ;  /* 0x0044000000007b1d */ /* 0x000fe20000010000 */
[----:B------:R-:W-:Y:S02]  /*e5d0*/  MOV R37, R14 ;  /* 0x0000000e00257202 */ /* 0x000fe40000000f00 */
[----:B------:R-:W-:-:S02]  /*e5e0*/  MOV R36, R12 ;  /* 0x0000000c00247202 */ /* 0x000fc40000000f00 */
[----:B------:R-:W-:Y:S02]  /*e5f0*/  LOP3.LUT R10, R10, R41, RZ, 0x3c, !PT ;  /* 0x000000290a0a7212 */ /* 0x000fe400078e3cff */
[----:B------:R-:W-:Y:S02]  /*e600*/  LOP3.LUT R8, R31, R34, RZ, 0x3c, !PT ;  /* 0x000000221f087212 */ /* 0x000fe400078e3cff */
[----:B------:R-:W-:Y:S02]  /*e610*/  MOV R40, R28 ;  /* 0x0000001c00287202 */ /* 0x000fe40000000f00 */
[----:B------:R-:W-:Y:S02]  /*e620*/  MOV R39, R26 ;  /* 0x0000001a00277202 */ /* 0x000fe40000000f00 */
[----:B------:R-:W-:Y:S02]  /*e630*/  MOV R38, R24 ;  /* 0x0000001800267202 */ /* 0x000fe40000000f00 */
[----:B------:R-:W-:-:S02]  /*e640*/  F2FP.BF16.F32.PACK_AB R12, R97, R96 ;  /* 0x00000060610c723e */ /* 0x000fc400000010ff */
[----:B------:R-:W-:Y:S02]  /*e650*/  F2FP.BF16.F32.PACK_AB R13, R99, R98 ;  /* 0x00000062630d723e */ /* 0x000fe400000010ff */
[----:B------:R-:W-:Y:S02]  /*e660*/  F2FP.BF16.F32.PACK_AB R14, R101, R100 ;  /* 0x00000064650e723e */ /* 0x000fe400000010ff */
[----:B------:R-:W-:Y:S02]  /*e670*/  F2FP.BF16.F32.PACK_AB R15, R103, R102 ;  /* 0x00000066670f723e */ /* 0x000fe400000010ff */
[----:B------:R-:W-:Y:S01]  /*e680*/  F2FP.BF16.F32.PACK_AB R24, R105, R104 ;  /* 0x000000686918723e */ /* 0x000fe200000010ff */
[----:B------:R0:W-:Y:S01]  /*e690*/  STSM.16.M88.4 [R30], R4 ;  /* 0x000000041e007844 */ /* 0x0001e20000000200 */
[----:B------:R-:W-:Y:S02]  /*e6a0*/  F2FP.BF16.F32.PACK_AB R25, R107, R106 ;  /* 0x0000006a6b19723e */ /* 0x000fe400000010ff */
[----:B------:R-:W-:Y:S01]  /*e6b0*/  F2FP.BF16.F32.PACK_AB R26, R109, R108 ;  /* 0x0000006c6d1a723e */ /* 0x000fe200000010ff */
[----:B------:R2:W-:Y:S01]  /*e6c0*/  STSM.16.M88.4 [R40], R12 ;  /* 0x0000000c28007844 */ /* 0x0005e20000000200 */
[----:B------:R-:W-:-:S02]  /*e6d0*/  F2FP.BF16.F32.PACK_AB R27, R111, R110 ;  /* 0x0000006e6f1b723e */ /* 0x000fc400000010ff */
[----:B------:R-:W-:Y:S02]  /*e6e0*/  F2FP.BF16.F32.PACK_AB R28, R113, R112 ;  /* 0x00000070711c723e */ /* 0x000fe400000010ff */
[----:B------:R-:W-:Y:S01]  /*e6f0*/  F2FP.BF16.F32.PACK_AB R29, R115, R114 ;  /* 0x00000072731d723e */ /* 0x000fe200000010ff */
[----:B------:R-:W-:Y:S01]  /*e700*/  STSM.16.M88.4 [R39], R24 ;  /* 0x0000001827007844 */ /* 0x000fe20000000200 */
[----:B------:R-:W-:Y:S02]  /*e710*/  F2FP.BF16.F32.PACK_AB R31, R119, R118 ;  /* 0x00000076771f723e */ /* 0x000fe400000010ff */
[----:B------:R-:W-:Y:S02]  /*e720*/  MOV R35, R10 ;  /* 0x0000000a00237202 */ /* 0x000fe40000000f00 */
[----:B------:R-:W-:Y:S02]  /*e730*/  MOV R34, R8 ;  /* 0x0000000800227202 */ /* 0x000fe40000000f00 */
[----:B0-----:R-:W-:-:S02]  /*e740*/  F2FP.BF16.F32.PACK_AB R30, R117, R116 ;  /* 0x00000074751e723e */ /* 0x001fc400000010ff */
[----:B------:R-:W-:Y:S02]  /*e750*/  F2FP.BF16.F32.PACK_AB R4, R121, R120 ;  /* 0x000000787904723e */ /* 0x000fe400000010ff */
[----:B------:R-:W-:Y:S01]  /*e760*/  F2FP.BF16.F32.PACK_AB R5, R123, R122 ;  /* 0x0000007a7b05723e */ /* 0x000fe200000010ff */
[----:B------:R0:W-:Y:S01]  /*e770*/  STSM.16.M88.4 [R38], R28 ;  /* 0x0000001c26007844 */ /* 0x0001e20000000200 */
[----:B------:R-:W-:Y:S02]  /*e780*/  F2FP.BF16.F32.PACK_AB R6, R125, R124 ;  /* 0x0000007c7d06723e */ /* 0x000fe400000010ff */
[----:B------:R-:W-:Y:S02]  /*e790*/  F2FP.BF16.F32.PACK_AB R7, R127, R126 ;  /* 0x0000007e7f07723e */ /* 0x000fe400000010ff */
[----:B------:R-:W-:Y:S02]  /*e7a0*/  F2FP.BF16.F32.PACK_AB R8, R129, R128 ;  /* 0x000000808108723e */ /* 0x000fe400000010ff */
[----:B------:R-:W-:Y:S01]  /*e7b0*/  F2FP.BF16.F32.PACK_AB R9, R131, R130 ;  /* 0x000000828309723e */ /* 0x000fe200000010ff */
[----:B------:R3:W-:Y:S01]  /*e7c0*/  STSM.16.M88.4 [R37], R4 ;  /* 0x0000000425007844 */ /* 0x0007e20000000200 */
[----:B------:R-:W-:-:S02]  /*e7d0*/  F2FP.BF16.F32.PACK_AB R10, R133, R132 ;  /* 0x00000084850a723e */ /* 0x000fc400000010ff */
[----:B------:R-:W-:Y:S02]  /*e7e0*/  F2FP.BF16.F32.PACK_AB R11, R135, R134 ;  /* 0x00000086870b723e */ /* 0x000fe400000010ff */
[----:B--2---:R-:W-:Y:S02]  /*e7f0*/  F2FP.BF16.F32.PACK_AB R12, R137, R136 ;  /* 0x00000088890c723e */ /* 0x004fe400000010ff */
[----:B------:R-:W-:Y:S01]  /*e800*/  F2FP.BF16.F32.PACK_AB R13, R139, R138 ;  /* 0x0000008a8b0d723e */ /* 0x000fe200000010ff */
[----:B------:R2:W-:Y:S01]  /*e810*/  STSM.16.M88.4 [R36], R8 ;  /* 0x0000000824007844 */ /* 0x0005e20000000200 */
[----:B------:R-:W-:Y:S01]  /*e820*/  F2FP.BF16.F32.PACK_AB R14, R141, R140 ;  /* 0x0000008c8d0e723e */ /* 0x000fe200000010ff */
[----:B0-----:R-:W-:Y:S01]  /*e830*/  IMAD.U32 R28, RZ, RZ, UR8 ;  /* 0x00000008ff1c7e24 */ /* 0x001fe2000f8e00ff */
[----:B------:R-:W-:Y:S01]  /*e840*/  F2FP.BF16.F32.PACK_AB R15, R143, R142 ;  /* 0x0000008e8f0f723e */ /* 0x000fe200000010ff */
[----:B------:R-:W-:Y:S01]  /*e850*/  IMAD.U32 R29, RZ, RZ, UR9 ;  /* 0x00000009ff1d7e24 */ /* 0x000fe2000f8e00ff */
[----:B------:R-:W-:Y:S01]  /*e860*/  F2FP.BF16.F32.PACK_AB R24, R145, R144 ;  /* 0x000000909118723e */ /* 0x000fe200000010ff */
[----:B------:R-:W-:Y:S01]  /*e870*/  ULDC.64 UR8, c[0x0][0xc08] ;  /* 0x0003020000087ab9 */ /* 0x000fe20000000a00 */
[----:B------:R-:W-:Y:S01]  /*e880*/  F2FP.BF16.F32.PACK_AB R25, R147, R146 ;  /* 0x000000929319723e */ /* 0x000fe200000010ff */
[----:B------:R0:W-:Y:S01]  /*e890*/  STSM.16.M88.4 [R35], R12 ;  /* 0x0000000c23007844 */ /* 0x0001e20000000200 */
[----:B------:R-:W-:-:S02]  /*e8a0*/  F2FP.BF16.F32.PACK_AB R26, R149, R148 ;  /* 0x00000094951a723e */ /* 0x000fc400000010ff */
[----:B------:R-:W-:Y:S02]  /*e8b0*/  F2FP.BF16.F32.PACK_AB R27, R151, R150 ;  /* 0x00000096971b723e */ /* 0x000fe400000010ff */
[----:B------:R-:W-:-:S03]  /*e8c0*/  ISETP.NE.U32.AND P0, PT, RZ, UR10, PT ;  /* 0x0000000aff007c0c */ /* 0x000fc6000bf05070 */
[----:B------:R4:W-:Y:S01]  /*e8d0*/  STSM.16.M88.4 [R34], R24 ;  /* 0x0000001822007844 */ /* 0x0009e20000000200 */
[----:B------:R-:W-:Y:S01]  /*e8e0*/  BAR.SYNC.DEFER_BLOCKING 0x1, 0x100 ;  /* 0x0044000000007b1d */ /* 0x000fe20000010000 */
[----:B------:R-:W-:-:S13]  /*e8f0*/  ISETP.NE.AND.EX P0, PT, RZ, UR11, PT, P0 ;  /* 0x0000000bff007c0c */ /* 0x000fda000bf05300 */
[----:B------:R-:W4:Y:S01]  /*e900*/  @P0 LDG.E R30, desc[UR52][R28.64] ;  /* 0x000000341c1e0981 */ /* 0x000f22000c1e1900 */
[----:B------:R-:W-:Y:S01]  /*e910*/  UISETP.NE.U32.AND UP0, UPT, UR8, URZ, UPT ;  /* 0x0000003f0800728c */ /* 0x000fe2000bf05070 */
[----:B-1----:R-:W-:Y:S01]  /*e920*/  ISETP.NE.AND P1, PT, R45, 0x1, PT ;  /* 0x000000012d00780c */ /* 0x002fe20003f25270 */
[----:B------:R-:W-:Y:S02]  /*e930*/  ULDC UR4, c[0x0][0xa88] ;  /* 0x0002a20000047ab9 */ /* 0x000fe40000000800 */
[----:B------:R-:W-:Y:S01]  /*e940*/  UISETP.NE.AND.EX UP0, UPT, UR9, URZ, UPT, UP0 ;  /* 0x0000003f0900728c */ /* 0x000fe2000bf05300 */
[----:B------:R-:W-:Y:S01]  /*e950*/  IMAD.U32 R44, RZ, RZ, UR4 ;  /* 0x00000004ff2c7e24 */ /* 0x000fe2000f8e00ff */
[----:B------:R-:W-:-:S04]  /*e960*/  ULDC UR4, c[0x0][0xad4] ;  /* 0x0002b50000047ab9 */ /* 0x000fc80000000800 */
[----:B------:R-:W-:-:S04]  /*e970*/  PLOP3.LUT P4, PT, PT, PT, UP0, 0x80, 0x0 ;  /* 0x000000000000781c */ /* 0x000fc80003f8f008 */
[----:B---3--:R-:W1:Y:S01]  /*e980*/  @P1 LDC R6, c[0x0][0xbec] ;  /* 0x0002fb00ff061b82 */ /* 0x008e620000000800 */
[----:B------:R-:W-:Y:S02]  /*e990*/  @UP0 ULDC.64 UR8, c[0x0][0xc08] ;  /* 0x0003020000080ab9 */ /* 0x000fe40000000a00 */
[----:B------:R-:W-:Y:S02]  /*e9a0*/  @UP0 UIMAD.WIDE UR8, UR43, 0x4, UR8 ;  /* 0x000000042b0808a5 */ /* 0x000fe4000f8e0208 */
[----:B------:R-:W-:-:S03]  /*e9b0*/  UISETP.NE.AND UP0, UPT, UR45, URZ, UPT ;  /* 0x0000003f2d00728c */ /* 0x000fc6000bf05270 */
[----:B--2---:R-:W2:Y:S01]  /*e9c0*/  @P1 LDC R9, c[0x0][0xbf0] ;  /* 0x0002fc00ff091b82 */ /* 0x004ea20000000800 */
[----:B------:R-:W-:Y:S01]  /*e9d0*/  USEL UR4, UR45, UR4, UP0 ;  /* 0x000000042d047287 */ /* 0x000fe20008000000 */
[----:B------:R-:W-:Y:S01]  /*e9e0*/  IMAD.U32 R4, RZ, RZ, UR8 ;  /* 0x00000008ff047e24 */ /* 0x000fe2000f8e00ff */
[----:B------:R-:W-:Y:S01]  /*e9f0*/  UMOV UR19, 0x9b8 ;  /* 0x000009b800137882 */ /* 0x000fe20000000000 */
[----:B------:R-:W-:Y:S01]  /*ea00*/  IMAD.U32 R5, RZ, RZ, UR9 ;  /* 0x00000009ff057e24 */ /* 0x000fe2000f8e00ff */
[----:B------:R-:W-:Y:S02]  /*ea10*/  UISETP.GT.AND UP1, UPT, UR4, 0x1, UPT ;  /* 0x000000010400788c */ /* 0x000fe4000bf24270 */
[----:B------:R-:W-:Y:S02]  /*ea20*/  UISETP.NE.U32.AND UP0, UPT, UR10, URZ, UPT ;  /* 0x0000003f0a00728c */ /* 0x000fe4000bf05070 */
[----:B------:R-:W-:Y:S01]  /*ea30*/  USEL UR19, UR19, 0x978, UP1 ;  /* 0x0000097813137887 */ /* 0x000fe20008800000 */
[----:B0-----:R-:W-:Y:S01]  /*ea40*/  VIADD R13, R17, UR37 ;  /* 0x00000025110d7c36 */ /* 0x001fe20008000000 */
[----:B------:R-:W-:Y:S01]  /*ea50*/  UISETP.NE.AND.EX UP0, UPT, UR11, URZ, UPT, UP0 ;  /* 0x0000003f0b00728c */ /* 0x000fe2000bf05300 */
[----:B------:R1:W5:Y:S01]  /*ea60*/  @P4 LDG.E R44, desc[UR52][R4.64] ;  /* 0x00000034042c4981 */ /* 0x000362000c1e1900 */
[----:B------:R-:W-:Y:S01]  /*ea70*/  UMOV UR4, URZ ;  /* 0x0000003f00047c82 */ /* 0x000fe20008000000 */
[----:B------:R-:W-:Y:S01]  /*ea80*/  USHF.R.S32.HI UR10, URZ, 0x1f, UR43 ;  /* 0x0000001f3f0a7899 */ /* 0x000fe2000801142b */
[----:B------:R-:W-:Y:S01]  /*ea90*/  IMAD.MOV.U32 R7, RZ, RZ, R13 ;  /* 0x000000ffff077224 */ /* 0x000fe200078e000d */
[----:B------:R-:W-:-:S02]  /*eaa0*/  USEL UR8, UR43, URZ, !UP0 ;  /* 0x0000003f2b087287 */ /* 0x000fc4000c000000 */
[----:B------:R-:W-:Y:S02]  /*eab0*/  USEL UR9, UR39, URZ, UP1 ;  /* 0x0000003f27097287 */ /* 0x000fe40008800000 */
[----:B------:R-:W-:Y:S01]  /*eac0*/  USEL UR18, UR10, URZ, !UP0 ;  /* 0x0000003f0a127287 */ /* 0x000fe2000c000000 */
[----:B------:R-:W-:Y:S02]  /*ead0*/  ULDC.64 UR12, c[0x0][UR19+0x220] ;  /* 0x00008800130c7abb */ /* 0x000fe40008000a00 */
[----:B------:R-:W-:Y:S01]  /*eae0*/  ULDC.64 UR10, c[0x0][UR19+0x218] ;  /* 0x00008600130a7abb */ /* 0x000fe20008000a00 */
[----:B-1----:R-:W-:Y:S01]  /*eaf0*/  @P1 IMAD.HI.U32 R4, R13, R6, RZ ;  /* 0x000000060d041227 */ /* 0x002fe200078e00ff */
[----:B------:R-:W-:Y:S01]  /*eb00*/  ULDC.64 UR14, c[0x0][UR19+0x228] ;  /* 0x00008a00130e7abb */ /* 0x000fe20008000a00 */
[----:B------:R-:W-:Y:S02]  /*eb10*/  UIMAD UR13, UR13, UR8, URZ ;  /* 0x000000080d0d72a4 */ /* 0x000fe4000f8e023f */
[----:B------:R-:W-:Y:S01]  /*eb20*/  UIMAD.WIDE.U32 UR16, UR10, UR42, URZ ;  /* 0x0000002a0a1072a5 */ /* 0x000fe2000f8e003f */
[----:B--2---:R-:W-:Y:S01]  /*eb30*/  @P1 SHF.R.U32.HI R7, RZ, R9, R4 ;  /* 0x00000009ff071219 */ /* 0x004fe20000011604 */
[----:B------:R-:W-:-:S02]  /*eb40*/  UIMAD UR20, UR11, UR42, URZ ;  /* 0x0000002a0b1472a4 */ /* 0x000fc4000f8e023f */
[----:B------:R-:W-:Y:S02]  /*eb50*/  UIMAD.WIDE.U32 UR10, UR12, UR8, URZ ;  /* 0x000000080c0a72a5 */ /* 0x000fe4000f8e003f */
[----:B------:R-:W-:Y:S01]  /*eb60*/  UIMAD.WIDE.U32 UR22, UR14, UR9, URZ ;  /* 0x000000090e1672a5 */ /* 0x000fe2000f8e003f */
[----:B------:R-:W-:Y:S01]  /*eb70*/  IMAD.MOV R6, RZ, RZ, -R7 ;  /* 0x000000ffff067224 */ /* 0x000fe200078e0a07 */
[----:B------:R-:W-:Y:S02]  /*eb80*/  UIMAD UR9, UR15, UR9, URZ ;  /* 0x000000090f0972a4 */ /* 0x000fe4000f8e023f */
[----:B------:R-:W-:Y:S01]  /*eb90*/  UIMAD UR13, UR12, UR18, UR13 ;  /* 0x000000120c0d72a4 */ /* 0x000fe2000f8e020d */
[----:B------:R-:W-:Y:S01]  /*eba0*/  IMAD R9, R45, R6, R13 ;  /* 0x000000062d097224 */ /* 0x000fe200078e020d */
[----:B------:R-:W-:Y:S01]  /*ebb0*/  UIADD3 UR20, UR17, UR20, URZ ;  /* 0x0000001411147290 */ /* 0x000fe2000fffe03f */
[----:B------:R-:W-:Y:S02]  /*ebc0*/  IMAD.U32 R4, RZ, RZ, UR22 ;  /* 0x00000016ff047e24 */ /* 0x000fe4000f8e00ff */
[----:B------:R-:W-:Y:S01]  /*ebd0*/  IMAD.U32 R5, RZ, RZ, UR23 ;  /* 0x00000017ff057e24 */ /* 0x000fe2000f8e00ff */
[----:B------:R-:W-:-:S02]  /*ebe0*/  SHF.R.S32.HI R5, RZ, 0x1f, R7 ;  /* 0x0000001fff057819 */ /* 0x000fc40000011407 */
[----:B------:R-:W-:Y:S02]  /*ebf0*/  SHF.R.S32.HI R6, RZ, 0x1f, R9 ;  /* 0x0000001fff067819 */ /* 0x000fe40000011409 */
[----:B----4-:R-:W-:-:S13]  /*ec00*/  @P0 R2UR UR4, R30 ;  /* 0x000000001e0402ca */ /* 0x010fda00000e0000 */
[----:B------:R-:W-:Y:S02]  /*ec10*/  UIADD3 UR16, UP0, UP2, UR10, UR16, UR4 ;  /* 0x000000100a107290 */ /* 0x000fe4000fa1e004 */
[----:B------:R-:W-:Y:S02]  /*ec20*/  UIADD3 UR10, UR23, UR9, URZ ;  /* 0x00000009170a7290 */ /* 0x000fe4000fffe03f */
[----:B------:R-:W-:Y:S02]  /*ec30*/  UIADD3 UR9, UR11, UR13, URZ ;  /* 0x0000000d0b097290 */ /* 0x000fe4000fffe03f */
[----:B------:R-:W-:Y:S01]  /*ec40*/  USHF.R.S32.HI UR14, URZ, 0x1f, UR4 ;  /* 0x0000001f3f0e7899 */ /* 0x000fe20008011404 */
[----:B------:R-:W-:Y:S01]  /*ec50*/  IADD3 R4, P2, P3, R7, UR16, R4 ;  /* 0x0000001007047c10 */ /* 0x000fe2000fb5e004 */
[----:B------:R-:W-:Y:S01]  /*ec60*/  IMAD.U32 R8, RZ, RZ, UR10 ;  /* 0x0000000aff087e24 */ /* 0x000fe2000f8e00ff */
[----:B------:R-:W-:Y:S01]  /*ec70*/  ULDC.64 UR10, c[0x0][UR19+0x210] ;  /* 0x00008400130a7abb */ /* 0x000fe20008000a00 */
[----:B------:R-:W-:Y:S01]  /*ec80*/  UIADD3.X UR9, UR9, UR20, UR14, UP0, UP2 ;  /* 0x0000001409097290 */ /* 0x000fe200087e440e */
[----:B------:R-:W-:Y:S01]  /*ec90*/  IMAD R7, R9, UR11, RZ ;  /* 0x0000000b09077c24 */ /* 0x000fe2000f8e02ff */
[----:B------:R-:W-:Y:S01]  /*eca0*/  ULDC.64 UR12, c[0x0][0xba8] ;  /* 0x0002ea00000c7ab9 */ /* 0x000fe20000000a00 */
[----:B------:R-:W-:Y:S01]  /*ecb0*/  @!UP1 ULDC UR12, c[0x0][0xb50] ;  /* 0x0002d400000c9ab9 */ /* 0x000fe20000000800 */
[----:B------:R-:W-:Y:S01]  /*ecc0*/  @!UP1 ULDC UR13, c[0x0][0xb54] ;  /* 0x0002d500000d9ab9 */ /* 0x000fe20000000800 */
[----:B------:R-:W-:Y:S01]  /*ecd0*/  IMAD R7, R6, UR10, R7 ;  /* 0x0000000a06077c24 */ /* 0x000fe2000f8e0207 */
[----:B------:R-:W-:-:S03]  /*ece0*/  IADD3.X R5, R5, UR9, R8, P2, P3 ;  /* 0x0000000905057c10 */ /* 0x000fc600097e6408 */
[----:B------:R-:W-:-:S04]  /*ecf0*/  IMAD.WIDE.U32 R4, R9, UR10, R4 ;  /* 0x0000000a09047c25 */ /* 0x000fc8000f8e0004 */
[----:B------:R-:W-:Y:S01]  /*ed00*/  IMAD.IADD R5, R5, 0x1, R7 ;  /* 0x0000000105057824 */ /* 0x000fe200078e0207 */
[----:B------:R-:W-:-:S04]  /*ed10*/  LEA R8, P2, R4, UR12, 0x2 ;  /* 0x0000000c04087c11 */ /* 0x000fc8000f8410ff */
[----:B------:R-:W-:Y:S01]  /*ed20*/  LEA.HI.X R9, R4, UR13, R5, 0x2, P2 ;  /* 0x0000000d04097c11 */ /* 0x000fe200090f1405 */
[----:B------:R-:W-:Y:S08]  /*ed30*/  @P4 BRA `(.L_x_7505) ;  /* 0x0000000000104947 */ /* 0x000ff00003800000 */
[----:B------:R-:W-:Y:S05]  /*ed40*/  @!P0 BRA `(.L_x_7505) ;  /* 0x00000000000c8947 */ /* 0x000fea0003800000 */
[----:B------:R-:W2:Y:S04]  /*ed50*/  LDG.E R5, desc[UR52][R28.64] ;  /* 0x000000341c057981 */ /* 0x000ea8000c1e1900 */
[----:B-----5:R-:W2:Y:S02]  /*ed60*/  LDG.E R44, desc[UR52][R28.64+0x4] ;  /* 0x000004341c2c7981 */ /* 0x020ea4000c1e1900 */
[----:B--2---:R-:W-:-:S07]  /*ed70*/  IMAD.IADD R44, R44, 0x1, -R5 ;  /* 0x000000012c2c7824 */ /* 0x004fce00078e0a05 */
.L_x_7505:
[----:B------:R-:W-:Y:S01]  /*ed80*/  SHFL.IDX PT, R4, R8, RZ, 0x1c1f ;  /* 0x001c1fff08047589 */ /* 0x000fe200000e0000 */
[----:B------:R-:W-:Y:S01]  /*ed90*/  VIADD R11, R217, UR37 ;  /* 0x00000025d90b7c36 */ /* 0x000fe20008000000 */
[----:B------:R-:W-:Y:S01]  /*eda0*/  LOP3.LUT P0, RZ, R199, 0x3, RZ, 0xc0, !PT ;  /* 0x00000003c7ff7812 */ /* 0x000fe2000780c0ff */
[----:B-----5:R-:W-:Y:S01]  /*edb0*/  IMAD R44, R44, R45, RZ ;  /* 0x0000002d2c2c7224 */ /* 0x020fe200078e02ff */
[----:B------:R-:W0:Y:S01]  /*edc0*/  SHFL.IDX PT, R5, R9, RZ, 0x1c1f ;  /* 0x001c1fff09057589 */ /* 0x000e2200000e0000 */
[----:B------:R-:W-:-:S03]  /*edd0*/  VIADD R25, R11, 0x8 ;  /* 0x000000080b197836 */ /* 0x000fc60000000000 */
[----:B------:R-:W-:Y:S01]  /*ede0*/  SHFL.IDX PT, R6, R8, 0x1, 0x1c1f ;  /* 0x003c1f0008067f89 */ /* 0x000fe200000e0000 */
[-C--:B------:R-:W-:Y:S02]  /*edf0*/  ISETP.GE.OR P2, PT, R11, R44.reuse, P0 ;  /* 0x0000002c0b00720c */ /* 0x080fe40000746670 */
[----:B------:R-:W-:Y:S01]  /*ee00*/  ISETP.GE.OR P0, PT, R25, R44, P0 ;  /* 0x0000002c1900720c */ /* 0x000fe20000706670 */
[----:B------:R-:W1:Y:S10]  /*ee10*/  SHFL.IDX PT, R7, R9, 0x1, 0x1c1f ;  /* 0x003c1f0009077f89 */ /* 0x000e7400000e0000 */
[----:B0-----:R0:W-:Y:S04]  /*ee20*/  @!P2 ST.E desc[UR52][R4.64], R21 ;  /* 0x000000150400a985 */ /* 0x0011e8000c101934 */
[----:B-1----:R0:W-:Y:S01]  /*ee30*/  @!P0 ST.E desc[UR52][R6.64], R20 ;  /* 0x0000001406008985 */ /* 0x0021e2000c101934 */
[----:B------:R-:W-:-:S13]  /*ee40*/  PLOP3.LUT P0, PT, PT, PT, UP1, 0x80, 0x0 ;  /* 0x000000000000781c */ /* 0x000fda0003f0f018 */
[----:B0-----:R-:W-:Y:S05]  /*ee50*/  @P0 BRA `(.L_x_7506) ;  /* 0x00000008008c0947 */ /* 0x001fea0003800000 */
[----:B------:R-:W-:Y:S01]  /*ee60*/  IMAD R3, R198, 0x40, R18 ;  /* 0x00000040c6037824 */ /* 0x000fe200078e0212 */
[----:B------:R-:W0:Y:S01]  /*ee70*/  @P1 LDC R20, c[0x0][0xbec] ;  /* 0x0002fb00ff141b82 */ /* 0x000e220000000800 */
[----:B------:R-:W-:Y:S02]  /*ee80*/  ULDC.64 UR12, c[0x0][0xaa0] ;  /* 0x0002a800000c7ab9 */ /* 0x000fe40000000a00 */
[----:B------:R-:W-:-:S03]  /*ee90*/  IMAD.WIDE R32, R3, 0x2, R32 ;  /* 0x0000000203207825 */ /* 0x000fc600078e0220 */
[C---:B------:R-:W-:Y:S01]  /*eea0*/  IADD3 R9, P6, R32.reuse, 0x1000, RZ ;  /* 0x0000100020097810 */ /* 0x040fe20007fde0ff */
[----:B------:R-:W-:Y:S01]  /*eeb0*/  UIMAD UR9, UR14, UR12, URZ ;  /* 0x0000000c0e0972a4 */ /* 0x000fe2000f8e023f */
[C---:B------:R-:W-:Y:S02]  /*eec0*/  IADD3 R13, P5, R32.reuse, 0x2000, RZ ;  /* 0x00002000200d7810 */ /* 0x040fe40007fbe0ff */
[----:B------:R-:W-:Y:S01]  /*eed0*/  LOP3.LUT R8, R9, 0x380, RZ, 0xc0, !PT ;  /* 0x0000038009087812 */ /* 0x000fe200078ec0ff */
[----:B------:R-:W-:Y:S01]  /*eee0*/  UIMAD.WIDE.U32 UR10, UR4, UR12, URZ ;  /* 0x0000000c040a72a5 */ /* 0x000fe2000f8e003f */
[----:B------:R-:W-:Y:S02]  /*eef0*/  IADD3 R25, P4, R32, 0x3000, RZ ;  /* 0x0000300020197810 */ /* 0x000fe40007f9e0ff */
[----:B------:R-:W-:Y:S01]  /*ef00*/  SHF.R.U64 R8, R8, 0x3, RZ ;  /* 0x0000000308087819 */ /* 0x000fe200000012ff */
[----:B------:R-:W-:Y:S01]  /*ef10*/  UIMAD UR9, UR4, UR13, UR9 ;  /* 0x0000000d040972a4 */ /* 0x000fe2000f8e0209 */
[----:B------:R-:W-:-:S02]  /*ef20*/  IADD3 R29, P3, R32, 0x4000, RZ ;  /* 0x00004000201d7810 */ /* 0x000fc40007f7e0ff */
[----:B------:R-:W-:Y:S01]  /*ef30*/  LOP3.LUT R8, R8, R9, RZ, 0x3c, !PT ;  /* 0x0000000908087212 */ /* 0x000fe200078e3cff */
[--C-:B------:R-:W-:Y:S01]  /*ef40*/  IMAD.X R9, RZ, RZ, R33.reuse, P6 ;  /* 0x000000ffff097224 */ /* 0x100fe200030e0621 */
[C---:B------:R-:W-:Y:S01]  /*ef50*/  IADD3 R3, P6, R32.reuse, 0x7000, RZ ;  /* 0x0000700020037810 */ /* 0x040fe20007fde0ff */
[----:B------:R-:W-:Y:S01]  /*ef60*/  UIADD3 UR11, UR11, UR9, URZ ;  /* 0x000000090b0b7290 */ /* 0x000fe2000fffe03f */
[C---:B------:R-:W-:Y:S01]  /*ef70*/  IADD3 R35, P2, R32.reuse, 0x5000, RZ ;  /* 0x0000500020237810 */ /* 0x040fe20007f5e0ff */
[----:B------:R-:W-:Y:S01]  /*ef80*/  ULDC.64 UR12, c[0x0][0xae8] ;  /* 0x0002ba00000c7ab9 */ /* 0x000fe20000000a00 */
[----:B------:R-:W-:Y:S01]  /*ef90*/  LOP3.LUT R2, R3, 0x380, RZ, 0xc0, !PT ;  /* 0x0000038003027812 */ /* 0x000fe200078ec0ff */
[----:B------:R-:W-:Y:S01]  /*efa0*/  USHF.R.S32.HI UR4, URZ, 0x1f, UR8 ;  /* 0x0000001f3f047899 */ /* 0x000fe20008011408 */
[----:B------:R-:W-:Y:S01]  /*efb0*/  IADD3 R37, P0, R32, 0x6000, RZ ;  /* 0x0000600020257810 */ /* 0x000fe20007f1e0ff */
[----:B------:R-:W-:Y:S01]  /*efc0*/  IMAD.X R41, RZ, RZ, R33, P6 ;  /* 0x000000ffff297224 */ /* 0x000fe200030e0621 */
[----:B------:R-:W-:Y:S01]  /*efd0*/  SHF.R.U64 R2, R2, 0x3, RZ ;  /* 0x0000000302027819 */ /* 0x000fe200000012ff */
[----:B------:R-:W-:Y:S01]  /*efe0*/  UIMAD.WIDE.U32 UR10, UR42, UR12, UR10 ;  /* 0x0000000c2a0a72a5 */ /* 0x000fe2000f8e000a */
[----:B------:R-:W-:Y:S01]  /*eff0*/  LOP3.LUT R12, R13, 0x380, RZ, 0xc0, !PT ;  /* 0x000003800d0c7812 */ /* 0x000fe200078ec0ff */
[----:B------:R-:W5:Y:S01]  /*f000*/  LD.E.128 R8, desc[UR52][R8.64] ;  /* 0x0000003408087980 */ /* 0x000f62000c101d00 */
[----:B------:R-:W-:-:S02]  /*f010*/  LOP3.LUT R40, R2, R3, RZ, 0x3c, !PT ;  /* 0x0000000302287212 */ /* 0x000fc400078e3cff */
[----:B------:R-:W1:Y:S01]  /*f020*/  @P1 LDC R3, c[0x0][0xbf0] ;  /* 0x0002fc00ff031b82 */ /* 0x000e620000000800 */
[----:B------:R-:W-:Y:S01]  /*f030*/  IMAD R2, R22, 0x20, R198 ;  /* 0x0000002016027824 */ /* 0x000fe200078e02c6 */
[----:B------:R-:W-:Y:S01]  /*f040*/  UIMAD UR11, UR42, UR13, UR11 ;  /* 0x0000000d2a0b72a4 */ /* 0x000fe2000f8e020b */
[----:B------:R-:W-:Y:S01]  /*f050*/  LOP3.LUT R24, R25, 0x380, RZ, 0xc0, !PT ;  /* 0x0000038019187812 */ /* 0x000fe200078ec0ff */
[----:B------:R-:W5:Y:S01]  /*f060*/  LD.E.128 R40, desc[UR52][R40.64] ;  /* 0x0000003428287980 */ /* 0x000f62000c101d00 */
[----:B------:R-:W-:Y:S01]  /*f070*/  VIADD R47, R2, UR37 ;  /* 0x00000025022f7c36 */ /* 0x000fe20008000000 */
[----:B------:R-:W-:Y:S01]  /*f080*/  ULDC.64 UR12, c[0x0][0xaf0] ;  /* 0x0002bc00000c7ab9 */ /* 0x000fe20000000a00 */
[----:B------:R-:W-:Y:S01]  /*f090*/  LOP3.LUT R28, R29, 0x380, RZ, 0xc0, !PT ;  /* 0x000003801d1c7812 */ /* 0x000fe200078ec0ff */
[----:B------:R-:W-:Y:S01]  /*f0a0*/  UIMAD UR4, UR4, UR12, URZ ;  /* 0x0000000c040472a4 */ /* 0x000fe2000f8e023f */
[----:B0-----:R-:W-:Y:S01]  /*f0b0*/  @P1 IMAD.HI.U32 R2, R47, R20, RZ ;  /* 0x000000142f021227 */ /* 0x001fe200078e00ff */
[----:B------:R-:W-:-:S02]  /*f0c0*/  LOP3.LUT R34, R35, 0x380, RZ, 0xc0, !PT ;  /* 0x0000038023227812 */ /* 0x000fc400078ec0ff */
[----:B------:R-:W-:Y:S02]  /*f0d0*/  LOP3.LUT R36, R37, 0x380, RZ, 0xc0, !PT ;  /* 0x0000038025247812 */ /* 0x000fe400078ec0ff */
[----:B------:R-:W-:Y:S01]  /*f0e0*/  LOP3.LUT R5, R32, 0x380, RZ, 0xc0, !PT ;  /* 0x0000038020057812 */ /* 0x000fe200078ec0ff */
[----:B------:R-:W-:Y:S01]  /*f0f0*/  IMAD.MOV.U32 R21, RZ, RZ, R47 ;  /* 0x000000ffff157224 */ /* 0x000fe200078e002f */
[----:B------:R-:W-:Y:S01]  /*f100*/  SHF.R.U64 R12, R12, 0x3, RZ ;  /* 0x000000030c0c7819 */ /* 0x000fe200000012ff */
[----:B------:R-:W-:Y:S01]  /*f110*/  UIMAD UR4, UR8, UR13, UR4 ;  /* 0x0000000d080472a4 */ /* 0x000fe2000f8e0204 */
[----:B------:R-:W-:Y:S01]  /*f120*/  SHF.R.U64 R24, R24, 0x3, RZ ;  /* 0x0000000318187819 */ /* 0x000fe200000012ff */
[----:B------:R-:W-:Y:S01]  /*f130*/  UIMAD.WIDE.U32 UR8, UR8, UR12, UR10 ;  /* 0x0000000c080872a5 */ /* 0x000fe2000f8e000a */
[----:B------:R-:W-:Y:S02]  /*f140*/  SHF.R.U64 R28, R28, 0x3, RZ ;  /* 0x000000031c1c7819 */ /* 0x000fe400000012ff */
[----:B------:R-:W-:-:S02]  /*f150*/  SHF.R.U64 R34, R34, 0x3, RZ ;  /* 0x0000000322227819 */ /* 0x000fc400000012ff */
[----:B------:R-:W-:Y:S02]  /*f160*/  SHF.R.U64 R36, R36, 0x3, RZ ;  /* 0x0000000324247819 */ /* 0x000fe400000012ff */
[----:B------:R-:W-:Y:S02]  /*f170*/  SHF.R.U64 R5, R5, 0x3, RZ ;  /* 0x0000000305057819 */ /* 0x000fe400000012ff */
[----:B-1----:R-:W-:Y:S01]  /*f180*/  @P1 SHF.R.U32.HI R21, RZ, R3, R2 ;  /* 0x00000003ff151219 */ /* 0x002fe20000011602 */
[----:B------:R-:W-:Y:S01]  /*f190*/  UIADD3 UR4, UR9, UR4, URZ ;  /* 0x0000000409047290 */ /* 0x000fe2000fffe03f */
        /* <DEDUP_REMOVED lines=12> */
[--C-:B------:R-:W-:Y:S01]  /*f260*/  SHF.R.S32.HI R20, RZ, 0x1f, R21.reuse ;  /* 0x0000001fff147819 */ /* 0x100fe20000011415 */
[----:B------:R-:W-:Y:S01]  /*f270*/  IMAD.MOV R46, RZ, RZ, -R21 ;  /* 0x000000ffff2e7224 */ /* 0x000fe200078e0a15 */
[----:B------:R-:W-:Y:S01]  /*f280*/  ULDC.64 UR10, c[0x0][0xae0] ;  /* 0x0002b800000a7ab9 */ /* 0x000fe20000000a00 */
[----:B------:R-:W-:Y:S01]  /*f290*/  IMAD.U32 R3, RZ, RZ, UR9 ;  /* 0x00000009ff037e24 */ /* 0x000fe2000f8e00ff */
[----:B------:R-:W5:Y:S01]  /*f2a0*/  LD.E.128 R12, desc[UR52][R12.64] ;  /* 0x000000340c0c7980 */ /* 0x000f62000c101d00 */
[----:B------:R-:W-:-:S02]  /*f2b0*/  IMAD R20, R20, UR10, RZ ;  /* 0x0000000a14147c24 */ /* 0x000fc4000f8e02ff */
[----:B------:R-:W-:Y:S01]  /*f2c0*/  IMAD R45, R45, R46, R47 ;  /* 0x0000002e2d2d7224 */ /* 0x000fe200078e022f */
[----:B------:R-:W5:Y:S01]  /*f2d0*/  LD.E.128 R4, desc[UR52][R4.64] ;  /* 0x0000003404047980 */ /* 0x000f62000c101d00 */
[----:B------:R-:W-:Y:S01]  /*f2e0*/  IMAD.U32 R2, RZ, RZ, UR8 ;  /* 0x00000008ff027e24 */ /* 0x000fe2000f8e00ff */
[----:B------:R-:W-:Y:S01]  /*f2f0*/  ULDC.64 UR8, c[0x0][0xad8] ;  /* 0x0002b60000087ab9 */ /* 0x000fe20000000a00 */
[----:B------:R-:W-:Y:S01]  /*f300*/  IMAD.U32 R3, RZ, RZ, UR4 ;  /* 0x00000004ff037e24 */ /* 0x000fe2000f8e00ff */
[----:B------:R-:W5:Y:S01]  /*f310*/  LD.E.128 R24, desc[UR52][R24.64] ;  /* 0x0000003418187980 */ /* 0x000f62000c101d00 */
[----:B------:R-:W-:-:S03]  /*f320*/  IMAD R47, R21, UR11, R20 ;  /* 0x0000000b152f7c24 */ /* 0x000fc6000f8e0214 */
[----:B------:R-:W5:Y:S01]  /*f330*/  LD.E.128 R28, desc[UR52][R28.64] ;  /* 0x000000341c1c7980 */ /* 0x000f62000c101d00 */
[----:B------:R-:W-:-:S03]  /*f340*/  SHF.R.S32.HI R20, RZ, 0x1f, R45 ;  /* 0x0000001fff147819 */ /* 0x000fc6000001142d */
[----:B------:R-:W5:Y:S04]  /*f350*/  LD.E.128 R32, desc[UR52][R34.64] ;  /* 0x0000003422207980 */ /* 0x000f68000c101d00 */
[----:B------:R-:W5:Y:S01]  /*f360*/  LD.E.128 R36, desc[UR52][R36.64] ;  /* 0x0000003424247980 */ /* 0x000f62000c101d00 */
[----:B------:R-:W-:Y:S01]  /*f370*/  IMAD.WIDE.U32 R2, R21, UR10, R2 ;  /* 0x0000000a15027c25 */ /* 0x000fe2000f8e0002 */
[----:B------:R-:W-:Y:S01]  /*f380*/  @!PT LDS RZ, [RZ] ;  /* 0x00000000fffff984 */ /* 0x000fe20000000800 */
[----:B------:R-:W-:Y:S01]  /*f390*/  @!PT LDS RZ, [RZ] ;  /* 0x00000000fffff984 */ /* 0x000fe20000000800 */
[----:B------:R-:W-:Y:S01]  /*f3a0*/  @!PT LDS RZ, [RZ] ;  /* 0x00000000fffff984 */ /* 0x000fe20000000800 */
[----:B------:R-:W-:Y:S01]  /*f3b0*/  @!PT LDS RZ, [RZ] ;  /* 0x00000000fffff984 */ /* 0x000fe20000000800 */
[----:B------:R0:W-:Y:S06]  /*f3c0*/  MEMBAR.ALL.CTA ;  /* 0x0000000000007992 */ /* 0x0001ec0000008000 */
[----:B0-----:R-:W0:Y:S01]  /*f3d0*/  FENCE.VIEW.ASYNC.S ;  /* 0x00000000000073c6 */ /* 0x001e220000000000 */
[----:B------:R-:W-:-:S02]  /*f3e0*/  IMAD.IADD R3, R3, 0x1, R47 ;  /* 0x0000000103037824 */ /* 0x000fc400078e022f */
[----:B------:R-:W-:Y:S02]  /*f3f0*/  IMAD R20, R20, UR8, RZ ;  /* 0x0000000814147c24 */ /* 0x000fe4000f8e02ff */
[----:B------:R-:W-:Y:S02]  /*f400*/  VIADD R49, R198, UR37 ;  /* 0x00000025c6317c36 */ /* 0x000fe40008000000 */
[C---:B------:R-:W-:Y:S02]  /*f410*/  IMAD R47, R45.reuse, UR9, R20 ;  /* 0x000000092d2f7c24 */ /* 0x040fe4000f8e0214 */
[----:B------:R-:W-:Y:S01]  /*f420*/  IMAD.WIDE.U32 R2, R45, UR8, R2 ;  /* 0x000000082d027c25 */ /* 0x000fe2000f8e0002 */
[----:B------:R-:W-:Y:S01]  /*f430*/  ISETP.GE.AND P2, PT, R49, R44, PT ;  /* 0x0000002c3100720c */ /* 0x000fe20003f46270 */
[----:B------:R-:W-:Y:S02]  /*f440*/  ULDC.64 UR8, c[0x0][0xa80] ;  /* 0x0002a00000087ab9 */ /* 0x000fe40000000a00 */
[----:B------:R-:W-:Y:S01]  /*f450*/  VIADD R0, R0, 0x28820 ;  /* 0x0002882000007836 */ /* 0x000fe20000000000 */
[----:B------:R-:W-:Y:S01]  /*f460*/  LEA R45, P3, R2, UR8, 0x1 ;  /* 0x00000008022d7c11 */ /* 0x000fe2000f8608ff */
[----:B------:R-:W-:-:S02]  /*f470*/  IMAD.IADD R3, R3, 0x1, R47 ;  /* 0x0000000103037824 */ /* 0x000fc400078e022f */
[----:B------:R-:W-:Y:S01]  /*f480*/  VIADD R21, R49, 0x20 ;  /* 0x0000002031157836 */ /* 0x000fe20000000000 */
[----:B------:R-:W-:Y:S02]  /*f490*/  PRMT R0, RZ, 0x654, R0 ;  /* 0x00000654ff007816 */ /* 0x000fe40000000000 */
[----:B------:R-:W-:Y:S02]  /*f4a0*/  LEA.HI.X R46, R2, UR9, R3, 0x1, P3 ;  /* 0x00000009022e7c11 */ /* 0x000fe400098f0c03 */
[-C--:B------:R-:W-:Y:S01]  /*f4b0*/  ISETP.GE.AND P0, PT, R21, R44.reuse, PT ;  /* 0x0000002c1500720c */ /* 0x080fe20003f06270 */
[----:B------:R-:W-:Y:S01]  /*f4c0*/  VIADD R21, R49, 0x40 ;  /* 0x0000004031157836 */ /* 0x000fe20000000000 */
[----:B0-----:R0:W-:Y:S01]  /*f4d0*/  SYNCS.ARRIVE.TRANS64.RED.A1T0 RZ, [R0+URZ], RZ ;  /* 0x000000ff00ff79a7 */ /* 0x0011e2000810043f */
[----:B------:R1:W2:Y:S01]  /*f4e0*/  SHFL.IDX PT, R20, R45, RZ, 0x181f ;  /* 0x00181fff2d147589 */ /* 0x0002a200000e0000 */
[----:B------:R-:W-:Y:S02]  /*f4f0*/  BSSY B1, `(.L_x_7507) ;  /* 0x000000d000017945 */ /* 0x000fe40003800000 */
[----:B------:R-:W-:Y:S01]  /*f500*/  ISETP.GE.AND P1, PT, R21, R44, PT ;  /* 0x0000002c1500720c */ /* 0x000fe20003f26270 */
[----:B0-----:R1:W0:Y:S01]  /*f510*/  SHFL.IDX PT, R0, R46, RZ, 0x181f ;  /* 0x00181fff2e007589 */ /* 0x00122200000e0000 */
[----:B------:R-:W-:Y:S11]  /*f520*/  @P2 BRA `(.L_x_7508) ;  /* 0x0000000000242947 */ /* 0x000ff60003800000 */
[----:B------:R-:W-:Y:S02]  /*f530*/  ULDC UR4, c[0x0][0xac8] ;  /* 0x0002b20000047ab9 */ /* 0x000fe40000000800 */
[----:B------:R-:W-:Y:S02]  /*f540*/  ISETP.GE.AND P2, PT, R18, UR4, PT ;  /* 0x0000000412007c0c */ /* 0x000fe4000bf46270 */
[----:B------:R-:W-:-:S11]  /*f550*/  ISETP.GE.AND P3, PT, R19, UR4, PT ;  /* 0x0000000413007c0c */ /* 0x000fd6000bf66270 */
[CC--:B--2---:R-:W-:Y:S02]  /*f560*/  @!P2 LEA R2, P4, R18.reuse, R20.reuse, 0x1 ;  /* 0x000000141202a211 */ /* 0x0c4fe400078808ff */
[C---:B------:R-:W-:Y:S02]  /*f570*/  @!P3 LEA R20, P5, R19.reuse, R20, 0x1 ;  /* 0x000000141314b211 */ /* 0x040fe400078a08ff */
[-C--:B0-----:R-:W-:Y:S02]  /*f580*/  @!P2 LEA.HI.X R3, R18, R0.reuse, R220, 0x1, P4 ;  /* 0x000000001203a211 */ /* 0x081fe400020f0cdc */
[----:B------:R-:W-:-:S03]  /*f590*/  @!P3 LEA.HI.X R21, R19, R0, R219, 0x1, P5 ;  /* 0x000000001315b211 */ /* 0x000fc600028f0cdb */
[----:B-----5:R3:W-:Y:S04]  /*f5a0*/  @!P2 ST.E.128 desc[UR52][R2.64], R4 ;  /* 0x000000040200a985 */ /* 0x0207e8000c101d34 */
[----:B------:R3:W-:Y:S02]  /*f5b0*/  @!P3 ST.E.128 desc[UR52][R20.64], R28 ;  /* 0x0000001c1400b985 */ /* 0x0007e4000c101d34 */
.L_x_7508:
[----:B------:R-:W-:Y:S05]  /*f5c0*/  BSYNC B1 ;  /* 0x0000000000017941 */ /* 0x000fea0003800000 */
.L_x_7507:
[----:B0-----:R0:W4:Y:S01]  /*f5d0*/  SHFL.IDX PT, R0, R46, 0x1, 0x181f ;  /* 0x00381f002e007f89 */ /* 0x00112200000e0000 */
[----:B------:R-:W-:Y:S03]  /*f5e0*/  BSSY B1, `(.L_x_7509) ;  /* 0x000000c000017945 */ /* 0x000fe60003800000 */
[----:B---3-5:R0:W3:Y:S01]  /*f5f0*/  SHFL.IDX PT, R4, R45, 0x1, 0x181f ;  /* 0x00381f002d047f89 */ /* 0x0280e200000e0000 */
[----:B------:R-:W-:Y:S05]  /*f600*/  @P0 BRA `(.L_x_7510) ;  /* 0x0000000000240947 */ /* 0x000fea0003800000 */
[----:B------:R-:W-:Y:S02]  /*f610*/  ULDC UR4, c[0x0][0xac8] ;  /* 0x0002b20000047ab9 */ /* 0x000fe40000000800 */
        /* <DEDUP_REMOVED lines=8> */
.L_x_7510:
[----:B------:R-:W-:Y:S05]  /*f6a0*/  BSYNC B1 ;  /* 0x0000000000017941 */ /* 0x000fea0003800000 */
.L_x_7509:
[----:B----4-:R4:W0:Y:S01]  /*f6b0*/  SHFL.IDX PT, R0, R46, 0x2, 0x181f ;  /* 0x00581f002e007f89 */ /* 0x01082200000e0000 */
[----:B------:R-:W-:Y:S03]  /*f6c0*/  BSSY B1, `(.L_x_7511) ;  /* 0x000000c000017945 */ /* 0x000fe60003800000 */
[----:B---3--:R4:W3:Y:S01]  /*f6d0*/  SHFL.IDX PT, R4, R45, 0x2, 0x181f ;  /* 0x00581f002d047f89 */ /* 0x0088e200000e0000 */
[----:B------:R-:W-:Y:S05]  /*f6e0*/  @P1 BRA `(.L_x_7512) ;  /* 0x0000000000241947 */ /* 0x000fea0003800000 */
[----:B------:R-:W-:Y:S02]  /*f6f0*/  ULDC UR4, c[0x0][0xac8] ;  /* 0x0002b20000047ab9 */ /* 0x000fe40000000800 */
        /* <DEDUP_REMOVED lines=8> */
.L_x_7512:
[----:B------:R-:W-:Y:S05]  /*f780*/  BSYNC B1 ;  /* 0x0000000000017941 */ /* 0x000fea0003800000 */
.L_x_7511:
[----:B0-----:R-:W-:Y:S01]  /*f790*/  VIADD R3, R49, 0x60 ;  /* 0x0000006031037836 */ /* 0x001fe20000000000 */
[----:B-1--4-:R-:W0:Y:S04]  /*f7a0*/  SHFL.IDX PT, R46, R46, 0x3, 0x181f ;  /* 0x00781f002e2e7f89 */ /* 0x012e2800000e0000 */
[----:B------:R-:W-:Y:S01]  /*f7b0*/  ISETP.GE.AND P0, PT, R3, R44, PT ;  /* 0x0000002c0300720c */ /* 0x000fe20003f06270 */
[----:B------:R-:W1:-:S12]  /*f7c0*/  SHFL.IDX PT, R45, R45, 0x3, 0x181f ;  /* 0x00781f002d2d7f89 */ /* 0x000e5800000e0000 */
[----:B------:R-:W-:Y:S05]  /*f7d0*/  @P0 BRA `(.L_x_7513) ;  /* 0x0000001800300947 */ /* 0x000fea0003800000 */
[----:B------:R-:W-:Y:S02]  /*f7e0*/  ULDC UR4, c[0x0][0xac8] ;  /* 0x0002b20000047ab9 */ /* 0x000fe40000000800 */
[----:B------:R-:W-:-:S13]  /*f7f0*/  ISETP.GE.AND P1, PT, R18, UR4, PT ;  /* 0x0000000412007c0c */ /* 0x000fda000bf26270 */
[----:B-1----:R-:W-:-:S04]  /*f800*/  @!P1 LEA R2, P0, R18, R45, 0x1 ;  /* 0x0000002d12029211 */ /* 0x002fc800078008ff */
[----:B0-----:R-:W-:Y:S02]  /*f810*/  @!P1 LEA.HI.X R3, R18, R46, R220, 0x1, P0 ;  /* 0x0000002e12039211 */ /* 0x001fe400000f0cdc */
[----:B------:R-:W-:-:S03]  /*f820*/  ISETP.GE.AND P0, PT, R19, UR4, PT ;  /* 0x0000000413007c0c */ /* 0x000fc6000bf06270 */
[----:B------:R0:W-:Y:S10]  /*f830*/  @!P1 ST.E.128 desc[UR52][R2.64], R24 ;  /* 0x0000001802009985 */ /* 0x0001f4000c101d34 */
[----:B------:R-:W-:Y:S05]  /*f840*/  @P0 BRA `(.L_x_7513) ;  /* 0x0000001800140947 */ /* 0x000fea0003800000 */
[----:B0-----:R-:W-:-:S04]  /*f850*/  LEA R2, P0, R19, R45, 0x1 ;  /* 0x0000002d13027211 */ /* 0x001fc800078008ff */
[----:B------:R-:W-:-:S05]  /*f860*/  LEA.HI.X R3, R19, R46, R219, 0x1, P0 ;  /* 0x0000002e13037211 */ /* 0x000fca00000f0cdb */
[----:B------:R0:W-:Y:S01]  /*f870*/  ST.E.128 desc[UR52][R2.64], R40 ;  /* 0x0000002802007985 */ /* 0x0001e2000c101d34 */
[----:B------:R-:W-:Y:S05]  /*f880*/  BRA `(.L_x_7513) ;  /* 0x0000001800047947 */ /* 0x000fea0003800000 */
.L_x_7506:
[----:B------:R-:W-:Y:S01]  /*f890*/  ULDC.64 UR12, c[0x0][0xb08] ;  /* 0x0002c200000c7ab9 */ /* 0x000fe20000000a00 */
[----:B------:R-:W0:Y:S01]  /*f8a0*/  @P1 LDC R4, c[0x0][0xbec] ;  /* 0x0002fb00ff041b82 */ /* 0x000e220000000800 */
[----:B------:R-:W-:Y:S01]  /*f8b0*/  UIMAD UR9, UR14, UR12, URZ ;  /* 0x0000000c0e0972a4 */ /* 0x000fe2000f8e023f */
[----:B------:R-:W-:Y:S01]  /*f8c0*/  IMAD.MOV.U32 R7, RZ, RZ, R13 ;  /* 0x000000ffff077224 */ /* 0x000fe200078e000d */
[----:B------:R-:W-:Y:S01]  /*f8d0*/  UIMAD.WIDE.U32 UR10, UR4, UR12, URZ ;  /* 0x0000000c040a72a5 */ /* 0x000fe2000f8e003f */
[----:B------:R-:W-:Y:S01]  /*f8e0*/  ISETP.GE.AND P0, PT, R11, R44, PT ;  /* 0x0000002c0b00720c */ /* 0x000fe20003f06270 */
[----:B------:R-:W-:Y:S01]  /*f8f0*/  UIMAD UR9, UR4, UR13, UR9 ;  /* 0x0000000d040972a4 */ /* 0x000fe2000f8e0209 */
[----:B------:R-:W-:Y:S01]  /*f900*/  BSSY B1, `(.L_x_7514) ;  /* 0x000006c000017945 */ /* 0x000fe20003800000 */
[----:B------:R-:W-:Y:S01]  /*f910*/  USHF.R.S32.HI UR4, URZ, 0x1f, UR8 ;  /* 0x0000001f3f047899 */ /* 0x000fe20008011408 */
[----:B------:R-:W1:Y:S01]  /*f920*/  @P1 LDC R5, c[0x0][0xbf0] ;  /* 0x0002fc00ff051b82 */ /* 0x000e620000000800 */
[----:B------:R-:W-:Y:S01]  /*f930*/  UIADD3 UR11, UR11, UR9, URZ ;  /* 0x000000090b0b7290 */ /* 0x000fe2000fffe03f */
[----:B------:R-:W-:-:S03]  /*f940*/  ULDC.64 UR12, c[0x0][0xb38] ;  /* 0x0002ce00000c7ab9 */ /* 0x000fc60000000a00 */
[----:B------:R-:W-:-:S04]  /*f950*/  UIMAD.WIDE.U32 UR10, UR42, UR12, UR10 ;  /* 0x0000000c2a0a72a5 */ /* 0x000fc8000f8e000a */
[----:B------:R-:W-:-:S03]  /*f960*/  UIMAD UR11, UR42, UR13, UR11 ;  /* 0x0000000d2a0b72a4 */ /* 0x000fc6000f8e020b */
[----:B------:R-:W-:Y:S02]  /*f970*/  ULDC.64 UR12, c[0x0][0xb40] ;  /* 0x0002d000000c7ab9 */ /* 0x000fe40000000a00 */
[----:B------:R-:W-:Y:S01]  /*f980*/  UIMAD UR4, UR4, UR12, URZ ;  /* 0x0000000c040472a4 */ /* 0x000fe2000f8e023f */
[----:B0-----:R-:W-:-:S03]  /*f990*/  @P1 IMAD.HI.U32 R4, R13, R4, RZ ;  /* 0x000000040d041227 */ /* 0x001fc600078e00ff */
[----:B------:R-:W-:Y:S02]  /*f9a0*/  UIMAD UR4, UR8, UR13, UR4 ;  /* 0x0000000d080472a4 */ /* 0x000fe4000f8e0204 */
[----:B------:R-:W-:-:S03]  /*f9b0*/  UIMAD.WIDE.U32 UR8, UR8, UR12, UR10 ;  /* 0x0000000c080872a5 */ /* 0x000fc6000f8e000a */
[----:B------:R-:W-:Y:S01]  /*f9c0*/  ULDC.64 UR10, c[0x0][0xb48] ;  /* 0x0002d200000a7ab9 */ /* 0x000fe20000000a00 */
[----:B------:R-:W-:Y:S01]  /*f9d0*/  UIADD3 UR9, UR9, UR4, URZ ;  /* 0x0000000409097290 */ /* 0x000fe2000fffe03f */
[----:B-1----:R-:W-:-:S03]  /*f9e0*/  @P1 SHF.R.U32.HI R7, RZ, R5, R4 ;  /* 0x00000005ff071219 */ /* 0x002fc60000011604 */
[----:B------:R-:W-:Y:S01]  /*f9f0*/  UIMAD.WIDE.U32 UR8, UR39, UR10, UR8 ;  /* 0x0000000a270872a5 */ /* 0x000fe2000f8e0008 */
[--C-:B------:R-:W-:Y:S01]  /*fa00*/  SHF.R.S32.HI R4, RZ, 0x1f, R7.reuse ;  /* 0x0000001fff047819 */ /* 0x100fe20000011407 */
[----:B------:R-:W-:Y:S02]  /*fa10*/  IMAD.MOV R6, RZ, RZ, -R7 ;  /* 0x000000ffff067224 */ /* 0x000fe400078e0a07 */
[----:B------:R-:W-:Y:S02]  /*fa20*/  UIMAD UR39, UR39, UR11, UR9 ;  /* 0x0000000b272772a4 */ /* 0x000fe4000f8e0209 */
[----:B------:R-:W-:Y:S01]  /*fa30*/  IMAD R45, R45, R6, R13 ;  /* 0x000000062d2d7224 */ /* 0x000fe200078e020d */
[----:B------:R-:W-:Y:S01]  /*fa40*/  ULDC.64 UR10, c[0x0][0xb30] ;  /* 0x0002cc00000a7ab9 */ /* 0x000fe20000000a00 */
[----:B------:R-:W-:Y:S02]  /*fa50*/  IMAD.U32 R5, RZ, RZ, UR9 ;  /* 0x00000009ff057e24 */ /* 0x000fe4000f8e00ff */
[----:B------:R-:W-:-:S02]  /*fa60*/  IMAD R6, R4, UR10, RZ ;  /* 0x0000000a04067c24 */ /* 0x000fc4000f8e02ff */
        /* <DEDUP_REMOVED lines=11> */
[----:B------:R-:W-:Y:S01]  /*fb20*/  VIADD R6, R0, 0x28820 ;  /* 0x0002882000067836 */ /* 0x000fe20000000000 */
[----:B------:R-:W-:Y:S01]  /*fb30*/  LEA R0, P1, R4, UR8, 0x2 ;  /* 0x0000000804007c11 */ /* 0x000fe2000f8210ff */
[----:B------:R-:W-:-:S03]  /*fb40*/  IMAD.IADD R5, R5, 0x1, R7 ;  /* 0x0000000105057824 */ /* 0x000fc600078e0207 */
[----:B------:R-:W-:Y:S01]  /*fb50*/  PRMT R6, RZ, 0x654, R6 ;  /* 0x00000654ff067816 */ /* 0x000fe20000000006 */
[----:B------:R0:W1:Y:S01]  /*fb60*/  SHFL.IDX PT, R24, R0, RZ, 0x1c1f ;  /* 0x001c1fff00187589 */ /* 0x00006200000e0000 */
[----:B------:R-:W-:Y:S02]  /*fb70*/  LEA.HI.X R20, R4, UR9, R5, 0x2, P1 ;  /* 0x0000000904147c11 */ /* 0x000fe400088f1405 */
[----:B------:R0:W-:Y:S03]  /*fb80*/  SYNCS.ARRIVE.TRANS64.RED.A1T0 RZ, [R6+URZ], RZ ;  /* 0x000000ff06ff79a7 */ /* 0x0001e6000810043f */
[----:B------:R0:W2:Y:S01]  /*fb90*/  SHFL.IDX PT, R21, R20, RZ, 0x1c1f ;  /* 0x001c1fff14157589 */ /* 0x0000a200000e0000 */
[----:B------:R-:W-:Y:S05]  /*fba0*/  @P0 BRA `(.L_x_7515) ;  /* 0x0000000400040947 */ /* 0x000fea0003800000 */
[----:B------:R-:W-:Y:S02]  /*fbb0*/  ULDC UR4, c[0x0][0xac8] ;  /* 0x0002b20000047ab9 */ /* 0x000fe40000000800 */
[----:B------:R-:W-:Y:S02]  /*fbc0*/  ISETP.GE.AND P3, PT, R16, UR4, PT ;  /* 0x0000000410007c0c */ /* 0x000fe4000bf66270 */
[----:B------:R-:W-:Y:S02]  /*fbd0*/  ISETP.GE.AND P2, PT, R197, UR4, PT ;  /* 0x00000004c5007c0c */ /* 0x000fe4000bf46270 */
[----:B------:R-:W-:Y:S02]  /*fbe0*/  ISETP.GE.AND P1, PT, R196, UR4, PT ;  /* 0x00000004c4007c0c */ /* 0x000fe4000bf26270 */
[----:B------:R-:W-:-:S07]  /*fbf0*/  ISETP.GE.AND P0, PT, R195, UR4, PT ;  /* 0x00000004c3007c0c */ /* 0x000fce000bf06270 */
[CC--:B-1----:R-:W-:Y:S02]  /*fc00*/  @!P3 LEA R4, P4, R16.reuse, R24.reuse, 0x2 ;  /* 0x000000181004b211 */ /* 0x0c2fe400078810ff */
[-C--:B0-----:R-:W-:Y:S02]  /*fc10*/  @!P2 LEA R6, P6, R197, R24.reuse, 0x2 ;  /* 0x00000018c506a211 */ /* 0x081fe400078c10ff */
[----:B--2---:R-:W-:Y:S02]  /*fc20*/  @!P3 LEA.HI.X R5, R16, R21, R215, 0x2, P4 ;  /* 0x000000151005b211 */ /* 0x004fe400020f14d7 */
[----:B------:R-:W-:Y:S02]  /*fc30*/  ISETP.GE.AND P4, PT, R193, UR4, PT ;  /* 0x00000004c1007c0c */ /* 0x000fe4000bf86270 */
[----:B------:R-:W-:Y:S01]  /*fc40*/  @!P1 LEA R8, P5, R196, R24, 0x2 ;  /* 0x00000018c4089211 */ /* 0x000fe200078a10ff */
[----:B------:R0:W-:Y:S01]  /*fc50*/  @!P3 ST.E.64 desc[UR52][R4.64], R88 ;  /* 0x000000580400b985 */ /* 0x0001e2000c101b34 */
[----:B------:R-:W-:-:S02]  /*fc60*/  ISETP.GE.AND P3, PT, R194, UR4, PT ;  /* 0x00000004c2007c0c */ /* 0x000fc4000bf66270 */
[-C--:B------:R-:W-:Y:S02]  /*fc70*/  @!P2 LEA.HI.X R7, R197, R21.reuse, R214, 0x2, P6 ;  /* 0x00000015c507a211 */ /* 0x080fe400030f14d6 */
[C---:B------:R-:W-:Y:S02]  /*fc80*/  @!P0 LEA R10, P6, R195.reuse, R24, 0x2 ;  /* 0x00000018c30a8211 */ /* 0x040fe400078c10ff */
[-C--:B------:R-:W-:Y:S01]  /*fc90*/  @!P1 LEA.HI.X R9, R196, R21.reuse, R213, 0x2, P5 ;  /* 0x00000015c4099211 */ /* 0x080fe200028f14d5 */
[----:B------:R1:W-:Y:S01]  /*fca0*/  @!P2 ST.E.64 desc[UR52][R6.64], R92 ;  /* 0x0000005c0600a985 */ /* 0x0003e2000c101b34 */
[----:B------:R-:W-:Y:S02]  /*fcb0*/  ISETP.GE.AND P5, PT, R192, UR4, PT ;  /* 0x00000004c0007c0c */ /* 0x000fe4000bfa6270 */
[----:B------:R-:W-:Y:S01]  /*fcc0*/  @!P0 LEA.HI.X R11, R195, R21, R212, 0x2, P6 ;  /* 0x00000015c30b8211 */ /* 0x000fe200030f14d4 */
[----:B------:R2:W-:Y:S01]  /*fcd0*/  @!P1 ST.E.64 desc[UR52][R8.64], R96 ;  /* 0x0000006008009985 */ /* 0x0005e2000c101b34 */
[----:B------:R-:W-:-:S02]  /*fce0*/  ISETP.GE.AND P2, PT, R191, UR4, PT ;  /* 0x00000004bf007c0c */ /* 0x000fc4000bf46270 */
[-C--:B0-----:R-:W-:Y:S01]  /*fcf0*/  @!P3 LEA R4, P6, R194, R24.reuse, 0x2 ;  /* 0x00000018c204b211 */ /* 0x081fe200078c10ff */
[----:B------:R0:W-:Y:S01]  /*fd00*/  @!P0 ST.E.64 desc[UR52][R10.64], R100 ;  /* 0x000000640a008985 */ /* 0x0001e2000c101b34 */
[C---:B------:R-:W-:Y:S02]  /*fd10*/  @!P4 LEA R12, P0, R193.reuse, R24, 0x2 ;  /* 0x00000018c10cc211 */ /* 0x040fe400078010ff */
[----:B------:R-:W-:Y:S02]  /*fd20*/  ISETP.GE.AND P1, PT, R190, UR4, PT ;  /* 0x00000004be007c0c */ /* 0x000fe4000bf26270 */
[-C--:B------:R-:W-:Y:S02]  /*fd30*/  @!P4 LEA.HI.X R13, R193, R21.reuse, R210, 0x2, P0 ;  /* 0x00000015c10dc211 */ /* 0x080fe400000f14d2 */
[----:B------:R-:W-:Y:S02]  /*fd40*/  @!P3 LEA.HI.X R5, R194, R21, R211, 0x2, P6 ;  /* 0x00000015c205b211 */ /* 0x000fe400030f14d3 */
[----:B------:R-:W-:-:S02]  /*fd50*/  ISETP.GE.AND P0, PT, R189, UR4, PT ;  /* 0x00000004bd007c0c */ /* 0x000fc4000bf06270 */
[-C--:B------:R-:W-:Y:S01]  /*fd60*/  @!P5 LEA R14, P6, R192, R24.reuse, 0x2 ;  /* 0x00000018c00ed211 */ /* 0x080fe200078c10ff */
[----:B------:R3:W-:Y:S01]  /*fd70*/  @!P3 ST.E.64 desc[UR52][R4.64], R104 ;  /* 0x000000680400b985 */ /* 0x0007e2000c101b34 */
[----:B------:R-:W-:Y:S02]  /*fd80*/  ISETP.GE.AND P3, PT, R188, UR4, PT ;  /* 0x00000004bc007c0c */ /* 0x000fe4000bf66270 */
[----:B------:R-:W-:Y:S01]  /*fd90*/  @!P5 LEA.HI.X R15, R192, R21, R209, 0x2, P6 ;  /* 0x00000015c00fd211 */ /* 0x000fe200030f14d1 */
[----:B------:R4:W-:Y:S01]  /*fda0*/  @!P4 ST.E.64 desc[UR52][R12.64], R108 ;  /* 0x0000006c0c00c985 */ /* 0x0009e2000c101b34 */
[----:B-1----:R-:W-:-:S03]  /*fdb0*/  @!P2 LEA R6, P4, R191, R24, 0x2 ;  /* 0x00000018bf06a211 */ /* 0x002fc600078810ff */
[----:B------:R-:W-:Y:S01]  /*fdc0*/  @!P5 ST.E.64 desc[UR52][R14.64], R112 ;  /* 0x000000700e00d985 */ /* 0x000fe2000c101b34 */
[CC--:B--2---:R-:W-:Y:S02]  /*fdd0*/  @!P1 LEA R8, P5, R190.reuse, R24.reuse, 0x2 ;  /* 0x00000018be089211 */ /* 0x0c4fe400078a10ff */
[-C--:B------:R-:W-:Y:S02]  /*fde0*/  @!P2 LEA.HI.X R7, R191, R21.reuse, R208, 0x2, P4 ;  /* 0x00000015bf07a211 */ /* 0x080fe400020f14d0 */
[----:B0-----:R-:W-:Y:S02]  /*fdf0*/  @!P0 LEA R10, P6, R189, R24, 0x2 ;  /* 0x00000018bd0a8211 */ /* 0x001fe400078c10ff */
[----:B------:R-:W-:Y:S01]  /*fe00*/  ISETP.GE.AND P4, PT, R187, UR4, PT ;  /* 0x00000004bb007c0c */ /* 0x000fe2000bf86270 */
[----:B------:R0:W-:Y:S01]  /*fe10*/  @!P2 ST.E.64 desc[UR52][R6.64], R116 ;  /* 0x000000740600a985 */ /* 0x0001e2000c101b34 */
[-C--:B------:R-:W-:Y:S02]  /*fe20*/  @!P1 LEA.HI.X R9, R190, R21.reuse, R207, 0x2, P5 ;  /* 0x00000015be099211 */ /* 0x080fe400028f14cf */
[----:B------:R-:W-:-:S02]  /*fe30*/  @!P0 LEA.HI.X R11, R189, R21, R206, 0x2, P6 ;  /* 0x00000015bd0b8211 */ /* 0x000fc400030f14ce */
[----:B------:R-:W-:Y:S01]  /*fe40*/  ISETP.GE.AND P2, PT, R186, UR4, PT ;  /* 0x00000004ba007c0c */ /* 0x000fe2000bf46270 */
[----:B------:R1:W-:Y:S01]  /*fe50*/  @!P1 ST.E.64 desc[UR52][R8.64], R120 ;  /* 0x0000007808009985 */ /* 0x0003e2000c101b34 */
[----:B---3--:R-:W-:Y:S02]  /*fe60*/  @!P3 LEA R4, P5, R188, R24, 0x2 ;  /* 0x00000018bc04b211 */ /* 0x008fe400078a10ff */
[----:B------:R-:W-:Y:S01]  /*fe70*/  ISETP.GE.AND P1, PT, R185, UR4, PT ;  /* 0x00000004b9007c0c */ /* 0x000fe2000bf26270 */
[----:B------:R2:W-:Y:S01]  /*fe80*/  @!P0 ST.E.64 desc[UR52][R10.64], R124 ;  /* 0x0000007c0a008985 */ /* 0x0005e2000c101b34 */
[----:B------:R-:W-:Y:S02]  /*fe90*/  ISETP.GE.AND P0, PT, R184, UR4, PT ;  /* 0x00000004b8007c0c */ /* 0x000fe4000bf06270 */
[----:B------:R-:W-:Y:S02]  /*fea0*/  @!P3 LEA.HI.X R5, R188, R21, R205, 0x2, P5 ;  /* 0x00000015bc05b211 */ /* 0x000fe400028f14cd */
[----:B------:R-:W-:-:S02]  /*feb0*/  ISETP.GE.AND P5, PT, R23, UR4, PT ;  /* 0x0000000417007c0c */ /* 0x000fc4000bfa6270 */
[CC--:B----4-:R-:W-:Y:S01]  /*fec0*/  @!P4 LEA R12, P6, R187.reuse, R24.reuse, 0x2 ;  /* 0x00000018bb0cc211 */ /* 0x0d0fe200078c10ff */
[----:B------:R3:W-:Y:S01]  /*fed0*/  @!P3 ST.E.64 desc[UR52][R4.64], R128 ;  /* 0x000000800400b985 */ /* 0x0007e2000c101b34 */
[CC--:B0-----:R-:W-:Y:S02]  /*fee0*/  @!P2 LEA R6, P3, R186.reuse, R24.reuse, 0x2 ;  /* 0x00000018ba06a211 */ /* 0x0c1fe400078610ff */
[-C--:B------:R-:W-:Y:S02]  /*fef0*/  @!P4 LEA.HI.X R13, R187, R21.reuse, R204, 0x2, P6 ;  /* 0x00000015bb0dc211 */ /* 0x080fe400030f14cc */
[-C--:B-1----:R-:W-:Y:S02]  /*ff00*/  @!P1 LEA R8, P6, R185, R24.reuse, 0x2 ;  /* 0x00000018b9089211 */ /* 0x082fe400078c10ff */
[----:B------:R-:W-:Y:S01]  /*ff10*/  @!P2 LEA.HI.X R7, R186, R21, R203, 0x2, P3 ;  /* 0x00000015ba07a211 */ /* 0x000fe200018f14cb */
[----:B------:R3:W-:Y:S01]  /*ff20*/  @!P4 ST.E.64 desc[UR52][R12.64], R132 ;  /* 0x000000840c00c985 */ /* 0x0007e2000c101b34 */
[----:B--2---:R-:W-:-:S02]  /*ff30*/  @!P0 LEA R10, P4, R184, R24, 0x2 ;  /* 0x00000018b80a8211 */ /* 0x004fc400078810ff */
        /* <DEDUP_REMOVED lines=8> */
.L_x_7515:
[----:B------:R-:W-:Y:S05]  /*ffc0*/  BSYNC B1 ;  /* 0x0000000000017941 */ /* 0x000fea0003800000 */
.L_x_7514:
[----:B------:R-:W-:Y:S01]  /*ffd0*/  ISETP.GE.AND P0, PT, R25, R44, PT ;  /* 0x0000002c1900720c */ /* 0x000fe20003f06270 */
[----:B0-----:R-:W0:Y:S04]  /*ffe0*/  SHFL.IDX PT, R20, R20, 0x1, 0x1c1f ;  /* 0x003c1f0014147f89 */ /* 0x001e2800000e0000 */
[----:B------:R-:W4:Y:S08]  /*fff0*/  SHFL.IDX PT, R0, R0, 0x1, 0x1c1f ;  /* 0x003c1f0000007f89 */ /* 0x000f3000000e0000 */
[----:B------:R-:W-:Y:S05]  /*10000*/  @P0 BRA `(.L_x_7513) ;  /* 0x0000001000240947 */ /* 0x000fea0003800000 */
[----:B------:R-:W-:Y:S02]  /*10010*/  ULDC UR4, c[0x0][0xac8] ;  /* 0x0002b20000047ab9 */ /* 0x000fe40000000800 */
[----:B------:R-:W-:Y:S02]  /*10020*/  ISETP.GE.AND P2, PT, R16, UR4, PT ;  /* 0x0000000410007c0c */ /* 0x000fe4000bf46270 */
[----:B------:R-:W-:Y:S02]  /*10030*/  ISETP.GE.AND P1, PT, R197, UR4, PT ;  /* 0x00000004c5007c0c */ /* 0x000fe4000bf26270 */
[----:B------:R-:W-:Y:S02]  /*10040*/  ISETP.GE.AND P0, PT, R196, UR4, PT ;  /* 0x00000004c4007c0c */ /* 0x000fe4000bf06270 */
[----:B------:R-:W-:Y:S02]  /*10050*/  ISETP.GE.AND P4, PT, R194, UR4, PT ;  /* 0x00000004c2007c0c */ /* 0x000fe4000bf86270 */
[----:B------:R-:W-:-:S05]  /*10060*/  ISETP.GE.AND P3, PT, R195, UR4, PT ;  /* 0x00000004c3007c0c */ /* 0x000fca000bf66270 */
[CC--:B---34-:R-:W-:Y:S02]  /*10070*/  @!P2 LEA R4, P6, R16.reuse, R0.reuse, 0x2 ;  /* 0x000000001004a211 */ /* 0x0d8fe400078c10ff */
[C---:B------:R-:W-:Y:S02]  /*10080*/  @!P1 LEA R6, P5, R197.reuse, R0, 0x2 ;  /* 0x00000000c5069211 */ /* 0x040fe400078a10ff */
[----:B0-----:R-:W-:Y:S02]  /*10090*/  @!P2 LEA.HI.X R5, R16, R20, R215, 0x2, P6 ;  /* 0x000000141005a211 */ /* 0x001fe400030f14d7 */
[----:B------:R-:W-:Y:S02]  /*100a0*/  @!P0 LEA R8, P6, R196, R0, 0x2 ;  /* 0x00000000c4088211 */ /* 0x000fe400078c10ff */
[----:B------:R-:W-:Y:S01]  /*100b0*/  @!P1 LEA.HI.X R7, R197, R20, R214, 0x2, P5 ;  /* 0x00000014c5079211 */ /* 0x000fe200028f14d6 */
[----:B------:R0:W-:Y:S01]  /*100c0*/  @!P2 ST.E.64 desc[UR52][R4.64], R2 ;  /* 0x000000020400a985 */ /* 0x0001e2000c101b34 */
[----:B------:R-:W-:-:S02]  /*100d0*/  ISETP.GE.AND P5, PT, R193, UR4, PT ;  /* 0x00000004c1007c0c */ /* 0x000fc4000bfa6270 */
[----:B------:R-:W-:Y:S01]  /*100e0*/  @!P0 LEA.HI.X R9, R196, R20, R213, 0x2, P6 ;  /* 0x00000014c4098211 */ /* 0x000fe200030f14d5 */
[----:B------:R3:W-:Y:S01]  /*100f0*/  @!P1 ST.E.64 desc[UR52][R6.64], R94 ;  /* 0x0000005e06009985 */ /* 0x0007e2000c101b34 */
[----:B------:R-:W-:Y:S02]  /*10100*/  ISETP.GE.AND P2, PT, R192, UR4, PT ;  /* 0x00000004c0007c0c */ /* 0x000fe4000bf46270 */
[-C--:B------:R-:W-:Y:S01]  /*10110*/  @!P3 LEA R10, P6, R195, R0.reuse, 0x2 ;  /* 0x00000000c30ab211 */ /* 0x080fe200078c10ff */
[----:B------:R4:W-:Y:S01]  /*10120*/  @!P0 ST.E.64 desc[UR52][R8.64], R98 ;  /* 0x0000006208008985 */ /* 0x0009e2000c101b34 */
[C---:B------:R-:W-:Y:S02]  /*10130*/  @!P4 LEA R12, P0, R194.reuse, R0, 0x2 ;  /* 0x00000000c20cc211 */ /* 0x040fe400078010ff */
[----:B------:R-:W-:Y:S02]  /*10140*/  ISETP.GE.AND P1, PT, R191, UR4, PT ;  /* 0x00000004bf007c0c */ /* 0x000fe4000bf26270 */
[----:B------:R-:W-:-:S02]  /*10150*/  @!P4 LEA.HI.X R13, R194, R20, R211, 0x2, P0 ;  /* 0x00000014c20dc211 */ /* 0x000fc400000f14d3 */
[----:B------:R-:W-:Y:S02]  /*10160*/  @!P3 LEA.HI.X R11, R195, R20, R212, 0x2, P6 ;  /* 0x00000014c30bb211 */ /* 0x000fe400030f14d4 */
[----:B------:R-:W-:Y:S02]  /*10170*/  ISETP.GE.AND P0, PT, R190, UR4, PT ;  /* 0x00000004be007c0c */ /* 0x000fe4000bf06270 */
[----:B------:R-:W-:Y:S01]  /*10180*/  @!P5 LEA R14, P6, R193, R0, 0x2 ;  /* 0x00000000c10ed211 */ /* 0x000fe200078c10ff */
[----:B------:R5:W-:Y:S01]  /*10190*/  @!P3 ST.E.64 desc[UR52][R10.64], R102 ;  /* 0x000000660a00b985 */ /* 0x000be2000c101b34 */
[----:B------:R-:W-:Y:S02]  /*101a0*/  ISETP.GE.AND P3, PT, R189, UR4, PT ;  /* 0x00000004bd007c0c */ /* 0x000fe4000bf66270 */
[----:B------:R-:W-:Y:S01]  /*101b0*/  @!P5 LEA.HI.X R15, R193, R20, R210, 0x2, P6 ;  /* 0x00000014c10fd211 */ /* 0x000fe200030f14d2 */
[----:B------:R-:W-:Y:S01]  /*101c0*/  @!P4 ST.E.64 desc[UR52][R12.64], R106 ;  /* 0x0000006a0c00c985 */ /* 0x000fe2000c101b34 */
[----:B0-----:R-:W-:-:S03]  /*101d0*/  @!P2 LEA R2, P4, R192, R0, 0x2 ;  /* 0x00000000c002a211 */ /* 0x001fc600078810ff */
[----:B------:R-:W-:Y:S01]  /*101e0*/  @!P5 ST.E.64 desc[UR52][R14.64], R110 ;  /* 0x0000006e0e00d985 */ /* 0x000fe2000c101b34 */
[C---:B------:R-:W-:Y:S02]  /*101f0*/  @!P1 LEA R4, P5, R191.reuse, R0, 0x2 ;  /* 0x00000000bf049211 */ /* 0x040fe400078a10ff */
[----:B------:R-:W-:Y:S02]  /*10200*/  @!P2 LEA.HI.X R3, R192, R20, R209, 0x2, P4 ;  /* 0x00000014c003a211 */ /* 0x000fe400020f14d1 */
[----:B---3--:R-:W-:Y:S02]  /*10210*/  @!P0 LEA R6, P6, R190, R0, 0x2 ;  /* 0x00000000be068211 */ /* 0x008fe400078c10ff */
[----:B------:R-:W-:Y:S01]  /*10220*/  ISETP.GE.AND P4, PT, R188, UR4, PT ;  /* 0x00000004bc007c0c */ /* 0x000fe2000bf86270 */
[----:B------:R0:W-:Y:S01]  /*10230*/  @!P2 ST.E.64 desc[UR52][R2.64], R114 ;  /* 0x000000720200a985 */ /* 0x0001e2000c101b34 */
[-C--:B------:R-:W-:Y:S02]  /*10240*/  @!P1 LEA.HI.X R5, R191, R20.reuse, R208, 0x2, P5 ;  /* 0x00000014bf059211 */ /* 0x080fe400028f14d0 */
[----:B------:R-:W-:-:S02]  /*10250*/  @!P0 LEA.HI.X R7, R190, R20, R207, 0x2, P6 ;  /* 0x00000014be078211 */ /* 0x000fc400030f14cf */
[----:B------:R-:W-:Y:S01]  /*10260*/  ISETP.GE.AND P2, PT, R187, UR4, PT ;  /* 0x00000004bb007c0c */ /* 0x000fe2000bf46270 */
[----:B------:R3:W-:Y:S01]  /*10270*/  @!P1 ST.E.64 desc[UR52][R4.64], R118 ;  /* 0x0000007604009985 */ /* 0x0007e2000c101b34 */
[----:B----4-:R-:W-:Y:S02]  /*10280*/  @!P3 LEA R8, P5, R189, R0, 0x2 ;  /* 0x00000000bd08b211 */ /* 0x010fe400078a10ff */
[----:B------:R-:W-:Y:S01]  /*10290*/  ISETP.GE.AND P1, PT, R186, UR4, PT ;  /* 0x00000004ba007c0c */ /* 0x000fe2000bf26270 */
[----:B------:R4:W-:Y:S01]  /*102a0*/  @!P0 ST.E.64 desc[UR52][R6.64], R122 ;  /* 0x0000007a06008985 */ /* 0x0009e2000c101b34 */
[----:B------:R-:W-:Y:S02]  /*102b0*/  ISETP.GE.AND P0, PT, R185, UR4, PT ;  /* 0x00000004b9007c0c */ /* 0x000fe4000bf06270 */
[----:B------:R-:W-:Y:S02]  /*102c0*/  @!P3 LEA.HI.X R9, R189, R20, R206, 0x2, P5 ;  /* 0x00000014bd09b211 */ /* 0x000fe400028f14ce */
[----:B------:R-:W-:-:S02]  /*102d0*/  ISETP.GE.AND P5, PT, R184, UR4, PT ;  /* 0x00000004b8007c0c */ /* 0x000fc4000bfa6270 */
[CC--:B-----5:R-:W-:Y:S01]  /*102e0*/  @!P4 LEA R10, P6, R188.reuse, R0.reuse, 0x2 ;  /* 0x00000000bc0ac211 */ /* 0x0e0fe200078c10ff */
[----:B------:R1:W-:Y:S01]  /*102f0*/  @!P3 ST.E.64 desc[UR52][R8.64], R126 ;  /* 0x0000007e0800b985 */ /* 0x0003e2000c101b34 */
[C---:B0-----:R-:W-:Y:S02]  /*10300*/  @!P2 LEA R2, P3, R187.reuse, R0, 0x2 ;  /* 0x00000000bb02a211 */ /* 0x041fe400078610ff */
[----:B------:R-:W-:Y:S02]  /*10310*/  @!P4 LEA.HI.X R11, R188, R20, R205, 0x2, P6 ;  /* 0x00000014bc0bc211 */ /* 0x000fe400030f14cd */
[----:B---3--:R-:W-:Y:S02]  /*10320*/  @!P1 LEA R4, P6, R186, R0, 0x2 ;  /* 0x00000000ba049211 */ /* 0x008fe400078c10ff */
[----:B------:R-:W-:Y:S01]  /*10330*/  @!P2 LEA.HI.X R3, R187, R20, R204, 0x2, P3 ;  /* 0x00000014bb03a211 */ /* 0x000fe200018f14cc */
[----:B------:R0:W-:Y:S01]  /*10340*/  @!P4 ST.E.64 desc[UR52][R10.64], R130 ;  /* 0x000000820a00c985 */ /* 0x0001e2000c101b34 */
[----:B----4-:R-:W-:-:S02]  /*10350*/  @!P0 LEA R6, P4, R185, R0, 0x2 ;  /* 0x00000000b9068211 */ /* 0x010fc400078810ff */
[----:B------:R-:W-:Y:S01]  /*10360*/  @!P5 LEA R12, P3, R184, R0, 0x2 ;  /* 0x00000000b80cd211 */ /* 0x000fe200078610ff */
[----:B------:R0:W-:Y:S01]  /*10370*/  @!P2 ST.E.64 desc[UR52][R2.64], R134 ;  /* 0x000000860200a985 */ /* 0x0001e2000c101b34 */
[-C--:B------:R-:W-:Y:S02]  /*10380*/  @!P1 LEA.HI.X R5, R186, R20.reuse, R203, 0x2, P6 ;  /* 0x00000014ba059211 */ /* 0x080fe400030f14cb */
[-C--:B------:R-:W-:Y:S02]  /*10390*/  @!P0 LEA.HI.X R7, R185, R20.reuse, R202, 0x2, P4 ;  /* 0x00000014b9078211 */ /* 0x080fe400020f14ca */
[----:B------:R-:W-:Y:S01]  /*103a0*/  @!P5 LEA.HI.X R13, R184, R20, R201, 0x2, P3 ;  /* 0x00000014b80dd211 */ /* 0x000fe200018f14c9 */
[----:B------:R0:W-:Y:S04]  /*103b0*/  @!P1 ST.E.64 desc[UR52][R4.64], R138 ;  /* 0x0000008a04009985 */ /* 0x0001e8000c101b34 */
[----:B------:R0:W-:Y:S01]  /*103c0*/  @!P0 ST.E.64 desc[UR52][R6.64], R142 ;  /* 0x0000008e06008985 */ /* 0x0001e2000c101b34 */
[----:B------:R-:W-:-:S03]  /*103d0*/  ISETP.GE.AND P0, PT, R23, UR4, PT ;  /* 0x0000000417007c0c */ /* 0x000fc6000bf06270 */
[----:B------:R0:W-:Y:S10]  /*103e0*/  @!P5 ST.E.64 desc[UR52][R12.64], R146 ;  /* 0x000000920c00d985 */ /* 0x0001f4000c101b34 */
[----:B-1----:R-:W-:Y:S05]  /*103f0*/  @P0 BRA `(.L_x_7513) ;  /* 0x0000000c00280947 */ /* 0x002fea0003800000 */
[----:B0-----:R-:W-:-:S04]  /*10400*/  LEA R2, P0, R23, R0, 0x2 ;  /* 0x0000000017027211 */ /* 0x001fc800078010ff */
[----:B------:R-:W-:-:S05]  /*10410*/  LEA.HI.X R3, R23, R20, R200, 0x2, P0 ;  /* 0x0000001417037211 */ /* 0x000fca00000f14c8 */
[----:B------:R0:W-:Y:S01]  /*10420*/  ST.E.64 desc[UR52][R2.64], R150 ;  /* 0x0000009602007985 */ /* 0x0001e2000c101b34 */
[----:B------:R-:W-:Y:S05]  /*10430*/  BRA `(.L_x_7513) ;  /* 0x0000000c00187947 */ /* 0x000fea0003800000 */
.L_x_7504:
[----:B------:R-:W-:Y:S02]  /*10440*/  ULDC.64 UR8, c[0x0][0xc00] ;  /* 0x0003000000087ab9 */ /* 0x000fe40000000a00 */
[----:B------:R-:W-:-:S04]  /*10450*/  UISETP.NE.U32.AND UP0, UPT, UR8, URZ, UPT ;  /* 0x0000003f0800728c */ /* 0x000fc8000bf05070 */
[----:B------:R-:W-:-:S03]  /*10460*/  UISETP.NE.AND.EX UP0, UPT, UR9, URZ, UPT, UP0 ;  /* 0x0000003f0900728c */ /* 0x000fc6000bf05300 */
[----:B------:R-:W-:Y:S02]  /*10470*/  ULDC.64 UR8, c[0x0][0xc00] ;  /* 0x0003000000087ab9 */ /* 0x000fe40000000a00 */
[----:B------:R-:W-:Y:S01]  /*10480*/  UIMAD.WIDE UR8, UR43, 0x4, UR8 ;  /* 0x000000042b0878a5 */ /* 0x000fe2000f8e0208 */
[----:B------:R-:W-:-:S05]  /*10490*/  PLOP3.LUT P1, PT, PT, PT, UP0, 0x80, 0x0 ;  /* 0x000000000000781c */ /* 0x000fca0003f2f008 */
[----:B------:R-:W-:Y:S02]  /*104a0*/  IMAD.U32 R2, RZ, RZ, UR8 ;  /* 0x00000008ff027e24 */ /* 0x000fe4000f8e00ff */
[----:B------:R-:W-:Y:S01]  /*104b0*/  IMAD.U32 R3, RZ, RZ, UR9 ;  /* 0x00000009ff037e24 */ /* 0x000fe2000f8e00ff */
[----:B------:R-:W-:Y:S02]  /*104c0*/  ULDC.64 UR8, c[0x0][0xc08] ;  /* 0x0003020000087ab9 */ /* 0x000fe40000000a00 */
[----:B------:R-:W-:Y:S01]  /*104d0*/  UISETP.NE.U32.AND UP1, UPT, UR8, URZ, UPT ;  /* 0x0000003f0800728c */ /* 0x000fe2000bf25070 */
[----:B------:R-:W-:Y:S02]  /*104e0*/  ULDC UR4, c[0x0][0xa88] ;  /* 0x0002a20000047ab9 */ /* 0x000fe40000000800 */
[----:B------:R-:W2:Y:S01]  /*104f0*/  @P1 LDG.E R6, desc[UR52][R2.64] ;  /* 0x0000003402061981 */ /* 0x000ea2000c1e1900 */
[----:B------:R-:W-:Y:S01]  /*10500*/  UISETP.NE.AND.EX UP1, UPT, UR9, URZ, UPT, UP1 ;  /* 0x0000003f0900728c */ /* 0x000fe2000bf25310 */
[----:B------:R-:W-:-:S05]  /*10510*/  IMAD.U32 R0, RZ, RZ, UR4 ;  /* 0x00000004ff007e24 */ /* 0x000fca000f8e00ff */
[----:B------:R-:W-:-:S05]  /*10520*/  PLOP3.LUT P2, PT, PT, PT, UP1, 0x80, 0x0 ;  /* 0x000000000000781c */ /* 0x000fca0003f4f018 */
[----:B------:R-:W-:Y:S02]  /*10530*/  @UP1 ULDC.64 UR8, c[0x0][0xc08] ;  /* 0x0003020000081ab9 */ /* 0x000fe40000000a00 */
[----:B------:R-:W-:-:S06]  /*10540*/  @UP1 UIMAD.WIDE UR8, UR43, 0x4, UR8 ;  /* 0x000000042b0818a5 */ /* 0x000fcc000f8e0208 */
[----:B------:R-:W-:Y:S02]  /*10550*/  IMAD.U32 R4, RZ, RZ, UR8 ;  /* 0x00000008ff047e24 */ /* 0x000fe4000f8e00ff */
[----:B------:R-:W-:-:S05]  /*10560*/  IMAD.U32 R5, RZ, RZ, UR9 ;  /* 0x00000009ff057e24 */ /* 0x000fca000f8e00ff */
[----:B------:R0:W5:Y:S01]  /*10570*/  @P2 LDG.E R0, desc[UR52][R4.64] ;  /* 0x0000003404002981 */ /* 0x000162000c1e1900 */
[----:B------:R-:W-:Y:S01]  /*10580*/  UISETP.NE.AND UP1, UPT, UR45, URZ, UPT ;  /* 0x0000003f2d00728c */ /* 0x000fe2000bf25270 */
[----:B------:R-:W-:Y:S01]  /*10590*/  ISETP.GT.AND P0, PT, R221, 0x7f, PT ;  /* 0x0000007fdd00780c */ /* 0x000fe20003f04270 */
[----:B------:R-:W-:-:S09]  /*105a0*/  UMOV UR4, URZ ;  /* 0x0000003f00047c82 */ /* 0x000fd20008000000 */
[----:B------:R-:W-:Y:S01]  /*105b0*/  @!UP1 ULDC UR45, c[0x0][0xad4] ;  /* 0x0002b500002d9ab9 */ /* 0x000fe20000000800 */
[----:B--2---:R-:W-:Y:S01]  /*105c0*/  @P1 R2UR UR4, R6 ;  /* 0x00000000060412ca */ /* 0x004fe200000e0000 */
[----:B0-----:R-:W-:-:S14]  /*105d0*/  @P2 BRA `(.L_x_7516) ;  /* 0x0000000000102947 */ /* 0x001fdc0003800000 */
[----:B------:R-:W-:Y:S05]  /*105e0*/  @!P1 BRA `(.L_x_7516) ;  /* 0x00000000000c9947 */ /* 0x000fea0003800000 */
[----:B------:R-:W2:Y:S04]  /*105f0*/  LDG.E R5, desc[UR52][R2.64] ;  /* 0x0000003402057981 */ /* 0x000ea8000c1e1900 */
[----:B-----5:R-:W2:Y:S02]  /*10600*/  LDG.E R0, desc[UR52][R2.64+0x4] ;  /* 0x0000043402007981 */ /* 0x020ea4000c1e1900 */
[----:B--2---:R-:W-:-:S07]  /*10610*/  IMAD.IADD R0, R0, 0x1, -R5 ;  /* 0x0000000100007824 */ /* 0x004fce00078e0a05 */
.L_x_7516:
[----:B------:R-:W-:Y:S01]  /*10620*/  USHF.R.S32.HI UR13, URZ, 0x1f, UR43 ;  /* 0x0000001f3f0d7899 */ /* 0x000fe2000801142b */
[----:B------:R-:W-:Y:S01]  /*10630*/  BSSY B1, `(.L_x_7517) ;  /* 0x000003a000017945 */ /* 0x000fe20003800000 */
[----:B------:R-:W-:Y:S02]  /*10640*/  USHF.R.S32.HI UR21, URZ, 0x1f, UR4 ;  /* 0x0000001f3f157899 */ /* 0x000fe40008011404 */
        /* <DEDUP_REMOVED lines=11> */
[----:B------:R-:W-:Y:S01]  /*10700*/  UISETP.GT.AND UP0, UPT, UR45, 0x1, UPT ;  /* 0x000000012d00788c */ /* 0x000fe2000bf04270 */
[----:B------:R-:W-:Y:S01]  /*10710*/  IMAD.MOV.U32 R5, RZ, RZ, R4 ;  /* 0x000000ffff057224 */ /* 0x000fe200078e0004 */
[----:B------:R-:W-:Y:S02]  /*10720*/  UMOV UR19, 0x9b8 ;  /* 0x000009b800137882 */ /* 0x000fe40000000000 */
[----:B------:R-:W-:Y:S02]  /*10730*/  USEL UR19, UR19, 0x978, UP0 ;  /* 0x0000097813137887 */ /* 0x000fe40008000000 */
[----:B------:R-:W-:-:S06]  /*10740*/  USEL UR18, UR39, URZ, UP0 ;  /* 0x0000003f27127287 */ /* 0x000fcc0008000000 */
[----:B------:R-:W0:Y:S04]  /*10750*/  @P0 LDC R3, c[0x0][0xbec] ;  /* 0x0002fb00ff030b82 */ /* 0x000e280000000800 */
[----:B------:R-:W-:Y:S01]  /*10760*/  ULDC.64 UR8, c[0x0][UR19+0x218] ;  /* 0x0000860013087abb */ /* 0x000fe20008000a00 */
[----:B------:R-:W-:Y:S01]  /*10770*/  ULDC.64 UR14, c[0x0][UR19+0x220] ;  /* 0x00008800130e7abb */ /* 0x000fe20008000a00 */
[----:B------:R-:W-:Y:S01]  /*10780*/  ULDC.64 UR16, c[0x0][UR19+0x228] ;  /* 0x00008a0013107abb */ /* 0x000fe20008000a00 */
[----:B------:R-:W-:Y:S01]  /*10790*/  UIMAD.WIDE.U32 UR10, UR8, UR42, URZ ;  /* 0x0000002a080a72a5 */ /* 0x000fe2000f8e003f */
[----:B------:R-:W1:Y:S01]  /*107a0*/  @P0 LDC R7, c[0x0][0xbf0] ;  /* 0x0002fc00ff070b82 */ /* 0x000e620000000800 */
[----:B------:R-:W-:Y:S02]  /*107b0*/  UIMAD UR20, UR9, UR42, URZ ;  /* 0x0000002a091472a4 */ /* 0x000fe4000f8e023f */
[----:B------:R-:W-:-:S02]  /*107c0*/  UIMAD UR15, UR15, UR12, URZ ;  /* 0x0000000c0f0f72a4 */ /* 0x000fc4000f8e023f */
[----:B------:R-:W-:Y:S02]  /*107d0*/  UIMAD.WIDE.U32 UR22, UR16, UR18, URZ ;  /* 0x00000012101672a5 */ /* 0x000fe4000f8e003f */
[----:B------:R-:W-:Y:S02]  /*107e0*/  UIMAD.WIDE.U32 UR8, UR14, UR12, URZ ;  /* 0x0000000c0e0872a5 */ /* 0x000fe4000f8e003f */
[----:B------:R-:W-:Y:S02]  /*107f0*/  UIMAD UR16, UR17, UR18, URZ ;  /* 0x00000012111072a4 */ /* 0x000fe4000f8e023f */
[----:B------:R-:W-:Y:S02]  /*10800*/  UIMAD UR15, UR14, UR13, UR15 ;  /* 0x0000000d0e0f72a4 */ /* 0x000fe4000f8e020f */
[----:B------:R-:W-:Y:S02]  /*10810*/  UIADD3 UR10, UP1, UP2, UR8, UR10, UR4 ;  /* 0x0000000a080a7290 */ /* 0x000fe4000fa3e004 */
[----:B------:R-:W-:Y:S01]  /*10820*/  UIADD3 UR16, UR23, UR16, URZ ;  /* 0x0000001017107290 */ /* 0x000fe2000fffe03f */
[----:B0-----:R-:W-:Y:S01]  /*10830*/  @P0 IMAD.HI.U32 R2, R4, R3, RZ ;  /* 0x0000000304020227 */ /* 0x001fe200078e00ff */
[----:B------:R-:W-:-:S02]  /*10840*/  UIADD3 UR20, UR11, UR20, URZ ;  /* 0x000000140b147290 */ /* 0x000fc4000fffe03f */
[----:B------:R-:W-:Y:S01]  /*10850*/  UIADD3 UR15, UR9, UR15, URZ ;  /* 0x0000000f090f7290 */ /* 0x000fe2000fffe03f */
[----:B------:R-:W-:Y:S02]  /*10860*/  IMAD.U32 R3, RZ, RZ, UR23 ;  /* 0x00000017ff037e24 */ /* 0x000fe4000f8e00ff */
[----:B------:R-:W-:Y:S01]  /*10870*/  IMAD.U32 R6, RZ, RZ, UR16 ;  /* 0x00000010ff067e24 */ /* 0x000fe2000f8e00ff */
[----:B------:R-:W-:Y:S01]  /*10880*/  ULDC.64 UR8, c[0x0][UR19+0x210] ;  /* 0x0000840013087abb */ /* 0x000fe20008000a00 */
[----:B-1----:R-:W-:Y:S01]  /*10890*/  @P0 SHF.R.U32.HI R5, RZ, R7, R2 ;  /* 0x00000007ff050219 */ /* 0x002fe20000011602 */
[----:B------:R-:W-:-:S04]  /*108a0*/  IMAD.U32 R2, RZ, RZ, UR22 ;  /* 0x00000016ff027e24 */ /* 0x000fc8000f8e00ff */
[--C-:B------:R-:W-:Y:S01]  /*108b0*/  IMAD.MOV R7, RZ, RZ, -R5.reuse ;  /* 0x000000ffff077224 */ /* 0x100fe200078e0a05 */
[----:B------:R-:W-:Y:S01]  /*108c0*/  IADD3 R2, P0, P1, R5, UR10, R2 ;  /* 0x0000000a05027c10 */ /* 0x000fe2000f91e002 */
[----:B------:R-:W-:Y:S01]  /*108d0*/  UIADD3.X UR10, UR15, UR20, UR21, UP1, UP2 ;  /* 0x000000140f0a7290 */ /* 0x000fe20008fe4415 */
[----:B------:R-:W-:Y:S01]  /*108e0*/  SHF.R.S32.HI R5, RZ, 0x1f, R5 ;  /* 0x0000001fff057819 */ /* 0x000fe20000011405 */
[----:B------:R-:W-:-:S04]  /*108f0*/  IMAD R7, R9, R7, R4 ;  /* 0x0000000709077224 */ /* 0x000fc800078e0204 */
[----:B------:R-:W-:Y:S01]  /*10900*/  IADD3.X R3, R5, UR10, R6, P0, P1 ;  /* 0x0000000a05037c10 */ /* 0x000fe200087e2406 */
[C---:B------:R-:W-:Y:S01]  /*10910*/  IMAD R9, R7.reuse, UR9, RZ ;  /* 0x0000000907097c24 */ /* 0x040fe2000f8e02ff */
[----:B------:R-:W-:Y:S01]  /*10920*/  SHF.R.S32.HI R4, RZ, 0x1f, R7 ;  /* 0x0000001fff047819 */ /* 0x000fe20000011407 */
[----:B------:R-:W-:Y:S01]  /*10930*/  ULDC.64 UR10, c[0x0][0xba8] ;  /* 0x0002ea00000a7ab9 */ /* 0x000fe20000000a00 */
[----:B------:R-:W-:Y:S01]  /*10940*/  @!UP0 ULDC UR10, c[0x0][0xb50] ;  /* 0x0002d400000a8ab9 */ /* 0x000fe20000000800 */
[----:B------:R-:W-:Y:S01]  /*10950*/  IMAD.WIDE.U32 R2, R7, UR8, R2 ;  /* 0x0000000807027c25 */ /* 0x000fe2000f8e0002 */
[----:B------:R-:W-:-:S03]  /*10960*/  @!UP0 ULDC UR11, c[0x0][0xb54] ;  /* 0x0002d500000b8ab9 */ /* 0x000fc60000000800 */
[----:B------:R-:W-:Y:S01]  /*10970*/  IMAD R9, R4, UR8, R9 ;  /* 0x0000000804097c24 */ /* 0x000fe2000f8e0209 */
[----:B------:R-:W-:-:S03]  /*10980*/  LEA R4, P0, R2, UR10, 0x2 ;  /* 0x0000000a02047c11 */ /* 0x000fc6000f8010ff */
[----:B------:R-:W-:-:S05]  /*10990*/  IMAD.IADD R3, R3, 0x1, R9 ;  /* 0x0000000103037824 */ /* 0x000fca00078e0209 */
[----:B------:R-:W-:Y:S01]  /*109a0*/  LEA.HI.X R5, R2, UR11, R3, 0x2, P0 ;  /* 0x0000000b02057c11 */ /* 0x000fe200080f1403 */
[----:B------:R-:W-:-:S05]  /*109b0*/  IMAD.MOV.U32 R3, RZ, RZ, -0x800000 ;  /* 0xff800000ff037424 */ /* 0x000fca00078e00ff */
[----:B------:R0:W-:Y:S02]  /*109c0*/  STG.E desc[UR52][R4.64], R3 ;  /* 0x0000000304007986 */ /* 0x0001e4000c101934 */
.L_x_7518:
[----:B------:R-:W-:Y:S05]  /*109d0*/  BSYNC B1 ;  /* 0x0000000000017941 */ /* 0x000fea0003800000 */
.L_x_7517:
[----:B------:R-:W-:-:S06]  /*109e0*/  UISETP.GT.AND UP0, UPT, UR45, 0x1, UPT ;  /* 0x000000012d00788c */ /* 0x000fcc000bf04270 */
[----:B------:R-:W-:-:S13]  /*109f0*/  PLOP3.LUT P0, PT, PT, PT, UP0, 0x80, 0x0 ;  /* 0x000000000000781c */ /* 0x000fda0003f0f008 */
[----:B------:R-:W-:Y:S05]  /*10a00*/  @P0 BRA `(.L_x_7513) ;  /* 0x0000000400a40947 */ /* 0x000fea0003800000 */
[----:B------:R-:W1:Y:S01]  /*10a10*/  LDC R11, c[0x0][0xbe8] ;  /* 0x0002fa00ff0b7b82 */ /* 0x000e620000000800 */
[----:B------:R-:W-:Y:S01]  /*10a20*/  ULDC.64 UR14, c[0x0][0xaa0] ;  /* 0x0002a800000e7ab9 */ /* 0x000fe20000000a00 */
[----:B------:R-:W-:Y:S01]  /*10a30*/  IMAD R2, R22, 0x20, R198 ;  /* 0x0000002016027824 */ /* 0x000fe200078e02c6 */
[----:B------:R-:W-:Y:S01]  /*10a40*/  UIMAD UR10, UR21, UR14, URZ ;  /* 0x0000000e150a72a4 */ /* 0x000fe2000f8e023f */
[----:B------:R-:W-:Y:S01]  /*10a50*/  BSSY B1, `(.L_x_7519) ;  /* 0x000003a000017945 */ /* 0x000fe20003800000 */
[----:B------:R-:W-:Y:S01]  /*10a60*/  UIMAD.WIDE.U32 UR8, UR4, UR14, URZ ;  /* 0x0000000e040872a5 */ /* 0x000fe2000f8e003f */
[----:B------:R-:W-:Y:S01]  /*10a70*/  VIADD R6, R2, UR37 ;  /* 0x0000002502067c36 */ /* 0x000fe20008000000 */
[----:B------:R-:W-:-:S03]  /*10a80*/  UIMAD UR10, UR4, UR15, UR10 ;  /* 0x0000000f040a72a4 */ /* 0x000fc6000f8e020a */
[----:B0-----:R-:W-:Y:S01]  /*10a90*/  IMAD.MOV.U32 R5, RZ, RZ, R6 ;  /* 0x000000ffff057224 */ /* 0x001fe200078e0006 */
[----:B------:R-:W-:-:S03]  /*10aa0*/  UIADD3 UR9, UR9, UR10, URZ ;  /* 0x0000000a09097290 */ /* 0x000fc6000fffe03f */
[----:B------:R-:W-:Y:S02]  /*10ab0*/  ULDC.64 UR10, c[0x0][0xae8] ;  /* 0x0002ba00000a7ab9 */ /* 0x000fe40000000a00 */
[----:B------:R-:W-:-:S04]  /*10ac0*/  UIMAD.WIDE.U32 UR8, UR42, UR10, UR8 ;  /* 0x0000000a2a0872a5 */ /* 0x000fc8000f8e0008 */
[----:B------:R-:W-:-:S03]  /*10ad0*/  UIMAD UR9, UR42, UR11, UR9 ;  /* 0x0000000b2a0972a4 */ /* 0x000fc6000f8e0209 */
        /* <DEDUP_REMOVED lines=24> */
[----:B------:R-:W-:Y:S02]  /*10c60*/  VIADD R6, R198, UR37 ;  /* 0x00000025c6067c36 */ /* 0x000fe40008000000 */
[----:B-----5:R-:W-:Y:S02]  /*10c70*/  IMAD R11, R0, R11, RZ ;  /* 0x0000000b000b7224 */ /* 0x020fe400078e02ff */
[C---:B------:R-:W-:Y:S02]  /*10c80*/  IMAD R5, R7.reuse, UR9, R4 ;  /* 0x0000000907057c24 */ /* 0x040fe4000f8e0204 */
[----:B------:R-:W-:Y:S01]  /*10c90*/  IMAD.WIDE.U32 R2, R7, UR8, R2 ;  /* 0x0000000807027c25 */ /* 0x000fe2000f8e0002 */
[----:B------:R-:W-:Y:S01]  /*10ca0*/  ISETP.GE.AND P2, PT, R6, R11, PT ;  /* 0x0000000b0600720c */ /* 0x000fe20003f46270 */
[----:B------:R-:W-:-:S02]  /*10cb0*/  ULDC.64 UR8, c[0x0][0xa80] ;  /* 0x0002a00000087ab9 */ /* 0x000fc40000000a00 */
        /* <DEDUP_REMOVED lines=10> */
[----:B------:R-:W-:Y:S02]  /*10d60*/  ULDC UR4, c[0x0][0xac8] ;  /* 0x0002b20000047ab9 */ /* 0x000fe40000000800 */
        /* <DEDUP_REMOVED lines=8> */
.L_x_7520:
[----:B------:R-:W-:Y:S05]  /*10df0*/  BSYNC B1 ;  /* 0x0000000000017941 */ /* 0x000fea0003800000 */
.L_x_7519:
[----:B--2---:R2:W4:Y:S01]  /*10e00*/  SHFL.IDX PT, R0, R5, 0x1, 0x181f ;  /* 0x00381f0005007f89 */ /* 0x00452200000e0000 */
[----:B------:R-:W-:Y:S03]  /*10e10*/  BSSY B1, `(.L_x_7521) ;  /* 0x000000c000017945 */ /* 0x000fe60003800000 */
[----:B-1-3--:R2:W1:Y:S01]  /*10e20*/  SHFL.IDX PT, R2, R4, 0x1, 0x181f ;  /* 0x00381f0004027f89 */ /* 0x00a46200000e0000 */
[----:B------:R-:W-:Y:S05]  /*10e30*/  @P1 BRA `(.L_x_7522) ;  /* 0x0000000000241947 */ /* 0x000fea0003800000 */
[----:B------:R-:W-:Y:S02]  /*10e40*/  ULDC UR4, c[0x0][0xac8] ;  /* 0x0002b20000047ab9 */ /* 0x000fe40000000800 */
        /* <DEDUP_REMOVED lines=8> */
.L_x_7522:
[----:B------:R-:W-:Y:S05]  /*10ed0*/  BSYNC B1 ;  /* 0x0000000000017941 */ /* 0x000fea0003800000 */
.L_x_7521:
[----:B----4-:R4:W0:Y:S01]  /*10ee0*/  SHFL.IDX PT, R0, R5, 0x2, 0x181f ;  /* 0x00581f0005007f89 */ /* 0x01082200000e0000 */
        /* <DEDUP_REMOVED lines=12> */
.L_x_7524:
[----:B------:R-:W-:Y:S05]  /*10fb0*/  BSYNC B1 ;  /* 0x0000000000017941 */ /* 0x000fea0003800000 */
.L_x_7523:
[----:B0-----:R-:W-:Y:S01]  /*10fc0*/  VIADD R0, R6, 0x60 ;  /* 0x0000006006007836 */ /* 0x001fe20000000000 */
[----:B--2-4-:R-:W0:Y:S04]  /*10fd0*/  SHFL.IDX PT, R5, R5, 0x3, 0x181f ;  /* 0x00781f0005057f89 */ /* 0x014e2800000e0000 */
[----:B------:R-:W-:Y:S01]  /*10fe0*/  ISETP.GE.AND P0, PT, R0, R11, PT ;  /* 0x0000000b0000720c */ /* 0x000fe20003f06270 */
[----:B-1-3--:R1:W2:-:S12]  /*10ff0*/  SHFL.IDX PT, R2, R4, 0x3, 0x181f ;  /* 0x00781f0004027f89 */ /* 0x00a29800000e0000 */
[----:B-1----:R-:W-:Y:S05]  /*11000*/  @P0 BRA `(.L_x_7513) ;  /* 0x0000000000240947 */ /* 0x002fea0003800000 */
[----:B------:R-:W-:Y:S02]  /*11010*/  ULDC UR4, c[0x0][0xac8] ;  /* 0x0002b20000047ab9 */ /* 0x000fe40000000800 */
[----:B------:R-:W-:Y:S02]  /*11020*/  ISETP.GE.AND P2, PT, R18, UR4, PT ;  /* 0x0000000412007c0c */ /* 0x000fe4000bf46270 */
[----:B------:R-:W-:-:S11]  /*11030*/  ISETP.GE.AND P3, PT, R19, UR4, PT ;  /* 0x0000000413007c0c */ /* 0x000fd6000bf66270 */
[CC--:B--2---:R-:W-:Y:S02]  /*11040*/  @!P2 LEA R6, P0, R18.reuse, R2.reuse, 0x1 ;  /* 0x000000021206a211 */ /* 0x0c4fe400078008ff */
[C---:B------:R-:W-:Y:S02]  /*11050*/  @!P3 LEA R2, P1, R19.reuse, R2, 0x1 ;  /* 0x000000021302b211 */ /* 0x040fe400078208ff */
[-C--:B0-----:R-:W-:Y:S02]  /*11060*/  @!P2 LEA.HI.X R7, R18, R5.reuse, R220, 0x1, P0 ;  /* 0x000000051207a211 */ /* 0x081fe400000f0cdc */
[----:B------:R-:W-:-:S03]  /*11070*/  @!P3 LEA.HI.X R3, R19, R5, R219, 0x1, P1 ;  /* 0x000000051303b211 */ /* 0x000fc600008f0cdb */
[----:B------:R0:W-:Y:S04]  /*11080*/  @!P2 ST.E.128 desc[UR52][R6.64], RZ ;  /* 0x000000ff0600a985 */ /* 0x0001e8000c101d34 */
[----:B------:R0:W-:Y:S02]  /*11090*/  @!P3 ST.E.128 desc[UR52][R2.64], RZ ;  /* 0x000000ff0200b985 */ /* 0x0001e4000c101d34 */
.L_x_7513:
[----:B------:R-:W-:Y:S05]  /*110a0*/  BSYNC B0 ;  /* 0x0000000000007941 */ /* 0x000fea0003800000 */
.L_x_7503:
[----:B------:R-:W-:Y:S02]  /*110b0*/  ULDC UR4, c[0x0][0xc3c] ;  /* 0x00030f0000047ab9 */ /* 0x000fe40000000800 */
[----:B------:R-:W-:-:S06]  /*110c0*/  UISETP.GE.AND UP0, UPT, UR6, UR4, UPT ;  /* 0x000000040600728c */ /* 0x000fcc000bf06270 */
[----:B------:R-:W-:-:S13]  /*110d0*/  PLOP3.LUT P0, PT, PT, PT, UP0, 0x80, 0x0 ;  /* 0x000000000000781c */ /* 0x000fda0003f0f008 */
[----:B------:R-:W-:Y:S05]  /*110e0*/  @!P0 BRA `(.L_x_7525) ;  /* 0xfffffefc00c48947 */ /* 0x000fea000383ffff */
[----:B------:R-:W-:Y:S05]  /*110f0*/  EXIT ;  /* 0x000000000000794d */ /* 0x000fea0003800000 */
.L_x_7420:
        /* <DEDUP_REMOVED lines=20> */
.L_x_7526:
        /* <DEDUP_REMOVED lines=43> */
.L_x_7530:
        /* <DEDUP_REMOVED lines=39> */
.L_x_7528:
        /* <DEDUP_REMOVED lines=12> */
.L_x_7531:
[----:B---34-:R-:W-:Y:S01]  /*11820*/  IMAD R2, R3, UR5, R10 ;  /* 0x0000000503027c24 */ /* 0x018fe2000f8e020a */
[----:B-1----:R-:W-:Y:S01]  /*11830*/  ISETP.NE.AND P0, PT, R8, 0x1, PT ;  /* 0x000000010800780c */ /* 0x002fe20003f05270 */
[----:B------:R-:W-:-:S03]  /*11840*/  VIADD R14, R9, UR4 ;  /* 0x00000004090e7c36 */ /* 0x000fc60008000000 */
[----:B------:R1:W-:Y:S01]  /*11850*/  STL [R1], R2 ;  /* 0x0000000201007387 */ /* 0x0003e20000100800 */
[----:B------:R-:W-:-:S03]  /*11860*/  IADD3 R5, -R2, UR6, RZ ;  /* 0x0000000602057c10 */ /* 0x000fc6000fffe1ff */
[----:B------:R1:W-:Y:S05]  /*11870*/  STL [R1+0xc], R14 ;  /* 0x00000c0e01007387 */ /* 0x0003ea0000100800 */
[----:B------:R-:W-:Y:S05]  /*11880*/  @!P0 BRA `(.L_x_7532) ;  /* 0x0000000000e08947 */ /* 0x000fea0003800000 */
[----:B0-2---:R-:W-:Y:S02]  /*11890*/  IABS R7, R4 ;  /* 0x0000000400077213 */ /* 0x005fe40000000000 */
[----:B------:R-:W-:Y:S02]  /*118a0*/  IABS R9, R8 ;  /* 0x0000000800097213 */ /* 0x000fe40000000000 */
[----:B------:R-:W0:Y:S08]  /*118b0*/  I2F.RP R10, R7 ;  /* 0x00000007000a7306 */ /* 0x000e300000209400 */
[----:B------:R-:W2:Y:S08]  /*118c0*/  I2F.RP R11, R9 ;  /* 0x00000009000b7306 */ /* 0x000eb00000209400 */
[----:B0-----:R-:W1:Y:S08]  /*118d0*/  MUFU.RCP R10, R10 ;  /* 0x0000000a000a7308 */ /* 0x001e700000001000 */
[----:B--2---:R-:W-:Y:S01]  /*118e0*/  MUFU.RCP R11, R11 ;  /* 0x0000000b000b7308 */ /* 0x004fe20000001000 */
[----:B-1----:R-:W-:Y:S01]  /*118f0*/  VIADD R2, R10, 0xffffffe ;  /* 0x0ffffffe0a027836 */ /* 0x002fe20000000000 */
[----:B------:R-:W-:-:S06]  /*11900*/  IABS R10, R4 ;  /* 0x00000004000a7213 */ /* 0x000fcc0000000000 */
[----:B------:R0:W1:Y:S02]  /*11910*/  F2I.FTZ.U32.TRUNC.NTZ R3, R2 ;  /* 0x0000000200037305 */ /* 0x000064000021f000 */
[----:B0-----:R-:W-:Y:S02]  /*11920*/  IMAD.MOV.U32 R2, RZ, RZ, RZ ;  /* 0x000000ffff027224 */ /* 0x001fe400078e00ff */
[----:B-1----:R-:W-:-:S04]  /*11930*/  IMAD.MOV R12, RZ, RZ, -R3 ;  /* 0x000000ffff0c7224 */ /* 0x002fc800078e0a03 */
[----:B------:R-:W-:-:S04]  /*11940*/  IMAD R13, R12, R7, RZ ;  /* 0x000000070c0d7224 */ /* 0x000fc800078e02ff */
[----:B------:R-:W-:Y:S01]  /*11950*/  IMAD.HI.U32 R3, R3, R13, R2 ;  /* 0x0000000d03037227 */ /* 0x000fe200078e0002 */
[----:B------:R-:W-:-:S03]  /*11960*/  IABS R2, R5 ;  /* 0x0000000500027213 */ /* 0x000fc60000000000 */
[----:B------:R-:W-:Y:S02]  /*11970*/  IMAD.MOV R13, RZ, RZ, -R10 ;  /* 0x000000ffff0d7224 */ /* 0x000fe400078e0a0a */
[----:B------:R-:W-:-:S04]  /*11980*/  IMAD.HI.U32 R10, R3, R2, RZ ;  /* 0x00000002030a7227 */ /* 0x000fc800078e00ff */
[----:B------:R-:W-:Y:S02]  /*11990*/  IMAD R2, R10, R13, R2 ;  /* 0x0000000d0a027224 */ /* 0x000fe400078e0202 */
[----:B------:R-:W-:-:S03]  /*119a0*/  VIADD R3, R11, 0xffffffe ;  /* 0x0ffffffe0b037836 */ /* 0x000fc60000000000 */
[----:B------:R-:W-:-:S03]  /*119b0*/  ISETP.GT.U32.AND P1, PT, R7, R2, PT ;  /* 0x000000020700720c */ /* 0x000fc60003f24070 */
[----:B------:R-:W0:Y:S10]  /*119c0*/  F2I.FTZ.U32.TRUNC.NTZ R3, R3 ;  /* 0x0000000300037305 */ /* 0x000e34000021f000 */
[----:B------:R-:W-:-:S02]  /*119d0*/  @!P1 IMAD.IADD R2, R2, 0x1, -R7 ;  /* 0x0000000102029824 */ /* 0x000fc400078e0a07 */
[----:B------:R-:W-:Y:S01]  /*119e0*/  @!P1 VIADD R10, R10, 0x1 ;  /* 0x000000010a0a9836 */ /* 0x000fe20000000000 */
[----:B------:R-:W-:Y:S02]  /*119f0*/  ISETP.NE.AND P1, PT, R4, RZ, PT ;  /* 0x000000ff0400720c */ /* 0x000fe40003f25270 */
[----:B------:R-:W-:Y:S01]  /*11a00*/  ISETP.GE.U32.AND P0, PT, R2, R7, PT ;  /* 0x000000070200720c */ /* 0x000fe20003f06070 */
[----:B0-----:R-:W-:-:S04]  /*11a10*/  IMAD.MOV R2, RZ, RZ, -R3 ;  /* 0x000000ffff027224 */ /* 0x001fc800078e0a03 */
[----:B------:R-:W-:Y:S02]  /*11a20*/  IMAD R7, R2, R9, RZ ;  /* 0x0000000902077224 */ /* 0x000fe400078e02ff */
[----:B------:R-:W-:-:S04]  /*11a30*/  IMAD.MOV.U32 R2, RZ, RZ, RZ ;  /* 0x000000ffff027224 */ /* 0x000fc800078e00ff */
        /* <DEDUP_REMOVED lines=29> */
.L_x_7532:
        /* <DEDUP_REMOVED lines=61> */
.L_x_7533:
[----:B01----:R-:W-:-:S05]  /*11fe0*/  LOP3.LUT R3, RZ, R2, RZ, 0x33, !PT ;  /* 0x00000002ff037212 */ /* 0x003fca00078e33ff */
[----:B------:R-:W-:-:S05]  /*11ff0*/  IMAD.IADD R2, R4, 0x1, R3 ;  /* 0x0000000104027824 */ /* 0x000fca00078e0203 */
[----:B------:R1:W-:Y:S01]  /*12000*/  STL [R1+0x4], R2 ;  /* 0x0000040201007387 */ /* 0x0003e20000100800 */
[----:B------:R-:W-:Y:S05]  /*12010*/  BRA `(.L_x_7534) ;  /* 0x0000000000107947 */ /* 0x000fea0003800000 */
.L_x_7529:
[----:B------:R-:W-:Y:S01]  /*12020*/  IMAD.U32 R2, RZ, RZ, UR6 ;  /* 0x00000006ff027e24 */ /* 0x000fe2000f8e00ff */
[----:B------:R0:W-:Y:S04]  /*12030*/  STL [R1+0x4], RZ ;  /* 0x000004ff01007387 */ /* 0x0001e80000100800 */
[----:B------:R0:W-:Y:S04]  /*12040*/  STL [R1+0x8], RZ ;  /* 0x000008ff01007387 */ /* 0x0001e80000100800 */
[----:B------:R0:W-:Y:S02]  /*12050*/  STL [R1], R2 ;  /* 0x0000000201007387 */ /* 0x0001e40000100800 */
.L_x_7534:
        /* <DEDUP_REMOVED lines=10> */
.L_x_7527:
        /* <DEDUP_REMOVED lines=20> */
[----:B------:R-:W-:Y:S01]  /*12240*/  LOP3.LUT R0, R0, 0x40, RZ, 0xfc, !PT ;  /* 0x0000004000007812 */ /* 0x000fe200078efcff */
[----:B------:R-:W-:Y:S01]  /*12250*/  ULDC.64 UR38, c[0x0][0x198] ;  /* 0x0000660000267ab9 */ /* 0x000fe20000000a00 */
[----:B------:R-:W-:-:S02]  /*12260*/  LOP3.LUT R3, R3, 0x200, R2, 0xf8, !PT ;  /* 0x0000020003037812 */ /* 0x000fc400078ef802 */
[----:B------:R-:W-:-:S04]  /*12270*/  SHF.R.U32.HI R2, RZ, 0x3, R4 ;  /* 0x00000003ff027819 */ /* 0x000fc80000011604 */
[----:B------:R-:W-:Y:S01]  /*12280*/  LOP3.LUT R4, R2, 0x70, R6, 0xf8, !PT ;  /* 0x0000007002047812 */ /* 0x000fe200078ef806 */
[----:B------:R-:W-:Y:S01]  /*12290*/  IMAD.MOV.U32 R2, RZ, RZ, 0x1 ;  /* 0x00000001ff027424 */ /* 0x000fe200078e00ff */
[----:B----4-:R-:W-:-:S06]  /*122a0*/  ULEA UR4, UR5, UR4, 0x18 ;  /* 0x0000000405047291 */ /* 0x010fcc000f8ec03f */
[----:B------:R-:W-:-:S04]  /*122b0*/  IMAD.U32 R18, RZ, RZ, UR4 ;  /* 0x00000004ff127e24 */ /* 0x000fc8000f8e00ff */
[----:B------:R-:W-:-:S05]  /*122c0*/  IMAD R3, R3, 0x2, R18 ;  /* 0x0000000203037824 */ /* 0x000fca00078e0212 */
[----:B------:R0:W-:Y:S04]  /*122d0*/  STL [R1+0x24], R3 ;  /* 0x0000240301007387 */ /* 0x0001e80000100800 */
[----:B------:R0:W-:Y:S04]  /*122e0*/  STL [R1+0x44], RZ ;  /* 0x000044ff01007387 */ /* 0x0001e80000100800 */
[----:B------:R0:W-:Y:S02]  /*122f0*/  STL [R1+0x10], R2 ;  /* 0x0000100201007387 */ /* 0x0001e40000100800 */
.L_x_7644:
[----:B--23--:R-:W2:Y:S01]  /*12300*/  LDL R9, [R1+0xc] ;  /* 0x00000c0001097983 */ /* 0x00cea20000100800 */
[----:B------:R-:W-:Y:S05]  /*12310*/  YIELD ;  /* 0x0000000000007946 */ /* 0x000fea0003800000 */
[----:B------:R-:W-:Y:S01]  /*12320*/  ULDC.64 UR4, c[0x0][0xa28] ;  /* 0x00028a0000047ab9 */ /* 0x000fe20000000a00 */
[----:B------:R-:W-:Y:S01]  /*12330*/  IMAD.MOV.U32 R0, RZ, RZ, RZ ;  /* 0x000000ffff007224 */ /* 0x000fe200078e00ff */
[----:B------:R-:W-:Y:S01]  /*12340*/  ISETP.NE.U32.AND P0, PT, RZ, UR4, PT ;  /* 0x00000004ff007c0c */ /* 0x000fe2000bf05070 */
[----:B01----:R-:W1:Y:S01]  /*12350*/  LDC.64 R4, c[0x0][0xa00] ;  /* 0x00028000ff047b82 */ /* 0x003e620000000a00 */
[----:B------:R-:W-:Y:S01]  /*12360*/  IMAD.MOV.U32 R10, RZ, RZ, RZ ;  /* 0x000000ffff0a7224 */ /* 0x000fe200078e00ff */
[----:B------:R-:W-:Y:S01]  /*12370*/  ULDC.64 UR6, c[0x0][0xa08] ;  /* 0x0002820000067ab9 */ /* 0x000fe20000000a00 */
[----:B------:R-:W-:Y:S01]  /*12380*/  ISETP.NE.AND.EX P0, PT, RZ, UR5, PT, P0 ;  /* 0x00000005ff007c0c */ /* 0x000fe2000bf05300 */
[----:B------:R-:W-:-:S12]  /*12390*/  ULDC.64 UR4, c[0x0][0xa18] ;  /* 0x0002860000047ab9 */ /* 0x000fd80000000a00 */
[----:B0-----:R-:W2:Y:S02]  /*123a0*/  @P0 LDC.64 R2, c[0x0][0xa28] ;  /* 0x00028a00ff020b82 */ /* 0x001ea40000000a00 */
[----:B--2---:R-:W-:-:S05]  /*123b0*/  @P0 IMAD.WIDE R2, R9, 0x4, R2 ;  /* 0x0000000409020825 */ /* 0x004fca00078e0202 */
[----:B------:R0:W5:Y:S01]  /*123c0*/  @P0 LDG.E R0, desc[UR52][R2.64] ;  /* 0x0000003402000981 */ /* 0x000162000c1e1900 */
[----:B------:R-:W-:Y:S01]  /*123d0*/  ISETP.NE.U32.AND P0, PT, RZ, UR4, PT ;  /* 0x00000004ff007c0c */ /* 0x000fe2000bf05070 */
[----:B-1----:R-:W-:Y:S01]  /*123e0*/  IMAD.WIDE R4, R9, 0x4, R4 ;  /* 0x0000000409047825 */ /* 0x002fe200078e0204 */
[----:B------:R-:W-:Y:S02]  /*123f0*/  ISETP.NE.U32.AND P1, PT, RZ, UR6, PT ;  /* 0x00000006ff007c0c */ /* 0x000fe4000bf25070 */
[----:B------:R-:W-:Y:S01]  /*12400*/  ISETP.NE.AND.EX P2, PT, RZ, UR5, PT, P0 ;  /* 0x00000005ff007c0c */ /* 0x000fe2000bf45300 */
[----:B------:R-:W-:Y:S01]  /*12410*/  ULDC.64 UR4, c[0x0][0xa00] ;  /* 0x0002800000047ab9 */ /* 0x000fe20000000a00 */
[----:B------:R-:W-:Y:S01]  /*12420*/  ISETP.NE.AND.EX P1, PT, RZ, UR7, PT, P1 ;  /* 0x00000007ff007c0c */ /* 0x000fe2000bf25310 */
[----:B------:R-:W-:Y:S01]  /*12430*/  IMAD.MOV.U32 R8, RZ, RZ, RZ ;  /* 0x000000ffff087224 */ /* 0x000fe200078e00ff */
[----:B------:R-:W-:Y:S01]  /*12440*/  ISETP.NE.U32.AND P0, PT, RZ, UR4, PT ;  /* 0x00000004ff007c0c */ /* 0x000fe2000bf05070 */
[----:B0-----:R-:W0:Y:S03]  /*12450*/  LDC.64 R2, c[0x0][0xa08] ;  /* 0x00028200ff027b82 */ /* 0x001e260000000a00 */
        /* <DEDUP_REMOVED lines=21> */
[----:B------:R-:W0:Y:S04]  /*125b0*/  LDG.E R7, desc[UR52][R4.64] ;  /* 0x0000003404077981 */ /* 0x000e28000c1e1900 */
[----:B------:R-:W0:Y:S02]  /*125c0*/  LDG.E R4, desc[UR52][R4.64+0x4] ;  /* 0x0000043404047981 */ /* 0x000e24000c1e1900 */
[----:B0-----:R-:W-:-:S05]  /*125d0*/  IMAD.IADD R10, R4, 0x1, -R7 ;  /* 0x00000001040a7824 */ /* 0x001fca00078e0a07 */
[----:B------:R1:W-:Y:S02]  /*125e0*/  STL [R1+0x2c], R10 ;  /* 0x00002c0a01007387 */ /* 0x0003e40000100800 */
.L_x_7536:
        /* <DEDUP_REMOVED lines=12> */
[----:B------:R-:W3:Y:S02]  /*126b0*/  LDC.64 R2, c[0x0][0xa20] ;  /* 0x00028800ff027b82 */ /* 0x000ee40000000a00 */
[----:B---3--:R-:W-:-:S05]  /*126c0*/  IMAD.WIDE R2, R9, 0x4, R2 ;  /* 0x0000000409027825 */ /* 0x008fca00078e0202 */
[----:B------:R3:W5:Y:S01]  /*126d0*/  LDG.E R6, desc[UR52][R2.64] ;  /* 0x0000003402067981 */ /* 0x000762000c1e1900 */
[----:B------:R-:W-:Y:S05]  /*126e0*/  BRA `(.L_x_7538) ;  /* 0x0000000000107947 */ /* 0x000fea0003800000 */
.L_x_7537:
[----:B------:R-:W-:Y:S05]  /*126f0*/  @!P1 BRA `(.L_x_7538) ;  /* 0x00000000000c9947 */ /* 0x000fea0003800000 */
[----:B------:R-:W3:Y:S04]  /*12700*/  LDG.E R6, desc[UR52][R2.64] ;  /* 0x0000003402067981 */ /* 0x000ee8000c1e1900 */
[----:B------:R-:W3:Y:S02]  /*12710*/  LDG.E R2, desc[UR52][R2.64+0x4] ;  /* 0x0000043402027981 */ /* 0x000ee4000c1e1900 */
[----:B---3--:R-:W-:-:S07]  /*12720*/  IMAD.IADD R6, R2, 0x1, -R6 ;  /* 0x0000000102067824 */ /* 0x008fce00078e0a06 */
.L_x_7538:
        /* <DEDUP_REMOVED lines=34> */
.L_x_7541:
[----:B------:R-:W-:-:S13]  /*12950*/  ISETP.NE.AND P0, PT, R3, 0x1, PT ;  /* 0x000000010300780c */ /* 0x000fda0003f05270 */
[----:B------:R-:W2:Y:S02]  /*12960*/  @P0 LDC.64 R4, c[0x0][0x9e8] ;  /* 0x00027a00ff040b82 */ /* 0x000ea40000000a00 */
[----:B--2---:R-:W-:-:S05]  /*12970*/  @P0 IMAD.HI.U32 R4, R8, R4, RZ ;  /* 0x0000000408040227 */ /* 0x004fca00078e00ff */
[----:B------:R-:W-:-:S07]  /*12980*/  @P0 SHF.R.U32.HI R8, RZ, R5, R4 ;  /* 0x00000005ff080219 */ /* 0x000fce0000011604 */
.L_x_7542:
[----:B------:R-:W-:Y:S05]  /*12990*/  BSYNC B0 ;  /* 0x0000000000007941 */ /* 0x000fea0003800000 */
.L_x_7540:
[----:B------:R-:W-:-:S05]  /*129a0*/  IMAD R8, R8, R3, R3 ;  /* 0x0000000308087224 */ /* 0x000fca00078e0203 */
[----:B------:R-:W-:-:S07]  /*129b0*/  VIMNMX R2, R2, R8, PT ;  /* 0x0000000802027248 */ /* 0x000fce0003fe0100 */
.L_x_7539:
        /* <DEDUP_REMOVED lines=25> */
.L_x_7545:
[----:B------:R-:W-:-:S13]  /*12b50*/  ISETP.NE.AND P0, PT, R3, 0x1, PT ;  /* 0x000000010300780c */ /* 0x000fda0003f05270 */
[----:B--2---:R-:W2:Y:S02]  /*12b60*/  @P0 LDC.64 R4, c[0x0][0x9e8] ;  /* 0x00027a00ff040b82 */ /* 0x004ea40000000a00 */
[----:B--2---:R-:W-:-:S05]  /*12b70*/  @P0 IMAD.HI.U32 R4, R6, R4, RZ ;  /* 0x0000000406040227 */ /* 0x004fca00078e00ff */
[----:B------:R-:W-:-:S07]  /*12b80*/  @P0 SHF.R.U32.HI R6, RZ, R5, R4 ;  /* 0x00000005ff060219 */ /* 0x000fce0000011604 */
.L_x_7546:
[----:B------:R-:W-:Y:S05]  /*12b90*/  BSYNC B0 ;  /* 0x0000000000007941 */ /* 0x000fea0003800000 */
.L_x_7544:
[----:B------:R-:W-:-:S05]  /*12ba0*/  IMAD R3, R6, R3, RZ ;  /* 0x0000000306037224 */ /* 0x000fca00078e02ff */
[----:B------:R-:W-:-:S07]  /*12bb0*/  VIMNMX R2, R2, R3, !PT ;  /* 0x0000000302027248 */ /* 0x000fce0007fe0100 */
.L_x_7543:
        /* <DEDUP_REMOVED lines=44> */
.L_x_7548:
[----:B------:R-:W-:Y:S05]  /*12e80*/  BSYNC B0 ;  /* 0x0000000000007941 */ /* 0x000fea0003800000 */
.L_x_7547:
        /* <DEDUP_REMOVED lines=15> */
[----:B------:R-:W0:Y:S02]  /*12f80*/  FLO.U32 R0, UR4 ;  /* 0x0000000400007d00 */ /* 0x000e2400080e0000 */
        /* <DEDUP_REMOVED lines=10> */
.L_x_7550:
        /* <DEDUP_REMOVED lines=20> */
.L_x_7553:
[----:B------:R-:W-:Y:S05]  /*13170*/  BSYNC B6 ;  /* 0x0000000000067941 */ /* 0x000fea0003800000 */
.L_x_7552:
        /* <DEDUP_REMOVED lines=20> */
.L_x_7556:
        /* <DEDUP_REMOVED lines=15> */
.L_x_7555:
[----:B------:R-:W-:Y:S05]  /*133b0*/  BSYNC B6 ;  /* 0x0000000000067941 */ /* 0x000fea0003800000 */
.L_x_7554:
[----:B------:R-:W3:Y:S01]  /*133c0*/  LDL R0, [R1+0xc] ;  /* 0x00000c0001007983 */ /* 0x000ee20000100800 */
[----:B------:R-:W-:Y:S02]  /*133d0*/  ULDC.64 UR4, c[0x0][0x9f8] ;  /* 0x00027e0000047ab9 */ /* 0x000fe40000000a00 */
[----:B------:R-:W-:Y:S01]  /*133e0*/  ISETP.NE.U32.AND P0, PT, RZ, UR4, PT ;  /* 0x00000004ff007c0c */ /* 0x000fe2000bf05070 */
[----:B------:R-:W4:Y:S03]  /*133f0*/  LDL R17, [R1+0x30] ;  /* 0x0000300001117983 */ /* 0x000f260000100800 */
        /* <DEDUP_REMOVED lines=20> */
.L_x_7660:
        /* <DEDUP_REMOVED lines=11> */
.L_x_7663:
[----:B------:R-:W-:Y:S05]  /*135f0*/  @!P6 BRA `(.L_x_7558) ;  /* 0x000000040010e947 */ /* 0x000fea0003800000 */
[----:B------:R-:W-:-:S04]  /*13600*/  ISETP.NE.U32.AND P0, PT, R2, RZ, PT ;  /* 0x000000ff0200720c */ /* 0x000fc80003f05070 */
[----:B------:R-:W-:-:S13]  /*13610*/  ISETP.NE.AND.EX P0, PT, R3, RZ, PT, P0 ;  /* 0x000000ff0300720c */ /* 0x000fda0003f05300 */
[----:B------:R-:W-:Y:S05]  /*13620*/  @!P0 BRA `(.L_x_7560) ;  /* 0x0000000000508947 */ /* 0x000fea0003800000 */
[----:B------:R-:W3:Y:S01]  /*13630*/  LDC R6, c[0x0][0x43c] ;  /* 0x00010f00ff067b82 */ /* 0x000ee20000000800 */
[----:B------:R-:W-:Y:S01]  /*13640*/  IMAD.MOV.U32 R9, RZ, RZ, R0 ;  /* 0x000000ffff097224 */ /* 0x000fe200078e0000 */
[----:B------:R-:W-:-:S03]  /*13650*/  ULDC.64 UR4, c[0x0][0x428] ;  /* 0x00010a0000047ab9 */ /* 0x000fc60000000a00 */
        /* <DEDUP_REMOVED lines=17> */
.L_x_7560:
[----:B---3--:R-:W3:Y:S01]  /*13770*/  LDL R2, [R1+0x10] ;  /* 0x0000100001027983 */ /* 0x008ee20000100800 */
[----:B-1----:R-:W-:Y:S01]  /*13780*/  IMAD R0, R19, 0x8, R18 ;  /* 0x0000000813007824 */ /* 0x002fe200078e0212 */
[----:B---3--:R-:W-:-:S04]  /*13790*/  SHF.L.U32 R2, R2, 0x1f, RZ ;  /* 0x0000001f02027819 */ /* 0x008fc800000006ff */
[----:B------:R-:W1:Y:S02]  /*137a0*/  SYNCS.PHASECHK.TRANS64.TRYWAIT P0, [R0+URZ+0x28840], R2 ;  /* 0x02884002000075a7 */ /* 0x000e64000800017f */
[----:B-1----:R-:W-:Y:S05]  /*137b0*/  @!P0 BRA `(.L_x_7561) ;  /* 0x0000004c00848947 */ /* 0x002fea0003800000 */
.L_x_7664:
        /* <DEDUP_REMOVED lines=11> */
.L_x_7562:
[----:B------:R-:W3:Y:S04]  /*13870*/  LDL R4, [R1+0x4] ;  /* 0x0000040001047983 */ /* 0x000ee80000100800 */
[----:B------:R-:W4:Y:S04]  /*13880*/  LDL R3, [R1+0x14] ;  /* 0x0000140001037983 */ /* 0x000f280000100800 */
[----:B-1----:R-:W2:Y:S01]  /*13890*/  LDL.LU R2, [R1+0x18] ;  /* 0x0000180001027983 */ /* 0x002ea20000300800 */
        /* <DEDUP_REMOVED lines=18> */
[----:B------:R-:W-:Y:S01]  /*139c0*/  ULEA UR11, UR11, UR5, 0x7 ;  /* 0x000000050b0b7291 */ /* 0x000fe2000f8e383f */
[----:B------:R3:W-:Y:S01]  /*139d0*/  STL [R1+0x18], R2 ;  /* 0x0000180201007387 */ /* 0x0007e20000100800 */
[----:B------:R-:W-:-:S09]  /*139e0*/  UIADD3.X UR5, URZ, UR39, URZ, UP0, !UPT ;  /* 0x000000273f057290 */ /* 0x000fd200087fe43f */
[----:B------:R1:W-:Y:S02]  /*139f0*/  UTMALDG.4D [UR8], [UR4], desc[UR6] ;  /* 0x00000608040075b4 */ /* 0x0003e40008019000 */
[----:B-1----:R-:W-:Y:S01]  /*13a00*/  UMOV UR8, UR14 ;  /* 0x0000000e00087c82 */ /* 0x002fe20008000000 */
[----:B------:R-:W-:Y:S02]  /*13a10*/  UMOV UR10, UR15 ;  /* 0x0000000f000a7c82 */ /* 0x000fe40008000000 */
[----:B------:R3:W-:Y:S02]  /*13a20*/  UTMALDG.4D [UR8], [UR4], desc[UR6] ;  /* 0x00000608040075b4 */ /* 0x0007e40008019000 */
[----:B---3--:R-:W-:Y:S01]  /*13a30*/  NOP ;  /* 0x0000000000007918 */ /* 0x008fe20000000000 */
.L_x_7558:
[----:B------:R-:W1:Y:S01]  /*13a40*/  LDL.LU R3, [R1+0x3c] ;  /* 0x00003c0001037983 */ /* 0x000e620000300800 */
[----:B------:R-:W-:Y:S05]  /*13a50*/  WARPSYNC.ALL ;  /* 0x0000000000007948 */ /* 0x000fea0003800000 */
[----:B------:R-:W-:Y:S01]  /*13a60*/  ULDC.64 UR4, c[0x0][0x298] ;  /* 0x0000a60000047ab9 */ /* 0x000fe20000000a00 */
        /* <DEDUP_REMOVED lines=28> */
.L_x_7564:
[----:B------:R-:W-:Y:S05]  /*13c30*/  BSYNC B6 ;  /* 0x0000000000067941 */ /* 0x000fea0003800000 */
.L_x_7563:
        /* <DEDUP_REMOVED lines=9> */
[----:B------:R-:W1:Y:S01]  /*13cd0*/  S2R R9, SR_TID.X ;  /* 0x0000000000097919 */ /* 0x000e620000002100 */
[----:B------:R-:W-:Y:S01]  /*13ce0*/  ULDC.64 UR6, c[0x0][0x280] ;  /* 0x0000a00000067ab9 */ /* 0x000fe20000000a00 */
        /* <DEDUP_REMOVED lines=9> */
[----:B------:R-:W-:Y:S02]  /*13d80*/  ULDC.64 UR4, c[0x0][0x2e0] ;  /* 0x0000b80000047ab9 */ /* 0x000fe40000000a00 */
[----:B------:R-:W-:-:S05]  /*13d90*/  IMAD R4, R4, UR4, RZ ;  /* 0x0000000404047c24 */ /* 0x000fca000f8e02ff */
[----:B------:R-:W0:Y:S01]  /*13da0*/  @P0 LDC R6, c[0x0][0x450] ;  /* 0x00011400ff060b82 */ /* 0x000e220000000800 */
[----:B-1----:R-:W-:-:S04]  /*13db0*/  LOP3.LUT R5, R5, 0x7f, RZ, 0xc0, !PT ;  /* 0x0000007f05057812 */ /* 0x002fc800078ec0ff */
[----:B------:R-:W-:-:S04]  /*13dc0*/  SHF.R.U32.HI R5, RZ, 0x3, R5 ;  /* 0x00000003ff057819 */ /* 0x000fc80000011605 */
[----:B------:R-:W-:Y:S02]  /*13dd0*/  LOP3.LUT R9, R5, 0x70, R9, 0xf8, !PT ;  /* 0x0000007005097812 */ /* 0x000fe400078ef809 */
[----:B------:R-:W1:Y:S01]  /*13de0*/  @P0 LDC R5, c[0x0][0x44c] ;  /* 0x00011300ff050b82 */ /* 0x000e620000000800 */
        /* <DEDUP_REMOVED lines=13> */
[----:B------:R-:W-:Y:S02]  /*13ec0*/  IMAD R5, R5, UR4, RZ ;  /* 0x0000000405057c24 */ /* 0x000fe4000f8e02ff */
[----:B--2---:R-:W-:Y:S02]  /*13ed0*/  IMAD.SHL.U32 R9, R9, 0x8, RZ ;  /* 0x0000000809097824 */ /* 0x004fe400078e00ff */
[----:B------:R-:W-:Y:S01]  /*13ee0*/  IMAD R0, R0, UR5, R5 ;  /* 0x0000000500007c24 */ /* 0x000fe2000f8e0205 */
[----:B------:R-:W-:Y:S02]  /*13ef0*/  ULDC.64 UR4, c[0x0][0x2c8] ;  /* 0x0000b20000047ab9 */ /* 0x000fe40000000a00 */
[----:B------:R-:W-:Y:S01]  /*13f00*/  LOP3.LUT R9, R9, 0x38, RZ, 0xc0, !PT ;  /* 0x0000003809097812 */ /* 0x000fe200078ec0ff */
[----:B------:R-:W-:Y:S01]  /*13f10*/  IMAD.IADD R3, R3, 0x1, R0 ;  /* 0x0000000103037824 */ /* 0x000fe200078e0200 */
[----:B------:R-:W-:Y:S02]  /*13f20*/  SHF.R.S32.HI R0, RZ, 0x1f, R4 ;  /* 0x0000001fff007819 */ /* 0x000fe40000011404 */
[----:B------:R-:W-:Y:S01]  /*13f30*/  LOP3.LUT R9, R9, 0x40, RZ, 0xfc, !PT ;  /* 0x0000004009097812 */ /* 0x000fe200078efcff */
        /* <DEDUP_REMOVED lines=19> */
[----:B------:R-:W3:Y:S03]  /*14070*/  LDL.LU R6, [R1+0x2c] ;  /* 0x00002c0001067983 */ /* 0x000ee60000300800 */
[----:B--2---:R-:W-:-:S04]  /*14080*/  IMAD.IADD R0, R8, 0x1, R11 ;  /* 0x0000000108007824 */ /* 0x004fc800078e020b */
[----:B------:R-:W-:Y:S02]  /*14090*/  VIADD R5, R0, 0x10 ;  /* 0x0000001000057836 */ /* 0x000fe40000000000 */
[----:B---3--:R-:W-:Y:S02]  /*140a0*/  IMAD R2, R6, R7, RZ ;  /* 0x0000000706027224 */ /* 0x008fe400078e02ff */
[----:B------:R-:W0:Y:S04]  /*140b0*/  SHFL.IDX PT, R7, R4, RZ, 0x181f ;  /* 0x00181fff04077589 */ /* 0x000e2800000e0000 */
[----:B------:R-:W1:Y:S01]  /*140c0*/  SHFL.IDX PT, R6, R3, RZ, 0x181f ;  /* 0x00181fff03067589 */ /* 0x000e6200000e0000 */
[-C--:B------:R-:W-:Y:S02]  /*140d0*/  ISETP.GE.AND P4, PT, R0, R2.reuse, PT ;  /* 0x000000020000720c */ /* 0x080fe40003f86270 */
[----:B------:R-:W-:-:S02]  /*140e0*/  ISETP.GE.AND P2, PT, R5, R2, PT ;  /* 0x000000020500720c */ /* 0x000fc40003f46270 */
[----:B------:R-:W2:Y:S04]  /*140f0*/  SHFL.IDX PT, R5, R4, 0x1, 0x181f ;  /* 0x00381f0004057f89 */ /* 0x000ea800000e0000 */
[----:B------:R-:W3:Y:S05]  /*14100*/  SHFL.IDX PT, R8, R3, 0x1, 0x181f ;  /* 0x00381f0003087f89 */ /* 0x000eea00000e0000 */
[----:B0-----:R-:W-:-:S05]  /*14110*/  @!P4 LEA R7, P3, R10, R7, 0x1 ;  /* 0x000000070a07c211 */ /* 0x001fca00078608ff */
[----:B-1----:R-:W-:-:S05]  /*14120*/  @!P4 IMAD.X R6, RZ, RZ, R6, P3 ;  /* 0x000000ffff06c224 */ /* 0x002fca00018e0606 */
[----:B------:R-:W-:-:S04]  /*14130*/  @!P4 LOP3.LUT R7, R7, R6, RZ, 0x3c, !PT ;  /* 0x000000060707c212 */ /* 0x000fc800078e3cff */
[----:B------:R-:W-:-:S04]  /*14140*/  @!P4 LOP3.LUT R6, R7, R6, RZ, 0x3c, !PT ;  /* 0x000000060706c212 */ /* 0x000fc800078e3cff */
[----:B------:R-:W-:-:S05]  /*14150*/  @!P4 LOP3.LUT R7, R7, R6, RZ, 0x3c, !PT ;  /* 0x000000060707c212 */ /* 0x000fca00078e3cff */
[----:B-----5:R-:W-:Y:S04]  /*14160*/  @!P4 LDGSTS.E.BYPASS.LTC128B.128 [R9+0x10400], desc[UR52][R6.64], !P0 ;  /* 0x104000000609cfae */ /* 0x020fe8000c101d74 */
[----:B------:R2:W-:Y:S02]  /*14170*/  @!P4 LDGSTS.E.BYPASS.LTC128B.128 [R9+0x14400], desc[UR52][R6.64+0x80], !P1 ;  /* 0x144000800609cfae */ /* 0x0005e4000c901d74 */
[----:B--2---:R-:W-:-:S05]  /*14180*/  @!P2 LEA R7, P3, R10, R5, 0x1 ;  /* 0x000000050a07a211 */ /* 0x004fca00078608ff */
[----:B---3--:R-:W-:-:S05]  /*14190*/  @!P2 IMAD.X R6, RZ, RZ, R8, P3 ;  /* 0x000000ffff06a224 */ /* 0x008fca00018e0608 */
[----:B------:R-:W-:-:S04]  /*141a0*/  @!P2 LOP3.LUT R7, R7, R6, RZ, 0x3c, !PT ;  /* 0x000000060707a212 */ /* 0x000fc800078e3cff */
[----:B------:R-:W-:Y:S01]  /*141b0*/  @!P2 LOP3.LUT R6, R7, R6, RZ, 0x3c, !PT ;  /* 0x000000060706a212 */ /* 0x000fe200078e3cff */
[----:B------:R-:W-:-:S03]  /*141c0*/  VIADD R5, R0, 0x20 ;  /* 0x0000002000057836 */ /* 0x000fc60000000000 */
        /* <DEDUP_REMOVED lines=54> */
.L_x_7681:
[----:B------:R-:W-:Y:S01]  /*14530*/  VIADD R0, R0, 0x70 ;  /* 0x0000007000007836 */ /* 0x000fe20000000000 */
[----:B------:R-:W-:Y:S04]  /*14540*/  BSSY B0, `(.L_x_7566) ;  /* 0x000000a000007945 */ /* 0x000fe80003800000 */
[----:B------:R-:W-:-:S13]  /*14550*/  ISETP.GE.AND P2, PT, R0, R2, PT ;  /* 0x000000020000720c */ /* 0x000fda0003f46270 */
[----:B------:R-:W-:Y:S05]  /*14560*/  @P2 BRA `(.L_x_7567) ;  /* 0x00000000001c2947 */ /* 0x000fea0003800000 */
[----:B--2---:R-:W-:-:S05]  /*14570*/  LEA R2, P2, R10, R3, 0x1 ;  /* 0x000000030a027211 */ /* 0x004fca00078408ff */
[----:B01----:R-:W-:-:S05]  /*14580*/  IMAD.X R3, RZ, RZ, R5, P2 ;  /* 0x000000ffff037224 */ /* 0x003fca00010e0605 */
[----:B------:R-:W-:Y:S01]  /*14590*/  @!PT LDS RZ, [RZ] ;  /* 0x00000000fffff984 */ /* 0x000fe20000000800 */
[----:B------:R-:W-:Y:S01]  /*145a0*/  @!PT LDS RZ, [RZ] ;  /* 0x00000000fffff984 */ /* 0x000fe20000000800 */
[----:B------:R-:W-:Y:S01]  /*145b0*/  @!PT LDS RZ, [RZ] ;  /* 0x00000000fffff984 */ /* 0x000fe20000000800 */
[----:B------:R3:W-:Y:S04]  /*145c0*/  LDGSTS.E.BYPASS.LTC128B.128 [R9+0x13c00], desc[UR52][R2.64], !P0 ;  /* 0x13c0000002097fae */ /* 0x0007e8000c101d74 */
[----:B------:R3:W-:Y:S02]  /*145d0*/  LDGSTS.E.BYPASS.LTC128B.128 [R9+0x17c00], desc[UR52][R2.64+0x80], !P1 ;  /* 0x17c0008002097fae */ /* 0x0007e4000c901d74 */
.L_x_7567:
[----:B------:R-:W-:Y:S05]  /*145e0*/  BSYNC B0 ;  /* 0x0000000000007941 */ /* 0x000fea0003800000 */
.L_x_7566:
[----:B------:R-:W-:Y:S01]  /*145f0*/  NOP ;  /* 0x0000000000007918 */ /* 0x000fe20000000000 */
[----:B------:R-:W-:Y:S01]  /*14600*/  PLOP3.LUT P0, PT, PT, PT, PT, 0x80, 0x0 ;  /* 0x000000000000781c */ /* 0x000fe20003f0f070 */
[----:B0-----:R-:W-:-:S12]  /*14610*/  VIADD R6, R18, 0x28800 ;  /* 0x0002880012067836 */ /* 0x001fd80000000000 */
.L_x_7568:
        /* <DEDUP_REMOVED lines=18> */
.L_x_7682:
[----:B------:R-:W-:Y:S05]  /*14740*/  BSYNC B0 ;  /* 0x0000000000007941 */ /* 0x000fea0003800000 */
.L_x_7569:
        /* <DEDUP_REMOVED lines=60> */
.L_x_7577:
[----:B------:R-:W-:Y:S01]  /*14b10*/  IMAD R3, R8, 0x8, R18 ;  /* 0x0000000808037824 */ /* 0x000fe200078e0212 */
[----:B------:R-:W-:Y:S01]  /*14b20*/  SHF.L.U32 R2, R10, 0x1f, RZ ;  /* 0x0000001f0a027819 */ /* 0x000fe200000006ff */
[----:B------:R-:W-:Y:S03]  /*14b30*/  BSSY B3, `(.L_x_7578) ;  /* 0x0000003000037945 */ /* 0x000fe60003800000 */
[----:B------:R-:W1:Y:S02]  /*14b40*/  SYNCS.PHASECHK.TRANS64.TRYWAIT P0, [R3+URZ+0x28840], R2 ;  /* 0x02884002030075a7 */ /* 0x000e64000800017f */
[----:B-1----:R-:W-:Y:S05]  /*14b50*/  @!P0 BRA `(.L_x_7579) ;  /* 0x0000004400808947 */ /* 0x002fea0003800000 */
.L_x_7683:
[----:B------:R-:W-:Y:S05]  /*14b60*/  BSYNC B3 ;  /* 0x0000000000037941 */ /* 0x000fea0003800000 */
.L_x_7578:
        /* <DEDUP_REMOVED lines=12> */
.L_x_7581:
[----:B------:R-:W-:Y:S05]  /*14c30*/  BSYNC B3 ;  /* 0x0000000000037941 */ /* 0x000fea0003800000 */
.L_x_7580:
        /* <DEDUP_REMOVED lines=12> */
.L_x_7582:
        /* <DEDUP_REMOVED lines=16> */
.L_x_7583:
        /* <DEDUP_REMOVED lines=16> */
.L_x_7684:
[----:B------:R-:W-:Y:S05]  /*14f00*/  BSYNC B3 ;  /* 0x0000000000037941 */ /* 0x000fea0003800000 */
.L_x_7584:
        /* <DEDUP_REMOVED lines=12> */
.L_x_7587:
[----:B------:R-:W-:Y:S05]  /*14fd0*/  BSYNC B3 ;  /* 0x0000000000037941 */ /* 0x000fea0003800000 */
.L_x_7586:
        /* <DEDUP_REMOVED lines=13> */
.L_x_7588:
        /* <DEDUP_REMOVED lines=15> */
.L_x_7589:
        /* <DEDUP_REMOVED lines=12> */
.L_x_7576:
[----:B------:R-:W-:Y:S05]  /*15260*/  BSYNC B1 ;  /* 0x0000000000017941 */ /* 0x000fea0003800000 */
.L_x_7575:
[----:B0-----:R-:W2:Y:S01]  /*15270*/  LDL.LU R0, [R1+0x30] ;  /* 0x0000300001007983 */ /* 0x001ea20000300800 */
[----:B------:R-:W-:-:S03]  /*15280*/  IMAD.MOV.U32 R19, RZ, RZ, R8 ;  /* 0x000000ffff137224 */ /* 0x000fc600078e0008 */
[----:B------:R0:W-:Y:S02]  /*15290*/  STL [R1+0x10], R10 ;  /* 0x0000100a01007387 */ /* 0x0001e40000100800 */
[----:B0-2---:R-:W-:-:S07]  /*152a0*/  VIADD R0, R0, 0xfffffffd ;  /* 0xfffffffd00007836 */ /* 0x005fce0000000000 */
.L_x_7574:
[----:B------:R-:W-:Y:S05]  /*152b0*/  BSYNC B2 ;  /* 0x0000000000027941 */ /* 0x000fea0003800000 */
.L_x_7573:
[----:B------:R-:W-:-:S05]  /*152c0*/  VIADD R11, R11, 0xfffffffe ;  /* 0xfffffffe0b0b7836 */ /* 0x000fca0000000000 */
[----:B------:R-:W-:-:S13]  /*152d0*/  ISETP.NE.AND P0, PT, R11, R7, PT ;  /* 0x000000070b00720c */ /* 0x000fda0003f05270 */
[----:B------:R-:W-:Y:S05]  /*152e0*/  @!P0 BRA `(.L_x_7572) ;  /* 0x0000001000cc8947 */ /* 0x000fea0003800000 */
[----:B------:R-:W-:-:S07]  /*152f0*/  IMAD.MOV.U32 R9, RZ, RZ, R17 ;  /* 0x000000ffff097224 */ /* 0x000fce00078e0011 */
.L_x_7620:
        /* <DEDUP_REMOVED lines=35> */
.L_x_7592:
[----:B------:R-:W-:Y:S01]  /*15530*/  IMAD R3, R4, 0x8, R18 ;  /* 0x0000000804037824 */ /* 0x000fe200078e0212 */
[----:B------:R-:W-:Y:S01]  /*15540*/  SHF.L.U32 R2, R5, 0x1f, RZ ;  /* 0x0000001f05027819 */ /* 0x000fe200000006ff */
[----:B------:R-:W-:Y:S03]  /*15550*/  BSSY B2, `(.L_x_7593) ;  /* 0x0000003000027945 */ /* 0x000fe60003800000 */
[----:B------:R-:W1:Y:S02]  /*15560*/  SYNCS.PHASECHK.TRANS64.TRYWAIT P0, [R3+URZ+0x28840], R2 ;  /* 0x02884002030075a7 */ /* 0x000e64000800017f */
[----:B-1----:R-:W-:Y:S05]  /*15570*/  @!P0 BRA `(.L_x_7594) ;  /* 0x0000003c00208947 */ /* 0x002fea0003800000 */
.L_x_7685:
[----:B------:R-:W-:Y:S05]  /*15580*/  BSYNC B2 ;  /* 0x0000000000027941 */ /* 0x000fea0003800000 */
.L_x_7593:
        /* <DEDUP_REMOVED lines=12> */
.L_x_7596:
[----:B------:R-:W-:Y:S05]  /*15650*/  BSYNC B2 ;  /* 0x0000000000027941 */ /* 0x000fea0003800000 */
.L_x_7595:
        /* <DEDUP_REMOVED lines=12> */
.L_x_7597:
        /* <DEDUP_REMOVED lines=16> */
.L_x_7598:
        /* <DEDUP_REMOVED lines=16> */
.L_x_7686:
[----:B------:R-:W-:Y:S05]  /*15920*/  BSYNC B2 ;  /* 0x0000000000027941 */ /* 0x000fea0003800000 */
.L_x_7599:
        /* <DEDUP_REMOVED lines=11> */
.L_x_7602:
[----:B------:R-:W-:Y:S05]  /*159e0*/  BSYNC B2 ;  /* 0x0000000000027941 */ /* 0x000fea0003800000 */
.L_x_7601:
        /* <DEDUP_REMOVED lines=12> */
.L_x_7603:
        /* <DEDUP_REMOVED lines=15> */
.L_x_7604:
        /* <DEDUP_REMOVED lines=12> */
.L_x_7591:
[----:B------:R-:W-:Y:S05]  /*15c60*/  BSYNC B1 ;  /* 0x0000000000017941 */ /* 0x000fea0003800000 */
.L_x_7590:
        /* <DEDUP_REMOVED lines=35> */
.L_x_7607:
[----:B------:R-:W-:Y:S01]  /*15ea0*/  IMAD R2, R19, 0x8, R18 ;  /* 0x0000000813027824 */ /* 0x000fe200078e0212 */
[----:B------:R-:W-:Y:S01]  /*15eb0*/  SHF.L.U32 R3, R12, 0x1f, RZ ;  /* 0x0000001f0c037819 */ /* 0x000fe200000006ff */
[----:B------:R-:W-:Y:S03]  /*15ec0*/  BSSY B2, `(.L_x_7608) ;  /* 0x0000003000027945 */ /* 0x000fe60003800000 */
[----:B------:R-:W2:Y:S02]  /*15ed0*/  SYNCS.PHASECHK.TRANS64.TRYWAIT P0, [R2+URZ+0x28840], R3 ;  /* 0x02884003020075a7 */ /* 0x000ea4000800017f */
[----:B--2---:R-:W-:Y:S05]  /*15ee0*/  @!P0 BRA `(.L_x_7609) ;  /* 0x0000003000ec8947 */ /* 0x004fea0003800000 */
.L_x_7687:
[----:B------:R-:W-:Y:S05]  /*15ef0*/  BSYNC B2 ;  /* 0x0000000000027941 */ /* 0x000fea0003800000 */
.L_x_7608:
        /* <DEDUP_REMOVED lines=12> */
.L_x_7611:
[----:B------:R-:W-:Y:S05]  /*15fc0*/  BSYNC B2 ;  /* 0x0000000000027941 */ /* 0x000fea0003800000 */
.L_x_7610:
        /* <DEDUP_REMOVED lines=13> */
.L_x_7612:
        /* <DEDUP_REMOVED lines=16> */
.L_x_7613:
        /* <DEDUP_REMOVED lines=15> */
.L_x_7688:
[----:B------:R-:W-:Y:S05]  /*16290*/  BSYNC B2 ;  /* 0x0000000000027941 */ /* 0x000fea0003800000 */
.L_x_7614:
        /* <DEDUP_REMOVED lines=11> */
.L_x_7617:
[----:B------:R-:W-:Y:S05]  /*16350*/  BSYNC B2 ;  /* 0x0000000000027941 */ /* 0x000fea0003800000 */
.L_x_7616:
        /* <DEDUP_REMOVED lines=12> */
.L_x_7618:
        /* <DEDUP_REMOVED lines=15> */
.L_x_7619:
        /* <DEDUP_REMOVED lines=12> */
.L_x_7606:
[----:B------:R-:W-:Y:S05]  /*165d0*/  BSYNC B1 ;  /* 0x0000000000017941 */ /* 0x000fea0003800000 */
.L_x_7605:
[----:B------:R-:W2:Y:S01]  /*165e0*/  LDL R2, [R1+0x20] ;  /* 0x0000200001027983 */ /* 0x000ea20000100800 */
[----:B------:R-:W-:Y:S01]  /*165f0*/  VIADD R0, R0, 0xfffffffe ;  /* 0xfffffffe00007836 */ /* 0x000fe20000000000 */
[----:B--2---:R-:W-:-:S13]  /*16600*/  ISETP.GT.AND P0, PT, R7, R2, PT ;  /* 0x000000020700720c */ /* 0x004fda0003f04270 */
[----:B------:R-:W-:Y:S05]  /*16610*/  @P0 BRA `(.L_x_7620) ;  /* 0xffffffec00380947 */ /* 0x000fea000383ffff */
.L_x_7572:
[----:B------:R-:W-:Y:S05]  /*16620*/  BSYNC B0 ;  /* 0x0000000000007941 */ /* 0x000fea0003800000 */
.L_x_7571:
[----:B------:R-:W3:Y:S01]  /*16630*/  S2R R7, SR_TID.X ;  /* 0x0000000000077919 */ /* 0x000ee20000002100 */
[----:B------:R-:W-:Y:S01]  /*16640*/  BSSY B0, `(.L_x_7621) ;  /* 0x0000011000007945 */ /* 0x000fe20003800000 */
[----:B---3--:R-:W-:-:S04]  /*16650*/  LOP3.LUT R7, R7, 0x7f, RZ, 0xc0, !PT ;  /* 0x0000007f07077812 */ /* 0x008fc800078ec0ff */
[----:B------:R-:W-:-:S13]  /*16660*/  ISETP.NE.AND P0, PT, R7, RZ, PT ;  /* 0x000000ff0700720c */ /* 0x000fda0003f05270 */
[----:B------:R-:W-:Y:S05]  /*16670*/  @P0 BRA `(.L_x_7622) ;  /* 0x0000000000340947 */ /* 0x000fea0003800000 */
[----:B--2---:R-:W2:Y:S01]  /*16680*/  S2R R3, SR_LANEID ;  /* 0x0000000000037919 */ /* 0x004ea20000000000 */
[----:B------:R-:W-:Y:S02]  /*16690*/  VOTEU.ANY UR4, UPT, PT ;  /* 0x0000000000047886 */ /* 0x000fe400038e0100 */
[----:B------:R-:W2:Y:S08]  /*166a0*/  FLO.U32 R0, UR4 ;  /* 0x0000000400007d00 */ /* 0x000eb000080e0000 */
[----:B------:R-:W3:Y:S01]  /*166b0*/  POPC R4, UR4 ;  /* 0x0000000400047d09 */ /* 0x000ee20008000000 */
[----:B--2---:R-:W-:-:S02]  /*166c0*/  ISETP.EQ.U32.AND P0, PT, R0, R3, PT ;  /* 0x000000030000720c */ /* 0x004fc40003f02070 */
[----:B------:R-:W3:Y:S11]  /*166d0*/  LDC.64 R2, c[0x0][0xc60] ;  /* 0x00031800ff027b82 */ /* 0x000ef60000000a00 */
[----:B---3--:R-:W2:Y:S01]  /*166e0*/  @P0 ATOMG.E.ADD.STRONG.GPU PT, R3, desc[UR52][R2.64], R4 ;  /* 0x00000004020309a8 */ /* 0x008ea200081ee1f4 */
[----:B-1----:R-:W1:Y:S02]  /*166f0*/  S2R R5, SR_LTMASK ;  /* 0x0000000000057919 */ /* 0x002e640000003900 */
[----:B-1----:R-:W-:-:S06]  /*16700*/  LOP3.LUT R5, R5, UR4, RZ, 0xc0, !PT ;  /* 0x0000000405057c12 */ /* 0x002fcc000f8ec0ff */
[----:B------:R-:W1:Y:S01]  /*16710*/  POPC R5, R5 ;  /* 0x0000000500057309 */ /* 0x000e620000000000 */
[----:B--2---:R-:W1:Y:S02]  /*16720*/  SHFL.IDX PT, R0, R3, R0, 0x1f ;  /* 0x00001f0003007589 */ /* 0x004e6400000e0000 */
[----:B-1----:R-:W-:-:S05]  /*16730*/  IADD3 R0, R0, UR37, R5 ;  /* 0x0000002500007c10 */ /* 0x002fca000fffe005 */
[----:B------:R3:W-:Y:S02]  /*16740*/  STL [R1], R0 ;  /* 0x0000000001007387 */ /* 0x0007e40000100800 */
.L_x_7622:
[----:B------:R-:W-:Y:S05]  /*16750*/  BSYNC B0 ;  /* 0x0000000000007941 */ /* 0x000fea0003800000 */
.L_x_7621:
[----:B---3--:R-:W3:Y:S01]  /*16760*/  LDL R0, [R1+0x18] ;  /* 0x0000180001007983 */ /* 0x008ee20000100800 */
[----:B------:R-:W-:Y:S01]  /*16770*/  BSSY B0, `(.L_x_7623) ;  /* 0x000003a000007945 */ /* 0x000fe20003800000 */
[----:B---3--:R-:W-:-:S13]  /*16780*/  LOP3.LUT P0, RZ, R0, 0x1, RZ, 0xc0, !PT ;  /* 0x0000000100ff7812 */ /* 0x008fda000780c0ff */
        /* <DEDUP_REMOVED lines=8> */
.L_x_7689:
[----:B------:R-:W-:Y:S05]  /*16810*/  BSYNC B1 ;  /* 0x0000000000017941 */ /* 0x000fea0003800000 */
.L_x_7625:
        /* <DEDUP_REMOVED lines=9> */
.L_x_7628:
[----:B------:R-:W-:Y:S05]  /*168b0*/  BSYNC B1 ;  /* 0x0000000000017941 */ /* 0x000fea0003800000 */
.L_x_7627:
[----:B--2---:R-:W2:Y:S04]  /*168c0*/  LDL.LU R3, [R1+0x14] ;  /* 0x0000140001037983 */ /* 0x004ea80000300800 */
        /* <DEDUP_REMOVED lines=11> */
.L_x_7629:
        /* <DEDUP_REMOVED lines=15> */
.L_x_7630:
        /* <DEDUP_REMOVED lines=10> */
.L_x_7624:
[----:B------:R-:W-:Y:S05]  /*16b10*/  BSYNC B0 ;  /* 0x0000000000007941 */ /* 0x000fea0003800000 */
.L_x_7623:
[----:B------:R-:W3:Y:S01]  /*16b20*/  LDL.LU R4, [R1+0x10] ;  /* 0x0000100001047983 */ /* 0x000ee20000300800 */
[----:B------:R-:W-:-:S05]  /*16b30*/  VIADD R19, R19, 0x1 ;  /* 0x0000000113137836 */ /* 0x000fca0000000000 */
[----:B------:R-:W-:-:S04]  /*16b40*/  ISETP.NE.AND P0, PT, R19, 0x2, PT ;  /* 0x000000021300780c */ /* 0x000fc80003f05270 */
[----:B------:R-:W-:Y:S02]  /*16b50*/  SEL R0, RZ, 0x1, P0 ;  /* 0x00000001ff007807 */ /* 0x000fe40000000000 */
[----:B------:R-:W-:Y:S02]  /*16b60*/  SEL R19, R19, RZ, P0 ;  /* 0x000000ff13137207 */ /* 0x000fe40000000000 */
[----:B---3--:R-:W-:-:S05]  /*16b70*/  LOP3.LUT R4, R4, R0, RZ, 0x3c, !PT ;  /* 0x0000000004047212 */ /* 0x008fca00078e3cff */
[----:B------:R3:W-:Y:S02]  /*16b80*/  STL [R1+0x10], R4 ;  /* 0x0000100401007387 */ /* 0x0007e40000100800 */
.L_x_7551:
[----:B------:R-:W-:Y:S05]  /*16b90*/  BSYNC B7 ;  /* 0x0000000000077941 */ /* 0x000fea0003800000 */
.L_x_7549:
        /* <DEDUP_REMOVED lines=9> */
[----:B01-3--:R-:W0:Y:S04]  /*16c30*/  LDS.128 R4, [R18+0x288d0] ;  /* 0x0288d00012047984 */ /* 0x00be280000000c00 */
[----:B0-----:R0:W-:Y:S04]  /*16c40*/  STL.64 [R1], R4 ;  /* 0x0000000401007387 */ /* 0x0011e80000100a00 */
[----:B------:R0:W-:Y:S01]  /*16c50*/  STL.64 [R1+0x8], R6 ;  /* 0x0000080601007387 */ /* 0x0001e20000100a00 */
[----:B------:R-:W-:Y:S06]  /*16c60*/  BAR.ARV 0x4, 0x180 ;  /* 0x0106000000007b1d */ /* 0x000fec0000002000 */
[----:B------:R-:W-:Y:S05]  /*16c70*/  BRA `(.L_x_7632) ;  /* 0x00000010002c7947 */ /* 0x000fea0003800000 */
.L_x_7631:
[----:B------:R-:W4:Y:S01]  /*16c80*/  S2R R16, SR_TID.X ;  /* 0x0000000000107919 */ /* 0x000f220000002100 */
[----:B------:R-:W-:Y:S01]  /*16c90*/  UMOV UR4, 0xffffffff ;  /* 0xffffffff00047882 */ /* 0x000fe20000000000 */
[----:B----4-:R-:W-:-:S04]  /*16ca0*/  LOP3.LUT R16, R16, 0x1f, RZ, 0xc0, !PT ;  /* 0x0000001f10107812 */ /* 0x010fc800078ec0ff */
[----:B------:R-:W-:Y:S01]  /*16cb0*/  ISETP.NE.AND P0, PT, R16, 0x1f, PT ;  /* 0x0000001f1000780c */ /* 0x000fe20003f05270 */
[----:B------:R-:W-:-:S12]  /*16cc0*/  BRA.DIV UR4, `(.L_x_7633) ;  /* 0x0000002604b07947 */ /* 0x000fd8000b800000 */
[----:B--2---:R-:W0:Y:S01]  /*16cd0*/  LDL.LU R3, [R1] ;  /* 0x0000000001037983 */ /* 0x004e220000300800 */
[----:B------:R-:W-:-:S03]  /*16ce0*/  ULDC UR4, c[0x0][0xc3c] ;  /* 0x00030f0000047ab9 */ /* 0x000fc60000000800 */
[----:B-1-3--:R-:W2:Y:S01]  /*16cf0*/  LDL R4, [R1+0xc] ;  /* 0x00000c0001047983 */ /* 0x00aea20000100800 */
[----:B0-----:R-:W-:Y:S02]  /*16d00*/  IMAD.MOV.U32 R8, RZ, RZ, R3 ;  /* 0x000000ffff087224 */ /* 0x001fe400078e0003 */
[----:B--2---:R-:W-:-:S05]  /*16d10*/  IMAD.IADD R0, R4, 0x1, R16 ;  /* 0x0000000104007824 */ /* 0x004fca00078e0210 */
[----:B------:R-:W-:-:S13]  /*16d20*/  ISETP.GE.OR P1, PT, R0, UR4, !P0 ;  /* 0x0000000400007c0c */ /* 0x000fda000c726670 */
[----:B------:R-:W0:Y:S08]  /*16d30*/  @!P1 LDC.64 R2, c[0x0][0xc80] ;  /* 0x00032000ff029b82 */ /* 0x000e300000000a00 */
[----:B------:R-:W1:Y:S01]  /*16d40*/  @!P1 LDC.64 R4, c[0x0][0xc78] ;  /* 0x00031e00ff049b82 */ /* 0x000e620000000a00 */
[----:B0-----:R-:W-:-:S05]  /*16d50*/  @!P1 IMAD.WIDE R2, R0, 0x4, R2 ;  /* 0x0000000400029825 */ /* 0x001fca00078e0202 */
[----:B------:R1:W2:Y:S02]  /*16d60*/  @!P1 LDG.E R6, desc[UR52][R2.64] ;  /* 0x0000003402069981 */ /* 0x0002a4000c1e1900 */
[----:B-1----:R-:W-:-:S05]  /*16d70*/  @!P1 IMAD.WIDE R2, R0, 0x4, R4 ;  /* 0x0000000400029825 */ /* 0x002fca00078e0204 */
[----:B------:R-:W3:Y:S01]  /*16d80*/  @!P1 LDG.E R4, desc[UR52][R2.64] ;  /* 0x0000003402049981 */ /* 0x000ee2000c1e1900 */
[----:B------:R-:W-:Y:S01]  /*16d90*/  IMAD.MOV.U32 R5, RZ, RZ, RZ ;  /* 0x000000ffff057224 */ /* 0x000fe200078e00ff */
[C---:B------:R-:W-:Y:S02]  /*16da0*/  ISETP.GE.U32.AND P2, PT, R16.reuse, 0x2, PT ;  /* 0x000000021000780c */ /* 0x040fe40003f46070 */
[C---:B------:R-:W-:Y:S01]  /*16db0*/  ISETP.GE.U32.AND P3, PT, R16.reuse, 0x4, PT ;  /* 0x000000041000780c */ /* 0x040fe20003f66070 */
[----:B------:R-:W-:Y:S01]  /*16dc0*/  SHFL.IDX PT, R0, R8, RZ, 0x1f ;  /* 0x00001fff08007589 */ /* 0x000fe200000e0000 */
[C---:B------:R-:W-:Y:S02]  /*16dd0*/  ISETP.GE.U32.AND P4, PT, R16.reuse, 0x8, PT ;  /* 0x000000081000780c */ /* 0x040fe40003f86070 */
[----:B------:R-:W-:Y:S01]  /*16de0*/  ISETP.GE.U32.AND P5, PT, R16, 0x10, PT ;  /* 0x000000101000780c */ /* 0x000fe20003fa6070 */
[----:B--2---:R-:W-:Y:S01]  /*16df0*/  @!P1 IMAD.MOV.U32 R5, RZ, RZ, R6 ;  /* 0x000000ffff059224 */ /* 0x004fe200078e0006 */
[----:B------:R-:W-:-:S02]  /*16e00*/  CS2R R6, SRZ ;  /* 0x0000000000067805 */ /* 0x000fc4000001ff00 */
[----:B---3--:R-:W-:Y:S01]  /*16e10*/  @!P1 IMAD.MOV.U32 R7, RZ, RZ, R4 ;  /* 0x000000ffff079224 */ /* 0x008fe200078e0004 */
        /* <DEDUP_REMOVED lines=19> */
.L_x_7699:
[----:B------:R-:W-:Y:S02]  /*16f50*/  ULDC UR4, c[0x0][0xc38] ;  /* 0x00030e0000047ab9 */ /* 0x000fe40000000800 */
[----:B------:R-:W-:-:S04]  /*16f60*/  IMAD.U32 R8, RZ, RZ, UR4 ;  /* 0x00000004ff087e24 */ /* 0x000fc8000f8e00ff */
[----:B-1----:R-:W-:-:S04]  /*16f70*/  IMAD R10, R10, R8, RZ ;  /* 0x000000080a0a7224 */ /* 0x002fc800078e02ff */
[----:B------:R-:W-:-:S05]  /*16f80*/  IMAD.IADD R4, R9, 0x1, R10 ;  /* 0x0000000109047824 */ /* 0x000fca00078e020a */
[----:B------:R-:W-:-:S13]  /*16f90*/  ISETP.GT.AND P6, PT, R4, R0, PT ;  /* 0x000000000400720c */ /* 0x000fda0003fc4270 */
[----:B------:R-:W-:Y:S05]  /*16fa0*/  @P6 BRA `(.L_x_7634) ;  /* 0x0000000000ac6947 */ /* 0x000fea0003800000 */
.L_x_7637:
[----:B0-----:R-:W2:Y:S01]  /*16fb0*/  LDL.LU R2, [R1+0xc] ;  /* 0x00000c0001027983 */ /* 0x001ea20000300800 */
[----:B------:R-:W0:Y:S01]  /*16fc0*/  LDC R3, c[0x0][0xc3c] ;  /* 0x00030f00ff037b82 */ /* 0x000e220000000800 */
[----:B--2---:R-:W-:-:S05]  /*16fd0*/  VIADD R2, R2, 0x1f ;  /* 0x0000001f02027836 */ /* 0x004fca0000000000 */
[----:B0-----:R-:W-:-:S13]  /*16fe0*/  ISETP.GE.AND P6, PT, R2, R3, PT ;  /* 0x000000030200720c */ /* 0x001fda0003fc6270 */
[----:B------:R-:W-:Y:S05]  /*16ff0*/  @P6 BRA `(.L_x_7635) ;  /* 0x0000000800e46947 */ /* 0x000fea0003800000 */
[----:B------:R-:W0:Y:S01]  /*17000*/  S2R R5, SR_TID.X ;  /* 0x0000000000057919 */ /* 0x000e220000002100 */
        /* <DEDUP_REMOVED lines=31> */
.L_x_7707:
[----:B------:R-:W-:Y:S02]  /*17200*/  ULDC UR4, c[0x0][0xc38] ;  /* 0x00030e0000047ab9 */ /* 0x000fe40000000800 */
[----:B------:R-:W-:-:S04]  /*17210*/  IMAD.U32 R8, RZ, RZ, UR4 ;  /* 0x00000004ff087e24 */ /* 0x000fc8000f8e00ff */
[----:B-1----:R-:W-:-:S04]  /*17220*/  IMAD R10, R10, R8, RZ ;  /* 0x000000080a0a7224 */ /* 0x002fc800078e02ff */
[----:B------:R-:W-:-:S05]  /*17230*/  IMAD.IADD R4, R10, 0x1, R4 ;  /* 0x000000010a047824 */ /* 0x000fca00078e0204 */
[----:B------:R-:W-:-:S13]  /*17240*/  ISETP.GT.AND P6, PT, R4, R0, PT ;  /* 0x000000000400720c */ /* 0x000fda0003fc4270 */
[----:B------:R-:W-:Y:S05]  /*17250*/  @!P6 BRA `(.L_x_7637) ;  /* 0xfffffffc0054e947 */ /* 0x000fea000383ffff */
.L_x_7634:
        /* <DEDUP_REMOVED lines=12> */
.L_x_7712:
[----:B------:R-:W-:-:S13]  /*17320*/  ISETP.NE.AND P0, PT, R3, RZ, PT ;  /* 0x000000ff0300720c */ /* 0x000fda0003f05270 */
[----:B------:R-:W-:Y:S05]  /*17330*/  @!P0 BRA `(.L_x_7639) ;  /* 0x0000000000108947 */ /* 0x000fea0003800000 */
[----:B------:R-:W-:Y:S01]  /*17340*/  UMOV UR4, 0xffffffff ;  /* 0xffffffff00047882 */ /* 0x000fe20000000000 */
[----:B---3--:R-:W-:Y:S02]  /*17350*/  VIADD R9, R9, 0xffffffff ;  /* 0xffffffff09097836 */ /* 0x008fe40000000000 */
[----:B------:R-:W-:Y:S05]  /*17360*/  BRA.DIV UR4, `(.L_x_7640) ;  /* 0x0000002a047c7947 */ /* 0x000fea000b800000 */
[----:B------:R1:W2:Y:S02]  /*17370*/  SHFL.IDX PT, R6, R2, R9, 0x1f ;  /* 0x00001f0902067589 */ /* 0x0002a400000e0000 */
.L_x_7639:
[----:B--2---:R-:W-:Y:S01]  /*17380*/  IMAD R3, R6, R8, R10 ;  /* 0x0000000806037224 */ /* 0x004fe200078e020a */
[----:B------:R-:W-:-:S03]  /*17390*/  ISETP.NE.AND P0, PT, R7, 0x1, PT ;  /* 0x000000010700780c */ /* 0x000fc60003f05270 */
[----:B------:R-:W-:Y:S01]  /*173a0*/  IMAD.IADD R0, R0, 0x1, -R3 ;  /* 0x0000000100007824 */ /* 0x000fe200078e0a03 */
[----:B------:R2:W-:Y:S09]  /*173b0*/  STL [R1], R3 ;  /* 0x0000000301007387 */ /* 0x0005f20000100800 */
[----:B------:R-:W-:Y:S05]  /*173c0*/  @!P0 BRA `(.L_x_7641) ;  /* 0x0000000000e48947 */ /* 0x000fea0003800000 */
[----:B0--3--:R-:W-:-:S04]  /*173d0*/  IABS R5, R4 ;  /* 0x0000000400057213 */ /* 0x009fc80000000000 */
[----:B------:R-:W0:Y:S08]  /*173e0*/  I2F.RP R6, R5 ;  /* 0x0000000500067306 */ /* 0x000e300000209400 */
[----:B0-----:R-:W1:Y:S02]  /*173f0*/  MUFU.RCP R6, R6 ;  /* 0x0000000600067308 */ /* 0x001e640000001000 */
[----:B-1----:R-:W-:-:S06]  /*17400*/  VIADD R9, R6, 0xffffffe ;  /* 0x0ffffffe06097836 */ /* 0x002fcc0000000000 */
[----:B--2---:R-:W0:Y:S02]  /*17410*/  F2I.FTZ.U32.TRUNC.NTZ R3, R9 ;  /* 0x0000000900037305 */ /* 0x004e24000021f000 */
        /* <DEDUP_REMOVED lines=39> */
[----:B------:R-:W-:Y:S01]  /*17690*/  IMAD.MOV R5, RZ, RZ, -R3 ;  /* 0x000000ffff057224 */ /* 0x000fe200078e0a03 */
[----:B------:R-:W-:-:S03]  /*176a0*/  LOP3.LUT R2, R3, R7, RZ, 0x3c, !PT ;  /* 0x0000000703027212 */ /* 0x000fc600078e3cff */
[----:B------:R-:W-:Y:S01]  /*176b0*/  IMAD R0, R4, R5, R0 ;  /* 0x0000000504007224 */ /* 0x000fe200078e0200 */
        /* <DEDUP_REMOVED lines=10> */
.L_x_7641:
[----:B0--3--:R-:W3:Y:S01]  /*17760*/  LDL R5, [R1+0xc] ;  /* 0x00000c0001057983 */ /* 0x009ee20000100800 */
[----:B-12---:R-:W3:Y:S02]  /*17770*/  LDC.64 R2, c[0x0][0xc90] ;  /* 0x00032400ff027b82 */ /* 0x006ee40000000a00 */
[----:B---3--:R-:W-:-:S05]  /*17780*/  IMAD.WIDE R2, R5, 0x4, R2 ;  /* 0x0000000405027825 */ /* 0x008fca00078e0202 */
        /* <DEDUP_REMOVED lines=60> */
.L_x_7642:
[----:B0-----:R-:W-:-:S05]  /*17b50*/  LOP3.LUT R3, RZ, R0, RZ, 0x33, !PT ;  /* 0x00000000ff037212 */ /* 0x001fca00078e33ff */
[----:B------:R-:W-:-:S05]  /*17b60*/  IMAD.IADD R0, R4, 0x1, R3 ;  /* 0x0000000104007824 */ /* 0x000fca00078e0203 */
[----:B------:R0:W-:Y:S01]  /*17b70*/  STL [R1+0x4], R0 ;  /* 0x0000040001007387 */ /* 0x0001e20000100800 */
[----:B------:R-:W-:Y:S05]  /*17b80*/  BRA `(.L_x_7643) ;  /* 0x0000000000287947 */ /* 0x000fea0003800000 */
.L_x_7635:
        /* <DEDUP_REMOVED lines=10> */
.L_x_7643:
[----:B-1----:R-:W2:Y:S04]  /*17c30*/  LDL R3, [R1+0x8] ;  /* 0x0000080001037983 */ /* 0x002ea80000100800 */
[----:B------:R-:W3:Y:S04]  /*17c40*/  LDL R2, [R1+0xc] ;  /* 0x00000c0001027983 */ /* 0x000ee80000100800 */
[----:B------:R-:W4:Y:S04]  /*17c50*/  LDL R5, [R1+0x4] ;  /* 0x0000040001057983 */ /* 0x000f280000100800 */
[----:B------:R-:W4:Y:S01]  /*17c60*/  LDL R4, [R1] ;  /* 0x0000000001047983 */ /* 0x000f220000100800 */
[----:B0-----:R-:W0:Y:S01]  /*17c70*/  S2R R0, SR_TID.X ;  /* 0x0000000000007919 */ /* 0x001e220000002100 */
[----:B------:R-:W-:Y:S05]  /*17c80*/  WARPSYNC.ALL ;  /* 0x0000000000007948 */ /* 0x000fea0003800000 */
        /* <DEDUP_REMOVED lines=10> */
.L_x_7632:
[----:B------:R-:W3:Y:S01]  /*17d30*/  LDL R0, [R1+0xc] ;  /* 0x00000c0001007983 */ /* 0x000ee20000100800 */
[----:B------:R-:W-:Y:S02]  /*17d40*/  ULDC UR4, c[0x0][0xc3c] ;  /* 0x00030f0000047ab9 */ /* 0x000fe40000000800 */
[----:B---3--:R-:W-:-:S13]  /*17d50*/  ISETP.GE.AND P0, PT, R0, UR4, PT ;  /* 0x0000000400007c0c */ /* 0x008fda000bf06270 */
[----:B------:R-:W-:Y:S05]  /*17d60*/  @!P0 BRA `(.L_x_7644) ;  /* 0xffffffa400648947 */ /* 0x000fea000383ffff */
[----:B------:R-:W-:Y:S05]  /*17d70*/  BSYNC B8 ;  /* 0x0000000000087941 */ /* 0x000fea0003800000 */
.L_x_7535:
        /* <DEDUP_REMOVED lines=12> */
.L_x_7715:
[----:B------:R-:W-:Y:S05]  /*17e40*/  BSYNC B0 ;  /* 0x0000000000007941 */ /* 0x000fea0003800000 */
.L_x_7645:
[----:B------:R-:W-:-:S03]  /*17e50*/  UMOV UR4, 0xffffffff ;  /* 0xffffffff00047882 */ /* 0x000fc60000000000 */
[----:B------:R-:W-:Y:S05]  /*17e60*/  BRA.DIV UR4, `(.L_x_7647) ;  /* 0x0000001e04fc7947 */ /* 0x000fea000b800000 */
[----:B------:R-:W1:Y:S02]  /*17e70*/  S2R R2, SR_TID.X ;  /* 0x0000000000027919 */ /* 0x000e640000002100 */
[----:B-1----:R-:W-:-:S04]  /*17e80*/  SHF.R.U32.HI R2, RZ, 0x5, R2 ;  /* 0x00000005ff027819 */ /* 0x002fc80000011602 */
[----:B------:R-:W-:-:S05]  /*17e90*/  LOP3.LUT R2, R2, 0x3, RZ, 0xc0, !PT ;  /* 0x0000000302027812 */ /* 0x000fca00078ec0ff */
[----:B------:R1:W2:Y:S02]  /*17ea0*/  SHFL.IDX PT, R14, R2, RZ, 0x1f ;  /* 0x00001fff020e7589 */ /* 0x0002a400000e0000 */
.L_x_7718:
[----:B--2---:R-:W-:Y:S01]  /*17eb0*/  ISETP.NE.AND P0, PT, R14, RZ, PT ;  /* 0x000000ff0e00720c */ /* 0x004fe20003f05270 */
[----:B------:R-:W-:-:S12]  /*17ec0*/  BSSY B0, `(.L_x_7648) ;  /* 0x0000025000007945 */ /* 0x000fd80003800000 */
[----:B------:R-:W-:Y:S05]  /*17ed0*/  @P0 BRA `(.L_x_7649) ;  /* 0x00000000008c0947 */ /* 0x000fea0003800000 */
[----:B------:R-:W-:-:S03]  /*17ee0*/  UMOV UR4, 0xffffffff ;  /* 0xffffffff00047882 */ /* 0x000fc60000000000 */
[----:B------:R-:W-:Y:S05]  /*17ef0*/  BRA.DIV UR4, `(.L_x_7650) ;  /* 0x00000022040c7947 */ /* 0x000fea000b800000 */
[----:B------:R-:W-:-:S13]  /*17f00*/  ELECT P6, URZ, PT ;  /* 0x00000000003f782f */ /* 0x000fda00038c0000 */
.L_x_7721:
[----:B------:R-:W-:Y:S05]  /*17f10*/  @!P6 BRA `(.L_x_7649) ;  /* 0x00000000007ce947 */ /* 0x000fea0003800000 */
[----:B------:R-:W-:-:S06]  /*17f20*/  ULOP3.LUT UR4, UR36, 0x2, URZ, 0xfc, !UPT ;  /* 0x0000000224047892 */ /* 0x000fcc000f8efc3f */
[----:B-1----:R-:W-:-:S05]  /*17f30*/  IMAD.U32 R2, RZ, RZ, UR4 ;  /* 0x00000004ff027e24 */ /* 0x002fca000f8e00ff */
[----:B------:R-:W-:-:S13]  /*17f40*/  ISETP.NE.AND P2, PT, R2, 0x3, PT ;  /* 0x000000030200780c */ /* 0x000fda0003f45270 */
[----:B------:R-:W-:Y:S05]  /*17f50*/  @!P2 BRA `(.L_x_7651) ;  /* 0x000000000004a947 */ /* 0x000fea0003800000 */
[----:B------:R-:W-:Y:S01]  /*17f60*/  BPT.TRAP 0x1 ;  /* 0x000000040000795c */ /* 0x000fe20000300000 */
.L_x_7651:
        /* <DEDUP_REMOVED lines=13> */
.L_x_7722:
[----:B------:R-:W1:Y:S02]  /*18040*/  SYNCS.PHASECHK.TRANS64.TRYWAIT P0, [R7+URZ], R2 ;  /* 0x00000002070075a7 */ /* 0x000e64000800017f */
[----:B-1----:R-:W-:Y:S05]  /*18050*/  @!P0 BRA `(.L_x_7653) ;  /* 0x0000001c00e88947 */ /* 0x002fea0003800000 */
.L_x_7723:
[----:B------:R-:W-:Y:S05]  /*18060*/  @!P2 BRA `(.L_x_7654) ;  /* 0x000000000004a947 */ /* 0x000fea0003800000 */
[----:B------:R-:W-:Y:S01]  /*18070*/  BPT.TRAP 0x1 ;  /* 0x000000040000795c */ /* 0x000fe20000300000 */
.L_x_7654:
[----:B------:R-:W-:-:S04]  /*18080*/  VIADD R0, R0, 0x28860 ;  /* 0x0002886000007836 */ /* 0x000fc80000000000 */
[----:B------:R-:W-:-:S04]  /*18090*/  IMAD R4, R19, 0x8, R0 ;  /* 0x0000000813047824 */ /* 0x000fc800078e0200 */
[----:B------:R-:W2:Y:S02]  /*180a0*/  SYNCS.PHASECHK.TRANS64.TRYWAIT P0, [R4+URZ], R5 ;  /* 0x00000005040075a7 */ /* 0x000ea4000800017f */
[----:B--2---:R-:W-:Y:S05]  /*180b0*/  @!P0 BRA `(.L_x_7655) ;  /* 0x0000001c00e48947 */ /* 0x004fea0003800000 */
.L_x_7724:
[----:B------:R-:W-:-:S07]  /*180c0*/  IMAD R3, R3, 0x8, R0 ;  /* 0x0000000803037824 */ /* 0x000fce00078e0200 */
.L_x_7656:
[----:B----4-:R4:W0:Y:S02]  /*180d0*/  SYNCS.PHASECHK.TRANS64.TRYWAIT P0, [R3+URZ], R2 ;  /* 0x00000002030075a7 */ /* 0x010824000800017f */
[----:B0-----:R-:W-:Y:S05]  /*180e0*/  @!P0 NANOSLEEP.SYNCS 0x989680 ;  /* 0x009896800000895d */ /* 0x001fea0003900000 */
[----:B------:R-:W0:Y:S02]  /*180f0*/  @!P0 SYNCS.PHASECHK.TRANS64 P0, [R3+URZ], R2 ;  /* 0x00000002030085a7 */ /* 0x000e24000800007f */
[----:B0-----:R-:W-:Y:S05]  /*18100*/  @!P0 BRA `(.L_x_7656) ;  /* 0xfffffffc00f08947 */ /* 0x001fea000383ffff */
.L_x_7649:
[----:B------:R-:W-:Y:S05]  /*18110*/  BSYNC B0 ;  /* 0x0000000000007941 */ /* 0x000fea0003800000 */
.L_x_7648:
[----:B------:R-:W-:Y:S05]  /*18120*/  EXIT ;  /* 0x000000000000794d */ /* 0x000fea0003800000 */
.L_x_7434:
[----:B0-----:R-:W-:-:S04]  /*18130*/  IMAD.U32 R3, RZ, RZ, UR41 ;  /* 0x00000029ff037e24 */ /* 0x001fc8000f8e00ff */
[----:B------:R0:W1:Y:S03]  /*18140*/  SYNCS.PHASECHK.TRANS64.TRYWAIT P1, [R3+URZ+0x28800], R0 ;  /* 0x02880000030075a7 */ /* 0x000066000802017f */
[----:B-1----:R-:W-:Y:S05]  /*18150*/  @!P1 NANOSLEEP.SYNCS 0x989680 ;  /* 0x009896800000995d */ /* 0x002fea0003900000 */
[----:B------:R-:W1:Y:S02]  /*18160*/  @!P1 SYNCS.PHASECHK.TRANS64 P1, [R3+URZ+0x28800], R0 ;  /* 0x02880000030095a7 */ /* 0x000e64000802007f */
[----:B-1----:R-:W-:Y:S05]  /*18170*/  @!P1 BRA `(.L_x_7434) ;  /* 0xfffffffc00ec9947 */ /* 0x002fea000383ffff */
[----:B------:R-:W-:Y:S05]  /*18180*/  BRA `(.L_x_7657) ;  /* 0xfffffe9c00d87947 */ /* 0x000fea000383ffff */
.L_x_7438:
[----:B-1----:R1:W2:Y:S02]  /*18190*/  SYNCS.PHASECHK.TRANS64.TRYWAIT P2, [R5+URZ+0x28830], R0 ;  /* 0x02883000050075a7 */ /* 0x0022a4000804017f */
[----:B--2---:R-:W-:Y:S05]  /*181a0*/  @!P2 NANOSLEEP.SYNCS 0x989680 ;  /* 0x009896800000a95d */ /* 0x004fea0003900000 */
[----:B------:R-:W2:Y:S02]  /*181b0*/  @!P2 SYNCS.PHASECHK.TRANS64 P2, [R5+URZ+0x28830], R0 ;  /* 0x028830000500a5a7 */ /* 0x000ea4000804007f */
[----:B--2---:R-:W-:Y:S05]  /*181c0*/  @!P2 BRA `(.L_x_7438) ;  /* 0xfffffffc00f0a947 */ /* 0x004fea000383ffff */
[----:B------:R-:W-:Y:S05]  /*181d0*/  BRA `(.L_x_7437) ;  /* 0xfffffea000007947 */ /* 0x000fea000383ffff */
.L_x_7454:
[----:B-1----:R-:W-:-:S04]  /*181e0*/  IMAD.U32 R7, RZ, RZ, UR6 ;  /* 0x00000006ff077e24 */ /* 0x002fc8000f8e00ff */
[----:B------:R1:W2:Y:S03]  /*181f0*/  SYNCS.PHASECHK.TRANS64.TRYWAIT P2, [R7+URZ+0x28830], R6 ;  /* 0x02883006070075a7 */ /* 0x0002a6000804017f */
[----:B--2---:R-:W-:Y:S05]  /*18200*/  @!P2 NANOSLEEP.SYNCS 0x989680 ;  /* 0x009896800000a95d */ /* 0x004fea0003900000 */
[----:B------:R-:W2:Y:S02]  /*18210*/  @!P2 SYNCS.PHASECHK.TRANS64 P2, [R7+URZ+0x28830], R6 ;  /* 0x028830060700a5a7 */ /* 0x000ea4000804007f */
[----:B--2---:R-:W-:Y:S05]  /*18220*/  @!P2 BRA `(.L_x_7454) ;  /* 0xfffffffc00eca947 */ /* 0x004fea000383ffff */
[----:B------:R-:W-:Y:S05]  /*18230*/  BRA `(.L_x_7451) ;  /* 0xfffffed0009c7947 */ /* 0x000fea000383ffff */
.L_x_7458:
[----:B-1----:R-:W-:-:S04]  /*18240*/  IMAD.U32 R7, RZ, RZ, UR6 ;  /* 0x00000006ff077e24 */ /* 0x002fc8000f8e00ff */
[----:B------:R1:W2:Y:S03]  /*18250*/  SYNCS.PHASECHK.TRANS64.TRYWAIT P2, [R7+URZ+0x28850], R6 ;  /* 0x02885006070075a7 */ /* 0x0002a6000804017f */
[----:B--2---:R-:W-:Y:S05]  /*18260*/  @!P2 NANOSLEEP.SYNCS 0x989680 ;  /* 0x009896800000a95d */ /* 0x004fea0003900000 */
[----:B------:R-:W2:Y:S02]  /*18270*/  @!P2 SYNCS.PHASECHK.TRANS64 P2, [R7+URZ+0x28850], R6 ;  /* 0x028850060700a5a7 */ /* 0x000ea4000804007f */
[----:B--2---:R-:W-:Y:S05]  /*18280*/  @!P2 BRA `(.L_x_7458) ;  /* 0xfffffffc00eca947 */ /* 0x004fea000383ffff */
[----:B------:R-:W-:Y:S05]  /*18290*/  BRA `(.L_x_7455) ;  /* 0xfffffed400647947 */ /* 0x000fea000383ffff */
.L_x_7475:
[----:B-1----:R-:W-:-:S04]  /*182a0*/  IMAD.U32 R5, RZ, RZ, UR6 ;  /* 0x00000006ff057e24 */ /* 0x002fc8000f8e00ff */
[----:B------:R1:W2:Y:S03]  /*182b0*/  SYNCS.PHASECHK.TRANS64.TRYWAIT P2, [R5+URZ+0x28830], R0 ;  /* 0x02883000050075a7 */ /* 0x0002a6000804017f */
[----:B--2---:R-:W-:Y:S05]  /*182c0*/  @!P2 NANOSLEEP.SYNCS 0x989680 ;  /* 0x009896800000a95d */ /* 0x004fea0003900000 */
[----:B------:R-:W2:Y:S02]  /*182d0*/  @!P2 SYNCS.PHASECHK.TRANS64 P2, [R5+URZ+0x28830], R0 ;  /* 0x028830000500a5a7 */ /* 0x000ea4000804007f */
[----:B--2---:R-:W-:Y:S05]  /*182e0*/  @!P2 BRA `(.L_x_7475) ;  /* 0xfffffffc00eca947 */ /* 0x004fea000383ffff */
[----:B------:R-:W-:Y:S05]  /*182f0*/  BRA `(.L_x_7472) ;  /* 0xffffff0400547947 */ /* 0x000fea000383ffff */
.L_x_7479:
[----:B-1----:R-:W-:-:S04]  /*18300*/  IMAD.U32 R5, RZ, RZ, UR6 ;  /* 0x00000006ff057e24 */ /* 0x002fc8000f8e00ff */
[----:B------:R1:W2:Y:S03]  /*18310*/  SYNCS.PHASECHK.TRANS64.TRYWAIT P2, [R5+URZ+0x28850], R0 ;  /* 0x02885000050075a7 */ /* 0x0002a6000804017f */
[----:B--2---:R-:W-:Y:S05]  /*18320*/  @!P2 NANOSLEEP.SYNCS 0x989680 ;  /* 0x009896800000a95d */ /* 0x004fea0003900000 */
[----:B------:R-:W2:Y:S02]  /*18330*/  @!P2 SYNCS.PHASECHK.TRANS64 P2, [R5+URZ+0x28850], R0 ;  /* 0x028850000500a5a7 */ /* 0x000ea4000804007f */
[----:B--2---:R-:W-:Y:S05]  /*18340*/  @!P2 BRA `(.L_x_7479) ;  /* 0xfffffffc00eca947 */ /* 0x004fea000383ffff */
[----:B------:R-:W-:Y:S05]  /*18350*/  BRA `(.L_x_7476) ;  /* 0xffffff08001c7947 */ /* 0x000fea000383ffff */
.L_x_7485:
[----:B-1----:R-:W-:-:S04]  /*18360*/  IMAD.U32 R5, RZ, RZ, UR6 ;  /* 0x00000006ff057e24 */ /* 0x002fc8000f8e00ff */
[----:B------:R1:W2:Y:S03]  /*18370*/  SYNCS.PHASECHK.TRANS64.TRYWAIT P2, [R5+URZ+0x28830], R0 ;  /* 0x02883000050075a7 */ /* 0x0002a6000804017f */
[----:B--2---:R-:W-:Y:S05]  /*18380*/  @!P2 NANOSLEEP.SYNCS 0x989680 ;  /* 0x009896800000a95d */ /* 0x004fea0003900000 */
[----:B------:R-:W2:Y:S02]  /*18390*/  @!P2 SYNCS.PHASECHK.TRANS64 P2, [R5+URZ+0x28830], R0 ;  /* 0x028830000500a5a7 */ /* 0x000ea4000804007f */
[----:B--2---:R-:W-:Y:S05]  /*183a0*/  @!P2 BRA `(.L_x_7485) ;  /* 0xfffffffc00eca947 */ /* 0x004fea000383ffff */
[----:B------:R-:W-:Y:S05]  /*183b0*/  BRA `(.L_x_7482) ;  /* 0xffffff2400407947 */ /* 0x000fea000383ffff */
.L_x_7489:
[----:B-1----:R-:W-:-:S04]  /*183c0*/  IMAD.U32 R5, RZ, RZ, UR6 ;  /* 0x00000006ff057e24 */ /* 0x002fc8000f8e00ff */
[----:B------:R1:W2:Y:S03]  /*183d0*/  SYNCS.PHASECHK.TRANS64.TRYWAIT P2, [R5+URZ+0x28850], R0 ;  /* 0x02885000050075a7 */ /* 0x0002a6000804017f */
[----:B--2---:R-:W-:Y:S05]  /*183e0*/  @!P2 NANOSLEEP.SYNCS 0x989680 ;  /* 0x009896800000a95d */ /* 0x004fea0003900000 */
[----:B------:R-:W2:Y:S02]  /*183f0*/  @!P2 SYNCS.PHASECHK.TRANS64 P2, [R5+URZ+0x28850], R0 ;  /* 0x028850000500a5a7 */ /* 0x000ea4000804007f */
[----:B--2---:R-:W-:Y:S05]  /*18400*/  @!P2 BRA `(.L_x_7489) ;  /* 0xfffffffc00eca947 */ /* 0x004fea000383ffff */
[----:B------:R-:W-:Y:S05]  /*18410*/  BRA `(.L_x_7486) ;  /* 0xffffff2800087947 */ /* 0x000fea000383ffff */
.L_x_7502:
[----:B-1----:R-:W-:-:S04]  /*18420*/  IMAD.U32 R7, RZ, RZ, UR5 ;  /* 0x00000005ff077e24 */ /* 0x002fc8000f8e00ff */
[----:B------:R1:W2:Y:S03]  /*18430*/  SYNCS.PHASECHK.TRANS64.TRYWAIT P0, [R7+URZ+0x28850], R4 ;  /* 0x02885004070075a7 */ /* 0x0002a6000800017f */
[----:B--2---:R-:W-:Y:S05]  /*18440*/  @!P0 NANOSLEEP.SYNCS 0x989680 ;  /* 0x009896800000895d */ /* 0x004fea0003900000 */
[----:B------:R-:W2:Y:S02]  /*18450*/  @!P0 SYNCS.PHASECHK.TRANS64 P0, [R7+URZ+0x28850], R4 ;  /* 0x02885004070085a7 */ /* 0x000ea4000800007f */
[----:B--2---:R-:W-:Y:S05]  /*18460*/  @!P0 BRA `(.L_x_7502) ;  /* 0xfffffffc00ec8947 */ /* 0x004fea000383ffff */
[----:B------:R-:W-:Y:S05]  /*18470*/  BRA `(.L_x_7501) ;  /* 0xffffff5400147947 */ /* 0x000fea000383ffff */
.L_x_7557:
        /* <DEDUP_REMOVED lines=11> */
.L_x_7659:
[----:B------:R-:W-:Y:S05]  /*18530*/  BSYNC B0 ;  /* 0x0000000000007941 */ /* 0x000fea0003800000 */
.L_x_7658:
[----:B------:R-:W-:Y:S05]  /*18540*/  BRA `(.L_x_7660) ;  /* 0xffffffac00fc7947 */ /* 0x000fea000383ffff */
.L_x_7559:
[----:B------:R-:W-:Y:S01]  /*18550*/  BSSY B0, `(.L_x_7661) ;  /* 0x0000006000007945 */ /* 0x000fe20003800000 */
[----:B------:R-:W-:-:S07]  /*18560*/  IMAD.MOV.U32 R15, RZ, RZ, -0x1 ;  /* 0xffffffffff0f7424 */ /* 0x000fce00078e00ff */
[----:B012---:R-:W-:Y:S05]  /*18570*/  WARPSYNC.COLLECTIVE R15, `(.L_x_7662) ;  /* 0x000000000f0c7348 */ /* 0x007fea0003c00000 */
[----:B------:R-:W-:Y:S02]  /*18580*/  ELECT P6, UR62, PT ;  /* 0x00000000003e782f */ /* 0x000fe400038c0000 */
[----:B------:R-:W-:Y:S01]  /*18590*/  MOV R14, UR62 ;  /* 0x0000003e000e7c02 */ /* 0x000fe20008000f00 */
[----:B012---:R-:W-:Y:S10]  /*185a0*/  ENDCOLLECTIVE ;  /* 0x000000000000791b */ /* 0x007ff40003800000 */
.L_x_7662:
[----:B------:R-:W-:Y:S05]  /*185b0*/  BSYNC B0 ;  /* 0x0000000000007941 */ /* 0x000fea0003800000 */
.L_x_7661:
[----:B------:R-:W-:Y:S05]  /*185c0*/  BRA `(.L_x_7663) ;  /* 0xffffffb000087947 */ /* 0x000fea000383ffff */
.L_x_7561:
[----:B-1----:R1:W3:Y:S02]  /*185d0*/  SYNCS.PHASECHK.TRANS64.TRYWAIT P0, [R0+URZ+0x28840], R2 ;  /* 0x02884002000075a7 */ /* 0x0022e4000800017f */
[----:B---3--:R-:W-:Y:S05]  /*185e0*/  @!P0 NANOSLEEP.SYNCS 0x989680 ;  /* 0x009896800000895d */ /* 0x008fea0003900000 */
[----:B------:R-:W3:Y:S02]  /*185f0*/  @!P0 SYNCS.PHASECHK.TRANS64 P0, [R0+URZ+0x28840], R2 ;  /* 0x02884002000085a7 */ /* 0x000ee4000800007f */
[----:B---3--:R-:W-:Y:S05]  /*18600*/  @!P0 BRA `(.L_x_7561) ;  /* 0xfffffffc00f08947 */ /* 0x008fea000383ffff */
[----:B------:R-:W-:Y:S05]  /*18610*/  BRA `(.L_x_7664) ;  /* 0xffffffb000687947 */ /* 0x000fea000383ffff */
.L_x_7565:
        /* <DEDUP_REMOVED lines=15> */
.L_x_7665:
[----:B------:R-:W-:Y:S02]  /*18710*/  IMAD.MOV.U32 R13, RZ, RZ, R4 ;  /* 0x000000ffff0d7224 */ /* 0x000fe400078e0004 */
[----:B------:R-:W-:-:S07]  /*18720*/  IMAD.MOV.U32 R6, RZ, RZ, R14 ;  /* 0x000000ffff067224 */ /* 0x000fce00078e000e */
[----:B------:R-:W-:Y:S05]  /*18730*/  WARPSYNC.COLLECTIVE R15, `(.L_x_7666) ;  /* 0x000000000f087348 */ /* 0x000fea0003c00000 */
[----:B------:R0:W1:Y:S02]  /*18740*/  SHFL.IDX P6, R14, R13, R12, R11 ;  /* 0x0000000c0d0e7389 */ /* 0x00006400000c000b */
[----:B01----:R-:W-:Y:S01]  /*18750*/  ENDCOLLECTIVE ;  /* 0x000000000000791b */ /* 0x003fe20003800000 */
.L_x_7666:
[----:B------:R-:W-:Y:S02]  /*18760*/  IMAD.MOV.U32 R13, RZ, RZ, R3 ;  /* 0x000000ffff0d7224 */ /* 0x000fe400078e0003 */
[----:B------:R-:W-:Y:S02]  /*18770*/  IMAD.MOV.U32 R12, RZ, RZ, 0x1 ;  /* 0x00000001ff0c7424 */ /* 0x000fe400078e00ff */
[----:B------:R-:W-:-:S07]  /*18780*/  IMAD.MOV.U32 R7, RZ, RZ, R14 ;  /* 0x000000ffff077224 */ /* 0x000fce00078e000e */
[----:B------:R-:W-:Y:S05]  /*18790*/  WARPSYNC.COLLECTIVE R15, `(.L_x_7667) ;  /* 0x000000000f087348 */ /* 0x000fea0003c00000 */
[----:B------:R0:W1:Y:S02]  /*187a0*/  SHFL.IDX P6, R14, R13, R12, R11 ;  /* 0x0000000c0d0e7389 */ /* 0x00006400000c000b */
[----:B01----:R-:W-:Y:S01]  /*187b0*/  ENDCOLLECTIVE ;  /* 0x000000000000791b */ /* 0x003fe20003800000 */
.L_x_7667:
[----:B------:R-:W-:-:S05]  /*187c0*/  @!P2 LEA R7, P3, R10, R7, 0x1 ;  /* 0x000000070a07a211 */ /* 0x000fca00078608ff */
[----:B------:R-:W-:-:S05]  /*187d0*/  @!P2 IMAD.X R6, RZ, RZ, R6, P3 ;  /* 0x000000ffff06a224 */ /* 0x000fca00018e0606 */
[----:B------:R-:W-:Y:S01]  /*187e0*/  @!P2 LOP3.LUT R7, R7, R6, RZ, 0x3c, !PT ;  /* 0x000000060707a212 */ /* 0x000fe200078e3cff */
[----:B------:R-:W-:-:S03]  /*187f0*/  IMAD.MOV.U32 R13, RZ, RZ, R4 ;  /* 0x000000ffff0d7224 */ /* 0x000fc600078e0004 */
[----:B------:R-:W-:-:S04]  /*18800*/  @!P2 LOP3.LUT R6, R7, R6, RZ, 0x3c, !PT ;  /* 0x000000060706a212 */ /* 0x000fc800078e3cff */
[----:B------:R-:W-:Y:S01]  /*18810*/  @!P2 LOP3.LUT R7, R7, R6, RZ, 0x3c, !PT ;  /* 0x000000060707a212 */ /* 0x000fe200078e3cff */
[----:B------:R-:W-:-:S07]  /*18820*/  IMAD.MOV.U32 R8, RZ, RZ, R14 ;  /* 0x000000ffff087224 */ /* 0x000fce00078e000e */
[----:B------:R-:W-:Y:S05]  /*18830*/  WARPSYNC.COLLECTIVE R15, `(.L_x_7668) ;  /* 0x000000000f087348 */ /* 0x000fea0003c00000 */
[----:B------:R0:W1:Y:S02]  /*18840*/  SHFL.IDX P6, R14, R13, R12, R11 ;  /* 0x0000000c0d0e7389 */ /* 0x00006400000c000b */
[----:B01----:R-:W-:Y:S01]  /*18850*/  ENDCOLLECTIVE ;  /* 0x000000000000791b */ /* 0x003fe20003800000 */
.L_x_7668:
[----:B------:R-:W-:Y:S01]  /*18860*/  @!PT LDS RZ, [RZ] ;  /* 0x00000000fffff984 */ /* 0x000fe20000000800 */
[----:B------:R-:W-:Y:S01]  /*18870*/  @!PT LDS RZ, [RZ] ;  /* 0x00000000fffff984 */ /* 0x000fe20000000800 */
[----:B------:R-:W-:Y:S01]  /*18880*/  @!PT LDS RZ, [RZ] ;  /* 0x00000000fffff984 */ /* 0x000fe20000000800 */
[----:B------:R0:W-:Y:S04]  /*18890*/  @!P2 LDGSTS.E.BYPASS.LTC128B.128 [R9+0x10400], desc[UR52][R6.64], !P0 ;  /* 0x104000000609afae */ /* 0x0001e8000c101d74 */
[----:B------:R0:W-:Y:S01]  /*188a0*/  @!P2 LDGSTS.E.BYPASS.LTC128B.128 [R9+0x14400], desc[UR52][R6.64+0x80], !P1 ;  /* 0x144000800609afae */ /* 0x0001e2000c901d74 */
[----:B------:R-:W-:Y:S01]  /*188b0*/  ISETP.GE.AND P2, PT, R5, R2, PT ;  /* 0x000000020500720c */ /* 0x000fe20003f46270 */
[----:B------:R-:W-:Y:S02]  /*188c0*/  IMAD.MOV.U32 R13, RZ, RZ, R3 ;  /* 0x000000ffff0d7224 */ /* 0x000fe400078e0003 */
[----:B------:R-:W-:Y:S02]  /*188d0*/  IMAD.MOV.U32 R12, RZ, RZ, 0x2 ;  /* 0x00000002ff0c7424 */ /* 0x000fe400078e00ff */
[----:B------:R-:W-:-:S08]  /*188e0*/  IMAD.MOV.U32 R5, RZ, RZ, R14 ;  /* 0x000000ffff057224 */ /* 0x000fd000078e000e */
[----:B0-----:R-:W-:Y:S05]  /*188f0*/  WARPSYNC.COLLECTIVE R15, `(.L_x_7669) ;  /* 0x000000000f087348 */ /* 0x001fea0003c00000 */
[----:B------:R1:W2:Y:S02]  /*18900*/  SHFL.IDX P6, R14, R13, R12, R11 ;  /* 0x0000000c0d0e7389 */ /* 0x0002a400000c000b */
[----:B012---:R-:W-:Y:S01]  /*18910*/  ENDCOLLECTIVE ;  /* 0x000000000000791b */ /* 0x007fe20003800000 */
.L_x_7669:
[----:B------:R-:W-:Y:S01]  /*18920*/  @!P2 LEA R7, P3, R10, R5, 0x1 ;  /* 0x000000050a07a211 */ /* 0x000fe200078608ff */
[----:B------:R-:W-:-:S04]  /*18930*/  VIADD R5, R0, 0x20 ;  /* 0x0000002000057836 */ /* 0x000fc80000000000 */
[----:B------:R-:W-:-:S05]  /*18940*/  @!P2 IMAD.X R6, RZ, RZ, R8, P3 ;  /* 0x000000ffff06a224 */ /* 0x000fca00018e0608 */
[----:B------:R-:W-:Y:S01]  /*18950*/  @!P2 LOP3.LUT R7, R7, R6, RZ, 0x3c, !PT ;  /* 0x000000060707a212 */ /* 0x000fe200078e3cff */
[----:B------:R-:W-:-:S03]  /*18960*/  IMAD.MOV.U32 R13, RZ, RZ, R4 ;  /* 0x000000ffff0d7224 */ /* 0x000fc600078e0004 */
[----:B------:R-:W-:-:S04]  /*18970*/  @!P2 LOP3.LUT R6, R7, R6, RZ, 0x3c, !PT ;  /* 0x000000060706a212 */ /* 0x000fc800078e3cff */
[----:B------:R-:W-:-:S05]  /*18980*/  @!P2 LOP3.LUT R7, R7, R6, RZ, 0x3c, !PT ;  /* 0x000000060707a212 */ /* 0x000fca00078e3cff */
[----:B------:R-:W-:Y:S01]  /*18990*/  @!PT LDS RZ, [RZ] ;  /* 0x00000000fffff984 */ /* 0x000fe20000000800 */
[----:B------:R-:W-:Y:S01]  /*189a0*/  @!PT LDS RZ, [RZ] ;  /* 0x00000000fffff984 */ /* 0x000fe20000000800 */
[----:B------:R-:W-:Y:S01]  /*189b0*/  @!PT LDS RZ, [RZ] ;  /* 0x00000000fffff984 */ /* 0x000fe20000000800 */
[----:B------:R-:W-:Y:S04]  /*189c0*/  @!P2 LDGSTS.E.BYPASS.LTC128B.128 [R9+0x10c00], desc[UR52][R6.64], !P0 ;  /* 0x10c000000609afae */ /* 0x000fe8000c101d74 */
[----:B------:R0:W-:Y:S01]  /*189d0*/  @!P2 LDGSTS.E.BYPASS.LTC128B.128 [R9+0x14c00], desc[UR52][R6.64+0x80], !P1 ;  /* 0x14c000800609afae */ /* 0x0001e2000c901d74 */
[----:B------:R-:W-:Y:S01]  /*189e0*/  ISETP.GE.AND P2, PT, R5, R2, PT ;  /* 0x000000020500720c */ /* 0x000fe20003f46270 */
[----:B0-----:R-:W-:-:S12]  /*189f0*/  IMAD.MOV.U32 R6, RZ, RZ, R14 ;  /* 0x000000ffff067224 */ /* 0x001fd800078e000e */
[----:B------:R-:W-:Y:S05]  /*18a00*/  WARPSYNC.COLLECTIVE R15, `(.L_x_7670) ;  /* 0x000000000f087348 */ /* 0x000fea0003c00000 */
[----:B------:R0:W1:Y:S02]  /*18a10*/  SHFL.IDX P6, R14, R13, R12, R11 ;  /* 0x0000000c0d0e7389 */ /* 0x00006400000c000b */
[----:B01----:R-:W-:Y:S01]  /*18a20*/  ENDCOLLECTIVE ;  /* 0x000000000000791b */ /* 0x003fe20003800000 */
.L_x_7670:
[----:B------:R-:W-:Y:S02]  /*18a30*/  IMAD.MOV.U32 R13, RZ, RZ, R3 ;  /* 0x000000ffff0d7224 */ /* 0x000fe400078e0003 */
[----:B------:R-:W-:Y:S02]  /*18a40*/  IMAD.MOV.U32 R12, RZ, RZ, 0x3 ;  /* 0x00000003ff0c7424 */ /* 0x000fe400078e00ff */
[----:B------:R-:W-:-:S07]  /*18a50*/  IMAD.MOV.U32 R5, RZ, RZ, R14 ;  /* 0x000000ffff057224 */ /* 0x000fce00078e000e */
[----:B------:R-:W-:Y:S05]  /*18a60*/  WARPSYNC.COLLECTIVE R15, `(.L_x_7671) ;  /* 0x000000000f087348 */ /* 0x000fea0003c00000 */
[----:B------:R0:W1:Y:S02]  /*18a70*/  SHFL.IDX P6, R14, R13, R12, R11 ;  /* 0x0000000c0d0e7389 */ /* 0x00006400000c000b */
[----:B01----:R-:W-:Y:S01]  /*18a80*/  ENDCOLLECTIVE ;  /* 0x000000000000791b */ /* 0x003fe20003800000 */
.L_x_7671:
        /* <DEDUP_REMOVED lines=16> */
.L_x_7672:
[----:B------:R-:W-:Y:S02]  /*18b90*/  IMAD.MOV.U32 R13, RZ, RZ, R3 ;  /* 0x000000ffff0d7224 */ /* 0x000fe400078e0003 */
[----:B------:R-:W-:Y:S02]  /*18ba0*/  IMAD.MOV.U32 R12, RZ, RZ, 0x4 ;  /* 0x00000004ff0c7424 */ /* 0x000fe400078e00ff */
[----:B------:R-:W-:-:S07]  /*18bb0*/  IMAD.MOV.U32 R5, RZ, RZ, R14 ;  /* 0x000000ffff057224 */ /* 0x000fce00078e000e */
[----:B------:R-:W-:Y:S05]  /*18bc0*/  WARPSYNC.COLLECTIVE R15, `(.L_x_7673) ;  /* 0x000000000f087348 */ /* 0x000fea0003c00000 */
[----:B------:R0:W1:Y:S02]  /*18bd0*/  SHFL.IDX P6, R14, R13, R12, R11 ;  /* 0x0000000c0d0e7389 */ /* 0x00006400000c000b */
[----:B01----:R-:W-:Y:S01]  /*18be0*/  ENDCOLLECTIVE ;  /* 0x000000000000791b */ /* 0x003fe20003800000 */
.L_x_7673:
        /* <DEDUP_REMOVED lines=16> */
.L_x_7674:
[----:B------:R-:W-:Y:S02]  /*18cf0*/  IMAD.MOV.U32 R13, RZ, RZ, R3 ;  /* 0x000000ffff0d7224 */ /* 0x000fe400078e0003 */
[----:B------:R-:W-:Y:S02]  /*18d00*/  IMAD.MOV.U32 R12, RZ, RZ, 0x5 ;  /* 0x00000005ff0c7424 */ /* 0x000fe400078e00ff */
[----:B------:R-:W-:-:S07]  /*18d10*/  IMAD.MOV.U32 R5, RZ, RZ, R14 ;  /* 0x000000ffff057224 */ /* 0x000fce00078e000e */
[----:B------:R-:W-:Y:S05]  /*18d20*/  WARPSYNC.COLLECTIVE R15, `(.L_x_7675) ;  /* 0x000000000f087348 */ /* 0x000fea0003c00000 */
[----:B------:R0:W1:Y:S02]  /*18d30*/  SHFL.IDX P6, R14, R13, R12, R11 ;  /* 0x0000000c0d0e7389 */ /* 0x00006400000c000b */
[----:B01----:R-:W-:Y:S01]  /*18d40*/  ENDCOLLECTIVE ;  /* 0x000000000000791b */ /* 0x003fe20003800000 */
.L_x_7675:
        /* <DEDUP_REMOVED lines=16> */
.L_x_7676:
[----:B------:R-:W-:Y:S02]  /*18e50*/  IMAD.MOV.U32 R13, RZ, RZ, R3 ;  /* 0x000000ffff0d7224 */ /* 0x000fe400078e0003 */
[----:B------:R-:W-:Y:S02]  /*18e60*/  IMAD.MOV.U32 R12, RZ, RZ, 0x6 ;  /* 0x00000006ff0c7424 */ /* 0x000fe400078e00ff */
[----:B------:R-:W-:-:S07]  /*18e70*/  IMAD.MOV.U32 R5, RZ, RZ, R14 ;  /* 0x000000ffff057224 */ /* 0x000fce00078e000e */
[----:B------:R-:W-:Y:S05]  /*18e80*/  WARPSYNC.COLLECTIVE R15, `(.L_x_7677) ;  /* 0x000000000f087348 */ /* 0x000fea0003c00000 */
[----:B------:R0:W1:Y:S02]  /*18e90*/  SHFL.IDX P6, R14, R13, R12, R11 ;  /* 0x0000000c0d0e7389 */ /* 0x00006400000c000b */
[----:B01----:R-:W-:Y:S01]  /*18ea0*/  ENDCOLLECTIVE ;  /* 0x000000000000791b */ /* 0x003fe20003800000 */
.L_x_7677:
[----:B------:R-:W-:-:S05]  /*18eb0*/  @!P2 LEA R5, P3, R10, R5, 0x1 ;  /* 0x000000050a05a211 */ /* 0x000fca00078608ff */
[----:B------:R-:W-:-:S04]  /*18ec0*/  @!P2 IMAD.X R6, RZ, RZ, R6, P3 ;  /* 0x000000ffff06a224 */ /* 0x000fc800018e0606 */
[----:B------:R-:W-:Y:S02]  /*18ed0*/  @!P2 IMAD.MOV.U32 R7, RZ, RZ, R6 ;  /* 0x000000ffff07a224 */ /* 0x000fe400078e0006 */
[----:B------:R-:W-:Y:S02]  /*18ee0*/  @!P2 IMAD.MOV.U32 R6, RZ, RZ, R5 ;  /* 0x000000ffff06a224 */ /* 0x000fe400078e0005 */
[----:B------:R-:W-:-:S03]  /*18ef0*/  IMAD.MOV.U32 R13, RZ, RZ, R4 ;  /* 0x000000ffff0d7224 */ /* 0x000fc600078e0004 */
[----:B------:R-:W-:Y:S01]  /*18f00*/  @!PT LDS RZ, [RZ] ;  /* 0x00000000fffff984 */ /* 0x000fe20000000800 */
[----:B------:R-:W-:Y:S01]  /*18f10*/  @!PT LDS RZ, [RZ] ;  /* 0x00000000fffff984 */ /* 0x000fe20000000800 */
[----:B------:R-:W-:Y:S01]  /*18f20*/  @!PT LDS RZ, [RZ] ;  /* 0x00000000fffff984 */ /* 0x000fe20000000800 */
[----:B------:R-:W-:Y:S04]  /*18f30*/  @!P2 LDGSTS.E.BYPASS.LTC128B.128 [R9+0x12c00], desc[UR52][R6.64], !P0 ;  /* 0x12c000000609afae */ /* 0x000fe8000c101d74 */
[----:B------:R0:W-:Y:S02]  /*18f40*/  @!P2 LDGSTS.E.BYPASS.LTC128B.128 [R9+0x16c00], desc[UR52][R6.64+0x80], !P1 ;  /* 0x16c000800609afae */ /* 0x0001e4000c901d74 */
[----:B0-----:R-:W-:-:S07]  /*18f50*/  IMAD.MOV.U32 R6, RZ, RZ, R14 ;  /* 0x000000ffff067224 */ /* 0x001fce00078e000e */
[----:B------:R-:W-:Y:S05]  /*18f60*/  WARPSYNC.COLLECTIVE R15, `(.L_x_7678) ;  /* 0x000000000f087348 */ /* 0x000fea0003c00000 */
[----:B------:R0:W1:Y:S02]  /*18f70*/  SHFL.IDX P6, R14, R13, R12, R11 ;  /* 0x0000000c0d0e7389 */ /* 0x00006400000c000b */
[----:B01----:R-:W-:Y:S01]  /*18f80*/  ENDCOLLECTIVE ;  /* 0x000000000000791b */ /* 0x003fe20003800000 */
.L_x_7678:
[----:B------:R-:W-:-:S05]  /*18f90*/  VIADD R7, R0, 0x60 ;  /* 0x0000006000077836 */ /* 0x000fca0000000000 */
[----:B------:R-:W-:Y:S01]  /*18fa0*/  ISETP.GE.AND P2, PT, R7, R2, PT ;  /* 0x000000020700720c */ /* 0x000fe20003f46270 */
[----:B------:R-:W-:Y:S02]  /*18fb0*/  IMAD.MOV.U32 R13, RZ, RZ, R3 ;  /* 0x000000ffff0d7224 */ /* 0x000fe400078e0003 */
[----:B------:R-:W-:Y:S02]  /*18fc0*/  IMAD.MOV.U32 R12, RZ, RZ, 0x7 ;  /* 0x00000007ff0c7424 */ /* 0x000fe400078e00ff */
[----:B------:R-:W-:-:S08]  /*18fd0*/  IMAD.MOV.U32 R5, RZ, RZ, R14 ;  /* 0x000000ffff057224 */ /* 0x000fd000078e000e */
[----:B------:R-:W-:Y:S05]  /*18fe0*/  WARPSYNC.COLLECTIVE R15, `(.L_x_7679) ;  /* 0x000000000f087348 */ /* 0x000fea0003c00000 */
[----:B------:R0:W1:Y:S02]  /*18ff0*/  SHFL.IDX P6, R14, R13, R12, R11 ;  /* 0x0000000c0d0e7389 */ /* 0x00006400000c000b */
[----:B01----:R-:W-:Y:S01]  /*19000*/  ENDCOLLECTIVE ;  /* 0x000000000000791b */ /* 0x003fe20003800000 */
.L_x_7679:
        /* <DEDUP_REMOVED lines=14> */
.L_x_7680:
[----:B------:R-:W-:Y:S01]  /*190f0*/  IMAD.MOV.U32 R3, RZ, RZ, R14 ;  /* 0x000000ffff037224 */ /* 0x000fe200078e000e */
[----:B------:R-:W-:Y:S06]  /*19100*/  BRA `(.L_x_7681) ;  /* 0xffffffb400087947 */ /* 0x000fec000383ffff */
.L_x_7570:
[----:B0-----:R0:W3:Y:S02]  /*19110*/  SYNCS.PHASECHK.TRANS64.TRYWAIT P0, [R18+URZ+0x28820], R0 ;  /* 0x02882000120075a7 */ /* 0x0010e4000800017f */
[----:B---3--:R-:W-:Y:S05]  /*19120*/  @!P0 NANOSLEEP.SYNCS 0x989680 ;  /* 0x009896800000895d */ /* 0x008fea0003900000 */
[----:B------:R-:W3:Y:S02]  /*19130*/  @!P0 SYNCS.PHASECHK.TRANS64 P0, [R18+URZ+0x28820], R0 ;  /* 0x02882000120085a7 */ /* 0x000ee4000800007f */
[----:B---3--:R-:W-:Y:S05]  /*19140*/  @!P0 BRA `(.L_x_7570) ;  /* 0xfffffffc00f08947 */ /* 0x008fea000383ffff */
[----:B------:R-:W-:Y:S05]  /*19150*/  BRA `(.L_x_7682) ;  /* 0xffffffb400787947 */ /* 0x000fea000383ffff */
.L_x_7579:
[----:B-1----:R1:W2:Y:S02]  /*19160*/  SYNCS.PHASECHK.TRANS64.TRYWAIT P0, [R3+URZ+0x28840], R2 ;  /* 0x02884002030075a7 */ /* 0x0022a4000800017f */
[----:B--2---:R-:W-:Y:S05]  /*19170*/  @!P0 NANOSLEEP.SYNCS 0x989680 ;  /* 0x009896800000895d */ /* 0x004fea0003900000 */
[----:B------:R-:W2:Y:S02]  /*19180*/  @!P0 SYNCS.PHASECHK.TRANS64 P0, [R3+URZ+0x28840], R2 ;  /* 0x02884002030085a7 */ /* 0x000ea4000800007f */
[----:B--2---:R-:W-:Y:S05]  /*19190*/  @!P0 BRA `(.L_x_7579) ;  /* 0xfffffffc00f08947 */ /* 0x004fea000383ffff */
[----:B------:R-:W-:Y:S05]  /*191a0*/  BRA `(.L_x_7683) ;  /* 0xffffffb8006c7947 */ /* 0x000fea000383ffff */
.L_x_7585:
[----:B0-----:R0:W1:Y:S02]  /*191b0*/  SYNCS.PHASECHK.TRANS64.TRYWAIT P0, [R3+URZ+0x60], R2 ;  /* 0x00006002030075a7 */ /* 0x001064000800017f */
[----:B-1----:R-:W-:Y:S05]  /*191c0*/  @!P0 NANOSLEEP.SYNCS 0x989680 ;  /* 0x009896800000895d */ /* 0x002fea0003900000 */
[----:B------:R-:W1:Y:S02]  /*191d0*/  @!P0 SYNCS.PHASECHK.TRANS64 P0, [R3+URZ+0x60], R2 ;  /* 0x00006002030085a7 */ /* 0x000e64000800007f */
[----:B-1----:R-:W-:Y:S05]  /*191e0*/  @!P0 BRA `(.L_x_7585) ;  /* 0xfffffffc00f08947 */ /* 0x002fea000383ffff */
[----:B------:R-:W-:Y:S05]  /*191f0*/  BRA `(.L_x_7684) ;  /* 0xffffffbc00407947 */ /* 0x000fea000383ffff */
.L_x_7594:
[----:B-1----:R1:W2:Y:S02]  /*19200*/  SYNCS.PHASECHK.TRANS64.TRYWAIT P0, [R3+URZ+0x28840], R2 ;  /* 0x02884002030075a7 */ /* 0x0022a4000800017f */
[----:B--2---:R-:W-:Y:S05]  /*19210*/  @!P0 NANOSLEEP.SYNCS 0x989680 ;  /* 0x009896800000895d */ /* 0x004fea0003900000 */
[----:B------:R-:W2:Y:S02]  /*19220*/  @!P0 SYNCS.PHASECHK.TRANS64 P0, [R3+URZ+0x28840], R2 ;  /* 0x02884002030085a7 */ /* 0x000ea4000800007f */
[----:B--2---:R-:W-:Y:S05]  /*19230*/  @!P0 BRA `(.L_x_7594) ;  /* 0xfffffffc00f08947 */ /* 0x004fea000383ffff */
[----:B------:R-:W-:Y:S05]  /*19240*/  BRA `(.L_x_7685) ;  /* 0xffffffc000cc7947 */ /* 0x000fea000383ffff */
.L_x_7600:
[----:B0-----:R0:W1:Y:S02]  /*19250*/  SYNCS.PHASECHK.TRANS64.TRYWAIT P0, [R2+URZ+0x60], R3 ;  /* 0x00006003020075a7 */ /* 0x001064000800017f */
[----:B-1----:R-:W-:Y:S05]  /*19260*/  @!P0 NANOSLEEP.SYNCS 0x989680 ;  /* 0x009896800000895d */ /* 0x002fea0003900000 */
[----:B------:R-:W1:Y:S02]  /*19270*/  @!P0 SYNCS.PHASECHK.TRANS64 P0, [R2+URZ+0x60], R3 ;  /* 0x00006003020085a7 */ /* 0x000e64000800007f */
[----:B-1----:R-:W-:Y:S05]  /*19280*/  @!P0 BRA `(.L_x_7600) ;  /* 0xfffffffc00f08947 */ /* 0x002fea000383ffff */
[----:B------:R-:W-:Y:S05]  /*19290*/  BRA `(.L_x_7686) ;  /* 0xffffffc400a07947 */ /* 0x000fea000383ffff */
.L_x_7609:
[----:B--2---:R2:W3:Y:S02]  /*192a0*/  SYNCS.PHASECHK.TRANS64.TRYWAIT P0, [R2+URZ+0x28840], R3 ;  /* 0x02884003020075a7 */ /* 0x0044e4000800017f */
[----:B---3--:R-:W-:Y:S05]  /*192b0*/  @!P0 NANOSLEEP.SYNCS 0x989680 ;  /* 0x009896800000895d */ /* 0x008fea0003900000 */
[----:B------:R-:W3:Y:S02]  /*192c0*/  @!P0 SYNCS.PHASECHK.TRANS64 P0, [R2+URZ+0x28840], R3 ;  /* 0x02884003020085a7 */ /* 0x000ee4000800007f */
[----:B---3--:R-:W-:Y:S05]  /*192d0*/  @!P0 BRA `(.L_x_7609) ;  /* 0xfffffffc00f08947 */ /* 0x008fea000383ffff */
[----:B------:R-:W-:Y:S05]  /*192e0*/  BRA `(.L_x_7687) ;  /* 0xffffffcc00007947 */ /* 0x000fea000383ffff */
.L_x_7615:
[----:B0-----:R0:W1:Y:S02]  /*192f0*/  SYNCS.PHASECHK.TRANS64.TRYWAIT P0, [R2+URZ+0x60], R5 ;  /* 0x00006005020075a7 */ /* 0x001064000800017f */
[----:B-1----:R-:W-:Y:S05]  /*19300*/  @!P0 NANOSLEEP.SYNCS 0x989680 ;  /* 0x009896800000895d */ /* 0x002fea0003900000 */
[----:B------:R-:W1:Y:S02]  /*19310*/  @!P0 SYNCS.PHASECHK.TRANS64 P0, [R2+URZ+0x60], R5 ;  /* 0x00006005020085a7 */ /* 0x000e64000800007f */
[----:B-1----:R-:W-:Y:S05]  /*19320*/  @!P0 BRA `(.L_x_7615) ;  /* 0xfffffffc00f08947 */ /* 0x002fea000383ffff */
[----:B------:R-:W-:Y:S05]  /*19330*/  BRA `(.L_x_7688) ;  /* 0xffffffcc00d47947 */ /* 0x000fea000383ffff */
.L_x_7626:
[----:B--2---:R2:W3:Y:S02]  /*19340*/  SYNCS.PHASECHK.TRANS64.TRYWAIT P0, [R0+URZ+0x28860], R3 ;  /* 0x02886003000075a7 */ /* 0x0044e4000800017f */
[----:B---3--:R-:W-:Y:S05]  /*19350*/  @!P0 NANOSLEEP.SYNCS 0x989680 ;  /* 0x009896800000895d */ /* 0x008fea0003900000 */
[----:B------:R-:W3:Y:S02]  /*19360*/  @!P0 SYNCS.PHASECHK.TRANS64 P0, [R0+URZ+0x28860], R3 ;  /* 0x02886003000085a7 */ /* 0x000ee4000800007f */
[----:B---3--:R-:W-:Y:S05]  /*19370*/  @!P0 BRA `(.L_x_7626) ;  /* 0xfffffffc00f08947 */ /* 0x008fea000383ffff */
[----:B------:R-:W-:Y:S05]  /*19380*/  BRA `(.L_x_7689) ;  /* 0xffffffd400207947 */ /* 0x000fea000383ffff */
.L_x_7633:
[----:B--2---:R-:W2:Y:S01]  /*19390*/  LDL R3, [R1] ;  /* 0x0000000001037983 */ /* 0x004ea20000100800 */
[----:B------:R-:W-:Y:S01]  /*193a0*/  BSSY B0, `(.L_x_7690) ;  /* 0x0000008000007945 */ /* 0x000fe20003800000 */
[----:B0-----:R-:W-:Y:S02]  /*193b0*/  IMAD.MOV.U32 R12, RZ, RZ, RZ ;  /* 0x000000ffff0c7224 */ /* 0x001fe400078e00ff */
[----:B------:R-:W-:Y:S02]  /*193c0*/  IMAD.MOV.U32 R11, RZ, RZ, 0x1f ;  /* 0x0000001fff0b7424 */ /* 0x000fe400078e00ff */
[----:B------:R-:W-:Y:S02]  /*193d0*/  IMAD.MOV.U32 R15, RZ, RZ, -0x1 ;  /* 0xffffffffff0f7424 */ /* 0x000fe400078e00ff */
[----:B--2---:R-:W-:-:S07]  /*193e0*/  IMAD.MOV.U32 R13, RZ, RZ, R3 ;  /* 0x000000ffff0d7224 */ /* 0x004fce00078e0003 */
[----:B-1-3--:R-:W-:Y:S05]  /*193f0*/  WARPSYNC.COLLECTIVE R15, `(.L_x_7691) ;  /* 0x000000000f087348 */ /* 0x00afea0003c00000 */
[----:B------:R0:W2:Y:S02]  /*19400*/  SHFL.IDX P6, R14, R13, R12, R11 ;  /* 0x0000000c0d0e7389 */ /* 0x0000a400000c000b */
[----:B0123--:R-:W-:Y:S01]  /*19410*/  ENDCOLLECTIVE ;  /* 0x000000000000791b */ /* 0x00ffe20003800000 */
.L_x_7691:
[----:B------:R-:W-:Y:S05]  /*19420*/  BSYNC B0 ;  /* 0x0000000000007941 */ /* 0x000fea0003800000 */
.L_x_7690:
        /* <DEDUP_REMOVED lines=9> */
.L_x_7692:
        /* <DEDUP_REMOVED lines=25> */
.L_x_7693:
[----:B------:R-:W-:Y:S01]  /*19650*/  IMAD.MOV.U32 R12, RZ, RZ, 0x2 ;  /* 0x00000002ff0c7424 */ /* 0x000fe200078e00ff */
[----:B------:R-:W-:-:S05]  /*19660*/  SEL R3, R14, RZ, P1 ;  /* 0x000000ff0e037207 */ /* 0x000fca0000800000 */
[----:B------:R-:W-:-:S04]  /*19670*/  IMAD.IADD R2, R2, 0x1, R3 ;  /* 0x0000000102027824 */ /* 0x000fc800078e0203 */
[----:B------:R-:W-:-:S07]  /*19680*/  IMAD.MOV.U32 R13, RZ, RZ, R2 ;  /* 0x000000ffff0d7224 */ /* 0x000fce00078e0002 */
[----:B------:R-:W-:Y:S05]  /*19690*/  WARPSYNC.COLLECTIVE R15, `(.L_x_7694) ;  /* 0x000000000f087348 */ /* 0x000fea0003c00000 */
[----:B------:R0:W1:Y:S02]  /*196a0*/  SHFL.UP P6, R14, R13, R12, R11 ;  /* 0x0400000c0d0e7389 */ /* 0x00006400000c000b */
[----:B01----:R-:W-:Y:S01]  /*196b0*/  ENDCOLLECTIVE ;  /* 0x000000000000791b */ /* 0x003fe20003800000 */
.L_x_7694:
[----:B------:R-:W-:Y:S01]  /*196c0*/  IMAD.MOV.U32 R12, RZ, RZ, 0x4 ;  /* 0x00000004ff0c7424 */ /* 0x000fe200078e00ff */
[----:B------:R-:W-:-:S05]  /*196d0*/  SEL R3, R14, RZ, P2 ;  /* 0x000000ff0e037207 */ /* 0x000fca0001000000 */
[----:B------:R-:W-:-:S04]  /*196e0*/  IMAD.IADD R2, R2, 0x1, R3 ;  /* 0x0000000102027824 */ /* 0x000fc800078e0203 */
[----:B------:R-:W-:-:S07]  /*196f0*/  IMAD.MOV.U32 R13, RZ, RZ, R2 ;  /* 0x000000ffff0d7224 */ /* 0x000fce00078e0002 */
[----:B------:R-:W-:Y:S05]  /*19700*/  WARPSYNC.COLLECTIVE R15, `(.L_x_7695) ;  /* 0x000000000f087348 */ /* 0x000fea0003c00000 */
[----:B------:R0:W1:Y:S02]  /*19710*/  SHFL.UP P6, R14, R13, R12, R11 ;  /* 0x0400000c0d0e7389 */ /* 0x00006400000c000b */
[----:B01----:R-:W-:Y:S01]  /*19720*/  ENDCOLLECTIVE ;  /* 0x000000000000791b */ /* 0x003fe20003800000 */
.L_x_7695:
[----:B------:R-:W-:Y:S01]  /*19730*/  IMAD.MOV.U32 R12, RZ, RZ, 0x8 ;  /* 0x00000008ff0c7424 */ /* 0x000fe200078e00ff */
[----:B------:R-:W-:-:S05]  /*19740*/  SEL R3, R14, RZ, P3 ;  /* 0x000000ff0e037207 */ /* 0x000fca0001800000 */
[----:B------:R-:W-:-:S04]  /*19750*/  IMAD.IADD R2, R2, 0x1, R3 ;  /* 0x0000000102027824 */ /* 0x000fc800078e0203 */
[----:B------:R-:W-:-:S07]  /*19760*/  IMAD.MOV.U32 R13, RZ, RZ, R2 ;  /* 0x000000ffff0d7224 */ /* 0x000fce00078e0002 */
[----:B------:R-:W-:Y:S05]  /*19770*/  WARPSYNC.COLLECTIVE R15, `(.L_x_7696) ;  /* 0x000000000f087348 */ /* 0x000fea0003c00000 */
[----:B------:R0:W1:Y:S02]  /*19780*/  SHFL.UP P6, R14, R13, R12, R11 ;  /* 0x0400000c0d0e7389 */ /* 0x00006400000c000b */
[----:B01----:R-:W-:Y:S01]  /*19790*/  ENDCOLLECTIVE ;  /* 0x000000000000791b */ /* 0x003fe20003800000 */
.L_x_7696:
[----:B------:R-:W-:Y:S01]  /*197a0*/  IMAD.MOV.U32 R12, RZ, RZ, 0x10 ;  /* 0x00000010ff0c7424 */ /* 0x000fe200078e00ff */
[----:B------:R-:W-:-:S05]  /*197b0*/  SEL R3, R14, RZ, P4 ;  /* 0x000000ff0e037207 */ /* 0x000fca0002000000 */
[----:B------:R-:W-:-:S04]  /*197c0*/  IMAD.IADD R2, R2, 0x1, R3 ;  /* 0x0000000102027824 */ /* 0x000fc800078e0203 */
[----:B------:R-:W-:-:S07]  /*197d0*/  IMAD.MOV.U32 R13, RZ, RZ, R2 ;  /* 0x000000ffff0d7224 */ /* 0x000fce00078e0002 */
[----:B------:R-:W-:Y:S05]  /*197e0*/  WARPSYNC.COLLECTIVE R15, `(.L_x_7697) ;  /* 0x000000000f087348 */ /* 0x000fea0003c00000 */
[----:B------:R0:W1:Y:S02]  /*197f0*/  SHFL.UP P6, R14, R13, R12, R11 ;  /* 0x0400000c0d0e7389 */ /* 0x00006400000c000b */
[----:B01----:R-:W-:Y:S01]  /*19800*/  ENDCOLLECTIVE ;  /* 0x000000000000791b */ /* 0x003fe20003800000 */
.L_x_7697:
[----:B------:R-:W-:Y:S02]  /*19810*/  IMAD.MOV.U32 R12, RZ, RZ, 0x1f ;  /* 0x0000001fff0c7424 */ /* 0x000fe400078e00ff */
[----:B------:R-:W-:Y:S01]  /*19820*/  IMAD.MOV.U32 R11, RZ, RZ, 0x1f ;  /* 0x0000001fff0b7424 */ /* 0x000fe200078e00ff */
[----:B------:R-:W-:-:S05]  /*19830*/  SEL R3, R14, RZ, P5 ;  /* 0x000000ff0e037207 */ /* 0x000fca0002800000 */
[----:B------:R-:W-:-:S04]  /*19840*/  IMAD.IADD R2, R2, 0x1, R3 ;  /* 0x0000000102027824 */ /* 0x000fc800078e0203 */
[----:B------:R-:W-:-:S07]  /*19850*/  IMAD.MOV.U32 R13, RZ, RZ, R2 ;  /* 0x000000ffff0d7224 */ /* 0x000fce00078e0002 */
[----:B------:R-:W-:Y:S05]  /*19860*/  WARPSYNC.COLLECTIVE R15, `(.L_x_7698) ;  /* 0x000000000f087348 */ /* 0x000fea0003c00000 */
[----:B------:R0:W1:Y:S02]  /*19870*/  SHFL.IDX P6, R14, R13, R12, R11 ;  /* 0x0000000c0d0e7389 */ /* 0x00006400000c000b */
[----:B01----:R-:W-:Y:S01]  /*19880*/  ENDCOLLECTIVE ;  /* 0x000000000000791b */ /* 0x003fe20003800000 */
.L_x_7698:
[----:B------:R-:W-:Y:S01]  /*19890*/  IMAD.MOV.U32 R10, RZ, RZ, R14 ;  /* 0x000000ffff0a7224 */ /* 0x000fe200078e000e */
[----:B------:R-:W-:Y:S06]  /*198a0*/  BRA `(.L_x_7699) ;  /* 0xffffffd400a87947 */ /* 0x000fec000383ffff */
.L_x_7636:
        /* <DEDUP_REMOVED lines=8> */
.L_x_7701:
[----:B------:R-:W-:Y:S05]  /*19930*/  BSYNC B0 ;  /* 0x0000000000007941 */ /* 0x000fea0003800000 */
.L_x_7700:
[----:B------:R-:W-:Y:S01]  /*19940*/  SEL R3, R14, RZ, P1 ;  /* 0x000000ff0e037207 */ /* 0x000fe20000800000 */
[----:B------:R-:W-:Y:S02]  /*19950*/  IMAD.MOV.U32 R12, RZ, RZ, 0x2 ;  /* 0x00000002ff0c7424 */ /* 0x000fe400078e00ff */
[----:B------:R-:W-:Y:S02]  /*19960*/  IMAD.MOV.U32 R11, RZ, RZ, RZ ;  /* 0x000000ffff0b7224 */ /* 0x000fe400078e00ff */
[----:B------:R-:W-:Y:S02]  /*19970*/  IMAD.IADD R2, R2, 0x1, R3 ;  /* 0x0000000102027824 */ /* 0x000fe400078e0203 */
[----:B------:R-:W-:Y:S02]  /*19980*/  IMAD.MOV.U32 R15, RZ, RZ, -0x1 ;  /* 0xffffffffff0f7424 */ /* 0x000fe400078e00ff */
[----:B------:R-:W-:-:S07]  /*19990*/  IMAD.MOV.U32 R13, RZ, RZ, R2 ;  /* 0x000000ffff0d7224 */ /* 0x000fce00078e0002 */
[----:B------:R-:W-:Y:S05]  /*199a0*/  WARPSYNC.COLLECTIVE R15, `(.L_x_7702) ;  /* 0x000000000f087348 */ /* 0x000fea0003c00000 */
[----:B------:R0:W1:Y:S02]  /*199b0*/  SHFL.UP P6, R14, R13, R12, R11 ;  /* 0x0400000c0d0e7389 */ /* 0x00006400000c000b */
[----:B01----:R-:W-:Y:S01]  /*199c0*/  ENDCOLLECTIVE ;  /* 0x000000000000791b */ /* 0x003fe20003800000 */
.L_x_7702:
[----:B------:R-:W-:Y:S01]  /*199d0*/  IMAD.MOV.U32 R12, RZ, RZ, 0x4 ;  /* 0x00000004ff0c7424 */ /* 0x000fe200078e00ff */
[----:B------:R-:W-:-:S05]  /*199e0*/  SEL R3, R14, RZ, P2 ;  /* 0x000000ff0e037207 */ /* 0x000fca0001000000 */
[----:B------:R-:W-:-:S04]  /*199f0*/  IMAD.IADD R2, R2, 0x1, R3 ;  /* 0x0000000102027824 */ /* 0x000fc800078e0203 */
[----:B------:R-:W-:-:S07]  /*19a00*/  IMAD.MOV.U32 R13, RZ, RZ, R2 ;  /* 0x000000ffff0d7224 */ /* 0x000fce00078e0002 */
[----:B------:R-:W-:Y:S05]  /*19a10*/  WARPSYNC.COLLECTIVE R15, `(.L_x_7703) ;  /* 0x000000000f087348 */ /* 0x000fea0003c00000 */
[----:B------:R0:W1:Y:S02]  /*19a20*/  SHFL.UP P6, R14, R13, R12, R11 ;  /* 0x0400000c0d0e7389 */ /* 0x00006400000c000b */
[----:B01----:R-:W-:Y:S01]  /*19a30*/  ENDCOLLECTIVE ;  /* 0x000000000000791b */ /* 0x003fe20003800000 */
.L_x_7703:
[----:B------:R-:W-:Y:S01]  /*19a40*/  IMAD.MOV.U32 R12, RZ, RZ, 0x8 ;  /* 0x00000008ff0c7424 */ /* 0x000fe200078e00ff */
[----:B------:R-:W-:-:S05]  /*19a50*/  SEL R3, R14, RZ, P3 ;  /* 0x000000ff0e037207 */ /* 0x000fca0001800000 */
[----:B------:R-:W-:-:S04]  /*19a60*/  IMAD.IADD R2, R2, 0x1, R3 ;  /* 0x0000000102027824 */ /* 0x000fc800078e0203 */
[----:B------:R-:W-:-:S07]  /*19a70*/  IMAD.MOV.U32 R13, RZ, RZ, R2 ;  /* 0x000000ffff0d7224 */ /* 0x000fce00078e0002 */
[----:B------:R-:W-:Y:S05]  /*19a80*/  WARPSYNC.COLLECTIVE R15, `(.L_x_7704) ;  /* 0x000000000f087348 */ /* 0x000fea0003c00000 */
[----:B------:R0:W1:Y:S02]  /*19a90*/  SHFL.UP P6, R14, R13, R12, R11 ;  /* 0x0400000c0d0e7389 */ /* 0x00006400000c000b */
[----:B01----:R-:W-:Y:S01]  /*19aa0*/  ENDCOLLECTIVE ;  /* 0x000000000000791b */ /* 0x003fe20003800000 */
.L_x_7704:
[----:B------:R-:W-:Y:S01]  /*19ab0*/  IMAD.MOV.U32 R12, RZ, RZ, 0x10 ;  /* 0x00000010ff0c7424 */ /* 0x000fe200078e00ff */
[----:B------:R-:W-:-:S05]  /*19ac0*/  SEL R3, R14, RZ, P4 ;  /* 0x000000ff0e037207 */ /* 0x000fca0002000000 */
[----:B------:R-:W-:-:S04]  /*19ad0*/  IMAD.IADD R2, R2, 0x1, R3 ;  /* 0x0000000102027824 */ /* 0x000fc800078e0203 */
[----:B------:R-:W-:-:S07]  /*19ae0*/  IMAD.MOV.U32 R13, RZ, RZ, R2 ;  /* 0x000000ffff0d7224 */ /* 0x000fce00078e0002 */
[----:B------:R-:W-:Y:S05]  /*19af0*/  WARPSYNC.COLLECTIVE R15, `(.L_x_7705) ;  /* 0x000000000f087348 */ /* 0x000fea0003c00000 */
[----:B------:R0:W1:Y:S02]  /*19b00*/  SHFL.UP P6, R14, R13, R12, R11 ;  /* 0x0400000c0d0e7389 */ /* 0x00006400000c000b */
[----:B01----:R-:W-:Y:S01]  /*19b10*/  ENDCOLLECTIVE ;  /* 0x000000000000791b */ /* 0x003fe20003800000 */
.L_x_7705:
        /* <DEDUP_REMOVED lines=8> */
.L_x_7706:
[----:B------:R-:W-:Y:S01]  /*19ba0*/  IMAD.MOV.U32 R10, RZ, RZ, R14 ;  /* 0x000000ffff0a7224 */ /* 0x000fe200078e000e */
[----:B------:R-:W-:Y:S06]  /*19bb0*/  BRA `(.L_x_7707) ;  /* 0xffffffd400907947 */ /* 0x000fec000383ffff */
.L_x_7638:
[----:B------:R-:W-:Y:S01]  /*19bc0*/  BSSY B0, `(.L_x_7708) ;  /* 0x0000006000007945 */ /* 0x000fe20003800000 */
[----:B------:R-:W-:Y:S01]  /*19bd0*/  PLOP3.LUT P6, PT, P6, PT, PT, 0x8, 0x0 ;  /* 0x000000000000781c */ /* 0x000fe200037ce170 */
[----:B------:R-:W-:-:S12]  /*19be0*/  IMAD.MOV.U32 R15, RZ, RZ, -0x1 ;  /* 0xffffffffff0f7424 */ /* 0x000fd800078e00ff */
[----:B0-----:R-:W-:Y:S05]  /*19bf0*/  WARPSYNC.COLLECTIVE R15, `(.L_x_7709) ;  /* 0x000000000f087348 */ /* 0x001fea0003c00000 */
[----:B------:R-:W-:Y:S01]  /*19c00*/  VOTE.ANY R14, PT, P6 ;  /* 0x00000000000e7806 */ /* 0x000fe200030e0100 */
[----:B0-----:R-:W-:Y:S06]  /*19c10*/  ENDCOLLECTIVE ;  /* 0x000000000000791b */ /* 0x001fec0003800000 */
.L_x_7709:
[----:B------:R-:W-:Y:S05]  /*19c20*/  BSYNC B0 ;  /* 0x0000000000007941 */ /* 0x000fea0003800000 */
.L_x_7708:
        /* <DEDUP_REMOVED lines=10> */
.L_x_7710:
[----:B------:R-:W-:Y:S02]  /*19cd0*/  IMAD.MOV.U32 R13, RZ, RZ, R7 ;  /* 0x000000ffff0d7224 */ /* 0x000fe400078e0007 */
[----:B------:R-:W-:-:S07]  /*19ce0*/  IMAD.MOV.U32 R4, RZ, RZ, R14 ;  /* 0x000000ffff047224 */ /* 0x000fce00078e000e */
[----:B------:R-:W-:Y:S05]  /*19cf0*/  WARPSYNC.COLLECTIVE R15, `(.L_x_7711) ;  /* 0x000000000f087348 */ /* 0x000fea0003c00000 */
[----:B------:R0:W1:Y:S02]  /*19d00*/  SHFL.IDX P6, R14, R13, R12, R11 ;  /* 0x0000000c0d0e7389 */ /* 0x00006400000c000b */
[----:B01----:R-:W-:Y:S01]  /*19d10*/  ENDCOLLECTIVE ;  /* 0x000000000000791b */ /* 0x003fe20003800000 */
.L_x_7711:
[----:B------:R-:W-:Y:S02]  /*19d20*/  IMAD.MOV.U32 R7, RZ, RZ, R14 ;  /* 0x000000ffff077224 */ /* 0x000fe400078e000e */
[----:B------:R-:W-:-:S05]  /*19d30*/  IMAD.IADD R5, R9, 0x1, R16 ;  /* 0x0000000109057824 */ /* 0x000fca00078e0210 */
[----:B------:R0:W-:Y:S01]  /*19d40*/  STL [R1+0xc], R5 ;  /* 0x00000c0501007387 */ /* 0x0001e20000100800 */
[----:B------:R-:W-:Y:S05]  /*19d50*/  BRA `(.L_x_7712) ;  /* 0xffffffd400707947 */ /* 0x000fea000383ffff */
.L_x_7640:
        /* <DEDUP_REMOVED lines=8> */
.L_x_7714:
[----:B------:R-:W-:Y:S05]  /*19de0*/  BSYNC B0 ;  /* 0x0000000000007941 */ /* 0x000fea0003800000 */
.L_x_7713:
[----:B------:R-:W-:Y:S01]  /*19df0*/  IMAD.MOV.U32 R6, RZ, RZ, R14 ;  /* 0x000000ffff067224 */ /* 0x000fe200078e000e */
[----:B------:R-:W-:Y:S06]  /*19e00*/  BRA `(.L_x_7639) ;  /* 0xffffffd4005c7947 */ /* 0x000fec000383ffff */
.L_x_7646:
[----:B0-----:R0:W1:Y:S02]  /*19e10*/  SYNCS.PHASECHK.TRANS64.TRYWAIT P0, [R0+URZ+0x28820], R3 ;  /* 0x02882003000075a7 */ /* 0x001064000800017f */
[----:B-1----:R-:W-:Y:S05]  /*19e20*/  @!P0 NANOSLEEP.SYNCS 0x989680 ;  /* 0x009896800000895d */ /* 0x002fea0003900000 */
[----:B------:R-:W1:Y:S02]  /*19e30*/  @!P0 SYNCS.PHASECHK.TRANS64 P0, [R0+URZ+0x28820], R3 ;  /* 0x02882003000085a7 */ /* 0x000e64000800007f */
[----:B-1----:R-:W-:Y:S05]  /*19e40*/  @!P0 BRA `(.L_x_7646) ;  /* 0xfffffffc00f08947 */ /* 0x002fea000383ffff */
[----:B------:R-:W-:Y:S05]  /*19e50*/  BRA `(.L_x_7715) ;  /* 0xffffffdc00f87947 */ /* 0x000fea000383ffff */
.L_x_7647:
        /* <DEDUP_REMOVED lines=11> */
.L_x_7717:
[----:B------:R-:W-:Y:S05]  /*19f10*/  BSYNC B0 ;  /* 0x0000000000007941 */ /* 0x000fea0003800000 */
.L_x_7716:
[----:B------:R-:W-:Y:S05]  /*19f20*/  BRA `(.L_x_7718) ;  /* 0xffffffdc00e07947 */ /* 0x000fea000383ffff */
.L_x_7650:
[----:B------:R-:W-:Y:S01]  /*19f30*/  BSSY B1, `(.L_x_7719) ;  /* 0x0000006000017945 */ /* 0x000fe20003800000 */
[----:B------:R-:W-:-:S07]  /*19f40*/  IMAD.MOV.U32 R15, RZ, RZ, -0x1 ;  /* 0xffffffffff0f7424 */ /* 0x000fce00078e00ff */
[----:B01-3--:R-:W-:Y:S05]  /*19f50*/  WARPSYNC.COLLECTIVE R15, `(.L_x_7720) ;  /* 0x000000000f0c7348 */ /* 0x00bfea0003c00000 */
[----:B------:R-:W-:Y:S02]  /*19f60*/  ELECT P6, UR62, PT ;  /* 0x00000000003e782f */ /* 0x000fe400038c0000 */
[----:B------:R-:W-:Y:S01]  /*19f70*/  MOV R14, UR62 ;  /* 0x0000003e000e7c02 */ /* 0x000fe20008000f00 */
[----:B01-3--:R-:W-:Y:S10]  /*19f80*/  ENDCOLLECTIVE ;  /* 0x000000000000791b */ /* 0x00bff40003800000 */
.L_x_7720:
[----:B------:R-:W-:Y:S05]  /*19f90*/  BSYNC B1 ;  /* 0x0000000000017941 */ /* 0x000fea0003800000 */
.L_x_7719:
[----:B------:R-:W-:Y:S05]  /*19fa0*/  BRA `(.L_x_7721) ;  /* 0xffffffdc00d87947 */ /* 0x000fea000383ffff */
.L_x_7652:
[----:B0-----:R0:W1:Y:S02]  /*19fb0*/  SYNCS.PHASECHK.TRANS64.TRYWAIT P0, [R6+URZ], R5 ;  /* 0x00000005060075a7 */ /* 0x001064000800017f */
[----:B-1----:R-:W-:Y:S05]  /*19fc0*/  @!P0 NANOSLEEP.SYNCS 0x989680 ;  /* 0x009896800000895d */ /* 0x002fea0003900000 */
[----:B------:R-:W1:Y:S02]  /*19fd0*/  @!P0 SYNCS.PHASECHK.TRANS64 P0, [R6+URZ], R5 ;  /* 0x00000005060085a7 */ /* 0x000e64000800007f */
[----:B-1----:R-:W-:Y:S05]  /*19fe0*/  @!P0 BRA `(.L_x_7652) ;  /* 0xfffffffc00f08947 */ /* 0x002fea000383ffff */
[----:B------:R-:W-:Y:S05]  /*19ff0*/  BRA `(.L_x_7722) ;  /* 0xffffffe000107947 */ /* 0x000fea000383ffff */
.L_x_7653:
[----:B-1----:R1:W2:Y:S02]  /*1a000*/  SYNCS.PHASECHK.TRANS64.TRYWAIT P0, [R7+URZ], R2 ;  /* 0x00000002070075a7 */ /* 0x0022a4000800017f */
[----:B--2---:R-:W-:Y:S05]  /*1a010*/  @!P0 NANOSLEEP.SYNCS 0x989680 ;  /* 0x009896800000895d */ /* 0x004fea0003900000 */
[----:B------:R-:W2:Y:S02]  /*1a020*/  @!P0 SYNCS.PHASECHK.TRANS64 P0, [R7+URZ], R2 ;  /* 0x00000002070085a7 */ /* 0x000ea4000800007f */
[----:B--2---:R-:W-:Y:S05]  /*1a030*/  @!P0 BRA `(.L_x_7653) ;  /* 0xfffffffc00f08947 */ /* 0x004fea000383ffff */
[----:B------:R-:W-:Y:S05]  /*1a040*/  BRA `(.L_x_7723) ;  /* 0xffffffe000047947 */ /* 0x000fea000383ffff */
.L_x_7655:
[----:B--2---:R2:W4:Y:S02]  /*1a050*/  SYNCS.PHASECHK.TRANS64.TRYWAIT P0, [R4+URZ], R5 ;  /* 0x00000005040075a7 */ /* 0x004524000800017f */
[----:B----4-:R-:W-:Y:S05]  /*1a060*/  @!P0 NANOSLEEP.SYNCS 0x989680 ;  /* 0x009896800000895d */ /* 0x010fea0003900000 */
[----:B------:R-:W4:Y:S02]  /*1a070*/  @!P0 SYNCS.PHASECHK.TRANS64 P0, [R4+URZ], R5 ;  /* 0x00000005040085a7 */ /* 0x000f24000800007f */
[----:B----4-:R-:W-:Y:S05]  /*1a080*/  @!P0 BRA `(.L_x_7655) ;  /* 0xfffffffc00f08947 */ /* 0x010fea000383ffff */
[----:B------:R-:W-:Y:S05]  /*1a090*/  BRA `(.L_x_7724) ;  /* 0xffffffe000087947 */ /* 0x000fea000383ffff */
.L_x_7725:
        /* <DEDUP_REMOVED lines=14> */
.L_x_14861:


//--------------------- .text._ZN7cutlass13device_kernelIN5flash11enable_sm90INS1_16FlashAttnFwdSm90INS1_25CollectiveMainloopFwdSm90ILi2EN4cute5tupleIJNS5_1CILi1EEES8_S8_EEENS6_IJNS7_ILi128EEESA_SA_EEELi128ENS_10bfloat16_tEfNS_4arch4Sm90ELb0ELb1ELb0ELb1ELb0ELb1ELb0ELb1ELb1ELb1ELb1ELb0EEENS1_21CollectiveEpilogueFwdISB_S9_SC_SE_Li256ELb1ELb1ELb1ELb0EEENS1_36VarlenDynamicPersistentTileSchedulerILi128ELi128ELi256ELi128ELb1ELb1ELb1ELb1ELb0ELb1EEEEEEEEEvNT_6ParamsE --------------------------
	.section	.text._ZN7cutlass13device_kernelIN5flash11enable_sm90INS1_16FlashAttnFwdSm90INS1_25CollectiveMainloopFwdSm90ILi2EN4cute5tupleIJNS5_1CILi1EEES8_S8_EEENS6_IJNS7_ILi128EEESA_SA_EEELi128ENS_10bfloat16_tEfNS_4arch4Sm90ELb0ELb1ELb0ELb1ELb0ELb1ELb0ELb1ELb1ELb1ELb1ELb0EEENS1_21CollectiveEpilogueFwdISB_S9_SC_SE_Li256ELb1ELb1ELb1ELb0EEENS1_36VarlenDynamicPersistentTileSchedulerILi128ELi128ELi256ELi128ELb1ELb1ELb1ELb1ELb0ELb1EEEEEEEEEvNT_6ParamsE,"ax",@progbits
	.align	128
.text._ZN7cutlass13device_kernelIN5flash11enable_sm90INS1_16FlashAttnFwdSm90INS1_25CollectiveMainloopFwdSm90ILi2EN4cute5tupleIJNS5_1CILi1EEES8_S8_EEENS6_IJNS7_ILi128EEESA_SA_EEELi128ENS_10bfloat16_tEfNS_4arch4Sm90ELb0ELb1ELb0ELb1ELb0ELb1ELb0ELb1ELb1ELb1ELb1ELb0EEENS1_21CollectiveEpilogueFwdISB_S9_SC_SE_Li256ELb1ELb1ELb1ELb0EEENS1_36VarlenDynamicPersistentTileSchedulerILi128ELi128ELi256ELi128ELb1ELb1ELb1ELb1ELb0ELb1EEEEEEEEEvNT_6ParamsE:
        .type           _ZN7cutlass13device_kernelIN5flash11enable_sm90INS1_16FlashAttnFwdSm90INS1_25CollectiveMainloopFwdSm90ILi2EN4cute5tupleIJNS5_1CILi1EEES8_S8_EEENS6_IJNS7_ILi128EEESA_SA_EEELi128ENS_10bfloat16_tEfNS_4arch4Sm90ELb0ELb1ELb0ELb1ELb0ELb1ELb0ELb1ELb1ELb1ELb1ELb0EEENS1_21CollectiveEpilogueFwdISB_S9_SC_SE_Li256ELb1ELb1ELb1ELb0EEENS1_36VarlenDynamicPersistentTileSchedulerILi128ELi128ELi256ELi128ELb1ELb1ELb1ELb1ELb0ELb1EEEEEEEEEvNT_6ParamsE,@function
        .size           _ZN7cutlass13device_kernelIN5flash11enable_sm90INS1_16FlashAttnFwdSm90INS1_25CollectiveMainloopFwdSm90ILi2EN4cute5tupleIJNS5_1CILi1EEES8_S8_EEENS6_IJNS7_ILi128EEESA_SA_EEELi128ENS_10bfloat16_tEfNS_4arch4Sm90ELb0ELb1ELb0ELb1ELb0ELb1ELb0ELb1ELb1ELb1ELb1ELb0EEENS1_21CollectiveEpilogueFwdISB_S9_SC_SE_Li256ELb1ELb1ELb1ELb0EEENS1_36VarlenDynamicPersistentTileSchedulerILi128ELi128ELi256ELi128ELb1ELb1ELb1ELb1ELb0ELb1EEEEEEEEEvNT_6ParamsE,(.L_x_14862 - _ZN7cutlass13device_kernelIN5flash11enable_sm90INS1_16FlashAttnFwdSm90INS1_25CollectiveMainloopFwdSm90ILi2EN4cute5tupleIJNS5_1CILi1EEES8_S8_EEENS6_IJNS7_ILi128EEESA_SA_EEELi128ENS_10bfloat16_tEfNS_4arch4Sm90ELb0ELb1ELb0ELb1ELb0ELb1ELb0ELb1ELb1ELb1ELb1ELb0EEENS1_21CollectiveEpilogueFwdISB_S9_SC_SE_Li256ELb1ELb1ELb1ELb0EEENS1_36VarlenDynamicPersistentTileSchedulerILi128ELi128ELi256ELi128ELb1ELb1ELb1ELb1ELb0ELb1EEEEEEEEEvNT_6ParamsE)
        .other          _ZN7cutlass13device_kernelIN5flash11enable_sm90INS1_16FlashAttnFwdSm90INS1_25CollectiveMainloopFwdSm90ILi2EN4cute5tupleIJNS5_1CILi1EEES8_S8_EEENS6_IJNS7_ILi128EEESA_SA_EEELi128ENS_10bfloat16_tEfNS_4arch4Sm90ELb0ELb1ELb0ELb1ELb0ELb1ELb0ELb1ELb1ELb1ELb1ELb0EEENS1_21CollectiveEpilogueFwdISB_S9_SC_SE_Li256ELb1ELb1ELb1ELb0EEENS1_36VarlenDynamicPersistentTileSchedulerILi128ELi128ELi256ELi128ELb1ELb1ELb1ELb1ELb0ELb1EEEEEEEEEvNT_6ParamsE,@"STO_CUDA_ENTRY STV_DEFAULT"
_ZN7cutlass13device_kernelIN5flash11enable_sm90INS1_16FlashAttnFwdSm90INS1_25CollectiveMainloopFwdSm90ILi2EN4cute5tupleIJNS5_1CILi1EEES8_S8_EEENS6_IJNS7_ILi128EEESA_SA_EEELi128ENS_10bfloat16_tEfNS_4arch4Sm90ELb0ELb1ELb0ELb1ELb0ELb1ELb0ELb1ELb1ELb1ELb1ELb0EEENS1_21CollectiveEpilogueFwdISB_S9_SC_SE_Li256ELb1ELb1ELb1ELb0EEENS1_36VarlenDynamicPersistentTileSchedulerILi128ELi128ELi256ELi128ELb1ELb1ELb1ELb1ELb0ELb1EEEEEEEEEvNT_6ParamsE:
        /* <DEDUP_REMOVED lines=24> */
.L_x_7727:
[----:B------:R-:W-:Y:S05]  /*0180*/  BSYNC B0 ;  /* 0x0000000000007941 */ /* 0x000fea0003800000 */
.L_x_7726:
        /* <DEDUP_REMOVED lines=41> */
.L_x_7728:
        /* <DEDUP_REMOVED lines=22> */
.L_x_7729:
        /* <DEDUP_REMOVED lines=18> */
.L_x_7730:
        /* <DEDUP_REMOVED lines=22> */
.L_x_7731:
        /* <DEDUP_REMOVED lines=22> */
.L_x_7732:
[----:B------:R-:W-:Y:S01]  /*0960*/  PLOP3.LUT P0, PT, PT, PT, UP0, 0x80, 0x0 ;  /* 0x000000000000781c */ /* 0x000fe20003f0f008 */
[----:B------:R-:W-:Y:S01]  /*0970*/  UMOV UR40, 0x1 ;  /* 0x0000000100287882 */ /* 0x000fe20000000000 */
[----:B------:R-:W-:Y:S01]  /*0980*/  NOP ;  /* 0x0000000000007918 */ /* 0x000fe20000000000 */
[----:B------:R-:W-:Y:S01]  /*0990*/  USEL UR40, UR40, 0x2, !UP0 ;  /* 0x0000000228287887 */ /* 0x000fe2000c000000 */
[----:B------:R-:W-:Y:S01]  /*09a0*/  BSSY B9, `(.L_x_7733) ;  /* 0x00026bb000097945 */ /* 0x000fe20003800000 */
[----:B------:R-:W-:Y:S01]  /*09b0*/  ULDC.64 UR42, c[0x0][0x208] ;  /* 0x00008200002a7ab9 */ /* 0x000fe20000000a00 */
[----:B012-4-:R-:W-:Y:S07]  /*09c0*/  BAR.SYNC.DEFER_BLOCKING 0x0 ;  /* 0x0000000000007b1d */ /* 0x017fee0000010000 */
[----:B------:R-:W-:Y:S05]  /*09d0*/  @!P0 BRA `(.L_x_7734) ;  /* 0x000001e0002c8947 */ /* 0x000fea0003800000 */
.L_x_7735:
[----:B------:R-:W-:-:S08]  /*09e0*/  NOP ;  /* 0x0000000000007918 */ /* 0x000fd00000000000 */
[----:B------:R-:W0:Y:S02]  /*09f0*/  USETMAXREG.TRY_ALLOC.CTAPOOL UP0, 0xf0 ;  /* 0x000000f0000079c8 */ /* 0x000e240008000600 */
[----:B0-----:R-:W-:-:S13]  /*0a00*/  PLOP3.LUT P0, PT, PT, PT, UP0, 0x80, 0x0 ;  /* 0x000000000000781c */ /* 0x001fda0003f0f008 */
[----:B------:R-:W-:Y:S05]  /*0a10*/  @!P0 BRA `(.L_x_7735) ;  /* 0xfffffffc00f08947 */ /* 0x000fea000383ffff */
[----:B------:R-:W2:Y:S01]  /*0a20*/  LDL.LU R0, [R1+0x10] ;  /* 0x0000100001007983 */ /* 0x000ea20000300800 */
        /* <DEDUP_REMOVED lines=15> */
[----:B------:R0:W-:Y:S10]  /*0b20*/  STL [R1+0x10], R0 ;  /* 0x0000100001007387 */ /* 0x0001f40000100800 */
[----:B0-----:R-:W-:Y:S05]  /*0b30*/  @P0 BRA `(.L_x_7736) ;  /* 0x0000026800840947 */ /* 0x001fea0003800000 */
[----:B------:R-:W-:Y:S01]  /*0b40*/  VIADD R13, R6, 0xffffff80 ;  /* 0xffffff80060d7836 */ /* 0x000fe20000000000 */
[----:B------:R-:W-:Y:S01]  /*0b50*/  R2UR UR44, R2 ;  /* 0x00000000022c72ca */ /* 0x000fe200000e0000 */
[----:B------:R-:W-:Y:S01]  /*0b60*/  IMAD.MOV.U32 R213, RZ, RZ, RZ ;  /* 0x000000ffffd57224 */ /* 0x000fe200078e00ff */
[----:B------:R-:W-:Y:S01]  /*0b70*/  ULOP3.LUT UR45, UR40, 0x1, URZ, 0xfc, !UPT ;  /* 0x00000001282d7892 */ /* 0x000fe2000f8efc3f */
[----:B------:R-:W-:Y:S01]  /*0b80*/  IMAD.MOV.U32 R184, RZ, RZ, RZ ;  /* 0x000000ffffb87224 */ /* 0x000fe200078e00ff */
[----:B------:R-:W-:Y:S01]  /*0b90*/  SHF.R.S32.HI R0, RZ, 0x1f, R13 ;  /* 0x0000001fff007819 */ /* 0x000fe2000001140d */
[----:B------:R-:W-:Y:S02]  /*0ba0*/  IMAD.MOV.U32 R191, RZ, RZ, RZ ;  /* 0x000000ffffbf7224 */ /* 0x000fe400078e00ff */
[----:B------:R-:W-:Y:S01]  /*0bb0*/  IMAD.MOV.U32 R186, RZ, RZ, RZ ;  /* 0x000000ffffba7224 */ /* 0x000fe200078e00ff */
[CC--:B------:R-:W-:Y:S01]  /*0bc0*/  LEA.HI R3, R0.reuse, R13.reuse, RZ, 0x7 ;  /* 0x0000000d00037211 */ /* 0x0c0fe200078f38ff */
[----:B------:R-:W-:Y:S01]  /*0bd0*/  IMAD.MOV.U32 R22, RZ, RZ, RZ ;  /* 0x000000ffff167224 */ /* 0x000fe200078e00ff */
[----:B------:R-:W-:-:S02]  /*0be0*/  LEA.HI R5, R0, R13, RZ, 0x5 ;  /* 0x0000000d00057211 */ /* 0x000fc400078f28ff */
[----:B------:R-:W-:Y:S01]  /*0bf0*/  LOP3.LUT R233, R3, 0xffffff80, RZ, 0xc0, !PT ;  /* 0xffffff8003e97812 */ /* 0x000fe200078ec0ff */
[----:B------:R-:W-:Y:S01]  /*0c00*/  UIADD3 UR44, UR44, 0x10400, URZ ;  /* 0x000104002c2c7890 */ /* 0x000fe2000fffe03f */
[----:B------:R-:W-:Y:S01]  /*0c10*/  LEA.HI R4, R0, R13, RZ, 0x4 ;  /* 0x0000000d00047211 */ /* 0x000fe200078f20ff */
[----:B------:R-:W-:Y:S01]  /*0c20*/  IMAD.SHL.U32 R6, R5, 0x20, RZ ;  /* 0x0000002005067824 */ /* 0x000fe200078e00ff */
[----:B------:R-:W-:Y:S01]  /*0c30*/  SHF.R.S32.HI R14, RZ, 0x7, R3 ;  /* 0x00000007ff0e7819 */ /* 0x000fe20000011403 */
[C---:B------:R-:W-:Y:S01]  /*0c40*/  IMAD.IADD R233, R13.reuse, 0x1, -R233 ;  /* 0x000000010de97824 */ /* 0x040fe200078e0ae9 */
[----:B------:R-:W-:Y:S02]  /*0c50*/  LOP3.LUT R5, R4, 0x3fffff0, RZ, 0xc0, !PT ;  /* 0x03fffff004057812 */ /* 0x000fe400078ec0ff */
[----:B------:R-:W-:Y:S02]  /*0c60*/  LOP3.LUT R6, R6, 0xfffffc00, RZ, 0xc0, !PT ;  /* 0xfffffc0006067812 */ /* 0x000fe400078ec0ff */
[----:B------:R-:W-:Y:S01]  /*0c70*/  SHF.R.S32.HI R8, RZ, 0x1f, R233 ;  /* 0x0000001fff087819 */ /* 0x000fe200000114e9 */
[----:B------:R-:W-:Y:S01]  /*0c80*/  IMAD.IADD R5, R13, 0x1, -R5 ;  /* 0x000000010d057824 */ /* 0x000fe200078e0a05 */
[----:B------:R-:W-:-:S02]  /*0c90*/  LEA.HI R3, R3, R14, RZ, 0x1 ;  /* 0x0000000e03037211 */ /* 0x000fc400078f08ff */
[CC--:B------:R-:W-:Y:S02]  /*0ca0*/  LEA.HI R9, R8.reuse, R233.reuse, RZ, 0x2 ;  /* 0x000000e908097211 */ /* 0x0c0fe400078f10ff */
[----:B------:R-:W-:Y:S02]  /*0cb0*/  LEA.HI R8, R8, R233, RZ, 0x5 ;  /* 0x000000e908087211 */ /* 0x000fe400078f28ff */
[--C-:B------:R-:W-:Y:S02]  /*0cc0*/  SHF.R.S32.HI R10, RZ, 0x2, R9.reuse ;  /* 0x00000002ff0a7819 */ /* 0x100fe40000011409 */
[----:B------:R-:W-:Y:S02]  /*0cd0*/  SHF.R.S32.HI R7, RZ, 0x1f, R9 ;  /* 0x0000001fff077819 */ /* 0x000fe40000011409 */
[----:B------:R-:W-:Y:S02]  /*0ce0*/  LEA.HI R23, R0, R13, RZ, 0x3 ;  /* 0x0000000d00177211 */ /* 0x000fe400078f18ff */
[----:B------:R-:W-:-:S02]  /*0cf0*/  LEA.HI R7, R7, R10, RZ, 0x3 ;  /* 0x0000000a07077211 */ /* 0x000fc400078f18ff */
[----:B------:R-:W-:Y:S02]  /*0d00*/  SHF.R.S32.HI R8, RZ, 0x5, R8 ;  /* 0x00000005ff087819 */ /* 0x000fe40000011408 */
[----:B------:R-:W-:Y:S01]  /*0d10*/  LOP3.LUT R11, R7, 0xfffffff8, RZ, 0xc0, !PT ;  /* 0xfffffff8070b7812 */ /* 0x000fe200078ec0ff */
[----:B------:R-:W-:Y:S01]  /*0d20*/  IMAD R7, R5, 0x40, R6 ;  /* 0x0000004005077824 */ /* 0x000fe200078e0206 */
[----:B------:R-:W-:Y:S02]  /*0d30*/  SHF.R.S32.HI R5, RZ, 0x4, R4 ;  /* 0x00000004ff057819 */ /* 0x000fe40000011404 */
[----:B------:R-:W-:Y:S01]  /*0d40*/  LOP3.LUT R3, R3, 0x3fffffe, RZ, 0xc0, !PT ;  /* 0x03fffffe03037812 */ /* 0x000fe200078ec0ff */
[----:B------:R-:W-:Y:S01]  /*0d50*/  IMAD.IADD R11, R10, 0x1, -R11 ;  /* 0x000000010a0b7824 */ /* 0x000fe200078e0a0b */
[----:B------:R-:W-:Y:S02]  /*0d60*/  LEA.HI R4, R4, R5, RZ, 0x1 ;  /* 0x0000000504047211 */ /* 0x000fe400078f08ff */
[----:B------:R-:W-:Y:S01]  /*0d70*/  LOP3.LUT R207, R23, 0xfffffff8, RZ, 0xc0, !PT ;  /* 0xfffffff817cf7812 */ /* 0x000fe200078ec0ff */
[----:B------:R-:W-:Y:S01]  /*0d80*/  IMAD R8, R8, 0x10, R11 ;  /* 0x0000001008087824 */ /* 0x000fe200078e020b */
[----:B------:R-:W-:Y:S01]  /*0d90*/  LOP3.LUT R4, R4, 0x1ffffffe, RZ, 0xc0, !PT ;  /* 0x1ffffffe04047812 */ /* 0x000fe200078ec0ff */
[----:B------:R-:W-:Y:S01]  /*0da0*/  IMAD.IADD R3, R14, 0x1, -R3 ;  /* 0x000000010e037824 */ /* 0x000fe200078e0a03 */
[----:B------:R-:W-:Y:S01]  /*0db0*/  SHF.R.S32.HI R23, RZ, 0x3, R23 ;  /* 0x00000003ff177819 */ /* 0x000fe20000011417 */
[----:B------:R-:W-:Y:S01]  /*0dc0*/  IMAD.IADD R207, R13, 0x1, -R207 ;  /* 0x000000010dcf7824 */ /* 0x000fe200078e0acf */
[CC--:B------:R-:W-:Y:S01]  /*0dd0*/  LEA.HI R12, R0.reuse, R13.reuse, RZ, 0x2 ;  /* 0x0000000d000c7211 */ /* 0x0c0fe200078f10ff */
[----:B------:R-:W-:Y:S01]  /*0de0*/  IMAD.IADD R4, R5, 0x1, -R4 ;  /* 0x0000000105047824 */ /* 0x000fe200078e0a04 */
[----:B------:R-:W-:Y:S01]  /*0df0*/  LEA.HI R0, R0, R13, RZ, 0x6 ;  /* 0x0000000d00007211 */ /* 0x000fe200078f30ff */
[----:B------:R-:W-:Y:S01]  /*0e00*/  VIADD R212, R23, 0x20 ;  /* 0x0000002017d47836 */ /* 0x000fe20000000000 */
[----:B------:R-:W-:Y:S01]  /*0e10*/  LOP3.LUT R12, R12, 0xfffffffc, RZ, 0xc0, !PT ;  /* 0xfffffffc0c0c7812 */ /* 0x000fe200078ec0ff */
[----:B------:R-:W-:Y:S01]  /*0e20*/  IMAD R8, R3, 0x40, R8 ;  /* 0x0000004003087824 */ /* 0x000fe200078e0208 */
[----:B------:R-:W-:Y:S01]  /*0e30*/  SHF.R.S32.HI R216, RZ, 0x1f, R23 ;  /* 0x0000001fffd87819 */ /* 0x000fe20000011417 */
[----:B------:R-:W-:Y:S01]  /*0e40*/  IMAD R4, R4, 0x8, R7 ;  /* 0x0000000804047824 */ /* 0x000fe200078e0207 */
[----:B------:R-:W-:Y:S01]  /*0e50*/  SHF.R.S32.HI R7, RZ, 0x1f, R212 ;  /* 0x0000001fff077819 */ /* 0x000fe200000114d4 */
[----:B------:R-:W-:-:S02]  /*0e60*/  IMAD.SHL.U32 R0, R0, 0x8, RZ ;  /* 0x0000000800007824 */ /* 0x000fc400078e00ff */
[----:B------:R-:W-:Y:S01]  /*0e70*/  IMAD.SHL.U32 R3, R23, 0x40, RZ ;  /* 0x0000004017037824 */ /* 0x000fe200078e00ff */
[----:B------:R-:W-:Y:S01]  /*0e80*/  LEA.HI R7, R7, R212, RZ, 0x3 ;  /* 0x000000d407077211 */ /* 0x000fe200078f18ff */
[C---:B------:R-:W-:Y:S01]  /*0e90*/  VIADD R211, R23.reuse, 0x40 ;  /* 0x0000004017d37836 */ /* 0x040fe20000000000 */
[----:B------:R-:W-:Y:S01]  /*0ea0*/  LOP3.LUT R203, R0, 0xfffffe00, RZ, 0xc0, !PT ;  /* 0xfffffe0000cb7812 */ /* 0x000fe200078ec0ff */
[----:B------:R-:W-:Y:S01]  /*0eb0*/  VIADD R210, R23, 0x60 ;  /* 0x0000006017d27836 */ /* 0x000fe20000000000 */
[----:B------:R-:W-:Y:S01]  /*0ec0*/  LOP3.LUT R3, R3, 0x1c0, RZ, 0xc0, !PT ;  /* 0x000001c003037812 */ /* 0x000fe200078ec0ff */
[----:B------:R-:W-:Y:S01]  /*0ed0*/  IMAD.SHL.U32 R16, R207, 0x8, RZ ;  /* 0x00000008cf107824 */ /* 0x000fe200078e00ff */
[----:B------:R-:W-:Y:S01]  /*0ee0*/  SHF.R.S32.HI R0, RZ, 0x1f, R211 ;  /* 0x0000001fff007819 */ /* 0x000fe200000114d3 */
[----:B------:R-:W-:Y:S01]  /*0ef0*/  IMAD.IADD R12, R13, 0x1, -R12 ;  /* 0x000000010d0c7824 */ /* 0x000fe200078e0a0c */
[----:B------:R-:W-:Y:S01]  /*0f00*/  SHF.R.S32.HI R11, RZ, 0x1f, R210 ;  /* 0x0000001fff0b7819 */ /* 0x000fe200000114d2 */
[----:B------:R-:W-:Y:S01]  /*0f10*/  IMAD.SHL.U32 R198, R212, 0x40, RZ ;  /* 0x00000040d4c67824 */ /* 0x000fe200078e00ff */
[----:B------:R-:W-:Y:S01]  /*0f20*/  SHF.R.U32.HI R202, RZ, 0x3, R3 ;  /* 0x00000003ffca7819 */ /* 0x000fe20000011603 */
[----:B------:R-:W-:Y:S01]  /*0f30*/  IMAD.SHL.U32 R7, R7, 0x40, RZ ;  /* 0x0000004007077824 */ /* 0x000fe200078e00ff */
[----:B------:R-:W-:Y:S01]  /*0f40*/  LOP3.LUT R205, R3, 0x38, R16, 0xf8, !PT ;  /* 0x0000003803cd7812 */ /* 0x000fe200078ef810 */
[----:B------:R-:W-:Y:S01]  /*0f50*/  IMAD.SHL.U32 R197, R211, 0x40, RZ ;  /* 0x00000040d3c57824 */ /* 0x000fe200078e00ff */
[----:B------:R-:W-:Y:S01]  /*0f60*/  LEA.HI R6, R12, R12, RZ, 0x1 ;  /* 0x0000000c0c067211 */ /* 0x000fe200078f08ff */
[----:B------:R-:W-:Y:S01]  /*0f70*/  IMAD.SHL.U32 R196, R210, 0x40, RZ ;  /* 0x00000040d2c47824 */ /* 0x000fe200078e00ff */
[----:B------:R-:W-:Y:S01]  /*0f80*/  LEA.HI R3, R0, R211, RZ, 0x3 ;  /* 0x000000d300037211 */ /* 0x000fe200078f18ff */
[----:B------:R0:W-:Y:S01]  /*0f90*/  STL [R1+0x4c], R4 ;  /* 0x00004c0401007387 */ /* 0x0001e20000100800 */
[----:B------:R-:W-:Y:S01]  /*0fa0*/  LEA.HI R11, R11, R210, RZ, 0x3 ;  /* 0x000000d20b0b7211 */ /* 0x000fe200078f18ff */
[----:B------:R-:W-:Y:S01]  /*0fb0*/  IMAD.SHL.U32 R18, R207, 0x4, RZ ;  /* 0x00000004cf127824 */ /* 0x000fe200078e00ff */
[----:B------:R-:W-:Y:S01]  /*0fc0*/  LOP3.LUT R198, R198, 0x1c0, RZ, 0xc0, !PT ;  /* 0x000001c0c6c67812 */ /* 0x000fe200078ec0ff */
[----:B------:R-:W-:Y:S01]  /*0fd0*/  IMAD.SHL.U32 R3, R3, 0x40, RZ ;  /* 0x0000004003037824 */ /* 0x000fe200078e00ff */
[----:B------:R-:W-:Y:S01]  /*0fe0*/  LOP3.LUT R5, R6, 0x1ffffffe, RZ, 0xc0, !PT ;  /* 0x1ffffffe06057812 */ /* 0x000fe200078ec0ff */
[----:B------:R-:W-:Y:S01]  /*0ff0*/  IMAD.SHL.U32 R11, R11, 0x40, RZ ;  /* 0x000000400b0b7824 */ /* 0x000fe200078e00ff */
[----:B------:R-:W-:Y:S01]  /*1000*/  SHF.R.U32.HI R13, RZ, 0x3, R198 ;  /* 0x00000003ff0d7819 */ /* 0x000fe200000116c6 */
[----:B------:R-:W-:Y:S01]  /*1010*/  STL [R1+0x48], R8 ;  /* 0x0000480801007387 */ /* 0x000fe20000100800 */
[----:B------:R-:W-:Y:S01]  /*1020*/  LOP3.LUT R201, R7, 0xfffffe00, RZ, 0xc0, !PT ;  /* 0xfffffe0007c97812 */ /* 0x000fe200078ec0ff */
[----:B------:R-:W-:Y:S01]  /*1030*/  IMAD.IADD R5, R12, 0x1, -R5 ;  /* 0x000000010c057824 */ /* 0x000fe200078e0a05 */
[----:B0-----:R-:W-:Y:S01]  /*1040*/  LOP3.LUT R4, R198, 0x38, R16, 0xf8, !PT ;  /* 0x00000038c6047812 */ /* 0x001fe200078ef810 */
[----:B------:R-:W-:Y:S01]  /*1050*/  VIADD R185, R18, 0x20 ;  /* 0x0000002012b97836 */ /* 0x000fe20000000000 */
[----:B------:R-:W-:Y:S01]  /*1060*/  LOP3.LUT R197, R197, 0x1c0, RZ, 0xc0, !PT ;  /* 0x000001c0c5c57812 */ /* 0x000fe200078ec0ff */
[----:B------:R-:W-:Y:S01]  /*1070*/  VIADD R190, R16, 0x40 ;  /* 0x0000004010be7836 */ /* 0x000fe20000000000 */
[----:B------:R-:W-:Y:S01]  /*1080*/  LOP3.LUT R196, R196, 0x1c0, RZ, 0xc0, !PT ;  /* 0x000001c0c4c47812 */ /* 0x000fe200078ec0ff */
[----:B------:R-:W-:Y:S01]  /*1090*/  IMAD R195, R5, 0x8, R8 ;  /* 0x0000000805c37824 */ /* 0x000fe200078e0208 */
[----:B------:R-:W-:-:S02]  /*10a0*/  LOP3.LUT R0, R9, 0x7ffffffc, RZ, 0xc0, !PT ;  /* 0x7ffffffc09007812 */ /* 0x000fc400078ec0ff */
[----:B------:R-:W-:Y:S02]  /*10b0*/  LOP3.LUT R4, R201, R4, R13, 0xf6, !PT ;  /* 0x00000004c9047212 */ /* 0x000fe400078ef60d */
[----:B------:R-:W-:Y:S01]  /*10c0*/  SHF.R.U32.HI R12, RZ, 0x3, R197 ;  /* 0x00000003ff0c7819 */ /* 0x000fe200000116c5 */
[----:B------:R-:W-:Y:S01]  /*10d0*/  IMAD.IADD R0, R233, 0x1, -R0 ;  /* 0x00000001e9007824 */ /* 0x000fe200078e0a00 */
[----:B------:R-:W-:Y:S02]  /*10e0*/  LOP3.LUT R9, R197, 0x38, R16, 0xf8, !PT ;  /* 0x00000038c5097812 */ /* 0x000fe400078ef810 */
[----:B------:R-:W-:Y:S01]  /*10f0*/  LOP3.LUT R200, R3, 0xfffffe00, RZ, 0xc0, !PT ;  /* 0xfffffe0003c87812 */ /* 0x000fe200078ec0ff */
[----:B------:R-:W-:Y:S01]  /*1100*/  IMAD.SHL.U32 R188, R0, 0x2, RZ ;  /* 0x0000000200bc7824 */ /* 0x000fe200078e00ff */
[----:B------:R-:W-:Y:S02]  /*1110*/  SHF.R.U32.HI R10, RZ, 0x3, R196 ;  /* 0x00000003ff0a7819 */ /* 0x000fe400000116c4 */
[----:B------:R-:W-:Y:S01]  /*1120*/  LOP3.LUT R6, R196, 0x38, R16, 0xf8, !PT ;  /* 0x00000038c4067812 */ /* 0x000fe200078ef810 */
[C---:B------:R-:W-:Y:S01]  /*1130*/  VIADD R231, R188.reuse, 0x8 ;  /* 0x00000008bce77836 */ /* 0x040fe20000000000 */
[----:B------:R-:W-:Y:S01]  /*1140*/  LOP3.LUT R199, R11, 0xfffffe00, RZ, 0xc0, !PT ;  /* 0xfffffe000bc77812 */ /* 0x000fe200078ec0ff */
[----:B------:R-:W-:Y:S01]  /*1150*/  VIADD R230, R188, 0x10 ;  /* 0x00000010bce67836 */ /* 0x000fe20000000000 */
[----:B------:R-:W-:Y:S01]  /*1160*/  LEA R3, R4, UR44, 0x1 ;  /* 0x0000002c04037c11 */ /* 0x000fe2000f8e08ff */
[----:B------:R-:W-:Y:S01]  /*1170*/  VIADD R229, R188, 0x18 ;  /* 0x00000018bce57836 */ /* 0x000fe20000000000 */
[----:B------:R-:W-:Y:S01]  /*1180*/  LOP3.LUT R9, R200, R9, R12, 0xf6, !PT ;  /* 0x00000009c8097212 */ /* 0x000fe200078ef60c */
[C---:B------:R-:W-:Y:S01]  /*1190*/  VIADD R228, R188.reuse, 0x20 ;  /* 0x00000020bce47836 */ /* 0x040fe20000000000 */
[----:B------:R-:W-:Y:S01]  /*11a0*/  LOP3.LUT R6, R199, R6, R10, 0xf6, !PT ;  /* 0x00000006c7067212 */ /* 0x000fe200078ef60a */
[----:B------:R0:W-:Y:S01]  /*11b0*/  STL [R1+0x40], R3 ;  /* 0x0000400301007387 */ /* 0x0001e20000100800 */
[----:B------:R-:W-:Y:S01]  /*11c0*/  LEA R0, R9, UR44, 0x1 ;  /* 0x0000002c09007c11 */ /* 0x000fe2000f8e08ff */
[C---:B------:R-:W-:Y:S01]  /*11d0*/  VIADD R227, R188.reuse, 0x28 ;  /* 0x00000028bce37836 */ /* 0x040fe20000000000 */
[----:B------:R-:W-:Y:S01]  /*11e0*/  LOP3.LUT R205, R203, R205, R202, 0xf6, !PT ;  /* 0x000000cdcbcd7212 */ /* 0x000fe200078ef6ca */
[C---:B------:R-:W-:Y:S01]  /*11f0*/  VIADD R226, R188.reuse, 0x30 ;  /* 0x00000030bce27836 */ /* 0x040fe20000000000 */
[----:B------:R-:W-:Y:S01]  /*1200*/  SHF.R.S32.HI R4, RZ, 0x1f, R229 ;  /* 0x0000001fff047819 */ /* 0x000fe200000114e5 */
[C---:B------:R-:W-:Y:S01]  /*1210*/  VIADD R225, R188.reuse, 0x38 ;  /* 0x00000038bce17836 */ /* 0x040fe20000000000 */
[----:B------:R1:W-:Y:S01]  /*1220*/  STL [R1+0x3c], R0 ;  /* 0x00003c0001007387 */ /* 0x0003e20000100800 */
[C---:B------:R-:W-:Y:S01]  /*1230*/  VIADD R224, R188.reuse, 0x40 ;  /* 0x00000040bce07836 */ /* 0x040fe20000000000 */
[----:B------:R-:W-:Y:S01]  /*1240*/  SHF.R.S32.HI R4, RZ, 0x1f, R226 ;  /* 0x0000001fff047819 */ /* 0x000fe200000114e2 */
[----:B------:R-:W-:Y:S01]  /*1250*/  VIADD R223, R188, 0x48 ;  /* 0x00000048bcdf7836 */ /* 0x000fe20000000000 */
[----:B0-----:R-:W-:Y:S01]  /*1260*/  LEA R3, R6, UR44, 0x1 ;  /* 0x0000002c06037c11 */ /* 0x001fe2000f8e08ff */
[C---:B------:R-:W-:Y:S01]  /*1270*/  VIADD R222, R188.reuse, 0x50 ;  /* 0x00000050bcde7836 */ /* 0x040fe20000000000 */
[----:B------:R-:W-:Y:S01]  /*1280*/  SHF.R.S32.HI R17, RZ, 0x1f, R16 ;  /* 0x0000001fff117819 */ /* 0x000fe20000011410 */
[C---:B------:R-:W-:Y:S01]  /*1290*/  VIADD R221, R188.reuse, 0x58 ;  /* 0x00000058bcdd7836 */ /* 0x040fe20000000000 */
[----:B------:R-:W-:Y:S01]  /*12a0*/  SHF.R.S32.HI R19, RZ, 0x1f, R18 ;  /* 0x0000001fff137819 */ /* 0x000fe20000011412 */
[C---:B------:R-:W-:Y:S01]  /*12b0*/  VIADD R220, R188.reuse, 0x60 ;  /* 0x00000060bcdc7836 */ /* 0x040fe20000000000 */
[----:B-1----:R-:W-:Y:S01]  /*12c0*/  SHF.R.S32.HI R0, RZ, 0x1f, R188 ;  /* 0x0000001fff007819 */ /* 0x002fe200000114bc */
[C---:B------:R-:W-:Y:S01]  /*12d0*/  VIADD R219, R188.reuse, 0x68 ;  /* 0x00000068bcdb7836 */ /* 0x040fe20000000000 */
[----:B------:R0:W-:Y:S01]  /*12e0*/  STL [R1+0x38], R3 ;  /* 0x0000380301007387 */ /* 0x0001e20000100800 */
[C---:B------:R-:W-:Y:S01]  /*12f0*/  VIADD R218, R188.reuse, 0x70 ;  /* 0x00000070bcda7836 */ /* 0x040fe20000000000 */
[----:B------:R-:W-:Y:S01]  /*1300*/  SHF.R.S32.HI R0, RZ, 0x1f, R230 ;  /* 0x0000001fff007819 */ /* 0x000fe200000114e6 */
[----:B------:R-:W-:Y:S01]  /*1310*/  VIADD R217, R188, 0x78 ;  /* 0x00000078bcd97836 */ /* 0x000fe20000000000 */
[----:B------:R-:W-:-:S02]  /*1320*/  SHF.R.S32.HI R0, RZ, 0x1f, R227 ;  /* 0x0000001fff007819 */ /* 0x000fc400000114e3 */
[----:B------:R-:W-:Y:S02]  /*1330*/  SHF.R.S32.HI R0, RZ, 0x1f, R224 ;  /* 0x0000001fff007819 */ /* 0x000fe400000114e0 */
[----:B------:R-:W-:Y:S02]  /*1340*/  SHF.R.S32.HI R232, RZ, 0x1f, R185 ;  /* 0x0000001fffe87819 */ /* 0x000fe400000114b9 */
[----:B0-----:R-:W-:Y:S02]  /*1350*/  SHF.R.S32.HI R3, RZ, 0x1f, R231 ;  /* 0x0000001fff037819 */ /* 0x001fe400000114e7 */
[----:B------:R-:W-:Y:S02]  /*1360*/  SHF.R.S32.HI R3, RZ, 0x1f, R228 ;  /* 0x0000001fff037819 */ /* 0x000fe400000114e4 */
[----:B------:R-:W-:Y:S02]  /*1370*/  SHF.R.S32.HI R3, RZ, 0x1f, R225 ;  /* 0x0000001fff037819 */ /* 0x000fe400000114e1 */
[----:B------:R-:W-:-:S02]  /*1380*/  SHF.R.S32.HI R214, RZ, 0x1f, R190 ;  /* 0x0000001fffd67819 */ /* 0x000fc400000114be */
[----:B------:R-:W-:Y:S02]  /*1390*/  LEA R204, R205, UR44, 0x1 ;  /* 0x0000002ccdcc7c11 */ /* 0x000fe4000f8e08ff */
[----:B------:R-:W-:Y:S02]  /*13a0*/  SHF.R.S32.HI R4, RZ, 0x1f, R223 ;  /* 0x0000001fff047819 */ /* 0x000fe400000114df */
[----:B------:R-:W-:Y:S02]  /*13b0*/  SHF.R.S32.HI R3, RZ, 0x1f, R222 ;  /* 0x0000001fff037819 */ /* 0x000fe400000114de */
[----:B------:R-:W-:Y:S02]  /*13c0*/  SHF.R.S32.HI R0, RZ, 0x1f, R221 ;  /* 0x0000001fff007819 */ /* 0x000fe400000114dd */
[----:B------:R-:W-:Y:S02]  /*13d0*/  SHF.R.S32.HI R237, RZ, 0x1f, R220 ;  /* 0x0000001fffed7819 */ /* 0x000fe400000114dc */
[----:B------:R-:W-:-:S02]  /*13e0*/  SHF.R.S32.HI R236, RZ, 0x1f, R219 ;  /* 0x0000001fffec7819 */ /* 0x000fc400000114db */
[----:B------:R-:W-:Y:S02]  /*13f0*/  SHF.R.S32.HI R235, RZ, 0x1f, R218 ;  /* 0x0000001fffeb7819 */ /* 0x000fe400000114da */
[----:B------:R-:W-:-:S07]  /*1400*/  SHF.R.S32.HI R234, RZ, 0x1f, R217 ;  /* 0x0000001fffea7819 */ /* 0x000fce00000114d9 */
.L_x_8011:
[----:B------:R-:W-:Y:S05]  /*1410*/  YIELD ;  /* 0x0000000000007946 */ /* 0x000fea0003800000 */
[----:B------:R-:W-:Y:S01]  /*1420*/  ULDC.64 UR4, c[0x0][0xa28] ;  /* 0x00028a0000047ab9 */ /* 0x000fe20000000a00 */
[----:B0-2---:R-:W0:Y:S01]  /*1430*/  LDC.64 R6, c[0x0][0xa08] ;  /* 0x00028200ff067b82 */ /* 0x005e220000000a00 */
[----:B------:R-:W-:Y:S01]  /*1440*/  ISETP.NE.U32.AND P1, PT, RZ, UR4, PT ;  /* 0x00000004ff007c0c */ /* 0x000fe2000bf25070 */
[----:B------:R-:W-:Y:S02]  /*1450*/  IMAD.MOV.U32 R12, RZ, RZ, RZ ;  /* 0x000000ffff0c7224 */ /* 0x000fe400078e00ff */
[----:B------:R-:W-:Y:S01]  /*1460*/  IMAD.MOV.U32 R28, RZ, RZ, RZ ;  /* 0x000000ffff1c7224 */ /* 0x000fe200078e00ff */
[----:B------:R-:W-:Y:S01]  /*1470*/  ISETP.NE.AND.EX P1, PT, RZ, UR5, PT, P1 ;  /* 0x00000005ff007c0c */ /* 0x000fe2000bf25310 */
[----:B------:R-:W-:-:S02]  /*1480*/  ULDC.64 UR4, c[0x0][0xa18] ;  /* 0x0002860000047ab9 */ /* 0x000fc40000000a00 */
[----:B------:R-:W-:-:S04]  /*1490*/  ISETP.NE.U32.AND P2, PT, RZ, UR4, PT ;  /* 0x00000004ff007c0c */ /* 0x000fc8000bf45070 */
[----:B------:R-:W-:Y:S01]  /*14a0*/  ISETP.NE.AND.EX P2, PT, RZ, UR5, PT, P2 ;  /* 0x00000005ff007c0c */ /* 0x000fe2000bf45320 */
[----:B------:R-:W-:Y:S02]  /*14b0*/  ULDC.64 UR4, c[0x0][0xa08] ;  /* 0x0002820000047ab9 */ /* 0x000fe40000000a00 */
[----:B------:R-:W-:-:S03]  /*14c0*/  ISETP.NE.U32.AND P0, PT, RZ, UR4, PT ;  /* 0x00000004ff007c0c */ /* 0x000fc6000bf05070 */
[----:B---3--:R-:W1:Y:S01]  /*14d0*/  @P1 LDC.64 R4, c[0x0][0xa28] ;  /* 0x00028a00ff041b82 */ /* 0x008e620000000a00 */
[----:B------:R-:W-:Y:S01]  /*14e0*/  ISETP.NE.AND.EX P0, PT, RZ, UR5, PT, P0 ;  /* 0x00000005ff007c0c */ /* 0x000fe2000bf05300 */
[----:B0-----:R-:W-:-:S06]  /*14f0*/  IMAD.WIDE R10, R27, 0x4, R6 ;  /* 0x000000041b0a7825 */ /* 0x001fcc00078e0206 */
[----:B------:R-:W0:Y:S01]  /*1500*/  @P2 LDC.64 R8, c[0x0][0xa18] ;  /* 0x00028600ff082b82 */ /* 0x000e220000000a00 */
[----:B------:R-:W-:Y:S02]  /*1510*/  ULDC UR4, c[0x0][0x288] ;  /* 0x0000a20000047ab9 */ /* 0x000fe40000000800 */
[----:B------:R-:W-:Y:S01]  /*1520*/  IMAD.U32 R187, RZ, RZ, UR4 ;  /* 0x00000004ffbb7e24 */ /* 0x000fe2000f8e00ff */
[----:B------:R-:W-:Y:S02]  /*1530*/  ULDC.64 UR4, c[0x0][0x418] ;  /* 0x0001060000047ab9 */ /* 0x000fe40000000a00 */
[----:B------:R2:W5:Y:S01]  /*1540*/  @P0 LDG.E R28, desc[UR42][R10.64] ;  /* 0x0000002a0a1c0981 */ /* 0x000562000c1e1900 */
[----:B-1----:R-:W-:-:S05]  /*1550*/  @P1 IMAD.WIDE R4, R27, 0x4, R4 ;  /* 0x000000041b041825 */ /* 0x002fca00078e0204 */
[----:B------:R2:W5:Y:S01]  /*1560*/  @P1 LDG.E R12, desc[UR42][R4.64] ;  /* 0x0000002a040c1981 */ /* 0x000562000c1e1900 */
[----:B0-----:R-:W-:-:S05]  /*1570*/  @P2 IMAD.WIDE R6, R27, 0x4, R8 ;  /* 0x000000041b062825 */ /* 0x001fca00078e0208 */
[----:B------:R2:W5:Y:S01]  /*1580*/  @P2 LDG.E R187, desc[UR42][R6.64] ;  /* 0x0000002a06bb2981 */ /* 0x000562000c1e1900 */
[----:B------:R-:W-:-:S03]  /*1590*/  UISETP.NE.U32.AND UP0, UPT, UR4, URZ, UPT ;  /* 0x0000003f0400728c */ /* 0x000fc6000bf05070 */
[----:B------:R-:W-:Y:S01]  /*15a0*/  ULDC UR4, c[0x0][0x424] ;  /* 0x0001090000047ab9 */ /* 0x000fe20000000800 */
[----:B------:R-:W-:-:S03]  /*15b0*/  UISETP.NE.AND.EX UP0, UPT, UR5, URZ, UPT, UP0 ;  /* 0x0000003f0500728c */ /* 0x000fc6000bf05300 */
[----:B------:R-:W-:Y:S01]  /*15c0*/  ULDC UR5, c[0x0][0x2f0] ;  /* 0x0000bc0000057ab9 */ /* 0x000fe20000000800 */
[----:B------:R-:W-:-:S04]  /*15d0*/  USEL UR4, UR4, 0x1, UP0 ;  /* 0x0000000104047887 */ /* 0x000fc80008000000 */
[----:B------:R-:W-:-:S03]  /*15e0*/  UIMAD UR4, UR4, UR5, URZ ;  /* 0x00000005040472a4 */ /* 0x000fc6000f8e023f */
[----:B------:R-:W-:Y:S02]  /*15f0*/  ULDC UR5, c[0x0][0x348] ;  /* 0x0000d20000057ab9 */ /* 0x000fe40000000800 */
[----:B------:R-:W-:Y:S02]  /*1600*/  IMAD.U32 R24, RZ, RZ, UR5 ;  /* 0x00000005ff187e24 */ /* 0x000fe4000f8e00ff */
[----:B------:R-:W-:Y:S01]  /*1610*/  IMAD.U32 R29, RZ, RZ, UR4 ;  /* 0x00000004ff1d7e24 */ /* 0x000fe2000f8e00ff */
[----:B--2-4-:R-:W-:Y:S06]  /*1620*/  @P2 BRA `(.L_x_7737) ;  /* 0x0000000000242947 */ /* 0x014fec0003800000 */
        /* <DEDUP_REMOVED lines=9> */
.L_x_7737:
[----:B------:R-:W-:Y:S01]  /*16c0*/  ULDC.64 UR4, c[0x0][0xa20] ;  /* 0x0002880000047ab9 */ /* 0x000fe20000000a00 */
[C---:B------:R-:W-:Y:S01]  /*16d0*/  LOP3.LUT R3, R26.reuse, 0xff000000, RZ, 0xc0, !PT ;  /* 0xff0000001a037812 */ /* 0x040fe200078ec0ff */
[----:B------:R-:W-:Y:S01]  /*16e0*/  IMAD.MOV.U32 R209, RZ, RZ, R27 ;  /* 0x000000ffffd17224 */ /* 0x000fe200078e001b */
[----:B------:R-:W-:Y:S02]  /*16f0*/  ISETP.NE.U32.AND P1, PT, RZ, UR4, PT ;  /* 0x00000004ff007c0c */ /* 0x000fe4000bf25070 */
[C---:B------:R-:W-:Y:S02]  /*1700*/  LOP3.LUT R0, R26.reuse, 0xff0000, RZ, 0xc0, !PT ;  /* 0x00ff00001a007812 */ /* 0x040fe400078ec0ff */
[----:B------:R-:W-:Y:S02]  /*1710*/  ISETP.NE.AND.EX P1, PT, RZ, UR5, PT, P1 ;  /* 0x00000005ff007c0c */ /* 0x000fe4000bf25310 */
[----:B------:R-:W-:Y:S02]  /*1720*/  SHF.R.U32.HI R3, RZ, 0x8, R3 ;  /* 0x00000008ff037819 */ /* 0x000fe40000011603 */
[----:B------:R-:W-:-:S02]  /*1730*/  LOP3.LUT R206, R26, 0xffff, RZ, 0xc0, !PT ;  /* 0x0000ffff1ace7812 */ /* 0x000fc400078ec0ff */
[----:B------:R-:W-:-:S07]  /*1740*/  LEA.HI R208, R0, R3, RZ, 0x10 ;  /* 0x0000000300d07211 */ /* 0x000fce00078f80ff */
[----:B------:R-:W-:Y:S05]  /*1750*/  @!P1 BRA `(.L_x_7738) ;  /* 0x0000000000109947 */ /* 0x000fea0003800000 */
[----:B------:R-:W0:Y:S02]  /*1760*/  LDC.64 R4, c[0x0][0xa20] ;  /* 0x00028800ff047b82 */ /* 0x000e240000000a00 */
[----:B0-----:R-:W-:-:S05]  /*1770*/  IMAD.WIDE R4, R27, 0x4, R4 ;  /* 0x000000041b047825 */ /* 0x001fca00078e0204 */
[----:B------:R0:W5:Y:S01]  /*1780*/  LDG.E R29, desc[UR42][R4.64] ;  /* 0x0000002a041d7981 */ /* 0x000162000c1e1900 */
[----:B------:R-:W-:Y:S05]  /*1790*/  BRA `(.L_x_7739) ;  /* 0x0000000000107947 */ /* 0x000fea0003800000 */
.L_x_7738:
[----:B------:R-:W-:Y:S05]  /*17a0*/  @!P0 BRA `(.L_x_7739) ;  /* 0x00000000000c8947 */ /* 0x000fea0003800000 */
[----:B------:R-:W2:Y:S04]  /*17b0*/  LDG.E R0, desc[UR42][R10.64] ;  /* 0x0000002a0a007981 */ /* 0x000ea8000c1e1900 */
[----:B------:R-:W2:Y:S02]  /*17c0*/  LDG.E R29, desc[UR42][R10.64+0x4] ;  /* 0x0000042a0a1d7981 */ /* 0x000ea4000c1e1900 */
[----:B--2---:R-:W-:-:S07]  /*17d0*/  IMAD.IADD R29, R29, 0x1, -R0 ;  /* 0x000000011d1d7824 */ /* 0x004fce00078e0a00 */
.L_x_7739:
        /* <DEDUP_REMOVED lines=25> */
[----:B--2---:R-:W-:-:S03]  /*1970*/  @P1 IMAD.HI.U32 R3, R0, R11, RZ ;  /* 0x0000000b00031227 */ /* 0x004fc600078e00ff */
[C---:B------:R-:W-:Y:S01]  /*1980*/  IADD3 R7, R189.reuse, 0x1, -R187 ;  /* 0x00000001bd077810 */ /* 0x040fe20007ffe8bb */
[----:B------:R-:W-:Y:S01]  /*1990*/  IMAD.MOV.U32 R6, RZ, RZ, R0 ;  /* 0x000000ffff067224 */ /* 0x000fe200078e0000 */
[----:B----4-:R-:W-:Y:S01]  /*19a0*/  @P1 SHF.R.U32.HI R6, RZ, R10, R3 ;  /* 0x0000000aff061219 */ /* 0x010fe20000011603 */
[----:B------:R-:W-:-:S04]  /*19b0*/  VIADD R0, R189, 0x7f ;  /* 0x0000007fbd007836 */ /* 0x000fc80000000000 */
[----:B-1----:R-:W-:Y:S01]  /*19c0*/  IMAD.IADD R9, R7, 0x1, R6 ;  /* 0x0000000107097824 */ /* 0x002fe200078e0206 */
[----:B------:R-:W-:-:S03]  /*19d0*/  SHF.R.S32.HI R3, RZ, 0x1f, R0 ;  /* 0x0000001fff037819 */ /* 0x000fc60000011400 */
[----:B------:R-:W-:Y:S01]  /*19e0*/  IMAD.IADD R4, R9, 0x1, R4 ;  /* 0x0000000109047824 */ /* 0x000fe200078e0204 */
[----:B------:R-:W-:-:S04]  /*19f0*/  LEA.HI R3, R3, R0, RZ, 0x7 ;  /* 0x0000000003037211 */ /* 0x000fc800078f38ff */
[----:B------:R-:W-:Y:S01]  /*1a00*/  SHF.R.S32.HI R126, RZ, 0x7, R3 ;  /* 0x00000007ff7e7819 */ /* 0x000fe20000011403 */
        /* <DEDUP_REMOVED lines=12> */
.L_x_7742:
[----:B------:R-:W-:-:S13]  /*1ad0*/  ISETP.NE.AND P0, PT, R5, 0x1, PT ;  /* 0x000000010500780c */ /* 0x000fda0003f05270 */
[----:B------:R-:W0:Y:S02]  /*1ae0*/  @P0 LDC.64 R6, c[0x0][0x9e8] ;  /* 0x00027a00ff060b82 */ /* 0x000e240000000a00 */
[----:B0-----:R-:W-:-:S05]  /*1af0*/  @P0 IMAD.HI.U32 R6, R0, R6, RZ ;  /* 0x0000000600060227 */ /* 0x001fca00078e00ff */
[----:B------:R-:W-:-:S07]  /*1b00*/  @P0 SHF.R.U32.HI R0, RZ, R7, R6 ;  /* 0x00000007ff000219 */ /* 0x000fce0000011606 */
.L_x_7743:
[----:B------:R-:W-:Y:S05]  /*1b10*/  BSYNC B0 ;  /* 0x0000000000007941 */ /* 0x000fea0003800000 */
.L_x_7741:
[----:B------:R-:W-:-:S05]  /*1b20*/  IMAD R3, R0, R5, R5 ;  /* 0x0000000500037224 */ /* 0x000fca00078e0205 */
[----:B------:R-:W-:-:S07]  /*1b30*/  VIMNMX R4, R4, R3, PT ;  /* 0x0000000304047248 */ /* 0x000fce0003fe0100 */
.L_x_7740:
        /* <DEDUP_REMOVED lines=25> */
.L_x_7746:
[----:B------:R-:W-:-:S13]  /*1cd0*/  ISETP.NE.AND P0, PT, R5, 0x1, PT ;  /* 0x000000010500780c */ /* 0x000fda0003f05270 */
[----:B------:R-:W0:Y:S02]  /*1ce0*/  @P0 LDC.64 R6, c[0x0][0x9e8] ;  /* 0x00027a00ff060b82 */ /* 0x000e240000000a00 */
[----:B0-----:R-:W-:-:S05]  /*1cf0*/  @P0 IMAD.HI.U32 R4, R0, R6, RZ ;  /* 0x0000000600040227 */ /* 0x001fca00078e00ff */
[----:B------:R-:W-:-:S07]  /*1d00*/  @P0 SHF.R.U32.HI R0, RZ, R7, R4 ;  /* 0x00000007ff000219 */ /* 0x000fce0000011604 */
.L_x_7747:
[----:B------:R-:W-:Y:S05]  /*1d10*/  BSYNC B0 ;  /* 0x0000000000007941 */ /* 0x000fea0003800000 */
.L_x_7745:
[----:B------:R-:W-:-:S05]  /*1d20*/  IMAD R0, R0, R5, RZ ;  /* 0x0000000500007224 */ /* 0x000fca00078e02ff */
[----:B------:R-:W-:-:S07]  /*1d30*/  VIMNMX R3, R3, R0, !PT ;  /* 0x0000000003037248 */ /* 0x000fce0007fe0100 */
.L_x_7744:
[----:B------:R-:W-:Y:S01]  /*1d40*/  SHF.R.S32.HI R0, RZ, 0x1f, R3 ;  /* 0x0000001fff007819 */ /* 0x000fe20000011403 */
[----:B------:R-:W-:Y:S01]  /*1d50*/  BSSY B0, `(.L_x_7748) ;  /* 0x0000028000007945 */ /* 0x000fe20003800000 */
[----:B------:R-:W-:Y:S02]  /*1d60*/  LOP3.LUT R215, R208, 0xff, RZ, 0xc0, !PT ;  /* 0x000000ffd0d77812 */ /* 0x000fe400078ec0ff */
[----:B------:R-:W-:Y:S02]  /*1d70*/  LEA.HI R0, R0, R3, RZ, 0x7 ;  /* 0x0000000300007211 */ /* 0x000fe400078f38ff */
[----:B------:R-:W-:Y:S02]  /*1d80*/  SHF.R.U32.HI R208, RZ, 0x10, R208 ;  /* 0x00000010ffd07819 */ /* 0x000fe400000116d0 */
[----:B------:R-:W-:-:S04]  /*1d90*/  SHF.R.S32.HI R0, RZ, 0x7, R0 ;  /* 0x00000007ff007819 */ /* 0x000fc80000011400 */
        /* <DEDUP_REMOVED lines=35> */
.L_x_7749:
[----:B------:R-:W-:Y:S05]  /*1fd0*/  BSYNC B0 ;  /* 0x0000000000007941 */ /* 0x000fea0003800000 */
.L_x_7748:
[----:B------:R-:W-:-:S05]  /*1fe0*/  IMAD R3, R215, R0, R9 ;  /* 0x00000000d7037224 */ /* 0x000fca00078e0209 */
        /* <DEDUP_REMOVED lines=11> */
[----:B------:R-:W-:Y:S02]  /*20a0*/  @P0 SHF.R.S32.HI R26, RZ, 0x7, R3 ;  /* 0x00000007ff1a0819 */ /* 0x000fe40000011403 */
        /* <DEDUP_REMOVED lines=23> */
.L_x_7752:
[----:B------:R-:W-:Y:S05]  /*2220*/  BSYNC B6 ;  /* 0x0000000000067941 */ /* 0x000fea0003800000 */
.L_x_7751:
        /* <DEDUP_REMOVED lines=20> */
.L_x_7754:
[----:B------:R-:W-:Y:S05]  /*2370*/  BSYNC B6 ;  /* 0x0000000000067941 */ /* 0x000fea0003800000 */
.L_x_7753:
[----:B------:R-:W-:Y:S01]  /*2380*/  ULDC.64 UR4, c[0x0][0x9f8] ;  /* 0x00027e0000047ab9 */ /* 0x000fe20000000a00 */
[----:B------:R-:W2:Y:S01]  /*2390*/  LDL.LU R20, [R1+0x10] ;  /* 0x0000100001147983 */ /* 0x000ea20000300800 */
[----:B------:R-:W-:Y:S01]  /*23a0*/  ISETP.NE.U32.AND P0, PT, RZ, UR4, PT ;  /* 0x00000004ff007c0c */ /* 0x000fe2000bf05070 */
[----:B------:R-:W0:Y:S03]  /*23b0*/  LDC.64 R98, c[0x0][0x300] ;  /* 0x0000c000ff627b82 */ /* 0x000e260000000a00 */
[----:B------:R-:W-:Y:S01]  /*23c0*/  ISETP.NE.AND.EX P0, PT, RZ, UR5, PT, P0 ;  /* 0x00000005ff007c0c */ /* 0x000fe2000bf05300 */
[----:B------:R-:W1:Y:S01]  /*23d0*/  S2R R30, SR_TID.X ;  /* 0x00000000001e7919 */ /* 0x000e620000002100 */
[----:B------:R-:W-:Y:S01]  /*23e0*/  IMAD.IADD R28, R28, 0x1, R29 ;  /* 0x000000011c1c7824 */ /* 0x000fe200078e021d */
[----:B------:R-:W-:Y:S02]  /*23f0*/  ULDC.64 UR4, c[0x0][0xa08] ;  /* 0x0002820000047ab9 */ /* 0x000fe40000000a00 */
[----:B------:R-:W3:Y:S08]  /*2400*/  LDC R33, c[0x0][0x3f4] ;  /* 0x0000fd00ff217b82 */ /* 0x000ef00000000800 */
[----:B------:R-:W4:Y:S02]  /*2410*/  @P0 LDC.64 R4, c[0x0][0x9f8] ;  /* 0x00027e00ff040b82 */ /* 0x000f240000000a00 */
[----:B----4-:R-:W-:-:S05]  /*2420*/  @P0 IMAD.WIDE R4, R27, 0x4, R4 ;  /* 0x000000041b040825 */ /* 0x010fca00078e0204 */
[----:B------:R4:W2:Y:S01]  /*2430*/  @P0 LDG.E R27, desc[UR42][R4.64] ;  /* 0x0000002a041b0981 */ /* 0x0008a2000c1e1900 */
[----:B------:R-:W-:Y:S01]  /*2440*/  SHF.R.S32.HI R39, RZ, 0x1f, R28 ;  /* 0x0000001fff277819 */ /* 0x000fe2000001141c */
[-C--:B0-----:R-:W-:Y:S01]  /*2450*/  IMAD.WIDE.U32 R6, R28, R98.reuse, RZ ;  /* 0x000000621c067225 */ /* 0x081fe200078e00ff */
[----:B------:R-:W-:Y:S02]  /*2460*/  ISETP.NE.U32.AND P0, PT, RZ, UR4, PT ;  /* 0x00000004ff007c0c */ /* 0x000fe4000bf05070 */
[----:B-1----:R-:W-:Y:S01]  /*2470*/  SHF.R.U32.HI R30, RZ, 0x7, R30 ;  /* 0x00000007ff1e7819 */ /* 0x002fe2000001161e */
[-C--:B------:R-:W-:Y:S01]  /*2480*/  IMAD R0, R39, R98.reuse, RZ ;  /* 0x0000006227007224 */ /* 0x080fe200078e02ff */
[----:B------:R-:W-:Y:S01]  /*2490*/  ISETP.NE.AND.EX P0, PT, RZ, UR5, PT, P0 ;  /* 0x00000005ff007c0c */ /* 0x000fe2000bf05300 */
[----:B------:R-:W-:Y:S01]  /*24a0*/  ULDC.64 UR4, c[0x0][0x308] ;  /* 0x0000c20000047ab9 */ /* 0x000fe20000000a00 */
[----:B------:R-:W-:Y:S01]  /*24b0*/  ISETP.NE.AND P6, PT, R30, 0x1, PT ;  /* 0x000000011e00780c */ /* 0x000fe20003fc5270 */
[----:B------:R-:W-:Y:S01]  /*24c0*/  IMAD R3, R28, R99, R0 ;  /* 0x000000631c037224 */ /* 0x000fe200078e0200 */
[----:B---3--:R-:W-:Y:S01]  /*24d0*/  ISETP.GE.AND P1, PT, R16, R33, PT ;  /* 0x000000211000720c */ /* 0x008fe20003f26270 */
[----:B------:R-:W-:Y:S01]  /*24e0*/  IMAD.SHL.U32 R32, R23, 0x40, RZ ;  /* 0x0000004017207824 */ /* 0x000fe200078e00ff */
[----:B-----5:R-:W-:Y:S01]  /*24f0*/  SHF.R.S32.HI R29, RZ, 0x1f, R112 ;  /* 0x0000001fff1d7819 */ /* 0x020fe20000011470 */
[----:B------:R-:W-:Y:S01]  /*2500*/  IMAD.IADD R7, R7, 0x1, R3 ;  /* 0x0000000107077824 */ /* 0x000fe200078e0203 */
[----:B------:R-:W-:Y:S01]  /*2510*/  SHF.R.U32.HI R31, RZ, 0x3, R198 ;  /* 0x00000003ff1f7819 */ /* 0x000fe200000116c6 */
[----:B------:R-:W-:Y:S01]  /*2520*/  IMAD.SHL.U32 R88, R98, 0x20, RZ ;  /* 0x0000002062587824 */ /* 0x000fe200078e00ff */
[----:B------:R-:W-:Y:S01]  /*2530*/  SHF.R.U32.HI R21, RZ, 0x3, R197 ;  /* 0x00000003ff157819 */ /* 0x000fe200000116c5 */
[----:B----4-:R-:W-:Y:S01]  /*2540*/  IMAD.WIDE.U32 R4, R206, UR4, R6 ;  /* 0x00000004ce047c25 */ /* 0x010fe2000f8e0006 */
[----:B------:R-:W-:Y:S01]  /*2550*/  SHF.L.U64.HI R89, R98, 0x5, R99 ;  /* 0x0000000562597819 */ /* 0x000fe20000010263 */
[----:B------:R-:W0:Y:S01]  /*2560*/  LDC.64 R6, c[0x0][0x3f8] ;  /* 0x0000fe00ff067b82 */ /* 0x000e220000000a00 */
[----:B------:R-:W-:Y:S01]  /*2570*/  SHF.R.S32.HI R116, RZ, 0x1f, R212 ;  /* 0x0000001fff747819 */ /* 0x000fe200000114d4 */
[----:B------:R-:W-:Y:S01]  /*2580*/  IMAD R5, R206, UR5, R5 ;  /* 0x00000005ce057c24 */ /* 0x000fe2000f8e0205 */
[----:B------:R-:W-:Y:S01]  /*2590*/  ULDC.64 UR4, c[0x0][0x310] ;  /* 0x0000c40000047ab9 */ /* 0x000fe20000000a00 */
[----:B------:R-:W-:Y:S01]  /*25a0*/  IMAD.WIDE.U32 R128, R23, R98, R88 ;  /* 0x0000006217807225 */ /* 0x000fe200078e0058 */
[----:B------:R-:W-:-:S02]  /*25b0*/  SHF.R.S32.HI R115, RZ, 0x1f, R211 ;  /* 0x0000001fff737819 */ /* 0x000fc400000114d3 */
[----:B------:R-:W-:Y:S01]  /*25c0*/  SHF.R.S32.HI R114, RZ, 0x1f, R210 ;  /* 0x0000001fff727819 */ /* 0x000fe200000114d2 */
[----:B------:R-:W-:-:S04]  /*25d0*/  IMAD.WIDE.U32 R40, R23, R98, R16 ;  /* 0x0000006217287225 */ /* 0x000fc800078e0010 */
[----:B------:R-:W-:Y:S02]  /*25e0*/  VIADD R124, R30, 0x8 ;  /* 0x000000081e7c7836 */ /* 0x000fe40000000000 */
[----:B------:R-:W-:Y:S02]  /*25f0*/  IMAD.SHL.U32 R110, R33, 0x2, RZ ;  /* 0x00000002216e7824 */ /* 0x000fe400078e00ff */
[----:B------:R-:W-:Y:S02]  /*2600*/  IMAD.SHL.U32 R125, R98, 0x80, RZ ;  /* 0x00000080627d7824 */ /* 0x000fe400078e00ff */
[CC--:B0-----:R-:W-:Y:S01]  /*2610*/  IMAD.WIDE.U32 R92, R23.reuse, R6.reuse, R18 ;  /* 0x00000006175c7225 */ /* 0x0c1fe200078e0012 */
[C-C-:B------:R-:W-:Y:S02]  /*2620*/  SHF.L.U64.HI R15, R6.reuse, 0x6, R7.reuse ;  /* 0x00000006060f7819 */ /* 0x140fe40000010207 */
[----:B------:R-:W-:Y:S01]  /*2630*/  SHF.L.U64.HI R14, R6, 0x7, R7 ;  /* 0x00000007060e7819 */ /* 0x000fe20000010207 */
[----:B------:R-:W-:-:S04]  /*2640*/  IMAD.WIDE.U32 R90, R23, R6, R16 ;  /* 0x00000006175a7225 */ /* 0x000fc800078e0010 */
[----:B------:R-:W-:Y:S02]  /*2650*/  IMAD R12, R29, R6, RZ ;  /* 0x000000061d0c7224 */ /* 0x000fe400078e02ff */
[----:B------:R-:W-:Y:S02]  /*2660*/  IMAD.SHL.U32 R13, R6, 0x20, RZ ;  /* 0x00000020060d7824 */ /* 0x000fe400078e00ff */
[----:B------:R-:W-:Y:S02]  /*2670*/  IMAD R35, R112, R7, R12 ;  /* 0x0000000770237224 */ /* 0x000fe400078e020c */
[----:B------:R-:W-:Y:S01]  /*2680*/  IMAD.SHL.U32 R12, R6, 0x40, RZ ;  /* 0x00000040060c7824 */ /* 0x000fe200078e00ff */
[----:B--2---:R-:W-:-:S04]  /*2690*/  LOP3.LUT R20, R20, 0xfffffffe, RZ, 0xc0, !PT ;  /* 0xfffffffe14147812 */ /* 0x004fc800078ec0ff */
[----:B------:R-:W-:-:S05]  /*26a0*/  @P1 LOP3.LUT R20, R20, 0x1, RZ, 0xfc, !PT ;  /* 0x0000000114141812 */ /* 0x000fca00078efcff */
[----:B------:R0:W-:Y:S02]  /*26b0*/  STL [R1+0x10], R20 ;  /* 0x0000101401007387 */ /* 0x0001e40000100800 */
[----:B0-----:R-:W-:Y:S02]  /*26c0*/  SHF.R.U32.HI R20, RZ, 0x3, R196 ;  /* 0x00000003ff147819 */ /* 0x001fe400000116c4 */
[----:B------:R-:W-:Y:S02]  /*26d0*/  SHF.R.S32.HI R0, RZ, 0x1f, R27 ;  /* 0x0000001fff007819 */ /* 0x000fe4000001141b */
[----:B------:R-:W-:Y:S02]  /*26e0*/  SEL R27, R27, RZ, !P0 ;  /* 0x000000ff1b1b7207 */ /* 0x000fe40004000000 */
[----:B------:R-:W-:Y:S02]  /*26f0*/  SEL R3, R0, RZ, !P0 ;  /* 0x000000ff00037207 */ /* 0x000fe40004000000 */
[----:B------:R-:W-:Y:S01]  /*2700*/  IADD3 R42, P0, R23, R28, RZ ;  /* 0x0000001c172a7210 */ /* 0x000fe20007f1e0ff */
[----:B------:R-:W-:Y:S01]  /*2710*/  IMAD.WIDE.U32 R96, R27, UR4, R4 ;  /* 0x000000041b607c25 */ /* 0x000fe2000f8e0004 */
[----:B------:R-:W-:Y:S01]  /*2720*/  SHF.L.U64.HI R28, R98, 0x6, R99 ;  /* 0x00000006621c7819 */ /* 0x000fe20000010263 */
[----:B------:R-:W0:Y:S02]  /*2730*/  LDC.64 R4, c[0x0][0x408] ;  /* 0x00010200ff047b82 */ /* 0x000e240000000a00 */
[----:B------:R-:W-:-:S02]  /*2740*/  IMAD R0, R3, UR4, RZ ;  /* 0x0000000403007c24 */ /* 0x000fc4000f8e02ff */
[----:B------:R-:W-:Y:S01]  /*2750*/  IMAD.X R43, R216, 0x1, R39, P0 ;  /* 0x00000001d82b7824 */ /* 0x000fe200000e0627 */
[----:B------:R-:W-:Y:S01]  /*2760*/  IADD3 R39, P3, R96, 0x40, RZ ;  /* 0x0000004060277810 */ /* 0x000fe20007f7e0ff */
[----:B------:R-:W-:Y:S01]  /*2770*/  IMAD R37, R27, UR5, R0 ;  /* 0x000000051b257c24 */ /* 0x000fe2000f8e0200 */
[----:B------:R-:W-:Y:S05]  /*2780*/  @!P6 WARPSYNC.ALL ;  /* 0x000000000000e948 */ /* 0x000fea0003800000 */
[----:B------:R-:W-:Y:S01]  /*2790*/  ULDC.64 UR4, c[0x0][0x330] ;  /* 0x0000cc0000047ab9 */ /* 0x000fe20000000a00 */
[----:B------:R-:W-:Y:S01]  /*27a0*/  IMAD.IADD R36, R97, 0x1, R37 ;  /* 0x0000000161247824 */ /* 0x000fe200078e0225 */
[----:B------:R-:W-:Y:S01]  /*27b0*/  @!P6 BAR.SYNC.DEFER_BLOCKING 0x9, 0x100 ;  /* 0x024400000000eb1d */ /* 0x000fe20000010000 */
[----:B------:R-:W-:Y:S01]  /*27c0*/  IMAD.WIDE.U32 R8, R206, UR4, R16 ;  /* 0x00000004ce087c25 */ /* 0x000fe2000f8e0010 */
[----:B------:R-:W-:-:S03]  /*27d0*/  IADD3 R37, P0, R96, R40, RZ ;  /* 0x0000002860257210 */ /* 0x000fc60007f1e0ff */
[----:B------:R-:W-:Y:S01]  /*27e0*/  IMAD R9, R206, UR5, R9 ;  /* 0x00000005ce097c24 */ /* 0x000fe2000f8e0209 */
[----:B------:R-:W-:Y:S01]  /*27f0*/  ULDC.64 UR4, c[0x0][0x338] ;  /* 0x0000ce0000047ab9 */ /* 0x000fe20000000a00 */
[----:B------:R-:W-:Y:S02]  /*2800*/  IMAD.X R104, RZ, RZ, R36, P3 ;  /* 0x000000ffff687224 */ /* 0x000fe400018e0624 */
[----:B------:R-:W-:Y:S01]  /*2810*/  IMAD R0, R3, UR4, RZ ;  /* 0x0000000403007c24 */ /* 0x000fe2000f8e02ff */
[----:B------:R-:W-:Y:S01]  /*2820*/  SEL R3, R33, RZ, P1 ;  /* 0x000000ff21037207 */ /* 0x000fe20000800000 */
[C---:B------:R-:W-:Y:S01]  /*2830*/  IMAD.WIDE.U32 R94, R27.reuse, UR4, R8 ;  /* 0x000000041b5e7c25 */ /* 0x040fe2000f8e0008 */
[----:B------:R-:W-:Y:S02]  /*2840*/  ULDC UR4, c[0x0][0x2f4] ;  /* 0x0000bd0000047ab9 */ /* 0x000fe40000000800 */
[----:B------:R-:W-:Y:S01]  /*2850*/  ISETP.GE.AND P2, PT, R16, UR4, PT ;  /* 0x0000000410007c0c */ /* 0x000fe2000bf46270 */
[----:B------:R-:W-:-:S02]  /*2860*/  IMAD R47, R27, UR5, R0 ;  /* 0x000000051b2f7c24 */ /* 0x000fc4000f8e0200 */
[----:B------:R-:W-:Y:S02]  /*2870*/  IMAD R0, R216, R6, RZ ;  /* 0x00000006d8007224 */ /* 0x000fe400078e02ff */
[----:B------:R-:W-:Y:S02]  /*2880*/  IMAD.IADD R3, R16, 0x1, R3 ;  /* 0x0000000110037824 */ /* 0x000fe400078e0203 */
[C---:B------:R-:W-:Y:S02]  /*2890*/  IMAD R9, R23.reuse, R7, R0 ;  /* 0x0000000717097224 */ /* 0x040fe400078e0200 */
[-C--:B0-----:R-:W-:Y:S02]  /*28a0*/  IMAD R0, R216, R4.reuse, RZ ;  /* 0x00000004d8007224 */ /* 0x081fe400078e02ff */
[----:B------:R-:W-:-:S04]  /*28b0*/  IMAD.WIDE.U32 R86, R23, R4, R18 ;  /* 0x0000000417567225 */ /* 0x000fc800078e0012 */
[C---:B------:R-:W-:Y:S01]  /*28c0*/  IMAD R11, R23.reuse, R5, R0 ;  /* 0x00000005170b7224 */ /* 0x040fe200078e0200 */
[----:B------:R-:W-:Y:S01]  /*28d0*/  SHF.R.S32.HI R0, RZ, 0x1f, R3 ;  /* 0x0000001fff007819 */ /* 0x000fe20000011403 */
[----:B------:R-:W-:-:S03]  /*28e0*/  IMAD.WIDE.U32 R84, R23, R4, R16 ;  /* 0x0000000417547225 */ /* 0x000fc600078e0010 */
[CC--:B------:R-:W-:Y:S01]  /*28f0*/  LEA.HI R45, R0.reuse, R3.reuse, RZ, 0x3 ;  /* 0x00000003002d7211 */ /* 0x0c0fe200078f18ff */
[----:B------:R-:W-:Y:S01]  /*2900*/  IMAD.IADD R93, R93, 0x1, R9 ;  /* 0x000000015d5d7824 */ /* 0x000fe200078e0209 */
[----:B------:R-:W-:Y:S01]  /*2910*/  LEA.HI R8, R0, R3, RZ, 0x6 ;  /* 0x0000000300087211 */ /* 0x000fe200078f30ff */
[----:B------:R-:W-:Y:S01]  /*2920*/  IMAD.IADD R91, R9, 0x1, R91 ;  /* 0x00000001095b7824 */ /* 0x000fe200078e025b */
[----:B------:R-:W-:Y:S01]  /*2930*/  LOP3.LUT R0, R45, 0x38, RZ, 0xc0, !PT ;  /* 0x000000382d007812 */ /* 0x000fe200078ec0ff */
[----:B------:R-:W-:Y:S01]  /*2940*/  IMAD.IADD R87, R87, 0x1, R11 ;  /* 0x0000000157577824 */ /* 0x000fe200078e020b */
[----:B------:R-:W-:Y:S01]  /*2950*/  LOP3.LUT R9, R198, 0x38, R45, 0xf8, !PT ;  /* 0x00000038c6097812 */ /* 0x000fe200078ef82d */
[----:B------:R-:W-:Y:S01]  /*2960*/  IMAD.IADD R85, R11, 0x1, R85 ;  /* 0x000000010b557824 */ /* 0x000fe200078e0255 */
[--C-:B------:R-:W-:Y:S01]  /*2970*/  LOP3.LUT R10, R197, 0x38, R45.reuse, 0xf8, !PT ;  /* 0x00000038c50a7812 */ /* 0x100fe200078ef82d */
[----:B------:R-:W-:Y:S01]  /*2980*/  IMAD.SHL.U32 R8, R8, 0x80, RZ ;  /* 0x0000008008087824 */ /* 0x000fe200078e00ff */
[----:B------:R-:W-:Y:S01]  /*2990*/  LOP3.LUT R11, R196, 0x38, R45, 0xf8, !PT ;  /* 0x00000038c40b7812 */ /* 0x000fe200078ef82d */
[----:B------:R-:W-:Y:S01]  /*29a0*/  IMAD R29, R29, R4, RZ ;  /* 0x000000041d1d7224 */ /* 0x000fe200078e02ff */
[----:B------:R-:W-:Y:S01]  /*29b0*/  LOP3.LUT R3, R0, 0x1c0, R32, 0xf8, !PT ;  /* 0x000001c000037812 */ /* 0x000fe200078ef820 */
[----:B------:R-:W-:Y:S01]  /*29c0*/  IMAD R0, R216, R98, RZ ;  /* 0x00000062d8007224 */ /* 0x000fe200078e02ff */
[----:B------:R-:W-:Y:S01]  /*29d0*/  LOP3.LUT R8, R8, 0xffffe000, RZ, 0xc0, !PT ;  /* 0xffffe00008087812 */ /* 0x000fe200078ec0ff */
[----:B------:R-:W-:Y:S01]  /*29e0*/  IMAD.WIDE.U32 R92, R112, R6, R92 ;  /* 0x00000006705c7225 */ /* 0x000fe200078e005c */
[----:B------:R-:W-:-:S02]  /*29f0*/  LOP3.LUT R9, R9, R31, RZ, 0x3c, !PT ;  /* 0x0000001f09097212 */ /* 0x000fc400078e3cff */
[----:B------:R-:W-:Y:S01]  /*2a00*/  LOP3.LUT R27, R10, R21, RZ, 0x3c, !PT ;  /* 0x000000150a1b7212 */ /* 0x000fe200078e3cff */
[----:B------:R-:W-:Y:S01]  /*2a10*/  IMAD R31, R23, R99, R0 ;  /* 0x00000063171f7224 */ /* 0x000fe200078e0200 */
[----:B------:R-:W-:Y:S01]  /*2a20*/  LOP3.LUT R11, R11, R20, RZ, 0x3c, !PT ;  /* 0x000000140b0b7212 */ /* 0x000fe200078e3cff */
[C---:B------:R-:W-:Y:S01]  /*2a30*/  IMAD.WIDE.U32 R90, R112.reuse, R6, R90 ;  /* 0x00000006705a7225 */ /* 0x040fe200078e005a */
[----:B------:R-:W-:Y:S02]  /*2a40*/  LOP3.LUT R3, R3, R202, RZ, 0x3c, !PT ;  /* 0x000000ca03037212 */ /* 0x000fe400078e3cff */
[-C--:B------:R-:W-:Y:S01]  /*2a50*/  IADD3 R108, R9, R8.reuse, R201 ;  /* 0x00000008096c7210 */ /* 0x080fe20007ffe0c9 */
[C---:B------:R-:W-:Y:S01]  /*2a60*/  IMAD R101, R112.reuse, R5, R29 ;  /* 0x0000000570657224 */ /* 0x040fe200078e021d */
[----:B------:R-:W-:Y:S01]  /*2a70*/  IADD3 R27, R27, R8, R200 ;  /* 0x000000081b1b7210 */ /* 0x000fe20007ffe0c8 */
[----:B------:R-:W-:Y:S01]  /*2a80*/  IMAD.WIDE.U32 R86, R112, R4, R86 ;  /* 0x0000000470567225 */ /* 0x000fe200078e0056 */
[----:B------:R-:W-:-:S02]  /*2a90*/  IADD3 R21, R11, R8, R199 ;  /* 0x000000080b157210 */ /* 0x000fc40007ffe0c7 */
[----:B------:R-:W-:Y:S01]  /*2aa0*/  IADD3 R109, R3, R8, R203 ;  /* 0x00000008036d7210 */ /* 0x000fe20007ffe0cb */
[C---:B------:R-:W-:Y:S01]  /*2ab0*/  IMAD.SHL.U32 R11, R6.reuse, 0x80, RZ ;  /* 0x00000080060b7824 */ /* 0x040fe200078e00ff */
[----:B------:R-:W-:Y:S01]  /*2ac0*/  SHF.L.U64.HI R20, R6, 0x5, R7 ;  /* 0x0000000506147819 */ /* 0x000fe20000010207 */
[C---:B------:R-:W-:Y:S01]  /*2ad0*/  IMAD.SHL.U32 R7, R4.reuse, 0x20, RZ ;  /* 0x0000002004077824 */ /* 0x040fe200078e00ff */
[C-C-:B------:R-:W-:Y:S01]  /*2ae0*/  SHF.L.U64.HI R10, R4.reuse, 0x5, R5.reuse ;  /* 0x00000005040a7819 */ /* 0x140fe20000010205 */
[C---:B------:R-:W-:Y:S01]  /*2af0*/  IMAD.SHL.U32 R6, R4.reuse, 0x40, RZ ;  /* 0x0000004004067824 */ /* 0x040fe200078e00ff */
[----:B------:R-:W-:Y:S01]  /*2b00*/  SHF.L.U64.HI R9, R4, 0x6, R5 ;  /* 0x0000000604097819 */ /* 0x000fe20000010205 */
[----:B------:R-:W-:Y:S01]  /*2b10*/  IMAD.WIDE.U32 R84, R112, R4, R84 ;  /* 0x0000000470547225 */ /* 0x000fe200078e0054 */
[----:B------:R-:W-:Y:S02]  /*2b20*/  SHF.L.U64.HI R8, R4, 0x7, R5 ;  /* 0x0000000704087819 */ /* 0x000fe40000010205 */
[----:B------:R-:W-:Y:S01]  /*2b30*/  IADD3 R3, P1, R88, R128, RZ ;  /* 0x0000008058037210 */ /* 0x000fe20007f3e0ff */
[----:B------:R-:W-:Y:S01]  /*2b40*/  IMAD.SHL.U32 R5, R4, 0x80, RZ ;  /* 0x0000008004057824 */ /* 0x000fe200078e00ff */
[----:B------:R-:W-:Y:S01]  /*2b50*/  SHF.L.U64.HI R0, R98, 0x7, R99 ;  /* 0x0000000762007819 */ /* 0x000fe20000010263 */
[----:B------:R-:W-:Y:S01]  /*2b60*/  IMAD.IADD R4, R31, 0x1, R129 ;  /* 0x000000011f047824 */ /* 0x000fe200078e0281 */
[----:B------:R-:W-:Y:S01]  /*2b70*/  LOP3.LUT R38, R45, 0xfffffff8, RZ, 0xc0, !PT ;  /* 0xfffffff82d267812 */ /* 0x000fe200078ec0ff */
[----:B------:R-:W-:Y:S01]  /*2b80*/  IMAD.IADD R31, R41, 0x1, R31 ;  /* 0x00000001291f7824 */ /* 0x000fe200078e021f */
[----:B------:R-:W-:Y:S01]  /*2b90*/  SHF.R.S32.HI R102, RZ, 0x3, R45 ;  /* 0x00000003ff667819 */ /* 0x000fe2000001142d */
[----:B------:R-:W-:Y:S01]  /*2ba0*/  IMAD.X R29, R4, 0x1, R89, P1 ;  /* 0x00000001041d7824 */ /* 0x000fe200008e0659 */
[----:B------:R-:W-:Y:S01]  /*2bb0*/  IADD3 R30, P1, R3, R88, RZ ;  /* 0x00000058031e7210 */ /* 0x000fe20007f3e0ff */
[----:B------:R-:W-:Y:S01]  /*2bc0*/  IMAD.X R99, R31, 0x1, R36, P0 ;  /* 0x000000011f637824 */ /* 0x000fe200000e0624 */
[----:B------:R-:W-:Y:S01]  /*2bd0*/  IADD3 R100, P0, R37, 0x40, RZ ;  /* 0x0000004025647810 */ /* 0x000fe20007f1e0ff */
[----:B------:R-:W-:Y:S01]  /*2be0*/  IMAD.IADD R33, R93, 0x1, R35 ;  /* 0x000000015d217824 */ /* 0x000fe200078e0223 */
[----:B------:R-:W-:Y:S01]  /*2bf0*/  SHF.R.S32.HI R103, RZ, 0x1f, R38 ;  /* 0x0000001fff677819 */ /* 0x000fe20000011426 */
[----:B------:R-:W-:-:S02]  /*2c00*/  IMAD.IADD R34, R35, 0x1, R91 ;  /* 0x0000000123227824 */ /* 0x000fc400078e025b */
[----:B------:R-:W-:Y:S01]  /*2c10*/  IMAD.X R32, R29, 0x1, R89, P1 ;  /* 0x000000011d207824 */ /* 0x000fe200008e0659 */
[----:B------:R-:W-:Y:S01]  /*2c20*/  ISETP.GE.AND P1, PT, R190, UR4, PT ;  /* 0x00000004be007c0c */ /* 0x000fe2000bf26270 */
[----:B------:R-:W-:Y:S02]  /*2c30*/  IMAD.IADD R35, R87, 0x1, R101 ;  /* 0x0000000157237824 */ /* 0x000fe400078e0265 */
[----:B------:R-:W-:Y:S02]  /*2c40*/  IMAD.IADD R101, R101, 0x1, R85 ;  /* 0x0000000165657824 */ /* 0x000fe400078e0255 */
[----:B------:R-:W-:Y:S02]  /*2c50*/  IMAD.X R105, RZ, RZ, R99, P0 ;  /* 0x000000ffff697224 */ /* 0x000fe400000e0663 */
[----:B------:R-:W-:-:S07]  /*2c60*/  IMAD.IADD R106, R95, 0x1, R47 ;  /* 0x000000015f6a7824 */ /* 0x000fce00078e022f */
.L_x_7840:
[----:B------:R-:W2:Y:S01]  /*2c70*/  LDL.LU R44, [R1+0x10] ;  /* 0x00001000012c7983 */ /* 0x000ea20000300800 */
[----:B------:R-:W-:Y:S01]  /*2c80*/  VIADD R26, R26, 0xffffffff ;  /* 0xffffffff1a1a7836 */ /* 0x000fe20000000000 */
[----:B------:R-:W0:Y:S01]  /*2c90*/  LDC R121, c[0x0][0x3f4] ;  /* 0x0000fd00ff797b82 */ /* 0x000e220000000800 */
[----:B------:R-:W-:Y:S01]  /*2ca0*/  IMAD R111, R184, 0x4000, R205 ;  /* 0x00004000b86f7824 */ /* 0x000fe200078e02cd */
[----:B------:R-:W-:Y:S05]  /*2cb0*/  YIELD ;  /* 0x0000000000007946 */ /* 0x000fea0003800000 */
[----:B------:R-:W-:Y:S01]  /*2cc0*/  ISETP.GT.AND P3, PT, R26, R25, PT ;  /* 0x000000191a00720c */ /* 0x000fe20003f64270 */
[----:B------:R-:W-:Y:S01]  /*2cd0*/  BSSY B0, `(.L_x_7755) ;  /* 0x00005e8000007945 */ /* 0x000fe20003800000 */
[----:B------:R-:W-:Y:S01]  /*2ce0*/  IMAD R111, R111, 0x2, R2 ;  /* 0x000000026f6f7824 */ /* 0x000fe200078e0202 */
[----:B0-----:R-:W-:-:S02]  /*2cf0*/  ISETP.GE.AND P0, PT, R121, 0x1, PT ;  /* 0x000000017900780c */ /* 0x001fc40003f06270 */
[----:B--2---:R-:W-:-:S08]  /*2d00*/  LOP3.LUT R44, R44, 0xfffffffb, RZ, 0xc0, !PT ;  /* 0xfffffffb2c2c7812 */ /* 0x004fd000078ec0ff */
[----:B------:R-:W-:-:S05]  /*2d10*/  @P3 LOP3.LUT R44, R44, 0x4, RZ, 0xfc, !PT ;  /* 0x000000042c2c3812 */ /* 0x000fca00078efcff */
[----:B------:R0:W-:Y:S01]  /*2d20*/  STL [R1+0x10], R44 ;  /* 0x0000102c01007387 */ /* 0x0001e20000100800 */
[----:B------:R-:W-:Y:S05]  /*2d30*/  @!P0 BRA `(.L_x_7756) ;  /* 0x0000005800048947 */ /* 0x000fea0003800000 */
[----:B------:R-:W-:Y:S01]  /*2d40*/  ULDC.U8 UR4, c[0x0][0x410] ;  /* 0x0001040000047ab9 */ /* 0x000fe20000000000 */
[----:B0-----:R-:W-:Y:S01]  /*2d50*/  SHF.R.S32.HI R44, RZ, 0x1f, R26 ;  /* 0x0000001fff2c7819 */ /* 0x001fe2000001141a */
[-C--:B------:R-:W-:Y:S01]  /*2d60*/  IMAD R45, R0, R26.reuse, RZ ;  /* 0x0000001a002d7224 */ /* 0x080fe200078e02ff */
[----:B------:R-:W-:Y:S01]  /*2d70*/  ISETP.NE.AND P0, PT, RZ, UR4, PT ;  /* 0x00000004ff007c0c */ /* 0x000fe2000bf05270 */
[-C--:B------:R-:W-:Y:S02]  /*2d80*/  IMAD R46, R14, R26.reuse, RZ ;  /* 0x0000001a0e2e7224 */ /* 0x080fe400078e02ff */
[----:B------:R-:W-:Y:S02]  /*2d90*/  IMAD R47, R8, R26, RZ ;  /* 0x0000001a082f7224 */ /* 0x000fe400078e02ff */
[----:B------:R-:W-:Y:S02]  /*2da0*/  IMAD R113, R26, -0x80, R24 ;  /* 0xffffff801a717824 */ /* 0x000fe400078e0218 */
[----:B------:R-:W-:-:S02]  /*2db0*/  IMAD R45, R44, R125, R45 ;  /* 0x0000007d2c2d7224 */ /* 0x000fc400078e022d */
[C---:B------:R-:W-:Y:S01]  /*2dc0*/  IMAD R117, R44.reuse, R11, R46 ;  /* 0x0000000b2c757224 */ /* 0x040fe200078e022e */
[----:B------:R-:W-:Y:S01]  /*2dd0*/  VIMNMX R113, R113, 0x80, PT ;  /* 0x0000008071717848 */ /* 0x000fe20003fe0100 */
[----:B------:R-:W-:Y:S02]  /*2de0*/  IMAD R47, R44, R5, R47 ;  /* 0x000000052c2f7224 */ /* 0x000fe400078e022f */
[----:B------:R-:W-:-:S04]  /*2df0*/  IMAD.WIDE.U32 R118, R125, R26, RZ ;  /* 0x0000001a7d767225 */ /* 0x000fc800078e00ff */
        /* <DEDUP_REMOVED lines=34> */
.L_x_7759:
[----:B------:R-:W-:Y:S05]  /*3020*/  BSYNC B1 ;  /* 0x0000000000017941 */ /* 0x000fea0003800000 */
.L_x_7758:
[----:B------:R-:W-:Y:S01]  /*3030*/  ISETP.GE.AND P4, PT, R212, R113, PT ;  /* 0x00000071d400720c */ /* 0x000fe20003f86270 */
[----:B0----5:R-:W-:Y:S01]  /*3040*/  IMAD.MOV.U32 R44, RZ, RZ, R72 ;  /* 0x000000ffff2c7224 */ /* 0x021fe200078e0048 */
[----:B------:R-:W-:Y:S01]  /*3050*/  BSSY B1, `(.L_x_7760) ;  /* 0x0000028000017945 */ /* 0x000fe20003800000 */
        /* <DEDUP_REMOVED lines=18> */
[----:B------:R-:W-:Y:S06]  /*3180*/  @P4 BRA `(.L_x_7761) ;  /* 0x0000000000504947 */ /* 0x000fec0003800000 */
[----:B------:R-:W-:Y:S01]  /*3190*/  IADD3 R45, P0, P5, R92, R78, R13 ;  /* 0x0000004e5c2d7210 */ /* 0x000fe20007d1e00d */
[----:B------:R-:W-:Y:S01]  /*31a0*/  ULDC.64 UR4, c[0x0][0x3e8] ;  /* 0x0000fa0000047ab9 */ /* 0x000fe20000000a00 */
[----:B------:R-:W-:Y:S02]  /*31b0*/  CS2R R68, SRZ ;  /* 0x0000000000447805 */ /* 0x000fe4000001ff00 */
[----:B------:R-:W-:Y:S02]  /*31c0*/  CS2R R70, SRZ ;  /* 0x0000000000467805 */ /* 0x000fe4000001ff00 */
        /* <DEDUP_REMOVED lines=16> */
.L_x_7761:
[----:B------:R-:W-:Y:S05]  /*32d0*/  BSYNC B1 ;  /* 0x0000000000017941 */ /* 0x000fea0003800000 */
.L_x_7760:
        /* <DEDUP_REMOVED lines=22> */
[----:B------:R-:W-:-:S02]  /*3440*/  CS2R R62, SRZ ;  /* 0x00000000003e7805 */ /* 0x000fc4000001ff00 */
[----:B------:R-:W-:Y:S02]  /*3450*/  CS2R R52, SRZ ;  /* 0x0000000000347805 */ /* 0x000fe4000001ff00 */
[----:B------:R-:W-:Y:S02]  /*3460*/  CS2R R50, SRZ ;  /* 0x0000000000327805 */ /* 0x000fe4000001ff00 */
[----:B------:R-:W-:Y:S02]  /*3470*/  CS2R R54, SRZ ;  /* 0x0000000000367805 */ /* 0x000fe4000001ff00 */
[----:B------:R-:W-:Y:S01]  /*3480*/  P2R R122, PR, RZ, 0x1 ;  /* 0x00000001ff7a7803 */ /* 0x000fe20000000000 */
        /* <DEDUP_REMOVED lines=21> */
.L_x_7763:
[----:B------:R-:W-:Y:S05]  /*35e0*/  BSYNC B1 ;  /* 0x0000000000017941 */ /* 0x000fea0003800000 */
.L_x_7762:
[----:B------:R-:W-:Y:S01]  /*35f0*/  ISETP.GE.AND P5, PT, R210, R113, PT ;  /* 0x00000071d200720c */ /* 0x000fe20003fa6270 */
[----:B------:R-:W-:-:S12]  /*3600*/  BSSY B1, `(.L_x_7764) ;  /* 0x000001e000017945 */ /* 0x000fd80003800000 */
[----:B------:R-:W-:Y:S05]  /*3610*/  @P5 BRA `(.L_x_7765) ;  /* 0x0000000000705947 */ /* 0x000fea0003800000 */
[----:B0-----:R-:W0:Y:S01]  /*3620*/  LDC.64 R44, c[0x0][0x3f8] ;  /* 0x0000fe00ff2c7b82 */ /* 0x001e220000000a00 */
[----:B------:R-:W-:Y:S01]  /*3630*/  IMAD.MOV.U32 R79, RZ, RZ, R117 ;  /* 0x000000ffff4f7224 */ /* 0x000fe200078e0075 */
[----:B------:R-:W-:Y:S01]  /*3640*/  ULDC.64 UR4, c[0x0][0x3e8] ;  /* 0x0000fa0000047ab9 */ /* 0x000fe20000000a00 */
[----:B------:R-:W-:Y:S01]  /*3650*/  IMAD.MOV.U32 R77, RZ, RZ, R107 ;  /* 0x000000ffff4d7224 */ /* 0x000fe200078e006b */
[----:B------:R-:W-:Y:S02]  /*3660*/  CS2R R52, SRZ ;  /* 0x0000000000347805 */ /* 0x000fe4000001ff00 */
[----:B------:R-:W-:Y:S01]  /*3670*/  CS2R R54, SRZ ;  /* 0x0000000000367805 */ /* 0x000fe2000001ff00 */
        /* <DEDUP_REMOVED lines=22> */
.L_x_7765:
[----:B------:R-:W-:Y:S05]  /*37e0*/  BSYNC B1 ;  /* 0x0000000000017941 */ /* 0x000fea0003800000 */
.L_x_7764:
[----:B01---5:R-:W-:Y:S01]  /*37f0*/  IMAD.MOV.U32 R44, RZ, RZ, R56 ;  /* 0x000000ffff2c7224 */ /* 0x023fe200078e0038 */
[----:B------:R-:W-:Y:S01]  /*3800*/  UISETP.NE.AND UP0, UPT, UR45, 0x3, UPT ;  /* 0x000000032d00788c */ /* 0x000fe2000bf05270 */
        /* <DEDUP_REMOVED lines=30> */
[----:B------:R-:W-:Y:S02]  /*39f0*/  PRMT R140, R46, 0x7610, R140 ;  /* 0x000076102e8c7816 */ /* 0x000fe4000000008c */
[----:B------:R-:W-:Y:S01]  /*3a00*/  PRMT R139, R47, 0x7610, R139 ;  /* 0x000076102f8b7816 */ /* 0x000fe2000000008b */
[----:B------:R-:W-:Y:S06]  /*3a10*/  @!P0 BRA `(.L_x_7766) ;  /* 0x0000000000048947 */ /* 0x000fec0003800000 */
[----:B------:R-:W-:Y:S01]  /*3a20*/  BPT.TRAP 0x1 ;  /* 0x000000040000795c */ /* 0x000fe20000300000 */
.L_x_7766:
[----:B------:R-:W-:Y:S01]  /*3a30*/  IMAD R107, R184, 0x8, R2 ;  /* 0x00000008b86b7824 */ /* 0x000fe200078e0202 */
[----:B------:R-:W-:Y:S01]  /*3a40*/  SHF.L.U32 R117, R191, 0x1f, RZ ;  /* 0x0000001fbf757819 */ /* 0x000fe200000006ff */
[----:B------:R-:W-:Y:S03]  /*3a50*/  BSSY B1, `(.L_x_7767) ;  /* 0x0000003000017945 */ /* 0x000fe60003800000 */
[----:B------:R-:W0:Y:S02]  /*3a60*/  SYNCS.PHASECHK.TRANS64.TRYWAIT P6, [R107+URZ+0x28890], R117 ;  /* 0x028890756b0075a7 */ /* 0x000e2400080c017f */
[----:B0-----:R-:W-:Y:S05]  /*3a70*/  @!P6 BRA `(.L_x_7768) ;  /* 0x0000023800bce947 */ /* 0x001fea0003800000 */
.L_x_8191:
[----:B------:R-:W-:Y:S05]  /*3a80*/  BSYNC B1 ;  /* 0x0000000000017941 */ /* 0x000fea0003800000 */
.L_x_7767:
[----:B------:R-:W-:Y:S04]  /*3a90*/  BSSY B1, `(.L_x_7769) ;  /* 0x0000076000017945 */ /* 0x000fe80003800000 */
[----:B------:R-:W-:Y:S05]  /*3aa0*/  @P3 BRA `(.L_x_7770) ;  /* 0x0000000400d03947 */ /* 0x000fea0003800000 */
[----:B------:R-:W-:Y:S01]  /*3ab0*/  IADD3 R151, P3, R40, R118, RZ ;  /* 0x0000007628977210 */ /* 0x000fe20007f7e0ff */
[----:B------:R-:W-:Y:S04]  /*3ac0*/  BSSY B2, `(.L_x_7771) ;  /* 0x000003a000027945 */ /* 0x000fe80003800000 */
[----:B------:R-:W-:Y:S01]  /*3ad0*/  IMAD.X R153, R120, 0x1, R31, P3 ;  /* 0x0000000178997824 */ /* 0x000fe200018e061f */
[----:B------:R-:W-:Y:S07]  /*3ae0*/  @P2 BRA `(.L_x_7772) ;  /* 0x0000000000dc2947 */ /* 0x000fee0003800000 */
[----:B------:R1:W2:Y:S01]  /*3af0*/  LDS.128 R44, [R111+0x18400] ;  /* 0x018400006f2c7984 */ /* 0x0002a20000000c00 */
[----:B------:R-:W-:Y:S01]  /*3b00*/  IADD3 R77, P3, R151, R96, RZ ;  /* 0x00000060974d7210 */ /* 0x000fe20007f7e0ff */
[----:B------:R-:W-:Y:S04]  /*3b10*/  BSSY B3, `(.L_x_7773) ;  /* 0x0000030000037945 */ /* 0x000fe80003800000 */
[----:B------:R-:W-:Y:S01]  /*3b20*/  IMAD.X R152, R153, 0x1, R36, P3 ;  /* 0x0000000199987824 */ /* 0x000fe200018e0624 */
[----:B------:R-:W-:-:S13]  /*3b30*/  ISETP.GE.AND P3, PT, R18, R121, PT ;  /* 0x000000791200720c */ /* 0x000fda0003f66270 */
[----:B-1----:R-:W-:Y:S05]  /*3b40*/  @P3 BRA `(.L_x_7774) ;  /* 0x0000000000b03947 */ /* 0x002fea0003800000 */
[--C-:B------:R-:W-:Y:S02]  /*3b50*/  SHF.R.U64 R76, R80, 0x10, R81.reuse ;  /* 0x00000010504c7819 */ /* 0x100fe40000001251 */
[----:B------:R-:W-:Y:S02]  /*3b60*/  SHF.R.U32.HI R80, RZ, 0x10, R81 ;  /* 0x00000010ff507819 */ /* 0x000fe40000011651 */
[----:B------:R-:W-:Y:S02]  /*3b70*/  SHF.R.U64 R81, R82, 0x10, R83 ;  /* 0x0000001052517819 */ /* 0x000fe40000001253 */
[----:B------:R-:W-:Y:S01]  /*3b80*/  PRMT R157, R157, 0x5410, R76 ;  /* 0x000054109d9d7816 */ /* 0x000fe2000000004c */
[C---:B--2---:R-:W-:Y:S01]  /*3b90*/  IMAD.U32 R76, R45.reuse, 0x10000, RZ ;  /* 0x000100002d4c7824 */ /* 0x044fe200078e00ff */
[----:B------:R-:W-:Y:S02]  /*3ba0*/  PRMT R156, R156, 0x5410, R81 ;  /* 0x000054109c9c7816 */ /* 0x000fe40000000051 */
[----:B------:R-:W-:-:S02]  /*3bb0*/  LOP3.LUT R82, R45, 0xffff0000, RZ, 0xc0, !PT ;  /* 0xffff00002d527812 */ /* 0x000fc400078ec0ff */
[----:B------:R-:W-:Y:S02]  /*3bc0*/  LOP3.LUT R81, R156, 0xffff0000, RZ, 0xc0, !PT ;  /* 0xffff00009c517812 */ /* 0x000fe400078ec0ff */
[C---:B------:R-:W-:Y:S01]  /*3bd0*/  LOP3.LUT R159, R157.reuse, 0xffff0000, RZ, 0xc0, !PT ;  /* 0xffff00009d9f7812 */ /* 0x040fe200078ec0ff */
[----:B------:R-:W-:Y:S01]  /*3be0*/  IMAD.U32 R157, R157, 0x10000, RZ ;  /* 0x000100009d9d7824 */ /* 0x000fe200078e00ff */
[----:B------:R-:W-:Y:S01]  /*3bf0*/  SHF.R.U32.HI R83, RZ, 0x10, R83 ;  /* 0x00000010ff537819 */ /* 0x000fe20000011653 */
[C---:B------:R-:W-:Y:S01]  /*3c00*/  FMUL.FTZ R45, R82.reuse, R81 ;  /* 0x00000051522d7220 */ /* 0x040fe20000410000 */
[----:B------:R-:W-:Y:S01]  /*3c10*/  PRMT R155, R155, 0x5410, R80 ;  /* 0x000054109b9b7816 */ /* 0x000fe20000000050 */
[-C--:B------:R-:W-:Y:S01]  /*3c20*/  FMUL.FTZ R82, R82, R159.reuse ;  /* 0x0000009f52527220 */ /* 0x080fe20000410000 */
[----:B------:R-:W-:Y:S01]  /*3c30*/  PRMT R154, R154, 0x5410, R83 ;  /* 0x000054109a9a7816 */ /* 0x000fe20000000053 */
[----:B------:R-:W-:Y:S01]  /*3c40*/  FFMA.FTZ R45, R76, R159, -R45 ;  /* 0x0000009f4c2d7223 */ /* 0x000fe2000001082d */
[----:B------:R-:W-:-:S02]  /*3c50*/  IMAD.U32 R80, R47, 0x10000, RZ ;  /* 0x000100002f507824 */ /* 0x000fc400078e00ff */
[----:B------:R-:W-:Y:S01]  /*3c60*/  FFMA.FTZ R82, R76, R81, R82 ;  /* 0x000000514c527223 */ /* 0x000fe20000010052 */
[----:B------:R-:W-:Y:S01]  /*3c70*/  LOP3.LUT R76, R46, 0xffff0000, RZ, 0xc0, !PT ;  /* 0xffff00002e4c7812 */ /* 0x000fe200078ec0ff */
[----:B------:R-:W-:Y:S02]  /*3c80*/  IMAD.U32 R81, R154, 0x10000, RZ ;  /* 0x000100009a517824 */ /* 0x000fe400078e00ff */
[C---:B------:R-:W-:Y:S01]  /*3c90*/  IMAD.U32 R83, R155.reuse, 0x10000, RZ ;  /* 0x000100009b537824 */ /* 0x040fe200078e00ff */
[----:B------:R-:W-:Y:S01]  /*3ca0*/  LOP3.LUT R155, R155, 0xffff0000, RZ, 0xc0, !PT ;  /* 0xffff00009b9b7812 */ /* 0x000fe200078ec0ff */
[----:B------:R-:W-:Y:S01]  /*3cb0*/  FMUL.FTZ R159, R76, R81 ;  /* 0x000000514c9f7220 */ /* 0x000fe20000410000 */
[----:B------:R-:W-:Y:S02]  /*3cc0*/  IMAD.U32 R46, R46, 0x10000, RZ ;  /* 0x000100002e2e7824 */ /* 0x000fe400078e00ff */
[----:B------:R-:W-:Y:S01]  /*3cd0*/  FMUL.FTZ R76, R76, R83 ;  /* 0x000000534c4c7220 */ /* 0x000fe20000410000 */
[----:B------:R-:W-:Y:S01]  /*3ce0*/  F2FP.BF16.F32.PACK_AB R45, R82, R45 ;  /* 0x0000002d522d723e */ /* 0x000fe200000010ff */
[----:B------:R-:W-:-:S02]  /*3cf0*/  FFMA.FTZ R159, R46, R83, -R159 ;  /* 0x000000532e9f7223 */ /* 0x000fc4000001089f */
[----:B------:R-:W-:Y:S01]  /*3d00*/  FFMA.FTZ R76, R46, R81, R76 ;  /* 0x000000512e4c7223 */ /* 0x000fe2000001004c */
[----:B------:R-:W-:Y:S02]  /*3d10*/  LOP3.LUT R81, R154, 0xffff0000, RZ, 0xc0, !PT ;  /* 0xffff00009a517812 */ /* 0x000fe400078ec0ff */
[----:B------:R-:W-:-:S05]  /*3d20*/  LOP3.LUT R46, R47, 0xffff0000, RZ, 0xc0, !PT ;  /* 0xffff00002f2e7812 */ /* 0x000fca00078ec0ff */
[C---:B------:R-:W-:Y:S01]  /*3d30*/  FMUL.FTZ R47, R46.reuse, R81 ;  /* 0x000000512e2f7220 */ /* 0x040fe20000410000 */
[----:B------:R-:W-:-:S03]  /*3d40*/  FMUL.FTZ R46, R46, R155 ;  /* 0x0000009b2e2e7220 */ /* 0x000fc60000410000 */
[C---:B------:R-:W-:Y:S01]  /*3d50*/  FFMA.FTZ R47, R80.reuse, R155, -R47 ;  /* 0x0000009b502f7223 */ /* 0x040fe2000001082f */
[----:B------:R-:W-:Y:S01]  /*3d60*/  FFMA.FTZ R46, R80, R81, R46 ;  /* 0x00000051502e7223 */ /* 0x000fe2000001002e */
[----:B------:R-:W-:Y:S01]  /*3d70*/  LOP3.LUT R80, R44, 0xffff0000, RZ, 0xc0, !PT ;  /* 0xffff00002c507812 */ /* 0x000fe200078ec0ff */
[----:B------:R-:W-:Y:S02]  /*3d80*/  IMAD.U32 R81, R156, 0x10000, RZ ;  /* 0x000100009c517824 */ /* 0x000fe400078e00ff */
[----:B------:R-:W-:Y:S01]  /*3d90*/  IMAD.U32 R44, R44, 0x10000, RZ ;  /* 0x000100002c2c7824 */ /* 0x000fe200078e00ff */
[----:B------:R-:W-:Y:S01]  /*3da0*/  F2FP.BF16.F32.PACK_AB R47, R46, R47 ;  /* 0x0000002f2e2f723e */ /* 0x000fe200000010ff */
[C---:B------:R-:W-:Y:S01]  /*3db0*/  FMUL.FTZ R83, R80.reuse, R81 ;  /* 0x0000005150537220 */ /* 0x040fe20000410000 */
[----:B------:R-:W-:Y:S01]  /*3dc0*/  FMUL.FTZ R80, R80, R157 ;  /* 0x0000009d50507220 */ /* 0x000fe20000410000 */
[----:B------:R-:W-:Y:S02]  /*3dd0*/  F2FP.BF16.F32.PACK_AB R46, R76, R159 ;  /* 0x0000009f4c2e723e */ /* 0x000fe400000010ff */
[C---:B------:R-:W-:Y:S01]  /*3de0*/  FFMA.FTZ R83, R44.reuse, R157, -R83 ;  /* 0x0000009d2c537223 */ /* 0x040fe20000010853 */
[----:B------:R-:W-:-:S05]  /*3df0*/  FFMA.FTZ R80, R44, R81, R80 ;  /* 0x000000512c507223 */ /* 0x000fca0000010050 */
[----:B------:R-:W-:-:S07]  /*3e00*/  F2FP.BF16.F32.PACK_AB R44, R80, R83 ;  /* 0x00000053502c723e */ /* 0x000fce00000010ff */
.L_x_7774:
[----:B------:R-:W-:Y:S05]  /*3e10*/  BSYNC B3 ;  /* 0x0000000000037941 */ /* 0x000fea0003800000 */
.L_x_7773:
[----:B------:R-:W-:Y:S02]  /*3e20*/  ULDC.64 UR4, c[0x0][0x2e8] ;  /* 0x0000ba0000047ab9 */ /* 0x000fe40000000a00 */
[----:B------:R-:W-:-:S04]  /*3e30*/  LEA R76, P3, R77, UR4, 0x1 ;  /* 0x000000044d4c7c11 */ /* 0x000fc8000f8608ff */
[----:B------:R-:W-:-:S05]  /*3e40*/  LEA.HI.X R77, R77, UR5, R152, 0x1, P3 ;  /* 0x000000054d4d7c11 */ /* 0x000fca00098f0c98 */
[----:B--2---:R1:W-:Y:S04]  /*3e50*/  STG.E.128 desc[UR42][R76.64], R44 ;  /* 0x0000002c4c007986 */ /* 0x0043e8000c101d2a */
.L_x_7772:
[----:B------:R-:W-:Y:S05]  /*3e60*/  BSYNC B2 ;  /* 0x0000000000027941 */ /* 0x000fea0003800000 */
.L_x_7771:
[----:B------:R-:W-:Y:S05]  /*3e70*/  @P1 BRA `(.L_x_7770) ;  /* 0x0000000000dc1947 */ /* 0x000fea0003800000 */
        /* <DEDUP_REMOVED lines=13> */
[----:B------:R-:W-:-:S02]  /*3f50*/  PRMT R146, R146, 0x5410, R77 ;  /* 0x0000541092927816 */ /* 0x000fc4000000004d */
        /* <DEDUP_REMOVED lines=10> */
[-C--:B------:R-:W-:Y:S01]  /*4000*/  FMUL.FTZ R152, R81, R83.reuse ;  /* 0x0000005351987220 */ /* 0x080fe20000410000 */
[----:B------:R-:W-:Y:S01]  /*4010*/  FFMA.FTZ R72, R82, R83, -R153 ;  /* 0x0000005352487223 */ /* 0x000fe20000010899 */
[----:B------:R-:W-:Y:S01]  /*4020*/  IMAD.U32 R80, R145, 0x10000, RZ ;  /* 0x0001000091507824 */ /* 0x000fe200078e00ff */
[----:B------:R-:W-:Y:S01]  /*4030*/  LOP3.LUT R74, R47, 0xffff0000, RZ, 0xc0, !PT ;  /* 0xffff00002f4a7812 */ /* 0x000fe200078ec0ff */
[----:B------:R-:W-:Y:S01]  /*4040*/  FMUL.FTZ R154, R46, R77 ;  /* 0x0000004d2e9a7220 */ /* 0x000fe20000410000 */
[----:B------:R-:W-:Y:S01]  /*4050*/  FFMA.FTZ R73, R82, R73, R152 ;  /* 0x0000004952497223 */ /* 0x000fe20000010098 */
[-C--:B------:R-:W-:Y:S01]  /*4060*/  FMUL.FTZ R82, R46, R80.reuse ;  /* 0x000000502e527220 */ /* 0x080fe20000410000 */
[----:B------:R-:W-:Y:S01]  /*4070*/  LOP3.LUT R143, R143, 0xffff0000, RZ, 0xc0, !PT ;  /* 0xffff00008f8f7812 */ /* 0x000fe200078ec0ff */
[----:B------:R-:W-:Y:S01]  /*4080*/  IMAD.U32 R146, R146, 0x10000, RZ ;  /* 0x0001000092927824 */ /* 0x000fe200078e00ff */
[----:B------:R-:W-:Y:S01]  /*4090*/  LOP3.LUT R145, R145, 0xffff0000, RZ, 0xc0, !PT ;  /* 0xffff000091917812 */ /* 0x000fe200078ec0ff */
[C---:B------:R-:W-:Y:S01]  /*40a0*/  FFMA.FTZ R46, R75.reuse, R80, -R154 ;  /* 0x000000504b2e7223 */ /* 0x040fe2000001089a */
[----:B------:R-:W-:Y:S01]  /*40b0*/  LOP3.LUT R44, R44, 0xffff0000, RZ, 0xc0, !PT ;  /* 0xffff00002c2c7812 */ /* 0x000fe200078ec0ff */
[----:B------:R-:W-:Y:S01]  /*40c0*/  FFMA.FTZ R75, R75, R77, R82 ;  /* 0x0000004d4b4b7223 */ /* 0x000fe20000010052 */
[----:B------:R-:W-:-:S02]  /*40d0*/  IMAD.U32 R47, R47, 0x10000, RZ ;  /* 0x000100002f2f7824 */ /* 0x000fc400078e00ff */
        /* <DEDUP_REMOVED lines=10> */
[----:B------:R-:W-:Y:S02]  /*4180*/  F2FP.BF16.F32.PACK_AB R46, R75, R46 ;  /* 0x0000002e4b2e723e */ /* 0x000fe400000010ff */
[----:B------:R-:W-:-:S07]  /*4190*/  F2FP.BF16.F32.PACK_AB R44, R77, R74 ;  /* 0x0000004a4d2c723e */ /* 0x000fce00000010ff */
.L_x_7776:
[----:B------:R-:W-:Y:S05]  /*41a0*/  BSYNC B2 ;  /* 0x0000000000027941 */ /* 0x000fea0003800000 */
.L_x_7775:
[----:B------:R-:W-:Y:S02]  /*41b0*/  ULDC.64 UR4, c[0x0][0x2e8] ;  /* 0x0000ba0000047ab9 */ /* 0x000fe40000000a00 */
[----:B------:R-:W-:-:S04]  /*41c0*/  LEA R72, P3, R151, UR4, 0x1 ;  /* 0x0000000497487c11 */ /* 0x000fc8000f8608ff */
[----:B------:R-:W-:-:S05]  /*41d0*/  LEA.HI.X R73, R151, UR5, R76, 0x1, P3 ;  /* 0x0000000597497c11 */ /* 0x000fca00098f0c4c */
[----:B--2---:R2:W-:Y:S04]  /*41e0*/  STG.E.128 desc[UR42][R72.64], R44 ;  /* 0x0000002c48007986 */ /* 0x0045e8000c101d2a */
.L_x_7770:
[----:B------:R-:W-:Y:S05]  /*41f0*/  BSYNC B1 ;  /* 0x0000000000017941 */ /* 0x000fea0003800000 */
.L_x_7769:
        /* <DEDUP_REMOVED lines=12> */
[----:B------:R-:W-:Y:S02]  /*42c0*/  SHF.R.U64 R77, R70, 0x10, R71 ;  /* 0x00000010464d7819 */ /* 0x000fe40000001247 */
[--C-:B------:R-:W-:Y:S01]  /*42d0*/  SHF.R.U64 R81, R68, 0x10, R69.reuse ;  /* 0x0000001044517819 */ /* 0x100fe20000001245 */
[----:B--2---:R-:W-:Y:S01]  /*42e0*/  IMAD.U32 R68, R46, 0x10000, RZ ;  /* 0x000100002e447824 */ /* 0x004fe200078e00ff */
[----:B------:R-:W-:Y:S02]  /*42f0*/  SHF.R.U32.HI R76, RZ, 0x10, R69 ;  /* 0x00000010ff4c7819 */ /* 0x000fe40000011645 */
[----:B------:R-:W-:Y:S01]  /*4300*/  PRMT R136, R136, 0x5410, R77 ;  /* 0x0000541088887816 */ /* 0x000fe2000000004d */
[----:B------:R-:W-:Y:S01]  /*4310*/  IMAD.U32 R77, R45, 0x10000, RZ ;  /* 0x000100002d4d7824 */ /* 0x000fe200078e00ff */
[----:B------:R-:W-:Y:S02]  /*4320*/  SHF.R.U32.HI R70, RZ, 0x10, R71 ;  /* 0x00000010ff467819 */ /* 0x000fe40000011647 */
[----:B------:R-:W-:-:S02]  /*4330*/  PRMT R138, R138, 0x5410, R81 ;  /* 0x000054108a8a7816 */ /* 0x000fc40000000051 */
[----:B------:R-:W-:Y:S02]  /*4340*/  PRMT R137, R137, 0x5410, R76 ;  /* 0x0000541089897816 */ /* 0x000fe4000000004c */
[----:B------:R-:W-:Y:S01]  /*4350*/  LOP3.LUT R71, R45, 0xffff0000, RZ, 0xc0, !PT ;  /* 0xffff00002d477812 */ /* 0x000fe200078ec0ff */
[----:B------:R-:W-:Y:S01]  /*4360*/  IMAD.U32 R45, R44, 0x10000, RZ ;  /* 0x000100002c2d7824 */ /* 0x000fe200078e00ff */
        /* <DEDUP_REMOVED lines=16> */
[----:B------:R-:W-:Y:S01]  /*4470*/  FFMA.FTZ R69, R68, R80, -R83 ;  /* 0x0000005044457223 */ /* 0x000fe20000010853 */
[----:B------:R-:W-:Y:S01]  /*4480*/  LOP3.LUT R137, R137, 0xffff0000, RZ, 0xc0, !PT ;  /* 0xffff000089897812 */ /* 0x000fe200078ec0ff */
[----:B------:R-:W-:-:S02]  /*4490*/  IMAD.U32 R138, R138, 0x10000, RZ ;  /* 0x000100008a8a7824 */ /* 0x000fc400078e00ff */
[----:B------:R-:W-:Y:S01]  /*44a0*/  FFMA.FTZ R68, R68, R70, R81 ;  /* 0x0000004644447223 */ /* 0x000fe20000010051 */
[C---:B------:R-:W-:Y:S01]  /*44b0*/  FMUL.FTZ R70, R46.reuse, R135 ;  /* 0x000000872e467220 */ /* 0x040fe20000410000 */
[----:B------:R-:W-:Y:S02]  /*44c0*/  IMAD.U32 R47, R47, 0x10000, RZ ;  /* 0x000100002f2f7824 */ /* 0x000fe400078e00ff */
        /* <DEDUP_REMOVED lines=12> */
.L_x_7782:
[----:B------:R-:W-:Y:S05]  /*4590*/  BSYNC B3 ;  /* 0x0000000000037941 */ /* 0x000fea0003800000 */
.L_x_7781:
[----:B------:R-:W-:Y:S02]  /*45a0*/  ULDC.64 UR4, c[0x0][0x2e8] ;  /* 0x0000ba0000047ab9 */ /* 0x000fe40000000a00 */
[----:B------:R-:W-:-:S04]  /*45b0*/  LEA R68, P3, R74, UR4, 0x1 ;  /* 0x000000044a447c11 */ /* 0x000fc8000f8608ff */
[----:B------:R-:W-:-:S05]  /*45c0*/  LEA.HI.X R69, R74, UR5, R75, 0x1, P3 ;  /* 0x000000054a457c11 */ /* 0x000fca00098f0c4b */
[----:B--2---:R2:W-:Y:S04]  /*45d0*/  STG.E.128 desc[UR42][R68.64], R44 ;  /* 0x0000002c44007986 */ /* 0x0045e8000c101d2a */
.L_x_7780:
[----:B------:R-:W-:Y:S05]  /*45e0*/  BSYNC B2 ;  /* 0x0000000000027941 */ /* 0x000fea0003800000 */
.L_x_7779:
        /* <DEDUP_REMOVED lines=9> */
[----:B------:R-:W-:Y:S02]  /*4680*/  SHF.R.U32.HI R69, RZ, 0x10, R67 ;  /* 0x00000010ff457819 */ /* 0x000fe40000011643 */
[----:B------:R-:W-:Y:S02]  /*4690*/  PRMT R131, R131, 0x5410, R66 ;  /* 0x0000541083837816 */ /* 0x000fe40000000042 */
[----:B------:R-:W-:Y:S02]  /*46a0*/  PRMT R123, R123, 0x5410, R68 ;  /* 0x000054107b7b7816 */ /* 0x000fe40000000044 */
[----:B------:R-:W-:Y:S01]  /*46b0*/  SHF.R.U32.HI R71, RZ, 0x10, R65 ;  /* 0x00000010ff477819 */ /* 0x000fe20000011641 */
[----:B--2---:R-:W-:Y:S01]  /*46c0*/  IMAD.U32 R65, R46, 0x10000, RZ ;  /* 0x000100002e417824 */ /* 0x004fe200078e00ff */
[----:B------:R-:W-:-:S02]  /*46d0*/  PRMT R132, R132, 0x5410, R69 ;  /* 0x0000541084847816 */ /* 0x000fc40000000045 */
[----:B------:R-:W-:Y:S02]  /*46e0*/  LOP3.LUT R66, R45, 0xffff0000, RZ, 0xc0, !PT ;  /* 0xffff00002d427812 */ /* 0x000fe400078ec0ff */
[----:B------:R-:W-:Y:S01]  /*46f0*/  LOP3.LUT R69, R131, 0xffff0000, RZ, 0xc0, !PT ;  /* 0xffff000083457812 */ /* 0x000fe200078ec0ff */
[----:B------:R-:W-:Y:S01]  /*4700*/  IMAD.U32 R74, R132, 0x10000, RZ ;  /* 0x00010000844a7824 */ /* 0x000fe200078e00ff */
[----:B------:R-:W-:Y:S01]  /*4710*/  LOP3.LUT R68, R123, 0xffff0000, RZ, 0xc0, !PT ;  /* 0xffff00007b447812 */ /* 0x000fe200078ec0ff */
[----:B------:R-:W-:Y:S01]  /*4720*/  IMAD.U32 R131, R131, 0x10000, RZ ;  /* 0x0001000083837824 */ /* 0x000fe200078e00ff */
[----:B------:R-:W-:Y:S01]  /*4730*/  PRMT R130, R130, 0x5410, R71 ;  /* 0x0000541082827816 */ /* 0x000fe20000000047 */
[----:B------:R-:W-:Y:S01]  /*4740*/  FMUL.FTZ R76, R66, R69 ;  /* 0x00000045424c7220 */ /* 0x000fe20000410000 */
[----:B------:R-:W-:Y:S01]  /*4750*/  LOP3.LUT R67, R46, 0xffff0000, RZ, 0xc0, !PT ;  /* 0xffff00002e437812 */ /* 0x000fe200078ec0ff */
[C---:B------:R-:W-:Y:S01]  /*4760*/  IMAD.U32 R46, R47.reuse, 0x10000, RZ ;  /* 0x000100002f2e7824 */ /* 0x040fe200078e00ff */
[----:B------:R-:W-:Y:S01]  /*4770*/  LOP3.LUT R64, R47, 0xffff0000, RZ, 0xc0, !PT ;  /* 0xffff00002f407812 */ /* 0x000fe200078ec0ff */
[----:B------:R-:W-:-:S02]  /*4780*/  IMAD.U32 R47, R45, 0x10000, RZ ;  /* 0x000100002d2f7824 */ /* 0x000fc400078e00ff */
[----:B------:R-:W-:Y:S01]  /*4790*/  FMUL.FTZ R66, R66, R68 ;  /* 0x0000004442427220 */ /* 0x000fe20000410000 */
[----:B------:R-:W-:Y:S02]  /*47a0*/  IMAD.U32 R70, R130, 0x10000, RZ ;  /* 0x0001000082467824 */ /* 0x000fe400078e00ff */
[----:B------:R-:W-:Y:S01]  /*47b0*/  FMUL.FTZ R80, R67, R74 ;  /* 0x0000004a43507220 */ /* 0x000fe20000410000 */
[C---:B------:R-:W-:Y:S01]  /*47c0*/  FFMA.FTZ R76, R47.reuse, R68, -R76 ;  /* 0x000000442f4c7223 */ /* 0x040fe2000001084c */
[----:B------:R-:W-:Y:S01]  /*47d0*/  FFMA.FTZ R69, R47, R69, R66 ;  /* 0x000000452f457223 */ /* 0x000fe20000010042 */
[-C--:B------:R-:W-:Y:S01]  /*47e0*/  FMUL.FTZ R66, R67, R70.reuse ;  /* 0x0000004643427220 */ /* 0x080fe20000410000 */
[----:B------:R-:W-:Y:S01]  /*47f0*/  IMAD.U32 R45, R44, 0x10000, RZ ;  /* 0x000100002c2d7824 */ /* 0x000fe200078e00ff */
        /* <DEDUP_REMOVED lines=8> */
[----:B------:R-:W-:Y:S01]  /*4880*/  F2FP.BF16.F32.PACK_AB R69, R69, R76 ;  /* 0x0000004c4545723e */ /* 0x000fe200000010ff */
        /* <DEDUP_REMOVED lines=9> */
[----:B------:R-:W-:-:S07]  /*4920*/  IMAD.MOV.U32 R45, RZ, RZ, R69 ;  /* 0x000000ffff2d7224 */ /* 0x000fce00078e0045 */
.L_x_7784:
[----:B------:R-:W-:Y:S05]  /*4930*/  BSYNC B2 ;  /* 0x0000000000027941 */ /* 0x000fea0003800000 */
.L_x_7783:
[----:B------:R-:W-:Y:S02]  /*4940*/  ULDC.64 UR4, c[0x0][0x2e8] ;  /* 0x0000ba0000047ab9 */ /* 0x000fe40000000a00 */
[----:B------:R-:W-:-:S04]  /*4950*/  LEA R64, P3, R72, UR4, 0x1 ;  /* 0x0000000448407c11 */ /* 0x000fc8000f8608ff */
[----:B------:R-:W-:-:S05]  /*4960*/  LEA.HI.X R65, R72, UR5, R73, 0x1, P3 ;  /* 0x0000000548417c11 */ /* 0x000fca00098f0c49 */
[----:B--2---:R3:W-:Y:S04]  /*4970*/  STG.E.128 desc[UR42][R64.64], R44 ;  /* 0x0000002c40007986 */ /* 0x0047e8000c101d2a */
.L_x_7778:
[----:B------:R-:W-:Y:S05]  /*4980*/  BSYNC B1 ;  /* 0x0000000000017941 */ /* 0x000fea0003800000 */
.L_x_7777:
[----:B------:R-:W-:Y:S01]  /*4990*/  ISETP.NE.AND P3, PT, R122, RZ, PT ;  /* 0x000000ff7a00720c */ /* 0x000fe20003f65270 */
[----:B------:R-:W-:-:S12]  /*49a0*/  BSSY B1, `(.L_x_7785) ;  /* 0x000007a000017945 */ /* 0x000fd80003800000 */
[----:B------:R-:W-:Y:S05]  /*49b0*/  @P3 BRA `(.L_x_7786) ;  /* 0x0000000400e03947 */ /* 0x000fea0003800000 */
[----:B---3--:R-:W-:Y:S01]  /*49c0*/  IADD3 R64, P3, P4, R3, R118, R16 ;  /* 0x0000007603407210 */ /* 0x008fe20007c7e010 */
[----:B------:R-:W-:Y:S03]  /*49d0*/  BSSY B2, `(.L_x_7787) ;  /* 0x000003c000027945 */ /* 0x000fe60003800000 */
[----:B------:R-:W-:Y:S01]  /*49e0*/  IADD3.X R65, R29, R120, R17, P3, P4 ;  /* 0x000000781d417210 */ /* 0x000fe20001fe8411 */
[----:B------:R-:W-:Y:S08]  /*49f0*/  @P2 BRA `(.L_x_7788) ;  /* 0x0000000000e42947 */ /* 0x000ff00003800000 */
[----:B-12---:R1:W2:Y:S01]  /*4a00*/  LDS.128 R44, [R111+0x1a400] ;  /* 0x01a400006f2c7984 */ /* 0x0062a20000000c00 */
        /* <DEDUP_REMOVED lines=18> */
[C---:B------:R-:W-:Y:S01]  /*4b30*/  LOP3.LUT R70, R161.reuse, 0xffff0000, RZ, 0xc0, !PT ;  /* 0xffff0000a1467812 */ /* 0x040fe200078ec0ff */
        /* <DEDUP_REMOVED lines=32> */
.L_x_7790:
[----:B------:R-:W-:Y:S05]  /*4d40*/  BSYNC B3 ;  /* 0x0000000000037941 */ /* 0x000fea0003800000 */
.L_x_7789:
[----:B------:R-:W-:Y:S02]  /*4d50*/  ULDC.64 UR4, c[0x0][0x2e8] ;  /* 0x0000ba0000047ab9 */ /* 0x000fe40000000a00 */
[----:B------:R-:W-:-:S04]  /*4d60*/  LEA R60, P3, R66, UR4, 0x1 ;  /* 0x00000004423c7c11 */ /* 0x000fc8000f8608ff */
[----:B------:R-:W-:-:S05]  /*4d70*/  LEA.HI.X R61, R66, UR5, R67, 0x1, P3 ;  /* 0x00000005423d7c11 */ /* 0x000fca00098f0c43 */
[----:B--2---:R3:W-:Y:S04]  /*4d80*/  STG.E.128 desc[UR42][R60.64], R44 ;  /* 0x0000002c3c007986 */ /* 0x0047e8000c101d2a */
.L_x_7788:
[----:B------:R-:W-:Y:S05]  /*4d90*/  BSYNC B2 ;  /* 0x0000000000027941 */ /* 0x000fea0003800000 */
.L_x_7787:
[----:B------:R-:W-:Y:S05]  /*4da0*/  @P1 BRA `(.L_x_7786) ;  /* 0x0000000000e41947 */ /* 0x000fea0003800000 */
[----:B-123--:R1:W2:Y:S01]  /*4db0*/  LDS.128 R44, [R111+0x1e400] ;  /* 0x01e400006f2c7984 */ /* 0x00e2a20000000c00 */
        /* <DEDUP_REMOVED lines=51> */
.L_x_7792:
[----:B------:R-:W-:Y:S05]  /*50f0*/  BSYNC B2 ;  /* 0x0000000000027941 */ /* 0x000fea0003800000 */
.L_x_7791:
[----:B------:R-:W-:Y:S02]  /*5100*/  ULDC.64 UR4, c[0x0][0x2e8] ;  /* 0x0000ba0000047ab9 */ /* 0x000fe40000000a00 */
[----:B------:R-:W-:-:S04]  /*5110*/  LEA R56, P3, R64, UR4, 0x1 ;  /* 0x0000000440387c11 */ /* 0x000fc8000f8608ff */
[----:B------:R-:W-:-:S05]  /*5120*/  LEA.HI.X R57, R64, UR5, R65, 0x1, P3 ;  /* 0x0000000540397c11 */ /* 0x000fca00098f0c41 */
[----:B--2---:R4:W-:Y:S04]  /*5130*/  STG.E.128 desc[UR42][R56.64], R44 ;  /* 0x0000002c38007986 */ /* 0x0049e8000c101d2a */
.L_x_7786:
[----:B------:R-:W-:Y:S05]  /*5140*/  BSYNC B1 ;  /* 0x0000000000017941 */ /* 0x000fea0003800000 */
.L_x_7785:
[----:B------:R-:W-:Y:S05]  /*5150*/  @P5 BRA `(.L_x_7793) ;  /* 0x00000038007c5947 */ /* 0x000fea0003800000 */
[----:B------:R-:W-:Y:S01]  /*5160*/  IADD3 R118, P3, P4, R30, R118, R16 ;  /* 0x000000761e767210 */ /* 0x000fe20007c7e010 */
[----:B------:R-:W-:Y:S03]  /*5170*/  BSSY B1, `(.L_x_7794) ;  /* 0x000003c000017945 */ /* 0x000fe60003800000 */
[----:B----4-:R-:W-:Y:S01]  /*5180*/  IADD3.X R57, R32, R120, R17, P3, P4 ;  /* 0x0000007820397210 */ /* 0x010fe20001fe8411 */
[----:B------:R-:W-:Y:S08]  /*5190*/  @P2 BRA `(.L_x_7795) ;  /* 0x0000000000e42947 */ /* 0x000ff00003800000 */
[----:B-123--:R1:W2:Y:S01]  /*51a0*/  LDS.128 R44, [R111+0x1b400] ;  /* 0x01b400006f2c7984 */ /* 0x00e2a20000000c00 */
[----:B------:R-:W-:Y:S01]  /*51b0*/  ISETP.GE.AND P4, PT, R18, R121, PT ;  /* 0x000000791200720c */ /* 0x000fe20003f86270 */
[----:B------:R-:W-:Y:S01]  /*51c0*/  BSSY B2, `(.L_x_7796) ;  /* 0x0000031000027945 */ /* 0x000fe20003800000 */
[----:B------:R-:W-:-:S11]  /*51d0*/  IADD3 R63, P3, R118, R96, RZ ;  /* 0x00000060763f7210 */ /* 0x000fd60007f7e0ff */
[----:B-1----:R-:W-:Y:S05]  /*51e0*/  @P4 BRA `(.L_x_7797) ;  /* 0x0000000000b84947 */ /* 0x002fea0003800000 */
[----:B------:R-:W-:Y:S01]  /*51f0*/  SHF.R.U64 R61, R52, 0x10, R53 ;  /* 0x00000010343d7819 */ /* 0x000fe20000001235 */
[----:B--2---:R-:W-:Y:S01]  /*5200*/  IMAD.U32 R52, R46, 0x10000, RZ ;  /* 0x000100002e347824 */ /* 0x004fe200078e00ff */
[--C-:B------:R-:W-:Y:S01]  /*5210*/  SHF.R.U64 R59, R54, 0x10, R55.reuse ;  /* 0x00000010363b7819 */ /* 0x100fe20000001237 */
[----:B------:R-:W-:Y:S01]  /*5220*/  IMAD.U32 R54, R47, 0x10000, RZ ;  /* 0x000100002f367824 */ /* 0x000fe200078e00ff */
        /* <DEDUP_REMOVED lines=10> */
[C---:B------:R-:W-:Y:S01]  /*52d0*/  LOP3.LUT R59, R140.reuse, 0xffff0000, RZ, 0xc0, !PT ;  /* 0xffff00008c3b7812 */ /* 0x040fe200078ec0ff */
[----:B------:R-:W-:Y:S01]  /*52e0*/  IMAD.U32 R140, R140, 0x10000, RZ ;  /* 0x000100008c8c7824 */ /* 0x000fe200078e00ff */
[C---:B------:R-:W-:Y:S01]  /*52f0*/  LOP3.LUT R56, R142.reuse, 0xffff0000, RZ, 0xc0, !PT ;  /* 0xffff00008e387812 */ /* 0x040fe200078ec0ff */
[----:B------:R-:W-:Y:S01]  /*5300*/  IMAD.U32 R142, R142, 0x10000, RZ ;  /* 0x000100008e8e7824 */ /* 0x000fe200078e00ff */
[----:B------:R-:W-:Y:S01]  /*5310*/  LOP3.LUT R53, R46, 0xffff0000, RZ, 0xc0, !PT ;  /* 0xffff00002e357812 */ /* 0x000fe200078ec0ff */
[----:B------:R-:W-:Y:S01]  /*5320*/  FMUL.FTZ R61, R47, R59 ;  /* 0x0000003b2f3d7220 */ /* 0x000fe20000410000 */
[----:B------:R-:W-:-:S02]  /*5330*/  IMAD.U32 R46, R45, 0x10000, RZ ;  /* 0x000100002d2e7824 */ /* 0x000fc400078e00ff */
[----:B------:R-:W-:Y:S01]  /*5340*/  FMUL.FTZ R62, R47, R56 ;  /* 0x000000382f3e7220 */ /* 0x000fe20000410000 */
[----:B------:R-:W-:Y:S01]  /*5350*/  LOP3.LUT R139, R139, 0xffff0000, RZ, 0xc0, !PT ;  /* 0xffff00008b8b7812 */ /* 0x000fe200078ec0ff */
[C---:B------:R-:W-:Y:S01]  /*5360*/  FMUL.FTZ R47, R53.reuse, R60 ;  /* 0x0000003c352f7220 */ /* 0x040fe20000410000 */
[-C--:B------:R-:W-:Y:S01]  /*5370*/  FMUL.FTZ R53, R53, R58.reuse ;  /* 0x0000003a35357220 */ /* 0x080fe20000410000 */
[----:B------:R-:W-:Y:S01]  /*5380*/  LOP3.LUT R141, R141, 0xffff0000, RZ, 0xc0, !PT ;  /* 0xffff00008d8d7812 */ /* 0x000fe200078ec0ff */
[C---:B------:R-:W-:Y:S01]  /*5390*/  IMAD.U32 R45, R44.reuse, 0x10000, RZ ;  /* 0x000100002c2d7824 */ /* 0x040fe200078e00ff */
[----:B------:R-:W-:Y:S01]  /*53a0*/  LOP3.LUT R44, R44, 0xffff0000, RZ, 0xc0, !PT ;  /* 0xffff00002c2c7812 */ /* 0x000fe200078ec0ff */
[----:B------:R-:W-:Y:S01]  /*53b0*/  FFMA.FTZ R62, R46, R59, R62 ;  /* 0x0000003b2e3e7223 */ /* 0x000fe2000001003e */
[C---:B------:R-:W-:Y:S01]  /*53c0*/  FFMA.FTZ R58, R52.reuse, R58, -R47 ;  /* 0x0000003a343a7223 */ /* 0x040fe2000001082f */
[----:B------:R-:W-:Y:S01]  /*53d0*/  FFMA.FTZ R53, R52, R60, R53 ;  /* 0x0000003c34357223 */ /* 0x000fe20000010035 */
[C---:B------:R-:W-:Y:S01]  /*53e0*/  FMUL.FTZ R59, R55.reuse, R139 ;  /* 0x0000008b373b7220 */ /* 0x040fe20000410000 */
[-C--:B------:R-:W-:Y:S01]  /*53f0*/  FMUL.FTZ R52, R55, R141.reuse ;  /* 0x0000008d37347220 */ /* 0x080fe20000410000 */
[----:B------:R-:W-:Y:S01]  /*5400*/  FFMA.FTZ R61, R46, R56, -R61 ;  /* 0x000000382e3d7223 */ /* 0x000fe2000001083d */
        /* <DEDUP_REMOVED lines=12> */
.L_x_7797:
[----:B------:R-:W-:Y:S05]  /*54d0*/  BSYNC B2 ;  /* 0x0000000000027941 */ /* 0x000fea0003800000 */
.L_x_7796:
[----:B------:R-:W-:Y:S01]  /*54e0*/  ULDC.64 UR4, c[0x0][0x2e8] ;  /* 0x0000ba0000047ab9 */ /* 0x000fe20000000a00 */
[----:B------:R-:W-:Y:S01]  /*54f0*/  IMAD.X R54, R57, 0x1, R36, P3 ;  /* 0x0000000139367824 */ /* 0x000fe200018e0624 */
[----:B------:R-:W-:-:S04]  /*5500*/  LEA R52, P3, R63, UR4, 0x1 ;  /* 0x000000043f347c11 */ /* 0x000fc8000f8608ff */
[----:B------:R-:W-:-:S05]  /*5510*/  LEA.HI.X R53, R63, UR5, R54, 0x1, P3 ;  /* 0x000000053f357c11 */ /* 0x000fca00098f0c36 */
[----:B--2---:R4:W-:Y:S04]  /*5520*/  STG.E.128 desc[UR42][R52.64], R44 ;  /* 0x0000002c34007986 */ /* 0x0049e8000c101d2a */
.L_x_7795:
[----:B------:R-:W-:Y:S05]  /*5530*/  BSYNC B1 ;  /* 0x0000000000017941 */ /* 0x000fea0003800000 */
.L_x_7794:
[----:B------:R-:W-:Y:S05]  /*5540*/  @P1 BRA `(.L_x_7793) ;  /* 0x0000003400801947 */ /* 0x000fea0003800000 */
[----:B-1234-:R1:W2:Y:S01]  /*5550*/  LDS.128 R44, [R111+0x1f400] ;  /* 0x01f400006f2c7984 */ /* 0x01e2a20000000c00 */
[----:B------:R-:W-:Y:S01]  /*5560*/  ISETP.GE.AND P4, PT, R185, R121, PT ;  /* 0x00000079b900720c */ /* 0x000fe20003f86270 */
[----:B------:R-:W-:Y:S01]  /*5570*/  BSSY B1, `(.L_x_7798) ;  /* 0x0000031000017945 */ /* 0x000fe20003800000 */
[----:B------:R-:W-:-:S11]  /*5580*/  IADD3 R56, P3, R118, R39, RZ ;  /* 0x0000002776387210 */ /* 0x000fd60007f7e0ff */
        /* <DEDUP_REMOVED lines=47> */
.L_x_7799:
[----:B------:R-:W-:Y:S05]  /*5880*/  BSYNC B1 ;  /* 0x0000000000017941 */ /* 0x000fea0003800000 */
.L_x_7798:
[----:B------:R-:W-:Y:S01]  /*5890*/  ULDC.64 UR4, c[0x0][0x2e8] ;  /* 0x0000ba0000047ab9 */ /* 0x000fe20000000a00 */
[----:B------:R-:W-:Y:S01]  /*58a0*/  IMAD.X R57, R57, 0x1, R104, P3 ;  /* 0x0000000139397824 */ /* 0x000fe200018e0668 */
[----:B------:R-:W-:-:S04]  /*58b0*/  LEA R48, P3, R56, UR4, 0x1 ;  /* 0x0000000438307c11 */ /* 0x000fc8000f8608ff */
[----:B------:R-:W-:-:S05]  /*58c0*/  LEA.HI.X R49, R56, UR5, R57, 0x1, P3 ;  /* 0x0000000538317c11 */ /* 0x000fca00098f0c39 */
[----:B--2---:R1:W-:Y:S01]  /*58d0*/  STG.E.128 desc[UR42][R48.64], R44 ;  /* 0x0000002c30007986 */ /* 0x0043e2000c101d2a */
[----:B------:R-:W-:Y:S05]  /*58e0*/  BRA `(.L_x_7793) ;  /* 0x0000003000987947 */ /* 0x000fea0003800000 */
.L_x_7757:
[----:B------:R-:W-:Y:S02]  /*58f0*/  ISETP.GE.AND P3, PT, R212, R113, PT ;  /* 0x00000071d400720c */ /* 0x000fe40003f66270 */
[----:B------:R-:W-:Y:S02]  /*5900*/  CS2R R50, SRZ ;  /* 0x0000000000327805 */ /* 0x000fe4000001ff00 */
[----:B------:R-:W-:-:S13]  /*5910*/  ISETP.GE.OR P3, PT, R16, R121, P3 ;  /* 0x000000791000720c */ /* 0x000fda0001f66670 */
[----:B------:R-:W-:Y:S01]  /*5920*/  @!P3 IADD3 R46, P0, P4, R90, R78, R13 ;  /* 0x0000004e5a2eb210 */ /* 0x000fe20007c1e00d */
[----:B------:R-:W0:Y:S03]  /*5930*/  @!P3 LDC.64 R60, c[0x0][0x3e8] ;  /* 0x0000fa00ff3cbb82 */ /* 0x000e260000000a00 */
[----:B------:R-:W-:Y:S02]  /*5940*/  @!P3 IADD3.X R47, R34, R117, R20, P0, P4 ;  /* 0x00000075222fb210 */ /* 0x000fe400007e8414 */
[----:B------:R-:W-:-:S03]  /*5950*/  @!P3 IADD3 R44, P0, P4, R84, R76, R7 ;  /* 0x0000004c542cb210 */ /* 0x000fc60007c1e007 */
[----:B------:R-:W1:Y:S01]  /*5960*/  @!P3 LDC.64 R62, c[0x0][0x400] ;  /* 0x00010000ff3ebb82 */ /* 0x000e620000000a00 */
[----:B------:R-:W-:Y:S02]  /*5970*/  @!P3 IADD3.X R45, R101, R107, R10, P0, P4 ;  /* 0x0000006b652db210 */ /* 0x000fe400007e840a */
[----:B------:R-:W-:-:S04]  /*5980*/  ISETP.GE.AND P0, PT, R211, R113, PT ;  /* 0x00000071d300720c */ /* 0x000fc80003f06270 */
[----:B------:R-:W-:-:S13]  /*5990*/  ISETP.GE.OR P0, PT, R16, R121, P0 ;  /* 0x000000791000720c */ /* 0x000fda0000706670 */
[----:B------:R-:W-:Y:S01]  /*59a0*/  @!P0 IADD3 R66, P4, P5, R90, R12, R78 ;  /* 0x0000000c5a428210 */ /* 0x000fe20007d9e04e */
[----:B------:R-:W2:Y:S03]  /*59b0*/  @!P0 LDC.64 R68, c[0x0][0x3e8] ;  /* 0x0000fa00ff448b82 */ /* 0x000ea60000000a00 */
[----:B------:R-:W-:Y:S02]  /*59c0*/  @!P0 IADD3.X R67, R34, R15, R117, P4, P5 ;  /* 0x0000000f22438210 */ /* 0x000fe400027ea475 */
[----:B------:R-:W-:-:S03]  /*59d0*/  @!P0 IADD3 R64, P4, P5, R84, R6, R76 ;  /* 0x0000000654408210 */ /* 0x000fc60007d9e04c */
[----:B------:R-:W3:Y:S01]  /*59e0*/  @!P0 LDC.64 R70, c[0x0][0x400] ;  /* 0x00010000ff468b82 */ /* 0x000ee20000000a00 */
[----:B------:R-:W-:Y:S02]  /*59f0*/  @!P0 IADD3.X R65, R101, R9, R107, P4, P5 ;  /* 0x0000000965418210 */ /* 0x000fe400027ea46b */
[----:B------:R-:W-:-:S04]  /*5a00*/  ISETP.GE.AND P4, PT, R23, R113, PT ;  /* 0x000000711700720c */ /* 0x000fc80003f86270 */
[----:B------:R-:W-:-:S13]  /*5a10*/  ISETP.GE.OR P4, PT, R16, R121, P4 ;  /* 0x000000791000720c */ /* 0x000fda0002786670 */
[----:B------:R-:W4:Y:S01]  /*5a20*/  @!P4 LDC.64 R52, c[0x0][0x3e8] ;  /* 0x0000fa00ff34cb82 */ /* 0x000f220000000a00 */
[----:B------:R-:W-:-:S05]  /*5a30*/  @!P4 IADD3 R48, P5, R90, R78, RZ ;  /* 0x0000004e5a30c210 */ /* 0x000fca0007fbe0ff */
[----:B------:R-:W-:Y:S02]  /*5a40*/  @!P4 IMAD.X R49, R117, 0x1, R34, P5 ;  /* 0x000000017531c824 */ /* 0x000fe400028e0622 */
[----:B------:R-:W0:Y:S01]  /*5a50*/  @!P4 LDC.64 R54, c[0x0][0x400] ;  /* 0x00010000ff36cb82 */ /* 0x000e220000000a00 */
[----:B----4-:R-:W-:-:S04]  /*5a60*/  @!P4 LEA R52, P5, R48, R52, 0x1 ;  /* 0x000000343034c211 */ /* 0x010fc800078a08ff */
[----:B------:R-:W-:Y:S02]  /*5a70*/  @!P4 LEA.HI.X R53, R48, R53, R49, 0x1, P5 ;  /* 0x000000353035c211 */ /* 0x000fe400028f0c31 */
[----:B------:R-:W-:-:S05]  /*5a80*/  @!P4 IADD3 R48, P5, R84, R76, RZ ;  /* 0x0000004c5430c210 */ /* 0x000fca0007fbe0ff */
[----:B------:R-:W-:Y:S01]  /*5a90*/  @!P4 IMAD.X R49, R107, 0x1, R101, P5 ;  /* 0x000000016b31c824 */ /* 0x000fe200028e0665 */
[----:B0-----:R-:W-:-:S04]  /*5aa0*/  @!P4 LEA R54, P5, R48, R54, 0x1 ;  /* 0x000000363036c211 */ /* 0x001fc800078a08ff */
[----:B------:R-:W-:Y:S02]  /*5ab0*/  @!P4 LEA.HI.X R55, R48, R55, R49, 0x1, P5 ;  /* 0x000000373037c211 */ /* 0x000fe400028f0c31 */
[----:B------:R-:W-:Y:S02]  /*5ac0*/  CS2R R48, SRZ ;  /* 0x0000000000307805 */ /* 0x000fe4000001ff00 */
[----:B------:R-:W-:-:S04]  /*5ad0*/  @!P3 LEA R60, P5, R46, R60, 0x1 ;  /* 0x0000003c2e3cb211 */ /* 0x000fc800078a08ff */
[----:B------:R-:W-:Y:S02]  /*5ae0*/  @!P3 LEA.HI.X R61, R46, R61, R47, 0x1, P5 ;  /* 0x0000003d2e3db211 */ /* 0x000fe400028f0c2f */
[----:B------:R-:W-:Y:S02]  /*5af0*/  CS2R R46, SRZ ;  /* 0x00000000002e7805 */ /* 0x000fe4000001ff00 */
[C---:B-1----:R-:W-:Y:S01]  /*5b00*/  @!P3 LEA R62, P5, R44.reuse, R62, 0x1 ;  /* 0x0000003e2c3eb211 */ /* 0x042fe200078a08ff */
[----:B------:R0:W5:Y:S03]  /*5b10*/  @!P4 LDG.E.128 R48, desc[UR42][R54.64] ;  /* 0x0000002a3630c981 */ /* 0x000166000c1e1d00 */
[----:B------:R-:W-:Y:S02]  /*5b20*/  @!P3 LEA.HI.X R63, R44, R63, R45, 0x1, P5 ;  /* 0x0000003f2c3fb211 */ /* 0x000fe400028f0c2d */
[----:B------:R-:W-:-:S02]  /*5b30*/  CS2R R44, SRZ ;  /* 0x00000000002c7805 */ /* 0x000fc4000001ff00 */
[----:B------:R-:W-:Y:S02]  /*5b40*/  CS2R R58, SRZ ;  /* 0x00000000003a7805 */ /* 0x000fe4000001ff00 */
[----:B------:R-:W-:Y:S02]  /*5b50*/  CS2R R56, SRZ ;  /* 0x0000000000387805 */ /* 0x000fe4000001ff00 */
[----:B------:R1:W5:Y:S01]  /*5b60*/  @!P4 LDG.E.128 R44, desc[UR42][R52.64] ;  /* 0x0000002a342cc981 */ /* 0x000362000c1e1d00 */
[----:B0-----:R-:W-:-:S03]  /*5b70*/  CS2R R54, SRZ ;  /* 0x0000000000367805 */ /* 0x001fc6000001ff00 */
[----:B------:R0:W5:Y:S01]  /*5b80*/  @!P3 LDG.E.128 R56, desc[UR42][R62.64] ;  /* 0x0000002a3e38b981 */ /* 0x000162000c1e1d00 */
[----:B-1----:R-:W-:-:S06]  /*5b90*/  CS2R R52, SRZ ;  /* 0x0000000000347805 */ /* 0x002fcc000001ff00 */
[----:B------:R1:W5:Y:S01]  /*5ba0*/  @!P3 LDG.E.128 R52, desc[UR42][R60.64] ;  /* 0x0000002a3c34b981 */ /* 0x000362000c1e1d00 */
[----:B--2---:R-:W-:-:S04]  /*5bb0*/  @!P0 LEA R68, P3, R66, R68, 0x1 ;  /* 0x0000004442448211 */ /* 0x004fc800078608ff */
[----:B------:R-:W-:Y:S02]  /*5bc0*/  @!P0 LEA.HI.X R69, R66, R69, R67, 0x1, P3 ;  /* 0x0000004542458211 */ /* 0x000fe400018f0c43 */
[C---:B---3--:R-:W-:Y:S02]  /*5bd0*/  @!P0 LEA R70, P3, R64.reuse, R70, 0x1 ;  /* 0x0000004640468211 */ /* 0x048fe400078608ff */
[----:B0-----:R-:W-:Y:S02]  /*5be0*/  CS2R R62, SRZ ;  /* 0x00000000003e7805 */ /* 0x001fe4000001ff00 */
[----:B------:R-:W-:Y:S02]  /*5bf0*/  CS2R R66, SRZ ;  /* 0x0000000000427805 */ /* 0x000fe4000001ff00 */
[----:B-1----:R-:W-:Y:S02]  /*5c00*/  CS2R R60, SRZ ;  /* 0x00000000003c7805 */ /* 0x002fe4000001ff00 */
[----:B------:R-:W-:-:S02]  /*5c10*/  @!P0 LEA.HI.X R71, R64, R71, R65, 0x1, P3 ;  /* 0x0000004740478211 */ /* 0x000fc400018f0c41 */
[----:B------:R-:W-:Y:S02]  /*5c20*/  CS2R R64, SRZ ;  /* 0x0000000000407805 */ /* 0x000fe4000001ff00 */
[----:B------:R0:W5:Y:S04]  /*5c30*/  @!P0 LDG.E.128 R60, desc[UR42][R68.64] ;  /* 0x0000002a443c8981 */ /* 0x000168000c1e1d00 */
[----:B------:R1:W5:Y:S01]  /*5c40*/  @!P0 LDG.E.128 R64, desc[UR42][R70.64] ;  /* 0x0000002a46408981 */ /* 0x000362000c1e1d00 */
[----:B------:R-:W-:-:S04]  /*5c50*/  ISETP.GE.AND P0, PT, R210, R113, PT ;  /* 0x00000071d200720c */ /* 0x000fc80003f06270 */
[CC--:B------:R-:W-:Y:S01]  /*5c60*/  ISETP.GE.OR P0, PT, R16.reuse, R121.reuse, P0 ;  /* 0x000000791000720c */ /* 0x0c0fe20000706670 */
[----:B------:R-:W-:Y:S01]  /*5c70*/  BSSY B1, `(.L_x_7800) ;  /* 0x000001c000017945 */ /* 0x000fe20003800000 */
[----:B------:R-:W-:Y:S02]  /*5c80*/  ISETP.GE.AND P3, PT, R16, R121, PT ;  /* 0x000000791000720c */ /* 0x000fe40003f66270 */
[----:B0-----:R-:W-:Y:S02]  /*5c90*/  CS2R R68, SRZ ;  /* 0x0000000000447805 */ /* 0x001fe4000001ff00 */
[----:B------:R-:W-:Y:S02]  /*5ca0*/  CS2R R74, SRZ ;  /* 0x00000000004a7805 */ /* 0x000fe4000001ff00 */
[----:B-1----:R-:W-:Y:S02]  /*5cb0*/  CS2R R70, SRZ ;  /* 0x0000000000467805 */ /* 0x002fe4000001ff00 */
[----:B------:R-:W-:-:S03]  /*5cc0*/  CS2R R72, SRZ ;  /* 0x0000000000487805 */ /* 0x000fc6000001ff00 */
[----:B------:R-:W-:Y:S05]  /*5cd0*/  @P0 BRA `(.L_x_7801) ;  /* 0x0000000000540947 */ /* 0x000fea0003800000 */
[----:B------:R-:W0:Y:S01]  /*5ce0*/  LDC.64 R68, c[0x0][0x3f8] ;  /* 0x0000fe00ff447b82 */ /* 0x000e220000000a00 */
[----:B------:R-:W-:Y:S01]  /*5cf0*/  IMAD.MOV.U32 R72, RZ, RZ, R78 ;  /* 0x000000ffff487224 */ /* 0x000fe200078e004e */
[----:B------:R-:W-:Y:S01]  /*5d00*/  ULDC.64 UR4, c[0x0][0x3e8] ;  /* 0x0000fa0000047ab9 */ /* 0x000fe20000000a00 */
[----:B------:R-:W-:Y:S01]  /*5d10*/  IMAD.MOV.U32 R73, RZ, RZ, R117 ;  /* 0x000000ffff497224 */ /* 0x000fe200078e0075 */
[----:B------:R-:W-:Y:S01]  /*5d20*/  ULDC.64 UR6, c[0x0][0x400] ;  /* 0x0001000000067ab9 */ /* 0x000fe20000000a00 */
[----:B------:R-:W-:-:S03]  /*5d30*/  IMAD.MOV.U32 R77, RZ, RZ, R107 ;  /* 0x000000ffff4d7224 */ /* 0x000fc600078e006b */
[----:B------:R-:W1:Y:S01]  /*5d40*/  LDC.64 R70, c[0x0][0x408] ;  /* 0x00010200ff467b82 */ /* 0x000e620000000a00 */
[----:B0-----:R-:W-:-:S04]  /*5d50*/  IMAD.WIDE.U32 R72, R68, 0x60, R72 ;  /* 0x0000006044487825 */ /* 0x001fc800078e0048 */
[----:B------:R-:W-:Y:S01]  /*5d60*/  IMAD R75, R69, 0x60, RZ ;  /* 0x00000060454b7824 */ /* 0x000fe200078e02ff */
[----:B------:R-:W-:Y:S01]  /*5d70*/  IADD3 R69, P0, R90, R72, RZ ;  /* 0x000000485a457210 */ /* 0x000fe20007f1e0ff */
[----:B-1----:R-:W-:-:S03]  /*5d80*/  IMAD.WIDE.U32 R76, R70, 0x60, R76 ;  /* 0x00000060464c7825 */ /* 0x002fc600078e004c */
[----:B------:R-:W-:Y:S01]  /*5d90*/  IADD3.X R72, R34, R73, R75, P0, !PT ;  /* 0x0000004922487210 */ /* 0x000fe200007fe44b */
[----:B------:R-:W-:Y:S01]  /*5da0*/  IMAD R71, R71, 0x60, RZ ;  /* 0x0000006047477824 */ /* 0x000fe200078e02ff */
[----:B------:R-:W-:-:S04]  /*5db0*/  IADD3 R70, P0, R84, R76, RZ ;  /* 0x0000004c54467210 */ /* 0x000fc80007f1e0ff */
[----:B------:R-:W-:Y:S02]  /*5dc0*/  IADD3.X R77, R101, R77, R71, P0, !PT ;  /* 0x0000004d654d7210 */ /* 0x000fe400007fe447 */
[----:B------:R-:W-:-:S04]  /*5dd0*/  LEA R68, P0, R69, UR4, 0x1 ;  /* 0x0000000445447c11 */ /* 0x000fc8000f8008ff */
[----:B------:R-:W-:Y:S02]  /*5de0*/  LEA.HI.X R69, R69, UR5, R72, 0x1, P0 ;  /* 0x0000000545457c11 */ /* 0x000fe400080f0c48 */
[----:B------:R-:W-:-:S04]  /*5df0*/  LEA R72, P0, R70, UR6, 0x1 ;  /* 0x0000000646487c11 */ /* 0x000fc8000f8008ff */
[----:B------:R-:W-:Y:S02]  /*5e00*/  LEA.HI.X R73, R70, UR7, R77, 0x1, P0 ;  /* 0x0000000746497c11 */ /* 0x000fe400080f0c4d */
[----:B------:R-:W5:Y:S04]  /*5e10*/  LDG.E.128 R68, desc[UR42][R68.64] ;  /* 0x0000002a44447981 */ /* 0x000f68000c1e1d00 */
[----:B------:R-:W5:Y:S03]  /*5e20*/  LDG.E.128 R72, desc[UR42][R72.64] ;  /* 0x0000002a48487981 */ /* 0x000f66000c1e1d00 */
.L_x_7801:
[----:B------:R-:W-:Y:S05]  /*5e30*/  BSYNC B1 ;  /* 0x0000000000017941 */ /* 0x000fea0003800000 */
.L_x_7800:
[----:B-----5:R-:W-:Y:S01]  /*5e40*/  IMAD.MOV.U32 R76, RZ, RZ, R70 ;  /* 0x000000ffff4c7224 */ /* 0x020fe200078e0046 */
        /* <DEDUP_REMOVED lines=67> */
.L_x_7802:
[----:B------:R-:W-:Y:S01]  /*6280*/  IMAD R107, R184, 0x8, R2 ;  /* 0x00000008b86b7824 */ /* 0x000fe200078e0202 */
[----:B------:R-:W-:Y:S01]  /*6290*/  SHF.L.U32 R117, R191, 0x1f, RZ ;  /* 0x0000001fbf757819 */ /* 0x000fe200000006ff */
[----:B------:R-:W0:Y:S01]  /*62a0*/  LDC R130, c[0x0][0x2f4] ;  /* 0x0000bd00ff827b82 */ /* 0x000e220000000800 */
[----:B------:R-:W-:Y:S01]  /*62b0*/  IMAD.MOV.U32 R119, RZ, RZ, R120 ;  /* 0x000000ffff777224 */ /* 0x000fe200078e0078 */
[----:B------:R-:W-:Y:S01]  /*62c0*/  BSSY B1, `(.L_x_7803) ;  /* 0x0000005000017945 */ /* 0x000fe20003800000 */
[----:B------:R-:W1:Y:S05]  /*62d0*/  SYNCS.PHASECHK.TRANS64.TRYWAIT P4, [R107+URZ+0x28890], R117 ;  /* 0x028890756b0075a7 */ /* 0x000e6a000808017f */
[----:B------:R-:W2:Y:S01]  /*62e0*/  LDC.64 R120, c[0x0][0x300] ;  /* 0x0000c000ff787b82 */ /* 0x000ea20000000a00 */
[----:B0-----:R-:W-:Y:S01]  /*62f0*/  IMAD.IADD R131, R130, 0x1, -R110 ;  /* 0x0000000182837824 */ /* 0x001fe200078e0a6e */
[----:B-1----:R-:W-:Y:S06]  /*6300*/  @!P4 BRA `(.L_x_7804) ;  /* 0x0000021000acc947 */ /* 0x002fec0003800000 */
.L_x_8192:
[----:B------:R-:W-:Y:S05]  /*6310*/  BSYNC B1 ;  /* 0x0000000000017941 */ /* 0x000fea0003800000 */
.L_x_7803:
[----:B------:R-:W-:Y:S01]  /*6320*/  ISETP.GE.OR P4, PT, R23, R113, P2 ;  /* 0x000000711700720c */ /* 0x000fe20001786670 */
[----:B------:R-:W-:-:S12]  /*6330*/  BSSY B1, `(.L_x_7805) ;  /* 0x0000088000017945 */ /* 0x000fd80003800000 */
[----:B------:R-:W-:Y:S05]  /*6340*/  @P4 BRA `(.L_x_7806) ;  /* 0x0000000800184947 */ /* 0x000fea0003800000 */
[----:B------:R-:W3:Y:S01]  /*6350*/  LDL R76, [R1+0x10] ;  /* 0x00001000014c7983 */ /* 0x000ee20000100800 */
[C---:B------:R-:W-:Y:S01]  /*6360*/  IMAD.SHL.U32 R78, R23.reuse, 0x40, RZ ;  /* 0x00000040174e7824 */ /* 0x040fe200078e00ff */
[----:B------:R-:W-:Y:S01]  /*6370*/  BSSY B2, `(.L_x_7807) ;  /* 0x0000078000027945 */ /* 0x000fe20003800000 */
[----:B------:R-:W-:Y:S02]  /*6380*/  IMAD R79, R184, 0x4000, R109 ;  /* 0x00004000b84f7824 */ /* 0x000fe400078e026d */
[----:B--2---:R-:W-:-:S03]  /*6390*/  IMAD.WIDE.U32 R122, R23, R120, R118 ;  /* 0x00000078177a7225 */ /* 0x004fc600078e0076 */
[----:B------:R-:W-:Y:S02]  /*63a0*/  IADD3 R145, P4, P5, R96, R122, R38 ;  /* 0x0000007a60917210 */ /* 0x000fe40007d9e026 */
        /* <DEDUP_REMOVED lines=17> */
[----:B------:R-:W-:Y:S01]  /*64c0*/  IADD3 R77, R77, R76, R203 ;  /* 0x0000004c4d4d7210 */ /* 0x000fe20007ffe0cb */
[----:B------:R-:W-:-:S04]  /*64d0*/  IMAD R76, R79, 0x2, R2 ;  /* 0x000000024f4c7824 */ /* 0x000fc800078e0202 */
[----:B------:R-:W-:-:S04]  /*64e0*/  IMAD R77, R184, 0x4000, R77 ;  /* 0x00004000b84d7824 */ /* 0x000fc800078e024d */
[----:B------:R-:W-:Y:S02]  /*64f0*/  IMAD R80, R77, 0x2, R2 ;  /* 0x000000024d507824 */ /* 0x000fe400078e0202 */
[----:B------:R-:W1:Y:S04]  /*6500*/  LDS.128 R76, [R76+0x18400] ;  /* 0x018400004c4c7984 */ /* 0x000e680000000c00 */
[----:B------:R-:W2:Y:S01]  /*6510*/  LDS.128 R80, [R80+0x18400] ;  /* 0x0184000050507984 */ /* 0x000ea20000000c00 */
[----:B------:R-:W-:Y:S05]  /*6520*/  @P3 BRA `(.L_x_7808) ;  /* 0x0000000400703947 */ /* 0x000fea0003800000 */
[----:B------:R-:W-:Y:S01]  /*6530*/  SHF.R.U32.HI R151, RZ, 0x10, R49 ;  /* 0x00000010ff977819 */ /* 0x000fe20000011631 */
[----:B--2---:R-:W-:Y:S01]  /*6540*/  IMAD.U32 R154, R81, 0x10000, RZ ;  /* 0x00010000519a7824 */ /* 0x004fe200078e00ff */
[----:B------:R-:W-:Y:S02]  /*6550*/  SHF.R.U32.HI R152, RZ, 0x10, R45 ;  /* 0x00000010ff987819 */ /* 0x000fe4000001162d */
[----:B------:R-:W-:Y:S01]  /*6560*/  PRMT R151, R148, 0x5410, R151 ;  /* 0x0000541094977816 */ /* 0x000fe20000000097 */
[----:B-1----:R-:W-:Y:S01]  /*6570*/  IMAD.U32 R148, R77, 0x10000, RZ ;  /* 0x000100004d947824 */ /* 0x002fe200078e00ff */
[----:B------:R-:W-:Y:S02]  /*6580*/  PRMT R152, R135, 0x5432, R152 ;  /* 0x0000543287987816 */ /* 0x000fe40000000098 */
[----:B------:R-:W-:Y:S01]  /*6590*/  SHF.R.U64 R44, R44, 0x10, R45 ;  /* 0x000000102c2c7819 */ /* 0x000fe2000000122d */
[C---:B------:R-:W-:Y:S01]  /*65a0*/  IMAD.U32 R157, R151.reuse, 0x10000, RZ ;  /* 0x00010000979d7824 */ /* 0x040fe200078e00ff */
[----:B------:R-:W-:Y:S01]  /*65b0*/  SHF.R.U64 R45, R48, 0x10, R49 ;  /* 0x00000010302d7819 */ /* 0x000fe20000001231 */
[----:B------:R-:W-:Y:S01]  /*65c0*/  IMAD.U32 R159, R152, 0x10000, RZ ;  /* 0x00010000989f7824 */ /* 0x000fe200078e00ff */
[----:B------:R-:W-:Y:S01]  /*65d0*/  LOP3.LUT R48, R151, 0xffff0000, RZ, 0xc0, !PT ;  /* 0xffff000097307812 */ /* 0x000fe200078ec0ff */
[C---:B------:R-:W-:Y:S01]  /*65e0*/  FMUL.FTZ R163, R154.reuse, R157 ;  /* 0x0000009d9aa37220 */ /* 0x040fe20000410000 */
[----:B------:R-:W-:Y:S01]  /*65f0*/  LOP3.LUT R81, R81, 0xffff0000, RZ, 0xc0, !PT ;  /* 0xffff000051517812 */ /* 0x000fe200078ec0ff */
[-C--:B------:R-:W-:Y:S01]  /*6600*/  FMUL.FTZ R154, R154, R159.reuse ;  /* 0x0000009f9a9a7220 */ /* 0x080fe20000410000 */
[----:B------:R-:W-:Y:S01]  /*6610*/  LOP3.LUT R152, R152, 0xffff0000, RZ, 0xc0, !PT ;  /* 0xffff000098987812 */ /* 0x000fe200078ec0ff */
[C---:B------:R-:W-:Y:S01]  /*6620*/  FFMA.FTZ R150, R148.reuse, R159, -R163 ;  /* 0x0000009f94967223 */ /* 0x040fe200000108a3 */
[----:B------:R-:W-:Y:S01]  /*6630*/  LOP3.LUT R49, R77, 0xffff0000, RZ, 0xc0, !PT ;  /* 0xffff00004d317812 */ /* 0x000fe200078ec0ff */
[----:B------:R-:W-:Y:S01]  /*6640*/  FFMA.FTZ R148, R148, R157, R154 ;  /* 0x0000009d94947223 */ /* 0x000fe2000001009a */
[C---:B------:R-:W-:Y:S01]  /*6650*/  FMUL.FTZ R154, R81.reuse, R48 ;  /* 0x00000030519a7220 */ /* 0x040fe20000410000 */
[----:B------:R-:W-:Y:S01]  /*6660*/  FMUL.FTZ R81, R81, R152 ;  /* 0x0000009851517220 */ /* 0x000fe20000410000 */
[----:B------:R-:W-:Y:S01]  /*6670*/  PRMT R45, R156, 0x5410, R45 ;  /* 0x000054109c2d7816 */ /* 0x000fe2000000002d */
[----:B------:R-:W-:-:S02]  /*6680*/  IMAD.U32 R157, R83, 0x10000, RZ ;  /* 0x00010000539d7824 */ /* 0x000fc400078e00ff */
[C---:B------:R-:W-:Y:S01]  /*6690*/  FFMA.FTZ R77, R49.reuse, R152, -R154 ;  /* 0x00000098314d7223 */ /* 0x040fe2000001089a */
[----:B------:R-:W-:Y:S01]  /*66a0*/  PRMT R152, R134, 0x5432, R44 ;  /* 0x0000543286987816 */ /* 0x000fe2000000002c */
[----:B------:R-:W-:Y:S01]  /*66b0*/  FFMA.FTZ R49, R49, R48, R81 ;  /* 0x0000003031317223 */ /* 0x000fe20000010051 */
[----:B------:R-:W-:Y:S01]  /*66c0*/  SHF.R.U32.HI R44, RZ, 0x10, R51 ;  /* 0x00000010ff2c7819 */ /* 0x000fe20000011633 */
[----:B------:R-:W-:Y:S01]  /*66d0*/  IMAD.U32 R81, R79, 0x10000, RZ ;  /* 0x000100004f517824 */ /* 0x000fe200078e00ff */
[----:B------:R-:W-:Y:S02]  /*66e0*/  SHF.R.U32.HI R48, RZ, 0x10, R47 ;  /* 0x00000010ff307819 */ /* 0x000fe4000001162f */
[----:B------:R-:W-:Y:S02]  /*66f0*/  PRMT R44, R132, 0x5432, R44 ;  /* 0x00005432842c7816 */ /* 0x000fe4000000002c */
[----:B------:R-:W-:Y:S02]  /*6700*/  PRMT R48, R133, 0x5432, R48 ;  /* 0x0000543285307816 */ /* 0x000fe40000000030 */
[----:B------:R-:W-:Y:S01]  /*6710*/  SHF.R.U64 R51, R50, 0x10, R51 ;  /* 0x0000001032337819 */ /* 0x000fe20000001233 */
[----:B------:R-:W-:Y:S01]  /*6720*/  IMAD.U32 R154, R44, 0x10000, RZ ;  /* 0x000100002c9a7824 */ /* 0x000fe200078e00ff */
[C---:B------:R-:W-:Y:S01]  /*6730*/  LOP3.LUT R159, R48.reuse, 0xffff0000, RZ, 0xc0, !PT ;  /* 0xffff0000309f7812 */ /* 0x040fe200078ec0ff */
[----:B------:R-:W-:Y:S01]  /*6740*/  IMAD.U32 R156, R48, 0x10000, RZ ;  /* 0x00010000309c7824 */ /* 0x000fe200078e00ff */
[----:B------:R-:W-:Y:S01]  /*6750*/  SHF.R.U64 R46, R46, 0x10, R47 ;  /* 0x000000102e2e7819 */ /* 0x000fe2000000122f */
[C---:B------:R-:W-:Y:S01]  /*6760*/  FMUL.FTZ R158, R157.reuse, R154 ;  /* 0x0000009a9d9e7220 */ /* 0x040fe20000410000 */
[----:B------:R-:W-:Y:S01]  /*6770*/  LOP3.LUT R47, R152, 0xffff0000, RZ, 0xc0, !PT ;  /* 0xffff0000982f7812 */ /* 0x000fe200078ec0ff */
[-C--:B------:R-:W-:Y:S01]  /*6780*/  FMUL.FTZ R157, R157, R156.reuse ;  /* 0x0000009c9d9d7220 */ /* 0x080fe20000410000 */
[----:B------:R-:W-:Y:S01]  /*6790*/  PRMT R162, R162, 0x5410, R51 ;  /* 0x00005410a2a27816 */ /* 0x000fe20000000033 */
[----:B------:R-:W-:Y:S01]  /*67a0*/  FFMA.FTZ R151, R81, R156, -R158 ;  /* 0x0000009c51977223 */ /* 0x000fe2000001089e */
[----:B------:R-:W-:-:S02]  /*67b0*/  IMAD.U32 R156, R152, 0x10000, RZ ;  /* 0x00010000989c7824 */ /* 0x000fc400078e00ff */
[----:B------:R-:W-:Y:S01]  /*67c0*/  FFMA.FTZ R81, R81, R154, R157 ;  /* 0x0000009a51517223 */ /* 0x000fe2000001009d */
[----:B------:R-:W-:Y:S02]  /*67d0*/  LOP3.LUT R157, R44, 0xffff0000, RZ, 0xc0, !PT ;  /* 0xffff00002c9d7812 */ /* 0x000fe400078ec0ff */
[----:B------:R-:W-:Y:S01]  /*67e0*/  LOP3.LUT R154, R83, 0xffff0000, RZ, 0xc0, !PT ;  /* 0xffff0000539a7812 */ /* 0x000fe200078ec0ff */
[C---:B------:R-:W-:Y:S01]  /*67f0*/  IMAD.U32 R83, R80.reuse, 0x10000, RZ ;  /* 0x0001000050537824 */ /* 0x040fe200078e00ff */
[----:B------:R-:W-:Y:S02]  /*6800*/  LOP3.LUT R44, R79, 0xffff0000, RZ, 0xc0, !PT ;  /* 0xffff00004f2c7812 */ /* 0x000fe400078ec0ff */
[----:B------:R-:W-:Y:S01]  /*6810*/  LOP3.LUT R80, R80, 0xffff0000, RZ, 0xc0, !PT ;  /* 0xffff000050507812 */ /* 0x000fe200078ec0ff */
[C---:B------:R-:W-:Y:S01]  /*6820*/  FMUL.FTZ R79, R154.reuse, R157 ;  /* 0x0000009d9a4f7220 */ /* 0x040fe20000410000 */
[----:B------:R-:W-:Y:S01]  /*6830*/  FMUL.FTZ R154, R154, R159 ;  /* 0x0000009f9a9a7220 */ /* 0x000fe20000410000 */
[----:B------:R-:W-:Y:S01]  /*6840*/  PRMT R161, R161, 0x5410, R46 ;  /* 0x00005410a1a17816 */ /* 0x000fe2000000002e */
[----:B------:R-:W-:-:S02]  /*6850*/  IMAD.U32 R46, R162, 0x10000, RZ ;  /* 0x00010000a22e7824 */ /* 0x000fc400078e00ff */
[C---:B------:R-:W-:Y:S01]  /*6860*/  FFMA.FTZ R48, R44.reuse, R159, -R79 ;  /* 0x0000009f2c307223 */ /* 0x040fe2000001084f */
[----:B------:R-:W-:Y:S01]  /*6870*/  FFMA.FTZ R44, R44, R157, R154 ;  /* 0x0000009d2c2c7223 */ /* 0x000fe2000001009a */
        /* <DEDUP_REMOVED lines=10> */
[C---:B------:R-:W-:Y:S01]  /*6920*/  FMUL.FTZ R79, R80.reuse, R45 ;  /* 0x0000002d504f7220 */ /* 0x040fe20000410000 */
[----:B------:R-:W-:Y:S01]  /*6930*/  FMUL.FTZ R80, R80, R47 ;  /* 0x0000002f50507220 */ /* 0x000fe20000410000 */
[----:B------:R-:W-:-:S02]  /*6940*/  F2FP.BF16.F32.PACK_AB R48, R48, R151 ;  /* 0x000000973030723e */ /* 0x000fc400000010ff */
[----:B------:R-:W-:Y:S01]  /*6950*/  FFMA.FTZ R79, R76, R47, -R79 ;  /* 0x0000002f4c4f7223 */ /* 0x000fe2000001084f */
[----:B------:R-:W-:Y:S02]  /*6960*/  IMAD.U32 R47, R82, 0x10000, RZ ;  /* 0x00010000522f7824 */ /* 0x000fe400078e00ff */
[----:B------:R-:W-:Y:S01]  /*6970*/  FFMA.FTZ R80, R76, R45, R80 ;  /* 0x0000002d4c507223 */ /* 0x000fe20000010050 */
[----:B------:R-:W-:Y:S01]  /*6980*/  IMAD.U32 R45, R78, 0x10000, RZ ;  /* 0x000100004e2d7824 */ /* 0x000fe200078e00ff */
[----:B------:R-:W-:Y:S01]  /*6990*/  LOP3.LUT R82, R82, 0xffff0000, RZ, 0xc0, !PT ;  /* 0xffff000052527812 */ /* 0x000fe200078ec0ff */
[C---:B------:R-:W-:Y:S01]  /*69a0*/  FMUL.FTZ R76, R47.reuse, R46 ;  /* 0x0000002e2f4c7220 */ /* 0x040fe20000410000 */
[-C--:B------:R-:W-:Y:S01]  /*69b0*/  FMUL.FTZ R47, R47, R50.reuse ;  /* 0x000000322f2f7220 */ /* 0x080fe20000410000 */
[----:B------:R-:W-:Y:S02]  /*69c0*/  LOP3.LUT R78, R78, 0xffff0000, RZ, 0xc0, !PT ;  /* 0xffff00004e4e7812 */ /* 0x000fe400078ec0ff */
[C---:B------:R-:W-:Y:S01]  /*69d0*/  FFMA.FTZ R76, R45.reuse, R50, -R76 ;  /* 0x000000322d4c7223 */ /* 0x040fe2000001084c */
[----:B------:R-:W-:Y:S01]  /*69e0*/  FFMA.FTZ R47, R45, R46, R47 ;  /* 0x0000002e2d2f7223 */ /* 0x000fe2000001002f */
[----:B------:R-:W-:-:S02]  /*69f0*/  LOP3.LUT R45, R162, 0xffff0000, RZ, 0xc0, !PT ;  /* 0xffff0000a22d7812 */ /* 0x000fc400078ec0ff */
[----:B------:R-:W-:Y:S02]  /*6a00*/  F2FP.BF16.F32.PACK_AB R49, R49, R148 ;  /* 0x000000943131723e */ /* 0x000fe400000010ff */
[----:B------:R-:W-:Y:S01]  /*6a10*/  F2FP.BF16.F32.PACK_AB R44, R44, R81 ;  /* 0x000000512c2c723e */ /* 0x000fe200000010ff */
[C---:B------:R-:W-:Y:S01]  /*6a20*/  FMUL.FTZ R51, R82.reuse, R45 ;  /* 0x0000002d52337220 */ /* 0x040fe20000410000 */
[-C--:B------:R-:W-:Y:S01]  /*6a30*/  FMUL.FTZ R82, R82, R161.reuse ;  /* 0x000000a152527220 */ /* 0x080fe20000410000 */
[----:B------:R-:W-:Y:S01]  /*6a40*/  F2FP.BF16.F32.PACK_AB R158, R79, R158 ;  /* 0x0000009e4f9e723e */ /* 0x000fe200000010ff */
[----:B------:R-:W-:Y:S02]  /*6a50*/  IMAD.MOV.U32 R81, RZ, RZ, R49 ;  /* 0x000000ffff517224 */ /* 0x000fe400078e0031 */
        /* <DEDUP_REMOVED lines=8> */
[----:B------:R-:W-:-:S07]  /*6ae0*/  F2FP.BF16.F32.PACK_AB R82, R82, R47 ;  /* 0x0000002f5252723e */ /* 0x000fce00000010ff */
.L_x_7808:
[----:B------:R-:W-:Y:S05]  /*6af0*/  BSYNC B2 ;  /* 0x0000000000027941 */ /* 0x000fea0003800000 */
.L_x_7807:
[----:B------:R-:W-:Y:S01]  /*6b00*/  ISETP.GE.AND P4, PT, R149, R130, PT ;  /* 0x000000829500720c */ /* 0x000fe20003f86270 */
[----:B------:R-:W-:-:S12]  /*6b10*/  ULDC.64 UR4, c[0x0][0x2e8] ;  /* 0x0000ba0000047ab9 */ /* 0x000fd80000000a00 */
[--C-:B------:R-:W-:Y:S02]  /*6b20*/  @!P4 SHF.R.S32.HI R44, RZ, 0x1f, R149.reuse ;  /* 0x0000001fff2cc819 */ /* 0x100fe40000011495 */
[----:B------:R-:W-:-:S04]  /*6b30*/  @!P4 IADD3 R122, P5, P6, R96, R122, R149 ;  /* 0x0000007a607ac210 */ /* 0x000fc80007ebe095 */
[----:B------:R-:W-:Y:S02]  /*6b40*/  @!P4 IADD3.X R147, R36, R147, R44, P5, P6 ;  /* 0x000000932493c210 */ /* 0x000fe40002fec42c */
[----:B------:R-:W-:-:S04]  /*6b50*/  LEA R44, P5, R145, UR4, 0x1 ;  /* 0x00000004912c7c11 */ /* 0x000fc8000f8a08ff */
[----:B------:R-:W-:Y:S02]  /*6b60*/  LEA.HI.X R45, R145, UR5, R146, 0x1, P5 ;  /* 0x00000005912d7c11 */ /* 0x000fe4000a8f0c92 */
[----:B------:R-:W-:-:S03]  /*6b70*/  @!P4 LEA R46, P5, R122, UR4, 0x1 ;  /* 0x000000047a2ecc11 */ /* 0x000fc6000f8a08ff */
[----:B-1----:R1:W-:Y:S01]  /*6b80*/  STG.E.128 desc[UR42][R44.64], R76 ;  /* 0x0000004c2c007986 */ /* 0x0023e2000c101d2a */
[----:B------:R-:W-:-:S05]  /*6b90*/  @!P4 LEA.HI.X R47, R122, UR5, R147, 0x1, P5 ;  /* 0x000000057a2fcc11 */ /* 0x000fca000a8f0c93 */
[----:B--2---:R1:W-:Y:S04]  /*6ba0*/  @!P4 STG.E.128 desc[UR42][R46.64], R80 ;  /* 0x000000502e00c986 */ /* 0x0043e8000c101d2a */
.L_x_7806:
[----:B------:R-:W-:Y:S05]  /*6bb0*/  BSYNC B1 ;  /* 0x0000000000017941 */ /* 0x000fea0003800000 */
.L_x_7805:
[----:B------:R-:W-:Y:S01]  /*6bc0*/  ISETP.GE.OR P4, PT, R212, R113, P2 ;  /* 0x00000071d400720c */ /* 0x000fe20001786670 */
[----:B------:R-:W-:-:S12]  /*6bd0*/  BSSY B1, `(.L_x_7809) ;  /* 0x0000088000017945 */ /* 0x000fd80003800000 */
[----:B------:R-:W-:Y:S05]  /*6be0*/  @P4 BRA `(.L_x_7810) ;  /* 0x0000000800184947 */ /* 0x000fea0003800000 */
[----:B-1----:R-:W3:Y:S01]  /*6bf0*/  LDL R44, [R1+0x10] ;  /* 0x00001000012c7983 */ /* 0x002ee20000100800 */
[----:B------:R-:W-:Y:S01]  /*6c00*/  SHF.R.U32.HI R46, RZ, 0x3, R198 ;  /* 0x00000003ff2e7819 */ /* 0x000fe200000116c6 */
[----:B--2---:R-:W-:Y:S01]  /*6c10*/  IMAD.WIDE.U32 R76, R212, R120, R118 ;  /* 0x00000078d44c7225 */ /* 0x004fe200078e0076 */
[----:B------:R-:W-:Y:S02]  /*6c20*/  BSSY B2, `(.L_x_7811) ;  /* 0x0000077000027945 */ /* 0x000fe40003800000 */
        /* <DEDUP_REMOVED lines=13> */
[----:B------:R-:W-:-:S03]  /*6d00*/  LOP3.LUT R44, R198, 0x38, R83, 0xf8, !PT ;  /* 0x00000038c62c7812 */ /* 0x000fc600078ef853 */
[----:B------:R-:W-:Y:S01]  /*6d10*/  IMAD.SHL.U32 R45, R45, 0x400, RZ ;  /* 0x000004002d2d7824 */ /* 0x000fe200078e00ff */
[----:B------:R-:W-:-:S04]  /*6d20*/  LOP3.LUT R44, R44, R46, RZ, 0x3c, !PT ;  /* 0x0000002e2c2c7212 */ /* 0x000fc800078e3cff */
[----:B------:R-:W-:-:S04]  /*6d30*/  LOP3.LUT R45, R45, 0x7fffe000, RZ, 0xc0, !PT ;  /* 0x7fffe0002d2d7812 */ /* 0x000fc800078ec0ff */
[----:B------:R-:W-:Y:S01]  /*6d40*/  IADD3 R47, R44, R45, R201 ;  /* 0x0000002d2c2f7210 */ /* 0x000fe20007ffe0c9 */
[----:B------:R-:W-:-:S04]  /*6d50*/  IMAD R45, R184, 0x4000, R108 ;  /* 0x00004000b82d7824 */ /* 0x000fc800078e026c */
[----:B------:R-:W-:Y:S02]  /*6d60*/  IMAD R47, R184, 0x4000, R47 ;  /* 0x00004000b82f7824 */ /* 0x000fe400078e022f */
[--C-:B------:R-:W-:Y:S02]  /*6d70*/  IMAD R45, R45, 0x2, R2.reuse ;  /* 0x000000022d2d7824 */ /* 0x100fe400078e0202 */
[----:B------:R-:W-:-:S04]  /*6d80*/  IMAD R48, R47, 0x2, R2 ;  /* 0x000000022f307824 */ /* 0x000fc800078e0202 */
[----:B------:R-:W1:Y:S04]  /*6d90*/  LDS.128 R44, [R45+0x18400] ;  /* 0x018400002d2c7984 */ /* 0x000e680000000c00 */
[----:B------:R-:W2:Y:S01]  /*6da0*/  LDS.128 R48, [R48+0x18400] ;  /* 0x0184000030307984 */ /* 0x000ea20000000c00 */
[----:B------:R-:W-:Y:S05]  /*6db0*/  @P3 BRA `(.L_x_7812) ;  /* 0x0000000400743947 */ /* 0x000fea0003800000 */
[----:B------:R-:W-:Y:S01]  /*6dc0*/  SHF.R.U32.HI R82, RZ, 0x10, R57 ;  /* 0x00000010ff527819 */ /* 0x000fe20000011639 */
[----:B--2---:R-:W-:Y:S01]  /*6dd0*/  IMAD.U32 R80, R49, 0x10000, RZ ;  /* 0x0001000031507824 */ /* 0x004fe200078e00ff */
[----:B------:R-:W-:Y:S02]  /*6de0*/  SHF.R.U32.HI R122, RZ, 0x10, R53 ;  /* 0x00000010ff7a7819 */ /* 0x000fe40000011635 */
[----:B------:R-:W-:Y:S02]  /*6df0*/  PRMT R171, R171, 0x5410, R82 ;  /* 0x00005410abab7816 */ /* 0x000fe40000000052 */
[----:B------:R-:W-:Y:S01]  /*6e00*/  PRMT R167, R167, 0x5410, R122 ;  /* 0x00005410a7a77816 */ /* 0x000fe2000000007a */
[----:B-1----:R-:W-:Y:S01]  /*6e10*/  IMAD.U32 R122, R45, 0x10000, RZ ;  /* 0x000100002d7a7824 */ /* 0x002fe200078e00ff */
[C---:B------:R-:W-:Y:S01]  /*6e20*/  LOP3.LUT R146, R171.reuse, 0xffff0000, RZ, 0xc0, !PT ;  /* 0xffff0000ab927812 */ /* 0x040fe200078ec0ff */
[----:B------:R-:W-:Y:S01]  /*6e30*/  IMAD.U32 R145, R171, 0x10000, RZ ;  /* 0x00010000ab917824 */ /* 0x000fe200078e00ff */
[----:B------:R-:W-:Y:S01]  /*6e40*/  LOP3.LUT R49, R49, 0xffff0000, RZ, 0xc0, !PT ;  /* 0xffff000031317812 */ /* 0x000fe200078ec0ff */
[----:B------:R-:W-:Y:S01]  /*6e50*/  IMAD.U32 R123, R167, 0x10000, RZ ;  /* 0x00010000a77b7824 */ /* 0x000fe200078e00ff */
[----:B------:R-:W-:Y:S01]  /*6e60*/  LOP3.LUT R45, R45, 0xffff0000, RZ, 0xc0, !PT ;  /* 0xffff00002d2d7812 */ /* 0x000fe200078ec0ff */
[----:B------:R-:W-:Y:S01]  /*6e70*/  FMUL.FTZ R147, R80, R145 ;  /* 0x0000009150937220 */ /* 0x000fe20000410000 */
[----:B------:R-:W-:Y:S01]  /*6e80*/  SHF.R.U64 R57, R56, 0x10, R57 ;  /* 0x0000001038397819 */ /* 0x000fe20000001239 */
[-C--:B------:R-:W-:Y:S01]  /*6e90*/  FMUL.FTZ R80, R80, R123.reuse ;  /* 0x0000007b50507220 */ /* 0x080fe20000410000 */
[----:B------:R-:W-:Y:S01]  /*6ea0*/  FMUL.FTZ R148, R49, R146 ;  /* 0x0000009231947220 */ /* 0x000fe20000410000 */
[----:B------:R-:W-:Y:S01]  /*6eb0*/  FFMA.FTZ R82, R122, R123, -R147 ;  /* 0x0000007b7a527223 */ /* 0x000fe20000010893 */
[----:B------:R-:W-:Y:S01]  /*6ec0*/  SHF.R.U64 R53, R52, 0x10, R53 ;  /* 0x0000001034357819 */ /* 0x000fe20000001235 */
[----:B------:R-:W-:Y:S01]  /*6ed0*/  FFMA.FTZ R80, R122, R145, R80 ;  /* 0x000000917a507223 */ /* 0x000fe20000010050 */
[----:B------:R-:W-:Y:S01]  /*6ee0*/  LOP3.LUT R122, R167, 0xffff0000, RZ, 0xc0, !PT ;  /* 0xffff0000a77a7812 */ /* 0x000fe200078ec0ff */
[----:B------:R-:W-:Y:S01]  /*6ef0*/  IMAD.U32 R52, R44, 0x10000, RZ ;  /* 0x000100002c347824 */ /* 0x000fe200078e00ff */
[----:B------:R-:W-:-:S02]  /*6f00*/  PRMT R170, R170, 0x5410, R57 ;  /* 0x00005410aaaa7816 */ /* 0x000fc40000000039 */
[----:B------:R-:W-:Y:S01]  /*6f10*/  LOP3.LUT R56, R47, 0xffff0000, RZ, 0xc0, !PT ;  /* 0xffff00002f387812 */ /* 0x000fe200078ec0ff */
[-C--:B------:R-:W-:Y:S01]  /*6f20*/  FMUL.FTZ R123, R49, R122.reuse ;  /* 0x0000007a317b7220 */ /* 0x080fe20000410000 */
[C---:B------:R-:W-:Y:S01]  /*6f30*/  FFMA.FTZ R49, R45.reuse, R122, -R148 ;  /* 0x0000007a2d317223 */ /* 0x040fe20000010894 */
[----:B------:R-:W-:Y:S01]  /*6f40*/  SHF.R.U32.HI R122, RZ, 0x10, R59 ;  /* 0x00000010ff7a7819 */ /* 0x000fe2000001163b */
[----:B------:R-:W-:Y:S02]  /*6f50*/  IMAD.U32 R57, R170, 0x10000, RZ ;  /* 0x00010000aa397824 */ /* 0x000fe400078e00ff */
[----:B------:R-:W-:Y:S01]  /*6f60*/  FFMA.FTZ R45, R45, R146, R123 ;  /* 0x000000922d2d7223 */ /* 0x000fe2000001007b */
[----:B------:R-:W-:Y:S02]  /*6f70*/  SHF.R.U32.HI R146, RZ, 0x10, R55 ;  /* 0x00000010ff927819 */ /* 0x000fe40000011637 */
[----:B------:R-:W-:Y:S01]  /*6f80*/  PRMT R169, R169, 0x5410, R122 ;  /* 0x00005410a9a97816 */ /* 0x000fe2000000007a */
[----:B------:R-:W-:Y:S01]  /*6f90*/  IMAD.U32 R122, R47, 0x10000, RZ ;  /* 0x000100002f7a7824 */ /* 0x000fe200078e00ff */
[----:B------:R-:W-:Y:S01]  /*6fa0*/  PRMT R165, R165, 0x5410, R146 ;  /* 0x00005410a5a57816 */ /* 0x000fe20000000092 */
[C---:B------:R-:W-:Y:S01]  /*6fb0*/  IMAD.U32 R146, R51.reuse, 0x10000, RZ ;  /* 0x0001000033927824 */ /* 0x040fe200078e00ff */
[----:B------:R-:W-:Y:S01]  /*6fc0*/  LOP3.LUT R51, R51, 0xffff0000, RZ, 0xc0, !PT ;  /* 0xffff000033337812 */ /* 0x000fe200078ec0ff */
[C---:B------:R-:W-:Y:S01]  /*6fd0*/  IMAD.U32 R145, R169.reuse, 0x10000, RZ ;  /* 0x00010000a9917824 */ /* 0x040fe200078e00ff */
[----:B------:R-:W-:Y:S01]  /*6fe0*/  LOP3.LUT R169, R169, 0xffff0000, RZ, 0xc0, !PT ;  /* 0xffff0000a9a97812 */ /* 0x000fe200078ec0ff */
[----:B------:R-:W-:Y:S01]  /*6ff0*/  IMAD.U32 R123, R165, 0x10000, RZ ;  /* 0x00010000a57b7824 */ /* 0x000fe200078e00ff */
[----:B------:R-:W-:Y:S01]  /*7000*/  PRMT R166, R166, 0x5410, R53 ;  /* 0x00005410a6a67816 */ /* 0x000fe20000000035 */
[----:B------:R-:W-:Y:S01]  /*7010*/  FMUL.FTZ R147, R146, R145 ;  /* 0x0000009192937220 */ /* 0x000fe20000410000 */
[----:B------:R-:W-:Y:S01]  /*7020*/  SHF.R.U64 R55, R54, 0x10, R55 ;  /* 0x0000001036377819 */ /* 0x000fe20000001237 */
[----:B------:R-:W-:Y:S01]  /*7030*/  FMUL.FTZ R146, R146, R123 ;  /* 0x0000007b92927220 */ /* 0x000fe20000410000 */
[----:B------:R-:W-:Y:S01]  /*7040*/  FMUL.FTZ R53, R51, R169 ;  /* 0x000000a933357220 */ /* 0x000fe20000410000 */
[----:B------:R-:W-:Y:S01]  /*7050*/  FFMA.FTZ R123, R122, R123, -R147 ;  /* 0x0000007b7a7b7223 */ /* 0x000fe20000010893 */
[----:B------:R-:W-:Y:S01]  /*7060*/  SHF.R.U64 R59, R58, 0x10, R59 ;  /* 0x000000103a3b7819 */ /* 0x000fe2000000123b */
[----:B------:R-:W-:Y:S01]  /*7070*/  FFMA.FTZ R122, R122, R145, R146 ;  /* 0x000000917a7a7223 */ /* 0x000fe20000010092 */
[----:B------:R-:W-:Y:S01]  /*7080*/  LOP3.LUT R146, R165, 0xffff0000, RZ, 0xc0, !PT ;  /* 0xffff0000a5927812 */ /* 0x000fe200078ec0ff */
[----:B------:R-:W-:Y:S01]  /*7090*/  IMAD.U32 R54, R48, 0x10000, RZ ;  /* 0x0001000030367824 */ /* 0x000fe200078e00ff */
        /* <DEDUP_REMOVED lines=8> */
[----:B------:R-:W-:Y:S01]  /*7120*/  PRMT R164, R164, 0x5410, R55 ;  /* 0x00005410a4a47816 */ /* 0x000fe20000000037 */
[-C--:B------:R-:W-:Y:S01]  /*7130*/  FMUL.FTZ R54, R54, R53.reuse ;  /* 0x0000003536367220 */ /* 0x080fe20000410000 */
[----:B------:R-:W-:Y:S01]  /*7140*/  LOP3.LUT R55, R166, 0xffff0000, RZ, 0xc0, !PT ;  /* 0xffff0000a6377812 */ /* 0x000fe200078ec0ff */
[----:B------:R-:W-:Y:S01]  /*7150*/  FFMA.FTZ R53, R52, R53, -R59 ;  /* 0x0000003534357223 */ /* 0x000fe2000001083b */
[----:B------:R-:W-:Y:S01]  /*7160*/  LOP3.LUT R44, R44, 0xffff0000, RZ, 0xc0, !PT ;  /* 0xffff00002c2c7812 */ /* 0x000fe200078ec0ff */
[----:B------:R-:W-:Y:S01]  /*7170*/  FMUL.FTZ R59, R48, R51 ;  /* 0x00000033303b7220 */ /* 0x000fe20000410000 */
[----:B------:R-:W-:Y:S01]  /*7180*/  LOP3.LUT R58, R46, 0xffff0000, RZ, 0xc0, !PT ;  /* 0xffff00002e3a7812 */ /* 0x000fe200078ec0ff */
[----:B------:R-:W-:-:S02]  /*7190*/  IMAD.U32 R46, R50, 0x10000, RZ ;  /* 0x00010000322e7824 */ /* 0x000fc400078e00ff */
[----:B------:R-:W-:Y:S01]  /*71a0*/  FFMA.FTZ R52, R52, R57, R54 ;  /* 0x0000003934347223 */ /* 0x000fe20000010036 */
[----:B------:R-:W-:Y:S01]  /*71b0*/  LOP3.LUT R50, R50, 0xffff0000, RZ, 0xc0, !PT ;  /* 0xffff000032327812 */ /* 0x000fe200078ec0ff */
[----:B------:R-:W-:Y:S01]  /*71c0*/  FFMA.FTZ R169, R56, R169, R148 ;  /* 0x000000a938a97223 */ /* 0x000fe20000010094 */
[-C--:B------:R-:W-:Y:S01]  /*71d0*/  FMUL.FTZ R145, R48, R55.reuse ;  /* 0x0000003730917220 */ /* 0x080fe20000410000 */
[C---:B------:R-:W-:Y:S01]  /*71e0*/  LOP3.LUT R57, R168.reuse, 0xffff0000, RZ, 0xc0, !PT ;  /* 0xffff0000a8397812 */ /* 0x040fe200078ec0ff */
[----:B------:R-:W-:Y:S02]  /*71f0*/  IMAD.U32 R56, R168, 0x10000, RZ ;  /* 0x00010000a8387824 */ /* 0x000fe400078e00ff */
[----:B------:R-:W-:Y:S01]  /*7200*/  FFMA.FTZ R48, R44, R55, -R59 ;  /* 0x000000372c307223 */ /* 0x000fe2000001083b */
[C---:B------:R-:W-:Y:S01]  /*7210*/  LOP3.LUT R55, R164.reuse, 0xffff0000, RZ, 0xc0, !PT ;  /* 0xffff0000a4377812 */ /* 0x040fe200078ec0ff */
[----:B------:R-:W-:Y:S02]  /*7220*/  IMAD.U32 R54, R164, 0x10000, RZ ;  /* 0x00010000a4367824 */ /* 0x000fe400078e00ff */
[----:B------:R-:W-:Y:S01]  /*7230*/  FFMA.FTZ R51, R44, R51, R145 ;  /* 0x000000332c337223 */ /* 0x000fe20000010091 */
[----:B------:R-:W-:Y:S01]  /*7240*/  FMUL.FTZ R44, R46, R56 ;  /* 0x000000382e2c7220 */ /* 0x000fe20000410000 */
[----:B------:R-:W-:Y:S01]  /*7250*/  FMUL.FTZ R145, R50, R57 ;  /* 0x0000003932917220 */ /* 0x000fe20000410000 */
[-C--:B------:R-:W-:Y:S01]  /*7260*/  FMUL.FTZ R59, R46, R54.reuse ;  /* 0x000000362e3b7220 */ /* 0x080fe20000410000 */
[-C--:B------:R-:W-:Y:S01]  /*7270*/  FMUL.FTZ R50, R50, R55.reuse ;  /* 0x0000003732327220 */ /* 0x080fe20000410000 */
[C---:B------:R-:W-:Y:S01]  /*7280*/  FFMA.FTZ R44, R47.reuse, R54, -R44 ;  /* 0x000000362f2c7223 */ /* 0x040fe2000001082c */
[----:B------:R-:W-:Y:S01]  /*7290*/  FFMA.FTZ R145, R58, R55, -R145 ;  /* 0x000000373a917223 */ /* 0x000fe20000010891 */
[----:B------:R-:W-:Y:S01]  /*72a0*/  F2FP.BF16.F32.PACK_AB R48, R48, R53 ;  /* 0x000000353030723e */ /* 0x000fe200000010ff */
[----:B------:R-:W-:Y:S01]  /*72b0*/  FFMA.FTZ R59, R47, R56, R59 ;  /* 0x000000382f3b7223 */ /* 0x000fe2000001003b */
[----:B------:R-:W-:Y:S01]  /*72c0*/  F2FP.BF16.F32.PACK_AB R49, R49, R82 ;  /* 0x000000523131723e */ /* 0x000fe200000010ff */
[----:B------:R-:W-:Y:S01]  /*72d0*/  FFMA.FTZ R50, R58, R57, R50 ;  /* 0x000000393a327223 */ /* 0x000fe20000010032 */
[----:B------:R-:W-:-:S02]  /*72e0*/  F2FP.BF16.F32.PACK_AB R51, R51, R52 ;  /* 0x000000343333723e */ /* 0x000fc400000010ff */
        /* <DEDUP_REMOVED lines=8> */
[----:B------:R-:W-:Y:S02]  /*7370*/  IMAD.MOV.U32 R49, RZ, RZ, R80 ;  /* 0x000000ffff317224 */ /* 0x000fe400078e0050 */
[----:B------:R-:W-:-:S07]  /*7380*/  IMAD.MOV.U32 R51, RZ, RZ, R122 ;  /* 0x000000ffff337224 */ /* 0x000fce00078e007a */
.L_x_7812:
[----:B------:R-:W-:Y:S05]  /*7390*/  BSYNC B2 ;  /* 0x0000000000027941 */ /* 0x000fea0003800000 */
.L_x_7811:
        /* <DEDUP_REMOVED lines=11> */
.L_x_7810:
[----:B------:R-:W-:Y:S05]  /*7450*/  BSYNC B1 ;  /* 0x0000000000017941 */ /* 0x000fea0003800000 */
.L_x_7809:
[----:B------:R-:W-:Y:S01]  /*7460*/  ISETP.GE.OR P4, PT, R211, R113, P2 ;  /* 0x00000071d300720c */ /* 0x000fe20001786670 */
[----:B------:R-:W-:-:S12]  /*7470*/  BSSY B1, `(.L_x_7813) ;  /* 0x0000086000017945 */ /* 0x000fd80003800000 */
[----:B------:R-:W-:Y:S05]  /*7480*/  @P4 BRA `(.L_x_7814) ;  /* 0x0000000800104947 */ /* 0x000fea0003800000 */
[----:B-1-3--:R-:W3:Y:S01]  /*7490*/  LDL R44, [R1+0x10] ;  /* 0x00001000012c7983 */ /* 0x00aee20000100800 */
        /* <DEDUP_REMOVED lines=32> */
[----:B------:R-:W-:Y:S02]  /*76a0*/  SHF.R.U32.HI R77, RZ, 0x10, R63 ;  /* 0x00000010ff4d7819 */ /* 0x000fe4000001163f */
[----:B------:R-:W-:Y:S01]  /*76b0*/  PRMT R155, R155, 0x5410, R80 ;  /* 0x000054109b9b7816 */ /* 0x000fe20000000050 */
[----:B------:R-:W-:Y:S01]  /*76c0*/  IMAD.U32 R79, R144, 0x10000, RZ ;  /* 0x00010000904f7824 */ /* 0x000fe200078e00ff */
[----:B------:R-:W-:Y:S01]  /*76d0*/  SHF.R.U64 R81, R60, 0x10, R61 ;  /* 0x000000103c517819 */ /* 0x000fe2000000123d */
[----:B-1----:R-:W-:Y:S01]  /*76e0*/  IMAD.U32 R61, R47, 0x10000, RZ ;  /* 0x000100002f3d7824 */ /* 0x002fe200078e00ff */
[----:B------:R-:W-:-:S02]  /*76f0*/  SHF.R.U64 R66, R66, 0x10, R67 ;  /* 0x0000001042427819 */ /* 0x000fc40000001243 */
[----:B------:R-:W-:Y:S02]  /*7700*/  SHF.R.U32.HI R67, RZ, 0x10, R67 ;  /* 0x00000010ff437819 */ /* 0x000fe40000011643 */
[----:B------:R-:W-:Y:S01]  /*7710*/  PRMT R140, R140, 0x5410, R77 ;  /* 0x000054108c8c7816 */ /* 0x000fe2000000004d */
[----:B------:R-:W-:Y:S01]  /*7720*/  IMAD.U32 R77, R155, 0x10000, RZ ;  /* 0x000100009b4d7824 */ /* 0x000fe200078e00ff */
[----:B------:R-:W-:Y:S01]  /*7730*/  SHF.R.U64 R78, R62, 0x10, R63 ;  /* 0x000000103e4e7819 */ /* 0x000fe2000000123f */
[----:B------:R-:W-:Y:S01]  /*7740*/  IMAD.U32 R62, R45, 0x10000, RZ ;  /* 0x000100002d3e7824 */ /* 0x000fe200078e00ff */
[----:B------:R-:W-:Y:S01]  /*7750*/  SHF.R.U64 R64, R64, 0x10, R65 ;  /* 0x0000001040407819 */ /* 0x000fe20000001241 */
[----:B------:R-:W-:Y:S01]  /*7760*/  IMAD.U32 R65, R51, 0x10000, RZ ;  /* 0x0001000033417824 */ /* 0x000fe200078e00ff */
[----:B------:R-:W-:Y:S01]  /*7770*/  PRMT R160, R160, 0x5410, R81 ;  /* 0x00005410a0a07816 */ /* 0x000fe20000000051 */
[----:B------:R-:W-:Y:S01]  /*7780*/  FMUL.FTZ R81, R76, R79 ;  /* 0x0000004f4c517220 */ /* 0x000fe20000410000 */
[----:B------:R-:W-:Y:S01]  /*7790*/  LOP3.LUT R63, R49, 0xffff0000, RZ, 0xc0, !PT ;  /* 0xffff0000313f7812 */ /* 0x000fe200078ec0ff */
[----:B------:R-:W-:Y:S01]  /*77a0*/  IMAD.U32 R49, R48, 0x10000, RZ ;  /* 0x0001000030317824 */ /* 0x000fe200078e00ff */
[----:B------:R-:W-:Y:S01]  /*77b0*/  PRMT R142, R142, 0x5410, R67 ;  /* 0x000054108e8e7816 */ /* 0x000fe20000000043 */
[----:B------:R-:W-:Y:S01]  /*77c0*/  FMUL.FTZ R67, R76, R77 ;  /* 0x0000004d4c437220 */ /* 0x000fe20000410000 */
[----:B------:R-:W-:-:S02]  /*77d0*/  LOP3.LUT R144, R144, 0xffff0000, RZ, 0xc0, !PT ;  /* 0xffff000090907812 */ /* 0x000fc400078ec0ff */
[----:B------:R-:W-:Y:S01]  /*77e0*/  PRMT R143, R143, 0x5410, R64 ;  /* 0x000054108f8f7816 */ /* 0x000fe20000000040 */
[----:B------:R-:W-:Y:S01]  /*77f0*/  FFMA.FTZ R64, R62, R77, -R81 ;  /* 0x0000004d3e407223 */ /* 0x000fe20000010851 */
[----:B------:R-:W-:Y:S01]  /*7800*/  LOP3.LUT R155, R155, 0xffff0000, RZ, 0xc0, !PT ;  /* 0xffff00009b9b7812 */ /* 0x000fe200078ec0ff */
[----:B------:R-:W-:Y:S01]  /*7810*/  IMAD.U32 R76, R142, 0x10000, RZ ;  /* 0x000100008e4c7824 */ /* 0x000fe200078e00ff */
[----:B------:R-:W-:Y:S01]  /*7820*/  LOP3.LUT R60, R45, 0xffff0000, RZ, 0xc0, !PT ;  /* 0xffff00002d3c7812 */ /* 0x000fe200078ec0ff */
[----:B------:R-:W-:Y:S01]  /*7830*/  FMUL.FTZ R77, R63, R144 ;  /* 0x000000903f4d7220 */ /* 0x000fe20000410000 */
[----:B------:R-:W-:Y:S01]  /*7840*/  PRMT R141, R141, 0x5410, R66 ;  /* 0x000054108d8d7816 */ /* 0x000fe20000000042 */
[----:B------:R-:W-:Y:S02]  /*7850*/  IMAD.U32 R66, R140, 0x10000, RZ ;  /* 0x000100008c427824 */ /* 0x000fe400078e00ff */
[----:B------:R-:W-:Y:S01]  /*7860*/  FFMA.FTZ R62, R62, R79, R67 ;  /* 0x0000004f3e3e7223 */ /* 0x000fe20000010043 */
[----:B------:R-:W-:Y:S01]  /*7870*/  PRMT R153, R153, 0x5410, R78 ;  /* 0x0000541099997816 */ /* 0x000fe2000000004e */
[-C--:B------:R-:W-:Y:S01]  /*7880*/  FMUL.FTZ R67, R63, R155.reuse ;  /* 0x0000009b3f437220 */ /* 0x080fe20000410000 */
[C---:B------:R-:W-:Y:S01]  /*7890*/  FFMA.FTZ R63, R60.reuse, R155, -R77 ;  /* 0x0000009b3c3f7223 */ /* 0x040fe2000001084d */
[C---:B------:R-:W-:Y:S01]  /*78a0*/  FMUL.FTZ R78, R65.reuse, R76 ;  /* 0x0000004c414e7220 */ /* 0x040fe20000410000 */
[----:B------:R-:W-:Y:S01]  /*78b0*/  FMUL.FTZ R77, R65, R66 ;  /* 0x00000042414d7220 */ /* 0x000fe20000410000 */
[----:B------:R-:W-:Y:S01]  /*78c0*/  LOP3.LUT R51, R51, 0xffff0000, RZ, 0xc0, !PT ;  /* 0xffff000033337812 */ /* 0x000fe200078ec0ff */
[----:B------:R-:W-:Y:S01]  /*78d0*/  FFMA.FTZ R65, R60, R144, R67 ;  /* 0x000000903c417223 */ /* 0x000fe20000010043 */
[----:B------:R-:W-:Y:S01]  /*78e0*/  LOP3.LUT R142, R142, 0xffff0000, RZ, 0xc0, !PT ;  /* 0xffff00008e8e7812 */ /* 0x000fe200078ec0ff */
[C---:B------:R-:W-:Y:S01]  /*78f0*/  FFMA.FTZ R60, R61.reuse, R66, -R78 ;  /* 0x000000423d3c7223 */ /* 0x040fe2000001084e */
[----:B------:R-:W-:Y:S01]  /*7900*/  LOP3.LUT R140, R140, 0xffff0000, RZ, 0xc0, !PT ;  /* 0xffff00008c8c7812 */ /* 0x000fe200078ec0ff */
[----:B------:R-:W-:Y:S01]  /*7910*/  FFMA.FTZ R61, R61, R76, R77 ;  /* 0x0000004c3d3d7223 */ /* 0x000fe2000001004d */
[----:B------:R-:W-:Y:S01]  /*7920*/  IMAD.U32 R76, R143, 0x10000, RZ ;  /* 0x000100008f4c7824 */ /* 0x000fe200078e00ff */
[----:B------:R-:W-:Y:S01]  /*7930*/  LOP3.LUT R56, R47, 0xffff0000, RZ, 0xc0, !PT ;  /* 0xffff00002f387812 */ /* 0x000fe200078ec0ff */
[----:B------:R-:W-:-:S02]  /*7940*/  IMAD.U32 R66, R160, 0x10000, RZ ;  /* 0x00010000a0427824 */ /* 0x000fc400078e00ff */
[C---:B------:R-:W-:Y:S01]  /*7950*/  FMUL.FTZ R67, R51.reuse, R142 ;  /* 0x0000008e33437220 */ /* 0x040fe20000410000 */
[----:B------:R-:W-:Y:S01]  /*7960*/  FMUL.FTZ R77, R51, R140 ;  /* 0x0000008c334d7220 */ /* 0x000fe20000410000 */
[----:B------:R-:W-:Y:S01]  /*7970*/  LOP3.LUT R48, R48, 0xffff0000, RZ, 0xc0, !PT ;  /* 0xffff000030307812 */ /* 0x000fe200078ec0ff */
[----:B------:R-:W-:Y:S01]  /*7980*/  FMUL.FTZ R78, R49, R76 ;  /* 0x0000004c314e7220 */ /* 0x000fe20000410000 */
[----:B------:R-:W-:Y:S01]  /*7990*/  LOP3.LUT R143, R143, 0xffff0000, RZ, 0xc0, !PT ;  /* 0xffff00008f8f7812 */ /* 0x000fe200078ec0ff */
[----:B------:R-:W-:Y:S01]  /*79a0*/  IMAD.U32 R45, R44, 0x10000, RZ ;  /* 0x000100002c2d7824 */ /* 0x000fe200078e00ff */
[----:B------:R-:W-:Y:S01]  /*79b0*/  LOP3.LUT R51, R160, 0xffff0000, RZ, 0xc0, !PT ;  /* 0xffff0000a0337812 */ /* 0x000fe200078ec0ff */
[----:B------:R-:W-:Y:S01]  /*79c0*/  FMUL.FTZ R49, R49, R66 ;  /* 0x0000004231317220 */ /* 0x000fe20000410000 */
[C---:B------:R-:W-:Y:S01]  /*79d0*/  FFMA.FTZ R79, R56.reuse, R140, -R67 ;  /* 0x0000008c384f7223 */ /* 0x040fe20000010843 */
[----:B------:R-:W-:Y:S01]  /*79e0*/  FFMA.FTZ R142, R56, R142, R77 ;  /* 0x0000008e388e7223 */ /* 0x000fe2000001004d */
[----:B------:R-:W-:Y:S01]  /*79f0*/  LOP3.LUT R44, R44, 0xffff0000, RZ, 0xc0, !PT ;  /* 0xffff00002c2c7812 */ /* 0x000fe200078ec0ff */
[C---:B------:R-:W-:Y:S01]  /*7a00*/  IMAD.U32 R47, R46.reuse, 0x10000, RZ ;  /* 0x000100002e2f7824 */ /* 0x040fe200078e00ff */
[----:B------:R-:W-:Y:S01]  /*7a10*/  LOP3.LUT R58, R46, 0xffff0000, RZ, 0xc0, !PT ;  /* 0xffff00002e3a7812 */ /* 0x000fe200078ec0ff */
[C---:B------:R-:W-:Y:S01]  /*7a20*/  FMUL.FTZ R67, R48.reuse, R143 ;  /* 0x0000008f30437220 */ /* 0x040fe20000410000 */
[----:B------:R-:W-:Y:S01]  /*7a30*/  FMUL.FTZ R77, R48, R51 ;  /* 0x00000033304d7220 */ /* 0x000fe20000410000 */
[----:B------:R-:W-:-:S02]  /*7a40*/  IMAD.U32 R46, R50, 0x10000, RZ ;  /* 0x00010000322e7824 */ /* 0x000fc400078e00ff */
[C---:B------:R-:W-:Y:S01]  /*7a50*/  FFMA.FTZ R78, R45.reuse, R66, -R78 ;  /* 0x000000422d4e7223 */ /* 0x040fe2000001084e */
[----:B------:R-:W-:Y:S01]  /*7a60*/  FFMA.FTZ R49, R45, R76, R49 ;  /* 0x0000004c2d317223 */ /* 0x000fe20000010031 */
[----:B------:R-:W-:Y:S01]  /*7a70*/  IMAD.U32 R48, R141, 0x10000, RZ ;  /* 0x000100008d307824 */ /* 0x000fe200078e00ff */
[----:B------:R-:W-:Y:S01]  /*7a80*/  LOP3.LUT R50, R50, 0xffff0000, RZ, 0xc0, !PT ;  /* 0xffff000032327812 */ /* 0x000fe200078ec0ff */
        /* <DEDUP_REMOVED lines=9> */
[C---:B------:R-:W-:Y:S01]  /*7b20*/  FFMA.FTZ R51, R47.reuse, R48, R51 ;  /* 0x000000302f337223 */ /* 0x040fe20000010033 */
[C---:B------:R-:W-:Y:S01]  /*7b30*/  FFMA.FTZ R77, R58.reuse, R153, -R77 ;  /* 0x000000993a4d7223 */ /* 0x040fe2000001084d */
[----:B------:R-:W-:Y:S01]  /*7b40*/  FFMA.FTZ R56, R47, R45, -R56 ;  /* 0x0000002d2f387223 */ /* 0x000fe20000010838 */
        /* <DEDUP_REMOVED lines=12> */
.L_x_7816:
[----:B------:R-:W-:Y:S05]  /*7c10*/  BSYNC B2 ;  /* 0x0000000000027941 */ /* 0x000fea0003800000 */
.L_x_7815:
        /* <DEDUP_REMOVED lines=11> */
.L_x_7814:
[----:B------:R-:W-:Y:S05]  /*7cd0*/  BSYNC B1 ;  /* 0x0000000000017941 */ /* 0x000fea0003800000 */
.L_x_7813:
[----:B------:R-:W-:Y:S01]  /*7ce0*/  ISETP.GE.OR P4, PT, R210, R113, P2 ;  /* 0x00000071d200720c */ /* 0x000fe20001786670 */
[-C--:B-1234-:R-:W-:Y:S02]  /*7cf0*/  IMAD R44, R114, R120.reuse, RZ ;  /* 0x00000078722c7224 */ /* 0x09efe400078e02ff */
[----:B------:R-:W-:-:S04]  /*7d00*/  IMAD.WIDE.U32 R118, R210, R120, R118 ;  /* 0x00000078d2767225 */ /* 0x000fc800078e0076 */
[----:B------:R-:W-:-:S06]  /*7d10*/  IMAD R57, R210, R121, R44 ;  /* 0x00000079d2397224 */ /* 0x000fcc00078e022c */
[----:B------:R-:W-:Y:S05]  /*7d20*/  @P4 BRA `(.L_x_7793) ;  /* 0x0000000c00884947 */ /* 0x000fea0003800000 */
[----:B------:R-:W2:Y:S01]  /*7d30*/  LDL R45, [R1+0x10] ;  /* 0x00001000012d7983 */ /* 0x000ea20000100800 */
[----:B------:R-:W1:Y:S01]  /*7d40*/  LDC.64 R52, c[0x0][0x2e8] ;  /* 0x0000ba00ff347b82 */ /* 0x000e620000000a00 */
[----:B------:R-:W-:Y:S01]  /*7d50*/  IMAD.IADD R57, R119, 0x1, R57 ;  /* 0x0000000177397824 */ /* 0x000fe200078e0239 */
[----:B------:R-:W-:Y:S01]  /*7d60*/  IADD3 R44, P4, P5, R96, R118, R38 ;  /* 0x00000076602c7210 */ /* 0x000fe20007d9e026 */
[----:B------:R-:W-:Y:S01]  /*7d70*/  BSSY B1, `(.L_x_7817) ;  /* 0x0000073000017945 */ /* 0x000fe20003800000 */
[----:B------:R-:W-:Y:S02]  /*7d80*/  SHF.R.U32.HI R46, RZ, 0x3, R196 ;  /* 0x00000003ff2e7819 */ /* 0x000fe400000116c4 */
[----:B--2---:R-:W-:Y:S02]  /*7d90*/  LOP3.LUT P6, RZ, R45, 0x1, RZ, 0xc0, !PT ;  /* 0x000000012dff7812 */ /* 0x004fe400078cc0ff */
[----:B------:R-:W-:Y:S02]  /*7da0*/  IADD3.X R45, R36, R57, R103, P4, P5 ;  /* 0x00000039242d7210 */ /* 0x000fe400027ea467 */
[----:B-1----:R-:W-:-:S02]  /*7db0*/  LEA R54, P4, R44, R52, 0x1 ;  /* 0x000000342c367211 */ /* 0x002fc400078808ff */
[----:B------:R-:W-:Y:S02]  /*7dc0*/  SEL R131, R110, R131, !P6 ;  /* 0x000000836e837207 */ /* 0x000fe40007000000 */
[----:B------:R-:W-:Y:S01]  /*7dd0*/  LEA.HI.X R55, R44, R53, R45, 0x1, P4 ;  /* 0x000000352c377211 */ /* 0x000fe200020f0c2d */
[----:B------:R-:W-:Y:S01]  /*7de0*/  IMAD R45, R184, 0x4000, R21 ;  /* 0x00004000b82d7824 */ /* 0x000fe200078e0215 */
[----:B------:R-:W-:-:S03]  /*7df0*/  SHF.R.S32.HI R44, RZ, 0x1f, R131 ;  /* 0x0000001fff2c7819 */ /* 0x000fc60000011483 */
[----:B------:R-:W-:Y:S01]  /*7e00*/  IMAD R45, R45, 0x2, R2 ;  /* 0x000000022d2d7824 */ /* 0x000fe200078e0202 */
[----:B------:R-:W-:-:S04]  /*7e10*/  LEA.HI R131, R44, R131, RZ, 0x4 ;  /* 0x000000832c837211 */ /* 0x000fc800078f20ff */
        /* <DEDUP_REMOVED lines=8> */
[----:B------:R-:W-:-:S05]  /*7ea0*/  IADD3 R47, R44, R47, R199 ;  /* 0x0000002f2c2f7210 */ /* 0x000fca0007ffe0c7 */
[----:B------:R-:W-:-:S04]  /*7eb0*/  IMAD R47, R184, 0x4000, R47 ;  /* 0x00004000b82f7824 */ /* 0x000fc800078e022f */
[----:B------:R-:W-:Y:S02]  /*7ec0*/  IMAD R48, R47, 0x2, R2 ;  /* 0x000000022f307824 */ /* 0x000fe400078e0202 */
[----:B------:R-:W1:Y:S04]  /*7ed0*/  LDS.128 R44, [R45+0x18400] ;  /* 0x018400002d2c7984 */ /* 0x000e680000000c00 */
[----:B------:R-:W2:Y:S01]  /*7ee0*/  LDS.128 R48, [R48+0x18400] ;  /* 0x0184000030307984 */ /* 0x000ea20000000c00 */
[----:B------:R-:W-:Y:S05]  /*7ef0*/  @P3 BRA `(.L_x_7818) ;  /* 0x0000000400683947 */ /* 0x000fea0003800000 */
[----:B------:R-:W-:Y:S01]  /*7f00*/  SHF.R.U64 R67, R70, 0x10, R71 ;  /* 0x0000001046437819 */ /* 0x000fe20000001247 */
[----:B--2---:R-:W-:Y:S01]  /*7f10*/  IMAD.U32 R64, R49, 0x10000, RZ ;  /* 0x0001000031407824 */ /* 0x004fe200078e00ff */
[----:B------:R-:W-:Y:S01]  /*7f20*/  SHF.R.U64 R70, R72, 0x10, R73 ;  /* 0x0000001048467819 */ /* 0x000fe20000001249 */
[----:B-1----:R-:W-:Y:S01]  /*7f30*/  IMAD.U32 R61, R45, 0x10000, RZ ;  /* 0x000100002d3d7824 */ /* 0x002fe200078e00ff */
        /* <DEDUP_REMOVED lines=9> */
[----:B------:R-:W-:Y:S02]  /*7fd0*/  SHF.R.U64 R68, R74, 0x10, R75 ;  /* 0x000000104a447819 */ /* 0x000fe4000000124b */
[----:B------:R-:W-:Y:S01]  /*7fe0*/  LOP3.LUT R65, R49, 0xffff0000, RZ, 0xc0, !PT ;  /* 0xffff000031417812 */ /* 0x000fe200078ec0ff */
[----:B------:R-:W-:Y:S01]  /*7ff0*/  IMAD.U32 R49, R139, 0x10000, RZ ;  /* 0x000100008b317824 */ /* 0x000fe200078e00ff */
[----:B------:R-:W-:Y:S01]  /*8000*/  PRMT R134, R134, 0x5410, R67 ;  /* 0x0000541086867816 */ /* 0x000fe20000000043 */
[----:B------:R-:W-:Y:S01]  /*8010*/  IMAD.U32 R67, R138, 0x10000, RZ ;  /* 0x000100008a437824 */ /* 0x000fe200078e00ff */
[----:B------:R-:W-:Y:S02]  /*8020*/  SHF.R.U32.HI R76, RZ, 0x10, R71 ;  /* 0x00000010ff4c7819 */ /* 0x000fe40000011647 */
[----:B------:R-:W-:Y:S02]  /*8030*/  SHF.R.U32.HI R75, RZ, 0x10, R75 ;  /* 0x00000010ff4b7819 */ /* 0x000fe4000001164b */
[----:B------:R-:W-:Y:S01]  /*8040*/  PRMT R137, R137, 0x5410, R70 ;  /* 0x0000541089897816 */ /* 0x000fe20000000046 */
[C---:B------:R-:W-:Y:S01]  /*8050*/  FMUL.FTZ R70, R64.reuse, R49 ;  /* 0x0000003140467220 */ /* 0x040fe20000410000 */
[----:B------:R-:W-:Y:S01]  /*8060*/  PRMT R135, R135, 0x5410, R68 ;  /* 0x0000541087877816 */ /* 0x000fe20000000044 */
[-C--:B------:R-:W-:Y:S01]  /*8070*/  FMUL.FTZ R68, R64, R67.reuse ;  /* 0x0000004340447220 */ /* 0x080fe20000410000 */
[----:B------:R-:W-:Y:S01]  /*8080*/  PRMT R133, R133, 0x5410, R76 ;  /* 0x0000541085857816 */ /* 0x000fe2000000004c */
[C---:B------:R-:W-:Y:S01]  /*8090*/  FFMA.FTZ R70, R61.reuse, R67, R70 ;  /* 0x000000433d467223 */ /* 0x040fe20000010046 */
[----:B------:R-:W-:Y:S01]  /*80a0*/  PRMT R136, R136, 0x5410, R75 ;  /* 0x0000541088887816 */ /* 0x000fe2000000004b */
[----:B------:R-:W-:Y:S01]  /*80b0*/  FFMA.FTZ R49, R61, R49, -R68 ;  /* 0x000000313d317223 */ /* 0x000fe20000010844 */
        /* <DEDUP_REMOVED lines=9> */
[C---:B------:R-:W-:Y:S01]  /*8150*/  FMUL.FTZ R72, R66.reuse, R64 ;  /* 0x0000004042487220 */ /* 0x040fe20000410000 */
[----:B------:R-:W-:Y:S01]  /*8160*/  FMUL.FTZ R67, R66, R61 ;  /* 0x0000003d42437220 */ /* 0x000fe20000410000 */
[----:B------:R-:W-:Y:S01]  /*8170*/  PRMT R132, R132, 0x5410, R77 ;  /* 0x0000541084847816 */ /* 0x000fe2000000004d */
[C---:B------:R-:W-:Y:S01]  /*8180*/  FFMA.FTZ R68, R62.reuse, R139, -R69 ;  /* 0x0000008b3e447223 */ /* 0x040fe20000010845 */
[----:B------:R-:W-:Y:S01]  /*8190*/  LOP3.LUT R133, R133, 0xffff0000, RZ, 0xc0, !PT ;  /* 0xffff000085857812 */ /* 0x000fe200078ec0ff */
[----:B------:R-:W-:Y:S01]  /*81a0*/  FFMA.FTZ R69, R62, R138, R65 ;  /* 0x0000008a3e457223 */ /* 0x000fe20000010041 */
[----:B------:R-:W-:Y:S01]  /*81b0*/  LOP3.LUT R60, R47, 0xffff0000, RZ, 0xc0, !PT ;  /* 0xffff00002f3c7812 */ /* 0x000fe200078ec0ff */
[C---:B------:R-:W-:Y:S01]  /*81c0*/  FFMA.FTZ R72, R63.reuse, R61, -R72 ;  /* 0x0000003d3f487223 */ /* 0x040fe20000010848 */
        /* <DEDUP_REMOVED lines=13> */
[----:B------:R-:W-:Y:S01]  /*82a0*/  FMUL.FTZ R67, R48, R137 ;  /* 0x0000008930437220 */ /* 0x000fe20000410000 */
[C---:B------:R-:W-:Y:S01]  /*82b0*/  FFMA.FTZ R65, R56.reuse, R61, -R65 ;  /* 0x0000003d38417223 */ /* 0x040fe20000010841 */
[----:B------:R-:W-:Y:S01]  /*82c0*/  FFMA.FTZ R58, R56, R63, R58 ;  /* 0x0000003f383a7223 */ /* 0x000fe2000001003a */
[C---:B------:R-:W-:Y:S01]  /*82d0*/  IMAD.U32 R47, R50.reuse, 0x10000, RZ ;  /* 0x00010000322f7824 */ /* 0x040fe200078e00ff */
[----:B------:R-:W-:Y:S01]  /*82e0*/  LOP3.LUT R50, R50, 0xffff0000, RZ, 0xc0, !PT ;  /* 0xffff000032327812 */ /* 0x000fe200078ec0ff */
[----:B------:R-:W-:-:S02]  /*82f0*/  IMAD.U32 R56, R135, 0x10000, RZ ;  /* 0x0001000087387824 */ /* 0x000fc400078e00ff */
[-C--:B------:R-:W-:Y:S01]  /*8300*/  FMUL.FTZ R61, R48, R51.reuse ;  /* 0x00000033303d7220 */ /* 0x080fe20000410000 */
[----:B------:R-:W-:Y:S01]  /*8310*/  FFMA.FTZ R60, R44, R51, -R67 ;  /* 0x000000332c3c7223 */ /* 0x000fe20000010843 */
[----:B------:R-:W-:Y:S01]  /*8320*/  LOP3.LUT R135, R135, 0xffff0000, RZ, 0xc0, !PT ;  /* 0xffff000087877812 */ /* 0x000fe200078ec0ff */
[C---:B------:R-:W-:Y:S01]  /*8330*/  IMAD.U32 R48, R134.reuse, 0x10000, RZ ;  /* 0x0001000086307824 */ /* 0x040fe200078e00ff */
[----:B------:R-:W-:Y:S01]  /*8340*/  LOP3.LUT R51, R134, 0xffff0000, RZ, 0xc0, !PT ;  /* 0xffff000086337812 */ /* 0x000fe200078ec0ff */
[----:B------:R-:W-:Y:S02]  /*8350*/  IMAD.U32 R45, R46, 0x10000, RZ ;  /* 0x000100002e2d7824 */ /* 0x000fe400078e00ff */
[----:B------:R-:W-:Y:S01]  /*8360*/  FFMA.FTZ R61, R44, R137, R61 ;  /* 0x000000892c3d7223 */ /* 0x000fe2000001003d */
[----:B------:R-:W-:Y:S01]  /*8370*/  LOP3.LUT R46, R46, 0xffff0000, RZ, 0xc0, !PT ;  /* 0xffff00002e2e7812 */ /* 0x000fe200078ec0ff */
        /* <DEDUP_REMOVED lines=18> */
.L_x_7818:
[----:B------:R-:W-:Y:S05]  /*84a0*/  BSYNC B1 ;  /* 0x0000000000017941 */ /* 0x000fea0003800000 */
.L_x_7817:
[----:B-1----:R1:W-:Y:S01]  /*84b0*/  STG.E.128 desc[UR42][R54.64], R44 ;  /* 0x0000002c36007986 */ /* 0x0023e2000c101d2a */
[----:B------:R-:W-:-:S13]  /*84c0*/  ISETP.GE.AND P3, PT, R59, R130, PT ;  /* 0x000000823b00720c */ /* 0x000fda0003f66270 */
[----:B------:R-:W-:Y:S05]  /*84d0*/  @P3 BRA `(.L_x_7793) ;  /* 0x00000004009c3947 */ /* 0x000fea0003800000 */
[--C-:B-1----:R-:W-:Y:S02]  /*84e0*/  SHF.R.S32.HI R44, RZ, 0x1f, R59.reuse ;  /* 0x0000001fff2c7819 */ /* 0x102fe4000001143b */
[----:B------:R-:W-:-:S04]  /*84f0*/  IADD3 R59, P3, P4, R96, R118, R59 ;  /* 0x00000076603b7210 */ /* 0x000fc80007c7e03b */
[----:B------:R-:W-:Y:S02]  /*8500*/  IADD3.X R44, R36, R57, R44, P3, P4 ;  /* 0x00000039242c7210 */ /* 0x000fe40001fe842c */
[----:B------:R-:W-:-:S04]  /*8510*/  LEA R52, P3, R59, R52, 0x1 ;  /* 0x000000343b347211 */ /* 0x000fc800078608ff */
[----:B------:R-:W-:-:S05]  /*8520*/  LEA.HI.X R53, R59, R53, R44, 0x1, P3 ;  /* 0x000000353b357211 */ /* 0x000fca00018f0c2c */
[----:B--2---:R1:W-:Y:S01]  /*8530*/  STG.E.128 desc[UR42][R52.64], R48 ;  /* 0x0000003034007986 */ /* 0x0043e2000c101d2a */
[----:B------:R-:W-:Y:S05]  /*8540*/  BRA `(.L_x_7793) ;  /* 0x0000000400807947 */ /* 0x000fea0003800000 */
.L_x_7756:
[----:B------:R-:W-:-:S06]  /*8550*/  UISETP.NE.AND UP0, UPT, UR45, 0x3, UPT ;  /* 0x000000032d00788c */ /* 0x000fcc000bf05270 */
[----:B------:R-:W-:-:S13]  /*8560*/  PLOP3.LUT P0, PT, PT, PT, UP0, 0x80, 0x0 ;  /* 0x000000000000781c */ /* 0x000fda0003f0f008 */
[----:B------:R-:W-:Y:S05]  /*8570*/  @!P0 BRA `(.L_x_7819) ;  /* 0x0000000000048947 */ /* 0x000fea0003800000 */
[----:B------:R-:W-:Y:S01]  /*8580*/  BPT.TRAP 0x1 ;  /* 0x000000040000795c */ /* 0x000fe20000300000 */
.L_x_7819:
[----:B------:R-:W-:Y:S01]  /*8590*/  IMAD R107, R184, 0x8, R2 ;  /* 0x00000008b86b7824 */ /* 0x000fe200078e0202 */
[----:B------:R-:W-:Y:S01]  /*85a0*/  SHF.L.U32 R117, R191, 0x1f, RZ ;  /* 0x0000001fbf757819 */ /* 0x000fe200000006ff */
[----:B------:R-:W-:Y:S01]  /*85b0*/  IMAD R113, R26, -0x80, R24 ;  /* 0xffffff801a717824 */ /* 0x000fe200078e0218 */
[----:B------:R-:W-:Y:S01]  /*85c0*/  BSSY B1, `(.L_x_7820) ;  /* 0x0000006000017945 */ /* 0x000fe20003800000 */
[----:B0-----:R-:W-:Y:S01]  /*85d0*/  SHF.R.S32.HI R44, RZ, 0x1f, R26 ;  /* 0x0000001fff2c7819 */ /* 0x001fe2000001141a */
[----:B------:R-:W0:Y:S01]  /*85e0*/  SYNCS.PHASECHK.TRANS64.TRYWAIT P3, [R107+URZ+0x28890], R117 ;  /* 0x028890756b0075a7 */ /* 0x000e22000806017f */
[----:B------:R-:W-:Y:S01]  /*85f0*/  IMAD R45, R0, R26, RZ ;  /* 0x0000001a002d7224 */ /* 0x000fe200078e02ff */
[----:B------:R-:W-:Y:S01]  /*8600*/  VIMNMX R113, R113, 0x80, PT ;  /* 0x0000008071717848 */ /* 0x000fe20003fe0100 */
[----:B0-----:R-:W-:Y:S06]  /*8610*/  @!P3 BRA `(.L_x_7821) ;  /* 0x000001ec00fcb947 */ /* 0x001fec0003800000 */
.L_x_8193:
[----:B------:R-:W-:Y:S05]  /*8620*/  BSYNC B1 ;  /* 0x0000000000017941 */ /* 0x000fea0003800000 */
.L_x_7820:
[----:B------:R-:W-:Y:S01]  /*8630*/  ISETP.GE.AND P3, PT, R23, R113, PT ;  /* 0x000000711700720c */ /* 0x000fe20003f66270 */
[----:B------:R-:W-:Y:S01]  /*8640*/  IMAD R45, R44, R125, R45 ;  /* 0x0000007d2c2d7224 */ /* 0x000fe200078e022d */
[----:B------:R-:W-:Y:S01]  /*8650*/  BSSY B1, `(.L_x_7822) ;  /* 0x0000012000017945 */ /* 0x000fe20003800000 */
[----:B------:R-:W-:-:S04]  /*8660*/  IMAD.WIDE.U32 R52, R125, R26, RZ ;  /* 0x0000001a7d347225 */ /* 0x000fc800078e00ff */
[----:B------:R-:W-:-:S06]  /*8670*/  IMAD.IADD R61, R45, 0x1, R53 ;  /* 0x000000012d3d7824 */ /* 0x000fcc00078e0235 */
[----:B------:R-:W-:Y:S05]  /*8680*/  @P3 BRA `(.L_x_7823) ;  /* 0x0000000000383947 */ /* 0x000fea0003800000 */
[----:B------:R-:W1:Y:S01]  /*8690*/  @!P2 LDC.64 R54, c[0x0][0x2e8] ;  /* 0x0000ba00ff36ab82 */ /* 0x000e620000000a00 */
[----:B------:R-:W2:Y:S01]  /*86a0*/  @!P2 LDS.128 R44, [R111+0x18400] ;  /* 0x018400006f2ca984 */ /* 0x000ea20000000c00 */
[----:B------:R-:W-:-:S03]  /*86b0*/  @!P2 IADD3 R58, P3, R37, R52, RZ ;  /* 0x00000034253aa210 */ /* 0x000fc60007f7e0ff */
[----:B------:R-:W3:Y:S02]  /*86c0*/  @!P1 LDS.128 R48, [R111+0x1c400] ;  /* 0x01c400006f309984 */ /* 0x000ee40000000c00 */
[----:B------:R-:W-:Y:S01]  /*86d0*/  @!P2 IMAD.X R59, R61, 0x1, R99, P3 ;  /* 0x000000013d3ba824 */ /* 0x000fe200018e0663 */
[----:B------:R-:W4:Y:S01]  /*86e0*/  @!P1 LDC.64 R56, c[0x0][0x2e8] ;  /* 0x0000ba00ff389b82 */ /* 0x000f220000000a00 */
[----:B-1----:R-:W-:-:S04]  /*86f0*/  @!P2 LEA R54, P3, R58, R54, 0x1 ;  /* 0x000000363a36a211 */ /* 0x002fc800078608ff */
[----:B------:R-:W-:Y:S02]  /*8700*/  @!P2 LEA.HI.X R55, R58, R55, R59, 0x1, P3 ;  /* 0x000000373a37a211 */ /* 0x000fe400018f0c3b */
[----:B------:R-:W-:-:S05]  /*8710*/  @!P1 IADD3 R58, P3, R100, R52, RZ ;  /* 0x00000034643a9210 */ /* 0x000fca0007f7e0ff */
[----:B------:R-:W-:Y:S01]  /*8720*/  @!P1 IMAD.X R59, R61, 0x1, R105, P3 ;  /* 0x000000013d3b9824 */ /* 0x000fe200018e0669 */
[----:B----4-:R-:W-:-:S04]  /*8730*/  @!P1 LEA R56, P3, R58, R56, 0x1 ;  /* 0x000000383a389211 */ /* 0x010fc800078608ff */
[----:B------:R-:W-:Y:S01]  /*8740*/  @!P1 LEA.HI.X R57, R58, R57, R59, 0x1, P3 ;  /* 0x000000393a399211 */ /* 0x000fe200018f0c3b */
[----:B--2---:R1:W-:Y:S04]  /*8750*/  @!P2 STG.E.128 desc[UR42][R54.64], R44 ;  /* 0x0000002c3600a986 */ /* 0x0043e8000c101d2a */
[----:B---3--:R1:W-:Y:S04]  /*8760*/  @!P1 STG.E.128 desc[UR42][R56.64], R48 ;  /* 0x0000003038009986 */ /* 0x0083e8000c101d2a */
.L_x_7823:
[----:B------:R-:W-:Y:S05]  /*8770*/  BSYNC B1 ;  /* 0x0000000000017941 */ /* 0x000fea0003800000 */
.L_x_7822:
[----:B------:R-:W-:Y:S01]  /*8780*/  ISETP.GE.AND P3, PT, R212, R113, PT ;  /* 0x00000071d400720c */ /* 0x000fe20003f66270 */
[----:B------:R-:W-:-:S12]  /*8790*/  BSSY B1, `(.L_x_7824) ;  /* 0x0000012000017945 */ /* 0x000fd80003800000 */
[----:B------:R-:W-:Y:S05]  /*87a0*/  @P3 BRA `(.L_x_7825) ;  /* 0x0000000000403947 */ /* 0x000fea0003800000 */
[----:B-1----:R-:W1:Y:S01]  /*87b0*/  @!P2 LDC.64 R54, c[0x0][0x2e8] ;  /* 0x0000ba00ff36ab82 */ /* 0x002e620000000a00 */
[----:B------:R-:W2:Y:S01]  /*87c0*/  @!P2 LDS.128 R44, [R111+0x19400] ;  /* 0x019400006f2ca984 */ /* 0x000ea20000000c00 */
[----:B------:R-:W-:-:S03]  /*87d0*/  IADD3 R60, P3, R88, R52, RZ ;  /* 0x00000034583c7210 */ /* 0x000fc60007f7e0ff */
[----:B------:R-:W3:Y:S02]  /*87e0*/  @!P1 LDS.128 R48, [R111+0x1d400] ;  /* 0x01d400006f309984 */ /* 0x000ee40000000c00 */
[----:B------:R-:W-:Y:S01]  /*87f0*/  IMAD.X R62, R61, 0x1, R89, P3 ;  /* 0x000000013d3e7824 */ /* 0x000fe200018e0659 */
[----:B------:R-:W4:Y:S01]  /*8800*/  @!P1 LDC.64 R56, c[0x0][0x2e8] ;  /* 0x0000ba00ff389b82 */ /* 0x000f220000000a00 */
[----:B------:R-:W-:-:S05]  /*8810*/  @!P2 IADD3 R58, P3, R60, R37, RZ ;  /* 0x000000253c3aa210 */ /* 0x000fca0007f7e0ff */
[----:B------:R-:W-:Y:S01]  /*8820*/  @!P2 IMAD.X R59, R62, 0x1, R99, P3 ;  /* 0x000000013e3ba824 */ /* 0x000fe200018e0663 */
        /* <DEDUP_REMOVED lines=8> */
.L_x_7825:
[----:B------:R-:W-:Y:S05]  /*88b0*/  BSYNC B1 ;  /* 0x0000000000017941 */ /* 0x000fea0003800000 */
.L_x_7824:
[----:B------:R-:W-:Y:S01]  /*88c0*/  ISETP.GE.AND P3, PT, R211, R113, PT ;  /* 0x00000071d300720c */ /* 0x000fe20003f66270 */
[----:B------:R-:W-:-:S12]  /*88d0*/  BSSY B1, `(.L_x_7826) ;  /* 0x0000012000017945 */ /* 0x000fd80003800000 */
[----:B------:R-:W-:Y:S05]  /*88e0*/  @P3 BRA `(.L_x_7827) ;  /* 0x0000000000403947 */ /* 0x000fea0003800000 */
[----:B-12---:R-:W1:Y:S01]  /*88f0*/  @!P2 LDC.64 R54, c[0x0][0x2e8] ;  /* 0x0000ba00ff36ab82 */ /* 0x006e620000000a00 */
[----:B------:R-:W2:Y:S01]  /*8900*/  @!P2 LDS.128 R44, [R111+0x1a400] ;  /* 0x01a400006f2ca984 */ /* 0x000ea20000000c00 */
[----:B------:R-:W-:-:S03]  /*8910*/  LEA R60, P3, R98, R52, 0x6 ;  /* 0x00000034623c7211 */ /* 0x000fc600078630ff */
        /* <DEDUP_REMOVED lines=13> */
.L_x_7827:
[----:B------:R-:W-:Y:S05]  /*89f0*/  BSYNC B1 ;  /* 0x0000000000017941 */ /* 0x000fea0003800000 */
.L_x_7826:
[----:B------:R-:W-:-:S13]  /*8a00*/  ISETP.GE.AND P3, PT, R210, R113, PT ;  /* 0x00000071d200720c */ /* 0x000fda0003f66270 */
[----:B------:R-:W-:Y:S05]  /*8a10*/  @P3 BRA `(.L_x_7793) ;  /* 0x00000000004c3947 */ /* 0x000fea0003800000 */
[----:B------:R-:W3:Y:S01]  /*8a20*/  LDC.64 R58, c[0x0][0x300] ;  /* 0x0000c000ff3a7b82 */ /* 0x000ee20000000a00 */
[----:B-12-4-:R-:W1:Y:S01]  /*8a30*/  @!P2 LDS.128 R44, [R111+0x1b400] ;  /* 0x01b400006f2ca984 */ /* 0x016e620000000c00 */
[----:B------:R-:W-:-:S03]  /*8a40*/  IMAD.MOV.U32 R53, RZ, RZ, R61 ;  /* 0x000000ffff357224 */ /* 0x000fc600078e003d */
[----:B------:R-:W2:Y:S03]  /*8a50*/  @!P1 LDS.128 R48, [R111+0x1f400] ;  /* 0x01f400006f309984 */ /* 0x000ea60000000c00 */
[----:B------:R-:W4:Y:S08]  /*8a60*/  @!P2 LDC.64 R54, c[0x0][0x2e8] ;  /* 0x0000ba00ff36ab82 */ /* 0x000f300000000a00 */
[----:B------:R-:W5:Y:S01]  /*8a70*/  @!P1 LDC.64 R56, c[0x0][0x2e8] ;  /* 0x0000ba00ff389b82 */ /* 0x000f620000000a00 */
[----:B---3--:R-:W-:-:S04]  /*8a80*/  IMAD.WIDE.U32 R52, R58, 0x60, R52 ;  /* 0x000000603a347825 */ /* 0x008fc800078e0034 */
[----:B------:R-:W-:-:S04]  /*8a90*/  IMAD R59, R59, 0x60, RZ ;  /* 0x000000603b3b7824 */ /* 0x000fc800078e02ff */
[----:B------:R-:W-:Y:S01]  /*8aa0*/  IMAD.IADD R60, R53, 0x1, R59 ;  /* 0x00000001353c7824 */ /* 0x000fe200078e023b */
[----:B------:R-:W-:-:S05]  /*8ab0*/  @!P2 IADD3 R53, P3, R37, R52, RZ ;  /* 0x000000342535a210 */ /* 0x000fca0007f7e0ff */
[----:B------:R-:W-:Y:S01]  /*8ac0*/  @!P2 IMAD.X R58, R60, 0x1, R99, P3 ;  /* 0x000000013c3aa824 */ /* 0x000fe200018e0663 */
[----:B----4-:R-:W-:-:S04]  /*8ad0*/  @!P2 LEA R54, P3, R53, R54, 0x1 ;  /* 0x000000363536a211 */ /* 0x010fc800078608ff */
[----:B------:R-:W-:Y:S02]  /*8ae0*/  @!P2 LEA.HI.X R55, R53, R55, R58, 0x1, P3 ;  /* 0x000000373537a211 */ /* 0x000fe400018f0c3a */
[----:B------:R-:W-:-:S03]  /*8af0*/  @!P1 IADD3 R52, P3, R100, R52, RZ ;  /* 0x0000003464349210 */ /* 0x000fc60007f7e0ff */
[----:B-1----:R3:W-:Y:S02]  /*8b00*/  @!P2 STG.E.128 desc[UR42][R54.64], R44 ;  /* 0x0000002c3600a986 */ /* 0x0027e4000c101d2a */
[----:B------:R-:W-:Y:S01]  /*8b10*/  @!P1 IMAD.X R53, R60, 0x1, R105, P3 ;  /* 0x000000013c359824 */ /* 0x000fe200018e0669 */
[----:B-----5:R-:W-:-:S04]  /*8b20*/  @!P1 LEA R56, P3, R52, R56, 0x1 ;  /* 0x0000003834389211 */ /* 0x020fc800078608ff */
[----:B------:R-:W-:-:S05]  /*8b30*/  @!P1 LEA.HI.X R57, R52, R57, R53, 0x1, P3 ;  /* 0x0000003934399211 */ /* 0x000fca00018f0c35 */
[----:B--2---:R3:W-:Y:S04]  /*8b40*/  @!P1 STG.E.128 desc[UR42][R56.64], R48 ;  /* 0x0000003038009986 */ /* 0x0047e8000c101d2a */
.L_x_7793:
[----:B------:R-:W-:Y:S05]  /*8b50*/  BSYNC B0 ;  /* 0x0000000000007941 */ /* 0x000fea0003800000 */
.L_x_7755:
        /* <DEDUP_REMOVED lines=17> */
.L_x_7829:
[----:B------:R-:W-:Y:S05]  /*8c70*/  BSYNC B0 ;  /* 0x0000000000007941 */ /* 0x000fea0003800000 */
.L_x_7828:
[----:B------:R-:W2:Y:S01]  /*8c80*/  SYNCS.PHASECHK.TRANS64.TRYWAIT P0, [R107+URZ+0x288b0], R117 ;  /* 0x0288b0756b0075a7 */ /* 0x000ea2000800017f */
[----:B------:R-:W-:Y:S01]  /*8c90*/  ULDC UR41, c[0x0][0x2f4] ;  /* 0x0000bd0000297ab9 */ /* 0x000fe20000000800 */
[----:B------:R-:W-:Y:S01]  /*8ca0*/  ULDC.64 UR36, c[0x0][0x328] ;  /* 0x0000ca0000247ab9 */ /* 0x000fe20000000a00 */
[----:B------:R-:W-:Y:S01]  /*8cb0*/  ULDC.64 UR38, c[0x0][0x318] ;  /* 0x0000c60000267ab9 */ /* 0x000fe20000000a00 */
[----:B------:R-:W-:Y:S04]  /*8cc0*/  BSSY B0, `(.L_x_7830) ;  /* 0x0000002000007945 */ /* 0x000fe80003800000 */
[----:B--2---:R-:W-:Y:S05]  /*8cd0*/  @!P0 BRA `(.L_x_7831) ;  /* 0x000001e800608947 */ /* 0x004fea0003800000 */
.L_x_8194:
[----:B------:R-:W-:Y:S05]  /*8ce0*/  BSYNC B0 ;  /* 0x0000000000007941 */ /* 0x000fea0003800000 */
.L_x_7830:
[----:B------:R-:W-:Y:S01]  /*8cf0*/  ISETP.GE.AND P0, PT, R23, R113, PT ;  /* 0x000000711700720c */ /* 0x000fe20003f06270 */
[----:B------:R-:W-:Y:S01]  /*8d00*/  BSSY B0, `(.L_x_7832) ;  /* 0x0000011000007945 */ /* 0x000fe20003800000 */
[----:B------:R-:W-:-:S11]  /*8d10*/  IMAD.WIDE R48, R26, 0x80, R42 ;  /* 0x000000801a307825 */ /* 0x000fd600078e022a */
[----:B------:R-:W-:Y:S05]  /*8d20*/  @P0 BRA `(.L_x_7833) ;  /* 0x0000000000380947 */ /* 0x000fea0003800000 */
[----:B------:R-:W-:Y:S02]  /*8d30*/  IMAD R47, R49, UR36, RZ ;  /* 0x00000024312f7c24 */ /* 0x000fe4000f8e02ff */
[----:B-1----:R-:W-:Y:S02]  /*8d40*/  IMAD.MOV.U32 R44, RZ, RZ, R94 ;  /* 0x000000ffff2c7224 */ /* 0x002fe400078e005e */
[----:B------:R-:W-:Y:S02]  /*8d50*/  IMAD.MOV.U32 R45, RZ, RZ, R106 ;  /* 0x000000ffff2d7224 */ /* 0x000fe400078e006a */
[C---:B------:R-:W-:Y:S02]  /*8d60*/  IMAD R47, R48.reuse, UR37, R47 ;  /* 0x00000025302f7c24 */ /* 0x040fe4000f8e022f */
[----:B------:R-:W-:-:S04]  /*8d70*/  IMAD.WIDE.U32 R44, R48, UR36, R44 ;  /* 0x00000024302c7c25 */ /* 0x000fc8000f8e002c */
[----:B------:R-:W-:Y:S01]  /*8d80*/  IMAD.IADD R45, R45, 0x1, R47 ;  /* 0x000000012d2d7824 */ /* 0x000fe200078e022f */
[----:B------:R-:W-:-:S04]  /*8d90*/  LEA R50, P0, R44, UR38, 0x1 ;  /* 0x000000262c327c11 */ /* 0x000fc8000f8008ff */
[----:B------:R-:W-:Y:S02]  /*8da0*/  LEA.HI.X R51, R44, UR39, R45, 0x1, P0 ;  /* 0x000000272c337c11 */ /* 0x000fe400080f0c2d */
[----:B------:R-:W-:-:S13]  /*8db0*/  ISETP.GE.AND P0, PT, R16, UR41, PT ;  /* 0x0000002910007c0c */ /* 0x000fda000bf06270 */
[----:B------:R-:W1:Y:S04]  /*8dc0*/  @!P0 LDS.128 R44, [R111+0x400] ;  /* 0x000400006f2c8984 */ /* 0x000e680000000c00 */
[----:B-1----:R-:W-:Y:S01]  /*8dd0*/  @!P0 STG.E.128 desc[UR42][R50.64], R44 ;  /* 0x0000002c32008986 */ /* 0x002fe2000c101d2a */
[----:B------:R-:W-:-:S13]  /*8de0*/  ISETP.GE.AND P0, PT, R190, UR41, PT ;  /* 0x00000029be007c0c */ /* 0x000fda000bf06270 */
[----:B------:R-:W1:Y:S04]  /*8df0*/  @!P0 LDS.128 R44, [R111+0x4400] ;  /* 0x004400006f2c8984 */ /* 0x000e680000000c00 */
[----:B-1----:R3:W-:Y:S02]  /*8e00*/  @!P0 STG.E.128 desc[UR42][R50.64+0x80], R44 ;  /* 0x0000802c32008986 */ /* 0x0027e4000c101d2a */
.L_x_7833:
[----:B------:R-:W-:Y:S05]  /*8e10*/  BSYNC B0 ;  /* 0x0000000000007941 */ /* 0x000fea0003800000 */
.L_x_7832:
[----:B------:R-:W-:Y:S01]  /*8e20*/  ISETP.GE.AND P0, PT, R212, R113, PT ;  /* 0x00000071d400720c */ /* 0x000fe20003f06270 */
[----:B------:R-:W-:-:S12]  /*8e30*/  BSSY B0, `(.L_x_7834) ;  /* 0x0000012000007945 */ /* 0x000fd80003800000 */
[----:B------:R-:W-:Y:S05]  /*8e40*/  @P0 BRA `(.L_x_7835) ;  /* 0x0000000000400947 */ /* 0x000fea0003800000 */
[----:B---3--:R-:W-:Y:S01]  /*8e50*/  IADD3 R47, P0, R48, 0x20, RZ ;  /* 0x00000020302f7810 */ /* 0x008fe20007f1e0ff */
[----:B------:R-:W-:-:S04]  /*8e60*/  IMAD.MOV.U32 R45, RZ, RZ, R106 ;  /* 0x000000ffff2d7224 */ /* 0x000fc800078e006a */
[----:B-1----:R-:W-:-:S04]  /*8e70*/  IMAD.X R44, RZ, RZ, R49, P0 ;  /* 0x000000ffff2c7224 */ /* 0x002fc800000e0631 */
[----:B------:R-:W-:Y:S02]  /*8e80*/  IMAD R46, R44, UR36, RZ ;  /* 0x000000242c2e7c24 */ /* 0x000fe4000f8e02ff */
[----:B------:R-:W-:-:S04]  /*8e90*/  IMAD.MOV.U32 R44, RZ, RZ, R94 ;  /* 0x000000ffff2c7224 */ /* 0x000fc800078e005e */
[----:B------:R-:W-:-:S04]  /*8ea0*/  IMAD.WIDE.U32 R44, R47, UR36, R44 ;  /* 0x000000242f2c7c25 */ /* 0x000fc8000f8e002c */
[----:B------:R-:W-:Y:S01]  /*8eb0*/  IMAD R47, R47, UR37, R46 ;  /* 0x000000252f2f7c24 */ /* 0x000fe2000f8e022e */
[----:B------:R-:W-:-:S03]  /*8ec0*/  LEA R50, P0, R44, UR38, 0x1 ;  /* 0x000000262c327c11 */ /* 0x000fc6000f8008ff */
[----:B------:R-:W-:-:S05]  /*8ed0*/  IMAD.IADD R45, R45, 0x1, R47 ;  /* 0x000000012d2d7824 */ /* 0x000fca00078e022f */
[----:B------:R-:W-:Y:S02]  /*8ee0*/  LEA.HI.X R51, R44, UR39, R45, 0x1, P0 ;  /* 0x000000272c337c11 */ /* 0x000fe400080f0c2d */
[----:B------:R-:W-:-:S13]  /*8ef0*/  ISETP.GE.AND P0, PT, R16, UR41, PT ;  /* 0x0000002910007c0c */ /* 0x000fda000bf06270 */
[----:B------:R-:W1:Y:S04]  /*8f00*/  @!P0 LDS.128 R44, [R111+0x1400] ;  /* 0x001400006f2c8984 */ /* 0x000e680000000c00 */
[----:B-1----:R-:W-:Y:S01]  /*8f10*/  @!P0 STG.E.128 desc[UR42][R50.64], R44 ;  /* 0x0000002c32008986 */ /* 0x002fe2000c101d2a */
[----:B------:R-:W-:-:S13]  /*8f20*/  ISETP.GE.AND P0, PT, R190, UR41, PT ;  /* 0x00000029be007c0c */ /* 0x000fda000bf06270 */
[----:B------:R-:W1:Y:S04]  /*8f30*/  @!P0 LDS.128 R44, [R111+0x5400] ;  /* 0x005400006f2c8984 */ /* 0x000e680000000c00 */
[----:B-1----:R4:W-:Y:S02]  /*8f40*/  @!P0 STG.E.128 desc[UR42][R50.64+0x80], R44 ;  /* 0x0000802c32008986 */ /* 0x0029e4000c101d2a */
.L_x_7835:
[----:B------:R-:W-:Y:S05]  /*8f50*/  BSYNC B0 ;  /* 0x0000000000007941 */ /* 0x000fea0003800000 */
.L_x_7834:
[----:B------:R-:W-:Y:S01]  /*8f60*/  ISETP.GE.AND P0, PT, R211, R113, PT ;  /* 0x00000071d300720c */ /* 0x000fe20003f06270 */
[----:B------:R-:W-:-:S12]  /*8f70*/  BSSY B0, `(.L_x_7836) ;  /* 0x0000012000007945 */ /* 0x000fd80003800000 */
[----:B------:R-:W-:Y:S05]  /*8f80*/  @P0 BRA `(.L_x_7837) ;  /* 0x0000000000400947 */ /* 0x000fea0003800000 */
[----:B---34-:R-:W-:Y:S01]  /*8f90*/  IADD3 R47, P0, R48, 0x40, RZ ;  /* 0x00000040302f7810 */ /* 0x018fe20007f1e0ff */
        /* <DEDUP_REMOVED lines=15> */
.L_x_7837:
[----:B------:R-:W-:Y:S05]  /*9090*/  BSYNC B0 ;  /* 0x0000000000007941 */ /* 0x000fea0003800000 */
.L_x_7836:
[----:B------:R-:W-:Y:S01]  /*90a0*/  ISETP.GE.AND P0, PT, R210, R113, PT ;  /* 0x00000071d200720c */ /* 0x000fe20003f06270 */
[----:B------:R-:W-:-:S12]  /*90b0*/  BSSY B0, `(.L_x_7838) ;  /* 0x0000012000007945 */ /* 0x000fd80003800000 */
[----:B------:R-:W-:Y:S05]  /*90c0*/  @P0 BRA `(.L_x_7839) ;  /* 0x0000000000400947 */ /* 0x000fea0003800000 */
[----:B-1-34-:R-:W-:Y:S01]  /*90d0*/  IADD3 R47, P0, R48, 0x60, RZ ;  /* 0x00000060302f7810 */ /* 0x01afe20007f1e0ff */
[----:B------:R-:W-:Y:S02]  /*90e0*/  IMAD.MOV.U32 R44, RZ, RZ, R94 ;  /* 0x000000ffff2c7224 */ /* 0x000fe400078e005e */
        /* <DEDUP_REMOVED lines=14> */
.L_x_7839:
[----:B------:R-:W-:Y:S05]  /*91d0*/  BSYNC B0 ;  /* 0x0000000000007941 */ /* 0x000fea0003800000 */
.L_x_7838:
[----:B-1-34-:R-:W3:Y:S01]  /*91e0*/  LDL R44, [R1+0x10] ;  /* 0x00001000012c7983 */ /* 0x01aee20000100800 */
[----:B------:R-:W-:Y:S02]  /*91f0*/  VIADD R184, R184, 0x1 ;  /* 0x00000001b8b87836 */ /* 0x000fe40000000000 */
[----:B0-2---:R-:W-:Y:S01]  /*9200*/  @!P3 VIADD R107, R107, 0x288c0 ;  /* 0x000288c06b6bb836 */ /* 0x005fe20000000000 */
[----:B------:R-:W-:Y:S01]  /*9210*/  @!PT LDS RZ, [RZ] ;  /* 0x00000000fffff984 */ /* 0x000fe20000000800 */
[----:B------:R-:W-:Y:S01]  /*9220*/  @!PT LDS RZ, [RZ] ;  /* 0x00000000fffff984 */ /* 0x000fe20000000800 */
[----:B------:R-:W-:Y:S01]  /*9230*/  @!PT LDS RZ, [RZ] ;  /* 0x00000000fffff984 */ /* 0x000fe20000000800 */
[----:B------:R-:W-:Y:S01]  /*9240*/  @!PT LDS RZ, [RZ] ;  /* 0x00000000fffff984 */ /* 0x000fe20000000800 */
[----:B------:R0:W-:Y:S06]  /*9250*/  MEMBAR.ALL.CTA ;  /* 0x0000000000007992 */ /* 0x0001ec0000008000 */
[----:B0-----:R-:W0:Y:S02]  /*9260*/  FENCE.VIEW.ASYNC.S ;  /* 0x00000000000073c6 */ /* 0x001e240000000000 */
[----:B0-----:R0:W-:Y:S01]  /*9270*/  BAR.SYNC.DEFER_BLOCKING R124, 0x80 ;  /* 0x0002007c0000751d */ /* 0x0011e20000010000 */
[----:B------:R-:W-:-:S02]  /*9280*/  ISETP.NE.AND P0, PT, R184, 0x2, PT ;  /* 0x00000002b800780c */ /* 0x000fc40003f05270 */
[----:B------:R-:W-:Y:S02]  /*9290*/  @!P3 PRMT R107, RZ, 0x654, R107 ;  /* 0x00000654ff6bb816 */ /* 0x000fe4000000006b */
[----:B------:R-:W-:Y:S02]  /*92a0*/  SEL R184, R184, RZ, P0 ;  /* 0x000000ffb8b87207 */ /* 0x000fe40000000000 */
[----:B------:R0:W-:Y:S01]  /*92b0*/  @!P3 SYNCS.ARRIVE.TRANS64.RED.A1T0 RZ, [R107+URZ], RZ ;  /* 0x000000ff6bffb9a7 */ /* 0x0001e2000810043f */
[----:B---3--:R-:W-:Y:S02]  /*92c0*/  LOP3.LUT P4, RZ, R44, 0x4, RZ, 0xc0, !PT ;  /* 0x000000042cff7812 */ /* 0x008fe4000788c0ff */
[----:B------:R-:W-:-:S04]  /*92d0*/  SEL R44, RZ, 0x1, P0 ;  /* 0x00000001ff2c7807 */ /* 0x000fc80000000000 */
[----:B------:R-:W-:-:S07]  /*92e0*/  LOP3.LUT R191, R191, R44, RZ, 0x3c, !PT ;  /* 0x0000002cbfbf7212 */ /* 0x000fce00078e3cff */
[----:B0-----:R-:W-:Y:S05]  /*92f0*/  @P4 BRA `(.L_x_7840) ;  /* 0xffffff98005c4947 */ /* 0x001fea000383ffff */
[----:B------:R-:W0:Y:S01]  /*9300*/  S2R R45, SR_TID.X ;  /* 0x00000000002d7919 */ /* 0x000e220000002100 */
[----:B------:R-:W-:Y:S02]  /*9310*/  PLOP3.LUT P0, PT, PT, PT, PT, 0x8, 0x0 ;  /* 0x000000000000781c */ /* 0x000fe40003f0e170 */
[----:B0-----:R-:W-:-:S04]  /*9320*/  SHF.R.U32.HI R45, RZ, 0x7, R45 ;  /* 0x00000007ff2d7819 */ /* 0x001fc8000001162d */
[----:B------:R-:W-:-:S13]  /*9330*/  ISETP.NE.AND P4, PT, R45, 0x1, PT ;  /* 0x000000012d00780c */ /* 0x000fda0003f85270 */
[----:B------:R-:W-:Y:S06]  /*9340*/  @!P4 BAR.ARV 0x9, 0x100 ;  /* 0x024400000000cb1d */ /* 0x000fec0000002000 */
.L_x_7750:
[----:B------:R-:W0:Y:S01]  /*9350*/  LDC R0, c[0x0][0x448] ;  /* 0x00011200ff007b82 */ /* 0x000e220000000800 */
[----:B------:R-:W-:-:S07]  /*9360*/  IADD3 R7, R189, 0x1, -R187 ;  /* 0x00000001bd077810 */ /* 0x000fce0007ffe8bb */
[----:B------:R-:W1:Y:S01]  /*9370*/  LDC.64 R4, c[0x0][0x9e0] ;  /* 0x00027800ff047b82 */ /* 0x000e620000000a00 */
[----:B0-----:R-:W-:Y:S01]  /*9380*/  ISETP.NE.AND P1, PT, R0, 0x1, PT ;  /* 0x000000010000780c */ /* 0x001fe20003f25270 */
[----:B------:R-:W-:Y:S01]  /*9390*/  VIADD R0, R192, 0x7f ;  /* 0x0000007fc0007836 */ /* 0x000fe20000000000 */
[----:B-1----:R-:W-:-:S11]  /*93a0*/  ISETP.GE.AND P2, PT, R5, 0x1, PT ;  /* 0x000000010500780c */ /* 0x002fd60003f46270 */
[----:B------:R-:W0:Y:S08]  /*93b0*/  @P1 LDC R3, c[0x0][0x44c] ;  /* 0x00011300ff031b82 */ /* 0x000e300000000800 */
[----:B------:R-:W1:Y:S01]  /*93c0*/  @P1 LDC R6, c[0x0][0x450] ;  /* 0x00011400ff061b82 */ /* 0x000e620000000800 */
[----:B0-----:R-:W-:-:S05]  /*93d0*/  @P1 IMAD.HI.U32 R3, R0, R3, RZ ;  /* 0x0000000300031227 */ /* 0x001fca00078e00ff */
[----:B-1----:R-:W-:-:S05]  /*93e0*/  @P1 SHF.R.U32.HI R0, RZ, R6, R3 ;  /* 0x00000006ff001219 */ /* 0x002fca0000011603 */
[----:B------:R-:W-:Y:S01]  /*93f0*/  IMAD.IADD R3, R7, 0x1, R0 ;  /* 0x0000000107037824 */ /* 0x000fe200078e0200 */
[----:B------:R-:W-:Y:S06]  /*9400*/  @P0 BRA `(.L_x_7841) ;  /* 0x00000000000c0947 */ /* 0x000fec0003800000 */
[----:B------:R-:W0:Y:S01]  /*9410*/  FENCE.VIEW.ASYNC.G ;  /* 0x00000000000073c6 */ /* 0x000e220000000100 */
[----:B------:R-:W-:Y:S05]  /*9420*/  WARPSYNC.ALL ;  /* 0x0000000000007948 */ /* 0x000fea0003800000 */
[----:B0-----:R-:W-:Y:S06]  /*9430*/  BAR.ARV 0xc, 0x180 ;  /* 0x0306000000007b1d */ /* 0x001fec0000002000 */
.L_x_7841:
        /* <DEDUP_REMOVED lines=13> */
.L_x_7844:
[----:B------:R-:W-:-:S13]  /*9510*/  ISETP.NE.AND P0, PT, R5, 0x1, PT ;  /* 0x000000010500780c */ /* 0x000fda0003f05270 */
[----:B------:R-:W0:Y:S02]  /*9520*/  @P0 LDC.64 R6, c[0x0][0x9e8] ;  /* 0x00027a00ff060b82 */ /* 0x000e240000000a00 */
[----:B0-----:R-:W-:-:S05]  /*9530*/  @P0 IMAD.HI.U32 R6, R0, R6, RZ ;  /* 0x0000000600060227 */ /* 0x001fca00078e00ff */
[----:B------:R-:W-:-:S07]  /*9540*/  @P0 SHF.R.U32.HI R0, RZ, R7, R6 ;  /* 0x00000007ff000219 */ /* 0x000fce0000011606 */
.L_x_7845:
[----:B------:R-:W-:Y:S05]  /*9550*/  BSYNC B0 ;  /* 0x0000000000007941 */ /* 0x000fea0003800000 */
.L_x_7843:
[----:B------:R-:W-:-:S05]  /*9560*/  IMAD R3, R0, R5, R5 ;  /* 0x0000000500037224 */ /* 0x000fca00078e0205 */
[----:B------:R-:W-:-:S07]  /*9570*/  VIMNMX R4, R4, R3, PT ;  /* 0x0000000304047248 */ /* 0x000fce0003fe0100 */
.L_x_7842:
[----:B------:R-:W0:Y:S01]  /*9580*/  @P1 LDC R7, c[0x0][0x44c] ;  /* 0x00011300ff071b82 */ /* 0x000e220000000800 */
[----:B------:R-:W-:Y:S01]  /*9590*/  VIADD R4, R4, 0x7f ;  /* 0x0000007f04047836 */ /* 0x000fe20000000000 */
[----:B------:R-:W-:Y:S01]  /*95a0*/  ULDC UR4, c[0x0][0x9dc] ;  /* 0x0002770000047ab9 */ /* 0x000fe20000000800 */
[----:B------:R-:W-:-:S03]  /*95b0*/  IMAD.MOV.U32 R0, RZ, RZ, R192 ;  /* 0x000000ffff007224 */ /* 0x000fc600078e00c0 */
        /* <DEDUP_REMOVED lines=20> */
.L_x_7848:
[----:B------:R-:W-:-:S13]  /*9700*/  ISETP.NE.AND P0, PT, R5, 0x1, PT ;  /* 0x000000010500780c */ /* 0x000fda0003f05270 */
[----:B------:R-:W0:Y:S02]  /*9710*/  @P0 LDC.64 R6, c[0x0][0x9e8] ;  /* 0x00027a00ff060b82 */ /* 0x000e240000000a00 */
[----:B0-----:R-:W-:-:S05]  /*9720*/  @P0 IMAD.HI.U32 R4, R0, R6, RZ ;  /* 0x0000000600040227 */ /* 0x001fca00078e00ff */
[----:B------:R-:W-:-:S07]  /*9730*/  @P0 SHF.R.U32.HI R0, RZ, R7, R4 ;  /* 0x00000007ff000219 */ /* 0x000fce0000011604 */
.L_x_7849:
[----:B------:R-:W-:Y:S05]  /*9740*/  BSYNC B0 ;  /* 0x0000000000007941 */ /* 0x000fea0003800000 */
.L_x_7847:
[----:B------:R-:W-:-:S05]  /*9750*/  IMAD R0, R0, R5, RZ ;  /* 0x0000000500007224 */ /* 0x000fca00078e02ff */
[----:B------:R-:W-:-:S07]  /*9760*/  VIMNMX R3, R3, R0, !PT ;  /* 0x0000000003037248 */ /* 0x000fce0007fe0100 */
.L_x_7846:
        /* <DEDUP_REMOVED lines=39> */
.L_x_7851:
[----:B------:R-:W-:Y:S05]  /*99e0*/  BSYNC B0 ;  /* 0x0000000000007941 */ /* 0x000fea0003800000 */
.L_x_7850:
        /* <DEDUP_REMOVED lines=39> */
[----:B------:R-:W-:-:S03]  /*9c60*/  UMOV UR4, 0xffffffff ;  /* 0xffffffff00047882 */ /* 0x000fc60000000000 */
[----:B------:R-:W-:Y:S05]  /*9c70*/  BRA.DIV UR4, `(.L_x_7853) ;  /* 0x000001da048c7947 */ /* 0x000fea000b800000 */
[----:B------:R-:W0:Y:S02]  /*9c80*/  S2R R3, SR_TID.X ;  /* 0x0000000000037919 */ /* 0x000e240000002100 */
[----:B0-----:R-:W-:-:S05]  /*9c90*/  VIADD R3, R3, 0xffffff80 ;  /* 0xffffff8003037836 */ /* 0x001fca0000000000 */
[----:B------:R-:W-:-:S04]  /*9ca0*/  SHF.R.S32.HI R0, RZ, 0x1f, R3 ;  /* 0x0000001fff007819 */ /* 0x000fc80000011403 */
[----:B------:R-:W-:-:S04]  /*9cb0*/  LEA.HI R0, R0, R3, RZ, 0x7 ;  /* 0x0000000300007211 */ /* 0x000fc800078f38ff */
[----:B------:R-:W-:-:S05]  /*9cc0*/  SHF.R.S32.HI R0, RZ, 0x7, R0 ;  /* 0x00000007ff007819 */ /* 0x000fca0000011400 */
[----:B------:R0:W1:Y:S02]  /*9cd0*/  SHFL.IDX PT, R193, R0, RZ, 0x1f ;  /* 0x00001fff00c17589 */ /* 0x00006400000e0000 */
.L_x_8197:
[----:B01----:R-:W-:Y:S01]  /*9ce0*/  LEA.HI R0, R193, R193, RZ, 0x1 ;  /* 0x000000c1c1007211 */ /* 0x003fe200078f08ff */
[----:B------:R-:W-:-:S03]  /*9cf0*/  IMAD.U32 R3, RZ, RZ, UR44 ;  /* 0x0000002cff037e24 */ /* 0x000fc6000f8e00ff */
[----:B------:R-:W-:Y:S02]  /*9d00*/  LOP3.LUT R0, R0, 0x1e, RZ, 0xc0, !PT ;  /* 0x0000001e00007812 */ /* 0x000fe400078ec0ff */
[----:B------:R-:W-:-:S03]  /*9d10*/  LOP3.LUT P0, RZ, R3, 0x3ff, RZ, 0xc0, !PT ;  /* 0x000003ff03ff7812 */ /* 0x000fc6000780c0ff */
[----:B------:R-:W-:Y:S01]  /*9d20*/  IMAD.IADD R0, R193, 0x1, -R0 ;  /* 0x00000001c1007824 */ /* 0x000fe200078e0a00 */
[----:B------:R-:W-:-:S04]  /*9d30*/  P2R R24, PR, RZ, 0x1 ;  /* 0x00000001ff187803 */ /* 0x000fc80000000000 */
        /* <DEDUP_REMOVED lines=20> */
.L_x_7854:
        /* <DEDUP_REMOVED lines=12> */
.L_x_7858:
[----:B-1----:R1:W2:Y:S02]  /*9f40*/  SYNCS.PHASECHK.TRANS64.TRYWAIT P0, [R2+URZ+0x28800], R3 ;  /* 0x02880003020075a7 */ /* 0x0022a4000800017f */
[----:B--2---:R-:W-:Y:S05]  /*9f50*/  @!P0 NANOSLEEP.SYNCS 0x989680 ;  /* 0x009896800000895d */ /* 0x004fea0003900000 */
[----:B------:R-:W2:Y:S02]  /*9f60*/  @!P0 SYNCS.PHASECHK.TRANS64 P0, [R2+URZ+0x28800], R3 ;  /* 0x02880003020085a7 */ /* 0x000ea4000800007f */
[----:B--2---:R-:W-:Y:S05]  /*9f70*/  @!P0 BRA `(.L_x_7858) ;  /* 0xfffffffc00f08947 */ /* 0x004fea000383ffff */
.L_x_7857:
[----:B------:R-:W-:Y:S05]  /*9f80*/  BSYNC B0 ;  /* 0x0000000000007941 */ /* 0x000fea0003800000 */
.L_x_7856:
[----:B------:R-:W-:Y:S05]  /*9f90*/  BRA `(.L_x_7859) ;  /* 0x0000005400007947 */ /* 0x000fea0003800000 */
.L_x_7855:
[----:B------:R-:W-:Y:S01]  /*9fa0*/  ISETP.NE.AND P0, PT, R24, RZ, PT ;  /* 0x000000ff1800720c */ /* 0x000fe20003f05270 */
[----:B------:R-:W-:Y:S01]  /*9fb0*/  ULDC.64 UR4, c[0x0][0x3f8] ;  /* 0x0000fe0000047ab9 */ /* 0x000fe20000000a00 */
[----:B-----5:R-:W-:Y:S01]  /*9fc0*/  SHF.R.S32.HI R0, RZ, 0x1f, R112 ;  /* 0x0000001fff007819 */ /* 0x020fe20000011470 */
[----:B------:R-:W-:Y:S01]  /*9fd0*/  ULDC.64 UR6, c[0x0][0x408] ;  /* 0x0001020000067ab9 */ /* 0x000fe20000000a00 */
[----:B------:R-:W-:-:S04]  /*9fe0*/  IMAD.WIDE.U32 R24, R112, UR4, RZ ;  /* 0x0000000470187c25 */ /* 0x000fc8000f8e00ff */
[C---:B------:R-:W-:Y:S02]  /*9ff0*/  IMAD R3, R0.reuse, UR4, RZ ;  /* 0x0000000400037c24 */ /* 0x040fe4000f8e02ff */
[----:B------:R-:W-:Y:S02]  /*a000*/  IMAD R5, R0, UR6, RZ ;  /* 0x0000000600057c24 */ /* 0x000fe4000f8e02ff */
        /* <DEDUP_REMOVED lines=22> */
.L_x_7860:
[----:B------:R-:W-:Y:S01]  /*a170*/  ULDC.U8 UR4, c[0x0][0x410] ;  /* 0x0001040000047ab9 */ /* 0x000fe20000000000 */
[----:B------:R-:W-:Y:S01]  /*a180*/  IMAD.IADD R58, R23, 0x1, R192 ;  /* 0x00000001173a7824 */ /* 0x000fe200078e02c0 */
[----:B------:R-:W-:Y:S01]  /*a190*/  ISETP.NE.AND P0, PT, RZ, UR4, PT ;  /* 0x00000004ff007c0c */ /* 0x000fe2000bf05270 */
[----:B------:R-:W-:Y:S02]  /*a1a0*/  BSSY B0, `(.L_x_7861) ;  /* 0x0000517000007945 */ /* 0x000fe40003800000 */
[----:B------:R-:W-:-:S10]  /*a1b0*/  IMAD R3, R207, 0x20, R58 ;  /* 0x00000020cf037824 */ /* 0x000fd400078e023a */
[----:B------:R-:W-:Y:S05]  /*a1c0*/  @!P0 BRA `(.L_x_7862) ;  /* 0x0000002800588947 */ /* 0x000fea0003800000 */
[----:B------:R-:W0:Y:S01]  /*a1d0*/  LDC R8, c[0x0][0x448] ;  /* 0x00011200ff087b82 */ /* 0x000e220000000800 */
[----:B------:R-:W-:Y:S01]  /*a1e0*/  ULDC.64 UR4, c[0x0][0x3f8] ;  /* 0x0000fe0000047ab9 */ /* 0x000fe20000000a00 */
[----:B------:R-:W-:Y:S01]  /*a1f0*/  ULDC.64 UR6, c[0x0][0x408] ;  /* 0x0001020000067ab9 */ /* 0x000fe20000000a00 */
[----:B------:R-:W-:Y:S02]  /*a200*/  IMAD.MOV.U32 R4, RZ, RZ, R24 ;  /* 0x000000ffff047224 */ /* 0x000fe400078e0018 */
[----:B------:R-:W-:Y:S02]  /*a210*/  IMAD.MOV.U32 R10, RZ, RZ, R112 ;  /* 0x000000ffff0a7224 */ /* 0x000fe400078e0070 */
[----:B------:R-:W-:Y:S01]  /*a220*/  IMAD.MOV.U32 R11, RZ, RZ, R29 ;  /* 0x000000ffff0b7224 */ /* 0x000fe200078e001d */
        /* <DEDUP_REMOVED lines=27> */
.L_x_8203:
[----:B------:R-:W-:Y:S01]  /*a3e0*/  IMAD R75, R187, R8, RZ ;  /* 0x00000008bb4b7224 */ /* 0x000fe200078e02ff */
[----:B------:R-:W-:Y:S01]  /*a3f0*/  BSSY B1, `(.L_x_7864) ;  /* 0x000001e000017945 */ /* 0x000fe20003800000 */
[----:B------:R-:W-:Y:S02]  /*a400*/  CS2R R46, SRZ ;  /* 0x00000000002e7805 */ /* 0x000fe4000001ff00 */
[----:B------:R-:W-:Y:S02]  /*a410*/  CS2R R40, SRZ ;  /* 0x0000000000287805 */ /* 0x000fe4000001ff00 */
[----:B------:R-:W-:Y:S02]  /*a420*/  CS2R R44, SRZ ;  /* 0x00000000002c7805 */ /* 0x000fe4000001ff00 */
[----:B------:R-:W-:Y:S02]  /*a430*/  ISETP.GE.AND P0, PT, R58, R75, PT ;  /* 0x0000004b3a00720c */ /* 0x000fe40003f06270 */
[----:B------:R-:W-:-:S11]  /*a440*/  CS2R R38, SRZ ;  /* 0x0000000000267805 */ /* 0x000fd6000001ff00 */
[----:B------:R-:W-:Y:S05]  /*a450*/  @P0 BRA `(.L_x_7865) ;  /* 0x00000000005c0947 */ /* 0x000fea0003800000 */
[----:B------:R-:W-:Y:S01]  /*a460*/  ULDC UR4, c[0x0][0x3f4] ;  /* 0x0000fd0000047ab9 */ /* 0x000fe20000000800 */
[----:B------:R-:W-:Y:S02]  /*a470*/  CS2R R38, SRZ ;  /* 0x0000000000267805 */ /* 0x000fe4000001ff00 */
[----:B------:R-:W-:Y:S02]  /*a480*/  ISETP.GE.AND P4, PT, R18, UR4, PT ;  /* 0x0000000412007c0c */ /* 0x000fe4000bf86270 */
[----:B------:R-:W-:Y:S02]  /*a490*/  CS2R R40, SRZ ;  /* 0x0000000000287805 */ /* 0x000fe4000001ff00 */
[----:B------:R-:W-:-:S09]  /*a4a0*/  ISETP.GE.AND P5, PT, R185, UR4, PT ;  /* 0x00000004b9007c0c */ /* 0x000fd2000bfa6270 */
[C---:B------:R-:W-:Y:S01]  /*a4b0*/  @!P4 IMAD.SHL.U32 R12, R18.reuse, 0x2, RZ ;  /* 0x00000002120cc824 */ /* 0x040fe200078e00ff */
[----:B------:R-:W-:-:S03]  /*a4c0*/  @!P4 SHF.L.U64.HI R13, R18, 0x1, R19 ;  /* 0x00000001120dc819 */ /* 0x000fc60000010213 */
[C---:B------:R-:W-:Y:S01]  /*a4d0*/  @!P5 IMAD.SHL.U32 R15, R185.reuse, 0x2, RZ ;  /* 0x00000002b90fd824 */ /* 0x040fe200078e00ff */
[----:B------:R-:W-:Y:S02]  /*a4e0*/  @!P5 SHF.L.U64.HI R11, R185, 0x1, R232 ;  /* 0x00000001b90bd819 */ /* 0x000fe400000102e8 */
[CC--:B--2---:R-:W-:Y:S02]  /*a4f0*/  @!P4 IADD3 R8, P0, R3.reuse, R12.reuse, RZ ;  /* 0x0000000c0308c210 */ /* 0x0c4fe40007f1e0ff */
[----:B----4-:R-:W-:Y:S02]  /*a500*/  @!P4 IADD3 R12, P1, R14, R12, RZ ;  /* 0x0000000c0e0cc210 */ /* 0x010fe40007f3e0ff */
[-C--:B------:R-:W-:Y:S01]  /*a510*/  @!P5 IADD3 R20, P2, R3, R15.reuse, RZ ;  /* 0x0000000f0314d210 */ /* 0x080fe20007f5e0ff */
[----:B-1----:R-:W-:Y:S01]  /*a520*/  @!P4 IMAD.X R9, R0, 0x1, R13, P0 ;  /* 0x000000010009c824 */ /* 0x002fe200000e060d */
[----:B------:R-:W-:Y:S02]  /*a530*/  @!P5 IADD3 R14, P3, R14, R15, RZ ;  /* 0x0000000f0e0ed210 */ /* 0x000fe40007f7e0ff */
[----:B------:R-:W-:-:S02]  /*a540*/  CS2R R44, SRZ ;  /* 0x00000000002c7805 */ /* 0x000fc4000001ff00 */
[----:B------:R-:W-:Y:S01]  /*a550*/  CS2R R46, SRZ ;  /* 0x00000000002e7805 */ /* 0x000fe2000001ff00 */
[----:B------:R-:W-:Y:S02]  /*a560*/  @!P5 IMAD.X R21, R0, 0x1, R11, P2 ;  /* 0x000000010015d824 */ /* 0x000fe400010e060b */
[C---:B---3--:R-:W-:Y:S02]  /*a570*/  @!P4 IMAD.X R13, R4.reuse, 0x1, R13, P1 ;  /* 0x00000001040dc824 */ /* 0x048fe400008e060d */
[----:B------:R-:W-:Y:S01]  /*a580*/  @!P5 IMAD.X R15, R4, 0x1, R11, P3 ;  /* 0x00000001040fd824 */ /* 0x000fe200018e060b */
[----:B------:R1:W5:Y:S04]  /*a590*/  @!P5 LD.E.64 R38, desc[UR42][R20.64] ;  /* 0x0000002a1426d980 */ /* 0x000368000c101b00 */
[----:B------:R1:W5:Y:S04]  /*a5a0*/  @!P5 LD.E.64 R40, desc[UR42][R14.64] ;  /* 0x0000002a0e28d980 */ /* 0x000368000c101b00 */
[----:B------:R1:W5:Y:S04]  /*a5b0*/  @!P4 LD.E.64 R44, desc[UR42][R8.64] ;  /* 0x0000002a082cc980 */ /* 0x000368000c101b00 */
[----:B------:R1:W5:Y:S02]  /*a5c0*/  @!P4 LD.E.64 R46, desc[UR42][R12.64] ;  /* 0x0000002a0c2ec980 */ /* 0x000364000c101b00 */
.L_x_7865:
[----:B------:R-:W-:Y:S05]  /*a5d0*/  BSYNC B1 ;  /* 0x0000000000017941 */ /* 0x000fea0003800000 */
.L_x_7864:
        /* <DEDUP_REMOVED lines=22> */
[----:B----4-:R1:W4:Y:S02]  /*a740*/  SHFL.IDX PT, R14, R5, 0x1, 0x181f ;  /* 0x00381f00050e7f89 */ /* 0x01032400000e0000 */
.L_x_8209:
[----:B------:R-:W-:Y:S01]  /*a750*/  VIADD R8, R58, 0x20 ;  /* 0x000000203a087836 */ /* 0x000fe20000000000 */
[----:B------:R-:W-:Y:S01]  /*a760*/  BSSY B1, `(.L_x_7867) ;  /* 0x000001d000017945 */ /* 0x000fe20003800000 */
[----:B------:R-:W-:Y:S02]  /*a770*/  CS2R R30, SRZ ;  /* 0x00000000001e7805 */ /* 0x000fe4000001ff00 */
[----:B------:R-:W-:Y:S02]  /*a780*/  CS2R R42, SRZ ;  /* 0x00000000002a7805 */ /* 0x000fe4000001ff00 */
[----:B------:R-:W-:Y:S02]  /*a790*/  CS2R R32, SRZ ;  /* 0x0000000000207805 */ /* 0x000fe4000001ff00 */
[----:B------:R-:W-:-:S13]  /*a7a0*/  ISETP.GE.AND P0, PT, R8, R75, PT ;  /* 0x0000004b0800720c */ /* 0x000fda0003f06270 */
        /* <DEDUP_REMOVED lines=10> */
[CC--:B---3--:R-:W-:Y:S02]  /*a850*/  @!P4 IADD3 R8, P0, R3.reuse, R12.reuse, RZ ;  /* 0x0000000c0308c210 */ /* 0x0c8fe40007f1e0ff */
[-C--:B------:R-:W-:Y:S02]  /*a860*/  @!P5 IADD3 R20, P2, R3, R9.reuse, RZ ;  /* 0x000000090314d210 */ /* 0x080fe40007f5e0ff */
[C---:B----4-:R-:W-:Y:S02]  /*a870*/  @!P4 IADD3 R12, P1, R14.reuse, R12, RZ ;  /* 0x0000000c0e0cc210 */ /* 0x050fe40007f3e0ff */
[----:B------:R-:W-:Y:S01]  /*a880*/  @!P5 IADD3 R14, P3, R14, R9, RZ ;  /* 0x000000090e0ed210 */ /* 0x000fe20007f7e0ff */
[----:B--2---:R-:W-:Y:S01]  /*a890*/  @!P5 IMAD.X R21, R0, 0x1, R15, P2 ;  /* 0x000000010015d824 */ /* 0x004fe200010e060f */
[----:B------:R-:W-:-:S02]  /*a8a0*/  CS2R R42, SRZ ;  /* 0x00000000002a7805 */ /* 0x000fc4000001ff00 */
[----:B------:R-:W-:Y:S01]  /*a8b0*/  CS2R R34, SRZ ;  /* 0x0000000000227805 */ /* 0x000fe2000001ff00 */
[--C-:B------:R-:W-:Y:S02]  /*a8c0*/  @!P4 IMAD.X R9, R0, 0x1, R11.reuse, P0 ;  /* 0x000000010009c824 */ /* 0x100fe400000e060b */
[C---:B0-----:R-:W-:Y:S01]  /*a8d0*/  @!P4 IMAD.X R13, R4.reuse, 0x1, R11, P1 ;  /* 0x00000001040dc824 */ /* 0x041fe200008e060b */
[----:B------:R0:W5:Y:S01]  /*a8e0*/  @!P5 LD.E.64 R32, desc[UR42][R20.64] ;  /* 0x0000002a1420d980 */ /* 0x000162000c101b00 */
[----:B------:R-:W-:-:S03]  /*a8f0*/  @!P5 IMAD.X R15, R4, 0x1, R15, P3 ;  /* 0x00000001040fd824 */ /* 0x000fc600018e060f */
[----:B------:R0:W5:Y:S04]  /*a900*/  @!P4 LD.E.64 R42, desc[UR42][R8.64] ;  /* 0x0000002a082ac980 */ /* 0x000168000c101b00 */
[----:B------:R0:W5:Y:S04]  /*a910*/  @!P5 LD.E.64 R30, desc[UR42][R14.64] ;  /* 0x0000002a0e1ed980 */ /* 0x000168000c101b00 */
[----:B------:R0:W5:Y:S02]  /*a920*/  @!P4 LD.E.64 R34, desc[UR42][R12.64] ;  /* 0x0000002a0c22c980 */ /* 0x000164000c101b00 */
.L_x_7868:
[----:B------:R-:W-:Y:S05]  /*a930*/  BSYNC B1 ;  /* 0x0000000000017941 */ /* 0x000fea0003800000 */
.L_x_7867:
[----:B--2--5:R-:W-:Y:S01]  /*a940*/  IMAD.MOV.U32 R0, RZ, RZ, R34 ;  /* 0x000000ffff007224 */ /* 0x024fe200078e0022 */
[----:B------:R-:W-:Y:S01]  /*a950*/  UMOV UR4, 0xffffffff ;  /* 0xffffffff00047882 */ /* 0x000fe20000000000 */
[----:B---3--:R-:W-:Y:S02]  /*a960*/  IMAD.MOV.U32 R3, RZ, RZ, R35 ;  /* 0x000000ffff037224 */ /* 0x008fe400078e0023 */
[----:B0-----:R-:W-:Y:S01]  /*a970*/  IMAD.MOV.U32 R4, RZ, RZ, R30 ;  /* 0x000000ffff047224 */ /* 0x001fe200078e001e */
        /* <DEDUP_REMOVED lines=17> */
[----:B----4-:R4:W0:Y:S02]  /*aa90*/  SHFL.IDX PT, R14, R5, 0x2, 0x181f ;  /* 0x00581f00050e7f89 */ /* 0x01082400000e0000 */
.L_x_8215:
[----:B------:R-:W-:Y:S01]  /*aaa0*/  VIADD R8, R58, 0x40 ;  /* 0x000000403a087836 */ /* 0x000fe20000000000 */
        /* <DEDUP_REMOVED lines=18> */
[C---:B0-----:R-:W-:Y:S02]  /*abd0*/  @!P4 IADD3 R12, P1, R14.reuse, R12, RZ ;  /* 0x0000000c0e0cc210 */ /* 0x041fe40007f3e0ff */
[----:B------:R-:W-:Y:S01]  /*abe0*/  @!P5 IADD3 R14, P3, R14, R9, RZ ;  /* 0x000000090e0ed210 */ /* 0x000fe20007f7e0ff */
[----:B--2---:R-:W-:Y:S01]  /*abf0*/  @!P5 IMAD.X R49, R0, 0x1, R15, P2 ;  /* 0x000000010031d824 */ /* 0x004fe200010e060f */
[----:B------:R-:W-:-:S02]  /*ac00*/  CS2R R28, SRZ ;  /* 0x00000000001c7805 */ /* 0x000fc4000001ff00 */
[----:B------:R-:W-:Y:S01]  /*ac10*/  CS2R R26, SRZ ;  /* 0x00000000001a7805 */ /* 0x000fe2000001ff00 */
[--C-:B------:R-:W-:Y:S02]  /*ac20*/  @!P4 IMAD.X R9, R0, 0x1, R11.reuse, P0 ;  /* 0x000000010009c824 */ /* 0x100fe400000e060b */
[C---:B------:R-:W-:Y:S01]  /*ac30*/  @!P4 IMAD.X R13, R4.reuse, 0x1, R11, P1 ;  /* 0x00000001040dc824 */ /* 0x040fe200008e060b */
[----:B------:R0:W5:Y:S01]  /*ac40*/  @!P5 LD.E.64 R20, desc[UR42][R48.64] ;  /* 0x0000002a3014d980 */ /* 0x000162000c101b00 */
[----:B------:R-:W-:-:S03]  /*ac50*/  @!P5 IMAD.X R15, R4, 0x1, R15, P3 ;  /* 0x00000001040fd824 */ /* 0x000fc600018e060f */
[----:B------:R0:W5:Y:S04]  /*ac60*/  @!P4 LD.E.64 R28, desc[UR42][R8.64] ;  /* 0x0000002a081cc980 */ /* 0x000168000c101b00 */
[----:B------:R0:W5:Y:S04]  /*ac70*/  @!P5 LD.E.64 R24, desc[UR42][R14.64] ;  /* 0x0000002a0e18d980 */ /* 0x000168000c101b00 */
[----:B------:R0:W5:Y:S02]  /*ac80*/  @!P4 LD.E.64 R26, desc[UR42][R12.64] ;  /* 0x0000002a0c1ac980 */ /* 0x000164000c101b00 */
.L_x_7871:
[----:B------:R-:W-:Y:S05]  /*ac90*/  BSYNC B1 ;  /* 0x0000000000017941 */ /* 0x000fea0003800000 */
.L_x_7870:
[----:B0----5:R-:W-:Y:S01]  /*aca0*/  IMAD.MOV.U32 R8, RZ, RZ, R25 ;  /* 0x000000ffff087224 */ /* 0x021fe200078e0019 */
[----:B------:R-:W-:Y:S01]  /*acb0*/  UMOV UR4, 0xffffffff ;  /* 0xffffffff00047882 */ /* 0x000fe20000000000 */
[----:B--2---:R-:W-:Y:S02]  /*acc0*/  IMAD.MOV.U32 R0, RZ, RZ, R26 ;  /* 0x000000ffff007224 */ /* 0x004fe400078e001a */
        /* <DEDUP_REMOVED lines=16> */
[----:B------:R0:W2:Y:S04]  /*add0*/  SHFL.IDX PT, R0, R7, 0x3, 0x181f ;  /* 0x00781f0007007f89 */ /* 0x0000a800000e0000 */
[----:B------:R0:W3:Y:S04]  /*ade0*/  SHFL.IDX PT, R3, R6, 0x3, 0x181f ;  /* 0x00781f0006037f89 */ /* 0x0000e800000e0000 */
[----:B------:R0:W0:Y:S04]  /*adf0*/  SHFL.IDX PT, R4, R10, 0x3, 0x181f ;  /* 0x00781f000a047f89 */ /* 0x00002800000e0000 */
[----:B-1--4-:R-:W1:Y:S02]  /*ae00*/  SHFL.IDX PT, R5, R5, 0x3, 0x181f ;  /* 0x00781f0005057f89 */ /* 0x012e6400000e0000 */
.L_x_8221:
[----:B------:R-:W-:Y:S01]  /*ae10*/  VIADD R58, R58, 0x60 ;  /* 0x000000603a3a7836 */ /* 0x000fe20000000000 */
[----:B0-----:R-:W-:Y:S01]  /*ae20*/  LEA.HI R6, R213, R213, RZ, 0x1 ;  /* 0x000000d5d5067211 */ /* 0x001fe200078f08ff */
[----:B------:R-:W-:Y:S01]  /*ae30*/  BSSY B1, `(.L_x_7873) ;  /* 0x0000020000017945 */ /* 0x000fe20003800000 */
[----:B------:R-:W-:Y:S02]  /*ae40*/  CS2R R10, SRZ ;  /* 0x00000000000a7805 */ /* 0x000fe4000001ff00 */
[----:B------:R-:W-:Y:S02]  /*ae50*/  CS2R R14, SRZ ;  /* 0x00000000000e7805 */ /* 0x000fe4000001ff00 */
[----:B------:R-:W-:Y:S02]  /*ae60*/  ISETP.GE.AND P0, PT, R58, R75, PT ;  /* 0x0000004b3a00720c */ /* 0x000fe40003f06270 */
[----:B------:R-:W-:Y:S02]  /*ae70*/  CS2R R12, SRZ ;  /* 0x00000000000c7805 */ /* 0x000fe4000001ff00 */
[----:B------:R-:W-:-:S05]  /*ae80*/  LOP3.LUT R6, R6, 0xfffffffe, RZ, 0xc0, !PT ;  /* 0xfffffffe06067812 */ /* 0x000fca00078ec0ff */
[----:B------:R-:W-:-:S05]  /*ae90*/  IMAD.IADD R6, R213, 0x1, -R6 ;  /* 0x00000001d5067824 */ /* 0x000fca00078e0a06 */
[----:B------:R-:W-:Y:S01]  /*aea0*/  SHF.L.U32 R77, R6, 0x1f, RZ ;  /* 0x0000001f064d7819 */ /* 0x000fe200000006ff */
[----:B------:R-:W-:Y:S06]  /*aeb0*/  @P0 BRA `(.L_x_7874) ;  /* 0x00000000005c0947 */ /* 0x000fec0003800000 */
[----:B------:R-:W-:Y:S01]  /*aec0*/  ULDC UR4, c[0x0][0x3f4] ;  /* 0x0000fd0000047ab9 */ /* 0x000fe20000000800 */
[----:B------:R-:W-:Y:S02]  /*aed0*/  CS2R R12, SRZ ;  /* 0x00000000000c7805 */ /* 0x000fe4000001ff00 */
[----:B------:R-:W-:Y:S02]  /*aee0*/  ISETP.GE.AND P4, PT, R18, UR4, PT ;  /* 0x0000000412007c0c */ /* 0x000fe4000bf86270 */
[----:B------:R-:W-:-:S11]  /*aef0*/  ISETP.GE.AND P5, PT, R185, UR4, PT ;  /* 0x00000004b9007c0c */ /* 0x000fd6000bfa6270 */
[C---:B------:R-:W-:Y:S01]  /*af00*/  @!P4 IMAD.SHL.U32 R48, R18.reuse, 0x2, RZ ;  /* 0x000000021230c824 */ /* 0x040fe200078e00ff */
[----:B------:R-:W-:Y:S01]  /*af10*/  @!P4 SHF.L.U64.HI R9, R18, 0x1, R19 ;  /* 0x000000011209c819 */ /* 0x000fe20000010213 */
[C---:B------:R-:W-:Y:S01]  /*af20*/  @!P5 IMAD.SHL.U32 R50, R185.reuse, 0x2, RZ ;  /* 0x00000002b932d824 */ /* 0x040fe200078e00ff */
[----:B------:R-:W-:Y:S02]  /*af30*/  @!P5 SHF.L.U64.HI R11, R185, 0x1, R232 ;  /* 0x00000001b90bd819 */ /* 0x000fe400000102e8 */
[C---:B---3--:R-:W-:Y:S02]  /*af40*/  @!P4 IADD3 R6, P0, R3.reuse, R48, RZ ;  /* 0x000000300306c210 */ /* 0x048fe40007f1e0ff */
[----:B------:R-:W-:Y:S02]  /*af50*/  @!P5 IADD3 R52, P2, R3, R50, RZ ;  /* 0x000000320334d210 */ /* 0x000fe40007f5e0ff */
[C---:B-1----:R-:W-:Y:S01]  /*af60*/  @!P4 IADD3 R48, P1, R5.reuse, R48, RZ ;  /* 0x000000300530c210 */ /* 0x042fe20007f3e0ff */
[C---:B--2---:R-:W-:Y:S01]  /*af70*/  @!P4 IMAD.X R7, R0.reuse, 0x1, R9, P0 ;  /* 0x000000010007c824 */ /* 0x044fe200000e0609 */
[----:B------:R-:W-:Y:S01]  /*af80*/  @!P5 IADD3 R50, P3, R5, R50, RZ ;  /* 0x000000320532d210 */ /* 0x000fe20007f7e0ff */
[----:B------:R-:W-:Y:S01]  /*af90*/  @!P5 IMAD.X R53, R0, 0x1, R11, P2 ;  /* 0x000000010035d824 */ /* 0x000fe200010e060b */
[----:B------:R-:W-:Y:S01]  /*afa0*/  CS2R R14, SRZ ;  /* 0x00000000000e7805 */ /* 0x000fe2000001ff00 */
[C---:B------:R-:W-:Y:S01]  /*afb0*/  @!P4 IMAD.X R49, R4.reuse, 0x1, R9, P1 ;  /* 0x000000010431c824 */ /* 0x040fe200008e0609 */
[----:B------:R-:W-:Y:S01]  /*afc0*/  CS2R R8, SRZ ;  /* 0x0000000000087805 */ /* 0x000fe2000001ff00 */
[----:B------:R-:W-:Y:S01]  /*afd0*/  @!P5 IMAD.X R51, R4, 0x1, R11, P3 ;  /* 0x000000010433d824 */ /* 0x000fe200018e060b */
[----:B------:R-:W-:Y:S01]  /*afe0*/  CS2R R10, SRZ ;  /* 0x00000000000a7805 */ /* 0x000fe2000001ff00 */
[----:B------:R0:W5:Y:S04]  /*aff0*/  @!P5 LD.E.64 R12, desc[UR42][R52.64] ;  /* 0x0000002a340cd980 */ /* 0x000168000c101b00 */
[----:B------:R0:W5:Y:S04]  /*b000*/  @!P4 LD.E.64 R14, desc[UR42][R6.64] ;  /* 0x0000002a060ec980 */ /* 0x000168000c101b00 */
[----:B------:R0:W5:Y:S04]  /*b010*/  @!P5 LD.E.64 R10, desc[UR42][R50.64] ;  /* 0x0000002a320ad980 */ /* 0x000168000c101b00 */
[----:B------:R0:W5:Y:S02]  /*b020*/  @!P4 LD.E.64 R8, desc[UR42][R48.64] ;  /* 0x0000002a3008c980 */ /* 0x000164000c101b00 */
.L_x_7874:
[----:B------:R-:W-:Y:S05]  /*b030*/  BSYNC B1 ;  /* 0x0000000000017941 */ /* 0x000fea0003800000 */
.L_x_7873:
[----:B------:R-:W4:Y:S01]  /*b040*/  SYNCS.PHASECHK.TRANS64.TRYWAIT P0, [R2+URZ+0x28800], R77 ;  /* 0x0288004d020075a7 */ /* 0x000f22000800017f */
[----:B-----5:R-:W-:Y:S01]  /*b050*/  IMAD.MOV.U32 R4, RZ, RZ, R9 ;  /* 0x000000ffff047224 */ /* 0x020fe200078e0009 */
[----:B--2---:R-:W-:Y:S01]  /*b060*/  VIADDMNMX R0, R75, -R192, 0x80, PT ;  /* 0x000000804b007446 */ /* 0x004fe200038009c0 */
[----:B---3--:R-:W-:Y:S01]  /*b070*/  IMAD.MOV.U32 R3, RZ, RZ, R8 ;  /* 0x000000ffff037224 */ /* 0x008fe200078e0008 */
[----:B------:R-:W-:Y:S01]  /*b080*/  BSSY B1, `(.L_x_7875) ;  /* 0x000000e000017945 */ /* 0x000fe20003800000 */
[----:B-1----:R-:W-:Y:S01]  /*b090*/  IMAD.MOV.U32 R5, RZ, RZ, R14 ;  /* 0x000000ffff057224 */ /* 0x002fe200078e000e */
[----:B0-----:R-:W-:Y:S01]  /*b0a0*/  PRMT R52, R4, 0x7610, R52 ;  /* 0x0000761004347816 */ /* 0x001fe20000000034 */
[----:B------:R-:W-:Y:S01]  /*b0b0*/  IMAD.MOV.U32 R4, RZ, RZ, R11 ;  /* 0x000000ffff047224 */ /* 0x000fe200078e000b */
[----:B------:R-:W-:Y:S01]  /*b0c0*/  PRMT R51, R3, 0x7610, R51 ;  /* 0x0000761003337816 */ /* 0x000fe20000000033 */
[----:B------:R-:W-:Y:S01]  /*b0d0*/  IMAD.MOV.U32 R6, RZ, RZ, R15 ;  /* 0x000000ffff067224 */ /* 0x000fe200078e000f */
[----:B------:R-:W-:Y:S01]  /*b0e0*/  PRMT R53, R5, 0x7610, R53 ;  /* 0x0000761005357816 */ /* 0x000fe20000000035 */
[----:B------:R-:W-:Y:S01]  /*b0f0*/  IMAD.MOV.U32 R3, RZ, RZ, R10 ;  /* 0x000000ffff037224 */ /* 0x000fe200078e000a */
[----:B------:R-:W-:Y:S01]  /*b100*/  PRMT R48, R4, 0x7610, R48 ;  /* 0x0000761004307816 */ /* 0x000fe20000000030 */
[----:B------:R-:W-:Y:S01]  /*b110*/  IMAD.MOV.U32 R4, RZ, RZ, R12 ;  /* 0x000000ffff047224 */ /* 0x000fe200078e000c */
[----:B------:R-:W-:Y:S01]  /*b120*/  ISETP.GE.AND P1, PT, R23, R0, PT ;  /* 0x000000001700720c */ /* 0x000fe20003f26270 */
[----:B------:R-:W-:Y:S01]  /*b130*/  IMAD.MOV.U32 R5, RZ, RZ, R13 ;  /* 0x000000ffff057224 */ /* 0x000fe200078e000d */
[----:B------:R-:W-:Y:S01]  /*b140*/  PRMT R58, R6, 0x7610, R58 ;  /* 0x00007610063a7816 */ /* 0x000fe2000000003a */
[----:B----4-:R-:W-:Y:S10]  /*b150*/  @!P0 BRA `(.L_x_7876) ;  /* 0x000001cc00588947 */ /* 0x010ff40003800000 */
.L_x_8222:
[----:B------:R-:W-:Y:S05]  /*b160*/  BSYNC B1 ;  /* 0x0000000000017941 */ /* 0x000fea0003800000 */
.L_x_7875:
[----:B------:R-:W-:Y:S01]  /*b170*/  BSSY B1, `(.L_x_7877) ;  /* 0x0000067000017945 */ /* 0x000fe20003800000 */
[----:B------:R-:W-:Y:S02]  /*b180*/  PRMT R49, R4, 0x7610, R49 ;  /* 0x0000761004317816 */ /* 0x000fe40000000031 */
[----:B------:R-:W-:Y:S01]  /*b190*/  PRMT R50, R5, 0x7610, R50 ;  /* 0x0000761005327816 */ /* 0x000fe20000000032 */
[----:B------:R-:W-:Y:S06]  /*b1a0*/  @P1 BRA `(.L_x_7878) ;  /* 0x00000004008c1947 */ /* 0x000fec0003800000 */
[----:B------:R-:W1:Y:S01]  /*b1b0*/  LDC R4, c[0x0][0x3f4] ;  /* 0x0000fd00ff047b82 */ /* 0x000e620000000800 */
[----:B------:R-:W-:Y:S01]  /*b1c0*/  BSSY B2, `(.L_x_7879) ;  /* 0x0000032000027945 */ /* 0x000fe20003800000 */
[-C--:B-1----:R-:W-:Y:S02]  /*b1d0*/  ISETP.GE.AND P0, PT, R18, R4.reuse, PT ;  /* 0x000000041200720c */ /* 0x082fe40003f06270 */
[----:B------:R-:W-:-:S11]  /*b1e0*/  ISETP.GE.AND P1, PT, R185, R4, PT ;  /* 0x00000004b900720c */ /* 0x000fd60003f26270 */
[----:B------:R-:W-:Y:S05]  /*b1f0*/  @P0 BRA `(.L_x_7880) ;  /* 0x0000000000b80947 */ /* 0x000fea0003800000 */
[----:B------:R-:W1:Y:S01]  /*b200*/  LDS.128 R4, [R204] ;  /* 0x00000000cc047984 */ /* 0x000e620000000c00 */
[----:B------:R-:W-:Y:S02]  /*b210*/  SHF.R.U32.HI R78, RZ, 0x10, R47 ;  /* 0x00000010ff4e7819 */ /* 0x000fe4000001162f */
[----:B------:R-:W-:Y:S02]  /*b220*/  SHF.R.U32.HI R75, RZ, 0x10, R45 ;  /* 0x00000010ff4b7819 */ /* 0x000fe4000001162d */
[----:B------:R-:W-:Y:S02]  /*b230*/  PRMT R78, R37, 0x5432, R78 ;  /* 0x00005432254e7816 */ /* 0x000fe4000000004e */
[----:B0-----:R-:W-:Y:S02]  /*b240*/  SHF.R.U64 R77, R46, 0x10, R47 ;  /* 0x000000102e4d7819 */ /* 0x001fe4000000122f */
[----:B------:R-:W-:Y:S01]  /*b250*/  PRMT R75, R79, 0x5410, R75 ;  /* 0x000054104f4b7816 */ /* 0x000fe2000000004b */
[----:B------:R-:W-:Y:S01]  /*b260*/  IMAD.U32 R79, R78, 0x10000, RZ ;  /* 0x000100004e4f7824 */ /* 0x000fe200078e00ff */
[----:B------:R-:W-:-:S02]  /*b270*/  SHF.R.U64 R74, R44, 0x10, R45 ;  /* 0x000000102c4a7819 */ /* 0x000fc4000000122d */
[----:B------:R-:W-:Y:S01]  /*b280*/  PRMT R77, R76, 0x5410, R77 ;  /* 0x000054104c4d7816 */ /* 0x000fe2000000004d */
[C---:B------:R-:W-:Y:S01]  /*b290*/  IMAD.U32 R76, R75.reuse, 0x10000, RZ ;  /* 0x000100004b4c7824 */ /* 0x040fe200078e00ff */
[----:B------:R-:W-:Y:S02]  /*b2a0*/  LOP3.LUT R78, R78, 0xffff0000, RZ, 0xc0, !PT ;  /* 0xffff00004e4e7812 */ /* 0x000fe400078ec0ff */
[----:B------:R-:W-:Y:S02]  /*b2b0*/  LOP3.LUT R75, R75, 0xffff0000, RZ, 0xc0, !PT ;  /* 0xffff00004b4b7812 */ /* 0x000fe400078ec0ff */
[----:B------:R-:W-:Y:S02]  /*b2c0*/  PRMT R74, R54, 0x5432, R74 ;  /* 0x00005432364a7816 */ /* 0x000fe4000000004a */
[C---:B-1----:R-:W-:Y:S01]  /*b2d0*/  LOP3.LUT R45, R6.reuse, 0xffff0000, RZ, 0xc0, !PT ;  /* 0xffff0000062d7812 */ /* 0x042fe200078ec0ff */
        /* <DEDUP_REMOVED lines=8> */
[----:B------:R-:W-:Y:S01]  /*b360*/  FFMA.FTZ R80, R44, R79, R80 ;  /* 0x0000004f2c507223 */ /* 0x000fe20000010050 */
[-C--:B------:R-:W-:Y:S01]  /*b370*/  FFMA.FTZ R79, R46, R75.reuse, -R45 ;  /* 0x0000004b2e4f7223 */ /* 0x080fe2000001082d */
[C---:B------:R-:W-:Y:S01]  /*b380*/  IMAD.U32 R7, R5.reuse, 0x10000, RZ ;  /* 0x0001000005077824 */ /* 0x040fe200078e00ff */
[----:B------:R-:W-:Y:S01]  /*b390*/  LOP3.LUT R4, R4, 0xffff0000, RZ, 0xc0, !PT ;  /* 0xffff000004047812 */ /* 0x000fe200078ec0ff */
[C---:B------:R-:W-:Y:S01]  /*b3a0*/  IMAD.U32 R45, R74.reuse, 0x10000, RZ ;  /* 0x000100004a2d7824 */ /* 0x040fe200078e00ff */
[----:B------:R-:W-:Y:S01]  /*b3b0*/  LOP3.LUT R5, R5, 0xffff0000, RZ, 0xc0, !PT ;  /* 0xffff000005057812 */ /* 0x000fe200078ec0ff */
[----:B------:R-:W-:Y:S01]  /*b3c0*/  FMUL.FTZ R83, R47, R75 ;  /* 0x0000004b2f537220 */ /* 0x000fe20000410000 */
[C---:B------:R-:W-:Y:S01]  /*b3d0*/  LOP3.LUT R44, R77.reuse, 0xffff0000, RZ, 0xc0, !PT ;  /* 0xffff00004d2c7812 */ /* 0x040fe200078ec0ff */
[----:B------:R-:W-:Y:S01]  /*b3e0*/  IMAD.U32 R47, R77, 0x10000, RZ ;  /* 0x000100004d2f7824 */ /* 0x000fe200078e00ff */
[----:B------:R-:W-:Y:S01]  /*b3f0*/  LOP3.LUT R74, R74, 0xffff0000, RZ, 0xc0, !PT ;  /* 0xffff00004a4a7812 */ /* 0x000fe200078ec0ff */
[----:B------:R-:W-:Y:S01]  /*b400*/  FFMA.FTZ R78, R46, R78, R83 ;  /* 0x0000004e2e4e7223 */ /* 0x000fe20000010053 */
[C---:B------:R-:W-:Y:S01]  /*b410*/  FMUL.FTZ R46, R4.reuse, R45 ;  /* 0x0000002d042e7220 */ /* 0x040fe20000410000 */
        /* <DEDUP_REMOVED lines=10> */
[----:B------:R-:W-:-:S05]  /*b4c0*/  F2FP.BF16.F32.PACK_AB R5, R44, R5 ;  /* 0x000000052c05723e */ /* 0x000fca00000010ff */
[----:B------:R1:W-:Y:S02]  /*b4d0*/  STS.128 [R204], R4 ;  /* 0x00000004cc007388 */ /* 0x0003e40000000c00 */
.L_x_7880:
[----:B------:R-:W-:Y:S05]  /*b4e0*/  BSYNC B2 ;  /* 0x0000000000027941 */ /* 0x000fea0003800000 */
.L_x_7879:
[----:B------:R-:W-:Y:S05]  /*b4f0*/  @P1 BRA `(.L_x_7878) ;  /* 0x0000000000b81947 */ /* 0x000fea0003800000 */
[----:B-1----:R-:W1:Y:S01]  /*b500*/  LDS.128 R4, [R204+0x4000] ;  /* 0x00400000cc047984 */ /* 0x002e620000000c00 */
        /* <DEDUP_REMOVED lines=12> */
[C---:B-1----:R-:W-:Y:S01]  /*b5d0*/  LOP3.LUT R39, R6.reuse, 0xffff0000, RZ, 0xc0, !PT ;  /* 0xffff000006277812 */ /* 0x042fe200078ec0ff */
        /* <DEDUP_REMOVED lines=32> */
.L_x_7878:
[----:B------:R-:W-:Y:S05]  /*b7e0*/  BSYNC B1 ;  /* 0x0000000000017941 */ /* 0x000fea0003800000 */
.L_x_7877:
[----:B------:R-:W-:Y:S01]  /*b7f0*/  ISETP.GE.AND P0, PT, R212, R0, PT ;  /* 0x00000000d400720c */ /* 0x000fe20003f06270 */
[----:B------:R-:W-:-:S12]  /*b800*/  BSSY B1, `(.L_x_7881) ;  /* 0x0000065000017945 */ /* 0x000fd80003800000 */
[----:B------:R-:W-:Y:S05]  /*b810*/  @P0 BRA `(.L_x_7882) ;  /* 0x00000004008c0947 */ /* 0x000fea0003800000 */
[----:B-12---:R-:W1:Y:S01]  /*b820*/  LDC R4, c[0x0][0x3f4] ;  /* 0x0000fd00ff047b82 */ /* 0x006e620000000800 */
[----:B------:R-:W-:Y:S01]  /*b830*/  BSSY B2, `(.L_x_7883) ;  /* 0x0000032000027945 */ /* 0x000fe20003800000 */
[-C--:B-1----:R-:W-:Y:S02]  /*b840*/  ISETP.GE.AND P0, PT, R18, R4.reuse, PT ;  /* 0x000000041200720c */ /* 0x082fe40003f06270 */
[----:B------:R-:W-:-:S11]  /*b850*/  ISETP.GE.AND P1, PT, R185, R4, PT ;  /* 0x00000004b900720c */ /* 0x000fd60003f26270 */
[----:B------:R-:W-:Y:S05]  /*b860*/  @P0 BRA `(.L_x_7884) ;  /* 0x0000000000b80947 */ /* 0x000fea0003800000 */
[----:B------:R-:W1:Y:S01]  /*b870*/  LDS.128 R4, [R204+0x1000] ;  /* 0x00100000cc047984 */ /* 0x000e620000000c00 */
        /* <DEDUP_REMOVED lines=45> */
.L_x_7884:
[----:B------:R-:W-:Y:S05]  /*bb50*/  BSYNC B2 ;  /* 0x0000000000027941 */ /* 0x000fea0003800000 */
.L_x_7883:
        /* <DEDUP_REMOVED lines=25> */
[----:B------:R-:W-:Y:S02]  /*bcf0*/  IMAD.U32 R7, R5, 0x10000, RZ ;  /* 0x0001000005077824 */ /* 0x000fe400078e00ff */
[----:B------:R-:W-:Y:S01]  /*bd00*/  FFMA.FTZ R38, R30, R34, -R39 ;  /* 0x000000221e267223 */ /* 0x000fe20000010827 */
[----:B------:R-:W-:Y:S01]  /*bd10*/  IMAD.U32 R31, R60, 0x10000, RZ ;  /* 0x000100003c1f7824 */ /* 0x000fe200078e00ff */
[----:B------:R-:W-:Y:S01]  /*bd20*/  LOP3.LUT R4, R4, 0xffff0000, RZ, 0xc0, !PT ;  /* 0xffff000004047812 */ /* 0x000fe200078ec0ff */
[----:B------:R-:W-:Y:S01]  /*bd30*/  IMAD.U32 R33, R57, 0x10000, RZ ;  /* 0x0001000039217824 */ /* 0x000fe200078e00ff */
[----:B------:R-:W-:Y:S01]  /*bd40*/  LOP3.LUT R5, R5, 0xffff0000, RZ, 0xc0, !PT ;  /* 0xffff000005057812 */ /* 0x000fe200078ec0ff */
[----:B------:R-:W-:Y:S01]  /*bd50*/  FFMA.FTZ R40, R32, R59, R35 ;  /* 0x0000003b20287223 */ /* 0x000fe20000010023 */
[----:B------:R-:W-:Y:S01]  /*bd60*/  LOP3.LUT R30, R57, 0xffff0000, RZ, 0xc0, !PT ;  /* 0xffff0000391e7812 */ /* 0x000fe200078ec0ff */
[----:B------:R-:W-:Y:S01]  /*bd70*/  FMUL.FTZ R35, R4, R33 ;  /* 0x0000002104237220 */ /* 0x000fe20000410000 */
[----:B------:R-:W-:Y:S01]  /*bd80*/  LOP3.LUT R60, R60, 0xffff0000, RZ, 0xc0, !PT ;  /* 0xffff00003c3c7812 */ /* 0x000fe200078ec0ff */
[----:B------:R-:W-:-:S02]  /*bd90*/  FMUL.FTZ R32, R4, R31 ;  /* 0x0000001f04207220 */ /* 0x000fc40000410000 */
[C---:B------:R-:W-:Y:S01]  /*bda0*/  FMUL.FTZ R34, R5.reuse, R30 ;  /* 0x0000001e05227220 */ /* 0x040fe20000410000 */
[C---:B------:R-:W-:Y:S01]  /*bdb0*/  FFMA.FTZ R4, R6.reuse, R31, -R35 ;  /* 0x0000001f06047223 */ /* 0x040fe20000010823 */
[-C--:B------:R-:W-:Y:S01]  /*bdc0*/  FMUL.FTZ R39, R5, R60.reuse ;  /* 0x0000003c05277220 */ /* 0x080fe20000410000 */
[----:B------:R-:W-:Y:S01]  /*bdd0*/  FFMA.FTZ R33, R6, R33, R32 ;  /* 0x0000002106217223 */ /* 0x000fe20000010020 */
[----:B------:R-:W-:Y:S01]  /*bde0*/  FFMA.FTZ R5, R7, R60, -R34 ;  /* 0x0000003c07057223 */ /* 0x000fe20000010822 */
[----:B------:R-:W-:Y:S01]  /*bdf0*/  F2FP.BF16.F32.PACK_AB R6, R41, R38 ;  /* 0x000000262906723e */ /* 0x000fe200000010ff */
[----:B------:R-:W-:Y:S01]  /*be00*/  FFMA.FTZ R30, R7, R30, R39 ;  /* 0x0000001e071e7223 */ /* 0x000fe20000010027 */
[----:B------:R-:W-:Y:S02]  /*be10*/  F2FP.BF16.F32.PACK_AB R7, R40, R61 ;  /* 0x0000003d2807723e */ /* 0x000fe400000010ff */
[----:B------:R-:W-:Y:S02]  /*be20*/  F2FP.BF16.F32.PACK_AB R4, R33, R4 ;  /* 0x000000042104723e */ /* 0x000fe400000010ff */
[----:B------:R-:W-:-:S05]  /*be30*/  F2FP.BF16.F32.PACK_AB R5, R30, R5 ;  /* 0x000000051e05723e */ /* 0x000fca00000010ff */
[----:B------:R3:W-:Y:S02]  /*be40*/  STS.128 [R204+0x5000], R4 ;  /* 0x00500004cc007388 */ /* 0x0007e40000000c00 */
.L_x_7882:
[----:B------:R-:W-:Y:S05]  /*be50*/  BSYNC B1 ;  /* 0x0000000000017941 */ /* 0x000fea0003800000 */
.L_x_7881:
[----:B------:R-:W-:Y:S01]  /*be60*/  ISETP.GE.AND P0, PT, R211, R0, PT ;  /* 0x00000000d300720c */ /* 0x000fe20003f06270 */
[----:B------:R-:W-:-:S12]  /*be70*/  BSSY B1, `(.L_x_7885) ;  /* 0x0000065000017945 */ /* 0x000fd80003800000 */
[----:B------:R-:W-:Y:S05]  /*be80*/  @P0 BRA `(.L_x_7886) ;  /* 0x00000004008c0947 */ /* 0x000fea0003800000 */
[----:B-123--:R-:W1:Y:S01]  /*be90*/  LDC R4, c[0x0][0x3f4] ;  /* 0x0000fd00ff047b82 */ /* 0x00ee620000000800 */
[----:B------:R-:W-:Y:S01]  /*bea0*/  BSSY B2, `(.L_x_7887) ;  /* 0x0000032000027945 */ /* 0x000fe20003800000 */
[-C--:B-1----:R-:W-:Y:S02]  /*beb0*/  ISETP.GE.AND P0, PT, R18, R4.reuse, PT ;  /* 0x000000041200720c */ /* 0x082fe40003f06270 */
[----:B------:R-:W-:-:S11]  /*bec0*/  ISETP.GE.AND P1, PT, R185, R4, PT ;  /* 0x00000004b900720c */ /* 0x000fd60003f26270 */
[----:B------:R-:W-:Y:S05]  /*bed0*/  @P0 BRA `(.L_x_7888) ;  /* 0x0000000000b80947 */ /* 0x000fea0003800000 */
[----:B------:R-:W1:Y:S01]  /*bee0*/  LDS.128 R4, [R204+0x2000] ;  /* 0x00200000cc047984 */ /* 0x000e620000000c00 */
        /* <DEDUP_REMOVED lines=45> */
.L_x_7888:
[----:B------:R-:W-:Y:S05]  /*c1c0*/  BSYNC B2 ;  /* 0x0000000000027941 */ /* 0x000fea0003800000 */
.L_x_7887:
        /* <DEDUP_REMOVED lines=47> */
.L_x_7886:
[----:B------:R-:W-:Y:S05]  /*c4c0*/  BSYNC B1 ;  /* 0x0000000000017941 */ /* 0x000fea0003800000 */
.L_x_7885:
[----:B------:R-:W-:-:S13]  /*c4d0*/  ISETP.GE.AND P0, PT, R210, R0, PT ;  /* 0x00000000d200720c */ /* 0x000fda0003f06270 */
[----:B------:R-:W-:Y:S05]  /*c4e0*/  @P0 BRA `(.L_x_7889) ;  /* 0x0000002c00880947 */ /* 0x000fea0003800000 */
[----:B------:R-:W5:Y:S01]  /*c4f0*/  LDC R0, c[0x0][0x3f4] ;  /* 0x0000fd00ff007b82 */ /* 0x000f620000000800 */
[----:B------:R-:W-:Y:S01]  /*c500*/  BSSY B1, `(.L_x_7890) ;  /* 0x0000032000017945 */ /* 0x000fe20003800000 */
[-C--:B-----5:R-:W-:Y:S02]  /*c510*/  ISETP.GE.AND P0, PT, R18, R0.reuse, PT ;  /* 0x000000001200720c */ /* 0x0a0fe40003f06270 */
[----:B------:R-:W-:-:S11]  /*c520*/  ISETP.GE.AND P1, PT, R185, R0, PT ;  /* 0x00000000b900720c */ /* 0x000fd60003f26270 */
[----:B------:R-:W-:Y:S05]  /*c530*/  @P0 BRA `(.L_x_7891) ;  /* 0x0000000000b80947 */ /* 0x000fea0003800000 */
[----:B-1234-:R-:W1:Y:S01]  /*c540*/  LDS.128 R4, [R204+0x3000] ;  /* 0x00300000cc047984 */ /* 0x01ee620000000c00 */
        /* <DEDUP_REMOVED lines=45> */
.L_x_7891:
[----:B------:R-:W-:Y:S05]  /*c820*/  BSYNC B1 ;  /* 0x0000000000017941 */ /* 0x000fea0003800000 */
.L_x_7890:
        /* <DEDUP_REMOVED lines=27> */
[C---:B------:R-:W-:Y:S01]  /*c9e0*/  IMAD.U32 R7, R10.reuse, 0x10000, RZ ;  /* 0x000100000a077824 */ /* 0x040fe200078e00ff */
        /* <DEDUP_REMOVED lines=20> */
.L_x_7862:
        /* <DEDUP_REMOVED lines=27> */
[----:B------:R-:W0:Y:S01]  /*cce0*/  LDC R56, c[0x0][0x3f4] ;  /* 0x0000fd00ff387b82 */ /* 0x000e220000000800 */
[----:B------:R-:W1:Y:S01]  /*ccf0*/  SHFL.IDX PT, R4, R32, RZ, 0x181f ;  /* 0x00181fff20047589 */ /* 0x000e6200000e0000 */
[----:B------:R-:W-:-:S03]  /*cd00*/  IMAD R3, R187, R6, RZ ;  /* 0x00000006bb037224 */ /* 0x000fc600078e02ff */
[----:B------:R-:W2:Y:S04]  /*cd10*/  SHFL.IDX PT, R0, R35, RZ, 0x181f ;  /* 0x00181fff23007589 */ /* 0x000ea800000e0000 */
[----:B------:R-:W3:Y:S04]  /*cd20*/  SHFL.IDX PT, R14, R34, RZ, 0x181f ;  /* 0x00181fff220e7589 */ /* 0x000ee800000e0000 */
[----:B------:R-:W4:Y:S01]  /*cd30*/  SHFL.IDX PT, R5, R33, RZ, 0x181f ;  /* 0x00181fff21057589 */ /* 0x000f2200000e0000 */
[----:B0-----:R-:W-:-:S04]  /*cd40*/  ISETP.GE.AND P0, PT, R16, R56, PT ;  /* 0x000000381000720c */ /* 0x001fc80003f06270 */
[----:B------:R-:W-:-:S13]  /*cd50*/  ISETP.GE.OR P1, PT, R58, R3, P0 ;  /* 0x000000033a00720c */ /* 0x000fda0000726670 */
[C---:B------:R-:W-:Y:S01]  /*cd60*/  @!P1 IMAD.SHL.U32 R21, R16.reuse, 0x2, RZ ;  /* 0x0000000210159824 */ /* 0x040fe200078e00ff */
[----:B------:R-:W-:-:S04]  /*cd70*/  @!P1 SHF.L.U64.HI R6, R16, 0x1, R17 ;  /* 0x0000000110069819 */ /* 0x000fc80000010211 */
[----:B-1----:R-:W-:-:S05]  /*cd80*/  @!P1 IADD3 R4, P2, R4, R21, RZ ;  /* 0x0000001504049210 */ /* 0x002fca0007f5e0ff */
[----:B--2---:R-:W-:Y:S02]  /*cd90*/  @!P1 IMAD.X R7, R0, 0x1, R6, P2 ;  /* 0x0000000100079824 */ /* 0x004fe400010e0606 */
[----:B------:R-:W-:Y:S02]  /*cda0*/  @!P1 IMAD.MOV.U32 R8, RZ, RZ, R4 ;  /* 0x000000ffff089224 */ /* 0x000fe400078e0004 */
[----:B------:R-:W-:-:S06]  /*cdb0*/  @!P1 IMAD.MOV.U32 R9, RZ, RZ, R7 ;  /* 0x000000ffff099224 */ /* 0x000fcc00078e0007 */
[----:B------:R-:W2:Y:S01]  /*cdc0*/  @!P1 LD.E.128 R8, desc[UR42][R8.64] ;  /* 0x0000002a08089980 */ /* 0x000ea2000c101d00 */
[----:B---3--:R-:W-:-:S05]  /*cdd0*/  @!P1 IADD3 R14, P2, R14, R21, RZ ;  /* 0x000000150e0e9210 */ /* 0x008fca0007f5e0ff */
[----:B----4-:R-:W-:Y:S02]  /*cde0*/  @!P1 IMAD.X R5, R5, 0x1, R6, P2 ;  /* 0x0000000105059824 */ /* 0x010fe400010e0606 */
[----:B------:R-:W-:-:S06]  /*cdf0*/  @!P1 IMAD.MOV.U32 R4, RZ, RZ, R14 ;  /* 0x000000ffff049224 */ /* 0x000fcc00078e000e */
[----:B------:R-:W3:Y:S01]  /*ce00*/  @!P1 LD.E.128 R4, desc[UR42][R4.64] ;  /* 0x0000002a04049980 */ /* 0x000ee2000c101d00 */
[----:B------:R-:W-:Y:S02]  /*ce10*/  CS2R R46, SRZ ;  /* 0x00000000002e7805 */ /* 0x000fe4000001ff00 */
[----:B------:R-:W-:Y:S02]  /*ce20*/  CS2R R48, SRZ ;  /* 0x0000000000307805 */ /* 0x000fe4000001ff00 */
[----:B------:R-:W-:Y:S01]  /*ce30*/  CS2R R44, SRZ ;  /* 0x00000000002c7805 */ /* 0x000fe2000001ff00 */
[----:B------:R0:W1:Y:S01]  /*ce40*/  SHFL.IDX PT, R14, R34, 0x1, 0x181f ;  /* 0x00381f00220e7f89 */ /* 0x00006200000e0000 */
[----:B------:R-:W-:Y:S02]  /*ce50*/  CS2R R50, SRZ ;  /* 0x0000000000327805 */ /* 0x000fe4000001ff00 */
[----:B------:R-:W-:Y:S01]  /*ce60*/  CS2R R24, SRZ ;  /* 0x0000000000187805 */ /* 0x000fe2000001ff00 */
[----:B--2---:R-:W-:-:S02]  /*ce70*/  @!P1 IMAD.MOV.U32 R46, RZ, RZ, R8 ;  /* 0x000000ffff2e9224 */ /* 0x004fc400078e0008 */
[----:B------:R-:W-:Y:S01]  /*ce80*/  @!P1 IMAD.MOV.U32 R47, RZ, RZ, R9 ;  /* 0x000000ffff2f9224 */ /* 0x000fe200078e0009 */
[----:B------:R0:W2:Y:S01]  /*ce90*/  SHFL.IDX PT, R8, R32, 0x1, 0x181f ;  /* 0x00381f0020087f89 */ /* 0x0000a200000e0000 */
[----:B------:R-:W-:Y:S02]  /*cea0*/  IMAD.MOV.U32 R0, RZ, RZ, R46 ;  /* 0x000000ffff007224 */ /* 0x000fe400078e002e */
[----:B------:R-:W-:Y:S01]  /*ceb0*/  @!P1 IMAD.MOV.U32 R48, RZ, RZ, R10 ;  /* 0x000000ffff309224 */ /* 0x000fe200078e000a */
[----:B------:R0:W4:Y:S01]  /*cec0*/  SHFL.IDX PT, R9, R33, 0x1, 0x181f ;  /* 0x00381f0021097f89 */ /* 0x00012200000e0000 */
[----:B------:R-:W-:Y:S01]  /*ced0*/  @!P1 IMAD.MOV.U32 R49, RZ, RZ, R11 ;  /* 0x000000ffff319224 */ /* 0x000fe200078e000b */
[----:B------:R-:W-:Y:S01]  /*cee0*/  PRMT R77, R0, 0x7610, R77 ;  /* 0x00007610004d7816 */ /* 0x000fe2000000004d */
[----:B------:R-:W-:Y:S01]  /*cef0*/  IMAD.MOV.U32 R12, RZ, RZ, R47 ;  /* 0x000000ffff0c7224 */ /* 0x000fe200078e002f */
[----:B------:R0:W0:Y:S01]  /*cf00*/  SHFL.IDX PT, R0, R35, 0x1, 0x181f ;  /* 0x00381f0023007f89 */ /* 0x00002200000e0000 */
[----:B------:R-:W-:-:S02]  /*cf10*/  IMAD.MOV.U32 R10, RZ, RZ, R48 ;  /* 0x000000ffff0a7224 */ /* 0x000fc400078e0030 */
[----:B---3--:R-:W-:Y:S01]  /*cf20*/  @!P1 IMAD.MOV.U32 R44, RZ, RZ, R4 ;  /* 0x000000ffff2c9224 */ /* 0x008fe200078e0004 */
[----:B------:R-:W-:Y:S01]  /*cf30*/  PRMT R78, R12, 0x7610, R78 ;  /* 0x000076100c4e7816 */ /* 0x000fe2000000004e */
[----:B------:R-:W-:Y:S01]  /*cf40*/  @!P1 IMAD.MOV.U32 R45, RZ, RZ, R5 ;  /* 0x000000ffff2d9224 */ /* 0x000fe200078e0005 */
[----:B------:R-:W-:Y:S01]  /*cf50*/  PRMT R37, R10, 0x7610, R37 ;  /* 0x000076100a257816 */ /* 0x000fe20000000025 */
[----:B------:R-:W-:Y:S02]  /*cf60*/  @!P1 IMAD.MOV.U32 R50, RZ, RZ, R6 ;  /* 0x000000ffff329224 */ /* 0x000fe400078e0006 */
[----:B------:R-:W-:Y:S02]  /*cf70*/  @!P1 IMAD.MOV.U32 R51, RZ, RZ, R7 ;  /* 0x000000ffff339224 */ /* 0x000fe400078e0007 */
[----:B------:R-:W-:Y:S02]  /*cf80*/  IMAD.MOV.U32 R11, RZ, RZ, R49 ;  /* 0x000000ffff0b7224 */ /* 0x000fe400078e0031 */
[----:B------:R-:W-:-:S02]  /*cf90*/  IMAD.MOV.U32 R4, RZ, RZ, R44 ;  /* 0x000000ffff047224 */ /* 0x000fc400078e002c */
[----:B------:R-:W-:Y:S01]  /*cfa0*/  IMAD.MOV.U32 R5, RZ, RZ, R45 ;  /* 0x000000ffff057224 */ /* 0x000fe200078e002d */
[----:B------:R-:W-:Y:S01]  /*cfb0*/  PRMT R52, R11, 0x7610, R52 ;  /* 0x000076100b347816 */ /* 0x000fe20000000034 */
[----:B------:R-:W-:Y:S01]  /*cfc0*/  IMAD.MOV.U32 R6, RZ, RZ, R50 ;  /* 0x000000ffff067224 */ /* 0x000fe200078e0032 */
[----:B------:R-:W-:Y:S01]  /*cfd0*/  PRMT R79, R4, 0x7610, R79 ;  /* 0x00007610044f7816 */ /* 0x000fe2000000004f */
[----:B------:R-:W-:Y:S01]  /*cfe0*/  IMAD.MOV.U32 R7, RZ, RZ, R51 ;  /* 0x000000ffff077224 */ /* 0x000fe200078e0033 */
[----:B------:R-:W-:Y:S02]  /*cff0*/  PRMT R80, R5, 0x7610, R80 ;  /* 0x0000761005507816 */ /* 0x000fe40000000050 */
[----:B------:R-:W-:Y:S02]  /*d000*/  PRMT R81, R6, 0x7610, R81 ;  /* 0x0000761006517816 */ /* 0x000fe40000000051 */
[----:B012-4-:R-:W-:-:S07]  /*d010*/  PRMT R82, R7, 0x7610, R82 ;  /* 0x0000761007527816 */ /* 0x017fce0000000052 */
.L_x_8232:
[----:B------:R-:W-:Y:S01]  /*d020*/  VIADD R4, R58, 0x20 ;  /* 0x000000203a047836 */ /* 0x000fe20000000000 */
[----:B------:R-:W-:Y:S01]  /*d030*/  BSSY B1, `(.L_x_7893) ;  /* 0x0000012000017945 */ /* 0x000fe20003800000 */
[----:B------:R-:W-:Y:S02]  /*d040*/  CS2R R26, SRZ ;  /* 0x00000000001a7805 */ /* 0x000fe4000001ff00 */
[----:B------:R-:W-:Y:S02]  /*d050*/  CS2R R6, SRZ ;  /* 0x0000000000067805 */ /* 0x000fe4000001ff00 */
[----:B------:R-:W-:Y:S02]  /*d060*/  ISETP.GE.AND P1, PT, R4, R3, PT ;  /* 0x000000030400720c */ /* 0x000fe40003f26270 */
[----:B------:R-:W-:-:S11]  /*d070*/  CS2R R4, SRZ ;  /* 0x0000000000047805 */ /* 0x000fd6000001ff00 */
[----:B------:R-:W-:Y:S05]  /*d080*/  @P1 BRA `(.L_x_7894) ;  /* 0x0000000000301947 */ /* 0x000fea0003800000 */
[----:B------:R-:W-:Y:S02]  /*d090*/  CS2R R26, SRZ ;  /* 0x00000000001a7805 */ /* 0x000fe4000001ff00 */
[----:B------:R-:W-:Y:S02]  /*d0a0*/  CS2R R4, SRZ ;  /* 0x0000000000047805 */ /* 0x000fe4000001ff00 */
[----:B------:R-:W-:Y:S01]  /*d0b0*/  CS2R R6, SRZ ;  /* 0x0000000000067805 */ /* 0x000fe2000001ff00 */
[----:B------:R-:W-:Y:S06]  /*d0c0*/  @P0 BRA `(.L_x_7894) ;  /* 0x0000000000200947 */ /* 0x000fec0003800000 */
[C---:B------:R-:W-:Y:S01]  /*d0d0*/  IMAD.SHL.U32 R15, R16.reuse, 0x2, RZ ;  /* 0x00000002100f7824 */ /* 0x040fe200078e00ff */
[----:B------:R-:W-:-:S04]  /*d0e0*/  SHF.L.U64.HI R6, R16, 0x1, R17 ;  /* 0x0000000110067819 */ /* 0x000fc80000010211 */
[-C--:B------:R-:W-:Y:S02]  /*d0f0*/  IADD3 R4, P1, R8, R15.reuse, RZ ;  /* 0x0000000f08047210 */ /* 0x080fe40007f3e0ff */
[----:B------:R-:W-:-:S03]  /*d100*/  IADD3 R14, P2, R14, R15, RZ ;  /* 0x0000000f0e0e7210 */ /* 0x000fc60007f5e0ff */
[--C-:B------:R-:W-:Y:S02]  /*d110*/  IMAD.X R5, R0, 0x1, R6.reuse, P1 ;  /* 0x0000000100057824 */ /* 0x100fe400008e0606 */
[----:B------:R-:W-:-:S04]  /*d120*/  IMAD.X R15, R9, 0x1, R6, P2 ;  /* 0x00000001090f7824 */ /* 0x000fc800010e0606 */
[----:B------:R-:W5:Y:S04]  /*d130*/  LD.E.128 R4, desc[UR42][R4.64] ;  /* 0x0000002a04047980 */ /* 0x000f68000c101d00 */
[----:B------:R0:W5:Y:S02]  /*d140*/  LD.E.128 R24, desc[UR42][R14.64] ;  /* 0x0000002a0e187980 */ /* 0x000164000c101d00 */
.L_x_7894:
[----:B------:R-:W-:Y:S05]  /*d150*/  BSYNC B1 ;  /* 0x0000000000017941 */ /* 0x000fea0003800000 */
.L_x_7893:
[----:B-----5:R-:W-:Y:S01]  /*d160*/  IMAD.MOV.U32 R0, RZ, RZ, R24 ;  /* 0x000000ffff007224 */ /* 0x020fe200078e0018 */
        /* <DEDUP_REMOVED lines=17> */
[----:B------:R-:W1:Y:S01]  /*d280*/  SHFL.IDX PT, R8, R32, 0x2, 0x181f ;  /* 0x00581f0020087f89 */ /* 0x000e6200000e0000 */
[----:B------:R-:W-:-:S03]  /*d290*/  VIADD R10, R58, 0x40 ;  /* 0x000000403a0a7836 */ /* 0x000fc60000000000 */
[----:B------:R-:W2:Y:S02]  /*d2a0*/  SHFL.IDX PT, R0, R35, 0x2, 0x181f ;  /* 0x00581f0023007f89 */ /* 0x000ea400000e0000 */
[----:B------:R-:W-:Y:S02]  /*d2b0*/  ISETP.GE.OR P1, PT, R10, R3, P0 ;  /* 0x000000030a00720c */ /* 0x000fe40000726670 */
[----:B0-----:R-:W0:Y:S04]  /*d2c0*/  SHFL.IDX PT, R14, R34, 0x2, 0x181f ;  /* 0x00581f00220e7f89 */ /* 0x001e2800000e0000 */
[----:B------:R-:W3:Y:S07]  /*d2d0*/  SHFL.IDX PT, R20, R33, 0x2, 0x181f ;  /* 0x00581f0021147f89 */ /* 0x000eee00000e0000 */
[C---:B------:R-:W-:Y:S01]  /*d2e0*/  @!P1 IMAD.SHL.U32 R21, R16.reuse, 0x2, RZ ;  /* 0x0000000210159824 */ /* 0x040fe200078e00ff */
[----:B------:R-:W-:-:S04]  /*d2f0*/  @!P1 SHF.L.U64.HI R29, R16, 0x1, R17 ;  /* 0x00000001101d9819 */ /* 0x000fc80000010211 */
[----:B-1----:R-:W-:-:S05]  /*d300*/  @!P1 IADD3 R8, P2, R8, R21, RZ ;  /* 0x0000001508089210 */ /* 0x002fca0007f5e0ff */
[----:B--2---:R-:W-:-:S06]  /*d310*/  @!P1 IMAD.X R9, R0, 0x1, R29, P2 ;  /* 0x0000000100099824 */ /* 0x004fcc00010e061d */
[----:B------:R-:W2:Y:S01]  /*d320*/  @!P1 LD.E.128 R8, desc[UR42][R8.64] ;  /* 0x0000002a08089980 */ /* 0x000ea2000c101d00 */
[----:B0-----:R-:W-:-:S05]  /*d330*/  @!P1 IADD3 R28, P2, R14, R21, RZ ;  /* 0x000000150e1c9210 */ /* 0x001fca0007f5e0ff */
[----:B---3--:R-:W-:-:S06]  /*d340*/  @!P1 IMAD.X R29, R20, 0x1, R29, P2 ;  /* 0x00000001141d9824 */ /* 0x008fcc00010e061d */
[----:B------:R-:W3:Y:S01]  /*d350*/  @!P1 LD.E.128 R28, desc[UR42][R28.64] ;  /* 0x0000002a1c1c9980 */ /* 0x000ee2000c101d00 */
[----:B------:R-:W-:Y:S02]  /*d360*/  CS2R R20, SRZ ;  /* 0x0000000000147805 */ /* 0x000fe4000001ff00 */
[----:B------:R-:W-:Y:S02]  /*d370*/  CS2R R38, SRZ ;  /* 0x0000000000267805 */ /* 0x000fe4000001ff00 */
[----:B------:R-:W-:Y:S01]  /*d380*/  CS2R R40, SRZ ;  /* 0x0000000000287805 */ /* 0x000fe2000001ff00 */
[----:B------:R-:W0:Y:S01]  /*d390*/  SHFL.IDX PT, R32, R32, 0x3, 0x181f ;  /* 0x00781f0020207f89 */ /* 0x000e2200000e0000 */
[----:B------:R-:W-:-:S03]  /*d3a0*/  CS2R R42, SRZ ;  /* 0x00000000002a7805 */ /* 0x000fc6000001ff00 */
[----:B------:R-:W1:Y:S04]  /*d3b0*/  SHFL.IDX PT, R34, R34, 0x3, 0x181f ;  /* 0x00781f0022227f89 */ /* 0x000e6800000e0000 */
[----:B------:R-:W4:Y:S01]  /*d3c0*/  SHFL.IDX PT, R33, R33, 0x3, 0x181f ;  /* 0x00781f0021217f89 */ /* 0x000f2200000e0000 */
[----:B--2---:R-:W-:Y:S02]  /*d3d0*/  @!P1 IMAD.MOV.U32 R20, RZ, RZ, R8 ;  /* 0x000000ffff149224 */ /* 0x004fe400078e0008 */
[----:B------:R-:W-:Y:S02]  /*d3e0*/  @!P1 IMAD.MOV.U32 R38, RZ, RZ, R10 ;  /* 0x000000ffff269224 */ /* 0x000fe400078e000a */
[----:B------:R-:W-:Y:S02]  /*d3f0*/  IMAD.MOV.U32 R0, RZ, RZ, R20 ;  /* 0x000000ffff007224 */ /* 0x000fe400078e0014 */
[----:B------:R-:W-:-:S02]  /*d400*/  @!P1 IMAD.MOV.U32 R39, RZ, RZ, R11 ;  /* 0x000000ffff279224 */ /* 0x000fc400078e000b */
[----:B------:R-:W-:Y:S01]  /*d410*/  @!P1 IMAD.MOV.U32 R21, RZ, RZ, R9 ;  /* 0x000000ffff159224 */ /* 0x000fe200078e0009 */
[----:B------:R-:W-:Y:S01]  /*d420*/  PRMT R65, R0, 0x7610, R65 ;  /* 0x0000761000417816 */ /* 0x000fe20000000041 */
[----:B------:R-:W-:Y:S01]  /*d430*/  IMAD.MOV.U32 R8, RZ, RZ, R38 ;  /* 0x000000ffff087224 */ /* 0x000fe200078e0026 */
[----:B------:R2:W0:Y:S01]  /*d440*/  SHFL.IDX PT, R0, R35, 0x3, 0x181f ;  /* 0x00781f0023007f89 */ /* 0x00042200000e0000 */
[----:B------:R-:W-:Y:S02]  /*d450*/  IMAD.MOV.U32 R9, RZ, RZ, R39 ;  /* 0x000000ffff097224 */ /* 0x000fe400078e0027 */
[----:B---3--:R-:W-:Y:S01]  /*d460*/  @!P1 IMAD.MOV.U32 R40, RZ, RZ, R28 ;  /* 0x000000ffff289224 */ /* 0x008fe200078e001c */
[----:B------:R-:W-:Y:S01]  /*d470*/  PRMT R53, R8, 0x7610, R53 ;  /* 0x0000761008357816 */ /* 0x000fe20000000035 */
[----:B------:R-:W-:Y:S01]  /*d480*/  @!P1 IMAD.MOV.U32 R41, RZ, RZ, R29 ;  /* 0x000000ffff299224 */ /* 0x000fe200078e001d */
[----:B------:R-:W-:Y:S01]  /*d490*/  PRMT R54, R9, 0x7610, R54 ;  /* 0x0000761009367816 */ /* 0x000fe20000000036 */
[----:B------:R-:W-:-:S02]  /*d4a0*/  @!P1 IMAD.MOV.U32 R42, RZ, RZ, R30 ;  /* 0x000000ffff2a9224 */ /* 0x000fc400078e001e */
[----:B------:R-:W-:Y:S02]  /*d4b0*/  @!P1 IMAD.MOV.U32 R43, RZ, RZ, R31 ;  /* 0x000000ffff2b9224 */ /* 0x000fe400078e001f */
[----:B------:R-:W-:Y:S02]  /*d4c0*/  IMAD.MOV.U32 R8, RZ, RZ, R40 ;  /* 0x000000ffff087224 */ /* 0x000fe400078e0028 */
[----:B------:R-:W-:Y:S02]  /*d4d0*/  IMAD.MOV.U32 R9, RZ, RZ, R41 ;  /* 0x000000ffff097224 */ /* 0x000fe400078e0029 */
        /* <DEDUP_REMOVED lines=8> */
[----:B012-4-:R-:W-:-:S07]  /*d560*/  PRMT R75, R11, 0x7610, R75 ;  /* 0x000076100b4b7816 */ /* 0x017fce000000004b */
.L_x_8242:
[----:B------:R-:W-:Y:S01]  /*d570*/  VIADD R58, R58, 0x60 ;  /* 0x000000603a3a7836 */ /* 0x000fe20000000000 */
[----:B------:R-:W-:Y:S01]  /*d580*/  LEA.HI R10, R213, R213, RZ, 0x1 ;  /* 0x000000d5d50a7211 */ /* 0x000fe200078f08ff */
[----:B------:R-:W-:Y:S01]  /*d590*/  BSSY B1, `(.L_x_7896) ;  /* 0x0000015000017945 */ /* 0x000fe20003800000 */
[----:B------:R-:W-:Y:S02]  /*d5a0*/  CS2R R12, SRZ ;  /* 0x00000000000c7805 */ /* 0x000fe4000001ff00 */
[----:B------:R-:W-:Y:S02]  /*d5b0*/  CS2R R14, SRZ ;  /* 0x00000000000e7805 */ /* 0x000fe4000001ff00 */
[----:B------:R-:W-:Y:S02]  /*d5c0*/  ISETP.GE.AND P1, PT, R58, R3, PT ;  /* 0x000000033a00720c */ /* 0x000fe40003f26270 */
[----:B------:R-:W-:-:S05]  /*d5d0*/  LOP3.LUT R10, R10, 0xfffffffe, RZ, 0xc0, !PT ;  /* 0xfffffffe0a0a7812 */ /* 0x000fca00078ec0ff */
[----:B------:R-:W-:Y:S01]  /*d5e0*/  IMAD.IADD R29, R213, 0x1, -R10 ;  /* 0x00000001d51d7824 */ /* 0x000fe200078e0a0a */
[----:B------:R-:W-:-:S04]  /*d5f0*/  CS2R R10, SRZ ;  /* 0x00000000000a7805 */ /* 0x000fc8000001ff00 */
[----:B------:R-:W-:Y:S01]  /*d600*/  SHF.L.U32 R29, R29, 0x1f, RZ ;  /* 0x0000001f1d1d7819 */ /* 0x000fe200000006ff */
[----:B------:R-:W-:Y:S06]  /*d610*/  @P1 BRA `(.L_x_7897) ;  /* 0x0000000000301947 */ /* 0x000fec0003800000 */
        /* <DEDUP_REMOVED lines=11> */
[----:B------:R-:W5:Y:S02]  /*d6d0*/  LD.E.128 R8, desc[UR42][R8.64] ;  /* 0x0000002a08087980 */ /* 0x000f64000c101d00 */
.L_x_7897:
[----:B------:R-:W-:Y:S05]  /*d6e0*/  BSYNC B1 ;  /* 0x0000000000017941 */ /* 0x000fea0003800000 */
.L_x_7896:
[----:B------:R-:W0:Y:S01]  /*d6f0*/  SYNCS.PHASECHK.TRANS64.TRYWAIT P4, [R2+URZ+0x28800], R29 ;  /* 0x0288001d020075a7 */ /* 0x000e22000808017f */
[----:B------:R-:W-:Y:S01]  /*d700*/  VIADDMNMX R3, R3, -R192, 0x80, PT ;  /* 0x0000008003037446 */ /* 0x000fe200038009c0 */
[----:B-----5:R-:W-:Y:S01]  /*d710*/  IMAD.MOV.U32 R0, RZ, RZ, R8 ;  /* 0x000000ffff007224 */ /* 0x020fe200078e0008 */
[----:B------:R-:W-:Y:S01]  /*d720*/  BSSY B1, `(.L_x_7898) ;  /* 0x0000013000017945 */ /* 0x000fe20003800000 */
[----:B------:R-:W-:Y:S01]  /*d730*/  IMAD.MOV.U32 R28, RZ, RZ, R9 ;  /* 0x000000ffff1c7224 */ /* 0x000fe200078e0009 */
[-C--:B------:R-:W-:Y:S01]  /*d740*/  ISETP.GE.OR P3, PT, R23, R3.reuse, P0 ;  /* 0x000000031700720c */ /* 0x080fe20000766670 */
[----:B------:R-:W-:Y:S01]  /*d750*/  IMAD.MOV.U32 R30, RZ, RZ, R13 ;  /* 0x000000ffff1e7224 */ /* 0x000fe200078e000d */
[-C--:B------:R-:W-:Y:S02]  /*d760*/  ISETP.GE.OR P2, PT, R212, R3.reuse, P0 ;  /* 0x00000003d400720c */ /* 0x080fe40000746670 */
[-C--:B------:R-:W-:Y:S02]  /*d770*/  ISETP.GE.OR P1, PT, R211, R3.reuse, P0 ;  /* 0x00000003d300720c */ /* 0x080fe40000726670 */
[----:B------:R-:W-:Y:S01]  /*d780*/  ISETP.GE.OR P0, PT, R210, R3, P0 ;  /* 0x00000003d200720c */ /* 0x000fe20000706670 */
        /* <DEDUP_REMOVED lines=11> */
[----:B0-----:R-:W-:Y:S06]  /*d840*/  @!P4 BRA `(.L_x_7899) ;  /* 0x000001b00088c947 */ /* 0x001fec0003800000 */
.L_x_8243:
[----:B------:R-:W-:Y:S05]  /*d850*/  BSYNC B1 ;  /* 0x0000000000017941 */ /* 0x000fea0003800000 */
.L_x_7898:
[----:B------:R-:W-:Y:S04]  /*d860*/  BSSY B1, `(.L_x_7900) ;  /* 0x000006a000017945 */ /* 0x000fe80003800000 */
[----:B------:R-:W-:Y:S05]  /*d870*/  @P3 BRA `(.L_x_7901) ;  /* 0x0000000400a03947 */ /* 0x000fea0003800000 */
[----:B------:R-:W-:Y:S01]  /*d880*/  LEA.HI R28, R56, R207, RZ, 0x1d ;  /* 0x000000cf381c7211 */ /* 0x000fe200078fe8ff */
[----:B------:R-:W-:Y:S01]  /*d890*/  IMAD.SHL.U32 R30, R23, 0x40, RZ ;  /* 0x00000040171e7824 */ /* 0x000fe200078e00ff */
[--C-:B------:R-:W-:Y:S02]  /*d8a0*/  SHF.R.U64 R84, R46, 0x10, R47.reuse ;  /* 0x000000102e547819 */ /* 0x100fe4000000122f */
[----:B------:R-:W-:Y:S01]  /*d8b0*/  SHF.R.S32.HI R31, RZ, 0x1f, R28 ;  /* 0x0000001fff1f7819 */ /* 0x000fe2000001141c */
[----:B0-----:R-:W-:Y:S01]  /*d8c0*/  IMAD.SHL.U32 R29, R28, 0x8, RZ ;  /* 0x000000081c1d7824 */ /* 0x001fe200078e00ff */
[----:B------:R-:W-:Y:S02]  /*d8d0*/  SHF.R.U32.HI R85, RZ, 0x10, R47 ;  /* 0x00000010ff557819 */ /* 0x000fe4000001162f */
[----:B------:R-:W-:Y:S02]  /*d8e0*/  LEA.HI R31, R31, R28, RZ, 0x3 ;  /* 0x0000001c1f1f7211 */ /* 0x000fe400078f18ff */
[----:B------:R-:W-:-:S02]  /*d8f0*/  LOP3.LUT R29, R29, 0x38, RZ, 0xc0, !PT ;  /* 0x000000381d1d7812 */ /* 0x000fc400078ec0ff */
[--C-:B------:R-:W-:Y:S01]  /*d900*/  SHF.R.U64 R46, R44, 0x10, R45.reuse ;  /* 0x000000102c2e7819 */ /* 0x100fe2000000122d */
[----:B------:R-:W-:Y:S01]  /*d910*/  IMAD.SHL.U32 R31, R31, 0x400, RZ ;  /* 0x000004001f1f7824 */ /* 0x000fe200078e00ff */
[----:B------:R-:W-:Y:S02]  /*d920*/  LOP3.LUT R29, R29, 0x1c0, R30, 0xf8, !PT ;  /* 0x000001c01d1d7812 */ /* 0x000fe400078ef81e */
[----:B------:R-:W-:Y:S02]  /*d930*/  SHF.R.U32.HI R47, RZ, 0x10, R45 ;  /* 0x00000010ff2f7819 */ /* 0x000fe4000001162d */
[----:B------:R-:W-:Y:S02]  /*d940*/  LOP3.LUT R29, R29, R202, RZ, 0x3c, !PT ;  /* 0x000000ca1d1d7212 */ /* 0x000fe400078e3cff */
[----:B------:R-:W-:Y:S02]  /*d950*/  LOP3.LUT R28, R31, 0x7fffe000, RZ, 0xc0, !PT ;  /* 0x7fffe0001f1c7812 */ /* 0x000fe400078ec0ff */
[----:B------:R-:W-:-:S02]  /*d960*/  SHF.R.U32.HI R83, RZ, 0x10, R49 ;  /* 0x00000010ff537819 */ /* 0x000fc40000011631 */
[----:B------:R-:W-:Y:S02]  /*d970*/  IADD3 R33, R29, R28, R203 ;  /* 0x0000001c1d217210 */ /* 0x000fe40007ffe0cb */
[----:B------:R-:W0:Y:S01]  /*d980*/  LDS.128 R28, [R204] ;  /* 0x00000000cc1c7984 */ /* 0x000e220000000c00 */
[----:B------:R-:W-:Y:S02]  /*d990*/  PRMT R77, R77, 0x5410, R84 ;  /* 0x000054104d4d7816 */ /* 0x000fe40000000054 */
[----:B------:R-:W-:Y:S01]  /*d9a0*/  IMAD R76, R33, 0x2, R2 ;  /* 0x00000002214c7824 */ /* 0x000fe200078e0202 */
[----:B------:R-:W-:Y:S02]  /*d9b0*/  PRMT R79, R79, 0x5410, R46 ;  /* 0x000054104f4f7816 */ /* 0x000fe4000000002e */
[----:B------:R-:W-:Y:S02]  /*d9c0*/  SHF.R.U64 R48, R48, 0x10, R49 ;  /* 0x0000001030307819 */ /* 0x000fe40000001231 */
[----:B------:R-:W1:Y:S01]  /*d9d0*/  LDS.128 R32, [R76+0x10400] ;  /* 0x010400004c207984 */ /* 0x000e620000000c00 */
[----:B------:R-:W-:-:S02]  /*d9e0*/  SHF.R.U64 R44, R50, 0x10, R51 ;  /* 0x00000010322c7819 */ /* 0x000fc40000001233 */
[----:B------:R-:W-:Y:S01]  /*d9f0*/  PRMT R84, R80, 0x5410, R47 ;  /* 0x0000541050547816 */ /* 0x000fe2000000002f */
[----:B------:R-:W-:Y:S01]  /*da00*/  IMAD.U32 R80, R79, 0x10000, RZ ;  /* 0x000100004f507824 */ /* 0x000fe200078e00ff */
[----:B------:R-:W-:Y:S02]  /*da10*/  SHF.R.U32.HI R45, RZ, 0x10, R51 ;  /* 0x00000010ff2d7819 */ /* 0x000fe40000011633 */
[----:B------:R-:W-:Y:S02]  /*da20*/  PRMT R78, R78, 0x5410, R85 ;  /* 0x000054104e4e7816 */ /* 0x000fe40000000055 */
[----:B------:R-:W-:Y:S01]  /*da30*/  PRMT R83, R52, 0x5410, R83 ;  /* 0x0000541034537816 */ /* 0x000fe20000000053 */
[----:B------:R-:W-:Y:S01]  /*da40*/  IMAD.U32 R52, R77, 0x10000, RZ ;  /* 0x000100004d347824 */ /* 0x000fe200078e00ff */
[----:B------:R-:W-:Y:S02]  /*da50*/  PRMT R51, R37, 0x5410, R48 ;  /* 0x0000541025337816 */ /* 0x000fe40000000030 */
[----:B------:R-:W-:Y:S01]  /*da60*/  PRMT R85, R81, 0x5410, R44 ;  /* 0x0000541051557816 */ /* 0x000fe2000000002c */
[----:B------:R-:W-:Y:S01]  /*da70*/  IMAD.U32 R81, R84, 0x10000, RZ ;  /* 0x0001000054517824 */ /* 0x000fe200078e00ff */
[----:B------:R-:W-:-:S02]  /*da80*/  PRMT R82, R82, 0x5410, R45 ;  /* 0x0000541052527816 */ /* 0x000fc4000000002d */
[----:B------:R-:W-:Y:S02]  /*da90*/  LOP3.LUT R79, R79, 0xffff0000, RZ, 0xc0, !PT ;  /* 0xffff00004f4f7812 */ /* 0x000fe400078ec0ff */
[----:B------:R-:W-:Y:S01]  /*daa0*/  LOP3.LUT R77, R77, 0xffff0000, RZ, 0xc0, !PT ;  /* 0xffff00004d4d7812 */ /* 0x000fe200078ec0ff */
        /* <DEDUP_REMOVED lines=37> */
[----:B------:R-:W-:Y:S01]  /*dd00*/  FMUL.FTZ R28, R49, R44 ;  /* 0x0000002c311c7220 */ /* 0x000fe20000410000 */
[----:B------:R-:W-:Y:S01]  /*dd10*/  FFMA.FTZ R87, R46, R87, R50 ;  /* 0x000000572e577223 */ /* 0x000fe20000010032 */
[C---:B------:R-:W-:Y:S01]  /*dd20*/  FMUL.FTZ R46, R33.reuse, R84 ;  /* 0x00000054212e7220 */ /* 0x040fe20000410000 */
[----:B------:R-:W-:Y:S01]  /*dd30*/  LOP3.LUT R34, R34, 0xffff0000, RZ, 0xc0, !PT ;  /* 0xffff000022227812 */ /* 0x000fe200078ec0ff */
[----:B------:R-:W-:Y:S01]  /*dd40*/  FMUL.FTZ R33, R33, R78 ;  /* 0x0000004e21217220 */ /* 0x000fe20000410000 */
[----:B------:R-:W-:Y:S01]  /*dd50*/  LOP3.LUT R35, R35, 0xffff0000, RZ, 0xc0, !PT ;  /* 0xffff000023237812 */ /* 0x000fe200078ec0ff */
[----:B------:R-:W-:Y:S01]  /*dd60*/  FFMA.FTZ R48, R45, R32, -R28 ;  /* 0x000000202d307223 */ /* 0x000fe2000001081c */
[----:B------:R-:W-:Y:S01]  /*dd70*/  LOP3.LUT R85, R85, 0xffff0000, RZ, 0xc0, !PT ;  /* 0xffff000055557812 */ /* 0x000fe200078ec0ff */
[----:B------:R-:W-:Y:S01]  /*dd80*/  FFMA.FTZ R46, R29, R78, -R46 ;  /* 0x0000004e1d2e7223 */ /* 0x000fe2000001082e */
[----:B------:R-:W-:Y:S01]  /*dd90*/  LOP3.LUT R51, R51, 0xffff0000, RZ, 0xc0, !PT ;  /* 0xffff000033337812 */ /* 0x000fe200078ec0ff */
[----:B------:R-:W-:Y:S01]  /*dda0*/  FFMA.FTZ R84, R29, R84, R33 ;  /* 0x000000541d547223 */ /* 0x000fe20000010021 */
[----:B------:R-:W-:Y:S01]  /*ddb0*/  LOP3.LUT R28, R83, 0xffff0000, RZ, 0xc0, !PT ;  /* 0xffff0000531c7812 */ /* 0x000fe200078ec0ff */
[----:B------:R-:W-:Y:S01]  /*ddc0*/  FMUL.FTZ R50, R49, R32 ;  /* 0x0000002031327220 */ /* 0x000fe20000410000 */
        /* <DEDUP_REMOVED lines=19> */
.L_x_7901:
[----:B------:R-:W-:Y:S05]  /*df00*/  BSYNC B1 ;  /* 0x0000000000017941 */ /* 0x000fea0003800000 */
.L_x_7900:
[----:B------:R-:W-:Y:S04]  /*df10*/  BSSY B1, `(.L_x_7902) ;  /* 0x000006a000017945 */ /* 0x000fe80003800000 */
[----:B------:R-:W-:Y:S05]  /*df20*/  @P2 BRA `(.L_x_7903) ;  /* 0x0000000400a02947 */ /* 0x000fea0003800000 */
[----:B------:R-:W2:Y:S01]  /*df30*/  LDL R50, [R1+0x40] ;  /* 0x0000400001327983 */ /* 0x000ea20000100800 */
[----:B-1----:R-:W-:Y:S02]  /*df40*/  LEA.HI R28, R56, R207, RZ, 0x1d ;  /* 0x000000cf381c7211 */ /* 0x002fe400078fe8ff */
[----:B------:R-:W-:Y:S02]  /*df50*/  SHF.R.U32.HI R30, RZ, 0x3, R198 ;  /* 0x00000003ff1e7819 */ /* 0x000fe400000116c6 */
[----:B------:R-:W-:Y:S01]  /*df60*/  SHF.R.S32.HI R31, RZ, 0x1f, R28 ;  /* 0x0000001fff1f7819 */ /* 0x000fe2000001141c */
[----:B0-----:R-:W-:Y:S01]  /*df70*/  IMAD.SHL.U32 R29, R28, 0x8, RZ ;  /* 0x000000081c1d7824 */ /* 0x001fe200078e00ff */
[----:B------:R-:W-:Y:S02]  /*df80*/  SHF.R.U64 R44, R6, 0x10, R7 ;  /* 0x00000010062c7819 */ /* 0x000fe40000001207 */
[----:B------:R-:W-:Y:S02]  /*df90*/  LEA.HI R31, R31, R28, RZ, 0x3 ;  /* 0x0000001c1f1f7211 */ /* 0x000fe400078f18ff */
[----:B------:R-:W-:-:S02]  /*dfa0*/  LOP3.LUT R28, R198, 0x38, R29, 0xf8, !PT ;  /* 0x00000038c61c7812 */ /* 0x000fc400078ef81d */
[----:B------:R-:W-:Y:S01]  /*dfb0*/  SHF.R.U64 R6, R24, 0x10, R25 ;  /* 0x0000001018067819 */ /* 0x000fe20000001219 */
[----:B------:R-:W-:Y:S01]  /*dfc0*/  IMAD.SHL.U32 R31, R31, 0x400, RZ ;  /* 0x000004001f1f7824 */ /* 0x000fe200078e00ff */
[----:B------:R-:W-:Y:S02]  /*dfd0*/  LOP3.LUT R28, R28, R30, RZ, 0x3c, !PT ;  /* 0x0000001e1c1c7212 */ /* 0x000fe400078e3cff */
[----:B------:R-:W-:Y:S02]  /*dfe0*/  SHF.R.U64 R46, R4, 0x10, R5 ;  /* 0x00000010042e7819 */ /* 0x000fe40000001205 */
[----:B------:R-:W-:Y:S02]  /*dff0*/  LOP3.LUT R31, R31, 0x7fffe000, RZ, 0xc0, !PT ;  /* 0x7fffe0001f1f7812 */ /* 0x000fe400078ec0ff */
[----:B------:R-:W-:Y:S02]  /*e000*/  PRMT R55, R55, 0x5410, R6 ;  /* 0x0000541037377816 */ /* 0x000fe40000000006 */
[----:B------:R-:W-:-:S02]  /*e010*/  IADD3 R33, R28, R31, R201 ;  /* 0x0000001f1c217210 */ /* 0x000fc40007ffe0c9 */
[----:B------:R-:W-:Y:S01]  /*e020*/  SHF.R.U32.HI R5, RZ, 0x10, R5 ;  /* 0x00000010ff057819 */ /* 0x000fe20000011605 */
[----:B------:R-:W-:Y:S01]  /*e030*/  IMAD.U32 R47, R55, 0x10000, RZ ;  /* 0x00010000372f7824 */ /* 0x000fe200078e00ff */
[----:B------:R-:W-:Y:S01]  /*e040*/  SHF.R.U64 R4, R26, 0x10, R27 ;  /* 0x000000101a047819 */ /* 0x000fe2000000121b */
[----:B------:R-:W-:Y:S01]  /*e050*/  IMAD R37, R33, 0x2, R2 ;  /* 0x0000000221257824 */ /* 0x000fe200078e0202 */
[----:B------:R-:W-:Y:S02]  /*e060*/  PRMT R61, R61, 0x5410, R46 ;  /* 0x000054103d3d7816 */ /* 0x000fe4000000002e */
[----:B------:R-:W-:Y:S02]  /*e070*/  SHF.R.U32.HI R7, RZ, 0x10, R7 ;  /* 0x00000010ff077819 */ /* 0x000fe40000011607 */
[----:B------:R-:W0:Y:S01]  /*e080*/  LDS.128 R32, [R37+0x10400] ;  /* 0x0104000025207984 */ /* 0x000e220000000c00 */
[----:B------:R-:W-:Y:S01]  /*e090*/  SHF.R.U32.HI R24, RZ, 0x10, R25 ;  /* 0x00000010ff187819 */ /* 0x000fe20000011619 */
[----:B------:R-:W-:Y:S01]  /*e0a0*/  IMAD.U32 R45, R61, 0x10000, RZ ;  /* 0x000100003d2d7824 */ /* 0x000fe200078e00ff */
[----:B------:R-:W-:-:S02]  /*e0b0*/  SHF.R.U32.HI R27, RZ, 0x10, R27 ;  /* 0x00000010ff1b7819 */ /* 0x000fc4000001161b */
[----:B------:R-:W-:Y:S02]  /*e0c0*/  PRMT R62, R62, 0x5410, R5 ;  /* 0x000054103e3e7816 */ /* 0x000fe40000000005 */
[----:B------:R-:W-:Y:S02]  /*e0d0*/  PRMT R59, R59, 0x5410, R4 ;  /* 0x000054103b3b7816 */ /* 0x000fe40000000004 */
[----:B------:R-:W-:Y:S02]  /*e0e0*/  PRMT R64, R64, 0x5410, R7 ;  /* 0x0000541040407816 */ /* 0x000fe40000000007 */
[----:B------:R-:W-:Y:S02]  /*e0f0*/  PRMT R57, R57, 0x5410, R24 ;  /* 0x0000541039397816 */ /* 0x000fe40000000018 */
[----:B------:R-:W-:Y:S02]  /*e100*/  PRMT R60, R60, 0x5410, R27 ;  /* 0x000054103c3c7816 */ /* 0x000fe4000000001b */
[----:B------:R-:W-:Y:S01]  /*e110*/  PRMT R63, R63, 0x5410, R44 ;  /* 0x000054103f3f7816 */ /* 0x000fe2000000002c */
[C---:B0-----:R-:W-:Y:S01]  /*e120*/  IMAD.U32 R26, R32.reuse, 0x10000, RZ ;  /* 0x00010000201a7824 */ /* 0x041fe200078e00ff */
[----:B------:R-:W-:Y:S01]  /*e130*/  LOP3.LUT R27, R32, 0xffff0000, RZ, 0xc0, !PT ;  /* 0xffff0000201b7812 */ /* 0x000fe200078ec0ff */
[----:B------:R-:W-:Y:S01]  /*e140*/  IMAD.U32 R44, R35, 0x10000, RZ ;  /* 0x00010000232c7824 */ /* 0x000fe200078e00ff */
[----:B------:R-:W-:Y:S01]  /*e150*/  LOP3.LUT R32, R33, 0xffff0000, RZ, 0xc0, !PT ;  /* 0xffff000021207812 */ /* 0x000fe200078ec0ff */
[C---:B------:R-:W-:Y:S01]  /*e160*/  FMUL.FTZ R49, R26.reuse, R47 ;  /* 0x0000002f1a317220 */ /* 0x040fe20000410000 */
[----:B------:R-:W-:Y:S01]  /*e170*/  FMUL.FTZ R51, R26, R45 ;  /* 0x0000002d1a337220 */ /* 0x000fe20000410000 */
[----:B------:R-:W-:Y:S01]  /*e180*/  IMAD.U32 R26, R62, 0x10000, RZ ;  /* 0x000100003e1a7824 */ /* 0x000fe200078e00ff */
[----:B--2---:R-:W0:Y:S02]  /*e190*/  LDS.128 R28, [R50] ;  /* 0x00000000321c7984 */ /* 0x004e240000000c00 */
        /* <DEDUP_REMOVED lines=8> */
[----:B------:R-:W-:Y:S01]  /*e220*/  IMAD.U32 R29, R33, 0x10000, RZ ;  /* 0x00010000211d7824 */ /* 0x000fe200078e00ff */
[C---:B------:R-:W-:Y:S01]  /*e230*/  LOP3.LUT R33, R34.reuse, 0xffff0000, RZ, 0xc0, !PT ;  /* 0xffff000022217812 */ /* 0x040fe200078ec0ff */
[----:B------:R-:W-:Y:S01]  /*e240*/  IMAD.U32 R31, R34, 0x10000, RZ ;  /* 0x00010000221f7824 */ /* 0x000fe200078e00ff */
[----:B------:R-:W-:Y:S01]  /*e250*/  LOP3.LUT R34, R35, 0xffff0000, RZ, 0xc0, !PT ;  /* 0xffff000023227812 */ /* 0x000fe200078ec0ff */
[----:B------:R-:W-:-:S02]  /*e260*/  IMAD.U32 R35, R57, 0x10000, RZ ;  /* 0x0001000039237824 */ /* 0x000fc400078e00ff */
[----:B------:R-:W-:Y:S01]  /*e270*/  FFMA.FTZ R49, R4, R45, -R49 ;  /* 0x0000002d04317223 */ /* 0x000fe20000010831 */
[----:B------:R-:W-:Y:S02]  /*e280*/  IMAD.U32 R45, R60, 0x10000, RZ ;  /* 0x000100003c2d7824 */ /* 0x000fe400078e00ff */
[----:B------:R-:W-:Y:S01]  /*e290*/  FFMA.FTZ R51, R4, R47, R51 ;  /* 0x0000002f04337223 */ /* 0x000fe20000010033 */
[C---:B------:R-:W-:Y:S01]  /*e2a0*/  FMUL.FTZ R77, R29.reuse, R35 ;  /* 0x000000231d4d7220 */ /* 0x040fe20000410000 */
[----:B------:R-:W-:Y:S02]  /*e2b0*/  IMAD.U32 R4, R64, 0x10000, RZ ;  /* 0x0001000040047824 */ /* 0x000fe400078e00ff */
[-C--:B------:R-:W-:Y:S01]  /*e2c0*/  FMUL.FTZ R29, R29, R26.reuse ;  /* 0x0000001a1d1d7220 */ /* 0x080fe20000410000 */
[----:B------:R-:W-:Y:S01]  /*e2d0*/  FMUL.FTZ R46, R44, R45 ;  /* 0x0000002d2c2e7220 */ /* 0x000fe20000410000 */
[----:B------:R-:W-:Y:S01]  /*e2e0*/  FFMA.FTZ R77, R6, R26, -R77 ;  /* 0x0000001a064d7223 */ /* 0x000fe2000001084d */
[-C--:B------:R-:W-:Y:S01]  /*e2f0*/  FMUL.FTZ R44, R44, R4.reuse ;  /* 0x000000042c2c7220 */ /* 0x080fe20000410000 */
[----:B------:R-:W-:Y:S01]  /*e300*/  LOP3.LUT R26, R55, 0xffff0000, RZ, 0xc0, !PT ;  /* 0xffff0000371a7812 */ /* 0x000fe200078ec0ff */
[----:B------:R-:W-:Y:S01]  /*e310*/  FFMA.FTZ R29, R6, R35, R29 ;  /* 0x00000023061d7223 */ /* 0x000fe2000001001d */
[----:B------:R-:W-:Y:S01]  /*e320*/  FFMA.FTZ R35, R25, R4, -R46 ;  /* 0x0000000419237223 */ /* 0x000fe2000001082e */
[----:B------:R-:W-:Y:S01]  /*e330*/  LOP3.LUT R4, R61, 0xffff0000, RZ, 0xc0, !PT ;  /* 0xffff00003d047812 */ /* 0x000fe200078ec0ff */
[----:B------:R-:W-:Y:S01]  /*e340*/  FFMA.FTZ R45, R25, R45, R44 ;  /* 0x0000002d192d7223 */ /* 0x000fe2000001002c */
[----:B------:R-:W-:Y:S01]  /*e350*/  LOP3.LUT R57, R57, 0xffff0000, RZ, 0xc0, !PT ;  /* 0xffff000039397812 */ /* 0x000fe200078ec0ff */
[C---:B------:R-:W-:Y:S01]  /*e360*/  FMUL.FTZ R6, R27.reuse, R26 ;  /* 0x0000001a1b067220 */ /* 0x040fe20000410000 */
[----:B------:R-:W-:Y:S01]  /*e370*/  LOP3.LUT R25, R62, 0xffff0000, RZ, 0xc0, !PT ;  /* 0xffff00003e197812 */ /* 0x000fe200078ec0ff */
[----:B------:R-:W-:-:S02]  /*e380*/  FMUL.FTZ R46, R27, R4 ;  /* 0x000000041b2e7220 */ /* 0x000fc40000410000 */
[C---:B------:R-:W-:Y:S01]  /*e390*/  FMUL.FTZ R27, R32.reuse, R57 ;  /* 0x00000039201b7220 */ /* 0x040fe20000410000 */
[----:B------:R-:W-:Y:S01]  /*e3a0*/  FFMA.FTZ R44, R5, R4, -R6 ;  /* 0x00000004052c7223 */ /* 0x000fe20000010806 */
[-C--:B------:R-:W-:Y:S01]  /*e3b0*/  FMUL.FTZ R32, R32, R25.reuse ;  /* 0x0000001920207220 */ /* 0x080fe20000410000 */
[----:B------:R-:W-:Y:S02]  /*e3c0*/  IMAD.U32 R6, R59, 0x10000, RZ ;  /* 0x000100003b067824 */ /* 0x000fe400078e00ff */
[----:B------:R-:W-:Y:S01]  /*e3d0*/  FFMA.FTZ R46, R5, R26, R46 ;  /* 0x0000001a052e7223 */ /* 0x000fe2000001002e */
[----:B------:R-:W-:Y:S02]  /*e3e0*/  IMAD.U32 R4, R63, 0x10000, RZ ;  /* 0x000100003f047824 */ /* 0x000fe400078e00ff */
[C---:B------:R-:W-:Y:S01]  /*e3f0*/  FFMA.FTZ R26, R28.reuse, R25, -R27 ;  /* 0x000000191c1a7223 */ /* 0x040fe2000001081b */
[----:B------:R-:W-:Y:S01]  /*e400*/  FFMA.FTZ R32, R28, R57, R32 ;  /* 0x000000391c207223 */ /* 0x000fe20000010020 */
        /* <DEDUP_REMOVED lines=9> */
[C---:B------:R-:W-:Y:S01]  /*e4a0*/  FMUL.FTZ R27, R34.reuse, R25 ;  /* 0x00000019221b7220 */ /* 0x040fe20000410000 */
[----:B------:R-:W-:Y:S02]  /*e4b0*/  FMUL.FTZ R4, R33, R63 ;  /* 0x0000003f21047220 */ /* 0x000fe40000410000 */
        /* <DEDUP_REMOVED lines=15> */
.L_x_7903:
[----:B------:R-:W-:Y:S05]  /*e5b0*/  BSYNC B1 ;  /* 0x0000000000017941 */ /* 0x000fea0003800000 */
.L_x_7902:
[----:B------:R-:W-:Y:S04]  /*e5c0*/  BSSY B1, `(.L_x_7904) ;  /* 0x000006a000017945 */ /* 0x000fe80003800000 */
[----:B------:R-:W-:Y:S05]  /*e5d0*/  @P1 BRA `(.L_x_7905) ;  /* 0x0000000400a01947 */ /* 0x000fea0003800000 */
[----:B------:R-:W3:Y:S01]  /*e5e0*/  LDL R44, [R1+0x3c] ;  /* 0x00003c00012c7983 */ /* 0x000ee20000100800 */
[----:B--2---:R-:W-:Y:S02]  /*e5f0*/  LEA.HI R4, R56, R207, RZ, 0x1d ;  /* 0x000000cf38047211 */ /* 0x004fe400078fe8ff */
[----:B------:R-:W-:Y:S02]  /*e600*/  SHF.R.U32.HI R7, RZ, 0x3, R197 ;  /* 0x00000003ff077819 */ /* 0x000fe400000116c5 */
[----:B------:R-:W-:Y:S01]  /*e610*/  SHF.R.S32.HI R5, RZ, 0x1f, R4 ;  /* 0x0000001fff057819 */ /* 0x000fe20000011404 */
[----:B------:R-:W-:Y:S01]  /*e620*/  IMAD.SHL.U32 R6, R4, 0x8, RZ ;  /* 0x0000000804067824 */ /* 0x000fe200078e00ff */
[----:B01----:R-:W-:Y:S02]  /*e630*/  SHF.R.U64 R29, R40, 0x10, R41 ;  /* 0x00000010281d7819 */ /* 0x003fe40000001229 */
[----:B------:R-:W-:Y:S02]  /*e640*/  LEA.HI R5, R5, R4, RZ, 0x3 ;  /* 0x0000000405057211 */ /* 0x000fe400078f18ff */
[----:B------:R-:W-:-:S02]  /*e650*/  LOP3.LUT R4, R197, 0x38, R6, 0xf8, !PT ;  /* 0x00000038c5047812 */ /* 0x000fc400078ef806 */
[--C-:B------:R-:W-:Y:S01]  /*e660*/  SHF.R.U64 R30, R20, 0x10, R21.reuse ;  /* 0x00000010141e7819 */ /* 0x100fe20000001215 */
[----:B------:R-:W-:Y:S01]  /*e670*/  IMAD.SHL.U32 R6, R5, 0x400, RZ ;  /* 0x0000040005067824 */ /* 0x000fe200078e00ff */
[----:B------:R-:W-:Y:S02]  /*e680*/  LOP3.LUT R5, R4, R7, RZ, 0x3c, !PT ;  /* 0x0000000704057212 */ /* 0x000fe400078e3cff */
[----:B------:R-:W-:Y:S02]  /*e690*/  SHF.R.U32.HI R31, RZ, 0x10, R21 ;  /* 0x00000010ff1f7819 */ /* 0x000fe40000011615 */
[----:B------:R-:W-:Y:S02]  /*e6a0*/  LOP3.LUT R6, R6, 0x7fffe000, RZ, 0xc0, !PT ;  /* 0x7fffe00006067812 */ /* 0x000fe400078ec0ff */
[----:B------:R-:W-:Y:S02]  /*e6b0*/  PRMT R72, R72, 0x5410, R29 ;  /* 0x0000541048487816 */ /* 0x000fe4000000001d */
[----:B------:R-:W-:-:S02]  /*e6c0*/  IADD3 R25, R5, R6, R200 ;  /* 0x0000000605197210 */ /* 0x000fc40007ffe0c8 */
[----:B------:R-:W-:Y:S01]  /*e6d0*/  SHF.R.U32.HI R40, RZ, 0x10, R41 ;  /* 0x00000010ff287819 */ /* 0x000fe20000011629 */
[----:B------:R-:W-:Y:S01]  /*e6e0*/  IMAD.U32 R37, R72, 0x10000, RZ ;  /* 0x0001000048257824 */ /* 0x000fe200078e00ff */
[--C-:B------:R-:W-:Y:S01]  /*e6f0*/  SHF.R.U64 R20, R38, 0x10, R39.reuse ;  /* 0x0000001026147819 */ /* 0x100fe20000001227 */
[----:B------:R-:W-:Y:S01]  /*e700*/  IMAD R28, R25, 0x2, R2 ;  /* 0x00000002191c7824 */ /* 0x000fe200078e0202 */
[----:B------:R-:W-:Y:S02]  /*e710*/  SHF.R.U32.HI R39, RZ, 0x10, R39 ;  /* 0x00000010ff277819 */ /* 0x000fe40000011627 */
[----:B------:R-:W-:Y:S02]  /*e720*/  SHF.R.U64 R21, R42, 0x10, R43 ;  /* 0x000000102a157819 */ /* 0x000fe4000000122b */
[----:B------:R-:W0:Y:S01]  /*e730*/  LDS.128 R24, [R28+0x10400] ;  /* 0x010400001c187984 */ /* 0x000e220000000c00 */
[----:B------:R-:W-:Y:S02]  /*e740*/  PRMT R65, R65, 0x5410, R30 ;  /* 0x0000541041417816 */ /* 0x000fe4000000001e */
[----:B------:R-:W-:-:S02]  /*e750*/  PRMT R66, R66, 0x5410, R31 ;  /* 0x0000541042427816 */ /* 0x000fc4000000001f */
[----:B------:R-:W-:Y:S01]  /*e760*/  SHF.R.U32.HI R42, RZ, 0x10, R43 ;  /* 0x00000010ff2a7819 */ /* 0x000fe2000001162b */
[----:B------:R-:W-:Y:S01]  /*e770*/  IMAD.U32 R35, R65, 0x10000, RZ ;  /* 0x0001000041237824 */ /* 0x000fe200078e00ff */
[----:B------:R-:W-:Y:S02]  /*e780*/  PRMT R73, R73, 0x5410, R40 ;  /* 0x0000541049497816 */ /* 0x000fe40000000028 */
[----:B------:R-:W-:Y:S02]  /*e790*/  PRMT R53, R53, 0x5410, R20 ;  /* 0x0000541035357816 */ /* 0x000fe40000000014 */
[----:B------:R-:W-:Y:S01]  /*e7a0*/  PRMT R54, R54, 0x5410, R39 ;  /* 0x0000541036367816 */ /* 0x000fe20000000027 */
[----:B------:R-:W-:Y:S01]  /*e7b0*/  IMAD.U32 R38, R73, 0x10000, RZ ;  /* 0x0001000049267824 */ /* 0x000fe200078e00ff */
[----:B------:R-:W-:Y:S02]  /*e7c0*/  PRMT R75, R75, 0x5410, R42 ;  /* 0x000054104b4b7816 */ /* 0x000fe4000000002a */
[----:B------:R-:W-:-:S02]  /*e7d0*/  PRMT R74, R74, 0x5410, R21 ;  /* 0x000054104a4a7816 */ /* 0x000fc40000000015 */
[----:B------:R-:W-:Y:S01]  /*e7e0*/  LOP3.LUT R65, R65, 0xffff0000, RZ, 0xc0, !PT ;  /* 0xffff000041417812 */ /* 0x000fe200078ec0ff */
[C---:B0-----:R-:W-:Y:S01]  /*e7f0*/  IMAD.U32 R31, R24.reuse, 0x10000, RZ ;  /* 0x00010000181f7824 */ /* 0x041fe200078e00ff */
[----:B------:R-:W-:Y:S01]  /*e800*/  LOP3.LUT R24, R24, 0xffff0000, RZ, 0xc0, !PT ;  /* 0xffff000018187812 */ /* 0x000fe200078ec0ff */
[C---:B------:R-:W-:Y:S01]  /*e810*/  IMAD.U32 R32, R25.reuse, 0x10000, RZ ;  /* 0x0001000019207824 */ /* 0x040fe200078e00ff */
[----:B------:R-:W-:Y:S01]  /*e820*/  LOP3.LUT R25, R25, 0xffff0000, RZ, 0xc0, !PT ;  /* 0xffff000019197812 */ /* 0x000fe200078ec0ff */
[C---:B------:R-:W-:Y:S01]  /*e830*/  FMUL.FTZ R39, R31.reuse, R37 ;  /* 0x000000251f277220 */ /* 0x040fe20000410000 */
[----:B------:R-:W-:Y:S01]  /*e840*/  FMUL.FTZ R41, R31, R35 ;  /* 0x000000231f297220 */ /* 0x000fe20000410000 */
[C---:B------:R-:W-:Y:S02]  /*e850*/  IMAD.U32 R34, R27.reuse, 0x10000, RZ ;  /* 0x000100001b227824 */ /* 0x040fe400078e00ff */
[----:B------:R-:W-:Y:S01]  /*e860*/  FMUL.FTZ R42, R32, R38 ;  /* 0x00000026202a7220 */ /* 0x000fe20000410000 */
[C---:B------:R-:W-:Y:S01]  /*e870*/  IMAD.U32 R31, R66.reuse, 0x10000, RZ ;  /* 0x00010000421f7824 */ /* 0x040fe200078e00ff */
[----:B------:R-:W-:Y:S01]  /*e880*/  LOP3.LUT R66, R66, 0xffff0000, RZ, 0xc0, !PT ;  /* 0xffff000042427812 */ /* 0x000fe200078ec0ff */
[C---:B------:R-:W-:Y:S01]  /*e890*/  IMAD.U32 R33, R26.reuse, 0x10000, RZ ;  /* 0x000100001a217824 */ /* 0x040fe200078e00ff */
[----:B------:R-:W-:Y:S01]  /*e8a0*/  LOP3.LUT R26, R26, 0xffff0000, RZ, 0xc0, !PT ;  /* 0xffff00001a1a7812 */ /* 0x000fe200078ec0ff */
[----:B------:R-:W-:Y:S01]  /*e8b0*/  FMUL.FTZ R32, R32, R31 ;  /* 0x0000001f20207220 */ /* 0x000fe20000410000 */
[----:B------:R-:W-:Y:S01]  /*e8c0*/  LOP3.LUT R27, R27, 0xffff0000, RZ, 0xc0, !PT ;  /* 0xffff00001b1b7812 */ /* 0x000fe200078ec0ff */
[----:B---3--:R-:W0:Y:S02]  /*e8d0*/  LDS.128 R4, [R44] ;  /* 0x000000002c047984 */ /* 0x008e240000000c00 */
[C---:B0-----:R-:W-:Y:S01]  /*e8e0*/  IMAD.U32 R20, R4.reuse, 0x10000, RZ ;  /* 0x0001000004147824 */ /* 0x041fe200078e00ff */
[----:B------:R-:W-:Y:S01]  /*e8f0*/  LOP3.LUT R4, R4, 0xffff0000, RZ, 0xc0, !PT ;  /* 0xffff000004047812 */ /* 0x000fe200078ec0ff */
[C---:B------:R-:W-:Y:S01]  /*e900*/  IMAD.U32 R21, R5.reuse, 0x10000, RZ ;  /* 0x0001000005157824 */ /* 0x040fe200078e00ff */
[----:B------:R-:W-:Y:S01]  /*e910*/  LOP3.LUT R5, R5, 0xffff0000, RZ, 0xc0, !PT ;  /* 0xffff000005057812 */ /* 0x000fe200078ec0ff */
[----:B------:R-:W-:Y:S01]  /*e920*/  FFMA.FTZ R40, R20, R35, -R39 ;  /* 0x0000002314287223 */ /* 0x000fe20000010827 */
[----:B------:R-:W-:-:S02]  /*e930*/  IMAD.U32 R39, R75, 0x10000, RZ ;  /* 0x000100004b277824 */ /* 0x000fc400078e00ff */
[----:B------:R-:W-:Y:S01]  /*e940*/  FFMA.FTZ R41, R20, R37, R41 ;  /* 0x0000002514297223 */ /* 0x000fe20000010029 */
[----:B------:R-:W-:Y:S02]  /*e950*/  IMAD.U32 R35, R54, 0x10000, RZ ;  /* 0x0001000036237824 */ /* 0x000fe400078e00ff */
[----:B------:R-:W-:Y:S01]  /*e960*/  FFMA.FTZ R42, R21, R31, -R42 ;  /* 0x0000001f152a7223 */ /* 0x000fe2000001082a */
[C---:B------:R-:W-:Y:S01]  /*e970*/  FMUL.FTZ R37, R34.reuse, R39 ;  /* 0x0000002722257220 */ /* 0x040fe20000410000 */
[----:B------:R-:W-:Y:S02]  /*e980*/  IMAD.U32 R30, R7, 0x10000, RZ ;  /* 0x00010000071e7824 */ /* 0x000fe400078e00ff */
[-C--:B------:R-:W-:Y:S01]  /*e990*/  FMUL.FTZ R34, R34, R35.reuse ;  /* 0x0000002322227220 */ /* 0x080fe20000410000 */
[----:B------:R-:W-:Y:S01]  /*e9a0*/  LOP3.LUT R31, R72, 0xffff0000, RZ, 0xc0, !PT ;  /* 0xffff0000481f7812 */ /* 0x000fe200078ec0ff */
[----:B------:R-:W-:Y:S01]  /*e9b0*/  FFMA.FTZ R38, R21, R38, R32 ;  /* 0x0000002615267223 */ /* 0x000fe20000010020 */
[C---:B------:R-:W-:Y:S01]  /*e9c0*/  FFMA.FTZ R43, R30.reuse, R35, -R37 ;  /* 0x000000231e2b7223 */ /* 0x040fe20000010825 */
[----:B------:R-:W-:Y:S01]  /*e9d0*/  FFMA.FTZ R39, R30, R39, R34 ;  /* 0x000000271e277223 */ /* 0x000fe20000010022 */
[----:B------:R-:W-:Y:S01]  /*e9e0*/  LOP3.LUT R30, R73, 0xffff0000, RZ, 0xc0, !PT ;  /* 0xffff0000491e7812 */ /* 0x000fe200078ec0ff */
[C---:B------:R-:W-:Y:S01]  /*e9f0*/  FMUL.FTZ R21, R24.reuse, R31 ;  /* 0x0000001f18157220 */ /* 0x040fe20000410000 */
[----:B------:R-:W-:Y:S01]  /*ea00*/  FMUL.FTZ R35, R24, R65 ;  /* 0x0000004118237220 */ /* 0x000fe20000410000 */
[----:B------:R-:W-:-:S02]  /*ea10*/  IMAD.U32 R24, R74, 0x10000, RZ ;  /* 0x000100004a187824 */ /* 0x000fc400078e00ff */
[----:B------:R-:W-:Y:S01]  /*ea20*/  FMUL.FTZ R37, R25, R66 ;  /* 0x0000004219257220 */ /* 0x000fe20000410000 */
[C---:B------:R-:W-:Y:S01]  /*ea30*/  FFMA.FTZ R21, R4.reuse, R65, -R21 ;  /* 0x0000004104157223 */ /* 0x040fe20000010815 */
[----:B------:R-:W-:Y:S02]  /*ea40*/  IMAD.U32 R20, R53, 0x10000, RZ ;  /* 0x0001000035147824 */ /* 0x000fe400078e00ff */
[----:B------:R-:W-:Y:S01]  /*ea50*/  FMUL.FTZ R34, R25, R30 ;  /* 0x0000001e19227220 */ /* 0x000fe20000410000 */
[----:B------:R-:W-:Y:S01]  /*ea60*/  FFMA.FTZ R32, R4, R31, R35 ;  /* 0x0000001f04207223 */ /* 0x000fe20000010023 */
[----:B------:R-:W-:Y:S02]  /*ea70*/  IMAD.U32 R29, R6, 0x10000, RZ ;  /* 0x00010000061d7824 */ /* 0x000fe400078e00ff */
[----:B------:R-:W-:Y:S01]  /*ea80*/  FMUL.FTZ R4, R33, R24 ;  /* 0x0000001821047220 */ /* 0x000fe20000410000 */
[C---:B------:R-:W-:Y:S01]  /*ea90*/  FFMA.FTZ R37, R5.reuse, R30, R37 ;  /* 0x0000001e05257223 */ /* 0x040fe20000010025 */
[----:B------:R-:W-:Y:S01]  /*eaa0*/  FFMA.FTZ R25, R5, R66, -R34 ;  /* 0x0000004205197223 */ /* 0x000fe20000010822 */
        /* <DEDUP_REMOVED lines=27> */
.L_x_7905:
[----:B------:R-:W-:Y:S05]  /*ec60*/  BSYNC B1 ;  /* 0x0000000000017941 */ /* 0x000fea0003800000 */
.L_x_7904:
[----:B------:R-:W-:Y:S01]  /*ec70*/  PRMT R20, R3, 0x5410, R0 ;  /* 0x0000541003147816 */ /* 0x000fe20000000000 */
[----:B------:R-:W-:Y:S06]  /*ec80*/  @P0 BRA `(.L_x_7889) ;  /* 0x0000000400a00947 */ /* 0x000fec0003800000 */
[----:B-1----:R-:W4:Y:S01]  /*ec90*/  LDL R32, [R1+0x38] ;  /* 0x0000380001207983 */ /* 0x002f220000100800 */
[----:B------:R-:W-:Y:S02]  /*eca0*/  LEA.HI R56, R56, R207, RZ, 0x1d ;  /* 0x000000cf38387211 */ /* 0x000fe400078fe8ff */
[----:B--23--:R-:W-:Y:S02]  /*ecb0*/  SHF.R.U32.HI R4, RZ, 0x3, R196 ;  /* 0x00000003ff047819 */ /* 0x00cfe400000116c4 */
[----:B------:R-:W-:Y:S01]  /*ecc0*/  SHF.R.S32.HI R5, RZ, 0x1f, R56 ;  /* 0x0000001fff057819 */ /* 0x000fe20000011438 */
[----:B------:R-:W-:Y:S01]  /*ecd0*/  IMAD.SHL.U32 R3, R56, 0x8, RZ ;  /* 0x0000000838037824 */ /* 0x000fe200078e00ff */
[----:B------:R-:W-:Y:S02]  /*ece0*/  SHF.R.U64 R21, R12, 0x10, R13 ;  /* 0x000000100c157819 */ /* 0x000fe4000000120d */
[----:B------:R-:W-:Y:S02]  /*ecf0*/  LEA.HI R5, R5, R56, RZ, 0x3 ;  /* 0x0000003805057211 */ /* 0x000fe400078f18ff */
[----:B------:R-:W-:-:S02]  /*ed00*/  LOP3.LUT R0, R196, 0x38, R3, 0xf8, !PT ;  /* 0x00000038c4007812 */ /* 0x000fc400078ef803 */
[----:B------:R-:W-:Y:S01]  /*ed10*/  SHF.R.U32.HI R12, RZ, 0x10, R13 ;  /* 0x00000010ff0c7819 */ /* 0x000fe2000001160d */
[----:B------:R-:W-:Y:S01]  /*ed20*/  IMAD.SHL.U32 R5, R5, 0x400, RZ ;  /* 0x0000040005057824 */ /* 0x000fe200078e00ff */
[----:B------:R-:W-:Y:S02]  /*ed30*/  LOP3.LUT R0, R0, R4, RZ, 0x3c, !PT ;  /* 0x0000000400007212 */ /* 0x000fe400078e3cff */
[--C-:B------:R-:W-:Y:S02]  /*ed40*/  SHF.R.U64 R13, R8, 0x10, R9.reuse ;  /* 0x00000010080d7819 */ /* 0x100fe40000001209 */
[----:B------:R-:W-:Y:S02]  /*ed50*/  LOP3.LUT R3, R5, 0x7fffe000, RZ, 0xc0, !PT ;  /* 0x7fffe00005037812 */ /* 0x000fe400078ec0ff */
[----:B------:R-:W-:Y:S02]  /*ed60*/  SHF.R.U32.HI R8, RZ, 0x10, R9 ;  /* 0x00000010ff087819 */ /* 0x000fe40000011609 */
[----:B------:R-:W-:-:S02]  /*ed70*/  IADD3 R3, R0, R3, R199 ;  /* 0x0000000300037210 */ /* 0x000fc40007ffe0c7 */
[----:B------:R-:W-:Y:S02]  /*ed80*/  PRMT R58, R58, 0x5410, R13 ;  /* 0x000054103a3a7816 */ /* 0x000fe4000000000d */
[--C-:B------:R-:W-:Y:S01]  /*ed90*/  SHF.R.U64 R9, R10, 0x10, R11.reuse ;  /* 0x000000100a097819 */ /* 0x100fe2000000120b */
[----:B------:R-:W-:Y:S01]  /*eda0*/  IMAD R3, R3, 0x2, R2 ;  /* 0x0000000203037824 */ /* 0x000fe200078e0202 */
[----:B------:R-:W-:Y:S02]  /*edb0*/  SHF.R.U32.HI R10, RZ, 0x10, R11 ;  /* 0x00000010ff0a7819 */ /* 0x000fe4000001160b */
[----:B------:R-:W-:Y:S02]  /*edc0*/  PRMT R71, R71, 0x5410, R12 ;  /* 0x0000541047477816 */ /* 0x000fe4000000000c */
[----:B------:R-:W1:Y:S01]  /*edd0*/  LDS.128 R24, [R3+0x10400] ;  /* 0x0104000003187984 */ /* 0x000e620000000c00 */
[--C-:B------:R-:W-:Y:S02]  /*ede0*/  SHF.R.U64 R28, R14, 0x10, R15.reuse ;  /* 0x000000100e1c7819 */ /* 0x100fe4000000120f */
[----:B0-----:R-:W-:-:S02]  /*edf0*/  SHF.R.U32.HI R29, RZ, 0x10, R15 ;  /* 0x00000010ff1d7819 */ /* 0x001fc4000001160f */
[----:B------:R-:W-:Y:S02]  /*ee00*/  PRMT R70, R70, 0x5410, R21 ;  /* 0x0000541046467816 */ /* 0x000fe40000000015 */
[----:B------:R-:W-:Y:S02]  /*ee10*/  PRMT R67, R67, 0x5410, R8 ;  /* 0x0000541043437816 */ /* 0x000fe40000000008 */
[----:B------:R-:W-:Y:S01]  /*ee20*/  PRMT R28, R20, 0x5432, R28 ;  /* 0x00005432141c7816 */ /* 0x000fe2000000001c */
[----:B------:R-:W-:Y:S01]  /*ee30*/  IMAD.U32 R21, R70, 0x10000, RZ ;  /* 0x0001000046157824 */ /* 0x000fe200078e00ff */
[----:B------:R-:W-:Y:S02]  /*ee40*/  PRMT R29, R20, 0x5410, R29 ;  /* 0x00005410141d7816 */ /* 0x000fe4000000001d */
[----:B------:R-:W-:Y:S02]  /*ee50*/  PRMT R69, R69, 0x5410, R10 ;  /* 0x0000541045457816 */ /* 0x000fe4000000000a */
[----:B------:R-:W-:Y:S01]  /*ee60*/  PRMT R68, R68, 0x5410, R9 ;  /* 0x0000541044447816 */ /* 0x000fe20000000009 */
[C---:B-1----:R-:W-:Y:S01]  /*ee70*/  IMAD.U32 R11, R24.reuse, 0x10000, RZ ;  /* 0x00010000180b7824 */ /* 0x042fe200078e00ff */
[----:B------:R-:W-:Y:S01]  /*ee80*/  LOP3.LUT R12, R24, 0xffff0000, RZ, 0xc0, !PT ;  /* 0xffff0000180c7812 */ /* 0x000fe200078ec0ff */
[C---:B------:R-:W-:Y:S01]  /*ee90*/  IMAD.U32 R13, R25.reuse, 0x10000, RZ ;  /* 0x00010000190d7824 */ /* 0x040fe200078e00ff */
[----:B------:R-:W-:Y:S01]  /*eea0*/  LOP3.LUT R24, R25, 0xffff0000, RZ, 0xc0, !PT ;  /* 0xffff000019187812 */ /* 0x000fe200078ec0ff */
[----:B------:R-:W-:Y:S01]  /*eeb0*/  IMAD.U32 R25, R58, 0x10000, RZ ;  /* 0x000100003a197824 */ /* 0x000fe200078e00ff */
[C---:B------:R-:W-:Y:S01]  /*eec0*/  LOP3.LUT R15, R26.reuse, 0xffff0000, RZ, 0xc0, !PT ;  /* 0xffff00001a0f7812 */ /* 0x040fe200078ec0ff */
[----:B------:R-:W-:Y:S01]  /*eed0*/  IMAD.U32 R14, R26, 0x10000, RZ ;  /* 0x000100001a0e7824 */ /* 0x000fe200078e00ff */
[C---:B------:R-:W-:Y:S01]  /*eee0*/  LOP3.LUT R26, R27.reuse, 0xffff0000, RZ, 0xc0, !PT ;  /* 0xffff00001b1a7812 */ /* 0x040fe200078ec0ff */
[----:B------:R-:W-:-:S02]  /*eef0*/  IMAD.U32 R20, R27, 0x10000, RZ ;  /* 0x000100001b147824 */ /* 0x000fc400078e00ff */
[----:B------:R-:W-:Y:S01]  /*ef00*/  FMUL.FTZ R31, R11, R25 ;  /* 0x000000190b1f7220 */ /* 0x000fe20000410000 */
[----:B------:R-:W-:Y:S02]  /*ef10*/  IMAD.U32 R27, R67, 0x10000, RZ ;  /* 0x00010000431b7824 */ /* 0x000fe400078e00ff */
[----:B------:R-:W-:Y:S01]  /*ef20*/  FMUL.FTZ R33, R11, R21 ;  /* 0x000000150b217220 */ /* 0x000fe20000410000 */
[----:B------:R-:W-:Y:S01]  /*ef30*/  IMAD.U32 R11, R71, 0x10000, RZ ;  /* 0x00010000470b7824 */ /* 0x000fe200078e00ff */
[----:B------:R-:W-:Y:S01]  /*ef40*/  LOP3.LUT R67, R67, 0xffff0000, RZ, 0xc0, !PT ;  /* 0xffff000043437812 */ /* 0x000fe200078ec0ff */
[----:B------:R-:W-:Y:S01]  /*ef50*/  FMUL.FTZ R35, R13, R27 ;  /* 0x0000001b0d237220 */ /* 0x000fe20000410000 */
[----:B------:R-:W-:Y:S01]  /*ef60*/  LOP3.LUT R71, R71, 0xffff0000, RZ, 0xc0, !PT ;  /* 0xffff000047477812 */ /* 0x000fe200078ec0ff */
[----:B----4-:R-:W0:Y:S02]  /*ef70*/  LDS.128 R4, [R32] ;  /* 0x0000000020047984 */ /* 0x010e240000000c00 */
        /* <DEDUP_REMOVED lines=8> */
[-C--:B------:R-:W-:Y:S01]  /*f000*/  FMUL.FTZ R25, R13, R11.reuse ;  /* 0x0000000b0d197220 */ /* 0x080fe20000410000 */
[----:B------:R-:W-:Y:S01]  /*f010*/  FFMA.FTZ R35, R8, R11, -R35 ;  /* 0x0000000b08237223 */ /* 0x000fe20000010823 */
[----:B------:R-:W-:Y:S02]  /*f020*/  IMAD.U32 R10, R7, 0x10000, RZ ;  /* 0x00010000070a7824 */ /* 0x000fe400078e00ff */
[C---:B------:R-:W-:Y:S01]  /*f030*/  FMUL.FTZ R11, R20.reuse, R31 ;  /* 0x0000001f140b7220 */ /* 0x040fe20000410000 */
[----:B------:R-:W-:Y:S01]  /*f040*/  FMUL.FTZ R0, R20, R21 ;  /* 0x0000001514007220 */ /* 0x000fe20000410000 */
[----:B------:R-:W-:Y:S01]  /*f050*/  LOP3.LUT R13, R58, 0xffff0000, RZ, 0xc0, !PT ;  /* 0xffff00003a0d7812 */ /* 0x000fe200078ec0ff */
[----:B------:R-:W-:Y:S01]  /*f060*/  FFMA.FTZ R27, R8, R27, R25 ;  /* 0x0000001b081b7223 */ /* 0x000fe20000010019 */
[----:B------:R-:W-:Y:S01]  /*f070*/  FFMA.FTZ R20, R10, R21, -R11 ;  /* 0x000000150a147223 */ /* 0x000fe2000001080b */
[----:B------:R-:W-:Y:S01]  /*f080*/  LOP3.LUT R11, R70, 0xffff0000, RZ, 0xc0, !PT ;  /* 0xffff0000460b7812 */ /* 0x000fe200078ec0ff */
[----:B------:R-:W-:-:S02]  /*f090*/  IMAD.U32 R8, R68, 0x10000, RZ ;  /* 0x0001000044087824 */ /* 0x000fc400078e00ff */
[----:B------:R-:W-:Y:S01]  /*f0a0*/  FMUL.FTZ R21, R12, R13 ;  /* 0x0000000d0c157220 */ /* 0x000fe20000410000 */
[----:B------:R-:W-:Y:S01]  /*f0b0*/  FFMA.FTZ R31, R10, R31, R0 ;  /* 0x0000001f0a1f7223 */ /* 0x000fe20000010000 */
[----:B------:R-:W-:Y:S02]  /*f0c0*/  IMAD.U32 R0, R28, 0x10000, RZ ;  /* 0x000100001c007824 */ /* 0x000fe400078e00ff */
[-C--:B------:R-:W-:Y:S01]  /*f0d0*/  FMUL.FTZ R25, R12, R11.reuse ;  /* 0x0000000b0c197220 */ /* 0x080fe20000410000 */
[----:B------:R-:W-:Y:S01]  /*f0e0*/  FFMA.FTZ R21, R4, R11, -R21 ;  /* 0x0000000b04157223 */ /* 0x000fe20000010815 */
[----:B------:R-:W-:Y:S01]  /*f0f0*/  FMUL.FTZ R12, R24, R67 ;  /* 0x00000043180c7220 */ /* 0x000fe20000410000 */
[----:B------:R-:W-:Y:S02]  /*f100*/  IMAD.U32 R9, R6, 0x10000, RZ ;  /* 0x0001000006097824 */ /* 0x000fe400078e00ff */
[----:B------:R-:W-:Y:S01]  /*f110*/  FFMA.FTZ R10, R4, R13, R25 ;  /* 0x0000000d040a7223 */ /* 0x000fe20000010019 */
[-C--:B------:R-:W-:Y:S01]  /*f120*/  FMUL.FTZ R24, R24, R71.reuse ;  /* 0x0000004718187220 */ /* 0x080fe20000410000 */
[----:B------:R-:W-:Y:S01]  /*f130*/  FMUL.FTZ R4, R14, R8 ;  /* 0x000000080e047220 */ /* 0x000fe20000410000 */
[----:B------:R-:W-:Y:S01]  /*f140*/  LOP3.LUT R68, R68, 0xffff0000, RZ, 0xc0, !PT ;  /* 0xffff000044447812 */ /* 0x000fe200078ec0ff */
[-C--:B------:R-:W-:Y:S01]  /*f150*/  FMUL.FTZ R14, R14, R0.reuse ;  /* 0x000000000e0e7220 */ /* 0x080fe20000410000 */
[----:B------:R-:W-:Y:S01]  /*f160*/  LOP3.LUT R69, R69, 0xffff0000, RZ, 0xc0, !PT ;  /* 0xffff000045457812 */ /* 0x000fe200078ec0ff */
[C---:B------:R-:W-:Y:S01]  /*f170*/  FFMA.FTZ R12, R5.reuse, R71, -R12 ;  /* 0x00000047050c7223 */ /* 0x040fe2000001080c */
[----:B------:R-:W-:Y:S01]  /*f180*/  LOP3.LUT R28, R28, 0xffff0000, RZ, 0xc0, !PT ;  /* 0xffff00001c1c7812 */ /* 0x000fe200078ec0ff */
[----:B------:R-:W-:Y:S01]  /*f190*/  FFMA.FTZ R24, R5, R67, R24 ;  /* 0x0000004305187223 */ /* 0x000fe20000010018 */
[----:B------:R-:W-:Y:S01]  /*f1a0*/  LOP3.LUT R29, R29, 0xffff0000, RZ, 0xc0, !PT ;  /* 0xffff00001d1d7812 */ /* 0x000fe200078ec0ff */
[----:B------:R-:W-:Y:S01]  /*f1b0*/  FFMA.FTZ R0, R9, R0, -R4 ;  /* 0x0000000009007223 */ /* 0x000fe20000010804 */
[----:B------:R-:W-:Y:S01]  /*f1c0*/  LOP3.LUT R6, R6, 0xffff0000, RZ, 0xc0, !PT ;  /* 0xffff000006067812 */ /* 0x000fe200078ec0ff */
[----:B------:R-:W-:Y:S01]  /*f1d0*/  FMUL.FTZ R5, R15, R68 ;  /* 0x000000440f057220 */ /* 0x000fe20000410000 */
[----:B------:R-:W-:Y:S01]  /*f1e0*/  LOP3.LUT R7, R7, 0xffff0000, RZ, 0xc0, !PT ;  /* 0xffff000007077812 */ /* 0x000fe200078ec0ff */
        /* <DEDUP_REMOVED lines=18> */
.L_x_7889:
[----:B------:R-:W-:Y:S05]  /*f310*/  BSYNC B0 ;  /* 0x0000000000007941 */ /* 0x000fea0003800000 */
.L_x_7861:
        /* <DEDUP_REMOVED lines=8> */
.L_x_7859:
[----:B------:R-:W-:-:S05]  /*f3a0*/  IMAD.U32 R0, RZ, RZ, UR45 ;  /* 0x0000002dff007e24 */ /* 0x000fca000f8e00ff */
[----:B------:R-:W-:-:S13]  /*f3b0*/  ISETP.NE.AND P0, PT, R0, 0x3, PT ;  /* 0x000000030000780c */ /* 0x000fda0003f05270 */
[----:B------:R-:W-:Y:S05]  /*f3c0*/  @!P0 BRA `(.L_x_7906) ;  /* 0x0000000000048947 */ /* 0x000fea0003800000 */
[----:B------:R-:W-:Y:S01]  /*f3d0*/  BPT.TRAP 0x1 ;  /* 0x000000040000795c */ /* 0x000fe20000300000 */
.L_x_7906:
[----:B01--4-:R-:W-:Y:S01]  /*f3e0*/  IMAD R3, R22, 0x8, R2 ;  /* 0x0000000816037824 */ /* 0x013fe200078e0202 */
[----:B------:R-:W-:-:S04]  /*f3f0*/  SHF.L.U32 R0, R186, 0x1f, RZ ;  /* 0x0000001fba007819 */ /* 0x000fc800000006ff */
[----:B------:R0:W1:Y:S01]  /*f400*/  SYNCS.PHASECHK.TRANS64.TRYWAIT P2, [R3+URZ+0x28830], R0 ;  /* 0x02883000030075a7 */ /* 0x000062000804017f */
[----:B------:R-:W-:Y:S05]  /*f410*/  @!P0 BRA `(.L_x_7907) ;  /* 0x0000000000048947 */ /* 0x000fea0003800000 */
[----:B------:R-:W-:Y:S01]  /*f420*/  BPT.TRAP 0x1 ;  /* 0x000000040000795c */ /* 0x000fe20000300000 */
.L_x_7907:
[----:B--23--:R-:W2:Y:S02]  /*f430*/  S2R R4, SR_TID.X ;  /* 0x0000000000047919 */ /* 0x00cea40000002100 */
[----:B--2---:R-:W-:-:S04]  /*f440*/  LOP3.LUT R4, R4, 0x7f, RZ, 0xc0, !PT ;  /* 0x0000007f04047812 */ /* 0x004fc800078ec0ff */
[----:B------:R-:W-:Y:S01]  /*f450*/  ISETP.NE.AND P1, PT, R4, RZ, PT ;  /* 0x000000ff0400720c */ /* 0x000fe20003f25270 */
[----:B-1----:R-:W-:-:S12]  /*f460*/  @P2 BRA `(.L_x_7908) ;  /* 0x0000000000082947 */ /* 0x002fd80003800000 */
[----:B------:R-:W1:Y:S02]  /*f470*/  SYNCS.PHASECHK.TRANS64.TRYWAIT P2, [R3+URZ+0x28830], R0 ;  /* 0x02883000030075a7 */ /* 0x000e64000804017f */
[----:B-1----:R-:W-:Y:S05]  /*f480*/  @!P2 BRA `(.L_x_7909) ;  /* 0x00000194008ca947 */ /* 0x002fea0003800000 */
.L_x_7908:
        /* <DEDUP_REMOVED lines=16> */
[----:B------:R-:W-:Y:S01]  /*f590*/  IMAD.MOV.U32 R5, RZ, RZ, 0x40000040 ;  /* 0x40000040ff057424 */ /* 0x000fe200078e00ff */
        /* <DEDUP_REMOVED lines=9> */
[----:B------:R-:W-:Y:S01]  /*f630*/  R2UR UR19, R9 ;  /* 0x00000000091372ca */ /* 0x000fe200000e0000 */
[----:B------:R-:W-:Y:S01]  /*f640*/  IMAD.MOV.U32 R9, RZ, RZ, 0x40000040 ;  /* 0x40000040ff097424 */ /* 0x000fe200078e00ff */
[----:B------:R-:W-:Y:S01]  /*f650*/  R2UR UR10, R8 ;  /* 0x00000000080a72ca */ /* 0x000fe200000e0000 */
[----:B------:R-:W-:Y:S01]  /*f660*/  VIADD R8, R4, 0x4 ;  /* 0x0000000404087836 */ /* 0x000fe20000000000 */
[----:B------:R-:W-:Y:S01]  /*f670*/  UIADD3 UR20, UR12, 0x400, URZ ;  /* 0x000004000c147890 */ /* 0x000fe2000fffe03f */
[----:B------:R-:W-:Y:S01]  /*f680*/  R2UR UR35, R5 ;  /* 0x00000000052372ca */ /* 0x000fe200000e0000 */
[----:B------:R-:W-:Y:S01]  /*f690*/  UMOV UR21, 0x40000040 ;  /* 0x4000004000157882 */ /* 0x000fe20000000000 */
[----:B------:R-:W-:Y:S01]  /*f6a0*/  R2UR UR23, R9 ;  /* 0x00000000091772ca */ /* 0x000fe200000e0000 */
[----:B------:R-:W-:Y:S01]  /*f6b0*/  IMAD.MOV.U32 R9, RZ, RZ, 0x40000040 ;  /* 0x40000040ff097424 */ /* 0x000fe200078e00ff */
[----:B------:R-:W-:Y:S01]  /*f6c0*/  R2UR UR6, R8 ;  /* 0x00000000080672ca */ /* 0x000fe200000e0000 */
[----:B------:R-:W-:Y:S01]  /*f6d0*/  VIADD R8, R4, 0x6 ;  /* 0x0000000604087836 */ /* 0x000fe20000000000 */
[----:B------:R-:W-:Y:S01]  /*f6e0*/  HGMMA.64x128x16.F32.BF16 R24, gdesc[UR12], RZ, !UPT, gsb0 ;  /* 0x01e000000c1879f0 */ /* 0x000fe2000c0018ff */
[----:B------:R-:W-:Y:S01]  /*f6f0*/  UIADD3 UR24, UR12, 0x402, URZ ;  /* 0x000004020c187890 */ /* 0x000fe2000fffe03f */
[----:B------:R-:W-:Y:S01]  /*f700*/  R2UR UR27, R9 ;  /* 0x00000000091b72ca */ /* 0x000fe200000e0000 */
[----:B------:R-:W-:Y:S01]  /*f710*/  UMOV UR25, 0x40000040 ;  /* 0x4000004000197882 */ /* 0x000fe20000000000 */
[----:B------:R-:W-:Y:S01]  /*f720*/  R2UR UR18, R8 ;  /* 0x00000000081272ca */ /* 0x000fe200000e0000 */
[----:B------:R-:W-:Y:S01]  /*f730*/  VIADD R8, R4, 0x400 ;  /* 0x0000040004087836 */ /* 0x000fe20000000000 */
[----:B------:R-:W-:Y:S01]  /*f740*/  UIADD3 UR28, UR12, 0x404, URZ ;  /* 0x000004040c1c7890 */ /* 0x000fe2000fffe03f */
[----:B------:R-:W-:Y:S01]  /*f750*/  IMAD.MOV.U32 R9, RZ, RZ, 0x40000040 ;  /* 0x40000040ff097424 */ /* 0x000fe200078e00ff */
[----:B------:R-:W-:Y:S01]  /*f760*/  UMOV UR29, 0x40000040 ;  /* 0x40000040001d7882 */ /* 0x000fe20000000000 */
[----:B------:R-:W-:Y:S01]  /*f770*/  UIADD3 UR32, UR12, 0x406, URZ ;  /* 0x000004060c207890 */ /* 0x000fe2000fffe03f */
[----:B------:R-:W-:Y:S01]  /*f780*/  R2UR UR22, R8 ;  /* 0x00000000081672ca */ /* 0x000fe200000e0000 */
[----:B------:R-:W-:Y:S01]  /*f790*/  VIADD R8, R4, 0x402 ;  /* 0x0000040204087836 */ /* 0x000fe20000000000 */
[----:B------:R-:W-:Y:S01]  /*f7a0*/  R2UR UR31, R9 ;  /* 0x00000000091f72ca */ /* 0x000fe200000e0000 */
[----:B------:R-:W-:Y:S01]  /*f7b0*/  UMOV UR33, 0x40000040 ;  /* 0x4000004000217882 */ /* 0x000fe20000000000 */
[----:B------:R-:W0:Y:S01]  /*f7c0*/  LDC R0, c[0x0][0x448] ;  /* 0x00011200ff007b82 */ /* 0x000e220000000800 */
[----:B------:R-:W-:Y:S01]  /*f7d0*/  IMAD.IADD R9, R195, 0x1, R192 ;  /* 0x00000001c3097824 */ /* 0x000fe200078e02c0 */
[----:B------:R-:W-:Y:S01]  /*f7e0*/  R2UR UR26, R8 ;  /* 0x00000000081a72ca */ /* 0x000fe200000e0000 */
[----:B------:R-:W-:-:S02]  /*f7f0*/  VIADD R8, R4, 0x404 ;  /* 0x0000040404087836 */ /* 0x000fc40000000000 */
[----:B------:R-:W-:Y:S02]  /*f800*/  VIADD R4, R4, 0x406 ;  /* 0x0000040604047836 */ /* 0x000fe40000000000 */
[----:B------:R-:W-:Y:S01]  /*f810*/  IMAD.MOV.U32 R13, RZ, RZ, -0x80 ;  /* 0xffffff80ff0d7424 */ /* 0x000fe200078e00ff */
[----:B------:R-:W-:Y:S01]  /*f820*/  R2UR UR30, R8 ;  /* 0x00000000081e72ca */ /* 0x000fe200000e0000 */
[----:B------:R-:W1:Y:S01]  /*f830*/  LDC.64 R10, c[0x0][0x9e0] ;  /* 0x00027800ff0a7b82 */ /* 0x000e620000000a00 */
[----:B------:R-:W-:Y:S01]  /*f840*/  R2UR UR34, R4 ;  /* 0x00000000042272ca */ /* 0x000fe200000e0000 */
[----:B------:R-:W-:-:S05]  /*f850*/  IMAD R13, R88, R13, 0x80 ;  /* 0x00000080580d7424 */ /* 0x000fca00078e020d */
[----:B------:R-:W-:Y:S02]  /*f860*/  IADD3 R8, -R188, R189, R13 ;  /* 0x000000bdbc087210 */ /* 0x000fe40007ffe10d */
[----:B0-----:R-:W-:Y:S02]  /*f870*/  ISETP.NE.AND P2, PT, R0, 0x1, PT ;  /* 0x000000010000780c */ /* 0x001fe40003f45270 */
[----:B-1----:R-:W-:-:S11]  /*f880*/  ISETP.GE.AND P3, PT, R11, 0x1, PT ;  /* 0x000000010b00780c */ /* 0x002fd60003f66270 */
[----:B------:R-:W0:Y:S08]  /*f890*/  @P2 LDC R0, c[0x0][0x44c] ;  /* 0x00011300ff002b82 */ /* 0x000e300000000800 */
[----:B------:R-:W1:Y:S01]  /*f8a0*/  @P2 LDC R5, c[0x0][0x450] ;  /* 0x00011400ff052b82 */ /* 0x000e620000000800 */
[----:B0-----:R-:W-:-:S05]  /*f8b0*/  @P2 IMAD.HI.U32 R0, R9, R0, RZ ;  /* 0x0000000009002227 */ /* 0x001fca00078e00ff */
[----:B-1----:R-:W-:Y:S01]  /*f8c0*/  @P2 SHF.R.U32.HI R9, RZ, R5, R0 ;  /* 0x00000005ff092219 */ /* 0x002fe20000011600 */
[----:B------:R-:W-:-:S04]  /*f8d0*/  @!P1 VIADD R0, R3, 0x28840 ;  /* 0x0002884003009836 */ /* 0x000fc80000000000 */
[----:B------:R-:W0:Y:S01]  /*f8e0*/  SHFL.IDX PT, R20, R9, RZ, 0x1c1f ;  /* 0x001c1fff09147589 */ /* 0x000e2200000e0000 */
[----:B------:R-:W-:Y:S01]  /*f8f0*/  @!P1 PRMT R0, RZ, 0x654, R0 ;  /* 0x00000654ff009816 */ /* 0x000fe20000000000 */
[----:B------:R-:W-:Y:S02]  /*f900*/  WARPGROUP.DEPBAR.LE gsb0, 0x0 ;  /* 0x00008000000079c5 */ /* 0x000fe40000010000 */
[----:B------:R-:W-:-:S06]  /*f910*/  WARPGROUP.ARRIVE ;  /* 0x00000000000079c5 */ /* 0x000fcc0000000000 */
[----:B------:R-:W-:Y:S03]  /*f920*/  HGMMA.64x128x16.F32.BF16 R24, gdesc[UR8], R24, gsb0 ;  /* 0x01e00000081879f0 */ /* 0x000fe60008001818 */
[----:B------:R-:W-:Y:S02]  /*f930*/  WARPGROUP.DEPBAR.LE gsb0, 0x0 ;  /* 0x00008000000079c5 */ /* 0x000fe40000010000 */
[----:B------:R-:W-:-:S07]  /*f940*/  WARPGROUP.ARRIVE ;  /* 0x00000000000079c5 */ /* 0x000fce0000000000 */
[----:B------:R-:W-:Y:S01]  /*f950*/  HGMMA.64x128x16.F32.BF16 R24, gdesc[UR4], R24, gsb0 ;  /* 0x01e00000041879f0 */ /* 0x000fe20008001818 */
[----:B------:R-:W-:Y:S02]  /*f960*/  ULDC UR6, c[0x0][0x9dc] ;  /* 0x0002770000067ab9 */ /* 0x000fe40000000800 */
[----:B------:R-:W-:-:S05]  /*f970*/  IMAD.U32 R6, RZ, RZ, UR6 ;  /* 0x00000006ff067e24 */ /* 0x000fca000f8e00ff */
[----:B------:R-:W-:Y:S01]  /*f980*/  LOP3.LUT R4, RZ, R6, RZ, 0x33, !PT ;  /* 0x00000006ff047212 */ /* 0x000fe200078e33ff */
        /* <DEDUP_REMOVED lines=36> */
.L_x_7912:
[----:B------:R-:W-:-:S13]  /*fbd0*/  ISETP.NE.AND P4, PT, R11, 0x1, PT ;  /* 0x000000010b00780c */ /* 0x000fda0003f85270 */
[----:B------:R-:W0:Y:S02]  /*fbe0*/  @P4 LDC.64 R4, c[0x0][0x9e8] ;  /* 0x00027a00ff044b82 */ /* 0x000e240000000a00 */
[----:B0-----:R-:W-:-:S05]  /*fbf0*/  @P4 IMAD.HI.U32 R4, R21, R4, RZ ;  /* 0x0000000415044227 */ /* 0x001fca00078e00ff */
[----:B------:R-:W-:-:S07]  /*fc00*/  @P4 SHF.R.U32.HI R21, RZ, R5, R4 ;  /* 0x00000005ff154219 */ /* 0x000fce0000011604 */
.L_x_7913:
[----:B------:R-:W-:Y:S05]  /*fc10*/  BSYNC B0 ;  /* 0x0000000000007941 */ /* 0x000fea0003800000 */
.L_x_7911:
[----:B------:R-:W-:-:S04]  /*fc20*/  IMAD R21, R21, R11, -R0 ;  /* 0x0000000b15157224 */ /* 0x000fc800078e0a00 */
[----:B------:R-:W-:-:S05]  /*fc30*/  IMAD.IADD R21, R21, 0x1, -R188 ;  /* 0x0000000115157824 */ /* 0x000fca00078e0abc */
[----:B------:R-:W-:Y:S02]  /*fc40*/  VIMNMX R14, R14, R21, !PT ;  /* 0x000000150e0e7248 */ /* 0x000fe40007fe0100 */
[----:B------:R-:W-:-:S07]  /*fc50*/  VIADDMNMX R12, R21, R11, R12, PT ;  /* 0x0000000b150c7246 */ /* 0x000fce000380010c */
.L_x_7910:
        /* <DEDUP_REMOVED lines=19> */
[C---:B------:R-:W-:Y:S02]  /*fd90*/  ISETP.GE.AND P6, PT, R13.reuse, 0x12, PT ;  /* 0x000000120d00780c */ /* 0x040fe40003fc6270 */
        /* <DEDUP_REMOVED lines=11> */
[----:B------:R-:W-:Y:S02]  /*fe50*/  P2R R113, PR, RZ, 0x40 ;  /* 0x00000040ff717803 */ /* 0x000fe40000000000 */
[----:B------:R-:W-:Y:S02]  /*fe60*/  FSEL R36, R36, -INF , !P5 ;  /* 0xff80000024247808 */ /* 0x000fe40006800000 */
[----:B------:R-:W-:Y:S02]  /*fe70*/  ISETP.GT.AND P5, PT, R14, 0x19, !P6 ;  /* 0x000000190e00780c */ /* 0x000fe400077a4270 */
[----:B------:R-:W-:Y:S02]  /*fe80*/  ISETP.GE.AND P6, PT, R13, 0x21, PT ;  /* 0x000000210d00780c */ /* 0x000fe40003fc6270 */
[----:B------:R-:W-:Y:S02]  /*fe90*/  ISETP.LT.OR P5, PT, R12, 0x1a, P5 ;  /* 0x0000001a0c00780c */ /* 0x000fe40002fa1670 */
[----:B------:R-:W-:-:S02]  /*fea0*/  P2R R92, PR, RZ, 0x40 ;  /* 0x00000040ff5c7803 */ /* 0x000fc40000000000 */
        /* <DEDUP_REMOVED lines=107> */
[----:B------:R-:W-:-:S02]  /*10560*/  VIADDMNMX R8, R4, R15, R8, PT ;  /* 0x0000000f04087246 */ /* 0x000fc40003800108 */
[----:B------:R-:W-:-:S04]  /*10570*/  ISETP.LT.OR P5, PT, R12, 0x72, P5 ;  /* 0x000000720c00780c */ /* 0x000fc80002fa1670 */
[----:B------:R-:W-:Y:S02]  /*10580*/  FSEL R81, R81, -INF , !P5 ;  /* 0xff80000051517808 */ /* 0x000fe40006800000 */
[----:B------:R-:W-:-:S04]  /*10590*/  ISETP.GE.AND P5, PT, R13, 0x79, PT ;  /* 0x000000790d00780c */ /* 0x000fc80003fa6270 */
[----:B------:R-:W-:-:S04]  /*105a0*/  ISETP.GT.AND P6, PT, R14, 0x78, !P5 ;  /* 0x000000780e00780c */ /* 0x000fc80006fc4270 */
[----:B------:R-:W-:-:S04]  /*105b0*/  ISETP.LT.OR P6, PT, R12, 0x79, P6 ;  /* 0x000000790c00780c */ /* 0x000fc800037c1670 */
[----:B------:R-:W-:Y:S02]  /*105c0*/  FSEL R84, R84, -INF , !P6 ;  /* 0xff80000054547808 */ /* 0x000fe40007000000 */
[----:B------:R-:W-:-:S04]  /*105d0*/  ISETP.GE.AND P6, PT, R13, 0x1, PT ;  /* 0x000000010d00780c */ /* 0x000fc80003fc6270 */
[----:B-----5:R-:W-:Y:S02]  /*105e0*/  P2R R112, PR, RZ, 0x40 ;  /* 0x00000040ff707803 */ /* 0x020fe40000000000 */
        /* <DEDUP_REMOVED lines=20> */
.L_x_7916:
[----:B------:R-:W-:-:S13]  /*10730*/  ISETP.NE.AND P6, PT, R11, 0x1, PT ;  /* 0x000000010b00780c */ /* 0x000fda0003fc5270 */
[----:B------:R-:W0:Y:S02]  /*10740*/  @P6 LDC.64 R4, c[0x0][0x9e8] ;  /* 0x00027a00ff046b82 */ /* 0x000e240000000a00 */
[----:B0-----:R-:W-:-:S05]  /*10750*/  @P6 IMAD.HI.U32 R4, R9, R4, RZ ;  /* 0x0000000409046227 */ /* 0x001fca00078e00ff */
[----:B------:R-:W-:-:S07]  /*10760*/  @P6 SHF.R.U32.HI R9, RZ, R5, R4 ;  /* 0x00000005ff096219 */ /* 0x000fce0000011604 */
.L_x_7917:
[----:B------:R-:W-:Y:S05]  /*10770*/  BSYNC B0 ;  /* 0x0000000000007941 */ /* 0x000fea0003800000 */
.L_x_7915:
[----:B------:R-:W-:-:S04]  /*10780*/  IMAD R9, R9, R11, -R0 ;  /* 0x0000000b09097224 */ /* 0x000fc800078e0a00 */
[----:B------:R-:W-:-:S05]  /*10790*/  IMAD.IADD R0, R9, 0x1, -R188 ;  /* 0x0000000109007824 */ /* 0x000fca00078e0abc */
[----:B------:R-:W-:Y:S02]  /*107a0*/  VIMNMX R3, R3, R0, !PT ;  /* 0x0000000003037248 */ /* 0x000fe40007fe0100 */
[----:B------:R-:W-:-:S07]  /*107b0*/  VIADDMNMX R8, R0, R11, R8, PT ;  /* 0x0000000b00087246 */ /* 0x000fce0003800108 */
.L_x_7914:
[----:B------:R-:W-:Y:S01]  /*107c0*/  ISETP.GT.AND P4, PT, R3, 0x1, !P4 ;  /* 0x000000010300780c */ /* 0x000fe20006784270 */
[----:B------:R-:W-:Y:S01]  /*107d0*/  ULDC UR46, c[0x0][0x988] ;  /* 0x00026200002e7ab9 */ /* 0x000fe20000000800 */
        /* <DEDUP_REMOVED lines=39> */
[----:B------:R-:W-:Y:S02]  /*10a50*/  ISETP.GT.AND P4, PT, R3, 0x19, !P6 ;  /* 0x000000190300780c */ /* 0x000fe40007784270 */
[----:B------:R-:W-:-:S02]  /*10a60*/  ISETP.NE.AND P6, PT, R114, RZ, PT ;  /* 0x000000ff7200720c */ /* 0x000fc40003fc5270 */
        /* <DEDUP_REMOVED lines=36> */
[----:B------:R-:W-:Y:S01]  /*10cb0*/  ISETP.GT.AND P5, PT, R3, 0x78, !P5 ;  /* 0x000000780300780c */ /* 0x000fe20006fa4270 */
        /* <DEDUP_REMOVED lines=9> */
[----:B------:R-:W-:Y:S02]  /*10d50*/  ISETP.GT.AND P4, PT, R3, 0x38, !P4 ;  /* 0x000000380300780c */ /* 0x000fe40006784270 */
[----:B0-----:R-:W-:Y:S02]  /*10d60*/  FMNMX.FTZ R9, R5, R0, !PT ;  /* 0x0000000005097209 */ /* 0x001fe40007810000 */
[----:B------:R-:W-:-:S03]  /*10d70*/  ISETP.LT.OR P4, PT, R8, 0x39, P4 ;  /* 0x000000390800780c */ /* 0x000fc60002781670 */
[----:B------:R-:W0:Y:S01]  /*10d80*/  SHFL.BFLY PT, R0, R9, 0x1, 0x1f ;  /* 0x0c201f0009007f89 */ /* 0x000e2200000e0000 */
[----:B------:R-:W-:Y:S02]  /*10d90*/  FSEL R54, R54, -INF , !P4 ;  /* 0xff80000036367808 */ /* 0x000fe40006000000 */
[----:B------:R-:W-:-:S04]  /*10da0*/  ISETP.NE.AND P4, PT, R99, RZ, PT ;  /* 0x000000ff6300720c */ /* 0x000fc80003f85270 */
[----:B------:R-:W-:-:S04]  /*10db0*/  ISETP.GT.AND P4, PT, R3, 0x39, !P4 ;  /* 0x000000390300780c */ /* 0x000fc80006784270 */
[----:B------:R-:W-:-:S04]  /*10dc0*/  ISETP.LT.OR P4, PT, R8, 0x3a, P4 ;  /* 0x0000003a0800780c */ /* 0x000fc80002781670 */
[----:B------:R-:W-:Y:S02]  /*10dd0*/  FSEL R55, R55, -INF , !P4 ;  /* 0xff80000037377808 */ /* 0x000fe40006000000 */
[----:B------:R-:W-:-:S04]  /*10de0*/  ISETP.NE.AND P4, PT, R100, RZ, PT ;  /* 0x000000ff6400720c */ /* 0x000fc80003f85270 */
[----:B------:R-:W-:Y:S02]  /*10df0*/  ISETP.GT.AND P4, PT, R3, 0x40, !P4 ;  /* 0x000000400300780c */ /* 0x000fe40006784270 */
[----:B0-----:R-:W-:Y:S02]  /*10e00*/  FMNMX.FTZ R0, R9, R0, !PT ;  /* 0x0000000009007209 */ /* 0x001fe40007810000 */
[----:B------:R-:W-:-:S03]  /*10e10*/  ISETP.LT.OR P4, PT, R8, 0x41, P4 ;  /* 0x000000410800780c */ /* 0x000fc60002781670 */
[----:B------:R-:W-:Y:S01]  /*10e20*/  FMUL.FTZ R4, R0, UR46 ;  /* 0x0000002e00047c20 */ /* 0x000fe20008410000 */
        /* <DEDUP_REMOVED lines=53> */
[----:B------:R-:W-:-:S04]  /*11180*/  FSETP.NEU.FTZ.AND P4, PT, R0, -INF , PT ;  /* 0xff8000000000780b */ /* 0x000fc80003f9d000 */
[----:B------:R-:W-:Y:S02]  /*11190*/  FSEL R4, R4, RZ, P4 ;  /* 0x000000ff04047208 */ /* 0x000fe40002000000 */
[----:B------:R-:W-:Y:S02]  /*111a0*/  ISETP.GT.AND P4, PT, R3, RZ, !P6 ;  /* 0x000000ff0300720c */ /* 0x000fe40007784270 */
[----:B------:R-:W-:Y:S01]  /*111b0*/  ISETP.NE.AND P6, PT, R13, RZ, PT ;  /* 0x000000ff0d00720c */ /* 0x000fe20003fc5270 */
[--C-:B------:R-:W-:Y:S01]  /*111c0*/  FFMA.FTZ R5, R25, UR46, -R4.reuse ;  /* 0x0000002e19057c23 */ /* 0x100fe20008010804 */
[----:B------:R-:W-:Y:S01]  /*111d0*/  ISETP.LT.OR P4, PT, R8, 0x1, P4 ;  /* 0x000000010800780c */ /* 0x000fe20002781670 */
[--C-:B------:R-:W-:Y:S01]  /*111e0*/  FFMA.FTZ R9, R29, UR46, -R4.reuse ;  /* 0x0000002e1d097c23 */ /* 0x100fe20008010804 */
[--C-:B------:R-:W-:Y:S01]  /*111f0*/  FFMA.FTZ R33, R33, UR46, -R4.reuse ;  /* 0x0000002e21217c23 */ /* 0x100fe20008010804 */
[--C-:B------:R-:W-:Y:S01]  /*11200*/  FFMA.FTZ R37, R37, UR46, -R4.reuse ;  /* 0x0000002e25257c23 */ /* 0x100fe20008010804 */
[----:B------:R-:W-:Y:S01]  /*11210*/  FSEL R26, R26, -INF , !P4 ;  /* 0xff8000001a1a7808 */ /* 0x000fe20006000000 */
[--C-:B------:R-:W-:Y:S01]  /*11220*/  FFMA.FTZ R49, R49, UR46, -R4.reuse ;  /* 0x0000002e31317c23 */ /* 0x100fe20008010804 */
[----:B------:R-:W-:Y:S01]  /*11230*/  ISETP.GT.AND P4, PT, R3, 0x79, !P6 ;  /* 0x000000790300780c */ /* 0x000fe20007784270 */
[--C-:B------:R-:W-:Y:S01]  /*11240*/  FFMA.FTZ R180, R24, UR46, -R4.reuse ;  /* 0x0000002e18b47c23 */ /* 0x100fe20008010804 */
[----:B------:R-:W-:Y:S01]  /*11250*/  FMNMX.FTZ R13, R26, R27, !PT ;  /* 0x0000001b1a0d7209 */ /* 0x000fe20007810000 */
[--C-:B------:R-:W-:Y:S01]  /*11260*/  FFMA.FTZ R182, R28, UR46, -R4.reuse ;  /* 0x0000002e1cb67c23 */ /* 0x100fe20008010804 */
[----:B------:R-:W-:Y:S01]  /*11270*/  ISETP.LT.OR P4, PT, R8, 0x7a, P4 ;  /* 0x0000007a0800780c */ /* 0x000fe20002781670 */
[----:B------:R-:W-:Y:S01]  /*11280*/  MUFU.EX2 R5, R5 ;  /* 0x0000000500057308 */ /* 0x000fe20000000800 */
[----:B------:R-:W-:Y:S01]  /*11290*/  FMNMX.FTZ R12, R30, R13, !PT ;  /* 0x0000000d1e0c7209 */ /* 0x000fe20007810000 */
[--C-:B------:R-:W-:Y:S01]  /*112a0*/  FFMA.FTZ R176, R32, UR46, -R4.reuse ;  /* 0x0000002e20b07c23 */ /* 0x100fe20008010804 */
[----:B------:R-:W-:Y:S01]  /*112b0*/  FSEL R87, R87, -INF , !P4 ;  /* 0xff80000057577808 */ /* 0x000fe20006000000 */
[--C-:B------:R-:W-:Y:S01]  /*112c0*/  FFMA.FTZ R41, R41, UR46, -R4.reuse ;  /* 0x0000002e29297c23 */ /* 0x100fe20008010804 */
[----:B------:R-:W-:Y:S01]  /*112d0*/  FMNMX.FTZ R13, R31, R12, !PT ;  /* 0x0000000c1f0d7209 */ /* 0x000fe20007810000 */
[--C-:B------:R-:W-:Y:S01]  /*112e0*/  FFMA.FTZ R45, R45, UR46, -R4.reuse ;  /* 0x0000002e2d2d7c23 */ /* 0x100fe20008010804 */
[--C-:B------:R-:W-:Y:S01]  /*112f0*/  FFMA.FTZ R53, R53, UR46, -R4.reuse ;  /* 0x0000002e35357c23 */ /* 0x100fe20008010804 */
[----:B------:R-:W0:Y:S01]  /*11300*/  MUFU.EX2 R180, R180 ;  /* 0x000000b400b47308 */ /* 0x000e220000000800 */
        /* <DEDUP_REMOVED lines=24> */
[----:B------:R-:W-:Y:S01]  /*11490*/  FMNMX.FTZ R12, R46, R21, !PT ;  /* 0x000000152e0c7209 */ /* 0x000fe20007810000 */
[----:B------:R-:W2:Y:S03]  /*114a0*/  @P2 LDC R44, c[0x0][0x450] ;  /* 0x00011400ff2c2b82 */ /* 0x000ea60000000800 */
[----:B------:R-:W-:-:S03]  /*114b0*/  FMNMX.FTZ R21, R47, R12, !PT ;  /* 0x0000000c2f157209 */ /* 0x000fc60007810000 */
[----:B------:R-:W3:Y:S01]  /*114c0*/  MUFU.EX2 R9, R9 ;  /* 0x0000000900097308 */ /* 0x000ee20000000800 */
[----:B------:R-:W-:-:S04]  /*114d0*/  FMNMX.FTZ R12, R50, R21, !PT ;  /* 0x00000015320c7209 */ /* 0x000fc80007810000 */
[----:B------:R-:W-:-:S03]  /*114e0*/  FMNMX.FTZ R25, R51, R12, !PT ;  /* 0x0000000c33197209 */ /* 0x000fc60007810000 */
[----:B------:R-:W4:Y:S01]  /*114f0*/  MUFU.EX2 R176, R176 ;  /* 0x000000b000b07308 */ /* 0x000f220000000800 */
[----:B------:R-:W-:-:S04]  /*11500*/  FMNMX.FTZ R12, R54, R25, !PT ;  /* 0x00000019360c7209 */ /* 0x000fc80007810000 */
[----:B------:R-:W-:-:S03]  /*11510*/  FMNMX.FTZ R25, R55, R12, !PT ;  /* 0x0000000c37197209 */ /* 0x000fc60007810000 */
[----:B------:R5:W-:Y:S01]  /*11520*/  MUFU.EX2 R21, R41 ;  /* 0x0000002900157308 */ /* 0x000be20000000800 */
[----:B------:R-:W-:-:S04]  /*11530*/  FMNMX.FTZ R12, R58, R25, !PT ;  /* 0x000000193a0c7209 */ /* 0x000fc80007810000 */
[----:B------:R-:W-:-:S03]  /*11540*/  FMNMX.FTZ R29, R59, R12, !PT ;  /* 0x0000000c3b1d7209 */ /* 0x000fc60007810000 */
[----:B------:R0:W-:Y:S01]  /*11550*/  MUFU.EX2 R25, R45 ;  /* 0x0000002d00197308 */ /* 0x0001e20000000800 */
[----:B------:R-:W-:Y:S01]  /*11560*/  FMNMX.FTZ R12, R62, R29, !PT ;  /* 0x0000001d3e0c7209 */ /* 0x000fe20007810000 */
[----:B-----5:R-:W-:-:S03]  /*11570*/  FFMA.FTZ R41, R65, UR46, -R4 ;  /* 0x0000002e41297c23 */ /* 0x020fc60008010804 */
[----:B------:R-:W-:-:S03]  /*11580*/  FMNMX.FTZ R29, R63, R12, !PT ;  /* 0x0000000c3f1d7209 */ /* 0x000fc60007810000 */
[----:B------:R-:W5:Y:S01]  /*11590*/  MUFU.EX2 R178, R178 ;  /* 0x000000b200b27308 */ /* 0x000f620000000800 */
[----:B------:R-:W-:Y:S01]  /*115a0*/  FMNMX.FTZ R12, R66, R29, !PT ;  /* 0x0000001d420c7209 */ /* 0x000fe20007810000 */
[----:B0-----:R-:W-:-:S03]  /*115b0*/  FFMA.FTZ R45, R69, UR46, -R4 ;  /* 0x0000002e452d7c23 */ /* 0x001fc60008010804 */
[----:B------:R-:W-:-:S03]  /*115c0*/  FMNMX.FTZ R33, R67, R12, !PT ;  /* 0x0000000c43217209 */ /* 0x000fc60007810000 */
[----:B------:R-:W-:Y:S01]  /*115d0*/  MUFU.EX2 R29, R49 ;  /* 0x00000031001d7308 */ /* 0x000fe20000000800 */
[----:B------:R-:W-:-:S04]  /*115e0*/  FMNMX.FTZ R12, R70, R33, !PT ;  /* 0x00000021460c7209 */ /* 0x000fc80007810000 */
[----:B------:R-:W-:-:S03]  /*115f0*/  FMNMX.FTZ R33, R71, R12, !PT ;  /* 0x0000000c47217209 */ /* 0x000fc60007810000 */
[----:B------:R-:W-:Y:S01]  /*11600*/  MUFU.EX2 R172, R172 ;  /* 0x000000ac00ac7308 */ /* 0x000fe20000000800 */
[----:B------:R-:W-:-:S04]  /*11610*/  FMNMX.FTZ R12, R74, R33, !PT ;  /* 0x000000214a0c7209 */ /* 0x000fc80007810000 */
[----:B------:R-:W-:-:S03]  /*11620*/  FMNMX.FTZ R37, R75, R12, !PT ;  /* 0x0000000c4b257209 */ /* 0x000fc60007810000 */
[----:B------:R0:W-:Y:S01]  /*11630*/  MUFU.EX2 R33, R53 ;  /* 0x0000003500217308 */ /* 0x0001e20000000800 */
[----:B------:R-:W-:-:S04]  /*11640*/  FMNMX.FTZ R12, R78, R37, !PT ;  /* 0x000000254e0c7209 */ /* 0x000fc80007810000 */
[----:B------:R-:W-:-:S03]  /*11650*/  FMNMX.FTZ R37, R79, R12, !PT ;  /* 0x0000000c4f257209 */ /* 0x000fc60007810000 */
[----:B------:R-:W-:Y:S01]  /*11660*/  MUFU.EX2 R174, R174 ;  /* 0x000000ae00ae7308 */ /* 0x000fe20000000800 */
[----:B------:R-:W-:Y:S01]  /*11670*/  FMNMX.FTZ R12, R82, R37, !PT ;  /* 0x00000025520c7209 */ /* 0x000fe20007810000 */
[----:B0-----:R-:W-:-:S03]  /*11680*/  FFMA.FTZ R53, R77, UR46, -R4 ;  /* 0x0000002e4d357c23 */ /* 0x001fc60008010804 */
[----:B------:R-:W-:-:S03]  /*11690*/  FMNMX.FTZ R37, R83, R12, !PT ;  /* 0x0000000c53257209 */ /* 0x000fc60007810000 */
[----:B------:R-:W-:Y:S01]  /*116a0*/  MUFU.EX2 R168, R168 ;  /* 0x000000a800a87308 */ /* 0x000fe20000000800 */
[----:B------:R-:W-:Y:S01]  /*116b0*/  FMNMX.FTZ R8, R86, R37, !PT ;  /* 0x0000002556087209 */ /* 0x000fe20007810000 */
[----:B------:R-:W-:-:S03]  /*116c0*/  FFMA.FTZ R37, R61, UR46, -R4 ;  /* 0x0000002e3d257c23 */ /* 0x000fc60008010804 */
[----:B------:R-:W-:-:S03]  /*116d0*/  FMNMX.FTZ R8, R87, R8, !PT ;  /* 0x0000000857087209 */ /* 0x000fc60007810000 */
[----:B------:R-:W-:Y:S02]  /*116e0*/  MUFU.EX2 R170, R170 ;  /* 0x000000aa00aa7308 */ /* 0x000fe40000000800 */
[----:B------:R-:W0:Y:S06]  /*116f0*/  SHFL.BFLY PT, R49, R8, 0x2, 0x1f ;  /* 0x0c401f0008317f89 */ /* 0x000e2c00000e0000 */
[----:B------:R-:W-:Y:S08]  /*11700*/  MUFU.EX2 R164, R164 ;  /* 0x000000a400a47308 */ /* 0x000ff00000000800 */
[----:B------:R-:W-:Y:S08]  /*11710*/  MUFU.EX2 R3, R3 ;  /* 0x0000000300037308 */ /* 0x000ff00000000800 */
[----:B------:R-:W-:Y:S01]  /*11720*/  MUFU.EX2 R166, R166 ;  /* 0x000000a600a67308 */ /* 0x000fe20000000800 */
[----:B0-----:R-:W-:Y:S01]  /*11730*/  FMNMX.FTZ R12, R8, R49, !PT ;  /* 0x00000031080c7209 */ /* 0x001fe20007810000 */
[----:B------:R-:W-:-:S04]  /*11740*/  FFMA.FTZ R49, R73, UR46, -R4 ;  /* 0x0000002e49317c23 */ /* 0x000fc80008010804 */
[----:B------:R-:W0:Y:S02]  /*11750*/  SHFL.BFLY PT, R61, R12, 0x1, 0x1f ;  /* 0x0c201f000c3d7f89 */ /* 0x000e2400000e0000 */
[----:B------:R-:W-:Y:S08]  /*11760*/  MUFU.EX2 R37, R37 ;  /* 0x0000002500257308 */ /* 0x000ff00000000800 */
[----:B------:R-:W-:Y:S08]  /*11770*/  MUFU.EX2 R160, R160 ;  /* 0x000000a000a07308 */ /* 0x000ff00000000800 */
[----:B------:R-:W-:Y:S01]  /*11780*/  MUFU.EX2 R41, R41 ;  /* 0x0000002900297308 */ /* 0x000fe20000000800 */
[----:B0-----:R-:W-:Y:S01]  /*11790*/  FMNMX.FTZ R8, R12, R61, !PT ;  /* 0x0000003d0c087209 */ /* 0x001fe20007810000 */
[----:B------:R-:W-:-:S06]  /*117a0*/  FFMA.FTZ R61, R85, UR46, -R4 ;  /* 0x0000002e553d7c23 */ /* 0x000fcc0008010804 */
[----:B------:R-:W-:Y:S01]  /*117b0*/  MUFU.EX2 R162, R162 ;  /* 0x000000a200a27308 */ /* 0x000fe20000000800 */
[C---:B------:R-:W-:Y:S01]  /*117c0*/  FSETP.NEU.FTZ.AND P4, PT, R8.reuse, -INF , PT ;  /* 0xff8000000800780b */ /* 0x040fe20003f9d000 */
[----:B------:R-:W-:-:S05]  /*117d0*/  FMUL.FTZ R32, R8, UR46 ;  /* 0x0000002e08207c20 */ /* 0x000fca0008410000 */
[----:B------:R-:W-:Y:S01]  /*117e0*/  FSEL R32, R32, RZ, P4 ;  /* 0x000000ff20207208 */ /* 0x000fe20002000000 */
[----:B------:R-:W-:Y:S04]  /*117f0*/  MUFU.EX2 R45, R45 ;  /* 0x0000002d002d7308 */ /* 0x000fe80000000800 */
[--C-:B------:R-:W-:Y:S01]  /*11800*/  FFMA.FTZ R181, R26, UR46, -R32.reuse ;  /* 0x0000002e1ab57c23 */ /* 0x100fe20008010820 */
[--C-:B------:R-:W-:Y:S01]  /*11810*/  FFMA.FTZ R4, R27, UR46, -R32.reuse ;  /* 0x0000002e1b047c23 */ /* 0x100fe20008010820 */
[----:B------:R-:W-:Y:S01]  /*11820*/  FADD.FTZ R27, R180, R5 ;  /* 0x00000005b41b7221 */ /* 0x000fe20000010000 */
[--C-:B------:R-:W-:Y:S01]  /*11830*/  FFMA.FTZ R183, R30, UR46, -R32.reuse ;  /* 0x0000002e1eb77c23 */ /* 0x100fe20008010820 */
[--C-:B------:R-:W-:Y:S01]  /*11840*/  FFMA.FTZ R177, R34, UR46, -R32.reuse ;  /* 0x0000002e22b17c23 */ /* 0x100fe20008010820 */
[--C-:B------:R-:W-:Y:S01]  /*11850*/  FFMA.FTZ R12, R31, UR46, -R32.reuse ;  /* 0x0000002e1f0c7c23 */ /* 0x100fe20008010820 */
[----:B------:R-:W-:Y:S01]  /*11860*/  MUFU.EX2 R181, R181 ;  /* 0x000000b500b57308 */ /* 0x000fe20000000800 */
[----:B-1----:R-:W-:Y:S01]  /*11870*/  FADD.FTZ R34, R182, R27 ;  /* 0x0000001bb6227221 */ /* 0x002fe20000010000 */
[--C-:B------:R-:W-:Y:S01]  /*11880*/  FFMA.FTZ R14, R35, UR46, -R32.reuse ;  /* 0x0000002e230e7c23 */ /* 0x100fe20008010820 */
[--C-:B------:R-:W-:Y:S01]  /*11890*/  FFMA.FTZ R179, R38, UR46, -R32.reuse ;  /* 0x0000002e26b37c23 */ /* 0x100fe20008010820 */
[----:B------:R-:W-:Y:S01]  /*118a0*/  FFMA.FTZ R20, R39, UR46, -R32 ;  /* 0x0000002e27147c23 */ /* 0x000fe20008010820 */
[----:B---3--:R-:W-:Y:S01]  /*118b0*/  FADD.FTZ R27, R9, R34 ;  /* 0x00000022091b7221 */ /* 0x008fe20000010000 */
[----:B------:R-:W0:Y:S01]  /*118c0*/  @P2 LDC R35, c[0x0][0x44c] ;  /* 0x00011300ff232b82 */ /* 0x000e220000000800 */
[--C-:B------:R-:W-:Y:S01]  /*118d0*/  FFMA.FTZ R173, R42, UR46, -R32.reuse ;  /* 0x0000002e2aad7c23 */ /* 0x100fe20008010820 */
[----:B------:R-:W1:Y:S01]  /*118e0*/  MUFU.EX2 R4, R4 ;  /* 0x0000000400047308 */ /* 0x000e620000000800 */
[----:B----4-:R-:W-:Y:S01]  /*118f0*/  FADD.FTZ R36, R176, R27 ;  /* 0x0000001bb0247221 */ /* 0x010fe20000010000 */
[--C-:B------:R-:W-:Y:S01]  /*11900*/  FFMA.FTZ R24, R43, UR46, -R32.reuse ;  /* 0x0000002e2b187c23 */ /* 0x100fe20008010820 */
[--C-:B------:R-:W-:Y:S01]  /*11910*/  FFMA.FTZ R175, R46, UR46, -R32.reuse ;  /* 0x0000002e2eaf7c23 */ /* 0x100fe20008010820 */
[----:B------:R-:W-:Y:S01]  /*11920*/  FFMA.FTZ R26, R47, UR46, -R32 ;  /* 0x0000002e2f1a7c23 */ /* 0x000fe20008010820 */
[----:B------:R-:W-:Y:S01]  /*11930*/  FADD.FTZ R27, R13, R36 ;  /* 0x000000240d1b7221 */ /* 0x000fe20000010000 */
[--C-:B------:R-:W-:Y:S01]  /*11940*/  FFMA.FTZ R169, R50, UR46, -R32.reuse ;  /* 0x0000002e32a97c23 */ /* 0x100fe20008010820 */
[--C-:B------:R-:W-:Y:S01]  /*11950*/  FFMA.FTZ R28, R51, UR46, -R32.reuse ;  /* 0x0000002e331c7c23 */ /* 0x100fe20008010820 */
[----:B------:R-:W3:Y:S01]  /*11960*/  MUFU.EX2 R183, R183 ;  /* 0x000000b700b77308 */ /* 0x000ee20000000800 */
[----:B-----5:R-:W-:Y:S01]  /*11970*/  FADD.FTZ R36, R178, R27 ;  /* 0x0000001bb2247221 */ /* 0x020fe20000010000 */
[----:B------:R-:W-:Y:S01]  /*11980*/  FFMA.FTZ R171, R54, UR46, -R32 ;  /* 0x0000002e36ab7c23 */ /* 0x000fe20008010820 */
[----:B------:R-:W-:-:S02]  /*11990*/  IMAD.MOV.U32 R46, RZ, RZ, R192 ;  /* 0x000000ffff2e7224 */ /* 0x000fc400078e00c0 */
[----:B------:R-:W-:Y:S01]  /*119a0*/  FFMA.FTZ R30, R55, UR46, -R32 ;  /* 0x0000002e371e7c23 */ /* 0x000fe20008010820 */
[----:B------:R-:W-:Y:S01]  /*119b0*/  FADD.FTZ R31, R15, R36 ;  /* 0x000000240f1f7221 */ /* 0x000fe20000010000 */
[--C-:B------:R-:W-:Y:S01]  /*119c0*/  FFMA.FTZ R165, R58, UR46, -R32.reuse ;  /* 0x0000002e3aa57c23 */ /* 0x100fe20008010820 */
[----:B------:R-:W-:Y:S01]  /*119d0*/  FFMA.FTZ R34, R59, UR46, -R32 ;  /* 0x0000002e3b227c23 */ /* 0x000fe20008010820 */
[----:B------:R-:W4:Y:S01]  /*119e0*/  MUFU.EX2 R12, R12 ;  /* 0x0000000c000c7308 */ /* 0x000f220000000800 */
[----:B-1----:R-:W-:Y:S01]  /*119f0*/  FADD.FTZ R38, R181, R4 ;  /* 0x00000004b5267221 */ /* 0x002fe20000010000 */
[----:B------:R-:W-:Y:S01]  /*11a00*/  FADD.FTZ R40, R172, R31 ;  /* 0x0000001fac287221 */ /* 0x000fe20000010000 */
[--C-:B------:R-:W-:Y:S01]  /*11a10*/  FFMA.FTZ R167, R62, UR46, -R32.reuse ;  /* 0x0000002e3ea77c23 */ /* 0x100fe20008010820 */
[--C-:B------:R-:W-:Y:S01]  /*11a20*/  FFMA.FTZ R36, R63, UR46, -R32.reuse ;  /* 0x0000002e3f247c23 */ /* 0x100fe20008010820 */
[----:B------:R-:W-:Y:S01]  /*11a30*/  FFMA.FTZ R161, R66, UR46, -R32 ;  /* 0x0000002e42a17c23 */ /* 0x000fe20008010820 */
[----:B------:R-:W-:Y:S01]  /*11a40*/  FADD.FTZ R31, R21, R40 ;  /* 0x00000028151f7221 */ /* 0x000fe20000010000 */
[----:B0-----:R-:W-:Y:S01]  /*11a50*/  @P2 IMAD.HI.U32 R35, R192, R35, RZ ;  /* 0x00000023c0232227 */ /* 0x001fe200078e00ff */
[----:B------:R-:W0:Y:S03]  /*11a60*/  MUFU.EX2 R177, R177 ;  /* 0x000000b100b17308 */ /* 0x000e260000000800 */
[----:B---3--:R-:W-:Y:S01]  /*11a70*/  FADD.FTZ R27, R183, R38 ;  /* 0x00000026b71b7221 */ /* 0x008fe20000010000 */
[----:B------:R-:W-:Y:S01]  /*11a80*/  F2FP.BF16.F32.PACK_AB R180, R5, R180 ;  /* 0x000000b405b4723e */ /* 0x000fe200000010ff */
[--C-:B------:R-:W-:Y:S01]  /*11a90*/  FFMA.FTZ R163, R70, UR46, -R32.reuse ;  /* 0x0000002e46a37c23 */ /* 0x100fe20008010820 */
[----:B--2---:R-:W-:Y:S01]  /*11aa0*/  @P2 SHF.R.U32.HI R46, RZ, R44, R35 ;  /* 0x0000002cff2e2219 */ /* 0x004fe20000011623 */
[--C-:B------:R-:W-:Y:S01]  /*11ab0*/  FFMA.FTZ R74, R74, UR46, -R32.reuse ;  /* 0x0000002e4a4a7c23 */ /* 0x100fe20008010820 */
[----:B------:R-:W-:Y:S01]  /*11ac0*/  F2FP.BF16.F32.PACK_AB R182, R9, R182 ;  /* 0x000000b609b6723e */ /* 0x000fe200000010ff */
[--C-:B------:R-:W-:Y:S01]  /*11ad0*/  FFMA.FTZ R75, R75, UR46, -R32.reuse ;  /* 0x0000002e4b4b7c23 */ /* 0x100fe20008010820 */
[----:B------:R-:W1:Y:S01]  /*11ae0*/  MUFU.EX2 R14, R14 ;  /* 0x0000000e000e7308 */ /* 0x000e620000000800 */
[----:B----4-:R-:W-:Y:S01]  /*11af0*/  FADD.FTZ R38, R12, R27 ;  /* 0x0000001b0c267221 */ /* 0x010fe20000010000 */
        /* <DEDUP_REMOVED lines=9> */
[----:B------:R-:W-:Y:S01]  /*11b90*/  IMAD.IADD R127, R127, 0x1, R46 ;  /* 0x000000017f7f7824 */ /* 0x000fe200078e022e */
[----:B------:R-:W-:-:S02]  /*11ba0*/  F2FP.BF16.F32.PACK_AB R176, R13, R176 ;  /* 0x000000b00db0723e */ /* 0x000fc400000010ff */
[----:B------:R-:W-:Y:S01]  /*11bb0*/  FADD.FTZ R31, R25, R38 ;  /* 0x00000026191f7221 */ /* 0x000fe20000010000 */
[----:B------:R-:W-:Y:S01]  /*11bc0*/  FFMA.FTZ R38, R67, UR46, -R32 ;  /* 0x0000002e43267c23 */ /* 0x000fe20008010820 */
[----:B------:R-:W0:Y:S01]  /*11bd0*/  MUFU.EX2 R20, R20 ;  /* 0x0000001400147308 */ /* 0x000e220000000800 */
[----:B-1----:R-:W-:Y:S01]  /*11be0*/  FADD.FTZ R40, R14, R27 ;  /* 0x0000001b0e287221 */ /* 0x002fe20000010000 */
[----:B------:R-:W-:Y:S01]  /*11bf0*/  FADD.FTZ R42, R168, R31 ;  /* 0x0000001fa82a7221 */ /* 0x000fe20000010000 */
[----:B------:R-:W-:Y:S01]  /*11c00*/  F2FP.BF16.F32.PACK_AB R178, R15, R178 ;  /* 0x000000b20fb2723e */ /* 0x000fe200000010ff */
[----:B------:R-:W-:Y:S01]  /*11c10*/  IMAD.IADD R10, R127, 0x1, R10 ;  /* 0x000000017f0a7824 */ /* 0x000fe200078e020a */
[----:B------:R-:W-:Y:S01]  /*11c20*/  F2FP.BF16.F32.PACK_AB R172, R21, R172 ;  /* 0x000000ac15ac723e */ /* 0x000fe200000010ff */
[----:B------:R-:W-:Y:S01]  /*11c30*/  FADD.FTZ R31, R29, R42 ;  /* 0x0000002a1d1f7221 */ /* 0x000fe20000010000 */
[----:B------:R-:W-:Y:S01]  /*11c40*/  F2FP.BF16.F32.PACK_AB R174, R25, R174 ;  /* 0x000000ae19ae723e */ /* 0x000fe200000010ff */
[----:B------:R-:W1:Y:S01]  /*11c50*/  MUFU.EX2 R173, R173 ;  /* 0x000000ad00ad7308 */ /* 0x000e620000000800 */
[----:B--2---:R-:W-:Y:S01]  /*11c60*/  FADD.FTZ R27, R179, R40 ;  /* 0x00000028b31b7221 */ /* 0x004fe20000010000 */
[----:B------:R-:W-:Y:S01]  /*11c70*/  FADD.FTZ R44, R170, R31 ;  /* 0x0000001faa2c7221 */ /* 0x000fe20000010000 */
[----:B------:R-:W-:-:S02]  /*11c80*/  F2FP.BF16.F32.PACK_AB R168, R29, R168 ;  /* 0x000000a81da8723e */ /* 0x000fc400000010ff */
[C---:B------:R-:W-:Y:S01]  /*11c90*/  F2FP.BF16.F32.PACK_AB R170, R33.reuse, R170 ;  /* 0x000000aa21aa723e */ /* 0x040fe200000010ff */
[----:B------:R-:W-:Y:S01]  /*11ca0*/  FADD.FTZ R31, R33, R44 ;  /* 0x0000002c211f7221 */ /* 0x000fe20000010000 */
[----:B------:R-:W-:Y:S01]  /*11cb0*/  F2FP.BF16.F32.PACK_AB R183, R12, R183 ;  /* 0x000000b70cb7723e */ /* 0x000fe200000010ff */
[----:B------:R-:W2:Y:S01]  /*11cc0*/  MUFU.EX2 R24, R24 ;  /* 0x0000001800187308 */ /* 0x000ea20000000800 */
[----:B0-----:R-:W-:Y:S01]  /*11cd0*/  FADD.FTZ R40, R20, R27 ;  /* 0x0000001b14287221 */ /* 0x001fe20000010000 */
[----:B------:R-:W-:Y:S01]  /*11ce0*/  FADD.FTZ R44, R164, R31 ;  /* 0x0000001fa42c7221 */ /* 0x000fe20000010000 */
[C---:B------:R-:W-:Y:S02]  /*11cf0*/  F2FP.BF16.F32.PACK_AB R164, R3.reuse, R164 ;  /* 0x000000a403a4723e */ /* 0x040fe400000010ff */
[----:B------:R-:W-:Y:S01]  /*11d00*/  F2FP.BF16.F32.PACK_AB R177, R14, R177 ;  /* 0x000000b10eb1723e */ /* 0x000fe200000010ff */
[----:B------:R-:W-:Y:S01]  /*11d10*/  FADD.FTZ R31, R3, R44 ;  /* 0x0000002c031f7221 */ /* 0x000fe20000010000 */
[----:B------:R-:W-:Y:S01]  /*11d20*/  F2FP.BF16.F32.PACK_AB R179, R20, R179 ;  /* 0x000000b314b3723e */ /* 0x000fe200000010ff */
[----:B------:R-:W0:Y:S01]  /*11d30*/  MUFU.EX2 R175, R175 ;  /* 0x000000af00af7308 */ /* 0x000e220000000800 */
[----:B-1----:R-:W-:Y:S01]  /*11d40*/  FADD.FTZ R27, R173, R40 ;  /* 0x00000028ad1b7221 */ /* 0x002fe20000010000 */
[----:B------:R-:W-:Y:S01]  /*11d50*/  FADD.FTZ R44, R166, R31 ;  /* 0x0000001fa62c7221 */ /* 0x000fe20000010000 */
[--C-:B------:R-:W-:Y:S01]  /*11d60*/  FFMA.FTZ R40, R71, UR46, -R32.reuse ;  /* 0x0000002e47287c23 */ /* 0x100fe20008010820 */
[----:B------:R-:W-:Y:S01]  /*11d70*/  FFMA.FTZ R32, R87, UR46, -R32 ;  /* 0x0000002e57207c23 */ /* 0x000fe20008010820 */
[C---:B------:R-:W-:Y:S01]  /*11d80*/  F2FP.BF16.F32.PACK_AB R166, R37.reuse, R166 ;  /* 0x000000a625a6723e */ /* 0x040fe200000010ff */
[----:B------:R-:W-:-:S02]  /*11d90*/  FADD.FTZ R31, R37, R44 ;  /* 0x0000002c251f7221 */ /* 0x000fc40000010000 */
[----:B------:R-:W1:Y:S01]  /*11da0*/  MUFU.EX2 R26, R26 ;  /* 0x0000001a001a7308 */ /* 0x000e620000000800 */
[----:B--2---:R-:W-:Y:S01]  /*11db0*/  FADD.FTZ R42, R24, R27 ;  /* 0x0000001b182a7221 */ /* 0x004fe20000010000 */
[----:B------:R-:W-:Y:S01]  /*11dc0*/  FADD.FTZ R44, R160, R31 ;  /* 0x0000001fa02c7221 */ /* 0x000fe20000010000 */
[----:B------:R-:W-:Y:S02]  /*11dd0*/  F2FP.BF16.F32.PACK_AB R160, R41, R160 ;  /* 0x000000a029a0723e */ /* 0x000fe400000010ff */
[----:B------:R-:W-:-:S03]  /*11de0*/  F2FP.BF16.F32.PACK_AB R173, R24, R173 ;  /* 0x000000ad18ad723e */ /* 0x000fc600000010ff */
        /* <DEDUP_REMOVED lines=14> */
[----:B------:R-:W-:Y:S01]  /*11ed0*/  FADD.FTZ R27, R41, R44 ;  /* 0x0000002c291b7221 */ /* 0x000fe20000010000 */
[----:B------:R-:W-:-:S03]  /*11ee0*/  F2FP.BF16.F32.PACK_AB R171, R30, R171 ;  /* 0x000000ab1eab723e */ /* 0x000fc600000010ff */
[----:B------:R-:W-:Y:S01]  /*11ef0*/  FADD.FTZ R44, R162, R27 ;  /* 0x0000001ba22c7221 */ /* 0x000fe20000010000 */
[----:B------:R-:W-:Y:S01]  /*11f00*/  F2FP.BF16.F32.PACK_AB R162, R45, R162 ;  /* 0x000000a22da2723e */ /* 0x000fe200000010ff */
[----:B------:R-:W2:Y:S01]  /*11f10*/  MUFU.EX2 R167, R167 ;  /* 0x000000a700a77308 */ /* 0x000ea20000000800 */
[----:B0-----:R-:W-:Y:S01]  /*11f20*/  FADD.FTZ R5, R165, R42 ;  /* 0x0000002aa5057221 */ /* 0x001fe20000010000 */
[----:B------:R-:W-:-:S06]  /*11f30*/  FADD.FTZ R9, R45, R44 ;  /* 0x0000002c2d097221 */ /* 0x000fcc0000010000 */
        /* <DEDUP_REMOVED lines=50> */
[----:B------:R-:W-:-:S06]  /*12260*/  VIADD R3, R88, 0xfffffffe ;  /* 0xfffffffe58037836 */ /* 0x000fcc0000000000 */
[----:B------:R-:W2:Y:S01]  /*12270*/  MUFU.EX2 R61, R61 ;  /* 0x0000003d003d7308 */ /* 0x000ea20000000800 */
[----:B0-----:R-:W-:Y:S01]  /*12280*/  FADD.FTZ R44, R154, R5 ;  /* 0x000000059a2c7221 */ /* 0x001fe20000010000 */
[C---:B-1----:R-:W-:Y:S01]  /*12290*/  FADD.FTZ R4, R155.reuse, R4 ;  /* 0x000000049b047221 */ /* 0x042fe20000010000 */
[----:B------:R-:W-:Y:S02]  /*122a0*/  F2FP.BF16.F32.PACK_AB R155, R155, R86 ;  /* 0x000000569b9b723e */ /* 0x000fe400000010ff */
[C---:B--2---:R-:W-:Y:S01]  /*122b0*/  FADD.FTZ R5, R61.reuse, R44 ;  /* 0x0000002c3d057221 */ /* 0x044fe20000010000 */
        /* <DEDUP_REMOVED lines=13> */
.L_x_7920:
[----:B------:R-:W-:-:S13]  /*12390*/  ISETP.NE.AND P4, PT, R11, 0x1, PT ;  /* 0x000000010b00780c */ /* 0x000fda0003f85270 */
[----:B------:R-:W0:Y:S02]  /*123a0*/  @P4 LDC.64 R12, c[0x0][0x9e8] ;  /* 0x00027a00ff0c4b82 */ /* 0x000e240000000a00 */
[----:B0-----:R-:W-:-:S05]  /*123b0*/  @P4 IMAD.HI.U32 R12, R9, R12, RZ ;  /* 0x0000000c090c4227 */ /* 0x001fca00078e00ff */
[----:B------:R-:W-:-:S07]  /*123c0*/  @P4 SHF.R.U32.HI R9, RZ, R13, R12 ;  /* 0x0000000dff094219 */ /* 0x000fce000001160c */
.L_x_7921:
[----:B------:R-:W-:Y:S05]  /*123d0*/  BSYNC B0 ;  /* 0x0000000000007941 */ /* 0x000fea0003800000 */
.L_x_7919:
[----:B------:R-:W-:-:S05]  /*123e0*/  IMAD R9, R9, R11, R11 ;  /* 0x0000000b09097224 */ /* 0x000fca00078e020b */
[----:B------:R-:W-:-:S07]  /*123f0*/  VIMNMX R10, R10, R9, PT ;  /* 0x000000090a0a7248 */ /* 0x000fce0003fe0100 */
.L_x_7918:
[----:B------:R-:W-:Y:S01]  /*12400*/  SHF.R.S32.HI R9, RZ, 0x1f, R10 ;  /* 0x0000001fff097819 */ /* 0x000fe2000001140a */
[----:B------:R-:W-:Y:S01]  /*12410*/  ULDC UR51, c[0x0][0x9e4] ;  /* 0x0002790000337ab9 */ /* 0x000fe20000000800 */
[----:B------:R-:W-:Y:S01]  /*12420*/  ULDC UR48, c[0x0][0x9e4] ;  /* 0x0002790000307ab9 */ /* 0x000fe20000000800 */
[----:B------:R-:W-:Y:S01]  /*12430*/  ULDC UR52, c[0x0][0x9dc] ;  /* 0x0002770000347ab9 */ /* 0x000fe20000000800 */
[----:B------:R-:W-:Y:S01]  /*12440*/  LEA.HI R9, R9, R10, RZ, 0x7 ;  /* 0x0000000a09097211 */ /* 0x000fe200078f38ff */
[----:B------:R-:W-:Y:S01]  /*12450*/  ULDC UR54, c[0x0][0x9dc] ;  /* 0x0002770000367ab9 */ /* 0x000fe20000000800 */
[----:B------:R-:W-:Y:S01]  /*12460*/  ULDC UR47, c[0x0][0x988] ;  /* 0x00026200002f7ab9 */ /* 0x000fe20000000800 */
[----:B------:R-:W-:Y:S01]  /*12470*/  ULDC UR50, c[0x0][0x988] ;  /* 0x0002620000327ab9 */ /* 0x000fe20000000800 */
[----:B------:R-:W-:Y:S01]  /*12480*/  SHF.R.S32.HI R9, RZ, 0x7, R9 ;  /* 0x00000007ff097819 */ /* 0x000fe20000011409 */
[----:B------:R-:W-:Y:S01]  /*12490*/  ULDC UR49, c[0x0][0x988] ;  /* 0x0002620000317ab9 */ /* 0x000fe20000000800 */
[----:B------:R-:W-:Y:S01]  /*124a0*/  ULDC UR55, c[0x0][0x9e0] ;  /* 0x0002780000377ab9 */ /* 0x000fe20000000800 */
[----:B------:R-:W-:Y:S01]  /*124b0*/  ULDC UR53, c[0x0][0x9e0] ;  /* 0x0002780000357ab9 */ /* 0x000fe20000000800 */
[----:B------:R-:W-:-:S02]  /*124c0*/  VIMNMX R9, R194, R9, !PT ;  /* 0x00000009c2097248 */ /* 0x000fc40007fe0100 */
[----:B------:R-:W-:Y:S02]  /*124d0*/  CS2R R150, SRZ ;  /* 0x0000000000967805 */ /* 0x000fe4000001ff00 */
        /* <DEDUP_REMOVED lines=33> */
[----:B------:R-:W-:-:S07]  /*126f0*/  IMAD.MOV.U32 R151, RZ, RZ, RZ ;  /* 0x000000ffff977224 */ /* 0x000fce00078e00ff */
.L_x_7940:
[----:B------:R-:W-:Y:S01]  /*12700*/  VIADD R14, R22, 0x1 ;  /* 0x00000001160e7836 */ /* 0x000fe20000000000 */
[----:B------:R-:W-:Y:S05]  /*12710*/  YIELD ;  /* 0x0000000000007946 */ /* 0x000fea0003800000 */
[----:B------:R-:W-:-:S04]  /*12720*/  ISETP.NE.AND P4, PT, R14, 0x2, PT ;  /* 0x000000020e00780c */ /* 0x000fc80003f85270 */
[----:B------:R-:W-:Y:S02]  /*12730*/  SEL R15, RZ, 0x1, P4 ;  /* 0x00000001ff0f7807 */ /* 0x000fe40002000000 */
[----:B------:R-:W-:Y:S02]  /*12740*/  SEL R14, R14, RZ, P4 ;  /* 0x000000ff0e0e7207 */ /* 0x000fe40002000000 */
[----:B------:R-:W-:Y:S02]  /*12750*/  ISETP.NE.AND P4, PT, R193, RZ, PT ;  /* 0x000000ffc100720c */ /* 0x000fe40003f85270 */
[----:B------:R-:W-:-:S11]  /*12760*/  LOP3.LUT R15, R186, R15, RZ, 0x3c, !PT ;  /* 0x0000000fba0f7212 */ /* 0x000fd600078e3cff */
[----:B------:R-:W-:Y:S05]  /*12770*/  @P4 BRA `(.L_x_7923) ;  /* 0x0000000000304947 */ /* 0x000fea0003800000 */
[----:B------:R-:W-:Y:S05]  /*12780*/  @!P0 BRA `(.L_x_7924) ;  /* 0x0000000000048947 */ /* 0x000fea0003800000 */
[----:B------:R-:W-:Y:S01]  /*12790*/  BPT.TRAP 0x1 ;  /* 0x000000040000795c */ /* 0x000fe20000300000 */
.L_x_7924:
[----:B------:R-:W-:Y:S01]  /*127a0*/  IMAD R11, R14, 0x8, R2 ;  /* 0x000000080e0b7824 */ /* 0x000fe200078e0202 */
[----:B------:R-:W-:-:S04]  /*127b0*/  SHF.L.U32 R6, R15, 0x1f, RZ ;  /* 0x0000001f0f067819 */ /* 0x000fc800000006ff */
[----:B------:R0:W1:Y:S01]  /*127c0*/  SYNCS.PHASECHK.TRANS64.TRYWAIT P5, [R11+URZ+0x28830], R6 ;  /* 0x028830060b0075a7 */ /* 0x00006200080a017f */
[----:B------:R-:W-:Y:S05]  /*127d0*/  @!P0 BRA `(.L_x_7925) ;  /* 0x0000000000048947 */ /* 0x000fea0003800000 */
[----:B------:R-:W-:Y:S01]  /*127e0*/  BPT.TRAP 0x1 ;  /* 0x000000040000795c */ /* 0x000fe20000300000 */
.L_x_7925:
[----:B------:R-:W-:Y:S04]  /*127f0*/  BSSY B0, `(.L_x_7923) ;  /* 0x0000004000007945 */ /* 0x000fe80003800000 */
[----:B-1----:R-:W-:Y:S05]  /*12800*/  @P5 BRA `(.L_x_7926) ;  /* 0x0000000000085947 */ /* 0x002fea0003800000 */
[----:B------:R-:W1:Y:S02]  /*12810*/  SYNCS.PHASECHK.TRANS64.TRYWAIT P5, [R11+URZ+0x28830], R6 ;  /* 0x028830060b0075a7 */ /* 0x000e6400080a017f */
[----:B-1----:R-:W-:Y:S05]  /*12820*/  @!P5 BRA `(.L_x_7927) ;  /* 0x0000016000b8d947 */ /* 0x002fea0003800000 */
.L_x_7926:
[----:B------:R-:W-:Y:S05]  /*12830*/  BSYNC B0 ;  /* 0x0000000000007941 */ /* 0x000fea0003800000 */
.L_x_7923:
[----:B01----:R-:W0:Y:S01]  /*12840*/  S2R R6, SR_TID.X ;  /* 0x0000000000067919 */ /* 0x003e220000002100 */
[----:B------:R-:W-:Y:S05]  /*12850*/  WARPSYNC.ALL ;  /* 0x0000000000007948 */ /* 0x000fea0003800000 */
[----:B------:R-:W-:Y:S02]  /*12860*/  IMAD R10, R14, 0x800, R7 ;  /* 0x000008000e0a7824 */ /* 0x000fe400078e0207 */
[----:B------:R-:W-:Y:S02]  /*12870*/  IMAD.MOV.U32 R11, RZ, RZ, 0x40000040 ;  /* 0x40000040ff0b7424 */ /* 0x000fe400078e00ff */
[C---:B------:R-:W-:Y:S01]  /*12880*/  VIADD R24, R10.reuse, 0x4 ;  /* 0x000000040a187836 */ /* 0x040fe20000000000 */
[C---:B------:R-:W-:Y:S01]  /*12890*/  R2UR UR14, R10.reuse ;  /* 0x000000000a0e72ca */ /* 0x040fe200000e0000 */
[----:B------:R-:W-:Y:S01]  /*128a0*/  IMAD.MOV.U32 R25, RZ, RZ, 0x40000040 ;  /* 0x40000040ff197424 */ /* 0x000fe200078e00ff */
[----:B------:R-:W-:Y:S01]  /*128b0*/  R2UR UR15, R11 ;  /* 0x000000000b0f72ca */ /* 0x000fe200000e0000 */
[----:B------:R-:W-:Y:S01]  /*128c0*/  VIADD R20, R10, 0x2 ;  /* 0x000000020a147836 */ /* 0x000fe20000000000 */
[----:B------:R-:W-:Y:S01]  /*128d0*/  R2UR UR6, R24 ;  /* 0x00000000180672ca */ /* 0x000fe200000e0000 */
[C---:B------:R-:W-:Y:S01]  /*128e0*/  VIADD R24, R10.reuse, 0x404 ;  /* 0x000004040a187836 */ /* 0x040fe20000000000 */
[C---:B------:R-:W-:Y:S01]  /*128f0*/  R2UR UR7, R25.reuse ;  /* 0x00000000190772ca */ /* 0x040fe200000e0000 */
[----:B------:R-:W-:Y:S01]  /*12900*/  IMAD.MOV.U32 R21, RZ, RZ, 0x40000040 ;  /* 0x40000040ff157424 */ /* 0x000fe200078e00ff */
[----:B------:R-:W-:Y:S01]  /*12910*/  R2UR UR31, R25 ;  /* 0x00000000191f72ca */ /* 0x000fe200000e0000 */
[----:B------:R-:W-:Y:S01]  /*12920*/  VIADD R12, R10, 0x6 ;  /* 0x000000060a0c7836 */ /* 0x000fe20000000000 */
[----:B------:R-:W-:Y:S01]  /*12930*/  R2UR UR30, R24 ;  /* 0x00000000181e72ca */ /* 0x000fe200000e0000 */
[----:B------:R-:W-:Y:S01]  /*12940*/  IMAD.MOV.U32 R13, RZ, RZ, 0x40000040 ;  /* 0x40000040ff0d7424 */ /* 0x000fe200078e00ff */
[----:B------:R-:W-:Y:S01]  /*12950*/  R2UR UR10, R20 ;  /* 0x00000000140a72ca */ /* 0x000fe200000e0000 */
[----:B------:R-:W-:Y:S01]  /*12960*/  VIADD R20, R10, 0x400 ;  /* 0x000004000a147836 */ /* 0x000fe20000000000 */
[----:B------:R-:W-:-:S02]  /*12970*/  R2UR UR11, R21 ;  /* 0x00000000150b72ca */ /* 0x000fc400000e0000 */
[----:B------:R-:W-:Y:S01]  /*12980*/  R2UR UR18, R12 ;  /* 0x000000000c1272ca */ /* 0x000fe200000e0000 */
[C---:B------:R-:W-:Y:S01]  /*12990*/  VIADD R12, R10.reuse, 0x402 ;  /* 0x000004020a0c7836 */ /* 0x040fe20000000000 */
[----:B------:R-:W-:Y:S01]  /*129a0*/  R2UR UR19, R13 ;  /* 0x000000000d1372ca */ /* 0x000fe200000e0000 */
[----:B------:R-:W-:Y:S01]  /*129b0*/  VIADD R10, R10, 0x406 ;  /* 0x000004060a0a7836 */ /* 0x000fe20000000000 */
[----:B------:R-:W-:Y:S02]  /*129c0*/  R2UR UR22, R20 ;  /* 0x00000000141672ca */ /* 0x000fe400000e0000 */
[----:B0-----:R-:W-:Y:S02]  /*129d0*/  SHF.R.U32.HI R6, RZ, 0x7, R6 ;  /* 0x00000007ff067819 */ /* 0x001fe40000011606 */
[----:B------:R-:W-:Y:S02]  /*129e0*/  R2UR UR23, R21 ;  /* 0x00000000151772ca */ /* 0x000fe400000e0000 */
[----:B------:R-:W-:Y:S01]  /*129f0*/  R2UR UR26, R12 ;  /* 0x000000000c1a72ca */ /* 0x000fe200000e0000 */
[----:B------:R-:W-:Y:S01]  /*12a00*/  VIADD R6, R6, 0x8 ;  /* 0x0000000806067836 */ /* 0x000fe20000000000 */
[----:B------:R-:W-:-:S02]  /*12a10*/  R2UR UR27, R13 ;  /* 0x000000000d1b72ca */ /* 0x000fc400000e0000 */
[----:B------:R-:W-:Y:S02]  /*12a20*/  R2UR UR34, R10 ;  /* 0x000000000a2272ca */ /* 0x000fe400000e0000 */
[----:B------:R0:W-:Y:S01]  /*12a30*/  BAR.SYNC.DEFER_BLOCKING R6, 0x100 ;  /* 0x000400060000751d */ /* 0x0001e20000010000 */
[----:B------:R-:W-:-:S05]  /*12a40*/  R2UR UR35, R11 ;  /* 0x000000000b2372ca */ /* 0x000fca00000e0000 */
        /* <DEDUP_REMOVED lines=27> */
.L_x_7929:
[----:B------:R-:W-:Y:S01]  /*12c00*/  SHF.L.U32 R6, R186, 0x1f, RZ ;  /* 0x0000001fba067819 */ /* 0x000fe200000006ff */
[----:B------:R-:W-:-:S04]  /*12c10*/  IMAD R10, R22, 0x8, R2 ;  /* 0x00000008160a7824 */ /* 0x000fc800078e0202 */
[----:B------:R0:W1:Y:S01]  /*12c20*/  SYNCS.PHASECHK.TRANS64.TRYWAIT P4, [R10+URZ+0x28850], R6 ;  /* 0x028850060a0075a7 */ /* 0x000062000808017f */
[----:B------:R-:W-:Y:S05]  /*12c30*/  @!P0 BRA `(.L_x_7930) ;  /* 0x0000000000048947 */ /* 0x000fea0003800000 */
[----:B------:R-:W-:Y:S01]  /*12c40*/  BPT.TRAP 0x1 ;  /* 0x000000040000795c */ /* 0x000fe20000300000 */
.L_x_7930:
[----:B-1----:R-:W-:Y:S05]  /*12c50*/  @P4 BRA `(.L_x_7928) ;  /* 0x0000000000084947 */ /* 0x002fea0003800000 */
[----:B------:R-:W1:Y:S02]  /*12c60*/  SYNCS.PHASECHK.TRANS64.TRYWAIT P4, [R10+URZ+0x28850], R6 ;  /* 0x028850060a0075a7 */ /* 0x000e64000808017f */
[----:B-1----:R-:W-:Y:S05]  /*12c70*/  @!P4 BRA `(.L_x_7931) ;  /* 0x0000015c00b8c947 */ /* 0x002fea0003800000 */
.L_x_7928:
[----:B01----:R-:W-:Y:S01]  /*12c80*/  VIADD R6, R2, 0x400 ;  /* 0x0000040002067836 */ /* 0x003fe20000000000 */
[----:B------:R-:W-:Y:S05]  /*12c90*/  WARPSYNC.ALL ;  /* 0x0000000000007948 */ /* 0x000fea0003800000 */
[----:B------:R-:W-:Y:S01]  /*12ca0*/  SHF.R.U32.HI R6, RZ, 0x4, R6 ;  /* 0x00000004ff067819 */ /* 0x000fe20000011606 */
[----:B------:R-:W-:Y:S01]  /*12cb0*/  IMAD.MOV.U32 R11, RZ, RZ, 0x40000040 ;  /* 0x40000040ff0b7424 */ /* 0x000fe200078e00ff */
[----:B------:R-:W-:Y:S01]  /*12cc0*/  WARPGROUP.ARRIVE ;  /* 0x00000000000079c5 */ /* 0x000fe20000000000 */
[----:B------:R-:W-:Y:S01]  /*12cd0*/  IMAD.MOV.U32 R13, RZ, RZ, 0x40000040 ;  /* 0x40000040ff0d7424 */ /* 0x000fe200078e00ff */
[----:B------:R-:W-:-:S04]  /*12ce0*/  LOP3.LUT R6, R6, 0x3fff, RZ, 0xc0, !PT ;  /* 0x00003fff06067812 */ /* 0x000fc800078ec0ff */
[----:B------:R-:W0:Y:S01]  /*12cf0*/  S2R R20, SR_TID.X ;  /* 0x0000000000147919 */ /* 0x000e220000002100 */
[----:B------:R-:W-:Y:S01]  /*12d00*/  R2UR UR7, R11 ;  /* 0x000000000b0772ca */ /* 0x000fe200000e0000 */
[----:B------:R-:W-:Y:S01]  /*12d10*/  IMAD.MOV.U32 R11, RZ, RZ, 0x40000040 ;  /* 0x40000040ff0b7424 */ /* 0x000fe200078e00ff */
[----:B------:R-:W-:-:S05]  /*12d20*/  LOP3.LUT R6, R6, 0x4000000, RZ, 0xfc, !PT ;  /* 0x0400000006067812 */ /* 0x000fca00078efcff */
[----:B------:R-:W-:Y:S02]  /*12d30*/  IMAD R10, R22, 0x800, R6 ;  /* 0x00000800160a7824 */ /* 0x000fe400078e0206 */
[----:B------:R-:W-:Y:S02]  /*12d40*/  @!P1 IMAD R6, R14, 0x8, R2 ;  /* 0x000000080e069824 */ /* 0x000fe400078e0202 */
[C---:B------:R-:W-:Y:S01]  /*12d50*/  VIADD R12, R10.reuse, 0x80 ;  /* 0x000000800a0c7836 */ /* 0x040fe20000000000 */
[----:B------:R-:W-:Y:S01]  /*12d60*/  R2UR UR6, R10 ;  /* 0x000000000a0672ca */ /* 0x000fe200000e0000 */
[----:B------:R-:W-:-:S05]  /*12d70*/  @!P1 VIADD R6, R6, 0x28840 ;  /* 0x0002884006069836 */ /* 0x000fca0000000000 */
[----:B------:R-:W-:-:S07]  /*12d80*/  @!P1 PRMT R6, RZ, 0x654, R6 ;  /* 0x00000654ff069816 */ /* 0x000fce0000000006 */
[----:B------:R-:W-:Y:S01]  /*12d90*/  HGMMA.64x128x16.F32.BF16 R88, R180, gdesc[UR4].tnspB, R88, gsb0 ;  /* 0x41e00004b4587df0 */ /* 0x000fe20008001858 */
[----:B------:R-:W-:Y:S01]  /*12da0*/  R2UR UR6, R12 ;  /* 0x000000000c0672ca */ /* 0x000fe200000e0000 */
[----:B------:R-:W-:Y:S01]  /*12db0*/  VIADD R12, R10, 0x100 ;  /* 0x000001000a0c7836 */ /* 0x000fe20000000000 */
[----:B------:R-:W-:Y:S01]  /*12dc0*/  R2UR UR7, R13 ;  /* 0x000000000d0772ca */ /* 0x000fe200000e0000 */
[----:B------:R-:W-:Y:S01]  /*12dd0*/  IMAD.MOV.U32 R13, RZ, RZ, 0x40000040 ;  /* 0x40000040ff0d7424 */ /* 0x000fe200078e00ff */
[----:B0-----:R-:W-:Y:S01]  /*12de0*/  SHF.R.U32.HI R20, RZ, 0x7, R20 ;  /* 0x00000007ff147819 */ /* 0x001fe20000011614 */
[----:B------:R-:W-:Y:S02]  /*12df0*/  WARPGROUP.DEPBAR.LE gsb0, 0x0 ;  /* 0x00008000000079c5 */ /* 0x000fe40000010000 */
[----:B------:R-:W-:-:S08]  /*12e00*/  WARPGROUP.ARRIVE ;  /* 0x00000000000079c5 */ /* 0x000fd00000000000 */
        /* <DEDUP_REMOVED lines=30> */
[----:B------:R-:W-:Y:S01]  /*12ff0*/  R2UR UR6, R12 ;  /* 0x000000000c0672ca */ /* 0x000fe200000e0000 */
[----:B------:R-:W-:Y:S01]  /*13000*/  IMAD.SHL.U32 R12, R3, 0x80, RZ ;  /* 0x00000080030c7824 */ /* 0x000fe200078e00ff */
[----:B------:R-:W-:Y:S01]  /*13010*/  R2UR UR7, R13 ;  /* 0x000000000d0772ca */ /* 0x000fe200000e0000 */
[----:B------:R-:W-:Y:S02]  /*13020*/  WARPGROUP.DEPBAR.LE gsb0, 0x0 ;  /* 0x00008000000079c5 */ /* 0x000fe40000010000 */
[----:B------:R-:W-:-:S10]  /*13030*/  WARPGROUP.ARRIVE ;  /* 0x00000000000079c5 */ /* 0x000fd40000000000 */
[----:B------:R-:W-:Y:S01]  /*13040*/  HGMMA.64x128x16.F32.BF16 R88, R156, gdesc[UR4].tnspB, R88, gsb0 ;  /* 0x41e000049c587df0 */ /* 0x000fe20008001858 */
[----:B------:R-:W-:Y:S02]  /*13050*/  R2UR UR6, R10 ;  /* 0x000000000a0672ca */ /* 0x000fe400000e0000 */
[----:B------:R-:W-:Y:S01]  /*13060*/  R2UR UR7, R11 ;  /* 0x000000000b0772ca */ /* 0x000fe200000e0000 */
[----:B------:R-:W0:Y:S08]  /*13070*/  @P2 LDC R10, c[0x0][0x44c] ;  /* 0x00011300ff0a2b82 */ /* 0x000e300000000800 */
[----:B------:R-:W1:Y:S01]  /*13080*/  @P2 LDC R11, c[0x0][0x450] ;  /* 0x00011400ff0b2b82 */ /* 0x000e620000000800 */
[----:B------:R-:W-:-:S02]  /*13090*/  WARPGROUP.DEPBAR.LE gsb0, 0x0 ;  /* 0x00008000000079c5 */ /* 0x000fc40000010000 */
[----:B------:R-:W-:-:S06]  /*130a0*/  WARPGROUP.ARRIVE ;  /* 0x00000000000079c5 */ /* 0x000fcc0000000000 */
[----:B------:R-:W-:Y:S03]  /*130b0*/  HGMMA.64x128x16.F32.BF16 R88, R152, gdesc[UR4].tnspB, R88, gsb0 ;  /* 0x41e0000498587df0 */ /* 0x000fe60008001858 */
[----:B------:R-:W-:Y:S02]  /*130c0*/  WARPGROUP.DEPBAR.LE gsb0, 0x0 ;  /* 0x00008000000079c5 */ /* 0x000fe40000010000 */
[----:B------:R-:W-:-:S04]  /*130d0*/  IMAD.IADD R153, R195, 0x1, R192 ;  /* 0x00000001c3997824 */ /* 0x000fc800078e02c0 */
[----:B0-----:R-:W-:-:S05]  /*130e0*/  @P2 IMAD.HI.U32 R10, R153, R10, RZ ;  /* 0x0000000a990a2227 */ /* 0x001fca00078e00ff */
[----:B-1----:R-:W-:Y:S02]  /*130f0*/  @P2 SHF.R.U32.HI R153, RZ, R11, R10 ;  /* 0x0000000bff992219 */ /* 0x002fe4000001160a */
[----:B------:R-:W-:Y:S02]  /*13100*/  IADD3 R10, -R20, 0xb, RZ ;  /* 0x0000000b140a7810 */ /* 0x000fe40007ffe1ff */
[----:B------:R-:W-:Y:S01]  /*13110*/  IADD3 R20, -R188, 0x1, -R12 ;  /* 0x00000001bc147810 */ /* 0x000fe20007ffe90c */
[----:B------:R-:W0:Y:S03]  /*13120*/  SHFL.IDX PT, R154, R153, RZ, 0x1c1f ;  /* 0x001c1fff999a7589 */ /* 0x000e2600000e0000 */
[----:B------:R-:W-:Y:S01]  /*13130*/  IADD3 R20, -R187, R20, R189 ;  /* 0x00000014bb147210 */ /* 0x000fe20007ffe1bd */
[----:B------:R1:W-:Y:S06]  /*13140*/  BAR.ARV R10, 0x100 ;  /* 0x0004000a0000751d */ /* 0x0003ec0000002000 */
[----:B------:R2:W-:Y:S01]  /*13150*/  @!P1 SYNCS.ARRIVE.TRANS64.RED.A1T0 RZ, [R6+URZ], RZ ;  /* 0x000000ff06ff99a7 */ /* 0x0005e2000810043f */
[----:B------:R-:W-:-:S02]  /*13160*/  VIADD R152, R20, UR55 ;  /* 0x0000003714987c36 */ /* 0x000fc40008000000 */
[----:B--2---:R-:W-:-:S05]  /*13170*/  IMAD.U32 R6, RZ, RZ, UR52 ;  /* 0x00000034ff067e24 */ /* 0x004fca000f8e00ff */
[----:B------:R-:W-:-:S05]  /*13180*/  LOP3.LUT R21, RZ, R6, RZ, 0x33, !PT ;  /* 0x00000006ff157212 */ /* 0x000fca00078e33ff */
[----:B------:R-:W-:Y:S02]  /*13190*/  IMAD.IADD R21, R21, 0x1, R20 ;  /* 0x0000000115157824 */ /* 0x000fe400078e0214 */
[--C-:B0-----:R-:W-:Y:S02]  /*131a0*/  IMAD.IADD R20, R152, 0x1, R154.reuse ;  /* 0x0000000198147824 */ /* 0x101fe400078e029a */
[----:B------:R-:W-:Y:S01]  /*131b0*/  IMAD.IADD R13, R21, 0x1, R154 ;  /* 0x00000001150d7824 */ /* 0x000fe200078e029a */
[----:B-1----:R-:W-:Y:S06]  /*131c0*/  @!P3 BRA `(.L_x_7932) ;  /* 0x000000000058b947 */ /* 0x002fec0003800000 */
        /* <DEDUP_REMOVED lines=12> */
.L_x_7934:
[----:B------:R-:W-:-:S05]  /*13290*/  IMAD.U32 R155, RZ, RZ, UR51 ;  /* 0x00000033ff9b7e24 */ /* 0x000fca000f8e00ff */
[----:B------:R-:W-:-:S13]  /*132a0*/  ISETP.NE.AND P4, PT, R155, 0x1, PT ;  /* 0x000000019b00780c */ /* 0x000fda0003f85270 */
[----:B------:R-:W0:Y:S02]  /*132b0*/  @P4 LDC.64 R10, c[0x0][0x9e8] ;  /* 0x00027a00ff0a4b82 */ /* 0x000e240000000a00 */
[----:B0-----:R-:W-:-:S05]  /*132c0*/  @P4 IMAD.HI.U32 R10, R157, R10, RZ ;  /* 0x0000000a9d0a4227 */ /* 0x001fca00078e00ff */
[----:B------:R-:W-:-:S07]  /*132d0*/  @P4 SHF.R.U32.HI R157, RZ, R11, R10 ;  /* 0x0000000bff9d4219 */ /* 0x000fce000001160a */
.L_x_7935:
[----:B------:R-:W-:Y:S05]  /*132e0*/  BSYNC B0 ;  /* 0x0000000000007941 */ /* 0x000fea0003800000 */
.L_x_7933:
[----:B------:R-:W-:-:S04]  /*132f0*/  IMAD R157, R157, R155, -R12 ;  /* 0x0000009b9d9d7224 */ /* 0x000fc800078e0a0c */
[----:B------:R-:W-:-:S05]  /*13300*/  IMAD.IADD R10, R157, 0x1, -R188 ;  /* 0x000000019d0a7824 */ /* 0x000fca00078e0abc */
[----:B------:R-:W-:Y:S02]  /*13310*/  VIADDMNMX R20, R10, R155, R20, PT ;  /* 0x0000009b0a147246 */ /* 0x000fe40003800114 */
[----:B------:R-:W-:-:S07]  /*13320*/  VIMNMX R13, R13, R10, !PT ;  /* 0x0000000a0d0d7248 */ /* 0x000fce0007fe0100 */
.L_x_7932:
[----:B------:R-:W-:Y:S01]  /*13330*/  ISETP.GT.AND P4, PT, R3, -0x1, PT ;  /* 0xffffffff0300780c */ /* 0x000fe20003f84270 */
[----:B------:R-:W0:Y:S03]  /*13340*/  SHFL.IDX PT, R10, R153, 0x1, 0x1c1f ;  /* 0x003c1f00990a7f89 */ /* 0x000e2600000e0000 */
[----:B------:R-:W-:-:S04]  /*13350*/  ISETP.GT.AND P5, PT, R13, RZ, P4 ;  /* 0x000000ff0d00720c */ /* 0x000fc800027a4270 */
[----:B------:R-:W-:-:S04]  /*13360*/  ISETP.LT.OR P5, PT, R20, 0x1, P5 ;  /* 0x000000011400780c */ /* 0x000fc80002fa1670 */
[----:B------:R-:W-:Y:S02]  /*13370*/  FSEL R24, R24, -INF , !P5 ;  /* 0xff80000018187808 */ /* 0x000fe40006800000 */
[----:B------:R-:W-:-:S04]  /*13380*/  ISETP.GT.AND P5, PT, R13, 0x1, P4 ;  /* 0x000000010d00780c */ /* 0x000fc800027a4270 */
[----:B------:R-:W-:-:S04]  /*13390*/  ISETP.LT.OR P5, PT, R20, 0x2, P5 ;  /* 0x000000021400780c */ /* 0x000fc80002fa1670 */
[----:B------:R-:W-:Y:S02]  /*133a0*/  FSEL R25, R25, -INF , !P5 ;  /* 0xff80000019197808 */ /* 0x000fe40006800000 */
[----:B------:R-:W-:Y:S01]  /*133b0*/  ISETP.GT.AND P5, PT, R13, 0x8, P4 ;  /* 0x000000080d00780c */ /* 0x000fe200027a4270 */
[--C-:B0-----:R-:W-:Y:S02]  /*133c0*/  IMAD.IADD R152, R152, 0x1, R10.reuse ;  /* 0x0000000198987824 */ /* 0x101fe400078e020a */
[----:B------:R-:W-:Y:S01]  /*133d0*/  IMAD.IADD R21, R21, 0x1, R10 ;  /* 0x0000000115157824 */ /* 0x000fe200078e020a */
[----:B------:R-:W-:-:S04]  /*133e0*/  ISETP.LT.OR P5, PT, R20, 0x9, P5 ;  /* 0x000000091400780c */ /* 0x000fc80002fa1670 */
[----:B------:R-:W-:Y:S02]  /*133f0*/  FSEL R28, R28, -INF , !P5 ;  /* 0xff8000001c1c7808 */ /* 0x000fe40006800000 */
[----:B------:R-:W-:-:S04]  /*13400*/  ISETP.GT.AND P5, PT, R13, 0x9, P4 ;  /* 0x000000090d00780c */ /* 0x000fc800027a4270 */
        /* <DEDUP_REMOVED lines=85> */
[----:B------:R-:W-:Y:S01]  /*13960*/  FSEL R85, R85, -INF , !P5 ;  /* 0xff80000055557808 */ /* 0x000fe20006800000 */
[----:B------:R-:W-:Y:S08]  /*13970*/  @!P3 BRA `(.L_x_7936) ;  /* 0x000000000058b947 */ /* 0x000ff00003800000 */
        /* <DEDUP_REMOVED lines=12> */
.L_x_7938:
[----:B------:R-:W-:-:S05]  /*13a40*/  IMAD.U32 R13, RZ, RZ, UR51 ;  /* 0x00000033ff0d7e24 */ /* 0x000fca000f8e00ff */
[----:B------:R-:W-:-:S13]  /*13a50*/  ISETP.NE.AND P5, PT, R13, 0x1, PT ;  /* 0x000000010d00780c */ /* 0x000fda0003fa5270 */
[----:B------:R-:W0:Y:S02]  /*13a60*/  @P5 LDC.64 R10, c[0x0][0x9e8] ;  /* 0x00027a00ff0a5b82 */ /* 0x000e240000000a00 */
[----:B0-----:R-:W-:-:S05]  /*13a70*/  @P5 IMAD.HI.U32 R10, R153, R10, RZ ;  /* 0x0000000a990a5227 */ /* 0x001fca00078e00ff */
[----:B------:R-:W-:-:S07]  /*13a80*/  @P5 SHF.R.U32.HI R153, RZ, R11, R10 ;  /* 0x0000000bff995219 */ /* 0x000fce000001160a */
.L_x_7939:
[----:B------:R-:W-:Y:S05]  /*13a90*/  BSYNC B0 ;  /* 0x0000000000007941 */ /* 0x000fea0003800000 */
.L_x_7937:
[----:B------:R-:W-:-:S04]  /*13aa0*/  IMAD R153, R153, R13, -R12 ;  /* 0x0000000d99997224 */ /* 0x000fc800078e0a0c */
[----:B------:R-:W-:-:S05]  /*13ab0*/  IMAD.IADD R10, R153, 0x1, -R188 ;  /* 0x00000001990a7824 */ /* 0x000fca00078e0abc */
[----:B------:R-:W-:Y:S02]  /*13ac0*/  VIADDMNMX R152, R10, R13, R152, PT ;  /* 0x0000000d0a987246 */ /* 0x000fe40003800198 */
[----:B------:R-:W-:-:S07]  /*13ad0*/  VIMNMX R21, R21, R10, !PT ;  /* 0x0000000a15157248 */ /* 0x000fce0007fe0100 */
.L_x_7936:
[----:B------:R-:W-:Y:S01]  /*13ae0*/  ISETP.GT.AND P5, PT, R21, 0x1, P4 ;  /* 0x000000011500780c */ /* 0x000fe200027a4270 */
[----:B------:R-:W-:Y:S01]  /*13af0*/  UMOV UR46, UR50 ;  /* 0x00000032002e7c82 */ /* 0x000fe20008000000 */
[----:B------:R-:W-:Y:S01]  /*13b00*/  FMNMX.FTZ R10, R24, R0, !PT ;  /* 0x00000000180a7209 */ /* 0x000fe20007810000 */
[----:B------:R-:W-:Y:S01]  /*13b10*/  IMAD.MOV.U32 R186, RZ, RZ, R15 ;  /* 0x000000ffffba7224 */ /* 0x000fe200078e000f */
[----:B------:R-:W-:Y:S02]  /*13b20*/  ISETP.LT.OR P5, PT, R152, 0x2, P5 ;  /* 0x000000029800780c */ /* 0x000fe40002fa1670 */
[----:B------:R-:W-:Y:S02]  /*13b30*/  FMNMX.FTZ R11, R25, R10, !PT ;  /* 0x0000000a190b7209 */ /* 0x000fe40007810000 */
[----:B------:R-:W-:Y:S02]  /*13b40*/  FSEL R27, R27, -INF , !P5 ;  /* 0xff8000001b1b7808 */ /* 0x000fe40006800000 */
[----:B------:R-:W-:-:S02]  /*13b50*/  ISETP.GT.AND P5, PT, R21, 0x8, P4 ;  /* 0x000000081500780c */ /* 0x000fc400027a4270 */
[----:B------:R-:W-:Y:S02]  /*13b60*/  FMNMX.FTZ R10, R28, R11, !PT ;  /* 0x0000000b1c0a7209 */ /* 0x000fe40007810000 */
[----:B------:R-:W-:Y:S02]  /*13b70*/  ISETP.LT.OR P5, PT, R152, 0x9, P5 ;  /* 0x000000099800780c */ /* 0x000fe40002fa1670 */
[----:B------:R-:W-:Y:S02]  /*13b80*/  FMNMX.FTZ R11, R29, R10, !PT ;  /* 0x0000000a1d0b7209 */ /* 0x000fe40007810000 */
[----:B------:R-:W-:Y:S02]  /*13b90*/  FSEL R30, R30, -INF , !P5 ;  /* 0xff8000001e1e7808 */ /* 0x000fe40006800000 */
[----:B------:R-:W-:Y:S02]  /*13ba0*/  ISETP.GT.AND P5, PT, R21, 0x9, P4 ;  /* 0x000000091500780c */ /* 0x000fe400027a4270 */
[----:B------:R-:W-:-:S02]  /*13bb0*/  FMNMX.FTZ R10, R32, R11, !PT ;  /* 0x0000000b200a7209 */ /* 0x000fc40007810000 */
[----:B------:R-:W-:Y:S02]  /*13bc0*/  ISETP.LT.OR P5, PT, R152, 0xa, P5 ;  /* 0x0000000a9800780c */ /* 0x000fe40002fa1670 */
[----:B------:R-:W-:Y:S02]  /*13bd0*/  FMNMX.FTZ R11, R33, R10, !PT ;  /* 0x0000000a210b7209 */ /* 0x000fe40007810000 */
[----:B------:R-:W-:Y:S02]  /*13be0*/  FSEL R31, R31, -INF , !P5 ;  /* 0xff8000001f1f7808 */ /* 0x000fe40006800000 */
[----:B------:R-:W-:Y:S02]  /*13bf0*/  ISETP.GT.AND P5, PT, R21, 0x10, P4 ;  /* 0x000000101500780c */ /* 0x000fe400027a4270 */
[----:B------:R-:W-:Y:S02]  /*13c00*/  FMNMX.FTZ R10, R36, R11, !PT ;  /* 0x0000000b240a7209 */ /* 0x000fe40007810000 */
[----:B------:R-:W-:-:S02]  /*13c10*/  ISETP.LT.OR P5, PT, R152, 0x11, P5 ;  /* 0x000000119800780c */ /* 0x000fc40002fa1670 */
[----:B------:R-:W-:Y:S02]  /*13c20*/  FMNMX.FTZ R11, R37, R10, !PT ;  /* 0x0000000a250b7209 */ /* 0x000fe40007810000 */
[----:B------:R-:W-:Y:S02]  /*13c30*/  FSEL R34, R34, -INF , !P5 ;  /* 0xff80000022227808 */ /* 0x000fe40006800000 */
[----:B------:R-:W-:Y:S02]  /*13c40*/  ISETP.GT.AND P5, PT, R21, 0x11, P4 ;  /* 0x000000111500780c */ /* 0x000fe400027a4270 */
[----:B------:R-:W-:Y:S02]  /*13c50*/  FMNMX.FTZ R10, R40, R11, !PT ;  /* 0x0000000b280a7209 */ /* 0x000fe40007810000 */
[----:B------:R-:W-:Y:S02]  /*13c60*/  ISETP.LT.OR P5, PT, R152, 0x12, P5 ;  /* 0x000000129800780c */ /* 0x000fe40002fa1670 */
[----:B------:R-:W-:-:S02]  /*13c70*/  FMNMX.FTZ R11, R41, R10, !PT ;  /* 0x0000000a290b7209 */ /* 0x000fc40007810000 */
[----:B------:R-:W-:Y:S02]  /*13c80*/  FSEL R35, R35, -INF , !P5 ;  /* 0xff80000023237808 */ /* 0x000fe40006800000 */
[----:B------:R-:W-:Y:S02]  /*13c90*/  ISETP.GT.AND P5, PT, R21, 0x18, P4 ;  /* 0x000000181500780c */ /* 0x000fe400027a4270 */
[----:B------:R-:W-:Y:S02]  /*13ca0*/  FMNMX.FTZ R10, R44, R11, !PT ;  /* 0x0000000b2c0a7209 */ /* 0x000fe40007810000 */
[----:B------:R-:W-:Y:S02]  /*13cb0*/  ISETP.LT.OR P5, PT, R152, 0x19, P5 ;  /* 0x000000199800780c */ /* 0x000fe40002fa1670 */
[----:B------:R-:W-:Y:S02]  /*13cc0*/  FMNMX.FTZ R11, R45, R10, !PT ;  /* 0x0000000a2d0b7209 */ /* 0x000fe40007810000 */
[----:B------:R-:W-:-:S02]  /*13cd0*/  FSEL R38, R38, -INF , !P5 ;  /* 0xff80000026267808 */ /* 0x000fc40006800000 */
[----:B------:R-:W-:Y:S02]  /*13ce0*/  ISETP.GT.AND P5, PT, R21, 0x19, P4 ;  /* 0x000000191500780c */ /* 0x000fe400027a4270 */
[----:B------:R-:W-:Y:S02]  /*13cf0*/  FMNMX.FTZ R10, R48, R11, !PT ;  /* 0x0000000b300a7209 */ /* 0x000fe40007810000 */
        /* <DEDUP_REMOVED lines=48> */
[----:B------:R-:W-:Y:S01]  /*14000*/  ISETP.GT.AND P5, PT, R21, 0x41, P4 ;  /* 0x000000411500780c */ /* 0x000fe200027a4270 */
[----:B------:R-:W0:Y:S03]  /*14010*/  SHFL.BFLY PT, R11, R10, 0x2, 0x1f ;  /* 0x0c401f000a0b7f89 */ /* 0x000e2600000e0000 */
[----:B------:R-:W-:-:S04]  /*14020*/  ISETP.LT.OR P5, PT, R152, 0x42, P5 ;  /* 0x000000429800780c */ /* 0x000fc80002fa1670 */
[----:B------:R-:W-:Y:S02]  /*14030*/  FSEL R59, R59, -INF , !P5 ;  /* 0xff8000003b3b7808 */ /* 0x000fe40006800000 */
[----:B------:R-:W-:-:S04]  /*14040*/  ISETP.GT.AND P5, PT, R21, 0x48, P4 ;  /* 0x000000481500780c */ /* 0x000fc800027a4270 */
[----:B------:R-:W-:-:S04]  /*14050*/  ISETP.LT.OR P5, PT, R152, 0x49, P5 ;  /* 0x000000499800780c */ /* 0x000fc80002fa1670 */
[----:B------:R-:W-:Y:S02]  /*14060*/  FSEL R62, R62, -INF , !P5 ;  /* 0xff8000003e3e7808 */ /* 0x000fe40006800000 */
[----:B------:R-:W-:-:S04]  /*14070*/  ISETP.GT.AND P5, PT, R21, 0x49, P4 ;  /* 0x000000491500780c */ /* 0x000fc800027a4270 */
[----:B------:R-:W-:Y:S02]  /*14080*/  ISETP.LT.OR P5, PT, R152, 0x4a, P5 ;  /* 0x0000004a9800780c */ /* 0x000fe40002fa1670 */
[----:B0-----:R-:W-:Y:S02]  /*14090*/  FMNMX.FTZ R11, R10, R11, !PT ;  /* 0x0000000b0a0b7209 */ /* 0x001fe40007810000 */
        /* <DEDUP_REMOVED lines=13> */
[----:B------:R-:W-:-:S03]  /*14170*/  FMUL.FTZ R11, R10, UR46 ;  /* 0x0000002e0a0b7c20 */ /* 0x000fc60008410000 */
        /* <DEDUP_REMOVED lines=23> */
[C---:B------:R-:W-:Y:S02]  /*142f0*/  ISETP.GT.AND P5, PT, R21.reuse, RZ, P4 ;  /* 0x000000ff1500720c */ /* 0x040fe400027a4270 */
[----:B------:R-:W-:Y:S02]  /*14300*/  ISETP.GT.AND P4, PT, R21, 0x79, P4 ;  /* 0x000000791500780c */ /* 0x000fe40002784270 */
[C---:B------:R-:W-:Y:S02]  /*14310*/  ISETP.LT.OR P5, PT, R152.reuse, 0x1, P5 ;  /* 0x000000019800780c */ /* 0x040fe40002fa1670 */
[----:B------:R-:W-:Y:S02]  /*14320*/  ISETP.LT.OR P4, PT, R152, 0x7a, P4 ;  /* 0x0000007a9800780c */ /* 0x000fe40002781670 */
[----:B------:R-:W-:-:S02]  /*14330*/  FSEL R26, R26, -INF , !P5 ;  /* 0xff8000001a1a7808 */ /* 0x000fc40006800000 */
[----:B------:R-:W-:Y:S02]  /*14340*/  FSETP.NEU.FTZ.AND P5, PT, R10, -INF , PT ;  /* 0xff8000000a00780b */ /* 0x000fe40003fbd000 */
[----:B------:R-:W-:Y:S02]  /*14350*/  FMNMX.FTZ R20, R26, R8, !PT ;  /* 0x000000081a147209 */ /* 0x000fe40007810000 */
[----:B------:R-:W-:Y:S02]  /*14360*/  FSEL R11, R11, RZ, P5 ;  /* 0x000000ff0b0b7208 */ /* 0x000fe40002800000 */
[----:B------:R-:W-:Y:S02]  /*14370*/  FMNMX.FTZ R21, R27, R20, !PT ;  /* 0x000000141b157209 */ /* 0x000fe40007810000 */
[----:B------:R-:W-:Y:S01]  /*14380*/  FSEL R87, R87, -INF , !P4 ;  /* 0xff80000057577808 */ /* 0x000fe20006000000 */
        /* <DEDUP_REMOVED lines=19> */
[----:B------:R0:W-:Y:S01]  /*144c0*/  MUFU.EX2 R21, R37 ;  /* 0x0000002500157308 */ /* 0x0001e20000000800 */
        /* <DEDUP_REMOVED lines=8> */
[--C-:B0-----:R-:W-:Y:S01]  /*14550*/  FFMA.FTZ R37, R69, UR46, -R11.reuse ;  /* 0x0000002e45257c23 */ /* 0x101fe2000801080b */
        /* <DEDUP_REMOVED lines=19> */
[----:B------:R-:W-:Y:S01]  /*14690*/  FMNMX.FTZ R29, R59, R28, !PT ;  /* 0x0000001c3b1d7209 */ /* 0x000fe20007810000 */
[----:B------:R-:W-:Y:S02]  /*146a0*/  FFMA.FTZ R28, R49, UR46, -R11 ;  /* 0x0000002e311c7c23 */ /* 0x000fe4000801080b */
        /* <DEDUP_REMOVED lines=23> */
[----:B------:R-:W-:Y:S02]  /*14820*/  MUFU.EX2 R174, R174 ;  /* 0x000000ae00ae7308 */ /* 0x000fe40000000800 */
[----:B0-----:R-:W0:Y:S06]  /*14830*/  SHFL.BFLY PT, R45, R40, 0x2, 0x1f ;  /* 0x0c401f00282d7f89 */ /* 0x001e2c00000e0000 */
        /* <DEDUP_REMOVED lines=8> */
[----:B0-----:R-:W-:-:S07]  /*148c0*/  FMNMX.FTZ R11, R45, R48, !PT ;  /* 0x000000302d0b7209 */ /* 0x001fce0007810000 */
[----:B------:R-:W-:Y:S01]  /*148d0*/  MUFU.EX2 R166, R166 ;  /* 0x000000a600a67308 */ /* 0x000fe20000000800 */
[----:B------:R-:W-:Y:S02]  /*148e0*/  FSEL R45, R10, RZ, P5 ;  /* 0x000000ff0a2d7208 */ /* 0x000fe40002800000 */
[C---:B------:R-:W-:Y:S01]  /*148f0*/  FSETP.NEU.FTZ.AND P4, PT, R11.reuse, -INF , PT ;  /* 0xff8000000b00780b */ /* 0x040fe20003f9d000 */
[----:B------:R-:W-:Y:S02]  /*14900*/  FMUL.FTZ R48, R11, UR46 ;  /* 0x0000002e0b307c20 */ /* 0x000fe40008410000 */
[----:B------:R-:W-:Y:S02]  /*14910*/  FADD.FTZ R0, -R45, R0 ;  /* 0x000000002d007221 */ /* 0x000fe40000010100 */
[----:B------:R-:W-:Y:S01]  /*14920*/  MUFU.EX2 R33, R61 ;  /* 0x0000003d00217308 */ /* 0x000fe20000000800 */
[----:B------:R-:W-:Y:S01]  /*14930*/  FSEL R48, R48, RZ, P4 ;  /* 0x000000ff30307208 */ /* 0x000fe20002000000 */
[----:B------:R-:W-:-:S04]  /*14940*/  FMUL.FTZ R0, R0, UR46 ;  /* 0x0000002e00007c20 */ /* 0x000fc80008410000 */
[--C-:B------:R-:W-:Y:S01]  /*14950*/  FFMA.FTZ R179, R38, UR46, -R48.reuse ;  /* 0x0000002e26b37c23 */ /* 0x100fe20008010830 */
[--C-:B------:R-:W-:Y:S01]  /*14960*/  FFMA.FTZ R181, R26, UR46, -R48.reuse ;  /* 0x0000002e1ab57c23 */ /* 0x100fe20008010830 */
[----:B------:R-:W0:Y:S01]  /*14970*/  MUFU.EX2 R0, R0 ;  /* 0x0000000000007308 */ /* 0x000e220000000800 */
[--C-:B------:R-:W-:Y:S01]  /*14980*/  FFMA.FTZ R26, R27, UR46, -R48.reuse ;  /* 0x0000002e1b1a7c23 */ /* 0x100fe20008010830 */
[--C-:B------:R-:W-:Y:S01]  /*14990*/  FFMA.FTZ R183, R30, UR46, -R48.reuse ;  /* 0x0000002e1eb77c23 */ /* 0x100fe20008010830 */
[--C-:B------:R-:W-:Y:S01]  /*149a0*/  FFMA.FTZ R27, R31, UR46, -R48.reuse ;  /* 0x0000002e1f1b7c23 */ /* 0x100fe20008010830 */
[--C-:B------:R-:W-:Y:S01]  /*149b0*/  FFMA.FTZ R177, R34, UR46, -R48.reuse ;  /* 0x0000002e22b17c23 */ /* 0x100fe20008010830 */
[----:B------:R-:W-:Y:S01]  /*149c0*/  FFMA.FTZ R30, R35, UR46, -R48 ;  /* 0x0000002e231e7c23 */ /* 0x000fe20008010830 */
[----:B------:R-:W-:Y:S02]  /*149d0*/  @!P1 IMAD R31, R22, 0x8, R2 ;  /* 0x00000008161f9824 */ /* 0x000fe400078e0202 */
[--C-:B------:R-:W-:Y:S01]  /*149e0*/  FFMA.FTZ R22, R39, UR46, -R48.reuse ;  /* 0x0000002e27167c23 */ /* 0x100fe20008010830 */
[----:B------:R-:W-:Y:S01]  /*149f0*/  MUFU.EX2 R181, R181 ;  /* 0x000000b500b57308 */ /* 0x000fe20000000800 */
[----:B------:R-:W-:Y:S01]  /*14a00*/  FFMA.FTZ R173, R42, UR46, -R48 ;  /* 0x0000002e2aad7c23 */ /* 0x000fe20008010830 */
[----:B------:R-:W-:-:S02]  /*14a10*/  @!P1 VIADD R31, R31, 0x28860 ;  /* 0x000288601f1f9836 */ /* 0x000fc40000000000 */
[--C-:B------:R-:W-:Y:S01]  /*14a20*/  FFMA.FTZ R175, R46, UR46, -R48.reuse ;  /* 0x0000002e2eaf7c23 */ /* 0x100fe20008010830 */
[--C-:B------:R-:W-:Y:S01]  /*14a30*/  FFMA.FTZ R34, R47, UR46, -R48.reuse ;  /* 0x0000002e2f227c23 */ /* 0x100fe20008010830 */
[--C-:B------:R-:W-:Y:S01]  /*14a40*/  FFMA.FTZ R169, R50, UR46, -R48.reuse ;  /* 0x0000002e32a97c23 */ /* 0x100fe20008010830 */
[----:B------:R-:W-:Y:S01]  /*14a50*/  FFMA.FTZ R51, R51, UR46, -R48 ;  /* 0x0000002e33337c23 */ /* 0x000fe20008010830 */
[----:B------:R-:W-:Y:S01]  /*14a60*/  @!P1 PRMT R31, RZ, 0x654, R31 ;  /* 0x00000654ff1f9816 */ /* 0x000fe2000000001f */
[----:B------:R-:W-:Y:S01]  /*14a70*/  MUFU.EX2 R26, R26 ;  /* 0x0000001a001a7308 */ /* 0x000fe20000000800 */
[----:B0-----:R-:W-:Y:S01]  /*14a80*/  FFMA.FTZ R5, R0, R5, R180 ;  /* 0x0000000500057223 */ /* 0x001fe200000100b4 */
[--C-:B------:R-:W-:Y:S01]  /*14a90*/  FFMA.FTZ R171, R54, UR46, -R48.reuse ;  /* 0x0000002e36ab7c23 */ /* 0x100fe20008010830 */
[----:B------:R0:W-:Y:S01]  /*14aa0*/  @!P1 SYNCS.ARRIVE.TRANS64.RED.A1T0 RZ, [R31+URZ], RZ ;  /* 0x000000ff1fff99a7 */ /* 0x0001e2000810043f */
[C---:B------:R-:W-:Y:S01]  /*14ab0*/  F2FP.BF16.F32.PACK_AB R180, R12.reuse, R180 ;  /* 0x000000b40cb4723e */ /* 0x040fe200000010ff */
[----:B------:R-:W-:Y:S01]  /*14ac0*/  FADD.FTZ R5, R12, R5 ;  /* 0x000000050c057221 */ /* 0x000fe20000010000 */
[--C-:B------:R-:W-:Y:S01]  /*14ad0*/  FFMA.FTZ R55, R55, UR46, -R48.reuse ;  /* 0x0000002e37377c23 */ /* 0x100fe20008010830 */
[--C-:B------:R-:W-:Y:S01]  /*14ae0*/  FFMA.FTZ R58, R58, UR46, -R48.reuse ;  /* 0x0000002e3a3a7c23 */ /* 0x100fe20008010830 */
[----:B------:R-:W-:Y:S01]  /*14af0*/  MUFU.EX2 R160, R160 ;  /* 0x000000a000a07308 */ /* 0x000fe20000000800 */
[----:B------:R-:W-:Y:S01]  /*14b00*/  FADD.FTZ R38, R182, R5 ;  /* 0x00000005b6267221 */ /* 0x000fe20000010000 */
[----:B------:R-:W-:Y:S01]  /*14b10*/  F2FP.BF16.F32.PACK_AB R182, R13, R182 ;  /* 0x000000b60db6723e */ /* 0x000fe200000010ff */
[--C-:B0-----:R-:W-:Y:S01]  /*14b20*/  FFMA.FTZ R31, R43, UR46, -R48.reuse ;  /* 0x0000002e2b1f7c23 */ /* 0x101fe20008010830 */
[----:B------:R-:W-:Y:S01]  /*14b30*/  FFMA.FTZ R59, R59, UR46, -R48 ;  /* 0x0000002e3b3b7c23 */ /* 0x000fe20008010830 */
[----:B------:R-:W-:Y:S01]  /*14b40*/  FADD.FTZ R5, R13, R38 ;  /* 0x000000260d057221 */ /* 0x000fe20000010000 */
[--C-:B------:R-:W-:Y:S01]  /*14b50*/  FFMA.FTZ R62, R62, UR46, -R48.reuse ;  /* 0x0000002e3e3e7c23 */ /* 0x100fe20008010830 */
[--C-:B------:R-:W-:Y:S01]  /*14b60*/  FFMA.FTZ R63, R63, UR46, -R48.reuse ;  /* 0x0000002e3f3f7c23 */ /* 0x100fe20008010830 */
[----:B------:R-:W-:Y:S01]  /*14b70*/  MUFU.EX2 R183, R183 ;  /* 0x000000b700b77308 */ /* 0x000fe20000000800 */
[----:B------:R-:W-:Y:S01]  /*14b80*/  FADD.FTZ R5, R176, R5 ;  /* 0x00000005b0057221 */ /* 0x000fe20000010000 */
[----:B------:R-:W-:Y:S01]  /*14b90*/  F2FP.BF16.F32.PACK_AB R176, R20, R176 ;  /* 0x000000b014b0723e */ /* 0x000fe200000010ff */
[--C-:B------:R-:W-:Y:S01]  /*14ba0*/  FFMA.FTZ R66, R66, UR46, -R48.reuse ;  /* 0x0000002e42427c23 */ /* 0x100fe20008010830 */
[--C-:B------:R-:W-:Y:S01]  /*14bb0*/  FFMA.FTZ R67, R67, UR46, -R48.reuse ;  /* 0x0000002e43437c23 */ /* 0x100fe20008010830 */
[----:B------:R-:W-:Y:S01]  /*14bc0*/  FADD.FTZ R5, R20, R5 ;  /* 0x0000000514057221 */ /* 0x000fe20000010000 */
[--C-:B------:R-:W-:Y:S01]  /*14bd0*/  FFMA.FTZ R70, R70, UR46, -R48.reuse ;  /* 0x0000002e46467c23 */ /* 0x100fe20008010830 */
[--C-:B------:R-:W-:Y:S01]  /*14be0*/  FFMA.FTZ R71, R71, UR46, -R48.reuse ;  /* 0x0000002e47477c23 */ /* 0x100fe20008010830 */
[----:B------:R-:W-:Y:S01]  /*14bf0*/  MUFU.EX2 R36, R36 ;  /* 0x0000002400247308 */ /* 0x000fe20000000800 */
[----:B------:R-:W-:Y:S01]  /*14c00*/  FADD.FTZ R38, R178, R5 ;  /* 0x00000005b2267221 */ /* 0x000fe20000010000 */
[--C-:B------:R-:W-:Y:S01]  /*14c10*/  FFMA.FTZ R74, R74, UR46, -R48.reuse ;  /* 0x0000002e4a4a7c23 */ /* 0x100fe20008010830 */
[--C-:B------:R-:W-:Y:S01]  /*14c20*/  FFMA.FTZ R75, R75, UR46, -R48.reuse ;  /* 0x0000002e4b4b7c23 */ /* 0x100fe20008010830 */
        /* <DEDUP_REMOVED lines=10> */
[-C--:B------:R-:W-:Y:S01]  /*14cd0*/  FMUL.FTZ R88, R88, R0.reuse ;  /* 0x0000000058587220 */ /* 0x080fe20000410000 */
[-C--:B------:R-:W-:Y:S01]  /*14ce0*/  FMUL.FTZ R89, R89, R0.reuse ;  /* 0x0000000059597220 */ /* 0x080fe20000410000 */
[----:B------:R-:W-:Y:S01]  /*14cf0*/  MUFU.EX2 R162, R162 ;  /* 0x000000a200a27308 */ /* 0x000fe20000000800 */
[----:B------:R-:W-:Y:S01]  /*14d00*/  FADD.FTZ R38, R174, R5 ;  /* 0x00000005ae267221 */ /* 0x000fe20000010000 */
[----:B------:R-:W-:Y:S01]  /*14d10*/  FSEL R5, R11, RZ, P4 ;  /* 0x000000ff0b057208 */ /* 0x000fe20002000000 */
[-C--:B------:R-:W-:Y:S01]  /*14d20*/  FMUL.FTZ R92, R92, R0.reuse ;  /* 0x000000005c5c7220 */ /* 0x080fe20000410000 */
[-C--:B------:R-:W-:Y:S01]  /*14d30*/  FMUL.FTZ R93, R93, R0.reuse ;  /* 0x000000005d5d7220 */ /* 0x080fe20000410000 */
[----:B------:R-:W-:Y:S01]  /*14d40*/  FADD.FTZ R13, R25, R38 ;  /* 0x00000026190d7221 */ /* 0x000fe20000010000 */
[-C--:B------:R-:W-:Y:S01]  /*14d50*/  FMUL.FTZ R96, R96, R0.reuse ;  /* 0x0000000060607220 */ /* 0x080fe20000410000 */
[----:B------:R-:W-:Y:S01]  /*14d60*/  FADD.FTZ R5, -R5, R8 ;  /* 0x0000000805057221 */ /* 0x000fe20000010100 */
[----:B------:R-:W-:Y:S01]  /*14d70*/  MUFU.EX2 R177, R177 ;  /* 0x000000b100b17308 */ /* 0x000fe20000000800 */
[----:B------:R-:W-:Y:S01]  /*14d80*/  FADD.FTZ R13, R168, R13 ;  /* 0x0000000da80d7221 */ /* 0x000fe20000010000 */
[-C--:B------:R-:W-:Y:S01]  /*14d90*/  FMUL.FTZ R97, R97, R0.reuse ;  /* 0x0000000061617220 */ /* 0x080fe20000410000 */
[----:B------:R-:W-:Y:S01]  /*14da0*/  FMUL.FTZ R5, R5, UR46 ;  /* 0x0000002e05057c20 */ /* 0x000fe20008410000 */
[-C--:B------:R-:W-:Y:S01]  /*14db0*/  FMUL.FTZ R100, R100, R0.reuse ;  /* 0x0000000064647220 */ /* 0x080fe20000410000 */
[----:B------:R-:W-:Y:S01]  /*14dc0*/  FADD.FTZ R13, R28, R13 ;  /* 0x0000000d1c0d7221 */ /* 0x000fe20000010000 */
[-C--:B------:R-:W-:Y:S01]  /*14dd0*/  FMUL.FTZ R101, R101, R0.reuse ;  /* 0x0000000065657220 */ /* 0x080fe20000410000 */
[-C--:B------:R-:W-:Y:S01]  /*14de0*/  FMUL.FTZ R104, R104, R0.reuse ;  /* 0x0000000068687220 */ /* 0x080fe20000410000 */
[----:B------:R-:W0:Y:S01]  /*14df0*/  MUFU.EX2 R8, R5 ;  /* 0x0000000500087308 */ /* 0x000e220000000800 */
[----:B------:R-:W-:Y:S01]  /*14e00*/  FADD.FTZ R38, R170, R13 ;  /* 0x0000000daa267221 */ /* 0x000fe20000010000 */
[-C--:B------:R-:W-:Y:S01]  /*14e10*/  FMUL.FTZ R105, R105, R0.reuse ;  /* 0x0000000069697220 */ /* 0x080fe20000410000 */
[-C--:B------:R-:W-:Y:S01]  /*14e20*/  FMUL.FTZ R108, R108, R0.reuse ;  /* 0x000000006c6c7220 */ /* 0x080fe20000410000 */
[-C--:B------:R-:W-:Y:S01]  /*14e30*/  FMUL.FTZ R109, R109, R0.reuse ;  /* 0x000000006d6d7220 */ /* 0x080fe20000410000 */
[----:B------:R-:W-:Y:S01]  /*14e40*/  FADD.FTZ R13, R29, R38 ;  /* 0x000000261d0d7221 */ /* 0x000fe20000010000 */
[-C--:B------:R-:W-:Y:S01]  /*14e50*/  FMUL.FTZ R112, R112, R0.reuse ;  /* 0x0000000070707220 */ /* 0x080fe20000410000 */
[-C--:B------:R-:W-:Y:S01]  /*14e60*/  FMUL.FTZ R113, R113, R0.reuse ;  /* 0x0000000071717220 */ /* 0x080fe20000410000 */
[----:B------:R-:W1:Y:S01]  /*14e70*/  MUFU.EX2 R37, R37 ;  /* 0x0000002500257308 */ /* 0x000e620000000800 */
[----:B------:R-:W-:Y:S01]  /*14e80*/  FADD.FTZ R13, R164, R13 ;  /* 0x0000000da40d7221 */ /* 0x000fe20000010000 */
[-C--:B------:R-:W-:Y:S01]  /*14e90*/  FMUL.FTZ R116, R116, R0.reuse ;  /* 0x0000000074747220 */ /* 0x080fe20000410000 */
[-C--:B------:R-:W-:Y:S01]  /*14ea0*/  FMUL.FTZ R117, R117, R0.reuse ;  /* 0x0000000075757220 */ /* 0x080fe20000410000 */
[-C--:B------:R-:W-:Y:S01]  /*14eb0*/  FMUL.FTZ R120, R120, R0.reuse ;  /* 0x0000000078787220 */ /* 0x080fe20000410000 */
[----:B------:R-:W-:Y:S01]  /*14ec0*/  FADD.FTZ R13, R32, R13 ;  /* 0x0000000d200d7221 */ /* 0x000fe20000010000 */
[-C--:B------:R-:W-:Y:S01]  /*14ed0*/  FMUL.FTZ R121, R121, R0.reuse ;  /* 0x0000000079797220 */ /* 0x080fe20000410000 */
[----:B------:R-:W-:Y:S01]  /*14ee0*/  FMUL.FTZ R124, R124, R0 ;  /* 0x000000007c7c7220 */ /* 0x000fe20000410000 */
[----:B------:R-:W2:Y:S01]  /*14ef0*/  MUFU.EX2 R30, R30 ;  /* 0x0000001e001e7308 */ /* 0x000ea20000000800 */
[----:B------:R-:W-:Y:S01]  /*14f00*/  FADD.FTZ R20, R166, R13 ;  /* 0x0000000da6147221 */ /* 0x000fe20000010000 */
[----:B0-----:R-:W-:Y:S01]  /*14f10*/  FFMA.FTZ R13, R8, R4, R181 ;  /* 0x00000004080d7223 */ /* 0x001fe200000100b5 */
[-C--:B------:R-:W-:Y:S01]  /*14f20*/  FMUL.FTZ R125, R125, R0.reuse ;  /* 0x000000007d7d7220 */ /* 0x080fe20000410000 */
[-C--:B------:R-:W-:Y:S01]  /*14f30*/  FMUL.FTZ R128, R128, R0.reuse ;  /* 0x0000000080807220 */ /* 0x080fe20000410000 */
[----:B------:R-:W-:Y:S01]  /*14f40*/  FADD.FTZ R5, R33, R20 ;  /* 0x0000001421057221 */ /* 0x000fe20000010000 */
[----:B------:R-:W-:Y:S01]  /*14f50*/  FADD.FTZ R4, R26, R13 ;  /* 0x0000000d1a047221 */ /* 0x000fe20000010000 */
[-C--:B------:R-:W-:Y:S01]  /*14f60*/  FMUL.FTZ R129, R129, R0.reuse ;  /* 0x0000000081817220 */ /* 0x080fe20000410000 */
[----:B------:R-:W0:Y:S01]  /*14f70*/  MUFU.EX2 R156, R156 ;  /* 0x0000009c009c7308 */ /* 0x000e220000000800 */
[----:B------:R-:W-:Y:S01]  /*14f80*/  FADD.FTZ R5, R160, R5 ;  /* 0x00000005a0057221 */ /* 0x000fe20000010000 */
[----:B------:R-:W-:Y:S01]  /*14f90*/  FADD.FTZ R4, R183, R4 ;  /* 0x00000004b7047221 */ /* 0x000fe20000010000 */
[-C--:B------:R-:W-:Y:S01]  /*14fa0*/  FMUL.FTZ R132, R132, R0.reuse ;  /* 0x0000000084847220 */ /* 0x080fe20000410000 */
[-C--:B------:R-:W-:Y:S01]  /*14fb0*/  FMUL.FTZ R133, R133, R0.reuse ;  /* 0x0000000085857220 */ /* 0x080fe20000410000 */
[----:B------:R-:W-:Y:S01]  /*14fc0*/  FADD.FTZ R5, R36, R5 ;  /* 0x0000000524057221 */ /* 0x000fe20000010000 */
[----:B------:R-:W-:Y:S01]  /*14fd0*/  FADD.FTZ R4, R27, R4 ;  /* 0x000000041b047221 */ /* 0x000fe20000010000 */
[-C--:B------:R-:W-:Y:S01]  /*14fe0*/  FMUL.FTZ R136, R136, R0.reuse ;  /* 0x0000000088887220 */ /* 0x080fe20000410000 */
[----:B------:R-:W3:Y:S01]  /*14ff0*/  MUFU.EX2 R179, R179 ;  /* 0x000000b300b37308 */ /* 0x000ee20000000800 */
[----:B------:R-:W-:Y:S01]  /*15000*/  FADD.FTZ R20, R162, R5 ;  /* 0x00000005a2147221 */ /* 0x000fe20000010000 */
[----:B------:R-:W-:Y:S01]  /*15010*/  FADD.FTZ R5, R177, R4 ;  /* 0x00000004b1057221 */ /* 0x000fe20000010000 */
[-C--:B------:R-:W-:Y:S01]  /*15020*/  FMUL.FTZ R137, R137, R0.reuse ;  /* 0x0000000089897220 */ /* 0x080fe20000410000 */
[-C--:B------:R-:W-:Y:S01]  /*15030*/  FMUL.FTZ R140, R140, R0.reuse ;  /* 0x000000008c8c7220 */ /* 0x080fe20000410000 */
[----:B-1----:R-:W-:Y:S01]  /*15040*/  FADD.FTZ R13, R37, R20 ;  /* 0x00000014250d7221 */ /* 0x002fe20000010000 */
[----:B--2---:R-:W-:Y:S01]  /*15050*/  FADD.FTZ R4, R30, R5 ;  /* 0x000000051e047221 */ /* 0x004fe20000010000 */
[-C--:B------:R-:W-:Y:S01]  /*15060*/  FMUL.FTZ R141, R141, R0.reuse ;  /* 0x000000008d8d7220 */ /* 0x080fe20000410000 */
[----:B------:R-:W1:Y:S01]  /*15070*/  MUFU.EX2 R40, R73 ;  /* 0x0000004900287308 */ /* 0x000e620000000800 */
[----:B0-----:R-:W-:Y:S01]  /*15080*/  FADD.FTZ R13, R156, R13 ;  /* 0x0000000d9c0d7221 */ /* 0x001fe20000010000 */
[-C--:B------:R-:W-:Y:S01]  /*15090*/  FMUL.FTZ R144, R144, R0.reuse ;  /* 0x0000000090907220 */ /* 0x080fe20000410000 */
[-C--:B------:R-:W-:Y:S01]  /*150a0*/  FMUL.FTZ R145, R145, R0.reuse ;  /* 0x0000000091917220 */ /* 0x080fe20000410000 */
[-C--:B------:R-:W-:Y:S01]  /*150b0*/  FMUL.FTZ R148, R148, R0.reuse ;  /* 0x0000000094947220 */ /* 0x080fe20000410000 */
[----:B------:R-:W-:Y:S01]  /*150c0*/  FMUL.FTZ R149, R149, R0 ;  /* 0x0000000095957220 */ /* 0x000fe20000410000 */
[----:B------:R-:W-:Y:S01]  /*150d0*/  ISETP.GT.AND P4, PT, R3, R9, PT ;  /* 0x000000090300720c */ /* 0x000fe20003f84270 */
[-C--:B------:R-:W-:Y:S01]  /*150e0*/  FMUL.FTZ R90, R90, R8.reuse ;  /* 0x000000085a5a7220 */ /* 0x080fe20000410000 */
[----:B------:R-:W0:Y:S01]  /*150f0*/  MUFU.EX2 R22, R22 ;  /* 0x0000001600167308 */ /* 0x000e220000000800 */
[----:B---3--:R-:W-:Y:S01]  /*15100*/  FADD.FTZ R5, R179, R4 ;  /* 0x00000004b3057221 */ /* 0x008fe20000010000 */
[-C--:B------:R-:W-:Y:S01]  /*15110*/  FMUL.FTZ R91, R91, R8.reuse ;  /* 0x000000085b5b7220 */ /* 0x080fe20000410000 */
[-C--:B------:R-:W-:Y:S01]  /*15120*/  FMUL.FTZ R94, R94, R8.reuse ;  /* 0x000000085e5e7220 */ /* 0x080fe20000410000 */
[-C--:B------:R-:W-:Y:S01]  /*15130*/  FMUL.FTZ R95, R95, R8.reuse ;  /* 0x000000085f5f7220 */ /* 0x080fe20000410000 */
[-C--:B------:R-:W-:Y:S01]  /*15140*/  FMUL.FTZ R98, R98, R8.reuse ;  /* 0x0000000862627220 */ /* 0x080fe20000410000 */
[-C--:B------:R-:W-:Y:S01]  /*15150*/  FMUL.FTZ R99, R99, R8.reuse ;  /* 0x0000000863637220 */ /* 0x080fe20000410000 */
[-C--:B------:R-:W-:Y:S01]  /*15160*/  FMUL.FTZ R102, R102, R8.reuse ;  /* 0x0000000866667220 */ /* 0x080fe20000410000 */
[----:B------:R-:W2:Y:S01]  /*15170*/  MUFU.EX2 R158, R158 ;  /* 0x0000009e009e7308 */ /* 0x000ea20000000800 */
        /* <DEDUP_REMOVED lines=16> */
[----:B--2---:R-:W-:Y:S01]  /*15280*/  FADD.FTZ R20, R158, R13 ;  /* 0x0000000d9e147221 */ /* 0x004fe20000010000 */
        /* <DEDUP_REMOVED lines=17> */
[----:B------:R-:W-:Y:S01]  /*153a0*/  FMUL.FTZ R151, R151, R8 ;  /* 0x0000000897977220 */ /* 0x000fe20000410000 */
[----:B------:R-:W-:Y:S01]  /*153b0*/  F2FP.BF16.F32.PACK_AB R178, R21, R178 ;  /* 0x000000b215b2723e */ /* 0x000fe200000010ff */
[----:B------:R-:W-:Y:S01]  /*153c0*/  VIADD R3, R3, 0xffffffff ;  /* 0xffffffff03037836 */ /* 0x000fe20000000000 */
[----:B------:R-:W-:Y:S01]  /*153d0*/  F2FP.BF16.F32.PACK_AB R172, R24, R172 ;  /* 0x000000ac18ac723e */ /* 0x000fe200000010ff */
[----:B------:R-:W-:Y:S01]  /*153e0*/  IMAD.MOV.U32 R22, RZ, RZ, R14 ;  /* 0x000000ffff167224 */ /* 0x000fe200078e000e */
[----:B------:R-:W0:Y:S01]  /*153f0*/  MUFU.EX2 R175, R175 ;  /* 0x000000af00af7308 */ /* 0x000e220000000800 */
[----:B--2---:R-:W-:Y:S01]  /*15400*/  FADD.FTZ R4, R31, R4 ;  /* 0x000000041f047221 */ /* 0x004fe20000010000 */
[----:B------:R-:W-:Y:S01]  /*15410*/  F2FP.BF16.F32.PACK_AB R174, R25, R174 ;  /* 0x000000ae19ae723e */ /* 0x000fe200000010ff */
[----:B------:R-:W-:Y:S01]  /*15420*/  IMAD.MOV.U32 R8, RZ, RZ, R11 ;  /* 0x000000ffff087224 */ /* 0x000fe200078e000b */
[----:B------:R-:W-:-:S02]  /*15430*/  F2FP.BF16.F32.PACK_AB R168, R28, R168 ;  /* 0x000000a81ca8723e */ /* 0x000fc400000010ff */
[----:B------:R-:W-:Y:S02]  /*15440*/  F2FP.BF16.F32.PACK_AB R170, R29, R170 ;  /* 0x000000aa1daa723e */ /* 0x000fe400000010ff */
[----:B------:R-:W2:Y:S01]  /*15450*/  MUFU.EX2 R44, R44 ;  /* 0x0000002c002c7308 */ /* 0x000ea20000000800 */
[----:B-1----:R-:W-:Y:S01]  /*15460*/  FADD.FTZ R13, R152, R5 ;  /* 0x00000005980d7221 */ /* 0x002fe20000010000 */
[----:B------:R-:W-:Y:S02]  /*15470*/  F2FP.BF16.F32.PACK_AB R164, R32, R164 ;  /* 0x000000a420a4723e */ /* 0x000fe400000010ff */
[----:B------:R-:W-:Y:S02]  /*15480*/  F2FP.BF16.F32.PACK_AB R166, R33, R166 ;  /* 0x000000a621a6723e */ /* 0x000fe400000010ff */
[----:B------:R-:W-:Y:S02]  /*15490*/  F2FP.BF16.F32.PACK_AB R160, R36, R160 ;  /* 0x000000a024a0723e */ /* 0x000fe400000010ff */
[----:B------:R-:W1:Y:S01]  /*154a0*/  MUFU.EX2 R34, R34 ;  /* 0x0000002200227308 */ /* 0x000e620000000800 */
[----:B0-----:R-:W-:Y:S01]  /*154b0*/  FADD.FTZ R5, R175, R4 ;  /* 0x00000004af057221 */ /* 0x001fe20000010000 */
[----:B------:R-:W-:-:S02]  /*154c0*/  F2FP.BF16.F32.PACK_AB R162, R37, R162 ;  /* 0x000000a225a2723e */ /* 0x000fc400000010ff */
[----:B------:R-:W-:Y:S02]  /*154d0*/  F2FP.BF16.F32.PACK_AB R156, R40, R156 ;  /* 0x0000009c289c723e */ /* 0x000fe400000010ff */
[----:B------:R-:W-:Y:S02]  /*154e0*/  F2FP.BF16.F32.PACK_AB R158, R41, R158 ;  /* 0x0000009e299e723e */ /* 0x000fe400000010ff */
[----:B------:R-:W0:Y:S01]  /*154f0*/  MUFU.EX2 R154, R154 ;  /* 0x0000009a009a7308 */ /* 0x000e220000000800 */
[C---:B--2---:R-:W-:Y:S01]  /*15500*/  FADD.FTZ R13, R44.reuse, R13 ;  /* 0x0000000d2c0d7221 */ /* 0x044fe20000010000 */
[----:B------:R-:W-:Y:S02]  /*15510*/  F2FP.BF16.F32.PACK_AB R152, R44, R152 ;  /* 0x000000982c98723e */ /* 0x000fe400000010ff */
[----:B------:R-:W-:Y:S02]  /*15520*/  F2FP.BF16.F32.PACK_AB R181, R26, R181 ;  /* 0x000000b51ab5723e */ /* 0x000fe400000010ff */
[----:B------:R-:W-:-:S02]  /*15530*/  F2FP.BF16.F32.PACK_AB R183, R27, R183 ;  /* 0x000000b71bb7723e */ /* 0x000fc400000010ff */
[----:B------:R-:W2:Y:S01]  /*15540*/  MUFU.EX2 R169, R169 ;  /* 0x000000a900a97308 */ /* 0x000ea20000000800 */
[----:B-1----:R-:W-:Y:S01]  /*15550*/  FADD.FTZ R4, R34, R5 ;  /* 0x0000000522047221 */ /* 0x002fe20000010000 */
[----:B------:R-:W-:Y:S02]  /*15560*/  F2FP.BF16.F32.PACK_AB R177, R30, R177 ;  /* 0x000000b11eb1723e */ /* 0x000fe400000010ff */
[----:B------:R-:W-:Y:S02]  /*15570*/  F2FP.BF16.F32.PACK_AB R173, R31, R173 ;  /* 0x000000ad1fad723e */ /* 0x000fe400000010ff */
[----:B------:R-:W-:Y:S02]  /*15580*/  F2FP.BF16.F32.PACK_AB R175, R34, R175 ;  /* 0x000000af22af723e */ /* 0x000fe400000010ff */
        /* <DEDUP_REMOVED lines=48> */
[----:B--2---:R-:W-:-:S04]  /*15890*/  FADD.FTZ R0, R155, R0 ;  /* 0x000000009b007221 */ /* 0x004fc80000010000 */
[C---:B-1----:R-:W-:Y:S01]  /*158a0*/  FADD.FTZ R4, R48.reuse, R0 ;  /* 0x0000000030047221 */ /* 0x042fe20000010000 */
[----:B------:R-:W-:Y:S01]  /*158b0*/  F2FP.BF16.F32.PACK_AB R155, R48, R155 ;  /* 0x0000009b309b723e */ /* 0x000fe200000010ff */
[----:B------:R-:W-:Y:S02]  /*158c0*/  IMAD.MOV.U32 R0, RZ, RZ, R10 ;  /* 0x000000ffff007224 */ /* 0x000fe400078e000a */
[C---:B0-----:R-:W-:Y:S01]  /*158d0*/  FADD.FTZ R5, R45.reuse, R20 ;  /* 0x000000142d057221 */ /* 0x041fe20000010000 */
[----:B------:R-:W-:Y:S01]  /*158e0*/  F2FP.BF16.F32.PACK_AB R154, R45, R154 ;  /* 0x0000009a2d9a723e */ /* 0x000fe200000010ff */
[----:B------:R-:W-:Y:S06]  /*158f0*/  @P4 BRA `(.L_x_7940) ;  /* 0xffffffcc00804947 */ /* 0x000fec000383ffff */
[----:B------:R-:W-:Y:S02]  /*15900*/  IMAD.MOV.U32 R8, RZ, RZ, R11 ;  /* 0x000000ffff087224 */ /* 0x000fe400078e000b */
[----:B------:R-:W-:Y:S02]  /*15910*/  IMAD.MOV.U32 R0, RZ, RZ, R10 ;  /* 0x000000ffff007224 */ /* 0x000fe400078e000a */
[----:B------:R-:W-:Y:S02]  /*15920*/  IMAD.MOV.U32 R22, RZ, RZ, R14 ;  /* 0x000000ffff167224 */ /* 0x000fe400078e000e */
[----:B------:R-:W-:-:S07]  /*15930*/  IMAD.MOV.U32 R186, RZ, RZ, R15 ;  /* 0x000000ffffba7224 */ /* 0x000fce00078e000f */
.L_x_7922:
[----:B------:R-:W0:Y:S01]  /*15940*/  LDC R9, c[0x0][0x448] ;  /* 0x00011200ff097b82 */ /* 0x000e220000000800 */
[----:B------:R-:W-:-:S07]  /*15950*/  IADD3 R12, R189, 0x1, -R187 ;  /* 0x00000001bd0c7810 */ /* 0x000fce0007ffe8bb */
[----:B------:R-:W1:Y:S01]  /*15960*/  LDC R14, c[0x0][0x9e4] ;  /* 0x00027900ff0e7b82 */ /* 0x000e620000000800 */
[----:B0-----:R-:W-:Y:S01]  /*15970*/  ISETP.NE.AND P4, PT, R9, 0x1, PT ;  /* 0x000000010900780c */ /* 0x001fe20003f85270 */
[----:B------:R-:W-:Y:S01]  /*15980*/  VIADD R9, R192, 0x7f ;  /* 0x0000007fc0097836 */ /* 0x000fe20000000000 */
[----:B-1----:R-:W-:-:S11]  /*15990*/  ISETP.GE.AND P5, PT, R14, 0x1, PT ;  /* 0x000000010e00780c */ /* 0x002fd60003fa6270 */
[----:B------:R-:W0:Y:S08]  /*159a0*/  @P4 LDC R10, c[0x0][0x44c] ;  /* 0x00011300ff0a4b82 */ /* 0x000e300000000800 */
[----:B------:R-:W1:Y:S01]  /*159b0*/  @P4 LDC R11, c[0x0][0x450] ;  /* 0x00011400ff0b4b82 */ /* 0x000e620000000800 */
[----:B0-----:R-:W-:-:S05]  /*159c0*/  @P4 IMAD.HI.U32 R10, R9, R10, RZ ;  /* 0x0000000a090a4227 */ /* 0x001fca00078e00ff */
[----:B-1----:R-:W-:-:S05]  /*159d0*/  @P4 SHF.R.U32.HI R9, RZ, R11, R10 ;  /* 0x0000000bff094219 */ /* 0x002fca000001160a */
[----:B------:R-:W-:-:S04]  /*159e0*/  IMAD.IADD R9, R12, 0x1, R9 ;  /* 0x000000010c097824 */ /* 0x000fc800078e0209 */
[----:B------:R-:W-:Y:S01]  /*159f0*/  IMAD.IADD R6, R9, 0x1, -R6 ;  /* 0x0000000109067824 */ /* 0x000fe200078e0a06 */
        /* <DEDUP_REMOVED lines=11> */
.L_x_7943:
[----:B------:R-:W-:-:S13]  /*15ab0*/  ISETP.NE.AND P2, PT, R14, 0x1, PT ;  /* 0x000000010e00780c */ /* 0x000fda0003f45270 */
[----:B------:R-:W0:Y:S02]  /*15ac0*/  @P2 LDC.64 R10, c[0x0][0x9e8] ;  /* 0x00027a00ff0a2b82 */ /* 0x000e240000000a00 */
[----:B0-----:R-:W-:-:S05]  /*15ad0*/  @P2 IMAD.HI.U32 R10, R9, R10, RZ ;  /* 0x0000000a090a2227 */ /* 0x001fca00078e00ff */
[----:B------:R-:W-:-:S07]  /*15ae0*/  @P2 SHF.R.U32.HI R9, RZ, R11, R10 ;  /* 0x0000000bff092219 */ /* 0x000fce000001160a */
.L_x_7944:
[----:B------:R-:W-:Y:S05]  /*15af0*/  BSYNC B0 ;  /* 0x0000000000007941 */ /* 0x000fea0003800000 */
.L_x_7942:
[----:B------:R-:W-:-:S05]  /*15b00*/  IMAD R9, R9, R14, RZ ;  /* 0x0000000e09097224 */ /* 0x000fca00078e02ff */
[----:B------:R-:W-:-:S07]  /*15b10*/  VIMNMX R6, R6, R9, !PT ;  /* 0x0000000906067248 */ /* 0x000fce0007fe0100 */
.L_x_7941:
[----:B------:R-:W-:-:S05]  /*15b20*/  VIADD R6, R6, 0x7f ;  /* 0x0000007f06067836 */ /* 0x000fca0000000000 */
[----:B------:R-:W-:-:S04]  /*15b30*/  SHF.R.S32.HI R9, RZ, 0x1f, R6 ;  /* 0x0000001fff097819 */ /* 0x000fc80000011406 */
[----:B------:R-:W-:-:S04]  /*15b40*/  LEA.HI R9, R9, R6, RZ, 0x7 ;  /* 0x0000000609097211 */ /* 0x000fc800078f38ff */
[----:B------:R-:W-:-:S04]  /*15b50*/  SHF.R.S32.HI R9, RZ, 0x7, R9 ;  /* 0x00000007ff097819 */ /* 0x000fc80000011409 */
[----:B------:R-:W-:-:S04]  /*15b60*/  VIMNMX R13, R194, R9, !PT ;  /* 0x00000009c20d7248 */ /* 0x000fc80007fe0100 */
[----:B------:R-:W-:-:S13]  /*15b70*/  ISETP.GE.AND P2, PT, R3, R13, PT ;  /* 0x0000000d0300720c */ /* 0x000fda0003f46270 */
[----:B------:R-:W-:Y:S05]  /*15b80*/  @!P2 BRA `(.L_x_7945) ;  /* 0x000000200074a947 */ /* 0x000fea0003800000 */
[----:B------:R-:W-:Y:S02]  /*15b90*/  IMAD.MOV.U32 R12, RZ, RZ, R8 ;  /* 0x000000ffff0c7224 */ /* 0x000fe400078e0008 */
[----:B------:R-:W-:Y:S02]  /*15ba0*/  IMAD.MOV.U32 R6, RZ, RZ, R0 ;  /* 0x000000ffff067224 */ /* 0x000fe400078e0000 */
[----:B------:R-:W-:Y:S02]  /*15bb0*/  IMAD.MOV.U32 R9, RZ, RZ, R186 ;  /* 0x000000ffff097224 */ /* 0x000fe400078e00ba */
[----:B------:R-:W-:-:S07]  /*15bc0*/  IMAD.MOV.U32 R14, RZ, RZ, R22 ;  /* 0x000000ffff0e7224 */ /* 0x000fce00078e0016 */
.L_x_7955:
        /* <DEDUP_REMOVED lines=10> */
.L_x_7947:
[----:B------:R-:W-:Y:S01]  /*15c70*/  IMAD R0, R22, 0x8, R2 ;  /* 0x0000000816007824 */ /* 0x000fe200078e0202 */
[----:B------:R-:W-:-:S04]  /*15c80*/  SHF.L.U32 R11, R186, 0x1f, RZ ;  /* 0x0000001fba0b7819 */ /* 0x000fc800000006ff */
[----:B------:R0:W1:Y:S01]  /*15c90*/  SYNCS.PHASECHK.TRANS64.TRYWAIT P3, [R0+URZ+0x28830], R11 ;  /* 0x0288300b000075a7 */ /* 0x000062000806017f */
[----:B------:R-:W-:Y:S05]  /*15ca0*/  @!P0 BRA `(.L_x_7948) ;  /* 0x0000000000048947 */ /* 0x000fea0003800000 */
[----:B------:R-:W-:Y:S01]  /*15cb0*/  BPT.TRAP 0x1 ;  /* 0x000000040000795c */ /* 0x000fe20000300000 */
.L_x_7948:
[----:B------:R-:W-:Y:S04]  /*15cc0*/  BSSY B0, `(.L_x_7946) ;  /* 0x0000004000007945 */ /* 0x000fe80003800000 */
[----:B-1----:R-:W-:Y:S05]  /*15cd0*/  @P3 BRA `(.L_x_7949) ;  /* 0x0000000000083947 */ /* 0x002fea0003800000 */
[----:B------:R-:W1:Y:S02]  /*15ce0*/  SYNCS.PHASECHK.TRANS64.TRYWAIT P3, [R0+URZ+0x28830], R11 ;  /* 0x0288300b000075a7 */ /* 0x000e64000806017f */
[----:B-1----:R-:W-:Y:S05]  /*15cf0*/  @!P3 BRA `(.L_x_7950) ;  /* 0x0000012c00acb947 */ /* 0x002fea0003800000 */
.L_x_7949:
[----:B------:R-:W-:Y:S05]  /*15d00*/  BSYNC B0 ;  /* 0x0000000000007941 */ /* 0x000fea0003800000 */
.L_x_7946:
[----:B01----:R-:W0:Y:S01]  /*15d10*/  S2R R0, SR_TID.X ;  /* 0x0000000000007919 */ /* 0x003e220000002100 */
[----:B------:R-:W-:Y:S05]  /*15d20*/  WARPSYNC.ALL ;  /* 0x0000000000007948 */ /* 0x000fea0003800000 */
[----:B------:R-:W-:Y:S02]  /*15d30*/  IMAD R10, R22, 0x800, R7 ;  /* 0x00000800160a7824 */ /* 0x000fe400078e0207 */
[----:B------:R-:W-:Y:S02]  /*15d40*/  IMAD.MOV.U32 R11, RZ, RZ, 0x40000040 ;  /* 0x40000040ff0b7424 */ /* 0x000fe400078e00ff */
[C---:B------:R-:W-:Y:S01]  /*15d50*/  VIADD R24, R10.reuse, 0x2 ;  /* 0x000000020a187836 */ /* 0x040fe20000000000 */
[C---:B------:R-:W-:Y:S01]  /*15d60*/  R2UR UR14, R10.reuse ;  /* 0x000000000a0e72ca */ /* 0x040fe200000e0000 */
[----:B------:R-:W-:Y:S01]  /*15d70*/  VIADD R26, R10, 0x4 ;  /* 0x000000040a1a7836 */ /* 0x000fe20000000000 */
[----:B------:R-:W-:Y:S01]  /*15d80*/  R2UR UR15, R11 ;  /* 0x000000000b0f72ca */ /* 0x000fe200000e0000 */
[----:B------:R-:W-:Y:S01]  /*15d90*/  IMAD.MOV.U32 R25, RZ, RZ, 0x40000040 ;  /* 0x40000040ff197424 */ /* 0x000fe200078e00ff */
[----:B------:R-:W-:Y:S01]  /*15da0*/  R2UR UR10, R24 ;  /* 0x00000000180a72ca */ /* 0x000fe200000e0000 */
[----:B------:R-:W-:Y:S01]  /*15db0*/  IMAD.MOV.U32 R27, RZ, RZ, 0x40000040 ;  /* 0x40000040ff1b7424 */ /* 0x000fe200078e00ff */
[----:B------:R-:W-:Y:S01]  /*15dc0*/  R2UR UR6, R26 ;  /* 0x000000001a0672ca */ /* 0x000fe200000e0000 */
[C---:B------:R-:W-:Y:S01]  /*15dd0*/  VIADD R24, R10.reuse, 0x400 ;  /* 0x000004000a187836 */ /* 0x040fe20000000000 */
[----:B------:R-:W-:Y:S01]  /*15de0*/  R2UR UR11, R25 ;  /* 0x00000000190b72ca */ /* 0x000fe200000e0000 */
[C---:B------:R-:W-:Y:S01]  /*15df0*/  VIADD R26, R10.reuse, 0x404 ;  /* 0x000004040a1a7836 */ /* 0x040fe20000000000 */
        /* <DEDUP_REMOVED lines=8> */
[C---:B------:R-:W-:Y:S01]  /*15e80*/  VIADD R20, R10.reuse, 0x402 ;  /* 0x000004020a147836 */ /* 0x040fe20000000000 */
[----:B0-----:R-:W-:Y:S01]  /*15e90*/  SHF.R.U32.HI R0, RZ, 0x7, R0 ;  /* 0x00000007ff007819 */ /* 0x001fe20000011600 */
[----:B------:R-:W-:Y:S01]  /*15ea0*/  VIADD R10, R10, 0x406 ;  /* 0x000004060a0a7836 */ /* 0x000fe20000000000 */
[C---:B------:R-:W-:Y:S02]  /*15eb0*/  R2UR UR19, R21.reuse ;  /* 0x00000000151372ca */ /* 0x040fe400000e0000 */
        /* <DEDUP_REMOVED lines=33> */
.L_x_7952:
[----:B------:R-:W-:Y:S01]  /*160d0*/  SHF.L.U32 R0, R9, 0x1f, RZ ;  /* 0x0000001f09007819 */ /* 0x000fe200000006ff */
[----:B------:R-:W-:-:S04]  /*160e0*/  IMAD R8, R14, 0x8, R2 ;  /* 0x000000080e087824 */ /* 0x000fc800078e0202 */
[----:B------:R0:W1:Y:S01]  /*160f0*/  SYNCS.PHASECHK.TRANS64.TRYWAIT P2, [R8+URZ+0x28850], R0 ;  /* 0x02885000080075a7 */ /* 0x000062000804017f */
[----:B------:R-:W-:Y:S05]  /*16100*/  @!P0 BRA `(.L_x_7953) ;  /* 0x0000000000048947 */ /* 0x000fea0003800000 */
[----:B------:R-:W-:Y:S01]  /*16110*/  BPT.TRAP 0x1 ;  /* 0x000000040000795c */ /* 0x000fe20000300000 */
.L_x_7953:
[----:B-1----:R-:W-:Y:S05]  /*16120*/  @P2 BRA `(.L_x_7951) ;  /* 0x0000000000082947 */ /* 0x002fea0003800000 */
[----:B------:R-:W1:Y:S02]  /*16130*/  SYNCS.PHASECHK.TRANS64.TRYWAIT P2, [R8+URZ+0x28850], R0 ;  /* 0x02885000080075a7 */ /* 0x000e64000804017f */
[----:B-1----:R-:W-:Y:S05]  /*16140*/  @!P2 BRA `(.L_x_7954) ;  /* 0x0000012800aca947 */ /* 0x002fea0003800000 */
.L_x_7951:
[----:B01----:R-:W-:Y:S01]  /*16150*/  VIADD R0, R2, 0x400 ;  /* 0x0000040002007836 */ /* 0x003fe20000000000 */
[----:B------:R-:W-:Y:S05]  /*16160*/  WARPSYNC.ALL ;  /* 0x0000000000007948 */ /* 0x000fea0003800000 */
[----:B------:R-:W-:-:S04]  /*16170*/  SHF.R.U32.HI R0, RZ, 0x4, R0 ;  /* 0x00000004ff007819 */ /* 0x000fc80000011600 */
[----:B------:R-:W-:-:S04]  /*16180*/  LOP3.LUT R0, R0, 0x3fff, RZ, 0xc0, !PT ;  /* 0x00003fff00007812 */ /* 0x000fc800078ec0ff */
[----:B------:R-:W-:-:S05]  /*16190*/  LOP3.LUT R10, R0, 0x4000000, RZ, 0xfc, !PT ;  /* 0x04000000000a7812 */ /* 0x000fca00078efcff */
[----:B------:R-:W-:Y:S01]  /*161a0*/  IMAD R10, R14, 0x800, R10 ;  /* 0x000008000e0a7824 */ /* 0x000fe200078e020a */
[----:B------:R-:W-:Y:S01]  /*161b0*/  WARPGROUP.ARRIVE ;  /* 0x00000000000079c5 */ /* 0x000fe20000000000 */
[----:B------:R-:W-:Y:S01]  /*161c0*/  IMAD.MOV.U32 R11, RZ, RZ, 0x40000040 ;  /* 0x40000040ff0b7424 */ /* 0x000fe200078e00ff */
[----:B------:R-:W-:Y:S01]  /*161d0*/  FMNMX.FTZ R0, R24, R6, !PT ;  /* 0x0000000618007209 */ /* 0x000fe20007810000 */
[C---:B------:R-:W-:Y:S01]  /*161e0*/  VIADD R8, R10.reuse, 0x80 ;  /* 0x000000800a087836 */ /* 0x040fe20000000000 */
[----:B------:R-:W-:Y:S01]  /*161f0*/  R2UR UR6, R10 ;  /* 0x000000000a0672ca */ /* 0x000fe200000e0000 */
[----:B------:R-:W-:Y:S01]  /*16200*/  IMAD.MOV.U32 R9, RZ, RZ, 0x40000040 ;  /* 0x40000040ff097424 */ /* 0x000fe200078e00ff */
[----:B------:R-:W-:Y:S01]  /*16210*/  R2UR UR7, R11 ;  /* 0x000000000b0772ca */ /* 0x000fe200000e0000 */
[----:B------:R-:W-:Y:S01]  /*16220*/  UMOV UR46, UR49 ;  /* 0x00000031002e7c82 */ /* 0x000fe20008000000 */
[----:B------:R-:W-:Y:S02]  /*16230*/  FMNMX.FTZ R0, R25, R0, !PT ;  /* 0x0000000019007209 */ /* 0x000fe40007810000 */
[C---:B------:R-:W-:Y:S01]  /*16240*/  ISETP.GT.AND P2, PT, R3.reuse, R13, PT ;  /* 0x0000000d0300720c */ /* 0x040fe20003f44270 */
[----:B------:R-:W-:Y:S01]  /*16250*/  VIADD R3, R3, 0xffffffff ;  /* 0xffffffff03037836 */ /* 0x000fe20000000000 */
        /* <DEDUP_REMOVED lines=45> */
[----:B------:R-:W-:Y:S02]  /*16530*/  R2UR UR6, R8 ;  /* 0x00000000080672ca */ /* 0x000fe400000e0000 */
[----:B------:R-:W-:Y:S01]  /*16540*/  R2UR UR7, R9 ;  /* 0x00000000090772ca */ /* 0x000fe200000e0000 */
[----:B------:R-:W0:Y:S01]  /*16550*/  SHFL.BFLY PT, R8, R0, 0x2, 0x1f ;  /* 0x0c401f0000087f89 */ /* 0x000e2200000e0000 */
[----:B------:R-:W-:Y:S01]  /*16560*/  IMAD.MOV.U32 R9, RZ, RZ, 0x40000040 ;  /* 0x40000040ff097424 */ /* 0x000fe200078e00ff */
[----:B0-----:R-:W-:Y:S01]  /*16570*/  FMNMX.FTZ R0, R0, R8, !PT ;  /* 0x0000000800007209 */ /* 0x001fe20007810000 */
[----:B------:R-:W-:-:S04]  /*16580*/  VIADD R8, R10, 0x200 ;  /* 0x000002000a087836 */ /* 0x000fc80000000000 */
[----:B------:R-:W0:Y:S02]  /*16590*/  SHFL.BFLY PT, R11, R0, 0x1, 0x1f ;  /* 0x0c201f00000b7f89 */ /* 0x000e2400000e0000 */
        /* <DEDUP_REMOVED lines=36> */
[----:B------:R-:W-:Y:S01]  /*167e0*/  MUFU.EX2 R25, R25 ;  /* 0x0000001900197308 */ /* 0x000fe20000000800 */
[----:B------:R-:W-:Y:S01]  /*167f0*/  HGMMA.64x128x16.F32.BF16 R88, R168, gdesc[UR4].tnspB, R88, gsb0 ;  /* 0x41e00004a8587df0 */ /* 0x000fe20008001858 */
[----:B------:R-:W-:Y:S01]  /*16800*/  R2UR UR6, R8 ;  /* 0x00000000080672ca */ /* 0x000fe200000e0000 */
[----:B------:R-:W-:Y:S01]  /*16810*/  VIADD R8, R10, 0x280 ;  /* 0x000002800a087836 */ /* 0x000fe20000000000 */
[----:B------:R-:W-:Y:S01]  /*16820*/  R2UR UR7, R9 ;  /* 0x00000000090772ca */ /* 0x000fe200000e0000 */
[----:B------:R-:W-:-:S03]  /*16830*/  IMAD.MOV.U32 R9, RZ, RZ, 0x40000040 ;  /* 0x40000040ff097424 */ /* 0x000fc600078e00ff */
        /* <DEDUP_REMOVED lines=18> */
[----:B------:R-:W-:Y:S02]  /*16960*/  FFMA.FTZ R52, R81, UR46, -R11 ;  /* 0x0000002e51347c23 */ /* 0x000fe4000801080b */
[----:B------:R-:W-:Y:S01]  /*16970*/  HGMMA.64x128x16.F32.BF16 R88, R164, gdesc[UR4].tnspB, R88, gsb0 ;  /* 0x41e00004a4587df0 */ /* 0x000fe20008001858 */
[----:B------:R-:W-:Y:S01]  /*16980*/  R2UR UR6, R8 ;  /* 0x00000000080672ca */ /* 0x000fe200000e0000 */
[----:B------:R-:W-:Y:S01]  /*16990*/  MUFU.EX2 R168, R168 ;  /* 0x000000a800a87308 */ /* 0x000fe20000000800 */
[----:B------:R-:W-:Y:S02]  /*169a0*/  FMNMX.FTZ R8, R26, R12, !PT ;  /* 0x0000000c1a087209 */ /* 0x000fe40007810000 */
[----:B------:R-:W-:-:S02]  /*169b0*/  R2UR UR7, R9 ;  /* 0x00000000090772ca */ /* 0x000fc400000e0000 */
        /* <DEDUP_REMOVED lines=33> */
[----:B------:R-:W-:Y:S01]  /*16bd0*/  IMAD.MOV.U32 R9, RZ, RZ, 0x40000040 ;  /* 0x40000040ff097424 */ /* 0x000fe200078e00ff */
[----:B------:R-:W-:Y:S02]  /*16be0*/  WARPGROUP.DEPBAR.LE gsb0, 0x0 ;  /* 0x00008000000079c5 */ /* 0x000fe40000010000 */
[----:B------:R-:W-:Y:S01]  /*16bf0*/  WARPGROUP.ARRIVE ;  /* 0x00000000000079c5 */ /* 0x000fe20000000000 */
[--C-:B------:R-:W-:Y:S01]  /*16c00*/  FFMA.FTZ R164, R29, UR46, -R11.reuse ;  /* 0x0000002e1da47c23 */ /* 0x100fe2000801080b */
[--C-:B------:R-:W-:Y:S01]  /*16c10*/  FFMA.FTZ R29, R53, UR46, -R11.reuse ;  /* 0x0000002e351d7c23 */ /* 0x100fe2000801080b */
[----:B------:R-:W-:Y:S01]  /*16c20*/  FMNMX.FTZ R53, R87, R8, !PT ;  /* 0x0000000857357209 */ /* 0x000fe20007810000 */
[--C-:B------:R-:W-:Y:S02]  /*16c30*/  FFMA.FTZ R166, R60, UR46, -R11.reuse ;  /* 0x0000002e3ca67c23 */ /* 0x100fe4000801080b */
[----:B------:R-:W2:Y:S01]  /*16c40*/  S2R R167, SR_TID.X ;  /* 0x0000000000a77919 */ /* 0x000ea20000002100 */
[----:B------:R-:W-:Y:S01]  /*16c50*/  HGMMA.64x128x16.F32.BF16 R88, R160, gdesc[UR4].tnspB, R88, gsb0 ;  /* 0x41e00004a0587df0 */ /* 0x000fe20008001858 */
[----:B------:R-:W-:Y:S01]  /*16c60*/  R2UR UR7, R9 ;  /* 0x00000000090772ca */ /* 0x000fe200000e0000 */
[----:B------:R-:W-:Y:S01]  /*16c70*/  FFMA.FTZ R9, R84, UR46, -R11 ;  /* 0x0000002e54097c23 */ /* 0x000fe2000801080b */
[----:B------:R-:W3:Y:S01]  /*16c80*/  SHFL.BFLY PT, R8, R53, 0x2, 0x1f ;  /* 0x0c401f0035087f89 */ /* 0x000ee200000e0000 */
[----:B------:R-:W-:Y:S08]  /*16c90*/  MUFU.EX2 R164, R164 ;  /* 0x000000a400a47308 */ /* 0x000ff00000000800 */
[----:B------:R-:W-:Y:S08]  /*16ca0*/  MUFU.EX2 R29, R29 ;  /* 0x0000001d001d7308 */ /* 0x000ff00000000800 */
[----:B------:R-:W-:Y:S01]  /*16cb0*/  MUFU.EX2 R166, R166 ;  /* 0x000000a600a67308 */ /* 0x000fe20000000800 */
[----:B---3--:R-:W-:Y:S01]  /*16cc0*/  FMNMX.FTZ R53, R53, R8, !PT ;  /* 0x0000000835357209 */ /* 0x008fe20007810000 */
[----:B------:R-:W-:-:S06]  /*16cd0*/  VIADD R8, R10, 0x300 ;  /* 0x000003000a087836 */ /* 0x000fcc0000000000 */
[----:B------:R-:W-:Y:S01]  /*16ce0*/  MUFU.EX2 R9, R9 ;  /* 0x0000000900097308 */ /* 0x000fe20000000800 */
[----:B------:R-:W-:Y:S01]  /*16cf0*/  VIADD R10, R10, 0x380 ;  /* 0x000003800a0a7836 */ /* 0x000fe20000000000 */
[----:B--2---:R-:W-:Y:S01]  /*16d00*/  SHF.R.U32.HI R167, RZ, 0x7, R167 ;  /* 0x00000007ffa77819 */ /* 0x004fe200000116a7 */
[----:B------:R-:W2:Y:S01]  /*16d10*/  SHFL.BFLY PT, R56, R53, 0x1, 0x1f ;  /* 0x0c201f0035387f89 */ /* 0x000ea200000e0000 */
[----:B------:R-:W-:Y:S02]  /*16d20*/  R2UR UR6, R8 ;  /* 0x00000000080672ca */ /* 0x000fe400000e0000 */
[----:B--2---:R-:W-:-:S05]  /*16d30*/  FMNMX.FTZ R8, R53, R56, !PT ;  /* 0x0000003835087209 */ /* 0x004fca0007810000 */
        /* <DEDUP_REMOVED lines=9> */
[----:B------:R-:W-:Y:S01]  /*16dd0*/  IADD3 R43, -R167, 0xb, RZ ;  /* 0x0000000ba72b7810 */ /* 0x000fe20007ffe1ff */
[--C-:B------:R-:W-:Y:S01]  /*16de0*/  FFMA.FTZ R30, R35, UR46, -R56.reuse ;  /* 0x0000002e231e7c23 */ /* 0x100fe20008010838 */
[--C-:B------:R-:W-:Y:S01]  /*16df0*/  FFMA.FTZ R38, R39, UR46, -R56.reuse ;  /* 0x0000002e27267c23 */ /* 0x100fe20008010838 */
[----:B------:R-:W-:Y:S01]  /*16e00*/  FFMA.FTZ R173, R42, UR46, -R56 ;  /* 0x0000002e2aad7c23 */ /* 0x000fe20008010838 */
[----:B0-----:R-:W-:Y:S01]  /*16e10*/  FFMA.FTZ R42, R6, R5, R180 ;  /* 0x00000005062a7223 */ /* 0x001fe200000100b4 */
        /* <DEDUP_REMOVED lines=10> */
[----:B-1----:R-:W-:Y:S01]  /*16ec0*/  F2FP.BF16.F32.PACK_AB R180, R15, R180 ;  /* 0x000000b40fb4723e */ /* 0x002fe200000010ff */
        /* <DEDUP_REMOVED lines=16> */
[----:B------:R-:W-:Y:S02]  /*16fd0*/  FADD.FTZ R11, -R8, R12 ;  /* 0x0000000c080b7221 */ /* 0x000fe40000010100 */
[----:B------:R-:W-:Y:S01]  /*16fe0*/  MUFU.EX2 R31, R31 ;  /* 0x0000001f001f7308 */ /* 0x000fe20000000800 */
[--C-:B------:R-:W-:Y:S01]  /*16ff0*/  FFMA.FTZ R161, R66, UR46, -R56.reuse ;  /* 0x0000002e42a17c23 */ /* 0x100fe20008010838 */
[----:B------:R-:W-:Y:S01]  /*17000*/  HGMMA.64x128x16.F32.BF16 R88, R156, gdesc[UR4].tnspB, R88, gsb0 ;  /* 0x41e000049c587df0 */ /* 0x000fe20008001858 */
[----:B------:R-:W-:Y:S01]  /*17010*/  FMUL.FTZ R11, R11, UR46 ;  /* 0x0000002e0b0b7c20 */ /* 0x000fe20008410000 */
[----:B------:R-:W-:Y:S01]  /*17020*/  R2UR UR6, R10 ;  /* 0x000000000a0672ca */ /* 0x000fe200000e0000 */
[--C-:B------:R-:W-:Y:S01]  /*17030*/  FFMA.FTZ R10, R55, UR46, -R56.reuse ;  /* 0x0000002e370a7c23 */ /* 0x100fe20008010838 */
[----:B------:R-:W-:-:S02]  /*17040*/  FFMA.FTZ R163, R70, UR46, -R56 ;  /* 0x0000002e46a37c23 */ /* 0x000fc40008010838 */
[----:B------:R0:W1:Y:S08]  /*17050*/  MUFU.EX2 R53, R11 ;  /* 0x0000000b00357308 */ /* 0x0000700000000800 */
[----:B------:R-:W-:Y:S01]  /*17060*/  MUFU.EX2 R175, R175 ;  /* 0x000000af00af7308 */ /* 0x000fe20000000800 */
[----:B0-----:R-:W-:-:S05]  /*17070*/  IMAD.MOV.U32 R11, RZ, RZ, 0x40000040 ;  /* 0x40000040ff0b7424 */ /* 0x001fca00078e00ff */
[----:B------:R-:W-:Y:S01]  /*17080*/  R2UR UR7, R11 ;  /* 0x000000000b0772ca */ /* 0x000fe200000e0000 */
[--C-:B------:R-:W-:Y:S01]  /*17090*/  @!P1 IMAD R11, R22, 0x8, R2.reuse ;  /* 0x00000008160b9824 */ /* 0x100fe200078e0202 */
[----:B------:R-:W-:Y:S01]  /*170a0*/  MUFU.EX2 R34, R34 ;  /* 0x0000002200227308 */ /* 0x000fe20000000800 */
[----:B-1----:R-:W-:Y:S01]  /*170b0*/  FFMA.FTZ R5, R53, R4, R181 ;  /* 0x0000000435057223 */ /* 0x002fe200000100b5 */
[----:B------:R-:W-:Y:S01]  /*170c0*/  @!P1 IMAD R4, R14, 0x8, R2 ;  /* 0x000000080e049824 */ /* 0x000fe200078e0202 */
[C---:B------:R-:W-:Y:S01]  /*170d0*/  F2FP.BF16.F32.PACK_AB R181, R26.reuse, R181 ;  /* 0x000000b51ab5723e */ /* 0x040fe200000010ff */
[----:B------:R-:W-:Y:S02]  /*170e0*/  @!P1 VIADD R11, R11, 0x28840 ;  /* 0x000288400b0b9836 */ /* 0x000fe40000000000 */
[----:B------:R-:W-:Y:S01]  /*170f0*/  FADD.FTZ R14, R26, R5 ;  /* 0x000000051a0e7221 */ /* 0x000fe20000010000 */
[----:B------:R-:W-:Y:S02]  /*17100*/  @!P1 VIADD R5, R4, 0x28860 ;  /* 0x0002886004059836 */ /* 0x000fe40000000000 */
[----:B------:R-:W-:Y:S01]  /*17110*/  FFMA.FTZ R4, R63, UR46, -R56 ;  /* 0x0000002e3f047c23 */ /* 0x000fe20008010838 */
[----:B------:R-:W-:Y:S01]  /*17120*/  MUFU.EX2 R169, R169 ;  /* 0x000000a900a97308 */ /* 0x000fe20000000800 */
[----:B------:R-:W-:Y:S01]  /*17130*/  @!P1 PRMT R39, RZ, 0x654, R11 ;  /* 0x00000654ff279816 */ /* 0x000fe2000000000b */
[----:B------:R-:W-:Y:S01]  /*17140*/  FADD.FTZ R14, R183, R14 ;  /* 0x0000000eb70e7221 */ /* 0x000fe20000010000 */
[----:B------:R-:W-:-:S02]  /*17150*/  @!P1 PRMT R5, RZ, 0x654, R5 ;  /* 0x00000654ff059816 */ /* 0x000fc40000000005 */
[C---:B------:R-:W-:Y:S01]  /*17160*/  F2FP.BF16.F32.PACK_AB R183, R27.reuse, R183 ;  /* 0x000000b71bb7723e */ /* 0x040fe200000010ff */
        /* <DEDUP_REMOVED lines=15> */
[----:B------:R-:W-:Y:S01]  /*17260*/  WARPGROUP.ARRIVE ;  /* 0x00000000000079c5 */ /* 0x000fe20000000000 */
[----:B------:R-:W-:-:S04]  /*17270*/  FFMA.FTZ R157, R74, UR46, -R56 ;  /* 0x0000002e4a9d7c23 */ /* 0x000fc80008010838 */
[----:B------:R-:W-:Y:S01]  /*17280*/  MUFU.EX2 R82, R82 ;  /* 0x0000005200527308 */ /* 0x000fe20000000800 */
[----:B------:R-:W-:Y:S02]  /*17290*/  F2FP.BF16.F32.PACK_AB R156, R41, R33 ;  /* 0x00000021299c723e */ /* 0x000fe400000010ff */
[----:B------:R-:W-:Y:S01]  /*172a0*/  F2FP.BF16.F32.PACK_AB R158, R48, R45 ;  /* 0x0000002d309e723e */ /* 0x000fe200000010ff */
[----:B------:R-:W-:Y:S01]  /*172b0*/  HGMMA.64x128x16.F32.BF16 R88, R152, gdesc[UR4].tnspB, R88, gsb0 ;  /* 0x41e0000498587df0 */ /* 0x000fe20008001858 */
[----:B0-----:R-:W-:-:S03]  /*172c0*/  F2FP.BF16.F32.PACK_AB R159, R79, R78 ;  /* 0x0000004e4f9f723e */ /* 0x001fc600000010ff */
[----:B------:R-:W-:Y:S08]  /*172d0*/  MUFU.EX2 R157, R157 ;  /* 0x0000009d009d7308 */ /* 0x000ff00000000800 */
[----:B------:R-:W-:Y:S08]  /*172e0*/  MUFU.EX2 R83, R83 ;  /* 0x0000005300537308 */ /* 0x000ff00000000800 */
[----:B------:R-:W-:Y:S08]  /*172f0*/  MUFU.EX2 R86, R86 ;  /* 0x0000005600567308 */ /* 0x000ff00000000800 */
[----:B------:R-:W0:Y:S01]  /*17300*/  MUFU.EX2 R12, R85 ;  /* 0x00000055000c7308 */ /* 0x000e220000000800 */
[----:B------:R-:W-:-:S02]  /*17310*/  WARPGROUP.DEPBAR.LE gsb0, 0x0 ;  /* 0x00008000000079c5 */ /* 0x000fc40000010000 */
[----:B------:R1:W-:Y:S06]  /*17320*/  BAR.ARV R43, 0x100 ;  /* 0x0004002b0000751d */ /* 0x0003ec0000002000 */
[----:B------:R2:W-:Y:S01]  /*17330*/  @!P1 SYNCS.ARRIVE.TRANS64.RED.A1T0 RZ, [R39+URZ], RZ ;  /* 0x000000ff27ff99a7 */ /* 0x0005e2000810043f */
[----:B0-----:R-:W-:Y:S01]  /*17340*/  F2FP.BF16.F32.PACK_AB R154, R12, R9 ;  /* 0x000000090c9a723e */ /* 0x001fe200000010ff */
[----:B-1----:R-:W-:Y:S01]  /*17350*/  FADD.FTZ R43, R177, R14 ;  /* 0x0000000eb12b7221 */ /* 0x002fe20000010000 */
[----:B------:R-:W-:Y:S01]  /*17360*/  FFMA.FTZ R14, R71, UR46, -R56 ;  /* 0x0000002e470e7c23 */ /* 0x000fe20008010838 */
[-C--:B------:R-:W-:Y:S01]  /*17370*/  FMUL.FTZ R88, R88, R6.reuse ;  /* 0x0000000658587220 */ /* 0x080fe20000410000 */
[-C--:B------:R-:W-:Y:S01]  /*17380*/  FMUL.FTZ R89, R89, R6.reuse ;  /* 0x0000000659597220 */ /* 0x080fe20000410000 */
[-C--:B------:R-:W-:Y:S01]  /*17390*/  FMUL.FTZ R92, R92, R6.reuse ;  /* 0x000000065c5c7220 */ /* 0x080fe20000410000 */
[----:B------:R-:W-:Y:S01]  /*173a0*/  FMUL.FTZ R93, R93, R6 ;  /* 0x000000065d5d7220 */ /* 0x000fe20000410000 */
[----:B--2---:R-:W-:Y:S01]  /*173b0*/  FADD.FTZ R39, R15, R42 ;  /* 0x0000002a0f277221 */ /* 0x004fe20000010000 */
[----:B------:R-:W-:Y:S01]  /*173c0*/  FADD.FTZ R42, R30, R43 ;  /* 0x0000002b1e2a7221 */ /* 0x000fe20000010000 */
[----:B------:R0:W-:Y:S01]  /*173d0*/  @!P1 SYNCS.ARRIVE.TRANS64.RED.A1T0 RZ, [R5+URZ], RZ ;  /* 0x000000ff05ff99a7 */ /* 0x0001e2000810043f */
[----:B------:R-:W-:Y:S01]  /*173e0*/  MUFU.EX2 R14, R14 ;  /* 0x0000000e000e7308 */ /* 0x000fe20000000800 */
[----:B------:R-:W-:Y:S01]  /*173f0*/  FADD.FTZ R39, R182, R39 ;  /* 0x00000027b6277221 */ /* 0x000fe20000010000 */
[----:B------:R-:W-:Y:S01]  /*17400*/  FADD.FTZ R43, R179, R42 ;  /* 0x0000002ab32b7221 */ /* 0x000fe20000010000 */
[----:B------:R-:W-:Y:S01]  /*17410*/  F2FP.BF16.F32.PACK_AB R182, R164, R182 ;  /* 0x000000b6a4b6723e */ /* 0x000fe200000010ff */
[----:B------:R-:W-:Y:S01]  /*17420*/  FMUL.FTZ R96, R96, R6 ;  /* 0x0000000660607220 */ /* 0x000fe20000410000 */
[----:B------:R-:W-:Y:S01]  /*17430*/  FADD.FTZ R39, R164, R39 ;  /* 0x00000027a4277221 */ /* 0x000fe20000010000 */
[----:B------:R-:W-:Y:S01]  /*17440*/  FADD.FTZ R42, R38, R43 ;  /* 0x0000002b262a7221 */ /* 0x000fe20000010000 */
[--C-:B0-----:R-:W-:Y:S01]  /*17450*/  FFMA.FTZ R5, R67, UR46, -R56.reuse ;  /* 0x0000002e43057c23 */ /* 0x101fe20008010838 */
[----:B------:R-:W-:Y:S01]  /*17460*/  FFMA.FTZ R56, R87, UR46, -R56 ;  /* 0x0000002e57387c23 */ /* 0x000fe20008010838 */
[----:B------:R-:W-:Y:S01]  /*17470*/  FADD.FTZ R39, R176, R39 ;  /* 0x00000027b0277221 */ /* 0x000fe20000010000 */
[----:B------:R-:W-:Y:S01]  /*17480*/  FADD.FTZ R42, R173, R42 ;  /* 0x0000002aad2a7221 */ /* 0x000fe20000010000 */
[C---:B------:R-:W-:Y:S01]  /*17490*/  F2FP.BF16.F32.PACK_AB R176, R20.reuse, R176 ;  /* 0x000000b014b0723e */ /* 0x040fe200000010ff */
[----:B------:R-:W-:Y:S01]  /*174a0*/  MUFU.EX2 R155, R56 ;  /* 0x00000038009b7308 */ /* 0x000fe20000000800 */
[----:B------:R-:W-:Y:S01]  /*174b0*/  FADD.FTZ R39, R20, R39 ;  /* 0x0000002714277221 */ /* 0x000fe20000010000 */
[----:B------:R-:W-:Y:S01]  /*174c0*/  FADD.FTZ R42, R31, R42 ;  /* 0x0000002a1f2a7221 */ /* 0x000fe20000010000 */
[-C--:B------:R-:W-:Y:S01]  /*174d0*/  FMUL.FTZ R97, R97, R6.reuse ;  /* 0x0000000661617220 */ /* 0x080fe20000410000 */
[----:B------:R-:W-:Y:S01]  /*174e0*/  FMUL.FTZ R100, R100, R6 ;  /* 0x0000000664647220 */ /* 0x000fe20000410000 */
[----:B------:R-:W-:Y:S01]  /*174f0*/  FADD.FTZ R39, R178, R39 ;  /* 0x00000027b2277221 */ /* 0x000fe20000010000 */
[C---:B------:R-:W-:Y:S01]  /*17500*/  F2FP.BF16.F32.PACK_AB R178, R24.reuse, R178 ;  /* 0x000000b218b2723e */ /* 0x040fe200000010ff */
        /* <DEDUP_REMOVED lines=53> */
[----:B------:R-:W-:Y:S01]  /*17860*/  FMUL.FTZ R149, R149, R6 ;  /* 0x0000000695957220 */ /* 0x000fe20000410000 */
[----:B------:R-:W-:Y:S01]  /*17870*/  FADD.FTZ R21, R160, R21 ;  /* 0x00000015a0157221 */ /* 0x000fe20000010000 */
[----:B------:R-:W-:Y:S01]  /*17880*/  FADD.FTZ R24, R161, R24 ;  /* 0x00000018a1187221 */ /* 0x000fe20000010000 */
[C---:B0-----:R-:W-:Y:S01]  /*17890*/  F2FP.BF16.F32.PACK_AB R161, R5.reuse, R161 ;  /* 0x000000a105a1723e */ /* 0x041fe200000010ff */
[----:B------:R-:W-:Y:S01]  /*178a0*/  FMUL.FTZ R90, R90, R53 ;  /* 0x000000355a5a7220 */ /* 0x000fe20000410000 */
[----:B------:R-:W-:Y:S01]  /*178b0*/  FADD.FTZ R21, R40, R21 ;  /* 0x0000001528157221 */ /* 0x000fe20000010000 */
[----:B------:R-:W-:Y:S01]  /*178c0*/  FADD.FTZ R24, R5, R24 ;  /* 0x0000001805187221 */ /* 0x000fe20000010000 */
[----:B------:R-:W-:Y:S01]  /*178d0*/  F2FP.BF16.F32.PACK_AB R177, R30, R177 ;  /* 0x000000b11eb1723e */ /* 0x000fe200000010ff */
        /* <DEDUP_REMOVED lines=68> */
[----:B------:R-:W-:Y:S02]  /*17d20*/  IMAD.MOV.U32 R14, RZ, RZ, R22 ;  /* 0x000000ffff0e7224 */ /* 0x000fe400078e0016 */
[----:B------:R-:W-:Y:S02]  /*17d30*/  IMAD.MOV.U32 R12, RZ, RZ, R8 ;  /* 0x000000ffff0c7224 */ /* 0x000fe400078e0008 */
[----:B------:R-:W-:Y:S01]  /*17d40*/  IMAD.MOV.U32 R6, RZ, RZ, R0 ;  /* 0x000000ffff067224 */ /* 0x000fe200078e0000 */
[----:B------:R-:W-:Y:S06]  /*17d50*/  @P2 BRA `(.L_x_7955) ;  /* 0xffffffdc009c2947 */ /* 0x000fec000383ffff */
.L_x_7945:
[----:B------:R-:W-:-:S13]  /*17d60*/  ISETP.GE.AND P2, PT, R3, R194, PT ;  /* 0x000000c20300720c */ /* 0x000fda0003f46270 */
[----:B------:R-:W-:Y:S05]  /*17d70*/  @!P2 BRA `(.L_x_7956) ;  /* 0x00000030008ca947 */ /* 0x000fea0003800000 */
[----:B------:R-:W-:Y:S02]  /*17d80*/  IMAD.MOV.U32 R6, RZ, RZ, R8 ;  /* 0x000000ffff067224 */ /* 0x000fe400078e0008 */
[----:B------:R-:W-:Y:S02]  /*17d90*/  IMAD.MOV.U32 R12, RZ, RZ, R0 ;  /* 0x000000ffff0c7224 */ /* 0x000fe400078e0000 */
[----:B------:R-:W-:Y:S02]  /*17da0*/  IMAD.MOV.U32 R9, RZ, RZ, R186 ;  /* 0x000000ffff097224 */ /* 0x000fe400078e00ba */
[----:B------:R-:W-:-:S07]  /*17db0*/  IMAD.MOV.U32 R13, RZ, RZ, R22 ;  /* 0x000000ffff0d7224 */ /* 0x000fce00078e0016 */
.L_x_7974:
        /* <DEDUP_REMOVED lines=10> */
.L_x_7958:
[----:B------:R-:W-:Y:S01]  /*17e60*/  IMAD R0, R22, 0x8, R2 ;  /* 0x0000000816007824 */ /* 0x000fe200078e0202 */
[----:B------:R-:W-:-:S04]  /*17e70*/  SHF.L.U32 R11, R186, 0x1f, RZ ;  /* 0x0000001fba0b7819 */ /* 0x000fc800000006ff */
[----:B------:R0:W1:Y:S01]  /*17e80*/  SYNCS.PHASECHK.TRANS64.TRYWAIT P3, [R0+URZ+0x28830], R11 ;  /* 0x0288300b000075a7 */ /* 0x000062000806017f */
[----:B------:R-:W-:Y:S05]  /*17e90*/  @!P0 BRA `(.L_x_7959) ;  /* 0x0000000000048947 */ /* 0x000fea0003800000 */
[----:B------:R-:W-:Y:S01]  /*17ea0*/  BPT.TRAP 0x1 ;  /* 0x000000040000795c */ /* 0x000fe20000300000 */
.L_x_7959:
[----:B------:R-:W-:Y:S04]  /*17eb0*/  BSSY B0, `(.L_x_7957) ;  /* 0x0000004000007945 */ /* 0x000fe80003800000 */
[----:B-1----:R-:W-:Y:S05]  /*17ec0*/  @P3 BRA `(.L_x_7960) ;  /* 0x0000000000083947 */ /* 0x002fea0003800000 */
[----:B------:R-:W1:Y:S02]  /*17ed0*/  SYNCS.PHASECHK.TRANS64.TRYWAIT P3, [R0+URZ+0x28830], R11 ;  /* 0x0288300b000075a7 */ /* 0x000e64000806017f */
[----:B-1----:R-:W-:Y:S05]  /*17ee0*/  @!P3 BRA `(.L_x_7961) ;  /* 0x0000010c0058b947 */ /* 0x002fea0003800000 */
.L_x_7960:
[----:B------:R-:W-:Y:S05]  /*17ef0*/  BSYNC B0 ;  /* 0x0000000000007941 */ /* 0x000fea0003800000 */
.L_x_7957:
        /* <DEDUP_REMOVED lines=60> */
.L_x_7963:
[----:B------:R-:W-:Y:S01]  /*182c0*/  SHF.L.U32 R0, R9, 0x1f, RZ ;  /* 0x0000001f09007819 */ /* 0x000fe200000006ff */
[----:B------:R-:W-:-:S04]  /*182d0*/  IMAD R8, R13, 0x8, R2 ;  /* 0x000000080d087824 */ /* 0x000fc800078e0202 */
[----:B------:R0:W1:Y:S01]  /*182e0*/  SYNCS.PHASECHK.TRANS64.TRYWAIT P2, [R8+URZ+0x28850], R0 ;  /* 0x02885000080075a7 */ /* 0x000062000804017f */
[----:B------:R-:W-:Y:S05]  /*182f0*/  @!P0 BRA `(.L_x_7964) ;  /* 0x0000000000048947 */ /* 0x000fea0003800000 */
[----:B------:R-:W-:Y:S01]  /*18300*/  BPT.TRAP 0x1 ;  /* 0x000000040000795c */ /* 0x000fe20000300000 */
.L_x_7964:
[----:B-1----:R-:W-:Y:S05]  /*18310*/  @P2 BRA `(.L_x_7962) ;  /* 0x0000000000082947 */ /* 0x002fea0003800000 */
[----:B------:R-:W1:Y:S02]  /*18320*/  SYNCS.PHASECHK.TRANS64.TRYWAIT P2, [R8+URZ+0x28850], R0 ;  /* 0x02885000080075a7 */ /* 0x000e64000804017f */
[----:B-1----:R-:W-:Y:S05]  /*18330*/  @!P2 BRA `(.L_x_7965) ;  /* 0x000001080058a947 */ /* 0x002fea0003800000 */
.L_x_7962:
        /* <DEDUP_REMOVED lines=10> */
[----:B------:R-:W-:Y:S01]  /*183e0*/  LOP3.LUT R0, R0, 0x4000000, RZ, 0xfc, !PT ;  /* 0x0400000000007812 */ /* 0x000fe200078efcff */
[----:B------:R-:W-:-:S04]  /*183f0*/  IMAD.IADD R20, R195, 0x1, R192 ;  /* 0x00000001c3147824 */ /* 0x000fc800078e02c0 */
[----:B------:R-:W-:Y:S02]  /*18400*/  IMAD R8, R13, 0x800, R0 ;  /* 0x000008000d087824 */ /* 0x000fe400078e0200 */
[----:B------:R-:W1:Y:S02]  /*18410*/  @P4 LDC R0, c[0x0][0x450] ;  /* 0x00011400ff004b82 */ /* 0x000e640000000800 */
[C---:B------:R-:W-:Y:S01]  /*18420*/  VIADD R10, R8.reuse, 0x80 ;  /* 0x00000080080a7836 */ /* 0x040fe20000000000 */
[----:B------:R-:W-:-:S13]  /*18430*/  R2UR UR6, R8 ;  /* 0x00000000080672ca */ /* 0x000fda00000e0000 */
        /* <DEDUP_REMOVED lines=44> */
[----:B------:R-:W-:Y:S01]  /*18700*/  @!P1 IMAD R8, R22, 0x8, R2 ;  /* 0x0000000816089824 */ /* 0x000fe200078e0202 */
[----:B------:R-:W-:Y:S02]  /*18710*/  R2UR UR7, R9 ;  /* 0x00000000090772ca */ /* 0x000fe400000e0000 */
[----:B------:R-:W0:Y:S01]  /*18720*/  @P4 LDC R9, c[0x0][0x44c] ;  /* 0x00011300ff094b82 */ /* 0x000e220000000800 */
[----:B------:R-:W-:-:S05]  /*18730*/  @!P1 VIADD R10, R8, 0x28840 ;  /* 0x00028840080a9836 */ /* 0x000fca0000000000 */
[----:B------:R-:W-:Y:S01]  /*18740*/  @!P1 PRMT R10, RZ, 0x654, R10 ;  /* 0x00000654ff0a9816 */ /* 0x000fe2000000000a */
[----:B0-----:R-:W-:-:S05]  /*18750*/  @P4 IMAD.HI.U32 R9, R20, R9, RZ ;  /* 0x0000000914094227 */ /* 0x001fca00078e00ff */
[----:B-1----:R-:W-:Y:S01]  /*18760*/  @P4 SHF.R.U32.HI R20, RZ, R0, R9 ;  /* 0x00000000ff144219 */ /* 0x002fe20000011609 */
[----:B------:R-:W-:Y:S01]  /*18770*/  IMAD.SHL.U32 R0, R3, 0x80, RZ ;  /* 0x0000008003007824 */ /* 0x000fe200078e00ff */
[----:B------:R-:W-:-:S04]  /*18780*/  IADD3 R9, -R14, 0xb, RZ ;  /* 0x0000000b0e097810 */ /* 0x000fc80007ffe1ff */
[----:B------:R-:W-:-:S04]  /*18790*/  IADD3 R8, -R188, 0x1, -R0 ;  /* 0x00000001bc087810 */ /* 0x000fc80007ffe900 */
[----:B------:R-:W-:-:S05]  /*187a0*/  IADD3 R8, -R187, R8, R189 ;  /* 0x00000008bb087210 */ /* 0x000fca0007ffe1bd */
[----:B------:R-:W-:Y:S01]  /*187b0*/  VIADD R15, R8, UR53 ;  /* 0x00000035080f7c36 */ /* 0x000fe20008000000 */
[----:B------:R-:W-:Y:S02]  /*187c0*/  WARPGROUP.DEPBAR.LE gsb0, 0x0 ;  /* 0x00008000000079c5 */ /* 0x000fe40000010000 */
[----:B------:R-:W-:-:S06]  /*187d0*/  WARPGROUP.ARRIVE ;  /* 0x00000000000079c5 */ /* 0x000fcc0000000000 */
[----:B------:R-:W-:Y:S01]  /*187e0*/  HGMMA.64x128x16.F32.BF16 R88, R152, gdesc[UR4].tnspB, R88, gsb0 ;  /* 0x41e0000498587df0 */ /* 0x000fe20008001858 */
[----:B------:R-:W-:-:S06]  /*187f0*/  ULOP3.LUT UR6, URZ, UR54, URZ, 0x33, !UPT ;  /* 0x000000363f067292 */ /* 0x000fcc000f8e333f */
[----:B------:R-:W-:Y:S01]  /*18800*/  VIADD R14, R8, UR6 ;  /* 0x00000006080e7c36 */ /* 0x000fe20008000000 */
[----:B------:R-:W-:Y:S02]  /*18810*/  WARPGROUP.DEPBAR.LE gsb0, 0x0 ;  /* 0x00008000000079c5 */ /* 0x000fe40000010000 */
[----:B------:R-:W0:Y:S01]  /*18820*/  SHFL.IDX PT, R152, R20, RZ, 0x1c1f ;  /* 0x001c1fff14987589 */ /* 0x000e2200000e0000 */
[----:B------:R1:W-:Y:S06]  /*18830*/  BAR.ARV R9, 0x100 ;  /* 0x000400090000751d */ /* 0x0003ec0000002000 */
[----:B------:R2:W-:Y:S01]  /*18840*/  @!P1 SYNCS.ARRIVE.TRANS64.RED.A1T0 RZ, [R10+URZ], RZ ;  /* 0x000000ff0aff99a7 */ /* 0x0005e2000810043f */
[----:B0-----:R-:W-:-:S02]  /*18850*/  IMAD.IADD R11, R15, 0x1, R152 ;  /* 0x000000010f0b7824 */ /* 0x001fc400078e0298 */
[----:B--2---:R-:W-:Y:S01]  /*18860*/  IMAD.IADD R10, R14, 0x1, R152 ;  /* 0x000000010e0a7824 */ /* 0x004fe200078e0298 */
        /* <DEDUP_REMOVED lines=13> */
.L_x_7968:
[----:B------:R-:W-:-:S05]  /*18940*/  IMAD.U32 R21, RZ, RZ, UR48 ;  /* 0x00000030ff157e24 */ /* 0x000fca000f8e00ff */
[----:B------:R-:W-:-:S13]  /*18950*/  ISETP.NE.AND P2, PT, R21, 0x1, PT ;  /* 0x000000011500780c */ /* 0x000fda0003f45270 */
[----:B------:R-:W0:Y:S02]  /*18960*/  @P2 LDC.64 R8, c[0x0][0x9e8] ;  /* 0x00027a00ff082b82 */ /* 0x000e240000000a00 */
[----:B0-----:R-:W-:-:S05]  /*18970*/  @P2 IMAD.HI.U32 R8, R153, R8, RZ ;  /* 0x0000000899082227 */ /* 0x001fca00078e00ff */
[----:B------:R-:W-:-:S07]  /*18980*/  @P2 SHF.R.U32.HI R153, RZ, R9, R8 ;  /* 0x00000009ff992219 */ /* 0x000fce0000011608 */
.L_x_7969:
[----:B------:R-:W-:Y:S05]  /*18990*/  BSYNC B0 ;  /* 0x0000000000007941 */ /* 0x000fea0003800000 */
.L_x_7967:
[----:B------:R-:W-:-:S04]  /*189a0*/  IMAD R153, R153, R21, -R0 ;  /* 0x0000001599997224 */ /* 0x000fc800078e0a00 */
[----:B------:R-:W-:-:S05]  /*189b0*/  IMAD.IADD R8, R153, 0x1, -R188 ;  /* 0x0000000199087824 */ /* 0x000fca00078e0abc */
[----:B------:R-:W-:Y:S02]  /*189c0*/  VIADDMNMX R11, R8, R21, R11, PT ;  /* 0x00000015080b7246 */ /* 0x000fe4000380010b */
[----:B------:R-:W-:-:S07]  /*189d0*/  VIMNMX R10, R10, R8, !PT ;  /* 0x000000080a0a7248 */ /* 0x000fce0007fe0100 */
.L_x_7966:
        /* <DEDUP_REMOVED lines=113> */
.L_x_7972:
[----:B------:R-:W-:-:S05]  /*190f0*/  IMAD.U32 R10, RZ, RZ, UR48 ;  /* 0x00000030ff0a7e24 */ /* 0x000fca000f8e00ff */
[----:B------:R-:W-:-:S13]  /*19100*/  ISETP.NE.AND P3, PT, R10, 0x1, PT ;  /* 0x000000010a00780c */ /* 0x000fda0003f65270 */
[----:B------:R-:W0:Y:S02]  /*19110*/  @P3 LDC.64 R8, c[0x0][0x9e8] ;  /* 0x00027a00ff083b82 */ /* 0x000e240000000a00 */
[----:B0-----:R-:W-:-:S05]  /*19120*/  @P3 IMAD.HI.U32 R8, R11, R8, RZ ;  /* 0x000000080b083227 */ /* 0x001fca00078e00ff */
[----:B------:R-:W-:-:S07]  /*19130*/  @P3 SHF.R.U32.HI R11, RZ, R9, R8 ;  /* 0x00000009ff0b3219 */ /* 0x000fce0000011608 */
.L_x_7973:
[----:B------:R-:W-:Y:S05]  /*19140*/  BSYNC B0 ;  /* 0x0000000000007941 */ /* 0x000fea0003800000 */
.L_x_7971:
[----:B------:R-:W-:-:S04]  /*19150*/  IMAD R11, R11, R10, -R0 ;  /* 0x0000000a0b0b7224 */ /* 0x000fc800078e0a00 */
[----:B------:R-:W-:-:S05]  /*19160*/  IMAD.IADD R11, R11, 0x1, -R188 ;  /* 0x000000010b0b7824 */ /* 0x000fca00078e0abc */
[----:B------:R-:W-:Y:S02]  /*19170*/  VIADDMNMX R15, R11, R10, R15, PT ;  /* 0x0000000a0b0f7246 */ /* 0x000fe4000380010f */
[----:B------:R-:W-:-:S07]  /*19180*/  VIMNMX R14, R14, R11, !PT ;  /* 0x0000000b0e0e7248 */ /* 0x000fce0007fe0100 */
.L_x_7970:
[----:B------:R-:W-:Y:S01]  /*19190*/  ISETP.GT.AND P3, PT, R14, 0x1, P2 ;  /* 0x000000010e00780c */ /* 0x000fe20001764270 */
[----:B------:R-:W-:Y:S01]  /*191a0*/  UMOV UR46, UR47 ;  /* 0x0000002f002e7c82 */ /* 0x000fe20008000000 */
[----:B------:R-:W-:Y:S01]  /*191b0*/  FMNMX.FTZ R0, R24, R12, !PT ;  /* 0x0000000c18007209 */ /* 0x000fe20007810000 */
[----:B------:R-:W-:Y:S01]  /*191c0*/  @!P1 IMAD R13, R13, 0x8, R2 ;  /* 0x000000080d0d9824 */ /* 0x000fe200078e0202 */
[----:B------:R-:W-:Y:S02]  /*191d0*/  ISETP.LT.OR P3, PT, R15, 0x2, P3 ;  /* 0x000000020f00780c */ /* 0x000fe40001f61670 */
[----:B------:R-:W-:Y:S01]  /*191e0*/  FMNMX.FTZ R9, R25, R0, !PT ;  /* 0x0000000019097209 */ /* 0x000fe20007810000 */
[----:B------:R-:W-:Y:S01]  /*191f0*/  @!P1 VIADD R13, R13, 0x28860 ;  /* 0x000288600d0d9836 */ /* 0x000fe20000000000 */
        /* <DEDUP_REMOVED lines=171> */
[----:B------:R-:W-:-:S03]  /*19cb0*/  FFMA.FTZ R85, R85, UR46, -R8 ;  /* 0x0000002e55557c23 */ /* 0x000fc60008010808 */
[----:B------:R-:W-:Y:S02]  /*19cc0*/  FMNMX.FTZ R20, R50, R21, !PT ;  /* 0x0000001532147209 */ /* 0x000fe40007810000 */
[----:B------:R-:W-:Y:S02]  /*19cd0*/  MUFU.EX2 R180, R180 ;  /* 0x000000b400b47308 */ /* 0x000fe40000000800 */
[----:B------:R-:W-:Y:S01]  /*19ce0*/  FMNMX.FTZ R21, R51, R20, !PT ;  /* 0x0000001433157209 */ /* 0x000fe20007810000 */
[----:B------:R-:W-:-:S03]  /*19cf0*/  FFMA.FTZ R20, R45, UR46, -R8 ;  /* 0x0000002e2d147c23 */ /* 0x000fc60008010808 */
        /* <DEDUP_REMOVED lines=26> */
[----:B------:R-:W-:Y:S01]  /*19ea0*/  FMNMX.FTZ R32, R86, R29, !PT ;  /* 0x0000001d56207209 */ /* 0x000fe20007810000 */
[--C-:B------:R-:W-:Y:S01]  /*19eb0*/  FFMA.FTZ R29, R65, UR46, -R8.reuse ;  /* 0x0000002e411d7c23 */ /* 0x100fe20008010808 */
[----:B------:R-:W-:Y:S02]  /*19ec0*/  MUFU.EX2 R20, R20 ;  /* 0x0000001400147308 */ /* 0x000fe40000000800 */
[----:B0-----:R-:W-:Y:S01]  /*19ed0*/  FMNMX.FTZ R33, R87, R32, !PT ;  /* 0x0000002057217209 */ /* 0x001fe20007810000 */
[----:B------:R-:W-:-:S04]  /*19ee0*/  FFMA.FTZ R32, R69, UR46, -R8 ;  /* 0x0000002e45207c23 */ /* 0x000fc80008010808 */
[----:B------:R-:W0:Y:S01]  /*19ef0*/  SHFL.BFLY PT, R40, R33, 0x2, 0x1f ;  /* 0x0c401f0021287f89 */ /* 0x000e2200000e0000 */
[----:B------:R-:W-:Y:S08]  /*19f00*/  MUFU.EX2 R168, R168 ;  /* 0x000000a800a87308 */ /* 0x000ff00000000800 */
[----:B------:R-:W-:Y:S08]  /*19f10*/  MUFU.EX2 R21, R49 ;  /* 0x0000003100157308 */ /* 0x000ff00000000800 */
[----:B------:R-:W-:Y:S01]  /*19f20*/  MUFU.EX2 R170, R170 ;  /* 0x000000aa00aa7308 */ /* 0x000fe20000000800 */
[----:B0-----:R-:W-:-:S07]  /*19f30*/  FMNMX.FTZ R40, R33, R40, !PT ;  /* 0x0000002821287209 */ /* 0x001fce0007810000 */
[----:B------:R-:W-:Y:S01]  /*19f40*/  MUFU.EX2 R24, R24 ;  /* 0x0000001800187308 */ /* 0x000fe20000000800 */
[----:B-1----:R-:W0:Y:S07]  /*19f50*/  SHFL.BFLY PT, R41, R40, 0x1, 0x1f ;  /* 0x0c201f0028297f89 */ /* 0x002e2e00000e0000 */
[----:B------:R-:W-:Y:S08]  /*19f60*/  MUFU.EX2 R164, R164 ;  /* 0x000000a400a47308 */ /* 0x000ff00000000800 */
[----:B------:R-:W-:Y:S08]  /*19f70*/  MUFU.EX2 R25, R57 ;  /* 0x0000003900197308 */ /* 0x000ff00000000800 */
[----:B------:R-:W-:Y:S01]  /*19f80*/  MUFU.EX2 R166, R166 ;  /* 0x000000a600a67308 */ /* 0x000fe20000000800 */
[----:B0-----:R-:W-:-:S02]  /*19f90*/  FMNMX.FTZ R8, R40, R41, !PT ;  /* 0x0000002928087209 */ /* 0x001fc40007810000 */
[----:B------:R-:W-:Y:S02]  /*19fa0*/  FSEL R41, R0, RZ, P3 ;  /* 0x000000ff00297208 */ /* 0x000fe40001800000 */
[C---:B------:R-:W-:Y:S01]  /*19fb0*/  FSETP.NEU.FTZ.AND P2, PT, R8.reuse, -INF , PT ;  /* 0xff8000000800780b */ /* 0x040fe20003f5d000 */
[----:B------:R-:W-:Y:S02]  /*19fc0*/  FMUL.FTZ R44, R8, UR46 ;  /* 0x0000002e082c7c20 */ /* 0x000fe40008410000 */
[----:B------:R-:W-:Y:S01]  /*19fd0*/  MUFU.EX2 R28, R28 ;  /* 0x0000001c001c7308 */ /* 0x000fe20000000800 */
[----:B------:R-:W-:-:S04]  /*19fe0*/  FADD.FTZ R41, -R41, R12 ;  /* 0x0000000c29297221 */ /* 0x000fc80000010100 */
[----:B------:R-:W-:Y:S01]  /*19ff0*/  FMUL.FTZ R12, R41, UR46 ;  /* 0x0000002e290c7c20 */ /* 0x000fe20008410000 */
[----:B------:R-:W-:Y:S02]  /*1a000*/  FSEL R41, R44, RZ, P2 ;  /* 0x000000ff2c297208 */ /* 0x000fe40001000000 */
[----:B------:R-:W-:Y:S03]  /*1a010*/  MUFU.EX2 R160, R160 ;  /* 0x000000a000a07308 */ /* 0x000fe60000000800 */
        /* <DEDUP_REMOVED lines=9> */
[----:B------:R-:W-:Y:S01]  /*1a0b0*/  FFMA.FTZ R30, R35, UR46, -R41 ;  /* 0x0000002e231e7c23 */ /* 0x000fe20008010829 */
[----:B------:R-:W-:Y:S01]  /*1a0c0*/  @!P1 PRMT R34, RZ, 0x654, R13 ;  /* 0x00000654ff229816 */ /* 0x000fe2000000000d */
[--C-:B------:R-:W-:Y:S01]  /*1a0d0*/  FFMA.FTZ R13, R43, UR46, -R41.reuse ;  /* 0x0000002e2b0d7c23 */ /* 0x100fe20008010829 */
[--C-:B------:R-:W-:Y:S01]  /*1a0e0*/  FFMA.FTZ R175, R46, UR46, -R41.reuse ;  /* 0x0000002e2eaf7c23 */ /* 0x100fe20008010829 */
[----:B------:R-:W-:Y:S01]  /*1a0f0*/  MUFU.EX2 R181, R181 ;  /* 0x000000b500b57308 */ /* 0x000fe20000000800 */
[----:B------:R1:W-:Y:S01]  /*1a100*/  @!P1 SYNCS.ARRIVE.TRANS64.RED.A1T0 RZ, [R34+URZ], RZ ;  /* 0x000000ff22ff99a7 */ /* 0x0003e2000810043f */
[--C-:B------:R-:W-:Y:S01]  /*1a110*/  FFMA.FTZ R169, R50, UR46, -R41.reuse ;  /* 0x0000002e32a97c23 */ /* 0x100fe20008010829 */
[--C-:B------:R-:W-:Y:S01]  /*1a120*/  FFMA.FTZ R35, R51, UR46, -R41.reuse ;  /* 0x0000002e33237c23 */ /* 0x100fe20008010829 */
[--C-:B------:R-:W-:Y:S01]  /*1a130*/  FFMA.FTZ R171, R54, UR46, -R41.reuse ;  /* 0x0000002e36ab7c23 */ /* 0x100fe20008010829 */
[--C-:B------:R-:W-:Y:S01]  /*1a140*/  FFMA.FTZ R165, R58, UR46, -R41.reuse ;  /* 0x0000002e3aa57c23 */ /* 0x100fe20008010829 */
[--C-:B------:R-:W-:Y:S01]  /*1a150*/  FFMA.FTZ R59, R59, UR46, -R41.reuse ;  /* 0x0000002e3b3b7c23 */ /* 0x100fe20008010829 */
[--C-:B------:R-:W-:Y:S01]  /*1a160*/  FFMA.FTZ R167, R62, UR46, -R41.reuse ;  /* 0x0000002e3ea77c23 */ /* 0x100fe20008010829 */
[----:B------:R-:W-:Y:S01]  /*1a170*/  MUFU.EX2 R26, R26 ;  /* 0x0000001a001a7308 */ /* 0x000fe20000000800 */
[----:B0-----:R-:W-:Y:S01]  /*1a180*/  FFMA.FTZ R38, R12, R5, R180 ;  /* 0x000000050c267223 */ /* 0x001fe200000100b4 */
[--C-:B-1----:R-:W-:Y:S01]  /*1a190*/  FFMA.FTZ R34, R47, UR46, -R41.reuse ;  /* 0x0000002e2f227c23 */ /* 0x102fe20008010829 */
[----:B------:R-:W-:Y:S01]  /*1a1a0*/  F2FP.BF16.F32.PACK_AB R180, R9, R180 ;  /* 0x000000b409b4723e */ /* 0x000fe200000010ff */
[--C-:B------:R-:W-:Y:S01]  /*1a1b0*/  FFMA.FTZ R63, R63, UR46, -R41.reuse ;  /* 0x0000002e3f3f7c23 */ /* 0x100fe20008010829 */
[----:B------:R-:W-:Y:S01]  /*1a1c0*/  FADD.FTZ R5, R9, R38 ;  /* 0x0000002609057221 */ /* 0x000fe20000010000 */
[--C-:B------:R-:W-:Y:S01]  /*1a1d0*/  FFMA.FTZ R38, R55, UR46, -R41.reuse ;  /* 0x0000002e37267c23 */ /* 0x100fe20008010829 */
[----:B------:R-:W-:Y:S01]  /*1a1e0*/  FFMA.FTZ R66, R66, UR46, -R41 ;  /* 0x0000002e42427c23 */ /* 0x000fe20008010829 */
[----:B------:R-:W-:Y:S01]  /*1a1f0*/  MUFU.EX2 R183, R183 ;  /* 0x000000b700b77308 */ /* 0x000fe20000000800 */
[----:B------:R-:W-:Y:S01]  /*1a200*/  FADD.FTZ R5, R182, R5 ;  /* 0x00000005b6057221 */ /* 0x000fe20000010000 */
[----:B------:R-:W-:Y:S01]  /*1a210*/  F2FP.BF16.F32.PACK_AB R182, R10, R182 ;  /* 0x000000b60ab6723e */ /* 0x000fe200000010ff */
[--C-:B------:R-:W-:Y:S01]  /*1a220*/  FFMA.FTZ R67, R67, UR46, -R41.reuse ;  /* 0x0000002e43437c23 */ /* 0x100fe20008010829 */
[----:B------:R-:W-:Y:S01]  /*1a230*/  FFMA.FTZ R70, R70, UR46, -R41 ;  /* 0x0000002e46467c23 */ /* 0x000fe20008010829 */
[----:B------:R-:W-:Y:S01]  /*1a240*/  FADD.FTZ R5, R10, R5 ;  /* 0x000000050a057221 */ /* 0x000fe20000010000 */
[--C-:B------:R-:W-:Y:S01]  /*1a250*/  FFMA.FTZ R71, R71, UR46, -R41.reuse ;  /* 0x0000002e47477c23 */ /* 0x100fe20008010829 */
[----:B------:R-:W-:Y:S01]  /*1a260*/  FFMA.FTZ R74, R74, UR46, -R41 ;  /* 0x0000002e4a4a7c23 */ /* 0x000fe20008010829 */
[----:B------:R-:W-:Y:S01]  /*1a270*/  MUFU.EX2 R29, R29 ;  /* 0x0000001d001d7308 */ /* 0x000fe20000000800 */
[----:B------:R-:W-:Y:S01]  /*1a280*/  FADD.FTZ R42, R176, R5 ;  /* 0x00000005b02a7221 */ /* 0x000fe20000010000 */
[----:B------:R-:W-:Y:S01]  /*1a290*/  F2FP.BF16.F32.PACK_AB R176, R11, R176 ;  /* 0x000000b00bb0723e */ /* 0x000fe200000010ff */
[--C-:B------:R-:W-:Y:S01]  /*1a2a0*/  FFMA.FTZ R75, R75, UR46, -R41.reuse ;  /* 0x0000002e4b4b7c23 */ /* 0x100fe20008010829 */
        /* <DEDUP_REMOVED lines=10> */
[----:B------:R-:W-:Y:S01]  /*1a350*/  FFMA.FTZ R41, R87, UR46, -R41 ;  /* 0x0000002e57297c23 */ /* 0x000fe20008010829 */
[-C--:B------:R-:W-:Y:S01]  /*1a360*/  FMUL.FTZ R88, R88, R12.reuse ;  /* 0x0000000c58587220 */ /* 0x080fe20000410000 */
[----:B------:R-:W-:Y:S01]  /*1a370*/  MUFU.EX2 R162, R162 ;  /* 0x000000a200a27308 */ /* 0x000fe20000000800 */
        /* <DEDUP_REMOVED lines=9> */
[----:B------:R-:W-:Y:S01]  /*1a410*/  FSEL R5, R8, RZ, P2 ;  /* 0x000000ff08057208 */ /* 0x000fe20001000000 */
[----:B------:R-:W-:Y:S01]  /*1a420*/  FMUL.FTZ R100, R100, R12 ;  /* 0x0000000c64647220 */ /* 0x000fe20000410000 */
[----:B------:R-:W-:Y:S01]  /*1a430*/  ISETP.GT.AND P2, PT, R3, R194, PT ;  /* 0x000000c20300720c */ /* 0x000fe20003f44270 */
        /* <DEDUP_REMOVED lines=48> */
[----:B------:R-:W-:Y:S01]  /*1a740*/  FADD.FTZ R39, R32, R39 ;  /* 0x0000002720277221 */ /* 0x000fe20000010000 */
[----:B-1----:R-:W-:Y:S01]  /*1a750*/  FADD.FTZ R10, R30, R5 ;  /* 0x000000051e0a7221 */ /* 0x002fe20000010000 */
[-C--:B------:R-:W-:Y:S01]  /*1a760*/  FMUL.FTZ R148, R148, R12.reuse ;  /* 0x0000000c94947220 */ /* 0x080fe20000410000 */
[----:B------:R-:W1:Y:S01]  /*1a770*/  MUFU.EX2 R31, R31 ;  /* 0x0000001f001f7308 */ /* 0x000e620000000800 */
[----:B--2---:R-:W-:Y:S01]  /*1a780*/  FADD.FTZ R14, R156, R39 ;  /* 0x000000279c0e7221 */ /* 0x004fe20000010000 */
[----:B0-----:R-:W-:Y:S01]  /*1a790*/  FADD.FTZ R10, R179, R10 ;  /* 0x0000000ab30a7221 */ /* 0x001fe20000010000 */
[----:B------:R-:W-:Y:S01]  /*1a7a0*/  FMUL.FTZ R149, R149, R12 ;  /* 0x0000000c95957220 */ /* 0x000fe20000410000 */
[-C--:B------:R-:W-:Y:S01]  /*1a7b0*/  FMUL.FTZ R90, R90, R6.reuse ;  /* 0x000000065a5a7220 */ /* 0x080fe20000410000 */
[-C--:B------:R-:W-:Y:S01]  /*1a7c0*/  FMUL.FTZ R91, R91, R6.reuse ;  /* 0x000000065b5b7220 */ /* 0x080fe20000410000 */
[-C--:B------:R-:W-:Y:S01]  /*1a7d0*/  FMUL.FTZ R94, R94, R6.reuse ;  /* 0x000000065e5e7220 */ /* 0x080fe20000410000 */
        /* <DEDUP_REMOVED lines=38> */
[----:B------:R-:W-:Y:S01]  /*1aa40*/  FMUL.FTZ R151, R151, R6 ;  /* 0x0000000697977220 */ /* 0x000fe20000410000 */
[----:B------:R-:W-:Y:S01]  /*1aa50*/  F2FP.BF16.F32.PACK_AB R172, R15, R172 ;  /* 0x000000ac0fac723e */ /* 0x000fe200000010ff */
[----:B------:R-:W-:Y:S01]  /*1aa60*/  VIADD R3, R3, 0xffffffff ;  /* 0xffffffff03037836 */ /* 0x000fe20000000000 */
[----:B------:R-:W1:Y:S01]  /*1aa70*/  MUFU.EX2 R175, R175 ;  /* 0x000000af00af7308 */ /* 0x000e620000000800 */
[C---:B0-----:R-:W-:Y:S01]  /*1aa80*/  FADD.FTZ R10, R13.reuse, R10 ;  /* 0x0000000a0d0a7221 */ /* 0x041fe20000010000 */
[----:B------:R-:W-:Y:S01]  /*1aa90*/  F2FP.BF16.F32.PACK_AB R173, R13, R173 ;  /* 0x000000ad0dad723e */ /* 0x000fe200000010ff */
[----:B------:R-:W-:Y:S01]  /*1aaa0*/  IMAD.MOV.U32 R13, RZ, RZ, R22 ;  /* 0x000000ffff0d7224 */ /* 0x000fe200078e0016 */
[----:B------:R-:W-:Y:S01]  /*1aab0*/  F2FP.BF16.F32.PACK_AB R174, R20, R174 ;  /* 0x000000ae14ae723e */ /* 0x000fe200000010ff */
[----:B------:R-:W-:Y:S01]  /*1aac0*/  IMAD.MOV.U32 R12, RZ, RZ, R0 ;  /* 0x000000ffff0c7224 */ /* 0x000fe200078e0000 */
[----:B------:R-:W-:Y:S01]  /*1aad0*/  F2FP.BF16.F32.PACK_AB R168, R21, R168 ;  /* 0x000000a815a8723e */ /* 0x000fe200000010ff */
[----:B------:R-:W-:Y:S01]  /*1aae0*/  IMAD.MOV.U32 R6, RZ, RZ, R8 ;  /* 0x000000ffff067224 */ /* 0x000fe200078e0008 */
[----:B------:R-:W0:Y:S01]  /*1aaf0*/  MUFU.EX2 R34, R34 ;  /* 0x0000002200227308 */ /* 0x000e220000000800 */
[----:B--2---:R-:W-:Y:S01]  /*1ab00*/  FADD.FTZ R14, R152, R5 ;  /* 0x00000005980e7221 */ /* 0x004fe20000010000 */
[----:B------:R-:W-:-:S02]  /*1ab10*/  F2FP.BF16.F32.PACK_AB R170, R24, R170 ;  /* 0x000000aa18aa723e */ /* 0x000fc400000010ff */
[----:B------:R-:W-:Y:S02]  /*1ab20*/  F2FP.BF16.F32.PACK_AB R164, R25, R164 ;  /* 0x000000a419a4723e */ /* 0x000fe400000010ff */
[----:B------:R-:W-:Y:S02]  /*1ab30*/  F2FP.BF16.F32.PACK_AB R166, R28, R166 ;  /* 0x000000a61ca6723e */ /* 0x000fe400000010ff */
[----:B------:R-:W2:Y:S01]  /*1ab40*/  MUFU.EX2 R37, R37 ;  /* 0x0000002500257308 */ /* 0x000ea20000000800 */
[----:B-1----:R-:W-:Y:S01]  /*1ab50*/  FADD.FTZ R5, R175, R10 ;  /* 0x0000000aaf057221 */ /* 0x002fe20000010000 */
[----:B------:R-:W-:Y:S02]  /*1ab60*/  F2FP.BF16.F32.PACK_AB R160, R29, R160 ;  /* 0x000000a01da0723e */ /* 0x000fe400000010ff */
[----:B------:R-:W-:Y:S02]  /*1ab70*/  F2FP.BF16.F32.PACK_AB R162, R32, R162 ;  /* 0x000000a220a2723e */ /* 0x000fe400000010ff */
[----:B------:R-:W-:-:S02]  /*1ab80*/  F2FP.BF16.F32.PACK_AB R156, R33, R156 ;  /* 0x0000009c219c723e */ /* 0x000fc400000010ff */
[----:B------:R-:W1:Y:S01]  /*1ab90*/  MUFU.EX2 R169, R169 ;  /* 0x000000a900a97308 */ /* 0x000e620000000800 */
[----:B0-----:R-:W-:Y:S01]  /*1aba0*/  FADD.FTZ R10, R34, R5 ;  /* 0x00000005220a7221 */ /* 0x001fe20000010000 */
[----:B------:R-:W-:Y:S02]  /*1abb0*/  F2FP.BF16.F32.PACK_AB R158, R36, R158 ;  /* 0x0000009e249e723e */ /* 0x000fe400000010ff */
[----:B------:R-:W-:Y:S02]  /*1abc0*/  F2FP.BF16.F32.PACK_AB R181, R26, R181 ;  /* 0x000000b51ab5723e */ /* 0x000fe400000010ff */
[----:B------:R-:W-:Y:S02]  /*1abd0*/  F2FP.BF16.F32.PACK_AB R183, R27, R183 ;  /* 0x000000b71bb7723e */ /* 0x000fe400000010ff */
[----:B------:R-:W0:Y:S01]  /*1abe0*/  MUFU.EX2 R154, R154 ;  /* 0x0000009a009a7308 */ /* 0x000e220000000800 */
[C---:B--2---:R-:W-:Y:S01]  /*1abf0*/  FADD.FTZ R11, R37.reuse, R14 ;  /* 0x0000000e250b7221 */ /* 0x044fe20000010000 */
[----:B------:R-:W-:-:S02]  /*1ac00*/  F2FP.BF16.F32.PACK_AB R152, R37, R152 ;  /* 0x000000982598723e */ /* 0x000fc400000010ff */
[----:B------:R-:W-:Y:S02]  /*1ac10*/  F2FP.BF16.F32.PACK_AB R177, R30, R177 ;  /* 0x000000b11eb1723e */ /* 0x000fe400000010ff */
[----:B------:R-:W-:Y:S02]  /*1ac20*/  F2FP.BF16.F32.PACK_AB R179, R31, R179 ;  /* 0x000000b31fb3723e */ /* 0x000fe400000010ff */
[----:B------:R-:W2:Y:S01]  /*1ac30*/  MUFU.EX2 R35, R35 ;  /* 0x0000002300237308 */ /* 0x000ea20000000800 */
[----:B-1----:R-:W-:Y:S01]  /*1ac40*/  FADD.FTZ R10, R169, R10 ;  /* 0x0000000aa90a7221 */ /* 0x002fe20000010000 */
        /* <DEDUP_REMOVED lines=18> */
[----:B------:R-:W-:Y:S01]  /*1ad70*/  F2FP.BF16.F32.PACK_AB R165, R9, R165 ;  /* 0x000000a509a5723e */ /* 0x000fe200000010ff */
[----:B------:R-:W-:-:S05]  /*1ad80*/  IMAD.MOV.U32 R9, RZ, RZ, R186 ;  /* 0x000000ffff097224 */ /* 0x000fca00078e00ba */
        /* <DEDUP_REMOVED lines=33> */
[----:B------:R-:W-:Y:S06]  /*1afa0*/  @P2 BRA `(.L_x_7974) ;  /* 0xffffffcc00842947 */ /* 0x000fec000383ffff */
.L_x_7956:
[----:B------:R-:W-:Y:S05]  /*1afb0*/  WARPSYNC.ALL ;  /* 0x0000000000007948 */ /* 0x000fea0003800000 */
[----:B------:R-:W-:Y:S06]  /*1afc0*/  BAR.ARV 0x8, 0x180 ;  /* 0x0206000000007b1d */ /* 0x000fec0000002000 */
[----:B------:R-:W-:Y:S05]  /*1afd0*/  @!P0 BRA `(.L_x_7975) ;  /* 0x0000000000048947 */ /* 0x000fea0003800000 */
[----:B------:R-:W-:Y:S01]  /*1afe0*/  BPT.TRAP 0x1 ;  /* 0x000000040000795c */ /* 0x000fe20000300000 */
.L_x_7975:
[----:B------:R-:W-:Y:S01]  /*1aff0*/  IMAD R10, R22, 0x8, R2 ;  /* 0x00000008160a7824 */ /* 0x000fe200078e0202 */
[----:B------:R-:W-:-:S04]  /*1b000*/  SHF.L.U32 R3, R186, 0x1f, RZ ;  /* 0x0000001fba037819 */ /* 0x000fc800000006ff */
[----:B------:R0:W1:Y:S01]  /*1b010*/  SYNCS.PHASECHK.TRANS64.TRYWAIT P2, [R10+URZ+0x28850], R3 ;  /* 0x028850030a0075a7 */ /* 0x000062000804017f */
[----:B------:R-:W-:Y:S05]  /*1b020*/  @!P0 BRA `(.L_x_7976) ;  /* 0x0000000000048947 */ /* 0x000fea0003800000 */
[----:B------:R-:W-:Y:S01]  /*1b030*/  BPT.TRAP 0x1 ;  /* 0x000000040000795c */ /* 0x000fe20000300000 */
.L_x_7976:
[----:B------:R-:W-:-:S05]  /*1b040*/  VIADD R2, R2, 0x400 ;  /* 0x0000040002027836 */ /* 0x000fca0000000000 */
[----:B------:R-:W-:-:S04]  /*1b050*/  SHF.R.U32.HI R2, RZ, 0x4, R2 ;  /* 0x00000004ff027819 */ /* 0x000fc80000011602 */
[----:B------:R-:W-:-:S04]  /*1b060*/  LOP3.LUT R2, R2, 0x3fff, RZ, 0xc0, !PT ;  /* 0x00003fff02027812 */ /* 0x000fc800078ec0ff */
[----:B------:R-:W-:Y:S01]  /*1b070*/  LOP3.LUT R7, R2, 0x4000000, RZ, 0xfc, !PT ;  /* 0x0400000002077812 */ /* 0x000fe200078efcff */
[----:B-1----:R-:W-:Y:S06]  /*1b080*/  @P2 BRA `(.L_x_7977) ;  /* 0x0000000000082947 */ /* 0x002fec0003800000 */
[----:B------:R-:W1:Y:S02]  /*1b090*/  SYNCS.PHASECHK.TRANS64.TRYWAIT P0, [R10+URZ+0x28850], R3 ;  /* 0x028850030a0075a7 */ /* 0x000e64000800017f */
[----:B-1----:R-:W-:Y:S05]  /*1b0a0*/  @!P0 BRA `(.L_x_7978) ;  /* 0x000000dc00108947 */ /* 0x002fea0003800000 */
.L_x_7977:
[----:B------:R-:W-:Y:S01]  /*1b0b0*/  IMAD R2, R22, 0x800, R7 ;  /* 0x0000080016027824 */ /* 0x000fe200078e0207 */
[----:B------:R-:W-:Y:S05]  /*1b0c0*/  WARPSYNC.ALL ;  /* 0x0000000000007948 */ /* 0x000fea0003800000 */
[----:B01----:R-:W-:Y:S01]  /*1b0d0*/  IMAD.MOV.U32 R3, RZ, RZ, 0x40000040 ;  /* 0x40000040ff037424 */ /* 0x003fe200078e00ff */
[C---:B------:R-:W-:Y:S01]  /*1b0e0*/  R2UR UR6, R2.reuse ;  /* 0x00000000020672ca */ /* 0x040fe200000e0000 */
[----:B------:R-:W-:Y:S01]  /*1b0f0*/  WARPGROUP.ARRIVE ;  /* 0x00000000000079c5 */ /* 0x000fe20000000000 */
[----:B------:R-:W-:Y:S02]  /*1b100*/  VIADD R6, R2, 0x80 ;  /* 0x0000008002067836 */ /* 0x000fe40000000000 */
[----:B------:R-:W-:Y:S01]  /*1b110*/  R2UR UR7, R3 ;  /* 0x00000000030772ca */ /* 0x000fe200000e0000 */
[----:B------:R-:W-:-:S02]  /*1b120*/  IMAD.MOV.U32 R7, RZ, RZ, 0x40000040 ;  /* 0x40000040ff077424 */ /* 0x000fc400078e00ff */
[----:B------:R-:W-:Y:S02]  /*1b130*/  IMAD.MOV.U32 R3, RZ, RZ, 0x40000040 ;  /* 0x40000040ff037424 */ /* 0x000fe400078e00ff */
[----:B------:R-:W-:Y:S02]  /*1b140*/  @!P1 VIADD R10, R10, 0x28860 ;  /* 0x000288600a0a9836 */ /* 0x000fe40000000000 */
[----:B------:R-:W-:Y:S02]  /*1b150*/  VIADD R22, R22, 0x1 ;  /* 0x0000000116167836 */ /* 0x000fe40000000000 */
[----:B------:R-:W-:Y:S01]  /*1b160*/  IMAD.U32 R14, RZ, RZ, UR46 ;  /* 0x0000002eff0e7e24 */ /* 0x000fe2000f8e00ff */
[----:B------:R-:W-:Y:S01]  /*1b170*/  @!P1 PRMT R10, RZ, 0x654, R10 ;  /* 0x00000654ff0a9816 */ /* 0x000fe2000000000a */
[----:B------:R-:W-:Y:S01]  /*1b180*/  IMAD.MOV.U32 R40, RZ, RZ, -0x800000 ;  /* 0xff800000ff287424 */ /* 0x000fe200078e00ff */
[----:B------:R-:W-:Y:S01]  /*1b190*/  ISETP.NE.AND P2, PT, R22, 0x2, PT ;  /* 0x000000021600780c */ /* 0x000fe20003f45270 */
[----:B------:R-:W-:Y:S01]  /*1b1a0*/  HGMMA.64x128x16.F32.BF16 R88, R180, gdesc[UR4].tnspB, R88, gsb0 ;  /* 0x41e00004b4587df0 */ /* 0x000fe20008001858 */
[----:B------:R-:W-:Y:S01]  /*1b1b0*/  R2UR UR6, R6 ;  /* 0x00000000060672ca */ /* 0x000fe200000e0000 */
[----:B------:R-:W-:Y:S01]  /*1b1c0*/  VIADD R6, R2, 0x100 ;  /* 0x0000010002067836 */ /* 0x000fe20000000000 */
[----:B------:R-:W-:Y:S01]  /*1b1d0*/  R2UR UR7, R7 ;  /* 0x00000000070772ca */ /* 0x000fe200000e0000 */
[----:B------:R-:W-:Y:S01]  /*1b1e0*/  IMAD.MOV.U32 R7, RZ, RZ, 0x40000040 ;  /* 0x40000040ff077424 */ /* 0x000fe200078e00ff */
[----:B------:R-:W-:Y:S01]  /*1b1f0*/  SEL R22, R22, RZ, P2 ;  /* 0x000000ff16167207 */ /* 0x000fe20001000000 */
[----:B------:R-:W-:Y:S01]  /*1b200*/  VIADD R213, R213, 0x1 ;  /* 0x00000001d5d57836 */ /* 0x000fe20000000000 */
[----:B------:R-:W-:-:S02]  /*1b210*/  WARPGROUP.DEPBAR.LE gsb0, 0x0 ;  /* 0x00008000000079c5 */ /* 0x000fc40000010000 */
[----:B------:R-:W-:-:S07]  /*1b220*/  WARPGROUP.ARRIVE ;  /* 0x00000000000079c5 */ /* 0x000fce0000000000 */
        /* <DEDUP_REMOVED lines=35> */
[----:B------:R-:W-:Y:S02]  /*1b460*/  R2UR UR6, R2 ;  /* 0x00000000020672ca */ /* 0x000fe400000e0000 */
[----:B------:R-:W-:Y:S01]  /*1b470*/  R2UR UR7, R3 ;  /* 0x00000000030772ca */ /* 0x000fe200000e0000 */
[----:B------:R-:W0:Y:S04]  /*1b480*/  SHFL.BFLY PT, R2, R5, 0x2, 0x1f ;  /* 0x0c401f0005027f89 */ /* 0x000e2800000e0000 */
[----:B------:R-:W1:Y:S01]  /*1b490*/  SHFL.BFLY PT, R3, R4, 0x2, 0x1f ;  /* 0x0c401f0004037f89 */ /* 0x000e6200000e0000 */
[----:B0-----:R-:W-:Y:S01]  /*1b4a0*/  FADD.FTZ R2, R2, R5 ;  /* 0x0000000502027221 */ /* 0x001fe20000010000 */
[----:B------:R-:W-:-:S02]  /*1b4b0*/  IMAD.U32 R5, RZ, RZ, UR46 ;  /* 0x0000002eff057e24 */ /* 0x000fc4000f8e00ff */
[----:B-1----:R-:W-:Y:S01]  /*1b4c0*/  FADD.FTZ R6, R3, R4 ;  /* 0x0000000403067221 */ /* 0x002fe20000010000 */
[----:B------:R-:W-:Y:S01]  /*1b4d0*/  IMAD.MOV.U32 R4, RZ, RZ, RZ ;  /* 0x000000ffff047224 */ /* 0x000fe200078e00ff */
[----:B------:R-:W0:Y:S04]  /*1b4e0*/  SHFL.BFLY PT, R3, R2, 0x1, 0x1f ;  /* 0x0c201f0002037f89 */ /* 0x000e2800000e0000 */
[----:B------:R-:W1:Y:S01]  /*1b4f0*/  SHFL.BFLY PT, R7, R6, 0x1, 0x1f ;  /* 0x0c201f0006077f89 */ /* 0x000e6200000e0000 */
[----:B0-----:R-:W-:Y:S01]  /*1b500*/  FADD.FTZ R11, R2, R3 ;  /* 0x00000003020b7221 */ /* 0x001fe20000010000 */
[----:B------:R-:W-:Y:S01]  /*1b510*/  SEL R3, RZ, 0x1, P2 ;  /* 0x00000001ff037807 */ /* 0x000fe20001000000 */
[----:B-1----:R-:W-:-:S03]  /*1b520*/  FADD.FTZ R12, R6, R7 ;  /* 0x00000007060c7221 */ /* 0x002fc60000010000 */
        /* <DEDUP_REMOVED lines=85> */
.L_x_7852:
        /* <DEDUP_REMOVED lines=11> */
[----:B------:R-:W-:Y:S01]  /*1bb30*/  ULDC UR4, c[0x0][0xad4] ;  /* 0x0002b50000047ab9 */ /* 0x000fe20000000800 */
[----:B------:R-:W-:Y:S01]  /*1bb40*/  F2FP.BF16.F32.PACK_AB R34, R133, R132 ;  /* 0x000000848522723e */ /* 0x000fe200000010ff */
[----:B------:R-:W3:Y:S01]  /*1bb50*/  S2R R5, SR_SWINHI ;  /* 0x0000000000057919 */ /* 0x000ee20000002f00 */
[----:B------:R-:W-:Y:S02]  /*1bb60*/  MOV R42, R2 ;  /* 0x00000002002a7202 */ /* 0x000fe40000000f00 */
[----:B---3--:R-:W-:-:S03]  /*1bb70*/  MOV R43, R5 ;  /* 0x00000005002b7202 */ /* 0x008fc60000000f00 */
[----:B--2---:R-:W-:-:S03]  /*1bb80*/  IMAD.WIDE R4, R0, 0x2, R42 ;  /* 0x0000000200047825 */ /* 0x004fc600078e022a */
[C---:B------:R-:W-:Y:S02]  /*1bb90*/  IADD3 R41, P0, R4.reuse, 0x40, RZ ;  /* 0x0000004004297810 */ /* 0x040fe40007f1e0ff */
[C---:B------:R-:W-:Y:S02]  /*1bba0*/  LOP3.LUT R7, R4.reuse, 0x380, RZ, 0xc0, !PT ;  /* 0x0000038004077812 */ /* 0x040fe400078ec0ff */
[----:B------:R-:W-:Y:S01]  /*1bbb0*/  IADD3 R35, P5, R4, 0x20, RZ ;  /* 0x0000002004237810 */ /* 0x000fe20007fbe0ff */
[--C-:B------:R-:W-:Y:S01]  /*1bbc0*/  IMAD.X R11, RZ, RZ, R5.reuse, P0 ;  /* 0x000000ffff0b7224 */ /* 0x100fe200000e0605 */
[----:B------:R-:W-:Y:S02]  /*1bbd0*/  ISETP.NE.AND P0, PT, R208, RZ, PT ;  /* 0x000000ffd000720c */ /* 0x000fe40003f05270 */
[----:B------:R-:W-:Y:S01]  /*1bbe0*/  IADD3 R12, P1, R4, 0x60, RZ ;  /* 0x00000060040c7810 */ /* 0x000fe20007f3e0ff */
[--C-:B------:R-:W-:Y:S01]  /*1bbf0*/  IMAD.X R9, RZ, RZ, R5.reuse, P5 ;  /* 0x000000ffff097224 */ /* 0x100fe200028e0605 */
[----:B------:R-:W-:Y:S01]  /*1bc00*/  SEL R208, R208, UR4, P0 ;  /* 0x00000004d0d07c07 */ /* 0x000fe20008000000 */
[----:B------:R-:W-:Y:S05]  /*1bc10*/  WARPSYNC.ALL ;  /* 0x0000000000007948 */ /* 0x000fea0003800000 */
[----:B------:R-:W-:Y:S01]  /*1bc20*/  SHF.R.U64 R7, R7, 0x3, RZ ;  /* 0x0000000307077819 */ /* 0x000fe200000012ff */
[----:B------:R-:W-:Y:S01]  /*1bc30*/  IMAD.X R13, RZ, RZ, R5, P1 ;  /* 0x000000ffff0d7224 */ /* 0x000fe200008e0605 */
[----:B------:R-:W-:Y:S01]  /*1bc40*/  LOP3.LUT R0, R35, 0x380, RZ, 0xc0, !PT ;  /* 0x0000038023007812 */ /* 0x000fe200078ec0ff */
[----:B------:R-:W-:Y:S01]  /*1bc50*/  ULDC.64 UR4, c[0x0][0xc00] ;  /* 0x0003000000047ab9 */ /* 0x000fe20000000a00 */
[----:B------:R-:W-:Y:S01]  /*1bc60*/  LOP3.LUT R6, R41, 0x380, RZ, 0xc0, !PT ;  /* 0x0000038029067812 */ /* 0x000fe200078ec0ff */
[----:B------:R-:W-:Y:S01]  /*1bc70*/  ULDC.64 UR6, c[0x0][0xc08] ;  /* 0x0003020000067ab9 */ /* 0x000fe20000000a00 */
[----:B------:R-:W-:-:S02]  /*1bc80*/  LOP3.LUT R8, R12, 0x380, RZ, 0xc0, !PT ;  /* 0x000003800c087812 */ /* 0x000fc400078ec0ff */
[C---:B------:R-:W-:Y:S02]  /*1bc90*/  IADD3 R45, P2, R4.reuse, 0x4000, RZ ;  /* 0x00004000042d7810 */ /* 0x040fe40007f5e0ff */
[C---:B------:R-:W-:Y:S02]  /*1bca0*/  IADD3 R47, P3, R4.reuse, 0x4020, RZ ;  /* 0x00004020042f7810 */ /* 0x040fe40007f7e0ff */
[C---:B-1----:R-:W-:Y:S01]  /*1bcb0*/  IADD3 R24, P4, R4.reuse, 0x4040, RZ ;  /* 0x0000404004187810 */ /* 0x042fe20007f9e0ff */
[--C-:B------:R-:W-:Y:S01]  /*1bcc0*/  IMAD.X R15, RZ, RZ, R5.reuse, P2 ;  /* 0x000000ffff0f7224 */ /* 0x100fe200010e0605 */
[----:B------:R-:W-:Y:S01]  /*1bcd0*/  BAR.SYNC.DEFER_BLOCKING 0x1, 0x100 ;  /* 0x0044000000007b1d */ /* 0x000fe20000010000 */
[----:B------:R-:W-:Y:S01]  /*1bce0*/  IADD3 R49, P5, R4, 0x4060, RZ ;  /* 0x0000406004317810 */ /* 0x000fe20007fbe0ff */
[--C-:B------:R-:W-:Y:S01]  /*1bcf0*/  IMAD.X R29, RZ, RZ, R5.reuse, P3 ;  /* 0x000000ffff1d7224 */ /* 0x100fe200018e0605 */
[----:B------:R-:W-:Y:S01]  /*1bd00*/  LOP3.LUT R4, R7, R4, RZ, 0x3c, !PT ;  /* 0x0000000407047212 */ /* 0x000fe200078e3cff */
[--C-:B------:R-:W-:Y:S01]  /*1bd10*/  IMAD.X R31, RZ, RZ, R5.reuse, P4 ;  /* 0x000000ffff1f7224 */ /* 0x100fe200020e0605 */
[----:B------:R-:W-:Y:S01]  /*1bd20*/  SHF.R.U64 R0, R0, 0x3, RZ ;  /* 0x0000000300007819 */ /* 0x000fe200000012ff */
[----:B------:R-:W-:Y:S01]  /*1bd30*/  IMAD.X R33, RZ, RZ, R5, P5 ;  /* 0x000000ffff217224 */ /* 0x000fe200028e0605 */
[----:B------:R-:W-:-:S02]  /*1bd40*/  SHF.R.U64 R6, R6, 0x3, RZ ;  /* 0x0000000306067819 */ /* 0x000fc400000012ff */
[----:B------:R-:W-:Y:S02]  /*1bd50*/  SHF.R.U64 R7, R8, 0x3, RZ ;  /* 0x0000000308077819 */ /* 0x000fe400000012ff */
[----:B------:R-:W-:Y:S02]  /*1bd60*/  LOP3.LUT R8, R0, R35, RZ, 0x3c, !PT ;  /* 0x0000002300087212 */ /* 0x000fe400078e3cff */
[----:B------:R-:W-:Y:S02]  /*1bd70*/  LOP3.LUT R10, R6, R41, RZ, 0x3c, !PT ;  /* 0x00000029060a7212 */ /* 0x000fe400078e3cff */
[----:B------:R-:W-:Y:S02]  /*1bd80*/  LOP3.LUT R12, R7, R12, RZ, 0x3c, !PT ;  /* 0x0000000c070c7212 */ /* 0x000fe400078e3cff */
[----:B------:R-:W-:Y:S02]  /*1bd90*/  LOP3.LUT R0, R45, 0x380, RZ, 0xc0, !PT ;  /* 0x000003802d007812 */ /* 0x000fe400078ec0ff */
[----:B------:R-:W-:-:S02]  /*1bda0*/  LOP3.LUT R6, R47, 0x380, RZ, 0xc0, !PT ;  /* 0x000003802f067812 */ /* 0x000fc400078ec0ff */
[----:B------:R-:W-:Y:S02]  /*1bdb0*/  LOP3.LUT R7, R24, 0x380, RZ, 0xc0, !PT ;  /* 0x0000038018077812 */ /* 0x000fe400078ec0ff */
[----:B------:R-:W-:Y:S02]  /*1bdc0*/  SHF.R.U64 R0, R0, 0x3, RZ ;  /* 0x0000000300007819 */ /* 0x000fe400000012ff */
[----:B------:R-:W-:Y:S02]  /*1bdd0*/  SHF.R.U64 R6, R6, 0x3, RZ ;  /* 0x0000000306067819 */ /* 0x000fe400000012ff */
[----:B------:R-:W-:Y:S02]  /*1bde0*/  SHF.R.U64 R7, R7, 0x3, RZ ;  /* 0x0000000307077819 */ /* 0x000fe400000012ff */
[----:B------:R-:W-:Y:S02]  /*1bdf0*/  LOP3.LUT R32, R49, 0x380, RZ, 0xc0, !PT ;  /* 0x0000038031207812 */ /* 0x000fe400078ec0ff */
[----:B------:R-:W-:-:S02]  /*1be00*/  LOP3.LUT R14, R0, R45, RZ, 0x3c, !PT ;  /* 0x0000002d000e7212 */ /* 0x000fc400078e3cff */
[----:B------:R-:W-:Y:S01]  /*1be10*/  LOP3.LUT R28, R6, R47, RZ, 0x3c, !PT ;  /* 0x0000002f061c7212 */ /* 0x000fe200078e3cff */
[----:B------:R-:W1:Y:S01]  /*1be20*/  LDC.64 R44, c[0x0][0xc00] ;  /* 0x00030000ff2c7b82 */ /* 0x000e620000000a00 */
[----:B------:R-:W-:Y:S02]  /*1be30*/  LOP3.LUT R30, R7, R24, RZ, 0x3c, !PT ;  /* 0x00000018071e7212 */ /* 0x000fe400078e3cff */
[----:B------:R-:W-:Y:S02]  /*1be40*/  MOV R0, R4 ;  /* 0x0000000400007202 */ /* 0x000fe40000000f00 */
[----:B------:R-:W-:Y:S02]  /*1be50*/  F2FP.BF16.F32.PACK_AB R4, R21, R20 ;  /* 0x000000141504723e */ /* 0x000fe400000010ff */
[----:B------:R-:W-:Y:S02]  /*1be60*/  F2FP.BF16.F32.PACK_AB R5, R91, R90 ;  /* 0x0000005a5b05723e */ /* 0x000fe400000010ff */
[----:B------:R-:W-:-:S02]  /*1be70*/  F2FP.BF16.F32.PACK_AB R6, R93, R92 ;  /* 0x0000005c5d06723e */ /* 0x000fc400000010ff */
[----:B------:R-:W-:Y:S02]  /*1be80*/  F2FP.BF16.F32.PACK_AB R7, R95, R94 ;  /* 0x0000005e5f07723e */ /* 0x000fe400000010ff */
[----:B------:R-:W-:Y:S02]  /*1be90*/  SHF.R.U64 R32, R32, 0x3, RZ ;  /* 0x0000000320207819 */ /* 0x000fe400000012ff */
[----:B------:R-:W-:Y:S01]  /*1bea0*/  MOV R48, R10 ;  /* 0x0000000a00307202 */ /* 0x000fe20000000f00 */
[----:B------:R2:W-:Y:S01]  /*1beb0*/  STSM.16.M88.4 [R0], R4 ;  /* 0x0000000400007844 */ /* 0x0005e20000000200 */
[----:B------:R-:W-:Y:S02]  /*1bec0*/  LOP3.LUT R32, R32, R49, RZ, 0x3c, !PT ;  /* 0x0000003120207212 */ /* 0x000fe400078e3cff */
[----:B------:R-:W-:Y:S02]  /*1bed0*/  MOV R49, R8 ;  /* 0x0000000800317202 */ /* 0x000fe40000000f00 */
[----:B------:R-:W-:-:S02]  /*1bee0*/  F2FP.BF16.F32.PACK_AB R8, R105, R104 ;  /* 0x000000686908723e */ /* 0x000fc400000010ff */
[----:B------:R-:W-:Y:S02]  /*1bef0*/  F2FP.BF16.F32.PACK_AB R9, R107, R106 ;  /* 0x0000006a6b09723e */ /* 0x000fe400000010ff */
[----:B------:R-:W-:Y:S02]  /*1bf00*/  F2FP.BF16.F32.PACK_AB R10, R109, R108 ;  /* 0x0000006c6d0a723e */ /* 0x000fe400000010ff */
[----:B------:R-:W-:Y:S02]  /*1bf10*/  F2FP.BF16.F32.PACK_AB R11, R111, R110 ;  /* 0x0000006e6f0b723e */ /* 0x000fe400000010ff */
[----:B------:R-:W-:Y:S02]  /*1bf20*/  MOV R47, R12 ;  /* 0x0000000c002f7202 */ /* 0x000fe40000000f00 */
[----:B------:R-:W-:Y:S02]  /*1bf30*/  MOV R46, R14 ;  /* 0x0000000e002e7202 */ /* 0x000fe40000000f00 */
[----:B--2---:R-:W-:-:S02]  /*1bf40*/  F2FP.BF16.F32.PACK_AB R4, R97, R96 ;  /* 0x000000606104723e */ /* 0x004fc400000010ff */
[----:B------:R-:W-:Y:S02]  /*1bf50*/  F2FP.BF16.F32.PACK_AB R5, R99, R98 ;  /* 0x000000626305723e */ /* 0x000fe400000010ff */
[----:B------:R-:W-:Y:S02]  /*1bf60*/  F2FP.BF16.F32.PACK_AB R6, R101, R100 ;  /* 0x000000646506723e */ /* 0x000fe400000010ff */
[----:B------:R-:W-:Y:S02]  /*1bf70*/  F2FP.BF16.F32.PACK_AB R7, R103, R102 ;  /* 0x000000666707723e */ /* 0x000fe400000010ff */
[----:B------:R-:W-:Y:S02]  /*1bf80*/  MOV R41, R28 ;  /* 0x0000001c00297202 */ /* 0x000fe40000000f00 */
[----:B------:R-:W-:Y:S01]  /*1bf90*/  MOV R24, R30 ;  /* 0x0000001e00187202 */ /* 0x000fe20000000f00 */
[----:B------:R2:W-:Y:S01]  /*1bfa0*/  STSM.16.M88.4 [R49], R4 ;  /* 0x0000000431007844 */ /* 0x0005e20000000200 */
[----:B------:R-:W-:-:S02]  /*1bfb0*/  F2FP.BF16.F32.PACK_AB R12, R37, R36 ;  /* 0x00000024250c723e */ /* 0x000fc400000010ff */
[----:B------:R-:W-:Y:S01]  /*1bfc0*/  F2FP.BF16.F32.PACK_AB R13, R115, R114 ;  /* 0x00000072730d723e */ /* 0x000fe200000010ff */
[----:B------:R-:W-:Y:S01]  /*1bfd0*/  STSM.16.M88.4 [R48], R8 ;  /* 0x0000000830007844 */ /* 0x000fe20000000200 */
[----:B------:R-:W-:Y:S02]  /*1bfe0*/  F2FP.BF16.F32.PACK_AB R14, R117, R116 ;  /* 0x00000074750e723e */ /* 0x000fe400000010ff */
[----:B------:R-:W-:Y:S02]  /*1bff0*/  F2FP.BF16.F32.PACK_AB R15, R119, R118 ;  /* 0x00000076770f723e */ /* 0x000fe400000010ff */
[----:B------:R-:W-:Y:S02]  /*1c000*/  F2FP.BF16.F32.PACK_AB R28, R121, R120 ;  /* 0x00000078791c723e */ /* 0x000fe400000010ff */
[----:B------:R-:W-:Y:S01]  /*1c010*/  F2FP.BF16.F32.PACK_AB R29, R123, R122 ;  /* 0x0000007a7b1d723e */ /* 0x000fe200000010ff */
[----:B------:R3:W-:Y:S01]  /*1c020*/  STSM.16.M88.4 [R47], R12 ;  /* 0x0000000c2f007844 */ /* 0x0007e20000000200 */
[----:B------:R-:W-:-:S02]  /*1c030*/  F2FP.BF16.F32.PACK_AB R30, R125, R124 ;  /* 0x0000007c7d1e723e */ /* 0x000fc400000010ff */
[----:B------:R-:W-:Y:S02]  /*1c040*/  F2FP.BF16.F32.PACK_AB R31, R39, R38 ;  /* 0x00000026271f723e */ /* 0x000fe400000010ff */
[----:B------:R-:W-:Y:S02]  /*1c050*/  MOV R0, R32 ;  /* 0x0000002000007202 */ /* 0x000fe40000000f00 */
[----:B------:R-:W-:Y:S01]  /*1c060*/  F2FP.BF16.F32.PACK_AB R32, R129, R128 ;  /* 0x000000808120723e */ /* 0x000fe200000010ff */
[----:B------:R-:W-:Y:S01]  /*1c070*/  STSM.16.M88.4 [R46], R28 ;  /* 0x0000001c2e007844 */ /* 0x000fe20000000200 */
[----:B------:R-:W-:Y:S02]  /*1c080*/  F2FP.BF16.F32.PACK_AB R33, R131, R130 ;  /* 0x000000828321723e */ /* 0x000fe400000010ff */
[----:B------:R-:W-:Y:S02]  /*1c090*/  F2FP.BF16.F32.PACK_AB R35, R135, R134 ;  /* 0x000000868723723e */ /* 0x000fe400000010ff */
[----:B--2---:R-:W-:-:S02]  /*1c0a0*/  F2FP.BF16.F32.PACK_AB R4, R137, R136 ;  /* 0x000000888904723e */ /* 0x004fc400000010ff */
[----:B------:R-:W-:Y:S01]  /*1c0b0*/  F2FP.BF16.F32.PACK_AB R5, R139, R138 ;  /* 0x0000008a8b05723e */ /* 0x000fe200000010ff */
[----:B------:R-:W-:Y:S01]  /*1c0c0*/  STSM.16.M88.4 [R41], R32 ;  /* 0x0000002029007844 */ /* 0x000fe20000000200 */
[----:B------:R-:W-:Y:S01]  /*1c0d0*/  F2FP.BF16.F32.PACK_AB R6, R141, R140 ;  /* 0x0000008c8d06723e */ /* 0x000fe200000010ff */
[----:B---3--:R-:W-:Y:S01]  /*1c0e0*/  IMAD.MOV.U32 R15, RZ, RZ, RZ ;  /* 0x000000ffff0f7224 */ /* 0x008fe200078e00ff */
[----:B------:R-:W-:Y:S01]  /*1c0f0*/  F2FP.BF16.F32.PACK_AB R7, R143, R142 ;  /* 0x0000008e8f07723e */ /* 0x000fe200000010ff */
[----:B-1----:R-:W-:Y:S01]  /*1c100*/  IMAD.WIDE R12, R209, 0x4, R44 ;  /* 0x00000004d10c7825 */ /* 0x002fe200078e022c */
[----:B------:R-:W-:Y:S02]  /*1c110*/  F2FP.BF16.F32.PACK_AB R8, R145, R144 ;  /* 0x000000909108723e */ /* 0x000fe400000010ff */
[----:B------:R-:W-:Y:S01]  /*1c120*/  F2FP.BF16.F32.PACK_AB R9, R147, R146 ;  /* 0x000000929309723e */ /* 0x000fe200000010ff */
[----:B------:R-:W-:Y:S01]  /*1c130*/  STSM.16.M88.4 [R24], R4 ;  /* 0x0000000418007844 */ /* 0x000fe20000000200 */
[----:B------:R-:W-:-:S02]  /*1c140*/  F2FP.BF16.F32.PACK_AB R10, R149, R148 ;  /* 0x00000094950a723e */ /* 0x000fc400000010ff */
[----:B------:R-:W-:Y:S02]  /*1c150*/  F2FP.BF16.F32.PACK_AB R11, R151, R150 ;  /* 0x00000096970b723e */ /* 0x000fe400000010ff */
[----:B------:R-:W-:-:S03]  /*1c160*/  ISETP.NE.U32.AND P3, PT, RZ, UR4, PT ;  /* 0x00000004ff007c0c */ /* 0x000fc6000bf65070 */
[----:B------:R1:W-:Y:S01]  /*1c170*/  STSM.16.M88.4 [R0], R8 ;  /* 0x0000000800007844 */ /* 0x0003e20000000200 */
[----:B------:R-:W-:Y:S01]  /*1c180*/  BAR.SYNC.DEFER_BLOCKING 0x1, 0x100 ;  /* 0x0044000000007b1d */ /* 0x000fe20000010000 */
[----:B------:R-:W-:Y:S02]  /*1c190*/  ISETP.NE.AND.EX P3, PT, RZ, UR5, PT, P3 ;  /* 0x00000005ff007c0c */ /* 0x000fe4000bf65330 */
[----:B------:R-:W-:Y:S02]  /*1c1a0*/  ISETP.NE.U32.AND P0, PT, RZ, UR6, PT ;  /* 0x00000006ff007c0c */ /* 0x000fe4000bf05070 */
[----:B------:R-:W-:Y:S01]  /*1c1b0*/  ISETP.GT.AND P1, PT, R208, 0x1, PT ;  /* 0x00000001d000780c */ /* 0x000fe20003f24270 */
[----:B-1----:R-:W-:Y:S02]  /*1c1c0*/  IMAD.MOV.U32 R10, RZ, RZ, 0x9b8 ;  /* 0x000009b8ff0a7424 */ /* 0x002fe400078e00ff */
[----:B------:R-:W1:Y:S06]  /*1c1d0*/  LDC R0, c[0x0][0xbe8] ;  /* 0x0002fa00ff007b82 */ /* 0x000e6c0000000800 */
[----:B------:R-:W5:Y:S01]  /*1c1e0*/  @P3 LDG.E R15, desc[UR42][R12.64] ;  /* 0x0000002a0c0f3981 */ /* 0x000f62000c1e1900 */
[----:B------:R-:W-:Y:S01]  /*1c1f0*/  ISETP.NE.AND.EX P0, PT, RZ, UR7, PT, P0 ;  /* 0x00000007ff007c0c */ /* 0x000fe2000bf05300 */
[----:B------:R-:W-:-:S02]  /*1c200*/  ULDC UR6, c[0x0][0xa88] ;  /* 0x0002a20000067ab9 */ /* 0x000fc40000000800 */
[----:B------:R-:W-:-:S10]  /*1c210*/  IMAD.U32 R29, RZ, RZ, UR6 ;  /* 0x00000006ff1d7e24 */ /* 0x000fd4000f8e00ff */
[----:B------:R-:W2:Y:S01]  /*1c220*/  @P0 LDC.64 R4, c[0x0][0xc08] ;  /* 0x00030200ff040b82 */ /* 0x000ea20000000a00 */
[----:B------:R-:W-:-:S07]  /*1c230*/  SEL R10, R10, 0x978, P1 ;  /* 0x000009780a0a7807 */ /* 0x000fce0000800000 */
[----:B------:R3:W4:Y:S08]  /*1c240*/  LDC.64 R6, c[0x0][R10+0x218] ;  /* 0x000086000a067b82 */ /* 0x0007300000000a00 */
[----:B------:R3:W0:Y:S01]  /*1c250*/  LDC.64 R8, c[0x0][R10+0x228] ;  /* 0x00008a000a087b82 */ /* 0x0006220000000a00 */
[----:B--2---:R-:W-:-:S05]  /*1c260*/  @P0 IMAD.WIDE R4, R209, 0x4, R4 ;  /* 0x00000004d1040825 */ /* 0x004fca00078e0204 */
[----:B------:R2:W5:Y:S01]  /*1c270*/  @P0 LDG.E R29, desc[UR42][R4.64] ;  /* 0x0000002a041d0981 */ /* 0x000562000c1e1900 */
[----:B-1----:R-:W-:Y:S01]  /*1c280*/  ISETP.NE.AND P2, PT, R0, 0x1, PT ;  /* 0x000000010000780c */ /* 0x002fe20003f45270 */
[----:B--2---:R3:W1:Y:S01]  /*1c290*/  LDC.64 R4, c[0x0][R10+0x220] ;  /* 0x000088000a047b82 */ /* 0x0046620000000a00 */
[----:B0---4-:R-:W-:Y:S11]  /*1c2a0*/  @P0 BRA `(.L_x_7981) ;  /* 0x0000000000100947 */ /* 0x011ff60003800000 */
[----:B------:R-:W-:Y:S05]  /*1c2b0*/  @!P3 BRA `(.L_x_7981) ;  /* 0x00000000000cb947 */ /* 0x000fea0003800000 */
[----:B------:R-:W2:Y:S04]  /*1c2c0*/  LDG.E R14, desc[UR42][R12.64] ;  /* 0x0000002a0c0e7981 */ /* 0x000ea8000c1e1900 */
[----:B-----5:R-:W2:Y:S02]  /*1c2d0*/  LDG.E R29, desc[UR42][R12.64+0x4] ;  /* 0x0000042a0c1d7981 */ /* 0x020ea4000c1e1900 */
[----:B--2---:R-:W-:-:S07]  /*1c2e0*/  IMAD.IADD R29, R29, 0x1, -R14 ;  /* 0x000000011d1d7824 */ /* 0x004fce00078e0a0e */
.L_x_7981:
[----:B------:R-:W2:Y:S01]  /*1c2f0*/  LDL R28, [R1+0x48] ;  /* 0x00004800011c7983 */ /* 0x000ea20000100800 */
[----:B---3--:R-:W0:Y:S01]  /*1c300*/  LDC.64 R10, c[0x0][R10+0x210] ;  /* 0x000084000a0a7b82 */ /* 0x008e220000000a00 */
[----:B------:R-:W-:Y:S01]  /*1c310*/  ISETP.NE.U32.AND P0, PT, RZ, UR4, PT ;  /* 0x00000004ff007c0c */ /* 0x000fe2000bf05070 */
[-C--:B------:R-:W-:Y:S01]  /*1c320*/  IMAD R33, R7, R206.reuse, RZ ;  /* 0x000000ce07217224 */ /* 0x080fe200078e02ff */
[----:B------:R-:W-:Y:S01]  /*1c330*/  SHF.R.S32.HI R14, RZ, 0x1f, R209 ;  /* 0x0000001fff0e7819 */ /* 0x000fe200000114d1 */
[----:B------:R-:W-:Y:S01]  /*1c340*/  IMAD.WIDE.U32 R6, R6, R206, RZ ;  /* 0x000000ce06067225 */ /* 0x000fe200078e00ff */
[----:B------:R-:W-:-:S03]  /*1c350*/  ISETP.NE.AND.EX P0, PT, RZ, UR5, PT, P0 ;  /* 0x00000005ff007c0c */ /* 0x000fc6000bf05300 */
[----:B------:R-:W3:Y:S01]  /*1c360*/  @P2 LDC R24, c[0x0][0xbec] ;  /* 0x0002fb00ff182b82 */ /* 0x000ee20000000800 */
[----:B------:R-:W-:Y:S01]  /*1c370*/  SEL R57, R209, RZ, !P0 ;  /* 0x000000ffd1397207 */ /* 0x000fe20004000000 */
[----:B------:R-:W-:Y:S01]  /*1c380*/  IMAD.IADD R45, R195, 0x1, R192 ;  /* 0x00000001c32d7824 */ /* 0x000fe200078e02c0 */
[----:B------:R-:W-:Y:S01]  /*1c390*/  SEL R31, R14, RZ, !P0 ;  /* 0x000000ff0e1f7207 */ /* 0x000fe20004000000 */
[----:B------:R-:W-:Y:S01]  /*1c3a0*/  IMAD.IADD R7, R7, 0x1, R33 ;  /* 0x0000000107077824 */ /* 0x000fe200078e0221 */
[----:B-----5:R-:W-:Y:S01]  /*1c3b0*/  SHF.R.S32.HI R14, RZ, 0x1f, R15 ;  /* 0x0000001fff0e7819 */ /* 0x020fe2000001140f */
[----:B-1----:R-:W-:Y:S02]  /*1c3c0*/  IMAD R5, R5, R57, RZ ;  /* 0x0000003905057224 */ /* 0x002fe400078e02ff */
[----:B------:R-:W1:Y:S02]  /*1c3d0*/  @P2 LDC R41, c[0x0][0xbf0] ;  /* 0x0002fc00ff292b82 */ /* 0x000e640000000800 */
[C---:B------:R-:W-:Y:S01]  /*1c3e0*/  IMAD R35, R4.reuse, R31, R5 ;  /* 0x0000001f04237224 */ /* 0x040fe200078e0205 */
[----:B------:R-:W-:Y:S01]  /*1c3f0*/  SEL R31, R215, RZ, P1 ;  /* 0x000000ffd71f7207 */ /* 0x000fe20000800000 */
[----:B------:R-:W-:-:S04]  /*1c400*/  IMAD.WIDE.U32 R4, R4, R57, RZ ;  /* 0x0000003904047225 */ /* 0x000fc800078e00ff */
[----:B------:R-:W4:Y:S01]  /*1c410*/  LDC.64 R12, c[0x0][0xba8] ;  /* 0x0002ea00ff0c7b82 */ /* 0x000f220000000a00 */
[----:B------:R-:W-:Y:S01]  /*1c420*/  IADD3 R6, P0, P3, R4, R6, R15 ;  /* 0x0000000604067210 */ /* 0x000fe20007b1e00f */
[----:B------:R-:W-:Y:S02]  /*1c430*/  IMAD.IADD R35, R5, 0x1, R35 ;  /* 0x0000000105237824 */ /* 0x000fe400078e0223 */
[----:B------:R-:W-:Y:S02]  /*1c440*/  IMAD.MOV.U32 R5, RZ, RZ, R45 ;  /* 0x000000ffff057224 */ /* 0x000fe400078e002d */
[----:B------:R-:W-:Y:S01]  /*1c450*/  IMAD R33, R9, R31, RZ ;  /* 0x0000001f09217224 */ /* 0x000fe200078e02ff */
[----:B------:R-:W-:Y:S01]  /*1c460*/  IADD3.X R7, R35, R7, R14, P0, P3 ;  /* 0x0000000723077210 */ /* 0x000fe200007e640e */
[----:B---3--:R-:W-:-:S04]  /*1c470*/  @P2 IMAD.HI.U32 R4, R45, R24, RZ ;  /* 0x000000182d042227 */ /* 0x008fc800078e00ff */
[----:B------:R-:W-:Y:S01]  /*1c480*/  IMAD.WIDE.U32 R8, R8, R31, RZ ;  /* 0x0000001f08087225 */ /* 0x000fe200078e00ff */
[----:B-1----:R-:W-:-:S03]  /*1c490*/  @P2 SHF.R.U32.HI R5, RZ, R41, R4 ;  /* 0x00000029ff052219 */ /* 0x002fc60000011604 */
[----:B------:R-:W-:Y:S01]  /*1c4a0*/  IMAD.IADD R33, R9, 0x1, R33 ;  /* 0x0000000109217824 */ /* 0x000fe200078e0221 */
[----:B------:R-:W-:Y:S01]  /*1c4b0*/  IADD3 R8, P0, P3, R5, R6, R8 ;  /* 0x0000000605087210 */ /* 0x000fe20007b1e008 */
[--C-:B------:R-:W-:Y:S01]  /*1c4c0*/  IMAD.MOV R31, RZ, RZ, -R5.reuse ;  /* 0x000000ffff1f7224 */ /* 0x100fe200078e0a05 */
[----:B------:R-:W-:Y:S01]  /*1c4d0*/  SHF.R.S32.HI R4, RZ, 0x1f, R5 ;  /* 0x0000001fff047819 */ /* 0x000fe20000011405 */
[----:B----4-:R-:W1:Y:S02]  /*1c4e0*/  @!P1 LDC R12, c[0x0][0xb50] ;  /* 0x0002d400ff0c9b82 */ /* 0x010e640000000800 */
[----:B------:R-:W-:Y:S01]  /*1c4f0*/  IMAD R5, R0, R31, R45 ;  /* 0x0000001f00057224 */ /* 0x000fe200078e022d */
[----:B------:R-:W-:-:S03]  /*1c500*/  IADD3.X R9, R4, R7, R33, P0, P3 ;  /* 0x0000000704097210 */ /* 0x000fc600007e6421 */
[-C--:B0-----:R-:W-:Y:S01]  /*1c510*/  IMAD R4, R11, R5.reuse, RZ ;  /* 0x000000050b047224 */ /* 0x081fe200078e02ff */
[----:B------:R-:W-:Y:S01]  /*1c520*/  SHF.R.S32.HI R7, RZ, 0x1f, R5 ;  /* 0x0000001fff077819 */ /* 0x000fe20000011405 */
[C---:B------:R-:W-:Y:S01]  /*1c530*/  IMAD.WIDE.U32 R8, R10.reuse, R5, R8 ;  /* 0x000000050a087225 */ /* 0x040fe200078e0008 */
[----:B------:R-:W0:Y:S03]  /*1c540*/  @!P1 LDC R13, c[0x0][0xb54] ;  /* 0x0002d500ff0d9b82 */ /* 0x000e260000000800 */
[----:B------:R-:W-:-:S04]  /*1c550*/  IMAD R7, R10, R7, R4 ;  /* 0x000000070a077224 */ /* 0x000fc800078e0204 */
[----:B------:R-:W-:Y:S02]  /*1c560*/  IMAD.IADD R4, R9, 0x1, R7 ;  /* 0x0000000109047824 */ /* 0x000fe400078e0207 */
[----:B------:R-:W-:Y:S01]  /*1c570*/  IMAD R9, R29, R0, RZ ;  /* 0x000000001d097224 */ /* 0x000fe200078e02ff */
[----:B-1----:R-:W-:-:S05]  /*1c580*/  LEA R12, P0, R8, R12, 0x2 ;  /* 0x0000000c080c7211 */ /* 0x002fca00078010ff */
[----:B------:R-:W-:Y:S01]  /*1c590*/  SHFL.IDX PT, R6, R12, 0x1, 0x1c1f ;  /* 0x003c1f000c067f89 */ /* 0x000fe200000e0000 */
[----:B0-----:R-:W-:-:S03]  /*1c5a0*/  LEA.HI.X R13, R8, R13, R4, 0x2, P0 ;  /* 0x0000000d080d7211 */ /* 0x001fc600000f1404 */
[----:B------:R-:W-:Y:S01]  /*1c5b0*/  SHFL.IDX PT, R4, R12, RZ, 0x1c1f ;  /* 0x001c1fff0c047589 */ /* 0x000fe200000e0000 */
[----:B------:R-:W-:-:S03]  /*1c5c0*/  LOP3.LUT P0, RZ, R233, 0x3, RZ, 0xc0, !PT ;  /* 0x00000003e9ff7812 */ /* 0x000fc6000780c0ff */
[----:B------:R-:W0:Y:S04]  /*1c5d0*/  SHFL.IDX PT, R5, R13, RZ, 0x1c1f ;  /* 0x001c1fff0d057589 */ /* 0x000e2800000e0000 */
[----:B------:R-:W1:Y:S01]  /*1c5e0*/  SHFL.IDX PT, R7, R13, 0x1, 0x1c1f ;  /* 0x003c1f000d077f89 */ /* 0x000e6200000e0000 */
[----:B--2---:R-:W-:-:S04]  /*1c5f0*/  IMAD.IADD R10, R28, 0x1, R192 ;  /* 0x000000011c0a7824 */ /* 0x004fc800078e02c0 */
[C---:B------:R-:W-:Y:S01]  /*1c600*/  VIADD R8, R10.reuse, 0x8 ;  /* 0x000000080a087836 */ /* 0x040fe20000000000 */
[----:B------:R-:W-:-:S04]  /*1c610*/  ISETP.GE.OR P3, PT, R10, R9, P0 ;  /* 0x000000090a00720c */ /* 0x000fc80000766670 */
[----:B------:R-:W-:-:S09]  /*1c620*/  ISETP.GE.OR P0, PT, R8, R9, P0 ;  /* 0x000000090800720c */ /* 0x000fd20000706670 */
[----:B0-----:R0:W-:Y:S04]  /*1c630*/  @!P3 ST.E desc[UR42][R4.64], R40 ;  /* 0x000000280400b985 */ /* 0x0011e8000c10192a */
[----:B-1----:R0:W-:Y:S01]  /*1c640*/  @!P0 ST.E desc[UR42][R6.64], R3 ;  /* 0x0000000306008985 */ /* 0x0021e2000c10192a */
[----:B------:R-:W-:Y:S05]  /*1c650*/  @P1 BRA `(.L_x_7982) ;  /* 0x0000000800a41947 */ /* 0x000fea0003800000 */
[----:B------:R-:W-:Y:S01]  /*1c660*/  IMAD.SHL.U32 R28, R23, 0x40, RZ ;  /* 0x00000040171c7824 */ /* 0x000fe200078e00ff */
[----:B------:R-:W-:Y:S01]  /*1c670*/  ULDC.64 UR4, c[0x0][0xaa0] ;  /* 0x0002a80000047ab9 */ /* 0x000fe20000000a00 */
[----:B------:R-:W1:Y:S02]  /*1c680*/  @P2 LDC R13, c[0x0][0xbec] ;  /* 0x0002fb00ff0d2b82 */ /* 0x000e640000000800 */
[----:B0-----:R-:W-:-:S04]  /*1c690*/  IMAD.IADD R3, R16, 0x1, R28 ;  /* 0x0000000110037824 */ /* 0x001fc800078e021c */
[----:B------:R-:W-:-:S03]  /*1c6a0*/  IMAD.WIDE R42, R3, 0x2, R42 ;  /* 0x00000002032a7825 */ /* 0x000fc600078e022a */
[C---:B------:R-:W-:Y:S02]  /*1c6b0*/  IADD3 R33, P0, R42.reuse, 0x2000, RZ ;  /* 0x000020002a217810 */ /* 0x040fe40007f1e0ff */
[----:B------:R-:W-:Y:S02]  /*1c6c0*/  IADD3 R29, P5, R42, 0x1000, RZ ;  /* 0x000010002a1d7810 */ /* 0x000fe40007fbe0ff */
[----:B------:R-:W-:Y:S02]  /*1c6d0*/  LOP3.LUT R32, R33, 0x380, RZ, 0xc0, !PT ;  /* 0x0000038021207812 */ /* 0x000fe400078ec0ff */
[----:B------:R-:W-:Y:S02]  /*1c6e0*/  LOP3.LUT R28, R29, 0x380, RZ, 0xc0, !PT ;  /* 0x000003801d1c7812 */ /* 0x000fe400078ec0ff */
[----:B------:R-:W-:Y:S01]  /*1c6f0*/  SHF.R.U64 R32, R32, 0x3, RZ ;  /* 0x0000000320207819 */ /* 0x000fe200000012ff */
[----:B------:R-:W-:Y:S01]  /*1c700*/  IMAD R14, R14, UR4, RZ ;  /* 0x000000040e0e7c24 */ /* 0x000fe2000f8e02ff */
[----:B------:R-:W-:-:S02]  /*1c710*/  SHF.R.U64 R28, R28, 0x3, RZ ;  /* 0x000000031c1c7819 */ /* 0x000fc400000012ff */
[----:B------:R-:W-:Y:S01]  /*1c720*/  LOP3.LUT R32, R32, R33, RZ, 0x3c, !PT ;  /* 0x0000002120207212 */ /* 0x000fe200078e3cff */
[--C-:B------:R-:W-:Y:S01]  /*1c730*/  IMAD.X R33, RZ, RZ, R43.reuse, P0 ;  /* 0x000000ffff217224 */ /* 0x100fe200000e062b */
[----:B------:R-:W-:Y:S02]  /*1c740*/  IADD3 R6, P0, R42, 0x7000, RZ ;  /* 0x000070002a067810 */ /* 0x000fe40007f1e0ff */
[----:B------:R-:W-:Y:S01]  /*1c750*/  LOP3.LUT R28, R28, R29, RZ, 0x3c, !PT ;  /* 0x0000001d1c1c7212 */ /* 0x000fe200078e3cff */
[--C-:B------:R-:W-:Y:S01]  /*1c760*/  IMAD.X R29, RZ, RZ, R43.reuse, P5 ;  /* 0x000000ffff1d7224 */ /* 0x100fe200028e062b */
[----:B------:R-:W-:Y:S01]  /*1c770*/  LOP3.LUT R3, R6, 0x380, RZ, 0xc0, !PT ;  /* 0x0000038006037812 */ /* 0x000fe200078ec0ff */
[----:B------:R-:W-:Y:S01]  /*1c780*/  IMAD.WIDE.U32 R10, R15, UR4, RZ ;  /* 0x000000040f0a7c25 */ /* 0x000fe2000f8e00ff */
[C---:B------:R-:W-:Y:S01]  /*1c790*/  IADD3 R37, P1, R42.reuse, 0x3000, RZ ;  /* 0x000030002a257810 */ /* 0x040fe20007f3e0ff */
[----:B------:R-:W5:Y:S01]  /*1c7a0*/  LD.E.128 R32, desc[UR42][R32.64] ;  /* 0x0000002a20207980 */ /* 0x000f62000c101d00 */
[----:B------:R-:W-:Y:S01]  /*1c7b0*/  SHF.R.U64 R3, R3, 0x3, RZ ;  /* 0x0000000303037819 */ /* 0x000fe200000012ff */
[----:B------:R-:W-:Y:S01]  /*1c7c0*/  IMAD.X R53, RZ, RZ, R43, P0 ;  /* 0x000000ffff357224 */ /* 0x000fe200000e062b */
[C---:B------:R-:W-:Y:S01]  /*1c7d0*/  IADD3 R41, P3, R42.reuse, 0x4000, RZ ;  /* 0x000040002a297810 */ /* 0x040fe20007f7e0ff */
[----:B------:R-:W5:Y:S01]  /*1c7e0*/  LD.E.128 R28, desc[UR42][R28.64] ;  /* 0x0000002a1c1c7980 */ /* 0x000f62000c101d00 */
[----:B------:R-:W-:Y:S01]  /*1c7f0*/  LOP3.LUT R52, R3, R6, RZ, 0x3c, !PT ;  /* 0x0000000603347212 */ /* 0x000fe200078e3cff */
[----:B------:R-:W-:Y:S01]  /*1c800*/  IMAD R3, R15, UR5, R14 ;  /* 0x000000050f037c24 */ /* 0x000fe2000f8e020e */
[C---:B------:R-:W-:Y:S01]  /*1c810*/  IADD3 R45, P4, R42.reuse, 0x5000, RZ ;  /* 0x000050002a2d7810 */ /* 0x040fe20007f9e0ff */
[----:B------:R-:W0:Y:S01]  /*1c820*/  @P2 LDC R14, c[0x0][0xbf0] ;  /* 0x0002fc00ff0e2b82 */ /* 0x000e220000000800 */
[----:B------:R-:W-:Y:S01]  /*1c830*/  IADD3 R49, P5, R42, 0x6000, RZ ;  /* 0x000060002a317810 */ /* 0x000fe20007fbe0ff */
[----:B------:R-:W-:Y:S01]  /*1c840*/  ULDC.64 UR4, c[0x0][0xae8] ;  /* 0x0002ba0000047ab9 */ /* 0x000fe20000000a00 */
[----:B------:R-:W-:Y:S01]  /*1c850*/  LOP3.LUT R36, R37, 0x380, RZ, 0xc0, !PT ;  /* 0x0000038025247812 */ /* 0x000fe200078ec0ff */
[----:B------:R-:W5:Y:S01]  /*1c860*/  LD.E.128 R52, desc[UR42][R52.64] ;  /* 0x0000002a34347980 */ /* 0x000f62000c101d00 */
[----:B------:R-:W-:-:S02]  /*1c870*/  LOP3.LUT R40, R41, 0x380, RZ, 0xc0, !PT ;  /* 0x0000038029287812 */ /* 0x000fc400078ec0ff */
[----:B------:R-:W-:Y:S02]  /*1c880*/  LOP3.LUT R44, R45, 0x380, RZ, 0xc0, !PT ;  /* 0x000003802d2c7812 */ /* 0x000fe400078ec0ff */
[----:B------:R-:W-:Y:S02]  /*1c890*/  LOP3.LUT R48, R49, 0x380, RZ, 0xc0, !PT ;  /* 0x0000038031307812 */ /* 0x000fe400078ec0ff */
[----:B------:R-:W-:Y:S01]  /*1c8a0*/  LOP3.LUT R5, R42, 0x380, RZ, 0xc0, !PT ;  /* 0x000003802a057812 */ /* 0x000fe200078ec0ff */
[----:B------:R-:W-:Y:S01]  /*1c8b0*/  IMAD.IADD R11, R11, 0x1, R3 ;  /* 0x000000010b0b7824 */ /* 0x000fe200078e0203 */
[----:B------:R-:W-:Y:S01]  /*1c8c0*/  SHF.R.U64 R36, R36, 0x3, RZ ;  /* 0x0000000324247819 */ /* 0x000fe200000012ff */
[----:B------:R-:W-:Y:S01]  /*1c8d0*/  IMAD R3, R207, 0x20, R23 ;  /* 0x00000020cf037824 */ /* 0x000fe200078e0217 */
[----:B------:R-:W-:Y:S02]  /*1c8e0*/  SHF.R.U64 R40, R40, 0x3, RZ ;  /* 0x0000000328287819 */ /* 0x000fe400000012ff */
[----:B------:R-:W-:-:S02]  /*1c8f0*/  SHF.R.U64 R44, R44, 0x3, RZ ;  /* 0x000000032c2c7819 */ /* 0x000fc400000012ff */
        /* <DEDUP_REMOVED lines=13> */
[----:B------:R-:W-:Y:S01]  /*1c9d0*/  IMAD.MOV.U32 R5, RZ, RZ, R43 ;  /* 0x000000ffff057224 */ /* 0x000fe200078e002b */
[----:B------:R-:W5:Y:S01]  /*1c9e0*/  LD.E.128 R36, desc[UR42][R36.64] ;  /* 0x0000002a24247980 */ /* 0x000f62000c101d00 */
[----:B------:R-:W-:-:S02]  /*1c9f0*/  IMAD.IADD R12, R192, 0x1, R3 ;  /* 0x00000001c00c7824 */ /* 0x000fc400078e0203 */
[----:B------:R-:W-:Y:S01]  /*1ca00*/  IMAD R11, R206, UR5, R11 ;  /* 0x00000005ce0b7c24 */ /* 0x000fe2000f8e020b */
[----:B------:R-:W-:Y:S01]  /*1ca10*/  ULDC.64 UR4, c[0x0][0xaf0] ;  /* 0x0002bc0000047ab9 */ /* 0x000fe20000000a00 */
[----:B-1----:R-:W-:Y:S01]  /*1ca20*/  @P2 IMAD.HI.U32 R3, R12, R13, RZ ;  /* 0x0000000d0c032227 */ /* 0x002fe200078e00ff */
[----:B------:R-:W5:Y:S03]  /*1ca30*/  LD.E.128 R4, desc[UR42][R4.64] ;  /* 0x0000002a04047980 */ /* 0x000f66000c101d00 */
[----:B------:R-:W-:Y:S01]  /*1ca40*/  IMAD R8, R8, UR4, RZ ;  /* 0x0000000408087c24 */ /* 0x000fe2000f8e02ff */
[----:B------:R-:W5:Y:S01]  /*1ca50*/  LD.E.128 R40, desc[UR42][R40.64] ;  /* 0x0000002a28287980 */ /* 0x000f62000c101d00 */
[----:B------:R-:W-:-:S03]  /*1ca60*/  IMAD.MOV.U32 R13, RZ, RZ, R12 ;  /* 0x000000ffff0d7224 */ /* 0x000fc600078e000c */
[----:B------:R-:W5:Y:S01]  /*1ca70*/  LD.E.128 R44, desc[UR42][R44.64] ;  /* 0x0000002a2c2c7980 */ /* 0x000f62000c101d00 */
[----:B------:R-:W-:-:S03]  /*1ca80*/  IMAD R15, R57, UR5, R8 ;  /* 0x00000005390f7c24 */ /* 0x000fc6000f8e0208 */
[----:B------:R-:W5:Y:S01]  /*1ca90*/  LD.E.128 R48, desc[UR42][R48.64] ;  /* 0x0000002a30307980 */ /* 0x000f62000c101d00 */
[----:B------:R-:W-:Y:S01]  /*1caa0*/  IMAD.WIDE.U32 R10, R57, UR4, R10 ;  /* 0x00000004390a7c25 */ /* 0x000fe2000f8e000a */
[----:B0-----:R-:W-:Y:S01]  /*1cab0*/  @P2 SHF.R.U32.HI R13, RZ, R14, R3 ;  /* 0x0000000eff0d2219 */ /* 0x001fe20000011603 */
[----:B------:R-:W-:Y:S01]  /*1cac0*/  ULDC.64 UR4, c[0x0][0xae0] ;  /* 0x0002b80000047ab9 */ /* 0x000fe20000000a00 */
[----:B------:R-:W-:Y:S01]  /*1cad0*/  @!PT LDS RZ, [RZ] ;  /* 0x00000000fffff984 */ /* 0x000fe20000000800 */
[----:B------:R-:W-:Y:S01]  /*1cae0*/  @!PT LDS RZ, [RZ] ;  /* 0x00000000fffff984 */ /* 0x000fe20000000800 */
[----:B------:R-:W-:Y:S01]  /*1caf0*/  @!PT LDS RZ, [RZ] ;  /* 0x00000000fffff984 */ /* 0x000fe20000000800 */
[----:B------:R-:W-:Y:S01]  /*1cb00*/  @!PT LDS RZ, [RZ] ;  /* 0x00000000fffff984 */ /* 0x000fe20000000800 */
[----:B------:R0:W-:Y:S06]  /*1cb10*/  MEMBAR.ALL.CTA ;  /* 0x0000000000007992 */ /* 0x0001ec0000008000 */
[----:B0-----:R-:W0:Y:S01]  /*1cb20*/  FENCE.VIEW.ASYNC.S ;  /* 0x00000000000073c6 */ /* 0x001e220000000000 */
[----:B------:R-:W-:Y:S01]  /*1cb30*/  IMAD.IADD R11, R11, 0x1, R15 ;  /* 0x000000010b0b7824 */ /* 0x000fe200078e020f */
[--C-:B------:R-:W-:Y:S01]  /*1cb40*/  SHF.R.S32.HI R8, RZ, 0x1f, R13.reuse ;  /* 0x0000001fff087819 */ /* 0x100fe2000001140d */
[----:B------:R-:W-:-:S04]  /*1cb50*/  IMAD.MOV R15, RZ, RZ, -R13 ;  /* 0x000000ffff0f7224 */ /* 0x000fc800078e0a0d */
[----:B------:R-:W-:Y:S02]  /*1cb60*/  IMAD R15, R0, R15, R12 ;  /* 0x0000000f000f7224 */ /* 0x000fe400078e020c */
[----:B------:R-:W-:Y:S02]  /*1cb70*/  IMAD R8, R8, UR4, RZ ;  /* 0x0000000408087c24 */ /* 0x000fe4000f8e02ff */
[----:B------:R-:W-:Y:S01]  /*1cb80*/  VIADD R3, R2, 0x28820 ;  /* 0x0002882002037836 */ /* 0x000fe20000000000 */
[----:B------:R-:W-:Y:S01]  /*1cb90*/  SHF.R.S32.HI R0, RZ, 0x1f, R15 ;  /* 0x0000001fff007819 */ /* 0x000fe2000001140f */
[C---:B------:R-:W-:Y:S02]  /*1cba0*/  IMAD R21, R13.reuse, UR5, R8 ;  /* 0x000000050d157c24 */ /* 0x040fe4000f8e0208 */
[----:B------:R-:W-:Y:S01]  /*1cbb0*/  IMAD.WIDE.U32 R10, R13, UR4, R10 ;  /* 0x000000040d0a7c25 */ /* 0x000fe2000f8e000a */
[----:B------:R-:W-:Y:S01]  /*1cbc0*/  ULDC.64 UR4, c[0x0][0xad8] ;  /* 0x0002b60000047ab9 */ /* 0x000fe20000000a00 */
[----:B------:R-:W-:-:S02]  /*1cbd0*/  PRMT R3, RZ, 0x654, R3 ;  /* 0x00000654ff037816 */ /* 0x000fc40000000003 */
[----:B------:R-:W-:Y:S02]  /*1cbe0*/  IMAD.IADD R11, R11, 0x1, R21 ;  /* 0x000000010b0b7824 */ /* 0x000fe400078e0215 */
[----:B------:R-:W-:Y:S02]  /*1cbf0*/  IMAD R0, R0, UR4, RZ ;  /* 0x0000000400007c24 */ /* 0x000fe4000f8e02ff */
[C---:B------:R-:W-:Y:S01]  /*1cc00*/  IMAD.WIDE.U32 R10, R15.reuse, UR4, R10 ;  /* 0x000000040f0a7c25 */ /* 0x040fe2000f8e000a */
[----:B0-----:R0:W-:Y:S03]  /*1cc10*/  SYNCS.ARRIVE.TRANS64.RED.A1T0 RZ, [R3+URZ], RZ ;  /* 0x000000ff03ff79a7 */ /* 0x0011e6000810043f */
[----:B0-----:R-:W-:Y:S01]  /*1cc20*/  IMAD R3, R15, UR5, R0 ;  /* 0x000000050f037c24 */ /* 0x001fe2000f8e0200 */
[----:B------:R-:W-:Y:S02]  /*1cc30*/  ULDC.64 UR4, c[0x0][0xa80] ;  /* 0x0002a00000047ab9 */ /* 0x000fe40000000a00 */
[----:B------:R-:W-:Y:S01]  /*1cc40*/  LEA R0, P0, R10, UR4, 0x1 ;  /* 0x000000040a007c11 */ /* 0x000fe2000f8008ff */
[----:B------:R-:W-:Y:S01]  /*1cc50*/  IMAD.IADD R3, R11, 0x1, R3 ;  /* 0x000000010b037824 */ /* 0x000fe200078e0203 */
[----:B------:R-:W-:Y:S01]  /*1cc60*/  UMOV UR4, 0xffffffff ;  /* 0xffffffff00047882 */ /* 0x000fe20000000000 */
[----:B------:R-:W-:-:S03]  /*1cc70*/  IMAD.IADD R192, R23, 0x1, R192 ;  /* 0x0000000117c07824 */ /* 0x000fc600078e02c0 */
[----:B------:R-:W-:Y:S01]  /*1cc80*/  LEA.HI.X R8, R10, UR5, R3, 0x1, P0 ;  /* 0x000000050a087c11 */ /* 0x000fe200080f0c03 */
[----:B------:R-:W-:Y:S06]  /*1cc90*/  BRA.DIV UR4, `(.L_x_7983) ;  /* 0x000000c204287947 */ /* 0x000fec000b800000 */
[----:B------:R0:W1:Y:S04]  /*1cca0*/  SHFL.IDX PT, R3, R8, RZ, 0x181f ;  /* 0x00181fff08037589 */ /* 0x00006800000e0000 */
[----:B------:R0:W2:Y:S02]  /*1ccb0*/  SHFL.IDX PT, R14, R0, RZ, 0x181f ;  /* 0x00181fff000e7589 */ /* 0x0000a400000e0000 */
.L_x_8246:
[----:B------:R-:W-:Y:S01]  /*1ccc0*/  ISETP.GE.AND P0, PT, R192, R9, PT ;  /* 0x00000009c000720c */ /* 0x000fe20003f06270 */
[----:B------:R-:W-:-:S12]  /*1ccd0*/  BSSY B1, `(.L_x_7984) ;  /* 0x000000b000017945 */ /* 0x000fd80003800000 */
[----:B------:R-:W-:Y:S05]  /*1cce0*/  @P0 BRA `(.L_x_7985) ;  /* 0x0000000000240947 */ /* 0x000fea0003800000 */
[----:B------:R-:W-:Y:S02]  /*1ccf0*/  ULDC UR4, c[0x0][0xac8] ;  /* 0x0002b20000047ab9 */ /* 0x000fe40000000800 */
[----:B------:R-:W-:Y:S02]  /*1cd00*/  ISETP.GE.AND P0, PT, R16, UR4, PT ;  /* 0x0000000410007c0c */ /* 0x000fe4000bf06270 */
[----:B------:R-:W-:-:S11]  /*1cd10*/  ISETP.GE.AND P1, PT, R190, UR4, PT ;  /* 0x00000004be007c0c */ /* 0x000fd6000bf26270 */
[-C--:B--2---:R-:W-:Y:S02]  /*1cd20*/  @!P0 LEA R10, P2, R16, R14.reuse, 0x1 ;  /* 0x0000000e100a8211 */ /* 0x084fe400078408ff */
[----:B------:R-:W-:Y:S02]  /*1cd30*/  @!P1 LEA R14, P3, R190, R14, 0x1 ;  /* 0x0000000ebe0e9211 */ /* 0x000fe400078608ff */
[-C--:B-1----:R-:W-:Y:S02]  /*1cd40*/  @!P0 LEA.HI.X R11, R16, R3.reuse, R17, 0x1, P2 ;  /* 0x00000003100b8211 */ /* 0x082fe400010f0c11 */
[----:B------:R-:W-:-:S03]  /*1cd50*/  @!P1 LEA.HI.X R15, R190, R3, R214, 0x1, P3 ;  /* 0x00000003be0f9211 */ /* 0x000fc600018f0cd6 */
[----:B-----5:R3:W-:Y:S04]  /*1cd60*/  @!P0 ST.E.128 desc[UR42][R10.64], R4 ;  /* 0x000000040a008985 */ /* 0x0207e8000c101d2a */
[----:B------:R3:W-:Y:S02]  /*1cd70*/  @!P1 ST.E.128 desc[UR42][R14.64], R40 ;  /* 0x000000280e009985 */ /* 0x0007e4000c101d2a */
.L_x_7985:
[----:B------:R-:W-:Y:S05]  /*1cd80*/  BSYNC B1 ;  /* 0x0000000000017941 */ /* 0x000fea0003800000 */
.L_x_7984:
[----:B------:R-:W-:-:S03]  /*1cd90*/  UMOV UR4, 0xffffffff ;  /* 0xffffffff00047882 */ /* 0x000fc60000000000 */
[----:B------:R-:W-:Y:S05]  /*1cda0*/  BRA.DIV UR4, `(.L_x_7986) ;  /* 0x000000c204187947 */ /* 0x000fea000b800000 */
[----:B-1----:R1:W4:Y:S04]  /*1cdb0*/  SHFL.IDX PT, R3, R8, 0x1, 0x181f ;  /* 0x00381f0008037f89 */ /* 0x00232800000e0000 */
[----:B--23--:R1:W2:Y:S02]  /*1cdc0*/  SHFL.IDX PT, R14, R0, 0x1, 0x181f ;  /* 0x00381f00000e7f89 */ /* 0x00c2a400000e0000 */
.L_x_8250:
[----:B-----5:R-:W-:Y:S01]  /*1cdd0*/  VIADD R4, R192, 0x20 ;  /* 0x00000020c0047836 */ /* 0x020fe20000000000 */
[----:B------:R-:W-:Y:S04]  /*1cde0*/  BSSY B1, `(.L_x_7987) ;  /* 0x000000c000017945 */ /* 0x000fe80003800000 */
[----:B------:R-:W-:-:S13]  /*1cdf0*/  ISETP.GE.AND P0, PT, R4, R9, PT ;  /* 0x000000090400720c */ /* 0x000fda0003f06270 */
[----:B------:R-:W-:Y:S05]  /*1ce00*/  @P0 BRA `(.L_x_7988) ;  /* 0x0000000000240947 */ /* 0x000fea0003800000 */
[----:B------:R-:W-:Y:S02]  /*1ce10*/  ULDC UR4, c[0x0][0xac8] ;  /* 0x0002b20000047ab9 */ /* 0x000fe40000000800 */
[----:B------:R-:W-:Y:S02]  /*1ce20*/  ISETP.GE.AND P2, PT, R16, UR4, PT ;  /* 0x0000000410007c0c */ /* 0x000fe4000bf46270 */
[----:B------:R-:W-:-:S11]  /*1ce30*/  ISETP.GE.AND P3, PT, R190, UR4, PT ;  /* 0x00000004be007c0c */ /* 0x000fd6000bf66270 */
[-C--:B--2---:R-:W-:Y:S02]  /*1ce40*/  @!P2 LEA R4, P0, R16, R14.reuse, 0x1 ;  /* 0x0000000e1004a211 */ /* 0x084fe400078008ff */
[----:B------:R-:W-:Y:S02]  /*1ce50*/  @!P3 LEA R14, P1, R190, R14, 0x1 ;  /* 0x0000000ebe0eb211 */ /* 0x000fe400078208ff */
[-C--:B----4-:R-:W-:Y:S02]  /*1ce60*/  @!P2 LEA.HI.X R5, R16, R3.reuse, R17, 0x1, P0 ;  /* 0x000000031005a211 */ /* 0x090fe400000f0c11 */
[----:B------:R-:W-:-:S03]  /*1ce70*/  @!P3 LEA.HI.X R15, R190, R3, R214, 0x1, P1 ;  /* 0x00000003be0fb211 */ /* 0x000fc600008f0cd6 */
[----:B------:R3:W-:Y:S04]  /*1ce80*/  @!P2 ST.E.128 desc[UR42][R4.64], R28 ;  /* 0x0000001c0400a985 */ /* 0x0007e8000c101d2a */
[----:B------:R3:W-:Y:S02]  /*1ce90*/  @!P3 ST.E.128 desc[UR42][R14.64], R44 ;  /* 0x0000002c0e00b985 */ /* 0x0007e4000c101d2a */
.L_x_7988:
[----:B------:R-:W-:Y:S05]  /*1cea0*/  BSYNC B1 ;  /* 0x0000000000017941 */ /* 0x000fea0003800000 */
.L_x_7987:
[----:B------:R-:W-:-:S03]  /*1ceb0*/  UMOV UR4, 0xffffffff ;  /* 0xffffffff00047882 */ /* 0x000fc60000000000 */
[----:B------:R-:W-:Y:S05]  /*1cec0*/  BRA.DIV UR4, `(.L_x_7989) ;  /* 0x000000c204187947 */ /* 0x000fea000b800000 */
[----:B----4-:R4:W0:Y:S04]  /*1ced0*/  SHFL.IDX PT, R3, R8, 0x2, 0x181f ;  /* 0x00581f0008037f89 */ /* 0x01082800000e0000 */
[----:B--23--:R4:W2:Y:S02]  /*1cee0*/  SHFL.IDX PT, R14, R0, 0x2, 0x181f ;  /* 0x00581f00000e7f89 */ /* 0x00c8a400000e0000 */
.L_x_8254:
[----:B------:R-:W-:Y:S01]  /*1cef0*/  VIADD R4, R192, 0x40 ;  /* 0x00000040c0047836 */ /* 0x000fe20000000000 */
        /* <DEDUP_REMOVED lines=8> */
[-C--:B0-----:R-:W-:Y:S02]  /*1cf80*/  @!P2 LEA.HI.X R5, R16, R3.reuse, R17, 0x1, P0 ;  /* 0x000000031005a211 */ /* 0x081fe400000f0c11 */
[----:B------:R-:W-:-:S03]  /*1cf90*/  @!P3 LEA.HI.X R15, R190, R3, R214, 0x1, P1 ;  /* 0x00000003be0fb211 */ /* 0x000fc600008f0cd6 */
[----:B------:R3:W-:Y:S04]  /*1cfa0*/  @!P2 ST.E.128 desc[UR42][R4.64], R32 ;  /* 0x000000200400a985 */ /* 0x0007e8000c101d2a */
[----:B------:R3:W-:Y:S02]  /*1cfb0*/  @!P3 ST.E.128 desc[UR42][R14.64], R48 ;  /* 0x000000300e00b985 */ /* 0x0007e4000c101d2a */
.L_x_7991:
[----:B------:R-:W-:Y:S05]  /*1cfc0*/  BSYNC B1 ;  /* 0x0000000000017941 */ /* 0x000fea0003800000 */
.L_x_7990:
[----:B------:R-:W-:-:S03]  /*1cfd0*/  UMOV UR4, 0xffffffff ;  /* 0xffffffff00047882 */ /* 0x000fc60000000000 */
[----:B------:R-:W-:Y:S05]  /*1cfe0*/  BRA.DIV UR4, `(.L_x_7992) ;  /* 0x000000c204187947 */ /* 0x000fea000b800000 */
[----:B0-----:R0:W0:Y:S04]  /*1cff0*/  SHFL.IDX PT, R3, R8, 0x3, 0x181f ;  /* 0x00781f0008037f89 */ /* 0x00102800000e0000 */
[----:B--23--:R2:W3:Y:S02]  /*1d000*/  SHFL.IDX PT, R14, R0, 0x3, 0x181f ;  /* 0x00781f00000e7f89 */ /* 0x00c4e400000e0000 */
.L_x_8258:
[----:B-12-4-:R-:W-:-:S05]  /*1d010*/  VIADD R0, R192, 0x60 ;  /* 0x00000060c0007836 */ /* 0x016fca0000000000 */
[----:B------:R-:W-:-:S13]  /*1d020*/  ISETP.GE.AND P0, PT, R0, R9, PT ;  /* 0x000000090000720c */ /* 0x000fda0003f06270 */
[----:B------:R-:W-:Y:S05]  /*1d030*/  @P0 BRA `(.L_x_7993) ;  /* 0x0000001800800947 */ /* 0x000fea0003800000 */
[----:B------:R-:W-:Y:S02]  /*1d040*/  ULDC UR4, c[0x0][0xac8] ;  /* 0x0002b20000047ab9 */ /* 0x000fe40000000800 */
[----:B------:R-:W-:-:S13]  /*1d050*/  ISETP.GE.AND P1, PT, R16, UR4, PT ;  /* 0x0000000410007c0c */ /* 0x000fda000bf26270 */
[----:B---3--:R-:W-:-:S04]  /*1d060*/  @!P1 LEA R4, P0, R16, R14, 0x1 ;  /* 0x0000000e10049211 */ /* 0x008fc800078008ff */
[----:B0-----:R-:W-:Y:S02]  /*1d070*/  @!P1 LEA.HI.X R5, R16, R3, R17, 0x1, P0 ;  /* 0x0000000310059211 */ /* 0x001fe400000f0c11 */
[----:B------:R-:W-:-:S03]  /*1d080*/  ISETP.GE.AND P0, PT, R190, UR4, PT ;  /* 0x00000004be007c0c */ /* 0x000fc6000bf06270 */
[----:B------:R0:W-:Y:S10]  /*1d090*/  @!P1 ST.E.128 desc[UR42][R4.64], R36 ;  /* 0x0000002404009985 */ /* 0x0001f4000c101d2a */
[----:B------:R-:W-:Y:S05]  /*1d0a0*/  @P0 BRA `(.L_x_7993) ;  /* 0x0000001800640947 */ /* 0x000fea0003800000 */
[----:B------:R-:W-:-:S04]  /*1d0b0*/  LEA R14, P0, R190, R14, 0x1 ;  /* 0x0000000ebe0e7211 */ /* 0x000fc800078008ff */
[----:B------:R-:W-:-:S05]  /*1d0c0*/  LEA.HI.X R15, R190, R3, R214, 0x1, P0 ;  /* 0x00000003be0f7211 */ /* 0x000fca00000f0cd6 */
[----:B------:R1:W-:Y:S01]  /*1d0d0*/  ST.E.128 desc[UR42][R14.64], R52 ;  /* 0x000000340e007985 */ /* 0x0003e2000c101d2a */
[----:B------:R-:W-:Y:S05]  /*1d0e0*/  BRA `(.L_x_7993) ;  /* 0x0000001800547947 */ /* 0x000fea0003800000 */
.L_x_7982:
[----:B------:R-:W-:Y:S01]  /*1d0f0*/  ULDC.64 UR4, c[0x0][0xb08] ;  /* 0x0002c20000047ab9 */ /* 0x000fe20000000a00 */
[----:B------:R-:W1:Y:S01]  /*1d100*/  @P2 LDC R12, c[0x0][0xbec] ;  /* 0x0002fb00ff0c2b82 */ /* 0x000e620000000800 */
[----:B------:R-:W-:Y:S01]  /*1d110*/  IMAD R14, R14, UR4, RZ ;  /* 0x000000040e0e7c24 */ /* 0x000fe2000f8e02ff */
[----:B0-----:R-:W-:Y:S01]  /*1d120*/  SHF.R.S32.HI R6, RZ, 0x1f, R57 ;  /* 0x0000001fff067819 */ /* 0x001fe20000011439 */
[----:B------:R-:W-:-:S04]  /*1d130*/  IMAD.WIDE.U32 R4, R15, UR4, RZ ;  /* 0x000000040f047c25 */ /* 0x000fc8000f8e00ff */
[----:B------:R-:W-:Y:S01]  /*1d140*/  IMAD R15, R15, UR5, R14 ;  /* 0x000000050f0f7c24 */ /* 0x000fe2000f8e020e */
[----:B------:R-:W0:Y:S01]  /*1d150*/  @P2 LDC R11, c[0x0][0xbf0] ;  /* 0x0002fc00ff0b2b82 */ /* 0x000e220000000800 */
[----:B------:R-:W-:Y:S01]  /*1d160*/  ULDC.64 UR4, c[0x0][0xb38] ;  /* 0x0002ce0000047ab9 */ /* 0x000fe20000000a00 */
[----:B------:R-:W-:Y:S02]  /*1d170*/  IMAD.MOV.U32 R3, RZ, RZ, R45 ;  /* 0x000000ffff037224 */ /* 0x000fe400078e002d */
[----:B------:R-:W-:Y:S02]  /*1d180*/  IMAD.IADD R5, R5, 0x1, R15 ;  /* 0x0000000105057824 */ /* 0x000fe400078e020f */
[----:B------:R-:W-:-:S04]  /*1d190*/  IMAD.WIDE.U32 R4, R206, UR4, R4 ;  /* 0x00000004ce047c25 */ /* 0x000fc8000f8e0004 */
[----:B------:R-:W-:Y:S01]  /*1d1a0*/  IMAD R5, R206, UR5, R5 ;  /* 0x00000005ce057c24 */ /* 0x000fe2000f8e0205 */
[----:B------:R-:W-:Y:S02]  /*1d1b0*/  ULDC.64 UR4, c[0x0][0xb40] ;  /* 0x0002d00000047ab9 */ /* 0x000fe40000000a00 */
[----:B------:R-:W-:Y:S02]  /*1d1c0*/  IMAD R6, R6, UR4, RZ ;  /* 0x0000000406067c24 */ /* 0x000fe4000f8e02ff */
[----:B-1----:R-:W-:-:S04]  /*1d1d0*/  @P2 IMAD.HI.U32 R12, R45, R12, RZ ;  /* 0x0000000c2d0c2227 */ /* 0x002fc800078e00ff */
[C---:B------:R-:W-:Y:S02]  /*1d1e0*/  IMAD R7, R57.reuse, UR5, R6 ;  /* 0x0000000539077c24 */ /* 0x040fe4000f8e0206 */
[----:B------:R-:W-:Y:S01]  /*1d1f0*/  IMAD.WIDE.U32 R4, R57, UR4, R4 ;  /* 0x0000000439047c25 */ /* 0x000fe2000f8e0004 */
[----:B0-----:R-:W-:Y:S01]  /*1d200*/  @P2 SHF.R.U32.HI R3, RZ, R11, R12 ;  /* 0x0000000bff032219 */ /* 0x001fe2000001160c */
[----:B------:R-:W-:Y:S02]  /*1d210*/  ULDC.64 UR4, c[0x0][0xb48] ;  /* 0x0002d20000047ab9 */ /* 0x000fe40000000a00 */
[----:B------:R-:W-:Y:S01]  /*1d220*/  IMAD.IADD R5, R5, 0x1, R7 ;  /* 0x0000000105057824 */ /* 0x000fe200078e0207 */
[--C-:B------:R-:W-:Y:S01]  /*1d230*/  SHF.R.S32.HI R6, RZ, 0x1f, R3.reuse ;  /* 0x0000001fff067819 */ /* 0x100fe20000011403 */
[----:B------:R-:W-:Y:S02]  /*1d240*/  IMAD.MOV R7, RZ, RZ, -R3 ;  /* 0x000000ffff077224 */ /* 0x000fe400078e0a03 */
[----:B------:R-:W-:-:S04]  /*1d250*/  IMAD.WIDE.U32 R4, R215, UR4, R4 ;  /* 0x00000004d7047c25 */ /* 0x000fc8000f8e0004 */
[----:B------:R-:W-:Y:S02]  /*1d260*/  VIADD R11, R2, 0x28820 ;  /* 0x00028820020b7836 */ /* 0x000fe40000000000 */
[----:B------:R-:W-:Y:S01]  /*1d270*/  IMAD R5, R215, UR5, R5 ;  /* 0x00000005d7057c24 */ /* 0x000fe2000f8e0205 */
[----:B------:R-:W-:Y:S01]  /*1d280*/  ULDC.64 UR4, c[0x0][0xb30] ;  /* 0x0002cc0000047ab9 */ /* 0x000fe20000000a00 */
[----:B------:R-:W-:Y:S01]  /*1d290*/  IMAD R7, R0, R7, R45 ;  /* 0x0000000700077224 */ /* 0x000fe200078e022d */
[----:B------:R-:W-:Y:S01]  /*1d2a0*/  PRMT R0, RZ, 0x654, R11 ;  /* 0x00000654ff007816 */ /* 0x000fe2000000000b */
[----:B------:R-:W-:Y:S02]  /*1d2b0*/  IMAD R6, R6, UR4, RZ ;  /* 0x0000000406067c24 */ /* 0x000fe4000f8e02ff */
[C---:B------:R-:W-:Y:S01]  /*1d2c0*/  IMAD.WIDE.U32 R4, R3.reuse, UR4, R4 ;  /* 0x0000000403047c25 */ /* 0x040fe2000f8e0004 */
[----:B------:R0:W-:Y:S03]  /*1d2d0*/  SYNCS.ARRIVE.TRANS64.RED.A1T0 RZ, [R0+URZ], RZ ;  /* 0x000000ff00ff79a7 */ /* 0x0001e6000810043f */
[----:B------:R-:W-:Y:S01]  /*1d2e0*/  IMAD R11, R3, UR5, R6 ;  /* 0x00000005030b7c24 */ /* 0x000fe2000f8e0206 */
[----:B------:R-:W-:-:S03]  /*1d2f0*/  ULDC.64 UR4, c[0x0][0xb28] ;  /* 0x0002ca0000047ab9 */ /* 0x000fc60000000a00 */
[----:B------:R-:W-:Y:S01]  /*1d300*/  IMAD.IADD R5, R5, 0x1, R11 ;  /* 0x0000000105057824 */ /* 0x000fe200078e020b */
[----:B0-----:R-:W-:Y:S01]  /*1d310*/  SHF.R.S32.HI R0, RZ, 0x1f, R7 ;  /* 0x0000001fff007819 */ /* 0x001fe20000011407 */
[----:B------:R-:W-:-:S04]  /*1d320*/  IMAD.WIDE.U32 R4, R7, UR4, R4 ;  /* 0x0000000407047c25 */ /* 0x000fc8000f8e0004 */
[----:B------:R-:W-:-:S04]  /*1d330*/  IMAD R0, R0, UR4, RZ ;  /* 0x0000000400007c24 */ /* 0x000fc8000f8e02ff */
[----:B------:R-:W-:Y:S01]  /*1d340*/  IMAD R7, R7, UR5, R0 ;  /* 0x0000000507077c24 */ /* 0x000fe2000f8e0200 */
[----:B------:R-:W-:Y:S02]  /*1d350*/  ULDC.64 UR4, c[0x0][0xb00] ;  /* 0x0002c00000047ab9 */ /* 0x000fe40000000a00 */
[----:B------:R-:W-:Y:S01]  /*1d360*/  LEA R3, P0, R4, UR4, 0x2 ;  /* 0x0000000404037c11 */ /* 0x000fe2000f8010ff */
[----:B------:R-:W-:Y:S01]  /*1d370*/  IMAD.IADD R5, R5, 0x1, R7 ;  /* 0x0000000105057824 */ /* 0x000fe200078e0207 */
[----:B------:R-:W-:-:S04]  /*1d380*/  UMOV UR4, 0xffffffff ;  /* 0xffffffff00047882 */ /* 0x000fc80000000000 */
[----:B------:R-:W-:Y:S01]  /*1d390*/  LEA.HI.X R4, R4, UR5, R5, 0x2, P0 ;  /* 0x0000000504047c11 */ /* 0x000fe200080f1405 */
[----:B------:R-:W-:Y:S06]  /*1d3a0*/  BRA.DIV UR4, `(.L_x_7994) ;  /* 0x000000be04707947 */ /* 0x000fec000b800000 */
[----:B------:R0:W1:Y:S04]  /*1d3b0*/  SHFL.IDX PT, R0, R4, RZ, 0x1c1f ;  /* 0x001c1fff04007589 */ /* 0x00006800000e0000 */
[----:B------:R0:W2:Y:S02]  /*1d3c0*/  SHFL.IDX PT, R14, R3, RZ, 0x1c1f ;  /* 0x001c1fff030e7589 */ /* 0x0000a400000e0000 */
.L_x_8261:
[----:B------:R-:W-:Y:S01]  /*1d3d0*/  ISETP.GE.AND P0, PT, R10, R9, PT ;  /* 0x000000090a00720c */ /* 0x000fe20003f06270 */
[----:B------:R-:W-:-:S12]  /*1d3e0*/  BSSY B1, `(.L_x_7995) ;  /* 0x000004f000017945 */ /* 0x000fd80003800000 */
[----:B------:R-:W-:Y:S05]  /*1d3f0*/  @P0 BRA `(.L_x_7996) ;  /* 0x0000000400340947 */ /* 0x000fea0003800000 */
[----:B------:R-:W-:Y:S01]  /*1d400*/  ULDC UR4, c[0x0][0xac8] ;  /* 0x0002b20000047ab9 */ /* 0x000fe20000000800 */
[----:B------:R-:W-:Y:S02]  /*1d410*/  SHF.R.S32.HI R12, RZ, 0x1f, R188 ;  /* 0x0000001fff0c7819 */ /* 0x000fe400000114bc */
[----:B------:R-:W-:Y:S02]  /*1d420*/  ISETP.GE.AND P0, PT, R188, UR4, PT ;  /* 0x00000004bc007c0c */ /* 0x000fe4000bf06270 */
[----:B------:R-:W-:Y:S02]  /*1d430*/  ISETP.GE.AND P2, PT, R231, UR4, PT ;  /* 0x00000004e7007c0c */ /* 0x000fe4000bf46270 */
[----:B------:R-:W-:Y:S02]  /*1d440*/  ISETP.GE.AND P3, PT, R230, UR4, PT ;  /* 0x00000004e6007c0c */ /* 0x000fe4000bf66270 */
[----:B------:R-:W-:Y:S02]  /*1d450*/  ISETP.GE.AND P1, PT, R229, UR4, PT ;  /* 0x00000004e5007c0c */ /* 0x000fe4000bf26270 */
[----:B------:R-:W-:-:S02]  /*1d460*/  SHF.R.S32.HI R5, RZ, 0x1f, R231 ;  /* 0x0000001fff057819 */ /* 0x000fc400000114e7 */
[----:B------:R-:W-:-:S03]  /*1d470*/  SHF.R.S32.HI R15, RZ, 0x1f, R230 ;  /* 0x0000001fff0f7819 */ /* 0x000fc600000114e6 */
[CC--:B--2---:R-:W-:Y:S02]  /*1d480*/  @!P0 LEA R10, P4, R188.reuse, R14.reuse, 0x2 ;  /* 0x0000000ebc0a8211 */ /* 0x0c4fe400078810ff */
[C---:B------:R-:W-:Y:S02]  /*1d490*/  @!P2 LEA R6, P5, R231.reuse, R14, 0x2 ;  /* 0x0000000ee706a211 */ /* 0x040fe400078a10ff */
[-C--:B-1----:R-:W-:Y:S02]  /*1d4a0*/  @!P0 LEA.HI.X R11, R188, R0.reuse, R12, 0x2, P4 ;  /* 0x00000000bc0b8211 */ /* 0x082fe400020f140c */
[----:B------:R-:W-:Y:S02]  /*1d4b0*/  @!P2 LEA.HI.X R7, R231, R0, R5, 0x2, P5 ;  /* 0x00000000e707a211 */ /* 0x000fe400028f1405 */
[----:B------:R-:W-:Y:S01]  /*1d4c0*/  @!P3 LEA R12, P4, R230, R14, 0x2 ;  /* 0x0000000ee60cb211 */ /* 0x000fe200078810ff */
[----:B------:R1:W-:Y:S01]  /*1d4d0*/  @!P0 ST.E.64 desc[UR42][R10.64], R20 ;  /* 0x000000140a008985 */ /* 0x0003e2000c101b2a */
[----:B------:R-:W-:-:S02]  /*1d4e0*/  ISETP.GE.AND P0, PT, R228, UR4, PT ;  /* 0x00000004e4007c0c */ /* 0x000fc4000bf06270 */
[----:B------:R-:W-:Y:S01]  /*1d4f0*/  SHF.R.S32.HI R5, RZ, 0x1f, R229 ;  /* 0x0000001fff057819 */ /* 0x000fe200000114e5 */
[----:B------:R2:W-:Y:S01]  /*1d500*/  @!P2 ST.E.64 desc[UR42][R6.64], R92 ;  /* 0x0000005c0600a985 */ /* 0x0005e2000c101b2a */
[----:B------:R-:W-:Y:S02]  /*1d510*/  @!P1 LEA R28, P5, R229, R14, 0x2 ;  /* 0x0000000ee51c9211 */ /* 0x000fe400078a10ff */
[----:B------:R-:W-:Y:S02]  /*1d520*/  ISETP.GE.AND P2, PT, R227, UR4, PT ;  /* 0x00000004e3007c0c */ /* 0x000fe4000bf46270 */
[-C--:B------:R-:W-:Y:S02]  /*1d530*/  @!P3 LEA.HI.X R13, R230, R0.reuse, R15, 0x2, P4 ;  /* 0x00000000e60db211 */ /* 0x080fe400020f140f */
[----:B------:R-:W-:Y:S02]  /*1d540*/  @!P1 LEA.HI.X R29, R229, R0, R5, 0x2, P5 ;  /* 0x00000000e51d9211 */ /* 0x000fe400028f1405 */
[----:B------:R-:W-:Y:S01]  /*1d550*/  ISETP.GE.AND P4, PT, R226, UR4, PT ;  /* 0x00000004e2007c0c */ /* 0x000fe2000bf86270 */
[----:B------:R3:W-:Y:S01]  /*1d560*/  @!P3 ST.E.64 desc[UR42][R12.64], R96 ;  /* 0x000000600c00b985 */ /* 0x0007e2000c101b2a */
[----:B------:R-:W-:-:S02]  /*1d570*/  @!P0 LEA R30, P3, R228, R14, 0x2 ;  /* 0x0000000ee41e8211 */ /* 0x000fc400078610ff */
[----:B------:R-:W-:Y:S01]  /*1d580*/  SHF.R.S32.HI R15, RZ, 0x1f, R228 ;  /* 0x0000001fff0f7819 */ /* 0x000fe200000114e4 */
[----:B------:R4:W-:Y:S01]  /*1d590*/  @!P1 ST.E.64 desc[UR42][R28.64], R100 ;  /* 0x000000641c009985 */ /* 0x0009e2000c101b2a */
[----:B------:R-:W-:Y:S02]  /*1d5a0*/  ISETP.GE.AND P1, PT, R225, UR4, PT ;  /* 0x00000004e1007c0c */ /* 0x000fe4000bf26270 */
[----:B------:R-:W-:Y:S02]  /*1d5b0*/  SHF.R.S32.HI R5, RZ, 0x1f, R227 ;  /* 0x0000001fff057819 */ /* 0x000fe400000114e3 */
[C---:B-1----:R-:W-:Y:S02]  /*1d5c0*/  @!P2 LEA R10, P5, R227.reuse, R14, 0x2 ;  /* 0x0000000ee30aa211 */ /* 0x042fe400078a10ff */
[-C--:B------:R-:W-:Y:S02]  /*1d5d0*/  @!P0 LEA.HI.X R31, R228, R0.reuse, R15, 0x2, P3 ;  /* 0x00000000e41f8211 */ /* 0x080fe400018f140f */
[----:B------:R-:W-:-:S02]  /*1d5e0*/  @!P2 LEA.HI.X R11, R227, R0, R5, 0x2, P5 ;  /* 0x00000000e30ba211 */ /* 0x000fc400028f1405 */
[----:B------:R-:W-:Y:S01]  /*1d5f0*/  ISETP.GE.AND P3, PT, R224, UR4, PT ;  /* 0x00000004e0007c0c */ /* 0x000fe2000bf66270 */
[----:B------:R-:W-:Y:S01]  /*1d600*/  @!P0 ST.E.64 desc[UR42][R30.64], R104 ;  /* 0x000000681e008985 */ /* 0x000fe2000c101b2a */
[-C--:B--2---:R-:W-:Y:S02]  /*1d610*/  @!P4 LEA R6, P0, R226, R14.reuse, 0x2 ;  /* 0x0000000ee206c211 */ /* 0x084fe400078010ff */
[----:B------:R-:W-:Y:S01]  /*1d620*/  SHF.R.S32.HI R15, RZ, 0x1f, R226 ;  /* 0x0000001fff0f7819 */ /* 0x000fe200000114e2 */
[----:B------:R1:W-:Y:S01]  /*1d630*/  @!P2 ST.E.64 desc[UR42][R10.64], R108 ;  /* 0x0000006c0a00a985 */ /* 0x0003e2000c101b2a */
[----:B------:R-:W-:Y:S02]  /*1d640*/  SHF.R.S32.HI R5, RZ, 0x1f, R225 ;  /* 0x0000001fff057819 */ /* 0x000fe400000114e1 */
[----:B---3--:R-:W-:Y:S02]  /*1d650*/  @!P1 LEA R12, P5, R225, R14, 0x2 ;  /* 0x0000000ee10c9211 */ /* 0x008fe400078a10ff */
[----:B------:R-:W-:-:S02]  /*1d660*/  ISETP.GE.AND P2, PT, R223, UR4, PT ;  /* 0x00000004df007c0c */ /* 0x000fc4000bf46270 */
[-C--:B------:R-:W-:Y:S02]  /*1d670*/  @!P4 LEA.HI.X R7, R226, R0.reuse, R15, 0x2, P0 ;  /* 0x00000000e207c211 */ /* 0x080fe400000f140f */
[----:B------:R-:W-:Y:S02]  /*1d680*/  ISETP.GE.AND P0, PT, R222, UR4, PT ;  /* 0x00000004de007c0c */ /* 0x000fe4000bf06270 */
[----:B------:R-:W-:Y:S01]  /*1d690*/  @!P1 LEA.HI.X R13, R225, R0, R5, 0x2, P5 ;  /* 0x00000000e10d9211 */ /* 0x000fe200028f1405 */
[----:B------:R2:W-:Y:S01]  /*1d6a0*/  @!P4 ST.E.64 desc[UR42][R6.64], R36 ;  /* 0x000000240600c985 */ /* 0x0005e2000c101b2a */
[----:B------:R-:W-:Y:S02]  /*1d6b0*/  @!P3 LEA R20, P5, R224, R14, 0x2 ;  /* 0x0000000ee014b211 */ /* 0x000fe400078a10ff */
[----:B------:R-:W-:Y:S01]  /*1d6c0*/  SHF.R.S32.HI R5, RZ, 0x1f, R224 ;  /* 0x0000001fff057819 */ /* 0x000fe200000114e0 */
[----:B------:R3:W-:Y:S01]  /*1d6d0*/  @!P1 ST.E.64 desc[UR42][R12.64], R116 ;  /* 0x000000740c009985 */ /* 0x0007e2000c101b2a */
[----:B------:R-:W-:-:S02]  /*1d6e0*/  ISETP.GE.AND P1, PT, R221, UR4, PT ;  /* 0x00000004dd007c0c */ /* 0x000fc4000bf26270 */
[----:B------:R-:W-:Y:S02]  /*1d6f0*/  @!P3 LEA.HI.X R21, R224, R0, R5, 0x2, P5 ;  /* 0x00000000e015b211 */ /* 0x000fe400028f1405 */
[CC--:B----4-:R-:W-:Y:S02]  /*1d700*/  @!P2 LEA R28, P4, R223.reuse, R14.reuse, 0x2 ;  /* 0x0000000edf1ca211 */ /* 0x0d0fe400078810ff */
[----:B------:R-:W-:Y:S01]  /*1d710*/  SHF.R.S32.HI R15, RZ, 0x1f, R223 ;  /* 0x0000001fff0f7819 */ /* 0x000fe200000114df */
[----:B------:R4:W-:Y:S01]  /*1d720*/  @!P3 ST.E.64 desc[UR42][R20.64], R120 ;  /* 0x000000781400b985 */ /* 0x0009e2000c101b2a */
[----:B-1----:R-:W-:Y:S02]  /*1d730*/  @!P0 LEA R10, P5, R222, R14, 0x2 ;  /* 0x0000000ede0a8211 */ /* 0x002fe400078a10ff */
[----:B------:R-:W-:Y:S02]  /*1d740*/  SHF.R.S32.HI R5, RZ, 0x1f, R222 ;  /* 0x0000001fff057819 */ /* 0x000fe400000114de */
[----:B------:R-:W-:-:S02]  /*1d750*/  @!P2 LEA.HI.X R29, R223, R0, R15, 0x2, P4 ;  /* 0x00000000df1da211 */ /* 0x000fc400020f140f */
[----:B------:R-:W-:Y:S02]  /*1d760*/  ISETP.GE.AND P3, PT, R220, UR4, PT ;  /* 0x00000004dc007c0c */ /* 0x000fe4000bf66270 */
[----:B------:R-:W-:Y:S01]  /*1d770*/  @!P0 LEA.HI.X R11, R222, R0, R5, 0x2, P5 ;  /* 0x00000000de0b8211 */ /* 0x000fe200028f1405 */
[----:B------:R1:W-:Y:S01]  /*1d780*/  @!P2 ST.E.64 desc[UR42][R28.64], R124 ;  /* 0x0000007c1c00a985 */ /* 0x0003e2000c101b2a */
[----:B------:R-:W-:Y:S02]  /*1d790*/  ISETP.GE.AND P4, PT, R219, UR4, PT ;  /* 0x00000004db007c0c */ /* 0x000fe4000bf86270 */
[----:B------:R-:W-:Y:S01]  /*1d7a0*/  SHF.R.S32.HI R5, RZ, 0x1f, R221 ;  /* 0x0000001fff057819 */ /* 0x000fe200000114dd */
[----:B------:R0:W-:Y:S01]  /*1d7b0*/  @!P0 ST.E.64 desc[UR42][R10.64], R128 ;  /* 0x000000800a008985 */ /* 0x0001e2000c101b2a */
[----:B--2---:R-:W-:Y:S02]  /*1d7c0*/  @!P1 LEA R6, P5, R221, R14, 0x2 ;  /* 0x0000000edd069211 */ /* 0x004fe400078a10ff */
[----:B------:R-:W-:-:S02]  /*1d7d0*/  ISETP.GE.AND P2, PT, R218, UR4, PT ;  /* 0x00000004da007c0c */ /* 0x000fc4000bf46270 */
[----:B------:R-:W-:Y:S02]  /*1d7e0*/  ISETP.GE.AND P0, PT, R217, UR4, PT ;  /* 0x00000004d9007c0c */ /* 0x000fe4000bf06270 */
[----:B------:R-:W-:Y:S02]  /*1d7f0*/  @!P1 LEA.HI.X R7, R221, R0, R5, 0x2, P5 ;  /* 0x00000000dd079211 */ /* 0x000fe400028f1405 */
[----:B---3--:R-:W-:-:S03]  /*1d800*/  @!P3 LEA R12, P5, R220, R14, 0x2 ;  /* 0x0000000edc0cb211 */ /* 0x008fc600078a10ff */
[----:B------:R0:W-:Y:S01]  /*1d810*/  @!P1 ST.E.64 desc[UR42][R6.64], R132 ;  /* 0x0000008406009985 */ /* 0x0001e2000c101b2a */
[C---:B----4-:R-:W-:Y:S02]  /*1d820*/  @!P4 LEA R20, P1, R219.reuse, R14, 0x2 ;  /* 0x0000000edb14c211 */ /* 0x050fe400078210ff */
[----:B------:R-:W-:Y:S02]  /*1d830*/  @!P3 LEA.HI.X R13, R220, R0, R237, 0x2, P5 ;  /* 0x00000000dc0db211 */ /* 0x000fe400028f14ed */
[C---:B-1----:R-:W-:Y:S02]  /*1d840*/  @!P2 LEA R28, P5, R218.reuse, R14, 0x2 ;  /* 0x0000000eda1ca211 */ /* 0x042fe400078a10ff */
[----:B------:R-:W-:Y:S01]  /*1d850*/  @!P4 LEA.HI.X R21, R219, R0, R236, 0x2, P1 ;  /* 0x00000000db15c211 */ /* 0x000fe200008f14ec */
[----:B------:R0:W-:Y:S01]  /*1d860*/  @!P3 ST.E.64 desc[UR42][R12.64], R136 ;  /* 0x000000880c00b985 */ /* 0x0001e2000c101b2a */
[C---:B------:R-:W-:Y:S02]  /*1d870*/  @!P0 LEA R14, P1, R217.reuse, R14, 0x2 ;  /* 0x0000000ed90e8211 */ /* 0x040fe400078210ff */
[-C--:B------:R-:W-:Y:S01]  /*1d880*/  @!P2 LEA.HI.X R29, R218, R0.reuse, R235, 0x2, P5 ;  /* 0x00000000da1da211 */ /* 0x080fe200028f14eb */
[----:B------:R0:W-:Y:S01]  /*1d890*/  @!P4 ST.E.64 desc[UR42][R20.64], R140 ;  /* 0x0000008c1400c985 */ /* 0x0001e2000c101b2a */
[----:B------:R-:W-:-:S03]  /*1d8a0*/  @!P0 LEA.HI.X R15, R217, R0, R234, 0x2, P1 ;  /* 0x00000000d90f8211 */ /* 0x000fc600008f14ea */
[----:B------:R0:W-:Y:S04]  /*1d8b0*/  @!P2 ST.E.64 desc[UR42][R28.64], R144 ;  /* 0x000000901c00a985 */ /* 0x0001e8000c101b2a */
[----:B------:R0:W-:Y:S02]  /*1d8c0*/  @!P0 ST.E.64 desc[UR42][R14.64], R148 ;  /* 0x000000940e008985 */ /* 0x0001e4000c101b2a */
.L_x_7996:
[----:B------:R-:W-:Y:S05]  /*1d8d0*/  BSYNC B1 ;  /* 0x0000000000017941 */ /* 0x000fea0003800000 */
.L_x_7995:
[----:B------:R-:W-:-:S03]  /*1d8e0*/  UMOV UR4, 0xffffffff ;  /* 0xffffffff00047882 */ /* 0x000fc60000000000 */
[----:B------:R-:W-:Y:S05]  /*1d8f0*/  BRA.DIV UR4, `(.L_x_7997) ;  /* 0x000000ba04507947 */ /* 0x000fea000b800000 */
[----:B-1----:R1:W3:Y:S04]  /*1d900*/  SHFL.IDX PT, R0, R4, 0x1, 0x1c1f ;  /* 0x003c1f0004007f89 */ /* 0x0022e800000e0000 */
[----:B0-2---:R1:W0:Y:S02]  /*1d910*/  SHFL.IDX PT, R14, R3, 0x1, 0x1c1f ;  /* 0x003c1f00030e7f89 */ /* 0x00522400000e0000 */
.L_x_8265:
[----:B------:R-:W-:-:S13]  /*1d920*/  ISETP.GE.AND P0, PT, R8, R9, PT ;  /* 0x000000090800720c */ /* 0x000fda0003f06270 */
[----:B------:R-:W-:Y:S05]  /*1d930*/  @P0 BRA `(.L_x_7993) ;  /* 0x0000001000400947 */ /* 0x000fea0003800000 */
[----:B------:R-:W-:Y:S01]  /*1d940*/  ULDC UR4, c[0x0][0xac8] ;  /* 0x0002b20000047ab9 */ /* 0x000fe20000000800 */
[----:B-1----:R-:W-:Y:S02]  /*1d950*/  SHF.R.S32.HI R3, RZ, 0x1f, R188 ;  /* 0x0000001fff037819 */ /* 0x002fe400000114bc */
[----:B------:R-:W-:Y:S02]  /*1d960*/  ISETP.GE.AND P2, PT, R188, UR4, PT ;  /* 0x00000004bc007c0c */ /* 0x000fe4000bf46270 */
[----:B------:R-:W-:Y:S02]  /*1d970*/  ISETP.GE.AND P3, PT, R231, UR4, PT ;  /* 0x00000004e7007c0c */ /* 0x000fe4000bf66270 */
[----:B------:R-:W-:Y:S02]  /*1d980*/  ISETP.GE.AND P1, PT, R230, UR4, PT ;  /* 0x00000004e6007c0c */ /* 0x000fe4000bf26270 */
[----:B------:R-:W-:Y:S02]  /*1d990*/  SHF.R.S32.HI R10, RZ, 0x1f, R231 ;  /* 0x0000001fff0a7819 */ /* 0x000fe400000114e7 */
[----:B------:R-:W-:-:S05]  /*1d9a0*/  SHF.R.S32.HI R15, RZ, 0x1f, R229 ;  /* 0x0000001fff0f7819 */ /* 0x000fca00000114e5 */
[CC--:B0-----:R-:W-:Y:S02]  /*1d9b0*/  @!P2 LEA R4, P0, R188.reuse, R14.reuse, 0x2 ;  /* 0x0000000ebc04a211 */ /* 0x0c1fe400078010ff */
[----:B------:R-:W-:Y:S02]  /*1d9c0*/  @!P3 LEA R6, P4, R231, R14, 0x2 ;  /* 0x0000000ee706b211 */ /* 0x000fe400078810ff */
[----:B---3--:R-:W-:Y:S02]  /*1d9d0*/  @!P2 LEA.HI.X R5, R188, R0, R3, 0x2, P0 ;  /* 0x00000000bc05a211 */ /* 0x008fe400000f1403 */
[----:B------:R-:W-:Y:S02]  /*1d9e0*/  ISETP.GE.AND P0, PT, R229, UR4, PT ;  /* 0x00000004e5007c0c */ /* 0x000fe4000bf06270 */
[----:B------:R-:W-:Y:S01]  /*1d9f0*/  SHF.R.S32.HI R3, RZ, 0x1f, R230 ;  /* 0x0000001fff037819 */ /* 0x000fe200000114e6 */
[----:B------:R0:W-:Y:S01]  /*1da00*/  @!P2 ST.E.64 desc[UR42][R4.64], R90 ;  /* 0x0000005a0400a985 */ /* 0x0001e2000c101b2a */
[----:B------:R-:W-:-:S02]  /*1da10*/  ISETP.GE.AND P2, PT, R228, UR4, PT ;  /* 0x00000004e4007c0c */ /* 0x000fc4000bf46270 */
[C---:B------:R-:W-:Y:S02]  /*1da20*/  @!P1 LEA R8, P5, R230.reuse, R14, 0x2 ;  /* 0x0000000ee6089211 */ /* 0x040fe400078a10ff */
[-C--:B------:R-:W-:Y:S02]  /*1da30*/  @!P3 LEA.HI.X R7, R231, R0.reuse, R10, 0x2, P4 ;  /* 0x00000000e707b211 */ /* 0x080fe400020f140a */
[----:B------:R-:W-:Y:S02]  /*1da40*/  ISETP.GE.AND P4, PT, R227, UR4, PT ;  /* 0x00000004e3007c0c */ /* 0x000fe4000bf86270 */
[----:B------:R-:W-:Y:S01]  /*1da50*/  @!P1 LEA.HI.X R9, R230, R0, R3, 0x2, P5 ;  /* 0x00000000e6099211 */ /* 0x000fe200028f1403 */
[----:B------:R1:W-:Y:S01]  /*1da60*/  @!P3 ST.E.64 desc[UR42][R6.64], R94 ;  /* 0x0000005e0600b985 */ /* 0x0003e2000c101b2a */
[----:B------:R-:W-:Y:S02]  /*1da70*/  @!P0 LEA R10, P5, R229, R14, 0x2 ;  /* 0x0000000ee50a8211 */ /* 0x000fe400078a10ff */
[----:B------:R-:W-:Y:S01]  /*1da80*/  ISETP.GE.AND P3, PT, R226, UR4, PT ;  /* 0x00000004e2007c0c */ /* 0x000fe2000bf66270 */
[----:B------:R2:W-:Y:S01]  /*1da90*/  @!P1 ST.E.64 desc[UR42][R8.64], R98 ;  /* 0x0000006208009985 */ /* 0x0005e2000c101b2a */
[----:B------:R-:W-:-:S02]  /*1daa0*/  SHF.R.S32.HI R3, RZ, 0x1f, R228 ;  /* 0x0000001fff037819 */ /* 0x000fc400000114e4 */
[C---:B------:R-:W-:Y:S02]  /*1dab0*/  @!P2 LEA R12, P1, R228.reuse, R14, 0x2 ;  /* 0x0000000ee40ca211 */ /* 0x040fe400078210ff */
[-C--:B------:R-:W-:Y:S02]  /*1dac0*/  @!P0 LEA.HI.X R11, R229, R0.reuse, R15, 0x2, P5 ;  /* 0x00000000e50b8211 */ /* 0x080fe400028f140f */
[----:B------:R-:W-:Y:S02]  /*1dad0*/  @!P2 LEA.HI.X R13, R228, R0, R3, 0x2, P1 ;  /* 0x00000000e40da211 */ /* 0x000fe400008f1403 */
[----:B------:R-:W-:Y:S01]  /*1dae0*/  ISETP.GE.AND P1, PT, R225, UR4, PT ;  /* 0x00000004e1007c0c */ /* 0x000fe2000bf26270 */
[----:B------:R3:W-:Y:S01]  /*1daf0*/  @!P0 ST.E.64 desc[UR42][R10.64], R102 ;  /* 0x000000660a008985 */ /* 0x0007e2000c101b2a */
[----:B0-----:R-:W-:Y:S02]  /*1db00*/  @!P4 LEA R4, P0, R227, R14, 0x2 ;  /* 0x0000000ee304c211 */ /* 0x001fe400078010ff */
[----:B------:R-:W-:Y:S01]  /*1db10*/  SHF.R.S32.HI R15, RZ, 0x1f, R227 ;  /* 0x0000001fff0f7819 */ /* 0x000fe200000114e3 */
[----:B------:R0:W-:Y:S01]  /*1db20*/  @!P2 ST.E.64 desc[UR42][R12.64], R106 ;  /* 0x0000006a0c00a985 */ /* 0x0001e2000c101b2a */
[----:B------:R-:W-:-:S02]  /*1db30*/  SHF.R.S32.HI R3, RZ, 0x1f, R226 ;  /* 0x0000001fff037819 */ /* 0x000fc400000114e2 */
[----:B-1----:R-:W-:Y:S02]  /*1db40*/  @!P3 LEA R6, P5, R226, R14, 0x2 ;  /* 0x0000000ee206b211 */ /* 0x002fe400078a10ff */
[----:B------:R-:W-:Y:S02]  /*1db50*/  ISETP.GE.AND P2, PT, R224, UR4, PT ;  /* 0x00000004e0007c0c */ /* 0x000fe4000bf46270 */
[-C--:B------:R-:W-:Y:S02]  /*1db60*/  @!P4 LEA.HI.X R5, R227, R0.reuse, R15, 0x2, P0 ;  /* 0x00000000e305c211 */ /* 0x080fe400000f140f */
[----:B------:R-:W-:Y:S02]  /*1db70*/  ISETP.GE.AND P0, PT, R223, UR4, PT ;  /* 0x00000004df007c0c */ /* 0x000fe4000bf06270 */
[----:B------:R-:W-:Y:S01]  /*1db80*/  @!P3 LEA.HI.X R7, R226, R0, R3, 0x2, P5 ;  /* 0x00000000e207b211 */ /* 0x000fe200028f1403 */
[----:B------:R1:W-:Y:S01]  /*1db90*/  @!P4 ST.E.64 desc[UR42][R4.64], R110 ;  /* 0x0000006e0400c985 */ /* 0x0003e2000c101b2a */
[----:B--2---:R-:W-:-:S02]  /*1dba0*/  @!P1 LEA R8, P5, R225, R14, 0x2 ;  /* 0x0000000ee1089211 */ /* 0x004fc400078a10ff */
[----:B------:R-:W-:Y:S01]  /*1dbb0*/  SHF.R.S32.HI R3, RZ, 0x1f, R225 ;  /* 0x0000001fff037819 */ /* 0x000fe200000114e1 */
[----:B------:R2:W-:Y:S01]  /*1dbc0*/  @!P3 ST.E.64 desc[UR42][R6.64], R114 ;  /* 0x000000720600b985 */ /* 0x0005e2000c101b2a */
[----:B------:R-:W-:Y:S02]  /*1dbd0*/  ISETP.GE.AND P3, PT, R222, UR4, PT ;  /* 0x00000004de007c0c */ /* 0x000fe4000bf66270 */
[----:B------:R-:W-:Y:S02]  /*1dbe0*/  @!P1 LEA.HI.X R9, R225, R0, R3, 0x2, P5 ;  /* 0x00000000e1099211 */ /* 0x000fe400028f1403 */
[-C--:B---3--:R-:W-:Y:S02]  /*1dbf0*/  @!P2 LEA R10, P4, R224, R14.reuse, 0x2 ;  /* 0x0000000ee00aa211 */ /* 0x088fe400078810ff */
[----:B------:R-:W-:Y:S01]  /*1dc00*/  SHF.R.S32.HI R15, RZ, 0x1f, R224 ;  /* 0x0000001fff0f7819 */ /* 0x000fe200000114e0 */
[----:B------:R3:W-:Y:S01]  /*1dc10*/  @!P1 ST.E.64 desc[UR42][R8.64], R118 ;  /* 0x0000007608009985 */ /* 0x0007e2000c101b2a */
[----:B0-----:R-:W-:-:S02]  /*1dc20*/  @!P0 LEA R12, P5, R223, R14, 0x2 ;  /* 0x0000000edf0c8211 */ /* 0x001fc400078a10ff */
[----:B------:R-:W-:Y:S02]  /*1dc30*/  SHF.R.S32.HI R3, RZ, 0x1f, R223 ;  /* 0x0000001fff037819 */ /* 0x000fe400000114df */
[-C--:B------:R-:W-:Y:S02]  /*1dc40*/  @!P2 LEA.HI.X R11, R224, R0.reuse, R15, 0x2, P4 ;  /* 0x00000000e00ba211 */ /* 0x080fe400020f140f */
[----:B------:R-:W-:Y:S02]  /*1dc50*/  ISETP.GE.AND P1, PT, R221, UR4, PT ;  /* 0x00000004dd007c0c */ /* 0x000fe4000bf26270 */
[----:B------:R-:W-:Y:S01]  /*1dc60*/  @!P0 LEA.HI.X R13, R223, R0, R3, 0x2, P5 ;  /* 0x00000000df0d8211 */ /* 0x000fe200028f1403 */
[----:B------:R0:W-:Y:S01]  /*1dc70*/  @!P2 ST.E.64 desc[UR42][R10.64], R122 ;  /* 0x0000007a0a00a985 */ /* 0x0001e2000c101b2a */
[----:B------:R-:W-:Y:S02]  /*1dc80*/  ISETP.GE.AND P4, PT, R220, UR4, PT ;  /* 0x00000004dc007c0c */ /* 0x000fe4000bf86270 */
[----:B------:R-:W-:Y:S01]  /*1dc90*/  SHF.R.S32.HI R3, RZ, 0x1f, R222 ;  /* 0x0000001fff037819 */ /* 0x000fe200000114de */
[----:B------:R4:W-:Y:S01]  /*1dca0*/  @!P0 ST.E.64 desc[UR42][R12.64], R38 ;  /* 0x000000260c008985 */ /* 0x0009e2000c101b2a */
[----:B-1----:R-:W-:-:S02]  /*1dcb0*/  @!P3 LEA R4, P5, R222, R14, 0x2 ;  /* 0x0000000ede04b211 */ /* 0x002fc400078a10ff */
[----:B------:R-:W-:Y:S02]  /*1dcc0*/  ISETP.GE.AND P2, PT, R219, UR4, PT ;  /* 0x00000004db007c0c */ /* 0x000fe4000bf46270 */
[----:B------:R-:W-:Y:S02]  /*1dcd0*/  ISETP.GE.AND P0, PT, R218, UR4, PT ;  /* 0x00000004da007c0c */ /* 0x000fe4000bf06270 */
[----:B------:R-:W-:Y:S02]  /*1dce0*/  @!P3 LEA.HI.X R5, R222, R0, R3, 0x2, P5 ;  /* 0x00000000de05b211 */ /* 0x000fe400028f1403 */
[----:B------:R-:W-:Y:S02]  /*1dcf0*/  SHF.R.S32.HI R3, RZ, 0x1f, R221 ;  /* 0x0000001fff037819 */ /* 0x000fe400000114dd */
[-C--:B--2---:R-:W-:Y:S01]  /*1dd00*/  @!P1 LEA R6, P5, R221, R14.reuse, 0x2 ;  /* 0x0000000edd069211 */ /* 0x084fe200078a10ff */
[----:B------:R4:W-:Y:S01]  /*1dd10*/  @!P3 ST.E.64 desc[UR42][R4.64], R130 ;  /* 0x000000820400b985 */ /* 0x0009e2000c101b2a */
[----:B---3--:R-:W-:-:S02]  /*1dd20*/  @!P4 LEA R8, P3, R220, R14, 0x2 ;  /* 0x0000000edc08c211 */ /* 0x008fc400078610ff */
[----:B------:R-:W-:Y:S02]  /*1dd30*/  @!P1 LEA.HI.X R7, R221, R0, R3, 0x2, P5 ;  /* 0x00000000dd079211 */ /* 0x000fe400028f1403 */
[C---:B0-----:R-:W-:Y:S02]  /*1dd40*/  @!P2 LEA R10, P5, R219.reuse, R14, 0x2 ;  /* 0x0000000edb0aa211 */ /* 0x041fe400078a10ff */
[----:B------:R-:W-:Y:S01]  /*1dd50*/  @!P4 LEA.HI.X R9, R220, R0, R237, 0x2, P3 ;  /* 0x00000000dc09c211 */ /* 0x000fe200018f14ed */
[----:B------:R4:W-:Y:S01]  /*1dd60*/  @!P1 ST.E.64 desc[UR42][R6.64], R134 ;  /* 0x0000008606009985 */ /* 0x0009e2000c101b2a */
[C---:B------:R-:W-:Y:S02]  /*1dd70*/  @!P0 LEA R20, P3, R218.reuse, R14, 0x2 ;  /* 0x0000000eda148211 */ /* 0x040fe400078610ff */
[-C--:B------:R-:W-:Y:S01]  /*1dd80*/  @!P2 LEA.HI.X R11, R219, R0.reuse, R236, 0x2, P5 ;  /* 0x00000000db0ba211 */ /* 0x080fe200028f14ec */
[----:B------:R4:W-:Y:S01]  /*1dd90*/  @!P4 ST.E.64 desc[UR42][R8.64], R138 ;  /* 0x0000008a0800c985 */ /* 0x0009e2000c101b2a */
[----:B------:R-:W-:-:S03]  /*1dda0*/  @!P0 LEA.HI.X R21, R218, R0, R235, 0x2, P3 ;  /* 0x00000000da158211 */ /* 0x000fc600018f14eb */
[----:B------:R4:W-:Y:S04]  /*1ddb0*/  @!P2 ST.E.64 desc[UR42][R10.64], R142 ;  /* 0x0000008e0a00a985 */ /* 0x0009e8000c101b2a */
[----:B------:R4:W-:Y:S01]  /*1ddc0*/  @!P0 ST.E.64 desc[UR42][R20.64], R146 ;  /* 0x0000009214008985 */ /* 0x0009e2000c101b2a */
[----:B------:R-:W-:-:S13]  /*1ddd0*/  ISETP.GE.AND P0, PT, R217, UR4, PT ;  /* 0x00000004d9007c0c */ /* 0x000fda000bf06270 */
[----:B----4-:R-:W-:Y:S05]  /*1dde0*/  @P0 BRA `(.L_x_7993) ;  /* 0x0000000c00140947 */ /* 0x010fea0003800000 */
[----:B------:R-:W-:-:S04]  /*1ddf0*/  LEA R14, P0, R217, R14, 0x2 ;  /* 0x0000000ed90e7211 */ /* 0x000fc800078010ff */
[----:B------:R-:W-:-:S05]  /*1de00*/  LEA.HI.X R15, R217, R0, R234, 0x2, P0 ;  /* 0x00000000d90f7211 */ /* 0x000fca00000f14ea */
[----:B------:R4:W-:Y:S01]  /*1de10*/  ST.E.64 desc[UR42][R14.64], R150 ;  /* 0x000000960e007985 */ /* 0x0009e2000c101b2a */
[----:B------:R-:W-:Y:S05]  /*1de20*/  BRA `(.L_x_7993) ;  /* 0x0000000c00047947 */ /* 0x000fea0003800000 */
.L_x_7980:
        /* <DEDUP_REMOVED lines=13> */
[----:B------:R-:W4:Y:S01]  /*1df00*/  S2R R0, SR_TID.X ;  /* 0x0000000000007919 */ /* 0x000f220000002100 */
[----:B---3--:R-:W-:-:S05]  /*1df10*/  @P1 IMAD.WIDE R6, R209, 0x4, R6 ;  /* 0x00000004d1061825 */ /* 0x008fca00078e0206 */
[----:B------:R2:W5:Y:S01]  /*1df20*/  @P1 LDG.E R20, desc[UR42][R6.64] ;  /* 0x0000002a06141981 */ /* 0x000562000c1e1900 */
[----:B------:R-:W-:-:S13]  /*1df30*/  ISETP.NE.AND P2, PT, R208, RZ, PT ;  /* 0x000000ffd000720c */ /* 0x000fda0003f45270 */
[----:B------:R-:W3:Y:S01]  /*1df40*/  @!P2 LDC R208, c[0x0][0xad4] ;  /* 0x0002b500ffd0ab82 */ /* 0x000ee20000000800 */
[----:B----4-:R-:W-:Y:S01]  /*1df50*/  VIADD R0, R0, 0xffffff80 ;  /* 0xffffff8000007836 */ /* 0x010fe20000000000 */
[----:B------:R-:W-:-:S04]  /*1df60*/  SHF.R.S32.HI R30, RZ, 0x1f, R209 ;  /* 0x0000001fff1e7819 */ /* 0x000fc800000114d1 */
[----:B------:R-:W-:Y:S02]  /*1df70*/  ISETP.GT.AND P3, PT, R0, 0x7f, PT ;  /* 0x0000007f0000780c */ /* 0x000fe40003f64270 */
[----:B---3--:R-:W-:Y:S01]  /*1df80*/  ISETP.GT.AND P2, PT, R208, 0x1, PT ;  /* 0x00000001d000780c */ /* 0x008fe20003f44270 */
[----:B--2---:R-:W-:-:S12]  /*1df90*/  @P1 BRA `(.L_x_7998) ;  /* 0x0000000000101947 */ /* 0x004fd80003800000 */
[----:B------:R-:W-:Y:S05]  /*1dfa0*/  @!P0 BRA `(.L_x_7998) ;  /* 0x00000000000c8947 */ /* 0x000fea0003800000 */
[----:B------:R-:W2:Y:S04]  /*1dfb0*/  LDG.E R7, desc[UR42][R4.64] ;  /* 0x0000002a04077981 */ /* 0x000ea8000c1e1900 */
[----:B-----5:R-:W2:Y:S02]  /*1dfc0*/  LDG.E R20, desc[UR42][R4.64+0x4] ;  /* 0x0000042a04147981 */ /* 0x020ea4000c1e1900 */
[----:B--2---:R-:W-:-:S07]  /*1dfd0*/  IMAD.IADD R20, R20, 0x1, -R7 ;  /* 0x0000000114147824 */ /* 0x004fce00078e0a07 */
.L_x_7998:
[----:B------:R-:W-:Y:S01]  /*1dfe0*/  BSSY B1, `(.L_x_7999) ;  /* 0x0000036000017945 */ /* 0x000fe20003800000 */
[----:B------:R-:W-:Y:S02]  /*1dff0*/  SEL R31, R209, RZ, !P0 ;  /* 0x000000ffd11f7207 */ /* 0x000fe40004000000 */
[----:B------:R-:W-:Y:S02]  /*1e000*/  SEL R30, R30, RZ, !P0 ;  /* 0x000000ff1e1e7207 */ /* 0x000fe40004000000 */
[----:B-----5:R-:W-:Y:S01]  /*1e010*/  SHF.R.S32.HI R28, RZ, 0x1f, R3 ;  /* 0x0000001fff1c7819 */ /* 0x020fe20000011403 */
[----:B------:R-:W-:Y:S06]  /*1e020*/  @P3 BRA `(.L_x_8000) ;  /* 0x0000000000c43947 */ /* 0x000fec0003800000 */
[----:B------:R-:W2:Y:S01]  /*1e030*/  S2R R33, SR_TID.X ;  /* 0x0000000000217919 */ /* 0x000ea20000002100 */
[----:B------:R-:W3:Y:S02]  /*1e040*/  LDC R35, c[0x0][0xbe8] ;  /* 0x0002fa00ff237b82 */ /* 0x000ee40000000800 */
[----:B---3--:R-:W-:Y:S01]  /*1e050*/  IMAD R0, R20, R35, RZ ;  /* 0x0000002314007224 */ /* 0x008fe200078e02ff */
[----:B--2---:R-:W-:-:S04]  /*1e060*/  IADD3 R33, R192, -0x80, R33 ;  /* 0xffffff80c0217810 */ /* 0x004fc80007ffe021 */
[----:B------:R-:W-:-:S13]  /*1e070*/  ISETP.GE.AND P0, PT, R33, R0, PT ;  /* 0x000000002100720c */ /* 0x000fda0003f06270 */
[----:B------:R-:W-:Y:S05]  /*1e080*/  @P0 BRA `(.L_x_8000) ;  /* 0x0000000000ac0947 */ /* 0x000fea0003800000 */
[----:B-1----:R-:W-:Y:S01]  /*1e090*/  IMAD.MOV.U32 R24, RZ, RZ, 0x9b8 ;  /* 0x000009b8ff187424 */ /* 0x002fe200078e00ff */
[----:B------:R-:W-:Y:S01]  /*1e0a0*/  ISETP.GT.AND P0, PT, R208, 0x1, PT ;  /* 0x00000001d000780c */ /* 0x000fe20003f04270 */
[----:B------:R-:W1:Y:S01]  /*1e0b0*/  LDC.64 R4, c[0x0][0xba8] ;  /* 0x0002ea00ff047b82 */ /* 0x000e620000000a00 */
[----:B------:R-:W-:Y:S01]  /*1e0c0*/  ISETP.NE.AND P1, PT, R35, 0x1, PT ;  /* 0x000000012300780c */ /* 0x000fe20003f25270 */
[----:B------:R-:W-:Y:S01]  /*1e0d0*/  IMAD.MOV.U32 R21, RZ, RZ, R33 ;  /* 0x000000ffff157224 */ /* 0x000fe200078e0021 */
[----:B------:R-:W-:Y:S02]  /*1e0e0*/  SEL R24, R24, 0x978, P0 ;  /* 0x0000097818187807 */ /* 0x000fe40000000000 */
[----:B------:R-:W-:-:S03]  /*1e0f0*/  SEL R215, R215, RZ, P0 ;  /* 0x000000ffd7d77207 */ /* 0x000fc60000000000 */
[----:B------:R-:W2:Y:S08]  /*1e100*/  LDC.64 R8, c[0x0][R24+0x220] ;  /* 0x0000880018087b82 */ /* 0x000eb00000000a00 */
[----:B------:R-:W3:Y:S08]  /*1e110*/  LDC.64 R6, c[0x0][R24+0x218] ;  /* 0x0000860018067b82 */ /* 0x000ef00000000a00 */
[----:B------:R-:W4:Y:S08]  /*1e120*/  LDC.64 R10, c[0x0][R24+0x228] ;  /* 0x00008a00180a7b82 */ /* 0x000f300000000a00 */
[----:B------:R-:W5:Y:S08]  /*1e130*/  LDC.64 R12, c[0x0][R24+0x210] ;  /* 0x00008400180c7b82 */ /* 0x000f700000000a00 */
[----:B------:R-:W0:Y:S08]  /*1e140*/  @P1 LDC R0, c[0x0][0xbec] ;  /* 0x0002fb00ff001b82 */ /* 0x000e300000000800 */
[----:B------:R-:W4:Y:S01]  /*1e150*/  @P1 LDC R37, c[0x0][0xbf0] ;  /* 0x0002fc00ff251b82 */ /* 0x000f220000000800 */
[----:B--2---:R-:W-:-:S07]  /*1e160*/  IMAD R9, R9, R31, RZ ;  /* 0x0000001f09097224 */ /* 0x004fce00078e02ff */
[----:B-1----:R-:W1:Y:S01]  /*1e170*/  @!P0 LDC R4, c[0x0][0xb50] ;  /* 0x0002d400ff048b82 */ /* 0x002e620000000800 */
[----:B------:R-:W-:-:S04]  /*1e180*/  IMAD.WIDE.U32 R14, R8, R31, RZ ;  /* 0x0000001f080e7225 */ /* 0x000fc800078e00ff */
[----:B------:R-:W-:Y:S02]  /*1e190*/  IMAD R9, R8, R30, R9 ;  /* 0x0000001e08097224 */ /* 0x000fe400078e0209 */
[----:B0-----:R-:W-:Y:S01]  /*1e1a0*/  @P1 IMAD.HI.U32 R0, R33, R0, RZ ;  /* 0x0000000021001227 */ /* 0x001fe200078e00ff */
[----:B------:R-:W0:Y:S03]  /*1e1b0*/  @!P0 LDC R5, c[0x0][0xb54] ;  /* 0x0002d500ff058b82 */ /* 0x000e260000000800 */
[-C--:B---3--:R-:W-:Y:S02]  /*1e1c0*/  IMAD R29, R7, R206.reuse, RZ ;  /* 0x000000ce071d7224 */ /* 0x088fe400078e02ff */
[----:B------:R-:W-:Y:S01]  /*1e1d0*/  IMAD.WIDE.U32 R6, R6, R206, RZ ;  /* 0x000000ce06067225 */ /* 0x000fe200078e00ff */
[----:B----4-:R-:W-:-:S03]  /*1e1e0*/  @P1 SHF.R.U32.HI R21, RZ, R37, R0 ;  /* 0x00000025ff151219 */ /* 0x010fc60000011600 */
[----:B------:R-:W-:Y:S01]  /*1e1f0*/  IMAD.IADD R29, R7, 0x1, R29 ;  /* 0x00000001071d7824 */ /* 0x000fe200078e021d */
[----:B------:R-:W-:Y:S01]  /*1e200*/  IADD3 R0, P1, P3, R14, R6, R3 ;  /* 0x000000060e007210 */ /* 0x000fe20007b3e003 */
[----:B------:R-:W-:Y:S02]  /*1e210*/  IMAD.IADD R14, R15, 0x1, R9 ;  /* 0x000000010f0e7824 */ /* 0x000fe400078e0209 */
[----:B------:R-:W-:Y:S02]  /*1e220*/  IMAD.MOV R8, RZ, RZ, -R21 ;  /* 0x000000ffff087224 */ /* 0x000fe400078e0a15 */
[----:B------:R-:W-:-:S04]  /*1e230*/  IMAD.WIDE.U32 R6, R10, R215, RZ ;  /* 0x000000d70a067225 */ /* 0x000fc800078e00ff */
[----:B------:R-:W-:Y:S02]  /*1e240*/  IMAD R11, R11, R215, RZ ;  /* 0x000000d70b0b7224 */ /* 0x000fe400078e02ff */
[----:B------:R-:W-:Y:S01]  /*1e250*/  IMAD R9, R35, R8, R33 ;  /* 0x0000000823097224 */ /* 0x000fe200078e0221 */
[----:B------:R-:W-:Y:S01]  /*1e260*/  IADD3.X R8, R14, R29, R28, P1, P3 ;  /* 0x0000001d0e087210 */ /* 0x000fe20000fe641c */
[----:B------:R-:W-:Y:S01]  /*1e270*/  IMAD.IADD R11, R7, 0x1, R11 ;  /* 0x00000001070b7824 */ /* 0x000fe200078e020b */
[----:B------:R-:W-:Y:S01]  /*1e280*/  IADD3 R6, P0, P1, R21, R0, R6 ;  /* 0x0000000015067210 */ /* 0x000fe2000791e006 */
[----:B-----5:R-:W-:Y:S01]  /*1e290*/  IMAD R0, R13, R9, RZ ;  /* 0x000000090d007224 */ /* 0x020fe200078e02ff */
[----:B------:R-:W-:-:S04]  /*1e2a0*/  SHF.R.S32.HI R21, RZ, 0x1f, R21 ;  /* 0x0000001fff157819 */ /* 0x000fc80000011415 */
[----:B------:R-:W-:Y:S02]  /*1e2b0*/  IADD3.X R7, R21, R8, R11, P0, P1 ;  /* 0x0000000815077210 */ /* 0x000fe400007e240b */
[----:B------:R-:W-:Y:S01]  /*1e2c0*/  SHF.R.S32.HI R11, RZ, 0x1f, R9 ;  /* 0x0000001fff0b7819 */ /* 0x000fe20000011409 */
[----:B------:R-:W-:-:S04]  /*1e2d0*/  IMAD.WIDE.U32 R6, R12, R9, R6 ;  /* 0x000000090c067225 */ /* 0x000fc800078e0006 */
[----:B------:R-:W-:Y:S01]  /*1e2e0*/  IMAD R11, R12, R11, R0 ;  /* 0x0000000b0c0b7224 */ /* 0x000fe200078e0200 */
[----:B-1----:R-:W-:-:S03]  /*1e2f0*/  LEA R4, P0, R6, R4, 0x2 ;  /* 0x0000000406047211 */ /* 0x002fc600078010ff */
[----:B------:R-:W-:Y:S02]  /*1e300*/  IMAD.IADD R0, R7, 0x1, R11 ;  /* 0x0000000107007824 */ /* 0x000fe400078e020b */
[----:B------:R-:W-:-:S03]  /*1e310*/  IMAD.MOV.U32 R7, RZ, RZ, -0x800000 ;  /* 0xff800000ff077424 */ /* 0x000fc600078e00ff */
[----:B0-----:R-:W-:-:S05]  /*1e320*/  LEA.HI.X R5, R6, R5, R0, 0x2, P0 ;  /* 0x0000000506057211 */ /* 0x001fca00000f1400 */
[----:B------:R2:W-:Y:S02]  /*1e330*/  STG.E desc[UR42][R4.64], R7 ;  /* 0x0000000704007986 */ /* 0x0005e4000c10192a */
.L_x_8000:
[----:B------:R-:W-:Y:S05]  /*1e340*/  BSYNC B1 ;  /* 0x0000000000017941 */ /* 0x000fea0003800000 */
.L_x_7999:
[----:B------:R-:W-:Y:S05]  /*1e350*/  @P2 BRA `(.L_x_7993) ;  /* 0x0000000400b82947 */ /* 0x000fea0003800000 */
[----:B------:R-:W3:Y:S01]  /*1e360*/  LDC R21, c[0x0][0xbe8] ;  /* 0x0002fa00ff157b82 */ /* 0x000ee20000000800 */
[----:B------:R-:W-:Y:S01]  /*1e370*/  ULDC.64 UR4, c[0x0][0xaa0] ;  /* 0x0002a80000047ab9 */ /* 0x000fe20000000a00 */
[----:B------:R-:W-:Y:S01]  /*1e380*/  ULDC.64 UR6, c[0x0][0xaf0] ;  /* 0x0002bc0000067ab9 */ /* 0x000fe20000000a00 */
[----:B------:R-:W-:Y:S02]  /*1e390*/  IMAD R0, R28, UR4, RZ ;  /* 0x000000041c007c24 */ /* 0x000fe4000f8e02ff */
[----:B--2---:R-:W-:-:S04]  /*1e3a0*/  IMAD.WIDE.U32 R4, R3, UR4, RZ ;  /* 0x0000000403047c25 */ /* 0x004fc8000f8e00ff */
[----:B------:R-:W-:Y:S01]  /*1e3b0*/  IMAD R7, R3, UR5, R0 ;  /* 0x0000000503077c24 */ /* 0x000fe2000f8e0200 */
[----:B------:R-:W-:Y:S01]  /*1e3c0*/  ULDC.64 UR4, c[0x0][0xae8] ;  /* 0x0002ba0000047ab9 */ /* 0x000fe20000000a00 */
[----:B------:R-:W-:Y:S02]  /*1e3d0*/  IMAD R3, R207, 0x20, R23 ;  /* 0x00000020cf037824 */ /* 0x000fe400078e0217 */
[----:B------:R-:W-:Y:S02]  /*1e3e0*/  IMAD.IADD R5, R5, 0x1, R7 ;  /* 0x0000000105057824 */ /* 0x000fe400078e0207 */
[----:B------:R-:W-:Y:S02]  /*1e3f0*/  IMAD.IADD R8, R192, 0x1, R3 ;  /* 0x00000001c0087824 */ /* 0x000fe400078e0203 */
[----:B------:R-:W-:-:S04]  /*1e400*/  IMAD.WIDE.U32 R4, R206, UR4, R4 ;  /* 0x00000004ce047c25 */ /* 0x000fc8000f8e0004 */
[----:B------:R-:W-:Y:S02]  /*1e410*/  IMAD.MOV.U32 R3, RZ, RZ, R8 ;  /* 0x000000ffff037224 */ /* 0x000fe400078e0008 */
[----:B------:R-:W-:Y:S01]  /*1e420*/  IMAD R6, R30, UR6, RZ ;  /* 0x000000061e067c24 */ /* 0x000fe2000f8e02ff */
[----:B---3--:R-:W-:Y:S01]  /*1e430*/  ISETP.NE.AND P0, PT, R21, 0x1, PT ;  /* 0x000000011500780c */ /* 0x008fe20003f05270 */
[----:B------:R-:W-:Y:S01]  /*1e440*/  IMAD R5, R206, UR5, R5 ;  /* 0x00000005ce057c24 */ /* 0x000fe2000f8e0205 */
[----:B------:R-:W-:Y:S01]  /*1e450*/  ULDC.64 UR4, c[0x0][0xae0] ;  /* 0x0002b80000047ab9 */ /* 0x000fe20000000a00 */
[----:B------:R-:W-:Y:S02]  /*1e460*/  IMAD.IADD R192, R23, 0x1, R192 ;  /* 0x0000000117c07824 */ /* 0x000fe400078e02c0 */
[----:B------:R-:W-:-:S08]  /*1e470*/  IMAD.WIDE.U32 R4, R31, UR6, R4 ;  /* 0x000000061f047c25 */ /* 0x000fd0000f8e0004 */
[----:B------:R-:W2:Y:S08]  /*1e480*/  @P0 LDC R9, c[0x0][0xbec] ;  /* 0x0002fb00ff090b82 */ /* 0x000eb00000000800 */
[----:B------:R-:W3:Y:S01]  /*1e490*/  @P0 LDC R11, c[0x0][0xbf0] ;  /* 0x0002fc00ff0b0b82 */ /* 0x000ee20000000800 */
[----:B--2---:R-:W-:-:S04]  /*1e4a0*/  @P0 IMAD.HI.U32 R0, R8, R9, RZ ;  /* 0x0000000908000227 */ /* 0x004fc800078e00ff */
[----:B------:R-:W-:Y:S01]  /*1e4b0*/  IMAD R9, R31, UR7, R6 ;  /* 0x000000071f097c24 */ /* 0x000fe2000f8e0206 */
[----:B---3--:R-:W-:-:S03]  /*1e4c0*/  @P0 SHF.R.U32.HI R3, RZ, R11, R0 ;  /* 0x0000000bff030219 */ /* 0x008fc60000011600 */
[----:B------:R-:W-:Y:S01]  /*1e4d0*/  IMAD.IADD R5, R5, 0x1, R9 ;  /* 0x0000000105057824 */ /* 0x000fe200078e0209 */
[--C-:B------:R-:W-:Y:S01]  /*1e4e0*/  SHF.R.S32.HI R0, RZ, 0x1f, R3.reuse ;  /* 0x0000001fff007819 */ /* 0x100fe20000011403 */
[----:B------:R-:W-:Y:S02]  /*1e4f0*/  IMAD.MOV R7, RZ, RZ, -R3 ;  /* 0x000000ffff077224 */ /* 0x000fe400078e0a03 */
[----:B------:R-:W-:-:S04]  /*1e500*/  IMAD.WIDE.U32 R4, R3, UR4, R4 ;  /* 0x0000000403047c25 */ /* 0x000fc8000f8e0004 */
[----:B------:R-:W-:Y:S02]  /*1e510*/  IMAD R7, R21, R7, R8 ;  /* 0x0000000715077224 */ /* 0x000fe400078e0208 */
        /* <DEDUP_REMOVED lines=10> */
[----:B------:R-:W-:Y:S01]  /*1e5c0*/  IMAD.IADD R3, R5, 0x1, R3 ;  /* 0x0000000105037824 */ /* 0x000fe200078e0203 */
[----:B------:R-:W-:-:S04]  /*1e5d0*/  UMOV UR4, 0xffffffff ;  /* 0xffffffff00047882 */ /* 0x000fc80000000000 */
[----:B------:R-:W-:Y:S01]  /*1e5e0*/  LEA.HI.X R4, R4, UR5, R3, 0x1, P0 ;  /* 0x0000000504047c11 */ /* 0x000fe200080f0c03 */
[----:B------:R-:W-:Y:S06]  /*1e5f0*/  BRA.DIV UR4, `(.L_x_8001) ;  /* 0x000000ae04587947 */ /* 0x000fec000b800000 */
[----:B------:R2:W3:Y:S04]  /*1e600*/  SHFL.IDX PT, R3, R4, RZ, 0x181f ;  /* 0x00181fff04037589 */ /* 0x0004e800000e0000 */
[----:B------:R2:W4:Y:S02]  /*1e610*/  SHFL.IDX PT, R14, R0, RZ, 0x181f ;  /* 0x00181fff000e7589 */ /* 0x00052400000e0000 */
.L_x_8268:
[----:B------:R-:W-:Y:S01]  /*1e620*/  IMAD R20, R20, R21, RZ ;  /* 0x0000001514147224 */ /* 0x000fe200078e02ff */
[----:B------:R-:W-:Y:S04]  /*1e630*/  BSSY B1, `(.L_x_8002) ;  /* 0x000000c000017945 */ /* 0x000fe80003800000 */
[----:B------:R-:W-:-:S13]  /*1e640*/  ISETP.GE.AND P0, PT, R192, R20, PT ;  /* 0x00000014c000720c */ /* 0x000fda0003f06270 */
[----:B------:R-:W-:Y:S05]  /*1e650*/  @P0 BRA `(.L_x_8003) ;  /* 0x0000000000240947 */ /* 0x000fea0003800000 */
[----:B------:R-:W-:Y:S02]  /*1e660*/  ULDC UR4, c[0x0][0xac8] ;  /* 0x0002b20000047ab9 */ /* 0x000fe40000000800 */
[----:B------:R-:W-:Y:S02]  /*1e670*/  ISETP.GE.AND P2, PT, R16, UR4, PT ;  /* 0x0000000410007c0c */ /* 0x000fe4000bf46270 */
[----:B------:R-:W-:-:S11]  /*1e680*/  ISETP.GE.AND P3, PT, R190, UR4, PT ;  /* 0x00000004be007c0c */ /* 0x000fd6000bf66270 */
[-C--:B----4-:R-:W-:Y:S02]  /*1e690*/  @!P2 LEA R6, P0, R16, R14.reuse, 0x1 ;  /* 0x0000000e1006a211 */ /* 0x090fe400078008ff */
[----:B------:R-:W-:Y:S02]  /*1e6a0*/  @!P3 LEA R14, P1, R190, R14, 0x1 ;  /* 0x0000000ebe0eb211 */ /* 0x000fe400078208ff */
[-C--:B---3--:R-:W-:Y:S02]  /*1e6b0*/  @!P2 LEA.HI.X R7, R16, R3.reuse, R17, 0x1, P0 ;  /* 0x000000031007a211 */ /* 0x088fe400000f0c11 */
[----:B------:R-:W-:-:S03]  /*1e6c0*/  @!P3 LEA.HI.X R15, R190, R3, R214, 0x1, P1 ;  /* 0x00000003be0fb211 */ /* 0x000fc600008f0cd6 */
[----:B------:R3:W-:Y:S04]  /*1e6d0*/  @!P2 ST.E.128 desc[UR42][R6.64], RZ ;  /* 0x000000ff0600a985 */ /* 0x0007e8000c101d2a */
[----:B------:R3:W-:Y:S02]  /*1e6e0*/  @!P3 ST.E.128 desc[UR42][R14.64], RZ ;  /* 0x000000ff0e00b985 */ /* 0x0007e4000c101d2a */
.L_x_8003:
[----:B------:R-:W-:Y:S05]  /*1e6f0*/  BSYNC B1 ;  /* 0x0000000000017941 */ /* 0x000fea0003800000 */
.L_x_8002:
[----:B------:R-:W-:-:S03]  /*1e700*/  UMOV UR4, 0xffffffff ;  /* 0xffffffff00047882 */ /* 0x000fc60000000000 */
[----:B------:R-:W-:Y:S05]  /*1e710*/  BRA.DIV UR4, `(.L_x_8004) ;  /* 0x000000ae04447947 */ /* 0x000fea000b800000 */
[----:B---3--:R3:W0:Y:S04]  /*1e720*/  SHFL.IDX PT, R3, R4, 0x1, 0x181f ;  /* 0x00381f0004037f89 */ /* 0x00862800000e0000 */
[----:B----4-:R3:W4:Y:S02]  /*1e730*/  SHFL.IDX PT, R14, R0, 0x1, 0x181f ;  /* 0x00381f00000e7f89 */ /* 0x01072400000e0000 */
.L_x_8272:
[----:B------:R-:W-:Y:S01]  /*1e740*/  VIADD R5, R192, 0x20 ;  /* 0x00000020c0057836 */ /* 0x000fe20000000000 */
        /* <DEDUP_REMOVED lines=8> */
[-C--:B0-----:R-:W-:Y:S02]  /*1e7d0*/  @!P2 LEA.HI.X R7, R16, R3.reuse, R17, 0x1, P0 ;  /* 0x000000031007a211 */ /* 0x081fe400000f0c11 */
[----:B------:R-:W-:-:S03]  /*1e7e0*/  @!P3 LEA.HI.X R15, R190, R3, R214, 0x1, P1 ;  /* 0x00000003be0fb211 */ /* 0x000fc600008f0cd6 */
[----:B------:R0:W-:Y:S04]  /*1e7f0*/  @!P2 ST.E.128 desc[UR42][R6.64], RZ ;  /* 0x000000ff0600a985 */ /* 0x0001e8000c101d2a */
[----:B------:R0:W-:Y:S02]  /*1e800*/  @!P3 ST.E.128 desc[UR42][R14.64], RZ ;  /* 0x000000ff0e00b985 */ /* 0x0001e4000c101d2a */
.L_x_8006:
[----:B------:R-:W-:Y:S05]  /*1e810*/  BSYNC B1 ;  /* 0x0000000000017941 */ /* 0x000fea0003800000 */
.L_x_8005:
[----:B------:R-:W-:-:S03]  /*1e820*/  UMOV UR4, 0xffffffff ;  /* 0xffffffff00047882 */ /* 0x000fc60000000000 */
[----:B------:R-:W-:Y:S05]  /*1e830*/  BRA.DIV UR4, `(.L_x_8007) ;  /* 0x000000ae04447947 */ /* 0x000fea000b800000 */
[----:B0-----:R0:W0:Y:S04]  /*1e840*/  SHFL.IDX PT, R3, R4, 0x2, 0x181f ;  /* 0x00581f0004037f89 */ /* 0x00102800000e0000 */
[----:B----4-:R4:W0:Y:S02]  /*1e850*/  SHFL.IDX PT, R14, R0, 0x2, 0x181f ;  /* 0x00581f00000e7f89 */ /* 0x01082400000e0000 */
.L_x_8276:
[----:B------:R-:W-:Y:S01]  /*1e860*/  VIADD R5, R192, 0x40 ;  /* 0x00000040c0057836 */ /* 0x000fe20000000000 */
[----:B------:R-:W-:Y:S04]  /*1e870*/  BSSY B1, `(.L_x_8008) ;  /* 0x000000c000017945 */ /* 0x000fe80003800000 */
[----:B------:R-:W-:-:S13]  /*1e880*/  ISETP.GE.AND P0, PT, R5, R20, PT ;  /* 0x000000140500720c */ /* 0x000fda0003f06270 */
[----:B------:R-:W-:Y:S05]  /*1e890*/  @P0 BRA `(.L_x_8009) ;  /* 0x0000000000240947 */ /* 0x000fea0003800000 */
[----:B------:R-:W-:Y:S02]  /*1e8a0*/  ULDC UR4, c[0x0][0xac8] ;  /* 0x0002b20000047ab9 */ /* 0x000fe40000000800 */
[----:B------:R-:W-:Y:S02]  /*1e8b0*/  ISETP.GE.AND P2, PT, R16, UR4, PT ;  /* 0x0000000410007c0c */ /* 0x000fe4000bf46270 */
[----:B------:R-:W-:-:S11]  /*1e8c0*/  ISETP.GE.AND P3, PT, R190, UR4, PT ;  /* 0x00000004be007c0c */ /* 0x000fd6000bf66270 */
[-C--:B0-----:R-:W-:Y:S02]  /*1e8d0*/  @!P2 LEA R6, P0, R16, R14.reuse, 0x1 ;  /* 0x0000000e1006a211 */ /* 0x081fe400078008ff */
[----:B------:R-:W-:Y:S02]  /*1e8e0*/  @!P3 LEA R14, P1, R190, R14, 0x1 ;  /* 0x0000000ebe0eb211 */ /* 0x000fe400078208ff */
[-C--:B------:R-:W-:Y:S02]  /*1e8f0*/  @!P2 LEA.HI.X R7, R16, R3.reuse, R17, 0x1, P0 ;  /* 0x000000031007a211 */ /* 0x080fe400000f0c11 */
[----:B------:R-:W-:-:S03]  /*1e900*/  @!P3 LEA.HI.X R15, R190, R3, R214, 0x1, P1 ;  /* 0x00000003be0fb211 */ /* 0x000fc600008f0cd6 */
[----:B------:R0:W-:Y:S04]  /*1e910*/  @!P2 ST.E.128 desc[UR42][R6.64], RZ ;  /* 0x000000ff0600a985 */ /* 0x0001e8000c101d2a */
[----:B------:R0:W-:Y:S02]  /*1e920*/  @!P3 ST.E.128 desc[UR42][R14.64], RZ ;  /* 0x000000ff0e00b985 */ /* 0x0001e4000c101d2a */
.L_x_8009:
[----:B------:R-:W-:Y:S05]  /*1e930*/  BSYNC B1 ;  /* 0x0000000000017941 */ /* 0x000fea0003800000 */
.L_x_8008:
[----:B------:R-:W-:-:S03]  /*1e940*/  UMOV UR4, 0xffffffff ;  /* 0xffffffff00047882 */ /* 0x000fc60000000000 */
[----:B------:R-:W-:Y:S05]  /*1e950*/  BRA.DIV UR4, `(.L_x_8010) ;  /* 0x000000ae04447947 */ /* 0x000fea000b800000 */
[----:B0-----:R0:W0:Y:S04]  /*1e960*/  SHFL.IDX PT, R3, R4, 0x3, 0x181f ;  /* 0x00781f0004037f89 */ /* 0x00102800000e0000 */
[----:B------:R0:W0:Y:S02]  /*1e970*/  SHFL.IDX PT, R14, R0, 0x3, 0x181f ;  /* 0x00781f00000e7f89 */ /* 0x00002400000e0000 */
.L_x_8280:
[----:B0-234-:R-:W-:-:S05]  /*1e980*/  VIADD R0, R192, 0x60 ;  /* 0x00000060c0007836 */ /* 0x01dfca0000000000 */
[----:B------:R-:W-:-:S13]  /*1e990*/  ISETP.GE.AND P0, PT, R0, R20, PT ;  /* 0x000000140000720c */ /* 0x000fda0003f06270 */
[----:B------:R-:W-:Y:S05]  /*1e9a0*/  @P0 BRA `(.L_x_7993) ;  /* 0x0000000000240947 */ /* 0x000fea0003800000 */
[----:B------:R-:W-:Y:S02]  /*1e9b0*/  ULDC UR4, c[0x0][0xac8] ;  /* 0x0002b20000047ab9 */ /* 0x000fe40000000800 */
[----:B------:R-:W-:Y:S02]  /*1e9c0*/  ISETP.GE.AND P2, PT, R16, UR4, PT ;  /* 0x0000000410007c0c */ /* 0x000fe4000bf46270 */
[----:B------:R-:W-:-:S11]  /*1e9d0*/  ISETP.GE.AND P3, PT, R190, UR4, PT ;  /* 0x00000004be007c0c */ /* 0x000fd6000bf66270 */
[-C--:B------:R-:W-:Y:S02]  /*1e9e0*/  @!P2 LEA R4, P0, R16, R14.reuse, 0x1 ;  /* 0x0000000e1004a211 */ /* 0x080fe400078008ff */
[----:B------:R-:W-:Y:S02]  /*1e9f0*/  @!P3 LEA R14, P1, R190, R14, 0x1 ;  /* 0x0000000ebe0eb211 */ /* 0x000fe400078208ff */
[-C--:B------:R-:W-:Y:S02]  /*1ea00*/  @!P2 LEA.HI.X R5, R16, R3.reuse, R17, 0x1, P0 ;  /* 0x000000031005a211 */ /* 0x080fe400000f0c11 */
[----:B------:R-:W-:-:S03]  /*1ea10*/  @!P3 LEA.HI.X R15, R190, R3, R214, 0x1, P1 ;  /* 0x00000003be0fb211 */ /* 0x000fc600008f0cd6 */
[----:B------:R3:W-:Y:S04]  /*1ea20*/  @!P2 ST.E.128 desc[UR42][R4.64], RZ ;  /* 0x000000ff0400a985 */ /* 0x0007e8000c101d2a */
[----:B------:R3:W-:Y:S02]  /*1ea30*/  @!P3 ST.E.128 desc[UR42][R14.64], RZ ;  /* 0x000000ff0e00b985 */ /* 0x0007e4000c101d2a */
.L_x_7993:
[----:B------:R-:W-:Y:S05]  /*1ea40*/  BSYNC B0 ;  /* 0x0000000000007941 */ /* 0x000fea0003800000 */
.L_x_7979:
[----:B------:R-:W-:Y:S02]  /*1ea50*/  ULDC UR4, c[0x0][0xc3c] ;  /* 0x00030f0000047ab9 */ /* 0x000fe40000000800 */
[----:B-1----:R-:W-:-:S13]  /*1ea60*/  ISETP.GE.AND P0, PT, R27, UR4, PT ;  /* 0x000000041b007c0c */ /* 0x002fda000bf06270 */
[----:B------:R-:W-:Y:S05]  /*1ea70*/  @!P0 BRA `(.L_x_8011) ;  /* 0xfffffe2800648947 */ /* 0x000fea000383ffff */
[----:B------:R-:W-:Y:S05]  /*1ea80*/  BRA `(.L_x_7736) ;  /* 0x0000008800b07947 */ /* 0x000fea0003800000 */
.L_x_7734:
        /* <DEDUP_REMOVED lines=20> */
.L_x_8012:
        /* <DEDUP_REMOVED lines=43> */
.L_x_8016:
        /* <DEDUP_REMOVED lines=39> */
.L_x_8014:
        /* <DEDUP_REMOVED lines=12> */
.L_x_8017:
        /* <DEDUP_REMOVED lines=63> */
.L_x_8018:
        /* <DEDUP_REMOVED lines=61> */
.L_x_8019:
[----:B01----:R-:W-:-:S05]  /*1f970*/  LOP3.LUT R3, RZ, R2, RZ, 0x33, !PT ;  /* 0x00000002ff037212 */ /* 0x003fca00078e33ff */
[----:B------:R-:W-:-:S05]  /*1f980*/  IMAD.IADD R2, R4, 0x1, R3 ;  /* 0x0000000104027824 */ /* 0x000fca00078e0203 */
[----:B------:R1:W-:Y:S01]  /*1f990*/  STL [R1+0x4], R2 ;  /* 0x0000040201007387 */ /* 0x0003e20000100800 */
[----:B------:R-:W-:Y:S05]  /*1f9a0*/  BRA `(.L_x_8020) ;  /* 0x0000000000107947 */ /* 0x000fea0003800000 */
.L_x_8015:
[----:B------:R-:W-:Y:S01]  /*1f9b0*/  IMAD.U32 R2, RZ, RZ, UR6 ;  /* 0x00000006ff027e24 */ /* 0x000fe2000f8e00ff */
[----:B------:R0:W-:Y:S04]  /*1f9c0*/  STL [R1+0x4], RZ ;  /* 0x000004ff01007387 */ /* 0x0001e80000100800 */
[----:B------:R0:W-:Y:S04]  /*1f9d0*/  STL [R1+0x8], RZ ;  /* 0x000008ff01007387 */ /* 0x0001e80000100800 */
[----:B------:R0:W-:Y:S02]  /*1f9e0*/  STL [R1], R2 ;  /* 0x0000000201007387 */ /* 0x0001e40000100800 */
.L_x_8020:
        /* <DEDUP_REMOVED lines=10> */
.L_x_8013:
        /* <DEDUP_REMOVED lines=8> */
[----:B------:R-:W4:Y:S01]  /*1fb10*/  LDL.LU R4, [R1+0x10] ;  /* 0x0000100001047983 */ /* 0x000f220000300800 */
        /* <DEDUP_REMOVED lines=8> */
[----:B01----:R-:W-:Y:S01]  /*1fba0*/  IMAD.SHL.U32 R2, R5, 0x8, RZ ;  /* 0x0000000805027824 */ /* 0x003fe200078e00ff */
        /* <DEDUP_REMOVED lines=13> */
[----:B----4-:R-:W-:-:S04]  /*1fc80*/  LOP3.LUT R4, R4, 0xfffffffd, RZ, 0xc0, !PT ;  /* 0xfffffffd04047812 */ /* 0x010fc800078ec0ff */
        /* <DEDUP_REMOVED lines=11> */
[----:B------:R1:W-:Y:S04]  /*1fd40*/  STL [R1+0x10], R4 ;  /* 0x0000100401007387 */ /* 0x0003e80000100800 */
[----:B------:R1:W-:Y:S04]  /*1fd50*/  STL [R1+0x20], R2 ;  /* 0x0000200201007387 */ /* 0x0003e80000100800 */
[----:B------:R1:W-:Y:S04]  /*1fd60*/  STL [R1+0x1c], RZ ;  /* 0x00001cff01007387 */ /* 0x0003e80000100800 */
[----:B------:R1:W-:Y:S02]  /*1fd70*/  STL [R1+0x14], R2 ;  /* 0x0000140201007387 */ /* 0x0003e40000100800 */
.L_x_8180:
[----:B------:R-:W2:Y:S01]  /*1fd80*/  LDL R14, [R1+0xc] ;  /* 0x00000c00010e7983 */ /* 0x000ea20000100800 */
[----:B------:R-:W2:Y:S01]  /*1fd90*/  LDC.64 R12, c[0x0][0xa00] ;  /* 0x00028000ff0c7b82 */ /* 0x000ea20000000a00 */
[----:B------:R-:W-:Y:S05]  /*1fda0*/  YIELD ;  /* 0x0000000000007946 */ /* 0x000fea0003800000 */
[----:B------:R-:W-:Y:S01]  /*1fdb0*/  ULDC.64 UR4, c[0x0][0xa28] ;  /* 0x00028a0000047ab9 */ /* 0x000fe20000000a00 */
[----:B01----:R-:W-:Y:S02]  /*1fdc0*/  CS2R R6, SRZ ;  /* 0x0000000000067805 */ /* 0x003fe4000001ff00 */
[----:B------:R-:W-:Y:S01]  /*1fdd0*/  ISETP.NE.U32.AND P0, PT, RZ, UR4, PT ;  /* 0x00000004ff007c0c */ /* 0x000fe2000bf05070 */
[----:B------:R-:W-:Y:S01]  /*1fde0*/  ULDC.64 UR8, c[0x0][0xa18] ;  /* 0x0002860000087ab9 */ /* 0x000fe20000000a00 */
[----:B-1----:R-:W0:Y:S01]  /*1fdf0*/  LDC.64 R4, c[0x0][0xa08] ;  /* 0x00028200ff047b82 */ /* 0x002e220000000a00 */
        /* <DEDUP_REMOVED lines=8> */
[----:B------:R-:W1:-:S12]  /*1fe80*/  @P0 LDC.64 R2, c[0x0][0xa28] ;  /* 0x00028a00ff020b82 */ /* 0x000e580000000a00 */
        /* <DEDUP_REMOVED lines=39> */
.L_x_8022:
        /* <DEDUP_REMOVED lines=16> */
.L_x_8023:
[----:B------:R-:W-:Y:S05]  /*20200*/  @!P2 BRA `(.L_x_8024) ;  /* 0x00000000000ca947 */ /* 0x000fea0003800000 */
[----:B------:R-:W2:Y:S04]  /*20210*/  LDG.E R7, desc[UR42][R4.64] ;  /* 0x0000002a04077981 */ /* 0x000ea8000c1e1900 */
[----:B------:R-:W2:Y:S02]  /*20220*/  LDG.E R4, desc[UR42][R4.64+0x4] ;  /* 0x0000042a04047981 */ /* 0x000ea4000c1e1900 */
[----:B--2---:R-:W-:-:S07]  /*20230*/  IMAD.IADD R7, R4, 0x1, -R7 ;  /* 0x0000000104077824 */ /* 0x004fce00078e0a07 */
.L_x_8024:
        /* <DEDUP_REMOVED lines=37> */
.L_x_8027:
[----:B------:R-:W-:-:S13]  /*20490*/  ISETP.NE.AND P3, PT, R3, 0x1, PT ;  /* 0x000000010300780c */ /* 0x000fda0003f65270 */
[----:B------:R-:W1:Y:S02]  /*204a0*/  @P3 LDC.64 R4, c[0x0][0x9e8] ;  /* 0x00027a00ff043b82 */ /* 0x000e640000000a00 */
[----:B-1----:R-:W-:-:S05]  /*204b0*/  @P3 IMAD.HI.U32 R4, R2, R4, RZ ;  /* 0x0000000402043227 */ /* 0x002fca00078e00ff */
[----:B------:R-:W-:-:S07]  /*204c0*/  @P3 SHF.R.U32.HI R2, RZ, R5, R4 ;  /* 0x00000005ff023219 */ /* 0x000fce0000011604 */
.L_x_8028:
[----:B------:R-:W-:Y:S05]  /*204d0*/  BSYNC B0 ;  /* 0x0000000000007941 */ /* 0x000fea0003800000 */
.L_x_8026:
[----:B------:R-:W-:-:S05]  /*204e0*/  IMAD R2, R2, R3, R3 ;  /* 0x0000000302027224 */ /* 0x000fca00078e0203 */
[----:B------:R-:W-:-:S07]  /*204f0*/  VIMNMX R8, R8, R2, PT ;  /* 0x0000000208087248 */ /* 0x000fce0003fe0100 */
.L_x_8025:
[----:B------:R-:W1:Y:S01]  /*20500*/  @P1 LDC R4, c[0x0][0x44c] ;  /* 0x00011300ff041b82 */ /* 0x000e620000000800 */
[----:B------:R-:W-:Y:S01]  /*20510*/  VIADD R8, R8, 0x7f ;  /* 0x0000007f08087836 */ /* 0x000fe20000000000 */
[----:B------:R-:W-:Y:S01]  /*20520*/  ULDC UR4, c[0x0][0x9dc] ;  /* 0x0002770000047ab9 */ /* 0x000fe20000000800 */
[----:B------:R-:W-:Y:S02]  /*20530*/  IMAD.MOV.U32 R2, RZ, RZ, R12 ;  /* 0x000000ffff027224 */ /* 0x000fe400078e000c */
[----:B------:R-:W-:Y:S01]  /*20540*/  IMAD.IADD R20, R6, 0x1, -R15 ;  /* 0x0000000106147824 */ /* 0x000fe200078e0a0f */
[----:B------:R-:W-:Y:S02]  /*20550*/  SHF.R.S32.HI R7, RZ, 0x1f, R8 ;  /* 0x0000001fff077819 */ /* 0x000fe40000011408 */
[----:B------:R-:W2:Y:S02]  /*20560*/  @P1 LDC R5, c[0x0][0x450] ;  /* 0x00011400ff051b82 */ /* 0x000ea40000000800 */
[----:B------:R-:W-:-:S04]  /*20570*/  LEA.HI R7, R7, R8, RZ, 0x7 ;  /* 0x0000000807077211 */ /* 0x000fc800078f38ff */
[----:B------:R-:W-:-:S04]  /*20580*/  SHF.R.S32.HI R7, RZ, 0x7, R7 ;  /* 0x00000007ff077819 */ /* 0x000fc80000011407 */
        /* <DEDUP_REMOVED lines=16> */
.L_x_8031:
[----:B------:R-:W-:-:S13]  /*20690*/  ISETP.NE.AND P1, PT, R3, 0x1, PT ;  /* 0x000000010300780c */ /* 0x000fda0003f25270 */
[----:B------:R-:W1:Y:S02]  /*206a0*/  @P1 LDC.64 R4, c[0x0][0x9e8] ;  /* 0x00027a00ff041b82 */ /* 0x000e640000000a00 */
[----:B-1----:R-:W-:-:S05]  /*206b0*/  @P1 IMAD.HI.U32 R4, R6, R4, RZ ;  /* 0x0000000406041227 */ /* 0x002fca00078e00ff */
[----:B------:R-:W-:-:S07]  /*206c0*/  @P1 SHF.R.U32.HI R6, RZ, R5, R4 ;  /* 0x00000005ff061219 */ /* 0x000fce0000011604 */
.L_x_8032:
[----:B------:R-:W-:Y:S05]  /*206d0*/  BSYNC B0 ;  /* 0x0000000000007941 */ /* 0x000fea0003800000 */
.L_x_8030:
[----:B------:R-:W-:-:S05]  /*206e0*/  IMAD R3, R6, R3, RZ ;  /* 0x0000000306037224 */ /* 0x000fca00078e02ff */
[----:B------:R-:W-:-:S07]  /*206f0*/  VIMNMX R2, R2, R3, !PT ;  /* 0x0000000302027248 */ /* 0x000fce0007fe0100 */
.L_x_8029:
        /* <DEDUP_REMOVED lines=41> */
.L_x_8034:
[----:B------:R-:W-:Y:S05]  /*20990*/  BSYNC B0 ;  /* 0x0000000000007941 */ /* 0x000fea0003800000 */
.L_x_8033:
[-C--:B------:R-:W-:Y:S01]  /*209a0*/  IMAD R4, R12, R2.reuse, R4 ;  /* 0x000000020c047224 */ /* 0x080fe200078e0204 */
[----:B------:R-:W-:Y:S01]  /*209b0*/  BSSY B0, `(.L_x_8035) ;  /* 0x000011e000007945 */ /* 0x000fe20003800000 */
[----:B------:R-:W-:Y:S02]  /*209c0*/  PLOP3.LUT P5, PT, PT, PT, PT, 0x80, 0x0 ;  /* 0x000000000000781c */ /* 0x000fe40003faf070 */
[C---:B------:R-:W-:Y:S01]  /*209d0*/  IMAD R3, R4.reuse, 0x80, -R9 ;  /* 0x0000008004037824 */ /* 0x040fe200078e0a09 */
[----:B------:R-:W-:-:S04]  /*209e0*/  VIADDMNMX R2, R4, R2, R7, PT ;  /* 0x0000000204027246 */ /* 0x000fc80003800107 */
[----:B------:R-:W-:Y:S01]  /*209f0*/  VIMNMX R3, RZ, R3, !PT ;  /* 0x00000003ff037248 */ /* 0x000fe20007fe0100 */
[----:B------:R-:W-:-:S05]  /*20a00*/  IMAD R2, R2, 0x80, -R9 ;  /* 0x0000008002027824 */ /* 0x000fca00078e0a09 */
[----:B------:R-:W-:-:S04]  /*20a10*/  VIMNMX R2, R2, R10, PT ;  /* 0x0000000a02027248 */ /* 0x000fc80003fe0100 */
        /* <DEDUP_REMOVED lines=16> */
.L_x_8283:
[----:B--2---:R-:W-:Y:S02]  /*20b20*/  ISETP.NE.AND P0, PT, R14, RZ, PT ;  /* 0x000000ff0e00720c */ /* 0x004fe40003f05270 */
[----:B------:R-:W-:-:S11]  /*20b30*/  PLOP3.LUT P1, PT, PT, PT, PT, 0x8, 0x0 ;  /* 0x000000000000781c */ /* 0x000fd60003f2e170 */
[----:B------:R-:W-:Y:S05]  /*20b40*/  @P0 BRA `(.L_x_8038) ;  /* 0x00000000000c0947 */ /* 0x000fea0003800000 */
[----:B------:R-:W-:-:S03]  /*20b50*/  UMOV UR4, 0xffffffff ;  /* 0xffffffff00047882 */ /* 0x000fc60000000000 */
[----:B------:R-:W-:Y:S05]  /*20b60*/  BRA.DIV UR4, `(.L_x_8039) ;  /* 0x0000008e043c7947 */ /* 0x000fea000b800000 */
[----:B------:R-:W-:-:S13]  /*20b70*/  ELECT P1, URZ, PT ;  /* 0x00000000003f782f */ /* 0x000fda0003820000 */
.L_x_8038:
        /* <DEDUP_REMOVED lines=9> */
.L_x_8286:
[----:B------:R-:W-:Y:S05]  /*20c10*/  BSYNC B1 ;  /* 0x0000000000017941 */ /* 0x000fea0003800000 */
.L_x_8040:
        /* <DEDUP_REMOVED lines=12> */
.L_x_8287:
[----:B------:R-:W-:Y:S05]  /*20ce0*/  BSYNC B2 ;  /* 0x0000000000027941 */ /* 0x000fea0003800000 */
.L_x_8044:
[----:B------:R-:W-:Y:S04]  /*20cf0*/  BSSY B2, `(.L_x_8046) ;  /* 0x0000008000027945 */ /* 0x000fe80003800000 */
[----:B------:R-:W-:Y:S05]  /*20d00*/  @P4 BRA `(.L_x_8047) ;  /* 0x0000000000184947 */ /* 0x000fea0003800000 */
[----:B-1----:R-:W3:Y:S02]  /*20d10*/  LDL R4, [R1+0x10] ;  /* 0x0000100001047983 */ /* 0x002ee40000100800 */
[----:B---3--:R-:W-:Y:S01]  /*20d20*/  LOP3.LUT P0, RZ, R4, 0x1, RZ, 0xc0, !PT ;  /* 0x0000000104ff7812 */ /* 0x008fe2000780c0ff */
[----:B------:R-:W-:-:S04]  /*20d30*/  IMAD.MOV.U32 R4, RZ, RZ, 0x8000 ;  /* 0x00008000ff047424 */ /* 0x000fc800078e00ff */
[----:B------:R3:W-:Y:S08]  /*20d40*/  SYNCS.ARRIVE.TRANS64 RZ, [R6+URZ+0x28890], R4 ;  /* 0x0288900406ff79a7 */ /* 0x0007f0000800003f */
[----:B------:R-:W-:Y:S05]  /*20d50*/  @!P0 BRA `(.L_x_8047) ;  /* 0x0000000000048947 */ /* 0x000fea0003800000 */
[----:B------:R-:W-:Y:S01]  /*20d60*/  BPT.TRAP 0x1 ;  /* 0x000000040000795c */ /* 0x000fe20000300000 */
.L_x_8047:
[----:B------:R-:W-:Y:S05]  /*20d70*/  BSYNC B2 ;  /* 0x0000000000027941 */ /* 0x000fea0003800000 */
.L_x_8046:
        /* <DEDUP_REMOVED lines=14> */
.L_x_8048:
        /* <DEDUP_REMOVED lines=16> */
.L_x_8049:
        /* <DEDUP_REMOVED lines=13> */
.L_x_8288:
[----:B------:R-:W-:Y:S05]  /*21030*/  BSYNC B2 ;  /* 0x0000000000027941 */ /* 0x000fea0003800000 */
.L_x_8050:
[----:B------:R-:W-:Y:S01]  /*21040*/  BSSY B2, `(.L_x_8052) ;  /* 0x000000a000027945 */ /* 0x000fe20003800000 */
[----:B------:R-:W-:Y:S02]  /*21050*/  IMAD.MOV.U32 R12, RZ, RZ, 0x0 ;  /* 0x00000000ff0c7424 */ /* 0x000fe400078e00ff */
[----:B------:R-:W-:Y:S01]  /*21060*/  IMAD.MOV.U32 R13, RZ, RZ, 0x12f00000 ;  /* 0x12f00000ff0d7424 */ /* 0x000fe200078e00ff */
[----:B------:R-:W-:Y:S06]  /*21070*/  @P4 BRA `(.L_x_8053) ;  /* 0x0000000000184947 */ /* 0x000fec0003800000 */
[----:B------:R-:W3:Y:S02]  /*21080*/  LDL R4, [R1+0x10] ;  /* 0x0000100001047983 */ /* 0x000ee40000100800 */
[----:B---3--:R-:W-:Y:S01]  /*21090*/  LOP3.LUT P0, RZ, R4, 0x1, RZ, 0xc0, !PT ;  /* 0x0000000104ff7812 */ /* 0x008fe2000780c0ff */
[----:B------:R-:W-:-:S04]  /*210a0*/  IMAD.MOV.U32 R4, RZ, RZ, 0x8000 ;  /* 0x00008000ff047424 */ /* 0x000fc800078e00ff */
[----:B------:R1:W-:Y:S08]  /*210b0*/  SYNCS.ARRIVE.TRANS64 RZ, [R6+URZ+0x288b0], R4 ;  /* 0x0288b00406ff79a7 */ /* 0x0003f0000800003f */
[----:B------:R-:W-:Y:S05]  /*210c0*/  @!P0 BRA `(.L_x_8053) ;  /* 0x0000000000048947 */ /* 0x000fea0003800000 */
[----:B------:R-:W-:Y:S01]  /*210d0*/  BPT.TRAP 0x1 ;  /* 0x000000040000795c */ /* 0x000fe20000300000 */
.L_x_8053:
[----:B------:R-:W-:Y:S05]  /*210e0*/  BSYNC B2 ;  /* 0x0000000000027941 */ /* 0x000fea0003800000 */
.L_x_8052:
[----:B------:R-:W-:Y:S01]  /*210f0*/  R2UR UR10, R14 ;  /* 0x000000000e0a72ca */ /* 0x000fe200000e0000 */
[----:B------:R-:W-:Y:S01]  /*21100*/  IMAD R7, R11, 0x2, R18 ;  /* 0x000000020b077824 */ /* 0x000fe200078e0212 */
[----:B------:R-:W-:Y:S01]  /*21110*/  R2UR UR6, R12 ;  /* 0x000000000c0672ca */ /* 0x000fe200000e0000 */
[----:B------:R-:W-:Y:S01]  /*21120*/  UIADD3 UR4, UP0, UR38, 0x670, URZ ;  /* 0x0000067026047890 */ /* 0x000fe2000ff1e03f */
[----:B------:R-:W-:Y:S01]  /*21130*/  R2UR UR7, R13 ;  /* 0x000000000d0772ca */ /* 0x000fe200000e0000 */
[----:B012---:R-:W-:Y:S01]  /*21140*/  VIADD R6, R6, 0x288b0 ;  /* 0x000288b006067836 */ /* 0x007fe20000000000 */
[----:B------:R-:W-:Y:S01]  /*21150*/  PLOP3.LUT P0, PT, PT, PT, PT, 0x80, 0x0 ;  /* 0x000000000000781c */ /* 0x000fe20003f0f070 */
[----:B------:R-:W-:Y:S01]  /*21160*/  VIADD R4, R7, 0x400 ;  /* 0x0000040007047836 */ /* 0x000fe20000000000 */
[----:B------:R-:W-:-:S12]  /*21170*/  UIADD3.X UR5, URZ, UR39, URZ, UP0, !UPT ;  /* 0x000000273f057290 */ /* 0x000fd800087fe43f */
.L_x_8054:
        /* <DEDUP_REMOVED lines=15> */
.L_x_8055:
        /* <DEDUP_REMOVED lines=10> */
.L_x_8043:
[----:B------:R-:W-:Y:S05]  /*21310*/  BSYNC B1 ;  /* 0x0000000000017941 */ /* 0x000fea0003800000 */
.L_x_8042:
[----:B------:R-:W1:Y:S04]  /*21320*/  LDL.LU R9, [R1+0x1c] ;  /* 0x00001c0001097983 */ /* 0x000e680000300800 */
[----:B------:R-:W2:Y:S01]  /*21330*/  LDL.LU R7, [R1+0x20] ;  /* 0x0000200001077983 */ /* 0x000ea20000300800 */
[----:B------:R-:W-:Y:S01]  /*21340*/  PLOP3.LUT P5, PT, PT, PT, PT, 0x8, 0x0 ;  /* 0x000000000000781c */ /* 0x000fe20003fae170 */
[----:B-1----:R-:W-:Y:S02]  /*21350*/  VIADD R4, R9, 0x1 ;  /* 0x0000000109047836 */ /* 0x002fe40000000000 */
        /* <DEDUP_REMOVED lines=9> */
.L_x_8070:
        /* <DEDUP_REMOVED lines=13> */
.L_x_8289:
[----:B------:R-:W-:Y:S05]  /*214c0*/  BSYNC B2 ;  /* 0x0000000000027941 */ /* 0x000fea0003800000 */
.L_x_8058:
        /* <DEDUP_REMOVED lines=8> */
.L_x_8061:
[----:B------:R-:W-:Y:S05]  /*21550*/  BSYNC B2 ;  /* 0x0000000000027941 */ /* 0x000fea0003800000 */
.L_x_8060:
        /* <DEDUP_REMOVED lines=12> */
.L_x_8062:
        /* <DEDUP_REMOVED lines=16> */
.L_x_8063:
        /* <DEDUP_REMOVED lines=13> */
.L_x_8290:
[----:B------:R-:W-:Y:S05]  /*217f0*/  BSYNC B2 ;  /* 0x0000000000027941 */ /* 0x000fea0003800000 */
.L_x_8064:
        /* <DEDUP_REMOVED lines=10> */
.L_x_8067:
[----:B------:R-:W-:Y:S05]  /*218a0*/  BSYNC B2 ;  /* 0x0000000000027941 */ /* 0x000fea0003800000 */
.L_x_8066:
        /* <DEDUP_REMOVED lines=8> */
.L_x_8068:
        /* <DEDUP_REMOVED lines=15> */
.L_x_8069:
        /* <DEDUP_REMOVED lines=10> */
.L_x_8057:
[----:B------:R-:W-:Y:S05]  /*21ac0*/  BSYNC B1 ;  /* 0x0000000000017941 */ /* 0x000fea0003800000 */
.L_x_8056:
        /* <DEDUP_REMOVED lines=12> */
.L_x_8036:
[----:B------:R-:W-:Y:S05]  /*21b90*/  BSYNC B0 ;  /* 0x0000000000007941 */ /* 0x000fea0003800000 */
.L_x_8035:
        /* <DEDUP_REMOVED lines=26> */
.L_x_8073:
[----:B------:R-:W-:-:S13]  /*21d40*/  ISETP.NE.AND P2, PT, R3, 0x1, PT ;  /* 0x000000010300780c */ /* 0x000fda0003f45270 */
[----:B------:R-:W1:Y:S02]  /*21d50*/  @P2 LDC.64 R4, c[0x0][0x9e8] ;  /* 0x00027a00ff042b82 */ /* 0x000e640000000a00 */
[----:B-1----:R-:W-:-:S05]  /*21d60*/  @P2 IMAD.HI.U32 R4, R6, R4, RZ ;  /* 0x0000000406042227 */ /* 0x002fca00078e00ff */
[----:B------:R-:W-:-:S07]  /*21d70*/  @P2 SHF.R.U32.HI R6, RZ, R5, R4 ;  /* 0x00000005ff062219 */ /* 0x000fce0000011604 */
.L_x_8074:
[----:B------:R-:W-:Y:S05]  /*21d80*/  BSYNC B0 ;  /* 0x0000000000007941 */ /* 0x000fea0003800000 */
.L_x_8072:
[----:B------:R-:W-:-:S05]  /*21d90*/  IMAD R6, R6, R3, R3 ;  /* 0x0000000306067224 */ /* 0x000fca00078e0203 */
[----:B------:R-:W-:-:S07]  /*21da0*/  VIMNMX R2, R2, R6, PT ;  /* 0x0000000602027248 */ /* 0x000fce0003fe0100 */
.L_x_8071:
        /* <DEDUP_REMOVED lines=26> */
.L_x_8077:
[----:B------:R-:W-:-:S13]  /*21f50*/  ISETP.NE.AND P0, PT, R3, 0x1, PT ;  /* 0x000000010300780c */ /* 0x000fda0003f05270 */
[----:B------:R-:W1:Y:S02]  /*21f60*/  @P0 LDC.64 R4, c[0x0][0x9e8] ;  /* 0x00027a00ff040b82 */ /* 0x000e640000000a00 */
[----:B-1----:R-:W-:-:S05]  /*21f70*/  @P0 IMAD.HI.U32 R4, R2, R4, RZ ;  /* 0x0000000402040227 */ /* 0x002fca00078e00ff */
[----:B------:R-:W-:-:S07]  /*21f80*/  @P0 SHF.R.U32.HI R2, RZ, R5, R4 ;  /* 0x00000005ff020219 */ /* 0x000fce0000011604 */
.L_x_8078:
[----:B------:R-:W-:Y:S05]  /*21f90*/  BSYNC B0 ;  /* 0x0000000000007941 */ /* 0x000fea0003800000 */
.L_x_8076:
[----:B------:R-:W-:-:S05]  /*21fa0*/  IMAD R2, R2, R3, RZ ;  /* 0x0000000302027224 */ /* 0x000fca00078e02ff */
[----:B------:R-:W-:-:S07]  /*21fb0*/  VIMNMX R0, R0, R2, !PT ;  /* 0x0000000200007248 */ /* 0x000fce0007fe0100 */
.L_x_8075:
        /* <DEDUP_REMOVED lines=39> */
.L_x_8080:
[----:B------:R-:W-:Y:S05]  /*22230*/  BSYNC B0 ;  /* 0x0000000000007941 */ /* 0x000fea0003800000 */
.L_x_8079:
        /* <DEDUP_REMOVED lines=21> */
[----:B---3--:R-:W-:-:S04]  /*22390*/  LOP3.LUT R4, R4, UR4, RZ, 0xc0, !PT ;  /* 0x0000000404047c12 */ /* 0x008fc8000f8ec0ff */
[----:B------:R-:W3:Y:S01]  /*223a0*/  POPC R7, R4 ;  /* 0x0000000400077309 */ /* 0x000ee20000000000 */
[----:B--2---:R-:W3:Y:S02]  /*223b0*/  SHFL.IDX PT, R0, R3, R0, 0x1f ;  /* 0x00001f0003007589 */ /* 0x004ee400000e0000 */
[----:B---3--:R-:W-:-:S05]  /*223c0*/  IADD3 R0, R0, UR36, R7 ;  /* 0x0000002400007c10 */ /* 0x008fca000fffe007 */
[----:B------:R2:W-:Y:S01]  /*223d0*/  STL [R1], R0 ;  /* 0x0000000001007387 */ /* 0x0005e20000100800 */
[----:B------:R-:W-:Y:S05]  /*223e0*/  BRA `(.L_x_8083) ;  /* 0x0000003800f87947 */ /* 0x000fea0003800000 */
.L_x_8082:
        /* <DEDUP_REMOVED lines=20> */
.L_x_8085:
[----:B------:R-:W-:Y:S05]  /*22530*/  BSYNC B6 ;  /* 0x0000000000067941 */ /* 0x000fea0003800000 */
.L_x_8084:
        /* <DEDUP_REMOVED lines=20> */
.L_x_8088:
        /* <DEDUP_REMOVED lines=15> */
.L_x_8087:
[----:B------:R-:W-:Y:S05]  /*22770*/  BSYNC B6 ;  /* 0x0000000000067941 */ /* 0x000fea0003800000 */
.L_x_8086:
        /* <DEDUP_REMOVED lines=24> */
.L_x_8293:
        /* <DEDUP_REMOVED lines=11> */
.L_x_8296:
[----:B------:R-:W-:Y:S05]  /*229b0*/  @!P6 BRA `(.L_x_8090) ;  /* 0x000000040008e947 */ /* 0x000fea0003800000 */
[----:B------:R-:W-:-:S04]  /*229c0*/  ISETP.NE.U32.AND P0, PT, R2, RZ, PT ;  /* 0x000000ff0200720c */ /* 0x000fc80003f05070 */
[----:B------:R-:W-:-:S13]  /*229d0*/  ISETP.NE.AND.EX P0, PT, R3, RZ, PT, P0 ;  /* 0x000000ff0300720c */ /* 0x000fda0003f05300 */
[----:B------:R-:W-:Y:S05]  /*229e0*/  @!P0 BRA `(.L_x_8092) ;  /* 0x0000000000508947 */ /* 0x000fea0003800000 */
[----:B------:R-:W2:Y:S01]  /*229f0*/  LDC R6, c[0x0][0x43c] ;  /* 0x00010f00ff067b82 */ /* 0x000ea20000000800 */
[----:B------:R-:W-:Y:S01]  /*22a00*/  IMAD.MOV.U32 R9, RZ, RZ, R0 ;  /* 0x000000ffff097224 */ /* 0x000fe200078e0000 */
[----:B------:R-:W-:-:S03]  /*22a10*/  ULDC.64 UR4, c[0x0][0x428] ;  /* 0x00010a0000047ab9 */ /* 0x000fc60000000a00 */
        /* <DEDUP_REMOVED lines=17> */
.L_x_8092:
[----:B--2---:R-:W2:Y:S01]  /*22b30*/  LDL R2, [R1+0x14] ;  /* 0x0000140001027983 */ /* 0x004ea20000100800 */
[----:B---3--:R-:W-:Y:S01]  /*22b40*/  IMAD R0, R19, 0x8, R18 ;  /* 0x0000000813007824 */ /* 0x008fe200078e0212 */
[----:B--2---:R-:W-:-:S04]  /*22b50*/  SHF.L.U32 R2, R2, 0x1f, RZ ;  /* 0x0000001f02027819 */ /* 0x004fc800000006ff */
[----:B------:R-:W2:Y:S02]  /*22b60*/  SYNCS.PHASECHK.TRANS64.TRYWAIT P0, [R0+URZ+0x28840], R2 ;  /* 0x02884002000075a7 */ /* 0x000ea4000800017f */
[----:B--2---:R-:W-:Y:S05]  /*22b70*/  @!P0 BRA `(.L_x_8093) ;  /* 0x0000007000148947 */ /* 0x004fea0003800000 */
.L_x_8297:
[----:B------:R3:W5:Y:S01]  /*22b80*/  LDL R3, [R1+0x10] ;  /* 0x0000100001037983 */ /* 0x0007620000100800 */
[----:B------:R-:W4:Y:S02]  /*22b90*/  S2R R4, SR_TID.X ;  /* 0x0000000000047919 */ /* 0x000f240000002100 */
[----:B----4-:R-:W-:-:S04]  /*22ba0*/  LOP3.LUT R4, R4, 0x7f, RZ, 0xc0, !PT ;  /* 0x0000007f04047812 */ /* 0x010fc800078ec0ff */
[----:B------:R-:W-:-:S13]  /*22bb0*/  ISETP.NE.AND P0, PT, R4, RZ, PT ;  /* 0x000000ff0400720c */ /* 0x000fda0003f05270 */
[----:B---3--:R-:W-:Y:S05]  /*22bc0*/  @P0 BRA `(.L_x_8094) ;  /* 0x0000000000140947 */ /* 0x008fea0003800000 */
[----:B-----5:R-:W-:Y:S01]  /*22bd0*/  LOP3.LUT P1, RZ, R3, 0x1, RZ, 0xc0, !PT ;  /* 0x0000000103ff7812 */ /* 0x020fe2000782c0ff */
[----:B--2---:R-:W-:-:S04]  /*22be0*/  IMAD.MOV.U32 R2, RZ, RZ, 0x8000 ;  /* 0x00008000ff027424 */ /* 0x004fc800078e00ff */
[----:B------:R3:W-:Y:S08]  /*22bf0*/  SYNCS.ARRIVE.TRANS64 RZ, [R0+URZ+0x28830], R2 ;  /* 0x0288300200ff79a7 */ /* 0x0007f0000800003f */
[----:B------:R-:W-:Y:S05]  /*22c00*/  @!P1 BRA `(.L_x_8094) ;  /* 0x0000000000049947 */ /* 0x000fea0003800000 */
[----:B------:R-:W-:Y:S01]  /*22c10*/  BPT.TRAP 0x1 ;  /* 0x000000040000795c */ /* 0x000fe20000300000 */
.L_x_8094:
[----:B------:R-:W4:Y:S04]  /*22c20*/  LDL R4, [R1+0x4] ;  /* 0x0000040001047983 */ /* 0x000f280000100800 */
[----:B--23--:R-:W2:Y:S01]  /*22c30*/  LDL R2, [R1+0x18] ;  /* 0x0000180001027983 */ /* 0x00cea20000100800 */
        /* <DEDUP_REMOVED lines=14> */
[----:B------:R3:W-:Y:S01]  /*22d20*/  STL [R1+0x10], R3 ;  /* 0x0000100301007387 */ /* 0x0007e20000100800 */
[----:B------:R-:W-:-:S03]  /*22d30*/  UIADD3 UR14, UR6, 0x1c400, URZ ;  /* 0x0001c400060e7890 */ /* 0x000fc6000fffe03f */
[----:B------:R-:W-:Y:S01]  /*22d40*/  UMOV UR6, 0x0 ;  /* 0x0000000000067882 */ /* 0x000fe20000000000 */
[----:B----4-:R-:W-:Y:S02]  /*22d50*/  R2UR UR11, R4 ;  /* 0x00000000040b72ca */ /* 0x010fe400000e0000 */
[----:B--2---:R-:W-:-:S13]  /*22d60*/  R2UR UR5, R2 ;  /* 0x00000000020572ca */ /* 0x004fda00000e0000 */
[----:B------:R-:W-:Y:S02]  /*22d70*/  ULEA UR11, UR11, UR5, 0x7 ;  /* 0x000000050b0b7291 */ /* 0x000fe4000f8e383f */
[----:B------:R-:W-:-:S09]  /*22d80*/  UIADD3.X UR5, URZ, UR39, URZ, UP0, !UPT ;  /* 0x000000273f057290 */ /* 0x000fd200087fe43f */
[----:B------:R2:W-:Y:S02]  /*22d90*/  UTMALDG.4D [UR8], [UR4], desc[UR6] ;  /* 0x00000608040075b4 */ /* 0x0005e40008019000 */
[----:B--2---:R-:W-:Y:S01]  /*22da0*/  UMOV UR8, UR14 ;  /* 0x0000000e00087c82 */ /* 0x004fe20008000000 */
[----:B------:R-:W-:Y:S02]  /*22db0*/  UMOV UR10, UR15 ;  /* 0x0000000f000a7c82 */ /* 0x000fe40008000000 */
[----:B------:R3:W-:Y:S02]  /*22dc0*/  UTMALDG.4D [UR8], [UR4], desc[UR6] ;  /* 0x00000608040075b4 */ /* 0x0007e40008019000 */
[----:B---3--:R-:W-:Y:S01]  /*22dd0*/  NOP ;  /* 0x0000000000007918 */ /* 0x008fe20000000000 */
.L_x_8090:
[----:B------:R-:W3:Y:S01]  /*22de0*/  LDL.LU R3, [R1+0x48] ;  /* 0x0000480001037983 */ /* 0x000ee20000300800 */
[----:B------:R-:W-:Y:S05]  /*22df0*/  WARPSYNC.ALL ;  /* 0x0000000000007948 */ /* 0x000fea0003800000 */
[----:B------:R-:W-:Y:S01]  /*22e00*/  ULDC.64 UR4, c[0x0][0x298] ;  /* 0x0000a60000047ab9 */ /* 0x000fe20000000a00 */
[----:B------:R-:W-:Y:S01]  /*22e10*/  BSSY B6, `(.L_x_8095) ;  /* 0x000001c000067945 */ /* 0x000fe20003800000 */
[----:B------:R-:W-:Y:S01]  /*22e20*/  BAR.SYNC.DEFER_BLOCKING 0x8, 0x180 ;  /* 0x0206000000007b1d */ /* 0x000fe20000010000 */
[----:B---3--:R-:W-:Y:S01]  /*22e30*/  SHF.R.S32.HI R0, RZ, 0x1f, R3 ;  /* 0x0000001fff007819 */ /* 0x008fe20000011403 */
        /* <DEDUP_REMOVED lines=25> */
.L_x_8096:
[----:B------:R-:W-:Y:S05]  /*22fd0*/  BSYNC B6 ;  /* 0x0000000000067941 */ /* 0x000fea0003800000 */
.L_x_8095:
        /* <DEDUP_REMOVED lines=9> */
[----:B------:R-:W0:Y:S02]  /*23070*/  S2R R8, SR_TID.X ;  /* 0x0000000000087919 */ /* 0x000e240000002100 */
[----:B0-----:R-:W-:Y:S02]  /*23080*/  IMAD.SHL.U32 R8, R8, 0x10, RZ ;  /* 0x0000001008087824 */ /* 0x001fe400078e00ff */
        /* <DEDUP_REMOVED lines=19> */
[----:B------:R-:W2:Y:S01]  /*231c0*/  S2R R8, SR_TID.X ;  /* 0x0000000000087919 */ /* 0x000ea20000002100 */
[----:B------:R-:W-:Y:S02]  /*231d0*/  IMAD.IADD R3, R3, 0x1, R0 ;  /* 0x0000000103037824 */ /* 0x000fe400078e0200 */
[----:B------:R-:W-:Y:S02]  /*231e0*/  IMAD.MOV.U32 R0, RZ, RZ, R4 ;  /* 0x000000ffff007224 */ /* 0x000fe400078e0004 */
        /* <DEDUP_REMOVED lines=16> */
[----:B------:R-:W-:Y:S01]  /*232f0*/  ULDC.64 UR4, c[0x0][0x280] ;  /* 0x0000a00000047ab9 */ /* 0x000fe20000000a00 */
[----:B------:R-:W-:Y:S02]  /*23300*/  LOP3.LUT R8, R8, 0x40, RZ, 0xfc, !PT ;  /* 0x0000004008087812 */ /* 0x000fe400078efcff */
[----:B------:R-:W-:Y:S01]  /*23310*/  IMAD.IADD R3, R3, 0x1, R4 ;  /* 0x0000000103037824 */ /* 0x000fe200078e0204 */
[----:B------:R-:W-:Y:S01]  /*23320*/  LEA R4, P0, R2, UR4, 0x1 ;  /* 0x0000000402047c11 */ /* 0x000fe2000f8008ff */
[----:B------:R-:W-:Y:S02]  /*23330*/  ULDC UR4, c[0x0][0x2b8] ;  /* 0x0000ae0000047ab9 */ /* 0x000fe40000000800 */
[----:B------:R-:W-:Y:S02]  /*23340*/  ISETP.GE.AND P1, PT, R8, UR4, PT ;  /* 0x0000000408007c0c */ /* 0x000fe4000bf26270 */
[----:B------:R0:W5:Y:S01]  /*23350*/  LDL R8, [R1+0x30] ;  /* 0x0000300001087983 */ /* 0x0001620000100800 */
[----:B------:R-:W1:Y:S01]  /*23360*/  S2R R9, SR_TID.X ;  /* 0x0000000000097919 */ /* 0x000e620000002100 */
[----:B------:R-:W2:Y:S01]  /*23370*/  S2R R10, SR_TID.X ;  /* 0x00000000000a7919 */ /* 0x000ea20000002100 */
[----:B------:R-:W-:Y:S01]  /*23380*/  LEA.HI.X R3, R2, UR5, R3, 0x1, P0 ;  /* 0x0000000502037c11 */ /* 0x000fe200080f0c03 */
[----:B-1----:R-:W-:-:S05]  /*23390*/  IMAD.SHL.U32 R9, R9, 0x8, RZ ;  /* 0x0000000809097824 */ /* 0x002fca00078e00ff */
[----:B------:R-:W-:Y:S02]  /*233a0*/  LOP3.LUT R9, R9, 0x38, RZ, 0xc0, !PT ;  /* 0x0000003809097812 */ /* 0x000fe400078ec0ff */
[----:B--2---:R-:W-:Y:S02]  /*233b0*/  LOP3.LUT R10, R10, 0x7f, RZ, 0xc0, !PT ;  /* 0x0000007f0a0a7812 */ /* 0x004fe400078ec0ff */
[----:B------:R-:W-:Y:S01]  /*233c0*/  ISETP.GE.AND P0, PT, R9, UR4, PT ;  /* 0x0000000409007c0c */ /* 0x000fe2000bf06270 */
[----:B------:R-:W-:Y:S01]  /*233d0*/  UMOV UR4, 0xffffffff ;  /* 0xffffffff00047882 */ /* 0x000fe20000000000 */
[----:B------:R-:W-:Y:S02]  /*233e0*/  SHF.R.U32.HI R10, RZ, 0x3, R10 ;  /* 0x00000003ff0a7819 */ /* 0x000fe4000001160a */
[----:B0-----:R-:W-:Y:S09]  /*233f0*/  BRA.DIV UR4, `(.L_x_8097) ;  /* 0x0000006a04087947 */ /* 0x001ff2000b800000 */
[----:B------:R-:W2:Y:S04]  /*23400*/  LDL.LU R6, [R1+0x38] ;  /* 0x0000380001067983 */ /* 0x000ea80000300800 */
[----:B------:R-:W3:Y:S01]  /*23410*/  LDL.LU R11, [R1+0x34] ;  /* 0x00003400010b7983 */ /* 0x000ee20000300800 */
        /* <DEDUP_REMOVED lines=75> */
.L_x_8314:
        /* <DEDUP_REMOVED lines=11> */
.L_x_8099:
[----:B------:R-:W-:Y:S05]  /*23980*/  BSYNC B0 ;  /* 0x0000000000007941 */ /* 0x000fea0003800000 */
.L_x_8098:
[----:B------:R-:W-:Y:S01]  /*23990*/  NOP ;  /* 0x0000000000007918 */ /* 0x000fe20000000000 */
[----:B------:R-:W-:-:S13]  /*239a0*/  PLOP3.LUT P0, PT, PT, PT, PT, 0x80, 0x0 ;  /* 0x000000000000781c */ /* 0x000fda0003f0f070 */
.L_x_8100:
        /* <DEDUP_REMOVED lines=18> */
.L_x_8315:
[----:B------:R-:W-:Y:S05]  /*23ad0*/  BSYNC B0 ;  /* 0x0000000000007941 */ /* 0x000fea0003800000 */
.L_x_8101:
        /* <DEDUP_REMOVED lines=60> */
.L_x_8109:
[----:B------:R-:W-:Y:S01]  /*23ea0*/  IMAD R3, R7, 0x8, R18 ;  /* 0x0000000807037824 */ /* 0x000fe200078e0212 */
[----:B------:R-:W-:Y:S01]  /*23eb0*/  SHF.L.U32 R2, R9, 0x1f, RZ ;  /* 0x0000001f09027819 */ /* 0x000fe200000006ff */
[----:B------:R-:W-:Y:S03]  /*23ec0*/  BSSY B3, `(.L_x_8110) ;  /* 0x0000003000037945 */ /* 0x000fe60003800000 */
[----:B------:R-:W1:Y:S02]  /*23ed0*/  SYNCS.PHASECHK.TRANS64.TRYWAIT P0, [R3+URZ+0x28840], R2 ;  /* 0x02884002030075a7 */ /* 0x000e64000800017f */
[----:B-1----:R-:W-:Y:S05]  /*23ee0*/  @!P0 BRA `(.L_x_8111) ;  /* 0x0000006800108947 */ /* 0x002fea0003800000 */
.L_x_8316:
[----:B------:R-:W-:Y:S05]  /*23ef0*/  BSYNC B3 ;  /* 0x0000000000037941 */ /* 0x000fea0003800000 */
.L_x_8110:
        /* <DEDUP_REMOVED lines=11> */
.L_x_8113:
[----:B------:R-:W-:Y:S05]  /*23fb0*/  BSYNC B3 ;  /* 0x0000000000037941 */ /* 0x000fea0003800000 */
.L_x_8112:
        /* <DEDUP_REMOVED lines=12> */
.L_x_8114:
        /* <DEDUP_REMOVED lines=16> */
.L_x_8115:
        /* <DEDUP_REMOVED lines=16> */
.L_x_8317:
[----:B------:R-:W-:Y:S05]  /*24280*/  BSYNC B3 ;  /* 0x0000000000037941 */ /* 0x000fea0003800000 */
.L_x_8116:
        /* <DEDUP_REMOVED lines=10> */
.L_x_8118:
[----:B------:R-:W2:Y:S01]  /*24330*/  LDL R3, [R1+0x10] ;  /* 0x0000100001037983 */ /* 0x000ea20000100800 */
[----:B------:R-:W-:Y:S01]  /*24340*/  BSSY B3, `(.L_x_8119) ;  /* 0x0000004000037945 */ /* 0x000fe20003800000 */
[----:B--2---:R-:W-:-:S13]  /*24350*/  LOP3.LUT P0, RZ, R3, 0x8, RZ, 0xc0, !PT ;  /* 0x0000000803ff7812 */ /* 0x004fda000780c0ff */
[----:B------:R-:W-:Y:S05]  /*24360*/  @P0 BRA `(.L_x_8120) ;  /* 0x0000000000040947 */ /* 0x000fea0003800000 */
[----:B------:R-:W-:Y:S01]  /*24370*/  BPT.TRAP 0x1 ;  /* 0x000000040000795c */ /* 0x000fe20000300000 */
.L_x_8120:
[----:B------:R-:W-:Y:S05]  /*24380*/  BSYNC B3 ;  /* 0x0000000000037941 */ /* 0x000fea0003800000 */
.L_x_8119:
        /* <DEDUP_REMOVED lines=12> */
.L_x_8121:
        /* <DEDUP_REMOVED lines=15> */
.L_x_8122:
        /* <DEDUP_REMOVED lines=12> */
.L_x_8108:
[----:B------:R-:W-:Y:S05]  /*24600*/  BSYNC B1 ;  /* 0x0000000000017941 */ /* 0x000fea0003800000 */
.L_x_8107:
[----:B0-----:R-:W2:Y:S01]  /*24610*/  LDL.LU R0, [R1+0x3c] ;  /* 0x00003c0001007983 */ /* 0x001ea20000300800 */
[----:B------:R-:W-:-:S03]  /*24620*/  IMAD.MOV.U32 R19, RZ, RZ, R7 ;  /* 0x000000ffff137224 */ /* 0x000fc600078e0007 */
[----:B------:R0:W-:Y:S02]  /*24630*/  STL [R1+0x14], R9 ;  /* 0x0000140901007387 */ /* 0x0001e40000100800 */
[----:B0-2---:R-:W-:-:S07]  /*24640*/  VIADD R0, R0, 0xfffffffd ;  /* 0xfffffffd00007836 */ /* 0x005fce0000000000 */
.L_x_8106:
[----:B------:R-:W-:Y:S05]  /*24650*/  BSYNC B2 ;  /* 0x0000000000027941 */ /* 0x000fea0003800000 */
.L_x_8105:
[----:B------:R-:W-:-:S05]  /*24660*/  VIADD R10, R10, 0xfffffffe ;  /* 0xfffffffe0a0a7836 */ /* 0x000fca0000000000 */
[----:B------:R-:W-:-:S13]  /*24670*/  ISETP.NE.AND P0, PT, R10, R6, PT ;  /* 0x000000060a00720c */ /* 0x000fda0003f05270 */
[----:B------:R-:W-:Y:S05]  /*24680*/  @!P0 BRA `(.L_x_8104) ;  /* 0x0000001000e08947 */ /* 0x000fea0003800000 */
[----:B------:R-:W-:-:S07]  /*24690*/  IMAD.MOV.U32 R8, RZ, RZ, R17 ;  /* 0x000000ffff087224 */ /* 0x000fce00078e0011 */
.L_x_8155:
        /* <DEDUP_REMOVED lines=35> */
.L_x_8125:
[----:B------:R-:W-:Y:S01]  /*248d0*/  IMAD R3, R4, 0x8, R18 ;  /* 0x0000000804037824 */ /* 0x000fe200078e0212 */
[----:B------:R-:W-:Y:S01]  /*248e0*/  SHF.L.U32 R2, R5, 0x1f, RZ ;  /* 0x0000001f05027819 */ /* 0x000fe200000006ff */
[----:B------:R-:W-:Y:S03]  /*248f0*/  BSSY B2, `(.L_x_8126) ;  /* 0x0000003000027945 */ /* 0x000fe60003800000 */
[----:B------:R-:W1:Y:S02]  /*24900*/  SYNCS.PHASECHK.TRANS64.TRYWAIT P0, [R3+URZ+0x28840], R2 ;  /* 0x02884002030075a7 */ /* 0x000e64000800017f */
[----:B-1----:R-:W-:Y:S05]  /*24910*/  @!P0 BRA `(.L_x_8127) ;  /* 0x0000005c00ac8947 */ /* 0x002fea0003800000 */
.L_x_8318:
[----:B------:R-:W-:Y:S05]  /*24920*/  BSYNC B2 ;  /* 0x0000000000027941 */ /* 0x000fea0003800000 */
.L_x_8126:
        /* <DEDUP_REMOVED lines=11> */
.L_x_8129:
[----:B------:R-:W-:Y:S05]  /*249e0*/  BSYNC B2 ;  /* 0x0000000000027941 */ /* 0x000fea0003800000 */
.L_x_8128:
[----:B------:R-:W2:Y:S01]  /*249f0*/  LDL R7, [R1+0x18] ;  /* 0x0000180001077983 */ /* 0x000ea20000100800 */
[----:B------:R-:W-:Y:S01]  /*24a00*/  IMAD.MOV.U32 R10, RZ, RZ, RZ ;  /* 0x000000ffff0a7224 */ /* 0x000fe200078e00ff */
[----:B------:R-:W-:Y:S01]  /*24a10*/  UIADD3 UR4, UP0, UR38, 0x370, URZ ;  /* 0x0000037026047890 */ /* 0x000fe2000ff1e03f */
[----:B-1----:R-:W-:Y:S01]  /*24a20*/  IMAD R2, R4, 0x8000, R18 ;  /* 0x0000800004027824 */ /* 0x002fe200078e0212 */
        /* <DEDUP_REMOVED lines=8> */
.L_x_8130:
        /* <DEDUP_REMOVED lines=16> */
.L_x_8131:
        /* <DEDUP_REMOVED lines=16> */
.L_x_8319:
[----:B------:R-:W-:Y:S05]  /*24cb0*/  BSYNC B2 ;  /* 0x0000000000027941 */ /* 0x000fea0003800000 */
.L_x_8132:
        /* <DEDUP_REMOVED lines=10> */
.L_x_8134:
[----:B------:R-:W2:Y:S01]  /*24d60*/  LDL R3, [R1+0x10] ;  /* 0x0000100001037983 */ /* 0x000ea20000100800 */
[----:B------:R-:W-:Y:S01]  /*24d70*/  BSSY B2, `(.L_x_8135) ;  /* 0x0000004000027945 */ /* 0x000fe20003800000 */
[----:B--2---:R-:W-:-:S13]  /*24d80*/  LOP3.LUT P0, RZ, R3, 0x8, RZ, 0xc0, !PT ;  /* 0x0000000803ff7812 */ /* 0x004fda000780c0ff */
[----:B------:R-:W-:Y:S05]  /*24d90*/  @P0 BRA `(.L_x_8136) ;  /* 0x0000000000040947 */ /* 0x000fea0003800000 */
[----:B------:R-:W-:Y:S01]  /*24da0*/  BPT.TRAP 0x1 ;  /* 0x000000040000795c */ /* 0x000fe20000300000 */
.L_x_8136:
[----:B------:R-:W-:Y:S05]  /*24db0*/  BSYNC B2 ;  /* 0x0000000000027941 */ /* 0x000fea0003800000 */
.L_x_8135:
        /* <DEDUP_REMOVED lines=12> */
.L_x_8137:
        /* <DEDUP_REMOVED lines=15> */
.L_x_8138:
        /* <DEDUP_REMOVED lines=12> */
.L_x_8124:
[----:B------:R-:W-:Y:S05]  /*25030*/  BSYNC B1 ;  /* 0x0000000000017941 */ /* 0x000fea0003800000 */
.L_x_8123:
        /* <DEDUP_REMOVED lines=35> */
.L_x_8141:
[----:B------:R-:W-:Y:S01]  /*25270*/  IMAD R2, R19, 0x8, R18 ;  /* 0x0000000813027824 */ /* 0x000fe200078e0212 */
[----:B------:R-:W-:Y:S01]  /*25280*/  SHF.L.U32 R3, R10, 0x1f, RZ ;  /* 0x0000001f0a037819 */ /* 0x000fe200000006ff */
[----:B------:R-:W-:Y:S03]  /*25290*/  BSSY B2, `(.L_x_8142) ;  /* 0x0000003000027945 */ /* 0x000fe60003800000 */
[----:B------:R-:W2:Y:S02]  /*252a0*/  SYNCS.PHASECHK.TRANS64.TRYWAIT P0, [R2+URZ+0x28840], R3 ;  /* 0x02884003020075a7 */ /* 0x000ea4000800017f */
[----:B--2---:R-:W-:Y:S05]  /*252b0*/  @!P0 BRA `(.L_x_8143) ;  /* 0x00000054006c8947 */ /* 0x004fea0003800000 */
.L_x_8320:
[----:B------:R-:W-:Y:S05]  /*252c0*/  BSYNC B2 ;  /* 0x0000000000027941 */ /* 0x000fea0003800000 */
.L_x_8142:
        /* <DEDUP_REMOVED lines=11> */
.L_x_8145:
[----:B------:R-:W-:Y:S05]  /*25380*/  BSYNC B2 ;  /* 0x0000000000027941 */ /* 0x000fea0003800000 */
.L_x_8144:
[----:B--2---:R-:W2:Y:S01]  /*25390*/  LDL R3, [R1+0x18] ;  /* 0x0000180001037983 */ /* 0x004ea20000100800 */
[----:B------:R-:W-:Y:S01]  /*253a0*/  IMAD.MOV.U32 R11, RZ, RZ, RZ ;  /* 0x000000ffff0b7224 */ /* 0x000fe200078e00ff */
[----:B------:R-:W-:Y:S01]  /*253b0*/  UIADD3 UR4, UP0, UR38, 0x370, URZ ;  /* 0x0000037026047890 */ /* 0x000fe2000ff1e03f */
[----:B0-----:R-:W-:Y:S01]  /*253c0*/  IMAD R10, R19, 0x8000, R18 ;  /* 0x00008000130a7824 */ /* 0x001fe200078e0212 */
        /* <DEDUP_REMOVED lines=8> */
.L_x_8146:
        /* <DEDUP_REMOVED lines=16> */
.L_x_8147:
        /* <DEDUP_REMOVED lines=15> */
.L_x_8321:
[----:B------:R-:W-:Y:S05]  /*25640*/  BSYNC B2 ;  /* 0x0000000000027941 */ /* 0x000fea0003800000 */
.L_x_8148:
        /* <DEDUP_REMOVED lines=10> */
.L_x_8150:
[----:B------:R-:W2:Y:S01]  /*256f0*/  LDL R3, [R1+0x10] ;  /* 0x0000100001037983 */ /* 0x000ea20000100800 */
[----:B------:R-:W-:Y:S01]  /*25700*/  BSSY B2, `(.L_x_8151) ;  /* 0x0000004000027945 */ /* 0x000fe20003800000 */
[----:B--2---:R-:W-:-:S13]  /*25710*/  LOP3.LUT P0, RZ, R3, 0x8, RZ, 0xc0, !PT ;  /* 0x0000000803ff7812 */ /* 0x004fda000780c0ff */
[----:B------:R-:W-:Y:S05]  /*25720*/  @P0 BRA `(.L_x_8152) ;  /* 0x0000000000040947 */ /* 0x000fea0003800000 */
[----:B------:R-:W-:Y:S01]  /*25730*/  BPT.TRAP 0x1 ;  /* 0x000000040000795c */ /* 0x000fe20000300000 */
.L_x_8152:
[----:B------:R-:W-:Y:S05]  /*25740*/  BSYNC B2 ;  /* 0x0000000000027941 */ /* 0x000fea0003800000 */
.L_x_8151:
        /* <DEDUP_REMOVED lines=12> */
.L_x_8153:
        /* <DEDUP_REMOVED lines=15> */
.L_x_8154:
        /* <DEDUP_REMOVED lines=12> */
.L_x_8140:
[----:B------:R-:W-:Y:S05]  /*259c0*/  BSYNC B1 ;  /* 0x0000000000017941 */ /* 0x000fea0003800000 */
.L_x_8139:
[----:B------:R-:W2:Y:S01]  /*259d0*/  LDL R2, [R1+0x2c] ;  /* 0x00002c0001027983 */ /* 0x000ea20000100800 */
[----:B------:R-:W-:Y:S01]  /*259e0*/  VIADD R0, R0, 0xfffffffe ;  /* 0xfffffffe00007836 */ /* 0x000fe20000000000 */
[----:B--2---:R-:W-:-:S13]  /*259f0*/  ISETP.GT.AND P0, PT, R6, R2, PT ;  /* 0x000000020600720c */ /* 0x004fda0003f04270 */
[----:B------:R-:W-:Y:S05]  /*25a00*/  @P0 BRA `(.L_x_8155) ;  /* 0xffffffec00240947 */ /* 0x000fea000383ffff */
.L_x_8104:
[----:B------:R-:W-:Y:S05]  /*25a10*/  BSYNC B0 ;  /* 0x0000000000007941 */ /* 0x000fea0003800000 */
.L_x_8103:
        /* <DEDUP_REMOVED lines=8> */
[----:B------:R-:W3:Y:S02]  /*25aa0*/  FLO.U32 R0, UR4 ;  /* 0x0000000400007d00 */ /* 0x000ee400080e0000 */
        /* <DEDUP_REMOVED lines=9> */
.L_x_8157:
[----:B------:R-:W-:Y:S05]  /*25b40*/  BSYNC B0 ;  /* 0x0000000000007941 */ /* 0x000fea0003800000 */
.L_x_8156:
        /* <DEDUP_REMOVED lines=10> */
.L_x_8322:
[----:B------:R-:W-:Y:S05]  /*25bf0*/  BSYNC B1 ;  /* 0x0000000000017941 */ /* 0x000fea0003800000 */
.L_x_8160:
        /* <DEDUP_REMOVED lines=10> */
.L_x_8162:
[----:B------:R-:W2:Y:S01]  /*25ca0*/  LDL R2, [R1+0x10] ;  /* 0x0000100001027983 */ /* 0x000ea20000100800 */
[----:B------:R-:W-:Y:S01]  /*25cb0*/  BSSY B1, `(.L_x_8163) ;  /* 0x0000004000017945 */ /* 0x000fe20003800000 */
[----:B--2---:R-:W-:-:S13]  /*25cc0*/  LOP3.LUT P0, RZ, R2, 0x8, RZ, 0xc0, !PT ;  /* 0x0000000802ff7812 */ /* 0x004fda000780c0ff */
[----:B------:R-:W-:Y:S05]  /*25cd0*/  @P0 BRA `(.L_x_8164) ;  /* 0x0000000000040947 */ /* 0x000fea0003800000 */
[----:B------:R-:W-:Y:S01]  /*25ce0*/  BPT.TRAP 0x1 ;  /* 0x000000040000795c */ /* 0x000fe20000300000 */
.L_x_8164:
[----:B------:R-:W-:Y:S05]  /*25cf0*/  BSYNC B1 ;  /* 0x0000000000017941 */ /* 0x000fea0003800000 */
.L_x_8163:
        /* <DEDUP_REMOVED lines=12> */
.L_x_8165:
        /* <DEDUP_REMOVED lines=15> */
.L_x_8166:
        /* <DEDUP_REMOVED lines=10> */
.L_x_8159:
[----:B------:R-:W-:Y:S05]  /*25f50*/  BSYNC B0 ;  /* 0x0000000000007941 */ /* 0x000fea0003800000 */
.L_x_8158:
[----:B------:R-:W3:Y:S01]  /*25f60*/  LDL.LU R4, [R1+0x14] ;  /* 0x0000140001047983 */ /* 0x000ee20000300800 */
[----:B------:R-:W-:-:S05]  /*25f70*/  VIADD R19, R19, 0x1 ;  /* 0x0000000113137836 */ /* 0x000fca0000000000 */
[----:B------:R-:W-:-:S04]  /*25f80*/  ISETP.NE.AND P0, PT, R19, 0x2, PT ;  /* 0x000000021300780c */ /* 0x000fc80003f05270 */
[----:B------:R-:W-:Y:S02]  /*25f90*/  SEL R0, RZ, 0x1, P0 ;  /* 0x00000001ff007807 */ /* 0x000fe40000000000 */
[----:B------:R-:W-:Y:S02]  /*25fa0*/  SEL R19, R19, RZ, P0 ;  /* 0x000000ff13137207 */ /* 0x000fe40000000000 */
[----:B---3--:R-:W-:-:S05]  /*25fb0*/  LOP3.LUT R4, R4, R0, RZ, 0x3c, !PT ;  /* 0x0000000004047212 */ /* 0x008fca00078e3cff */
[----:B------:R3:W-:Y:S02]  /*25fc0*/  STL [R1+0x14], R4 ;  /* 0x0000140401007387 */ /* 0x0007e40000100800 */
.L_x_8083:
[----:B------:R-:W-:Y:S05]  /*25fd0*/  BSYNC B7 ;  /* 0x0000000000077941 */ /* 0x000fea0003800000 */
.L_x_8081:
        /* <DEDUP_REMOVED lines=9> */
[----:B-1-3--:R-:W0:Y:S04]  /*26070*/  LDS.128 R4, [R18+0x288d0] ;  /* 0x0288d00012047984 */ /* 0x00ae280000000c00 */
[----:B0-----:R0:W-:Y:S04]  /*26080*/  STL.64 [R1], R4 ;  /* 0x0000000401007387 */ /* 0x0011e80000100a00 */
[----:B------:R0:W-:Y:S01]  /*26090*/  STL.64 [R1+0x8], R6 ;  /* 0x0000080601007387 */ /* 0x0001e20000100a00 */
[----:B------:R-:W-:Y:S06]  /*260a0*/  BAR.ARV 0x4, 0x180 ;  /* 0x0106000000007b1d */ /* 0x000fec0000002000 */
[----:B------:R-:W-:Y:S05]  /*260b0*/  BRA `(.L_x_8168) ;  /* 0x0000001000307947 */ /* 0x000fea0003800000 */
.L_x_8167:
[----:B------:R-:W4:Y:S01]  /*260c0*/  LDL R16, [R1+0x28] ;  /* 0x0000280001107983 */ /* 0x000f220000100800 */
[----:B------:R-:W-:Y:S01]  /*260d0*/  UMOV UR4, 0xffffffff ;  /* 0xffffffff00047882 */ /* 0x000fe20000000000 */
[----:B----4-:R-:W-:Y:S02]  /*260e0*/  ISETP.NE.AND P5, PT, R16, 0x1f, PT ;  /* 0x0000001f1000780c */ /* 0x010fe40003fa5270 */
[----:B------:R-:W-:Y:S11]  /*260f0*/  BRA.DIV UR4, `(.L_x_8169) ;  /* 0x0000004a04187947 */ /* 0x000ff6000b800000 */
[----:B--2---:R-:W2:Y:S01]  /*26100*/  LDL R3, [R1+0xc] ;  /* 0x00000c0001037983 */ /* 0x004ea20000100800 */
[----:B------:R-:W-:-:S03]  /*26110*/  ULDC UR4, c[0x0][0xc3c] ;  /* 0x00030f0000047ab9 */ /* 0x000fc60000000800 */
[----:B------:R-:W4:Y:S01]  /*26120*/  LDL.LU R2, [R1] ;  /* 0x0000000001027983 */ /* 0x000f220000300800 */
[----:B------:R-:W-:Y:S01]  /*26130*/  LOP3.LUT P4, RZ, R10, 0x1, RZ, 0xc0, !PT ;  /* 0x000000010aff7812 */ /* 0x000fe2000788c0ff */
[----:B--2---:R-:W-:Y:S02]  /*26140*/  IMAD.IADD R0, R3, 0x1, R16 ;  /* 0x0000000103007824 */ /* 0x004fe400078e0210 */
[----:B----4-:R-:W-:-:S03]  /*26150*/  IMAD.MOV.U32 R10, RZ, RZ, R2 ;  /* 0x000000ffff0a7224 */ /* 0x010fc600078e0002 */
[----:B------:R-:W-:-:S13]  /*26160*/  ISETP.GE.OR P0, PT, R0, UR4, !P5 ;  /* 0x0000000400007c0c */ /* 0x000fda000ef06670 */
[----:B------:R-:W0:Y:S08]  /*26170*/  @!P0 LDC.64 R2, c[0x0][0xc80] ;  /* 0x00032000ff028b82 */ /* 0x000e300000000a00 */
[----:B-1----:R-:W1:Y:S01]  /*26180*/  @!P0 LDC.64 R6, c[0x0][0xc78] ;  /* 0x00031e00ff068b82 */ /* 0x002e620000000a00 */
[----:B0-----:R-:W-:-:S05]  /*26190*/  @!P0 IMAD.WIDE R2, R0, 0x4, R2 ;  /* 0x0000000400028825 */ /* 0x001fca00078e0202 */
[----:B------:R1:W2:Y:S02]  /*261a0*/  @!P0 LDG.E R8, desc[UR42][R2.64] ;  /* 0x0000002a02088981 */ /* 0x0002a4000c1e1900 */
[----:B-1----:R-:W-:-:S06]  /*261b0*/  @!P0 IMAD.WIDE R2, R0, 0x4, R6 ;  /* 0x0000000400028825 */ /* 0x002fcc00078e0206 */
[----:B------:R-:W4:Y:S01]  /*261c0*/  @!P0 LDG.E R2, desc[UR42][R2.64] ;  /* 0x0000002a02028981 */ /* 0x000f22000c1e1900 */
[----:B---3--:R-:W-:Y:S01]  /*261d0*/  IMAD.MOV.U32 R4, RZ, RZ, RZ ;  /* 0x000000ffff047224 */ /* 0x008fe200078e00ff */
[C---:B------:R-:W-:Y:S01]  /*261e0*/  ISETP.GE.U32.AND P1, PT, R16.reuse, 0x4, PT ;  /* 0x000000041000780c */ /* 0x040fe20003f26070 */
[----:B------:R-:W-:Y:S01]  /*261f0*/  IMAD.MOV.U32 R6, RZ, RZ, RZ ;  /* 0x000000ffff067224 */ /* 0x000fe200078e00ff */
[C---:B------:R-:W-:Y:S01]  /*26200*/  ISETP.GE.U32.AND P2, PT, R16.reuse, 0x8, PT ;  /* 0x000000081000780c */ /* 0x040fe20003f46070 */
[----:B------:R-:W-:Y:S01]  /*26210*/  SHFL.IDX PT, R0, R10, 0x1, 0x1f ;  /* 0x00201f000a007f89 */ /* 0x000fe200000e0000 */
[C---:B------:R-:W-:Y:S01]  /*26220*/  ISETP.GE.U32.AND P3, PT, R16.reuse, 0x10, PT ;  /* 0x000000101000780c */ /* 0x040fe20003f66070 */
[----:B--2---:R-:W-:Y:S02]  /*26230*/  @!P0 IMAD.MOV.U32 R4, RZ, RZ, R8 ;  /* 0x000000ffff048224 */ /* 0x004fe400078e0008 */
[----:B------:R-:W-:Y:S02]  /*26240*/  IMAD.MOV.U32 R8, RZ, RZ, RZ ;  /* 0x000000ffff087224 */ /* 0x000fe400078e00ff */
[----:B----4-:R-:W-:Y:S01]  /*26250*/  @!P0 IMAD.MOV.U32 R6, RZ, RZ, R2 ;  /* 0x000000ffff068224 */ /* 0x010fe200078e0002 */
[----:B------:R-:W-:-:S03]  /*26260*/  ISETP.GE.U32.AND P0, PT, R16, 0x2, PT ;  /* 0x000000021000780c */ /* 0x000fc60003f06070 */
[----:B------:R-:W-:-:S05]  /*26270*/  IMAD R2, R6, R4, RZ ;  /* 0x0000000406027224 */ /* 0x000fca00078e02ff */
[----:B------:R-:W0:Y:S02]  /*26280*/  SHFL.UP PT, R3, R2, 0x1, RZ ;  /* 0x0420000002037989 */ /* 0x000e2400000e00ff */
[----:B0-----:R-:W-:-:S05]  /*26290*/  SEL R5, R3, RZ, P4 ;  /* 0x000000ff03057207 */ /* 0x001fca0002000000 */
[----:B------:R-:W-:Y:S02]  /*262a0*/  IMAD.IADD R2, R2, 0x1, R5 ;  /* 0x0000000102027824 */ /* 0x000fe400078e0205 */
[----:B------:R-:W-:Y:S04]  /*262b0*/  SHFL.IDX PT, R5, R10, RZ, 0x1f ;  /* 0x00001fff0a057589 */ /* 0x000fe800000e0000 */
        /* <DEDUP_REMOVED lines=13> */
.L_x_8332:
[----:B------:R-:W-:Y:S02]  /*26390*/  ULDC UR4, c[0x0][0xc38] ;  /* 0x00030e0000047ab9 */ /* 0x000fe40000000800 */
[----:B------:R-:W-:-:S04]  /*263a0*/  IMAD.U32 R2, RZ, RZ, UR4 ;  /* 0x00000004ff027e24 */ /* 0x000fc8000f8e00ff */
[----:B-1----:R-:W-:-:S04]  /*263b0*/  IMAD R9, R9, R2, RZ ;  /* 0x0000000209097224 */ /* 0x002fc800078e02ff */
[----:B------:R-:W-:-:S05]  /*263c0*/  IMAD.IADD R0, R0, 0x1, R9 ;  /* 0x0000000100007824 */ /* 0x000fca00078e0209 */
[----:B------:R-:W-:-:S13]  /*263d0*/  ISETP.GT.AND P4, PT, R0, R5, PT ;  /* 0x000000050000720c */ /* 0x000fda0003f84270 */
[----:B------:R-:W-:Y:S05]  /*263e0*/  @P4 BRA `(.L_x_8170) ;  /* 0x0000000000b04947 */ /* 0x000fea0003800000 */
.L_x_8173:
        /* <DEDUP_REMOVED lines=38> */
.L_x_8340:
[----:B------:R-:W-:Y:S02]  /*26650*/  ULDC UR4, c[0x0][0xc38] ;  /* 0x00030e0000047ab9 */ /* 0x000fe40000000800 */
[----:B------:R-:W-:-:S04]  /*26660*/  IMAD.U32 R2, RZ, RZ, UR4 ;  /* 0x00000004ff027e24 */ /* 0x000fc8000f8e00ff */
[----:B-1----:R-:W-:-:S04]  /*26670*/  IMAD R9, R9, R2, RZ ;  /* 0x0000000209097224 */ /* 0x002fc800078e02ff */
[----:B------:R-:W-:-:S05]  /*26680*/  IMAD.IADD R0, R9, 0x1, R0 ;  /* 0x0000000109007824 */ /* 0x000fca00078e0200 */
[----:B------:R-:W-:-:S13]  /*26690*/  ISETP.GT.AND P4, PT, R0, R5, PT ;  /* 0x000000050000720c */ /* 0x000fda0003f84270 */
[----:B------:R-:W-:Y:S05]  /*266a0*/  @!P4 BRA `(.L_x_8173) ;  /* 0xfffffffc0050c947 */ /* 0x000fea000383ffff */
.L_x_8170:
        /* <DEDUP_REMOVED lines=12> */
.L_x_8345:
[----:B------:R-:W-:-:S13]  /*26770*/  ISETP.NE.AND P0, PT, R0, RZ, PT ;  /* 0x000000ff0000720c */ /* 0x000fda0003f05270 */
[----:B------:R-:W-:Y:S05]  /*26780*/  @!P0 BRA `(.L_x_8175) ;  /* 0x0000000000148947 */ /* 0x000fea0003800000 */
[----:B------:R-:W-:Y:S01]  /*26790*/  UMOV UR4, 0xffffffff ;  /* 0xffffffff00047882 */ /* 0x000fe20000000000 */
[----:B-1----:R-:W-:Y:S02]  /*267a0*/  VIADD R3, R3, 0xffffffff ;  /* 0xffffffff03037836 */ /* 0x002fe40000000000 */
[----:B------:R-:W-:Y:S05]  /*267b0*/  BRA.DIV UR4, `(.L_x_8176) ;  /* 0x0000004e04107947 */ /* 0x000fea000b800000 */
[----:B------:R1:W3:Y:S02]  /*267c0*/  SHFL.IDX PT, R3, R7, R3, 0x1f ;  /* 0x00001f0307037589 */ /* 0x0002e400000e0000 */
.L_x_8348:
[----:B---3--:R-:W-:-:S07]  /*267d0*/  IMAD.MOV.U32 R8, RZ, RZ, R3 ;  /* 0x000000ffff087224 */ /* 0x008fce00078e0003 */
.L_x_8175:
        /* <DEDUP_REMOVED lines=62> */
.L_x_8177:
[----:B-1----:R-:W3:Y:S01]  /*26bc0*/  LDL R3, [R1+0xc] ;  /* 0x00000c0001037983 */ /* 0x002ee20000100800 */
[----:B0-----:R-:W3:Y:S02]  /*26bd0*/  LDC.64 R6, c[0x0][0xc90] ;  /* 0x00032400ff067b82 */ /* 0x001ee40000000a00 */
        /* <DEDUP_REMOVED lines=61> */
.L_x_8178:
[----:B------:R-:W-:-:S05]  /*26fb0*/  LOP3.LUT R3, RZ, R0, RZ, 0x33, !PT ;  /* 0x00000000ff037212 */ /* 0x000fca00078e33ff */
[----:B------:R-:W-:-:S05]  /*26fc0*/  IMAD.IADD R0, R4, 0x1, R3 ;  /* 0x0000000104007824 */ /* 0x000fca00078e0203 */
[----:B------:R3:W-:Y:S01]  /*26fd0*/  STL [R1+0x4], R0 ;  /* 0x0000040001007387 */ /* 0x0007e20000100800 */
[----:B------:R-:W-:Y:S05]  /*26fe0*/  BRA `(.L_x_8179) ;  /* 0x0000000000287947 */ /* 0x000fea0003800000 */
.L_x_8171:
        /* <DEDUP_REMOVED lines=10> */
.L_x_8179:
[----:B---34-:R-:W3:Y:S04]  /*27090*/  LDL R0, [R1+0x28] ;  /* 0x0000280001007983 */ /* 0x018ee80000100800 */
[----:B------:R-:W4:Y:S04]  /*270a0*/  LDL R3, [R1+0x8] ;  /* 0x0000080001037983 */ /* 0x000f280000100800 */
[----:B01----:R-:W5:Y:S04]  /*270b0*/  LDL R2, [R1+0xc] ;  /* 0x00000c0001027983 */ /* 0x003f680000100800 */
[----:B------:R-:W2:Y:S04]  /*270c0*/  LDL R4, [R1] ;  /* 0x0000000001047983 */ /* 0x000ea80000100800 */
[----:B------:R-:W2:Y:S01]  /*270d0*/  LDL R5, [R1+0x4] ;  /* 0x0000040001057983 */ /* 0x000ea20000100800 */
[----:B------:R-:W-:Y:S05]  /*270e0*/  WARPSYNC.ALL ;  /* 0x0000000000007948 */ /* 0x000fea0003800000 */
[----:B------:R-:W-:Y:S01]  /*270f0*/  BAR.SYNC.DEFER_BLOCKING 0x4, 0x180 ;  /* 0x0106000000007b1d */ /* 0x000fe20000010000 */
[----:B---3--:R-:W-:Y:S01]  /*27100*/  ISETP.NE.AND P0, PT, R0, RZ, PT ;  /* 0x000000ff0000720c */ /* 0x008fe20003f05270 */
[----:B----4-:R-:W-:-:S12]  /*27110*/  IMAD.MOV.U32 R6, RZ, RZ, R3 ;  /* 0x000000ffff067224 */ /* 0x010fd800078e0003 */
[----:B------:R-:W0:Y:S01]  /*27120*/  @!P0 S2R R3, SR_CgaCtaId ;  /* 0x0000000000038919 */ /* 0x000e220000008800 */
[----:B------:R-:W-:Y:S01]  /*27130*/  @!P0 MOV R0, 0x400 ;  /* 0x0000040000008802 */ /* 0x000fe20000000f00 */
[----:B-----5:R-:W-:-:S03]  /*27140*/  IMAD.MOV.U32 R7, RZ, RZ, R2 ;  /* 0x000000ffff077224 */ /* 0x020fc600078e0002 */
[----:B0-----:R-:W-:-:S05]  /*27150*/  @!P0 LEA R18, R3, R0, 0x18 ;  /* 0x0000000003128211 */ /* 0x001fca00078ec0ff */
[----:B--2---:R1:W-:Y:S01]  /*27160*/  @!P0 STS.128 [R18+0x288d0], R4 ;  /* 0x0288d00412008388 */ /* 0x0043e20000000c00 */
[----:B------:R-:W-:Y:S06]  /*27170*/  BAR.ARV 0x5, 0x180 ;  /* 0x0146000000007b1d */ /* 0x000fec0000002000 */
.L_x_8168:
[----:B--2---:R-:W2:Y:S01]  /*27180*/  LDL R0, [R1+0xc] ;  /* 0x00000c0001007983 */ /* 0x004ea20000100800 */
[----:B------:R-:W-:Y:S02]  /*27190*/  ULDC UR4, c[0x0][0xc3c] ;  /* 0x00030f0000047ab9 */ /* 0x000fe40000000800 */
[----:B--2---:R-:W-:-:S13]  /*271a0*/  ISETP.GE.AND P0, PT, R0, UR4, PT ;  /* 0x0000000400007c0c */ /* 0x004fda000bf06270 */
[----:B------:R-:W-:Y:S05]  /*271b0*/  @!P0 BRA `(.L_x_8180) ;  /* 0xffffff8800f08947 */ /* 0x000fea000383ffff */
[----:B------:R-:W-:Y:S05]  /*271c0*/  BSYNC B8 ;  /* 0x0000000000087941 */ /* 0x000fea0003800000 */
.L_x_8021:
        /* <DEDUP_REMOVED lines=12> */
.L_x_8349:
[----:B------:R-:W-:Y:S05]  /*27290*/  BSYNC B0 ;  /* 0x0000000000007941 */ /* 0x000fea0003800000 */
.L_x_8181:
[----:B------:R-:W-:-:S03]  /*272a0*/  UMOV UR4, 0xffffffff ;  /* 0xffffffff00047882 */ /* 0x000fc60000000000 */
[----:B------:R-:W-:Y:S05]  /*272b0*/  BRA.DIV UR4, `(.L_x_8183) ;  /* 0x0000004204907947 */ /* 0x000fea000b800000 */
[----:B------:R-:W1:Y:S02]  /*272c0*/  S2R R2, SR_TID.X ;  /* 0x0000000000027919 */ /* 0x000e640000002100 */
[----:B-1----:R-:W-:-:S04]  /*272d0*/  SHF.R.U32.HI R2, RZ, 0x5, R2 ;  /* 0x00000005ff027819 */ /* 0x002fc80000011602 */
[----:B------:R-:W-:-:S05]  /*272e0*/  LOP3.LUT R2, R2, 0x3, RZ, 0xc0, !PT ;  /* 0x0000000302027812 */ /* 0x000fca00078ec0ff */
[----:B------:R1:W2:Y:S02]  /*272f0*/  SHFL.IDX PT, R14, R2, RZ, 0x1f ;  /* 0x00001fff020e7589 */ /* 0x0002a400000e0000 */
.L_x_8352:
[----:B--2---:R-:W-:-:S13]  /*27300*/  ISETP.NE.AND P0, PT, R14, RZ, PT ;  /* 0x000000ff0e00720c */ /* 0x004fda0003f05270 */
[----:B------:R-:W-:Y:S05]  /*27310*/  @P0 BRA `(.L_x_7736) ;  /* 0x00000000008c0947 */ /* 0x000fea0003800000 */
[----:B------:R-:W-:-:S03]  /*27320*/  UMOV UR4, 0xffffffff ;  /* 0xffffffff00047882 */ /* 0x000fc60000000000 */
[----:B------:R-:W-:Y:S05]  /*27330*/  BRA.DIV UR4, `(.L_x_8184) ;  /* 0x0000004204a47947 */ /* 0x000fea000b800000 */
[----:B------:R-:W-:-:S13]  /*27340*/  ELECT P6, URZ, PT ;  /* 0x00000000003f782f */ /* 0x000fda00038c0000 */
.L_x_8355:
[----:B------:R-:W-:Y:S05]  /*27350*/  @!P6 BRA `(.L_x_7736) ;  /* 0x00000000007ce947 */ /* 0x000fea0003800000 */
[----:B------:R-:W-:-:S06]  /*27360*/  ULOP3.LUT UR4, UR40, 0x2, URZ, 0xfc, !UPT ;  /* 0x0000000228047892 */ /* 0x000fcc000f8efc3f */
[----:B-1----:R-:W-:-:S05]  /*27370*/  IMAD.U32 R2, RZ, RZ, UR4 ;  /* 0x00000004ff027e24 */ /* 0x002fca000f8e00ff */
[----:B------:R-:W-:-:S13]  /*27380*/  ISETP.NE.AND P2, PT, R2, 0x3, PT ;  /* 0x000000030200780c */ /* 0x000fda0003f45270 */
[----:B------:R-:W-:Y:S05]  /*27390*/  @!P2 BRA `(.L_x_8185) ;  /* 0x000000000004a947 */ /* 0x000fea0003800000 */
[----:B------:R-:W-:Y:S01]  /*273a0*/  BPT.TRAP 0x1 ;  /* 0x000000040000795c */ /* 0x000fe20000300000 */
.L_x_8185:
        /* <DEDUP_REMOVED lines=13> */
.L_x_8356:
[----:B------:R-:W1:Y:S02]  /*27480*/  SYNCS.PHASECHK.TRANS64.TRYWAIT P0, [R7+URZ], R2 ;  /* 0x00000002070075a7 */ /* 0x000e64000800017f */
[----:B-1----:R-:W-:Y:S05]  /*27490*/  @!P0 BRA `(.L_x_8187) ;  /* 0x0000004000808947 */ /* 0x002fea0003800000 */
.L_x_8357:
[----:B------:R-:W-:Y:S05]  /*274a0*/  @!P2 BRA `(.L_x_8188) ;  /* 0x000000000004a947 */ /* 0x000fea0003800000 */
[----:B------:R-:W-:Y:S01]  /*274b0*/  BPT.TRAP 0x1 ;  /* 0x000000040000795c */ /* 0x000fe20000300000 */
.L_x_8188:
[----:B------:R-:W-:-:S04]  /*274c0*/  VIADD R0, R0, 0x28860 ;  /* 0x0002886000007836 */ /* 0x000fc80000000000 */
[----:B------:R-:W-:-:S04]  /*274d0*/  IMAD R4, R19, 0x8, R0 ;  /* 0x0000000813047824 */ /* 0x000fc800078e0200 */
[----:B------:R-:W2:Y:S02]  /*274e0*/  SYNCS.PHASECHK.TRANS64.TRYWAIT P0, [R4+URZ], R5 ;  /* 0x00000005040075a7 */ /* 0x000ea4000800017f */
[----:B--2---:R-:W-:Y:S05]  /*274f0*/  @!P0 BRA `(.L_x_8189) ;  /* 0x00000040007c8947 */ /* 0x004fea0003800000 */
.L_x_8358:
[----:B------:R-:W-:-:S07]  /*27500*/  IMAD R3, R3, 0x8, R0 ;  /* 0x0000000803037824 */ /* 0x000fce00078e0200 */
.L_x_8190:
[----:B----4-:R4:W0:Y:S02]  /*27510*/  SYNCS.PHASECHK.TRANS64.TRYWAIT P0, [R3+URZ], R2 ;  /* 0x00000002030075a7 */ /* 0x010824000800017f */
[----:B0-----:R-:W-:Y:S05]  /*27520*/  @!P0 NANOSLEEP.SYNCS 0x989680 ;  /* 0x009896800000895d */ /* 0x001fea0003900000 */
[----:B------:R-:W0:Y:S02]  /*27530*/  @!P0 SYNCS.PHASECHK.TRANS64 P0, [R3+URZ], R2 ;  /* 0x00000002030085a7 */ /* 0x000e24000800007f */
[----:B0-----:R-:W-:Y:S05]  /*27540*/  @!P0 BRA `(.L_x_8190) ;  /* 0xfffffffc00f08947 */ /* 0x001fea000383ffff */
.L_x_7736:
[----:B------:R-:W-:Y:S05]  /*27550*/  BSYNC B9 ;  /* 0x0000000000097941 */ /* 0x000fea0003800000 */
.L_x_7733:
[----:B------:R-:W-:Y:S05]  /*27560*/  EXIT ;  /* 0x000000000000794d */ /* 0x000fea0003800000 */
.L_x_7768:
[----:B0-----:R0:W1:Y:S02]  /*27570*/  SYNCS.PHASECHK.TRANS64.TRYWAIT P6, [R107+URZ+0x28890], R117 ;  /* 0x028890756b0075a7 */ /* 0x00106400080c017f */
[----:B-1----:R-:W-:Y:S05]  /*27580*/  @!P6 NANOSLEEP.SYNCS 0x989680 ;  /* 0x009896800000e95d */ /* 0x002fea0003900000 */
[----:B------:R-:W1:Y:S02]  /*27590*/  @!P6 SYNCS.PHASECHK.TRANS64 P6, [R107+URZ+0x28890], R117 ;  /* 0x028890756b00e5a7 */ /* 0x000e6400080c007f */
[----:B-1----:R-:W-:Y:S05]  /*275a0*/  @!P6 BRA `(.L_x_7768) ;  /* 0xfffffffc00f0e947 */ /* 0x002fea000383ffff */
[----:B------:R-:W-:Y:S05]  /*275b0*/  BRA `(.L_x_8191) ;  /* 0xfffffdc400307947 */ /* 0x000fea000383ffff */
.L_x_7804:
[----:B0-----:R0:W1:Y:S02]  /*275c0*/  SYNCS.PHASECHK.TRANS64.TRYWAIT P4, [R107+URZ+0x28890], R117 ;  /* 0x028890756b0075a7 */ /* 0x001064000808017f */
[----:B-1----:R-:W-:Y:S05]  /*275d0*/  @!P4 NANOSLEEP.SYNCS 0x989680 ;  /* 0x009896800000c95d */ /* 0x002fea0003900000 */
[----:B------:R-:W1:Y:S02]  /*275e0*/  @!P4 SYNCS.PHASECHK.TRANS64 P4, [R107+URZ+0x28890], R117 ;  /* 0x028890756b00c5a7 */ /* 0x000e64000808007f */
[----:B-1----:R-:W-:Y:S05]  /*275f0*/  @!P4 BRA `(.L_x_7804) ;  /* 0xfffffffc00f0c947 */ /* 0x002fea000383ffff */
[----:B------:R-:W-:Y:S05]  /*27600*/  BRA `(.L_x_8192) ;  /* 0xfffffdec00407947 */ /* 0x000fea000383ffff */
.L_x_7821:
[----:B0-----:R0:W1:Y:S02]  /*27610*/  SYNCS.PHASECHK.TRANS64.TRYWAIT P3, [R107+URZ+0x28890], R117 ;  /* 0x028890756b0075a7 */ /* 0x001064000806017f */
[----:B-1----:R-:W-:Y:S05]  /*27620*/  @!P3 NANOSLEEP.SYNCS 0x989680 ;  /* 0x009896800000b95d */ /* 0x002fea0003900000 */
[----:B------:R-:W1:Y:S02]  /*27630*/  @!P3 SYNCS.PHASECHK.TRANS64 P3, [R107+URZ+0x28890], R117 ;  /* 0x028890756b00b5a7 */ /* 0x000e64000806007f */
[----:B-1----:R-:W-:Y:S05]  /*27640*/  @!P3 BRA `(.L_x_7821) ;  /* 0xfffffffc00f0b947 */ /* 0x002fea000383ffff */
[----:B------:R-:W-:Y:S05]  /*27650*/  BRA `(.L_x_8193) ;  /* 0xfffffe0c00f07947 */ /* 0x000fea000383ffff */
.L_x_7831:
[----:B--2---:R2:W3:Y:S02]  /*27660*/  SYNCS.PHASECHK.TRANS64.TRYWAIT P0, [R107+URZ+0x288b0], R117 ;  /* 0x0288b0756b0075a7 */ /* 0x0044e4000800017f */
[----:B---3--:R-:W-:Y:S05]  /*27670*/  @!P0 NANOSLEEP.SYNCS 0x989680 ;  /* 0x009896800000895d */ /* 0x008fea0003900000 */
[----:B------:R-:W3:Y:S02]  /*27680*/  @!P0 SYNCS.PHASECHK.TRANS64 P0, [R107+URZ+0x288b0], R117 ;  /* 0x0288b0756b0085a7 */ /* 0x000ee4000800007f */
[----:B---3--:R-:W-:Y:S05]  /*27690*/  @!P0 BRA `(.L_x_7831) ;  /* 0xfffffffc00f08947 */ /* 0x008fea000383ffff */
[----:B------:R-:W-:Y:S05]  /*276a0*/  BRA `(.L_x_8194) ;  /* 0xfffffe14008c7947 */ /* 0x000fea000383ffff */
.L_x_7853:
        /* <DEDUP_REMOVED lines=13> */
.L_x_8196:
[----:B------:R-:W-:Y:S05]  /*27780*/  BSYNC B0 ;  /* 0x0000000000007941 */ /* 0x000fea0003800000 */
.L_x_8195:
[----:B------:R-:W-:Y:S01]  /*27790*/  IMAD.MOV.U32 R193, RZ, RZ, R14 ;  /* 0x000000ffffc17224 */ /* 0x000fe200078e000e */
[----:B------:R-:W-:Y:S06]  /*277a0*/  BRA `(.L_x_8197) ;  /* 0xfffffe24004c7947 */ /* 0x000fec000383ffff */
.L_x_7863:
        /* <DEDUP_REMOVED lines=8> */
.L_x_8199:
[----:B------:R-:W-:Y:S05]  /*27830*/  BSYNC B1 ;  /* 0x0000000000017941 */ /* 0x000fea0003800000 */
.L_x_8198:
        /* <DEDUP_REMOVED lines=8> */
.L_x_8200:
[----:B------:R-:W-:Y:S02]  /*278c0*/  IMAD.MOV.U32 R13, RZ, RZ, R10 ;  /* 0x000000ffff0d7224 */ /* 0x000fe400078e000a */
[----:B------:R-:W-:-:S07]  /*278d0*/  IMAD.MOV.U32 R3, RZ, RZ, R14 ;  /* 0x000000ffff037224 */ /* 0x000fce00078e000e */
[----:B------:R-:W-:Y:S05]  /*278e0*/  WARPSYNC.COLLECTIVE R15, `(.L_x_8201) ;  /* 0x000000000f087348 */ /* 0x000fea0003c00000 */
[----:B------:R0:W1:Y:S02]  /*278f0*/  SHFL.IDX P6, R14, R13, R12, R11 ;  /* 0x0000000c0d0e7389 */ /* 0x00006400000c000b */
[----:B01----:R-:W-:Y:S01]  /*27900*/  ENDCOLLECTIVE ;  /* 0x000000000000791b */ /* 0x003fe20003800000 */
.L_x_8201:
[----:B------:R-:W-:Y:S02]  /*27910*/  IMAD.MOV.U32 R13, RZ, RZ, R5 ;  /* 0x000000ffff0d7224 */ /* 0x000fe400078e0005 */
[----:B------:R-:W-:-:S07]  /*27920*/  IMAD.MOV.U32 R4, RZ, RZ, R14 ;  /* 0x000000ffff047224 */ /* 0x000fce00078e000e */
[----:B------:R-:W-:Y:S05]  /*27930*/  WARPSYNC.COLLECTIVE R15, `(.L_x_8202) ;  /* 0x000000000f087348 */ /* 0x000fea0003c00000 */
[----:B------:R0:W1:Y:S02]  /*27940*/  SHFL.IDX P6, R14, R13, R12, R11 ;  /* 0x0000000c0d0e7389 */ /* 0x00006400000c000b */
[----:B01----:R-:W-:Y:S01]  /*27950*/  ENDCOLLECTIVE ;  /* 0x000000000000791b */ /* 0x003fe20003800000 */
.L_x_8202:
[----:B------:R-:W-:Y:S05]  /*27960*/  BRA `(.L_x_8203) ;  /* 0xfffffe28009c7947 */ /* 0x000fea000383ffff */
.L_x_7866:
        /* <DEDUP_REMOVED lines=8> */
.L_x_8205:
[----:B------:R-:W-:Y:S05]  /*279f0*/  BSYNC B1 ;  /* 0x0000000000017941 */ /* 0x000fea0003800000 */
.L_x_8204:
        /* <DEDUP_REMOVED lines=8> */
.L_x_8206:
[----:B------:R-:W-:Y:S02]  /*27a80*/  IMAD.MOV.U32 R13, RZ, RZ, R10 ;  /* 0x000000ffff0d7224 */ /* 0x000fe400078e000a */
[----:B------:R-:W-:-:S07]  /*27a90*/  IMAD.MOV.U32 R3, RZ, RZ, R14 ;  /* 0x000000ffff037224 */ /* 0x000fce00078e000e */
[----:B------:R-:W-:Y:S05]  /*27aa0*/  WARPSYNC.COLLECTIVE R15, `(.L_x_8207) ;  /* 0x000000000f087348 */ /* 0x000fea0003c00000 */
[----:B------:R0:W1:Y:S02]  /*27ab0*/  SHFL.IDX P6, R14, R13, R12, R11 ;  /* 0x0000000c0d0e7389 */ /* 0x00006400000c000b */
[----:B01----:R-:W-:Y:S01]  /*27ac0*/  ENDCOLLECTIVE ;  /* 0x000000000000791b */ /* 0x003fe20003800000 */
.L_x_8207:
[----:B------:R-:W-:Y:S02]  /*27ad0*/  IMAD.MOV.U32 R13, RZ, RZ, R5 ;  /* 0x000000ffff0d7224 */ /* 0x000fe400078e0005 */
[----:B------:R-:W-:-:S07]  /*27ae0*/  IMAD.MOV.U32 R4, RZ, RZ, R14 ;  /* 0x000000ffff047224 */ /* 0x000fce00078e000e */
[----:B------:R-:W-:Y:S05]  /*27af0*/  WARPSYNC.COLLECTIVE R15, `(.L_x_8208) ;  /* 0x000000000f087348 */ /* 0x000fea0003c00000 */
[----:B------:R0:W1:Y:S02]  /*27b00*/  SHFL.IDX P6, R14, R13, R12, R11 ;  /* 0x0000000c0d0e7389 */ /* 0x00006400000c000b */
[----:B01----:R-:W-:Y:S01]  /*27b10*/  ENDCOLLECTIVE ;  /* 0x000000000000791b */ /* 0x003fe20003800000 */
.L_x_8208:
[----:B------:R-:W-:Y:S05]  /*27b20*/  BRA `(.L_x_8209) ;  /* 0xfffffe2c00087947 */ /* 0x000fea000383ffff */
.L_x_7869:
        /* <DEDUP_REMOVED lines=8> */
.L_x_8211:
[----:B------:R-:W-:Y:S05]  /*27bb0*/  BSYNC B1 ;  /* 0x0000000000017941 */ /* 0x000fea0003800000 */
.L_x_8210:
        /* <DEDUP_REMOVED lines=8> */
.L_x_8212:
[----:B------:R-:W-:Y:S02]  /*27c40*/  IMAD.MOV.U32 R13, RZ, RZ, R10 ;  /* 0x000000ffff0d7224 */ /* 0x000fe400078e000a */
[----:B------:R-:W-:-:S07]  /*27c50*/  IMAD.MOV.U32 R3, RZ, RZ, R14 ;  /* 0x000000ffff037224 */ /* 0x000fce00078e000e */
[----:B------:R-:W-:Y:S05]  /*27c60*/  WARPSYNC.COLLECTIVE R15, `(.L_x_8213) ;  /* 0x000000000f087348 */ /* 0x000fea0003c00000 */
[----:B------:R0:W1:Y:S02]  /*27c70*/  SHFL.IDX P6, R14, R13, R12, R11 ;  /* 0x0000000c0d0e7389 */ /* 0x00006400000c000b */
[----:B01----:R-:W-:Y:S01]  /*27c80*/  ENDCOLLECTIVE ;  /* 0x000000000000791b */ /* 0x003fe20003800000 */
.L_x_8213:
[----:B------:R-:W-:Y:S02]  /*27c90*/  IMAD.MOV.U32 R13, RZ, RZ, R5 ;  /* 0x000000ffff0d7224 */ /* 0x000fe400078e0005 */
[----:B------:R-:W-:-:S07]  /*27ca0*/  IMAD.MOV.U32 R4, RZ, RZ, R14 ;  /* 0x000000ffff047224 */ /* 0x000fce00078e000e */
[----:B------:R-:W-:Y:S05]  /*27cb0*/  WARPSYNC.COLLECTIVE R15, `(.L_x_8214) ;  /* 0x000000000f087348 */ /* 0x000fea0003c00000 */
[----:B------:R0:W1:Y:S02]  /*27cc0*/  SHFL.IDX P6, R14, R13, R12, R11 ;  /* 0x0000000c0d0e7389 */ /* 0x00006400000c000b */
[----:B01----:R-:W-:Y:S01]  /*27cd0*/  ENDCOLLECTIVE ;  /* 0x000000000000791b */ /* 0x003fe20003800000 */
.L_x_8214:
[----:B------:R-:W-:Y:S05]  /*27ce0*/  BRA `(.L_x_8215) ;  /* 0xfffffe2c006c7947 */ /* 0x000fea000383ffff */
.L_x_7872:
[----:B------:R-:W-:Y:S01]  /*27cf0*/  BSSY B1, `(.L_x_8216) ;  /* 0x0000008000017945 */ /* 0x000fe20003800000 */
[----:B------:R-:W-:Y:S02]  /*27d00*/  IMAD.MOV.U32 R13, RZ, RZ, R7 ;  /* 0x000000ffff0d7224 */ /* 0x000fe400078e0007 */
[----:B------:R-:W-:Y:S02]  /*27d10*/  IMAD.MOV.U32 R12, RZ, RZ, 0x3 ;  /* 0x00000003ff0c7424 */ /* 0x000fe400078e00ff */
[----:B------:R-:W-:Y:S02]  /*27d20*/  IMAD.MOV.U32 R11, RZ, RZ, 0x181f ;  /* 0x0000181fff0b7424 */ /* 0x000fe400078e00ff */
[----:B------:R-:W-:-:S07]  /*27d30*/  IMAD.MOV.U32 R15, RZ, RZ, -0x1 ;  /* 0xffffffffff0f7424 */ /* 0x000fce00078e00ff */
[----:B-1--4-:R-:W-:Y:S05]  /*27d40*/  WARPSYNC.COLLECTIVE R15, `(.L_x_8217) ;  /* 0x000000000f087348 */ /* 0x012fea0003c00000 */
[----:B------:R0:W2:Y:S02]  /*27d50*/  SHFL.IDX P6, R14, R13, R12, R11 ;  /* 0x0000000c0d0e7389 */ /* 0x0000a400000c000b */
[----:B012-4-:R-:W-:Y:S01]  /*27d60*/  ENDCOLLECTIVE ;  /* 0x000000000000791b */ /* 0x017fe20003800000 */
.L_x_8217:
[----:B------:R-:W-:Y:S05]  /*27d70*/  BSYNC B1 ;  /* 0x0000000000017941 */ /* 0x000fea0003800000 */
.L_x_8216:
        /* <DEDUP_REMOVED lines=8> */
.L_x_8218:
[----:B------:R-:W-:Y:S02]  /*27e00*/  IMAD.MOV.U32 R13, RZ, RZ, R10 ;  /* 0x000000ffff0d7224 */ /* 0x000fe400078e000a */
[----:B------:R-:W-:-:S07]  /*27e10*/  IMAD.MOV.U32 R3, RZ, RZ, R14 ;  /* 0x000000ffff037224 */ /* 0x000fce00078e000e */
[----:B------:R-:W-:Y:S05]  /*27e20*/  WARPSYNC.COLLECTIVE R15, `(.L_x_8219) ;  /* 0x000000000f087348 */ /* 0x000fea0003c00000 */
[----:B------:R0:W1:Y:S02]  /*27e30*/  SHFL.IDX P6, R14, R13, R12, R11 ;  /* 0x0000000c0d0e7389 */ /* 0x00006400000c000b */
[----:B01----:R-:W-:Y:S01]  /*27e40*/  ENDCOLLECTIVE ;  /* 0x000000000000791b */ /* 0x003fe20003800000 */
.L_x_8219:
[----:B------:R-:W-:Y:S02]  /*27e50*/  IMAD.MOV.U32 R13, RZ, RZ, R5 ;  /* 0x000000ffff0d7224 */ /* 0x000fe400078e0005 */
[----:B------:R-:W-:-:S07]  /*27e60*/  IMAD.MOV.U32 R4, RZ, RZ, R14 ;  /* 0x000000ffff047224 */ /* 0x000fce00078e000e */
[----:B------:R-:W-:Y:S05]  /*27e70*/  WARPSYNC.COLLECTIVE R15, `(.L_x_8220) ;  /* 0x000000000f087348 */ /* 0x000fea0003c00000 */
[----:B------:R0:W1:Y:S02]  /*27e80*/  SHFL.IDX P6, R14, R13, R12, R11 ;  /* 0x0000000c0d0e7389 */ /* 0x00006400000c000b */
[----:B01----:R-:W-:Y:S01]  /*27e90*/  ENDCOLLECTIVE ;  /* 0x000000000000791b */ /* 0x003fe20003800000 */
.L_x_8220:
[----:B------:R-:W-:Y:S01]  /*27ea0*/  IMAD.MOV.U32 R5, RZ, RZ, R14 ;  /* 0x000000ffff057224 */ /* 0x000fe200078e000e */
[----:B------:R-:W-:Y:S06]  /*27eb0*/  BRA `(.L_x_8221) ;  /* 0xfffffe2c00d47947 */ /* 0x000fec000383ffff */
.L_x_7876:
[----:B0-----:R0:W1:Y:S02]  /*27ec0*/  SYNCS.PHASECHK.TRANS64.TRYWAIT P0, [R2+URZ+0x28800], R77 ;  /* 0x0288004d020075a7 */ /* 0x001064000800017f */
[----:B-1----:R-:W-:Y:S05]  /*27ed0*/  @!P0 NANOSLEEP.SYNCS 0x989680 ;  /* 0x009896800000895d */ /* 0x002fea0003900000 */
[----:B------:R-:W1:Y:S02]  /*27ee0*/  @!P0 SYNCS.PHASECHK.TRANS64 P0, [R2+URZ+0x28800], R77 ;  /* 0x0288004d020085a7 */ /* 0x000e64000800007f */
[----:B-1----:R-:W-:Y:S05]  /*27ef0*/  @!P0 BRA `(.L_x_7876) ;  /* 0xfffffffc00f08947 */ /* 0x002fea000383ffff */
[----:B------:R-:W-:Y:S05]  /*27f00*/  BRA `(.L_x_8222) ;  /* 0xfffffe3000947947 */ /* 0x000fea000383ffff */
.L_x_7892:
[----:B------:R-:W0:Y:S01]  /*27f10*/  LDC R56, c[0x0][0x3f4] ;  /* 0x0000fd00ff387b82 */ /* 0x000e220000000800 */
[----:B------:R-:W-:Y:S01]  /*27f20*/  BSSY B1, `(.L_x_8223) ;  /* 0x0000008000017945 */ /* 0x000fe20003800000 */
[----:B------:R-:W-:Y:S02]  /*27f30*/  IMAD.MOV.U32 R13, RZ, RZ, R35 ;  /* 0x000000ffff0d7224 */ /* 0x000fe400078e0023 */
[----:B------:R-:W-:Y:S02]  /*27f40*/  IMAD.MOV.U32 R12, RZ, RZ, RZ ;  /* 0x000000ffff0c7224 */ /* 0x000fe400078e00ff */
[----:B------:R-:W-:Y:S02]  /*27f50*/  IMAD.MOV.U32 R11, RZ, RZ, 0x181f ;  /* 0x0000181fff0b7424 */ /* 0x000fe400078e00ff */
[----:B------:R-:W-:-:S07]  /*27f60*/  IMAD.MOV.U32 R15, RZ, RZ, -0x1 ;  /* 0xffffffffff0f7424 */ /* 0x000fce00078e00ff */
[----:B0-----:R-:W-:Y:S05]  /*27f70*/  WARPSYNC.COLLECTIVE R15, `(.L_x_8224) ;  /* 0x000000000f087348 */ /* 0x001fea0003c00000 */
[----:B------:R1:W2:Y:S02]  /*27f80*/  SHFL.IDX P6, R14, R13, R12, R11 ;  /* 0x0000000c0d0e7389 */ /* 0x0002a400000c000b */
[----:B012---:R-:W-:Y:S01]  /*27f90*/  ENDCOLLECTIVE ;  /* 0x000000000000791b */ /* 0x007fe20003800000 */
.L_x_8224:
[----:B------:R-:W-:Y:S05]  /*27fa0*/  BSYNC B1 ;  /* 0x0000000000017941 */ /* 0x000fea0003800000 */
.L_x_8223:
[----:B------:R-:W-:Y:S01]  /*27fb0*/  IMAD.MOV.U32 R13, RZ, RZ, R32 ;  /* 0x000000ffff0d7224 */ /* 0x000fe200078e0020 */
[----:B------:R-:W-:Y:S01]  /*27fc0*/  ISETP.GE.AND P0, PT, R16, R56, PT ;  /* 0x000000381000720c */ /* 0x000fe20003f06270 */
[----:B------:R-:W-:Y:S02]  /*27fd0*/  IMAD.MOV.U32 R12, RZ, RZ, RZ ;  /* 0x000000ffff0c7224 */ /* 0x000fe400078e00ff */
[----:B------:R-:W-:Y:S02]  /*27fe0*/  IMAD.MOV.U32 R11, RZ, RZ, 0x181f ;  /* 0x0000181fff0b7424 */ /* 0x000fe400078e00ff */
[----:B------:R-:W-:Y:S02]  /*27ff0*/  IMAD.MOV.U32 R15, RZ, RZ, -0x1 ;  /* 0xffffffffff0f7424 */ /* 0x000fe400078e00ff */
[----:B------:R-:W-:Y:S02]  /*28000*/  IMAD.MOV.U32 R0, RZ, RZ, R14 ;  /* 0x000000ffff007224 */ /* 0x000fe400078e000e */
[----:B------:R-:W-:-:S07]  /*28010*/  IMAD R3, R187, R6, RZ ;  /* 0x00000006bb037224 */ /* 0x000fce00078e02ff */
[----:B------:R-:W-:Y:S05]  /*28020*/  WARPSYNC.COLLECTIVE R15, `(.L_x_8225) ;  /* 0x000000000f087348 */ /* 0x000fea0003c00000 */
[----:B------:R0:W1:Y:S02]  /*28030*/  SHFL.IDX P6, R14, R13, R12, R11 ;  /* 0x0000000c0d0e7389 */ /* 0x00006400000c000b */
[----:B01----:R-:W-:Y:S01]  /*28040*/  ENDCOLLECTIVE ;  /* 0x000000000000791b */ /* 0x003fe20003800000 */
.L_x_8225:
[----:B------:R-:W-:Y:S01]  /*28050*/  ISETP.GE.OR P1, PT, R58, R3, P0 ;  /* 0x000000033a00720c */ /* 0x000fe20000726670 */
[----:B------:R-:W-:-:S12]  /*28060*/  IMAD.MOV.U32 R13, RZ, RZ, R33 ;  /* 0x000000ffff0d7224 */ /* 0x000fd800078e0021 */
[C---:B------:R-:W-:Y:S01]  /*28070*/  @!P1 IMAD.SHL.U32 R21, R16.reuse, 0x2, RZ ;  /* 0x0000000210159824 */ /* 0x040fe200078e00ff */
[----:B------:R-:W-:Y:S01]  /*28080*/  @!P1 SHF.L.U64.HI R6, R16, 0x1, R17 ;  /* 0x0000000110069819 */ /* 0x000fe20000010211 */
[----:B------:R-:W-:-:S07]  /*28090*/  IMAD.MOV.U32 R4, RZ, RZ, R14 ;  /* 0x000000ffff047224 */ /* 0x000fce00078e000e */
[----:B------:R-:W-:Y:S05]  /*280a0*/  WARPSYNC.COLLECTIVE R15, `(.L_x_8226) ;  /* 0x000000000f087348 */ /* 0x000fea0003c00000 */
[----:B------:R0:W1:Y:S02]  /*280b0*/  SHFL.IDX P6, R14, R13, R12, R11 ;  /* 0x0000000c0d0e7389 */ /* 0x00006400000c000b */
[----:B01----:R-:W-:Y:S01]  /*280c0*/  ENDCOLLECTIVE ;  /* 0x000000000000791b */ /* 0x003fe20003800000 */
.L_x_8226:
[----:B------:R-:W-:-:S05]  /*280d0*/  @!P1 IADD3 R4, P2, R4, R21, RZ ;  /* 0x0000001504049210 */ /* 0x000fca0007f5e0ff */
[----:B------:R-:W-:Y:S02]  /*280e0*/  @!P1 IMAD.X R7, R0, 0x1, R6, P2 ;  /* 0x0000000100079824 */ /* 0x000fe400010e0606 */
[----:B------:R-:W-:Y:S02]  /*280f0*/  @!P1 IMAD.MOV.U32 R8, RZ, RZ, R4 ;  /* 0x000000ffff089224 */ /* 0x000fe400078e0004 */
[----:B------:R-:W-:Y:S02]  /*28100*/  @!P1 IMAD.MOV.U32 R9, RZ, RZ, R7 ;  /* 0x000000ffff099224 */ /* 0x000fe400078e0007 */
[----:B------:R-:W-:Y:S02]  /*28110*/  IMAD.MOV.U32 R13, RZ, RZ, R34 ;  /* 0x000000ffff0d7224 */ /* 0x000fe400078e0022 */
[----:B------:R-:W-:-:S07]  /*28120*/  IMAD.MOV.U32 R5, RZ, RZ, R14 ;  /* 0x000000ffff057224 */ /* 0x000fce00078e000e */
[----:B------:R-:W-:Y:S05]  /*28130*/  WARPSYNC.COLLECTIVE R15, `(.L_x_8227) ;  /* 0x000000000f087348 */ /* 0x000fea0003c00000 */
[----:B------:R0:W1:Y:S02]  /*28140*/  SHFL.IDX P6, R14, R13, R12, R11 ;  /* 0x0000000c0d0e7389 */ /* 0x00006400000c000b */
[----:B01----:R-:W-:Y:S01]  /*28150*/  ENDCOLLECTIVE ;  /* 0x000000000000791b */ /* 0x003fe20003800000 */
.L_x_8227:
[----:B------:R-:W2:Y:S01]  /*28160*/  @!P1 LD.E.128 R8, desc[UR42][R8.64] ;  /* 0x0000002a08089980 */ /* 0x000ea2000c101d00 */
[----:B------:R-:W-:-:S05]  /*28170*/  @!P1 IADD3 R14, P2, R14, R21, RZ ;  /* 0x000000150e0e9210 */ /* 0x000fca0007f5e0ff */
[----:B------:R-:W-:Y:S02]  /*28180*/  @!P1 IMAD.X R5, R5, 0x1, R6, P2 ;  /* 0x0000000105059824 */ /* 0x000fe400010e0606 */
[----:B------:R-:W-:-:S06]  /*28190*/  @!P1 IMAD.MOV.U32 R4, RZ, RZ, R14 ;  /* 0x000000ffff049224 */ /* 0x000fcc00078e000e */
[----:B------:R-:W5:Y:S01]  /*281a0*/  @!P1 LD.E.128 R4, desc[UR42][R4.64] ;  /* 0x0000002a04049980 */ /* 0x000f62000c101d00 */
[----:B------:R-:W-:Y:S02]  /*281b0*/  CS2R R46, SRZ ;  /* 0x00000000002e7805 */ /* 0x000fe4000001ff00 */
[----:B------:R-:W-:Y:S01]  /*281c0*/  CS2R R48, SRZ ;  /* 0x0000000000307805 */ /* 0x000fe2000001ff00 */
[----:B------:R-:W-:Y:S01]  /*281d0*/  IMAD.MOV.U32 R13, RZ, RZ, R35 ;  /* 0x000000ffff0d7224 */ /* 0x000fe200078e0023 */
[----:B------:R-:W-:Y:S02]  /*281e0*/  CS2R R44, SRZ ;  /* 0x00000000002c7805 */ /* 0x000fe4000001ff00 */
[----:B------:R-:W-:Y:S02]  /*281f0*/  CS2R R50, SRZ ;  /* 0x0000000000327805 */ /* 0x000fe4000001ff00 */
[----:B------:R-:W-:Y:S01]  /*28200*/  CS2R R24, SRZ ;  /* 0x0000000000187805 */ /* 0x000fe2000001ff00 */
[----:B--2---:R-:W-:-:S02]  /*28210*/  @!P1 IMAD.MOV.U32 R47, RZ, RZ, R9 ;  /* 0x000000ffff2f9224 */ /* 0x004fc400078e0009 */
[----:B------:R-:W-:Y:S02]  /*28220*/  @!P1 IMAD.MOV.U32 R49, RZ, RZ, R11 ;  /* 0x000000ffff319224 */ /* 0x000fe400078e000b */
[----:B------:R-:W-:Y:S02]  /*28230*/  IMAD.MOV.U32 R12, RZ, RZ, R47 ;  /* 0x000000ffff0c7224 */ /* 0x000fe400078e002f */
[----:B------:R-:W-:Y:S02]  /*28240*/  IMAD.MOV.U32 R11, RZ, RZ, 0x181f ;  /* 0x0000181fff0b7424 */ /* 0x000fe400078e00ff */
[----:B------:R-:W-:Y:S01]  /*28250*/  @!P1 IMAD.MOV.U32 R46, RZ, RZ, R8 ;  /* 0x000000ffff2e9224 */ /* 0x000fe200078e0008 */
[----:B------:R-:W-:Y:S01]  /*28260*/  PRMT R78, R12, 0x7610, R78 ;  /* 0x000076100c4e7816 */ /* 0x000fe2000000004e */
[----:B------:R-:W-:Y:S02]  /*28270*/  IMAD.MOV.U32 R12, RZ, RZ, 0x1 ;  /* 0x00000001ff0c7424 */ /* 0x000fe400078e00ff */
[----:B------:R-:W-:-:S02]  /*28280*/  IMAD.MOV.U32 R0, RZ, RZ, R46 ;  /* 0x000000ffff007224 */ /* 0x000fc400078e002e */
[----:B------:R-:W-:-:S07]  /*28290*/  @!P1 IMAD.MOV.U32 R48, RZ, RZ, R10 ;  /* 0x000000ffff309224 */ /* 0x000fce00078e000a */
[----:B-----5:R-:W-:Y:S05]  /*282a0*/  WARPSYNC.COLLECTIVE R15, `(.L_x_8228) ;  /* 0x000000000f087348 */ /* 0x020fea0003c00000 */
[----:B------:R0:W1:Y:S02]  /*282b0*/  SHFL.IDX P6, R14, R13, R12, R11 ;  /* 0x0000000c0d0e7389 */ /* 0x00006400000c000b */
[----:B01---5:R-:W-:Y:S01]  /*282c0*/  ENDCOLLECTIVE ;  /* 0x000000000000791b */ /* 0x023fe20003800000 */
.L_x_8228:
[----:B------:R-:W-:Y:S01]  /*282d0*/  IMAD.MOV.U32 R20, RZ, RZ, R49 ;  /* 0x000000ffff147224 */ /* 0x000fe200078e0031 */
[----:B------:R-:W-:Y:S01]  /*282e0*/  PRMT R77, R0, 0x7610, R77 ;  /* 0x00007610004d7816 */ /* 0x000fe2000000004d */
[----:B------:R-:W-:-:S03]  /*282f0*/  IMAD.MOV.U32 R10, RZ, RZ, R48 ;  /* 0x000000ffff0a7224 */ /* 0x000fc600078e0030 */
[----:B------:R-:W-:Y:S01]  /*28300*/  PRMT R52, R20, 0x7610, R52 ;  /* 0x0000761014347816 */ /* 0x000fe20000000034 */
[----:B------:R-:W-:Y:S01]  /*28310*/  @!P1 IMAD.MOV.U32 R44, RZ, RZ, R4 ;  /* 0x000000ffff2c9224 */ /* 0x000fe200078e0004 */
[----:B------:R-:W-:Y:S01]  /*28320*/  PRMT R37, R10, 0x7610, R37 ;  /* 0x000076100a257816 */ /* 0x000fe20000000025 */
[----:B------:R-:W-:Y:S02]  /*28330*/  @!P1 IMAD.MOV.U32 R45, RZ, RZ, R5 ;  /* 0x000000ffff2d9224 */ /* 0x000fe400078e0005 */
[----:B------:R-:W-:Y:S02]  /*28340*/  @!P1 IMAD.MOV.U32 R50, RZ, RZ, R6 ;  /* 0x000000ffff329224 */ /* 0x000fe400078e0006 */
[----:B------:R-:W-:Y:S02]  /*28350*/  IMAD.MOV.U32 R13, RZ, RZ, R32 ;  /* 0x000000ffff0d7224 */ /* 0x000fe400078e0020 */
[----:B------:R-:W-:Y:S02]  /*28360*/  @!P1 IMAD.MOV.U32 R51, RZ, RZ, R7 ;  /* 0x000000ffff339224 */ /* 0x000fe400078e0007 */
[----:B------:R-:W-:-:S02]  /*28370*/  IMAD.MOV.U32 R4, RZ, RZ, R44 ;  /* 0x000000ffff047224 */ /* 0x000fc400078e002c */
[----:B------:R-:W-:Y:S02]  /*28380*/  IMAD.MOV.U32 R5, RZ, RZ, R45 ;  /* 0x000000ffff057224 */ /* 0x000fe400078e002d */
[----:B------:R-:W-:Y:S01]  /*28390*/  IMAD.MOV.U32 R6, RZ, RZ, R50 ;  /* 0x000000ffff067224 */ /* 0x000fe200078e0032 */
[----:B------:R-:W-:Y:S01]  /*283a0*/  PRMT R79, R4, 0x7610, R79 ;  /* 0x00007610044f7816 */ /* 0x000fe2000000004f */
[----:B------:R-:W-:Y:S01]  /*283b0*/  IMAD.MOV.U32 R0, RZ, RZ, R14 ;  /* 0x000000ffff007224 */ /* 0x000fe200078e000e */
[----:B------:R-:W-:-:S07]  /*283c0*/  PRMT R80, R5, 0x7610, R80 ;  /* 0x0000761005507816 */ /* 0x000fce0000000050 */
[----:B------:R-:W-:Y:S05]  /*283d0*/  WARPSYNC.COLLECTIVE R15, `(.L_x_8229) ;  /* 0x000000000f087348 */ /* 0x000fea0003c00000 */
[----:B------:R0:W1:Y:S02]  /*283e0*/  SHFL.IDX P6, R14, R13, R12, R11 ;  /* 0x0000000c0d0e7389 */ /* 0x00006400000c000b */
[----:B01----:R-:W-:Y:S01]  /*283f0*/  ENDCOLLECTIVE ;  /* 0x000000000000791b */ /* 0x003fe20003800000 */
.L_x_8229:
[----:B------:R-:W-:Y:S01]  /*28400*/  IMAD.MOV.U32 R7, RZ, RZ, R51 ;  /* 0x000000ffff077224 */ /* 0x000fe200078e0033 */
[----:B------:R-:W-:-:S04]  /*28410*/  PRMT R81, R6, 0x7610, R81 ;  /* 0x0000761006517816 */ /* 0x000fc80000000051 */
[----:B------:R-:W-:Y:S01]  /*28420*/  PRMT R82, R7, 0x7610, R82 ;  /* 0x0000761007527816 */ /* 0x000fe20000000052 */
[----:B------:R-:W-:Y:S02]  /*28430*/  IMAD.MOV.U32 R13, RZ, RZ, R33 ;  /* 0x000000ffff0d7224 */ /* 0x000fe400078e0021 */
[----:B------:R-:W-:-:S07]  /*28440*/  IMAD.MOV.U32 R8, RZ, RZ, R14 ;  /* 0x000000ffff087224 */ /* 0x000fce00078e000e */
[----:B------:R-:W-:Y:S05]  /*28450*/  WARPSYNC.COLLECTIVE R15, `(.L_x_8230) ;  /* 0x000000000f087348 */ /* 0x000fea0003c00000 */
[----:B------:R0:W1:Y:S02]  /*28460*/  SHFL.IDX P6, R14, R13, R12, R11 ;  /* 0x0000000c0d0e7389 */ /* 0x00006400000c000b */
[----:B01----:R-:W-:Y:S01]  /*28470*/  ENDCOLLECTIVE ;  /* 0x000000000000791b */ /* 0x003fe20003800000 */
.L_x_8230:
[----:B------:R-:W-:Y:S02]  /*28480*/  IMAD.MOV.U32 R13, RZ, RZ, R34 ;  /* 0x000000ffff0d7224 */ /* 0x000fe400078e0022 */
[----:B------:R-:W-:-:S07]  /*28490*/  IMAD.MOV.U32 R9, RZ, RZ, R14 ;  /* 0x000000ffff097224 */ /* 0x000fce00078e000e */
[----:B------:R-:W-:Y:S05]  /*284a0*/  WARPSYNC.COLLECTIVE R15, `(.L_x_8231) ;  /* 0x000000000f087348 */ /* 0x000fea0003c00000 */
[----:B------:R0:W1:Y:S02]  /*284b0*/  SHFL.IDX P6, R14, R13, R12, R11 ;  /* 0x0000000c0d0e7389 */ /* 0x00006400000c000b */
[----:B01----:R-:W-:Y:S01]  /*284c0*/  ENDCOLLECTIVE ;  /* 0x000000000000791b */ /* 0x003fe20003800000 */
.L_x_8231:
[----:B------:R-:W-:Y:S05]  /*284d0*/  BRA `(.L_x_8232) ;  /* 0xfffffe4800d07947 */ /* 0x000fea000383ffff */
.L_x_7895:
[----:B------:R-:W-:Y:S01]  /*284e0*/  BSSY B1, `(.L_x_8233) ;  /* 0x0000008000017945 */ /* 0x000fe20003800000 */
[----:B------:R-:W-:Y:S02]  /*284f0*/  IMAD.MOV.U32 R13, RZ, RZ, R35 ;  /* 0x000000ffff0d7224 */ /* 0x000fe400078e0023 */
[----:B------:R-:W-:Y:S02]  /*28500*/  IMAD.MOV.U32 R12, RZ, RZ, 0x2 ;  /* 0x00000002ff0c7424 */ /* 0x000fe400078e00ff */
[----:B------:R-:W-:Y:S02]  /*28510*/  IMAD.MOV.U32 R11, RZ, RZ, 0x181f ;  /* 0x0000181fff0b7424 */ /* 0x000fe400078e00ff */
[----:B0-----:R-:W-:-:S07]  /*28520*/  IMAD.MOV.U32 R15, RZ, RZ, -0x1 ;  /* 0xffffffffff0f7424 */ /* 0x001fce00078e00ff */
[----:B------:R-:W-:Y:S05]  /*28530*/  WARPSYNC.COLLECTIVE R15, `(.L_x_8234) ;  /* 0x000000000f087348 */ /* 0x000fea0003c00000 */
[----:B------:R0:W1:Y:S02]  /*28540*/  SHFL.IDX P6, R14, R13, R12, R11 ;  /* 0x0000000c0d0e7389 */ /* 0x00006400000c000b */
[----:B01----:R-:W-:Y:S01]  /*28550*/  ENDCOLLECTIVE ;  /* 0x000000000000791b */ /* 0x003fe20003800000 */
.L_x_8234:
[----:B------:R-:W-:Y:S05]  /*28560*/  BSYNC B1 ;  /* 0x0000000000017941 */ /* 0x000fea0003800000 */
.L_x_8233:
[----:B------:R-:W-:Y:S02]  /*28570*/  IMAD.MOV.U32 R13, RZ, RZ, R32 ;  /* 0x000000ffff0d7224 */ /* 0x000fe400078e0020 */
[----:B------:R-:W-:Y:S02]  /*28580*/  IMAD.MOV.U32 R12, RZ, RZ, 0x2 ;  /* 0x00000002ff0c7424 */ /* 0x000fe400078e00ff */
[----:B------:R-:W-:Y:S02]  /*28590*/  IMAD.MOV.U32 R11, RZ, RZ, 0x181f ;  /* 0x0000181fff0b7424 */ /* 0x000fe400078e00ff */
[----:B------:R-:W-:Y:S02]  /*285a0*/  IMAD.MOV.U32 R15, RZ, RZ, -0x1 ;  /* 0xffffffffff0f7424 */ /* 0x000fe400078e00ff */
[----:B------:R-:W-:Y:S02]  /*285b0*/  IMAD.MOV.U32 R0, RZ, RZ, R14 ;  /* 0x000000ffff007224 */ /* 0x000fe400078e000e */
[----:B------:R-:W-:-:S07]  /*285c0*/  VIADD R10, R58, 0x40 ;  /* 0x000000403a0a7836 */ /* 0x000fce0000000000 */
[----:B------:R-:W-:Y:S05]  /*285d0*/  WARPSYNC.COLLECTIVE R15, `(.L_x_8235) ;  /* 0x000000000f087348 */ /* 0x000fea0003c00000 */
[----:B------:R0:W1:Y:S02]  /*285e0*/  SHFL.IDX P6, R14, R13, R12, R11 ;  /* 0x0000000c0d0e7389 */ /* 0x00006400000c000b */
[----:B01----:R-:W-:Y:S01]  /*285f0*/  ENDCOLLECTIVE ;  /* 0x000000000000791b */ /* 0x003fe20003800000 */
.L_x_8235:
        /* <DEDUP_REMOVED lines=8> */
.L_x_8236:
[----:B------:R-:W-:-:S05]  /*28680*/  @!P1 IADD3 R8, P2, R8, R21, RZ ;  /* 0x0000001508089210 */ /* 0x000fca0007f5e0ff */
[----:B------:R-:W-:Y:S02]  /*28690*/  @!P1 IMAD.X R9, R0, 0x1, R29, P2 ;  /* 0x0000000100099824 */ /* 0x000fe400010e061d */
[----:B------:R-:W-:Y:S02]  /*286a0*/  IMAD.MOV.U32 R13, RZ, RZ, R34 ;  /* 0x000000ffff0d7224 */ /* 0x000fe400078e0022 */
[----:B------:R-:W-:-:S07]  /*286b0*/  IMAD.MOV.U32 R20, RZ, RZ, R14 ;  /* 0x000000ffff147224 */ /* 0x000fce00078e000e */
[----:B------:R-:W-:Y:S05]  /*286c0*/  WARPSYNC.COLLECTIVE R15, `(.L_x_8237) ;  /* 0x000000000f087348 */ /* 0x000fea0003c00000 */
[----:B------:R0:W1:Y:S02]  /*286d0*/  SHFL.IDX P6, R14, R13, R12, R11 ;  /* 0x0000000c0d0e7389 */ /* 0x00006400000c000b */
[----:B01----:R-:W-:Y:S01]  /*286e0*/  ENDCOLLECTIVE ;  /* 0x000000000000791b */ /* 0x003fe20003800000 */
.L_x_8237:
[----:B------:R-:W2:Y:S01]  /*286f0*/  @!P1 LD.E.128 R8, desc[UR42][R8.64] ;  /* 0x0000002a08089980 */ /* 0x000ea2000c101d00 */
[----:B------:R-:W-:-:S05]  /*28700*/  @!P1 IADD3 R28, P2, R14, R21, RZ ;  /* 0x000000150e1c9210 */ /* 0x000fca0007f5e0ff */
[----:B------:R-:W-:-:S06]  /*28710*/  @!P1 IMAD.X R29, R20, 0x1, R29, P2 ;  /* 0x00000001141d9824 */ /* 0x000fcc00010e061d */
[----:B------:R-:W5:Y:S01]  /*28720*/  @!P1 LD.E.128 R28, desc[UR42][R28.64] ;  /* 0x0000002a1c1c9980 */ /* 0x000f62000c101d00 */
[----:B------:R-:W-:Y:S02]  /*28730*/  CS2R R20, SRZ ;  /* 0x0000000000147805 */ /* 0x000fe4000001ff00 */
[----:B------:R-:W-:Y:S01]  /*28740*/  CS2R R38, SRZ ;  /* 0x0000000000267805 */ /* 0x000fe2000001ff00 */
[----:B------:R-:W-:Y:S01]  /*28750*/  IMAD.MOV.U32 R13, RZ, RZ, R35 ;  /* 0x000000ffff0d7224 */ /* 0x000fe200078e0023 */
[----:B------:R-:W-:Y:S02]  /*28760*/  CS2R R40, SRZ ;  /* 0x0000000000287805 */ /* 0x000fe4000001ff00 */
[----:B------:R-:W-:Y:S01]  /*28770*/  CS2R R42, SRZ ;  /* 0x00000000002a7805 */ /* 0x000fe2000001ff00 */
[----:B--2---:R-:W-:Y:S02]  /*28780*/  @!P1 IMAD.MOV.U32 R21, RZ, RZ, R9 ;  /* 0x000000ffff159224 */ /* 0x004fe400078e0009 */
[----:B------:R-:W-:-:S02]  /*28790*/  @!P1 IMAD.MOV.U32 R39, RZ, RZ, R11 ;  /* 0x000000ffff279224 */ /* 0x000fc400078e000b */
[----:B------:R-:W-:Y:S02]  /*287a0*/  IMAD.MOV.U32 R12, RZ, RZ, R21 ;  /* 0x000000ffff0c7224 */ /* 0x000fe400078e0015 */
[----:B------:R-:W-:Y:S02]  /*287b0*/  IMAD.MOV.U32 R11, RZ, RZ, 0x181f ;  /* 0x0000181fff0b7424 */ /* 0x000fe400078e00ff */
[----:B------:R-:W-:Y:S01]  /*287c0*/  @!P1 IMAD.MOV.U32 R20, RZ, RZ, R8 ;  /* 0x000000ffff149224 */ /* 0x000fe200078e0008 */
[----:B------:R-:W-:Y:S01]  /*287d0*/  PRMT R66, R12, 0x7610, R66 ;  /* 0x000076100c427816 */ /* 0x000fe20000000042 */
[----:B------:R-:W-:Y:S02]  /*287e0*/  IMAD.MOV.U32 R12, RZ, RZ, 0x3 ;  /* 0x00000003ff0c7424 */ /* 0x000fe400078e00ff */
[----:B------:R-:W-:Y:S02]  /*287f0*/  IMAD.MOV.U32 R0, RZ, RZ, R20 ;  /* 0x000000ffff007224 */ /* 0x000fe400078e0014 */
[----:B------:R-:W-:-:S07]  /*28800*/  @!P1 IMAD.MOV.U32 R38, RZ, RZ, R10 ;  /* 0x000000ffff269224 */ /* 0x000fce00078e000a */
[----:B-----5:R-:W-:Y:S05]  /*28810*/  WARPSYNC.COLLECTIVE R15, `(.L_x_8238) ;  /* 0x000000000f087348 */ /* 0x020fea0003c00000 */
[----:B------:R0:W1:Y:S02]  /*28820*/  SHFL.IDX P6, R14, R13, R12, R11 ;  /* 0x0000000c0d0e7389 */ /* 0x00006400000c000b */
[----:B01---5:R-:W-:Y:S01]  /*28830*/  ENDCOLLECTIVE ;  /* 0x000000000000791b */ /* 0x023fe20003800000 */
.L_x_8238:
[----:B------:R-:W-:Y:S01]  /*28840*/  IMAD.MOV.U32 R9, RZ, RZ, R39 ;  /* 0x000000ffff097224 */ /* 0x000fe200078e0027 */
[----:B------:R-:W-:Y:S01]  /*28850*/  PRMT R65, R0, 0x7610, R65 ;  /* 0x0000761000417816 */ /* 0x000fe20000000041 */
[----:B------:R-:W-:Y:S02]  /*28860*/  IMAD.MOV.U32 R8, RZ, RZ, R38 ;  /* 0x000000ffff087224 */ /* 0x000fe400078e0026 */
[----:B------:R-:W-:Y:S01]  /*28870*/  @!P1 IMAD.MOV.U32 R40, RZ, RZ, R28 ;  /* 0x000000ffff289224 */ /* 0x000fe200078e001c */
[----:B------:R-:W-:Y:S01]  /*28880*/  PRMT R54, R9, 0x7610, R54 ;  /* 0x0000761009367816 */ /* 0x000fe20000000036 */
[----:B------:R-:W-:Y:S01]  /*28890*/  @!P1 IMAD.MOV.U32 R41, RZ, RZ, R29 ;  /* 0x000000ffff299224 */ /* 0x000fe200078e001d */
[----:B------:R-:W-:Y:S01]  /*288a0*/  PRMT R53, R8, 0x7610, R53 ;  /* 0x0000761008357816 */ /* 0x000fe20000000035 */
[----:B------:R-:W-:Y:S02]  /*288b0*/  @!P1 IMAD.MOV.U32 R42, RZ, RZ, R30 ;  /* 0x000000ffff2a9224 */ /* 0x000fe400078e001e */
[----:B------:R-:W-:-:S02]  /*288c0*/  @!P1 IMAD.MOV.U32 R43, RZ, RZ, R31 ;  /* 0x000000ffff2b9224 */ /* 0x000fc400078e001f */
[----:B------:R-:W-:Y:S02]  /*288d0*/  IMAD.MOV.U32 R13, RZ, RZ, R32 ;  /* 0x000000ffff0d7224 */ /* 0x000fe400078e0020 */
[----:B------:R-:W-:Y:S02]  /*288e0*/  IMAD.MOV.U32 R8, RZ, RZ, R40 ;  /* 0x000000ffff087224 */ /* 0x000fe400078e0028 */
[----:B------:R-:W-:Y:S02]  /*288f0*/  IMAD.MOV.U32 R9, RZ, RZ, R41 ;  /* 0x000000ffff097224 */ /* 0x000fe400078e0029 */
[----:B------:R-:W-:Y:S01]  /*28900*/  IMAD.MOV.U32 R10, RZ, RZ, R42 ;  /* 0x000000ffff0a7224 */ /* 0x000fe200078e002a */
[----:B------:R-:W-:Y:S02]  /*28910*/  PRMT R72, R8, 0x7610, R72 ;  /* 0x0000761008487816 */ /* 0x000fe40000000048 */
[----:B------:R-:W-:Y:S01]  /*28920*/  PRMT R73, R9, 0x7610, R73 ;  /* 0x0000761009497816 */ /* 0x000fe20000000049 */
[----:B------:R-:W-:Y:S01]  /*28930*/  IMAD.MOV.U32 R0, RZ, RZ, R14 ;  /* 0x000000ffff007224 */ /* 0x000fe200078e000e */
[----:B------:R-:W-:-:S07]  /*28940*/  PRMT R74, R10, 0x7610, R74 ;  /* 0x000076100a4a7816 */ /* 0x000fce000000004a */
[----:B------:R-:W-:Y:S05]  /*28950*/  WARPSYNC.COLLECTIVE R15, `(.L_x_8239) ;  /* 0x000000000f087348 */ /* 0x000fea0003c00000 */
[----:B------:R0:W1:Y:S02]  /*28960*/  SHFL.IDX P6, R14, R13, R12, R11 ;  /* 0x0000000c0d0e7389 */ /* 0x00006400000c000b */
[----:B01----:R-:W-:Y:S01]  /*28970*/  ENDCOLLECTIVE ;  /* 0x000000000000791b */ /* 0x003fe20003800000 */
.L_x_8239:
[----:B------:R-:W-:Y:S01]  /*28980*/  CS2R R8, SRZ ;  /* 0x0000000000087805 */ /* 0x000fe2000001ff00 */
[----:B------:R-:W-:Y:S02]  /*28990*/  IMAD.MOV.U32 R13, RZ, RZ, R33 ;  /* 0x000000ffff0d7224 */ /* 0x000fe400078e0021 */
[----:B------:R-:W-:-:S07]  /*289a0*/  IMAD.MOV.U32 R32, RZ, RZ, R14 ;  /* 0x000000ffff207224 */ /* 0x000fce00078e000e */
[----:B------:R-:W-:Y:S05]  /*289b0*/  WARPSYNC.COLLECTIVE R15, `(.L_x_8240) ;  /* 0x000000000f087348 */ /* 0x000fea0003c00000 */
[----:B------:R0:W1:Y:S02]  /*289c0*/  SHFL.IDX P6, R14, R13, R12, R11 ;  /* 0x0000000c0d0e7389 */ /* 0x00006400000c000b */
[----:B01----:R-:W-:Y:S01]  /*289d0*/  ENDCOLLECTIVE ;  /* 0x000000000000791b */ /* 0x003fe20003800000 */
.L_x_8240:
[----:B------:R-:W-:Y:S02]  /*289e0*/  IMAD.MOV.U32 R13, RZ, RZ, R34 ;  /* 0x000000ffff0d7224 */ /* 0x000fe400078e0022 */
[----:B------:R-:W-:-:S07]  /*289f0*/  IMAD.MOV.U32 R33, RZ, RZ, R14 ;  /* 0x000000ffff217224 */ /* 0x000fce00078e000e */
[----:B------:R-:W-:Y:S05]  /*28a00*/  WARPSYNC.COLLECTIVE R15, `(.L_x_8241) ;  /* 0x000000000f087348 */ /* 0x000fea0003c00000 */
[----:B------:R0:W1:Y:S02]  /*28a10*/  SHFL.IDX P6, R14, R13, R12, R11 ;  /* 0x0000000c0d0e7389 */ /* 0x00006400000c000b */
[----:B01----:R-:W-:Y:S01]  /*28a20*/  ENDCOLLECTIVE ;  /* 0x000000000000791b */ /* 0x003fe20003800000 */
.L_x_8241:
[----:B------:R-:W-:-:S05]  /*28a30*/  IMAD.MOV.U32 R11, RZ, RZ, R43 ;  /* 0x000000ffff0b7224 */ /* 0x000fca00078e002b */
[----:B------:R-:W-:Y:S01]  /*28a40*/  PRMT R75, R11, 0x7610, R75 ;  /* 0x000076100b4b7816 */ /* 0x000fe2000000004b */
[----:B------:R-:W-:Y:S01]  /*28a50*/  IMAD.MOV.U32 R34, RZ, RZ, R14 ;  /* 0x000000ffff227224 */ /* 0x000fe200078e000e */
[----:B------:R-:W-:Y:S06]  /*28a60*/  BRA `(.L_x_8242) ;  /* 0xfffffe4800c07947 */ /* 0x000fec000383ffff */
.L_x_7899:
[----:B0-----:R0:W1:Y:S02]  /*28a70*/  SYNCS.PHASECHK.TRANS64.TRYWAIT P4, [R2+URZ+0x28800], R29 ;  /* 0x0288001d020075a7 */ /* 0x001064000808017f */
[----:B-1----:R-:W-:Y:S05]  /*28a80*/  @!P4 NANOSLEEP.SYNCS 0x989680 ;  /* 0x009896800000c95d */ /* 0x002fea0003900000 */
[----:B------:R-:W1:Y:S02]  /*28a90*/  @!P4 SYNCS.PHASECHK.TRANS64 P4, [R2+URZ+0x28800], R29 ;  /* 0x0288001d0200c5a7 */ /* 0x000e64000808007f */
[----:B-1----:R-:W-:Y:S05]  /*28aa0*/  @!P4 BRA `(.L_x_7899) ;  /* 0xfffffffc00f0c947 */ /* 0x002fea000383ffff */
[----:B------:R-:W-:Y:S05]  /*28ab0*/  BRA `(.L_x_8243) ;  /* 0xfffffe4c00647947 */ /* 0x000fea000383ffff */
.L_x_7909:
[----:B-1----:R1:W2:Y:S02]  /*28ac0*/  SYNCS.PHASECHK.TRANS64.TRYWAIT P2, [R3+URZ+0x28830], R0 ;  /* 0x02883000030075a7 */ /* 0x0022a4000804017f */
[----:B--2---:R-:W-:Y:S05]  /*28ad0*/  @!P2 NANOSLEEP.SYNCS 0x989680 ;  /* 0x009896800000a95d */ /* 0x004fea0003900000 */
[----:B------:R-:W2:Y:S02]  /*28ae0*/  @!P2 SYNCS.PHASECHK.TRANS64 P2, [R3+URZ+0x28830], R0 ;  /* 0x028830000300a5a7 */ /* 0x000ea4000804007f */
[----:B--2---:R-:W-:Y:S05]  /*28af0*/  @!P2 BRA `(.L_x_7909) ;  /* 0xfffffffc00f0a947 */ /* 0x004fea000383ffff */
[----:B------:R-:W-:Y:S05]  /*28b00*/  BRA `(.L_x_7908) ;  /* 0xfffffe6800607947 */ /* 0x000fea000383ffff */
.L_x_7927:
[----:B-1----:R1:W2:Y:S02]  /*28b10*/  SYNCS.PHASECHK.TRANS64.TRYWAIT P5, [R11+URZ+0x28830], R6 ;  /* 0x028830060b0075a7 */ /* 0x0022a400080a017f */
[----:B--2---:R-:W-:Y:S05]  /*28b20*/  @!P5 NANOSLEEP.SYNCS 0x989680 ;  /* 0x009896800000d95d */ /* 0x004fea0003900000 */
[----:B------:R-:W2:Y:S02]  /*28b30*/  @!P5 SYNCS.PHASECHK.TRANS64 P5, [R11+URZ+0x28830], R6 ;  /* 0x028830060b00d5a7 */ /* 0x000ea400080a007f */
[----:B--2---:R-:W-:Y:S05]  /*28b40*/  @!P5 BRA `(.L_x_7927) ;  /* 0xfffffffc00f0d947 */ /* 0x004fea000383ffff */
[----:B------:R-:W-:Y:S05]  /*28b50*/  BRA `(.L_x_7926) ;  /* 0xfffffe9c00347947 */ /* 0x000fea000383ffff */
.L_x_7931:
[----:B-1----:R1:W2:Y:S02]  /*28b60*/  SYNCS.PHASECHK.TRANS64.TRYWAIT P4, [R10+URZ+0x28850], R6 ;  /* 0x028850060a0075a7 */ /* 0x0022a4000808017f */
[----:B--2---:R-:W-:Y:S05]  /*28b70*/  @!P4 NANOSLEEP.SYNCS 0x989680 ;  /* 0x009896800000c95d */ /* 0x004fea0003900000 */
[----:B------:R-:W2:Y:S02]  /*28b80*/  @!P4 SYNCS.PHASECHK.TRANS64 P4, [R10+URZ+0x28850], R6 ;  /* 0x028850060a00c5a7 */ /* 0x000ea4000808007f */
[----:B--2---:R-:W-:Y:S05]  /*28b90*/  @!P4 BRA `(.L_x_7931) ;  /* 0xfffffffc00f0c947 */ /* 0x004fea000383ffff */
[----:B------:R-:W-:Y:S05]  /*28ba0*/  BRA `(.L_x_7928) ;  /* 0xfffffea000347947 */ /* 0x000fea000383ffff */
.L_x_7950:
[----:B-1----:R1:W2:Y:S02]  /*28bb0*/  SYNCS.PHASECHK.TRANS64.TRYWAIT P3, [R0+URZ+0x28830], R11 ;  /* 0x0288300b000075a7 */ /* 0x0022a4000806017f */
[----:B--2---:R-:W-:Y:S05]  /*28bc0*/  @!P3 NANOSLEEP.SYNCS 0x989680 ;  /* 0x009896800000b95d */ /* 0x004fea0003900000 */
[----:B------:R-:W2:Y:S02]  /*28bd0*/  @!P3 SYNCS.PHASECHK.TRANS64 P3, [R0+URZ+0x28830], R11 ;  /* 0x0288300b0000b5a7 */ /* 0x000ea4000806007f */
[----:B--2---:R-:W-:Y:S05]  /*28be0*/  @!P3 BRA `(.L_x_7950) ;  /* 0xfffffffc00f0b947 */ /* 0x004fea000383ffff */
[----:B------:R-:W-:Y:S05]  /*28bf0*/  BRA `(.L_x_7949) ;  /* 0xfffffed000407947 */ /* 0x000fea000383ffff */
.L_x_7954:
[----:B-1----:R1:W2:Y:S02]  /*28c00*/  SYNCS.PHASECHK.TRANS64.TRYWAIT P2, [R8+URZ+0x28850], R0 ;  /* 0x02885000080075a7 */ /* 0x0022a4000804017f */
[----:B--2---:R-:W-:Y:S05]  /*28c10*/  @!P2 NANOSLEEP.SYNCS 0x989680 ;  /* 0x009896800000a95d */ /* 0x004fea0003900000 */
[----:B------:R-:W2:Y:S02]  /*28c20*/  @!P2 SYNCS.PHASECHK.TRANS64 P2, [R8+URZ+0x28850], R0 ;  /* 0x028850000800a5a7 */ /* 0x000ea4000804007f */
[----:B--2---:R-:W-:Y:S05]  /*28c30*/  @!P2 BRA `(.L_x_7954) ;  /* 0xfffffffc00f0a947 */ /* 0x004fea000383ffff */
[----:B------:R-:W-:Y:S05]  /*28c40*/  BRA `(.L_x_7951) ;  /* 0xfffffed400407947 */ /* 0x000fea000383ffff */
.L_x_7961:
[----:B-1----:R1:W2:Y:S02]  /*28c50*/  SYNCS.PHASECHK.TRANS64.TRYWAIT P3, [R0+URZ+0x28830], R11 ;  /* 0x0288300b000075a7 */ /* 0x0022a4000806017f */
[----:B--2---:R-:W-:Y:S05]  /*28c60*/  @!P3 NANOSLEEP.SYNCS 0x989680 ;  /* 0x009896800000b95d */ /* 0x004fea0003900000 */
[----:B------:R-:W2:Y:S02]  /*28c70*/  @!P3 SYNCS.PHASECHK.TRANS64 P3, [R0+URZ+0x28830], R11 ;  /* 0x0288300b0000b5a7 */ /* 0x000ea4000806007f */
[----:B--2---:R-:W-:Y:S05]  /*28c80*/  @!P3 BRA `(.L_x_7961) ;  /* 0xfffffffc00f0b947 */ /* 0x004fea000383ffff */
[----:B------:R-:W-:Y:S05]  /*28c90*/  BRA `(.L_x_7960) ;  /* 0xfffffef000947947 */ /* 0x000fea000383ffff */
.L_x_7965:
[----:B-1----:R1:W2:Y:S02]  /*28ca0*/  SYNCS.PHASECHK.TRANS64.TRYWAIT P2, [R8+URZ+0x28850], R0 ;  /* 0x02885000080075a7 */ /* 0x0022a4000804017f */
[----:B--2---:R-:W-:Y:S05]  /*28cb0*/  @!P2 NANOSLEEP.SYNCS 0x989680 ;  /* 0x009896800000a95d */ /* 0x004fea0003900000 */
[----:B------:R-:W2:Y:S02]  /*28cc0*/  @!P2 SYNCS.PHASECHK.TRANS64 P2, [R8+URZ+0x28850], R0 ;  /* 0x028850000800a5a7 */ /* 0x000ea4000804007f */
[----:B--2---:R-:W-:Y:S05]  /*28cd0*/  @!P2 BRA `(.L_x_7965) ;  /* 0xfffffffc00f0a947 */ /* 0x004fea000383ffff */
[----:B------:R-:W-:Y:S05]  /*28ce0*/  BRA `(.L_x_7962) ;  /* 0xfffffef400947947 */ /* 0x000fea000383ffff */
.L_x_7978:
[----:B-1----:R1:W2:Y:S02]  /*28cf0*/  SYNCS.PHASECHK.TRANS64.TRYWAIT P0, [R10+URZ+0x28850], R3 ;  /* 0x028850030a0075a7 */ /* 0x0022a4000800017f */
[----:B--2---:R-:W-:Y:S05]  /*28d00*/  @!P0 NANOSLEEP.SYNCS 0x989680 ;  /* 0x009896800000895d */ /* 0x004fea0003900000 */
[----:B------:R-:W2:Y:S02]  /*28d10*/  @!P0 SYNCS.PHASECHK.TRANS64 P0, [R10+URZ+0x28850], R3 ;  /* 0x028850030a0085a7 */ /* 0x000ea4000800007f */
[----:B--2---:R-:W-:Y:S05]  /*28d20*/  @!P0 BRA `(.L_x_7978) ;  /* 0xfffffffc00f08947 */ /* 0x004fea000383ffff */
[----:B------:R-:W-:Y:S05]  /*28d30*/  BRA `(.L_x_7977) ;  /* 0xffffff2000dc7947 */ /* 0x000fea000383ffff */
.L_x_7983:
[----:B------:R-:W-:Y:S02]  /*28d40*/  IMAD.MOV.U32 R13, RZ, RZ, R8 ;  /* 0x000000ffff0d7224 */ /* 0x000fe400078e0008 */
[----:B------:R-:W-:Y:S02]  /*28d50*/  IMAD.MOV.U32 R12, RZ, RZ, RZ ;  /* 0x000000ffff0c7224 */ /* 0x000fe400078e00ff */
[----:B------:R-:W-:Y:S02]  /*28d60*/  IMAD.MOV.U32 R11, RZ, RZ, 0x181f ;  /* 0x0000181fff0b7424 */ /* 0x000fe400078e00ff */
[----:B------:R-:W-:-:S07]  /*28d70*/  IMAD.MOV.U32 R15, RZ, RZ, -0x1 ;  /* 0xffffffffff0f7424 */ /* 0x000fce00078e00ff */
[----:B-----5:R-:W-:Y:S05]  /*28d80*/  WARPSYNC.COLLECTIVE R15, `(.L_x_8244) ;  /* 0x000000000f087348 */ /* 0x020fea0003c00000 */
[----:B------:R0:W1:Y:S02]  /*28d90*/  SHFL.IDX P6, R14, R13, R12, R11 ;  /* 0x0000000c0d0e7389 */ /* 0x00006400000c000b */
[----:B01---5:R-:W-:Y:S01]  /*28da0*/  ENDCOLLECTIVE ;  /* 0x000000000000791b */ /* 0x023fe20003800000 */
.L_x_8244:
[----:B------:R-:W-:Y:S02]  /*28db0*/  IMAD.MOV.U32 R13, RZ, RZ, R0 ;  /* 0x000000ffff0d7224 */ /* 0x000fe400078e0000 */
[----:B------:R-:W-:-:S07]  /*28dc0*/  IMAD.MOV.U32 R3, RZ, RZ, R14 ;  /* 0x000000ffff037224 */ /* 0x000fce00078e000e */
[----:B------:R-:W-:Y:S05]  /*28dd0*/  WARPSYNC.COLLECTIVE R15, `(.L_x_8245) ;  /* 0x000000000f087348 */ /* 0x000fea0003c00000 */
[----:B------:R0:W1:Y:S02]  /*28de0*/  SHFL.IDX P6, R14, R13, R12, R11 ;  /* 0x0000000c0d0e7389 */ /* 0x00006400000c000b */
[----:B01----:R-:W-:Y:S01]  /*28df0*/  ENDCOLLECTIVE ;  /* 0x000000000000791b */ /* 0x003fe20003800000 */
.L_x_8245:
[----:B------:R-:W-:Y:S05]  /*28e00*/  BRA `(.L_x_8246) ;  /* 0xffffff3c00ac7947 */ /* 0x000fea000383ffff */
.L_x_7986:
        /* <DEDUP_REMOVED lines=8> */
.L_x_8248:
[----:B------:R-:W-:Y:S05]  /*28e90*/  BSYNC B1 ;  /* 0x0000000000017941 */ /* 0x000fea0003800000 */
.L_x_8247:
        /* <DEDUP_REMOVED lines=8> */
.L_x_8249:
[----:B------:R-:W-:Y:S05]  /*28f20*/  BRA `(.L_x_8250) ;  /* 0xffffff3c00a87947 */ /* 0x000fea000383ffff */
.L_x_7989:
        /* <DEDUP_REMOVED lines=8> */
.L_x_8252:
[----:B------:R-:W-:Y:S05]  /*28fb0*/  BSYNC B1 ;  /* 0x0000000000017941 */ /* 0x000fea0003800000 */
.L_x_8251:
        /* <DEDUP_REMOVED lines=8> */
.L_x_8253:
[----:B------:R-:W-:Y:S05]  /*29040*/  BRA `(.L_x_8254) ;  /* 0xffffff3c00a87947 */ /* 0x000fea000383ffff */
.L_x_7992:
        /* <DEDUP_REMOVED lines=8> */
.L_x_8256:
[----:B------:R-:W-:Y:S05]  /*290d0*/  BSYNC B1 ;  /* 0x0000000000017941 */ /* 0x000fea0003800000 */
.L_x_8255:
        /* <DEDUP_REMOVED lines=8> */
.L_x_8257:
[----:B------:R-:W-:Y:S05]  /*29160*/  BRA `(.L_x_8258) ;  /* 0xffffff3c00a87947 */ /* 0x000fea000383ffff */
.L_x_7994:
[----:B------:R-:W-:Y:S02]  /*29170*/  IMAD.MOV.U32 R13, RZ, RZ, R4 ;  /* 0x000000ffff0d7224 */ /* 0x000fe400078e0004 */
[----:B------:R-:W-:Y:S02]  /*29180*/  IMAD.MOV.U32 R12, RZ, RZ, RZ ;  /* 0x000000ffff0c7224 */ /* 0x000fe400078e00ff */
[----:B------:R-:W-:Y:S02]  /*29190*/  IMAD.MOV.U32 R11, RZ, RZ, 0x1c1f ;  /* 0x00001c1fff0b7424 */ /* 0x000fe400078e00ff */
[----:B------:R-:W-:-:S07]  /*291a0*/  IMAD.MOV.U32 R15, RZ, RZ, -0x1 ;  /* 0xffffffffff0f7424 */ /* 0x000fce00078e00ff */
[----:B------:R-:W-:Y:S05]  /*291b0*/  WARPSYNC.COLLECTIVE R15, `(.L_x_8259) ;  /* 0x000000000f087348 */ /* 0x000fea0003c00000 */
[----:B------:R0:W1:Y:S02]  /*291c0*/  SHFL.IDX P6, R14, R13, R12, R11 ;  /* 0x0000000c0d0e7389 */ /* 0x00006400000c000b */
[----:B01----:R-:W-:Y:S01]  /*291d0*/  ENDCOLLECTIVE ;  /* 0x000000000000791b */ /* 0x003fe20003800000 */
.L_x_8259:
[----:B------:R-:W-:Y:S02]  /*291e0*/  IMAD.MOV.U32 R13, RZ, RZ, R3 ;  /* 0x000000ffff0d7224 */ /* 0x000fe400078e0003 */
[----:B------:R-:W-:-:S07]  /*291f0*/  IMAD.MOV.U32 R0, RZ, RZ, R14 ;  /* 0x000000ffff007224 */ /* 0x000fce00078e000e */
[----:B------:R-:W-:Y:S05]  /*29200*/  WARPSYNC.COLLECTIVE R15, `(.L_x_8260) ;  /* 0x000000000f087348 */ /* 0x000fea0003c00000 */
[----:B------:R0:W1:Y:S02]  /*29210*/  SHFL.IDX P6, R14, R13, R12, R11 ;  /* 0x0000000c0d0e7389 */ /* 0x00006400000c000b */
[----:B01----:R-:W-:Y:S01]  /*29220*/  ENDCOLLECTIVE ;  /* 0x000000000000791b */ /* 0x003fe20003800000 */
.L_x_8260:
[----:B------:R-:W-:Y:S05]  /*29230*/  BRA `(.L_x_8261) ;  /* 0xffffff4000647947 */ /* 0x000fea000383ffff */
.L_x_7997:
[----:B------:R-:W-:Y:S01]  /*29240*/  BSSY B1, `(.L_x_8262) ;  /* 0x0000008000017945 */ /* 0x000fe20003800000 */
[----:B0-----:R-:W-:Y:S02]  /*29250*/  IMAD.MOV.U32 R13, RZ, RZ, R4 ;  /* 0x000000ffff0d7224 */ /* 0x001fe400078e0004 */
[----:B------:R-:W-:Y:S02]  /*29260*/  IMAD.MOV.U32 R12, RZ, RZ, 0x1 ;  /* 0x00000001ff0c7424 */ /* 0x000fe400078e00ff */
[----:B------:R-:W-:Y:S02]  /*29270*/  IMAD.MOV.U32 R11, RZ, RZ, 0x1c1f ;  /* 0x00001c1fff0b7424 */ /* 0x000fe400078e00ff */
[----:B------:R-:W-:-:S07]  /*29280*/  IMAD.MOV.U32 R15, RZ, RZ, -0x1 ;  /* 0xffffffffff0f7424 */ /* 0x000fce00078e00ff */
[----:B-12---:R-:W-:Y:S05]  /*29290*/  WARPSYNC.COLLECTIVE R15, `(.L_x_8263) ;  /* 0x000000000f087348 */ /* 0x006fea0003c00000 */
[----:B--2---:R0:W2:Y:S02]  /*292a0*/  SHFL.IDX P6, R14, R13, R12, R11 ;  /* 0x0000000c0d0e7389 */ /* 0x0040a400000c000b */
[----:B012---:R-:W-:Y:S01]  /*292b0*/  ENDCOLLECTIVE ;  /* 0x000000000000791b */ /* 0x007fe20003800000 */
.L_x_8263:
[----:B------:R-:W-:Y:S05]  /*292c0*/  BSYNC B1 ;  /* 0x0000000000017941 */ /* 0x000fea0003800000 */
.L_x_8262:
        /* <DEDUP_REMOVED lines=8> */
.L_x_8264:
[----:B------:R-:W-:Y:S05]  /*29350*/  BRA `(.L_x_8265) ;  /* 0xffffff4400707947 */ /* 0x000fea000383ffff */
.L_x_8001:
[----:B------:R-:W-:Y:S02]  /*29360*/  IMAD.MOV.U32 R13, RZ, RZ, R4 ;  /* 0x000000ffff0d7224 */ /* 0x000fe400078e0004 */
[----:B------:R-:W-:Y:S02]  /*29370*/  IMAD.MOV.U32 R12, RZ, RZ, RZ ;  /* 0x000000ffff0c7224 */ /* 0x000fe400078e00ff */
[----:B------:R-:W-:Y:S02]  /*29380*/  IMAD.MOV.U32 R11, RZ, RZ, 0x181f ;  /* 0x0000181fff0b7424 */ /* 0x000fe400078e00ff */
[----:B------:R-:W-:-:S07]  /*29390*/  IMAD.MOV.U32 R15, RZ, RZ, -0x1 ;  /* 0xffffffffff0f7424 */ /* 0x000fce00078e00ff */
[----:B01----:R-:W-:Y:S05]  /*293a0*/  WARPSYNC.COLLECTIVE R15, `(.L_x_8266) ;  /* 0x000000000f087348 */ /* 0x003fea0003c00000 */
[----:B------:R2:W3:Y:S02]  /*293b0*/  SHFL.IDX P6, R14, R13, R12, R11 ;  /* 0x0000000c0d0e7389 */ /* 0x0004e400000c000b */
[----:B0123--:R-:W-:Y:S01]  /*293c0*/  ENDCOLLECTIVE ;  /* 0x000000000000791b */ /* 0x00ffe20003800000 */
.L_x_8266:
[----:B------:R-:W-:Y:S02]  /*293d0*/  IMAD.MOV.U32 R13, RZ, RZ, R0 ;  /* 0x000000ffff0d7224 */ /* 0x000fe400078e0000 */
[----:B------:R-:W-:-:S07]  /*293e0*/  IMAD.MOV.U32 R3, RZ, RZ, R14 ;  /* 0x000000ffff037224 */ /* 0x000fce00078e000e */
[----:B------:R-:W-:Y:S05]  /*293f0*/  WARPSYNC.COLLECTIVE R15, `(.L_x_8267) ;  /* 0x000000000f087348 */ /* 0x000fea0003c00000 */
[----:B------:R0:W1:Y:S02]  /*29400*/  SHFL.IDX P6, R14, R13, R12, R11 ;  /* 0x0000000c0d0e7389 */ /* 0x00006400000c000b */
[----:B01----:R-:W-:Y:S01]  /*29410*/  ENDCOLLECTIVE ;  /* 0x000000000000791b */ /* 0x003fe20003800000 */
.L_x_8267:
[----:B------:R-:W-:Y:S05]  /*29420*/  BRA `(.L_x_8268) ;  /* 0xffffff50007c7947 */ /* 0x000fea000383ffff */
.L_x_8004:
[----:B------:R-:W-:Y:S01]  /*29430*/  BSSY B1, `(.L_x_8269) ;  /* 0x0000008000017945 */ /* 0x000fe20003800000 */
[----:B------:R-:W-:Y:S02]  /*29440*/  IMAD.MOV.U32 R13, RZ, RZ, R4 ;  /* 0x000000ffff0d7224 */ /* 0x000fe400078e0004 */
[----:B------:R-:W-:Y:S02]  /*29450*/  IMAD.MOV.U32 R12, RZ, RZ, 0x1 ;  /* 0x00000001ff0c7424 */ /* 0x000fe400078e00ff */
[----:B------:R-:W-:Y:S02]  /*29460*/  IMAD.MOV.U32 R11, RZ, RZ, 0x181f ;  /* 0x0000181fff0b7424 */ /* 0x000fe400078e00ff */
[----:B---3--:R-:W-:-:S07]  /*29470*/  IMAD.MOV.U32 R15, RZ, RZ, -0x1 ;  /* 0xffffffffff0f7424 */ /* 0x008fce00078e00ff */
[----:B012-4-:R-:W-:Y:S05]  /*29480*/  WARPSYNC.COLLECTIVE R15, `(.L_x_8270) ;  /* 0x000000000f087348 */ /* 0x017fea0003c00000 */
[----:B----4-:R3:W4:Y:S02]  /*29490*/  SHFL.IDX P6, R14, R13, R12, R11 ;  /* 0x0000000c0d0e7389 */ /* 0x01072400000c000b */
[----:B01234-:R-:W-:Y:S01]  /*294a0*/  ENDCOLLECTIVE ;  /* 0x000000000000791b */ /* 0x01ffe20003800000 */
.L_x_8270:
[----:B------:R-:W-:Y:S05]  /*294b0*/  BSYNC B1 ;  /* 0x0000000000017941 */ /* 0x000fea0003800000 */
.L_x_8269:
        /* <DEDUP_REMOVED lines=8> */
.L_x_8271:
[----:B------:R-:W-:Y:S05]  /*29540*/  BRA `(.L_x_8272) ;  /* 0xffffff50007c7947 */ /* 0x000fea000383ffff */
.L_x_8007:
        /* <DEDUP_REMOVED lines=8> */
.L_x_8274:
[----:B------:R-:W-:Y:S05]  /*295d0*/  BSYNC B1 ;  /* 0x0000000000017941 */ /* 0x000fea0003800000 */
.L_x_8273:
        /* <DEDUP_REMOVED lines=8> */
.L_x_8275:
[----:B------:R-:W-:Y:S05]  /*29660*/  BRA `(.L_x_8276) ;  /* 0xffffff50007c7947 */ /* 0x000fea000383ffff */
.L_x_8010:
[----:B------:R-:W-:Y:S01]  /*29670*/  BSSY B1, `(.L_x_8277) ;  /* 0x0000008000017945 */ /* 0x000fe20003800000 */
[----:B------:R-:W-:Y:S02]  /*29680*/  IMAD.MOV.U32 R13, RZ, RZ, R4 ;  /* 0x000000ffff0d7224 */ /* 0x000fe400078e0004 */
[----:B------:R-:W-:Y:S02]  /*29690*/  IMAD.MOV.U32 R12, RZ, RZ, 0x3 ;  /* 0x00000003ff0c7424 */ /* 0x000fe400078e00ff */
[----:B------:R-:W-:Y:S02]  /*296a0*/  IMAD.MOV.U32 R11, RZ, RZ, 0x181f ;  /* 0x0000181fff0b7424 */ /* 0x000fe400078e00ff */
[----:B0-----:R-:W-:-:S07]  /*296b0*/  IMAD.MOV.U32 R15, RZ, RZ, -0x1 ;  /* 0xffffffffff0f7424 */ /* 0x001fce00078e00ff */
[----:B-1234-:R-:W-:Y:S05]  /*296c0*/  WARPSYNC.COLLECTIVE R15, `(.L_x_8278) ;  /* 0x000000000f087348 */ /* 0x01efea0003c00000 */
[----:B------:R0:W0:Y:S02]  /*296d0*/  SHFL.IDX P6, R14, R13, R12, R11 ;  /* 0x0000000c0d0e7389 */ /* 0x00002400000c000b */
[----:B01234-:R-:W-:Y:S01]  /*296e0*/  ENDCOLLECTIVE ;  /* 0x000000000000791b */ /* 0x01ffe20003800000 */
.L_x_8278:
[----:B------:R-:W-:Y:S05]  /*296f0*/  BSYNC B1 ;  /* 0x0000000000017941 */ /* 0x000fea0003800000 */
.L_x_8277:
        /* <DEDUP_REMOVED lines=8> */
.L_x_8279:
[----:B------:R-:W-:Y:S05]  /*29780*/  BRA `(.L_x_8280) ;  /* 0xffffff50007c7947 */ /* 0x000fea000383ffff */
.L_x_8037:
        /* <DEDUP_REMOVED lines=11> */
.L_x_8282:
[----:B------:R-:W-:Y:S05]  /*29840*/  BSYNC B1 ;  /* 0x0000000000017941 */ /* 0x000fea0003800000 */
.L_x_8281:
[----:B------:R-:W-:Y:S05]  /*29850*/  BRA `(.L_x_8283) ;  /* 0xffffff7000b07947 */ /* 0x000fea000383ffff */
.L_x_8039:
[----:B------:R-:W-:Y:S01]  /*29860*/  BSSY B1, `(.L_x_8284) ;  /* 0x0000006000017945 */ /* 0x000fe20003800000 */
[----:B0-----:R-:W-:-:S07]  /*29870*/  IMAD.MOV.U32 R15, RZ, RZ, -0x1 ;  /* 0xffffffffff0f7424 */ /* 0x001fce00078e00ff */
[----:B-1----:R-:W-:Y:S05]  /*29880*/  WARPSYNC.COLLECTIVE R15, `(.L_x_8285) ;  /* 0x000000000f0c7348 */ /* 0x002fea0003c00000 */
[----:B------:R-:W-:Y:S02]  /*29890*/  ELECT P6, UR62, PT ;  /* 0x00000000003e782f */ /* 0x000fe400038c0000 */
[----:B------:R-:W-:Y:S01]  /*298a0*/  MOV R14, UR62 ;  /* 0x0000003e000e7c02 */ /* 0x000fe20008000f00 */
[----:B-1----:R-:W-:Y:S10]  /*298b0*/  ENDCOLLECTIVE ;  /* 0x000000000000791b */ /* 0x002ff40003800000 */
.L_x_8285:
[----:B------:R-:W-:Y:S05]  /*298c0*/  BSYNC B1 ;  /* 0x0000000000017941 */ /* 0x000fea0003800000 */
.L_x_8284:
[----:B------:R-:W-:Y:S01]  /*298d0*/  PLOP3.LUT P1, PT, P6, PT, PT, 0x80, 0x0 ;  /* 0x000000000000781c */ /* 0x000fe2000372f070 */
[----:B------:R-:W-:-:S12]  /*298e0*/  BRA `(.L_x_8038) ;  /* 0xffffff7000a47947 */ /* 0x000fd8000383ffff */
.L_x_8041:
[----:B-1----:R1:W2:Y:S02]  /*298f0*/  SYNCS.PHASECHK.TRANS64.TRYWAIT P0, [R18+URZ+0x28820], R4 ;  /* 0x02882004120075a7 */ /* 0x0022a4000800017f */
[----:B--2---:R-:W-:Y:S05]  /*29900*/  @!P0 NANOSLEEP.SYNCS 0x989680 ;  /* 0x009896800000895d */ /* 0x004fea0003900000 */
[----:B------:R-:W2:Y:S02]  /*29910*/  @!P0 SYNCS.PHASECHK.TRANS64 P0, [R18+URZ+0x28820], R4 ;  /* 0x02882004120085a7 */ /* 0x000ea4000800007f */
[----:B--2---:R-:W-:Y:S05]  /*29920*/  @!P0 BRA `(.L_x_8041) ;  /* 0xfffffffc00f08947 */ /* 0x004fea000383ffff */
[----:B------:R-:W-:Y:S05]  /*29930*/  BRA `(.L_x_8286) ;  /* 0xffffff7000b47947 */ /* 0x000fea000383ffff */
.L_x_8045:
[----:B--2---:R2:W3:Y:S02]  /*29940*/  SYNCS.PHASECHK.TRANS64.TRYWAIT P0, [R6+URZ+0x288a0], R10 ;  /* 0x0288a00a060075a7 */ /* 0x0044e4000800017f */
[----:B---3--:R-:W-:Y:S05]  /*29950*/  @!P0 NANOSLEEP.SYNCS 0x989680 ;  /* 0x009896800000895d */ /* 0x008fea0003900000 */
[----:B------:R-:W3:Y:S02]  /*29960*/  @!P0 SYNCS.PHASECHK.TRANS64 P0, [R6+URZ+0x288a0], R10 ;  /* 0x0288a00a060085a7 */ /* 0x000ee4000800007f */
[----:B---3--:R-:W-:Y:S05]  /*29970*/  @!P0 BRA `(.L_x_8045) ;  /* 0xfffffffc00f08947 */ /* 0x008fea000383ffff */
[----:B------:R-:W-:Y:S05]  /*29980*/  BRA `(.L_x_8287) ;  /* 0xffffff7000d47947 */ /* 0x000fea000383ffff */
.L_x_8051:
[----:B0-----:R0:W1:Y:S02]  /*29990*/  SYNCS.PHASECHK.TRANS64.TRYWAIT P0, [R6+URZ+0x288c0], R10 ;  /* 0x0288c00a060075a7 */ /* 0x001064000800017f */
[----:B-1----:R-:W-:Y:S05]  /*299a0*/  @!P0 NANOSLEEP.SYNCS 0x989680 ;  /* 0x009896800000895d */ /* 0x002fea0003900000 */
[----:B------:R-:W1:Y:S02]  /*299b0*/  @!P0 SYNCS.PHASECHK.TRANS64 P0, [R6+URZ+0x288c0], R10 ;  /* 0x0288c00a060085a7 */ /* 0x000e64000800007f */
[----:B-1----:R-:W-:Y:S05]  /*299c0*/  @!P0 BRA `(.L_x_8051) ;  /* 0xfffffffc00f08947 */ /* 0x002fea000383ffff */
[----:B------:R-:W-:Y:S05]  /*299d0*/  BRA `(.L_x_8288) ;  /* 0xffffff7400947947 */ /* 0x000fea000383ffff */
.L_x_8059:
[----:B-1----:R1:W2:Y:S02]  /*299e0*/  SYNCS.PHASECHK.TRANS64.TRYWAIT P0, [R8+URZ+0x288a0], R7 ;  /* 0x0288a007080075a7 */ /* 0x0022a4000800017f */
[----:B--2---:R-:W-:Y:S05]  /*299f0*/  @!P0 NANOSLEEP.SYNCS 0x989680 ;  /* 0x009896800000895d */ /* 0x004fea0003900000 */
[----:B------:R-:W2:Y:S02]  /*29a00*/  @!P0 SYNCS.PHASECHK.TRANS64 P0, [R8+URZ+0x288a0], R7 ;  /* 0x0288a007080085a7 */ /* 0x000ea4000800007f */
[----:B--2---:R-:W-:Y:S05]  /*29a10*/  @!P0 BRA `(.L_x_8059) ;  /* 0xfffffffc00f08947 */ /* 0x004fea000383ffff */
[----:B------:R-:W-:Y:S05]  /*29a20*/  BRA `(.L_x_8289) ;  /* 0xffffff7800a47947 */ /* 0x000fea000383ffff */
.L_x_8065:
[----:B--2---:R2:W3:Y:S02]  /*29a30*/  SYNCS.PHASECHK.TRANS64.TRYWAIT P0, [R8+URZ+0x288c0], R7 ;  /* 0x0288c007080075a7 */ /* 0x0044e4000800017f */
[----:B---3--:R-:W-:Y:S05]  /*29a40*/  @!P0 NANOSLEEP.SYNCS 0x989680 ;  /* 0x009896800000895d */ /* 0x008fea0003900000 */
[----:B------:R-:W3:Y:S02]  /*29a50*/  @!P0 SYNCS.PHASECHK.TRANS64 P0, [R8+URZ+0x288c0], R7 ;  /* 0x0288c007080085a7 */ /* 0x000ee4000800007f */
[----:B---3--:R-:W-:Y:S05]  /*29a60*/  @!P0 BRA `(.L_x_8065) ;  /* 0xfffffffc00f08947 */ /* 0x008fea000383ffff */
[----:B------:R-:W-:Y:S05]  /*29a70*/  BRA `(.L_x_8290) ;  /* 0xffffff7c005c7947 */ /* 0x000fea000383ffff */
.L_x_8089:
        /* <DEDUP_REMOVED lines=11> */
.L_x_8292:
[----:B------:R-:W-:Y:S05]  /*29b30*/  BSYNC B0 ;  /* 0x0000000000007941 */ /* 0x000fea0003800000 */
.L_x_8291:
[----:B------:R-:W-:Y:S05]  /*29b40*/  BRA `(.L_x_8293) ;  /* 0xffffff8c006c7947 */ /* 0x000fea000383ffff */
.L_x_8091:
[----:B------:R-:W-:Y:S01]  /*29b50*/  BSSY B0, `(.L_x_8294) ;  /* 0x0000006000007945 */ /* 0x000fe20003800000 */
[----:B0-----:R-:W-:-:S07]  /*29b60*/  IMAD.MOV.U32 R15, RZ, RZ, -0x1 ;  /* 0xffffffffff0f7424 */ /* 0x001fce00078e00ff */
[----:B-1-3--:R-:W-:Y:S05]  /*29b70*/  WARPSYNC.COLLECTIVE R15, `(.L_x_8295) ;  /* 0x000000000f0c7348 */ /* 0x00afea0003c00000 */
[----:B------:R-:W-:Y:S02]  /*29b80*/  ELECT P6, UR62, PT ;  /* 0x00000000003e782f */ /* 0x000fe400038c0000 */
[----:B------:R-:W-:Y:S01]  /*29b90*/  MOV R14, UR62 ;  /* 0x0000003e000e7c02 */ /* 0x000fe20008000f00 */
[----:B-1-3--:R-:W-:Y:S10]  /*29ba0*/  ENDCOLLECTIVE ;  /* 0x000000000000791b */ /* 0x00aff40003800000 */
.L_x_8295:
[----:B------:R-:W-:Y:S05]  /*29bb0*/  BSYNC B0 ;  /* 0x0000000000007941 */ /* 0x000fea0003800000 */
.L_x_8294:
[----:B------:R-:W-:Y:S05]  /*29bc0*/  BRA `(.L_x_8296) ;  /* 0xffffff8c00787947 */ /* 0x000fea000383ffff */
.L_x_8093:
[----:B--2---:R2:W3:Y:S02]  /*29bd0*/  SYNCS.PHASECHK.TRANS64.TRYWAIT P0, [R0+URZ+0x28840], R2 ;  /* 0x02884002000075a7 */ /* 0x0044e4000800017f */
[----:B---3--:R-:W-:Y:S05]  /*29be0*/  @!P0 NANOSLEEP.SYNCS 0x989680 ;  /* 0x009896800000895d */ /* 0x008fea0003900000 */
[----:B------:R-:W3:Y:S02]  /*29bf0*/  @!P0 SYNCS.PHASECHK.TRANS64 P0, [R0+URZ+0x28840], R2 ;  /* 0x02884002000085a7 */ /* 0x000ee4000800007f */
[----:B---3--:R-:W-:Y:S05]  /*29c00*/  @!P0 BRA `(.L_x_8093) ;  /* 0xfffffffc00f08947 */ /* 0x008fea000383ffff */
[----:B------:R-:W-:Y:S05]  /*29c10*/  BRA `(.L_x_8297) ;  /* 0xffffff8c00d87947 */ /* 0x000fea000383ffff */
.L_x_8097:
[----:B------:R-:W2:Y:S01]  /*29c20*/  LDL.LU R11, [R1+0x38] ;  /* 0x00003800010b7983 */ /* 0x000ea20000300800 */
[----:B------:R-:W-:Y:S02]  /*29c30*/  IMAD.MOV.U32 R5, RZ, RZ, R12 ;  /* 0x000000ffff057224 */ /* 0x000fe400078e000c */
[----:B------:R-:W-:Y:S02]  /*29c40*/  IMAD.MOV.U32 R13, RZ, RZ, R3 ;  /* 0x000000ffff0d7224 */ /* 0x000fe400078e0003 */
[----:B------:R-:W-:Y:S02]  /*29c50*/  IMAD.MOV.U32 R12, RZ, RZ, RZ ;  /* 0x000000ffff0c7224 */ /* 0x000fe400078e00ff */
[----:B------:R-:W-:Y:S02]  /*29c60*/  IMAD.MOV.U32 R15, RZ, RZ, -0x1 ;  /* 0xffffffffff0f7424 */ /* 0x000fe400078e00ff */
        /* <DEDUP_REMOVED lines=8> */
.L_x_8298:
[----:B------:R-:W-:Y:S02]  /*29cf0*/  IMAD.MOV.U32 R13, RZ, RZ, R4 ;  /* 0x000000ffff0d7224 */ /* 0x000fe400078e0004 */
[----:B------:R-:W-:-:S07]  /*29d00*/  IMAD.MOV.U32 R6, RZ, RZ, R14 ;  /* 0x000000ffff067224 */ /* 0x000fce00078e000e */
[----:B------:R-:W-:Y:S05]  /*29d10*/  WARPSYNC.COLLECTIVE R15, `(.L_x_8299) ;  /* 0x000000000f087348 */ /* 0x000fea0003c00000 */
[----:B------:R0:W1:Y:S02]  /*29d20*/  SHFL.IDX P6, R14, R13, R12, R11 ;  /* 0x0000000c0d0e7389 */ /* 0x00006400000c000b */
[----:B01----:R-:W-:Y:S01]  /*29d30*/  ENDCOLLECTIVE ;  /* 0x000000000000791b */ /* 0x003fe20003800000 */
.L_x_8299:
[----:B------:R-:W-:Y:S02]  /*29d40*/  IMAD.MOV.U32 R13, RZ, RZ, R3 ;  /* 0x000000ffff0d7224 */ /* 0x000fe400078e0003 */
[----:B------:R-:W-:Y:S02]  /*29d50*/  IMAD.MOV.U32 R12, RZ, RZ, 0x1 ;  /* 0x00000001ff0c7424 */ /* 0x000fe400078e00ff */
[----:B------:R-:W-:-:S07]  /*29d60*/  IMAD.MOV.U32 R7, RZ, RZ, R14 ;  /* 0x000000ffff077224 */ /* 0x000fce00078e000e */
[----:B------:R-:W-:Y:S05]  /*29d70*/  WARPSYNC.COLLECTIVE R15, `(.L_x_8300) ;  /* 0x000000000f087348 */ /* 0x000fea0003c00000 */
[----:B------:R0:W1:Y:S02]  /*29d80*/  SHFL.IDX P6, R14, R13, R12, R11 ;  /* 0x0000000c0d0e7389 */ /* 0x00006400000c000b */
[----:B01----:R-:W-:Y:S01]  /*29d90*/  ENDCOLLECTIVE ;  /* 0x000000000000791b */ /* 0x003fe20003800000 */
.L_x_8300:
[----:B------:R-:W-:-:S05]  /*29da0*/  @!P2 LEA R7, P3, R9, R7, 0x1 ;  /* 0x000000070907a211 */ /* 0x000fca00078608ff */
        /* <DEDUP_REMOVED lines=15> */
.L_x_8301:
[----:B------:R-:W-:Y:S02]  /*29ea0*/  IMAD.MOV.U32 R13, RZ, RZ, R3 ;  /* 0x000000ffff0d7224 */ /* 0x000fe400078e0003 */
[----:B------:R-:W-:Y:S02]  /*29eb0*/  IMAD.MOV.U32 R12, RZ, RZ, 0x2 ;  /* 0x00000002ff0c7424 */ /* 0x000fe400078e00ff */
[----:B------:R-:W-:-:S07]  /*29ec0*/  IMAD.MOV.U32 R5, RZ, RZ, R14 ;  /* 0x000000ffff057224 */ /* 0x000fce00078e000e */
[----:B------:R-:W-:Y:S05]  /*29ed0*/  WARPSYNC.COLLECTIVE R15, `(.L_x_8302) ;  /* 0x000000000f087348 */ /* 0x000fea0003c00000 */
[----:B------:R0:W1:Y:S02]  /*29ee0*/  SHFL.IDX P6, R14, R13, R12, R11 ;  /* 0x0000000c0d0e7389 */ /* 0x00006400000c000b */
[----:B01----:R-:W-:Y:S01]  /*29ef0*/  ENDCOLLECTIVE ;  /* 0x000000000000791b */ /* 0x003fe20003800000 */
.L_x_8302:
        /* <DEDUP_REMOVED lines=16> */
.L_x_8303:
[----:B------:R-:W-:Y:S02]  /*2a000*/  IMAD.MOV.U32 R13, RZ, RZ, R3 ;  /* 0x000000ffff0d7224 */ /* 0x000fe400078e0003 */
[----:B------:R-:W-:Y:S02]  /*2a010*/  IMAD.MOV.U32 R12, RZ, RZ, 0x3 ;  /* 0x00000003ff0c7424 */ /* 0x000fe400078e00ff */
[----:B------:R-:W-:-:S07]  /*2a020*/  IMAD.MOV.U32 R5, RZ, RZ, R14 ;  /* 0x000000ffff057224 */ /* 0x000fce00078e000e */
[----:B------:R-:W-:Y:S05]  /*2a030*/  WARPSYNC.COLLECTIVE R15, `(.L_x_8304) ;  /* 0x000000000f087348 */ /* 0x000fea0003c00000 */
[----:B------:R0:W1:Y:S02]  /*2a040*/  SHFL.IDX P6, R14, R13, R12, R11 ;  /* 0x0000000c0d0e7389 */ /* 0x00006400000c000b */
[----:B01----:R-:W-:Y:S01]  /*2a050*/  ENDCOLLECTIVE ;  /* 0x000000000000791b */ /* 0x003fe20003800000 */
.L_x_8304:
        /* <DEDUP_REMOVED lines=16> */
.L_x_8305:
[----:B------:R-:W-:Y:S02]  /*2a160*/  IMAD.MOV.U32 R13, RZ, RZ, R3 ;  /* 0x000000ffff0d7224 */ /* 0x000fe400078e0003 */
[----:B------:R-:W-:Y:S02]  /*2a170*/  IMAD.MOV.U32 R12, RZ, RZ, 0x4 ;  /* 0x00000004ff0c7424 */ /* 0x000fe400078e00ff */
[----:B------:R-:W-:-:S07]  /*2a180*/  IMAD.MOV.U32 R5, RZ, RZ, R14 ;  /* 0x000000ffff057224 */ /* 0x000fce00078e000e */
[----:B------:R-:W-:Y:S05]  /*2a190*/  WARPSYNC.COLLECTIVE R15, `(.L_x_8306) ;  /* 0x000000000f087348 */ /* 0x000fea0003c00000 */
[----:B------:R0:W1:Y:S02]  /*2a1a0*/  SHFL.IDX P6, R14, R13, R12, R11 ;  /* 0x0000000c0d0e7389 */ /* 0x00006400000c000b */
[----:B01----:R-:W-:Y:S01]  /*2a1b0*/  ENDCOLLECTIVE ;  /* 0x000000000000791b */ /* 0x003fe20003800000 */
.L_x_8306:
        /* <DEDUP_REMOVED lines=16> */
.L_x_8307:
[----:B------:R-:W-:Y:S02]  /*2a2c0*/  IMAD.MOV.U32 R13, RZ, RZ, R3 ;  /* 0x000000ffff0d7224 */ /* 0x000fe400078e0003 */
[----:B------:R-:W-:Y:S02]  /*2a2d0*/  IMAD.MOV.U32 R12, RZ, RZ, 0x5 ;  /* 0x00000005ff0c7424 */ /* 0x000fe400078e00ff */
[----:B------:R-:W-:-:S07]  /*2a2e0*/  IMAD.MOV.U32 R5, RZ, RZ, R14 ;  /* 0x000000ffff057224 */ /* 0x000fce00078e000e */
[----:B------:R-:W-:Y:S05]  /*2a2f0*/  WARPSYNC.COLLECTIVE R15, `(.L_x_8308) ;  /* 0x000000000f087348 */ /* 0x000fea0003c00000 */
[----:B------:R0:W1:Y:S02]  /*2a300*/  SHFL.IDX P6, R14, R13, R12, R11 ;  /* 0x0000000c0d0e7389 */ /* 0x00006400000c000b */
[----:B01----:R-:W-:Y:S01]  /*2a310*/  ENDCOLLECTIVE ;  /* 0x000000000000791b */ /* 0x003fe20003800000 */
.L_x_8308:
        /* <DEDUP_REMOVED lines=16> */
.L_x_8309:
[----:B------:R-:W-:Y:S02]  /*2a420*/  IMAD.MOV.U32 R13, RZ, RZ, R3 ;  /* 0x000000ffff0d7224 */ /* 0x000fe400078e0003 */
[----:B------:R-:W-:Y:S02]  /*2a430*/  IMAD.MOV.U32 R12, RZ, RZ, 0x6 ;  /* 0x00000006ff0c7424 */ /* 0x000fe400078e00ff */
[----:B------:R-:W-:-:S07]  /*2a440*/  IMAD.MOV.U32 R5, RZ, RZ, R14 ;  /* 0x000000ffff057224 */ /* 0x000fce00078e000e */
[----:B------:R-:W-:Y:S05]  /*2a450*/  WARPSYNC.COLLECTIVE R15, `(.L_x_8310) ;  /* 0x000000000f087348 */ /* 0x000fea0003c00000 */
[----:B------:R0:W1:Y:S02]  /*2a460*/  SHFL.IDX P6, R14, R13, R12, R11 ;  /* 0x0000000c0d0e7389 */ /* 0x00006400000c000b */
[----:B01----:R-:W-:Y:S01]  /*2a470*/  ENDCOLLECTIVE ;  /* 0x000000000000791b */ /* 0x003fe20003800000 */
.L_x_8310:
        /* <DEDUP_REMOVED lines=16> */
.L_x_8311:
[----:B------:R-:W-:Y:S02]  /*2a580*/  IMAD.MOV.U32 R13, RZ, RZ, R3 ;  /* 0x000000ffff0d7224 */ /* 0x000fe400078e0003 */
[----:B------:R-:W-:Y:S02]  /*2a590*/  IMAD.MOV.U32 R12, RZ, RZ, 0x7 ;  /* 0x00000007ff0c7424 */ /* 0x000fe400078e00ff */
[----:B------:R-:W-:-:S07]  /*2a5a0*/  IMAD.MOV.U32 R5, RZ, RZ, R14 ;  /* 0x000000ffff057224 */ /* 0x000fce00078e000e */
[----:B------:R-:W-:Y:S05]  /*2a5b0*/  WARPSYNC.COLLECTIVE R15, `(.L_x_8312) ;  /* 0x000000000f087348 */ /* 0x000fea0003c00000 */
[----:B------:R0:W1:Y:S02]  /*2a5c0*/  SHFL.IDX P6, R14, R13, R12, R11 ;  /* 0x0000000c0d0e7389 */ /* 0x00006400000c000b */
[----:B01----:R-:W-:Y:S01]  /*2a5d0*/  ENDCOLLECTIVE ;  /* 0x000000000000791b */ /* 0x003fe20003800000 */
.L_x_8312:
        /* <DEDUP_REMOVED lines=14> */
.L_x_8313:
[----:B------:R-:W-:Y:S01]  /*2a6c0*/  IMAD.MOV.U32 R3, RZ, RZ, R14 ;  /* 0x000000ffff037224 */ /* 0x000fe200078e000e */
[----:B------:R-:W-:Y:S06]  /*2a6d0*/  BRA `(.L_x_8314) ;  /* 0xffffff90007c7947 */ /* 0x000fec000383ffff */
.L_x_8102:
[----:B---3--:R3:W4:Y:S02]  /*2a6e0*/  SYNCS.PHASECHK.TRANS64.TRYWAIT P0, [R18+URZ+0x28820], R0 ;  /* 0x02882000120075a7 */ /* 0x008724000800017f */
[----:B----4-:R-:W-:Y:S05]  /*2a6f0*/  @!P0 NANOSLEEP.SYNCS 0x989680 ;  /* 0x009896800000895d */ /* 0x010fea0003900000 */
[----:B------:R-:W4:Y:S02]  /*2a700*/  @!P0 SYNCS.PHASECHK.TRANS64 P0, [R18+URZ+0x28820], R0 ;  /* 0x02882000120085a7 */ /* 0x000f24000800007f */
[----:B----4-:R-:W-:Y:S05]  /*2a710*/  @!P0 BRA `(.L_x_8102) ;  /* 0xfffffffc00f08947 */ /* 0x010fea000383ffff */
[----:B------:R-:W-:Y:S05]  /*2a720*/  BRA `(.L_x_8315) ;  /* 0xffffff9000e87947 */ /* 0x000fea000383ffff */
.L_x_8111:
[----:B-1----:R1:W2:Y:S02]  /*2a730*/  SYNCS.PHASECHK.TRANS64.TRYWAIT P0, [R3+URZ+0x28840], R2 ;  /* 0x02884002030075a7 */ /* 0x0022a4000800017f */
[----:B--2---:R-:W-:Y:S05]  /*2a740*/  @!P0 NANOSLEEP.SYNCS 0x989680 ;  /* 0x009896800000895d */ /* 0x004fea0003900000 */
[----:B------:R-:W2:Y:S02]  /*2a750*/  @!P0 SYNCS.PHASECHK.TRANS64 P0, [R3+URZ+0x28840], R2 ;  /* 0x02884002030085a7 */ /* 0x000ea4000800007f */
[----:B--2---:R-:W-:Y:S05]  /*2a760*/  @!P0 BRA `(.L_x_8111) ;  /* 0xfffffffc00f08947 */ /* 0x004fea000383ffff */
[----:B------:R-:W-:Y:S05]  /*2a770*/  BRA `(.L_x_8316) ;  /* 0xffffff9400dc7947 */ /* 0x000fea000383ffff */
.L_x_8117:
[----:B0-----:R0:W1:Y:S02]  /*2a780*/  SYNCS.PHASECHK.TRANS64.TRYWAIT P0, [R2+URZ+0x28860], R3 ;  /* 0x02886003020075a7 */ /* 0x001064000800017f */
[----:B-1----:R-:W-:Y:S05]  /*2a790*/  @!P0 NANOSLEEP.SYNCS 0x989680 ;  /* 0x009896800000895d */ /* 0x002fea0003900000 */
[----:B------:R-:W1:Y:S02]  /*2a7a0*/  @!P0 SYNCS.PHASECHK.TRANS64 P0, [R2+URZ+0x28860], R3 ;  /* 0x02886003020085a7 */ /* 0x000e64000800007f */
[----:B-1----:R-:W-:Y:S05]  /*2a7b0*/  @!P0 BRA `(.L_x_8117) ;  /* 0xfffffffc00f08947 */ /* 0x002fea000383ffff */
[----:B------:R-:W-:Y:S05]  /*2a7c0*/  BRA `(.L_x_8317) ;  /* 0xffffff9800ac7947 */ /* 0x000fea000383ffff */
.L_x_8127:
[----:B-1----:R1:W2:Y:S02]  /*2a7d0*/  SYNCS.PHASECHK.TRANS64.TRYWAIT P0, [R3+URZ+0x28840], R2 ;  /* 0x02884002030075a7 */ /* 0x0022a4000800017f */
[----:B--2---:R-:W-:Y:S05]  /*2a7e0*/  @!P0 NANOSLEEP.SYNCS 0x989680 ;  /* 0x009896800000895d */ /* 0x004fea0003900000 */
[----:B------:R-:W2:Y:S02]  /*2a7f0*/  @!P0 SYNCS.PHASECHK.TRANS64 P0, [R3+URZ+0x28840], R2 ;  /* 0x02884002030085a7 */ /* 0x000ea4000800007f */
[----:B--2---:R-:W-:Y:S05]  /*2a800*/  @!P0 BRA `(.L_x_8127) ;  /* 0xfffffffc00f08947 */ /* 0x004fea000383ffff */
[----:B------:R-:W-:Y:S05]  /*2a810*/  BRA `(.L_x_8318) ;  /* 0xffffffa000407947 */ /* 0x000fea000383ffff */
.L_x_8133:
[----:B0-----:R0:W1:Y:S02]  /*2a820*/  SYNCS.PHASECHK.TRANS64.TRYWAIT P0, [R2+URZ+0x28860], R3 ;  /* 0x02886003020075a7 */ /* 0x001064000800017f */
[----:B-1----:R-:W-:Y:S05]  /*2a830*/  @!P0 NANOSLEEP.SYNCS 0x989680 ;  /* 0x009896800000895d */ /* 0x002fea0003900000 */
[----:B------:R-:W1:Y:S02]  /*2a840*/  @!P0 SYNCS.PHASECHK.TRANS64 P0, [R2+URZ+0x28860], R3 ;  /* 0x02886003020085a7 */ /* 0x000e64000800007f */
[----:B-1----:R-:W-:Y:S05]  /*2a850*/  @!P0 BRA `(.L_x_8133) ;  /* 0xfffffffc00f08947 */ /* 0x002fea000383ffff */
[----:B------:R-:W-:Y:S05]  /*2a860*/  BRA `(.L_x_8319) ;  /* 0xffffffa400107947 */ /* 0x000fea000383ffff */
.L_x_8143:
[----:B--2---:R2:W3:Y:S02]  /*2a870*/  SYNCS.PHASECHK.TRANS64.TRYWAIT P0, [R2+URZ+0x28840], R3 ;  /* 0x02884003020075a7 */ /* 0x0044e4000800017f */
[----:B---3--:R-:W-:Y:S05]  /*2a880*/  @!P0 NANOSLEEP.SYNCS 0x989680 ;  /* 0x009896800000895d */ /* 0x008fea0003900000 */
[----:B------:R-:W3:Y:S02]  /*2a890*/  @!P0 SYNCS.PHASECHK.TRANS64 P0, [R2+URZ+0x28840], R3 ;  /* 0x02884003020085a7 */ /* 0x000ee4000800007f */
[----:B---3--:R-:W-:Y:S05]  /*2a8a0*/  @!P0 BRA `(.L_x_8143) ;  /* 0xfffffffc00f08947 */ /* 0x008fea000383ffff */
[----:B------:R-:W-:Y:S05]  /*2a8b0*/  BRA `(.L_x_8320) ;  /* 0xffffffa800807947 */ /* 0x000fea000383ffff */
.L_x_8149:
[----:B0-----:R0:W1:Y:S02]  /*2a8c0*/  SYNCS.PHASECHK.TRANS64.TRYWAIT P0, [R2+URZ+0x28860], R5 ;  /* 0x02886005020075a7 */ /* 0x001064000800017f */
[----:B-1----:R-:W-:Y:S05]  /*2a8d0*/  @!P0 NANOSLEEP.SYNCS 0x989680 ;  /* 0x009896800000895d */ /* 0x002fea0003900000 */
[----:B------:R-:W1:Y:S02]  /*2a8e0*/  @!P0 SYNCS.PHASECHK.TRANS64 P0, [R2+URZ+0x28860], R5 ;  /* 0x02886005020085a7 */ /* 0x000e64000800007f */
[----:B-1----:R-:W-:Y:S05]  /*2a8f0*/  @!P0 BRA `(.L_x_8149) ;  /* 0xfffffffc00f08947 */ /* 0x002fea000383ffff */
[----:B------:R-:W-:Y:S05]  /*2a900*/  BRA `(.L_x_8321) ;  /* 0xffffffac004c7947 */ /* 0x000fea000383ffff */
.L_x_8161:
[----:B---3--:R3:W4:Y:S02]  /*2a910*/  SYNCS.PHASECHK.TRANS64.TRYWAIT P0, [R0+URZ+0x28860], R2 ;  /* 0x02886002000075a7 */ /* 0x008724000800017f */
[----:B----4-:R-:W-:Y:S05]  /*2a920*/  @!P0 NANOSLEEP.SYNCS 0x989680 ;  /* 0x009896800000895d */ /* 0x010fea0003900000 */
[----:B------:R-:W4:Y:S02]  /*2a930*/  @!P0 SYNCS.PHASECHK.TRANS64 P0, [R0+URZ+0x28860], R2 ;  /* 0x02886002000085a7 */ /* 0x000f24000800007f */
[----:B----4-:R-:W-:Y:S05]  /*2a940*/  @!P0 BRA `(.L_x_8161) ;  /* 0xfffffffc00f08947 */ /* 0x010fea000383ffff */
[----:B------:R-:W-:Y:S05]  /*2a950*/  BRA `(.L_x_8322) ;  /* 0xffffffb000a47947 */ /* 0x000fea000383ffff */
.L_x_8169:
[----:B--2---:R-:W2:Y:S01]  /*2a960*/  LDL R0, [R1] ;  /* 0x0000000001007983 */ /* 0x004ea20000100800 */
[----:B------:R-:W-:Y:S01]  /*2a970*/  BSSY B0, `(.L_x_8323) ;  /* 0x0000008000007945 */ /* 0x000fe20003800000 */
[----:B------:R-:W-:Y:S02]  /*2a980*/  IMAD.MOV.U32 R12, RZ, RZ, RZ ;  /* 0x000000ffff0c7224 */ /* 0x000fe400078e00ff */
[----:B------:R-:W-:Y:S02]  /*2a990*/  IMAD.MOV.U32 R11, RZ, RZ, 0x1f ;  /* 0x0000001fff0b7424 */ /* 0x000fe400078e00ff */
[----:B------:R-:W-:Y:S02]  /*2a9a0*/  IMAD.MOV.U32 R15, RZ, RZ, -0x1 ;  /* 0xffffffffff0f7424 */ /* 0x000fe400078e00ff */
[----:B--2---:R-:W-:-:S07]  /*2a9b0*/  IMAD.MOV.U32 R13, RZ, RZ, R0 ;  /* 0x000000ffff0d7224 */ /* 0x004fce00078e0000 */
[----:B-1-3--:R-:W-:Y:S05]  /*2a9c0*/  WARPSYNC.COLLECTIVE R15, `(.L_x_8324) ;  /* 0x000000000f087348 */ /* 0x00afea0003c00000 */
[----:B------:R0:W2:Y:S02]  /*2a9d0*/  SHFL.IDX P6, R14, R13, R12, R11 ;  /* 0x0000000c0d0e7389 */ /* 0x0000a400000c000b */
[----:B0123--:R-:W-:Y:S01]  /*2a9e0*/  ENDCOLLECTIVE ;  /* 0x000000000000791b */ /* 0x00ffe20003800000 */
.L_x_8324:
[----:B------:R-:W-:Y:S05]  /*2a9f0*/  BSYNC B0 ;  /* 0x0000000000007941 */ /* 0x000fea0003800000 */
.L_x_8323:
        /* <DEDUP_REMOVED lines=10> */
.L_x_8325:
        /* <DEDUP_REMOVED lines=24> */
.L_x_8326:
        /* <DEDUP_REMOVED lines=9> */
.L_x_8327:
        /* <DEDUP_REMOVED lines=8> */
.L_x_8328:
        /* <DEDUP_REMOVED lines=8> */
.L_x_8329:
        /* <DEDUP_REMOVED lines=8> */
.L_x_8330:
        /* <DEDUP_REMOVED lines=9> */
.L_x_8331:
[----:B------:R-:W-:Y:S01]  /*2aec0*/  IMAD.MOV.U32 R9, RZ, RZ, R14 ;  /* 0x000000ffff097224 */ /* 0x000fe200078e000e */
[----:B------:R-:W-:Y:S06]  /*2aed0*/  BRA `(.L_x_8332) ;  /* 0xffffffb4002c7947 */ /* 0x000fec000383ffff */
.L_x_8172:
        /* <DEDUP_REMOVED lines=8> */
.L_x_8334:
[----:B------:R-:W-:Y:S05]  /*2af60*/  BSYNC B0 ;  /* 0x0000000000007941 */ /* 0x000fea0003800000 */
.L_x_8333:
        /* <DEDUP_REMOVED lines=12> */
.L_x_8335:
        /* <DEDUP_REMOVED lines=8> */
.L_x_8336:
        /* <DEDUP_REMOVED lines=8> */
.L_x_8337:
        /* <DEDUP_REMOVED lines=8> */
.L_x_8338:
        /* <DEDUP_REMOVED lines=9> */
.L_x_8339:
[----:B------:R-:W-:Y:S01]  /*2b240*/  IMAD.MOV.U32 R9, RZ, RZ, R14 ;  /* 0x000000ffff097224 */ /* 0x000fe200078e000e */
[----:B------:R-:W-:Y:S06]  /*2b250*/  BRA `(.L_x_8340) ;  /* 0xffffffb000fc7947 */ /* 0x000fec000383ffff */
.L_x_8174:
[----:B------:R-:W-:Y:S01]  /*2b260*/  BSSY B0, `(.L_x_8341) ;  /* 0x0000006000007945 */ /* 0x000fe20003800000 */
[----:B------:R-:W-:Y:S01]  /*2b270*/  PLOP3.LUT P6, PT, P6, PT, PT, 0x8, 0x0 ;  /* 0x000000000000781c */ /* 0x000fe200037ce170 */
[----:B------:R-:W-:-:S12]  /*2b280*/  IMAD.MOV.U32 R15, RZ, RZ, -0x1 ;  /* 0xffffffffff0f7424 */ /* 0x000fd800078e00ff */
[----:B0-----:R-:W-:Y:S05]  /*2b290*/  WARPSYNC.COLLECTIVE R15, `(.L_x_8342) ;  /* 0x000000000f087348 */ /* 0x001fea0003c00000 */
[----:B------:R-:W-:Y:S01]  /*2b2a0*/  VOTE.ANY R14, PT, P6 ;  /* 0x00000000000e7806 */ /* 0x000fe200030e0100 */
[----:B0-----:R-:W-:Y:S06]  /*2b2b0*/  ENDCOLLECTIVE ;  /* 0x000000000000791b */ /* 0x001fec0003800000 */
.L_x_8342:
[----:B------:R-:W-:Y:S05]  /*2b2c0*/  BSYNC B0 ;  /* 0x0000000000007941 */ /* 0x000fea0003800000 */
.L_x_8341:
        /* <DEDUP_REMOVED lines=10> */
.L_x_8343:
[----:B------:R-:W-:Y:S02]  /*2b370*/  IMAD.MOV.U32 R13, RZ, RZ, R6 ;  /* 0x000000ffff0d7224 */ /* 0x000fe400078e0006 */
[----:B------:R-:W-:-:S07]  /*2b380*/  IMAD.MOV.U32 R4, RZ, RZ, R14 ;  /* 0x000000ffff047224 */ /* 0x000fce00078e000e */
[----:B------:R-:W-:Y:S05]  /*2b390*/  WARPSYNC.COLLECTIVE R15, `(.L_x_8344) ;  /* 0x000000000f087348 */ /* 0x000fea0003c00000 */
[----:B------:R0:W1:Y:S02]  /*2b3a0*/  SHFL.IDX P6, R14, R13, R12, R11 ;  /* 0x0000000c0d0e7389 */ /* 0x00006400000c000b */
[----:B01----:R-:W-:Y:S01]  /*2b3b0*/  ENDCOLLECTIVE ;  /* 0x000000000000791b */ /* 0x003fe20003800000 */
.L_x_8344:
[----:B------:R-:W-:Y:S02]  /*2b3c0*/  IMAD.MOV.U32 R6, RZ, RZ, R14 ;  /* 0x000000ffff067224 */ /* 0x000fe400078e000e */
[----:B------:R-:W-:-:S05]  /*2b3d0*/  IMAD.IADD R10, R3, 0x1, R10 ;  /* 0x00000001030a7824 */ /* 0x000fca00078e020a */
[----:B------:R2:W-:Y:S01]  /*2b3e0*/  STL [R1+0xc], R10 ;  /* 0x00000c0a01007387 */ /* 0x0005e20000100800 */
[----:B------:R-:W-:Y:S05]  /*2b3f0*/  BRA `(.L_x_8345) ;  /* 0xffffffb000dc7947 */ /* 0x000fea000383ffff */
.L_x_8176:
        /* <DEDUP_REMOVED lines=8> */
.L_x_8347:
[----:B------:R-:W-:Y:S05]  /*2b480*/  BSYNC B0 ;  /* 0x0000000000007941 */ /* 0x000fea0003800000 */
.L_x_8346:
[----:B------:R-:W-:Y:S01]  /*2b490*/  IMAD.MOV.U32 R3, RZ, RZ, R14 ;  /* 0x000000ffff037224 */ /* 0x000fe200078e000e */
[----:B------:R-:W-:Y:S06]  /*2b4a0*/  BRA `(.L_x_8348) ;  /* 0xffffffb000c87947 */ /* 0x000fec000383ffff */
.L_x_8182:
[----:B0-----:R0:W1:Y:S02]  /*2b4b0*/  SYNCS.PHASECHK.TRANS64.TRYWAIT P0, [R0+URZ+0x28820], R3 ;  /* 0x02882003000075a7 */ /* 0x001064000800017f */
[----:B-1----:R-:W-:Y:S05]  /*2b4c0*/  @!P0 NANOSLEEP.SYNCS 0x989680 ;  /* 0x009896800000895d */ /* 0x002fea0003900000 */
[----:B------:R-:W1:Y:S02]  /*2b4d0*/  @!P0 SYNCS.PHASECHK.TRANS64 P0, [R0+URZ+0x28820], R3 ;  /* 0x02882003000085a7 */ /* 0x000e64000800007f */
[----:B-1----:R-:W-:Y:S05]  /*2b4e0*/  @!P0 BRA `(.L_x_8182) ;  /* 0xfffffffc00f08947 */ /* 0x002fea000383ffff */
[----:B------:R-:W-:Y:S05]  /*2b4f0*/  BRA `(.L_x_8349) ;  /* 0xffffffbc00647947 */ /* 0x000fea000383ffff */
.L_x_8183:
        /* <DEDUP_REMOVED lines=11> */
.L_x_8351:
[----:B------:R-:W-:Y:S05]  /*2b5b0*/  BSYNC B0 ;  /* 0x0000000000007941 */ /* 0x000fea0003800000 */
.L_x_8350:
[----:B------:R-:W-:Y:S05]  /*2b5c0*/  BRA `(.L_x_8352) ;  /* 0xffffffbc004c7947 */ /* 0x000fea000383ffff */
.L_x_8184:
[----:B------:R-:W-:Y:S01]  /*2b5d0*/  BSSY B0, `(.L_x_8353) ;  /* 0x0000006000007945 */ /* 0x000fe20003800000 */
[----:B------:R-:W-:-:S07]  /*2b5e0*/  IMAD.MOV.U32 R15, RZ, RZ, -0x1 ;  /* 0xffffffffff0f7424 */ /* 0x000fce00078e00ff */
[----:B01-3--:R-:W-:Y:S05]  /*2b5f0*/  WARPSYNC.COLLECTIVE R15, `(.L_x_8354) ;  /* 0x000000000f0c7348 */ /* 0x00bfea0003c00000 */
[----:B------:R-:W-:Y:S02]  /*2b600*/  ELECT P6, UR62, PT ;  /* 0x00000000003e782f */ /* 0x000fe400038c0000 */
[----:B------:R-:W-:Y:S01]  /*2b610*/  MOV R14, UR62 ;  /* 0x0000003e000e7c02 */ /* 0x000fe20008000f00 */
[----:B01-3--:R-:W-:Y:S10]  /*2b620*/  ENDCOLLECTIVE ;  /* 0x000000000000791b */ /* 0x00bff40003800000 */
.L_x_8354:
[----:B------:R-:W-:Y:S05]  /*2b630*/  BSYNC B0 ;  /* 0x0000000000007941 */ /* 0x000fea0003800000 */
.L_x_8353:
[----:B------:R-:W-:Y:S05]  /*2b640*/  BRA `(.L_x_8355) ;  /* 0xffffffbc00407947 */ /* 0x000fea000383ffff */
.L_x_8186:
[----:B0-----:R0:W1:Y:S02]  /*2b650*/  SYNCS.PHASECHK.TRANS64.TRYWAIT P0, [R6+URZ], R5 ;  /* 0x00000005060075a7 */ /* 0x001064000800017f */
[----:B-1----:R-:W-:Y:S05]  /*2b660*/  @!P0 NANOSLEEP.SYNCS 0x989680 ;  /* 0x009896800000895d */ /* 0x002fea0003900000 */
[----:B------:R-:W1:Y:S02]  /*2b670*/  @!P0 SYNCS.PHASECHK.TRANS64 P0, [R6+URZ], R5 ;  /* 0x00000005060085a7 */ /* 0x000e64000800007f */
[----:B-1----:R-:W-:Y:S05]  /*2b680*/  @!P0 BRA `(.L_x_8186) ;  /* 0xfffffffc00f08947 */ /* 0x002fea000383ffff */
[----:B------:R-:W-:Y:S05]  /*2b690*/  BRA `(.L_x_8356) ;  /* 0xffffffbc00787947 */ /* 0x000fea000383ffff */
.L_x_8187:
[----:B-1----:R1:W2:Y:S02]  /*2b6a0*/  SYNCS.PHASECHK.TRANS64.TRYWAIT P0, [R7+URZ], R2 ;  /* 0x00000002070075a7 */ /* 0x0022a4000800017f */
[----:B--2---:R-:W-:Y:S05]  /*2b6b0*/  @!P0 NANOSLEEP.SYNCS 0x989680 ;  /* 0x009896800000895d */ /* 0x004fea0003900000 */
[----:B------:R-:W2:Y:S02]  /*2b6c0*/  @!P0 SYNCS.PHASECHK.TRANS64 P0, [R7+URZ], R2 ;  /* 0x00000002070085a7 */ /* 0x000ea4000800007f */
[----:B--2---:R-:W-:Y:S05]  /*2b6d0*/  @!P0 BRA `(.L_x_8187) ;  /* 0xfffffffc00f08947 */ /* 0x004fea000383ffff */
[----:B------:R-:W-:Y:S05]  /*2b6e0*/  BRA `(.L_x_8357) ;  /* 0xffffffbc006c7947 */ /* 0x000fea000383ffff */
.L_x_8189:
[----:B--2---:R2:W4:Y:S02]  /*2b6f0*/  SYNCS.PHASECHK.TRANS64.TRYWAIT P0, [R4+URZ], R5 ;  /* 0x00000005040075a7 */ /* 0x004524000800017f */
[----:B----4-:R-:W-:Y:S05]  /*2b700*/  @!P0 NANOSLEEP.SYNCS 0x989680 ;  /* 0x009896800000895d */ /* 0x010fea0003900000 */
[----:B------:R-:W4:Y:S02]  /*2b710*/  @!P0 SYNCS.PHASECHK.TRANS64 P0, [R4+URZ], R5 ;  /* 0x00000005040085a7 */ /* 0x000f24000800007f */
[----:B----4-:R-:W-:Y:S05]  /*2b720*/  @!P0 BRA `(.L_x_8189) ;  /* 0xfffffffc00f08947 */ /* 0x010fea000383ffff */
[----:B------:R-:W-:Y:S05]  /*2b730*/  BRA `(.L_x_8358) ;  /* 0xffffffbc00707947 */ /* 0x000fea000383ffff */
.L_x_8359:
        /* <DEDUP_REMOVED lines=12> */
.L_x_14862:


//--------------------- .text._ZN7cutlass13device_kernelIN5flash11enable_sm90INS1_16FlashAttnFwdSm90INS1_25CollectiveMainloopFwdSm90ILi2EN4cute5tupleIJNS5_1CILi1EEES8_S8_EEENS6_IJNS7_ILi128EEESA_SA_EEELi128ENS_10bfloat16_tEfNS_4arch4Sm90ELb1ELb0ELb0ELb0ELb0ELb0ELb0ELb1ELb1ELb1ELb1ELb0EEENS1_21CollectiveEpilogueFwdISB_S9_SC_SE_Li256ELb0ELb1ELb1ELb0EEENS1_19SingleTileSchedulerILb0ELb1ELb1ELi128EEEEEEEEEvNT_6ParamsE --------------------------
	.section	.text._ZN7cutlass13device_kernelIN5flash11enable_sm90INS1_16FlashAttnFwdSm90INS1_25CollectiveMainloopFwdSm90ILi2EN4cute5tupleIJNS5_1CILi1EEES8_S8_EEENS6_IJNS7_ILi128EEESA_SA_EEELi128ENS_10bfloat16_tEfNS_4arch4Sm90ELb1ELb0ELb0ELb0ELb0ELb0ELb0ELb1ELb1ELb1ELb1ELb0EEENS1_21CollectiveEpilogueFwdISB_S9_SC_SE_Li256ELb0ELb1ELb1ELb0EEENS1_19SingleTileSchedulerILb0ELb1ELb1ELi128EEEEEEEEEvNT_6ParamsE,"ax",@progbits
	.align	128
.text._ZN7cutlass13device_kernelIN5flash11enable_sm90INS1_16FlashAttnFwdSm90INS1_25CollectiveMainloopFwdSm90ILi2EN4cute5tupleIJNS5_1CILi1EEES8_S8_EEENS6_IJNS7_ILi128EEESA_SA_EEELi128ENS_10bfloat16_tEfNS_4arch4Sm90ELb1ELb0ELb0ELb0ELb0ELb0ELb0ELb1ELb1ELb1ELb1ELb0EEENS1_21CollectiveEpilogueFwdISB_S9_SC_SE_Li256ELb0ELb1ELb1ELb0EEENS1_19SingleTileSchedulerILb0ELb1ELb1ELi128EEEEEEEEEvNT_6ParamsE:
        .type           _ZN7cutlass13device_kernelIN5flash11enable_sm90INS1_16FlashAttnFwdSm90INS1_25CollectiveMainloopFwdSm90ILi2EN4cute5tupleIJNS5_1CILi1EEES8_S8_EEENS6_IJNS7_ILi128EEESA_SA_EEELi128ENS_10bfloat16_tEfNS_4arch4Sm90ELb1ELb0ELb0ELb0ELb0ELb0ELb0ELb1ELb1ELb1ELb1ELb0EEENS1_21CollectiveEpilogueFwdISB_S9_SC_SE_Li256ELb0ELb1ELb1ELb0EEENS1_19SingleTileSchedulerILb0ELb1ELb1ELi128EEEEEEEEEvNT_6ParamsE,@function
        .size           _ZN7cutlass13device_kernelIN5flash11enable_sm90INS1_16FlashAttnFwdSm90INS1_25CollectiveMainloopFwdSm90ILi2EN4cute5tupleIJNS5_1CILi1EEES8_S8_EEENS6_IJNS7_ILi128EEESA_SA_EEELi128ENS_10bfloat16_tEfNS_4arch4Sm90ELb1ELb0ELb0ELb0ELb0ELb0ELb0ELb1ELb1ELb1ELb1ELb0EEENS1_21CollectiveEpilogueFwdISB_S9_SC_SE_Li256ELb0ELb1ELb1ELb0EEENS1_19SingleTileSchedulerILb0ELb1ELb1ELi128EEEEEEEEEvNT_6ParamsE,(.L_x_14863 - _ZN7cutlass13device_kernelIN5flash11enable_sm90INS1_16FlashAttnFwdSm90INS1_25CollectiveMainloopFwdSm90ILi2EN4cute5tupleIJNS5_1CILi1EEES8_S8_EEENS6_IJNS7_ILi128EEESA_SA_EEELi128ENS_10bfloat16_tEfNS_4arch4Sm90ELb1ELb0ELb0ELb0ELb0ELb0ELb0ELb1ELb1ELb1ELb1ELb0EEENS1_21CollectiveEpilogueFwdISB_S9_SC_SE_Li256ELb0ELb1ELb1ELb0EEENS1_19SingleTileSchedulerILb0ELb1ELb1ELi128EEEEEEEEEvNT_6ParamsE)
        .other          _ZN7cutlass13device_kernelIN5flash11enable_sm90INS1_16FlashAttnFwdSm90INS1_25CollectiveMainloopFwdSm90ILi2EN4cute5tupleIJNS5_1CILi1EEES8_S8_EEENS6_IJNS7_ILi128EEESA_SA_EEELi128ENS_10bfloat16_tEfNS_4arch4Sm90ELb1ELb0ELb0ELb0ELb0ELb0ELb0ELb1ELb1ELb1ELb1ELb0EEENS1_21CollectiveEpilogueFwdISB_S9_SC_SE_Li256ELb0ELb1ELb1ELb0EEENS1_19SingleTileSchedulerILb0ELb1ELb1ELi128EEEEEEEEEvNT_6ParamsE,@"STO_CUDA_ENTRY STV_DEFAULT"
_ZN7cutlass13device_kernelIN5flash11enable_sm90INS1_16FlashAttnFwdSm90INS1_25CollectiveMainloopFwdSm90ILi2EN4cute5tupleIJNS5_1CILi1EEES8_S8_EEENS6_IJNS7_ILi128EEESA_SA_EEELi128ENS_10bfloat16_tEfNS_4arch4Sm90ELb1ELb0ELb0ELb0ELb0ELb0ELb0ELb1ELb1ELb1ELb1ELb0EEENS1_21CollectiveEpilogueFwdISB_S9_SC_SE_Li256ELb0ELb1ELb1ELb0EEENS1_19SingleTileSchedulerILb0ELb1ELb1ELi128EEEEEEEEEvNT_6ParamsE:
        /* <DEDUP_REMOVED lines=17> */
.L_x_8361:
[----:B------:R-:W-:Y:S05]  /*0110*/  BSYNC B0 ;  /* 0x0000000000007941 */ /* 0x000fea0003800000 */
.L_x_8360:
        /* <DEDUP_REMOVED lines=40> */
.L_x_8362:
        /* <DEDUP_REMOVED lines=22> */
.L_x_8363:
        /* <DEDUP_REMOVED lines=18> */
.L_x_8364:
        /* <DEDUP_REMOVED lines=22> */
.L_x_8365:
        /* <DEDUP_REMOVED lines=22> */
.L_x_8366:
        /* <DEDUP_REMOVED lines=9> */
.L_x_8369:
        /* <DEDUP_REMOVED lines=47> */
[----:B------:R-:W-:Y:S01]  /*0c60*/  IMAD.IADD R0, R3, 0x1, R0 ;  /* 0x0000000103007824 */ /* 0x000fe200078e0200 */
[----:B------:R-:W-:-:S04]  /*0c70*/  SHF.R.S32.HI R3, RZ, 0x1f, R2 ;  /* 0x0000001fff037819 */ /* 0x000fc80000011402 */
[----:B------:R-:W-:Y:S02]  /*0c80*/  SHF.R.S32.HI R5, RZ, 0x1f, R0 ;  /* 0x0000001fff057819 */ /* 0x000fe40000011400 */
[----:B------:R-:W-:Y:S02]  /*0c90*/  LEA.HI R3, R3, R2, RZ, 0x7 ;  /* 0x0000000203037211 */ /* 0x000fe400078f38ff */
[----:B------:R-:W-:Y:S02]  /*0ca0*/  LEA.HI R5, R5, R0, RZ, 0x7 ;  /* 0x0000000005057211 */ /* 0x000fe400078f38ff */
[----:B------:R-:W-:Y:S02]  /*0cb0*/  SHF.R.S32.HI R3, RZ, 0x7, R3 ;  /* 0x00000007ff037819 */ /* 0x000fe40000011403 */
[----:B------:R-:W-:-:S04]  /*0cc0*/  SHF.R.S32.HI R0, RZ, 0x7, R5 ;  /* 0x00000007ff007819 */ /* 0x000fc80000011405 */
[----:B------:R-:W-:-:S04]  /*0cd0*/  VIMNMX R11, R3, R0, PT ;  /* 0x00000000030b7248 */ /* 0x000fc80003fe0100 */
[----:B------:R-:W-:-:S13]  /*0ce0*/  ISETP.GE.AND P1, PT, R11, 0x1, PT ;  /* 0x000000010b00780c */ /* 0x000fda0003f26270 */
[----:B------:R-:W-:Y:S05]  /*0cf0*/  @!P1 BRA `(.L_x_8371) ;  /* 0x00000000006c9947 */ /* 0x000fea0003800000 */
[-C--:B0-----:R-:W-:Y:S02]  /*0d00*/  IABS R7, R4.reuse ;  /* 0x0000000400077213 */ /* 0x081fe40000000000 */
        /* <DEDUP_REMOVED lines=26> */
.L_x_8371:
[-C--:B------:R-:W-:Y:S01]  /*0eb0*/  IMAD R17, R17, R22.reuse, RZ ;  /* 0x0000001611117224 */ /* 0x080fe200078e02ff */
[----:B------:R-:W-:Y:S01]  /*0ec0*/  PLOP3.LUT P0, PT, PT, PT, PT, 0x80, 0x0 ;  /* 0x000000000000781c */ /* 0x000fe20003f0f070 */
[----:B------:R-:W-:Y:S01]  /*0ed0*/  VIADD R152, R12, 0xffffff80 ;  /* 0xffffff800c987836 */ /* 0x000fe20000000000 */
[----:B------:R-:W-:Y:S02]  /*0ee0*/  CS2R R2, SRZ ;  /* 0x0000000000027805 */ /* 0x000fe4000001ff00 */
[----:B------:R-:W-:Y:S02]  /*0ef0*/  CS2R R150, SRZ ;  /* 0x0000000000967805 */ /* 0x000fe4000001ff00 */
[----:B------:R-:W-:Y:S02]  /*0f00*/  VIADDMNMX R22, R17, R22, R11, PT ;  /* 0x0000001611167246 */ /* 0x000fe4000380010b */
[----:B------:R-:W-:Y:S02]  /*0f10*/  CS2R R148, SRZ ;  /* 0x0000000000947805 */ /* 0x000fe4000001ff00 */
        /* <DEDUP_REMOVED lines=37> */
[----:B------:R-:W2:Y:S01]  /*1170*/  SHFL.IDX PT, R0, R90, RZ, 0x1f ;  /* 0x00001fff5a007589 */ /* 0x000ea200000e0000 */
[----:B-1----:R-:W-:-:S04]  /*1180*/  ULEA UR36, UR5, UR36, 0x18 ;  /* 0x0000002405247291 */ /* 0x002fc8000f8ec03f */
[----:B------:R-:W-:-:S04]  /*1190*/  UIADD3 UR5, UR36, 0x10400, URZ ;  /* 0x0001040024057890 */ /* 0x000fc8000fffe03f */
[----:B------:R-:W-:Y:S01]  /*11a0*/  ULOP3.LUT UP0, URZ, UR5, 0x3ff, URZ, 0xc0, !UPT ;  /* 0x000003ff053f7892 */ /* 0x000fe2000f80c03f */
[----:B--2---:R-:W-:-:S05]  /*11b0*/  R2UR UR37, R0 ;  /* 0x00000000002572ca */ /* 0x004fca00000e0000 */
        /* <DEDUP_REMOVED lines=11> */
[----:B0-----:R-:W-:Y:S01]  /*1270*/  IMAD.U32 R4, RZ, RZ, UR4 ;  /* 0x00000004ff047e24 */ /* 0x001fe2000f8e00ff */
        /* <DEDUP_REMOVED lines=12> */
.L_x_8373:
[----:B------:R-:W2:Y:S01]  /*1340*/  LDL.LU R2, [R1+0x14] ;  /* 0x0000140001027983 */ /* 0x000ea20000300800 */
[----:B------:R-:W-:-:S04]  /*1350*/  SHF.L.U32 R3, RZ, 0x1f, RZ ;  /* 0x0000001fff037819 */ /* 0x000fc800000006ff */
[----:B------:R-:W1:Y:S01]  /*1360*/  SYNCS.PHASECHK.TRANS64.TRYWAIT P1, [UR36+0x28800], R3 ;  /* 0x02880003ff0075a7 */ /* 0x000e620008020164 */
[----:B--2---:R-:W-:-:S04]  /*1370*/  LOP3.LUT R0, R2, 0x1, RZ, 0xfc, !PT ;  /* 0x0000000102007812 */ /* 0x004fc800078efcff */
[----:B------:R-:W-:Y:S01]  /*1380*/  ISETP.NE.AND P0, PT, R0, 0x3, PT ;  /* 0x000000030000780c */ /* 0x000fe20003f05270 */
[----:B-1----:R-:W-:-:S12]  /*1390*/  @!P1 BRA `(.L_x_8374) ;  /* 0x000000c800ec9947 */ /* 0x002fd80003800000 */
.L_x_8488:
[----:B------:R-:W-:Y:S05]  /*13a0*/  @!P0 BRA `(.L_x_8375) ;  /* 0x0000000000048947 */ /* 0x000fea0003800000 */
[----:B------:R-:W-:Y:S01]  /*13b0*/  BPT.TRAP 0x1 ;  /* 0x000000040000795c */ /* 0x000fe20000300000 */
.L_x_8375:
[----:B------:R2:W3:Y:S01]  /*13c0*/  SYNCS.PHASECHK.TRANS64.TRYWAIT P2, [UR36+0x28830], R3 ;  /* 0x02883003ff0075a7 */ /* 0x0004e20008040164 */
[----:B------:R-:W-:Y:S05]  /*13d0*/  @!P0 BRA `(.L_x_8376) ;  /* 0x0000000000048947 */ /* 0x000fea0003800000 */
[----:B------:R-:W-:Y:S01]  /*13e0*/  BPT.TRAP 0x1 ;  /* 0x000000040000795c */ /* 0x000fe20000300000 */
.L_x_8376:
[----:B-1----:R-:W1:Y:S01]  /*13f0*/  S2R R0, SR_TID.X ;  /* 0x0000000000007919 */ /* 0x002e620000002100 */
[----:B------:R-:W-:-:S05]  /*1400*/  IMAD.U32 R2, RZ, RZ, UR38 ;  /* 0x00000026ff027e24 */ /* 0x000fca000f8e00ff */
[----:B------:R-:W-:Y:S02]  /*1410*/  LOP3.LUT R2, R2, 0x10000, RZ, 0xfc, !PT ;  /* 0x0001000002027812 */ /* 0x000fe400078efcff */
[----:B-1----:R-:W-:-:S04]  /*1420*/  LOP3.LUT R0, R0, 0x7f, RZ, 0xc0, !PT ;  /* 0x0000007f00007812 */ /* 0x002fc800078ec0ff */
[----:B------:R-:W-:Y:S01]  /*1430*/  ISETP.NE.AND P1, PT, R0, RZ, PT ;  /* 0x000000ff0000720c */ /* 0x000fe20003f25270 */
[----:B---3--:R-:W-:-:S12]  /*1440*/  @P2 BRA `(.L_x_8377) ;  /* 0x0000000000082947 */ /* 0x008fd80003800000 */
[----:B------:R-:W1:Y:S02]  /*1450*/  SYNCS.PHASECHK.TRANS64.TRYWAIT P2, [UR36+0x28830], R3 ;  /* 0x02883003ff0075a7 */ /* 0x000e640008040164 */
[----:B-1----:R-:W-:Y:S05]  /*1460*/  @!P2 BRA `(.L_x_8378) ;  /* 0x000000c800d0a947 */ /* 0x002fea0003800000 */
.L_x_8377:
[----:B------:R-:W-:Y:S05]  /*1470*/  WARPSYNC.ALL ;  /* 0x0000000000007948 */ /* 0x000fea0003800000 */
[----:B-12---:R-:W-:Y:S01]  /*1480*/  IMAD.MOV.U32 R3, RZ, RZ, 0x40000040 ;  /* 0x40000040ff037424 */ /* 0x006fe200078e00ff */
        /* <DEDUP_REMOVED lines=9> */
[----:B------:R-:W1:Y:S01]  /*1520*/  LDC R0, c[0x0][0x448] ;  /* 0x00011200ff007b82 */ /* 0x000e620000000800 */
        /* <DEDUP_REMOVED lines=9> */
[C---:B0-----:R-:W-:Y:S01]  /*15c0*/  IMAD.IADD R4, R152.reuse, 0x1, -R5 ;  /* 0x0000000198047824 */ /* 0x041fe200078e0a05 */
[----:B------:R-:W-:Y:S01]  /*15d0*/  UMOV UR10, UR6 ;  /* 0x00000006000a7c82 */ /* 0x000fe20008000000 */
[----:B------:R-:W-:Y:S01]  /*15e0*/  UIADD3 UR12, UR28, 0x6, URZ ;  /* 0x000000061c0c7890 */ /* 0x000fe2000fffe03f */
[----:B------:R-:W-:Y:S01]  /*15f0*/  HGMMA.64x128x16.F32.BF16 R24, gdesc[UR8], RZ, !UPT, gsb0 ;  /* 0x01e00000081879f0 */ /* 0x000fe2000c0018ff */
[----:B------:R-:W-:Y:S01]  /*1600*/  UIADD3 UR8, UR28, 0x4, URZ ;  /* 0x000000041c087890 */ /* 0x000fe2000fffe03f */
[----:B------:R-:W-:Y:S01]  /*1610*/  SHF.R.S32.HI R5, RZ, 0x1f, R4 ;  /* 0x0000001fff057819 */ /* 0x000fe20000011404 */
[----:B------:R-:W-:Y:S01]  /*1620*/  UIADD3 UR10, UR6, 0x4, URZ ;  /* 0x00000004060a7890 */ /* 0x000fe2000fffe03f */
[----:B------:R-:W-:Y:S01]  /*1630*/  LOP3.LUT R89, R89, 0xfffffffc, RZ, 0xc0, !PT ;  /* 0xfffffffc59597812 */ /* 0x000fe200078ec0ff */
[----:B------:R-:W-:Y:S01]  /*1640*/  UMOV UR9, 0x40000040 ;  /* 0x4000004000097882 */ /* 0x000fe20000000000 */
[----:B------:R-:W-:Y:S01]  /*1650*/  UMOV UR11, 0x40000040 ;  /* 0x40000040000b7882 */ /* 0x000fe20000000000 */
[----:B------:R-:W-:Y:S01]  /*1660*/  UIADD3 UR14, UR6, 0x6, URZ ;  /* 0x00000006060e7890 */ /* 0x000fe2000fffe03f */
[CC--:B------:R-:W-:Y:S01]  /*1670*/  LEA.HI R6, R5.reuse, R4.reuse, RZ, 0x5 ;  /* 0x0000000405067211 */ /* 0x0c0fe200078f28ff */
[----:B------:R-:W-:Y:S01]  /*1680*/  UIADD3 UR16, UR28, 0x400, URZ ;  /* 0x000004001c107890 */ /* 0x000fe2000fffe03f */
[----:B------:R-:W-:Y:S01]  /*1690*/  IMAD.IADD R89, R152, 0x1, -R89 ;  /* 0x0000000198597824 */ /* 0x000fe200078e0a59 */
[----:B------:R-:W-:Y:S01]  /*16a0*/  UIADD3 UR18, UR6, 0x400, URZ ;  /* 0x0000040006127890 */ /* 0x000fe2000fffe03f */
[----:B-1----:R-:W-:Y:S01]  /*16b0*/  ISETP.NE.AND P2, PT, R0, 0x1, PT ;  /* 0x000000010000780c */ /* 0x002fe20003f45270 */
[----:B------:R-:W-:Y:S01]  /*16c0*/  UMOV UR19, 0x40000040 ;  /* 0x4000004000137882 */ /* 0x000fe20000000000 */
[----:B------:R-:W-:Y:S01]  /*16d0*/  UIADD3 UR20, UR28, 0x402, URZ ;  /* 0x000004021c147890 */ /* 0x000fe2000fffe03f */
[----:B------:R-:W-:Y:S01]  /*16e0*/  LEA.HI R0, R5, R4, RZ, 0x2 ;  /* 0x0000000405007211 */ /* 0x000fe200078f10ff */
[----:B------:R-:W-:Y:S01]  /*16f0*/  UIADD3 UR22, UR6, 0x402, URZ ;  /* 0x0000040206167890 */ /* 0x000fe2000fffe03f */
[----:B------:R-:W-:Y:S01]  /*1700*/  SHF.R.S32.HI R6, RZ, 0x5, R6 ;  /* 0x00000005ff067819 */ /* 0x000fe20000011406 */
        /* <DEDUP_REMOVED lines=11> */
[----:B------:R-:W-:Y:S01]  /*17c0*/  LEA.HI R7, R90, R90, RZ, 0x1 ;  /* 0x0000005a5a077211 */ /* 0x000fe200078f08ff */
[----:B------:R-:W-:Y:S01]  /*17d0*/  UMOV UR29, 0x40000040 ;  /* 0x40000040001d7882 */ /* 0x000fe20000000000 */
[----:B------:R-:W-:Y:S01]  /*17e0*/  UMOV UR31, 0x40000040 ;  /* 0x40000040001f7882 */ /* 0x000fe20000000000 */
[----:B------:R-:W-:Y:S01]  /*17f0*/  LEA.HI R8, R8, R5, RZ, 0x3 ;  /* 0x0000000508087211 */ /* 0x000fe200078f18ff */
[----:B------:R-:W-:Y:S01]  /*1800*/  IMAD R10, R6, 0x10, R23 ;  /* 0x00000010060a7824 */ /* 0x000fe200078e0217 */
[----:B------:R-:W-:Y:S01]  /*1810*/  LOP3.LUT R7, R7, 0x3fffffe, RZ, 0xc0, !PT ;  /* 0x03fffffe07077812 */ /* 0x000fe200078ec0ff */
[----:B------:R-:W1:Y:S01]  /*1820*/  @P2 LDC R14, c[0x0][0x450] ;  /* 0x00011400ff0e2b82 */ /* 0x000e620000000800 */
[----:B------:R-:W-:Y:S01]  /*1830*/  LEA.HI R9, R89, R89, RZ, 0x1 ;  /* 0x0000005959097211 */ /* 0x000fe200078f08ff */
[----:B------:R-:W-:Y:S01]  /*1840*/  IMAD.MOV.U32 R11, RZ, RZ, -0x80 ;  /* 0xffffff80ff0b7424 */ /* 0x000fe200078e00ff */
[----:B------:R-:W-:Y:S01]  /*1850*/  LOP3.LUT R8, R8, 0xfffffff8, RZ, 0xc0, !PT ;  /* 0xfffffff808087812 */ /* 0x000fe200078ec0ff */
[----:B------:R-:W-:Y:S01]  /*1860*/  IMAD.IADD R7, R90, 0x1, -R7 ;  /* 0x000000015a077824 */ /* 0x000fe200078e0a07 */
[----:B------:R-:W-:Y:S01]  /*1870*/  LOP3.LUT R6, R9, 0x1ffffffe, RZ, 0xc0, !PT ;  /* 0x1ffffffe09067812 */ /* 0x000fe200078ec0ff */
[----:B------:R-:W-:Y:S01]  /*1880*/  IMAD R11, R22, R11, 0x80 ;  /* 0x00000080160b7424 */ /* 0x000fe200078e020b */
[----:B------:R-:W-:Y:S01]  /*1890*/  IADD3 R8, R10, R5, -R8 ;  /* 0x000000050a087210 */ /* 0x000fe20007ffe808 */
[----:B------:R-:W-:Y:S01]  /*18a0*/  ULDC UR4, c[0x0][0x2f0] ;  /* 0x0000bc0000047ab9 */ /* 0x000fe20000000800 */
[----:B------:R-:W-:Y:S01]  /*18b0*/  LOP3.LUT R9, R0, 0x7ffffffc, RZ, 0xc0, !PT ;  /* 0x7ffffffc00097812 */ /* 0x000fe200078ec0ff */
[----:B------:R-:W-:Y:S01]  /*18c0*/  IMAD.IADD R5, R89, 0x1, -R6 ;  /* 0x0000000159057824 */ /* 0x000fe200078e0a06 */
[----:B------:R-:W-:Y:S01]  /*18d0*/  ULDC UR5, c[0x0][0x988] ;  /* 0x0002620000057ab9 */ /* 0x000fe20000000800 */
[----:B------:R-:W-:Y:S01]  /*18e0*/  IMAD R8, R7, 0x40, R8 ;  /* 0x0000004007087824 */ /* 0x000fe200078e0208 */
[----:B------:R-:W-:Y:S01]  /*18f0*/  CS2R R150, SRZ ;  /* 0x0000000000967805 */ /* 0x000fe2000001ff00 */
[----:B------:R-:W-:Y:S01]  /*1900*/  IMAD.IADD R4, R4, 0x1, -R9 ;  /* 0x0000000104047824 */ /* 0x000fe200078e0a09 */
[----:B------:R-:W-:Y:S01]  /*1910*/  CS2R R148, SRZ ;  /* 0x0000000000947805 */ /* 0x000fe2000001ff00 */
[----:B------:R-:W-:Y:S01]  /*1920*/  IMAD R5, R5, 0x8, R8 ;  /* 0x0000000805057824 */ /* 0x000fe200078e0208 */
[----:B------:R-:W-:Y:S01]  /*1930*/  CS2R R146, SRZ ;  /* 0x0000000000927805 */ /* 0x000fe2000001ff00 */
[----:B------:R-:W-:Y:S01]  /*1940*/  VIADD R9, R11, 0x1 ;  /* 0x000000010b097836 */ /* 0x000fe20000000000 */
[----:B------:R-:W-:Y:S01]  /*1950*/  CS2R R144, SRZ ;  /* 0x0000000000907805 */ /* 0x000fe2000001ff00 */
[----:B0-----:R-:W-:Y:S01]  /*1960*/  @P2 IMAD.HI.U32 R7, R5, R12, RZ ;  /* 0x0000000c05072227 */ /* 0x001fe200078e00ff */
[----:B------:R-:W-:-:S02]  /*1970*/  CS2R R142, SRZ ;  /* 0x00000000008e7805 */ /* 0x000fc4000001ff00 */
[----:B------:R-:W-:Y:S02]  /*1980*/  CS2R R140, SRZ ;  /* 0x00000000008c7805 */ /* 0x000fe4000001ff00 */
[----:B------:R-:W-:Y:S01]  /*1990*/  CS2R R138, SRZ ;  /* 0x00000000008a7805 */ /* 0x000fe2000001ff00 */
[----:B------:R-:W-:Y:S01]  /*19a0*/  IMAD.MOV.U32 R6, RZ, RZ, R5 ;  /* 0x000000ffff067224 */ /* 0x000fe200078e0005 */
[----:B-1----:R-:W-:Y:S01]  /*19b0*/  @P2 SHF.R.U32.HI R6, RZ, R14, R7 ;  /* 0x0000000eff062219 */ /* 0x002fe20000011607 */
[----:B------:R-:W-:Y:S01]  /*19c0*/  IMAD R9, R4, -0x2, R9 ;  /* 0xfffffffe04097824 */ /* 0x000fe200078e0209 */
[----:B------:R-:W0:Y:S01]  /*19d0*/  LDC R7, c[0x0][0x288] ;  /* 0x0000a200ff077b82 */ /* 0x000e220000000800 */
[C---:B------:R-:W-:Y:S01]  /*19e0*/  IMAD R11, R16.reuse, UR4, R11 ;  /* 0x00000004100b7c24 */ /* 0x040fe2000f8e020b */
[----:B------:R-:W-:Y:S01]  /*19f0*/  CS2R R136, SRZ ;  /* 0x0000000000887805 */ /* 0x000fe2000001ff00 */
[----:B------:R-:W1:Y:S01]  /*1a00*/  SHFL.IDX PT, R10, R6, RZ, 0x1c1f ;  /* 0x001c1fff060a7589 */ /* 0x000e6200000e0000 */
[----:B------:R-:W-:Y:S01]  /*1a10*/  IMAD R8, R16, UR4, R9 ;  /* 0x0000000410087c24 */ /* 0x000fe2000f8e0209 */
[----:B------:R-:W-:Y:S01]  /*1a20*/  CS2R R134, SRZ ;  /* 0x0000000000867805 */ /* 0x000fe2000001ff00 */
[----:B------:R-:W-:Y:S01]  /*1a30*/  IMAD R11, R4, -0x2, R11 ;  /* 0xfffffffe040b7824 */ /* 0x000fe200078e020b */
[----:B------:R-:W2:Y:S01]  /*1a40*/  SHFL.IDX PT, R6, R6, 0x1, 0x1c1f ;  /* 0x003c1f0006067f89 */ /* 0x000ea200000e0000 */
[----:B------:R-:W-:-:S02]  /*1a50*/  CS2R R132, SRZ ;  /* 0x0000000000847805 */ /* 0x000fc4000001ff00 */
[----:B------:R-:W-:Y:S02]  /*1a60*/  CS2R R130, SRZ ;  /* 0x0000000000827805 */ /* 0x000fe4000001ff00 */
[----:B------:R-:W-:Y:S01]  /*1a70*/  CS2R R128, SRZ ;  /* 0x0000000000807805 */ /* 0x000fe2000001ff00 */
[----:B0-----:R-:W-:-:S05]  /*1a80*/  IMAD.IADD R0, R8, 0x1, -R7 ;  /* 0x0000000108007824 */ /* 0x001fca00078e0a07 */
[----:B-1----:R-:W-:Y:S02]  /*1a90*/  VIADDMNMX R0, R10, R0, R11, PT ;  /* 0x000000000a007246 */ /* 0x002fe4000380010b */
[----:B--2---:R-:W-:Y:S02]  /*1aa0*/  IADD3 R8, R6, -R7, R8 ;  /* 0x8000000706087210 */ /* 0x004fe40007ffe008 */
[C---:B------:R-:W-:Y:S02]  /*1ab0*/  ISETP.GT.AND P3, PT, R0.reuse, RZ, PT ;  /* 0x000000ff0000720c */ /* 0x040fe40003f64270 */
[C---:B------:R-:W-:Y:S02]  /*1ac0*/  ISETP.GT.AND P4, PT, R0.reuse, 0x1, PT ;  /* 0x000000010000780c */ /* 0x040fe40003f84270 */
[----:B------:R-:W-:Y:S02]  /*1ad0*/  ISETP.GT.AND P5, PT, R0, 0x8, PT ;  /* 0x000000080000780c */ /* 0x000fe40003fa4270 */
[----:B------:R-:W-:Y:S01]  /*1ae0*/  VIMNMX R8, R11, R8, PT ;  /* 0x000000080b087248 */ /* 0x000fe20003fe0100 */
[----:B------:R-:W-:-:S02]  /*1af0*/  WARPGROUP.DEPBAR.LE gsb0, 0x0 ;  /* 0x00008000000079c5 */ /* 0x000fc40000010000 */
        /* <DEDUP_REMOVED lines=21> */
[----:B------:R-:W-:Y:S02]  /*1c50*/  FSEL R13, R24, -INF , P3 ;  /* 0xff800000180d7808 */ /* 0x000fe40001800000 */
[----:B------:R-:W-:Y:S02]  /*1c60*/  FSEL R25, R25, -INF , P4 ;  /* 0xff80000019197808 */ /* 0x000fe40002000000 */
[----:B------:R-:W-:Y:S02]  /*1c70*/  ISETP.GT.AND P3, PT, R0, 0x9, PT ;  /* 0x000000090000780c */ /* 0x000fe40003f64270 */
[----:B------:R-:W-:-:S02]  /*1c80*/  FSEL R15, R28, -INF , P5 ;  /* 0xff8000001c0f7808 */ /* 0x000fc40002800000 */
[----:B------:R-:W-:Y:S02]  /*1c90*/  FMNMX.FTZ R10, R13, R25, !PT ;  /* 0x000000190d0a7209 */ /* 0x000fe40007810000 */
[C---:B------:R-:W-:Y:S02]  /*1ca0*/  ISETP.GT.AND P4, PT, R0.reuse, 0x10, PT ;  /* 0x000000100000780c */ /* 0x040fe40003f84270 */
[----:B------:R-:W-:Y:S02]  /*1cb0*/  FSEL R29, R29, -INF , P3 ;  /* 0xff8000001d1d7808 */ /* 0x000fe40001800000 */
[----:B------:R-:W-:Y:S02]  /*1cc0*/  FMNMX.FTZ R10, R15, R10, !PT ;  /* 0x0000000a0f0a7209 */ /* 0x000fe40007810000 */
[----:B------:R-:W-:Y:S02]  /*1cd0*/  ISETP.GT.AND P3, PT, R0, 0x11, PT ;  /* 0x000000110000780c */ /* 0x000fe40003f64270 */
[----:B------:R-:W-:-:S02]  /*1ce0*/  FSEL R21, R32, -INF , P4 ;  /* 0xff80000020157808 */ /* 0x000fc40002000000 */
[----:B------:R-:W-:Y:S02]  /*1cf0*/  FMNMX.FTZ R10, R29, R10, !PT ;  /* 0x0000000a1d0a7209 */ /* 0x000fe40007810000 */
[C---:B------:R-:W-:Y:S02]  /*1d00*/  ISETP.GT.AND P4, PT, R0.reuse, 0x18, PT ;  /* 0x000000180000780c */ /* 0x040fe40003f84270 */
[----:B------:R-:W-:Y:S02]  /*1d10*/  FSEL R33, R33, -INF , P3 ;  /* 0xff80000021217808 */ /* 0x000fe40001800000 */
[----:B------:R-:W-:Y:S02]  /*1d20*/  FMNMX.FTZ R10, R21, R10, !PT ;  /* 0x0000000a150a7209 */ /* 0x000fe40007810000 */
[----:B------:R-:W-:Y:S02]  /*1d30*/  ISETP.GT.AND P3, PT, R0, 0x19, PT ;  /* 0x000000190000780c */ /* 0x000fe40003f64270 */
[----:B------:R-:W-:Y:S01]  /*1d40*/  FSEL R89, R36, -INF , P4 ;  /* 0xff80000024597808 */ /* 0x000fe20002000000 */
[----:B------:R-:W-:Y:S01]  /*1d50*/  IMAD.U32 R36, RZ, RZ, UR36 ;  /* 0x00000024ff247e24 */ /* 0x000fe2000f8e00ff */
[----:B------:R-:W-:-:S02]  /*1d60*/  FMNMX.FTZ R10, R33, R10, !PT ;  /* 0x0000000a210a7209 */ /* 0x000fc40007810000 */
[C---:B------:R-:W-:Y:S02]  /*1d70*/  ISETP.GT.AND P4, PT, R0.reuse, 0x20, PT ;  /* 0x000000200000780c */ /* 0x040fe40003f84270 */
[----:B------:R-:W-:Y:S02]  /*1d80*/  FSEL R37, R37, -INF , P3 ;  /* 0xff80000025257808 */ /* 0x000fe40001800000 */
[----:B------:R-:W-:Y:S02]  /*1d90*/  FMNMX.FTZ R10, R89, R10, !PT ;  /* 0x0000000a590a7209 */ /* 0x000fe40007810000 */
[----:B------:R-:W-:Y:S02]  /*1da0*/  ISETP.GT.AND P3, PT, R0, 0x21, PT ;  /* 0x000000210000780c */ /* 0x000fe40003f64270 */
[----:B------:R-:W-:Y:S02]  /*1db0*/  FSEL R91, R40, -INF , P4 ;  /* 0xff800000285b7808 */ /* 0x000fe40002000000 */
[----:B------:R-:W-:Y:S01]  /*1dc0*/  FMNMX.FTZ R10, R37, R10, !PT ;  /* 0x0000000a250a7209 */ /* 0x000fe20007810000 */
[----:B------:R-:W0:Y:S01]  /*1dd0*/  @P2 LDC R40, c[0x0][0x44c] ;  /* 0x00011300ff282b82 */ /* 0x000e220000000800 */
        /* <DEDUP_REMOVED lines=11> */
[----:B------:R-:W-:Y:S01]  /*1e90*/  FMNMX.FTZ R10, R45, R10, !PT ;  /* 0x0000000a2d0a7209 */ /* 0x000fe20007810000 */
[----:B0-----:R-:W-:Y:S01]  /*1ea0*/  @P2 IMAD.HI.U32 R40, R23, R40, RZ ;  /* 0x0000002817282227 */ /* 0x001fe200078e00ff */
        /* <DEDUP_REMOVED lines=51> */
[----:B------:R-:W-:Y:S01]  /*21e0*/  ISETP.GT.AND P3, PT, R0, 0x79, PT ;  /* 0x000000790000780c */ /* 0x000fe20003f64270 */
[----:B------:R-:W-:Y:S01]  /*21f0*/  IMAD.U32 R0, RZ, RZ, UR5 ;  /* 0x00000005ff007e24 */ /* 0x000fe2000f8e00ff */
[----:B------:R-:W-:Y:S02]  /*2200*/  FSEL R113, R84, -INF , P4 ;  /* 0xff80000054717808 */ /* 0x000fe40002000000 */
[----:B------:R-:W-:Y:S02]  /*2210*/  FMNMX.FTZ R10, R81, R10, !PT ;  /* 0x0000000a510a7209 */ /* 0x000fe40007810000 */
[----:B------:R-:W-:-:S02]  /*2220*/  FSEL R85, R85, -INF , P3 ;  /* 0xff80000055557808 */ /* 0x000fc40001800000 */
[----:B------:R-:W-:Y:S02]  /*2230*/  FMNMX.FTZ R10, R113, R10, !PT ;  /* 0x0000000a710a7209 */ /* 0x000fe40007810000 */
[C---:B------:R-:W-:Y:S02]  /*2240*/  ISETP.GT.AND P4, PT, R8.reuse, 0x1, PT ;  /* 0x000000010800780c */ /* 0x040fe40003f84270 */
[----:B------:R-:W-:Y:S02]  /*2250*/  FMNMX.FTZ R10, R85, R10, !PT ;  /* 0x0000000a550a7209 */ /* 0x000fe40007810000 */
[----:B------:R-:W-:Y:S02]  /*2260*/  ISETP.GT.AND P5, PT, R8, 0x8, PT ;  /* 0x000000080800780c */ /* 0x000fe40003fa4270 */
[----:B------:R-:W-:Y:S01]  /*2270*/  FSEL R6, R27, -INF , P4 ;  /* 0xff8000001b067808 */ /* 0x000fe20002000000 */
[----:B------:R-:W0:Y:S01]  /*2280*/  SHFL.BFLY PT, R9, R10, 0x2, 0x1f ;  /* 0x0c401f000a097f89 */ /* 0x000e2200000e0000 */
[----:B------:R-:W-:-:S02]  /*2290*/  FSEL R117, R30, -INF , P5 ;  /* 0xff8000001e757808 */ /* 0x000fc40002800000 */
[----:B------:R-:W-:-:S04]  /*22a0*/  ISETP.GT.AND P4, PT, R8, 0x10, PT ;  /* 0x000000100800780c */ /* 0x000fc80003f84270 */
[----:B------:R-:W-:Y:S02]  /*22b0*/  FSEL R121, R34, -INF , P4 ;  /* 0xff80000022797808 */ /* 0x000fe40002000000 */
[----:B------:R-:W-:-:S04]  /*22c0*/  ISETP.GT.AND P4, PT, R8, 0x18, PT ;  /* 0x000000180800780c */ /* 0x000fc80003f84270 */
[----:B------:R-:W-:Y:S02]  /*22d0*/  FSEL R125, R38, -INF , P4 ;  /* 0xff800000267d7808 */ /* 0x000fe40002000000 */
[----:B------:R-:W-:-:S04]  /*22e0*/  ISETP.GT.AND P4, PT, R8, 0x20, PT ;  /* 0x000000200800780c */ /* 0x000fc80003f84270 */
[----:B------:R-:W-:Y:S01]  /*22f0*/  FSEL R127, R42, -INF , P4 ;  /* 0xff8000002a7f7808 */ /* 0x000fe20002000000 */
[----:B------:R-:W-:Y:S01]  /*2300*/  IMAD R42, R16, UR4, -R7 ;  /* 0x00000004102a7c24 */ /* 0x000fe2000f8e0a07 */
[----:B------:R-:W-:Y:S01]  /*2310*/  ISETP.GT.AND P4, PT, R8, 0x28, PT ;  /* 0x000000280800780c */ /* 0x000fe20003f84270 */
[----:B------:R-:W-:Y:S01]  /*2320*/  UMOV UR4, URZ ;  /* 0x0000003f00047c82 */ /* 0x000fe20008000000 */
[----:B0-----:R-:W-:-:S05]  /*2330*/  FMNMX.FTZ R12, R10, R9, !PT ;  /* 0x000000090a0c7209 */ /* 0x001fca0007810000 */
[----:B------:R-:W0:Y:S02]  /*2340*/  SHFL.BFLY PT, R9, R12, 0x1, 0x1f ;  /* 0x0c201f000c097f89 */ /* 0x000e2400000e0000 */
[----:B0-----:R-:W-:-:S04]  /*2350*/  FMNMX.FTZ R9, R12, R9, !PT ;  /* 0x000000090c097209 */ /* 0x001fc80007810000 */
[C---:B------:R-:W-:Y:S01]  /*2360*/  FSETP.NEU.FTZ.AND P3, PT, R9.reuse, -INF , PT ;  /* 0xff8000000900780b */ /* 0x040fe20003f7d000 */
[----:B------:R-:W-:-:S05]  /*2370*/  FMUL.FTZ R14, R9, R0 ;  /* 0x00000000090e7220 */ /* 0x000fca0000410000 */
[----:B------:R-:W-:Y:S02]  /*2380*/  FSEL R14, R14, RZ, P3 ;  /* 0x000000ff0e0e7208 */ /* 0x000fe40001800000 */
[----:B------:R-:W-:-:S03]  /*2390*/  ISETP.GT.AND P3, PT, R8, RZ, PT ;  /* 0x000000ff0800720c */ /* 0x000fc60003f64270 */
        /* <DEDUP_REMOVED lines=8> */
[--C-:B------:R-:W-:Y:S01]  /*2420*/  FFMA.FTZ R172, R91, R0, -R14.reuse ;  /* 0x000000005bac7223 */ /* 0x100fe2000001080e */
[----:B------:R-:W-:Y:S01]  /*2430*/  FMNMX.FTZ R10, R117, R10, !PT ;  /* 0x0000000a750a7209 */ /* 0x000fe20007810000 */
        /* <DEDUP_REMOVED lines=26> */
[-CC-:B------:R-:W-:Y:S01]  /*25e0*/  FFMA.FTZ R35, R57, R0.reuse, -R14.reuse ;  /* 0x0000000039237223 */ /* 0x180fe2000001080e */
[----:B------:R-:W-:Y:S01]  /*25f0*/  FSEL R89, R46, -INF , P4 ;  /* 0xff8000002e597808 */ /* 0x000fe20002000000 */
[--C-:B------:R-:W-:Y:S01]  /*2600*/  FFMA.FTZ R154, R101, R0, -R14.reuse ;  /* 0x00000000659a7223 */ /* 0x100fe2000001080e */
[----:B------:R-:W-:Y:S01]  /*2610*/  FMNMX.FTZ R10, R43, R10, !PT ;  /* 0x0000000a2b0a7209 */ /* 0x000fe20007810000 */
[-CC-:B------:R-:W-:Y:S01]  /*2620*/  FFMA.FTZ R61, R61, R0.reuse, -R14.reuse ;  /* 0x000000003d3d7223 */ /* 0x180fe2000001080e */
[C---:B------:R-:W-:Y:S01]  /*2630*/  ISETP.GT.AND P4, PT, R8.reuse, 0x30, PT ;  /* 0x000000300800780c */ /* 0x040fe20003f84270 */
[----:B------:R-:W0:Y:S01]  /*2640*/  MUFU.EX2 R13, R13 ;  /* 0x0000000d000d7308 */ /* 0x000e220000000800 */
[----:B------:R-:W-:Y:S01]  /*2650*/  FSEL R47, R47, -INF , P3 ;  /* 0xff8000002f2f7808 */ /* 0x000fe20001800000 */
[--C-:B------:R-:W-:Y:S01]  /*2660*/  FFMA.FTZ R103, R103, R0, -R14.reuse ;  /* 0x0000000067677223 */ /* 0x100fe2000001080e */
[----:B------:R-:W-:Y:S01]  /*2670*/  FMNMX.FTZ R10, R89, R10, !PT ;  /* 0x0000000a590a7209 */ /* 0x000fe20007810000 */
[-CC-:B------:R-:W-:Y:S01]  /*2680*/  FFMA.FTZ R65, R65, R0.reuse, -R14.reuse ;  /* 0x0000000041417223 */ /* 0x180fe2000001080e */
[----:B------:R-:W-:Y:S01]  /*2690*/  ISETP.GT.AND P3, PT, R8, 0x31, PT ;  /* 0x000000310800780c */ /* 0x000fe20003f64270 */
[--C-:B------:R-:W-:Y:S01]  /*26a0*/  FFMA.FTZ R105, R105, R0, -R14.reuse ;  /* 0x0000000069697223 */ /* 0x100fe2000001080e */
[----:B------:R-:W-:Y:S01]  /*26b0*/  FSEL R37, R50, -INF , P4 ;  /* 0xff80000032257808 */ /* 0x000fe20002000000 */
[----:B------:R-:W1:Y:S01]  /*26c0*/  MUFU.EX2 R182, R182 ;  /* 0x000000b600b67308 */ /* 0x000e620000000800 */
[----:B------:R-:W-:Y:S01]  /*26d0*/  FMNMX.FTZ R10, R47, R10, !PT ;  /* 0x0000000a2f0a7209 */ /* 0x000fe20007810000 */
[-CC-:B------:R-:W-:Y:S01]  /*26e0*/  FFMA.FTZ R69, R69, R0.reuse, -R14.reuse ;  /* 0x0000000045457223 */ /* 0x180fe2000001080e */
[C---:B------:R-:W-:Y:S01]  /*26f0*/  ISETP.GT.AND P4, PT, R8.reuse, 0x38, PT ;  /* 0x000000380800780c */ /* 0x040fe20003f84270 */
[-CC-:B------:R-:W-:Y:S01]  /*2700*/  FFMA.FTZ R107, R107, R0.reuse, -R14.reuse ;  /* 0x000000006b6b7223 */ /* 0x180fe2000001080e */
[----:B------:R-:W-:Y:S01]  /*2710*/  FSEL R51, R51, -INF , P3 ;  /* 0xff80000033337808 */ /* 0x000fe20001800000 */
[--C-:B------:R-:W-:Y:S01]  /*2720*/  FFMA.FTZ R73, R73, R0, -R14.reuse ;  /* 0x0000000049497223 */ /* 0x100fe2000001080e */
[----:B------:R-:W-:Y:S01]  /*2730*/  FMNMX.FTZ R10, R37, R10, !PT ;  /* 0x0000000a250a7209 */ /* 0x000fe20007810000 */
[----:B------:R-:W2:Y:S01]  /*2740*/  MUFU.EX2 R15, R15 ;  /* 0x0000000f000f7308 */ /* 0x000ea20000000800 */
[----:B------:R-:W-:Y:S01]  /*2750*/  ISETP.GT.AND P3, PT, R8, 0x39, PT ;  /* 0x000000390800780c */ /* 0x000fe20003f64270 */
[-CC-:B------:R-:W-:Y:S01]  /*2760*/  FFMA.FTZ R109, R109, R0.reuse, -R14.reuse ;  /* 0x000000006d6d7223 */ /* 0x180fe2000001080e */
[----:B------:R-:W-:Y:S01]  /*2770*/  FSEL R91, R54, -INF , P4 ;  /* 0xff800000365b7808 */ /* 0x000fe20002000000 */
[--C-:B------:R-:W-:Y:S01]  /*2780*/  FFMA.FTZ R77, R77, R0, -R14.reuse ;  /* 0x000000004d4d7223 */ /* 0x100fe2000001080e */
[----:B------:R-:W-:Y:S01]  /*2790*/  FMNMX.FTZ R10, R51, R10, !PT ;  /* 0x0000000a330a7209 */ /* 0x000fe20007810000 */
[-CC-:B------:R-:W-:Y:S01]  /*27a0*/  FFMA.FTZ R111, R111, R0.reuse, -R14.reuse ;  /* 0x000000006f6f7223 */ /* 0x180fe2000001080e */
[C---:B------:R-:W-:Y:S01]  /*27b0*/  ISETP.GT.AND P4, PT, R8.reuse, 0x40, PT ;  /* 0x000000400800780c */ /* 0x040fe20003f84270 */
[----:B------:R-:W3:Y:S01]  /*27c0*/  MUFU.EX2 R176, R176 ;  /* 0x000000b000b07308 */ /* 0x000ee20000000800 */
[----:B------:R-:W-:Y:S01]  /*27d0*/  FSEL R55, R55, -INF , P3 ;  /* 0xff80000037377808 */ /* 0x000fe20001800000 */
[--C-:B------:R-:W-:Y:S01]  /*27e0*/  FFMA.FTZ R81, R81, R0, -R14.reuse ;  /* 0x0000000051517223 */ /* 0x100fe2000001080e */
[----:B------:R-:W-:Y:S01]  /*27f0*/  FMNMX.FTZ R10, R91, R10, !PT ;  /* 0x0000000a5b0a7209 */ /* 0x000fe20007810000 */
[-CC-:B------:R-:W-:Y:S01]  /*2800*/  FFMA.FTZ R113, R113, R0.reuse, -R14.reuse ;  /* 0x0000000071717223 */ /* 0x180fe2000001080e */
[----:B------:R-:W-:Y:S01]  /*2810*/  ISETP.GT.AND P3, PT, R8, 0x41, PT ;  /* 0x000000410800780c */ /* 0x000fe20003f64270 */
[----:B------:R-:W-:Y:S01]  /*2820*/  FFMA.FTZ R14, R85, R0, -R14 ;  /* 0x00000000550e7223 */ /* 0x000fe2000001080e */
[----:B------:R-:W-:Y:S01]  /*2830*/  FSEL R41, R58, -INF , P4 ;  /* 0xff8000003a297808 */ /* 0x000fe20002000000 */
[----:B------:R-:W4:Y:S01]  /*2840*/  MUFU.EX2 R21, R21 ;  /* 0x0000001500157308 */ /* 0x000f220000000800 */
[----:B------:R-:W-:-:S02]  /*2850*/  FMNMX.FTZ R10, R55, R10, !PT ;  /* 0x0000000a370a7209 */ /* 0x000fc40007810000 */
[----:B------:R-:W-:Y:S02]  /*2860*/  CS2R R100, SRZ ;  /* 0x0000000000647805 */ /* 0x000fe4000001ff00 */
[C---:B------:R-:W-:Y:S02]  /*2870*/  ISETP.GT.AND P4, PT, R8.reuse, 0x48, PT ;  /* 0x000000480800780c */ /* 0x040fe40003f84270 */
[----:B------:R-:W-:Y:S02]  /*2880*/  FSEL R59, R59, -INF , P3 ;  /* 0xff8000003b3b7808 */ /* 0x000fe40001800000 */
[----:B------:R-:W-:Y:S01]  /*2890*/  FMNMX.FTZ R10, R41, R10, !PT ;  /* 0x0000000a290a7209 */ /* 0x000fe20007810000 */
[----:B------:R-:W5:Y:S01]  /*28a0*/  MUFU.EX2 R178, R178 ;  /* 0x000000b200b27308 */ /* 0x000f620000000800 */
[----:B------:R-:W-:Y:S02]  /*28b0*/  ISETP.GT.AND P3, PT, R8, 0x49, PT ;  /* 0x000000490800780c */ /* 0x000fe40003f64270 */
[----:B------:R-:W-:-:S02]  /*28c0*/  FSEL R93, R62, -INF , P4 ;  /* 0xff8000003e5d7808 */ /* 0x000fc40002000000 */
[----:B------:R-:W-:Y:S02]  /*28d0*/  FMNMX.FTZ R10, R59, R10, !PT ;  /* 0x0000000a3b0a7209 */ /* 0x000fe40007810000 */
[C---:B------:R-:W-:Y:S01]  /*28e0*/  ISETP.GT.AND P4, PT, R8.reuse, 0x50, PT ;  /* 0x000000500800780c */ /* 0x040fe20003f84270 */
        /* <DEDUP_REMOVED lines=9> */
[----:B------:R-:W-:Y:S01]  /*2980*/  FMNMX.FTZ R10, R45, R10, !PT ;  /* 0x0000000a2d0a7209 */ /* 0x000fe20007810000 */
[----:B------:R-:W-:Y:S01]  /*2990*/  MUFU.EX2 R27, R27 ;  /* 0x0000001b001b7308 */ /* 0x000fe20000000800 */
[----:B------:R-:W-:Y:S02]  /*29a0*/  ISETP.GT.AND P3, PT, R8, 0x59, PT ;  /* 0x000000590800780c */ /* 0x000fe40003f64270 */
[----:B------:R-:W-:Y:S02]  /*29b0*/  FSEL R95, R70, -INF , P4 ;  /* 0xff800000465f7808 */ /* 0x000fe40002000000 */
[----:B------:R-:W-:-:S02]  /*29c0*/  FMNMX.FTZ R10, R67, R10, !PT ;  /* 0x0000000a430a7209 */ /* 0x000fc40007810000 */
        /* <DEDUP_REMOVED lines=30> */
[----:B------:R-:W-:Y:S01]  /*2bb0*/  FSEL R87, R87, -INF , P3 ;  /* 0xff80000057577808 */ /* 0x000fe20001800000 */
        /* <DEDUP_REMOVED lines=32> */
[----:B0-----:R-:W-:Y:S01]  /*2dc0*/  FADD.FTZ R39, R180, R13 ;  /* 0x0000000db4277221 */ /* 0x001fe20000010000 */
[-CC-:B------:R-:W-:Y:S01]  /*2dd0*/  FFMA.FTZ R89, R89, R0.reuse, -R8.reuse ;  /* 0x0000000059597223 */ /* 0x180fe20000010808 */
[-CC-:B------:R-:W-:Y:S01]  /*2de0*/  FFMA.FTZ R37, R37, R0.reuse, -R8.reuse ;  /* 0x0000000025257223 */ /* 0x180fe20000010808 */
[-CC-:B------:R-:W-:Y:S01]  /*2df0*/  FFMA.FTZ R51, R51, R0.reuse, -R8.reuse ;  /* 0x0000000033337223 */ /* 0x180fe20000010808 */
[-CC-:B------:R-:W-:Y:S01]  /*2e00*/  FFMA.FTZ R91, R91, R0.reuse, -R8.reuse ;  /* 0x000000005b5b7223 */ /* 0x180fe20000010808 */
[-CC-:B------:R-:W-:Y:S01]  /*2e10*/  FFMA.FTZ R55, R55, R0.reuse, -R8.reuse ;  /* 0x0000000037377223 */ /* 0x180fe20000010808 */
[-CC-:B------:R-:W-:Y:S01]  /*2e20*/  FFMA.FTZ R41, R41, R0.reuse, -R8.reuse ;  /* 0x0000000029297223 */ /* 0x180fe20000010808 */
[----:B------:R-:W0:Y:S01]  /*2e30*/  MUFU.EX2 R115, R115 ;  /* 0x0000007300737308 */ /* 0x000e220000000800 */
[----:B-1----:R-:W-:Y:S01]  /*2e40*/  FADD.FTZ R6, R182, R39 ;  /* 0x00000027b6067221 */ /* 0x002fe20000010000 */
[-CC-:B------:R-:W-:Y:S01]  /*2e50*/  FFMA.FTZ R59, R59, R0.reuse, -R8.reuse ;  /* 0x000000003b3b7223 */ /* 0x180fe20000010808 */
[-CC-:B------:R-:W-:Y:S01]  /*2e60*/  FFMA.FTZ R93, R93, R0.reuse, -R8.reuse ;  /* 0x000000005d5d7223 */ /* 0x180fe20000010808 */
[-C--:B------:R-:W-:Y:S01]  /*2e70*/  FFMA.FTZ R63, R63, R0.reuse, -R8 ;  /* 0x000000003f3f7223 */ /* 0x080fe20000010808 */
[----:B--2---:R-:W-:Y:S01]  /*2e80*/  FADD.FTZ R39, R15, R6 ;  /* 0x000000060f277221 */ /* 0x004fe20000010000 */
[-CC-:B------:R-:W-:Y:S01]  /*2e90*/  FFMA.FTZ R45, R45, R0.reuse, -R8.reuse ;  /* 0x000000002d2d7223 */ /* 0x180fe20000010808 */
[-CC-:B------:R-:W-:Y:S01]  /*2ea0*/  FFMA.FTZ R67, R67, R0.reuse, -R8.reuse ;  /* 0x0000000043437223 */ /* 0x180fe20000010808 */
[----:B------:R-:W1:Y:S01]  /*2eb0*/  MUFU.EX2 R117, R117 ;  /* 0x0000007500757308 */ /* 0x000e620000000800 */
[----:B---3--:R-:W-:Y:S01]  /*2ec0*/  FADD.FTZ R6, R176, R39 ;  /* 0x00000027b0067221 */ /* 0x008fe20000010000 */
[--C-:B------:R-:W-:Y:S01]  /*2ed0*/  FFMA.FTZ R95, R95, R0, -R8.reuse ;  /* 0x000000005f5f7223 */ /* 0x100fe20000010808 */
[----:B------:R-:W-:Y:S01]  /*2ee0*/  F2FP.BF16.F32.PACK_AB R180, R13, R180 ;  /* 0x000000b40db4723e */ /* 0x000fe200000010ff */
[----:B------:R-:W-:Y:S01]  /*2ef0*/  FFMA.FTZ R71, R71, R0, -R8 ;  /* 0x0000000047477223 */ /* 0x000fe20000010808 */
[----:B----4-:R-:W-:Y:S01]  /*2f00*/  FADD.FTZ R39, R21, R6 ;  /* 0x0000000615277221 */ /* 0x010fe20000010000 */
[----:B------:R-:W-:-:S02]  /*2f10*/  @!P1 VIADD R6, R36, 0x28840 ;  /* 0x0002884024069836 */ /* 0x000fc40000000000 */
[-C--:B------:R-:W-:Y:S01]  /*2f20*/  FFMA.FTZ R49, R49, R0.reuse, -R8 ;  /* 0x0000000031317223 */ /* 0x080fe20000010808 */
[----:B------:R2:W3:Y:S01]  /*2f30*/  MUFU.EX2 R12, R119 ;  /* 0x00000077000c7308 */ /* 0x0004e20000000800 */
[----:B-----5:R-:W-:Y:S01]  /*2f40*/  FADD.FTZ R38, R178, R39 ;  /* 0x00000027b2267221 */ /* 0x020fe20000010000 */
[----:B0-----:R-:W-:Y:S01]  /*2f50*/  FADD.FTZ R36, R115, R10 ;  /* 0x0000000a73247221 */ /* 0x001fe20000010000 */
[----:B------:R-:W-:Y:S01]  /*2f60*/  @!P1 PRMT R6, RZ, 0x654, R6 ;  /* 0x00000654ff069816 */ /* 0x000fe20000000006 */
[-CC-:B------:R-:W-:Y:S01]  /*2f70*/  FFMA.FTZ R75, R75, R0.reuse, -R8.reuse ;  /* 0x000000004b4b7223 */ /* 0x180fe20000010808 */
[-CC-:B------:R-:W-:Y:S01]  /*2f80*/  FFMA.FTZ R97, R97, R0.reuse, -R8.reuse ;  /* 0x0000000061617223 */ /* 0x180fe20000010808 */
[-C--:B------:R-:W-:Y:S01]  /*2f90*/  FFMA.FTZ R79, R79, R0.reuse, -R8 ;  /* 0x000000004f4f7223 */ /* 0x080fe20000010808 */
[----:B------:R3:W-:Y:S01]  /*2fa0*/  @!P1 SYNCS.ARRIVE.TRANS64.RED.A1T0 RZ, [R6+URZ], RZ ;  /* 0x000000ff06ff99a7 */ /* 0x0007e2000810043f */
[----:B------:R-:W0:Y:S01]  /*2fb0*/  MUFU.EX2 R121, R121 ;  /* 0x0000007900797308 */ /* 0x000e220000000800 */
[----:B-1----:R-:W-:Y:S01]  /*2fc0*/  FADD.FTZ R39, R117, R36 ;  /* 0x0000002475277221 */ /* 0x002fe20000010000 */
[-CC-:B------:R-:W-:Y:S01]  /*2fd0*/  FFMA.FTZ R53, R53, R0.reuse, -R8.reuse ;  /* 0x0000000035357223 */ /* 0x180fe20000010808 */
[-CC-:B------:R-:W-:Y:S01]  /*2fe0*/  FFMA.FTZ R83, R83, R0.reuse, -R8.reuse ;  /* 0x0000000053537223 */ /* 0x180fe20000010808 */
[-CC-:B------:R-:W-:Y:S01]  /*2ff0*/  FFMA.FTZ R99, R99, R0.reuse, -R8.reuse ;  /* 0x0000000063637223 */ /* 0x180fe20000010808 */
[----:B------:R-:W-:Y:S01]  /*3000*/  FFMA.FTZ R87, R87, R0, -R8 ;  /* 0x0000000057577223 */ /* 0x000fe20000010808 */
[----:B------:R-:W-:-:S02]  /*3010*/  F2FP.BF16.F32.PACK_AB R181, R10, R115 ;  /* 0x000000730ab5723e */ /* 0x000fc400000010ff */
[----:B--2---:R-:W-:Y:S01]  /*3020*/  CS2R R118, SRZ ;  /* 0x0000000000767805 */ /* 0x004fe2000001ff00 */
[----:B------:R1:W-:Y:S01]  /*3030*/  MUFU.EX2 R28, R47 ;  /* 0x0000002f001c7308 */ /* 0x0003e20000000800 */
[C---:B---3--:R-:W-:Y:S01]  /*3040*/  FADD.FTZ R6, R12.reuse, R39 ;  /* 0x000000270c067221 */ /* 0x048fe20000010000 */
[----:B------:R-:W-:Y:S02]  /*3050*/  F2FP.BF16.F32.PACK_AB R183, R12, R117 ;  /* 0x000000750cb7723e */ /* 0x000fe400000010ff */
[----:B------:R-:W-:Y:S02]  /*3060*/  CS2R R116, SRZ ;  /* 0x0000000000747805 */ /* 0x000fe4000001ff00 */
[----:B------:R-:W-:Y:S02]  /*3070*/  F2FP.BF16.F32.PACK_AB R182, R15, R182 ;  /* 0x000000b60fb6723e */ /* 0x000fe400000010ff */
[----:B------:R-:W-:Y:S02]  /*3080*/  CS2R R114, SRZ ;  /* 0x0000000000727805 */ /* 0x000fe4000001ff00 */
[----:B------:R-:W-:Y:S01]  /*3090*/  F2FP.BF16.F32.PACK_AB R176, R21, R176 ;  /* 0x000000b015b0723e */ /* 0x000fe200000010ff */
[----:B------:R2:W3:Y:S01]  /*30a0*/  MUFU.EX2 R20, R123 ;  /* 0x0000007b00147308 */ /* 0x0004e20000000800 */
[----:B-1----:R-:W1:Y:S01]  /*30b0*/  @P2 LDC R47, c[0x0][0x450] ;  /* 0x00011400ff2f2b82 */ /* 0x002e620000000800 */
[----:B0-----:R-:W-:Y:S01]  /*30c0*/  FADD.FTZ R39, R121, R6 ;  /* 0x0000000679277221 */ /* 0x001fe20000010000 */
[----:B------:R-:W-:-:S05]  /*30d0*/  F2FP.BF16.F32.PACK_AB R178, R25, R178 ;  /* 0x000000b219b2723e */ /* 0x000fca00000010ff */
[----:B------:R0:W-:Y:S01]  /*30e0*/  MUFU.EX2 R26, R43 ;  /* 0x0000002b001a7308 */ /* 0x0001e20000000800 */
[----:B--2---:R-:W-:-:S07]  /*30f0*/  CS2R R122, SRZ ;  /* 0x00000000007a7805 */ /* 0x004fce000001ff00 */
[----:B------:R-:W2:Y:S01]  /*3100*/  MUFU.EX2 R125, R125 ;  /* 0x0000007d007d7308 */ /* 0x000ea20000000800 */
[----:B0-----:R-:W-:Y:S01]  /*3110*/  FADD.FTZ R43, R25, R38 ;  /* 0x00000026192b7221 */ /* 0x001fe20000010000 */
[C---:B---3--:R-:W-:Y:S01]  /*3120*/  FADD.FTZ R6, R20.reuse, R39 ;  /* 0x0000002714067221 */ /* 0x048fe20000010000 */
[----:B------:R-:W-:Y:S02]  /*3130*/  F2FP.BF16.F32.PACK_AB R177, R20, R121 ;  /* 0x0000007914b1723e */ /* 0x000fe400000010ff */
[----:B------:R-:W-:Y:S01]  /*3140*/  CS2R R120, SRZ ;  /* 0x0000000000787805 */ /* 0x000fe2000001ff00 */
[----:B------:R-:W-:Y:S01]  /*3150*/  FADD.FTZ R38, R172, R43 ;  /* 0x0000002bac267221 */ /* 0x000fe20000010000 */
[C---:B------:R-:W-:Y:S01]  /*3160*/  F2FP.BF16.F32.PACK_AB R172, R27.reuse, R172 ;  /* 0x000000ac1bac723e */ /* 0x040fe200000010ff */
[----:B------:R-:W0:Y:S02]  /*3170*/  MUFU.EX2 R127, R127 ;  /* 0x0000007f007f7308 */ /* 0x000e240000000800 */
[----:B------:R-:W-:Y:S01]  /*3180*/  FADD.FTZ R43, R27, R38 ;  /* 0x000000261b2b7221 */ /* 0x000fe20000010000 */
[----:B-1----:R-:W-:-:S03]  /*3190*/  @P2 SHF.R.U32.HI R23, RZ, R47, R40 ;  /* 0x0000002fff172219 */ /* 0x002fc60000011628 */
[----:B------:R-:W-:Y:S01]  /*31a0*/  FADD.FTZ R38, R174, R43 ;  /* 0x0000002bae267221 */ /* 0x000fe20000010000 */
[C---:B------:R-:W-:Y:S01]  /*31b0*/  F2FP.BF16.F32.PACK_AB R174, R29.reuse, R174 ;  /* 0x000000ae1dae723e */ /* 0x040fe200000010ff */
[----:B------:R-:W1:Y:S02]  /*31c0*/  MUFU.EX2 R89, R89 ;  /* 0x0000005900597308 */ /* 0x000e640000000800 */
[----:B------:R-:W-:Y:S01]  /*31d0*/  FADD.FTZ R39, R29, R38 ;  /* 0x000000261d277221 */ /* 0x000fe20000010000 */
[----:B--2---:R-:W-:Y:S01]  /*31e0*/  FADD.FTZ R7, R125, R6 ;  /* 0x000000067d077221 */ /* 0x004fe20000010000 */
[----:B------:R-:W-:Y:S02]  /*31f0*/  F2FP.BF16.F32.PACK_AB R179, R24, R125 ;  /* 0x0000007d18b3723e */ /* 0x000fe400000010ff */
[----:B------:R-:W-:Y:S01]  /*3200*/  CS2R R124, SRZ ;  /* 0x00000000007c7805 */ /* 0x000fe2000001ff00 */
[----:B------:R-:W-:Y:S01]  /*3210*/  FADD.FTZ R40, R168, R39 ;  /* 0x00000027a8287221 */ /* 0x000fe20000010000 */
[----:B------:R-:W-:Y:S01]  /*3220*/  FADD.FTZ R6, R24, R7 ;  /* 0x0000000718067221 */ /* 0x000fe20000010000 */
[----:B------:R-:W-:Y:S01]  /*3230*/  IMAD.IADD R39, R42, 0x1, R23 ;  /* 0x000000012a277824 */ /* 0x000fe200078e0217 */
[----:B------:R-:W2:Y:S01]  /*3240*/  MUFU.EX2 R37, R37 ;  /* 0x0000002500257308 */ /* 0x000ea20000000800 */
[----:B------:R-:W-:Y:S01]  /*3250*/  FADD.FTZ R23, R31, R40 ;  /* 0x000000281f177221 */ /* 0x000fe20000010000 */
[----:B0-----:R-:W-:Y:S01]  /*3260*/  FADD.FTZ R7, R127, R6 ;  /* 0x000000067f077221 */ /* 0x001fe20000010000 */
[----:B------:R-:W-:-:S02]  /*3270*/  F2FP.BF16.F32.PACK_AB R173, R26, R127 ;  /* 0x0000007f1aad723e */ /* 0x000fc400000010ff */
[----:B------:R-:W-:Y:S01]  /*3280*/  CS2R R126, SRZ ;  /* 0x00000000007e7805 */ /* 0x000fe2000001ff00 */
[----:B------:R-:W-:Y:S01]  /*3290*/  FADD.FTZ R40, R170, R23 ;  /* 0x00000017aa287221 */ /* 0x000fe20000010000 */
[----:B------:R-:W-:Y:S01]  /*32a0*/  FADD.FTZ R6, R26, R7 ;  /* 0x000000071a067221 */ /* 0x000fe20000010000 */
[----:B------:R-:W-:Y:S01]  /*32b0*/  SHF.R.S32.HI R44, RZ, 0x1f, R39 ;  /* 0x0000001fff2c7819 */ /* 0x000fe20000011427 */
[----:B------:R-:W0:Y:S01]  /*32c0*/  MUFU.EX2 R30, R51 ;  /* 0x00000033001e7308 */ /* 0x000e220000000800 */
[----:B------:R-:W-:Y:S01]  /*32d0*/  FADD.FTZ R23, R33, R40 ;  /* 0x0000002821177221 */ /* 0x000fe20000010000 */
[----:B-1----:R-:W-:Y:S01]  /*32e0*/  FADD.FTZ R7, R89, R6 ;  /* 0x0000000659077221 */ /* 0x002fe20000010000 */
[----:B------:R-:W-:Y:S02]  /*32f0*/  LEA.HI R39, R44, R39, RZ, 0x7 ;  /* 0x000000272c277211 */ /* 0x000fe400078f38ff */
[----:B------:R-:W-:Y:S01]  /*3300*/  FADD.FTZ R42, R152, R23 ;  /* 0x00000017982a7221 */ /* 0x000fe20000010000 */
[C---:B------:R-:W-:Y:S01]  /*3310*/  FADD.FTZ R6, R28.reuse, R7 ;  /* 0x000000071c067221 */ /* 0x040fe20000010000 */
[----:B------:R-:W-:Y:S01]  /*3320*/  F2FP.BF16.F32.PACK_AB R175, R28, R89 ;  /* 0x000000591caf723e */ /* 0x000fe200000010ff */
[----:B------:R-:W1:Y:S01]  /*3330*/  MUFU.EX2 R91, R91 ;  /* 0x0000005b005b7308 */ /* 0x000e620000000800 */
[----:B------:R-:W-:Y:S01]  /*3340*/  FADD.FTZ R23, R35, R42 ;  /* 0x0000002a23177221 */ /* 0x000fe20000010000 */
[----:B--2---:R-:W-:Y:S01]  /*3350*/  FADD.FTZ R7, R37, R6 ;  /* 0x0000000625077221 */ /* 0x004fe20000010000 */
[----:B------:R-:W-:-:S02]  /*3360*/  F2FP.BF16.F32.PACK_AB R168, R31, R168 ;  /* 0x000000a81fa8723e */ /* 0x000fc400000010ff */
[----:B------:R-:W-:Y:S01]  /*3370*/  CS2R R88, SRZ ;  /* 0x0000000000587805 */ /* 0x000fe2000001ff00 */
[----:B------:R-:W-:Y:S01]  /*3380*/  FADD.FTZ R42, R154, R23 ;  /* 0x000000179a2a7221 */ /* 0x000fe20000010000 */
[----:B------:R-:W-:Y:S01]  /*3390*/  F2FP.BF16.F32.PACK_AB R170, R33, R170 ;  /* 0x000000aa21aa723e */ /* 0x000fe200000010ff */
[----:B------:R-:W2:Y:S01]  /*33a0*/  MUFU.EX2 R32, R55 ;  /* 0x0000003700207308 */ /* 0x000ea20000000800 */
[C---:B0-----:R-:W-:Y:S01]  /*33b0*/  FADD.FTZ R6, R30.reuse, R7 ;  /* 0x000000071e067221 */ /* 0x041fe20000010000 */
[----:B------:R-:W-:Y:S01]  /*33c0*/  FADD.FTZ R42, R61, R42 ;  /* 0x0000002a3d2a7221 */ /* 0x000fe20000010000 */
[----:B------:R-:W-:Y:S02]  /*33d0*/  F2FP.BF16.F32.PACK_AB R152, R35, R152 ;  /* 0x000000982398723e */ /* 0x000fe400000010ff */
[----:B------:R-:W-:Y:S01]  /*33e0*/  F2FP.BF16.F32.PACK_AB R154, R61, R154 ;  /* 0x0000009a3d9a723e */ /* 0x000fe200000010ff */
[----:B------:R-:W-:Y:S01]  /*33f0*/  FADD.FTZ R23, R103, R42 ;  /* 0x0000002a67177221 */ /* 0x000fe20000010000 */
[----:B------:R-:W-:Y:S01]  /*3400*/  F2FP.BF16.F32.PACK_AB R169, R30, R37 ;  /* 0x000000251ea9723e */ /* 0x000fe200000010ff */
[----:B------:R-:W0:Y:S01]  /*3410*/  MUFU.EX2 R41, R41 ;  /* 0x0000002900297308 */ /* 0x000e220000000800 */
[----:B-1----:R-:W-:Y:S01]  /*3420*/  FADD.FTZ R7, R91, R6 ;  /* 0x000000065b077221 */ /* 0x002fe20000010000 */
[C---:B------:R-:W-:Y:S01]  /*3430*/  FADD.FTZ R42, R156.reuse, R23 ;  /* 0x000000179c2a7221 */ /* 0x040fe20000010000 */
[----:B------:R-:W-:-:S02]  /*3440*/  F2FP.BF16.F32.PACK_AB R156, R156, R103 ;  /* 0x000000679c9c723e */ /* 0x000fc400000010ff */
[----:B------:R-:W-:Y:S01]  /*3450*/  CS2R R102, SRZ ;  /* 0x0000000000667805 */ /* 0x000fe2000001ff00 */
[----:B------:R-:W-:Y:S02]  /*3460*/  FADD.FTZ R13, R105, R42 ;  /* 0x0000002a690d7221 */ /* 0x000fe40000010000 */
[----:B------:R-:W1:Y:S01]  /*3470*/  MUFU.EX2 R34, R59 ;  /* 0x0000003b00227308 */ /* 0x000e620000000800 */
[----:B--2---:R-:W-:Y:S01]  /*3480*/  FADD.FTZ R6, R32, R7 ;  /* 0x0000000720067221 */ /* 0x004fe20000010000 */
[C---:B------:R-:W-:Y:S01]  /*3490*/  FADD.FTZ R42, R158.reuse, R13 ;  /* 0x0000000d9e2a7221 */ /* 0x040fe20000010000 */
[----:B------:R-:W-:Y:S02]  /*34a0*/  F2FP.BF16.F32.PACK_AB R158, R158, R105 ;  /* 0x000000699e9e723e */ /* 0x000fe400000010ff */
[----:B------:R-:W-:Y:S02]  /*34b0*/  CS2R R104, SRZ ;  /* 0x0000000000687805 */ /* 0x000fe4000001ff00 */
[----:B------:R-:W-:Y:S01]  /*34c0*/  F2FP.BF16.F32.PACK_AB R171, R32, R91 ;  /* 0x0000005b20ab723e */ /* 0x000fe200000010ff */
[----:B------:R-:W-:Y:S01]  /*34d0*/  FADD.FTZ R13, R107, R42 ;  /* 0x0000002a6b0d7221 */ /* 0x000fe20000010000 */
[----:B------:R-:W-:Y:S01]  /*34e0*/  CS2R R90, SRZ ;  /* 0x00000000005a7805 */ /* 0x000fe2000001ff00 */
[----:B------:R-:W2:Y:S01]  /*34f0*/  MUFU.EX2 R93, R93 ;  /* 0x0000005d005d7308 */ /* 0x000ea20000000800 */
[----:B0-----:R-:W-:Y:S01]  /*3500*/  FADD.FTZ R7, R41, R6 ;  /* 0x0000000629077221 */ /* 0x001fe20000010000 */
[C---:B------:R-:W-:Y:S01]  /*3510*/  FADD.FTZ R44, R160.reuse, R13 ;  /* 0x0000000da02c7221 */ /* 0x040fe20000010000 */
[----:B------:R-:W-:-:S02]  /*3520*/  F2FP.BF16.F32.PACK_AB R160, R160, R107 ;  /* 0x0000006ba0a0723e */ /* 0x000fc400000010ff */
[----:B------:R-:W-:-:S03]  /*3530*/  CS2R R106, SRZ ;  /* 0x00000000006a7805 */ /* 0x000fc6000001ff00 */
[----:B------:R-:W0:Y:S01]  /*3540*/  MUFU.EX2 R36, R63 ;  /* 0x0000003f00247308 */ /* 0x000e220000000800 */
[C---:B-1----:R-:W-:Y:S01]  /*3550*/  FADD.FTZ R6, R34.reuse, R7 ;  /* 0x0000000722067221 */ /* 0x042fe20000010000 */
[----:B------:R-:W-:-:S06]  /*3560*/  F2FP.BF16.F32.PACK_AB R153, R34, R41 ;  /* 0x000000292299723e */ /* 0x000fcc00000010ff */
[----:B------:R-:W1:Y:S01]  /*3570*/  MUFU.EX2 R45, R45 ;  /* 0x0000002d002d7308 */ /* 0x000e620000000800 */
[----:B--2---:R-:W-:-:S07]  /*3580*/  FADD.FTZ R7, R93, R6 ;  /* 0x000000065d077221 */ /* 0x004fce0000010000 */
        /* <DEDUP_REMOVED lines=33> */
[----:B------:R-:W-:Y:S01]  /*37a0*/  F2FP.BF16.F32.PACK_AB R161, R8, R49 ;  /* 0x0000003108a1723e */ /* 0x000fe200000010ff */
[----:B------:R-:W-:-:S05]  /*37b0*/  IMAD.MOV.U32 R8, RZ, RZ, RZ ;  /* 0x000000ffff087224 */ /* 0x000fca00078e00ff */
        /* <DEDUP_REMOVED lines=10> */
[----:B------:R-:W-:-:S06]  /*3860*/  F2FP.BF16.F32.PACK_AB R165, R44, R53 ;  /* 0x000000352ca5723e */ /* 0x000fcc00000010ff */
[----:B------:R-:W0:Y:S01]  /*3870*/  MUFU.EX2 R14, R14 ;  /* 0x0000000e000e7308 */ /* 0x000e220000000800 */
[----:B-1----:R-:W-:Y:S01]  /*3880*/  FADD.FTZ R7, R99, R12 ;  /* 0x0000000c63077221 */ /* 0x002fe20000010000 */
[----:B------:R-:W-:-:S04]  /*3890*/  SHF.R.S32.HI R12, RZ, 0x7, R39 ;  /* 0x00000007ff0c7819 */ /* 0x000fc80000011427 */
[----:B------:R-:W-:Y:S01]  /*38a0*/  VIMNMX R15, R17, R12, !PT ;  /* 0x0000000c110f7248 */ /* 0x000fe20007fe0100 */
[C---:B--2---:R-:W-:Y:S01]  /*38b0*/  FADD.FTZ R7, R10.reuse, R7 ;  /* 0x000000070a077221 */ /* 0x044fe20000010000 */
[----:B------:R-:W-:Y:S01]  /*38c0*/  F2FP.BF16.F32.PACK_AB R167, R10, R99 ;  /* 0x000000630aa7723e */ /* 0x000fe200000010ff */
[----:B------:R-:W-:Y:S01]  /*38d0*/  VIADD R10, R22, 0xfffffffe ;  /* 0xfffffffe160a7836 */ /* 0x000fe20000000000 */
[----:B------:R-:W-:-:S04]  /*38e0*/  CS2R R98, SRZ ;  /* 0x0000000000627805 */ /* 0x000fc8000001ff00 */
[----:B------:R-:W-:Y:S01]  /*38f0*/  ISETP.GE.AND P3, PT, R10, R15, PT ;  /* 0x0000000f0a00720c */ /* 0x000fe20003f66270 */
[C---:B0-----:R-:W-:Y:S01]  /*3900*/  FADD.FTZ R6, R14.reuse, R13 ;  /* 0x0000000d0e067221 */ /* 0x041fe20000010000 */
[----:B------:R-:W-:Y:S02]  /*3910*/  F2FP.BF16.F32.PACK_AB R166, R14, R113 ;  /* 0x000000710ea6723e */ /* 0x000fe400000010ff */
[----:B------:R-:W-:-:S09]  /*3920*/  CS2R R112, SRZ ;  /* 0x0000000000707805 */ /* 0x000fd2000001ff00 */
[----:B------:R-:W-:Y:S05]  /*3930*/  @!P3 BRA `(.L_x_8379) ;  /* 0x000000280048b947 */ /* 0x000fea0003800000 */
[----:B------:R-:W-:Y:S01]  /*3940*/  IMAD.MOV.U32 R13, RZ, RZ, R11 ;  /* 0x000000ffff0d7224 */ /* 0x000fe200078e000b */
[----:B------:R-:W-:Y:S01]  /*3950*/  UMOV UR5, URZ ;  /* 0x0000003f00057c82 */ /* 0x000fe20008000000 */
[----:B------:R-:W-:Y:S01]  /*3960*/  IMAD.MOV.U32 R12, RZ, RZ, R9 ;  /* 0x000000ffff0c7224 */ /* 0x000fe200078e0009 */
[----:B------:R-:W-:Y:S01]  /*3970*/  ULDC UR39, c[0x0][0x288] ;  /* 0x0000a20000277ab9 */ /* 0x000fe20000000800 */
[----:B------:R-:W-:Y:S01]  /*3980*/  IMAD.MOV.U32 R14, RZ, RZ, RZ ;  /* 0x000000ffff0e7224 */ /* 0x000fe200078e00ff */
[----:B------:R-:W-:Y:S01]  /*3990*/  ULDC UR38, c[0x0][0x2f0] ;  /* 0x0000bc0000267ab9 */ /* 0x000fe20000000800 */
[----:B------:R-:W-:-:S07]  /*39a0*/  IMAD.MOV.U32 R151, RZ, RZ, RZ ;  /* 0x000000ffff977224 */ /* 0x000fce00078e00ff */
.L_x_8388:
        /* <DEDUP_REMOVED lines=9> */
.L_x_8381:
[----:B------:R-:W-:Y:S01]  /*3a40*/  ULEA UR7, UR4, UR36, 0x3 ;  /* 0x0000002404077291 */ /* 0x000fe2000f8e183f */
[----:B------:R-:W-:-:S08]  /*3a50*/  SHF.L.U32 R0, R8, 0x1f, RZ ;  /* 0x0000001f08007819 */ /* 0x000fd000000006ff */
[----:B------:R0:W1:Y:S01]  /*3a60*/  SYNCS.PHASECHK.TRANS64.TRYWAIT P3, [UR7+0x28830], R0 ;  /* 0x02883000ff0075a7 */ /* 0x0000620008060147 */
[----:B------:R-:W-:Y:S05]  /*3a70*/  @!P0 BRA `(.L_x_8382) ;  /* 0x0000000000048947 */ /* 0x000fea0003800000 */
[----:B------:R-:W-:Y:S01]  /*3a80*/  BPT.TRAP 0x1 ;  /* 0x000000040000795c */ /* 0x000fe20000300000 */
.L_x_8382:
[----:B-1----:R-:W-:Y:S05]  /*3a90*/  @P3 BRA `(.L_x_8380) ;  /* 0x0000000000083947 */ /* 0x002fea0003800000 */
[----:B------:R-:W1:Y:S02]  /*3aa0*/  SYNCS.PHASECHK.TRANS64.TRYWAIT P3, [UR7+0x28830], R0 ;  /* 0x02883000ff0075a7 */ /* 0x000e640008060147 */
[----:B-1----:R-:W-:Y:S05]  /*3ab0*/  @!P3 BRA `(.L_x_8383) ;  /* 0x000000a40054b947 */ /* 0x002fea0003800000 */
.L_x_8380:
        /* <DEDUP_REMOVED lines=47> */
.L_x_8385:
[----:B------:R-:W-:Y:S01]  /*3db0*/  ULEA UR7, UR5, UR36, 0x3 ;  /* 0x0000002405077291 */ /* 0x000fe2000f8e183f */
[----:B------:R-:W-:-:S08]  /*3dc0*/  SHF.L.U32 R0, R14, 0x1f, RZ ;  /* 0x0000001f0e007819 */ /* 0x000fd000000006ff */
[----:B------:R0:W1:Y:S01]  /*3dd0*/  SYNCS.PHASECHK.TRANS64.TRYWAIT P3, [UR7+0x28850], R0 ;  /* 0x02885000ff0075a7 */ /* 0x0000620008060147 */
[----:B------:R-:W-:Y:S05]  /*3de0*/  @!P0 BRA `(.L_x_8386) ;  /* 0x0000000000048947 */ /* 0x000fea0003800000 */
[----:B------:R-:W-:Y:S01]  /*3df0*/  BPT.TRAP 0x1 ;  /* 0x000000040000795c */ /* 0x000fe20000300000 */
.L_x_8386:
[----:B-1----:R-:W-:Y:S05]  /*3e00*/  @P3 BRA `(.L_x_8384) ;  /* 0x0000000000083947 */ /* 0x002fea0003800000 */
[----:B------:R-:W1:Y:S02]  /*3e10*/  SYNCS.PHASECHK.TRANS64.TRYWAIT P3, [UR7+0x28850], R0 ;  /* 0x02885000ff0075a7 */ /* 0x000e640008060147 */
[----:B-1----:R-:W-:Y:S05]  /*3e20*/  @!P3 BRA `(.L_x_8387) ;  /* 0x000000a00090b947 */ /* 0x002fea0003800000 */
.L_x_8384:
[----:B------:R-:W-:Y:S01]  /*3e30*/  UIADD3 UR7, UR36, 0x400, URZ ;  /* 0x0000040024077890 */ /* 0x000fe2000fffe03f */
[----:B------:R-:W-:Y:S01]  /*3e40*/  WARPGROUP.ARRIVE ;  /* 0x00000000000079c5 */ /* 0x000fe20000000000 */
[----:B------:R-:W-:Y:S01]  /*3e50*/  UMOV UR11, 0x40000040 ;  /* 0x40000040000b7882 */ /* 0x000fe20000000000 */
[----:B------:R-:W-:Y:S01]  /*3e60*/  UMOV UR15, 0x40000040 ;  /* 0x40000040000f7882 */ /* 0x000fe20000000000 */
[----:B------:R-:W-:Y:S01]  /*3e70*/  USHF.R.U32.HI UR7, URZ, 0x4, UR7 ;  /* 0x000000043f077899 */ /* 0x000fe20008011607 */
[----:B01----:R-:W0:Y:S01]  /*3e80*/  @P2 LDC R0, c[0x0][0x44c] ;  /* 0x00011300ff002b82 */ /* 0x003e220000000800 */
[----:B------:R-:W-:Y:S02]  /*3e90*/  IMAD.MOV.U32 R23, RZ, RZ, R5 ;  /* 0x000000ffff177224 */ /* 0x000fe400078e0005 */
[----:B------:R-:W-:-:S04]  /*3ea0*/  ULOP3.LUT UR7, UR7, 0x3fff, URZ, 0xc0, !UPT ;  /* 0x00003fff07077892 */ /* 0x000fc8000f8ec03f */
[----:B------:R-:W-:Y:S01]  /*3eb0*/  ULOP3.LUT UR7, UR7, 0x4000000, URZ, 0xfc, !UPT ;  /* 0x0400000007077892 */ /* 0x000fe2000f8efc3f */
[----:B------:R-:W1:Y:S03]  /*3ec0*/  @P2 LDC R9, c[0x0][0x450] ;  /* 0x00011400ff092b82 */ /* 0x000e660000000800 */
[----:B------:R-:W-:-:S04]  /*3ed0*/  ULEA UR10, UR5, UR7, 0xb ;  /* 0x00000007050a7291 */ /* 0x000fc8000f8e583f */
[----:B------:R-:W-:-:S05]  /*3ee0*/  UIADD3 UR14, UR10, 0x80, URZ ;  /* 0x000000800a0e7890 */ /* 0x000fca000fffe03f */
[----:B------:R-:W-:Y:S01]  /*3ef0*/  HGMMA.64x128x16.F32.BF16 R88, R180, gdesc[UR8].tnspB, R88, gsb0 ;  /* 0x41e00008b4587df0 */ /* 0x000fe20008001858 */
[----:B------:R-:W-:Y:S01]  /*3f00*/  UMOV UR11, 0x40000040 ;  /* 0x40000040000b7882 */ /* 0x000fe20000000000 */
[----:B0-----:R-:W-:-:S05]  /*3f10*/  @P2 IMAD.HI.U32 R0, R5, R0, RZ ;  /* 0x0000000005002227 */ /* 0x001fca00078e00ff */
[----:B-1----:R-:W-:Y:S01]  /*3f20*/  @P2 SHF.R.U32.HI R23, RZ, R9, R0 ;  /* 0x00000009ff172219 */ /* 0x002fe20000011600 */
[----:B------:R-:W-:-:S04]  /*3f30*/  IMAD.MOV.U32 R9, RZ, RZ, -0x80 ;  /* 0xffffff80ff097424 */ /* 0x000fc800078e00ff */
[----:B------:R-:W0:Y:S01]  /*3f40*/  SHFL.IDX PT, R0, R23, 0x1, 0x1c1f ;  /* 0x003c1f0017007f89 */ /* 0x000e2200000e0000 */
[----:B------:R-:W-:-:S04]  /*3f50*/  IMAD R9, R10, R9, 0x1 ;  /* 0x000000010a097424 */ /* 0x000fc800078e0209 */
        /* <DEDUP_REMOVED lines=28> */
[----:B------:R-:W-:Y:S01]  /*4120*/  HGMMA.64x128x16.F32.BF16 R88, R176, gdesc[UR12].tnspB, R88, gsb0 ;  /* 0x41e0000cb0587df0 */ /* 0x000fe20008001858 */
[----:B------:R-:W-:Y:S01]  /*4130*/  UIADD3 UR14, UR10, 0x100, URZ ;  /* 0x000001000a0e7890 */ /* 0x000fe2000fffe03f */
[----:B------:R-:W-:Y:S01]  /*4140*/  FMNMX.FTZ R11, R182, R11, !PT ;  /* 0x0000000bb60b7209 */ /* 0x000fe20007810000 */
[----:B------:R-:W-:Y:S01]  /*4150*/  UMOV UR15, 0x40000040 ;  /* 0x40000040000f7882 */ /* 0x000fe20000000000 */
[----:B------:R-:W-:-:S02]  /*4160*/  ISETP.GT.AND P4, PT, R0, 0x21, PT ;  /* 0x000000210000780c */ /* 0x000fc40003f84270 */
        /* <DEDUP_REMOVED lines=29> */
[----:B------:R-:W-:Y:S01]  /*4340*/  FMNMX.FTZ R11, R170, R11, !PT ;  /* 0x0000000baa0b7209 */ /* 0x000fe20007810000 */
[----:B------:R-:W-:Y:S01]  /*4350*/  UIADD3 UR14, UR10, 0x280, URZ ;  /* 0x000002800a0e7890 */ /* 0x000fe2000fffe03f */
[----:B------:R-:W-:Y:S01]  /*4360*/  ISETP.GT.AND P4, PT, R0, 0x39, PT ;  /* 0x000000390000780c */ /* 0x000fe20003f84270 */
[----:B------:R-:W-:Y:S01]  /*4370*/  UMOV UR15, 0x40000040 ;  /* 0x40000040000f7882 */ /* 0x000fe20000000000 */
        /* <DEDUP_REMOVED lines=50> */
[----:B------:R-:W-:Y:S02]  /*46a0*/  FSEL R87, R87, -INF , P4 ;  /* 0xff80000057577808 */ /* 0x000fe40002000000 */
[----:B------:R-:W-:-:S04]  /*46b0*/  FMNMX.FTZ R0, R86, R11, !PT ;  /* 0x0000000b56007209 */ /* 0x000fc80007810000 */
[----:B------:R-:W-:-:S05]  /*46c0*/  FMNMX.FTZ R27, R87, R0, !PT ;  /* 0x00000000571b7209 */ /* 0x000fca0007810000 */
[----:B------:R-:W0:Y:S02]  /*46d0*/  SHFL.BFLY PT, R0, R27, 0x2, 0x1f ;  /* 0x0c401f001b007f89 */ /* 0x000e2400000e0000 */
[----:B0-----:R-:W-:Y:S01]  /*46e0*/  FMNMX.FTZ R31, R27, R0, !PT ;  /* 0x000000001b1f7209 */ /* 0x001fe20007810000 */
[----:B------:R-:W-:Y:S02]  /*46f0*/  WARPGROUP.DEPBAR.LE gsb0, 0x0 ;  /* 0x00008000000079c5 */ /* 0x000fe40000010000 */
[----:B------:R-:W-:Y:S01]  /*4700*/  WARPGROUP.ARRIVE ;  /* 0x00000000000079c5 */ /* 0x000fe20000000000 */
[----:B------:R-:W0:Y:S01]  /*4710*/  SHFL.IDX PT, R152, R23, RZ, 0x1c1f ;  /* 0x001c1fff17987589 */ /* 0x000e2200000e0000 */
[----:B------:R-:W1:Y:S03]  /*4720*/  LDC R0, c[0x0][0x988] ;  /* 0x00026200ff007b82 */ /* 0x000e660000000800 */
[----:B------:R-:W2:Y:S01]  /*4730*/  SHFL.BFLY PT, R154, R31, 0x1, 0x1f ;  /* 0x0c201f001f9a7f89 */ /* 0x000ea200000e0000 */
[----:B------:R-:W-:Y:S01]  /*4740*/  HGMMA.64x128x16.F32.BF16 R88, R156, gdesc[UR12].tnspB, R88, gsb0 ;  /* 0x41e0000c9c587df0 */ /* 0x000fe20008001858 */
[----:B------:R-:W-:Y:S01]  /*4750*/  UIADD3 UR14, UR10, 0x300, URZ ;  /* 0x000003000a0e7890 */ /* 0x000fe2000fffe03f */
[----:B------:R-:W-:Y:S01]  /*4760*/  UMOV UR15, 0x40000040 ;  /* 0x40000040000f7882 */ /* 0x000fe20000000000 */
[----:B------:R-:W-:Y:S01]  /*4770*/  UIADD3 UR10, UR10, 0x380, URZ ;  /* 0x000003800a0a7890 */ /* 0x000fe2000fffe03f */
[----:B0-----:R-:W-:-:S04]  /*4780*/  IADD3 R9, R152, -UR39, R9 ;  /* 0x8000002798097c10 */ /* 0x001fc8000fffe009 */
[C---:B------:R-:W-:Y:S02]  /*4790*/  ISETP.GT.AND P4, PT, R9.reuse, RZ, PT ;  /* 0x000000ff0900720c */ /* 0x040fe40003f84270 */
[C---:B------:R-:W-:Y:S02]  /*47a0*/  ISETP.GT.AND P5, PT, R9.reuse, 0x1, PT ;  /* 0x000000010900780c */ /* 0x040fe40003fa4270 */
        /* <DEDUP_REMOVED lines=10> */
[----:B--2---:R-:W-:Y:S02]  /*4850*/  FMNMX.FTZ R11, R31, R154, !PT ;  /* 0x0000009a1f0b7209 */ /* 0x004fe40007810000 */
[----:B------:R-:W-:Y:S02]  /*4860*/  ISETP.GT.AND P5, PT, R9, 0x11, PT ;  /* 0x000000110900780c */ /* 0x000fe40003fa4270 */
[----:B------:R-:W-:Y:S01]  /*4870*/  FSEL R31, R32, -INF , P4 ;  /* 0xff800000201f7808 */ /* 0x000fe20002000000 */
[----:B-1----:R-:W-:Y:S01]  /*4880*/  FMUL.FTZ R21, R11, R0 ;  /* 0x000000000b157220 */ /* 0x002fe20000410000 */
        /* <DEDUP_REMOVED lines=44> */
[----:B------:R-:W-:Y:S01]  /*4b50*/  FSEL R61, R61, -INF , P5 ;  /* 0xff8000003d3d7808 */ /* 0x000fe20002800000 */
[----:B------:R-:W-:-:S02]  /*4b60*/  WARPGROUP.DEPBAR.LE gsb0, 0x0 ;  /* 0x00008000000079c5 */ /* 0x000fc40000010000 */
[----:B------:R-:W-:Y:S01]  /*4b70*/  WARPGROUP.ARRIVE ;  /* 0x00000000000079c5 */ /* 0x000fe20000000000 */
[----:B------:R-:W-:Y:S02]  /*4b80*/  FMNMX.FTZ R36, R47, R36, !PT ;  /* 0x000000242f247209 */ /* 0x000fe40007810000 */
[----:B------:R-:W-:Y:S02]  /*4b90*/  ISETP.GT.AND P5, PT, R9, 0x51, PT ;  /* 0x000000510900780c */ /* 0x000fe40003fa4270 */
[----:B------:R-:W-:Y:S01]  /*4ba0*/  FSEL R49, R64, -INF , P4 ;  /* 0xff80000040317808 */ /* 0x000fe20002000000 */
[----:B------:R-:W-:Y:S01]  /*4bb0*/  HGMMA.64x128x16.F32.BF16 R88, R160, gdesc[UR12].tnspB, R88, gsb0 ;  /* 0x41e0000ca0587df0 */ /* 0x000fe20008001858 */
        /* <DEDUP_REMOVED lines=31> */
[----:B------:R-:W-:Y:S02]  /*4db0*/  FSEL R189, R85, -INF , P5 ;  /* 0xff80000055bd7808 */ /* 0x000fe40002800000 */
[----:B------:R-:W-:-:S02]  /*4dc0*/  FMNMX.FTZ R44, R187, R44, !PT ;  /* 0x0000002cbb2c7209 */ /* 0x000fc40007810000 */
[----:B------:R-:W-:Y:S02]  /*4dd0*/  FSETP.NEU.FTZ.AND P3, PT, R11, -INF , PT ;  /* 0xff8000000b00780b */ /* 0x000fe40003f7d000 */
[----:B------:R-:W-:Y:S02]  /*4de0*/  FMNMX.FTZ R44, R189, R44, !PT ;  /* 0x0000002cbd2c7209 */ /* 0x000fe40007810000 */
[----:B------:R-:W-:Y:S02]  /*4df0*/  FSEL R21, R21, RZ, P3 ;  /* 0x000000ff15157208 */ /* 0x000fe40001800000 */
[----:B------:R-:W-:Y:S01]  /*4e00*/  FSEL R52, R11, RZ, P3 ;  /* 0x000000ff0b347208 */ /* 0x000fe20001800000 */
[----:B------:R-:W0:Y:S01]  /*4e10*/  SHFL.BFLY PT, R9, R44, 0x2, 0x1f ;  /* 0x0c401f002c097f89 */ /* 0x000e2200000e0000 */
[----:B------:R-:W-:Y:S01]  /*4e20*/  ISETP.GT.AND P3, PT, R10, R15, PT ;  /* 0x0000000f0a00720c */ /* 0x000fe20003f64270 */
        /* <DEDUP_REMOVED lines=22> */
[----:B0-----:R-:W-:Y:S01]  /*4f90*/  FMNMX.FTZ R48, R44, R9, !PT ;  /* 0x000000092c307209 */ /* 0x001fe20007810000 */
[-CC-:B------:R-:W-:Y:S01]  /*4fa0*/  FFMA.FTZ R155, R62, R0.reuse, -R21.reuse ;  /* 0x000000003e9b7223 */ /* 0x180fe20000010815 */
[-CC-:B------:R-:W-:Y:S01]  /*4fb0*/  FFMA.FTZ R30, R30, R0.reuse, -R21.reuse ;  /* 0x000000001e1e7223 */ /* 0x180fe20000010815 */
[-CC-:B------:R-:W-:Y:S01]  /*4fc0*/  FFMA.FTZ R157, R66, R0.reuse, -R21.reuse ;  /* 0x00000000429d7223 */ /* 0x180fe20000010815 */
[-CC-:B------:R-:W-:Y:S01]  /*4fd0*/  FFMA.FTZ R26, R26, R0.reuse, -R21.reuse ;  /* 0x000000001a1a7223 */ /* 0x180fe20000010815 */
[----:B------:R-:W0:Y:S01]  /*4fe0*/  SHFL.BFLY PT, R9, R48, 0x1, 0x1f ;  /* 0x0c201f0030097f89 */ /* 0x000e2200000e0000 */
        /* <DEDUP_REMOVED lines=8> */
[----:B------:R-:W-:Y:S01]  /*5070*/  VIADD R10, R10, 0xffffffff ;  /* 0xffffffff0a0a7836 */ /* 0x000fe20000000000 */
[----:B------:R-:W-:Y:S08]  /*5080*/  MUFU.EX2 R181, R181 ;  /* 0x000000b500b57308 */ /* 0x000ff00000000800 */
[----:B------:R-:W-:Y:S01]  /*5090*/  MUFU.EX2 R183, R183 ;  /* 0x000000b700b77308 */ /* 0x000fe20000000800 */
[----:B0-----:R-:W-:Y:S01]  /*50a0*/  FMNMX.FTZ R9, R48, R9, !PT ;  /* 0x0000000930097209 */ /* 0x001fe20007810000 */
[----:B------:R-:W-:-:S06]  /*50b0*/  FFMA.FTZ R48, R82, R0, -R21 ;  /* 0x0000000052307223 */ /* 0x000fcc0000010815 */
[----:B------:R-:W-:Y:S01]  /*50c0*/  MUFU.EX2 R20, R20 ;  /* 0x0000001400147308 */ /* 0x000fe20000000800 */
[-C--:B------:R-:W-:Y:S01]  /*50d0*/  FFMA.FTZ R21, R87, R0.reuse, -R21 ;  /* 0x0000000057157223 */ /* 0x080fe20000010815 */
[C---:B------:R-:W-:Y:S01]  /*50e0*/  FSETP.NEU.FTZ.AND P4, PT, R9.reuse, -INF , PT ;  /* 0xff8000000900780b */ /* 0x040fe20003f9d000 */
[----:B------:R-:W-:-:S05]  /*50f0*/  FMUL.FTZ R50, R9, R0 ;  /* 0x0000000009327220 */ /* 0x000fca0000410000 */
[----:B------:R-:W-:Y:S01]  /*5100*/  FSEL R50, R50, RZ, P4 ;  /* 0x000000ff32327208 */ /* 0x000fe20002000000 */
[----:B------:R-:W-:Y:S01]  /*5110*/  MUFU.EX2 R177, R177 ;  /* 0x000000b100b17308 */ /* 0x000fe20000000800 */
[----:B------:R-:W-:Y:S02]  /*5120*/  WARPGROUP.DEPBAR.LE gsb0, 0x0 ;  /* 0x00008000000079c5 */ /* 0x000fe40000010000 */
[----:B------:R-:W-:Y:S01]  /*5130*/  WARPGROUP.ARRIVE ;  /* 0x00000000000079c5 */ /* 0x000fe20000000000 */
[-CC-:B-1----:R-:W-:Y:S01]  /*5140*/  FFMA.FTZ R172, R39, R0.reuse, -R50.reuse ;  /* 0x0000000027ac7223 */ /* 0x182fe20000010832 */
[----:B------:R-:W-:Y:S01]  /*5150*/  FADD.FTZ R39, -R52, R13 ;  /* 0x0000000d34277221 */ /* 0x000fe20000010100 */
[----:B------:R-:W-:Y:S01]  /*5160*/  FSEL R13, R9, RZ, P4 ;  /* 0x000000ff090d7208 */ /* 0x000fe20002000000 */
[-CC-:B------:R-:W-:Y:S01]  /*5170*/  FFMA.FTZ R174, R43, R0.reuse, -R50.reuse ;  /* 0x000000002bae7223 */ /* 0x180fe20000010832 */
[-C--:B------:R-:W-:Y:S01]  /*5180*/  FFMA.FTZ R23, R23, R0.reuse, -R50 ;  /* 0x0000000017177223 */ /* 0x080fe20000010832 */
[----:B------:R-:W-:Y:S01]  /*5190*/  HGMMA.64x128x16.F32.BF16 R88, R164, gdesc[UR8].tnspB, R88, gsb0 ;  /* 0x41e00008a4587df0 */ /* 0x000fe20008001858 */
[-C--:B------:R-:W-:Y:S01]  /*51a0*/  FMUL.FTZ R43, R39, R0.reuse ;  /* 0x00000000272b7220 */ /* 0x080fe20000410000 */
[----:B------:R-:W-:Y:S01]  /*51b0*/  FADD.FTZ R39, -R13, R12 ;  /* 0x0000000c0d277221 */ /* 0x000fe20000010100 */
[-CC-:B--2---:R-:W-:Y:S01]  /*51c0*/  FFMA.FTZ R176, R31, R0.reuse, -R50.reuse ;  /* 0x000000001fb07223 */ /* 0x184fe20000010832 */
[----:B------:R-:W-:Y:S01]  /*51d0*/  FFMA.FTZ R31, R41, R0, -R50 ;  /* 0x00000000291f7223 */ /* 0x000fe20000010832 */
[----:B------:R-:W-:-:S02]  /*51e0*/  IMAD.U32 R41, RZ, RZ, UR4 ;  /* 0x00000004ff297e24 */ /* 0x000fc4000f8e00ff */
[-C--:B------:R-:W-:Y:S01]  /*51f0*/  FMUL.FTZ R12, R39, R0.reuse ;  /* 0x00000000270c7220 */ /* 0x080fe20000410000 */
[-CC-:B---3--:R-:W-:Y:S01]  /*5200*/  FFMA.FTZ R180, R25, R0.reuse, -R50.reuse ;  /* 0x0000000019b47223 */ /* 0x188fe20000010832 */
        /* <DEDUP_REMOVED lines=25> */
[----:B-1----:R-:W-:Y:S01]  /*53a0*/  @!P1 PRMT R43, RZ, 0x654, R39 ;  /* 0x00000654ff2b9816 */ /* 0x002fe20000000027 */
[-CC-:B------:R-:W-:Y:S01]  /*53b0*/  FFMA.FTZ R73, R73, R0.reuse, -R50.reuse ;  /* 0x0000000049497223 */ /* 0x180fe20000010832 */
[-CC-:B------:R-:W-:Y:S01]  /*53c0*/  FFMA.FTZ R75, R75, R0.reuse, -R50.reuse ;  /* 0x000000004b4b7223 */ /* 0x180fe20000010832 */
[-CC-:B------:R-:W-:Y:S01]  /*53d0*/  FFMA.FTZ R77, R77, R0.reuse, -R50.reuse ;  /* 0x000000004d4d7223 */ /* 0x180fe20000010832 */
[-CC-:B------:R-:W-:Y:S01]  /*53e0*/  FFMA.FTZ R83, R83, R0.reuse, -R50.reuse ;  /* 0x0000000053537223 */ /* 0x180fe20000010832 */
[-CC-:B------:R-:W-:Y:S01]  /*53f0*/  FFMA.FTZ R185, R185, R0.reuse, -R50.reuse ;  /* 0x00000000b9b97223 */ /* 0x180fe20000010832 */
[----:B------:R-:W-:Y:S01]  /*5400*/  FFMA.FTZ R187, R187, R0, -R50 ;  /* 0x00000000bbbb7223 */ /* 0x000fe20000010832 */
[----:B------:R-:W1:Y:S01]  /*5410*/  MUFU.EX2 R182, R182 ;  /* 0x000000b600b67308 */ /* 0x000e620000000800 */
[----:B------:R-:W-:Y:S01]  /*5420*/  IMAD.U32 R45, RZ, RZ, UR5 ;  /* 0x00000005ff2d7e24 */ /* 0x000fe2000f8e00ff */
[----:B------:R-:W-:-:S04]  /*5430*/  UMOV UR5, UR4 ;  /* 0x0000000400057c82 */ /* 0x000fc80008000000 */
[----:B------:R-:W-:Y:S02]  /*5440*/  @!P1 LEA R45, R45, UR36, 0x3 ;  /* 0x000000242d2d9c11 */ /* 0x000fe4000f8e18ff */
[----:B------:R-:W4:Y:S03]  /*5450*/  MUFU.EX2 R25, R25 ;  /* 0x0000001900197308 */ /* 0x000f260000000800 */
[----:B------:R-:W-:-:S05]  /*5460*/  @!P1 VIADD R45, R45, 0x28860 ;  /* 0x000288602d2d9836 */ /* 0x000fca0000000000 */
[----:B------:R-:W5:Y:S01]  /*5470*/  MUFU.EX2 R176, R176 ;  /* 0x000000b000b07308 */ /* 0x000f620000000800 */
[----:B------:R-:W-:-:S07]  /*5480*/  @!P1 PRMT R45, RZ, 0x654, R45 ;  /* 0x00000654ff2d9816 */ /* 0x000fce000000002d */
        /* <DEDUP_REMOVED lines=13> */
[----:B------:R3:W-:Y:S01]  /*5560*/  MUFU.EX2 R40, R168 ;  /* 0x000000a800287308 */ /* 0x0007e20000000800 */
[-C--:B0-----:R-:W-:Y:S01]  /*5570*/  FMUL.FTZ R88, R88, R12.reuse ;  /* 0x0000000c58587220 */ /* 0x081fe20000410000 */
[-C--:B------:R-:W-:Y:S01]  /*5580*/  FMUL.FTZ R89, R89, R12.reuse ;  /* 0x0000000c59597220 */ /* 0x080fe20000410000 */
[-C--:B------:R-:W-:Y:S01]  /*5590*/  FMUL.FTZ R92, R92, R12.reuse ;  /* 0x0000000c5c5c7220 */ /* 0x080fe20000410000 */
[-C--:B------:R-:W-:Y:S01]  /*55a0*/  FMUL.FTZ R93, R93, R12.reuse ;  /* 0x0000000c5d5d7220 */ /* 0x080fe20000410000 */
[-C--:B------:R-:W-:Y:S01]  /*55b0*/  FMUL.FTZ R96, R96, R12.reuse ;  /* 0x0000000c60607220 */ /* 0x080fe20000410000 */
[----:B------:R-:W-:Y:S01]  /*55c0*/  FMUL.FTZ R97, R97, R12 ;  /* 0x0000000c61617220 */ /* 0x000fe20000410000 */
[----:B--2---:R-:W-:Y:S01]  /*55d0*/  FFMA.FTZ R43, R12, R6, R23 ;  /* 0x000000060c2b7223 */ /* 0x004fe20000010017 */
[----:B------:R-:W-:Y:S01]  /*55e0*/  FFMA.FTZ R6, R13, R7, R14 ;  /* 0x000000070d067223 */ /* 0x000fe2000001000e */
[----:B---3--:R-:W-:Y:S01]  /*55f0*/  FFMA.FTZ R168, R51, R0, -R50 ;  /* 0x0000000033a87223 */ /* 0x008fe20000010832 */
[----:B------:R-:W0:Y:S01]  /*5600*/  MUFU.EX2 R33, R33 ;  /* 0x0000002100217308 */ /* 0x000e220000000800 */
[----:B------:R-:W-:Y:S01]  /*5610*/  FADD.FTZ R43, R180, R43 ;  /* 0x0000002bb42b7221 */ /* 0x000fe20000010000 */
[C---:B------:R-:W-:Y:S01]  /*5620*/  FADD.FTZ R6, R181.reuse, R6 ;  /* 0x00000006b5067221 */ /* 0x040fe20000010000 */
[----:B------:R-:W-:Y:S01]  /*5630*/  F2FP.BF16.F32.PACK_AB R181, R181, R14 ;  /* 0x0000000eb5b5723e */ /* 0x000fe200000010ff */
[----:B------:R-:W-:Y:S01]  /*5640*/  FFMA.FTZ R50, R189, R0, -R50 ;  /* 0x00000000bd327223 */ /* 0x000fe20000010832 */
[----:B-1----:R-:W-:Y:S01]  /*5650*/  FADD.FTZ R52, R182, R43 ;  /* 0x0000002bb6347221 */ /* 0x002fe20000010000 */
[----:B----4-:R-:W-:Y:S01]  /*5660*/  FADD.FTZ R41, R183, R6 ;  /* 0x00000006b7297221 */ /* 0x010fe20000010000 */
[----:B------:R-:W-:Y:S01]  /*5670*/  F2FP.BF16.F32.PACK_AB R180, R180, R23 ;  /* 0x00000017b4b4723e */ /* 0x000fe200000010ff */
[----:B------:R-:W1:Y:S01]  /*5680*/  MUFU.EX2 R168, R168 ;  /* 0x000000a800a87308 */ /* 0x000e620000000800 */
[C---:B------:R-:W-:Y:S01]  /*5690*/  FADD.FTZ R43, R25.reuse, R52 ;  /* 0x00000034192b7221 */ /* 0x040fe20000010000 */
[----:B------:R-:W-:Y:S01]  /*56a0*/  FADD.FTZ R6, R20, R41 ;  /* 0x0000002914067221 */ /* 0x000fe20000010000 */
[----:B------:R-:W-:Y:S01]  /*56b0*/  F2FP.BF16.F32.PACK_AB R182, R25, R182 ;  /* 0x000000b619b6723e */ /* 0x000fe200000010ff */
[----:B------:R2:W-:Y:S01]  /*56c0*/  @!P1 SYNCS.ARRIVE.TRANS64.RED.A1T0 RZ, [R45+URZ], RZ ;  /* 0x000000ff2dff99a7 */ /* 0x0005e2000810043f */
[----:B-----5:R-:W-:Y:S01]  /*56d0*/  FADD.FTZ R52, R176, R43 ;  /* 0x0000002bb0347221 */ /* 0x020fe20000010000 */
        /* <DEDUP_REMOVED lines=8> */
[----:B------:R-:W-:Y:S01]  /*5760*/  FADD.FTZ R41, R179, R6 ;  /* 0x00000006b3297221 */ /* 0x000fe20000010000 */
[-C--:B------:R-:W-:Y:S01]  /*5770*/  FMUL.FTZ R105, R105, R12.reuse ;  /* 0x0000000c69697220 */ /* 0x080fe20000410000 */
[----:B------:R-:W4:Y:S01]  /*5780*/  MUFU.EX2 R35, R35 ;  /* 0x0000002300237308 */ /* 0x000f220000000800 */
[----:B------:R-:W-:Y:S01]  /*5790*/  FADD.FTZ R43, R29, R52 ;  /* 0x000000341d2b7221 */ /* 0x000fe20000010000 */
[----:B------:R-:W-:Y:S01]  /*57a0*/  FADD.FTZ R6, R28, R41 ;  /* 0x000000291c067221 */ /* 0x000fe20000010000 */
[-C--:B------:R-:W-:Y:S01]  /*57b0*/  FMUL.FTZ R108, R108, R12.reuse ;  /* 0x0000000c6c6c7220 */ /* 0x080fe20000410000 */
[-C--:B------:R-:W-:Y:S01]  /*57c0*/  FMUL.FTZ R109, R109, R12.reuse ;  /* 0x0000000c6d6d7220 */ /* 0x080fe20000410000 */
[----:B------:R-:W-:Y:S01]  /*57d0*/  FADD.FTZ R52, R172, R43 ;  /* 0x0000002bac347221 */ /* 0x000fe20000010000 */
[----:B------:R-:W-:Y:S01]  /*57e0*/  FADD.FTZ R41, R173, R6 ;  /* 0x00000006ad297221 */ /* 0x000fe20000010000 */
[-C--:B------:R-:W-:Y:S01]  /*57f0*/  FMUL.FTZ R112, R112, R12.reuse ;  /* 0x0000000c70707220 */ /* 0x080fe20000410000 */
[----:B------:R-:W5:Y:S01]  /*5800*/  MUFU.EX2 R170, R170 ;  /* 0x000000aa00aa7308 */ /* 0x000f620000000800 */
[----:B------:R-:W-:Y:S01]  /*5810*/  FADD.FTZ R43, R31, R52 ;  /* 0x000000341f2b7221 */ /* 0x000fe20000010000 */
[----:B------:R-:W-:Y:S01]  /*5820*/  FADD.FTZ R6, R32, R41 ;  /* 0x0000002920067221 */ /* 0x000fe20000010000 */
[-C--:B------:R-:W-:Y:S01]  /*5830*/  FMUL.FTZ R113, R113, R12.reuse ;  /* 0x0000000c71717220 */ /* 0x080fe20000410000 */
[-C--:B------:R-:W-:Y:S01]  /*5840*/  FMUL.FTZ R116, R116, R12.reuse ;  /* 0x0000000c74747220 */ /* 0x080fe20000410000 */
[----:B------:R-:W-:Y:S01]  /*5850*/  FADD.FTZ R52, R174, R43 ;  /* 0x0000002bae347221 */ /* 0x000fe20000010000 */
[----:B------:R-:W-:Y:S01]  /*5860*/  FADD.FTZ R41, R175, R6 ;  /* 0x00000006af297221 */ /* 0x000fe20000010000 */
[-C--:B------:R-:W-:Y:S01]  /*5870*/  FMUL.FTZ R117, R117, R12.reuse ;  /* 0x0000000c75757220 */ /* 0x080fe20000410000 */
[----:B------:R-:W2:Y:S01]  /*5880*/  MUFU.EX2 R171, R171 ;  /* 0x000000ab00ab7308 */ /* 0x000ea20000000800 */
[----:B0-----:R-:W-:Y:S01]  /*5890*/  FADD.FTZ R43, R33, R52 ;  /* 0x00000034212b7221 */ /* 0x001fe20000010000 */
[----:B------:R-:W-:Y:S01]  /*58a0*/  FADD.FTZ R6, R36, R41 ;  /* 0x0000002924067221 */ /* 0x000fe20000010000 */
[-C--:B------:R-:W-:Y:S01]  /*58b0*/  FMUL.FTZ R120, R120, R12.reuse ;  /* 0x0000000c78787220 */ /* 0x080fe20000410000 */
[-C--:B------:R-:W-:Y:S01]  /*58c0*/  FMUL.FTZ R121, R121, R12.reuse ;  /* 0x0000000c79797220 */ /* 0x080fe20000410000 */
[----:B-1----:R-:W-:Y:S01]  /*58d0*/  FADD.FTZ R52, R168, R43 ;  /* 0x0000002ba8347221 */ /* 0x002fe20000010000 */
[----:B---3--:R-:W-:Y:S01]  /*58e0*/  FADD.FTZ R41, R169, R6 ;  /* 0x00000006a9297221 */ /* 0x008fe20000010000 */
[-C--:B------:R-:W-:Y:S01]  /*58f0*/  FMUL.FTZ R124, R124, R12.reuse ;  /* 0x0000000c7c7c7220 */ /* 0x080fe20000410000 */
[----:B------:R-:W0:Y:S01]  /*5900*/  MUFU.EX2 R37, R37 ;  /* 0x0000002500257308 */ /* 0x000e220000000800 */
[----:B----4-:R-:W-:Y:S01]  /*5910*/  FADD.FTZ R43, R35, R52 ;  /* 0x00000034232b7221 */ /* 0x010fe20000010000 */
[----:B------:R-:W-:Y:S01]  /*5920*/  FADD.FTZ R6, R40, R41 ;  /* 0x0000002928067221 */ /* 0x000fe20000010000 */
[-C--:B------:R-:W-:Y:S01]  /*5930*/  FMUL.FTZ R125, R125, R12.reuse ;  /* 0x0000000c7d7d7220 */ /* 0x080fe20000410000 */
[-C--:B------:R-:W-:Y:S01]  /*5940*/  FMUL.FTZ R128, R128, R12.reuse ;  /* 0x0000000c80807220 */ /* 0x080fe20000410000 */
[----:B-----5:R-:W-:Y:S01]  /*5950*/  FADD.FTZ R14, R170, R43 ;  /* 0x0000002baa0e7221 */ /* 0x020fe20000010000 */
        /* <DEDUP_REMOVED lines=11> */
[----:B0-----:R-:W-:Y:S01]  /*5a10*/  FADD.FTZ R25, R37, R14 ;  /* 0x0000000e25197221 */ /* 0x001fe20000010000 */
[-C--:B------:R-:W-:Y:S01]  /*5a20*/  FMUL.FTZ R145, R145, R12.reuse ;  /* 0x0000000c91917220 */ /* 0x080fe20000410000 */
[-C--:B------:R-:W-:Y:S01]  /*5a30*/  FMUL.FTZ R148, R148, R12.reuse ;  /* 0x0000000c94947220 */ /* 0x080fe20000410000 */
[----:B------:R-:W-:Y:S01]  /*5a40*/  FMUL.FTZ R149, R149, R12 ;  /* 0x0000000c95957220 */ /* 0x000fe20000410000 */
        /* <DEDUP_REMOVED lines=41> */
[----:B------:R-:W-:Y:S01]  /*5ce0*/  FMUL.FTZ R151, R151, R13 ;  /* 0x0000000d97977220 */ /* 0x000fe20000410000 */
[----:B------:R-:W-:Y:S01]  /*5cf0*/  F2FP.BF16.F32.PACK_AB R183, R20, R183 ;  /* 0x000000b714b7723e */ /* 0x000fe200000010ff */
[----:B------:R-:W2:Y:S01]  /*5d00*/  MUFU.EX2 R7, R61 ;  /* 0x0000003d00077308 */ /* 0x000ea20000000800 */
[----:B0-----:R-:W-:Y:S01]  /*5d10*/  FADD.FTZ R14, R154, R25 ;  /* 0x000000199a0e7221 */ /* 0x001fe20000010000 */
[----:B------:R-:W-:Y:S01]  /*5d20*/  F2FP.BF16.F32.PACK_AB R177, R24, R177 ;  /* 0x000000b118b1723e */ /* 0x000fe200000010ff */
[----:B------:R-:W-:Y:S01]  /*5d30*/  IMAD.MOV.U32 R13, RZ, RZ, R11 ;  /* 0x000000ffff0d7224 */ /* 0x000fe200078e000b */
[----:B------:R-:W-:Y:S01]  /*5d40*/  F2FP.BF16.F32.PACK_AB R176, R27, R176 ;  /* 0x000000b01bb0723e */ /* 0x000fe200000010ff */
[----:B------:R-:W-:Y:S01]  /*5d50*/  IMAD.MOV.U32 R12, RZ, RZ, R9 ;  /* 0x000000ffff0c7224 */ /* 0x000fe200078e0009 */
[----:B------:R-:W-:-:S02]  /*5d60*/  F2FP.BF16.F32.PACK_AB R178, R29, R178 ;  /* 0x000000b21db2723e */ /* 0x000fc400000010ff */
[----:B------:R-:W0:Y:S01]  /*5d70*/  MUFU.EX2 R30, R30 ;  /* 0x0000001e001e7308 */ /* 0x000e220000000800 */
[----:B-1----:R-:W-:Y:S01]  /*5d80*/  FADD.FTZ R23, R155, R6 ;  /* 0x000000069b177221 */ /* 0x002fe20000010000 */
[----:B------:R-:W-:Y:S02]  /*5d90*/  F2FP.BF16.F32.PACK_AB R179, R28, R179 ;  /* 0x000000b31cb3723e */ /* 0x000fe400000010ff */
[----:B------:R-:W-:Y:S02]  /*5da0*/  F2FP.BF16.F32.PACK_AB R172, R31, R172 ;  /* 0x000000ac1fac723e */ /* 0x000fe400000010ff */
[----:B------:R-:W-:Y:S02]  /*5db0*/  F2FP.BF16.F32.PACK_AB R173, R32, R173 ;  /* 0x000000ad20ad723e */ /* 0x000fe400000010ff */
[----:B------:R-:W1:Y:S01]  /*5dc0*/  MUFU.EX2 R49, R49 ;  /* 0x0000003100317308 */ /* 0x000e620000000800 */
[C---:B--2---:R-:W-:Y:S01]  /*5dd0*/  FADD.FTZ R14, R7.reuse, R14 ;  /* 0x0000000e070e7221 */ /* 0x044fe20000010000 */
[----:B------:R-:W-:-:S02]  /*5de0*/  F2FP.BF16.F32.PACK_AB R154, R7, R154 ;  /* 0x0000009a079a723e */ /* 0x000fc400000010ff */
[----:B------:R-:W-:Y:S02]  /*5df0*/  F2FP.BF16.F32.PACK_AB R174, R33, R174 ;  /* 0x000000ae21ae723e */ /* 0x000fe400000010ff */
[----:B------:R-:W-:Y:S02]  /*5e00*/  F2FP.BF16.F32.PACK_AB R175, R36, R175 ;  /* 0x000000af24af723e */ /* 0x000fe400000010ff */
[----:B------:R-:W2:Y:S01]  /*5e10*/  MUFU.EX2 R157, R157 ;  /* 0x0000009d009d7308 */ /* 0x000ea20000000800 */
[----:B0-----:R-:W-:Y:S01]  /*5e20*/  FADD.FTZ R6, R30, R23 ;  /* 0x000000171e067221 */ /* 0x001fe20000010000 */
[----:B------:R-:W-:Y:S02]  /*5e30*/  F2FP.BF16.F32.PACK_AB R168, R35, R168 ;  /* 0x000000a823a8723e */ /* 0x000fe400000010ff */
[----:B------:R-:W-:Y:S02]  /*5e40*/  F2FP.BF16.F32.PACK_AB R169, R40, R169 ;  /* 0x000000a928a9723e */ /* 0x000fe400000010ff */
[----:B------:R-:W-:-:S02]  /*5e50*/  F2FP.BF16.F32.PACK_AB R170, R37, R170 ;  /* 0x000000aa25aa723e */ /* 0x000fc400000010ff */
[----:B------:R-:W0:Y:S01]  /*5e60*/  MUFU.EX2 R65, R65 ;  /* 0x0000004100417308 */ /* 0x000e220000000800 */
[----:B-1----:R-:W-:Y:S01]  /*5e70*/  FADD.FTZ R14, R49, R14 ;  /* 0x0000000e310e7221 */ /* 0x002fe20000010000 */
[----:B------:R-:W-:Y:S02]  /*5e80*/  F2FP.BF16.F32.PACK_AB R171, R42, R171 ;  /* 0x000000ab2aab723e */ /* 0x000fe400000010ff */
        /* <DEDUP_REMOVED lines=56> */
[----:B------:R-:W-:Y:S01]  /*6210*/  F2FP.BF16.F32.PACK_AB R166, R50, R187 ;  /* 0x000000bb32a6723e */ /* 0x000fe200000010ff */
[----:B------:R-:W-:Y:S02]  /*6220*/  IMAD.MOV.U32 R14, RZ, RZ, R8 ;  /* 0x000000ffff0e7224 */ /* 0x000fe400078e0008 */
[C---:B0-----:R-:W-:Y:S01]  /*6230*/  FADD.FTZ R7, R21.reuse, R7 ;  /* 0x0000000715077221 */ /* 0x041fe20000010000 */
[----:B------:R-:W-:Y:S01]  /*6240*/  F2FP.BF16.F32.PACK_AB R167, R21, R46 ;  /* 0x0000002e15a7723e */ /* 0x000fe200000010ff */
[----:B------:R-:W-:Y:S06]  /*6250*/  @P3 BRA `(.L_x_8388) ;  /* 0xffffffd400d43947 */ /* 0x000fec000383ffff */
.L_x_8379:
[----:B------:R-:W-:-:S13]  /*6260*/  ISETP.GE.AND P2, PT, R10, R17, PT ;  /* 0x000000110a00720c */ /* 0x000fda0003f46270 */
[----:B------:R-:W-:Y:S05]  /*6270*/  @!P2 BRA `(.L_x_8389) ;  /* 0x0000001c00f0a947 */ /* 0x000fea0003800000 */
[C---:B------:R-:W-:Y:S01]  /*6280*/  VIADD R4, R19.reuse, 0x8 ;  /* 0x0000000813047836 */ /* 0x040fe20000000000 */
[----:B------:R-:W-:Y:S01]  /*6290*/  IADD3 R19, -R19, 0xb, RZ ;  /* 0x0000000b13137810 */ /* 0x000fe20007ffe1ff */
[----:B------:R-:W-:Y:S01]  /*62a0*/  IMAD.MOV.U32 R12, RZ, RZ, R11 ;  /* 0x000000ffff0c7224 */ /* 0x000fe200078e000b */
[----:B------:R-:W-:Y:S01]  /*62b0*/  UMOV UR5, UR4 ;  /* 0x0000000400057c82 */ /* 0x000fe20008000000 */
[----:B------:R-:W-:Y:S02]  /*62c0*/  IMAD.MOV.U32 R5, RZ, RZ, R9 ;  /* 0x000000ffff057224 */ /* 0x000fe400078e0009 */
[----:B------:R-:W-:-:S07]  /*62d0*/  IMAD.MOV.U32 R13, RZ, RZ, R8 ;  /* 0x000000ffff0d7224 */ /* 0x000fce00078e0008 */
.L_x_8398:
        /* <DEDUP_REMOVED lines=9> */
.L_x_8391:
[----:B------:R-:W-:Y:S01]  /*6370*/  ULEA UR7, UR4, UR36, 0x3 ;  /* 0x0000002404077291 */ /* 0x000fe2000f8e183f */
[----:B------:R-:W-:-:S08]  /*6380*/  SHF.L.U32 R0, R8, 0x1f, RZ ;  /* 0x0000001f08007819 */ /* 0x000fd000000006ff */
[----:B------:R0:W1:Y:S01]  /*6390*/  SYNCS.PHASECHK.TRANS64.TRYWAIT P2, [UR7+0x28830], R0 ;  /* 0x02883000ff0075a7 */ /* 0x0000620008040147 */
[----:B------:R-:W-:Y:S05]  /*63a0*/  @!P0 BRA `(.L_x_8392) ;  /* 0x0000000000048947 */ /* 0x000fea0003800000 */
[----:B------:R-:W-:Y:S01]  /*63b0*/  BPT.TRAP 0x1 ;  /* 0x000000040000795c */ /* 0x000fe20000300000 */
.L_x_8392:
[----:B-1----:R-:W-:Y:S05]  /*63c0*/  @P2 BRA `(.L_x_8390) ;  /* 0x0000000000082947 */ /* 0x002fea0003800000 */
[----:B------:R-:W1:Y:S02]  /*63d0*/  SYNCS.PHASECHK.TRANS64.TRYWAIT P2, [UR7+0x28830], R0 ;  /* 0x02883000ff0075a7 */ /* 0x000e640008040147 */
[----:B-1----:R-:W-:Y:S05]  /*63e0*/  @!P2 BRA `(.L_x_8393) ;  /* 0x0000007c0038a947 */ /* 0x002fea0003800000 */
.L_x_8390:
        /* <DEDUP_REMOVED lines=46> */
.L_x_8395:
[----:B------:R-:W-:Y:S01]  /*66d0*/  ULEA UR7, UR5, UR36, 0x3 ;  /* 0x0000002405077291 */ /* 0x000fe2000f8e183f */
[----:B01----:R-:W-:-:S08]  /*66e0*/  SHF.L.U32 R0, R13, 0x1f, RZ ;  /* 0x0000001f0d007819 */ /* 0x003fd000000006ff */
[----:B------:R0:W1:Y:S01]  /*66f0*/  SYNCS.PHASECHK.TRANS64.TRYWAIT P2, [UR7+0x28850], R0 ;  /* 0x02885000ff0075a7 */ /* 0x0000620008040147 */
[----:B------:R-:W-:Y:S05]  /*6700*/  @!P0 BRA `(.L_x_8396) ;  /* 0x0000000000048947 */ /* 0x000fea0003800000 */
[----:B------:R-:W-:Y:S01]  /*6710*/  BPT.TRAP 0x1 ;  /* 0x000000040000795c */ /* 0x000fe20000300000 */
.L_x_8396:
[----:B-1----:R-:W-:Y:S05]  /*6720*/  @P2 BRA `(.L_x_8394) ;  /* 0x0000000000082947 */ /* 0x002fea0003800000 */
[----:B------:R-:W1:Y:S02]  /*6730*/  SYNCS.PHASECHK.TRANS64.TRYWAIT P2, [UR7+0x28850], R0 ;  /* 0x02885000ff0075a7 */ /* 0x000e640008040147 */
[----:B-1----:R-:W-:Y:S05]  /*6740*/  @!P2 BRA `(.L_x_8397) ;  /* 0x000000780078a947 */ /* 0x002fea0003800000 */
.L_x_8394:
        /* <DEDUP_REMOVED lines=48> */
[----:B------:R-:W1:Y:S01]  /*6a50*/  SHFL.BFLY PT, R14, R13, 0x1, 0x1f ;  /* 0x0c201f000d0e7f89 */ /* 0x000e6200000e0000 */
[----:B------:R-:W-:Y:S02]  /*6a60*/  WARPGROUP.DEPBAR.LE gsb0, 0x0 ;  /* 0x00008000000079c5 */ /* 0x000fe40000010000 */
[----:B------:R-:W-:-:S06]  /*6a70*/  WARPGROUP.ARRIVE ;  /* 0x00000000000079c5 */ /* 0x000fcc0000000000 */
[----:B------:R-:W-:Y:S01]  /*6a80*/  HGMMA.64x128x16.F32.BF16 R88, R176, gdesc[UR12].tnspB, R88, gsb0 ;  /* 0x41e0000cb0587df0 */ /* 0x000fe20008001858 */
[----:B------:R-:W-:Y:S01]  /*6a90*/  UIADD3 UR14, UR10, 0x100, URZ ;  /* 0x000001000a0e7890 */ /* 0x000fe2000fffe03f */
[----:B------:R-:W-:Y:S01]  /*6aa0*/  UMOV UR15, 0x40000040 ;  /* 0x40000040000f7882 */ /* 0x000fe20000000000 */
        /* <DEDUP_REMOVED lines=42> */
[----:B0-----:R-:W-:-:S05]  /*6d50*/  FMNMX.FTZ R22, R11, R16, !PT ;  /* 0x000000100b167209 */ /* 0x001fca0007810000 */
[----:B------:R-:W0:Y:S02]  /*6d60*/  SHFL.BFLY PT, R11, R22, 0x1, 0x1f ;  /* 0x0c201f00160b7f89 */ /* 0x000e2400000e0000 */
[----:B0-----:R-:W-:Y:S01]  /*6d70*/  FMNMX.FTZ R11, R22, R11, !PT ;  /* 0x0000000b160b7209 */ /* 0x001fe20007810000 */
[----:B------:R-:W-:Y:S02]  /*6d80*/  WARPGROUP.DEPBAR.LE gsb0, 0x0 ;  /* 0x00008000000079c5 */ /* 0x000fe40000010000 */
[----:B------:R-:W-:-:S06]  /*6d90*/  WARPGROUP.ARRIVE ;  /* 0x00000000000079c5 */ /* 0x000fcc0000000000 */
[----:B------:R-:W-:Y:S01]  /*6da0*/  HGMMA.64x128x16.F32.BF16 R88, R168, gdesc[UR12].tnspB, R88, gsb0 ;  /* 0x41e0000ca8587df0 */ /* 0x000fe20008001858 */
[----:B------:R-:W-:Y:S01]  /*6db0*/  UIADD3 UR14, UR10, 0x200, URZ ;  /* 0x000002000a0e7890 */ /* 0x000fe2000fffe03f */
[----:B------:R-:W-:Y:S01]  /*6dc0*/  UMOV UR15, 0x40000040 ;  /* 0x40000040000f7882 */ /* 0x000fe20000000000 */
[----:B------:R-:W-:Y:S02]  /*6dd0*/  WARPGROUP.DEPBAR.LE gsb0, 0x0 ;  /* 0x00008000000079c5 */ /* 0x000fe40000010000 */
[----:B------:R-:W-:Y:S01]  /*6de0*/  WARPGROUP.ARRIVE ;  /* 0x00000000000079c5 */ /* 0x000fe20000000000 */
[----:B------:R-:W-:-:S04]  /*6df0*/  FMUL.FTZ R169, R9, R0 ;  /* 0x0000000009a97220 */ /* 0x000fc80000410000 */
[-CC-:B------:R-:W-:Y:S02]  /*6e00*/  FFMA.FTZ R13, R25, R0.reuse, -R169.reuse ;  /* 0x00000000190d7223 */ /* 0x180fe400000108a9 */
[----:B------:R-:W-:Y:S01]  /*6e10*/  HGMMA.64x128x16.F32.BF16 R88, R152, gdesc[UR12].tnspB, R88, gsb0 ;  /* 0x41e0000c98587df0 */ /* 0x000fe20008001858 */
[----:B------:R-:W-:Y:S01]  /*6e20*/  UIADD3 UR14, UR10, 0x280, URZ ;  /* 0x000002800a0e7890 */ /* 0x000fe2000fffe03f */
[-CC-:B------:R-:W-:Y:S01]  /*6e30*/  FFMA.FTZ R25, R41, R0.reuse, -R169.reuse ;  /* 0x0000000029197223 */ /* 0x180fe200000108a9 */
[----:B------:R-:W-:Y:S01]  /*6e40*/  UMOV UR15, 0x40000040 ;  /* 0x40000040000f7882 */ /* 0x000fe20000000000 */
[-CC-:B------:R-:W-:Y:S01]  /*6e50*/  FFMA.FTZ R41, R57, R0.reuse, -R169.reuse ;  /* 0x0000000039297223 */ /* 0x180fe200000108a9 */
[-CC-:B------:R-:W-:Y:S01]  /*6e60*/  FFMA.FTZ R57, R73, R0.reuse, -R169.reuse ;  /* 0x0000000049397223 */ /* 0x180fe200000108a9 */
[----:B------:R-:W-:Y:S01]  /*6e70*/  FADD.FTZ R73, -R11, R12 ;  /* 0x0000000c0b497221 */ /* 0x000fe20000010100 */
[-CC-:B------:R-:W-:Y:S01]  /*6e80*/  FFMA.FTZ R180, R24, R0.reuse, -R169.reuse ;  /* 0x0000000018b47223 */ /* 0x180fe200000108a9 */
[-CC-:B------:R-:W-:Y:S01]  /*6e90*/  FFMA.FTZ R176, R32, R0.reuse, -R169.reuse ;  /* 0x0000000020b07223 */ /* 0x180fe200000108a9 */
[-CC-:B------:R-:W-:Y:S01]  /*6ea0*/  FFMA.FTZ R182, R28, R0.reuse, -R169.reuse ;  /* 0x000000001cb67223 */ /* 0x180fe200000108a9 */
[-C--:B------:R-:W-:Y:S01]  /*6eb0*/  FMUL.FTZ R12, R73, R0.reuse ;  /* 0x00000000490c7220 */ /* 0x080fe20000410000 */
[-C--:B------:R-:W-:Y:S01]  /*6ec0*/  FMUL.FTZ R73, R11, R0.reuse ;  /* 0x000000000b497220 */ /* 0x080fe20000410000 */
[----:B------:R-:W-:Y:S01]  /*6ed0*/  MUFU.EX2 R13, R13 ;  /* 0x0000000d000d7308 */ /* 0x000fe20000000800 */
[-CC-:B------:R-:W-:Y:S01]  /*6ee0*/  FFMA.FTZ R172, R40, R0.reuse, -R169.reuse ;  /* 0x0000000028ac7223 */ /* 0x180fe200000108a9 */
[-C--:B------:R-:W-:Y:S01]  /*6ef0*/  FFMA.FTZ R15, R29, R0.reuse, -R169 ;  /* 0x000000001d0f7223 */ /* 0x080fe200000108a9 */
[-CC-:B------:R-:W-:Y:S01]  /*6f00*/  FFMA.FTZ R181, R26, R0.reuse, -R73.reuse ;  /* 0x000000001ab57223 */ /* 0x180fe20000010849 */
[----:B------:R-:W-:Y:S01]  /*6f10*/  FFMA.FTZ R32, R27, R0, -R73 ;  /* 0x000000001b207223 */ /* 0x000fe20000010849 */
[----:B------:R-:W-:-:S02]  /*6f20*/  IMAD.U32 R27, RZ, RZ, UR4 ;  /* 0x00000004ff1b7e24 */ /* 0x000fc4000f8e00ff */
[-CC-:B------:R-:W-:Y:S01]  /*6f30*/  FFMA.FTZ R183, R30, R0.reuse, -R73.reuse ;  /* 0x000000001eb77223 */ /* 0x180fe20000010849 */
[-CC-:B------:R-:W-:Y:S01]  /*6f40*/  FFMA.FTZ R40, R31, R0.reuse, -R73.reuse ;  /* 0x000000001f287223 */ /* 0x180fe20000010849 */
[----:B------:R-:W0:Y:S01]  /*6f50*/  MUFU.EX2 R180, R180 ;  /* 0x000000b400b47308 */ /* 0x000e220000000800 */
[-C--:B------:R-:W-:Y:S01]  /*6f60*/  FFMA.FTZ R177, R34, R0.reuse, -R73 ;  /* 0x0000000022b17223 */ /* 0x080fe20000010849 */
[----:B------:R-:W-:Y:S01]  /*6f70*/  @!P1 LEA R27, R27, UR36, 0x3 ;  /* 0x000000241b1b9c11 */ /* 0x000fe2000f8e18ff */
[-CC-:B------:R-:W-:Y:S01]  /*6f80*/  FFMA.FTZ R178, R36, R0.reuse, -R169.reuse ;  /* 0x0000000024b27223 */ /* 0x180fe200000108a9 */
[-C--:B------:R-:W-:Y:S01]  /*6f90*/  FFMA.FTZ R21, R33, R0.reuse, -R169 ;  /* 0x0000000021157223 */ /* 0x080fe200000108a9 */
[-CC-:B------:R-:W-:Y:S01]  /*6fa0*/  FFMA.FTZ R36, R35, R0.reuse, -R73.reuse ;  /* 0x0000000023247223 */ /* 0x180fe20000010849 */
[-C--:B------:R-:W-:Y:S01]  /*6fb0*/  FFMA.FTZ R179, R38, R0.reuse, -R73 ;  /* 0x0000000026b37223 */ /* 0x080fe20000010849 */
[----:B------:R-:W-:Y:S01]  /*6fc0*/  @!P1 VIADD R27, R27, 0x28840 ;  /* 0x000288401b1b9836 */ /* 0x000fe20000000000 */
[----:B------:R-:W-:Y:S01]  /*6fd0*/  MUFU.EX2 R12, R12 ;  /* 0x0000000c000c7308 */ /* 0x000fe20000000800 */
[-C--:B------:R-:W-:Y:S01]  /*6fe0*/  FFMA.FTZ R23, R37, R0.reuse, -R169 ;  /* 0x0000000025177223 */ /* 0x080fe200000108a9 */
[-CC-:B------:R-:W-:Y:S01]  /*6ff0*/  FFMA.FTZ R38, R39, R0.reuse, -R73.reuse ;  /* 0x0000000027267223 */ /* 0x180fe20000010849 */
[-C--:B------:R-:W-:Y:S01]  /*7000*/  FFMA.FTZ R173, R42, R0.reuse, -R73 ;  /* 0x000000002aad7223 */ /* 0x080fe20000010849 */
[----:B------:R-:W-:Y:S01]  /*7010*/  @!P1 PRMT R27, RZ, 0x654, R27 ;  /* 0x00000654ff1b9816 */ /* 0x000fe2000000001b */
[-C--:B------:R-:W-:Y:S01]  /*7020*/  FFMA.FTZ R30, R43, R0.reuse, -R73 ;  /* 0x000000002b1e7223 */ /* 0x080fe20000010849 */
[-C--:B------:R-:W-:Y:S01]  /*7030*/  FFMA.FTZ R174, R44, R0.reuse, -R169 ;  /* 0x000000002cae7223 */ /* 0x080fe200000108a9 */
[----:B------:R-:W-:Y:S01]  /*7040*/  FFMA.FTZ R175, R46, R0, -R73 ;  /* 0x000000002eaf7223 */ /* 0x000fe20000010849 */
[----:B------:R-:W1:Y:S01]  /*7050*/  MUFU.EX2 R181, R181 ;  /* 0x000000b500b57308 */ /* 0x000e620000000800 */
[----:B0-----:R-:W-:Y:S01]  /*7060*/  FFMA.FTZ R6, R5, R6, R180 ;  /* 0x0000000605067223 */ /* 0x001fe200000100b4 */
[-C--:B------:R-:W-:Y:S01]  /*7070*/  FFMA.FTZ R29, R45, R0.reuse, -R169 ;  /* 0x000000002d1d7223 */ /* 0x080fe200000108a9 */
[-C--:B------:R-:W-:Y:S01]  /*7080*/  FFMA.FTZ R26, R47, R0.reuse, -R73 ;  /* 0x000000002f1a7223 */ /* 0x080fe20000010849 */
        /* <DEDUP_REMOVED lines=13> */
[----:B-1----:R-:W-:Y:S01]  /*7160*/  FFMA.FTZ R7, R12, R7, R181 ;  /* 0x000000070c077223 */ /* 0x002fe200000100b5 */
[-CC-:B------:R-:W-:Y:S01]  /*7170*/  FFMA.FTZ R65, R81, R0.reuse, -R169.reuse ;  /* 0x0000000051417223 */ /* 0x180fe200000108a9 */
[-CC-:B------:R-:W-:Y:S01]  /*7180*/  FFMA.FTZ R84, R84, R0.reuse, -R169.reuse ;  /* 0x0000000054547223 */ /* 0x180fe200000108a9 */
[-C--:B------:R-:W-:Y:S01]  /*7190*/  FFMA.FTZ R69, R85, R0.reuse, -R169 ;  /* 0x0000000055457223 */ /* 0x080fe200000108a9 */
[-CC-:B------:R-:W-:Y:S01]  /*71a0*/  FFMA.FTZ R28, R51, R0.reuse, -R73.reuse ;  /* 0x00000000331c7223 */ /* 0x180fe20000010849 */
[-CC-:B------:R-:W-:Y:S01]  /*71b0*/  FFMA.FTZ R171, R54, R0.reuse, -R73.reuse ;  /* 0x0000000036ab7223 */ /* 0x180fe20000010849 */
[-CC-:B------:R-:W-:Y:S01]  /*71c0*/  FFMA.FTZ R24, R55, R0.reuse, -R73.reuse ;  /* 0x0000000037187223 */ /* 0x180fe20000010849 */
[----:B------:R-:W-:Y:S01]  /*71d0*/  MUFU.EX2 R183, R183 ;  /* 0x000000b700b77308 */ /* 0x000fe20000000800 */
[-CC-:B------:R-:W-:Y:S01]  /*71e0*/  FFMA.FTZ R34, R59, R0.reuse, -R73.reuse ;  /* 0x000000003b227223 */ /* 0x180fe20000010849 */
[--C-:B------:R-:W-:Y:S01]  /*71f0*/  FFMA.FTZ R62, R62, R0, -R73.reuse ;  /* 0x000000003e3e7223 */ /* 0x100fe20000010849 */
[----:B------:R-:W-:Y:S01]  /*7200*/  F2FP.BF16.F32.PACK_AB R180, R13, R180 ;  /* 0x000000b40db4723e */ /* 0x000fe200000010ff */
[-CC-:B------:R-:W-:Y:S01]  /*7210*/  FFMA.FTZ R63, R63, R0.reuse, -R73.reuse ;  /* 0x000000003f3f7223 */ /* 0x180fe20000010849 */
[-CC-:B------:R-:W-:Y:S01]  /*7220*/  FFMA.FTZ R66, R66, R0.reuse, -R73.reuse ;  /* 0x0000000042427223 */ /* 0x180fe20000010849 */
[-CC-:B------:R-:W-:Y:S01]  /*7230*/  FFMA.FTZ R67, R67, R0.reuse, -R73.reuse ;  /* 0x0000000043437223 */ /* 0x180fe20000010849 */
[----:B0-----:R-:W-:Y:S01]  /*7240*/  F2FP.BF16.F32.PACK_AB R181, R32, R181 ;  /* 0x000000b520b5723e */ /* 0x001fe200000010ff */
        /* <DEDUP_REMOVED lines=10> */
[----:B------:R-:W-:Y:S01]  /*72f0*/  FFMA.FTZ R86, R86, R0, -R73 ;  /* 0x0000000056567223 */ /* 0x000fe20000010849 */
[----:B------:R-:W-:Y:S01]  /*7300*/  IMAD.U32 R31, RZ, RZ, UR5 ;  /* 0x00000005ff1f7e24 */ /* 0x000fe2000f8e00ff */
[----:B------:R-:W-:-:S04]  /*7310*/  UMOV UR5, UR4 ;  /* 0x0000000400057c82 */ /* 0x000fc80008000000 */
[----:B------:R-:W-:Y:S01]  /*7320*/  MUFU.EX2 R176, R176 ;  /* 0x000000b000b07308 */ /* 0x000fe20000000800 */
[----:B------:R-:W-:-:S05]  /*7330*/  @!P1 LEA R31, R31, UR36, 0x3 ;  /* 0x000000241f1f9c11 */ /* 0x000fca000f8e18ff */
[----:B------:R-:W-:Y:S02]  /*7340*/  @!P1 VIADD R31, R31, 0x28860 ;  /* 0x000288601f1f9836 */ /* 0x000fe40000000000 */
[----:B------:R-:W-:Y:S03]  /*7350*/  MUFU.EX2 R177, R177 ;  /* 0x000000b100b17308 */ /* 0x000fe60000000800 */
[----:B------:R-:W-:-:S05]  /*7360*/  @!P1 PRMT R31, RZ, 0x654, R31 ;  /* 0x00000654ff1f9816 */ /* 0x000fca000000001f */
        /* <DEDUP_REMOVED lines=10> */
[----:B------:R-:W-:Y:S02]  /*7410*/  FFMA.FTZ R153, R58, R0, -R73 ;  /* 0x000000003a997223 */ /* 0x000fe40000010849 */
[----:B------:R-:W-:Y:S01]  /*7420*/  MUFU.EX2 R172, R172 ;  /* 0x000000ac00ac7308 */ /* 0x000fe20000000800 */
[----:B------:R-:W-:Y:S01]  /*7430*/  HGMMA.64x128x16.F32.BF16 R88, R156, gdesc[UR12].tnspB, R88, gsb0 ;  /* 0x41e0000c9c587df0 */ /* 0x000fe20008001858 */
[----:B------:R-:W-:Y:S01]  /*7440*/  UIADD3 UR14, UR10, 0x300, URZ ;  /* 0x000003000a0e7890 */ /* 0x000fe2000fffe03f */
[----:B------:R-:W-:Y:S01]  /*7450*/  UMOV UR15, 0x40000040 ;  /* 0x40000040000f7882 */ /* 0x000fe20000000000 */
[----:B------:R-:W-:-:S04]  /*7460*/  UIADD3 UR10, UR10, 0x380, URZ ;  /* 0x000003800a0a7890 */ /* 0x000fc8000fffe03f */
        /* <DEDUP_REMOVED lines=21> */
[-CC-:B------:R-:W-:Y:S02]  /*75c0*/  FFMA.FTZ R169, R50, R0.reuse, -R73.reuse ;  /* 0x0000000032a97223 */ /* 0x180fe40000010849 */
[----:B------:R-:W-:Y:S01]  /*75d0*/  MUFU.EX2 R34, R34 ;  /* 0x0000002200227308 */ /* 0x000fe20000000800 */
[----:B------:R-:W-:Y:S01]  /*75e0*/  FFMA.FTZ R73, R87, R0, -R73 ;  /* 0x0000000057497223 */ /* 0x000fe20000010849 */
[----:B------:R-:W-:Y:S06]  /*75f0*/  HGMMA.64x128x16.F32.BF16 R88, R160, gdesc[UR12].tnspB, R88, gsb0 ;  /* 0x41e0000ca0587df0 */ /* 0x000fec0008001858 */
[----:B------:R-:W-:Y:S08]  /*7600*/  MUFU.EX2 R169, R169 ;  /* 0x000000a900a97308 */ /* 0x000ff00000000800 */
[----:B------:R-:W-:Y:S08]  /*7610*/  MUFU.EX2 R154, R154 ;  /* 0x0000009a009a7308 */ /* 0x000ff00000000800 */
[----:B------:R-:W-:Y:S08]  /*7620*/  MUFU.EX2 R62, R62 ;  /* 0x0000003e003e7308 */ /* 0x000ff00000000800 */
[----:B------:R-:W-:Y:S08]  /*7630*/  MUFU.EX2 R45, R45 ;  /* 0x0000002d002d7308 */ /* 0x000ff00000000800 */
[----:B------:R-:W0:Y:S08]  /*7640*/  MUFU.EX2 R63, R63 ;  /* 0x0000003f003f7308 */ /* 0x000e300000000800 */
[----:B------:R-:W-:Y:S08]  /*7650*/  MUFU.EX2 R156, R156 ;  /* 0x0000009c009c7308 */ /* 0x000ff00000000800 */
[----:B------:R-:W-:Y:S01]  /*7660*/  MUFU.EX2 R66, R66 ;  /* 0x0000004200427308 */ /* 0x000fe20000000800 */
[----:B0-----:R-:W-:-:S07]  /*7670*/  F2FP.BF16.F32.PACK_AB R155, R63, R62 ;  /* 0x0000003e3f9b723e */ /* 0x001fce00000010ff */
        /* <DEDUP_REMOVED lines=10> */
[----:B------:R-:W0:Y:S08]  /*7720*/  MUFU.EX2 R57, R57 ;  /* 0x0000003900397308 */ /* 0x000e300000000800 */
[----:B------:R-:W1:Y:S01]  /*7730*/  MUFU.EX2 R75, R75 ;  /* 0x0000004b004b7308 */ /* 0x000e620000000800 */
[----:B------:R-:W-:Y:S02]  /*7740*/  WARPGROUP.DEPBAR.LE gsb0, 0x0 ;  /* 0x00008000000079c5 */ /* 0x000fe40000010000 */
[----:B------:R-:W-:-:S05]  /*7750*/  WARPGROUP.ARRIVE ;  /* 0x00000000000079c5 */ /* 0x000fca0000000000 */
[----:B------:R-:W-:Y:S01]  /*7760*/  MUFU.EX2 R16, R16 ;  /* 0x0000001000107308 */ /* 0x000fe20000000800 */
[----:B0-----:R-:W-:Y:S01]  /*7770*/  F2FP.BF16.F32.PACK_AB R160, R57, R14 ;  /* 0x0000000e39a0723e */ /* 0x001fe200000010ff */
[----:B------:R-:W-:Y:S01]  /*7780*/  HGMMA.64x128x16.F32.BF16 R88, R164, gdesc[UR8].tnspB, R88, gsb0 ;  /* 0x41e00008a4587df0 */ /* 0x000fe20008001858 */
[----:B-1----:R-:W-:-:S05]  /*7790*/  F2FP.BF16.F32.PACK_AB R161, R75, R74 ;  /* 0x0000004a4ba1723e */ /* 0x002fca00000010ff */
[----:B------:R-:W-:Y:S08]  /*77a0*/  MUFU.EX2 R78, R78 ;  /* 0x0000004e004e7308 */ /* 0x000ff00000000800 */
[----:B------:R-:W0:Y:S08]  /*77b0*/  MUFU.EX2 R61, R61 ;  /* 0x0000003d003d7308 */ /* 0x000e300000000800 */
[----:B------:R-:W1:Y:S08]  /*77c0*/  MUFU.EX2 R79, R79 ;  /* 0x0000004f004f7308 */ /* 0x000e700000000800 */
[----:B------:R-:W2:Y:S01]  /*77d0*/  MUFU.EX2 R20, R20 ;  /* 0x0000001400147308 */ /* 0x000ea20000000800 */
[----:B0-----:R-:W-:-:S07]  /*77e0*/  F2FP.BF16.F32.PACK_AB R162, R61, R16 ;  /* 0x000000103da2723e */ /* 0x001fce00000010ff */
[----:B------:R-:W0:Y:S01]  /*77f0*/  MUFU.EX2 R82, R82 ;  /* 0x0000005200527308 */ /* 0x000e220000000800 */
[----:B-1----:R-:W-:-:S07]  /*7800*/  F2FP.BF16.F32.PACK_AB R163, R79, R78 ;  /* 0x0000004e4fa3723e */ /* 0x002fce00000010ff */
[----:B------:R-:W1:Y:S08]  /*7810*/  MUFU.EX2 R65, R65 ;  /* 0x0000004100417308 */ /* 0x000e700000000800 */
[----:B------:R-:W3:Y:S08]  /*7820*/  MUFU.EX2 R83, R83 ;  /* 0x0000005300537308 */ /* 0x000ef00000000800 */
[----:B------:R-:W4:Y:S08]  /*7830*/  MUFU.EX2 R22, R84 ;  /* 0x0000005400167308 */ /* 0x000f300000000800 */
[----:B------:R-:W5:Y:S08]  /*7840*/  MUFU.EX2 R86, R86 ;  /* 0x0000005600567308 */ /* 0x000f700000000800 */
[----:B------:R-:W5:Y:S08]  /*7850*/  MUFU.EX2 R69, R69 ;  /* 0x0000004500457308 */ /* 0x000f700000000800 */
[----:B------:R-:W5:Y:S01]  /*7860*/  MUFU.EX2 R73, R73 ;  /* 0x0000004900497308 */ /* 0x000f620000000800 */
[----:B------:R-:W-:-:S02]  /*7870*/  WARPGROUP.DEPBAR.LE gsb0, 0x0 ;  /* 0x00008000000079c5 */ /* 0x000fc40000010000 */
[----:B------:R0:W-:Y:S06]  /*7880*/  BAR.ARV R19, 0x100 ;  /* 0x000400130000751d */ /* 0x0001ec0000002000 */
        /* <DEDUP_REMOVED lines=8> */
[----:B--2---:R-:W-:Y:S01]  /*7910*/  FADD.FTZ R27, R13, R6 ;  /* 0x000000060d1b7221 */ /* 0x004fe20000010000 */
[----:B------:R-:W-:Y:S01]  /*7920*/  FADD.FTZ R6, R32, R7 ;  /* 0x0000000720067221 */ /* 0x000fe20000010000 */
[----:B------:R2:W-:Y:S01]  /*7930*/  @!P1 SYNCS.ARRIVE.TRANS64.RED.A1T0 RZ, [R31+URZ], RZ ;  /* 0x000000ff1fff99a7 */ /* 0x0005e2000810043f */
        /* <DEDUP_REMOVED lines=109> */
[----:B-1----:R-:W-:Y:S01]  /*8010*/  FADD.FTZ R13, R65, R6 ;  /* 0x00000006410d7221 */ /* 0x002fe20000010000 */
[----:B---3--:R-:W-:Y:S01]  /*8020*/  FADD.FTZ R7, R83, R7 ;  /* 0x0000000753077221 */ /* 0x008fe20000010000 */
[-C--:B------:R-:W-:Y:S01]  /*8030*/  FMUL.FTZ R150, R150, R12.reuse ;  /* 0x0000000c96967220 */ /* 0x080fe20000410000 */
[----:B------:R-:W-:Y:S01]  /*8040*/  FMUL.FTZ R151, R151, R12 ;  /* 0x0000000c97977220 */ /* 0x000fe20000410000 */
[----:B----4-:R-:W-:Y:S01]  /*8050*/  FADD.FTZ R6, R22, R13 ;  /* 0x0000000d16067221 */ /* 0x010fe20000010000 */
[----:B-----5:R-:W-:Y:S01]  /*8060*/  FADD.FTZ R7, R86, R7 ;  /* 0x0000000756077221 */ /* 0x020fe20000010000 */
[----:B------:R-:W-:Y:S01]  /*8070*/  F2FP.BF16.F32.PACK_AB R182, R15, R182 ;  /* 0x000000b60fb6723e */ /* 0x000fe200000010ff */
[----:B------:R-:W-:Y:S01]  /*8080*/  IMAD.MOV.U32 R13, RZ, RZ, R8 ;  /* 0x000000ffff0d7224 */ /* 0x000fe200078e0008 */
[----:B------:R-:W-:Y:S01]  /*8090*/  F2FP.BF16.F32.PACK_AB R176, R21, R176 ;  /* 0x000000b015b0723e */ /* 0x000fe200000010ff */
[----:B------:R-:W-:Y:S01]  /*80a0*/  FADD.FTZ R6, R69, R6 ;  /* 0x0000000645067221 */ /* 0x000fe20000010000 */
[----:B------:R-:W-:Y:S01]  /*80b0*/  F2FP.BF16.F32.PACK_AB R183, R40, R183 ;  /* 0x000000b728b7723e */ /* 0x000fe200000010ff */
[----:B------:R-:W-:Y:S01]  /*80c0*/  FADD.FTZ R7, R73, R7 ;  /* 0x0000000749077221 */ /* 0x000fe20000010000 */
        /* <DEDUP_REMOVED lines=21> */
[----:B------:R-:W-:Y:S01]  /*8220*/  F2FP.BF16.F32.PACK_AB R167, R73, R86 ;  /* 0x0000005649a7723e */ /* 0x000fe200000010ff */
[----:B--2---:R-:W-:Y:S06]  /*8230*/  @P2 BRA `(.L_x_8398) ;  /* 0xffffffe000282947 */ /* 0x004fec000383ffff */
.L_x_8389:
[----:B------:R-:W-:Y:S06]  /*8240*/  BAR.ARV 0x8, 0x180 ;  /* 0x0206000000007b1d */ /* 0x000fec0000002000 */
[----:B------:R-:W-:Y:S05]  /*8250*/  @!P0 BRA `(.L_x_8399) ;  /* 0x0000000000048947 */ /* 0x000fea0003800000 */
[----:B------:R-:W-:Y:S01]  /*8260*/  BPT.TRAP 0x1 ;  /* 0x000000040000795c */ /* 0x000fe20000300000 */
.L_x_8399:
[----:B------:R-:W-:Y:S01]  /*8270*/  ULEA UR5, UR4, UR36, 0x3 ;  /* 0x0000002404057291 */ /* 0x000fe2000f8e183f */
[----:B------:R-:W-:-:S08]  /*8280*/  SHF.L.U32 R8, R8, 0x1f, RZ ;  /* 0x0000001f08087819 */ /* 0x000fd000000006ff */
[----:B------:R0:W1:Y:S01]  /*8290*/  SYNCS.PHASECHK.TRANS64.TRYWAIT P2, [UR5+0x28850], R8 ;  /* 0x02885008ff0075a7 */ /* 0x0000620008040145 */
[----:B------:R-:W-:Y:S05]  /*82a0*/  @!P0 BRA `(.L_x_8400) ;  /* 0x0000000000048947 */ /* 0x000fea0003800000 */
[----:B------:R-:W-:Y:S01]  /*82b0*/  BPT.TRAP 0x1 ;  /* 0x000000040000795c */ /* 0x000fe20000300000 */
.L_x_8400:
[----:B-1----:R-:W-:Y:S05]  /*82c0*/  @P2 BRA `(.L_x_8401) ;  /* 0x0000000000082947 */ /* 0x002fea0003800000 */
[----:B------:R-:W1:Y:S02]  /*82d0*/  SYNCS.PHASECHK.TRANS64.TRYWAIT P0, [UR5+0x28850], R8 ;  /* 0x02885008ff0075a7 */ /* 0x000e640008000145 */
[----:B-1----:R-:W-:Y:S05]  /*82e0*/  @!P0 BRA `(.L_x_8402) ;  /* 0x0000005c00a88947 */ /* 0x002fea0003800000 */
.L_x_8401:
[----:B------:R-:W-:Y:S01]  /*82f0*/  UIADD3 UR36, UR36, 0x400, URZ ;  /* 0x0000040024247890 */ /* 0x000fe2000fffe03f */
[----:B------:R-:W-:Y:S01]  /*8300*/  WARPGROUP.ARRIVE ;  /* 0x00000000000079c5 */ /* 0x000fe20000000000 */
[----:B------:R-:W-:Y:S01]  /*8310*/  UMOV UR7, 0x40000040 ;  /* 0x4000004000077882 */ /* 0x000fe20000000000 */
[----:B-1----:R-:W1:Y:S01]  /*8320*/  SHFL.BFLY PT, R3, R6, 0x2, 0x1f ;  /* 0x0c401f0006037f89 */ /* 0x002e6200000e0000 */
[----:B------:R-:W-:Y:S01]  /*8330*/  USHF.R.U32.HI UR36, URZ, 0x4, UR36 ;  /* 0x000000043f247899 */ /* 0x000fe20008011624 */
[----:B------:R-:W-:Y:S02]  /*8340*/  IMAD.U32 R12, RZ, RZ, UR5 ;  /* 0x00000005ff0c7e24 */ /* 0x000fe4000f8e00ff */
[----:B------:R-:W2:Y:S01]  /*8350*/  SHFL.BFLY PT, R2, R7, 0x2, 0x1f ;  /* 0x0c401f0007027f89 */ /* 0x000ea200000e0000 */
        /* <DEDUP_REMOVED lines=10> */
[----:B------:R-:W-:Y:S02]  /*8400*/  IMAD.MOV.U32 R6, RZ, RZ, RZ ;  /* 0x000000ffff067224 */ /* 0x000fe400078e00ff */
[----:B--2---:R-:W-:Y:S02]  /*8410*/  FADD.FTZ R4, R2, R7 ;  /* 0x0000000702047221 */ /* 0x004fe40000010000 */
[----:B------:R-:W1:Y:S04]  /*8420*/  SHFL.BFLY PT, R2, R3, 0x1, 0x1f ;  /* 0x0c201f0003027f89 */ /* 0x000e6800000e0000 */
[----:B------:R-:W2:Y:S01]  /*8430*/  SHFL.BFLY PT, R5, R4, 0x1, 0x1f ;  /* 0x0c201f0004057f89 */ /* 0x000ea200000e0000 */
[----:B-1----:R-:W-:Y:S01]  /*8440*/  FADD.FTZ R13, R3, R2 ;  /* 0x00000002030d7221 */ /* 0x002fe20000010000 */
[----:B------:R-:W-:-:S02]  /*8450*/  IMAD.MOV.U32 R3, RZ, RZ, -0x800000 ;  /* 0xff800000ff037424 */ /* 0x000fc400078e00ff */
[----:B------:R-:W-:Y:S02]  /*8460*/  IMAD.MOV.U32 R2, RZ, RZ, -0x800000 ;  /* 0xff800000ff027424 */ /* 0x000fe400078e00ff */
[----:B--2---:R-:W-:Y:S01]  /*8470*/  FADD.FTZ R14, R4, R5 ;  /* 0x00000005040e7221 */ /* 0x004fe20000010000 */
[----:B------:R-:W-:Y:S01]  /*8480*/  FSETP.NE.FTZ.AND P0, PT, R13, RZ, PT ;  /* 0x000000ff0d00720b */ /* 0x000fe20003f15000 */
[----:B------:R-:W-:-:S03]  /*8490*/  IMAD.MOV.U32 R5, RZ, RZ, RZ ;  /* 0x000000ffff057224 */ /* 0x000fc600078e00ff */
[----:B------:R-:W-:-:S09]  /*84a0*/  FSETP.NE.FTZ.AND P2, PT, R14, RZ, PT ;  /* 0x000000ff0e00720b */ /* 0x000fd20003f55000 */
[----:B0-----:R-:W0:Y:S01]  /*84b0*/  @P0 MUFU.LG2 R8, R13 ;  /* 0x0000000d00080308 */ /* 0x001e220000000c00 */
        /* <DEDUP_REMOVED lines=110> */
.L_x_8372:
[----:B------:R-:W-:Y:S05]  /*8ba0*/  @P0 BRA `(.L_x_8403) ;  /* 0x0000001400340947 */ /* 0x000fea0003800000 */
[----:B------:R-:W1:Y:S01]  /*8bb0*/  S2R R0, SR_TID.X ;  /* 0x0000000000007919 */ /* 0x000e620000002100 */
[----:B------:R-:W2:Y:S01]  /*8bc0*/  LDC R17, c[0x0][0xbe8] ;  /* 0x0002fa00ff117b82 */ /* 0x000ea20000000800 */
[----:B------:R-:W-:Y:S01]  /*8bd0*/  ULDC.64 UR4, c[0x0][0xbd0] ;  /* 0x0002f40000047ab9 */ /* 0x000fe20000000a00 */
[----:B------:R-:W-:Y:S01]  /*8be0*/  ULDC.64 UR6, c[0x0][0xb38] ;  /* 0x0002ce0000067ab9 */ /* 0x000fe20000000a00 */
[----:B------:R-:W3:Y:S01]  /*8bf0*/  S2R R19, SR_CTAID.X ;  /* 0x0000000000137919 */ /* 0x000ee20000002500 */
[----:B------:R-:W-:Y:S04]  /*8c00*/  BSSY B0, `(.L_x_8404) ;  /* 0x00000e3000007945 */ /* 0x000fe80003800000 */
[----:B------:R-:W4:Y:S08]  /*8c10*/  S2UR UR9, SR_CTAID.Z ;  /* 0x00000000000979c3 */ /* 0x000f300000002700 */
[----:B------:R-:W5:Y:S08]  /*8c20*/  LDC.64 R20, c[0x0][0xbd8] ;  /* 0x0002f600ff147b82 */ /* 0x000f700000000a00 */
[----:B------:R-:W-:Y:S01]  /*8c30*/  BAR.SYNC.DEFER_BLOCKING 0x1, 0x100 ;  /* 0x0044000000007b1d */ /* 0x000fe20000010000 */
[----:B--2---:R-:W-:-:S07]  /*8c40*/  ISETP.NE.AND P0, PT, R17, 0x1, PT ;  /* 0x000000011100780c */ /* 0x004fce0003f05270 */
[----:B------:R-:W2:Y:S01]  /*8c50*/  S2UR UR8, SR_CTAID.Y ;  /* 0x00000000000879c3 */ /* 0x000ea20000002600 */
[----:B-1----:R-:W-:-:S07]  /*8c60*/  VIADD R0, R0, 0xffffff80 ;  /* 0xffffff8000007836 */ /* 0x002fce0000000000 */
[----:B------:R-:W2:Y:S01]  /*8c70*/  LDC R25, c[0x0][0xc50] ;  /* 0x00031400ff197b82 */ /* 0x000ea20000000800 */
[----:B------:R-:W-:-:S04]  /*8c80*/  SHF.R.S32.HI R5, RZ, 0x1f, R0 ;  /* 0x0000001fff057819 */ /* 0x000fc80000011400 */
[----:B------:R-:W-:-:S03]  /*8c90*/  LEA.HI R6, R5, R0, RZ, 0x7 ;  /* 0x0000000005067211 */ /* 0x000fc600078f38ff */
[----:B------:R-:W1:Y:S01]  /*8ca0*/  LDC.64 R22, c[0x0][0xb40] ;  /* 0x0002d000ff167b82 */ /* 0x000e620000000a00 */
[----:B------:R-:W-:Y:S02]  /*8cb0*/  LEA.HI R5, R5, R0, RZ, 0x2 ;  /* 0x0000000005057211 */ /* 0x000fe400078f10ff */
[----:B------:R-:W-:Y:S02]  /*8cc0*/  LOP3.LUT R7, R6, 0xffffff80, RZ, 0xc0, !PT ;  /* 0xffffff8006077812 */ /* 0x000fe400078ec0ff */
[----:B------:R-:W-:Y:S02]  /*8cd0*/  LOP3.LUT R11, R5, 0xfffffffc, RZ, 0xc0, !PT ;  /* 0xfffffffc050b7812 */ /* 0x000fe400078ec0ff */
[----:B------:R-:W-:Y:S01]  /*8ce0*/  SHF.R.S32.HI R5, RZ, 0x7, R6 ;  /* 0x00000007ff057819 */ /* 0x000fe20000011406 */
[C---:B------:R-:W-:Y:S01]  /*8cf0*/  IMAD.IADD R24, R0.reuse, 0x1, -R7 ;  /* 0x0000000100187824 */ /* 0x040fe200078e0a07 */
[----:B------:R-:W2:Y:S01]  /*8d00*/  @P0 LDC R13, c[0x0][0xbec] ;  /* 0x0002fb00ff0d0b82 */ /* 0x000ea20000000800 */
[----:B------:R-:W-:Y:S01]  /*8d10*/  IMAD.IADD R11, R0, 0x1, -R11 ;  /* 0x00000001000b7824 */ /* 0x000fe200078e0a0b */
[----:B------:R-:W-:-:S02]  /*8d20*/  LEA.HI R0, R6, R5, RZ, 0x1 ;  /* 0x0000000506007211 */ /* 0x000fc400078f08ff */
[----:B------:R-:W-:Y:S02]  /*8d30*/  SHF.R.S32.HI R7, RZ, 0x1f, R24 ;  /* 0x0000001fff077819 */ /* 0x000fe40000011418 */
[----:B------:R-:W-:Y:S02]  /*8d40*/  LEA.HI R6, R11, R11, RZ, 0x1 ;  /* 0x0000000b0b067211 */ /* 0x000fe400078f08ff */
[-C--:B------:R-:W-:Y:S01]  /*8d50*/  LEA.HI R26, R7, R24.reuse, RZ, 0x2 ;  /* 0x00000018071a7211 */ /* 0x080fe200078f10ff */
[----:B------:R-:W2:Y:S01]  /*8d60*/  @P0 LDC R29, c[0x0][0xbec] ;  /* 0x0002fb00ff1d0b82 */ /* 0x000ea20000000800 */
[----:B------:R-:W-:Y:S02]  /*8d70*/  LOP3.LUT R6, R6, 0x1ffffffe, RZ, 0xc0, !PT ;  /* 0x1ffffffe06067812 */ /* 0x000fe400078ec0ff */
[--C-:B0-----:R-:W-:Y:S02]  /*8d80*/  SHF.R.S32.HI R4, RZ, 0x2, R26.reuse ;  /* 0x00000002ff047819 */ /* 0x101fe4000001141a */
[----:B------:R-:W-:Y:S01]  /*8d90*/  SHF.R.S32.HI R9, RZ, 0x1f, R26 ;  /* 0x0000001fff097819 */ /* 0x000fe2000001141a */
[----:B------:R-:W-:Y:S01]  /*8da0*/  IMAD.IADD R27, R11, 0x1, -R6 ;  /* 0x000000010b1b7824 */ /* 0x000fe200078e0a06 */
[----:B------:R-:W-:Y:S01]  /*8db0*/  LEA.HI R7, R7, R24, RZ, 0x5 ;  /* 0x0000001807077211 */ /* 0x000fe200078f28ff */
[----:B------:R-:W0:Y:S01]  /*8dc0*/  @P0 LDC R15, c[0x0][0xbf0] ;  /* 0x0002fc00ff0f0b82 */ /* 0x000e220000000800 */
[----:B------:R-:W-:-:S02]  /*8dd0*/  LEA.HI R9, R9, R4, RZ, 0x3 ;  /* 0x0000000409097211 */ /* 0x000fc400078f18ff */
[----:B------:R-:W-:Y:S02]  /*8de0*/  LOP3.LUT R0, R0, 0x3fffffe, RZ, 0xc0, !PT ;  /* 0x03fffffe00007812 */ /* 0x000fe400078ec0ff */
[----:B------:R-:W-:Y:S02]  /*8df0*/  LOP3.LUT R9, R9, 0xfffffff8, RZ, 0xc0, !PT ;  /* 0xfffffff809097812 */ /* 0x000fe400078ec0ff */
[----:B------:R-:W-:Y:S01]  /*8e00*/  SHF.R.S32.HI R7, RZ, 0x5, R7 ;  /* 0x00000005ff077819 */ /* 0x000fe20000011407 */
[----:B------:R-:W-:Y:S01]  /*8e10*/  IMAD.IADD R0, R5, 0x1, -R0 ;  /* 0x0000000105007824 */ /* 0x000fe200078e0a00 */
[----:B------:R-:W-:Y:S01]  /*8e20*/  SHF.R.S32.HI R11, RZ, 0x1f, R18 ;  /* 0x0000001fff0b7819 */ /* 0x000fe20000011412 */
[----:B------:R-:W-:Y:S01]  /*8e30*/  IMAD.IADD R4, R4, 0x1, -R9 ;  /* 0x0000000104047824 */ /* 0x000fe200078e0a09 */
[----:B------:R-:W0:Y:S03]  /*8e40*/  @P0 LDC R14, c[0x0][0xbf0] ;  /* 0x0002fc00ff0e0b82 */ /* 0x000e260000000800 */
[----:B------:R-:W-:-:S02]  /*8e50*/  IMAD R5, R7, 0x10, R4 ;  /* 0x0000001007057824 */ /* 0x000fc400078e0204 */
[----:B------:R-:W-:Y:S02]  /*8e60*/  IMAD R7, R11, UR4, RZ ;  /* 0x000000040b077c24 */ /* 0x000fe4000f8e02ff */
[----:B------:R-:W-:Y:S02]  /*8e70*/  IMAD R0, R0, 0x40, R5 ;  /* 0x0000004000007824 */ /* 0x000fe400078e0205 */
[----:B------:R-:W-:Y:S01]  /*8e80*/  IMAD.WIDE.U32 R4, R18, UR4, RZ ;  /* 0x0000000412047c25 */ /* 0x000fe2000f8e00ff */
[----:B----4-:R-:W-:-:S03]  /*8e90*/  USHF.R.S32.HI UR4, URZ, 0x1f, UR9 ;  /* 0x0000001f3f047899 */ /* 0x010fc60008011409 */
        /* <DEDUP_REMOVED lines=8> */
[----:B-----5:R-:W-:Y:S02]  /*8f20*/  IMAD R10, R20, UR4, RZ ;  /* 0x00000004140a7c24 */ /* 0x020fe4000f8e02ff */
[----:B---3--:R-:W-:Y:S02]  /*8f30*/  IMAD R8, R19, 0x80, R8 ;  /* 0x0000008013087824 */ /* 0x008fe400078e0208 */
[----:B-1----:R-:W-:Y:S01]  /*8f40*/  IMAD R12, R22, UR4, RZ ;  /* 0x00000004160c7c24 */ /* 0x002fe2000f8e02ff */
[----:B------:R-:W-:Y:S01]  /*8f50*/  ULDC.64 UR4, c[0x0][0xbe0] ;  /* 0x0002f80000047ab9 */ /* 0x000fe20000000a00 */
[----:B--2---:R-:W-:-:S02]  /*8f60*/  IMAD R25, R25, R18, UR8 ;  /* 0x0000000819197e24 */ /* 0x004fc4000f8e0212 */
[----:B------:R-:W-:Y:S02]  /*8f70*/  IMAD.IADD R7, R7, 0x1, R9 ;  /* 0x0000000107077824 */ /* 0x000fe400078e0209 */
[----:B------:R-:W-:Y:S02]  /*8f80*/  IMAD R11, R21, UR9, R10 ;  /* 0x00000009150b7c24 */ /* 0x000fe4000f8e020a */
[----:B------:R-:W-:-:S04]  /*8f90*/  IMAD.WIDE.U32 R4, R20, UR9, R4 ;  /* 0x0000000914047c25 */ /* 0x000fc8000f8e0004 */
[----:B------:R-:W-:-:S04]  /*8fa0*/  @P0 IMAD.HI.U32 R10, R8, R13, RZ ;  /* 0x0000000d080a0227 */ /* 0x000fc800078e00ff */
        /* <DEDUP_REMOVED lines=8> */
[----:B0-----:R-:W-:Y:S01]  /*9030*/  @P0 SHF.R.U32.HI R9, RZ, R15, R10 ;  /* 0x0000000fff090219 */ /* 0x001fe2000001160a */
        /* <DEDUP_REMOVED lines=82> */
[----:B------:R-:W-:Y:S01]  /*9560*/  @!P3 LEA.HI R0, R0, R0, RZ, 0x1 ;  /* 0x000000000000b211 */ /* 0x000fe200078f08ff */
[----:B------:R-:W-:Y:S01]  /*9570*/  VIADD R18, R19, 0x60 ;  /* 0x0000006013127836 */ /* 0x000fe20000000000 */
        /* <DEDUP_REMOVED lines=8> */
[----:B------:R-:W-:Y:S02]  /*9600*/  @!P5 LOP3.LUT R13, R10, 0xfffffffe, RZ, 0xc0, !PT ;  /* 0xfffffffe0a0dd812 */ /* 0x000fe400078ec0ff */
[----:B------:R1:W-:Y:S01]  /*9610*/  @!P3 ST.E.64 desc[UR42][R4.64], R92 ;  /* 0x0000005c0400b985 */ /* 0x0003e2000c101b2a */
[----:B------:R-:W-:-:S02]  /*9620*/  ISETP.GE.AND P3, PT, R8, UR4, PT ;  /* 0x0000000408007c0c */ /* 0x000fc4000bf66270 */
[----:B0-----:R-:W-:Y:S02]  /*9630*/  @!P0 LOP3.LUT R3, R6, 0xfffffffe, RZ, 0xc0, !PT ;  /* 0xfffffffe06038812 */ /* 0x001fe400078ec0ff */
[----:B------:R-:W-:-:S03]  /*9640*/  @!P4 LEA.HI R6, R9, R9, RZ, 0x1 ;  /* 0x000000090906c211 */ /* 0x000fc600078f08ff */
        /* <DEDUP_REMOVED lines=15> */
[----:B------:R0:W-:Y:S02]  /*9740*/  @!P2 ST.E.64 desc[UR42][R6.64], R104 ;  /* 0x000000680600a985 */ /* 0x0001e4000c101b2a */
[----:B------:R-:W-:Y:S02]  /*9750*/  VIADD R0, R19, 0x48 ;  /* 0x0000004813007836 */ /* 0x000fe40000000000 */
[--C-:B------:R-:W-:Y:S01]  /*9760*/  @!P5 IMAD.WIDE R8, R13, 0x4, R14.reuse ;  /* 0x000000040d08d825 */ /* 0x100fe200078e020e */
[----:B------:R2:W-:Y:S01]  /*9770*/  @!P3 ST.E.64 desc[UR42][R2.64], R108 ;  /* 0x0000006c0200b985 */ /* 0x0005e2000c101b2a */
[----:B------:R-:W-:Y:S02]  /*9780*/  ISETP.GE.AND P3, PT, R18, UR4, PT ;  /* 0x0000000412007c0c */ /* 0x000fe4000bf66270 */
[----:B------:R-:W-:Y:S01]  /*9790*/  VIADD R13, R19, 0x58 ;  /* 0x00000058130d7836 */ /* 0x000fe20000000000 */
[----:B------:R-:W-:Y:S01]  /*97a0*/  ISETP.GE.AND P0, PT, R0, UR4, PT ;  /* 0x0000000400007c0c */ /* 0x000fe2000bf06270 */
[----:B-1----:R-:W-:Y:S01]  /*97b0*/  @!P4 IMAD.WIDE R4, R11, 0x4, R14 ;  /* 0x000000040b04c825 */ /* 0x002fe200078e020e */
[----:B------:R-:W-:-:S02]  /*97c0*/  @!P1 LEA.HI R12, R12, R12, RZ, 0x1 ;  /* 0x0000000c0c0c9211 */ /* 0x000fc400078f08ff */
[----:B------:R-:W-:Y:S01]  /*97d0*/  ISETP.GE.AND P2, PT, R13, UR4, PT ;  /* 0x000000040d007c0c */ /* 0x000fe2000bf46270 */
[----:B------:R-:W-:Y:S01]  /*97e0*/  @!P6 IMAD.WIDE R10, R21, 0x4, R14 ;  /* 0x00000004150ae825 */ /* 0x000fe200078e020e */
[----:B------:R1:W-:Y:S03]  /*97f0*/  @!P4 ST.E.64 desc[UR42][R4.64], R112 ;  /* 0x000000700400c985 */ /* 0x0003e6000c101b2a */
[C---:B0-----:R-:W-:Y:S01]  /*9800*/  VIADD R6, R19.reuse, 0x68 ;  /* 0x0000006813067836 */ /* 0x041fe20000000000 */
[----:B------:R0:W-:Y:S01]  /*9810*/  @!P5 ST.E.64 desc[UR42][R8.64], R116 ;  /* 0x000000740800d985 */ /* 0x0001e2000c101b2a */
[C---:B--2---:R-:W-:Y:S01]  /*9820*/  VIADD R3, R19.reuse, 0x78 ;  /* 0x0000007813037836 */ /* 0x044fe20000000000 */
[----:B------:R-:W-:Y:S01]  /*9830*/  @!P3 LEA.HI R18, R18, R18, RZ, 0x1 ;  /* 0x000000121212b211 */ /* 0x000fe200078f08ff */
[----:B------:R-:W-:Y:S01]  /*9840*/  VIADD R7, R19, 0x70 ;  /* 0x0000007013077836 */ /* 0x000fe20000000000 */
[----:B------:R2:W-:Y:S01]  /*9850*/  @!P6 ST.E.64 desc[UR42][R10.64], R120 ;  /* 0x000000780a00e985 */ /* 0x0005e2000c101b2a */
[----:B------:R-:W-:-:S02]  /*9860*/  ISETP.GE.AND P4, PT, R6, UR4, PT ;  /* 0x0000000406007c0c */ /* 0x000fc4000bf86270 */
[----:B------:R-:W-:Y:S02]  /*9870*/  ISETP.GE.AND P6, PT, R3, UR4, PT ;  /* 0x0000000403007c0c */ /* 0x000fe4000bfc6270 */
[----:B------:R-:W-:Y:S02]  /*9880*/  ISETP.GE.AND P5, PT, R7, UR4, PT ;  /* 0x0000000407007c0c */ /* 0x000fe4000bfa6270 */
[----:B------:R-:W-:Y:S02]  /*9890*/  @!P0 LEA.HI R0, R0, R0, RZ, 0x1 ;  /* 0x0000000000008211 */ /* 0x000fe400078f08ff */
[----:B------:R-:W-:Y:S02]  /*98a0*/  @!P2 LEA.HI R13, R13, R13, RZ, 0x1 ;  /* 0x0000000d0d0da211 */ /* 0x000fe400078f08ff */
[----:B-1----:R-:W-:Y:S02]  /*98b0*/  @!P1 LOP3.LUT R5, R12, 0xfffffffe, RZ, 0xc0, !PT ;  /* 0xfffffffe0c059812 */ /* 0x002fe400078ec0ff */
[----:B0-----:R-:W-:-:S02]  /*98c0*/  @!P3 LOP3.LUT R9, R18, 0xfffffffe, RZ, 0xc0, !PT ;  /* 0xfffffffe1209b812 */ /* 0x001fc400078ec0ff */
[----:B------:R-:W-:Y:S02]  /*98d0*/  @!P4 LEA.HI R6, R6, R6, RZ, 0x1 ;  /* 0x000000060606c211 */ /* 0x000fe400078f08ff */
[----:B------:R-:W-:Y:S01]  /*98e0*/  @!P6 LEA.HI R4, R3, R3, RZ, 0x1 ;  /* 0x000000030304e211 */ /* 0x000fe200078f08ff */
[----:B------:R-:W-:Y:S01]  /*98f0*/  @!P3 IMAD.WIDE R8, R9, 0x4, R14 ;  /* 0x000000040908b825 */ /* 0x000fe200078e020e */
[----:B------:R-:W-:Y:S02]  /*9900*/  @!P5 LEA.HI R2, R7, R7, RZ, 0x1 ;  /* 0x000000070702d211 */ /* 0x000fe400078f08ff */
[----:B------:R-:W-:Y:S02]  /*9910*/  @!P0 LOP3.LUT R3, R0, 0xfffffffe, RZ, 0xc0, !PT ;  /* 0xfffffffe00038812 */ /* 0x000fe400078ec0ff */
[----:B------:R-:W-:Y:S02]  /*9920*/  @!P2 LOP3.LUT R7, R13, 0xfffffffe, RZ, 0xc0, !PT ;  /* 0xfffffffe0d07a812 */ /* 0x000fe400078ec0ff */
[----:B--2---:R-:W-:-:S02]  /*9930*/  @!P4 LOP3.LUT R11, R6, 0xfffffffe, RZ, 0xc0, !PT ;  /* 0xfffffffe060bc812 */ /* 0x004fc400078ec0ff */
        /* <DEDUP_REMOVED lines=15> */
.L_x_8405:
[----:B------:R-:W-:Y:S05]  /*9a30*/  BSYNC B0 ;  /* 0x0000000000007941 */ /* 0x000fea0003800000 */
.L_x_8404:
        /* <DEDUP_REMOVED lines=100> */
.L_x_8403:
[----:B------:R-:W1:Y:S02]  /*a080*/  S2R R0, SR_TID.X ;  /* 0x0000000000007919 */ /* 0x000e640000002100 */
[----:B-1----:R-:W-:-:S05]  /*a090*/  VIADD R2, R0, 0xffffff80 ;  /* 0xffffff8000027836 */ /* 0x002fca0000000000 */
[----:B------:R-:W-:-:S13]  /*a0a0*/  ISETP.GT.AND P0, PT, R2, 0x7f, PT ;  /* 0x0000007f0200780c */ /* 0x000fda0003f04270 */
[----:B------:R-:W-:Y:S05]  /*a0b0*/  @P0 BRA `(.L_x_8370) ;  /* 0x0000003c009c0947 */ /* 0x000fea0003800000 */
[----:B------:R-:W1:Y:S01]  /*a0c0*/  S2R R3, SR_CTAID.X ;  /* 0x0000000000037919 */ /* 0x000e620000002500 */
[----:B------:R-:W2:Y:S01]  /*a0d0*/  LDC R6, c[0x0][0xbe8] ;  /* 0x0002fa00ff067b82 */ /* 0x000ea20000000800 */
[----:B------:R-:W-:Y:S01]  /*a0e0*/  ULDC UR4, c[0x0][0xa88] ;  /* 0x0002a20000047ab9 */ /* 0x000fe20000000800 */
[----:B-1----:R-:W-:Y:S02]  /*a0f0*/  IMAD R0, R3, 0x80, R0 ;  /* 0x0000008003007824 */ /* 0x002fe400078e0200 */
[----:B--2---:R-:W-:Y:S02]  /*a100*/  IMAD R3, R6, UR4, RZ ;  /* 0x0000000406037c24 */ /* 0x004fe4000f8e02ff */
[----:B------:R-:W-:-:S05]  /*a110*/  VIADD R0, R0, 0xffffff80 ;  /* 0xffffff8000007836 */ /* 0x000fca0000000000 */
[----:B------:R-:W-:-:S13]  /*a120*/  ISETP.GE.AND P0, PT, R0, R3, PT ;  /* 0x000000030000720c */ /* 0x000fda0003f06270 */
[----:B------:R-:W-:Y:S05]  /*a130*/  @P0 BRA `(.L_x_8370) ;  /* 0x0000003c007c0947 */ /* 0x000fea0003800000 */
[----:B------:R-:W-:Y:S01]  /*a140*/  ISETP.NE.AND P0, PT, R6, 0x1, PT ;  /* 0x000000010600780c */ /* 0x000fe20003f05270 */
[----:B------:R-:W1:Y:S01]  /*a150*/  S2UR UR4, SR_CTAID.Z ;  /* 0x00000000000479c3 */ /* 0x000e620000002700 */
[----:B------:R-:W-:Y:S01]  /*a160*/  SHF.R.S32.HI R5, RZ, 0x1f, R18 ;  /* 0x0000001fff057819 */ /* 0x000fe20000011412 */
[----:B------:R-:W-:Y:S02]  /*a170*/  ULDC.64 UR6, c[0x0][0xbd0] ;  /* 0x0002f40000067ab9 */ /* 0x000fe40000000a00 */
[----:B------:R-:W-:-:S04]  /*a180*/  IMAD.WIDE.U32 R2, R18, UR6, RZ ;  /* 0x0000000612027c25 */ /* 0x000fc8000f8e00ff */
[----:B------:R-:W2:Y:S01]  /*a190*/  LDC.64 R12, c[0x0][0xbd8] ;  /* 0x0002f600ff0c7b82 */ /* 0x000ea20000000a00 */
[----:B------:R-:W-:-:S04]  /*a1a0*/  IMAD R5, R5, UR6, RZ ;  /* 0x0000000605057c24 */ /* 0x000fc8000f8e02ff */
[----:B------:R-:W-:Y:S02]  /*a1b0*/  IMAD R5, R18, UR7, R5 ;  /* 0x0000000712057c24 */ /* 0x000fe4000f8e0205 */
[----:B------:R-:W-:Y:S01]  /*a1c0*/  IMAD.MOV R18, RZ, RZ, -R18 ;  /* 0x000000ffff127224 */ /* 0x000fe200078e0a12 */
[----:B------:R-:W0:Y:S01]  /*a1d0*/  @P0 LDC R9, c[0x0][0xbec] ;  /* 0x0002fb00ff090b82 */ /* 0x000e220000000800 */
[----:B------:R-:W-:Y:S02]  /*a1e0*/  IMAD.IADD R3, R3, 0x1, R5 ;  /* 0x0000000103037824 */ /* 0x000fe400078e0205 */
[----:B------:R-:W-:-:S05]  /*a1f0*/  IMAD.MOV.U32 R5, RZ, RZ, R0 ;  /* 0x000000ffff057224 */ /* 0x000fca00078e0000 */
[----:B------:R-:W3:Y:S01]  /*a200*/  S2UR UR8, SR_CTAID.Y ;  /* 0x00000000000879c3 */ /* 0x000ee20000002600 */
[----:B-1----:R-:W-:-:S07]  /*a210*/  USHF.R.S32.HI UR5, URZ, 0x1f, UR4 ;  /* 0x0000001f3f057899 */ /* 0x002fce0008011404 */
[----:B------:R-:W3:Y:S01]  /*a220*/  LDC R7, c[0x0][0xc50] ;  /* 0x00031400ff077b82 */ /* 0x000ee20000000800 */
[C---:B--2---:R-:W-:Y:S02]  /*a230*/  IMAD R8, R12.reuse, UR5, RZ ;  /* 0x000000050c087c24 */ /* 0x044fe4000f8e02ff */
[----:B------:R-:W-:-:S04]  /*a240*/  IMAD.WIDE.U32 R2, R12, UR4, R2 ;  /* 0x000000040c027c25 */ /* 0x000fc8000f8e0002 */
[----:B------:R-:W-:Y:S01]  /*a250*/  IMAD R13, R13, UR4, R8 ;  /* 0x000000040d0d7c24 */ /* 0x000fe2000f8e0208 */
[----:B------:R-:W1:Y:S01]  /*a260*/  @P0 LDC R11, c[0x0][0xbf0] ;  /* 0x0002fc00ff0b0b82 */ /* 0x000e620000000800 */
[----:B0-----:R-:W-:Y:S01]  /*a270*/  @P0 IMAD.HI.U32 R4, R0, R9, RZ ;  /* 0x0000000900040227 */ /* 0x001fe200078e00ff */
[----:B------:R-:W-:-:S03]  /*a280*/  ULDC.64 UR4, c[0x0][0xbe0] ;  /* 0x0002f80000047ab9 */ /* 0x000fc60000000a00 */
[----:B------:R-:W-:Y:S02]  /*a290*/  IMAD.IADD R3, R13, 0x1, R3 ;  /* 0x000000010d037824 */ /* 0x000fe400078e0203 */
[----:B---3--:R-:W-:-:S04]  /*a2a0*/  IMAD R9, R7, R18, UR8 ;  /* 0x0000000807097e24 */ /* 0x008fc8000f8e0212 */
[----:B------:R-:W-:Y:S01]  /*a2b0*/  IMAD.WIDE.U32 R2, R9, UR4, R2 ;  /* 0x0000000409027c25 */ /* 0x000fe2000f8e0002 */
[----:B-1----:R-:W-:Y:S02]  /*a2c0*/  @P0 SHF.R.U32.HI R5, RZ, R11, R4 ;  /* 0x0000000bff050219 */ /* 0x002fe40000011604 */
        /* <DEDUP_REMOVED lines=20> */
.L_x_8368:
        /* <DEDUP_REMOVED lines=18> */
.L_x_8406:
[----:B------:R-:W-:Y:S01]  /*a530*/  ULDC UR39, c[0x0][0xc50] ;  /* 0x0003140000277ab9 */ /* 0x000fe20000000800 */
[----:B------:R-:W-:Y:S01]  /*a540*/  UMOV UR36, UR6 ;  /* 0x0000000600247c82 */ /* 0x000fe20008000000 */
[----:B------:R-:W-:-:S11]  /*a550*/  UISETP.NE.AND UP0, UPT, UR39, 0x1, UPT ;  /* 0x000000012700788c */ /* 0x000fd6000bf05270 */
[----:B------:R-:W-:Y:S01]  /*a560*/  @UP0 ULDC UR4, c[0x0][0xc54] ;  /* 0x0003150000040ab9 */ /* 0x000fe20000000800 */
[----:B------:R-:W-:Y:S01]  /*a570*/  @UP0 ULDC UR7, c[0x0][0xc58] ;  /* 0x0003160000070ab9 */ /* 0x000fe20000000800 */
[----:B------:R-:W-:-:S04]  /*a580*/  UIMAD.WIDE.U32 UR4, UR6, UR4, URZ ;  /* 0x00000004060472a5 */ /* 0x000fc8000f8e003f */
[----:B------:R-:W-:-:S12]  /*a590*/  @UP0 USHF.R.U32.HI UR36, URZ, UR7, UR5 ;  /* 0x000000073f240299 */ /* 0x000fd80008011605 */
.L_x_8407:
        /* <DEDUP_REMOVED lines=20> */
[----:B------:R-:W-:Y:S02]  /*a6e0*/  UIMAD UR7, UR7, UR9, 0x7f ;  /* 0x0000007f070774a4 */ /* 0x000fe4000f8e0209 */
[----:B0-----:R-:W-:-:S03]  /*a6f0*/  ULEA UR8, UR4, 0x7f, 0x7 ;  /* 0x0000007f04087891 */ /* 0x001fc6000f8e383f */
[----:B------:R-:W-:Y:S02]  /*a700*/  @UP1 ULDC UR4, c[0x0][0x44c] ;  /* 0x0001130000041ab9 */ /* 0x000fe40000000800 */
[----:B------:R-:W-:Y:S02]  /*a710*/  UIMAD.WIDE.U32 UR4, UR8, UR4, URZ ;  /* 0x00000004080472a5 */ /* 0x000fe4000f8e003f */
[----:B------:R-:W-:Y:S01]  /*a720*/  UMOV UR6, UR8 ;  /* 0x0000000800067c82 */ /* 0x000fe20008000000 */
[----:B------:R-:W-:Y:S02]  /*a730*/  @UP1 ULDC UR8, c[0x0][0x450] ;  /* 0x0001140000081ab9 */ /* 0x000fe40000000800 */
[----:B------:R-:W-:Y:S02]  /*a740*/  @UP1 USHF.R.U32.HI UR6, URZ, UR8, UR5 ;  /* 0x000000083f061299 */ /* 0x000fe40008011605 */
[----:B------:R-:W-:Y:S02]  /*a750*/  USHF.R.S32.HI UR5, URZ, 0x1f, UR7 ;  /* 0x0000001f3f057899 */ /* 0x000fe40008011407 */
[----:B------:R-:W-:-:S02]  /*a760*/  UIADD3 UR6, UR10, UR6, URZ ;  /* 0x000000060a067290 */ /* 0x000fc4000fffe03f */
[----:B------:R-:W-:Y:S02]  /*a770*/  ULEA.HI UR5, UR5, UR7, URZ, 0x7 ;  /* 0x0000000705057291 */ /* 0x000fe4000f8f383f */
[----:B------:R-:W-:Y:S02]  /*a780*/  USHF.R.S32.HI UR4, URZ, 0x1f, UR6 ;  /* 0x0000001f3f047899 */ /* 0x000fe40008011406 */
[----:B------:R-:W-:Y:S02]  /*a790*/  USHF.R.S32.HI UR5, URZ, 0x7, UR5 ;  /* 0x000000073f057899 */ /* 0x000fe40008011405 */
[----:B------:R-:W-:-:S04]  /*a7a0*/  ULEA.HI UR4, UR4, UR6, URZ, 0x7 ;  /* 0x0000000604047291 */ /* 0x000fc8000f8f383f */
[----:B------:R-:W-:-:S04]  /*a7b0*/  USHF.R.S32.HI UR4, URZ, 0x7, UR4 ;  /* 0x000000073f047899 */ /* 0x000fc80008011404 */
[----:B------:R-:W-:-:S04]  /*a7c0*/  UISETP.LT.AND UP0, UPT, UR5, UR4, UPT ;  /* 0x000000040500728c */ /* 0x000fc8000bf01270 */
[----:B------:R-:W-:Y:S02]  /*a7d0*/  USEL UR40, UR5, UR4, UP0 ;  /* 0x0000000405287287 */ /* 0x000fe40008000000 */
[----:B------:R-:W-:Y:S02]  /*a7e0*/  USHF.R.U32.HI UR5, URZ, 0x10, UR39 ;  /* 0x000000103f057899 */ /* 0x000fe40008011627 */
[----:B------:R-:W-:Y:S02]  /*a7f0*/  UISETP.GE.AND UP1, UPT, UR40, 0x1, UPT ;  /* 0x000000012800788c */ /* 0x000fe4000bf26270 */
[----:B------:R-:W-:Y:S02]  /*a800*/  UISETP.NE.AND UP0, UPT, UR5, URZ, UPT ;  /* 0x0000003f0500728c */ /* 0x000fe4000bf05270 */
[----:B------:R-:W-:Y:S02]  /*a810*/  ULOP3.LUT UR39, UR39, 0xffff, URZ, 0xc0, !UPT ;  /* 0x0000ffff27277892 */ /* 0x000fe4000f8ec03f */
[----:B------:R-:W-:-:S07]  /*a820*/  PLOP3.LUT P0, PT, PT, PT, UP1, 0x80, 0x0 ;  /* 0x000000000000781c */ /* 0x000fce0003f0f018 */
[----:B------:R-:W-:-:S06]  /*a830*/  @!UP0 ULDC UR5, c[0x0][0x9f0] ;  /* 0x00027c0000058ab9 */ /* 0x000fcc0000000800 */
        /* <DEDUP_REMOVED lines=29> */
.L_x_8409:
        /* <DEDUP_REMOVED lines=32> */
.L_x_8410:
        /* <DEDUP_REMOVED lines=20> */
.L_x_8412:
        /* <DEDUP_REMOVED lines=15> */
.L_x_8411:
[----:B------:R-:W0:Y:S02]  /*ae40*/  LDC.64 R2, c[0x0][0x9f8] ;  /* 0x00027e00ff027b82 */ /* 0x000e240000000a00 */
        /* <DEDUP_REMOVED lines=19> */
.L_x_8490:
        /* <DEDUP_REMOVED lines=8> */
.L_x_8493:
[----:B------:R-:W-:Y:S05]  /*b000*/  @!P6 BRA `(.L_x_8414) ;  /* 0x0000000000e4e947 */ /* 0x000fea0003800000 */
[----:B------:R-:W-:Y:S01]  /*b010*/  IMAD.MOV.U32 R16, RZ, RZ, R18 ;  /* 0x000000ffff107224 */ /* 0x000fe200078e0012 */
[----:B------:R-:W-:Y:S06]  /*b020*/  @!P1 BRA `(.L_x_8416) ;  /* 0x0000000000489947 */ /* 0x000fec0003800000 */
[----:B------:R-:W1:Y:S01]  /*b030*/  LDC R6, c[0x0][0x43c] ;  /* 0x00010f00ff067b82 */ /* 0x000e620000000800 */
[----:B0-----:R-:W-:Y:S01]  /*b040*/  IMAD.MOV.U32 R0, RZ, RZ, R17 ;  /* 0x000000ffff007224 */ /* 0x001fe200078e0011 */
[----:B------:R-:W-:Y:S02]  /*b050*/  ULDC.64 UR4, c[0x0][0x428] ;  /* 0x00010a0000047ab9 */ /* 0x000fe40000000a00 */
        /* <DEDUP_REMOVED lines=15> */
.L_x_8416:
[----:B0-----:R-:W-:Y:S01]  /*b150*/  IMAD.MOV.U32 R0, RZ, RZ, 0x1 ;  /* 0x00000001ff007424 */ /* 0x001fe200078e00ff */
[----:B------:R-:W1:Y:S04]  /*b160*/  S2R R8, SR_TID.X ;  /* 0x0000000000087919 */ /* 0x000e680000002100 */
[----:B------:R-:W-:-:S04]  /*b170*/  SHF.L.U32 R0, R0, 0x1f, RZ ;  /* 0x0000001f00007819 */ /* 0x000fc800000006ff */
[----:B------:R-:W0:Y:S01]  /*b180*/  SYNCS.PHASECHK.TRANS64.TRYWAIT P0, [UR38+0x28840], R0 ;  /* 0x02884000ff0075a7 */ /* 0x000e220008000166 */
[----:B-1----:R-:W-:-:S04]  /*b190*/  LOP3.LUT R2, R8, 0x7f, RZ, 0xc0, !PT ;  /* 0x0000007f08027812 */ /* 0x002fc800078ec0ff */
[----:B------:R-:W-:Y:S01]  /*b1a0*/  ISETP.NE.AND P1, PT, R2, RZ, PT ;  /* 0x000000ff0200720c */ /* 0x000fe20003f25270 */
[----:B0-----:R-:W-:-:S12]  /*b1b0*/  @!P0 BRA `(.L_x_8417) ;  /* 0x00000030004c8947 */ /* 0x001fd80003800000 */
.L_x_8494:
[----:B------:R-:W-:Y:S05]  /*b1c0*/  @P1 BRA `(.L_x_8418) ;  /* 0x0000000000181947 */ /* 0x000fea0003800000 */
[----:B------:R-:W1:Y:S01]  /*b1d0*/  S2R R2, SR_TID.X ;  /* 0x0000000000027919 */ /* 0x000e620000002100 */
[----:B0-----:R-:W-:-:S04]  /*b1e0*/  IMAD.MOV.U32 R0, RZ, RZ, 0x8000 ;  /* 0x00008000ff007424 */ /* 0x001fc800078e00ff */
[----:B------:R2:W-:Y:S01]  /*b1f0*/  SYNCS.ARRIVE.TRANS64 RZ, [UR38+0x28830], R0 ;  /* 0x02883000ffff79a7 */ /* 0x0005e20008000026 */
[----:B-1----:R-:W-:-:S13]  /*b200*/  LOP3.LUT P0, RZ, R2, 0x1f, RZ, 0xc0, !PT ;  /* 0x0000001f02ff7812 */ /* 0x002fda000780c0ff */
[----:B--2---:R-:W-:Y:S05]  /*b210*/  @!P0 BRA `(.L_x_8418) ;  /* 0x0000000000048947 */ /* 0x004fea0003800000 */
[----:B------:R-:W-:Y:S01]  /*b220*/  BPT.TRAP 0x1 ;  /* 0x000000040000795c */ /* 0x000fe20000300000 */
.L_x_8418:
        /* <DEDUP_REMOVED lines=21> */
[----:B------:R1:W-:Y:S02]  /*b380*/  UTMALDG.4D [UR32], [UR4], desc[UR6] ;  /* 0x00000620040075b4 */ /* 0x0003e40008019000 */
[----:B-1----:R-:W-:Y:S01]  /*b390*/  NOP ;  /* 0x0000000000007918 */ /* 0x002fe20000000000 */
.L_x_8414:
        /* <DEDUP_REMOVED lines=22> */
.L_x_8419:
        /* <DEDUP_REMOVED lines=14> */
[----:B0-----:R-:W-:Y:S01]  /*b5e0*/  IMAD R0, R5, R2, RZ ;  /* 0x0000000205007224 */ /* 0x001fe200078e02ff */
[----:B------:R-:W-:-:S03]  /*b5f0*/  SHF.R.U32.HI R6, RZ, 0x3, R11 ;  /* 0x00000003ff067819 */ /* 0x000fc6000001160b */
[C---:B------:R-:W-:Y:S02]  /*b600*/  IMAD R5, R4.reuse, R3, R0 ;  /* 0x0000000304057224 */ /* 0x040fe400078e0200 */
[----:B------:R-:W-:Y:S01]  /*b610*/  IMAD.WIDE.U32 R2, R4, R2, UR4 ;  /* 0x0000000404027e25 */ /* 0x000fe2000f8e0002 */
[----:B------:R-:W0:Y:S01]  /*b620*/  @P0 LDC R0, c[0x0][0x450] ;  /* 0x00011400ff000b82 */ /* 0x000e220000000800 */
[----:B------:R-:W-:Y:S02]  /*b630*/  ULDC.64 UR4, c[0x0][0x2d0] ;  /* 0x0000b40000047ab9 */ /* 0x000fe40000000a00 */
[----:B------:R-:W-:Y:S02]  /*b640*/  IMAD.IADD R3, R3, 0x1, R5 ;  /* 0x0000000103037824 */ /* 0x000fe400078e0205 */
[----:B------:R-:W-:-:S03]  /*b650*/  IMAD.SHL.U32 R5, R12, 0x10, RZ ;  /* 0x000000100c057824 */ /* 0x000fc600078e00ff */
[----:B------:R-:W1:Y:S02]  /*b660*/  @P0 LDC R4, c[0x0][0x44c] ;  /* 0x00011300ff040b82 */ /* 0x000e640000000800 */
[----:B------:R-:W-:-:S05]  /*b670*/  LOP3.LUT R10, R6, 0x70, R5, 0xf8, !PT ;  /* 0x00000070060a7812 */ /* 0x000fca00078ef805 */
[----:B----4-:R-:W-:-:S04]  /*b680*/  IMAD R5, R9, 0x80, R10 ;  /* 0x0000008009057824 */ /* 0x010fc800078e020a */
        /* <DEDUP_REMOVED lines=34> */
[----:B------:R-:W-:Y:S02]  /*b8b0*/  IMAD R6, R9, 0x80, R6 ;  /* 0x0000008009067824 */ /* 0x000fe400078e0206 */
[----:B------:R-:W0:Y:S01]  /*b8c0*/  SHFL.IDX PT, R3, R0, RZ, 0x181f ;  /* 0x00181fff00037589 */ /* 0x000e2200000e0000 */
[----:B------:R-:W-:Y:S02]  /*b8d0*/  IMAD R4, R8, UR4, RZ ;  /* 0x0000000408047c24 */ /* 0x000fe4000f8e02ff */
[C---:B------:R-:W-:Y:S01]  /*b8e0*/  VIADD R9, R6.reuse, 0x10 ;  /* 0x0000001006097836 */ /* 0x040fe20000000000 */
[----:B------:R-:W-:Y:S01]  /*b8f0*/  SHFL.IDX PT, R14, R0, 0x1, 0x181f ;  /* 0x00381f00000e7f89 */ /* 0x000fe200000e0000 */
        /* <DEDUP_REMOVED lines=9> */
[----:B------:R-:W-:-:S03]  /*b990*/  ISETP.GE.AND P2, PT, R9, R4, PT ;  /* 0x000000040900720c */ /* 0x000fc60003f46270 */
        /* <DEDUP_REMOVED lines=58> */
.L_x_8511:
[----:B------:R-:W-:Y:S01]  /*bd40*/  VIADD R3, R6, 0x70 ;  /* 0x0000007006037836 */ /* 0x000fe20000000000 */
[----:B------:R-:W-:Y:S04]  /*bd50*/  BSSY B0, `(.L_x_8421) ;  /* 0x000000c000007945 */ /* 0x000fe80003800000 */
[----:B------:R-:W-:Y:S01]  /*bd60*/  ISETP.GE.AND P2, PT, R3, R4, PT ;  /* 0x000000040300720c */ /* 0x000fe20003f46270 */
[----:B--2---:R-:W-:Y:S02]  /*bd70*/  IMAD.MOV.U32 R3, RZ, RZ, R2 ;  /* 0x000000ffff037224 */ /* 0x004fe400078e0002 */
[----:B-1----:R-:W-:-:S10]  /*bd80*/  IMAD.MOV.U32 R2, RZ, RZ, R14 ;  /* 0x000000ffff027224 */ /* 0x002fd400078e000e */
        /* <DEDUP_REMOVED lines=8> */
.L_x_8422:
[----:B------:R-:W-:Y:S05]  /*be10*/  BSYNC B0 ;  /* 0x0000000000007941 */ /* 0x000fea0003800000 */
.L_x_8421:
[----:B------:R-:W-:Y:S01]  /*be20*/  NOP ;  /* 0x0000000000007918 */ /* 0x000fe20000000000 */
[----:B------:R-:W-:Y:S01]  /*be30*/  SYNCS.ARRIVE.TRANS64.RED.A0T1 RZ, [UR38+0x28800], RZ ;  /* 0x028800ffffff79a7 */ /* 0x000fe20008200426 */
[----:B-1----:R-:W-:Y:S01]  /*be40*/  IMAD.MOV.U32 R2, RZ, RZ, 0x1 ;  /* 0x00000001ff027424 */ /* 0x002fe200078e00ff */
[----:B------:R-:W-:Y:S04]  /*be50*/  ARRIVES.LDGSTSBAR.64.TRANSCNT [UR38+0x28800] ;  /* 0x02880000ff0079b0 */ /* 0x000fe80008000aa6 */
[----:B------:R-:W-:Y:S01]  /*be60*/  SHF.L.U32 R2, R2, 0x1f, RZ ;  /* 0x0000001f02027819 */ /* 0x000fe200000006ff */
[----:B------:R-:W-:Y:S01]  /*be70*/  NOP ;  /* 0x0000000000007918 */ /* 0x000fe20000000000 */
[----:B------:R-:W0:Y:S01]  /*be80*/  LDL.LU R4, [R1+0x10] ;  /* 0x0000100001047983 */ /* 0x000e220000300800 */
[----:B------:R-:W-:Y:S03]  /*be90*/  SYNCS.ARRIVE.TRANS64.A1T0 RZ, [UR38+0x28800], RZ ;  /* 0x028800ffffff79a7 */ /* 0x000fe60008100026 */
[----:B------:R-:W2:Y:S01]  /*bea0*/  LDL R3, [R1+0x8] ;  /* 0x0000080001037983 */ /* 0x000ea20000100800 */
[----:B------:R-:W1:Y:S01]  /*beb0*/  SYNCS.PHASECHK.TRANS64.TRYWAIT P0, [UR38+0x28820], R2 ;  /* 0x02882002ff0075a7 */ /* 0x000e620008000166 */
[----:B0-----:R-:W-:-:S05]  /*bec0*/  VIADD R0, R4, 0xfffffffe ;  /* 0xfffffffe04007836 */ /* 0x001fca0000000000 */
[----:B--2---:R-:W-:Y:S01]  /*bed0*/  ISETP.GE.AND P1, PT, R0, R3, PT ;  /* 0x000000030000720c */ /* 0x004fe20003f26270 */
[----:B-1----:R-:W-:-:S12]  /*bee0*/  @!P0 BRA `(.L_x_8423) ;  /* 0x0000002c00a88947 */ /* 0x002fd80003800000 */
.L_x_8512:
[----:B------:R-:W-:Y:S02]  /*bef0*/  IMAD.MOV.U32 R9, RZ, RZ, 0x1 ;  /* 0x00000001ff097424 */ /* 0x000fe400078e00ff */
[----:B------:R-:W-:Y:S01]  /*bf00*/  IMAD.MOV.U32 R8, RZ, RZ, RZ ;  /* 0x000000ffff087224 */ /* 0x000fe200078e00ff */
[----:B------:R-:W-:Y:S06]  /*bf10*/  @!P1 BRA `(.L_x_8424) ;  /* 0x0000001800489947 */ /* 0x000fec0003800000 */
[----:B------:R-:W2:Y:S04]  /*bf20*/  LDL.LU R4, [R1+0xc] ;  /* 0x00000c0001047983 */ /* 0x000ea80000300800 */
[----:B0-----:R-:W3:Y:S01]  /*bf30*/  LDL.LU R3, [R1+0x8] ;  /* 0x0000080001037983 */ /* 0x001ee20000300800 */
        /* <DEDUP_REMOVED lines=20> */
.L_x_8456:
        /* <DEDUP_REMOVED lines=11> */
[----:B------:R-:W-:Y:S02]  /*c130*/  ULDC.64 UR4, c[0x0][0x428] ;  /* 0x00010a0000047ab9 */ /* 0x000fe40000000a00 */
        /* <DEDUP_REMOVED lines=16> */
.L_x_8428:
[----:B------:R-:W1:Y:S01]  /*c240*/  S2R R2, SR_TID.X ;  /* 0x0000000000027919 */ /* 0x000e620000002100 */
[----:B------:R-:W-:Y:S01]  /*c250*/  BSSY B2, `(.L_x_8429) ;  /* 0x0000006000027945 */ /* 0x000fe20003800000 */
[----:B-1----:R-:W-:Y:S02]  /*c260*/  LOP3.LUT R3, R2, 0x7f, RZ, 0xc0, !PT ;  /* 0x0000007f02037812 */ /* 0x002fe400078ec0ff */
[----:B------:R-:W-:Y:S02]  /*c270*/  SHF.L.U32 R2, R7, 0x1f, RZ ;  /* 0x0000001f07027819 */ /* 0x000fe400000006ff */
[----:B------:R-:W-:Y:S02]  /*c280*/  ISETP.NE.AND P2, PT, R3, RZ, PT ;  /* 0x000000ff0300720c */ /* 0x000fe40003f45270 */
[----:B------:R-:W1:Y:S02]  /*c290*/  SYNCS.PHASECHK.TRANS64.TRYWAIT P0, [UR38+0x28848], R2 ;  /* 0x02884802ff0075a7 */ /* 0x000e640008000166 */
[----:B-1----:R-:W-:Y:S09]  /*c2a0*/  @!P0 BRA `(.L_x_8430) ;  /* 0x0000002800d08947 */ /* 0x002ff20003800000 */
.L_x_8513:
[----:B------:R-:W-:Y:S05]  /*c2b0*/  BSYNC B2 ;  /* 0x0000000000027941 */ /* 0x000fea0003800000 */
.L_x_8429:
[----:B------:R-:W-:Y:S04]  /*c2c0*/  BSSY B2, `(.L_x_8431) ;  /* 0x0000007000027945 */ /* 0x000fe80003800000 */
[----:B------:R-:W-:Y:S05]  /*c2d0*/  @P2 BRA `(.L_x_8432) ;  /* 0x0000000000142947 */ /* 0x000fea0003800000 */
[----:B------:R-:W-:Y:S01]  /*c2e0*/  ISETP.NE.AND P0, PT, R10, RZ, PT ;  /* 0x000000ff0a00720c */ /* 0x000fe20003f05270 */
[----:B-1----:R-:W-:-:S04]  /*c2f0*/  IMAD.MOV.U32 R3, RZ, RZ, 0x8000 ;  /* 0x00008000ff037424 */ /* 0x002fc800078e00ff */
[----:B------:R2:W-:Y:S08]  /*c300*/  SYNCS.ARRIVE.TRANS64 RZ, [UR38+0x28838], R3 ;  /* 0x02883803ffff79a7 */ /* 0x0005f00008000026 */
[----:B--2---:R-:W-:Y:S05]  /*c310*/  @!P0 BRA `(.L_x_8432) ;  /* 0x0000000000048947 */ /* 0x004fea0003800000 */
[----:B------:R-:W-:Y:S01]  /*c320*/  BPT.TRAP 0x1 ;  /* 0x000000040000795c */ /* 0x000fe20000300000 */
.L_x_8432:
[----:B------:R-:W-:Y:S05]  /*c330*/  BSYNC B2 ;  /* 0x0000000000027941 */ /* 0x000fea0003800000 */
.L_x_8431:
        /* <DEDUP_REMOVED lines=11> */
.L_x_8433:
        /* <DEDUP_REMOVED lines=13> */
.L_x_8434:
        /* <DEDUP_REMOVED lines=12> */
.L_x_8514:
[----:B------:R-:W-:Y:S05]  /*c580*/  BSYNC B2 ;  /* 0x0000000000027941 */ /* 0x000fea0003800000 */
.L_x_8435:
        /* <DEDUP_REMOVED lines=9> */
.L_x_8438:
[----:B------:R-:W-:Y:S05]  /*c620*/  BSYNC B2 ;  /* 0x0000000000027941 */ /* 0x000fea0003800000 */
.L_x_8437:
        /* <DEDUP_REMOVED lines=10> */
.L_x_8439:
        /* <DEDUP_REMOVED lines=13> */
.L_x_8440:
        /* <DEDUP_REMOVED lines=10> */
.L_x_8427:
[----:B------:R-:W-:Y:S05]  /*c840*/  BSYNC B1 ;  /* 0x0000000000017941 */ /* 0x000fea0003800000 */
.L_x_8426:
        /* <DEDUP_REMOVED lines=27> */
.L_x_8443:
[----:B------:R-:W1:Y:S01]  /*ca00*/  S2R R2, SR_TID.X ;  /* 0x0000000000027919 */ /* 0x000e620000002100 */
[----:B------:R-:W-:Y:S01]  /*ca10*/  BSSY B2, `(.L_x_8444) ;  /* 0x0000006000027945 */ /* 0x000fe20003800000 */
[----:B-1----:R-:W-:Y:S02]  /*ca20*/  LOP3.LUT R3, R2, 0x7f, RZ, 0xc0, !PT ;  /* 0x0000007f02037812 */ /* 0x002fe400078ec0ff */
[----:B------:R-:W-:Y:S02]  /*ca30*/  SHF.L.U32 R2, R9, 0x1f, RZ ;  /* 0x0000001f09027819 */ /* 0x000fe400000006ff */
[----:B------:R-:W-:Y:S02]  /*ca40*/  ISETP.NE.AND P2, PT, R3, RZ, PT ;  /* 0x000000ff0300720c */ /* 0x000fe40003f45270 */
[----:B------:R-:W1:Y:S02]  /*ca50*/  SYNCS.PHASECHK.TRANS64.TRYWAIT P0, [UR38+0x28840], R2 ;  /* 0x02884002ff0075a7 */ /* 0x000e640008000166 */
[----:B-1----:R-:W-:Y:S09]  /*ca60*/  @!P0 BRA `(.L_x_8445) ;  /* 0x0000002400108947 */ /* 0x002ff20003800000 */
.L_x_8515:
[----:B------:R-:W-:Y:S05]  /*ca70*/  BSYNC B2 ;  /* 0x0000000000027941 */ /* 0x000fea0003800000 */
.L_x_8444:
[----:B------:R-:W-:Y:S04]  /*ca80*/  BSSY B2, `(.L_x_8446) ;  /* 0x0000007000027945 */ /* 0x000fe80003800000 */
[----:B------:R-:W-:Y:S05]  /*ca90*/  @P2 BRA `(.L_x_8447) ;  /* 0x0000000000142947 */ /* 0x000fea0003800000 */
[----:B------:R-:W-:Y:S01]  /*caa0*/  ISETP.NE.AND P0, PT, R10, RZ, PT ;  /* 0x000000ff0a00720c */ /* 0x000fe20003f05270 */
[----:B-1----:R-:W-:-:S04]  /*cab0*/  IMAD.MOV.U32 R2, RZ, RZ, 0x8000 ;  /* 0x00008000ff027424 */ /* 0x002fc800078e00ff */
[----:B------:R2:W-:Y:S08]  /*cac0*/  SYNCS.ARRIVE.TRANS64 RZ, [UR38+0x28830], R2 ;  /* 0x02883002ffff79a7 */ /* 0x0005f00008000026 */
[----:B--2---:R-:W-:Y:S05]  /*cad0*/  @!P0 BRA `(.L_x_8447) ;  /* 0x0000000000048947 */ /* 0x004fea0003800000 */
[----:B------:R-:W-:Y:S01]  /*cae0*/  BPT.TRAP 0x1 ;  /* 0x000000040000795c */ /* 0x000fe20000300000 */
.L_x_8447:
[----:B------:R-:W-:Y:S05]  /*caf0*/  BSYNC B2 ;  /* 0x0000000000027941 */ /* 0x000fea0003800000 */
.L_x_8446:
        /* <DEDUP_REMOVED lines=11> */
.L_x_8448:
        /* <DEDUP_REMOVED lines=14> */
.L_x_8449:
        /* <DEDUP_REMOVED lines=12> */
.L_x_8516:
[----:B------:R-:W-:Y:S05]  /*cd50*/  BSYNC B2 ;  /* 0x0000000000027941 */ /* 0x000fea0003800000 */
.L_x_8450:
        /* <DEDUP_REMOVED lines=9> */
.L_x_8453:
[----:B------:R-:W-:Y:S05]  /*cdf0*/  BSYNC B2 ;  /* 0x0000000000027941 */ /* 0x000fea0003800000 */
.L_x_8452:
        /* <DEDUP_REMOVED lines=10> */
.L_x_8454:
        /* <DEDUP_REMOVED lines=13> */
.L_x_8455:
        /* <DEDUP_REMOVED lines=10> */
.L_x_8442:
[----:B------:R-:W-:Y:S05]  /*d010*/  BSYNC B1 ;  /* 0x0000000000017941 */ /* 0x000fea0003800000 */
.L_x_8441:
[----:B------:R-:W-:Y:S02]  /*d020*/  VIADD R0, R0, 0xfffffffe ;  /* 0xfffffffe00007836 */ /* 0x000fe40000000000 */
[----:B------:R-:W-:Y:S01]  /*d030*/  IMAD.MOV.U32 R7, RZ, RZ, R9 ;  /* 0x000000ffff077224 */ /* 0x000fe200078e0009 */
[----:B------:R-:W-:Y:S06]  /*d040*/  @P1 BRA `(.L_x_8456) ;  /* 0xfffffff0000c1947 */ /* 0x000fec000383ffff */
[----:B------:R-:W-:Y:S05]  /*d050*/  BSYNC B0 ;  /* 0x0000000000007941 */ /* 0x000fea0003800000 */
.L_x_8425:
        /* <DEDUP_REMOVED lines=12> */
[----:B------:R-:W-:Y:S02]  /*d120*/  ULDC.64 UR4, c[0x0][0x428] ;  /* 0x00010a0000047ab9 */ /* 0x000fe40000000a00 */
        /* <DEDUP_REMOVED lines=16> */
.L_x_8458:
[----:B------:R-:W1:Y:S01]  /*d230*/  S2R R2, SR_TID.X ;  /* 0x0000000000027919 */ /* 0x000e620000002100 */
[----:B------:R-:W-:Y:S01]  /*d240*/  BSSY B1, `(.L_x_8459) ;  /* 0x0000006000017945 */ /* 0x000fe20003800000 */
[----:B-1----:R-:W-:Y:S02]  /*d250*/  LOP3.LUT R3, R2, 0x7f, RZ, 0xc0, !PT ;  /* 0x0000007f02037812 */ /* 0x002fe400078ec0ff */
[----:B------:R-:W-:Y:S02]  /*d260*/  SHF.L.U32 R2, R9, 0x1f, RZ ;  /* 0x0000001f09027819 */ /* 0x000fe400000006ff */
[----:B------:R-:W-:Y:S02]  /*d270*/  ISETP.NE.AND P1, PT, R3, RZ, PT ;  /* 0x000000ff0300720c */ /* 0x000fe40003f25270 */
[----:B------:R-:W1:Y:S02]  /*d280*/  SYNCS.PHASECHK.TRANS64.TRYWAIT P0, [UR38+0x28848], R2 ;  /* 0x02884802ff0075a7 */ /* 0x000e640008000166 */
[----:B-1----:R-:W-:Y:S09]  /*d290*/  @!P0 BRA `(.L_x_8460) ;  /* 0x0000001c00348947 */ /* 0x002ff20003800000 */
.L_x_8517:
[----:B------:R-:W-:Y:S05]  /*d2a0*/  BSYNC B1 ;  /* 0x0000000000017941 */ /* 0x000fea0003800000 */
.L_x_8459:
[----:B------:R-:W-:Y:S04]  /*d2b0*/  BSSY B1, `(.L_x_8461) ;  /* 0x0000007000017945 */ /* 0x000fe80003800000 */
[----:B------:R-:W-:Y:S05]  /*d2c0*/  @P1 BRA `(.L_x_8462) ;  /* 0x0000000000141947 */ /* 0x000fea0003800000 */
[----:B------:R-:W-:Y:S01]  /*d2d0*/  ISETP.NE.AND P0, PT, R10, RZ, PT ;  /* 0x000000ff0a00720c */ /* 0x000fe20003f05270 */
[----:B-1----:R-:W-:-:S04]  /*d2e0*/  IMAD.MOV.U32 R3, RZ, RZ, 0x8000 ;  /* 0x00008000ff037424 */ /* 0x002fc800078e00ff */
[----:B------:R2:W-:Y:S08]  /*d2f0*/  SYNCS.ARRIVE.TRANS64 RZ, [UR38+0x28838], R3 ;  /* 0x02883803ffff79a7 */ /* 0x0005f00008000026 */
[----:B--2---:R-:W-:Y:S05]  /*d300*/  @!P0 BRA `(.L_x_8462) ;  /* 0x0000000000048947 */ /* 0x004fea0003800000 */
[----:B------:R-:W-:Y:S01]  /*d310*/  BPT.TRAP 0x1 ;  /* 0x000000040000795c */ /* 0x000fe20000300000 */
.L_x_8462:
[----:B------:R-:W-:Y:S05]  /*d320*/  BSYNC B1 ;  /* 0x0000000000017941 */ /* 0x000fea0003800000 */
.L_x_8461:
        /* <DEDUP_REMOVED lines=11> */
.L_x_8463:
        /* <DEDUP_REMOVED lines=14> */
.L_x_8464:
        /* <DEDUP_REMOVED lines=11> */
.L_x_8518:
[----:B------:R-:W-:Y:S05]  /*d570*/  BSYNC B1 ;  /* 0x0000000000017941 */ /* 0x000fea0003800000 */
.L_x_8465:
        /* <DEDUP_REMOVED lines=9> */
.L_x_8468:
[----:B------:R-:W-:Y:S05]  /*d610*/  BSYNC B1 ;  /* 0x0000000000017941 */ /* 0x000fea0003800000 */
.L_x_8467:
        /* <DEDUP_REMOVED lines=10> */
.L_x_8469:
        /* <DEDUP_REMOVED lines=13> */
.L_x_8470:
        /* <DEDUP_REMOVED lines=10> */
.L_x_8457:
[----:B------:R-:W-:Y:S05]  /*d830*/  BSYNC B0 ;  /* 0x0000000000007941 */ /* 0x000fea0003800000 */
.L_x_8424:
[----:B------:R-:W2:Y:S01]  /*d840*/  LDL.LU R0, [R1] ;  /* 0x0000000001007983 */ /* 0x000ea20000300800 */
[----:B------:R-:W-:Y:S01]  /*d850*/  BSSY B0, `(.L_x_8471) ;  /* 0x0000037000007945 */ /* 0x000fe20003800000 */
[----:B--2---:R-:W-:-:S13]  /*d860*/  ISETP.NE.AND P0, PT, R0, RZ, PT ;  /* 0x000000ff0000720c */ /* 0x004fda0003f05270 */
[----:B------:R-:W-:Y:S05]  /*d870*/  @!P0 BRA `(.L_x_8472) ;  /* 0x0000000000d08947 */ /* 0x000fea0003800000 */
[----:B------:R-:W1:Y:S01]  /*d880*/  S2R R0, SR_TID.X ;  /* 0x0000000000007919 */ /* 0x000e620000002100 */
[----:B0-----:R-:W-:Y:S01]  /*d890*/  LEA R3, R8, UR38, 0x3 ;  /* 0x0000002608037c11 */ /* 0x001fe2000f8e18ff */
[----:B------:R-:W-:Y:S01]  /*d8a0*/  BSSY B1, `(.L_x_8473) ;  /* 0x0000006000017945 */ /* 0x000fe20003800000 */
[----:B-1----:R-:W-:Y:S02]  /*d8b0*/  LOP3.LUT R2, R0, 0x7f, RZ, 0xc0, !PT ;  /* 0x0000007f00027812 */ /* 0x002fe400078ec0ff */
[----:B------:R-:W-:Y:S02]  /*d8c0*/  SHF.L.U32 R0, R9, 0x1f, RZ ;  /* 0x0000001f09007819 */ /* 0x000fe400000006ff */
[----:B------:R-:W-:Y:S02]  /*d8d0*/  ISETP.NE.AND P1, PT, R2, RZ, PT ;  /* 0x000000ff0200720c */ /* 0x000fe40003f25270 */
[----:B------:R-:W0:Y:S02]  /*d8e0*/  SYNCS.PHASECHK.TRANS64.TRYWAIT P0, [R3+URZ+0x28860], R0 ;  /* 0x02886000030075a7 */ /* 0x000e24000800017f */
[----:B0-----:R-:W-:Y:S09]  /*d8f0*/  @!P0 BRA `(.L_x_8474) ;  /* 0x0000001400cc8947 */ /* 0x001ff20003800000 */
.L_x_8519:
[----:B------:R-:W-:Y:S05]  /*d900*/  BSYNC B1 ;  /* 0x0000000000017941 */ /* 0x000fea0003800000 */
.L_x_8473:
        /* <DEDUP_REMOVED lines=8> */
.L_x_8476:
[----:B------:R-:W-:Y:S05]  /*d990*/  BSYNC B1 ;  /* 0x0000000000017941 */ /* 0x000fea0003800000 */
.L_x_8475:
        /* <DEDUP_REMOVED lines=13> */
.L_x_8477:
        /* <DEDUP_REMOVED lines=13> */
.L_x_8478:
        /* <DEDUP_REMOVED lines=8> */
.L_x_8472:
[----:B------:R-:W-:Y:S05]  /*dbc0*/  BSYNC B0 ;  /* 0x0000000000007941 */ /* 0x000fea0003800000 */
.L_x_8471:
[----:B0-----:R-:W-:Y:S02]  /*dbd0*/  VIADD R0, R8, 0x1 ;  /* 0x0000000108007836 */ /* 0x001fe40000000000 */
[----:B------:R-:W-:-:S03]  /*dbe0*/  IMAD.MOV.U32 R3, RZ, RZ, RZ ;  /* 0x000000ffff037224 */ /* 0x000fc600078e00ff */
[----:B------:R-:W-:-:S04]  /*dbf0*/  ISETP.NE.AND P0, PT, R0, 0x2, PT ;  /* 0x000000020000780c */ /* 0x000fc80003f05270 */
[----:B------:R-:W-:Y:S02]  /*dc00*/  SEL R2, RZ, 0x1, P0 ;  /* 0x00000001ff027807 */ /* 0x000fe40000000000 */
[----:B------:R-:W-:Y:S02]  /*dc10*/  SEL R0, R0, RZ, P0 ;  /* 0x000000ff00007207 */ /* 0x000fe40000000000 */
[----:B------:R-:W-:-:S07]  /*dc20*/  LOP3.LUT R9, R9, R2, RZ, 0x3c, !PT ;  /* 0x0000000209097212 */ /* 0x000fce00078e3cff */
.L_x_8408:
[----:B------:R-:W0:Y:S01]  /*dc30*/  S2R R5, SR_CgaCtaId ;  /* 0x0000000000057919 */ /* 0x000e220000008800 */
[----:B------:R-:W-:Y:S02]  /*dc40*/  MOV R2, 0x400 ;  /* 0x0000040000027802 */ /* 0x000fe40000000f00 */
[----:B------:R-:W-:Y:S02]  /*dc50*/  SHF.L.U32 R3, R3, 0x1f, RZ ;  /* 0x0000001f03037819 */ /* 0x000fe400000006ff */
[----:B0-----:R-:W-:-:S04]  /*dc60*/  LEA R2, R5, R2, 0x18 ;  /* 0x0000000205027211 */ /* 0x001fc800078ec0ff */
[----:B------:R-:W0:Y:S02]  /*dc70*/  SYNCS.PHASECHK.TRANS64.TRYWAIT P0, [R2+URZ+0x28820], R3 ;  /* 0x02882003020075a7 */ /* 0x000e24000800017f */
[----:B0-----:R-:W-:Y:S05]  /*dc80*/  @!P0 BRA `(.L_x_8479) ;  /* 0x0000001000fc8947 */ /* 0x001fea0003800000 */
.L_x_8520:
[----:B------:R-:W-:-:S03]  /*dc90*/  UMOV UR4, 0xffffffff ;  /* 0xffffffff00047882 */ /* 0x000fc60000000000 */
[----:B------:R-:W-:Y:S05]  /*dca0*/  BRA.DIV UR4, `(.L_x_8480) ;  /* 0x0000001604087947 */ /* 0x000fea000b800000 */
[----:B0-----:R-:W0:Y:S02]  /*dcb0*/  S2R R3, SR_TID.X ;  /* 0x0000000000037919 */ /* 0x001e240000002100 */
[----:B0-----:R-:W-:-:S04]  /*dcc0*/  SHF.R.U32.HI R3, RZ, 0x5, R3 ;  /* 0x00000005ff037819 */ /* 0x001fc80000011603 */
[----:B------:R-:W-:-:S05]  /*dcd0*/  LOP3.LUT R3, R3, 0x3, RZ, 0xc0, !PT ;  /* 0x0000000303037812 */ /* 0x000fca00078ec0ff */
[----:B------:R0:W1:Y:S02]  /*dce0*/  SHFL.IDX PT, R14, R3, RZ, 0x1f ;  /* 0x00001fff030e7589 */ /* 0x00006400000e0000 */
.L_x_8523:
[----:B-1----:R-:W-:-:S13]  /*dcf0*/  ISETP.NE.AND P0, PT, R14, RZ, PT ;  /* 0x000000ff0e00720c */ /* 0x002fda0003f05270 */
[----:B------:R-:W-:Y:S05]  /*dd00*/  @P0 BRA `(.L_x_8370) ;  /* 0x0000000000880947 */ /* 0x000fea0003800000 */
[----:B------:R-:W-:-:S03]  /*dd10*/  UMOV UR4, 0xffffffff ;  /* 0xffffffff00047882 */ /* 0x000fc60000000000 */
[----:B------:R-:W-:Y:S05]  /*dd20*/  BRA.DIV UR4, `(.L_x_8481) ;  /* 0x00000016041c7947 */ /* 0x000fea000b800000 */
[----:B------:R-:W-:-:S13]  /*dd30*/  ELECT P6, URZ, PT ;  /* 0x00000000003f782f */ /* 0x000fda00038c0000 */
.L_x_8526:
[----:B------:R-:W-:Y:S05]  /*dd40*/  @!P6 BRA `(.L_x_8370) ;  /* 0x000000000078e947 */ /* 0x000fea0003800000 */
[----:B0-----:R-:W2:Y:S02]  /*dd50*/  LDL.LU R3, [R1+0x14] ;  /* 0x0000140001037983 */ /* 0x001ea40000300800 */
[----:B--2---:R-:W-:-:S04]  /*dd60*/  LOP3.LUT R3, R3, 0x2, RZ, 0xfc, !PT ;  /* 0x0000000203037812 */ /* 0x004fc800078efcff */
[----:B------:R-:W-:-:S13]  /*dd70*/  ISETP.NE.AND P2, PT, R3, 0x3, PT ;  /* 0x000000030300780c */ /* 0x000fda0003f45270 */
[----:B------:R-:W-:Y:S05]  /*dd80*/  @!P2 BRA `(.L_x_8482) ;  /* 0x000000000004a947 */ /* 0x000fea0003800000 */
[----:B------:R-:W-:Y:S01]  /*dd90*/  BPT.TRAP 0x1 ;  /* 0x000000040000795c */ /* 0x000fe20000300000 */
.L_x_8482:
        /* <DEDUP_REMOVED lines=12> */
.L_x_8527:
[----:B------:R-:W1:Y:S02]  /*de60*/  SYNCS.PHASECHK.TRANS64.TRYWAIT P0, [R3+URZ], R4 ;  /* 0x00000004030075a7 */ /* 0x000e64000800017f */
[----:B-1----:R-:W-:Y:S05]  /*de70*/  @!P0 BRA `(.L_x_8484) ;  /* 0x0000001000fc8947 */ /* 0x002fea0003800000 */
.L_x_8528:
[----:B------:R-:W-:Y:S05]  /*de80*/  @!P2 BRA `(.L_x_8485) ;  /* 0x000000000004a947 */ /* 0x000fea0003800000 */
[----:B------:R-:W-:Y:S01]  /*de90*/  BPT.TRAP 0x1 ;  /* 0x000000040000795c */ /* 0x000fe20000300000 */
.L_x_8485:
[----:B-1----:R-:W-:-:S04]  /*dea0*/  VIADD R3, R2, 0x28860 ;  /* 0x0002886002037836 */ /* 0x002fc80000000000 */
[----:B------:R-:W-:-:S04]  /*deb0*/  IMAD R0, R0, 0x8, R3 ;  /* 0x0000000800007824 */ /* 0x000fc800078e0203 */
[----:B------:R-:W1:Y:S02]  /*dec0*/  SYNCS.PHASECHK.TRANS64.TRYWAIT P0, [R0+URZ], R5 ;  /* 0x00000005000075a7 */ /* 0x000e64000800017f */
[----:B-1----:R-:W-:Y:S05]  /*ded0*/  @!P0 BRA `(.L_x_8486) ;  /* 0x0000001000f88947 */ /* 0x002fea0003800000 */
.L_x_8529:
[----:B------:R-:W-:-:S07]  /*dee0*/  IMAD R3, R8, 0x8, R3 ;  /* 0x0000000808037824 */ /* 0x000fce00078e0203 */
.L_x_8487:
[----:B--2---:R2:W3:Y:S02]  /*def0*/  SYNCS.PHASECHK.TRANS64.TRYWAIT P0, [R3+URZ], R4 ;  /* 0x00000004030075a7 */ /* 0x0044e4000800017f */
[----:B---3--:R-:W-:Y:S05]  /*df00*/  @!P0 NANOSLEEP.SYNCS 0x989680 ;  /* 0x009896800000895d */ /* 0x008fea0003900000 */
[----:B------:R-:W3:Y:S02]  /*df10*/  @!P0 SYNCS.PHASECHK.TRANS64 P0, [R3+URZ], R4 ;  /* 0x00000004030085a7 */ /* 0x000ee4000800007f */
[----:B---3--:R-:W-:Y:S05]  /*df20*/  @!P0 BRA `(.L_x_8487) ;  /* 0xfffffffc00f08947 */ /* 0x008fea000383ffff */
.L_x_8370:
[----:B------:R-:W-:Y:S05]  /*df30*/  BSYNC B6 ;  /* 0x0000000000067941 */ /* 0x000fea0003800000 */
.L_x_8367:
[----:B------:R-:W-:Y:S05]  /*df40*/  EXIT ;  /* 0x000000000000794d */ /* 0x000fea0003800000 */
.L_x_8374:
[----:B-1----:R-:W-:-:S04]  /*df50*/  IMAD.U32 R0, RZ, RZ, UR36 ;  /* 0x00000024ff007e24 */ /* 0x002fc8000f8e00ff */
[----:B------:R1:W2:Y:S03]  /*df60*/  SYNCS.PHASECHK.TRANS64.TRYWAIT P1, [R0+URZ+0x28800], R3 ;  /* 0x02880003000075a7 */ /* 0x0002a6000802017f */
[----:B--2---:R-:W-:Y:S05]  /*df70*/  @!P1 NANOSLEEP.SYNCS 0x989680 ;  /* 0x009896800000995d */ /* 0x004fea0003900000 */
[----:B------:R-:W2:Y:S02]  /*df80*/  @!P1 SYNCS.PHASECHK.TRANS64 P1, [R0+URZ+0x28800], R3 ;  /* 0x02880003000095a7 */ /* 0x000ea4000802007f */
[----:B--2---:R-:W-:Y:S05]  /*df90*/  @!P1 BRA `(.L_x_8374) ;  /* 0xfffffffc00ec9947 */ /* 0x004fea000383ffff */
[----:B------:R-:W-:Y:S05]  /*dfa0*/  BRA `(.L_x_8488) ;  /* 0xffffff3000fc7947 */ /* 0x000fea000383ffff */
.L_x_8378:
[----:B-1----:R-:W-:-:S04]  /*dfb0*/  IMAD.U32 R0, RZ, RZ, UR36 ;  /* 0x00000024ff007e24 */ /* 0x002fc8000f8e00ff */
[----:B------:R1:W3:Y:S03]  /*dfc0*/  SYNCS.PHASECHK.TRANS64.TRYWAIT P2, [R0+URZ+0x28830], R3 ;  /* 0x02883003000075a7 */ /* 0x0002e6000804017f */
[----:B---3--:R-:W-:Y:S05]  /*dfd0*/  @!P2 NANOSLEEP.SYNCS 0x989680 ;  /* 0x009896800000a95d */ /* 0x008fea0003900000 */
[----:B------:R-:W3:Y:S02]  /*dfe0*/  @!P2 SYNCS.PHASECHK.TRANS64 P2, [R0+URZ+0x28830], R3 ;  /* 0x028830030000a5a7 */ /* 0x000ee4000804007f */
[----:B---3--:R-:W-:Y:S05]  /*dff0*/  @!P2 BRA `(.L_x_8378) ;  /* 0xfffffffc00eca947 */ /* 0x008fea000383ffff */
[----:B------:R-:W-:Y:S05]  /*e000*/  BRA `(.L_x_8377) ;  /* 0xffffff3400187947 */ /* 0x000fea000383ffff */
.L_x_8383:
[----:B-1----:R-:W-:-:S04]  /*e010*/  IMAD.U32 R9, RZ, RZ, UR7 ;  /* 0x00000007ff097e24 */ /* 0x002fc8000f8e00ff */
[----:B------:R1:W2:Y:S03]  /*e020*/  SYNCS.PHASECHK.TRANS64.TRYWAIT P3, [R9+URZ+0x28830], R0 ;  /* 0x02883000090075a7 */ /* 0x0002a6000806017f */
[----:B--2---:R-:W-:Y:S05]  /*e030*/  @!P3 NANOSLEEP.SYNCS 0x989680 ;  /* 0x009896800000b95d */ /* 0x004fea0003900000 */
[----:B------:R-:W2:Y:S02]  /*e040*/  @!P3 SYNCS.PHASECHK.TRANS64 P3, [R9+URZ+0x28830], R0 ;  /* 0x028830000900b5a7 */ /* 0x000ea4000806007f */
[----:B--2---:R-:W-:Y:S05]  /*e050*/  @!P3 BRA `(.L_x_8383) ;  /* 0xfffffffc00ecb947 */ /* 0x004fea000383ffff */
[----:B------:R-:W-:Y:S05]  /*e060*/  BRA `(.L_x_8380) ;  /* 0xffffff5800947947 */ /* 0x000fea000383ffff */
.L_x_8387:
[----:B-1----:R-:W-:-:S04]  /*e070*/  IMAD.U32 R9, RZ, RZ, UR7 ;  /* 0x00000007ff097e24 */ /* 0x002fc8000f8e00ff */
[----:B------:R1:W2:Y:S03]  /*e080*/  SYNCS.PHASECHK.TRANS64.TRYWAIT P3, [R9+URZ+0x28850], R0 ;  /* 0x02885000090075a7 */ /* 0x0002a6000806017f */
[----:B--2---:R-:W-:Y:S05]  /*e090*/  @!P3 NANOSLEEP.SYNCS 0x989680 ;  /* 0x009896800000b95d */ /* 0x004fea0003900000 */
[----:B------:R-:W2:Y:S02]  /*e0a0*/  @!P3 SYNCS.PHASECHK.TRANS64 P3, [R9+URZ+0x28850], R0 ;  /* 0x028850000900b5a7 */ /* 0x000ea4000806007f */
[----:B--2---:R-:W-:Y:S05]  /*e0b0*/  @!P3 BRA `(.L_x_8387) ;  /* 0xfffffffc00ecb947 */ /* 0x004fea000383ffff */
[----:B------:R-:W-:Y:S05]  /*e0c0*/  BRA `(.L_x_8384) ;  /* 0xffffff5c00587947 */ /* 0x000fea000383ffff */
.L_x_8393:
[----:B-1----:R-:W-:-:S04]  /*e0d0*/  IMAD.U32 R9, RZ, RZ, UR7 ;  /* 0x00000007ff097e24 */ /* 0x002fc8000f8e00ff */
[----:B------:R1:W2:Y:S03]  /*e0e0*/  SYNCS.PHASECHK.TRANS64.TRYWAIT P2, [R9+URZ+0x28830], R0 ;  /* 0x02883000090075a7 */ /* 0x0002a6000804017f */
[----:B--2---:R-:W-:Y:S05]  /*e0f0*/  @!P2 NANOSLEEP.SYNCS 0x989680 ;  /* 0x009896800000a95d */ /* 0x004fea0003900000 */
[----:B------:R-:W2:Y:S02]  /*e100*/  @!P2 SYNCS.PHASECHK.TRANS64 P2, [R9+URZ+0x28830], R0 ;  /* 0x028830000900a5a7 */ /* 0x000ea4000804007f */
[----:B--2---:R-:W-:Y:S05]  /*e110*/  @!P2 BRA `(.L_x_8393) ;  /* 0xfffffffc00eca947 */ /* 0x004fea000383ffff */
[----:B------:R-:W-:Y:S05]  /*e120*/  BRA `(.L_x_8390) ;  /* 0xffffff8000b07947 */ /* 0x000fea000383ffff */
.L_x_8397:
[----:B-1----:R-:W-:-:S04]  /*e130*/  IMAD.U32 R9, RZ, RZ, UR7 ;  /* 0x00000007ff097e24 */ /* 0x002fc8000f8e00ff */
[----:B------:R1:W2:Y:S03]  /*e140*/  SYNCS.PHASECHK.TRANS64.TRYWAIT P2, [R9+URZ+0x28850], R0 ;  /* 0x02885000090075a7 */ /* 0x0002a6000804017f */
[----:B--2---:R-:W-:Y:S05]  /*e150*/  @!P2 NANOSLEEP.SYNCS 0x989680 ;  /* 0x009896800000a95d */ /* 0x004fea0003900000 */
[----:B------:R-:W2:Y:S02]  /*e160*/  @!P2 SYNCS.PHASECHK.TRANS64 P2, [R9+URZ+0x28850], R0 ;  /* 0x028850000900a5a7 */ /* 0x000ea4000804007f */
[----:B--2---:R-:W-:Y:S05]  /*e170*/  @!P2 BRA `(.L_x_8397) ;  /* 0xfffffffc00eca947 */ /* 0x004fea000383ffff */
[----:B------:R-:W-:Y:S05]  /*e180*/  BRA `(.L_x_8394) ;  /* 0xffffff8400707947 */ /* 0x000fea000383ffff */
.L_x_8402:
[----:B-1----:R-:W-:-:S04]  /*e190*/  IMAD.U32 R3, RZ, RZ, UR5 ;  /* 0x00000005ff037e24 */ /* 0x002fc8000f8e00ff */
[----:B------:R1:W2:Y:S03]  /*e1a0*/  SYNCS.PHASECHK.TRANS64.TRYWAIT P0, [R3+URZ+0x28850], R8 ;  /* 0x02885008030075a7 */ /* 0x0002a6000800017f */
[----:B--2---:R-:W-:Y:S05]  /*e1b0*/  @!P0 NANOSLEEP.SYNCS 0x989680 ;  /* 0x009896800000895d */ /* 0x004fea0003900000 */
[----:B------:R-:W2:Y:S02]  /*e1c0*/  @!P0 SYNCS.PHASECHK.TRANS64 P0, [R3+URZ+0x28850], R8 ;  /* 0x02885008030085a7 */ /* 0x000ea4000800007f */
[----:B--2---:R-:W-:Y:S05]  /*e1d0*/  @!P0 BRA `(.L_x_8402) ;  /* 0xfffffffc00ec8947 */ /* 0x004fea000383ffff */
[----:B------:R-:W-:Y:S05]  /*e1e0*/  BRA `(.L_x_8401) ;  /* 0xffffffa000407947 */ /* 0x000fea000383ffff */
.L_x_8413:
[----:B------:R-:W-:Y:S02]  /*e1f0*/  IMAD.MOV.U32 R13, RZ, RZ, R0 ;  /* 0x000000ffff0d7224 */ /* 0x000fe400078e0000 */
[----:B------:R-:W-:Y:S02]  /*e200*/  IMAD.MOV.U32 R12, RZ, RZ, RZ ;  /* 0x000000ffff0c7224 */ /* 0x000fe400078e00ff */
[----:B------:R-:W-:Y:S02]  /*e210*/  IMAD.MOV.U32 R11, RZ, RZ, 0x1f ;  /* 0x0000001fff0b7424 */ /* 0x000fe400078e00ff */
[----:B------:R-:W-:-:S07]  /*e220*/  IMAD.MOV.U32 R15, RZ, RZ, -0x1 ;  /* 0xffffffffff0f7424 */ /* 0x000fce00078e00ff */
[----:B------:R-:W-:Y:S05]  /*e230*/  WARPSYNC.COLLECTIVE R15, `(.L_x_8489) ;  /* 0x000000000f087348 */ /* 0x000fea0003c00000 */
[----:B------:R0:W1:Y:S02]  /*e240*/  SHFL.IDX P6, R14, R13, R12, R11 ;  /* 0x0000000c0d0e7389 */ /* 0x00006400000c000b */
[----:B01----:R-:W-:Y:S01]  /*e250*/  ENDCOLLECTIVE ;  /* 0x000000000000791b */ /* 0x003fe20003800000 */
.L_x_8489:
[----:B------:R-:W-:Y:S05]  /*e260*/  BRA `(.L_x_8490) ;  /* 0xffffffcc00447947 */ /* 0x000fea000383ffff */
.L_x_8415:
[----:B------:R-:W-:Y:S01]  /*e270*/  BSSY B0, `(.L_x_8491) ;  /* 0x0000006000007945 */ /* 0x000fe20003800000 */
[----:B------:R-:W-:-:S07]  /*e280*/  IMAD.MOV.U32 R15, RZ, RZ, -0x1 ;  /* 0xffffffffff0f7424 */ /* 0x000fce00078e00ff */
[----:B0-----:R-:W-:Y:S05]  /*e290*/  WARPSYNC.COLLECTIVE R15, `(.L_x_8492) ;  /* 0x000000000f0c7348 */ /* 0x001fea0003c00000 */
[----:B------:R-:W-:Y:S02]  /*e2a0*/  ELECT P6, UR62, PT ;  /* 0x00000000003e782f */ /* 0x000fe400038c0000 */
[----:B------:R-:W-:Y:S01]  /*e2b0*/  MOV R14, UR62 ;  /* 0x0000003e000e7c02 */ /* 0x000fe20008000f00 */
[----:B0-----:R-:W-:Y:S10]  /*e2c0*/  ENDCOLLECTIVE ;  /* 0x000000000000791b */ /* 0x001ff40003800000 */
.L_x_8492:
[----:B------:R-:W-:Y:S05]  /*e2d0*/  BSYNC B0 ;  /* 0x0000000000007941 */ /* 0x000fea0003800000 */
.L_x_8491:
[----:B------:R-:W-:Y:S05]  /*e2e0*/  BRA `(.L_x_8493) ;  /* 0xffffffcc00447947 */ /* 0x000fea000383ffff */
.L_x_8417:
[----:B0-----:R-:W-:-:S04]  /*e2f0*/  IMAD.U32 R3, RZ, RZ, UR38 ;  /* 0x00000026ff037e24 */ /* 0x001fc8000f8e00ff */
[----:B------:R0:W1:Y:S03]  /*e300*/  SYNCS.PHASECHK.TRANS64.TRYWAIT P0, [R3+URZ+0x28840], R0 ;  /* 0x02884000030075a7 */ /* 0x000066000800017f */
[----:B-1----:R-:W-:Y:S05]  /*e310*/  @!P0 NANOSLEEP.SYNCS 0x989680 ;  /* 0x009896800000895d */ /* 0x002fea0003900000 */
[----:B------:R-:W1:Y:S02]  /*e320*/  @!P0 SYNCS.PHASECHK.TRANS64 P0, [R3+URZ+0x28840], R0 ;  /* 0x02884000030085a7 */ /* 0x000e64000800007f */
[----:B-1----:R-:W-:Y:S05]  /*e330*/  @!P0 BRA `(.L_x_8417) ;  /* 0xfffffffc00ec8947 */ /* 0x002fea000383ffff */
[----:B------:R-:W-:Y:S05]  /*e340*/  BRA `(.L_x_8494) ;  /* 0xffffffcc009c7947 */ /* 0x000fea000383ffff */
.L_x_8420:
[----:B------:R-:W-:Y:S02]  /*e350*/  IMAD.MOV.U32 R13, RZ, RZ, R5 ;  /* 0x000000ffff0d7224 */ /* 0x000fe400078e0005 */
[----:B------:R-:W-:Y:S02]  /*e360*/  IMAD.MOV.U32 R12, RZ, RZ, RZ ;  /* 0x000000ffff0c7224 */ /* 0x000fe400078e00ff */
[----:B------:R-:W-:Y:S02]  /*e370*/  IMAD.MOV.U32 R11, RZ, RZ, 0x181f ;  /* 0x0000181fff0b7424 */ /* 0x000fe400078e00ff */
[----:B------:R-:W-:Y:S02]  /*e380*/  IMAD.MOV.U32 R15, RZ, RZ, -0x1 ;  /* 0xffffffffff0f7424 */ /* 0x000fe400078e00ff */
[----:B------:R-:W-:-:S07]  /*e390*/  IMAD R6, R9, 0x80, R6 ;  /* 0x0000008009067824 */ /* 0x000fce00078e0206 */
[----:B------:R-:W-:Y:S05]  /*e3a0*/  WARPSYNC.COLLECTIVE R15, `(.L_x_8495) ;  /* 0x000000000f087348 */ /* 0x000fea0003c00000 */
[----:B------:R0:W1:Y:S02]  /*e3b0*/  SHFL.IDX P6, R14, R13, R12, R11 ;  /* 0x0000000c0d0e7389 */ /* 0x00006400000c000b */
[----:B01----:R-:W-:Y:S01]  /*e3c0*/  ENDCOLLECTIVE ;  /* 0x000000000000791b */ /* 0x003fe20003800000 */
.L_x_8495:
[----:B------:R-:W-:Y:S02]  /*e3d0*/  VIADD R9, R6, 0x10 ;  /* 0x0000001006097836 */ /* 0x000fe40000000000 */
[----:B------:R-:W-:Y:S02]  /*e3e0*/  IMAD.MOV.U32 R13, RZ, RZ, R0 ;  /* 0x000000ffff0d7224 */ /* 0x000fe400078e0000 */
[----:B------:R-:W-:-:S07]  /*e3f0*/  IMAD.MOV.U32 R2, RZ, RZ, R14 ;  /* 0x000000ffff027224 */ /* 0x000fce00078e000e */
[----:B------:R-:W-:Y:S05]  /*e400*/  WARPSYNC.COLLECTIVE R15, `(.L_x_8496) ;  /* 0x000000000f087348 */ /* 0x000fea0003c00000 */
[----:B------:R0:W1:Y:S02]  /*e410*/  SHFL.IDX P6, R14, R13, R12, R11 ;  /* 0x0000000c0d0e7389 */ /* 0x00006400000c000b */
[----:B01----:R-:W-:Y:S01]  /*e420*/  ENDCOLLECTIVE ;  /* 0x000000000000791b */ /* 0x003fe20003800000 */
.L_x_8496:
[----:B------:R-:W-:Y:S02]  /*e430*/  ULDC UR4, c[0x0][0x288] ;  /* 0x0000a20000047ab9 */ /* 0x000fe40000000800 */
[----:B------:R-:W-:-:S05]  /*e440*/  IMAD R4, R8, UR4, RZ ;  /* 0x0000000408047c24 */ /* 0x000fca000f8e02ff */
[----:B------:R-:W-:Y:S01]  /*e450*/  ISETP.GE.AND P2, PT, R6, R4, PT ;  /* 0x000000040600720c */ /* 0x000fe20003f46270 */
[----:B------:R-:W-:Y:S02]  /*e460*/  IMAD.MOV.U32 R13, RZ, RZ, R5 ;  /* 0x000000ffff0d7224 */ /* 0x000fe400078e0005 */
[----:B------:R-:W-:-:S10]  /*e470*/  IMAD.MOV.U32 R12, RZ, RZ, 0x1 ;  /* 0x00000001ff0c7424 */ /* 0x000fd400078e00ff */
[----:B------:R-:W-:Y:S01]  /*e480*/  @!P2 LEA R8, R7, UR38, 0x1 ;  /* 0x000000260708ac11 */ /* 0x000fe2000f8e08ff */
[----:B------:R-:W-:-:S07]  /*e490*/  IMAD.MOV.U32 R3, RZ, RZ, R14 ;  /* 0x000000ffff037224 */ /* 0x000fce00078e000e */
[----:B------:R-:W-:Y:S05]  /*e4a0*/  WARPSYNC.COLLECTIVE R15, `(.L_x_8497) ;  /* 0x000000000f087348 */ /* 0x000fea0003c00000 */
[----:B------:R0:W1:Y:S02]  /*e4b0*/  SHFL.IDX P6, R14, R13, R12, R11 ;  /* 0x0000000c0d0e7389 */ /* 0x00006400000c000b */
[----:B01----:R-:W-:Y:S01]  /*e4c0*/  ENDCOLLECTIVE ;  /* 0x000000000000791b */ /* 0x003fe20003800000 */
.L_x_8497:
[----:B------:R-:W-:-:S04]  /*e4d0*/  LOP3.LUT R3, R3, R2, RZ, 0x3c, !PT ;  /* 0x0000000203037212 */ /* 0x000fc800078e3cff */
[----:B------:R-:W-:-:S04]  /*e4e0*/  LOP3.LUT R2, R3, R2, RZ, 0x3c, !PT ;  /* 0x0000000203027212 */ /* 0x000fc800078e3cff */
[----:B------:R-:W-:Y:S01]  /*e4f0*/  LOP3.LUT R3, R3, R2, RZ, 0x3c, !PT ;  /* 0x0000000203037212 */ /* 0x000fe200078e3cff */
[----:B------:R-:W-:Y:S02]  /*e500*/  IMAD.MOV.U32 R13, RZ, RZ, R0 ;  /* 0x000000ffff0d7224 */ /* 0x000fe400078e0000 */
[----:B------:R-:W-:-:S05]  /*e510*/  @!P2 IMAD.WIDE.U32 R2, R10, 0x2, R2 ;  /* 0x000000020a02a825 */ /* 0x000fca00078e0002 */
        /* <DEDUP_REMOVED lines=10> */
.L_x_8498:
[----:B------:R-:W-:Y:S01]  /*e5c0*/  @!P2 LEA R21, R7, UR38, 0x1 ;  /* 0x000000260715ac11 */ /* 0x000fe2000f8e08ff */
[----:B------:R-:W-:Y:S02]  /*e5d0*/  IMAD.MOV.U32 R9, RZ, RZ, R8 ;  /* 0x000000ffff097224 */ /* 0x000fe400078e0008 */
[----:B------:R-:W-:Y:S02]  /*e5e0*/  VIADD R3, R6, 0x20 ;  /* 0x0000002006037836 */ /* 0x000fe40000000000 */
[----:B------:R-:W-:Y:S02]  /*e5f0*/  IMAD.MOV.U32 R13, RZ, RZ, R5 ;  /* 0x000000ffff0d7224 */ /* 0x000fe400078e0005 */
[----:B------:R-:W-:Y:S02]  /*e600*/  IMAD.MOV.U32 R12, RZ, RZ, 0x2 ;  /* 0x00000002ff0c7424 */ /* 0x000fe400078e00ff */
[----:B------:R-:W-:-:S07]  /*e610*/  IMAD.MOV.U32 R8, RZ, RZ, R14 ;  /* 0x000000ffff087224 */ /* 0x000fce00078e000e */
[----:B------:R-:W-:Y:S05]  /*e620*/  WARPSYNC.COLLECTIVE R15, `(.L_x_8499) ;  /* 0x000000000f087348 */ /* 0x000fea0003c00000 */
[----:B------:R0:W1:Y:S02]  /*e630*/  SHFL.IDX P6, R14, R13, R12, R11 ;  /* 0x0000000c0d0e7389 */ /* 0x00006400000c000b */
[----:B01----:R-:W-:Y:S01]  /*e640*/  ENDCOLLECTIVE ;  /* 0x000000000000791b */ /* 0x003fe20003800000 */
.L_x_8499:
        /* <DEDUP_REMOVED lines=14> */
.L_x_8500:
[----:B------:R-:W-:Y:S02]  /*e730*/  IMAD.MOV.U32 R3, RZ, RZ, R2 ;  /* 0x000000ffff037224 */ /* 0x000fe400078e0002 */
[----:B------:R-:W-:Y:S02]  /*e740*/  IMAD.MOV.U32 R13, RZ, RZ, R5 ;  /* 0x000000ffff0d7224 */ /* 0x000fe400078e0005 */
[----:B------:R-:W-:Y:S02]  /*e750*/  IMAD.MOV.U32 R12, RZ, RZ, 0x3 ;  /* 0x00000003ff0c7424 */ /* 0x000fe400078e00ff */
[----:B------:R-:W-:-:S07]  /*e760*/  IMAD.MOV.U32 R2, RZ, RZ, R14 ;  /* 0x000000ffff027224 */ /* 0x000fce00078e000e */
[----:B------:R-:W-:Y:S05]  /*e770*/  WARPSYNC.COLLECTIVE R15, `(.L_x_8501) ;  /* 0x000000000f087348 */ /* 0x000fea0003c00000 */
[----:B------:R0:W1:Y:S02]  /*e780*/  SHFL.IDX P6, R14, R13, R12, R11 ;  /* 0x0000000c0d0e7389 */ /* 0x00006400000c000b */
[----:B01----:R-:W-:Y:S01]  /*e790*/  ENDCOLLECTIVE ;  /* 0x000000000000791b */ /* 0x003fe20003800000 */
.L_x_8501:
        /* <DEDUP_REMOVED lines=14> */
.L_x_8502:
[----:B------:R-:W-:Y:S02]  /*e880*/  IMAD.MOV.U32 R9, RZ, RZ, R8 ;  /* 0x000000ffff097224 */ /* 0x000fe400078e0008 */
[----:B------:R-:W-:Y:S02]  /*e890*/  IMAD.MOV.U32 R13, RZ, RZ, R5 ;  /* 0x000000ffff0d7224 */ /* 0x000fe400078e0005 */
[----:B------:R-:W-:Y:S02]  /*e8a0*/  IMAD.MOV.U32 R12, RZ, RZ, 0x4 ;  /* 0x00000004ff0c7424 */ /* 0x000fe400078e00ff */
[----:B------:R-:W-:-:S07]  /*e8b0*/  IMAD.MOV.U32 R8, RZ, RZ, R14 ;  /* 0x000000ffff087224 */ /* 0x000fce00078e000e */
[----:B------:R-:W-:Y:S05]  /*e8c0*/  WARPSYNC.COLLECTIVE R15, `(.L_x_8503) ;  /* 0x000000000f087348 */ /* 0x000fea0003c00000 */
[----:B------:R0:W1:Y:S02]  /*e8d0*/  SHFL.IDX P6, R14, R13, R12, R11 ;  /* 0x0000000c0d0e7389 */ /* 0x00006400000c000b */
[----:B01----:R-:W-:Y:S01]  /*e8e0*/  ENDCOLLECTIVE ;  /* 0x000000000000791b */ /* 0x003fe20003800000 */
.L_x_8503:
        /* <DEDUP_REMOVED lines=14> */
.L_x_8504:
[----:B------:R-:W-:Y:S02]  /*e9d0*/  IMAD.MOV.U32 R3, RZ, RZ, R2 ;  /* 0x000000ffff037224 */ /* 0x000fe400078e0002 */
[----:B------:R-:W-:Y:S02]  /*e9e0*/  IMAD.MOV.U32 R13, RZ, RZ, R5 ;  /* 0x000000ffff0d7224 */ /* 0x000fe400078e0005 */
[----:B------:R-:W-:Y:S02]  /*e9f0*/  IMAD.MOV.U32 R12, RZ, RZ, 0x5 ;  /* 0x00000005ff0c7424 */ /* 0x000fe400078e00ff */
[----:B------:R-:W-:-:S07]  /*ea00*/  IMAD.MOV.U32 R2, RZ, RZ, R14 ;  /* 0x000000ffff027224 */ /* 0x000fce00078e000e */
[----:B------:R-:W-:Y:S05]  /*ea10*/  WARPSYNC.COLLECTIVE R15, `(.L_x_8505) ;  /* 0x000000000f087348 */ /* 0x000fea0003c00000 */
[----:B------:R0:W1:Y:S02]  /*ea20*/  SHFL.IDX P6, R14, R13, R12, R11 ;  /* 0x0000000c0d0e7389 */ /* 0x00006400000c000b */
[----:B01----:R-:W-:Y:S01]  /*ea30*/  ENDCOLLECTIVE ;  /* 0x000000000000791b */ /* 0x003fe20003800000 */
.L_x_8505:
        /* <DEDUP_REMOVED lines=14> */
.L_x_8506:
[----:B------:R-:W-:Y:S02]  /*eb20*/  IMAD.MOV.U32 R9, RZ, RZ, R8 ;  /* 0x000000ffff097224 */ /* 0x000fe400078e0008 */
[----:B------:R-:W-:Y:S02]  /*eb30*/  IMAD.MOV.U32 R13, RZ, RZ, R5 ;  /* 0x000000ffff0d7224 */ /* 0x000fe400078e0005 */
[----:B------:R-:W-:Y:S02]  /*eb40*/  IMAD.MOV.U32 R12, RZ, RZ, 0x6 ;  /* 0x00000006ff0c7424 */ /* 0x000fe400078e00ff */
[----:B------:R-:W-:-:S07]  /*eb50*/  IMAD.MOV.U32 R8, RZ, RZ, R14 ;  /* 0x000000ffff087224 */ /* 0x000fce00078e000e */
[----:B------:R-:W-:Y:S05]  /*eb60*/  WARPSYNC.COLLECTIVE R15, `(.L_x_8507) ;  /* 0x000000000f087348 */ /* 0x000fea0003c00000 */
[----:B------:R0:W1:Y:S02]  /*eb70*/  SHFL.IDX P6, R14, R13, R12, R11 ;  /* 0x0000000c0d0e7389 */ /* 0x00006400000c000b */
[----:B01----:R-:W-:Y:S01]  /*eb80*/  ENDCOLLECTIVE ;  /* 0x000000000000791b */ /* 0x003fe20003800000 */
.L_x_8507:
        /* <DEDUP_REMOVED lines=13> */
.L_x_8508:
[----:B------:R-:W-:Y:S02]  /*ec60*/  IMAD.MOV.U32 R3, RZ, RZ, R2 ;  /* 0x000000ffff037224 */ /* 0x000fe400078e0002 */
[----:B------:R-:W-:Y:S02]  /*ec70*/  IMAD.MOV.U32 R13, RZ, RZ, R5 ;  /* 0x000000ffff0d7224 */ /* 0x000fe400078e0005 */
[----:B------:R-:W-:Y:S02]  /*ec80*/  IMAD.MOV.U32 R12, RZ, RZ, 0x7 ;  /* 0x00000007ff0c7424 */ /* 0x000fe400078e00ff */
[----:B------:R-:W-:-:S07]  /*ec90*/  IMAD.MOV.U32 R2, RZ, RZ, R14 ;  /* 0x000000ffff027224 */ /* 0x000fce00078e000e */
[----:B------:R-:W-:Y:S05]  /*eca0*/  WARPSYNC.COLLECTIVE R15, `(.L_x_8509) ;  /* 0x000000000f087348 */ /* 0x000fea0003c00000 */
[----:B------:R0:W1:Y:S02]  /*ecb0*/  SHFL.IDX P6, R14, R13, R12, R11 ;  /* 0x0000000c0d0e7389 */ /* 0x00006400000c000b */
[----:B01----:R-:W-:Y:S01]  /*ecc0*/  ENDCOLLECTIVE ;  /* 0x000000000000791b */ /* 0x003fe20003800000 */
.L_x_8509:
        /* <DEDUP_REMOVED lines=11> */
.L_x_8510:
[----:B------:R-:W-:Y:S05]  /*ed80*/  BRA `(.L_x_8511) ;  /* 0xffffffcc00ec7947 */ /* 0x000fea000383ffff */
.L_x_8423:
[----:B0-----:R-:W-:-:S04]  /*ed90*/  IMAD.U32 R3, RZ, RZ, UR38 ;  /* 0x00000026ff037e24 */ /* 0x001fc8000f8e00ff */
[----:B------:R0:W1:Y:S03]  /*eda0*/  SYNCS.PHASECHK.TRANS64.TRYWAIT P0, [R3+URZ+0x28820], R2 ;  /* 0x02882002030075a7 */ /* 0x000066000800017f */
[----:B-1----:R-:W-:Y:S05]  /*edb0*/  @!P0 NANOSLEEP.SYNCS 0x989680 ;  /* 0x009896800000895d */ /* 0x002fea0003900000 */
[----:B------:R-:W1:Y:S02]  /*edc0*/  @!P0 SYNCS.PHASECHK.TRANS64 P0, [R3+URZ+0x28820], R2 ;  /* 0x02882002030085a7 */ /* 0x000e64000800007f */
[----:B-1----:R-:W-:Y:S05]  /*edd0*/  @!P0 BRA `(.L_x_8423) ;  /* 0xfffffffc00ec8947 */ /* 0x002fea000383ffff */
[----:B------:R-:W-:Y:S05]  /*ede0*/  BRA `(.L_x_8512) ;  /* 0xffffffd000407947 */ /* 0x000fea000383ffff */
.L_x_8430:
[----:B-1----:R-:W-:-:S04]  /*edf0*/  IMAD.U32 R3, RZ, RZ, UR38 ;  /* 0x00000026ff037e24 */ /* 0x002fc8000f8e00ff */
[----:B------:R1:W2:Y:S03]  /*ee00*/  SYNCS.PHASECHK.TRANS64.TRYWAIT P0, [R3+URZ+0x28848], R2 ;  /* 0x02884802030075a7 */ /* 0x0002a6000800017f */
[----:B--2---:R-:W-:Y:S05]  /*ee10*/  @!P0 NANOSLEEP.SYNCS 0x989680 ;  /* 0x009896800000895d */ /* 0x004fea0003900000 */
[----:B------:R-:W2:Y:S02]  /*ee20*/  @!P0 SYNCS.PHASECHK.TRANS64 P0, [R3+URZ+0x28848], R2 ;  /* 0x02884802030085a7 */ /* 0x000ea4000800007f */
[----:B--2---:R-:W-:Y:S05]  /*ee30*/  @!P0 BRA `(.L_x_8430) ;  /* 0xfffffffc00ec8947 */ /* 0x004fea000383ffff */
[----:B------:R-:W-:Y:S05]  /*ee40*/  BRA `(.L_x_8513) ;  /* 0xffffffd400187947 */ /* 0x000fea000383ffff */
.L_x_8436:
[----:B0-----:R-:W-:-:S04]  /*ee50*/  IMAD.U32 R3, RZ, RZ, UR38 ;  /* 0x00000026ff037e24 */ /* 0x001fc8000f8e00ff */
[----:B------:R0:W1:Y:S03]  /*ee60*/  SYNCS.PHASECHK.TRANS64.TRYWAIT P0, [R3+URZ+0x28860], R2 ;  /* 0x02886002030075a7 */ /* 0x000066000800017f */
[----:B-1----:R-:W-:Y:S05]  /*ee70*/  @!P0 NANOSLEEP.SYNCS 0x989680 ;  /* 0x009896800000895d */ /* 0x002fea0003900000 */
[----:B------:R-:W1:Y:S02]  /*ee80*/  @!P0 SYNCS.PHASECHK.TRANS64 P0, [R3+URZ+0x28860], R2 ;  /* 0x02886002030085a7 */ /* 0x000e64000800007f */
[----:B-1----:R-:W-:Y:S05]  /*ee90*/  @!P0 BRA `(.L_x_8436) ;  /* 0xfffffffc00ec8947 */ /* 0x002fea000383ffff */
[----:B------:R-:W-:Y:S05]  /*eea0*/  BRA `(.L_x_8514) ;  /* 0xffffffd400b47947 */ /* 0x000fea000383ffff */
.L_x_8445:
[----:B-1----:R-:W-:-:S04]  /*eeb0*/  IMAD.U32 R3, RZ, RZ, UR38 ;  /* 0x00000026ff037e24 */ /* 0x002fc8000f8e00ff */
[----:B------:R1:W2:Y:S03]  /*eec0*/  SYNCS.PHASECHK.TRANS64.TRYWAIT P0, [R3+URZ+0x28840], R2 ;  /* 0x02884002030075a7 */ /* 0x0002a6000800017f */
[----:B--2---:R-:W-:Y:S05]  /*eed0*/  @!P0 NANOSLEEP.SYNCS 0x989680 ;  /* 0x009896800000895d */ /* 0x004fea0003900000 */
[----:B------:R-:W2:Y:S02]  /*eee0*/  @!P0 SYNCS.PHASECHK.TRANS64 P0, [R3+URZ+0x28840], R2 ;  /* 0x02884002030085a7 */ /* 0x000ea4000800007f */
[----:B--2---:R-:W-:Y:S05]  /*eef0*/  @!P0 BRA `(.L_x_8445) ;  /* 0xfffffffc00ec8947 */ /* 0x004fea000383ffff */
[----:B------:R-:W-:Y:S05]  /*ef00*/  BRA `(.L_x_8515) ;  /* 0xffffffd800d87947 */ /* 0x000fea000383ffff */
.L_x_8451:
[----:B0-----:R-:W-:-:S04]  /*ef10*/  IMAD.U32 R3, RZ, RZ, UR38 ;  /* 0x00000026ff037e24 */ /* 0x001fc8000f8e00ff */
[----:B------:R0:W1:Y:S03]  /*ef20*/  SYNCS.PHASECHK.TRANS64.TRYWAIT P0, [R3+URZ+0x28868], R2 ;  /* 0x02886802030075a7 */ /* 0x000066000800017f */
[----:B-1----:R-:W-:Y:S05]  /*ef30*/  @!P0 NANOSLEEP.SYNCS 0x989680 ;  /* 0x009896800000895d */ /* 0x002fea0003900000 */
[----:B------:R-:W1:Y:S02]  /*ef40*/  @!P0 SYNCS.PHASECHK.TRANS64 P0, [R3+URZ+0x28868], R2 ;  /* 0x02886802030085a7 */ /* 0x000e64000800007f */
[----:B-1----:R-:W-:Y:S05]  /*ef50*/  @!P0 BRA `(.L_x_8451) ;  /* 0xfffffffc00ec8947 */ /* 0x002fea000383ffff */
[----:B------:R-:W-:Y:S05]  /*ef60*/  BRA `(.L_x_8516) ;  /* 0xffffffdc00787947 */ /* 0x000fea000383ffff */
.L_x_8460:
[----:B-1----:R-:W-:-:S04]  /*ef70*/  IMAD.U32 R3, RZ, RZ, UR38 ;  /* 0x00000026ff037e24 */ /* 0x002fc8000f8e00ff */
[----:B------:R1:W2:Y:S03]  /*ef80*/  SYNCS.PHASECHK.TRANS64.TRYWAIT P0, [R3+URZ+0x28848], R2 ;  /* 0x02884802030075a7 */ /* 0x0002a6000800017f */
[----:B--2---:R-:W-:Y:S05]  /*ef90*/  @!P0 NANOSLEEP.SYNCS 0x989680 ;  /* 0x009896800000895d */ /* 0x004fea0003900000 */
[----:B------:R-:W2:Y:S02]  /*efa0*/  @!P0 SYNCS.PHASECHK.TRANS64 P0, [R3+URZ+0x28848], R2 ;  /* 0x02884802030085a7 */ /* 0x000ea4000800007f */
[----:B--2---:R-:W-:Y:S05]  /*efb0*/  @!P0 BRA `(.L_x_8460) ;  /* 0xfffffffc00ec8947 */ /* 0x004fea000383ffff */
[----:B------:R-:W-:Y:S05]  /*efc0*/  BRA `(.L_x_8517) ;  /* 0xffffffe000b47947 */ /* 0x000fea000383ffff */
.L_x_8466:
[----:B0-----:R-:W-:-:S04]  /*efd0*/  IMAD.U32 R3, RZ, RZ, UR38 ;  /* 0x00000026ff037e24 */ /* 0x001fc8000f8e00ff */
[----:B------:R0:W1:Y:S03]  /*efe0*/  SYNCS.PHASECHK.TRANS64.TRYWAIT P0, [R3+URZ+0x28860], R2 ;  /* 0x02886002030075a7 */ /* 0x000066000800017f */
[----:B-1----:R-:W-:Y:S05]  /*eff0*/  @!P0 NANOSLEEP.SYNCS 0x989680 ;  /* 0x009896800000895d */ /* 0x002fea0003900000 */
[----:B------:R-:W1:Y:S02]  /*f000*/  @!P0 SYNCS.PHASECHK.TRANS64 P0, [R3+URZ+0x28860], R2 ;  /* 0x02886002030085a7 */ /* 0x000e64000800007f */
[----:B-1----:R-:W-:Y:S05]  /*f010*/  @!P0 BRA `(.L_x_8466) ;  /* 0xfffffffc00ec8947 */ /* 0x002fea000383ffff */
[----:B------:R-:W-:Y:S05]  /*f020*/  BRA `(.L_x_8518) ;  /* 0xffffffe400507947 */ /* 0x000fea000383ffff */
.L_x_8474:
[----:B0-----:R0:W1:Y:S02]  /*f030*/  SYNCS.PHASECHK.TRANS64.TRYWAIT P0, [R3+URZ+0x28860], R0 ;  /* 0x02886000030075a7 */ /* 0x001064000800017f */
[----:B-1----:R-:W-:Y:S05]  /*f040*/  @!P0 NANOSLEEP.SYNCS 0x989680 ;  /* 0x009896800000895d */ /* 0x002fea0003900000 */
[----:B------:R-:W1:Y:S02]  /*f050*/  @!P0 SYNCS.PHASECHK.TRANS64 P0, [R3+URZ+0x28860], R0 ;  /* 0x02886000030085a7 */ /* 0x000e64000800007f */
[----:B-1----:R-:W-:Y:S05]  /*f060*/  @!P0 BRA `(.L_x_8474) ;  /* 0xfffffffc00f08947 */ /* 0x002fea000383ffff */
[----:B------:R-:W-:Y:S05]  /*f070*/  BRA `(.L_x_8519) ;  /* 0xffffffe800207947 */ /* 0x000fea000383ffff */
.L_x_8479:
[----:B0-----:R0:W1:Y:S02]  /*f080*/  SYNCS.PHASECHK.TRANS64.TRYWAIT P0, [R2+URZ+0x28820], R3 ;  /* 0x02882003020075a7 */ /* 0x001064000800017f */
[----:B-1----:R-:W-:Y:S05]  /*f090*/  @!P0 NANOSLEEP.SYNCS 0x989680 ;  /* 0x009896800000895d */ /* 0x002fea0003900000 */
[----:B------:R-:W1:Y:S02]  /*f0a0*/  @!P0 SYNCS.PHASECHK.TRANS64 P0, [R2+URZ+0x28820], R3 ;  /* 0x02882003020085a7 */ /* 0x000e64000800007f */
[----:B-1----:R-:W-:Y:S05]  /*f0b0*/  @!P0 BRA `(.L_x_8479) ;  /* 0xfffffffc00f08947 */ /* 0x002fea000383ffff */
[----:B------:R-:W-:Y:S05]  /*f0c0*/  BRA `(.L_x_8520) ;  /* 0xffffffe800f07947 */ /* 0x000fea000383ffff */
.L_x_8480:
        /* <DEDUP_REMOVED lines=11> */
.L_x_8522:
[----:B------:R-:W-:Y:S05]  /*f180*/  BSYNC B0 ;  /* 0x0000000000007941 */ /* 0x000fea0003800000 */
.L_x_8521:
[----:B------:R-:W-:Y:S05]  /*f190*/  BRA `(.L_x_8523) ;  /* 0xffffffe800d47947 */ /* 0x000fea000383ffff */
.L_x_8481:
[----:B------:R-:W-:Y:S01]  /*f1a0*/  BSSY B0, `(.L_x_8524) ;  /* 0x0000006000007945 */ /* 0x000fe20003800000 */
[----:B------:R-:W-:-:S07]  /*f1b0*/  IMAD.MOV.U32 R15, RZ, RZ, -0x1 ;  /* 0xffffffffff0f7424 */ /* 0x000fce00078e00ff */
[----:B0-----:R-:W-:Y:S05]  /*f1c0*/  WARPSYNC.COLLECTIVE R15, `(.L_x_8525) ;  /* 0x000000000f0c7348 */ /* 0x001fea0003c00000 */
[----:B------:R-:W-:Y:S02]  /*f1d0*/  ELECT P6, UR62, PT ;  /* 0x00000000003e782f */ /* 0x000fe400038c0000 */
[----:B------:R-:W-:Y:S01]  /*f1e0*/  MOV R14, UR62 ;  /* 0x0000003e000e7c02 */ /* 0x000fe20008000f00 */
[----:B0-----:R-:W-:Y:S10]  /*f1f0*/  ENDCOLLECTIVE ;  /* 0x000000000000791b */ /* 0x001ff40003800000 */
.L_x_8525:
[----:B------:R-:W-:Y:S05]  /*f200*/  BSYNC B0 ;  /* 0x0000000000007941 */ /* 0x000fea0003800000 */
.L_x_8524:
[----:B------:R-:W-:Y:S05]  /*f210*/  BRA `(.L_x_8526) ;  /* 0xffffffe800c87947 */ /* 0x000fea000383ffff */
.L_x_8483:
[----:B0-----:R0:W1:Y:S02]  /*f220*/  SYNCS.PHASECHK.TRANS64.TRYWAIT P0, [R6+URZ], R5 ;  /* 0x00000005060075a7 */ /* 0x001064000800017f */
[----:B-1----:R-:W-:Y:S05]  /*f230*/  @!P0 NANOSLEEP.SYNCS 0x989680 ;  /* 0x009896800000895d */ /* 0x002fea0003900000 */
[----:B------:R-:W1:Y:S02]  /*f240*/  @!P0 SYNCS.PHASECHK.TRANS64 P0, [R6+URZ], R5 ;  /* 0x00000005060085a7 */ /* 0x000e64000800007f */
[----:B-1----:R-:W-:Y:S05]  /*f250*/  @!P0 BRA `(.L_x_8483) ;  /* 0xfffffffc00f08947 */ /* 0x002fea000383ffff */
[----:B------:R-:W-:Y:S05]  /*f260*/  BRA `(.L_x_8527) ;  /* 0xffffffe800fc7947 */ /* 0x000fea000383ffff */
.L_x_8484:
[----:B-1----:R1:W2:Y:S02]  /*f270*/  SYNCS.PHASECHK.TRANS64.TRYWAIT P0, [R3+URZ], R4 ;  /* 0x00000004030075a7 */ /* 0x0022a4000800017f */
[----:B--2---:R-:W-:Y:S05]  /*f280*/  @!P0 NANOSLEEP.SYNCS 0x989680 ;  /* 0x009896800000895d */ /* 0x004fea0003900000 */
[----:B------:R-:W2:Y:S02]  /*f290*/  @!P0 SYNCS.PHASECHK.TRANS64 P0, [R3+URZ], R4 ;  /* 0x00000004030085a7 */ /* 0x000ea4000800007f */
[----:B--2---:R-:W-:Y:S05]  /*f2a0*/  @!P0 BRA `(.L_x_8484) ;  /* 0xfffffffc00f08947 */ /* 0x004fea000383ffff */
[----:B------:R-:W-:Y:S05]  /*f2b0*/  BRA `(.L_x_8528) ;  /* 0xffffffe800f07947 */ /* 0x000fea000383ffff */
.L_x_8486:
[----:B-1----:R1:W2:Y:S02]  /*f2c0*/  SYNCS.PHASECHK.TRANS64.TRYWAIT P0, [R0+URZ], R5 ;  /* 0x00000005000075a7 */ /* 0x0022a4000800017f */
[----:B--2---:R-:W-:Y:S05]  /*f2d0*/  @!P0 NANOSLEEP.SYNCS 0x989680 ;  /* 0x009896800000895d */ /* 0x004fea0003900000 */
[----:B------:R-:W2:Y:S02]  /*f2e0*/  @!P0 SYNCS.PHASECHK.TRANS64 P0, [R0+URZ], R5 ;  /* 0x00000005000085a7 */ /* 0x000ea4000800007f */
[----:B--2---:R-:W-:Y:S05]  /*f2f0*/  @!P0 BRA `(.L_x_8486) ;  /* 0xfffffffc00f08947 */ /* 0x004fea000383ffff */
[----:B------:R-:W-:Y:S05]  /*f300*/  BRA `(.L_x_8529) ;  /* 0xffffffe800f47947 */ /* 0x000fea000383ffff */
.L_x_8530:
        /* <DEDUP_REMOVED lines=15> */
.L_x_14863:


//--------------------- .text._ZN7cutlass13device_kernelIN5flash11enable_sm90INS1_16FlashAttnFwdSm90INS1_25CollectiveMainloopFwdSm90ILi2EN4cute5tupleIJNS5_1CILi1EEES8_S8_EEENS6_IJNS7_ILi128EEESA_SA_EEELi128ENS_10bfloat16_tEfNS_4arch4Sm90ELb1ELb0ELb0ELb1ELb0ELb0ELb0ELb1ELb1ELb1ELb1ELb0EEENS1_21CollectiveEpilogueFwdISB_S9_SC_SE_Li256ELb1ELb1ELb1ELb0EEENS1_36VarlenDynamicPersistentTileSchedulerILi128ELi128ELi256ELi128ELb1ELb1ELb1ELb1ELb1ELb1EEEEEEEEEvNT_6ParamsE --------------------------
	.section	.text._ZN7cutlass13device_kernelIN5flash11enable_sm90INS1_16FlashAttnFwdSm90INS1_25CollectiveMainloopFwdSm90ILi2EN4cute5tupleIJNS5_1CILi1EEES8_S8_EEENS6_IJNS7_ILi128EEESA_SA_EEELi128ENS_10bfloat16_tEfNS_4arch4Sm90ELb1ELb0ELb0ELb1ELb0ELb0ELb0ELb1ELb1ELb1ELb1ELb0EEENS1_21CollectiveEpilogueFwdISB_S9_SC_SE_Li256ELb1ELb1ELb1ELb0EEENS1_36VarlenDynamicPersistentTileSchedulerILi128ELi128ELi256ELi128ELb1ELb1ELb1ELb1ELb1ELb1EEEEEEEEEvNT_6ParamsE,"ax",@progbits
	.align	128
.text._ZN7cutlass13device_kernelIN5flash11enable_sm90INS1_16FlashAttnFwdSm90INS1_25CollectiveMainloopFwdSm90ILi2EN4cute5tupleIJNS5_1CILi1EEES8_S8_EEENS6_IJNS7_ILi128EEESA_SA_EEELi128ENS_10bfloat16_tEfNS_4arch4Sm90ELb1ELb0ELb0ELb1ELb0ELb0ELb0ELb1ELb1ELb1ELb1ELb0EEENS1_21CollectiveEpilogueFwdISB_S9_SC_SE_Li256ELb1ELb1ELb1ELb0EEENS1_36VarlenDynamicPersistentTileSchedulerILi128ELi128ELi256ELi128ELb1ELb1ELb1ELb1ELb1ELb1EEEEEEEEEvNT_6ParamsE:
        .type           _ZN7cutlass13device_kernelIN5flash11enable_sm90INS1_16FlashAttnFwdSm90INS1_25CollectiveMainloopFwdSm90ILi2EN4cute5tupleIJNS5_1CILi1EEES8_S8_EEENS6_IJNS7_ILi128EEESA_SA_EEELi128ENS_10bfloat16_tEfNS_4arch4Sm90ELb1ELb0ELb0ELb1ELb0ELb0ELb0ELb1ELb1ELb1ELb1ELb0EEENS1_21CollectiveEpilogueFwdISB_S9_SC_SE_Li256ELb1ELb1ELb1ELb0EEENS1_36VarlenDynamicPersistentTileSchedulerILi128ELi128ELi256ELi128ELb1ELb1ELb1ELb1ELb1ELb1EEEEEEEEEvNT_6ParamsE,@function
        .size           _ZN7cutlass13device_kernelIN5flash11enable_sm90INS1_16FlashAttnFwdSm90INS1_25CollectiveMainloopFwdSm90ILi2EN4cute5tupleIJNS5_1CILi1EEES8_S8_EEENS6_IJNS7_ILi128EEESA_SA_EEELi128ENS_10bfloat16_tEfNS_4arch4Sm90ELb1ELb0ELb0ELb1ELb0ELb0ELb0ELb1ELb1ELb1ELb1ELb0EEENS1_21CollectiveEpilogueFwdISB_S9_SC_SE_Li256ELb1ELb1ELb1ELb0EEENS1_36VarlenDynamicPersistentTileSchedulerILi128ELi128ELi256ELi128ELb1ELb1ELb1ELb1ELb1ELb1EEEEEEEEEvNT_6ParamsE,(.L_x_14864 - _ZN7cutlass13device_kernelIN5flash11enable_sm90INS1_16FlashAttnFwdSm90INS1_25CollectiveMainloopFwdSm90ILi2EN4cute5tupleIJNS5_1CILi1EEES8_S8_EEENS6_IJNS7_ILi128EEESA_SA_EEELi128ENS_10bfloat16_tEfNS_4arch4Sm90ELb1ELb0ELb0ELb1ELb0ELb0ELb0ELb1ELb1ELb1ELb1ELb0EEENS1_21CollectiveEpilogueFwdISB_S9_SC_SE_Li256ELb1ELb1ELb1ELb0EEENS1_36VarlenDynamicPersistentTileSchedulerILi128ELi128ELi256ELi128ELb1ELb1ELb1ELb1ELb1ELb1EEEEEEEEEvNT_6ParamsE)
        .other          _ZN7cutlass13device_kernelIN5flash11enable_sm90INS1_16FlashAttnFwdSm90INS1_25CollectiveMainloopFwdSm90ILi2EN4cute5tupleIJNS5_1CILi1EEES8_S8_EEENS6_IJNS7_ILi128EEESA_SA_EEELi128ENS_10bfloat16_tEfNS_4arch4Sm90ELb1ELb0ELb0ELb1ELb0ELb0ELb0ELb1ELb1ELb1ELb1ELb0EEENS1_21CollectiveEpilogueFwdISB_S9_SC_SE_Li256ELb1ELb1ELb1ELb0EEENS1_36VarlenDynamicPersistentTileSchedulerILi128ELi128ELi256ELi128ELb1ELb1ELb1ELb1ELb1ELb1EEEEEEEEEvNT_6ParamsE,@"STO_CUDA_ENTRY STV_DEFAULT"
_ZN7cutlass13device_kernelIN5flash11enable_sm90INS1_16FlashAttnFwdSm90INS1_25CollectiveMainloopFwdSm90ILi2EN4cute5tupleIJNS5_1CILi1EEES8_S8_EEENS6_IJNS7_ILi128EEESA_SA_EEELi128ENS_10bfloat16_tEfNS_4arch4Sm90ELb1ELb0ELb0ELb1ELb0ELb0ELb0ELb1ELb1ELb1ELb1ELb0EEENS1_21CollectiveEpilogueFwdISB_S9_SC_SE_Li256ELb1ELb1ELb1ELb0EEENS1_36VarlenDynamicPersistentTileSchedulerILi128ELi128ELi256ELi128ELb1ELb1ELb1ELb1ELb1ELb1EEEEEEEEEvNT_6ParamsE:
        /* <DEDUP_REMOVED lines=18> */
.L_x_8532:
[----:B------:R-:W-:Y:S05]  /*0120*/  BSYNC B0 ;  /* 0x0000000000007941 */ /* 0x000fea0003800000 */
.L_x_8531:
        /* <DEDUP_REMOVED lines=41> */
.L_x_8533:
        /* <DEDUP_REMOVED lines=22> */
.L_x_8534:
        /* <DEDUP_REMOVED lines=18> */
.L_x_8535:
        /* <DEDUP_REMOVED lines=22> */
.L_x_8536:
        /* <DEDUP_REMOVED lines=22> */
.L_x_8537:
[----:B------:R-:W-:Y:S01]  /*0900*/  PLOP3.LUT P0, PT, PT, PT, UP0, 0x80, 0x0 ;  /* 0x000000000000781c */ /* 0x000fe20003f0f008 */
[----:B------:R-:W-:Y:S01]  /*0910*/  UMOV UR36, 0x1 ;  /* 0x0000000100247882 */ /* 0x000fe20000000000 */
[----:B------:R-:W-:Y:S01]  /*0920*/  NOP ;  /* 0x0000000000007918 */ /* 0x000fe20000000000 */
[----:B------:R-:W-:Y:S01]  /*0930*/  USEL UR36, UR36, 0x2, !UP0 ;  /* 0x0000000224247887 */ /* 0x000fe2000c000000 */
[----:B------:R-:W-:Y:S01]  /*0940*/  ULDC.64 UR50, c[0x0][0x208] ;  /* 0x0000820000327ab9 */ /* 0x000fe20000000a00 */
[----:B012-4-:R-:W-:Y:S08]  /*0950*/  BAR.SYNC.DEFER_BLOCKING 0x0 ;  /* 0x0000000000007b1d */ /* 0x017ff00000010000 */
[----:B------:R-:W-:Y:S05]  /*0960*/  @!P0 BRA `(.L_x_8538) ;  /* 0x000000b800a08947 */ /* 0x000fea0003800000 */
.L_x_8539:
[----:B------:R-:W-:-:S08]  /*0970*/  NOP ;  /* 0x0000000000007918 */ /* 0x000fd00000000000 */
[----:B------:R-:W0:Y:S02]  /*0980*/  USETMAXREG.TRY_ALLOC.CTAPOOL UP0, 0xf0 ;  /* 0x000000f0000079c8 */ /* 0x000e240008000600 */
[----:B0-----:R-:W-:-:S13]  /*0990*/  PLOP3.LUT P0, PT, PT, PT, UP0, 0x80, 0x0 ;  /* 0x000000000000781c */ /* 0x001fda0003f0f008 */
[----:B------:R-:W-:Y:S05]  /*09a0*/  @!P0 BRA `(.L_x_8539) ;  /* 0xfffffffc00f08947 */ /* 0x000fea000383ffff */
[----:B------:R-:W0:Y:S01]  /*09b0*/  S2R R2, SR_TID.X ;  /* 0x0000000000027919 */ /* 0x000e220000002100 */
        /* <DEDUP_REMOVED lines=20> */
[----:B------:R-:W-:Y:S02]  /*0b00*/  UMOV UR46, URZ ;  /* 0x0000003f002e7c82 */ /* 0x000fe40008000000 */
[CC--:B------:R-:W-:Y:S02]  /*0b10*/  LEA.HI R4, R0.reuse, R219.reuse, RZ, 0x5 ;  /* 0x000000db00047211 */ /* 0x0c0fe400078f28ff */
[----:B------:R-:W-:-:S02]  /*0b20*/  LEA.HI R2, R0, R219, RZ, 0x4 ;  /* 0x000000db00027211 */ /* 0x000fc400078f20ff */
[----:B------:R-:W-:Y:S01]  /*0b30*/  LEA.HI R3, R0, R219, RZ, 0x7 ;  /* 0x000000db00037211 */ /* 0x000fe200078f38ff */
[----:B------:R-:W-:Y:S01]  /*0b40*/  IMAD.SHL.U32 R6, R4, 0x20, RZ ;  /* 0x0000002004067824 */ /* 0x000fe200078e00ff */
[----:B------:R-:W-:Y:S02]  /*0b50*/  LOP3.LUT R4, R2, 0x3fffff0, RZ, 0xc0, !PT ;  /* 0x03fffff002047812 */ /* 0x000fe400078ec0ff */
[----:B------:R-:W-:Y:S02]  /*0b60*/  SHF.R.S32.HI R5, RZ, 0x4, R2 ;  /* 0x00000004ff057819 */ /* 0x000fe40000011402 */
[----:B------:R-:W-:Y:S01]  /*0b70*/  LOP3.LUT R7, R6, 0xfffffc00, RZ, 0xc0, !PT ;  /* 0xfffffc0006077812 */ /* 0x000fe200078ec0ff */
[----:B------:R-:W-:Y:S01]  /*0b80*/  IMAD.IADD R4, R219, 0x1, -R4 ;  /* 0x00000001db047824 */ /* 0x000fe200078e0a04 */
[----:B------:R-:W-:Y:S02]  /*0b90*/  LOP3.LUT R198, R3, 0xffffff80, RZ, 0xc0, !PT ;  /* 0xffffff8003c67812 */ /* 0x000fe400078ec0ff */
[----:B------:R-:W-:Y:S01]  /*0ba0*/  LEA.HI R2, R2, R5, RZ, 0x1 ;  /* 0x0000000502027211 */ /* 0x000fe200078f08ff */
[----:B------:R-:W-:Y:S01]  /*0bb0*/  IMAD R7, R4, 0x40, R7 ;  /* 0x0000004004077824 */ /* 0x000fe200078e0207 */
[----:B------:R-:W-:Y:S01]  /*0bc0*/  LEA.HI R4, R0, R219, RZ, 0x2 ;  /* 0x000000db00047211 */ /* 0x000fe200078f10ff */
[----:B------:R-:W-:Y:S01]  /*0bd0*/  IMAD.IADD R198, R219, 0x1, -R198 ;  /* 0x00000001dbc67824 */ /* 0x000fe200078e0ac6 */
[----:B------:R-:W-:-:S02]  /*0be0*/  LOP3.LUT R2, R2, 0x1ffffffe, RZ, 0xc0, !PT ;  /* 0x1ffffffe02027812 */ /* 0x000fc400078ec0ff */
[----:B------:R-:W-:Y:S02]  /*0bf0*/  LOP3.LUT R4, R4, 0xfffffffc, RZ, 0xc0, !PT ;  /* 0xfffffffc04047812 */ /* 0x000fe400078ec0ff */
[----:B------:R-:W-:Y:S01]  /*0c00*/  SHF.R.S32.HI R9, RZ, 0x1f, R198 ;  /* 0x0000001fff097819 */ /* 0x000fe200000114c6 */
[----:B------:R-:W-:Y:S01]  /*0c10*/  IMAD.IADD R2, R5, 0x1, -R2 ;  /* 0x0000000105027824 */ /* 0x000fe200078e0a02 */
[----:B------:R-:W-:Y:S01]  /*0c20*/  LEA.HI R0, R0, R219, RZ, 0x3 ;  /* 0x000000db00007211 */ /* 0x000fe200078f18ff */
[----:B------:R-:W-:Y:S01]  /*0c30*/  IMAD.IADD R4, R219, 0x1, -R4 ;  /* 0x00000001db047824 */ /* 0x000fe200078e0a04 */
[----:B------:R-:W-:Y:S01]  /*0c40*/  LEA.HI R8, R9, R198, RZ, 0x2 ;  /* 0x000000c609087211 */ /* 0x000fe200078f10ff */
[----:B------:R-:W-:Y:S01]  /*0c50*/  IMAD R216, R2, 0x8, R7 ;  /* 0x0000000802d87824 */ /* 0x000fe200078e0207 */
[----:B------:R-:W-:Y:S02]  /*0c60*/  SHF.R.S32.HI R214, RZ, 0x7, R3 ;  /* 0x00000007ffd67819 */ /* 0x000fe40000011403 */
[----:B------:R-:W-:-:S02]  /*0c70*/  LEA.HI R2, R4, R4, RZ, 0x1 ;  /* 0x0000000404027211 */ /* 0x000fc400078f08ff */
[--C-:B------:R-:W-:Y:S02]  /*0c80*/  SHF.R.S32.HI R6, RZ, 0x2, R8.reuse ;  /* 0x00000002ff067819 */ /* 0x100fe40000011408 */
[----:B------:R-:W-:Y:S02]  /*0c90*/  SHF.R.S32.HI R11, RZ, 0x1f, R8 ;  /* 0x0000001fff0b7819 */ /* 0x000fe40000011408 */
[----:B------:R-:W-:Y:S02]  /*0ca0*/  LOP3.LUT R5, R2, 0x1ffffffe, RZ, 0xc0, !PT ;  /* 0x1ffffffe02057812 */ /* 0x000fe400078ec0ff */
[----:B------:R-:W-:Y:S02]  /*0cb0*/  LEA.HI R11, R11, R6, RZ, 0x3 ;  /* 0x000000060b0b7211 */ /* 0x000fe400078f18ff */
[----:B------:R-:W-:Y:S01]  /*0cc0*/  LOP3.LUT R2, R0, 0xfffffff8, RZ, 0xc0, !PT ;  /* 0xfffffff800027812 */ /* 0x000fe200078ec0ff */
[----:B------:R-:W-:Y:S01]  /*0cd0*/  IMAD.IADD R4, R4, 0x1, -R5 ;  /* 0x0000000104047824 */ /* 0x000fe200078e0a05 */
[----:B------:R-:W-:-:S02]  /*0ce0*/  LOP3.LUT R5, R8, 0x7ffffffc, RZ, 0xc0, !PT ;  /* 0x7ffffffc08057812 */ /* 0x000fc400078ec0ff */
        /* <DEDUP_REMOVED lines=13> */
[----:B------:R-:W-:-:S02]  /*0dc0*/  IMAD.IADD R3, R214, 0x1, -R3 ;  /* 0x00000001d6037824 */ /* 0x000fc400078e0a03 */
[----:B------:R-:W-:Y:S02]  /*0dd0*/  VIADD R18, R2, 0x40 ;  /* 0x0000004002127836 */ /* 0x000fe40000000000 */
        /* <DEDUP_REMOVED lines=33> */
.L_x_8597:
[----:B012-4-:R-:W0:Y:S01]  /*0ff0*/  LDC.64 R4, c[0x0][0xc88] ;  /* 0x00032200ff047b82 */ /* 0x017e220000000a00 */
[----:B------:R-:W-:Y:S01]  /*1000*/  ULDC.64 UR8, c[0x0][0xa28] ;  /* 0x00028a0000087ab9 */ /* 0x000fe20000000a00 */
[----:B------:R-:W-:Y:S01]  /*1010*/  ULDC.64 UR10, c[0x0][0xa18] ;  /* 0x00028600000a7ab9 */ /* 0x000fe20000000a00 */
[----:B------:R-:W-:Y:S01]  /*1020*/  ULOP3.LUT UR4, UR6, 0xff000000, URZ, 0xc0, !UPT ;  /* 0xff00000006047892 */ /* 0x000fe2000f8ec03f */
[----:B------:R-:W-:Y:S01]  /*1030*/  ULDC UR7, c[0x0][0x424] ;  /* 0x0001090000077ab9 */ /* 0x000fe20000000800 */
        /* <DEDUP_REMOVED lines=10> */
[----:B------:R-:W-:-:S04]  /*10e0*/  @UP0 ULEA UR8, UP2, UR42, UR8, 0x2 ;  /* 0x000000082a080291 */ /* 0x000fc8000f84103f */
[----:B------:R-:W-:Y:S02]  /*10f0*/  @UP0 ULEA.HI.X UR9, UR42, UR9, UR37, 0x2, UP2 ;  /* 0x000000092a090291 */ /* 0x000fe400090f1425 */
[----:B------:R-:W-:Y:S01]  /*1100*/  @UP1 ULEA UR10, UP0, UR42, UR10, 0x2 ;  /* 0x0000000a2a0a1291 */ /* 0x000fe2000f80103f */
[----:B------:R-:W-:-:S03]  /*1110*/  IMAD.U32 R4, RZ, RZ, UR8 ;  /* 0x00000008ff047e24 */ /* 0x000fc6000f8e00ff */
[----:B------:R-:W-:Y:S01]  /*1120*/  @UP1 ULEA.HI.X UR11, UR42, UR11, UR37, 0x2, UP0 ;  /* 0x0000000b2a0b1291 */ /* 0x000fe200080f1425 */
[----:B------:R-:W-:Y:S01]  /*1130*/  IMAD.U32 R5, RZ, RZ, UR9 ;  /* 0x00000009ff057e24 */ /* 0x000fe2000f8e00ff */
[----:B------:R-:W-:Y:S01]  /*1140*/  ULDC.64 UR8, c[0x0][0x418] ;  /* 0x0001060000087ab9 */ /* 0x000fe20000000a00 */
[----:B------:R-:W-:-:S03]  /*1150*/  IMAD.U32 R6, RZ, RZ, UR10 ;  /* 0x0000000aff067e24 */ /* 0x000fc6000f8e00ff */
[----:B---3--:R-:W-:Y:S01]  /*1160*/  IMAD.U32 R7, RZ, RZ, UR11 ;  /* 0x0000000bff077e24 */ /* 0x008fe2000f8e00ff */
[----:B------:R-:W2:Y:S01]  /*1170*/  @P0 LDG.E R4, desc[UR50][R4.64] ;  /* 0x0000003204040981 */ /* 0x000ea2000c1e1900 */
[----:B------:R-:W-:Y:S01]  /*1180*/  UISETP.NE.U32.AND UP0, UPT, UR8, URZ, UPT ;  /* 0x0000003f0800728c */ /* 0x000fe2000bf05070 */
[----:B------:R-:W-:Y:S02]  /*1190*/  ULDC.64 UR10, c[0x0][0xa20] ;  /* 0x00028800000a7ab9 */ /* 0x000fe40000000a00 */
[----:B------:R-:W3:Y:S01]  /*11a0*/  @P2 LDG.E R6, desc[UR50][R6.64] ;  /* 0x0000003206062981 */ /* 0x000ee2000c1e1900 */
[----:B------:R-:W-:Y:S01]  /*11b0*/  UISETP.NE.AND.EX UP0, UPT, UR9, URZ, UPT, UP0 ;  /* 0x0000003f0900728c */ /* 0x000fe2000bf05300 */
[----:B------:R-:W-:Y:S01]  /*11c0*/  ISETP.NE.U32.AND P1, PT, RZ, UR10, PT ;  /* 0x0000000aff007c0c */ /* 0x000fe2000bf25070 */
[----:B------:R-:W-:Y:S02]  /*11d0*/  ULOP3.LUT UR45, UR6, 0xff0000, URZ, 0xc0, !UPT ;  /* 0x00ff0000062d7892 */ /* 0x000fe4000f8ec03f */
[----:B------:R-:W-:Y:S01]  /*11e0*/  USHF.R.U32.HI UR4, URZ, 0x8, UR4 ;  /* 0x000000083f047899 */ /* 0x000fe20008011604 */
[----:B------:R-:W-:Y:S01]  /*11f0*/  ISETP.NE.AND.EX P1, PT, RZ, UR11, PT, P1 ;  /* 0x0000000bff007c0c */ /* 0x000fe2000bf25310 */
        /* <DEDUP_REMOVED lines=9> */
[----:B-----5:R-:W-:-:S14]  /*1290*/  @P2 BRA `(.L_x_8540) ;  /* 0x0000000000342947 */ /* 0x020fdc0003800000 */
        /* <DEDUP_REMOVED lines=13> */
.L_x_8540:
[----:B------:R-:W-:Y:S05]  /*1370*/  @!P1 BRA `(.L_x_8541) ;  /* 0x00000000001c9947 */ /* 0x000fea0003800000 */
[----:B------:R-:W-:-:S04]  /*1380*/  ULEA UR4, UP0, UR42, UR10, 0x2 ;  /* 0x0000000a2a047291 */ /* 0x000fc8000f80103f */
[----:B------:R-:W-:Y:S02]  /*1390*/  ULEA.HI.X UR6, UR42, UR11, UR37, 0x2, UP0 ;  /* 0x0000000b2a067291 */ /* 0x000fe400080f1425 */
[----:B------:R-:W-:-:S04]  /*13a0*/  IMAD.U32 R4, RZ, RZ, UR4 ;  /* 0x00000004ff047e24 */ /* 0x000fc8000f8e00ff */
[----:B------:R-:W-:-:S05]  /*13b0*/  IMAD.U32 R5, RZ, RZ, UR6 ;  /* 0x00000006ff057e24 */ /* 0x000fca000f8e00ff */
[----:B------:R-:W2:Y:S02]  /*13c0*/  LDG.E R4, desc[UR50][R4.64] ;  /* 0x0000003204047981 */ /* 0x000ea4000c1e1900 */
[----:B--2---:R-:W-:Y:S01]  /*13d0*/  R2UR UR4, R4 ;  /* 0x00000000040472ca */ /* 0x004fe200000e0000 */
[----:B------:R-:W-:-:S14]  /*13e0*/  BRA `(.L_x_8542) ;  /* 0x0000000000347947 */ /* 0x000fdc0003800000 */
.L_x_8541:
        /* <DEDUP_REMOVED lines=13> */
.L_x_8542:
[----:B------:R-:W-:Y:S01]  /*14c0*/  ULDC UR6, c[0x0][0x448] ;  /* 0x0001120000067ab9 */ /* 0x000fe20000000800 */
[----:B------:R-:W-:Y:S02]  /*14d0*/  USHF.L.U32 UR38, UR5, 0x7, URZ ;  /* 0x0000000705267899 */ /* 0x000fe4000800063f */
[----:B------:R-:W-:Y:S02]  /*14e0*/  UISETP.NE.AND UP0, UPT, UR6, 0x1, UPT ;  /* 0x000000010600788c */ /* 0x000fe4000bf05270 */
[----:B------:R-:W-:Y:S02]  /*14f0*/  UIADD3 UR6, UR38, 0x7f, URZ ;  /* 0x0000007f26067890 */ /* 0x000fe4000fffe03f */
[----:B------:R-:W-:Y:S02]  /*1500*/  UIADD3 UR53, -UR53, UR4, URZ ;  /* 0x0000000435357290 */ /* 0x000fe4000fffe13f */
[----:B------:R-:W-:Y:S02]  /*1510*/  ULOP3.LUT UR39, UR45, 0xff, URZ, 0xc0, !UPT ;  /* 0x000000ff2d277892 */ /* 0x000fe4000f8ec03f */
[----:B------:R-:W-:-:S02]  /*1520*/  UIADD3 UR7, UR53, 0x80, -UR54 ;  /* 0x0000008035077890 */ /* 0x000fc4000fffe836 */
[----:B------:R-:W-:Y:S01]  /*1530*/  USHF.R.U32.HI UR45, URZ, 0x10, UR45 ;  /* 0x000000103f2d7899 */ /* 0x000fe2000801162d */
[----:B------:R-:W-:Y:S01]  /*1540*/  @UP0 ULDC UR4, c[0x0][0x44c] ;  /* 0x0001130000040ab9 */ /* 0x000fe20000000800 */
[----:B------:R-:W-:Y:S01]  /*1550*/  @UP0 ULDC UR8, c[0x0][0x450] ;  /* 0x0001140000080ab9 */ /* 0x000fe20000000800 */
[----:B------:R-:W-:Y:S02]  /*1560*/  UIMAD.WIDE.U32 UR4, UR6, UR4, URZ ;  /* 0x00000004060472a5 */ /* 0x000fe4000f8e003f */
[----:B------:R-:W-:Y:S02]  /*1570*/  UIADD3 UR4, UR53, 0x7f, URZ ;  /* 0x0000007f35047890 */ /* 0x000fe4000fffe03f */
[----:B------:R-:W-:Y:S02]  /*1580*/  @UP0 USHF.R.U32.HI UR6, URZ, UR8, UR5 ;  /* 0x000000083f060299 */ /* 0x000fe40008011605 */
[----:B------:R-:W-:Y:S02]  /*1590*/  USHF.R.S32.HI UR5, URZ, 0x1f, UR4 ;  /* 0x0000001f3f057899 */ /* 0x000fe40008011404 */
[----:B------:R-:W-:-:S02]  /*15a0*/  UIADD3 UR6, UR7, UR6, URZ ;  /* 0x0000000607067290 */ /* 0x000fc4000fffe03f */
[----:B------:R-:W-:Y:S02]  /*15b0*/  ULEA.HI UR5, UR5, UR4, URZ, 0x7 ;  /* 0x0000000405057291 */ /* 0x000fe4000f8f383f */
[----:B------:R-:W-:Y:S02]  /*15c0*/  USHF.R.S32.HI UR7, URZ, 0x1f, UR6 ;  /* 0x0000001f3f077899 */ /* 0x000fe40008011406 */
[----:B------:R-:W-:Y:S02]  /*15d0*/  USHF.R.S32.HI UR5, URZ, 0x7, UR5 ;  /* 0x000000073f057899 */ /* 0x000fe40008011405 */
[----:B------:R-:W-:Y:S01]  /*15e0*/  ULEA.HI UR7, UR7, UR6, URZ, 0x7 ;  /* 0x0000000607077291 */ /* 0x000fe2000f8f383f */
[----:B------:R-:W-:-:S03]  /*15f0*/  UMOV UR4, URZ ;  /* 0x0000003f00047c82 */ /* 0x000fc60008000000 */
[----:B------:R-:W-:-:S04]  /*1600*/  USHF.R.S32.HI UR7, URZ, 0x7, UR7 ;  /* 0x000000073f077899 */ /* 0x000fc80008011407 */
[----:B------:R-:W-:-:S04]  /*1610*/  UISETP.LT.AND UP0, UPT, UR5, UR7, UPT ;  /* 0x000000070500728c */ /* 0x000fc8000bf01270 */
[----:B------:R-:W-:-:S04]  /*1620*/  USEL UR9, UR5, UR7, UP0 ;  /* 0x0000000705097287 */ /* 0x000fc80008000000 */
[----:B------:R-:W-:-:S06]  /*1630*/  UISETP.GE.AND UP0, UPT, UR9, 0x1, UPT ;  /* 0x000000010900788c */ /* 0x000fcc000bf06270 */
[----:B------:R-:W-:-:S13]  /*1640*/  PLOP3.LUT P0, PT, PT, PT, UP0, 0x80, 0x0 ;  /* 0x000000000000781c */ /* 0x000fda0003f0f008 */
[----:B------:R-:W-:Y:S05]  /*1650*/  @!P0 BRA `(.L_x_8543) ;  /* 0x0000000000908947 */ /* 0x000fea0003800000 */
[----:B------:R-:W-:Y:S01]  /*1660*/  UISETP.NE.AND UP0, UPT, UR45, URZ, UPT ;  /* 0x0000003f2d00728c */ /* 0x000fe2000bf05270 */
[----:B------:R-:W-:-:S03]  /*1670*/  ULDC UR4, c[0x0][0x9f0] ;  /* 0x00027c0000047ab9 */ /* 0x000fc60000000800 */
        /* <DEDUP_REMOVED lines=34> */
.L_x_8543:
[----:B------:R-:W-:Y:S01]  /*18a0*/  UIMAD UR40, UR39, UR4, URZ ;  /* 0x00000004272872a4 */ /* 0x000fe2000f8e023f */
[----:B------:R-:W-:Y:S01]  /*18b0*/  IMAD.U32 R0, RZ, RZ, UR9 ;  /* 0x00000009ff007e24 */ /* 0x000fe2000f8e00ff */
[----:B------:R-:W-:Y:S01]  /*18c0*/  PLOP3.LUT P0, PT, PT, PT, PT, 0x80, 0x0 ;  /* 0x000000000000781c */ /* 0x000fe20003f0f070 */
[----:B------:R-:W-:Y:S01]  /*18d0*/  IMAD.U32 R3, RZ, RZ, UR4 ;  /* 0x00000004ff037e24 */ /* 0x000fe2000f8e00ff */
[----:B------:R-:W-:Y:S02]  /*18e0*/  CS2R R150, SRZ ;  /* 0x0000000000967805 */ /* 0x000fe4000001ff00 */
[----:B------:R-:W-:Y:S02]  /*18f0*/  CS2R R148, SRZ ;  /* 0x0000000000947805 */ /* 0x000fe4000001ff00 */
[----:B------:R-:W-:Y:S02]  /*1900*/  CS2R R146, SRZ ;  /* 0x0000000000927805 */ /* 0x000fe4000001ff00 */
[----:B------:R-:W-:-:S02]  /*1910*/  CS2R R144, SRZ ;  /* 0x0000000000907805 */ /* 0x000fc4000001ff00 */
[----:B------:R-:W-:Y:S01]  /*1920*/  VIADDMNMX R3, R3, UR40, R0, PT ;  /* 0x0000002803037c46 */ /* 0x000fe2000b800100 */
[----:B------:R-:W-:Y:S01]  /*1930*/  IMAD.MOV.U32 R0, RZ, RZ, RZ ;  /* 0x000000ffff007224 */ /* 0x000fe200078e00ff */
[----:B------:R-:W-:Y:S02]  /*1940*/  CS2R R142, SRZ ;  /* 0x00000000008e7805 */ /* 0x000fe4000001ff00 */
[----:B------:R-:W-:Y:S02]  /*1950*/  CS2R R140, SRZ ;  /* 0x00000000008c7805 */ /* 0x000fe4000001ff00 */
[----:B------:R-:W-:Y:S01]  /*1960*/  R2UR UR58, R3 ;  /* 0x00000000033a72ca */ /* 0x000fe200000e0000 */
[----:B------:R-:W-:Y:S01]  /*1970*/  IMAD.MOV.U32 R3, RZ, RZ, RZ ;  /* 0x000000ffff037224 */ /* 0x000fe200078e00ff */
        /* <DEDUP_REMOVED lines=60> */
.L_x_8545:
        /* <DEDUP_REMOVED lines=9> */
.L_x_8721:
[----:B------:R-:W-:Y:S05]  /*1dd0*/  @!P0 BRA `(.L_x_8547) ;  /* 0x0000000000048947 */ /* 0x000fea0003800000 */
[----:B------:R-:W-:Y:S01]  /*1de0*/  BPT.TRAP 0x1 ;  /* 0x000000040000795c */ /* 0x000fe20000300000 */
.L_x_8547:
[----:B0-----:R-:W-:Y:S02]  /*1df0*/  IMAD.U32 R0, RZ, RZ, UR46 ;  /* 0x0000002eff007e24 */ /* 0x001fe4000f8e00ff */
[----:B------:R-:W-:-:S03]  /*1e00*/  IMAD.U32 R3, RZ, RZ, UR47 ;  /* 0x0000002fff037e24 */ /* 0x000fc6000f8e00ff */
[----:B------:R-:W-:Y:S02]  /*1e10*/  LEA R0, R0, UR41, 0x3 ;  /* 0x0000002900007c11 */ /* 0x000fe4000f8e18ff */
[----:B------:R-:W-:-:S04]  /*1e20*/  SHF.L.U32 R3, R3, 0x1f, RZ ;  /* 0x0000001f03037819 */ /* 0x000fc800000006ff */
[----:B------:R0:W1:Y:S01]  /*1e30*/  SYNCS.PHASECHK.TRANS64.TRYWAIT P2, [R0+URZ+0x28830], R3 ;  /* 0x02883003000075a7 */ /* 0x000062000804017f */
[----:B------:R-:W-:Y:S05]  /*1e40*/  @!P0 BRA `(.L_x_8548) ;  /* 0x0000000000048947 */ /* 0x000fea0003800000 */
[----:B------:R-:W-:Y:S01]  /*1e50*/  BPT.TRAP 0x1 ;  /* 0x000000040000795c */ /* 0x000fe20000300000 */
.L_x_8548:
[----:B------:R-:W2:Y:S02]  /*1e60*/  S2R R4, SR_TID.X ;  /* 0x0000000000047919 */ /* 0x000ea40000002100 */
[----:B--2---:R-:W-:Y:S01]  /*1e70*/  LOP3.LUT P1, RZ, R4, 0x7f, RZ, 0xc0, !PT ;  /* 0x0000007f04ff7812 */ /* 0x004fe2000782c0ff */
[----:B-1----:R-:W-:-:S12]  /*1e80*/  @P2 BRA `(.L_x_8549) ;  /* 0x0000000000082947 */ /* 0x002fd80003800000 */
[----:B------:R-:W1:Y:S02]  /*1e90*/  SYNCS.PHASECHK.TRANS64.TRYWAIT P2, [R0+URZ+0x28830], R3 ;  /* 0x02883003000075a7 */ /* 0x000e64000804017f */
[----:B-1----:R-:W-:Y:S05]  /*1ea0*/  @!P2 BRA `(.L_x_8550) ;  /* 0x0000011000aca947 */ /* 0x002fea0003800000 */
.L_x_8549:
[----:B------:R-:W-:Y:S05]  /*1eb0*/  WARPSYNC.ALL ;  /* 0x0000000000007948 */ /* 0x000fea0003800000 */
[----:B------:R-:W-:Y:S01]  /*1ec0*/  UIADD3 UR4, UR41, 0x18400, URZ ;  /* 0x0001840029047890 */ /* 0x000fe2000fffe03f */
[----:B------:R-:W-:Y:S01]  /*1ed0*/  WARPGROUP.ARRIVE ;  /* 0x00000000000079c5 */ /* 0x000fe20000000000 */
[----:B------:R-:W-:Y:S01]  /*1ee0*/  ULOP3.LUT UR32, UR55, 0x10000, URZ, 0xfc, !UPT ;  /* 0x0001000037207892 */ /* 0x000fe2000f8efc3f */
[----:B01----:R-:W-:Y:S01]  /*1ef0*/  VIADD R3, R17, UR38 ;  /* 0x0000002611037c36 */ /* 0x003fe20008000000 */
[----:B------:R-:W-:Y:S01]  /*1f00*/  USHF.R.U32.HI UR4, URZ, 0x4, UR4 ;  /* 0x000000043f047899 */ /* 0x000fe20008011604 */
[----:B------:R-:W-:Y:S01]  /*1f10*/  IMAD.U32 R9, RZ, RZ, UR54 ;  /* 0x00000036ff097e24 */ /* 0x000fe2000f8e00ff */
[----:B------:R-:W-:Y:S01]  /*1f20*/  UMOV UR33, 0x40000040 ;  /* 0x4000004000217882 */ /* 0x000fe20000000000 */
[----:B------:R-:W-:Y:S01]  /*1f30*/  UMOV UR35, 0x40000040 ;  /* 0x4000004000237882 */ /* 0x000fe20000000000 */
[----:B------:R-:W-:Y:S01]  /*1f40*/  ULOP3.LUT UR4, UR4, 0x3fff, URZ, 0xc0, !UPT ;  /* 0x00003fff04047892 */ /* 0x000fe2000f8ec03f */
[----:B------:R-:W-:Y:S01]  /*1f50*/  @!P1 VIADD R0, R0, 0x28840 ;  /* 0x0002884000009836 */ /* 0x000fe20000000000 */
[----:B------:R-:W-:Y:S01]  /*1f60*/  UMOV UR5, 0x40000040 ;  /* 0x4000004000057882 */ /* 0x000fe20000000000 */
[----:B------:R-:W-:Y:S01]  /*1f70*/  UMOV UR7, 0x40000040 ;  /* 0x4000004000077882 */ /* 0x000fe20000000000 */
[----:B------:R-:W-:Y:S01]  /*1f80*/  ULOP3.LUT UR52, UR4, 0x10000, URZ, 0xfc, !UPT ;  /* 0x0001000004347892 */ /* 0x000fe2000f8efc3f */
[----:B------:R-:W-:Y:S01]  /*1f90*/  CS2R R150, SRZ ;  /* 0x0000000000967805 */ /* 0x000fe2000001ff00 */
[----:B------:R-:W-:Y:S01]  /*1fa0*/  UIADD3 UR4, UR32, 0x2, URZ ;  /* 0x0000000220047890 */ /* 0x000fe2000fffe03f */
[----:B------:R-:W-:Y:S01]  /*1fb0*/  @!P1 PRMT R0, RZ, 0x654, R0 ;  /* 0x00000654ff009816 */ /* 0x000fe20000000000 */
[----:B------:R-:W-:Y:S01]  /*1fc0*/  ULEA UR34, UR46, UR52, 0xb ;  /* 0x000000342e227291 */ /* 0x000fe2000f8e583f */
[----:B------:R-:W-:Y:S01]  /*1fd0*/  CS2R R148, SRZ ;  /* 0x0000000000947805 */ /* 0x000fe2000001ff00 */
[----:B------:R-:W-:Y:S01]  /*1fe0*/  UIADD3 UR8, UR32, 0x4, URZ ;  /* 0x0000000420087890 */ /* 0x000fe2000fffe03f */
[----:B------:R-:W-:Y:S01]  /*1ff0*/  CS2R R146, SRZ ;  /* 0x0000000000927805 */ /* 0x000fe2000001ff00 */
[----:B------:R-:W-:Y:S01]  /*2000*/  UIADD3 UR6, UR34, 0x2, URZ ;  /* 0x0000000222067890 */ /* 0x000fe2000fffe03f */
[----:B------:R-:W-:Y:S01]  /*2010*/  CS2R R144, SRZ ;  /* 0x0000000000907805 */ /* 0x000fe2000001ff00 */
[----:B------:R-:W-:Y:S01]  /*2020*/  UIADD3 UR10, UR34, 0x4, URZ ;  /* 0x00000004220a7890 */ /* 0x000fe2000fffe03f */
[----:B------:R-:W-:Y:S01]  /*2030*/  CS2R R142, SRZ ;  /* 0x00000000008e7805 */ /* 0x000fe2000001ff00 */
[----:B------:R-:W-:Y:S01]  /*2040*/  UMOV UR9, 0x40000040 ;  /* 0x4000004000097882 */ /* 0x000fe20000000000 */
[----:B------:R-:W-:Y:S01]  /*2050*/  HGMMA.64x128x16.F32.BF16 R24, gdesc[UR32], RZ, !UPT, gsb0 ;  /* 0x01e00000201879f0 */ /* 0x000fe2000c0018ff */
        /* <DEDUP_REMOVED lines=44> */
[----:B------:R-:W-:-:S02]  /*2320*/  WARPGROUP.DEPBAR.LE gsb0, 0x0 ;  /* 0x00008000000079c5 */ /* 0x000fc40000010000 */
[----:B------:R-:W-:-:S06]  /*2330*/  WARPGROUP.ARRIVE ;  /* 0x00000000000079c5 */ /* 0x000fcc0000000000 */
[----:B------:R-:W-:Y:S01]  /*2340*/  HGMMA.64x128x16.F32.BF16 R24, gdesc[UR4], R24, gsb0 ;  /* 0x01e00000041879f0 */ /* 0x000fe20008001818 */
[----:B------:R-:W-:Y:S02]  /*2350*/  ULDC UR6, c[0x0][0x448] ;  /* 0x0001120000067ab9 */ /* 0x000fe40000000800 */
[----:B------:R-:W-:-:S06]  /*2360*/  UISETP.NE.AND UP0, UPT, UR6, 0x1, UPT ;  /* 0x000000010600788c */ /* 0x000fcc000bf05270 */
[----:B------:R-:W-:-:S05]  /*2370*/  PLOP3.LUT P2, PT, PT, PT, UP0, 0x80, 0x0 ;  /* 0x000000000000781c */ /* 0x000fca0003f4f008 */
[----:B------:R-:W-:-:S08]  /*2380*/  @UP0 ULDC UR6, c[0x0][0x44c] ;  /* 0x0001130000060ab9 */ /* 0x000fd00000000800 */
[----:B------:R-:W-:Y:S01]  /*2390*/  @P2 IMAD.HI.U32 R4, R3, UR6, RZ ;  /* 0x0000000603042c27 */ /* 0x000fe2000f8e00ff */
[----:B------:R-:W-:-:S04]  /*23a0*/  @UP0 ULDC UR6, c[0x0][0x450] ;  /* 0x0001140000060ab9 */ /* 0x000fc80000000800 */
[----:B------:R-:W-:Y:S01]  /*23b0*/  @P2 SHF.R.U32.HI R3, RZ, UR6, R4 ;  /* 0x00000006ff032c19 */ /* 0x000fe20008011604 */
[----:B------:R-:W-:Y:S02]  /*23c0*/  UMOV UR6, 0xffffff80 ;  /* 0xffffff8000067882 */ /* 0x000fe40000000000 */
[----:B------:R-:W-:Y:S02]  /*23d0*/  UIMAD UR6, UR58, UR6, 0x80 ;  /* 0x000000803a0674a4 */ /* 0x000fe4000f8e0206 */
[----:B------:R-:W0:Y:S01]  /*23e0*/  SHFL.IDX PT, R7, R3, 0x1, 0x1c1f ;  /* 0x003c1f0003077f89 */ /* 0x000e2200000e0000 */
[----:B------:R-:W-:-:S03]  /*23f0*/  UIADD3 UR58, UR58, -0x2, URZ ;  /* 0xfffffffe3a3a7890 */ /* 0x000fc6000fffe03f */
[----:B------:R-:W-:Y:S01]  /*2400*/  IMAD.U32 R5, RZ, RZ, UR6 ;  /* 0x00000006ff057e24 */ /* 0x000fe2000f8e00ff */
[----:B------:R-:W1:Y:S01]  /*2410*/  SHFL.IDX PT, R3, R3, RZ, 0x1c1f ;  /* 0x001c1fff03037589 */ /* 0x000e6200000e0000 */
[----:B------:R-:W-:Y:S02]  /*2420*/  @UP0 ULDC UR6, c[0x0][0x44c] ;  /* 0x0001130000060ab9 */ /* 0x000fe40000000800 */
[----:B------:R-:W-:Y:S01]  /*2430*/  UIMAD.WIDE.U32 UR6, UR38, UR6, URZ ;  /* 0x00000006260672a5 */ /* 0x000fe2000f8e003f */
[C-C-:B------:R-:W-:Y:S02]  /*2440*/  IADD3 R4, -R16.reuse, 0x1, R5.reuse ;  /* 0x0000000110047810 */ /* 0x140fe40007ffe105 */
[----:B------:R-:W-:Y:S02]  /*2450*/  IADD3 R5, -R16, UR53, R5 ;  /* 0x0000003510057c10 */ /* 0x000fe4000fffe105 */
[----:B------:R-:W-:-:S04]  /*2460*/  IADD3 R6, -R9, UR53, R4 ;  /* 0x0000003509067c10 */ /* 0x000fc8000fffe104 */
[----:B0-----:R-:W-:-:S04]  /*2470*/  VIADDMNMX R7, R7, R6, R5, PT ;  /* 0x0000000607077246 */ /* 0x001fc80003800105 */
[C---:B------:R-:W-:Y:S02]  /*2480*/  ISETP.GT.AND P3, PT, R7.reuse, RZ, PT ;  /* 0x000000ff0700720c */ /* 0x040fe40003f64270 */
[C---:B------:R-:W-:Y:S02]  /*2490*/  ISETP.GT.AND P4, PT, R7.reuse, 0x1, PT ;  /* 0x000000010700780c */ /* 0x040fe40003f84270 */
[----:B------:R-:W-:Y:S02]  /*24a0*/  ISETP.GT.AND P5, PT, R7, 0x8, PT ;  /* 0x000000080700780c */ /* 0x000fe40003fa4270 */
[----:B-1----:R-:W-:Y:S01]  /*24b0*/  VIADDMNMX R5, R3, R6, R5, PT ;  /* 0x0000000603057246 */ /* 0x002fe20003800105 */
[----:B------:R-:W-:Y:S02]  /*24c0*/  WARPGROUP.DEPBAR.LE gsb0, 0x0 ;  /* 0x00008000000079c5 */ /* 0x000fe40000010000 */
[----:B------:R-:W-:-:S06]  /*24d0*/  WARPGROUP.ARRIVE ;  /* 0x00000000000079c5 */ /* 0x000fcc0000000000 */
[----:B------:R-:W-:Y:S01]  /*24e0*/  HGMMA.64x128x16.F32.BF16 R24, gdesc[UR8], R24, gsb0 ;  /* 0x01e00000081879f0 */ /* 0x000fe20008001818 */
[----:B------:R-:W-:Y:S01]  /*24f0*/  ULDC UR10, c[0x0][0x988] ;  /* 0x00026200000a7ab9 */ /* 0x000fe20000000800 */
[----:B------:R-:W-:Y:S01]  /*2500*/  UMOV UR11, UR38 ;  /* 0x00000026000b7c82 */ /* 0x000fe20008000000 */
[----:B------:R-:W-:Y:S02]  /*2510*/  WARPGROUP.DEPBAR.LE gsb0, 0x0 ;  /* 0x00008000000079c5 */ /* 0x000fe40000010000 */
[----:B------:R-:W-:-:S07]  /*2520*/  WARPGROUP.ARRIVE ;  /* 0x00000000000079c5 */ /* 0x000fce0000000000 */
[----:B------:R-:W-:Y:S01]  /*2530*/  HGMMA.64x128x16.F32.BF16 R24, gdesc[UR12], R24, gsb0 ;  /* 0x01e000000c1879f0 */ /* 0x000fe20008001818 */
[----:B------:R-:W-:Y:S02]  /*2540*/  @UP0 ULDC UR14, c[0x0][0x450] ;  /* 0x00011400000e0ab9 */ /* 0x000fe40000000800 */
[----:B------:R-:W-:-:S04]  /*2550*/  @UP0 USHF.R.U32.HI UR11, URZ, UR14, UR7 ;  /* 0x0000000e3f0b0299 */ /* 0x000fc80008011607 */
[----:B------:R-:W-:-:S04]  /*2560*/  UIADD3 UR6, UR11, UR53, -UR54 ;  /* 0x000000350b067290 */ /* 0x000fc8000fffe836 */
[----:B------:R-:W-:-:S04]  /*2570*/  USHF.R.S32.HI UR7, URZ, 0x1f, UR6 ;  /* 0x0000001f3f077899 */ /* 0x000fc80008011406 */
[----:B------:R-:W-:-:S04]  /*2580*/  ULEA.HI UR7, UR7, UR6, URZ, 0x7 ;  /* 0x0000000607077291 */ /* 0x000fc8000f8f383f */
[----:B------:R-:W-:-:S04]  /*2590*/  USHF.R.S32.HI UR7, URZ, 0x7, UR7 ;  /* 0x000000073f077899 */ /* 0x000fc80008011407 */
[----:B------:R-:W-:-:S04]  /*25a0*/  UISETP.LT.AND UP1, UPT, UR40, UR7, UPT ;  /* 0x000000072800728c */ /* 0x000fc8000bf21270 */
[----:B------:R-:W-:-:S04]  /*25b0*/  USEL UR56, UR40, UR7, !UP1 ;  /* 0x0000000728387287 */ /* 0x000fc8000c800000 */
[----:B------:R-:W-:Y:S01]  /*25c0*/  UISETP.GE.AND UP1, UPT, UR58, UR56, UPT ;  /* 0x000000383a00728c */ /* 0x000fe2000bf26270 */
        /* <DEDUP_REMOVED lines=13> */
[----:B------:R-:W-:Y:S01]  /*26a0*/  FSEL R9, R26, -INF , P3 ;  /* 0xff8000001a097808 */ /* 0x000fe20001800000 */
[----:B------:R0:W-:Y:S01]  /*26b0*/  @!P1 SYNCS.ARRIVE.TRANS64.RED.A1T0 RZ, [R0+URZ], RZ ;  /* 0x000000ff00ff99a7 */ /* 0x0001e2000810043f */
[----:B------:R-:W-:Y:S02]  /*26c0*/  FSEL R27, R27, -INF , P4 ;  /* 0xff8000001b1b7808 */ /* 0x000fe40002000000 */
        /* <DEDUP_REMOVED lines=88> */
[----:B------:R-:W-:Y:S02]  /*2c50*/  FMNMX.FTZ R4, R86, R7, !PT ;  /* 0x0000000756047209 */ /* 0x000fe40007810000 */
[----:B------:R-:W-:Y:S02]  /*2c60*/  ISETP.GT.AND P4, PT, R5, 0x1, PT ;  /* 0x000000010500780c */ /* 0x000fe40003f84270 */
[----:B------:R-:W-:Y:S02]  /*2c70*/  FMNMX.FTZ R7, R87, R4, !PT ;  /* 0x0000000457077209 */ /* 0x000fe40007810000 */
[----:B------:R-:W-:-:S02]  /*2c80*/  ISETP.GT.AND P5, PT, R5, 0x8, PT ;  /* 0x000000080500780c */ /* 0x000fc40003fa4270 */
[----:B------:R-:W-:Y:S01]  /*2c90*/  FSEL R30, R25, -INF , P4 ;  /* 0xff800000191e7808 */ /* 0x000fe20002000000 */
[----:B------:R-:W1:Y:S01]  /*2ca0*/  SHFL.BFLY PT, R4, R7, 0x2, 0x1f ;  /* 0x0c401f0007047f89 */ /* 0x000e6200000e0000 */
[----:B------:R-:W-:Y:S02]  /*2cb0*/  FSEL R28, R28, -INF , P5 ;  /* 0xff8000001c1c7808 */ /* 0x000fe40002800000 */
[----:B------:R-:W-:-:S04]  /*2cc0*/  ISETP.GT.AND P4, PT, R5, 0x10, PT ;  /* 0x000000100500780c */ /* 0x000fc80003f84270 */
[----:B------:R-:W-:Y:S02]  /*2cd0*/  FSEL R32, R32, -INF , P4 ;  /* 0xff80000020207808 */ /* 0x000fe40002000000 */
[----:B------:R-:W-:-:S04]  /*2ce0*/  ISETP.GT.AND P4, PT, R5, 0x18, PT ;  /* 0x000000180500780c */ /* 0x000fc80003f84270 */
[----:B------:R-:W-:Y:S02]  /*2cf0*/  FSEL R36, R36, -INF , P4 ;  /* 0xff80000024247808 */ /* 0x000fe40002000000 */
[----:B------:R-:W-:Y:S02]  /*2d00*/  ISETP.GT.AND P4, PT, R5, 0x20, PT ;  /* 0x000000200500780c */ /* 0x000fe40003f84270 */
[----:B-1----:R-:W-:-:S05]  /*2d10*/  FMNMX.FTZ R8, R7, R4, !PT ;  /* 0x0000000407087209 */ /* 0x002fca0007810000 */
[----:B------:R-:W1:Y:S02]  /*2d20*/  SHFL.BFLY PT, R21, R8, 0x1, 0x1f ;  /* 0x0c201f0008157f89 */ /* 0x000e6400000e0000 */
[----:B-1----:R-:W-:-:S04]  /*2d30*/  FMNMX.FTZ R4, R8, R21, !PT ;  /* 0x0000001508047209 */ /* 0x002fc80007810000 */
[C---:B------:R-:W-:Y:S01]  /*2d40*/  FSETP.NEU.FTZ.AND P3, PT, R4.reuse, -INF , PT ;  /* 0xff8000000400780b */ /* 0x040fe20003f7d000 */
[----:B------:R-:W-:-:S05]  /*2d50*/  FMUL.FTZ R26, R4, UR10 ;  /* 0x0000000a041a7c20 */ /* 0x000fca0008410000 */
[----:B------:R-:W-:Y:S02]  /*2d60*/  FSEL R26, R26, RZ, P3 ;  /* 0x000000ff1a1a7208 */ /* 0x000fe40001800000 */
[----:B------:R-:W-:-:S03]  /*2d70*/  ISETP.GT.AND P3, PT, R5, RZ, PT ;  /* 0x000000ff0500720c */ /* 0x000fc60003f64270 */
        /* <DEDUP_REMOVED lines=26> */
[----:B------:R-:W2:Y:S01]  /*2f20*/  MUFU.EX2 R183, R183 ;  /* 0x000000b700b77308 */ /* 0x000ea20000000800 */
[----:B------:R-:W-:Y:S01]  /*2f30*/  ISETP.GT.AND P3, PT, R5, 0x21, PT ;  /* 0x000000210500780c */ /* 0x000fe20003f64270 */
[--C-:B------:R-:W-:Y:S01]  /*2f40*/  FFMA.FTZ R47, R47, UR10, -R26.reuse ;  /* 0x0000000a2f2f7c23 */ /* 0x100fe2000801081a */
[----:B------:R-:W-:Y:S01]  /*2f50*/  FSEL R13, R40, -INF , P4 ;  /* 0xff800000280d7808 */ /* 0x000fe20002000000 */
[--C-:B------:R-:W-:Y:S01]  /*2f60*/  FFMA.FTZ R169, R93, UR10, -R26.reuse ;  /* 0x0000000a5da97c23 */ /* 0x100fe2000801081a */
[----:B------:R-:W-:Y:S01]  /*2f70*/  FMNMX.FTZ R12, R37, R12, !PT ;  /* 0x0000000c250c7209 */ /* 0x000fe20007810000 */
[--C-:B------:R-:W-:Y:S01]  /*2f80*/  FFMA.FTZ R51, R51, UR10, -R26.reuse ;  /* 0x0000000a33337c23 */ /* 0x100fe2000801081a */
[----:B------:R-:W-:Y:S01]  /*2f90*/  ISETP.GT.AND P4, PT, R5, 0x28, PT ;  /* 0x000000280500780c */ /* 0x000fe20003f84270 */
[----:B------:R-:W3:Y:S01]  /*2fa0*/  MUFU.EX2 R8, R8 ;  /* 0x0000000800087308 */ /* 0x000ee20000000800 */
[----:B------:R-:W-:Y:S01]  /*2fb0*/  FSEL R41, R41, -INF , P3 ;  /* 0xff80000029297808 */ /* 0x000fe20001800000 */
[--C-:B------:R-:W-:Y:S01]  /*2fc0*/  FFMA.FTZ R171, R95, UR10, -R26.reuse ;  /* 0x0000000a5fab7c23 */ /* 0x100fe2000801081a */
[----:B------:R-:W-:Y:S01]  /*2fd0*/  FMNMX.FTZ R12, R13, R12, !PT ;  /* 0x0000000c0d0c7209 */ /* 0x000fe20007810000 */
[--C-:B------:R-:W-:Y:S01]  /*2fe0*/  FFMA.FTZ R55, R55, UR10, -R26.reuse ;  /* 0x0000000a37377c23 */ /* 0x100fe2000801081a */
[----:B------:R-:W-:Y:S01]  /*2ff0*/  ISETP.GT.AND P3, PT, R5, 0x29, PT ;  /* 0x000000290500780c */ /* 0x000fe20003f64270 */
[--C-:B------:R-:W-:Y:S01]  /*3000*/  FFMA.FTZ R153, R58, UR10, -R26.reuse ;  /* 0x0000000a3a997c23 */ /* 0x100fe2000801081a */
[----:B------:R-:W-:Y:S01]  /*3010*/  FSEL R15, R44, -INF , P4 ;  /* 0xff8000002c0f7808 */ /* 0x000fe20002000000 */
[----:B------:R-:W4:Y:S01]  /*3020*/  MUFU.EX2 R177, R177 ;  /* 0x000000b100b17308 */ /* 0x000f220000000800 */
[----:B------:R-:W-:Y:S01]  /*3030*/  FMNMX.FTZ R14, R41, R12, !PT ;  /* 0x0000000c290e7209 */ /* 0x000fe20007810000 */
[--C-:B------:R-:W-:Y:S01]  /*3040*/  FFMA.FTZ R59, R59, UR10, -R26.reuse ;  /* 0x0000000a3b3b7c23 */ /* 0x100fe2000801081a */
[----:B------:R-:W-:Y:S01]  /*3050*/  ISETP.GT.AND P4, PT, R5, 0x30, PT ;  /* 0x000000300500780c */ /* 0x000fe20003f84270 */
[--C-:B------:R-:W-:Y:S01]  /*3060*/  FFMA.FTZ R155, R62, UR10, -R26.reuse ;  /* 0x0000000a3e9b7c23 */ /* 0x100fe2000801081a */
[----:B------:R-:W-:Y:S01]  /*3070*/  FSEL R45, R45, -INF , P3 ;  /* 0xff8000002d2d7808 */ /* 0x000fe20001800000 */
[--C-:B------:R-:W-:Y:S01]  /*3080*/  FFMA.FTZ R157, R66, UR10, -R26.reuse ;  /* 0x0000000a429d7c23 */ /* 0x100fe2000801081a */
[----:B------:R-:W-:Y:S01]  /*3090*/  FMNMX.FTZ R14, R15, R14, !PT ;  /* 0x0000000e0f0e7209 */ /* 0x000fe20007810000 */
[----:B------:R-:W5:Y:S01]  /*30a0*/  MUFU.EX2 R10, R35 ;  /* 0x00000023000a7308 */ /* 0x000f620000000800 */
[----:B------:R-:W-:Y:S01]  /*30b0*/  ISETP.GT.AND P3, PT, R5, 0x31, PT ;  /* 0x000000310500780c */ /* 0x000fe20003f64270 */
[--C-:B------:R-:W-:Y:S01]  /*30c0*/  FFMA.FTZ R42, R67, UR10, -R26.reuse ;  /* 0x0000000a432a7c23 */ /* 0x100fe2000801081a */
[----:B------:R-:W-:Y:S01]  /*30d0*/  FSEL R21, R48, -INF , P4 ;  /* 0xff80000030157808 */ /* 0x000fe20002000000 */
[--C-:B------:R-:W-:Y:S01]  /*30e0*/  FFMA.FTZ R159, R70, UR10, -R26.reuse ;  /* 0x0000000a469f7c23 */ /* 0x100fe2000801081a */
[----:B------:R-:W-:Y:S01]  /*30f0*/  FMNMX.FTZ R14, R45, R14, !PT ;  /* 0x0000000e2d0e7209 */ /* 0x000fe20007810000 */
[--C-:B------:R-:W-:Y:S01]  /*3100*/  FFMA.FTZ R44, R71, UR10, -R26.reuse ;  /* 0x0000000a472c7c23 */ /* 0x100fe2000801081a */
[----:B------:R-:W-:Y:S01]  /*3110*/  ISETP.GT.AND P4, PT, R5, 0x38, PT ;  /* 0x000000380500780c */ /* 0x000fe20003f84270 */
[----:B------:R-:W0:Y:S01]  /*3120*/  MUFU.EX2 R179, R179 ;  /* 0x000000b300b37308 */ /* 0x000e220000000800 */
[----:B------:R-:W-:Y:S01]  /*3130*/  FSEL R49, R49, -INF , P3 ;  /* 0xff80000031317808 */ /* 0x000fe20001800000 */
[--C-:B------:R-:W-:Y:S01]  /*3140*/  FFMA.FTZ R161, R74, UR10, -R26.reuse ;  /* 0x0000000a4aa17c23 */ /* 0x100fe2000801081a */
[----:B------:R-:W-:Y:S01]  /*3150*/  FMNMX.FTZ R14, R21, R14, !PT ;  /* 0x0000000e150e7209 */ /* 0x000fe20007810000 */
[--C-:B------:R-:W-:Y:S01]  /*3160*/  FFMA.FTZ R163, R78, UR10, -R26.reuse ;  /* 0x0000000a4ea37c23 */ /* 0x100fe2000801081a */
[----:B------:R-:W-:Y:S01]  /*3170*/  ISETP.GT.AND P3, PT, R5, 0x39, PT ;  /* 0x000000390500780c */ /* 0x000fe20003f64270 */
[--C-:B------:R-:W-:Y:S01]  /*3180*/  FFMA.FTZ R48, R79, UR10, -R26.reuse ;  /* 0x0000000a4f307c23 */ /* 0x100fe2000801081a */
[----:B------:R-:W-:Y:S01]  /*3190*/  FSEL R52, R52, -INF , P4 ;  /* 0xff80000034347808 */ /* 0x000fe20002000000 */
[----:B------:R-:W0:Y:S01]  /*31a0*/  MUFU.EX2 R12, R39 ;  /* 0x00000027000c7308 */ /* 0x000e220000000800 */
[----:B------:R-:W-:Y:S01]  /*31b0*/  FMNMX.FTZ R7, R49, R14, !PT ;  /* 0x0000000e31077209 */ /* 0x000fe20007810000 */
[--C-:B------:R-:W-:Y:S01]  /*31c0*/  FFMA.FTZ R165, R82, UR10, -R26.reuse ;  /* 0x0000000a52a57c23 */ /* 0x100fe2000801081a */
[----:B------:R-:W-:Y:S01]  /*31d0*/  ISETP.GT.AND P4, PT, R5, 0x40, PT ;  /* 0x000000400500780c */ /* 0x000fe20003f84270 */
[--C-:B------:R-:W-:Y:S01]  /*31e0*/  FFMA.FTZ R83, R83, UR10, -R26.reuse ;  /* 0x0000000a53537c23 */ /* 0x100fe2000801081a */
[----:B------:R-:W-:Y:S01]  /*31f0*/  FSEL R53, R53, -INF , P3 ;  /* 0xff80000035357808 */ /* 0x000fe20001800000 */
[----:B------:R-:W-:Y:S01]  /*3200*/  FFMA.FTZ R167, R86, UR10, -R26 ;  /* 0x0000000a56a77c23 */ /* 0x000fe2000801081a */
[----:B------:R-:W-:Y:S01]  /*3210*/  FMNMX.FTZ R20, R52, R7, !PT ;  /* 0x0000000734147209 */ /* 0x000fe20007810000 */
[----:B------:R-:W-:Y:S01]  /*3220*/  MUFU.EX2 R173, R173 ;  /* 0x000000ad00ad7308 */ /* 0x000fe20000000800 */
[----:B------:R-:W-:-:S02]  /*3230*/  ISETP.GT.AND P3, PT, R5, 0x41, PT ;  /* 0x000000410500780c */ /* 0x000fc40003f64270 */
[----:B------:R-:W-:Y:S02]  /*3240*/  CS2R R94, SRZ ;  /* 0x00000000005e7805 */ /* 0x000fe4000001ff00 */
[----:B------:R-:W-:Y:S02]  /*3250*/  FSEL R56, R56, -INF , P4 ;  /* 0xff80000038387808 */ /* 0x000fe40002000000 */
[----:B------:R-:W-:Y:S02]  /*3260*/  CS2R R92, SRZ ;  /* 0x00000000005c7805 */ /* 0x000fe4000001ff00 */
[----:B------:R-:W-:Y:S02]  /*3270*/  FMNMX.FTZ R7, R53, R20, !PT ;  /* 0x0000001435077209 */ /* 0x000fe40007810000 */
[----:B------:R-:W-:Y:S02]  /*3280*/  CS2R R90, SRZ ;  /* 0x00000000005a7805 */ /* 0x000fe4000001ff00 */
[----:B------:R-:W-:Y:S01]  /*3290*/  ISETP.GT.AND P4, PT, R5, 0x48, PT ;  /* 0x000000480500780c */ /* 0x000fe20003f84270 */
[----:B------:R-:W-:Y:S01]  /*32a0*/  MUFU.EX2 R14, R43 ;  /* 0x0000002b000e7308 */ /* 0x000fe20000000800 */
[----:B------:R-:W-:-:S02]  /*32b0*/  FSEL R57, R57, -INF , P3 ;  /* 0xff80000039397808 */ /* 0x000fc40001800000 */
[----:B------:R-:W-:Y:S02]  /*32c0*/  CS2R R88, SRZ ;  /* 0x0000000000587805 */ /* 0x000fe4000001ff00 */
[----:B------:R-:W-:Y:S02]  /*32d0*/  FMNMX.FTZ R20, R56, R7, !PT ;  /* 0x0000000738147209 */ /* 0x000fe40007810000 */
[----:B------:R-:W-:Y:S02]  /*32e0*/  ISETP.GT.AND P3, PT, R5, 0x49, PT ;  /* 0x000000490500780c */ /* 0x000fe40003f64270 */
[----:B------:R-:W-:Y:S01]  /*32f0*/  FSEL R60, R60, -INF , P4 ;  /* 0xff8000003c3c7808 */ /* 0x000fe20002000000 */
[----:B------:R-:W-:Y:S01]  /*3300*/  MUFU.EX2 R175, R175 ;  /* 0x000000af00af7308 */ /* 0x000fe20000000800 */
[----:B------:R-:W-:Y:S02]  /*3310*/  FMNMX.FTZ R7, R57, R20, !PT ;  /* 0x0000001439077209 */ /* 0x000fe40007810000 */
[----:B------:R-:W-:-:S02]  /*3320*/  ISETP.GT.AND P4, PT, R5, 0x50, PT ;  /* 0x000000500500780c */ /* 0x000fc40003f84270 */
[----:B------:R-:W-:Y:S02]  /*3330*/  FSEL R61, R61, -INF , P3 ;  /* 0xff8000003d3d7808 */ /* 0x000fe40001800000 */
[----:B------:R-:W-:Y:S01]  /*3340*/  FMNMX.FTZ R24, R60, R7, !PT ;  /* 0x000000073c187209 */ /* 0x000fe20007810000 */
[----:B------:R-:W-:Y:S01]  /*3350*/  MUFU.EX2 R20, R47 ;  /* 0x0000002f00147308 */ /* 0x000fe20000000800 */
[----:B------:R-:W-:Y:S02]  /*3360*/  ISETP.GT.AND P3, PT, R5, 0x51, PT ;  /* 0x000000510500780c */ /* 0x000fe40003f64270 */
[----:B------:R-:W-:Y:S02]  /*3370*/  FSEL R64, R64, -INF , P4 ;  /* 0xff80000040407808 */ /* 0x000fe40002000000 */
[----:B------:R-:W-:Y:S02]  /*3380*/  FMNMX.FTZ R7, R61, R24, !PT ;  /* 0x000000183d077209 */ /* 0x000fe40007810000 */
[----:B------:R-:W-:Y:S01]  /*3390*/  ISETP.GT.AND P4, PT, R5, 0x58, PT ;  /* 0x000000580500780c */ /* 0x000fe20003f84270 */
[----:B------:R-:W-:Y:S01]  /*33a0*/  MUFU.EX2 R169, R169 ;  /* 0x000000a900a97308 */ /* 0x000fe20000000800 */
[----:B------:R-:W-:-:S02]  /*33b0*/  FSEL R65, R65, -INF , P3 ;  /* 0xff80000041417808 */ /* 0x000fc40001800000 */
[----:B------:R-:W-:Y:S02]  /*33c0*/  FMNMX.FTZ R24, R64, R7, !PT ;  /* 0x0000000740187209 */ /* 0x000fe40007810000 */
[----:B------:R-:W-:Y:S02]  /*33d0*/  ISETP.GT.AND P3, PT, R5, 0x59, PT ;  /* 0x000000590500780c */ /* 0x000fe40003f64270 */
[----:B------:R-:W-:Y:S01]  /*33e0*/  FSEL R68, R68, -INF , P4 ;  /* 0xff80000044447808 */ /* 0x000fe20002000000 */
[----:B------:R-:W-:Y:S01]  /*33f0*/  MUFU.EX2 R171, R171 ;  /* 0x000000ab00ab7308 */ /* 0x000fe20000000800 */
[----:B------:R-:W-:Y:S02]  /*3400*/  FMNMX.FTZ R7, R65, R24, !PT ;  /* 0x0000001841077209 */ /* 0x000fe40007810000 */
[----:B------:R-:W-:Y:S02]  /*3410*/  ISETP.GT.AND P4, PT, R5, 0x60, PT ;  /* 0x000000600500780c */ /* 0x000fe40003f84270 */
[----:B------:R-:W-:-:S02]  /*3420*/  FSEL R69, R69, -INF , P3 ;  /* 0xff80000045457808 */ /* 0x000fc40001800000 */
        /* <DEDUP_REMOVED lines=28> */
[----:B------:R-:W-:Y:S02]  /*35f0*/  FSEL R85, R85, -INF , P3 ;  /* 0xff80000055557808 */ /* 0x000fe40001800000 */
[----:B------:R-:W-:-:S03]  /*3600*/  FMNMX.FTZ R40, R84, R5, !PT ;  /* 0x0000000554287209 */ /* 0x000fc60007810000 */
[----:B------:R-:W-:Y:S01]  /*3610*/  MUFU.EX2 R38, R59 ;  /* 0x0000003b00267308 */ /* 0x000fe20000000800 */
[----:B------:R-:W-:Y:S01]  /*3620*/  FMNMX.FTZ R5, R85, R40, !PT ;  /* 0x0000002855057209 */ /* 0x000fe20007810000 */
[----:B------:R-:W-:-:S04]  /*3630*/  FFMA.FTZ R40, R63, UR10, -R26 ;  /* 0x0000000a3f287c23 */ /* 0x000fc8000801081a */
[----:B------:R-:W1:Y:S02]  /*3640*/  SHFL.BFLY PT, R46, R5, 0x2, 0x1f ;  /* 0x0c401f00052e7f89 */ /* 0x000e6400000e0000 */
[----:B------:R-:W-:Y:S08]  /*3650*/  MUFU.EX2 R40, R40 ;  /* 0x0000002800287308 */ /* 0x000ff00000000800 */
[----:B------:R-:W-:Y:S08]  /*3660*/  MUFU.EX2 R159, R159 ;  /* 0x0000009f009f7308 */ /* 0x000ff00000000800 */
[----:B------:R-:W-:Y:S01]  /*3670*/  MUFU.EX2 R44, R44 ;  /* 0x0000002c002c7308 */ /* 0x000fe20000000800 */
[----:B-1----:R-:W-:Y:S01]  /*3680*/  FMNMX.FTZ R9, R5, R46, !PT ;  /* 0x0000002e05097209 */ /* 0x002fe20007810000 */
[----:B------:R-:W-:-:S06]  /*3690*/  FFMA.FTZ R46, R75, UR10, -R26 ;  /* 0x0000000a4b2e7c23 */ /* 0x000fcc000801081a */
[----:B------:R-:W-:Y:S01]  /*36a0*/  MUFU.EX2 R161, R161 ;  /* 0x000000a100a17308 */ /* 0x000fe20000000800 */
[----:B------:R-:W-:Y:S01]  /*36b0*/  FFMA.FTZ R26, R87, UR10, -R26 ;  /* 0x0000000a571a7c23 */ /* 0x000fe2000801081a */
[----:B------:R-:W1:Y:S06]  /*36c0*/  SHFL.BFLY PT, R50, R9, 0x1, 0x1f ;  /* 0x0c201f0009327f89 */ /* 0x000e6c00000e0000 */
[----:B------:R-:W-:Y:S08]  /*36d0*/  MUFU.EX2 R46, R46 ;  /* 0x0000002e002e7308 */ /* 0x000ff00000000800 */
[----:B------:R-:W-:Y:S08]  /*36e0*/  MUFU.EX2 R163, R163 ;  /* 0x000000a300a37308 */ /* 0x000ff00000000800 */
[----:B------:R-:W-:Y:S01]  /*36f0*/  MUFU.EX2 R48, R48 ;  /* 0x0000003000307308 */ /* 0x000fe20000000800 */
[----:B-1----:R-:W-:-:S04]  /*3700*/  FMNMX.FTZ R7, R9, R50, !PT ;  /* 0x0000003209077209 */ /* 0x002fc80007810000 */
[C---:B------:R-:W-:Y:S01]  /*3710*/  FSETP.NEU.FTZ.AND P3, PT, R7.reuse, -INF , PT ;  /* 0xff8000000700780b */ /* 0x040fe20003f7d000 */
[----:B------:R-:W-:Y:S02]  /*3720*/  FMUL.FTZ R5, R7, UR10 ;  /* 0x0000000a07057c20 */ /* 0x000fe40008410000 */
[----:B------:R-:W-:Y:S03]  /*3730*/  MUFU.EX2 R165, R165 ;  /* 0x000000a500a57308 */ /* 0x000fe60000000800 */
[----:B------:R-:W-:Y:S02]  /*3740*/  FSEL R54, R5, RZ, P3 ;  /* 0x000000ff05367208 */ /* 0x000fe40001800000 */
[----:B------:R-:W-:-:S03]  /*3750*/  PLOP3.LUT P3, PT, PT, PT, UP1, 0x80, 0x0 ;  /* 0x000000000000781c */ /* 0x000fc60003f6f018 */
[----:B------:R-:W-:Y:S01]  /*3760*/  MUFU.EX2 R50, R83 ;  /* 0x0000005300327308 */ /* 0x000fe20000000800 */
[--C-:B------:R-:W-:Y:S01]  /*3770*/  FFMA.FTZ R180, R3, UR10, -R54.reuse ;  /* 0x0000000a03b47c23 */ /* 0x100fe20008010836 */
[--C-:B------:R-:W-:Y:S01]  /*3780*/  FFMA.FTZ R3, R30, UR10, -R54.reuse ;  /* 0x0000000a1e037c23 */ /* 0x100fe20008010836 */
[----:B------:R-:W-:Y:S01]  /*3790*/  FFMA.FTZ R182, R28, UR10, -R54 ;  /* 0x0000000a1cb67c23 */ /* 0x000fe20008010836 */
[----:B------:R-:W-:Y:S01]  /*37a0*/  FADD.FTZ R28, R181, R6 ;  /* 0x00000006b51c7221 */ /* 0x000fe20000010000 */
[--C-:B------:R-:W-:Y:S01]  /*37b0*/  FFMA.FTZ R172, R13, UR10, -R54.reuse ;  /* 0x0000000a0dac7c23 */ /* 0x100fe20008010836 */
[--C-:B------:R-:W-:Y:S01]  /*37c0*/  FFMA.FTZ R5, R29, UR10, -R54.reuse ;  /* 0x0000000a1d057c23 */ /* 0x100fe20008010836 */
[----:B------:R-:W-:Y:S01]  /*37d0*/  FFMA.FTZ R176, R32, UR10, -R54 ;  /* 0x0000000a20b07c23 */ /* 0x000fe20008010836 */
[----:B------:R-:W-:Y:S01]  /*37e0*/  MUFU.EX2 R180, R180 ;  /* 0x000000b400b47308 */ /* 0x000fe20000000800 */
[----:B--2---:R-:W-:Y:S01]  /*37f0*/  FADD.FTZ R13, R183, R28 ;  /* 0x0000001cb70d7221 */ /* 0x004fe20000010000 */
[--C-:B------:R-:W-:Y:S01]  /*3800*/  FFMA.FTZ R9, R33, UR10, -R54.reuse ;  /* 0x0000000a21097c23 */ /* 0x100fe20008010836 */
[--C-:B------:R-:W-:Y:S01]  /*3810*/  FFMA.FTZ R178, R36, UR10, -R54.reuse ;  /* 0x0000000a24b27c23 */ /* 0x100fe20008010836 */
[--C-:B------:R-:W-:Y:S01]  /*3820*/  FFMA.FTZ R11, R37, UR10, -R54.reuse ;  /* 0x0000000a250b7c23 */ /* 0x100fe20008010836 */
[----:B---3--:R-:W-:Y:S01]  /*3830*/  FADD.FTZ R28, R8, R13 ;  /* 0x0000000d081c7221 */ /* 0x008fe20000010000 */
[--C-:B------:R-:W-:Y:S01]  /*3840*/  FFMA.FTZ R41, R41, UR10, -R54.reuse ;  /* 0x0000000a29297c23 */ /* 0x100fe20008010836 */
[----:B------:R-:W-:Y:S01]  /*3850*/  FFMA.FTZ R15, R15, UR10, -R54 ;  /* 0x0000000a0f0f7c23 */ /* 0x000fe20008010836 */
[----:B------:R-:W1:Y:S01]  /*3860*/  MUFU.EX2 R3, R3 ;  /* 0x0000000300037308 */ /* 0x000e620000000800 */
[----:B----4-:R-:W-:Y:S01]  /*3870*/  FADD.FTZ R13, R177, R28 ;  /* 0x0000001cb10d7221 */ /* 0x010fe20000010000 */
[--C-:B------:R-:W-:Y:S01]  /*3880*/  FFMA.FTZ R45, R45, UR10, -R54.reuse ;  /* 0x0000000a2d2d7c23 */ /* 0x100fe20008010836 */
[--C-:B------:R-:W-:Y:S01]  /*3890*/  FFMA.FTZ R21, R21, UR10, -R54.reuse ;  /* 0x0000000a15157c23 */ /* 0x100fe20008010836 */
[--C-:B------:R-:W-:Y:S01]  /*38a0*/  FFMA.FTZ R49, R49, UR10, -R54.reuse ;  /* 0x0000000a31317c23 */ /* 0x100fe20008010836 */
[----:B-----5:R-:W-:Y:S01]  /*38b0*/  FADD.FTZ R28, R10, R13 ;  /* 0x0000000d0a1c7221 */ /* 0x020fe20000010000 */
        /* <DEDUP_REMOVED lines=21> */
[----:B------:R-:W-:Y:S01]  /*3a10*/  F2FP.BF16.F32.PACK_AB R181, R6, R181 ;  /* 0x000000b506b5723e */ /* 0x000fe200000010ff */
[--C-:B------:R-:W-:Y:S01]  /*3a20*/  FFMA.FTZ R73, R73, UR10, -R54.reuse ;  /* 0x0000000a49497c23 */ /* 0x100fe20008010836 */
[--C-:B------:R-:W-:Y:S01]  /*3a30*/  FFMA.FTZ R76, R76, UR10, -R54.reuse ;  /* 0x0000000a4c4c7c23 */ /* 0x100fe20008010836 */
[----:B------:R-:W-:Y:S01]  /*3a40*/  FADD.FTZ R30, R20, R25 ;  /* 0x00000019141e7221 */ /* 0x000fe20000010000 */
[----:B------:R-:W-:Y:S01]  /*3a50*/  FFMA.FTZ R77, R77, UR10, -R54 ;  /* 0x0000000a4d4d7c23 */ /* 0x000fe20008010836 */
[----:B------:R-:W2:Y:S01]  /*3a60*/  MUFU.EX2 R9, R9 ;  /* 0x0000000900097308 */ /* 0x000ea20000000800 */
[----:B0-----:R-:W-:Y:S01]  /*3a70*/  FADD.FTZ R13, R5, R28 ;  /* 0x0000001c050d7221 */ /* 0x001fe20000010000 */
[----:B------:R-:W-:Y:S01]  /*3a80*/  FADD.FTZ R25, R169, R30 ;  /* 0x0000001ea9197221 */ /* 0x000fe20000010000 */
[--C-:B------:R-:W-:Y:S01]  /*3a90*/  FFMA.FTZ R80, R80, UR10, -R54.reuse ;  /* 0x0000000a50507c23 */ /* 0x100fe20008010836 */
[--C-:B------:R-:W-:Y:S01]  /*3aa0*/  FFMA.FTZ R81, R81, UR10, -R54.reuse ;  /* 0x0000000a51517c23 */ /* 0x100fe20008010836 */
[--C-:B------:R-:W-:Y:S01]  /*3ab0*/  FFMA.FTZ R84, R84, UR10, -R54.reuse ;  /* 0x0000000a54547c23 */ /* 0x100fe20008010836 */
[----:B------:R-:W-:Y:S01]  /*3ac0*/  FADD.FTZ R30, R24, R25 ;  /* 0x00000019181e7221 */ /* 0x000fe20000010000 */
[----:B------:R-:W-:Y:S01]  /*3ad0*/  FFMA.FTZ R54, R85, UR10, -R54 ;  /* 0x0000000a55367c23 */ /* 0x000fe20008010836 */
[----:B------:R-:W0:Y:S01]  /*3ae0*/  MUFU.EX2 R178, R178 ;  /* 0x000000b200b27308 */ /* 0x000e220000000800 */
[----:B-1----:R-:W-:Y:S01]  /*3af0*/  FADD.FTZ R28, R176, R13 ;  /* 0x0000000db01c7221 */ /* 0x002fe20000010000 */
[----:B------:R-:W-:-:S02]  /*3b00*/  F2FP.BF16.F32.PACK_AB R182, R5, R182 ;  /* 0x000000b605b6723e */ /* 0x000fc400000010ff */
[----:B------:R-:W-:Y:S02]  /*3b10*/  F2FP.BF16.F32.PACK_AB R180, R3, R180 ;  /* 0x000000b403b4723e */ /* 0x000fe400000010ff */
[----:B------:R-:W-:Y:S02]  /*3b20*/  F2FP.BF16.F32.PACK_AB R183, R8, R183 ;  /* 0x000000b708b7723e */ /* 0x000fe400000010ff */
[----:B------:R-:W1:Y:S01]  /*3b30*/  MUFU.EX2 R11, R11 ;  /* 0x0000000b000b7308 */ /* 0x000e620000000800 */
[----:B--2---:R-:W-:Y:S01]  /*3b40*/  FADD.FTZ R13, R9, R28 ;  /* 0x0000001c090d7221 */ /* 0x004fe20000010000 */
[----:B------:R-:W-:Y:S02]  /*3b50*/  F2FP.BF16.F32.PACK_AB R177, R10, R177 ;  /* 0x000000b10ab1723e */ /* 0x000fe400000010ff */
[----:B------:R-:W-:Y:S02]  /*3b60*/  F2FP.BF16.F32.PACK_AB R179, R12, R179 ;  /* 0x000000b30cb3723e */ /* 0x000fe400000010ff */
[----:B------:R-:W-:-:S02]  /*3b70*/  F2FP.BF16.F32.PACK_AB R173, R14, R173 ;  /* 0x000000ad0ead723e */ /* 0x000fc400000010ff */
[----:B------:R-:W2:Y:S01]  /*3b80*/  MUFU.EX2 R172, R172 ;  /* 0x000000ac00ac7308 */ /* 0x000ea20000000800 */
[----:B0-----:R-:W-:Y:S01]  /*3b90*/  FADD.FTZ R28, R178, R13 ;  /* 0x0000000db21c7221 */ /* 0x001fe20000010000 */
[----:B------:R-:W-:Y:S02]  /*3ba0*/  F2FP.BF16.F32.PACK_AB R175, R20, R175 ;  /* 0x000000af14af723e */ /* 0x000fe400000010ff */
[----:B------:R-:W-:Y:S02]  /*3bb0*/  F2FP.BF16.F32.PACK_AB R169, R24, R169 ;  /* 0x000000a918a9723e */ /* 0x000fe400000010ff */
[----:B------:R-:W-:Y:S02]  /*3bc0*/  F2FP.BF16.F32.PACK_AB R176, R9, R176 ;  /* 0x000000b009b0723e */ /* 0x000fe400000010ff */
[----:B------:R-:W0:Y:S01]  /*3bd0*/  MUFU.EX2 R41, R41 ;  /* 0x0000002900297308 */ /* 0x000e220000000800 */
[C---:B-1----:R-:W-:Y:S01]  /*3be0*/  FADD.FTZ R13, R11.reuse, R28 ;  /* 0x0000001c0b0d7221 */ /* 0x042fe20000010000 */
[----:B------:R-:W-:-:S06]  /*3bf0*/  F2FP.BF16.F32.PACK_AB R178, R11, R178 ;  /* 0x000000b20bb2723e */ /* 0x000fcc00000010ff */
[----:B------:R-:W1:Y:S01]  /*3c00*/  MUFU.EX2 R15, R15 ;  /* 0x0000000f000f7308 */ /* 0x000e620000000800 */
[----:B--2---:R-:W-:Y:S01]  /*3c10*/  FADD.FTZ R28, R172, R13 ;  /* 0x0000000dac1c7221 */ /* 0x004fe20000010000 */
[----:B------:R-:W-:Y:S01]  /*3c20*/  FADD.FTZ R13, R171, R30 ;  /* 0x0000001eab0d7221 */ /* 0x000fe20000010000 */
[----:B------:R-:W-:-:S03]  /*3c30*/  F2FP.BF16.F32.PACK_AB R171, R34, R171 ;  /* 0x000000ab22ab723e */ /* 0x000fc600000010ff */
[----:B------:R-:W-:Y:S02]  /*3c40*/  FADD.FTZ R0, R34, R13 ;  /* 0x0000000d22007221 */ /* 0x000fe40000010000 */
[----:B------:R-:W2:Y:S01]  /*3c50*/  MUFU.EX2 R174, R45 ;  /* 0x0000002d00ae7308 */ /* 0x000ea20000000800 */
[----:B0-----:R-:W-:Y:S01]  /*3c60*/  FADD.FTZ R28, R41, R28 ;  /* 0x0000001c291c7221 */ /* 0x001fe20000010000 */
[----:B------:R-:W-:Y:S01]  /*3c70*/  FADD.FTZ R25, R153, R0 ;  /* 0x0000000099197221 */ /* 0x000fe20000010000 */
[----:B------:R-:W-:Y:S02]  /*3c80*/  F2FP.BF16.F32.PACK_AB R153, R38, R153 ;  /* 0x000000992699723e */ /* 0x000fe400000010ff */
[----:B------:R-:W-:-:S03]  /*3c90*/  F2FP.BF16.F32.PACK_AB R172, R41, R172 ;  /* 0x000000ac29ac723e */ /* 0x000fc600000010ff */
        /* <DEDUP_REMOVED lines=10> */
[C---:B------:R-:W-:Y:S01]  /*3d40*/  F2FP.BF16.F32.PACK_AB R157, R42.reuse, R157 ;  /* 0x0000009d2a9d723e */ /* 0x040fe200000010ff */
[----:B------:R-:W2:Y:S01]  /*3d50*/  MUFU.EX2 R52, R52 ;  /* 0x0000003400347308 */ /* 0x000ea20000000800 */
[----:B0-----:R-:W-:Y:S01]  /*3d60*/  FADD.FTZ R13, R21, R0 ;  /* 0x00000000150d7221 */ /* 0x001fe20000010000 */
[----:B------:R-:W-:-:S04]  /*3d70*/  FADD.FTZ R28, R42, R25 ;  /* 0x000000192a1c7221 */ /* 0x000fc80000010000 */
[----:B------:R-:W-:Y:S01]  /*3d80*/  FADD.FTZ R25, R159, R28 ;  /* 0x0000001c9f197221 */ /* 0x000fe20000010000 */
[----:B------:R-:W-:Y:S01]  /*3d90*/  F2FP.BF16.F32.PACK_AB R159, R44, R159 ;  /* 0x0000009f2c9f723e */ /* 0x000fe200000010ff */
[----:B------:R-:W0:Y:S01]  /*3da0*/  MUFU.EX2 R53, R53 ;  /* 0x0000003500357308 */ /* 0x000e220000000800 */
[----:B-1----:R-:W-:Y:S01]  /*3db0*/  FADD.FTZ R13, R168, R13 ;  /* 0x0000000da80d7221 */ /* 0x002fe20000010000 */
[----:B------:R-:W-:Y:S01]  /*3dc0*/  FADD.FTZ R6, R44, R25 ;  /* 0x000000192c067221 */ /* 0x000fe20000010000 */
[----:B------:R-:W-:-:S03]  /*3dd0*/  F2FP.BF16.F32.PACK_AB R168, R168, R21 ;  /* 0x00000015a8a8723e */ /* 0x000fc600000010ff */
[----:B------:R-:W-:Y:S01]  /*3de0*/  FADD.FTZ R25, R161, R6 ;  /* 0x00000006a1197221 */ /* 0x000fe20000010000 */
[----:B------:R-:W-:Y:S01]  /*3df0*/  F2FP.BF16.F32.PACK_AB R161, R46, R161 ;  /* 0x000000a12ea1723e */ /* 0x000fe200000010ff */
[----:B------:R-:W1:Y:S01]  /*3e00*/  MUFU.EX2 R56, R56 ;  /* 0x0000003800387308 */ /* 0x000e620000000800 */
[----:B--2---:R-:W-:Y:S01]  /*3e10*/  FADD.FTZ R0, R52, R13 ;  /* 0x0000000d34007221 */ /* 0x004fe20000010000 */
[----:B------:R-:W-:-:S04]  /*3e20*/  FADD.FTZ R6, R46, R25 ;  /* 0x000000192e067221 */ /* 0x000fc80000010000 */
[----:B------:R-:W-:Y:S01]  /*3e30*/  FADD.FTZ R25, R163, R6 ;  /* 0x00000006a3197221 */ /* 0x000fe20000010000 */
[C---:B------:R-:W-:Y:S01]  /*3e40*/  F2FP.BF16.F32.PACK_AB R163, R48.reuse, R163 ;  /* 0x000000a330a3723e */ /* 0x040fe200000010ff */
[----:B------:R-:W2:Y:S01]  /*3e50*/  MUFU.EX2 R57, R57 ;  /* 0x0000003900397308 */ /* 0x000ea20000000800 */
[C---:B0-----:R-:W-:Y:S01]  /*3e60*/  FADD.FTZ R13, R53.reuse, R0 ;  /* 0x00000000350d7221 */ /* 0x041fe20000010000 */
[----:B------:R-:W-:Y:S01]  /*3e70*/  FADD.FTZ R6, R48, R25 ;  /* 0x0000001930067221 */ /* 0x000fe20000010000 */
[----:B------:R-:W-:-:S03]  /*3e80*/  F2FP.BF16.F32.PACK_AB R170, R53, R52 ;  /* 0x0000003435aa723e */ /* 0x000fc600000010ff */
[----:B------:R-:W-:Y:S01]  /*3e90*/  FADD.FTZ R25, R165, R6 ;  /* 0x00000006a5197221 */ /* 0x000fe20000010000 */
[----:B------:R-:W-:Y:S01]  /*3ea0*/  F2FP.BF16.F32.PACK_AB R165, R50, R165 ;  /* 0x000000a532a5723e */ /* 0x000fe200000010ff */
        /* <DEDUP_REMOVED lines=41> */
[----:B------:R-:W-:Y:S02]  /*4140*/  F2FP.BF16.F32.PACK_AB R167, R26, R167 ;  /* 0x000000a71aa7723e */ /* 0x000fe400000010ff */
[C---:B0-----:R-:W-:Y:S01]  /*4150*/  FADD.FTZ R3, R5.reuse, R6 ;  /* 0x0000000605037221 */ /* 0x041fe20000010000 */
[----:B------:R-:W-:Y:S01]  /*4160*/  F2FP.BF16.F32.PACK_AB R166, R5, R84 ;  /* 0x0000005405a6723e */ /* 0x000fe200000010ff */
[----:B------:R-:W-:Y:S06]  /*4170*/  @!P3 BRA `(.L_x_8551) ;  /* 0x000000280060b947 */ /* 0x000fec0003800000 */
[----:B------:R-:W-:Y:S01]  /*4180*/  IMAD.MOV.U32 R6, RZ, RZ, R4 ;  /* 0x000000ffff067224 */ /* 0x000fe200078e0004 */
[----:B------:R-:W-:Y:S01]  /*4190*/  UMOV UR59, UR47 ;  /* 0x0000002f003b7c82 */ /* 0x000fe20008000000 */
[----:B------:R-:W-:Y:S01]  /*41a0*/  IMAD.MOV.U32 R5, RZ, RZ, R7 ;  /* 0x000000ffff057224 */ /* 0x000fe200078e0007 */
[----:B------:R-:W-:Y:S01]  /*41b0*/  UMOV UR57, UR46 ;  /* 0x0000002e00397c82 */ /* 0x000fe20008000000 */
[----:B------:R-:W-:Y:S01]  /*41c0*/  IMAD.MOV.U32 R151, RZ, RZ, RZ ;  /* 0x000000ffff977224 */ /* 0x000fe200078e00ff */
[----:B------:R-:W-:-:S06]  /*41d0*/  ULDC UR55, c[0x0][0x988] ;  /* 0x0002620000377ab9 */ /* 0x000fcc0000000800 */
.L_x_8560:
        /* <DEDUP_REMOVED lines=9> */
.L_x_8553:
[----:B------:R-:W-:Y:S01]  /*4270*/  ULEA UR6, UR46, UR41, 0x3 ;  /* 0x000000292e067291 */ /* 0x000fe2000f8e183f */
[----:B------:R-:W-:-:S05]  /*4280*/  IMAD.U32 R4, RZ, RZ, UR47 ;  /* 0x0000002fff047e24 */ /* 0x000fca000f8e00ff */
[----:B------:R-:W-:-:S04]  /*4290*/  SHF.L.U32 R4, R4, 0x1f, RZ ;  /* 0x0000001f04047819 */ /* 0x000fc800000006ff */
[----:B------:R0:W1:Y:S01]  /*42a0*/  SYNCS.PHASECHK.TRANS64.TRYWAIT P3, [UR6+0x28830], R4 ;  /* 0x02883004ff0075a7 */ /* 0x0000620008060146 */
[----:B------:R-:W-:Y:S05]  /*42b0*/  @!P0 BRA `(.L_x_8554) ;  /* 0x0000000000048947 */ /* 0x000fea0003800000 */
[----:B------:R-:W-:Y:S01]  /*42c0*/  BPT.TRAP 0x1 ;  /* 0x000000040000795c */ /* 0x000fe20000300000 */
.L_x_8554:
[----:B-1----:R-:W-:Y:S05]  /*42d0*/  @P3 BRA `(.L_x_8552) ;  /* 0x0000000000083947 */ /* 0x002fea0003800000 */
[----:B------:R-:W1:Y:S02]  /*42e0*/  SYNCS.PHASECHK.TRANS64.TRYWAIT P3, [UR6+0x28830], R4 ;  /* 0x02883004ff0075a7 */ /* 0x000e640008060146 */
[----:B-1----:R-:W-:Y:S05]  /*42f0*/  @!P3 BRA `(.L_x_8555) ;  /* 0x000000ec00acb947 */ /* 0x002fea0003800000 */
.L_x_8552:
        /* <DEDUP_REMOVED lines=47> */
.L_x_8557:
[----:B------:R-:W-:Y:S01]  /*45f0*/  ULEA UR6, UR57, UR41, 0x3 ;  /* 0x0000002939067291 */ /* 0x000fe2000f8e183f */
[----:B------:R-:W-:-:S05]  /*4600*/  IMAD.U32 R4, RZ, RZ, UR59 ;  /* 0x0000003bff047e24 */ /* 0x000fca000f8e00ff */
[----:B------:R-:W-:-:S04]  /*4610*/  SHF.L.U32 R4, R4, 0x1f, RZ ;  /* 0x0000001f04047819 */ /* 0x000fc800000006ff */
[----:B------:R0:W1:Y:S01]  /*4620*/  SYNCS.PHASECHK.TRANS64.TRYWAIT P3, [UR6+0x28850], R4 ;  /* 0x02885004ff0075a7 */ /* 0x0000620008060146 */
[----:B------:R-:W-:Y:S05]  /*4630*/  @!P0 BRA `(.L_x_8558) ;  /* 0x0000000000048947 */ /* 0x000fea0003800000 */
[----:B------:R-:W-:Y:S01]  /*4640*/  BPT.TRAP 0x1 ;  /* 0x000000040000795c */ /* 0x000fe20000300000 */
.L_x_8558:
[----:B-1----:R-:W-:Y:S05]  /*4650*/  @P3 BRA `(.L_x_8556) ;  /* 0x0000000000083947 */ /* 0x002fea0003800000 */
[----:B------:R-:W1:Y:S02]  /*4660*/  SYNCS.PHASECHK.TRANS64.TRYWAIT P3, [UR6+0x28850], R4 ;  /* 0x02885004ff0075a7 */ /* 0x000e640008060146 */
[----:B-1----:R-:W-:Y:S05]  /*4670*/  @!P3 BRA `(.L_x_8559) ;  /* 0x000000e800e4b947 */ /* 0x002fea0003800000 */
.L_x_8556:
[----:B------:R-:W-:Y:S01]  /*4680*/  UIADD3 UR6, UR41, 0x400, URZ ;  /* 0x0000040029067890 */ /* 0x000fe2000fffe03f */
[----:B------:R-:W-:Y:S01]  /*4690*/  WARPGROUP.ARRIVE ;  /* 0x00000000000079c5 */ /* 0x000fe20000000000 */
[----:B------:R-:W-:Y:S01]  /*46a0*/  UMOV UR7, 0x40000040 ;  /* 0x4000004000077882 */ /* 0x000fe20000000000 */
[----:B------:R-:W-:Y:S01]  /*46b0*/  VIADD R10, R17, UR38 ;  /* 0x00000026110a7c36 */ /* 0x000fe20008000000 */
[----:B------:R-:W-:-:S03]  /*46c0*/  USHF.R.U32.HI UR6, URZ, 0x4, UR6 ;  /* 0x000000043f067899 */ /* 0x000fc60008011606 */
[----:B------:R-:W2:Y:S01]  /*46d0*/  S2R R220, SR_TID.X ;  /* 0x0000000000dc7919 */ /* 0x000ea20000002100 */
[----:B------:R-:W-:Y:S01]  /*46e0*/  UMOV UR10, UR55 ;  /* 0x00000037000a7c82 */ /* 0x000fe20008000000 */
[----:B------:R-:W-:Y:S02]  /*46f0*/  UISETP.GT.AND UP1, UPT, UR58, UR56, UPT ;  /* 0x000000383a00728c */ /* 0x000fe4000bf24270 */
[----:B------:R-:W-:Y:S01]  /*4700*/  ULOP3.LUT UR6, UR6, 0x3fff, URZ, 0xc0, !UPT ;  /* 0x00003fff06067892 */ /* 0x000fe2000f8ec03f */
[----:B------:R-:W-:-:S03]  /*4710*/  UMOV UR59, UR47 ;  /* 0x0000002f003b7c82 */ /* 0x000fc60008000000 */
[----:B------:R-:W-:-:S04]  /*4720*/  ULOP3.LUT UR6, UR6, 0x4000000, URZ, 0xfc, !UPT ;  /* 0x0400000006067892 */ /* 0x000fc8000f8efc3f */
[----:B------:R-:W-:-:S07]  /*4730*/  ULEA UR11, UR57, UR6, 0xb ;  /* 0x00000006390b7291 */ /* 0x000fce000f8e583f */
[----:B------:R-:W-:Y:S02]  /*4740*/  UMOV UR6, UR11 ;  /* 0x0000000b00067c82 */ /* 0x000fe40008000000 */
[----:B------:R-:W-:Y:S01]  /*4750*/  HGMMA.64x128x16.F32.BF16 R88, R180, gdesc[UR4].tnspB, R88, gsb0 ;  /* 0x41e00004b4587df0 */ /* 0x000fe20008001858 */
[----:B------:R-:W-:Y:S01]  /*4760*/  UIADD3 UR6, UR11, 0x80, URZ ;  /* 0x000000800b067890 */ /* 0x000fe2000fffe03f */
[----:B------:R-:W-:Y:S01]  /*4770*/  UMOV UR7, 0x40000040 ;  /* 0x4000004000077882 */ /* 0x000fe20000000000 */
[----:B--2---:R-:W-:Y:S01]  /*4780*/  SHF.R.U32.HI R220, RZ, 0x7, R220 ;  /* 0x00000007ffdc7819 */ /* 0x004fe200000116dc */
[----:B------:R-:W-:Y:S02]  /*4790*/  WARPGROUP.DEPBAR.LE gsb0, 0x0 ;  /* 0x00008000000079c5 */ /* 0x000fe40000010000 */
[----:B------:R-:W-:-:S06]  /*47a0*/  WARPGROUP.ARRIVE ;  /* 0x00000000000079c5 */ /* 0x000fcc0000000000 */
[----:B------:R-:W-:Y:S01]  /*47b0*/  HGMMA.64x128x16.F32.BF16 R88, R176, gdesc[UR4].tnspB, R88, gsb0 ;  /* 0x41e00004b0587df0 */ /* 0x000fe20008001858 */
[----:B------:R-:W-:Y:S01]  /*47c0*/  @UP0 ULDC UR6, c[0x0][0x44c] ;  /* 0x0001130000060ab9 */ /* 0x000fe20000000800 */
[----:B------:R-:W-:Y:S01]  /*47d0*/  UMOV UR7, 0x40000040 ;  /* 0x4000004000077882 */ /* 0x000fe20000000000 */
[----:B01----:R-:W-:Y:S01]  /*47e0*/  @P2 IMAD.HI.U32 R4, R10, UR6, RZ ;  /* 0x000000060a042c27 */ /* 0x003fe2000f8e00ff */
[----:B------:R-:W-:-:S04]  /*47f0*/  @UP0 ULDC UR6, c[0x0][0x450] ;  /* 0x0001140000060ab9 */ /* 0x000fc80000000800 */
[----:B------:R-:W-:Y:S01]  /*4800*/  @P2 SHF.R.U32.HI R10, RZ, UR6, R4 ;  /* 0x00000006ff0a2c19 */ /* 0x000fe20008011604 */
[----:B------:R-:W-:Y:S02]  /*4810*/  UMOV UR6, 0xffffff80 ;  /* 0xffffff8000067882 */ /* 0x000fe40000000000 */
[----:B------:R-:W-:Y:S02]  /*4820*/  UIMAD UR6, UR58, UR6, 0x1 ;  /* 0x000000013a0674a4 */ /* 0x000fe4000f8e0206 */
[----:B------:R-:W0:Y:S01]  /*4830*/  SHFL.IDX PT, R4, R10, 0x1, 0x1c1f ;  /* 0x003c1f000a047f89 */ /* 0x000e2200000e0000 */
[----:B------:R-:W-:-:S03]  /*4840*/  UIADD3 UR58, UR58, -0x1, URZ ;  /* 0xffffffff3a3a7890 */ /* 0x000fc6000fffe03f */
[----:B------:R-:W-:Y:S01]  /*4850*/  IMAD.U32 R9, RZ, RZ, UR6 ;  /* 0x00000006ff097e24 */ /* 0x000fe2000f8e00ff */
[----:B------:R-:W-:Y:S01]  /*4860*/  UIADD3 UR6, UR11, 0x100, URZ ;  /* 0x000001000b067890 */ /* 0x000fe2000fffe03f */
[----:B------:R-:W1:Y:S03]  /*4870*/  SHFL.IDX PT, R10, R10, RZ, 0x1c1f ;  /* 0x001c1fff0a0a7589 */ /* 0x000e6600000e0000 */
[----:B------:R-:W-:-:S05]  /*4880*/  IADD3 R9, R9, UR53, -R16 ;  /* 0x0000003509097c10 */ /* 0x000fca000fffe810 */
[----:B------:R-:W-:-:S04]  /*4890*/  VIADD R9, R9, -UR54 ;  /* 0x8000003609097c36 */ /* 0x000fc80008000000 */
[----:B0-----:R-:W-:-:S05]  /*48a0*/  IMAD.IADD R4, R9, 0x1, R4 ;  /* 0x0000000109047824 */ /* 0x001fca00078e0204 */
[C---:B------:R-:W-:Y:S01]  /*48b0*/  ISETP.GT.AND P3, PT, R4.reuse, RZ, PT ;  /* 0x000000ff0400720c */ /* 0x040fe20003f64270 */
[----:B-1----:R-:W-:Y:S01]  /*48c0*/  IMAD.IADD R9, R9, 0x1, R10 ;  /* 0x0000000109097824 */ /* 0x002fe200078e020a */
        /* <DEDUP_REMOVED lines=49> */
[----:B------:R-:W-:Y:S02]  /*4be0*/  WARPGROUP.DEPBAR.LE gsb0, 0x0 ;  /* 0x00008000000079c5 */ /* 0x000fe40000010000 */
[----:B------:R-:W-:Y:S01]  /*4bf0*/  WARPGROUP.ARRIVE ;  /* 0x00000000000079c5 */ /* 0x000fe20000000000 */
[----:B------:R-:W-:Y:S02]  /*4c00*/  FMNMX.FTZ R15, R55, R8, !PT ;  /* 0x00000008370f7209 */ /* 0x000fe40007810000 */
[----:B------:R-:W-:Y:S02]  /*4c10*/  ISETP.GT.AND P3, PT, R4, 0x48, PT ;  /* 0x000000480400780c */ /* 0x000fe40003f64270 */
[----:B------:R-:W-:Y:S01]  /*4c20*/  FSEL R59, R59, -INF , P4 ;  /* 0xff8000003b3b7808 */ /* 0x000fe20002000000 */
[----:B------:R-:W-:Y:S01]  /*4c30*/  HGMMA.64x128x16.F32.BF16 R88, R172, gdesc[UR4].tnspB, R88, gsb0 ;  /* 0x41e00004ac587df0 */ /* 0x000fe20008001858 */
        /* <DEDUP_REMOVED lines=46> */
[C---:B------:R-:W-:Y:S02]  /*4f20*/  ISETP.GT.AND P4, PT, R9.reuse, 0x1, PT ;  /* 0x000000010900780c */ /* 0x040fe40003f84270 */
[----:B------:R-:W-:Y:S01]  /*4f30*/  FSEL R24, R24, -INF , P5 ;  /* 0xff80000018187808 */ /* 0x000fe20002800000 */
[----:B------:R-:W0:Y:S01]  /*4f40*/  SHFL.BFLY PT, R15, R12, 0x2, 0x1f ;  /* 0x0c401f000c0f7f89 */ /* 0x000e2200000e0000 */
[----:B------:R-:W-:Y:S02]  /*4f50*/  ISETP.GT.AND P6, PT, R9, 0x8, PT ;  /* 0x000000080900780c */ /* 0x000fe40003fc4270 */
[----:B------:R-:W-:Y:S02]  /*4f60*/  FSEL R25, R25, -INF , P4 ;  /* 0xff80000019197808 */ /* 0x000fe40002000000 */
[----:B------:R-:W-:Y:S02]  /*4f70*/  ISETP.GT.AND P5, PT, R9, 0x9, PT ;  /* 0x000000090900780c */ /* 0x000fe40003fa4270 */
[----:B------:R-:W-:-:S02]  /*4f80*/  FSEL R28, R28, -INF , P6 ;  /* 0xff8000001c1c7808 */ /* 0x000fc40003000000 */
[----:B------:R-:W-:Y:S02]  /*4f90*/  ISETP.GT.AND P4, PT, R9, 0x10, PT ;  /* 0x000000100900780c */ /* 0x000fe40003f84270 */
[----:B------:R-:W-:Y:S02]  /*4fa0*/  FSEL R29, R29, -INF , P5 ;  /* 0xff8000001d1d7808 */ /* 0x000fe40002800000 */
[C---:B------:R-:W-:Y:S02]  /*4fb0*/  ISETP.GT.AND P6, PT, R9.reuse, 0x11, PT ;  /* 0x000000110900780c */ /* 0x040fe40003fc4270 */
[----:B------:R-:W-:Y:S02]  /*4fc0*/  FSEL R32, R32, -INF , P4 ;  /* 0xff80000020207808 */ /* 0x000fe40002000000 */
[----:B------:R-:W-:Y:S02]  /*4fd0*/  ISETP.GT.AND P5, PT, R9, 0x18, PT ;  /* 0x000000180900780c */ /* 0x000fe40003fa4270 */
[----:B------:R-:W-:-:S02]  /*4fe0*/  FSEL R33, R33, -INF , P6 ;  /* 0xff80000021217808 */ /* 0x000fc40003000000 */
[C---:B------:R-:W-:Y:S02]  /*4ff0*/  ISETP.GT.AND P4, PT, R9.reuse, 0x19, PT ;  /* 0x000000190900780c */ /* 0x040fe40003f84270 */
[----:B------:R-:W-:Y:S02]  /*5000*/  FSEL R36, R36, -INF , P5 ;  /* 0xff80000024247808 */ /* 0x000fe40002800000 */
[----:B0-----:R-:W-:Y:S02]  /*5010*/  FMNMX.FTZ R15, R12, R15, !PT ;  /* 0x0000000f0c0f7209 */ /* 0x001fe40007810000 */
[----:B------:R-:W-:Y:S02]  /*5020*/  FMNMX.FTZ R12, R24, R5, !PT ;  /* 0x00000005180c7209 */ /* 0x000fe40007810000 */
[----:B------:R-:W-:Y:S01]  /*5030*/  ISETP.GT.AND P6, PT, R9, 0x20, PT ;  /* 0x000000200900780c */ /* 0x000fe20003fc4270 */
[----:B------:R-:W0:Y:S01]  /*5040*/  SHFL.BFLY PT, R4, R15, 0x1, 0x1f ;  /* 0x0c201f000f047f89 */ /* 0x000e2200000e0000 */
[----:B------:R-:W-:-:S02]  /*5050*/  FSEL R37, R37, -INF , P4 ;  /* 0xff80000025257808 */ /* 0x000fc40002000000 */
[C---:B------:R-:W-:Y:S02]  /*5060*/  ISETP.GT.AND P5, PT, R9.reuse, 0x21, PT ;  /* 0x000000210900780c */ /* 0x040fe40003fa4270 */
[----:B------:R-:W-:Y:S02]  /*5070*/  FSEL R40, R40, -INF , P6 ;  /* 0xff80000028287808 */ /* 0x000fe40003000000 */
[----:B------:R-:W-:Y:S02]  /*5080*/  ISETP.GT.AND P4, PT, R9, 0x28, PT ;  /* 0x000000280900780c */ /* 0x000fe40003f84270 */
[----:B------:R-:W-:Y:S02]  /*5090*/  FSEL R41, R41, -INF , P5 ;  /* 0xff80000029297808 */ /* 0x000fe40002800000 */
[----:B------:R-:W-:Y:S02]  /*50a0*/  ISETP.GT.AND P6, PT, R9, 0x29, PT ;  /* 0x000000290900780c */ /* 0x000fe40003fc4270 */
[----:B------:R-:W-:-:S02]  /*50b0*/  FSEL R44, R44, -INF , P4 ;  /* 0xff8000002c2c7808 */ /* 0x000fc40002000000 */
[----:B------:R-:W-:Y:S02]  /*50c0*/  ISETP.GT.AND P5, PT, R9, 0x30, PT ;  /* 0x000000300900780c */ /* 0x000fe40003fa4270 */
[----:B------:R-:W-:Y:S01]  /*50d0*/  FSEL R45, R45, -INF , P6 ;  /* 0xff8000002d2d7808 */ /* 0x000fe20003000000 */
[----:B------:R-:W-:Y:S02]  /*50e0*/  WARPGROUP.DEPBAR.LE gsb0, 0x0 ;  /* 0x00008000000079c5 */ /* 0x000fe40000010000 */
[----:B------:R-:W-:Y:S01]  /*50f0*/  WARPGROUP.ARRIVE ;  /* 0x00000000000079c5 */ /* 0x000fe20000000000 */
[----:B------:R-:W-:Y:S02]  /*5100*/  ISETP.GT.AND P4, PT, R9, 0x31, PT ;  /* 0x000000310900780c */ /* 0x000fe40003f84270 */
[----:B0-----:R-:W-:Y:S02]  /*5110*/  FMNMX.FTZ R4, R15, R4, !PT ;  /* 0x000000040f047209 */ /* 0x001fe40007810000 */
[----:B------:R-:W-:Y:S01]  /*5120*/  FSEL R48, R48, -INF , P5 ;  /* 0xff80000030307808 */ /* 0x000fe20002800000 */
[----:B------:R-:W-:Y:S01]  /*5130*/  HGMMA.64x128x16.F32.BF16 R88, R168, gdesc[UR4].tnspB, R88, gsb0 ;  /* 0x41e00004a8587df0 */ /* 0x000fe20008001858 */
[----:B------:R-:W-:Y:S01]  /*5140*/  UIADD3 UR6, UR11, 0x200, URZ ;  /* 0x000002000b067890 */ /* 0x000fe2000fffe03f */
[C---:B------:R-:W-:Y:S01]  /*5150*/  FMUL.FTZ R8, R4.reuse, UR10 ;  /* 0x0000000a04087c20 */ /* 0x040fe20008410000 */
[----:B------:R-:W-:Y:S01]  /*5160*/  UMOV UR7, 0x40000040 ;  /* 0x4000004000077882 */ /* 0x000fe20000000000 */
[----:B------:R-:W-:-:S02]  /*5170*/  FSETP.NEU.FTZ.AND P3, PT, R4, -INF , PT ;  /* 0xff8000000400780b */ /* 0x000fc40003f7d000 */
[----:B------:R-:W-:Y:S02]  /*5180*/  ISETP.GT.AND P6, PT, R9, 0x38, PT ;  /* 0x000000380900780c */ /* 0x000fe40003fc4270 */
[----:B------:R-:W-:Y:S02]  /*5190*/  FSEL R8, R8, RZ, P3 ;  /* 0x000000ff08087208 */ /* 0x000fe40001800000 */
[----:B------:R-:W-:Y:S02]  /*51a0*/  FSEL R49, R49, -INF , P4 ;  /* 0xff80000031317808 */ /* 0x000fe40002000000 */
[----:B------:R-:W-:Y:S01]  /*51b0*/  ISETP.GT.AND P5, PT, R9, 0x39, PT ;  /* 0x000000390900780c */ /* 0x000fe20003fa4270 */
        /* <DEDUP_REMOVED lines=8> */
[----:B------:R-:W-:Y:S01]  /*5240*/  ISETP.GT.AND P4, PT, R9, 0x40, PT ;  /* 0x000000400900780c */ /* 0x000fe20003f84270 */
[--C-:B------:R-:W-:Y:S01]  /*5250*/  FFMA.FTZ R10, R27, UR10, -R8.reuse ;  /* 0x0000000a1b0a7c23 */ /* 0x100fe20008010808 */
[----:B------:R-:W-:Y:S01]  /*5260*/  FMNMX.FTZ R11, R29, R12, !PT ;  /* 0x0000000c1d0b7209 */ /* 0x000fe20007810000 */
[----:B------:R-:W-:Y:S01]  /*5270*/  MUFU.EX2 R181, R181 ;  /* 0x000000b500b57308 */ /* 0x000fe20000000800 */
        /* <DEDUP_REMOVED lines=11> */
[----:B------:R-:W-:Y:S01]  /*5330*/  FFMA.FTZ R11, R78, UR10, -R8 ;  /* 0x0000000a4e0b7c23 */ /* 0x000fe20008010808 */
[----:B------:R-:W-:-:S02]  /*5340*/  ISETP.GT.AND P5, PT, R9, 0x48, PT ;  /* 0x000000480900780c */ /* 0x000fc40003fa4270 */
[----:B------:R-:W-:Y:S01]  /*5350*/  FMNMX.FTZ R7, R37, R14, !PT ;  /* 0x0000000e25077209 */ /* 0x000fe20007810000 */
[----:B------:R-:W-:Y:S01]  /*5360*/  MUFU.EX2 R183, R183 ;  /* 0x000000b700b77308 */ /* 0x000fe20000000800 */
[----:B------:R-:W-:Y:S01]  /*5370*/  FSEL R57, R57, -INF , P6 ;  /* 0xff80000039397808 */ /* 0x000fe20003000000 */
[----:B------:R-:W-:Y:S01]  /*5380*/  FFMA.FTZ R14, R35, UR10, -R8 ;  /* 0x0000000a230e7c23 */ /* 0x000fe20008010808 */
[----:B------:R-:W-:Y:S02]  /*5390*/  FMNMX.FTZ R20, R40, R7, !PT ;  /* 0x0000000728147209 */ /* 0x000fe40007810000 */
[----:B------:R-:W-:Y:S02]  /*53a0*/  ISETP.GT.AND P4, PT, R9, 0x49, PT ;  /* 0x000000490900780c */ /* 0x000fe40003f84270 */
[----:B------:R-:W-:Y:S01]  /*53b0*/  FMNMX.FTZ R7, R41, R20, !PT ;  /* 0x0000001429077209 */ /* 0x000fe20007810000 */
[----:B------:R-:W-:Y:S01]  /*53c0*/  MUFU.EX2 R12, R12 ;  /* 0x0000000c000c7308 */ /* 0x000fe20000000800 */
[----:B------:R-:W-:-:S02]  /*53d0*/  FSEL R60, R60, -INF , P5 ;  /* 0xff8000003c3c7808 */ /* 0x000fc40002800000 */
[----:B------:R-:W-:Y:S02]  /*53e0*/  FMNMX.FTZ R20, R44, R7, !PT ;  /* 0x000000072c147209 */ /* 0x000fe40007810000 */
[----:B------:R-:W-:Y:S02]  /*53f0*/  ISETP.GT.AND P6, PT, R9, 0x50, PT ;  /* 0x000000500900780c */ /* 0x000fe40003fc4270 */
[----:B------:R-:W-:Y:S01]  /*5400*/  FMNMX.FTZ R7, R45, R20, !PT ;  /* 0x000000142d077209 */ /* 0x000fe20007810000 */
[----:B------:R-:W-:Y:S01]  /*5410*/  MUFU.EX2 R177, R177 ;  /* 0x000000b100b17308 */ /* 0x000fe20000000800 */
[----:B------:R-:W-:Y:S01]  /*5420*/  FSEL R61, R61, -INF , P4 ;  /* 0xff8000003d3d7808 */ /* 0x000fe20002000000 */
[----:B------:R-:W-:Y:S01]  /*5430*/  FFMA.FTZ R20, R39, UR10, -R8 ;  /* 0x0000000a27147c23 */ /* 0x000fe20008010808 */
[----:B------:R-:W-:Y:S02]  /*5440*/  FMNMX.FTZ R26, R48, R7, !PT ;  /* 0x00000007301a7209 */ /* 0x000fe40007810000 */
[----:B------:R-:W-:-:S02]  /*5450*/  ISETP.GT.AND P5, PT, R9, 0x51, PT ;  /* 0x000000510900780c */ /* 0x000fc40003fa4270 */
[----:B------:R-:W-:Y:S01]  /*5460*/  FMNMX.FTZ R7, R49, R26, !PT ;  /* 0x0000001a31077209 */ /* 0x000fe20007810000 */
[----:B------:R-:W-:Y:S01]  /*5470*/  MUFU.EX2 R14, R14 ;  /* 0x0000000e000e7308 */ /* 0x000fe20000000800 */
[----:B------:R-:W-:Y:S02]  /*5480*/  FSEL R64, R64, -INF , P6 ;  /* 0xff80000040407808 */ /* 0x000fe40003000000 */
[----:B------:R-:W-:Y:S02]  /*5490*/  FMNMX.FTZ R26, R52, R7, !PT ;  /* 0x00000007341a7209 */ /* 0x000fe40007810000 */
[----:B------:R-:W-:Y:S02]  /*54a0*/  ISETP.GT.AND P4, PT, R9, 0x58, PT ;  /* 0x000000580900780c */ /* 0x000fe40003f84270 */
[----:B------:R-:W-:Y:S01]  /*54b0*/  FMNMX.FTZ R7, R53, R26, !PT ;  /* 0x0000001a35077209 */ /* 0x000fe20007810000 */
[----:B------:R-:W-:Y:S01]  /*54c0*/  FFMA.FTZ R26, R43, UR10, -R8 ;  /* 0x0000000a2b1a7c23 */ /* 0x000fe20008010808 */
[----:B------:R-:W-:Y:S01]  /*54d0*/  FSEL R65, R65, -INF , P5 ;  /* 0xff80000041417808 */ /* 0x000fe20002800000 */
[----:B------:R-:W-:Y:S01]  /*54e0*/  MUFU.EX2 R179, R179 ;  /* 0x000000b300b37308 */ /* 0x000fe20000000800 */
[----:B------:R-:W-:-:S02]  /*54f0*/  FMNMX.FTZ R30, R56, R7, !PT ;  /* 0x00000007381e7209 */ /* 0x000fc40007810000 */
[----:B------:R-:W-:Y:S02]  /*5500*/  ISETP.GT.AND P6, PT, R9, 0x59, PT ;  /* 0x000000590900780c */ /* 0x000fe40003fc4270 */
[----:B------:R-:W-:Y:S02]  /*5510*/  FMNMX.FTZ R7, R57, R30, !PT ;  /* 0x0000001e39077209 */ /* 0x000fe40007810000 */
[----:B------:R-:W-:Y:S01]  /*5520*/  FSEL R68, R68, -INF , P4 ;  /* 0xff80000044447808 */ /* 0x000fe20002000000 */
[----:B------:R-:W-:Y:S01]  /*5530*/  MUFU.EX2 R20, R20 ;  /* 0x0000001400147308 */ /* 0x000fe20000000800 */
        /* <DEDUP_REMOVED lines=19> */
[----:B------:R-:W-:Y:S02]  /*5670*/  FSEL R76, R76, -INF , P6 ;  /* 0xff8000004c4c7808 */ /* 0x000fe40003000000 */
        /* <DEDUP_REMOVED lines=8> */
[----:B------:R-:W-:Y:S01]  /*5700*/  FMNMX.FTZ R7, R77, R38, !PT ;  /* 0x000000264d077209 */ /* 0x000fe20007810000 */
[----:B------:R-:W-:Y:S01]  /*5710*/  FFMA.FTZ R38, R55, UR10, -R8 ;  /* 0x0000000a37267c23 */ /* 0x000fe20008010808 */
[----:B------:R-:W-:Y:S02]  /*5720*/  ISETP.GT.AND P5, PT, R9, 0x78, PT ;  /* 0x000000780900780c */ /* 0x000fe40003fa4270 */
[----:B------:R-:W-:Y:S01]  /*5730*/  FSEL R81, R81, -INF , P6 ;  /* 0xff80000051517808 */ /* 0x000fe20003000000 */
[----:B------:R-:W-:Y:S01]  /*5740*/  MUFU.EX2 R46, R46 ;  /* 0x0000002e002e7308 */ /* 0x000fe20000000800 */
[----:B------:R-:W-:-:S02]  /*5750*/  FMNMX.FTZ R42, R80, R7, !PT ;  /* 0x00000007502a7209 */ /* 0x000fc40007810000 */
[----:B------:R-:W-:Y:S01]  /*5760*/  ISETP.GT.AND P4, PT, R9, 0x79, PT ;  /* 0x000000790900780c */ /* 0x000fe20003f84270 */
[--C-:B------:R-:W-:Y:S01]  /*5770*/  FFMA.FTZ R9, R74, UR10, -R8.reuse ;  /* 0x0000000a4a097c23 */ /* 0x100fe20008010808 */
[----:B------:R-:W-:Y:S02]  /*5780*/  FSEL R84, R84, -INF , P5 ;  /* 0xff80000054547808 */ /* 0x000fe40002800000 */
[----:B------:R-:W-:Y:S01]  /*5790*/  FMNMX.FTZ R7, R81, R42, !PT ;  /* 0x0000002a51077209 */ /* 0x000fe20007810000 */
[----:B------:R-:W-:Y:S01]  /*57a0*/  MUFU.EX2 R38, R38 ;  /* 0x0000002600267308 */ /* 0x000fe20000000800 */
[----:B------:R-:W-:Y:S02]  /*57b0*/  FSEL R85, R85, -INF , P4 ;  /* 0xff80000055557808 */ /* 0x000fe40002000000 */
[----:B------:R-:W-:Y:S01]  /*57c0*/  FMNMX.FTZ R42, R84, R7, !PT ;  /* 0x00000007542a7209 */ /* 0x000fe20007810000 */
[----:B------:R-:W-:Y:S02]  /*57d0*/  WARPGROUP.DEPBAR.LE gsb0, 0x0 ;  /* 0x00008000000079c5 */ /* 0x000fe40000010000 */
[----:B------:R-:W-:Y:S01]  /*57e0*/  WARPGROUP.ARRIVE ;  /* 0x00000000000079c5 */ /* 0x000fe20000000000 */
[----:B------:R-:W-:Y:S01]  /*57f0*/  FMNMX.FTZ R7, R85, R42, !PT ;  /* 0x0000002a55077209 */ /* 0x000fe20007810000 */
[--C-:B------:R-:W-:Y:S01]  /*5800*/  FFMA.FTZ R169, R50, UR10, -R8.reuse ;  /* 0x0000000a32a97c23 */ /* 0x100fe20008010808 */
[--C-:B------:R-:W-:Y:S01]  /*5810*/  FFMA.FTZ R171, R54, UR10, -R8.reuse ;  /* 0x0000000a36ab7c23 */ /* 0x100fe20008010808 */
[--C-:B------:R-:W-:Y:S01]  /*5820*/  FFMA.FTZ R42, R59, UR10, -R8.reuse ;  /* 0x0000000a3b2a7c23 */ /* 0x100fe20008010808 */
[--C-:B------:R-:W-:Y:S01]  /*5830*/  FFMA.FTZ R54, R63, UR10, -R8.reuse ;  /* 0x0000000a3f367c23 */ /* 0x100fe20008010808 */
[----:B------:R-:W-:Y:S01]  /*5840*/  HGMMA.64x128x16.F32.BF16 R88, R152, gdesc[UR4].tnspB, R88, gsb0 ;  /* 0x41e0000498587df0 */ /* 0x000fe20008001858 */
[----:B------:R-:W-:Y:S01]  /*5850*/  UIADD3 UR6, UR11, 0x280, URZ ;  /* 0x000002800b067890 */ /* 0x000fe2000fffe03f */
[----:B------:R-:W0:Y:S01]  /*5860*/  SHFL.BFLY PT, R50, R7, 0x2, 0x1f ;  /* 0x0c401f0007327f89 */ /* 0x000e2200000e0000 */
[----:B------:R-:W-:Y:S01]  /*5870*/  UMOV UR7, 0x40000040 ;  /* 0x4000004000077882 */ /* 0x000fe20000000000 */
[----:B------:R-:W-:Y:S08]  /*5880*/  MUFU.EX2 R169, R169 ;  /* 0x000000a900a97308 */ /* 0x000ff00000000800 */
[----:B------:R-:W-:Y:S08]  /*5890*/  MUFU.EX2 R171, R171 ;  /* 0x000000ab00ab7308 */ /* 0x000ff00000000800 */
[----:B------:R-:W-:Y:S01]  /*58a0*/  MUFU.EX2 R42, R42 ;  /* 0x0000002a002a7308 */ /* 0x000fe20000000800 */
[----:B0-----:R-:W-:Y:S01]  /*58b0*/  FMNMX.FTZ R13, R7, R50, !PT ;  /* 0x00000032070d7209 */ /* 0x001fe20007810000 */
[----:B------:R-:W-:-:S06]  /*58c0*/  FFMA.FTZ R50, R71, UR10, -R8 ;  /* 0x0000000a47327c23 */ /* 0x000fcc0008010808 */
        /* <DEDUP_REMOVED lines=22> */
[----:B------:R-:W0:Y:S03]  /*5a30*/  SHFL.BFLY PT, R66, R13, 0x1, 0x1f ;  /* 0x0c201f000d427f89 */ /* 0x000e2600000e0000 */
[----:B------:R-:W-:Y:S01]  /*5a40*/  HGMMA.64x128x16.F32.BF16 R88, R160, gdesc[UR4].tnspB, R88, gsb0 ;  /* 0x41e00004a0587df0 */ /* 0x000fe20008001858 */
[----:B------:R-:W-:Y:S01]  /*5a50*/  UIADD3 UR6, UR11, 0x380, URZ ;  /* 0x000003800b067890 */ /* 0x000fe2000fffe03f */
[----:B------:R-:W-:Y:S01]  /*5a60*/  MUFU.EX2 R157, R157 ;  /* 0x0000009d009d7308 */ /* 0x000fe20000000800 */
[----:B------:R-:W-:-:S07]  /*5a70*/  UMOV UR7, 0x40000040 ;  /* 0x4000004000077882 */ /* 0x000fce0000000000 */
[----:B------:R-:W-:Y:S01]  /*5a80*/  MUFU.EX2 R159, R159 ;  /* 0x0000009f009f7308 */ /* 0x000fe20000000800 */
[----:B0-----:R-:W-:Y:S01]  /*5a90*/  FMNMX.FTZ R7, R13, R66, !PT ;  /* 0x000000420d077209 */ /* 0x001fe20007810000 */
[--C-:B------:R-:W-:Y:S01]  /*5aa0*/  FFMA.FTZ R13, R82, UR10, -R8.reuse ;  /* 0x0000000a520d7c23 */ /* 0x100fe20008010808 */
[--C-:B------:R-:W-:Y:S01]  /*5ab0*/  FFMA.FTZ R66, R83, UR10, -R8.reuse ;  /* 0x0000000a53427c23 */ /* 0x100fe20008010808 */
[----:B------:R-:W-:Y:S01]  /*5ac0*/  FFMA.FTZ R8, R87, UR10, -R8 ;  /* 0x0000000a57087c23 */ /* 0x000fe20008010808 */
[C---:B------:R-:W-:Y:S01]  /*5ad0*/  FSETP.NEU.FTZ.AND P4, PT, R7.reuse, -INF , PT ;  /* 0xff8000000700780b */ /* 0x040fe20003f9d000 */
[----:B------:R-:W-:Y:S02]  /*5ae0*/  FMUL.FTZ R21, R7, UR10 ;  /* 0x0000000a07157c20 */ /* 0x000fe40008410000 */
[----:B------:R-:W-:Y:S03]  /*5af0*/  MUFU.EX2 R13, R13 ;  /* 0x0000000d000d7308 */ /* 0x000fe60000000800 */
[----:B------:R-:W-:-:S05]  /*5b00*/  FSEL R21, R21, RZ, P4 ;  /* 0x000000ff15157208 */ /* 0x000fca0002000000 */
[--C-:B------:R-:W-:Y:S01]  /*5b10*/  FFMA.FTZ R27, R29, UR10, -R21.reuse ;  /* 0x0000000a1d1b7c23 */ /* 0x100fe20008010815 */
[--C-:B------:R-:W-:Y:S01]  /*5b20*/  FFMA.FTZ R29, R33, UR10, -R21.reuse ;  /* 0x0000000a211d7c23 */ /* 0x100fe20008010815 */
[--C-:B------:R-:W-:Y:S01]  /*5b30*/  FFMA.FTZ R33, R41, UR10, -R21.reuse ;  /* 0x0000000a29217c23 */ /* 0x100fe20008010815 */
[----:B------:R-:W-:Y:S01]  /*5b40*/  FSEL R41, R4, RZ, P3 ;  /* 0x000000ff04297208 */ /* 0x000fe20001800000 */
[--C-:B------:R-:W-:Y:S01]  /*5b50*/  FFMA.FTZ R180, R24, UR10, -R21.reuse ;  /* 0x0000000a18b47c23 */ /* 0x100fe20008010815 */
[--C-:B------:R-:W-:Y:S01]  /*5b60*/  FFMA.FTZ R182, R28, UR10, -R21.reuse ;  /* 0x0000000a1cb67c23 */ /* 0x100fe20008010815 */
[----:B------:R-:W-:Y:S02]  /*5b70*/  IMAD.U32 R28, RZ, RZ, UR46 ;  /* 0x0000002eff1c7e24 */ /* 0x000fe4000f8e00ff */
[--C-:B------:R-:W-:Y:S01]  /*5b80*/  FFMA.FTZ R25, R25, UR10, -R21.reuse ;  /* 0x0000000a19197c23 */ /* 0x100fe20008010815 */
[----:B------:R-:W-:Y:S01]  /*5b90*/  FADD.FTZ R41, -R41, R6 ;  /* 0x0000000629297221 */ /* 0x000fe20000010100 */
[----:B------:R-:W-:Y:S01]  /*5ba0*/  FSEL R6, R7, RZ, P4 ;  /* 0x000000ff07067208 */ /* 0x000fe20002000000 */
[----:B------:R-:W-:Y:S01]  /*5bb0*/  MUFU.EX2 R180, R180 ;  /* 0x000000b400b47308 */ /* 0x000fe20000000800 */
[----:B------:R-:W-:Y:S01]  /*5bc0*/  @!P1 LEA R28, R28, UR41, 0x3 ;  /* 0x000000291c1c9c11 */ /* 0x000fe2000f8e18ff */
[----:B------:R-:W-:Y:S01]  /*5bd0*/  FMUL.FTZ R41, R41, UR10 ;  /* 0x0000000a29297c20 */ /* 0x000fe20008410000 */
[----:B------:R-:W-:Y:S01]  /*5be0*/  FFMA.FTZ R176, R32, UR10, -R21 ;  /* 0x0000000a20b07c23 */ /* 0x000fe20008010815 */
[----:B------:R-:W-:Y:S01]  /*5bf0*/  FADD.FTZ R5, -R6, R5 ;  /* 0x0000000506057221 */ /* 0x000fe20000010100 */
[----:B------:R-:W-:Y:S01]  /*5c00*/  IADD3 R24, -R220, 0xb, RZ ;  /* 0x0000000bdc187810 */ /* 0x000fe20007ffe1ff */
[----:B------:R-:W-:-:S02]  /*5c10*/  @!P1 VIADD R28, R28, 0x28840 ;  /* 0x000288401c1c9836 */ /* 0x000fc40000000000 */
[--C-:B------:R-:W-:Y:S01]  /*5c20*/  FFMA.FTZ R178, R36, UR10, -R21.reuse ;  /* 0x0000000a24b27c23 */ /* 0x100fe20008010815 */
[----:B------:R-:W-:Y:S01]  /*5c30*/  FMUL.FTZ R5, R5, UR10 ;  /* 0x0000000a05057c20 */ /* 0x000fe20008410000 */
[----:B------:R-:W0:Y:S01]  /*5c40*/  MUFU.EX2 R6, R41 ;  /* 0x0000002900067308 */ /* 0x000e220000000800 */
[--C-:B------:R-:W-:Y:S01]  /*5c50*/  FFMA.FTZ R35, R45, UR10, -R21.reuse ;  /* 0x0000000a2d237c23 */ /* 0x100fe20008010815 */
[----:B------:R-:W-:Y:S01]  /*5c60*/  @!P1 PRMT R28, RZ, 0x654, R28 ;  /* 0x00000654ff1c9816 */ /* 0x000fe2000000001c */
        /* <DEDUP_REMOVED lines=15> */
[----:B------:R-:W-:Y:S01]  /*5d60*/  F2FP.BF16.F32.PACK_AB R181, R10, R181 ;  /* 0x000000b50ab5723e */ /* 0x000fe200000010ff */
        /* <DEDUP_REMOVED lines=8> */
[----:B------:R-:W-:Y:S01]  /*5df0*/  FFMA.FTZ R84, R84, UR10, -R21 ;  /* 0x0000000a54547c23 */ /* 0x000fe20008010815 */
[----:B------:R-:W-:-:S02]  /*5e00*/  IMAD.U32 R32, RZ, RZ, UR57 ;  /* 0x00000039ff207e24 */ /* 0x000fc4000f8e00ff */
[----:B------:R-:W-:Y:S01]  /*5e10*/  FADD.FTZ R0, R12, R43 ;  /* 0x0000002b0c007221 */ /* 0x000fe20000010000 */
[----:B------:R-:W-:Y:S01]  /*5e20*/  FFMA.FTZ R43, R65, UR10, -R21 ;  /* 0x0000000a412b7c23 */ /* 0x000fe20008010815 */
[----:B------:R-:W-:Y:S01]  /*5e30*/  PLOP3.LUT P3, PT, PT, PT, UP1, 0x80, 0x0 ;  /* 0x000000000000781c */ /* 0x000fe20003f6f018 */
[----:B------:R-:W-:Y:S01]  /*5e40*/  MUFU.EX2 R27, R27 ;  /* 0x0000001b001b7308 */ /* 0x000fe20000000800 */
[----:B------:R-:W-:Y:S01]  /*5e50*/  @!P1 LEA R32, R32, UR41, 0x3 ;  /* 0x0000002920209c11 */ /* 0x000fe2000f8e18ff */
[----:B------:R-:W-:Y:S01]  /*5e60*/  UMOV UR57, UR46 ;  /* 0x0000002e00397c82 */ /* 0x000fe20008000000 */
        /* <DEDUP_REMOVED lines=8> */
[----:B------:R-:W-:-:S05]  /*5ef0*/  WARPGROUP.ARRIVE ;  /* 0x00000000000079c5 */ /* 0x000fca0000000000 */
[----:B------:R-:W-:Y:S01]  /*5f00*/  MUFU.EX2 R174, R174 ;  /* 0x000000ae00ae7308 */ /* 0x000fe20000000800 */
[----:B------:R-:W-:Y:S01]  /*5f10*/  FFMA.FTZ R160, R72, UR10, -R21 ;  /* 0x0000000a48a07c23 */ /* 0x000fe20008010815 */
[----:B------:R-:W-:Y:S02]  /*5f20*/  F2FP.BF16.F32.PACK_AB R161, R58, R9 ;  /* 0x000000093aa1723e */ /* 0x000fe400000010ff */
[----:B------:R-:W-:Y:S01]  /*5f30*/  F2FP.BF16.F32.PACK_AB R163, R62, R11 ;  /* 0x0000000b3ea3723e */ /* 0x000fe200000010ff */
[----:B------:R-:W-:Y:S03]  /*5f40*/  HGMMA.64x128x16.F32.BF16 R88, R164, gdesc[UR4].tnspB, R88, gsb0 ;  /* 0x41e00004a4587df0 */ /* 0x000fe60008001858 */
        /* <DEDUP_REMOVED lines=18> */
[----:B------:R-:W-:Y:S01]  /*6070*/  MUFU.EX2 R81, R81 ;  /* 0x0000005100517308 */ /* 0x000fe20000000800 */
[----:B------:R-:W-:Y:S02]  /*6080*/  WARPGROUP.DEPBAR.LE gsb0, 0x0 ;  /* 0x00008000000079c5 */ /* 0x000fe40000010000 */
[----:B------:R0:W-:Y:S06]  /*6090*/  BAR.ARV R24, 0x100 ;  /* 0x000400180000751d */ /* 0x0001ec0000002000 */
        /* <DEDUP_REMOVED lines=8> */
[----:B-1----:R-:W-:Y:S01]  /*6120*/  FFMA.FTZ R28, R5, R3, R180 ;  /* 0x00000003051c7223 */ /* 0x002fe200000100b4 */
[----:B------:R-:W-:Y:S01]  /*6130*/  FFMA.FTZ R3, R61, UR10, -R21 ;  /* 0x0000000a3d037c23 */ /* 0x000fe20008010815 */
[C---:B------:R-:W-:Y:S01]  /*6140*/  F2FP.BF16.F32.PACK_AB R180, R25.reuse, R180 ;  /* 0x000000b419b4723e */ /* 0x040fe200000010ff */
[----:B------:R-:W-:Y:S01]  /*6150*/  MUFU.EX2 R8, R8 ;  /* 0x0000000800087308 */ /* 0x000fe20000000800 */
[----:B------:R-:W-:Y:S01]  /*6160*/  FADD.FTZ R45, R25, R28 ;  /* 0x0000001c192d7221 */ /* 0x000fe20000010000 */
[----:B------:R-:W-:-:S02]  /*6170*/  @!P1 VIADD R28, R32, 0x28860 ;  /* 0x00028860201c9836 */ /* 0x000fc40000000000 */
[-C--:B------:R-:W-:Y:S01]  /*6180*/  FMUL.FTZ R100, R100, R5.reuse ;  /* 0x0000000564647220 */ /* 0x080fe20000410000 */
[-C--:B------:R-:W-:Y:S01]  /*6190*/  FMUL.FTZ R101, R101, R5.reuse ;  /* 0x0000000565657220 */ /* 0x080fe20000410000 */
[----:B0-----:R-:W-:Y:S01]  /*61a0*/  FADD.FTZ R24, R182, R45 ;  /* 0x0000002db6187221 */ /* 0x001fe20000010000 */
[C---:B------:R-:W-:Y:S01]  /*61b0*/  F2FP.BF16.F32.PACK_AB R182, R27.reuse, R182 ;  /* 0x000000b61bb6723e */ /* 0x040fe200000010ff */
[-C--:B------:R-:W-:Y:S01]  /*61c0*/  FMUL.FTZ R104, R104, R5.reuse ;  /* 0x0000000568687220 */ /* 0x080fe20000410000 */
[----:B------:R-:W0:Y:S01]  /*61d0*/  MUFU.EX2 R3, R3 ;  /* 0x0000000300037308 */ /* 0x000e220000000800 */
[----:B------:R-:W-:Y:S01]  /*61e0*/  FADD.FTZ R45, R27, R24 ;  /* 0x000000181b2d7221 */ /* 0x000fe20000010000 */
[----:B------:R-:W-:Y:S01]  /*61f0*/  @!P1 PRMT R28, RZ, 0x654, R28 ;  /* 0x00000654ff1c9816 */ /* 0x000fe2000000001c */
[-C--:B------:R-:W-:Y:S01]  /*6200*/  FMUL.FTZ R105, R105, R5.reuse ;  /* 0x0000000569697220 */ /* 0x080fe20000410000 */
[-C--:B------:R-:W-:Y:S01]  /*6210*/  FMUL.FTZ R108, R108, R5.reuse ;  /* 0x000000056c6c7220 */ /* 0x080fe20000410000 */
[----:B------:R-:W-:Y:S01]  /*6220*/  FADD.FTZ R24, R176, R45 ;  /* 0x0000002db0187221 */ /* 0x000fe20000010000 */
[----:B------:R-:W-:Y:S01]  /*6230*/  FADD.FTZ R45, R177, R0 ;  /* 0x00000000b12d7221 */ /* 0x000fe20000010000 */
[----:B------:R1:W-:Y:S01]  /*6240*/  @!P1 SYNCS.ARRIVE.TRANS64.RED.A1T0 RZ, [R28+URZ], RZ ;  /* 0x000000ff1cff99a7 */ /* 0x0003e2000810043f */
[-C--:B------:R-:W-:Y:S01]  /*6250*/  FMUL.FTZ R109, R109, R5.reuse ;  /* 0x000000056d6d7220 */ /* 0x080fe20000410000 */
[----:B------:R-:W-:Y:S01]  /*6260*/  FADD.FTZ R47, R29, R24 ;  /* 0x000000181d2f7221 */ /* 0x000fe20000010000 */
[----:B------:R-:W-:Y:S01]  /*6270*/  FADD.FTZ R0, R14, R45 ;  /* 0x0000002d0e007221 */ /* 0x000fe20000010000 */
[--C-:B------:R-:W-:Y:S01]  /*6280*/  FFMA.FTZ R45, R69, UR10, -R21.reuse ;  /* 0x0000000a452d7c23 */ /* 0x100fe20008010815 */
[----:B------:R-:W-:Y:S01]  /*6290*/  FFMA.FTZ R21, R85, UR10, -R21 ;  /* 0x0000000a55157c23 */ /* 0x000fe20008010815 */
        /* <DEDUP_REMOVED lines=9> */
[----:B------:R-:W-:Y:S01]  /*6330*/  FADD.FTZ R47, R173, R0 ;  /* 0x00000000ad2f7221 */ /* 0x000fe20000010000 */
[-C--:B------:R-:W-:Y:S01]  /*6340*/  FMUL.FTZ R117, R117, R5.reuse ;  /* 0x0000000575757220 */ /* 0x080fe20000410000 */
[-C--:B------:R-:W-:Y:S01]  /*6350*/  FMUL.FTZ R120, R120, R5.reuse ;  /* 0x0000000578787220 */ /* 0x080fe20000410000 */
[----:B------:R-:W-:Y:S01]  /*6360*/  FADD.FTZ R49, R33, R24 ;  /* 0x0000001821317221 */ /* 0x000fe20000010000 */
[----:B------:R-:W-:Y:S01]  /*6370*/  FADD.FTZ R0, R26, R47 ;  /* 0x0000002f1a007221 */ /* 0x000fe20000010000 */
[----:B------:R-:W3:Y:S01]  /*6380*/  MUFU.EX2 R21, R21 ;  /* 0x0000001500157308 */ /* 0x000ee20000000800 */
        /* <DEDUP_REMOVED lines=32> */
[----:B------:R-:W-:Y:S01]  /*6590*/  FMUL.FTZ R91, R91, R6 ;  /* 0x000000065b5b7220 */ /* 0x000fe20000410000 */
[----:B------:R-:W-:Y:S01]  /*65a0*/  FADD.FTZ R10, R154, R27 ;  /* 0x0000001b9a0a7221 */ /* 0x000fe20000010000 */
[----:B------:R-:W-:Y:S01]  /*65b0*/  FADD.FTZ R25, R155, R0 ;  /* 0x000000009b197221 */ /* 0x000fe20000010000 */
[C---:B0-----:R-:W-:Y:S01]  /*65c0*/  F2FP.BF16.F32.PACK_AB R154, R3.reuse, R154 ;  /* 0x0000009a039a723e */ /* 0x041fe200000010ff */
        /* <DEDUP_REMOVED lines=17> */
[----:B--2---:R-:W-:Y:S01]  /*66e0*/  FADD.FTZ R27, R45, R10 ;  /* 0x0000000a2d1b7221 */ /* 0x004fe20000010000 */
        /* <DEDUP_REMOVED lines=37> */
[----:B---3--:R-:W-:Y:S01]  /*6940*/  FADD.FTZ R3, R21, R27 ;  /* 0x0000001b15037221 */ /* 0x008fe20000010000 */
        /* <DEDUP_REMOVED lines=26> */
[----:B-1----:R-:W-:Y:S06]  /*6af0*/  @P3 BRA `(.L_x_8560) ;  /* 0xffffffd400b83947 */ /* 0x002fec000383ffff */
.L_x_8551:
        /* <DEDUP_REMOVED lines=8> */
.L_x_8570:
        /* <DEDUP_REMOVED lines=9> */
.L_x_8563:
[----:B------:R-:W-:Y:S01]  /*6c10*/  ULEA UR6, UR46, UR41, 0x3 ;  /* 0x000000292e067291 */ /* 0x000fe2000f8e183f */
[----:B------:R-:W-:-:S05]  /*6c20*/  IMAD.U32 R4, RZ, RZ, UR47 ;  /* 0x0000002fff047e24 */ /* 0x000fca000f8e00ff */
[----:B------:R-:W-:-:S04]  /*6c30*/  SHF.L.U32 R4, R4, 0x1f, RZ ;  /* 0x0000001f04047819 */ /* 0x000fc800000006ff */
[----:B------:R0:W1:Y:S01]  /*6c40*/  SYNCS.PHASECHK.TRANS64.TRYWAIT P2, [UR6+0x28830], R4 ;  /* 0x02883004ff0075a7 */ /* 0x0000620008040146 */
[----:B------:R-:W-:Y:S05]  /*6c50*/  @!P0 BRA `(.L_x_8564) ;  /* 0x0000000000048947 */ /* 0x000fea0003800000 */
[----:B------:R-:W-:Y:S01]  /*6c60*/  BPT.TRAP 0x1 ;  /* 0x000000040000795c */ /* 0x000fe20000300000 */
.L_x_8564:
[----:B-1----:R-:W-:Y:S05]  /*6c70*/  @P2 BRA `(.L_x_8562) ;  /* 0x0000000000082947 */ /* 0x002fea0003800000 */
[----:B------:R-:W1:Y:S02]  /*6c80*/  SYNCS.PHASECHK.TRANS64.TRYWAIT P2, [UR6+0x28830], R4 ;  /* 0x02883004ff0075a7 */ /* 0x000e640008040146 */
[----:B-1----:R-:W-:Y:S05]  /*6c90*/  @!P2 BRA `(.L_x_8565) ;  /* 0x000000c40074a947 */ /* 0x002fea0003800000 */
.L_x_8562:
        /* <DEDUP_REMOVED lines=47> */
.L_x_8567:
[----:B------:R-:W-:Y:S01]  /*6f90*/  ULEA UR6, UR54, UR41, 0x3 ;  /* 0x0000002936067291 */ /* 0x000fe2000f8e183f */
[----:B------:R-:W-:-:S05]  /*6fa0*/  IMAD.U32 R4, RZ, RZ, UR55 ;  /* 0x00000037ff047e24 */ /* 0x000fca000f8e00ff */
[----:B------:R-:W-:-:S04]  /*6fb0*/  SHF.L.U32 R4, R4, 0x1f, RZ ;  /* 0x0000001f04047819 */ /* 0x000fc800000006ff */
[----:B------:R0:W1:Y:S01]  /*6fc0*/  SYNCS.PHASECHK.TRANS64.TRYWAIT P2, [UR6+0x28850], R4 ;  /* 0x02885004ff0075a7 */ /* 0x0000620008040146 */
[----:B------:R-:W-:Y:S05]  /*6fd0*/  @!P0 BRA `(.L_x_8568) ;  /* 0x0000000000048947 */ /* 0x000fea0003800000 */
[----:B------:R-:W-:Y:S01]  /*6fe0*/  BPT.TRAP 0x1 ;  /* 0x000000040000795c */ /* 0x000fe20000300000 */
.L_x_8568:
[----:B-1----:R-:W-:Y:S05]  /*6ff0*/  @P2 BRA `(.L_x_8566) ;  /* 0x0000000000082947 */ /* 0x002fea0003800000 */
[----:B------:R-:W1:Y:S02]  /*7000*/  SYNCS.PHASECHK.TRANS64.TRYWAIT P2, [UR6+0x28850], R4 ;  /* 0x02885004ff0075a7 */ /* 0x000e640008040146 */
[----:B-1----:R-:W-:Y:S05]  /*7010*/  @!P2 BRA `(.L_x_8569) ;  /* 0x000000c000aca947 */ /* 0x002fea0003800000 */
.L_x_8566:
[----:B------:R-:W-:Y:S01]  /*7020*/  UIADD3 UR6, UR41, 0x400, URZ ;  /* 0x0000040029067890 */ /* 0x000fe2000fffe03f */
[----:B------:R-:W-:Y:S01]  /*7030*/  WARPGROUP.ARRIVE ;  /* 0x00000000000079c5 */ /* 0x000fe20000000000 */
[----:B------:R-:W-:Y:S01]  /*7040*/  UMOV UR7, 0x40000040 ;  /* 0x4000004000077882 */ /* 0x000fe20000000000 */
[----:B01----:R-:W-:Y:S01]  /*7050*/  FMNMX.FTZ R4, R24, R6, !PT ;  /* 0x0000000618047209 */ /* 0x003fe20007810000 */
[----:B------:R-:W-:-:S03]  /*7060*/  USHF.R.U32.HI UR6, URZ, 0x4, UR6 ;  /* 0x000000043f067899 */ /* 0x000fc60008011606 */
[----:B------:R-:W0:Y:S01]  /*7070*/  S2R R220, SR_TID.X ;  /* 0x0000000000dc7919 */ /* 0x000e220000002100 */
[----:B------:R-:W-:Y:S01]  /*7080*/  UMOV UR10, UR53 ;  /* 0x00000035000a7c82 */ /* 0x000fe20008000000 */
[----:B------:R-:W-:Y:S01]  /*7090*/  FMNMX.FTZ R7, R25, R4, !PT ;  /* 0x0000000419077209 */ /* 0x000fe20007810000 */
[----:B------:R-:W-:Y:S02]  /*70a0*/  ULOP3.LUT UR6, UR6, 0x3fff, URZ, 0xc0, !UPT ;  /* 0x00003fff06067892 */ /* 0x000fe4000f8ec03f */
[----:B------:R-:W-:Y:S01]  /*70b0*/  UISETP.GT.AND UP0, UPT, UR58, UR40, UPT ;  /* 0x000000283a00728c */ /* 0x000fe2000bf04270 */
[----:B------:R-:W-:Y:S01]  /*70c0*/  FMNMX.FTZ R4, R28, R7, !PT ;  /* 0x000000071c047209 */ /* 0x000fe20007810000 */
[----:B------:R-:W-:Y:S02]  /*70d0*/  ULOP3.LUT UR6, UR6, 0x4000000, URZ, 0xfc, !UPT ;  /* 0x0400000006067892 */ /* 0x000fe4000f8efc3f */
[----:B------:R-:W-:Y:S01]  /*70e0*/  UIADD3 UR58, UR58, -0x1, URZ ;  /* 0xffffffff3a3a7890 */ /* 0x000fe2000fffe03f */
[----:B------:R-:W-:Y:S01]  /*70f0*/  FMNMX.FTZ R7, R29, R4, !PT ;  /* 0x000000041d077209 */ /* 0x000fe20007810000 */
[----:B------:R-:W-:Y:S01]  /*7100*/  ULEA UR11, UR54, UR6, 0xb ;  /* 0x00000006360b7291 */ /* 0x000fe2000f8e583f */
[----:B------:R-:W-:Y:S01]  /*7110*/  PLOP3.LUT P2, PT, PT, PT, UP0, 0x80, 0x0 ;  /* 0x000000000000781c */ /* 0x000fe20003f4f008 */
[----:B------:R-:W-:Y:S01]  /*7120*/  UMOV UR55, UR47 ;  /* 0x0000002f00377c82 */ /* 0x000fe20008000000 */
        /* <DEDUP_REMOVED lines=50> */
[C---:B------:R-:W-:Y:S01]  /*7450*/  FMUL.FTZ R20, R7.reuse, UR10 ;  /* 0x0000000a07147c20 */ /* 0x040fe20008410000 */
[----:B------:R-:W-:Y:S01]  /*7460*/  FMNMX.FTZ R4, R42, R13, !PT ;  /* 0x0000000d2a047209 */ /* 0x000fe20007810000 */
[----:B------:R-:W-:Y:S02]  /*7470*/  FADD.FTZ R6, -R7, R6 ;  /* 0x0000000607067221 */ /* 0x000fe40000010100 */
        /* <DEDUP_REMOVED lines=18> */
[----:B------:R-:W-:Y:S01]  /*75a0*/  FFMA.FTZ R85, R85, UR10, -R20 ;  /* 0x0000000a55557c23 */ /* 0x000fe20008010814 */
[----:B------:R-:W-:Y:S01]  /*75b0*/  FMUL.FTZ R6, R6, UR10 ;  /* 0x0000000a06067c20 */ /* 0x000fe20008410000 */
[----:B------:R-:W-:Y:S01]  /*75c0*/  MUFU.EX2 R9, R9 ;  /* 0x0000000900097308 */ /* 0x000fe20000000800 */
[----:B------:R-:W-:-:S04]  /*75d0*/  FMNMX.FTZ R4, R54, R15, !PT ;  /* 0x0000000f36047209 */ /* 0x000fc80007810000 */
[----:B------:R-:W-:-:S03]  /*75e0*/  FMNMX.FTZ R15, R55, R4, !PT ;  /* 0x00000004370f7209 */ /* 0x000fc60007810000 */
[----:B------:R-:W0:Y:S01]  /*75f0*/  MUFU.EX2 R6, R6 ;  /* 0x0000000600067308 */ /* 0x000e220000000800 */
[----:B------:R-:W-:-:S04]  /*7600*/  FMNMX.FTZ R4, R58, R15, !PT ;  /* 0x0000000f3a047209 */ /* 0x000fc80007810000 */
[----:B------:R-:W-:-:S03]  /*7610*/  FMNMX.FTZ R15, R59, R4, !PT ;  /* 0x000000043b0f7209 */ /* 0x000fc60007810000 */
[----:B------:R-:W1:Y:S01]  /*7620*/  MUFU.EX2 R180, R180 ;  /* 0x000000b400b47308 */ /* 0x000e620000000800 */
[----:B------:R-:W-:Y:S01]  /*7630*/  FMNMX.FTZ R4, R62, R15, !PT ;  /* 0x0000000f3e047209 */ /* 0x000fe20007810000 */
[--C-:B------:R-:W-:Y:S01]  /*7640*/  FFMA.FTZ R15, R49, UR10, -R20.reuse ;  /* 0x0000000a310f7c23 */ /* 0x100fe20008010814 */
[----:B------:R-:W-:Y:S02]  /*7650*/  FFMA.FTZ R49, R69, UR10, -R20 ;  /* 0x0000000a45317c23 */ /* 0x000fe40008010814 */
[----:B------:R-:W-:-:S03]  /*7660*/  FMNMX.FTZ R33, R63, R4, !PT ;  /* 0x000000043f217209 */ /* 0x000fc60007810000 */
[----:B------:R-:W2:Y:S01]  /*7670*/  MUFU.EX2 R182, R182 ;  /* 0x000000b600b67308 */ /* 0x000ea20000000800 */
[----:B------:R-:W-:Y:S01]  /*7680*/  FMNMX.FTZ R4, R66, R33, !PT ;  /* 0x0000002142047209 */ /* 0x000fe20007810000 */
[----:B0-----:R-:W-:-:S03]  /*7690*/  FFMA.FTZ R3, R6, R3, R9 ;  /* 0x0000000306037223 */ /* 0x001fc60000010009 */
[----:B------:R-:W-:-:S03]  /*76a0*/  FMNMX.FTZ R33, R67, R4, !PT ;  /* 0x0000000443217209 */ /* 0x000fc60007810000 */
[----:B------:R-:W0:Y:S01]  /*76b0*/  MUFU.EX2 R29, R29 ;  /* 0x0000001d001d7308 */ /* 0x000e220000000800 */
[----:B------:R-:W-:Y:S01]  /*76c0*/  FMNMX.FTZ R4, R70, R33, !PT ;  /* 0x0000002146047209 */ /* 0x000fe20007810000 */
[--C-:B------:R-:W-:Y:S01]  /*76d0*/  FFMA.FTZ R33, R53, UR10, -R20.reuse ;  /* 0x0000000a35217c23 */ /* 0x100fe20008010814 */
[--C-:B------:R-:W-:Y:S01]  /*76e0*/  FFMA.FTZ R53, R57, UR10, -R20.reuse ;  /* 0x0000000a39357c23 */ /* 0x100fe20008010814 */
[----:B------:R-:W-:Y:S01]  /*76f0*/  FFMA.FTZ R57, R77, UR10, -R20 ;  /* 0x0000000a4d397c23 */ /* 0x000fe20008010814 */
[----:B------:R-:W-:Y:S01]  /*7700*/  FMNMX.FTZ R37, R71, R4, !PT ;  /* 0x0000000447257209 */ /* 0x000fe20007810000 */
[C---:B-1----:R-:W-:Y:S01]  /*7710*/  FADD.FTZ R3, R180.reuse, R3 ;  /* 0x00000003b4037221 */ /* 0x042fe20000010000 */
[----:B------:R-:W-:Y:S01]  /*7720*/  F2FP.BF16.F32.PACK_AB R180, R180, R9 ;  /* 0x00000009b4b4723e */ /* 0x000fe200000010ff */
        /* <DEDUP_REMOVED lines=11> */
[--C-:B------:R-:W-:Y:S01]  /*77e0*/  FFMA.FTZ R37, R61, UR10, -R20.reuse ;  /* 0x0000000a3d257c23 */ /* 0x100fe20008010814 */
[----:B------:R-:W-:Y:S02]  /*77f0*/  FFMA.FTZ R61, R81, UR10, -R20 ;  /* 0x0000000a513d7c23 */ /* 0x000fe40008010814 */
[----:B------:R-:W-:-:S03]  /*7800*/  FMNMX.FTZ R4, R87, R4, !PT ;  /* 0x0000000457047209 */ /* 0x000fc60007810000 */
[----:B------:R-:W-:Y:S02]  /*7810*/  MUFU.EX2 R15, R15 ;  /* 0x0000000f000f7308 */ /* 0x000fe40000000800 */
[----:B------:R-:W1:Y:S06]  /*7820*/  SHFL.BFLY PT, R45, R4, 0x2, 0x1f ;  /* 0x0c401f00042d7f89 */ /* 0x000e6c00000e0000 */
[----:B------:R-:W-:Y:S08]  /*7830*/  MUFU.EX2 R33, R33 ;  /* 0x0000002100217308 */ /* 0x000ff00000000800 */
[----:B------:R-:W-:Y:S08]  /*7840*/  MUFU.EX2 R53, R53 ;  /* 0x0000003500357308 */ /* 0x000ff00000000800 */
[----:B------:R-:W-:Y:S01]  /*7850*/  MUFU.EX2 R37, R37 ;  /* 0x0000002500257308 */ /* 0x000fe20000000800 */
[----:B-1----:R-:W-:Y:S01]  /*7860*/  FMNMX.FTZ R14, R4, R45, !PT ;  /* 0x0000002d040e7209 */ /* 0x002fe20007810000 */
[----:B------:R-:W-:-:S02]  /*7870*/  WARPGROUP.DEPBAR.LE gsb0, 0x0 ;  /* 0x00008000000079c5 */ /* 0x000fc40000010000 */
[----:B------:R-:W-:Y:S01]  /*7880*/  WARPGROUP.ARRIVE ;  /* 0x00000000000079c5 */ /* 0x000fe20000000000 */
[--C-:B------:R-:W-:Y:S01]  /*7890*/  FFMA.FTZ R176, R32, UR10, -R20.reuse ;  /* 0x0000000a20b07c23 */ /* 0x100fe20008010814 */
[----:B------:R-:W1:Y:S01]  /*78a0*/  SHFL.BFLY PT, R65, R14, 0x1, 0x1f ;  /* 0x0c201f000e417f89 */ /* 0x000e6200000e0000 */
[--C-:B------:R-:W-:Y:S01]  /*78b0*/  FFMA.FTZ R178, R36, UR10, -R20.reuse ;  /* 0x0000000a24b27c23 */ /* 0x100fe20008010814 */
[----:B------:R-:W-:Y:S01]  /*78c0*/  FFMA.FTZ R45, R73, UR10, -R20 ;  /* 0x0000000a492d7c23 */ /* 0x000fe20008010814 */
[----:B------:R-:W-:Y:S01]  /*78d0*/  MUFU.EX2 R41, R41 ;  /* 0x0000002900297308 */ /* 0x000fe20000000800 */
[----:B------:R-:W-:Y:S01]  /*78e0*/  HGMMA.64x128x16.F32.BF16 R88, R172, gdesc[UR4].tnspB, R88, gsb0 ;  /* 0x41e00004ac587df0 */ /* 0x000fe20008001858 */
[----:B------:R-:W-:Y:S01]  /*78f0*/  UIADD3 UR6, UR11, 0x180, URZ ;  /* 0x000001800b067890 */ /* 0x000fe2000fffe03f */
[----:B------:R-:W-:-:S05]  /*7900*/  UMOV UR7, 0x40000040 ;  /* 0x4000004000077882 */ /* 0x000fca0000000000 */
[----:B------:R-:W-:Y:S08]  /*7910*/  MUFU.EX2 R176, R176 ;  /* 0x000000b000b07308 */ /* 0x000ff00000000800 */
[----:B------:R-:W-:Y:S01]  /*7920*/  MUFU.EX2 R178, R178 ;  /* 0x000000b200b27308 */ /* 0x000fe20000000800 */
[----:B-1----:R-:W-:-:S07]  /*7930*/  FMNMX.FTZ R4, R14, R65, !PT ;  /* 0x000000410e047209 */ /* 0x002fce0007810000 */
[----:B------:R-:W-:Y:S01]  /*7940*/  MUFU.EX2 R49, R49 ;  /* 0x0000003100317308 */ /* 0x000fe20000000800 */
[----:B------:R-:W-:-:S04]  /*7950*/  FMUL.FTZ R24, R4, UR10 ;  /* 0x0000000a04187c20 */ /* 0x000fc80008410000 */
[--C-:B------:R-:W-:Y:S01]  /*7960*/  FFMA.FTZ R181, R27, UR10, -R24.reuse ;  /* 0x0000000a1bb57c23 */ /* 0x100fe20008010818 */
[----:B------:R-:W-:Y:S02]  /*7970*/  IMAD.U32 R27, RZ, RZ, UR46 ;  /* 0x0000002eff1b7e24 */ /* 0x000fe4000f8e00ff */
[--C-:B------:R-:W-:Y:S01]  /*7980*/  FFMA.FTZ R183, R30, UR10, -R24.reuse ;  /* 0x0000000a1eb77c23 */ /* 0x100fe20008010818 */
[--C-:B------:R-:W-:Y:S01]  /*7990*/  FFMA.FTZ R177, R34, UR10, -R24.reuse ;  /* 0x0000000a22b17c23 */ /* 0x100fe20008010818 */
[--C-:B------:R-:W-:Y:S01]  /*79a0*/  FFMA.FTZ R28, R35, UR10, -R24.reuse ;  /* 0x0000000a231c7c23 */ /* 0x100fe20008010818 */
[--C-:B------:R-:W-:Y:S01]  /*79b0*/  FFMA.FTZ R179, R38, UR10, -R24.reuse ;  /* 0x0000000a26b37c23 */ /* 0x100fe20008010818 */
[----:B------:R-:W-:Y:S01]  /*79c0*/  @!P1 LEA R27, R27, UR41, 0x3 ;  /* 0x000000291b1b9c11 */ /* 0x000fe2000f8e18ff */
        /* <DEDUP_REMOVED lines=12> */
[----:B------:R-:W-:-:S04]  /*7a90*/  FFMA.FTZ R86, R86, UR10, -R24 ;  /* 0x0000000a56567c23 */ /* 0x000fc80008010818 */
        /* <DEDUP_REMOVED lines=17> */
[----:B--2---:R-:W-:Y:S01]  /*7bb0*/  FADD.FTZ R44, R182, R3 ;  /* 0x00000003b62c7221 */ /* 0x004fe20000010000 */
[--C-:B------:R-:W-:Y:S01]  /*7bc0*/  FFMA.FTZ R175, R46, UR10, -R24.reuse ;  /* 0x0000000a2eaf7c23 */ /* 0x100fe20008010818 */
[----:B------:R-:W-:Y:S01]  /*7bd0*/  HGMMA.64x128x16.F32.BF16 R88, R168, gdesc[UR4].tnspB, R88, gsb0 ;  /* 0x41e00004a8587df0 */ /* 0x000fe20008001858 */
[----:B------:R-:W-:Y:S01]  /*7be0*/  UIADD3 UR6, UR11, 0x200, URZ ;  /* 0x000002000b067890 */ /* 0x000fe2000fffe03f */
[----:B------:R-:W-:Y:S01]  /*7bf0*/  MUFU.EX2 R172, R172 ;  /* 0x000000ac00ac7308 */ /* 0x000fe20000000800 */
[----:B------:R-:W-:Y:S01]  /*7c00*/  UMOV UR7, 0x40000040 ;  /* 0x4000004000077882 */ /* 0x000fe20000000000 */
[----:B------:R-:W-:Y:S01]  /*7c10*/  FFMA.FTZ R40, R59, UR10, -R24 ;  /* 0x0000000a3b287c23 */ /* 0x000fe20008010818 */
[----:B0-----:R-:W-:-:S05]  /*7c20*/  F2FP.BF16.F32.PACK_AB R182, R29, R182 ;  /* 0x000000b61db6723e */ /* 0x001fca00000010ff */
        /* <DEDUP_REMOVED lines=41> */
[--C-:B------:R-:W-:Y:S01]  /*7ec0*/  FFMA.FTZ R157, R66, UR10, -R24.reuse ;  /* 0x0000000a429d7c23 */ /* 0x100fe20008010818 */
[--C-:B------:R-:W-:Y:S01]  /*7ed0*/  FFMA.FTZ R159, R70, UR10, -R24.reuse ;  /* 0x0000000a469f7c23 */ /* 0x100fe20008010818 */
[----:B------:R-:W-:Y:S01]  /*7ee0*/  HGMMA.64x128x16.F32.BF16 R88, R160, gdesc[UR4].tnspB, R88, gsb0 ;  /* 0x41e00004a0587df0 */ /* 0x000fe20008001858 */
[----:B------:R-:W-:Y:S01]  /*7ef0*/  UIADD3 UR6, UR11, 0x380, URZ ;  /* 0x000003800b067890 */ /* 0x000fe2000fffe03f */
[----:B------:R-:W-:Y:S01]  /*7f00*/  FMUL.FTZ R65, R20, UR10 ;  /* 0x0000000a14417c20 */ /* 0x000fe20008410000 */
[----:B------:R-:W-:Y:S01]  /*7f10*/  UMOV UR7, 0x40000040 ;  /* 0x4000004000077882 */ /* 0x000fe20000000000 */
[--C-:B------:R-:W-:Y:S01]  /*7f20*/  FFMA.FTZ R20, R26, UR10, -R24.reuse ;  /* 0x0000000a1a147c23 */ /* 0x100fe20008010818 */
[----:B------:R-:W-:Y:S01]  /*7f30*/  FFMA.FTZ R26, R31, UR10, -R24 ;  /* 0x0000000a1f1a7c23 */ /* 0x000fe20008010818 */
[----:B------:R-:W-:Y:S01]  /*7f40*/  @!P1 VIADD R31, R27, 0x28840 ;  /* 0x000288401b1f9836 */ /* 0x000fe20000000000 */
[----:B------:R-:W-:Y:S01]  /*7f50*/  IADD3 R27, -R220, 0xb, RZ ;  /* 0x0000000bdc1b7810 */ /* 0x000fe20007ffe1ff */
[----:B------:R-:W-:Y:S03]  /*7f60*/  MUFU.EX2 R65, R65 ;  /* 0x0000004100417308 */ /* 0x000fe60000000800 */
[----:B------:R-:W-:-:S05]  /*7f70*/  @!P1 PRMT R31, RZ, 0x654, R31 ;  /* 0x00000654ff1f9816 */ /* 0x000fca000000001f */
[----:B------:R-:W0:Y:S08]  /*7f80*/  MUFU.EX2 R20, R20 ;  /* 0x0000001400147308 */ /* 0x000e300000000800 */
[----:B------:R-:W1:Y:S08]  /*7f90*/  MUFU.EX2 R26, R26 ;  /* 0x0000001a001a7308 */ /* 0x000e700000000800 */
[----:B------:R-:W-:Y:S01]  /*7fa0*/  MUFU.EX2 R156, R156 ;  /* 0x0000009c009c7308 */ /* 0x000fe20000000800 */
[----:B0-----:R-:W-:-:S04]  /*7fb0*/  FFMA.FTZ R0, R65, R0, R20 ;  /* 0x0000000041007223 */ /* 0x001fc80000010014 */
[----:B------:R-:W-:Y:S01]  /*7fc0*/  FADD.FTZ R42, R181, R0 ;  /* 0x00000000b52a7221 */ /* 0x000fe20000010000 */
[----:B------:R-:W-:Y:S01]  /*7fd0*/  FFMA.FTZ R0, R63, UR10, -R24 ;  /* 0x0000000a3f007c23 */ /* 0x000fe20008010818 */
[----:B------:R-:W-:Y:S01]  /*7fe0*/  F2FP.BF16.F32.PACK_AB R181, R181, R20 ;  /* 0x00000014b5b5723e */ /* 0x000fe200000010ff */
[----:B------:R-:W-:Y:S01]  /*7ff0*/  MUFU.EX2 R157, R157 ;  /* 0x0000009d009d7308 */ /* 0x000fe20000000800 */
[----:B------:R-:W-:Y:S01]  /*8000*/  FADD.FTZ R3, R183, R42 ;  /* 0x0000002ab7037221 */ /* 0x000fe20000010000 */
[----:B-1----:R-:W-:-:S03]  /*8010*/  F2FP.BF16.F32.PACK_AB R183, R26, R183 ;  /* 0x000000b71ab7723e */ /* 0x002fc600000010ff */
[----:B------:R-:W-:-:S03]  /*8020*/  FADD.FTZ R42, R26, R3 ;  /* 0x000000031a2a7221 */ /* 0x000fc60000010000 */
[----:B------:R-:W-:Y:S01]  /*8030*/  MUFU.EX2 R0, R0 ;  /* 0x0000000000007308 */ /* 0x000fe20000000800 */
[----:B------:R-:W-:Y:S01]  /*8040*/  FADD.FTZ R3, R177, R42 ;  /* 0x0000002ab1037221 */ /* 0x000fe20000010000 */
[----:B------:R-:W-:Y:S01]  /*8050*/  FFMA.FTZ R42, R67, UR10, -R24 ;  /* 0x0000000a432a7c23 */ /* 0x000fe20008010818 */
[C---:B------:R-:W-:Y:S02]  /*8060*/  F2FP.BF16.F32.PACK_AB R177, R28.reuse, R177 ;  /* 0x000000b11cb1723e */ /* 0x040fe400000010ff */
        /* <DEDUP_REMOVED lines=13> */
[----:B------:R-:W0:Y:S01]  /*8140*/  MUFU.EX2 R5, R85 ;  /* 0x0000005500057308 */ /* 0x000e220000000800 */
[----:B------:R-:W-:Y:S01]  /*8150*/  FADD.FTZ R3, R169, R46 ;  /* 0x0000002ea9037221 */ /* 0x000fe20000010000 */
[----:B------:R-:W-:-:S03]  /*8160*/  F2FP.BF16.F32.PACK_AB R169, R36, R169 ;  /* 0x000000a924a9723e */ /* 0x000fc600000010ff */
[----:B------:R-:W-:-:S04]  /*8170*/  FADD.FTZ R46, R36, R3 ;  /* 0x00000003242e7221 */ /* 0x000fc80000010000 */
[----:B------:R-:W-:Y:S01]  /*8180*/  FADD.FTZ R3, R171, R46 ;  /* 0x0000002eab037221 */ /* 0x000fe20000010000 */
[----:B------:R-:W-:Y:S01]  /*8190*/  F2FP.BF16.F32.PACK_AB R171, R38, R171 ;  /* 0x000000ab26ab723e */ /* 0x000fe200000010ff */
[----:B------:R-:W-:Y:S02]  /*81a0*/  WARPGROUP.DEPBAR.LE gsb0, 0x0 ;  /* 0x00008000000079c5 */ /* 0x000fe40000010000 */
[----:B------:R-:W-:Y:S01]  /*81b0*/  WARPGROUP.ARRIVE ;  /* 0x00000000000079c5 */ /* 0x000fe20000000000 */
[----:B------:R-:W-:Y:S01]  /*81c0*/  FFMA.FTZ R161, R74, UR10, -R24 ;  /* 0x0000000a4aa17c23 */ /* 0x000fe20008010818 */
[----:B------:R-:W-:Y:S01]  /*81d0*/  MUFU.EX2 R163, R78 ;  /* 0x0000004e00a37308 */ /* 0x000fe20000000800 */
[----:B------:R-:W-:Y:S02]  /*81e0*/  F2FP.BF16.F32.PACK_AB R160, R45, R8 ;  /* 0x000000082da0723e */ /* 0x000fe400000010ff */
[----:B------:R-:W-:Y:S01]  /*81f0*/  F2FP.BF16.F32.PACK_AB R162, R57, R10 ;  /* 0x0000000a39a2723e */ /* 0x000fe200000010ff */
[----:B------:R-:W-:Y:S04]  /*8200*/  HGMMA.64x128x16.F32.BF16 R88, R164, gdesc[UR4].tnspB, R88, gsb0 ;  /* 0x41e00004a4587df0 */ /* 0x000fe80008001858 */
[----:B------:R-:W-:Y:S01]  /*8210*/  MUFU.EX2 R161, R161 ;  /* 0x000000a100a17308 */ /* 0x000fe20000000800 */
[----:B------:R-:W-:-:S02]  /*8220*/  WARPGROUP.DEPBAR.LE gsb0, 0x0 ;  /* 0x00008000000079c5 */ /* 0x000fc40000010000 */
[----:B------:R1:W-:Y:S06]  /*8230*/  BAR.ARV R27, 0x100 ;  /* 0x0004001b0000751d */ /* 0x0003ec0000002000 */
[----:B------:R2:W-:Y:S01]  /*8240*/  @!P1 SYNCS.ARRIVE.TRANS64.RED.A1T0 RZ, [R31+URZ], RZ ;  /* 0x000000ff1fff99a7 */ /* 0x0005e2000810043f */
[----:B------:R-:W-:Y:S01]  /*8250*/  MUFU.EX2 R165, R82 ;  /* 0x0000005200a57308 */ /* 0x000fe20000000800 */
[----:B0-----:R-:W-:Y:S01]  /*8260*/  F2FP.BF16.F32.PACK_AB R166, R5, R14 ;  /* 0x0000000e05a6723e */ /* 0x001fe200000010ff */
[-C--:B------:R-:W-:Y:S01]  /*8270*/  FMUL.FTZ R88, R88, R6.reuse ;  /* 0x0000000658587220 */ /* 0x080fe20000410000 */
[-C--:B------:R-:W-:Y:S01]  /*8280*/  FMUL.FTZ R89, R89, R6.reuse ;  /* 0x0000000659597220 */ /* 0x080fe20000410000 */
[-C--:B------:R-:W-:Y:S01]  /*8290*/  FMUL.FTZ R92, R92, R6.reuse ;  /* 0x000000065c5c7220 */ /* 0x080fe20000410000 */
[-C--:B------:R-:W-:Y:S01]  /*82a0*/  FMUL.FTZ R93, R93, R6.reuse ;  /* 0x000000065d5d7220 */ /* 0x080fe20000410000 */
[-C--:B------:R-:W-:Y:S01]  /*82b0*/  FMUL.FTZ R96, R96, R6.reuse ;  /* 0x0000000660607220 */ /* 0x080fe20000410000 */
[----:B--2---:R-:W-:Y:S01]  /*82c0*/  IMAD.U32 R31, RZ, RZ, UR54 ;  /* 0x00000036ff1f7e24 */ /* 0x004fe2000f8e00ff */
        /* <DEDUP_REMOVED lines=9> */
[----:B-1----:R-:W-:-:S02]  /*8360*/  @!P1 VIADD R27, R31, 0x28860 ;  /* 0x000288601f1b9836 */ /* 0x002fc40000000000 */
[-C--:B------:R-:W-:Y:S01]  /*8370*/  FMUL.FTZ R109, R109, R6.reuse ;  /* 0x000000066d6d7220 */ /* 0x080fe20000410000 */
[-C--:B------:R-:W-:Y:S01]  /*8380*/  FMUL.FTZ R112, R112, R6.reuse ;  /* 0x0000000670707220 */ /* 0x080fe20000410000 */
[-C--:B------:R-:W-:Y:S01]  /*8390*/  FMUL.FTZ R113, R113, R6.reuse ;  /* 0x0000000671717220 */ /* 0x080fe20000410000 */
[-C--:B------:R-:W-:Y:S01]  /*83a0*/  FMUL.FTZ R116, R116, R6.reuse ;  /* 0x0000000674747220 */ /* 0x080fe20000410000 */
[----:B------:R-:W-:Y:S01]  /*83b0*/  @!P1 PRMT R31, RZ, 0x654, R27 ;  /* 0x00000654ff1f9816 */ /* 0x000fe2000000001b */
[----:B------:R-:W-:Y:S01]  /*83c0*/  FADD.FTZ R27, R29, R44 ;  /* 0x0000002c1d1b7221 */ /* 0x000fe20000010000 */
[-C--:B------:R-:W-:Y:S01]  /*83d0*/  FMUL.FTZ R117, R117, R6.reuse ;  /* 0x0000000675757220 */ /* 0x080fe20000410000 */
[-C--:B------:R-:W-:Y:S01]  /*83e0*/  FMUL.FTZ R120, R120, R6.reuse ;  /* 0x0000000678787220 */ /* 0x080fe20000410000 */
[----:B------:R0:W-:Y:S01]  /*83f0*/  @!P1 SYNCS.ARRIVE.TRANS64.RED.A1T0 RZ, [R31+URZ], RZ ;  /* 0x000000ff1fff99a7 */ /* 0x0001e2000810043f */
[----:B------:R-:W-:Y:S01]  /*8400*/  FADD.FTZ R44, R176, R27 ;  /* 0x0000001bb02c7221 */ /* 0x000fe20000010000 */
[-C--:B------:R-:W-:Y:S01]  /*8410*/  FMUL.FTZ R121, R121, R6.reuse ;  /* 0x0000000679797220 */ /* 0x080fe20000410000 */
[-C--:B------:R-:W-:Y:S01]  /*8420*/  FMUL.FTZ R124, R124, R6.reuse ;  /* 0x000000067c7c7220 */ /* 0x080fe20000410000 */
[-C--:B------:R-:W-:Y:S01]  /*8430*/  FMUL.FTZ R125, R125, R6.reuse ;  /* 0x000000067d7d7220 */ /* 0x080fe20000410000 */
[----:B------:R-:W-:Y:S01]  /*8440*/  FADD.FTZ R27, R21, R44 ;  /* 0x0000002c151b7221 */ /* 0x000fe20000010000 */
[--C-:B------:R-:W-:Y:S01]  /*8450*/  FFMA.FTZ R44, R71, UR10, -R24.reuse ;  /* 0x0000000a472c7c23 */ /* 0x100fe20008010818 */
[----:B------:R-:W-:Y:S01]  /*8460*/  FFMA.FTZ R24, R87, UR10, -R24 ;  /* 0x0000000a57187c23 */ /* 0x000fe20008010818 */
        /* <DEDUP_REMOVED lines=11> */
[-C--:B------:R-:W-:Y:S01]  /*8520*/  FMUL.FTZ R141, R141, R6.reuse ;  /* 0x000000068d8d7220 */ /* 0x080fe20000410000 */
[----:B------:R-:W2:Y:S01]  /*8530*/  MUFU.EX2 R24, R24 ;  /* 0x0000001800187308 */ /* 0x000ea20000000800 */
[----:B------:R-:W-:Y:S01]  /*8540*/  FADD.FTZ R27, R13, R48 ;  /* 0x000000300d1b7221 */ /* 0x000fe20000010000 */
[-C--:B------:R-:W-:Y:S01]  /*8550*/  FMUL.FTZ R144, R144, R6.reuse ;  /* 0x0000000690907220 */ /* 0x080fe20000410000 */
[-C--:B------:R-:W-:Y:S01]  /*8560*/  FMUL.FTZ R145, R145, R6.reuse ;  /* 0x0000000691917220 */ /* 0x080fe20000410000 */
[-C--:B------:R-:W-:Y:S01]  /*8570*/  FMUL.FTZ R148, R148, R6.reuse ;  /* 0x0000000694947220 */ /* 0x080fe20000410000 */
[----:B------:R-:W-:Y:S01]  /*8580*/  FADD.FTZ R48, R174, R27 ;  /* 0x0000001bae307221 */ /* 0x000fe20000010000 */
[----:B------:R-:W-:Y:S01]  /*8590*/  FMUL.FTZ R149, R149, R6 ;  /* 0x0000000695957220 */ /* 0x000fe20000410000 */
[----:B------:R-:W-:Y:S01]  /*85a0*/  F2FP.BF16.F32.PACK_AB R176, R21, R176 ;  /* 0x000000b015b0723e */ /* 0x000fe200000010ff */
[-C--:B------:R-:W-:Y:S01]  /*85b0*/  FMUL.FTZ R90, R90, R65.reuse ;  /* 0x000000415a5a7220 */ /* 0x080fe20000410000 */
[----:B------:R-:W-:Y:S01]  /*85c0*/  FADD.FTZ R27, R25, R48 ;  /* 0x00000030191b7221 */ /* 0x000fe20000010000 */
[----:B------:R-:W-:Y:S01]  /*85d0*/  F2FP.BF16.F32.PACK_AB R178, R11, R178 ;  /* 0x000000b20bb2723e */ /* 0x000fe200000010ff */
[-C--:B------:R-:W-:Y:S01]  /*85e0*/  FMUL.FTZ R91, R91, R65.reuse ;  /* 0x000000415b5b7220 */ /* 0x080fe20000410000 */
[----:B------:R-:W-:Y:S01]  /*85f0*/  F2FP.BF16.F32.PACK_AB R172, R13, R172 ;  /* 0x000000ac0dac723e */ /* 0x000fe200000010ff */
[----:B------:R-:W-:Y:S01]  /*8600*/  FADD.FTZ R48, R168, R27 ;  /* 0x0000001ba8307221 */ /* 0x000fe20000010000 */
[----:B------:R-:W-:Y:S01]  /*8610*/  F2FP.BF16.F32.PACK_AB R174, R25, R174 ;  /* 0x000000ae19ae723e */ /* 0x000fe200000010ff */
[-C--:B------:R-:W-:Y:S01]  /*8620*/  FMUL.FTZ R94, R94, R65.reuse ;  /* 0x000000415e5e7220 */ /* 0x080fe20000410000 */
[C---:B------:R-:W-:Y:S01]  /*8630*/  F2FP.BF16.F32.PACK_AB R168, R15.reuse, R168 ;  /* 0x000000a80fa8723e */ /* 0x040fe200000010ff */
[----:B------:R-:W-:Y:S01]  /*8640*/  FADD.FTZ R9, R15, R48 ;  /* 0x000000300f097221 */ /* 0x000fe20000010000 */
[----:B------:R-:W-:Y:S01]  /*8650*/  F2FP.BF16.F32.PACK_AB R164, R61, R12 ;  /* 0x0000000c3da4723e */ /* 0x000fe200000010ff */
        /* <DEDUP_REMOVED lines=80> */
.L_x_8561:
[----:B------:R-:W-:Y:S06]  /*8b60*/  BAR.ARV 0x8, 0x180 ;  /* 0x0206000000007b1d */ /* 0x000fec0000002000 */
[----:B------:R-:W-:Y:S05]  /*8b70*/  @!P0 BRA `(.L_x_8571) ;  /* 0x0000000000048947 */ /* 0x000fea0003800000 */
[----:B------:R-:W-:Y:S01]  /*8b80*/  BPT.TRAP 0x1 ;  /* 0x000000040000795c */ /* 0x000fe20000300000 */
.L_x_8571:
[----:B------:R-:W-:Y:S01]  /*8b90*/  ULEA UR5, UR46, UR41, 0x3 ;  /* 0x000000292e057291 */ /* 0x000fe2000f8e183f */
[----:B------:R-:W-:-:S05]  /*8ba0*/  IMAD.U32 R5, RZ, RZ, UR47 ;  /* 0x0000002fff057e24 */ /* 0x000fca000f8e00ff */
[----:B------:R-:W-:-:S04]  /*8bb0*/  SHF.L.U32 R5, R5, 0x1f, RZ ;  /* 0x0000001f05057819 */ /* 0x000fc800000006ff */
[----:B------:R0:W1:Y:S01]  /*8bc0*/  SYNCS.PHASECHK.TRANS64.TRYWAIT P2, [UR5+0x28850], R5 ;  /* 0x02885005ff0075a7 */ /* 0x0000620008040145 */
[----:B------:R-:W-:Y:S05]  /*8bd0*/  @!P0 BRA `(.L_x_8572) ;  /* 0x0000000000048947 */ /* 0x000fea0003800000 */
[----:B------:R-:W-:Y:S01]  /*8be0*/  BPT.TRAP 0x1 ;  /* 0x000000040000795c */ /* 0x000fe20000300000 */
.L_x_8572:
[----:B-1----:R-:W-:Y:S05]  /*8bf0*/  @P2 BRA `(.L_x_8573) ;  /* 0x0000000000082947 */ /* 0x002fea0003800000 */
[----:B------:R-:W1:Y:S02]  /*8c00*/  SYNCS.PHASECHK.TRANS64.TRYWAIT P0, [UR5+0x28850], R5 ;  /* 0x02885005ff0075a7 */ /* 0x000e640008000145 */
[----:B-1----:R-:W-:Y:S05]  /*8c10*/  @!P0 BRA `(.L_x_8574) ;  /* 0x000000a400c48947 */ /* 0x002fea0003800000 */
.L_x_8573:
[----:B------:R-:W-:Y:S01]  /*8c20*/  UIADD3 UR41, UR41, 0x400, URZ ;  /* 0x0000040029297890 */ /* 0x000fe2000fffe03f */
[----:B------:R-:W-:Y:S01]  /*8c30*/  WARPGROUP.ARRIVE ;  /* 0x00000000000079c5 */ /* 0x000fe20000000000 */
[----:B------:R-:W-:Y:S01]  /*8c40*/  UMOV UR7, 0x40000040 ;  /* 0x4000004000077882 */ /* 0x000fe20000000000 */
[----:B-1----:R-:W1:Y:S01]  /*8c50*/  SHFL.BFLY PT, R6, R3, 0x2, 0x1f ;  /* 0x0c401f0003067f89 */ /* 0x002e6200000e0000 */
[----:B------:R-:W-:Y:S01]  /*8c60*/  USHF.R.U32.HI UR41, URZ, 0x4, UR41 ;  /* 0x000000043f297899 */ /* 0x000fe20008011629 */
[----:B------:R-:W-:Y:S01]  /*8c70*/  IMAD.MOV.U32 R10, RZ, RZ, RZ ;  /* 0x000000ffff0a7224 */ /* 0x000fe200078e00ff */
[----:B------:R-:W-:Y:S01]  /*8c80*/  UIADD3 UR48, UR48, 0x1, URZ ;  /* 0x0000000130307890 */ /* 0x000fe2000fffe03f */
[----:B0-----:R-:W0:Y:S01]  /*8c90*/  SHFL.BFLY PT, R5, R0, 0x2, 0x1f ;  /* 0x0c401f0000057f89 */ /* 0x001e2200000e0000 */
[----:B------:R-:W-:Y:S01]  /*8ca0*/  ULOP3.LUT UR41, UR41, 0x3fff, URZ, 0xc0, !UPT ;  /* 0x00003fff29297892 */ /* 0x000fe2000f8ec03f */
[----:B------:R-:W-:-:S03]  /*8cb0*/  IMAD.U32 R14, RZ, RZ, UR10 ;  /* 0x0000000aff0e7e24 */ /* 0x000fc6000f8e00ff */
[----:B------:R-:W-:-:S04]  /*8cc0*/  ULOP3.LUT UR4, UR41, 0x4000000, URZ, 0xfc, !UPT ;  /* 0x0400000029047892 */ /* 0x000fc8000f8efc3f */
[----:B------:R-:W-:Y:S02]  /*8cd0*/  ULEA UR4, UR46, UR4, 0xb ;  /* 0x000000042e047291 */ /* 0x000fe4000f8e583f */
[----:B------:R-:W-:-:S04]  /*8ce0*/  UIADD3 UR46, UR46, 0x1, URZ ;  /* 0x000000012e2e7890 */ /* 0x000fc8000fffe03f */
[----:B------:R-:W-:Y:S01]  /*8cf0*/  UISETP.NE.AND UP0, UPT, UR46, 0x2, UPT ;  /* 0x000000022e00788c */ /* 0x000fe2000bf05270 */
[----:B------:R-:W-:Y:S02]  /*8d00*/  UMOV UR6, UR4 ;  /* 0x0000000400067c82 */ /* 0x000fe40008000000 */
[----:B------:R-:W-:Y:S01]  /*8d10*/  HGMMA.64x128x16.F32.BF16 R88, R180, gdesc[UR4].tnspB, R88, gsb0 ;  /* 0x41e00004b4587df0 */ /* 0x000fe20008001858 */
[----:B------:R-:W-:Y:S01]  /*8d20*/  UIADD3 UR6, UR4, 0x80, URZ ;  /* 0x0000008004067890 */ /* 0x000fe2000fffe03f */
[----:B-1----:R-:W-:Y:S01]  /*8d30*/  FADD.FTZ R6, R6, R3 ;  /* 0x0000000306067221 */ /* 0x002fe20000010000 */
[----:B------:R-:W-:Y:S01]  /*8d40*/  UMOV UR7, 0x40000040 ;  /* 0x4000004000077882 */ /* 0x000fe20000000000 */
[----:B------:R-:W-:Y:S02]  /*8d50*/  IMAD.MOV.U32 R3, RZ, RZ, -0x800000 ;  /* 0xff800000ff037424 */ /* 0x000fe400078e00ff */
[----:B0-----:R-:W-:Y:S01]  /*8d60*/  FADD.FTZ R8, R5, R0 ;  /* 0x0000000005087221 */ /* 0x001fe20000010000 */
[----:B------:R-:W-:Y:S01]  /*8d70*/  IMAD.MOV.U32 R0, RZ, RZ, -0x800000 ;  /* 0xff800000ff007424 */ /* 0x000fe200078e00ff */
[----:B------:R-:W0:Y:S01]  /*8d80*/  SHFL.BFLY PT, R5, R6, 0x1, 0x1f ;  /* 0x0c201f0006057f89 */ /* 0x000e2200000e0000 */
[----:B------:R-:W-:-:S03]  /*8d90*/  USEL UR46, UR46, URZ, UP0 ;  /* 0x0000003f2e2e7287 */ /* 0x000fc60008000000 */
[----:B------:R-:W1:Y:S01]  /*8da0*/  SHFL.BFLY PT, R9, R8, 0x1, 0x1f ;  /* 0x0c201f0008097f89 */ /* 0x000e6200000e0000 */
[----:B0-----:R-:W-:Y:S01]  /*8db0*/  FADD.FTZ R12, R6, R5 ;  /* 0x00000005060c7221 */ /* 0x001fe20000010000 */
[----:B------:R-:W-:Y:S02]  /*8dc0*/  IMAD.MOV.U32 R5, RZ, RZ, RZ ;  /* 0x000000ffff057224 */ /* 0x000fe400078e00ff */
[----:B------:R-:W-:Y:S02]  /*8dd0*/  IMAD.U32 R6, RZ, RZ, UR10 ;  /* 0x0000000aff067e24 */ /* 0x000fe4000f8e00ff */
[----:B-1----:R-:W-:Y:S01]  /*8de0*/  FADD.FTZ R13, R8, R9 ;  /* 0x00000009080d7221 */ /* 0x002fe20000010000 */
[----:B------:R-:W-:Y:S01]  /*8df0*/  FSETP.NE.FTZ.AND P0, PT, R12, RZ, PT ;  /* 0x000000ff0c00720b */ /* 0x000fe20003f15000 */
[----:B------:R-:W-:-:S03]  /*8e00*/  IMAD.U32 R8, RZ, RZ, UR5 ;  /* 0x00000005ff087e24 */ /* 0x000fc6000f8e00ff */
[----:B------:R-:W-:Y:S01]  /*8e10*/  FSETP.NE.FTZ.AND P2, PT, R13, RZ, PT ;  /* 0x000000ff0d00720b */ /* 0x000fe20003f55000 */
[----:B------:R-:W-:-:S05]  /*8e20*/  @!P1 VIADD R8, R8, 0x28860 ;  /* 0x0002886008089836 */ /* 0x000fca0000000000 */
[----:B------:R-:W-:-:S03]  /*8e30*/  @!P1 PRMT R8, RZ, 0x654, R8 ;  /* 0x00000654ff089816 */ /* 0x000fc60000000008 */
        /* <DEDUP_REMOVED lines=113> */
.L_x_8544:
        /* <DEDUP_REMOVED lines=10> */
[----:B------:R-:W0:Y:S01]  /*95f0*/  S2R R5, SR_SWINHI ;  /* 0x0000000000057919 */ /* 0x000e220000002f00 */
[----:B------:R-:W-:Y:S01]  /*9600*/  ULDC.64 UR10, c[0x0][0xc00] ;  /* 0x00030000000a7ab9 */ /* 0x000fe20000000a00 */
[----:B------:R-:W-:Y:S02]  /*9610*/  ULDC.64 UR8, c[0x0][0xc00] ;  /* 0x0003000000087ab9 */ /* 0x000fe40000000a00 */
        /* <DEDUP_REMOVED lines=77> */
[----:B------:R-:W-:Y:S01]  /*9af0*/  STSM.16.M88.4 [R37], R4 ;  /* 0x0000000425007844 */ /* 0x000fe20000000200 */
[----:B------:R-:W-:-:S02]  /*9b00*/  F2FP.BF16.F32.PACK_AB R10, R133, R132 ;  /* 0x00000084850a723e */ /* 0x000fc400000010ff */
[----:B------:R-:W-:Y:S02]  /*9b10*/  F2FP.BF16.F32.PACK_AB R11, R135, R134 ;  /* 0x00000086870b723e */ /* 0x000fe400000010ff */
[----:B-1----:R-:W-:Y:S02]  /*9b20*/  F2FP.BF16.F32.PACK_AB R12, R137, R136 ;  /* 0x00000088890c723e */ /* 0x002fe400000010ff */
[----:B------:R-:W-:Y:S01]  /*9b30*/  F2FP.BF16.F32.PACK_AB R13, R139, R138 ;  /* 0x0000008a8b0d723e */ /* 0x000fe200000010ff */
[----:B------:R-:W-:Y:S01]  /*9b40*/  STSM.16.M88.4 [R36], R8 ;  /* 0x0000000824007844 */ /* 0x000fe20000000200 */
[----:B------:R-:W-:Y:S01]  /*9b50*/  F2FP.BF16.F32.PACK_AB R14, R141, R140 ;  /* 0x0000008c8d0e723e */ /* 0x000fe200000010ff */
[----:B0-----:R-:W-:Y:S01]  /*9b60*/  IMAD.U32 R28, RZ, RZ, UR8 ;  /* 0x00000008ff1c7e24 */ /* 0x001fe2000f8e00ff */
[----:B------:R-:W-:Y:S01]  /*9b70*/  F2FP.BF16.F32.PACK_AB R15, R143, R142 ;  /* 0x0000008e8f0f723e */ /* 0x000fe200000010ff */
[----:B------:R-:W-:Y:S01]  /*9b80*/  IMAD.U32 R29, RZ, RZ, UR9 ;  /* 0x00000009ff1d7e24 */ /* 0x000fe2000f8e00ff */
[----:B------:R-:W-:Y:S01]  /*9b90*/  F2FP.BF16.F32.PACK_AB R24, R145, R144 ;  /* 0x000000909118723e */ /* 0x000fe200000010ff */
[----:B------:R-:W-:Y:S01]  /*9ba0*/  ULDC.64 UR8, c[0x0][0xc08] ;  /* 0x0003020000087ab9 */ /* 0x000fe20000000a00 */
[----:B------:R-:W-:Y:S01]  /*9bb0*/  F2FP.BF16.F32.PACK_AB R25, R147, R146 ;  /* 0x000000929319723e */ /* 0x000fe200000010ff */
[----:B------:R-:W-:Y:S01]  /*9bc0*/  STSM.16.M88.4 [R21], R12 ;  /* 0x0000000c15007844 */ /* 0x000fe20000000200 */
[----:B------:R-:W-:-:S02]  /*9bd0*/  F2FP.BF16.F32.PACK_AB R26, R149, R148 ;  /* 0x00000094951a723e */ /* 0x000fc400000010ff */
        /* <DEDUP_REMOVED lines=25> */
[----:B------:R-:W-:Y:S01]  /*9d70*/  VIADD R11, R17, UR38 ;  /* 0x00000026110b7c36 */ /* 0x000fe20008000000 */
[----:B------:R-:W-:Y:S01]  /*9d80*/  UISETP.NE.U32.AND UP0, UPT, UR10, URZ, UPT ;  /* 0x0000003f0a00728c */ /* 0x000fe2000bf05070 */
[----:B------:R0:W5:Y:S01]  /*9d90*/  @P4 LDG.E R21, desc[UR50][R4.64] ;  /* 0x0000003204154981 */ /* 0x000162000c1e1900 */
[----:B------:R-:W-:Y:S01]  /*9da0*/  UMOV UR4, URZ ;  /* 0x0000003f00047c82 */ /* 0x000fe20008000000 */
[----:B------:R-:W-:Y:S01]  /*9db0*/  USEL UR7, UR39, URZ, UP1 ;  /* 0x0000003f27077287 */ /* 0x000fe20008800000 */
[----:B------:R-:W-:Y:S01]  /*9dc0*/  IMAD.MOV.U32 R7, RZ, RZ, R11 ;  /* 0x000000ffff077224 */ /* 0x000fe200078e000b */
[----:B------:R-:W-:-:S04]  /*9dd0*/  UISETP.NE.AND.EX UP0, UPT, UR11, URZ, UPT, UP0 ;  /* 0x0000003f0b00728c */ /* 0x000fc8000bf05300 */
[----:B------:R-:W-:Y:S01]  /*9de0*/  USEL UR42, UR42, URZ, !UP0 ;  /* 0x0000003f2a2a7287 */ /* 0x000fe2000c000000 */
[----:B------:R-:W-:Y:S01]  /*9df0*/  ULDC.64 UR10, c[0x0][UR16+0x220] ;  /* 0x00008800100a7abb */ /* 0x000fe20008000a00 */
[----:B------:R-:W-:Y:S01]  /*9e00*/  ULDC.64 UR8, c[0x0][UR16+0x218] ;  /* 0x0000860010087abb */ /* 0x000fe20008000a00 */
[----:B0-----:R-:W-:Y:S01]  /*9e10*/  @P1 IMAD.HI.U32 R4, R11, R6, RZ ;  /* 0x000000060b041227 */ /* 0x001fe200078e00ff */
[----:B------:R-:W-:Y:S01]  /*9e20*/  USEL UR37, UR37, URZ, !UP0 ;  /* 0x0000003f25257287 */ /* 0x000fe2000c000000 */
[----:B------:R-:W-:Y:S01]  /*9e30*/  ULDC.64 UR12, c[0x0][UR16+0x228] ;  /* 0x00008a00100c7abb */ /* 0x000fe20008000a00 */
[----:B------:R-:W-:Y:S02]  /*9e40*/  UIMAD UR11, UR11, UR42, URZ ;  /* 0x0000002a0b0b72a4 */ /* 0x000fe4000f8e023f */
[----:B------:R-:W-:Y:S02]  /*9e50*/  UIMAD.WIDE.U32 UR14, UR8, UR43, URZ ;  /* 0x0000002b080e72a5 */ /* 0x000fe4000f8e003f */
[----:B------:R-:W-:Y:S01]  /*9e60*/  UIMAD UR17, UR9, UR43, URZ ;  /* 0x0000002b091172a4 */ /* 0x000fe2000f8e023f */
[----:B-1----:R-:W-:Y:S01]  /*9e70*/  @P1 SHF.R.U32.HI R7, RZ, R9, R4 ;  /* 0x00000009ff071219 */ /* 0x002fe20000011604 */
[----:B------:R-:W-:-:S02]  /*9e80*/  UIMAD.WIDE.U32 UR8, UR10, UR42, URZ ;  /* 0x0000002a0a0872a5 */ /* 0x000fc4000f8e003f */
[----:B------:R-:W-:Y:S02]  /*9e90*/  UIMAD.WIDE.U32 UR18, UR12, UR7, URZ ;  /* 0x000000070c1272a5 */ /* 0x000fe4000f8e003f */
[----:B------:R-:W-:Y:S01]  /*9ea0*/  UIMAD UR7, UR13, UR7, URZ ;  /* 0x000000070d0772a4 */ /* 0x000fe2000f8e023f */
[--C-:B------:R-:W-:Y:S01]  /*9eb0*/  IMAD.MOV R9, RZ, RZ, -R7.reuse ;  /* 0x000000ffff097224 */ /* 0x100fe200078e0a07 */
[----:B------:R-:W-:Y:S02]  /*9ec0*/  UIMAD UR11, UR10, UR37, UR11 ;  /* 0x000000250a0b72a4 */ /* 0x000fe4000f8e020b */
[----:B------:R-:W-:Y:S01]  /*9ed0*/  UIADD3 UR17, UR15, UR17, URZ ;  /* 0x000000110f117290 */ /* 0x000fe2000fffe03f */
[----:B------:R-:W-:Y:S02]  /*9ee0*/  IMAD.U32 R4, RZ, RZ, UR18 ;  /* 0x00000012ff047e24 */ /* 0x000fe4000f8e00ff */
[----:B------:R-:W-:Y:S01]  /*9ef0*/  IMAD.U32 R5, RZ, RZ, UR19 ;  /* 0x00000013ff057e24 */ /* 0x000fe2000f8e00ff */
[----:B------:R-:W-:Y:S01]  /*9f00*/  SHF.R.S32.HI R5, RZ, 0x1f, R7 ;  /* 0x0000001fff057819 */ /* 0x000fe20000011407 */
[----:B------:R-:W-:-:S05]  /*9f10*/  IMAD R9, R34, R9, R11 ;  /* 0x0000000922097224 */ /* 0x000fca00078e020b */
[----:B------:R-:W-:Y:S02]  /*9f20*/  SHF.R.S32.HI R6, RZ, 0x1f, R9 ;  /* 0x0000001fff067819 */ /* 0x000fe40000011409 */
[----:B--2---:R-:W-:-:S13]  /*9f30*/  @P0 R2UR UR4, R30 ;  /* 0x000000001e0402ca */ /* 0x004fda00000e0000 */
        /* <DEDUP_REMOVED lines=23> */
.L_x_8577:
        /* <DEDUP_REMOVED lines=15> */
[----:B------:R-:W-:Y:S01]  /*a1a0*/  ULDC.64 UR10, c[0x0][0xaa0] ;  /* 0x0002a800000a7ab9 */ /* 0x000fe20000000a00 */
[----:B------:R-:W0:Y:S02]  /*a1b0*/  @P1 LDC R49, c[0x0][0xbf0] ;  /* 0x0002fc00ff311b82 */ /* 0x000e240000000800 */
[----:B------:R-:W-:-:S03]  /*a1c0*/  IMAD.WIDE R32, R3, 0x2, R32 ;  /* 0x0000000203207825 */ /* 0x000fc600078e0220 */
[C---:B------:R-:W-:Y:S02]  /*a1d0*/  IADD3 R9, P6, R32.reuse, 0x1000, RZ ;  /* 0x0000100020097810 */ /* 0x040fe40007fde0ff */
[C---:B------:R-:W-:Y:S02]  /*a1e0*/  IADD3 R13, P5, R32.reuse, 0x2000, RZ ;  /* 0x00002000200d7810 */ /* 0x040fe40007fbe0ff */
[----:B------:R-:W-:Y:S02]  /*a1f0*/  LOP3.LUT R8, R9, 0x380, RZ, 0xc0, !PT ;  /* 0x0000038009087812 */ /* 0x000fe400078ec0ff */
[C---:B------:R-:W-:Y:S02]  /*a200*/  IADD3 R25, P4, R32.reuse, 0x3000, RZ ;  /* 0x0000300020197810 */ /* 0x040fe40007f9e0ff */
[C---:B------:R-:W-:Y:S02]  /*a210*/  IADD3 R29, P3, R32.reuse, 0x4000, RZ ;  /* 0x00004000201d7810 */ /* 0x040fe40007f7e0ff */
[----:B------:R-:W-:-:S02]  /*a220*/  IADD3 R37, P2, R32, 0x5000, RZ ;  /* 0x0000500020257810 */ /* 0x000fc40007f5e0ff */
[C---:B------:R-:W-:Y:S02]  /*a230*/  IADD3 R41, P0, R32.reuse, 0x6000, RZ ;  /* 0x0000600020297810 */ /* 0x040fe40007f1e0ff */
[----:B------:R-:W-:Y:S02]  /*a240*/  LOP3.LUT R5, R32, 0x380, RZ, 0xc0, !PT ;  /* 0x0000038020057812 */ /* 0x000fe400078ec0ff */
[----:B------:R-:W-:Y:S02]  /*a250*/  SHF.R.U64 R8, R8, 0x3, RZ ;  /* 0x0000000308087819 */ /* 0x000fe400000012ff */
[----:B------:R-:W-:Y:S02]  /*a260*/  LOP3.LUT R12, R13, 0x380, RZ, 0xc0, !PT ;  /* 0x000003800d0c7812 */ /* 0x000fe400078ec0ff */
[----:B------:R-:W-:Y:S02]  /*a270*/  LOP3.LUT R24, R25, 0x380, RZ, 0xc0, !PT ;  /* 0x0000038019187812 */ /* 0x000fe400078ec0ff */
[----:B------:R-:W-:-:S02]  /*a280*/  LOP3.LUT R28, R29, 0x380, RZ, 0xc0, !PT ;  /* 0x000003801d1c7812 */ /* 0x000fc400078ec0ff */
[----:B------:R-:W-:Y:S02]  /*a290*/  LOP3.LUT R36, R37, 0x380, RZ, 0xc0, !PT ;  /* 0x0000038025247812 */ /* 0x000fe400078ec0ff */
[----:B------:R-:W-:Y:S02]  /*a2a0*/  LOP3.LUT R40, R41, 0x380, RZ, 0xc0, !PT ;  /* 0x0000038029287812 */ /* 0x000fe400078ec0ff */
[----:B------:R-:W-:Y:S02]  /*a2b0*/  SHF.R.U64 R5, R5, 0x3, RZ ;  /* 0x0000000305057819 */ /* 0x000fe400000012ff */
[----:B------:R-:W-:Y:S01]  /*a2c0*/  LOP3.LUT R8, R8, R9, RZ, 0x3c, !PT ;  /* 0x0000000908087212 */ /* 0x000fe200078e3cff */
[----:B------:R-:W-:Y:S01]  /*a2d0*/  IMAD.X R9, RZ, RZ, R33, P6 ;  /* 0x000000ffff097224 */ /* 0x000fe200030e0621 */
[----:B------:R-:W-:Y:S02]  /*a2e0*/  IADD3 R3, P6, R32, 0x7000, RZ ;  /* 0x0000700020037810 */ /* 0x000fe40007fde0ff */
[----:B------:R-:W-:-:S02]  /*a2f0*/  SHF.R.U64 R12, R12, 0x3, RZ ;  /* 0x000000030c0c7819 */ /* 0x000fc400000012ff */
[----:B------:R-:W-:Y:S01]  /*a300*/  SHF.R.U64 R24, R24, 0x3, RZ ;  /* 0x0000000318187819 */ /* 0x000fe200000012ff */
[--C-:B------:R-:W-:Y:S01]  /*a310*/  IMAD.X R45, RZ, RZ, R33.reuse, P6 ;  /* 0x000000ffff2d7224 */ /* 0x100fe200030e0621 */
[----:B------:R-:W-:Y:S01]  /*a320*/  SHF.R.U64 R28, R28, 0x3, RZ ;  /* 0x000000031c1c7819 */ /* 0x000fe200000012ff */
[----:B------:R-:W-:Y:S01]  /*a330*/  UIMAD UR7, UR12, UR10, URZ ;  /* 0x0000000a0c0772a4 */ /* 0x000fe2000f8e023f */
[----:B------:R-:W-:Y:S01]  /*a340*/  SHF.R.U64 R36, R36, 0x3, RZ ;  /* 0x0000000324247819 */ /* 0x000fe200000012ff */
[----:B------:R-:W-:Y:S01]  /*a350*/  UIMAD.WIDE.U32 UR8, UR4, UR10, URZ ;  /* 0x0000000a040872a5 */ /* 0x000fe2000f8e003f */
[----:B------:R-:W-:Y:S01]  /*a360*/  SHF.R.U64 R40, R40, 0x3, RZ ;  /* 0x0000000328287819 */ /* 0x000fe200000012ff */
[----:B------:R-:W5:Y:S01]  /*a370*/  LD.E.128 R8, desc[UR50][R8.64] ;  /* 0x0000003208087980 */ /* 0x000f62000c101d00 */
        /* <DEDUP_REMOVED lines=11> */
[----:B------:R1:W5:Y:S01]  /*a430*/  LD.E.128 R4, desc[UR50][R32.64] ;  /* 0x0000003220047980 */ /* 0x000362000c101d00 */
[----:B------:R-:W-:Y:S01]  /*a440*/  LOP3.LUT R0, R3, 0x380, RZ, 0xc0, !PT ;  /* 0x0000038003007812 */ /* 0x000fe200078ec0ff */
[----:B------:R-:W-:-:S02]  /*a450*/  UIMAD UR7, UR4, UR11, UR7 ;  /* 0x0000000b040772a4 */ /* 0x000fc4000f8e0207 */
[----:B------:R-:W5:Y:S01]  /*a460*/  LD.E.128 R12, desc[UR50][R12.64] ;  /* 0x000000320c0c7980 */ /* 0x000f62000c101d00 */
[----:B------:R-:W-:-:S03]  /*a470*/  SHF.R.U64 R0, R0, 0x3, RZ ;  /* 0x0000000300007819 */ /* 0x000fc600000012ff */
[----:B------:R-:W5:Y:S01]  /*a480*/  LD.E.128 R24, desc[UR50][R24.64] ;  /* 0x0000003218187980 */ /* 0x000f62000c101d00 */
[----:B-1----:R-:W1:Y:S01]  /*a490*/  @P1 LDC R33, c[0x0][0xbec] ;  /* 0x0002fb00ff211b82 */ /* 0x002e620000000800 */
[----:B------:R-:W-:Y:S01]  /*a4a0*/  UIADD3 UR9, UR9, UR7, URZ ;  /* 0x0000000709097290 */ /* 0x000fe2000fffe03f */
[----:B------:R-:W-:Y:S01]  /*a4b0*/  LOP3.LUT R44, R0, R3, RZ, 0x3c, !PT ;  /* 0x00000003002c7212 */ /* 0x000fe200078e3cff */
[----:B------:R-:W-:Y:S01]  /*a4c0*/  ULDC.64 UR10, c[0x0][0xae8] ;  /* 0x0002ba00000a7ab9 */ /* 0x000fe20000000a00 */
[----:B------:R-:W-:Y:S01]  /*a4d0*/  IMAD R0, R19, 0x20, R197 ;  /* 0x0000002013007824 */ /* 0x000fe200078e02c5 */
[----:B------:R-:W-:Y:S01]  /*a4e0*/  UIMAD.WIDE.U32 UR8, UR43, UR10, UR8 ;  /* 0x0000000a2b0872a5 */ /* 0x000fe2000f8e0008 */
[----:B------:R-:W5:Y:S01]  /*a4f0*/  LD.E.128 R28, desc[UR50][R28.64] ;  /* 0x000000321c1c7980 */ /* 0x000f62000c101d00 */
[----:B------:R-:W-:Y:S01]  /*a500*/  USHF.R.S32.HI UR4, URZ, 0x1f, UR42 ;  /* 0x0000001f3f047899 */ /* 0x000fe2000801142a */
[----:B------:R-:W-:Y:S01]  /*a510*/  VIADD R48, R0, UR38 ;  /* 0x0000002600307c36 */ /* 0x000fe20008000000 */
[----:B------:R-:W-:Y:S01]  /*a520*/  UIMAD UR9, UR43, UR11, UR9 ;  /* 0x0000000b2b0972a4 */ /* 0x000fe2000f8e0209 */
[----:B------:R-:W5:Y:S02]  /*a530*/  LD.E.128 R36, desc[UR50][R36.64] ;  /* 0x0000003224247980 */ /* 0x000f64000c101d00 */
[----:B------:R-:W-:-:S02]  /*a540*/  ULDC.64 UR10, c[0x0][0xaf0] ;  /* 0x0002bc00000a7ab9 */ /* 0x000fc40000000a00 */
[----:B------:R-:W-:Y:S01]  /*a550*/  UIMAD UR4, UR4, UR10, URZ ;  /* 0x0000000a040472a4 */ /* 0x000fe2000f8e023f */
[----:B------:R-:W-:Y:S01]  /*a560*/  IMAD.MOV.U32 R3, RZ, RZ, R48 ;  /* 0x000000ffff037224 */ /* 0x000fe200078e0030 */
[----:B------:R-:W5:Y:S02]  /*a570*/  LD.E.128 R40, desc[UR50][R40.64] ;  /* 0x0000003228287980 */ /* 0x000f64000c101d00 */
[----:B------:R-:W-:Y:S02]  /*a580*/  UIMAD UR4, UR42, UR11, UR4 ;  /* 0x0000000b2a0472a4 */ /* 0x000fe4000f8e0204 */
[----:B------:R-:W5:Y:S01]  /*a590*/  LD.E.128 R44, desc[UR50][R44.64] ;  /* 0x000000322c2c7980 */ /* 0x000f62000c101d00 */
[----:B-1----:R-:W-:Y:S01]  /*a5a0*/  @P1 IMAD.HI.U32 R0, R48, R33, RZ ;  /* 0x0000002130001227 */ /* 0x002fe200078e00ff */
[----:B------:R-:W-:Y:S01]  /*a5b0*/  UIMAD.WIDE.U32 UR42, UR42, UR10, UR8 ;  /* 0x0000000a2a2a72a5 */ /* 0x000fe2000f8e0008 */
[----:B------:R-:W-:Y:S01]  /*a5c0*/  @!PT LDS RZ, [RZ] ;  /* 0x00000000fffff984 */ /* 0x000fe20000000800 */
[----:B------:R-:W-:Y:S01]  /*a5d0*/  @!PT LDS RZ, [RZ] ;  /* 0x00000000fffff984 */ /* 0x000fe20000000800 */
[----:B------:R-:W-:Y:S01]  /*a5e0*/  @!PT LDS RZ, [RZ] ;  /* 0x00000000fffff984 */ /* 0x000fe20000000800 */
[----:B------:R-:W-:Y:S01]  /*a5f0*/  @!PT LDS RZ, [RZ] ;  /* 0x00000000fffff984 */ /* 0x000fe20000000800 */
[----:B------:R1:W-:Y:S06]  /*a600*/  MEMBAR.ALL.CTA ;  /* 0x0000000000007992 */ /* 0x0003ec0000008000 */
[----:B-1----:R-:W1:Y:S01]  /*a610*/  FENCE.VIEW.ASYNC.S ;  /* 0x00000000000073c6 */ /* 0x002e620000000000 */
[----:B------:R-:W-:Y:S01]  /*a620*/  ULDC.64 UR8, c[0x0][0xae0] ;  /* 0x0002b80000087ab9 */ /* 0x000fe20000000a00 */
[----:B0-----:R-:W-:Y:S01]  /*a630*/  @P1 SHF.R.U32.HI R3, RZ, R49, R0 ;  /* 0x00000031ff031219 */ /* 0x001fe20000011600 */
[----:B------:R-:W-:-:S03]  /*a640*/  UIADD3 UR4, UR43, UR4, URZ ;  /* 0x000000042b047290 */ /* 0x000fc6000fffe03f */
[--C-:B------:R-:W-:Y:S01]  /*a650*/  SHF.R.S32.HI R0, RZ, 0x1f, R3.reuse ;  /* 0x0000001fff007819 */ /* 0x100fe20000011403 */
[----:B------:R-:W-:Y:S02]  /*a660*/  IMAD.MOV R49, RZ, RZ, -R3 ;  /* 0x000000ffff317224 */ /* 0x000fe400078e0a03 */
[----:B------:R-:W-:Y:S02]  /*a670*/  IMAD.U32 R33, RZ, RZ, UR43 ;  /* 0x0000002bff217e24 */ /* 0x000fe4000f8e00ff */
[----:B------:R-:W-:Y:S02]  /*a680*/  IMAD R0, R0, UR8, RZ ;  /* 0x0000000800007c24 */ /* 0x000fe4000f8e02ff */
[----:B------:R-:W-:Y:S02]  /*a690*/  IMAD R49, R34, R49, R48 ;  /* 0x0000003122317224 */ /* 0x000fe400078e0230 */
[----:B------:R-:W-:Y:S02]  /*a6a0*/  IMAD.U32 R32, RZ, RZ, UR42 ;  /* 0x0000002aff207e24 */ /* 0x000fe4000f8e00ff */
[----:B------:R-:W-:-:S02]  /*a6b0*/  IMAD.U32 R33, RZ, RZ, UR4 ;  /* 0x00000004ff217e24 */ /* 0x000fc4000f8e00ff */
[C---:B------:R-:W-:Y:S01]  /*a6c0*/  IMAD R51, R3.reuse, UR9, R0 ;  /* 0x0000000903337c24 */ /* 0x040fe2000f8e0200 */
[----:B------:R-:W-:Y:S01]  /*a6d0*/  SHF.R.S32.HI R0, RZ, 0x1f, R49 ;  /* 0x0000001fff007819 */ /* 0x000fe20000011431 */
[----:B------:R-:W-:Y:S01]  /*a6e0*/  IMAD.WIDE.U32 R32, R3, UR8, R32 ;  /* 0x0000000803207c25 */ /* 0x000fe2000f8e0020 */
[----:B------:R-:W-:-:S03]  /*a6f0*/  ULDC.64 UR8, c[0x0][0xad8] ;  /* 0x0002b60000087ab9 */ /* 0x000fc60000000a00 */
[----:B------:R-:W-:Y:S02]  /*a700*/  IMAD.IADD R33, R33, 0x1, R51 ;  /* 0x0000000121217824 */ /* 0x000fe400078e0233 */
[----:B------:R-:W-:Y:S02]  /*a710*/  IMAD R34, R0, UR8, RZ ;  /* 0x0000000800227c24 */ /* 0x000fe4000f8e02ff */
[----:B------:R-:W-:Y:S02]  /*a720*/  VIADD R50, R197, UR38 ;  /* 0x00000026c5327c36 */ /* 0x000fe40008000000 */
        /* <DEDUP_REMOVED lines=12> */
[----:B-1----:R0:W-:Y:S01]  /*a7f0*/  SYNCS.ARRIVE.TRANS64.RED.A1T0 RZ, [R20+URZ], RZ ;  /* 0x000000ff14ff79a7 */ /* 0x0021e2000810043f */
[----:B------:R0:W1:Y:S01]  /*a800*/  SHFL.IDX PT, R33, R34, RZ, 0x181f ;  /* 0x00181fff22217589 */ /* 0x00006200000e0000 */
[----:B------:R-:W-:Y:S03]  /*a810*/  BSSY B1, `(.L_x_8579) ;  /* 0x000000d000017945 */ /* 0x000fe60003800000 */
[----:B------:R0:W2:Y:S01]  /*a820*/  SHFL.IDX PT, R49, R3, RZ, 0x181f ;  /* 0x00181fff03317589 */ /* 0x0000a200000e0000 */
[----:B------:R-:W-:Y:S01]  /*a830*/  ISETP.GE.AND P1, PT, R0, R21, PT ;  /* 0x000000150000720c */ /* 0x000fe20003f26270 */
[----:B------:R-:W-:-:S12]  /*a840*/  @P2 BRA `(.L_x_8580) ;  /* 0x0000000000242947 */ /* 0x000fd80003800000 */
[----:B------:R-:W-:Y:S02]  /*a850*/  ULDC UR4, c[0x0][0xac8] ;  /* 0x0002b20000047ab9 */ /* 0x000fe40000000800 */
[----:B------:R-:W-:Y:S02]  /*a860*/  ISETP.GE.AND P2, PT, R2, UR4, PT ;  /* 0x0000000402007c0c */ /* 0x000fe4000bf46270 */
[----:B------:R-:W-:-:S11]  /*a870*/  ISETP.GE.AND P3, PT, R18, UR4, PT ;  /* 0x0000000412007c0c */ /* 0x000fd6000bf66270 */
[-C--:B-1----:R-:W-:Y:S02]  /*a880*/  @!P2 LEA R32, P4, R2, R33.reuse, 0x1 ;  /* 0x000000210220a211 */ /* 0x082fe400078808ff */
[----:B------:R-:W-:Y:S02]  /*a890*/  @!P3 LEA R48, P5, R18, R33, 0x1 ;  /* 0x000000211230b211 */ /* 0x000fe400078a08ff */
[-C--:B--2---:R-:W-:Y:S02]  /*a8a0*/  @!P2 LEA.HI.X R33, R2, R49.reuse, R218, 0x1, P4 ;  /* 0x000000310221a211 */ /* 0x084fe400020f0cda */
[----:B------:R-:W-:-:S03]  /*a8b0*/  @!P3 LEA.HI.X R49, R18, R49, R217, 0x1, P5 ;  /* 0x000000311231b211 */ /* 0x000fc600028f0cd9 */
[----:B-----5:R3:W-:Y:S04]  /*a8c0*/  @!P2 ST.E.128 desc[UR50][R32.64], R4 ;  /* 0x000000042000a985 */ /* 0x0207e8000c101d32 */
[----:B------:R3:W-:Y:S02]  /*a8d0*/  @!P3 ST.E.128 desc[UR50][R48.64], R28 ;  /* 0x0000001c3000b985 */ /* 0x0007e4000c101d32 */
.L_x_8580:
[----:B------:R-:W-:Y:S05]  /*a8e0*/  BSYNC B1 ;  /* 0x0000000000017941 */ /* 0x000fea0003800000 */
.L_x_8579:
[----:B---3-5:R3:W4:Y:S01]  /*a8f0*/  SHFL.IDX PT, R7, R3, 0x1, 0x181f ;  /* 0x00381f0003077f89 */ /* 0x02872200000e0000 */
[----:B------:R-:W-:Y:S03]  /*a900*/  BSSY B1, `(.L_x_8581) ;  /* 0x000000c000017945 */ /* 0x000fe60003800000 */
[----:B------:R3:W0:Y:S01]  /*a910*/  SHFL.IDX PT, R5, R34, 0x1, 0x181f ;  /* 0x00381f0022057f89 */ /* 0x00062200000e0000 */
[----:B------:R-:W-:Y:S05]  /*a920*/  @P0 BRA `(.L_x_8582) ;  /* 0x0000000000240947 */ /* 0x000fea0003800000 */
[----:B------:R-:W-:Y:S02]  /*a930*/  ULDC UR4, c[0x0][0xac8] ;  /* 0x0002b20000047ab9 */ /* 0x000fe40000000800 */
[----:B------:R-:W-:Y:S02]  /*a940*/  ISETP.GE.AND P3, PT, R2, UR4, PT ;  /* 0x0000000402007c0c */ /* 0x000fe4000bf66270 */
[----:B------:R-:W-:-:S11]  /*a950*/  ISETP.GE.AND P4, PT, R18, UR4, PT ;  /* 0x0000000412007c0c */ /* 0x000fd6000bf86270 */
[-C--:B0-----:R-:W-:Y:S02]  /*a960*/  @!P3 LEA R4, P0, R2, R5.reuse, 0x1 ;  /* 0x000000050204b211 */ /* 0x081fe400078008ff */
[----:B------:R-:W-:Y:S02]  /*a970*/  @!P4 LEA R6, P2, R18, R5, 0x1 ;  /* 0x000000051206c211 */ /* 0x000fe400078408ff */
[-C--:B----4-:R-:W-:Y:S02]  /*a980*/  @!P3 LEA.HI.X R5, R2, R7.reuse, R218, 0x1, P0 ;  /* 0x000000070205b211 */ /* 0x090fe400000f0cda */
[----:B------:R-:W-:-:S03]  /*a990*/  @!P4 LEA.HI.X R7, R18, R7, R217, 0x1, P2 ;  /* 0x000000071207c211 */ /* 0x000fc600010f0cd9 */
[----:B------:R0:W-:Y:S04]  /*a9a0*/  @!P3 ST.E.128 desc[UR50][R4.64], R8 ;  /* 0x000000080400b985 */ /* 0x0001e8000c101d32 */
[----:B------:R0:W-:Y:S02]  /*a9b0*/  @!P4 ST.E.128 desc[UR50][R6.64], R36 ;  /* 0x000000240600c985 */ /* 0x0001e4000c101d32 */
.L_x_8582:
[----:B------:R-:W-:Y:S05]  /*a9c0*/  BSYNC B1 ;  /* 0x0000000000017941 */ /* 0x000fea0003800000 */
.L_x_8581:
[----:B0---4-:R0:W4:Y:S01]  /*a9d0*/  SHFL.IDX PT, R7, R3, 0x2, 0x181f ;  /* 0x00581f0003077f89 */ /* 0x01112200000e0000 */
        /* <DEDUP_REMOVED lines=12> */
.L_x_8584:
[----:B------:R-:W-:Y:S05]  /*aaa0*/  BSYNC B1 ;  /* 0x0000000000017941 */ /* 0x000fea0003800000 */
.L_x_8583:
[----:B------:R-:W-:Y:S01]  /*aab0*/  VIADD R0, R50, 0x60 ;  /* 0x0000006032007836 */ /* 0x000fe20000000000 */
[----:B0--3--:R-:W0:Y:S04]  /*aac0*/  SHFL.IDX PT, R3, R3, 0x3, 0x181f ;  /* 0x00781f0003037f89 */ /* 0x009e2800000e0000 */
[----:B------:R-:W-:Y:S01]  /*aad0*/  ISETP.GE.AND P0, PT, R0, R21, PT ;  /* 0x000000150000720c */ /* 0x000fe20003f06270 */
[----:B----4-:R3:W4:-:S12]  /*aae0*/  SHFL.IDX PT, R7, R34, 0x3, 0x181f ;  /* 0x00781f0022077f89 */ /* 0x01071800000e0000 */
[----:B---3--:R-:W-:Y:S05]  /*aaf0*/  @P0 BRA `(.L_x_8585) ;  /* 0x0000001800280947 */ /* 0x008fea0003800000 */
[----:B------:R-:W-:Y:S02]  /*ab00*/  ULDC UR4, c[0x0][0xac8] ;  /* 0x0002b20000047ab9 */ /* 0x000fe40000000800 */
[----:B------:R-:W-:-:S13]  /*ab10*/  ISETP.GE.AND P1, PT, R2, UR4, PT ;  /* 0x0000000402007c0c */ /* 0x000fda000bf26270 */
[----:B----4-:R-:W-:-:S04]  /*ab20*/  @!P1 LEA R4, P0, R2, R7, 0x1 ;  /* 0x0000000702049211 */ /* 0x010fc800078008ff */
        /* <DEDUP_REMOVED lines=8> */
.L_x_8578:
[----:B------:R-:W-:Y:S01]  /*abb0*/  ULDC.64 UR10, c[0x0][0xb08] ;  /* 0x0002c200000a7ab9 */ /* 0x000fe20000000a00 */
[----:B------:R-:W0:Y:S01]  /*abc0*/  @P1 LDC R0, c[0x0][0xbec] ;  /* 0x0002fb00ff001b82 */ /* 0x000e220000000800 */
[----:B------:R-:W-:Y:S01]  /*abd0*/  UIMAD UR7, UR12, UR10, URZ ;  /* 0x0000000a0c0772a4 */ /* 0x000fe2000f8e023f */
[----:B------:R-:W-:Y:S01]  /*abe0*/  IMAD.MOV.U32 R3, RZ, RZ, R11 ;  /* 0x000000ffff037224 */ /* 0x000fe200078e000b */
[----:B------:R-:W-:Y:S01]  /*abf0*/  UIMAD.WIDE.U32 UR8, UR4, UR10, URZ ;  /* 0x0000000a040872a5 */ /* 0x000fe2000f8e003f */
[----:B------:R-:W-:Y:S01]  /*ac00*/  ISETP.GE.AND P0, PT, R10, R21, PT ;  /* 0x000000150a00720c */ /* 0x000fe20003f06270 */
[----:B------:R-:W-:Y:S01]  /*ac10*/  UIMAD UR7, UR4, UR11, UR7 ;  /* 0x0000000b040772a4 */ /* 0x000fe2000f8e0207 */
[----:B------:R-:W-:Y:S01]  /*ac20*/  VIADD R20, R20, 0x28820 ;  /* 0x0002882014147836 */ /* 0x000fe20000000000 */
[----:B------:R-:W-:Y:S01]  /*ac30*/  USHF.R.S32.HI UR4, URZ, 0x1f, UR42 ;  /* 0x0000001f3f047899 */ /* 0x000fe2000801142a */
[----:B------:R-:W1:Y:S01]  /*ac40*/  @P1 LDC R5, c[0x0][0xbf0] ;  /* 0x0002fc00ff051b82 */ /* 0x000e620000000800 */
[----:B------:R-:W-:Y:S01]  /*ac50*/  UIADD3 UR9, UR9, UR7, URZ ;  /* 0x0000000709097290 */ /* 0x000fe2000fffe03f */
[----:B------:R-:W-:Y:S01]  /*ac60*/  BSSY B1, `(.L_x_8586) ;  /* 0x0000068000017945 */ /* 0x000fe20003800000 */
[----:B------:R-:W-:Y:S01]  /*ac70*/  ULDC.64 UR10, c[0x0][0xb38] ;  /* 0x0002ce00000a7ab9 */ /* 0x000fe20000000a00 */
[----:B------:R-:W-:Y:S01]  /*ac80*/  PRMT R20, RZ, 0x654, R20 ;  /* 0x00000654ff147816 */ /* 0x000fe20000000014 */
[----:B------:R-:W-:-:S03]  /*ac90*/  UIMAD.WIDE.U32 UR8, UR43, UR10, UR8 ;  /* 0x0000000a2b0872a5 */ /* 0x000fc6000f8e0008 */
[----:B------:R2:W-:Y:S01]  /*aca0*/  SYNCS.ARRIVE.TRANS64.RED.A1T0 RZ, [R20+URZ], RZ ;  /* 0x000000ff14ff79a7 */ /* 0x0005e2000810043f */
        /* <DEDUP_REMOVED lines=8> */
[----:B-1----:R-:W-:Y:S02]  /*ad30*/  @P1 SHF.R.U32.HI R3, RZ, R5, R0 ;  /* 0x00000005ff031219 */ /* 0x002fe40000011600 */
[----:B------:R-:W-:Y:S02]  /*ad40*/  UMOV UR8, UR42 ;  /* 0x0000002a00087c82 */ /* 0x000fe40008000000 */
[----:B------:R-:W-:Y:S01]  /*ad50*/  UIMAD.WIDE.U32 UR8, UR39, UR10, UR8 ;  /* 0x0000000a270872a5 */ /* 0x000fe2000f8e0008 */
[--C-:B------:R-:W-:Y:S01]  /*ad60*/  SHF.R.S32.HI R0, RZ, 0x1f, R3.reuse ;  /* 0x0000001fff007819 */ /* 0x100fe20000011403 */
[----:B------:R-:W-:Y:S02]  /*ad70*/  IMAD.MOV R7, RZ, RZ, -R3 ;  /* 0x000000ffff077224 */ /* 0x000fe400078e0a03 */
[----:B------:R-:W-:-:S02]  /*ad80*/  UIMAD UR39, UR39, UR11, UR9 ;  /* 0x0000000b272772a4 */ /* 0x000fc4000f8e0209 */
[----:B------:R-:W-:Y:S01]  /*ad90*/  IMAD R7, R34, R7, R11 ;  /* 0x0000000722077224 */ /* 0x000fe200078e020b */
[----:B------:R-:W-:Y:S01]  /*ada0*/  ULDC.64 UR10, c[0x0][0xb30] ;  /* 0x0002cc00000a7ab9 */ /* 0x000fe20000000a00 */
[----:B------:R-:W-:Y:S02]  /*adb0*/  IMAD.U32 R5, RZ, RZ, UR9 ;  /* 0x00000009ff057e24 */ /* 0x000fe4000f8e00ff */
        /* <DEDUP_REMOVED lines=14> */
[----:B------:R-:W-:Y:S01]  /*aea0*/  LEA.HI.X R3, R4, UR9, R3, 0x2, P1 ;  /* 0x0000000904037c11 */ /* 0x000fe200088f1403 */
[----:B------:R2:W0:Y:S04]  /*aeb0*/  SHFL.IDX PT, R6, R0, RZ, 0x1c1f ;  /* 0x001c1fff00067589 */ /* 0x00042800000e0000 */
[----:B------:R2:W1:Y:S01]  /*aec0*/  SHFL.IDX PT, R7, R3, RZ, 0x1c1f ;  /* 0x001c1fff03077589 */ /* 0x00046200000e0000 */
[----:B------:R-:W-:Y:S05]  /*aed0*/  @P0 BRA `(.L_x_8587) ;  /* 0x0000000400000947 */ /* 0x000fea0003800000 */
[----:B------:R-:W-:Y:S02]  /*aee0*/  ULDC UR4, c[0x0][0xac8] ;  /* 0x0002b20000047ab9 */ /* 0x000fe40000000800 */
[----:B------:R-:W-:Y:S02]  /*aef0*/  ISETP.GE.AND P3, PT, R16, UR4, PT ;  /* 0x0000000410007c0c */ /* 0x000fe4000bf66270 */
[----:B------:R-:W-:Y:S02]  /*af00*/  ISETP.GE.AND P2, PT, R196, UR4, PT ;  /* 0x00000004c4007c0c */ /* 0x000fe4000bf46270 */
[----:B------:R-:W-:Y:S02]  /*af10*/  ISETP.GE.AND P1, PT, R195, UR4, PT ;  /* 0x00000004c3007c0c */ /* 0x000fe4000bf26270 */
[----:B------:R-:W-:Y:S02]  /*af20*/  ISETP.GE.AND P0, PT, R194, UR4, PT ;  /* 0x00000004c2007c0c */ /* 0x000fe4000bf06270 */
[----:B------:R-:W-:-:S05]  /*af30*/  ISETP.GE.AND P4, PT, R192, UR4, PT ;  /* 0x00000004c0007c0c */ /* 0x000fca000bf86270 */
[----:B01----:R-:W-:Y:S02]  /*af40*/  @!P3 IMAD.WIDE R4, R16, 0x4, R6 ;  /* 0x000000041004b825 */ /* 0x003fe400078e0206 */
        /* <DEDUP_REMOVED lines=12> */
[-C--:B0-----:R-:W-:Y:S01]  /*b010*/  @!P3 LEA R4, P6, R193, R6.reuse, 0x2 ;  /* 0x00000006c104b211 */ /* 0x081fe200078c10ff */
[----:B------:R0:W-:Y:S01]  /*b020*/  @!P0 ST.E.64 desc[UR50][R12.64], R100 ;  /* 0x000000640c008985 */ /* 0x0001e2000c101b32 */
[----:B------:R-:W-:-:S02]  /*b030*/  @!P4 LEA R14, P0, R192, R6, 0x2 ;  /* 0x00000006c00ec211 */ /* 0x000fc400078010ff */
        /* <DEDUP_REMOVED lines=9> */
[----:B-1----:R-:W-:-:S03]  /*b0d0*/  @!P2 LEA R8, P4, R190, R6, 0x2 ;  /* 0x00000006be08a211 */ /* 0x002fc600078810ff */
[----:B------:R-:W-:Y:S01]  /*b0e0*/  @!P5 ST.E.64 desc[UR50][R24.64], R112 ;  /* 0x000000701800d985 */ /* 0x000fe2000c101b32 */
[CC--:B---3--:R-:W-:Y:S02]  /*b0f0*/  @!P1 LEA R10, P5, R189.reuse, R6.reuse, 0x2 ;  /* 0x00000006bd0a9211 */ /* 0x0c8fe400078a10ff */
        /* <DEDUP_REMOVED lines=16> */
[CC--:B0-----:R-:W-:Y:S02]  /*b200*/  @!P2 LEA R8, P3, R185.reuse, R6.reuse, 0x2 ;  /* 0x00000006b908a211 */ /* 0x0c1fe400078610ff */
[-C--:B------:R-:W-:Y:S02]  /*b210*/  @!P4 LEA.HI.X R15, R186, R7.reuse, R203, 0x2, P6 ;  /* 0x00000007ba0fc211 */ /* 0x080fe400030f14cb */
[-C--:B-1----:R-:W-:Y:S02]  /*b220*/  @!P1 LEA R10, P6, R184, R6.reuse, 0x2 ;  /* 0x00000006b80a9211 */ /* 0x082fe400078c10ff */
        /* <DEDUP_REMOVED lines=11> */
.L_x_8587:
[----:B------:R-:W-:Y:S05]  /*b2e0*/  BSYNC B1 ;  /* 0x0000000000017941 */ /* 0x000fea0003800000 */
.L_x_8586:
[----:B------:R-:W-:Y:S01]  /*b2f0*/  ISETP.GE.AND P0, PT, R26, R21, PT ;  /* 0x000000151a00720c */ /* 0x000fe20003f06270 */
[----:B-1--4-:R1:W3:Y:S04]  /*b300*/  SHFL.IDX PT, R7, R3, 0x1, 0x1c1f ;  /* 0x003c1f0003077f89 */ /* 0x0122e800000e0000 */
[----:B0-----:R1:W0:Y:S08]  /*b310*/  SHFL.IDX PT, R6, R0, 0x1, 0x1c1f ;  /* 0x003c1f0000067f89 */ /* 0x00123000000e0000 */
[----:B-1----:R-:W-:Y:S05]  /*b320*/  @P0 BRA `(.L_x_8585) ;  /* 0x00000010001c0947 */ /* 0x002fea0003800000 */
[----:B------:R-:W-:Y:S02]  /*b330*/  ULDC UR4, c[0x0][0xac8] ;  /* 0x0002b20000047ab9 */ /* 0x000fe40000000800 */
[----:B------:R-:W-:Y:S02]  /*b340*/  ISETP.GE.AND P1, PT, R196, UR4, PT ;  /* 0x00000004c4007c0c */ /* 0x000fe4000bf26270 */
[----:B------:R-:W-:Y:S02]  /*b350*/  ISETP.GE.AND P0, PT, R195, UR4, PT ;  /* 0x00000004c3007c0c */ /* 0x000fe4000bf06270 */
[----:B------:R-:W-:Y:S02]  /*b360*/  ISETP.GE.AND P2, PT, R16, UR4, PT ;  /* 0x0000000410007c0c */ /* 0x000fe4000bf46270 */
[----:B------:R-:W-:Y:S02]  /*b370*/  ISETP.GE.AND P4, PT, R193, UR4, PT ;  /* 0x00000004c1007c0c */ /* 0x000fe4000bf86270 */
[----:B------:R-:W-:-:S05]  /*b380*/  ISETP.GE.AND P3, PT, R194, UR4, PT ;  /* 0x00000004c2007c0c */ /* 0x000fca000bf66270 */
[CC--:B0-----:R-:W-:Y:S02]  /*b390*/  @!P1 LEA R8, P5, R196.reuse, R6.reuse, 0x2 ;  /* 0x00000006c4089211 */ /* 0x0c1fe400078a10ff */
[CC--:B------:R-:W-:Y:S02]  /*b3a0*/  @!P0 LEA R10, P6, R195.reuse, R6.reuse, 0x2 ;  /* 0x00000006c30a8211 */ /* 0x0c0fe400078c10ff */
[-C--:B---3--:R-:W-:Y:S01]  /*b3b0*/  @!P1 LEA.HI.X R9, R196, R7.reuse, R213, 0x2, P5 ;  /* 0x00000007c4099211 */ /* 0x088fe200028f14d5 */
[----:B------:R-:W-:Y:S01]  /*b3c0*/  @!P2 IMAD.WIDE R4, R16, 0x4, R6 ;  /* 0x000000041004a825 */ /* 0x000fe200078e0206 */
[----:B------:R-:W-:Y:S02]  /*b3d0*/  ISETP.GE.AND P5, PT, R192, UR4, PT ;  /* 0x00000004c0007c0c */ /* 0x000fe4000bfa6270 */
[----:B------:R-:W-:Y:S02]  /*b3e0*/  @!P0 LEA.HI.X R11, R195, R7, R212, 0x2, P6 ;  /* 0x00000007c30b8211 */ /* 0x000fe400030f14d4 */
[----:B------:R0:W-:Y:S01]  /*b3f0*/  @!P2 ST.E.64 desc[UR50][R4.64], R90 ;  /* 0x0000005a0400a985 */ /* 0x0001e2000c101b32 */
[----:B------:R-:W-:-:S02]  /*b400*/  @!P4 LEA R14, P2, R193, R6, 0x2 ;  /* 0x00000006c10ec211 */ /* 0x000fc400078410ff */
        /* <DEDUP_REMOVED lines=8> */
[----:B--2---:R-:W-:-:S03]  /*b490*/  @!P5 LEA R20, P6, R192, R6, 0x2 ;  /* 0x00000006c014d211 */ /* 0x004fc600078c10ff */
[----:B------:R2:W-:Y:S01]  /*b4a0*/  @!P3 ST.E.64 desc[UR50][R12.64], R102 ;  /* 0x000000660c00b985 */ /* 0x0005e2000c101b32 */
[-C--:B------:R-:W-:Y:S02]  /*b4b0*/  @!P5 LEA.HI.X R21, R192, R7.reuse, R209, 0x2, P6 ;  /* 0x00000007c015d211 */ /* 0x080fe400030f14d1 */
[----:B------:R-:W-:Y:S01]  /*b4c0*/  ISETP.GE.AND P3, PT, R188, UR4, PT ;  /* 0x00000004bc007c0c */ /* 0x000fe2000bf66270 */
[----:B------:R3:W-:Y:S01]  /*b4d0*/  @!P4 ST.E.64 desc[UR50][R14.64], R106 ;  /* 0x0000006a0e00c985 */ /* 0x0007e2000c101b32 */
[-C--:B0-----:R-:W-:Y:S02]  /*b4e0*/  @!P0 LEA R4, P4, R191, R6.reuse, 0x2 ;  /* 0x00000006bf048211 */ /* 0x081fe400078810ff */
[-C--:B-1----:R-:W-:Y:S01]  /*b4f0*/  @!P2 LEA R10, P6, R189, R6.reuse, 0x2 ;  /* 0x00000006bd0aa211 */ /* 0x082fe200078c10ff */
[----:B------:R-:W-:Y:S01]  /*b500*/  @!P5 ST.E.64 desc[UR50][R20.64], R110 ;  /* 0x0000006e1400d985 */ /* 0x000fe2000c101b32 */
[----:B------:R-:W-:Y:S02]  /*b510*/  @!P1 LEA R8, P5, R190, R6, 0x2 ;  /* 0x00000006be089211 */ /* 0x000fe400078a10ff */
[----:B------:R-:W-:-:S02]  /*b520*/  @!P0 LEA.HI.X R5, R191, R7, R208, 0x2, P4 ;  /* 0x00000007bf058211 */ /* 0x000fc400020f14d0 */
[-C--:B------:R-:W-:Y:S02]  /*b530*/  @!P1 LEA.HI.X R9, R190, R7.reuse, R207, 0x2, P5 ;  /* 0x00000007be099211 */ /* 0x080fe400028f14cf */
[----:B------:R-:W-:Y:S01]  /*b540*/  ISETP.GE.AND P4, PT, R187, UR4, PT ;  /* 0x00000004bb007c0c */ /* 0x000fe2000bf86270 */
[----:B------:R-:W-:Y:S01]  /*b550*/  @!P0 ST.E.64 desc[UR50][R4.64], R114 ;  /* 0x0000007204008985 */ /* 0x000fe2000c101b32 */
[----:B------:R-:W-:Y:S02]  /*b560*/  @!P2 LEA.HI.X R11, R189, R7, R206, 0x2, P6 ;  /* 0x00000007bd0ba211 */ /* 0x000fe400030f14ce */
[----:B--2---:R-:W-:Y:S01]  /*b570*/  @!P3 LEA R12, P5, R188, R6, 0x2 ;  /* 0x00000006bc0cb211 */ /* 0x004fe200078a10ff */
[----:B------:R0:W-:Y:S01]  /*b580*/  @!P1 ST.E.64 desc[UR50][R8.64], R118 ;  /* 0x0000007608009985 */ /* 0x0001e2000c101b32 */
[----:B------:R-:W-:Y:S02]  /*b590*/  ISETP.GE.AND P1, PT, R185, UR4, PT ;  /* 0x00000004b9007c0c */ /* 0x000fe4000bf26270 */
[----:B------:R-:W-:Y:S01]  /*b5a0*/  ISETP.GE.AND P0, PT, R184, UR4, PT ;  /* 0x00000004b8007c0c */ /* 0x000fe2000bf06270 */
[----:B------:R1:W-:Y:S01]  /*b5b0*/  @!P2 ST.E.64 desc[UR50][R10.64], R122 ;  /* 0x0000007a0a00a985 */ /* 0x0003e2000c101b32 */
[----:B------:R-:W-:-:S02]  /*b5c0*/  ISETP.GE.AND P2, PT, R186, UR4, PT ;  /* 0x00000004ba007c0c */ /* 0x000fc4000bf46270 */
[-C--:B------:R-:W-:Y:S02]  /*b5d0*/  @!P3 LEA.HI.X R13, R188, R7.reuse, R205, 0x2, P5 ;  /* 0x00000007bc0db211 */ /* 0x080fe400028f14cd */
[----:B------:R-:W-:Y:S02]  /*b5e0*/  ISETP.GE.AND P5, PT, R23, UR4, PT ;  /* 0x0000000417007c0c */ /* 0x000fe4000bfa6270 */
[CC--:B---3--:R-:W-:Y:S01]  /*b5f0*/  @!P4 LEA R14, P6, R187.reuse, R6.reuse, 0x2 ;  /* 0x00000006bb0ec211 */ /* 0x0c8fe200078c10ff */
[----:B------:R4:W-:Y:S03]  /*b600*/  @!P3 ST.E.64 desc[UR50][R12.64], R126 ;  /* 0x0000007e0c00b985 */ /* 0x0009e6000c101b32 */
[----:B------:R-:W-:Y:S02]  /*b610*/  @!P4 LEA.HI.X R15, R187, R7, R204, 0x2, P6 ;  /* 0x00000007bb0fc211 */ /* 0x000fe400030f14cc */
[----:B0-----:R-:W-:-:S02]  /*b620*/  @!P1 LEA R8, P6, R185, R6, 0x2 ;  /* 0x00000006b9089211 */ /* 0x001fc400078c10ff */
[-C--:B------:R-:W-:Y:S01]  /*b630*/  @!P2 LEA R4, P3, R186, R6.reuse, 0x2 ;  /* 0x00000006ba04a211 */ /* 0x080fe200078610ff */
[----:B------:R4:W-:Y:S01]  /*b640*/  @!P4 ST.E.64 desc[UR50][R14.64], R130 ;  /* 0x000000820e00c985 */ /* 0x0009e2000c101b32 */
[-C--:B-1----:R-:W-:Y:S02]  /*b650*/  @!P0 LEA R10, P4, R184, R6.reuse, 0x2 ;  /* 0x00000006b80a8211 */ /* 0x082fe400078810ff */
[-C--:B------:R-:W-:Y:S02]  /*b660*/  @!P2 LEA.HI.X R5, R186, R7.reuse, R203, 0x2, P3 ;  /* 0x00000007ba05a211 */ /* 0x080fe400018f14cb */
[----:B------:R-:W-:Y:S02]  /*b670*/  @!P5 LEA R20, P3, R23, R6, 0x2 ;  /* 0x000000061714d211 */ /* 0x000fe400078610ff */
[-C--:B------:R-:W-:Y:S01]  /*b680*/  @!P1 LEA.HI.X R9, R185, R7.reuse, R202, 0x2, P6 ;  /* 0x00000007b9099211 */ /* 0x080fe200030f14ca */
[----:B------:R4:W-:Y:S01]  /*b690*/  @!P2 ST.E.64 desc[UR50][R4.64], R134 ;  /* 0x000000860400a985 */ /* 0x0009e2000c101b32 */
[----:B------:R-:W-:-:S02]  /*b6a0*/  @!P0 LEA.HI.X R11, R184, R7, R201, 0x2, P4 ;  /* 0x00000007b80b8211 */ /* 0x000fc400020f14c9 */
[----:B------:R-:W-:Y:S01]  /*b6b0*/  @!P5 LEA.HI.X R21, R23, R7, R200, 0x2, P3 ;  /* 0x000000071715d211 */ /* 0x000fe200018f14c8 */
[----:B------:R4:W-:Y:S04]  /*b6c0*/  @!P1 ST.E.64 desc[UR50][R8.64], R138 ;  /* 0x0000008a08009985 */ /* 0x0009e8000c101b32 */
[----:B------:R4:W-:Y:S01]  /*b6d0*/  @!P0 ST.E.64 desc[UR50][R10.64], R142 ;  /* 0x0000008e0a008985 */ /* 0x0009e2000c101b32 */
[----:B------:R-:W-:-:S03]  /*b6e0*/  ISETP.GE.AND P0, PT, R22, UR4, PT ;  /* 0x0000000416007c0c */ /* 0x000fc6000bf06270 */
[----:B------:R4:W-:Y:S10]  /*b6f0*/  @!P5 ST.E.64 desc[UR50][R20.64], R146 ;  /* 0x000000921400d985 */ /* 0x0009f4000c101b32 */
[----:B------:R-:W-:Y:S05]  /*b700*/  @P0 BRA `(.L_x_8585) ;  /* 0x0000000c00240947 */ /* 0x000fea0003800000 */
[----:B----4-:R-:W-:-:S04]  /*b710*/  LEA R4, P0, R22, R6, 0x2 ;  /* 0x0000000616047211 */ /* 0x010fc800078010ff */
[----:B------:R-:W-:-:S05]  /*b720*/  LEA.HI.X R5, R22, R7, R199, 0x2, P0 ;  /* 0x0000000716057211 */ /* 0x000fca00000f14c7 */
[----:B------:R1:W-:Y:S01]  /*b730*/  ST.E.64 desc[UR50][R4.64], R150 ;  /* 0x0000009604007985 */ /* 0x0003e2000c101b32 */
[----:B------:R-:W-:Y:S05]  /*b740*/  BRA `(.L_x_8585) ;  /* 0x0000000c00147947 */ /* 0x000fea0003800000 */
.L_x_8576:
        /* <DEDUP_REMOVED lines=9> */
[----:B------:R-:W-:-:S03]  /*b7e0*/  UISETP.NE.U32.AND UP1, UPT, UR8, URZ, UPT ;  /* 0x0000003f0800728c */ /* 0x000fc6000bf25070 */
[----:B------:R-:W2:Y:S01]  /*b7f0*/  @P1 LDG.E R3, desc[UR50][R4.64] ;  /* 0x0000003204031981 */ /* 0x000ea2000c1e1900 */
[----:B------:R-:W-:Y:S01]  /*b800*/  UISETP.NE.AND.EX UP1, UPT, UR9, URZ, UPT, UP1 ;  /* 0x0000003f0900728c */ /* 0x000fe2000bf25310 */
[----:B------:R-:W-:Y:S02]  /*b810*/  ULDC UR4, c[0x0][0xa88] ;  /* 0x0002a20000047ab9 */ /* 0x000fe40000000800 */
[----:B------:R-:W-:-:S03]  /*b820*/  IMAD.U32 R0, RZ, RZ, UR4 ;  /* 0x00000004ff007e24 */ /* 0x000fc6000f8e00ff */
[----:B------:R-:W-:-:S05]  /*b830*/  PLOP3.LUT P2, PT, PT, PT, UP1, 0x80, 0x0 ;  /* 0x000000000000781c */ /* 0x000fca0003f4f018 */
[----:B------:R-:W-:-:S04]  /*b840*/  @UP1 ULEA UR8, UP2, UR42, UR8, 0x2 ;  /* 0x000000082a081291 */ /* 0x000fc8000f84103f */
[----:B------:R-:W-:Y:S02]  /*b850*/  @UP1 ULEA.HI.X UR9, UR42, UR9, UR37, 0x2, UP2 ;  /* 0x000000092a091291 */ /* 0x000fe400090f1425 */
[----:B------:R-:W-:-:S04]  /*b860*/  IMAD.U32 R6, RZ, RZ, UR8 ;  /* 0x00000008ff067e24 */ /* 0x000fc8000f8e00ff */
[----:B------:R-:W-:-:S05]  /*b870*/  IMAD.U32 R7, RZ, RZ, UR9 ;  /* 0x00000009ff077e24 */ /* 0x000fca000f8e00ff */
[----:B------:R0:W5:Y:S01]  /*b880*/  @P2 LDG.E R0, desc[UR50][R6.64] ;  /* 0x0000003206002981 */ /* 0x000162000c1e1900 */
[----:B------:R-:W-:Y:S01]  /*b890*/  UMOV UR4, URZ ;  /* 0x0000003f00047c82 */ /* 0x000fe20008000000 */
[----:B------:R-:W-:Y:S01]  /*b8a0*/  UISETP.NE.AND UP1, UPT, UR45, URZ, UPT ;  /* 0x0000003f2d00728c */ /* 0x000fe2000bf25270 */
[----:B------:R-:W-:-:S10]  /*b8b0*/  ISETP.GT.AND P0, PT, R219, 0x7f, PT ;  /* 0x0000007fdb00780c */ /* 0x000fd40003f04270 */
[----:B------:R-:W-:Y:S01]  /*b8c0*/  @!UP1 ULDC UR45, c[0x0][0xad4] ;  /* 0x0002b500002d9ab9 */ /* 0x000fe20000000800 */
[----:B--2---:R-:W-:-:S13]  /*b8d0*/  @P1 R2UR UR4, R3 ;  /* 0x00000000030412ca */ /* 0x004fda00000e0000 */
[----:B------:R-:W-:Y:S01]  /*b8e0*/  USHF.R.S32.HI UR18, URZ, 0x1f, UR4 ;  /* 0x0000001f3f127899 */ /* 0x000fe20008011404 */
[----:B0-----:R-:W-:Y:S11]  /*b8f0*/  @P2 BRA `(.L_x_8588) ;  /* 0x0000000000102947 */ /* 0x001ff60003800000 */
[----:B------:R-:W-:Y:S05]  /*b900*/  @!P1 BRA `(.L_x_8588) ;  /* 0x00000000000c9947 */ /* 0x000fea0003800000 */
[----:B------:R-:W2:Y:S04]  /*b910*/  LDG.E R3, desc[UR50][R4.64] ;  /* 0x0000003204037981 */ /* 0x000ea8000c1e1900 */
[----:B-----5:R-:W2:Y:S02]  /*b920*/  LDG.E R0, desc[UR50][R4.64+0x4] ;  /* 0x0000043204007981 */ /* 0x020ea4000c1e1900 */
[----:B--2---:R-:W-:-:S07]  /*b930*/  IMAD.IADD R0, R0, 0x1, -R3 ;  /* 0x0000000100007824 */ /* 0x004fce00078e0a03 */
.L_x_8588:
[----:B------:R-:W-:Y:S01]  /*b940*/  USEL UR42, UR42, URZ, !UP0 ;  /* 0x0000003f2a2a7287 */ /* 0x000fe2000c000000 */
[----:B------:R-:W-:Y:S01]  /*b950*/  BSSY B1, `(.L_x_8589) ;  /* 0x0000038000017945 */ /* 0x000fe20003800000 */
[----:B------:R-:W-:-:S03]  /*b960*/  USEL UR37, UR37, URZ, !UP0 ;  /* 0x0000003f25257287 */ /* 0x000fc6000c000000 */
[----:B------:R-:W-:Y:S09]  /*b970*/  @P0 BRA `(.L_x_8590) ;  /* 0x0000000000d40947 */ /* 0x000ff20003800000 */
        /* <DEDUP_REMOVED lines=9> */
[----:B------:R-:W-:-:S03]  /*ba10*/  UMOV UR16, 0x9b8 ;  /* 0x000009b800107882 */ /* 0x000fc60000000000 */
[----:B------:R-:W-:Y:S02]  /*ba20*/  USEL UR16, UR16, 0x978, UP0 ;  /* 0x0000097810107887 */ /* 0x000fe40008000000 */
[----:B------:R-:W-:-:S06]  /*ba30*/  USEL UR7, UR39, URZ, UP0 ;  /* 0x0000003f27077287 */ /* 0x000fcc0008000000 */
[----:B------:R-:W0:Y:S04]  /*ba40*/  @P0 LDC R3, c[0x0][0xbec] ;  /* 0x0002fb00ff030b82 */ /* 0x000e280000000800 */
[----:B------:R-:W-:Y:S01]  /*ba50*/  ULDC.64 UR10, c[0x0][UR16+0x220] ;  /* 0x00008800100a7abb */ /* 0x000fe20008000a00 */
[----:B------:R-:W-:Y:S01]  /*ba60*/  ULDC.64 UR8, c[0x0][UR16+0x218] ;  /* 0x0000860010087abb */ /* 0x000fe20008000a00 */
[----:B------:R-:W-:Y:S01]  /*ba70*/  ULDC.64 UR12, c[0x0][UR16+0x228] ;  /* 0x00008a00100c7abb */ /* 0x000fe20008000a00 */
[----:B------:R-:W-:Y:S01]  /*ba80*/  UIMAD UR11, UR11, UR42, URZ ;  /* 0x0000002a0b0b72a4 */ /* 0x000fe2000f8e023f */
[----:B------:R-:W1:Y:S01]  /*ba90*/  @P0 LDC R5, c[0x0][0xbf0] ;  /* 0x0002fc00ff050b82 */ /* 0x000e620000000800 */
[----:B------:R-:W-:Y:S02]  /*baa0*/  UIMAD.WIDE.U32 UR14, UR8, UR43, URZ ;  /* 0x0000002b080e72a5 */ /* 0x000fe4000f8e003f */
        /* <DEDUP_REMOVED lines=10> */
[----:B------:R-:W-:Y:S02]  /*bb50*/  IMAD.MOV.U32 R3, RZ, RZ, R6 ;  /* 0x000000ffff037224 */ /* 0x000fe400078e0006 */
[----:B------:R-:W-:Y:S01]  /*bb60*/  IMAD.U32 R8, RZ, RZ, UR8 ;  /* 0x00000008ff087e24 */ /* 0x000fe2000f8e00ff */
[----:B------:R-:W-:Y:S01]  /*bb70*/  UIADD3.X UR7, UR7, UR17, UR18, UP1, UP2 ;  /* 0x0000001107077290 */ /* 0x000fe20008fe4412 */
[----:B-1----:R-:W-:Y:S01]  /*bb80*/  @P0 SHF.R.U32.HI R3, RZ, R5, R4 ;  /* 0x00000005ff030219 */ /* 0x002fe20000011604 */
[----:B------:R-:W-:Y:S01]  /*bb90*/  IMAD.U32 R4, RZ, RZ, UR20 ;  /* 0x00000014ff047e24 */ /* 0x000fe2000f8e00ff */
[----:B------:R-:W-:Y:S01]  /*bba0*/  ULDC.64 UR8, c[0x0][UR16+0x210] ;  /* 0x0000840010087abb */ /* 0x000fe20008000a00 */
[----:B------:R-:W-:Y:S01]  /*bbb0*/  IMAD.U32 R5, RZ, RZ, UR21 ;  /* 0x00000015ff057e24 */ /* 0x000fe2000f8e00ff */
[--C-:B------:R-:W-:Y:S01]  /*bbc0*/  SHF.R.S32.HI R5, RZ, 0x1f, R3.reuse ;  /* 0x0000001fff057819 */ /* 0x100fe20000011403 */
[----:B------:R-:W-:Y:S01]  /*bbd0*/  IMAD.MOV R7, RZ, RZ, -R3 ;  /* 0x000000ffff077224 */ /* 0x000fe200078e0a03 */
[----:B------:R-:W-:Y:S01]  /*bbe0*/  IADD3 R4, P0, P1, R3, UR14, R4 ;  /* 0x0000000e03047c10 */ /* 0x000fe2000f91e004 */
[----:B------:R-:W-:Y:S01]  /*bbf0*/  ULDC.64 UR10, c[0x0][0xba8] ;  /* 0x0002ea00000a7ab9 */ /* 0x000fe20000000a00 */
[----:B------:R-:W-:Y:S01]  /*bc00*/  @!UP0 ULDC UR10, c[0x0][0xb50] ;  /* 0x0002d400000a8ab9 */ /* 0x000fe20000000800 */
[----:B------:R-:W-:Y:S01]  /*bc10*/  IMAD R7, R9, R7, R6 ;  /* 0x0000000709077224 */ /* 0x000fe200078e0206 */
[----:B------:R-:W-:Y:S01]  /*bc20*/  IADD3.X R5, R5, UR7, R8, P0, P1 ;  /* 0x0000000705057c10 */ /* 0x000fe200087e2408 */
[----:B------:R-:W-:-:S02]  /*bc30*/  @!UP0 ULDC UR11, c[0x0][0xb54] ;  /* 0x0002d500000b8ab9 */ /* 0x000fc40000000800 */
[C---:B------:R-:W-:Y:S01]  /*bc40*/  IMAD R6, R7.reuse, UR9, RZ ;  /* 0x0000000907067c24 */ /* 0x040fe2000f8e02ff */
[----:B------:R-:W-:Y:S01]  /*bc50*/  SHF.R.S32.HI R3, RZ, 0x1f, R7 ;  /* 0x0000001fff037819 */ /* 0x000fe20000011407 */
[----:B------:R-:W-:-:S04]  /*bc60*/  IMAD.WIDE.U32 R4, R7, UR8, R4 ;  /* 0x0000000807047c25 */ /* 0x000fc8000f8e0004 */
[----:B------:R-:W-:Y:S01]  /*bc70*/  IMAD R3, R3, UR8, R6 ;  /* 0x0000000803037c24 */ /* 0x000fe2000f8e0206 */
[----:B------:R-:W-:-:S03]  /*bc80*/  LEA R6, P0, R4, UR10, 0x2 ;  /* 0x0000000a04067c11 */ /* 0x000fc6000f8010ff */
[----:B------:R-:W-:-:S05]  /*bc90*/  IMAD.IADD R3, R5, 0x1, R3 ;  /* 0x0000000105037824 */ /* 0x000fca00078e0203 */
[----:B------:R-:W-:Y:S01]  /*bca0*/  LEA.HI.X R7, R4, UR11, R3, 0x2, P0 ;  /* 0x0000000b04077c11 */ /* 0x000fe200080f1403 */
[----:B------:R-:W-:-:S05]  /*bcb0*/  IMAD.MOV.U32 R3, RZ, RZ, -0x800000 ;  /* 0xff800000ff037424 */ /* 0x000fca00078e00ff */
[----:B------:R0:W-:Y:S02]  /*bcc0*/  STG.E desc[UR50][R6.64], R3 ;  /* 0x0000000306007986 */ /* 0x0001e4000c101932 */
.L_x_8590:
[----:B------:R-:W-:Y:S05]  /*bcd0*/  BSYNC B1 ;  /* 0x0000000000017941 */ /* 0x000fea0003800000 */
.L_x_8589:
[----:B------:R-:W-:-:S06]  /*bce0*/  UISETP.GT.AND UP0, UPT, UR45, 0x1, UPT ;  /* 0x000000012d00788c */ /* 0x000fcc000bf04270 */
[----:B------:R-:W-:-:S13]  /*bcf0*/  PLOP3.LUT P0, PT, PT, PT, UP0, 0x80, 0x0 ;  /* 0x000000000000781c */ /* 0x000fda0003f0f008 */
[----:B------:R-:W-:Y:S05]  /*bd00*/  @P0 BRA `(.L_x_8585) ;  /* 0x0000000400a40947 */ /* 0x000fea0003800000 */
[----:B------:R-:W1:Y:S01]  /*bd10*/  LDC R11, c[0x0][0xbe8] ;  /* 0x0002fa00ff0b7b82 */ /* 0x000e620000000800 */
[----:B------:R-:W-:Y:S01]  /*bd20*/  ULDC.64 UR10, c[0x0][0xaa0] ;  /* 0x0002a800000a7ab9 */ /* 0x000fe20000000a00 */
[----:B0-----:R-:W-:Y:S01]  /*bd30*/  IMAD R3, R19, 0x20, R197 ;  /* 0x0000002013037824 */ /* 0x001fe200078e02c5 */
[----:B------:R-:W-:Y:S01]  /*bd40*/  UIMAD UR7, UR18, UR10, URZ ;  /* 0x0000000a120772a4 */ /* 0x000fe2000f8e023f */
[----:B------:R-:W-:Y:S01]  /*bd50*/  BSSY B1, `(.L_x_8591) ;  /* 0x000003a000017945 */ /* 0x000fe20003800000 */
[----:B------:R-:W-:Y:S01]  /*bd60*/  UIMAD.WIDE.U32 UR8, UR4, UR10, URZ ;  /* 0x0000000a040872a5 */ /* 0x000fe2000f8e003f */
[----:B------:R-:W-:Y:S01]  /*bd70*/  VIADD R8, R3, UR38 ;  /* 0x0000002603087c36 */ /* 0x000fe20008000000 */
[----:B------:R-:W-:-:S03]  /*bd80*/  UIMAD UR7, UR4, UR11, UR7 ;  /* 0x0000000b040772a4 */ /* 0x000fc6000f8e0207 */
[----:B------:R-:W-:Y:S01]  /*bd90*/  ULDC.64 UR10, c[0x0][0xae8] ;  /* 0x0002ba00000a7ab9 */ /* 0x000fe20000000a00 */
[----:B------:R-:W-:Y:S01]  /*bda0*/  UIADD3 UR9, UR9, UR7, URZ ;  /* 0x0000000709097290 */ /* 0x000fe2000fffe03f */
[----:B------:R-:W-:-:S03]  /*bdb0*/  IMAD.MOV.U32 R3, RZ, RZ, R8 ;  /* 0x000000ffff037224 */ /* 0x000fc600078e0008 */
        /* <DEDUP_REMOVED lines=18> */
[----:B------:R-:W-:Y:S02]  /*bee0*/  IMAD.U32 R4, RZ, RZ, UR42 ;  /* 0x0000002aff047e24 */ /* 0x000fe4000f8e00ff */
[----:B------:R-:W-:Y:S02]  /*bef0*/  IMAD R7, R11, R7, R8 ;  /* 0x000000070b077224 */ /* 0x000fe400078e0208 */
[C---:B------:R-:W-:Y:S02]  /*bf00*/  IMAD R9, R3.reuse, UR9, R6 ;  /* 0x0000000903097c24 */ /* 0x040fe4000f8e0206 */
[----:B------:R-:W-:Y:S01]  /*bf10*/  IMAD.WIDE.U32 R4, R3, UR8, R4 ;  /* 0x0000000803047c25 */ /* 0x000fe2000f8e0004 */
[----:B------:R-:W-:Y:S01]  /*bf20*/  SHF.R.S32.HI R3, RZ, 0x1f, R7 ;  /* 0x0000001fff037819 */ /* 0x000fe20000011407 */
[----:B------:R-:W-:-:S02]  /*bf30*/  ULDC.64 UR8, c[0x0][0xad8] ;  /* 0x0002b60000087ab9 */ /* 0x000fc40000000a00 */
        /* <DEDUP_REMOVED lines=25> */
[----:B------:R3:W-:Y:S04]  /*c0d0*/  @!P4 ST.E.128 desc[UR50][R12.64], RZ ;  /* 0x000000ff0c00c985 */ /* 0x0007e8000c101d32 */
[----:B------:R3:W-:Y:S02]  /*c0e0*/  @!P5 ST.E.128 desc[UR50][R4.64], RZ ;  /* 0x000000ff0400d985 */ /* 0x0007e4000c101d32 */
.L_x_8592:
[----:B------:R-:W-:Y:S05]  /*c0f0*/  BSYNC B1 ;  /* 0x0000000000017941 */ /* 0x000fea0003800000 */
.L_x_8591:
[----:B--23--:R2:W3:Y:S01]  /*c100*/  SHFL.IDX PT, R5, R3, 0x1, 0x181f ;  /* 0x00381f0003057f89 */ /* 0x00c4e200000e0000 */
[----:B------:R-:W-:Y:S03]  /*c110*/  BSSY B1, `(.L_x_8593) ;  /* 0x000000c000017945 */ /* 0x000fe60003800000 */
[----:B-1----:R2:W1:Y:S01]  /*c120*/  SHFL.IDX PT, R7, R6, 0x1, 0x181f ;  /* 0x00381f0006077f89 */ /* 0x00246200000e0000 */
[----:B------:R-:W-:Y:S05]  /*c130*/  @P1 BRA `(.L_x_8594) ;  /* 0x0000000000241947 */ /* 0x000fea0003800000 */
[----:B------:R-:W-:Y:S02]  /*c140*/  ULDC UR4, c[0x0][0xac8] ;  /* 0x0002b20000047ab9 */ /* 0x000fe40000000800 */
[----:B------:R-:W-:Y:S02]  /*c150*/  ISETP.GE.AND P3, PT, R2, UR4, PT ;  /* 0x0000000402007c0c */ /* 0x000fe4000bf66270 */
[----:B------:R-:W-:-:S11]  /*c160*/  ISETP.GE.AND P4, PT, R18, UR4, PT ;  /* 0x0000000412007c0c */ /* 0x000fd6000bf86270 */
[-C--:B-1----:R-:W-:Y:S02]  /*c170*/  @!P3 LEA R12, P1, R2, R7.reuse, 0x1 ;  /* 0x00000007020cb211 */ /* 0x082fe400078208ff */
[----:B------:R-:W-:Y:S02]  /*c180*/  @!P4 LEA R4, P2, R18, R7, 0x1 ;  /* 0x000000071204c211 */ /* 0x000fe400078408ff */
[-C--:B---3--:R-:W-:Y:S02]  /*c190*/  @!P3 LEA.HI.X R13, R2, R5.reuse, R218, 0x1, P1 ;  /* 0x00000005020db211 */ /* 0x088fe400008f0cda */
[----:B------:R-:W-:-:S03]  /*c1a0*/  @!P4 LEA.HI.X R5, R18, R5, R217, 0x1, P2 ;  /* 0x000000051205c211 */ /* 0x000fc600010f0cd9 */
[----:B------:R4:W-:Y:S04]  /*c1b0*/  @!P3 ST.E.128 desc[UR50][R12.64], RZ ;  /* 0x000000ff0c00b985 */ /* 0x0009e8000c101d32 */
[----:B------:R4:W-:Y:S02]  /*c1c0*/  @!P4 ST.E.128 desc[UR50][R4.64], RZ ;  /* 0x000000ff0400c985 */ /* 0x0009e4000c101d32 */
.L_x_8594:
[----:B------:R-:W-:Y:S05]  /*c1d0*/  BSYNC B1 ;  /* 0x0000000000017941 */ /* 0x000fea0003800000 */
.L_x_8593:
[----:B---34-:R3:W4:Y:S01]  /*c1e0*/  SHFL.IDX PT, R5, R3, 0x2, 0x181f ;  /* 0x00581f0003057f89 */ /* 0x01872200000e0000 */
        /* <DEDUP_REMOVED lines=8> */
[-C--:B----4-:R-:W-:Y:S02]  /*c270*/  @!P2 LEA.HI.X R13, R2, R5.reuse, R218, 0x1, P0 ;  /* 0x00000005020da211 */ /* 0x090fe400000f0cda */
[----:B------:R-:W-:-:S03]  /*c280*/  @!P3 LEA.HI.X R5, R18, R5, R217, 0x1, P1 ;  /* 0x000000051205b211 */ /* 0x000fc600008f0cd9 */
[----:B------:R1:W-:Y:S04]  /*c290*/  @!P2 ST.E.128 desc[UR50][R12.64], RZ ;  /* 0x000000ff0c00a985 */ /* 0x0003e8000c101d32 */
[----:B------:R1:W-:Y:S02]  /*c2a0*/  @!P3 ST.E.128 desc[UR50][R4.64], RZ ;  /* 0x000000ff0400b985 */ /* 0x0003e4000c101d32 */
.L_x_8596:
[----:B------:R-:W-:Y:S05]  /*c2b0*/  BSYNC B1 ;  /* 0x0000000000017941 */ /* 0x000fea0003800000 */
.L_x_8595:
[----:B------:R-:W-:Y:S01]  /*c2c0*/  VIADD R0, R8, 0x60 ;  /* 0x0000006008007836 */ /* 0x000fe20000000000 */
[----:B0-23--:R-:W0:Y:S04]  /*c2d0*/  SHFL.IDX PT, R3, R3, 0x3, 0x181f ;  /* 0x00781f0003037f89 */ /* 0x00de2800000e0000 */
[----:B------:R-:W-:Y:S01]  /*c2e0*/  ISETP.GE.AND P0, PT, R0, R11, PT ;  /* 0x0000000b0000720c */ /* 0x000fe20003f06270 */
[----:B-1--4-:R1:W2:-:S12]  /*c2f0*/  SHFL.IDX PT, R5, R6, 0x3, 0x181f ;  /* 0x00781f0006057f89 */ /* 0x01229800000e0000 */
[----:B-1----:R-:W-:Y:S05]  /*c300*/  @P0 BRA `(.L_x_8585) ;  /* 0x0000000000240947 */ /* 0x002fea0003800000 */
[----:B------:R-:W-:Y:S02]  /*c310*/  ULDC UR4, c[0x0][0xac8] ;  /* 0x0002b20000047ab9 */ /* 0x000fe40000000800 */
[----:B------:R-:W-:Y:S02]  /*c320*/  ISETP.GE.AND P2, PT, R2, UR4, PT ;  /* 0x0000000402007c0c */ /* 0x000fe4000bf46270 */
[----:B------:R-:W-:-:S11]  /*c330*/  ISETP.GE.AND P3, PT, R18, UR4, PT ;  /* 0x0000000412007c0c */ /* 0x000fd6000bf66270 */
[-C--:B--2---:R-:W-:Y:S02]  /*c340*/  @!P2 LEA R6, P0, R2, R5.reuse, 0x1 ;  /* 0x000000050206a211 */ /* 0x084fe400078008ff */
[----:B------:R-:W-:Y:S02]  /*c350*/  @!P3 LEA R4, P1, R18, R5, 0x1 ;  /* 0x000000051204b211 */ /* 0x000fe400078208ff */
[-C--:B0-----:R-:W-:Y:S02]  /*c360*/  @!P2 LEA.HI.X R7, R2, R3.reuse, R218, 0x1, P0 ;  /* 0x000000030207a211 */ /* 0x081fe400000f0cda */
[----:B------:R-:W-:-:S03]  /*c370*/  @!P3 LEA.HI.X R5, R18, R3, R217, 0x1, P1 ;  /* 0x000000031205b211 */ /* 0x000fc600008f0cd9 */
[----:B------:R0:W-:Y:S04]  /*c380*/  @!P2 ST.E.128 desc[UR50][R6.64], RZ ;  /* 0x000000ff0600a985 */ /* 0x0001e8000c101d32 */
[----:B------:R0:W-:Y:S02]  /*c390*/  @!P3 ST.E.128 desc[UR50][R4.64], RZ ;  /* 0x000000ff0400b985 */ /* 0x0001e4000c101d32 */
.L_x_8585:
[----:B------:R-:W-:Y:S05]  /*c3a0*/  BSYNC B0 ;  /* 0x0000000000007941 */ /* 0x000fea0003800000 */
.L_x_8575:
[----:B------:R-:W-:Y:S02]  /*c3b0*/  ULDC UR4, c[0x0][0xc3c] ;  /* 0x00030f0000047ab9 */ /* 0x000fe40000000800 */
[----:B------:R-:W-:-:S13]  /*c3c0*/  ISETP.GE.AND P0, PT, R35, UR4, PT ;  /* 0x0000000423007c0c */ /* 0x000fda000bf06270 */
[----:B------:R-:W-:Y:S05]  /*c3d0*/  @!P0 BRA `(.L_x_8597) ;  /* 0xffffff4c00048947 */ /* 0x000fea000383ffff */
[----:B------:R-:W-:Y:S05]  /*c3e0*/  EXIT ;  /* 0x000000000000794d */ /* 0x000fea0003800000 */
.L_x_8538:
[----:B------:R-:W-:-:S08]  /*c3f0*/  NOP ;  /* 0x0000000000007918 */ /* 0x000fd00000000000 */
[----:B------:R-:W0:-:S00]  /*c400*/  USETMAXREG.DEALLOC.CTAPOOL 0x18 ;  /* 0x00000018000079c8 */ /* 0x000e0000080e0500 */
        /* <DEDUP_REMOVED lines=16> */
.L_x_8598:
[----:B0-----:R-:W0:Y:S01]  /*c510*/  S2R R0, SR_TID.X ;  /* 0x0000000000007919 */ /* 0x001e220000002100 */
[----:B------:R-:W-:Y:S01]  /*c520*/  ULDC UR4, c[0x0][0xc3c] ;  /* 0x00030f0000047ab9 */ /* 0x000fe20000000800 */
[----:B------:R-:W1:Y:S01]  /*c530*/  S2UR UR6, SR_CTAID.X ;  /* 0x00000000000679c3 */ /* 0x000e620000002500 */
[----:B------:R-:W-:Y:S01]  /*c540*/  ULDC UR5, c[0x0][0xc38] ;  /* 0x00030e0000057ab9 */ /* 0x000fe20000000800 */
[----:B0-----:R-:W-:-:S04]  /*c550*/  LOP3.LUT R0, R0, 0x1f, RZ, 0xc0, !PT ;  /* 0x0000001f00007812 */ /* 0x001fc800078ec0ff */
[----:B------:R-:W-:-:S04]  /*c560*/  ISETP.NE.AND P0, PT, R0, 0x1f, PT ;  /* 0x0000001f0000780c */ /* 0x000fc80003f05270 */
[----:B------:R-:W-:-:S13]  /*c570*/  ISETP.GE.OR P1, PT, R0, UR4, !P0 ;  /* 0x0000000400007c0c */ /* 0x000fda000c726670 */
[----:B------:R-:W0:Y:S08]  /*c580*/  @!P1 LDC.64 R2, c[0x0][0xc80] ;  /* 0x00032000ff029b82 */ /* 0x000e300000000a00 */
[----:B------:R-:W2:Y:S01]  /*c590*/  @!P1 LDC.64 R4, c[0x0][0xc78] ;  /* 0x00031e00ff049b82 */ /* 0x000ea20000000a00 */
[----:B0-----:R-:W-:-:S05]  /*c5a0*/  @!P1 IMAD.WIDE.U32 R2, R0, 0x4, R2 ;  /* 0x0000000400029825 */ /* 0x001fca00078e0002 */
[----:B------:R2:W3:Y:S02]  /*c5b0*/  @!P1 LDG.E R6, desc[UR50][R2.64] ;  /* 0x0000003202069981 */ /* 0x0004e4000c1e1900 */
[----:B--2---:R-:W-:-:S04]  /*c5c0*/  @!P1 IMAD.WIDE.U32 R2, R0, 0x4, R4 ;  /* 0x0000000400029825 */ /* 0x004fc800078e0004 */
[----:B------:R-:W-:-:S06]  /*c5d0*/  IMAD.MOV.U32 R5, RZ, RZ, RZ ;  /* 0x000000ffff057224 */ /* 0x000fcc00078e00ff */
        /* <DEDUP_REMOVED lines=31> */
.L_x_8602:
        /* <DEDUP_REMOVED lines=39> */
.L_x_8600:
        /* <DEDUP_REMOVED lines=12> */
.L_x_8603:
[----:B----4-:R-:W-:Y:S01]  /*cb00*/  IMAD R2, R8, UR5, R9 ;  /* 0x0000000508027c24 */ /* 0x010fe2000f8e0209 */
[----:B-1----:R-:W-:Y:S01]  /*cb10*/  ISETP.NE.AND P0, PT, R7, 0x1, PT ;  /* 0x000000010700780c */ /* 0x002fe20003f05270 */
[----:B------:R-:W-:-:S03]  /*cb20*/  VIADD R12, R10, UR4 ;  /* 0x000000040a0c7c36 */ /* 0x000fc60008000000 */
[----:B------:R1:W-:Y:S01]  /*cb30*/  STL [R1], R2 ;  /* 0x0000000201007387 */ /* 0x0003e20000100800 */
[----:B0-----:R-:W-:-:S03]  /*cb40*/  IADD3 R5, -R2, UR6, RZ ;  /* 0x0000000602057c10 */ /* 0x001fc6000fffe1ff */
[----:B------:R1:W-:Y:S05]  /*cb50*/  STL [R1+0xc], R12 ;  /* 0x00000c0c01007387 */ /* 0x0003ea0000100800 */
[----:B------:R-:W-:Y:S05]  /*cb60*/  @!P0 BRA `(.L_x_8604) ;  /* 0x0000000000e08947 */ /* 0x000fea0003800000 */
[-C--:B--2---:R-:W-:Y:S02]  /*cb70*/  IABS R6, R4.reuse ;  /* 0x0000000400067213 */ /* 0x084fe40000000000 */
[----:B------:R-:W-:Y:S02]  /*cb80*/  IABS R8, R7 ;  /* 0x0000000700087213 */ /* 0x000fe40000000000 */
[----:B------:R-:W0:Y:S08]  /*cb90*/  I2F.RP R9, R6 ;  /* 0x0000000600097306 */ /* 0x000e300000209400 */
[----:B------:R-:W2:Y:S08]  /*cba0*/  I2F.RP R10, R8 ;  /* 0x00000008000a7306 */ /* 0x000eb00000209400 */
[----:B0-----:R-:W1:Y:S08]  /*cbb0*/  MUFU.RCP R9, R9 ;  /* 0x0000000900097308 */ /* 0x001e700000001000 */
[----:B--2---:R-:W-:Y:S01]  /*cbc0*/  MUFU.RCP R10, R10 ;  /* 0x0000000a000a7308 */ /* 0x004fe20000001000 */
[----:B-1----:R-:W-:Y:S01]  /*cbd0*/  VIADD R2, R9, 0xffffffe ;  /* 0x0ffffffe09027836 */ /* 0x002fe20000000000 */
[----:B------:R-:W-:-:S06]  /*cbe0*/  IABS R9, R4 ;  /* 0x0000000400097213 */ /* 0x000fcc0000000000 */
[----:B---3--:R0:W1:Y:S02]  /*cbf0*/  F2I.FTZ.U32.TRUNC.NTZ R3, R2 ;  /* 0x0000000200037305 */ /* 0x008064000021f000 */
        /* <DEDUP_REMOVED lines=8> */
[----:B------:R-:W-:Y:S02]  /*cc80*/  VIADD R3, R10, 0xffffffe ;  /* 0x0ffffffe0a037836 */ /* 0x000fe40000000000 */
[----:B------:R-:W-:Y:S01]  /*cc90*/  IMAD.MOV.U32 R2, RZ, RZ, RZ ;  /* 0x000000ffff027224 */ /* 0x000fe200078e00ff */
[----:B------:R-:W-:-:S03]  /*cca0*/  ISETP.GT.U32.AND P1, PT, R6, R11, PT ;  /* 0x0000000b0600720c */ /* 0x000fc60003f24070 */
        /* <DEDUP_REMOVED lines=36> */
.L_x_8604:
[----:B-1-3--:R-:W0:Y:S02]  /*cef0*/  LDC.64 R2, c[0x0][0xc90] ;  /* 0x00032400ff027b82 */ /* 0x00ae240000000a00 */
        /* <DEDUP_REMOVED lines=60> */
.L_x_8605:
[----:B01----:R-:W-:-:S05]  /*d2c0*/  LOP3.LUT R3, RZ, R2, RZ, 0x33, !PT ;  /* 0x00000002ff037212 */ /* 0x003fca00078e33ff */
[----:B------:R-:W-:-:S05]  /*d2d0*/  IMAD.IADD R2, R4, 0x1, R3 ;  /* 0x0000000104027824 */ /* 0x000fca00078e0203 */
[----:B------:R1:W-:Y:S01]  /*d2e0*/  STL [R1+0x4], R2 ;  /* 0x0000040201007387 */ /* 0x0003e20000100800 */
[----:B------:R-:W-:Y:S05]  /*d2f0*/  BRA `(.L_x_8606) ;  /* 0x0000000000107947 */ /* 0x000fea0003800000 */
.L_x_8601:
[----:B------:R-:W-:Y:S01]  /*d300*/  IMAD.U32 R2, RZ, RZ, UR6 ;  /* 0x00000006ff027e24 */ /* 0x000fe2000f8e00ff */
[----:B------:R0:W-:Y:S04]  /*d310*/  STL [R1+0x4], RZ ;  /* 0x000004ff01007387 */ /* 0x0001e80000100800 */
[----:B------:R0:W-:Y:S04]  /*d320*/  STL [R1+0x8], RZ ;  /* 0x000008ff01007387 */ /* 0x0001e80000100800 */
[----:B------:R0:W-:Y:S02]  /*d330*/  STL [R1], R2 ;  /* 0x0000000201007387 */ /* 0x0001e40000100800 */
.L_x_8606:
        /* <DEDUP_REMOVED lines=10> */
.L_x_8599:
        /* <DEDUP_REMOVED lines=33> */
.L_x_8708:
[----:B------:R-:W2:Y:S01]  /*d5f0*/  LDL R0, [R1+0xc] ;  /* 0x00000c0001007983 */ /* 0x000ea20000100800 */
[----:B0-----:R-:W2:Y:S01]  /*d600*/  LDC.64 R2, c[0x0][0xc88] ;  /* 0x00032200ff027b82 */ /* 0x001ea20000000a00 */
[----:B------:R-:W-:Y:S05]  /*d610*/  YIELD ;  /* 0x0000000000007946 */ /* 0x000fea0003800000 */
[----:B------:R-:W-:Y:S01]  /*d620*/  ULDC.64 UR4, c[0x0][0xa28] ;  /* 0x00028a0000047ab9 */ /* 0x000fe20000000a00 */
[----:B-1----:R-:W-:Y:S01]  /*d630*/  IMAD.MOV.U32 R6, RZ, RZ, RZ ;  /* 0x000000ffff067224 */ /* 0x002fe200078e00ff */
[----:B------:R-:W-:Y:S01]  /*d640*/  ISETP.NE.U32.AND P0, PT, RZ, UR4, PT ;  /* 0x00000004ff007c0c */ /* 0x000fe2000bf05070 */
[----:B------:R-:W-:Y:S01]  /*d650*/  ULDC.64 UR8, c[0x0][0xa18] ;  /* 0x0002860000087ab9 */ /* 0x000fe20000000a00 */
[----:B------:R-:W-:Y:S01]  /*d660*/  ULDC.64 UR6, c[0x0][0xa08] ;  /* 0x0002820000067ab9 */ /* 0x000fe20000000a00 */
[----:B--2---:R-:W-:-:S05]  /*d670*/  IMAD.WIDE R2, R0, 0x4, R2 ;  /* 0x0000000400027825 */ /* 0x004fca00078e0202 */
[----:B------:R-:W2:Y:S01]  /*d680*/  LDG.E R11, desc[UR50][R2.64] ;  /* 0x00000032020b7981 */ /* 0x000ea2000c1e1900 */
[----:B------:R-:W-:Y:S01]  /*d690*/  ISETP.NE.AND.EX P0, PT, RZ, UR5, PT, P0 ;  /* 0x00000005ff007c0c */ /* 0x000fe2000bf05300 */
[----:B------:R-:W-:Y:S01]  /*d6a0*/  IMAD.MOV.U32 R0, RZ, RZ, RZ ;  /* 0x000000ffff007224 */ /* 0x000fe200078e00ff */
        /* <DEDUP_REMOVED lines=44> */
.L_x_8608:
        /* <DEDUP_REMOVED lines=14> */
[----:B------:R-:W-:-:S04]  /*da50*/  IADD3 R6, P0, R17, UR4, RZ ;  /* 0x0000000411067c10 */ /* 0x000fc8000ff1e0ff */
[----:B--2---:R-:W-:-:S05]  /*da60*/  IADD3.X R7, R10, UR5, RZ, P0, !PT ;  /* 0x000000050a077c10 */ /* 0x004fca00087fe4ff */
[----:B------:R3:W5:Y:S01]  /*da70*/  LDG.E R6, desc[UR50][R6.64] ;  /* 0x0000003206067981 */ /* 0x000762000c1e1900 */
[----:B------:R-:W-:Y:S05]  /*da80*/  BRA `(.L_x_8610) ;  /* 0x0000000000107947 */ /* 0x000fea0003800000 */
.L_x_8609:
[----:B------:R-:W-:Y:S05]  /*da90*/  @!P0 BRA `(.L_x_8610) ;  /* 0x00000000000c8947 */ /* 0x000fea0003800000 */
[----:B------:R-:W3:Y:S04]  /*daa0*/  LDG.E R6, desc[UR50][R4.64] ;  /* 0x0000003204067981 */ /* 0x000ee8000c1e1900 */
[----:B------:R-:W3:Y:S02]  /*dab0*/  LDG.E R4, desc[UR50][R4.64+0x4] ;  /* 0x0000043204047981 */ /* 0x000ee4000c1e1900 */
[----:B---3--:R-:W-:-:S07]  /*dac0*/  IMAD.IADD R6, R4, 0x1, -R6 ;  /* 0x0000000104067824 */ /* 0x008fce00078e0a06 */
.L_x_8610:
[----:B------:R-:W4:Y:S01]  /*dad0*/  LDL R5, [R1+0x4] ;  /* 0x0000040001057983 */ /* 0x000f220000100800 */
[----:B-----5:R-:W-:Y:S01]  /*dae0*/  IMAD.IADD R6, R6, 0x1, -R0 ;  /* 0x0000000106067824 */ /* 0x020fe200078e0a00 */
[----:B------:R-:W-:Y:S01]  /*daf0*/  BSSY B0, `(.L_x_8611) ;  /* 0x000003a000007945 */ /* 0x000fe20003800000 */
[----:B------:R-:W0:Y:S02]  /*db00*/  LDC R0, c[0x0][0x448] ;  /* 0x00011200ff007b82 */ /* 0x000e240000000800 */
[----:B0-----:R-:W-:-:S13]  /*db10*/  ISETP.NE.AND P0, PT, R0, 0x1, PT ;  /* 0x000000010000780c */ /* 0x001fda0003f05270 */
[----:B--2---:R-:W0:Y:S08]  /*db20*/  @P0 LDC R3, c[0x0][0x44c] ;  /* 0x00011300ff030b82 */ /* 0x004e300000000800 */
[----:B------:R-:W2:Y:S01]  /*db30*/  @P0 LDC R4, c[0x0][0x450] ;  /* 0x00011400ff040b82 */ /* 0x000ea20000000800 */
[----:B----4-:R-:W-:Y:S02]  /*db40*/  IMAD.SHL.U32 R0, R5, 0x80, RZ ;  /* 0x0000008005007824 */ /* 0x010fe400078e00ff */
[----:B------:R-:W-:-:S02]  /*db50*/  IMAD.MOV.U32 R5, RZ, RZ, RZ ;  /* 0x000000ffff057224 */ /* 0x000fc400078e00ff */
[----:B------:R-:W-:Y:S02]  /*db60*/  VIADD R0, R0, 0x7f ;  /* 0x0000007f00007836 */ /* 0x000fe40000000000 */
[----:B------:R-:W-:Y:S02]  /*db70*/  IMAD.MOV.U32 R10, RZ, RZ, R5 ;  /* 0x000000ffff0a7224 */ /* 0x000fe400078e0005 */
[----:B0-----:R-:W-:-:S05]  /*db80*/  @P0 IMAD.HI.U32 R3, R0, R3, RZ ;  /* 0x0000000300030227 */ /* 0x001fca00078e00ff */
[----:B--2---:R-:W-:Y:S02]  /*db90*/  @P0 SHF.R.U32.HI R0, RZ, R4, R3 ;  /* 0x00000004ff000219 */ /* 0x004fe40000011603 */
[C---:B------:R-:W-:Y:S01]  /*dba0*/  IADD3 R3, R6.reuse, 0x80, -R9 ;  /* 0x0000008006037810 */ /* 0x040fe20007ffe809 */
[----:B------:R-:W-:Y:S01]  /*dbb0*/  VIADD R6, R6, 0x7f ;  /* 0x0000007f06067836 */ /* 0x000fe20000000000 */
[----:B-1----:R-:W-:-:S03]  /*dbc0*/  LOP3.LUT R9, R2, 0xff, RZ, 0xc0, !PT ;  /* 0x000000ff02097812 */ /* 0x002fc600078ec0ff */
[----:B------:R-:W-:Y:S01]  /*dbd0*/  IMAD.IADD R0, R3, 0x1, R0 ;  /* 0x0000000103007824 */ /* 0x000fe200078e0200 */
[----:B------:R-:W-:-:S04]  /*dbe0*/  SHF.R.S32.HI R3, RZ, 0x1f, R6 ;  /* 0x0000001fff037819 */ /* 0x000fc80000011406 */
[----:B------:R-:W-:Y:S02]  /*dbf0*/  SHF.R.S32.HI R4, RZ, 0x1f, R0 ;  /* 0x0000001fff047819 */ /* 0x000fe40000011400 */
[----:B------:R-:W-:Y:S02]  /*dc00*/  LEA.HI R3, R3, R6, RZ, 0x7 ;  /* 0x0000000603037211 */ /* 0x000fe400078f38ff */
[----:B------:R-:W-:Y:S02]  /*dc10*/  LEA.HI R4, R4, R0, RZ, 0x7 ;  /* 0x0000000004047211 */ /* 0x000fe400078f38ff */
[----:B------:R-:W-:Y:S02]  /*dc20*/  SHF.R.U32.HI R0, RZ, 0x10, R2 ;  /* 0x00000010ff007819 */ /* 0x000fe40000011602 */
[----:B------:R-:W-:Y:S02]  /*dc30*/  SHF.R.S32.HI R3, RZ, 0x7, R3 ;  /* 0x00000007ff037819 */ /* 0x000fe40000011403 */
[----:B------:R-:W-:-:S02]  /*dc40*/  ISETP.NE.AND P0, PT, R0, RZ, PT ;  /* 0x000000ff0000720c */ /* 0x000fc40003f05270 */
[----:B------:R-:W-:-:S04]  /*dc50*/  SHF.R.S32.HI R4, RZ, 0x7, R4 ;  /* 0x00000007ff047819 */ /* 0x000fc80000011404 */
[----:B------:R-:W-:-:S04]  /*dc60*/  VIMNMX R8, R3, R4, PT ;  /* 0x0000000403087248 */ /* 0x000fc80003fe0100 */
[----:B------:R-:W-:Y:S01]  /*dc70*/  ISETP.GE.AND P1, PT, R8, 0x1, PT ;  /* 0x000000010800780c */ /* 0x000fe20003f26270 */
[----:B------:R0:W-:Y:S02]  /*dc80*/  STL [R1+0x30], R8 ;  /* 0x0000300801007387 */ /* 0x0001e40000100800 */
[----:B------:R-:W1:Y:S02]  /*dc90*/  @!P0 LDC R0, c[0x0][0x9f0] ;  /* 0x00027c00ff008b82 */ /* 0x000e640000000800 */
[----:B------:R0:W-:Y:S04]  /*dca0*/  STL [R1+0x3c], R5 ;  /* 0x00003c0501007387 */ /* 0x0001e80000100800 */
[----:B------:R0:W-:Y:S04]  /*dcb0*/  STL [R1+0x58], R9 ;  /* 0x0000580901007387 */ /* 0x0001e80000100800 */
        /* <DEDUP_REMOVED lines=9> */
[----:B---3--:R-:W-:Y:S01]  /*dd50*/  IMAD.HI.U32 R7, R3, R5, R2 ;  /* 0x0000000503077227 */ /* 0x008fe200078e0002 */
        /* <DEDUP_REMOVED lines=19> */
.L_x_8612:
[----:B------:R-:W-:Y:S05]  /*de90*/  BSYNC B0 ;  /* 0x0000000000007941 */ /* 0x000fea0003800000 */
.L_x_8611:
        /* <DEDUP_REMOVED lines=12> */
[----:B0-----:R-:W0:Y:S01]  /*df60*/  S2R R5, SR_LANEID ;  /* 0x0000000000057919 */ /* 0x001e220000000000 */
[----:B------:R-:W-:Y:S01]  /*df70*/  VOTEU.ANY UR4, UPT, PT ;  /* 0x0000000000047886 */ /* 0x000fe200038e0100 */
[----:B------:R-:W1:Y:S01]  /*df80*/  LDC.64 R2, c[0x0][0xc60] ;  /* 0x00031800ff027b82 */ /* 0x000e620000000a00 */
[----:B------:R-:W0:Y:S02]  /*df90*/  FLO.U32 R0, UR4 ;  /* 0x0000000400007d00 */ /* 0x000e2400080e0000 */
[----:B0-----:R-:W-:-:S06]  /*dfa0*/  ISETP.EQ.U32.AND P0, PT, R0, R5, PT ;  /* 0x000000050000720c */ /* 0x001fcc0003f02070 */
[----:B------:R-:W1:Y:S07]  /*dfb0*/  POPC R5, UR4 ;  /* 0x0000000400057d09 */ /* 0x000e6e0008000000 */
[----:B-1----:R-:W4:Y:S01]  /*dfc0*/  @P0 ATOMG.E.ADD.STRONG.GPU PT, R3, desc[UR50][R2.64], R5 ;  /* 0x00000005020309a8 */ /* 0x002f2200081ee1f2 */
[----:B------:R-:W0:Y:S02]  /*dfd0*/  S2R R4, SR_LTMASK ;  /* 0x0000000000047919 */ /* 0x000e240000003900 */
[----:B0-----:R-:W-:-:S04]  /*dfe0*/  LOP3.LUT R4, R4, UR4, RZ, 0xc0, !PT ;  /* 0x0000000404047c12 */ /* 0x001fc8000f8ec0ff */
[----:B---3--:R-:W0:Y:S01]  /*dff0*/  POPC R7, R4 ;  /* 0x0000000400077309 */ /* 0x008e220000000000 */
[----:B----4-:R-:W0:Y:S02]  /*e000*/  SHFL.IDX PT, R0, R3, R0, 0x1f ;  /* 0x00001f0003007589 */ /* 0x010e2400000e0000 */
[----:B0-----:R-:W-:-:S05]  /*e010*/  IADD3 R0, R0, UR37, R7 ;  /* 0x0000002500007c10 */ /* 0x001fca000fffe007 */
[----:B------:R4:W-:Y:S01]  /*e020*/  STL [R1], R0 ;  /* 0x0000000001007387 */ /* 0x0009e20000100800 */
[----:B------:R-:W-:Y:S05]  /*e030*/  BRA `(.L_x_8615) ;  /* 0x0000003800c87947 */ /* 0x000fea0003800000 */
.L_x_8614:
        /* <DEDUP_REMOVED lines=12> */
[----:B---3--:R-:W-:-:S02]  /*e100*/  IMAD.U32 R7, RZ, RZ, UR9 ;  /* 0x00000009ff077e24 */ /* 0x008fc4000f8e00ff */
[----:B--2---:R-:W-:Y:S02]  /*e110*/  IMAD.U32 R10, RZ, RZ, UR4 ;  /* 0x00000004ff0a7e24 */ /* 0x004fe4000f8e00ff */
[----:B------:R-:W-:Y:S02]  /*e120*/  IMAD.U32 R11, RZ, RZ, UR5 ;  /* 0x00000005ff0b7e24 */ /* 0x000fe4000f8e00ff */
[----:B------:R-:W-:Y:S02]  /*e130*/  IMAD.MOV.U32 R8, RZ, RZ, 0x70 ;  /* 0x00000070ff087424 */ /* 0x000fe400078e00ff */
[----:B------:R-:W-:Y:S02]  /*e140*/  IMAD.MOV.U32 R12, RZ, RZ, 0x1 ;  /* 0x00000001ff0c7424 */ /* 0x000fe400078e00ff */
[----:B------:R-:W-:-:S07]  /*e150*/  IMAD.MOV.U32 R13, RZ, RZ, RZ ;  /* 0x000000ffff0d7224 */ /* 0x000fce00078e00ff */
[----:B------:R-:W-:-:S07]  /*e160*/  LEPC R20, `(.L_x_8617) ;  /* 0x000000001014794e */ /* 0x000fce0000000000 */
[----:B-1----:R-:W-:Y:S05]  /*e170*/  CALL.ABS.NOINC R2 ;  /* 0x0000000002007343 */ /* 0x002fea0003c00000 */
.L_x_8617:
[----:B------:R-:W-:Y:S05]  /*e180*/  BSYNC B6 ;  /* 0x0000000000067941 */ /* 0x000fea0003800000 */
.L_x_8616:
        /* <DEDUP_REMOVED lines=9> */
[----:B------:R-:W-:Y:S02]  /*e220*/  IMAD.U32 R4, RZ, RZ, UR6 ;  /* 0x00000006ff047e24 */ /* 0x000fe4000f8e00ff */
[----:B0-----:R-:W-:Y:S02]  /*e230*/  IMAD.U32 R5, RZ, RZ, UR7 ;  /* 0x00000007ff057e24 */ /* 0x001fe4000f8e00ff */
[----:B------:R-:W-:Y:S02]  /*e240*/  IMAD.U32 R6, RZ, RZ, UR8 ;  /* 0x00000008ff067e24 */ /* 0x000fe4000f8e00ff */
[----:B---3--:R-:W-:-:S02]  /*e250*/  IMAD.U32 R7, RZ, RZ, UR9 ;  /* 0x00000009ff077e24 */ /* 0x008fc4000f8e00ff */
[----:B--2---:R-:W-:Y:S02]  /*e260*/  IMAD.U32 R10, RZ, RZ, UR4 ;  /* 0x00000004ff0a7e24 */ /* 0x004fe4000f8e00ff */
[----:B------:R-:W-:Y:S02]  /*e270*/  IMAD.U32 R11, RZ, RZ, UR5 ;  /* 0x00000005ff0b7e24 */ /* 0x000fe4000f8e00ff */
[----:B------:R-:W-:Y:S02]  /*e280*/  IMAD.MOV.U32 R8, RZ, RZ, 0x70 ;  /* 0x00000070ff087424 */ /* 0x000fe400078e00ff */
[----:B------:R-:W-:Y:S02]  /*e290*/  IMAD.MOV.U32 R12, RZ, RZ, 0x1 ;  /* 0x00000001ff0c7424 */ /* 0x000fe400078e00ff */
[----:B-1----:R-:W-:-:S07]  /*e2a0*/  IMAD.MOV.U32 R13, RZ, RZ, RZ ;  /* 0x000000ffff0d7224 */ /* 0x002fce00078e00ff */
[----:B------:R-:W-:-:S07]  /*e2b0*/  LEPC R20, `(.L_x_8620) ;  /* 0x000000001014794e */ /* 0x000fce0000000000 */
[----:B----4-:R-:W-:Y:S05]  /*e2c0*/  CALL.ABS.NOINC R2 ;  /* 0x0000000002007343 */ /* 0x010fea0003c00000 */
.L_x_8620:
        /* <DEDUP_REMOVED lines=16> */
.L_x_8619:
[----:B------:R-:W-:Y:S05]  /*e3d0*/  BSYNC B6 ;  /* 0x0000000000067941 */ /* 0x000fea0003800000 */
.L_x_8618:
[----:B------:R-:W4:Y:S01]  /*e3e0*/  LDL.LU R4, [R1+0x1c] ;  /* 0x00001c0001047983 */ /* 0x000f220000300800 */
[----:B------:R-:W-:-:S03]  /*e3f0*/  ULDC.64 UR4, c[0x0][0x9f8] ;  /* 0x00027e0000047ab9 */ /* 0x000fc60000000a00 */
[----:B---3--:R-:W3:Y:S01]  /*e400*/  LDL R7, [R1+0x10] ;  /* 0x0000100001077983 */ /* 0x008ee20000100800 */
[----:B------:R-:W-:-:S03]  /*e410*/  ISETP.NE.U32.AND P0, PT, RZ, UR4, PT ;  /* 0x00000004ff007c0c */ /* 0x000fc6000bf05070 */
[----:B------:R-:W5:Y:S01]  /*e420*/  LDL R0, [R1+0x34] ;  /* 0x0000340001007983 */ /* 0x000f620000100800 */
[----:B------:R-:W-:-:S13]  /*e430*/  ISETP.NE.AND.EX P0, PT, RZ, UR5, PT, P0 ;  /* 0x00000005ff007c0c */ /* 0x000fda000bf05300 */
[----:B------:R-:W-:-:S04]  /*e440*/  @P0 IADD3 R2, P1, R17, UR4, RZ ;  /* 0x0000000411020c10 */ /* 0x000fc8000ff3e0ff */
[----:B----4-:R-:W-:Y:S01]  /*e450*/  @P0 IADD3.X R3, R4, UR5, RZ, P1, !PT ;  /* 0x0000000504030c10 */ /* 0x010fe20008ffe4ff */
[----:B------:R-:W-:-:S04]  /*e460*/  ULDC.64 UR4, c[0x0][0xa08] ;  /* 0x0002820000047ab9 */ /* 0x000fc80000000a00 */
[----:B---3--:R1:W0:Y:S02]  /*e470*/  @P0 LDG.E R7, desc[UR50][R2.64] ;  /* 0x0000003202070981 */ /* 0x008224000c1e1900 */
        /* <DEDUP_REMOVED lines=14> */
.L_x_8724:
        /* <DEDUP_REMOVED lines=9> */
.L_x_8727:
[----:B------:R-:W-:Y:S05]  /*e5f0*/  @!P6 BRA `(.L_x_8622) ;  /* 0x000000040008e947 */ /* 0x000fea0003800000 */
[----:B------:R-:W-:-:S04]  /*e600*/  ISETP.NE.U32.AND P0, PT, R2, RZ, PT ;  /* 0x000000ff0200720c */ /* 0x000fc80003f05070 */
[----:B------:R-:W-:-:S13]  /*e610*/  ISETP.NE.AND.EX P0, PT, R3, RZ, PT, P0 ;  /* 0x000000ff0300720c */ /* 0x000fda0003f05300 */
[----:B------:R-:W-:Y:S05]  /*e620*/  @!P0 BRA `(.L_x_8624) ;  /* 0x0000000000508947 */ /* 0x000fea0003800000 */
[----:B------:R-:W0:Y:S01]  /*e630*/  LDC R6, c[0x0][0x43c] ;  /* 0x00010f00ff067b82 */ /* 0x000e220000000800 */
[----:B------:R-:W-:Y:S01]  /*e640*/  IMAD.MOV.U32 R9, RZ, RZ, R0 ;  /* 0x000000ffff097224 */ /* 0x000fe200078e0000 */
[----:B------:R-:W-:-:S03]  /*e650*/  ULDC.64 UR4, c[0x0][0x428] ;  /* 0x00010a0000047ab9 */ /* 0x000fc60000000a00 */
        /* <DEDUP_REMOVED lines=17> */
.L_x_8624:
[----:B0-----:R-:W4:Y:S01]  /*e770*/  LDL R2, [R1+0x14] ;  /* 0x0000140001027983 */ /* 0x001f220000100800 */
[----:B---3--:R-:W-:Y:S01]  /*e780*/  IMAD R0, R19, 0x8, R18 ;  /* 0x0000000813007824 */ /* 0x008fe200078e0212 */
[----:B----4-:R-:W-:-:S04]  /*e790*/  SHF.L.U32 R2, R2, 0x1f, RZ ;  /* 0x0000001f02027819 */ /* 0x010fc800000006ff */
[----:B------:R-:W0:Y:S02]  /*e7a0*/  SYNCS.PHASECHK.TRANS64.TRYWAIT P0, [R0+URZ+0x28840], R2 ;  /* 0x02884002000075a7 */ /* 0x000e24000800017f */
[----:B0-----:R-:W-:Y:S05]  /*e7b0*/  @!P0 BRA `(.L_x_8625) ;  /* 0x0000004c00488947 */ /* 0x001fea0003800000 */
.L_x_8728:
        /* <DEDUP_REMOVED lines=11> */
.L_x_8626:
        /* <DEDUP_REMOVED lines=11> */
[----:B------:R-:W-:-:S04]  /*e920*/  PLOP3.LUT P0, PT, PT, PT, PT, 0x80, 0x0 ;  /* 0x000000000000781c */ /* 0x000fc80003f0f070 */
[----:B------:R-:W-:Y:S01]  /*e930*/  UIADD3 UR9, UR9, 0x28830, URZ ;  /* 0x0002883009097890 */ /* 0x000fe2000fffe03f */
[----:B------:R-:W-:-:S05]  /*e940*/  P2R R0, PR, RZ, 0x1 ;  /* 0x00000001ff007803 */ /* 0x000fca0000000000 */
[----:B------:R0:W-:Y:S01]  /*e950*/  STL [R1+0x20], R0 ;  /* 0x0000200001007387 */ /* 0x0001e20000100800 */
[----:B------:R-:W-:Y:S02]  /*e960*/  UIADD3 UR8, UR6, 0x18400, URZ ;  /* 0x0001840006087890 */ /* 0x000fe4000fffe03f */
[----:B------:R-:W-:-:S03]  /*e970*/  UIADD3 UR14, UR6, 0x1c400, URZ ;  /* 0x0001c400060e7890 */ /* 0x000fc6000fffe03f */
[----:B------:R-:W-:Y:S01]  /*e980*/  UMOV UR6, 0x0 ;  /* 0x0000000000067882 */ /* 0x000fe20000000000 */
[----:B---3--:R-:W-:Y:S02]  /*e990*/  R2UR UR11, R3 ;  /* 0x00000000030b72ca */ /* 0x008fe400000e0000 */
[----:B----4-:R-:W-:-:S13]  /*e9a0*/  R2UR UR5, R2 ;  /* 0x00000000020572ca */ /* 0x010fda00000e0000 */
[----:B------:R-:W-:Y:S02]  /*e9b0*/  ULEA UR11, UR11, UR5, 0x7 ;  /* 0x000000050b0b7291 */ /* 0x000fe4000f8e383f */
[----:B------:R-:W-:-:S09]  /*e9c0*/  UIADD3.X UR5, URZ, UR39, URZ, UP0, !UPT ;  /* 0x000000273f057290 */ /* 0x000fd200087fe43f */
[----:B------:R1:W-:Y:S02]  /*e9d0*/  UTMALDG.4D [UR8], [UR4], desc[UR6] ;  /* 0x00000608040075b4 */ /* 0x0003e40008019000 */
[----:B-1----:R-:W-:Y:S01]  /*e9e0*/  UMOV UR8, UR14 ;  /* 0x0000000e00087c82 */ /* 0x002fe20008000000 */
[----:B------:R-:W-:Y:S02]  /*e9f0*/  UMOV UR10, UR15 ;  /* 0x0000000f000a7c82 */ /* 0x000fe40008000000 */
[----:B------:R0:W-:Y:S02]  /*ea00*/  UTMALDG.4D [UR8], [UR4], desc[UR6] ;  /* 0x00000608040075b4 */ /* 0x0001e40008019000 */
[----:B0-----:R-:W-:Y:S01]  /*ea10*/  NOP ;  /* 0x0000000000007918 */ /* 0x001fe20000000000 */
.L_x_8622:
        /* <DEDUP_REMOVED lines=40> */
.L_x_8628:
[----:B------:R-:W-:Y:S05]  /*eca0*/  BSYNC B6 ;  /* 0x0000000000067941 */ /* 0x000fea0003800000 */
.L_x_8627:
[----:B0-----:R-:W3:Y:S01]  /*ecb0*/  LDL.LU R0, [R1+0x44] ;  /* 0x0000440001007983 */ /* 0x001ee20000300800 */
[----:B------:R-:W-:Y:S01]  /*ecc0*/  ULDC.64 UR4, c[0x0][0x2d8] ;  /* 0x0000b60000047ab9 */ /* 0x000fe20000000a00 */
[----:B------:R-:W0:Y:S01]  /*ecd0*/  LDC R7, c[0x0][0x448] ;  /* 0x00011200ff077b82 */ /* 0x000e220000000800 */
[----:B------:R-:W-:Y:S01]  /*ece0*/  ULDC.64 UR6, c[0x0][0x280] ;  /* 0x0000a00000067ab9 */ /* 0x000fe20000000a00 */
[----:B------:R-:W4:Y:S04]  /*ecf0*/  LDL.LU R5, [R1+0x38] ;  /* 0x0000380001057983 */ /* 0x000f280000300800 */
[----:B------:R-:W4:Y:S04]  /*ed00*/  LDL.LU.64 R2, [R1+0x50] ;  /* 0x0000500001027983 */ /* 0x000f280000300a00 */
[----:B------:R-:W2:Y:S04]  /*ed10*/  LDL.LU R4, [R1+0x2c] ;  /* 0x00002c0001047983 */ /* 0x000ea80000300800 */
[----:B------:R-:W2:Y:S01]  /*ed20*/  LDL R8, [R1+0x4] ;  /* 0x0000040001087983 */ /* 0x000ea20000100800 */
[----:B------:R-:W1:Y:S01]  /*ed30*/  S2R R9, SR_TID.X ;  /* 0x0000000000097919 */ /* 0x000e620000002100 */
[----:B0-----:R-:W-:-:S13]  /*ed40*/  ISETP.NE.AND P0, PT, R7, 0x1, PT ;  /* 0x000000010700780c */ /* 0x001fda0003f05270 */
[----:B------:R-:W0:Y:S01]  /*ed50*/  @P0 LDC R6, c[0x0][0x450] ;  /* 0x00011400ff060b82 */ /* 0x000e220000000800 */
[----:B-1----:R-:W-:-:S05]  /*ed60*/  IMAD.SHL.U32 R9, R9, 0x8, RZ ;  /* 0x0000000809097824 */ /* 0x002fca00078e00ff */
        /* <DEDUP_REMOVED lines=8> */
[----:B--2---:R-:W-:-:S04]  /*edf0*/  IMAD.WIDE.U32 R2, R4, UR4, R2 ;  /* 0x0000000404027c25 */ /* 0x004fc8000f8e0002 */
[----:B------:R-:W-:Y:S01]  /*ee00*/  IMAD R0, R4, UR5, R0 ;  /* 0x0000000504007c24 */ /* 0x000fe2000f8e0200 */
[----:B------:R-:W-:Y:S01]  /*ee10*/  ULDC.64 UR4, c[0x0][0x2d0] ;  /* 0x0000b40000047ab9 */ /* 0x000fe20000000a00 */
[----:B------:R-:W2:Y:S02]  /*ee20*/  S2R R4, SR_TID.X ;  /* 0x0000000000047919 */ /* 0x000ea40000002100 */
[----:B------:R-:W-:Y:S01]  /*ee30*/  IMAD.IADD R3, R3, 0x1, R0 ;  /* 0x0000000103037824 */ /* 0x000fe200078e0200 */
[----:B-1----:R-:W-:-:S04]  /*ee40*/  LOP3.LUT R5, R5, 0x7f, RZ, 0xc0, !PT ;  /* 0x0000007f05057812 */ /* 0x002fc800078ec0ff */
[----:B------:R-:W-:Y:S01]  /*ee50*/  SHF.R.U32.HI R5, RZ, 0x3, R5 ;  /* 0x00000003ff057819 */ /* 0x000fe20000011605 */
[----:B--2---:R-:W-:-:S05]  /*ee60*/  IMAD.SHL.U32 R4, R4, 0x10, RZ ;  /* 0x0000001004047824 */ /* 0x004fca00078e00ff */
        /* <DEDUP_REMOVED lines=23> */
[----:B------:R-:W-:Y:S02]  /*efe0*/  IMAD.IADD R0, R3, 0x1, R0 ;  /* 0x0000000103007824 */ /* 0x000fe400078e0200 */
[----:B0-----:R-:W-:-:S05]  /*eff0*/  IMAD.SHL.U32 R10, R5, 0x8, RZ ;  /* 0x00000008050a7824 */ /* 0x001fca00078e00ff */
[----:B------:R-:W-:-:S04]  /*f000*/  LOP3.LUT R10, R10, 0x38, RZ, 0xc0, !PT ;  /* 0x000000380a0a7812 */ /* 0x000fc800078ec0ff */
[----:B------:R-:W-:Y:S01]  /*f010*/  ISETP.GE.AND P0, PT, R10, UR4, PT ;  /* 0x000000040a007c0c */ /* 0x000fe2000bf06270 */
[----:B------:R-:W-:Y:S01]  /*f020*/  UMOV UR4, 0xffffffff ;  /* 0xffffffff00047882 */ /* 0x000fe20000000000 */
[----:B------:R-:W-:Y:S02]  /*f030*/  LEA.HI.X R3, R2, UR7, R0, 0x1, P2 ;  /* 0x0000000702037c11 */ /* 0x000fe400090f0c00 */
[----:B-1----:R-:W-:Y:S09]  /*f040*/  BRA.DIV UR4, `(.L_x_8629) ;  /* 0x0000004604387947 */ /* 0x002ff2000b800000 */
[----:B------:R-:W0:Y:S01]  /*f050*/  S2R R6, SR_TID.X ;  /* 0x0000000000067919 */ /* 0x000e220000002100 */
[----:B------:R-:W2:Y:S01]  /*f060*/  LDL.LU R8, [R1+0x4] ;  /* 0x0000040001087983 */ /* 0x000ea20000300800 */
[----:B0-----:R-:W-:-:S04]  /*f070*/  LOP3.LUT R6, R6, 0x7f, RZ, 0xc0, !PT ;  /* 0x0000007f06067812 */ /* 0x001fc800078ec0ff */
[----:B------:R-:W-:Y:S02]  /*f080*/  SHF.R.U32.HI R11, RZ, 0x3, R6 ;  /* 0x00000003ff0b7819 */ /* 0x000fe40000011606 */
[----:B------:R-:W3:Y:S03]  /*f090*/  LDL.LU R6, [R1+0x40] ;  /* 0x0000400001067983 */ /* 0x000ee60000300800 */
[----:B--2---:R-:W-:-:S04]  /*f0a0*/  IMAD R2, R8, 0x80, R11 ;  /* 0x0000008008027824 */ /* 0x004fc800078e020b */
        /* <DEDUP_REMOVED lines=74> */
.L_x_8745:
        /* <DEDUP_REMOVED lines=11> */
.L_x_8631:
[----:B------:R-:W-:Y:S05]  /*f600*/  BSYNC B0 ;  /* 0x0000000000007941 */ /* 0x000fea0003800000 */
.L_x_8630:
[----:B------:R-:W-:Y:S01]  /*f610*/  NOP ;  /* 0x0000000000007918 */ /* 0x000fe20000000000 */
[----:B------:R-:W-:Y:S01]  /*f620*/  PLOP3.LUT P0, PT, PT, PT, PT, 0x80, 0x0 ;  /* 0x000000000000781c */ /* 0x000fe20003f0f070 */
[----:B0-----:R-:W-:-:S12]  /*f630*/  VIADD R6, R18, 0x28800 ;  /* 0x0002880012067836 */ /* 0x001fd80000000000 */
.L_x_8632:
        /* <DEDUP_REMOVED lines=18> */
.L_x_8746:
[----:B------:R-:W-:Y:S05]  /*f760*/  BSYNC B0 ;  /* 0x0000000000007941 */ /* 0x000fea0003800000 */
.L_x_8633:
        /* <DEDUP_REMOVED lines=54> */
.L_x_8641:
[----:B------:R-:W-:Y:S01]  /*fad0*/  IMAD R3, R8, 0x8, R18 ;  /* 0x0000000808037824 */ /* 0x000fe200078e0212 */
[----:B------:R-:W-:Y:S01]  /*fae0*/  SHF.L.U32 R2, R11, 0x1f, RZ ;  /* 0x0000001f0b027819 */ /* 0x000fe200000006ff */
[----:B------:R-:W-:Y:S03]  /*faf0*/  BSSY B3, `(.L_x_8642) ;  /* 0x0000003000037945 */ /* 0x000fe60003800000 */
[----:B------:R-:W1:Y:S02]  /*fb00*/  SYNCS.PHASECHK.TRANS64.TRYWAIT P0, [R3+URZ+0x28840], R2 ;  /* 0x02884002030075a7 */ /* 0x000e64000800017f */
[----:B-1----:R-:W-:Y:S05]  /*fb10*/  @!P0 BRA `(.L_x_8643) ;  /* 0x0000004400508947 */ /* 0x002fea0003800000 */
.L_x_8747:
[----:B------:R-:W-:Y:S05]  /*fb20*/  BSYNC B3 ;  /* 0x0000000000037941 */ /* 0x000fea0003800000 */
.L_x_8642:
        /* <DEDUP_REMOVED lines=12> */
.L_x_8645:
[----:B------:R-:W-:Y:S05]  /*fbf0*/  BSYNC B3 ;  /* 0x0000000000037941 */ /* 0x000fea0003800000 */
.L_x_8644:
        /* <DEDUP_REMOVED lines=12> */
.L_x_8646:
        /* <DEDUP_REMOVED lines=16> */
.L_x_8647:
        /* <DEDUP_REMOVED lines=16> */
.L_x_8748:
[----:B------:R-:W-:Y:S05]  /*fec0*/  BSYNC B3 ;  /* 0x0000000000037941 */ /* 0x000fea0003800000 */
.L_x_8648:
        /* <DEDUP_REMOVED lines=12> */
.L_x_8651:
[----:B------:R-:W-:Y:S05]  /*ff90*/  BSYNC B3 ;  /* 0x0000000000037941 */ /* 0x000fea0003800000 */
.L_x_8650:
        /* <DEDUP_REMOVED lines=13> */
.L_x_8652:
        /* <DEDUP_REMOVED lines=15> */
.L_x_8653:
        /* <DEDUP_REMOVED lines=12> */
.L_x_8640:
[----:B------:R-:W-:Y:S05]  /*10220*/  BSYNC B1 ;  /* 0x0000000000017941 */ /* 0x000fea0003800000 */
.L_x_8639:
[----:B0-----:R-:W2:Y:S01]  /*10230*/  LDL.LU R0, [R1+0x34] ;  /* 0x0000340001007983 */ /* 0x001ea20000300800 */
[----:B------:R-:W-:-:S03]  /*10240*/  IMAD.MOV.U32 R19, RZ, RZ, R8 ;  /* 0x000000ffff137224 */ /* 0x000fc600078e0008 */
[----:B------:R0:W-:Y:S02]  /*10250*/  STL [R1+0x14], R11 ;  /* 0x0000140b01007387 */ /* 0x0001e40000100800 */
[----:B0-2---:R-:W-:-:S07]  /*10260*/  VIADD R0, R0, 0xfffffffd ;  /* 0xfffffffd00007836 */ /* 0x005fce0000000000 */
.L_x_8638:
[----:B------:R-:W-:Y:S05]  /*10270*/  BSYNC B2 ;  /* 0x0000000000027941 */ /* 0x000fea0003800000 */
.L_x_8637:
[----:B------:R-:W-:Y:S01]  /*10280*/  VIADD R10, R10, 0xfffffffe ;  /* 0xfffffffe0a0a7836 */ /* 0x000fe20000000000 */
[----:B------:R-:W-:-:S04]  /*10290*/  LOP3.LUT R7, RZ, R7, RZ, 0x33, !PT ;  /* 0x00000007ff077212 */ /* 0x000fc800078e33ff */
[----:B------:R-:W-:-:S13]  /*102a0*/  ISETP.NE.AND P0, PT, R10, R7, PT ;  /* 0x000000070a00720c */ /* 0x000fda0003f05270 */
[----:B------:R-:W-:Y:S05]  /*102b0*/  @!P0 BRA `(.L_x_8636) ;  /* 0x0000001000cc8947 */ /* 0x000fea0003800000 */
[----:B------:R-:W-:-:S07]  /*102c0*/  IMAD.MOV.U32 R9, RZ, RZ, R17 ;  /* 0x000000ffff097224 */ /* 0x000fce00078e0011 */
.L_x_8684:
        /* <DEDUP_REMOVED lines=35> */
.L_x_8656:
[----:B------:R-:W-:Y:S01]  /*10500*/  IMAD R3, R4, 0x8, R18 ;  /* 0x0000000804037824 */ /* 0x000fe200078e0212 */
[----:B------:R-:W-:Y:S01]  /*10510*/  SHF.L.U32 R2, R5, 0x1f, RZ ;  /* 0x0000001f05027819 */ /* 0x000fe200000006ff */
[----:B------:R-:W-:Y:S03]  /*10520*/  BSSY B2, `(.L_x_8657) ;  /* 0x0000003000027945 */ /* 0x000fe60003800000 */
[----:B------:R-:W1:Y:S02]  /*10530*/  SYNCS.PHASECHK.TRANS64.TRYWAIT P0, [R3+URZ+0x28840], R2 ;  /* 0x02884002030075a7 */ /* 0x000e64000800017f */
[----:B-1----:R-:W-:Y:S05]  /*10540*/  @!P0 BRA `(.L_x_8658) ;  /* 0x0000003800ec8947 */ /* 0x002fea0003800000 */
.L_x_8749:
[----:B------:R-:W-:Y:S05]  /*10550*/  BSYNC B2 ;  /* 0x0000000000027941 */ /* 0x000fea0003800000 */
.L_x_8657:
        /* <DEDUP_REMOVED lines=12> */
.L_x_8660:
[----:B------:R-:W-:Y:S05]  /*10620*/  BSYNC B2 ;  /* 0x0000000000027941 */ /* 0x000fea0003800000 */
.L_x_8659:
        /* <DEDUP_REMOVED lines=12> */
.L_x_8661:
        /* <DEDUP_REMOVED lines=16> */
.L_x_8662:
        /* <DEDUP_REMOVED lines=16> */
.L_x_8750:
[----:B------:R-:W-:Y:S05]  /*108f0*/  BSYNC B2 ;  /* 0x0000000000027941 */ /* 0x000fea0003800000 */
.L_x_8663:
        /* <DEDUP_REMOVED lines=11> */
.L_x_8666:
[----:B------:R-:W-:Y:S05]  /*109b0*/  BSYNC B2 ;  /* 0x0000000000027941 */ /* 0x000fea0003800000 */
.L_x_8665:
        /* <DEDUP_REMOVED lines=12> */
.L_x_8667:
        /* <DEDUP_REMOVED lines=15> */
.L_x_8668:
        /* <DEDUP_REMOVED lines=12> */
.L_x_8655:
[----:B------:R-:W-:Y:S05]  /*10c30*/  BSYNC B1 ;  /* 0x0000000000017941 */ /* 0x000fea0003800000 */
.L_x_8654:
        /* <DEDUP_REMOVED lines=35> */
.L_x_8671:
[----:B------:R-:W-:Y:S01]  /*10e70*/  IMAD R2, R19, 0x8, R18 ;  /* 0x0000000813027824 */ /* 0x000fe200078e0212 */
[----:B------:R-:W-:Y:S01]  /*10e80*/  SHF.L.U32 R3, R12, 0x1f, RZ ;  /* 0x0000001f0c037819 */ /* 0x000fe200000006ff */
[----:B------:R-:W-:Y:S03]  /*10e90*/  BSSY B2, `(.L_x_8672) ;  /* 0x0000003000027945 */ /* 0x000fe60003800000 */
[----:B------:R-:W2:Y:S02]  /*10ea0*/  SYNCS.PHASECHK.TRANS64.TRYWAIT P0, [R2+URZ+0x28840], R3 ;  /* 0x02884003020075a7 */ /* 0x000ea4000800017f */
[----:B--2---:R-:W-:Y:S05]  /*10eb0*/  @!P0 BRA `(.L_x_8673) ;  /* 0x0000003000b88947 */ /* 0x004fea0003800000 */
.L_x_8751:
[----:B------:R-:W-:Y:S05]  /*10ec0*/  BSYNC B2 ;  /* 0x0000000000027941 */ /* 0x000fea0003800000 */
.L_x_8672:
        /* <DEDUP_REMOVED lines=12> */
.L_x_8675:
[----:B------:R-:W-:Y:S05]  /*10f90*/  BSYNC B2 ;  /* 0x0000000000027941 */ /* 0x000fea0003800000 */
.L_x_8674:
        /* <DEDUP_REMOVED lines=13> */
.L_x_8676:
        /* <DEDUP_REMOVED lines=16> */
.L_x_8677:
        /* <DEDUP_REMOVED lines=15> */
.L_x_8752:
[----:B------:R-:W-:Y:S05]  /*11260*/  BSYNC B2 ;  /* 0x0000000000027941 */ /* 0x000fea0003800000 */
.L_x_8678:
        /* <DEDUP_REMOVED lines=11> */
.L_x_8681:
[----:B------:R-:W-:Y:S05]  /*11320*/  BSYNC B2 ;  /* 0x0000000000027941 */ /* 0x000fea0003800000 */
.L_x_8680:
        /* <DEDUP_REMOVED lines=12> */
.L_x_8682:
        /* <DEDUP_REMOVED lines=15> */
.L_x_8683:
        /* <DEDUP_REMOVED lines=12> */
.L_x_8670:
[----:B------:R-:W-:Y:S05]  /*115a0*/  BSYNC B1 ;  /* 0x0000000000017941 */ /* 0x000fea0003800000 */
.L_x_8669:
[----:B------:R-:W2:Y:S01]  /*115b0*/  LDL R2, [R1+0x24] ;  /* 0x0000240001027983 */ /* 0x000ea20000100800 */
[----:B------:R-:W-:Y:S01]  /*115c0*/  VIADD R0, R0, 0xfffffffe ;  /* 0xfffffffe00007836 */ /* 0x000fe20000000000 */
[----:B--2---:R-:W-:-:S13]  /*115d0*/  ISETP.GT.AND P0, PT, R7, R2, PT ;  /* 0x000000020700720c */ /* 0x004fda0003f04270 */
[----:B------:R-:W-:Y:S05]  /*115e0*/  @P0 BRA `(.L_x_8684) ;  /* 0xffffffec00380947 */ /* 0x000fea000383ffff */
.L_x_8636:
[----:B------:R-:W-:Y:S05]  /*115f0*/  BSYNC B0 ;  /* 0x0000000000007941 */ /* 0x000fea0003800000 */
.L_x_8635:
        /* <DEDUP_REMOVED lines=8> */
[----:B------:R-:W2:Y:S08]  /*11680*/  FLO.U32 R0, UR4 ;  /* 0x0000000400007d00 */ /* 0x000eb000080e0000 */
        /* <DEDUP_REMOVED lines=9> */
.L_x_8686:
[----:B------:R-:W-:Y:S05]  /*11720*/  BSYNC B0 ;  /* 0x0000000000007941 */ /* 0x000fea0003800000 */
.L_x_8685:
        /* <DEDUP_REMOVED lines=11> */
.L_x_8753:
[----:B------:R-:W-:Y:S05]  /*117e0*/  BSYNC B1 ;  /* 0x0000000000017941 */ /* 0x000fea0003800000 */
.L_x_8689:
        /* <DEDUP_REMOVED lines=9> */
.L_x_8692:
[----:B------:R-:W-:Y:S05]  /*11880*/  BSYNC B1 ;  /* 0x0000000000017941 */ /* 0x000fea0003800000 */
.L_x_8691:
        /* <DEDUP_REMOVED lines=12> */
.L_x_8693:
        /* <DEDUP_REMOVED lines=15> */
.L_x_8694:
        /* <DEDUP_REMOVED lines=10> */
.L_x_8688:
[----:B------:R-:W-:Y:S05]  /*11ae0*/  BSYNC B0 ;  /* 0x0000000000007941 */ /* 0x000fea0003800000 */
.L_x_8687:
[----:B------:R-:W2:Y:S01]  /*11af0*/  LDL.LU R4, [R1+0x14] ;  /* 0x0000140001047983 */ /* 0x000ea20000300800 */
[----:B------:R-:W-:-:S05]  /*11b00*/  VIADD R19, R19, 0x1 ;  /* 0x0000000113137836 */ /* 0x000fca0000000000 */
[----:B------:R-:W-:-:S04]  /*11b10*/  ISETP.NE.AND P0, PT, R19, 0x2, PT ;  /* 0x000000021300780c */ /* 0x000fc80003f05270 */
[----:B------:R-:W-:Y:S02]  /*11b20*/  SEL R0, RZ, 0x1, P0 ;  /* 0x00000001ff007807 */ /* 0x000fe40000000000 */
[----:B------:R-:W-:Y:S02]  /*11b30*/  SEL R19, R19, RZ, P0 ;  /* 0x000000ff13137207 */ /* 0x000fe40000000000 */
[----:B--2---:R-:W-:-:S05]  /*11b40*/  LOP3.LUT R4, R4, R0, RZ, 0x3c, !PT ;  /* 0x0000000004047212 */ /* 0x004fca00078e3cff */
[----:B------:R2:W-:Y:S02]  /*11b50*/  STL [R1+0x14], R4 ;  /* 0x0000140401007387 */ /* 0x0005e40000100800 */
.L_x_8615:
[----:B------:R-:W-:Y:S05]  /*11b60*/  BSYNC B7 ;  /* 0x0000000000077941 */ /* 0x000fea0003800000 */
.L_x_8613:
        /* <DEDUP_REMOVED lines=9> */
[----:B0123--:R-:W0:Y:S04]  /*11c00*/  LDS.128 R4, [R18+0x288d0] ;  /* 0x0288d00012047984 */ /* 0x00fe280000000c00 */
[----:B0-----:R0:W-:Y:S04]  /*11c10*/  STL.64 [R1], R4 ;  /* 0x0000000401007387 */ /* 0x0011e80000100a00 */
[----:B------:R0:W-:Y:S01]  /*11c20*/  STL.64 [R1+0x8], R6 ;  /* 0x0000080601007387 */ /* 0x0001e20000100a00 */
[----:B------:R-:W-:Y:S06]  /*11c30*/  BAR.ARV 0x4, 0x180 ;  /* 0x0106000000007b1d */ /* 0x000fec0000002000 */
[----:B------:R-:W-:Y:S05]  /*11c40*/  BRA `(.L_x_8696) ;  /* 0x00000010002c7947 */ /* 0x000fea0003800000 */
.L_x_8695:
[----:B------:R-:W4:Y:S01]  /*11c50*/  S2R R0, SR_TID.X ;  /* 0x0000000000007919 */ /* 0x000f220000002100 */
[----:B------:R-:W-:Y:S01]  /*11c60*/  UMOV UR4, 0xffffffff ;  /* 0xffffffff00047882 */ /* 0x000fe20000000000 */
[----:B----4-:R-:W-:-:S04]  /*11c70*/  LOP3.LUT R16, R0, 0x1f, RZ, 0xc0, !PT ;  /* 0x0000001f00107812 */ /* 0x010fc800078ec0ff */
[----:B------:R-:W-:Y:S01]  /*11c80*/  ISETP.NE.AND P0, PT, R16, 0x1f, PT ;  /* 0x0000001f1000780c */ /* 0x000fe20003f05270 */
[----:B------:R-:W-:-:S12]  /*11c90*/  BRA.DIV UR4, `(.L_x_8697) ;  /* 0x00000026047c7947 */ /* 0x000fd8000b800000 */
[----:B------:R-:W2:Y:S01]  /*11ca0*/  LDL.LU R3, [R1] ;  /* 0x0000000001037983 */ /* 0x000ea20000300800 */
[----:B------:R-:W-:-:S03]  /*11cb0*/  ULDC UR4, c[0x0][0xc3c] ;  /* 0x00030f0000047ab9 */ /* 0x000fc60000000800 */
[----:B01----:R-:W4:Y:S01]  /*11cc0*/  LDL R8, [R1+0xc] ;  /* 0x00000c0001087983 */ /* 0x003f220000100800 */
[----:B--2---:R-:W-:Y:S02]  /*11cd0*/  IMAD.MOV.U32 R10, RZ, RZ, R3 ;  /* 0x000000ffff0a7224 */ /* 0x004fe400078e0003 */
[----:B----4-:R-:W-:-:S05]  /*11ce0*/  IMAD.IADD R0, R8, 0x1, R16 ;  /* 0x0000000108007824 */ /* 0x010fca00078e0210 */
[----:B------:R-:W-:-:S13]  /*11cf0*/  ISETP.GE.OR P1, PT, R0, UR4, !P0 ;  /* 0x0000000400007c0c */ /* 0x000fda000c726670 */
[----:B------:R-:W0:Y:S08]  /*11d00*/  @!P1 LDC.64 R2, c[0x0][0xc80] ;  /* 0x00032000ff029b82 */ /* 0x000e300000000a00 */
[----:B---3--:R-:W1:Y:S01]  /*11d10*/  @!P1 LDC.64 R6, c[0x0][0xc78] ;  /* 0x00031e00ff069b82 */ /* 0x008e620000000a00 */
[----:B0-----:R-:W-:-:S05]  /*11d20*/  @!P1 IMAD.WIDE R2, R0, 0x4, R2 ;  /* 0x0000000400029825 */ /* 0x001fca00078e0202 */
[----:B------:R1:W2:Y:S02]  /*11d30*/  @!P1 LDG.E R5, desc[UR50][R2.64] ;  /* 0x0000003202059981 */ /* 0x0002a4000c1e1900 */
[----:B-1----:R-:W-:-:S05]  /*11d40*/  @!P1 IMAD.WIDE R2, R0, 0x4, R6 ;  /* 0x0000000400029825 */ /* 0x002fca00078e0206 */
        /* <DEDUP_REMOVED lines=9> */
[----:B---3--:R-:W-:Y:S01]  /*11de0*/  @!P1 IMAD.MOV.U32 R7, RZ, RZ, R8 ;  /* 0x000000ffff079224 */ /* 0x008fe200078e0008 */
        /* <DEDUP_REMOVED lines=19> */
.L_x_8763:
[----:B------:R-:W-:Y:S02]  /*11f20*/  ULDC UR4, c[0x0][0xc38] ;  /* 0x00030e0000047ab9 */ /* 0x000fe40000000800 */
[----:B------:R-:W-:-:S04]  /*11f30*/  IMAD.U32 R8, RZ, RZ, UR4 ;  /* 0x00000004ff087e24 */ /* 0x000fc8000f8e00ff */
[----:B-1----:R-:W-:-:S04]  /*11f40*/  IMAD R9, R9, R8, RZ ;  /* 0x0000000809097224 */ /* 0x002fc800078e02ff */
[----:B------:R-:W-:-:S05]  /*11f50*/  IMAD.IADD R0, R0, 0x1, R9 ;  /* 0x0000000100007824 */ /* 0x000fca00078e0209 */
[----:B------:R-:W-:-:S13]  /*11f60*/  ISETP.GT.AND P6, PT, R0, R4, PT ;  /* 0x000000040000720c */ /* 0x000fda0003fc4270 */
[----:B------:R-:W-:Y:S05]  /*11f70*/  @P6 BRA `(.L_x_8698) ;  /* 0x0000000000ac6947 */ /* 0x000fea0003800000 */
.L_x_8701:
        /* <DEDUP_REMOVED lines=37> */
.L_x_8771:
[----:B------:R-:W-:Y:S02]  /*121d0*/  ULDC UR4, c[0x0][0xc38] ;  /* 0x00030e0000047ab9 */ /* 0x000fe40000000800 */
[----:B------:R-:W-:-:S04]  /*121e0*/  IMAD.U32 R8, RZ, RZ, UR4 ;  /* 0x00000004ff087e24 */ /* 0x000fc8000f8e00ff */
[----:B-1----:R-:W-:-:S04]  /*121f0*/  IMAD R9, R9, R8, RZ ;  /* 0x0000000809097224 */ /* 0x002fc800078e02ff */
[----:B------:R-:W-:-:S05]  /*12200*/  IMAD.IADD R0, R9, 0x1, R0 ;  /* 0x0000000109007824 */ /* 0x000fca00078e0200 */
[----:B------:R-:W-:-:S13]  /*12210*/  ISETP.GT.AND P6, PT, R0, R4, PT ;  /* 0x000000040000720c */ /* 0x000fda0003fc4270 */
[----:B------:R-:W-:Y:S05]  /*12220*/  @!P6 BRA `(.L_x_8701) ;  /* 0xfffffffc0054e947 */ /* 0x000fea000383ffff */
.L_x_8698:
        /* <DEDUP_REMOVED lines=12> */
.L_x_8776:
[----:B------:R-:W-:-:S13]  /*122f0*/  ISETP.NE.AND P0, PT, R3, RZ, PT ;  /* 0x000000ff0300720c */ /* 0x000fda0003f05270 */
[----:B------:R-:W-:Y:S05]  /*12300*/  @!P0 BRA `(.L_x_8703) ;  /* 0x0000000000108947 */ /* 0x000fea0003800000 */
[----:B------:R-:W-:Y:S01]  /*12310*/  UMOV UR4, 0xffffffff ;  /* 0xffffffff00047882 */ /* 0x000fe20000000000 */
[----:B---3--:R-:W-:Y:S02]  /*12320*/  VIADD R10, R10, 0xffffffff ;  /* 0xffffffff0a0a7836 */ /* 0x008fe40000000000 */
[----:B------:R-:W-:Y:S05]  /*12330*/  BRA.DIV UR4, `(.L_x_8704) ;  /* 0x0000002a04487947 */ /* 0x000fea000b800000 */
[----:B------:R1:W2:Y:S02]  /*12340*/  SHFL.IDX PT, R5, R2, R10, 0x1f ;  /* 0x00001f0a02057589 */ /* 0x0002a400000e0000 */
.L_x_8703:
[----:B--2---:R-:W-:Y:S01]  /*12350*/  IMAD R3, R5, R8, R9 ;  /* 0x0000000805037224 */ /* 0x004fe200078e0209 */
[----:B------:R-:W-:-:S03]  /*12360*/  ISETP.NE.AND P0, PT, R7, 0x1, PT ;  /* 0x000000010700780c */ /* 0x000fc60003f05270 */
[----:B------:R-:W-:Y:S01]  /*12370*/  IMAD.IADD R4, R4, 0x1, -R3 ;  /* 0x0000000104047824 */ /* 0x000fe200078e0a03 */
[----:B------:R2:W-:Y:S09]  /*12380*/  STL [R1], R3 ;  /* 0x0000000301007387 */ /* 0x0005f20000100800 */
[----:B------:R-:W-:Y:S05]  /*12390*/  @!P0 BRA `(.L_x_8705) ;  /* 0x0000000000e48947 */ /* 0x000fea0003800000 */
[----:B------:R-:W-:-:S04]  /*123a0*/  IABS R5, R0 ;  /* 0x0000000000057213 */ /* 0x000fc80000000000 */
[----:B0--3--:R-:W0:Y:S08]  /*123b0*/  I2F.RP R6, R5 ;  /* 0x0000000500067306 */ /* 0x009e300000209400 */
[----:B0-----:R-:W0:Y:S02]  /*123c0*/  MUFU.RCP R6, R6 ;  /* 0x0000000600067308 */ /* 0x001e240000001000 */
[----:B0-----:R-:W-:-:S06]  /*123d0*/  VIADD R9, R6, 0xffffffe ;  /* 0x0ffffffe06097836 */ /* 0x001fcc0000000000 */
[----:B--2---:R-:W1:Y:S02]  /*123e0*/  F2I.FTZ.U32.TRUNC.NTZ R3, R9 ;  /* 0x0000000900037305 */ /* 0x004e64000021f000 */
        /* <DEDUP_REMOVED lines=52> */
.L_x_8705:
[----:B------:R-:W4:Y:S01]  /*12730*/  LDL R5, [R1+0xc] ;  /* 0x00000c0001057983 */ /* 0x000f220000100800 */
[----:B012---:R-:W4:Y:S02]  /*12740*/  LDC.64 R2, c[0x0][0xc90] ;  /* 0x00032400ff027b82 */ /* 0x007f240000000a00 */
[----:B----4-:R-:W-:-:S05]  /*12750*/  IMAD.WIDE R2, R5, 0x4, R2 ;  /* 0x0000000405027825 */ /* 0x010fca00078e0202 */
        /* <DEDUP_REMOVED lines=60> */
.L_x_8706:
[----:B-1----:R-:W-:-:S05]  /*12b20*/  LOP3.LUT R3, RZ, R4, RZ, 0x33, !PT ;  /* 0x00000004ff037212 */ /* 0x002fca00078e33ff */
[----:B------:R-:W-:-:S05]  /*12b30*/  IMAD.IADD R0, R0, 0x1, R3 ;  /* 0x0000000100007824 */ /* 0x000fca00078e0203 */
[----:B------:R1:W-:Y:S01]  /*12b40*/  STL [R1+0x4], R0 ;  /* 0x0000040001007387 */ /* 0x0003e20000100800 */
[----:B------:R-:W-:Y:S05]  /*12b50*/  BRA `(.L_x_8707) ;  /* 0x0000000000287947 */ /* 0x000fea0003800000 */
.L_x_8699:
        /* <DEDUP_REMOVED lines=10> */
.L_x_8707:
[----:B--2---:R-:W2:Y:S04]  /*12c00*/  LDL R3, [R1+0x8] ;  /* 0x0000080001037983 */ /* 0x004ea80000100800 */
[----:B0-----:R-:W3:Y:S04]  /*12c10*/  LDL R2, [R1+0xc] ;  /* 0x00000c0001027983 */ /* 0x001ee80000100800 */
[----:B------:R-:W4:Y:S04]  /*12c20*/  LDL R4, [R1] ;  /* 0x0000000001047983 */ /* 0x000f280000100800 */
[----:B------:R-:W4:Y:S01]  /*12c30*/  LDL R5, [R1+0x4] ;  /* 0x0000040001057983 */ /* 0x000f220000100800 */
[----:B------:R-:W-:Y:S05]  /*12c40*/  WARPSYNC.ALL ;  /* 0x0000000000007948 */ /* 0x000fea0003800000 */
[----:B-1----:R-:W0:Y:S02]  /*12c50*/  S2R R0, SR_TID.X ;  /* 0x0000000000007919 */ /* 0x002e240000002100 */
        /* <DEDUP_REMOVED lines=10> */
.L_x_8696:
[----:B------:R-:W2:Y:S01]  /*12d00*/  LDL R0, [R1+0xc] ;  /* 0x00000c0001007983 */ /* 0x000ea20000100800 */
[----:B------:R-:W-:Y:S02]  /*12d10*/  ULDC UR4, c[0x0][0xc3c] ;  /* 0x00030f0000047ab9 */ /* 0x000fe40000000800 */
[----:B--2---:R-:W-:-:S13]  /*12d20*/  ISETP.GE.AND P0, PT, R0, UR4, PT ;  /* 0x0000000400007c0c */ /* 0x004fda000bf06270 */
[----:B------:R-:W-:Y:S05]  /*12d30*/  @!P0 BRA `(.L_x_8708) ;  /* 0xffffffa8002c8947 */ /* 0x000fea000383ffff */
[----:B------:R-:W-:Y:S05]  /*12d40*/  BSYNC B8 ;  /* 0x0000000000087941 */ /* 0x000fea0003800000 */
.L_x_8607:
        /* <DEDUP_REMOVED lines=12> */
.L_x_8779:
[----:B------:R-:W-:Y:S05]  /*12e10*/  BSYNC B0 ;  /* 0x0000000000007941 */ /* 0x000fea0003800000 */
.L_x_8709:
[----:B------:R-:W-:-:S03]  /*12e20*/  UMOV UR4, 0xffffffff ;  /* 0xffffffff00047882 */ /* 0x000fc60000000000 */
[----:B------:R-:W-:Y:S05]  /*12e30*/  BRA.DIV UR4, `(.L_x_8711) ;  /* 0x0000001e04c87947 */ /* 0x000fea000b800000 */
[----:B------:R-:W1:Y:S02]  /*12e40*/  S2R R2, SR_TID.X ;  /* 0x0000000000027919 */ /* 0x000e640000002100 */
[----:B-1----:R-:W-:-:S04]  /*12e50*/  SHF.R.U32.HI R2, RZ, 0x5, R2 ;  /* 0x00000005ff027819 */ /* 0x002fc80000011602 */
[----:B------:R-:W-:-:S05]  /*12e60*/  LOP3.LUT R2, R2, 0x3, RZ, 0xc0, !PT ;  /* 0x0000000302027812 */ /* 0x000fca00078ec0ff */
[----:B------:R1:W2:Y:S02]  /*12e70*/  SHFL.IDX PT, R14, R2, RZ, 0x1f ;  /* 0x00001fff020e7589 */ /* 0x0002a400000e0000 */
.L_x_8782:
[----:B--2---:R-:W-:Y:S01]  /*12e80*/  ISETP.NE.AND P0, PT, R14, RZ, PT ;  /* 0x000000ff0e00720c */ /* 0x004fe20003f05270 */
[----:B------:R-:W-:-:S12]  /*12e90*/  BSSY B0, `(.L_x_8712) ;  /* 0x0000025000007945 */ /* 0x000fd80003800000 */
[----:B------:R-:W-:Y:S05]  /*12ea0*/  @P0 BRA `(.L_x_8713) ;  /* 0x00000000008c0947 */ /* 0x000fea0003800000 */
[----:B------:R-:W-:-:S03]  /*12eb0*/  UMOV UR4, 0xffffffff ;  /* 0xffffffff00047882 */ /* 0x000fc60000000000 */
[----:B------:R-:W-:Y:S05]  /*12ec0*/  BRA.DIV UR4, `(.L_x_8714) ;  /* 0x0000001e04d87947 */ /* 0x000fea000b800000 */
[----:B------:R-:W-:-:S13]  /*12ed0*/  ELECT P6, URZ, PT ;  /* 0x00000000003f782f */ /* 0x000fda00038c0000 */
.L_x_8785:
[----:B------:R-:W-:Y:S05]  /*12ee0*/  @!P6 BRA `(.L_x_8713) ;  /* 0x00000000007ce947 */ /* 0x000fea0003800000 */
[----:B------:R-:W-:-:S06]  /*12ef0*/  ULOP3.LUT UR4, UR36, 0x2, URZ, 0xfc, !UPT ;  /* 0x0000000224047892 */ /* 0x000fcc000f8efc3f */
[----:B-1----:R-:W-:-:S05]  /*12f00*/  IMAD.U32 R2, RZ, RZ, UR4 ;  /* 0x00000004ff027e24 */ /* 0x002fca000f8e00ff */
[----:B------:R-:W-:-:S13]  /*12f10*/  ISETP.NE.AND P2, PT, R2, 0x3, PT ;  /* 0x000000030200780c */ /* 0x000fda0003f45270 */
[----:B------:R-:W-:Y:S05]  /*12f20*/  @!P2 BRA `(.L_x_8715) ;  /* 0x000000000004a947 */ /* 0x000fea0003800000 */
[----:B------:R-:W-:Y:S01]  /*12f30*/  BPT.TRAP 0x1 ;  /* 0x000000040000795c */ /* 0x000fe20000300000 */
.L_x_8715:
        /* <DEDUP_REMOVED lines=13> */
.L_x_8786:
[----:B------:R-:W1:Y:S02]  /*13010*/  SYNCS.PHASECHK.TRANS64.TRYWAIT P0, [R7+URZ], R2 ;  /* 0x00000002070075a7 */ /* 0x000e64000800017f */
[----:B-1----:R-:W-:Y:S05]  /*13020*/  @!P0 BRA `(.L_x_8717) ;  /* 0x0000001c00b48947 */ /* 0x002fea0003800000 */
.L_x_8787:
[----:B------:R-:W-:Y:S05]  /*13030*/  @!P2 BRA `(.L_x_8718) ;  /* 0x000000000004a947 */ /* 0x000fea0003800000 */
[----:B------:R-:W-:Y:S01]  /*13040*/  BPT.TRAP 0x1 ;  /* 0x000000040000795c */ /* 0x000fe20000300000 */
.L_x_8718:
[----:B------:R-:W-:-:S04]  /*13050*/  VIADD R0, R0, 0x28860 ;  /* 0x0002886000007836 */ /* 0x000fc80000000000 */
[----:B------:R-:W-:-:S04]  /*13060*/  IMAD R4, R19, 0x8, R0 ;  /* 0x0000000813047824 */ /* 0x000fc800078e0200 */
[----:B------:R-:W2:Y:S02]  /*13070*/  SYNCS.PHASECHK.TRANS64.TRYWAIT P0, [R4+URZ], R5 ;  /* 0x00000005040075a7 */ /* 0x000ea4000800017f */
[----:B--2---:R-:W-:Y:S05]  /*13080*/  @!P0 BRA `(.L_x_8719) ;  /* 0x0000001c00b08947 */ /* 0x004fea0003800000 */
.L_x_8788:
[----:B------:R-:W-:-:S07]  /*13090*/  IMAD R3, R3, 0x8, R0 ;  /* 0x0000000803037824 */ /* 0x000fce00078e0200 */
.L_x_8720:
[----:B---3--:R3:W4:Y:S02]  /*130a0*/  SYNCS.PHASECHK.TRANS64.TRYWAIT P0, [R3+URZ], R2 ;  /* 0x00000002030075a7 */ /* 0x008724000800017f */
[----:B----4-:R-:W-:Y:S05]  /*130b0*/  @!P0 NANOSLEEP.SYNCS 0x989680 ;  /* 0x009896800000895d */ /* 0x010fea0003900000 */
[----:B------:R-:W4:Y:S02]  /*130c0*/  @!P0 SYNCS.PHASECHK.TRANS64 P0, [R3+URZ], R2 ;  /* 0x00000002030085a7 */ /* 0x000f24000800007f */
[----:B----4-:R-:W-:Y:S05]  /*130d0*/  @!P0 BRA `(.L_x_8720) ;  /* 0xfffffffc00f08947 */ /* 0x010fea000383ffff */
.L_x_8713:
[----:B------:R-:W-:Y:S05]  /*130e0*/  BSYNC B0 ;  /* 0x0000000000007941 */ /* 0x000fea0003800000 */
.L_x_8712:
[----:B------:R-:W-:Y:S05]  /*130f0*/  EXIT ;  /* 0x000000000000794d */ /* 0x000fea0003800000 */
.L_x_8546:
[----:B0-----:R-:W-:-:S04]  /*13100*/  IMAD.U32 R3, RZ, RZ, UR41 ;  /* 0x00000029ff037e24 */ /* 0x001fc8000f8e00ff */
[----:B------:R0:W1:Y:S03]  /*13110*/  SYNCS.PHASECHK.TRANS64.TRYWAIT P1, [R3+URZ+0x28800], R0 ;  /* 0x02880000030075a7 */ /* 0x000066000802017f */
[----:B-1----:R-:W-:Y:S05]  /*13120*/  @!P1 NANOSLEEP.SYNCS 0x989680 ;  /* 0x009896800000995d */ /* 0x002fea0003900000 */
[----:B------:R-:W1:Y:S02]  /*13130*/  @!P1 SYNCS.PHASECHK.TRANS64 P1, [R3+URZ+0x28800], R0 ;  /* 0x02880000030095a7 */ /* 0x000e64000802007f */
[----:B-1----:R-:W-:Y:S05]  /*13140*/  @!P1 BRA `(.L_x_8546) ;  /* 0xfffffffc00ec9947 */ /* 0x002fea000383ffff */
[----:B------:R-:W-:Y:S05]  /*13150*/  BRA `(.L_x_8721) ;  /* 0xfffffeec001c7947 */ /* 0x000fea000383ffff */
.L_x_8550:
[----:B-1----:R1:W2:Y:S02]  /*13160*/  SYNCS.PHASECHK.TRANS64.TRYWAIT P2, [R0+URZ+0x28830], R3 ;  /* 0x02883003000075a7 */ /* 0x0022a4000804017f */
[----:B--2---:R-:W-:Y:S05]  /*13170*/  @!P2 NANOSLEEP.SYNCS 0x989680 ;  /* 0x009896800000a95d */ /* 0x004fea0003900000 */
[----:B------:R-:W2:Y:S02]  /*13180*/  @!P2 SYNCS.PHASECHK.TRANS64 P2, [R0+URZ+0x28830], R3 ;  /* 0x028830030000a5a7 */ /* 0x000ea4000804007f */
[----:B--2---:R-:W-:Y:S05]  /*13190*/  @!P2 BRA `(.L_x_8550) ;  /* 0xfffffffc00f0a947 */ /* 0x004fea000383ffff */
[----:B------:R-:W-:Y:S05]  /*131a0*/  BRA `(.L_x_8549) ;  /* 0xfffffeec00407947 */ /* 0x000fea000383ffff */
.L_x_8555:
[----:B-1----:R-:W-:-:S04]  /*131b0*/  IMAD.U32 R7, RZ, RZ, UR6 ;  /* 0x00000006ff077e24 */ /* 0x002fc8000f8e00ff */
[----:B------:R1:W2:Y:S03]  /*131c0*/  SYNCS.PHASECHK.TRANS64.TRYWAIT P3, [R7+URZ+0x28830], R4 ;  /* 0x02883004070075a7 */ /* 0x0002a6000806017f */
[----:B--2---:R-:W-:Y:S05]  /*131d0*/  @!P3 NANOSLEEP.SYNCS 0x989680 ;  /* 0x009896800000b95d */ /* 0x004fea0003900000 */
[----:B------:R-:W2:Y:S02]  /*131e0*/  @!P3 SYNCS.PHASECHK.TRANS64 P3, [R7+URZ+0x28830], R4 ;  /* 0x028830040700b5a7 */ /* 0x000ea4000806007f */
[----:B--2---:R-:W-:Y:S05]  /*131f0*/  @!P3 BRA `(.L_x_8555) ;  /* 0xfffffffc00ecb947 */ /* 0x004fea000383ffff */
[----:B------:R-:W-:Y:S05]  /*13200*/  BRA `(.L_x_8552) ;  /* 0xffffff10003c7947 */ /* 0x000fea000383ffff */
.L_x_8559:
[----:B-1----:R-:W-:-:S04]  /*13210*/  IMAD.U32 R7, RZ, RZ, UR6 ;  /* 0x00000006ff077e24 */ /* 0x002fc8000f8e00ff */
[----:B------:R1:W2:Y:S03]  /*13220*/  SYNCS.PHASECHK.TRANS64.TRYWAIT P3, [R7+URZ+0x28850], R4 ;  /* 0x02885004070075a7 */ /* 0x0002a6000806017f */
[----:B--2---:R-:W-:Y:S05]  /*13230*/  @!P3 NANOSLEEP.SYNCS 0x989680 ;  /* 0x009896800000b95d */ /* 0x004fea0003900000 */
[----:B------:R-:W2:Y:S02]  /*13240*/  @!P3 SYNCS.PHASECHK.TRANS64 P3, [R7+URZ+0x28850], R4 ;  /* 0x028850040700b5a7 */ /* 0x000ea4000806007f */
[----:B--2---:R-:W-:Y:S05]  /*13250*/  @!P3 BRA `(.L_x_8559) ;  /* 0xfffffffc00ecb947 */ /* 0x004fea000383ffff */
[----:B------:R-:W-:Y:S05]  /*13260*/  BRA `(.L_x_8556) ;  /* 0xffffff1400047947 */ /* 0x000fea000383ffff */
.L_x_8565:
[----:B-1----:R-:W-:-:S04]  /*13270*/  IMAD.U32 R7, RZ, RZ, UR6 ;  /* 0x00000006ff077e24 */ /* 0x002fc8000f8e00ff */
[----:B------:R1:W2:Y:S03]  /*13280*/  SYNCS.PHASECHK.TRANS64.TRYWAIT P2, [R7+URZ+0x28830], R4 ;  /* 0x02883004070075a7 */ /* 0x0002a6000804017f */
[----:B--2---:R-:W-:Y:S05]  /*13290*/  @!P2 NANOSLEEP.SYNCS 0x989680 ;  /* 0x009896800000a95d */ /* 0x004fea0003900000 */
[----:B------:R-:W2:Y:S02]  /*132a0*/  @!P2 SYNCS.PHASECHK.TRANS64 P2, [R7+URZ+0x28830], R4 ;  /* 0x028830040700a5a7 */ /* 0x000ea4000804007f */
[----:B--2---:R-:W-:Y:S05]  /*132b0*/  @!P2 BRA `(.L_x_8565) ;  /* 0xfffffffc00eca947 */ /* 0x004fea000383ffff */
[----:B------:R-:W-:Y:S05]  /*132c0*/  BRA `(.L_x_8562) ;  /* 0xffffff3800747947 */ /* 0x000fea000383ffff */
.L_x_8569:
[----:B-1----:R-:W-:-:S04]  /*132d0*/  IMAD.U32 R7, RZ, RZ, UR6 ;  /* 0x00000006ff077e24 */ /* 0x002fc8000f8e00ff */
[----:B------:R1:W2:Y:S03]  /*132e0*/  SYNCS.PHASECHK.TRANS64.TRYWAIT P2, [R7+URZ+0x28850], R4 ;  /* 0x02885004070075a7 */ /* 0x0002a6000804017f */
[----:B--2---:R-:W-:Y:S05]  /*132f0*/  @!P2 NANOSLEEP.SYNCS 0x989680 ;  /* 0x009896800000a95d */ /* 0x004fea0003900000 */
[----:B------:R-:W2:Y:S02]  /*13300*/  @!P2 SYNCS.PHASECHK.TRANS64 P2, [R7+URZ+0x28850], R4 ;  /* 0x028850040700a5a7 */ /* 0x000ea4000804007f */
[----:B--2---:R-:W-:Y:S05]  /*13310*/  @!P2 BRA `(.L_x_8569) ;  /* 0xfffffffc00eca947 */ /* 0x004fea000383ffff */
[----:B------:R-:W-:Y:S05]  /*13320*/  BRA `(.L_x_8566) ;  /* 0xffffff3c003c7947 */ /* 0x000fea000383ffff */
.L_x_8574:
[----:B-1----:R-:W-:-:S04]  /*13330*/  IMAD.U32 R6, RZ, RZ, UR5 ;  /* 0x00000005ff067e24 */ /* 0x002fc8000f8e00ff */
[----:B------:R1:W2:Y:S03]  /*13340*/  SYNCS.PHASECHK.TRANS64.TRYWAIT P0, [R6+URZ+0x28850], R5 ;  /* 0x02885005060075a7 */ /* 0x0002a6000800017f */
[----:B--2---:R-:W-:Y:S05]  /*13350*/  @!P0 NANOSLEEP.SYNCS 0x989680 ;  /* 0x009896800000895d */ /* 0x004fea0003900000 */
[----:B------:R-:W2:Y:S02]  /*13360*/  @!P0 SYNCS.PHASECHK.TRANS64 P0, [R6+URZ+0x28850], R5 ;  /* 0x02885005060085a7 */ /* 0x000ea4000800007f */
[----:B--2---:R-:W-:Y:S05]  /*13370*/  @!P0 BRA `(.L_x_8574) ;  /* 0xfffffffc00ec8947 */ /* 0x004fea000383ffff */
[----:B------:R-:W-:Y:S05]  /*13380*/  BRA `(.L_x_8573) ;  /* 0xffffff5800247947 */ /* 0x000fea000383ffff */
.L_x_8621:
        /* <DEDUP_REMOVED lines=11> */
.L_x_8723:
[----:B------:R-:W-:Y:S05]  /*13440*/  BSYNC B0 ;  /* 0x0000000000007941 */ /* 0x000fea0003800000 */
.L_x_8722:
[----:B------:R-:W-:Y:S05]  /*13450*/  BRA `(.L_x_8724) ;  /* 0xffffffb000407947 */ /* 0x000fea000383ffff */
.L_x_8623:
[----:B------:R-:W-:Y:S01]  /*13460*/  BSSY B0, `(.L_x_8725) ;  /* 0x0000006000007945 */ /* 0x000fe20003800000 */
[----:B------:R-:W-:-:S07]  /*13470*/  IMAD.MOV.U32 R15, RZ, RZ, -0x1 ;  /* 0xffffffffff0f7424 */ /* 0x000fce00078e00ff */
[----:B--23--:R-:W-:Y:S05]  /*13480*/  WARPSYNC.COLLECTIVE R15, `(.L_x_8726) ;  /* 0x000000000f0c7348 */ /* 0x00cfea0003c00000 */
[----:B------:R-:W-:Y:S02]  /*13490*/  ELECT P6, UR62, PT ;  /* 0x00000000003e782f */ /* 0x000fe400038c0000 */
[----:B------:R-:W-:Y:S01]  /*134a0*/  MOV R14, UR62 ;  /* 0x0000003e000e7c02 */ /* 0x000fe20008000f00 */
[----:B--23--:R-:W-:Y:S10]  /*134b0*/  ENDCOLLECTIVE ;  /* 0x000000000000791b */ /* 0x00cff40003800000 */
.L_x_8726:
[----:B------:R-:W-:Y:S05]  /*134c0*/  BSYNC B0 ;  /* 0x0000000000007941 */ /* 0x000fea0003800000 */
.L_x_8725:
[----:B------:R-:W-:Y:S05]  /*134d0*/  BRA `(.L_x_8727) ;  /* 0xffffffb000447947 */ /* 0x000fea000383ffff */
.L_x_8625:
[----:B0-----:R0:W1:Y:S02]  /*134e0*/  SYNCS.PHASECHK.TRANS64.TRYWAIT P0, [R0+URZ+0x28840], R2 ;  /* 0x02884002000075a7 */ /* 0x001064000800017f */
[----:B-1----:R-:W-:Y:S05]  /*134f0*/  @!P0 NANOSLEEP.SYNCS 0x989680 ;  /* 0x009896800000895d */ /* 0x002fea0003900000 */
[----:B------:R-:W1:Y:S02]  /*13500*/  @!P0 SYNCS.PHASECHK.TRANS64 P0, [R0+URZ+0x28840], R2 ;  /* 0x02884002000085a7 */ /* 0x000e64000800007f */
[----:B-1----:R-:W-:Y:S05]  /*13510*/  @!P0 BRA `(.L_x_8625) ;  /* 0xfffffffc00f08947 */ /* 0x002fea000383ffff */
[----:B------:R-:W-:Y:S05]  /*13520*/  BRA `(.L_x_8728) ;  /* 0xffffffb000a47947 */ /* 0x000fea000383ffff */
.L_x_8629:
        /* <DEDUP_REMOVED lines=14> */
.L_x_8729:
[----:B------:R-:W-:Y:S02]  /*13610*/  IMAD.MOV.U32 R13, RZ, RZ, R4 ;  /* 0x000000ffff0d7224 */ /* 0x000fe400078e0004 */
[----:B------:R-:W-:-:S07]  /*13620*/  IMAD.MOV.U32 R6, RZ, RZ, R14 ;  /* 0x000000ffff067224 */ /* 0x000fce00078e000e */
[----:B------:R-:W-:Y:S05]  /*13630*/  WARPSYNC.COLLECTIVE R15, `(.L_x_8730) ;  /* 0x000000000f087348 */ /* 0x000fea0003c00000 */
[----:B------:R0:W1:Y:S02]  /*13640*/  SHFL.IDX P6, R14, R13, R12, R11 ;  /* 0x0000000c0d0e7389 */ /* 0x00006400000c000b */
[----:B01----:R-:W-:Y:S01]  /*13650*/  ENDCOLLECTIVE ;  /* 0x000000000000791b */ /* 0x003fe20003800000 */
.L_x_8730:
[----:B------:R-:W-:Y:S02]  /*13660*/  IMAD.MOV.U32 R13, RZ, RZ, R3 ;  /* 0x000000ffff0d7224 */ /* 0x000fe400078e0003 */
[----:B------:R-:W-:Y:S02]  /*13670*/  IMAD.MOV.U32 R12, RZ, RZ, 0x1 ;  /* 0x00000001ff0c7424 */ /* 0x000fe400078e00ff */
[----:B------:R-:W-:-:S07]  /*13680*/  IMAD.MOV.U32 R7, RZ, RZ, R14 ;  /* 0x000000ffff077224 */ /* 0x000fce00078e000e */
[----:B------:R-:W-:Y:S05]  /*13690*/  WARPSYNC.COLLECTIVE R15, `(.L_x_8731) ;  /* 0x000000000f087348 */ /* 0x000fea0003c00000 */
[----:B------:R0:W1:Y:S02]  /*136a0*/  SHFL.IDX P6, R14, R13, R12, R11 ;  /* 0x0000000c0d0e7389 */ /* 0x00006400000c000b */
[----:B01----:R-:W-:Y:S01]  /*136b0*/  ENDCOLLECTIVE ;  /* 0x000000000000791b */ /* 0x003fe20003800000 */
.L_x_8731:
        /* <DEDUP_REMOVED lines=10> */
.L_x_8732:
        /* <DEDUP_REMOVED lines=12> */
.L_x_8733:
        /* <DEDUP_REMOVED lines=17> */
.L_x_8734:
[----:B------:R-:W-:Y:S02]  /*13930*/  IMAD.MOV.U32 R13, RZ, RZ, R3 ;  /* 0x000000ffff0d7224 */ /* 0x000fe400078e0003 */
[----:B------:R-:W-:Y:S02]  /*13940*/  IMAD.MOV.U32 R12, RZ, RZ, 0x3 ;  /* 0x00000003ff0c7424 */ /* 0x000fe400078e00ff */
[----:B------:R-:W-:-:S07]  /*13950*/  IMAD.MOV.U32 R5, RZ, RZ, R14 ;  /* 0x000000ffff057224 */ /* 0x000fce00078e000e */
[----:B------:R-:W-:Y:S05]  /*13960*/  WARPSYNC.COLLECTIVE R15, `(.L_x_8735) ;  /* 0x000000000f087348 */ /* 0x000fea0003c00000 */
[----:B------:R0:W1:Y:S02]  /*13970*/  SHFL.IDX P6, R14, R13, R12, R11 ;  /* 0x0000000c0d0e7389 */ /* 0x00006400000c000b */
[----:B01----:R-:W-:Y:S01]  /*13980*/  ENDCOLLECTIVE ;  /* 0x000000000000791b */ /* 0x003fe20003800000 */
.L_x_8735:
        /* <DEDUP_REMOVED lines=16> */
.L_x_8736:
[----:B------:R-:W-:Y:S02]  /*13a90*/  IMAD.MOV.U32 R13, RZ, RZ, R3 ;  /* 0x000000ffff0d7224 */ /* 0x000fe400078e0003 */
[----:B------:R-:W-:Y:S02]  /*13aa0*/  IMAD.MOV.U32 R12, RZ, RZ, 0x4 ;  /* 0x00000004ff0c7424 */ /* 0x000fe400078e00ff */
[----:B------:R-:W-:-:S07]  /*13ab0*/  IMAD.MOV.U32 R5, RZ, RZ, R14 ;  /* 0x000000ffff057224 */ /* 0x000fce00078e000e */
[----:B------:R-:W-:Y:S05]  /*13ac0*/  WARPSYNC.COLLECTIVE R15, `(.L_x_8737) ;  /* 0x000000000f087348 */ /* 0x000fea0003c00000 */
[----:B------:R0:W1:Y:S02]  /*13ad0*/  SHFL.IDX P6, R14, R13, R12, R11 ;  /* 0x0000000c0d0e7389 */ /* 0x00006400000c000b */
[----:B01----:R-:W-:Y:S01]  /*13ae0*/  ENDCOLLECTIVE ;  /* 0x000000000000791b */ /* 0x003fe20003800000 */
.L_x_8737:
        /* <DEDUP_REMOVED lines=16> */
.L_x_8738:
[----:B------:R-:W-:Y:S02]  /*13bf0*/  IMAD.MOV.U32 R13, RZ, RZ, R3 ;  /* 0x000000ffff0d7224 */ /* 0x000fe400078e0003 */
[----:B------:R-:W-:Y:S02]  /*13c00*/  IMAD.MOV.U32 R12, RZ, RZ, 0x5 ;  /* 0x00000005ff0c7424 */ /* 0x000fe400078e00ff */
[----:B------:R-:W-:-:S07]  /*13c10*/  IMAD.MOV.U32 R5, RZ, RZ, R14 ;  /* 0x000000ffff057224 */ /* 0x000fce00078e000e */
[----:B------:R-:W-:Y:S05]  /*13c20*/  WARPSYNC.COLLECTIVE R15, `(.L_x_8739) ;  /* 0x000000000f087348 */ /* 0x000fea0003c00000 */
[----:B------:R0:W1:Y:S02]  /*13c30*/  SHFL.IDX P6, R14, R13, R12, R11 ;  /* 0x0000000c0d0e7389 */ /* 0x00006400000c000b */
[----:B01----:R-:W-:Y:S01]  /*13c40*/  ENDCOLLECTIVE ;  /* 0x000000000000791b */ /* 0x003fe20003800000 */
.L_x_8739:
        /* <DEDUP_REMOVED lines=16> */
.L_x_8740:
[----:B------:R-:W-:Y:S02]  /*13d50*/  IMAD.MOV.U32 R13, RZ, RZ, R3 ;  /* 0x000000ffff0d7224 */ /* 0x000fe400078e0003 */
[----:B------:R-:W-:Y:S02]  /*13d60*/  IMAD.MOV.U32 R12, RZ, RZ, 0x6 ;  /* 0x00000006ff0c7424 */ /* 0x000fe400078e00ff */
[----:B------:R-:W-:-:S07]  /*13d70*/  IMAD.MOV.U32 R5, RZ, RZ, R14 ;  /* 0x000000ffff057224 */ /* 0x000fce00078e000e */
[----:B------:R-:W-:Y:S05]  /*13d80*/  WARPSYNC.COLLECTIVE R15, `(.L_x_8741) ;  /* 0x000000000f087348 */ /* 0x000fea0003c00000 */
[----:B------:R0:W1:Y:S02]  /*13d90*/  SHFL.IDX P6, R14, R13, R12, R11 ;  /* 0x0000000c0d0e7389 */ /* 0x00006400000c000b */
[----:B01----:R-:W-:Y:S01]  /*13da0*/  ENDCOLLECTIVE ;  /* 0x000000000000791b */ /* 0x003fe20003800000 */
.L_x_8741:
        /* <DEDUP_REMOVED lines=14> */
.L_x_8742:
        /* <DEDUP_REMOVED lines=8> */
.L_x_8743:
        /* <DEDUP_REMOVED lines=14> */
.L_x_8744:
[----:B------:R-:W-:Y:S01]  /*13ff0*/  IMAD.MOV.U32 R3, RZ, RZ, R14 ;  /* 0x000000ffff037224 */ /* 0x000fe200078e000e */
[----:B------:R-:W-:Y:S06]  /*14000*/  BRA `(.L_x_8745) ;  /* 0xffffffb400507947 */ /* 0x000fec000383ffff */
.L_x_8634:
[----:B0-----:R0:W3:Y:S02]  /*14010*/  SYNCS.PHASECHK.TRANS64.TRYWAIT P0, [R18+URZ+0x28820], R0 ;  /* 0x02882000120075a7 */ /* 0x0010e4000800017f */
[----:B---3--:R-:W-:Y:S05]  /*14020*/  @!P0 NANOSLEEP.SYNCS 0x989680 ;  /* 0x009896800000895d */ /* 0x008fea0003900000 */
[----:B------:R-:W3:Y:S02]  /*14030*/  @!P0 SYNCS.PHASECHK.TRANS64 P0, [R18+URZ+0x28820], R0 ;  /* 0x02882000120085a7 */ /* 0x000ee4000800007f */
[----:B---3--:R-:W-:Y:S05]  /*14040*/  @!P0 BRA `(.L_x_8634) ;  /* 0xfffffffc00f08947 */ /* 0x008fea000383ffff */
[----:B------:R-:W-:Y:S05]  /*14050*/  BRA `(.L_x_8746) ;  /* 0xffffffb400c07947 */ /* 0x000fea000383ffff */
.L_x_8643:
[----:B-1----:R1:W2:Y:S02]  /*14060*/  SYNCS.PHASECHK.TRANS64.TRYWAIT P0, [R3+URZ+0x28840], R2 ;  /* 0x02884002030075a7 */ /* 0x0022a4000800017f */
[----:B--2---:R-:W-:Y:S05]  /*14070*/  @!P0 NANOSLEEP.SYNCS 0x989680 ;  /* 0x009896800000895d */ /* 0x004fea0003900000 */
[----:B------:R-:W2:Y:S02]  /*14080*/  @!P0 SYNCS.PHASECHK.TRANS64 P0, [R3+URZ+0x28840], R2 ;  /* 0x02884002030085a7 */ /* 0x000ea4000800007f */
[----:B--2---:R-:W-:Y:S05]  /*14090*/  @!P0 BRA `(.L_x_8643) ;  /* 0xfffffffc00f08947 */ /* 0x004fea000383ffff */
[----:B------:R-:W-:Y:S05]  /*140a0*/  BRA `(.L_x_8747) ;  /* 0xffffffb8009c7947 */ /* 0x000fea000383ffff */
.L_x_8649:
[----:B0-----:R0:W1:Y:S02]  /*140b0*/  SYNCS.PHASECHK.TRANS64.TRYWAIT P0, [R3+URZ+0x60], R2 ;  /* 0x00006002030075a7 */ /* 0x001064000800017f */
[----:B-1----:R-:W-:Y:S05]  /*140c0*/  @!P0 NANOSLEEP.SYNCS 0x989680 ;  /* 0x009896800000895d */ /* 0x002fea0003900000 */
[----:B------:R-:W1:Y:S02]  /*140d0*/  @!P0 SYNCS.PHASECHK.TRANS64 P0, [R3+URZ+0x60], R2 ;  /* 0x00006002030085a7 */ /* 0x000e64000800007f */
[----:B-1----:R-:W-:Y:S05]  /*140e0*/  @!P0 BRA `(.L_x_8649) ;  /* 0xfffffffc00f08947 */ /* 0x002fea000383ffff */
[----:B------:R-:W-:Y:S05]  /*140f0*/  BRA `(.L_x_8748) ;  /* 0xffffffbc00707947 */ /* 0x000fea000383ffff */
.L_x_8658:
[----:B-1----:R1:W2:Y:S02]  /*14100*/  SYNCS.PHASECHK.TRANS64.TRYWAIT P0, [R3+URZ+0x28840], R2 ;  /* 0x02884002030075a7 */ /* 0x0022a4000800017f */
[----:B--2---:R-:W-:Y:S05]  /*14110*/  @!P0 NANOSLEEP.SYNCS 0x989680 ;  /* 0x009896800000895d */ /* 0x004fea0003900000 */
[----:B------:R-:W2:Y:S02]  /*14120*/  @!P0 SYNCS.PHASECHK.TRANS64 P0, [R3+URZ+0x28840], R2 ;  /* 0x02884002030085a7 */ /* 0x000ea4000800007f */
[----:B--2---:R-:W-:Y:S05]  /*14130*/  @!P0 BRA `(.L_x_8658) ;  /* 0xfffffffc00f08947 */ /* 0x004fea000383ffff */
[----:B------:R-:W-:Y:S05]  /*14140*/  BRA `(.L_x_8749) ;  /* 0xffffffc400007947 */ /* 0x000fea000383ffff */
.L_x_8664:
[----:B0-----:R0:W1:Y:S02]  /*14150*/  SYNCS.PHASECHK.TRANS64.TRYWAIT P0, [R2+URZ+0x60], R3 ;  /* 0x00006003020075a7 */ /* 0x001064000800017f */
[----:B-1----:R-:W-:Y:S05]  /*14160*/  @!P0 NANOSLEEP.SYNCS 0x989680 ;  /* 0x009896800000895d */ /* 0x002fea0003900000 */
[----:B------:R-:W1:Y:S02]  /*14170*/  @!P0 SYNCS.PHASECHK.TRANS64 P0, [R2+URZ+0x60], R3 ;  /* 0x00006003020085a7 */ /* 0x000e64000800007f */
[----:B-1----:R-:W-:Y:S05]  /*14180*/  @!P0 BRA `(.L_x_8664) ;  /* 0xfffffffc00f08947 */ /* 0x002fea000383ffff */
[----:B------:R-:W-:Y:S05]  /*14190*/  BRA `(.L_x_8750) ;  /* 0xffffffc400d47947 */ /* 0x000fea000383ffff */
.L_x_8673:
[----:B--2---:R2:W3:Y:S02]  /*141a0*/  SYNCS.PHASECHK.TRANS64.TRYWAIT P0, [R2+URZ+0x28840], R3 ;  /* 0x02884003020075a7 */ /* 0x0044e4000800017f */
[----:B---3--:R-:W-:Y:S05]  /*141b0*/  @!P0 NANOSLEEP.SYNCS 0x989680 ;  /* 0x009896800000895d */ /* 0x008fea0003900000 */
[----:B------:R-:W3:Y:S02]  /*141c0*/  @!P0 SYNCS.PHASECHK.TRANS64 P0, [R2+URZ+0x28840], R3 ;  /* 0x02884003020085a7 */ /* 0x000ee4000800007f */
[----:B---3--:R-:W-:Y:S05]  /*141d0*/  @!P0 BRA `(.L_x_8673) ;  /* 0xfffffffc00f08947 */ /* 0x008fea000383ffff */
[----:B------:R-:W-:Y:S05]  /*141e0*/  BRA `(.L_x_8751) ;  /* 0xffffffcc00347947 */ /* 0x000fea000383ffff */
.L_x_8679:
[----:B0-----:R0:W1:Y:S02]  /*141f0*/  SYNCS.PHASECHK.TRANS64.TRYWAIT P0, [R2+URZ+0x60], R5 ;  /* 0x00006005020075a7 */ /* 0x001064000800017f */
[----:B-1----:R-:W-:Y:S05]  /*14200*/  @!P0 NANOSLEEP.SYNCS 0x989680 ;  /* 0x009896800000895d */ /* 0x002fea0003900000 */
[----:B------:R-:W1:Y:S02]  /*14210*/  @!P0 SYNCS.PHASECHK.TRANS64 P0, [R2+URZ+0x60], R5 ;  /* 0x00006005020085a7 */ /* 0x000e64000800007f */
[----:B-1----:R-:W-:Y:S05]  /*14220*/  @!P0 BRA `(.L_x_8679) ;  /* 0xfffffffc00f08947 */ /* 0x002fea000383ffff */
[----:B------:R-:W-:Y:S05]  /*14230*/  BRA `(.L_x_8752) ;  /* 0xffffffd000087947 */ /* 0x000fea000383ffff */
.L_x_8690:
[----:B--2---:R2:W3:Y:S02]  /*14240*/  SYNCS.PHASECHK.TRANS64.TRYWAIT P0, [R0+URZ+0x28860], R3 ;  /* 0x02886003000075a7 */ /* 0x0044e4000800017f */
[----:B---3--:R-:W-:Y:S05]  /*14250*/  @!P0 NANOSLEEP.SYNCS 0x989680 ;  /* 0x009896800000895d */ /* 0x008fea0003900000 */
[----:B------:R-:W3:Y:S02]  /*14260*/  @!P0 SYNCS.PHASECHK.TRANS64 P0, [R0+URZ+0x28860], R3 ;  /* 0x02886003000085a7 */ /* 0x000ee4000800007f */
[----:B---3--:R-:W-:Y:S05]  /*14270*/  @!P0 BRA `(.L_x_8690) ;  /* 0xfffffffc00f08947 */ /* 0x008fea000383ffff */
[----:B------:R-:W-:Y:S05]  /*14280*/  BRA `(.L_x_8753) ;  /* 0xffffffd400547947 */ /* 0x000fea000383ffff */
.L_x_8697:
        /* <DEDUP_REMOVED lines=9> */
.L_x_8755:
[----:B------:R-:W-:Y:S05]  /*14320*/  BSYNC B0 ;  /* 0x0000000000007941 */ /* 0x000fea0003800000 */
.L_x_8754:
        /* <DEDUP_REMOVED lines=9> */
.L_x_8756:
        /* <DEDUP_REMOVED lines=25> */
.L_x_8757:
[----:B------:R-:W-:Y:S01]  /*14550*/  IMAD.MOV.U32 R12, RZ, RZ, 0x2 ;  /* 0x00000002ff0c7424 */ /* 0x000fe200078e00ff */
[----:B------:R-:W-:-:S05]  /*14560*/  SEL R3, R14, RZ, P1 ;  /* 0x000000ff0e037207 */ /* 0x000fca0000800000 */
[----:B------:R-:W-:-:S04]  /*14570*/  IMAD.IADD R2, R2, 0x1, R3 ;  /* 0x0000000102027824 */ /* 0x000fc800078e0203 */
[----:B------:R-:W-:-:S07]  /*14580*/  IMAD.MOV.U32 R13, RZ, RZ, R2 ;  /* 0x000000ffff0d7224 */ /* 0x000fce00078e0002 */
[----:B------:R-:W-:Y:S05]  /*14590*/  WARPSYNC.COLLECTIVE R15, `(.L_x_8758) ;  /* 0x000000000f087348 */ /* 0x000fea0003c00000 */
[----:B------:R0:W1:Y:S02]  /*145a0*/  SHFL.UP P6, R14, R13, R12, R11 ;  /* 0x0400000c0d0e7389 */ /* 0x00006400000c000b */
[----:B01----:R-:W-:Y:S01]  /*145b0*/  ENDCOLLECTIVE ;  /* 0x000000000000791b */ /* 0x003fe20003800000 */
.L_x_8758:
[----:B------:R-:W-:Y:S01]  /*145c0*/  IMAD.MOV.U32 R12, RZ, RZ, 0x4 ;  /* 0x00000004ff0c7424 */ /* 0x000fe200078e00ff */
[----:B------:R-:W-:-:S05]  /*145d0*/  SEL R3, R14, RZ, P2 ;  /* 0x000000ff0e037207 */ /* 0x000fca0001000000 */
[----:B------:R-:W-:-:S04]  /*145e0*/  IMAD.IADD R2, R2, 0x1, R3 ;  /* 0x0000000102027824 */ /* 0x000fc800078e0203 */
[----:B------:R-:W-:-:S07]  /*145f0*/  IMAD.MOV.U32 R13, RZ, RZ, R2 ;  /* 0x000000ffff0d7224 */ /* 0x000fce00078e0002 */
[----:B------:R-:W-:Y:S05]  /*14600*/  WARPSYNC.COLLECTIVE R15, `(.L_x_8759) ;  /* 0x000000000f087348 */ /* 0x000fea0003c00000 */
[----:B------:R0:W1:Y:S02]  /*14610*/  SHFL.UP P6, R14, R13, R12, R11 ;  /* 0x0400000c0d0e7389 */ /* 0x00006400000c000b */
[----:B01----:R-:W-:Y:S01]  /*14620*/  ENDCOLLECTIVE ;  /* 0x000000000000791b */ /* 0x003fe20003800000 */
.L_x_8759:
[----:B------:R-:W-:Y:S01]  /*14630*/  IMAD.MOV.U32 R12, RZ, RZ, 0x8 ;  /* 0x00000008ff0c7424 */ /* 0x000fe200078e00ff */
[----:B------:R-:W-:-:S05]  /*14640*/  SEL R3, R14, RZ, P3 ;  /* 0x000000ff0e037207 */ /* 0x000fca0001800000 */
[----:B------:R-:W-:-:S04]  /*14650*/  IMAD.IADD R2, R2, 0x1, R3 ;  /* 0x0000000102027824 */ /* 0x000fc800078e0203 */
[----:B------:R-:W-:-:S07]  /*14660*/  IMAD.MOV.U32 R13, RZ, RZ, R2 ;  /* 0x000000ffff0d7224 */ /* 0x000fce00078e0002 */
[----:B------:R-:W-:Y:S05]  /*14670*/  WARPSYNC.COLLECTIVE R15, `(.L_x_8760) ;  /* 0x000000000f087348 */ /* 0x000fea0003c00000 */
[----:B------:R0:W1:Y:S02]  /*14680*/  SHFL.UP P6, R14, R13, R12, R11 ;  /* 0x0400000c0d0e7389 */ /* 0x00006400000c000b */
[----:B01----:R-:W-:Y:S01]  /*14690*/  ENDCOLLECTIVE ;  /* 0x000000000000791b */ /* 0x003fe20003800000 */
.L_x_8760:
[----:B------:R-:W-:Y:S01]  /*146a0*/  IMAD.MOV.U32 R12, RZ, RZ, 0x10 ;  /* 0x00000010ff0c7424 */ /* 0x000fe200078e00ff */
[----:B------:R-:W-:-:S05]  /*146b0*/  SEL R3, R14, RZ, P4 ;  /* 0x000000ff0e037207 */ /* 0x000fca0002000000 */
[----:B------:R-:W-:-:S04]  /*146c0*/  IMAD.IADD R2, R2, 0x1, R3 ;  /* 0x0000000102027824 */ /* 0x000fc800078e0203 */
[----:B------:R-:W-:-:S07]  /*146d0*/  IMAD.MOV.U32 R13, RZ, RZ, R2 ;  /* 0x000000ffff0d7224 */ /* 0x000fce00078e0002 */
[----:B------:R-:W-:Y:S05]  /*146e0*/  WARPSYNC.COLLECTIVE R15, `(.L_x_8761) ;  /* 0x000000000f087348 */ /* 0x000fea0003c00000 */
[----:B------:R0:W1:Y:S02]  /*146f0*/  SHFL.UP P6, R14, R13, R12, R11 ;  /* 0x0400000c0d0e7389 */ /* 0x00006400000c000b */
[----:B01----:R-:W-:Y:S01]  /*14700*/  ENDCOLLECTIVE ;  /* 0x000000000000791b */ /* 0x003fe20003800000 */
.L_x_8761:
        /* <DEDUP_REMOVED lines=8> */
.L_x_8762:
[----:B------:R-:W-:Y:S01]  /*14790*/  IMAD.MOV.U32 R9, RZ, RZ, R14 ;  /* 0x000000ffff097224 */ /* 0x000fe200078e000e */
[----:B------:R-:W-:Y:S06]  /*147a0*/  BRA `(.L_x_8763) ;  /* 0xffffffd400dc7947 */ /* 0x000fec000383ffff */
.L_x_8700:
        /* <DEDUP_REMOVED lines=8> */
.L_x_8765:
[----:B------:R-:W-:Y:S05]  /*14830*/  BSYNC B0 ;  /* 0x0000000000007941 */ /* 0x000fea0003800000 */
.L_x_8764:
        /* <DEDUP_REMOVED lines=9> */
.L_x_8766:
[----:B------:R-:W-:Y:S01]  /*148d0*/  IMAD.MOV.U32 R12, RZ, RZ, 0x4 ;  /* 0x00000004ff0c7424 */ /* 0x000fe200078e00ff */
[----:B------:R-:W-:-:S05]  /*148e0*/  SEL R3, R14, RZ, P2 ;  /* 0x000000ff0e037207 */ /* 0x000fca0001000000 */
[----:B------:R-:W-:-:S04]  /*148f0*/  IMAD.IADD R2, R2, 0x1, R3 ;  /* 0x0000000102027824 */ /* 0x000fc800078e0203 */
[----:B------:R-:W-:-:S07]  /*14900*/  IMAD.MOV.U32 R13, RZ, RZ, R2 ;  /* 0x000000ffff0d7224 */ /* 0x000fce00078e0002 */
[----:B------:R-:W-:Y:S05]  /*14910*/  WARPSYNC.COLLECTIVE R15, `(.L_x_8767) ;  /* 0x000000000f087348 */ /* 0x000fea0003c00000 */
[----:B------:R0:W1:Y:S02]  /*14920*/  SHFL.UP P6, R14, R13, R12, R11 ;  /* 0x0400000c0d0e7389 */ /* 0x00006400000c000b */
[----:B01----:R-:W-:Y:S01]  /*14930*/  ENDCOLLECTIVE ;  /* 0x000000000000791b */ /* 0x003fe20003800000 */
.L_x_8767:
[----:B------:R-:W-:Y:S01]  /*14940*/  IMAD.MOV.U32 R12, RZ, RZ, 0x8 ;  /* 0x00000008ff0c7424 */ /* 0x000fe200078e00ff */
[----:B------:R-:W-:-:S05]  /*14950*/  SEL R3, R14, RZ, P3 ;  /* 0x000000ff0e037207 */ /* 0x000fca0001800000 */
[----:B------:R-:W-:-:S04]  /*14960*/  IMAD.IADD R2, R2, 0x1, R3 ;  /* 0x0000000102027824 */ /* 0x000fc800078e0203 */
[----:B------:R-:W-:-:S07]  /*14970*/  IMAD.MOV.U32 R13, RZ, RZ, R2 ;  /* 0x000000ffff0d7224 */ /* 0x000fce00078e0002 */
[----:B------:R-:W-:Y:S05]  /*14980*/  WARPSYNC.COLLECTIVE R15, `(.L_x_8768) ;  /* 0x000000000f087348 */ /* 0x000fea0003c00000 */
[----:B------:R0:W1:Y:S02]  /*14990*/  SHFL.UP P6, R14, R13, R12, R11 ;  /* 0x0400000c0d0e7389 */ /* 0x00006400000c000b */
[----:B01----:R-:W-:Y:S01]  /*149a0*/  ENDCOLLECTIVE ;  /* 0x000000000000791b */ /* 0x003fe20003800000 */
.L_x_8768:
[----:B------:R-:W-:Y:S01]  /*149b0*/  IMAD.MOV.U32 R12, RZ, RZ, 0x10 ;  /* 0x00000010ff0c7424 */ /* 0x000fe200078e00ff */
[----:B------:R-:W-:-:S05]  /*149c0*/  SEL R3, R14, RZ, P4 ;  /* 0x000000ff0e037207 */ /* 0x000fca0002000000 */
[----:B------:R-:W-:-:S04]  /*149d0*/  IMAD.IADD R2, R2, 0x1, R3 ;  /* 0x0000000102027824 */ /* 0x000fc800078e0203 */
[----:B------:R-:W-:-:S07]  /*149e0*/  IMAD.MOV.U32 R13, RZ, RZ, R2 ;  /* 0x000000ffff0d7224 */ /* 0x000fce00078e0002 */
[----:B------:R-:W-:Y:S05]  /*149f0*/  WARPSYNC.COLLECTIVE R15, `(.L_x_8769) ;  /* 0x000000000f087348 */ /* 0x000fea0003c00000 */
[----:B------:R0:W1:Y:S02]  /*14a00*/  SHFL.UP P6, R14, R13, R12, R11 ;  /* 0x0400000c0d0e7389 */ /* 0x00006400000c000b */
[----:B01----:R-:W-:Y:S01]  /*14a10*/  ENDCOLLECTIVE ;  /* 0x000000000000791b */ /* 0x003fe20003800000 */
.L_x_8769:
        /* <DEDUP_REMOVED lines=8> */
.L_x_8770:
[----:B------:R-:W-:Y:S01]  /*14aa0*/  IMAD.MOV.U32 R9, RZ, RZ, R14 ;  /* 0x000000ffff097224 */ /* 0x000fe200078e000e */
[----:B------:R-:W-:Y:S06]  /*14ab0*/  BRA `(.L_x_8771) ;  /* 0xffffffd400c47947 */ /* 0x000fec000383ffff */
.L_x_8702:
[----:B------:R-:W-:Y:S01]  /*14ac0*/  BSSY B0, `(.L_x_8772) ;  /* 0x0000006000007945 */ /* 0x000fe20003800000 */
[----:B------:R-:W-:Y:S01]  /*14ad0*/  PLOP3.LUT P6, PT, P6, PT, PT, 0x8, 0x0 ;  /* 0x000000000000781c */ /* 0x000fe200037ce170 */
[----:B------:R-:W-:-:S12]  /*14ae0*/  IMAD.MOV.U32 R15, RZ, RZ, -0x1 ;  /* 0xffffffffff0f7424 */ /* 0x000fd800078e00ff */
[----:B0-----:R-:W-:Y:S05]  /*14af0*/  WARPSYNC.COLLECTIVE R15, `(.L_x_8773) ;  /* 0x000000000f087348 */ /* 0x001fea0003c00000 */
[----:B------:R-:W-:Y:S01]  /*14b00*/  VOTE.ANY R14, PT, P6 ;  /* 0x00000000000e7806 */ /* 0x000fe200030e0100 */
[----:B0-----:R-:W-:Y:S06]  /*14b10*/  ENDCOLLECTIVE ;  /* 0x000000000000791b */ /* 0x001fec0003800000 */
.L_x_8773:
[----:B------:R-:W-:Y:S05]  /*14b20*/  BSYNC B0 ;  /* 0x0000000000007941 */ /* 0x000fea0003800000 */
.L_x_8772:
        /* <DEDUP_REMOVED lines=10> */
.L_x_8774:
[----:B------:R-:W-:Y:S02]  /*14bd0*/  IMAD.MOV.U32 R13, RZ, RZ, R7 ;  /* 0x000000ffff0d7224 */ /* 0x000fe400078e0007 */
[----:B------:R-:W-:-:S07]  /*14be0*/  IMAD.MOV.U32 R0, RZ, RZ, R14 ;  /* 0x000000ffff007224 */ /* 0x000fce00078e000e */
[----:B------:R-:W-:Y:S05]  /*14bf0*/  WARPSYNC.COLLECTIVE R15, `(.L_x_8775) ;  /* 0x000000000f087348 */ /* 0x000fea0003c00000 */
[----:B------:R0:W1:Y:S02]  /*14c00*/  SHFL.IDX P6, R14, R13, R12, R11 ;  /* 0x0000000c0d0e7389 */ /* 0x00006400000c000b */
[----:B01----:R-:W-:Y:S01]  /*14c10*/  ENDCOLLECTIVE ;  /* 0x000000000000791b */ /* 0x003fe20003800000 */
.L_x_8775:
[----:B------:R-:W-:Y:S02]  /*14c20*/  IMAD.MOV.U32 R7, RZ, RZ, R14 ;  /* 0x000000ffff077224 */ /* 0x000fe400078e000e */
[----:B------:R-:W-:-:S05]  /*14c30*/  IMAD.IADD R6, R10, 0x1, R16 ;  /* 0x000000010a067824 */ /* 0x000fca00078e0210 */
[----:B------:R0:W-:Y:S01]  /*14c40*/  STL [R1+0xc], R6 ;  /* 0x00000c0601007387 */ /* 0x0001e20000100800 */
[----:B------:R-:W-:Y:S05]  /*14c50*/  BRA `(.L_x_8776) ;  /* 0xffffffd400a47947 */ /* 0x000fea000383ffff */
.L_x_8704:
        /* <DEDUP_REMOVED lines=8> */
.L_x_8778:
[----:B------:R-:W-:Y:S05]  /*14ce0*/  BSYNC B0 ;  /* 0x0000000000007941 */ /* 0x000fea0003800000 */
.L_x_8777:
[----:B------:R-:W-:Y:S01]  /*14cf0*/  IMAD.MOV.U32 R5, RZ, RZ, R14 ;  /* 0x000000ffff057224 */ /* 0x000fe200078e000e */
[----:B------:R-:W-:Y:S06]  /*14d00*/  BRA `(.L_x_8703) ;  /* 0xffffffd400907947 */ /* 0x000fec000383ffff */
.L_x_8710:
[----:B0-----:R0:W1:Y:S02]  /*14d10*/  SYNCS.PHASECHK.TRANS64.TRYWAIT P0, [R0+URZ+0x28820], R3 ;  /* 0x02882003000075a7 */ /* 0x001064000800017f */
[----:B-1----:R-:W-:Y:S05]  /*14d20*/  @!P0 NANOSLEEP.SYNCS 0x989680 ;  /* 0x009896800000895d */ /* 0x002fea0003900000 */
[----:B------:R-:W1:Y:S02]  /*14d30*/  @!P0 SYNCS.PHASECHK.TRANS64 P0, [R0+URZ+0x28820], R3 ;  /* 0x02882003000085a7 */ /* 0x000e64000800007f */
[----:B-1----:R-:W-:Y:S05]  /*14d40*/  @!P0 BRA `(.L_x_8710) ;  /* 0xfffffffc00f08947 */ /* 0x002fea000383ffff */
[----:B------:R-:W-:Y:S05]  /*14d50*/  BRA `(.L_x_8779) ;  /* 0xffffffe0002c7947 */ /* 0x000fea000383ffff */
.L_x_8711:
        /* <DEDUP_REMOVED lines=11> */
.L_x_8781:
[----:B------:R-:W-:Y:S05]  /*14e10*/  BSYNC B0 ;  /* 0x0000000000007941 */ /* 0x000fea0003800000 */
.L_x_8780:
[----:B------:R-:W-:Y:S05]  /*14e20*/  BRA `(.L_x_8782) ;  /* 0xffffffe000147947 */ /* 0x000fea000383ffff */
.L_x_8714:
[----:B------:R-:W-:Y:S01]  /*14e30*/  BSSY B1, `(.L_x_8783) ;  /* 0x0000006000017945 */ /* 0x000fe20003800000 */
[----:B------:R-:W-:-:S07]  /*14e40*/  IMAD.MOV.U32 R15, RZ, RZ, -0x1 ;  /* 0xffffffffff0f7424 */ /* 0x000fce00078e00ff */
[----:B01----:R-:W-:Y:S05]  /*14e50*/  WARPSYNC.COLLECTIVE R15, `(.L_x_8784) ;  /* 0x000000000f0c7348 */ /* 0x003fea0003c00000 */
[----:B------:R-:W-:Y:S02]  /*14e60*/  ELECT P6, UR62, PT ;  /* 0x00000000003e782f */ /* 0x000fe400038c0000 */
[----:B------:R-:W-:Y:S01]  /*14e70*/  MOV R14, UR62 ;  /* 0x0000003e000e7c02 */ /* 0x000fe20008000f00 */
[----:B01----:R-:W-:Y:S10]  /*14e80*/  ENDCOLLECTIVE ;  /* 0x000000000000791b */ /* 0x003ff40003800000 */
.L_x_8784:
[----:B------:R-:W-:Y:S05]  /*14e90*/  BSYNC B1 ;  /* 0x0000000000017941 */ /* 0x000fea0003800000 */
.L_x_8783:
[----:B------:R-:W-:Y:S05]  /*14ea0*/  BRA `(.L_x_8785) ;  /* 0xffffffe0000c7947 */ /* 0x000fea000383ffff */
.L_x_8716:
[----:B0-----:R0:W1:Y:S02]  /*14eb0*/  SYNCS.PHASECHK.TRANS64.TRYWAIT P0, [R6+URZ], R5 ;  /* 0x00000005060075a7 */ /* 0x001064000800017f */
[----:B-1----:R-:W-:Y:S05]  /*14ec0*/  @!P0 NANOSLEEP.SYNCS 0x989680 ;  /* 0x009896800000895d */ /* 0x002fea0003900000 */
[----:B------:R-:W1:Y:S02]  /*14ed0*/  @!P0 SYNCS.PHASECHK.TRANS64 P0, [R6+URZ], R5 ;  /* 0x00000005060085a7 */ /* 0x000e64000800007f */
[----:B-1----:R-:W-:Y:S05]  /*14ee0*/  @!P0 BRA `(.L_x_8716) ;  /* 0xfffffffc00f08947 */ /* 0x002fea000383ffff */
[----:B------:R-:W-:Y:S05]  /*14ef0*/  BRA `(.L_x_8786) ;  /* 0xffffffe000447947 */ /* 0x000fea000383ffff */
.L_x_8717:
[----:B-1----:R1:W2:Y:S02]  /*14f00*/  SYNCS.PHASECHK.TRANS64.TRYWAIT P0, [R7+URZ], R2 ;  /* 0x00000002070075a7 */ /* 0x0022a4000800017f */
[----:B--2---:R-:W-:Y:S05]  /*14f10*/  @!P0 NANOSLEEP.SYNCS 0x989680 ;  /* 0x009896800000895d */ /* 0x004fea0003900000 */
[----:B------:R-:W2:Y:S02]  /*14f20*/  @!P0 SYNCS.PHASECHK.TRANS64 P0, [R7+URZ], R2 ;  /* 0x00000002070085a7 */ /* 0x000ea4000800007f */
[----:B--2---:R-:W-:Y:S05]  /*14f30*/  @!P0 BRA `(.L_x_8717) ;  /* 0xfffffffc00f08947 */ /* 0x004fea000383ffff */
[----:B------:R-:W-:Y:S05]  /*14f40*/  BRA `(.L_x_8787) ;  /* 0xffffffe000387947 */ /* 0x000fea000383ffff */
.L_x_8719:
[----:B--2---:R2:W3:Y:S02]  /*14f50*/  SYNCS.PHASECHK.TRANS64.TRYWAIT P0, [R4+URZ], R5 ;  /* 0x00000005040075a7 */ /* 0x0044e4000800017f */
[----:B---3--:R-:W-:Y:S05]  /*14f60*/  @!P0 NANOSLEEP.SYNCS 0x989680 ;  /* 0x009896800000895d */ /* 0x008fea0003900000 */
[----:B------:R-:W3:Y:S02]  /*14f70*/  @!P0 SYNCS.PHASECHK.TRANS64 P0, [R4+URZ], R5 ;  /* 0x00000005040085a7 */ /* 0x000ee4000800007f */
[----:B---3--:R-:W-:Y:S05]  /*14f80*/  @!P0 BRA `(.L_x_8719) ;  /* 0xfffffffc00f08947 */ /* 0x008fea000383ffff */
[----:B------:R-:W-:Y:S05]  /*14f90*/  BRA `(.L_x_8788) ;  /* 0xffffffe0003c7947 */ /* 0x000fea000383ffff */
.L_x_8789:
        /* <DEDUP_REMOVED lines=14> */
.L_x_14864:


//--------------------- .text._ZN7cutlass13device_kernelIN5flash11enable_sm90INS1_16FlashAttnFwdSm90INS1_25CollectiveMainloopFwdSm90ILi2EN4cute5tupleIJNS5_1CILi1EEES8_S8_EEENS6_IJNS7_ILi128EEESA_SA_EEELi128ENS_10bfloat16_tEfNS_4arch4Sm90ELb1ELb0ELb0ELb1ELb0ELb1ELb0ELb1ELb1ELb1ELb1ELb0EEENS1_21CollectiveEpilogueFwdISB_S9_SC_SE_Li256ELb1ELb1ELb1ELb0EEENS1_36VarlenDynamicPersistentTileSchedulerILi128ELi128ELi256ELi128ELb1ELb1ELb1ELb1ELb1ELb1EEEEEEEEEvNT_6ParamsE --------------------------
	.section	.text._ZN7cutlass13device_kernelIN5flash11enable_sm90INS1_16FlashAttnFwdSm90INS1_25CollectiveMainloopFwdSm90ILi2EN4cute5tupleIJNS5_1CILi1EEES8_S8_EEENS6_IJNS7_ILi128EEESA_SA_EEELi128ENS_10bfloat16_tEfNS_4arch4Sm90ELb1ELb0ELb0ELb1ELb0ELb1ELb0ELb1ELb1ELb1ELb1ELb0EEENS1_21CollectiveEpilogueFwdISB_S9_SC_SE_Li256ELb1ELb1ELb1ELb0EEENS1_36VarlenDynamicPersistentTileSchedulerILi128ELi128ELi256ELi128ELb1ELb1ELb1ELb1ELb1ELb1EEEEEEEEEvNT_6ParamsE,"ax",@progbits
	.align	128
.text._ZN7cutlass13device_kernelIN5flash11enable_sm90INS1_16FlashAttnFwdSm90INS1_25CollectiveMainloopFwdSm90ILi2EN4cute5tupleIJNS5_1CILi1EEES8_S8_EEENS6_IJNS7_ILi128EEESA_SA_EEELi128ENS_10bfloat16_tEfNS_4arch4Sm90ELb1ELb0ELb0ELb1ELb0ELb1ELb0ELb1ELb1ELb1ELb1ELb0EEENS1_21CollectiveEpilogueFwdISB_S9_SC_SE_Li256ELb1ELb1ELb1ELb0EEENS1_36VarlenDynamicPersistentTileSchedulerILi128ELi128ELi256ELi128ELb1ELb1ELb1ELb1ELb1ELb1EEEEEEEEEvNT_6ParamsE:
        .type           _ZN7cutlass13device_kernelIN5flash11enable_sm90INS1_16FlashAttnFwdSm90INS1_25CollectiveMainloopFwdSm90ILi2EN4cute5tupleIJNS5_1CILi1EEES8_S8_EEENS6_IJNS7_ILi128EEESA_SA_EEELi128ENS_10bfloat16_tEfNS_4arch4Sm90ELb1ELb0ELb0ELb1ELb0ELb1ELb0ELb1ELb1ELb1ELb1ELb0EEENS1_21CollectiveEpilogueFwdISB_S9_SC_SE_Li256ELb1ELb1ELb1ELb0EEENS1_36VarlenDynamicPersistentTileSchedulerILi128ELi128ELi256ELi128ELb1ELb1ELb1ELb1ELb1ELb1EEEEEEEEEvNT_6ParamsE,@function
        .size           _ZN7cutlass13device_kernelIN5flash11enable_sm90INS1_16FlashAttnFwdSm90INS1_25CollectiveMainloopFwdSm90ILi2EN4cute5tupleIJNS5_1CILi1EEES8_S8_EEENS6_IJNS7_ILi128EEESA_SA_EEELi128ENS_10bfloat16_tEfNS_4arch4Sm90ELb1ELb0ELb0ELb1ELb0ELb1ELb0ELb1ELb1ELb1ELb1ELb0EEENS1_21CollectiveEpilogueFwdISB_S9_SC_SE_Li256ELb1ELb1ELb1ELb0EEENS1_36VarlenDynamicPersistentTileSchedulerILi128ELi128ELi256ELi128ELb1ELb1ELb1ELb1ELb1ELb1EEEEEEEEEvNT_6ParamsE,(.L_x_14865 - _ZN7cutlass13device_kernelIN5flash11enable_sm90INS1_16FlashAttnFwdSm90INS1_25CollectiveMainloopFwdSm90ILi2EN4cute5tupleIJNS5_1CILi1EEES8_S8_EEENS6_IJNS7_ILi128EEESA_SA_EEELi128ENS_10bfloat16_tEfNS_4arch4Sm90ELb1ELb0ELb0ELb1ELb0ELb1ELb0ELb1ELb1ELb1ELb1ELb0EEENS1_21CollectiveEpilogueFwdISB_S9_SC_SE_Li256ELb1ELb1ELb1ELb0EEENS1_36VarlenDynamicPersistentTileSchedulerILi128ELi128ELi256ELi128ELb1ELb1ELb1ELb1ELb1ELb1EEEEEEEEEvNT_6ParamsE)
        .other          _ZN7cutlass13device_kernelIN5flash11enable_sm90INS1_16FlashAttnFwdSm90INS1_25CollectiveMainloopFwdSm90ILi2EN4cute5tupleIJNS5_1CILi1EEES8_S8_EEENS6_IJNS7_ILi128EEESA_SA_EEELi128ENS_10bfloat16_tEfNS_4arch4Sm90ELb1ELb0ELb0ELb1ELb0ELb1ELb0ELb1ELb1ELb1ELb1ELb0EEENS1_21CollectiveEpilogueFwdISB_S9_SC_SE_Li256ELb1ELb1ELb1ELb0EEENS1_36VarlenDynamicPersistentTileSchedulerILi128ELi128ELi256ELi128ELb1ELb1ELb1ELb1ELb1ELb1EEEEEEEEEvNT_6ParamsE,@"STO_CUDA_ENTRY STV_DEFAULT"
_ZN7cutlass13device_kernelIN5flash11enable_sm90INS1_16FlashAttnFwdSm90INS1_25CollectiveMainloopFwdSm90ILi2EN4cute5tupleIJNS5_1CILi1EEES8_S8_EEENS6_IJNS7_ILi128EEESA_SA_EEELi128ENS_10bfloat16_tEfNS_4arch4Sm90ELb1ELb0ELb0ELb1ELb0ELb1ELb0ELb1ELb1ELb1ELb1ELb0EEENS1_21CollectiveEpilogueFwdISB_S9_SC_SE_Li256ELb1ELb1ELb1ELb0EEENS1_36VarlenDynamicPersistentTileSchedulerILi128ELi128ELi256ELi128ELb1ELb1ELb1ELb1ELb1ELb1EEEEEEEEEvNT_6ParamsE:
        /* <DEDUP_REMOVED lines=24> */
.L_x_8791:
[----:B------:R-:W-:Y:S05]  /*0180*/  BSYNC B0 ;  /* 0x0000000000007941 */ /* 0x000fea0003800000 */
.L_x_8790:
        /* <DEDUP_REMOVED lines=41> */
.L_x_8792:
        /* <DEDUP_REMOVED lines=22> */
.L_x_8793:
        /* <DEDUP_REMOVED lines=18> */
.L_x_8794:
        /* <DEDUP_REMOVED lines=22> */
.L_x_8795:
        /* <DEDUP_REMOVED lines=22> */
.L_x_8796:
        /* <DEDUP_REMOVED lines=8> */
.L_x_8799:
        /* <DEDUP_REMOVED lines=21> */
[----:B----4-:R-:W-:Y:S05]  /*0b30*/  @P0 BRA `(.L_x_8800) ;  /* 0x0000021000d00947 */ /* 0x010fea0003800000 */
        /* <DEDUP_REMOVED lines=13> */
[-C--:B------:R-:W-:Y:S01]  /*0c10*/  LEA.HI R4, R0, R16.reuse, RZ, 0x4 ;  /* 0x0000001000047211 */ /* 0x080fe200078f20ff */
[----:B------:R-:W-:Y:S01]  /*0c20*/  IMAD.SHL.U32 R6, R5, 0x20, RZ ;  /* 0x0000002005067824 */ /* 0x000fe200078e00ff */
[----:B------:R-:W-:Y:S01]  /*0c30*/  SHF.R.S32.HI R18, RZ, 0x7, R3 ;  /* 0x00000007ff127819 */ /* 0x000fe20000011403 */
[----:B------:R-:W-:Y:S01]  /*0c40*/  IMAD.IADD R236, R16, 0x1, -R236 ;  /* 0x0000000110ec7824 */ /* 0x000fe200078e0aec */
[----:B------:R-:W-:Y:S02]  /*0c50*/  LOP3.LUT R5, R4, 0x3fffff0, RZ, 0xc0, !PT ;  /* 0x03fffff004057812 */ /* 0x000fe400078ec0ff */
[----:B------:R-:W-:Y:S02]  /*0c60*/  LEA.HI R22, R0, R16, RZ, 0x3 ;  /* 0x0000001000167211 */ /* 0x000fe400078f18ff */
[----:B------:R-:W-:Y:S01]  /*0c70*/  SHF.R.S32.HI R9, RZ, 0x1f, R236 ;  /* 0x0000001fff097819 */ /* 0x000fe200000114ec */
[----:B------:R-:W-:Y:S01]  /*0c80*/  IMAD.IADD R5, R16, 0x1, -R5 ;  /* 0x0000000110057824 */ /* 0x000fe200078e0a05 */
[----:B------:R-:W-:-:S02]  /*0c90*/  LOP3.LUT R6, R6, 0xfffffc00, RZ, 0xc0, !PT ;  /* 0xfffffc0006067812 */ /* 0x000fc400078ec0ff */
[CC--:B------:R-:W-:Y:S02]  /*0ca0*/  LEA.HI R8, R9.reuse, R236.reuse, RZ, 0x2 ;  /* 0x000000ec09087211 */ /* 0x0c0fe400078f10ff */
[----:B------:R-:W-:Y:S02]  /*0cb0*/  LEA.HI R9, R9, R236, RZ, 0x5 ;  /* 0x000000ec09097211 */ /* 0x000fe400078f28ff */
[--C-:B------:R-:W-:Y:S02]  /*0cc0*/  SHF.R.S32.HI R10, RZ, 0x2, R8.reuse ;  /* 0x00000002ff0a7819 */ /* 0x100fe40000011408 */
[----:B------:R-:W-:Y:S02]  /*0cd0*/  SHF.R.S32.HI R7, RZ, 0x1f, R8 ;  /* 0x0000001fff077819 */ /* 0x000fe40000011408 */
[----:B------:R-:W-:Y:S02]  /*0ce0*/  LEA.HI R3, R3, R18, RZ, 0x1 ;  /* 0x0000001203037211 */ /* 0x000fe400078f08ff */
[----:B------:R-:W-:-:S02]  /*0cf0*/  LEA.HI R7, R7, R10, RZ, 0x3 ;  /* 0x0000000a07077211 */ /* 0x000fc400078f18ff */
[-C--:B------:R-:W-:Y:S02]  /*0d00*/  LEA.HI R12, R0, R16.reuse, RZ, 0x2 ;  /* 0x00000010000c7211 */ /* 0x080fe400078f10ff */
[----:B------:R-:W-:Y:S01]  /*0d10*/  LOP3.LUT R11, R7, 0xfffffff8, RZ, 0xc0, !PT ;  /* 0xfffffff8070b7812 */ /* 0x000fe200078ec0ff */
[----:B------:R-:W-:Y:S01]  /*0d20*/  IMAD R7, R5, 0x40, R6 ;  /* 0x0000004005077824 */ /* 0x000fe200078e0206 */
[----:B------:R-:W-:Y:S02]  /*0d30*/  LOP3.LUT R207, R22, 0xfffffff8, RZ, 0xc0, !PT ;  /* 0xfffffff816cf7812 */ /* 0x000fe400078ec0ff */
[----:B------:R-:W-:Y:S01]  /*0d40*/  LEA.HI R0, R0, R16, RZ, 0x6 ;  /* 0x0000001000007211 */ /* 0x000fe200078f30ff */
[----:B------:R-:W-:Y:S01]  /*0d50*/  IMAD.IADD R10, R10, 0x1, -R11 ;  /* 0x000000010a0a7824 */ /* 0x000fe200078e0a0b */
[----:B------:R-:W-:Y:S01]  /*0d60*/  SHF.R.S32.HI R22, RZ, 0x3, R22 ;  /* 0x00000003ff167819 */ /* 0x000fe20000011416 */
[----:B------:R-:W-:Y:S01]  /*0d70*/  IMAD.IADD R207, R16, 0x1, -R207 ;  /* 0x0000000110cf7824 */ /* 0x000fe200078e0acf */
[----:B------:R-:W-:Y:S01]  /*0d80*/  SHF.R.S32.HI R5, RZ, 0x4, R4 ;  /* 0x00000004ff057819 */ /* 0x000fe20000011404 */
[----:B------:R-:W-:Y:S01]  /*0d90*/  IMAD.SHL.U32 R0, R0, 0x8, RZ ;  /* 0x0000000800007824 */ /* 0x000fe200078e00ff */
[----:B------:R-:W-:Y:S01]  /*0da0*/  SHF.R.S32.HI R9, RZ, 0x5, R9 ;  /* 0x00000005ff097819 */ /* 0x000fe20000011409 */
[C---:B------:R-:W-:Y:S01]  /*0db0*/  VIADD R214, R22.reuse, 0x20 ;  /* 0x0000002016d67836 */ /* 0x040fe20000000000 */
[----:B------:R-:W-:Y:S01]  /*0dc0*/  LOP3.LUT R3, R3, 0x3fffffe, RZ, 0xc0, !PT ;  /* 0x03fffffe03037812 */ /* 0x000fe200078ec0ff */
[----:B------:R-:W-:Y:S01]  /*0dd0*/  VIADD R213, R22, 0x40 ;  /* 0x0000004016d57836 */ /* 0x000fe20000000000 */
[----:B------:R-:W-:Y:S01]  /*0de0*/  LOP3.LUT R12, R12, 0xfffffffc, RZ, 0xc0, !PT ;  /* 0xfffffffc0c0c7812 */ /* 0x000fe200078ec0ff */
[----:B------:R-:W-:Y:S01]  /*0df0*/  IMAD R10, R9, 0x10, R10 ;  /* 0x00000010090a7824 */ /* 0x000fe200078e020a */
[----:B------:R-:W-:Y:S01]  /*0e00*/  LEA.HI R4, R4, R5, RZ, 0x1 ;  /* 0x0000000504047211 */ /* 0x000fe200078f08ff */
[----:B------:R-:W-:Y:S01]  /*0e10*/  IMAD.IADD R3, R18, 0x1, -R3 ;  /* 0x0000000112037824 */ /* 0x000fe200078e0a03 */
[----:B------:R-:W-:Y:S01]  /*0e20*/  LOP3.LUT R202, R0, 0xfffffe00, RZ, 0xc0, !PT ;  /* 0xfffffe0000ca7812 */ /* 0x000fe200078ec0ff */
[----:B------:R-:W-:Y:S01]  /*0e30*/  VIADD R212, R22, 0x60 ;  /* 0x0000006016d47836 */ /* 0x000fe20000000000 */
[----:B------:R-:W-:Y:S01]  /*0e40*/  LOP3.LUT R4, R4, 0x1ffffffe, RZ, 0xc0, !PT ;  /* 0x1ffffffe04047812 */ /* 0x000fe200078ec0ff */
[----:B------:R-:W-:Y:S01]  /*0e50*/  IMAD.IADD R12, R16, 0x1, -R12 ;  /* 0x00000001100c7824 */ /* 0x000fe200078e0a0c */
[----:B------:R-:W-:Y:S01]  /*0e60*/  SHF.R.S32.HI R9, RZ, 0x1f, R214 ;  /* 0x0000001fff097819 */ /* 0x000fe200000114d6 */
[----:B------:R-:W-:Y:S01]  /*0e70*/  IMAD R10, R3, 0x40, R10 ;  /* 0x00000040030a7824 */ /* 0x000fe200078e020a */
[----:B------:R-:W-:Y:S01]  /*0e80*/  SHF.R.S32.HI R0, RZ, 0x1f, R213 ;  /* 0x0000001fff007819 */ /* 0x000fe200000114d5 */
[----:B------:R-:W-:Y:S01]  /*0e90*/  IMAD.SHL.U32 R3, R22, 0x40, RZ ;  /* 0x0000004016037824 */ /* 0x000fe200078e00ff */
[----:B------:R-:W-:Y:S01]  /*0ea0*/  SHF.R.S32.HI R11, RZ, 0x1f, R212 ;  /* 0x0000001fff0b7819 */ /* 0x000fe200000114d4 */
[----:B------:R-:W-:Y:S01]  /*0eb0*/  IMAD.IADD R4, R5, 0x1, -R4 ;  /* 0x0000000105047824 */ /* 0x000fe200078e0a04 */
[----:B------:R-:W-:Y:S01]  /*0ec0*/  LEA.HI R6, R12, R12, RZ, 0x1 ;  /* 0x0000000c0c067211 */ /* 0x000fe200078f08ff */
[----:B------:R-:W-:Y:S01]  /*0ed0*/  IMAD.SHL.U32 R196, R214, 0x40, RZ ;  /* 0x00000040d6c47824 */ /* 0x000fe200078e00ff */
[----:B------:R-:W-:Y:S01]  /*0ee0*/  LEA.HI R9, R9, R214, RZ, 0x3 ;  /* 0x000000d609097211 */ /* 0x000fe200078f18ff */
[----:B------:R-:W-:Y:S01]  /*0ef0*/  IMAD.SHL.U32 R16, R207, 0x8, RZ ;  /* 0x00000008cf107824 */ /* 0x000fe200078e00ff */
[----:B------:R-:W-:Y:S01]  /*0f00*/  LEA.HI R0, R0, R213, RZ, 0x3 ;  /* 0x000000d500007211 */ /* 0x000fe200078f18ff */
[----:B------:R-:W-:Y:S01]  /*0f10*/  IMAD.SHL.U32 R195, R213, 0x40, RZ ;  /* 0x00000040d5c37824 */ /* 0x000fe200078e00ff */
[----:B------:R-:W-:Y:S01]  /*0f20*/  LEA.HI R11, R11, R212, RZ, 0x3 ;  /* 0x000000d40b0b7211 */ /* 0x000fe200078f18ff */
[----:B------:R-:W-:Y:S01]  /*0f30*/  IMAD.SHL.U32 R194, R212, 0x40, RZ ;  /* 0x00000040d4c27824 */ /* 0x000fe200078e00ff */
[----:B------:R-:W-:Y:S01]  /*0f40*/  LOP3.LUT R5, R6, 0x1ffffffe, RZ, 0xc0, !PT ;  /* 0x1ffffffe06057812 */ /* 0x000fe200078ec0ff */
[----:B------:R-:W-:Y:S01]  /*0f50*/  IMAD R4, R4, 0x8, R7 ;  /* 0x0000000804047824 */ /* 0x000fe200078e0207 */
[----:B------:R-:W-:Y:S01]  /*0f60*/  LOP3.LUT R3, R3, 0x1c0, RZ, 0xc0, !PT ;  /* 0x000001c003037812 */ /* 0x000fe200078ec0ff */
[----:B------:R-:W-:Y:S01]  /*0f70*/  IMAD.SHL.U32 R9, R9, 0x40, RZ ;  /* 0x0000004009097824 */ /* 0x000fe200078e00ff */
[----:B------:R-:W-:Y:S01]  /*0f80*/  LOP3.LUT R196, R196, 0x1c0, RZ, 0xc0, !PT ;  /* 0x000001c0c4c47812 */ /* 0x000fe200078ec0ff */
[----:B------:R-:W-:Y:S01]  /*0f90*/  IMAD.SHL.U32 R0, R0, 0x40, RZ ;  /* 0x0000004000007824 */ /* 0x000fe200078e00ff */
[----:B------:R-:W-:Y:S01]  /*0fa0*/  SHF.R.U32.HI R201, RZ, 0x3, R3 ;  /* 0x00000003ffc97819 */ /* 0x000fe20000011603 */
[----:B------:R-:W-:Y:S01]  /*0fb0*/  IMAD.SHL.U32 R11, R11, 0x40, RZ ;  /* 0x000000400b0b7824 */ /* 0x000fe200078e00ff */
[----:B------:R-:W-:Y:S01]  /*0fc0*/  LOP3.LUT R205, R3, 0x38, R16, 0xf8, !PT ;  /* 0x0000003803cd7812 */ /* 0x000fe200078ef810 */
[----:B------:R-:W-:Y:S01]  /*0fd0*/  IMAD.IADD R204, R12, 0x1, -R5 ;  /* 0x000000010ccc7824 */ /* 0x000fe200078e0a05 */
[----:B------:R-:W-:Y:S01]  /*0fe0*/  LOP3.LUT R195, R195, 0x1c0, RZ, 0xc0, !PT ;  /* 0x000001c0c3c37812 */ /* 0x000fe200078ec0ff */
[----:B------:R-:W-:Y:S01]  /*0ff0*/  IMAD.MOV.U32 R5, RZ, RZ, R13 ;  /* 0x000000ffff057224 */ /* 0x000fe200078e000d */
[----:B------:R-:W-:Y:S01]  /*1000*/  LOP3.LUT R194, R194, 0x1c0, RZ, 0xc0, !PT ;  /* 0x000001c0c2c27812 */ /* 0x000fe200078ec0ff */
[----:B------:R0:W-:Y:S01]  /*1010*/  STL [R1+0x54], R4 ;  /* 0x0000540401007387 */ /* 0x0001e20000100800 */
[----:B------:R-:W-:Y:S01]  /*1020*/  LOP3.LUT R3, R8, 0x7ffffffc, RZ, 0xc0, !PT ;  /* 0x7ffffffc08037812 */ /* 0x000fe200078ec0ff */
[----:B------:R-:W-:Y:S01]  /*1030*/  IMAD.MOV.U32 R6, RZ, RZ, R14 ;  /* 0x000000ffff067224 */ /* 0x000fe200078e000e */
[----:B------:R-:W-:Y:S01]  /*1040*/  SHF.R.U32.HI R20, RZ, 0x3, R196 ;  /* 0x00000003ff147819 */ /* 0x000fe200000116c4 */
[----:B------:R-:W-:Y:S01]  /*1050*/  IMAD.MOV.U32 R7, RZ, RZ, R15 ;  /* 0x000000ffff077224 */ /* 0x000fe200078e000f */
[--C-:B------:R-:W-:Y:S01]  /*1060*/  LOP3.LUT R13, R196, 0x38, R16.reuse, 0xf8, !PT ;  /* 0x00000038c40d7812 */ /* 0x100fe200078ef810 */
[----:B------:R-:W-:Y:S01]  /*1070*/  IMAD.IADD R3, R236, 0x1, -R3 ;  /* 0x00000001ec037824 */ /* 0x000fe200078e0a03 */
[----:B------:R-:W-:Y:S01]  /*1080*/  LOP3.LUT R200, R9, 0xfffffe00, RZ, 0xc0, !PT ;  /* 0xfffffe0009c87812 */ /* 0x000fe200078ec0ff */
[----:B------:R-:W-:Y:S01]  /*1090*/  IMAD.SHL.U32 R18, R207, 0x4, RZ ;  /* 0x00000004cf127824 */ /* 0x000fe200078e00ff */
[----:B------:R-:W-:Y:S01]  /*10a0*/  SHF.R.U32.HI R14, RZ, 0x3, R195 ;  /* 0x00000003ff0e7819 */ /* 0x000fe200000116c3 */
[----:B------:R-:W-:Y:S01]  /*10b0*/  IMAD.SHL.U32 R197, R3, 0x2, RZ ;  /* 0x0000000203c57824 */ /* 0x000fe200078e00ff */
[----:B0-----:R-:W-:Y:S01]  /*10c0*/  LOP3.LUT R4, R195, 0x38, R16, 0xf8, !PT ;  /* 0x00000038c3047812 */ /* 0x001fe200078ef810 */
[----:B------:R-:W-:Y:S01]  /*10d0*/  STL [R1+0x50], R10 ;  /* 0x0000500a01007387 */ /* 0x000fe20000100800 */
[----:B------:R-:W-:Y:S01]  /*10e0*/  LOP3.LUT R199, R0, 0xfffffe00, RZ, 0xc0, !PT ;  /* 0xfffffe0000c77812 */ /* 0x000fe200078ec0ff */
[C---:B------:R-:W-:Y:S01]  /*10f0*/  VIADD R233, R197.reuse, 0x8 ;  /* 0x00000008c5e97836 */ /* 0x040fe20000000000 */
[----:B------:R-:W-:Y:S01]  /*1100*/  SHF.R.U32.HI R12, RZ, 0x3, R194 ;  /* 0x00000003ff0c7819 */ /* 0x000fe200000116c2 */
[C---:B------:R-:W-:Y:S01]  /*1110*/  VIADD R232, R197.reuse, 0x10 ;  /* 0x00000010c5e87836 */ /* 0x040fe20000000000 */
[----:B------:R-:W-:Y:S01]  /*1120*/  LOP3.LUT R15, R194, 0x38, R16, 0xf8, !PT ;  /* 0x00000038c20f7812 */ /* 0x000fe200078ef810 */
[----:B------:R-:W-:Y:S01]  /*1130*/  VIADD R231, R197, 0x18 ;  /* 0x00000018c5e77836 */ /* 0x000fe20000000000 */
[----:B------:R-:W-:Y:S01]  /*1140*/  LOP3.LUT R198, R11, 0xfffffe00, RZ, 0xc0, !PT ;  /* 0xfffffe000bc67812 */ /* 0x000fe200078ec0ff */
[C---:B------:R-:W-:Y:S01]  /*1150*/  VIADD R230, R197.reuse, 0x20 ;  /* 0x00000020c5e67836 */ /* 0x040fe20000000000 */
[----:B------:R-:W-:Y:S01]  /*1160*/  LOP3.LUT R13, R200, R13, R20, 0xf6, !PT ;  /* 0x0000000dc80d7212 */ /* 0x000fe200078ef614 */
[----:B------:R-:W-:Y:S01]  /*1170*/  VIADD R229, R197, 0x28 ;  /* 0x00000028c5e57836 */ /* 0x000fe20000000000 */
[----:B------:R-:W-:Y:S01]  /*1180*/  LOP3.LUT R4, R199, R4, R14, 0xf6, !PT ;  /* 0x00000004c7047212 */ /* 0x000fe200078ef60e */
[C---:B------:R-:W-:Y:S01]  /*1190*/  VIADD R228, R197.reuse, 0x30 ;  /* 0x00000030c5e47836 */ /* 0x040fe20000000000 */
[----:B------:R-:W-:Y:S01]  /*11a0*/  LOP3.LUT R15, R198, R15, R12, 0xf6, !PT ;  /* 0x0000000fc60f7212 */ /* 0x000fe200078ef60c */
[----:B------:R-:W-:Y:S01]  /*11b0*/  VIADD R227, R197, 0x38 ;  /* 0x00000038c5e37836 */ /* 0x000fe20000000000 */
[----:B------:R-:W-:Y:S01]  /*11c0*/  LEA R8, R13, UR44, 0x1 ;  /* 0x0000002c0d087c11 */ /* 0x000fe2000f8e08ff */
[C---:B------:R-:W-:Y:S01]  /*11d0*/  VIADD R226, R197.reuse, 0x40 ;  /* 0x00000040c5e27836 */ /* 0x040fe20000000000 */
[----:B------:R-:W-:Y:S01]  /*11e0*/  LEA R3, R4, UR44, 0x1 ;  /* 0x0000002c04037c11 */ /* 0x000fe2000f8e08ff */
[----:B------:R-:W-:Y:S01]  /*11f0*/  VIADD R225, R197, 0x48 ;  /* 0x00000048c5e17836 */ /* 0x000fe20000000000 */
[----:B------:R-:W-:Y:S01]  /*1200*/  LEA R0, R15, UR44, 0x1 ;  /* 0x0000002c0f007c11 */ /* 0x000fe2000f8e08ff */
[----:B------:R-:W-:Y:S01]  /*1210*/  STL [R1+0x48], R8 ;  /* 0x0000480801007387 */ /* 0x000fe20000100800 */
[C---:B------:R-:W-:Y:S01]  /*1220*/  VIADD R224, R197.reuse, 0x50 ;  /* 0x00000050c5e07836 */ /* 0x040fe20000000000 */
[----:B------:R-:W-:Y:S01]  /*1230*/  LOP3.LUT R205, R202, R205, R201, 0xf6, !PT ;  /* 0x000000cdcacd7212 */ /* 0x000fe200078ef6c9 */
[C---:B------:R-:W-:Y:S01]  /*1240*/  VIADD R223, R197.reuse, 0x58 ;  /* 0x00000058c5df7836 */ /* 0x040fe20000000000 */
[----:B------:R0:W-:Y:S01]  /*1250*/  STL [R1+0x44], R3 ;  /* 0x0000440301007387 */ /* 0x0001e20000100800 */
[----:B------:R-:W-:Y:S01]  /*1260*/  VIADD R185, R18, 0x20 ;  /* 0x0000002012b97836 */ /* 0x000fe20000000000 */
[----:B------:R-:W-:Y:S01]  /*1270*/  SHF.R.S32.HI R4, RZ, 0x1f, R231 ;  /* 0x0000001fff047819 */ /* 0x000fe200000114e7 */
[----:B------:R-:W-:Y:S01]  /*1280*/  VIADD R187, R16, 0x40 ;  /* 0x0000004010bb7836 */ /* 0x000fe20000000000 */
[----:B------:R1:W-:Y:S01]  /*1290*/  STL [R1+0x40], R0 ;  /* 0x0000400001007387 */ /* 0x0003e20000100800 */
[C---:B------:R-:W-:Y:S01]  /*12a0*/  VIADD R222, R197.reuse, 0x60 ;  /* 0x00000060c5de7836 */ /* 0x040fe20000000000 */
[----:B------:R-:W-:Y:S01]  /*12b0*/  SHF.R.S32.HI R4, RZ, 0x1f, R228 ;  /* 0x0000001fff047819 */ /* 0x000fe200000114e4 */
[C---:B------:R-:W-:Y:S01]  /*12c0*/  VIADD R221, R197.reuse, 0x68 ;  /* 0x00000068c5dd7836 */ /* 0x040fe20000000000 */
[----:B------:R-:W-:Y:S01]  /*12d0*/  SHF.R.S32.HI R4, RZ, 0x1f, R225 ;  /* 0x0000001fff047819 */ /* 0x000fe200000114e1 */
[C---:B------:R-:W-:Y:S01]  /*12e0*/  VIADD R220, R197.reuse, 0x70 ;  /* 0x00000070c5dc7836 */ /* 0x040fe20000000000 */
[----:B0-----:R-:W-:Y:S01]  /*12f0*/  SHF.R.S32.HI R3, RZ, 0x1f, R233 ;  /* 0x0000001fff037819 */ /* 0x001fe200000114e9 */
[----:B------:R-:W-:Y:S01]  /*1300*/  VIADD R219, R197, 0x78 ;  /* 0x00000078c5db7836 */ /* 0x000fe20000000000 */
[----:B------:R-:W-:Y:S01]  /*1310*/  SHF.R.S32.HI R3, RZ, 0x1f, R230 ;  /* 0x0000001fff037819 */ /* 0x000fe200000114e6 */
[----:B------:R-:W-:Y:S01]  /*1320*/  IMAD R204, R204, 0x8, R10 ;  /* 0x00000008cccc7824 */ /* 0x000fe200078e020a */
        /* <DEDUP_REMOVED lines=11> */
[----:B------:R-:W-:Y:S02]  /*13e0*/  LEA R203, R205, UR44, 0x1 ;  /* 0x0000002ccdcb7c11 */ /* 0x000fe4000f8e08ff */
[----:B------:R-:W-:-:S02]  /*13f0*/  SHF.R.S32.HI R4, RZ, 0x1f, R222 ;  /* 0x0000001fff047819 */ /* 0x000fc400000114de */
[----:B------:R-:W-:Y:S02]  /*1400*/  SHF.R.S32.HI R3, RZ, 0x1f, R221 ;  /* 0x0000001fff037819 */ /* 0x000fe400000114dd */
[----:B------:R-:W-:Y:S02]  /*1410*/  SHF.R.S32.HI R0, RZ, 0x1f, R220 ;  /* 0x0000001fff007819 */ /* 0x000fe400000114dc */
[----:B------:R-:W-:-:S07]  /*1420*/  SHF.R.S32.HI R237, RZ, 0x1f, R219 ;  /* 0x0000001fffed7819 */ /* 0x000fce00000114db */
.L_x_9016:
[----:B0-2---:R-:W0:Y:S02]  /*1430*/  LDC.64 R8, c[0x0][0xc88] ;  /* 0x00032200ff087b82 */ /* 0x005e240000000a00 */
[----:B0-----:R-:W-:-:S05]  /*1440*/  IMAD.WIDE R8, R7, 0x4, R8 ;  /* 0x0000000407087825 */ /* 0x001fca00078e0208 */
[----:B------:R-:W2:Y:S01]  /*1450*/  LDG.E R209, desc[UR42][R8.64] ;  /* 0x0000002a08d17981 */ /* 0x000ea2000c1e1900 */
[----:B------:R-:W-:Y:S05]  /*1460*/  YIELD ;  /* 0x0000000000007946 */ /* 0x000fea0003800000 */
[----:B------:R-:W-:Y:S01]  /*1470*/  ULDC.64 UR4, c[0x0][0xa28] ;  /* 0x00028a0000047ab9 */ /* 0x000fe20000000a00 */
[----:B------:R-:W-:Y:S01]  /*1480*/  ULDC.64 UR8, c[0x0][0xa18] ;  /* 0x0002860000087ab9 */ /* 0x000fe20000000a00 */
[----:B------:R-:W-:Y:S01]  /*1490*/  ISETP.NE.U32.AND P1, PT, RZ, UR4, PT ;  /* 0x00000004ff007c0c */ /* 0x000fe2000bf25070 */
[----:B------:R-:W-:Y:S01]  /*14a0*/  ULDC.64 UR6, c[0x0][0xa08] ;  /* 0x0002820000067ab9 */ /* 0x000fe20000000a00 */
[----:B----4-:R-:W-:Y:S01]  /*14b0*/  IMAD.MOV.U32 R4, RZ, RZ, RZ ;  /* 0x000000ffff047224 */ /* 0x010fe200078e00ff */
[----:B------:R-:W-:Y:S01]  /*14c0*/  ISETP.NE.U32.AND P0, PT, RZ, UR6, PT ;  /* 0x00000006ff007c0c */ /* 0x000fe2000bf05070 */
[----:B-----5:R-:W-:Y:S01]  /*14d0*/  IMAD.MOV.U32 R28, RZ, RZ, RZ ;  /* 0x000000ffff1c7224 */ /* 0x020fe200078e00ff */
[----:B------:R-:W-:-:S02]  /*14e0*/  ISETP.NE.AND.EX P1, PT, RZ, UR5, PT, P1 ;  /* 0x00000005ff007c0c */ /* 0x000fc4000bf25310 */
[----:B------:R-:W-:Y:S02]  /*14f0*/  ISETP.NE.AND.EX P0, PT, RZ, UR7, PT, P0 ;  /* 0x00000007ff007c0c */ /* 0x000fe4000bf05300 */
[----:B--2---:R-:W-:Y:S01]  /*1500*/  SHF.R.S32.HI R234, RZ, 0x1f, R209 ;  /* 0x0000001fffea7819 */ /* 0x004fe200000114d1 */
[----:B------:R-:W-:-:S08]  /*1510*/  IMAD.SHL.U32 R210, R209, 0x4, RZ ;  /* 0x00000004d1d27824 */ /* 0x000fd000078e00ff */
[C---:B------:R-:W-:Y:S02]  /*1520*/  @P1 LEA R10, P2, R209.reuse, UR4, 0x2 ;  /* 0x00000004d10a1c11 */ /* 0x040fe4000f8410ff */
[C-C-:B------:R-:W-:Y:S02]  /*1530*/  SHF.L.U64.HI R211, R209.reuse, 0x2, R234.reuse ;  /* 0x00000002d1d37819 */ /* 0x140fe400000102ea */
[----:B------:R-:W-:Y:S02]  /*1540*/  @P1 LEA.HI.X R11, R209, UR5, R234, 0x2, P2 ;  /* 0x00000005d10b1c11 */ /* 0x000fe400090f14ea */
[----:B------:R-:W-:Y:S01]  /*1550*/  ISETP.NE.U32.AND P2, PT, RZ, UR8, PT ;  /* 0x00000008ff007c0c */ /* 0x000fe2000bf45070 */
[----:B------:R-:W-:Y:S01]  /*1560*/  ULDC UR4, c[0x0][0x288] ;  /* 0x0000a20000047ab9 */ /* 0x000fe20000000800 */
[----:B------:R-:W-:Y:S01]  /*1570*/  IADD3 R12, P3, R210, UR6, RZ ;  /* 0x00000006d20c7c10 */ /* 0x000fe2000ff7e0ff */
[----:B------:R0:W5:Y:S01]  /*1580*/  @P1 LDG.E R4, desc[UR42][R10.64] ;  /* 0x0000002a0a041981 */ /* 0x000162000c1e1900 */
[----:B------:R-:W-:Y:S01]  /*1590*/  ISETP.NE.AND.EX P2, PT, RZ, UR9, PT, P2 ;  /* 0x00000009ff007c0c */ /* 0x000fe2000bf45320 */
[----:B------:R-:W-:Y:S01]  /*15a0*/  IMAD.U32 R192, RZ, RZ, UR4 ;  /* 0x00000004ffc07e24 */ /* 0x000fe2000f8e00ff */
[----:B------:R-:W-:Y:S01]  /*15b0*/  IADD3.X R13, R211, UR7, RZ, P3, !PT ;  /* 0x00000007d30d7c10 */ /* 0x000fe20009ffe4ff */
[----:B------:R-:W-:-:S04]  /*15c0*/  ULDC.64 UR4, c[0x0][0x418] ;  /* 0x0001060000047ab9 */ /* 0x000fc80000000a00 */
[----:B------:R0:W5:Y:S06]  /*15d0*/  @P0 LDG.E R28, desc[UR42][R12.64] ;  /* 0x0000002a0c1c0981 */ /* 0x00016c000c1e1900 */
[----:B------:R-:W-:-:S04]  /*15e0*/  @P2 IADD3 R8, P1, R210, UR8, RZ ;  /* 0x00000008d2082c10 */ /* 0x000fc8000ff3e0ff */
[----:B------:R-:W-:-:S05]  /*15f0*/  @P2 IADD3.X R9, R211, UR9, RZ, P1, !PT ;  /* 0x00000009d3092c10 */ /* 0x000fca0008ffe4ff */
        /* <DEDUP_REMOVED lines=10> */
[----:B0--3--:R-:W-:Y:S06]  /*16a0*/  @P2 BRA `(.L_x_8801) ;  /* 0x0000000000242947 */ /* 0x009fec0003800000 */
        /* <DEDUP_REMOVED lines=9> */
.L_x_8801:
[----:B------:R-:W-:Y:S01]  /*1740*/  ULDC.64 UR4, c[0x0][0xa20] ;  /* 0x0002880000047ab9 */ /* 0x000fe20000000a00 */
[C---:B------:R-:W-:Y:S02]  /*1750*/  LOP3.LUT R3, R6.reuse, 0xff000000, RZ, 0xc0, !PT ;  /* 0xff00000006037812 */ /* 0x040fe400078ec0ff */
[----:B------:R-:W-:Y:S02]  /*1760*/  ISETP.NE.U32.AND P1, PT, RZ, UR4, PT ;  /* 0x00000004ff007c0c */ /* 0x000fe4000bf25070 */
[C---:B------:R-:W-:Y:S02]  /*1770*/  LOP3.LUT R0, R6.reuse, 0xff0000, RZ, 0xc0, !PT ;  /* 0x00ff000006007812 */ /* 0x040fe400078ec0ff */
[----:B------:R-:W-:Y:S02]  /*1780*/  ISETP.NE.AND.EX P1, PT, RZ, UR5, PT, P1 ;  /* 0x00000005ff007c0c */ /* 0x000fe4000bf25310 */
[----:B------:R-:W-:Y:S02]  /*1790*/  SHF.R.U32.HI R3, RZ, 0x8, R3 ;  /* 0x00000008ff037819 */ /* 0x000fe40000011603 */
[----:B------:R-:W-:-:S02]  /*17a0*/  LOP3.LUT R206, R6, 0xffff, RZ, 0xc0, !PT ;  /* 0x0000ffff06ce7812 */ /* 0x000fc400078ec0ff */
[----:B------:R-:W-:-:S07]  /*17b0*/  LEA.HI R208, R0, R3, RZ, 0x10 ;  /* 0x0000000300d07211 */ /* 0x000fce00078f80ff */
[----:B------:R-:W-:Y:S05]  /*17c0*/  @!P1 BRA `(.L_x_8802) ;  /* 0x0000000000109947 */ /* 0x000fea0003800000 */
[----:B------:R-:W-:-:S04]  /*17d0*/  IADD3 R6, P0, R210, UR4, RZ ;  /* 0x00000004d2067c10 */ /* 0x000fc8000ff1e0ff */
[----:B------:R-:W-:-:S05]  /*17e0*/  IADD3.X R7, R211, UR5, RZ, P0, !PT ;  /* 0x00000005d3077c10 */ /* 0x000fca00087fe4ff */
[----:B------:R0:W5:Y:S01]  /*17f0*/  LDG.E R27, desc[UR42][R6.64] ;  /* 0x0000002a061b7981 */ /* 0x000162000c1e1900 */
[----:B------:R-:W-:Y:S05]  /*1800*/  BRA `(.L_x_8803) ;  /* 0x0000000000107947 */ /* 0x000fea0003800000 */
.L_x_8802:
[----:B------:R-:W-:Y:S05]  /*1810*/  @!P0 BRA `(.L_x_8803) ;  /* 0x00000000000c8947 */ /* 0x000fea0003800000 */
[----:B------:R-:W2:Y:S04]  /*1820*/  LDG.E R0, desc[UR42][R12.64] ;  /* 0x0000002a0c007981 */ /* 0x000ea8000c1e1900 */
[----:B------:R-:W2:Y:S02]  /*1830*/  LDG.E R27, desc[UR42][R12.64+0x4] ;  /* 0x0000042a0c1b7981 */ /* 0x000ea4000c1e1900 */
[----:B--2---:R-:W-:-:S07]  /*1840*/  IMAD.IADD R27, R27, 0x1, -R0 ;  /* 0x000000011b1b7824 */ /* 0x004fce00078e0a00 */
.L_x_8803:
        /* <DEDUP_REMOVED lines=20> */
[----:B------:R-:W-:Y:S01]  /*1990*/  VIADD R5, R190, 0x7f ;  /* 0x0000007fbe057836 */ /* 0x000fe20000000000 */
[----:B------:R-:W-:-:S07]  /*19a0*/  SHF.R.U32.HI R208, RZ, 0x10, R208 ;  /* 0x00000010ffd07819 */ /* 0x000fce00000116d0 */
[----:B------:R-:W1:Y:S08]  /*19b0*/  @P1 LDC R10, c[0x0][0x44c] ;  /* 0x00011300ff0a1b82 */ /* 0x000e700000000800 */
[----:B0-----:R-:W0:Y:S01]  /*19c0*/  @P1 LDC R7, c[0x0][0x450] ;  /* 0x00011400ff071b82 */ /* 0x001e220000000800 */
[----:B--2---:R-:W-:Y:S02]  /*19d0*/  @P0 IMAD.IADD R24, R3, 0x1, -R0 ;  /* 0x0000000103180824 */ /* 0x004fe400078e0a00 */
[----:B-1----:R-:W-:-:S04]  /*19e0*/  @P1 IMAD.HI.U32 R0, R5, R10, RZ ;  /* 0x0000000a05001227 */ /* 0x002fc800078e00ff */
[----:B------:R-:W-:Y:S01]  /*19f0*/  IMAD.IADD R193, R11, 0x1, R24 ;  /* 0x000000010bc17824 */ /* 0x000fe200078e0218 */
[----:B0-----:R-:W-:-:S03]  /*1a00*/  @P1 SHF.R.U32.HI R5, RZ, R7, R0 ;  /* 0x00000007ff051219 */ /* 0x001fc60000011600 */
[C---:B------:R-:W-:Y:S01]  /*1a10*/  VIADD R0, R193.reuse, 0x7f ;  /* 0x0000007fc1007836 */ /* 0x040fe20000000000 */
[----:B------:R-:W-:-:S04]  /*1a20*/  IADD3 R126, R193, 0x80, -R192 ;  /* 0x00000080c17e7810 */ /* 0x000fc80007ffe8c0 */
[----:B------:R-:W-:Y:S01]  /*1a30*/  SHF.R.S32.HI R3, RZ, 0x1f, R0 ;  /* 0x0000001fff037819 */ /* 0x000fe20000011400 */
[----:B------:R-:W-:-:S03]  /*1a40*/  IMAD.IADD R5, R126, 0x1, R5 ;  /* 0x000000017e057824 */ /* 0x000fc600078e0205 */
[----:B------:R-:W-:Y:S01]  /*1a50*/  LEA.HI R3, R3, R0, RZ, 0x7 ;  /* 0x0000000003037211 */ /* 0x000fe200078f38ff */
[----:B------:R-:W-:Y:S01]  /*1a60*/  IMAD.MOV.U32 R0, RZ, RZ, RZ ;  /* 0x000000ffff007224 */ /* 0x000fe200078e00ff */
[----:B------:R-:W-:Y:S02]  /*1a70*/  SHF.R.S32.HI R4, RZ, 0x1f, R5 ;  /* 0x0000001fff047819 */ /* 0x000fe40000011405 */
[----:B------:R-:W-:Y:S02]  /*1a80*/  SHF.R.S32.HI R127, RZ, 0x7, R3 ;  /* 0x00000007ff7f7819 */ /* 0x000fe40000011403 */
[----:B------:R-:W-:-:S04]  /*1a90*/  LEA.HI R4, R4, R5, RZ, 0x7 ;  /* 0x0000000504047211 */ /* 0x000fc800078f38ff */
[----:B------:R-:W-:-:S04]  /*1aa0*/  SHF.R.S32.HI R4, RZ, 0x7, R4 ;  /* 0x00000007ff047819 */ /* 0x000fc80000011404 */
[----:B---3--:R-:W-:-:S04]  /*1ab0*/  VIMNMX R9, R127, R4, PT ;  /* 0x000000047f097248 */ /* 0x008fc80003fe0100 */
        /* <DEDUP_REMOVED lines=31> */
.L_x_8805:
[----:B------:R-:W-:Y:S05]  /*1cb0*/  BSYNC B0 ;  /* 0x0000000000007941 */ /* 0x000fea0003800000 */
.L_x_8804:
[----:B------:R-:W-:-:S05]  /*1cc0*/  IMAD R3, R217, R0, RZ ;  /* 0x00000000d9037224 */ /* 0x000fca00078e02ff */
        /* <DEDUP_REMOVED lines=35> */
.L_x_8808:
[----:B------:R-:W-:Y:S05]  /*1f00*/  BSYNC B6 ;  /* 0x0000000000067941 */ /* 0x000fea0003800000 */
.L_x_8807:
        /* <DEDUP_REMOVED lines=20> */
.L_x_8810:
[----:B------:R-:W-:Y:S05]  /*2050*/  BSYNC B6 ;  /* 0x0000000000067941 */ /* 0x000fea0003800000 */
.L_x_8809:
[----:B------:R-:W-:Y:S01]  /*2060*/  ULDC.64 UR4, c[0x0][0x9f8] ;  /* 0x00027e0000047ab9 */ /* 0x000fe20000000a00 */
[----:B------:R-:W-:Y:S01]  /*2070*/  IMAD.MOV.U32 R0, RZ, RZ, R209 ;  /* 0x000000ffff007224 */ /* 0x000fe200078e00d1 */
[----:B------:R-:W-:Y:S01]  /*2080*/  ISETP.NE.U32.AND P0, PT, RZ, UR4, PT ;  /* 0x00000004ff007c0c */ /* 0x000fe2000bf05070 */
[----:B------:R-:W2:Y:S01]  /*2090*/  LDL.LU R20, [R1+0x10] ;  /* 0x0000100001147983 */ /* 0x000ea20000300800 */
[----:B------:R-:W0:Y:S02]  /*20a0*/  LDC.64 R102, c[0x0][0x300] ;  /* 0x0000c000ff667b82 */ /* 0x000e240000000a00 */
[----:B------:R-:W-:Y:S01]  /*20b0*/  ISETP.NE.AND.EX P0, PT, RZ, UR5, PT, P0 ;  /* 0x00000005ff007c0c */ /* 0x000fe2000bf05300 */
[----:B------:R-:W1:Y:S01]  /*20c0*/  S2R R30, SR_TID.X ;  /* 0x00000000001e7919 */ /* 0x000e620000002100 */
[----:B------:R-:W-:-:S04]  /*20d0*/  IMAD.IADD R47, R28, 0x1, R27 ;  /* 0x000000011c2f7824 */ /* 0x000fc800078e021b */
[----:B------:R-:W3:Y:S07]  /*20e0*/  LDC R33, c[0x0][0x3f4] ;  /* 0x0000fd00ff217b82 */ /* 0x000eee0000000800 */
[----:B------:R-:W-:-:S04]  /*20f0*/  @P0 IADD3 R4, P1, R210, UR4, RZ ;  /* 0x00000004d2040c10 */ /* 0x000fc8000ff3e0ff */
[----:B------:R-:W-:Y:S01]  /*2100*/  @P0 IADD3.X R5, R211, UR5, RZ, P1, !PT ;  /* 0x00000005d3050c10 */ /* 0x000fe20008ffe4ff */
[----:B------:R-:W-:-:S04]  /*2110*/  ULDC.64 UR4, c[0x0][0xa08] ;  /* 0x0002820000047ab9 */ /* 0x000fc80000000a00 */
[----:B------:R4:W2:Y:S01]  /*2120*/  @P0 LDG.E R0, desc[UR42][R4.64] ;  /* 0x0000002a04000981 */ /* 0x0008a2000c1e1900 */
[----:B------:R-:W-:Y:S01]  /*2130*/  SHF.R.S32.HI R39, RZ, 0x1f, R47 ;  /* 0x0000001fff277819 */ /* 0x000fe2000001142f */
[-C--:B0-----:R-:W-:Y:S01]  /*2140*/  IMAD.WIDE.U32 R6, R47, R102.reuse, RZ ;  /* 0x000000662f067225 */ /* 0x081fe200078e00ff */
[----:B------:R-:W-:Y:S02]  /*2150*/  ISETP.NE.U32.AND P0, PT, RZ, UR4, PT ;  /* 0x00000004ff007c0c */ /* 0x000fe4000bf05070 */
[----:B------:R-:W-:Y:S01]  /*2160*/  SHF.R.U32.HI R32, RZ, 0x3, R196 ;  /* 0x00000003ff207819 */ /* 0x000fe200000116c4 */
[-C--:B------:R-:W-:Y:S01]  /*2170*/  IMAD R8, R39, R102.reuse, RZ ;  /* 0x0000006627087224 */ /* 0x080fe200078e02ff */
[----:B------:R-:W-:Y:S01]  /*2180*/  ISETP.NE.AND.EX P0, PT, RZ, UR5, PT, P0 ;  /* 0x00000005ff007c0c */ /* 0x000fe2000bf05300 */
[----:B------:R-:W-:Y:S01]  /*2190*/  ULDC.64 UR4, c[0x0][0x308] ;  /* 0x0000c20000047ab9 */ /* 0x000fe20000000a00 */
[----:B---3--:R-:W-:Y:S01]  /*21a0*/  ISETP.GE.AND P2, PT, R16, R33, PT ;  /* 0x000000211000720c */ /* 0x008fe20003f46270 */
[----:B------:R-:W-:Y:S01]  /*21b0*/  IMAD R3, R47, R103, R8 ;  /* 0x000000672f037224 */ /* 0x000fe200078e0208 */
[----:B-1----:R-:W-:Y:S01]  /*21c0*/  SHF.R.U32.HI R30, RZ, 0x7, R30 ;  /* 0x00000007ff1e7819 */ /* 0x002fe2000001161e */
[----:B------:R-:W-:Y:S01]  /*21d0*/  IMAD.SHL.U32 R34, R22, 0x40, RZ ;  /* 0x0000004016227824 */ /* 0x000fe200078e00ff */
[----:B------:R-:W-:Y:S01]  /*21e0*/  SHF.R.U32.HI R29, RZ, 0x3, R195 ;  /* 0x00000003ff1d7819 */ /* 0x000fe200000116c3 */
[----:B------:R-:W-:Y:S01]  /*21f0*/  IMAD.IADD R7, R7, 0x1, R3 ;  /* 0x0000000107077824 */ /* 0x000fe200078e0203 */
[----:B------:R-:W-:Y:S01]  /*2200*/  ISETP.NE.AND P6, PT, R30, 0x1, PT ;  /* 0x000000011e00780c */ /* 0x000fe20003fc5270 */
[----:B------:R-:W-:Y:S01]  /*2210*/  IMAD.SHL.U32 R92, R102, 0x20, RZ ;  /* 0x00000020665c7824 */ /* 0x000fe200078e00ff */
[----:B-----5:R-:W-:Y:S01]  /*2220*/  SHF.R.S32.HI R31, RZ, 0x1f, R111 ;  /* 0x0000001fff1f7819 */ /* 0x020fe2000001146f */
        /* <DEDUP_REMOVED lines=10> */
[----:B------:R-:W-:Y:S01]  /*22d0*/  VIADD R124, R30, 0x8 ;  /* 0x000000081e7c7836 */ /* 0x000fe20000000000 */
[C---:B------:R-:W-:Y:S01]  /*22e0*/  SHF.L.U64.HI R30, R102.reuse, 0x6, R103 ;  /* 0x00000006661e7819 */ /* 0x040fe20000010267 */
[----:B------:R-:W-:Y:S02]  /*22f0*/  IMAD.SHL.U32 R125, R102, 0x80, RZ ;  /* 0x00000080667d7824 */ /* 0x000fe400078e00ff */
[-C--:B0-----:R-:W-:Y:S01]  /*2300*/  IMAD.WIDE.U32 R96, R22, R6.reuse, R18 ;  /* 0x0000000616607225 */ /* 0x081fe200078e0012 */
[C-C-:B------:R-:W-:Y:S02]  /*2310*/  SHF.L.U64.HI R15, R6.reuse, 0x6, R7.reuse ;  /* 0x00000006060f7819 */ /* 0x140fe40000010207 */
[----:B------:R-:W-:Y:S01]  /*2320*/  SHF.L.U64.HI R14, R6, 0x7, R7 ;  /* 0x00000007060e7819 */ /* 0x000fe20000010207 */
[----:B------:R-:W-:-:S04]  /*2330*/  IMAD.WIDE.U32 R94, R22, R6, R16 ;  /* 0x00000006165e7225 */ /* 0x000fc800078e0010 */
[----:B------:R-:W-:Y:S02]  /*2340*/  IMAD R12, R31, R6, RZ ;  /* 0x000000061f0c7224 */ /* 0x000fe400078e02ff */
[C---:B------:R-:W-:Y:S02]  /*2350*/  IMAD.SHL.U32 R13, R6.reuse, 0x20, RZ ;  /* 0x00000020060d7824 */ /* 0x040fe400078e00ff */
        /* <DEDUP_REMOVED lines=10> */
[----:B------:R-:W-:-:S02]  /*2400*/  IMAD.WIDE.U32 R100, R99, UR4, R4 ;  /* 0x0000000463647c25 */ /* 0x000fc4000f8e0004 */
[----:B------:R-:W0:Y:S02]  /*2410*/  LDC.64 R4, c[0x0][0x408] ;  /* 0x00010200ff047b82 */ /* 0x000e240000000a00 */
[----:B------:R-:W-:Y:S01]  /*2420*/  IMAD R0, R3, UR4, RZ ;  /* 0x0000000403007c24 */ /* 0x000fe2000f8e02ff */
[----:B------:R-:W-:Y:S01]  /*2430*/  IADD3 R42, P4, R100, 0x40, RZ ;  /* 0x00000040642a7810 */ /* 0x000fe20007f9e0ff */
[----:B------:R-:W-:Y:S01]  /*2440*/  IMAD.X R47, R218, 0x1, R39, P0 ;  /* 0x00000001da2f7824 */ /* 0x000fe200000e0627 */
[----:B------:R-:W-:Y:S01]  /*2450*/  IADD3 R39, P0, R100, R44, RZ ;  /* 0x0000002c64277210 */ /* 0x000fe20007f1e0ff */
[----:B------:R-:W-:Y:S01]  /*2460*/  IMAD R41, R99, UR5, R0 ;  /* 0x0000000563297c24 */ /* 0x000fe2000f8e0200 */
[----:B------:R-:W-:Y:S05]  /*2470*/  @!P6 WARPSYNC.ALL ;  /* 0x000000000000e948 */ /* 0x000fea0003800000 */
[----:B------:R-:W-:Y:S01]  /*2480*/  ULDC.64 UR4, c[0x0][0x330] ;  /* 0x0000cc0000047ab9 */ /* 0x000fe20000000a00 */
[----:B------:R-:W-:Y:S01]  /*2490*/  IMAD.IADD R41, R101, 0x1, R41 ;  /* 0x0000000165297824 */ /* 0x000fe200078e0229 */
[----:B------:R-:W-:Y:S01]  /*24a0*/  @!P6 BAR.SYNC.DEFER_BLOCKING 0x9, 0x100 ;  /* 0x024400000000eb1d */ /* 0x000fe20000010000 */
[----:B------:R-:W-:Y:S01]  /*24b0*/  IMAD.WIDE.U32 R8, R206, UR4, R16 ;  /* 0x00000004ce087c25 */ /* 0x000fe2000f8e0010 */
[----:B------:R-:W-:-:S03]  /*24c0*/  IADD3 R43, P3, R39, 0x40, RZ ;  /* 0x00000040272b7810 */ /* 0x000fc60007f7e0ff */
[----:B------:R-:W-:Y:S01]  /*24d0*/  IMAD R9, R206, UR5, R9 ;  /* 0x00000005ce097c24 */ /* 0x000fe2000f8e0209 */
[----:B------:R-:W-:Y:S01]  /*24e0*/  ULDC.64 UR4, c[0x0][0x338] ;  /* 0x0000ce0000047ab9 */ /* 0x000fe20000000a00 */
[----:B------:R-:W-:Y:S02]  /*24f0*/  IMAD.X R107, RZ, RZ, R41, P4 ;  /* 0x000000ffff6b7224 */ /* 0x000fe400020e0629 */
[----:B------:R-:W-:Y:S01]  /*2500*/  IMAD R0, R3, UR4, RZ ;  /* 0x0000000403007c24 */ /* 0x000fe2000f8e02ff */
[----:B------:R-:W-:Y:S01]  /*2510*/  SEL R3, R33, RZ, P2 ;  /* 0x000000ff21037207 */ /* 0x000fe20001000000 */
[----:B0-----:R-:W-:-:S04]  /*2520*/  IMAD.WIDE.U32 R90, R22, R4, R18 ;  /* 0x00000004165a7225 */ /* 0x001fc800078e0012 */
[C---:B------:R-:W-:Y:S02]  /*2530*/  IMAD R109, R99.reuse, UR5, R0 ;  /* 0x00000005636d7c24 */ /* 0x040fe4000f8e0200 */
[----:B------:R-:W-:Y:S02]  /*2540*/  IMAD R0, R218, R6, RZ ;  /* 0x00000006da007224 */ /* 0x000fe400078e02ff */
[----:B------:R-:W-:Y:S01]  /*2550*/  IMAD.WIDE.U32 R98, R99, UR4, R8 ;  /* 0x0000000463627c25 */ /* 0x000fe2000f8e0008 */
[----:B------:R-:W-:Y:S02]  /*2560*/  ULDC UR4, c[0x0][0x2f4] ;  /* 0x0000bd0000047ab9 */ /* 0x000fe40000000800 */
[----:B------:R-:W-:Y:S01]  /*2570*/  ISETP.GE.AND P2, PT, R16, UR4, PT ;  /* 0x0000000410007c0c */ /* 0x000fe2000bf46270 */
[----:B------:R-:W-:Y:S02]  /*2580*/  IMAD R9, R22, R7, R0 ;  /* 0x0000000716097224 */ /* 0x000fe400078e0200 */
[----:B------:R-:W-:-:S02]  /*2590*/  IMAD R0, R218, R4, RZ ;  /* 0x00000004da007224 */ /* 0x000fc400078e02ff */
[----:B------:R-:W-:Y:S02]  /*25a0*/  IMAD.IADD R3, R16, 0x1, R3 ;  /* 0x0000000110037824 */ /* 0x000fe400078e0203 */
[C---:B------:R-:W-:Y:S02]  /*25b0*/  IMAD R11, R22.reuse, R5, R0 ;  /* 0x00000005160b7224 */ /* 0x040fe400078e0200 */
[----:B------:R-:W-:Y:S01]  /*25c0*/  IMAD.IADD R97, R97, 0x1, R9 ;  /* 0x0000000161617824 */ /* 0x000fe200078e0209 */
[----:B------:R-:W-:Y:S01]  /*25d0*/  SHF.R.S32.HI R0, RZ, 0x1f, R3 ;  /* 0x0000001fff007819 */ /* 0x000fe20000011403 */
[----:B------:R-:W-:Y:S02]  /*25e0*/  IMAD.IADD R95, R9, 0x1, R95 ;  /* 0x00000001095f7824 */ /* 0x000fe400078e025f */
[----:B------:R-:W-:Y:S01]  /*25f0*/  IMAD.WIDE.U32 R88, R22, R4, R16 ;  /* 0x0000000416587225 */ /* 0x000fe200078e0010 */
[CC--:B------:R-:W-:Y:S02]  /*2600*/  LEA.HI R8, R0.reuse, R3.reuse, RZ, 0x6 ;  /* 0x0000000300087211 */ /* 0x0c0fe400078f30ff */
[----:B------:R-:W-:Y:S01]  /*2610*/  LEA.HI R105, R0, R3, RZ, 0x3 ;  /* 0x0000000300697211 */ /* 0x000fe200078f18ff */
[----:B------:R-:W-:-:S02]  /*2620*/  IMAD.IADD R91, R91, 0x1, R11 ;  /* 0x000000015b5b7824 */ /* 0x000fc400078e020b */
[----:B------:R-:W-:Y:S01]  /*2630*/  IMAD.SHL.U32 R8, R8, 0x80, RZ ;  /* 0x0000008008087824 */ /* 0x000fe200078e00ff */
[----:B------:R-:W-:Y:S01]  /*2640*/  LOP3.LUT R0, R105, 0x38, RZ, 0xc0, !PT ;  /* 0x0000003869007812 */ /* 0x000fe200078ec0ff */
[----:B------:R-:W-:Y:S01]  /*2650*/  IMAD.IADD R89, R11, 0x1, R89 ;  /* 0x000000010b597824 */ /* 0x000fe200078e0259 */
[----:B------:R-:W-:Y:S01]  /*2660*/  LOP3.LUT R3, R196, 0x38, R105, 0xf8, !PT ;  /* 0x00000038c4037812 */ /* 0x000fe200078ef869 */
[-C--:B------:R-:W-:Y:S01]  /*2670*/  IMAD.WIDE.U32 R96, R111, R6.reuse, R96 ;  /* 0x000000066f607225 */ /* 0x080fe200078e0060 */
[--C-:B------:R-:W-:Y:S02]  /*2680*/  LOP3.LUT R9, R195, 0x38, R105.reuse, 0xf8, !PT ;  /* 0x00000038c3097812 */ /* 0x100fe400078ef869 */
[----:B------:R-:W-:Y:S01]  /*2690*/  LOP3.LUT R10, R194, 0x38, R105, 0xf8, !PT ;  /* 0x00000038c20a7812 */ /* 0x000fe200078ef869 */
[----:B------:R-:W-:Y:S01]  /*26a0*/  IMAD.WIDE.U32 R94, R111, R6, R94 ;  /* 0x000000066f5e7225 */ /* 0x000fe200078e005e */
[----:B------:R-:W-:Y:S02]  /*26b0*/  LOP3.LUT R0, R0, 0x1c0, R34, 0xf8, !PT ;  /* 0x000001c000007812 */ /* 0x000fe400078ef822 */
[----:B------:R-:W-:Y:S01]  /*26c0*/  LOP3.LUT R21, R8, 0xffffe000, RZ, 0xc0, !PT ;  /* 0xffffe00008157812 */ /* 0x000fe200078ec0ff */
[----:B------:R-:W-:Y:S01]  /*26d0*/  IMAD.SHL.U32 R11, R6, 0x80, RZ ;  /* 0x00000080060b7824 */ /* 0x000fe200078e00ff */
[----:B------:R-:W-:Y:S01]  /*26e0*/  LOP3.LUT R3, R3, R32, RZ, 0x3c, !PT ;  /* 0x0000002003037212 */ /* 0x000fe200078e3cff */
[----:B------:R-:W-:Y:S01]  /*26f0*/  IMAD.WIDE.U32 R90, R111, R4, R90 ;  /* 0x000000046f5a7225 */ /* 0x000fe200078e005a */
[----:B------:R-:W-:-:S02]  /*2700*/  LOP3.LUT R28, R9, R29, RZ, 0x3c, !PT ;  /* 0x0000001d091c7212 */ /* 0x000fc400078e3cff */
[----:B------:R-:W-:Y:S01]  /*2710*/  LOP3.LUT R10, R10, R20, RZ, 0x3c, !PT ;  /* 0x000000140a0a7212 */ /* 0x000fe200078e3cff */
[----:B------:R-:W-:Y:S01]  /*2720*/  IMAD.WIDE.U32 R88, R111, R4, R88 ;  /* 0x000000046f587225 */ /* 0x000fe200078e0058 */
[----:B------:R-:W-:Y:S02]  /*2730*/  LOP3.LUT R0, R0, R201, RZ, 0x3c, !PT ;  /* 0x000000c900007212 */ /* 0x000fe400078e3cff */
[-C--:B------:R-:W-:Y:S01]  /*2740*/  IADD3 R29, R3, R21.reuse, R200 ;  /* 0x00000015031d7210 */ /* 0x080fe20007ffe0c8 */
[----:B------:R-:W-:Y:S01]  /*2750*/  IMAD R3, R218, R102, RZ ;  /* 0x00000066da037224 */ /* 0x000fe200078e02ff */
[-C--:B------:R-:W-:Y:S01]  /*2760*/  IADD3 R28, R28, R21.reuse, R199 ;  /* 0x000000151c1c7210 */ /* 0x080fe20007ffe0c7 */
[----:B------:R-:W-:Y:S01]  /*2770*/  IMAD.IADD R36, R97, 0x1, R37 ;  /* 0x0000000161247824 */ /* 0x000fe200078e0225 */
[----:B------:R-:W-:Y:S01]  /*2780*/  IADD3 R27, R10, R21, R198 ;  /* 0x000000150a1b7210 */ /* 0x000fe20007ffe0c6 */
[----:B------:R-:W-:Y:S01]  /*2790*/  IMAD R35, R22, R103, R3 ;  /* 0x0000006716237224 */ /* 0x000fe200078e0203 */
[----:B------:R-:W-:Y:S01]  /*27a0*/  IADD3 R21, R0, R21, R202 ;  /* 0x0000001500157210 */ /* 0x000fe20007ffe0ca */
[----:B------:R-:W-:Y:S01]  /*27b0*/  IMAD R0, R31, R4, RZ ;  /* 0x000000041f007224 */ /* 0x000fe200078e02ff */
[----:B------:R-:W-:Y:S01]  /*27c0*/  SHF.L.U64.HI R20, R6, 0x5, R7 ;  /* 0x0000000506147819 */ /* 0x000fe20000010207 */
[C---:B------:R-:W-:Y:S01]  /*27d0*/  IMAD.SHL.U32 R7, R4.reuse, 0x20, RZ ;  /* 0x0000002004077824 */ /* 0x040fe200078e00ff */
[C-C-:B------:R-:W-:Y:S01]  /*27e0*/  SHF.L.U64.HI R10, R4.reuse, 0x5, R5.reuse ;  /* 0x00000005040a7819 */ /* 0x140fe20000010205 */
[----:B------:R-:W-:Y:S01]  /*27f0*/  IMAD R49, R111, R5, R0 ;  /* 0x000000056f317224 */ /* 0x000fe200078e0200 */
[C-C-:B------:R-:W-:Y:S01]  /*2800*/  SHF.L.U64.HI R9, R4.reuse, 0x6, R5.reuse ;  /* 0x0000000604097819 */ /* 0x140fe20000010205 */
[C---:B------:R-:W-:Y:S01]  /*2810*/  IMAD.SHL.U32 R6, R4.reuse, 0x40, RZ ;  /* 0x0000004004067824 */ /* 0x040fe200078e00ff */
[C---:B------:R-:W-:Y:S01]  /*2820*/  SHF.L.U64.HI R8, R4.reuse, 0x7, R5 ;  /* 0x0000000704087819 */ /* 0x040fe20000010205 */
[----:B------:R-:W-:Y:S01]  /*2830*/  IMAD.SHL.U32 R5, R4, 0x80, RZ ;  /* 0x0000008004057824 */ /* 0x000fe200078e00ff */
[----:B------:R-:W-:Y:S01]  /*2840*/  IADD3 R3, P1, R92, R128, RZ ;  /* 0x000000805c037210 */ /* 0x000fe20007f3e0ff */
[----:B------:R-:W-:Y:S01]  /*2850*/  IMAD.IADD R4, R35, 0x1, R129 ;  /* 0x0000000123047824 */ /* 0x000fe200078e0281 */
[----:B------:R-:W-:Y:S01]  /*2860*/  SHF.L.U64.HI R0, R102, 0x7, R103 ;  /* 0x0000000766007819 */ /* 0x000fe20000010267 */
[----:B------:R-:W-:Y:S01]  /*2870*/  IMAD.IADD R34, R45, 0x1, R35 ;  /* 0x000000012d227824 */ /* 0x000fe200078e0223 */
[----:B------:R-:W-:Y:S01]  /*2880*/  LOP3.LUT R40, R105, 0xfffffff8, RZ, 0xc0, !PT ;  /* 0xfffffff869287812 */ /* 0x000fe200078ec0ff */
[----:B------:R-:W-:Y:S01]  /*2890*/  IMAD.X R31, R4, 0x1, R93, P1 ;  /* 0x00000001041f7824 */ /* 0x000fe200008e065d */
[----:B------:R-:W-:Y:S01]  /*28a0*/  IADD3 R32, P1, R3, R92, RZ ;  /* 0x0000005c03207210 */ /* 0x000fe20007f3e0ff */
[----:B------:R-:W-:Y:S01]  /*28b0*/  IMAD.X R103, R34, 0x1, R41, P0 ;  /* 0x0000000122677824 */ /* 0x000fe200000e0629 */
[----:B------:R-:W-:Y:S01]  /*28c0*/  SHF.R.S32.HI R105, RZ, 0x3, R105 ;  /* 0x00000003ff697819 */ /* 0x000fe20000011469 */
[----:B------:R-:W-:Y:S01]  /*28d0*/  IMAD.SHL.U32 R33, R33, 0x2, RZ ;  /* 0x0000000221217824 */ /* 0x000fe200078e00ff */
[----:B------:R-:W-:Y:S01]  /*28e0*/  SHF.R.S32.HI R106, RZ, 0x1f, R40 ;  /* 0x0000001fff6a7819 */ /* 0x000fe20000011428 */
[----:B------:R-:W-:Y:S01]  /*28f0*/  IMAD.X R35, R31, 0x1, R93, P1 ;  /* 0x000000011f237824 */ /* 0x000fe200008e065d */
[----:B------:R-:W-:Y:S01]  /*2900*/  ISETP.GE.AND P1, PT, R187, UR4, PT ;  /* 0x00000004bb007c0c */ /* 0x000fe2000bf26270 */
[----:B------:R-:W-:-:S02]  /*2910*/  IMAD.IADD R37, R37, 0x1, R95 ;  /* 0x0000000125257824 */ /* 0x000fc400078e025f */
[----:B------:R-:W-:Y:S02]  /*2920*/  IMAD.IADD R38, R91, 0x1, R49 ;  /* 0x000000015b267824 */ /* 0x000fe400078e0231 */
[----:B------:R-:W-:Y:S02]  /*2930*/  IMAD.IADD R104, R49, 0x1, R89 ;  /* 0x0000000131687824 */ /* 0x000fe400078e0259 */
[----:B------:R-:W-:Y:S02]  /*2940*/  IMAD.X R108, RZ, RZ, R103, P3 ;  /* 0x000000ffff6c7224 */ /* 0x000fe400018e0667 */
[----:B------:R-:W-:-:S07]  /*2950*/  IMAD.IADD R109, R99, 0x1, R109 ;  /* 0x00000001636d7824 */ /* 0x000fce00078e026d */
.L_x_8896:
        /* <DEDUP_REMOVED lines=59> */
.L_x_8815:
[----:B------:R-:W-:Y:S05]  /*2d10*/  BSYNC B1 ;  /* 0x0000000000017941 */ /* 0x000fea0003800000 */
.L_x_8814:
        /* <DEDUP_REMOVED lines=42> */
.L_x_8817:
[----:B------:R-:W-:Y:S05]  /*2fc0*/  BSYNC B1 ;  /* 0x0000000000017941 */ /* 0x000fea0003800000 */
.L_x_8816:
        /* <DEDUP_REMOVED lines=48> */
.L_x_8819:
[----:B------:R-:W-:Y:S05]  /*32d0*/  BSYNC B1 ;  /* 0x0000000000017941 */ /* 0x000fea0003800000 */
.L_x_8818:
        /* <DEDUP_REMOVED lines=31> */
.L_x_8821:
[----:B------:R-:W-:Y:S05]  /*34d0*/  BSYNC B1 ;  /* 0x0000000000017941 */ /* 0x000fea0003800000 */
.L_x_8820:
        /* <DEDUP_REMOVED lines=36> */
.L_x_8822:
[----:B------:R-:W-:Y:S01]  /*3720*/  IMAD R110, R23, 0x8, R2 ;  /* 0x00000008176e7824 */ /* 0x000fe200078e0202 */
[----:B------:R-:W-:Y:S01]  /*3730*/  SHF.L.U32 R117, R188, 0x1f, RZ ;  /* 0x0000001fbc757819 */ /* 0x000fe200000006ff */
[----:B------:R-:W-:Y:S03]  /*3740*/  BSSY B1, `(.L_x_8823) ;  /* 0x0000003000017945 */ /* 0x000fe60003800000 */
[----:B------:R-:W0:Y:S02]  /*3750*/  SYNCS.PHASECHK.TRANS64.TRYWAIT P6, [R110+URZ+0x28890], R117 ;  /* 0x028890756e0075a7 */ /* 0x000e2400080c017f */
[----:B0-----:R-:W-:Y:S05]  /*3760*/  @!P6 BRA `(.L_x_8824) ;  /* 0x000001e400cce947 */ /* 0x001fea0003800000 */
.L_x_9180:
[----:B------:R-:W-:Y:S05]  /*3770*/  BSYNC B1 ;  /* 0x0000000000017941 */ /* 0x000fea0003800000 */
.L_x_8823:
        /* <DEDUP_REMOVED lines=16> */
[----:B--2---:R-:W-:Y:S01]  /*3880*/  IMAD.U32 R80, R49, 0x10000, RZ ;  /* 0x0001000031507824 */ /* 0x004fe200078e00ff */
[----:B------:R-:W-:Y:S02]  /*3890*/  PRMT R154, R154, 0x5410, R85 ;  /* 0x000054109a9a7816 */ /* 0x000fe40000000055 */
[----:B------:R-:W-:-:S02]  /*38a0*/  SHF.R.U32.HI R86, RZ, 0x10, R87 ;  /* 0x00000010ff567819 */ /* 0x000fc40000011657 */
[----:B------:R-:W-:Y:S02]  /*38b0*/  LOP3.LUT R156, R49, 0xffff0000, RZ, 0xc0, !PT ;  /* 0xffff0000319c7812 */ /* 0x000fe400078ec0ff */
[----:B------:R-:W-:Y:S02]  /*38c0*/  LOP3.LUT R85, R154, 0xffff0000, RZ, 0xc0, !PT ;  /* 0xffff00009a557812 */ /* 0x000fe400078ec0ff */
[C---:B------:R-:W-:Y:S01]  /*38d0*/  LOP3.LUT R87, R155.reuse, 0xffff0000, RZ, 0xc0, !PT ;  /* 0xffff00009b577812 */ /* 0x040fe200078ec0ff */
[----:B------:R-:W-:Y:S01]  /*38e0*/  IMAD.U32 R155, R155, 0x10000, RZ ;  /* 0x000100009b9b7824 */ /* 0x000fe200078e00ff */
[----:B------:R-:W-:Y:S01]  /*38f0*/  PRMT R151, R151, 0x5410, R86 ;  /* 0x0000541097977816 */ /* 0x000fe20000000056 */
[C---:B------:R-:W-:Y:S01]  /*3900*/  FMUL.FTZ R49, R156.reuse, R85 ;  /* 0x000000559c317220 */ /* 0x040fe20000410000 */
[----:B------:R-:W-:Y:S01]  /*3910*/  PRMT R153, R153, 0x5410, R84 ;  /* 0x0000541099997816 */ /* 0x000fe20000000054 */
[----:B------:R-:W-:Y:S01]  /*3920*/  FMUL.FTZ R156, R156, R87 ;  /* 0x000000579c9c7220 */ /* 0x000fe20000410000 */
[----:B------:R-:W-:-:S02]  /*3930*/  IMAD.U32 R84, R51, 0x10000, RZ ;  /* 0x0001000033547824 */ /* 0x000fc400078e00ff */
[C---:B------:R-:W-:Y:S01]  /*3940*/  FFMA.FTZ R49, R80.reuse, R87, -R49 ;  /* 0x0000005750317223 */ /* 0x040fe20000010831 */
[----:B------:R-:W-:Y:S01]  /*3950*/  FFMA.FTZ R156, R80, R85, R156 ;  /* 0x00000055509c7223 */ /* 0x000fe2000001009c */
        /* <DEDUP_REMOVED lines=11> */
[----:B------:R-:W-:Y:S01]  /*3a10*/  LOP3.LUT R50, R51, 0xffff0000, RZ, 0xc0, !PT ;  /* 0xffff000033327812 */ /* 0x000fe200078ec0ff */
[----:B------:R-:W-:-:S04]  /*3a20*/  IMAD.U32 R85, R154, 0x10000, RZ ;  /* 0x000100009a557824 */ /* 0x000fc800078e00ff */
        /* <DEDUP_REMOVED lines=8> */
[----:B------:R-:W-:Y:S01]  /*3ab0*/  FMUL.FTZ R84, R84, R155 ;  /* 0x0000009b54547220 */ /* 0x000fe20000410000 */
[----:B------:R-:W-:Y:S02]  /*3ac0*/  F2FP.BF16.F32.PACK_AB R50, R80, R157 ;  /* 0x0000009d5032723e */ /* 0x000fe400000010ff */
[C---:B------:R-:W-:Y:S01]  /*3ad0*/  FFMA.FTZ R87, R48.reuse, R155, -R87 ;  /* 0x0000009b30577223 */ /* 0x040fe20000010857 */
[----:B------:R-:W-:-:S05]  /*3ae0*/  FFMA.FTZ R84, R48, R85, R84 ;  /* 0x0000005530547223 */ /* 0x000fca0000010054 */
[----:B------:R-:W-:-:S07]  /*3af0*/  F2FP.BF16.F32.PACK_AB R48, R84, R87 ;  /* 0x000000575430723e */ /* 0x000fce00000010ff */
.L_x_8830:
[----:B------:R-:W-:Y:S05]  /*3b00*/  BSYNC B3 ;  /* 0x0000000000037941 */ /* 0x000fea0003800000 */
.L_x_8829:
[----:B------:R-:W-:Y:S02]  /*3b10*/  ULDC.64 UR4, c[0x0][0x2e8] ;  /* 0x0000ba0000047ab9 */ /* 0x000fe40000000a00 */
[----:B------:R-:W-:-:S04]  /*3b20*/  LEA R80, P3, R81, UR4, 0x1 ;  /* 0x0000000451507c11 */ /* 0x000fc8000f8608ff */
[----:B------:R-:W-:-:S05]  /*3b30*/  LEA.HI.X R81, R81, UR5, R152, 0x1, P3 ;  /* 0x0000000551517c11 */ /* 0x000fca00098f0c98 */
[----:B--2---:R1:W-:Y:S04]  /*3b40*/  STG.E.128 desc[UR42][R80.64], R48 ;  /* 0x0000003050007986 */ /* 0x0043e8000c101d2a */
.L_x_8828:
[----:B------:R-:W-:Y:S05]  /*3b50*/  BSYNC B2 ;  /* 0x0000000000027941 */ /* 0x000fea0003800000 */
.L_x_8827:
[----:B------:R-:W-:Y:S05]  /*3b60*/  @P1 BRA `(.L_x_8826) ;  /* 0x0000000000e01947 */ /* 0x000fea0003800000 */
[----:B-1----:R1:W2:Y:S01]  /*3b70*/  LDS.128 R48, [R112+0x1c400] ;  /* 0x01c4000070307984 */ /* 0x0022a20000000c00 */
        /* <DEDUP_REMOVED lines=12> */
[C---:B------:R-:W-:Y:S01]  /*3c40*/  LOP3.LUT R78, R144.reuse, 0xffff0000, RZ, 0xc0, !PT ;  /* 0xffff0000904e7812 */ /* 0x040fe200078ec0ff */
[----:B------:R-:W-:Y:S01]  /*3c50*/  IMAD.U32 R144, R144, 0x10000, RZ ;  /* 0x0001000090907824 */ /* 0x000fe200078e00ff */
[----:B------:R-:W-:Y:S01]  /*3c60*/  SHF.R.U32.HI R84, RZ, 0x10, R79 ;  /* 0x00000010ff547819 */ /* 0x000fe2000001164f */
[----:B------:R-:W-:Y:S01]  /*3c70*/  FMUL.FTZ R80, R81, R76 ;  /* 0x0000004c51507220 */ /* 0x000fe20000410000 */
[----:B------:R-:W-:Y:S01]  /*3c80*/  SHF.R.U32.HI R86, RZ, 0x10, R77 ;  /* 0x00000010ff567819 */ /* 0x000fe2000001164d */
[----:B------:R-:W-:-:S02]  /*3c90*/  IMAD.U32 R77, R49, 0x10000, RZ ;  /* 0x00010000314d7824 */ /* 0x000fc400078e00ff */
[----:B------:R-:W-:Y:S01]  /*3ca0*/  FMUL.FTZ R81, R81, R78 ;  /* 0x0000004e51517220 */ /* 0x000fe20000410000 */
[----:B------:R-:W-:Y:S01]  /*3cb0*/  PRMT R141, R141, 0x5410, R84 ;  /* 0x000054108d8d7816 */ /* 0x000fe20000000054 */
[----:B------:R-:W-:Y:S01]  /*3cc0*/  IMAD.U32 R79, R51, 0x10000, RZ ;  /* 0x00010000334f7824 */ /* 0x000fe200078e00ff */
[----:B------:R-:W-:Y:S01]  /*3cd0*/  PRMT R143, R143, 0x5410, R86 ;  /* 0x000054108f8f7816 */ /* 0x000fe20000000056 */
[C---:B------:R-:W-:Y:S01]  /*3ce0*/  FFMA.FTZ R76, R77.reuse, R76, R81 ;  /* 0x0000004c4d4c7223 */ /* 0x040fe20000010051 */
[----:B------:R-:W-:Y:S01]  /*3cf0*/  FFMA.FTZ R49, R77, R78, -R80 ;  /* 0x0000004e4d317223 */ /* 0x000fe20000010850 */
[C---:B------:R-:W-:Y:S01]  /*3d00*/  LOP3.LUT R81, R50.reuse, 0xffff0000, RZ, 0xc0, !PT ;  /* 0xffff000032517812 */ /* 0x040fe200078ec0ff */
[C---:B------:R-:W-:Y:S01]  /*3d10*/  IMAD.U32 R78, R141.reuse, 0x10000, RZ ;  /* 0x000100008d4e7824 */ /* 0x040fe200078e00ff */
[----:B------:R-:W-:Y:S01]  /*3d20*/  LOP3.LUT R141, R141, 0xffff0000, RZ, 0xc0, !PT ;  /* 0xffff00008d8d7812 */ /* 0x000fe200078ec0ff */
[C---:B------:R-:W-:Y:S01]  /*3d30*/  IMAD.U32 R80, R143.reuse, 0x10000, RZ ;  /* 0x000100008f507824 */ /* 0x040fe200078e00ff */
[----:B------:R-:W-:Y:S01]  /*3d40*/  LOP3.LUT R143, R143, 0xffff0000, RZ, 0xc0, !PT ;  /* 0xffff00008f8f7812 */ /* 0x000fe200078ec0ff */
[----:B------:R-:W-:Y:S01]  /*3d50*/  IMAD.U32 R77, R50, 0x10000, RZ ;  /* 0x00010000324d7824 */ /* 0x000fe200078e00ff */
[----:B------:R-:W-:Y:S01]  /*3d60*/  LOP3.LUT R50, R51, 0xffff0000, RZ, 0xc0, !PT ;  /* 0xffff000033327812 */ /* 0x000fe200078ec0ff */
[----:B------:R-:W-:Y:S01]  /*3d70*/  FMUL.FTZ R86, R81, R78 ;  /* 0x0000004e51567220 */ /* 0x000fe20000410000 */
[----:B------:R-:W-:-:S02]  /*3d80*/  IMAD.U32 R51, R48, 0x10000, RZ ;  /* 0x0001000030337824 */ /* 0x000fc400078e00ff */
[-C--:B------:R-:W-:Y:S01]  /*3d90*/  FMUL.FTZ R84, R81, R80.reuse ;  /* 0x0000005051547220 */ /* 0x080fe20000410000 */
[----:B------:R-:W-:Y:S01]  /*3da0*/  LOP3.LUT R48, R48, 0xffff0000, RZ, 0xc0, !PT ;  /* 0xffff000030307812 */ /* 0x000fe200078ec0ff */
[C---:B------:R-:W-:Y:S01]  /*3db0*/  FFMA.FTZ R80, R77.reuse, R80, -R86 ;  /* 0x000000504d507223 */ /* 0x040fe20000010856 */
[----:B------:R-:W-:Y:S01]  /*3dc0*/  F2FP.BF16.F32.PACK_AB R49, R76, R49 ;  /* 0x000000314c31723e */ /* 0x000fe200000010ff */
        /* <DEDUP_REMOVED lines=13> */
.L_x_8832:
[----:B------:R-:W-:Y:S05]  /*3ea0*/  BSYNC B2 ;  /* 0x0000000000027941 */ /* 0x000fea0003800000 */
.L_x_8831:
[----:B------:R-:W-:Y:S02]  /*3eb0*/  ULDC.64 UR4, c[0x0][0x2e8] ;  /* 0x0000ba0000047ab9 */ /* 0x000fe40000000a00 */
[----:B------:R-:W-:-:S04]  /*3ec0*/  LEA R76, P3, R149, UR4, 0x1 ;  /* 0x00000004954c7c11 */ /* 0x000fc8000f8608ff */
[----:B------:R-:W-:-:S05]  /*3ed0*/  LEA.HI.X R77, R149, UR5, R150, 0x1, P3 ;  /* 0x00000005954d7c11 */ /* 0x000fca00098f0c96 */
[----:B--2---:R2:W-:Y:S04]  /*3ee0*/  STG.E.128 desc[UR42][R76.64], R48 ;  /* 0x000000304c007986 */ /* 0x0045e8000c101d2a */
.L_x_8826:
[----:B------:R-:W-:Y:S05]  /*3ef0*/  BSYNC B1 ;  /* 0x0000000000017941 */ /* 0x000fea0003800000 */
.L_x_8825:
        /* <DEDUP_REMOVED lines=57> */
.L_x_8838:
[----:B------:R-:W-:Y:S05]  /*4290*/  BSYNC B3 ;  /* 0x0000000000037941 */ /* 0x000fea0003800000 */
.L_x_8837:
[----:B------:R-:W-:Y:S02]  /*42a0*/  ULDC.64 UR4, c[0x0][0x2e8] ;  /* 0x0000ba0000047ab9 */ /* 0x000fe40000000a00 */
[----:B------:R-:W-:-:S04]  /*42b0*/  LEA R72, P3, R78, UR4, 0x1 ;  /* 0x000000044e487c11 */ /* 0x000fc8000f8608ff */
[----:B------:R-:W-:-:S05]  /*42c0*/  LEA.HI.X R73, R78, UR5, R79, 0x1, P3 ;  /* 0x000000054e497c11 */ /* 0x000fca00098f0c4f */
[----:B--2---:R2:W-:Y:S04]  /*42d0*/  STG.E.128 desc[UR42][R72.64], R48 ;  /* 0x0000003048007986 */ /* 0x0045e8000c101d2a */
.L_x_8836:
[----:B------:R-:W-:Y:S05]  /*42e0*/  BSYNC B2 ;  /* 0x0000000000027941 */ /* 0x000fea0003800000 */
.L_x_8835:
[----:B------:R-:W-:Y:S05]  /*42f0*/  @P1 BRA `(.L_x_8834) ;  /* 0x0000000000e41947 */ /* 0x000fea0003800000 */
        /* <DEDUP_REMOVED lines=13> */
[----:B------:R-:W-:Y:S01]  /*43d0*/  PRMT R132, R132, 0x5410, R69 ;  /* 0x0000541084847816 */ /* 0x000fe20000000045 */
[C---:B------:R-:W-:Y:S01]  /*43e0*/  IMAD.U32 R69, R49.reuse, 0x10000, RZ ;  /* 0x0001000031457824 */ /* 0x040fe200078e00ff */
        /* <DEDUP_REMOVED lines=37> */
.L_x_8840:
[----:B------:R-:W-:Y:S05]  /*4640*/  BSYNC B2 ;  /* 0x0000000000027941 */ /* 0x000fea0003800000 */
.L_x_8839:
[----:B------:R-:W-:Y:S02]  /*4650*/  ULDC.64 UR4, c[0x0][0x2e8] ;  /* 0x0000ba0000047ab9 */ /* 0x000fe40000000a00 */
[----:B------:R-:W-:-:S04]  /*4660*/  LEA R68, P3, R77, UR4, 0x1 ;  /* 0x000000044d447c11 */ /* 0x000fc8000f8608ff */
[----:B------:R-:W-:-:S05]  /*4670*/  LEA.HI.X R69, R77, UR5, R76, 0x1, P3 ;  /* 0x000000054d457c11 */ /* 0x000fca00098f0c4c */
[----:B--2---:R3:W-:Y:S04]  /*4680*/  STG.E.128 desc[UR42][R68.64], R48 ;  /* 0x0000003044007986 */ /* 0x0047e8000c101d2a */
.L_x_8834:
[----:B------:R-:W-:Y:S05]  /*4690*/  BSYNC B1 ;  /* 0x0000000000017941 */ /* 0x000fea0003800000 */
.L_x_8833:
        /* <DEDUP_REMOVED lines=30> */
[C---:B------:R-:W-:Y:S01]  /*4880*/  LOP3.LUT R67, R51.reuse, 0xffff0000, RZ, 0xc0, !PT ;  /* 0xffff000033437812 */ /* 0x040fe200078ec0ff */
[----:B------:R-:W-:Y:S01]  /*4890*/  FMUL.FTZ R77, R64, R72 ;  /* 0x00000048404d7220 */ /* 0x000fe20000410000 */
[----:B------:R-:W-:-:S02]  /*48a0*/  IMAD.U32 R50, R51, 0x10000, RZ ;  /* 0x0001000033327824 */ /* 0x000fc400078e00ff */
[C---:B------:R-:W-:Y:S01]  /*48b0*/  FMUL.FTZ R64, R66.reuse, R75 ;  /* 0x0000004b42407220 */ /* 0x040fe20000410000 */
[----:B------:R-:W-:Y:S02]  /*48c0*/  IMAD.U32 R51, R49, 0x10000, RZ ;  /* 0x0001000031337824 */ /* 0x000fe400078e00ff */
[-C--:B------:R-:W-:Y:S01]  /*48d0*/  FMUL.FTZ R66, R66, R73.reuse ;  /* 0x0000004942427220 */ /* 0x080fe20000410000 */
[----:B------:R-:W-:Y:S01]  /*48e0*/  LOP3.LUT R163, R163, 0xffff0000, RZ, 0xc0, !PT ;  /* 0xffff0000a3a37812 */ /* 0x000fe200078ec0ff */
[C---:B------:R-:W-:Y:S01]  /*48f0*/  IMAD.U32 R49, R48.reuse, 0x10000, RZ ;  /* 0x0001000030317824 */ /* 0x040fe200078e00ff */
[----:B------:R-:W-:Y:S01]  /*4900*/  LOP3.LUT R161, R161, 0xffff0000, RZ, 0xc0, !PT ;  /* 0xffff0000a1a17812 */ /* 0x000fe200078ec0ff */
[----:B------:R-:W-:Y:S01]  /*4910*/  FFMA.FTZ R76, R51, R72, -R76 ;  /* 0x00000048334c7223 */ /* 0x000fe2000001084c */
[----:B------:R-:W-:Y:S01]  /*4920*/  LOP3.LUT R48, R48, 0xffff0000, RZ, 0xc0, !PT ;  /* 0xffff000030307812 */ /* 0x000fe200078ec0ff */
[C---:B------:R-:W-:Y:S01]  /*4930*/  FFMA.FTZ R73, R65.reuse, R73, -R64 ;  /* 0x0000004941497223 */ /* 0x040fe20000010840 */
[----:B------:R-:W-:Y:S01]  /*4940*/  FFMA.FTZ R66, R65, R75, R66 ;  /* 0x0000004b41427223 */ /* 0x000fe20000010042 */
[----:B------:R-:W-:-:S02]  /*4950*/  IMAD.U32 R160, R160, 0x10000, RZ ;  /* 0x00010000a0a07824 */ /* 0x000fc400078e00ff */
[C---:B------:R-:W-:Y:S01]  /*4960*/  FMUL.FTZ R65, R67.reuse, R163 ;  /* 0x000000a343417220 */ /* 0x040fe20000410000 */
        /* <DEDUP_REMOVED lines=11> */
[----:B------:R-:W-:Y:S01]  /*4a20*/  F2FP.BF16.F32.PACK_AB R50, R66, R73 ;  /* 0x000000494232723e */ /* 0x000fe200000010ff */
[----:B------:R-:W-:-:S07]  /*4a30*/  IMAD.MOV.U32 R51, RZ, RZ, R65 ;  /* 0x000000ffff337224 */ /* 0x000fce00078e0041 */
.L_x_8846:
[----:B------:R-:W-:Y:S05]  /*4a40*/  BSYNC B3 ;  /* 0x0000000000037941 */ /* 0x000fea0003800000 */
.L_x_8845:
[----:B------:R-:W-:Y:S02]  /*4a50*/  ULDC.64 UR4, c[0x0][0x2e8] ;  /* 0x0000ba0000047ab9 */ /* 0x000fe40000000a00 */
[----:B------:R-:W-:-:S04]  /*4a60*/  LEA R64, P3, R70, UR4, 0x1 ;  /* 0x0000000446407c11 */ /* 0x000fc8000f8608ff */
[----:B------:R-:W-:-:S05]  /*4a70*/  LEA.HI.X R65, R70, UR5, R71, 0x1, P3 ;  /* 0x0000000546417c11 */ /* 0x000fca00098f0c47 */
[----:B--2---:R3:W-:Y:S04]  /*4a80*/  STG.E.128 desc[UR42][R64.64], R48 ;  /* 0x0000003040007986 */ /* 0x0047e8000c101d2a */
.L_x_8844:
[----:B------:R-:W-:Y:S05]  /*4a90*/  BSYNC B2 ;  /* 0x0000000000027941 */ /* 0x000fea0003800000 */
.L_x_8843:
        /* <DEDUP_REMOVED lines=53> */
.L_x_8848:
[----:B------:R-:W-:Y:S05]  /*4df0*/  BSYNC B2 ;  /* 0x0000000000027941 */ /* 0x000fea0003800000 */
.L_x_8847:
[----:B------:R-:W-:Y:S02]  /*4e00*/  ULDC.64 UR4, c[0x0][0x2e8] ;  /* 0x0000ba0000047ab9 */ /* 0x000fe40000000a00 */
[----:B------:R-:W-:-:S04]  /*4e10*/  LEA R60, P3, R69, UR4, 0x1 ;  /* 0x00000004453c7c11 */ /* 0x000fc8000f8608ff */
[----:B------:R-:W-:-:S05]  /*4e20*/  LEA.HI.X R61, R69, UR5, R68, 0x1, P3 ;  /* 0x00000005453d7c11 */ /* 0x000fca00098f0c44 */
[----:B--2---:R4:W-:Y:S04]  /*4e30*/  STG.E.128 desc[UR42][R60.64], R48 ;  /* 0x000000303c007986 */ /* 0x0049e8000c101d2a */
.L_x_8842:
[----:B------:R-:W-:Y:S05]  /*4e40*/  BSYNC B1 ;  /* 0x0000000000017941 */ /* 0x000fea0003800000 */
.L_x_8841:
[----:B------:R-:W-:Y:S05]  /*4e50*/  @P5 BRA `(.L_x_8849) ;  /* 0x0000003800945947 */ /* 0x000fea0003800000 */
[----:B------:R-:W-:Y:S01]  /*4e60*/  IADD3 R119, P3, P4, R32, R118, R16 ;  /* 0x0000007620777210 */ /* 0x000fe20007c7e010 */
[----:B------:R-:W-:Y:S03]  /*4e70*/  BSSY B1, `(.L_x_8850) ;  /* 0x000003c000017945 */ /* 0x000fe60003800000 */
[----:B------:R-:W-:Y:S01]  /*4e80*/  IADD3.X R120, R35, R120, R17, P3, P4 ;  /* 0x0000007823787210 */ /* 0x000fe20001fe8411 */
[----:B------:R-:W-:Y:S08]  /*4e90*/  @P2 BRA `(.L_x_8851) ;  /* 0x0000000000e42947 */ /* 0x000ff00003800000 */
[----:B-1234-:R1:W2:Y:S01]  /*4ea0*/  LDS.128 R48, [R112+0x1b400] ;  /* 0x01b4000070307984 */ /* 0x01e2a20000000c00 */
[----:B------:R-:W-:Y:S01]  /*4eb0*/  ISETP.GE.AND P4, PT, R18, R121, PT ;  /* 0x000000791200720c */ /* 0x000fe20003f86270 */
[----:B------:R-:W-:Y:S01]  /*4ec0*/  BSSY B2, `(.L_x_8852) ;  /* 0x0000031000027945 */ /* 0x000fe20003800000 */
[----:B------:R-:W-:-:S11]  /*4ed0*/  IADD3 R64, P3, R119, R100, RZ ;  /* 0x0000006477407210 */ /* 0x000fd60007f7e0ff */
        /* <DEDUP_REMOVED lines=47> */
.L_x_8853:
[----:B------:R-:W-:Y:S05]  /*51d0*/  BSYNC B2 ;  /* 0x0000000000027941 */ /* 0x000fea0003800000 */
.L_x_8852:
[----:B------:R-:W-:Y:S01]  /*51e0*/  ULDC.64 UR4, c[0x0][0x2e8] ;  /* 0x0000ba0000047ab9 */ /* 0x000fe20000000a00 */
[----:B------:R-:W-:Y:S01]  /*51f0*/  IMAD.X R57, R120, 0x1, R41, P3 ;  /* 0x0000000178397824 */ /* 0x000fe200018e0629 */
[----:B------:R-:W-:-:S04]  /*5200*/  LEA R56, P3, R64, UR4, 0x1 ;  /* 0x0000000440387c11 */ /* 0x000fc8000f8608ff */
[----:B------:R-:W-:-:S05]  /*5210*/  LEA.HI.X R57, R64, UR5, R57, 0x1, P3 ;  /* 0x0000000540397c11 */ /* 0x000fca00098f0c39 */
[----:B--2---:R1:W-:Y:S04]  /*5220*/  STG.E.128 desc[UR42][R56.64], R48 ;  /* 0x0000003038007986 */ /* 0x0043e8000c101d2a */
.L_x_8851:
[----:B------:R-:W-:Y:S05]  /*5230*/  BSYNC B1 ;  /* 0x0000000000017941 */ /* 0x000fea0003800000 */
.L_x_8850:
        /* <DEDUP_REMOVED lines=52> */
.L_x_8855:
[----:B------:R-:W-:Y:S05]  /*5580*/  BSYNC B1 ;  /* 0x0000000000017941 */ /* 0x000fea0003800000 */
.L_x_8854:
[----:B------:R-:W-:Y:S01]  /*5590*/  ULDC.64 UR4, c[0x0][0x2e8] ;  /* 0x0000ba0000047ab9 */ /* 0x000fe20000000a00 */
[----:B------:R-:W-:Y:S01]  /*55a0*/  IMAD.X R120, R120, 0x1, R107, P3 ;  /* 0x0000000178787824 */ /* 0x000fe200018e066b */
[----:B------:R-:W-:-:S04]  /*55b0*/  LEA R52, P3, R119, UR4, 0x1 ;  /* 0x0000000477347c11 */ /* 0x000fc8000f8608ff */
[----:B------:R-:W-:-:S05]  /*55c0*/  LEA.HI.X R53, R119, UR5, R120, 0x1, P3 ;  /* 0x0000000577357c11 */ /* 0x000fca00098f0c78 */
[----:B--2---:R1:W-:Y:S01]  /*55d0*/  STG.E.128 desc[UR42][R52.64], R48 ;  /* 0x0000003034007986 */ /* 0x0043e2000c101d2a */
[----:B------:R-:W-:Y:S05]  /*55e0*/  BRA `(.L_x_8849) ;  /* 0x0000003000b07947 */ /* 0x000fea0003800000 */
.L_x_8813:
        /* <DEDUP_REMOVED lines=84> */
.L_x_8857:
[----:B------:R-:W-:Y:S05]  /*5b30*/  BSYNC B1 ;  /* 0x0000000000017941 */ /* 0x000fea0003800000 */
.L_x_8856:
        /* <DEDUP_REMOVED lines=68> */
.L_x_8858:
        /* <DEDUP_REMOVED lines=9> */
.L_x_9181:
[----:B------:R-:W-:Y:S05]  /*6010*/  BSYNC B1 ;  /* 0x0000000000017941 */ /* 0x000fea0003800000 */
.L_x_8859:
[----:B------:R-:W-:Y:S01]  /*6020*/  ISETP.GE.OR P4, PT, R22, R113, P2 ;  /* 0x000000711600720c */ /* 0x000fe20001786670 */
[----:B------:R-:W-:-:S12]  /*6030*/  BSSY B1, `(.L_x_8861) ;  /* 0x0000088000017945 */ /* 0x000fd80003800000 */
[----:B------:R-:W-:Y:S05]  /*6040*/  @P4 BRA `(.L_x_8862) ;  /* 0x0000000800184947 */ /* 0x000fea0003800000 */
[----:B------:R-:W3:Y:S01]  /*6050*/  LDL R80, [R1+0x10] ;  /* 0x0000100001507983 */ /* 0x000ee20000100800 */
[C---:B--2---:R-:W-:Y:S01]  /*6060*/  IMAD.WIDE.U32 R122, R22.reuse, R120, R118 ;  /* 0x00000078167a7225 */ /* 0x044fe200078e0076 */
[----:B------:R-:W-:Y:S03]  /*6070*/  BSSY B2, `(.L_x_8863) ;  /* 0x0000078000027945 */ /* 0x000fe60003800000 */
[----:B------:R-:W-:Y:S01]  /*6080*/  IMAD.SHL.U32 R83, R22, 0x40, RZ ;  /* 0x0000004016537824 */ /* 0x000fe200078e00ff */
        /* <DEDUP_REMOVED lines=15> */
[----:B------:R-:W-:Y:S01]  /*6180*/  LOP3.LUT R82, R82, 0x1c0, R83, 0xf8, !PT ;  /* 0x000001c052527812 */ /* 0x000fe200078ef853 */
[----:B------:R-:W-:-:S03]  /*6190*/  IMAD R83, R23, 0x4000, R21 ;  /* 0x0000400017537824 */ /* 0x000fc600078e0215 */
[----:B------:R-:W-:Y:S01]  /*61a0*/  LOP3.LUT R81, R80, 0x7fffe000, RZ, 0xc0, !PT ;  /* 0x7fffe00050517812 */ /* 0x000fe200078ec0ff */
[----:B------:R-:W-:Y:S01]  /*61b0*/  IMAD R80, R83, 0x2, R2 ;  /* 0x0000000253507824 */ /* 0x000fe200078e0202 */
[----:B------:R-:W-:-:S04]  /*61c0*/  LOP3.LUT R82, R82, R201, RZ, 0x3c, !PT ;  /* 0x000000c952527212 */ /* 0x000fc800078e3cff */
        /* <DEDUP_REMOVED lines=8> */
[----:B------:R-:W-:Y:S02]  /*6250*/  SHF.R.U32.HI R151, RZ, 0x10, R53 ;  /* 0x00000010ff977819 */ /* 0x000fe40000011635 */
[----:B------:R-:W-:Y:S02]  /*6260*/  SHF.R.U32.HI R149, RZ, 0x10, R49 ;  /* 0x00000010ff957819 */ /* 0x000fe40000011631 */
[--C-:B------:R-:W-:Y:S02]  /*6270*/  SHF.R.U64 R48, R50, 0x10, R51.reuse ;  /* 0x0000001032307819 */ /* 0x100fe40000001233 */
[----:B------:R-:W-:Y:S02]  /*6280*/  SHF.R.U32.HI R50, RZ, 0x10, R51 ;  /* 0x00000010ff327819 */ /* 0x000fe40000011633 */
[----:B------:R-:W-:-:S02]  /*6290*/  SHF.R.U64 R51, R52, 0x10, R53 ;  /* 0x0000001034337819 */ /* 0x000fc40000001235 */
[----:B------:R-:W-:Y:S02]  /*62a0*/  PRMT R52, R152, 0x5410, R151 ;  /* 0x0000541098347816 */ /* 0x000fe40000000097 */
[----:B------:R-:W-:Y:S01]  /*62b0*/  PRMT R53, R154, 0x5410, R149 ;  /* 0x000054109a357816 */ /* 0x000fe20000000095 */
[----:B-1----:R-:W-:Y:S01]  /*62c0*/  IMAD.U32 R149, R81, 0x10000, RZ ;  /* 0x0001000051957824 */ /* 0x002fe200078e00ff */
[--C-:B------:R-:W-:Y:S01]  /*62d0*/  SHF.R.U64 R49, R54, 0x10, R55.reuse ;  /* 0x0000001036317819 */ /* 0x100fe20000001237 */
[----:B------:R-:W-:Y:S01]  /*62e0*/  IMAD.U32 R54, R52, 0x10000, RZ ;  /* 0x0001000034367824 */ /* 0x000fe200078e00ff */
[----:B------:R-:W-:Y:S01]  /*62f0*/  SHF.R.U32.HI R55, RZ, 0x10, R55 ;  /* 0x00000010ff377819 */ /* 0x000fe20000011637 */
[----:B------:R-:W-:Y:S01]  /*6300*/  IMAD.U32 R152, R53, 0x10000, RZ ;  /* 0x0001000035987824 */ /* 0x000fe200078e00ff */
[----:B------:R-:W-:Y:S01]  /*6310*/  PRMT R51, R160, 0x5410, R51 ;  /* 0x00005410a0337816 */ /* 0x000fe20000000033 */
[C---:B------:R-:W-:Y:S01]  /*6320*/  FMUL.FTZ R154, R159.reuse, R54 ;  /* 0x000000369f9a7220 */ /* 0x040fe20000410000 */
[----:B------:R-:W-:Y:S01]  /*6330*/  PRMT R49, R158, 0x5410, R49 ;  /* 0x000054109e317816 */ /* 0x000fe20000000031 */
[-C--:B------:R-:W-:Y:S01]  /*6340*/  FMUL.FTZ R159, R159, R152.reuse ;  /* 0x000000989f9f7220 */ /* 0x080fe20000410000 */
[----:B------:R-:W-:Y:S01]  /*6350*/  PRMT R48, R132, 0x5432, R48 ;  /* 0x0000543284307816 */ /* 0x000fe20000000030 */
[----:B------:R-:W-:Y:S01]  /*6360*/  FFMA.FTZ R151, R149, R152, -R154 ;  /* 0x0000009895977223 */ /* 0x000fe2000001089a */
[----:B------:R-:W-:Y:S01]  /*6370*/  LOP3.LUT R152, R85, 0xffff0000, RZ, 0xc0, !PT ;  /* 0xffff000055987812 */ /* 0x000fe200078ec0ff */
[----:B------:R-:W-:Y:S01]  /*6380*/  FFMA.FTZ R149, R149, R54, R159 ;  /* 0x0000003695957223 */ /* 0x000fe2000001009f */
[----:B------:R-:W-:Y:S01]  /*6390*/  LOP3.LUT R159, R53, 0xffff0000, RZ, 0xc0, !PT ;  /* 0xffff0000359f7812 */ /* 0x000fe200078ec0ff */
[----:B------:R-:W-:Y:S01]  /*63a0*/  IMAD.U32 R85, R87, 0x10000, RZ ;  /* 0x0001000057557824 */ /* 0x000fe200078e00ff */
[----:B------:R-:W-:-:S02]  /*63b0*/  LOP3.LUT R53, R52, 0xffff0000, RZ, 0xc0, !PT ;  /* 0xffff000034357812 */ /* 0x000fc400078ec0ff */
[----:B------:R-:W-:-:S03]  /*63c0*/  LOP3.LUT R52, R81, 0xffff0000, RZ, 0xc0, !PT ;  /* 0xffff000051347812 */ /* 0x000fc600078ec0ff */
[C---:B------:R-:W-:Y:S01]  /*63d0*/  FMUL.FTZ R81, R152.reuse, R53 ;  /* 0x0000003598517220 */ /* 0x040fe20000410000 */
[----:B------:R-:W-:-:S03]  /*63e0*/  FMUL.FTZ R152, R152, R159 ;  /* 0x0000009f98987220 */ /* 0x000fc60000410000 */
[C---:B------:R-:W-:Y:S01]  /*63f0*/  FFMA.FTZ R54, R52.reuse, R159, -R81 ;  /* 0x0000009f34367223 */ /* 0x040fe20000010851 */
[----:B------:R-:W-:Y:S01]  /*6400*/  FFMA.FTZ R52, R52, R53, R152 ;  /* 0x0000003534347223 */ /* 0x000fe20000010098 */
[----:B------:R-:W-:Y:S02]  /*6410*/  PRMT R53, R133, 0x5432, R50 ;  /* 0x0000543285357816 */ /* 0x000fe40000000032 */
[----:B------:R-:W-:Y:S01]  /*6420*/  PRMT R50, R156, 0x5410, R55 ;  /* 0x000054109c327816 */ /* 0x000fe20000000037 */
[----:B------:R-:W-:Y:S01]  /*6430*/  IMAD.U32 R55, R83, 0x10000, RZ ;  /* 0x0001000053377824 */ /* 0x000fe200078e00ff */
[----:B------:R-:W-:Y:S01]  /*6440*/  PRMT R81, R134, 0x5432, R150 ;  /* 0x0000543286517816 */ /* 0x000fe20000000096 */
[C---:B------:R-:W-:Y:S01]  /*6450*/  IMAD.U32 R150, R53.reuse, 0x10000, RZ ;  /* 0x0001000035967824 */ /* 0x040fe200078e00ff */
[----:B------:R-:W-:Y:S01]  /*6460*/  LOP3.LUT R53, R53, 0xffff0000, RZ, 0xc0, !PT ;  /* 0xffff000035357812 */ /* 0x000fe200078ec0ff */
[----:B------:R-:W-:Y:S01]  /*6470*/  IMAD.U32 R152, R50, 0x10000, RZ ;  /* 0x0001000032987824 */ /* 0x000fe200078e00ff */
[----:B------:R-:W-:-:S03]  /*6480*/  F2FP.BF16.F32.PACK_AB R52, R52, R149 ;  /* 0x000000953434723e */ /* 0x000fc600000010ff */
[C---:B------:R-:W-:Y:S01]  /*6490*/  FMUL.FTZ R154, R85.reuse, R152 ;  /* 0x00000098559a7220 */ /* 0x040fe20000410000 */
[----:B------:R-:W-:-:S03]  /*64a0*/  FMUL.FTZ R85, R85, R150 ;  /* 0x0000009655557220 */ /* 0x000fc60000410000 */
[C---:B------:R-:W-:Y:S01]  /*64b0*/  FFMA.FTZ R150, R55.reuse, R150, -R154 ;  /* 0x0000009637967223 */ /* 0x040fe2000001089a */
[----:B------:R-:W-:Y:S01]  /*64c0*/  FFMA.FTZ R55, R55, R152, R85 ;  /* 0x0000009837377223 */ /* 0x000fe20000010055 */
[----:B------:R-:W-:Y:S01]  /*64d0*/  LOP3.LUT R85, R50, 0xffff0000, RZ, 0xc0, !PT ;  /* 0xffff000032557812 */ /* 0x000fe200078ec0ff */
[----:B------:R-:W-:Y:S01]  /*64e0*/  IMAD.U32 R154, R81, 0x10000, RZ ;  /* 0x00010000519a7824 */ /* 0x000fe200078e00ff */
        /* <DEDUP_REMOVED lines=10> */
[C---:B------:R-:W-:Y:S01]  /*6590*/  IMAD.U32 R83, R80.reuse, 0x10000, RZ ;  /* 0x0001000050537824 */ /* 0x040fe200078e00ff */
[----:B------:R-:W-:Y:S01]  /*65a0*/  LOP3.LUT R80, R80, 0xffff0000, RZ, 0xc0, !PT ;  /* 0xffff000050507812 */ /* 0x000fe200078ec0ff */
[C---:B------:R-:W-:Y:S01]  /*65b0*/  FMUL.FTZ R156, R85.reuse, R152 ;  /* 0x00000098559c7220 */ /* 0x040fe20000410000 */
[----:B------:R-:W-:Y:S01]  /*65c0*/  FMUL.FTZ R85, R85, R154 ;  /* 0x0000009a55557220 */ /* 0x000fe20000410000 */
[----:B------:R-:W-:-:S02]  /*65d0*/  F2FP.BF16.F32.PACK_AB R50, R50, R55 ;  /* 0x000000373232723e */ /* 0x000fc400000010ff */
[C---:B------:R-:W-:Y:S01]  /*65e0*/  FFMA.FTZ R156, R83.reuse, R154, -R156 ;  /* 0x0000009a539c7223 */ /* 0x040fe2000001089c */
[----:B------:R-:W-:Y:S01]  /*65f0*/  FFMA.FTZ R85, R83, R152, R85 ;  /* 0x0000009853557223 */ /* 0x000fe20000010055 */
[----:B------:R-:W-:Y:S01]  /*6600*/  LOP3.LUT R83, R51, 0xffff0000, RZ, 0xc0, !PT ;  /* 0xffff000033537812 */ /* 0x000fe200078ec0ff */
[----:B------:R-:W-:Y:S01]  /*6610*/  IMAD.U32 R152, R48, 0x10000, RZ ;  /* 0x0001000030987824 */ /* 0x000fe200078e00ff */
[----:B------:R-:W-:-:S03]  /*6620*/  LOP3.LUT R51, R81, 0xffff0000, RZ, 0xc0, !PT ;  /* 0xffff000051337812 */ /* 0x000fc600078ec0ff */
[C---:B------:R-:W-:Y:S02]  /*6630*/  FMUL.FTZ R81, R84.reuse, R83 ;  /* 0x0000005354517220 */ /* 0x040fe40000410000 */
[-C--:B------:R-:W-:Y:S02]  /*6640*/  FMUL.FTZ R84, R84, R51.reuse ;  /* 0x0000003354547220 */ /* 0x080fe40000410000 */
[----:B------:R-:W-:Y:S01]  /*6650*/  FFMA.FTZ R51, R80, R51, -R81 ;  /* 0x0000003350337223 */ /* 0x000fe20000010851 */
[----:B------:R-:W-:Y:S02]  /*6660*/  IMAD.U32 R81, R82, 0x10000, RZ ;  /* 0x0001000052517824 */ /* 0x000fe400078e00ff */
[----:B------:R-:W-:Y:S01]  /*6670*/  FFMA.FTZ R80, R80, R83, R84 ;  /* 0x0000005350507223 */ /* 0x000fe20000010054 */
[C---:B------:R-:W-:Y:S01]  /*6680*/  IMAD.U32 R83, R86.reuse, 0x10000, RZ ;  /* 0x0001000056537824 */ /* 0x040fe200078e00ff */
[----:B------:R-:W-:Y:S01]  /*6690*/  LOP3.LUT R86, R86, 0xffff0000, RZ, 0xc0, !PT ;  /* 0xffff000056567812 */ /* 0x000fe200078ec0ff */
[C---:B------:R-:W-:Y:S01]  /*66a0*/  IMAD.U32 R84, R49.reuse, 0x10000, RZ ;  /* 0x0001000031547824 */ /* 0x040fe200078e00ff */
[----:B------:R-:W-:-:S02]  /*66b0*/  LOP3.LUT R49, R49, 0xffff0000, RZ, 0xc0, !PT ;  /* 0xffff000031317812 */ /* 0x000fc400078ec0ff */
[----:B------:R-:W-:Y:S01]  /*66c0*/  LOP3.LUT R82, R82, 0xffff0000, RZ, 0xc0, !PT ;  /* 0xffff000052527812 */ /* 0x000fe200078ec0ff */
[C---:B------:R-:W-:Y:S01]  /*66d0*/  FMUL.FTZ R154, R83.reuse, R84 ;  /* 0x00000054539a7220 */ /* 0x040fe20000410000 */
[----:B------:R-:W-:Y:S01]  /*66e0*/  FMUL.FTZ R83, R83, R152 ;  /* 0x0000009853537220 */ /* 0x000fe20000410000 */
[----:B------:R-:W-:Y:S01]  /*66f0*/  FMUL.FTZ R87, R86, R49 ;  /* 0x0000003156577220 */ /* 0x000fe20000410000 */
[----:B------:R-:W-:Y:S01]  /*6700*/  F2FP.BF16.F32.PACK_AB R156, R51, R156 ;  /* 0x0000009c339c723e */ /* 0x000fe200000010ff */
[C---:B------:R-:W-:Y:S01]  /*6710*/  FFMA.FTZ R154, R81.reuse, R152, -R154 ;  /* 0x00000098519a7223 */ /* 0x040fe2000001089a */
[----:B------:R-:W-:Y:S01]  /*6720*/  FFMA.FTZ R83, R81, R84, R83 ;  /* 0x0000005451537223 */ /* 0x000fe20000010053 */
[----:B------:R-:W-:Y:S02]  /*6730*/  LOP3.LUT R81, R48, 0xffff0000, RZ, 0xc0, !PT ;  /* 0xffff000030517812 */ /* 0x000fe400078ec0ff */
[----:B------:R-:W-:Y:S01]  /*6740*/  F2FP.BF16.F32.PACK_AB R84, R80, R85 ;  /* 0x000000555054723e */ /* 0x000fe200000010ff */
[----:B------:R-:W-:-:S02]  /*6750*/  IMAD.MOV.U32 R80, RZ, RZ, R156 ;  /* 0x000000ffff507224 */ /* 0x000fc400078e009c */
[-C--:B------:R-:W-:Y:S01]  /*6760*/  FMUL.FTZ R86, R86, R81.reuse ;  /* 0x0000005156567220 */ /* 0x080fe20000410000 */
[----:B------:R-:W-:Y:S01]  /*6770*/  FFMA.FTZ R87, R82, R81, -R87 ;  /* 0x0000005152577223 */ /* 0x000fe20000010857 */
[----:B------:R-:W-:Y:S01]  /*6780*/  F2FP.BF16.F32.PACK_AB R81, R54, R151 ;  /* 0x000000973651723e */ /* 0x000fe200000010ff */
[----:B------:R-:W-:Y:S02]  /*6790*/  IMAD.MOV.U32 R85, RZ, RZ, R52 ;  /* 0x000000ffff557224 */ /* 0x000fe400078e0034 */
[----:B------:R-:W-:Y:S01]  /*67a0*/  FFMA.FTZ R86, R82, R49, R86 ;  /* 0x0000003152567223 */ /* 0x000fe20000010056 */
[----:B------:R-:W-:Y:S01]  /*67b0*/  F2FP.BF16.F32.PACK_AB R82, R87, R154 ;  /* 0x0000009a5752723e */ /* 0x000fe200000010ff */
[----:B------:R-:W-:-:S03]  /*67c0*/  IMAD.MOV.U32 R87, RZ, RZ, R50 ;  /* 0x000000ffff577224 */ /* 0x000fc600078e0032 */
[----:B------:R-:W-:Y:S01]  /*67d0*/  F2FP.BF16.F32.PACK_AB R86, R86, R83 ;  /* 0x000000535656723e */ /* 0x000fe200000010ff */
[----:B------:R-:W-:-:S07]  /*67e0*/  IMAD.MOV.U32 R83, RZ, RZ, R53 ;  /* 0x000000ffff537224 */ /* 0x000fce00078e0035 */
.L_x_8864:
[----:B------:R-:W-:Y:S05]  /*67f0*/  BSYNC B2 ;  /* 0x0000000000027941 */ /* 0x000fea0003800000 */
.L_x_8863:
        /* <DEDUP_REMOVED lines=11> */
.L_x_8862:
[----:B------:R-:W-:Y:S05]  /*68b0*/  BSYNC B1 ;  /* 0x0000000000017941 */ /* 0x000fea0003800000 */
.L_x_8861:
[----:B------:R-:W-:Y:S01]  /*68c0*/  ISETP.GE.OR P4, PT, R214, R113, P2 ;  /* 0x00000071d600720c */ /* 0x000fe20001786670 */
[----:B------:R-:W-:-:S12]  /*68d0*/  BSSY B1, `(.L_x_8865) ;  /* 0x0000087000017945 */ /* 0x000fd80003800000 */
[----:B------:R-:W-:Y:S05]  /*68e0*/  @P4 BRA `(.L_x_8866) ;  /* 0x0000000800144947 */ /* 0x000fea0003800000 */
[----:B-1----:R-:W3:Y:S01]  /*68f0*/  LDL R48, [R1+0x10] ;  /* 0x0000100001307983 */ /* 0x002ee20000100800 */
[----:B--2---:R-:W-:Y:S01]  /*6900*/  IMAD.WIDE.U32 R80, R214, R120, R118 ;  /* 0x00000078d6507225 */ /* 0x004fe200078e0076 */
[----:B------:R-:W-:Y:S01]  /*6910*/  SHF.R.U32.HI R51, RZ, 0x3, R196 ;  /* 0x00000003ff337819 */ /* 0x000fe200000116c4 */
[----:B------:R-:W-:Y:S01]  /*6920*/  BSSY B2, `(.L_x_8867) ;  /* 0x0000076000027945 */ /* 0x000fe20003800000 */
        /* <DEDUP_REMOVED lines=27> */
[----:B------:R-:W-:Y:S01]  /*6ae0*/  SHF.R.U32.HI R123, RZ, 0x10, R57 ;  /* 0x00000010ff7b7819 */ /* 0x000fe20000011639 */
[----:B-1----:R-:W-:Y:S01]  /*6af0*/  IMAD.U32 R86, R49, 0x10000, RZ ;  /* 0x0001000031567824 */ /* 0x002fe200078e00ff */
        /* <DEDUP_REMOVED lines=8> */
[----:B------:R-:W-:Y:S01]  /*6b80*/  LOP3.LUT R49, R49, 0xffff0000, RZ, 0xc0, !PT ;  /* 0xffff000031317812 */ /* 0x000fe200078ec0ff */
[-C--:B------:R-:W-:Y:S01]  /*6b90*/  FMUL.FTZ R146, R122, R123.reuse ;  /* 0x0000007b7a927220 */ /* 0x080fe20000410000 */
[----:B------:R-:W-:Y:S01]  /*6ba0*/  SHF.R.U64 R60, R60, 0x10, R61 ;  /* 0x000000103c3c7819 */ /* 0x000fe2000000123d */
[C---:B------:R-:W-:Y:S01]  /*6bb0*/  FFMA.FTZ R122, R86.reuse, R123, -R145 ;  /* 0x0000007b567a7223 */ /* 0x040fe20000010891 */
[----:B------:R-:W-:Y:S01]  /*6bc0*/  SHF.R.U32.HI R123, RZ, 0x10, R59 ;  /* 0x00000010ff7b7819 */ /* 0x000fe2000001163b */
[----:B------:R-:W-:Y:S01]  /*6bd0*/  FFMA.FTZ R86, R86, R87, R146 ;  /* 0x0000005756567223 */ /* 0x000fe20000010092 */
[C---:B------:R-:W-:Y:S01]  /*6be0*/  FMUL.FTZ R146, R53.reuse, R168 ;  /* 0x000000a835927220 */ /* 0x040fe20000410000 */
[----:B------:R-:W-:Y:S01]  /*6bf0*/  FMUL.FTZ R87, R53, R164 ;  /* 0x000000a435577220 */ /* 0x000fe20000410000 */
[----:B------:R-:W-:Y:S01]  /*6c00*/  PRMT R162, R162, 0x5410, R123 ;  /* 0x00005410a2a27816 */ /* 0x000fe2000000007b */
[----:B------:R-:W-:-:S02]  /*6c10*/  IMAD.U32 R123, R55, 0x10000, RZ ;  /* 0x00010000377b7824 */ /* 0x000fc400078e00ff */
[C---:B------:R-:W-:Y:S01]  /*6c20*/  FFMA.FTZ R53, R49.reuse, R164, -R146 ;  /* 0x000000a431357223 */ /* 0x040fe20000010892 */
[----:B------:R-:W-:Y:S01]  /*6c30*/  FFMA.FTZ R49, R49, R168, R87 ;  /* 0x000000a831317223 */ /* 0x000fe20000010057 */
[----:B------:R-:W-:Y:S01]  /*6c40*/  SHF.R.U32.HI R87, RZ, 0x10, R63 ;  /* 0x00000010ff577819 */ /* 0x000fe2000001163f */
[C---:B------:R-:W-:Y:S01]  /*6c50*/  IMAD.U32 R148, R162.reuse, 0x10000, RZ ;  /* 0x00010000a2947824 */ /* 0x040fe200078e00ff */
[----:B------:R-:W-:Y:S02]  /*6c60*/  LOP3.LUT R61, R162, 0xffff0000, RZ, 0xc0, !PT ;  /* 0xffff0000a23d7812 */ /* 0x000fe400078ec0ff */
[----:B------:R-:W-:Y:S01]  /*6c70*/  PRMT R166, R166, 0x5410, R87 ;  /* 0x00005410a6a67816 */ /* 0x000fe20000000057 */
[----:B------:R-:W-:Y:S01]  /*6c80*/  IMAD.U32 R87, R51, 0x10000, RZ ;  /* 0x0001000033577824 */ /* 0x000fe200078e00ff */
[----:B------:R-:W-:Y:S02]  /*6c90*/  PRMT R167, R167, 0x5410, R60 ;  /* 0x00005410a7a77816 */ /* 0x000fe4000000003c */
[----:B------:R-:W-:Y:S01]  /*6ca0*/  SHF.R.U64 R62, R62, 0x10, R63 ;  /* 0x000000103e3e7819 */ /* 0x000fe2000000123f */
[----:B------:R-:W-:Y:S01]  /*6cb0*/  IMAD.U32 R146, R166, 0x10000, RZ ;  /* 0x00010000a6927824 */ /* 0x000fe200078e00ff */
[----:B------:R-:W-:Y:S01]  /*6cc0*/  SHF.R.U64 R58, R58, 0x10, R59 ;  /* 0x000000103a3a7819 */ /* 0x000fe2000000123b */
[C---:B------:R-:W-:Y:S01]  /*6cd0*/  IMAD.U32 R60, R167.reuse, 0x10000, RZ ;  /* 0x00010000a73c7824 */ /* 0x040fe200078e00ff */
[----:B------:R-:W-:Y:S01]  /*6ce0*/  LOP3.LUT R167, R167, 0xffff0000, RZ, 0xc0, !PT ;  /* 0xffff0000a7a77812 */ /* 0x000fe200078ec0ff */
[C---:B------:R-:W-:Y:S01]  /*6cf0*/  FMUL.FTZ R150, R123.reuse, R146 ;  /* 0x000000927b967220 */ /* 0x040fe20000410000 */
[----:B------:R-:W-:Y:S01]  /*6d00*/  FMUL.FTZ R123, R123, R148 ;  /* 0x000000947b7b7220 */ /* 0x000fe20000410000 */
[----:B------:R-:W-:-:S02]  /*6d10*/  PRMT R165, R165, 0x5410, R62 ;  /* 0x00005410a5a57816 */ /* 0x000fc4000000003e */
[C---:B------:R-:W-:Y:S01]  /*6d20*/  FFMA.FTZ R150, R87.reuse, R148, -R150 ;  /* 0x0000009457967223 */ /* 0x040fe20000010896 */
[----:B------:R-:W-:Y:S01]  /*6d30*/  FFMA.FTZ R123, R87, R146, R123 ;  /* 0x00000092577b7223 */ /* 0x000fe2000001007b */
[----:B------:R-:W-:Y:S02]  /*6d40*/  SHF.R.U64 R146, R56, 0x10, R57 ;  /* 0x0000001038927819 */ /* 0x000fe40000001239 */
[----:B------:R-:W-:Y:S02]  /*6d50*/  LOP3.LUT R57, R166, 0xffff0000, RZ, 0xc0, !PT ;  /* 0xffff0000a6397812 */ /* 0x000fe400078ec0ff */
[----:B------:R-:W-:Y:S01]  /*6d60*/  LOP3.LUT R148, R55, 0xffff0000, RZ, 0xc0, !PT ;  /* 0xffff000037947812 */ /* 0x000fe200078ec0ff */
[----:B------:R-:W-:Y:S01]  /*6d70*/  IMAD.U32 R55, R48, 0x10000, RZ ;  /* 0x0001000030377824 */ /* 0x000fe200078e00ff */
[----:B------:R-:W-:Y:S02]  /*6d80*/  LOP3.LUT R56, R51, 0xffff0000, RZ, 0xc0, !PT ;  /* 0xffff000033387812 */ /* 0x000fe400078ec0ff */
[----:B------:R-:W-:Y:S01]  /*6d90*/  PRMT R163, R163, 0x5410, R146 ;  /* 0x00005410a3a37816 */ /* 0x000fe20000000092 */
[C---:B------:R-:W-:Y:S01]  /*6da0*/  FMUL.FTZ R51, R148.reuse, R57 ;  /* 0x0000003994337220 */ /* 0x040fe20000410000 */
[----:B------:R-:W-:Y:S01]  /*6db0*/  FMUL.FTZ R148, R148, R61 ;  /* 0x0000003d94947220 */ /* 0x000fe20000410000 */
[----:B------:R-:W-:-:S02]  /*6dc0*/  PRMT R161, R161, 0x5410, R58 ;  /* 0x00005410a1a17816 */ /* 0x000fc4000000003a */
[C---:B------:R-:W-:Y:S01]  /*6dd0*/  FFMA.FTZ R51, R56.reuse, R61, -R51 ;  /* 0x0000003d38337223 */ /* 0x040fe20000010833 */
[----:B------:R-:W-:Y:S01]  /*6de0*/  FFMA.FTZ R56, R56, R57, R148 ;  /* 0x0000003938387223 */ /* 0x000fe20000010094 */
[----:B------:R-:W-:Y:S01]  /*6df0*/  IMAD.U32 R57, R52, 0x10000, RZ ;  /* 0x0001000034397824 */ /* 0x000fe200078e00ff */
[----:B------:R-:W-:Y:S01]  /*6e00*/  LOP3.LUT R59, R48, 0xffff0000, RZ, 0xc0, !PT ;  /* 0xffff0000303b7812 */ /* 0x000fe200078ec0ff */
[C---:B------:R-:W-:Y:S01]  /*6e10*/  IMAD.U32 R146, R163.reuse, 0x10000, RZ ;  /* 0x00010000a3927824 */ /* 0x040fe200078e00ff */
[----:B------:R-:W-:Y:S01]  /*6e20*/  LOP3.LUT R163, R163, 0xffff0000, RZ, 0xc0, !PT ;  /* 0xffff0000a3a37812 */ /* 0x000fe200078ec0ff */
[C---:B------:R-:W-:Y:S01]  /*6e30*/  FMUL.FTZ R148, R57.reuse, R60 ;  /* 0x0000003c39947220 */ /* 0x040fe20000410000 */
[C---:B------:R-:W-:Y:S02]  /*6e40*/  IMAD.U32 R48, R50.reuse, 0x10000, RZ ;  /* 0x0001000032307824 */ /* 0x040fe400078e00ff */
[-C--:B------:R-:W-:Y:S01]  /*6e50*/  FMUL.FTZ R61, R57, R146.reuse ;  /* 0x00000092393d7220 */ /* 0x080fe20000410000 */
[----:B------:R-:W-:Y:S01]  /*6e60*/  LOP3.LUT R50, R50, 0xffff0000, RZ, 0xc0, !PT ;  /* 0xffff000032327812 */ /* 0x000fe200078ec0ff */
[----:B------:R-:W-:Y:S01]  /*6e70*/  FFMA.FTZ R57, R55, R146, -R148 ;  /* 0x0000009237397223 */ /* 0x000fe20000010894 */
[----:B------:R-:W-:Y:S01]  /*6e80*/  F2FP.BF16.F32.PACK_AB R53, R53, R122 ;  /* 0x0000007a3535723e */ /* 0x000fe200000010ff */
[----:B------:R-:W-:Y:S01]  /*6e90*/  FFMA.FTZ R55, R55, R60, R61 ;  /* 0x0000003c37377223 */ /* 0x000fe2000001003d */
        /* <DEDUP_REMOVED lines=8> */
[----:B------:R-:W-:Y:S01]  /*6f20*/  F2FP.BF16.F32.PACK_AB R86, R49, R86 ;  /* 0x000000563156723e */ /* 0x000fe200000010ff */
[C---:B------:R-:W-:Y:S01]  /*6f30*/  FFMA.FTZ R58, R59.reuse, R163, -R58 ;  /* 0x000000a33b3a7223 */ /* 0x040fe2000001083a */
[----:B------:R-:W-:Y:S01]  /*6f40*/  FFMA.FTZ R60, R59, R167, R60 ;  /* 0x000000a73b3c7223 */ /* 0x000fe2000001003c */
[C---:B------:R-:W-:Y:S01]  /*6f50*/  IMAD.U32 R59, R161.reuse, 0x10000, RZ ;  /* 0x00010000a13b7824 */ /* 0x040fe200078e00ff */
[----:B------:R-:W-:Y:S01]  /*6f60*/  LOP3.LUT R161, R161, 0xffff0000, RZ, 0xc0, !PT ;  /* 0xffff0000a1a17812 */ /* 0x000fe200078ec0ff */
[----:B------:R-:W-:Y:S01]  /*6f70*/  IMAD.MOV.U32 R49, RZ, RZ, R53 ;  /* 0x000000ffff317224 */ /* 0x000fe200078e0035 */
[----:B------:R-:W-:Y:S01]  /*6f80*/  F2FP.BF16.F32.PACK_AB R56, R56, R123 ;  /* 0x0000007b3838723e */ /* 0x000fe200000010ff */
[-C--:B------:R-:W-:Y:S01]  /*6f90*/  FMUL.FTZ R62, R52, R59.reuse ;  /* 0x0000003b343e7220 */ /* 0x080fe20000410000 */
[----:B------:R-:W-:Y:S01]  /*6fa0*/  FFMA.FTZ R52, R48, R59, -R63 ;  /* 0x0000003b30347223 */ /* 0x000fe2000001083f */
[C---:B------:R-:W-:Y:S01]  /*6fb0*/  FMUL.FTZ R59, R54.reuse, R165 ;  /* 0x000000a5363b7220 */ /* 0x040fe20000410000 */
[----:B------:R-:W-:Y:S01]  /*6fc0*/  FMUL.FTZ R54, R54, R161 ;  /* 0x000000a136367220 */ /* 0x000fe20000410000 */
[----:B------:R-:W-:Y:S01]  /*6fd0*/  F2FP.BF16.F32.PACK_AB R55, R60, R55 ;  /* 0x000000373c37723e */ /* 0x000fe200000010ff */
[----:B------:R-:W-:Y:S01]  /*6fe0*/  FFMA.FTZ R62, R48, R61, R62 ;  /* 0x0000003d303e7223 */ /* 0x000fe2000001003e */
        /* <DEDUP_REMOVED lines=8> */
[----:B------:R-:W-:-:S07]  /*7070*/  IMAD.MOV.U32 R55, RZ, RZ, R56 ;  /* 0x000000ffff377224 */ /* 0x000fce00078e0038 */
.L_x_8868:
[----:B------:R-:W-:Y:S05]  /*7080*/  BSYNC B2 ;  /* 0x0000000000027941 */ /* 0x000fea0003800000 */
.L_x_8867:
        /* <DEDUP_REMOVED lines=11> */
.L_x_8866:
[----:B------:R-:W-:Y:S05]  /*7140*/  BSYNC B1 ;  /* 0x0000000000017941 */ /* 0x000fea0003800000 */
.L_x_8865:
[----:B------:R-:W-:Y:S01]  /*7150*/  ISETP.GE.OR P4, PT, R213, R113, P2 ;  /* 0x00000071d500720c */ /* 0x000fe20001786670 */
[----:B------:R-:W-:-:S12]  /*7160*/  BSSY B1, `(.L_x_8869) ;  /* 0x0000089000017945 */ /* 0x000fd80003800000 */
[----:B------:R-:W-:Y:S05]  /*7170*/  @P4 BRA `(.L_x_8870) ;  /* 0x00000008001c4947 */ /* 0x000fea0003800000 */
[----:B-1-3--:R-:W3:Y:S01]  /*7180*/  LDL R48, [R1+0x10] ;  /* 0x0000100001307983 */ /* 0x00aee20000100800 */
        /* <DEDUP_REMOVED lines=31> */
[----:B------:R-:W-:Y:S01]  /*7380*/  IMAD.U32 R82, R55, 0x10000, RZ ;  /* 0x0001000037527824 */ /* 0x000fe200078e00ff */
[----:B------:R-:W-:Y:S02]  /*7390*/  SHF.R.U64 R80, R66, 0x10, R67 ;  /* 0x0000001042507819 */ /* 0x000fe40000001243 */
[----:B------:R-:W-:Y:S02]  /*73a0*/  PRMT R144, R144, 0x5410, R85 ;  /* 0x0000541090907816 */ /* 0x000fe40000000055 */
[----:B------:R-:W-:Y:S01]  /*73b0*/  SHF.R.U64 R62, R64, 0x10, R65 ;  /* 0x00000010403e7819 */ /* 0x000fe20000001241 */
[----:B-1----:R-:W-:Y:S01]  /*73c0*/  IMAD.U32 R64, R50, 0x10000, RZ ;  /* 0x0001000032407824 */ /* 0x002fe200078e00ff */
[----:B------:R-:W-:-:S02]  /*73d0*/  PRMT R155, R155, 0x5410, R84 ;  /* 0x000054109b9b7816 */ /* 0x000fc40000000054 */
[----:B------:R-:W-:Y:S01]  /*73e0*/  SHF.R.U64 R66, R68, 0x10, R69 ;  /* 0x0000001044427819 */ /* 0x000fe20000001245 */
[----:B------:R-:W-:Y:S01]  /*73f0*/  IMAD.U32 R68, R51, 0x10000, RZ ;  /* 0x0001000033447824 */ /* 0x000fe200078e00ff */
[----:B------:R-:W-:Y:S01]  /*7400*/  PRMT R153, R153, 0x5410, R80 ;  /* 0x0000541099997816 */ /* 0x000fe20000000050 */
[----:B------:R-:W-:Y:S01]  /*7410*/  IMAD.U32 R80, R144, 0x10000, RZ ;  /* 0x0001000090507824 */ /* 0x000fe200078e00ff */
[----:B------:R-:W-:Y:S02]  /*7420*/  SHF.R.U64 R70, R70, 0x10, R71 ;  /* 0x0000001046467819 */ /* 0x000fe40000001247 */
[----:B------:R-:W-:Y:S01]  /*7430*/  PRMT R157, R157, 0x5410, R62 ;  /* 0x000054109d9d7816 */ /* 0x000fe2000000003e */
[----:B------:R-:W-:Y:S01]  /*7440*/  IMAD.U32 R62, R155, 0x10000, RZ ;  /* 0x000100009b3e7824 */ /* 0x000fe200078e00ff */
[----:B------:R-:W-:Y:S01]  /*7450*/  SHF.R.U32.HI R81, RZ, 0x10, R67 ;  /* 0x00000010ff517819 */ /* 0x000fe20000011643 */
[----:B------:R-:W-:Y:S01]  /*7460*/  IMAD.U32 R67, R49, 0x10000, RZ ;  /* 0x0001000031437824 */ /* 0x000fe200078e00ff */
[----:B------:R-:W-:Y:S01]  /*7470*/  PRMT R143, R143, 0x5410, R66 ;  /* 0x000054108f8f7816 */ /* 0x000fe20000000042 */
[----:B------:R-:W-:Y:S01]  /*7480*/  FMUL.FTZ R66, R83, R80 ;  /* 0x0000005053427220 */ /* 0x000fe20000410000 */
[----:B------:R-:W-:-:S02]  /*7490*/  SHF.R.U32.HI R71, RZ, 0x10, R71 ;  /* 0x00000010ff477819 */ /* 0x000fc40000011647 */
[----:B------:R-:W-:Y:S01]  /*74a0*/  PRMT R141, R141, 0x5410, R70 ;  /* 0x000054108d8d7816 */ /* 0x000fe20000000046 */
[-C--:B------:R-:W-:Y:S01]  /*74b0*/  FMUL.FTZ R70, R83, R62.reuse ;  /* 0x0000003e53467220 */ /* 0x080fe20000410000 */
[----:B------:R-:W-:Y:S01]  /*74c0*/  LOP3.LUT R69, R53, 0xffff0000, RZ, 0xc0, !PT ;  /* 0xffff000035457812 */ /* 0x000fe200078ec0ff */
[C---:B------:R-:W-:Y:S01]  /*74d0*/  FFMA.FTZ R62, R67.reuse, R62, -R66 ;  /* 0x0000003e433e7223 */ /* 0x040fe20000010842 */
[----:B------:R-:W-:Y:S01]  /*74e0*/  PRMT R142, R142, 0x5410, R71 ;  /* 0x000054108e8e7816 */ /* 0x000fe20000000047 */
[----:B------:R-:W-:Y:S01]  /*74f0*/  FFMA.FTZ R67, R67, R80, R70 ;  /* 0x0000005043437223 */ /* 0x000fe20000010046 */
[----:B------:R-:W-:Y:S01]  /*7500*/  LOP3.LUT R144, R144, 0xffff0000, RZ, 0xc0, !PT ;  /* 0xffff000090907812 */ /* 0x000fe200078ec0ff */
[----:B------:R-:W-:Y:S01]  /*7510*/  IMAD.U32 R53, R52, 0x10000, RZ ;  /* 0x0001000034357824 */ /* 0x000fe200078e00ff */
[----:B------:R-:W-:Y:S01]  /*7520*/  PRMT R140, R140, 0x5410, R81 ;  /* 0x000054108c8c7816 */ /* 0x000fe20000000051 */
[----:B------:R-:W-:Y:S01]  /*7530*/  IMAD.U32 R81, R142, 0x10000, RZ ;  /* 0x000100008e517824 */ /* 0x000fe200078e00ff */
[----:B------:R-:W-:Y:S01]  /*7540*/  LOP3.LUT R66, R155, 0xffff0000, RZ, 0xc0, !PT ;  /* 0xffff00009b427812 */ /* 0x000fe200078ec0ff */
[----:B------:R-:W-:Y:S01]  /*7550*/  FMUL.FTZ R84, R69, R144 ;  /* 0x0000009045547220 */ /* 0x000fe20000410000 */
[----:B------:R-:W-:Y:S01]  /*7560*/  LOP3.LUT R63, R49, 0xffff0000, RZ, 0xc0, !PT ;  /* 0xffff0000313f7812 */ /* 0x000fe200078ec0ff */
[----:B------:R-:W-:-:S02]  /*7570*/  IMAD.U32 R71, R140, 0x10000, RZ ;  /* 0x000100008c477824 */ /* 0x000fc400078e00ff */
[C---:B------:R-:W-:Y:S01]  /*7580*/  FMUL.FTZ R83, R82.reuse, R81 ;  /* 0x0000005152537220 */ /* 0x040fe20000410000 */
[-C--:B------:R-:W-:Y:S01]  /*7590*/  FMUL.FTZ R70, R69, R66.reuse ;  /* 0x0000004245467220 */ /* 0x080fe20000410000 */
[----:B------:R-:W-:Y:S01]  /*75a0*/  LOP3.LUT R55, R55, 0xffff0000, RZ, 0xc0, !PT ;  /* 0xffff000037377812 */ /* 0x000fe200078ec0ff */
[C---:B------:R-:W-:Y:S01]  /*75b0*/  FFMA.FTZ R69, R63.reuse, R66, -R84 ;  /* 0x000000423f457223 */ /* 0x040fe20000010854 */
[-C--:B------:R-:W-:Y:S01]  /*75c0*/  FMUL.FTZ R82, R82, R71.reuse ;  /* 0x0000004752527220 */ /* 0x080fe20000410000 */
[----:B------:R-:W-:Y:S01]  /*75d0*/  FFMA.FTZ R66, R63, R144, R70 ;  /* 0x000000903f427223 */ /* 0x000fe20000010046 */
[----:B------:R-:W-:Y:S01]  /*75e0*/  LOP3.LUT R142, R142, 0xffff0000, RZ, 0xc0, !PT ;  /* 0xffff00008e8e7812 */ /* 0x000fe200078ec0ff */
[----:B------:R-:W-:Y:S01]  /*75f0*/  FFMA.FTZ R63, R68, R71, -R83 ;  /* 0x00000047443f7223 */ /* 0x000fe20000010853 */
[----:B------:R-:W-:Y:S01]  /*7600*/  LOP3.LUT R70, R140, 0xffff0000, RZ, 0xc0, !PT ;  /* 0xffff00008c467812 */ /* 0x000fe200078ec0ff */
[----:B------:R-:W-:Y:S01]  /*7610*/  FFMA.FTZ R68, R68, R81, R82 ;  /* 0x0000005144447223 */ /* 0x000fe20000010052 */
[----:B------:R-:W-:Y:S01]  /*7620*/  LOP3.LUT R51, R51, 0xffff0000, RZ, 0xc0, !PT ;  /* 0xffff000033337812 */ /* 0x000fe200078ec0ff */
[----:B------:R-:W-:Y:S01]  /*7630*/  IMAD.U32 R82, R143, 0x10000, RZ ;  /* 0x000100008f527824 */ /* 0x000fe200078e00ff */
[----:B------:R-:W-:Y:S01]  /*7640*/  LOP3.LUT R52, R52, 0xffff0000, RZ, 0xc0, !PT ;  /* 0xffff000034347812 */ /* 0x000fe200078ec0ff */
[C---:B------:R-:W-:Y:S01]  /*7650*/  FMUL.FTZ R84, R55.reuse, R142 ;  /* 0x0000008e37547220 */ /* 0x040fe20000410000 */
        /* <DEDUP_REMOVED lines=10> */
[----:B------:R-:W-:Y:S01]  /*7700*/  FMUL.FTZ R53, R53, R80 ;  /* 0x0000005035357220 */ /* 0x000fe20000410000 */
[-C--:B------:R-:W-:Y:S01]  /*7710*/  FMUL.FTZ R55, R52, R157.reuse ;  /* 0x0000009d34377220 */ /* 0x080fe20000410000 */
[----:B------:R-:W-:Y:S01]  /*7720*/  LOP3.LUT R65, R50, 0xffff0000, RZ, 0xc0, !PT ;  /* 0xffff000032417812 */ /* 0x000fe200078ec0ff */
[----:B------:R-:W-:Y:S01]  /*7730*/  FFMA.FTZ R157, R48, R157, -R51 ;  /* 0x0000009d309d7223 */ /* 0x000fe20000010833 */
[----:B------:R-:W-:-:S02]  /*7740*/  IMAD.U32 R50, R54, 0x10000, RZ ;  /* 0x0001000036327824 */ /* 0x000fc400078e00ff */
[C---:B------:R-:W-:Y:S01]  /*7750*/  FFMA.FTZ R84, R49.reuse, R80, -R84 ;  /* 0x0000005031547223 */ /* 0x040fe20000010854 */
[----:B------:R-:W-:Y:S01]  /*7760*/  FFMA.FTZ R53, R49, R82, R53 ;  /* 0x0000005231357223 */ /* 0x000fe20000010035 */
        /* <DEDUP_REMOVED lines=28> */
.L_x_8872:
[----:B------:R-:W-:Y:S05]  /*7930*/  BSYNC B2 ;  /* 0x0000000000027941 */ /* 0x000fea0003800000 */
.L_x_8871:
        /* <DEDUP_REMOVED lines=11> */
.L_x_8870:
[----:B------:R-:W-:Y:S05]  /*79f0*/  BSYNC B1 ;  /* 0x0000000000017941 */ /* 0x000fea0003800000 */
.L_x_8869:
        /* <DEDUP_REMOVED lines=15> */
[----:B------:R-:W-:Y:S02]  /*7af0*/  LEA.HI.X R59, R48, R57, R49, 0x1, P4 ;  /* 0x00000039303b7211 */ /* 0x000fe400020f0c31 */
[----:B------:R-:W-:-:S04]  /*7b00*/  SHF.R.S32.HI R48, RZ, 0x1f, R131 ;  /* 0x0000001fff307819 */ /* 0x000fc80000011483 */
        /* <DEDUP_REMOVED lines=17> */
[--C-:B------:R-:W-:Y:S01]  /*7c20*/  SHF.R.U64 R81, R74, 0x10, R75.reuse ;  /* 0x000000104a517819 */ /* 0x100fe2000000124b */
[----:B--2---:R-:W-:Y:S01]  /*7c30*/  IMAD.U32 R68, R53, 0x10000, RZ ;  /* 0x0001000035447824 */ /* 0x004fe200078e00ff */
[----:B------:R-:W-:Y:S01]  /*7c40*/  SHF.R.U32.HI R74, RZ, 0x10, R75 ;  /* 0x00000010ff4a7819 */ /* 0x000fe2000001164b */
[----:B------:R-:W-:Y:S01]  /*7c50*/  IMAD.U32 R70, R55, 0x10000, RZ ;  /* 0x0001000037467824 */ /* 0x000fe200078e00ff */
[----:B------:R-:W-:Y:S01]  /*7c60*/  SHF.R.U64 R83, R72, 0x10, R73 ;  /* 0x0000001048537819 */ /* 0x000fe20000001249 */
[----:B-1----:R-:W-:Y:S01]  /*7c70*/  IMAD.U32 R65, R49, 0x10000, RZ ;  /* 0x0001000031417824 */ /* 0x002fe200078e00ff */
[----:B------:R-:W-:Y:S01]  /*7c80*/  SHF.R.U64 R75, R76, 0x10, R77 ;  /* 0x000000104c4b7819 */ /* 0x000fe2000000124d */
[----:B------:R-:W-:Y:S01]  /*7c90*/  IMAD.U32 R67, R51, 0x10000, RZ ;  /* 0x0001000033437824 */ /* 0x000fe200078e00ff */
[----:B------:R-:W-:Y:S01]  /*7ca0*/  SHF.R.U32.HI R72, RZ, 0x10, R73 ;  /* 0x00000010ff487819 */ /* 0x000fe20000011649 */
[----:B------:R-:W-:Y:S01]  /*7cb0*/  IMAD.U32 R63, R52, 0x10000, RZ ;  /* 0x00010000343f7824 */ /* 0x000fe200078e00ff */
[----:B------:R-:W-:Y:S01]  /*7cc0*/  SHF.R.U32.HI R76, RZ, 0x10, R77 ;  /* 0x00000010ff4c7819 */ /* 0x000fe2000001164d */
[----:B------:R-:W-:Y:S01]  /*7cd0*/  IMAD.U32 R62, R48, 0x10000, RZ ;  /* 0x00010000303e7824 */ /* 0x000fe200078e00ff */
[----:B------:R-:W-:-:S02]  /*7ce0*/  PRMT R133, R133, 0x5410, R72 ;  /* 0x0000541085857816 */ /* 0x000fc40000000048 */
[----:B------:R-:W-:Y:S02]  /*7cf0*/  PRMT R139, R139, 0x5410, R76 ;  /* 0x000054108b8b7816 */ /* 0x000fe4000000004c */
[--C-:B------:R-:W-:Y:S02]  /*7d00*/  SHF.R.U64 R73, R78, 0x10, R79.reuse ;  /* 0x000000104e497819 */ /* 0x100fe4000000124f */
[----:B------:R-:W-:Y:S01]  /*7d10*/  LOP3.LUT R69, R53, 0xffff0000, RZ, 0xc0, !PT ;  /* 0xffff000035457812 */ /* 0x000fe200078ec0ff */
[----:B------:R-:W-:Y:S01]  /*7d20*/  IMAD.U32 R53, R133, 0x10000, RZ ;  /* 0x0001000085357824 */ /* 0x000fe200078e00ff */
[----:B------:R-:W-:Y:S01]  /*7d30*/  LOP3.LUT R71, R55, 0xffff0000, RZ, 0xc0, !PT ;  /* 0xffff000037477812 */ /* 0x000fe200078ec0ff */
[----:B------:R-:W-:Y:S01]  /*7d40*/  IMAD.U32 R55, R139, 0x10000, RZ ;  /* 0x000100008b377824 */ /* 0x000fe200078e00ff */
[----:B------:R-:W-:Y:S02]  /*7d50*/  SHF.R.U32.HI R78, RZ, 0x10, R79 ;  /* 0x00000010ff4e7819 */ /* 0x000fe4000001164f */
[----:B------:R-:W-:Y:S01]  /*7d60*/  PRMT R135, R135, 0x5410, R74 ;  /* 0x0000541087877816 */ /* 0x000fe2000000004a */
[C---:B------:R-:W-:Y:S01]  /*7d70*/  FMUL.FTZ R72, R68.reuse, R55 ;  /* 0x0000003744487220 */ /* 0x040fe20000410000 */
[----:B------:R-:W-:Y:S01]  /*7d80*/  LOP3.LUT R139, R139, 0xffff0000, RZ, 0xc0, !PT ;  /* 0xffff00008b8b7812 */ /* 0x000fe200078ec0ff */
[-C--:B------:R-:W-:Y:S01]  /*7d90*/  FMUL.FTZ R74, R68, R53.reuse ;  /* 0x00000035444a7220 */ /* 0x080fe20000410000 */
[----:B------:R-:W-:Y:S01]  /*7da0*/  PRMT R137, R137, 0x5410, R78 ;  /* 0x0000541089897816 */ /* 0x000fe2000000004e */
[----:B------:R-:W-:Y:S01]  /*7db0*/  FFMA.FTZ R53, R65, R53, -R72 ;  /* 0x0000003541357223 */ /* 0x000fe20000010848 */
[----:B------:R-:W-:Y:S01]  /*7dc0*/  LOP3.LUT R66, R49, 0xffff0000, RZ, 0xc0, !PT ;  /* 0xffff000031427812 */ /* 0x000fe200078ec0ff */
[----:B------:R-:W-:Y:S01]  /*7dd0*/  FFMA.FTZ R55, R65, R55, R74 ;  /* 0x0000003741377223 */ /* 0x000fe2000001004a */
[----:B------:R-:W-:Y:S01]  /*7de0*/  PRMT R132, R132, 0x5410, R73 ;  /* 0x0000541084847816 */ /* 0x000fe20000000049 */
[----:B------:R-:W-:Y:S01]  /*7df0*/  FMUL.FTZ R73, R69, R139 ;  /* 0x0000008b45497220 */ /* 0x000fe20000410000 */
[----:B------:R-:W-:Y:S01]  /*7e00*/  LOP3.LUT R133, R133, 0xffff0000, RZ, 0xc0, !PT ;  /* 0xffff000085857812 */ /* 0x000fe200078ec0ff */
[C---:B------:R-:W-:Y:S01]  /*7e10*/  IMAD.U32 R68, R137.reuse, 0x10000, RZ ;  /* 0x0001000089447824 */ /* 0x040fe200078e00ff */
[----:B------:R-:W-:Y:S01]  /*7e20*/  LOP3.LUT R137, R137, 0xffff0000, RZ, 0xc0, !PT ;  /* 0xffff000089897812 */ /* 0x000fe200078ec0ff */
[----:B------:R-:W-:Y:S01]  /*7e30*/  IMAD.U32 R65, R135, 0x10000, RZ ;  /* 0x0001000087417824 */ /* 0x000fe200078e00ff */
[----:B------:R-:W-:Y:S01]  /*7e40*/  PRMT R138, R138, 0x5410, R75 ;  /* 0x000054108a8a7816 */ /* 0x000fe2000000004b */
[----:B------:R-:W-:Y:S01]  /*7e50*/  FFMA.FTZ R72, R66, R133, -R73 ;  /* 0x0000008542487223 */ /* 0x000fe20000010849 */
[CC--:B------:R-:W-:Y:S01]  /*7e60*/  FMUL.FTZ R74, R70.reuse, R68.reuse ;  /* 0x00000044464a7220 */ /* 0x0c0fe20000410000 */
[----:B------:R-:W-:Y:S01]  /*7e70*/  FMUL.FTZ R73, R70, R65 ;  /* 0x0000004146497220 */ /* 0x000fe20000410000 */
[----:B------:R-:W-:Y:S01]  /*7e80*/  FMUL.FTZ R69, R69, R133 ;  /* 0x0000008545457220 */ /* 0x000fe20000410000 */
[----:B------:R-:W-:Y:S01]  /*7e90*/  LOP3.LUT R135, R135, 0xffff0000, RZ, 0xc0, !PT ;  /* 0xffff000087877812 */ /* 0x000fe200078ec0ff */
[----:B------:R-:W-:Y:S01]  /*7ea0*/  FFMA.FTZ R74, R67, R65, -R74 ;  /* 0x00000041434a7223 */ /* 0x000fe2000001084a */
[----:B------:R-:W-:Y:S01]  /*7eb0*/  LOP3.LUT R64, R51, 0xffff0000, RZ, 0xc0, !PT ;  /* 0xffff000033407812 */ /* 0x000fe200078ec0ff */
[----:B------:R-:W-:Y:S01]  /*7ec0*/  FFMA.FTZ R68, R67, R68, R73 ;  /* 0x0000004443447223 */ /* 0x000fe20000010049 */
[----:B------:R-:W-:Y:S01]  /*7ed0*/  PRMT R134, R134, 0x5410, R83 ;  /* 0x0000541086867816 */ /* 0x000fe20000000053 */
        /* <DEDUP_REMOVED lines=12> */
[----:B------:R-:W-:Y:S01]  /*7fa0*/  PRMT R136, R136, 0x5410, R81 ;  /* 0x0000541088887816 */ /* 0x000fe20000000051 */
[----:B------:R-:W-:Y:S01]  /*7fb0*/  FFMA.FTZ R71, R62, R65, -R71 ;  /* 0x000000413e477223 */ /* 0x000fe20000010847 */
[----:B------:R-:W-:Y:S01]  /*7fc0*/  LOP3.LUT R48, R48, 0xffff0000, RZ, 0xc0, !PT ;  /* 0xffff000030307812 */ /* 0x000fe200078ec0ff */
[C---:B------:R-:W-:Y:S01]  /*7fd0*/  IMAD.U32 R49, R50.reuse, 0x10000, RZ ;  /* 0x0001000032317824 */ /* 0x040fe200078e00ff */
[----:B------:R-:W-:Y:S01]  /*7fe0*/  LOP3.LUT R51, R50, 0xffff0000, RZ, 0xc0, !PT ;  /* 0xffff000032337812 */ /* 0x000fe200078ec0ff */
[C---:B------:R-:W-:Y:S01]  /*7ff0*/  FMUL.FTZ R73, R52.reuse, R69 ;  /* 0x0000004534497220 */ /* 0x040fe20000410000 */
[----:B------:R-:W-:Y:S01]  /*8000*/  FMUL.FTZ R65, R52, R67 ;  /* 0x0000004334417220 */ /* 0x000fe20000410000 */
[C---:B------:R-:W-:Y:S01]  /*8010*/  IMAD.U32 R50, R54.reuse, 0x10000, RZ ;  /* 0x0001000036327824 */ /* 0x040fe200078e00ff */
[----:B------:R-:W-:Y:S01]  /*8020*/  LOP3.LUT R54, R54, 0xffff0000, RZ, 0xc0, !PT ;  /* 0xffff000036367812 */ /* 0x000fe200078ec0ff */
[----:B------:R-:W-:-:S02]  /*8030*/  IMAD.U32 R52, R136, 0x10000, RZ ;  /* 0x0001000088347824 */ /* 0x000fc400078e00ff */
[----:B------:R-:W-:Y:S01]  /*8040*/  FFMA.FTZ R63, R62, R66, R63 ;  /* 0x000000423e3f7223 */ /* 0x000fe2000001003f */
[----:B------:R-:W-:Y:S01]  /*8050*/  LOP3.LUT R136, R136, 0xffff0000, RZ, 0xc0, !PT ;  /* 0xffff000088887812 */ /* 0x000fe200078ec0ff */
[C---:B------:R-:W-:Y:S01]  /*8060*/  IMAD.U32 R62, R132.reuse, 0x10000, RZ ;  /* 0x00010000843e7824 */ /* 0x040fe200078e00ff */
[----:B------:R-:W-:Y:S01]  /*8070*/  LOP3.LUT R132, R132, 0xffff0000, RZ, 0xc0, !PT ;  /* 0xffff000084847812 */ /* 0x000fe200078ec0ff */
[C---:B------:R-:W-:Y:S01]  /*8080*/  FFMA.FTZ R64, R48.reuse, R67, -R73 ;  /* 0x0000004330407223 */ /* 0x040fe20000010849 */
        /* <DEDUP_REMOVED lines=9> */
[----:B------:R-:W-:-:S02]  /*8120*/  F2FP.BF16.F32.PACK_AB R53, R72, R53 ;  /* 0x000000354835723e */ /* 0x000fc400000010ff */
[----:B------:R-:W-:Y:S02]  /*8130*/  F2FP.BF16.F32.PACK_AB R52, R64, R71 ;  /* 0x000000474034723e */ /* 0x000fe400000010ff */
        /* <DEDUP_REMOVED lines=12> */
.L_x_8874:
[----:B------:R-:W-:Y:S05]  /*8200*/  BSYNC B1 ;  /* 0x0000000000017941 */ /* 0x000fea0003800000 */
.L_x_8873:
        /* <DEDUP_REMOVED lines=10> */
.L_x_8812:
[----:B------:R-:W-:-:S06]  /*82b0*/  UISETP.NE.AND UP0, UPT, UR45, 0x3, UPT ;  /* 0x000000032d00788c */ /* 0x000fcc000bf05270 */
[----:B------:R-:W-:-:S13]  /*82c0*/  PLOP3.LUT P0, PT, PT, PT, UP0, 0x80, 0x0 ;  /* 0x000000000000781c */ /* 0x000fda0003f0f008 */
[----:B------:R-:W-:Y:S05]  /*82d0*/  @!P0 BRA `(.L_x_8875) ;  /* 0x0000000000048947 */ /* 0x000fea0003800000 */
[----:B------:R-:W-:Y:S01]  /*82e0*/  BPT.TRAP 0x1 ;  /* 0x000000040000795c */ /* 0x000fe20000300000 */
.L_x_8875:
        /* <DEDUP_REMOVED lines=9> */
.L_x_9182:
[----:B------:R-:W-:Y:S05]  /*8380*/  BSYNC B1 ;  /* 0x0000000000017941 */ /* 0x000fea0003800000 */
.L_x_8876:
        /* <DEDUP_REMOVED lines=20> */
.L_x_8879:
[----:B------:R-:W-:Y:S05]  /*84d0*/  BSYNC B1 ;  /* 0x0000000000017941 */ /* 0x000fea0003800000 */
.L_x_8878:
        /* <DEDUP_REMOVED lines=19> */
.L_x_8881:
[----:B------:R-:W-:Y:S05]  /*8610*/  BSYNC B1 ;  /* 0x0000000000017941 */ /* 0x000fea0003800000 */
.L_x_8880:
        /* <DEDUP_REMOVED lines=19> */
.L_x_8883:
[----:B------:R-:W-:Y:S05]  /*8750*/  BSYNC B1 ;  /* 0x0000000000017941 */ /* 0x000fea0003800000 */
.L_x_8882:
        /* <DEDUP_REMOVED lines=21> */
.L_x_8849:
[----:B------:R-:W-:Y:S05]  /*88b0*/  BSYNC B0 ;  /* 0x0000000000007941 */ /* 0x000fea0003800000 */
.L_x_8811:
        /* <DEDUP_REMOVED lines=17> */
.L_x_8885:
[----:B------:R-:W-:Y:S05]  /*89d0*/  BSYNC B0 ;  /* 0x0000000000007941 */ /* 0x000fea0003800000 */
.L_x_8884:
[----:B------:R-:W2:Y:S01]  /*89e0*/  SYNCS.PHASECHK.TRANS64.TRYWAIT P0, [R110+URZ+0x288b0], R117 ;  /* 0x0288b0756e0075a7 */ /* 0x000ea2000800017f */
[----:B------:R-:W-:Y:S01]  /*89f0*/  ULDC UR41, c[0x0][0x2f4] ;  /* 0x0000bd0000297ab9 */ /* 0x000fe20000000800 */
[----:B------:R-:W-:Y:S01]  /*8a00*/  ULDC.64 UR36, c[0x0][0x328] ;  /* 0x0000ca0000247ab9 */ /* 0x000fe20000000a00 */
[----:B------:R-:W-:Y:S01]  /*8a10*/  ULDC.64 UR38, c[0x0][0x318] ;  /* 0x0000c60000267ab9 */ /* 0x000fe20000000a00 */
[----:B------:R-:W-:Y:S04]  /*8a20*/  BSSY B0, `(.L_x_8886) ;  /* 0x0000002000007945 */ /* 0x000fe80003800000 */
[----:B--2---:R-:W-:Y:S05]  /*8a30*/  @!P0 BRA `(.L_x_8887) ;  /* 0x0000019400548947 */ /* 0x004fea0003800000 */
.L_x_9183:
[----:B------:R-:W-:Y:S05]  /*8a40*/  BSYNC B0 ;  /* 0x0000000000007941 */ /* 0x000fea0003800000 */
.L_x_8886:
        /* <DEDUP_REMOVED lines=18> */
.L_x_8889:
[----:B------:R-:W-:Y:S05]  /*8b70*/  BSYNC B0 ;  /* 0x0000000000007941 */ /* 0x000fea0003800000 */
.L_x_8888:
        /* <DEDUP_REMOVED lines=19> */
.L_x_8891:
[----:B------:R-:W-:Y:S05]  /*8cb0*/  BSYNC B0 ;  /* 0x0000000000007941 */ /* 0x000fea0003800000 */
.L_x_8890:
        /* <DEDUP_REMOVED lines=19> */
.L_x_8893:
[----:B------:R-:W-:Y:S05]  /*8df0*/  BSYNC B0 ;  /* 0x0000000000007941 */ /* 0x000fea0003800000 */
.L_x_8892:
        /* <DEDUP_REMOVED lines=19> */
.L_x_8895:
[----:B------:R-:W-:Y:S05]  /*8f30*/  BSYNC B0 ;  /* 0x0000000000007941 */ /* 0x000fea0003800000 */
.L_x_8894:
        /* <DEDUP_REMOVED lines=12> */
[----:B------:R-:W-:Y:S02]  /*9000*/  SEL R49, RZ, 0x1, P0 ;  /* 0x00000001ff317807 */ /* 0x000fe40000000000 */
[----:B------:R-:W-:Y:S02]  /*9010*/  SEL R23, R23, RZ, P0 ;  /* 0x000000ff17177207 */ /* 0x000fe40000000000 */
[----:B------:R-:W-:Y:S01]  /*9020*/  LOP3.LUT R188, R188, R49, RZ, 0x3c, !PT ;  /* 0x00000031bcbc7212 */ /* 0x000fe200078e3cff */
[----:B------:R0:W-:Y:S01]  /*9030*/  @!P3 SYNCS.ARRIVE.TRANS64.RED.A1T0 RZ, [R110+URZ], RZ ;  /* 0x000000ff6effb9a7 */ /* 0x0001e2000810043f */
[----:B---3--:R-:W-:-:S13]  /*9040*/  LOP3.LUT P4, RZ, R48, 0x4, RZ, 0xc0, !PT ;  /* 0x0000000430ff7812 */ /* 0x008fda000788c0ff */
[----:B0-----:R-:W-:Y:S05]  /*9050*/  @P4 BRA `(.L_x_8896) ;  /* 0xffffff9800404947 */ /* 0x001fea000383ffff */
[----:B------:R-:W0:Y:S01]  /*9060*/  S2R R48, SR_TID.X ;  /* 0x0000000000307919 */ /* 0x000e220000002100 */
[----:B------:R-:W-:Y:S02]  /*9070*/  PLOP3.LUT P0, PT, PT, PT, PT, 0x8, 0x0 ;  /* 0x000000000000781c */ /* 0x000fe40003f0e170 */
[----:B0-----:R-:W-:-:S04]  /*9080*/  SHF.R.U32.HI R48, RZ, 0x7, R48 ;  /* 0x00000007ff307819 */ /* 0x001fc80000011630 */
[----:B------:R-:W-:-:S13]  /*9090*/  ISETP.NE.AND P4, PT, R48, 0x1, PT ;  /* 0x000000013000780c */ /* 0x000fda0003f85270 */
[----:B------:R-:W-:Y:S06]  /*90a0*/  @!P4 BAR.ARV 0x9, 0x100 ;  /* 0x024400000000cb1d */ /* 0x000fec0000002000 */
.L_x_8806:
[----:B------:R-:W0:Y:S01]  /*90b0*/  LDC R0, c[0x0][0x448] ;  /* 0x00011200ff007b82 */ /* 0x000e220000000800 */
[----:B------:R-:W-:Y:S02]  /*90c0*/  VIADD R3, R190, 0x7f ;  /* 0x0000007fbe037836 */ /* 0x000fe40000000000 */
[----:B------:R-:W-:Y:S01]  /*90d0*/  IMAD.MOV.U32 R88, RZ, RZ, RZ ;  /* 0x000000ffff587224 */ /* 0x000fe200078e00ff */
[----:B0-----:R-:W-:-:S13]  /*90e0*/  ISETP.NE.AND P1, PT, R0, 0x1, PT ;  /* 0x000000010000780c */ /* 0x001fda0003f25270 */
[----:B------:R-:W0:Y:S08]  /*90f0*/  @P1 LDC R0, c[0x0][0x44c] ;  /* 0x00011300ff001b82 */ /* 0x000e300000000800 */
[----:B------:R-:W1:Y:S01]  /*9100*/  @P1 LDC R5, c[0x0][0x450] ;  /* 0x00011400ff051b82 */ /* 0x000e620000000800 */
[----:B0-----:R-:W-:-:S05]  /*9110*/  @P1 IMAD.HI.U32 R0, R3, R0, RZ ;  /* 0x0000000003001227 */ /* 0x001fca00078e00ff */
[----:B-1----:R-:W-:-:S05]  /*9120*/  @P1 SHF.R.U32.HI R3, RZ, R5, R0 ;  /* 0x00000005ff031219 */ /* 0x002fca0000011600 */
[----:B------:R-:W-:-:S05]  /*9130*/  IMAD.IADD R3, R126, 0x1, R3 ;  /* 0x000000017e037824 */ /* 0x000fca00078e0203 */
[----:B------:R-:W-:-:S04]  /*9140*/  SHF.R.S32.HI R0, RZ, 0x1f, R3 ;  /* 0x0000001fff007819 */ /* 0x000fc80000011403 */
[----:B------:R-:W-:-:S04]  /*9150*/  LEA.HI R0, R0, R3, RZ, 0x7 ;  /* 0x0000000300007211 */ /* 0x000fc800078f38ff */
[----:B------:R-:W-:-:S04]  /*9160*/  SHF.R.S32.HI R0, RZ, 0x7, R0 ;  /* 0x00000007ff007819 */ /* 0x000fc80000011400 */
[----:B------:R-:W-:-:S04]  /*9170*/  VIMNMX R127, R127, R0, PT ;  /* 0x000000007f7f7248 */ /* 0x000fc80003fe0100 */
[----:B------:R-:W-:Y:S01]  /*9180*/  ISETP.GE.AND P1, PT, R127, 0x1, PT ;  /* 0x000000017f00780c */ /* 0x000fe20003f26270 */
[----:B------:R-:W-:-:S12]  /*9190*/  @P0 BRA `(.L_x_8897) ;  /* 0x00000000000c0947 */ /* 0x000fd80003800000 */
[----:B------:R-:W0:Y:S01]  /*91a0*/  FENCE.VIEW.ASYNC.G ;  /* 0x00000000000073c6 */ /* 0x000e220000000100 */
[----:B------:R-:W-:Y:S05]  /*91b0*/  WARPSYNC.ALL ;  /* 0x0000000000007948 */ /* 0x000fea0003800000 */
[----:B0-----:R-:W-:Y:S06]  /*91c0*/  BAR.ARV 0xc, 0x180 ;  /* 0x0306000000007b1d */ /* 0x001fec0000002000 */
.L_x_8897:
        /* <DEDUP_REMOVED lines=31> */
.L_x_8899:
[----:B------:R-:W-:Y:S05]  /*93c0*/  BSYNC B0 ;  /* 0x0000000000007941 */ /* 0x000fea0003800000 */
.L_x_8898:
[-C--:B------:R-:W-:Y:S01]  /*93d0*/  IMAD R191, R217, R88.reuse, RZ ;  /* 0x00000058d9bf7224 */ /* 0x080fe200078e02ff */
        /* <DEDUP_REMOVED lines=46> */
.L_x_9186:
        /* <DEDUP_REMOVED lines=26> */
.L_x_8902:
        /* <DEDUP_REMOVED lines=12> */
.L_x_8906:
[----:B-1----:R1:W2:Y:S02]  /*9920*/  SYNCS.PHASECHK.TRANS64.TRYWAIT P0, [R2+URZ+0x28800], R3 ;  /* 0x02880003020075a7 */ /* 0x0022a4000800017f */
[----:B--2---:R-:W-:Y:S05]  /*9930*/  @!P0 NANOSLEEP.SYNCS 0x989680 ;  /* 0x009896800000895d */ /* 0x004fea0003900000 */
[----:B------:R-:W2:Y:S02]  /*9940*/  @!P0 SYNCS.PHASECHK.TRANS64 P0, [R2+URZ+0x28800], R3 ;  /* 0x02880003020085a7 */ /* 0x000ea4000800007f */
[----:B--2---:R-:W-:Y:S05]  /*9950*/  @!P0 BRA `(.L_x_8906) ;  /* 0xfffffffc00f08947 */ /* 0x004fea000383ffff */
.L_x_8905:
[----:B------:R-:W-:Y:S05]  /*9960*/  BSYNC B0 ;  /* 0x0000000000007941 */ /* 0x000fea0003800000 */
.L_x_8904:
[----:B------:R-:W-:Y:S05]  /*9970*/  BRA `(.L_x_8907) ;  /* 0x0000005400007947 */ /* 0x000fea0003800000 */
.L_x_8903:
        /* <DEDUP_REMOVED lines=29> */
.L_x_8908:
        /* <DEDUP_REMOVED lines=39> */
.L_x_9192:
        /* <DEDUP_REMOVED lines=31> */
.L_x_8913:
[----:B------:R-:W-:Y:S05]  /*9fb0*/  BSYNC B1 ;  /* 0x0000000000017941 */ /* 0x000fea0003800000 */
.L_x_8912:
        /* <DEDUP_REMOVED lines=23> */
.L_x_9198:
        /* <DEDUP_REMOVED lines=30> */
.L_x_8916:
[----:B------:R-:W-:Y:S05]  /*a310*/  BSYNC B1 ;  /* 0x0000000000017941 */ /* 0x000fea0003800000 */
.L_x_8915:
        /* <DEDUP_REMOVED lines=22> */
.L_x_9204:
        /* <DEDUP_REMOVED lines=31> */
.L_x_8919:
[----:B------:R-:W-:Y:S05]  /*a670*/  BSYNC B1 ;  /* 0x0000000000017941 */ /* 0x000fea0003800000 */
.L_x_8918:
        /* <DEDUP_REMOVED lines=23> */
.L_x_9210:
        /* <DEDUP_REMOVED lines=34> */
.L_x_8922:
[----:B------:R-:W-:Y:S05]  /*aa10*/  BSYNC B1 ;  /* 0x0000000000017941 */ /* 0x000fea0003800000 */
.L_x_8921:
[----:B------:R-:W4:Y:S01]  /*aa20*/  SYNCS.PHASECHK.TRANS64.TRYWAIT P0, [R2+URZ+0x28800], R77 ;  /* 0x0288004d020075a7 */ /* 0x000f22000800017f */
[----:B-----5:R-:W-:Y:S01]  /*aa30*/  IMAD.MOV.U32 R4, RZ, RZ, R9 ;  /* 0x000000ffff047224 */ /* 0x020fe200078e0009 */
[----:B---3--:R-:W-:Y:S01]  /*aa40*/  VIADDMNMX R3, R75, -R190, 0x80, PT ;  /* 0x000000804b037446 */ /* 0x008fe200038009be */
[----:B--2---:R-:W-:Y:S01]  /*aa50*/  IMAD.MOV.U32 R0, RZ, RZ, R8 ;  /* 0x000000ffff007224 */ /* 0x004fe200078e0008 */
        /* <DEDUP_REMOVED lines=14> */
.L_x_9211:
[----:B------:R-:W-:Y:S05]  /*ab40*/  BSYNC B1 ;  /* 0x0000000000017941 */ /* 0x000fea0003800000 */
.L_x_8923:
        /* <DEDUP_REMOVED lines=55> */
.L_x_8928:
[----:B------:R-:W-:Y:S05]  /*aec0*/  BSYNC B2 ;  /* 0x0000000000027941 */ /* 0x000fea0003800000 */
.L_x_8927:
        /* <DEDUP_REMOVED lines=47> */
.L_x_8926:
[----:B------:R-:W-:Y:S05]  /*b1c0*/  BSYNC B1 ;  /* 0x0000000000017941 */ /* 0x000fea0003800000 */
.L_x_8925:
        /* <DEDUP_REMOVED lines=54> */
.L_x_8932:
[----:B------:R-:W-:Y:S05]  /*b530*/  BSYNC B2 ;  /* 0x0000000000027941 */ /* 0x000fea0003800000 */
.L_x_8931:
        /* <DEDUP_REMOVED lines=47> */
.L_x_8930:
[----:B------:R-:W-:Y:S05]  /*b830*/  BSYNC B1 ;  /* 0x0000000000017941 */ /* 0x000fea0003800000 */
.L_x_8929:
        /* <DEDUP_REMOVED lines=54> */
.L_x_8936:
[----:B------:R-:W-:Y:S05]  /*bba0*/  BSYNC B2 ;  /* 0x0000000000027941 */ /* 0x000fea0003800000 */
.L_x_8935:
        /* <DEDUP_REMOVED lines=47> */
.L_x_8934:
[----:B------:R-:W-:Y:S05]  /*bea0*/  BSYNC B1 ;  /* 0x0000000000017941 */ /* 0x000fea0003800000 */
.L_x_8933:
        /* <DEDUP_REMOVED lines=18> */
[----:B------:R-:W-:Y:S02]  /*bfd0*/  LOP3.LUT R52, R52, 0xffff0000, RZ, 0xc0, !PT ;  /* 0xffff000034347812 */ /* 0x000fe400078ec0ff */
[----:B------:R-:W-:Y:S02]  /*bfe0*/  LOP3.LUT R58, R58, 0xffff0000, RZ, 0xc0, !PT ;  /* 0xffff00003a3a7812 */ /* 0x000fe400078ec0ff */
        /* <DEDUP_REMOVED lines=33> */
.L_x_8939:
[----:B------:R-:W-:Y:S05]  /*c200*/  BSYNC B1 ;  /* 0x0000000000017941 */ /* 0x000fea0003800000 */
.L_x_8938:
        /* <DEDUP_REMOVED lines=48> */
.L_x_8910:
        /* <DEDUP_REMOVED lines=79> */
.L_x_9221:
        /* <DEDUP_REMOVED lines=19> */
.L_x_8942:
[----:B------:R-:W-:Y:S05]  /*cb30*/  BSYNC B1 ;  /* 0x0000000000017941 */ /* 0x000fea0003800000 */
.L_x_8941:
        /* <DEDUP_REMOVED lines=65> */
.L_x_9231:
        /* <DEDUP_REMOVED lines=23> */
.L_x_8945:
[----:B------:R-:W-:Y:S05]  /*d0c0*/  BSYNC B1 ;  /* 0x0000000000017941 */ /* 0x000fea0003800000 */
.L_x_8944:
        /* <DEDUP_REMOVED lines=22> */
.L_x_9232:
[----:B------:R-:W-:Y:S05]  /*d230*/  BSYNC B1 ;  /* 0x0000000000017941 */ /* 0x000fea0003800000 */
.L_x_8946:
        /* <DEDUP_REMOVED lines=106> */
.L_x_8949:
[----:B------:R-:W-:Y:S05]  /*d8e0*/  BSYNC B1 ;  /* 0x0000000000017941 */ /* 0x000fea0003800000 */
.L_x_8948:
        /* <DEDUP_REMOVED lines=106> */
.L_x_8951:
[----:B------:R-:W-:Y:S05]  /*df90*/  BSYNC B1 ;  /* 0x0000000000017941 */ /* 0x000fea0003800000 */
.L_x_8950:
        /* <DEDUP_REMOVED lines=106> */
.L_x_8953:
[----:B------:R-:W-:Y:S05]  /*e640*/  BSYNC B1 ;  /* 0x0000000000017941 */ /* 0x000fea0003800000 */
.L_x_8952:
        /* <DEDUP_REMOVED lines=106> */
.L_x_8937:
[----:B------:R-:W-:Y:S05]  /*ecf0*/  BSYNC B0 ;  /* 0x0000000000007941 */ /* 0x000fea0003800000 */
.L_x_8909:
        /* <DEDUP_REMOVED lines=8> */
.L_x_8907:
[----:B------:R-:W-:-:S05]  /*ed80*/  IMAD.U32 R0, RZ, RZ, UR45 ;  /* 0x0000002dff007e24 */ /* 0x000fca000f8e00ff */
[----:B------:R-:W-:-:S13]  /*ed90*/  ISETP.NE.AND P0, PT, R0, 0x3, PT ;  /* 0x000000030000780c */ /* 0x000fda0003f05270 */
[----:B------:R-:W-:Y:S05]  /*eda0*/  @!P0 BRA `(.L_x_8954) ;  /* 0x0000000000048947 */ /* 0x000fea0003800000 */
[----:B------:R-:W-:Y:S01]  /*edb0*/  BPT.TRAP 0x1 ;  /* 0x000000040000795c */ /* 0x000fe20000300000 */
.L_x_8954:
[----:B01----:R-:W-:Y:S01]  /*edc0*/  IMAD R3, R184, 0x8, R2 ;  /* 0x00000008b8037824 */ /* 0x003fe200078e0202 */
[----:B------:R-:W-:-:S04]  /*edd0*/  SHF.L.U32 R0, R186, 0x1f, RZ ;  /* 0x0000001fba007819 */ /* 0x000fc800000006ff */
[----:B------:R0:W1:Y:S01]  /*ede0*/  SYNCS.PHASECHK.TRANS64.TRYWAIT P2, [R3+URZ+0x28830], R0 ;  /* 0x02883000030075a7 */ /* 0x000062000804017f */
[----:B------:R-:W-:Y:S05]  /*edf0*/  @!P0 BRA `(.L_x_8955) ;  /* 0x0000000000048947 */ /* 0x000fea0003800000 */
[----:B------:R-:W-:Y:S01]  /*ee00*/  BPT.TRAP 0x1 ;  /* 0x000000040000795c */ /* 0x000fe20000300000 */
.L_x_8955:
[----:B--234-:R-:W2:Y:S02]  /*ee10*/  S2R R4, SR_TID.X ;  /* 0x0000000000047919 */ /* 0x01cea40000002100 */
[----:B--2---:R-:W-:-:S04]  /*ee20*/  LOP3.LUT R4, R4, 0x7f, RZ, 0xc0, !PT ;  /* 0x0000007f04047812 */ /* 0x004fc800078ec0ff */
[----:B------:R-:W-:Y:S01]  /*ee30*/  ISETP.NE.AND P1, PT, R4, RZ, PT ;  /* 0x000000ff0400720c */ /* 0x000fe20003f25270 */
[----:B-1----:R-:W-:-:S12]  /*ee40*/  @P2 BRA `(.L_x_8956) ;  /* 0x0000000000082947 */ /* 0x002fd80003800000 */
[----:B------:R-:W1:Y:S02]  /*ee50*/  SYNCS.PHASECHK.TRANS64.TRYWAIT P2, [R3+URZ+0x28830], R0 ;  /* 0x02883000030075a7 */ /* 0x000e64000804017f */
[----:B-1----:R-:W-:Y:S05]  /*ee60*/  @!P2 BRA `(.L_x_8957) ;  /* 0x000001440060a947 */ /* 0x002fea0003800000 */
.L_x_8956:
        /* <DEDUP_REMOVED lines=52> */
[----:B------:R-:W-:Y:S01]  /*f1b0*/  @!P1 VIADD R3, R3, 0x28840 ;  /* 0x0002884003039836 */ /* 0x000fe20000000000 */
[----:B------:R-:W-:Y:S01]  /*f1c0*/  R2UR UR26, R8 ;  /* 0x00000000081a72ca */ /* 0x000fe200000e0000 */
[C---:B------:R-:W-:Y:S01]  /*f1d0*/  VIADD R8, R6.reuse, 0x404 ;  /* 0x0000040406087836 */ /* 0x040fe20000000000 */
[----:B------:R-:W-:Y:S01]  /*f1e0*/  ULDC UR46, c[0x0][0x988] ;  /* 0x00026200002e7ab9 */ /* 0x000fe20000000800 */
[----:B------:R-:W-:Y:S01]  /*f1f0*/  VIADD R6, R6, 0x406 ;  /* 0x0000040606067836 */ /* 0x000fe20000000000 */
[----:B------:R-:W-:Y:S01]  /*f200*/  @!P1 PRMT R3, RZ, 0x654, R3 ;  /* 0x00000654ff039816 */ /* 0x000fe20000000003 */
[----:B------:R-:W-:Y:S01]  /*f210*/  ULDC UR47, c[0x0][0x988] ;  /* 0x00026200002f7ab9 */ /* 0x000fe20000000800 */
[----:B------:R-:W-:-:S02]  /*f220*/  R2UR UR30, R8 ;  /* 0x00000000081e72ca */ /* 0x000fc400000e0000 */
[----:B------:R-:W-:Y:S02]  /*f230*/  CS2R R150, SRZ ;  /* 0x0000000000967805 */ /* 0x000fe4000001ff00 */
[----:B------:R-:W-:Y:S02]  /*f240*/  R2UR UR34, R6 ;  /* 0x00000000062272ca */ /* 0x000fe400000e0000 */
        /* <DEDUP_REMOVED lines=13> */
[----:B0-----:R-:W-:Y:S01]  /*f320*/  ISETP.NE.AND P2, PT, R0, 0x1, PT ;  /* 0x000000010000780c */ /* 0x001fe20003f45270 */
[----:B------:R-:W-:Y:S01]  /*f330*/  IMAD.IADD R0, R204, 0x1, R190 ;  /* 0x00000001cc007824 */ /* 0x000fe200078e02be */
[----:B------:R-:W-:Y:S02]  /*f340*/  CS2R R122, SRZ ;  /* 0x00000000007a7805 */ /* 0x000fe4000001ff00 */
[----:B------:R-:W-:-:S02]  /*f350*/  CS2R R120, SRZ ;  /* 0x0000000000787805 */ /* 0x000fc4000001ff00 */
[----:B------:R-:W-:Y:S02]  /*f360*/  CS2R R118, SRZ ;  /* 0x0000000000767805 */ /* 0x000fe4000001ff00 */
[----:B------:R-:W-:Y:S02]  /*f370*/  CS2R R116, SRZ ;  /* 0x0000000000747805 */ /* 0x000fe4000001ff00 */
[----:B------:R-:W-:Y:S02]  /*f380*/  CS2R R114, SRZ ;  /* 0x0000000000727805 */ /* 0x000fe4000001ff00 */
[----:B------:R-:W-:Y:S01]  /*f390*/  CS2R R112, SRZ ;  /* 0x0000000000707805 */ /* 0x000fe2000001ff00 */
[----:B------:R-:W0:Y:S08]  /*f3a0*/  @P2 LDC R7, c[0x0][0x44c] ;  /* 0x00011300ff072b82 */ /* 0x000e300000000800 */
[----:B------:R-:W1:Y:S01]  /*f3b0*/  @P2 LDC R9, c[0x0][0x450] ;  /* 0x00011400ff092b82 */ /* 0x000e620000000800 */
[----:B0-----:R-:W-:-:S05]  /*f3c0*/  @P2 IMAD.HI.U32 R4, R0, R7, RZ ;  /* 0x0000000700042227 */ /* 0x001fca00078e00ff */
[----:B-1----:R-:W-:Y:S01]  /*f3d0*/  @P2 SHF.R.U32.HI R0, RZ, R9, R4 ;  /* 0x00000009ff002219 */ /* 0x002fe20000011604 */
[----:B------:R-:W-:-:S04]  /*f3e0*/  IMAD.MOV.U32 R9, RZ, RZ, -0x80 ;  /* 0xffffff80ff097424 */ /* 0x000fc800078e00ff */
[----:B------:R-:W0:Y:S01]  /*f3f0*/  SHFL.IDX PT, R7, R0, 0x1, 0x1c1f ;  /* 0x003c1f0000077f89 */ /* 0x000e2200000e0000 */
[----:B------:R-:W-:-:S05]  /*f400*/  IMAD R4, R88, R9, 0x80 ;  /* 0x0000008058047424 */ /* 0x000fca00078e0209 */
[C-C-:B------:R-:W-:Y:S02]  /*f410*/  IADD3 R6, -R197.reuse, 0x1, R4.reuse ;  /* 0x00000001c5067810 */ /* 0x140fe40007ffe104 */
[----:B------:R-:W-:Y:S02]  /*f420*/  IADD3 R4, -R197, R193, R4 ;  /* 0x000000c1c5047210 */ /* 0x000fe40007ffe104 */
[----:B------:R-:W-:-:S04]  /*f430*/  IADD3 R89, -R192, R6, R193 ;  /* 0x00000006c0597210 */ /* 0x000fc80007ffe1c1 */
[----:B0-----:R-:W-:-:S04]  /*f440*/  VIADDMNMX R6, R7, R89, R4, PT ;  /* 0x0000005907067246 */ /* 0x001fc80003800104 */
[C---:B------:R-:W-:Y:S02]  /*f450*/  ISETP.GT.AND P4, PT, R6.reuse, RZ, PT ;  /* 0x000000ff0600720c */ /* 0x040fe40003f84270 */
[C---:B------:R-:W-:Y:S02]  /*f460*/  ISETP.GT.AND P5, PT, R6.reuse, 0x1, PT ;  /* 0x000000010600780c */ /* 0x040fe40003fa4270 */
[----:B------:R-:W-:Y:S01]  /*f470*/  ISETP.GT.AND P3, PT, R6, 0x8, PT ;  /* 0x000000080600780c */ /* 0x000fe20003f64270 */
[----:B------:R-:W-:Y:S02]  /*f480*/  WARPGROUP.DEPBAR.LE gsb0, 0x0 ;  /* 0x00008000000079c5 */ /* 0x000fe40000010000 */
[----:B------:R-:W-:-:S06]  /*f490*/  WARPGROUP.ARRIVE ;  /* 0x00000000000079c5 */ /* 0x000fcc0000000000 */
[----:B------:R-:W-:Y:S03]  /*f4a0*/  HGMMA.64x128x16.F32.BF16 R24, gdesc[UR8], R24, gsb0 ;  /* 0x01e00000081879f0 */ /* 0x000fe60008001818 */
[----:B------:R-:W-:Y:S02]  /*f4b0*/  WARPGROUP.DEPBAR.LE gsb0, 0x0 ;  /* 0x00008000000079c5 */ /* 0x000fe40000010000 */
[----:B------:R-:W-:-:S07]  /*f4c0*/  WARPGROUP.ARRIVE ;  /* 0x00000000000079c5 */ /* 0x000fce0000000000 */
[----:B------:R-:W-:Y:S01]  /*f4d0*/  HGMMA.64x128x16.F32.BF16 R24, gdesc[UR4], R24, gsb0 ;  /* 0x01e00000041879f0 */ /* 0x000fe20008001818 */
[----:B------:R-:W-:Y:S02]  /*f4e0*/  ULDC UR6, c[0x0][0x988] ;  /* 0x0002620000067ab9 */ /* 0x000fe40000000800 */
        /* <DEDUP_REMOVED lines=22> */
[C---:B------:R-:W-:Y:S02]  /*f650*/  ISETP.GT.AND P3, PT, R6.reuse, 0x10, PT ;  /* 0x000000100600780c */ /* 0x040fe40003f64270 */
[----:B-----5:R-:W-:Y:S02]  /*f660*/  FSEL R111, R31, -INF , P4 ;  /* 0xff8000001f6f7808 */ /* 0x020fe40002000000 */
[----:B------:R-:W-:Y:S02]  /*f670*/  FMNMX.FTZ R8, R109, R8, !PT ;  /* 0x000000086d087209 */ /* 0x000fe40007810000 */
[----:B------:R-:W-:Y:S02]  /*f680*/  ISETP.GT.AND P4, PT, R6, 0x11, PT ;  /* 0x000000110600780c */ /* 0x000fe40003f84270 */
[----:B------:R-:W-:-:S02]  /*f690*/  FSEL R93, R34, -INF , P3 ;  /* 0xff800000225d7808 */ /* 0x000fc40001800000 */
[----:B------:R-:W-:Y:S01]  /*f6a0*/  FMNMX.FTZ R8, R111, R8, !PT ;  /* 0x000000086f087209 */ /* 0x000fe20007810000 */
[----:B------:R1:W2:Y:S01]  /*f6b0*/  SHFL.IDX PT, R34, R0, RZ, 0x1c1f ;  /* 0x001c1fff00227589 */ /* 0x0002a200000e0000 */
[C---:B------:R-:W-:Y:S02]  /*f6c0*/  ISETP.GT.AND P3, PT, R6.reuse, 0x18, PT ;  /* 0x000000180600780c */ /* 0x040fe40003f64270 */
[----:B------:R-:W-:Y:S02]  /*f6d0*/  FSEL R97, R35, -INF , P4 ;  /* 0xff80000023617808 */ /* 0x000fe40002000000 */
[----:B------:R-:W-:Y:S02]  /*f6e0*/  FMNMX.FTZ R8, R93, R8, !PT ;  /* 0x000000085d087209 */ /* 0x000fe40007810000 */
[----:B------:R-:W-:Y:S01]  /*f6f0*/  ISETP.GT.AND P4, PT, R6, 0x19, PT ;  /* 0x000000190600780c */ /* 0x000fe20003f84270 */
[----:B-1----:R-:W-:Y:S01]  /*f700*/  IMAD.U32 R0, RZ, RZ, UR6 ;  /* 0x00000006ff007e24 */ /* 0x002fe2000f8e00ff */
        /* <DEDUP_REMOVED lines=19> */
[----:B------:R-:W-:Y:S01]  /*f840*/  FMNMX.FTZ R8, R47, R8, !PT ;  /* 0x000000082f087209 */ /* 0x000fe20007810000 */
[----:B------:R-:W1:Y:S01]  /*f850*/  @P2 LDC R50, c[0x0][0x450] ;  /* 0x00011400ff322b82 */ /* 0x000e620000000800 */
        /* <DEDUP_REMOVED lines=54> */
[----:B------:R-:W-:Y:S02]  /*fbc0*/  FSEL R87, R87, -INF , P4 ;  /* 0xff80000057577808 */ /* 0x000fe40002000000 */
[----:B------:R-:W-:Y:S02]  /*fbd0*/  FMNMX.FTZ R8, R13, R8, !PT ;  /* 0x000000080d087209 */ /* 0x000fe40007810000 */
[----:B--2---:R-:W-:Y:S02]  /*fbe0*/  VIADDMNMX R34, R34, R89, R4, PT ;  /* 0x0000005922227246 */ /* 0x004fe40003800104 */
[----:B------:R-:W-:Y:S02]  /*fbf0*/  FMNMX.FTZ R6, R87, R8, !PT ;  /* 0x0000000857067209 */ /* 0x000fe40007810000 */
[----:B------:R-:W-:-:S02]  /*fc00*/  ISETP.GT.AND P4, PT, R34, RZ, PT ;  /* 0x000000ff2200720c */ /* 0x000fc40003f84270 */
[----:B------:R-:W-:Y:S01]  /*fc10*/  ISETP.GT.AND P5, PT, R34, 0x1, PT ;  /* 0x000000012200780c */ /* 0x000fe20003fa4270 */
[----:B------:R-:W2:Y:S03]  /*fc20*/  SHFL.BFLY PT, R43, R6, 0x2, 0x1f ;  /* 0x0c401f00062b7f89 */ /* 0x000ea600000e0000 */
[----:B------:R-:W-:Y:S02]  /*fc30*/  FSEL R20, R25, -INF , P5 ;  /* 0xff80000019147808 */ /* 0x000fe40002800000 */
[----:B--2---:R-:W-:-:S05]  /*fc40*/  FMNMX.FTZ R43, R6, R43, !PT ;  /* 0x0000002b062b7209 */ /* 0x004fca0007810000 */
[----:B------:R-:W2:Y:S02]  /*fc50*/  SHFL.BFLY PT, R8, R43, 0x1, 0x1f ;  /* 0x0c201f002b087f89 */ /* 0x000ea400000e0000 */
[----:B--2---:R-:W-:Y:S02]  /*fc60*/  FMNMX.FTZ R8, R43, R8, !PT ;  /* 0x000000082b087209 */ /* 0x004fe40007810000 */
[----:B------:R-:W-:Y:S02]  /*fc70*/  FSEL R43, R24, -INF , P4 ;  /* 0xff800000182b7808 */ /* 0x000fe40002000000 */
[C---:B------:R-:W-:Y:S01]  /*fc80*/  FSETP.NEU.FTZ.AND P3, PT, R8.reuse, -INF , PT ;  /* 0xff8000000800780b */ /* 0x040fe20003f7d000 */
[----:B------:R-:W-:Y:S01]  /*fc90*/  FMUL.FTZ R14, R8, R0 ;  /* 0x00000000080e7220 */ /* 0x000fe20000410000 */
[----:B------:R-:W-:Y:S02]  /*fca0*/  ISETP.GT.AND P4, PT, R34, 0x9, PT ;  /* 0x000000092200780c */ /* 0x000fe40003f84270 */
[----:B------:R-:W-:-:S02]  /*fcb0*/  FMNMX.FTZ R10, R43, R20, !PT ;  /* 0x000000142b0a7209 */ /* 0x000fc40007810000 */
[----:B------:R-:W-:Y:S02]  /*fcc0*/  FSEL R14, R14, RZ, P3 ;  /* 0x000000ff0e0e7208 */ /* 0x000fe40001800000 */
[----:B------:R-:W-:Y:S02]  /*fcd0*/  ISETP.GT.AND P3, PT, R34, 0x8, PT ;  /* 0x000000082200780c */ /* 0x000fe40003f64270 */
        /* <DEDUP_REMOVED lines=27> */
[----:B------:R2:W-:Y:S01]  /*fe90*/  MUFU.EX2 R10, R24 ;  /* 0x00000018000a7308 */ /* 0x0005e20000000800 */
        /* <DEDUP_REMOVED lines=11> */
[--C-:B------:R-:W-:Y:S01]  /*ff50*/  FFMA.FTZ R159, R7, R0, -R14.reuse ;  /* 0x00000000079f7223 */ /* 0x100fe2000001080e */
[----:B------:R-:W-:Y:S01]  /*ff60*/  FSEL R41, R41, -INF , P4 ;  /* 0xff80000029297808 */ /* 0x000fe20002000000 */
[----:B------:R-:W-:Y:S01]  /*ff70*/  MUFU.EX2 R181, R181 ;  /* 0x000000b500b57308 */ /* 0x000fe20000000800 */
[----:B------:R-:W-:Y:S01]  /*ff80*/  FMNMX.FTZ R12, R97, R12, !PT ;  /* 0x0000000c610c7209 */ /* 0x000fe20007810000 */
[-CC-:B------:R-:W-:Y:S01]  /*ff90*/  FFMA.FTZ R6, R111, R0.reuse, -R14.reuse ;  /* 0x000000006f067223 */ /* 0x180fe2000001080e */
[----:B------:R-:W-:Y:S01]  /*ffa0*/  ISETP.GT.AND P4, PT, R34, 0x29, PT ;  /* 0x000000292200780c */ /* 0x000fe20003f84270 */
[-CC-:B------:R-:W-:Y:S01]  /*ffb0*/  FFMA.FTZ R165, R9, R0.reuse, -R14.reuse ;  /* 0x0000000009a57223 */ /* 0x180fe2000001080e */
[----:B------:R-:W-:Y:S01]  /*ffc0*/  FSEL R101, R44, -INF , P3 ;  /* 0xff8000002c657808 */ /* 0x000fe20001800000 */
[--C-:B------:R-:W-:Y:S01]  /*ffd0*/  FFMA.FTZ R167, R13, R0, -R14.reuse ;  /* 0x000000000da77223 */ /* 0x100fe2000001080e */
[----:B--2---:R-:W-:Y:S01]  /*ffe0*/  FMNMX.FTZ R24, R41, R12, !PT ;  /* 0x0000000c29187209 */ /* 0x004fe20007810000 */
[----:B------:R2:W3:Y:S01]  /*fff0*/  MUFU.EX2 R4, R107 ;  /* 0x0000006b00047308 */ /* 0x0004e20000000800 */
[C---:B------:R-:W-:Y:S01]  /*10000*/  ISETP.GT.AND P3, PT, R34.reuse, 0x30, PT ;  /* 0x000000302200780c */ /* 0x040fe20003f64270 */
[-CC-:B------:R-:W-:Y:S01]  /*10010*/  FFMA.FTZ R163, R21, R0.reuse, -R14.reuse ;  /* 0x0000000015a37223 */ /* 0x180fe2000001080e */
[----:B------:R-:W-:Y:S01]  /*10020*/  FSEL R45, R45, -INF , P4 ;  /* 0xff8000002d2d7808 */ /* 0x000fe20002000000 */
[--C-:B------:R-:W-:Y:S01]  /*10030*/  FFMA.FTZ R161, R27, R0, -R14.reuse ;  /* 0x000000001ba17223 */ /* 0x100fe2000001080e */
[----:B------:R-:W-:Y:S01]  /*10040*/  FMNMX.FTZ R24, R101, R24, !PT ;  /* 0x0000001865187209 */ /* 0x000fe20007810000 */
[-CC-:B------:R-:W-:Y:S01]  /*10050*/  FFMA.FTZ R59, R59, R0.reuse, -R14.reuse ;  /* 0x000000003b3b7223 */ /* 0x180fe2000001080e */
[----:B------:R-:W-:Y:S01]  /*10060*/  ISETP.GT.AND P4, PT, R34, 0x31, PT ;  /* 0x000000312200780c */ /* 0x000fe20003f84270 */
[----:B------:R4:W-:Y:S01]  /*10070*/  MUFU.EX2 R12, R26 ;  /* 0x0000001a000c7308 */ /* 0x0009e20000000800 */
[----:B------:R-:W-:Y:S01]  /*10080*/  FSEL R103, R48, -INF , P3 ;  /* 0xff80000030677808 */ /* 0x000fe20001800000 */
[--C-:B------:R-:W-:Y:S01]  /*10090*/  FFMA.FTZ R38, R71, R0, -R14.reuse ;  /* 0x0000000047267223 */ /* 0x100fe2000001080e */
[----:B------:R-:W-:Y:S01]  /*100a0*/  FMNMX.FTZ R24, R45, R24, !PT ;  /* 0x000000182d187209 */ /* 0x000fe20007810000 */
[-CC-:B------:R-:W-:Y:S01]  /*100b0*/  FFMA.FTZ R42, R79, R0.reuse, -R14.reuse ;  /* 0x000000004f2a7223 */ /* 0x180fe2000001080e */
[----:B------:R-:W-:Y:S01]  /*100c0*/  ISETP.GT.AND P3, PT, R34, 0x38, PT ;  /* 0x000000382200780c */ /* 0x000fe20003f64270 */
[----:B------:R-:W-:Y:S01]  /*100d0*/  FFMA.FTZ R83, R83, R0, -R14 ;  /* 0x0000000053537223 */ /* 0x000fe2000001080e */
[----:B------:R-:W-:Y:S01]  /*100e0*/  FSEL R49, R49, -INF , P4 ;  /* 0xff80000031317808 */ /* 0x000fe20002000000 */
[----:B------:R-:W0:Y:S01]  /*100f0*/  MUFU.EX2 R183, R183 ;  /* 0x000000b700b77308 */ /* 0x000e220000000800 */
[----:B------:R-:W-:-:S02]  /*10100*/  FMNMX.FTZ R24, R103, R24, !PT ;  /* 0x0000001867187209 */ /* 0x000fc40007810000 */
[----:B------:R-:W-:Y:S02]  /*10110*/  CS2R R110, SRZ ;  /* 0x00000000006e7805 */ /* 0x000fe4000001ff00 */
[----:B------:R-:W-:Y:S02]  /*10120*/  ISETP.GT.AND P4, PT, R34, 0x39, PT ;  /* 0x000000392200780c */ /* 0x000fe40003f84270 */
[----:B------:R-:W-:Y:S02]  /*10130*/  CS2R R108, SRZ ;  /* 0x00000000006c7805 */ /* 0x000fe4000001ff00 */
[----:B------:R-:W-:Y:S02]  /*10140*/  FSEL R99, R52, -INF , P3 ;  /* 0xff80000034637808 */ /* 0x000fe40001800000 */
[----:B--2---:R-:W-:Y:S02]  /*10150*/  CS2R R106, SRZ ;  /* 0x00000000006a7805 */ /* 0x004fe4000001ff00 */
[----:B----4-:R-:W-:Y:S01]  /*10160*/  FMNMX.FTZ R26, R49, R24, !PT ;  /* 0x00000018311a7209 */ /* 0x010fe20007810000 */
[----:B------:R-:W2:Y:S01]  /*10170*/  MUFU.EX2 R6, R6 ;  /* 0x0000000600067308 */ /* 0x000ea20000000800 */
[----:B------:R-:W-:-:S02]  /*10180*/  ISETP.GT.AND P3, PT, R34, 0x40, PT ;  /* 0x000000402200780c */ /* 0x000fc40003f64270 */
[----:B------:R-:W-:Y:S02]  /*10190*/  CS2R R104, SRZ ;  /* 0x0000000000687805 */ /* 0x000fe4000001ff00 */
[----:B------:R-:W-:Y:S02]  /*101a0*/  FSEL R53, R53, -INF , P4 ;  /* 0xff80000035357808 */ /* 0x000fe40002000000 */
[----:B------:R-:W-:Y:S02]  /*101b0*/  FMNMX.FTZ R26, R99, R26, !PT ;  /* 0x0000001a631a7209 */ /* 0x000fe40007810000 */
[----:B------:R-:W-:Y:S01]  /*101c0*/  ISETP.GT.AND P4, PT, R34, 0x41, PT ;  /* 0x000000412200780c */ /* 0x000fe20003f84270 */
[----:B------:R4:W-:Y:S01]  /*101d0*/  MUFU.EX2 R24, R28 ;  /* 0x0000001c00187308 */ /* 0x0009e20000000800 */
[----:B------:R-:W-:Y:S02]  /*101e0*/  FSEL R95, R56, -INF , P3 ;  /* 0xff800000385f7808 */ /* 0x000fe40001800000 */
[----:B------:R-:W-:-:S02]  /*101f0*/  FMNMX.FTZ R26, R53, R26, !PT ;  /* 0x0000001a351a7209 */ /* 0x000fc40007810000 */
[C---:B------:R-:W-:Y:S02]  /*10200*/  ISETP.GT.AND P3, PT, R34.reuse, 0x48, PT ;  /* 0x000000482200780c */ /* 0x040fe40003f64270 */
[----:B------:R-:W-:Y:S01]  /*10210*/  FSEL R57, R57, -INF , P4 ;  /* 0xff80000039397808 */ /* 0x000fe20002000000 */
[----:B------:R-:W1:Y:S01]  /*10220*/  MUFU.EX2 R177, R177 ;  /* 0x000000b100b17308 */ /* 0x000e620000000800 */
[----:B------:R-:W-:Y:S02]  /*10230*/  FMNMX.FTZ R26, R95, R26, !PT ;  /* 0x0000001a5f1a7209 */ /* 0x000fe40007810000 */
[----:B------:R-:W-:Y:S02]  /*10240*/  ISETP.GT.AND P4, PT, R34, 0x49, PT ;  /* 0x000000492200780c */ /* 0x000fe40003f84270 */
[----:B------:R-:W-:Y:S02]  /*10250*/  FSEL R91, R60, -INF , P3 ;  /* 0xff8000003c5b7808 */ /* 0x000fe40001800000 */
[----:B----4-:R-:W-:Y:S01]  /*10260*/  FMNMX.FTZ R28, R57, R26, !PT ;  /* 0x0000001a391c7209 */ /* 0x010fe20007810000 */
[----:B------:R-:W4:Y:S01]  /*10270*/  MUFU.EX2 R179, R179 ;  /* 0x000000b300b37308 */ /* 0x000f220000000800 */
[----:B------:R-:W-:-:S02]  /*10280*/  ISETP.GT.AND P3, PT, R34, 0x50, PT ;  /* 0x000000502200780c */ /* 0x000fc40003f64270 */
[----:B------:R-:W-:Y:S02]  /*10290*/  FSEL R61, R61, -INF , P4 ;  /* 0xff8000003d3d7808 */ /* 0x000fe40002000000 */
[----:B------:R-:W-:Y:S02]  /*102a0*/  FMNMX.FTZ R28, R91, R28, !PT ;  /* 0x0000001c5b1c7209 */ /* 0x000fe40007810000 */
[----:B------:R-:W-:Y:S01]  /*102b0*/  ISETP.GT.AND P4, PT, R34, 0x51, PT ;  /* 0x000000512200780c */ /* 0x000fe20003f84270 */
[----:B------:R3:W-:Y:S01]  /*102c0*/  MUFU.EX2 R26, R30 ;  /* 0x0000001e001a7308 */ /* 0x0007e20000000800 */
[----:B------:R-:W-:Y:S02]  /*102d0*/  FSEL R47, R64, -INF , P3 ;  /* 0xff800000402f7808 */ /* 0x000fe40001800000 */
[----:B------:R-:W-:Y:S02]  /*102e0*/  FMNMX.FTZ R28, R61, R28, !PT ;  /* 0x0000001c3d1c7209 */ /* 0x000fe40007810000 */
[----:B------:R-:W-:-:S02]  /*102f0*/  ISETP.GT.AND P3, PT, R34, 0x58, PT ;  /* 0x000000582200780c */ /* 0x000fc40003f64270 */
[----:B------:R-:W-:Y:S01]  /*10300*/  FSEL R65, R65, -INF , P4 ;  /* 0xff80000041417808 */ /* 0x000fe20002000000 */
[----:B------:R-:W-:Y:S01]  /*10310*/  MUFU.EX2 R173, R173 ;  /* 0x000000ad00ad7308 */ /* 0x000fe20000000800 */
[----:B------:R-:W-:Y:S02]  /*10320*/  FMNMX.FTZ R28, R47, R28, !PT ;  /* 0x0000001c2f1c7209 */ /* 0x000fe40007810000 */
[----:B------:R-:W-:Y:S02]  /*10330*/  ISETP.GT.AND P4, PT, R34, 0x59, PT ;  /* 0x000000592200780c */ /* 0x000fe40003f84270 */
[----:B------:R-:W-:Y:S02]  /*10340*/  FSEL R39, R68, -INF , P3 ;  /* 0xff80000044277808 */ /* 0x000fe40001800000 */
[----:B---3--:R-:W-:Y:S01]  /*10350*/  FMNMX.FTZ R30, R65, R28, !PT ;  /* 0x0000001c411e7209 */ /* 0x008fe20007810000 */
[----:B------:R-:W-:Y:S01]  /*10360*/  MUFU.EX2 R175, R175 ;  /* 0x000000af00af7308 */ /* 0x000fe20000000800 */
        /* <DEDUP_REMOVED lines=25> */
[----:B------:R-:W-:Y:S01]  /*10500*/  FMNMX.FTZ R32, R55, R32, !PT ;  /* 0x0000002037207209 */ /* 0x000fe20007810000 */
[----:B---3--:R-:W-:Y:S01]  /*10510*/  FFMA.FTZ R36, R67, R0, -R14 ;  /* 0x0000000043247223 */ /* 0x008fe2000001080e */
[----:B------:R-:W-:Y:S02]  /*10520*/  ISETP.GT.AND P4, PT, R34, 0x79, PT ;  /* 0x000000792200780c */ /* 0x000fe40003f84270 */
[----:B------:R-:W-:Y:S02]  /*10530*/  FSEL R31, R84, -INF , P3 ;  /* 0xff800000541f7808 */ /* 0x000fe40001800000 */
[----:B------:R-:W-:Y:S01]  /*10540*/  FMNMX.FTZ R34, R81, R32, !PT ;  /* 0x0000002051227209 */ /* 0x000fe20007810000 */
[----:B------:R-:W-:Y:S01]  /*10550*/  MUFU.EX2 R155, R155 ;  /* 0x0000009b009b7308 */ /* 0x000fe20000000800 */
[----:B------:R-:W-:-:S02]  /*10560*/  FSEL R85, R85, -INF , P4 ;  /* 0xff80000055557808 */ /* 0x000fc40002000000 */
[----:B------:R-:W-:-:S04]  /*10570*/  FMNMX.FTZ R34, R31, R34, !PT ;  /* 0x000000221f227209 */ /* 0x000fc80007810000 */
[----:B------:R-:W-:Y:S01]  /*10580*/  FMNMX.FTZ R11, R85, R34, !PT ;  /* 0x00000022550b7209 */ /* 0x000fe20007810000 */
[----:B------:R-:W-:Y:S01]  /*10590*/  MUFU.EX2 R32, R59 ;  /* 0x0000003b00207308 */ /* 0x000fe20000000800 */
[----:B------:R-:W-:-:S03]  /*105a0*/  FFMA.FTZ R34, R63, R0, -R14 ;  /* 0x000000003f227223 */ /* 0x000fc6000001080e */
[----:B------:R-:W3:Y:S04]  /*105b0*/  SHFL.BFLY PT, R40, R11, 0x2, 0x1f ;  /* 0x0c401f000b287f89 */ /* 0x000ee800000e0000 */
[----:B------:R-:W-:Y:S08]  /*105c0*/  MUFU.EX2 R34, R34 ;  /* 0x0000002200227308 */ /* 0x000ff00000000800 */
[----:B------:R-:W-:Y:S08]  /*105d0*/  MUFU.EX2 R157, R157 ;  /* 0x0000009d009d7308 */ /* 0x000ff00000000800 */
[----:B------:R-:W-:Y:S01]  /*105e0*/  MUFU.EX2 R36, R36 ;  /* 0x0000002400247308 */ /* 0x000fe20000000800 */
[----:B---3--:R-:W-:Y:S01]  /*105f0*/  FMNMX.FTZ R15, R11, R40, !PT ;  /* 0x000000280b0f7209 */ /* 0x008fe20007810000 */
[-CC-:B------:R-:W-:Y:S01]  /*10600*/  FFMA.FTZ R40, R75, R0.reuse, -R14.reuse ;  /* 0x000000004b287223 */ /* 0x180fe2000001080e */
[----:B------:R-:W-:-:S05]  /*10610*/  FFMA.FTZ R14, R87, R0, -R14 ;  /* 0x00000000570e7223 */ /* 0x000fca000001080e */
        /* <DEDUP_REMOVED lines=11> */
[-C--:B------:R-:W-:Y:S01]  /*106d0*/  FFMA.FTZ R11, R20, R0.reuse, -R46 ;  /* 0x00000000140b7223 */ /* 0x080fe2000001082e */
[----:B------:R-:W-:Y:S01]  /*106e0*/  FADD.FTZ R20, R181, R4 ;  /* 0x00000004b5147221 */ /* 0x000fe20000010000 */
[-CC-:B------:R-:W-:Y:S01]  /*106f0*/  FFMA.FTZ R182, R25, R0.reuse, -R46.reuse ;  /* 0x0000000019b67223 */ /* 0x180fe2000001082e */
[-CC-:B------:R-:W-:Y:S01]  /*10700*/  FFMA.FTZ R13, R29, R0.reuse, -R46.reuse ;  /* 0x000000001d0d7223 */ /* 0x180fe2000001082e */
[-C--:B------:R-:W-:Y:S01]  /*10710*/  FFMA.FTZ R176, R89, R0.reuse, -R46 ;  /* 0x0000000059b07223 */ /* 0x080fe2000001082e */
[----:B------:R-:W-:Y:S01]  /*10720*/  MUFU.EX2 R180, R180 ;  /* 0x000000b400b47308 */ /* 0x000fe20000000800 */
[----:B0-----:R-:W-:Y:S01]  /*10730*/  FADD.FTZ R9, R183, R20 ;  /* 0x00000014b7097221 */ /* 0x001fe20000010000 */
[-CC-:B------:R-:W-:Y:S01]  /*10740*/  FFMA.FTZ R15, R33, R0.reuse, -R46.reuse ;  /* 0x00000000210f7223 */ /* 0x180fe2000001082e */
[-CC-:B------:R-:W-:Y:S01]  /*10750*/  FFMA.FTZ R178, R93, R0.reuse, -R46.reuse ;  /* 0x000000005db27223 */ /* 0x180fe2000001082e */
[-CC-:B------:R-:W-:Y:S01]  /*10760*/  FFMA.FTZ R25, R41, R0.reuse, -R46.reuse ;  /* 0x0000000029197223 */ /* 0x180fe2000001082e */
[----:B--2---:R-:W-:Y:S01]  /*10770*/  FADD.FTZ R20, R6, R9 ;  /* 0x0000000906147221 */ /* 0x004fe20000010000 */
[-CC-:B------:R-:W-:Y:S01]  /*10780*/  FFMA.FTZ R21, R37, R0.reuse, -R46.reuse ;  /* 0x0000000025157223 */ /* 0x180fe2000001082e */
[-C--:B------:R-:W-:Y:S01]  /*10790*/  FFMA.FTZ R172, R97, R0.reuse, -R46 ;  /* 0x0000000061ac7223 */ /* 0x080fe2000001082e */
[----:B------:R-:W0:Y:S01]  /*107a0*/  MUFU.EX2 R11, R11 ;  /* 0x0000000b000b7308 */ /* 0x000e220000000800 */
[----:B-1----:R-:W-:Y:S01]  /*107b0*/  FADD.FTZ R9, R177, R20 ;  /* 0x00000014b1097221 */ /* 0x002fe20000010000 */
[-CC-:B------:R-:W-:Y:S01]  /*107c0*/  FFMA.FTZ R174, R101, R0.reuse, -R46.reuse ;  /* 0x0000000065ae7223 */ /* 0x180fe2000001082e */
[-CC-:B------:R-:W-:Y:S01]  /*107d0*/  FFMA.FTZ R27, R45, R0.reuse, -R46.reuse ;  /* 0x000000002d1b7223 */ /* 0x180fe2000001082e */
[-CC-:B------:R-:W-:Y:S01]  /*107e0*/  FFMA.FTZ R168, R103, R0.reuse, -R46.reuse ;  /* 0x0000000067a87223 */ /* 0x180fe2000001082e */
[----:B------:R-:W-:Y:S01]  /*107f0*/  FADD.FTZ R20, R10, R9 ;  /* 0x000000090a147221 */ /* 0x000fe20000010000 */
[----:B------:R-:W1:Y:S01]  /*10800*/  @P2 LDC R43, c[0x0][0x44c] ;  /* 0x00011300ff2b2b82 */ /* 0x000e620000000800 */
[-C--:B------:R-:W-:Y:S01]  /*10810*/  FFMA.FTZ R29, R49, R0.reuse, -R46 ;  /* 0x00000000311d7223 */ /* 0x080fe2000001082e */
[----:B------:R-:W2:Y:S01]  /*10820*/  MUFU.EX2 R182, R182 ;  /* 0x000000b600b67308 */ /* 0x000ea20000000800 */
[----:B----4-:R-:W-:Y:S01]  /*10830*/  FADD.FTZ R41, R179, R20 ;  /* 0x00000014b3297221 */ /* 0x010fe20000010000 */
[-CC-:B------:R-:W-:Y:S01]  /*10840*/  FFMA.FTZ R170, R99, R0.reuse, -R46.reuse ;  /* 0x0000000063aa7223 */ /* 0x180fe2000001082e */
[-CC-:B------:R-:W-:Y:S01]  /*10850*/  FFMA.FTZ R33, R53, R0.reuse, -R46.reuse ;  /* 0x0000000035217223 */ /* 0x180fe2000001082e */
[-CC-:B------:R-:W-:Y:S01]  /*10860*/  FFMA.FTZ R152, R95, R0.reuse, -R46.reuse ;  /* 0x000000005f987223 */ /* 0x180fe2000001082e */
[----:B------:R-:W-:Y:S01]  /*10870*/  FADD.FTZ R48, R12, R41 ;  /* 0x000000290c307221 */ /* 0x000fe20000010000 */
[-CC-:B------:R-:W-:Y:S01]  /*10880*/  FFMA.FTZ R158, R39, R0.reuse, -R46.reuse ;  /* 0x00000000279e7223 */ /* 0x180fe2000001082e */
[-CC-:B------:R-:W-:Y:S01]  /*10890*/  FFMA.FTZ R37, R57, R0.reuse, -R46.reuse ;  /* 0x0000000039257223 */ /* 0x180fe2000001082e */
[----:B------:R-:W3:Y:S01]  /*108a0*/  MUFU.EX2 R13, R13 ;  /* 0x0000000d000d7308 */ /* 0x000ee20000000800 */
[----:B0-----:R-:W-:Y:S01]  /*108b0*/  FADD.FTZ R9, R180, R11 ;  /* 0x0000000bb4097221 */ /* 0x001fe20000010000 */
[-CC-:B------:R-:W-:Y:S01]  /*108c0*/  FFMA.FTZ R154, R91, R0.reuse, -R46.reuse ;  /* 0x000000005b9a7223 */ /* 0x180fe2000001082e */
[----:B------:R-:W-:Y:S01]  /*108d0*/  FFMA.FTZ R41, R61, R0, -R46 ;  /* 0x000000003d297223 */ /* 0x000fe2000001082e */
[----:B------:R-:W-:-:S02]  /*108e0*/  IMAD.MOV.U32 R45, RZ, RZ, R190 ;  /* 0x000000ffff2d7224 */ /* 0x000fc400078e00be */
[-CC-:B------:R-:W-:Y:S01]  /*108f0*/  FFMA.FTZ R156, R47, R0.reuse, -R46.reuse ;  /* 0x000000002f9c7223 */ /* 0x180fe2000001082e */
[----:B------:R-:W-:Y:S01]  /*10900*/  F2FP.BF16.F32.PACK_AB R181, R4, R181 ;  /* 0x000000b504b5723e */ /* 0x000fe200000010ff */
[-C--:B------:R-:W-:Y:S01]  /*10910*/  FFMA.FTZ R69, R69, R0.reuse, -R46 ;  /* 0x0000000045457223 */ /* 0x080fe2000001082e */
[----:B------:R-:W0:Y:S01]  /*10920*/  MUFU.EX2 R176, R176 ;  /* 0x000000b000b07308 */ /* 0x000e220000000800 */
[----:B--2---:R-:W-:Y:S01]  /*10930*/  FADD.FTZ R20, R182, R9 ;  /* 0x00000009b6147221 */ /* 0x004fe20000010000 */
[----:B------:R-:W-:Y:S01]  /*10940*/  FADD.FTZ R9, R173, R48 ;  /* 0x00000030ad097221 */ /* 0x000fe20000010000 */
[----:B------:R-:W-:Y:S01]  /*10950*/  F2FP.BF16.F32.PACK_AB R183, R6, R183 ;  /* 0x000000b706b7723e */ /* 0x000fe200000010ff */
[-CC-:B------:R-:W-:Y:S01]  /*10960*/  FFMA.FTZ R51, R51, R0.reuse, -R46.reuse ;  /* 0x0000000033337223 */ /* 0x180fe2000001082e */
[-C--:B------:R-:W-:Y:S01]  /*10970*/  FFMA.FTZ R73, R73, R0.reuse, -R46 ;  /* 0x0000000049497223 */ /* 0x080fe2000001082e */
[----:B------:R-:W-:Y:S01]  /*10980*/  FADD.FTZ R48, R24, R9 ;  /* 0x0000000918307221 */ /* 0x000fe20000010000 */
[----:B-1----:R-:W-:Y:S01]  /*10990*/  @P2 IMAD.HI.U32 R43, R190, R43, RZ ;  /* 0x0000002bbe2b2227 */ /* 0x002fe200078e00ff */
[----:B------:R-:W1:Y:S03]  /*109a0*/  MUFU.EX2 R15, R15 ;  /* 0x0000000f000f7308 */ /* 0x000e660000000800 */
[----:B---3--:R-:W-:Y:S01]  /*109b0*/  FADD.FTZ R3, R13, R20 ;  /* 0x000000140d037221 */ /* 0x008fe20000010000 */
[----:B------:R-:W-:Y:S01]  /*109c0*/  FADD.FTZ R9, R175, R48 ;  /* 0x00000030af097221 */ /* 0x000fe20000010000 */
[--C-:B------:R-:W-:Y:S01]  /*109d0*/  FFMA.FTZ R77, R77, R0, -R46.reuse ;  /* 0x000000004d4d7223 */ /* 0x100fe2000001082e */
[----:B------:R-:W-:Y:S01]  /*109e0*/  @P2 SHF.R.U32.HI R45, RZ, R50, R43 ;  /* 0x00000032ff2d2219 */ /* 0x000fe2000001162b */
[-CC-:B------:R-:W-:Y:S01]  /*109f0*/  FFMA.FTZ R43, R65, R0.reuse, -R46.reuse ;  /* 0x00000000412b7223 */ /* 0x180fe2000001082e */
[----:B------:R-:W-:Y:S01]  /*10a00*/  FADD.FTZ R48, R26, R9 ;  /* 0x000000091a307221 */ /* 0x000fe20000010000 */
[-C--:B------:R-:W-:Y:S01]  /*10a10*/  FFMA.FTZ R55, R55, R0.reuse, -R46 ;  /* 0x0000000037377223 */ /* 0x080fe2000001082e */
[----:B------:R-:W2:Y:S01]  /*10a20*/  MUFU.EX2 R178, R178 ;  /* 0x000000b200b27308 */ /* 0x000ea20000000800 */
[----:B0-----:R-:W-:Y:S01]  /*10a30*/  FADD.FTZ R20, R176, R3 ;  /* 0x00000003b0147221 */ /* 0x001fe20000010000 */
[----:B------:R-:W-:Y:S01]  /*10a40*/  FADD.FTZ R9, R169, R48 ;  /* 0x00000030a9097221 */ /* 0x000fe20000010000 */
[----:B------:R-:W-:Y:S01]  /*10a50*/  IADD3 R47, R45, R193, -R192 ;  /* 0x000000c12d2f7210 */ /* 0x000fe20007ffe8c0 */
[-CC-:B------:R-:W-:Y:S01]  /*10a60*/  FFMA.FTZ R81, R81, R0.reuse, -R46.reuse ;  /* 0x0000000051517223 */ /* 0x180fe2000001082e */
[----:B------:R-:W-:Y:S01]  /*10a70*/  FFMA.FTZ R31, R31, R0, -R46 ;  /* 0x000000001f1f7223 */ /* 0x000fe2000001082e */
[----:B------:R-:W-:Y:S01]  /*10a80*/  FADD.FTZ R48, R28, R9 ;  /* 0x000000091c307221 */ /* 0x000fe20000010000 */
[----:B------:R-:W-:Y:S01]  /*10a90*/  SHF.R.S32.HI R50, RZ, 0x1f, R47 ;  /* 0x0000001fff327819 */ /* 0x000fe2000001142f */
[----:B------:R-:W0:Y:S01]  /*10aa0*/  MUFU.EX2 R21, R21 ;  /* 0x0000001500157308 */ /* 0x000e220000000800 */
[----:B-1----:R-:W-:Y:S01]  /*10ab0*/  FADD.FTZ R3, R15, R20 ;  /* 0x000000140f037221 */ /* 0x002fe20000010000 */
[----:B------:R-:W-:Y:S01]  /*10ac0*/  FADD.FTZ R9, R171, R48 ;  /* 0x00000030ab097221 */ /* 0x000fe20000010000 */
[----:B------:R-:W-:Y:S01]  /*10ad0*/  F2FP.BF16.F32.PACK_AB R177, R10, R177 ;  /* 0x000000b10ab1723e */ /* 0x000fe200000010ff */
[----:B------:R-:W-:Y:S01]  /*10ae0*/  VIADD R10, R88, 0xfffffffe ;  /* 0xfffffffe580a7836 */ /* 0x000fe20000000000 */
[----:B------:R-:W-:Y:S01]  /*10af0*/  F2FP.BF16.F32.PACK_AB R182, R13, R182 ;  /* 0x000000b60db6723e */ /* 0x000fe200000010ff */
[----:B------:R-:W-:Y:S01]  /*10b00*/  FADD.FTZ R48, R30, R9 ;  /* 0x000000091e307221 */ /* 0x000fe20000010000 */
[----:B------:R-:W-:Y:S01]  /*10b10*/  F2FP.BF16.F32.PACK_AB R180, R11, R180 ;  /* 0x000000b40bb4723e */ /* 0x000fe200000010ff */
[----:B------:R-:W1:Y:S01]  /*10b20*/  MUFU.EX2 R172, R172 ;  /* 0x000000ac00ac7308 */ /* 0x000e620000000800 */
[----:B--2---:R-:W-:Y:S01]  /*10b30*/  FADD.FTZ R20, R178, R3 ;  /* 0x00000003b2147221 */ /* 0x004fe20000010000 */
[----:B------:R-:W-:Y:S01]  /*10b40*/  FADD.FTZ R39, R153, R48 ;  /* 0x0000003099277221 */ /* 0x000fe20000010000 */
[----:B------:R-:W-:-:S02]  /*10b50*/  F2FP.BF16.F32.PACK_AB R179, R12, R179 ;  /* 0x000000b30cb3723e */ /* 0x000fc400000010ff */
[----:B------:R-:W-:Y:S02]  /*10b60*/  CS2R R102, SRZ ;  /* 0x0000000000667805 */ /* 0x000fe4000001ff00 */
[----:B------:R-:W-:Y:S01]  /*10b70*/  F2FP.BF16.F32.PACK_AB R173, R24, R173 ;  /* 0x000000ad18ad723e */ /* 0x000fe200000010ff */
[----:B------:R-:W-:Y:S01]  /*10b80*/  FADD.FTZ R48, R32, R39 ;  /* 0x0000002720307221 */ /* 0x000fe20000010000 */
[----:B------:R-:W-:Y:S01]  /*10b90*/  F2FP.BF16.F32.PACK_AB R175, R26, R175 ;  /* 0x000000af1aaf723e */ /* 0x000fe200000010ff */
[----:B------:R-:W2:Y:S01]  /*10ba0*/  MUFU.EX2 R25, R25 ;  /* 0x0000001900197308 */ /* 0x000ea20000000800 */
[----:B0-----:R-:W-:Y:S01]  /*10bb0*/  FADD.FTZ R3, R21, R20 ;  /* 0x0000001415037221 */ /* 0x001fe20000010000 */
[----:B------:R-:W-:Y:S01]  /*10bc0*/  FADD.FTZ R39, R155, R48 ;  /* 0x000000309b277221 */ /* 0x000fe20000010000 */
[----:B------:R-:W-:Y:S02]  /*10bd0*/  F2FP.BF16.F32.PACK_AB R169, R28, R169 ;  /* 0x000000a91ca9723e */ /* 0x000fe400000010ff */
[----:B------:R-:W-:-:S02]  /*10be0*/  CS2R R100, SRZ ;  /* 0x0000000000647805 */ /* 0x000fc4000001ff00 */
[----:B------:R-:W-:Y:S01]  /*10bf0*/  F2FP.BF16.F32.PACK_AB R171, R30, R171 ;  /* 0x000000ab1eab723e */ /* 0x000fe200000010ff */
[----:B------:R-:W-:Y:S01]  /*10c00*/  FADD.FTZ R48, R34, R39 ;  /* 0x0000002722307221 */ /* 0x000fe20000010000 */
[----:B------:R-:W-:Y:S01]  /*10c10*/  F2FP.BF16.F32.PACK_AB R153, R32, R153 ;  /* 0x000000992099723e */ /* 0x000fe200000010ff */
[----:B------:R-:W0:Y:S01]  /*10c20*/  MUFU.EX2 R174, R174 ;  /* 0x000000ae00ae7308 */ /* 0x000e220000000800 */
[----:B-1----:R-:W-:Y:S01]  /*10c30*/  FADD.FTZ R20, R172, R3 ;  /* 0x00000003ac147221 */ /* 0x002fe20000010000 */
[----:B------:R-:W-:Y:S01]  /*10c40*/  FADD.FTZ R45, R157, R48 ;  /* 0x000000309d2d7221 */ /* 0x000fe20000010000 */
[----:B------:R-:W-:Y:S02]  /*10c50*/  F2FP.BF16.F32.PACK_AB R155, R34, R155 ;  /* 0x0000009b229b723e */ /* 0x000fe400000010ff */
[----:B------:R-:W-:Y:S02]  /*10c60*/  CS2R R98, SRZ ;  /* 0x0000000000627805 */ /* 0x000fe4000001ff00 */
[----:B------:R-:W-:-:S02]  /*10c70*/  F2FP.BF16.F32.PACK_AB R157, R36, R157 ;  /* 0x0000009d249d723e */ /* 0x000fc400000010ff */
[----:B------:R-:W-:Y:S02]  /*10c80*/  CS2R R96, SRZ ;  /* 0x0000000000607805 */ /* 0x000fe4000001ff00 */
[----:B------:R-:W-:Y:S01]  /*10c90*/  F2FP.BF16.F32.PACK_AB R176, R15, R176 ;  /* 0x000000b00fb0723e */ /* 0x000fe200000010ff */
[----:B------:R-:W1:Y:S01]  /*10ca0*/  MUFU.EX2 R27, R27 ;  /* 0x0000001b001b7308 */ /* 0x000e620000000800 */
[----:B--2---:R-:W-:Y:S01]  /*10cb0*/  FADD.FTZ R3, R25, R20 ;  /* 0x0000001419037221 */ /* 0x004fe20000010000 */
[----:B------:R-:W-:Y:S02]  /*10cc0*/  F2FP.BF16.F32.PACK_AB R178, R21, R178 ;  /* 0x000000b215b2723e */ /* 0x000fe400000010ff */
[----:B------:R-:W-:Y:S02]  /*10cd0*/  CS2R R94, SRZ ;  /* 0x00000000005e7805 */ /* 0x000fe4000001ff00 */
[----:B------:R-:W-:Y:S02]  /*10ce0*/  F2FP.BF16.F32.PACK_AB R172, R25, R172 ;  /* 0x000000ac19ac723e */ /* 0x000fe400000010ff */
[----:B------:R-:W-:-:S02]  /*10cf0*/  CS2R R92, SRZ ;  /* 0x00000000005c7805 */ /* 0x000fc4000001ff00 */
[----:B------:R-:W-:Y:S02]  /*10d00*/  CS2R R90, SRZ ;  /* 0x00000000005a7805 */ /* 0x000fe4000001ff00 */
[----:B------:R-:W-:Y:S01]  /*10d10*/  CS2R R88, SRZ ;  /* 0x0000000000587805 */ /* 0x000fe2000001ff00 */
[----:B------:R-:W2:Y:S01]  /*10d20*/  MUFU.EX2 R168, R168 ;  /* 0x000000a800a87308 */ /* 0x000ea20000000800 */
[----:B0-----:R-:W-:Y:S01]  /*10d30*/  FADD.FTZ R20, R174, R3 ;  /* 0x00000003ae147221 */ /* 0x001fe20000010000 */
[-CC-:B------:R-:W-:Y:S01]  /*10d40*/  FFMA.FTZ R3, R35, R0.reuse, -R46.reuse ;  /* 0x0000000023037223 */ /* 0x180fe2000001082e */
[----:B------:R-:W-:-:S05]  /*10d50*/  FFMA.FTZ R46, R85, R0, -R46 ;  /* 0x00000000552e7223 */ /* 0x000fca000001082e */
        /* <DEDUP_REMOVED lines=10> */
[----:B------:R-:W-:-:S06]  /*10e00*/  LEA.HI R9, R50, R47, RZ, 0x7 ;  /* 0x0000002f32097211 */ /* 0x000fcc00078f38ff */
        /* <DEDUP_REMOVED lines=14> */
[----:B------:R-:W-:-:S05]  /*10ef0*/  F2FP.BF16.F32.PACK_AB R152, R37, R152 ;  /* 0x000000982598723e */ /* 0x000fca00000010ff */
[----:B------:R-:W1:Y:S01]  /*10f00*/  MUFU.EX2 R156, R156 ;  /* 0x0000009c009c7308 */ /* 0x000e620000000800 */
[----:B--2---:R-:W-:-:S07]  /*10f10*/  FADD.FTZ R4, R154, R39 ;  /* 0x000000279a047221 */ /* 0x004fce0000010000 */
[----:B------:R-:W2:Y:S01]  /*10f20*/  MUFU.EX2 R43, R43 ;  /* 0x0000002b002b7308 */ /* 0x000ea20000000800 */
[C---:B0-----:R-:W-:Y:S01]  /*10f30*/  FADD.FTZ R39, R41.reuse, R4 ;  /* 0x0000000429277221 */ /* 0x041fe20000010000 */
[----:B------:R-:W-:-:S06]  /*10f40*/  F2FP.BF16.F32.PACK_AB R154, R41, R154 ;  /* 0x0000009a299a723e */ /* 0x000fcc00000010ff */
[----:B------:R-:W0:Y:S01]  /*10f50*/  MUFU.EX2 R42, R42 ;  /* 0x0000002a002a7308 */ /* 0x000e220000000800 */
[----:B-1----:R-:W-:Y:S01]  /*10f60*/  FADD.FTZ R4, R156, R39 ;  /* 0x000000279c047221 */ /* 0x002fe20000010000 */
[----:B------:R-:W-:-:S06]  /*10f70*/  FADD.FTZ R39, R163, R6 ;  /* 0x00000006a3277221 */ /* 0x000fcc0000010000 */
[----:B------:R-:W1:Y:S01]  /*10f80*/  MUFU.EX2 R158, R158 ;  /* 0x0000009e009e7308 */ /* 0x000e620000000800 */
[----:B--2---:R-:W-:-:S07]  /*10f90*/  F2FP.BF16.F32.PACK_AB R156, R43, R156 ;  /* 0x0000009c2b9c723e */ /* 0x004fce00000010ff */
[----:B------:R-:W2:Y:S01]  /*10fa0*/  MUFU.EX2 R165, R165 ;  /* 0x000000a500a57308 */ /* 0x000ea20000000800 */
[C---:B0-----:R-:W-:Y:S01]  /*10fb0*/  FADD.FTZ R6, R42.reuse, R39 ;  /* 0x000000272a067221 */ /* 0x041fe20000010000 */
[----:B------:R-:W-:-:S06]  /*10fc0*/  F2FP.BF16.F32.PACK_AB R163, R42, R163 ;  /* 0x000000a32aa3723e */ /* 0x000fcc00000010ff */
[----:B------:R-:W-:Y:S08]  /*10fd0*/  MUFU.EX2 R35, R69 ;  /* 0x0000004500237308 */ /* 0x000ff00000000800 */
[----:B------:R-:W0:Y:S08]  /*10fe0*/  MUFU.EX2 R44, R83 ;  /* 0x00000053002c7308 */ /* 0x000e300000000800 */
[----:B------:R-:W3:Y:S08]  /*10ff0*/  MUFU.EX2 R51, R51 ;  /* 0x0000003300337308 */ /* 0x000ef00000000800 */
[----:B------:R-:W4:Y:S08]  /*11000*/  MUFU.EX2 R167, R167 ;  /* 0x000000a700a77308 */ /* 0x000f300000000800 */
[----:B------:R-:W4:Y:S08]  /*11010*/  MUFU.EX2 R160, R73 ;  /* 0x0000004900a07308 */ /* 0x000f300000000800 */
[----:B------:R1:W4:Y:S08]  /*11020*/  MUFU.EX2 R162, R3 ;  /* 0x0000000300a27308 */ /* 0x0003300000000800 */
[----:B------:R-:W4:Y:S01]  /*11030*/  MUFU.EX2 R77, R77 ;  /* 0x0000004d004d7308 */ /* 0x000f220000000800 */
[----:B-1----:R-:W-:-:S04]  /*11040*/  FADD.FTZ R3, R43, R4 ;  /* 0x000000042b037221 */ /* 0x002fc80000010000 */
[----:B------:R-:W-:Y:S01]  /*11050*/  FADD.FTZ R4, R158, R3 ;  /* 0x000000039e047221 */ /* 0x000fe20000010000 */
[----:B--2---:R-:W-:Y:S01]  /*11060*/  FADD.FTZ R3, R165, R6 ;  /* 0x00000006a5037221 */ /* 0x004fe20000010000 */
[C---:B0-----:R-:W-:Y:S01]  /*11070*/  F2FP.BF16.F32.PACK_AB R165, R44.reuse, R165 ;  /* 0x000000a52ca5723e */ /* 0x041fe200000010ff */
[----:B------:R-:W0:Y:S01]  /*11080*/  MUFU.EX2 R55, R55 ;  /* 0x0000003700377308 */ /* 0x000e220000000800 */
[C---:B------:R-:W-:Y:S01]  /*11090*/  FADD.FTZ R4, R35.reuse, R4 ;  /* 0x0000000423047221 */ /* 0x040fe20000010000 */
[----:B------:R-:W-:Y:S01]  /*110a0*/  FADD.FTZ R6, R44, R3 ;  /* 0x000000032c067221 */ /* 0x000fe20000010000 */
[----:B------:R-:W-:Y:S02]  /*110b0*/  F2FP.BF16.F32.PACK_AB R158, R35, R158 ;  /* 0x0000009e239e723e */ /* 0x000fe400000010ff */
[----:B---3--:R-:W-:Y:S01]  /*110c0*/  FADD.FTZ R3, R51, R4 ;  /* 0x0000000433037221 */ /* 0x008fe20000010000 */
[----:B----4-:R-:W-:Y:S01]  /*110d0*/  FADD.FTZ R45, R167, R6 ;  /* 0x00000006a72d7221 */ /* 0x010fe20000010000 */
[----:B------:R-:W-:Y:S01]  /*110e0*/  SHF.R.S32.HI R6, RZ, 0x7, R9 ;  /* 0x00000007ff067819 */ /* 0x000fe20000011409 */
[----:B------:R-:W1:Y:S01]  /*110f0*/  MUFU.EX2 R164, R81 ;  /* 0x0000005100a47308 */ /* 0x000e620000000800 */
[C---:B------:R-:W-:Y:S01]  /*11100*/  FADD.FTZ R39, R160.reuse, R3 ;  /* 0x00000003a0277221 */ /* 0x040fe20000010000 */
[----:B------:R-:W-:-:S02]  /*11110*/  F2FP.BF16.F32.PACK_AB R160, R160, R51 ;  /* 0x00000033a0a0723e */ /* 0x000fc400000010ff */
[----:B------:R-:W-:Y:S01]  /*11120*/  VIMNMX R13, R191, R6, !PT ;  /* 0x00000006bf0d7248 */ /* 0x000fe20007fe0100 */
[----:B------:R-:W-:Y:S01]  /*11130*/  FADD.FTZ R4, R162, R39 ;  /* 0x00000027a2047221 */ /* 0x000fe20000010000 */
[C---:B------:R-:W-:Y:S02]  /*11140*/  F2FP.BF16.F32.PACK_AB R162, R77.reuse, R162 ;  /* 0x000000a24da2723e */ /* 0x040fe400000010ff */
[----:B------:R-:W2:Y:S01]  /*11150*/  MUFU.EX2 R31, R31 ;  /* 0x0000001f001f7308 */ /* 0x000ea20000000800 */
[----:B------:R-:W-:Y:S01]  /*11160*/  FADD.FTZ R4, R77, R4 ;  /* 0x000000044d047221 */ /* 0x000fe20000010000 */
[----:B------:R-:W-:-:S03]  /*11170*/  ISETP.GE.AND P3, PT, R10, R13, PT ;  /* 0x0000000d0a00720c */ /* 0x000fc60003f66270 */
[----:B0-----:R-:W-:-:S03]  /*11180*/  FADD.FTZ R11, R55, R4 ;  /* 0x00000004370b7221 */ /* 0x001fc60000010000 */
[----:B------:R-:W0:Y:S01]  /*11190*/  MUFU.EX2 R14, R14 ;  /* 0x0000000e000e7308 */ /* 0x000e220000000800 */
[C---:B-1----:R-:W-:Y:S01]  /*111a0*/  FADD.FTZ R4, R164.reuse, R11 ;  /* 0x0000000ba4047221 */ /* 0x042fe20000010000 */
[----:B------:R-:W-:-:S06]  /*111b0*/  F2FP.BF16.F32.PACK_AB R164, R164, R55 ;  /* 0x00000037a4a4723e */ /* 0x000fcc00000010ff */
[----:B------:R-:W1:Y:S01]  /*111c0*/  MUFU.EX2 R46, R46 ;  /* 0x0000002e002e7308 */ /* 0x000e620000000800 */
[----:B--2---:R-:W-:Y:S01]  /*111d0*/  FADD.FTZ R11, R31, R4 ;  /* 0x000000041f0b7221 */ /* 0x004fe20000010000 */
[C---:B0-----:R-:W-:Y:S01]  /*111e0*/  FADD.FTZ R3, R14.reuse, R45 ;  /* 0x0000002d0e037221 */ /* 0x041fe20000010000 */
[----:B------:R-:W-:Y:S02]  /*111f0*/  F2FP.BF16.F32.PACK_AB R167, R14, R167 ;  /* 0x000000a70ea7723e */ /* 0x000fe400000010ff */
[C---:B-1----:R-:W-:Y:S01]  /*11200*/  FADD.FTZ R4, R46.reuse, R11 ;  /* 0x0000000b2e047221 */ /* 0x042fe20000010000 */
[----:B------:R-:W-:Y:S01]  /*11210*/  F2FP.BF16.F32.PACK_AB R166, R46, R31 ;  /* 0x0000001f2ea6723e */ /* 0x000fe200000010ff */
[----:B------:R-:W-:Y:S06]  /*11220*/  @!P3 BRA `(.L_x_8958) ;  /* 0x0000002800c8b947 */ /* 0x000fec0003800000 */
[----:B------:R-:W-:Y:S02]  /*11230*/  IMAD.MOV.U32 R12, RZ, RZ, R8 ;  /* 0x000000ffff0c7224 */ /* 0x000fe400078e0008 */
[----:B------:R-:W-:Y:S02]  /*11240*/  IMAD.MOV.U32 R11, RZ, RZ, R7 ;  /* 0x000000ffff0b7224 */ /* 0x000fe400078e0007 */
[----:B------:R-:W-:Y:S02]  /*11250*/  IMAD.MOV.U32 R6, RZ, RZ, R186 ;  /* 0x000000ffff067224 */ /* 0x000fe400078e00ba */
[----:B------:R-:W-:Y:S02]  /*11260*/  IMAD.MOV.U32 R14, RZ, RZ, R184 ;  /* 0x000000ffff0e7224 */ /* 0x000fe400078e00b8 */
[----:B------:R-:W-:-:S07]  /*11270*/  IMAD.MOV.U32 R151, RZ, RZ, RZ ;  /* 0x000000ffff977224 */ /* 0x000fce00078e00ff */
.L_x_8968:
[----:B------:R-:W-:Y:S01]  /*11280*/  ISETP.NE.AND P3, PT, R189, RZ, PT ;  /* 0x000000ffbd00720c */ /* 0x000fe20003f65270 */
[----:B------:R-:W-:Y:S01]  /*11290*/  VIADD R184, R14, 0x1 ;  /* 0x000000010eb87836 */ /* 0x000fe20000000000 */
[----:B------:R-:W-:Y:S05]  /*112a0*/  YIELD ;  /* 0x0000000000007946 */ /* 0x000fea0003800000 */
[----:B------:R-:W-:-:S04]  /*112b0*/  ISETP.NE.AND P4, PT, R184, 0x2, PT ;  /* 0x00000002b800780c */ /* 0x000fc80003f85270 */
[----:B------:R-:W-:Y:S02]  /*112c0*/  SEL R7, RZ, 0x1, P4 ;  /* 0x00000001ff077807 */ /* 0x000fe40002000000 */
[----:B------:R-:W-:Y:S02]  /*112d0*/  SEL R184, R184, RZ, P4 ;  /* 0x000000ffb8b87207 */ /* 0x000fe40002000000 */
[----:B------:R-:W-:Y:S01]  /*112e0*/  LOP3.LUT R186, R6, R7, RZ, 0x3c, !PT ;  /* 0x0000000706ba7212 */ /* 0x000fe200078e3cff */
[----:B------:R-:W-:Y:S06]  /*112f0*/  @P3 BRA `(.L_x_8959) ;  /* 0x0000000000303947 */ /* 0x000fec0003800000 */
[----:B------:R-:W-:Y:S05]  /*11300*/  @!P0 BRA `(.L_x_8960) ;  /* 0x0000000000048947 */ /* 0x000fea0003800000 */
[----:B------:R-:W-:Y:S01]  /*11310*/  BPT.TRAP 0x1 ;  /* 0x000000040000795c */ /* 0x000fe20000300000 */
.L_x_8960:
[----:B------:R-:W-:Y:S01]  /*11320*/  IMAD R0, R184, 0x8, R2 ;  /* 0x00000008b8007824 */ /* 0x000fe200078e0202 */
[----:B------:R-:W-:-:S04]  /*11330*/  SHF.L.U32 R7, R186, 0x1f, RZ ;  /* 0x0000001fba077819 */ /* 0x000fc800000006ff */
[----:B------:R0:W1:Y:S01]  /*11340*/  SYNCS.PHASECHK.TRANS64.TRYWAIT P4, [R0+URZ+0x28830], R7 ;  /* 0x02883007000075a7 */ /* 0x000062000808017f */
[----:B------:R-:W-:Y:S05]  /*11350*/  @!P0 BRA `(.L_x_8961) ;  /* 0x0000000000048947 */ /* 0x000fea0003800000 */
[----:B------:R-:W-:Y:S01]  /*11360*/  BPT.TRAP 0x1 ;  /* 0x000000040000795c */ /* 0x000fe20000300000 */
.L_x_8961:
[----:B------:R-:W-:Y:S04]  /*11370*/  BSSY B0, `(.L_x_8959) ;  /* 0x0000004000007945 */ /* 0x000fe80003800000 */
[----:B-1----:R-:W-:Y:S05]  /*11380*/  @P4 BRA `(.L_x_8962) ;  /* 0x0000000000084947 */ /* 0x002fea0003800000 */
[----:B------:R-:W1:Y:S02]  /*11390*/  SYNCS.PHASECHK.TRANS64.TRYWAIT P4, [R0+URZ+0x28830], R7 ;  /* 0x02883007000075a7 */ /* 0x000e64000808017f */
[----:B-1----:R-:W-:Y:S05]  /*113a0*/  @!P4 BRA `(.L_x_8963) ;  /* 0x000001200024c947 */ /* 0x002fea0003800000 */
.L_x_8962:
[----:B------:R-:W-:Y:S05]  /*113b0*/  BSYNC B0 ;  /* 0x0000000000007941 */ /* 0x000fea0003800000 */
.L_x_8959:
        /* <DEDUP_REMOVED lines=60> */
.L_x_8965:
[----:B------:R-:W-:Y:S01]  /*11780*/  SHF.L.U32 R0, R6, 0x1f, RZ ;  /* 0x0000001f06007819 */ /* 0x000fe200000006ff */
[----:B------:R-:W-:-:S04]  /*11790*/  IMAD R6, R14, 0x8, R2 ;  /* 0x000000080e067824 */ /* 0x000fc800078e0202 */
[----:B------:R0:W1:Y:S01]  /*117a0*/  SYNCS.PHASECHK.TRANS64.TRYWAIT P3, [R6+URZ+0x28850], R0 ;  /* 0x02885000060075a7 */ /* 0x000062000806017f */
[----:B------:R-:W-:Y:S05]  /*117b0*/  @!P0 BRA `(.L_x_8966) ;  /* 0x0000000000048947 */ /* 0x000fea0003800000 */
[----:B------:R-:W-:Y:S01]  /*117c0*/  BPT.TRAP 0x1 ;  /* 0x000000040000795c */ /* 0x000fe20000300000 */
.L_x_8966:
[----:B-1----:R-:W-:Y:S05]  /*117d0*/  @P3 BRA `(.L_x_8964) ;  /* 0x0000000000083947 */ /* 0x002fea0003800000 */
[----:B------:R-:W1:Y:S02]  /*117e0*/  SYNCS.PHASECHK.TRANS64.TRYWAIT P3, [R6+URZ+0x28850], R0 ;  /* 0x02885000060075a7 */ /* 0x000e64000806017f */
[----:B-1----:R-:W-:Y:S05]  /*117f0*/  @!P3 BRA `(.L_x_8967) ;  /* 0x0000011c0024b947 */ /* 0x002fea0003800000 */
.L_x_8964:
[----:B01----:R-:W-:Y:S01]  /*11800*/  VIADD R0, R2, 0x400 ;  /* 0x0000040002007836 */ /* 0x003fe20000000000 */
[----:B------:R-:W-:Y:S05]  /*11810*/  WARPSYNC.ALL ;  /* 0x0000000000007948 */ /* 0x000fea0003800000 */
[----:B------:R-:W-:Y:S01]  /*11820*/  SHF.R.U32.HI R0, RZ, 0x4, R0 ;  /* 0x00000004ff007819 */ /* 0x000fe20000011600 */
[----:B------:R-:W-:Y:S01]  /*11830*/  IMAD.MOV.U32 R7, RZ, RZ, 0x40000040 ;  /* 0x40000040ff077424 */ /* 0x000fe200078e00ff */
[----:B------:R-:W-:Y:S01]  /*11840*/  WARPGROUP.ARRIVE ;  /* 0x00000000000079c5 */ /* 0x000fe20000000000 */
[----:B------:R-:W-:Y:S01]  /*11850*/  IMAD.MOV.U32 R9, RZ, RZ, 0x40000040 ;  /* 0x40000040ff097424 */ /* 0x000fe200078e00ff */
[----:B------:R-:W-:-:S02]  /*11860*/  LOP3.LUT R0, R0, 0x3fff, RZ, 0xc0, !PT ;  /* 0x00003fff00007812 */ /* 0x000fc400078ec0ff */
[----:B------:R-:W-:Y:S02]  /*11870*/  R2UR UR7, R7 ;  /* 0x00000000070772ca */ /* 0x000fe400000e0000 */
[----:B------:R-:W-:Y:S01]  /*11880*/  LOP3.LUT R0, R0, 0x4000000, RZ, 0xfc, !PT ;  /* 0x0400000000007812 */ /* 0x000fe200078efcff */
[----:B------:R-:W0:Y:S04]  /*11890*/  @P2 LDC R7, c[0x0][0x450] ;  /* 0x00011400ff072b82 */ /* 0x000e280000000800 */
[C---:B------:R-:W-:Y:S02]  /*118a0*/  IMAD R6, R14.reuse, 0x800, R0 ;  /* 0x000008000e067824 */ /* 0x040fe400078e0200 */
[----:B------:R-:W-:Y:S02]  /*118b0*/  @!P1 IMAD R14, R14, 0x8, R2 ;  /* 0x000000080e0e9824 */ /* 0x000fe400078e0202 */
[C---:B------:R-:W-:Y:S01]  /*118c0*/  VIADD R8, R6.reuse, 0x80 ;  /* 0x0000008006087836 */ /* 0x040fe20000000000 */
[----:B------:R-:W-:Y:S01]  /*118d0*/  R2UR UR6, R6 ;  /* 0x00000000060672ca */ /* 0x000fe200000e0000 */
[----:B------:R-:W1:Y:S01]  /*118e0*/  @P2 LDC R0, c[0x0][0x44c] ;  /* 0x00011300ff002b82 */ /* 0x000e620000000800 */
[----:B------:R-:W-:-:S05]  /*118f0*/  @!P1 VIADD R14, R14, 0x28860 ;  /* 0x000288600e0e9836 */ /* 0x000fca0000000000 */
[----:B------:R-:W-:-:S06]  /*11900*/  @!P1 PRMT R14, RZ, 0x654, R14 ;  /* 0x00000654ff0e9816 */ /* 0x000fcc000000000e */
        /* <DEDUP_REMOVED lines=23> */
[----:B------:R-:W-:Y:S01]  /*11a80*/  IMAD.IADD R8, R204, 0x1, R190 ;  /* 0x00000001cc087824 */ /* 0x000fe200078e02be */
[----:B------:R-:W-:-:S03]  /*11a90*/  R2UR UR7, R9 ;  /* 0x00000000090772ca */ /* 0x000fc600000e0000 */
[----:B-1----:R-:W-:-:S04]  /*11aa0*/  @P2 IMAD.HI.U32 R9, R8, R0, RZ ;  /* 0x0000000008092227 */ /* 0x002fc800078e00ff */
[----:B------:R-:W-:Y:S01]  /*11ab0*/  IMAD.MOV.U32 R0, RZ, RZ, R8 ;  /* 0x000000ffff007224 */ /* 0x000fe200078e0008 */
[----:B0-----:R-:W-:Y:S01]  /*11ac0*/  @P2 SHF.R.U32.HI R0, RZ, R7, R9 ;  /* 0x00000007ff002219 */ /* 0x001fe20000011609 */
[----:B------:R-:W-:Y:S02]  /*11ad0*/  IMAD.MOV.U32 R8, RZ, RZ, -0x80 ;  /* 0xffffff80ff087424 */ /* 0x000fe400078e00ff */
[----:B------:R-:W-:Y:S02]  /*11ae0*/  IMAD.MOV.U32 R9, RZ, RZ, 0x40000040 ;  /* 0x40000040ff097424 */ /* 0x000fe400078e00ff */
[----:B------:R-:W0:Y:S01]  /*11af0*/  SHFL.IDX PT, R7, R0, RZ, 0x1c1f ;  /* 0x001c1fff00077589 */ /* 0x000e2200000e0000 */
[----:B------:R-:W-:-:S05]  /*11b00*/  IMAD R8, R10, R8, 0x1 ;  /* 0x000000010a087424 */ /* 0x000fca00078e0208 */
[----:B------:R-:W-:-:S05]  /*11b10*/  IADD3 R8, R193, R8, -R197 ;  /* 0x00000008c1087210 */ /* 0x000fca0007ffe8c5 */
[----:B------:R-:W-:-:S04]  /*11b20*/  IMAD.IADD R15, R8, 0x1, -R192 ;  /* 0x00000001080f7824 */ /* 0x000fc800078e0ac0 */
[----:B0-----:R-:W-:-:S05]  /*11b30*/  IMAD.IADD R7, R15, 0x1, R7 ;  /* 0x000000010f077824 */ /* 0x001fca00078e0207 */
        /* <DEDUP_REMOVED lines=48> */
[----:B------:R-:W-:Y:S01]  /*11e40*/  ISETP.GT.AND P4, PT, R7, 0x41, PT ;  /* 0x000000410700780c */ /* 0x000fe20003f84270 */
[----:B------:R-:W-:Y:S02]  /*11e50*/  WARPGROUP.DEPBAR.LE gsb0, 0x0 ;  /* 0x00008000000079c5 */ /* 0x000fe40000010000 */
[----:B------:R-:W-:Y:S01]  /*11e60*/  FSEL R56, R56, -INF , P3 ;  /* 0xff80000038387808 */ /* 0x000fe20001800000 */
[----:B------:R-:W-:Y:S01]  /*11e70*/  WARPGROUP.ARRIVE ;  /* 0x00000000000079c5 */ /* 0x000fe20000000000 */
[----:B------:R-:W-:Y:S02]  /*11e80*/  FMNMX.FTZ R8, R53, R8, !PT ;  /* 0x0000000835087209 */ /* 0x000fe40007810000 */
[----:B------:R-:W-:Y:S02]  /*11e90*/  ISETP.GT.AND P3, PT, R7, 0x48, PT ;  /* 0x000000480700780c */ /* 0x000fe40003f64270 */
[----:B------:R-:W-:Y:S01]  /*11ea0*/  FSEL R57, R57, -INF , P4 ;  /* 0xff80000039397808 */ /* 0x000fe20002000000 */
[----:B------:R-:W-:Y:S01]  /*11eb0*/  HGMMA.64x128x16.F32.BF16 R88, R152, gdesc[UR4].tnspB, R88, gsb0 ;  /* 0x41e0000498587df0 */ /* 0x000fe20008001858 */
        /* <DEDUP_REMOVED lines=42> */
[----:B------:R-:W-:-:S02]  /*12160*/  R2UR UR7, R9 ;  /* 0x00000000090772ca */ /* 0x000fc400000e0000 */
[----:B------:R-:W-:-:S05]  /*12170*/  FMNMX.FTZ R7, R85, R7, !PT ;  /* 0x0000000755077209 */ /* 0x000fca0007810000 */
[----:B------:R-:W0:Y:S02]  /*12180*/  SHFL.BFLY PT, R8, R7, 0x2, 0x1f ;  /* 0x0c401f0007087f89 */ /* 0x000e2400000e0000 */
[----:B0-----:R-:W-:Y:S01]  /*12190*/  FMNMX.FTZ R7, R7, R8, !PT ;  /* 0x0000000807077209 */ /* 0x001fe20007810000 */
[----:B------:R-:W-:-:S04]  /*121a0*/  VIADD R8, R6, 0x280 ;  /* 0x0000028006087836 */ /* 0x000fc80000000000 */
[----:B------:R-:W0:Y:S01]  /*121b0*/  SHFL.BFLY PT, R20, R7, 0x1, 0x1f ;  /* 0x0c201f0007147f89 */ /* 0x000e2200000e0000 */
[----:B------:R-:W-:-:S03]  /*121c0*/  R2UR UR6, R8 ;  /* 0x00000000080672ca */ /* 0x000fc600000e0000 */
[----:B------:R1:W2:Y:S02]  /*121d0*/  SHFL.IDX PT, R8, R0, 0x1, 0x1c1f ;  /* 0x003c1f0000087f89 */ /* 0x0002a400000e0000 */
[----:B-1----:R-:W-:Y:S01]  /*121e0*/  IMAD.U32 R0, RZ, RZ, UR47 ;  /* 0x0000002fff007e24 */ /* 0x002fe2000f8e00ff */
[----:B------:R-:W-:Y:S02]  /*121f0*/  WARPGROUP.DEPBAR.LE gsb0, 0x0 ;  /* 0x00008000000079c5 */ /* 0x000fe40000010000 */
[----:B------:R-:W-:Y:S01]  /*12200*/  WARPGROUP.ARRIVE ;  /* 0x00000000000079c5 */ /* 0x000fe20000000000 */
[----:B0-----:R-:W-:-:S05]  /*12210*/  FMNMX.FTZ R7, R7, R20, !PT ;  /* 0x0000001407077209 */ /* 0x001fca0007810000 */
[----:B------:R-:W0:Y:S01]  /*12220*/  S2R R155, SR_TID.X ;  /* 0x00000000009b7919 */ /* 0x000e220000002100 */
[----:B--2---:R-:W-:Y:S01]  /*12230*/  IMAD.IADD R8, R15, 0x1, R8 ;  /* 0x000000010f087824 */ /* 0x004fe200078e0208 */
[----:B------:R-:W-:Y:S01]  /*12240*/  HGMMA.64x128x16.F32.BF16 R88, R156, gdesc[UR4].tnspB, R88, gsb0 ;  /* 0x41e000049c587df0 */ /* 0x000fe20008001858 */
[C---:B------:R-:W-:Y:S01]  /*12250*/  FMUL.FTZ R9, R7.reuse, R0 ;  /* 0x0000000007097220 */ /* 0x040fe20000410000 */
[----:B------:R-:W-:Y:S02]  /*12260*/  FSETP.NEU.FTZ.AND P3, PT, R7, -INF , PT ;  /* 0xff8000000700780b */ /* 0x000fe40003f7d000 */
[C---:B------:R-:W-:Y:S02]  /*12270*/  ISETP.GT.AND P5, PT, R8.reuse, RZ, PT ;  /* 0x000000ff0800720c */ /* 0x040fe40003fa4270 */
[----:B------:R-:W-:Y:S02]  /*12280*/  ISETP.GT.AND P4, PT, R8, 0x1, PT ;  /* 0x000000010800780c */ /* 0x000fe40003f84270 */
[----:B------:R-:W-:-:S02]  /*12290*/  FSEL R26, R26, -INF , P5 ;  /* 0xff8000001a1a7808 */ /* 0x000fc40002800000 */
        /* <DEDUP_REMOVED lines=92> */
[----:B------:R-:W-:Y:S02]  /*12860*/  FSEL R87, R87, -INF , P4 ;  /* 0xff80000057577808 */ /* 0x000fe40002000000 */
[----:B------:R-:W-:Y:S02]  /*12870*/  FMNMX.FTZ R8, R86, R20, !PT ;  /* 0x0000001456087209 */ /* 0x000fe40007810000 */
[----:B------:R-:W-:Y:S02]  /*12880*/  FSEL R9, R9, RZ, P3 ;  /* 0x000000ff09097208 */ /* 0x000fe40001800000 */
[----:B------:R-:W-:Y:S02]  /*12890*/  FMNMX.FTZ R8, R87, R8, !PT ;  /* 0x0000000857087209 */ /* 0x000fe40007810000 */
[----:B0-----:R-:W-:Y:S01]  /*128a0*/  SHF.R.U32.HI R155, RZ, 0x7, R155 ;  /* 0x00000007ff9b7819 */ /* 0x001fe2000001169b */
[-CC-:B------:R-:W-:Y:S01]  /*128b0*/  FFMA.FTZ R180, R24, R0.reuse, -R9.reuse ;  /* 0x0000000018b47223 */ /* 0x180fe20000010809 */
[-CC-:B------:R-:W-:Y:S01]  /*128c0*/  FFMA.FTZ R24, R29, R0.reuse, -R9.reuse ;  /* 0x000000001d187223 */ /* 0x180fe20000010809 */
[----:B------:R-:W0:Y:S01]  /*128d0*/  SHFL.BFLY PT, R20, R8, 0x2, 0x1f ;  /* 0x0c401f0008147f89 */ /* 0x000e2200000e0000 */
        /* <DEDUP_REMOVED lines=20> */
[-CC-:B-1----:R-:W-:Y:S01]  /*12a20*/  FFMA.FTZ R25, R33, R0.reuse, -R9.reuse ;  /* 0x0000000021197223 */ /* 0x182fe20000010809 */
[-CC-:B------:R-:W-:Y:S01]  /*12a30*/  FFMA.FTZ R33, R49, R0.reuse, -R9.reuse ;  /* 0x0000000031217223 */ /* 0x180fe20000010809 */
[----:B------:R-:W-:Y:S01]  /*12a40*/  FFMA.FTZ R44, R65, R0, -R9 ;  /* 0x00000000412c7223 */ /* 0x000fe20000010809 */
[----:B0-----:R-:W-:Y:S01]  /*12a50*/  FMNMX.FTZ R8, R8, R20, !PT ;  /* 0x0000001408087209 */ /* 0x001fe20007810000 */
[----:B------:R-:W-:-:S02]  /*12a60*/  VIADD R20, R6, 0x300 ;  /* 0x0000030006147836 */ /* 0x000fc40000000000 */
[-CC-:B------:R-:W-:Y:S01]  /*12a70*/  FFMA.FTZ R158, R68, R0.reuse, -R9.reuse ;  /* 0x00000000449e7223 */ /* 0x180fe20000010809 */
[-CC-:B------:R-:W-:Y:S01]  /*12a80*/  FFMA.FTZ R45, R69, R0.reuse, -R9.reuse ;  /* 0x00000000452d7223 */ /* 0x180fe20000010809 */
[----:B------:R-:W-:Y:S01]  /*12a90*/  MUFU.EX2 R24, R24 ;  /* 0x0000001800187308 */ /* 0x000fe20000000800 */
[----:B------:R-:W0:Y:S01]  /*12aa0*/  SHFL.BFLY PT, R21, R8, 0x1, 0x1f ;  /* 0x0c201f0008157f89 */ /* 0x000e2200000e0000 */
[----:B------:R-:W-:Y:S01]  /*12ab0*/  R2UR UR6, R20 ;  /* 0x00000000140672ca */ /* 0x000fe200000e0000 */
[----:B------:R-:W-:Y:S02]  /*12ac0*/  VIADD R20, R6, 0x380 ;  /* 0x0000038006147836 */ /* 0x000fe40000000000 */
        /* <DEDUP_REMOVED lines=8> */
[----:B------:R-:W-:-:S04]  /*12b50*/  FFMA.FTZ R9, R85, R0, -R9 ;  /* 0x0000000055097223 */ /* 0x000fc80000010809 */
[----:B------:R-:W-:Y:S08]  /*12b60*/  MUFU.EX2 R25, R25 ;  /* 0x0000001900197308 */ /* 0x000ff00000000800 */
[----:B------:R-:W-:Y:S01]  /*12b70*/  MUFU.EX2 R178, R178 ;  /* 0x000000b200b27308 */ /* 0x000fe20000000800 */
[----:B0-----:R-:W-:Y:S01]  /*12b80*/  FMNMX.FTZ R8, R8, R21, !PT ;  /* 0x0000001508087209 */ /* 0x001fe20007810000 */
[----:B------:R-:W-:-:S03]  /*12b90*/  IMAD.MOV.U32 R21, RZ, RZ, 0x40000040 ;  /* 0x40000040ff157424 */ /* 0x000fc600078e00ff */
[C---:B------:R-:W-:Y:S01]  /*12ba0*/  FSETP.NEU.FTZ.AND P4, PT, R8.reuse, -INF , PT ;  /* 0xff8000000800780b */ /* 0x040fe20003f9d000 */
[-C--:B------:R-:W-:Y:S01]  /*12bb0*/  FMUL.FTZ R61, R8, R0.reuse ;  /* 0x00000000083d7220 */ /* 0x080fe20000410000 */
[----:B------:R-:W-:Y:S01]  /*12bc0*/  R2UR UR7, R21 ;  /* 0x00000000150772ca */ /* 0x000fe200000e0000 */
[----:B------:R-:W-:Y:S01]  /*12bd0*/  MUFU.EX2 R28, R28 ;  /* 0x0000001c001c7308 */ /* 0x000fe20000000800 */
[----:B------:R-:W-:Y:S02]  /*12be0*/  FSEL R21, R7, RZ, P3 ;  /* 0x000000ff07157208 */ /* 0x000fe40001800000 */
[----:B------:R-:W-:Y:S02]  /*12bf0*/  FSEL R61, R61, RZ, P4 ;  /* 0x000000ff3d3d7208 */ /* 0x000fe40002000000 */
[C---:B------:R-:W-:Y:S01]  /*12c00*/  ISETP.GT.AND P3, PT, R10.reuse, R13, PT ;  /* 0x0000000d0a00720c */ /* 0x040fe20003f64270 */
[----:B------:R-:W-:Y:S02]  /*12c10*/  VIADD R10, R10, 0xffffffff ;  /* 0xffffffff0a0a7836 */ /* 0x000fe40000000000 */
[-CC-:B------:R-:W-:Y:S01]  /*12c20*/  FFMA.FTZ R177, R34, R0.reuse, -R61.reuse ;  /* 0x0000000022b17223 */ /* 0x180fe2000001083d */
[-C--:B------:R-:W-:Y:S01]  /*12c30*/  FFMA.FTZ R34, R43, R0.reuse, -R61 ;  /* 0x000000002b227223 */ /* 0x080fe2000001083d */
[----:B------:R-:W-:Y:S01]  /*12c40*/  FADD.FTZ R43, -R21, R11 ;  /* 0x0000000b152b7221 */ /* 0x000fe20000010100 */
[----:B------:R-:W-:Y:S01]  /*12c50*/  IMAD.MOV.U32 R21, RZ, RZ, 0x40000040 ;  /* 0x40000040ff157424 */ /* 0x000fe200078e00ff */
[----:B------:R-:W-:Y:S01]  /*12c60*/  HGMMA.64x128x16.F32.BF16 R88, R160, gdesc[UR4].tnspB, R88, gsb0 ;  /* 0x41e00004a0587df0 */ /* 0x000fe20008001858 */
[----:B------:R-:W-:Y:S01]  /*12c70*/  R2UR UR6, R20 ;  /* 0x00000000140672ca */ /* 0x000fe200000e0000 */
[-C--:B------:R-:W-:Y:S01]  /*12c80*/  FMUL.FTZ R6, R43, R0.reuse ;  /* 0x000000002b067220 */ /* 0x080fe20000410000 */
[----:B------:R-:W-:Y:S01]  /*12c90*/  FSEL R11, R8, RZ, P4 ;  /* 0x000000ff080b7208 */ /* 0x000fe20002000000 */
[-CC-:B------:R-:W-:Y:S01]  /*12ca0*/  FFMA.FTZ R181, R26, R0.reuse, -R61.reuse ;  /* 0x000000001ab57223 */ /* 0x180fe2000001083d */
[----:B------:R-:W-:Y:S01]  /*12cb0*/  R2UR UR7, R21 ;  /* 0x00000000150772ca */ /* 0x000fe200000e0000 */
[-CC-:B------:R-:W-:Y:S01]  /*12cc0*/  FFMA.FTZ R26, R27, R0.reuse, -R61.reuse ;  /* 0x000000001b1a7223 */ /* 0x180fe2000001083d */
[-CC-:B------:R-:W-:Y:S01]  /*12cd0*/  FFMA.FTZ R183, R30, R0.reuse, -R61.reuse ;  /* 0x000000001eb77223 */ /* 0x180fe2000001083d */
[----:B------:R-:W-:Y:S01]  /*12ce0*/  FADD.FTZ R11, -R11, R12 ;  /* 0x0000000c0b0b7221 */ /* 0x000fe20000010100 */
[----:B------:R-:W0:Y:S01]  /*12cf0*/  MUFU.EX2 R6, R6 ;  /* 0x0000000600067308 */ /* 0x000e220000000800 */
[----:B------:R-:W-:Y:S01]  /*12d00*/  FFMA.FTZ R27, R31, R0, -R61 ;  /* 0x000000001f1b7223 */ /* 0x000fe2000001083d */
[----:B------:R-:W-:-:S02]  /*12d10*/  @!P1 IMAD R12, R184, 0x8, R2 ;  /* 0x00000008b80c9824 */ /* 0x000fc400078e0202 */
[-C--:B------:R-:W-:Y:S01]  /*12d20*/  FMUL.FTZ R11, R11, R0.reuse ;  /* 0x000000000b0b7220 */ /* 0x080fe20000410000 */
[----:B------:R-:W-:Y:S01]  /*12d30*/  IADD3 R20, -R155, 0xb, RZ ;  /* 0x0000000b9b147810 */ /* 0x000fe20007ffe1ff */
[-CC-:B------:R-:W-:Y:S01]  /*12d40*/  FFMA.FTZ R30, R35, R0.reuse, -R61.reuse ;  /* 0x00000000231e7223 */ /* 0x180fe2000001083d */
[----:B------:R-:W-:Y:S02]  /*12d50*/  @!P1 VIADD R12, R12, 0x28840 ;  /* 0x000288400c0c9836 */ /* 0x000fe40000000000 */
[-CC-:B------:R-:W-:Y:S01]  /*12d60*/  FFMA.FTZ R179, R38, R0.reuse, -R61.reuse ;  /* 0x0000000026b37223 */ /* 0x180fe2000001083d */
[----:B------:R-:W-:Y:S01]  /*12d70*/  MUFU.EX2 R181, R181 ;  /* 0x000000b500b57308 */ /* 0x000fe20000000800 */
[-CC-:B------:R-:W-:Y:S01]  /*12d80*/  FFMA.FTZ R31, R39, R0.reuse, -R61.reuse ;  /* 0x00000000271f7223 */ /* 0x180fe2000001083d */
[-CC-:B------:R-:W-:Y:S01]  /*12d90*/  FFMA.FTZ R173, R42, R0.reuse, -R61.reuse ;  /* 0x000000002aad7223 */ /* 0x180fe2000001083d */
[----:B------:R-:W-:Y:S01]  /*12da0*/  @!P1 PRMT R21, RZ, 0x654, R12 ;  /* 0x00000654ff159816 */ /* 0x000fe2000000000c */
        /* <DEDUP_REMOVED lines=9> */
[--C-:B------:R-:W-:Y:S01]  /*12e40*/  FFMA.FTZ R59, R59, R0, -R61.reuse ;  /* 0x000000003b3b7223 */ /* 0x100fe2000001083d */
[----:B------:R-:W-:Y:S01]  /*12e50*/  F2FP.BF16.F32.PACK_AB R180, R15, R180 ;  /* 0x000000b40fb4723e */ /* 0x000fe200000010ff */
        /* <DEDUP_REMOVED lines=10> */
[----:B-1----:R-:W-:Y:S01]  /*12f00*/  FFMA.FTZ R3, R11, R3, R181 ;  /* 0x000000030b037223 */ /* 0x002fe200000100b5 */
[----:B------:R-:W-:-:S06]  /*12f10*/  FFMA.FTZ R86, R86, R0, -R61 ;  /* 0x0000000056567223 */ /* 0x000fcc000001083d */
[----:B------:R-:W1:Y:S01]  /*12f20*/  MUFU.EX2 R27, R27 ;  /* 0x0000001b001b7308 */ /* 0x000e620000000800 */
[----:B0-----:R-:W-:-:S07]  /*12f30*/  F2FP.BF16.F32.PACK_AB R181, R26, R181 ;  /* 0x000000b51ab5723e */ /* 0x001fce00000010ff */
        /* <DEDUP_REMOVED lines=12> */
[----:B------:R-:W-:-:S05]  /*13000*/  WARPGROUP.ARRIVE ;  /* 0x00000000000079c5 */ /* 0x000fca0000000000 */
[----:B------:R-:W5:Y:S01]  /*13010*/  MUFU.EX2 R35, R35 ;  /* 0x0000002300237308 */ /* 0x000f620000000800 */
[----:B------:R-:W-:Y:S01]  /*13020*/  FFMA.FTZ R161, R74, R0, -R61 ;  /* 0x000000004aa17223 */ /* 0x000fe2000001083d */
[----:B------:R-:W-:Y:S06]  /*13030*/  HGMMA.64x128x16.F32.BF16 R88, R164, gdesc[UR4].tnspB, R88, gsb0 ;  /* 0x41e00004a4587df0 */ /* 0x000fec0008001858 */
        /* <DEDUP_REMOVED lines=28> */
[----:B--2---:R-:W-:Y:S01]  /*13200*/  FADD.FTZ R21, R15, R4 ;  /* 0x000000040f157221 */ /* 0x004fe20000010000 */
[----:B------:R-:W-:Y:S01]  /*13210*/  FADD.FTZ R4, R26, R3 ;  /* 0x000000031a047221 */ /* 0x000fe20000010000 */
[----:B------:R2:W-:Y:S01]  /*13220*/  @!P1 SYNCS.ARRIVE.TRANS64.RED.A1T0 RZ, [R14+URZ], RZ ;  /* 0x000000ff0eff99a7 */ /* 0x0005e2000810043f */
[----:B------:R-:W-:Y:S01]  /*13230*/  FFMA.FTZ R3, R63, R0, -R61 ;  /* 0x000000003f037223 */ /* 0x000fe2000001083d */
[----:B------:R-:W-:Y:S01]  /*13240*/  FADD.FTZ R21, R182, R21 ;  /* 0x00000015b6157221 */ /* 0x000fe20000010000 */
[----:B------:R-:W-:Y:S01]  /*13250*/  FADD.FTZ R4, R183, R4 ;  /* 0x00000004b7047221 */ /* 0x000fe20000010000 */
[C---:B------:R-:W-:Y:S01]  /*13260*/  F2FP.BF16.F32.PACK_AB R182, R24.reuse, R182 ;  /* 0x000000b618b6723e */ /* 0x040fe200000010ff */
[----:B------:R-:W-:Y:S01]  /*13270*/  MUFU.EX2 R159, R159 ;  /* 0x0000009f009f7308 */ /* 0x000fe20000000800 */
[----:B------:R-:W-:Y:S01]  /*13280*/  FADD.FTZ R21, R24, R21 ;  /* 0x0000001518157221 */ /* 0x000fe20000010000 */
[----:B-1----:R-:W-:Y:S01]  /*13290*/  FADD.FTZ R4, R27, R4 ;  /* 0x000000041b047221 */ /* 0x002fe20000010000 */
[-C--:B------:R-:W-:Y:S01]  /*132a0*/  FMUL.FTZ R100, R100, R6.reuse ;  /* 0x0000000664647220 */ /* 0x080fe20000410000 */
[----:B------:R-:W-:Y:S01]  /*132b0*/  FMUL.FTZ R101, R101, R6 ;  /* 0x0000000665657220 */ /* 0x000fe20000410000 */
[----:B--2---:R-:W-:Y:S01]  /*132c0*/  FADD.FTZ R14, R176, R21 ;  /* 0x00000015b00e7221 */ /* 0x004fe20000010000 */
[----:B0-----:R-:W-:Y:S01]  /*132d0*/  FADD.FTZ R21, R177, R4 ;  /* 0x00000004b1157221 */ /* 0x001fe20000010000 */
[----:B------:R-:W-:Y:S01]  /*132e0*/  FFMA.FTZ R4, R67, R0, -R61 ;  /* 0x0000000043047223 */ /* 0x000fe2000001083d */
[----:B------:R-:W0:Y:S01]  /*132f0*/  MUFU.EX2 R3, R3 ;  /* 0x0000000300037308 */ /* 0x000e220000000800 */
[C---:B------:R-:W-:Y:S01]  /*13300*/  FADD.FTZ R43, R25.reuse, R14 ;  /* 0x0000000e192b7221 */ /* 0x040fe20000010000 */
[----:B---3--:R-:W-:Y:S01]  /*13310*/  FADD.FTZ R20, R30, R21 ;  /* 0x000000151e147221 */ /* 0x008fe20000010000 */
[----:B------:R-:W-:Y:S01]  /*13320*/  F2FP.BF16.F32.PACK_AB R176, R25, R176 ;  /* 0x000000b019b0723e */ /* 0x000fe200000010ff */
[-C--:B------:R-:W-:Y:S01]  /*13330*/  FFMA.FTZ R14, R71, R0.reuse, -R61 ;  /* 0x00000000470e7223 */ /* 0x080fe2000001083d */
[----:B------:R-:W-:Y:S01]  /*13340*/  FADD.FTZ R43, R178, R43 ;  /* 0x0000002bb22b7221 */ /* 0x000fe20000010000 */
[----:B----4-:R-:W-:Y:S01]  /*13350*/  FADD.FTZ R20, R179, R20 ;  /* 0x00000014b3147221 */ /* 0x010fe20000010000 */
[----:B------:R-:W-:Y:S01]  /*13360*/  FFMA.FTZ R61, R87, R0, -R61 ;  /* 0x00000000573d7223 */ /* 0x000fe2000001083d */
[----:B------:R-:W1:Y:S01]  /*13370*/  MUFU.EX2 R4, R4 ;  /* 0x0000000400047308 */ /* 0x000e620000000800 */
[----:B------:R-:W-:Y:S01]  /*13380*/  FADD.FTZ R43, R28, R43 ;  /* 0x0000002b1c2b7221 */ /* 0x000fe20000010000 */
[----:B-----5:R-:W-:Y:S01]  /*13390*/  FADD.FTZ R20, R31, R20 ;  /* 0x000000141f147221 */ /* 0x020fe20000010000 */
        /* <DEDUP_REMOVED lines=36> */
[----:B------:R-:W-:Y:S01]  /*135e0*/  F2FP.BF16.F32.PACK_AB R153, R12, R153 ;  /* 0x000000990c99723e */ /* 0x000fe200000010ff */
[----:B------:R-:W5:Y:S01]  /*135f0*/  MUFU.EX2 R48, R48 ;  /* 0x0000003000307308 */ /* 0x000f620000000800 */
[----:B------:R-:W-:Y:S01]  /*13600*/  FADD.FTZ R21, R40, R21 ;  /* 0x0000001528157221 */ /* 0x000fe20000010000 */
[----:B------:R-:W-:Y:S01]  /*13610*/  FADD.FTZ R20, R12, R25 ;  /* 0x000000190c147221 */ /* 0x000fe20000010000 */
[-C--:B------:R-:W-:Y:S01]  /*13620*/  FMUL.FTZ R132, R132, R6.reuse ;  /* 0x0000000684847220 */ /* 0x080fe20000410000 */
[-C--:B------:R-:W-:Y:S01]  /*13630*/  FMUL.FTZ R133, R133, R6.reuse ;  /* 0x0000000685857220 */ /* 0x080fe20000410000 */
[----:B------:R-:W-:Y:S01]  /*13640*/  FADD.FTZ R24, R154, R21 ;  /* 0x000000159a187221 */ /* 0x000fe20000010000 */
[----:B------:R-:W-:Y:S01]  /*13650*/  FADD.FTZ R20, R155, R20 ;  /* 0x000000149b147221 */ /* 0x000fe20000010000 */
[----:B0-----:R-:W-:Y:S01]  /*13660*/  F2FP.BF16.F32.PACK_AB R155, R3, R155 ;  /* 0x0000009b039b723e */ /* 0x001fe200000010ff */
[----:B------:R-:W0:Y:S01]  /*13670*/  MUFU.EX2 R15, R75 ;  /* 0x0000004b000f7308 */ /* 0x000e220000000800 */
[----:B------:R-:W-:Y:S01]  /*13680*/  FADD.FTZ R21, R41, R24 ;  /* 0x0000001829157221 */ /* 0x000fe20000010000 */
[----:B------:R-:W-:Y:S01]  /*13690*/  FADD.FTZ R20, R3, R20 ;  /* 0x0000001403147221 */ /* 0x000fe20000010000 */
[-C--:B------:R-:W-:Y:S01]  /*136a0*/  FMUL.FTZ R136, R136, R6.reuse ;  /* 0x0000000688887220 */ /* 0x080fe20000410000 */
[-C--:B------:R-:W-:Y:S01]  /*136b0*/  FMUL.FTZ R137, R137, R6.reuse ;  /* 0x0000000689897220 */ /* 0x080fe20000410000 */
[----:B------:R-:W-:Y:S01]  /*136c0*/  FADD.FTZ R21, R156, R21 ;  /* 0x000000159c157221 */ /* 0x000fe20000010000 */
[----:B------:R-:W-:Y:S01]  /*136d0*/  FADD.FTZ R25, R157, R20 ;  /* 0x000000149d197221 */ /* 0x000fe20000010000 */
[----:B-1----:R-:W-:Y:S01]  /*136e0*/  F2FP.BF16.F32.PACK_AB R157, R4, R157 ;  /* 0x0000009d049d723e */ /* 0x002fe200000010ff */
[----:B------:R-:W1:Y:S01]  /*136f0*/  MUFU.EX2 R49, R49 ;  /* 0x0000003100317308 */ /* 0x000e620000000800 */
[----:B------:R-:W-:Y:S01]  /*13700*/  FADD.FTZ R21, R44, R21 ;  /* 0x000000152c157221 */ /* 0x000fe20000010000 */
[----:B------:R-:W-:Y:S01]  /*13710*/  FADD.FTZ R20, R4, R25 ;  /* 0x0000001904147221 */ /* 0x000fe20000010000 */
[-C--:B------:R-:W-:Y:S01]  /*13720*/  FMUL.FTZ R140, R140, R6.reuse ;  /* 0x000000068c8c7220 */ /* 0x080fe20000410000 */
[-C--:B------:R-:W-:Y:S01]  /*13730*/  FMUL.FTZ R141, R141, R6.reuse ;  /* 0x000000068d8d7220 */ /* 0x080fe20000410000 */
[----:B------:R-:W-:Y:S01]  /*13740*/  FADD.FTZ R24, R158, R21 ;  /* 0x000000159e187221 */ /* 0x000fe20000010000 */
[----:B------:R-:W-:Y:S01]  /*13750*/  FADD.FTZ R21, R159, R20 ;  /* 0x000000149f157221 */ /* 0x000fe20000010000 */
[C---:B--2---:R-:W-:Y:S01]  /*13760*/  F2FP.BF16.F32.PACK_AB R159, R14.reuse, R159 ;  /* 0x0000009f0e9f723e */ /* 0x044fe200000010ff */
[----:B------:R-:W2:Y:S01]  /*13770*/  MUFU.EX2 R78, R78 ;  /* 0x0000004e004e7308 */ /* 0x000ea20000000800 */
[----:B------:R-:W-:Y:S01]  /*13780*/  FADD.FTZ R24, R45, R24 ;  /* 0x000000182d187221 */ /* 0x000fe20000010000 */
[----:B------:R-:W-:Y:S01]  /*13790*/  FADD.FTZ R20, R14, R21 ;  /* 0x000000150e147221 */ /* 0x000fe20000010000 */
[-C--:B------:R-:W-:Y:S01]  /*137a0*/  FMUL.FTZ R144, R144, R6.reuse ;  /* 0x0000000690907220 */ /* 0x080fe20000410000 */
[-C--:B------:R-:W-:Y:S01]  /*137b0*/  FMUL.FTZ R145, R145, R6.reuse ;  /* 0x0000000691917220 */ /* 0x080fe20000410000 */
[----:B---3--:R-:W-:Y:S01]  /*137c0*/  FADD.FTZ R21, R37, R24 ;  /* 0x0000001825157221 */ /* 0x008fe20000010000 */
[----:B----4-:R-:W-:Y:S01]  /*137d0*/  FADD.FTZ R20, R161, R20 ;  /* 0x00000014a1147221 */ /* 0x010fe20000010000 */
[-C--:B------:R-:W-:Y:S01]  /*137e0*/  FMUL.FTZ R148, R148, R6.reuse ;  /* 0x0000000694947220 */ /* 0x080fe20000410000 */
[----:B------:R-:W3:Y:S01]  /*137f0*/  MUFU.EX2 R52, R52 ;  /* 0x0000003400347308 */ /* 0x000ee20000000800 */
[----:B-----5:R-:W-:Y:S01]  /*13800*/  FADD.FTZ R12, R48, R21 ;  /* 0x00000015300c7221 */ /* 0x020fe20000010000 */
[----:B0-----:R-:W-:Y:S01]  /*13810*/  FADD.FTZ R3, R15, R20 ;  /* 0x000000140f037221 */ /* 0x001fe20000010000 */
[----:B------:R-:W-:Y:S01]  /*13820*/  FMUL.FTZ R149, R149, R6 ;  /* 0x0000000695957220 */ /* 0x000fe20000410000 */
[-C--:B------:R-:W-:Y:S01]  /*13830*/  FMUL.FTZ R90, R90, R11.reuse ;  /* 0x0000000b5a5a7220 */ /* 0x080fe20000410000 */
[----:B-1----:R-:W-:Y:S01]  /*13840*/  FADD.FTZ R21, R49, R12 ;  /* 0x0000000c31157221 */ /* 0x002fe20000010000 */
        /* <DEDUP_REMOVED lines=10> */
[----:B------:R-:W1:Y:S01]  /*138f0*/  MUFU.EX2 R53, R53 ;  /* 0x0000003500357308 */ /* 0x000e620000000800 */
        /* <DEDUP_REMOVED lines=37> */
[----:B------:R-:W-:Y:S01]  /*13b50*/  F2FP.BF16.F32.PACK_AB R179, R31, R179 ;  /* 0x000000b31fb3723e */ /* 0x000fe200000010ff */
[----:B------:R-:W-:Y:S01]  /*13b60*/  IMAD.MOV.U32 R11, RZ, RZ, R7 ;  /* 0x000000ffff0b7224 */ /* 0x000fe200078e0007 */
        /* <DEDUP_REMOVED lines=15> */
[----:B------:R-:W-:Y:S01]  /*13c60*/  F2FP.BF16.F32.PACK_AB R154, R41, R154 ;  /* 0x0000009a299a723e */ /* 0x000fe200000010ff */
[----:B-1----:R-:W-:Y:S01]  /*13c70*/  FADD.FTZ R4, R9, R12 ;  /* 0x0000000c09047221 */ /* 0x002fe20000010000 */
[----:B------:R-:W-:Y:S01]  /*13c80*/  F2FP.BF16.F32.PACK_AB R156, R44, R156 ;  /* 0x0000009c2c9c723e */ /* 0x000fe200000010ff */
[----:B------:R-:W-:Y:S01]  /*13c90*/  IMAD.MOV.U32 R12, RZ, RZ, R8 ;  /* 0x000000ffff0c7224 */ /* 0x000fe200078e0008 */
[----:B------:R-:W-:-:S02]  /*13ca0*/  F2FP.BF16.F32.PACK_AB R158, R45, R158 ;  /* 0x0000009e2d9e723e */ /* 0x000fc400000010ff */
[----:B------:R-:W-:Y:S02]  /*13cb0*/  F2FP.BF16.F32.PACK_AB R160, R48, R37 ;  /* 0x0000002530a0723e */ /* 0x000fe400000010ff */
[----:B------:R-:W-:Y:S01]  /*13cc0*/  F2FP.BF16.F32.PACK_AB R161, R15, R161 ;  /* 0x000000a10fa1723e */ /* 0x000fe200000010ff */
[----:B--2---:R-:W-:Y:S01]  /*13cd0*/  FADD.FTZ R3, R20, R3 ;  /* 0x0000000314037221 */ /* 0x004fe20000010000 */
[----:B------:R-:W-:Y:S02]  /*13ce0*/  F2FP.BF16.F32.PACK_AB R162, R52, R49 ;  /* 0x0000003134a2723e */ /* 0x000fe400000010ff */
[----:B------:R-:W-:Y:S02]  /*13cf0*/  F2FP.BF16.F32.PACK_AB R163, R79, R78 ;  /* 0x0000004e4fa3723e */ /* 0x000fe400000010ff */
[----:B------:R-:W-:Y:S02]  /*13d00*/  F2FP.BF16.F32.PACK_AB R164, R56, R53 ;  /* 0x0000003538a4723e */ /* 0x000fe400000010ff */
[----:B------:R-:W-:-:S02]  /*13d10*/  F2FP.BF16.F32.PACK_AB R165, R83, R82 ;  /* 0x0000005253a5723e */ /* 0x000fc400000010ff */
[----:B------:R-:W-:Y:S02]  /*13d20*/  F2FP.BF16.F32.PACK_AB R166, R9, R57 ;  /* 0x0000003909a6723e */ /* 0x000fe400000010ff */
[----:B------:R-:W-:Y:S01]  /*13d30*/  F2FP.BF16.F32.PACK_AB R167, R20, R167 ;  /* 0x000000a714a7723e */ /* 0x000fe200000010ff */
[----:B------:R-:W-:Y:S06]  /*13d40*/  @P3 BRA `(.L_x_8968) ;  /* 0xffffffd4004c3947 */ /* 0x000fec000383ffff */
.L_x_8958:
[----:B------:R-:W-:-:S13]  /*13d50*/  ISETP.GE.AND P2, PT, R10, R191, PT ;  /* 0x000000bf0a00720c */ /* 0x000fda0003f46270 */
[----:B------:R-:W-:Y:S05]  /*13d60*/  @!P2 BRA `(.L_x_8969) ;  /* 0x000000200074a947 */ /* 0x000fea0003800000 */
[----:B------:R-:W-:Y:S02]  /*13d70*/  IMAD.MOV.U32 R11, RZ, RZ, R8 ;  /* 0x000000ffff0b7224 */ /* 0x000fe400078e0008 */
[----:B------:R-:W-:Y:S02]  /*13d80*/  IMAD.MOV.U32 R12, RZ, RZ, R7 ;  /* 0x000000ffff0c7224 */ /* 0x000fe400078e0007 */
[----:B------:R-:W-:Y:S02]  /*13d90*/  IMAD.MOV.U32 R6, RZ, RZ, R186 ;  /* 0x000000ffff067224 */ /* 0x000fe400078e00ba */
[----:B------:R-:W-:-:S07]  /*13da0*/  IMAD.MOV.U32 R13, RZ, RZ, R184 ;  /* 0x000000ffff0d7224 */ /* 0x000fce00078e00b8 */
.L_x_8979:
        /* <DEDUP_REMOVED lines=10> */
.L_x_8971:
[----:B------:R-:W-:Y:S01]  /*13e50*/  IMAD R0, R184, 0x8, R2 ;  /* 0x00000008b8007824 */ /* 0x000fe200078e0202 */
[----:B------:R-:W-:-:S04]  /*13e60*/  SHF.L.U32 R7, R186, 0x1f, RZ ;  /* 0x0000001fba077819 */ /* 0x000fc800000006ff */
[----:B------:R0:W1:Y:S01]  /*13e70*/  SYNCS.PHASECHK.TRANS64.TRYWAIT P3, [R0+URZ+0x28830], R7 ;  /* 0x02883007000075a7 */ /* 0x000062000806017f */
[----:B------:R-:W-:Y:S05]  /*13e80*/  @!P0 BRA `(.L_x_8972) ;  /* 0x0000000000048947 */ /* 0x000fea0003800000 */
[----:B------:R-:W-:Y:S01]  /*13e90*/  BPT.TRAP 0x1 ;  /* 0x000000040000795c */ /* 0x000fe20000300000 */
.L_x_8972:
[----:B------:R-:W-:Y:S04]  /*13ea0*/  BSSY B0, `(.L_x_8970) ;  /* 0x0000004000007945 */ /* 0x000fe80003800000 */
[----:B-1----:R-:W-:Y:S05]  /*13eb0*/  @P3 BRA `(.L_x_8973) ;  /* 0x0000000000083947 */ /* 0x002fea0003800000 */
[----:B------:R-:W1:Y:S02]  /*13ec0*/  SYNCS.PHASECHK.TRANS64.TRYWAIT P3, [R0+URZ+0x28830], R7 ;  /* 0x02883007000075a7 */ /* 0x000e64000806017f */
[----:B-1----:R-:W-:Y:S05]  /*13ed0*/  @!P3 BRA `(.L_x_8974) ;  /* 0x000000f40080b947 */ /* 0x002fea0003800000 */
.L_x_8973:
[----:B------:R-:W-:Y:S05]  /*13ee0*/  BSYNC B0 ;  /* 0x0000000000007941 */ /* 0x000fea0003800000 */
.L_x_8970:
        /* <DEDUP_REMOVED lines=60> */
.L_x_8976:
[----:B------:R-:W-:Y:S01]  /*142b0*/  SHF.L.U32 R0, R6, 0x1f, RZ ;  /* 0x0000001f06007819 */ /* 0x000fe200000006ff */
[----:B------:R-:W-:-:S04]  /*142c0*/  IMAD R6, R13, 0x8, R2 ;  /* 0x000000080d067824 */ /* 0x000fc800078e0202 */
[----:B------:R0:W1:Y:S01]  /*142d0*/  SYNCS.PHASECHK.TRANS64.TRYWAIT P2, [R6+URZ+0x28850], R0 ;  /* 0x02885000060075a7 */ /* 0x000062000804017f */
[----:B------:R-:W-:Y:S05]  /*142e0*/  @!P0 BRA `(.L_x_8977) ;  /* 0x0000000000048947 */ /* 0x000fea0003800000 */
[----:B------:R-:W-:Y:S01]  /*142f0*/  BPT.TRAP 0x1 ;  /* 0x000000040000795c */ /* 0x000fe20000300000 */
.L_x_8977:
[----:B-1----:R-:W-:Y:S05]  /*14300*/  @P2 BRA `(.L_x_8975) ;  /* 0x0000000000082947 */ /* 0x002fea0003800000 */
[----:B------:R-:W1:Y:S02]  /*14310*/  SYNCS.PHASECHK.TRANS64.TRYWAIT P2, [R6+URZ+0x28850], R0 ;  /* 0x02885000060075a7 */ /* 0x000e64000804017f */
[----:B-1----:R-:W-:Y:S05]  /*14320*/  @!P2 BRA `(.L_x_8978) ;  /* 0x000000f00080a947 */ /* 0x002fea0003800000 */
.L_x_8975:
        /* <DEDUP_REMOVED lines=8> */
[----:B------:R-:W-:Y:S02]  /*143b0*/  R2UR UR7, R7 ;  /* 0x00000000070772ca */ /* 0x000fe400000e0000 */
[----:B------:R-:W-:Y:S02]  /*143c0*/  LOP3.LUT R0, R0, 0x4000000, RZ, 0xfc, !PT ;  /* 0x0400000000007812 */ /* 0x000fe400078efcff */
[C---:B------:R-:W-:Y:S01]  /*143d0*/  ISETP.GT.AND P2, PT, R10.reuse, R191, PT ;  /* 0x000000bf0a00720c */ /* 0x040fe20003f44270 */
[----:B------:R-:W-:Y:S02]  /*143e0*/  VIADD R10, R10, 0xffffffff ;  /* 0xffffffff0a0a7836 */ /* 0x000fe40000000000 */
[C---:B------:R-:W-:Y:S01]  /*143f0*/  IMAD R6, R13.reuse, 0x800, R0 ;  /* 0x000008000d067824 */ /* 0x040fe200078e0200 */
[----:B------:R-:W-:Y:S01]  /*14400*/  FMNMX.FTZ R0, R24, R12, !PT ;  /* 0x0000000c18007209 */ /* 0x000fe20007810000 */
[----:B------:R-:W-:-:S02]  /*14410*/  @!P1 IMAD R13, R13, 0x8, R2 ;  /* 0x000000080d0d9824 */ /* 0x000fc400078e0202 */
[C---:B------:R-:W-:Y:S01]  /*14420*/  VIADD R8, R6.reuse, 0x80 ;  /* 0x0000008006087836 */ /* 0x040fe20000000000 */
[----:B------:R-:W-:Y:S01]  /*14430*/  R2UR UR6, R6 ;  /* 0x00000000060672ca */ /* 0x000fe200000e0000 */
[----:B------:R-:W-:Y:S01]  /*14440*/  @!P1 VIADD R13, R13, 0x28860 ;  /* 0x000288600d0d9836 */ /* 0x000fe20000000000 */
[----:B------:R-:W-:-:S04]  /*14450*/  FMNMX.FTZ R7, R25, R0, !PT ;  /* 0x0000000019077209 */ /* 0x000fc80007810000 */
[----:B------:R-:W-:Y:S02]  /*14460*/  FMNMX.FTZ R0, R28, R7, !PT ;  /* 0x000000071c007209 */ /* 0x000fe40007810000 */
[----:B------:R-:W-:Y:S02]  /*14470*/  @!P1 PRMT R13, RZ, 0x654, R13 ;  /* 0x00000654ff0d9816 */ /* 0x000fe4000000000d */
[----:B------:R-:W-:-:S03]  /*14480*/  FMNMX.FTZ R7, R29, R0, !PT ;  /* 0x000000001d077209 */ /* 0x000fc60007810000 */
[----:B------:R-:W-:Y:S01]  /*14490*/  HGMMA.64x128x16.F32.BF16 R88, R180, gdesc[UR4].tnspB, R88, gsb0 ;  /* 0x41e00004b4587df0 */ /* 0x000fe20008001858 */
[----:B------:R-:W-:Y:S01]  /*144a0*/  R2UR UR6, R8 ;  /* 0x00000000080672ca */ /* 0x000fe200000e0000 */
[----:B------:R-:W-:Y:S01]  /*144b0*/  VIADD R8, R6, 0x100 ;  /* 0x0000010006087836 */ /* 0x000fe20000000000 */
[----:B------:R-:W-:Y:S01]  /*144c0*/  R2UR UR7, R9 ;  /* 0x00000000090772ca */ /* 0x000fe200000e0000 */
[----:B------:R-:W-:Y:S01]  /*144d0*/  IMAD.MOV.U32 R9, RZ, RZ, 0x40000040 ;  /* 0x40000040ff097424 */ /* 0x000fe200078e00ff */
        /* <DEDUP_REMOVED lines=29> */
[----:B------:R-:W0:Y:S01]  /*146b0*/  SHFL.BFLY PT, R0, R7, 0x2, 0x1f ;  /* 0x0c401f0007007f89 */ /* 0x000e2200000e0000 */
[----:B------:R-:W-:Y:S02]  /*146c0*/  WARPGROUP.DEPBAR.LE gsb0, 0x0 ;  /* 0x00008000000079c5 */ /* 0x000fe40000010000 */
[----:B------:R-:W-:Y:S01]  /*146d0*/  WARPGROUP.ARRIVE ;  /* 0x00000000000079c5 */ /* 0x000fe20000000000 */
[----:B0-----:R-:W-:-:S05]  /*146e0*/  FMNMX.FTZ R7, R7, R0, !PT ;  /* 0x0000000007077209 */ /* 0x001fca0007810000 */
[----:B------:R-:W-:Y:S01]  /*146f0*/  HGMMA.64x128x16.F32.BF16 R88, R176, gdesc[UR4].tnspB, R88, gsb0 ;  /* 0x41e00004b0587df0 */ /* 0x000fe20008001858 */
[----:B------:R-:W-:Y:S01]  /*14700*/  R2UR UR6, R8 ;  /* 0x00000000080672ca */ /* 0x000fe200000e0000 */
[----:B------:R-:W-:Y:S01]  /*14710*/  VIADD R8, R6, 0x180 ;  /* 0x0000018006087836 */ /* 0x000fe20000000000 */
[----:B------:R-:W-:Y:S01]  /*14720*/  R2UR UR7, R9 ;  /* 0x00000000090772ca */ /* 0x000fe200000e0000 */
[----:B------:R-:W-:Y:S01]  /*14730*/  IMAD.MOV.U32 R9, RZ, RZ, 0x40000040 ;  /* 0x40000040ff097424 */ /* 0x000fe200078e00ff */
[----:B------:R-:W0:Y:S02]  /*14740*/  SHFL.BFLY PT, R0, R7, 0x1, 0x1f ;  /* 0x0c201f0007007f89 */ /* 0x000e2400000e0000 */
[----:B0-----:R-:W-:Y:S01]  /*14750*/  FMNMX.FTZ R7, R7, R0, !PT ;  /* 0x0000000007077209 */ /* 0x001fe20007810000 */
[----:B------:R-:W-:-:S04]  /*14760*/  IMAD.U32 R0, RZ, RZ, UR46 ;  /* 0x0000002eff007e24 */ /* 0x000fc8000f8e00ff */
        /* <DEDUP_REMOVED lines=25> */
[-CC-:B------:R-:W-:Y:S01]  /*14900*/  FFMA.FTZ R36, R61, R0.reuse, -R15.reuse ;  /* 0x000000003d247223 */ /* 0x180fe2000001080f */
[----:B------:R-:W-:Y:S01]  /*14910*/  FFMA.FTZ R49, R77, R0, -R15 ;  /* 0x000000004d317223 */ /* 0x000fe2000001080f */
[----:B------:R-:W-:Y:S01]  /*14920*/  HGMMA.64x128x16.F32.BF16 R88, R172, gdesc[UR4].tnspB, R88, gsb0 ;  /* 0x41e00004ac587df0 */ /* 0x000fe20008001858 */
[----:B------:R-:W-:Y:S01]  /*14930*/  R2UR UR6, R8 ;  /* 0x00000000080672ca */ /* 0x000fe200000e0000 */
[----:B------:R-:W-:Y:S01]  /*14940*/  VIADD R8, R6, 0x200 ;  /* 0x0000020006087836 */ /* 0x000fe20000000000 */
[----:B------:R-:W-:Y:S01]  /*14950*/  R2UR UR7, R9 ;  /* 0x00000000090772ca */ /* 0x000fe200000e0000 */
[----:B------:R-:W-:Y:S01]  /*14960*/  IMAD.MOV.U32 R9, RZ, RZ, 0x40000040 ;  /* 0x40000040ff097424 */ /* 0x000fe200078e00ff */
        /* <DEDUP_REMOVED lines=27> */
[-C--:B------:R-:W-:Y:S02]  /*14b20*/  FFMA.FTZ R52, R80, R0.reuse, -R15 ;  /* 0x0000000050347223 */ /* 0x080fe4000001080f */
[----:B------:R-:W-:Y:S01]  /*14b30*/  HGMMA.64x128x16.F32.BF16 R88, R152, gdesc[UR4].tnspB, R88, gsb0 ;  /* 0x41e0000498587df0 */ /* 0x000fe20008001858 */
[----:B------:R-:W-:Y:S01]  /*14b40*/  R2UR UR6, R8 ;  /* 0x00000000080672ca */ /* 0x000fe200000e0000 */
[----:B------:R-:W-:Y:S01]  /*14b50*/  FADD.FTZ R8, -R7, R12 ;  /* 0x0000000c07087221 */ /* 0x000fe20000010100 */
[----:B------:R-:W-:Y:S01]  /*14b60*/  R2UR UR7, R9 ;  /* 0x00000000090772ca */ /* 0x000fe200000e0000 */
[----:B------:R-:W-:Y:S02]  /*14b70*/  MUFU.EX2 R168, R168 ;  /* 0x000000a800a87308 */ /* 0x000fe40000000800 */
[----:B------:R-:W-:-:S06]  /*14b80*/  FMUL.FTZ R8, R8, R0 ;  /* 0x0000000008087220 */ /* 0x000fcc0000410000 */
[----:B------:R0:W-:Y:S08]  /*14b90*/  MUFU.EX2 R12, R8 ;  /* 0x00000008000c7308 */ /* 0x0001f00000000800 */
[----:B------:R-:W-:Y:S01]  /*14ba0*/  MUFU.EX2 R170, R170 ;  /* 0x000000aa00aa7308 */ /* 0x000fe20000000800 */
[----:B0-----:R-:W-:-:S04]  /*14bb0*/  FMNMX.FTZ R8, R26, R11, !PT ;  /* 0x0000000b1a087209 */ /* 0x001fc80007810000 */
        /* <DEDUP_REMOVED lines=35> */
[----:B------:R-:W-:Y:S02]  /*14df0*/  IMAD.MOV.U32 R9, RZ, RZ, 0x40000040 ;  /* 0x40000040ff097424 */ /* 0x000fe400078e00ff */
[-CC-:B------:R-:W-:Y:S01]  /*14e00*/  FFMA.FTZ R153, R33, R0.reuse, -R15.reuse ;  /* 0x0000000021997223 */ /* 0x180fe2000001080f */
[-CC-:B------:R-:W-:Y:S01]  /*14e10*/  FFMA.FTZ R33, R53, R0.reuse, -R15.reuse ;  /* 0x0000000035217223 */ /* 0x180fe2000001080f */
[-CC-:B------:R-:W-:Y:S01]  /*14e20*/  FFMA.FTZ R152, R56, R0.reuse, -R15.reuse ;  /* 0x0000000038987223 */ /* 0x180fe2000001080f */
[----:B------:R-:W-:Y:S01]  /*14e30*/  HGMMA.64x128x16.F32.BF16 R88, R156, gdesc[UR4].tnspB, R88, gsb0 ;  /* 0x41e000049c587df0 */ /* 0x000fe20008001858 */
[----:B------:R-:W0:Y:S01]  /*14e40*/  SHFL.BFLY PT, R8, R24, 0x2, 0x1f ;  /* 0x0c401f0018087f89 */ /* 0x000e2200000e0000 */
[----:B------:R-:W-:Y:S01]  /*14e50*/  R2UR UR7, R9 ;  /* 0x00000000090772ca */ /* 0x000fe200000e0000 */
[-CC-:B------:R-:W-:Y:S01]  /*14e60*/  FFMA.FTZ R154, R60, R0.reuse, -R15.reuse ;  /* 0x000000003c9a7223 */ /* 0x180fe2000001080f */
[-CC-:B------:R-:W-:Y:S01]  /*14e70*/  FFMA.FTZ R53, R81, R0.reuse, -R15.reuse ;  /* 0x0000000051357223 */ /* 0x180fe2000001080f */
[----:B------:R-:W-:Y:S01]  /*14e80*/  FFMA.FTZ R9, R84, R0, -R15 ;  /* 0x0000000054097223 */ /* 0x000fe2000001080f */
[----:B------:R-:W-:Y:S08]  /*14e90*/  MUFU.EX2 R153, R153 ;  /* 0x0000009900997308 */ /* 0x000ff00000000800 */
[----:B------:R-:W-:Y:S08]  /*14ea0*/  MUFU.EX2 R33, R33 ;  /* 0x0000002100217308 */ /* 0x000ff00000000800 */
[----:B------:R-:W-:Y:S01]  /*14eb0*/  MUFU.EX2 R152, R152 ;  /* 0x0000009800987308 */ /* 0x000fe20000000800 */
[----:B0-----:R-:W-:Y:S01]  /*14ec0*/  FMNMX.FTZ R24, R24, R8, !PT ;  /* 0x0000000818187209 */ /* 0x001fe20007810000 */
[----:B------:R-:W-:-:S04]  /*14ed0*/  VIADD R8, R6, 0x300 ;  /* 0x0000030006087836 */ /* 0x000fc80000000000 */
[----:B------:R-:W0:Y:S01]  /*14ee0*/  SHFL.BFLY PT, R25, R24, 0x1, 0x1f ;  /* 0x0c201f0018197f89 */ /* 0x000e2200000e0000 */
[----:B------:R-:W-:Y:S01]  /*14ef0*/  R2UR UR6, R8 ;  /* 0x00000000080672ca */ /* 0x000fe200000e0000 */
[----:B------:R-:W-:Y:S08]  /*14f00*/  MUFU.EX2 R154, R154 ;  /* 0x0000009a009a7308 */ /* 0x000ff00000000800 */
[----:B------:R-:W-:Y:S08]  /*14f10*/  MUFU.EX2 R53, R53 ;  /* 0x0000003500357308 */ /* 0x000ff00000000800 */
[----:B------:R-:W-:Y:S01]  /*14f20*/  MUFU.EX2 R9, R9 ;  /* 0x0000000900097308 */ /* 0x000fe20000000800 */
[----:B0-----:R-:W-:Y:S01]  /*14f30*/  FMNMX.FTZ R8, R24, R25, !PT ;  /* 0x0000001918087209 */ /* 0x001fe20007810000 */
[----:B------:R-:W-:-:S02]  /*14f40*/  VIADD R24, R6, 0x380 ;  /* 0x0000038006187836 */ /* 0x000fc40000000000 */
[----:B------:R-:W-:Y:S02]  /*14f50*/  IMAD.MOV.U32 R25, RZ, RZ, 0x40000040 ;  /* 0x40000040ff197424 */ /* 0x000fe400078e00ff */
[----:B------:R-:W-:-:S04]  /*14f60*/  FMUL.FTZ R57, R8, R0 ;  /* 0x0000000008397220 */ /* 0x000fc80000410000 */
        /* <DEDUP_REMOVED lines=8> */
[----:B------:R-:W-:Y:S01]  /*14ff0*/  IADD3 R42, -R192, 0xb, RZ ;  /* 0x0000000bc02a7810 */ /* 0x000fe20007ffe1ff */
        /* <DEDUP_REMOVED lines=30> */
[-C--:B------:R-:W-:Y:S01]  /*151e0*/  FFMA.FTZ R157, R66, R0.reuse, -R57 ;  /* 0x00000000429d7223 */ /* 0x080fe20000010839 */
[----:B------:R-:W-:Y:S01]  /*151f0*/  MUFU.EX2 R175, R175 ;  /* 0x000000af00af7308 */ /* 0x000fe20000000800 */
[----:B------:R-:W-:Y:S01]  /*15200*/  HGMMA.64x128x16.F32.BF16 R88, R160, gdesc[UR4].tnspB, R88, gsb0 ;  /* 0x41e00004a0587df0 */ /* 0x000fe20008001858 */
[----:B------:R-:W-:Y:S01]  /*15210*/  R2UR UR6, R24 ;  /* 0x00000000180672ca */ /* 0x000fe200000e0000 */
[----:B------:R-:W-:Y:S01]  /*15220*/  FMUL.FTZ R15, R15, R0 ;  /* 0x000000000f0f7220 */ /* 0x000fe20000410000 */
[----:B------:R-:W-:Y:S01]  /*15230*/  R2UR UR7, R25 ;  /* 0x00000000190772ca */ /* 0x000fe200000e0000 */
[----:B------:R-:W-:-:S02]  /*15240*/  @!P1 IMAD R25, R184, 0x8, R2 ;  /* 0x00000008b8199824 */ /* 0x000fc400078e0202 */
[-CC-:B------:R-:W-:Y:S01]  /*15250*/  FFMA.FTZ R24, R55, R0.reuse, -R57.reuse ;  /* 0x0000000037187223 */ /* 0x180fe20000010839 */
[-CC-:B------:R-:W-:Y:S01]  /*15260*/  FFMA.FTZ R159, R70, R0.reuse, -R57.reuse ;  /* 0x00000000469f7223 */ /* 0x180fe20000010839 */
[----:B------:R-:W-:Y:S01]  /*15270*/  MUFU.EX2 R34, R34 ;  /* 0x0000002200227308 */ /* 0x000fe20000000800 */
[----:B------:R-:W-:Y:S02]  /*15280*/  @!P1 VIADD R39, R25, 0x28840 ;  /* 0x0002884019279836 */ /* 0x000fe40000000000 */
[----:B------:R-:W-:-:S03]  /*15290*/  FFMA.FTZ R25, R59, R0, -R57 ;  /* 0x000000003b197223 */ /* 0x000fc60000010839 */
[----:B------:R-:W-:Y:S02]  /*152a0*/  @!P1 PRMT R39, RZ, 0x654, R39 ;  /* 0x00000654ff279816 */ /* 0x000fe40000000027 */
[----:B------:R-:W0:Y:S08]  /*152b0*/  MUFU.EX2 R15, R15 ;  /* 0x0000000f000f7308 */ /* 0x000e300000000800 */
[----:B------:R-:W-:Y:S08]  /*152c0*/  MUFU.EX2 R169, R169 ;  /* 0x000000a900a97308 */ /* 0x000ff00000000800 */
        /* <DEDUP_REMOVED lines=16> */
[----:B------:R-:W-:-:S02]  /*153d0*/  WARPGROUP.DEPBAR.LE gsb0, 0x0 ;  /* 0x00008000000079c5 */ /* 0x000fc40000010000 */
[----:B------:R-:W-:Y:S01]  /*153e0*/  WARPGROUP.ARRIVE ;  /* 0x00000000000079c5 */ /* 0x000fe20000000000 */
[----:B------:R-:W-:-:S04]  /*153f0*/  FFMA.FTZ R161, R74, R0, -R57 ;  /* 0x000000004aa17223 */ /* 0x000fc80000010839 */
[----:B------:R-:W-:Y:S01]  /*15400*/  MUFU.EX2 R86, R86 ;  /* 0x0000005600567308 */ /* 0x000fe20000000800 */
[----:B------:R-:W-:Y:S02]  /*15410*/  F2FP.BF16.F32.PACK_AB R160, R40, R21 ;  /* 0x0000001528a0723e */ /* 0x000fe400000010ff */
[----:B------:R-:W-:Y:S01]  /*15420*/  F2FP.BF16.F32.PACK_AB R162, R49, R48 ;  /* 0x0000003031a2723e */ /* 0x000fe200000010ff */
[----:B------:R-:W-:Y:S01]  /*15430*/  HGMMA.64x128x16.F32.BF16 R88, R164, gdesc[UR4].tnspB, R88, gsb0 ;  /* 0x41e00004a4587df0 */ /* 0x000fe20008001858 */
[----:B0-----:R-:W-:-:S03]  /*15440*/  F2FP.BF16.F32.PACK_AB R163, R79, R78 ;  /* 0x0000004e4fa3723e */ /* 0x001fc600000010ff */
[----:B------:R-:W-:Y:S08]  /*15450*/  MUFU.EX2 R161, R161 ;  /* 0x000000a100a17308 */ /* 0x000ff00000000800 */
[----:B------:R-:W0:Y:S01]  /*15460*/  MUFU.EX2 R11, R85 ;  /* 0x00000055000b7308 */ /* 0x000e220000000800 */
[----:B------:R-:W-:Y:S02]  /*15470*/  WARPGROUP.DEPBAR.LE gsb0, 0x0 ;  /* 0x00008000000079c5 */ /* 0x000fe40000010000 */
[----:B------:R1:W-:Y:S06]  /*15480*/  BAR.ARV R42, 0x100 ;  /* 0x0004002a0000751d */ /* 0x0003ec0000002000 */
[----:B------:R2:W-:Y:S01]  /*15490*/  @!P1 SYNCS.ARRIVE.TRANS64.RED.A1T0 RZ, [R39+URZ], RZ ;  /* 0x000000ff27ff99a7 */ /* 0x0005e2000810043f */
[----:B0-----:R-:W-:Y:S01]  /*154a0*/  F2FP.BF16.F32.PACK_AB R166, R11, R9 ;  /* 0x000000090ba6723e */ /* 0x001fe200000010ff */
[-C--:B------:R-:W-:Y:S01]  /*154b0*/  FMUL.FTZ R88, R88, R12.reuse ;  /* 0x0000000c58587220 */ /* 0x080fe20000410000 */
[-C--:B------:R-:W-:Y:S01]  /*154c0*/  FMUL.FTZ R89, R89, R12.reuse ;  /* 0x0000000c59597220 */ /* 0x080fe20000410000 */
[-C--:B------:R-:W-:Y:S01]  /*154d0*/  FMUL.FTZ R92, R92, R12.reuse ;  /* 0x0000000c5c5c7220 */ /* 0x080fe20000410000 */
[-C--:B------:R-:W-:Y:S01]  /*154e0*/  FMUL.FTZ R93, R93, R12.reuse ;  /* 0x0000000c5d5d7220 */ /* 0x080fe20000410000 */
[-C--:B------:R-:W-:Y:S01]  /*154f0*/  FMUL.FTZ R96, R96, R12.reuse ;  /* 0x0000000c60607220 */ /* 0x080fe20000410000 */
[----:B------:R-:W-:Y:S01]  /*15500*/  FMUL.FTZ R97, R97, R12 ;  /* 0x0000000c61617220 */ /* 0x000fe20000410000 */
[----:B--2---:R-:W-:Y:S01]  /*15510*/  FFMA.FTZ R39, R12, R4, R180 ;  /* 0x000000040c277223 */ /* 0x004fe200000100b4 */
[----:B------:R-:W-:Y:S01]  /*15520*/  FADD.FTZ R4, R26, R3 ;  /* 0x000000031a047221 */ /* 0x000fe20000010000 */
[----:B------:R0:W-:Y:S01]  /*15530*/  @!P1 SYNCS.ARRIVE.TRANS64.RED.A1T0 RZ, [R13+URZ], RZ ;  /* 0x000000ff0dff99a7 */ /* 0x0001e2000810043f */
[----:B------:R-:W-:Y:S01]  /*15540*/  FFMA.FTZ R3, R63, R0, -R57 ;  /* 0x000000003f037223 */ /* 0x000fe20000010839 */
[C---:B------:R-:W-:Y:S01]  /*15550*/  FADD.FTZ R39, R14.reuse, R39 ;  /* 0x000000270e277221 */ /* 0x040fe20000010000 */
[----:B------:R-:W-:Y:S01]  /*15560*/  FADD.FTZ R4, R183, R4 ;  /* 0x00000004b7047221 */ /* 0x000fe20000010000 */
[----:B------:R-:W-:Y:S01]  /*15570*/  F2FP.BF16.F32.PACK_AB R180, R14, R180 ;  /* 0x000000b40eb4723e */ /* 0x000fe200000010ff */
[----:B------:R-:W-:Y:S01]  /*15580*/  FMUL.FTZ R100, R100, R12 ;  /* 0x0000000c64647220 */ /* 0x000fe20000410000 */
[----:B------:R-:W-:Y:S01]  /*15590*/  FADD.FTZ R39, R182, R39 ;  /* 0x00000027b6277221 */ /* 0x000fe20000010000 */
[C---:B------:R-:W-:Y:S01]  /*155a0*/  FADD.FTZ R4, R27.reuse, R4 ;  /* 0x000000041b047221 */ /* 0x040fe20000010000 */
[----:B------:R-:W-:Y:S01]  /*155b0*/  F2FP.BF16.F32.PACK_AB R183, R27, R183 ;  /* 0x000000b71bb7723e */ /* 0x000fe200000010ff */
[----:B------:R-:W2:Y:S01]  /*155c0*/  MUFU.EX2 R3, R3 ;  /* 0x0000000300037308 */ /* 0x000ea20000000800 */
[C---:B------:R-:W-:Y:S01]  /*155d0*/  FADD.FTZ R39, R20.reuse, R39 ;  /* 0x0000002714277221 */ /* 0x040fe20000010000 */
[----:B0-----:R-:W-:Y:S01]  /*155e0*/  FADD.FTZ R13, R177, R4 ;  /* 0x00000004b10d7221 */ /* 0x001fe20000010000 */
[----:B------:R-:W-:Y:S01]  /*155f0*/  FFMA.FTZ R4, R67, R0, -R57 ;  /* 0x0000000043047223 */ /* 0x000fe20000010839 */
[----:B------:R-:W-:Y:S01]  /*15600*/  F2FP.BF16.F32.PACK_AB R182, R20, R182 ;  /* 0x000000b614b6723e */ /* 0x000fe200000010ff */
[----:B-1----:R-:W-:Y:S01]  /*15610*/  FADD.FTZ R42, R176, R39 ;  /* 0x00000027b02a7221 */ /* 0x002fe20000010000 */
[----:B------:R-:W-:Y:S01]  /*15620*/  F2FP.BF16.F32.PACK_AB R176, R153, R176 ;  /* 0x000000b099b0723e */ /* 0x000fe200000010ff */
[-C--:B------:R-:W-:Y:S01]  /*15630*/  FMUL.FTZ R101, R101, R12.reuse ;  /* 0x0000000c65657220 */ /* 0x080fe20000410000 */
[----:B------:R-:W-:Y:S01]  /*15640*/  FMUL.FTZ R104, R104, R12 ;  /* 0x0000000c68687220 */ /* 0x000fe20000410000 */
[----:B------:R-:W-:Y:S01]  /*15650*/  FADD.FTZ R39, R153, R42 ;  /* 0x0000002a99277221 */ /* 0x000fe20000010000 */
[----:B------:R-:W-:Y:S01]  /*15660*/  FADD.FTZ R42, R30, R13 ;  /* 0x0000000d1e2a7221 */ /* 0x000fe20000010000 */
[----:B------:R-:W0:Y:S01]  /*15670*/  MUFU.EX2 R4, R4 ;  /* 0x0000000400047308 */ /* 0x000e220000000800 */
[----:B------:R-:W-:Y:S01]  /*15680*/  FFMA.FTZ R13, R71, R0, -R57 ;  /* 0x00000000470d7223 */ /* 0x000fe20000010839 */
[----:B------:R-:W-:Y:S01]  /*15690*/  FADD.FTZ R39, R178, R39 ;  /* 0x00000027b2277221 */ /* 0x000fe20000010000 */
[----:B------:R-:W-:Y:S01]  /*156a0*/  FADD.FTZ R43, R179, R42 ;  /* 0x0000002ab32b7221 */ /* 0x000fe20000010000 */
[----:B------:R-:W-:Y:S01]  /*156b0*/  F2FP.BF16.F32.PACK_AB R153, R25, R6 ;  /* 0x000000061999723e */ /* 0x000fe200000010ff */
[----:B------:R-:W-:Y:S01]  /*156c0*/  FFMA.FTZ R57, R87, R0, -R57 ;  /* 0x0000000057397223 */ /* 0x000fe20000010839 */
[----:B------:R-:W-:Y:S01]  /*156d0*/  FADD.FTZ R39, R28, R39 ;  /* 0x000000271c277221 */ /* 0x000fe20000010000 */
[----:B------:R-:W-:Y:S01]  /*156e0*/  FADD.FTZ R42, R38, R43 ;  /* 0x0000002b262a7221 */ /* 0x000fe20000010000 */
[----:B------:R-:W1:Y:S01]  /*156f0*/  MUFU.EX2 R13, R13 ;  /* 0x0000000d000d7308 */ /* 0x000e620000000800 */
[----:B------:R-:W-:Y:S01]  /*15700*/  FMUL.FTZ R105, R105, R12 ;  /* 0x0000000c69697220 */ /* 0x000fe20000410000 */
[----:B------:R-:W-:Y:S01]  /*15710*/  FADD.FTZ R46, R172, R39 ;  /* 0x00000027ac2e7221 */ /* 0x000fe20000010000 */
[----:B------:R-:W-:Y:S01]  /*15720*/  FADD.FTZ R42, R173, R42 ;  /* 0x0000002aad2a7221 */ /* 0x000fe20000010000 */
[C---:B------:R-:W-:Y:S01]  /*15730*/  F2FP.BF16.F32.PACK_AB R172, R29.reuse, R172 ;  /* 0x000000ac1dac723e */ /* 0x040fe200000010ff */
[-C--:B------:R-:W-:Y:S01]  /*15740*/  FMUL.FTZ R108, R108, R12.reuse ;  /* 0x0000000c6c6c7220 */ /* 0x080fe20000410000 */
[----:B------:R-:W-:Y:S01]  /*15750*/  FADD.FTZ R39, R29, R46 ;  /* 0x0000002e1d277221 */ /* 0x000fe20000010000 */
[----:B------:R-:W-:Y:S01]  /*15760*/  FADD.FTZ R42, R31, R42 ;  /* 0x0000002a1f2a7221 */ /* 0x000fe20000010000 */
[----:B------:R-:W-:Y:S01]  /*15770*/  MUFU.EX2 R57, R57 ;  /* 0x0000003900397308 */ /* 0x000fe20000000800 */
        /* <DEDUP_REMOVED lines=41> */
[----:B------:R-:W-:Y:S01]  /*15a10*/  FADD.FTZ R20, R156, R27 ;  /* 0x0000001b9c147221 */ /* 0x000fe20000010000 */
[----:B------:R-:W-:Y:S01]  /*15a20*/  FADD.FTZ R27, R157, R26 ;  /* 0x0000001a9d1b7221 */ /* 0x000fe20000010000 */
[----:B0-----:R-:W-:Y:S01]  /*15a30*/  F2FP.BF16.F32.PACK_AB R157, R4, R157 ;  /* 0x0000009d049d723e */ /* 0x001fe200000010ff */
[-C--:B------:R-:W-:Y:S01]  /*15a40*/  FMUL.FTZ R148, R148, R12.reuse ;  /* 0x0000000c94947220 */ /* 0x080fe20000410000 */
[----:B------:R-:W-:Y:S01]  /*15a50*/  FADD.FTZ R29, R37, R20 ;  /* 0x00000014251d7221 */ /* 0x000fe20000010000 */
[----:B------:R-:W-:Y:S01]  /*15a60*/  FADD.FTZ R20, R4, R27 ;  /* 0x0000001b04147221 */ /* 0x000fe20000010000 */
[----:B------:R-:W-:Y:S01]  /*15a70*/  FMUL.FTZ R149, R149, R12 ;  /* 0x0000000c95957220 */ /* 0x000fe20000410000 */
[----:B------:R-:W-:Y:S01]  /*15a80*/  F2FP.BF16.F32.PACK_AB R177, R30, R177 ;  /* 0x000000b11eb1723e */ /* 0x000fe200000010ff */
[----:B------:R-:W-:Y:S01]  /*15a90*/  FADD.FTZ R26, R158, R29 ;  /* 0x0000001d9e1a7221 */ /* 0x000fe20000010000 */
[----:B------:R-:W-:Y:S01]  /*15aa0*/  FADD.FTZ R20, R159, R20 ;  /* 0x000000149f147221 */ /* 0x000fe20000010000 */
[----:B-1----:R-:W-:Y:S01]  /*15ab0*/  F2FP.BF16.F32.PACK_AB R159, R13, R159 ;  /* 0x0000009f0d9f723e */ /* 0x002fe200000010ff */
        /* <DEDUP_REMOVED lines=10> */
[----:B---3--:R-:W-:Y:S01]  /*15b60*/  FADD.FTZ R27, R14, R27 ;  /* 0x0000001b0e1b7221 */ /* 0x008fe20000010000 */
        /* <DEDUP_REMOVED lines=23> */
[----:B------:R-:W-:Y:S01]  /*15ce0*/  F2FP.BF16.F32.PACK_AB R171, R24, R171 ;  /* 0x000000ab18ab723e */ /* 0x000fe200000010ff */
[----:B------:R-:W-:Y:S01]  /*15cf0*/  FADD.FTZ R3, R57, R25 ;  /* 0x0000001939037221 */ /* 0x000fe20000010000 */
        /* <DEDUP_REMOVED lines=36> */
.L_x_8969:
[----:B------:R-:W-:Y:S05]  /*15f40*/  WARPSYNC.ALL ;  /* 0x0000000000007948 */ /* 0x000fea0003800000 */
[----:B------:R-:W-:Y:S06]  /*15f50*/  BAR.ARV 0x8, 0x180 ;  /* 0x0206000000007b1d */ /* 0x000fec0000002000 */
[----:B------:R-:W-:Y:S05]  /*15f60*/  @!P0 BRA `(.L_x_8980) ;  /* 0x0000000000048947 */ /* 0x000fea0003800000 */
[----:B------:R-:W-:Y:S01]  /*15f70*/  BPT.TRAP 0x1 ;  /* 0x000000040000795c */ /* 0x000fe20000300000 */
.L_x_8980:
[----:B------:R-:W-:Y:S01]  /*15f80*/  IMAD R14, R184, 0x8, R2 ;  /* 0x00000008b80e7824 */ /* 0x000fe200078e0202 */
[----:B------:R-:W-:-:S04]  /*15f90*/  SHF.L.U32 R5, R186, 0x1f, RZ ;  /* 0x0000001fba057819 */ /* 0x000fc800000006ff */
[----:B------:R0:W1:Y:S01]  /*15fa0*/  SYNCS.PHASECHK.TRANS64.TRYWAIT P2, [R14+URZ+0x28850], R5 ;  /* 0x028850050e0075a7 */ /* 0x000062000804017f */
[----:B------:R-:W-:Y:S05]  /*15fb0*/  @!P0 BRA `(.L_x_8981) ;  /* 0x0000000000048947 */ /* 0x000fea0003800000 */
[----:B------:R-:W-:Y:S01]  /*15fc0*/  BPT.TRAP 0x1 ;  /* 0x000000040000795c */ /* 0x000fe20000300000 */
.L_x_8981:
[----:B------:R-:W-:-:S05]  /*15fd0*/  VIADD R2, R2, 0x400 ;  /* 0x0000040002027836 */ /* 0x000fca0000000000 */
[----:B------:R-:W-:-:S04]  /*15fe0*/  SHF.R.U32.HI R2, RZ, 0x4, R2 ;  /* 0x00000004ff027819 */ /* 0x000fc80000011602 */
[----:B------:R-:W-:-:S04]  /*15ff0*/  LOP3.LUT R2, R2, 0x3fff, RZ, 0xc0, !PT ;  /* 0x00003fff02027812 */ /* 0x000fc800078ec0ff */
[----:B------:R-:W-:Y:S01]  /*16000*/  LOP3.LUT R11, R2, 0x4000000, RZ, 0xfc, !PT ;  /* 0x04000000020b7812 */ /* 0x000fe200078efcff */
[----:B-1----:R-:W-:Y:S06]  /*16010*/  @P2 BRA `(.L_x_8982) ;  /* 0x0000000000082947 */ /* 0x002fec0003800000 */
[----:B------:R-:W1:Y:S02]  /*16020*/  SYNCS.PHASECHK.TRANS64.TRYWAIT P0, [R14+URZ+0x28850], R5 ;  /* 0x028850050e0075a7 */ /* 0x000e64000800017f */
[----:B-1----:R-:W-:Y:S05]  /*16030*/  @!P0 BRA `(.L_x_8983) ;  /* 0x000000d400508947 */ /* 0x002fea0003800000 */
.L_x_8982:
[----:B------:R-:W-:Y:S01]  /*16040*/  IMAD R10, R184, 0x800, R11 ;  /* 0x00000800b80a7824 */ /* 0x000fe200078e020b */
[----:B------:R-:W-:Y:S05]  /*16050*/  WARPSYNC.ALL ;  /* 0x0000000000007948 */ /* 0x000fea0003800000 */
[----:B------:R-:W-:Y:S01]  /*16060*/  IMAD.MOV.U32 R11, RZ, RZ, 0x40000040 ;  /* 0x40000040ff0b7424 */ /* 0x000fe200078e00ff */
[C---:B------:R-:W-:Y:S01]  /*16070*/  R2UR UR6, R10.reuse ;  /* 0x000000000a0672ca */ /* 0x040fe200000e0000 */
[----:B------:R-:W-:Y:S01]  /*16080*/  WARPGROUP.ARRIVE ;  /* 0x00000000000079c5 */ /* 0x000fe20000000000 */
[----:B------:R-:W-:Y:S01]  /*16090*/  VIADD R12, R10, 0x80 ;  /* 0x000000800a0c7836 */ /* 0x000fe20000000000 */
[----:B01----:R-:W0:Y:S01]  /*160a0*/  SHFL.BFLY PT, R5, R4, 0x2, 0x1f ;  /* 0x0c401f0004057f89 */ /* 0x003e2200000e0000 */
[----:B------:R-:W-:Y:S01]  /*160b0*/  R2UR UR7, R11 ;  /* 0x000000000b0772ca */ /* 0x000fe200000e0000 */
[----:B------:R-:W-:-:S02]  /*160c0*/  IMAD.MOV.U32 R13, RZ, RZ, 0x40000040 ;  /* 0x40000040ff0d7424 */ /* 0x000fc400078e00ff */
[----:B------:R-:W-:Y:S01]  /*160d0*/  IMAD.MOV.U32 R11, RZ, RZ, 0x40000040 ;  /* 0x40000040ff0b7424 */ /* 0x000fe200078e00ff */
[----:B------:R-:W1:Y:S01]  /*160e0*/  SHFL.BFLY PT, R2, R3, 0x2, 0x1f ;  /* 0x0c401f0003027f89 */ /* 0x000e6200000e0000 */
[----:B------:R-:W-:Y:S02]  /*160f0*/  VIADD R184, R184, 0x1 ;  /* 0x00000001b8b87836 */ /* 0x000fe40000000000 */
[----:B------:R-:W-:Y:S02]  /*16100*/  IMAD.MOV.U32 R42, RZ, RZ, -0x800000 ;  /* 0xff800000ff2a7424 */ /* 0x000fe400078e00ff */
[----:B------:R-:W-:Y:S01]  /*16110*/  VIADD R215, R215, 0x1 ;  /* 0x00000001d7d77836 */ /* 0x000fe20000000000 */
[----:B------:R-:W-:-:S03]  /*16120*/  ISETP.NE.AND P2, PT, R184, 0x2, PT ;  /* 0x00000002b800780c */ /* 0x000fc60003f45270 */
[----:B------:R-:W-:Y:S01]  /*16130*/  HGMMA.64x128x16.F32.BF16 R88, R180, gdesc[UR4].tnspB, R88, gsb0 ;  /* 0x41e00004b4587df0 */ /* 0x000fe20008001858 */
[----:B------:R-:W-:Y:S01]  /*16140*/  R2UR UR6, R12 ;  /* 0x000000000c0672ca */ /* 0x000fe200000e0000 */
[----:B------:R-:W-:Y:S01]  /*16150*/  VIADD R12, R10, 0x100 ;  /* 0x000001000a0c7836 */ /* 0x000fe20000000000 */
[----:B------:R-:W-:Y:S01]  /*16160*/  R2UR UR7, R13 ;  /* 0x000000000d0772ca */ /* 0x000fe200000e0000 */
[----:B------:R-:W-:Y:S01]  /*16170*/  IMAD.MOV.U32 R13, RZ, RZ, 0x40000040 ;  /* 0x40000040ff0d7424 */ /* 0x000fe200078e00ff */
[----:B------:R-:W-:Y:S01]  /*16180*/  SEL R184, R184, RZ, P2 ;  /* 0x000000ffb8b87207 */ /* 0x000fe20001000000 */
[----:B0-----:R-:W-:Y:S01]  /*16190*/  FADD.FTZ R5, R5, R4 ;  /* 0x0000000405057221 */ /* 0x001fe20000010000 */
[----:B-1----:R-:W-:Y:S01]  /*161a0*/  FADD.FTZ R6, R2, R3 ;  /* 0x0000000302067221 */ /* 0x002fe20000010000 */
[----:B------:R-:W-:-:S03]  /*161b0*/  SEL R3, RZ, 0x1, P2 ;  /* 0x00000001ff037807 */ /* 0x000fc60001000000 */
[----:B------:R-:W0:Y:S01]  /*161c0*/  SHFL.BFLY PT, R2, R5, 0x1, 0x1f ;  /* 0x0c201f0005027f89 */ /* 0x000e2200000e0000 */
[----:B------:R-:W-:-:S03]  /*161d0*/  LOP3.LUT R186, R186, R3, RZ, 0x3c, !PT ;  /* 0x00000003baba7212 */ /* 0x000fc600078e3cff */
[----:B------:R-:W1:Y:S01]  /*161e0*/  SHFL.BFLY PT, R9, R6, 0x1, 0x1f ;  /* 0x0c201f0006097f89 */ /* 0x000e6200000e0000 */
[----:B------:R-:W-:Y:S01]  /*161f0*/  IMAD.MOV.U32 R3, RZ, RZ, -0x800000 ;  /* 0xff800000ff037424 */ /* 0x000fe200078e00ff */
        /* <DEDUP_REMOVED lines=33> */
[----:B0-----:R-:W-:Y:S01]  /*16410*/  FADD.FTZ R12, R5, R2 ;  /* 0x00000002050c7221 */ /* 0x001fe20000010000 */
[----:B------:R-:W-:Y:S01]  /*16420*/  R2UR UR7, R13 ;  /* 0x000000000d0772ca */ /* 0x000fe200000e0000 */
[----:B-1----:R-:W-:Y:S01]  /*16430*/  FADD.FTZ R13, R6, R9 ;  /* 0x00000009060d7221 */ /* 0x002fe20000010000 */
[----:B------:R-:W-:Y:S02]  /*16440*/  @!P1 VIADD R6, R14, 0x28860 ;  /* 0x000288600e069836 */ /* 0x000fe40000000000 */
[----:B------:R-:W-:Y:S01]  /*16450*/  FSETP.NE.FTZ.AND P0, PT, R12, RZ, PT ;  /* 0x000000ff0c00720b */ /* 0x000fe20003f15000 */
[----:B------:R-:W-:Y:S01]  /*16460*/  IMAD.MOV.U32 R2, RZ, RZ, RZ ;  /* 0x000000ffff027224 */ /* 0x000fe200078e00ff */
[----:B------:R-:W-:Y:S01]  /*16470*/  FSETP.NE.FTZ.AND P3, PT, R13, RZ, PT ;  /* 0x000000ff0d00720b */ /* 0x000fe20003f75000 */
[----:B------:R-:W-:Y:S01]  /*16480*/  IMAD.MOV.U32 R5, RZ, RZ, RZ ;  /* 0x000000ffff057224 */ /* 0x000fe200078e00ff */
[----:B------:R-:W-:-:S09]  /*16490*/  @!P1 PRMT R6, RZ, 0x654, R6 ;  /* 0x00000654ff069816 */ /* 0x000fd20000000006 */
[----:B------:R-:W0:Y:S01]  /*164a0*/  @P0 MUFU.LG2 R9, R12 ;  /* 0x0000000c00090308 */ /* 0x000e220000000c00 */
[C---:B------:R-:W-:Y:S01]  /*164b0*/  @P0 FMUL.FTZ R4, R0.reuse, 0.69314718246459960938 ;  /* 0x3f31721800040820 */ /* 0x040fe20000410000 */
[----:B------:R-:W-:-:S06]  /*164c0*/  @P3 FMUL.FTZ R0, R0, 0.69314718246459960938 ;  /* 0x3f31721800003820 */ /* 0x000fcc0000410000 */
[----:B------:R-:W-:Y:S08]  /*164d0*/  @P0 MUFU.RCP R2, R12 ;  /* 0x0000000c00020308 */ /* 0x000ff00000001000 */
[----:B------:R-:W-:Y:S01]  /*164e0*/  @P3 MUFU.RCP R5, R13 ;  /* 0x0000000d00053308 */ /* 0x000fe20000001000 */
[----:B0-----:R-:W-:-:S04]  /*164f0*/  @P0 FMUL.FTZ R9, R9, 0.69314718246459960938 ;  /* 0x3f31721809090820 */ /* 0x001fc80000410000 */
[----:B------:R-:W-:Y:S01]  /*16500*/  @P0 FFMA.FTZ R42, R4, R7, R9 ;  /* 0x00000007042a0223 */ /* 0x000fe20000010009 */
[----:B------:R-:W-:Y:S01]  /*16510*/  PLOP3.LUT P0, PT, PT, PT, PT, 0x8, 0x0 ;  /* 0x000000000000781c */ /* 0x000fe20003f0e170 */
[----:B------:R-:W-:Y:S02]  /*16520*/  WARPGROUP.DEPBAR.LE gsb0, 0x0 ;  /* 0x00008000000079c5 */ /* 0x000fe40000010000 */
[----:B------:R-:W-:-:S06]  /*16530*/  WARPGROUP.ARRIVE ;  /* 0x00000000000079c5 */ /* 0x000fcc0000000000 */
[----:B------:R-:W-:Y:S01]  /*16540*/  HGMMA.64x128x16.F32.BF16 R88, R160, gdesc[UR4].tnspB, R88, gsb0 ;  /* 0x41e00004a0587df0 */ /* 0x000fe20008001858 */
[----:B------:R-:W-:Y:S02]  /*16550*/  R2UR UR6, R10 ;  /* 0x000000000a0672ca */ /* 0x000fe400000e0000 */
[----:B------:R-:W-:Y:S01]  /*16560*/  R2UR UR7, R11 ;  /* 0x000000000b0772ca */ /* 0x000fe200000e0000 */
[----:B------:R-:W0:Y:S02]  /*16570*/  @P3 MUFU.LG2 R10, R13 ;  /* 0x0000000d000a3308 */ /* 0x000e240000000c00 */
[----:B0-----:R-:W-:-:S04]  /*16580*/  @P3 FMUL.FTZ R11, R10, 0.69314718246459960938 ;  /* 0x3f3172180a0b3820 */ /* 0x001fc80000410000 */
[----:B------:R-:W-:Y:S01]  /*16590*/  @P3 FFMA.FTZ R3, R0, R8, R11 ;  /* 0x0000000800033223 */ /* 0x000fe2000001000b */
[----:B------:R-:W-:Y:S02]  /*165a0*/  WARPGROUP.DEPBAR.LE gsb0, 0x0 ;  /* 0x00008000000079c5 */ /* 0x000fe40000010000 */
[----:B------:R-:W-:-:S06]  /*165b0*/  WARPGROUP.ARRIVE ;  /* 0x00000000000079c5 */ /* 0x000fcc0000000000 */
[----:B------:R-:W-:Y:S03]  /*165c0*/  HGMMA.64x128x16.F32.BF16 R88, R164, gdesc[UR4].tnspB, R88, gsb0 ;  /* 0x41e00004a4587df0 */ /* 0x000fe60008001858 */
        /* <DEDUP_REMOVED lines=66> */
.L_x_8900:
        /* <DEDUP_REMOVED lines=13> */
[----:B------:R-:W-:Y:S01]  /*16ac0*/  IMAD.MOV.U32 R57, RZ, RZ, RZ ;  /* 0x000000ffff397224 */ /* 0x000fe200078e00ff */
[----:B------:R-:W3:Y:S01]  /*16ad0*/  S2R R9, SR_SWINHI ;  /* 0x0000000000097919 */ /* 0x000ee20000002f00 */
[----:B------:R-:W-:Y:S02]  /*16ae0*/  F2FP.BF16.F32.PACK_AB R36, R137, R136 ;  /* 0x000000888924723e */ /* 0x000fe400000010ff */
[----:B------:R-:W-:Y:S02]  /*16af0*/  MOV R44, R2 ;  /* 0x00000002002c7202 */ /* 0x000fe40000000f00 */
[----:B---3--:R-:W-:-:S03]  /*16b00*/  MOV R45, R9 ;  /* 0x00000009002d7202 */ /* 0x008fc60000000f00 */
[----:B--2---:R-:W-:-:S03]  /*16b10*/  IMAD.WIDE R12, R0, 0x2, R44 ;  /* 0x00000002000c7825 */ /* 0x004fc600078e022c */
[C---:B------:R-:W-:Y:S02]  /*16b20*/  IADD3 R37, P0, R12.reuse, 0x40, RZ ;  /* 0x000000400c257810 */ /* 0x040fe40007f1e0ff */
[C---:B------:R-:W-:Y:S02]  /*16b30*/  IADD3 R35, P5, R12.reuse, 0x20, RZ ;  /* 0x000000200c237810 */ /* 0x040fe40007fbe0ff */
[----:B------:R-:W-:Y:S01]  /*16b40*/  IADD3 R39, P1, R12, 0x60, RZ ;  /* 0x000000600c277810 */ /* 0x000fe20007f3e0ff */
[--C-:B------:R-:W-:Y:S01]  /*16b50*/  IMAD.X R11, RZ, RZ, R13.reuse, P0 ;  /* 0x000000ffff0b7224 */ /* 0x100fe200000e060d */
[C---:B------:R-:W-:Y:S01]  /*16b60*/  ISETP.NE.AND P0, PT, R208.reuse, RZ, PT ;  /* 0x000000ffd000720c */ /* 0x040fe20003f05270 */
[--C-:B------:R-:W-:Y:S01]  /*16b70*/  IMAD.X R9, RZ, RZ, R13.reuse, P5 ;  /* 0x000000ffff097224 */ /* 0x100fe200028e060d */
[----:B------:R-:W-:Y:S01]  /*16b80*/  LOP3.LUT R0, R35, 0x380, RZ, 0xc0, !PT ;  /* 0x0000038023007812 */ /* 0x000fe200078ec0ff */
[----:B------:R-:W-:Y:S01]  /*16b90*/  IMAD.X R25, RZ, RZ, R13, P1 ;  /* 0x000000ffff197224 */ /* 0x000fe200008e060d */
[----:B------:R-:W-:Y:S01]  /*16ba0*/  SEL R208, R208, UR4, P0 ;  /* 0x00000004d0d07c07 */ /* 0x000fe20008000000 */
[----:B------:R-:W-:Y:S05]  /*16bb0*/  WARPSYNC.ALL ;  /* 0x0000000000007948 */ /* 0x000fea0003800000 */
[----:B------:R-:W-:Y:S01]  /*16bc0*/  LOP3.LUT R15, R12, 0x380, RZ, 0xc0, !PT ;  /* 0x000003800c0f7812 */ /* 0x000fe200078ec0ff */
[----:B------:R-:W-:Y:S01]  /*16bd0*/  ULDC.64 UR6, c[0x0][0xc08] ;  /* 0x0003020000067ab9 */ /* 0x000fe20000000a00 */
[----:B------:R-:W-:Y:S01]  /*16be0*/  LOP3.LUT R14, R39, 0x380, RZ, 0xc0, !PT ;  /* 0x00000380270e7812 */ /* 0x000fe200078ec0ff */
[----:B------:R-:W-:Y:S01]  /*16bf0*/  ULDC.64 UR4, c[0x0][0xc00] ;  /* 0x0003000000047ab9 */ /* 0x000fe20000000a00 */
[----:B------:R-:W-:-:S02]  /*16c00*/  SHF.R.U64 R0, R0, 0x3, RZ ;  /* 0x0000000300007819 */ /* 0x000fc400000012ff */
[----:B------:R-:W-:Y:S02]  /*16c10*/  IADD3 R43, P2, R12, 0x4000, RZ ;  /* 0x000040000c2b7810 */ /* 0x000fe40007f5e0ff */
[----:B------:R-:W-:Y:S02]  /*16c20*/  SHF.R.U64 R15, R15, 0x3, RZ ;  /* 0x000000030f0f7819 */ /* 0x000fe400000012ff */
[----:B------:R-:W-:Y:S01]  /*16c30*/  SHF.R.U64 R14, R14, 0x3, RZ ;  /* 0x000000030e0e7819 */ /* 0x000fe200000012ff */
[--C-:B------:R-:W-:Y:S01]  /*16c40*/  IMAD.X R27, RZ, RZ, R13.reuse, P2 ;  /* 0x000000ffff1b7224 */ /* 0x100fe200010e060d */
[C---:B------:R-:W-:Y:S02]  /*16c50*/  IADD3 R49, P4, R12.reuse, 0x4040, RZ ;  /* 0x000040400c317810 */ /* 0x040fe40007f9e0ff */
[C---:B------:R-:W-:Y:S02]  /*16c60*/  IADD3 R32, P5, R12.reuse, 0x4060, RZ ;  /* 0x000040600c207810 */ /* 0x040fe40007fbe0ff */
[----:B------:R-:W-:Y:S01]  /*16c70*/  IADD3 R47, P3, R12, 0x4020, RZ ;  /* 0x000040200c2f7810 */ /* 0x000fe20007f7e0ff */
[--C-:B------:R-:W-:Y:S01]  /*16c80*/  IMAD.X R31, RZ, RZ, R13.reuse, P4 ;  /* 0x000000ffff1f7224 */ /* 0x100fe200020e060d */
[----:B-1----:R-:W-:Y:S01]  /*16c90*/  LOP3.LUT R4, R37, 0x380, RZ, 0xc0, !PT ;  /* 0x0000038025047812 */ /* 0x002fe200078ec0ff */
[--C-:B------:R-:W-:Y:S01]  /*16ca0*/  IMAD.X R33, RZ, RZ, R13.reuse, P5 ;  /* 0x000000ffff217224 */ /* 0x100fe200028e060d */
[----:B------:R-:W-:Y:S01]  /*16cb0*/  LOP3.LUT R8, R0, R35, RZ, 0x3c, !PT ;  /* 0x0000002300087212 */ /* 0x000fe200078e3cff */
[----:B------:R-:W-:Y:S01]  /*16cc0*/  IMAD.X R29, RZ, RZ, R13, P3 ;  /* 0x000000ffff1d7224 */ /* 0x000fe200018e060d */
[----:B------:R-:W-:-:S02]  /*16cd0*/  LOP3.LUT R12, R15, R12, RZ, 0x3c, !PT ;  /* 0x0000000c0f0c7212 */ /* 0x000fc400078e3cff */
[----:B------:R-:W-:Y:S02]  /*16ce0*/  LOP3.LUT R24, R14, R39, RZ, 0x3c, !PT ;  /* 0x000000270e187212 */ /* 0x000fe400078e3cff */
[----:B------:R-:W-:Y:S02]  /*16cf0*/  LOP3.LUT R0, R43, 0x380, RZ, 0xc0, !PT ;  /* 0x000003802b007812 */ /* 0x000fe400078ec0ff */
[----:B------:R-:W-:Y:S02]  /*16d00*/  LOP3.LUT R14, R49, 0x380, RZ, 0xc0, !PT ;  /* 0x00000380310e7812 */ /* 0x000fe400078ec0ff */
[----:B------:R-:W-:Y:S02]  /*16d10*/  LOP3.LUT R15, R32, 0x380, RZ, 0xc0, !PT ;  /* 0x00000380200f7812 */ /* 0x000fe400078ec0ff */
[----:B------:R-:W-:Y:S02]  /*16d20*/  SHF.R.U64 R4, R4, 0x3, RZ ;  /* 0x0000000304047819 */ /* 0x000fe400000012ff */
[----:B------:R-:W-:-:S02]  /*16d30*/  SHF.R.U64 R0, R0, 0x3, RZ ;  /* 0x0000000300007819 */ /* 0x000fc400000012ff */
[----:B------:R-:W-:Y:S02]  /*16d40*/  SHF.R.U64 R14, R14, 0x3, RZ ;  /* 0x000000030e0e7819 */ /* 0x000fe400000012ff */
[----:B------:R-:W-:Y:S02]  /*16d50*/  SHF.R.U64 R15, R15, 0x3, RZ ;  /* 0x000000030f0f7819 */ /* 0x000fe400000012ff */
[----:B------:R-:W-:Y:S02]  /*16d60*/  LOP3.LUT R10, R4, R37, RZ, 0x3c, !PT ;  /* 0x00000025040a7212 */ /* 0x000fe400078e3cff */
[----:B------:R-:W-:Y:S02]  /*16d70*/  LOP3.LUT R4, R47, 0x380, RZ, 0xc0, !PT ;  /* 0x000003802f047812 */ /* 0x000fe400078ec0ff */
[----:B------:R-:W-:Y:S02]  /*16d80*/  LOP3.LUT R26, R0, R43, RZ, 0x3c, !PT ;  /* 0x0000002b001a7212 */ /* 0x000fe400078e3cff */
[----:B------:R-:W-:-:S02]  /*16d90*/  LOP3.LUT R30, R14, R49, RZ, 0x3c, !PT ;  /* 0x000000310e1e7212 */ /* 0x000fc400078e3cff */
[----:B------:R-:W-:Y:S02]  /*16da0*/  LOP3.LUT R32, R15, R32, RZ, 0x3c, !PT ;  /* 0x000000200f207212 */ /* 0x000fe400078e3cff */
[----:B------:R-:W-:Y:S02]  /*16db0*/  MOV R0, R12 ;  /* 0x0000000c00007202 */ /* 0x000fe40000000f00 */
[----:B------:R-:W-:Y:S02]  /*16dc0*/  F2FP.BF16.F32.PACK_AB R12, R21, R20 ;  /* 0x00000014150c723e */ /* 0x000fe400000010ff */
[----:B------:R-:W-:Y:S02]  /*16dd0*/  F2FP.BF16.F32.PACK_AB R13, R91, R90 ;  /* 0x0000005a5b0d723e */ /* 0x000fe400000010ff */
[----:B------:R-:W-:Y:S02]  /*16de0*/  F2FP.BF16.F32.PACK_AB R14, R93, R92 ;  /* 0x0000005c5d0e723e */ /* 0x000fe400000010ff */
[----:B------:R-:W-:Y:S01]  /*16df0*/  F2FP.BF16.F32.PACK_AB R15, R95, R94 ;  /* 0x0000005e5f0f723e */ /* 0x000fe200000010ff */
[----:B------:R-:W-:Y:S01]  /*16e00*/  BAR.SYNC.DEFER_BLOCKING 0x1, 0x100 ;  /* 0x0044000000007b1d */ /* 0x000fe20000010000 */
[----:B------:R-:W-:-:S02]  /*16e10*/  SHF.R.U64 R4, R4, 0x3, RZ ;  /* 0x0000000304047819 */ /* 0x000fc400000012ff */
[----:B------:R-:W-:Y:S02]  /*16e20*/  MOV R37, R8 ;  /* 0x0000000800257202 */ /* 0x000fe40000000f00 */
[----:B------:R-:W-:Y:S02]  /*16e30*/  MOV R38, R10 ;  /* 0x0000000a00267202 */ /* 0x000fe40000000f00 */
[----:B------:R-:W-:Y:S02]  /*16e40*/  F2FP.BF16.F32.PACK_AB R8, R97, R96 ;  /* 0x000000606108723e */ /* 0x000fe400000010ff */
[----:B------:R-:W-:Y:S02]  /*16e50*/  F2FP.BF16.F32.PACK_AB R9, R99, R98 ;  /* 0x000000626309723e */ /* 0x000fe400000010ff */
[----:B------:R-:W-:Y:S02]  /*16e60*/  F2FP.BF16.F32.PACK_AB R10, R101, R100 ;  /* 0x00000064650a723e */ /* 0x000fe400000010ff */
[----:B------:R-:W-:-:S02]  /*16e70*/  F2FP.BF16.F32.PACK_AB R11, R103, R102 ;  /* 0x00000066670b723e */ /* 0x000fc400000010ff */
[----:B------:R-:W-:Y:S02]  /*16e80*/  LOP3.LUT R28, R4, R47, RZ, 0x3c, !PT ;  /* 0x0000002f041c7212 */ /* 0x000fe400078e3cff */
[----:B------:R-:W-:Y:S02]  /*16e90*/  MOV R39, R24 ;  /* 0x0000001800277202 */ /* 0x000fe40000000f00 */
[----:B------:R-:W-:Y:S02]  /*16ea0*/  MOV R46, R26 ;  /* 0x0000001a002e7202 */ /* 0x000fe40000000f00 */
[----:B------:R-:W-:Y:S02]  /*16eb0*/  F2FP.BF16.F32.PACK_AB R24, R113, R112 ;  /* 0x000000707118723e */ /* 0x000fe400000010ff */
[----:B------:R-:W-:Y:S01]  /*16ec0*/  F2FP.BF16.F32.PACK_AB R25, R115, R114 ;  /* 0x000000727319723e */ /* 0x000fe200000010ff */
[----:B------:R1:W-:Y:S01]  /*16ed0*/  STSM.16.M88.4 [R0], R12 ;  /* 0x0000000c00007844 */ /* 0x0003e20000000200 */
[----:B------:R-:W-:-:S02]  /*16ee0*/  F2FP.BF16.F32.PACK_AB R26, R117, R116 ;  /* 0x00000074751a723e */ /* 0x000fc400000010ff */
[----:B------:R-:W-:Y:S01]  /*16ef0*/  F2FP.BF16.F32.PACK_AB R27, R119, R118 ;  /* 0x00000076771b723e */ /* 0x000fe200000010ff */
[----:B------:R2:W-:Y:S01]  /*16f00*/  STSM.16.M88.4 [R37], R8 ;  /* 0x0000000825007844 */ /* 0x0005e20000000200 */
[----:B------:R-:W-:Y:S02]  /*16f10*/  MOV R43, R28 ;  /* 0x0000001c002b7202 */ /* 0x000fe40000000f00 */
[----:B------:R-:W-:Y:S02]  /*16f20*/  MOV R4, R30 ;  /* 0x0000001e00047202 */ /* 0x000fe40000000f00 */
[----:B------:R-:W-:Y:S02]  /*16f30*/  F2FP.BF16.F32.PACK_AB R28, R121, R120 ;  /* 0x00000078791c723e */ /* 0x000fe400000010ff */
[----:B------:R-:W-:Y:S02]  /*16f40*/  F2FP.BF16.F32.PACK_AB R29, R123, R122 ;  /* 0x0000007a7b1d723e */ /* 0x000fe400000010ff */
[----:B------:R-:W-:-:S02]  /*16f50*/  F2FP.BF16.F32.PACK_AB R30, R125, R124 ;  /* 0x0000007c7d1e723e */ /* 0x000fc400000010ff */
[----:B------:R-:W-:Y:S02]  /*16f60*/  F2FP.BF16.F32.PACK_AB R31, R127, R126 ;  /* 0x0000007e7f1f723e */ /* 0x000fe400000010ff */
[----:B-1----:R-:W-:Y:S02]  /*16f70*/  F2FP.BF16.F32.PACK_AB R12, R105, R104 ;  /* 0x00000068690c723e */ /* 0x002fe400000010ff */
[----:B------:R-:W-:Y:S02]  /*16f80*/  F2FP.BF16.F32.PACK_AB R13, R107, R106 ;  /* 0x0000006a6b0d723e */ /* 0x000fe400000010ff */
[----:B------:R-:W-:Y:S02]  /*16f90*/  F2FP.BF16.F32.PACK_AB R14, R109, R108 ;  /* 0x0000006c6d0e723e */ /* 0x000fe400000010ff */
[----:B------:R-:W-:Y:S02]  /*16fa0*/  F2FP.BF16.F32.PACK_AB R15, R41, R40 ;  /* 0x00000028290f723e */ /* 0x000fe400000010ff */
[----:B------:R-:W-:-:S02]  /*16fb0*/  MOV R0, R32 ;  /* 0x0000002000007202 */ /* 0x000fc40000000f00 */
[----:B------:R-:W-:Y:S01]  /*16fc0*/  F2FP.BF16.F32.PACK_AB R32, R129, R128 ;  /* 0x000000808120723e */ /* 0x000fe200000010ff */
[----:B------:R1:W-:Y:S01]  /*16fd0*/  STSM.16.M88.4 [R38], R12 ;  /* 0x0000000c26007844 */ /* 0x0003e20000000200 */
[----:B------:R-:W-:Y:S02]  /*16fe0*/  F2FP.BF16.F32.PACK_AB R33, R131, R130 ;  /* 0x000000828321723e */ /* 0x000fe400000010ff */
[----:B------:R-:W-:Y:S01]  /*16ff0*/  F2FP.BF16.F32.PACK_AB R35, R135, R134 ;  /* 0x000000868723723e */ /* 0x000fe200000010ff */
[----:B------:R3:W-:Y:S01]  /*17000*/  STSM.16.M88.4 [R39], R24 ;  /* 0x0000001827007844 */ /* 0x0007e20000000200 */
[----:B--2---:R-:W-:Y:S02]  /*17010*/  F2FP.BF16.F32.PACK_AB R37, R139, R138 ;  /* 0x0000008a8b25723e */ /* 0x004fe400000010ff */
[----:B------:R-:W-:Y:S01]  /*17020*/  F2FP.BF16.F32.PACK_AB R8, R145, R144 ;  /* 0x000000909108723e */ /* 0x000fe200000010ff */
[----:B------:R-:W-:Y:S01]  /*17030*/  STSM.16.M88.4 [R46], R28 ;  /* 0x0000001c2e007844 */ /* 0x000fe20000000200 */
[----:B------:R-:W-:-:S02]  /*17040*/  F2FP.BF16.F32.PACK_AB R9, R147, R146 ;  /* 0x000000929309723e */ /* 0x000fc400000010ff */
[----:B------:R-:W-:Y:S01]  /*17050*/  F2FP.BF16.F32.PACK_AB R10, R149, R148 ;  /* 0x00000094950a723e */ /* 0x000fe200000010ff */
[----:B------:R-:W-:Y:S01]  /*17060*/  STSM.16.M88.4 [R43], R32 ;  /* 0x000000202b007844 */ /* 0x000fe20000000200 */
[----:B------:R-:W-:Y:S02]  /*17070*/  F2FP.BF16.F32.PACK_AB R11, R151, R150 ;  /* 0x00000096970b723e */ /* 0x000fe400000010ff */
[----:B------:R-:W-:Y:S02]  /*17080*/  ISETP.NE.U32.AND P0, PT, RZ, UR4, PT ;  /* 0x00000004ff007c0c */ /* 0x000fe4000bf05070 */
[----:B-1----:R-:W-:Y:S02]  /*17090*/  F2FP.BF16.F32.PACK_AB R38, R141, R140 ;  /* 0x0000008c8d26723e */ /* 0x002fe400000010ff */
[----:B------:R-:W-:Y:S02]  /*170a0*/  ISETP.NE.U32.AND P3, PT, RZ, UR6, PT ;  /* 0x00000006ff007c0c */ /* 0x000fe4000bf65070 */
[----:B---3--:R-:W-:-:S02]  /*170b0*/  F2FP.BF16.F32.PACK_AB R39, R143, R142 ;  /* 0x0000008e8f27723e */ /* 0x008fc400000010ff */
[C---:B------:R-:W-:Y:S02]  /*170c0*/  IADD3 R12, P1, R210.reuse, UR4, RZ ;  /* 0x00000004d20c7c10 */ /* 0x040fe4000ff3e0ff */
[----:B------:R-:W-:Y:S01]  /*170d0*/  ISETP.NE.AND.EX P0, PT, RZ, UR5, PT, P0 ;  /* 0x00000005ff007c0c */ /* 0x000fe2000bf05300 */
[----:B------:R1:W-:Y:S01]  /*170e0*/  STSM.16.M88.4 [R4], R36 ;  /* 0x0000002404007844 */ /* 0x0003e20000000200 */
[----:B------:R-:W-:Y:S02]  /*170f0*/  ISETP.NE.AND.EX P3, PT, RZ, UR7, PT, P3 ;  /* 0x00000007ff007c0c */ /* 0x000fe4000bf65330 */
[----:B------:R-:W-:Y:S01]  /*17100*/  IADD3.X R13, R211, UR5, RZ, P1, !PT ;  /* 0x00000005d30d7c10 */ /* 0x000fe20008ffe4ff */
[----:B------:R2:W-:Y:S01]  /*17110*/  STSM.16.M88.4 [R0], R8 ;  /* 0x0000000800007844 */ /* 0x0005e20000000200 */
[----:B------:R-:W-:Y:S09]  /*17120*/  BAR.SYNC.DEFER_BLOCKING 0x1, 0x100 ;  /* 0x0044000000007b1d */ /* 0x000ff20000010000 */
[----:B------:R-:W-:Y:S01]  /*17130*/  @P3 IADD3 R210, P1, R210, UR6, RZ ;  /* 0x00000006d2d23c10 */ /* 0x000fe2000ff3e0ff */
[----:B------:R-:W-:-:S02]  /*17140*/  ULDC UR6, c[0x0][0xa88] ;  /* 0x0002a20000067ab9 */ /* 0x000fc40000000800 */
[----:B------:R-:W-:Y:S01]  /*17150*/  IMAD.U32 R27, RZ, RZ, UR6 ;  /* 0x00000006ff1b7e24 */ /* 0x000fe2000f8e00ff */
[----:B------:R-:W-:Y:S01]  /*17160*/  @P3 IADD3.X R211, R211, UR7, RZ, P1, !PT ;  /* 0x00000007d3d33c10 */ /* 0x000fe20008ffe4ff */
[----:B-1----:R-:W-:Y:S01]  /*17170*/  IMAD.MOV.U32 R4, RZ, RZ, 0x9b8 ;  /* 0x000009b8ff047424 */ /* 0x002fe200078e00ff */
[----:B------:R-:W-:Y:S01]  /*17180*/  ISETP.GT.AND P2, PT, R208, 0x1, PT ;  /* 0x00000001d000780c */ /* 0x000fe20003f44270 */
[----:B--2---:R-:W1:Y:S01]  /*17190*/  LDC R0, c[0x0][0xbe8] ;  /* 0x0002fa00ff007b82 */ /* 0x004e620000000800 */
[----:B------:R2:W5:Y:S04]  /*171a0*/  @P0 LDG.E R57, desc[UR42][R12.64] ;  /* 0x0000002a0c390981 */ /* 0x000568000c1e1900 */
[----:B------:R2:W5:Y:S01]  /*171b0*/  @P3 LDG.E R27, desc[UR42][R210.64] ;  /* 0x0000002ad21b3981 */ /* 0x000562000c1e1900 */
[----:B------:R-:W-:-:S04]  /*171c0*/  SEL R4, R4, 0x978, P2 ;  /* 0x0000097804047807 */ /* 0x000fc80001000000 */
[----:B------:R2:W3:Y:S01]  /*171d0*/  LDC.64 R8, c[0x0][R4+0x220] ;  /* 0x0000880004087b82 */ /* 0x0004e20000000a00 */
[----:B-1----:R-:W-:-:S07]  /*171e0*/  ISETP.NE.AND P1, PT, R0, 0x1, PT ;  /* 0x000000010000780c */ /* 0x002fce0003f25270 */
[----:B------:R2:W1:Y:S08]  /*171f0*/  LDC.64 R10, c[0x0][R4+0x218] ;  /* 0x00008600040a7b82 */ /* 0x0004700000000a00 */
[----:B------:R2:W4:Y:S01]  /*17200*/  LDC.64 R14, c[0x0][R4+0x228] ;  /* 0x00008a00040e7b82 */ /* 0x0005220000000a00 */
[----:B---3--:R-:W-:Y:S05]  /*17210*/  @P3 BRA `(.L_x_8986) ;  /* 0x0000000000103947 */ /* 0x008fea0003800000 */
[----:B------:R-:W-:Y:S05]  /*17220*/  @!P0 BRA `(.L_x_8986) ;  /* 0x00000000000c8947 */ /* 0x000fea0003800000 */
[----:B------:R-:W3:Y:S04]  /*17230*/  LDG.E R24, desc[UR42][R12.64] ;  /* 0x0000002a0c187981 */ /* 0x000ee8000c1e1900 */
[----:B-----5:R-:W3:Y:S02]  /*17240*/  LDG.E R27, desc[UR42][R12.64+0x4] ;  /* 0x0000042a0c1b7981 */ /* 0x020ee4000c1e1900 */
[----:B---3--:R-:W-:-:S07]  /*17250*/  IMAD.IADD R27, R27, 0x1, -R24 ;  /* 0x000000011b1b7824 */ /* 0x008fce00078e0a18 */
.L_x_8986:
[----:B------:R-:W3:Y:S01]  /*17260*/  LDL R28, [R1+0x50] ;  /* 0x00005000011c7983 */ /* 0x000ee20000100800 */
[----:B--2---:R2:W0:Y:S01]  /*17270*/  LDC.64 R12, c[0x0][R4+0x210] ;  /* 0x00008400040c7b82 */ /* 0x0044220000000a00 */
[----:B------:R-:W-:Y:S01]  /*17280*/  ISETP.NE.U32.AND P0, PT, RZ, UR4, PT ;  /* 0x00000004ff007c0c */ /* 0x000fe2000bf05070 */
[-C--:B-1----:R-:W-:Y:S02]  /*17290*/  IMAD R31, R11, R206.reuse, RZ ;  /* 0x000000ce0b1f7224 */ /* 0x082fe400078e02ff */
[----:B------:R-:W-:Y:S01]  /*172a0*/  IMAD.WIDE.U32 R10, R10, R206, RZ ;  /* 0x000000ce0a0a7225 */ /* 0x000fe200078e00ff */
[----:B------:R-:W-:-:S03]  /*172b0*/  ISETP.NE.AND.EX P0, PT, RZ, UR5, PT, P0 ;  /* 0x00000005ff007c0c */ /* 0x000fc6000bf05300 */
[----:B------:R-:W1:Y:S01]  /*172c0*/  @P1 LDC R26, c[0x0][0xbec] ;  /* 0x0002fb00ff1a1b82 */ /* 0x000e620000000800 */
[----:B------:R-:W-:Y:S01]  /*172d0*/  SEL R209, R209, RZ, !P0 ;  /* 0x000000ffd1d17207 */ /* 0x000fe20004000000 */
[----:B------:R-:W-:Y:S01]  /*172e0*/  IMAD.IADD R37, R204, 0x1, R190 ;  /* 0x00000001cc257824 */ /* 0x000fe200078e02be */
[----:B------:R-:W-:Y:S01]  /*172f0*/  SEL R29, R234, RZ, !P0 ;  /* 0x000000ffea1d7207 */ /* 0x000fe20004000000 */
[----:B------:R-:W-:Y:S01]  /*17300*/  IMAD.IADD R11, R11, 0x1, R31 ;  /* 0x000000010b0b7824 */ /* 0x000fe200078e021f */
[----:B--2--5:R-:W-:Y:S01]  /*17310*/  SHF.R.S32.HI R4, RZ, 0x1f, R57 ;  /* 0x0000001fff047819 */ /* 0x024fe20000011439 */
[----:B------:R-:W-:Y:S02]  /*17320*/  IMAD R9, R9, R209, RZ ;  /* 0x000000d109097224 */ /* 0x000fe400078e02ff */
[----:B------:R-:W2:Y:S01]  /*17330*/  @P1 LDC R35, c[0x0][0xbf0] ;  /* 0x0002fc00ff231b82 */ /* 0x000ea20000000800 */
[----:B------:R-:W-:Y:S02]  /*17340*/  IMAD R56, R27, R0, RZ ;  /* 0x000000001b387224 */ /* 0x000fe400078e02ff */
[C---:B------:R-:W-:Y:S01]  /*17350*/  IMAD R33, R8.reuse, R29, R9 ;  /* 0x0000001d08217224 */ /* 0x040fe200078e0209 */
[----:B------:R-:W-:Y:S01]  /*17360*/  SEL R29, R217, RZ, P2 ;  /* 0x000000ffd91d7207 */ /* 0x000fe20001000000 */
[----:B------:R-:W-:-:S03]  /*17370*/  IMAD.WIDE.U32 R8, R8, R209, RZ ;  /* 0x000000d108087225 */ /* 0x000fc600078e00ff */
[----:B------:R-:W0:Y:S01]  /*17380*/  LDC.64 R24, c[0x0][0xba8] ;  /* 0x0002ea00ff187b82 */ /* 0x000e220000000a00 */
[----:B------:R-:W-:Y:S01]  /*17390*/  IMAD.IADD R33, R9, 0x1, R33 ;  /* 0x0000000109217824 */ /* 0x000fe200078e0221 */
[----:B------:R-:W-:Y:S01]  /*173a0*/  IADD3 R10, P0, P3, R8, R10, R57 ;  /* 0x0000000a080a7210 */ /* 0x000fe20007b1e039 */
[----:B------:R-:W-:Y:S02]  /*173b0*/  IMAD.MOV.U32 R9, RZ, RZ, R37 ;  /* 0x000000ffff097224 */ /* 0x000fe400078e0025 */
[----:B----4-:R-:W-:Y:S01]  /*173c0*/  IMAD R31, R15, R29, RZ ;  /* 0x0000001d0f1f7224 */ /* 0x010fe200078e02ff */
[----:B------:R-:W-:Y:S01]  /*173d0*/  IADD3.X R11, R33, R11, R4, P0, P3 ;  /* 0x0000000b210b7210 */ /* 0x000fe200007e6404 */
[----:B------:R-:W-:-:S04]  /*173e0*/  IMAD.WIDE.U32 R14, R14, R29, RZ ;  /* 0x0000001d0e0e7225 */ /* 0x000fc800078e00ff */
[----:B-1----:R-:W-:-:S04]  /*173f0*/  @P1 IMAD.HI.U32 R8, R37, R26, RZ ;  /* 0x0000001a25081227 */ /* 0x002fc800078e00ff */
[----:B------:R-:W-:Y:S01]  /*17400*/  IMAD.IADD R31, R15, 0x1, R31 ;  /* 0x000000010f1f7824 */ /* 0x000fe200078e021f */
[----:B--2---:R-:W-:-:S04]  /*17410*/  @P1 SHF.R.U32.HI R9, RZ, R35, R8 ;  /* 0x00000023ff091219 */ /* 0x004fc80000011608 */
[----:B------:R-:W-:Y:S01]  /*17420*/  IADD3 R14, P0, P3, R9, R10, R14 ;  /* 0x0000000a090e7210 */ /* 0x000fe20007b1e00e */
[--C-:B------:R-:W-:Y:S01]  /*17430*/  IMAD.MOV R29, RZ, RZ, -R9.reuse ;  /* 0x000000ffff1d7224 */ /* 0x100fe200078e0a09 */
[----:B------:R-:W-:Y:S01]  /*17440*/  SHF.R.S32.HI R8, RZ, 0x1f, R9 ;  /* 0x0000001fff087819 */ /* 0x000fe20000011409 */
[----:B0-----:R-:W0:Y:S02]  /*17450*/  @!P2 LDC R24, c[0x0][0xb50] ;  /* 0x0002d400ff18ab82 */ /* 0x001e240000000800 */
[----:B------:R-:W-:Y:S01]  /*17460*/  IMAD R9, R0, R29, R37 ;  /* 0x0000001d00097224 */ /* 0x000fe200078e0225 */
[----:B------:R-:W-:-:S03]  /*17470*/  IADD3.X R15, R8, R11, R31, P0, P3 ;  /* 0x0000000b080f7210 */ /* 0x000fc600007e641f */
[-C--:B------:R-:W-:Y:S01]  /*17480*/  IMAD R8, R13, R9.reuse, RZ ;  /* 0x000000090d087224 */ /* 0x080fe200078e02ff */
[----:B------:R-:W-:Y:S01]  /*17490*/  SHF.R.S32.HI R11, RZ, 0x1f, R9 ;  /* 0x0000001fff0b7819 */ /* 0x000fe20000011409 */
[C---:B------:R-:W-:Y:S01]  /*174a0*/  IMAD.WIDE.U32 R14, R12.reuse, R9, R14 ;  /* 0x000000090c0e7225 */ /* 0x040fe200078e000e */
[----:B------:R-:W1:Y:S03]  /*174b0*/  @!P2 LDC R25, c[0x0][0xb54] ;  /* 0x0002d500ff19ab82 */ /* 0x000e660000000800 */
[----:B------:R-:W-:-:S04]  /*174c0*/  IMAD R11, R12, R11, R8 ;  /* 0x0000000b0c0b7224 */ /* 0x000fc800078e0208 */
[----:B------:R-:W-:Y:S01]  /*174d0*/  IMAD.IADD R8, R15, 0x1, R11 ;  /* 0x000000010f087824 */ /* 0x000fe200078e020b */
[----:B0-----:R-:W-:-:S05]  /*174e0*/  LEA R24, P0, R14, R24, 0x2 ;  /* 0x000000180e187211 */ /* 0x001fca00078010ff */
[----:B------:R-:W-:Y:S01]  /*174f0*/  SHFL.IDX PT, R10, R24, 0x1, 0x1c1f ;  /* 0x003c1f00180a7f89 */ /* 0x000fe200000e0000 */
[----:B-1----:R-:W-:-:S03]  /*17500*/  LEA.HI.X R14, R14, R25, R8, 0x2, P0 ;  /* 0x000000190e0e7211 */ /* 0x002fc600000f1408 */
[----:B------:R-:W-:Y:S01]  /*17510*/  SHFL.IDX PT, R8, R24, RZ, 0x1c1f ;  /* 0x001c1fff18087589 */ /* 0x000fe200000e0000 */
[----:B------:R-:W-:-:S03]  /*17520*/  LOP3.LUT P0, RZ, R236, 0x3, RZ, 0xc0, !PT ;  /* 0x00000003ecff7812 */ /* 0x000fc6000780c0ff */
[----:B------:R-:W0:Y:S04]  /*17530*/  SHFL.IDX PT, R9, R14, RZ, 0x1c1f ;  /* 0x001c1fff0e097589 */ /* 0x000e2800000e0000 */
[----:B------:R-:W1:Y:S01]  /*17540*/  SHFL.IDX PT, R11, R14, 0x1, 0x1c1f ;  /* 0x003c1f000e0b7f89 */ /* 0x000e6200000e0000 */
[----:B---3--:R-:W-:-:S04]  /*17550*/  IMAD.IADD R29, R28, 0x1, R190 ;  /* 0x000000011c1d7824 */ /* 0x008fc800078e02be */
[C---:B------:R-:W-:Y:S01]  /*17560*/  VIADD R25, R29.reuse, 0x8 ;  /* 0x000000081d197836 */ /* 0x040fe20000000000 */
[----:B------:R-:W-:-:S04]  /*17570*/  ISETP.GE.OR P3, PT, R29, R56, P0 ;  /* 0x000000381d00720c */ /* 0x000fc80000766670 */
[----:B------:R-:W-:-:S09]  /*17580*/  ISETP.GE.OR P0, PT, R25, R56, P0 ;  /* 0x000000381900720c */ /* 0x000fd20000706670 */
[----:B0-----:R0:W-:Y:S04]  /*17590*/  @!P3 ST.E desc[UR42][R8.64], R42 ;  /* 0x0000002a0800b985 */ /* 0x0011e8000c10192a */
[----:B-1----:R0:W-:Y:S01]  /*175a0*/  @!P0 ST.E desc[UR42][R10.64], R3 ;  /* 0x000000030a008985 */ /* 0x0021e2000c10192a */
[----:B------:R-:W-:Y:S05]  /*175b0*/  @P2 BRA `(.L_x_8987) ;  /* 0x0000000800a42947 */ /* 0x000fea0003800000 */
[----:B------:R-:W-:Y:S01]  /*175c0*/  IMAD.SHL.U32 R28, R22, 0x40, RZ ;  /* 0x00000040161c7824 */ /* 0x000fe200078e00ff */
[----:B0-----:R-:W0:Y:S01]  /*175d0*/  @P1 LDC R11, c[0x0][0xbec] ;  /* 0x0002fb00ff0b1b82 */ /* 0x001e220000000800 */
[----:B------:R-:W-:Y:S02]  /*175e0*/  ULDC.64 UR4, c[0x0][0xaa0] ;  /* 0x0002a80000047ab9 */ /* 0x000fe40000000a00 */
[----:B------:R-:W-:-:S04]  /*175f0*/  IMAD.IADD R3, R16, 0x1, R28 ;  /* 0x0000000110037824 */ /* 0x000fc800078e021c */
[----:B------:R-:W-:Y:S01]  /*17600*/  IMAD.WIDE R44, R3, 0x2, R44 ;  /* 0x00000002032c7825 */ /* 0x000fe200078e022c */
[----:B------:R-:W1:Y:S02]  /*17610*/  @P1 LDC R12, c[0x0][0xbf0] ;  /* 0x0002fc00ff0c1b82 */ /* 0x000e640000000800 */
[C---:B------:R-:W-:Y:S02]  /*17620*/  IADD3 R33, P0, R44.reuse, 0x2000, RZ ;  /* 0x000020002c217810 */ /* 0x040fe40007f1e0ff */
[----:B------:R-:W-:Y:S02]  /*17630*/  IADD3 R29, P5, R44, 0x1000, RZ ;  /* 0x000010002c1d7810 */ /* 0x000fe40007fbe0ff */
[----:B------:R-:W-:Y:S02]  /*17640*/  LOP3.LUT R32, R33, 0x380, RZ, 0xc0, !PT ;  /* 0x0000038021207812 */ /* 0x000fe400078ec0ff */
[----:B------:R-:W-:Y:S02]  /*17650*/  LOP3.LUT R28, R29, 0x380, RZ, 0xc0, !PT ;  /* 0x000003801d1c7812 */ /* 0x000fe400078ec0ff */
[----:B------:R-:W-:-:S02]  /*17660*/  SHF.R.U64 R32, R32, 0x3, RZ ;  /* 0x0000000320207819 */ /* 0x000fc400000012ff */
[----:B------:R-:W-:Y:S02]  /*17670*/  SHF.R.U64 R28, R28, 0x3, RZ ;  /* 0x000000031c1c7819 */ /* 0x000fe400000012ff */
[----:B------:R-:W-:Y:S01]  /*17680*/  LOP3.LUT R32, R32, R33, RZ, 0x3c, !PT ;  /* 0x0000002120207212 */ /* 0x000fe200078e3cff */
[--C-:B------:R-:W-:Y:S01]  /*17690*/  IMAD.X R33, RZ, RZ, R45.reuse, P0 ;  /* 0x000000ffff217224 */ /* 0x100fe200000e062d */
[----:B------:R-:W-:Y:S01]  /*176a0*/  IADD3 R8, P0, R44, 0x7000, RZ ;  /* 0x000070002c087810 */ /* 0x000fe20007f1e0ff */
[----:B------:R-:W-:Y:S01]  /*176b0*/  IMAD R4, R4, UR4, RZ ;  /* 0x0000000404047c24 */ /* 0x000fe2000f8e02ff */
[----:B------:R-:W-:Y:S01]  /*176c0*/  LOP3.LUT R28, R28, R29, RZ, 0x3c, !PT ;  /* 0x0000001d1c1c7212 */ /* 0x000fe200078e3cff */
[--C-:B------:R-:W-:Y:S01]  /*176d0*/  IMAD.X R29, RZ, RZ, R45.reuse, P5 ;  /* 0x000000ffff1d7224 */ /* 0x100fe200028e062d */
[----:B------:R-:W-:Y:S01]  /*176e0*/  LOP3.LUT R3, R8, 0x380, RZ, 0xc0, !PT ;  /* 0x0000038008037812 */ /* 0x000fe200078ec0ff */
[----:B------:R-:W-:Y:S01]  /*176f0*/  IMAD.X R53, RZ, RZ, R45, P0 ;  /* 0x000000ffff357224 */ /* 0x000fe200000e062d */
[----:B------:R-:W-:Y:S01]  /*17700*/  IADD3 R37, P2, R44, 0x3000, RZ ;  /* 0x000030002c257810 */ /* 0x000fe20007f5e0ff */
[----:B------:R-:W5:Y:S01]  /*17710*/  LD.E.128 R32, desc[UR42][R32.64] ;  /* 0x0000002a20207980 */ /* 0x000f62000c101d00 */
[----:B------:R-:W-:-:S02]  /*17720*/  SHF.R.U64 R3, R3, 0x3, RZ ;  /* 0x0000000303037819 */ /* 0x000fc400000012ff */
[C---:B------:R-:W-:Y:S01]  /*17730*/  IADD3 R41, P3, R44.reuse, 0x4000, RZ ;  /* 0x000040002c297810 */ /* 0x040fe20007f7e0ff */
[----:B------:R-:W5:Y:S01]  /*17740*/  LD.E.128 R28, desc[UR42][R28.64] ;  /* 0x0000002a1c1c7980 */ /* 0x000f62000c101d00 */
[C---:B------:R-:W-:Y:S02]  /*17750*/  IADD3 R47, P4, R44.reuse, 0x5000, RZ ;  /* 0x000050002c2f7810 */ /* 0x040fe40007f9e0ff */
[----:B------:R-:W-:Y:S02]  /*17760*/  IADD3 R49, P5, R44, 0x6000, RZ ;  /* 0x000060002c317810 */ /* 0x000fe40007fbe0ff */
[----:B------:R-:W-:Y:S01]  /*17770*/  LOP3.LUT R52, R3, R8, RZ, 0x3c, !PT ;  /* 0x0000000803347212 */ /* 0x000fe200078e3cff */
[----:B------:R-:W-:Y:S01]  /*17780*/  IMAD R3, R57, UR5, R4 ;  /* 0x0000000539037c24 */ /* 0x000fe2000f8e0204 */
[----:B------:R-:W-:Y:S01]  /*17790*/  LOP3.LUT R36, R37, 0x380, RZ, 0xc0, !PT ;  /* 0x0000038025247812 */ /* 0x000fe200078ec0ff */
[----:B------:R-:W-:Y:S01]  /*177a0*/  IMAD.WIDE.U32 R8, R57, UR4, RZ ;  /* 0x0000000439087c25 */ /* 0x000fe2000f8e00ff */
[----:B------:R-:W-:Y:S01]  /*177b0*/  LOP3.LUT R40, R41, 0x380, RZ, 0xc0, !PT ;  /* 0x0000038029287812 */ /* 0x000fe200078ec0ff */
[----:B------:R-:W-:Y:S01]  /*177c0*/  ULDC.64 UR4, c[0x0][0xae8] ;  /* 0x0002ba0000047ab9 */ /* 0x000fe20000000a00 */
[----:B------:R-:W-:-:S02]  /*177d0*/  LOP3.LUT R46, R47, 0x380, RZ, 0xc0, !PT ;  /* 0x000003802f2e7812 */ /* 0x000fc400078ec0ff */
[----:B------:R-:W-:Y:S02]  /*177e0*/  LOP3.LUT R48, R49, 0x380, RZ, 0xc0, !PT ;  /* 0x0000038031307812 */ /* 0x000fe400078ec0ff */
[----:B------:R-:W-:Y:S01]  /*177f0*/  LOP3.LUT R25, R44, 0x380, RZ, 0xc0, !PT ;  /* 0x000003802c197812 */ /* 0x000fe200078ec0ff */
[----:B------:R-:W-:Y:S01]  /*17800*/  IMAD.IADD R9, R9, 0x1, R3 ;  /* 0x0000000109097824 */ /* 0x000fe200078e0203 */
[----:B------:R-:W-:Y:S01]  /*17810*/  SHF.R.U64 R36, R36, 0x3, RZ ;  /* 0x0000000324247819 */ /* 0x000fe200000012ff */
[----:B------:R-:W-:Y:S01]  /*17820*/  IMAD R3, R207, 0x20, R22 ;  /* 0x00000020cf037824 */ /* 0x000fe200078e0216 */
[----:B------:R-:W-:Y:S01]  /*17830*/  SHF.R.U64 R40, R40, 0x3, RZ ;  /* 0x0000000328287819 */ /* 0x000fe200000012ff */
[----:B------:R-:W5:Y:S01]  /*17840*/  LD.E.128 R52, desc[UR42][R52.64] ;  /* 0x0000002a34347980 */ /* 0x000f62000c101d00 */
[----:B------:R-:W-:Y:S02]  /*17850*/  SHF.R.U64 R46, R46, 0x3, RZ ;  /* 0x000000032e2e7819 */ /* 0x000fe400000012ff */
[----:B------:R-:W-:-:S02]  /*17860*/  SHF.R.U64 R48, R48, 0x3, RZ ;  /* 0x0000000330307819 */ /* 0x000fc400000012ff */
        /* <DEDUP_REMOVED lines=17> */
[----:B0-----:R-:W-:Y:S01]  /*17980*/  @P1 IMAD.HI.U32 R3, R10, R11, RZ ;  /* 0x0000000b0a031227 */ /* 0x001fe200078e00ff */
        /* <DEDUP_REMOVED lines=8> */
[----:B-1----:R-:W-:Y:S01]  /*17a10*/  @P1 SHF.R.U32.HI R11, RZ, R12, R3 ;  /* 0x0000000cff0b1219 */ /* 0x002fe20000011603 */
        /* <DEDUP_REMOVED lines=32> */
.L_x_9235:
[----:B------:R-:W-:Y:S01]  /*17c20*/  ISETP.GE.AND P0, PT, R21, R56, PT ;  /* 0x000000381500720c */ /* 0x000fe20003f06270 */
[----:B------:R-:W-:-:S12]  /*17c30*/  BSSY B1, `(.L_x_8989) ;  /* 0x000000b000017945 */ /* 0x000fd80003800000 */
[----:B------:R-:W-:Y:S05]  /*17c40*/  @P0 BRA `(.L_x_8990) ;  /* 0x0000000000240947 */ /* 0x000fea0003800000 */
[----:B------:R-:W-:Y:S02]  /*17c50*/  ULDC UR4, c[0x0][0xac8] ;  /* 0x0002b20000047ab9 */ /* 0x000fe40000000800 */
        /* <DEDUP_REMOVED lines=8> */
.L_x_8990:
[----:B------:R-:W-:Y:S05]  /*17ce0*/  BSYNC B1 ;  /* 0x0000000000017941 */ /* 0x000fea0003800000 */
.L_x_8989:
[----:B------:R-:W-:-:S03]  /*17cf0*/  UMOV UR4, 0xffffffff ;  /* 0xffffffff00047882 */ /* 0x000fc60000000000 */
[----:B------:R-:W-:Y:S05]  /*17d00*/  BRA.DIV UR4, `(.L_x_8991) ;  /* 0x000000ba04647947 */ /* 0x000fea000b800000 */
[----:B-1----:R1:W4:Y:S04]  /*17d10*/  SHFL.IDX PT, R3, R4, 0x1, 0x181f ;  /* 0x00381f0004037f89 */ /* 0x00232800000e0000 */
[----:B--23--:R1:W2:Y:S02]  /*17d20*/  SHFL.IDX PT, R14, R0, 0x1, 0x181f ;  /* 0x00381f00000e7f89 */ /* 0x00c2a400000e0000 */
.L_x_9239:
[----:B------:R-:W-:Y:S01]  /*17d30*/  VIADD R9, R21, 0x20 ;  /* 0x0000002015097836 */ /* 0x000fe20000000000 */
[----:B------:R-:W-:Y:S04]  /*17d40*/  BSSY B1, `(.L_x_8992) ;  /* 0x000000c000017945 */ /* 0x000fe80003800000 */
[----:B------:R-:W-:-:S13]  /*17d50*/  ISETP.GE.AND P0, PT, R9, R56, PT ;  /* 0x000000380900720c */ /* 0x000fda0003f06270 */
[----:B------:R-:W-:Y:S05]  /*17d60*/  @P0 BRA `(.L_x_8993) ;  /* 0x0000000000240947 */ /* 0x000fea0003800000 */
[----:B------:R-:W-:Y:S02]  /*17d70*/  ULDC UR4, c[0x0][0xac8] ;  /* 0x0002b20000047ab9 */ /* 0x000fe40000000800 */
[----:B------:R-:W-:Y:S02]  /*17d80*/  ISETP.GE.AND P2, PT, R16, UR4, PT ;  /* 0x0000000410007c0c */ /* 0x000fe4000bf46270 */
[----:B------:R-:W-:-:S11]  /*17d90*/  ISETP.GE.AND P3, PT, R187, UR4, PT ;  /* 0x00000004bb007c0c */ /* 0x000fd6000bf66270 */
[CC--:B--2---:R-:W-:Y:S02]  /*17da0*/  @!P2 LEA R8, P0, R16.reuse, R14.reuse, 0x1 ;  /* 0x0000000e1008a211 */ /* 0x0c4fe400078008ff */
[C---:B------:R-:W-:Y:S02]  /*17db0*/  @!P3 LEA R14, P1, R187.reuse, R14, 0x1 ;  /* 0x0000000ebb0eb211 */ /* 0x040fe400078208ff */
[-C--:B----4-:R-:W-:Y:S02]  /*17dc0*/  @!P2 LEA.HI.X R9, R16, R3.reuse, R17, 0x1, P0 ;  /* 0x000000031009a211 */ /* 0x090fe400000f0c11 */
[----:B------:R-:W-:-:S03]  /*17dd0*/  @!P3 LEA.HI.X R15, R187, R3, R216, 0x1, P1 ;  /* 0x00000003bb0fb211 */ /* 0x000fc600008f0cd8 */
[----:B-----5:R3:W-:Y:S04]  /*17de0*/  @!P2 ST.E.128 desc[UR42][R8.64], R28 ;  /* 0x0000001c0800a985 */ /* 0x0207e8000c101d2a */
[----:B------:R3:W-:Y:S02]  /*17df0*/  @!P3 ST.E.128 desc[UR42][R14.64], R44 ;  /* 0x0000002c0e00b985 */ /* 0x0007e4000c101d2a */
.L_x_8993:
[----:B------:R-:W-:Y:S05]  /*17e00*/  BSYNC B1 ;  /* 0x0000000000017941 */ /* 0x000fea0003800000 */
.L_x_8992:
[----:B------:R-:W-:-:S03]  /*17e10*/  UMOV UR4, 0xffffffff ;  /* 0xffffffff00047882 */ /* 0x000fc60000000000 */
[----:B------:R-:W-:Y:S05]  /*17e20*/  BRA.DIV UR4, `(.L_x_8994) ;  /* 0x000000ba04647947 */ /* 0x000fea000b800000 */
[----:B----4-:R4:W0:Y:S04]  /*17e30*/  SHFL.IDX PT, R3, R4, 0x2, 0x181f ;  /* 0x00581f0004037f89 */ /* 0x01082800000e0000 */
[----:B--23--:R4:W2:Y:S02]  /*17e40*/  SHFL.IDX PT, R14, R0, 0x2, 0x181f ;  /* 0x00581f00000e7f89 */ /* 0x00c8a400000e0000 */
.L_x_9243:
        /* <DEDUP_REMOVED lines=13> */
.L_x_8996:
[----:B------:R-:W-:Y:S05]  /*17f20*/  BSYNC B1 ;  /* 0x0000000000017941 */ /* 0x000fea0003800000 */
.L_x_8995:
[----:B------:R-:W-:-:S03]  /*17f30*/  UMOV UR4, 0xffffffff ;  /* 0xffffffff00047882 */ /* 0x000fc60000000000 */
[----:B------:R-:W-:Y:S05]  /*17f40*/  BRA.DIV UR4, `(.L_x_8997) ;  /* 0x000000ba04647947 */ /* 0x000fea000b800000 */
[----:B0-----:R0:W0:Y:S04]  /*17f50*/  SHFL.IDX PT, R3, R4, 0x3, 0x181f ;  /* 0x00781f0004037f89 */ /* 0x00102800000e0000 */
[----:B--23--:R2:W3:Y:S02]  /*17f60*/  SHFL.IDX PT, R14, R0, 0x3, 0x181f ;  /* 0x00781f00000e7f89 */ /* 0x00c4e400000e0000 */
.L_x_9247:
[----:B------:R-:W-:-:S05]  /*17f70*/  VIADD R9, R21, 0x60 ;  /* 0x0000006015097836 */ /* 0x000fca0000000000 */
[----:B------:R-:W-:-:S13]  /*17f80*/  ISETP.GE.AND P0, PT, R9, R56, PT ;  /* 0x000000380900720c */ /* 0x000fda0003f06270 */
[----:B------:R-:W-:Y:S05]  /*17f90*/  @P0 BRA `(.L_x_8998) ;  /* 0x00000018008c0947 */ /* 0x000fea0003800000 */
[----:B------:R-:W-:Y:S02]  /*17fa0*/  ULDC UR4, c[0x0][0xac8] ;  /* 0x0002b20000047ab9 */ /* 0x000fe40000000800 */
[----:B------:R-:W-:-:S13]  /*17fb0*/  ISETP.GE.AND P1, PT, R16, UR4, PT ;  /* 0x0000000410007c0c */ /* 0x000fda000bf26270 */
[----:B---3--:R-:W-:-:S04]  /*17fc0*/  @!P1 LEA R8, P0, R16, R14, 0x1 ;  /* 0x0000000e10089211 */ /* 0x008fc800078008ff */
[----:B0-----:R-:W-:Y:S02]  /*17fd0*/  @!P1 LEA.HI.X R9, R16, R3, R17, 0x1, P0 ;  /* 0x0000000310099211 */ /* 0x001fe400000f0c11 */
[----:B------:R-:W-:-:S03]  /*17fe0*/  ISETP.GE.AND P0, PT, R187, UR4, PT ;  /* 0x00000004bb007c0c */ /* 0x000fc6000bf06270 */
[----:B-----5:R0:W-:Y:S10]  /*17ff0*/  @!P1 ST.E.128 desc[UR42][R8.64], R36 ;  /* 0x0000002408009985 */ /* 0x0201f4000c101d2a */
[----:B------:R-:W-:Y:S05]  /*18000*/  @P0 BRA `(.L_x_8998) ;  /* 0x0000001800700947 */ /* 0x000fea0003800000 */
[----:B------:R-:W-:-:S04]  /*18010*/  LEA R14, P0, R187, R14, 0x1 ;  /* 0x0000000ebb0e7211 */ /* 0x000fc800078008ff */
[----:B------:R-:W-:-:S05]  /*18020*/  LEA.HI.X R15, R187, R3, R216, 0x1, P0 ;  /* 0x00000003bb0f7211 */ /* 0x000fca00000f0cd8 */
[----:B------:R3:W-:Y:S01]  /*18030*/  ST.E.128 desc[UR42][R14.64], R52 ;  /* 0x000000340e007985 */ /* 0x0007e2000c101d2a */
[----:B------:R-:W-:Y:S05]  /*18040*/  BRA `(.L_x_8998) ;  /* 0x0000001800607947 */ /* 0x000fea0003800000 */
.L_x_8987:
[----:B------:R-:W-:Y:S01]  /*18050*/  ULDC.64 UR4, c[0x0][0xb08] ;  /* 0x0002c20000047ab9 */ /* 0x000fe20000000a00 */
[----:B0-----:R-:W0:Y:S01]  /*18060*/  @P1 LDC R10, c[0x0][0xbec] ;  /* 0x0002fb00ff0a1b82 */ /* 0x001e220000000800 */
[----:B------:R-:W-:Y:S02]  /*18070*/  IMAD R4, R4, UR4, RZ ;  /* 0x0000000404047c24 */ /* 0x000fe4000f8e02ff */
[----:B------:R-:W-:-:S04]  /*18080*/  IMAD.WIDE.U32 R8, R57, UR4, RZ ;  /* 0x0000000439087c25 */ /* 0x000fc8000f8e00ff */
[----:B------:R-:W-:Y:S01]  /*18090*/  IMAD R57, R57, UR5, R4 ;  /* 0x0000000539397c24 */ /* 0x000fe2000f8e0204 */
[----:B------:R-:W1:Y:S01]  /*180a0*/  @P1 LDC R13, c[0x0][0xbf0] ;  /* 0x0002fc00ff0d1b82 */ /* 0x000e620000000800 */
[----:B------:R-:W-:Y:S01]  /*180b0*/  ULDC.64 UR4, c[0x0][0xb38] ;  /* 0x0002ce0000047ab9 */ /* 0x000fe20000000a00 */
[----:B------:R-:W-:Y:S01]  /*180c0*/  SHF.R.S32.HI R4, RZ, 0x1f, R209 ;  /* 0x0000001fff047819 */ /* 0x000fe200000114d1 */
[----:B------:R-:W-:Y:S02]  /*180d0*/  IMAD.IADD R9, R9, 0x1, R57 ;  /* 0x0000000109097824 */ /* 0x000fe400078e0239 */
[----:B------:R-:W-:Y:S02]  /*180e0*/  IMAD.MOV.U32 R3, RZ, RZ, R37 ;  /* 0x000000ffff037224 */ /* 0x000fe400078e0025 */
[----:B------:R-:W-:-:S04]  /*180f0*/  IMAD.WIDE.U32 R8, R206, UR4, R8 ;  /* 0x00000004ce087c25 */ /* 0x000fc8000f8e0008 */
[----:B------:R-:W-:Y:S01]  /*18100*/  IMAD R9, R206, UR5, R9 ;  /* 0x00000005ce097c24 */ /* 0x000fe2000f8e0209 */
[----:B------:R-:W-:Y:S02]  /*18110*/  ULDC.64 UR4, c[0x0][0xb40] ;  /* 0x0002d00000047ab9 */ /* 0x000fe40000000a00 */
[----:B------:R-:W-:Y:S02]  /*18120*/  IMAD R4, R4, UR4, RZ ;  /* 0x0000000404047c24 */ /* 0x000fe4000f8e02ff */
[----:B------:R-:W-:-:S04]  /*18130*/  IMAD.WIDE.U32 R8, R209, UR4, R8 ;  /* 0x00000004d1087c25 */ /* 0x000fc8000f8e0008 */
[----:B------:R-:W-:Y:S01]  /*18140*/  IMAD R11, R209, UR5, R4 ;  /* 0x00000005d10b7c24 */ /* 0x000fe2000f8e0204 */
[----:B------:R-:W-:Y:S01]  /*18150*/  ULDC.64 UR4, c[0x0][0xb48] ;  /* 0x0002d20000047ab9 */ /* 0x000fe20000000a00 */
[----:B0-----:R-:W-:-:S04]  /*18160*/  @P1 IMAD.HI.U32 R10, R37, R10, RZ ;  /* 0x0000000a250a1227 */ /* 0x001fc800078e00ff */
[----:B------:R-:W-:Y:S01]  /*18170*/  IMAD.IADD R9, R9, 0x1, R11 ;  /* 0x0000000109097824 */ /* 0x000fe200078e020b */
[----:B-1----:R-:W-:Y:S01]  /*18180*/  @P1 SHF.R.U32.HI R3, RZ, R13, R10 ;  /* 0x0000000dff031219 */ /* 0x002fe2000001160a */
[----:B------:R-:W-:Y:S02]  /*18190*/  VIADD R10, R2, 0x28820 ;  /* 0x00028820020a7836 */ /* 0x000fe40000000000 */
[C---:B------:R-:W-:Y:S01]  /*181a0*/  IMAD.WIDE.U32 R8, R217.reuse, UR4, R8 ;  /* 0x00000004d9087c25 */ /* 0x040fe2000f8e0008 */
[--C-:B------:R-:W-:Y:S02]  /*181b0*/  SHF.R.S32.HI R4, RZ, 0x1f, R3.reuse ;  /* 0x0000001fff047819 */ /* 0x100fe40000011403 */
[----:B------:R-:W-:Y:S01]  /*181c0*/  PRMT R10, RZ, 0x654, R10 ;  /* 0x00000654ff0a7816 */ /* 0x000fe2000000000a */
[----:B------:R-:W-:Y:S02]  /*181d0*/  IMAD.MOV R11, RZ, RZ, -R3 ;  /* 0x000000ffff0b7224 */ /* 0x000fe400078e0a03 */
[----:B------:R-:W-:Y:S01]  /*181e0*/  IMAD R9, R217, UR5, R9 ;  /* 0x00000005d9097c24 */ /* 0x000fe2000f8e0209 */
[----:B------:R-:W-:Y:S01]  /*181f0*/  ULDC.64 UR4, c[0x0][0xb30] ;  /* 0x0002cc0000047ab9 */ /* 0x000fe20000000a00 */
[----:B------:R-:W-:Y:S01]  /*18200*/  IMAD R11, R0, R11, R37 ;  /* 0x0000000b000b7224 */ /* 0x000fe200078e0225 */
[----:B------:R0:W-:Y:S01]  /*18210*/  SYNCS.ARRIVE.TRANS64.RED.A1T0 RZ, [R10+URZ], RZ ;  /* 0x000000ff0aff79a7 */ /* 0x0001e2000810043f */
[----:B------:R-:W-:-:S02]  /*18220*/  IMAD R4, R4, UR4, RZ ;  /* 0x0000000404047c24 */ /* 0x000fc4000f8e02ff */
[----:B------:R-:W-:Y:S01]  /*18230*/  IMAD.WIDE.U32 R8, R3, UR4, R8 ;  /* 0x0000000403087c25 */ /* 0x000fe2000f8e0008 */
[----:B------:R-:W-:-:S03]  /*18240*/  SHF.R.S32.HI R0, RZ, 0x1f, R11 ;  /* 0x0000001fff007819 */ /* 0x000fc6000001140b */
[----:B------:R-:W-:Y:S01]  /*18250*/  IMAD R13, R3, UR5, R4 ;  /* 0x00000005030d7c24 */ /* 0x000fe2000f8e0204 */
[----:B------:R-:W-:Y:S02]  /*18260*/  ULDC.64 UR4, c[0x0][0xb28] ;  /* 0x0002ca0000047ab9 */ /* 0x000fe40000000a00 */
[----:B------:R-:W-:Y:S02]  /*18270*/  IMAD R0, R0, UR4, RZ ;  /* 0x0000000400007c24 */ /* 0x000fe4000f8e02ff */
[----:B------:R-:W-:Y:S02]  /*18280*/  IMAD.IADD R9, R9, 0x1, R13 ;  /* 0x0000000109097824 */ /* 0x000fe400078e020d */
[----:B------:R-:W-:-:S04]  /*18290*/  IMAD.WIDE.U32 R8, R11, UR4, R8 ;  /* 0x000000040b087c25 */ /* 0x000fc8000f8e0008 */
[----:B------:R-:W-:Y:S01]  /*182a0*/  IMAD R11, R11, UR5, R0 ;  /* 0x000000050b0b7c24 */ /* 0x000fe2000f8e0200 */
[----:B------:R-:W-:Y:S02]  /*182b0*/  ULDC.64 UR4, c[0x0][0xb00] ;  /* 0x0002c00000047ab9 */ /* 0x000fe40000000a00 */
[----:B------:R-:W-:Y:S01]  /*182c0*/  LEA R3, P0, R8, UR4, 0x2 ;  /* 0x0000000408037c11 */ /* 0x000fe2000f8010ff */
[----:B------:R-:W-:Y:S01]  /*182d0*/  IMAD.IADD R9, R9, 0x1, R11 ;  /* 0x0000000109097824 */ /* 0x000fe200078e020b */
[----:B------:R-:W-:-:S04]  /*182e0*/  UMOV UR4, 0xffffffff ;  /* 0xffffffff00047882 */ /* 0x000fc80000000000 */
[----:B------:R-:W-:Y:S01]  /*182f0*/  LEA.HI.X R4, R8, UR5, R9, 0x2, P0 ;  /* 0x0000000508047c11 */ /* 0x000fe200080f1409 */
[----:B0-----:R-:W-:Y:S06]  /*18300*/  BRA.DIV UR4, `(.L_x_8999) ;  /* 0x000000b604bc7947 */ /* 0x001fec000b800000 */
[----:B------:R0:W1:Y:S04]  /*18310*/  SHFL.IDX PT, R0, R4, RZ, 0x1c1f ;  /* 0x001c1fff04007589 */ /* 0x00006800000e0000 */
[----:B------:R0:W2:Y:S02]  /*18320*/  SHFL.IDX PT, R14, R3, RZ, 0x1c1f ;  /* 0x001c1fff030e7589 */ /* 0x0000a400000e0000 */
.L_x_9250:
        /* <DEDUP_REMOVED lines=10> */
[----:B------:R-:W-:Y:S02]  /*183d0*/  SHF.R.S32.HI R24, RZ, 0x1f, R231 ;  /* 0x0000001fff187819 */ /* 0x000fe400000114e7 */
[----:B------:R-:W-:Y:S01]  /*183e0*/  SHF.R.S32.HI R30, RZ, 0x1f, R230 ;  /* 0x0000001fff1e7819 */ /* 0x000fe200000114e6 */
[----:B-1----:R-:W-:Y:S02]  /*183f0*/  @!P0 IMAD.MOV.U32 R15, RZ, RZ, R0 ;  /* 0x000000ffff0f8224 */ /* 0x002fe400078e0000 */
[----:B--2---:R-:W-:Y:S01]  /*18400*/  @!P2 LEA R8, P4, R233, R14, 0x2 ;  /* 0x0000000ee908a211 */ /* 0x004fe200078810ff */
[----:B------:R-:W-:Y:S01]  /*18410*/  @!P0 IMAD.WIDE R10, R197, 0x4, R14 ;  /* 0x00000004c50a8825 */ /* 0x000fe200078e020e */
[----:B------:R-:W-:Y:S02]  /*18420*/  SHF.R.S32.HI R15, RZ, 0x1f, R226 ;  /* 0x0000001fff0f7819 */ /* 0x000fe400000114e2 */
[----:B------:R-:W-:Y:S02]  /*18430*/  @!P2 LEA.HI.X R9, R233, R0, R12, 0x2, P4 ;  /* 0x00000000e909a211 */ /* 0x000fe400020f140c */
[----:B------:R1:W-:Y:S01]  /*18440*/  @!P0 ST.E.64 desc[UR42][R10.64], R20 ;  /* 0x000000140a008985 */ /* 0x0003e2000c101b2a */
[----:B------:R-:W-:-:S02]  /*18450*/  ISETP.GE.AND P0, PT, R230, UR4, PT ;  /* 0x00000004e6007c0c */ /* 0x000fc4000bf06270 */
[CC--:B------:R-:W-:Y:S01]  /*18460*/  @!P3 LEA R12, P4, R232.reuse, R14.reuse, 0x2 ;  /* 0x0000000ee80cb211 */ /* 0x0c0fe200078810ff */
        /* <DEDUP_REMOVED lines=11> */
[C---:B-1----:R-:W-:Y:S02]  /*18520*/  @!P2 LEA R10, P5, R229.reuse, R14, 0x2 ;  /* 0x0000000ee50aa211 */ /* 0x042fe400078a10ff */
[-C--:B------:R-:W-:Y:S02]  /*18530*/  @!P0 LEA.HI.X R29, R230, R0.reuse, R30, 0x2, P3 ;  /* 0x00000000e61d8211 */ /* 0x080fe400018f141e */
[----:B------:R-:W-:Y:S02]  /*18540*/  @!P2 LEA.HI.X R11, R229, R0, R24, 0x2, P5 ;  /* 0x00000000e50ba211 */ /* 0x000fe400028f1418 */
[----:B------:R-:W-:Y:S01]  /*18550*/  ISETP.GE.AND P3, PT, R226, UR4, PT ;  /* 0x00000004e2007c0c */ /* 0x000fe2000bf66270 */
[----:B------:R-:W-:Y:S01]  /*18560*/  @!P0 ST.E.64 desc[UR42][R28.64], R104 ;  /* 0x000000681c008985 */ /* 0x000fe2000c101b2a */
[----:B--2---:R-:W-:-:S02]  /*18570*/  @!P4 LEA R8, P0, R228, R14, 0x2 ;  /* 0x0000000ee408c211 */ /* 0x004fc400078010ff */
[----:B------:R-:W-:Y:S01]  /*18580*/  SHF.R.S32.HI R30, RZ, 0x1f, R228 ;  /* 0x0000001fff1e7819 */ /* 0x000fe200000114e4 */
[----:B------:R1:W-:Y:S01]  /*18590*/  @!P2 ST.E.64 desc[UR42][R10.64], R108 ;  /* 0x0000006c0a00a985 */ /* 0x0003e2000c101b2a */
[----:B------:R-:W-:Y:S02]  /*185a0*/  SHF.R.S32.HI R24, RZ, 0x1f, R227 ;  /* 0x0000001fff187819 */ /* 0x000fe400000114e3 */
[----:B---3--:R-:W-:Y:S02]  /*185b0*/  @!P1 LEA R12, P5, R227, R14, 0x2 ;  /* 0x0000000ee30c9211 */ /* 0x008fe400078a10ff */
[----:B------:R-:W-:Y:S02]  /*185c0*/  ISETP.GE.AND P2, PT, R225, UR4, PT ;  /* 0x00000004e1007c0c */ /* 0x000fe4000bf46270 */
[----:B------:R-:W-:Y:S02]  /*185d0*/  @!P4 LEA.HI.X R9, R228, R0, R30, 0x2, P0 ;  /* 0x00000000e409c211 */ /* 0x000fe400000f141e */
[----:B------:R-:W-:-:S02]  /*185e0*/  ISETP.GE.AND P0, PT, R224, UR4, PT ;  /* 0x00000004e0007c0c */ /* 0x000fc4000bf06270 */
[----:B------:R-:W-:Y:S01]  /*185f0*/  @!P1 LEA.HI.X R13, R227, R0, R24, 0x2, P5 ;  /* 0x00000000e30d9211 */ /* 0x000fe200028f1418 */
[----:B------:R2:W-:Y:S01]  /*18600*/  @!P4 ST.E.64 desc[UR42][R8.64], R112 ;  /* 0x000000700800c985 */ /* 0x0005e2000c101b2a */
[C---:B------:R-:W-:Y:S02]  /*18610*/  @!P3 LEA R20, P5, R226.reuse, R14, 0x2 ;  /* 0x0000000ee214b211 */ /* 0x040fe400078a10ff */
[----:B------:R-:W-:Y:S01]  /*18620*/  SHF.R.S32.HI R24, RZ, 0x1f, R225 ;  /* 0x0000001fff187819 */ /* 0x000fe200000114e1 */
[----:B------:R3:W-:Y:S01]  /*18630*/  @!P1 ST.E.64 desc[UR42][R12.64], R116 ;  /* 0x000000740c009985 */ /* 0x0007e2000c101b2a */
[----:B------:R-:W-:Y:S02]  /*18640*/  ISETP.GE.AND P1, PT, R223, UR4, PT ;  /* 0x00000004df007c0c */ /* 0x000fe4000bf26270 */
[----:B------:R-:W-:Y:S02]  /*18650*/  @!P3 LEA.HI.X R21, R226, R0, R15, 0x2, P5 ;  /* 0x00000000e215b211 */ /* 0x000fe400028f140f */
[----:B----4-:R-:W-:-:S02]  /*18660*/  @!P2 LEA R26, P4, R225, R14, 0x2 ;  /* 0x0000000ee11aa211 */ /* 0x010fc400078810ff */
[----:B-1----:R-:W-:Y:S01]  /*18670*/  @!P0 LEA R10, P5, R224, R14, 0x2 ;  /* 0x0000000ee00a8211 */ /* 0x002fe200078a10ff */
[----:B------:R1:W-:Y:S01]  /*18680*/  @!P3 ST.E.64 desc[UR42][R20.64], R120 ;  /* 0x000000781400b985 */ /* 0x0003e2000c101b2a */
[----:B------:R-:W-:Y:S02]  /*18690*/  SHF.R.S32.HI R15, RZ, 0x1f, R224 ;  /* 0x0000001fff0f7819 */ /* 0x000fe400000114e0 */
[-C--:B------:R-:W-:Y:S02]  /*186a0*/  @!P2 LEA.HI.X R27, R225, R0.reuse, R24, 0x2, P4 ;  /* 0x00000000e11ba211 */ /* 0x080fe400020f1418 */
[----:B------:R-:W-:Y:S02]  /*186b0*/  ISETP.GE.AND P3, PT, R222, UR4, PT ;  /* 0x00000004de007c0c */ /* 0x000fe4000bf66270 */
[----:B------:R-:W-:Y:S01]  /*186c0*/  @!P0 LEA.HI.X R11, R224, R0, R15, 0x2, P5 ;  /* 0x00000000e00b8211 */ /* 0x000fe200028f140f */
[----:B------:R4:W-:Y:S01]  /*186d0*/  @!P2 ST.E.64 desc[UR42][R26.64], R124 ;  /* 0x0000007c1a00a985 */ /* 0x0009e2000c101b2a */
[----:B------:R-:W-:-:S02]  /*186e0*/  ISETP.GE.AND P4, PT, R221, UR4, PT ;  /* 0x00000004dd007c0c */ /* 0x000fc4000bf86270 */
[----:B------:R-:W-:Y:S01]  /*186f0*/  SHF.R.S32.HI R15, RZ, 0x1f, R223 ;  /* 0x0000001fff0f7819 */ /* 0x000fe200000114df */
[----:B------:R0:W-:Y:S01]  /*18700*/  @!P0 ST.E.64 desc[UR42][R10.64], R128 ;  /* 0x000000800a008985 */ /* 0x0001e2000c101b2a */
[----:B--2---:R-:W-:Y:S02]  /*18710*/  @!P1 LEA R8, P5, R223, R14, 0x2 ;  /* 0x0000000edf089211 */ /* 0x004fe400078a10ff */
[----:B------:R-:W-:Y:S02]  /*18720*/  ISETP.GE.AND P2, PT, R220, UR4, PT ;  /* 0x00000004dc007c0c */ /* 0x000fe4000bf46270 */
[----:B------:R-:W-:Y:S02]  /*18730*/  ISETP.GE.AND P0, PT, R219, UR4, PT ;  /* 0x00000004db007c0c */ /* 0x000fe4000bf06270 */
[----:B------:R-:W-:Y:S02]  /*18740*/  @!P1 LEA.HI.X R9, R223, R0, R15, 0x2, P5 ;  /* 0x00000000df099211 */ /* 0x000fe400028f140f */
[----:B---3--:R-:W-:-:S02]  /*18750*/  @!P3 LEA R12, P5, R222, R14, 0x2 ;  /* 0x0000000ede0cb211 */ /* 0x008fc400078a10ff */
[----:B------:R-:W-:Y:S01]  /*18760*/  SHF.R.S32.HI R24, RZ, 0x1f, R222 ;  /* 0x0000001fff187819 */ /* 0x000fe200000114de */
[----:B------:R0:W-:Y:S01]  /*18770*/  @!P1 ST.E.64 desc[UR42][R8.64], R132 ;  /* 0x0000008408009985 */ /* 0x0001e2000c101b2a */
[C---:B-1----:R-:W-:Y:S02]  /*18780*/  @!P4 LEA R20, P1, R221.reuse, R14, 0x2 ;  /* 0x0000000edd14c211 */ /* 0x042fe400078210ff */
[----:B------:R-:W-:Y:S02]  /*18790*/  SHF.R.S32.HI R15, RZ, 0x1f, R221 ;  /* 0x0000001fff0f7819 */ /* 0x000fe400000114dd */
[----:B------:R-:W-:Y:S02]  /*187a0*/  @!P3 LEA.HI.X R13, R222, R0, R24, 0x2, P5 ;  /* 0x00000000de0db211 */ /* 0x000fe400028f1418 */
[----:B------:R-:W-:Y:S02]  /*187b0*/  SHF.R.S32.HI R24, RZ, 0x1f, R220 ;  /* 0x0000001fff187819 */ /* 0x000fe400000114dc */
[----:B----4-:R-:W-:Y:S01]  /*187c0*/  @!P2 LEA R26, P5, R220, R14, 0x2 ;  /* 0x0000000edc1aa211 */ /* 0x010fe200078a10ff */
[----:B------:R0:W-:Y:S01]  /*187d0*/  @!P3 ST.E.64 desc[UR42][R12.64], R136 ;  /* 0x000000880c00b985 */ /* 0x0001e2000c101b2a */
[----:B------:R-:W-:-:S02]  /*187e0*/  @!P4 LEA.HI.X R21, R221, R0, R15, 0x2, P1 ;  /* 0x00000000dd15c211 */ /* 0x000fc400008f140f */
[C---:B------:R-:W-:Y:S02]  /*187f0*/  @!P0 LEA R14, P1, R219.reuse, R14, 0x2 ;  /* 0x0000000edb0e8211 */ /* 0x040fe400078210ff */
[-C--:B------:R-:W-:Y:S01]  /*18800*/  @!P2 LEA.HI.X R27, R220, R0.reuse, R24, 0x2, P5 ;  /* 0x00000000dc1ba211 */ /* 0x080fe200028f1418 */
[----:B------:R0:W-:Y:S01]  /*18810*/  @!P4 ST.E.64 desc[UR42][R20.64], R140 ;  /* 0x0000008c1400c985 */ /* 0x0001e2000c101b2a */
[----:B------:R-:W-:-:S03]  /*18820*/  @!P0 LEA.HI.X R15, R219, R0, R237, 0x2, P1 ;  /* 0x00000000db0f8211 */ /* 0x000fc600008f14ed */
[----:B------:R0:W-:Y:S04]  /*18830*/  @!P2 ST.E.64 desc[UR42][R26.64], R144 ;  /* 0x000000901a00a985 */ /* 0x0001e8000c101b2a */
[----:B------:R0:W-:Y:S02]  /*18840*/  @!P0 ST.E.64 desc[UR42][R14.64], R148 ;  /* 0x000000940e008985 */ /* 0x0001e4000c101b2a */
.L_x_9001:
[----:B------:R-:W-:Y:S05]  /*18850*/  BSYNC B1 ;  /* 0x0000000000017941 */ /* 0x000fea0003800000 */
.L_x_9000:
[----:B------:R-:W-:-:S03]  /*18860*/  UMOV UR4, 0xffffffff ;  /* 0xffffffff00047882 */ /* 0x000fc60000000000 */
[----:B------:R-:W-:Y:S05]  /*18870*/  BRA.DIV UR4, `(.L_x_9002) ;  /* 0x000000b204947947 */ /* 0x000fea000b800000 */
[----:B-1----:R1:W3:Y:S04]  /*18880*/  SHFL.IDX PT, R0, R4, 0x1, 0x1c1f ;  /* 0x003c1f0004007f89 */ /* 0x0022e800000e0000 */
[----:B0-2---:R1:W0:Y:S02]  /*18890*/  SHFL.IDX PT, R14, R3, 0x1, 0x1c1f ;  /* 0x003c1f00030e7f89 */ /* 0x00522400000e0000 */
.L_x_9254:
[----:B------:R-:W-:-:S13]  /*188a0*/  ISETP.GE.AND P0, PT, R25, R56, PT ;  /* 0x000000381900720c */ /* 0x000fda0003f06270 */
[----:B------:R-:W-:Y:S05]  /*188b0*/  @P0 BRA `(.L_x_8998) ;  /* 0x0000001000440947 */ /* 0x000fea0003800000 */
[----:B------:R-:W-:Y:S01]  /*188c0*/  ULDC UR4, c[0x0][0xac8] ;  /* 0x0002b20000047ab9 */ /* 0x000fe20000000800 */
[----:B-1----:R-:W-:Y:S02]  /*188d0*/  SHF.R.S32.HI R4, RZ, 0x1f, R233 ;  /* 0x0000001fff047819 */ /* 0x002fe400000114e9 */
[----:B------:R-:W-:Y:S02]  /*188e0*/  ISETP.GE.AND P2, PT, R197, UR4, PT ;  /* 0x00000004c5007c0c */ /* 0x000fe4000bf46270 */
[----:B------:R-:W-:Y:S02]  /*188f0*/  ISETP.GE.AND P3, PT, R233, UR4, PT ;  /* 0x00000004e9007c0c */ /* 0x000fe4000bf66270 */
[----:B------:R-:W-:Y:S02]  /*18900*/  ISETP.GE.AND P1, PT, R232, UR4, PT ;  /* 0x00000004e8007c0c */ /* 0x000fe4000bf26270 */
[----:B------:R-:W-:Y:S02]  /*18910*/  ISETP.GE.AND P0, PT, R231, UR4, PT ;  /* 0x00000004e7007c0c */ /* 0x000fe4000bf06270 */
[----:B------:R-:W-:-:S02]  /*18920*/  SHF.R.S32.HI R3, RZ, 0x1f, R232 ;  /* 0x0000001fff037819 */ /* 0x000fc400000114e8 */
[----:B------:R-:W-:-:S03]  /*18930*/  SHF.R.S32.HI R26, RZ, 0x1f, R222 ;  /* 0x0000001fff1a7819 */ /* 0x000fc600000114de */
[----:B---3--:R-:W-:Y:S02]  /*18940*/  @!P2 IMAD.MOV.U32 R15, RZ, RZ, R0 ;  /* 0x000000ffff0fa224 */ /* 0x008fe400078e0000 */
[-C--:B0-----:R-:W-:Y:S01]  /*18950*/  @!P3 LEA R10, P4, R233, R14.reuse, 0x2 ;  /* 0x0000000ee90ab211 */ /* 0x081fe200078810ff */
[----:B------:R-:W-:Y:S01]  /*18960*/  @!P2 IMAD.WIDE R8, R197, 0x4, R14 ;  /* 0x00000004c508a825 */ /* 0x000fe200078e020e */
[----:B------:R-:W-:Y:S02]  /*18970*/  @!P1 LEA R12, P5, R232, R14, 0x2 ;  /* 0x0000000ee80c9211 */ /* 0x000fe400078a10ff */
[-C--:B------:R-:W-:Y:S02]  /*18980*/  @!P3 LEA.HI.X R11, R233, R0.reuse, R4, 0x2, P4 ;  /* 0x00000000e90bb211 */ /* 0x080fe400020f1404 */
[----:B------:R0:W-:Y:S01]  /*18990*/  @!P2 ST.E.64 desc[UR42][R8.64], R90 ;  /* 0x0000005a0800a985 */ /* 0x0001e2000c101b2a */
[----:B------:R-:W-:Y:S02]  /*189a0*/  ISETP.GE.AND P2, PT, R230, UR4, PT ;  /* 0x00000004e6007c0c */ /* 0x000fe4000bf46270 */
[----:B------:R-:W-:Y:S01]  /*189b0*/  ISETP.GE.AND P4, PT, R229, UR4, PT ;  /* 0x00000004e5007c0c */ /* 0x000fe2000bf86270 */
[----:B------:R1:W-:Y:S01]  /*189c0*/  @!P3 ST.E.64 desc[UR42][R10.64], R94 ;  /* 0x0000005e0a00b985 */ /* 0x0003e2000c101b2a */
[----:B------:R-:W-:-:S02]  /*189d0*/  @!P1 LEA.HI.X R13, R232, R0, R3, 0x2, P5 ;  /* 0x00000000e80d9211 */ /* 0x000fc400028f1403 */
[CC--:B------:R-:W-:Y:S02]  /*189e0*/  @!P0 LEA R20, P5, R231.reuse, R14.reuse, 0x2 ;  /* 0x0000000ee7148211 */ /* 0x0c0fe400078a10ff */
[----:B------:R-:W-:Y:S01]  /*189f0*/  SHF.R.S32.HI R4, RZ, 0x1f, R231 ;  /* 0x0000001fff047819 */ /* 0x000fe200000114e7 */
[----:B------:R2:W-:Y:S01]  /*18a00*/  @!P1 ST.E.64 desc[UR42][R12.64], R98 ;  /* 0x000000620c009985 */ /* 0x0005e2000c101b2a */
[----:B------:R-:W-:Y:S02]  /*18a10*/  ISETP.GE.AND P3, PT, R228, UR4, PT ;  /* 0x00000004e4007c0c */ /* 0x000fe4000bf66270 */
[----:B------:R-:W-:Y:S02]  /*18a20*/  SHF.R.S32.HI R3, RZ, 0x1f, R230 ;  /* 0x0000001fff037819 */ /* 0x000fe400000114e6 */
[----:B------:R-:W-:Y:S02]  /*18a30*/  @!P2 LEA R24, P1, R230, R14, 0x2 ;  /* 0x0000000ee618a211 */ /* 0x000fe400078210ff */
[----:B------:R-:W-:-:S02]  /*18a40*/  @!P0 LEA.HI.X R21, R231, R0, R4, 0x2, P5 ;  /* 0x00000000e7158211 */ /* 0x000fc400028f1404 */
[----:B------:R-:W-:Y:S02]  /*18a50*/  @!P2 LEA.HI.X R25, R230, R0, R3, 0x2, P1 ;  /* 0x00000000e619a211 */ /* 0x000fe400008f1403 */
[----:B------:R-:W-:Y:S01]  /*18a60*/  ISETP.GE.AND P1, PT, R227, UR4, PT ;  /* 0x00000004e3007c0c */ /* 0x000fe2000bf26270 */
[----:B------:R3:W-:Y:S01]  /*18a70*/  @!P0 ST.E.64 desc[UR42][R20.64], R102 ;  /* 0x0000006614008985 */ /* 0x0007e2000c101b2a */
[-C--:B0-----:R-:W-:Y:S02]  /*18a80*/  @!P4 LEA R8, P0, R229, R14.reuse, 0x2 ;  /* 0x0000000ee508c211 */ /* 0x081fe400078010ff */
[----:B------:R-:W-:Y:S01]  /*18a90*/  SHF.R.S32.HI R4, RZ, 0x1f, R229 ;  /* 0x0000001fff047819 */ /* 0x000fe200000114e5 */
[----:B------:R0:W-:Y:S01]  /*18aa0*/  @!P2 ST.E.64 desc[UR42][R24.64], R106 ;  /* 0x0000006a1800a985 */ /* 0x0001e2000c101b2a */
[----:B------:R-:W-:Y:S02]  /*18ab0*/  SHF.R.S32.HI R3, RZ, 0x1f, R228 ;  /* 0x0000001fff037819 */ /* 0x000fe400000114e4 */
[----:B-1----:R-:W-:-:S02]  /*18ac0*/  @!P3 LEA R10, P5, R228, R14, 0x2 ;  /* 0x0000000ee40ab211 */ /* 0x002fc400078a10ff */
[----:B------:R-:W-:Y:S02]  /*18ad0*/  ISETP.GE.AND P2, PT, R226, UR4, PT ;  /* 0x00000004e2007c0c */ /* 0x000fe4000bf46270 */
[-C--:B------:R-:W-:Y:S02]  /*18ae0*/  @!P4 LEA.HI.X R9, R229, R0.reuse, R4, 0x2, P0 ;  /* 0x00000000e509c211 */ /* 0x080fe400000f1404 */
[----:B------:R-:W-:Y:S02]  /*18af0*/  ISETP.GE.AND P0, PT, R225, UR4, PT ;  /* 0x00000004e1007c0c */ /* 0x000fe4000bf06270 */
[----:B------:R-:W-:Y:S01]  /*18b00*/  @!P3 LEA.HI.X R11, R228, R0, R3, 0x2, P5 ;  /* 0x00000000e40bb211 */ /* 0x000fe200028f1403 */
[----:B------:R1:W-:Y:S01]  /*18b10*/  @!P4 ST.E.64 desc[UR42][R8.64], R40 ;  /* 0x000000280800c985 */ /* 0x0003e2000c101b2a */
[----:B--2---:R-:W-:Y:S02]  /*18b20*/  @!P1 LEA R12, P5, R227, R14, 0x2 ;  /* 0x0000000ee30c9211 */ /* 0x004fe400078a10ff */
[----:B------:R-:W-:Y:S01]  /*18b30*/  SHF.R.S32.HI R3, RZ, 0x1f, R227 ;  /* 0x0000001fff037819 */ /* 0x000fe200000114e3 */
[----:B------:R2:W-:Y:S01]  /*18b40*/  @!P3 ST.E.64 desc[UR42][R10.64], R114 ;  /* 0x000000720a00b985 */ /* 0x0005e2000c101b2a */
[----:B------:R-:W-:-:S02]  /*18b50*/  ISETP.GE.AND P3, PT, R224, UR4, PT ;  /* 0x00000004e0007c0c */ /* 0x000fc4000bf66270 */
[----:B------:R-:W-:Y:S02]  /*18b60*/  @!P1 LEA.HI.X R13, R227, R0, R3, 0x2, P5 ;  /* 0x00000000e30d9211 */ /* 0x000fe400028f1403 */
[CC--:B---3--:R-:W-:Y:S02]  /*18b70*/  @!P2 LEA R20, P4, R226.reuse, R14.reuse, 0x2 ;  /* 0x0000000ee214a211 */ /* 0x0c8fe400078810ff */
[----:B------:R-:W-:Y:S01]  /*18b80*/  SHF.R.S32.HI R4, RZ, 0x1f, R226 ;  /* 0x0000001fff047819 */ /* 0x000fe200000114e2 */
[----:B------:R3:W-:Y:S01]  /*18b90*/  @!P1 ST.E.64 desc[UR42][R12.64], R118 ;  /* 0x000000760c009985 */ /* 0x0007e2000c101b2a */
[----:B0-----:R-:W-:Y:S02]  /*18ba0*/  @!P0 LEA R24, P5, R225, R14, 0x2 ;  /* 0x0000000ee1188211 */ /* 0x001fe400078a10ff */
        /* <DEDUP_REMOVED lines=8> */
[----:B-1----:R-:W-:Y:S02]  /*18c30*/  @!P3 LEA R8, P5, R224, R14, 0x2 ;  /* 0x0000000ee008b211 */ /* 0x002fe400078a10ff */
[----:B------:R-:W-:-:S02]  /*18c40*/  ISETP.GE.AND P2, PT, R221, UR4, PT ;  /* 0x00000004dd007c0c */ /* 0x000fc4000bf46270 */
[----:B------:R-:W-:Y:S02]  /*18c50*/  ISETP.GE.AND P0, PT, R220, UR4, PT ;  /* 0x00000004dc007c0c */ /* 0x000fe4000bf06270 */
[----:B------:R-:W-:Y:S02]  /*18c60*/  @!P3 LEA.HI.X R9, R224, R0, R3, 0x2, P5 ;  /* 0x00000000e009b211 */ /* 0x000fe400028f1403 */
[----:B------:R-:W-:Y:S02]  /*18c70*/  SHF.R.S32.HI R3, RZ, 0x1f, R223 ;  /* 0x0000001fff037819 */ /* 0x000fe400000114df */
[CC--:B--2---:R-:W-:Y:S01]  /*18c80*/  @!P1 LEA R10, P5, R223.reuse, R14.reuse, 0x2 ;  /* 0x0000000edf0a9211 */ /* 0x0c4fe200078a10ff */
[----:B------:R4:W-:Y:S01]  /*18c90*/  @!P3 ST.E.64 desc[UR42][R8.64], R130 ;  /* 0x000000820800b985 */ /* 0x0009e2000c101b2a */
[----:B---3--:R-:W-:Y:S02]  /*18ca0*/  @!P4 LEA R12, P3, R222, R14, 0x2 ;  /* 0x0000000ede0cc211 */ /* 0x008fe400078610ff */
[----:B------:R-:W-:-:S02]  /*18cb0*/  @!P1 LEA.HI.X R11, R223, R0, R3, 0x2, P5 ;  /* 0x00000000df0b9211 */ /* 0x000fc400028f1403 */
[C---:B0-----:R-:W-:Y:S02]  /*18cc0*/  @!P2 LEA R20, P5, R221.reuse, R14, 0x2 ;  /* 0x0000000edd14a211 */ /* 0x041fe400078a10ff */
[----:B------:R-:W-:Y:S01]  /*18cd0*/  SHF.R.S32.HI R4, RZ, 0x1f, R221 ;  /* 0x0000001fff047819 */ /* 0x000fe200000114dd */
[----:B------:R4:W-:Y:S01]  /*18ce0*/  @!P1 ST.E.64 desc[UR42][R10.64], R134 ;  /* 0x000000860a009985 */ /* 0x0009e2000c101b2a */
[----:B------:R-:W-:Y:S02]  /*18cf0*/  @!P4 LEA.HI.X R13, R222, R0, R26, 0x2, P3 ;  /* 0x00000000de0dc211 */ /* 0x000fe400018f141a */
[----:B------:R-:W-:Y:S02]  /*18d00*/  SHF.R.S32.HI R3, RZ, 0x1f, R220 ;  /* 0x0000001fff037819 */ /* 0x000fe400000114dc */
[----:B------:R-:W-:Y:S01]  /*18d10*/  @!P0 LEA R26, P3, R220, R14, 0x2 ;  /* 0x0000000edc1a8211 */ /* 0x000fe200078610ff */
[----:B------:R4:W-:Y:S01]  /*18d20*/  @!P4 ST.E.64 desc[UR42][R12.64], R138 ;  /* 0x0000008a0c00c985 */ /* 0x0009e2000c101b2a */
[----:B------:R-:W-:-:S02]  /*18d30*/  @!P2 LEA.HI.X R21, R221, R0, R4, 0x2, P5 ;  /* 0x00000000dd15a211 */ /* 0x000fc400028f1404 */
        /* <DEDUP_REMOVED lines=9> */
.L_x_8985:
        /* <DEDUP_REMOVED lines=26> */
.L_x_9003:
        /* <DEDUP_REMOVED lines=46> */
[----:B------:R-:W-:Y:S01]  /*19250*/  SHF.R.S32.HI R15, RZ, 0x1f, R13 ;  /* 0x0000001fff0f7819 */ /* 0x000fe2000001140d */
[----:B------:R-:W-:-:S04]  /*19260*/  IMAD.WIDE.U32 R10, R20, R13, R10 ;  /* 0x0000000d140a7225 */ /* 0x000fc800078e000a */
[----:B------:R-:W-:Y:S01]  /*19270*/  IMAD R15, R20, R15, R0 ;  /* 0x0000000f140f7224 */ /* 0x000fe200078e0200 */
[----:B--2---:R-:W-:-:S03]  /*19280*/  LEA R8, P0, R10, R8, 0x2 ;  /* 0x000000080a087211 */ /* 0x004fc600078010ff */
[----:B------:R-:W-:Y:S02]  /*19290*/  IMAD.IADD R0, R11, 0x1, R15 ;  /* 0x000000010b007824 */ /* 0x000fe400078e020f */
[----:B------:R-:W-:-:S03]  /*192a0*/  IMAD.MOV.U32 R11, RZ, RZ, -0x800000 ;  /* 0xff800000ff0b7424 */ /* 0x000fc600078e00ff */
[----:B-1----:R-:W-:-:S05]  /*192b0*/  LEA.HI.X R9, R10, R9, R0, 0x2, P0 ;  /* 0x000000090a097211 */ /* 0x002fca00000f1400 */
[----:B------:R2:W-:Y:S02]  /*192c0*/  STG.E desc[UR42][R8.64], R11 ;  /* 0x0000000b08007986 */ /* 0x0005e4000c10192a */
.L_x_9005:
[----:B------:R-:W-:Y:S05]  /*192d0*/  BSYNC B1 ;  /* 0x0000000000017941 */ /* 0x000fea0003800000 */
.L_x_9004:
        /* <DEDUP_REMOVED lines=13> */
[----:B-1----:R-:W-:Y:S01]  /*193b0*/  IMAD R4, R234, UR6, RZ ;  /* 0x00000006ea047c24 */ /* 0x002fe2000f8e02ff */
[----:B---3--:R-:W-:Y:S01]  /*193c0*/  ISETP.NE.AND P0, PT, R21, 0x1, PT ;  /* 0x000000011500780c */ /* 0x008fe20003f05270 */
[----:B------:R-:W-:Y:S01]  /*193d0*/  IMAD R9, R206, UR5, R9 ;  /* 0x00000005ce097c24 */ /* 0x000fe2000f8e0209 */
[----:B------:R-:W-:Y:S01]  /*193e0*/  ULDC.64 UR4, c[0x0][0xae0] ;  /* 0x0002b80000047ab9 */ /* 0x000fe20000000a00 */
[----:B------:R-:W-:Y:S02]  /*193f0*/  IMAD.IADD R190, R22, 0x1, R190 ;  /* 0x0000000116be7824 */ /* 0x000fe400078e02be */
[----:B------:R-:W-:-:S08]  /*19400*/  IMAD.WIDE.U32 R8, R209, UR6, R8 ;  /* 0x00000006d1087c25 */ /* 0x000fd0000f8e0008 */
[----:B------:R-:W1:Y:S08]  /*19410*/  @P0 LDC R13, c[0x0][0xbec] ;  /* 0x0002fb00ff0d0b82 */ /* 0x000e700000000800 */
[----:B------:R-:W2:Y:S01]  /*19420*/  @P0 LDC R15, c[0x0][0xbf0] ;  /* 0x0002fc00ff0f0b82 */ /* 0x000ea20000000800 */
[----:B-1----:R-:W-:-:S04]  /*19430*/  @P0 IMAD.HI.U32 R0, R10, R13, RZ ;  /* 0x0000000d0a000227 */ /* 0x002fc800078e00ff */
[----:B------:R-:W-:Y:S01]  /*19440*/  IMAD R13, R209, UR7, R4 ;  /* 0x00000007d10d7c24 */ /* 0x000fe2000f8e0204 */
[----:B--2---:R-:W-:-:S03]  /*19450*/  @P0 SHF.R.U32.HI R3, RZ, R15, R0 ;  /* 0x0000000fff030219 */ /* 0x004fc60000011600 */
        /* <DEDUP_REMOVED lines=19> */
[----:B------:R1:W2:Y:S04]  /*19590*/  SHFL.IDX PT, R3, R4, RZ, 0x181f ;  /* 0x00181fff04037589 */ /* 0x0002a800000e0000 */
[----:B------:R1:W3:Y:S02]  /*195a0*/  SHFL.IDX PT, R14, R0, RZ, 0x181f ;  /* 0x00181fff000e7589 */ /* 0x0002e400000e0000 */
.L_x_9257:
[----:B------:R-:W-:Y:S01]  /*195b0*/  IMAD R21, R26, R21, RZ ;  /* 0x000000151a157224 */ /* 0x000fe200078e02ff */
[----:B------:R-:W-:Y:S04]  /*195c0*/  BSSY B1, `(.L_x_9007) ;  /* 0x000000c000017945 */ /* 0x000fe80003800000 */
[----:B------:R-:W-:-:S13]  /*195d0*/  ISETP.GE.AND P0, PT, R190, R21, PT ;  /* 0x00000015be00720c */ /* 0x000fda0003f06270 */
[----:B------:R-:W-:Y:S05]  /*195e0*/  @P0 BRA `(.L_x_9008) ;  /* 0x0000000000240947 */ /* 0x000fea0003800000 */
[----:B------:R-:W-:Y:S02]  /*195f0*/  ULDC UR4, c[0x0][0xac8] ;  /* 0x0002b20000047ab9 */ /* 0x000fe40000000800 */
        /* <DEDUP_REMOVED lines=8> */
.L_x_9008:
[----:B------:R-:W-:Y:S05]  /*19680*/  BSYNC B1 ;  /* 0x0000000000017941 */ /* 0x000fea0003800000 */
.L_x_9007:
[----:B------:R-:W-:-:S03]  /*19690*/  UMOV UR4, 0xffffffff ;  /* 0xffffffff00047882 */ /* 0x000fc60000000000 */
[----:B------:R-:W-:Y:S05]  /*196a0*/  BRA.DIV UR4, `(.L_x_9009) ;  /* 0x000000a604847947 */ /* 0x000fea000b800000 */
[----:B--2---:R2:W0:Y:S04]  /*196b0*/  SHFL.IDX PT, R3, R4, 0x1, 0x181f ;  /* 0x00381f0004037f89 */ /* 0x00442800000e0000 */
[----:B---34-:R2:W3:Y:S02]  /*196c0*/  SHFL.IDX PT, R14, R0, 0x1, 0x181f ;  /* 0x00381f00000e7f89 */ /* 0x0184e400000e0000 */
.L_x_9261:
[----:B------:R-:W-:Y:S01]  /*196d0*/  VIADD R8, R190, 0x20 ;  /* 0x00000020be087836 */ /* 0x000fe20000000000 */
        /* <DEDUP_REMOVED lines=12> */
.L_x_9011:
[----:B------:R-:W-:Y:S05]  /*197a0*/  BSYNC B1 ;  /* 0x0000000000017941 */ /* 0x000fea0003800000 */
.L_x_9010:
[----:B------:R-:W-:-:S03]  /*197b0*/  UMOV UR4, 0xffffffff ;  /* 0xffffffff00047882 */ /* 0x000fc60000000000 */
[----:B------:R-:W-:Y:S05]  /*197c0*/  BRA.DIV UR4, `(.L_x_9012) ;  /* 0x000000a604847947 */ /* 0x000fea000b800000 */
[----:B0-----:R0:W0:Y:S04]  /*197d0*/  SHFL.IDX PT, R3, R4, 0x2, 0x181f ;  /* 0x00581f0004037f89 */ /* 0x00102800000e0000 */
[----:B---34-:R3:W4:Y:S02]  /*197e0*/  SHFL.IDX PT, R14, R0, 0x2, 0x181f ;  /* 0x00581f00000e7f89 */ /* 0x01872400000e0000 */
.L_x_9265:
[----:B------:R-:W-:Y:S01]  /*197f0*/  VIADD R8, R190, 0x40 ;  /* 0x00000040be087836 */ /* 0x000fe20000000000 */
[----:B------:R-:W-:Y:S04]  /*19800*/  BSSY B1, `(.L_x_9013) ;  /* 0x000000c000017945 */ /* 0x000fe80003800000 */
[----:B------:R-:W-:-:S13]  /*19810*/  ISETP.GE.AND P0, PT, R8, R21, PT ;  /* 0x000000150800720c */ /* 0x000fda0003f06270 */
[----:B------:R-:W-:Y:S05]  /*19820*/  @P0 BRA `(.L_x_9014) ;  /* 0x0000000000240947 */ /* 0x000fea0003800000 */
[----:B------:R-:W-:Y:S02]  /*19830*/  ULDC UR4, c[0x0][0xac8] ;  /* 0x0002b20000047ab9 */ /* 0x000fe40000000800 */
        /* <DEDUP_REMOVED lines=8> */
.L_x_9014:
[----:B------:R-:W-:Y:S05]  /*198c0*/  BSYNC B1 ;  /* 0x0000000000017941 */ /* 0x000fea0003800000 */
.L_x_9013:
[----:B------:R-:W-:-:S03]  /*198d0*/  UMOV UR4, 0xffffffff ;  /* 0xffffffff00047882 */ /* 0x000fc60000000000 */
[----:B------:R-:W-:Y:S05]  /*198e0*/  BRA.DIV UR4, `(.L_x_9015) ;  /* 0x000000a604847947 */ /* 0x000fea000b800000 */
[----:B0-----:R0:W0:Y:S04]  /*198f0*/  SHFL.IDX PT, R3, R4, 0x3, 0x181f ;  /* 0x00781f0004037f89 */ /* 0x00102800000e0000 */
[----:B----4-:R4:W0:Y:S02]  /*19900*/  SHFL.IDX PT, R14, R0, 0x3, 0x181f ;  /* 0x00781f00000e7f89 */ /* 0x01082400000e0000 */
.L_x_9269:
[----:B-1234-:R-:W-:-:S05]  /*19910*/  VIADD R0, R190, 0x60 ;  /* 0x00000060be007836 */ /* 0x01efca0000000000 */
[----:B------:R-:W-:-:S13]  /*19920*/  ISETP.GE.AND P0, PT, R0, R21, PT ;  /* 0x000000150000720c */ /* 0x000fda0003f06270 */
[----:B------:R-:W-:Y:S05]  /*19930*/  @P0 BRA `(.L_x_8998) ;  /* 0x0000000000240947 */ /* 0x000fea0003800000 */
[----:B------:R-:W-:Y:S02]  /*19940*/  ULDC UR4, c[0x0][0xac8] ;  /* 0x0002b20000047ab9 */ /* 0x000fe40000000800 */
        /* <DEDUP_REMOVED lines=8> */
.L_x_8998:
[----:B------:R-:W-:Y:S05]  /*199d0*/  BSYNC B0 ;  /* 0x0000000000007941 */ /* 0x000fea0003800000 */
.L_x_8984:
[----:B------:R-:W-:Y:S02]  /*199e0*/  ULDC UR4, c[0x0][0xc3c] ;  /* 0x00030f0000047ab9 */ /* 0x000fe40000000800 */
[----:B-1----:R-:W-:-:S13]  /*199f0*/  ISETP.GE.AND P0, PT, R7, UR4, PT ;  /* 0x0000000407007c0c */ /* 0x002fda000bf06270 */
[----:B------:R-:W-:Y:S05]  /*19a00*/  @!P0 BRA `(.L_x_9016) ;  /* 0xfffffe7800888947 */ /* 0x000fea000383ffff */
[----:B------:R-:W-:Y:S05]  /*19a10*/  BRA `(.L_x_8800) ;  /* 0x0000008400187947 */ /* 0x000fea0003800000 */
.L_x_8798:
        /* <DEDUP_REMOVED lines=20> */
.L_x_9017:
        /* <DEDUP_REMOVED lines=43> */
.L_x_9021:
        /* <DEDUP_REMOVED lines=39> */
.L_x_9019:
        /* <DEDUP_REMOVED lines=12> */
.L_x_9022:
        /* <DEDUP_REMOVED lines=63> */
.L_x_9023:
        /* <DEDUP_REMOVED lines=61> */
.L_x_9024:
[----:B01----:R-:W-:-:S05]  /*1a900*/  LOP3.LUT R3, RZ, R2, RZ, 0x33, !PT ;  /* 0x00000002ff037212 */ /* 0x003fca00078e33ff */
[----:B------:R-:W-:-:S05]  /*1a910*/  IMAD.IADD R2, R4, 0x1, R3 ;  /* 0x0000000104027824 */ /* 0x000fca00078e0203 */
[----:B------:R1:W-:Y:S01]  /*1a920*/  STL [R1+0x4], R2 ;  /* 0x0000040201007387 */ /* 0x0003e20000100800 */
[----:B------:R-:W-:Y:S05]  /*1a930*/  BRA `(.L_x_9025) ;  /* 0x0000000000107947 */ /* 0x000fea0003800000 */
.L_x_9020:
[----:B------:R-:W-:Y:S01]  /*1a940*/  IMAD.U32 R2, RZ, RZ, UR6 ;  /* 0x00000006ff027e24 */ /* 0x000fe2000f8e00ff */
[----:B------:R0:W-:Y:S04]  /*1a950*/  STL [R1+0x4], RZ ;  /* 0x000004ff01007387 */ /* 0x0001e80000100800 */
[----:B------:R0:W-:Y:S04]  /*1a960*/  STL [R1+0x8], RZ ;  /* 0x000008ff01007387 */ /* 0x0001e80000100800 */
[----:B------:R0:W-:Y:S02]  /*1a970*/  STL [R1], R2 ;  /* 0x0000000201007387 */ /* 0x0001e40000100800 */
.L_x_9025:
        /* <DEDUP_REMOVED lines=10> */
.L_x_9018:
        /* <DEDUP_REMOVED lines=8> */
[----:B------:R-:W3:Y:S01]  /*1aaa0*/  LDL.LU R4, [R1+0x10] ;  /* 0x0000100001047983 */ /* 0x000ee20000300800 */
        /* <DEDUP_REMOVED lines=38> */
.L_x_9169:
[----:B--2---:R-:W2:Y:S01]  /*1ad10*/  LDL R0, [R1+0xc] ;  /* 0x00000c0001007983 */ /* 0x004ea20000100800 */
        /* <DEDUP_REMOVED lines=17> */
[----:B0-----:R0:W-:Y:S01]  /*1ae30*/  STL [R1+0x38], R4 ;  /* 0x0000380401007387 */ /* 0x0011e20000100800 */
        /* <DEDUP_REMOVED lines=47> */
.L_x_9027:
        /* <DEDUP_REMOVED lines=18> */
.L_x_9028:
[----:B------:R-:W-:Y:S05]  /*1b250*/  @!P2 BRA `(.L_x_9029) ;  /* 0x00000000000ca947 */ /* 0x000fea0003800000 */
[----:B------:R-:W2:Y:S04]  /*1b260*/  LDG.E R8, desc[UR42][R6.64] ;  /* 0x0000002a06087981 */ /* 0x000ea8000c1e1900 */
[----:B------:R-:W2:Y:S02]  /*1b270*/  LDG.E R6, desc[UR42][R6.64+0x4] ;  /* 0x0000042a06067981 */ /* 0x000ea4000c1e1900 */
[----:B--2---:R-:W-:-:S07]  /*1b280*/  IMAD.IADD R8, R6, 0x1, -R8 ;  /* 0x0000000106087824 */ /* 0x004fce00078e0a08 */
.L_x_9029:
[----:B-1----:R-:W2:Y:S01]  /*1b290*/  @P0 LDG.E R2, desc[UR42][R4.64] ;  /* 0x0000002a04020981 */ /* 0x002ea2000c1e1900 */
        /* <DEDUP_REMOVED lines=14> */
[----:B-1----:R-:W-:-:S05]  /*1b380*/  @P1 IMAD.HI.U32 R0, R2, R3, RZ ;  /* 0x0000000302001227 */ /* 0x002fca00078e00ff */
[----:B----4-:R-:W-:Y:S01]  /*1b390*/  @P1 SHF.R.U32.HI R2, RZ, R5, R0 ;  /* 0x00000005ff021219 */ /* 0x010fe20000011600 */
[----:B------:R-:W-:-:S05]  /*1b3a0*/  IMAD.IADD R0, R7, 0x1, R9 ;  /* 0x0000000107007824 */ /* 0x000fca00078e0209 */
[C---:B------:R-:W-:Y:S01]  /*1b3b0*/  IADD3 R21, R0.reuse, 0x80, -R13 ;  /* 0x0000008000157810 */ /* 0x040fe20007ffe80d */
[----:B------:R-:W-:-:S04]  /*1b3c0*/  VIADD R3, R0, 0x7f ;  /* 0x0000007f00037836 */ /* 0x000fc80000000000 */
        /* <DEDUP_REMOVED lines=40> */
.L_x_9031:
[----:B------:R-:W-:Y:S05]  /*1b650*/  BSYNC B0 ;  /* 0x0000000000007941 */ /* 0x000fea0003800000 */
.L_x_9030:
[----:B------:R-:W-:Y:S01]  /*1b660*/  IMAD R2, R11, R0, RZ ;  /* 0x000000000b027224 */ /* 0x000fe200078e02ff */
[----:B------:R-:W-:Y:S01]  /*1b670*/  BSSY B0, `(.L_x_9032) ;  /* 0x000011e000007945 */ /* 0x000fe20003800000 */
[----:B------:R-:W-:-:S03]  /*1b680*/  PLOP3.LUT P5, PT, PT, PT, PT, 0x80, 0x0 ;  /* 0x000000000000781c */ /* 0x000fc60003faf070 */
[C---:B------:R-:W-:Y:S01]  /*1b690*/  VIADDMNMX R0, R2.reuse, R0, R6, PT ;  /* 0x0000000002007246 */ /* 0x040fe20003800106 */
[----:B------:R-:W-:-:S04]  /*1b6a0*/  IMAD R2, R2, 0x80, -R7 ;  /* 0x0000008002027824 */ /* 0x000fc800078e0a07 */
[----:B------:R-:W-:Y:S01]  /*1b6b0*/  IMAD R0, R0, 0x80, -R7 ;  /* 0x0000008000007824 */ /* 0x000fe200078e0a07 */
[----:B------:R-:W-:-:S04]  /*1b6c0*/  VIMNMX R2, RZ, R2, !PT ;  /* 0x00000002ff027248 */ /* 0x000fc80007fe0100 */
[----:B------:R-:W-:-:S04]  /*1b6d0*/  VIMNMX R9, R0, R9, PT ;  /* 0x0000000900097248 */ /* 0x000fc80003fe0100 */
[----:B------:R-:W-:-:S13]  /*1b6e0*/  ISETP.GT.AND P1, PT, R9, R2, PT ;  /* 0x000000020900720c */ /* 0x000fda0003f24270 */
[----:B------:R-:W-:Y:S01]  /*1b6f0*/  @P1 VIADD R0, R9, 0x7f ;  /* 0x0000007f09001836 */ /* 0x000fe20000000000 */
[----:B------:R-:W-:-:S04]  /*1b700*/  SHF.R.U32.HI R9, RZ, 0x7, R2 ;  /* 0x00000007ff097819 */ /* 0x000fc80000011602 */
[----:B------:R-:W-:Y:S01]  /*1b710*/  @P1 SHF.R.S32.HI R2, RZ, 0x1f, R0 ;  /* 0x0000001fff021819 */ /* 0x000fe20000011400 */
[----:B------:R-:W-:-:S03]  /*1b720*/  IMAD.MOV.U32 R6, RZ, RZ, R9 ;  /* 0x000000ffff067224 */ /* 0x000fc600078e0009 */
[----:B------:R-:W-:-:S04]  /*1b730*/  @P1 LEA.HI R0, R2, R0, RZ, 0x7 ;  /* 0x0000000002001211 */ /* 0x000fc800078f38ff */
[----:B------:R-:W-:-:S04]  /*1b740*/  @P1 SHF.R.S32.HI R6, RZ, 0x7, R0 ;  /* 0x00000007ff061819 */ /* 0x000fc80000011400 */
        /* <DEDUP_REMOVED lines=9> */
.L_x_9272:
[----:B-1----:R-:W-:Y:S02]  /*1b7e0*/  ISETP.NE.AND P0, PT, R14, RZ, PT ;  /* 0x000000ff0e00720c */ /* 0x002fe40003f05270 */
[----:B------:R-:W-:-:S11]  /*1b7f0*/  PLOP3.LUT P1, PT, PT, PT, PT, 0x8, 0x0 ;  /* 0x000000000000781c */ /* 0x000fd60003f2e170 */
[----:B------:R-:W-:Y:S05]  /*1b800*/  @P0 BRA `(.L_x_9035) ;  /* 0x00000000000c0947 */ /* 0x000fea0003800000 */
[----:B------:R-:W-:-:S03]  /*1b810*/  UMOV UR4, 0xffffffff ;  /* 0xffffffff00047882 */ /* 0x000fc60000000000 */
[----:B------:R-:W-:Y:S05]  /*1b820*/  BRA.DIV UR4, `(.L_x_9036) ;  /* 0x0000008a04307947 */ /* 0x000fea000b800000 */
[----:B------:R-:W-:-:S13]  /*1b830*/  ELECT P1, URZ, PT ;  /* 0x00000000003f782f */ /* 0x000fda0003820000 */
.L_x_9035:
        /* <DEDUP_REMOVED lines=9> */
.L_x_9275:
[----:B------:R-:W-:Y:S05]  /*1b8d0*/  BSYNC B1 ;  /* 0x0000000000017941 */ /* 0x000fea0003800000 */
.L_x_9037:
        /* <DEDUP_REMOVED lines=12> */
.L_x_9276:
[----:B------:R-:W-:Y:S05]  /*1b9a0*/  BSYNC B2 ;  /* 0x0000000000027941 */ /* 0x000fea0003800000 */
.L_x_9041:
        /* <DEDUP_REMOVED lines=8> */
.L_x_9044:
[----:B------:R-:W-:Y:S05]  /*1ba30*/  BSYNC B2 ;  /* 0x0000000000027941 */ /* 0x000fea0003800000 */
.L_x_9043:
        /* <DEDUP_REMOVED lines=11> */
[----:B------:R-:W-:Y:S02]  /*1baf0*/  IMAD.SHL.U32 R11, R2, 0x4000, RZ ;  /* 0x00004000020b7824 */ /* 0x000fe400078e00ff */
[----:B------:R-:W-:Y:S02]  /*1bb00*/  VIADD R2, R5, 0x28890 ;  /* 0x0002889005027836 */ /* 0x000fe40000000000 */
[----:B------:R-:W-:-:S07]  /*1bb10*/  VIADD R4, R7, 0x18400 ;  /* 0x0001840007047836 */ /* 0x000fce0000000000 */
.L_x_9045:
        /* <DEDUP_REMOVED lines=16> */
.L_x_9046:
        /* <DEDUP_REMOVED lines=13> */
.L_x_9277:
[----:B------:R-:W-:Y:S05]  /*1bcf0*/  BSYNC B2 ;  /* 0x0000000000027941 */ /* 0x000fea0003800000 */
.L_x_9047:
        /* <DEDUP_REMOVED lines=10> */
.L_x_9050:
[----:B------:R-:W-:Y:S05]  /*1bda0*/  BSYNC B2 ;  /* 0x0000000000027941 */ /* 0x000fea0003800000 */
.L_x_9049:
        /* <DEDUP_REMOVED lines=9> */
.L_x_9051:
        /* <DEDUP_REMOVED lines=15> */
.L_x_9052:
        /* <DEDUP_REMOVED lines=10> */
.L_x_9040:
[----:B------:R-:W-:Y:S05]  /*1bfd0*/  BSYNC B1 ;  /* 0x0000000000017941 */ /* 0x000fea0003800000 */
.L_x_9039:
        /* <DEDUP_REMOVED lines=13> */
.L_x_9067:
        /* <DEDUP_REMOVED lines=13> */
.L_x_9278:
[----:B------:R-:W-:Y:S05]  /*1c180*/  BSYNC B2 ;  /* 0x0000000000027941 */ /* 0x000fea0003800000 */
.L_x_9055:
        /* <DEDUP_REMOVED lines=8> */
.L_x_9058:
[----:B------:R-:W-:Y:S05]  /*1c210*/  BSYNC B2 ;  /* 0x0000000000027941 */ /* 0x000fea0003800000 */
.L_x_9057:
        /* <DEDUP_REMOVED lines=12> */
.L_x_9059:
        /* <DEDUP_REMOVED lines=16> */
.L_x_9060:
        /* <DEDUP_REMOVED lines=13> */
.L_x_9279:
[----:B------:R-:W-:Y:S05]  /*1c4b0*/  BSYNC B2 ;  /* 0x0000000000027941 */ /* 0x000fea0003800000 */
.L_x_9061:
        /* <DEDUP_REMOVED lines=10> */
.L_x_9064:
[----:B------:R-:W-:Y:S05]  /*1c560*/  BSYNC B2 ;  /* 0x0000000000027941 */ /* 0x000fea0003800000 */
.L_x_9063:
        /* <DEDUP_REMOVED lines=8> */
.L_x_9065:
        /* <DEDUP_REMOVED lines=15> */
.L_x_9066:
        /* <DEDUP_REMOVED lines=10> */
.L_x_9054:
[----:B------:R-:W-:Y:S05]  /*1c780*/  BSYNC B1 ;  /* 0x0000000000017941 */ /* 0x000fea0003800000 */
.L_x_9053:
        /* <DEDUP_REMOVED lines=12> */
.L_x_9033:
[----:B------:R-:W-:Y:S05]  /*1c850*/  BSYNC B0 ;  /* 0x0000000000007941 */ /* 0x000fea0003800000 */
.L_x_9032:
        /* <DEDUP_REMOVED lines=49> */
.L_x_9069:
[----:B------:R-:W-:Y:S05]  /*1cb70*/  BSYNC B0 ;  /* 0x0000000000007941 */ /* 0x000fea0003800000 */
.L_x_9068:
        /* <DEDUP_REMOVED lines=25> */
[----:B------:R4:W-:Y:S01]  /*1cd10*/  STL [R1], R0 ;  /* 0x0000000001007387 */ /* 0x0009e20000100800 */
[----:B------:R-:W-:Y:S05]  /*1cd20*/  BRA `(.L_x_9072) ;  /* 0x0000003800f47947 */ /* 0x000fea0003800000 */
.L_x_9071:
        /* <DEDUP_REMOVED lines=20> */
.L_x_9074:
[----:B------:R-:W-:Y:S05]  /*1ce70*/  BSYNC B6 ;  /* 0x0000000000067941 */ /* 0x000fea0003800000 */
.L_x_9073:
        /* <DEDUP_REMOVED lines=20> */
.L_x_9077:
        /* <DEDUP_REMOVED lines=15> */
.L_x_9076:
[----:B------:R-:W-:Y:S05]  /*1d0b0*/  BSYNC B6 ;  /* 0x0000000000067941 */ /* 0x000fea0003800000 */
.L_x_9075:
        /* <DEDUP_REMOVED lines=25> */
.L_x_9282:
        /* <DEDUP_REMOVED lines=11> */
.L_x_9285:
        /* <DEDUP_REMOVED lines=24> */
.L_x_9081:
[----:B-1----:R-:W2:Y:S01]  /*1d480*/  LDL R2, [R1+0x18] ;  /* 0x0000180001027983 */ /* 0x002ea20000100800 */
[----:B0-----:R-:W-:Y:S01]  /*1d490*/  IMAD R0, R19, 0x8, R18 ;  /* 0x0000000813007824 */ /* 0x001fe200078e0212 */
[----:B--2---:R-:W-:-:S04]  /*1d4a0*/  SHF.L.U32 R2, R2, 0x1f, RZ ;  /* 0x0000001f02027819 */ /* 0x004fc800000006ff */
[----:B------:R-:W0:Y:S02]  /*1d4b0*/  SYNCS.PHASECHK.TRANS64.TRYWAIT P0, [R0+URZ+0x28840], R2 ;  /* 0x02884002000075a7 */ /* 0x000e24000800017f */
[----:B0-----:R-:W-:Y:S05]  /*1d4c0*/  @!P0 BRA `(.L_x_9082) ;  /* 0x0000006c00e48947 */ /* 0x001fea0003800000 */
.L_x_9286:
        /* <DEDUP_REMOVED lines=10> */
.L_x_9083:
        /* <DEDUP_REMOVED lines=19> */
[----:B--2---:R-:W-:Y:S02]  /*1d6a0*/  R2UR UR11, R4 ;  /* 0x00000000040b72ca */ /* 0x004fe400000e0000 */
[----:B---3--:R-:W-:-:S13]  /*1d6b0*/  R2UR UR5, R2 ;  /* 0x00000000020572ca */ /* 0x008fda00000e0000 */
[----:B------:R-:W-:Y:S02]  /*1d6c0*/  ULEA UR11, UR11, UR5, 0x7 ;  /* 0x000000050b0b7291 */ /* 0x000fe4000f8e383f */
[----:B------:R-:W-:-:S09]  /*1d6d0*/  UIADD3.X UR5, URZ, UR39, URZ, UP0, !UPT ;  /* 0x000000273f057290 */ /* 0x000fd200087fe43f */
[----:B------:R0:W-:Y:S02]  /*1d6e0*/  UTMALDG.4D [UR8], [UR4], desc[UR6] ;  /* 0x00000608040075b4 */ /* 0x0001e40008019000 */
[----:B0-----:R-:W-:Y:S01]  /*1d6f0*/  UMOV UR8, UR14 ;  /* 0x0000000e00087c82 */ /* 0x001fe20008000000 */
[----:B------:R-:W-:Y:S02]  /*1d700*/  UMOV UR10, UR15 ;  /* 0x0000000f000a7c82 */ /* 0x000fe40008000000 */
[----:B------:R1:W-:Y:S02]  /*1d710*/  UTMALDG.4D [UR8], [UR4], desc[UR6] ;  /* 0x00000608040075b4 */ /* 0x0003e40008019000 */
[----:B-1----:R-:W-:Y:S01]  /*1d720*/  NOP ;  /* 0x0000000000007918 */ /* 0x002fe20000000000 */
.L_x_9079:
        /* <DEDUP_REMOVED lines=40> */
.L_x_9085:
[----:B------:R-:W-:Y:S05]  /*1d9b0*/  BSYNC B6 ;  /* 0x0000000000067941 */ /* 0x000fea0003800000 */
.L_x_9084:
[----:B0-----:R-:W2:Y:S01]  /*1d9c0*/  LDL.LU R0, [R1+0x4c] ;  /* 0x00004c0001007983 */ /* 0x001ea20000300800 */
[----:B------:R-:W-:Y:S01]  /*1d9d0*/  ULDC.64 UR4, c[0x0][0x2d8] ;  /* 0x0000b60000047ab9 */ /* 0x000fe20000000a00 */
[----:B------:R-:W0:Y:S02]  /*1d9e0*/  LDC R7, c[0x0][0x448] ;  /* 0x00011200ff077b82 */ /* 0x000e240000000800 */
[----:B------:R-:W3:Y:S04]  /*1d9f0*/  LDL.LU R4, [R1+0x3c] ;  /* 0x00003c0001047983 */ /* 0x000ee80000300800 */
[----:B------:R-:W3:Y:S04]  /*1da00*/  LDL.LU.64 R2, [R1+0x58] ;  /* 0x0000580001027983 */ /* 0x000ee80000300a00 */
[----:B------:R-:W4:Y:S04]  /*1da10*/  LDL.LU R5, [R1+0x38] ;  /* 0x0000380001057983 */ /* 0x000f280000300800 */
[----:B------:R-:W4:Y:S01]  /*1da20*/  LDL R10, [R1+0x4] ;  /* 0x00000400010a7983 */ /* 0x000f220000100800 */
[----:B------:R-:W1:Y:S01]  /*1da30*/  S2R R8, SR_TID.X ;  /* 0x0000000000087919 */ /* 0x000e620000002100 */
[----:B------:R-:W1:Y:S01]  /*1da40*/  S2R R9, SR_TID.X ;  /* 0x0000000000097919 */ /* 0x000e620000002100 */
[----:B0-----:R-:W-:-:S13]  /*1da50*/  ISETP.NE.AND P0, PT, R7, 0x1, PT ;  /* 0x000000010700780c */ /* 0x001fda0003f05270 */
[----:B------:R-:W0:Y:S01]  /*1da60*/  @P0 LDC R6, c[0x0][0x450] ;  /* 0x00011400ff060b82 */ /* 0x000e220000000800 */
[----:B-1----:R-:W-:Y:S02]  /*1da70*/  IMAD.SHL.U32 R8, R8, 0x8, RZ ;  /* 0x0000000808087824 */ /* 0x002fe400078e00ff */
[----:B------:R-:W-:-:S03]  /*1da80*/  IMAD.SHL.U32 R9, R9, 0x8, RZ ;  /* 0x0000000809097824 */ /* 0x000fc600078e00ff */
[----:B------:R-:W-:-:S04]  /*1da90*/  LOP3.LUT R8, R8, 0x38, RZ, 0xc0, !PT ;  /* 0x0000003808087812 */ /* 0x000fc800078ec0ff */
        /* <DEDUP_REMOVED lines=47> */
[----:B------:R-:W-:-:S05]  /*1dd90*/  SHF.R.U32.HI R11, RZ, 0x3, R11 ;  /* 0x00000003ff0b7819 */ /* 0x000fca000001160b */
[----:B------:R-:W-:-:S04]  /*1dda0*/  IMAD R0, R10, 0x80, R11 ;  /* 0x000000800a007824 */ /* 0x000fc800078e020b */
[----:B------:R-:W-:Y:S02]  /*1ddb0*/  VIADD R5, R0, 0x10 ;  /* 0x0000001000057836 */ /* 0x000fe40000000000 */
[----:B--2---:R-:W-:Y:S02]  /*1ddc0*/  IMAD R2, R6, R7, RZ ;  /* 0x0000000706027224 */ /* 0x004fe400078e02ff */
[----:B------:R-:W1:Y:S04]  /*1ddd0*/  SHFL.IDX PT, R7, R4, RZ, 0x181f ;  /* 0x00181fff04077589 */ /* 0x000e6800000e0000 */
[----:B------:R-:W2:Y:S01]  /*1dde0*/  SHFL.IDX PT, R6, R3, RZ, 0x181f ;  /* 0x00181fff03067589 */ /* 0x000ea200000e0000 */
        /* <DEDUP_REMOVED lines=70> */
.L_x_9303:
[----:B------:R-:W-:Y:S01]  /*1e250*/  VIADD R0, R0, 0x70 ;  /* 0x0000007000007836 */ /* 0x000fe20000000000 */
[----:B------:R-:W-:Y:S04]  /*1e260*/  BSSY B0, `(.L_x_9087) ;  /* 0x000000a000007945 */ /* 0x000fe80003800000 */
[----:B------:R-:W-:-:S13]  /*1e270*/  ISETP.GE.AND P2, PT, R0, R2, PT ;  /* 0x000000020000720c */ /* 0x000fda0003f46270 */
[----:B------:R-:W-:Y:S05]  /*1e280*/  @P2 BRA `(.L_x_9088) ;  /* 0x00000000001c2947 */ /* 0x000fea0003800000 */
[----:B---3--:R-:W-:-:S05]  /*1e290*/  LEA R2, P2, R9, R3, 0x1 ;  /* 0x0000000309027211 */ /* 0x008fca00078408ff */
[----:B-12---:R-:W-:-:S05]  /*1e2a0*/  IMAD.X R3, RZ, RZ, R5, P2 ;  /* 0x000000ffff037224 */ /* 0x006fca00010e0605 */
[----:B------:R-:W-:Y:S01]  /*1e2b0*/  @!PT LDS RZ, [RZ] ;  /* 0x00000000fffff984 */ /* 0x000fe20000000800 */
[----:B------:R-:W-:Y:S01]  /*1e2c0*/  @!PT LDS RZ, [RZ] ;  /* 0x00000000fffff984 */ /* 0x000fe20000000800 */
[----:B------:R-:W-:Y:S01]  /*1e2d0*/  @!PT LDS RZ, [RZ] ;  /* 0x00000000fffff984 */ /* 0x000fe20000000800 */
[----:B------:R4:W-:Y:S04]  /*1e2e0*/  LDGSTS.E.BYPASS.LTC128B.128 [R8+0x13c00], desc[UR42][R2.64], !P0 ;  /* 0x13c0000002087fae */ /* 0x0009e8000c101d6a */
[----:B------:R4:W-:Y:S02]  /*1e2f0*/  LDGSTS.E.BYPASS.LTC128B.128 [R8+0x17c00], desc[UR42][R2.64+0x80], !P1 ;  /* 0x17c0008002087fae */ /* 0x0009e4000c901d6a */
.L_x_9088:
[----:B------:R-:W-:Y:S05]  /*1e300*/  BSYNC B0 ;  /* 0x0000000000007941 */ /* 0x000fea0003800000 */
.L_x_9087:
[----:B------:R-:W-:Y:S01]  /*1e310*/  NOP ;  /* 0x0000000000007918 */ /* 0x000fe20000000000 */
[----:B------:R-:W-:-:S13]  /*1e320*/  PLOP3.LUT P0, PT, PT, PT, PT, 0x80, 0x0 ;  /* 0x000000000000781c */ /* 0x000fda0003f0f070 */
.L_x_9089:
        /* <DEDUP_REMOVED lines=18> */
.L_x_9304:
[----:B------:R-:W-:Y:S05]  /*1e450*/  BSYNC B0 ;  /* 0x0000000000007941 */ /* 0x000fea0003800000 */
.L_x_9090:
        /* <DEDUP_REMOVED lines=8> */
[----:B------:R-:W4:Y:S01]  /*1e4e0*/  LDL.LU R4, [R1+0x40] ;  /* 0x0000400001047983 */ /* 0x000f220000300800 */
[----:B------:R-:W-:Y:S01]  /*1e4f0*/  BSSY B2, `(.L_x_9094) ;  /* 0x00000a8000027945 */ /* 0x000fe20003800000 */
[----:B---3--:R-:W-:-:S04]  /*1e500*/  VIADD R2, R2, 0x1 ;  /* 0x0000000102027836 */ /* 0x008fc80000000000 */
[----:B--2---:R-:W-:-:S05]  /*1e510*/  IMAD R2, R2, R5, RZ ;  /* 0x0000000502027224 */ /* 0x004fca00078e02ff */
        /* <DEDUP_REMOVED lines=42> */
.L_x_9098:
[----:B------:R-:W-:Y:S01]  /*1e7c0*/  IMAD R3, R7, 0x8, R18 ;  /* 0x0000000807037824 */ /* 0x000fe200078e0212 */
[----:B------:R-:W-:Y:S01]  /*1e7d0*/  SHF.L.U32 R2, R10, 0x1f, RZ ;  /* 0x0000001f0a027819 */ /* 0x000fe200000006ff */
[----:B------:R-:W-:Y:S03]  /*1e7e0*/  BSSY B3, `(.L_x_9099) ;  /* 0x0000003000037945 */ /* 0x000fe60003800000 */
[----:B------:R-:W2:Y:S02]  /*1e7f0*/  SYNCS.PHASECHK.TRANS64.TRYWAIT P0, [R3+URZ+0x28840], R2 ;  /* 0x02884002030075a7 */ /* 0x000ea4000800017f */
[----:B--2---:R-:W-:Y:S05]  /*1e800*/  @!P0 BRA `(.L_x_9100) ;  /* 0x0000006400f48947 */ /* 0x004fea0003800000 */
.L_x_9305:
[----:B------:R-:W-:Y:S05]  /*1e810*/  BSYNC B3 ;  /* 0x0000000000037941 */ /* 0x000fea0003800000 */
.L_x_9099:
        /* <DEDUP_REMOVED lines=11> */
.L_x_9102:
[----:B------:R-:W-:Y:S05]  /*1e8d0*/  BSYNC B3 ;  /* 0x0000000000037941 */ /* 0x000fea0003800000 */
.L_x_9101:
        /* <DEDUP_REMOVED lines=12> */
.L_x_9103:
        /* <DEDUP_REMOVED lines=16> */
.L_x_9104:
        /* <DEDUP_REMOVED lines=16> */
.L_x_9306:
[----:B------:R-:W-:Y:S05]  /*1eba0*/  BSYNC B3 ;  /* 0x0000000000037941 */ /* 0x000fea0003800000 */
.L_x_9105:
        /* <DEDUP_REMOVED lines=10> */
.L_x_9107:
[----:B------:R-:W2:Y:S01]  /*1ec50*/  LDL R3, [R1+0x10] ;  /* 0x0000100001037983 */ /* 0x000ea20000100800 */
[----:B------:R-:W-:Y:S01]  /*1ec60*/  BSSY B3, `(.L_x_9108) ;  /* 0x0000004000037945 */ /* 0x000fe20003800000 */
[----:B--2---:R-:W-:-:S13]  /*1ec70*/  LOP3.LUT P0, RZ, R3, 0x8, RZ, 0xc0, !PT ;  /* 0x0000000803ff7812 */ /* 0x004fda000780c0ff */
[----:B------:R-:W-:Y:S05]  /*1ec80*/  @P0 BRA `(.L_x_9109) ;  /* 0x0000000000040947 */ /* 0x000fea0003800000 */
[----:B------:R-:W-:Y:S01]  /*1ec90*/  BPT.TRAP 0x1 ;  /* 0x000000040000795c */ /* 0x000fe20000300000 */
.L_x_9109:
[----:B------:R-:W-:Y:S05]  /*1eca0*/  BSYNC B3 ;  /* 0x0000000000037941 */ /* 0x000fea0003800000 */
.L_x_9108:
        /* <DEDUP_REMOVED lines=12> */
.L_x_9110:
        /* <DEDUP_REMOVED lines=15> */
.L_x_9111:
        /* <DEDUP_REMOVED lines=12> */
.L_x_9097:
[----:B------:R-:W-:Y:S05]  /*1ef20*/  BSYNC B1 ;  /* 0x0000000000017941 */ /* 0x000fea0003800000 */
.L_x_9096:
[----:B-1----:R-:W2:Y:S01]  /*1ef30*/  LDL.LU R0, [R1+0x44] ;  /* 0x0000440001007983 */ /* 0x002ea20000300800 */
[----:B------:R-:W-:-:S03]  /*1ef40*/  IMAD.MOV.U32 R19, RZ, RZ, R7 ;  /* 0x000000ffff137224 */ /* 0x000fc600078e0007 */
[----:B------:R1:W-:Y:S02]  /*1ef50*/  STL [R1+0x18], R10 ;  /* 0x0000180a01007387 */ /* 0x0003e40000100800 */
[----:B-12---:R-:W-:-:S07]  /*1ef60*/  VIADD R0, R0, 0xfffffffd ;  /* 0xfffffffd00007836 */ /* 0x006fce0000000000 */
.L_x_9095:
[----:B------:R-:W-:Y:S05]  /*1ef70*/  BSYNC B2 ;  /* 0x0000000000027941 */ /* 0x000fea0003800000 */
.L_x_9094:
[----:B------:R-:W-:Y:S01]  /*1ef80*/  VIADD R9, R9, 0xfffffffe ;  /* 0xfffffffe09097836 */ /* 0x000fe20000000000 */
[----:B------:R-:W-:-:S04]  /*1ef90*/  LOP3.LUT R6, RZ, R6, RZ, 0x33, !PT ;  /* 0x00000006ff067212 */ /* 0x000fc800078e33ff */
[----:B------:R-:W-:-:S13]  /*1efa0*/  ISETP.NE.AND P0, PT, R9, R6, PT ;  /* 0x000000060900720c */ /* 0x000fda0003f05270 */
[----:B------:R-:W-:Y:S05]  /*1efb0*/  @!P0 BRA `(.L_x_9093) ;  /* 0x0000001000e08947 */ /* 0x000fea0003800000 */
[----:B------:R-:W-:-:S07]  /*1efc0*/  IMAD.MOV.U32 R8, RZ, RZ, R17 ;  /* 0x000000ffff087224 */ /* 0x000fce00078e0011 */
.L_x_9144:
[----:B--2---:R-:W2:Y:S04]  /*1efd0*/  LDL R3, [R1+0x10] ;  /* 0x0000100001037983 */ /* 0x004ea80000100800 */
        /* <DEDUP_REMOVED lines=34> */
.L_x_9114:
[----:B------:R-:W-:Y:S01]  /*1f200*/  IMAD R3, R4, 0x8, R18 ;  /* 0x0000000804037824 */ /* 0x000fe200078e0212 */
[----:B------:R-:W-:Y:S01]  /*1f210*/  SHF.L.U32 R2, R5, 0x1f, RZ ;  /* 0x0000001f05027819 */ /* 0x000fe200000006ff */
[----:B------:R-:W-:Y:S03]  /*1f220*/  BSSY B2, `(.L_x_9115) ;  /* 0x0000003000027945 */ /* 0x000fe60003800000 */
[----:B------:R-:W2:Y:S02]  /*1f230*/  SYNCS.PHASECHK.TRANS64.TRYWAIT P0, [R3+URZ+0x28840], R2 ;  /* 0x02884002030075a7 */ /* 0x000ea4000800017f */
[----:B--2---:R-:W-:Y:S05]  /*1f240*/  @!P0 BRA `(.L_x_9116) ;  /* 0x0000005c008c8947 */ /* 0x004fea0003800000 */
.L_x_9307:
[----:B------:R-:W-:Y:S05]  /*1f250*/  BSYNC B2 ;  /* 0x0000000000027941 */ /* 0x000fea0003800000 */
.L_x_9115:
[----:B------:R-:W3:Y:S01]  /*1f260*/  S2R R7, SR_TID.X ;  /* 0x0000000000077919 */ /* 0x000ee20000002100 */
[----:B------:R-:W-:Y:S01]  /*1f270*/  BSSY B2, `(.L_x_9117) ;  /* 0x000000a000027945 */ /* 0x000fe20003800000 */
[----:B---3--:R-:W-:-:S04]  /*1f280*/  LOP3.LUT R7, R7, 0x7f, RZ, 0xc0, !PT ;  /* 0x0000007f07077812 */ /* 0x008fc800078ec0ff */
[----:B------:R-:W-:-:S13]  /*1f290*/  ISETP.NE.AND P0, PT, R7, RZ, PT ;  /* 0x000000ff0700720c */ /* 0x000fda0003f05270 */
[----:B------:R-:W-:Y:S05]  /*1f2a0*/  @P0 BRA `(.L_x_9118) ;  /* 0x0000000000180947 */ /* 0x000fea0003800000 */
[----:B------:R-:W3:Y:S01]  /*1f2b0*/  LDL R7, [R1+0x10] ;  /* 0x0000100001077983 */ /* 0x000ee20000100800 */
[----:B--2---:R-:W-:-:S04]  /*1f2c0*/  IMAD.MOV.U32 R2, RZ, RZ, 0x8000 ;  /* 0x00008000ff027424 */ /* 0x004fc800078e00ff */
[----:B------:R4:W-:Y:S01]  /*1f2d0*/  SYNCS.ARRIVE.TRANS64 RZ, [R3+URZ+0x28830], R2 ;  /* 0x0288300203ff79a7 */ /* 0x0009e2000800003f */
[----:B---3--:R-:W-:-:S13]  /*1f2e0*/  LOP3.LUT P1, RZ, R7, 0x1, RZ, 0xc0, !PT ;  /* 0x0000000107ff7812 */ /* 0x008fda000782c0ff */
[----:B----4-:R-:W-:Y:S05]  /*1f2f0*/  @!P1 BRA `(.L_x_9118) ;  /* 0x0000000000049947 */ /* 0x010fea0003800000 */
[----:B------:R-:W-:Y:S01]  /*1f300*/  BPT.TRAP 0x1 ;  /* 0x000000040000795c */ /* 0x000fe20000300000 */
.L_x_9118:
[----:B------:R-:W-:Y:S05]  /*1f310*/  BSYNC B2 ;  /* 0x0000000000027941 */ /* 0x000fea0003800000 */
.L_x_9117:
        /* <DEDUP_REMOVED lines=12> */
.L_x_9119:
        /* <DEDUP_REMOVED lines=16> */
.L_x_9120:
        /* <DEDUP_REMOVED lines=16> */
.L_x_9308:
[----:B------:R-:W-:Y:S05]  /*1f5e0*/  BSYNC B2 ;  /* 0x0000000000027941 */ /* 0x000fea0003800000 */
.L_x_9121:
        /* <DEDUP_REMOVED lines=10> */
.L_x_9123:
[----:B------:R-:W2:Y:S01]  /*1f690*/  LDL R3, [R1+0x10] ;  /* 0x0000100001037983 */ /* 0x000ea20000100800 */
[----:B------:R-:W-:Y:S01]  /*1f6a0*/  BSSY B2, `(.L_x_9124) ;  /* 0x0000004000027945 */ /* 0x000fe20003800000 */
[----:B--2---:R-:W-:-:S13]  /*1f6b0*/  LOP3.LUT P0, RZ, R3, 0x8, RZ, 0xc0, !PT ;  /* 0x0000000803ff7812 */ /* 0x004fda000780c0ff */
[----:B------:R-:W-:Y:S05]  /*1f6c0*/  @P0 BRA `(.L_x_9125) ;  /* 0x0000000000040947 */ /* 0x000fea0003800000 */
[----:B------:R-:W-:Y:S01]  /*1f6d0*/  BPT.TRAP 0x1 ;  /* 0x000000040000795c */ /* 0x000fe20000300000 */
.L_x_9125:
[----:B------:R-:W-:Y:S05]  /*1f6e0*/  BSYNC B2 ;  /* 0x0000000000027941 */ /* 0x000fea0003800000 */
.L_x_9124:
        /* <DEDUP_REMOVED lines=12> */
.L_x_9126:
        /* <DEDUP_REMOVED lines=15> */
.L_x_9127:
        /* <DEDUP_REMOVED lines=12> */
.L_x_9113:
[----:B------:R-:W-:Y:S05]  /*1f960*/  BSYNC B1 ;  /* 0x0000000000017941 */ /* 0x000fea0003800000 */
.L_x_9112:
[----:B------:R-:W2:Y:S01]  /*1f970*/  LDL R2, [R1+0x10] ;  /* 0x0000100001027983 */ /* 0x000ea20000100800 */
        /* <DEDUP_REMOVED lines=34> */
.L_x_9130:
[----:B------:R-:W-:Y:S01]  /*1fba0*/  IMAD R2, R19, 0x8, R18 ;  /* 0x0000000813027824 */ /* 0x000fe200078e0212 */
[----:B------:R-:W-:Y:S01]  /*1fbb0*/  SHF.L.U32 R3, R10, 0x1f, RZ ;  /* 0x0000001f0a037819 */ /* 0x000fe200000006ff */
[----:B------:R-:W-:Y:S03]  /*1fbc0*/  BSSY B2, `(.L_x_9131) ;  /* 0x0000003000027945 */ /* 0x000fe60003800000 */
[----:B------:R-:W3:Y:S02]  /*1fbd0*/  SYNCS.PHASECHK.TRANS64.TRYWAIT P0, [R2+URZ+0x28840], R3 ;  /* 0x02884003020075a7 */ /* 0x000ee4000800017f */
[----:B---3--:R-:W-:Y:S05]  /*1fbe0*/  @!P0 BRA `(.L_x_9132) ;  /* 0x00000054004c8947 */ /* 0x008fea0003800000 */
.L_x_9309:
[----:B------:R-:W-:Y:S05]  /*1fbf0*/  BSYNC B2 ;  /* 0x0000000000027941 */ /* 0x000fea0003800000 */
.L_x_9131:
[----:B--2---:R-:W2:Y:S01]  /*1fc00*/  S2R R9, SR_TID.X ;  /* 0x0000000000097919 */ /* 0x004ea20000002100 */
[----:B------:R-:W-:Y:S01]  /*1fc10*/  BSSY B2, `(.L_x_9133) ;  /* 0x000000a000027945 */ /* 0x000fe20003800000 */
[----:B--2---:R-:W-:-:S04]  /*1fc20*/  LOP3.LUT R9, R9, 0x7f, RZ, 0xc0, !PT ;  /* 0x0000007f09097812 */ /* 0x004fc800078ec0ff */
[----:B------:R-:W-:-:S13]  /*1fc30*/  ISETP.NE.AND P0, PT, R9, RZ, PT ;  /* 0x000000ff0900720c */ /* 0x000fda0003f05270 */
[----:B------:R-:W-:Y:S05]  /*1fc40*/  @P0 BRA `(.L_x_9134) ;  /* 0x0000000000180947 */ /* 0x000fea0003800000 */
[----:B------:R-:W2:Y:S01]  /*1fc50*/  LDL R9, [R1+0x10] ;  /* 0x0000100001097983 */ /* 0x000ea20000100800 */
[----:B---3--:R-:W-:-:S04]  /*1fc60*/  IMAD.MOV.U32 R3, RZ, RZ, 0x8000 ;  /* 0x00008000ff037424 */ /* 0x008fc800078e00ff */
[----:B------:R4:W-:Y:S01]  /*1fc70*/  SYNCS.ARRIVE.TRANS64 RZ, [R2+URZ+0x28830], R3 ;  /* 0x0288300302ff79a7 */ /* 0x0009e2000800003f */
[----:B--2---:R-:W-:-:S13]  /*1fc80*/  LOP3.LUT P1, RZ, R9, 0x1, RZ, 0xc0, !PT ;  /* 0x0000000109ff7812 */ /* 0x004fda000782c0ff */
[----:B----4-:R-:W-:Y:S05]  /*1fc90*/  @!P1 BRA `(.L_x_9134) ;  /* 0x0000000000049947 */ /* 0x010fea0003800000 */
[----:B------:R-:W-:Y:S01]  /*1fca0*/  BPT.TRAP 0x1 ;  /* 0x000000040000795c */ /* 0x000fe20000300000 */
.L_x_9134:
[----:B------:R-:W-:Y:S05]  /*1fcb0*/  BSYNC B2 ;  /* 0x0000000000027941 */ /* 0x000fea0003800000 */
.L_x_9133:
        /* <DEDUP_REMOVED lines=12> */
.L_x_9135:
        /* <DEDUP_REMOVED lines=16> */
.L_x_9136:
        /* <DEDUP_REMOVED lines=15> */
.L_x_9310:
[----:B------:R-:W-:Y:S05]  /*1ff70*/  BSYNC B2 ;  /* 0x0000000000027941 */ /* 0x000fea0003800000 */
.L_x_9137:
        /* <DEDUP_REMOVED lines=10> */
.L_x_9139:
[----:B------:R-:W2:Y:S01]  /*20020*/  LDL R3, [R1+0x10] ;  /* 0x0000100001037983 */ /* 0x000ea20000100800 */
[----:B------:R-:W-:Y:S01]  /*20030*/  BSSY B2, `(.L_x_9140) ;  /* 0x0000004000027945 */ /* 0x000fe20003800000 */
[----:B--2---:R-:W-:-:S13]  /*20040*/  LOP3.LUT P0, RZ, R3, 0x8, RZ, 0xc0, !PT ;  /* 0x0000000803ff7812 */ /* 0x004fda000780c0ff */
[----:B------:R-:W-:Y:S05]  /*20050*/  @P0 BRA `(.L_x_9141) ;  /* 0x0000000000040947 */ /* 0x000fea0003800000 */
[----:B------:R-:W-:Y:S01]  /*20060*/  BPT.TRAP 0x1 ;  /* 0x000000040000795c */ /* 0x000fe20000300000 */
.L_x_9141:
[----:B------:R-:W-:Y:S05]  /*20070*/  BSYNC B2 ;  /* 0x0000000000027941 */ /* 0x000fea0003800000 */
.L_x_9140:
        /* <DEDUP_REMOVED lines=12> */
.L_x_9142:
        /* <DEDUP_REMOVED lines=15> */
.L_x_9143:
        /* <DEDUP_REMOVED lines=12> */
.L_x_9129:
[----:B------:R-:W-:Y:S05]  /*202f0*/  BSYNC B1 ;  /* 0x0000000000017941 */ /* 0x000fea0003800000 */
.L_x_9128:
[----:B------:R-:W3:Y:S01]  /*20300*/  LDL R2, [R1+0x30] ;  /* 0x0000300001027983 */ /* 0x000ee20000100800 */
[----:B------:R-:W-:Y:S01]  /*20310*/  VIADD R0, R0, 0xfffffffe ;  /* 0xfffffffe00007836 */ /* 0x000fe20000000000 */
[----:B---3--:R-:W-:-:S13]  /*20320*/  ISETP.GT.AND P0, PT, R6, R2, PT ;  /* 0x000000020600720c */ /* 0x008fda0003f04270 */
[----:B------:R-:W-:Y:S05]  /*20330*/  @P0 BRA `(.L_x_9144) ;  /* 0xffffffec00240947 */ /* 0x000fea000383ffff */
.L_x_9093:
[----:B------:R-:W-:Y:S05]  /*20340*/  BSYNC B0 ;  /* 0x0000000000007941 */ /* 0x000fea0003800000 */
.L_x_9092:
        /* <DEDUP_REMOVED lines=18> */
.L_x_9146:
[----:B------:R-:W-:Y:S05]  /*20470*/  BSYNC B0 ;  /* 0x0000000000007941 */ /* 0x000fea0003800000 */
.L_x_9145:
        /* <DEDUP_REMOVED lines=10> */
.L_x_9311:
[----:B------:R-:W-:Y:S05]  /*20520*/  BSYNC B1 ;  /* 0x0000000000017941 */ /* 0x000fea0003800000 */
.L_x_9149:
        /* <DEDUP_REMOVED lines=10> */
.L_x_9151:
[----:B------:R-:W3:Y:S01]  /*205d0*/  LDL R2, [R1+0x10] ;  /* 0x0000100001027983 */ /* 0x000ee20000100800 */
[----:B------:R-:W-:Y:S01]  /*205e0*/  BSSY B1, `(.L_x_9152) ;  /* 0x0000004000017945 */ /* 0x000fe20003800000 */
[----:B---3--:R-:W-:-:S13]  /*205f0*/  LOP3.LUT P0, RZ, R2, 0x8, RZ, 0xc0, !PT ;  /* 0x0000000802ff7812 */ /* 0x008fda000780c0ff */
[----:B------:R-:W-:Y:S05]  /*20600*/  @P0 BRA `(.L_x_9153) ;  /* 0x0000000000040947 */ /* 0x000fea0003800000 */
[----:B------:R-:W-:Y:S01]  /*20610*/  BPT.TRAP 0x1 ;  /* 0x000000040000795c */ /* 0x000fe20000300000 */
.L_x_9153:
[----:B------:R-:W-:Y:S05]  /*20620*/  BSYNC B1 ;  /* 0x0000000000017941 */ /* 0x000fea0003800000 */
.L_x_9152:
        /* <DEDUP_REMOVED lines=12> */
.L_x_9154:
        /* <DEDUP_REMOVED lines=15> */
.L_x_9155:
        /* <DEDUP_REMOVED lines=10> */
.L_x_9148:
[----:B------:R-:W-:Y:S05]  /*20880*/  BSYNC B0 ;  /* 0x0000000000007941 */ /* 0x000fea0003800000 */
.L_x_9147:
[----:B------:R-:W3:Y:S01]  /*20890*/  LDL.LU R4, [R1+0x18] ;  /* 0x0000180001047983 */ /* 0x000ee20000300800 */
[----:B------:R-:W-:-:S05]  /*208a0*/  VIADD R19, R19, 0x1 ;  /* 0x0000000113137836 */ /* 0x000fca0000000000 */
[----:B------:R-:W-:-:S04]  /*208b0*/  ISETP.NE.AND P0, PT, R19, 0x2, PT ;  /* 0x000000021300780c */ /* 0x000fc80003f05270 */
[----:B------:R-:W-:Y:S02]  /*208c0*/  SEL R0, RZ, 0x1, P0 ;  /* 0x00000001ff007807 */ /* 0x000fe40000000000 */
[----:B------:R-:W-:Y:S02]  /*208d0*/  SEL R19, R19, RZ, P0 ;  /* 0x000000ff13137207 */ /* 0x000fe40000000000 */
[----:B---3--:R-:W-:-:S05]  /*208e0*/  LOP3.LUT R4, R4, R0, RZ, 0x3c, !PT ;  /* 0x0000000004047212 */ /* 0x008fca00078e3cff */
[----:B------:R3:W-:Y:S02]  /*208f0*/  STL [R1+0x18], R4 ;  /* 0x0000180401007387 */ /* 0x0007e40000100800 */
.L_x_9072:
[----:B------:R-:W-:Y:S05]  /*20900*/  BSYNC B7 ;  /* 0x0000000000077941 */ /* 0x000fea0003800000 */
.L_x_9070:
[----:B-1----:R-:W5:Y:S02]  /*20910*/  LDL R10, [R1+0x10] ;  /* 0x00001000010a7983 */ /* 0x002f640000100800 */
[----:B-----5:R-:W-:-:S13]  /*20920*/  LOP3.LUT P0, RZ, R10, 0x10, RZ, 0xc0, !PT ;  /* 0x000000100aff7812 */ /* 0x020fda000780c0ff */
[----:B------:R-:W-:Y:S05]  /*20930*/  @!P0 BRA `(.L_x_9156) ;  /* 0x00000000002c8947 */ /* 0x000fea0003800000 */
[----:B------:R-:W-:Y:S05]  /*20940*/  WARPSYNC.ALL ;  /* 0x0000000000007948 */ /* 0x000fea0003800000 */
[----:B------:R-:W1:Y:S08]  /*20950*/  S2UR UR5, SR_CgaCtaId ;  /* 0x00000000000579c3 */ /* 0x000e700000008800 */
[----:B------:R-:W-:Y:S06]  /*20960*/  BAR.SYNC.DEFER_BLOCKING 0x5, 0x180 ;  /* 0x0146000000007b1d */ /* 0x000fec0000010000 */
[----:B------:R-:W-:-:S02]  /*20970*/  UMOV UR4, 0x400 ;  /* 0x0000040000047882 */ /* 0x000fc40000000000 */
[----:B-1----:R-:W-:-:S06]  /*20980*/  ULEA UR4, UR5, UR4, 0x18 ;  /* 0x0000000405047291 */ /* 0x002fcc000f8ec03f */
[----:B------:R-:W-:-:S05]  /*20990*/  IMAD.U32 R18, RZ, RZ, UR4 ;  /* 0x00000004ff127e24 */ /* 0x000fca000f8e00ff */
[----:B--23--:R-:W1:Y:S04]  /*209a0*/  LDS.128 R4, [R18+0x288d0] ;  /* 0x0288d00012047984 */ /* 0x00ce680000000c00 */
[----:B-1----:R1:W-:Y:S04]  /*209b0*/  STL.64 [R1], R4 ;  /* 0x0000000401007387 */ /* 0x0023e80000100a00 */
[----:B------:R1:W-:Y:S01]  /*209c0*/  STL.64 [R1+0x8], R6 ;  /* 0x0000080601007387 */ /* 0x0003e20000100a00 */
[----:B------:R-:W-:Y:S06]  /*209d0*/  BAR.ARV 0x4, 0x180 ;  /* 0x0106000000007b1d */ /* 0x000fec0000002000 */
[----:B------:R-:W-:Y:S05]  /*209e0*/  BRA `(.L_x_9157) ;  /* 0x0000001000307947 */ /* 0x000fea0003800000 */
.L_x_9156:
        /* <DEDUP_REMOVED lines=11> */
[----:B------:R-:W1:Y:S08]  /*20aa0*/  @!P0 LDC.64 R2, c[0x0][0xc80] ;  /* 0x00032000ff028b82 */ /* 0x000e700000000a00 */
[----:B--2---:R-:W2:Y:S01]  /*20ab0*/  @!P0 LDC.64 R6, c[0x0][0xc78] ;  /* 0x00031e00ff068b82 */ /* 0x004ea20000000a00 */
[----:B-1----:R-:W-:-:S05]  /*20ac0*/  @!P0 IMAD.WIDE R2, R0, 0x4, R2 ;  /* 0x0000000400028825 */ /* 0x002fca00078e0202 */
        /* <DEDUP_REMOVED lines=9> */
[----:B----4-:R-:W-:Y:S02]  /*20b60*/  @!P0 IMAD.MOV.U32 R4, RZ, RZ, R8 ;  /* 0x000000ffff048224 */ /* 0x010fe400078e0008 */
[----:B------:R-:W-:Y:S02]  /*20b70*/  IMAD.MOV.U32 R8, RZ, RZ, RZ ;  /* 0x000000ffff087224 */ /* 0x000fe400078e00ff */
        /* <DEDUP_REMOVED lines=20> */
.L_x_9321:
[----:B------:R-:W-:Y:S02]  /*20cc0*/  ULDC UR4, c[0x0][0xc38] ;  /* 0x00030e0000047ab9 */ /* 0x000fe40000000800 */
[----:B------:R-:W-:-:S04]  /*20cd0*/  IMAD.U32 R2, RZ, RZ, UR4 ;  /* 0x00000004ff027e24 */ /* 0x000fc8000f8e00ff */
[----:B--2---:R-:W-:-:S04]  /*20ce0*/  IMAD R9, R9, R2, RZ ;  /* 0x0000000209097224 */ /* 0x004fc800078e02ff */
[----:B------:R-:W-:-:S05]  /*20cf0*/  IMAD.IADD R0, R0, 0x1, R9 ;  /* 0x0000000100007824 */ /* 0x000fca00078e0209 */
[----:B------:R-:W-:-:S13]  /*20d00*/  ISETP.GT.AND P4, PT, R0, R5, PT ;  /* 0x000000050000720c */ /* 0x000fda0003f84270 */
[----:B------:R-:W-:Y:S05]  /*20d10*/  @P4 BRA `(.L_x_9159) ;  /* 0x0000000000b04947 */ /* 0x000fea0003800000 */
.L_x_9162:
        /* <DEDUP_REMOVED lines=20> */
[----:B------:R-:W2:Y:S02]  /*20e60*/  LDL R3, [R1+0x10] ;  /* 0x0000100001037983 */ /* 0x000ea40000100800 */
        /* <DEDUP_REMOVED lines=17> */
.L_x_9329:
[----:B------:R-:W-:Y:S02]  /*20f80*/  ULDC UR4, c[0x0][0xc38] ;  /* 0x00030e0000047ab9 */ /* 0x000fe40000000800 */
[----:B------:R-:W-:-:S04]  /*20f90*/  IMAD.U32 R2, RZ, RZ, UR4 ;  /* 0x00000004ff027e24 */ /* 0x000fc8000f8e00ff */
[----:B--2---:R-:W-:-:S04]  /*20fa0*/  IMAD R9, R9, R2, RZ ;  /* 0x0000000209097224 */ /* 0x004fc800078e02ff */
[----:B------:R-:W-:-:S05]  /*20fb0*/  IMAD.IADD R0, R9, 0x1, R0 ;  /* 0x0000000109007824 */ /* 0x000fca00078e0200 */
[----:B------:R-:W-:-:S13]  /*20fc0*/  ISETP.GT.AND P4, PT, R0, R5, PT ;  /* 0x000000050000720c */ /* 0x000fda0003f84270 */
[----:B------:R-:W-:Y:S05]  /*20fd0*/  @!P4 BRA `(.L_x_9162) ;  /* 0xfffffffc0050c947 */ /* 0x000fea000383ffff */
.L_x_9159:
        /* <DEDUP_REMOVED lines=12> */
.L_x_9334:
[----:B------:R-:W-:-:S13]  /*210a0*/  ISETP.NE.AND P0, PT, R0, RZ, PT ;  /* 0x000000ff0000720c */ /* 0x000fda0003f05270 */
[----:B------:R-:W-:Y:S05]  /*210b0*/  @!P0 BRA `(.L_x_9164) ;  /* 0x0000000000148947 */ /* 0x000fea0003800000 */
[----:B------:R-:W-:Y:S01]  /*210c0*/  UMOV UR4, 0xffffffff ;  /* 0xffffffff00047882 */ /* 0x000fe20000000000 */
[----:B---3--:R-:W-:Y:S02]  /*210d0*/  VIADD R3, R3, 0xffffffff ;  /* 0xffffffff03037836 */ /* 0x008fe40000000000 */
[----:B------:R-:W-:Y:S05]  /*210e0*/  BRA.DIV UR4, `(.L_x_9165) ;  /* 0x0000004a04f07947 */ /* 0x000fea000b800000 */
[----:B------:R2:W3:Y:S02]  /*210f0*/  SHFL.IDX PT, R3, R7, R3, 0x1f ;  /* 0x00001f0307037589 */ /* 0x0004e400000e0000 */
.L_x_9337:
[----:B---3--:R-:W-:-:S07]  /*21100*/  IMAD.MOV.U32 R8, RZ, RZ, R3 ;  /* 0x000000ffff087224 */ /* 0x008fce00078e0003 */
.L_x_9164:
        /* <DEDUP_REMOVED lines=31> */
[----:B-12---:R-:W-:Y:S02]  /*21300*/  IMAD R7, R2, R5, RZ ;  /* 0x0000000502077224 */ /* 0x006fe400078e02ff */
        /* <DEDUP_REMOVED lines=30> */
.L_x_9166:
[----:B---3--:R-:W3:Y:S01]  /*214f0*/  LDL R3, [R1+0xc] ;  /* 0x00000c0001037983 */ /* 0x008ee20000100800 */
[----:B-12---:R-:W3:Y:S02]  /*21500*/  LDC.64 R6, c[0x0][0xc90] ;  /* 0x00032400ff067b82 */ /* 0x006ee40000000a00 */
[----:B---3--:R-:W-:-:S05]  /*21510*/  IMAD.WIDE R6, R3, 0x4, R6 ;  /* 0x0000000403067825 */ /* 0x008fca00078e0206 */
[----:B------:R-:W2:Y:S02]  /*21520*/  LDG.E R3, desc[UR42][R6.64] ;  /* 0x0000002a06037981 */ /* 0x000ea4000c1e1900 */
[----:B--2---:R-:W-:-:S05]  /*21530*/  IMAD R5, R4, R3, RZ ;  /* 0x0000000304057224 */ /* 0x004fca00078e02ff */
[----:B------:R-:W-:-:S04]  /*21540*/  IABS R8, R5 ;  /* 0x0000000500087213 */ /* 0x000fc80000000000 */
        /* <DEDUP_REMOVED lines=57> */
.L_x_9167:
[----:B------:R-:W-:-:S05]  /*218e0*/  LOP3.LUT R3, RZ, R0, RZ, 0x33, !PT ;  /* 0x00000000ff037212 */ /* 0x000fca00078e33ff */
[----:B------:R-:W-:-:S05]  /*218f0*/  IMAD.IADD R0, R4, 0x1, R3 ;  /* 0x0000000104007824 */ /* 0x000fca00078e0203 */
[----:B------:R3:W-:Y:S01]  /*21900*/  STL [R1+0x4], R0 ;  /* 0x0000040001007387 */ /* 0x0007e20000100800 */
[----:B------:R-:W-:Y:S05]  /*21910*/  BRA `(.L_x_9168) ;  /* 0x0000000000287947 */ /* 0x000fea0003800000 */
.L_x_9160:
        /* <DEDUP_REMOVED lines=10> */
.L_x_9168:
[----:B---34-:R-:W3:Y:S04]  /*219c0*/  LDL R0, [R1+0x2c] ;  /* 0x00002c0001007983 */ /* 0x018ee80000100800 */
[----:B------:R-:W4:Y:S04]  /*219d0*/  LDL R3, [R1+0x8] ;  /* 0x0000080001037983 */ /* 0x000f280000100800 */
[----:B-12---:R-:W2:Y:S04]  /*219e0*/  LDL R2, [R1+0xc] ;  /* 0x00000c0001027983 */ /* 0x006ea80000100800 */
[----:B------:R-:W5:Y:S04]  /*219f0*/  LDL R4, [R1] ;  /* 0x0000000001047983 */ /* 0x000f680000100800 */
[----:B------:R-:W5:Y:S01]  /*21a00*/  LDL R5, [R1+0x4] ;  /* 0x0000040001057983 */ /* 0x000f620000100800 */
[----:B------:R-:W-:Y:S05]  /*21a10*/  WARPSYNC.ALL ;  /* 0x0000000000007948 */ /* 0x000fea0003800000 */
[----:B------:R-:W-:Y:S01]  /*21a20*/  BAR.SYNC.DEFER_BLOCKING 0x4, 0x180 ;  /* 0x0106000000007b1d */ /* 0x000fe20000010000 */
[----:B---3--:R-:W-:Y:S01]  /*21a30*/  ISETP.NE.AND P0, PT, R0, RZ, PT ;  /* 0x000000ff0000720c */ /* 0x008fe20003f05270 */
[----:B----4-:R-:W-:-:S12]  /*21a40*/  IMAD.MOV.U32 R6, RZ, RZ, R3 ;  /* 0x000000ffff067224 */ /* 0x010fd800078e0003 */
[----:B------:R-:W1:Y:S01]  /*21a50*/  @!P0 S2R R3, SR_CgaCtaId ;  /* 0x0000000000038919 */ /* 0x000e620000008800 */
[----:B------:R-:W-:Y:S01]  /*21a60*/  @!P0 MOV R0, 0x400 ;  /* 0x0000040000008802 */ /* 0x000fe20000000f00 */
[----:B--2---:R-:W-:-:S03]  /*21a70*/  IMAD.MOV.U32 R7, RZ, RZ, R2 ;  /* 0x000000ffff077224 */ /* 0x004fc600078e0002 */
[----:B-1----:R-:W-:-:S05]  /*21a80*/  @!P0 LEA R18, R3, R0, 0x18 ;  /* 0x0000000003128211 */ /* 0x002fca00078ec0ff */
[----:B-----5:R2:W-:Y:S01]  /*21a90*/  @!P0 STS.128 [R18+0x288d0], R4 ;  /* 0x0288d00412008388 */ /* 0x0205e20000000c00 */
[----:B------:R-:W-:Y:S06]  /*21aa0*/  BAR.ARV 0x5, 0x180 ;  /* 0x0146000000007b1d */ /* 0x000fec0000002000 */
.L_x_9157:
[----:B----4-:R-:W3:Y:S01]  /*21ab0*/  LDL R0, [R1+0xc] ;  /* 0x00000c0001007983 */ /* 0x010ee20000100800 */
[----:B------:R-:W-:Y:S02]  /*21ac0*/  ULDC UR4, c[0x0][0xc3c] ;  /* 0x00030f0000047ab9 */ /* 0x000fe40000000800 */
[----:B---3--:R-:W-:-:S13]  /*21ad0*/  ISETP.GE.AND P0, PT, R0, UR4, PT ;  /* 0x0000000400007c0c */ /* 0x008fda000bf06270 */
[----:B------:R-:W-:Y:S05]  /*21ae0*/  @!P0 BRA `(.L_x_9169) ;  /* 0xffffff9000888947 */ /* 0x000fea000383ffff */
[----:B------:R-:W-:Y:S05]  /*21af0*/  BSYNC B8 ;  /* 0x0000000000087941 */ /* 0x000fea0003800000 */
.L_x_9026:
[----:B--2---:R-:W2:Y:S01]  /*21b00*/  LDL.LU R0, [R1+0x64] ;  /* 0x0000640001007983 */ /* 0x004ea20000300800 */
[----:B------:R-:W-:Y:S01]  /*21b10*/  BSSY B0, `(.L_x_9170) ;  /* 0x000000b000007945 */ /* 0x000fe20003800000 */
[----:B-1----:R-:W1:Y:S01]  /*21b20*/  S2R R5, SR_CgaCtaId ;  /* 0x0000000000057919 */ /* 0x002e620000008800 */
[----:B--2---:R-:W-:-:S05]  /*21b30*/  VIADD R0, R0, 0x1 ;  /* 0x0000000100007836 */ /* 0x004fca0000000000 */
        /* <DEDUP_REMOVED lines=8> */
.L_x_9338:
[----:B------:R-:W-:Y:S05]  /*21bc0*/  BSYNC B0 ;  /* 0x0000000000007941 */ /* 0x000fea0003800000 */
.L_x_9170:
[----:B------:R-:W-:-:S03]  /*21bd0*/  UMOV UR4, 0xffffffff ;  /* 0xffffffff00047882 */ /* 0x000fc60000000000 */
[----:B------:R-:W-:Y:S05]  /*21be0*/  BRA.DIV UR4, `(.L_x_9172) ;  /* 0x0000004204707947 */ /* 0x000fea000b800000 */
[----:B------:R-:W1:Y:S02]  /*21bf0*/  S2R R2, SR_TID.X ;  /* 0x0000000000027919 */ /* 0x000e640000002100 */
[----:B-1----:R-:W-:-:S04]  /*21c00*/  SHF.R.U32.HI R2, RZ, 0x5, R2 ;  /* 0x00000005ff027819 */ /* 0x002fc80000011602 */
[----:B------:R-:W-:-:S05]  /*21c10*/  LOP3.LUT R2, R2, 0x3, RZ, 0xc0, !PT ;  /* 0x0000000302027812 */ /* 0x000fca00078ec0ff */
[----:B------:R1:W2:Y:S02]  /*21c20*/  SHFL.IDX PT, R14, R2, RZ, 0x1f ;  /* 0x00001fff020e7589 */ /* 0x0002a400000e0000 */
.L_x_9341:
[----:B--2---:R-:W-:-:S13]  /*21c30*/  ISETP.NE.AND P0, PT, R14, RZ, PT ;  /* 0x000000ff0e00720c */ /* 0x004fda0003f05270 */
[----:B------:R-:W-:Y:S05]  /*21c40*/  @P0 BRA `(.L_x_8800) ;  /* 0x00000000008c0947 */ /* 0x000fea0003800000 */
[----:B------:R-:W-:-:S03]  /*21c50*/  UMOV UR4, 0xffffffff ;  /* 0xffffffff00047882 */ /* 0x000fc60000000000 */
[----:B------:R-:W-:Y:S05]  /*21c60*/  BRA.DIV UR4, `(.L_x_9173) ;  /* 0x0000004204847947 */ /* 0x000fea000b800000 */
[----:B------:R-:W-:-:S13]  /*21c70*/  ELECT P6, URZ, PT ;  /* 0x00000000003f782f */ /* 0x000fda00038c0000 */
.L_x_9344:
[----:B------:R-:W-:Y:S05]  /*21c80*/  @!P6 BRA `(.L_x_8800) ;  /* 0x00000000007ce947 */ /* 0x000fea0003800000 */
[----:B------:R-:W-:-:S06]  /*21c90*/  ULOP3.LUT UR4, UR40, 0x2, URZ, 0xfc, !UPT ;  /* 0x0000000228047892 */ /* 0x000fcc000f8efc3f */
[----:B-1----:R-:W-:-:S05]  /*21ca0*/  IMAD.U32 R2, RZ, RZ, UR4 ;  /* 0x00000004ff027e24 */ /* 0x002fca000f8e00ff */
[----:B------:R-:W-:-:S13]  /*21cb0*/  ISETP.NE.AND P2, PT, R2, 0x3, PT ;  /* 0x000000030200780c */ /* 0x000fda0003f45270 */
[----:B------:R-:W-:Y:S05]  /*21cc0*/  @!P2 BRA `(.L_x_9174) ;  /* 0x000000000004a947 */ /* 0x000fea0003800000 */
[----:B------:R-:W-:Y:S01]  /*21cd0*/  BPT.TRAP 0x1 ;  /* 0x000000040000795c */ /* 0x000fe20000300000 */
.L_x_9174:
        /* <DEDUP_REMOVED lines=13> */
.L_x_9345:
[----:B------:R-:W1:Y:S02]  /*21db0*/  SYNCS.PHASECHK.TRANS64.TRYWAIT P0, [R7+URZ], R2 ;  /* 0x00000002070075a7 */ /* 0x000e64000800017f */
[----:B-1----:R-:W-:Y:S05]  /*21dc0*/  @!P0 BRA `(.L_x_9176) ;  /* 0x0000004000608947 */ /* 0x002fea0003800000 */
.L_x_9346:
[----:B------:R-:W-:Y:S05]  /*21dd0*/  @!P2 BRA `(.L_x_9177) ;  /* 0x000000000004a947 */ /* 0x000fea0003800000 */
[----:B------:R-:W-:Y:S01]  /*21de0*/  BPT.TRAP 0x1 ;  /* 0x000000040000795c */ /* 0x000fe20000300000 */
.L_x_9177:
[----:B------:R-:W-:-:S04]  /*21df0*/  VIADD R0, R0, 0x28860 ;  /* 0x0002886000007836 */ /* 0x000fc80000000000 */
[----:B------:R-:W-:-:S04]  /*21e00*/  IMAD R4, R19, 0x8, R0 ;  /* 0x0000000813047824 */ /* 0x000fc800078e0200 */
[----:B------:R-:W2:Y:S02]  /*21e10*/  SYNCS.PHASECHK.TRANS64.TRYWAIT P0, [R4+URZ], R5 ;  /* 0x00000005040075a7 */ /* 0x000ea4000800017f */
[----:B--2---:R-:W-:Y:S05]  /*21e20*/  @!P0 BRA `(.L_x_9178) ;  /* 0x00000040005c8947 */ /* 0x004fea0003800000 */
.L_x_9347:
[----:B------:R-:W-:-:S07]  /*21e30*/  IMAD R3, R3, 0x8, R0 ;  /* 0x0000000803037824 */ /* 0x000fce00078e0200 */
.L_x_9179:
[----:B---3--:R3:W4:Y:S02]  /*21e40*/  SYNCS.PHASECHK.TRANS64.TRYWAIT P0, [R3+URZ], R2 ;  /* 0x00000002030075a7 */ /* 0x008724000800017f */
[----:B----4-:R-:W-:Y:S05]  /*21e50*/  @!P0 NANOSLEEP.SYNCS 0x989680 ;  /* 0x009896800000895d */ /* 0x010fea0003900000 */
[----:B------:R-:W4:Y:S02]  /*21e60*/  @!P0 SYNCS.PHASECHK.TRANS64 P0, [R3+URZ], R2 ;  /* 0x00000002030085a7 */ /* 0x000f24000800007f */
[----:B----4-:R-:W-:Y:S05]  /*21e70*/  @!P0 BRA `(.L_x_9179) ;  /* 0xfffffffc00f08947 */ /* 0x010fea000383ffff */
.L_x_8800:
[----:B------:R-:W-:Y:S05]  /*21e80*/  BSYNC B9 ;  /* 0x0000000000097941 */ /* 0x000fea0003800000 */
.L_x_8797:
[----:B------:R-:W-:Y:S05]  /*21e90*/  EXIT ;  /* 0x000000000000794d */ /* 0x000fea0003800000 */
.L_x_8824:
[----:B0-----:R0:W1:Y:S02]  /*21ea0*/  SYNCS.PHASECHK.TRANS64.TRYWAIT P6, [R110+URZ+0x28890], R117 ;  /* 0x028890756e0075a7 */ /* 0x00106400080c017f */
[----:B-1----:R-:W-:Y:S05]  /*21eb0*/  @!P6 NANOSLEEP.SYNCS 0x989680 ;  /* 0x009896800000e95d */ /* 0x002fea0003900000 */
[----:B------:R-:W1:Y:S02]  /*21ec0*/  @!P6 SYNCS.PHASECHK.TRANS64 P6, [R110+URZ+0x28890], R117 ;  /* 0x028890756e00e5a7 */ /* 0x000e6400080c007f */
[----:B-1----:R-:W-:Y:S05]  /*21ed0*/  @!P6 BRA `(.L_x_8824) ;  /* 0xfffffffc00f0e947 */ /* 0x002fea000383ffff */
[----:B------:R-:W-:Y:S05]  /*21ee0*/  BRA `(.L_x_9180) ;  /* 0xfffffe1800207947 */ /* 0x000fea000383ffff */
.L_x_8860:
[----:B0-----:R0:W1:Y:S02]  /*21ef0*/  SYNCS.PHASECHK.TRANS64.TRYWAIT P4, [R110+URZ+0x28890], R117 ;  /* 0x028890756e0075a7 */ /* 0x001064000808017f */
[----:B-1----:R-:W-:Y:S05]  /*21f00*/  @!P4 NANOSLEEP.SYNCS 0x989680 ;  /* 0x009896800000c95d */ /* 0x002fea0003900000 */
[----:B------:R-:W1:Y:S02]  /*21f10*/  @!P4 SYNCS.PHASECHK.TRANS64 P4, [R110+URZ+0x28890], R117 ;  /* 0x028890756e00c5a7 */ /* 0x000e64000808007f */
[----:B-1----:R-:W-:Y:S05]  /*21f20*/  @!P4 BRA `(.L_x_8860) ;  /* 0xfffffffc00f0c947 */ /* 0x002fea000383ffff */
[----:B------:R-:W-:Y:S05]  /*21f30*/  BRA `(.L_x_9181) ;  /* 0xfffffe4000347947 */ /* 0x000fea000383ffff */
.L_x_8877:
[----:B0-----:R0:W1:Y:S02]  /*21f40*/  SYNCS.PHASECHK.TRANS64.TRYWAIT P3, [R110+URZ+0x28890], R117 ;  /* 0x028890756e0075a7 */ /* 0x001064000806017f */
[----:B-1----:R-:W-:Y:S05]  /*21f50*/  @!P3 NANOSLEEP.SYNCS 0x989680 ;  /* 0x009896800000b95d */ /* 0x002fea0003900000 */
[----:B------:R-:W1:Y:S02]  /*21f60*/  @!P3 SYNCS.PHASECHK.TRANS64 P3, [R110+URZ+0x28890], R117 ;  /* 0x028890756e00b5a7 */ /* 0x000e64000806007f */
[----:B-1----:R-:W-:Y:S05]  /*21f70*/  @!P3 BRA `(.L_x_8877) ;  /* 0xfffffffc00f0b947 */ /* 0x002fea000383ffff */
[----:B------:R-:W-:Y:S05]  /*21f80*/  BRA `(.L_x_9182) ;  /* 0xfffffe6000fc7947 */ /* 0x000fea000383ffff */
.L_x_8887:
[----:B--2---:R2:W3:Y:S02]  /*21f90*/  SYNCS.PHASECHK.TRANS64.TRYWAIT P0, [R110+URZ+0x288b0], R117 ;  /* 0x0288b0756e0075a7 */ /* 0x0044e4000800017f */
[----:B---3--:R-:W-:Y:S05]  /*21fa0*/  @!P0 NANOSLEEP.SYNCS 0x989680 ;  /* 0x009896800000895d */ /* 0x008fea0003900000 */
[----:B------:R-:W3:Y:S02]  /*21fb0*/  @!P0 SYNCS.PHASECHK.TRANS64 P0, [R110+URZ+0x288b0], R117 ;  /* 0x0288b0756e0085a7 */ /* 0x000ee4000800007f */
[----:B---3--:R-:W-:Y:S05]  /*21fc0*/  @!P0 BRA `(.L_x_8887) ;  /* 0xfffffffc00f08947 */ /* 0x008fea000383ffff */
[----:B------:R-:W-:Y:S05]  /*21fd0*/  BRA `(.L_x_9183) ;  /* 0xfffffe6800987947 */ /* 0x000fea000383ffff */
.L_x_8901:
        /* <DEDUP_REMOVED lines=13> */
.L_x_9185:
[----:B------:R-:W-:Y:S05]  /*220b0*/  BSYNC B0 ;  /* 0x0000000000007941 */ /* 0x000fea0003800000 */
.L_x_9184:
[----:B------:R-:W-:Y:S01]  /*220c0*/  IMAD.MOV.U32 R189, RZ, RZ, R14 ;  /* 0x000000ffffbd7224 */ /* 0x000fe200078e000e */
[----:B------:R-:W-:Y:S06]  /*220d0*/  BRA `(.L_x_9186) ;  /* 0xfffffe7400787947 */ /* 0x000fec000383ffff */
.L_x_8911:
        /* <DEDUP_REMOVED lines=8> */
.L_x_9188:
[----:B------:R-:W-:Y:S05]  /*22160*/  BSYNC B1 ;  /* 0x0000000000017941 */ /* 0x000fea0003800000 */
.L_x_9187:
        /* <DEDUP_REMOVED lines=8> */
.L_x_9189:
[----:B------:R-:W-:Y:S02]  /*221f0*/  IMAD.MOV.U32 R13, RZ, RZ, R10 ;  /* 0x000000ffff0d7224 */ /* 0x000fe400078e000a */
[----:B------:R-:W-:-:S07]  /*22200*/  IMAD.MOV.U32 R3, RZ, RZ, R14 ;  /* 0x000000ffff037224 */ /* 0x000fce00078e000e */
[----:B------:R-:W-:Y:S05]  /*22210*/  WARPSYNC.COLLECTIVE R15, `(.L_x_9190) ;  /* 0x000000000f087348 */ /* 0x000fea0003c00000 */
[----:B------:R0:W1:Y:S02]  /*22220*/  SHFL.IDX P6, R14, R13, R12, R11 ;  /* 0x0000000c0d0e7389 */ /* 0x00006400000c000b */
[----:B01----:R-:W-:Y:S01]  /*22230*/  ENDCOLLECTIVE ;  /* 0x000000000000791b */ /* 0x003fe20003800000 */
.L_x_9190:
[----:B------:R-:W-:Y:S02]  /*22240*/  IMAD.MOV.U32 R13, RZ, RZ, R5 ;  /* 0x000000ffff0d7224 */ /* 0x000fe400078e0005 */
[----:B------:R-:W-:-:S07]  /*22250*/  IMAD.MOV.U32 R4, RZ, RZ, R14 ;  /* 0x000000ffff047224 */ /* 0x000fce00078e000e */
[----:B------:R-:W-:Y:S05]  /*22260*/  WARPSYNC.COLLECTIVE R15, `(.L_x_9191) ;  /* 0x000000000f087348 */ /* 0x000fea0003c00000 */
[----:B------:R0:W1:Y:S02]  /*22270*/  SHFL.IDX P6, R14, R13, R12, R11 ;  /* 0x0000000c0d0e7389 */ /* 0x00006400000c000b */
[----:B01----:R-:W-:Y:S01]  /*22280*/  ENDCOLLECTIVE ;  /* 0x000000000000791b */ /* 0x003fe20003800000 */
.L_x_9191:
[----:B------:R-:W-:Y:S05]  /*22290*/  BRA `(.L_x_9192) ;  /* 0xfffffe7800c87947 */ /* 0x000fea000383ffff */
.L_x_8914:
        /* <DEDUP_REMOVED lines=8> */
.L_x_9194:
[----:B------:R-:W-:Y:S05]  /*22320*/  BSYNC B1 ;  /* 0x0000000000017941 */ /* 0x000fea0003800000 */
.L_x_9193:
        /* <DEDUP_REMOVED lines=8> */
.L_x_9195:
[----:B------:R-:W-:Y:S02]  /*223b0*/  IMAD.MOV.U32 R13, RZ, RZ, R10 ;  /* 0x000000ffff0d7224 */ /* 0x000fe400078e000a */
[----:B------:R-:W-:-:S07]  /*223c0*/  IMAD.MOV.U32 R3, RZ, RZ, R14 ;  /* 0x000000ffff037224 */ /* 0x000fce00078e000e */
[----:B------:R-:W-:Y:S05]  /*223d0*/  WARPSYNC.COLLECTIVE R15, `(.L_x_9196) ;  /* 0x000000000f087348 */ /* 0x000fea0003c00000 */
[----:B------:R0:W1:Y:S02]  /*223e0*/  SHFL.IDX P6, R14, R13, R12, R11 ;  /* 0x0000000c0d0e7389 */ /* 0x00006400000c000b */
[----:B01----:R-:W-:Y:S01]  /*223f0*/  ENDCOLLECTIVE ;  /* 0x000000000000791b */ /* 0x003fe20003800000 */
.L_x_9196:
[----:B------:R-:W-:Y:S02]  /*22400*/  IMAD.MOV.U32 R13, RZ, RZ, R5 ;  /* 0x000000ffff0d7224 */ /* 0x000fe400078e0005 */
[----:B------:R-:W-:-:S07]  /*22410*/  IMAD.MOV.U32 R4, RZ, RZ, R14 ;  /* 0x000000ffff047224 */ /* 0x000fce00078e000e */
[----:B------:R-:W-:Y:S05]  /*22420*/  WARPSYNC.COLLECTIVE R15, `(.L_x_9197) ;  /* 0x000000000f087348 */ /* 0x000fea0003c00000 */
[----:B------:R0:W1:Y:S02]  /*22430*/  SHFL.IDX P6, R14, R13, R12, R11 ;  /* 0x0000000c0d0e7389 */ /* 0x00006400000c000b */
[----:B01----:R-:W-:Y:S01]  /*22440*/  ENDCOLLECTIVE ;  /* 0x000000000000791b */ /* 0x003fe20003800000 */
.L_x_9197:
[----:B------:R-:W-:Y:S05]  /*22450*/  BRA `(.L_x_9198) ;  /* 0xfffffe7c00347947 */ /* 0x000fea000383ffff */
.L_x_8917:
        /* <DEDUP_REMOVED lines=8> */
.L_x_9200:
[----:B------:R-:W-:Y:S05]  /*224e0*/  BSYNC B1 ;  /* 0x0000000000017941 */ /* 0x000fea0003800000 */
.L_x_9199:
        /* <DEDUP_REMOVED lines=8> */
.L_x_9201:
[----:B------:R-:W-:Y:S02]  /*22570*/  IMAD.MOV.U32 R13, RZ, RZ, R10 ;  /* 0x000000ffff0d7224 */ /* 0x000fe400078e000a */
[----:B------:R-:W-:-:S07]  /*22580*/  IMAD.MOV.U32 R3, RZ, RZ, R14 ;  /* 0x000000ffff037224 */ /* 0x000fce00078e000e */
[----:B------:R-:W-:Y:S05]  /*22590*/  WARPSYNC.COLLECTIVE R15, `(.L_x_9202) ;  /* 0x000000000f087348 */ /* 0x000fea0003c00000 */
[----:B------:R0:W1:Y:S02]  /*225a0*/  SHFL.IDX P6, R14, R13, R12, R11 ;  /* 0x0000000c0d0e7389 */ /* 0x00006400000c000b */
[----:B01----:R-:W-:Y:S01]  /*225b0*/  ENDCOLLECTIVE ;  /* 0x000000000000791b */ /* 0x003fe20003800000 */
.L_x_9202:
[----:B------:R-:W-:Y:S02]  /*225c0*/  IMAD.MOV.U32 R13, RZ, RZ, R5 ;  /* 0x000000ffff0d7224 */ /* 0x000fe400078e0005 */
[----:B------:R-:W-:-:S07]  /*225d0*/  IMAD.MOV.U32 R4, RZ, RZ, R14 ;  /* 0x000000ffff047224 */ /* 0x000fce00078e000e */
[----:B------:R-:W-:Y:S05]  /*225e0*/  WARPSYNC.COLLECTIVE R15, `(.L_x_9203) ;  /* 0x000000000f087348 */ /* 0x000fea0003c00000 */
[----:B------:R0:W1:Y:S02]  /*225f0*/  SHFL.IDX P6, R14, R13, R12, R11 ;  /* 0x0000000c0d0e7389 */ /* 0x00006400000c000b */
[----:B01----:R-:W-:Y:S01]  /*22600*/  ENDCOLLECTIVE ;  /* 0x000000000000791b */ /* 0x003fe20003800000 */
.L_x_9203:
[----:B------:R-:W-:Y:S05]  /*22610*/  BRA `(.L_x_9204) ;  /* 0xfffffe7c00987947 */ /* 0x000fea000383ffff */
.L_x_8920:
        /* <DEDUP_REMOVED lines=8> */
.L_x_9206:
[----:B------:R-:W-:Y:S05]  /*226a0*/  BSYNC B1 ;  /* 0x0000000000017941 */ /* 0x000fea0003800000 */
.L_x_9205:
        /* <DEDUP_REMOVED lines=8> */
.L_x_9207:
[----:B------:R-:W-:Y:S02]  /*22730*/  IMAD.MOV.U32 R13, RZ, RZ, R10 ;  /* 0x000000ffff0d7224 */ /* 0x000fe400078e000a */
[----:B------:R-:W-:-:S07]  /*22740*/  IMAD.MOV.U32 R3, RZ, RZ, R14 ;  /* 0x000000ffff037224 */ /* 0x000fce00078e000e */
[----:B------:R-:W-:Y:S05]  /*22750*/  WARPSYNC.COLLECTIVE R15, `(.L_x_9208) ;  /* 0x000000000f087348 */ /* 0x000fea0003c00000 */
[----:B------:R0:W1:Y:S02]  /*22760*/  SHFL.IDX P6, R14, R13, R12, R11 ;  /* 0x0000000c0d0e7389 */ /* 0x00006400000c000b */
[----:B01----:R-:W-:Y:S01]  /*22770*/  ENDCOLLECTIVE ;  /* 0x000000000000791b */ /* 0x003fe20003800000 */
.L_x_9208:
[----:B------:R-:W-:Y:S02]  /*22780*/  IMAD.MOV.U32 R13, RZ, RZ, R5 ;  /* 0x000000ffff0d7224 */ /* 0x000fe400078e0005 */
[----:B------:R-:W-:-:S07]  /*22790*/  IMAD.MOV.U32 R4, RZ, RZ, R14 ;  /* 0x000000ffff047224 */ /* 0x000fce00078e000e */
[----:B------:R-:W-:Y:S05]  /*227a0*/  WARPSYNC.COLLECTIVE R15, `(.L_x_9209) ;  /* 0x000000000f087348 */ /* 0x000fea0003c00000 */
[----:B------:R0:W1:Y:S02]  /*227b0*/  SHFL.IDX P6, R14, R13, R12, R11 ;  /* 0x0000000c0d0e7389 */ /* 0x00006400000c000b */
[----:B01----:R-:W-:Y:S01]  /*227c0*/  ENDCOLLECTIVE ;  /* 0x000000000000791b */ /* 0x003fe20003800000 */
.L_x_9209:
[----:B------:R-:W-:Y:S01]  /*227d0*/  IMAD.MOV.U32 R5, RZ, RZ, R14 ;  /* 0x000000ffff057224 */ /* 0x000fe200078e000e */
[----:B------:R-:W-:Y:S06]  /*227e0*/  BRA `(.L_x_9210) ;  /* 0xfffffe8000007947 */ /* 0x000fec000383ffff */
.L_x_8924:
[----:B0-----:R0:W1:Y:S02]  /*227f0*/  SYNCS.PHASECHK.TRANS64.TRYWAIT P0, [R2+URZ+0x28800], R77 ;  /* 0x0288004d020075a7 */ /* 0x001064000800017f */
[----:B-1----:R-:W-:Y:S05]  /*22800*/  @!P0 NANOSLEEP.SYNCS 0x989680 ;  /* 0x009896800000895d */ /* 0x002fea0003900000 */
[----:B------:R-:W1:Y:S02]  /*22810*/  @!P0 SYNCS.PHASECHK.TRANS64 P0, [R2+URZ+0x28800], R77 ;  /* 0x0288004d020085a7 */ /* 0x000e64000800007f */
[----:B-1----:R-:W-:Y:S05]  /*22820*/  @!P0 BRA `(.L_x_8924) ;  /* 0xfffffffc00f08947 */ /* 0x002fea000383ffff */
[----:B------:R-:W-:Y:S05]  /*22830*/  BRA `(.L_x_9211) ;  /* 0xfffffe8000c07947 */ /* 0x000fea000383ffff */
.L_x_8940:
        /* <DEDUP_REMOVED lines=9> */
.L_x_9213:
[----:B------:R-:W-:Y:S05]  /*228d0*/  BSYNC B1 ;  /* 0x0000000000017941 */ /* 0x000fea0003800000 */
.L_x_9212:
        /* <DEDUP_REMOVED lines=10> */
.L_x_9214:
        /* <DEDUP_REMOVED lines=8> */
.L_x_9215:
        /* <DEDUP_REMOVED lines=9> */
.L_x_9216:
        /* <DEDUP_REMOVED lines=23> */
.L_x_9217:
        /* <DEDUP_REMOVED lines=19> */
.L_x_9218:
        /* <DEDUP_REMOVED lines=8> */
.L_x_9219:
[----:B------:R-:W-:Y:S02]  /*22db0*/  IMAD.MOV.U32 R13, RZ, RZ, R34 ;  /* 0x000000ffff0d7224 */ /* 0x000fe400078e0022 */
[----:B------:R-:W-:-:S07]  /*22dc0*/  IMAD.MOV.U32 R9, RZ, RZ, R14 ;  /* 0x000000ffff097224 */ /* 0x000fce00078e000e */
[----:B------:R-:W-:Y:S05]  /*22dd0*/  WARPSYNC.COLLECTIVE R15, `(.L_x_9220) ;  /* 0x000000000f087348 */ /* 0x000fea0003c00000 */
[----:B------:R0:W1:Y:S02]  /*22de0*/  SHFL.IDX P6, R14, R13, R12, R11 ;  /* 0x0000000c0d0e7389 */ /* 0x00006400000c000b */
[----:B01----:R-:W-:Y:S01]  /*22df0*/  ENDCOLLECTIVE ;  /* 0x000000000000791b */ /* 0x003fe20003800000 */
.L_x_9220:
[----:B------:R-:W-:Y:S05]  /*22e00*/  BRA `(.L_x_9221) ;  /* 0xfffffe9800fc7947 */ /* 0x000fea000383ffff */
.L_x_8943:
        /* <DEDUP_REMOVED lines=8> */
.L_x_9223:
[----:B------:R-:W-:Y:S05]  /*22e90*/  BSYNC B1 ;  /* 0x0000000000017941 */ /* 0x000fea0003800000 */
.L_x_9222:
        /* <DEDUP_REMOVED lines=9> */
.L_x_9224:
        /* <DEDUP_REMOVED lines=8> */
.L_x_9225:
[----:B------:R-:W-:-:S05]  /*22fb0*/  @!P1 IADD3 R8, P2, R8, R21, RZ ;  /* 0x0000001508089210 */ /* 0x000fca0007f5e0ff */
[----:B------:R-:W-:Y:S02]  /*22fc0*/  @!P1 IMAD.X R9, R0, 0x1, R29, P2 ;  /* 0x0000000100099824 */ /* 0x000fe400010e061d */
[----:B------:R-:W-:Y:S02]  /*22fd0*/  IMAD.MOV.U32 R13, RZ, RZ, R34 ;  /* 0x000000ffff0d7224 */ /* 0x000fe400078e0022 */
[----:B------:R-:W-:-:S07]  /*22fe0*/  IMAD.MOV.U32 R20, RZ, RZ, R14 ;  /* 0x000000ffff147224 */ /* 0x000fce00078e000e */
[----:B------:R-:W-:Y:S05]  /*22ff0*/  WARPSYNC.COLLECTIVE R15, `(.L_x_9226) ;  /* 0x000000000f087348 */ /* 0x000fea0003c00000 */
[----:B------:R0:W1:Y:S02]  /*23000*/  SHFL.IDX P6, R14, R13, R12, R11 ;  /* 0x0000000c0d0e7389 */ /* 0x00006400000c000b */
[----:B01----:R-:W-:Y:S01]  /*23010*/  ENDCOLLECTIVE ;  /* 0x000000000000791b */ /* 0x003fe20003800000 */
.L_x_9226:
        /* <DEDUP_REMOVED lines=21> */
.L_x_9227:
        /* <DEDUP_REMOVED lines=20> */
.L_x_9228:
[----:B------:R-:W-:Y:S01]  /*232b0*/  CS2R R8, SRZ ;  /* 0x0000000000087805 */ /* 0x000fe2000001ff00 */
[----:B------:R-:W-:Y:S02]  /*232c0*/  IMAD.MOV.U32 R13, RZ, RZ, R33 ;  /* 0x000000ffff0d7224 */ /* 0x000fe400078e0021 */
[----:B------:R-:W-:-:S07]  /*232d0*/  IMAD.MOV.U32 R32, RZ, RZ, R14 ;  /* 0x000000ffff207224 */ /* 0x000fce00078e000e */
[----:B------:R-:W-:Y:S05]  /*232e0*/  WARPSYNC.COLLECTIVE R15, `(.L_x_9229) ;  /* 0x000000000f087348 */ /* 0x000fea0003c00000 */
[----:B------:R0:W1:Y:S02]  /*232f0*/  SHFL.IDX P6, R14, R13, R12, R11 ;  /* 0x0000000c0d0e7389 */ /* 0x00006400000c000b */
[----:B01----:R-:W-:Y:S01]  /*23300*/  ENDCOLLECTIVE ;  /* 0x000000000000791b */ /* 0x003fe20003800000 */
.L_x_9229:
[----:B------:R-:W-:Y:S02]  /*23310*/  IMAD.MOV.U32 R13, RZ, RZ, R34 ;  /* 0x000000ffff0d7224 */ /* 0x000fe400078e0022 */
[----:B------:R-:W-:-:S07]  /*23320*/  IMAD.MOV.U32 R33, RZ, RZ, R14 ;  /* 0x000000ffff217224 */ /* 0x000fce00078e000e */
[----:B------:R-:W-:Y:S05]  /*23330*/  WARPSYNC.COLLECTIVE R15, `(.L_x_9230) ;  /* 0x000000000f087348 */ /* 0x000fea0003c00000 */
[----:B------:R0:W1:Y:S02]  /*23340*/  SHFL.IDX P6, R14, R13, R12, R11 ;  /* 0x0000000c0d0e7389 */ /* 0x00006400000c000b */
[----:B01----:R-:W-:Y:S01]  /*23350*/  ENDCOLLECTIVE ;  /* 0x000000000000791b */ /* 0x003fe20003800000 */
.L_x_9230:
[----:B------:R-:W-:-:S05]  /*23360*/  IMAD.MOV.U32 R11, RZ, RZ, R43 ;  /* 0x000000ffff0b7224 */ /* 0x000fca00078e002b */
[----:B------:R-:W-:Y:S01]  /*23370*/  PRMT R75, R11, 0x7610, R75 ;  /* 0x000076100b4b7816 */ /* 0x000fe2000000004b */
[----:B------:R-:W-:Y:S01]  /*23380*/  IMAD.MOV.U32 R34, RZ, RZ, R14 ;  /* 0x000000ffff227224 */ /* 0x000fe200078e000e */
[----:B------:R-:W-:Y:S06]  /*23390*/  BRA `(.L_x_9231) ;  /* 0xfffffe9800ec7947 */ /* 0x000fec000383ffff */
.L_x_8947:
[----:B0-----:R0:W1:Y:S02]  /*233a0*/  SYNCS.PHASECHK.TRANS64.TRYWAIT P4, [R2+URZ+0x28800], R29 ;  /* 0x0288001d020075a7 */ /* 0x001064000808017f */
[----:B-1----:R-:W-:Y:S05]  /*233b0*/  @!P4 NANOSLEEP.SYNCS 0x989680 ;  /* 0x009896800000c95d */ /* 0x002fea0003900000 */
[----:B------:R-:W1:Y:S02]  /*233c0*/  @!P4 SYNCS.PHASECHK.TRANS64 P4, [R2+URZ+0x28800], R29 ;  /* 0x0288001d0200c5a7 */ /* 0x000e64000808007f */
[----:B-1----:R-:W-:Y:S05]  /*233d0*/  @!P4 BRA `(.L_x_8947) ;  /* 0xfffffffc00f0c947 */ /* 0x002fea000383ffff */
[----:B------:R-:W-:Y:S05]  /*233e0*/  BRA `(.L_x_9232) ;  /* 0xfffffe9c00907947 */ /* 0x000fea000383ffff */
.L_x_8957:
[----:B-1----:R1:W2:Y:S02]  /*233f0*/  SYNCS.PHASECHK.TRANS64.TRYWAIT P2, [R3+URZ+0x28830], R0 ;  /* 0x02883000030075a7 */ /* 0x0022a4000804017f */
[----:B--2---:R-:W-:Y:S05]  /*23400*/  @!P2 NANOSLEEP.SYNCS 0x989680 ;  /* 0x009896800000a95d */ /* 0x004fea0003900000 */
[----:B------:R-:W2:Y:S02]  /*23410*/  @!P2 SYNCS.PHASECHK.TRANS64 P2, [R3+URZ+0x28830], R0 ;  /* 0x028830000300a5a7 */ /* 0x000ea4000804007f */
[----:B--2---:R-:W-:Y:S05]  /*23420*/  @!P2 BRA `(.L_x_8957) ;  /* 0xfffffffc00f0a947 */ /* 0x004fea000383ffff */
[----:B------:R-:W-:Y:S05]  /*23430*/  BRA `(.L_x_8956) ;  /* 0xfffffeb8008c7947 */ /* 0x000fea000383ffff */
.L_x_8963:
[----:B-1----:R1:W2:Y:S02]  /*23440*/  SYNCS.PHASECHK.TRANS64.TRYWAIT P4, [R0+URZ+0x28830], R7 ;  /* 0x02883007000075a7 */ /* 0x0022a4000808017f */
[----:B--2---:R-:W-:Y:S05]  /*23450*/  @!P4 NANOSLEEP.SYNCS 0x989680 ;  /* 0x009896800000c95d */ /* 0x004fea0003900000 */
[----:B------:R-:W2:Y:S02]  /*23460*/  @!P4 SYNCS.PHASECHK.TRANS64 P4, [R0+URZ+0x28830], R7 ;  /* 0x028830070000c5a7 */ /* 0x000ea4000808007f */
[----:B--2---:R-:W-:Y:S05]  /*23470*/  @!P4 BRA `(.L_x_8963) ;  /* 0xfffffffc00f0c947 */ /* 0x004fea000383ffff */
[----:B------:R-:W-:Y:S05]  /*23480*/  BRA `(.L_x_8962) ;  /* 0xfffffedc00c87947 */ /* 0x000fea000383ffff */
.L_x_8967:
[----:B-1----:R1:W2:Y:S02]  /*23490*/  SYNCS.PHASECHK.TRANS64.TRYWAIT P3, [R6+URZ+0x28850], R0 ;  /* 0x02885000060075a7 */ /* 0x0022a4000806017f */
[----:B--2---:R-:W-:Y:S05]  /*234a0*/  @!P3 NANOSLEEP.SYNCS 0x989680 ;  /* 0x009896800000b95d */ /* 0x004fea0003900000 */
[----:B------:R-:W2:Y:S02]  /*234b0*/  @!P3 SYNCS.PHASECHK.TRANS64 P3, [R6+URZ+0x28850], R0 ;  /* 0x028850000600b5a7 */ /* 0x000ea4000806007f */
[----:B--2---:R-:W-:Y:S05]  /*234c0*/  @!P3 BRA `(.L_x_8967) ;  /* 0xfffffffc00f0b947 */ /* 0x004fea000383ffff */
[----:B------:R-:W-:Y:S05]  /*234d0*/  BRA `(.L_x_8964) ;  /* 0xfffffee000c87947 */ /* 0x000fea000383ffff */
.L_x_8974:
[----:B-1----:R1:W2:Y:S02]  /*234e0*/  SYNCS.PHASECHK.TRANS64.TRYWAIT P3, [R0+URZ+0x28830], R7 ;  /* 0x02883007000075a7 */ /* 0x0022a4000806017f */
[----:B--2---:R-:W-:Y:S05]  /*234f0*/  @!P3 NANOSLEEP.SYNCS 0x989680 ;  /* 0x009896800000b95d */ /* 0x004fea0003900000 */
[----:B------:R-:W2:Y:S02]  /*23500*/  @!P3 SYNCS.PHASECHK.TRANS64 P3, [R0+URZ+0x28830], R7 ;  /* 0x028830070000b5a7 */ /* 0x000ea4000806007f */
[----:B--2---:R-:W-:Y:S05]  /*23510*/  @!P3 BRA `(.L_x_8974) ;  /* 0xfffffffc00f0b947 */ /* 0x004fea000383ffff */
[----:B------:R-:W-:Y:S05]  /*23520*/  BRA `(.L_x_8973) ;  /* 0xffffff08006c7947 */ /* 0x000fea000383ffff */
.L_x_8978:
[----:B-1----:R1:W2:Y:S02]  /*23530*/  SYNCS.PHASECHK.TRANS64.TRYWAIT P2, [R6+URZ+0x28850], R0 ;  /* 0x02885000060075a7 */ /* 0x0022a4000804017f */
[----:B--2---:R-:W-:Y:S05]  /*23540*/  @!P2 NANOSLEEP.SYNCS 0x989680 ;  /* 0x009896800000a95d */ /* 0x004fea0003900000 */
[----:B------:R-:W2:Y:S02]  /*23550*/  @!P2 SYNCS.PHASECHK.TRANS64 P2, [R6+URZ+0x28850], R0 ;  /* 0x028850000600a5a7 */ /* 0x000ea4000804007f */
[----:B--2---:R-:W-:Y:S05]  /*23560*/  @!P2 BRA `(.L_x_8978) ;  /* 0xfffffffc00f0a947 */ /* 0x004fea000383ffff */
[----:B------:R-:W-:Y:S05]  /*23570*/  BRA `(.L_x_8975) ;  /* 0xffffff0c006c7947 */ /* 0x000fea000383ffff */
.L_x_8983:
[----:B-1----:R1:W2:Y:S02]  /*23580*/  SYNCS.PHASECHK.TRANS64.TRYWAIT P0, [R14+URZ+0x28850], R5 ;  /* 0x028850050e0075a7 */ /* 0x0022a4000800017f */
[----:B--2---:R-:W-:Y:S05]  /*23590*/  @!P0 NANOSLEEP.SYNCS 0x989680 ;  /* 0x009896800000895d */ /* 0x004fea0003900000 */
[----:B------:R-:W2:Y:S02]  /*235a0*/  @!P0 SYNCS.PHASECHK.TRANS64 P0, [R14+URZ+0x28850], R5 ;  /* 0x028850050e0085a7 */ /* 0x000ea4000800007f */
[----:B--2---:R-:W-:Y:S05]  /*235b0*/  @!P0 BRA `(.L_x_8983) ;  /* 0xfffffffc00f08947 */ /* 0x004fea000383ffff */
[----:B------:R-:W-:Y:S05]  /*235c0*/  BRA `(.L_x_8982) ;  /* 0xffffff28009c7947 */ /* 0x000fea000383ffff */
.L_x_8988:
[----:B------:R-:W-:Y:S02]  /*235d0*/  IMAD.MOV.U32 R13, RZ, RZ, R4 ;  /* 0x000000ffff0d7224 */ /* 0x000fe400078e0004 */
[----:B------:R-:W-:Y:S02]  /*235e0*/  IMAD.MOV.U32 R12, RZ, RZ, RZ ;  /* 0x000000ffff0c7224 */ /* 0x000fe400078e00ff */
[----:B------:R-:W-:Y:S02]  /*235f0*/  IMAD.MOV.U32 R11, RZ, RZ, 0x181f ;  /* 0x0000181fff0b7424 */ /* 0x000fe400078e00ff */
[----:B------:R-:W-:-:S07]  /*23600*/  IMAD.MOV.U32 R15, RZ, RZ, -0x1 ;  /* 0xffffffffff0f7424 */ /* 0x000fce00078e00ff */
[----:B-----5:R-:W-:Y:S05]  /*23610*/  WARPSYNC.COLLECTIVE R15, `(.L_x_9233) ;  /* 0x000000000f087348 */ /* 0x020fea0003c00000 */
[----:B------:R0:W1:Y:S02]  /*23620*/  SHFL.IDX P6, R14, R13, R12, R11 ;  /* 0x0000000c0d0e7389 */ /* 0x00006400000c000b */
[----:B01---5:R-:W-:Y:S01]  /*23630*/  ENDCOLLECTIVE ;  /* 0x000000000000791b */ /* 0x023fe20003800000 */
.L_x_9233:
[----:B------:R-:W-:Y:S02]  /*23640*/  IMAD.MOV.U32 R13, RZ, RZ, R0 ;  /* 0x000000ffff0d7224 */ /* 0x000fe400078e0000 */
[----:B------:R-:W-:-:S07]  /*23650*/  IMAD.MOV.U32 R3, RZ, RZ, R14 ;  /* 0x000000ffff037224 */ /* 0x000fce00078e000e */
[----:B------:R-:W-:Y:S05]  /*23660*/  WARPSYNC.COLLECTIVE R15, `(.L_x_9234) ;  /* 0x000000000f087348 */ /* 0x000fea0003c00000 */
[----:B------:R0:W1:Y:S02]  /*23670*/  SHFL.IDX P6, R14, R13, R12, R11 ;  /* 0x0000000c0d0e7389 */ /* 0x00006400000c000b */
[----:B01----:R-:W-:Y:S01]  /*23680*/  ENDCOLLECTIVE ;  /* 0x000000000000791b */ /* 0x003fe20003800000 */
.L_x_9234:
[----:B------:R-:W-:Y:S05]  /*23690*/  BRA `(.L_x_9235) ;  /* 0xffffff4400607947 */ /* 0x000fea000383ffff */
.L_x_8991:
[----:B------:R-:W-:Y:S01]  /*236a0*/  BSSY B1, `(.L_x_9236) ;  /* 0x0000008000017945 */ /* 0x000fe20003800000 */
[----:B------:R-:W-:Y:S02]  /*236b0*/  IMAD.MOV.U32 R13, RZ, RZ, R4 ;  /* 0x000000ffff0d7224 */ /* 0x000fe400078e0004 */
[----:B------:R-:W-:Y:S02]  /*236c0*/  IMAD.MOV.U32 R12, RZ, RZ, 0x1 ;  /* 0x00000001ff0c7424 */ /* 0x000fe400078e00ff */
[----:B------:R-:W-:Y:S02]  /*236d0*/  IMAD.MOV.U32 R11, RZ, RZ, 0x181f ;  /* 0x0000181fff0b7424 */ /* 0x000fe400078e00ff */
[----:B---3--:R-:W-:-:S07]  /*236e0*/  IMAD.MOV.U32 R15, RZ, RZ, -0x1 ;  /* 0xffffffffff0f7424 */ /* 0x008fce00078e00ff */
[----:B012--5:R-:W-:Y:S05]  /*236f0*/  WARPSYNC.COLLECTIVE R15, `(.L_x_9237) ;  /* 0x000000000f087348 */ /* 0x027fea0003c00000 */
[----:B--2---:R2:W3:Y:S02]  /*23700*/  SHFL.IDX P6, R14, R13, R12, R11 ;  /* 0x0000000c0d0e7389 */ /* 0x0044e400000c000b */
[----:B0123-5:R-:W-:Y:S01]  /*23710*/  ENDCOLLECTIVE ;  /* 0x000000000000791b */ /* 0x02ffe20003800000 */
.L_x_9237:
[----:B------:R-:W-:Y:S05]  /*23720*/  BSYNC B1 ;  /* 0x0000000000017941 */ /* 0x000fea0003800000 */
.L_x_9236:
        /* <DEDUP_REMOVED lines=8> */
.L_x_9238:
[----:B------:R-:W-:Y:S05]  /*237b0*/  BRA `(.L_x_9239) ;  /* 0xffffff44005c7947 */ /* 0x000fea000383ffff */
.L_x_8994:
[----:B------:R-:W-:Y:S01]  /*237c0*/  BSSY B1, `(.L_x_9240) ;  /* 0x0000008000017945 */ /* 0x000fe20003800000 */
[----:B------:R-:W-:Y:S02]  /*237d0*/  IMAD.MOV.U32 R13, RZ, RZ, R4 ;  /* 0x000000ffff0d7224 */ /* 0x000fe400078e0004 */
[----:B------:R-:W-:Y:S02]  /*237e0*/  IMAD.MOV.U32 R12, RZ, RZ, 0x2 ;  /* 0x00000002ff0c7424 */ /* 0x000fe400078e00ff */
[----:B------:R-:W-:Y:S02]  /*237f0*/  IMAD.MOV.U32 R11, RZ, RZ, 0x181f ;  /* 0x0000181fff0b7424 */ /* 0x000fe400078e00ff */
[----:B---3--:R-:W-:-:S07]  /*23800*/  IMAD.MOV.U32 R15, RZ, RZ, -0x1 ;  /* 0xffffffffff0f7424 */ /* 0x008fce00078e00ff */
[----:B012-45:R-:W-:Y:S05]  /*23810*/  WARPSYNC.COLLECTIVE R15, `(.L_x_9241) ;  /* 0x000000000f087348 */ /* 0x037fea0003c00000 */
[----:B--2---:R2:W3:Y:S02]  /*23820*/  SHFL.IDX P6, R14, R13, R12, R11 ;  /* 0x0000000c0d0e7389 */ /* 0x0044e400000c000b */
[----:B012345:R-:W-:Y:S01]  /*23830*/  ENDCOLLECTIVE ;  /* 0x000000000000791b */ /* 0x03ffe20003800000 */
.L_x_9241:
[----:B------:R-:W-:Y:S05]  /*23840*/  BSYNC B1 ;  /* 0x0000000000017941 */ /* 0x000fea0003800000 */
.L_x_9240:
        /* <DEDUP_REMOVED lines=8> */
.L_x_9242:
[----:B------:R-:W-:Y:S05]  /*238d0*/  BRA `(.L_x_9243) ;  /* 0xffffff44005c7947 */ /* 0x000fea000383ffff */
.L_x_8997:
        /* <DEDUP_REMOVED lines=8> */
.L_x_9245:
[----:B------:R-:W-:Y:S05]  /*23960*/  BSYNC B1 ;  /* 0x0000000000017941 */ /* 0x000fea0003800000 */
.L_x_9244:
        /* <DEDUP_REMOVED lines=8> */
.L_x_9246:
[----:B------:R-:W-:Y:S05]  /*239f0*/  BRA `(.L_x_9247) ;  /* 0xffffff44005c7947 */ /* 0x000fea000383ffff */
.L_x_8999:
[----:B------:R-:W-:Y:S02]  /*23a00*/  IMAD.MOV.U32 R13, RZ, RZ, R4 ;  /* 0x000000ffff0d7224 */ /* 0x000fe400078e0004 */
[----:B------:R-:W-:Y:S02]  /*23a10*/  IMAD.MOV.U32 R12, RZ, RZ, RZ ;  /* 0x000000ffff0c7224 */ /* 0x000fe400078e00ff */
[----:B------:R-:W-:Y:S02]  /*23a20*/  IMAD.MOV.U32 R11, RZ, RZ, 0x1c1f ;  /* 0x00001c1fff0b7424 */ /* 0x000fe400078e00ff */
[----:B------:R-:W-:-:S07]  /*23a30*/  IMAD.MOV.U32 R15, RZ, RZ, -0x1 ;  /* 0xffffffffff0f7424 */ /* 0x000fce00078e00ff */
[----:B------:R-:W-:Y:S05]  /*23a40*/  WARPSYNC.COLLECTIVE R15, `(.L_x_9248) ;  /* 0x000000000f087348 */ /* 0x000fea0003c00000 */
[----:B------:R0:W1:Y:S02]  /*23a50*/  SHFL.IDX P6, R14, R13, R12, R11 ;  /* 0x0000000c0d0e7389 */ /* 0x00006400000c000b */
[----:B01----:R-:W-:Y:S01]  /*23a60*/  ENDCOLLECTIVE ;  /* 0x000000000000791b */ /* 0x003fe20003800000 */
.L_x_9248:
[----:B------:R-:W-:Y:S02]  /*23a70*/  IMAD.MOV.U32 R13, RZ, RZ, R3 ;  /* 0x000000ffff0d7224 */ /* 0x000fe400078e0003 */
[----:B------:R-:W-:-:S07]  /*23a80*/  IMAD.MOV.U32 R0, RZ, RZ, R14 ;  /* 0x000000ffff007224 */ /* 0x000fce00078e000e */
[----:B------:R-:W-:Y:S05]  /*23a90*/  WARPSYNC.COLLECTIVE R15, `(.L_x_9249) ;  /* 0x000000000f087348 */ /* 0x000fea0003c00000 */
[----:B------:R0:W1:Y:S02]  /*23aa0*/  SHFL.IDX P6, R14, R13, R12, R11 ;  /* 0x0000000c0d0e7389 */ /* 0x00006400000c000b */
[----:B01----:R-:W-:Y:S01]  /*23ab0*/  ENDCOLLECTIVE ;  /* 0x000000000000791b */ /* 0x003fe20003800000 */
.L_x_9249:
[----:B------:R-:W-:Y:S05]  /*23ac0*/  BRA `(.L_x_9250) ;  /* 0xffffff4800187947 */ /* 0x000fea000383ffff */
.L_x_9002:
        /* <DEDUP_REMOVED lines=8> */
.L_x_9252:
[----:B------:R-:W-:Y:S05]  /*23b50*/  BSYNC B1 ;  /* 0x0000000000017941 */ /* 0x000fea0003800000 */
.L_x_9251:
        /* <DEDUP_REMOVED lines=8> */
.L_x_9253:
[----:B------:R-:W-:Y:S05]  /*23be0*/  BRA `(.L_x_9254) ;  /* 0xffffff4c002c7947 */ /* 0x000fea000383ffff */
.L_x_9006:
[----:B------:R-:W-:Y:S02]  /*23bf0*/  IMAD.MOV.U32 R13, RZ, RZ, R4 ;  /* 0x000000ffff0d7224 */ /* 0x000fe400078e0004 */
[----:B------:R-:W-:Y:S02]  /*23c00*/  IMAD.MOV.U32 R12, RZ, RZ, RZ ;  /* 0x000000ffff0c7224 */ /* 0x000fe400078e00ff */
[----:B------:R-:W-:Y:S02]  /*23c10*/  IMAD.MOV.U32 R11, RZ, RZ, 0x181f ;  /* 0x0000181fff0b7424 */ /* 0x000fe400078e00ff */
[----:B------:R-:W-:-:S07]  /*23c20*/  IMAD.MOV.U32 R15, RZ, RZ, -0x1 ;  /* 0xffffffffff0f7424 */ /* 0x000fce00078e00ff */
[----:B0-----:R-:W-:Y:S05]  /*23c30*/  WARPSYNC.COLLECTIVE R15, `(.L_x_9255) ;  /* 0x000000000f087348 */ /* 0x001fea0003c00000 */
[----:B------:R1:W2:Y:S02]  /*23c40*/  SHFL.IDX P6, R14, R13, R12, R11 ;  /* 0x0000000c0d0e7389 */ /* 0x0002a400000c000b */
[----:B012---:R-:W-:Y:S01]  /*23c50*/  ENDCOLLECTIVE ;  /* 0x000000000000791b */ /* 0x007fe20003800000 */
.L_x_9255:
[----:B------:R-:W-:Y:S02]  /*23c60*/  IMAD.MOV.U32 R13, RZ, RZ, R0 ;  /* 0x000000ffff0d7224 */ /* 0x000fe400078e0000 */
[----:B------:R-:W-:-:S07]  /*23c70*/  IMAD.MOV.U32 R3, RZ, RZ, R14 ;  /* 0x000000ffff037224 */ /* 0x000fce00078e000e */
[----:B------:R-:W-:Y:S05]  /*23c80*/  WARPSYNC.COLLECTIVE R15, `(.L_x_9256) ;  /* 0x000000000f087348 */ /* 0x000fea0003c00000 */
[----:B------:R0:W1:Y:S02]  /*23c90*/  SHFL.IDX P6, R14, R13, R12, R11 ;  /* 0x0000000c0d0e7389 */ /* 0x00006400000c000b */
[----:B01----:R-:W-:Y:S01]  /*23ca0*/  ENDCOLLECTIVE ;  /* 0x000000000000791b */ /* 0x003fe20003800000 */
.L_x_9256:
[----:B------:R-:W-:Y:S05]  /*23cb0*/  BRA `(.L_x_9257) ;  /* 0xffffff58003c7947 */ /* 0x000fea000383ffff */
.L_x_9009:
        /* <DEDUP_REMOVED lines=8> */
.L_x_9259:
[----:B------:R-:W-:Y:S05]  /*23d40*/  BSYNC B1 ;  /* 0x0000000000017941 */ /* 0x000fea0003800000 */
.L_x_9258:
        /* <DEDUP_REMOVED lines=8> */
.L_x_9260:
[----:B------:R-:W-:Y:S05]  /*23dd0*/  BRA `(.L_x_9261) ;  /* 0xffffff58003c7947 */ /* 0x000fea000383ffff */
.L_x_9012:
        /* <DEDUP_REMOVED lines=8> */
.L_x_9263:
[----:B------:R-:W-:Y:S05]  /*23e60*/  BSYNC B1 ;  /* 0x0000000000017941 */ /* 0x000fea0003800000 */
.L_x_9262:
        /* <DEDUP_REMOVED lines=8> */
.L_x_9264:
[----:B------:R-:W-:Y:S05]  /*23ef0*/  BRA `(.L_x_9265) ;  /* 0xffffff58003c7947 */ /* 0x000fea000383ffff */
.L_x_9015:
        /* <DEDUP_REMOVED lines=8> */
.L_x_9267:
[----:B------:R-:W-:Y:S05]  /*23f80*/  BSYNC B1 ;  /* 0x0000000000017941 */ /* 0x000fea0003800000 */
.L_x_9266:
        /* <DEDUP_REMOVED lines=8> */
.L_x_9268:
[----:B------:R-:W-:Y:S05]  /*24010*/  BRA `(.L_x_9269) ;  /* 0xffffff58003c7947 */ /* 0x000fea000383ffff */
.L_x_9034:
        /* <DEDUP_REMOVED lines=11> */
.L_x_9271:
[----:B------:R-:W-:Y:S05]  /*240d0*/  BSYNC B1 ;  /* 0x0000000000017941 */ /* 0x000fea0003800000 */
.L_x_9270:
[----:B------:R-:W-:Y:S05]  /*240e0*/  BRA `(.L_x_9272) ;  /* 0xffffff7400bc7947 */ /* 0x000fea000383ffff */
.L_x_9036:
[----:B------:R-:W-:Y:S01]  /*240f0*/  BSSY B1, `(.L_x_9273) ;  /* 0x0000006000017945 */ /* 0x000fe20003800000 */
[----:B------:R-:W-:-:S07]  /*24100*/  IMAD.MOV.U32 R15, RZ, RZ, -0x1 ;  /* 0xffffffffff0f7424 */ /* 0x000fce00078e00ff */
[----:B0-----:R-:W-:Y:S05]  /*24110*/  WARPSYNC.COLLECTIVE R15, `(.L_x_9274) ;  /* 0x000000000f0c7348 */ /* 0x001fea0003c00000 */
[----:B------:R-:W-:Y:S02]  /*24120*/  ELECT P6, UR62, PT ;  /* 0x00000000003e782f */ /* 0x000fe400038c0000 */
[----:B------:R-:W-:Y:S01]  /*24130*/  MOV R14, UR62 ;  /* 0x0000003e000e7c02 */ /* 0x000fe20008000f00 */
[----:B0-----:R-:W-:Y:S10]  /*24140*/  ENDCOLLECTIVE ;  /* 0x000000000000791b */ /* 0x001ff40003800000 */
.L_x_9274:
[----:B------:R-:W-:Y:S05]  /*24150*/  BSYNC B1 ;  /* 0x0000000000017941 */ /* 0x000fea0003800000 */
.L_x_9273:
[----:B------:R-:W-:Y:S01]  /*24160*/  PLOP3.LUT P1, PT, P6, PT, PT, 0x80, 0x0 ;  /* 0x000000000000781c */ /* 0x000fe2000372f070 */
[----:B------:R-:W-:-:S12]  /*24170*/  BRA `(.L_x_9035) ;  /* 0xffffff7400b07947 */ /* 0x000fd8000383ffff */
.L_x_9038:
[----:B0-----:R0:W1:Y:S02]  /*24180*/  SYNCS.PHASECHK.TRANS64.TRYWAIT P0, [R18+URZ+0x28820], R2 ;  /* 0x02882002120075a7 */ /* 0x001064000800017f */
[----:B-1----:R-:W-:Y:S05]  /*24190*/  @!P0 NANOSLEEP.SYNCS 0x989680 ;  /* 0x009896800000895d */ /* 0x002fea0003900000 */
[----:B------:R-:W1:Y:S02]  /*241a0*/  @!P0 SYNCS.PHASECHK.TRANS64 P0, [R18+URZ+0x28820], R2 ;  /* 0x02882002120085a7 */ /* 0x000e64000800007f */
[----:B-1----:R-:W-:Y:S05]  /*241b0*/  @!P0 BRA `(.L_x_9038) ;  /* 0xfffffffc00f08947 */ /* 0x002fea000383ffff */
[----:B------:R-:W-:Y:S05]  /*241c0*/  BRA `(.L_x_9275) ;  /* 0xffffff7400c07947 */ /* 0x000fea000383ffff */
.L_x_9042:
[----:B-1----:R1:W2:Y:S02]  /*241d0*/  SYNCS.PHASECHK.TRANS64.TRYWAIT P0, [R5+URZ+0x288a0], R8 ;  /* 0x0288a008050075a7 */ /* 0x0022a4000800017f */
[----:B--2---:R-:W-:Y:S05]  /*241e0*/  @!P0 NANOSLEEP.SYNCS 0x989680 ;  /* 0x009896800000895d */ /* 0x004fea0003900000 */
[----:B------:R-:W2:Y:S02]  /*241f0*/  @!P0 SYNCS.PHASECHK.TRANS64 P0, [R5+URZ+0x288a0], R8 ;  /* 0x0288a008050085a7 */ /* 0x000ea4000800007f */
[----:B--2---:R-:W-:Y:S05]  /*24200*/  @!P0 BRA `(.L_x_9042) ;  /* 0xfffffffc00f08947 */ /* 0x004fea000383ffff */
[----:B------:R-:W-:Y:S05]  /*24210*/  BRA `(.L_x_9276) ;  /* 0xffffff7400e07947 */ /* 0x000fea000383ffff */
.L_x_9048:
[----:B0-----:R0:W2:Y:S02]  /*24220*/  SYNCS.PHASECHK.TRANS64.TRYWAIT P0, [R5+URZ+0x288c0], R8 ;  /* 0x0288c008050075a7 */ /* 0x0010a4000800017f */
[----:B--2---:R-:W-:Y:S05]  /*24230*/  @!P0 NANOSLEEP.SYNCS 0x989680 ;  /* 0x009896800000895d */ /* 0x004fea0003900000 */
[----:B------:R-:W2:Y:S02]  /*24240*/  @!P0 SYNCS.PHASECHK.TRANS64 P0, [R5+URZ+0x288c0], R8 ;  /* 0x0288c008050085a7 */ /* 0x000ea4000800007f */
[----:B--2---:R-:W-:Y:S05]  /*24250*/  @!P0 BRA `(.L_x_9048) ;  /* 0xfffffffc00f08947 */ /* 0x004fea000383ffff */
[----:B------:R-:W-:Y:S05]  /*24260*/  BRA `(.L_x_9277) ;  /* 0xffffff7800a07947 */ /* 0x000fea000383ffff */
.L_x_9056:
[----:B0-----:R0:W1:Y:S02]  /*24270*/  SYNCS.PHASECHK.TRANS64.TRYWAIT P0, [R6+URZ+0x288a0], R5 ;  /* 0x0288a005060075a7 */ /* 0x001064000800017f */
[----:B-1----:R-:W-:Y:S05]  /*24280*/  @!P0 NANOSLEEP.SYNCS 0x989680 ;  /* 0x009896800000895d */ /* 0x002fea0003900000 */
[----:B------:R-:W1:Y:S02]  /*24290*/  @!P0 SYNCS.PHASECHK.TRANS64 P0, [R6+URZ+0x288a0], R5 ;  /* 0x0288a005060085a7 */ /* 0x000e64000800007f */
[----:B-1----:R-:W-:Y:S05]  /*242a0*/  @!P0 BRA `(.L_x_9056) ;  /* 0xfffffffc00f08947 */ /* 0x002fea000383ffff */
[----:B------:R-:W-:Y:S05]  /*242b0*/  BRA `(.L_x_9278) ;  /* 0xffffff7c00b07947 */ /* 0x000fea000383ffff */
.L_x_9062:
[----:B-1----:R1:W2:Y:S02]  /*242c0*/  SYNCS.PHASECHK.TRANS64.TRYWAIT P0, [R6+URZ+0x288c0], R5 ;  /* 0x0288c005060075a7 */ /* 0x0022a4000800017f */
[----:B--2---:R-:W-:Y:S05]  /*242d0*/  @!P0 NANOSLEEP.SYNCS 0x989680 ;  /* 0x009896800000895d */ /* 0x004fea0003900000 */
[----:B------:R-:W2:Y:S02]  /*242e0*/  @!P0 SYNCS.PHASECHK.TRANS64 P0, [R6+URZ+0x288c0], R5 ;  /* 0x0288c005060085a7 */ /* 0x000ea4000800007f */
[----:B--2---:R-:W-:Y:S05]  /*242f0*/  @!P0 BRA `(.L_x_9062) ;  /* 0xfffffffc00f08947 */ /* 0x004fea000383ffff */
[----:B------:R-:W-:Y:S05]  /*24300*/  BRA `(.L_x_9279) ;  /* 0xffffff8000687947 */ /* 0x000fea000383ffff */
.L_x_9078:
        /* <DEDUP_REMOVED lines=11> */
.L_x_9281:
[----:B------:R-:W-:Y:S05]  /*243c0*/  BSYNC B0 ;  /* 0x0000000000007941 */ /* 0x000fea0003800000 */
.L_x_9280:
[----:B------:R-:W-:Y:S05]  /*243d0*/  BRA `(.L_x_9282) ;  /* 0xffffff8c009c7947 */ /* 0x000fea000383ffff */
.L_x_9080:
[----:B------:R-:W-:Y:S01]  /*243e0*/  BSSY B0, `(.L_x_9283) ;  /* 0x0000006000007945 */ /* 0x000fe20003800000 */
[----:B------:R-:W-:-:S07]  /*243f0*/  IMAD.MOV.U32 R15, RZ, RZ, -0x1 ;  /* 0xffffffffff0f7424 */ /* 0x000fce00078e00ff */
[----:B0-----:R-:W-:Y:S05]  /*24400*/  WARPSYNC.COLLECTIVE R15, `(.L_x_9284) ;  /* 0x000000000f0c7348 */ /* 0x001fea0003c00000 */
[----:B------:R-:W-:Y:S02]  /*24410*/  ELECT P6, UR62, PT ;  /* 0x00000000003e782f */ /* 0x000fe400038c0000 */
[----:B------:R-:W-:Y:S01]  /*24420*/  MOV R14, UR62 ;  /* 0x0000003e000e7c02 */ /* 0x000fe20008000f00 */
[----:B0-----:R-:W-:Y:S10]  /*24430*/  ENDCOLLECTIVE ;  /* 0x000000000000791b */ /* 0x001ff40003800000 */
.L_x_9284:
[----:B------:R-:W-:Y:S05]  /*24440*/  BSYNC B0 ;  /* 0x0000000000007941 */ /* 0x000fea0003800000 */
.L_x_9283:
[----:B------:R-:W-:Y:S05]  /*24450*/  BRA `(.L_x_9285) ;  /* 0xffffff8c00a87947 */ /* 0x000fea000383ffff */
.L_x_9082:
[----:B0-----:R0:W1:Y:S02]  /*24460*/  SYNCS.PHASECHK.TRANS64.TRYWAIT P0, [R0+URZ+0x28840], R2 ;  /* 0x02884002000075a7 */ /* 0x001064000800017f */
[----:B-1----:R-:W-:Y:S05]  /*24470*/  @!P0 NANOSLEEP.SYNCS 0x989680 ;  /* 0x009896800000895d */ /* 0x002fea0003900000 */
[----:B------:R-:W1:Y:S02]  /*24480*/  @!P0 SYNCS.PHASECHK.TRANS64 P0, [R0+URZ+0x28840], R2 ;  /* 0x02884002000085a7 */ /* 0x000e64000800007f */
[----:B-1----:R-:W-:Y:S05]  /*24490*/  @!P0 BRA `(.L_x_9082) ;  /* 0xfffffffc00f08947 */ /* 0x002fea000383ffff */
[----:B------:R-:W-:Y:S05]  /*244a0*/  BRA `(.L_x_9286) ;  /* 0xffffff9000087947 */ /* 0x000fea000383ffff */
.L_x_9086:
[----:B------:R-:W2:Y:S01]  /*244b0*/  LDL.LU R11, [R1+0x50] ;  /* 0x00005000010b7983 */ /* 0x000ea20000300800 */
[----:B------:R-:W-:Y:S02]  /*244c0*/  IMAD.MOV.U32 R13, RZ, RZ, R3 ;  /* 0x000000ffff0d7224 */ /* 0x000fe400078e0003 */
[----:B------:R-:W-:Y:S01]  /*244d0*/  IMAD.MOV.U32 R12, RZ, RZ, RZ ;  /* 0x000000ffff0c7224 */ /* 0x000fe200078e00ff */
[----:B------:R-:W1:Y:S01]  /*244e0*/  S2R R5, SR_TID.X ;  /* 0x0000000000057919 */ /* 0x000e620000002100 */
[----:B------:R-:W-:Y:S01]  /*244f0*/  IMAD.MOV.U32 R15, RZ, RZ, -0x1 ;  /* 0xffffffffff0f7424 */ /* 0x000fe200078e00ff */
[----:B-1----:R-:W-:-:S04]  /*24500*/  LOP3.LUT R5, R5, 0x7f, RZ, 0xc0, !PT ;  /* 0x0000007f05057812 */ /* 0x002fc800078ec0ff */
[----:B------:R-:W-:-:S05]  /*24510*/  SHF.R.U32.HI R0, RZ, 0x3, R5 ;  /* 0x00000003ff007819 */ /* 0x000fca0000011605 */
[----:B------:R-:W-:-:S04]  /*24520*/  IMAD R0, R10, 0x80, R0 ;  /* 0x000000800a007824 */ /* 0x000fc800078e0200 */
[----:B------:R-:W-:Y:S02]  /*24530*/  VIADD R5, R0, 0x10 ;  /* 0x0000001000057836 */ /* 0x000fe40000000000 */
[----:B--2---:R-:W-:Y:S02]  /*24540*/  IMAD R2, R11, R7, RZ ;  /* 0x000000070b027224 */ /* 0x004fe400078e02ff */
[----:B------:R-:W-:-:S03]  /*24550*/  IMAD.MOV.U32 R11, RZ, RZ, 0x181f ;  /* 0x0000181fff0b7424 */ /* 0x000fc600078e00ff */
[----:B------:R-:W-:-:S13]  /*24560*/  ISETP.GE.AND P2, PT, R0, R2, PT ;  /* 0x000000020000720c */ /* 0x000fda0003f46270 */
[----:B0----5:R-:W-:Y:S05]  /*24570*/  WARPSYNC.COLLECTIVE R15, `(.L_x_9287) ;  /* 0x000000000f087348 */ /* 0x021fea0003c00000 */
[----:B------:R1:W2:Y:S02]  /*24580*/  SHFL.IDX P6, R14, R13, R12, R11 ;  /* 0x0000000c0d0e7389 */ /* 0x0002a400000c000b */
[----:B012--5:R-:W-:Y:S01]  /*24590*/  ENDCOLLECTIVE ;  /* 0x000000000000791b */ /* 0x027fe20003800000 */
.L_x_9287:
[----:B------:R-:W-:Y:S02]  /*245a0*/  IMAD.MOV.U32 R13, RZ, RZ, R4 ;  /* 0x000000ffff0d7224 */ /* 0x000fe400078e0004 */
[----:B------:R-:W-:-:S07]  /*245b0*/  IMAD.MOV.U32 R6, RZ, RZ, R14 ;  /* 0x000000ffff067224 */ /* 0x000fce00078e000e */
[----:B------:R-:W-:Y:S05]  /*245c0*/  WARPSYNC.COLLECTIVE R15, `(.L_x_9288) ;  /* 0x000000000f087348 */ /* 0x000fea0003c00000 */
[----:B------:R0:W1:Y:S02]  /*245d0*/  SHFL.IDX P6, R14, R13, R12, R11 ;  /* 0x0000000c0d0e7389 */ /* 0x00006400000c000b */
[----:B01----:R-:W-:Y:S01]  /*245e0*/  ENDCOLLECTIVE ;  /* 0x000000000000791b */ /* 0x003fe20003800000 */
.L_x_9288:
[----:B------:R-:W-:Y:S02]  /*245f0*/  IMAD.MOV.U32 R13, RZ, RZ, R3 ;  /* 0x000000ffff0d7224 */ /* 0x000fe400078e0003 */
[----:B------:R-:W-:Y:S02]  /*24600*/  IMAD.MOV.U32 R12, RZ, RZ, 0x1 ;  /* 0x00000001ff0c7424 */ /* 0x000fe400078e00ff */
[----:B------:R-:W-:-:S07]  /*24610*/  IMAD.MOV.U32 R7, RZ, RZ, R14 ;  /* 0x000000ffff077224 */ /* 0x000fce00078e000e */
[----:B------:R-:W-:Y:S05]  /*24620*/  WARPSYNC.COLLECTIVE R15, `(.L_x_9289) ;  /* 0x000000000f087348 */ /* 0x000fea0003c00000 */
[----:B------:R0:W1:Y:S02]  /*24630*/  SHFL.IDX P6, R14, R13, R12, R11 ;  /* 0x0000000c0d0e7389 */ /* 0x00006400000c000b */
[----:B01----:R-:W-:Y:S01]  /*24640*/  ENDCOLLECTIVE ;  /* 0x000000000000791b */ /* 0x003fe20003800000 */
.L_x_9289:
        /* <DEDUP_REMOVED lines=16> */
.L_x_9290:
[----:B------:R-:W-:Y:S02]  /*24750*/  IMAD.MOV.U32 R13, RZ, RZ, R3 ;  /* 0x000000ffff0d7224 */ /* 0x000fe400078e0003 */
[----:B------:R-:W-:Y:S02]  /*24760*/  IMAD.MOV.U32 R12, RZ, RZ, 0x2 ;  /* 0x00000002ff0c7424 */ /* 0x000fe400078e00ff */
[----:B------:R-:W-:-:S07]  /*24770*/  IMAD.MOV.U32 R5, RZ, RZ, R14 ;  /* 0x000000ffff057224 */ /* 0x000fce00078e000e */
[----:B------:R-:W-:Y:S05]  /*24780*/  WARPSYNC.COLLECTIVE R15, `(.L_x_9291) ;  /* 0x000000000f087348 */ /* 0x000fea0003c00000 */
[----:B------:R0:W1:Y:S02]  /*24790*/  SHFL.IDX P6, R14, R13, R12, R11 ;  /* 0x0000000c0d0e7389 */ /* 0x00006400000c000b */
[----:B01----:R-:W-:Y:S01]  /*247a0*/  ENDCOLLECTIVE ;  /* 0x000000000000791b */ /* 0x003fe20003800000 */
.L_x_9291:
        /* <DEDUP_REMOVED lines=16> */
.L_x_9292:
[----:B------:R-:W-:Y:S02]  /*248b0*/  IMAD.MOV.U32 R13, RZ, RZ, R3 ;  /* 0x000000ffff0d7224 */ /* 0x000fe400078e0003 */
[----:B------:R-:W-:Y:S02]  /*248c0*/  IMAD.MOV.U32 R12, RZ, RZ, 0x3 ;  /* 0x00000003ff0c7424 */ /* 0x000fe400078e00ff */
[----:B------:R-:W-:-:S07]  /*248d0*/  IMAD.MOV.U32 R5, RZ, RZ, R14 ;  /* 0x000000ffff057224 */ /* 0x000fce00078e000e */
[----:B------:R-:W-:Y:S05]  /*248e0*/  WARPSYNC.COLLECTIVE R15, `(.L_x_9293) ;  /* 0x000000000f087348 */ /* 0x000fea0003c00000 */
[----:B------:R0:W1:Y:S02]  /*248f0*/  SHFL.IDX P6, R14, R13, R12, R11 ;  /* 0x0000000c0d0e7389 */ /* 0x00006400000c000b */
[----:B01----:R-:W-:Y:S01]  /*24900*/  ENDCOLLECTIVE ;  /* 0x000000000000791b */ /* 0x003fe20003800000 */
.L_x_9293:
        /* <DEDUP_REMOVED lines=16> */
.L_x_9294:
[----:B------:R-:W-:Y:S02]  /*24a10*/  IMAD.MOV.U32 R13, RZ, RZ, R3 ;  /* 0x000000ffff0d7224 */ /* 0x000fe400078e0003 */
[----:B------:R-:W-:Y:S02]  /*24a20*/  IMAD.MOV.U32 R12, RZ, RZ, 0x4 ;  /* 0x00000004ff0c7424 */ /* 0x000fe400078e00ff */
[----:B------:R-:W-:-:S07]  /*24a30*/  IMAD.MOV.U32 R5, RZ, RZ, R14 ;  /* 0x000000ffff057224 */ /* 0x000fce00078e000e */
[----:B------:R-:W-:Y:S05]  /*24a40*/  WARPSYNC.COLLECTIVE R15, `(.L_x_9295) ;  /* 0x000000000f087348 */ /* 0x000fea0003c00000 */
[----:B------:R0:W1:Y:S02]  /*24a50*/  SHFL.IDX P6, R14, R13, R12, R11 ;  /* 0x0000000c0d0e7389 */ /* 0x00006400000c000b */
[----:B01----:R-:W-:Y:S01]  /*24a60*/  ENDCOLLECTIVE ;  /* 0x000000000000791b */ /* 0x003fe20003800000 */
.L_x_9295:
        /* <DEDUP_REMOVED lines=16> */
.L_x_9296:
[----:B------:R-:W-:Y:S02]  /*24b70*/  IMAD.MOV.U32 R13, RZ, RZ, R3 ;  /* 0x000000ffff0d7224 */ /* 0x000fe400078e0003 */
[----:B------:R-:W-:Y:S02]  /*24b80*/  IMAD.MOV.U32 R12, RZ, RZ, 0x5 ;  /* 0x00000005ff0c7424 */ /* 0x000fe400078e00ff */
[----:B------:R-:W-:-:S07]  /*24b90*/  IMAD.MOV.U32 R5, RZ, RZ, R14 ;  /* 0x000000ffff057224 */ /* 0x000fce00078e000e */
[----:B------:R-:W-:Y:S05]  /*24ba0*/  WARPSYNC.COLLECTIVE R15, `(.L_x_9297) ;  /* 0x000000000f087348 */ /* 0x000fea0003c00000 */
[----:B------:R0:W1:Y:S02]  /*24bb0*/  SHFL.IDX P6, R14, R13, R12, R11 ;  /* 0x0000000c0d0e7389 */ /* 0x00006400000c000b */
[----:B01----:R-:W-:Y:S01]  /*24bc0*/  ENDCOLLECTIVE ;  /* 0x000000000000791b */ /* 0x003fe20003800000 */
.L_x_9297:
        /* <DEDUP_REMOVED lines=16> */
.L_x_9298:
[----:B------:R-:W-:Y:S02]  /*24cd0*/  IMAD.MOV.U32 R13, RZ, RZ, R3 ;  /* 0x000000ffff0d7224 */ /* 0x000fe400078e0003 */
[----:B------:R-:W-:Y:S02]  /*24ce0*/  IMAD.MOV.U32 R12, RZ, RZ, 0x6 ;  /* 0x00000006ff0c7424 */ /* 0x000fe400078e00ff */
[----:B------:R-:W-:-:S07]  /*24cf0*/  IMAD.MOV.U32 R5, RZ, RZ, R14 ;  /* 0x000000ffff057224 */ /* 0x000fce00078e000e */
[----:B------:R-:W-:Y:S05]  /*24d00*/  WARPSYNC.COLLECTIVE R15, `(.L_x_9299) ;  /* 0x000000000f087348 */ /* 0x000fea0003c00000 */
[----:B------:R0:W1:Y:S02]  /*24d10*/  SHFL.IDX P6, R14, R13, R12, R11 ;  /* 0x0000000c0d0e7389 */ /* 0x00006400000c000b */
[----:B01----:R-:W-:Y:S01]  /*24d20*/  ENDCOLLECTIVE ;  /* 0x000000000000791b */ /* 0x003fe20003800000 */
.L_x_9299:
        /* <DEDUP_REMOVED lines=16> */
.L_x_9300:
[----:B------:R-:W-:Y:S02]  /*24e30*/  IMAD.MOV.U32 R13, RZ, RZ, R3 ;  /* 0x000000ffff0d7224 */ /* 0x000fe400078e0003 */
[----:B------:R-:W-:Y:S02]  /*24e40*/  IMAD.MOV.U32 R12, RZ, RZ, 0x7 ;  /* 0x00000007ff0c7424 */ /* 0x000fe400078e00ff */
[----:B------:R-:W-:-:S07]  /*24e50*/  IMAD.MOV.U32 R5, RZ, RZ, R14 ;  /* 0x000000ffff057224 */ /* 0x000fce00078e000e */
[----:B------:R-:W-:Y:S05]  /*24e60*/  WARPSYNC.COLLECTIVE R15, `(.L_x_9301) ;  /* 0x000000000f087348 */ /* 0x000fea0003c00000 */
[----:B------:R0:W1:Y:S02]  /*24e70*/  SHFL.IDX P6, R14, R13, R12, R11 ;  /* 0x0000000c0d0e7389 */ /* 0x00006400000c000b */
[----:B01----:R-:W-:Y:S01]  /*24e80*/  ENDCOLLECTIVE ;  /* 0x000000000000791b */ /* 0x003fe20003800000 */
.L_x_9301:
        /* <DEDUP_REMOVED lines=14> */
.L_x_9302:
[----:B------:R-:W-:Y:S01]  /*24f70*/  IMAD.MOV.U32 R3, RZ, RZ, R14 ;  /* 0x000000ffff037224 */ /* 0x000fe200078e000e */
[----:B------:R-:W-:Y:S06]  /*24f80*/  BRA `(.L_x_9303) ;  /* 0xffffff9000b07947 */ /* 0x000fec000383ffff */
.L_x_9091:
[----:B----4-:R4:W0:Y:S02]  /*24f90*/  SYNCS.PHASECHK.TRANS64.TRYWAIT P0, [R18+URZ+0x28820], R0 ;  /* 0x02882000120075a7 */ /* 0x010824000800017f */
[----:B0-----:R-:W-:Y:S05]  /*24fa0*/  @!P0 NANOSLEEP.SYNCS 0x989680 ;  /* 0x009896800000895d */ /* 0x001fea0003900000 */
[----:B------:R-:W0:Y:S02]  /*24fb0*/  @!P0 SYNCS.PHASECHK.TRANS64 P0, [R18+URZ+0x28820], R0 ;  /* 0x02882000120085a7 */ /* 0x000e24000800007f */
[----:B0-----:R-:W-:Y:S05]  /*24fc0*/  @!P0 BRA `(.L_x_9091) ;  /* 0xfffffffc00f08947 */ /* 0x001fea000383ffff */
[----:B------:R-:W-:Y:S05]  /*24fd0*/  BRA `(.L_x_9304) ;  /* 0xffffff94001c7947 */ /* 0x000fea000383ffff */
.L_x_9100:
[----:B--2---:R2:W3:Y:S02]  /*24fe0*/  SYNCS.PHASECHK.TRANS64.TRYWAIT P0, [R3+URZ+0x28840], R2 ;  /* 0x02884002030075a7 */ /* 0x0044e4000800017f */
[----:B---3--:R-:W-:Y:S05]  /*24ff0*/  @!P0 NANOSLEEP.SYNCS 0x989680 ;  /* 0x009896800000895d */ /* 0x008fea0003900000 */
[----:B------:R-:W3:Y:S02]  /*25000*/  @!P0 SYNCS.PHASECHK.TRANS64 P0, [R3+URZ+0x28840], R2 ;  /* 0x02884002030085a7 */ /* 0x000ee4000800007f */
[----:B---3--:R-:W-:Y:S05]  /*25010*/  @!P0 BRA `(.L_x_9100) ;  /* 0xfffffffc00f08947 */ /* 0x008fea000383ffff */
[----:B------:R-:W-:Y:S05]  /*25020*/  BRA `(.L_x_9305) ;  /* 0xffffff9400f87947 */ /* 0x000fea000383ffff */
.L_x_9106:
[----:B-1----:R1:W2:Y:S02]  /*25030*/  SYNCS.PHASECHK.TRANS64.TRYWAIT P0, [R2+URZ+0x28860], R3 ;  /* 0x02886003020075a7 */ /* 0x0022a4000800017f */
[----:B--2---:R-:W-:Y:S05]  /*25040*/  @!P0 NANOSLEEP.SYNCS 0x989680 ;  /* 0x009896800000895d */ /* 0x004fea0003900000 */
[----:B------:R-:W2:Y:S02]  /*25050*/  @!P0 SYNCS.PHASECHK.TRANS64 P0, [R2+URZ+0x28860], R3 ;  /* 0x02886003020085a7 */ /* 0x000ea4000800007f */
[----:B--2---:R-:W-:Y:S05]  /*25060*/  @!P0 BRA `(.L_x_9106) ;  /* 0xfffffffc00f08947 */ /* 0x004fea000383ffff */
[----:B------:R-:W-:Y:S05]  /*25070*/  BRA `(.L_x_9306) ;  /* 0xffffff9800c87947 */ /* 0x000fea000383ffff */
.L_x_9116:
[----:B--2---:R2:W3:Y:S02]  /*25080*/  SYNCS.PHASECHK.TRANS64.TRYWAIT P0, [R3+URZ+0x28840], R2 ;  /* 0x02884002030075a7 */ /* 0x0044e4000800017f */
[----:B---3--:R-:W-:Y:S05]  /*25090*/  @!P0 NANOSLEEP.SYNCS 0x989680 ;  /* 0x009896800000895d */ /* 0x008fea0003900000 */
[----:B------:R-:W3:Y:S02]  /*250a0*/  @!P0 SYNCS.PHASECHK.TRANS64 P0, [R3+URZ+0x28840], R2 ;  /* 0x02884002030085a7 */ /* 0x000ee4000800007f */
[----:B---3--:R-:W-:Y:S05]  /*250b0*/  @!P0 BRA `(.L_x_9116) ;  /* 0xfffffffc00f08947 */ /* 0x008fea000383ffff */
[----:B------:R-:W-:Y:S05]  /*250c0*/  BRA `(.L_x_9307) ;  /* 0xffffffa000607947 */ /* 0x000fea000383ffff */
.L_x_9122:
[----:B-1----:R1:W2:Y:S02]  /*250d0*/  SYNCS.PHASECHK.TRANS64.TRYWAIT P0, [R2+URZ+0x28860], R3 ;  /* 0x02886003020075a7 */ /* 0x0022a4000800017f */
[----:B--2---:R-:W-:Y:S05]  /*250e0*/  @!P0 NANOSLEEP.SYNCS 0x989680 ;  /* 0x009896800000895d */ /* 0x004fea0003900000 */
[----:B------:R-:W2:Y:S02]  /*250f0*/  @!P0 SYNCS.PHASECHK.TRANS64 P0, [R2+URZ+0x28860], R3 ;  /* 0x02886003020085a7 */ /* 0x000ea4000800007f */
[----:B--2---:R-:W-:Y:S05]  /*25100*/  @!P0 BRA `(.L_x_9122) ;  /* 0xfffffffc00f08947 */ /* 0x004fea000383ffff */
[----:B------:R-:W-:Y:S05]  /*25110*/  BRA `(.L_x_9308) ;  /* 0xffffffa400307947 */ /* 0x000fea000383ffff */
.L_x_9132:
[----:B---3--:R3:W4:Y:S02]  /*25120*/  SYNCS.PHASECHK.TRANS64.TRYWAIT P0, [R2+URZ+0x28840], R3 ;  /* 0x02884003020075a7 */ /* 0x008724000800017f */
[----:B----4-:R-:W-:Y:S05]  /*25130*/  @!P0 NANOSLEEP.SYNCS 0x989680 ;  /* 0x009896800000895d */ /* 0x010fea0003900000 */
[----:B------:R-:W4:Y:S02]  /*25140*/  @!P0 SYNCS.PHASECHK.TRANS64 P0, [R2+URZ+0x28840], R3 ;  /* 0x02884003020085a7 */ /* 0x000f24000800007f */
[----:B----4-:R-:W-:Y:S05]  /*25150*/  @!P0 BRA `(.L_x_9132) ;  /* 0xfffffffc00f08947 */ /* 0x010fea000383ffff */
[----:B------:R-:W-:Y:S05]  /*25160*/  BRA `(.L_x_9309) ;  /* 0xffffffa800a07947 */ /* 0x000fea000383ffff */
.L_x_9138:
[----:B-1----:R1:W2:Y:S02]  /*25170*/  SYNCS.PHASECHK.TRANS64.TRYWAIT P0, [R2+URZ+0x28860], R5 ;  /* 0x02886005020075a7 */ /* 0x0022a4000800017f */
[----:B--2---:R-:W-:Y:S05]  /*25180*/  @!P0 NANOSLEEP.SYNCS 0x989680 ;  /* 0x009896800000895d */ /* 0x004fea0003900000 */
[----:B------:R-:W2:Y:S02]  /*25190*/  @!P0 SYNCS.PHASECHK.TRANS64 P0, [R2+URZ+0x28860], R5 ;  /* 0x02886005020085a7 */ /* 0x000ea4000800007f */
[----:B--2---:R-:W-:Y:S05]  /*251a0*/  @!P0 BRA `(.L_x_9138) ;  /* 0xfffffffc00f08947 */ /* 0x004fea000383ffff */
[----:B------:R-:W-:Y:S05]  /*251b0*/  BRA `(.L_x_9310) ;  /* 0xffffffac006c7947 */ /* 0x000fea000383ffff */
.L_x_9150:
[----:B---3--:R3:W4:Y:S02]  /*251c0*/  SYNCS.PHASECHK.TRANS64.TRYWAIT P0, [R0+URZ+0x28860], R2 ;  /* 0x02886002000075a7 */ /* 0x008724000800017f */
[----:B----4-:R-:W-:Y:S05]  /*251d0*/  @!P0 NANOSLEEP.SYNCS 0x989680 ;  /* 0x009896800000895d */ /* 0x010fea0003900000 */
[----:B------:R-:W4:Y:S02]  /*251e0*/  @!P0 SYNCS.PHASECHK.TRANS64 P0, [R0+URZ+0x28860], R2 ;  /* 0x02886002000085a7 */ /* 0x000f24000800007f */
[----:B----4-:R-:W-:Y:S05]  /*251f0*/  @!P0 BRA `(.L_x_9150) ;  /* 0xfffffffc00f08947 */ /* 0x010fea000383ffff */
[----:B------:R-:W-:Y:S05]  /*25200*/  BRA `(.L_x_9311) ;  /* 0xffffffb000c47947 */ /* 0x000fea000383ffff */
.L_x_9158:
[----:B----4-:R-:W4:Y:S01]  /*25210*/  LDL R0, [R1] ;  /* 0x0000000001007983 */ /* 0x010f220000100800 */
[----:B------:R-:W-:Y:S01]  /*25220*/  BSSY B0, `(.L_x_9312) ;  /* 0x0000008000007945 */ /* 0x000fe20003800000 */
[----:B------:R-:W-:Y:S02]  /*25230*/  IMAD.MOV.U32 R12, RZ, RZ, RZ ;  /* 0x000000ffff0c7224 */ /* 0x000fe400078e00ff */
[----:B------:R-:W-:Y:S02]  /*25240*/  IMAD.MOV.U32 R11, RZ, RZ, 0x1f ;  /* 0x0000001fff0b7424 */ /* 0x000fe400078e00ff */
[----:B------:R-:W-:Y:S02]  /*25250*/  IMAD.MOV.U32 R15, RZ, RZ, -0x1 ;  /* 0xffffffffff0f7424 */ /* 0x000fe400078e00ff */
[----:B----4-:R-:W-:-:S07]  /*25260*/  IMAD.MOV.U32 R13, RZ, RZ, R0 ;  /* 0x000000ffff0d7224 */ /* 0x010fce00078e0000 */
[----:B0-23--:R-:W-:Y:S05]  /*25270*/  WARPSYNC.COLLECTIVE R15, `(.L_x_9313) ;  /* 0x000000000f087348 */ /* 0x00dfea0003c00000 */
[----:B------:R1:W4:Y:S02]  /*25280*/  SHFL.IDX P6, R14, R13, R12, R11 ;  /* 0x0000000c0d0e7389 */ /* 0x00032400000c000b */
[----:B01234-:R-:W-:Y:S01]  /*25290*/  ENDCOLLECTIVE ;  /* 0x000000000000791b */ /* 0x01ffe20003800000 */
.L_x_9313:
[----:B------:R-:W-:Y:S05]  /*252a0*/  BSYNC B0 ;  /* 0x0000000000007941 */ /* 0x000fea0003800000 */
.L_x_9312:
        /* <DEDUP_REMOVED lines=10> */
.L_x_9314:
        /* <DEDUP_REMOVED lines=24> */
.L_x_9315:
        /* <DEDUP_REMOVED lines=9> */
.L_x_9316:
        /* <DEDUP_REMOVED lines=8> */
.L_x_9317:
        /* <DEDUP_REMOVED lines=8> */
.L_x_9318:
        /* <DEDUP_REMOVED lines=8> */
.L_x_9319:
        /* <DEDUP_REMOVED lines=9> */
.L_x_9320:
[----:B------:R-:W-:Y:S01]  /*25770*/  IMAD.MOV.U32 R9, RZ, RZ, R14 ;  /* 0x000000ffff097224 */ /* 0x000fe200078e000e */
[----:B------:R-:W-:Y:S06]  /*25780*/  BRA `(.L_x_9321) ;  /* 0xffffffb4004c7947 */ /* 0x000fec000383ffff */
.L_x_9161:
        /* <DEDUP_REMOVED lines=8> */
.L_x_9323:
[----:B------:R-:W-:Y:S05]  /*25810*/  BSYNC B0 ;  /* 0x0000000000007941 */ /* 0x000fea0003800000 */
.L_x_9322:
        /* <DEDUP_REMOVED lines=12> */
.L_x_9324:
        /* <DEDUP_REMOVED lines=8> */
.L_x_9325:
        /* <DEDUP_REMOVED lines=8> */
.L_x_9326:
        /* <DEDUP_REMOVED lines=8> */
.L_x_9327:
        /* <DEDUP_REMOVED lines=9> */
.L_x_9328:
[----:B------:R-:W-:Y:S01]  /*25af0*/  IMAD.MOV.U32 R9, RZ, RZ, R14 ;  /* 0x000000ffff097224 */ /* 0x000fe200078e000e */
[----:B------:R-:W-:Y:S06]  /*25b00*/  BRA `(.L_x_9329) ;  /* 0xffffffb4001c7947 */ /* 0x000fec000383ffff */
.L_x_9163:
[----:B------:R-:W-:Y:S01]  /*25b10*/  BSSY B0, `(.L_x_9330) ;  /* 0x0000006000007945 */ /* 0x000fe20003800000 */
[----:B------:R-:W-:Y:S01]  /*25b20*/  PLOP3.LUT P6, PT, P6, PT, PT, 0x8, 0x0 ;  /* 0x000000000000781c */ /* 0x000fe200037ce170 */
[----:B------:R-:W-:-:S12]  /*25b30*/  IMAD.MOV.U32 R15, RZ, RZ, -0x1 ;  /* 0xffffffffff0f7424 */ /* 0x000fd800078e00ff */
[----:B01----:R-:W-:Y:S05]  /*25b40*/  WARPSYNC.COLLECTIVE R15, `(.L_x_9331) ;  /* 0x000000000f087348 */ /* 0x003fea0003c00000 */
[----:B------:R-:W-:Y:S01]  /*25b50*/  VOTE.ANY R14, PT, P6 ;  /* 0x00000000000e7806 */ /* 0x000fe200030e0100 */
[----:B01----:R-:W-:Y:S06]  /*25b60*/  ENDCOLLECTIVE ;  /* 0x000000000000791b */ /* 0x003fec0003800000 */
.L_x_9331:
[----:B------:R-:W-:Y:S05]  /*25b70*/  BSYNC B0 ;  /* 0x0000000000007941 */ /* 0x000fea0003800000 */
.L_x_9330:
        /* <DEDUP_REMOVED lines=10> */
.L_x_9332:
[----:B------:R-:W-:Y:S02]  /*25c20*/  IMAD.MOV.U32 R13, RZ, RZ, R6 ;  /* 0x000000ffff0d7224 */ /* 0x000fe400078e0006 */
[----:B------:R-:W-:-:S07]  /*25c30*/  IMAD.MOV.U32 R4, RZ, RZ, R14 ;  /* 0x000000ffff047224 */ /* 0x000fce00078e000e */
[----:B------:R-:W-:Y:S05]  /*25c40*/  WARPSYNC.COLLECTIVE R15, `(.L_x_9333) ;  /* 0x000000000f087348 */ /* 0x000fea0003c00000 */
[----:B------:R0:W1:Y:S02]  /*25c50*/  SHFL.IDX P6, R14, R13, R12, R11 ;  /* 0x0000000c0d0e7389 */ /* 0x00006400000c000b */
[----:B01----:R-:W-:Y:S01]  /*25c60*/  ENDCOLLECTIVE ;  /* 0x000000000000791b */ /* 0x003fe20003800000 */
.L_x_9333:
[----:B------:R-:W-:Y:S02]  /*25c70*/  IMAD.MOV.U32 R6, RZ, RZ, R14 ;  /* 0x000000ffff067224 */ /* 0x000fe400078e000e */
[----:B------:R-:W-:-:S05]  /*25c80*/  IMAD.IADD R10, R3, 0x1, R10 ;  /* 0x00000001030a7824 */ /* 0x000fca00078e020a */
[----:B------:R0:W-:Y:S01]  /*25c90*/  STL [R1+0xc], R10 ;  /* 0x00000c0a01007387 */ /* 0x0001e20000100800 */
[----:B------:R-:W-:Y:S05]  /*25ca0*/  BRA `(.L_x_9334) ;  /* 0xffffffb000fc7947 */ /* 0x000fea000383ffff */
.L_x_9165:
        /* <DEDUP_REMOVED lines=8> */
.L_x_9336:
[----:B------:R-:W-:Y:S05]  /*25d30*/  BSYNC B0 ;  /* 0x0000000000007941 */ /* 0x000fea0003800000 */
.L_x_9335:
[----:B------:R-:W-:Y:S01]  /*25d40*/  IMAD.MOV.U32 R3, RZ, RZ, R14 ;  /* 0x000000ffff037224 */ /* 0x000fe200078e000e */
[----:B------:R-:W-:Y:S06]  /*25d50*/  BRA `(.L_x_9337) ;  /* 0xffffffb000e87947 */ /* 0x000fec000383ffff */
.L_x_9171:
[----:B0-----:R0:W1:Y:S02]  /*25d60*/  SYNCS.PHASECHK.TRANS64.TRYWAIT P0, [R0+URZ+0x28820], R3 ;  /* 0x02882003000075a7 */ /* 0x001064000800017f */
[----:B-1----:R-:W-:Y:S05]  /*25d70*/  @!P0 NANOSLEEP.SYNCS 0x989680 ;  /* 0x009896800000895d */ /* 0x002fea0003900000 */
[----:B------:R-:W1:Y:S02]  /*25d80*/  @!P0 SYNCS.PHASECHK.TRANS64 P0, [R0+URZ+0x28820], R3 ;  /* 0x02882003000085a7 */ /* 0x000e64000800007f */
[----:B-1----:R-:W-:Y:S05]  /*25d90*/  @!P0 BRA `(.L_x_9171) ;  /* 0xfffffffc00f08947 */ /* 0x002fea000383ffff */
[----:B------:R-:W-:Y:S05]  /*25da0*/  BRA `(.L_x_9338) ;  /* 0xffffffbc00847947 */ /* 0x000fea000383ffff */
.L_x_9172:
        /* <DEDUP_REMOVED lines=11> */
.L_x_9340:
[----:B------:R-:W-:Y:S05]  /*25e60*/  BSYNC B0 ;  /* 0x0000000000007941 */ /* 0x000fea0003800000 */
.L_x_9339:
[----:B------:R-:W-:Y:S05]  /*25e70*/  BRA `(.L_x_9341) ;  /* 0xffffffbc006c7947 */ /* 0x000fea000383ffff */
.L_x_9173:
[----:B------:R-:W-:Y:S01]  /*25e80*/  BSSY B0, `(.L_x_9342) ;  /* 0x0000006000007945 */ /* 0x000fe20003800000 */
[----:B------:R-:W-:-:S07]  /*25e90*/  IMAD.MOV.U32 R15, RZ, RZ, -0x1 ;  /* 0xffffffffff0f7424 */ /* 0x000fce00078e00ff */
[----:B01----:R-:W-:Y:S05]  /*25ea0*/  WARPSYNC.COLLECTIVE R15, `(.L_x_9343) ;  /* 0x000000000f0c7348 */ /* 0x003fea0003c00000 */
[----:B------:R-:W-:Y:S02]  /*25eb0*/  ELECT P6, UR62, PT ;  /* 0x00000000003e782f */ /* 0x000fe400038c0000 */
[----:B------:R-:W-:Y:S01]  /*25ec0*/  MOV R14, UR62 ;  /* 0x0000003e000e7c02 */ /* 0x000fe20008000f00 */
[----:B01----:R-:W-:Y:S10]  /*25ed0*/  ENDCOLLECTIVE ;  /* 0x000000000000791b */ /* 0x003ff40003800000 */
.L_x_9343:
[----:B------:R-:W-:Y:S05]  /*25ee0*/  BSYNC B0 ;  /* 0x0000000000007941 */ /* 0x000fea0003800000 */
.L_x_9342:
[----:B------:R-:W-:Y:S05]  /*25ef0*/  BRA `(.L_x_9344) ;  /* 0xffffffbc00607947 */ /* 0x000fea000383ffff */
.L_x_9175:
[----:B0-----:R0:W1:Y:S02]  /*25f00*/  SYNCS.PHASECHK.TRANS64.TRYWAIT P0, [R6+URZ], R5 ;  /* 0x00000005060075a7 */ /* 0x001064000800017f */
[----:B-1----:R-:W-:Y:S05]  /*25f10*/  @!P0 NANOSLEEP.SYNCS 0x989680 ;  /* 0x009896800000895d */ /* 0x002fea0003900000 */
[----:B------:R-:W1:Y:S02]  /*25f20*/  @!P0 SYNCS.PHASECHK.TRANS64 P0, [R6+URZ], R5 ;  /* 0x00000005060085a7 */ /* 0x000e64000800007f */
[----:B-1----:R-:W-:Y:S05]  /*25f30*/  @!P0 BRA `(.L_x_9175) ;  /* 0xfffffffc00f08947 */ /* 0x002fea000383ffff */
[----:B------:R-:W-:Y:S05]  /*25f40*/  BRA `(.L_x_9345) ;  /* 0xffffffbc00987947 */ /* 0x000fea000383ffff */
.L_x_9176:
[----:B-1----:R1:W2:Y:S02]  /*25f50*/  SYNCS.PHASECHK.TRANS64.TRYWAIT P0, [R7+URZ], R2 ;  /* 0x00000002070075a7 */ /* 0x0022a4000800017f */
[----:B--2---:R-:W-:Y:S05]  /*25f60*/  @!P0 NANOSLEEP.SYNCS 0x989680 ;  /* 0x009896800000895d */ /* 0x004fea0003900000 */
[----:B------:R-:W2:Y:S02]  /*25f70*/  @!P0 SYNCS.PHASECHK.TRANS64 P0, [R7+URZ], R2 ;  /* 0x00000002070085a7 */ /* 0x000ea4000800007f */
[----:B--2---:R-:W-:Y:S05]  /*25f80*/  @!P0 BRA `(.L_x_9176) ;  /* 0xfffffffc00f08947 */ /* 0x004fea000383ffff */
[----:B------:R-:W-:Y:S05]  /*25f90*/  BRA `(.L_x_9346) ;  /* 0xffffffbc008c7947 */ /* 0x000fea000383ffff */
.L_x_9178:
[----:B--2---:R2:W3:Y:S02]  /*25fa0*/  SYNCS.PHASECHK.TRANS64.TRYWAIT P0, [R4+URZ], R5 ;  /* 0x00000005040075a7 */ /* 0x0044e4000800017f */
[----:B---3--:R-:W-:Y:S05]  /*25fb0*/  @!P0 NANOSLEEP.SYNCS 0x989680 ;  /* 0x009896800000895d */ /* 0x008fea0003900000 */
[----:B------:R-:W3:Y:S02]  /*25fc0*/  @!P0 SYNCS.PHASECHK.TRANS64 P0, [R4+URZ], R5 ;  /* 0x00000005040085a7 */ /* 0x000ee4000800007f */
[----:B---3--:R-:W-:Y:S05]  /*25fd0*/  @!P0 BRA `(.L_x_9178) ;  /* 0xfffffffc00f08947 */ /* 0x008fea000383ffff */
[----:B------:R-:W-:Y:S05]  /*25fe0*/  BRA `(.L_x_9347) ;  /* 0xffffffbc00907947 */ /* 0x000fea000383ffff */
.L_x_9348:
        /* <DEDUP_REMOVED lines=9> */
.L_x_14865:


//--------------------- .text._ZN7cutlass13device_kernelIN5flash11enable_sm90INS1_16FlashAttnFwdSm90INS1_25CollectiveMainloopFwdSm90ILi2EN4cute5tupleIJNS5_1CILi1EEES8_S8_EEENS6_IJNS7_ILi192EEENS7_ILi144EEENS7_ILi96EEEEEELi96ENS_10bfloat16_tEfNS_4arch4Sm90ELb0ELb0ELb0ELb0ELb0ELb0ELb0ELb0ELb1ELb1ELb1ELb0EEENS1_21CollectiveEpilogueFwdINS6_IJSA_SC_SB_EEES9_SE_SG_Li384ELb0ELb1ELb1ELb0EEENS1_19SingleTileSchedulerILb0ELb1ELb1ELi192EEEEEEEEEvNT_6ParamsE --------------------------
	.section	.text._ZN7cutlass13device_kernelIN5flash11enable_sm90INS1_16FlashAttnFwdSm90INS1_25CollectiveMainloopFwdSm90ILi2EN4cute5tupleIJNS5_1CILi1EEES8_S8_EEENS6_IJNS7_ILi192EEENS7_ILi144EEENS7_ILi96EEEEEELi96ENS_10bfloat16_tEfNS_4arch4Sm90ELb0ELb0ELb0ELb0ELb0ELb0ELb0ELb0ELb1ELb1ELb1ELb0EEENS1_21CollectiveEpilogueFwdINS6_IJSA_SC_SB_EEES9_SE_SG_Li384ELb0ELb1ELb1ELb0EEENS1_19SingleTileSchedulerILb0ELb1ELb1ELi192EEEEEEEEEvNT_6ParamsE,"ax",@progbits
	.align	128
.text._ZN7cutlass13device_kernelIN5flash11enable_sm90INS1_16FlashAttnFwdSm90INS1_25CollectiveMainloopFwdSm90ILi2EN4cute5tupleIJNS5_1CILi1EEES8_S8_EEENS6_IJNS7_ILi192EEENS7_ILi144EEENS7_ILi96EEEEEELi96ENS_10bfloat16_tEfNS_4arch4Sm90ELb0ELb0ELb0ELb0ELb0ELb0ELb0ELb0ELb1ELb1ELb1ELb0EEENS1_21CollectiveEpilogueFwdINS6_IJSA_SC_SB_EEES9_SE_SG_Li384ELb0ELb1ELb1ELb0EEENS1_19SingleTileSchedulerILb0ELb1ELb1ELi192EEEEEEEEEvNT_6ParamsE:
        .type           _ZN7cutlass13device_kernelIN5flash11enable_sm90INS1_16FlashAttnFwdSm90INS1_25CollectiveMainloopFwdSm90ILi2EN4cute5tupleIJNS5_1CILi1EEES8_S8_EEENS6_IJNS7_ILi192EEENS7_ILi144EEENS7_ILi96EEEEEELi96ENS_10bfloat16_tEfNS_4arch4Sm90ELb0ELb0ELb0ELb0ELb0ELb0ELb0ELb0ELb1ELb1ELb1ELb0EEENS1_21CollectiveEpilogueFwdINS6_IJSA_SC_SB_EEES9_SE_SG_Li384ELb0ELb1ELb1ELb0EEENS1_19SingleTileSchedulerILb0ELb1ELb1ELi192EEEEEEEEEvNT_6ParamsE,@function
        .size           _ZN7cutlass13device_kernelIN5flash11enable_sm90INS1_16FlashAttnFwdSm90INS1_25CollectiveMainloopFwdSm90ILi2EN4cute5tupleIJNS5_1CILi1EEES8_S8_EEENS6_IJNS7_ILi192EEENS7_ILi144EEENS7_ILi96EEEEEELi96ENS_10bfloat16_tEfNS_4arch4Sm90ELb0ELb0ELb0ELb0ELb0ELb0ELb0ELb0ELb1ELb1ELb1ELb0EEENS1_21CollectiveEpilogueFwdINS6_IJSA_SC_SB_EEES9_SE_SG_Li384ELb0ELb1ELb1ELb0EEENS1_19SingleTileSchedulerILb0ELb1ELb1ELi192EEEEEEEEEvNT_6ParamsE,(.L_x_14866 - _ZN7cutlass13device_kernelIN5flash11enable_sm90INS1_16FlashAttnFwdSm90INS1_25CollectiveMainloopFwdSm90ILi2EN4cute5tupleIJNS5_1CILi1EEES8_S8_EEENS6_IJNS7_ILi192EEENS7_ILi144EEENS7_ILi96EEEEEELi96ENS_10bfloat16_tEfNS_4arch4Sm90ELb0ELb0ELb0ELb0ELb0ELb0ELb0ELb0ELb1ELb1ELb1ELb0EEENS1_21CollectiveEpilogueFwdINS6_IJSA_SC_SB_EEES9_SE_SG_Li384ELb0ELb1ELb1ELb0EEENS1_19SingleTileSchedulerILb0ELb1ELb1ELi192EEEEEEEEEvNT_6ParamsE)
        .other          _ZN7cutlass13device_kernelIN5flash11enable_sm90INS1_16FlashAttnFwdSm90INS1_25CollectiveMainloopFwdSm90ILi2EN4cute5tupleIJNS5_1CILi1EEES8_S8_EEENS6_IJNS7_ILi192EEENS7_ILi144EEENS7_ILi96EEEEEELi96ENS_10bfloat16_tEfNS_4arch4Sm90ELb0ELb0ELb0ELb0ELb0ELb0ELb0ELb0ELb1ELb1ELb1ELb0EEENS1_21CollectiveEpilogueFwdINS6_IJSA_SC_SB_EEES9_SE_SG_Li384ELb0ELb1ELb1ELb0EEENS1_19SingleTileSchedulerILb0ELb1ELb1ELi192EEEEEEEEEvNT_6ParamsE,@"STO_CUDA_ENTRY STV_DEFAULT"
_ZN7cutlass13device_kernelIN5flash11enable_sm90INS1_16FlashAttnFwdSm90INS1_25CollectiveMainloopFwdSm90ILi2EN4cute5tupleIJNS5_1CILi1EEES8_S8_EEENS6_IJNS7_ILi192EEENS7_ILi144EEENS7_ILi96EEEEEELi96ENS_10bfloat16_tEfNS_4arch4Sm90ELb0ELb0ELb0ELb0ELb0ELb0ELb0ELb0ELb1ELb1ELb1ELb0EEENS1_21CollectiveEpilogueFwdINS6_IJSA_SC_SB_EEES9_SE_SG_Li384ELb0ELb1ELb1ELb0EEENS1_19SingleTileSchedulerILb0ELb1ELb1ELi192EEEEEEEEEvNT_6ParamsE:
[----:B------:R-:W0:Y:S01]  /*0000*/  LDC R1, c[0x0][0x28] ;  /* 0x00000a00ff017b82 */ /* 0x000e220000000800 */
[----:B------:R-:W1:Y:S01]  /*0010*/  S2R R3, SR_TID.X ;  /* 0x0000000000037919 */ /* 0x000e620000002100 */
[----:B------:R-:W-:Y:S01]  /*0020*/  ELECT P0, URZ, PT ;  /* 0x00000000003f782f */ /* 0x000fe20003800000 */
[----:B------:R-:W-:Y:S01]  /*0030*/  BSSY B0, `(.L_x_9349) ;  /* 0x000000d000007945 */ /* 0x000fe20003800000 */
[----:B-1----:R-:W-:-:S05]  /*0040*/  SHF.R.U32.HI R29, RZ, 0x5, R3 ;  /* 0x00000005ff1d7819 */ /* 0x002fca0000011603 */
[----:B------:R-:W1:Y:S02]  /*0050*/  SHFL.IDX PT, R0, R29, RZ, 0x1f ;  /* 0x00001fff1d007589 */ /* 0x000e6400000e0000 */
[----:B-1----:R-:W-:-:S13]  /*0060*/  ISETP.EQ.AND P0, PT, R0, RZ, P0 ;  /* 0x000000ff0000720c */ /* 0x002fda0000702270 */
[----:B0-----:R-:W-:Y:S05]  /*0070*/  @!P0 BRA `(.L_x_9350) ;  /* 0x0000000000208947 */ /* 0x001fea0003800000 */
        /* <DEDUP_REMOVED lines=8> */
.L_x_9350:
[----:B------:R-:W-:Y:S05]  /*0100*/  BSYNC B0 ;  /* 0x0000000000007941 */ /* 0x000fea0003800000 */
.L_x_9349:
        /* <DEDUP_REMOVED lines=40> */
.L_x_9351:
        /* <DEDUP_REMOVED lines=22> */
.L_x_9352:
        /* <DEDUP_REMOVED lines=18> */
.L_x_9353:
        /* <DEDUP_REMOVED lines=22> */
.L_x_9354:
        /* <DEDUP_REMOVED lines=22> */
.L_x_9355:
[----:B--2---:R-:W-:Y:S01]  /*08d0*/  ISETP.NE.AND P0, PT, R0, RZ, PT ;  /* 0x000000ff0000720c */ /* 0x004fe20003f05270 */
[----:B------:R-:W-:Y:S01]  /*08e0*/  IMAD.MOV.U32 R26, RZ, RZ, 0x1 ;  /* 0x00000001ff1a7424 */ /* 0x000fe200078e00ff */
[----:B------:R-:W-:Y:S01]  /*08f0*/  NOP ;  /* 0x0000000000007918 */ /* 0x000fe20000000000 */
[----:B------:R-:W-:Y:S01]  /*0900*/  ULDC.64 UR38, c[0x0][0x208] ;  /* 0x0000820000267ab9 */ /* 0x000fe20000000a00 */
[----:B------:R-:W-:Y:S01]  /*0910*/  BSSY B6, `(.L_x_9356) ;  /* 0x0000db2000067945 */ /* 0x000fe20003800000 */
[----:B------:R-:W-:Y:S02]  /*0920*/  LOP3.LUT R27, R3, 0x7f, RZ, 0xc0, !PT ;  /* 0x0000007f031b7812 */ /* 0x000fe400078ec0ff */
[----:B------:R-:W-:Y:S01]  /*0930*/  SEL R26, R26, 0x2, !P0 ;  /* 0x000000021a1a7807 */ /* 0x000fe20004000000 */
[----:B01-34-:R-:W-:Y:S06]  /*0940*/  BAR.SYNC.DEFER_BLOCKING 0x0 ;  /* 0x0000000000007b1d */ /* 0x01bfec0000010000 */
[----:B------:R-:W-:Y:S05]  /*0950*/  @!P0 BRA `(.L_x_9357) ;  /* 0x0000009800dc8947 */ /* 0x000fea0003800000 */
.L_x_9358:
[----:B------:R-:W-:-:S08]  /*0960*/  NOP ;  /* 0x0000000000007918 */ /* 0x000fd00000000000 */
[----:B------:R-:W0:Y:S02]  /*0970*/  USETMAXREG.TRY_ALLOC.CTAPOOL UP0, 0xa0 ;  /* 0x000000a0000079c8 */ /* 0x000e240008000600 */
[----:B0-----:R-:W-:-:S13]  /*0980*/  PLOP3.LUT P0, PT, PT, PT, UP0, 0x80, 0x0 ;  /* 0x000000000000781c */ /* 0x001fda0003f0f008 */
[----:B------:R-:W-:Y:S05]  /*0990*/  @!P0 BRA `(.L_x_9358) ;  /* 0xfffffffc00f08947 */ /* 0x000fea000383ffff */
[----:B------:R-:W0:Y:S01]  /*09a0*/  LDC R2, c[0x0][0xc50] ;  /* 0x00031400ff027b82 */ /* 0x000e220000000800 */
        /* <DEDUP_REMOVED lines=17> */
[----:B------:R-:W0:Y:S01]  /*0ac0*/  LDC.64 R4, c[0x0][0x418] ;  /* 0x00010600ff047b82 */ /* 0x000e220000000a00 */
[----:B------:R-:W-:-:S07]  /*0ad0*/  LOP3.LUT R7, R2, 0xffff, RZ, 0xc0, !PT ;  /* 0x0000ffff02077812 */ /* 0x000fce00078ec0ff */
        /* <DEDUP_REMOVED lines=11> */
[----:B------:R-:W-:Y:S01]  /*0b90*/  IMAD.MOV.U32 R0, RZ, RZ, RZ ;  /* 0x000000ffff007224 */ /* 0x000fe200078e00ff */
        /* <DEDUP_REMOVED lines=31> */
.L_x_9360:
[-C--:B------:R-:W-:Y:S01]  /*0d90*/  IMAD R144, R7, R0.reuse, RZ ;  /* 0x0000000007907224 */ /* 0x080fe200078e02ff */
[----:B------:R-:W-:Y:S01]  /*0da0*/  PLOP3.LUT P0, PT, PT, PT, PT, 0x80, 0x0 ;  /* 0x000000000000781c */ /* 0x000fe20003f0f070 */
[----:B------:R-:W-:Y:S01]  /*0db0*/  VIADD R16, R10, 0xffffff80 ;  /* 0xffffff800a107836 */ /* 0x000fe20000000000 */
[----:B------:R-:W-:Y:S01]  /*0dc0*/  CS2R R70, SRZ ;  /* 0x0000000000467805 */ /* 0x000fe2000001ff00 */
[----:B------:R-:W-:Y:S01]  /*0dd0*/  IMAD.MOV.U32 R76, RZ, RZ, RZ ;  /* 0x000000ffff4c7224 */ /* 0x000fe200078e00ff */
[----:B------:R-:W-:Y:S01]  /*0de0*/  VIADDMNMX R17, R144, R0, R17, PT ;  /* 0x0000000090117246 */ /* 0x000fe20003800111 */
[----:B------:R-:W-:Y:S01]  /*0df0*/  IMAD.MOV.U32 R0, RZ, RZ, RZ ;  /* 0x000000ffff007224 */ /* 0x000fe200078e00ff */
[----:B------:R-:W-:Y:S02]  /*0e00*/  CS2R R44, SRZ ;  /* 0x00000000002c7805 */ /* 0x000fe4000001ff00 */
[----:B------:R-:W-:Y:S02]  /*0e10*/  CS2R R38, SRZ ;  /* 0x0000000000267805 */ /* 0x000fe4000001ff00 */
[----:B------:R-:W-:-:S02]  /*0e20*/  ISETP.GT.AND P1, PT, R17, R144, PT ;  /* 0x000000901100720c */ /* 0x000fc40003f24270 */
        /* <DEDUP_REMOVED lines=29> */
[----:B------:R-:W-:-:S04]  /*1000*/  UIADD3 UR6, UR37, 0x24300, URZ ;  /* 0x0002430025067890 */ /* 0x000fc8000fffe03f */
[----:B------:R-:W-:Y:S01]  /*1010*/  ULOP3.LUT UP0, URZ, UR6, 0x9f, URZ, 0xc0, !UPT ;  /* 0x0000009f063f7892 */ /* 0x000fe2000f80c03f */
[----:B-1----:R-:W-:-:S05]  /*1020*/  R2UR UR36, R0 ;  /* 0x00000000002472ca */ /* 0x002fca00000e0000 */
[----:B------:R-:W-:-:S08]  /*1030*/  PLOP3.LUT P0, PT, PT, PT, UP0, 0x80, 0x0 ;  /* 0x000000000000781c */ /* 0x000fd00003f0f008 */
[----:B------:R-:W-:-:S04]  /*1040*/  UIMAD.WIDE UR4, UR36, 0x55555556, URZ ;  /* 0x55555556240478a5 */ /* 0x000fc8000f8e023f */
[----:B------:R-:W-:-:S04]  /*1050*/  ULEA.HI UR5, UR5, UR5, URZ, 0x1 ;  /* 0x0000000505057291 */ /* 0x000fc8000f8f083f */
[----:B------:R-:W-:-:S04]  /*1060*/  UIMAD UR41, UR5, -0x3, UR36 ;  /* 0xfffffffd052978a4 */ /* 0x000fc8000f8e0224 */
        /* <DEDUP_REMOVED lines=20> */
.L_x_9362:
[----:B------:R-:W-:Y:S02]  /*11b0*/  SHF.L.U32 R0, RZ, 0x1f, RZ ;  /* 0x0000001fff007819 */ /* 0x000fe400000006ff */
[----:B------:R-:W-:Y:S02]  /*11c0*/  LOP3.LUT R26, R26, 0x1, RZ, 0xfc, !PT ;  /* 0x000000011a1a7812 */ /* 0x000fe400078efcff */
[----:B------:R-:W0:Y:S02]  /*11d0*/  SYNCS.PHASECHK.TRANS64.TRYWAIT P1, [UR37+0x31c00], R0 ;  /* 0x031c0000ff0075a7 */ /* 0x000e240008020165 */
[----:B------:R-:W-:Y:S01]  /*11e0*/  ISETP.NE.AND P0, PT, R26, 0x3, PT ;  /* 0x000000031a00780c */ /* 0x000fe20003f05270 */
[----:B0-----:R-:W-:-:S12]  /*11f0*/  @!P1 BRA `(.L_x_9363) ;  /* 0x000000d000949947 */ /* 0x001fd80003800000 */
.L_x_9474:
[----:B------:R-:W-:Y:S05]  /*1200*/  @!P0 BRA `(.L_x_9364) ;  /* 0x0000000000048947 */ /* 0x000fea0003800000 */
[----:B------:R-:W-:Y:S01]  /*1210*/  BPT.TRAP 0x1 ;  /* 0x000000040000795c */ /* 0x000fe20000300000 */
.L_x_9364:
[----:B------:R1:W2:Y:S01]  /*1220*/  SYNCS.PHASECHK.TRANS64.TRYWAIT P1, [UR37+0x31c30], R0 ;  /* 0x031c3000ff0075a7 */ /* 0x0002a20008020165 */
[----:B------:R-:W-:Y:S05]  /*1230*/  @!P0 BRA `(.L_x_9365) ;  /* 0x0000000000048947 */ /* 0x000fea0003800000 */
[----:B------:R-:W-:Y:S01]  /*1240*/  BPT.TRAP 0x1 ;  /* 0x000000040000795c */ /* 0x000fe20000300000 */
.L_x_9365:
[----:B--2---:R-:W-:Y:S05]  /*1250*/  @P1 BRA `(.L_x_9366) ;  /* 0x0000000000081947 */ /* 0x004fea0003800000 */
[----:B------:R-:W2:Y:S02]  /*1260*/  SYNCS.PHASECHK.TRANS64.TRYWAIT P1, [UR37+0x31c30], R0 ;  /* 0x031c3000ff0075a7 */ /* 0x000ea40008020165 */
[----:B--2---:R-:W-:Y:S05]  /*1270*/  @!P1 BRA `(.L_x_9367) ;  /* 0x000000d0008c9947 */ /* 0x004fea0003800000 */
.L_x_9366:
[----:B------:R-:W-:Y:S01]  /*1280*/  ULEA UR4, UR41, UR37, 0xc ;  /* 0x0000002529047291 */ /* 0x000fe2000f8e603f */
[----:B------:R-:W-:Y:S01]  /*1290*/  ISETP.NE.AND P1, PT, R27, RZ, PT ;  /* 0x000000ff1b00720c */ /* 0x000fe20003f25270 */
[----:B01----:R-:W-:Y:S02]  /*12a0*/  IMAD.MOV.U32 R0, RZ, RZ, RZ ;  /* 0x000000ffff007224 */ /* 0x003fe400078e00ff */
[----:B------:R-:W-:Y:S01]  /*12b0*/  UIADD3 UR4, UR4, 0xda00, URZ ;  /* 0x0000da0004047890 */ /* 0x000fe2000fffe03f */
[----:B------:R-:W-:Y:S02]  /*12c0*/  IMAD.MOV.U32 R71, RZ, RZ, RZ ;  /* 0x000000ffff477224 */ /* 0x000fe400078e00ff */
[----:B------:R-:W-:Y:S01]  /*12d0*/  IMAD.MOV.U32 R3, RZ, RZ, -0x7fffffe0 ;  /* 0x80000020ff037424 */ /* 0x000fe200078e00ff */
[----:B------:R-:W-:-:S04]  /*12e0*/  USHF.R.U32.HI UR4, URZ, 0x4, UR4 ;  /* 0x000000043f047899 */ /* 0x000fc80008011604 */
[----:B------:R-:W-:-:S06]  /*12f0*/  ULOP3.LUT UR4, UR4, 0x3fff, URZ, 0xc0, !UPT ;  /* 0x00003fff04047892 */ /* 0x000fcc000f8ec03f */
[----:B------:R-:W-:Y:S01]  /*1300*/  IMAD.U32 R2, RZ, RZ, UR4 ;  /* 0x00000004ff027e24 */ /* 0x000fe2000f8e00ff */
[----:B------:R-:W-:Y:S05]  /*1310*/  WARPSYNC.ALL ;  /* 0x0000000000007948 */ /* 0x000fea0003800000 */
[----:B------:R-:W-:Y:S01]  /*1320*/  LOP3.LUT R2, R2, 0x10000, RZ, 0xfc, !PT ;  /* 0x0001000002027812 */ /* 0x000fe200078efcff */
[----:B------:R-:W-:-:S03]  /*1330*/  UIADD3 UR4, UR37, 0x16a00, URZ ;  /* 0x00016a0025047890 */ /* 0x000fc6000fffe03f */
[C---:B------:R-:W-:Y:S01]  /*1340*/  R2UR UR8, R2.reuse ;  /* 0x00000000020872ca */ /* 0x040fe200000e0000 */
[----:B------:R-:W-:Y:S01]  /*1350*/  WARPGROUP.ARRIVE ;  /* 0x00000000000079c5 */ /* 0x000fe20000000000 */
[C---:B------:R-:W-:Y:S01]  /*1360*/  R2UR UR9, R3.reuse ;  /* 0x00000000030972ca */ /* 0x040fe200000e0000 */
[----:B------:R-:W-:Y:S01]  /*1370*/  USHF.R.U32.HI UR4, URZ, 0x4, UR4 ;  /* 0x000000043f047899 */ /* 0x000fe20008011604 */
[C---:B------:R-:W-:Y:S01]  /*1380*/  R2UR UR24, R2.reuse ;  /* 0x00000000021872ca */ /* 0x040fe200000e0000 */
[----:B------:R-:W-:Y:S01]  /*1390*/  UMOV UR11, 0x80000020 ;  /* 0x80000020000b7882 */ /* 0x000fe20000000000 */
[C---:B------:R-:W-:Y:S01]  /*13a0*/  R2UR UR25, R3.reuse ;  /* 0x00000000031972ca */ /* 0x040fe200000e0000 */
[----:B------:R-:W-:Y:S01]  /*13b0*/  ULOP3.LUT UR4, UR4, 0x3fff, URZ, 0xc0, !UPT ;  /* 0x00003fff04047892 */ /* 0x000fe2000f8ec03f */
[C---:B------:R-:W-:Y:S01]  /*13c0*/  R2UR UR20, R2.reuse ;  /* 0x00000000021472ca */ /* 0x040fe200000e0000 */
[----:B------:R-:W-:Y:S01]  /*13d0*/  UMOV UR27, 0x80000020 ;  /* 0x80000020001b7882 */ /* 0x000fe20000000000 */
[C---:B------:R-:W-:Y:S01]  /*13e0*/  R2UR UR21, R3.reuse ;  /* 0x00000000031572ca */ /* 0x040fe200000e0000 */
[----:B------:R-:W-:Y:S01]  /*13f0*/  ULOP3.LUT UR42, UR4, 0x10000, URZ, 0xfc, !UPT ;  /* 0x00010000042a7892 */ /* 0x000fe2000f8efc3f */
[C---:B------:R-:W-:Y:S01]  /*1400*/  R2UR UR16, R2.reuse ;  /* 0x00000000021072ca */ /* 0x040fe200000e0000 */
[----:B------:R-:W-:Y:S01]  /*1410*/  UMOV UR23, 0x80000020 ;  /* 0x8000002000177882 */ /* 0x000fe20000000000 */
[C---:B------:R-:W-:Y:S01]  /*1420*/  R2UR UR17, R3.reuse ;  /* 0x00000000031172ca */ /* 0x040fe200000e0000 */
[----:B------:R-:W-:Y:S01]  /*1430*/  UIADD3 UR4, UR42, 0x40, URZ ;  /* 0x000000402a047890 */ /* 0x000fe2000fffe03f */
[C---:B------:R-:W-:Y:S01]  /*1440*/  R2UR UR12, R2.reuse ;  /* 0x00000000020c72ca */ /* 0x040fe200000e0000 */
[----:B------:R-:W-:Y:S01]  /*1450*/  UMOV UR19, 0x80000020 ;  /* 0x8000002000137882 */ /* 0x000fe20000000000 */
[----:B------:R-:W-:Y:S01]  /*1460*/  UMOV UR10, UR42 ;  /* 0x0000002a000a7c82 */ /* 0x000fe20008000000 */
[C---:B------:R-:W-:Y:S01]  /*1470*/  R2UR UR13, R3.reuse ;  /* 0x00000000030d72ca */ /* 0x040fe200000e0000 */
[----:B------:R-:W-:Y:S01]  /*1480*/  HGMMA.64x16x16.F32.BF16 R96, gdesc[UR8], RZ, !UPT, gsb0 ;  /* 0x00200000086079f0 */ /* 0x000fe2000c0018ff */
[C---:B------:R-:W-:Y:S01]  /*1490*/  R2UR UR8, R2.reuse ;  /* 0x00000000020872ca */ /* 0x040fe200000e0000 */
[----:B------:R-:W-:Y:S01]  /*14a0*/  UMOV UR10, UR4 ;  /* 0x00000004000a7c82 */ /* 0x000fe20008000000 */
[----:B------:R-:W-:Y:S01]  /*14b0*/  R2UR UR9, R3 ;  /* 0x00000000030972ca */ /* 0x000fe200000e0000 */
[----:B------:R-:W-:Y:S01]  /*14c0*/  UMOV UR11, 0x80000020 ;  /* 0x80000020000b7882 */ /* 0x000fe20000000000 */
[----:B------:R-:W-:Y:S01]  /*14d0*/  UIADD3 UR4, UR42, 0x80, URZ ;  /* 0x000000802a047890 */ /* 0x000fe2000fffe03f */
[----:B------:R-:W-:Y:S01]  /*14e0*/  R2UR UR6, R2 ;  /* 0x00000000020672ca */ /* 0x000fe200000e0000 */
[----:B------:R-:W-:Y:S01]  /*14f0*/  UMOV UR15, 0x80000020 ;  /* 0x80000020000f7882 */ /* 0x000fe20000000000 */
[----:B------:R-:W-:Y:S01]  /*1500*/  UMOV UR5, 0x80000020 ;  /* 0x8000002000057882 */ /* 0x000fe20000000000 */
[----:B------:R-:W-:Y:S01]  /*1510*/  UIADD3 UR34, UR42, 0x542, URZ ;  /* 0x000005422a227890 */ /* 0x000fe2000fffe03f */
[----:B------:R-:W-:Y:S01]  /*1520*/  LOP3.LUT R5, R18, 0xffffff80, RZ, 0xc0, !PT ;  /* 0xffffff8012057812 */ /* 0x000fe200078ec0ff */
[----:B------:R-:W-:Y:S01]  /*1530*/  UMOV UR35, 0x80000020 ;  /* 0x8000002000237882 */ /* 0x000fe20000000000 */
[----:B------:R-:W-:Y:S01]  /*1540*/  UMOV UR26, UR4 ;  /* 0x00000004001a7c82 */ /* 0x000fe20008000000 */
[----:B------:R-:W-:Y:S01]  /*1550*/  UIADD3 UR4, UR42, 0x140, URZ ;  /* 0x000001402a047890 */ /* 0x000fe2000fffe03f */
[----:B------:R-:W-:Y:S01]  /*1560*/  IMAD.MOV.U32 R7, RZ, RZ, -0x2 ;  /* 0xfffffffeff077424 */ /* 0x000fe200078e00ff */
[----:B------:R-:W-:Y:S01]  /*1570*/  UIADD3 UR30, UR42, 0x582, URZ ;  /* 0x000005822a1e7890 */ /* 0x000fe2000fffe03f */
[----:B------:R-:W-:Y:S01]  /*1580*/  IMAD.IADD R5, R16, 0x1, -R5 ;  /* 0x0000000110057824 */ /* 0x000fe200078e0a05 */
[----:B------:R-:W-:Y:S01]  /*1590*/  UMOV UR31, 0x80000020 ;  /* 0x80000020001f7882 */ /* 0x000fe20000000000 */
[----:B------:R-:W-:Y:S01]  /*15a0*/  P2R R10, PR, RZ, 0x2 ;  /* 0x00000002ff0a7803 */ /* 0x000fe20000000000 */
[----:B------:R-:W-:Y:S01]  /*15b0*/  UIADD3 UR7, UR6, 0x2, URZ ;  /* 0x0000000206077890 */ /* 0x000fe2000fffe03f */
[----:B------:R-:W-:Y:S01]  /*15c0*/  P2R R8, PR, RZ, 0x1 ;  /* 0x00000001ff087803 */ /* 0x000fe20000000000 */
[----:B------:R-:W-:Y:S01]  /*15d0*/  UMOV UR14, UR4 ;  /* 0x00000004000e7c82 */ /* 0x000fe20008000000 */
[----:B------:R-:W-:Y:S01]  /*15e0*/  UIADD3 UR4, UR42, 0x200, URZ ;  /* 0x000002002a047890 */ /* 0x000fe2000fffe03f */
[----:B------:R-:W-:Y:S01]  /*15f0*/  SHF.R.S32.HI R4, RZ, 0x1f, R5 ;  /* 0x0000001fff047819 */ /* 0x000fe20000011405 */
[----:B------:R-:W-:-:S02]  /*1600*/  IMAD.MOV.U32 R70, RZ, RZ, R71 ;  /* 0x000000ffff467224 */ /* 0x000fc400078e0047 */
[----:B------:R-:W-:Y:S01]  /*1610*/  IMAD.MOV.U32 R68, RZ, RZ, R71 ;  /* 0x000000ffff447224 */ /* 0x000fe200078e0047 */
[----:B------:R-:W-:-:S04]  /*1620*/  LEA.HI R4, R4, R5, RZ, 0x2 ;  /* 0x0000000504047211 */ /* 0x000fc800078f10ff */
[----:B------:R-:W-:-:S05]  /*1630*/  LOP3.LUT R4, R4, 0x7ffffffc, RZ, 0xc0, !PT ;  /* 0x7ffffffc04047812 */ /* 0x000fca00078ec0ff */
[----:B------:R-:W-:-:S04]  /*1640*/  IMAD.IADD R4, R5, 0x1, -R4 ;  /* 0x0000000105047824 */ /* 0x000fc800078e0a04 */
[----:B------:R-:W-:-:S04]  /*1650*/  IMAD R5, R4, R7, 0x90 ;  /* 0x0000009004057424 */ /* 0x000fc800078e0207 */
[----:B------:R-:W-:-:S04]  /*1660*/  IMAD.IADD R6, R64, 0x1, R5 ;  /* 0x0000000140067824 */ /* 0x000fc800078e0205 */
[----:B------:R-:W-:Y:S01]  /*1670*/  IMAD R6, R17, -0x90, R6 ;  /* 0xffffff7011067824 */ /* 0x000fe200078e0206 */
[----:B------:R-:W-:Y:S02]  /*1680*/  WARPGROUP.DEPBAR.LE gsb0, 0x0 ;  /* 0x00008000000079c5 */ /* 0x000fe40000010000 */
[----:B------:R-:W-:Y:S02]  /*1690*/  WARPGROUP.ARRIVE ;  /* 0x00000000000079c5 */ /* 0x000fe40000000000 */
[C---:B------:R-:W-:Y:S02]  /*16a0*/  ISETP.GT.AND P2, PT, R6.reuse, RZ, PT ;  /* 0x000000ff0600720c */ /* 0x040fe40003f44270 */
[C---:B------:R-:W-:Y:S02]  /*16b0*/  ISETP.GT.AND P3, PT, R6.reuse, 0x1, PT ;  /* 0x000000010600780c */ /* 0x040fe40003f64270 */
[C---:B------:R-:W-:Y:S01]  /*16c0*/  ISETP.GT.AND P4, PT, R6.reuse, 0x8, PT ;  /* 0x000000080600780c */ /* 0x040fe20003f84270 */
[----:B------:R-:W-:Y:S01]  /*16d0*/  HGMMA.64x16x16.F32.BF16 R88, gdesc[UR8], RZ, !UPT, gsb0 ;  /* 0x00200000085879f0 */ /* 0x000fe2000c0018ff */
[----:B------:R-:W-:Y:S01]  /*16e0*/  UIADD3 UR8, UR42, 0xc0, URZ ;  /* 0x000000c02a087890 */ /* 0x000fe2000fffe03f */
[C---:B------:R-:W-:Y:S01]  /*16f0*/  ISETP.GT.AND P5, PT, R6.reuse, 0x9, PT ;  /* 0x000000090600780c */ /* 0x040fe20003fa4270 */
[----:B------:R-:W-:Y:S01]  /*1700*/  UIADD3 UR10, UR42, 0x100, URZ ;  /* 0x000001002a0a7890 */ /* 0x000fe2000fffe03f */
[C---:B------:R-:W-:Y:S01]  /*1710*/  ISETP.GT.AND P6, PT, R6.reuse, 0x41, PT ;  /* 0x000000410600780c */ /* 0x040fe20003fc4270 */
[----:B------:R-:W-:Y:S01]  /*1720*/  UMOV UR9, UR5 ;  /* 0x0000000500097c82 */ /* 0x000fe20008000000 */
[----:B------:R-:W-:Y:S01]  /*1730*/  UMOV UR11, 0x80000020 ;  /* 0x80000020000b7882 */ /* 0x000fe20000000000 */
[C---:B------:R-:W-:Y:S01]  /*1740*/  ISETP.GT.AND P1, PT, R6.reuse, 0x69, PT ;  /* 0x000000690600780c */ /* 0x040fe20003f24270 */
[----:B------:R-:W-:Y:S01]  /*1750*/  UMOV UR22, UR8 ;  /* 0x0000000800167c82 */ /* 0x000fe20008000000 */
[----:B------:R-:W-:Y:S01]  /*1760*/  UIADD3 UR8, UR42, 0x180, URZ ;  /* 0x000001802a087890 */ /* 0x000fe2000fffe03f */
[----:B------:R-:W-:Y:S01]  /*1770*/  ISETP.GT.AND P0, PT, R6, 0x70, PT ;  /* 0x000000700600780c */ /* 0x000fe20003f04270 */
[----:B------:R-:W-:Y:S01]  /*1780*/  UMOV UR18, UR10 ;  /* 0x0000000a00127c82 */ /* 0x000fe20008000000 */
[----:B------:R-:W-:Y:S01]  /*1790*/  UIADD3 UR10, UR42, 0x1c0, URZ ;  /* 0x000001c02a0a7890 */ /* 0x000fe2000fffe03f */
[----:B------:R-:W-:-:S02]  /*17a0*/  WARPGROUP.DEPBAR.LE gsb0, 0x0 ;  /* 0x00008000000079c5 */ /* 0x000fc40000010000 */
[----:B------:R-:W-:-:S06]  /*17b0*/  WARPGROUP.ARRIVE ;  /* 0x00000000000079c5 */ /* 0x000fcc0000000000 */
[----:B------:R-:W-:Y:S01]  /*17c0*/  HGMMA.64x16x16.F32.BF16 R80, gdesc[UR24], RZ, !UPT, gsb0 ;  /* 0x00200000185079f0 */ /* 0x000fe2000c0018ff */
[----:B------:R-:W-:Y:S01]  /*17d0*/  R2UR UR24, R2 ;  /* 0x00000000021872ca */ /* 0x000fe200000e0000 */
[----:B------:R-:W-:Y:S01]  /*17e0*/  UMOV UR26, UR8 ;  /* 0x00000008001a7c82 */ /* 0x000fe20008000000 */
[----:B------:R-:W-:Y:S01]  /*17f0*/  R2UR UR25, R3 ;  /* 0x00000000031972ca */ /* 0x000fe200000e0000 */
[----:B------:R-:W-:Y:S01]  /*1800*/  UMOV UR27, 0x80000020 ;  /* 0x80000020001b7882 */ /* 0x000fe20000000000 */
[----:B------:R-:W-:Y:S02]  /*1810*/  WARPGROUP.DEPBAR.LE gsb0, 0x0 ;  /* 0x00008000000079c5 */ /* 0x000fe40000010000 */
[----:B------:R-:W-:-:S06]  /*1820*/  WARPGROUP.ARRIVE ;  /* 0x00000000000079c5 */ /* 0x000fcc0000000000 */
[----:B------:R-:W-:Y:S01]  /*1830*/  HGMMA.64x16x16.F32.BF16 R72, gdesc[UR20], RZ, !UPT, gsb0 ;  /* 0x00200000144879f0 */ /* 0x000fe2000c0018ff */
[----:B------:R-:W-:Y:S01]  /*1840*/  R2UR UR20, R2 ;  /* 0x00000000021472ca */ /* 0x000fe200000e0000 */
[----:B------:R-:W-:Y:S01]  /*1850*/  UMOV UR22, UR10 ;  /* 0x0000000a00167c82 */ /* 0x000fe20008000000 */
[----:B------:R-:W-:Y:S01]  /*1860*/  R2UR UR21, R3 ;  /* 0x00000000031572ca */ /* 0x000fe200000e0000 */
[----:B------:R-:W-:Y:S01]  /*1870*/  UMOV UR23, 0x80000020 ;  /* 0x8000002000177882 */ /* 0x000fe20000000000 */
[----:B------:R-:W-:Y:S01]  /*1880*/  UIADD3 UR10, UR42, 0x2, URZ ;  /* 0x000000022a0a7890 */ /* 0x000fe2000fffe03f */
[----:B------:R-:W-:Y:S02]  /*1890*/  WARPGROUP.DEPBAR.LE gsb0, 0x0 ;  /* 0x00008000000079c5 */ /* 0x000fe40000010000 */
[----:B------:R-:W-:-:S06]  /*18a0*/  WARPGROUP.ARRIVE ;  /* 0x00000000000079c5 */ /* 0x000fcc0000000000 */
[----:B------:R-:W-:Y:S01]  /*18b0*/  HGMMA.64x16x16.F32.BF16 R56, gdesc[UR16], RZ, !UPT, gsb0 ;  /* 0x00200000103879f0 */ /* 0x000fe2000c0018ff */
[----:B------:R-:W-:Y:S01]  /*18c0*/  R2UR UR16, R2 ;  /* 0x00000000021072ca */ /* 0x000fe200000e0000 */
[----:B------:R-:W-:Y:S01]  /*18d0*/  UMOV UR18, UR4 ;  /* 0x0000000400127c82 */ /* 0x000fe20008000000 */
[----:B------:R-:W-:Y:S01]  /*18e0*/  R2UR UR17, R3 ;  /* 0x00000000031172ca */ /* 0x000fe200000e0000 */
[----:B------:R-:W-:Y:S01]  /*18f0*/  UMOV UR19, 0x80000020 ;  /* 0x8000002000137882 */ /* 0x000fe20000000000 */
[----:B------:R-:W-:Y:S01]  /*1900*/  UMOV UR4, UR7 ;  /* 0x0000000700047c82 */ /* 0x000fe20008000000 */
[----:B------:R-:W-:Y:S01]  /*1910*/  UIADD3 UR7, UR42, 0xc2, URZ ;  /* 0x000000c22a077890 */ /* 0x000fe2000fffe03f */
[----:B------:R-:W-:Y:S01]  /*1920*/  UMOV UR8, UR4 ;  /* 0x0000000400087c82 */ /* 0x000fe20008000000 */
        /* <DEDUP_REMOVED lines=19> */
[----:B------:R-:W-:Y:S02]  /*1a60*/  UMOV UR33, UR21 ;  /* 0x0000001500217c82 */ /* 0x000fe40008000000 */
[----:B------:R-:W-:Y:S01]  /*1a70*/  UMOV UR32, UR20 ;  /* 0x0000001400207c82 */ /* 0x000fe20008000000 */
[----:B------:R-:W-:Y:S01]  /*1a80*/  UMOV UR28, UR20 ;  /* 0x00000014001c7c82 */ /* 0x000fe20008000000 */
[----:B------:R-:W-:Y:S01]  /*1a90*/  UMOV UR29, UR21 ;  /* 0x00000015001d7c82 */ /* 0x000fe20008000000 */
[----:B------:R-:W-:Y:S01]  /*1aa0*/  UMOV UR24, UR20 ;  /* 0x0000001400187c82 */ /* 0x000fe20008000000 */
[----:B------:R-:W-:Y:S01]  /*1ab0*/  UMOV UR25, UR21 ;  /* 0x0000001500197c82 */ /* 0x000fe20008000000 */
[----:B------:R-:W-:-:S02]  /*1ac0*/  WARPGROUP.DEPBAR.LE gsb0, 0x0 ;  /* 0x00008000000079c5 */ /* 0x000fc40000010000 */
        /* <DEDUP_REMOVED lines=242> */
[C---:B------:R-:W-:Y:S02]  /*29f0*/  ISETP.GT.AND P2, PT, R6.reuse, 0x10, PT ;  /* 0x000000100600780c */ /* 0x040fe40003f44270 */
        /* <DEDUP_REMOVED lines=20> */
[C---:B------:R-:W-:Y:S02]  /*2b40*/  ISETP.GT.AND P2, PT, R6.reuse, 0x20, PT ;  /* 0x000000200600780c */ /* 0x040fe40003f44270 */
        /* <DEDUP_REMOVED lines=14> */
[----:B------:R-:W-:Y:S02]  /*2c30*/  FSEL R107, R86, -INF , P4 ;  /* 0xff800000566b7808 */ /* 0x000fe40002000000 */
        /* <DEDUP_REMOVED lines=25> */
[----:B------:R-:W-:Y:S02]  /*2dd0*/  FMNMX.FTZ R4, R79, R4, !PT ;  /* 0x000000044f047209 */ /* 0x000fe40007810000 */
[----:B------:R-:W-:Y:S02]  /*2de0*/  ISETP.GT.AND P5, PT, R6, 0x48, PT ;  /* 0x000000480600780c */ /* 0x000fe40003fa4270 */
[----:B------:R-:W-:Y:S02]  /*2df0*/  FSEL R65, R76, -INF , P4 ;  /* 0xff8000004c417808 */ /* 0x000fe40002000000 */
[C---:B------:R-:W-:Y:S02]  /*2e00*/  ISETP.GT.AND P4, PT, R6.reuse, 0x49, PT ;  /* 0x000000490600780c */ /* 0x040fe40003f84270 */
        /* <DEDUP_REMOVED lines=27> */
[----:B------:R-:W-:Y:S01]  /*2fc0*/  FSEL R51, R60, -INF , P5 ;  /* 0xff8000003c337808 */ /* 0x000fe20002800000 */
[----:B------:R-:W-:Y:S01]  /*2fd0*/  ULDC UR6, c[0x0][0x988] ;  /* 0x0002620000067ab9 */ /* 0x000fe20000000800 */
[----:B------:R-:W-:-:S02]  /*2fe0*/  ISETP.GT.AND P5, PT, R6, 0x59, PT ;  /* 0x000000590600780c */ /* 0x000fc40003fa4270 */
[----:B------:R-:W-:Y:S02]  /*2ff0*/  FSEL R121, R54, -INF , P6 ;  /* 0xff80000036797808 */ /* 0x000fe40003000000 */
[----:B------:R-:W-:Y:S02]  /*3000*/  FMNMX.FTZ R4, R125, R4, !PT ;  /* 0x000000047d047209 */ /* 0x000fe40007810000 */
[----:B------:R-:W-:Y:S02]  /*3010*/  FSEL R131, R55, -INF , P5 ;  /* 0xff80000037837808 */ /* 0x000fe40002800000 */
[----:B------:R-:W-:Y:S02]  /*3020*/  FMNMX.FTZ R4, R121, R4, !PT ;  /* 0x0000000479047209 */ /* 0x000fe40007810000 */
[----:B------:R-:W-:Y:S02]  /*3030*/  FSEL R55, R48, -INF , P3 ;  /* 0xff80000030377808 */ /* 0x000fe40001800000 */
[----:B------:R-:W-:-:S02]  /*3040*/  ISETP.GT.AND P3, PT, R6, 0x61, PT ;  /* 0x000000610600780c */ /* 0x000fc40003f64270 */
[----:B------:R-:W-:Y:S02]  /*3050*/  FMNMX.FTZ R4, R131, R4, !PT ;  /* 0x0000000483047209 */ /* 0x000fe40007810000 */
[----:B------:R-:W-:Y:S02]  /*3060*/  FSEL R49, R49, -INF , P2 ;  /* 0xff80000031317808 */ /* 0x000fe40001000000 */
[C---:B------:R-:W-:Y:S02]  /*3070*/  ISETP.GT.AND P2, PT, R6.reuse, 0x68, PT ;  /* 0x000000680600780c */ /* 0x040fe40003f44270 */
        /* <DEDUP_REMOVED lines=30> */
[----:B------:R-:W-:Y:S02]  /*3260*/  ISETP.GT.AND P2, PT, R6, 0x79, PT ;  /* 0x000000790600780c */ /* 0x000fe40003f44270 */
[----:B------:R-:W-:Y:S02]  /*3270*/  FSEL R155, R38, -INF , P0 ;  /* 0xff800000269b7808 */ /* 0x000fe40000000000 */
[----:B------:R-:W-:Y:S02]  /*3280*/  FMNMX.FTZ R4, R147, R4, !PT ;  /* 0x0000000493047209 */ /* 0x000fe40007810000 */
[----:B------:R-:W-:Y:S02]  /*3290*/  FSEL R38, R39, -INF , P2 ;  /* 0xff80000027267808 */ /* 0x000fe40001000000 */
[----:B------:R-:W-:-:S02]  /*32a0*/  FMNMX.FTZ R39, R155, R4, !PT ;  /* 0x000000049b277209 */ /* 0x000fc40007810000 */
[----:B------:R-:W-:Y:S02]  /*32b0*/  P2R R34, PR, RZ, 0x2 ;  /* 0x00000002ff227803 */ /* 0x000fe40000000000 */
[----:B------:R-:W-:Y:S02]  /*32c0*/  FMNMX.FTZ R4, R38, R39, !PT ;  /* 0x0000002726047209 */ /* 0x000fe40007810000 */
[C---:B------:R-:W-:Y:S02]  /*32d0*/  ISETP.GT.AND P1, PT, R6.reuse, 0x70, PT ;  /* 0x000000700600780c */ /* 0x040fe40003f24270 */
[----:B------:R-:W-:Y:S02]  /*32e0*/  P2R R22, PR, RZ, 0x1 ;  /* 0x00000001ff167803 */ /* 0x000fe40000000000 */
[----:B------:R-:W-:Y:S02]  /*32f0*/  ISETP.GT.AND P0, PT, R6, 0x69, PT ;  /* 0x000000690600780c */ /* 0x000fe40003f04270 */
[----:B------:R-:W-:-:S02]  /*3300*/  P2R R20, PR, RZ, 0x4 ;  /* 0x00000004ff147803 */ /* 0x000fc40000000000 */
        /* <DEDUP_REMOVED lines=13> */
[----:B------:R-:W-:-:S02]  /*33e0*/  FSEL R25, R25, -INF , P4 ;  /* 0xff80000019197808 */ /* 0x000fc40002000000 */
[----:B------:R-:W-:Y:S01]  /*33f0*/  ISETP.NE.AND P0, PT, R8, RZ, PT ;  /* 0x000000ff0800720c */ /* 0x000fe20003f05270 */
[----:B------:R-:W0:Y:S02]  /*3400*/  SHFL.BFLY PT, R27, R12, 0x2, 0x1f ;  /* 0x0c401f000c1b7f89 */ /* 0x000e2400000e0000 */
[----:B0-----:R-:W-:-:S05]  /*3410*/  FMNMX.FTZ R18, R12, R27, !PT ;  /* 0x0000001b0c127209 */ /* 0x001fca0007810000 */
[----:B------:R-:W0:Y:S02]  /*3420*/  SHFL.BFLY PT, R27, R18, 0x1, 0x1f ;  /* 0x0c201f00121b7f89 */ /* 0x000e2400000e0000 */
[----:B0-----:R-:W-:Y:S02]  /*3430*/  FMNMX.FTZ R72, R18, R27, !PT ;  /* 0x0000001b12487209 */ /* 0x001fe40007810000 */
[----:B------:R-:W-:Y:S02]  /*3440*/  FSEL R27, R32, -INF , P1 ;  /* 0xff800000201b7808 */ /* 0x000fe40000800000 */
[----:B------:R-:W-:Y:S01]  /*3450*/  ISETP.NE.AND P1, PT, R34, RZ, PT ;  /* 0x000000ff2200720c */ /* 0x000fe20003f25270 */
[C---:B------:R-:W-:Y:S01]  /*3460*/  FMUL.FTZ R14, R72.reuse, R4 ;  /* 0x00000004480e7220 */ /* 0x040fe20000410000 */
[----:B------:R-:W-:Y:S02]  /*3470*/  FSETP.NEU.FTZ.AND P2, PT, R72, -INF , PT ;  /* 0xff8000004800780b */ /* 0x000fe40003f5d000 */
[----:B------:R-:W-:-:S02]  /*3480*/  FSEL R33, R33, -INF , P1 ;  /* 0xff80000021217808 */ /* 0x000fc40000800000 */
[----:B------:R-:W-:Y:S02]  /*3490*/  ISETP.NE.AND P1, PT, R10, RZ, PT ;  /* 0x000000ff0a00720c */ /* 0x000fe40003f25270 */
        /* <DEDUP_REMOVED lines=30> */
[-CC-:B0-----:R-:W-:Y:S01]  /*3680*/  FFMA.FTZ R69, R75, R4.reuse, -R14.reuse ;  /* 0x000000044b457223 */ /* 0x181fe2000001080e */
        /* <DEDUP_REMOVED lines=31> */
[----:B------:R-:W1:Y:S01]  /*3880*/  MUFU.EX2 R6, R6 ;  /* 0x0000000600067308 */ /* 0x000e620000000800 */
        /* <DEDUP_REMOVED lines=9> */
[----:B------:R-:W-:Y:S02]  /*3920*/  FMNMX.FTZ R30, R35, R30, !PT ;  /* 0x0000001e231e7209 */ /* 0x000fe40007810000 */
[----:B--2---:R-:W-:Y:S01]  /*3930*/  FSEL R119, R29, -INF , P6 ;  /* 0xff8000001d777808 */ /* 0x004fe20003000000 */
[----:B------:R-:W-:Y:S01]  /*3940*/  FFMA.FTZ R29, R139, R4, -R14 ;  /* 0x000000048b1d7223 */ /* 0x000fe2000001080e */
        /* <DEDUP_REMOVED lines=14> */
[----:B------:R-:W2:Y:S06]  /*3a30*/  SHFL.BFLY PT, R5, R24, 0x2, 0x1f ;  /* 0x0c401f0018057f89 */ /* 0x000eac00000e0000 */
[----:B------:R-:W-:Y:S08]  /*3a40*/  MUFU.EX2 R67, R67 ;  /* 0x0000004300437308 */ /* 0x000ff00000000800 */
[----:B------:R-:W-:Y:S08]  /*3a50*/  MUFU.EX2 R26, R26 ;  /* 0x0000001a001a7308 */ /* 0x000ff00000000800 */
[----:B------:R-:W-:Y:S01]  /*3a60*/  MUFU.EX2 R69, R69 ;  /* 0x0000004500457308 */ /* 0x000fe20000000800 */
[----:B--2---:R-:W-:-:S05]  /*3a70*/  FMNMX.FTZ R48, R24, R5, !PT ;  /* 0x0000000518307209 */ /* 0x004fca0007810000 */
[----:B------:R-:W2:Y:S02]  /*3a80*/  SHFL.BFLY PT, R5, R48, 0x1, 0x1f ;  /* 0x0c201f0030057f89 */ /* 0x000ea400000e0000 */
[----:B------:R-:W-:Y:S08]  /*3a90*/  MUFU.EX2 R32, R32 ;  /* 0x0000002000207308 */ /* 0x000ff00000000800 */
[----:B------:R-:W-:Y:S08]  /*3aa0*/  MUFU.EX2 R75, R75 ;  /* 0x0000004b004b7308 */ /* 0x000ff00000000800 */
[----:B------:R-:W-:Y:S01]  /*3ab0*/  MUFU.EX2 R47, R47 ;  /* 0x0000002f002f7308 */ /* 0x000fe20000000800 */
[----:B--2---:R-:W-:-:S07]  /*3ac0*/  FMNMX.FTZ R5, R48, R5, !PT ;  /* 0x0000000530057209 */ /* 0x004fce0007810000 */
[----:B------:R-:W-:Y:S01]  /*3ad0*/  MUFU.EX2 R30, R127 ;  /* 0x0000007f001e7308 */ /* 0x000fe20000000800 */
[C---:B------:R-:W-:Y:S01]  /*3ae0*/  FSETP.NEU.FTZ.AND P2, PT, R5.reuse, -INF , PT ;  /* 0xff8000000500780b */ /* 0x040fe20003f5d000 */
[----:B------:R-:W-:-:S06]  /*3af0*/  FMUL.FTZ R24, R5, R4 ;  /* 0x0000000405187220 */ /* 0x000fcc0000410000 */
[----:B------:R-:W-:Y:S01]  /*3b00*/  MUFU.EX2 R37, R133 ;  /* 0x0000008500257308 */ /* 0x000fe20000000800 */
[----:B------:R-:W-:-:S05]  /*3b10*/  FSEL R24, R24, RZ, P2 ;  /* 0x000000ff18187208 */ /* 0x000fca0001000000 */
[--C-:B------:R-:W-:Y:S01]  /*3b20*/  FFMA.FTZ R58, R9, R4, -R24.reuse ;  /* 0x00000004093a7223 */ /* 0x100fe20000010818 */
[----:B------:R-:W-:Y:S01]  /*3b30*/  LEA.HI R9, R19, R16, RZ, 0x4 ;  /* 0x0000001013097211 */ /* 0x000fe200078f20ff */
[--C-:B------:R-:W-:Y:S01]  /*3b40*/  FFMA.FTZ R60, R11, R4, -R24.reuse ;  /* 0x000000040b3c7223 */ /* 0x100fe20000010818 */
[----:B------:R-:W-:Y:S01]  /*3b50*/  LEA.HI R19, R19, R16, RZ, 0x5 ;  /* 0x0000001013137211 */ /* 0x000fe200078f28ff */
[-CC-:B------:R-:W-:Y:S01]  /*3b60*/  FFMA.FTZ R62, R13, R4.reuse, -R24.reuse ;  /* 0x000000040d3e7223 */ /* 0x180fe20000010818 */
[----:B------:R-:W-:Y:S01]  /*3b70*/  LOP3.LUT R11, R9, 0xfffffff0, RZ, 0xc0, !PT ;  /* 0xfffffff0090b7812 */ /* 0x000fe200078ec0ff */
[-CC-:B------:R-:W-:Y:S01]  /*3b80*/  FFMA.FTZ R14, R7, R4.reuse, -R24.reuse ;  /* 0x00000004070e7223 */ /* 0x180fe20000010818 */
[----:B------:R-:W-:Y:S01]  /*3b90*/  SHF.R.S32.HI R13, RZ, 0x4, R9 ;  /* 0x00000004ff0d7819 */ /* 0x000fe20000011409 */
[-CC-:B------:R-:W-:Y:S01]  /*3ba0*/  FFMA.FTZ R7, R15, R4.reuse, -R24.reuse ;  /* 0x000000040f077223 */ /* 0x180fe20000010818 */
[----:B------:R-:W-:Y:S02]  /*3bb0*/  IMAD.SHL.U32 R15, R19, 0x8, RZ ;  /* 0x00000008130f7824 */ /* 0x000fe400078e00ff */
[-CC-:B------:R-:W-:Y:S01]  /*3bc0*/  FFMA.FTZ R97, R97, R4.reuse, -R24.reuse ;  /* 0x0000000461617223 */ /* 0x180fe20000010818 */
[----:B------:R-:W-:Y:S01]  /*3bd0*/  IMAD.IADD R11, R16, 0x1, -R11 ;  /* 0x00000001100b7824 */ /* 0x000fe200078e0a0b */
[----:B------:R-:W-:Y:S01]  /*3be0*/  MUFU.EX2 R14, R14 ;  /* 0x0000000e000e7308 */ /* 0x000fe20000000800 */
[----:B------:R-:W-:Y:S01]  /*3bf0*/  IMAD.SHL.U32 R64, R13, 0x8, RZ ;  /* 0x000000080d407824 */ /* 0x000fe200078e00ff */
[----:B------:R-:W-:Y:S01]  /*3c00*/  LOP3.LUT R66, R15, 0x7fffff00, RZ, 0xc0, !PT ;  /* 0x7fffff000f427812 */ /* 0x000fe200078ec0ff */
[-CC-:B------:R-:W-:Y:S01]  /*3c10*/  FFMA.FTZ R101, R101, R4.reuse, -R24.reuse ;  /* 0x0000000465657223 */ /* 0x180fe20000010818 */
[----:B------:R-:W-:Y:S01]  /*3c20*/  SHF.R.S32.HI R56, RZ, 0x1f, R11 ;  /* 0x0000001fff387819 */ /* 0x000fe2000001140b */
[-CC-:B------:R-:W-:Y:S01]  /*3c30*/  FFMA.FTZ R89, R89, R4.reuse, -R24.reuse ;  /* 0x0000000459597223 */ /* 0x180fe20000010818 */
[-CC-:B------:R-:W-:Y:S01]  /*3c40*/  FFMA.FTZ R93, R93, R4.reuse, -R24.reuse ;  /* 0x000000045d5d7223 */ /* 0x180fe20000010818 */
[-CC-:B------:R-:W-:Y:S01]  /*3c50*/  FFMA.FTZ R104, R55, R4.reuse, -R24.reuse ;  /* 0x0000000437687223 */ /* 0x180fe20000010818 */
[CC--:B------:R-:W-:Y:S01]  /*3c60*/  LEA.HI R9, R56.reuse, R11.reuse, RZ, 0x2 ;  /* 0x0000000b38097211 */ /* 0x0c0fe200078f10ff */
[----:B------:R-:W2:Y:S01]  /*3c70*/  MUFU.EX2 R97, R97 ;  /* 0x0000006100617308 */ /* 0x000ea20000000800 */
[----:B------:R-:W-:Y:S01]  /*3c80*/  LEA.HI R56, R56, R11, RZ, 0x3 ;  /* 0x0000000b38387211 */ /* 0x000fe200078f18ff */
[-CC-:B------:R-:W-:Y:S01]  /*3c90*/  FFMA.FTZ R48, R81, R4.reuse, -R24.reuse ;  /* 0x0000000451307223 */ /* 0x180fe20000010818 */
[----:B------:R-:W-:Y:S01]  /*3ca0*/  SHF.R.S32.HI R13, RZ, 0x2, R9 ;  /* 0x00000002ff0d7819 */ /* 0x000fe20000011409 */
[-CC-:B------:R-:W-:Y:S01]  /*3cb0*/  FFMA.FTZ R50, R21, R4.reuse, -R24.reuse ;  /* 0x0000000415327223 */ /* 0x180fe20000010818 */
[----:B------:R-:W-:Y:S01]  /*3cc0*/  FFMA.FTZ R52, R23, R4, -R24 ;  /* 0x0000000417347223 */ /* 0x000fe20000010818 */
[----:B------:R-:W-:Y:S01]  /*3cd0*/  IMAD.SHL.U32 R15, R56, 0x10, RZ ;  /* 0x00000010380f7824 */ /* 0x000fe200078e00ff */
[----:B------:R-:W-:Y:S01]  /*3ce0*/  LOP3.LUT R56, R9, 0x7fffffc, RZ, 0xc0, !PT ;  /* 0x07fffffc09387812 */ /* 0x000fe200078ec0ff */
[----:B------:R-:W-:Y:S01]  /*3cf0*/  IMAD.SHL.U32 R13, R13, 0x40, RZ ;  /* 0x000000400d0d7824 */ /* 0x000fe200078e00ff */
[----:B------:R-:W3:Y:S01]  /*3d00*/  MUFU.EX2 R58, R58 ;  /* 0x0000003a003a7308 */ /* 0x000ee20000000800 */
[----:B------:R-:W-:Y:S01]  /*3d10*/  IMAD.U32 R9, RZ, RZ, UR37 ;  /* 0x00000025ff097e24 */ /* 0x000fe2000f8e00ff */
[----:B------:R-:W-:Y:S01]  /*3d20*/  LOP3.LUT R15, R15, 0x7fffff80, RZ, 0xc0, !PT ;  /* 0x7fffff800f0f7812 */ /* 0x000fe200078ec0ff */
[----:B------:R-:W-:Y:S01]  /*3d30*/  IMAD.IADD R11, R11, 0x1, -R56 ;  /* 0x000000010b0b7824 */ /* 0x000fe200078e0a38 */
[----:B------:R-:W-:Y:S01]  /*3d40*/  LOP3.LUT R13, R13, 0x40, RZ, 0xc0, !PT ;  /* 0x000000400d0d7812 */ /* 0x000fe200078ec0ff */
[----:B------:R-:W-:-:S02]  /*3d50*/  @!P1 VIADD R9, R9, 0x31c40 ;  /* 0x00031c4009099836 */ /* 0x000fc40000000000 */
[-C--:B------:R-:W-:Y:S01]  /*3d60*/  FFMA.FTZ R81, R85, R4.reuse, -R24 ;  /* 0x0000000455517223 */ /* 0x080fe20000010818 */
[----:B------:R-:W-:Y:S01]  /*3d70*/  IMAD.IADD R66, R15, 0x1, R66 ;  /* 0x000000010f427824 */ /* 0x000fe200078e0242 */
[----:B------:R-:W-:Y:S01]  /*3d80*/  LOP3.LUT R64, R13, 0x8, R64, 0xf8, !PT ;  /* 0x000000080d407812 */ /* 0x000fe200078ef840 */
[----:B------:R-:W4:Y:S01]  /*3d90*/  MUFU.EX2 R101, R101 ;  /* 0x0000006500657308 */ /* 0x000f220000000800 */
[----:B------:R-:W-:Y:S01]  /*3da0*/  SHF.R.U32.HI R13, RZ, 0x3, R13 ;  /* 0x00000003ff0d7819 */ /* 0x000fe2000001160d */
[----:B------:R-:W-:Y:S02]  /*3db0*/  IMAD R66, R11, 0x10, R66 ;  /* 0x000000100b427824 */ /* 0x000fe400078e0242 */
[----:B0-----:R-:W-:Y:S01]  /*3dc0*/  FADD.FTZ R11, R8, R87 ;  /* 0x00000057080b7221 */ /* 0x001fe20000010000 */
[----:B------:R-:W-:Y:S01]  /*3dd0*/  @!P1 PRMT R9, RZ, 0x654, R9 ;  /* 0x00000654ff099816 */ /* 0x000fe20000000009 */
[----:B------:R-:W-:Y:S01]  /*3de0*/  FFMA.FTZ R73, R73, R4, -R24 ;  /* 0x0000000449497223 */ /* 0x000fe20000010818 */
[----:B------:R-:W-:Y:S01]  /*3df0*/  LOP3.LUT R13, R64, R13, RZ, 0x3c, !PT ;  /* 0x0000000d400d7212 */ /* 0x000fe200078e3cff */
[----:B-1----:R-:W-:Y:S01]  /*3e00*/  FADD.FTZ R64, R6, R11 ;  /* 0x0000000b06407221 */ /* 0x002fe20000010000 */
[----:B------:R-:W0:Y:S01]  /*3e10*/  MUFU.EX2 R60, R60 ;  /* 0x0000003c003c7308 */ /* 0x000e220000000800 */
[----:B--2---:R-:W-:Y:S01]  /*3e20*/  FADD.FTZ R11, R14, R97 ;  /* 0x000000610e0b7221 */ /* 0x004fe20000010000 */
[----:B------:R1:W-:Y:S01]  /*3e30*/  @!P1 SYNCS.ARRIVE.TRANS64.RED.A1T0 RZ, [R9+URZ], RZ ;  /* 0x000000ff09ff99a7 */ /* 0x0003e2000810043f */
[----:B------:R-:W-:-:S02]  /*3e40*/  IMAD.IADD R55, R13, 0x1, R66 ;  /* 0x000000010d377824 */ /* 0x000fc400078e0242 */
[C---:B------:R-:W-:Y:S01]  /*3e50*/  FADD.FTZ R13, R83.reuse, R64 ;  /* 0x00000040530d7221 */ /* 0x040fe20000010000 */
[----:B---3--:R-:W-:Y:S01]  /*3e60*/  FADD.FTZ R64, R58, R11 ;  /* 0x0000000b3a407221 */ /* 0x008fe20000010000 */
[----:B------:R-:W-:Y:S01]  /*3e70*/  F2FP.BF16.F32.PACK_AB R11, R83, R6 ;  /* 0x00000006530b723e */ /* 0x000fe200000010ff */
[----:B------:R-:W-:Y:S01]  /*3e80*/  FFMA.FTZ R54, R65, R4, -R24 ;  /* 0x0000000441367223 */ /* 0x000fe20000010818 */
[----:B------:R-:W2:Y:S01]  /*3e90*/  MUFU.EX2 R89, R89 ;  /* 0x0000005900597308 */ /* 0x000ea20000000800 */
[----:B------:R-:W-:Y:S01]  /*3ea0*/  FADD.FTZ R66, R12, R13 ;  /* 0x0000000d0c427221 */ /* 0x000fe20000010000 */
[----:B----4-:R-:W-:Y:S01]  /*3eb0*/  FADD.FTZ R13, R101, R64 ;  /* 0x00000040650d7221 */ /* 0x010fe20000010000 */
[----:B-1----:R-:W-:Y:S01]  /*3ec0*/  F2FP.BF16.F32.PACK_AB R9, R87, R8 ;  /* 0x000000085709723e */ /* 0x002fe200000010ff */
[-C--:B------:R-:W-:Y:S01]  /*3ed0*/  FFMA.FTZ R65, R77, R4.reuse, -R24 ;  /* 0x000000044d417223 */ /* 0x080fe20000010818 */
[----:B------:R-:W-:Y:S01]  /*3ee0*/  FADD.FTZ R15, R91, R66 ;  /* 0x000000425b0f7221 */ /* 0x000fe20000010000 */
[-CC-:B------:R-:W-:Y:S01]  /*3ef0*/  FFMA.FTZ R59, R59, R4.reuse, -R24.reuse ;  /* 0x000000043b3b7223 */ /* 0x180fe20000010818 */
[--C-:B------:R-:W-:Y:S01]  /*3f00*/  FFMA.FTZ R19, R57, R4, -R24.reuse ;  /* 0x0000000439137223 */ /* 0x100fe20000010818 */
[----:B------:R-:W1:Y:S01]  /*3f10*/  MUFU.EX2 R62, R62 ;  /* 0x0000003e003e7308 */ /* 0x000e620000000800 */
[----:B0-----:R-:W-:Y:S01]  /*3f20*/  FADD.FTZ R6, R60, R13 ;  /* 0x0000000d3c067221 */ /* 0x001fe20000010000 */
[----:B------:R-:W-:Y:S01]  /*3f30*/  FADD.FTZ R8, R10, R15 ;  /* 0x0000000f0a087221 */ /* 0x000fe20000010000 */
[----:B------:R-:W-:Y:S01]  /*3f40*/  F2FP.BF16.F32.PACK_AB R13, R91, R12 ;  /* 0x0000000c5b0d723e */ /* 0x000fe200000010ff */
[-CC-:B------:R-:W-:Y:S01]  /*3f50*/  FFMA.FTZ R51, R51, R4.reuse, -R24.reuse ;  /* 0x0000000433337223 */ /* 0x180fe20000010818 */
[----:B------:R-:W-:Y:S01]  /*3f60*/  FFMA.FTZ R43, R43, R4, -R24 ;  /* 0x000000042b2b7223 */ /* 0x000fe20000010818 */
[----:B------:R-:W-:Y:S01]  /*3f70*/  FADD.FTZ R23, R95, R8 ;  /* 0x000000085f177221 */ /* 0x000fe20000010000 */
[----:B------:R-:W-:Y:S01]  /*3f80*/  F2FP.BF16.F32.PACK_AB R8, R97, R14 ;  /* 0x0000000e6108723e */ /* 0x000fe200000010ff */
[----:B------:R-:W0:Y:S01]  /*3f90*/  MUFU.EX2 R93, R93 ;  /* 0x0000005d005d7308 */ /* 0x000e220000000800 */
[C---:B--2---:R-:W-:Y:S01]  /*3fa0*/  FADD.FTZ R21, R89.reuse, R6 ;  /* 0x0000000659157221 */ /* 0x044fe20000010000 */
[----:B------:R-:W-:Y:S01]  /*3fb0*/  F2FP.BF16.F32.PACK_AB R12, R89, R60 ;  /* 0x0000003c590c723e */ /* 0x000fe200000010ff */
[--C-:B------:R-:W-:Y:S01]  /*3fc0*/  FFMA.FTZ R56, R61, R4, -R24.reuse ;  /* 0x000000043d387223 */ /* 0x100fe20000010818 */
[----:B------:R-:W-:Y:S01]  /*3fd0*/  F2FP.BF16.F32.PACK_AB R15, R95, R10 ;  /* 0x0000000a5f0f723e */ /* 0x000fe200000010ff */
[--C-:B------:R-:W-:Y:S01]  /*3fe0*/  FFMA.FTZ R49, R49, R4, -R24.reuse ;  /* 0x0000000431317223 */ /* 0x100fe20000010818 */
[----:B------:R-:W-:Y:S01]  /*3ff0*/  F2FP.BF16.F32.PACK_AB R10, R101, R58 ;  /* 0x0000003a650a723e */ /* 0x000fe200000010ff */
        /* <DEDUP_REMOVED lines=8> */
[----:B------:R-:W-:Y:S01]  /*4080*/  FFMA.FTZ R31, R31, R4, -R24 ;  /* 0x000000041f1f7223 */ /* 0x000fe20000010818 */
[----:B------:R-:W1:Y:S01]  /*4090*/  MUFU.EX2 R48, R48 ;  /* 0x0000003000307308 */ /* 0x000e620000000800 */
[C---:B0-----:R-:W-:Y:S01]  /*40a0*/  F2FP.BF16.F32.PACK_AB R14, R93.reuse, R62 ;  /* 0x0000003e5d0e723e */ /* 0x041fe200000010ff */
[----:B------:R-:W-:Y:S01]  /*40b0*/  FADD.FTZ R62, R20, R23 ;  /* 0x00000017143e7221 */ /* 0x000fe20000010000 */
[----:B------:R-:W-:Y:S01]  /*40c0*/  FADD.FTZ R60, R93, R6 ;  /* 0x000000065d3c7221 */ /* 0x000fe20000010000 */
[----:B------:R-:W-:Y:S01]  /*40d0*/  LEA R6, R55, UR37, 0x1 ;  /* 0x0000002537067c11 */ /* 0x000fe2000f8e08ff */
[-C--:B------:R-:W-:Y:S01]  /*40e0*/  FFMA.FTZ R55, R27, R4.reuse, -R24 ;  /* 0x000000041b377223 */ /* 0x080fe20000010818 */
[----:B------:R-:W-:Y:S01]  /*40f0*/  FADD.FTZ R23, R39, R62 ;  /* 0x0000003e27177221 */ /* 0x000fe20000010000 */
[-C--:B------:R-:W-:Y:S01]  /*4100*/  FFMA.FTZ R99, R99, R4.reuse, -R24 ;  /* 0x0000000463637223 */ /* 0x080fe20000010818 */
[----:B------:R-:W0:Y:S01]  /*4110*/  MUFU.EX2 R50, R50 ;  /* 0x0000003200327308 */ /* 0x000e220000000800 */
[----:B--2---:R-:W-:Y:S01]  /*4120*/  FADD.FTZ R21, R7, R60 ;  /* 0x0000003c07157221 */ /* 0x004fe20000010000 */
[----:B------:R-:W-:Y:S01]  /*4130*/  FADD.FTZ R60, R22, R23 ;  /* 0x00000017163c7221 */ /* 0x000fe20000010000 */
[-CC-:B------:R-:W-:Y:S01]  /*4140*/  FFMA.FTZ R57, R25, R4.reuse, -R24.reuse ;  /* 0x0000000419397223 */ /* 0x180fe20000010818 */
[-CC-:B------:R-:W-:Y:S01]  /*4150*/  FFMA.FTZ R113, R113, R4.reuse, -R24.reuse ;  /* 0x0000000471717223 */ /* 0x180fe20000010818 */
[----:B------:R-:W-:Y:S01]  /*4160*/  FFMA.FTZ R119, R119, R4, -R24 ;  /* 0x0000000477777223 */ /* 0x000fe20000010818 */
[----:B------:R-:W-:Y:S01]  /*4170*/  FADD.FTZ R23, R67, R60 ;  /* 0x0000003c43177221 */ /* 0x000fe20000010000 */
[----:B------:R2:W-:Y:S01]  /*4180*/  STSM.16.M88.4 [R6+0x24300], R8 ;  /* 0x0243000806007844 */ /* 0x0005e20000000200 */
[----:B------:R-:W3:Y:S01]  /*4190*/  MUFU.EX2 R81, R81 ;  /* 0x0000005100517308 */ /* 0x000ee20000000800 */
[----:B-1----:R-:W-:Y:S01]  /*41a0*/  FADD.FTZ R21, R48, R21 ;  /* 0x0000001530157221 */ /* 0x002fe20000010000 */
[----:B------:R-:W-:Y:S01]  /*41b0*/  FADD.FTZ R62, R26, R23 ;  /* 0x000000171a3e7221 */ /* 0x000fe20000010000 */
[----:B------:R-:W-:Y:S01]  /*41c0*/  STSM.16.M88.4 [R6+0x25b00], R12 ;  /* 0x025b000c06007844 */ /* 0x000fe20000000200 */
[----:B------:R-:W-:Y:S01]  /*41d0*/  F2FP.BF16.F32.PACK_AB R27, R75, R32 ;  /* 0x000000204b1b723e */ /* 0x000fe200000010ff */
[----:B------:R-:W-:-:S02]  /*41e0*/  IMAD.MOV.U32 R66, RZ, RZ, R71 ;  /* 0x000000ffff427224 */ /* 0x000fc400078e0047 */
[----:B------:R-:W-:Y:S01]  /*41f0*/  FADD.FTZ R23, R69, R62 ;  /* 0x0000003e45177221 */ /* 0x000fe20000010000 */
[----:B------:R-:W-:Y:S01]  /*4200*/  IMAD.MOV.U32 R64, RZ, RZ, R71 ;  /* 0x000000ffff407224 */ /* 0x000fe200078e0047 */
[----:B------:R-:W1:Y:S01]  /*4210*/  MUFU.EX2 R52, R52 ;  /* 0x0000003400347308 */ /* 0x000e620000000800 */
[----:B0-----:R-:W-:Y:S01]  /*4220*/  FADD.FTZ R60, R50, R21 ;  /* 0x00000015323c7221 */ /* 0x001fe20000010000 */
[----:B------:R-:W-:Y:S01]  /*4230*/  FADD.FTZ R62, R32, R23 ;  /* 0x00000017203e7221 */ /* 0x000fe20000010000 */
[--C-:B------:R-:W-:Y:S02]  /*4240*/  IMAD.MOV.U32 R63, RZ, RZ, R71.reuse ;  /* 0x000000ffff3f7224 */ /* 0x100fe400078e0047 */
[--C-:B------:R-:W-:Y:S02]  /*4250*/  IMAD.MOV.U32 R61, RZ, RZ, R71.reuse ;  /* 0x000000ffff3d7224 */ /* 0x100fe400078e0047 */
[----:B------:R-:W-:Y:S01]  /*4260*/  FADD.FTZ R23, R75, R62 ;  /* 0x0000003e4b177221 */ /* 0x000fe20000010000 */
[----:B------:R-:W-:Y:S01]  /*4270*/  IMAD.MOV.U32 R32, RZ, RZ, R71 ;  /* 0x000000ffff207224 */ /* 0x000fe200078e0047 */
[----:B------:R-:W0:Y:S01]  /*4280*/  MUFU.EX2 R73, R73 ;  /* 0x0000004900497308 */ /* 0x000e220000000800 */
[----:B---3--:R-:W-:Y:S01]  /*4290*/  FADD.FTZ R21, R81, R60 ;  /* 0x0000003c51157221 */ /* 0x008fe20000010000 */
[----:B------:R-:W-:-:S04]  /*42a0*/  FADD.FTZ R62, R18, R23 ;  /* 0x00000017123e7221 */ /* 0x000fc80000010000 */
[----:B------:R-:W-:Y:S01]  /*42b0*/  FADD.FTZ R25, R47, R62 ;  /* 0x0000003e2f197221 */ /* 0x000fe20000010000 */
[----:B------:R-:W-:Y:S01]  /*42c0*/  IMAD.MOV.U32 R62, RZ, RZ, R71 ;  /* 0x000000ffff3e7224 */ /* 0x000fe200078e0047 */
[----:B------:R-:W3:Y:S01]  /*42d0*/  MUFU.EX2 R54, R54 ;  /* 0x0000003600367308 */ /* 0x000ee20000000800 */
[----:B-1----:R-:W-:-:S07]  /*42e0*/  FADD.FTZ R60, R52, R21 ;  /* 0x00000015343c7221 */ /* 0x002fce0000010000 */
[----:B------:R-:W1:Y:S01]  /*42f0*/  MUFU.EX2 R65, R65 ;  /* 0x0000004100417308 */ /* 0x000e620000000800 */
[----:B0-----:R-:W-:-:S07]  /*4300*/  FADD.FTZ R21, R73, R60 ;  /* 0x0000003c49157221 */ /* 0x001fce0000010000 */
[----:B------:R0:W4:Y:S08]  /*4310*/  MUFU.EX2 R16, R59 ;  /* 0x0000003b00107308 */ /* 0x0001300000000800 */
[----:B------:R-:W5:Y:S01]  /*4320*/  MUFU.EX2 R19, R19 ;  /* 0x0000001300137308 */ /* 0x000f620000000800 */
[----:B0-----:R-:W-:-:S07]  /*4330*/  IMAD.MOV.U32 R59, RZ, RZ, R71 ;  /* 0x000000ffff3b7224 */ /* 0x001fce00078e0047 */
[----:B------:R0:W-:Y:S08]  /*4340*/  MUFU.EX2 R41, R43 ;  /* 0x0000002b00297308 */ /* 0x0001f00000000800 */
[----:B------:R-:W5:Y:S01]  /*4350*/  MUFU.EX2 R51, R51 ;  /* 0x0000003300337308 */ /* 0x000f620000000800 */
[----:B0-----:R-:W-:Y:S01]  /*4360*/  FFMA.FTZ R43, R105, R4, -R24 ;  /* 0x00000004692b7223 */ /* 0x001fe20000010818 */
[----:B---3--:R-:W-:Y:S01]  /*4370*/  FADD.FTZ R24, R54, R21 ;  /* 0x0000001536187221 */ /* 0x008fe20000010000 */
[----:B------:R-:W-:Y:S01]  /*4380*/  F2FP.BF16.F32.PACK_AB R21, R39, R20 ;  /* 0x000000142715723e */ /* 0x000fe200000010ff */
[----:B------:R-:W-:-:S02]  /*4390*/  IMAD.MOV.U32 R39, RZ, RZ, R71 ;  /* 0x000000ffff277224 */ /* 0x000fc400078e0047 */
[----:B-1----:R-:W-:Y:S01]  /*43a0*/  FADD.FTZ R23, R65, R24 ;  /* 0x0000001841177221 */ /* 0x002fe20000010000 */
[----:B------:R-:W-:Y:S01]  /*43b0*/  FADD.FTZ R24, R30, R25 ;  /* 0x000000191e187221 */ /* 0x000fe20000010000 */
[----:B------:R-:W0:Y:S01]  /*43c0*/  MUFU.EX2 R34, R129 ;  /* 0x0000008100227308 */ /* 0x000e220000000800 */
[----:B------:R-:W-:Y:S01]  /*43d0*/  F2FP.BF16.F32.PACK_AB R25, R69, R26 ;  /* 0x0000001a4519723e */ /* 0x000fe200000010ff */
[----:B----4-:R-:W-:Y:S01]  /*43e0*/  FADD.FTZ R20, R16, R23 ;  /* 0x0000001710147221 */ /* 0x010fe20000010000 */
[----:B--2---:R-:W-:Y:S01]  /*43f0*/  FADD.FTZ R11, R37, R24 ;  /* 0x00000018250b7221 */ /* 0x004fe20000010000 */
[----:B------:R-:W-:Y:S01]  /*4400*/  F2FP.BF16.F32.PACK_AB R23, R67, R22 ;  /* 0x000000164317723e */ /* 0x000fe200000010ff */
[--C-:B------:R-:W-:Y:S02]  /*4410*/  IMAD.MOV.U32 R69, RZ, RZ, R71.reuse ;  /* 0x000000ffff457224 */ /* 0x100fe400078e0047 */
[----:B-----5:R-:W-:Y:S01]  /*4420*/  FADD.FTZ R20, R19, R20 ;  /* 0x0000001413147221 */ /* 0x020fe20000010000 */
[----:B------:R-:W-:Y:S01]  /*4430*/  F2FP.BF16.F32.PACK_AB R22, R81, R50 ;  /* 0x000000325116723e */ /* 0x000fe200000010ff */
[----:B------:R-:W1:Y:S01]  /*4440*/  MUFU.EX2 R56, R56 ;  /* 0x0000003800387308 */ /* 0x000e620000000800 */
[----:B------:R-:W-:Y:S01]  /*4450*/  F2FP.BF16.F32.PACK_AB R24, R73, R52 ;  /* 0x000000344918723e */ /* 0x000fe200000010ff */
[----:B------:R-:W-:Y:S01]  /*4460*/  FADD.FTZ R9, R51, R20 ;  /* 0x0000001433097221 */ /* 0x000fe20000010000 */
[----:B------:R-:W-:Y:S01]  /*4470*/  F2FP.BF16.F32.PACK_AB R20, R48, R7 ;  /* 0x000000073014723e */ /* 0x000fe200000010ff */
[--C-:B------:R-:W-:Y:S01]  /*4480*/  IMAD.MOV.U32 R67, RZ, RZ, R71.reuse ;  /* 0x000000ffff437224 */ /* 0x100fe200078e0047 */
[----:B------:R-:W-:Y:S01]  /*4490*/  F2FP.BF16.F32.PACK_AB R26, R65, R54 ;  /* 0x00000036411a723e */ /* 0x000fe200000010ff */
[----:B------:R-:W-:-:S02]  /*44a0*/  IMAD.MOV.U32 R65, RZ, RZ, R71 ;  /* 0x000000ffff417224 */ /* 0x000fc400078e0047 */
[----:B------:R-:W2:Y:S01]  /*44b0*/  MUFU.EX2 R103, R103 ;  /* 0x0000006700677308 */ /* 0x000ea20000000800 */
[----:B0-----:R-:W-:Y:S01]  /*44c0*/  FADD.FTZ R8, R34, R11 ;  /* 0x0000000b22087221 */ /* 0x001fe20000010000 */
[----:B------:R-:W-:Y:S01]  /*44d0*/  F2FP.BF16.F32.PACK_AB R11, R37, R30 ;  /* 0x0000001e250b723e */ /* 0x000fe200000010ff */
[----:B------:R-:W-:Y:S01]  /*44e0*/  STSM.16.M88.4 [R6+0x27300], R20 ;  /* 0x0273001406007844 */ /* 0x000fe20000000200 */
[--C-:B------:R-:W-:Y:S02]  /*44f0*/  IMAD.MOV.U32 R54, RZ, RZ, R71.reuse ;  /* 0x000000ffff367224 */ /* 0x100fe400078e0047 */
[----:B------:R-:W-:Y:S01]  /*4500*/  IMAD.MOV.U32 R52, RZ, RZ, R71 ;  /* 0x000000ffff347224 */ /* 0x000fe200078e0047 */
[----:B------:R0:W-:Y:S01]  /*4510*/  STSM.16.M88.4 [R6+0x28b00], R24 ;  /* 0x028b001806007844 */ /* 0x0001e20000000200 */
[----:B------:R-:W3:Y:S01]  /*4520*/  MUFU.EX2 R104, R104 ;  /* 0x0000006800687308 */ /* 0x000ee20000000800 */
[----:B-1----:R-:W-:Y:S01]  /*4530*/  FADD.FTZ R9, R56, R9 ;  /* 0x0000000938097221 */ /* 0x002fe20000010000 */
[----:B------:R-:W-:-:S02]  /*4540*/  IMAD.MOV.U32 R50, RZ, RZ, R71 ;  /* 0x000000ffff327224 */ /* 0x000fc400078e0047 */
[--C-:B------:R-:W-:Y:S02]  /*4550*/  IMAD.MOV.U32 R48, RZ, RZ, R71.reuse ;  /* 0x000000ffff307224 */ /* 0x100fe400078e0047 */
[--C-:B------:R-:W-:Y:S02]  /*4560*/  IMAD.MOV.U32 R37, RZ, RZ, R71.reuse ;  /* 0x000000ffff257224 */ /* 0x100fe400078e0047 */
[----:B------:R-:W1:Y:S01]  /*4570*/  MUFU.EX2 R42, R42 ;  /* 0x0000002a002a7308 */ /* 0x000e620000000800 */
[C---:B--2---:R-:W-:Y:S01]  /*4580*/  FADD.FTZ R7, R103.reuse, R8 ;  /* 0x0000000867077221 */ /* 0x044fe20000010000 */
[----:B------:R-:W-:Y:S01]  /*4590*/  F2FP.BF16.F32.PACK_AB R105, R103, R34 ;  /* 0x000000226769723e */ /* 0x000fe200000010ff */
[--C-:B------:R-:W-:Y:S02]  /*45a0*/  IMAD.MOV.U32 R34, RZ, RZ, R71.reuse ;  /* 0x000000ffff227224 */ /* 0x100fe400078e0047 */
[--C-:B------:R-:W-:Y:S02]  /*45b0*/  IMAD.MOV.U32 R30, RZ, RZ, R71.reuse ;  /* 0x000000ffff1e7224 */ /* 0x100fe400078e0047 */
[----:B0-----:R-:W-:Y:S01]  /*45c0*/  IMAD.MOV.U32 R27, RZ, RZ, R71 ;  /* 0x000000ffff1b7224 */ /* 0x001fe200078e0047 */
[----:B------:R-:W0:Y:S01]  /*45d0*/  MUFU.EX2 R49, R49 ;  /* 0x0000003100317308 */ /* 0x000e220000000800 */
[----:B---3--:R-:W-:Y:S01]  /*45e0*/  FADD.FTZ R8, R104, R9 ;  /* 0x0000000968087221 */ /* 0x008fe20000010000 */
[----:B------:R-:W-:-:S02]  /*45f0*/  IMAD.MOV.U32 R26, RZ, RZ, R71 ;  /* 0x000000ffff1a7224 */ /* 0x000fc400078e0047 */
[--C-:B------:R-:W-:Y:S02]  /*4600*/  IMAD.MOV.U32 R25, RZ, RZ, R71.reuse ;  /* 0x000000ffff197224 */ /* 0x100fe400078e0047 */
[----:B------:R-:W-:Y:S02]  /*4610*/  IMAD.MOV.U32 R24, RZ, RZ, R71 ;  /* 0x000000ffff187224 */ /* 0x000fe400078e0047 */
[----:B------:R-:W2:Y:S01]  /*4620*/  MUFU.EX2 R107, R107 ;  /* 0x0000006b006b7308 */ /* 0x000ea20000000800 */
[----:B-1----:R-:W-:-:S07]  /*4630*/  FADD.FTZ R10, R42, R7 ;  /* 0x000000072a0a7221 */ /* 0x002fce0000010000 */
[----:B------:R-:W1:Y:S01]  /*4640*/  MUFU.EX2 R106, R106 ;  /* 0x0000006a006a7308 */ /* 0x000e620000000800 */
[C---:B0-----:R-:W-:Y:S01]  /*4650*/  FADD.FTZ R7, R49.reuse, R8 ;  /* 0x0000000831077221 */ /* 0x041fe20000010000 */
[----:B------:R-:W-:Y:S01]  /*4660*/  F2FP.BF16.F32.PACK_AB R104, R49, R104 ;  /* 0x000000683168723e */ /* 0x000fe200000010ff */
[----:B------:R-:W-:-:S05]  /*4670*/  IMAD.MOV.U32 R49, RZ, RZ, R71 ;  /* 0x000000ffff317224 */ /* 0x000fca00078e0047 */
[----:B------:R-:W0:Y:S01]  /*4680*/  MUFU.EX2 R28, R28 ;  /* 0x0000001c001c7308 */ /* 0x000e220000000800 */
[C---:B--2---:R-:W-:Y:S01]  /*4690*/  FADD.FTZ R9, R107.reuse, R10 ;  /* 0x0000000a6b097221 */ /* 0x044fe20000010000 */
[----:B------:R-:W-:Y:S01]  /*46a0*/  F2FP.BF16.F32.PACK_AB R107, R107, R42 ;  /* 0x0000002a6b6b723e */ /* 0x000fe200000010ff */
[----:B------:R-:W-:-:S05]  /*46b0*/  IMAD.MOV.U32 R42, RZ, RZ, R71 ;  /* 0x000000ffff2a7224 */ /* 0x000fca00078e0047 */
[----:B------:R-:W2:Y:S01]  /*46c0*/  MUFU.EX2 R53, R53 ;  /* 0x0000003500357308 */ /* 0x000ea20000000800 */
[----:B-1----:R-:W-:-:S07]  /*46d0*/  FADD.FTZ R8, R106, R7 ;  /* 0x000000076a087221 */ /* 0x002fce0000010000 */
[----:B------:R-:W1:Y:S01]  /*46e0*/  MUFU.EX2 R79, R79 ;  /* 0x0000004f004f7308 */ /* 0x000e620000000800 */
[----:B0-----:R-:W-:Y:S01]  /*46f0*/  FADD.FTZ R10, R28, R9 ;  /* 0x000000091c0a7221 */ /* 0x001fe20000010000 */
[----:B------:R-:W-:Y:S01]  /*4700*/  F2FP.BF16.F32.PACK_AB R9, R47, R18 ;  /* 0x000000122f09723e */ /* 0x000fe200000010ff */
[----:B------:R-:W-:-:S05]  /*4710*/  IMAD.MOV.U32 R47, RZ, RZ, R71 ;  /* 0x000000ffff2f7224 */ /* 0x000fca00078e0047 */
[----:B------:R-:W0:Y:S01]  /*4720*/  MUFU.EX2 R29, R29 ;  /* 0x0000001d001d7308 */ /* 0x000e220000000800 */
[C---:B--2---:R-:W-:Y:S01]  /*4730*/  FADD.FTZ R8, R53.reuse, R8 ;  /* 0x0000000835087221 */ /* 0x044fe20000010000 */
[----:B------:R-:W-:Y:S01]  /*4740*/  F2FP.BF16.F32.PACK_AB R106, R53, R106 ;  /* 0x0000006a356a723e */ /* 0x000fe200000010ff */
[----:B------:R-:W-:Y:S02]  /*4750*/  IMAD.MOV.U32 R53, RZ, RZ, R71 ;  /* 0x000000ffff357224 */ /* 0x000fe400078e0047 */
[----:B------:R-:W-:Y:S01]  /*4760*/  FADD.FTZ R7, R41, R8 ;  /* 0x0000000829077221 */ /* 0x000fe20000010000 */
[----:B------:R-:W-:Y:S02]  /*4770*/  F2FP.BF16.F32.PACK_AB R8, R19, R16 ;  /* 0x000000101308723e */ /* 0x000fe400000010ff */
[----:B------:R-:W2:Y:S01]  /*4780*/  MUFU.EX2 R58, R58 ;  /* 0x0000003a003a7308 */ /* 0x000ea20000000800 */
[----:B-1----:R-:W-:-:S07]  /*4790*/  FADD.FTZ R10, R79, R10 ;  /* 0x0000000a4f0a7221 */ /* 0x002fce0000010000 */
[----:B------:R-:W1:Y:S01]  /*47a0*/  MUFU.EX2 R36, R36 ;  /* 0x0000002400247308 */ /* 0x000e620000000800 */
[----:B0-----:R-:W-:Y:S01]  /*47b0*/  FADD.FTZ R13, R29, R10 ;  /* 0x0000000a1d0d7221 */ /* 0x001fe20000010000 */
[----:B------:R-:W-:Y:S01]  /*47c0*/  F2FP.BF16.F32.PACK_AB R10, R56, R51 ;  /* 0x00000033380a723e */ /* 0x000fe200000010ff */
[--C-:B------:R-:W-:Y:S02]  /*47d0*/  IMAD.MOV.U32 R56, RZ, RZ, R71.reuse ;  /* 0x000000ffff387224 */ /* 0x100fe400078e0047 */
[----:B------:R-:W-:Y:S02]  /*47e0*/  IMAD.MOV.U32 R51, RZ, RZ, R71 ;  /* 0x000000ffff337224 */ /* 0x000fe400078e0047 */
[----:B------:R0:W-:Y:S01]  /*47f0*/  STSM.16.M88.4 [R6+0x2a300], R8 ;  /* 0x02a3000806007844 */ /* 0x0001e20000000200 */
[----:B------:R-:W3:Y:S01]  /*4800*/  MUFU.EX2 R35, R35 ;  /* 0x0000002300237308 */ /* 0x000ee20000000800 */
[----:B--2---:R-:W-:Y:S02]  /*4810*/  FADD.FTZ R12, R58, R7 ;  /* 0x000000073a0c7221 */ /* 0x004fe40000010000 */
[----:B------:R2:W-:Y:S05]  /*4820*/  STSM.16.M88.4 [R6+0x2bb00], R104 ;  /* 0x02bb006806007844 */ /* 0x0005ea0000000200 */
[----:B------:R-:W4:Y:S01]  /*4830*/  MUFU.EX2 R40, R40 ;  /* 0x0000002800287308 */ /* 0x000f220000000800 */
[C---:B-1----:R-:W-:Y:S01]  /*4840*/  FADD.FTZ R13, R36.reuse, R13 ;  /* 0x0000000d240d7221 */ /* 0x042fe20000010000 */
[----:B------:R-:W-:Y:S01]  /*4850*/  F2FP.BF16.F32.PACK_AB R15, R36, R29 ;  /* 0x0000001d240f723e */ /* 0x000fe200000010ff */
[----:B------:R-:W-:-:S02]  /*4860*/  IMAD.MOV.U32 R36, RZ, RZ, R71 ;  /* 0x000000ffff247224 */ /* 0x000fc400078e0047 */
[----:B------:R-:W-:-:S03]  /*4870*/  IMAD.MOV.U32 R29, RZ, RZ, R71 ;  /* 0x000000ffff1d7224 */ /* 0x000fc600078e0047 */
[----:B------:R1:W5:Y:S01]  /*4880*/  MUFU.EX2 R60, R45 ;  /* 0x0000002d003c7308 */ /* 0x0003620000000800 */
[----:B---3--:R-:W-:-:S07]  /*4890*/  FADD.FTZ R7, R35, R12 ;  /* 0x0000000c23077221 */ /* 0x008fce0000010000 */
[----:B------:R-:W3:Y:S01]  /*48a0*/  MUFU.EX2 R109, R109 ;  /* 0x0000006d006d7308 */ /* 0x000ee20000000800 */
[----:B----4-:R-:W-:Y:S01]  /*48b0*/  FADD.FTZ R14, R40, R13 ;  /* 0x0000000d280e7221 */ /* 0x010fe20000010000 */
[----:B-1----:R-:W-:-:S06]  /*48c0*/  IMAD.MOV.U32 R45, RZ, RZ, R71 ;  /* 0x000000ffff2d7224 */ /* 0x002fcc00078e0047 */
[----:B------:R-:W1:Y:S01]  /*48d0*/  MUFU.EX2 R55, R55 ;  /* 0x0000003700377308 */ /* 0x000e620000000800 */
[----:B-----5:R-:W-:-:S07]  /*48e0*/  FADD.FTZ R12, R60, R7 ;  /* 0x000000073c0c7221 */ /* 0x020fce0000010000 */
[----:B------:R-:W4:Y:S01]  /*48f0*/  MUFU.EX2 R44, R44 ;  /* 0x0000002c002c7308 */ /* 0x000f220000000800 */
[C---:B---3--:R-:W-:Y:S01]  /*4900*/  FADD.FTZ R13, R109.reuse, R14 ;  /* 0x0000000e6d0d7221 */ /* 0x048fe20000010000 */
[----:B------:R-:W-:Y:S01]  /*4910*/  F2FP.BF16.F32.PACK_AB R109, R109, R40 ;  /* 0x000000286d6d723e */ /* 0x000fe200000010ff */
[----:B------:R-:W-:-:S05]  /*4920*/  IMAD.MOV.U32 R40, RZ, RZ, R71 ;  /* 0x000000ffff287224 */ /* 0x000fca00078e0047 */
[----:B------:R3:W5:Y:S01]  /*4930*/  MUFU.EX2 R108, R33 ;  /* 0x00000021006c7308 */ /* 0x0007620000000800 */
[----:B-1----:R-:W-:-:S07]  /*4940*/  FADD.FTZ R7, R55, R12 ;  /* 0x0000000c37077221 */ /* 0x002fce0000010000 */
[----:B------:R-:W1:Y:S01]  /*4950*/  MUFU.EX2 R111, R111 ;  /* 0x0000006f006f7308 */ /* 0x000e620000000800 */
[----:B----4-:R-:W-:Y:S01]  /*4960*/  FADD.FTZ R14, R44, R13 ;  /* 0x0000000d2c0e7221 */ /* 0x010fe20000010000 */
[----:B------:R-:W-:Y:S01]  /*4970*/  F2FP.BF16.F32.PACK_AB R13, R79, R28 ;  /* 0x0000001c4f0d723e */ /* 0x000fe200000010ff */
[--C-:B---3--:R-:W-:Y:S02]  /*4980*/  IMAD.MOV.U32 R33, RZ, RZ, R71.reuse ;  /* 0x000000ffff217224 */ /* 0x108fe400078e0047 */
[----:B------:R-:W-:-:S03]  /*4990*/  IMAD.MOV.U32 R28, RZ, RZ, R71 ;  /* 0x000000ffff1c7224 */ /* 0x000fc600078e0047 */
[----:B------:R-:W3:Y:S01]  /*49a0*/  MUFU.EX2 R31, R31 ;  /* 0x0000001f001f7308 */ /* 0x000ee20000000800 */
[C---:B-----5:R-:W-:Y:S01]  /*49b0*/  FADD.FTZ R12, R108.reuse, R7 ;  /* 0x000000076c0c7221 */ /* 0x060fe20000010000 */
[----:B------:R-:W-:Y:S01]  /*49c0*/  F2FP.BF16.F32.PACK_AB R108, R108, R55 ;  /* 0x000000376c6c723e */ /* 0x000fe200000010ff */
[----:B------:R-:W-:-:S05]  /*49d0*/  IMAD.MOV.U32 R55, RZ, RZ, R71 ;  /* 0x000000ffff377224 */ /* 0x000fca00078e0047 */
[----:B------:R-:W4:Y:S01]  /*49e0*/  MUFU.EX2 R46, R46 ;  /* 0x0000002e002e7308 */ /* 0x000f220000000800 */
[C---:B-1----:R-:W-:Y:S01]  /*49f0*/  FADD.FTZ R19, R111.reuse, R14 ;  /* 0x0000000e6f137221 */ /* 0x042fe20000010000 */
[----:B------:R-:W-:Y:S01]  /*4a00*/  F2FP.BF16.F32.PACK_AB R14, R60, R35 ;  /* 0x000000233c0e723e */ /* 0x000fe200000010ff */
[--C-:B------:R-:W-:Y:S01]  /*4a10*/  IMAD.MOV.U32 R60, RZ, RZ, R71.reuse ;  /* 0x000000ffff3c7224 */ /* 0x100fe200078e0047 */
[----:B------:R-:W-:Y:S01]  /*4a20*/  F2FP.BF16.F32.PACK_AB R111, R111, R44 ;  /* 0x0000002c6f6f723e */ /* 0x000fe200000010ff */
[--C-:B------:R-:W-:Y:S02]  /*4a30*/  IMAD.MOV.U32 R44, RZ, RZ, R71.reuse ;  /* 0x000000ffff2c7224 */ /* 0x100fe400078e0047 */
[----:B------:R-:W-:Y:S01]  /*4a40*/  IMAD.MOV.U32 R35, RZ, RZ, R71 ;  /* 0x000000ffff237224 */ /* 0x000fe200078e0047 */
[----:B------:R-:W0:Y:S01]  /*4a50*/  MUFU.EX2 R117, R117 ;  /* 0x0000007500757308 */ /* 0x000e220000000800 */
[----:B---3--:R-:W-:-:S07]  /*4a60*/  FADD.FTZ R7, R31, R12 ;  /* 0x0000000c1f077221 */ /* 0x008fce0000010000 */
[----:B------:R-:W1:Y:S01]  /*4a70*/  MUFU.EX2 R110, R99 ;  /* 0x00000063006e7308 */ /* 0x000e620000000800 */
[----:B----4-:R-:W-:-:S07]  /*4a80*/  FADD.FTZ R12, R46, R19 ;  /* 0x000000132e0c7221 */ /* 0x010fce0000010000 */
[----:B------:R-:W-:Y:S01]  /*4a90*/  MUFU.EX2 R38, R38 ;  /* 0x0000002600267308 */ /* 0x000fe20000000800 */
[C---:B0-----:R-:W-:Y:S01]  /*4aa0*/  FADD.FTZ R9, R117.reuse, R12 ;  /* 0x0000000c75097221 */ /* 0x041fe20000010000 */
[----:B------:R-:W-:Y:S01]  /*4ab0*/  F2FP.BF16.F32.PACK_AB R12, R58, R41 ;  /* 0x000000293a0c723e */ /* 0x000fe200000010ff */
[--C-:B------:R-:W-:Y:S01]  /*4ac0*/  IMAD.MOV.U32 R58, RZ, RZ, R71.reuse ;  /* 0x000000ffff3a7224 */ /* 0x100fe200078e0047 */
[----:B------:R-:W-:Y:S01]  /*4ad0*/  F2FP.BF16.F32.PACK_AB R117, R117, R46 ;  /* 0x0000002e7575723e */ /* 0x000fe200000010ff */
[----:B------:R-:W-:Y:S02]  /*4ae0*/  IMAD.MOV.U32 R46, RZ, RZ, R71 ;  /* 0x000000ffff2e7224 */ /* 0x000fe400078e0047 */
[----:B------:R2:W-:Y:S01]  /*4af0*/  STSM.16.M88.4 [R6+0x2d300], R12 ;  /* 0x02d3000c06007844 */ /* 0x0005e20000000200 */
[----:B------:R-:W-:Y:S01]  /*4b00*/  MUFU.EX2 R115, R115 ;  /* 0x0000007300737308 */ /* 0x000fe20000000800 */
[C---:B-1----:R-:W-:Y:S01]  /*4b10*/  FADD.FTZ R8, R110.reuse, R7 ;  /* 0x000000076e087221 */ /* 0x042fe20000010000 */
[----:B------:R-:W-:Y:S01]  /*4b20*/  F2FP.BF16.F32.PACK_AB R110, R110, R31 ;  /* 0x0000001f6e6e723e */ /* 0x000fe200000010ff */
[----:B------:R-:W-:-:S02]  /*4b30*/  IMAD.MOV.U32 R41, RZ, RZ, R71 ;  /* 0x000000ffff297224 */ /* 0x000fc400078e0047 */
[--C-:B------:R-:W-:Y:S02]  /*4b40*/  IMAD.MOV.U32 R31, RZ, RZ, R71.reuse ;  /* 0x000000ffff1f7224 */ /* 0x100fe400078e0047 */
[----:B------:R2:W-:Y:S01]  /*4b50*/  STSM.16.M88.4 [R6+0x2eb00], R108 ;  /* 0x02eb006c06007844 */ /* 0x0005e20000000200 */
[----:B------:R-:W0:Y:S08]  /*4b60*/  MUFU.EX2 R43, R43 ;  /* 0x0000002b002b7308 */ /* 0x000e300000000800 */
[----:B------:R1:W3:Y:S08]  /*4b70*/  MUFU.EX2 R16, R57 ;  /* 0x0000003900107308 */ /* 0x0002f00000000800 */
[----:B------:R-:W-:Y:S01]  /*4b80*/  MUFU.EX2 R113, R113 ;  /* 0x0000007100717308 */ /* 0x000fe20000000800 */
[----:B0-----:R-:W-:Y:S01]  /*4b90*/  FADD.FTZ R7, R43, R8 ;  /* 0x000000082b077221 */ /* 0x001fe20000010000 */
[----:B-1----:R-:W-:-:S06]  /*4ba0*/  IMAD.MOV.U32 R57, RZ, RZ, R71 ;  /* 0x000000ffff397224 */ /* 0x002fcc00078e0047 */
[----:B------:R0:W1:Y:S01]  /*4bb0*/  MUFU.EX2 R18, R119 ;  /* 0x0000007700127308 */ /* 0x0000620000000800 */
[C---:B---3--:R-:W-:Y:S01]  /*4bc0*/  F2FP.BF16.F32.PACK_AB R116, R16.reuse, R43 ;  /* 0x0000002b1074723e */ /* 0x048fe200000010ff */
[----:B------:R-:W-:Y:S01]  /*4bd0*/  FADD.FTZ R8, R16, R7 ;  /* 0x0000000710087221 */ /* 0x000fe20000010000 */
[----:B------:R-:W-:Y:S02]  /*4be0*/  IMAD.MOV.U32 R7, RZ, RZ, RZ ;  /* 0x000000ffff077224 */ /* 0x000fe400078e00ff */
[----:B------:R-:W-:Y:S01]  /*4bf0*/  IMAD.MOV.U32 R43, RZ, RZ, R71 ;  /* 0x000000ffff2b7224 */ /* 0x000fe200078e0047 */
[----:B0-----:R-:W-:Y:S01]  /*4c00*/  F2FP.BF16.F32.PACK_AB R119, R115, R38 ;  /* 0x000000267377723e */ /* 0x001fe200000010ff */
[----:B------:R-:W-:-:S04]  /*4c10*/  FADD.FTZ R38, R38, R9 ;  /* 0x0000000926267221 */ /* 0x000fc80000010000 */
[----:B------:R-:W-:Y:S01]  /*4c20*/  FADD.FTZ R11, R115, R38 ;  /* 0x00000026730b7221 */ /* 0x000fe20000010000 */
[----:B------:R-:W-:Y:S01]  /*4c30*/  IMAD.MOV.U32 R38, RZ, RZ, R71 ;  /* 0x000000ffff267224 */ /* 0x000fe200078e0047 */
[----:B-1----:R-:W-:Y:S01]  /*4c40*/  F2FP.BF16.F32.PACK_AB R118, R18, R113 ;  /* 0x000000711276723e */ /* 0x002fe200000010ff */
[----:B------:R-:W-:Y:S01]  /*4c50*/  FADD.FTZ R113, R113, R8 ;  /* 0x0000000871717221 */ /* 0x000fe20000010000 */
[----:B------:R-:W-:-:S03]  /*4c60*/  VIADD R8, R17, 0xfffffffe ;  /* 0xfffffffe11087836 */ /* 0x000fc60000000000 */
[----:B------:R2:W-:Y:S01]  /*4c70*/  STSM.16.M88.4 [R6+0x30300], R116 ;  /* 0x0303007406007844 */ /* 0x0005e20000000200 */
[----:B------:R-:W-:Y:S01]  /*4c80*/  FADD.FTZ R10, R18, R113 ;  /* 0x00000071120a7221 */ /* 0x000fe20000010000 */
[----:B------:R-:W-:Y:S01]  /*4c90*/  ISETP.GE.AND P2, PT, R8, R144, PT ;  /* 0x000000900800720c */ /* 0x000fe20003f46270 */
[----:B------:R0:W-:Y:S06]  /*4ca0*/  MEMBAR.ALL.CTA ;  /* 0x0000000000007992 */ /* 0x0001ec0000008000 */
[----:B0-----:R-:W0:Y:S02]  /*4cb0*/  FENCE.VIEW.ASYNC.S ;  /* 0x00000000000073c6 */ /* 0x001e240000000000 */
[----:B0-----:R-:W-:-:S04]  /*4cc0*/  NOP ;  /* 0x0000000000007918 */ /* 0x001fc80000000000 */
[----:B------:R-:W-:Y:S05]  /*4cd0*/  @!P2 BRA `(.L_x_9368) ;  /* 0x00000038002ca947 */ /* 0x000fea0003800000 */
[----:B--2---:R-:W-:Y:S01]  /*4ce0*/  IMAD.MOV.U32 R12, RZ, RZ, R72 ;  /* 0x000000ffff0c7224 */ /* 0x004fe200078e0048 */
[----:B------:R-:W-:Y:S01]  /*4cf0*/  CS2R R70, SRZ ;  /* 0x0000000000467805 */ /* 0x000fe2000001ff00 */
[----:B------:R-:W-:Y:S01]  /*4d00*/  IMAD.MOV.U32 R9, RZ, RZ, R5 ;  /* 0x000000ffff097224 */ /* 0x000fe200078e0005 */
        /* <DEDUP_REMOVED lines=24> */
[----:B------:R-:W-:-:S06]  /*4e90*/  UMOV UR41, URZ ;  /* 0x0000003f00297c82 */ /* 0x000fcc0008000000 */
.L_x_9377:
[----:B------:R-:W-:Y:S01]  /*4ea0*/  UIADD3 UR6, UR41, 0x1, URZ ;  /* 0x0000000129067890 */ /* 0x000fe2000fffe03f */
[----:B------:R-:W-:-:S03]  /*4eb0*/  ISETP.NE.AND P3, PT, RZ, UR36, PT ;  /* 0x00000024ff007c0c */ /* 0x000fc6000bf65270 */
[----:B------:R-:W-:-:S04]  /*4ec0*/  UISETP.NE.AND UP0, UPT, UR6, 0x2, UPT ;  /* 0x000000020600788c */ /* 0x000fc8000bf05270 */
[----:B------:R-:W-:Y:S02]  /*4ed0*/  USEL UR7, URZ, 0x1, UP0 ;  /* 0x000000013f077887 */ /* 0x000fe40008000000 */
[----:B------:R-:W-:-:S04]  /*4ee0*/  USEL UR6, UR6, URZ, UP0 ;  /* 0x0000003f06067287 */ /* 0x000fc80008000000 */
[----:B------:R-:W-:Y:S02]  /*4ef0*/  LOP3.LUT R7, R13, UR7, RZ, 0x3c, !PT ;  /* 0x000000070d077c12 */ /* 0x000fe4000f8e3cff */
[----:B------:R-:W-:Y:S01]  /*4f00*/  IMAD.U32 R0, RZ, RZ, UR6 ;  /* 0x00000006ff007e24 */ /* 0x000fe2000f8e00ff */
[----:B------:R-:W-:Y:S06]  /*4f10*/  @P3 BRA `(.L_x_9369) ;  /* 0x0000000000283947 */ /* 0x000fec0003800000 */
[----:B------:R-:W-:Y:S05]  /*4f20*/  @!P0 BRA `(.L_x_9370) ;  /* 0x0000000000048947 */ /* 0x000fea0003800000 */
[----:B------:R-:W-:Y:S01]  /*4f30*/  BPT.TRAP 0x1 ;  /* 0x000000040000795c */ /* 0x000fe20000300000 */
.L_x_9370:
[----:B------:R-:W-:Y:S02]  /*4f40*/  LEA R5, R0, UR37, 0x3 ;  /* 0x0000002500057c11 */ /* 0x000fe4000f8e18ff */
[----:B------:R-:W-:-:S04]  /*4f50*/  SHF.L.U32 R4, R7, 0x1f, RZ ;  /* 0x0000001f07047819 */ /* 0x000fc800000006ff */
[----:B------:R0:W1:Y:S01]  /*4f60*/  SYNCS.PHASECHK.TRANS64.TRYWAIT P2, [R5+URZ+0x31c30], R4 ;  /* 0x031c3004050075a7 */ /* 0x000062000804017f */
[----:B------:R-:W-:Y:S05]  /*4f70*/  @!P0 BRA `(.L_x_9371) ;  /* 0x0000000000048947 */ /* 0x000fea0003800000 */
[----:B------:R-:W-:Y:S01]  /*4f80*/  BPT.TRAP 0x1 ;  /* 0x000000040000795c */ /* 0x000fe20000300000 */
.L_x_9371:
[----:B-1----:R-:W-:Y:S05]  /*4f90*/  @P2 BRA `(.L_x_9369) ;  /* 0x0000000000082947 */ /* 0x002fea0003800000 */
[----:B------:R-:W1:Y:S02]  /*4fa0*/  SYNCS.PHASECHK.TRANS64.TRYWAIT P2, [R5+URZ+0x31c30], R4 ;  /* 0x031c3004050075a7 */ /* 0x000e64000804017f */
[----:B-1----:R-:W-:Y:S05]  /*4fb0*/  @!P2 BRA `(.L_x_9372) ;  /* 0x000000940054a947 */ /* 0x002fea0003800000 */
.L_x_9369:
[----:B------:R-:W2:Y:S01]  /*4fc0*/  S2R R14, SR_TID.X ;  /* 0x00000000000e7919 */ /* 0x000ea20000002100 */
[----:B------:R-:W-:Y:S01]  /*4fd0*/  R2UR UR43, R0 ;  /* 0x00000000002b72ca */ /* 0x000fe200000e0000 */
        /* <DEDUP_REMOVED lines=13> */
[C---:B------:R-:W-:Y:S01]  /*50b0*/  R2UR UR28, R2.reuse ;  /* 0x00000000021c72ca */ /* 0x040fe200000e0000 */
[----:B------:R-:W-:Y:S01]  /*50c0*/  UMOV UR11, 0x80000020 ;  /* 0x80000020000b7882 */ /* 0x000fe20000000000 */
[C---:B------:R-:W-:Y:S01]  /*50d0*/  R2UR UR29, R3.reuse ;  /* 0x00000000031d72ca */ /* 0x040fe200000e0000 */
[----:B------:R-:W-:Y:S01]  /*50e0*/  UIADD3 UR50, UR43, 0x40, URZ ;  /* 0x000000402b327890 */ /* 0x000fe2000fffe03f */
[----:B------:R-:W-:Y:S01]  /*50f0*/  R2UR UR32, R2 ;  /* 0x00000000022072ca */ /* 0x000fe200000e0000 */
[----:B------:R-:W-:Y:S01]  /*5100*/  UIADD3 UR26, UR43, 0x80, URZ ;  /* 0x000000802b1a7890 */ /* 0x000fe2000fffe03f */
[----:B------:R-:W-:Y:S01]  /*5110*/  R2UR UR33, R3 ;  /* 0x00000000032172ca */ /* 0x000fe200000e0000 */
[----:B------:R-:W-:Y:S01]  /*5120*/  UMOV UR46, UR43 ;  /* 0x0000002b002e7c82 */ /* 0x000fe20008000000 */
[----:B------:R-:W-:-:S02]  /*5130*/  UIADD3 UR30, UR43, 0xc0, URZ ;  /* 0x000000c02b1e7890 */ /* 0x000fc4000fffe03f */
[----:B------:R-:W-:Y:S02]  /*5140*/  UIADD3 UR34, UR43, 0x100, URZ ;  /* 0x000001002b227890 */ /* 0x000fe4000fffe03f */
[----:B------:R-:W-:Y:S02]  /*5150*/  UIADD3 UR6, UR43, 0x2, URZ ;  /* 0x000000022b067890 */ /* 0x000fe4000fffe03f */
[----:B------:R-:W-:Y:S02]  /*5160*/  UIADD3 UR10, UR43, 0x42, URZ ;  /* 0x000000422b0a7890 */ /* 0x000fe4000fffe03f */
[----:B------:R-:W-:Y:S01]  /*5170*/  UIADD3 UR14, UR43, 0x242, URZ ;  /* 0x000002422b0e7890 */ /* 0x000fe2000fffe03f */
[----:B--2---:R-:W-:Y:S01]  /*5180*/  SHF.R.U32.HI R14, RZ, 0x7, R14 ;  /* 0x00000007ff0e7819 */ /* 0x004fe2000001160e */
[----:B------:R-:W-:Y:S01]  /*5190*/  UMOV UR15, 0x80000020 ;  /* 0x80000020000f7882 */ /* 0x000fe20000000000 */
[----:B------:R-:W-:Y:S01]  /*51a0*/  UIADD3 UR18, UR43, 0x480, URZ ;  /* 0x000004802b127890 */ /* 0x000fe2000fffe03f */
[----:B------:R-:W-:-:S02]  /*51b0*/  UMOV UR19, 0x80000020 ;  /* 0x8000002000137882 */ /* 0x000fc40000000000 */
[----:B01----:R-:W-:Y:S01]  /*51c0*/  VIADD R4, R14, 0x8 ;  /* 0x000000080e047836 */ /* 0x003fe20000000000 */
[----:B------:R-:W-:Y:S01]  /*51d0*/  UIADD3 UR22, UR43, 0x482, URZ ;  /* 0x000004822b167890 */ /* 0x000fe2000fffe03f */
[----:B------:R-:W-:-:S03]  /*51e0*/  UMOV UR23, 0x80000020 ;  /* 0x8000002000177882 */ /* 0x000fc60000000000 */
[----:B------:R0:W-:Y:S06]  /*51f0*/  BAR.SYNC.DEFER_BLOCKING R4, 0x100 ;  /* 0x000400040000751d */ /* 0x0001ec0000010000 */
        /* <DEDUP_REMOVED lines=321> */
.L_x_9374:
[----:B------:R-:W-:Y:S01]  /*6610*/  ULEA UR6, UR41, UR37, 0x3 ;  /* 0x0000002529067291 */ /* 0x000fe2000f8e183f */
[----:B------:R-:W-:-:S08]  /*6620*/  SHF.L.U32 R4, R13, 0x1f, RZ ;  /* 0x0000001f0d047819 */ /* 0x000fd000000006ff */
[----:B------:R0:W1:Y:S01]  /*6630*/  SYNCS.PHASECHK.TRANS64.TRYWAIT P2, [UR6+0x31c50], R4 ;  /* 0x031c5004ff0075a7 */ /* 0x0000620008040146 */
[----:B------:R-:W-:Y:S05]  /*6640*/  @!P0 BRA `(.L_x_9375) ;  /* 0x0000000000048947 */ /* 0x000fea0003800000 */
[----:B------:R-:W-:Y:S01]  /*6650*/  BPT.TRAP 0x1 ;  /* 0x000000040000795c */ /* 0x000fe20000300000 */
.L_x_9375:
[----:B-1----:R-:W-:Y:S05]  /*6660*/  @P2 BRA `(.L_x_9373) ;  /* 0x0000000000082947 */ /* 0x002fea0003800000 */
[----:B------:R-:W1:Y:S02]  /*6670*/  SYNCS.PHASECHK.TRANS64.TRYWAIT P2, [UR6+0x31c50], R4 ;  /* 0x031c5004ff0075a7 */ /* 0x000e640008040146 */
[----:B-1----:R-:W-:Y:S05]  /*6680*/  @!P2 BRA `(.L_x_9376) ;  /* 0x0000007c00b4a947 */ /* 0x002fea0003800000 */
.L_x_9373:
[----:B------:R-:W-:Y:S01]  /*6690*/  UIADD3 UR6, UR37, 0x200, URZ ;  /* 0x0000020025067890 */ /* 0x000fe2000fffe03f */
[----:B------:R-:W-:Y:S01]  /*66a0*/  WARPGROUP.ARRIVE ;  /* 0x00000000000079c5 */ /* 0x000fe20000000000 */
[----:B------:R-:W-:Y:S01]  /*66b0*/  ULOP3.LUT UR10, UR40, 0x10000, URZ, 0xfc, !UPT ;  /* 0x00010000280a7892 */ /* 0x000fe2000f8efc3f */
[----:B01----:R-:W-:Y:S01]  /*66c0*/  FMNMX.FTZ R4, R136, R9, !PT ;  /* 0x0000000988047209 */ /* 0x003fe20007810000 */
[----:B------:R-:W-:Y:S01]  /*66d0*/  USHF.R.U32.HI UR6, URZ, 0x4, UR6 ;  /* 0x000000043f067899 */ /* 0x000fe20008011606 */
[----:B------:R-:W-:Y:S01]  /*66e0*/  FMNMX.FTZ R20, R138, R12, !PT ;  /* 0x0000000c8a147209 */ /* 0x000fe20007810000 */
[----:B------:R-:W-:Y:S01]  /*66f0*/  UMOV UR25, 0xc0000010 ;  /* 0xc000001000197882 */ /* 0x000fe20000000000 */
[----:B------:R-:W-:Y:S01]  /*6700*/  UMOV UR27, 0x80000020 ;  /* 0x80000020001b7882 */ /* 0x000fe20000000000 */
[----:B------:R-:W-:Y:S01]  /*6710*/  ULOP3.LUT UR6, UR6, 0x3fff, URZ, 0xc0, !UPT ;  /* 0x00003fff06067892 */ /* 0x000fe2000f8ec03f */
[----:B------:R-:W-:Y:S01]  /*6720*/  FMNMX.FTZ R5, R137, R4, !PT ;  /* 0x0000000489057209 */ /* 0x000fe20007810000 */
[----:B------:R-:W-:Y:S01]  /*6730*/  UMOV UR24, UR10 ;  /* 0x0000000a00187c82 */ /* 0x000fe20008000000 */
[----:B------:R-:W-:Y:S01]  /*6740*/  FMNMX.FTZ R21, R139, R20, !PT ;  /* 0x000000148b157209 */ /* 0x000fe20007810000 */
[----:B------:R-:W-:Y:S01]  /*6750*/  ULOP3.LUT UR6, UR6, 0x2400000, URZ, 0xfc, !UPT ;  /* 0x0240000006067892 */ /* 0x000fe2000f8efc3f */
[----:B------:R-:W-:Y:S01]  /*6760*/  FMNMX.FTZ R4, R140, R5, !PT ;  /* 0x000000058c047209 */ /* 0x000fe20007810000 */
[----:B------:R-:W0:Y:S01]  /*6770*/  S2R R146, SR_TID.X ;  /* 0x0000000000927919 */ /* 0x000e220000002100 */
[----:B------:R-:W-:Y:S01]  /*6780*/  FMNMX.FTZ R22, R142, R21, !PT ;  /* 0x000000158e167209 */ /* 0x000fe20007810000 */
[----:B------:R-:W-:Y:S01]  /*6790*/  UIMAD UR6, UR41, 0x6c0, UR6 ;  /* 0x000006c0290678a4 */ /* 0x000fe2000f8e0206 */
[----:B------:R-:W-:-:S02]  /*67a0*/  FMNMX.FTZ R5, R141, R4, !PT ;  /* 0x000000048d057209 */ /* 0x000fc40007810000 */
[----:B------:R-:W-:Y:S02]  /*67b0*/  FMNMX.FTZ R23, R143, R22, !PT ;  /* 0x000000168f177209 */ /* 0x000fe40007810000 */
[----:B------:R-:W-:Y:S02]  /*67c0*/  FMNMX.FTZ R4, R128, R5, !PT ;  /* 0x0000000580047209 */ /* 0x000fe40007810000 */
[----:B------:R-:W-:Y:S01]  /*67d0*/  UMOV UR26, UR6 ;  /* 0x00000006001a7c82 */ /* 0x000fe20008000000 */
[----:B------:R-:W-:Y:S01]  /*67e0*/  FMNMX.FTZ R22, R130, R23, !PT ;  /* 0x0000001782167209 */ /* 0x000fe20007810000 */
[----:B------:R-:W-:Y:S01]  /*67f0*/  HGMMA.64x96x16.F32.BF16 R24, gdesc[UR24].tnspB, R24, gsb0 ;  /* 0x41600000181879f0 */ /* 0x000fe20008001818 */
[----:B------:R-:W-:Y:S01]  /*6800*/  UIADD3 UR24, UR10, 0x180, URZ ;  /* 0x000001800a187890 */ /* 0x000fe2000fffe03f */
[----:B------:R-:W-:Y:S01]  /*6810*/  FMNMX.FTZ R5, R129, R4, !PT ;  /* 0x0000000481057209 */ /* 0x000fe20007810000 */
[----:B------:R-:W-:Y:S01]  /*6820*/  UIADD3 UR26, UR6, 0x40, URZ ;  /* 0x00000040061a7890 */ /* 0x000fe2000fffe03f */
[----:B------:R-:W-:Y:S01]  /*6830*/  FMNMX.FTZ R23, R131, R22, !PT ;  /* 0x0000001683177209 */ /* 0x000fe20007810000 */
[----:B------:R-:W-:Y:S01]  /*6840*/  UMOV UR25, 0xc0000010 ;  /* 0xc000001000197882 */ /* 0x000fe20000000000 */
[----:B------:R-:W-:Y:S01]  /*6850*/  UMOV UR27, 0x80000020 ;  /* 0x80000020001b7882 */ /* 0x000fe20000000000 */
[----:B------:R-:W-:-:S04]  /*6860*/  FMNMX.FTZ R4, R132, R5, !PT ;  /* 0x0000000584047209 */ /* 0x000fc80007810000 */
[----:B------:R-:W-:-:S04]  /*6870*/  FMNMX.FTZ R5, R133, R4, !PT ;  /* 0x0000000485057209 */ /* 0x000fc80007810000 */
[----:B------:R-:W-:-:S04]  /*6880*/  FMNMX.FTZ R4, R120, R5, !PT ;  /* 0x0000000578047209 */ /* 0x000fc80007810000 */
[----:B------:R-:W-:Y:S02]  /*6890*/  FMNMX.FTZ R5, R121, R4, !PT ;  /* 0x0000000479057209 */ /* 0x000fe40007810000 */
[----:B0-----:R-:W-:Y:S02]  /*68a0*/  ISETP.GE.U32.AND P2, PT, R146, 0x180, PT ;  /* 0x000001809200780c */ /* 0x001fe40003f46070 */
[----:B------:R-:W-:Y:S02]  /*68b0*/  FMNMX.FTZ R4, R124, R5, !PT ;  /* 0x000000057c047209 */ /* 0x000fe40007810000 */
[----:B------:R-:W-:Y:S02]  /*68c0*/  SHF.R.U32.HI R146, RZ, 0x7, R146 ;  /* 0x00000007ff927819 */ /* 0x000fe40000011692 */
        /* <DEDUP_REMOVED lines=23> */
[----:B------:R-:W-:Y:S01]  /*6a40*/  HGMMA.64x96x16.F32.BF16 R24, gdesc[UR24].tnspB, R24, gsb0 ;  /* 0x41600000181879f0 */ /* 0x000fe20008001818 */
[----:B------:R-:W-:Y:S02]  /*6a50*/  UIADD3 UR24, UR10, 0x300, URZ ;  /* 0x000003000a187890 */ /* 0x000fe4000fffe03f */
[----:B------:R-:W-:Y:S01]  /*6a60*/  UIADD3 UR26, UR6, 0x80, URZ ;  /* 0x00000080061a7890 */ /* 0x000fe2000fffe03f */
[----:B------:R-:W-:Y:S01]  /*6a70*/  FMNMX.FTZ R4, R72, R5, !PT ;  /* 0x0000000548047209 */ /* 0x000fe20007810000 */
[----:B------:R-:W-:Y:S01]  /*6a80*/  UMOV UR25, 0xc0000010 ;  /* 0xc000001000197882 */ /* 0x000fe20000000000 */
[----:B------:R-:W-:Y:S02]  /*6a90*/  UMOV UR27, 0x80000020 ;  /* 0x80000020001b7882 */ /* 0x000fe40000000000 */
[----:B------:R-:W-:-:S04]  /*6aa0*/  FMNMX.FTZ R5, R73, R4, !PT ;  /* 0x0000000449057209 */ /* 0x000fc80007810000 */
[----:B------:R-:W-:-:S04]  /*6ab0*/  FMNMX.FTZ R4, R76, R5, !PT ;  /* 0x000000054c047209 */ /* 0x000fc80007810000 */
[----:B------:R-:W-:-:S05]  /*6ac0*/  FMNMX.FTZ R13, R77, R4, !PT ;  /* 0x000000044d0d7209 */ /* 0x000fca0007810000 */
[----:B------:R-:W0:Y:S02]  /*6ad0*/  SHFL.BFLY PT, R4, R13, 0x2, 0x1f ;  /* 0x0c401f000d047f89 */ /* 0x000e2400000e0000 */
[----:B0-----:R-:W-:Y:S02]  /*6ae0*/  FMNMX.FTZ R14, R13, R4, !PT ;  /* 0x000000040d0e7209 */ /* 0x001fe40007810000 */
[----:B------:R-:W0:Y:S03]  /*6af0*/  LDC R4, c[0x0][0x988] ;  /* 0x00026200ff047b82 */ /* 0x000e260000000800 */
[----:B------:R-:W1:Y:S02]  /*6b00*/  SHFL.BFLY PT, R5, R14, 0x1, 0x1f ;  /* 0x0c201f000e057f89 */ /* 0x000e6400000e0000 */
[----:B-1----:R-:W-:-:S05]  /*6b10*/  FMNMX.FTZ R5, R14, R5, !PT ;  /* 0x000000050e057209 */ /* 0x002fca0007810000 */
[C---:B0-----:R-:W-:Y:S01]  /*6b20*/  FMUL.FTZ R13, R5.reuse, R4 ;  /* 0x00000004050d7220 */ /* 0x041fe20000410000 */
[----:B------:R-:W-:-:S03]  /*6b30*/  FADD.FTZ R9, -R5, R9 ;  /* 0x0000000905097221 */ /* 0x000fc60000010100 */
[-CC-:B------:R-:W-:Y:S01]  /*6b40*/  FFMA.FTZ R18, R128, R4.reuse, -R13.reuse ;  /* 0x0000000480127223 */ /* 0x180fe2000001080d */
[-CC-:B------:R-:W-:Y:S01]  /*6b50*/  FFMA.FTZ R128, R120, R4.reuse, -R13.reuse ;  /* 0x0000000478807223 */ /* 0x180fe2000001080d */
[----:B------:R-:W-:Y:S01]  /*6b60*/  FMNMX.FTZ R120, R134, R23, !PT ;  /* 0x0000001786787209 */ /* 0x000fe20007810000 */
[-CC-:B------:R-:W-:Y:S01]  /*6b70*/  FFMA.FTZ R23, R121, R4.reuse, -R13.reuse ;  /* 0x0000000479177223 */ /* 0x180fe2000001080d */
[-CC-:B------:R-:W-:Y:S01]  /*6b80*/  FFMA.FTZ R19, R129, R4.reuse, -R13.reuse ;  /* 0x0000000481137223 */ /* 0x180fe2000001080d */
[--C-:B------:R-:W-:Y:S01]  /*6b90*/  FFMA.FTZ R129, R124, R4, -R13.reuse ;  /* 0x000000047c817223 */ /* 0x100fe2000001080d */
[----:B------:R-:W-:Y:S01]  /*6ba0*/  FMNMX.FTZ R121, R135, R120, !PT ;  /* 0x0000007887797209 */ /* 0x000fe20007810000 */
[----:B------:R0:W-:Y:S01]  /*6bb0*/  MUFU.EX2 R22, R128 ;  /* 0x0000008000167308 */ /* 0x0001e20000000800 */
        /* <DEDUP_REMOVED lines=8> */
[----:B------:R1:W-:Y:S01]  /*6c40*/  MUFU.EX2 R120, R129 ;  /* 0x0000008100787308 */ /* 0x0003e20000000800 */
[----:B------:R-:W-:Y:S01]  /*6c50*/  FFMA.FTZ R112, R112, R4, -R13 ;  /* 0x0000000470707223 */ /* 0x000fe2000001080d */
[----:B------:R-:W-:Y:S01]  /*6c60*/  FMNMX.FTZ R124, R126, R121, !PT ;  /* 0x000000797e7c7209 */ /* 0x000fe20007810000 */
[----:B------:R-:W-:-:S02]  /*6c70*/  WARPGROUP.DEPBAR.LE gsb0, 0x0 ;  /* 0x00008000000079c5 */ /* 0x000fc40000010000 */
[----:B------:R-:W-:Y:S01]  /*6c80*/  WARPGROUP.ARRIVE ;  /* 0x00000000000079c5 */ /* 0x000fe20000000000 */
[--C-:B------:R-:W-:Y:S01]  /*6c90*/  FFMA.FTZ R121, R125, R4, -R13.reuse ;  /* 0x000000047d797223 */ /* 0x100fe2000001080d */
[----:B------:R-:W-:Y:S01]  /*6ca0*/  FMNMX.FTZ R125, R127, R124, !PT ;  /* 0x0000007c7f7d7209 */ /* 0x000fe20007810000 */
[-CC-:B------:R-:W-:Y:S01]  /*6cb0*/  FFMA.FTZ R113, R113, R4.reuse, -R13.reuse ;  /* 0x0000000471717223 */ /* 0x180fe2000001080d */
[-CC-:B------:R-:W-:Y:S01]  /*6cc0*/  FFMA.FTZ R116, R116, R4.reuse, -R13.reuse ;  /* 0x0000000474747223 */ /* 0x180fe2000001080d */
[-CC-:B------:R-:W-:Y:S01]  /*6cd0*/  FFMA.FTZ R117, R117, R4.reuse, -R13.reuse ;  /* 0x0000000475757223 */ /* 0x180fe2000001080d */
[----:B------:R-:W-:Y:S01]  /*6ce0*/  HGMMA.64x96x16.F32.BF16 R24, gdesc[UR24].tnspB, R24, gsb0 ;  /* 0x41600000181879f0 */ /* 0x000fe20008001818 */
[----:B------:R-:W-:Y:S01]  /*6cf0*/  UIADD3 UR24, UR10, 0x480, URZ ;  /* 0x000004800a187890 */ /* 0x000fe2000fffe03f */
[----:B------:R-:W-:Y:S01]  /*6d00*/  FMNMX.FTZ R124, R114, R125, !PT ;  /* 0x0000007d727c7209 */ /* 0x000fe20007810000 */
[----:B------:R-:W-:Y:S01]  /*6d10*/  UIADD3 UR26, UR6, 0xc0, URZ ;  /* 0x000000c0061a7890 */ /* 0x000fe2000fffe03f */
[--C-:B------:R-:W-:Y:S01]  /*6d20*/  FFMA.FTZ R104, R104, R4, -R13.reuse ;  /* 0x0000000468687223 */ /* 0x100fe2000001080d */
[----:B------:R-:W-:Y:S01]  /*6d30*/  UMOV UR25, 0xc0000010 ;  /* 0xc000001000197882 */ /* 0x000fe20000000000 */
[----:B------:R-:W-:Y:S01]  /*6d40*/  UMOV UR27, 0x80000020 ;  /* 0x80000020001b7882 */ /* 0x000fe20000000000 */
        /* <DEDUP_REMOVED lines=25> */
[----:B------:R-:W-:Y:S01]  /*6ee0*/  FMUL.FTZ R9, R9, R4 ;  /* 0x0000000409097220 */ /* 0x000fe20000410000 */
        /* <DEDUP_REMOVED lines=9> */
[----:B------:R2:W-:Y:S02]  /*6f80*/  MUFU.EX2 R20, R132 ;  /* 0x0000008400147308 */ /* 0x0005e40000000800 */
        /* <DEDUP_REMOVED lines=15> */
[----:B------:R-:W3:Y:S01]  /*7080*/  SHFL.BFLY PT, R125, R124, 0x2, 0x1f ;  /* 0x0c401f007c7d7f89 */ /* 0x000ee200000e0000 */
[----:B------:R-:W-:Y:S02]  /*7090*/  WARPGROUP.DEPBAR.LE gsb0, 0x0 ;  /* 0x00008000000079c5 */ /* 0x000fe40000010000 */
[----:B------:R-:W-:Y:S02]  /*70a0*/  WARPGROUP.ARRIVE ;  /* 0x00000000000079c5 */ /* 0x000fe40000000000 */
[----:B------:R-:W-:Y:S04]  /*70b0*/  MUFU.EX2 R23, R23 ;  /* 0x0000001700177308 */ /* 0x000fe80000000800 */
[----:B------:R-:W-:Y:S01]  /*70c0*/  HGMMA.64x96x16.F32.BF16 R24, gdesc[UR24].tnspB, R24, gsb0 ;  /* 0x41600000181879f0 */ /* 0x000fe20008001818 */
[----:B------:R-:W-:-:S02]  /*70d0*/  UIADD3 UR24, UR10, 0x600, URZ ;  /* 0x000006000a187890 */ /* 0x000fc4000fffe03f */
[----:B------:R-:W-:Y:S01]  /*70e0*/  UIADD3 UR26, UR6, 0x100, URZ ;  /* 0x00000100061a7890 */ /* 0x000fe2000fffe03f */
[----:B------:R-:W-:Y:S01]  /*70f0*/  MUFU.EX2 R121, R121 ;  /* 0x0000007900797308 */ /* 0x000fe20000000800 */
[----:B------:R-:W-:Y:S01]  /*7100*/  UMOV UR25, 0xc0000010 ;  /* 0xc000001000197882 */ /* 0x000fe20000000000 */
[----:B------:R-:W-:-:S06]  /*7110*/  UMOV UR27, 0x80000020 ;  /* 0x80000020001b7882 */ /* 0x000fcc0000000000 */
[----:B------:R-:W-:Y:S01]  /*7120*/  MUFU.EX2 R112, R112 ;  /* 0x0000007000707308 */ /* 0x000fe20000000800 */
[----:B---3--:R-:W-:Y:S01]  /*7130*/  FMNMX.FTZ R125, R124, R125, !PT ;  /* 0x0000007d7c7d7209 */ /* 0x008fe20007810000 */
[----:B------:R-:W-:-:S04]  /*7140*/  FFMA.FTZ R124, R72, R4, -R13 ;  /* 0x00000004487c7223 */ /* 0x000fc8000001080d */
[----:B0-----:R-:W0:Y:S02]  /*7150*/  SHFL.BFLY PT, R128, R125, 0x1, 0x1f ;  /* 0x0c201f007d807f89 */ /* 0x001e2400000e0000 */
[----:B------:R-:W-:Y:S08]  /*7160*/  MUFU.EX2 R113, R113 ;  /* 0x0000007100717308 */ /* 0x000ff00000000800 */
[----:B------:R-:W-:Y:S08]  /*7170*/  MUFU.EX2 R116, R116 ;  /* 0x0000007400747308 */ /* 0x000ff00000000800 */
[----:B------:R-:W-:Y:S01]  /*7180*/  MUFU.EX2 R117, R117 ;  /* 0x0000007500757308 */ /* 0x000fe20000000800 */
[----:B0-----:R-:W-:-:S07]  /*7190*/  FMNMX.FTZ R72, R125, R128, !PT ;  /* 0x000000807d487209 */ /* 0x001fce0007810000 */
[----:B------:R-:W-:Y:S01]  /*71a0*/  MUFU.EX2 R104, R104 ;  /* 0x0000006800687308 */ /* 0x000fe20000000800 */
[CC--:B-1----:R-:W-:Y:S01]  /*71b0*/  FMUL.FTZ R129, R72.reuse, R4.reuse ;  /* 0x0000000448817220 */ /* 0x0c2fe20000410000 */
[----:B------:R-:W-:Y:S01]  /*71c0*/  FADD.FTZ R13, -R72, R12 ;  /* 0x0000000c480d7221 */ /* 0x000fe20000010100 */
[----:B------:R-:W-:Y:S02]  /*71d0*/  VIADD R12, R146, 0x9 ;  /* 0x00000009920c7836 */ /* 0x000fe40000000000 */
[-CC-:B------:R-:W-:Y:S01]  /*71e0*/  FFMA.FTZ R137, R131, R4.reuse, -R129.reuse ;  /* 0x0000000483897223 */ /* 0x180fe20000010881 */
[-CC-:B------:R-:W-:Y:S01]  /*71f0*/  FFMA.FTZ R131, R134, R4.reuse, -R129.reuse ;  /* 0x0000000486837223 */ /* 0x180fe20000010881 */
[-CC-:B------:R-:W-:Y:S01]  /*7200*/  FFMA.FTZ R134, R135, R4.reuse, -R129.reuse ;  /* 0x0000000487867223 */ /* 0x180fe20000010881 */
[-CC-:B------:R-:W-:Y:S01]  /*7210*/  FFMA.FTZ R135, R123, R4.reuse, -R129.reuse ;  /* 0x000000047b877223 */ /* 0x180fe20000010881 */
[-C--:B------:R-:W-:Y:S01]  /*7220*/  FMUL.FTZ R125, R13, R4.reuse ;  /* 0x000000040d7d7220 */ /* 0x080fe20000410000 */
[-CC-:B------:R-:W-:Y:S01]  /*7230*/  FFMA.FTZ R128, R138, R4.reuse, -R129.reuse ;  /* 0x000000048a807223 */ /* 0x180fe20000010881 */
[-CC-:B------:R-:W-:Y:S01]  /*7240*/  FFMA.FTZ R123, R127, R4.reuse, -R129.reuse ;  /* 0x000000047f7b7223 */ /* 0x180fe20000010881 */
[-CC-:B------:R-:W-:Y:S01]  /*7250*/  FFMA.FTZ R127, R115, R4.reuse, -R129.reuse ;  /* 0x00000004737f7223 */ /* 0x180fe20000010881 */
[----:B------:R-:W-:Y:S01]  /*7260*/  FFMA.FTZ R115, R118, R4, -R129 ;  /* 0x0000000476737223 */ /* 0x000fe20000010881 */
[----:B------:R-:W-:-:S02]  /*7270*/  IMAD.U32 R138, RZ, RZ, UR41 ;  /* 0x00000029ff8a7e24 */ /* 0x000fc4000f8e00ff */
[-CC-:B------:R-:W-:Y:S01]  /*7280*/  FFMA.FTZ R118, R119, R4.reuse, -R129.reuse ;  /* 0x0000000477767223 */ /* 0x180fe20000010881 */
[-CC-:B------:R-:W-:Y:S01]  /*7290*/  FFMA.FTZ R13, R139, R4.reuse, -R129.reuse ;  /* 0x000000048b0d7223 */ /* 0x180fe20000010881 */
[-CC-:B------:R-:W-:Y:S01]  /*72a0*/  FFMA.FTZ R119, R107, R4.reuse, -R129.reuse ;  /* 0x000000046b777223 */ /* 0x180fe20000010881 */
[-CC-:B------:R-:W-:Y:S01]  /*72b0*/  FFMA.FTZ R107, R110, R4.reuse, -R129.reuse ;  /* 0x000000046e6b7223 */ /* 0x180fe20000010881 */
[----:B------:R-:W-:Y:S01]  /*72c0*/  MUFU.EX2 R125, R125 ;  /* 0x0000007d007d7308 */ /* 0x000fe20000000800 */
[----:B------:R-:W-:Y:S01]  /*72d0*/  @!P1 LEA R110, R0, UR37, 0x3 ;  /* 0x00000025006e9c11 */ /* 0x000fe2000f8e18ff */
[-CC-:B------:R-:W-:Y:S01]  /*72e0*/  FFMA.FTZ R133, R142, R4.reuse, -R129.reuse ;  /* 0x000000048e857223 */ /* 0x180fe20000010881 */
[----:B------:R-:W-:Y:S01]  /*72f0*/  @!P1 LEA R138, R138, UR37, 0x3 ;  /* 0x000000258a8a9c11 */ /* 0x000fe2000f8e18ff */
[-CC-:B--2---:R-:W-:Y:S01]  /*7300*/  FFMA.FTZ R132, R130, R4.reuse, -R129.reuse ;  /* 0x0000000482847223 */ /* 0x184fe20000010881 */
[----:B------:R-:W-:Y:S01]  /*7310*/  FFMA.FTZ R136, R143, R4, -R129 ;  /* 0x000000048f887223 */ /* 0x000fe20000010881 */
[----:B------:R-:W-:-:S02]  /*7320*/  @!P1 VIADD R110, R110, 0x31c40 ;  /* 0x00031c406e6e9836 */ /* 0x000fc40000000000 */
[-CC-:B------:R-:W-:Y:S01]  /*7330*/  FFMA.FTZ R130, R122, R4.reuse, -R129.reuse ;  /* 0x000000047a827223 */ /* 0x180fe20000010881 */
[----:B------:R-:W0:Y:S01]  /*7340*/  MUFU.EX2 R128, R128 ;  /* 0x0000008000807308 */ /* 0x000e220000000800 */
[----:B------:R-:W-:Y:S02]  /*7350*/  @!P1 VIADD R138, R138, 0x31c60 ;  /* 0x00031c608a8a9836 */ /* 0x000fe40000000000 */
[-CC-:B------:R-:W-:Y:S01]  /*7360*/  FFMA.FTZ R122, R126, R4.reuse, -R129.reuse ;  /* 0x000000047e7a7223 */ /* 0x180fe20000010881 */
[-CC-:B------:R-:W-:Y:S01]  /*7370*/  FFMA.FTZ R126, R111, R4.reuse, -R129.reuse ;  /* 0x000000046f7e7223 */ /* 0x180fe20000010881 */
[----:B------:R-:W-:Y:S01]  /*7380*/  SEL R12, R12, 0x9, !P2 ;  /* 0x000000090c0c7807 */ /* 0x000fe20005000000 */
[-CC-:B------:R-:W-:Y:S01]  /*7390*/  FFMA.FTZ R114, R114, R4.reuse, -R129.reuse ;  /* 0x0000000472727223 */ /* 0x180fe20000010881 */
[----:B------:R-:W-:Y:S01]  /*73a0*/  @!P1 PRMT R138, RZ, 0x654, R138 ;  /* 0x00000654ff8a9816 */ /* 0x000fe2000000008a */
        /* <DEDUP_REMOVED lines=10> */
[----:B0-----:R-:W-:Y:S01]  /*7450*/  FFMA.FTZ R140, R125, R11, R128 ;  /* 0x0000000b7d8c7223 */ /* 0x001fe20000010080 */
[-CC-:B------:R-:W-:Y:S01]  /*7460*/  FFMA.FTZ R78, R78, R4.reuse, -R129.reuse ;  /* 0x000000044e4e7223 */ /* 0x180fe20000010881 */
[----:B------:R-:W-:Y:S01]  /*7470*/  FFMA.FTZ R79, R79, R4, -R129 ;  /* 0x000000044f4f7223 */ /* 0x000fe20000010881 */
[C---:B------:R-:W-:Y:S01]  /*7480*/  ISETP.GT.AND P2, PT, R8.reuse, R144, PT ;  /* 0x000000900800720c */ /* 0x040fe20003f44270 */
[----:B------:R-:W-:Y:S01]  /*7490*/  VIADD R8, R8, 0xffffffff ;  /* 0xffffffff08087836 */ /* 0x000fe20000000000 */
[----:B------:R-:W-:-:S02]  /*74a0*/  R2UR UR41, R0 ;  /* 0x00000000002972ca */ /* 0x000fc400000e0000 */
[----:B------:R0:W-:Y:S01]  /*74b0*/  MUFU.EX2 R111, R119 ;  /* 0x00000077006f7308 */ /* 0x0001e20000000800 */
[C---:B-1----:R-:W-:Y:S01]  /*74c0*/  FADD.FTZ R140, R13.reuse, R140 ;  /* 0x0000008c0d8c7221 */ /* 0x042fe20000010000 */
[----:B------:R-:W-:Y:S01]  /*74d0*/  F2FP.BF16.F32.PACK_AB R13, R13, R128 ;  /* 0x000000800d0d723e */ /* 0x000fe200000010ff */
[----:B------:R-:W-:Y:S02]  /*74e0*/  WARPGROUP.DEPBAR.LE gsb0, 0x0 ;  /* 0x00008000000079c5 */ /* 0x000fe40000010000 */
[----:B------:R-:W-:-:S03]  /*74f0*/  WARPGROUP.ARRIVE ;  /* 0x00000000000079c5 */ /* 0x000fc60000000000 */
[----:B------:R-:W1:Y:S01]  /*7500*/  MUFU.EX2 R136, R136 ;  /* 0x0000008800887308 */ /* 0x000e620000000800 */
[----:B0-----:R-:W-:Y:S02]  /*7510*/  @!P1 PRMT R119, RZ, 0x654, R110 ;  /* 0x00000654ff779816 */ /* 0x001fe4000000006e */
[----:B------:R-:W-:Y:S01]  /*7520*/  HGMMA.64x96x16.F32.BF16 R24, gdesc[UR24].tnspB, R24, gsb0 ;  /* 0x41600000181879f0 */ /* 0x000fe20008001818 */
[----:B------:R-:W-:Y:S02]  /*7530*/  UIADD3 UR24, UR10, 0x780, URZ ;  /* 0x000007800a187890 */ /* 0x000fe4000fffe03f */
[----:B------:R-:W-:Y:S02]  /*7540*/  UIADD3 UR26, UR6, 0x140, URZ ;  /* 0x00000140061a7890 */ /* 0x000fe4000fffe03f */
[----:B------:R-:W0:Y:S01]  /*7550*/  MUFU.EX2 R132, R132 ;  /* 0x0000008400847308 */ /* 0x000e220000000800 */
[----:B------:R-:W-:Y:S01]  /*7560*/  UMOV UR25, 0xc0000010 ;  /* 0xc000001000197882 */ /* 0x000fe20000000000 */
[----:B------:R-:W-:-:S06]  /*7570*/  UMOV UR27, 0x80000020 ;  /* 0x80000020001b7882 */ /* 0x000fcc0000000000 */
[----:B------:R-:W3:Y:S08]  /*7580*/  MUFU.EX2 R137, R137 ;  /* 0x0000008900897308 */ /* 0x000ef00000000800 */
[----:B------:R-:W4:Y:S08]  /*7590*/  MUFU.EX2 R131, R131 ;  /* 0x0000008300837308 */ /* 0x000f300000000800 */
[----:B------:R-:W5:Y:S08]  /*75a0*/  MUFU.EX2 R134, R134 ;  /* 0x0000008600867308 */ /* 0x000f700000000800 */
[----:B------:R-:W5:Y:S08]  /*75b0*/  MUFU.EX2 R130, R130 ;  /* 0x0000008200827308 */ /* 0x000f700000000800 */
[----:B------:R-:W5:Y:S08]  /*75c0*/  MUFU.EX2 R135, R135 ;  /* 0x0000008700877308 */ /* 0x000f700000000800 */
[----:B------:R4:W-:Y:S08]  /*75d0*/  MUFU.EX2 R110, R126 ;  /* 0x0000007e006e7308 */ /* 0x0009f00000000800 */
        /* <DEDUP_REMOVED lines=9> */
[----:B------:R-:W-:Y:S01]  /*7670*/  HGMMA.64x96x16.F32.BF16 R24, gdesc[UR24].tnspB, R24, gsb0 ;  /* 0x41600000181879f0 */ /* 0x000fe20008001818 */
[----:B------:R-:W-:Y:S02]  /*7680*/  UIADD3 UR24, UR10, 0x900, URZ ;  /* 0x000009000a187890 */ /* 0x000fe4000fffe03f */
[----:B------:R-:W-:Y:S01]  /*7690*/  UIADD3 UR26, UR6, 0x180, URZ ;  /* 0x00000180061a7890 */ /* 0x000fe2000fffe03f */
[----:B------:R-:W-:Y:S01]  /*76a0*/  UMOV UR25, 0xc0000010 ;  /* 0xc000001000197882 */ /* 0x000fe20000000000 */
[----:B------:R-:W-:Y:S02]  /*76b0*/  UMOV UR27, 0x80000020 ;  /* 0x80000020001b7882 */ /* 0x000fe40000000000 */
[----:B------:R-:W5:Y:S08]  /*76c0*/  MUFU.EX2 R105, R105 ;  /* 0x0000006900697308 */ /* 0x000f700000000800 */
[----:B------:R-:W5:Y:S08]  /*76d0*/  MUFU.EX2 R108, R108 ;  /* 0x0000006c006c7308 */ /* 0x000f700000000800 */
[----:B------:R-:W5:Y:S08]  /*76e0*/  MUFU.EX2 R107, R107 ;  /* 0x0000006b006b7308 */ /* 0x000f700000000800 */
[----:B------:R-:W5:Y:S08]  /*76f0*/  MUFU.EX2 R109, R109 ;  /* 0x0000006d006d7308 */ /* 0x000f700000000800 */
[----:B------:R-:W5:Y:S08]  /*7700*/  MUFU.EX2 R96, R96 ;  /* 0x0000006000607308 */ /* 0x000f700000000800 */
[----:B------:R-:W-:Y:S08]  /*7710*/  MUFU.EX2 R98, R98 ;  /* 0x0000006200627308 */ /* 0x000ff00000000800 */
[----:B------:R-:W5:Y:S08]  /*7720*/  MUFU.EX2 R97, R97 ;  /* 0x0000006100617308 */ /* 0x000f700000000800 */
        /* <DEDUP_REMOVED lines=8> */
[----:B------:R-:W-:Y:S01]  /*77b0*/  HGMMA.64x96x16.F32.BF16 R24, gdesc[UR24].tnspB, R24, gsb0 ;  /* 0x41600000181879f0 */ /* 0x000fe20008001818 */
[----:B------:R-:W-:Y:S02]  /*77c0*/  UIADD3 UR24, UR10, 0xa80, URZ ;  /* 0x00000a800a187890 */ /* 0x000fe4000fffe03f */
[----:B------:R-:W-:-:S04]  /*77d0*/  UIADD3 UR26, UR6, 0x1c0, URZ ;  /* 0x000001c0061a7890 */ /* 0x000fc8000fffe03f */
[----:B------:R-:W-:Y:S01]  /*77e0*/  MUFU.EX2 R93, R93 ;  /* 0x0000005d005d7308 */ /* 0x000fe20000000800 */
[----:B------:R-:W-:Y:S01]  /*77f0*/  UMOV UR25, 0xc0000010 ;  /* 0xc000001000197882 */ /* 0x000fe20000000000 */
[----:B------:R-:W-:-:S06]  /*7800*/  UMOV UR27, 0x80000020 ;  /* 0x80000020001b7882 */ /* 0x000fcc0000000000 */
        /* <DEDUP_REMOVED lines=12> */
[----:B------:R-:W-:-:S06]  /*78d0*/  WARPGROUP.ARRIVE ;  /* 0x00000000000079c5 */ /* 0x000fcc0000000000 */
[----:B------:R-:W-:Y:S01]  /*78e0*/  HGMMA.64x96x16.F32.BF16 R24, gdesc[UR24].tnspB, R24, gsb0 ;  /* 0x41600000181879f0 */ /* 0x000fe20008001818 */
[----:B------:R-:W-:Y:S02]  /*78f0*/  UIADD3 UR24, UR10, 0xc00, URZ ;  /* 0x00000c000a187890 */ /* 0x000fe4000fffe03f */
[----:B------:R-:W-:Y:S01]  /*7900*/  UIADD3 UR26, UR6, 0x200, URZ ;  /* 0x00000200061a7890 */ /* 0x000fe2000fffe03f */
[----:B------:R-:W-:Y:S01]  /*7910*/  UMOV UR25, 0xc0000010 ;  /* 0xc000001000197882 */ /* 0x000fe20000000000 */
[----:B------:R-:W-:Y:S01]  /*7920*/  UMOV UR27, 0x80000020 ;  /* 0x80000020001b7882 */ /* 0x000fe20000000000 */
[----:B------:R-:W-:Y:S02]  /*7930*/  WARPGROUP.DEPBAR.LE gsb0, 0x0 ;  /* 0x00008000000079c5 */ /* 0x000fe40000010000 */
[----:B------:R-:W-:-:S06]  /*7940*/  WARPGROUP.ARRIVE ;  /* 0x00000000000079c5 */ /* 0x000fcc0000000000 */
[----:B------:R-:W-:Y:S03]  /*7950*/  HGMMA.64x96x16.F32.BF16 R24, gdesc[UR24].tnspB, R24, gsb0 ;  /* 0x41600000181879f0 */ /* 0x000fe60008001818 */
[----:B------:R-:W-:Y:S02]  /*7960*/  WARPGROUP.DEPBAR.LE gsb0, 0x0 ;  /* 0x00008000000079c5 */ /* 0x000fe40000010000 */
        /* <DEDUP_REMOVED lines=10> */
[-CC-:B-1----:R-:W-:Y:S01]  /*7a10*/  FFMA.FTZ R119, R99, R4.reuse, -R129.reuse ;  /* 0x0000000463777223 */ /* 0x182fe20000010881 */
[-CC-:B------:R-:W-:Y:S01]  /*7a20*/  FFMA.FTZ R99, R102, R4.reuse, -R129.reuse ;  /* 0x0000000466637223 */ /* 0x180fe20000010881 */
[-CC-:B------:R-:W-:Y:S01]  /*7a30*/  FFMA.FTZ R102, R90, R4.reuse, -R129.reuse ;  /* 0x000000045a667223 */ /* 0x180fe20000010881 */
[--C-:B------:R-:W-:Y:S01]  /*7a40*/  FFMA.FTZ R90, R82, R4, -R129.reuse ;  /* 0x00000004525a7223 */ /* 0x100fe20000010881 */
[----:B------:R1:W1:Y:S01]  /*7a50*/  MUFU.EX2 R11, R119 ;  /* 0x00000077000b7308 */ /* 0x0002620000000800 */
[-C--:B------:R-:W-:Y:S01]  /*7a60*/  FMUL.FTZ R37, R37, R9.reuse ;  /* 0x0000000925257220 */ /* 0x080fe20000410000 */
[-C--:B------:R-:W-:Y:S01]  /*7a70*/  FMUL.FTZ R40, R40, R9.reuse ;  /* 0x0000000928287220 */ /* 0x080fe20000410000 */
[----:B0-----:R-:W-:Y:S01]  /*7a80*/  FFMA.FTZ R138, R9, R10, R14 ;  /* 0x0000000a098a7223 */ /* 0x001fe2000001000e */
[----:B------:R-:W-:Y:S01]  /*7a90*/  FFMA.FTZ R10, R103, R4, -R129 ;  /* 0x00000004670a7223 */ /* 0x000fe20000010881 */
[-C--:B------:R-:W-:Y:S01]  /*7aa0*/  FMUL.FTZ R41, R41, R9.reuse ;  /* 0x0000000929297220 */ /* 0x080fe20000410000 */
[-C--:B------:R-:W-:Y:S01]  /*7ab0*/  FMUL.FTZ R44, R44, R9.reuse ;  /* 0x000000092c2c7220 */ /* 0x080fe20000410000 */
[----:B------:R-:W-:Y:S01]  /*7ac0*/  FADD.FTZ R103, R15, R138 ;  /* 0x0000008a0f677221 */ /* 0x000fe20000010000 */
[----:B------:R-:W0:Y:S01]  /*7ad0*/  MUFU.EX2 R99, R99 ;  /* 0x0000006300637308 */ /* 0x000e220000000800 */
        /* <DEDUP_REMOVED lines=15> */
[----:B---3--:R-:W-:Y:S01]  /*7bd0*/  FADD.FTZ R82, R137, R82 ;  /* 0x0000005289527221 */ /* 0x008fe20000010000 */
[----:B------:R-:W-:Y:S01]  /*7be0*/  F2FP.BF16.F32.PACK_AB R12, R15, R14 ;  /* 0x0000000e0f0c723e */ /* 0x000fe200000010ff */
[----:B------:R-:W-:Y:S01]  /*7bf0*/  FMUL.FTZ R60, R60, R9 ;  /* 0x000000093c3c7220 */ /* 0x000fe20000410000 */
[----:B----4-:R-:W-:Y:S01]  /*7c00*/  FADD.FTZ R126, R20, R103 ;  /* 0x00000067147e7221 */ /* 0x010fe20000010000 */
[----:B------:R-:W-:Y:S01]  /*7c10*/  FADD.FTZ R15, R131, R82 ;  /* 0x00000052830f7221 */ /* 0x000fe20000010000 */
[----:B------:R-:W-:Y:S01]  /*7c20*/  F2FP.BF16.F32.PACK_AB R14, R17, R16 ;  /* 0x00000010110e723e */ /* 0x000fe200000010ff */
[----:B------:R3:W4:Y:S01]  /*7c30*/  MUFU.EX2 R82, R102 ;  /* 0x0000006600527308 */ /* 0x0007220000000800 */
[----:B------:R-:W-:Y:S01]  /*7c40*/  FADD.FTZ R17, R21, R126 ;  /* 0x0000007e15117221 */ /* 0x000fe20000010000 */
[----:B-----5:R-:W-:Y:S01]  /*7c50*/  FADD.FTZ R103, R134, R15 ;  /* 0x0000000f86677221 */ /* 0x020fe20000010000 */
[----:B------:R-:W-:Y:S01]  /*7c60*/  F2FP.BF16.F32.PACK_AB R15, R136, R133 ;  /* 0x00000085880f723e */ /* 0x000fe200000010ff */
[-C--:B------:R-:W-:Y:S01]  /*7c70*/  FMUL.FTZ R61, R61, R9.reuse ;  /* 0x000000093d3d7220 */ /* 0x080fe20000410000 */
[----:B------:R-:W-:Y:S01]  /*7c80*/  FADD.FTZ R16, R22, R17 ;  /* 0x0000001116107221 */ /* 0x000fe20000010000 */
[----:B------:R-:W-:Y:S01]  /*7c90*/  FADD.FTZ R126, R130, R103 ;  /* 0x00000067827e7221 */ /* 0x000fe20000010000 */
[-CC-:B------:R-:W-:Y:S01]  /*7ca0*/  FFMA.FTZ R103, R74, R4.reuse, -R129.reuse ;  /* 0x000000044a677223 */ /* 0x180fe20000010881 */
[----:B------:R5:W-:Y:S01]  /*7cb0*/  STSM.16.M88.4 [R6+0x24300], R12 ;  /* 0x0243000c06007844 */ /* 0x000be20000000200 */
[----:B------:R-:W-:Y:S01]  /*7cc0*/  FADD.FTZ R17, R23, R16 ;  /* 0x0000001017117221 */ /* 0x000fe20000010000 */
[----:B-1----:R-:W-:Y:S01]  /*7cd0*/  FADD.FTZ R119, R135, R126 ;  /* 0x0000007e87777221 */ /* 0x002fe20000010000 */
[----:B------:R-:W-:Y:S01]  /*7ce0*/  FFMA.FTZ R74, R75, R4, -R129 ;  /* 0x000000044b4a7223 */ /* 0x000fe20000010881 */
[-C--:B------:R-:W-:Y:S01]  /*7cf0*/  FMUL.FTZ R64, R64, R9.reuse ;  /* 0x0000000940407220 */ /* 0x080fe20000410000 */
[----:B------:R-:W-:Y:S01]  /*7d00*/  FADD.FTZ R16, R120, R17 ;  /* 0x0000001178107221 */ /* 0x000fe20000010000 */
[----:B---3--:R-:W-:Y:S01]  /*7d10*/  FADD.FTZ R102, R122, R119 ;  /* 0x000000777a667221 */ /* 0x008fe20000010000 */
[----:B------:R-:W1:Y:S01]  /*7d20*/  MUFU.EX2 R75, R91 ;  /* 0x0000005b004b7308 */ /* 0x000e620000000800 */
[-C--:B------:R-:W-:Y:S01]  /*7d30*/  FMUL.FTZ R65, R65, R9.reuse ;  /* 0x0000000941417220 */ /* 0x080fe20000410000 */
[----:B------:R-:W-:Y:S01]  /*7d40*/  FADD.FTZ R17, R121, R16 ;  /* 0x0000001079117221 */ /* 0x000fe20000010000 */
[----:B------:R-:W-:Y:S01]  /*7d50*/  FADD.FTZ R119, R123, R102 ;  /* 0x000000667b777221 */ /* 0x000fe20000010000 */
[-C--:B------:R-:W-:Y:S01]  /*7d60*/  FMUL.FTZ R68, R68, R9.reuse ;  /* 0x0000000944447220 */ /* 0x080fe20000410000 */
[----:B------:R-:W-:Y:S01]  /*7d70*/  FMUL.FTZ R69, R69, R9 ;  /* 0x0000000945457220 */ /* 0x000fe20000410000 */
[----:B------:R-:W-:Y:S01]  /*7d80*/  FADD.FTZ R16, R112, R17 ;  /* 0x0000001170107221 */ /* 0x000fe20000010000 */
[----:B------:R-:W-:Y:S01]  /*7d90*/  F2FP.BF16.F32.PACK_AB R112, R113, R112 ;  /* 0x000000707170723e */ /* 0x000fe200000010ff */
[----:B------:R-:W3:Y:S01]  /*7da0*/  MUFU.EX2 R91, R95 ;  /* 0x0000005f005b7308 */ /* 0x000ee20000000800 */
[----:B-----5:R-:W-:Y:S01]  /*7db0*/  F2FP.BF16.F32.PACK_AB R12, R19, R18 ;  /* 0x00000012130c723e */ /* 0x020fe200000010ff */
[----:B------:R-:W-:Y:S01]  /*7dc0*/  FADD.FTZ R18, R114, R119 ;  /* 0x0000007772127221 */ /* 0x000fe20000010000 */
[----:B------:R-:W-:Y:S01]  /*7dd0*/  FADD.FTZ R17, R113, R16 ;  /* 0x0000001071117221 */ /* 0x000fe20000010000 */
[----:B------:R-:W-:Y:S01]  /*7de0*/  F2FP.BF16.F32.PACK_AB R14, R21, R20 ;  /* 0x00000014150e723e */ /* 0x000fe200000010ff */
[-C--:B------:R-:W-:Y:S01]  /*7df0*/  FMUL.FTZ R26, R26, R125.reuse ;  /* 0x0000007d1a1a7220 */ /* 0x080fe20000410000 */
        /* <DEDUP_REMOVED lines=11> */
[----:B------:R5:W3:Y:S01]  /*7eb0*/  MUFU.EX2 R20, R90 ;  /* 0x0000005a00147308 */ /* 0x000ae20000000800 */
[----:B------:R-:W-:Y:S01]  /*7ec0*/  FADD.FTZ R102, R106, R19 ;  /* 0x000000136a667221 */ /* 0x000fe20000010000 */
[----:B------:R-:W-:Y:S01]  /*7ed0*/  FADD.FTZ R21, R105, R22 ;  /* 0x0000001669157221 */ /* 0x000fe20000010000 */
[----:B------:R-:W-:Y:S01]  /*7ee0*/  F2FP.BF16.F32.PACK_AB R17, R135, R130 ;  /* 0x000000828711723e */ /* 0x000fe200000010ff */
[----:B------:R2:W-:Y:S01]  /*7ef0*/  STSM.16.M88.4 [R6+0x25b00], R12 ;  /* 0x025b000c06007844 */ /* 0x0005e20000000200 */
        /* <DEDUP_REMOVED lines=10> */
[C---:B------:R-:W-:Y:S01]  /*7fa0*/  F2FP.BF16.F32.PACK_AB R96, R97.reuse, R96 ;  /* 0x000000606160723e */ /* 0x040fe200000010ff */
[----:B------:R4:W-:Y:S01]  /*7fb0*/  STSM.16.M88.4 [R6+0x27300], R16 ;  /* 0x0273001006007844 */ /* 0x0009e20000000200 */
[----:B-----5:R-:W-:Y:S01]  /*7fc0*/  FADD.FTZ R90, R98, R21 ;  /* 0x00000015625a7221 */ /* 0x020fe20000010000 */
[----:B------:R-:W-:Y:S01]  /*7fd0*/  FADD.FTZ R21, R97, R22 ;  /* 0x0000001661157221 */ /* 0x000fe20000010000 */
[C---:B------:R-:W-:Y:S01]  /*7fe0*/  F2FP.BF16.F32.PACK_AB R97, R11.reuse, R98 ;  /* 0x000000620b61723e */ /* 0x040fe200000010ff */
[-C--:B------:R-:W-:Y:S01]  /*7ff0*/  FMUL.FTZ R34, R34, R125.reuse ;  /* 0x0000007d22227220 */ /* 0x080fe20000410000 */
[----:B------:R-:W-:Y:S01]  /*8000*/  FADD.FTZ R90, R11, R90 ;  /* 0x0000005a0b5a7221 */ /* 0x000fe20000010000 */
[----:B------:R-:W-:Y:S01]  /*8010*/  FADD.FTZ R22, R100, R21 ;  /* 0x0000001564167221 */ /* 0x000fe20000010000 */
[----:B------:R-:W-:Y:S01]  /*8020*/  F2FP.BF16.F32.PACK_AB R113, R127, R114 ;  /* 0x000000727f71723e */ /* 0x000fe200000010ff */
[----:B------:R-:W-:Y:S01]  /*8030*/  FMUL.FTZ R35, R35, R125 ;  /* 0x0000007d23237220 */ /* 0x000fe20000410000 */
[----:B0-----:R-:W-:Y:S01]  /*8040*/  FADD.FTZ R21, R99, R90 ;  /* 0x0000005a63157221 */ /* 0x001fe20000010000 */
[----:B--2---:R-:W-:Y:S01]  /*8050*/  FADD.FTZ R13, R101, R22 ;  /* 0x00000016650d7221 */ /* 0x004fe20000010000 */
[----:B------:R-:W-:Y:S01]  /*8060*/  F2FP.BF16.F32.PACK_AB R99, R10, R99 ;  /* 0x000000630a63723e */ /* 0x000fe200000010ff */
[-C--:B------:R-:W-:Y:S01]  /*8070*/  FMUL.FTZ R38, R38, R125.reuse ;  /* 0x0000007d26267220 */ /* 0x080fe20000410000 */
[----:B------:R-:W-:Y:S01]  /*8080*/  FADD.FTZ R21, R10, R21 ;  /* 0x000000150a157221 */ /* 0x000fe20000010000 */
[----:B------:R-:W-:Y:S01]  /*8090*/  FADD.FTZ R12, R88, R13 ;  /* 0x0000000d580c7221 */ /* 0x000fe20000010000 */
[----:B------:R-:W-:Y:S01]  /*80a0*/  F2FP.BF16.F32.PACK_AB R104, R105, R104 ;  /* 0x000000686968723e */ /* 0x000fe200000010ff */
[----:B----4-:R-:W0:Y:S01]  /*80b0*/  MUFU.EX2 R16, R103 ;  /* 0x0000006700107308 */ /* 0x010e220000000800 */
[----:B------:R-:W-:Y:S01]  /*80c0*/  FADD.FTZ R14, R82, R21 ;  /* 0x00000015520e7221 */ /* 0x000fe20000010000 */
[----:B------:R-:W-:Y:S01]  /*80d0*/  FADD.FTZ R13, R89, R12 ;  /* 0x0000000c590d7221 */ /* 0x000fe20000010000 */
[----:B------:R-:W-:Y:S01]  /*80e0*/  F2FP.BF16.F32.PACK_AB R114, R117, R116 ;  /* 0x000000747572723e */ /* 0x000fe200000010ff */
[----:B------:R-:W-:Y:S01]  /*80f0*/  FMUL.FTZ R39, R39, R125 ;  /* 0x0000007d27277220 */ /* 0x000fe20000410000 */
[----:B-1----:R-:W-:Y:S01]  /*8100*/  FADD.FTZ R11, R75, R14 ;  /* 0x0000000e4b0b7221 */ /* 0x002fe20000010000 */
[----:B------:R-:W-:Y:S01]  /*8110*/  FADD.FTZ R12, R92, R13 ;  /* 0x0000000d5c0c7221 */ /* 0x000fe20000010000 */
[----:B------:R-:W-:Y:S01]  /*8120*/  F2FP.BF16.F32.PACK_AB R115, R118, R115 ;  /* 0x000000737673723e */ /* 0x000fe200000010ff */
[----:B------:R-:W-:Y:S01]  /*8130*/  MUFU.EX2 R17, R78 ;  /* 0x0000004e00117308 */ /* 0x000fe20000000800 */
[----:B------:R-:W-:Y:S01]  /*8140*/  FADD.FTZ R14, R94, R11 ;  /* 0x0000000b5e0e7221 */ /* 0x000fe20000010000 */
[----:B------:R-:W-:Y:S01]  /*8150*/  FADD.FTZ R11, R93, R12 ;  /* 0x0000000c5d0b7221 */ /* 0x000fe20000010000 */
[----:B------:R-:W-:Y:S01]  /*8160*/  F2FP.BF16.F32.PACK_AB R105, R111, R106 ;  /* 0x0000006a6f69723e */ /* 0x000fe200000010ff */
[----:B------:R-:W-:Y:S01]  /*8170*/  STSM.16.M88.4 [R6+0x28b00], R112 ;  /* 0x028b007006007844 */ /* 0x000fe20000000200 */
[----:B---3--:R-:W-:Y:S01]  /*8180*/  FADD.FTZ R13, R91, R14 ;  /* 0x0000000e5b0d7221 */ /* 0x008fe20000010000 */
[----:B------:R-:W-:Y:S01]  /*8190*/  FADD.FTZ R10, R80, R11 ;  /* 0x0000000b500a7221 */ /* 0x000fe20000010000 */
[----:B------:R-:W-:Y:S01]  /*81a0*/  F2FP.BF16.F32.PACK_AB R106, R109, R108 ;  /* 0x0000006c6d6a723e */ /* 0x000fe200000010ff */
[----:B------:R-:W1:Y:S01]  /*81b0*/  MUFU.EX2 R18, R79 ;  /* 0x0000004f00127308 */ /* 0x000e620000000800 */
[----:B------:R-:W-:Y:S01]  /*81c0*/  FADD.FTZ R12, R20, R13 ;  /* 0x0000000d140c7221 */ /* 0x000fe20000010000 */
[----:B------:R-:W-:Y:S01]  /*81d0*/  FADD.FTZ R11, R81, R10 ;  /* 0x0000000a510b7221 */ /* 0x000fe20000010000 */
[----:B------:R-:W-:Y:S01]  /*81e0*/  F2FP.BF16.F32.PACK_AB R107, R110, R107 ;  /* 0x0000006b6e6b723e */ /* 0x000fe200000010ff */
[-C--:B------:R-:W-:Y:S01]  /*81f0*/  FMUL.FTZ R42, R42, R125.reuse ;  /* 0x0000007d2a2a7220 */ /* 0x080fe20000410000 */
[----:B------:R-:W-:Y:S01]  /*8200*/  FADD.FTZ R13, R83, R12 ;  /* 0x0000000c530d7221 */ /* 0x000fe20000010000 */
[----:B------:R-:W-:Y:S01]  /*8210*/  FADD.FTZ R10, R84, R11 ;  /* 0x0000000b540a7221 */ /* 0x000fe20000010000 */
[----:B------:R-:W-:Y:S01]  /*8220*/  F2FP.BF16.F32.PACK_AB R98, R101, R100 ;  /* 0x000000646562723e */ /* 0x000fe200000010ff */
[----:B------:R-:W-:Y:S01]  /*8230*/  STSM.16.M88.4 [R6+0x2a300], R104 ;  /* 0x02a3006806007844 */ /* 0x000fe20000000200 */
[----:B------:R-:W-:Y:S01]  /*8240*/  FADD.FTZ R13, R86, R13 ;  /* 0x0000000d560d7221 */ /* 0x000fe20000010000 */
[----:B------:R-:W-:Y:S01]  /*8250*/  FADD.FTZ R11, R85, R10 ;  /* 0x0000000a550b7221 */ /* 0x000fe20000010000 */
[----:B------:R-:W-:Y:S01]  /*8260*/  F2FP.BF16.F32.PACK_AB R88, R89, R88 ;  /* 0x000000585958723e */ /* 0x000fe200000010ff */
[----:B------:R-:W-:Y:S01]  /*8270*/  STSM.16.M88.4 [R6+0x2bb00], R96 ;  /* 0x02bb006006007844 */ /* 0x000fe20000000200 */
[----:B------:R-:W-:Y:S01]  /*8280*/  FADD.FTZ R13, R87, R13 ;  /* 0x0000000d570d7221 */ /* 0x000fe20000010000 */
[----:B------:R-:W-:Y:S01]  /*8290*/  FADD.FTZ R10, R124, R11 ;  /* 0x0000000b7c0a7221 */ /* 0x000fe20000010000 */
[----:B------:R-:W-:Y:S01]  /*82a0*/  F2FP.BF16.F32.PACK_AB R80, R81, R80 ;  /* 0x000000505150723e */ /* 0x000fe200000010ff */
[-C--:B------:R-:W-:Y:S01]  /*82b0*/  FMUL.FTZ R43, R43, R125.reuse ;  /* 0x0000007d2b2b7220 */ /* 0x080fe20000410000 */
[----:B0-----:R-:W-:Y:S01]  /*82c0*/  FADD.FTZ R13, R16, R13 ;  /* 0x0000000d100d7221 */ /* 0x001fe20000010000 */
[----:B------:R-:W-:Y:S01]  /*82d0*/  F2FP.BF16.F32.PACK_AB R89, R75, R82 ;  /* 0x000000524b59723e */ /* 0x000fe200000010ff */
        /* <DEDUP_REMOVED lines=8> */
[----:B------:R-:W-:Y:S01]  /*8360*/  STSM.16.M88.4 [R6+0x2d300], R88 ;  /* 0x02d3005806007844 */ /* 0x000fe20000000200 */
[----:B------:R-:W-:Y:S01]  /*8370*/  F2FP.BF16.F32.PACK_AB R83, R87, R86 ;  /* 0x000000565753723e */ /* 0x000fe200000010ff */
[-C--:B------:R-:W-:Y:S01]  /*8380*/  FMUL.FTZ R50, R50, R125.reuse ;  /* 0x0000007d32327220 */ /* 0x080fe20000410000 */
[----:B------:R-:W-:Y:S01]  /*8390*/  F2FP.BF16.F32.PACK_AB R12, R73, R124 ;  /* 0x0000007c490c723e */ /* 0x000fe200000010ff */
[----:B------:R-:W-:Y:S01]  /*83a0*/  FMUL.FTZ R51, R51, R125 ;  /* 0x0000007d33337220 */ /* 0x000fe20000410000 */
[----:B------:R-:W-:Y:S01]  /*83b0*/  F2FP.BF16.F32.PACK_AB R13, R74, R16 ;  /* 0x000000104a0d723e */ /* 0x000fe200000010ff */
[----:B------:R-:W-:Y:S01]  /*83c0*/  STSM.16.M88.4 [R6+0x2eb00], R80 ;  /* 0x02eb005006007844 */ /* 0x000fe20000000200 */
[----:B------:R-:W-:Y:S01]  /*83d0*/  F2FP.BF16.F32.PACK_AB R14, R77, R76 ;  /* 0x0000004c4d0e723e */ /* 0x000fe200000010ff */
[----:B------:R-:W-:Y:S01]  /*83e0*/  FADD.FTZ R76, R76, R11 ;  /* 0x0000000b4c4c7221 */ /* 0x000fe20000010000 */
[----:B-1----:R-:W-:Y:S01]  /*83f0*/  F2FP.BF16.F32.PACK_AB R15, R18, R17 ;  /* 0x00000011120f723e */ /* 0x002fe200000010ff */
[----:B------:R-:W-:Y:S01]  /*8400*/  FADD.FTZ R11, R17, R10 ;  /* 0x0000000a110b7221 */ /* 0x000fe20000010000 */
[-C--:B------:R-:W-:Y:S01]  /*8410*/  FMUL.FTZ R54, R54, R125.reuse ;  /* 0x0000007d36367220 */ /* 0x080fe20000410000 */
[----:B------:R-:W-:Y:S01]  /*8420*/  FADD.FTZ R10, R77, R76 ;  /* 0x0000004c4d0a7221 */ /* 0x000fe20000010000 */
[-C--:B------:R-:W-:Y:S01]  /*8430*/  FMUL.FTZ R55, R55, R125.reuse ;  /* 0x0000007d37377220 */ /* 0x080fe20000410000 */
[----:B------:R0:W-:Y:S01]  /*8440*/  STSM.16.M88.4 [R6+0x30300], R12 ;  /* 0x0303000c06007844 */ /* 0x0001e20000000200 */
[----:B------:R-:W-:Y:S01]  /*8450*/  FADD.FTZ R11, R18, R11 ;  /* 0x0000000b120b7221 */ /* 0x000fe20000010000 */
[-C--:B------:R-:W-:Y:S01]  /*8460*/  FMUL.FTZ R58, R58, R125.reuse ;  /* 0x0000007d3a3a7220 */ /* 0x080fe20000410000 */
[-C--:B------:R-:W-:Y:S01]  /*8470*/  FMUL.FTZ R59, R59, R125.reuse ;  /* 0x0000007d3b3b7220 */ /* 0x080fe20000410000 */
[----:B------:R-:W-:Y:S01]  /*8480*/  @!PT LDS RZ, [RZ] ;  /* 0x00000000fffff984 */ /* 0x000fe20000000800 */
[----:B------:R-:W-:Y:S01]  /*8490*/  @!PT LDS RZ, [RZ] ;  /* 0x00000000fffff984 */ /* 0x000fe20000000800 */
[----:B------:R-:W-:Y:S01]  /*84a0*/  @!PT LDS RZ, [RZ] ;  /* 0x00000000fffff984 */ /* 0x000fe20000000800 */
[----:B------:R-:W-:Y:S01]  /*84b0*/  @!PT LDS RZ, [RZ] ;  /* 0x00000000fffff984 */ /* 0x000fe20000000800 */
[----:B------:R1:W-:Y:S06]  /*84c0*/  MEMBAR.ALL.CTA ;  /* 0x0000000000007992 */ /* 0x0003ec0000008000 */
[----:B-1----:R-:W1:Y:S01]  /*84d0*/  FENCE.VIEW.ASYNC.S ;  /* 0x00000000000073c6 */ /* 0x002e620000000000 */
[-C--:B------:R-:W-:Y:S01]  /*84e0*/  FMUL.FTZ R62, R62, R125.reuse ;  /* 0x0000007d3e3e7220 */ /* 0x080fe20000410000 */
[-C--:B------:R-:W-:Y:S01]  /*84f0*/  FMUL.FTZ R63, R63, R125.reuse ;  /* 0x0000007d3f3f7220 */ /* 0x080fe20000410000 */
[-C--:B------:R-:W-:Y:S01]  /*8500*/  FMUL.FTZ R66, R66, R125.reuse ;  /* 0x0000007d42427220 */ /* 0x080fe20000410000 */
[-C--:B------:R-:W-:Y:S01]  /*8510*/  FMUL.FTZ R67, R67, R125.reuse ;  /* 0x0000007d43437220 */ /* 0x080fe20000410000 */
[-C--:B------:R-:W-:Y:S01]  /*8520*/  FMUL.FTZ R70, R70, R125.reuse ;  /* 0x0000007d46467220 */ /* 0x080fe20000410000 */
[----:B------:R-:W-:Y:S01]  /*8530*/  FMUL.FTZ R71, R71, R125 ;  /* 0x0000007d47477220 */ /* 0x000fe20000410000 */
[----:B------:R-:W-:-:S02]  /*8540*/  IMAD.MOV.U32 R9, RZ, RZ, R5 ;  /* 0x000000ffff097224 */ /* 0x000fc400078e0005 */
[----:B0-----:R-:W-:Y:S02]  /*8550*/  IMAD.MOV.U32 R13, RZ, RZ, R7 ;  /* 0x000000ffff0d7224 */ /* 0x001fe400078e0007 */
[----:B------:R-:W-:Y:S01]  /*8560*/  IMAD.MOV.U32 R12, RZ, RZ, R72 ;  /* 0x000000ffff0c7224 */ /* 0x000fe200078e0048 */
[----:B-1----:R-:W-:Y:S01]  /*8570*/  NOP ;  /* 0x0000000000007918 */ /* 0x002fe20000000000 */
[----:B------:R-:W-:Y:S05]  /*8580*/  @P2 BRA `(.L_x_9377) ;  /* 0xffffffc800442947 */ /* 0x000fea000383ffff */
.L_x_9368:
[----:B------:R-:W-:Y:S06]  /*8590*/  BAR.ARV 0x8, 0x200 ;  /* 0x0208000000007b1d */ /* 0x000fec0000002000 */
[----:B------:R-:W-:Y:S05]  /*85a0*/  @!P0 BRA `(.L_x_9378) ;  /* 0x0000000000048947 */ /* 0x000fea0003800000 */
[----:B------:R-:W-:Y:S01]  /*85b0*/  BPT.TRAP 0x1 ;  /* 0x000000040000795c */ /* 0x000fe20000300000 */
.L_x_9378:
[----:B------:R-:W-:Y:S02]  /*85c0*/  SHF.L.U32 R7, R7, 0x1f, RZ ;  /* 0x0000001f07077819 */ /* 0x000fe400000006ff */
[----:B--2---:R-:W-:-:S04]  /*85d0*/  LEA R12, R0, UR37, 0x3 ;  /* 0x00000025000c7c11 */ /* 0x004fc8000f8e18ff */
[----:B------:R0:W1:Y:S01]  /*85e0*/  SYNCS.PHASECHK.TRANS64.TRYWAIT P2, [R12+URZ+0x31c50], R7 ;  /* 0x031c50070c0075a7 */ /* 0x000062000804017f */
[----:B------:R-:W-:Y:S05]  /*85f0*/  @!P0 BRA `(.L_x_9379) ;  /* 0x0000000000048947 */ /* 0x000fea0003800000 */
[----:B------:R-:W-:Y:S01]  /*8600*/  BPT.TRAP 0x1 ;  /* 0x000000040000795c */ /* 0x000fe20000300000 */
.L_x_9379:
[----:B-1----:R-:W-:Y:S05]  /*8610*/  @P2 BRA `(.L_x_9380) ;  /* 0x0000000000082947 */ /* 0x002fea0003800000 */
[----:B------:R-:W1:Y:S02]  /*8620*/  SYNCS.PHASECHK.TRANS64.TRYWAIT P0, [R12+URZ+0x31c50], R7 ;  /* 0x031c50070c0075a7 */ /* 0x000e64000800017f */
[----:B-1----:R-:W-:Y:S05]  /*8630*/  @!P0 BRA `(.L_x_9381) ;  /* 0x0000005c00e08947 */ /* 0x002fea0003800000 */
.L_x_9380:
[----:B------:R-:W-:Y:S01]  /*8640*/  UIADD3 UR37, UR37, 0x200, URZ ;  /* 0x0000020025257890 */ /* 0x000fe2000fffe03f */
[----:B------:R-:W-:Y:S01]  /*8650*/  R2UR UR4, R0 ;  /* 0x00000000000472ca */ /* 0x000fe200000e0000 */
[----:B------:R-:W-:Y:S01]  /*8660*/  ULOP3.LUT UR40, UR40, 0x10000, URZ, 0xfc, !UPT ;  /* 0x0001000028287892 */ /* 0x000fe2000f8efc3f */
[----:B------:R-:W-:Y:S01]  /*8670*/  WARPGROUP.ARRIVE ;  /* 0x00000000000079c5 */ /* 0x000fe20000000000 */
[----:B------:R-:W-:Y:S01]  /*8680*/  USHF.R.U32.HI UR37, URZ, 0x4, UR37 ;  /* 0x000000043f257899 */ /* 0x000fe20008011625 */
[----:B------:R-:W2:Y:S01]  /*8690*/  SHFL.BFLY PT, R3, R10, 0x2, 0x1f ;  /* 0x0c401f000a037f89 */ /* 0x000ea200000e0000 */
[----:B------:R-:W-:Y:S01]  /*86a0*/  UMOV UR5, 0xc0000010 ;  /* 0xc000001000057882 */ /* 0x000fe20000000000 */
[----:B------:R-:W-:Y:S01]  /*86b0*/  UMOV UR7, 0x80000020 ;  /* 0x8000002000077882 */ /* 0x000fe20000000000 */
[----:B------:R-:W-:Y:S01]  /*86c0*/  ULOP3.LUT UR37, UR37, 0x3fff, URZ, 0xc0, !UPT ;  /* 0x00003fff25257892 */ /* 0x000fe2000f8ec03f */
[----:B------:R-:W3:Y:S01]  /*86d0*/  SHFL.BFLY PT, R0, R11, 0x2, 0x1f ;  /* 0x0c401f000b007f89 */ /* 0x000ee200000e0000 */
[----:B------:R-:W-:-:S02]  /*86e0*/  IMAD.MOV.U32 R8, RZ, RZ, RZ ;  /* 0x000000ffff087224 */ /* 0x000fc400078e00ff */
[----:B------:R-:W-:Y:S01]  /*86f0*/  ULOP3.LUT UR8, UR37, 0x2400000, URZ, 0xfc, !UPT ;  /* 0x0240000025087892 */ /* 0x000fe2000f8efc3f */
[----:B------:R-:W-:Y:S02]  /*8700*/  IMAD.MOV.U32 R16, RZ, RZ, RZ ;  /* 0x000000ffff107224 */ /* 0x000fe400078e00ff */
[----:B------:R-:W-:Y:S01]  /*8710*/  @!P1 VIADD R9, R12, 0x31c60 ;  /* 0x00031c600c099836 */ /* 0x000fe20000000000 */
[----:B------:R-:W-:Y:S01]  /*8720*/  UIMAD UR8, UR4, 0x6c0, UR8 ;  /* 0x000006c0040878a4 */ /* 0x000fe2000f8e0208 */
[----:B------:R-:W-:Y:S02]  /*8730*/  IMAD.MOV.U32 R76, RZ, RZ, -0x800000 ;  /* 0xff800000ff4c7424 */ /* 0x000fe400078e00ff */
[----:B------:R-:W-:Y:S01]  /*8740*/  UMOV UR4, UR40 ;  /* 0x0000002800047c82 */ /* 0x000fe20008000000 */
[----:B------:R-:W-:-:S03]  /*8750*/  @!P1 PRMT R9, RZ, 0x654, R9 ;  /* 0x00000654ff099816 */ /* 0x000fc60000000009 */
[----:B------:R-:W-:Y:S02]  /*8760*/  UMOV UR6, UR8 ;  /* 0x0000000800067c82 */ /* 0x000fe40008000000 */
[----:B------:R-:W-:Y:S01]  /*8770*/  HGMMA.64x96x16.F32.BF16 R24, gdesc[UR4].tnspB, R24, gsb0 ;  /* 0x41600000041879f0 */ /* 0x000fe20008001818 */
[----:B------:R-:W-:Y:S02]  /*8780*/  UIADD3 UR4, UR40, 0x180, URZ ;  /* 0x0000018028047890 */ /* 0x000fe4000fffe03f */
[----:B------:R-:W-:Y:S01]  /*8790*/  UIADD3 UR6, UR8, 0x40, URZ ;  /* 0x0000004008067890 */ /* 0x000fe2000fffe03f */
[----:B--2---:R-:W-:Y:S01]  /*87a0*/  FADD.FTZ R3, R3, R10 ;  /* 0x0000000a03037221 */ /* 0x004fe20000010000 */
[----:B------:R-:W-:Y:S01]  /*87b0*/  UMOV UR5, 0xc0000010 ;  /* 0xc000001000057882 */ /* 0x000fe20000000000 */
[----:B------:R-:W-:Y:S01]  /*87c0*/  UMOV UR7, 0x80000020 ;  /* 0x8000002000077882 */ /* 0x000fe20000000000 */
[----:B---3--:R-:W-:Y:S02]  /*87d0*/  FADD.FTZ R2, R0, R11 ;  /* 0x0000000b00027221 */ /* 0x008fe40000010000 */
[----:B------:R-:W2:Y:S04]  /*87e0*/  SHFL.BFLY PT, R0, R3, 0x1, 0x1f ;  /* 0x0c201f0003007f89 */ /* 0x000ea800000e0000 */
[----:B01----:R-:W0:Y:S01]  /*87f0*/  SHFL.BFLY PT, R7, R2, 0x1, 0x1f ;  /* 0x0c201f0002077f89 */ /* 0x003e2200000e0000 */
[----:B--2---:R-:W-:Y:S01]  /*8800*/  FADD.FTZ R13, R3, R0 ;  /* 0x00000000030d7221 */ /* 0x004fe20000010000 */
[----:B------:R-:W-:-:S02]  /*8810*/  IMAD.MOV.U32 R0, RZ, RZ, -0x800000 ;  /* 0xff800000ff007424 */ /* 0x000fc400078e00ff */
[----:B0-----:R-:W-:Y:S02]  /*8820*/  FADD.FTZ R14, R2, R7 ;  /* 0x00000007020e7221 */ /* 0x001fe40000010000 */
[----:B------:R-:W-:-:S03]  /*8830*/  FSETP.NE.FTZ.AND P0, PT, R13, RZ, PT ;  /* 0x000000ff0d00720b */ /* 0x000fc60003f15000 */
        /* <DEDUP_REMOVED lines=76> */
[----:B------:R-:W-:Y:S01]  /*8d00*/  FMUL.FTZ R41, R35, R16 ;  /* 0x0000001023297220 */ /* 0x000fe20000410000 */
        /* <DEDUP_REMOVED lines=37> */
.L_x_9361:
[----:B------:R-:W-:Y:S05]  /*8f60*/  @P0 BRA `(.L_x_9382) ;  /* 0x0000001000740947 */ /* 0x000fea0003800000 */
[----:B------:R-:W0:Y:S01]  /*8f70*/  S2R R16, SR_TID.X ;  /* 0x0000000000107919 */ /* 0x000e220000002100 */
[----:B------:R-:W1:Y:S01]  /*8f80*/  LDC R46, c[0x0][0xbe8] ;  /* 0x0002fa00ff2e7b82 */ /* 0x000e620000000800 */
[----:B------:R-:W-:Y:S01]  /*8f90*/  SHF.R.S32.HI R58, RZ, 0x1f, R145 ;  /* 0x0000001fff3a7819 */ /* 0x000fe20000011491 */
[----:B------:R-:W-:Y:S01]  /*8fa0*/  ULDC.64 UR4, c[0x0][0xbd0] ;  /* 0x0002f40000047ab9 */ /* 0x000fe20000000a00 */
[----:B------:R-:W2:Y:S01]  /*8fb0*/  S2R R54, SR_CTAID.X ;  /* 0x0000000000367919 */ /* 0x000ea20000002500 */
[----:B------:R-:W-:Y:S01]  /*8fc0*/  ULDC.64 UR6, c[0x0][0xb38] ;  /* 0x0002ce0000067ab9 */ /* 0x000fe20000000a00 */
[----:B------:R-:W-:Y:S01]  /*8fd0*/  BSSY B0, `(.L_x_9383) ;  /* 0x00000ca000007945 */ /* 0x000fe20003800000 */
[C---:B------:R-:W-:Y:S02]  /*8fe0*/  IMAD R56, R58.reuse, UR4, RZ ;  /* 0x000000043a387c24 */ /* 0x040fe4000f8e02ff */
[----:B------:R-:W3:Y:S01]  /*8ff0*/  S2UR UR9, SR_CTAID.Z ;  /* 0x00000000000979c3 */ /* 0x000ee20000002700 */
[----:B------:R-:W-:-:S07]  /*9000*/  IMAD R58, R58, UR6, RZ ;  /* 0x000000063a3a7c24 */ /* 0x000fce000f8e02ff */
        /* <DEDUP_REMOVED lines=14> */
[----:B------:R-:W5:Y:S01]  /*90f0*/  LDC.64 R64, c[0x0][0xb40] ;  /* 0x0002d000ff407b82 */ /* 0x000f620000000a00 */
[----:B------:R-:W-:-:S03]  /*9100*/  IMAD.IADD R51, R50, 0x1, -R47 ;  /* 0x0000000132337824 */ /* 0x000fc600078e0a2f */
[----:B------:R-:W-:Y:S02]  /*9110*/  SHF.R.S32.HI R55, RZ, 0x1f, R26 ;  /* 0x0000001fff377819 */ /* 0x000fe4000001141a */
[----:B------:R-:W-:Y:S02]  /*9120*/  LEA.HI R47, R51, R51, RZ, 0x1 ;  /* 0x00000033332f7211 */ /* 0x000fe400078f08ff */
[----:B------:R-:W-:Y:S01]  /*9130*/  LEA.HI R27, R55, R26, RZ, 0x2 ;  /* 0x0000001a371b7211 */ /* 0x000fe200078f10ff */
[----:B------:R-:W5:Y:S01]  /*9140*/  @P0 LDC R68, c[0x0][0xbec] ;  /* 0x0002fb00ff440b82 */ /* 0x000f620000000800 */
[----:B------:R-:W-:Y:S02]  /*9150*/  LOP3.LUT R52, R47, 0x1ffffffe, RZ, 0xc0, !PT ;  /* 0x1ffffffe2f347812 */ /* 0x000fe400078ec0ff */
[--C-:B------:R-:W-:Y:S02]  /*9160*/  SHF.R.S32.HI R16, RZ, 0x2, R27.reuse ;  /* 0x00000002ff107819 */ /* 0x100fe4000001141b */
[----:B------:R-:W-:Y:S01]  /*9170*/  SHF.R.S32.HI R17, RZ, 0x1f, R27 ;  /* 0x0000001fff117819 */ /* 0x000fe2000001141b */
[----:B------:R-:W-:Y:S01]  /*9180*/  IMAD.IADD R52, R51, 0x1, -R52 ;  /* 0x0000000133347824 */ /* 0x000fe200078e0a34 */
[----:B------:R-:W-:Y:S01]  /*9190*/  LOP3.LUT R27, R27, 0x7ffffffc, RZ, 0xc0, !PT ;  /* 0x7ffffffc1b1b7812 */ /* 0x000fe200078ec0ff */
[----:B------:R-:W5:Y:S01]  /*91a0*/  @P0 LDC R59, c[0x0][0xbf0] ;  /* 0x0002fc00ff3b0b82 */ /* 0x000f620000000800 */
[----:B------:R-:W-:-:S03]  /*91b0*/  LEA.HI R17, R17, R16, RZ, 0x3 ;  /* 0x0000001011117211 */ /* 0x000fc600078f18ff */
[----:B------:R-:W-:Y:S01]  /*91c0*/  IMAD.IADD R27, R26, 0x1, -R27 ;  /* 0x000000011a1b7824 */ /* 0x000fe200078e0a1b */
[----:B------:R-:W-:-:S03]  /*91d0*/  LOP3.LUT R17, R17, 0xfffffff8, RZ, 0xc0, !PT ;  /* 0xfffffff811117812 */ /* 0x000fc600078ec0ff */
[----:B------:R-:W5:Y:S01]  /*91e0*/  @P0 LDC R61, c[0x0][0xbf0] ;  /* 0x0002fc00ff3d0b82 */ /* 0x000f620000000800 */
[----:B------:R-:W-:Y:S02]  /*91f0*/  IMAD.SHL.U32 R27, R27, 0x2, RZ ;  /* 0x000000021b1b7824 */ /* 0x000fe400078e00ff */
[----:B------:R-:W-:Y:S01]  /*9200*/  IMAD.IADD R50, R16, 0x1, -R17 ;  /* 0x0000000110327824 */ /* 0x000fe200078e0a11 */
[----:B------:R-:W-:Y:S01]  /*9210*/  LEA.HI R17, R55, R26, RZ, 0x5 ;  /* 0x0000001a37117211 */ /* 0x000fe200078f28ff */
[----:B------:R-:W-:-:S03]  /*9220*/  IMAD.HI R16, R53, 0x55555556, RZ ;  /* 0x5555555635107827 */ /* 0x000fc600078e02ff */
[----:B------:R-:W-:Y:S01]  /*9230*/  SHF.R.S32.HI R17, RZ, 0x5, R17 ;  /* 0x00000005ff117819 */ /* 0x000fe20000011411 */
[----:B------:R-:W-:Y:S01]  /*9240*/  IMAD R55, R145, UR7, R58 ;  /* 0x0000000791377c24 */ /* 0x000fe2000f8e023a */
[----:B------:R-:W-:-:S03]  /*9250*/  LEA.HI R16, R16, R16, RZ, 0x1 ;  /* 0x0000001010107211 */ /* 0x000fc600078f08ff */
[----:B------:R-:W-:Y:S02]  /*9260*/  IMAD R50, R17, 0x10, R50 ;  /* 0x0000001011327824 */ /* 0x000fe400078e0232 */
[----:B------:R-:W-:Y:S02]  /*9270*/  IMAD R47, R16, -0x3, R53 ;  /* 0xfffffffd102f7824 */ /* 0x000fe400078e0235 */
[----:B------:R-:W-:Y:S01]  /*9280*/  IMAD.WIDE.U32 R16, R145, UR4, RZ ;  /* 0x0000000491107c25 */ /* 0x000fe2000f8e00ff */
[----:B---3--:R-:W-:-:S03]  /*9290*/  USHF.R.S32.HI UR4, URZ, 0x1f, UR9 ;  /* 0x0000001f3f047899 */ /* 0x008fc60008011409 */
[----:B------:R-:W-:Y:S02]  /*92a0*/  IMAD R47, R47, 0x40, R50 ;  /* 0x000000402f2f7824 */ /* 0x000fe400078e0232 */
[C---:B------:R-:W-:Y:S02]  /*92b0*/  IMAD R53, R145.reuse, UR5, R56 ;  /* 0x0000000591357c24 */ /* 0x040fe4000f8e0238 */
[----:B------:R-:W-:Y:S01]  /*92c0*/  IMAD.WIDE.U32 R50, R145, UR6, RZ ;  /* 0x0000000691327c25 */ /* 0x000fe2000f8e00ff */
[----:B------:R-:W-:-:S03]  /*92d0*/  ULDC.64 UR6, c[0x0][0xb48] ;  /* 0x0002d20000067ab9 */ /* 0x000fc60000000a00 */
[----:B------:R-:W-:Y:S02]  /*92e0*/  IMAD R52, R52, 0x8, R47 ;  /* 0x0000000834347824 */ /* 0x000fe400078e022f */
[----:B------:R-:W-:Y:S02]  /*92f0*/  IMAD.MOV R145, RZ, RZ, -R145 ;  /* 0x000000ffff917224 */ /* 0x000fe400078e0a91 */
[----:B------:R-:W-:Y:S02]  /*9300*/  IMAD.IADD R17, R17, 0x1, R53 ;  /* 0x0000000111117824 */ /* 0x000fe400078e0235 */
[----:B----4-:R-:W-:Y:S02]  /*9310*/  IMAD R56, R62, UR4, RZ ;  /* 0x000000043e387c24 */ /* 0x010fe4000f8e02ff */
[----:B--2---:R-:W-:Y:S02]  /*9320*/  IMAD R53, R54, 0xc0, R52 ;  /* 0x000000c036357824 */ /* 0x004fe400078e0234 */
[----:B-1----:R-:W-:-:S02]  /*9330*/  IMAD R145, R66, R145, UR8 ;  /* 0x0000000842917e24 */ /* 0x002fc4000f8e0291 */
[----:B------:R-:W-:Y:S02]  /*9340*/  IMAD R57, R63, UR9, R56 ;  /* 0x000000093f397c24 */ /* 0x000fe4000f8e0238 */
[----:B------:R-:W-:Y:S01]  /*9350*/  IMAD.WIDE.U32 R16, R62, UR9, R16 ;  /* 0x000000093e107c25 */ /* 0x000fe2000f8e0010 */
[----:B------:R-:W-:-:S03]  /*9360*/  SHF.R.S32.HI R58, RZ, 0x1f, R145 ;  /* 0x0000001fff3a7819 */ /* 0x000fc60000011491 */
[----:B0-----:R-:W-:-:S04]  /*9370*/  @P0 IMAD.HI.U32 R52, R53, R60, RZ ;  /* 0x0000003c35340227 */ /* 0x001fc800078e00ff */
[----:B------:R-:W-:Y:S02]  /*9380*/  IMAD.IADD R51, R51, 0x1, R55 ;  /* 0x0000000133337824 */ /* 0x000fe400078e0237 */
[----:B------:R-:W-:Y:S02]  /*9390*/  IMAD.IADD R17, R17, 0x1, R57 ;  /* 0x0000000111117824 */ /* 0x000fe400078e0239 */
[----:B-----5:R-:W-:Y:S01]  /*93a0*/  IMAD R56, R64, UR4, RZ ;  /* 0x0000000440387c24 */ /* 0x020fe2000f8e02ff */
[----:B------:R-:W-:Y:S01]  /*93b0*/  ULDC.64 UR4, c[0x0][0xbe0] ;  /* 0x0002f80000047ab9 */ /* 0x000fe20000000a00 */
[----:B------:R-:W-:-:S04]  /*93c0*/  @P0 IMAD.HI.U32 R68, R53, R68, RZ ;  /* 0x0000004435440227 */ /* 0x000fc800078e00ff */
[----:B------:R-:W-:Y:S01]  /*93d0*/  IMAD.MOV.U32 R55, RZ, RZ, R53 ;  /* 0x000000ffff377224 */ /* 0x000fe200078e0035 */
[----:B------:R-:W-:Y:S01]  /*93e0*/  @P0 SHF.R.U32.HI R55, RZ, R59, R52 ;  /* 0x0000003bff370219 */ /* 0x000fe20000011634 */
[----:B------:R-:W-:Y:S02]  /*93f0*/  IMAD R59, R65, UR9, R56 ;  /* 0x00000009413b7c24 */ /* 0x000fe4000f8e0238 */
[----:B------:R-:W-:Y:S01]  /*9400*/  IMAD.WIDE.U32 R50, R64, UR9, R50 ;  /* 0x0000000940327c25 */ /* 0x000fe2000f8e0032 */
[----:B------:R-:W-:-:S03]  /*9410*/  ULDC.64 UR8, c[0x0][0xb28] ;  /* 0x0002ca0000087ab9 */ /* 0x000fc60000000a00 */
[----:B------:R-:W-:Y:S01]  /*9420*/  IMAD.MOV.U32 R57, RZ, RZ, R53 ;  /* 0x000000ffff397224 */ /* 0x000fe200078e0035 */
[----:B------:R-:W-:Y:S01]  /*9430*/  @P0 SHF.R.U32.HI R57, RZ, R61, R68 ;  /* 0x0000003dff390219 */ /* 0x000fe20000011644 */
[----:B------:R-:W-:Y:S02]  /*9440*/  IMAD R52, R58, UR4, RZ ;  /* 0x000000043a347c24 */ /* 0x000fe4000f8e02ff */
[----:B------:R-:W-:-:S04]  /*9450*/  IMAD.WIDE.U32 R16, R145, UR4, R16 ;  /* 0x0000000491107c25 */ /* 0x000fc8000f8e0010 */
[----:B------:R-:W-:Y:S01]  /*9460*/  IMAD.IADD R51, R51, 0x1, R59 ;  /* 0x0000000133337824 */ /* 0x000fe200078e023b */
[----:B------:R-:W-:Y:S01]  /*9470*/  SHF.R.S32.HI R59, RZ, 0x1f, R55 ;  /* 0x0000001fff3b7819 */ /* 0x000fe20000011437 */
[----:B------:R-:W-:Y:S01]  /*9480*/  IMAD R58, R58, UR6, RZ ;  /* 0x000000063a3a7c24 */ /* 0x000fe2000f8e02ff */
[----:B------:R-:W-:Y:S01]  /*9490*/  IADD3 R16, P0, R55, R16, RZ ;  /* 0x0000001037107210 */ /* 0x000fe20007f1e0ff */
[C---:B------:R-:W-:Y:S01]  /*94a0*/  IMAD R56, R145.reuse, UR5, R52 ;  /* 0x0000000591387c24 */ /* 0x040fe2000f8e0234 */
        /* <DEDUP_REMOVED lines=27> */
[----:B------:R-:W-:Y:S01]  /*9660*/  ULDC.64 UR8, c[0x0][0xb00] ;  /* 0x0002c00000087ab9 */ /* 0x000fe20000000a00 */
[----:B------:R-:W-:-:S02]  /*9670*/  ULDC UR6, c[0x0][0xa88] ;  /* 0x0002a20000067ab9 */ /* 0x000fc40000000800 */
        /* <DEDUP_REMOVED lines=14> */
[----:B------:R-:W-:-:S02]  /*9760*/  ISETP.GE.OR P1, PT, R47, R58, P0 ;  /* 0x0000003a2f00720c */ /* 0x000fc40000726670 */
[-C--:B------:R-:W-:Y:S01]  /*9770*/  ISETP.GE.OR P0, PT, R59, R58.reuse, P0 ;  /* 0x0000003a3b00720c */ /* 0x080fe20000706670 */
[----:B------:R-:W1:Y:S01]  /*9780*/  SHFL.IDX PT, R53, R54, 0x1, 0x1c1f ;  /* 0x003c1f0036357f89 */ /* 0x000e6200000e0000 */
[----:B------:R-:W-:Y:S01]  /*9790*/  UPRMT UR4, URZ, 0x654, UR4 ;  /* 0x000006543f047896 */ /* 0x000fe20008000004 */
[----:B------:R-:W-:Y:S02]  /*97a0*/  ISETP.GE.AND P2, PT, R47, R58, PT ;  /* 0x0000003a2f00720c */ /* 0x000fe40003f46270 */
[----:B------:R2:W3:Y:S04]  /*97b0*/  SHFL.IDX PT, R16, R62, RZ, 0x1c1f ;  /* 0x001c1fff3e107589 */ /* 0x0004e800000e0000 */
[----:B------:R2:W4:Y:S02]  /*97c0*/  SHFL.IDX PT, R17, R63, RZ, 0x1c1f ;  /* 0x001c1fff3f117589 */ /* 0x00052400000e0000 */
[----:B------:R-:W-:Y:S02]  /*97d0*/  SYNCS.ARRIVE.TRANS64.RED.A1T0 RZ, [UR4], RZ ;  /* 0x000000ffffff79a7 */ /* 0x000fe40008100404 */
        /* <DEDUP_REMOVED lines=13> */
[----:B------:R-:W-:Y:S01]  /*98b0*/  VIADD R61, R27, 0x40 ;  /* 0x000000401b3d7836 */ /* 0x000fe20000000000 */
[----:B------:R-:W-:-:S07]  /*98c0*/  ISETP.GE.AND P4, PT, R47, UR4, PT ;  /* 0x000000042f007c0c */ /* 0x000fce000bf86270 */
[----:B------:R-:W-:Y:S02]  /*98d0*/  @!P1 LEA.HI R0, R0, R0, RZ, 0x1 ;  /* 0x0000000000009211 */ /* 0x000fe400078f08ff */
[----:B------:R-:W-:Y:S02]  /*98e0*/  @!P2 LEA.HI R26, R26, R26, RZ, 0x1 ;  /* 0x0000001a1a1aa211 */ /* 0x000fe400078f08ff */
[----:B------:R-:W-:Y:S02]  /*98f0*/  @!P3 LEA.HI R50, R46, R46, RZ, 0x1 ;  /* 0x0000002e2e32b211 */ /* 0x000fe400078f08ff */
[----:B------:R-:W-:Y:S02]  /*9900*/  @!P1 LOP3.LUT R51, R0, 0xfffffffe, RZ, 0xc0, !PT ;  /* 0xfffffffe00339812 */ /* 0x000fe400078ec0ff */
[----:B------:R-:W-:Y:S01]  /*9910*/  @!P4 LEA.HI R0, R47, R47, RZ, 0x1 ;  /* 0x0000002f2f00c211 */ /* 0x000fe200078f08ff */
[----:B---34-:R-:W-:Y:S01]  /*9920*/  @!P0 IMAD.WIDE R46, R27, 0x4, R16 ;  /* 0x000000041b2e8825 */ /* 0x018fe200078e0210 */
[----:B------:R-:W-:-:S02]  /*9930*/  @!P2 LOP3.LUT R53, R26, 0xfffffffe, RZ, 0xc0, !PT ;  /* 0xfffffffe1a35a812 */ /* 0x000fc400078ec0ff */
[----:B------:R-:W-:Y:S01]  /*9940*/  @!P3 LOP3.LUT R55, R50, 0xfffffffe, RZ, 0xc0, !PT ;  /* 0xfffffffe3237b812 */ /* 0x000fe200078ec0ff */
[--C-:B------:R-:W-:Y:S01]  /*9950*/  @!P1 IMAD.WIDE R50, R51, 0x4, R16.reuse ;  /* 0x0000000433329825 */ /* 0x100fe200078e0210 */
[----:B------:R-:W-:Y:S01]  /*9960*/  @!P4 LOP3.LUT R57, R0, 0xfffffffe, RZ, 0xc0, !PT ;  /* 0xfffffffe0039c812 */ /* 0x000fe200078ec0ff */
[----:B------:R0:W-:Y:S02]  /*9970*/  @!P0 ST.E.64 desc[UR38][R46.64], R72 ;  /* 0x000000482e008985 */ /* 0x0001e4000c101b26 */
[----:B------:R-:W-:Y:S02]  /*9980*/  VIADD R0, R27, 0x28 ;  /* 0x000000281b007836 */ /* 0x000fe40000000000 */
[--C-:B------:R-:W-:Y:S01]  /*9990*/  @!P2 IMAD.WIDE R52, R53, 0x4, R16.reuse ;  /* 0x000000043534a825 */ /* 0x100fe200078e0210 */
[----:B------:R1:W-:Y:S02]  /*99a0*/  @!P1 ST.E.64 desc[UR38][R50.64], R28 ;  /* 0x0000001c32009985 */ /* 0x0003e4000c101b26 */
[----:B------:R-:W-:Y:S01]  /*99b0*/  ISETP.GE.AND P0, PT, R0, UR4, PT ;  /* 0x0000000400007c0c */ /* 0x000fe2000bf06270 */
[----:B------:R-:W-:Y:S01]  /*99c0*/  VIADD R26, R27, 0x30 ;  /* 0x000000301b1a7836 */ /* 0x000fe20000000000 */
[----:B------:R2:W-:Y:S01]  /*99d0*/  @!P2 ST.E.64 desc[UR38][R52.64], R22 ;  /* 0x000000163400a985 */ /* 0x0005e2000c101b26 */
[----:B------:R-:W-:Y:S01]  /*99e0*/  @!P3 IMAD.WIDE R54, R55, 0x4, R16 ;  /* 0x000000043736b825 */ /* 0x000fe200078e0210 */
[----:B------:R-:W-:-:S02]  /*99f0*/  ISETP.GE.AND P2, PT, R60, UR4, PT ;  /* 0x000000043c007c0c */ /* 0x000fc4000bf46270 */
[----:B------:R-:W-:Y:S01]  /*9a00*/  ISETP.GE.AND P1, PT, R26, UR4, PT ;  /* 0x000000041a007c0c */ /* 0x000fe2000bf26270 */
[----:B------:R-:W-:Y:S01]  /*9a10*/  @!P4 IMAD.WIDE R56, R57, 0x4, R16 ;  /* 0x000000043938c825 */ /* 0x000fe200078e0210 */
[----:B------:R3:W-:Y:S01]  /*9a20*/  @!P3 ST.E.64 desc[UR38][R54.64], R36 ;  /* 0x000000243600b985 */ /* 0x0007e2000c101b26 */
[----:B------:R-:W-:Y:S02]  /*9a30*/  ISETP.GE.AND P3, PT, R61, UR4, PT ;  /* 0x000000043d007c0c */ /* 0x000fe4000bf66270 */
[C---:B0-----:R-:W-:Y:S01]  /*9a40*/  VIADD R46, R27.reuse, 0x48 ;  /* 0x000000481b2e7836 */ /* 0x041fe20000000000 */
[----:B------:R0:W-:Y:S01]  /*9a50*/  @!P4 ST.E.64 desc[UR38][R56.64], R74 ;  /* 0x0000004a3800c985 */ /* 0x0001e2000c101b26 */
[C---:B------:R-:W-:Y:S01]  /*9a60*/  VIADD R47, R27.reuse, 0x50 ;  /* 0x000000501b2f7836 */ /* 0x040fe20000000000 */
[----:B------:R-:W-:Y:S01]  /*9a70*/  @!P0 LEA.HI R0, R0, R0, RZ, 0x1 ;  /* 0x0000000000008211 */ /* 0x000fe200078f08ff */
[----:B-1----:R-:W-:Y:S01]  /*9a80*/  VIADD R28, R27, 0x58 ;  /* 0x000000581b1c7836 */ /* 0x002fe20000000000 */
[----:B------:R-:W-:-:S02]  /*9a90*/  ISETP.GE.AND P4, PT, R46, UR4, PT ;  /* 0x000000042e007c0c */ /* 0x000fc4000bf86270 */
[----:B------:R-:W-:Y:S02]  /*9aa0*/  ISETP.GE.AND P5, PT, R47, UR4, PT ;  /* 0x000000042f007c0c */ /* 0x000fe4000bfa6270 */
[----:B------:R-:W-:Y:S02]  /*9ab0*/  ISETP.GE.AND P6, PT, R28, UR4, PT ;  /* 0x000000041c007c0c */ /* 0x000fe4000bfc6270 */
[----:B------:R-:W-:Y:S02]  /*9ac0*/  @!P1 LEA.HI R26, R26, R26, RZ, 0x1 ;  /* 0x0000001a1a1a9211 */ /* 0x000fe400078f08ff */
[----:B------:R-:W-:Y:S02]  /*9ad0*/  @!P2 LEA.HI R60, R60, R60, RZ, 0x1 ;  /* 0x0000003c3c3ca211 */ /* 0x000fe400078f08ff */
[----:B------:R-:W-:Y:S02]  /*9ae0*/  @!P3 LEA.HI R61, R61, R61, RZ, 0x1 ;  /* 0x0000003d3d3db211 */ /* 0x000fe400078f08ff */
[----:B--2---:R-:W-:-:S02]  /*9af0*/  @!P0 LOP3.LUT R23, R0, 0xfffffffe, RZ, 0xc0, !PT ;  /* 0xfffffffe00178812 */ /* 0x004fc400078ec0ff */
[----:B------:R-:W-:Y:S02]  /*9b00*/  @!P4 LEA.HI R46, R46, R46, RZ, 0x1 ;  /* 0x0000002e2e2ec211 */ /* 0x000fe400078f08ff */
[----:B------:R-:W-:Y:S02]  /*9b10*/  @!P5 LEA.HI R22, R47, R47, RZ, 0x1 ;  /* 0x0000002f2f16d211 */ /* 0x000fe400078f08ff */
[----:B------:R-:W-:Y:S02]  /*9b20*/  @!P6 LEA.HI R28, R28, R28, RZ, 0x1 ;  /* 0x0000001c1c1ce211 */ /* 0x000fe400078f08ff */
[----:B------:R-:W-:Y:S02]  /*9b30*/  @!P1 LOP3.LUT R29, R26, 0xfffffffe, RZ, 0xc0, !PT ;  /* 0xfffffffe1a1d9812 */ /* 0x000fe400078ec0ff */
[----:B---3--:R-:W-:Y:S02]  /*9b40*/  @!P2 LOP3.LUT R37, R60, 0xfffffffe, RZ, 0xc0, !PT ;  /* 0xfffffffe3c25a812 */ /* 0x008fe400078ec0ff */
[----:B------:R-:W-:-:S02]  /*9b50*/  @!P3 LOP3.LUT R47, R61, 0xfffffffe, RZ, 0xc0, !PT ;  /* 0xfffffffe3d2fb812 */ /* 0x000fc400078ec0ff */
[----:B------:R-:W-:Y:S01]  /*9b60*/  @!P4 LOP3.LUT R51, R46, 0xfffffffe, RZ, 0xc0, !PT ;  /* 0xfffffffe2e33c812 */ /* 0x000fe200078ec0ff */
        /* <DEDUP_REMOVED lines=16> */
.L_x_9384:
[----:B------:R-:W-:Y:S05]  /*9c70*/  BSYNC B0 ;  /* 0x0000000000007941 */ /* 0x000fea0003800000 */
.L_x_9383:
[----:B------:R-:W-:Y:S01]  /*9c80*/  ISETP.GE.AND P0, PT, R59, R58, PT ;  /* 0x0000003a3b00720c */ /* 0x000fe20003f06270 */
[----:B0---4-:R4:W0:Y:S04]  /*9c90*/  SHFL.IDX PT, R17, R63, 0x1, 0x1c1f ;  /* 0x003c1f003f117f89 */ /* 0x01182800000e0000 */
[----:B---3--:R4:W3:Y:S08]  /*9ca0*/  SHFL.IDX PT, R16, R62, 0x1, 0x1c1f ;  /* 0x003c1f003e107f89 */ /* 0x0088f000000e0000 */
[----:B----4-:R-:W-:Y:S05]  /*9cb0*/  @P0 BRA `(.L_x_9359) ;  /* 0x0000004400dc0947 */ /* 0x010fea0003800000 */
        /* <DEDUP_REMOVED lines=14> */
[----:B------:R-:W-:-:S02]  /*9da0*/  VIADD R26, R27, 0x48 ;  /* 0x000000481b1a7836 */ /* 0x000fc40000000000 */
[----:B------:R-:W-:Y:S02]  /*9db0*/  VIADD R28, R27, 0x50 ;  /* 0x000000501b1c7836 */ /* 0x000fe40000000000 */
[----:B------:R-:W-:Y:S02]  /*9dc0*/  @!P3 LEA.HI R0, R0, R0, RZ, 0x1 ;  /* 0x000000000000b211 */ /* 0x000fe400078f08ff */
[----:B------:R-:W-:Y:S02]  /*9dd0*/  @!P4 LEA.HI R2, R2, R2, RZ, 0x1 ;  /* 0x000000020202c211 */ /* 0x000fe400078f08ff */
[----:B------:R-:W-:Y:S02]  /*9de0*/  @!P5 LEA.HI R3, R3, R3, RZ, 0x1 ;  /* 0x000000030303d211 */ /* 0x000fe400078f08ff */
[----:B------:R-:W-:Y:S01]  /*9df0*/  @!P3 LOP3.LUT R5, R0, 0xfffffffe, RZ, 0xc0, !PT ;  /* 0xfffffffe0005b812 */ /* 0x000fe200078ec0ff */
[----:B------:R-:W-:Y:S01]  /*9e00*/  VIADD R0, R27, 0x30 ;  /* 0x000000301b007836 */ /* 0x000fe20000000000 */
[----:B------:R-:W-:-:S02]  /*9e10*/  @!P4 LOP3.LUT R7, R2, 0xfffffffe, RZ, 0xc0, !PT ;  /* 0xfffffffe0207c812 */ /* 0x000fc400078ec0ff */
[----:B------:R-:W-:Y:S01]  /*9e20*/  @!P5 LOP3.LUT R11, R3, 0xfffffffe, RZ, 0xc0, !PT ;  /* 0xfffffffe030bd812 */ /* 0x000fe200078ec0ff */
[--C-:B0--3--:R-:W-:Y:S01]  /*9e30*/  @!P2 IMAD.WIDE R2, R27, 0x4, R16.reuse ;  /* 0x000000041b02a825 */ /* 0x109fe200078e0210 */
[----:B------:R-:W-:Y:S02]  /*9e40*/  ISETP.GE.AND P6, PT, R28, UR4, PT ;  /* 0x000000041c007c0c */ /* 0x000fe4000bfc6270 */
[----:B------:R-:W-:Y:S01]  /*9e50*/  @!P0 LEA.HI R18, R18, R18, RZ, 0x1 ;  /* 0x0000001212128211 */ /* 0x000fe200078f08ff */
[--C-:B------:R-:W-:Y:S01]  /*9e60*/  @!P3 IMAD.WIDE R4, R5, 0x4, R16.reuse ;  /* 0x000000040504b825 */ /* 0x100fe200078e0210 */
[----:B------:R0:W-:Y:S01]  /*9e70*/  @!P2 ST.E.64 desc[UR38][R2.64], R14 ;  /* 0x0000000e0200a985 */ /* 0x0001e2000c101b26 */
[----:B------:R-:W-:Y:S02]  /*9e80*/  ISETP.GE.AND P2, PT, R0, UR4, PT ;  /* 0x0000000400007c0c */ /* 0x000fe4000bf46270 */
[----:B------:R-:W-:Y:S01]  /*9e90*/  @!P4 IMAD.WIDE R6, R7, 0x4, R16 ;  /* 0x000000040706c825 */ /* 0x000fe200078e0210 */
[----:B------:R1:W-:Y:S01]  /*9ea0*/  @!P3 ST.E.64 desc[UR38][R4.64], R24 ;  /* 0x000000180400b985 */ /* 0x0003e2000c101b26 */
[----:B------:R-:W-:-:S02]  /*9eb0*/  ISETP.GE.AND P3, PT, R22, UR4, PT ;  /* 0x0000000416007c0c */ /* 0x000fc4000bf66270 */
[----:B------:R-:W-:Y:S01]  /*9ec0*/  @!P5 IMAD.WIDE R10, R11, 0x4, R16 ;  /* 0x000000040b0ad825 */ /* 0x000fe200078e0210 */
[----:B------:R2:W-:Y:S01]  /*9ed0*/  @!P4 ST.E.64 desc[UR38][R6.64], R40 ;  /* 0x000000280600c985 */ /* 0x0005e2000c101b26 */
[----:B------:R-:W-:Y:S02]  /*9ee0*/  ISETP.GE.AND P4, PT, R23, UR4, PT ;  /* 0x0000000417007c0c */ /* 0x000fe4000bf86270 */
[----:B------:R-:W-:Y:S01]  /*9ef0*/  @!P1 LEA.HI R19, R19, R19, RZ, 0x1 ;  /* 0x0000001313139211 */ /* 0x000fe200078f08ff */
[----:B------:R3:W-:Y:S01]  /*9f00*/  @!P5 ST.E.64 desc[UR38][R10.64], R48 ;  /* 0x000000300a00d985 */ /* 0x0007e2000c101b26 */
[----:B------:R-:W-:Y:S01]  /*9f10*/  ISETP.GE.AND P5, PT, R26, UR4, PT ;  /* 0x000000041a007c0c */ /* 0x000fe2000bfa6270 */
[----:B------:R-:W-:Y:S01]  /*9f20*/  VIADD R27, R27, 0x58 ;  /* 0x000000581b1b7836 */ /* 0x000fe20000000000 */
[----:B0-----:R-:W-:Y:S02]  /*9f30*/  @!P0 LOP3.LUT R3, R18, 0xfffffffe, RZ, 0xc0, !PT ;  /* 0xfffffffe12038812 */ /* 0x001fe400078ec0ff */
[----:B------:R-:W-:-:S02]  /*9f40*/  @!P2 LEA.HI R0, R0, R0, RZ, 0x1 ;  /* 0x000000000000a211 */ /* 0x000fc400078f08ff */
[----:B-1----:R-:W-:Y:S01]  /*9f50*/  @!P1 LOP3.LUT R5, R19, 0xfffffffe, RZ, 0xc0, !PT ;  /* 0xfffffffe13059812 */ /* 0x002fe200078ec0ff */
[--C-:B------:R-:W-:Y:S01]  /*9f60*/  @!P0 IMAD.WIDE R2, R3, 0x4, R16.reuse ;  /* 0x0000000403028825 */ /* 0x100fe200078e0210 */
[----:B------:R-:W-:Y:S02]  /*9f70*/  @!P3 LEA.HI R22, R22, R22, RZ, 0x1 ;  /* 0x000000161616b211 */ /* 0x000fe400078f08ff */
[----:B------:R-:W-:Y:S01]  /*9f80*/  @!P4 LEA.HI R23, R23, R23, RZ, 0x1 ;  /* 0x000000171717c211 */ /* 0x000fe200078f08ff */
[----:B------:R-:W-:Y:S01]  /*9f90*/  @!P1 IMAD.WIDE R4, R5, 0x4, R16 ;  /* 0x0000000405049825 */ /* 0x000fe200078e0210 */
[----:B------:R-:W-:Y:S01]  /*9fa0*/  @!P6 LEA.HI R28, R28, R28, RZ, 0x1 ;  /* 0x0000001c1c1ce211 */ /* 0x000fe200078f08ff */
[----:B------:R0:W-:Y:S01]  /*9fb0*/  @!P0 ST.E.64 desc[UR38][R2.64], R34 ;  /* 0x0000002202008985 */ /* 0x0001e2000c101b26 */
[----:B------:R-:W-:Y:S02]  /*9fc0*/  @!P5 LEA.HI R26, R26, R26, RZ, 0x1 ;  /* 0x0000001a1a1ad211 */ /* 0x000fe400078f08ff */
[----:B--2---:R-:W-:Y:S01]  /*9fd0*/  @!P2 LOP3.LUT R7, R0, 0xfffffffe, RZ, 0xc0, !PT ;  /* 0xfffffffe0007a812 */ /* 0x004fe200078ec0ff */
[----:B------:R1:W-:Y:S01]  /*9fe0*/  @!P1 ST.E.64 desc[UR38][R4.64], R42 ;  /* 0x0000002a04009985 */ /* 0x0003e2000c101b26 */
[----:B---3--:R-:W-:-:S02]  /*9ff0*/  @!P3 LOP3.LUT R11, R22, 0xfffffffe, RZ, 0xc0, !PT ;  /* 0xfffffffe160bb812 */ /* 0x008fc400078ec0ff */
[----:B------:R-:W-:Y:S02]  /*a000*/  @!P4 LOP3.LUT R23, R23, 0xfffffffe, RZ, 0xc0, !PT ;  /* 0xfffffffe1717c812 */ /* 0x000fe400078ec0ff */
[----:B------:R-:W-:Y:S02]  /*a010*/  @!P5 LOP3.LUT R15, R26, 0xfffffffe, RZ, 0xc0, !PT ;  /* 0xfffffffe1a0fd812 */ /* 0x000fe400078ec0ff */
[----:B------:R-:W-:Y:S02]  /*a020*/  @!P6 LOP3.LUT R19, R28, 0xfffffffe, RZ, 0xc0, !PT ;  /* 0xfffffffe1c13e812 */ /* 0x000fe400078ec0ff */
[----:B------:R-:W-:Y:S01]  /*a030*/  ISETP.GE.AND P0, PT, R27, UR4, PT ;  /* 0x000000041b007c0c */ /* 0x000fe2000bf06270 */
[----:B0-----:R-:W-:-:S04]  /*a040*/  @!P2 IMAD.WIDE R2, R7, 0x4, R16 ;  /* 0x000000040702a825 */ /* 0x001fc800078e0210 */
        /* <DEDUP_REMOVED lines=11> */
[----:B----4-:R-:W-:-:S05]  /*a100*/  LOP3.LUT R3, R27, 0xfffffffe, RZ, 0xc0, !PT ;  /* 0xfffffffe1b037812 */ /* 0x010fca00078ec0ff */
[----:B------:R-:W-:-:S05]  /*a110*/  IMAD.WIDE R2, R3, 0x4, R16 ;  /* 0x0000000403027825 */ /* 0x000fca00078e0210 */
[----:B------:R0:W-:Y:S01]  /*a120*/  ST.E.64 desc[UR38][R2.64], R70 ;  /* 0x0000004602007985 */ /* 0x0001e2000c101b26 */
[----:B------:R-:W-:Y:S05]  /*a130*/  BRA `(.L_x_9359) ;  /* 0x0000004000bc7947 */ /* 0x000fea0003800000 */
.L_x_9382:
[----:B------:R-:W0:Y:S02]  /*a140*/  S2R R2, SR_TID.X ;  /* 0x0000000000027919 */ /* 0x000e240000002100 */
[----:B0-----:R-:W-:-:S05]  /*a150*/  VIADD R0, R2, 0xffffff80 ;  /* 0xffffff8002007836 */ /* 0x001fca0000000000 */
[----:B------:R-:W-:-:S13]  /*a160*/  ISETP.GT.AND P0, PT, R0, 0xbf, PT ;  /* 0x000000bf0000780c */ /* 0x000fda0003f04270 */
[----:B------:R-:W-:Y:S05]  /*a170*/  @P0 BRA `(.L_x_9359) ;  /* 0x0000004000ac0947 */ /* 0x000fea0003800000 */
[----:B------:R-:W0:Y:S01]  /*a180*/  S2R R0, SR_CTAID.X ;  /* 0x0000000000007919 */ /* 0x000e220000002500 */
[----:B------:R-:W1:Y:S01]  /*a190*/  LDC R6, c[0x0][0xbe8] ;  /* 0x0002fa00ff067b82 */ /* 0x000e620000000800 */
[----:B------:R-:W-:Y:S02]  /*a1a0*/  ULDC UR4, c[0x0][0xa88] ;  /* 0x0002a20000047ab9 */ /* 0x000fe40000000800 */
[----:B-1----:R-:W-:Y:S02]  /*a1b0*/  IMAD R3, R6, UR4, RZ ;  /* 0x0000000406037c24 */ /* 0x002fe4000f8e02ff */
[----:B0-----:R-:W-:-:S04]  /*a1c0*/  IMAD R0, R0, 0xc0, R2 ;  /* 0x000000c000007824 */ /* 0x001fc800078e0202 */
        /* <DEDUP_REMOVED lines=48> */
.L_x_9357:
[----:B------:R-:W-:-:S08]  /*a4d0*/  NOP ;  /* 0x0000000000007918 */ /* 0x000fd00000000000 */
[----:B------:R-:W0:-:S00]  /*a4e0*/  USETMAXREG.DEALLOC.CTAPOOL 0x20 ;  /* 0x00000020000079c8 */ /* 0x000e0000080e0500 */
        /* <DEDUP_REMOVED lines=16> */
.L_x_9385:
[----:B------:R-:W-:Y:S01]  /*a5f0*/  ULDC UR7, c[0x0][0xc50] ;  /* 0x0003140000077ab9 */ /* 0x000fe20000000800 */
[----:B------:R-:W-:Y:S01]  /*a600*/  UMOV UR36, UR6 ;  /* 0x0000000600247c82 */ /* 0x000fe20008000000 */
[----:B------:R-:W-:-:S11]  /*a610*/  UISETP.NE.AND UP0, UPT, UR7, 0x1, UPT ;  /* 0x000000010700788c */ /* 0x000fd6000bf05270 */
[----:B------:R-:W-:Y:S01]  /*a620*/  @UP0 ULDC UR4, c[0x0][0xc54] ;  /* 0x0003150000040ab9 */ /* 0x000fe20000000800 */
[----:B------:R-:W-:Y:S01]  /*a630*/  @UP0 ULDC UR8, c[0x0][0xc58] ;  /* 0x0003160000080ab9 */ /* 0x000fe20000000800 */
[----:B------:R-:W-:-:S04]  /*a640*/  UIMAD.WIDE.U32 UR4, UR6, UR4, URZ ;  /* 0x00000004060472a5 */ /* 0x000fc8000f8e003f */
[----:B------:R-:W-:-:S12]  /*a650*/  @UP0 USHF.R.U32.HI UR36, URZ, UR8, UR5 ;  /* 0x000000083f240299 */ /* 0x000fd80008011605 */
.L_x_9386:
        /* <DEDUP_REMOVED lines=8> */
[----:B------:R-:W-:Y:S01]  /*a6e0*/  ULOP3.LUT UR42, UR6, 0xffff, URZ, 0xc0, !UPT ;  /* 0x0000ffff062a7892 */ /* 0x000fe2000f8ec03f */
[----:B------:R-:W-:Y:S01]  /*a6f0*/  IMAD.MOV.U32 R24, RZ, RZ, RZ ;  /* 0x000000ffff187224 */ /* 0x000fe200078e00ff */
[----:B------:R-:W-:-:S03]  /*a700*/  UISETP.NE.U32.AND UP0, UPT, UR4, URZ, UPT ;  /* 0x0000003f0400728c */ /* 0x000fc6000bf05070 */
        /* <DEDUP_REMOVED lines=12> */
[----:B------:R-:W-:-:S04]  /*a7d0*/  USHF.R.U32.HI UR4, URZ, 0x10, UR6 ;  /* 0x000000103f047899 */ /* 0x000fc80008011606 */
[----:B------:R-:W-:-:S11]  /*a7e0*/  UISETP.NE.AND UP0, UPT, UR4, URZ, UPT ;  /* 0x0000003f0400728c */ /* 0x000fd6000bf05270 */
[----:B------:R-:W-:Y:S02]  /*a7f0*/  @!UP0 ULDC UR4, c[0x0][0x9f0] ;  /* 0x00027c0000048ab9 */ /* 0x000fe40000000800 */
[----:B------:R-:W-:Y:S01]  /*a800*/  IMAD.U32 R4, RZ, RZ, UR4 ;  /* 0x00000004ff047e24 */ /* 0x000fe2000f8e00ff */
[----:B------:R-:W-:-:S04]  /*a810*/  UIADD3 UR5, UR41, -0x1, UR4 ;  /* 0xffffffff29057890 */ /* 0x000fc8000fffe004 */
[-C--:B------:R-:W-:Y:S02]  /*a820*/  IABS R5, R4.reuse ;  /* 0x0000000400057213 */ /* 0x080fe40000000000 */
[----:B------:R-:W-:Y:S01]  /*a830*/  IMAD.U32 R8, RZ, RZ, UR5 ;  /* 0x00000005ff087e24 */ /* 0x000fe2000f8e00ff */
[----:B------:R-:W-:Y:S01]  /*a840*/  IABS R4, R4 ;  /* 0x0000000400047213 */ /* 0x000fe20000000000 */
[----:B------:R-:W0:Y:S01]  /*a850*/  I2F.RP R0, R5 ;  /* 0x0000000500007306 */ /* 0x000e220000209400 */
[----:B------:R-:W-:-:S03]  /*a860*/  ULOP3.LUT UR5, UR5, UR4, URZ, 0x3c, !UPT ;  /* 0x0000000405057292 */ /* 0x000fc6000f8e3c3f */
[----:B------:R-:W-:-:S03]  /*a870*/  IMAD.MOV R4, RZ, RZ, -R4 ;  /* 0x000000ffff047224 */ /* 0x000fc600078e0a04 */
[----:B------:R-:W-:Y:S01]  /*a880*/  ISETP.LE.AND P2, PT, RZ, UR5, PT ;  /* 0x00000005ff007c0c */ /* 0x000fe2000bf43270 */
[----:B0-----:R-:W0:Y:S02]  /*a890*/  MUFU.RCP R0, R0 ;  /* 0x0000000000007308 */ /* 0x001e240000001000 */
[----:B0-----:R-:W-:Y:S01]  /*a8a0*/  VIADD R2, R0, 0xffffffe ;  /* 0x0ffffffe00027836 */ /* 0x001fe20000000000 */
[----:B------:R-:W-:-:S05]  /*a8b0*/  IABS R0, R8 ;  /* 0x0000000800007213 */ /* 0x000fca0000000000 */
[----:B------:R0:W1:Y:S02]  /*a8c0*/  F2I.FTZ.U32.TRUNC.NTZ R3, R2 ;  /* 0x0000000200037305 */ /* 0x000064000021f000 */
        /* <DEDUP_REMOVED lines=15> */
[----:B------:R-:W-:-:S07]  /*a9c0*/  IMAD.MOV.U32 R24, RZ, RZ, R3 ;  /* 0x000000ffff187224 */ /* 0x000fce00078e0003 */
.L_x_9388:
[----:B------:R-:W-:Y:S02]  /*a9d0*/  IMAD R23, R24, UR42, RZ ;  /* 0x0000002a18177c24 */ /* 0x000fe4000f8e02ff */
[----:B------:R-:W-:Y:S02]  /*a9e0*/  IMAD.MOV.U32 R0, RZ, RZ, RZ ;  /* 0x000000ffff007224 */ /* 0x000fe400078e00ff */
[----:B------:R-:W-:Y:S01]  /*a9f0*/  IMAD.MOV.U32 R2, RZ, RZ, 0x1 ;  /* 0x00000001ff027424 */ /* 0x000fe200078e00ff */
[----:B------:R-:W-:-:S04]  /*aa00*/  VIADDMNMX R25, R23, R24, UR41, PT ;  /* 0x0000002917197e46 */ /* 0x000fc8000b800118 */
[----:B------:R-:W-:-:S13]  /*aa10*/  ISETP.GT.AND P0, PT, R25, R23, PT ;  /* 0x000000171900720c */ /* 0x000fda0003f04270 */
[----:B------:R-:W-:Y:S05]  /*aa20*/  @!P0 BRA `(.L_x_9387) ;  /* 0x0000003400d08947 */ /* 0x000fea0003800000 */
        /* <DEDUP_REMOVED lines=23> */
.L_x_9389:
[----:B------:R-:W-:-:S04]  /*aba0*/  UIADD3 UR4, UR40, 0x200, URZ ;  /* 0x0000020028047890 */ /* 0x000fc8000fffe03f */
[----:B------:R-:W-:-:S06]  /*abb0*/  ULOP3.LUT UP0, URZ, UR4, 0x1bf, URZ, 0xc0, !UPT ;  /* 0x000001bf043f7892 */ /* 0x000fcc000f80c03f */
[----:B------:R-:W-:-:S13]  /*abc0*/  PLOP3.LUT P0, PT, PT, PT, UP0, 0x80, 0x0 ;  /* 0x000000000000781c */ /* 0x000fda0003f0f008 */
        /* <DEDUP_REMOVED lines=17> */
.L_x_9391:
[----:B------:R0:W1:Y:S01]  /*ace0*/  LDC.64 R2, c[0x4][R16] ;  /* 0x0100000010027b82 */ /* 0x0000620000000a00 */
[----:B------:R-:W-:Y:S01]  /*acf0*/  ULDC.64 UR4, c[0x4][0x1b8] ;  /* 0x01006e0000047ab9 */ /* 0x000fe20000000a00 */
[----:B------:R-:W-:Y:S01]  /*ad00*/  ULDC.64 UR6, c[0x4][0x1c0] ;  /* 0x0100700000067ab9 */ /* 0x000fe20000000a00 */
[----:B------:R-:W-:Y:S02]  /*ad10*/  IMAD.U32 R4, RZ, RZ, UR4 ;  /* 0x00000004ff047e24 */ /* 0x000fe4000f8e00ff */
        /* <DEDUP_REMOVED lines=11> */
.L_x_9390:
[----:B------:R-:W0:Y:S01]  /*add0*/  LDC.64 R2, c[0x0][0x9f8] ;  /* 0x00027e00ff027b82 */ /* 0x000e220000000a00 */
[----:B------:R-:W-:-:S07]  /*ade0*/  IMAD.MOV.U32 R19, RZ, RZ, R18 ;  /* 0x000000ffff137224 */ /* 0x000fce00078e0012 */
        /* <DEDUP_REMOVED lines=9> */
[----:B------:R-:W-:Y:S01]  /*ae80*/  VIADD R18, R25, 0xffffffff ;  /* 0xffffffff19127836 */ /* 0x000fe20000000000 */
[----:B------:R-:W-:-:S13]  /*ae90*/  ISETP.NE.AND.EX P1, PT, R5, RZ, PT, P0 ;  /* 0x000000ff0500720c */ /* 0x000fda0003f25300 */
[----:B------:R-:W-:Y:S02]  /*aea0*/  @P1 LOP3.LUT R17, R17, 0x1, RZ, 0xfc, !PT ;  /* 0x0000000111111812 */ /* 0x000fe400078efcff */
[----:B--2---:R-:W-:Y:S02]  /*aeb0*/  SHF.R.S32.HI R22, RZ, 0x1f, R19 ;  /* 0x0000001fff167819 */ /* 0x004fe40000011413 */
[----:B------:R-:W-:Y:S01]  /*aec0*/  SEL R16, R19, RZ, !P1 ;  /* 0x000000ff13107207 */ /* 0x000fe20004800000 */
[----:B------:R-:W-:Y:S06]  /*aed0*/  BRA.DIV UR4, `(.L_x_9392) ;  /* 0x0000003604cc7947 */ /* 0x000fec000b800000 */
[----:B------:R0:W1:Y:S02]  /*aee0*/  SHFL.IDX PT, R14, R29, RZ, 0x1f ;  /* 0x00001fff1d0e7589 */ /* 0x00006400000e0000 */
.L_x_9476:
[----:B-1----:R-:W-:Y:S02]  /*aef0*/  ISETP.NE.AND P0, PT, R14, RZ, PT ;  /* 0x000000ff0e00720c */ /* 0x002fe40003f05270 */
[----:B------:R-:W-:Y:S02]  /*af00*/  PLOP3.LUT P2, PT, PT, PT, PT, 0x8, 0x0 ;  /* 0x000000000000781c */ /* 0x000fe40003f4e170 */
[----:B------:R-:W-:-:S11]  /*af10*/  LOP3.LUT R17, R17, 0xfffffffd, RZ, 0xc0, !PT ;  /* 0xfffffffd11117812 */ /* 0x000fd600078ec0ff */
[----:B------:R-:W-:Y:S01]  /*af20*/  @P2 LOP3.LUT R17, R17, 0x2, RZ, 0xfc, !PT ;  /* 0x0000000211112812 */ /* 0x000fe200078efcff */
[----:B------:R-:W-:Y:S06]  /*af30*/  @P0 BRA `(.L_x_9393) ;  /* 0x0000000400080947 */ /* 0x000fec0003800000 */
[----:B------:R-:W-:-:S03]  /*af40*/  UMOV UR4, 0xffffffff ;  /* 0xffffffff00047882 */ /* 0x000fc60000000000 */
[----:B------:R-:W-:Y:S05]  /*af50*/  BRA.DIV UR4, `(.L_x_9394) ;  /* 0x0000003604cc7947 */ /* 0x000fea000b800000 */
[----:B------:R-:W-:-:S13]  /*af60*/  ELECT P6, URZ, PT ;  /* 0x00000000003f782f */ /* 0x000fda00038c0000 */
.L_x_9479:
[----:B------:R-:W-:Y:S05]  /*af70*/  @!P6 BRA `(.L_x_9393) ;  /* 0x0000000000f8e947 */ /* 0x000fea0003800000 */
[----:B------:R-:W-:Y:S02]  /*af80*/  IMAD.MOV.U32 R0, RZ, RZ, 0x1 ;  /* 0x00000001ff007424 */ /* 0x000fe400078e00ff */
[----:B------:R-:W-:-:S03]  /*af90*/  IMAD.MOV.U32 R16, RZ, RZ, R19 ;  /* 0x000000ffff107224 */ /* 0x000fc600078e0013 */
[----:B------:R-:W-:Y:S01]  /*afa0*/  SHF.L.U32 R0, R0, 0x1f, RZ ;  /* 0x0000001f00007819 */ /* 0x000fe200000006ff */
[----:B------:R-:W-:Y:S06]  /*afb0*/  @!P1 BRA `(.L_x_9395) ;  /* 0x0000000000489947 */ /* 0x000fec0003800000 */
[----:B------:R-:W1:Y:S01]  /*afc0*/  LDC R7, c[0x0][0x43c] ;  /* 0x00010f00ff077b82 */ /* 0x000e620000000800 */
[----:B------:R-:W-:Y:S01]  /*afd0*/  IMAD.MOV.U32 R9, RZ, RZ, R18 ;  /* 0x000000ffff097224 */ /* 0x000fe200078e0012 */
[----:B------:R-:W-:Y:S02]  /*afe0*/  ULDC.64 UR4, c[0x0][0x428] ;  /* 0x00010a0000047ab9 */ /* 0x000fe40000000a00 */
[----:B------:R-:W-:-:S04]  /*aff0*/  IMAD R6, R22, UR4, RZ ;  /* 0x0000000416067c24 */ /* 0x000fc8000f8e02ff */
[----:B------:R-:W-:Y:S01]  /*b000*/  IMAD R11, R19, UR5, R6 ;  /* 0x00000005130b7c24 */ /* 0x000fe2000f8e0206 */
[----:B-1----:R-:W-:-:S13]  /*b010*/  ISETP.NE.AND P0, PT, R7, 0x1, PT ;  /* 0x000000010700780c */ /* 0x002fda0003f05270 */
[----:B------:R-:W1:Y:S02]  /*b020*/  @P0 LDC.64 R2, c[0x0][0x440] ;  /* 0x00011000ff020b82 */ /* 0x000e640000000a00 */
[----:B-1----:R-:W-:-:S05]  /*b030*/  @P0 IMAD.HI.U32 R2, R18, R2, RZ ;  /* 0x0000000212020227 */ /* 0x002fca00078e00ff */
        /* <DEDUP_REMOVED lines=10> */
.L_x_9395:
[----:B------:R-:W2:Y:S01]  /*b0e0*/  SYNCS.PHASECHK.TRANS64.TRYWAIT P0, [UR40+0x31c40], R0 ;  /* 0x031c4000ff0075a7 */ /* 0x000ea20008000168 */
[----:B------:R-:W-:Y:S01]  /*b0f0*/  ISETP.NE.AND P1, PT, R27, RZ, PT ;  /* 0x000000ff1b00720c */ /* 0x000fe20003f25270 */
[----:B--2---:R-:W-:-:S12]  /*b100*/  @!P0 BRA `(.L_x_9396) ;  /* 0x0000003400808947 */ /* 0x004fd80003800000 */
.L_x_9480:
[----:B------:R-:W-:Y:S05]  /*b110*/  @P1 BRA `(.L_x_9397) ;  /* 0x0000000000181947 */ /* 0x000fea0003800000 */
[----:B------:R-:W3:Y:S01]  /*b120*/  S2R R2, SR_TID.X ;  /* 0x0000000000027919 */ /* 0x000ee20000002100 */
[----:B--2---:R-:W-:-:S04]  /*b130*/  IMAD.MOV.U32 R0, RZ, RZ, 0x6c00 ;  /* 0x00006c00ff007424 */ /* 0x004fc800078e00ff */
[----:B------:R4:W-:Y:S01]  /*b140*/  SYNCS.ARRIVE.TRANS64 RZ, [UR40+0x31c30], R0 ;  /* 0x031c3000ffff79a7 */ /* 0x0009e20008000028 */
[----:B---3--:R-:W-:-:S13]  /*b150*/  LOP3.LUT P0, RZ, R2, 0x1f, RZ, 0xc0, !PT ;  /* 0x0000001f02ff7812 */ /* 0x008fda000780c0ff */
[----:B----4-:R-:W-:Y:S05]  /*b160*/  @!P0 BRA `(.L_x_9397) ;  /* 0x0000000000048947 */ /* 0x010fea0003800000 */
[----:B------:R-:W-:Y:S01]  /*b170*/  BPT.TRAP 0x1 ;  /* 0x000000040000795c */ /* 0x000fe20000300000 */
.L_x_9397:
        /* <DEDUP_REMOVED lines=30> */
.L_x_9393:
[----:B------:R-:W-:Y:S05]  /*b360*/  WARPSYNC.ALL ;  /* 0x0000000000007948 */ /* 0x000fea0003800000 */
[----:B--2---:R-:W2:Y:S01]  /*b370*/  S2R R0, SR_CTAID.Z ;  /* 0x0000000000007919 */ /* 0x004ea20000002700 */
[----:B------:R-:W-:Y:S02]  /*b380*/  UIADD3 UR5, UR40, 0xda00, URZ ;  /* 0x0000da0028057890 */ /* 0x000fe4000fffe03f */
[----:B------:R-:W-:Y:S01]  /*b390*/  USHF.R.S32.HI UR4, URZ, 0x1f, UR36 ;  /* 0x0000001f3f047899 */ /* 0x000fe20008011424 */
[----:B------:R-:W-:Y:S01]  /*b3a0*/  BAR.SYNC.DEFER_BLOCKING 0x8, 0x200 ;  /* 0x0208000000007b1d */ /* 0x000fe20000010000 */
[----:B------:R-:W-:-:S05]  /*b3b0*/  ULOP3.LUT UP0, URZ, UR5, 0x1bf, URZ, 0xc0, !UPT ;  /* 0x000001bf053f7892 */ /* 0x000fca000f80c03f */
[----:B------:R-:W-:Y:S01]  /*b3c0*/  ULDC.64 UR6, c[0x0][0x2d8] ;  /* 0x0000b60000067ab9 */ /* 0x000fe20000000a00 */
[----:B------:R-:W-:Y:S01]  /*b3d0*/  PLOP3.LUT P0, PT, PT, PT, UP0, 0x80, 0x0 ;  /* 0x000000000000781c */ /* 0x000fe20003f0f008 */
[----:B------:R-:W-:Y:S02]  /*b3e0*/  UIMAD UR4, UR4, UR6, URZ ;  /* 0x00000006040472a4 */ /* 0x000fe4000f8e023f */
[----:B------:R-:W-:Y:S02]  /*b3f0*/  UIMAD.WIDE.U32 UR44, UR36, UR6, URZ ;  /* 0x00000006242c72a5 */ /* 0x000fe4000f8e003f */
[----:B------:R-:W-:-:S04]  /*b400*/  UIMAD UR4, UR36, UR7, UR4 ;  /* 0x00000007240472a4 */ /* 0x000fc8000f8e0204 */
[----:B------:R-:W-:Y:S01]  /*b410*/  UIADD3 UR43, UR45, UR4, URZ ;  /* 0x000000042d2b7290 */ /* 0x000fe2000fffe03f */
[----:B--2---:R-:W-:-:S03]  /*b420*/  SHF.R.S32.HI R28, RZ, 0x1f, R0 ;  /* 0x0000001fff1c7819 */ /* 0x004fc60000011400 */
[----:B------:R-:W-:Y:S08]  /*b430*/  @!P0 BRA `(.L_x_9398) ;  /* 0x0000000000408947 */ /* 0x000ff00003800000 */
        /* <DEDUP_REMOVED lines=16> */
.L_x_9398:
[----:B------:R-:W2:Y:S01]  /*b540*/  LDC R14, c[0x0][0x448] ;  /* 0x00011200ff0e7b82 */ /* 0x000ea20000000800 */
[----:B------:R-:W3:Y:S01]  /*b550*/  S2R R20, SR_TID.X ;  /* 0x0000000000147919 */ /* 0x000ee20000002100 */
[----:B------:R-:W-:Y:S01]  /*b560*/  SHF.R.U32.HI R10, RZ, 0x2, R27 ;  /* 0x00000002ff0a7819 */ /* 0x000fe2000001161b */
[----:B------:R-:W-:Y:S01]  /*b570*/  UMOV UR4, UR44 ;  /* 0x0000002c00047c82 */ /* 0x000fe20008000000 */
[----:B------:R-:W-:Y:S01]  /*b580*/  UMOV UR5, UR43 ;  /* 0x0000002b00057c82 */ /* 0x000fe20008000000 */
[----:B------:R-:W4:Y:S01]  /*b590*/  S2R R13, SR_CTAID.X ;  /* 0x00000000000d7919 */ /* 0x000f220000002500 */
[----:B------:R-:W-:Y:S01]  /*b5a0*/  ULDC.64 UR6, c[0x0][0x2c8] ;  /* 0x0000b20000067ab9 */ /* 0x000fe20000000a00 */
[----:B------:R-:W-:Y:S01]  /*b5b0*/  ULDC.64 UR8, c[0x0][0x280] ;  /* 0x0000a00000087ab9 */ /* 0x000fe20000000a00 */
[----:B------:R-:W5:Y:S01]  /*b5c0*/  S2R R21, SR_CTAID.Z ;  /* 0x0000000000157919 */ /* 0x000f620000002700 */
[----:B--2---:R-:W-:Y:S01]  /*b5d0*/  ISETP.NE.AND P0, PT, R14, 0x1, PT ;  /* 0x000000010e00780c */ /* 0x004fe20003f05270 */
[----:B---3--:R-:W-:-:S12]  /*b5e0*/  IMAD.SHL.U32 R3, R20, 0x20, RZ ;  /* 0x0000002014037824 */ /* 0x008fd800078e00ff */
[----:B-1----:R-:W1:Y:S01]  /*b5f0*/  @P0 LDC R5, c[0x0][0x44c] ;  /* 0x00011300ff050b82 */ /* 0x002e620000000800 */
[----:B------:R-:W-:-:S05]  /*b600*/  LOP3.LUT R0, R10, 0x60, R3, 0xf8, !PT ;  /* 0x000000600a007812 */ /* 0x000fca00078ef803 */
[----:B----4-:R-:W-:Y:S02]  /*b610*/  IMAD R0, R13, 0xc0, R0 ;  /* 0x000000c00d007824 */ /* 0x010fe400078e0200 */
[----:B------:R-:W2:Y:S02]  /*b620*/  @P0 LDC R7, c[0x0][0x450] ;  /* 0x00011400ff070b82 */ /* 0x000ea40000000800 */
[----:B------:R-:W-:-:S04]  /*b630*/  VIADD R9, R0, 0x80 ;  /* 0x0000008000097836 */ /* 0x000fc80000000000 */
[----:B------:R-:W-:Y:S02]  /*b640*/  IMAD.MOV.U32 R8, RZ, RZ, R9 ;  /* 0x000000ffff087224 */ /* 0x000fe400078e0009 */
[----:B------:R-:W3:Y:S08]  /*b650*/  @P0 LDC R6, c[0x0][0x44c] ;  /* 0x00011300ff060b82 */ /* 0x000ef00000000800 */
[----:B------:R-:W4:Y:S01]  /*b660*/  @P0 LDC R11, c[0x0][0x450] ;  /* 0x00011400ff0b0b82 */ /* 0x000f220000000800 */
[----:B-1----:R-:W-:-:S04]  /*b670*/  @P0 IMAD.HI.U32 R4, R0, R5, RZ ;  /* 0x0000000500040227 */ /* 0x002fc800078e00ff */
[----:B------:R-:W-:-:S03]  /*b680*/  IMAD.MOV.U32 R5, RZ, RZ, R0 ;  /* 0x000000ffff057224 */ /* 0x000fc600078e0000 */
[----:B------:R-:W1:Y:S01]  /*b690*/  LDC.64 R2, c[0x0][0x2e0] ;  /* 0x0000b800ff027b82 */ /* 0x000e620000000a00 */
[----:B--2---:R-:W-:Y:S01]  /*b6a0*/  @P0 SHF.R.U32.HI R5, RZ, R7, R4 ;  /* 0x00000007ff050219 */ /* 0x004fe20000011604 */
[----:B---3--:R-:W-:Y:S01]  /*b6b0*/  @P0 IMAD.HI.U32 R4, R9, R6, RZ ;  /* 0x0000000609040227 */ /* 0x008fe200078e00ff */
[----:B------:R-:W-:-:S04]  /*b6c0*/  SHF.R.U32.HI R6, RZ, 0x3, R20 ;  /* 0x00000003ff067819 */ /* 0x000fc80000011614 */
[----:B------:R-:W-:Y:S02]  /*b6d0*/  LOP3.LUT R6, R6, 0x3, RZ, 0xc0, !PT ;  /* 0x0000000306067812 */ /* 0x000fe400078ec0ff */
[----:B----4-:R-:W-:Y:S01]  /*b6e0*/  @P0 SHF.R.U32.HI R8, RZ, R11, R4 ;  /* 0x0000000bff080219 */ /* 0x010fe20000011604 */
[--C-:B------:R-:W-:Y:S01]  /*b6f0*/  IMAD.MOV R11, RZ, RZ, -R5.reuse ;  /* 0x000000ffff0b7224 */ /* 0x100fe200078e0a05 */
[----:B------:R-:W-:-:S03]  /*b700*/  SHF.R.S32.HI R4, RZ, 0x1f, R5 ;  /* 0x0000001fff047819 */ /* 0x000fc60000011405 */
[----:B------:R-:W-:Y:S02]  /*b710*/  IMAD R11, R14, R11, R0 ;  /* 0x0000000b0e0b7224 */ /* 0x000fe400078e0200 */
[----:B------:R-:W-:Y:S02]  /*b720*/  IMAD.MOV R12, RZ, RZ, -R8 ;  /* 0x000000ffff0c7224 */ /* 0x000fe400078e0a08 */
[----:B-1----:R-:W-:Y:S01]  /*b730*/  IMAD R28, R28, R2, RZ ;  /* 0x000000021c1c7224 */ /* 0x002fe200078e02ff */
[----:B------:R-:W-:-:S03]  /*b740*/  SHF.R.S32.HI R0, RZ, 0x1f, R11 ;  /* 0x0000001fff007819 */ /* 0x000fc6000001140b */
[C---:B-----5:R-:W-:Y:S02]  /*b750*/  IMAD R7, R21.reuse, R3, R28 ;  /* 0x0000000315077224 */ /* 0x060fe400078e021c */
[----:B------:R-:W-:Y:S01]  /*b760*/  IMAD.WIDE.U32 R2, R21, R2, UR4 ;  /* 0x0000000415027e25 */ /* 0x000fe2000f8e0002 */
[----:B------:R-:W-:-:S03]  /*b770*/  ULDC.64 UR4, c[0x0][0x2d0] ;  /* 0x0000b40000047ab9 */ /* 0x000fc60000000a00 */
[----:B------:R-:W-:Y:S02]  /*b780*/  IMAD R4, R4, UR4, RZ ;  /* 0x0000000404047c24 */ /* 0x000fe4000f8e02ff */
[----:B------:R-:W-:Y:S02]  /*b790*/  IMAD.IADD R3, R3, 0x1, R7 ;  /* 0x0000000103037824 */ /* 0x000fe400078e0207 */
[C---:B------:R-:W-:Y:S02]  /*b7a0*/  IMAD R7, R5.reuse, UR5, R4 ;  /* 0x0000000505077c24 */ /* 0x040fe4000f8e0204 */
[----:B------:R-:W-:-:S04]  /*b7b0*/  IMAD.WIDE.U32 R4, R5, UR4, R2 ;  /* 0x0000000405047c25 */ /* 0x000fc8000f8e0002 */
[----:B------:R-:W-:Y:S02]  /*b7c0*/  IMAD R0, R0, UR6, RZ ;  /* 0x0000000600007c24 */ /* 0x000fe4000f8e02ff */
[----:B------:R-:W-:Y:S02]  /*b7d0*/  IMAD.IADD R5, R5, 0x1, R7 ;  /* 0x0000000105057824 */ /* 0x000fe400078e0207 */
[C---:B------:R-:W-:Y:S02]  /*b7e0*/  IMAD R7, R11.reuse, UR7, R0 ;  /* 0x000000070b077c24 */ /* 0x040fe4000f8e0200 */
[----:B------:R-:W-:Y:S02]  /*b7f0*/  IMAD.SHL.U32 R0, R20, 0x8, RZ ;  /* 0x0000000814007824 */ /* 0x000fe400078e00ff */
[----:B------:R-:W-:-:S03]  /*b800*/  IMAD.WIDE.U32 R4, R11, UR6, R4 ;  /* 0x000000060b047c25 */ /* 0x000fc6000f8e0004 */
[C---:B------:R-:W-:Y:S01]  /*b810*/  LOP3.LUT R21, R0.reuse, 0x18, RZ, 0xc0, !PT ;  /* 0x0000001800157812 */ /* 0x040fe200078ec0ff */
[----:B------:R-:W-:Y:S01]  /*b820*/  IMAD.SHL.U32 R11, R27, 0x8, RZ ;  /* 0x000000081b0b7824 */ /* 0x000fe200078e00ff */
[----:B------:R-:W-:Y:S01]  /*b830*/  LOP3.LUT R0, R0, 0x20, RZ, 0xc0, !PT ;  /* 0x0000002000007812 */ /* 0x000fe200078ec0ff */
[----:B------:R-:W-:Y:S02]  /*b840*/  IMAD.IADD R7, R5, 0x1, R7 ;  /* 0x0000000105077824 */ /* 0x000fe400078e0207 */
[----:B------:R-:W-:Y:S01]  /*b850*/  IMAD R5, R14, R12, R9 ;  /* 0x0000000c0e057224 */ /* 0x000fe200078e0209 */
[----:B------:R-:W-:Y:S01]  /*b860*/  LOP3.LUT R0, R0, 0x300, R11, 0xf8, !PT ;  /* 0x0000030000007812 */ /* 0x000fe200078ef80b */
[C---:B------:R-:W-:Y:S02]  /*b870*/  IMAD R11, R6.reuse, 0x40, R21 ;  /* 0x00000040060b7824 */ /* 0x040fe400078e0215 */
[----:B------:R-:W-:Y:S02]  /*b880*/  IMAD.SHL.U32 R6, R6, 0x8, RZ ;  /* 0x0000000806067824 */ /* 0x000fe400078e00ff */
[----:B------:R-:W-:-:S03]  /*b890*/  IMAD.WIDE.U32 R2, R8, UR4, R2 ;  /* 0x0000000408027c25 */ /* 0x000fc6000f8e0002 */
[----:B------:R-:W-:Y:S02]  /*b8a0*/  LOP3.LUT R0, R0, R11, R6, 0xf6, !PT ;  /* 0x0000000b00007212 */ /* 0x000fe400078ef606 */
[----:B------:R-:W-:-:S04]  /*b8b0*/  LEA R6, P0, R4, UR8, 0x1 ;  /* 0x0000000804067c11 */ /* 0x000fc8000f8008ff */
[----:B------:R-:W-:Y:S02]  /*b8c0*/  LEA.HI.X R7, R4, UR9, R7, 0x1, P0 ;  /* 0x0000000904077c11 */ /* 0x000fe400080f0c07 */
[----:B------:R-:W-:-:S05]  /*b8d0*/  SHF.R.S32.HI R4, RZ, 0x1f, R8 ;  /* 0x0000001fff047819 */ /* 0x000fca0000011408 */
[----:B------:R-:W-:Y:S01]  /*b8e0*/  IMAD R9, R4, UR4, RZ ;  /* 0x0000000404097c24 */ /* 0x000fe2000f8e02ff */
[----:B------:R-:W-:Y:S01]  /*b8f0*/  SHF.R.S32.HI R4, RZ, 0x1f, R5 ;  /* 0x0000001fff047819 */ /* 0x000fe20000011405 */
[----:B------:R-:W-:Y:S02]  /*b900*/  ULDC UR4, c[0x0][0x2b8] ;  /* 0x0000ae0000047ab9 */ /* 0x000fe40000000800 */
[----:B------:R-:W-:Y:S01]  /*b910*/  IMAD R9, R8, UR5, R9 ;  /* 0x0000000508097c24 */ /* 0x000fe2000f8e0209 */
[----:B------:R-:W-:Y:S01]  /*b920*/  ISETP.GE.AND P2, PT, R21, UR4, PT ;  /* 0x0000000415007c0c */ /* 0x000fe2000bf46270 */
[----:B------:R-:W-:Y:S02]  /*b930*/  IMAD R4, R4, UR6, RZ ;  /* 0x0000000604047c24 */ /* 0x000fe4000f8e02ff */
[----:B------:R-:W-:Y:S02]  /*b940*/  IMAD.IADD R3, R3, 0x1, R9 ;  /* 0x0000000103037824 */ /* 0x000fe400078e0209 */
[----:B------:R-:W-:Y:S01]  /*b950*/  IMAD R9, R5, UR7, R4 ;  /* 0x0000000705097c24 */ /* 0x000fe2000f8e0204 */
[----:B------:R-:W-:Y:S01]  /*b960*/  LOP3.LUT R4, R21, 0x20, RZ, 0xfc, !PT ;  /* 0x0000002015047812 */ /* 0x000fe200078efcff */
[----:B------:R-:W-:-:S03]  /*b970*/  IMAD.WIDE.U32 R2, R5, UR6, R2 ;  /* 0x0000000605027c25 */ /* 0x000fc6000f8e0002 */
[----:B------:R-:W-:Y:S01]  /*b980*/  ISETP.GE.AND P0, PT, R4, UR4, PT ;  /* 0x0000000404007c0c */ /* 0x000fe2000bf06270 */
[----:B------:R-:W-:Y:S01]  /*b990*/  IMAD.IADD R3, R3, 0x1, R9 ;  /* 0x0000000103037824 */ /* 0x000fe200078e0209 */
[----:B------:R-:W-:Y:S02]  /*b9a0*/  LOP3.LUT R4, R21, 0x40, RZ, 0xfc, !PT ;  /* 0x0000004015047812 */ /* 0x000fe400078efcff */
[----:B------:R-:W-:Y:S02]  /*b9b0*/  LEA R20, P3, R2, UR8, 0x1 ;  /* 0x0000000802147c11 */ /* 0x000fe4000f8608ff */
[----:B------:R-:W-:Y:S01]  /*b9c0*/  ISETP.GE.AND P1, PT, R4, UR4, PT ;  /* 0x0000000404007c0c */ /* 0x000fe2000bf26270 */
[----:B------:R-:W-:Y:S01]  /*b9d0*/  UMOV UR4, 0xffffffff ;  /* 0xffffffff00047882 */ /* 0x000fe20000000000 */
[----:B------:R-:W-:Y:S02]  /*b9e0*/  LEA.HI.X R8, R2, UR9, R3, 0x1, P3 ;  /* 0x0000000902087c11 */ /* 0x000fe400098f0c03 */
[----:B------:R-:W-:Y:S09]  /*b9f0*/  BRA.DIV UR4, `(.L_x_9399) ;  /* 0x0000002e045c7947 */ /* 0x000ff2000b800000 */
[----:B------:R-:W1:Y:S01]  /*ba00*/  S2R R2, SR_CTAID.X ;  /* 0x0000000000027919 */ /* 0x000e620000002500 */
[----:B------:R-:W2:Y:S01]  /*ba10*/  LDC R4, c[0x0][0x448] ;  /* 0x00011200ff047b82 */ /* 0x000ea20000000800 */
[----:B------:R-:W-:Y:S01]  /*ba20*/  ULDC UR4, c[0x0][0x288] ;  /* 0x0000a20000047ab9 */ /* 0x000fe20000000800 */
[----:B------:R-:W-:Y:S04]  /*ba30*/  SHFL.IDX PT, R3, R7, RZ, 0x1c1f ;  /* 0x001c1fff07037589 */ /* 0x000fe800000e0000 */
[----:B------:R-:W-:Y:S04]  /*ba40*/  SHFL.IDX PT, R5, R7, 0x1, 0x1c1f ;  /* 0x003c1f0007057f89 */ /* 0x000fe800000e0000 */
[----:B------:R-:W-:Y:S01]  /*ba50*/  SHFL.IDX PT, R14, R6, 0x2, 0x1c1f ;  /* 0x005c1f00060e7f89 */ /* 0x000fe200000e0000 */
[----:B-1----:R-:W-:-:S03]  /*ba60*/  IMAD R9, R2, 0xc0, R10 ;  /* 0x000000c002097824 */ /* 0x002fc600078e020a */
[----:B------:R-:W1:Y:S01]  /*ba70*/  SHFL.IDX PT, R2, R6, RZ, 0x1c1f ;  /* 0x001c1fff06027589 */ /* 0x000e6200000e0000 */
[----:B--2---:R-:W-:Y:S02]  /*ba80*/  IMAD R10, R4, UR4, RZ ;  /* 0x00000004040a7c24 */ /* 0x004fe4000f8e02ff */
[C---:B------:R-:W-:Y:S01]  /*ba90*/  VIADD R11, R9.reuse, 0x20 ;  /* 0x00000020090b7836 */ /* 0x040fe20000000000 */
[----:B------:R-:W2:Y:S02]  /*baa0*/  SHFL.IDX PT, R4, R6, 0x1, 0x1c1f ;  /* 0x003c1f0006047f89 */ /* 0x000ea400000e0000 */
[----:B------:R-:W-:-:S13]  /*bab0*/  ISETP.GE.AND P3, PT, R9, R10, PT ;  /* 0x0000000a0900720c */ /* 0x000fda0003f66270 */
[----:B------:R-:W-:Y:S01]  /*bac0*/  @!P3 LEA R28, R0, UR40, 0x1 ;  /* 0x00000028001cbc11 */ /* 0x000fe2000f8e08ff */
[----:B-1----:R-:W-:-:S05]  /*bad0*/  @!P3 IMAD.WIDE.U32 R2, R21, 0x2, R2 ;  /* 0x000000021502b825 */ /* 0x002fca00078e0002 */
[----:B------:R-:W-:Y:S04]  /*bae0*/  @!P3 LDGSTS.E.BYPASS.LTC128B.128 [R28+0xda00], desc[UR38][R2.64], !P2 ;  /* 0x0da00000021cbfae */ /* 0x000fe8000d101d66 */
[----:B------:R-:W-:Y:S04]  /*baf0*/  @!P3 LDGSTS.E.BYPASS.LTC128B.128 [R28+0x10a00], desc[UR38][R2.64+0x40], !P0 ;  /* 0x10a00040021cbfae */ /* 0x000fe8000c101d66 */
[----:B------:R1:W-:Y:S01]  /*bb00*/  @!P3 LDGSTS.E.BYPASS.LTC128B.128 [R28+0x13a00], desc[UR38][R2.64+0x80], !P1 ;  /* 0x13a00080021cbfae */ /* 0x0003e2000c901d66 */
[----:B------:R-:W-:Y:S01]  /*bb10*/  ISETP.GE.AND P3, PT, R11, R10, PT ;  /* 0x0000000a0b00720c */ /* 0x000fe20003f66270 */
[----:B------:R-:W-:-:S05]  /*bb20*/  VIADD R11, R9, 0x40 ;  /* 0x00000040090b7836 */ /* 0x000fca0000000000 */
[-C--:B------:R-:W-:Y:S01]  /*bb30*/  ISETP.GE.AND P4, PT, R11, R10.reuse, PT ;  /* 0x0000000a0b00720c */ /* 0x080fe20003f86270 */
[----:B------:R-:W-:Y:S01]  /*bb40*/  VIADD R11, R9, 0x60 ;  /* 0x00000060090b7836 */ /* 0x000fe20000000000 */
[----:B-1----:R-:W1:Y:S05]  /*bb50*/  SHFL.IDX PT, R2, R7, 0x2, 0x1c1f ;  /* 0x005c1f0007027f89 */ /* 0x002e6a00000e0000 */
[----:B--2---:R-:W-:Y:S01]  /*bb60*/  @!P3 IMAD.WIDE.U32 R4, R21, 0x2, R4 ;  /* 0x000000021504b825 */ /* 0x004fe200078e0004 */
[----:B------:R-:W-:Y:S01]  /*bb70*/  @!P3 LEA R28, R0, UR40, 0x1 ;  /* 0x00000028001cbc11 */ /* 0x000fe2000f8e08ff */
[----:B------:R-:W-:Y:S04]  /*bb80*/  SHFL.IDX PT, R7, R7, 0x3, 0x1c1f ;  /* 0x007c1f0007077f89 */ /* 0x000fe800000e0000 */
[----:B------:R-:W-:Y:S04]  /*bb90*/  @!P3 LDGSTS.E.BYPASS.LTC128B.128 [R28+0xe200], desc[UR38][R4.64], !P2 ;  /* 0x0e200000041cbfae */ /* 0x000fe8000d101d66 */
[----:B------:R-:W-:Y:S04]  /*bba0*/  @!P3 LDGSTS.E.BYPASS.LTC128B.128 [R28+0x11200], desc[UR38][R4.64+0x40], !P0 ;  /* 0x11200040041cbfae */ /* 0x000fe8000c101d66 */
[----:B------:R2:W-:Y:S01]  /*bbb0*/  @!P3 LDGSTS.E.BYPASS.LTC128B.128 [R28+0x14200], desc[UR38][R4.64+0x80], !P1 ;  /* 0x14200080041cbfae */ /* 0x0005e2000c901d66 */
[----:B------:R-:W-:Y:S01]  /*bbc0*/  ISETP.GE.AND P3, PT, R11, R10, PT ;  /* 0x0000000a0b00720c */ /* 0x000fe20003f66270 */
[----:B------:R-:W-:-:S02]  /*bbd0*/  VIADD R11, R9, 0x80 ;  /* 0x00000080090b7836 */ /* 0x000fc40000000000 */
[----:B-1----:R-:W-:Y:S02]  /*bbe0*/  IMAD.MOV.U32 R3, RZ, RZ, R2 ;  /* 0x000000ffff037224 */ /* 0x002fe400078e0002 */
[----:B------:R-:W-:Y:S02]  /*bbf0*/  IMAD.MOV.U32 R2, RZ, RZ, R14 ;  /* 0x000000ffff027224 */ /* 0x000fe400078e000e */
[----:B------:R-:W1:Y:S01]  /*bc00*/  SHFL.IDX PT, R14, R6, 0x3, 0x1c1f ;  /* 0x007c1f00060e7f89 */ /* 0x000e6200000e0000 */
[----:B--2---:R-:W-:Y:S01]  /*bc10*/  @!P4 LEA R5, R0, UR40, 0x1 ;  /* 0x000000280005cc11 */ /* 0x004fe2000f8e08ff */
[----:B------:R-:W-:Y:S02]  /*bc20*/  @!P4 IMAD.WIDE.U32 R2, R21, 0x2, R2 ;  /* 0x000000021502c825 */ /* 0x000fe400078e0002 */
[----:B------:R-:W-:Y:S04]  /*bc30*/  SHFL.IDX PT, R28, R8, RZ, 0x1c1f ;  /* 0x001c1fff081c7589 */ /* 0x000fe800000e0000 */
[----:B------:R-:W2:Y:S04]  /*bc40*/  SHFL.IDX PT, R6, R20, RZ, 0x1c1f ;  /* 0x001c1fff14067589 */ /* 0x000ea800000e0000 */
[----:B------:R-:W-:Y:S04]  /*bc50*/  @!P4 LDGSTS.E.BYPASS.LTC128B.128 [R5+0xea00], desc[UR38][R2.64], !P2 ;  /* 0x0ea000000205cfae */ /* 0x000fe8000d101d66 */
[----:B------:R-:W-:Y:S04]  /*bc60*/  @!P4 LDGSTS.E.BYPASS.LTC128B.128 [R5+0x11a00], desc[UR38][R2.64+0x40], !P0 ;  /* 0x11a000400205cfae */ /* 0x000fe8000c101d66 */
[----:B------:R3:W-:Y:S01]  /*bc70*/  @!P4 LDGSTS.E.BYPASS.LTC128B.128 [R5+0x14a00], desc[UR38][R2.64+0x80], !P1 ;  /* 0x14a000800205cfae */ /* 0x0007e2000c901d66 */
[----:B------:R-:W-:Y:S01]  /*bc80*/  ISETP.GE.AND P4, PT, R11, R10, PT ;  /* 0x0000000a0b00720c */ /* 0x000fe20003f86270 */
[----:B-1----:R-:W-:-:S02]  /*bc90*/  IMAD.MOV.U32 R4, RZ, RZ, R14 ;  /* 0x000000ffff047224 */ /* 0x002fc400078e000e */
[----:B------:R-:W1:Y:S04]  /*bca0*/  SHFL.IDX PT, R8, R8, 0x1, 0x1c1f ;  /* 0x003c1f0008087f89 */ /* 0x000e6800000e0000 */
[----:B------:R4:W0:Y:S01]  /*bcb0*/  SHFL.IDX PT, R14, R20, 0x1, 0x1c1f ;  /* 0x003c1f00140e7f89 */ /* 0x00082200000e0000 */
[----:B---3--:R-:W-:Y:S01]  /*bcc0*/  IMAD.MOV.U32 R5, RZ, RZ, R7 ;  /* 0x000000ffff057224 */ /* 0x008fe200078e0007 */
[C---:B------:R-:W-:Y:S01]  /*bcd0*/  @!P3 LEA R7, R0.reuse, UR40, 0x1 ;  /* 0x000000280007bc11 */ /* 0x040fe2000f8e08ff */
[----:B--2---:R-:W-:Y:S02]  /*bce0*/  IMAD.MOV.U32 R2, RZ, RZ, R6 ;  /* 0x000000ffff027224 */ /* 0x004fe400078e0006 */
[----:B------:R-:W-:Y:S01]  /*bcf0*/  IMAD.MOV.U32 R3, RZ, RZ, R28 ;  /* 0x000000ffff037224 */ /* 0x000fe200078e001c */
[----:B------:R-:W-:Y:S01]  /*bd00*/  @!P4 LEA R28, R0, UR40, 0x1 ;  /* 0x00000028001ccc11 */ /* 0x000fe2000f8e08ff */
[----:B------:R-:W-:-:S04]  /*bd10*/  @!P3 IMAD.WIDE.U32 R4, R21, 0x2, R4 ;  /* 0x000000021504b825 */ /* 0x000fc800078e0004 */
[----:B------:R-:W-:Y:S01]  /*bd20*/  @!P4 IMAD.WIDE.U32 R2, R21, 0x2, R2 ;  /* 0x000000021502c825 */ /* 0x000fe200078e0002 */
[----:B------:R4:W-:Y:S03]  /*bd30*/  @!P3 LDGSTS.E.BYPASS.LTC128B.128 [R7+0xf200], desc[UR38][R4.64], !P2 ;  /* 0x0f2000000407bfae */ /* 0x0009e6000d101d66 */
[----:B------:R-:W-:Y:S01]  /*bd40*/  IMAD.MOV.U32 R6, RZ, RZ, 0x1 ;  /* 0x00000001ff067424 */ /* 0x000fe200078e00ff */
[----:B------:R4:W-:Y:S04]  /*bd50*/  @!P3 LDGSTS.E.BYPASS.LTC128B.128 [R7+0x12200], desc[UR38][R4.64+0x40], !P0 ;  /* 0x122000400407bfae */ /* 0x0009e8000c101d66 */
[----:B------:R4:W-:Y:S04]  /*bd60*/  @!P3 LDGSTS.E.BYPASS.LTC128B.128 [R7+0x15200], desc[UR38][R4.64+0x80], !P1 ;  /* 0x152000800407bfae */ /* 0x0009e8000c901d66 */
[----:B------:R4:W-:Y:S04]  /*bd70*/  @!P4 LDGSTS.E.BYPASS.LTC128B.128 [R28+0xfa00], desc[UR38][R2.64], !P2 ;  /* 0x0fa00000021ccfae */ /* 0x0009e8000d101d66 */
[----:B------:R4:W-:Y:S04]  /*bd80*/  @!P4 LDGSTS.E.BYPASS.LTC128B.128 [R28+0x12a00], desc[UR38][R2.64+0x40], !P0 ;  /* 0x12a00040021ccfae */ /* 0x0009e8000c101d66 */
[----:B01----:R4:W-:Y:S02]  /*bd90*/  @!P4 LDGSTS.E.BYPASS.LTC128B.128 [R28+0x15a00], desc[UR38][R2.64+0x80], !P1 ;  /* 0x15a00080021ccfae */ /* 0x0039e4000c901d66 */
.L_x_9493:
[----:B------:R-:W-:Y:S01]  /*bda0*/  VIADD R9, R9, 0xa0 ;  /* 0x000000a009097836 */ /* 0x000fe20000000000 */
[----:B------:R-:W-:Y:S01]  /*bdb0*/  BSSY B0, `(.L_x_9400) ;  /* 0x000000e000007945 */ /* 0x000fe20003800000 */
[----:B----4-:R-:W-:Y:S02]  /*bdc0*/  IMAD.MOV.U32 R4, RZ, RZ, 0x1 ;  /* 0x00000001ff047424 */ /* 0x010fe400078e00ff */
[----:B------:R-:W-:Y:S01]  /*bdd0*/  IMAD.MOV.U32 R2, RZ, RZ, R14 ;  /* 0x000000ffff027224 */ /* 0x000fe200078e000e */
[----:B------:R-:W-:Y:S01]  /*bde0*/  ISETP.GE.AND P3, PT, R9, R10, PT ;  /* 0x0000000a0900720c */ /* 0x000fe20003f66270 */
[----:B------:R-:W-:-:S12]  /*bdf0*/  IMAD.MOV.U32 R3, RZ, RZ, R8 ;  /* 0x000000ffff037224 */ /* 0x000fd800078e0008 */
[----:B------:R-:W-:Y:S05]  /*be00*/  @P3 BRA `(.L_x_9401) ;  /* 0x0000000000203947 */ /* 0x000fea0003800000 */
[----:B------:R-:W-:Y:S01]  /*be10*/  IMAD.WIDE.U32 R2, R21, 0x2, R2 ;  /* 0x0000000215027825 */ /* 0x000fe200078e0002 */
[----:B------:R-:W-:-:S05]  /*be20*/  LEA R5, R0, UR40, 0x1 ;  /* 0x0000002800057c11 */ /* 0x000fca000f8e08ff */
[----:B------:R-:W-:Y:S01]  /*be30*/  @!PT LDS RZ, [RZ] ;  /* 0x00000000fffff984 */ /* 0x000fe20000000800 */
[----:B------:R-:W-:Y:S01]  /*be40*/  @!PT LDS RZ, [RZ] ;  /* 0x00000000fffff984 */ /* 0x000fe20000000800 */
[----:B------:R-:W-:Y:S01]  /*be50*/  @!PT LDS RZ, [RZ] ;  /* 0x00000000fffff984 */ /* 0x000fe20000000800 */
[----:B------:R0:W-:Y:S04]  /*be60*/  LDGSTS.E.BYPASS.LTC128B.128 [R5+0x10200], desc[UR38][R2.64], !P2 ;  /* 0x1020000002057fae */ /* 0x0001e8000d101d66 */
[----:B------:R0:W-:Y:S04]  /*be70*/  LDGSTS.E.BYPASS.LTC128B.128 [R5+0x13200], desc[UR38][R2.64+0x40], !P0 ;  /* 0x1320004002057fae */ /* 0x0001e8000c101d66 */
[----:B------:R0:W-:Y:S02]  /*be80*/  LDGSTS.E.BYPASS.LTC128B.128 [R5+0x16200], desc[UR38][R2.64+0x80], !P1 ;  /* 0x1620008002057fae */ /* 0x0001e4000c901d66 */
.L_x_9401:
[----:B------:R-:W-:Y:S05]  /*be90*/  BSYNC B0 ;  /* 0x0000000000007941 */ /* 0x000fea0003800000 */
.L_x_9400:
[----:B------:R-:W-:Y:S01]  /*bea0*/  NOP ;  /* 0x0000000000007918 */ /* 0x000fe20000000000 */
[----:B------:R-:W-:Y:S01]  /*beb0*/  SYNCS.ARRIVE.TRANS64.RED.A0T1 RZ, [UR40+0x31c00], RZ ;  /* 0x031c00ffffff79a7 */ /* 0x000fe20008200428 */
[----:B------:R-:W-:Y:S01]  /*bec0*/  SHF.L.U32 R0, R4, 0x1f, RZ ;  /* 0x0000001f04007819 */ /* 0x000fe200000006ff */
[----:B------:R-:W-:Y:S01]  /*bed0*/  ARRIVES.LDGSTSBAR.64.TRANSCNT [UR40+0x31c00] ;  /* 0x031c0000ff0079b0 */ /* 0x000fe20008000aa8 */
[----:B------:R-:W-:Y:S01]  /*bee0*/  NOP ;  /* 0x0000000000007918 */ /* 0x000fe20000000000 */
[----:B------:R-:W-:Y:S01]  /*bef0*/  SYNCS.ARRIVE.TRANS64.A1T0 RZ, [UR40+0x31c00], RZ ;  /* 0x031c00ffffff79a7 */ /* 0x000fe20008100028 */
[----:B------:R-:W-:-:S05]  /*bf00*/  VIADD R8, R25, 0xfffffffe ;  /* 0xfffffffe19087836 */ /* 0x000fca0000000000 */
[----:B------:R-:W-:Y:S01]  /*bf10*/  ISETP.GE.AND P1, PT, R8, R23, PT ;  /* 0x000000170800720c */ /* 0x000fe20003f26270 */
[----:B------:R-:W1:Y:S02]  /*bf20*/  SYNCS.PHASECHK.TRANS64.TRYWAIT P0, [UR40+0x31c20], R0 ;  /* 0x031c2000ff0075a7 */ /* 0x000e640008000168 */
[----:B-1----:R-:W-:Y:S10]  /*bf30*/  @!P0 BRA `(.L_x_9402) ;  /* 0x0000003000048947 */ /* 0x002ff40003800000 */
.L_x_9494:
[----:B0-----:R-:W-:Y:S01]  /*bf40*/  IMAD.MOV.U32 R0, RZ, RZ, RZ ;  /* 0x000000ffff007224 */ /* 0x001fe200078e00ff */
[----:B------:R-:W-:Y:S06]  /*bf50*/  @!P1 BRA `(.L_x_9403) ;  /* 0x0000001c00609947 */ /* 0x000fec0003800000 */
[----:B------:R-:W-:Y:S01]  /*bf60*/  UIADD3 UR4, UR42, 0x1, URZ ;  /* 0x000000012a047890 */ /* 0x000fe2000fffe03f */
[----:B------:R-:W0:Y:S01]  /*bf70*/  S2R R4, SR_TID.X ;  /* 0x0000000000047919 */ /* 0x000e220000002100 */
[----:B------:R-:W-:Y:S01]  /*bf80*/  LOP3.LUT R23, RZ, R23, RZ, 0x33, !PT ;  /* 0x00000017ff177212 */ /* 0x000fe200078e33ff */
[----:B------:R-:W-:-:S03]  /*bf90*/  IMAD.MOV.U32 R6, RZ, RZ, 0x1 ;  /* 0x00000001ff067424 */ /* 0x000fc600078e00ff */
[----:B------:R-:W-:-:S05]  /*bfa0*/  IMAD R24, R24, UR4, RZ ;  /* 0x0000000418187c24 */ /* 0x000fca000f8e02ff */
[----:B------:R-:W-:-:S05]  /*bfb0*/  VIMNMX R24, R24, UR41, PT ;  /* 0x0000002918187c48 */ /* 0x000fca000bfe0100 */
[----:B------:R-:W-:-:S05]  /*bfc0*/  IMAD.MOV R2, RZ, RZ, -R24 ;  /* 0x000000ffff027224 */ /* 0x000fca00078e0a18 */
[----:B------:R-:W-:Y:S02]  /*bfd0*/  VIADDMNMX R23, R2, 0x1, R23, !PT ;  /* 0x0000000102177846 */ /* 0x000fe40007800117 */
[----:B------:R-:W-:-:S03]  /*bfe0*/  LOP3.LUT R2, RZ, R24, RZ, 0x33, !PT ;  /* 0x00000018ff027212 */ /* 0x000fc600078e33ff */
[----:B------:R-:W-:Y:S02]  /*bff0*/  VIADD R3, R23, 0xfffffffe ;  /* 0xfffffffe17037836 */ /* 0x000fe40000000000 */
[----:B------:R-:W-:-:S03]  /*c000*/  IMAD.IADD R10, R24, 0x1, R23 ;  /* 0x00000001180a7824 */ /* 0x000fc600078e0217 */
[----:B------:R-:W-:Y:S02]  /*c010*/  ISETP.NE.AND P0, PT, R3, R2, PT ;  /* 0x000000020300720c */ /* 0x000fe40003f05270 */
[----:B0-----:R-:W-:Y:S01]  /*c020*/  LOP3.LUT R7, R4, 0x1f, RZ, 0xc0, !PT ;  /* 0x0000001f04077812 */ /* 0x001fe200078ec0ff */
[----:B------:R-:W-:Y:S01]  /*c030*/  IMAD.MOV.U32 R4, RZ, RZ, R16 ;  /* 0x000000ffff047224 */ /* 0x000fe200078e0010 */
[----:B------:R-:W-:-:S09]  /*c040*/  LOP3.LUT R9, R10, 0x1, RZ, 0xc0, !PT ;  /* 0x000000010a097812 */ /* 0x000fd200078ec0ff */
[----:B------:R-:W-:Y:S05]  /*c050*/  @!P0 BRA `(.L_x_9404) ;  /* 0x0000001000cc8947 */ /* 0x000fea0003800000 */
[----:B------:R-:W-:Y:S01]  /*c060*/  BSSY B0, `(.L_x_9404) ;  /* 0x0000132000007945 */ /* 0x000fe20003800000 */
[----:B------:R-:W-:Y:S02]  /*c070*/  IMAD.IADD R10, R10, 0x1, -R9 ;  /* 0x000000010a0a7824 */ /* 0x000fe400078e0a09 */
[----:B------:R-:W-:Y:S02]  /*c080*/  IMAD.MOV.U32 R11, RZ, RZ, 0x1 ;  /* 0x00000001ff0b7424 */ /* 0x000fe400078e00ff */
[----:B------:R-:W-:-:S07]  /*c090*/  IMAD.MOV.U32 R4, RZ, RZ, R16 ;  /* 0x000000ffff047224 */ /* 0x000fce00078e0010 */
.L_x_9439:
[----:B------:R-:W-:Y:S01]  /*c0a0*/  LOP3.LUT P0, RZ, R17, 0x2, RZ, 0xc0, !PT ;  /* 0x0000000211ff7812 */ /* 0x000fe2000780c0ff */
[----:B------:R-:W-:Y:S01]  /*c0b0*/  VIADD R10, R10, 0xfffffffe ;  /* 0xfffffffe0a0a7836 */ /* 0x000fe20000000000 */
[----:B------:R-:W-:Y:S04]  /*c0c0*/  BSSY B1, `(.L_x_9405) ;  /* 0x0000093000017945 */ /* 0x000fe80003800000 */
[----:B------:R-:W-:-:S07]  /*c0d0*/  ISETP.NE.AND P1, PT, R10, RZ, PT ;  /* 0x000000ff0a00720c */ /* 0x000fce0003f25270 */
[----:B------:R-:W-:Y:S06]  /*c0e0*/  @!P0 BRA `(.L_x_9406) ;  /* 0x0000000800408947 */ /* 0x000fec0003800000 */
[----:B------:R-:W-:Y:S01]  /*c0f0*/  LOP3.LUT P0, RZ, R17, 0x1, RZ, 0xc0, !PT ;  /* 0x0000000111ff7812 */ /* 0x000fe2000780c0ff */
[----:B------:R-:W-:Y:S01]  /*c100*/  IMAD.MOV.U32 R13, RZ, RZ, R8 ;  /* 0x000000ffff0d7224 */ /* 0x000fe200078e0008 */
[----:B------:R-:W-:-:S11]  /*c110*/  SHF.L.U32 R6, R11, 0x1f, RZ ;  /* 0x0000001f0b067819 */ /* 0x000fd600000006ff */
[----:B------:R-:W-:Y:S05]  /*c120*/  @!P0 BRA `(.L_x_9407) ;  /* 0x00000000004c8947 */ /* 0x000fea0003800000 */
[----:B------:R-:W0:Y:S01]  /*c130*/  LDC R13, c[0x0][0x43c] ;  /* 0x00010f00ff0d7b82 */ /* 0x000e220000000800 */
[----:B------:R-:W-:Y:S01]  /*c140*/  IMAD.MOV.U32 R15, RZ, RZ, R8 ;  /* 0x000000ffff0f7224 */ /* 0x000fe200078e0008 */
[----:B------:R-:W-:Y:S01]  /*c150*/  ULDC.64 UR4, c[0x0][0x428] ;  /* 0x00010a0000047ab9 */ /* 0x000fe20000000a00 */
[----:B0-----:R-:W-:-:S13]  /*c160*/  ISETP.NE.AND P0, PT, R13, 0x1, PT ;  /* 0x000000010d00780c */ /* 0x001fda0003f05270 */
[----:B------:R-:W0:Y:S02]  /*c170*/  @P0 LDC.64 R2, c[0x0][0x440] ;  /* 0x00011000ff020b82 */ /* 0x000e240000000a00 */
[----:B0-----:R-:W-:-:S05]  /*c180*/  @P0 IMAD.HI.U32 R2, R8, R2, RZ ;  /* 0x0000000208020227 */ /* 0x001fca00078e00ff */
[----:B------:R-:W-:Y:S01]  /*c190*/  @P0 SHF.R.U32.HI R15, RZ, R3, R2 ;  /* 0x00000003ff0f0219 */ /* 0x000fe20000011602 */
[----:B------:R-:W-:-:S03]  /*c1a0*/  IMAD R2, R22, UR4, RZ ;  /* 0x0000000416027c24 */ /* 0x000fc6000f8e02ff */
[--C-:B------:R-:W-:Y:S01]  /*c1b0*/  SHF.R.S32.HI R3, RZ, 0x1f, R15.reuse ;  /* 0x0000001fff037819 */ /* 0x100fe2000001140f */
        /* <DEDUP_REMOVED lines=10> */
.L_x_9407:
[----:B------:R-:W1:Y:S01]  /*c260*/  SYNCS.PHASECHK.TRANS64.TRYWAIT P0, [UR40+0x31c48], R6 ;  /* 0x031c4806ff0075a7 */ /* 0x000e620008000168 */
[----:B------:R-:W-:Y:S01]  /*c270*/  BSSY B2, `(.L_x_9408) ;  /* 0x0000003000027945 */ /* 0x000fe20003800000 */
[----:B------:R-:W-:-:S03]  /*c280*/  ISETP.NE.AND P2, PT, R27, RZ, PT ;  /* 0x000000ff1b00720c */ /* 0x000fc60003f45270 */
[----:B-1----:R-:W-:Y:S10]  /*c290*/  @!P0 BRA `(.L_x_9409) ;  /* 0x0000002c00448947 */ /* 0x002ff40003800000 */
.L_x_9495:
[----:B------:R-:W-:Y:S05]  /*c2a0*/  BSYNC B2 ;  /* 0x0000000000027941 */ /* 0x000fea0003800000 */
.L_x_9408:
[----:B------:R-:W-:Y:S04]  /*c2b0*/  BSSY B2, `(.L_x_9410) ;  /* 0x0000007000027945 */ /* 0x000fe80003800000 */
[----:B------:R-:W-:Y:S05]  /*c2c0*/  @P2 BRA `(.L_x_9411) ;  /* 0x0000000000142947 */ /* 0x000fea0003800000 */
[----:B------:R-:W-:Y:S01]  /*c2d0*/  ISETP.NE.AND P0, PT, R7, RZ, PT ;  /* 0x000000ff0700720c */ /* 0x000fe20003f05270 */
[----:B------:R-:W-:-:S04]  /*c2e0*/  IMAD.MOV.U32 R2, RZ, RZ, 0x6c00 ;  /* 0x00006c00ff027424 */ /* 0x000fc800078e00ff */
[----:B------:R2:W-:Y:S08]  /*c2f0*/  SYNCS.ARRIVE.TRANS64 RZ, [UR40+0x31c38], R2 ;  /* 0x031c3802ffff79a7 */ /* 0x0005f00008000028 */
[----:B--2---:R-:W-:Y:S05]  /*c300*/  @!P0 BRA `(.L_x_9411) ;  /* 0x0000000000048947 */ /* 0x004fea0003800000 */
[----:B------:R-:W-:Y:S01]  /*c310*/  BPT.TRAP 0x1 ;  /* 0x000000040000795c */ /* 0x000fe20000300000 */
.L_x_9411:
[----:B------:R-:W-:Y:S05]  /*c320*/  BSYNC B2 ;  /* 0x0000000000027941 */ /* 0x000fea0003800000 */
.L_x_9410:
[----:B0-----:R-:W-:Y:S01]  /*c330*/  IMAD.MOV.U32 R5, RZ, RZ, RZ ;  /* 0x000000ffff057224 */ /* 0x001fe200078e00ff */
[----:B------:R-:W-:Y:S01]  /*c340*/  ULDC.64 UR4, c[0x0][0x198] ;  /* 0x0000660000047ab9 */ /* 0x000fe20000000a00 */
[----:B------:R-:W-:Y:S01]  /*c350*/  PLOP3.LUT P0, PT, PT, PT, PT, 0x80, 0x0 ;  /* 0x000000000000781c */ /* 0x000fe20003f0f070 */
[----:B------:R-:W-:Y:S01]  /*c360*/  UIADD3 UR4, UP0, UR4, 0x370, URZ ;  /* 0x0000037004047890 */ /* 0x000fe2000ff1e03f */
[----:B------:R-:W-:Y:S01]  /*c370*/  IMAD R2, R13, 0x90, RZ ;  /* 0x000000900d027824 */ /* 0x000fe200078e02ff */
[----:B------:R-:W-:Y:S01]  /*c380*/  R2UR UR34, R5 ;  /* 0x00000000052272ca */ /* 0x000fe200000e0000 */
[----:B------:R-:W-:Y:S02]  /*c390*/  UIADD3 UR32, UR40, 0x1d600, URZ ;  /* 0x0001d60028207890 */ /* 0x000fe4000fffe03f */
[----:B------:R-:W-:Y:S02]  /*c3a0*/  UIADD3 UR33, UR40, 0x31c38, URZ ;  /* 0x00031c3828217890 */ /* 0x000fe4000fffe03f */
[----:B------:R-:W-:Y:S01]  /*c3b0*/  UIADD3.X UR5, URZ, UR5, URZ, UP0, !UPT ;  /* 0x000000053f057290 */ /* 0x000fe200087fe43f */
[----:B------:R-:W-:Y:S01]  /*c3c0*/  UMOV UR6, 0x0 ;  /* 0x0000000000067882 */ /* 0x000fe20000000000 */
[----:B------:R-:W-:-:S10]  /*c3d0*/  UMOV UR7, 0x14f00000 ;  /* 0x14f0000000077882 */ /* 0x000fd40000000000 */
.L_x_9412:
        /* <DEDUP_REMOVED lines=13> */
.L_x_9413:
        /* <DEDUP_REMOVED lines=15> */
.L_x_9414:
        /* <DEDUP_REMOVED lines=12> */
.L_x_9496:
[----:B------:R-:W-:Y:S05]  /*c660*/  BSYNC B2 ;  /* 0x0000000000027941 */ /* 0x000fea0003800000 */
.L_x_9415:
[----:B------:R-:W-:Y:S01]  /*c670*/  BSSY B2, `(.L_x_9417) ;  /* 0x0000009000027945 */ /* 0x000fe20003800000 */
[----:B------:R-:W-:Y:S02]  /*c680*/  IMAD.MOV.U32 R2, RZ, RZ, 0x0 ;  /* 0x00000000ff027424 */ /* 0x000fe400078e00ff */
[----:B01----:R-:W-:Y:S01]  /*c690*/  IMAD.MOV.U32 R3, RZ, RZ, 0x14f00000 ;  /* 0x14f00000ff037424 */ /* 0x003fe200078e00ff */
[----:B------:R-:W-:Y:S06]  /*c6a0*/  @P2 BRA `(.L_x_9418) ;  /* 0x0000000000142947 */ /* 0x000fec0003800000 */
[----:B------:R-:W-:Y:S01]  /*c6b0*/  ISETP.NE.AND P0, PT, R7, RZ, PT ;  /* 0x000000ff0700720c */ /* 0x000fe20003f05270 */
[----:B------:R-:W-:-:S04]  /*c6c0*/  IMAD.MOV.U32 R6, RZ, RZ, 0x6c00 ;  /* 0x00006c00ff067424 */ /* 0x000fc800078e00ff */
[----:B------:R0:W-:Y:S08]  /*c6d0*/  SYNCS.ARRIVE.TRANS64 RZ, [UR40+0x31c50], R6 ;  /* 0x031c5006ffff79a7 */ /* 0x0001f00008000028 */
[----:B0-----:R-:W-:Y:S05]  /*c6e0*/  @!P0 BRA `(.L_x_9418) ;  /* 0x0000000000048947 */ /* 0x001fea0003800000 */
[----:B------:R-:W-:Y:S01]  /*c6f0*/  BPT.TRAP 0x1 ;  /* 0x000000040000795c */ /* 0x000fe20000300000 */
.L_x_9418:
[----:B------:R-:W-:Y:S05]  /*c700*/  BSYNC B2 ;  /* 0x0000000000027941 */ /* 0x000fea0003800000 */
.L_x_9417:
        /* <DEDUP_REMOVED lines=10> */
.L_x_9419:
        /* <DEDUP_REMOVED lines=13> */
.L_x_9420:
        /* <DEDUP_REMOVED lines=13> */
.L_x_9421:
        /* <DEDUP_REMOVED lines=10> */
.L_x_9406:
[----:B------:R-:W-:Y:S05]  /*c9f0*/  BSYNC B1 ;  /* 0x0000000000017941 */ /* 0x000fea0003800000 */
.L_x_9405:
[----:B------:R-:W-:Y:S01]  /*ca00*/  LOP3.LUT P0, RZ, R17, 0x2, RZ, 0xc0, !PT ;  /* 0x0000000211ff7812 */ /* 0x000fe2000780c0ff */
[----:B------:R-:W-:Y:S01]  /*ca10*/  BSSY B1, `(.L_x_9422) ;  /* 0x0000093000017945 */ /* 0x000fe20003800000 */
[----:B------:R-:W-:-:S11]  /*ca20*/  LOP3.LUT R6, R11, 0x1, RZ, 0x3c, !PT ;  /* 0x000000010b067812 */ /* 0x000fd600078e3cff */
[----:B------:R-:W-:Y:S05]  /*ca30*/  @!P0 BRA `(.L_x_9423) ;  /* 0x0000000800408947 */ /* 0x000fea0003800000 */
[----:B------:R-:W-:Y:S01]  /*ca40*/  LOP3.LUT P0, RZ, R17, 0x1, RZ, 0xc0, !PT ;  /* 0x0000000111ff7812 */ /* 0x000fe2000780c0ff */
[----:B------:R-:W-:Y:S01]  /*ca50*/  VIADD R13, R8, 0xffffffff ;  /* 0xffffffff080d7836 */ /* 0x000fe20000000000 */
        /* <DEDUP_REMOVED lines=21> */
.L_x_9424:
[----:B------:R-:W1:Y:S01]  /*cbb0*/  SYNCS.PHASECHK.TRANS64.TRYWAIT P0, [UR40+0x31c40], R12 ;  /* 0x031c400cff0075a7 */ /* 0x000e620008000168 */
[----:B------:R-:W-:Y:S01]  /*cbc0*/  BSSY B2, `(.L_x_9425) ;  /* 0x0000003000027945 */ /* 0x000fe20003800000 */
[----:B------:R-:W-:-:S03]  /*cbd0*/  ISETP.NE.AND P2, PT, R27, RZ, PT ;  /* 0x000000ff1b00720c */ /* 0x000fc60003f45270 */
[----:B-1----:R-:W-:Y:S10]  /*cbe0*/  @!P0 BRA `(.L_x_9426) ;  /* 0x0000002400208947 */ /* 0x002ff40003800000 */
.L_x_9497:
[----:B------:R-:W-:Y:S05]  /*cbf0*/  BSYNC B2 ;  /* 0x0000000000027941 */ /* 0x000fea0003800000 */
.L_x_9425:
[----:B------:R-:W-:Y:S04]  /*cc00*/  BSSY B2, `(.L_x_9427) ;  /* 0x0000007000027945 */ /* 0x000fe80003800000 */
[----:B------:R-:W-:Y:S05]  /*cc10*/  @P2 BRA `(.L_x_9428) ;  /* 0x0000000000142947 */ /* 0x000fea0003800000 */
[----:B------:R-:W-:Y:S01]  /*cc20*/  ISETP.NE.AND P0, PT, R7, RZ, PT ;  /* 0x000000ff0700720c */ /* 0x000fe20003f05270 */
[----:B------:R-:W-:-:S04]  /*cc30*/  IMAD.MOV.U32 R2, RZ, RZ, 0x6c00 ;  /* 0x00006c00ff027424 */ /* 0x000fc800078e00ff */
[----:B------:R2:W-:Y:S08]  /*cc40*/  SYNCS.ARRIVE.TRANS64 RZ, [UR40+0x31c30], R2 ;  /* 0x031c3002ffff79a7 */ /* 0x0005f00008000028 */
[----:B--2---:R-:W-:Y:S05]  /*cc50*/  @!P0 BRA `(.L_x_9428) ;  /* 0x0000000000048947 */ /* 0x004fea0003800000 */
[----:B------:R-:W-:Y:S01]  /*cc60*/  BPT.TRAP 0x1 ;  /* 0x000000040000795c */ /* 0x000fe20000300000 */
.L_x_9428:
[----:B------:R-:W-:Y:S05]  /*cc70*/  BSYNC B2 ;  /* 0x0000000000027941 */ /* 0x000fea0003800000 */
.L_x_9427:
        /* <DEDUP_REMOVED lines=11> */
.L_x_9429:
        /* <DEDUP_REMOVED lines=8> */
[----:B-1----:R-:W-:Y:S01]  /*cdb0*/  IMAD.MOV.U32 R12, RZ, RZ, 0x20 ;  /* 0x00000020ff0c7424 */ /* 0x002fe200078e00ff */
[----:B------:R-:W-:Y:S01]  /*cdc0*/  PLOP3.LUT P0, PT, PT, PT, PT, 0x80, 0x0 ;  /* 0x000000000000781c */ /* 0x000fe20003f0f070 */
[----:B------:R-:W-:Y:S01]  /*cdd0*/  UIADD3 UR8, UR40, 0x18e00, URZ ;  /* 0x00018e0028087890 */ /* 0x000fe2000fffe03f */
[----:B------:R-:W-:Y:S02]  /*cde0*/  UMOV UR6, 0x0 ;  /* 0x0000000000067882 */ /* 0x000fe40000000000 */
[----:B------:R-:W-:Y:S01]  /*cdf0*/  R2UR UR10, R12 ;  /* 0x000000000c0a72ca */ /* 0x000fe200000e0000 */
[----:B------:R-:W-:-:S14]  /*ce00*/  UMOV UR7, 0x14f00000 ;  /* 0x14f0000000077882 */ /* 0x000fdc0000000000 */
.L_x_9430:
        /* <DEDUP_REMOVED lines=14> */
.L_x_9431:
        /* <DEDUP_REMOVED lines=12> */
.L_x_9498:
[----:B------:R-:W-:Y:S05]  /*cfb0*/  BSYNC B2 ;  /* 0x0000000000027941 */ /* 0x000fea0003800000 */
.L_x_9432:
        /* <DEDUP_REMOVED lines=9> */
.L_x_9435:
[----:B------:R-:W-:Y:S05]  /*d050*/  BSYNC B2 ;  /* 0x0000000000027941 */ /* 0x000fea0003800000 */
.L_x_9434:
        /* <DEDUP_REMOVED lines=10> */
.L_x_9436:
        /* <DEDUP_REMOVED lines=13> */
.L_x_9437:
        /* <DEDUP_REMOVED lines=13> */
.L_x_9438:
        /* <DEDUP_REMOVED lines=10> */
.L_x_9423:
[----:B------:R-:W-:Y:S05]  /*d340*/  BSYNC B1 ;  /* 0x0000000000017941 */ /* 0x000fea0003800000 */
.L_x_9422:
[----:B------:R-:W-:Y:S02]  /*d350*/  VIADD R8, R8, 0xfffffffe ;  /* 0xfffffffe08087836 */ /* 0x000fe40000000000 */
[----:B------:R-:W-:Y:S01]  /*d360*/  IMAD.MOV.U32 R11, RZ, RZ, R6 ;  /* 0x000000ffff0b7224 */ /* 0x000fe200078e0006 */
[----:B------:R-:W-:Y:S06]  /*d370*/  @P1 BRA `(.L_x_9439) ;  /* 0xffffffec00481947 */ /* 0x000fec000383ffff */
[----:B------:R-:W-:Y:S05]  /*d380*/  BSYNC B0 ;  /* 0x0000000000007941 */ /* 0x000fea0003800000 */
.L_x_9404:
[----:B------:R-:W-:Y:S01]  /*d390*/  ISETP.NE.AND P0, PT, R9, RZ, PT ;  /* 0x000000ff0900720c */ /* 0x000fe20003f05270 */
[----:B------:R-:W-:-:S12]  /*d3a0*/  BSSY B0, `(.L_x_9403) ;  /* 0x0000093000007945 */ /* 0x000fd80003800000 */
[----:B------:R-:W-:Y:S05]  /*d3b0*/  @!P0 BRA `(.L_x_9440) ;  /* 0x0000000800448947 */ /* 0x000fea0003800000 */
[----:B------:R-:W-:Y:S01]  /*d3c0*/  LOP3.LUT P1, RZ, R17, 0x2, RZ, 0xc0, !PT ;  /* 0x0000000211ff7812 */ /* 0x000fe2000782c0ff */
[----:B------:R-:W-:-:S12]  /*d3d0*/  IMAD.MOV.U32 R0, RZ, RZ, 0x1 ;  /* 0x00000001ff007424 */ /* 0x000fd800078e00ff */
[----:B------:R-:W-:Y:S05]  /*d3e0*/  @!P1 BRA `(.L_x_9440) ;  /* 0x0000000800389947 */ /* 0x000fea0003800000 */
[----:B------:R-:W-:Y:S02]  /*d3f0*/  LOP3.LUT P1, RZ, R17, 0x1, RZ, 0xc0, !PT ;  /* 0x0000000111ff7812 */ /* 0x000fe4000782c0ff */
[----:B------:R-:W-:-:S11]  /*d400*/  SHF.L.U32 R9, R6, 0x1f, RZ ;  /* 0x0000001f06097819 */ /* 0x000fd600000006ff */
        /* <DEDUP_REMOVED lines=20> */
.L_x_9441:
[----:B------:R-:W1:Y:S01]  /*d550*/  SYNCS.PHASECHK.TRANS64.TRYWAIT P0, [UR40+0x31c48], R9 ;  /* 0x031c4809ff0075a7 */ /* 0x000e620008000168 */
[----:B------:R-:W-:Y:S01]  /*d560*/  BSSY B1, `(.L_x_9442) ;  /* 0x0000003000017945 */ /* 0x000fe20003800000 */
[----:B------:R-:W-:-:S03]  /*d570*/  ISETP.NE.AND P1, PT, R27, RZ, PT ;  /* 0x000000ff1b00720c */ /* 0x000fc60003f25270 */
[----:B-1----:R-:W-:Y:S10]  /*d580*/  @!P0 BRA `(.L_x_9443) ;  /* 0x0000001800e88947 */ /* 0x002ff40003800000 */
.L_x_9499:
[----:B------:R-:W-:Y:S05]  /*d590*/  BSYNC B1 ;  /* 0x0000000000017941 */ /* 0x000fea0003800000 */
.L_x_9442:
[----:B------:R-:W-:Y:S04]  /*d5a0*/  BSSY B1, `(.L_x_9444) ;  /* 0x0000007000017945 */ /* 0x000fe80003800000 */
[----:B------:R-:W-:Y:S05]  /*d5b0*/  @P1 BRA `(.L_x_9445) ;  /* 0x0000000000141947 */ /* 0x000fea0003800000 */
[----:B------:R-:W-:Y:S01]  /*d5c0*/  ISETP.NE.AND P0, PT, R7, RZ, PT ;  /* 0x000000ff0700720c */ /* 0x000fe20003f05270 */
[----:B-1----:R-:W-:-:S04]  /*d5d0*/  IMAD.MOV.U32 R2, RZ, RZ, 0x6c00 ;  /* 0x00006c00ff027424 */ /* 0x002fc800078e00ff */
[----:B------:R2:W-:Y:S08]  /*d5e0*/  SYNCS.ARRIVE.TRANS64 RZ, [UR40+0x31c38], R2 ;  /* 0x031c3802ffff79a7 */ /* 0x0005f00008000028 */
[----:B--2---:R-:W-:Y:S05]  /*d5f0*/  @!P0 BRA `(.L_x_9445) ;  /* 0x0000000000048947 */ /* 0x004fea0003800000 */
[----:B------:R-:W-:Y:S01]  /*d600*/  BPT.TRAP 0x1 ;  /* 0x000000040000795c */ /* 0x000fe20000300000 */
.L_x_9445:
[----:B------:R-:W-:Y:S05]  /*d610*/  BSYNC B1 ;  /* 0x0000000000017941 */ /* 0x000fea0003800000 */
.L_x_9444:
        /* <DEDUP_REMOVED lines=11> */
.L_x_9446:
        /* <DEDUP_REMOVED lines=14> */
.L_x_9447:
        /* <DEDUP_REMOVED lines=14> */
.L_x_9448:
        /* <DEDUP_REMOVED lines=11> */
.L_x_9500:
[----:B------:R-:W-:Y:S05]  /*d940*/  BSYNC B1 ;  /* 0x0000000000017941 */ /* 0x000fea0003800000 */
.L_x_9449:
        /* <DEDUP_REMOVED lines=9> */
.L_x_9452:
[----:B------:R-:W-:Y:S05]  /*d9e0*/  BSYNC B1 ;  /* 0x0000000000017941 */ /* 0x000fea0003800000 */
.L_x_9451:
        /* <DEDUP_REMOVED lines=10> */
.L_x_9453:
        /* <DEDUP_REMOVED lines=13> */
.L_x_9454:
        /* <DEDUP_REMOVED lines=13> */
.L_x_9455:
        /* <DEDUP_REMOVED lines=10> */
.L_x_9440:
[----:B------:R-:W-:Y:S05]  /*dcd0*/  BSYNC B0 ;  /* 0x0000000000007941 */ /* 0x000fea0003800000 */
.L_x_9403:
[----:B------:R-:W-:Y:S01]  /*dce0*/  LOP3.LUT P0, RZ, R17, 0x2, RZ, 0xc0, !PT ;  /* 0x0000000211ff7812 */ /* 0x000fe2000780c0ff */
[----:B------:R-:W-:-:S12]  /*dcf0*/  BSSY B0, `(.L_x_9456) ;  /* 0x0000041000007945 */ /* 0x000fd80003800000 */
[----:B------:R-:W-:Y:S05]  /*dd00*/  @!P0 BRA `(.L_x_9457) ;  /* 0x0000000000fc8947 */ /* 0x000fea0003800000 */
[----:B------:R-:W-:Y:S01]  /*dd10*/  LEA R3, R0, UR40, 0x3 ;  /* 0x0000002800037c11 */ /* 0x000fe2000f8e18ff */
[----:B------:R-:W-:Y:S01]  /*dd20*/  BSSY B1, `(.L_x_9458) ;  /* 0x0000005000017945 */ /* 0x000fe20003800000 */
[----:B------:R-:W-:Y:S02]  /*dd30*/  SHF.L.U32 R2, R6, 0x1f, RZ ;  /* 0x0000001f06027819 */ /* 0x000fe400000006ff */
[----:B------:R-:W-:Y:S02]  /*dd40*/  ISETP.NE.AND P1, PT, R27, RZ, PT ;  /* 0x000000ff1b00720c */ /* 0x000fe40003f25270 */
[----:B------:R-:W0:Y:S02]  /*dd50*/  SYNCS.PHASECHK.TRANS64.TRYWAIT P0, [R3+URZ+0x31c60], R2 ;  /* 0x031c6002030075a7 */ /* 0x000e24000800017f */
[----:B0-----:R-:W-:Y:S09]  /*dd60*/  @!P0 BRA `(.L_x_9459) ;  /* 0x0000001400208947 */ /* 0x001ff20003800000 */
.L_x_9501:
[----:B------:R-:W-:Y:S05]  /*dd70*/  BSYNC B1 ;  /* 0x0000000000017941 */ /* 0x000fea0003800000 */
.L_x_9458:
        /* <DEDUP_REMOVED lines=8> */
.L_x_9461:
[----:B------:R-:W-:Y:S05]  /*de00*/  BSYNC B1 ;  /* 0x0000000000017941 */ /* 0x000fea0003800000 */
.L_x_9460:
        /* <DEDUP_REMOVED lines=13> */
.L_x_9462:
        /* <DEDUP_REMOVED lines=13> */
.L_x_9463:
        /* <DEDUP_REMOVED lines=13> */
.L_x_9464:
        /* <DEDUP_REMOVED lines=8> */
.L_x_9457:
[----:B------:R-:W-:Y:S05]  /*e100*/  BSYNC B0 ;  /* 0x0000000000007941 */ /* 0x000fea0003800000 */
.L_x_9456:
[----:B------:R-:W-:Y:S02]  /*e110*/  VIADD R0, R0, 0x1 ;  /* 0x0000000100007836 */ /* 0x000fe40000000000 */
[----:B0-----:R-:W-:-:S03]  /*e120*/  IMAD.MOV.U32 R2, RZ, RZ, RZ ;  /* 0x000000ffff027224 */ /* 0x001fc600078e00ff */
[----:B------:R-:W-:-:S04]  /*e130*/  ISETP.NE.AND P0, PT, R0, 0x2, PT ;  /* 0x000000020000780c */ /* 0x000fc80003f05270 */
[----:B------:R-:W-:Y:S02]  /*e140*/  SEL R3, RZ, 0x1, P0 ;  /* 0x00000001ff037807 */ /* 0x000fe40000000000 */
[----:B------:R-:W-:Y:S02]  /*e150*/  SEL R0, R0, RZ, P0 ;  /* 0x000000ff00007207 */ /* 0x000fe40000000000 */
[----:B------:R-:W-:-:S07]  /*e160*/  LOP3.LUT R6, R6, R3, RZ, 0x3c, !PT ;  /* 0x0000000306067212 */ /* 0x000fce00078e3cff */
.L_x_9387:
[----:B------:R-:W0:Y:S01]  /*e170*/  S2R R4, SR_CgaCtaId ;  /* 0x0000000000047919 */ /* 0x000e220000008800 */
[----:B------:R-:W-:Y:S02]  /*e180*/  MOV R3, 0x400 ;  /* 0x0000040000037802 */ /* 0x000fe40000000f00 */
[----:B------:R-:W-:Y:S02]  /*e190*/  SHF.L.U32 R2, R2, 0x1f, RZ ;  /* 0x0000001f02027819 */ /* 0x000fe400000006ff */
[----:B0-----:R-:W-:-:S04]  /*e1a0*/  LEA R7, R4, R3, 0x18 ;  /* 0x0000000304077211 */ /* 0x001fc800078ec0ff */
[----:B------:R-:W0:Y:S02]  /*e1b0*/  SYNCS.PHASECHK.TRANS64.TRYWAIT P0, [R7+URZ+0x31c20], R2 ;  /* 0x031c2002070075a7 */ /* 0x000e24000800017f */
[----:B0-----:R-:W-:Y:S05]  /*e1c0*/  @!P0 BRA `(.L_x_9465) ;  /* 0x00000010001c8947 */ /* 0x001fea0003800000 */
.L_x_9502:
[----:B------:R-:W-:-:S03]  /*e1d0*/  UMOV UR4, 0xffffffff ;  /* 0xffffffff00047882 */ /* 0x000fc60000000000 */
[----:B------:R-:W-:Y:S05]  /*e1e0*/  BRA.DIV UR4, `(.L_x_9466) ;  /* 0x0000001204287947 */ /* 0x000fea000b800000 */
[----:B------:R1:W2:Y:S02]  /*e1f0*/  SHFL.IDX PT, R14, R29, RZ, 0x1f ;  /* 0x00001fff1d0e7589 */ /* 0x0002a400000e0000 */
.L_x_9505:
[----:B--2---:R-:W-:-:S13]  /*e200*/  ISETP.NE.AND P0, PT, R14, RZ, PT ;  /* 0x000000ff0e00720c */ /* 0x004fda0003f05270 */
[----:B------:R-:W-:Y:S05]  /*e210*/  @P0 BRA `(.L_x_9359) ;  /* 0x0000000000840947 */ /* 0x000fea0003800000 */
[----:B------:R-:W-:-:S03]  /*e220*/  UMOV UR4, 0xffffffff ;  /* 0xffffffff00047882 */ /* 0x000fc60000000000 */
[----:B------:R-:W-:Y:S05]  /*e230*/  BRA.DIV UR4, `(.L_x_9467) ;  /* 0x00000012043c7947 */ /* 0x000fea000b800000 */
[----:B------:R-:W-:-:S13]  /*e240*/  ELECT P6, URZ, PT ;  /* 0x00000000003f782f */ /* 0x000fda00038c0000 */
.L_x_9508:
[----:B------:R-:W-:Y:S05]  /*e250*/  @!P6 BRA `(.L_x_9359) ;  /* 0x000000000074e947 */ /* 0x000fea0003800000 */
[----:B------:R-:W-:-:S04]  /*e260*/  LOP3.LUT R26, R26, 0x2, RZ, 0xfc, !PT ;  /* 0x000000021a1a7812 */ /* 0x000fc800078efcff */
[----:B------:R-:W-:-:S13]  /*e270*/  ISETP.NE.AND P2, PT, R26, 0x3, PT ;  /* 0x000000031a00780c */ /* 0x000fda0003f45270 */
[----:B------:R-:W-:Y:S05]  /*e280*/  @!P2 BRA `(.L_x_9468) ;  /* 0x000000000004a947 */ /* 0x000fea0003800000 */
[----:B------:R-:W-:Y:S01]  /*e290*/  BPT.TRAP 0x1 ;  /* 0x000000040000795c */ /* 0x000fe20000300000 */
.L_x_9468:
[----:B------:R-:W-:Y:S01]  /*e2a0*/  VIADD R9, R7, 0x31c40 ;  /* 0x00031c4007097836 */ /* 0x000fe20000000000 */
[----:B------:R-:W-:Y:S01]  /*e2b0*/  SHF.L.U32 R4, R6, 0x1f, RZ ;  /* 0x0000001f06047819 */ /* 0x000fe200000006ff */
[C---:B0-----:R-:W-:Y:S02]  /*e2c0*/  VIADD R2, R0.reuse, 0x1 ;  /* 0x0000000100027836 */ /* 0x041fe40000000000 */
        /* <DEDUP_REMOVED lines=9> */
.L_x_9509:
[----:B------:R-:W2:Y:S02]  /*e360*/  SYNCS.PHASECHK.TRANS64.TRYWAIT P0, [R3+URZ], R2 ;  /* 0x00000002030075a7 */ /* 0x000ea4000800017f */
[----:B--2---:R-:W-:Y:S05]  /*e370*/  @!P0 BRA `(.L_x_9470) ;  /* 0x0000001000208947 */ /* 0x004fea0003800000 */
.L_x_9510:
[----:B------:R-:W-:Y:S05]  /*e380*/  @!P2 BRA `(.L_x_9471) ;  /* 0x000000000004a947 */ /* 0x000fea0003800000 */
[----:B------:R-:W-:Y:S01]  /*e390*/  BPT.TRAP 0x1 ;  /* 0x000000040000795c */ /* 0x000fe20000300000 */
.L_x_9471:
[----:B--2---:R-:W-:-:S04]  /*e3a0*/  VIADD R3, R7, 0x31c60 ;  /* 0x00031c6007037836 */ /* 0x004fc80000000000 */
[----:B0-----:R-:W-:-:S04]  /*e3b0*/  IMAD R5, R0, 0x8, R3 ;  /* 0x0000000800057824 */ /* 0x001fc800078e0203 */
[----:B------:R-:W0:Y:S02]  /*e3c0*/  SYNCS.PHASECHK.TRANS64.TRYWAIT P0, [R5+URZ], R4 ;  /* 0x00000004050075a7 */ /* 0x000e24000800017f */
[----:B0-----:R-:W-:Y:S05]  /*e3d0*/  @!P0 BRA `(.L_x_9472) ;  /* 0x00000010001c8947 */ /* 0x001fea0003800000 */
.L_x_9511:
[----:B------:R-:W-:-:S07]  /*e3e0*/  IMAD R3, R8, 0x8, R3 ;  /* 0x0000000808037824 */ /* 0x000fce00078e0203 */
.L_x_9473:
[----:B--2---:R2:W3:Y:S02]  /*e3f0*/  SYNCS.PHASECHK.TRANS64.TRYWAIT P0, [R3+URZ], R2 ;  /* 0x00000002030075a7 */ /* 0x0044e4000800017f */
[----:B---3--:R-:W-:Y:S05]  /*e400*/  @!P0 NANOSLEEP.SYNCS 0x989680 ;  /* 0x009896800000895d */ /* 0x008fea0003900000 */
[----:B------:R-:W3:Y:S02]  /*e410*/  @!P0 SYNCS.PHASECHK.TRANS64 P0, [R3+URZ], R2 ;  /* 0x00000002030085a7 */ /* 0x000ee4000800007f */
[----:B---3--:R-:W-:Y:S05]  /*e420*/  @!P0 BRA `(.L_x_9473) ;  /* 0xfffffffc00f08947 */ /* 0x008fea000383ffff */
.L_x_9359:
[----:B------:R-:W-:Y:S05]  /*e430*/  BSYNC B6 ;  /* 0x0000000000067941 */ /* 0x000fea0003800000 */
.L_x_9356:
[----:B------:R-:W-:Y:S05]  /*e440*/  EXIT ;  /* 0x000000000000794d */ /* 0x000fea0003800000 */
.L_x_9363:
[----:B0-----:R-:W-:-:S04]  /*e450*/  IMAD.U32 R3, RZ, RZ, UR37 ;  /* 0x00000025ff037e24 */ /* 0x001fc8000f8e00ff */
[----:B------:R0:W1:Y:S03]  /*e460*/  SYNCS.PHASECHK.TRANS64.TRYWAIT P1, [R3+URZ+0x31c00], R0 ;  /* 0x031c0000030075a7 */ /* 0x000066000802017f */
[----:B-1----:R-:W-:Y:S05]  /*e470*/  @!P1 NANOSLEEP.SYNCS 0x989680 ;  /* 0x009896800000995d */ /* 0x002fea0003900000 */
[----:B------:R-:W1:Y:S02]  /*e480*/  @!P1 SYNCS.PHASECHK.TRANS64 P1, [R3+URZ+0x31c00], R0 ;  /* 0x031c0000030095a7 */ /* 0x000e64000802007f */
[----:B-1----:R-:W-:Y:S05]  /*e490*/  @!P1 BRA `(.L_x_9363) ;  /* 0xfffffffc00ec9947 */ /* 0x002fea000383ffff */
[----:B------:R-:W-:Y:S05]  /*e4a0*/  BRA `(.L_x_9474) ;  /* 0xffffff2c00547947 */ /* 0x000fea000383ffff */
.L_x_9367:
[----:B0-----:R-:W-:-:S04]  /*e4b0*/  IMAD.U32 R3, RZ, RZ, UR37 ;  /* 0x00000025ff037e24 */ /* 0x001fc8000f8e00ff */
[----:B------:R0:W2:Y:S03]  /*e4c0*/  SYNCS.PHASECHK.TRANS64.TRYWAIT P1, [R3+URZ+0x31c30], R0 ;  /* 0x031c3000030075a7 */ /* 0x0000a6000802017f */
[----:B--2---:R-:W-:Y:S05]  /*e4d0*/  @!P1 NANOSLEEP.SYNCS 0x989680 ;  /* 0x009896800000995d */ /* 0x004fea0003900000 */
[----:B------:R-:W2:Y:S02]  /*e4e0*/  @!P1 SYNCS.PHASECHK.TRANS64 P1, [R3+URZ+0x31c30], R0 ;  /* 0x031c3000030095a7 */ /* 0x000ea4000802007f */
[----:B--2---:R-:W-:Y:S05]  /*e4f0*/  @!P1 BRA `(.L_x_9367) ;  /* 0xfffffffc00ec9947 */ /* 0x004fea000383ffff */
[----:B------:R-:W-:Y:S05]  /*e500*/  BRA `(.L_x_9366) ;  /* 0xffffff2c005c7947 */ /* 0x000fea000383ffff */
.L_x_9372:
[----:B-1----:R1:W2:Y:S02]  /*e510*/  SYNCS.PHASECHK.TRANS64.TRYWAIT P2, [R5+URZ+0x31c30], R4 ;  /* 0x031c3004050075a7 */ /* 0x0022a4000804017f */
[----:B--2---:R-:W-:Y:S05]  /*e520*/  @!P2 NANOSLEEP.SYNCS 0x989680 ;  /* 0x009896800000a95d */ /* 0x004fea0003900000 */
[----:B------:R-:W2:Y:S02]  /*e530*/  @!P2 SYNCS.PHASECHK.TRANS64 P2, [R5+URZ+0x31c30], R4 ;  /* 0x031c30040500a5a7 */ /* 0x000ea4000804007f */
[----:B--2---:R-:W-:Y:S05]  /*e540*/  @!P2 BRA `(.L_x_9372) ;  /* 0xfffffffc00f0a947 */ /* 0x004fea000383ffff */
[----:B------:R-:W-:Y:S05]  /*e550*/  BRA `(.L_x_9369) ;  /* 0xffffff6800987947 */ /* 0x000fea000383ffff */
.L_x_9376:
[----:B-1----:R-:W-:-:S04]  /*e560*/  IMAD.U32 R5, RZ, RZ, UR6 ;  /* 0x00000006ff057e24 */ /* 0x002fc8000f8e00ff */
[----:B------:R1:W2:Y:S03]  /*e570*/  SYNCS.PHASECHK.TRANS64.TRYWAIT P2, [R5+URZ+0x31c50], R4 ;  /* 0x031c5004050075a7 */ /* 0x0002a6000804017f */
[----:B--2---:R-:W-:Y:S05]  /*e580*/  @!P2 NANOSLEEP.SYNCS 0x989680 ;  /* 0x009896800000a95d */ /* 0x004fea0003900000 */
[----:B------:R-:W2:Y:S02]  /*e590*/  @!P2 SYNCS.PHASECHK.TRANS64 P2, [R5+URZ+0x31c50], R4 ;  /* 0x031c50040500a5a7 */ /* 0x000ea4000804007f */
[----:B--2---:R-:W-:Y:S05]  /*e5a0*/  @!P2 BRA `(.L_x_9376) ;  /* 0xfffffffc00eca947 */ /* 0x004fea000383ffff */
[----:B------:R-:W-:Y:S05]  /*e5b0*/  BRA `(.L_x_9373) ;  /* 0xffffff8000347947 */ /* 0x000fea000383ffff */
.L_x_9381:
[----:B-1----:R1:W2:Y:S02]  /*e5c0*/  SYNCS.PHASECHK.TRANS64.TRYWAIT P0, [R12+URZ+0x31c50], R7 ;  /* 0x031c50070c0075a7 */ /* 0x0022a4000800017f */
[----:B--2---:R-:W-:Y:S05]  /*e5d0*/  @!P0 NANOSLEEP.SYNCS 0x989680 ;  /* 0x009896800000895d */ /* 0x004fea0003900000 */
[----:B------:R-:W2:Y:S02]  /*e5e0*/  @!P0 SYNCS.PHASECHK.TRANS64 P0, [R12+URZ+0x31c50], R7 ;  /* 0x031c50070c0085a7 */ /* 0x000ea4000800007f */
[----:B--2---:R-:W-:Y:S05]  /*e5f0*/  @!P0 BRA `(.L_x_9381) ;  /* 0xfffffffc00f08947 */ /* 0x004fea000383ffff */
[----:B------:R-:W-:Y:S05]  /*e600*/  BRA `(.L_x_9380) ;  /* 0xffffffa0000c7947 */ /* 0x000fea000383ffff */
.L_x_9392:
[----:B------:R-:W-:Y:S02]  /*e610*/  IMAD.MOV.U32 R13, RZ, RZ, R29 ;  /* 0x000000ffff0d7224 */ /* 0x000fe400078e001d */
[----:B------:R-:W-:Y:S02]  /*e620*/  IMAD.MOV.U32 R12, RZ, RZ, RZ ;  /* 0x000000ffff0c7224 */ /* 0x000fe400078e00ff */
[----:B------:R-:W-:Y:S02]  /*e630*/  IMAD.MOV.U32 R11, RZ, RZ, 0x1f ;  /* 0x0000001fff0b7424 */ /* 0x000fe400078e00ff */
[----:B------:R-:W-:-:S07]  /*e640*/  IMAD.MOV.U32 R15, RZ, RZ, -0x1 ;  /* 0xffffffffff0f7424 */ /* 0x000fce00078e00ff */
[----:B------:R-:W-:Y:S05]  /*e650*/  WARPSYNC.COLLECTIVE R15, `(.L_x_9475) ;  /* 0x000000000f087348 */ /* 0x000fea0003c00000 */
[----:B------:R0:W1:Y:S02]  /*e660*/  SHFL.IDX P6, R14, R13, R12, R11 ;  /* 0x0000000c0d0e7389 */ /* 0x00006400000c000b */
[----:B01----:R-:W-:Y:S01]  /*e670*/  ENDCOLLECTIVE ;  /* 0x000000000000791b */ /* 0x003fe20003800000 */
.L_x_9475:
[----:B------:R-:W-:Y:S05]  /*e680*/  BRA `(.L_x_9476) ;  /* 0xffffffc800187947 */ /* 0x000fea000383ffff */
.L_x_9394:
[----:B------:R-:W-:Y:S01]  /*e690*/  BSSY B0, `(.L_x_9477) ;  /* 0x0000006000007945 */ /* 0x000fe20003800000 */
[----:B------:R-:W-:-:S07]  /*e6a0*/  IMAD.MOV.U32 R15, RZ, RZ, -0x1 ;  /* 0xffffffffff0f7424 */ /* 0x000fce00078e00ff */
[----:B0-----:R-:W-:Y:S05]  /*e6b0*/  WARPSYNC.COLLECTIVE R15, `(.L_x_9478) ;  /* 0x000000000f0c7348 */ /* 0x001fea0003c00000 */
[----:B------:R-:W-:Y:S02]  /*e6c0*/  ELECT P6, UR62, PT ;  /* 0x00000000003e782f */ /* 0x000fe400038c0000 */
[----:B------:R-:W-:Y:S01]  /*e6d0*/  MOV R14, UR62 ;  /* 0x0000003e000e7c02 */ /* 0x000fe20008000f00 */
[----:B0-----:R-:W-:Y:S10]  /*e6e0*/  ENDCOLLECTIVE ;  /* 0x000000000000791b */ /* 0x001ff40003800000 */
.L_x_9478:
[----:B------:R-:W-:Y:S05]  /*e6f0*/  BSYNC B0 ;  /* 0x0000000000007941 */ /* 0x000fea0003800000 */
.L_x_9477:
[----:B------:R-:W-:Y:S05]  /*e700*/  BRA `(.L_x_9479) ;  /* 0xffffffc800187947 */ /* 0x000fea000383ffff */
.L_x_9396:
[----:B--2---:R-:W-:-:S04]  /*e710*/  IMAD.U32 R3, RZ, RZ, UR40 ;  /* 0x00000028ff037e24 */ /* 0x004fc8000f8e00ff */
[----:B------:R2:W3:Y:S03]  /*e720*/  SYNCS.PHASECHK.TRANS64.TRYWAIT P0, [R3+URZ+0x31c40], R0 ;  /* 0x031c4000030075a7 */ /* 0x0004e6000800017f */
[----:B---3--:R-:W-:Y:S05]  /*e730*/  @!P0 NANOSLEEP.SYNCS 0x989680 ;  /* 0x009896800000895d */ /* 0x008fea0003900000 */
[----:B------:R-:W3:Y:S02]  /*e740*/  @!P0 SYNCS.PHASECHK.TRANS64 P0, [R3+URZ+0x31c40], R0 ;  /* 0x031c4000030085a7 */ /* 0x000ee4000800007f */
[----:B---3--:R-:W-:Y:S05]  /*e750*/  @!P0 BRA `(.L_x_9396) ;  /* 0xfffffffc00ec8947 */ /* 0x008fea000383ffff */
[----:B------:R-:W-:Y:S05]  /*e760*/  BRA `(.L_x_9480) ;  /* 0xffffffc800687947 */ /* 0x000fea000383ffff */
.L_x_9399:
[----:B------:R-:W-:Y:S01]  /*e770*/  IMAD R9, R13, 0xc0, R10 ;  /* 0x000000c00d097824 */ /* 0x000fe200078e020a */
[----:B------:R-:W1:Y:S01]  /*e780*/  LDC R5, c[0x0][0x448] ;  /* 0x00011200ff057b82 */ /* 0x000e620000000800 */
[----:B------:R-:W-:Y:S02]  /*e790*/  IMAD.MOV.U32 R13, RZ, RZ, R7 ;  /* 0x000000ffff0d7224 */ /* 0x000fe400078e0007 */
[----:B------:R-:W-:Y:S02]  /*e7a0*/  IMAD.MOV.U32 R12, RZ, RZ, RZ ;  /* 0x000000ffff0c7224 */ /* 0x000fe400078e00ff */
[----:B------:R-:W-:Y:S02]  /*e7b0*/  IMAD.MOV.U32 R11, RZ, RZ, 0x1c1f ;  /* 0x00001c1fff0b7424 */ /* 0x000fe400078e00ff */
[----:B------:R-:W-:-:S07]  /*e7c0*/  IMAD.MOV.U32 R15, RZ, RZ, -0x1 ;  /* 0xffffffffff0f7424 */ /* 0x000fce00078e00ff */
[----:B01----:R-:W-:Y:S05]  /*e7d0*/  WARPSYNC.COLLECTIVE R15, `(.L_x_9481) ;  /* 0x000000000f087348 */ /* 0x003fea0003c00000 */
[----:B------:R2:W3:Y:S02]  /*e7e0*/  SHFL.IDX P6, R14, R13, R12, R11 ;  /* 0x0000000c0d0e7389 */ /* 0x0004e400000c000b */
[----:B0123--:R-:W-:Y:S01]  /*e7f0*/  ENDCOLLECTIVE ;  /* 0x000000000000791b */ /* 0x00ffe20003800000 */
.L_x_9481:
[----:B------:R-:W-:Y:S02]  /*e800*/  IMAD.MOV.U32 R13, RZ, RZ, R6 ;  /* 0x000000ffff0d7224 */ /* 0x000fe400078e0006 */
[----:B------:R-:W-:-:S07]  /*e810*/  IMAD.MOV.U32 R3, RZ, RZ, R14 ;  /* 0x000000ffff037224 */ /* 0x000fce00078e000e */
[----:B------:R-:W-:Y:S05]  /*e820*/  WARPSYNC.COLLECTIVE R15, `(.L_x_9482) ;  /* 0x000000000f087348 */ /* 0x000fea0003c00000 */
[----:B------:R0:W1:Y:S02]  /*e830*/  SHFL.IDX P6, R14, R13, R12, R11 ;  /* 0x0000000c0d0e7389 */ /* 0x00006400000c000b */
[----:B01----:R-:W-:Y:S01]  /*e840*/  ENDCOLLECTIVE ;  /* 0x000000000000791b */ /* 0x003fe20003800000 */
.L_x_9482:
[----:B------:R-:W-:Y:S02]  /*e850*/  ULDC UR4, c[0x0][0x288] ;  /* 0x0000a20000047ab9 */ /* 0x000fe40000000800 */
[----:B------:R-:W-:Y:S02]  /*e860*/  IMAD R10, R5, UR4, RZ ;  /* 0x00000004050a7c24 */ /* 0x000fe4000f8e02ff */
[----:B------:R-:W-:-:S03]  /*e870*/  VIADD R5, R9, 0x20 ;  /* 0x0000002009057836 */ /* 0x000fc60000000000 */
        /* <DEDUP_REMOVED lines=8> */
.L_x_9483:
[----:B------:R-:W-:-:S05]  /*e900*/  @!P3 IMAD.WIDE.U32 R2, R21, 0x2, R2 ;  /* 0x000000021502b825 */ /* 0x000fca00078e0002 */
[----:B------:R-:W-:Y:S01]  /*e910*/  @!PT LDS RZ, [RZ] ;  /* 0x00000000fffff984 */ /* 0x000fe20000000800 */
[----:B------:R-:W-:Y:S01]  /*e920*/  @!PT LDS RZ, [RZ] ;  /* 0x00000000fffff984 */ /* 0x000fe20000000800 */
[----:B------:R-:W-:Y:S01]  /*e930*/  @!PT LDS RZ, [RZ] ;  /* 0x00000000fffff984 */ /* 0x000fe20000000800 */
[----:B------:R0:W-:Y:S04]  /*e940*/  @!P3 LDGSTS.E.BYPASS.LTC128B.128 [R28+0xda00], desc[UR38][R2.64], !P2 ;  /* 0x0da00000021cbfae */ /* 0x0001e8000d101d66 */
[----:B------:R0:W-:Y:S01]  /*e950*/  @!P3 LDGSTS.E.BYPASS.LTC128B.128 [R28+0x10a00], desc[UR38][R2.64+0x40], !P0 ;  /* 0x10a00040021cbfae */ /* 0x0001e2000c101d66 */
[----:B------:R-:W-:-:S03]  /*e960*/  IMAD.MOV.U32 R13, RZ, RZ, R6 ;  /* 0x000000ffff0d7224 */ /* 0x000fc600078e0006 */
[----:B------:R0:W-:Y:S01]  /*e970*/  @!P3 LDGSTS.E.BYPASS.LTC128B.128 [R28+0x13a00], desc[UR38][R2.64+0x80], !P1 ;  /* 0x13a00080021cbfae */ /* 0x0001e2000c901d66 */
[----:B------:R-:W-:Y:S01]  /*e980*/  ISETP.GE.AND P3, PT, R5, R10, PT ;  /* 0x0000000a0500720c */ /* 0x000fe20003f66270 */
[----:B------:R-:W-:-:S12]  /*e990*/  IMAD.MOV.U32 R5, RZ, RZ, R14 ;  /* 0x000000ffff057224 */ /* 0x000fd800078e000e */
[----:B0-----:R-:W-:Y:S05]  /*e9a0*/  WARPSYNC.COLLECTIVE R15, `(.L_x_9484) ;  /* 0x000000000f087348 */ /* 0x001fea0003c00000 */
[----:B------:R1:W2:Y:S02]  /*e9b0*/  SHFL.IDX P6, R14, R13, R12, R11 ;  /* 0x0000000c0d0e7389 */ /* 0x0002a400000c000b */
[----:B012---:R-:W-:Y:S01]  /*e9c0*/  ENDCOLLECTIVE ;  /* 0x000000000000791b */ /* 0x007fe20003800000 */
.L_x_9484:
[----:B------:R-:W-:Y:S01]  /*e9d0*/  VIADD R3, R9, 0x40 ;  /* 0x0000004009037836 */ /* 0x000fe20000000000 */
[----:B------:R-:W-:Y:S01]  /*e9e0*/  @!P3 LEA R28, R0, UR40, 0x1 ;  /* 0x00000028001cbc11 */ /* 0x000fe2000f8e08ff */
[----:B------:R-:W-:Y:S02]  /*e9f0*/  IMAD.MOV.U32 R13, RZ, RZ, R7 ;  /* 0x000000ffff0d7224 */ /* 0x000fe400078e0007 */
[----:B------:R-:W-:Y:S02]  /*ea00*/  IMAD.MOV.U32 R12, RZ, RZ, 0x2 ;  /* 0x00000002ff0c7424 */ /* 0x000fe400078e00ff */
[----:B------:R-:W-:-:S07]  /*ea10*/  IMAD.MOV.U32 R4, RZ, RZ, R14 ;  /* 0x000000ffff047224 */ /* 0x000fce00078e000e */
[----:B------:R-:W-:Y:S05]  /*ea20*/  WARPSYNC.COLLECTIVE R15, `(.L_x_9485) ;  /* 0x000000000f087348 */ /* 0x000fea0003c00000 */
[----:B------:R0:W1:Y:S02]  /*ea30*/  SHFL.IDX P6, R14, R13, R12, R11 ;  /* 0x0000000c0d0e7389 */ /* 0x00006400000c000b */
[----:B01----:R-:W-:Y:S01]  /*ea40*/  ENDCOLLECTIVE ;  /* 0x000000000000791b */ /* 0x003fe20003800000 */
.L_x_9485:
        /* <DEDUP_REMOVED lines=13> */
.L_x_9486:
[----:B------:R-:W-:Y:S01]  /*eb20*/  IMAD.MOV.U32 R3, RZ, RZ, R2 ;  /* 0x000000ffff037224 */ /* 0x000fe200078e0002 */
[----:B------:R-:W-:Y:S01]  /*eb30*/  @!P3 LEA R5, R0, UR40, 0x1 ;  /* 0x000000280005bc11 */ /* 0x000fe2000f8e08ff */
[----:B------:R-:W-:Y:S02]  /*eb40*/  IMAD.MOV.U32 R13, RZ, RZ, R7 ;  /* 0x000000ffff0d7224 */ /* 0x000fe400078e0007 */
[----:B------:R-:W-:Y:S02]  /*eb50*/  IMAD.MOV.U32 R12, RZ, RZ, 0x3 ;  /* 0x00000003ff0c7424 */ /* 0x000fe400078e00ff */
[----:B------:R-:W-:-:S07]  /*eb60*/  IMAD.MOV.U32 R2, RZ, RZ, R14 ;  /* 0x000000ffff027224 */ /* 0x000fce00078e000e */
[----:B------:R-:W-:Y:S05]  /*eb70*/  WARPSYNC.COLLECTIVE R15, `(.L_x_9487) ;  /* 0x000000000f087348 */ /* 0x000fea0003c00000 */
[----:B------:R0:W1:Y:S02]  /*eb80*/  SHFL.IDX P6, R14, R13, R12, R11 ;  /* 0x0000000c0d0e7389 */ /* 0x00006400000c000b */
[----:B01----:R-:W-:Y:S01]  /*eb90*/  ENDCOLLECTIVE ;  /* 0x000000000000791b */ /* 0x003fe20003800000 */
.L_x_9487:
        /* <DEDUP_REMOVED lines=8> */
[----:B------:R-:W-:-:S07]  /*ec20*/  IMAD.MOV.U32 R7, RZ, RZ, R14 ;  /* 0x000000ffff077224 */ /* 0x000fce00078e000e */
[----:B0-----:R-:W-:Y:S05]  /*ec30*/  WARPSYNC.COLLECTIVE R15, `(.L_x_9488) ;  /* 0x000000000f087348 */ /* 0x001fea0003c00000 */
[----:B------:R1:W2:Y:S02]  /*ec40*/  SHFL.IDX P6, R14, R13, R12, R11 ;  /* 0x0000000c0d0e7389 */ /* 0x0002a400000c000b */
[----:B012---:R-:W-:Y:S01]  /*ec50*/  ENDCOLLECTIVE ;  /* 0x000000000000791b */ /* 0x007fe20003800000 */
.L_x_9488:
[----:B------:R-:W-:Y:S02]  /*ec60*/  VIADD R3, R9, 0x60 ;  /* 0x0000006009037836 */ /* 0x000fe40000000000 */
[----:B------:R-:W-:-:S03]  /*ec70*/  IMAD.MOV.U32 R5, RZ, RZ, R7 ;  /* 0x000000ffff057224 */ /* 0x000fc600078e0007 */
[----:B------:R-:W-:Y:S01]  /*ec80*/  ISETP.GE.AND P3, PT, R3, R10, PT ;  /* 0x0000000a0300720c */ /* 0x000fe20003f66270 */
[----:B------:R-:W-:Y:S02]  /*ec90*/  VIADD R3, R9, 0x80 ;  /* 0x0000008009037836 */ /* 0x000fe40000000000 */
[----:B------:R-:W-:Y:S02]  /*eca0*/  IMAD.MOV.U32 R13, RZ, RZ, R8 ;  /* 0x000000ffff0d7224 */ /* 0x000fe400078e0008 */
[----:B------:R-:W-:-:S08]  /*ecb0*/  IMAD.MOV.U32 R12, RZ, RZ, RZ ;  /* 0x000000ffff0c7224 */ /* 0x000fd000078e00ff */
[----:B------:R-:W-:Y:S01]  /*ecc0*/  @!P3 LEA R7, R0, UR40, 0x1 ;  /* 0x000000280007bc11 */ /* 0x000fe2000f8e08ff */
[----:B------:R-:W-:-:S07]  /*ecd0*/  IMAD.MOV.U32 R4, RZ, RZ, R14 ;  /* 0x000000ffff047224 */ /* 0x000fce00078e000e */
[----:B------:R-:W-:Y:S05]  /*ece0*/  WARPSYNC.COLLECTIVE R15, `(.L_x_9489) ;  /* 0x000000000f087348 */ /* 0x000fea0003c00000 */
[----:B------:R0:W1:Y:S02]  /*ecf0*/  SHFL.IDX P6, R14, R13, R12, R11 ;  /* 0x0000000c0d0e7389 */ /* 0x00006400000c000b */
[----:B01----:R-:W-:Y:S01]  /*ed00*/  ENDCOLLECTIVE ;  /* 0x000000000000791b */ /* 0x003fe20003800000 */
.L_x_9489:
        /* <DEDUP_REMOVED lines=13> */
.L_x_9490:
        /* <DEDUP_REMOVED lines=8> */
.L_x_9491:
[----:B------:R-:W-:Y:S02]  /*ee60*/  IMAD.MOV.U32 R2, RZ, RZ, R6 ;  /* 0x000000ffff027224 */ /* 0x000fe400078e0006 */
[----:B------:R-:W-:Y:S02]  /*ee70*/  IMAD.MOV.U32 R6, RZ, RZ, 0x1 ;  /* 0x00000001ff067424 */ /* 0x000fe400078e00ff */
[----:B------:R-:W-:-:S05]  /*ee80*/  @!P3 IMAD.WIDE.U32 R2, R21, 0x2, R2 ;  /* 0x000000021502b825 */ /* 0x000fca00078e0002 */
[----:B------:R-:W-:Y:S01]  /*ee90*/  @!PT LDS RZ, [RZ] ;  /* 0x00000000fffff984 */ /* 0x000fe20000000800 */
[----:B------:R-:W-:Y:S01]  /*eea0*/  @!PT LDS RZ, [RZ] ;  /* 0x00000000fffff984 */ /* 0x000fe20000000800 */
[----:B------:R-:W-:Y:S01]  /*eeb0*/  @!PT LDS RZ, [RZ] ;  /* 0x00000000fffff984 */ /* 0x000fe20000000800 */
[----:B------:R0:W-:Y:S01]  /*eec0*/  @!P3 LDGSTS.E.BYPASS.LTC128B.128 [R28+0xfa00], desc[UR38][R2.64], !P2 ;  /* 0x0fa00000021cbfae */ /* 0x0001e2000d101d66 */
[----:B------:R-:W-:-:S03]  /*eed0*/  IMAD.MOV.U32 R13, RZ, RZ, R20 ;  /* 0x000000ffff0d7224 */ /* 0x000fc600078e0014 */
[----:B------:R0:W-:Y:S04]  /*eee0*/  @!P3 LDGSTS.E.BYPASS.LTC128B.128 [R28+0x12a00], desc[UR38][R2.64+0x40], !P0 ;  /* 0x12a00040021cbfae */ /* 0x0001e8000c101d66 */
[----:B------:R0:W-:Y:S01]  /*eef0*/  @!P3 LDGSTS.E.BYPASS.LTC128B.128 [R28+0x15a00], desc[UR38][R2.64+0x80], !P1 ;  /* 0x15a00080021cbfae */ /* 0x0001e2000c901d66 */
[----:B------:R-:W-:-:S07]  /*ef00*/  IMAD.MOV.U32 R8, RZ, RZ, R14 ;  /* 0x000000ffff087224 */ /* 0x000fce00078e000e */
[----:B0-----:R-:W-:Y:S05]  /*ef10*/  WARPSYNC.COLLECTIVE R15, `(.L_x_9492) ;  /* 0x000000000f087348 */ /* 0x001fea0003c00000 */
[----:B------:R1:W2:Y:S02]  /*ef20*/  SHFL.IDX P6, R14, R13, R12, R11 ;  /* 0x0000000c0d0e7389 */ /* 0x0002a400000c000b */
[----:B012---:R-:W-:Y:S01]  /*ef30*/  ENDCOLLECTIVE ;  /* 0x000000000000791b */ /* 0x007fe20003800000 */
.L_x_9492:
[----:B------:R-:W-:Y:S05]  /*ef40*/  BRA `(.L_x_9493) ;  /* 0xffffffcc00947947 */ /* 0x000fea000383ffff */
.L_x_9402:
[----:B0-----:R-:W-:-:S04]  /*ef50*/  IMAD.U32 R3, RZ, RZ, UR40 ;  /* 0x00000028ff037e24 */ /* 0x001fc8000f8e00ff */
[----:B------:R0:W1:Y:S03]  /*ef60*/  SYNCS.PHASECHK.TRANS64.TRYWAIT P0, [R3+URZ+0x31c20], R0 ;  /* 0x031c2000030075a7 */ /* 0x000066000800017f */
[----:B-1----:R-:W-:Y:S05]  /*ef70*/  @!P0 NANOSLEEP.SYNCS 0x989680 ;  /* 0x009896800000895d */ /* 0x002fea0003900000 */
[----:B------:R-:W1:Y:S02]  /*ef80*/  @!P0 SYNCS.PHASECHK.TRANS64 P0, [R3+URZ+0x31c20], R0 ;  /* 0x031c2000030085a7 */ /* 0x000e64000800007f */
[----:B-1----:R-:W-:Y:S05]  /*ef90*/  @!P0 BRA `(.L_x_9402) ;  /* 0xfffffffc00ec8947 */ /* 0x002fea000383ffff */
[----:B------:R-:W-:Y:S05]  /*efa0*/  BRA `(.L_x_9494) ;  /* 0xffffffcc00e47947 */ /* 0x000fea000383ffff */
.L_x_9409:
[----:B-1----:R-:W-:-:S04]  /*efb0*/  IMAD.U32 R3, RZ, RZ, UR40 ;  /* 0x00000028ff037e24 */ /* 0x002fc8000f8e00ff */
[----:B------:R1:W2:Y:S03]  /*efc0*/  SYNCS.PHASECHK.TRANS64.TRYWAIT P0, [R3+URZ+0x31c48], R6 ;  /* 0x031c4806030075a7 */ /* 0x0002a6000800017f */
[----:B--2---:R-:W-:Y:S05]  /*efd0*/  @!P0 NANOSLEEP.SYNCS 0x989680 ;  /* 0x009896800000895d */ /* 0x004fea0003900000 */
[----:B------:R-:W2:Y:S02]  /*efe0*/  @!P0 SYNCS.PHASECHK.TRANS64 P0, [R3+URZ+0x31c48], R6 ;  /* 0x031c4806030085a7 */ /* 0x000ea4000800007f */
[----:B--2---:R-:W-:Y:S05]  /*eff0*/  @!P0 BRA `(.L_x_9409) ;  /* 0xfffffffc00ec8947 */ /* 0x004fea000383ffff */
[----:B------:R-:W-:Y:S05]  /*f000*/  BRA `(.L_x_9495) ;  /* 0xffffffd000a47947 */ /* 0x000fea000383ffff */
.L_x_9416:
[----:B01----:R-:W-:-:S04]  /*f010*/  IMAD.U32 R3, RZ, RZ, UR40 ;  /* 0x00000028ff037e24 */ /* 0x003fc8000f8e00ff */
[----:B------:R0:W1:Y:S03]  /*f020*/  SYNCS.PHASECHK.TRANS64.TRYWAIT P0, [R3+URZ+0x31c60], R6 ;  /* 0x031c6006030075a7 */ /* 0x000066000800017f */
[----:B-1----:R-:W-:Y:S05]  /*f030*/  @!P0 NANOSLEEP.SYNCS 0x989680 ;  /* 0x009896800000895d */ /* 0x002fea0003900000 */
[----:B------:R-:W1:Y:S02]  /*f040*/  @!P0 SYNCS.PHASECHK.TRANS64 P0, [R3+URZ+0x31c60], R6 ;  /* 0x031c6006030085a7 */ /* 0x000e64000800007f */
[----:B-1----:R-:W-:Y:S05]  /*f050*/  @!P0 BRA `(.L_x_9416) ;  /* 0xfffffffc00ec8947 */ /* 0x002fea000383ffff */
[----:B------:R-:W-:Y:S05]  /*f060*/  BRA `(.L_x_9496) ;  /* 0xffffffd4007c7947 */ /* 0x000fea000383ffff */
.L_x_9426:
[----:B-1----:R-:W-:-:S04]  /*f070*/  IMAD.U32 R3, RZ, RZ, UR40 ;  /* 0x00000028ff037e24 */ /* 0x002fc8000f8e00ff */
[----:B------:R1:W2:Y:S03]  /*f080*/  SYNCS.PHASECHK.TRANS64.TRYWAIT P0, [R3+URZ+0x31c40], R12 ;  /* 0x031c400c030075a7 */ /* 0x0002a6000800017f */
[----:B--2---:R-:W-:Y:S05]  /*f090*/  @!P0 NANOSLEEP.SYNCS 0x989680 ;  /* 0x009896800000895d */ /* 0x004fea0003900000 */
[----:B------:R-:W2:Y:S02]  /*f0a0*/  @!P0 SYNCS.PHASECHK.TRANS64 P0, [R3+URZ+0x31c40], R12 ;  /* 0x031c400c030085a7 */ /* 0x000ea4000800007f */
[----:B--2---:R-:W-:Y:S05]  /*f0b0*/  @!P0 BRA `(.L_x_9426) ;  /* 0xfffffffc00ec8947 */ /* 0x004fea000383ffff */
[----:B------:R-:W-:Y:S05]  /*f0c0*/  BRA `(.L_x_9497) ;  /* 0xffffffd800c87947 */ /* 0x000fea000383ffff */
.L_x_9433:
[----:B0-----:R-:W-:-:S04]  /*f0d0*/  IMAD.U32 R3, RZ, RZ, UR40 ;  /* 0x00000028ff037e24 */ /* 0x001fc8000f8e00ff */
[----:B------:R0:W1:Y:S03]  /*f0e0*/  SYNCS.PHASECHK.TRANS64.TRYWAIT P0, [R3+URZ+0x31c68], R2 ;  /* 0x031c6802030075a7 */ /* 0x000066000800017f */
[----:B-1----:R-:W-:Y:S05]  /*f0f0*/  @!P0 NANOSLEEP.SYNCS 0x989680 ;  /* 0x009896800000895d */ /* 0x002fea0003900000 */
[----:B------:R-:W1:Y:S02]  /*f100*/  @!P0 SYNCS.PHASECHK.TRANS64 P0, [R3+URZ+0x31c68], R2 ;  /* 0x031c6802030085a7 */ /* 0x000e64000800007f */
[----:B-1----:R-:W-:Y:S05]  /*f110*/  @!P0 BRA `(.L_x_9433) ;  /* 0xfffffffc00ec8947 */ /* 0x002fea000383ffff */
[----:B------:R-:W-:Y:S05]  /*f120*/  BRA `(.L_x_9498) ;  /* 0xffffffdc00a07947 */ /* 0x000fea000383ffff */
.L_x_9443:
[----:B-1----:R-:W-:-:S04]  /*f130*/  IMAD.U32 R2, RZ, RZ, UR40 ;  /* 0x00000028ff027e24 */ /* 0x002fc8000f8e00ff */
[----:B------:R1:W2:Y:S03]  /*f140*/  SYNCS.PHASECHK.TRANS64.TRYWAIT P0, [R2+URZ+0x31c48], R9 ;  /* 0x031c4809020075a7 */ /* 0x0002a6000800017f */
[----:B--2---:R-:W-:Y:S05]  /*f150*/  @!P0 NANOSLEEP.SYNCS 0x989680 ;  /* 0x009896800000895d */ /* 0x004fea0003900000 */
[----:B------:R-:W2:Y:S02]  /*f160*/  @!P0 SYNCS.PHASECHK.TRANS64 P0, [R2+URZ+0x31c48], R9 ;  /* 0x031c4809020085a7 */ /* 0x000ea4000800007f */
[----:B--2---:R-:W-:Y:S05]  /*f170*/  @!P0 BRA `(.L_x_9443) ;  /* 0xfffffffc00ec8947 */ /* 0x004fea000383ffff */
[----:B------:R-:W-:Y:S05]  /*f180*/  BRA `(.L_x_9499) ;  /* 0xffffffe400007947 */ /* 0x000fea000383ffff */
.L_x_9450:
[----:B0-----:R-:W-:-:S04]  /*f190*/  IMAD.U32 R2, RZ, RZ, UR40 ;  /* 0x00000028ff027e24 */ /* 0x001fc8000f8e00ff */
[----:B------:R0:W1:Y:S03]  /*f1a0*/  SYNCS.PHASECHK.TRANS64.TRYWAIT P0, [R2+URZ+0x31c60], R9 ;  /* 0x031c6009020075a7 */ /* 0x000066000800017f */
[----:B-1----:R-:W-:Y:S05]  /*f1b0*/  @!P0 NANOSLEEP.SYNCS 0x989680 ;  /* 0x009896800000895d */ /* 0x002fea0003900000 */
[----:B------:R-:W1:Y:S02]  /*f1c0*/  @!P0 SYNCS.PHASECHK.TRANS64 P0, [R2+URZ+0x31c60], R9 ;  /* 0x031c6009020085a7 */ /* 0x000e64000800007f */
[----:B-1----:R-:W-:Y:S05]  /*f1d0*/  @!P0 BRA `(.L_x_9450) ;  /* 0xfffffffc00ec8947 */ /* 0x002fea000383ffff */
[----:B------:R-:W-:Y:S05]  /*f1e0*/  BRA `(.L_x_9500) ;  /* 0xffffffe400d47947 */ /* 0x000fea000383ffff */
.L_x_9459:
[----:B0-----:R0:W1:Y:S02]  /*f1f0*/  SYNCS.PHASECHK.TRANS64.TRYWAIT P0, [R3+URZ+0x31c60], R2 ;  /* 0x031c6002030075a7 */ /* 0x001064000800017f */
[----:B-1----:R-:W-:Y:S05]  /*f200*/  @!P0 NANOSLEEP.SYNCS 0x989680 ;  /* 0x009896800000895d */ /* 0x002fea0003900000 */
[----:B------:R-:W1:Y:S02]  /*f210*/  @!P0 SYNCS.PHASECHK.TRANS64 P0, [R3+URZ+0x31c60], R2 ;  /* 0x031c6002030085a7 */ /* 0x000e64000800007f */
[----:B-1----:R-:W-:Y:S05]  /*f220*/  @!P0 BRA `(.L_x_9459) ;  /* 0xfffffffc00f08947 */ /* 0x002fea000383ffff */
[----:B------:R-:W-:Y:S05]  /*f230*/  BRA `(.L_x_9501) ;  /* 0xffffffe800cc7947 */ /* 0x000fea000383ffff */
.L_x_9465:
[----:B0-----:R0:W1:Y:S02]  /*f240*/  SYNCS.PHASECHK.TRANS64.TRYWAIT P0, [R7+URZ+0x31c20], R2 ;  /* 0x031c2002070075a7 */ /* 0x001064000800017f */
[----:B-1----:R-:W-:Y:S05]  /*f250*/  @!P0 NANOSLEEP.SYNCS 0x989680 ;  /* 0x009896800000895d */ /* 0x002fea0003900000 */
[----:B------:R-:W1:Y:S02]  /*f260*/  @!P0 SYNCS.PHASECHK.TRANS64 P0, [R7+URZ+0x31c20], R2 ;  /* 0x031c2002070085a7 */ /* 0x000e64000800007f */
[----:B-1----:R-:W-:Y:S05]  /*f270*/  @!P0 BRA `(.L_x_9465) ;  /* 0xfffffffc00f08947 */ /* 0x002fea000383ffff */
[----:B------:R-:W-:Y:S05]  /*f280*/  BRA `(.L_x_9502) ;  /* 0xffffffec00d07947 */ /* 0x000fea000383ffff */
.L_x_9466:
        /* <DEDUP_REMOVED lines=8> */
.L_x_9504:
[----:B------:R-:W-:Y:S05]  /*f310*/  BSYNC B0 ;  /* 0x0000000000007941 */ /* 0x000fea0003800000 */
.L_x_9503:
[----:B------:R-:W-:Y:S05]  /*f320*/  BRA `(.L_x_9505) ;  /* 0xffffffec00b47947 */ /* 0x000fea000383ffff */
.L_x_9467:
[----:B------:R-:W-:Y:S01]  /*f330*/  BSSY B0, `(.L_x_9506) ;  /* 0x0000006000007945 */ /* 0x000fe20003800000 */
[----:B------:R-:W-:-:S07]  /*f340*/  IMAD.MOV.U32 R15, RZ, RZ, -0x1 ;  /* 0xffffffffff0f7424 */ /* 0x000fce00078e00ff */
[----:B01----:R-:W-:Y:S05]  /*f350*/  WARPSYNC.COLLECTIVE R15, `(.L_x_9507) ;  /* 0x000000000f0c7348 */ /* 0x003fea0003c00000 */
[----:B------:R-:W-:Y:S02]  /*f360*/  ELECT P6, UR62, PT ;  /* 0x00000000003e782f */ /* 0x000fe400038c0000 */
[----:B------:R-:W-:Y:S01]  /*f370*/  MOV R14, UR62 ;  /* 0x0000003e000e7c02 */ /* 0x000fe20008000f00 */
[----:B01----:R-:W-:Y:S10]  /*f380*/  ENDCOLLECTIVE ;  /* 0x000000000000791b */ /* 0x003ff40003800000 */
.L_x_9507:
[----:B------:R-:W-:Y:S05]  /*f390*/  BSYNC B0 ;  /* 0x0000000000007941 */ /* 0x000fea0003800000 */
.L_x_9506:
[----:B------:R-:W-:Y:S05]  /*f3a0*/  BRA `(.L_x_9508) ;  /* 0xffffffec00a87947 */ /* 0x000fea000383ffff */
.L_x_9469:
[----:B0-----:R0:W2:Y:S02]  /*f3b0*/  SYNCS.PHASECHK.TRANS64.TRYWAIT P0, [R5+URZ], R4 ;  /* 0x00000004050075a7 */ /* 0x0010a4000800017f */
[----:B--2---:R-:W-:Y:S05]  /*f3c0*/  @!P0 NANOSLEEP.SYNCS 0x989680 ;  /* 0x009896800000895d */ /* 0x004fea0003900000 */
[----:B------:R-:W2:Y:S02]  /*f3d0*/  @!P0 SYNCS.PHASECHK.TRANS64 P0, [R5+URZ], R4 ;  /* 0x00000004050085a7 */ /* 0x000ea4000800007f */
[----:B--2---:R-:W-:Y:S05]  /*f3e0*/  @!P0 BRA `(.L_x_9469) ;  /* 0xfffffffc00f08947 */ /* 0x004fea000383ffff */
[----:B------:R-:W-:Y:S05]  /*f3f0*/  BRA `(.L_x_9509) ;  /* 0xffffffec00d87947 */ /* 0x000fea000383ffff */
.L_x_9470:
[----:B--2---:R2:W3:Y:S02]  /*f400*/  SYNCS.PHASECHK.TRANS64.TRYWAIT P0, [R3+URZ], R2 ;  /* 0x00000002030075a7 */ /* 0x0044e4000800017f */
[----:B---3--:R-:W-:Y:S05]  /*f410*/  @!P0 NANOSLEEP.SYNCS 0x989680 ;  /* 0x009896800000895d */ /* 0x008fea0003900000 */
[----:B------:R-:W3:Y:S02]  /*f420*/  @!P0 SYNCS.PHASECHK.TRANS64 P0, [R3+URZ], R2 ;  /* 0x00000002030085a7 */ /* 0x000ee4000800007f */
[----:B---3--:R-:W-:Y:S05]  /*f430*/  @!P0 BRA `(.L_x_9470) ;  /* 0xfffffffc00f08947 */ /* 0x008fea000383ffff */
[----:B------:R-:W-:Y:S05]  /*f440*/  BRA `(.L_x_9510) ;  /* 0xffffffec00cc7947 */ /* 0x000fea000383ffff */
.L_x_9472:
[----:B0-----:R0:W2:Y:S02]  /*f450*/  SYNCS.PHASECHK.TRANS64.TRYWAIT P0, [R5+URZ], R4 ;  /* 0x00000004050075a7 */ /* 0x0010a4000800017f */
[----:B--2---:R-:W-:Y:S05]  /*f460*/  @!P0 NANOSLEEP.SYNCS 0x989680 ;  /* 0x009896800000895d */ /* 0x004fea0003900000 */
[----:B------:R-:W2:Y:S02]  /*f470*/  @!P0 SYNCS.PHASECHK.TRANS64 P0, [R5+URZ], R4 ;  /* 0x00000004050085a7 */ /* 0x000ea4000800007f */
[----:B--2---:R-:W-:Y:S05]  /*f480*/  @!P0 BRA `(.L_x_9472) ;  /* 0xfffffffc00f08947 */ /* 0x004fea000383ffff */
[----:B------:R-:W-:Y:S05]  /*f490*/  BRA `(.L_x_9511) ;  /* 0xffffffec00d07947 */ /* 0x000fea000383ffff */
.L_x_9512:
        /* <DEDUP_REMOVED lines=14> */
.L_x_14866:


//--------------------- .text._ZN7cutlass13device_kernelIN5flash11enable_sm90INS1_16FlashAttnFwdSm90INS1_25CollectiveMainloopFwdSm90ILi2EN4cute5tupleIJNS5_1CILi1EEES8_S8_EEENS6_IJNS7_ILi192EEENS7_ILi144EEENS7_ILi96EEEEEELi96ENS_10bfloat16_tEfNS_4arch4Sm90ELb0ELb0ELb0ELb1ELb0ELb0ELb0ELb0ELb1ELb1ELb1ELb0EEENS1_21CollectiveEpilogueFwdINS6_IJSA_SC_SB_EEES9_SE_SG_Li384ELb1ELb1ELb1ELb0EEENS1_36VarlenDynamicPersistentTileSchedulerILi192ELi144ELi384ELi128ELb1ELb1ELb1ELb0ELb1ELb1EEEEEEEEEvNT_6ParamsE --------------------------
	.section	.text._ZN7cutlass13device_kernelIN5flash11enable_sm90INS1_16FlashAttnFwdSm90INS1_25CollectiveMainloopFwdSm90ILi2EN4cute5tupleIJNS5_1CILi1EEES8_S8_EEENS6_IJNS7_ILi192EEENS7_ILi144EEENS7_ILi96EEEEEELi96ENS_10bfloat16_tEfNS_4arch4Sm90ELb0ELb0ELb0ELb1ELb0ELb0ELb0ELb0ELb1ELb1ELb1ELb0EEENS1_21CollectiveEpilogueFwdINS6_IJSA_SC_SB_EEES9_SE_SG_Li384ELb1ELb1ELb1ELb0EEENS1_36VarlenDynamicPersistentTileSchedulerILi192ELi144ELi384ELi128ELb1ELb1ELb1ELb0ELb1ELb1EEEEEEEEEvNT_6ParamsE,"ax",@progbits
	.align	128
.text._ZN7cutlass13device_kernelIN5flash11enable_sm90INS1_16FlashAttnFwdSm90INS1_25CollectiveMainloopFwdSm90ILi2EN4cute5tupleIJNS5_1CILi1EEES8_S8_EEENS6_IJNS7_ILi192EEENS7_ILi144EEENS7_ILi96EEEEEELi96ENS_10bfloat16_tEfNS_4arch4Sm90ELb0ELb0ELb0ELb1ELb0ELb0ELb0ELb0ELb1ELb1ELb1ELb0EEENS1_21CollectiveEpilogueFwdINS6_IJSA_SC_SB_EEES9_SE_SG_Li384ELb1ELb1ELb1ELb0EEENS1_36VarlenDynamicPersistentTileSchedulerILi192ELi144ELi384ELi128ELb1ELb1ELb1ELb0ELb1ELb1EEEEEEEEEvNT_6ParamsE:
        .type           _ZN7cutlass13device_kernelIN5flash11enable_sm90INS1_16FlashAttnFwdSm90INS1_25CollectiveMainloopFwdSm90ILi2EN4cute5tupleIJNS5_1CILi1EEES8_S8_EEENS6_IJNS7_ILi192EEENS7_ILi144EEENS7_ILi96EEEEEELi96ENS_10bfloat16_tEfNS_4arch4Sm90ELb0ELb0ELb0ELb1ELb0ELb0ELb0ELb0ELb1ELb1ELb1ELb0EEENS1_21CollectiveEpilogueFwdINS6_IJSA_SC_SB_EEES9_SE_SG_Li384ELb1ELb1ELb1ELb0EEENS1_36VarlenDynamicPersistentTileSchedulerILi192ELi144ELi384ELi128ELb1ELb1ELb1ELb0ELb1ELb1EEEEEEEEEvNT_6ParamsE,@function
        .size           _ZN7cutlass13device_kernelIN5flash11enable_sm90INS1_16FlashAttnFwdSm90INS1_25CollectiveMainloopFwdSm90ILi2EN4cute5tupleIJNS5_1CILi1EEES8_S8_EEENS6_IJNS7_ILi192EEENS7_ILi144EEENS7_ILi96EEEEEELi96ENS_10bfloat16_tEfNS_4arch4Sm90ELb0ELb0ELb0ELb1ELb0ELb0ELb0ELb0ELb1ELb1ELb1ELb0EEENS1_21CollectiveEpilogueFwdINS6_IJSA_SC_SB_EEES9_SE_SG_Li384ELb1ELb1ELb1ELb0EEENS1_36VarlenDynamicPersistentTileSchedulerILi192ELi144ELi384ELi128ELb1ELb1ELb1ELb0ELb1ELb1EEEEEEEEEvNT_6ParamsE,(.L_x_14867 - _ZN7cutlass13device_kernelIN5flash11enable_sm90INS1_16FlashAttnFwdSm90INS1_25CollectiveMainloopFwdSm90ILi2EN4cute5tupleIJNS5_1CILi1EEES8_S8_EEENS6_IJNS7_ILi192EEENS7_ILi144EEENS7_ILi96EEEEEELi96ENS_10bfloat16_tEfNS_4arch4Sm90ELb0ELb0ELb0ELb1ELb0ELb0ELb0ELb0ELb1ELb1ELb1ELb0EEENS1_21CollectiveEpilogueFwdINS6_IJSA_SC_SB_EEES9_SE_SG_Li384ELb1ELb1ELb1ELb0EEENS1_36VarlenDynamicPersistentTileSchedulerILi192ELi144ELi384ELi128ELb1ELb1ELb1ELb0ELb1ELb1EEEEEEEEEvNT_6ParamsE)
        .other          _ZN7cutlass13device_kernelIN5flash11enable_sm90INS1_16FlashAttnFwdSm90INS1_25CollectiveMainloopFwdSm90ILi2EN4cute5tupleIJNS5_1CILi1EEES8_S8_EEENS6_IJNS7_ILi192EEENS7_ILi144EEENS7_ILi96EEEEEELi96ENS_10bfloat16_tEfNS_4arch4Sm90ELb0ELb0ELb0ELb1ELb0ELb0ELb0ELb0ELb1ELb1ELb1ELb0EEENS1_21CollectiveEpilogueFwdINS6_IJSA_SC_SB_EEES9_SE_SG_Li384ELb1ELb1ELb1ELb0EEENS1_36VarlenDynamicPersistentTileSchedulerILi192ELi144ELi384ELi128ELb1ELb1ELb1ELb0ELb1ELb1EEEEEEEEEvNT_6ParamsE,@"STO_CUDA_ENTRY STV_DEFAULT"
_ZN7cutlass13device_kernelIN5flash11enable_sm90INS1_16FlashAttnFwdSm90INS1_25CollectiveMainloopFwdSm90ILi2EN4cute5tupleIJNS5_1CILi1EEES8_S8_EEENS6_IJNS7_ILi192EEENS7_ILi144EEENS7_ILi96EEEEEELi96ENS_10bfloat16_tEfNS_4arch4Sm90ELb0ELb0ELb0ELb1ELb0ELb0ELb0ELb0ELb1ELb1ELb1ELb0EEENS1_21CollectiveEpilogueFwdINS6_IJSA_SC_SB_EEES9_SE_SG_Li384ELb1ELb1ELb1ELb0EEENS1_36VarlenDynamicPersistentTileSchedulerILi192ELi144ELi384ELi128ELb1ELb1ELb1ELb0ELb1ELb1EEEEEEEEEvNT_6ParamsE:
        /* <DEDUP_REMOVED lines=18> */
.L_x_9514:
[----:B------:R-:W-:Y:S05]  /*0120*/  BSYNC B0 ;  /* 0x0000000000007941 */ /* 0x000fea0003800000 */
.L_x_9513:
        /* <DEDUP_REMOVED lines=41> */
.L_x_9515:
        /* <DEDUP_REMOVED lines=22> */
.L_x_9516:
        /* <DEDUP_REMOVED lines=18> */
.L_x_9517:
        /* <DEDUP_REMOVED lines=22> */
.L_x_9518:
        /* <DEDUP_REMOVED lines=22> */
.L_x_9519:
        /* <DEDUP_REMOVED lines=8> */
.L_x_9521:
        /* <DEDUP_REMOVED lines=8> */
[----:B-1----:R-:W-:-:S03]  /*0a00*/  ULEA UR37, UR4, UR37, 0x18 ;  /* 0x0000002504257291 */ /* 0x002fc6000f8ec03f */
[----:B------:R-:W-:Y:S01]  /*0a10*/  ULDC UR4, c[0x0][0xc3c] ;  /* 0x00030f0000047ab9 */ /* 0x000fe20000000800 */
[----:B0-----:R-:W-:-:S04]  /*0a20*/  LOP3.LUT R0, R2, 0xffffff80, RZ, 0xc0, !PT ;  /* 0xffffff8002007812 */ /* 0x001fc800078ec0ff */
[----:B------:R-:W-:-:S13]  /*0a30*/  ISETP.NE.AND P0, PT, R0, 0x80, PT ;  /* 0x000000800000780c */ /* 0x000fda0003f05270 */
[----:B------:R-:W-:Y:S08]  /*0a40*/  @!P0 BAR.ARV 0x9, 0x100 ;  /* 0x0244000000008b1d */ /* 0x000ff00000002000 */
[----:B------:R-:W-:Y:S06]  /*0a50*/  BAR.SYNC.DEFER_BLOCKING 0x5, 0x200 ;  /* 0x0148000000007b1d */ /* 0x000fec0000010000 */
[----:B------:R-:W0:Y:S02]  /*0a60*/  LDS.128 R8, [UR37+0x31cd0] ;  /* 0x031cd025ff087984 */ /* 0x000e240008000c00 */
[----:B------:R-:W-:Y:S06]  /*0a70*/  BAR.ARV 0x4, 0x200 ;  /* 0x0108000000007b1d */ /* 0x000fec0000002000 */
[----:B0-----:R-:W-:-:S13]  /*0a80*/  ISETP.GE.AND P0, PT, R11, UR4, PT ;  /* 0x000000040b007c0c */ /* 0x001fda000bf06270 */
        /* <DEDUP_REMOVED lines=9> */
[----:B------:R-:W-:-:S02]  /*0b20*/  LEA.HI R2, R0, R15, RZ, 0x4 ;  /* 0x0000000f00027211 */ /* 0x000fc400078f20ff */
[----:B------:R-:W-:Y:S02]  /*0b30*/  LEA.HI R7, R0, R15, RZ, 0x5 ;  /* 0x0000000f00077211 */ /* 0x000fe400078f28ff */
[----:B------:R-:W-:Y:S02]  /*0b40*/  SHF.R.S32.HI R5, RZ, 0x4, R2 ;  /* 0x00000004ff057819 */ /* 0x000fe40000011402 */
[----:B------:R-:W-:Y:S02]  /*0b50*/  SHF.R.S32.HI R10, RZ, 0x5, R7 ;  /* 0x00000005ff0a7819 */ /* 0x000fe40000011407 */
[----:B------:R-:W-:-:S04]  /*0b60*/  LEA.HI R4, R2, R5, RZ, 0x1 ;  /* 0x0000000502047211 */ /* 0x000fc800078f08ff */
[----:B------:R-:W-:-:S05]  /*0b70*/  LOP3.LUT R6, R4, 0x1ffffffe, RZ, 0xc0, !PT ;  /* 0x1ffffffe04067812 */ /* 0x000fca00078ec0ff */
[----:B------:R-:W-:Y:S01]  /*0b80*/  IMAD.IADD R6, R5, 0x1, -R6 ;  /* 0x0000000105067824 */ /* 0x000fe200078e0a06 */
[----:B--2---:R-:W-:Y:S02]  /*0b90*/  R2UR UR4, R3 ;  /* 0x00000000030472ca */ /* 0x004fe400000e0000 */
[----:B------:R-:W-:Y:S02]  /*0ba0*/  LOP3.LUT R3, R2, 0xfffffff0, RZ, 0xc0, !PT ;  /* 0xfffffff002037812 */ /* 0x000fe400078ec0ff */
[CC--:B------:R-:W-:Y:S02]  /*0bb0*/  LEA.HI R2, R0.reuse, R15.reuse, RZ, 0x7 ;  /* 0x0000000f00027211 */ /* 0x0c0fe400078f38ff */
[----:B------:R-:W-:Y:S01]  /*0bc0*/  LEA.HI R0, R0, R15, RZ, 0x2 ;  /* 0x0000000f00007211 */ /* 0x000fe200078f10ff */
[C---:B------:R-:W-:Y:S01]  /*0bd0*/  IMAD.IADD R3, R15.reuse, 0x1, -R3 ;  /* 0x000000010f037824 */ /* 0x040fe200078e0a03 */
[----:B------:R-:W-:Y:S02]  /*0be0*/  LOP3.LUT R8, R2, 0xffffff80, RZ, 0xc0, !PT ;  /* 0xffffff8002087812 */ /* 0x000fe400078ec0ff */
[----:B------:R-:W-:Y:S01]  /*0bf0*/  SHF.R.S32.HI R16, RZ, 0x7, R2 ;  /* 0x00000007ff107819 */ /* 0x000fe20000011402 */
[--C-:B------:R-:W-:Y:S01]  /*0c00*/  IMAD R12, R10, 0x10, R3.reuse ;  /* 0x000000100a0c7824 */ /* 0x100fe200078e0203 */
[----:B------:R-:W-:Y:S01]  /*0c10*/  SHF.R.S32.HI R4, RZ, 0x1f, R3 ;  /* 0x0000001fff047819 */ /* 0x000fe20000011403 */
[C---:B------:R-:W-:Y:S01]  /*0c20*/  IMAD.IADD R14, R15.reuse, 0x1, -R8 ;  /* 0x000000010f0e7824 */ /* 0x040fe200078e0a08 */
[----:B------:R-:W-:Y:S01]  /*0c30*/  LOP3.LUT R157, R0, 0xfffffffc, RZ, 0xc0, !PT ;  /* 0xfffffffc009d7812 */ /* 0x000fe200078ec0ff */
[----:B------:R-:W-:Y:S01]  /*0c40*/  IMAD.HI R2, R16, 0x55555556, RZ ;  /* 0x5555555610027827 */ /* 0x000fe200078e02ff */
[CC--:B------:R-:W-:Y:S01]  /*0c50*/  LEA.HI R5, R4.reuse, R3.reuse, RZ, 0x3 ;  /* 0x0000000304057211 */ /* 0x0c0fe200078f18ff */
[----:B------:R-:W-:Y:S01]  /*0c60*/  ULOP3.LUT UR8, UR4, 0x1, URZ, 0xfc, !UPT ;  /* 0x0000000104087892 */ /* 0x000fe2000f8efc3f */
[----:B------:R-:W-:Y:S01]  /*0c70*/  LEA.HI R4, R4, R3, RZ, 0x2 ;  /* 0x0000000304047211 */ /* 0x000fe200078f10ff */
[----:B------:R-:W-:Y:S01]  /*0c80*/  IMAD.IADD R157, R15, 0x1, -R157 ;  /* 0x000000010f9d7824 */ /* 0x000fe200078e0a9d */
[----:B------:R-:W-:Y:S01]  /*0c90*/  SHF.R.S32.HI R9, RZ, 0x1f, R14 ;  /* 0x0000001fff097819 */ /* 0x000fe2000001140e */
[----:B------:R-:W-:Y:S01]  /*0ca0*/  IMAD.SHL.U32 R5, R5, 0x10, RZ ;  /* 0x0000001005057824 */ /* 0x000fe200078e00ff */
[----:B------:R-:W-:Y:S01]  /*0cb0*/  LOP3.LUT R8, R4, 0x7fffffc, RZ, 0xc0, !PT ;  /* 0x07fffffc04087812 */ /* 0x000fe200078ec0ff */
[----:B------:R-:W-:Y:S01]  /*0cc0*/  UMOV UR4, URZ ;  /* 0x0000003f00047c82 */ /* 0x000fe20008000000 */
[-C--:B------:R-:W-:Y:S01]  /*0cd0*/  LEA.HI R11, R9, R14.reuse, RZ, 0x2 ;  /* 0x0000000e090b7211 */ /* 0x080fe200078f10ff */
[----:B------:R-:W-:Y:S01]  /*0ce0*/  IMAD.SHL.U32 R17, R157, 0x8, RZ ;  /* 0x000000089d117824 */ /* 0x000fe200078e00ff */
[----:B------:R-:W-:Y:S01]  /*0cf0*/  LOP3.LUT R5, R5, 0x7fffff80, RZ, 0xc0, !PT ;  /* 0x7fffff8005057812 */ /* 0x000fe200078ec0ff */
[----:B------:R-:W-:Y:S01]  /*0d00*/  IMAD.IADD R8, R3, 0x1, -R8 ;  /* 0x0000000103087824 */ /* 0x000fe200078e0a08 */
[----:B------:R-:W-:Y:S01]  /*0d10*/  SHF.R.S32.HI R3, RZ, 0x1f, R11 ;  /* 0x0000001fff037819 */ /* 0x000fe2000001140b */
[C---:B------:R-:W-:Y:S01]  /*0d20*/  VIADD R19, R17.reuse, 0x20 ;  /* 0x0000002011137836 */ /* 0x040fe20000000000 */
[----:B------:R-:W-:Y:S01]  /*0d30*/  SHF.R.S32.HI R4, RZ, 0x2, R4 ;  /* 0x00000002ff047819 */ /* 0x000fe20000011404 */
[----:B------:R-:W-:Y:S01]  /*0d40*/  IMAD R5, R10, 0x100, R5 ;  /* 0x000001000a057824 */ /* 0x000fe200078e0205 */
[----:B------:R-:W-:Y:S01]  /*0d50*/  SHF.R.S32.HI R10, RZ, 0x2, R11 ;  /* 0x00000002ff0a7819 */ /* 0x000fe2000001140b */
[----:B------:R-:W-:Y:S01]  /*0d60*/  VIADD R23, R17, 0x40 ;  /* 0x0000004011177836 */ /* 0x000fe20000000000 */
[----:B------:R-:W-:Y:S01]  /*0d70*/  LEA.HI R9, R9, R14, RZ, 0x5 ;  /* 0x0000000e09097211 */ /* 0x000fe200078f28ff */
[----:B------:R-:W-:Y:S01]  /*0d80*/  IMAD R7, R8, 0x10, R5 ;  /* 0x0000001008077824 */ /* 0x000fe200078e0205 */
[----:B------:R-:W-:Y:S01]  /*0d90*/  LEA.HI R5, R3, R10, RZ, 0x3 ;  /* 0x0000000a03057211 */ /* 0x000fe200078f18ff */
[----:B------:R-:W-:Y:S01]  /*0da0*/  IMAD.SHL.U32 R4, R4, 0x40, RZ ;  /* 0x0000004004047824 */ /* 0x000fe200078e00ff */
[----:B------:R-:W-:Y:S01]  /*0db0*/  SHF.R.S32.HI R9, RZ, 0x5, R9 ;  /* 0x00000005ff097819 */ /* 0x000fe20000011409 */
[----:B------:R-:W-:Y:S01]  /*0dc0*/  IMAD.SHL.U32 R3, R6, 0x8, RZ ;  /* 0x0000000806037824 */ /* 0x000fe200078e00ff */
[----:B------:R-:W-:-:S02]  /*0dd0*/  LOP3.LUT R13, R5, 0xfffffff8, RZ, 0xc0, !PT ;  /* 0xfffffff8050d7812 */ /* 0x000fc400078ec0ff */
[----:B------:R-:W-:Y:S02]  /*0de0*/  LEA.HI R6, R2, R2, RZ, 0x1 ;  /* 0x0000000202067211 */ /* 0x000fe400078f08ff */
[----:B------:R-:W-:Y:S01]  /*0df0*/  LOP3.LUT R4, R4, 0x40, RZ, 0xc0, !PT ;  /* 0x0000004004047812 */ /* 0x000fe200078ec0ff */
[----:B------:R-:W-:Y:S01]  /*0e00*/  IMAD.IADD R10, R10, 0x1, -R13 ;  /* 0x000000010a0a7824 */ /* 0x000fe200078e0a0d */
[----:B------:R-:W-:Y:S01]  /*0e10*/  LOP3.LUT R11, R11, 0x7ffffffc, RZ, 0xc0, !PT ;  /* 0x7ffffffc0b0b7812 */ /* 0x000fe200078ec0ff */
[----:B------:R-:W-:Y:S01]  /*0e20*/  IMAD R6, R6, -0x3, R16 ;  /* 0xfffffffd06067824 */ /* 0x000fe200078e0210 */
[--C-:B------:R-:W-:Y:S01]  /*0e30*/  LOP3.LUT R2, R4, 0x8, R3.reuse, 0xf8, !PT ;  /* 0x0000000804027812 */ /* 0x100fe200078ef803 */
[----:B------:R-:W-:Y:S01]  /*0e40*/  IMAD R9, R9, 0x10, R10 ;  /* 0x0000001009097824 */ /* 0x000fe200078e020a */
[----:B------:R-:W-:Y:S01]  /*0e50*/  SHF.R.U32.HI R5, RZ, 0x3, R4 ;  /* 0x00000003ff057819 */ /* 0x000fe20000011604 */
[----:B------:R-:W-:Y:S02]  /*0e60*/  IMAD.U32 R3, R12, 0x20, R3 ;  /* 0x000000200c037824 */ /* 0x000fe400078e0003 */
[----:B------:R-:W-:Y:S01]  /*0e70*/  IMAD R4, R6, 0x40, R9 ;  /* 0x0000004006047824 */ /* 0x000fe200078e0209 */
[----:B------:R-:W-:Y:S01]  /*0e80*/  LOP3.LUT R2, R2, R5, RZ, 0x3c, !PT ;  /* 0x0000000502027212 */ /* 0x000fe200078e3cff */
[----:B------:R-:W-:Y:S01]  /*0e90*/  IMAD.U32 R5, RZ, RZ, UR8 ;  /* 0x00000008ff057e24 */ /* 0x000fe2000f8e00ff */
[----:B------:R0:W-:Y:S01]  /*0ea0*/  STL [R1+0x44], R3 ;  /* 0x0000440301007387 */ /* 0x0001e20000100800 */
[----:B------:R-:W-:-:S02]  /*0eb0*/  IMAD.U32 R6, RZ, RZ, UR4 ;  /* 0x00000004ff067e24 */ /* 0x000fc4000f8e00ff */
[----:B------:R-:W-:Y:S01]  /*0ec0*/  IMAD.IADD R11, R14, 0x1, -R11 ;  /* 0x000000010e0b7824 */ /* 0x000fe200078e0a0b */
[----:B------:R-:W-:Y:S01]  /*0ed0*/  STL [R1+0x3c], R4 ;  /* 0x00003c0401007387 */ /* 0x000fe20000100800 */
[----:B------:R-:W-:Y:S02]  /*0ee0*/  IMAD.IADD R2, R2, 0x1, R7 ;  /* 0x0000000102027824 */ /* 0x000fe400078e0207 */
[----:B------:R-:W-:Y:S01]  /*0ef0*/  IMAD.SHL.U32 R156, R11, 0x2, RZ ;  /* 0x000000020b9c7824 */ /* 0x000fe200078e00ff */
[----:B------:R1:W-:Y:S01]  /*0f00*/  STL [R1+0x48], R5 ;  /* 0x0000480501007387 */ /* 0x0003e20000100800 */
[----:B0-----:R-:W-:Y:S02]  /*0f10*/  LEA.HI R3, R157, R157, RZ, 0x1 ;  /* 0x0000009d9d037211 */ /* 0x001fe400078f08ff */
[C---:B------:R-:W-:Y:S01]  /*0f20*/  VIADD R154, R156.reuse, 0x8 ;  /* 0x000000089c9a7836 */ /* 0x040fe20000000000 */
[----:B------:R0:W-:Y:S01]  /*0f30*/  STL [R1+0x10], R6 ;  /* 0x0000100601007387 */ /* 0x0001e20000100800 */
[----:B------:R-:W-:Y:S01]  /*0f40*/  VIADD R153, R156, 0x10 ;  /* 0x000000109c997836 */ /* 0x000fe20000000000 */
[----:B------:R-:W-:Y:S01]  /*0f50*/  LEA R2, R2, UR37, 0x1 ;  /* 0x0000002502027c11 */ /* 0x000fe2000f8e08ff */
[----:B------:R-:W-:-:S02]  /*0f60*/  VIADD R152, R156, 0x18 ;  /* 0x000000189c987836 */ /* 0x000fc40000000000 */
[C---:B------:R-:W-:Y:S01]  /*0f70*/  VIADD R151, R156.reuse, 0x20 ;  /* 0x000000209c977836 */ /* 0x040fe20000000000 */
[----:B-1----:R-:W-:Y:S01]  /*0f80*/  SHF.R.S32.HI R5, RZ, 0x2, R0 ;  /* 0x00000002ff057819 */ /* 0x002fe20000011400 */
[C---:B------:R-:W-:Y:S01]  /*0f90*/  VIADD R150, R156.reuse, 0x28 ;  /* 0x000000289c967836 */ /* 0x040fe20000000000 */
[----:B------:R-:W-:Y:S01]  /*0fa0*/  LOP3.LUT R0, R3, 0x1ffffffe, RZ, 0xc0, !PT ;  /* 0x1ffffffe03007812 */ /* 0x000fe200078ec0ff */
        /* <DEDUP_REMOVED lines=9> */
[----:B0-----:R-:W-:Y:S01]  /*1040*/  SHF.R.S32.HI R6, RZ, 0x1f, R152 ;  /* 0x0000001fff067819 */ /* 0x001fe20000011498 */
[C---:B------:R-:W-:Y:S01]  /*1050*/  VIADD R146, R156.reuse, 0x48 ;  /* 0x000000489c927836 */ /* 0x040fe20000000000 */
[----:B------:R-:W-:Y:S01]  /*1060*/  SHF.R.S32.HI R5, RZ, 0x1f, R151 ;  /* 0x0000001fff057819 */ /* 0x000fe20000011497 */
[C---:B------:R-:W-:Y:S01]  /*1070*/  VIADD R145, R156.reuse, 0x50 ;  /* 0x000000509c917836 */ /* 0x040fe20000000000 */
[----:B------:R0:W-:Y:S01]  /*1080*/  STL [R1+0x40], R0 ;  /* 0x0000400001007387 */ /* 0x0001e20000100800 */
[----:B------:R-:W-:Y:S01]  /*1090*/  VIADD R144, R156, 0x58 ;  /* 0x000000589c907836 */ /* 0x000fe20000000000 */
[----:B------:R-:W-:-:S02]  /*10a0*/  SHF.R.S32.HI R3, RZ, 0x1f, R150 ;  /* 0x0000001fff037819 */ /* 0x000fc40000011496 */
[----:B------:R-:W-:Y:S02]  /*10b0*/  SHF.R.S32.HI R6, RZ, 0x1f, R149 ;  /* 0x0000001fff067819 */ /* 0x000fe40000011495 */
[----:B------:R-:W-:Y:S02]  /*10c0*/  SHF.R.S32.HI R5, RZ, 0x1f, R148 ;  /* 0x0000001fff057819 */ /* 0x000fe40000011494 */
[----:B------:R-:W-:Y:S02]  /*10d0*/  SHF.R.S32.HI R3, RZ, 0x1f, R147 ;  /* 0x0000001fff037819 */ /* 0x000fe40000011493 */
[----:B------:R-:W-:Y:S02]  /*10e0*/  SHF.R.S32.HI R6, RZ, 0x1f, R146 ;  /* 0x0000001fff067819 */ /* 0x000fe40000011492 */
[----:B------:R-:W-:Y:S02]  /*10f0*/  SHF.R.S32.HI R5, RZ, 0x1f, R145 ;  /* 0x0000001fff057819 */ /* 0x000fe40000011491 */
[----:B0-----:R-:W-:-:S07]  /*1100*/  SHF.R.S32.HI R3, RZ, 0x1f, R144 ;  /* 0x0000001fff037819 */ /* 0x001fce0000011490 */
.L_x_9559:
[----:B------:R-:W-:Y:S01]  /*1110*/  ULDC.64 UR8, c[0x0][0xc88] ;  /* 0x0003220000087ab9 */ /* 0x000fe20000000a00 */
[----:B------:R-:W-:Y:S01]  /*1120*/  ULDC.64 UR12, c[0x0][0x208] ;  /* 0x00008200000c7ab9 */ /* 0x000fe20000000a00 */
[----:B------:R-:W-:Y:S01]  /*1130*/  UIMAD.WIDE UR8, UR7, 0x4, UR8 ;  /* 0x00000004070878a5 */ /* 0x000fe2000f8e0208 */
[----:B------:R-:W-:Y:S02]  /*1140*/  ULDC.64 UR10, c[0x0][0xa20] ;  /* 0x00028800000a7ab9 */ /* 0x000fe40000000a00 */
[----:B------:R-:W-:-:S03]  /*1150*/  ULDC UR7, c[0x0][0x2f0] ;  /* 0x0000bc0000077ab9 */ /* 0x000fc60000000800 */
[----:B01----:R-:W-:Y:S02]  /*1160*/  IMAD.U32 R4, RZ, RZ, UR8 ;  /* 0x00000008ff047e24 */ /* 0x003fe4000f8e00ff */
[----:B--2-4-:R-:W-:Y:S01]  /*1170*/  IMAD.U32 R5, RZ, RZ, UR9 ;  /* 0x00000009ff057e24 */ /* 0x014fe2000f8e00ff */
        /* <DEDUP_REMOVED lines=24> */
[----:B------:R-:W2:Y:S04]  /*1300*/  @P0 LDG.E R4, desc[UR12][R4.64] ;  /* 0x0000000c04040981 */ /* 0x000ea8000c1e1900 */
[----:B---3--:R-:W3:Y:S01]  /*1310*/  @P1 LDG.E R6, desc[UR12][R6.64] ;  /* 0x0000000c06061981 */ /* 0x008ee2000c1e1900 */
[----:B0-----:R-:W-:Y:S01]  /*1320*/  IMAD.U32 R3, RZ, RZ, UR6 ;  /* 0x00000006ff037e24 */ /* 0x001fe2000f8e00ff */
[----:B------:R-:W-:-:S02]  /*1330*/  UISETP.NE.U32.AND UP0, UPT, UR8, URZ, UPT ;  /* 0x0000003f0800728c */ /* 0x000fc4000bf05070 */
[----:B------:R-:W-:Y:S02]  /*1340*/  ULOP3.LUT UR6, UR5, 0xffff, URZ, 0xc0, !UPT ;  /* 0x0000ffff05067892 */ /* 0x000fe4000f8ec03f */
[----:B------:R0:W-:Y:S01]  /*1350*/  STL [R1], R3 ;  /* 0x0000000301007387 */ /* 0x0001e20000100800 */
[----:B------:R-:W-:Y:S01]  /*1360*/  UISETP.NE.AND.EX UP0, UPT, UR9, URZ, UPT, UP0 ;  /* 0x0000003f0900728c */ /* 0x000fe2000bf05300 */
[----:B------:R-:W-:Y:S02]  /*1370*/  UMOV UR38, URZ ;  /* 0x0000003f00267c82 */ /* 0x000fe40008000000 */
[----:B------:R-:W-:Y:S01]  /*1380*/  IMAD.U32 R155, RZ, RZ, UR6 ;  /* 0x00000006ff9b7e24 */ /* 0x000fe2000f8e00ff */
[----:B------:R-:W-:Y:S02]  /*1390*/  USEL UR4, UR4, 0x1, UP0 ;  /* 0x0000000104047887 */ /* 0x000fe40008000000 */
[----:B------:R-:W-:Y:S02]  /*13a0*/  ULOP3.LUT UR6, UR5, 0xff0000, URZ, 0xc0, !UPT ;  /* 0x00ff000005067892 */ /* 0x000fe4000f8ec03f */
[----:B------:R-:W-:-:S02]  /*13b0*/  UIMAD UR4, UR4, UR7, URZ ;  /* 0x00000007040472a4 */ /* 0x000fc4000f8e023f */
[----:B------:R-:W-:Y:S01]  /*13c0*/  ULOP3.LUT UR7, UR5, 0xff000000, URZ, 0xc0, !UPT ;  /* 0xff00000005077892 */ /* 0x000fe2000f8ec03f */
[----:B--2---:R-:W-:-:S04]  /*13d0*/  @P0 R2UR UR38, R4 ;  /* 0x00000000042602ca */ /* 0x004fc800000e0000 */
[----:B---3--:R-:W-:Y:S01]  /*13e0*/  @P1 R2UR UR4, R6 ;  /* 0x00000000060412ca */ /* 0x008fe200000e0000 */
[----:B0-----:R-:W-:-:S14]  /*13f0*/  @P1 BRA `(.L_x_9522) ;  /* 0x00000000003c1947 */ /* 0x001fdc0003800000 */
        /* <DEDUP_REMOVED lines=15> */
.L_x_9522:
        /* <DEDUP_REMOVED lines=52> */
.L_x_9523:
        /* <DEDUP_REMOVED lines=20> */
[----:B------:R-:W-:Y:S01]  /*1970*/  IMAD.MOV.U32 R3, RZ, RZ, RZ ;  /* 0x000000ffff037224 */ /* 0x000fe200078e00ff */
[----:B------:R-:W-:Y:S02]  /*1980*/  CS2R R44, SRZ ;  /* 0x00000000002c7805 */ /* 0x000fe4000001ff00 */
[----:B------:R-:W-:-:S02]  /*1990*/  CS2R R42, SRZ ;  /* 0x00000000002a7805 */ /* 0x000fc4000001ff00 */
[----:B------:R-:W-:Y:S02]  /*19a0*/  R2UR UR40, R0 ;  /* 0x00000000002872ca */ /* 0x000fe400000e0000 */
        /* <DEDUP_REMOVED lines=9> */
[----:B------:R-:W-:-:S06]  /*1a40*/  UISETP.GT.AND UP0, UPT, UR40, UR61, UPT ;  /* 0x0000003d2800728c */ /* 0x000fcc000bf04270 */
[----:B------:R-:W-:-:S13]  /*1a50*/  PLOP3.LUT P1, PT, PT, PT, UP0, 0x80, 0x0 ;  /* 0x000000000000781c */ /* 0x000fda0003f2f008 */
[----:B------:R-:W-:Y:S05]  /*1a60*/  @!P1 BRA `(.L_x_9524) ;  /* 0x0000007c00749947 */ /* 0x000fea0003800000 */
[----:B------:R-:W0:Y:S02]  /*1a70*/  S2R R4, SR_TID.X ;  /* 0x0000000000047919 */ /* 0x000e240000002100 */
[----:B0-----:R-:W-:-:S05]  /*1a80*/  VIADD R5, R4, 0xffffff80 ;  /* 0xffffff8004057836 */ /* 0x001fca0000000000 */
[----:B------:R-:W-:-:S04]  /*1a90*/  SHF.R.S32.HI R4, RZ, 0x1f, R5 ;  /* 0x0000001fff047819 */ /* 0x000fc80000011405 */
[----:B------:R-:W-:-:S04]  /*1aa0*/  LEA.HI R4, R4, R5, RZ, 0x7 ;  /* 0x0000000504047211 */ /* 0x000fc800078f38ff */
[----:B------:R-:W-:-:S05]  /*1ab0*/  SHF.R.S32.HI R4, RZ, 0x7, R4 ;  /* 0x00000007ff047819 */ /* 0x000fca0000011404 */
[----:B------:R-:W0:Y:S02]  /*1ac0*/  SHFL.IDX PT, R0, R4, RZ, 0x1f ;  /* 0x00001fff04007589 */ /* 0x000e2400000e0000 */
[----:B0-----:R-:W-:-:S13]  /*1ad0*/  R2UR UR6, R0 ;  /* 0x00000000000672ca */ /* 0x001fda00000e0000 */
[----:B------:R-:W-:Y:S02]  /*1ae0*/  UIMAD.WIDE UR4, UR6, 0x55555556, URZ ;  /* 0x55555556060478a5 */ /* 0x000fe4000f8e023f */
[----:B------:R-:W-:Y:S02]  /*1af0*/  IMAD.U32 R16, RZ, RZ, UR6 ;  /* 0x00000006ff107e24 */ /* 0x000fe4000f8e00ff */
[----:B------:R-:W-:Y:S02]  /*1b00*/  ULEA.HI UR41, UR5, UR5, URZ, 0x1 ;  /* 0x0000000505297291 */ /* 0x000fe4000f8f083f */
[----:B------:R-:W-:Y:S02]  /*1b10*/  UIADD3 UR5, UR37, 0x24300, URZ ;  /* 0x0002430025057890 */ /* 0x000fe4000fffe03f */
[----:B------:R-:W-:Y:S02]  /*1b20*/  UIMAD UR41, UR41, -0x3, UR6 ;  /* 0xfffffffd292978a4 */ /* 0x000fe4000f8e0206 */
[----:B------:R-:W-:-:S02]  /*1b30*/  ULOP3.LUT UP0, URZ, UR5, 0x9f, URZ, 0xc0, !UPT ;  /* 0x0000009f053f7892 */ /* 0x000fc4000f80c03f */
[----:B------:R-:W-:-:S04]  /*1b40*/  ULEA UR4, UR41, UR5, 0xb ;  /* 0x0000000529047291 */ /* 0x000fc8000f8e583f */
[----:B------:R-:W-:Y:S01]  /*1b50*/  PLOP3.LUT P0, PT, PT, PT, UP0, 0x80, 0x0 ;  /* 0x000000000000781c */ /* 0x000fe20003f0f008 */
[----:B------:R-:W-:-:S04]  /*1b60*/  USHF.R.U32.HI UR4, URZ, 0x4, UR4 ;  /* 0x000000043f047899 */ /* 0x000fc80008011604 */
[----:B------:R-:W-:-:S08]  /*1b70*/  ULOP3.LUT UR60, UR4, 0x3fff, URZ, 0xc0, !UPT ;  /* 0x00003fff043c7892 */ /* 0x000fd0000f8ec03f */
        /* <DEDUP_REMOVED lines=17> */
.L_x_9525:
[----:B------:R-:W2:Y:S04]  /*1c90*/  LDL R21, [R1+0x10] ;  /* 0x0000100001157983 */ /* 0x000ea80000100800 */
[----:B------:R-:W3:Y:S01]  /*1ca0*/  LDL R20, [R1+0x48] ;  /* 0x0000480001147983 */ /* 0x000ee20000100800 */
        /* <DEDUP_REMOVED lines=11> */
.L_x_9684:
[----:B------:R-:W-:Y:S05]  /*1d60*/  @!P0 BRA `(.L_x_9527) ;  /* 0x0000000000048947 */ /* 0x000fea0003800000 */
[----:B------:R-:W-:Y:S01]  /*1d70*/  BPT.TRAP 0x1 ;  /* 0x000000040000795c */ /* 0x000fe20000300000 */
.L_x_9527:
[----:B0-----:R-:W-:Y:S02]  /*1d80*/  IMAD.U32 R3, RZ, RZ, UR36 ;  /* 0x00000024ff037e24 */ /* 0x001fe4000f8e00ff */
[----:B------:R-:W-:-:S03]  /*1d90*/  IMAD.U32 R0, RZ, RZ, UR39 ;  /* 0x00000027ff007e24 */ /* 0x000fc6000f8e00ff */
[----:B------:R-:W-:Y:S02]  /*1da0*/  LEA R3, R3, UR37, 0x3 ;  /* 0x0000002503037c11 */ /* 0x000fe4000f8e18ff */
[----:B------:R-:W-:-:S04]  /*1db0*/  SHF.L.U32 R0, R0, 0x1f, RZ ;  /* 0x0000001f00007819 */ /* 0x000fc800000006ff */
[----:B------:R0:W1:Y:S01]  /*1dc0*/  SYNCS.PHASECHK.TRANS64.TRYWAIT P2, [R3+URZ+0x31c30], R0 ;  /* 0x031c3000030075a7 */ /* 0x000062000804017f */
[----:B------:R-:W-:Y:S05]  /*1dd0*/  @!P0 BRA `(.L_x_9528) ;  /* 0x0000000000048947 */ /* 0x000fea0003800000 */
[----:B------:R-:W-:Y:S01]  /*1de0*/  BPT.TRAP 0x1 ;  /* 0x000000040000795c */ /* 0x000fe20000300000 */
.L_x_9528:
[----:B------:R-:W2:Y:S01]  /*1df0*/  S2R R4, SR_TID.X ;  /* 0x0000000000047919 */ /* 0x000ea20000002100 */
[----:B------:R-:W-:Y:S01]  /*1e00*/  IMAD.MOV.U32 R71, RZ, RZ, RZ ;  /* 0x000000ffff477224 */ /* 0x000fe200078e00ff */
[----:B--2---:R-:W-:Y:S01]  /*1e10*/  LOP3.LUT P1, RZ, R4, 0x7f, RZ, 0xc0, !PT ;  /* 0x0000007f04ff7812 */ /* 0x004fe2000782c0ff */
[----:B-1----:R-:W-:-:S12]  /*1e20*/  @P2 BRA `(.L_x_9529) ;  /* 0x0000000000082947 */ /* 0x002fd80003800000 */
[----:B------:R-:W1:Y:S02]  /*1e30*/  SYNCS.PHASECHK.TRANS64.TRYWAIT P2, [R3+URZ+0x31c30], R0 ;  /* 0x031c3000030075a7 */ /* 0x000e64000804017f */
[----:B-1----:R-:W-:Y:S05]  /*1e40*/  @!P2 BRA `(.L_x_9530) ;  /* 0x0000010c00a4a947 */ /* 0x002fea0003800000 */
.L_x_9529:
[----:B------:R-:W-:Y:S05]  /*1e50*/  WARPSYNC.ALL ;  /* 0x0000000000007948 */ /* 0x000fea0003800000 */
[----:B------:R-:W-:Y:S01]  /*1e60*/  UIADD3 UR4, UR37, 0x16a00, URZ ;  /* 0x00016a0025047890 */ /* 0x000fe2000fffe03f */
[----:B------:R-:W-:Y:S01]  /*1e70*/  WARPGROUP.ARRIVE ;  /* 0x00000000000079c5 */ /* 0x000fe20000000000 */
[----:B------:R-:W-:Y:S01]  /*1e80*/  ULEA UR41, UR41, UR37, 0xc ;  /* 0x0000002529297291 */ /* 0x000fe2000f8e603f */
[----:B------:R-:W-:Y:S01]  /*1e90*/  IMAD.U32 R7, RZ, RZ, UR38 ;  /* 0x00000026ff077e24 */ /* 0x000fe2000f8e00ff */
[----:B------:R-:W-:Y:S01]  /*1ea0*/  USHF.R.U32.HI UR4, URZ, 0x4, UR4 ;  /* 0x000000043f047899 */ /* 0x000fe20008011604 */
[----:B------:R-:W-:Y:S01]  /*1eb0*/  IMAD.U32 R9, RZ, RZ, UR40 ;  /* 0x00000028ff097e24 */ /* 0x000fe2000f8e00ff */
[----:B------:R-:W-:Y:S01]  /*1ec0*/  UIADD3 UR41, UR41, 0xda00, URZ ;  /* 0x0000da0029297890 */ /* 0x000fe2000fffe03f */
[----:B------:R-:W-:Y:S01]  /*1ed0*/  P2R R6, PR, RZ, 0x2 ;  /* 0x00000002ff067803 */ /* 0x000fe20000000000 */
[----:B------:R-:W-:Y:S01]  /*1ee0*/  ULOP3.LUT UR4, UR4, 0x3fff, URZ, 0xc0, !UPT ;  /* 0x00003fff04047892 */ /* 0x000fe2000f8ec03f */
[----:B------:R-:W-:Y:S01]  /*1ef0*/  IADD3 R4, R7, 0x90, -R156 ;  /* 0x0000009007047810 */ /* 0x000fe20007ffe89c */
[----:B------:R-:W-:Y:S01]  /*1f00*/  USHF.R.U32.HI UR41, URZ, 0x4, UR41 ;  /* 0x000000043f297899 */ /* 0x000fe20008011629 */
[----:B------:R-:W-:Y:S01]  /*1f10*/  P2R R5, PR, RZ, 0x1 ;  /* 0x00000001ff057803 */ /* 0x000fe20000000000 */
[----:B------:R-:W-:-:S02]  /*1f20*/  ULOP3.LUT UR5, UR4, 0x10000, URZ, 0xfc, !UPT ;  /* 0x0001000004057892 */ /* 0x000fc4000f8efc3f */
[----:B------:R-:W-:Y:S01]  /*1f30*/  ULOP3.LUT UR6, UR41, 0x3fff, URZ, 0xc0, !UPT ;  /* 0x00003fff29067892 */ /* 0x000fe2000f8ec03f */
[----:B------:R-:W-:Y:S01]  /*1f40*/  IMAD R4, R9, -0x90, R4 ;  /* 0xffffff7009047824 */ /* 0x000fe200078e0204 */
[----:B------:R-:W-:Y:S02]  /*1f50*/  UIMAD UR4, UR36, 0x6c0, UR5 ;  /* 0x000006c0240478a4 */ /* 0x000fe4000f8e0205 */
[----:B------:R-:W-:Y:S01]  /*1f60*/  ULOP3.LUT UR6, UR6, 0x10000, URZ, 0xfc, !UPT ;  /* 0x0001000006067892 */ /* 0x000fe2000f8efc3f */
[----:B------:R-:W-:Y:S01]  /*1f70*/  UMOV UR31, 0x80000020 ;  /* 0x80000020001f7882 */ /* 0x000fe20000000000 */
[----:B------:R-:W-:Y:S01]  /*1f80*/  UMOV UR29, 0x80000020 ;  /* 0x80000020001d7882 */ /* 0x000fe20000000000 */
[----:B------:R-:W-:Y:S01]  /*1f90*/  UIADD3 UR10, UR4, 0x40, URZ ;  /* 0x00000040040a7890 */ /* 0x000fe2000fffe03f */
[C---:B------:R-:W-:Y:S01]  /*1fa0*/  ISETP.GT.AND P2, PT, R4.reuse, RZ, PT ;  /* 0x000000ff0400720c */ /* 0x040fe20003f44270 */
[----:B------:R-:W-:Y:S02]  /*1fb0*/  UMOV UR30, UR4 ;  /* 0x00000004001e7c82 */ /* 0x000fe40008000000 */
[----:B------:R-:W-:Y:S01]  /*1fc0*/  UMOV UR28, UR6 ;  /* 0x00000006001c7c82 */ /* 0x000fe20008000000 */
[----:B------:R-:W-:Y:S01]  /*1fd0*/  UMOV UR9, UR29 ;  /* 0x0000001d00097c82 */ /* 0x000fe20008000000 */
[----:B------:R-:W-:Y:S01]  /*1fe0*/  HGMMA.64x16x16.F32.BF16 R96, gdesc[UR28], RZ, !UPT, gsb0 ;  /* 0x002000001c6079f0 */ /* 0x000fe2000c0018ff */
[----:B------:R-:W-:Y:S01]  /*1ff0*/  UMOV UR8, UR28 ;  /* 0x0000001c00087c82 */ /* 0x000fe20008000000 */
[----:B------:R-:W-:Y:S01]  /*2000*/  UMOV UR11, 0x80000020 ;  /* 0x80000020000b7882 */ /* 0x000fe20000000000 */
[----:B------:R-:W-:Y:S01]  /*2010*/  UIADD3 UR7, UR4, 0xc0, URZ ;  /* 0x000000c004077890 */ /* 0x000fe2000fffe03f */
[C---:B------:R-:W-:Y:S01]  /*2020*/  ISETP.GT.AND P3, PT, R4.reuse, 0x1, PT ;  /* 0x000000010400780c */ /* 0x040fe20003f64270 */
        /* <DEDUP_REMOVED lines=9> */
[----:B------:R-:W-:Y:S01]  /*20c0*/  ISETP.GT.AND P0, PT, R4, 0x70, PT ;  /* 0x000000700400780c */ /* 0x000fe20003f04270 */
        /* <DEDUP_REMOVED lines=11> */
[----:B------:R-:W-:-:S04]  /*2180*/  UIADD3 UR38, UR40, -0x2, URZ ;  /* 0xfffffffe28267890 */ /* 0x000fc8000fffe03f */
[----:B------:R-:W-:Y:S01]  /*2190*/  UISETP.GE.AND UP0, UPT, UR38, UR61, UPT ;  /* 0x0000003d2600728c */ /* 0x000fe2000bf06270 */
        /* <DEDUP_REMOVED lines=60> */
[----:B------:R-:W-:Y:S01]  /*2560*/  UMOV UR10, UR14 ;  /* 0x0000000e000a7c82 */ /* 0x000fe20008000000 */
[----:B------:R-:W-:Y:S01]  /*2570*/  UMOV UR11, 0x80000020 ;  /* 0x80000020000b7882 */ /* 0x000fe20000000000 */
        /* <DEDUP_REMOVED lines=218> */
[----:B01----:R-:W-:Y:S02]  /*3320*/  FMNMX.FTZ R0, R100, R7, !PT ;  /* 0x0000000764007209 */ /* 0x003fe40007810000 */
        /* <DEDUP_REMOVED lines=57> */
[----:B------:R-:W-:Y:S01]  /*36c0*/  UIADD3 UR6, UR4, 0x642, URZ ;  /* 0x0000064204067890 */ /* 0x000fe2000fffe03f */
        /* <DEDUP_REMOVED lines=75> */
[----:B------:R-:W-:Y:S02]  /*3b80*/  P2R R10, PR, RZ, 0x4 ;  /* 0x00000004ff0a7803 */ /* 0x000fe40000000000 */
[----:B------:R-:W-:Y:S01]  /*3b90*/  P2R R12, PR, RZ, 0x2 ;  /* 0x00000002ff0c7803 */ /* 0x000fe20000000000 */
[----:B------:R-:W-:Y:S02]  /*3ba0*/  WARPGROUP.DEPBAR.LE gsb0, 0x0 ;  /* 0x00008000000079c5 */ /* 0x000fe40000010000 */
[----:B------:R-:W-:Y:S01]  /*3bb0*/  WARPGROUP.ARRIVE ;  /* 0x00000000000079c5 */ /* 0x000fe20000000000 */
[----:B------:R-:W-:-:S02]  /*3bc0*/  FSEL R32, R32, -INF , P0 ;  /* 0xff80000020207808 */ /* 0x000fc40000000000 */
[----:B------:R-:W-:Y:S02]  /*3bd0*/  ISETP.GT.AND P0, PT, R4, 0x78, PT ;  /* 0x000000780400780c */ /* 0x000fe40003f04270 */
[----:B------:R-:W-:Y:S01]  /*3be0*/  FSEL R33, R33, -INF , P1 ;  /* 0xff80000021217808 */ /* 0x000fe20000800000 */
[----:B------:R-:W-:Y:S01]  /*3bf0*/  HGMMA.64x16x16.F32.BF16 R24, gdesc[UR24], R24, gsb0 ;  /* 0x00200000181879f0 */ /* 0x000fe20008001818 */
[----:B------:R-:W-:Y:S02]  /*3c00*/  FMNMX.FTZ R0, R32, R7, !PT ;  /* 0x0000000720007209 */ /* 0x000fe40007810000 */
[----:B------:R-:W-:Y:S02]  /*3c10*/  FSEL R36, R36, -INF , P0 ;  /* 0xff80000024247808 */ /* 0x000fe40000000000 */
[----:B------:R-:W-:Y:S02]  /*3c20*/  FMNMX.FTZ R7, R33, R0, !PT ;  /* 0x0000000021077209 */ /* 0x000fe40007810000 */
[----:B------:R-:W-:-:S02]  /*3c30*/  FSEL R37, R37, -INF , P2 ;  /* 0xff80000025257808 */ /* 0x000fc40001000000 */
[----:B------:R-:W-:Y:S02]  /*3c40*/  FMNMX.FTZ R0, R36, R7, !PT ;  /* 0x0000000724007209 */ /* 0x000fe40007810000 */
[----:B------:R-:W-:Y:S02]  /*3c50*/  P2R R11, PR, RZ, 0x1 ;  /* 0x00000001ff0b7803 */ /* 0x000fe40000000000 */
[----:B------:R-:W-:Y:S02]  /*3c60*/  FMNMX.FTZ R7, R37, R0, !PT ;  /* 0x0000000025077209 */ /* 0x000fe40007810000 */
[C---:B------:R-:W-:Y:S02]  /*3c70*/  ISETP.GT.AND P0, PT, R4.reuse, 0x69, PT ;  /* 0x000000690400780c */ /* 0x040fe40003f04270 */
[----:B------:R-:W-:Y:S02]  /*3c80*/  ISETP.GT.AND P1, PT, R4, 0x70, PT ;  /* 0x000000700400780c */ /* 0x000fe40003f24270 */
[----:B------:R-:W-:-:S02]  /*3c90*/  FSEL R47, R47, -INF , P0 ;  /* 0xff8000002f2f7808 */ /* 0x000fc40000000000 */
[----:B------:R-:W-:Y:S02]  /*3ca0*/  FSEL R34, R34, -INF , P1 ;  /* 0xff80000022227808 */ /* 0x000fe40000800000 */
[----:B------:R-:W-:Y:S02]  /*3cb0*/  ISETP.NE.AND P1, PT, R12, RZ, PT ;  /* 0x000000ff0c00720c */ /* 0x000fe40003f25270 */
[----:B------:R-:W-:Y:S02]  /*3cc0*/  ISETP.NE.AND P0, PT, R11, RZ, PT ;  /* 0x000000ff0b00720c */ /* 0x000fe40003f05270 */
[----:B------:R-:W-:Y:S02]  /*3cd0*/  FSEL R35, R35, -INF , P1 ;  /* 0xff80000023237808 */ /* 0x000fe40000800000 */
[----:B------:R-:W-:Y:S02]  /*3ce0*/  FSEL R38, R38, -INF , P0 ;  /* 0xff80000026267808 */ /* 0x000fe40000000000 */
[----:B------:R-:W-:-:S02]  /*3cf0*/  ISETP.NE.AND P1, PT, R6, RZ, PT ;  /* 0x000000ff0600720c */ /* 0x000fc40003f25270 */
[----:B------:R-:W-:-:S11]  /*3d00*/  ISETP.NE.AND P0, PT, R5, RZ, PT ;  /* 0x000000ff0500720c */ /* 0x000fd60003f05270 */
        /* <DEDUP_REMOVED lines=13> */
[----:B------:R-:W0:Y:S01]  /*3de0*/  SHFL.BFLY PT, R0, R7, 0x2, 0x1f ;  /* 0x0c401f0007007f89 */ /* 0x000e2200000e0000 */
[----:B------:R-:W-:-:S02]  /*3df0*/  FSEL R31, R31, -INF , P6 ;  /* 0xff8000001f1f7808 */ /* 0x000fc40003000000 */
[----:B0-----:R-:W-:-:S05]  /*3e00*/  FMNMX.FTZ R8, R7, R0, !PT ;  /* 0x0000000007087209 */ /* 0x001fca0007810000 */
[----:B------:R-:W0:Y:S02]  /*3e10*/  SHFL.BFLY PT, R9, R8, 0x1, 0x1f ;  /* 0x0c201f0008097f89 */ /* 0x000e2400000e0000 */
[----:B0-----:R-:W-:-:S04]  /*3e20*/  FMNMX.FTZ R0, R8, R9, !PT ;  /* 0x0000000908007209 */ /* 0x001fc80007810000 */
        /* <DEDUP_REMOVED lines=49> */
[----:B------:R-:W-:Y:S01]  /*4140*/  FFMA.FTZ R40, R40, UR10, -R4 ;  /* 0x0000000a28287c23 */ /* 0x000fe20008010804 */
[----:B------:R-:W-:-:S04]  /*4150*/  FMNMX.FTZ R9, R75, R8, !PT ;  /* 0x000000084b097209 */ /* 0x000fc80007810000 */
[----:B------:R-:W-:Y:S01]  /*4160*/  FMNMX.FTZ R8, R78, R9, !PT ;  /* 0x000000094e087209 */ /* 0x000fe20007810000 */
[----:B------:R-:W2:Y:S03]  /*4170*/  MUFU.EX2 R70, R70 ;  /* 0x0000004600467308 */ /* 0x000ea60000000800 */
[----:B------:R-:W-:-:S04]  /*4180*/  FMNMX.FTZ R9, R79, R8, !PT ;  /* 0x000000084f097209 */ /* 0x000fc80007810000 */
[----:B------:R-:W-:Y:S01]  /*4190*/  FMNMX.FTZ R8, R58, R9, !PT ;  /* 0x000000093a087209 */ /* 0x000fe20007810000 */
[----:B------:R-:W3:Y:S03]  /*41a0*/  MUFU.EX2 R15, R15 ;  /* 0x0000000f000f7308 */ /* 0x000ee60000000800 */
        /* <DEDUP_REMOVED lines=17> */
[----:B------:R4:W-:Y:S03]  /*42c0*/  MUFU.EX2 R8, R60 ;  /* 0x0000003c00087308 */ /* 0x0009e60000000800 */
        /* <DEDUP_REMOVED lines=10> */
[--C-:B------:R-:W-:Y:S01]  /*4370*/  FFMA.FTZ R56, R45, UR10, -R4.reuse ;  /* 0x0000000a2d387c23 */ /* 0x100fe20008010804 */
[--C-:B------:R-:W-:Y:S01]  /*4380*/  FFMA.FTZ R45, R33, UR10, -R4.reuse ;  /* 0x0000000a212d7c23 */ /* 0x100fe20008010804 */
[--C-:B------:R-:W-:Y:S01]  /*4390*/  FFMA.FTZ R33, R36, UR10, -R4.reuse ;  /* 0x0000000a24217c23 */ /* 0x100fe20008010804 */
[--C-:B------:R-:W-:Y:S01]  /*43a0*/  FFMA.FTZ R36, R24, UR10, -R4.reuse ;  /* 0x0000000a18247c23 */ /* 0x100fe20008010804 */
[----:B----4-:R-:W4:Y:S01]  /*43b0*/  SHFL.BFLY PT, R60, R9, 0x2, 0x1f ;  /* 0x0c401f00093c7f89 */ /* 0x010f2200000e0000 */
[--C-:B------:R-:W-:Y:S01]  /*43c0*/  FFMA.FTZ R24, R25, UR10, -R4.reuse ;  /* 0x0000000a19187c23 */ /* 0x100fe20008010804 */
[----:B------:R-:W-:Y:S08]  /*43d0*/  MUFU.EX2 R21, R21 ;  /* 0x0000001500157308 */ /* 0x000ff00000000800 */
[----:B------:R-:W-:Y:S08]  /*43e0*/  MUFU.EX2 R11, R11 ;  /* 0x0000000b000b7308 */ /* 0x000ff00000000800 */
[----:B------:R-:W-:Y:S01]  /*43f0*/  MUFU.EX2 R64, R64 ;  /* 0x0000004000407308 */ /* 0x000fe20000000800 */
[----:B----4-:R-:W-:Y:S01]  /*4400*/  FMNMX.FTZ R69, R9, R60, !PT ;  /* 0x0000003c09457209 */ /* 0x010fe20007810000 */
[--C-:B------:R-:W-:Y:S01]  /*4410*/  FFMA.FTZ R60, R37, UR10, -R4.reuse ;  /* 0x0000000a253c7c23 */ /* 0x100fe20008010804 */
[----:B------:R-:W-:-:S05]  /*4420*/  FFMA.FTZ R37, R29, UR10, -R4 ;  /* 0x0000000a1d257c23 */ /* 0x000fca0008010804 */
[----:B------:R-:W-:Y:S01]  /*4430*/  MUFU.EX2 R10, R10 ;  /* 0x0000000a000a7308 */ /* 0x000fe20000000800 */
[----:B------:R-:W4:Y:S07]  /*4440*/  SHFL.BFLY PT, R32, R69, 0x1, 0x1f ;  /* 0x0c201f0045207f89 */ /* 0x000f2e00000e0000 */
[----:B------:R-:W-:Y:S08]  /*4450*/  MUFU.EX2 R57, R57 ;  /* 0x0000003900397308 */ /* 0x000ff00000000800 */
[----:B------:R-:W-:Y:S08]  /*4460*/  MUFU.EX2 R48, R48 ;  /* 0x0000003000307308 */ /* 0x000ff00000000800 */
[----:B------:R-:W-:Y:S01]  /*4470*/  MUFU.EX2 R49, R49 ;  /* 0x0000003100317308 */ /* 0x000fe20000000800 */
[----:B----4-:R-:W-:Y:S01]  /*4480*/  FMNMX.FTZ R9, R69, R32, !PT ;  /* 0x0000002045097209 */ /* 0x010fe20007810000 */
[----:B------:R-:W-:Y:S01]  /*4490*/  FFMA.FTZ R32, R28, UR10, -R4 ;  /* 0x0000000a1c207c23 */ /* 0x000fe20008010804 */
[----:B------:R-:W-:-:S02]  /*44a0*/  @!P1 PRMT R4, RZ, 0x654, R3 ;  /* 0x00000654ff049816 */ /* 0x000fc40000000003 */
[C---:B------:R-:W-:Y:S01]  /*44b0*/  FSETP.NEU.FTZ.AND P2, PT, R9.reuse, -INF , PT ;  /* 0xff8000000900780b */ /* 0x040fe20003f5d000 */
[----:B------:R-:W-:Y:S02]  /*44c0*/  FMUL.FTZ R25, R9, UR10 ;  /* 0x0000000a09197c20 */ /* 0x000fe40008410000 */
[----:B------:R4:W-:Y:S01]  /*44d0*/  MUFU.EX2 R69, R24 ;  /* 0x0000001800457308 */ /* 0x0009e20000000800 */
[----:B------:R5:W-:Y:S02]  /*44e0*/  @!P1 SYNCS.ARRIVE.TRANS64.RED.A1T0 RZ, [R4+URZ], RZ ;  /* 0x000000ff04ff99a7 */ /* 0x000be4000810043f */
[----:B------:R-:W-:Y:S02]  /*44f0*/  FSEL R25, R25, RZ, P2 ;  /* 0x000000ff19197208 */ /* 0x000fe40001000000 */
[----:B------:R-:W-:-:S03]  /*4500*/  PLOP3.LUT P2, PT, PT, PT, UP0, 0x80, 0x0 ;  /* 0x000000000000781c */ /* 0x000fc60003f4f008 */
        /* <DEDUP_REMOVED lines=13> */
[----:B0-----:R-:W-:Y:S01]  /*45e0*/  FADD.FTZ R78, R5, R6 ;  /* 0x00000006054e7221 */ /* 0x001fe20000010000 */
[--C-:B------:R-:W-:Y:S01]  /*45f0*/  FFMA.FTZ R73, R74, UR10, -R25.reuse ;  /* 0x0000000a4a497c23 */ /* 0x100fe20008010819 */
[--C-:B------:R-:W-:Y:S01]  /*4600*/  FFMA.FTZ R50, R51, UR10, -R25.reuse ;  /* 0x0000000a33327c23 */ /* 0x100fe20008010819 */
[----:B------:R-:W0:Y:S01]  /*4610*/  MUFU.EX2 R89, R89 ;  /* 0x0000005900597308 */ /* 0x000e220000000800 */
[--C-:B------:R-:W-:Y:S01]  /*4620*/  FFMA.FTZ R74, R59, UR10, -R25.reuse ;  /* 0x0000000a3b4a7c23 */ /* 0x100fe20008010819 */
[--C-:B------:R-:W-:Y:S01]  /*4630*/  FFMA.FTZ R84, R95, UR10, -R25.reuse ;  /* 0x0000000a5f547c23 */ /* 0x100fe20008010819 */
[--C-:B------:R-:W-:Y:S01]  /*4640*/  FFMA.FTZ R59, R63, UR10, -R25.reuse ;  /* 0x0000000a3f3b7c23 */ /* 0x100fe20008010819 */
[----:B-1----:R-:W-:Y:S01]  /*4650*/  FADD.FTZ R63, R7, R78 ;  /* 0x0000004e073f7221 */ /* 0x002fe20000010000 */
[--C-:B------:R-:W-:Y:S01]  /*4660*/  FFMA.FTZ R76, R82, UR10, -R25.reuse ;  /* 0x0000000a524c7c23 */ /* 0x100fe20008010819 */
[--C-:B----4-:R-:W-:Y:S01]  /*4670*/  FFMA.FTZ R24, R86, UR10, -R25.reuse ;  /* 0x0000000a56187c23 */ /* 0x110fe20008010819 */
[----:B------:R-:W-:Y:S01]  /*4680*/  FFMA.FTZ R81, R83, UR10, -R25 ;  /* 0x0000000a53517c23 */ /* 0x000fe20008010819 */
[----:B------:R-:W1:Y:S01]  /*4690*/  MUFU.EX2 R92, R92 ;  /* 0x0000005c005c7308 */ /* 0x000e620000000800 */
[----:B--2---:R-:W-:Y:S01]  /*46a0*/  FADD.FTZ R86, R70, R63 ;  /* 0x0000003f46567221 */ /* 0x004fe20000010000 */
[--C-:B------:R-:W-:Y:S01]  /*46b0*/  FFMA.FTZ R63, R55, UR10, -R25.reuse ;  /* 0x0000000a373f7c23 */ /* 0x100fe20008010819 */
[--C-:B------:R-:W-:Y:S01]  /*46c0*/  FFMA.FTZ R82, R75, UR10, -R25.reuse ;  /* 0x0000000a4b527c23 */ /* 0x100fe20008010819 */
[--C-:B------:R-:W-:Y:S01]  /*46d0*/  FFMA.FTZ R75, R79, UR10, -R25.reuse ;  /* 0x0000000a4f4b7c23 */ /* 0x100fe20008010819 */
[----:B---3--:R-:W-:Y:S01]  /*46e0*/  FADD.FTZ R55, R15, R86 ;  /* 0x000000560f377221 */ /* 0x008fe20000010000 */
[----:B------:R-:W-:Y:S01]  /*46f0*/  FFMA.FTZ R79, R46, UR10, -R25 ;  /* 0x0000000a2e4f7c23 */ /* 0x000fe20008010819 */
[----:B-----5:R-:W-:Y:S01]  /*4700*/  F2FP.BF16.F32.PACK_AB R4, R6, R5 ;  /* 0x000000050604723e */ /* 0x020fe200000010ff */
[----:B------:R-:W2:Y:S01]  /*4710*/  MUFU.EX2 R93, R93 ;  /* 0x0000005d005d7308 */ /* 0x000ea20000000800 */
[----:B0-----:R-:W-:Y:S01]  /*4720*/  FADD.FTZ R51, R88, R89 ;  /* 0x0000005958337221 */ /* 0x001fe20000010000 */
[----:B------:R-:W-:Y:S01]  /*4730*/  FADD.FTZ R46, R68, R55 ;  /* 0x00000037442e7221 */ /* 0x000fe20000010000 */
[----:B------:R-:W-:Y:S01]  /*4740*/  F2FP.BF16.F32.PACK_AB R5, R89, R88 ;  /* 0x000000585905723e */ /* 0x000fe200000010ff */
[--C-:B------:R-:W-:Y:S01]  /*4750*/  FFMA.FTZ R83, R87, UR10, -R25.reuse ;  /* 0x0000000a57537c23 */ /* 0x100fe20008010819 */
[--C-:B------:R-:W-:Y:S01]  /*4760*/  FFMA.FTZ R86, R47, UR10, -R25.reuse ;  /* 0x0000000a2f567c23 */ /* 0x100fe20008010819 */
[----:B------:R-:W-:Y:S01]  /*4770*/  FADD.FTZ R47, R13, R46 ;  /* 0x0000002e0d2f7221 */ /* 0x000fe20000010000 */
[----:B------:R-:W-:Y:S01]  /*4780*/  FFMA.FTZ R54, R54, UR10, -R25 ;  /* 0x0000000a36367c23 */ /* 0x000fe20008010819 */
[----:B------:R-:W-:Y:S01]  /*4790*/  MUFU.EX2 R80, R80 ;  /* 0x0000005000507308 */ /* 0x000fe20000000800 */
[----:B-1----:R-:W-:Y:S01]  /*47a0*/  FADD.FTZ R78, R92, R51 ;  /* 0x000000335c4e7221 */ /* 0x002fe20000010000 */
[----:B------:R-:W-:Y:S01]  /*47b0*/  FADD.FTZ R47, R66, R47 ;  /* 0x0000002f422f7221 */ /* 0x000fe20000010000 */
[----:B------:R-:W-:Y:S01]  /*47c0*/  F2FP.BF16.F32.PACK_AB R6, R70, R7 ;  /* 0x000000074606723e */ /* 0x000fe200000010ff */
[--C-:B------:R-:W-:Y:S01]  /*47d0*/  FFMA.FTZ R70, R42, UR10, -R25.reuse ;  /* 0x0000000a2a467c23 */ /* 0x100fe20008010819 */
[--C-:B------:R-:W-:Y:S01]  /*47e0*/  FFMA.FTZ R55, R35, UR10, -R25.reuse ;  /* 0x0000000a23377c23 */ /* 0x100fe20008010819 */
[----:B------:R-:W-:-:S02]  /*47f0*/  FFMA.FTZ R72, R72, UR10, -R25 ;  /* 0x0000000a48487c23 */ /* 0x000fc40008010819 */
[----:B------:R-:W0:Y:S01]  /*4800*/  MUFU.EX2 R85, R85 ;  /* 0x0000005500557308 */ /* 0x000e220000000800 */
[C---:B--2---:R-:W-:Y:S01]  /*4810*/  FADD.FTZ R51, R93.reuse, R78 ;  /* 0x0000004e5d337221 */ /* 0x044fe20000010000 */
[----:B------:R-:W-:Y:S01]  /*4820*/  F2FP.BF16.F32.PACK_AB R7, R93, R92 ;  /* 0x0000005c5d07723e */ /* 0x000fe200000010ff */
[----:B------:R-:W-:-:S04]  /*4830*/  FFMA.FTZ R78, R43, UR10, -R25 ;  /* 0x0000000a2b4e7c23 */ /* 0x000fc80008010819 */
[----:B------:R1:W-:Y:S01]  /*4840*/  STSM.16.M88.4 [R2+0x24300], R4 ;  /* 0x0243000402007844 */ /* 0x0003e20000000200 */
[----:B------:R-:W-:Y:S08]  /*4850*/  MUFU.EX2 R77, R77 ;  /* 0x0000004d004d7308 */ /* 0x000ff00000000800 */
[----:B------:R-:W2:Y:S01]  /*4860*/  MUFU.EX2 R84, R84 ;  /* 0x0000005400547308 */ /* 0x000ea20000000800 */
[----:B-1----:R-:W-:-:S07]  /*4870*/  F2FP.BF16.F32.PACK_AB R4, R68, R15 ;  /* 0x0000000f4404723e */ /* 0x002fce00000010ff */
[----:B------:R-:W1:Y:S01]  /*4880*/  MUFU.EX2 R76, R76 ;  /* 0x0000004c004c7308 */ /* 0x000e620000000800 */
[----:B------:R-:W-:Y:S01]  /*4890*/  F2FP.BF16.F32.PACK_AB R6, R66, R13 ;  /* 0x0000000d4206723e */ /* 0x000fe200000010ff */
[----:B------:R-:W-:Y:S01]  /*48a0*/  IMAD.MOV.U32 R68, RZ, RZ, R71 ;  /* 0x000000ffff447224 */ /* 0x000fe200078e0047 */
[----:B0-----:R-:W-:-:S05]  /*48b0*/  F2FP.BF16.F32.PACK_AB R5, R85, R80 ;  /* 0x000000505505723e */ /* 0x001fca00000010ff */
[----:B------:R0:W-:Y:S01]  /*48c0*/  MUFU.EX2 R3, R62 ;  /* 0x0000003e00037308 */ /* 0x0001e20000000800 */
[----:B--2---:R-:W-:-:S05]  /*48d0*/  F2FP.BF16.F32.PACK_AB R7, R84, R77 ;  /* 0x0000004d5407723e */ /* 0x004fca00000010ff */
[----:B------:R-:W-:Y:S02]  /*48e0*/  STSM.16.M88.4 [R2+0x25b00], R4 ;  /* 0x025b000402007844 */ /* 0x000fe40000000200 */
[----:B------:R-:W2:Y:S01]  /*48f0*/  MUFU.EX2 R81, R81 ;  /* 0x0000005100517308 */ /* 0x000ea20000000800 */
[----:B0-----:R-:W-:Y:S01]  /*4900*/  FADD.FTZ R62, R80, R51 ;  /* 0x00000033503e7221 */ /* 0x001fe20000010000 */
[----:B------:R-:W-:Y:S01]  /*4910*/  FFMA.FTZ R51, R38, UR10, -R25 ;  /* 0x0000000a26337c23 */ /* 0x000fe20008010819 */
[----:B------:R-:W-:Y:S01]  /*4920*/  FADD.FTZ R38, R12, R47 ;  /* 0x0000002f0c267221 */ /* 0x000fe20000010000 */
[----:B------:R-:W-:Y:S01]  /*4930*/  F2FP.BF16.F32.PACK_AB R12, R67, R12 ;  /* 0x0000000c430c723e */ /* 0x000fe200000010ff */
[----:B------:R-:W-:Y:S01]  /*4940*/  FADD.FTZ R88, R85, R62 ;  /* 0x0000003e55587221 */ /* 0x000fe20000010000 */
[--C-:B------:R-:W-:Y:S01]  /*4950*/  FFMA.FTZ R62, R34, UR10, -R25.reuse ;  /* 0x0000000a223e7c23 */ /* 0x100fe20008010819 */
[----:B------:R-:W-:Y:S01]  /*4960*/  FADD.FTZ R47, R67, R38 ;  /* 0x00000026432f7221 */ /* 0x000fe20000010000 */
[----:B------:R-:W0:Y:S01]  /*4970*/  MUFU.EX2 R24, R24 ;  /* 0x0000001800187308 */ /* 0x000e220000000800 */
[----:B------:R-:W-:Y:S01]  /*4980*/  FADD.FTZ R87, R77, R88 ;  /* 0x000000584d577221 */ /* 0x000fe20000010000 */
[----:B------:R-:W-:Y:S01]  /*4990*/  FFMA.FTZ R38, R27, UR10, -R25 ;  /* 0x0000000a1b267c23 */ /* 0x000fe20008010819 */
[----:B------:R-:W-:-:S02]  /*49a0*/  IMAD.MOV.U32 R67, RZ, RZ, R71 ;  /* 0x000000ffff437224 */ /* 0x000fc400078e0047 */
[----:B------:R-:W-:-:S03]  /*49b0*/  FADD.FTZ R87, R84, R87 ;  /* 0x0000005754577221 */ /* 0x000fc60000010000 */
[----:B------:R-:W3:Y:S01]  /*49c0*/  MUFU.EX2 R83, R83 ;  /* 0x0000005300537308 */ /* 0x000ee20000000800 */
[----:B-1----:R-:W-:-:S04]  /*49d0*/  FADD.FTZ R46, R76, R87 ;  /* 0x000000574c2e7221 */ /* 0x002fc80000010000 */
[----:B--2---:R-:W-:Y:S01]  /*49e0*/  FADD.FTZ R27, R81, R46 ;  /* 0x0000002e511b7221 */ /* 0x004fe20000010000 */
[--C-:B------:R-:W-:Y:S02]  /*49f0*/  FFMA.FTZ R46, R31, UR10, -R25.reuse ;  /* 0x0000000a1f2e7c23 */ /* 0x100fe40008010819 */
[----:B------:R-:W1:Y:S08]  /*4a00*/  MUFU.EX2 R73, R73 ;  /* 0x0000004900497308 */ /* 0x000e700000000800 */
[----:B------:R-:W2:Y:S08]  /*4a10*/  MUFU.EX2 R82, R82 ;  /* 0x0000005200527308 */ /* 0x000eb00000000800 */
[----:B------:R4:W-:Y:S08]  /*4a20*/  MUFU.EX2 R42, R54 ;  /* 0x00000036002a7308 */ /* 0x0009f00000000800 */
[----:B------:R-:W5:Y:S01]  /*4a30*/  MUFU.EX2 R28, R28 ;  /* 0x0000001c001c7308 */ /* 0x000f620000000800 */
[----:B----4-:R-:W-:Y:S01]  /*4a40*/  FFMA.FTZ R54, R26, UR10, -R25 ;  /* 0x0000000a1a367c23 */ /* 0x010fe20008010819 */
[----:B------:R-:W-:Y:S01]  /*4a50*/  FADD.FTZ R26, R14, R47 ;  /* 0x0000002f0e1a7221 */ /* 0x000fe20000010000 */
[----:B------:R-:W-:Y:S01]  /*4a60*/  FFMA.FTZ R47, R30, UR10, -R25 ;  /* 0x0000000a1e2f7c23 */ /* 0x000fe20008010819 */
[----:B0-----:R-:W-:Y:S01]  /*4a70*/  FADD.FTZ R30, R24, R27 ;  /* 0x0000001b181e7221 */ /* 0x001fe20000010000 */
[C---:B------:R-:W-:Y:S01]  /*4a80*/  F2FP.BF16.F32.PACK_AB R14, R65.reuse, R14 ;  /* 0x0000000e410e723e */ /* 0x040fe200000010ff */
[----:B------:R-:W-:Y:S01]  /*4a90*/  FADD.FTZ R25, R65, R26 ;  /* 0x0000001a41197221 */ /* 0x000fe20000010000 */
[----:B------:R-:W-:Y:S01]  /*4aa0*/  IMAD.MOV.U32 R65, RZ, RZ, R71 ;  /* 0x000000ffff417224 */ /* 0x000fe200078e0047 */
[----:B------:R-:W0:Y:S01]  /*4ab0*/  MUFU.EX2 R75, R75 ;  /* 0x0000004b004b7308 */ /* 0x000e220000000800 */
[----:B---3--:R-:W-:Y:S01]  /*4ac0*/  FADD.FTZ R30, R83, R30 ;  /* 0x0000001e531e7221 */ /* 0x008fe20000010000 */
[----:B------:R-:W-:-:S03]  /*4ad0*/  FADD.FTZ R26, R20, R25 ;  /* 0x00000019141a7221 */ /* 0x000fc60000010000 */
[----:B-1----:R-:W-:Y:S01]  /*4ae0*/  FADD.FTZ R15, R73, R30 ;  /* 0x0000001e490f7221 */ /* 0x002fe20000010000 */
[----:B------:R-:W-:Y:S02]  /*4af0*/  FADD.FTZ R26, R21, R26 ;  /* 0x0000001a151a7221 */ /* 0x000fe40000010000 */
[----:B------:R-:W1:Y:S01]  /*4b00*/  MUFU.EX2 R29, R29 ;  /* 0x0000001d001d7308 */ /* 0x000e620000000800 */
[----:B--2---:R-:W-:Y:S01]  /*4b10*/  FADD.FTZ R15, R82, R15 ;  /* 0x0000000f520f7221 */ /* 0x004fe20000010000 */
[----:B------:R-:W-:-:S03]  /*4b20*/  FADD.FTZ R13, R11, R26 ;  /* 0x0000001a0b0d7221 */ /* 0x000fc60000010000 */
[----:B-----5:R-:W-:Y:S01]  /*4b30*/  FADD.FTZ R26, R28, R15 ;  /* 0x0000000f1c1a7221 */ /* 0x020fe20000010000 */
[----:B------:R-:W-:Y:S01]  /*4b40*/  FADD.FTZ R15, R64, R13 ;  /* 0x0000000d400f7221 */ /* 0x000fe20000010000 */
[----:B------:R-:W-:Y:S01]  /*4b50*/  F2FP.BF16.F32.PACK_AB R13, R81, R76 ;  /* 0x0000004c510d723e */ /* 0x000fe200000010ff */
[----:B------:R-:W2:Y:S01]  /*4b60*/  MUFU.EX2 R74, R74 ;  /* 0x0000004a004a7308 */ /* 0x000ea20000000800 */
[----:B0-----:R-:W-:Y:S01]  /*4b70*/  FADD.FTZ R26, R75, R26 ;  /* 0x0000001a4b1a7221 */ /* 0x001fe20000010000 */
[----:B------:R-:W-:Y:S01]  /*4b80*/  FADD.FTZ R30, R10, R15 ;  /* 0x0000000f0a1e7221 */ /* 0x000fe20000010000 */
[----:B------:R-:W-:Y:S02]  /*4b90*/  F2FP.BF16.F32.PACK_AB R15, R83, R24 ;  /* 0x00000018530f723e */ /* 0x000fe400000010ff */
[----:B------:R-:W-:Y:S01]  /*4ba0*/  F2FP.BF16.F32.PACK_AB R24, R21, R20 ;  /* 0x000000141518723e */ /* 0x000fe200000010ff */
[----:B------:R-:W-:Y:S02]  /*4bb0*/  FADD.FTZ R27, R57, R30 ;  /* 0x0000001e391b7221 */ /* 0x000fe40000010000 */
[----:B------:R-:W0:Y:S01]  /*4bc0*/  MUFU.EX2 R58, R58 ;  /* 0x0000003a003a7308 */ /* 0x000e220000000800 */
[----:B-1----:R-:W-:Y:S01]  /*4bd0*/  FADD.FTZ R25, R29, R26 ;  /* 0x0000001a1d197221 */ /* 0x002fe20000010000 */
[----:B------:R-:W-:Y:S01]  /*4be0*/  FADD.FTZ R20, R8, R27 ;  /* 0x0000001b08147221 */ /* 0x000fe20000010000 */
[----:B------:R-:W-:Y:S01]  /*4bf0*/  F2FP.BF16.F32.PACK_AB R26, R64, R11 ;  /* 0x0000000b401a723e */ /* 0x000fe200000010ff */
[----:B------:R1:W-:Y:S01]  /*4c00*/  STSM.16.M88.4 [R2+0x27300], R12 ;  /* 0x0273000c02007844 */ /* 0x0003e20000000200 */
[----:B------:R-:W-:Y:S01]  /*4c10*/  F2FP.BF16.F32.PACK_AB R27, R75, R28 ;  /* 0x0000001c4b1b723e */ /* 0x000fe200000010ff */
[----:B------:R-:W-:Y:S01]  /*4c20*/  FADD.FTZ R11, R39, R20 ;  /* 0x00000014270b7221 */ /* 0x000fe20000010000 */
[----:B------:R-:W-:Y:S01]  /*4c30*/  F2FP.BF16.F32.PACK_AB R28, R57, R10 ;  /* 0x0000000a391c723e */ /* 0x000fe200000010ff */
[----:B------:R-:W3:Y:S01]  /*4c40*/  MUFU.EX2 R59, R59 ;  /* 0x0000003b003b7308 */ /* 0x000ee20000000800 */
[----:B--2---:R-:W-:Y:S01]  /*4c50*/  FADD.FTZ R21, R74, R25 ;  /* 0x000000194a157221 */ /* 0x004fe20000010000 */
[----:B------:R-:W-:Y:S01]  /*4c60*/  FADD.FTZ R20, R48, R11 ;  /* 0x0000000b30147221 */ /* 0x000fe20000010000 */
[----:B------:R-:W-:Y:S01]  /*4c70*/  F2FP.BF16.F32.PACK_AB R25, R82, R73 ;  /* 0x000000495219723e */ /* 0x000fe200000010ff */
[--C-:B------:R-:W-:Y:S01]  /*4c80*/  IMAD.MOV.U32 R64, RZ, RZ, R71.reuse ;  /* 0x000000ffff407224 */ /* 0x100fe200078e0047 */
[----:B------:R-:W-:Y:S01]  /*4c90*/  F2FP.BF16.F32.PACK_AB R29, R74, R29 ;  /* 0x0000001d4a1d723e */ /* 0x000fe200000010ff */
[----:B------:R-:W-:Y:S01]  /*4ca0*/  FADD.FTZ R20, R61, R20 ;  /* 0x000000143d147221 */ /* 0x000fe20000010000 */
[----:B------:R-:W-:Y:S01]  /*4cb0*/  IMAD.MOV.U32 R57, RZ, RZ, R71 ;  /* 0x000000ffff397224 */ /* 0x000fe200078e0047 */
[----:B------:R-:W2:Y:S01]  /*4cc0*/  MUFU.EX2 R50, R50 ;  /* 0x0000003200327308 */ /* 0x000ea20000000800 */
[----:B0-----:R-:W-:Y:S01]  /*4cd0*/  FADD.FTZ R30, R58, R21 ;  /* 0x000000153a1e7221 */ /* 0x001fe20000010000 */
[----:B------:R-:W-:Y:S01]  /*4ce0*/  FADD.FTZ R21, R49, R20 ;  /* 0x0000001431157221 */ /* 0x000fe20000010000 */
[----:B------:R-:W-:Y:S01]  /*4cf0*/  STSM.16.M88.4 [R2+0x28b00], R24 ;  /* 0x028b001802007844 */ /* 0x000fe20000000200 */
[----:B-1----:R-:W-:Y:S01]  /*4d00*/  F2FP.BF16.F32.PACK_AB R12, R61, R48 ;  /* 0x000000303d0c723e */ /* 0x002fe200000010ff */
[----:B------:R-:W-:-:S02]  /*4d10*/  IMAD.MOV.U32 R61, RZ, RZ, R71 ;  /* 0x000000ffff3d7224 */ /* 0x000fc400078e0047 */
[C---:B------:R-:W-:Y:S01]  /*4d20*/  FADD.FTZ R21, R52.reuse, R21 ;  /* 0x0000001534157221 */ /* 0x040fe20000010000 */
[----:B------:R-:W-:Y:S01]  /*4d30*/  F2FP.BF16.F32.PACK_AB R14, R52, R49 ;  /* 0x00000031340e723e */ /* 0x000fe200000010ff */
[----:B------:R-:W0:Y:S01]  /*4d40*/  MUFU.EX2 R43, R63 ;  /* 0x0000003f002b7308 */ /* 0x000e220000000800 */
[C---:B---3--:R-:W-:Y:S01]  /*4d50*/  FADD.FTZ R30, R59.reuse, R30 ;  /* 0x0000001e3b1e7221 */ /* 0x048fe20000010000 */
[----:B------:R-:W-:Y:S01]  /*4d60*/  F2FP.BF16.F32.PACK_AB R31, R59, R58 ;  /* 0x0000003a3b1f723e */ /* 0x000fe200000010ff */
[--C-:B------:R-:W-:Y:S02]  /*4d70*/  IMAD.MOV.U32 R59, RZ, RZ, R71.reuse ;  /* 0x000000ffff3b7224 */ /* 0x100fe400078e0047 */
[----:B------:R-:W-:Y:S01]  /*4d80*/  FADD.FTZ R11, R3, R30 ;  /* 0x0000001e030b7221 */ /* 0x000fe20000010000 */
[----:B------:R-:W-:Y:S01]  /*4d90*/  F2FP.BF16.F32.PACK_AB R30, R39, R8 ;  /* 0x00000008271e723e */ /* 0x000fe200000010ff */
[----:B------:R-:W-:Y:S01]  /*4da0*/  IMAD.MOV.U32 R58, RZ, RZ, R71 ;  /* 0x000000ffff3a7224 */ /* 0x000fe200078e0047 */
[----:B------:R1:W3:Y:S01]  /*4db0*/  MUFU.EX2 R34, R70 ;  /* 0x0000004600227308 */ /* 0x0002e20000000800 */
[C---:B--2---:R-:W-:Y:S01]  /*4dc0*/  FADD.FTZ R11, R50.reuse, R11 ;  /* 0x0000000b320b7221 */ /* 0x044fe20000010000 */
[----:B------:R-:W-:Y:S01]  /*4dd0*/  F2FP.BF16.F32.PACK_AB R13, R50, R3 ;  /* 0x00000003320d723e */ /* 0x000fe200000010ff */
[----:B------:R2:W-:Y:S01]  /*4de0*/  STSM.16.M88.4 [R2+0x2a300], R28 ;  /* 0x02a3001c02007844 */ /* 0x0005e20000000200 */
[----:B------:R-:W-:-:S02]  /*4df0*/  IMAD.MOV.U32 R52, RZ, RZ, R71 ;  /* 0x000000ffff347224 */ /* 0x000fc400078e0047 */
[----:B------:R-:W-:Y:S01]  /*4e00*/  FADD.FTZ R10, R42, R11 ;  /* 0x0000000b2a0a7221 */ /* 0x000fe20000010000 */
[--C-:B------:R-:W-:Y:S01]  /*4e10*/  IMAD.MOV.U32 R50, RZ, RZ, R71.reuse ;  /* 0x000000ffff327224 */ /* 0x100fe200078e0047 */
[----:B------:R-:W4:Y:S02]  /*4e20*/  MUFU.EX2 R35, R78 ;  /* 0x0000004e00237308 */ /* 0x000f240000000800 */
[C---:B0-----:R-:W-:Y:S01]  /*4e30*/  FADD.FTZ R5, R43.reuse, R10 ;  /* 0x0000000a2b057221 */ /* 0x041fe20000010000 */
[----:B------:R-:W-:Y:S01]  /*4e40*/  F2FP.BF16.F32.PACK_AB R15, R43, R42 ;  /* 0x0000002a2b0f723e */ /* 0x000fe200000010ff */
[--C-:B-1----:R-:W-:Y:S02]  /*4e50*/  IMAD.MOV.U32 R70, RZ, RZ, R71.reuse ;  /* 0x000000ffff467224 */ /* 0x102fe400078e0047 */
[----:B------:R-:W-:Y:S02]  /*4e60*/  IMAD.MOV.U32 R49, RZ, RZ, R71 ;  /* 0x000000ffff317224 */ /* 0x000fe400078e0047 */
[----:B------:R0:W-:Y:S01]  /*4e70*/  STSM.16.M88.4 [R2+0x2bb00], R12 ;  /* 0x02bb000c02007844 */ /* 0x0001e20000000200 */
[----:B------:R-:W1:Y:S01]  /*4e80*/  MUFU.EX2 R63, R79 ;  /* 0x0000004f003f7308 */ /* 0x000e620000000800 */
[----:B---3--:R-:W-:Y:S01]  /*4e90*/  FADD.FTZ R6, R34, R5 ;  /* 0x0000000522067221 */ /* 0x008fe20000010000 */
[----:B------:R-:W-:-:S02]  /*4ea0*/  IMAD.MOV.U32 R48, RZ, RZ, R71 ;  /* 0x000000ffff307224 */ /* 0x000fc400078e0047 */
[--C-:B------:R-:W-:Y:S02]  /*4eb0*/  IMAD.MOV.U32 R43, RZ, RZ, R71.reuse ;  /* 0x000000ffff2b7224 */ /* 0x100fe400078e0047 */
[--C-:B------:R-:W-:Y:S02]  /*4ec0*/  IMAD.MOV.U32 R42, RZ, RZ, R71.reuse ;  /* 0x000000ffff2a7224 */ /* 0x100fe400078e0047 */
[----:B------:R-:W3:Y:S01]  /*4ed0*/  MUFU.EX2 R40, R40 ;  /* 0x0000002800287308 */ /* 0x000ee20000000800 */
[----:B----4-:R-:W-:Y:S01]  /*4ee0*/  FADD.FTZ R6, R35, R6 ;  /* 0x0000000623067221 */ /* 0x010fe20000010000 */
[--C-:B------:R-:W-:Y:S02]  /*4ef0*/  IMAD.MOV.U32 R39, RZ, RZ, R71.reuse ;  /* 0x000000ffff277224 */ /* 0x100fe400078e0047 */
[--C-:B--2---:R-:W-:Y:S02]  /*4f00*/  IMAD.MOV.U32 R31, RZ, RZ, R71.reuse ;  /* 0x000000ffff1f7224 */ /* 0x104fe400078e0047 */
[----:B------:R-:W-:-:S02]  /*4f10*/  IMAD.MOV.U32 R30, RZ, RZ, R71 ;  /* 0x000000ffff1e7224 */ /* 0x000fc400078e0047 */
[----:B------:R-:W2:Y:S01]  /*4f20*/  MUFU.EX2 R66, R86 ;  /* 0x0000005600427308 */ /* 0x000ea20000000800 */
[----:B-1----:R-:W-:Y:S01]  /*4f30*/  FADD.FTZ R5, R63, R6 ;  /* 0x000000063f057221 */ /* 0x002fe20000010000 */
[--C-:B------:R-:W-:Y:S02]  /*4f40*/  IMAD.MOV.U32 R29, RZ, RZ, R71.reuse ;  /* 0x000000ffff1d7224 */ /* 0x100fe400078e0047 */
[----:B------:R-:W-:-:S04]  /*4f50*/  IMAD.MOV.U32 R28, RZ, RZ, R71 ;  /* 0x000000ffff1c7224 */ /* 0x000fc800078e0047 */
[----:B------:R-:W1:Y:S01]  /*4f60*/  MUFU.EX2 R53, R53 ;  /* 0x0000003500357308 */ /* 0x000e620000000800 */
[----:B---3--:R-:W-:-:S07]  /*4f70*/  FADD.FTZ R4, R40, R21 ;  /* 0x0000001528047221 */ /* 0x008fce0000010000 */
[----:B------:R-:W3:Y:S01]  /*4f80*/  MUFU.EX2 R62, R62 ;  /* 0x0000003e003e7308 */ /* 0x000ee20000000800 */
[C---:B--2---:R-:W-:Y:S01]  /*4f90*/  FADD.FTZ R5, R66.reuse, R5 ;  /* 0x0000000542057221 */ /* 0x044fe20000010000 */
[----:B------:R-:W-:Y:S01]  /*4fa0*/  F2FP.BF16.F32.PACK_AB R7, R66, R63 ;  /* 0x0000003f4207723e */ /* 0x000fe200000010ff */
[--C-:B------:R-:W-:Y:S02]  /*4fb0*/  IMAD.MOV.U32 R66, RZ, RZ, R71.reuse ;  /* 0x000000ffff427224 */ /* 0x100fe400078e0047 */
[----:B------:R-:W-:-:S03]  /*4fc0*/  IMAD.MOV.U32 R63, RZ, RZ, R71 ;  /* 0x000000ffff3f7224 */ /* 0x000fc600078e0047 */
[----:B------:R-:W2:Y:S01]  /*4fd0*/  MUFU.EX2 R41, R41 ;  /* 0x0000002900297308 */ /* 0x000ea20000000800 */
[----:B-1----:R-:W-:-:S07]  /*4fe0*/  FADD.FTZ R4, R53, R4 ;  /* 0x0000000435047221 */ /* 0x002fce0000010000 */
[----:B------:R-:W1:Y:S01]  /*4ff0*/  MUFU.EX2 R55, R55 ;  /* 0x0000003700377308 */ /* 0x000e620000000800 */
[----:B---3--:R-:W-:Y:S01]  /*5000*/  FADD.FTZ R8, R62, R5 ;  /* 0x000000053e087221 */ /* 0x008fe20000010000 */
[----:B------:R-:W-:Y:S01]  /*5010*/  F2FP.BF16.F32.PACK_AB R5, R35, R34 ;  /* 0x000000222305723e */ /* 0x000fe200000010ff */
[--C-:B------:R-:W-:Y:S02]  /*5020*/  IMAD.MOV.U32 R35, RZ, RZ, R71.reuse ;  /* 0x000000ffff237224 */ /* 0x100fe400078e0047 */
[----:B------:R-:W-:-:S03]  /*5030*/  IMAD.MOV.U32 R34, RZ, RZ, R71 ;  /* 0x000000ffff227224 */ /* 0x000fc600078e0047 */
[----:B------:R-:W3:Y:S01]  /*5040*/  MUFU.EX2 R56, R56 ;  /* 0x0000003800387308 */ /* 0x000ee20000000800 */
[----:B--2---:R-:W-:Y:S01]  /*5050*/  FADD.FTZ R3, R41, R4 ;  /* 0x0000000429037221 */ /* 0x004fe20000010000 */
[----:B------:R-:W-:Y:S01]  /*5060*/  F2FP.BF16.F32.PACK_AB R4, R53, R40 ;  /* 0x000000283504723e */ /* 0x000fe200000010ff */
[--C-:B------:R-:W-:Y:S02]  /*5070*/  IMAD.MOV.U32 R53, RZ, RZ, R71.reuse ;  /* 0x000000ffff357224 */ /* 0x100fe400078e0047 */
[----:B------:R-:W-:-:S03]  /*5080*/  IMAD.MOV.U32 R40, RZ, RZ, R71 ;  /* 0x000000ffff287224 */ /* 0x000fc600078e0047 */
[----:B------:R-:W2:Y:S01]  /*5090*/  MUFU.EX2 R51, R51 ;  /* 0x0000003300337308 */ /* 0x000ea20000000800 */
[C---:B-1----:R-:W-:Y:S01]  /*50a0*/  FADD.FTZ R8, R55.reuse, R8 ;  /* 0x0000000837087221 */ /* 0x042fe20000010000 */
[----:B0-----:R-:W-:Y:S01]  /*50b0*/  F2FP.BF16.F32.PACK_AB R13, R55, R62 ;  /* 0x0000003e370d723e */ /* 0x001fe200000010ff */
[--C-:B------:R-:W-:Y:S02]  /*50c0*/  IMAD.MOV.U32 R62, RZ, RZ, R71.reuse ;  /* 0x000000ffff3e7224 */ /* 0x100fe400078e0047 */
[----:B------:R-:W-:-:S03]  /*50d0*/  IMAD.MOV.U32 R55, RZ, RZ, R71 ;  /* 0x000000ffff377224 */ /* 0x000fc600078e0047 */
[----:B------:R-:W0:Y:S01]  /*50e0*/  MUFU.EX2 R44, R44 ;  /* 0x0000002c002c7308 */ /* 0x000e220000000800 */
[----:B---3--:R-:W-:-:S07]  /*50f0*/  FADD.FTZ R3, R56, R3 ;  /* 0x0000000338037221 */ /* 0x008fce0000010000 */
        /* <DEDUP_REMOVED lines=15> */
[----:B------:R0:W3:Y:S01]  /*51f0*/  MUFU.EX2 R25, R38 ;  /* 0x0000002600197308 */ /* 0x0000e20000000800 */
[----:B-1----:R-:W-:Y:S01]  /*5200*/  FADD.FTZ R3, R33, R6 ;  /* 0x0000000621037221 */ /* 0x002fe20000010000 */
[----:B------:R-:W-:Y:S01]  /*5210*/  F2FP.BF16.F32.PACK_AB R6, R56, R41 ;  /* 0x000000293806723e */ /* 0x000fe200000010ff */
[--C-:B------:R-:W-:Y:S02]  /*5220*/  IMAD.MOV.U32 R56, RZ, RZ, R71.reuse ;  /* 0x000000ffff387224 */ /* 0x100fe400078e0047 */
[----:B------:R-:W-:Y:S02]  /*5230*/  IMAD.MOV.U32 R41, RZ, RZ, R71 ;  /* 0x000000ffff297224 */ /* 0x000fe400078e0047 */
[----:B------:R1:W-:Y:S01]  /*5240*/  STSM.16.M88.4 [R2+0x2d300], R4 ;  /* 0x02d3000402007844 */ /* 0x0003e20000000200 */
[----:B------:R-:W4:Y:S01]  /*5250*/  MUFU.EX2 R36, R36 ;  /* 0x0000002400247308 */ /* 0x000f220000000800 */
[C---:B--2---:R-:W-:Y:S01]  /*5260*/  F2FP.BF16.F32.PACK_AB R14, R60.reuse, R33 ;  /* 0x000000213c0e723e */ /* 0x044fe200000010ff */
[----:B------:R-:W-:Y:S01]  /*5270*/  FADD.FTZ R3, R60, R3 ;  /* 0x000000033c037221 */ /* 0x000fe20000010000 */
[----:B------:R-:W-:-:S02]  /*5280*/  IMAD.MOV.U32 R60, RZ, RZ, R71 ;  /* 0x000000ffff3c7224 */ /* 0x000fc400078e0047 */
[--C-:B0-----:R-:W-:Y:S01]  /*5290*/  IMAD.MOV.U32 R38, RZ, RZ, R71.reuse ;  /* 0x000000ffff267224 */ /* 0x101fe200078e0047 */
[----:B------:R-:W-:Y:S01]  /*52a0*/  STSM.16.M88.4 [R2+0x2eb00], R12 ;  /* 0x02eb000c02007844 */ /* 0x000fe20000000200 */
[--C-:B------:R-:W-:Y:S01]  /*52b0*/  IMAD.MOV.U32 R33, RZ, RZ, R71.reuse ;  /* 0x000000ffff217224 */ /* 0x100fe200078e0047 */
[----:B------:R-:W-:Y:S01]  /*52c0*/  MUFU.EX2 R32, R32 ;  /* 0x0000002000207308 */ /* 0x000fe20000000800 */
[C---:B---3--:R-:W-:Y:S01]  /*52d0*/  FADD.FTZ R10, R25.reuse, R10 ;  /* 0x0000000a190a7221 */ /* 0x048fe20000010000 */
[----:B------:R-:W-:Y:S01]  /*52e0*/  F2FP.BF16.F32.PACK_AB R25, R25, R54 ;  /* 0x000000361919723e */ /* 0x000fe200000010ff */
[----:B------:R-:W-:-:S05]  /*52f0*/  IMAD.MOV.U32 R54, RZ, RZ, R71 ;  /* 0x000000ffff367224 */ /* 0x000fca00078e0047 */
[----:B------:R-:W0:Y:S01]  /*5300*/  MUFU.EX2 R37, R37 ;  /* 0x0000002500257308 */ /* 0x000e220000000800 */
[----:B----4-:R-:W-:Y:S01]  /*5310*/  F2FP.BF16.F32.PACK_AB R24, R69, R36 ;  /* 0x000000244518723e */ /* 0x010fe200000010ff */
[----:B------:R-:W-:Y:S01]  /*5320*/  FADD.FTZ R8, R36, R3 ;  /* 0x0000000324087221 */ /* 0x000fe20000010000 */
[----:B------:R-:W-:-:S03]  /*5330*/  IMAD.MOV.U32 R36, RZ, RZ, R71 ;  /* 0x000000ffff247224 */ /* 0x000fc600078e0047 */
[----:B------:R-:W-:Y:S01]  /*5340*/  FADD.FTZ R3, R69, R8 ;  /* 0x0000000845037221 */ /* 0x000fe20000010000 */
[----:B------:R-:W-:Y:S01]  /*5350*/  IMAD.MOV.U32 R69, RZ, RZ, R71 ;  /* 0x000000ffff457224 */ /* 0x000fe200078e0047 */
[----:B------:R-:W-:Y:S08]  /*5360*/  MUFU.EX2 R47, R47 ;  /* 0x0000002f002f7308 */ /* 0x000ff00000000800 */
[----:B------:R-:W2:Y:S01]  /*5370*/  MUFU.EX2 R46, R46 ;  /* 0x0000002e002e7308 */ /* 0x000ea20000000800 */
[----:B0-----:R-:W-:Y:S01]  /*5380*/  F2FP.BF16.F32.PACK_AB R26, R37, R32 ;  /* 0x00000020251a723e */ /* 0x001fe200000010ff */
[----:B------:R-:W-:-:S04]  /*5390*/  FADD.FTZ R32, R32, R3 ;  /* 0x0000000320207221 */ /* 0x000fc80000010000 */
[----:B-1----:R-:W-:Y:S01]  /*53a0*/  FADD.FTZ R7, R37, R32 ;  /* 0x0000002025077221 */ /* 0x002fe20000010000 */
[--C-:B------:R-:W-:Y:S02]  /*53b0*/  IMAD.MOV.U32 R37, RZ, RZ, R71.reuse ;  /* 0x000000ffff257224 */ /* 0x100fe400078e0047 */
[----:B------:R-:W-:Y:S01]  /*53c0*/  IMAD.MOV.U32 R32, RZ, RZ, R71 ;  /* 0x000000ffff207224 */ /* 0x000fe200078e0047 */
[----:B--2---:R-:W-:Y:S01]  /*53d0*/  F2FP.BF16.F32.PACK_AB R27, R46, R47 ;  /* 0x0000002f2e1b723e */ /* 0x004fe200000010ff */
[----:B------:R-:W-:-:S04]  /*53e0*/  FADD.FTZ R47, R47, R10 ;  /* 0x0000000a2f2f7221 */ /* 0x000fc80000010000 */
[----:B------:R0:W-:Y:S01]  /*53f0*/  STSM.16.M88.4 [R2+0x30300], R24 ;  /* 0x0303001802007844 */ /* 0x0001e20000000200 */
[----:B------:R-:W-:Y:S01]  /*5400*/  FADD.FTZ R5, R46, R47 ;  /* 0x0000002f2e057221 */ /* 0x000fe20000010000 */
[--C-:B------:R-:W-:Y:S01]  /*5410*/  IMAD.MOV.U32 R47, RZ, RZ, R71.reuse ;  /* 0x000000ffff2f7224 */ /* 0x100fe200078e0047 */
[----:B------:R1:W-:Y:S06]  /*5420*/  MEMBAR.ALL.CTA ;  /* 0x0000000000007992 */ /* 0x0003ec0000008000 */
[----:B-1----:R-:W1:Y:S01]  /*5430*/  FENCE.VIEW.ASYNC.S ;  /* 0x00000000000073c6 */ /* 0x002e620000000000 */
[----:B------:R-:W-:-:S02]  /*5440*/  IMAD.MOV.U32 R46, RZ, RZ, R71 ;  /* 0x000000ffff2e7224 */ /* 0x000fc400078e0047 */
[--C-:B0-----:R-:W-:Y:S02]  /*5450*/  IMAD.MOV.U32 R27, RZ, RZ, R71.reuse ;  /* 0x000000ffff1b7224 */ /* 0x101fe400078e0047 */
[--C-:B------:R-:W-:Y:S02]  /*5460*/  IMAD.MOV.U32 R26, RZ, RZ, R71.reuse ;  /* 0x000000ffff1a7224 */ /* 0x100fe400078e0047 */
[--C-:B------:R-:W-:Y:S02]  /*5470*/  IMAD.MOV.U32 R25, RZ, RZ, R71.reuse ;  /* 0x000000ffff197224 */ /* 0x100fe400078e0047 */
[----:B------:R-:W-:Y:S01]  /*5480*/  IMAD.MOV.U32 R24, RZ, RZ, R71 ;  /* 0x000000ffff187224 */ /* 0x000fe200078e0047 */
[----:B-1----:R-:W-:Y:S01]  /*5490*/  NOP ;  /* 0x0000000000007918 */ /* 0x002fe20000000000 */
[----:B------:R-:W-:Y:S05]  /*54a0*/  @!P2 BRA `(.L_x_9531) ;  /* 0x000000380040a947 */ /* 0x000fea0003800000 */
[----:B------:R-:W-:Y:S01]  /*54b0*/  IMAD.MOV.U32 R3, RZ, RZ, R9 ;  /* 0x000000ffff037224 */ /* 0x000fe200078e0009 */
[----:B------:R-:W-:Y:S01]  /*54c0*/  CS2R R70, SRZ ;  /* 0x0000000000467805 */ /* 0x000fe2000001ff00 */
[----:B------:R-:W-:Y:S01]  /*54d0*/  IMAD.MOV.U32 R4, RZ, RZ, R0 ;  /* 0x000000ffff047224 */ /* 0x000fe200078e0000 */
        /* <DEDUP_REMOVED lines=23> */
[----:B------:R-:W-:Y:S01]  /*5650*/  UMOV UR7, UR39 ;  /* 0x0000002700077c82 */ /* 0x000fe20008000000 */
[----:B------:R-:W-:-:S05]  /*5660*/  UMOV UR6, UR36 ;  /* 0x0000002400067c82 */ /* 0x000fca0008000000 */
.L_x_9540:
[----:B------:R-:W-:Y:S01]  /*5670*/  R2UR UR4, R16 ;  /* 0x00000000100472ca */ /* 0x000fe200000e0000 */
[----:B------:R-:W-:-:S04]  /*5680*/  UIADD3 UR36, UR6, 0x1, URZ ;  /* 0x0000000106247890 */ /* 0x000fc8000fffe03f */
[----:B------:R-:W-:-:S04]  /*5690*/  UISETP.NE.AND UP0, UPT, UR36, 0x2, UPT ;  /* 0x000000022400788c */ /* 0x000fc8000bf05270 */
[----:B------:R-:W-:Y:S02]  /*56a0*/  USEL UR39, URZ, 0x1, UP0 ;  /* 0x000000013f277887 */ /* 0x000fe40008000000 */
[----:B------:R-:W-:Y:S02]  /*56b0*/  USEL UR36, UR36, URZ, UP0 ;  /* 0x0000003f24247287 */ /* 0x000fe40008000000 */
[----:B------:R-:W-:Y:S01]  /*56c0*/  ISETP.NE.AND P3, PT, RZ, UR4, PT ;  /* 0x00000004ff007c0c */ /* 0x000fe2000bf65270 */
[----:B------:R-:W-:-:S12]  /*56d0*/  ULOP3.LUT UR39, UR7, UR39, URZ, 0x3c, !UPT ;  /* 0x0000002707277292 */ /* 0x000fd8000f8e3c3f */
[----:B----4-:R-:W-:Y:S05]  /*56e0*/  @P3 BRA `(.L_x_9532) ;  /* 0x00000000002c3947 */ /* 0x010fea0003800000 */
[----:B------:R-:W-:Y:S05]  /*56f0*/  @!P0 BRA `(.L_x_9533) ;  /* 0x0000000000048947 */ /* 0x000fea0003800000 */
[----:B------:R-:W-:Y:S01]  /*5700*/  BPT.TRAP 0x1 ;  /* 0x000000040000795c */ /* 0x000fe20000300000 */
.L_x_9533:
[----:B------:R-:W-:Y:S01]  /*5710*/  ULEA UR4, UR36, UR37, 0x3 ;  /* 0x0000002524047291 */ /* 0x000fe2000f8e183f */
[----:B------:R-:W-:-:S05]  /*5720*/  IMAD.U32 R0, RZ, RZ, UR39 ;  /* 0x00000027ff007e24 */ /* 0x000fca000f8e00ff */
[----:B------:R-:W-:-:S04]  /*5730*/  SHF.L.U32 R0, R0, 0x1f, RZ ;  /* 0x0000001f00007819 */ /* 0x000fc800000006ff */
[----:B------:R0:W1:Y:S01]  /*5740*/  SYNCS.PHASECHK.TRANS64.TRYWAIT P2, [UR4+0x31c30], R0 ;  /* 0x031c3000ff0075a7 */ /* 0x0000620008040144 */
[----:B------:R-:W-:Y:S05]  /*5750*/  @!P0 BRA `(.L_x_9534) ;  /* 0x0000000000048947 */ /* 0x000fea0003800000 */
[----:B------:R-:W-:Y:S01]  /*5760*/  BPT.TRAP 0x1 ;  /* 0x000000040000795c */ /* 0x000fe20000300000 */
.L_x_9534:
[----:B-1----:R-:W-:Y:S05]  /*5770*/  @P2 BRA `(.L_x_9532) ;  /* 0x0000000000082947 */ /* 0x002fea0003800000 */
[----:B------:R-:W1:Y:S02]  /*5780*/  SYNCS.PHASECHK.TRANS64.TRYWAIT P2, [UR4+0x31c30], R0 ;  /* 0x031c3000ff0075a7 */ /* 0x000e640008040144 */
[----:B-1----:R-:W-:Y:S05]  /*5790*/  @!P2 BRA `(.L_x_9535) ;  /* 0x000000d40064a947 */ /* 0x002fea0003800000 */
.L_x_9532:
[----:B------:R-:W2:Y:S01]  /*57a0*/  S2R R6, SR_TID.X ;  /* 0x0000000000067919 */ /* 0x000ea20000002100 */
[----:B------:R-:W-:Y:S01]  /*57b0*/  UIMAD UR4, UR36, 0x6c0, UR5 ;  /* 0x000006c0240478a4 */ /* 0x000fe2000f8e0205 */
[----:B------:R-:W-:Y:S01]  /*57c0*/  UMOV UR31, 0x80000020 ;  /* 0x80000020001f7882 */ /* 0x000fe20000000000 */
[----:B------:R-:W-:Y:S02]  /*57d0*/  UMOV UR32, UR28 ;  /* 0x0000001c00207c82 */ /* 0x000fe40008000000 */
[----:B------:R-:W-:Y:S01]  /*57e0*/  UIADD3 UR34, UR4, 0x40, URZ ;  /* 0x0000004004227890 */ /* 0x000fe2000fffe03f */
[----:B------:R-:W-:Y:S02]  /*57f0*/  UMOV UR33, UR29 ;  /* 0x0000001d00217c82 */ /* 0x000fe40008000000 */
[----:B------:R-:W-:Y:S01]  /*5800*/  UMOV UR30, UR4 ;  /* 0x00000004001e7c82 */ /* 0x000fe20008000000 */
[----:B------:R-:W-:Y:S01]  /*5810*/  UMOV UR35, 0x80000020 ;  /* 0x8000002000237882 */ /* 0x000fe20000000000 */
[----:B------:R-:W-:Y:S01]  /*5820*/  UIADD3 UR42, UR4, 0x80, URZ ;  /* 0x00000080042a7890 */ /* 0x000fe2000fffe03f */
[----:B------:R-:W-:Y:S01]  /*5830*/  UMOV UR40, UR28 ;  /* 0x0000001c00287c82 */ /* 0x000fe20008000000 */
        /* <DEDUP_REMOVED lines=21> */
[----:B------:R-:W-:Y:S01]  /*5990*/  UMOV UR11, 0x80000020 ;  /* 0x80000020000b7882 */ /* 0x000fe20000000000 */
[----:B------:R-:W-:Y:S01]  /*59a0*/  UIADD3 UR14, UR4, 0x202, URZ ;  /* 0x00000202040e7890 */ /* 0x000fe2000fffe03f */
[----:B------:R-:W-:-:S02]  /*59b0*/  UMOV UR15, 0x80000020 ;  /* 0x80000020000f7882 */ /* 0x000fc40000000000 */
[----:B------:R0:W-:Y:S01]  /*59c0*/  BAR.SYNC.DEFER_BLOCKING R0, 0x100 ;  /* 0x000400000000751d */ /* 0x0001e20000010000 */
[----:B------:R-:W-:Y:S02]  /*59d0*/  UIADD3 UR18, UR4, 0x242, URZ ;  /* 0x0000024204127890 */ /* 0x000fe4000fffe03f */
[----:B------:R-:W-:Y:S02]  /*59e0*/  UIADD3 UR22, UR4, 0x480, URZ ;  /* 0x0000048004167890 */ /* 0x000fe4000fffe03f */
[----:B------:R-:W-:Y:S01]  /*59f0*/  UIADD3 UR26, UR4, 0x482, URZ ;  /* 0x00000482041a7890 */ /* 0x000fe2000fffe03f */
[----:B------:R-:W-:Y:S01]  /*5a00*/  UMOV UR19, 0x80000020 ;  /* 0x8000002000137882 */ /* 0x000fe20000000000 */
[----:B------:R-:W-:Y:S01]  /*5a10*/  UMOV UR23, 0x80000020 ;  /* 0x8000002000177882 */ /* 0x000fe20000000000 */
[----:B------:R-:W-:Y:S01]  /*5a20*/  UMOV UR27, 0x80000020 ;  /* 0x80000020001b7882 */ /* 0x000fe20000000000 */
        /* <DEDUP_REMOVED lines=316> */
.L_x_9537:
[----:B------:R-:W-:Y:S01]  /*6df0*/  ULEA UR4, UR6, UR37, 0x3 ;  /* 0x0000002506047291 */ /* 0x000fe2000f8e183f */
[----:B------:R-:W-:-:S05]  /*6e00*/  IMAD.U32 R0, RZ, RZ, UR7 ;  /* 0x00000007ff007e24 */ /* 0x000fca000f8e00ff */
[----:B------:R-:W-:-:S04]  /*6e10*/  SHF.L.U32 R0, R0, 0x1f, RZ ;  /* 0x0000001f00007819 */ /* 0x000fc800000006ff */
[----:B------:R0:W1:Y:S01]  /*6e20*/  SYNCS.PHASECHK.TRANS64.TRYWAIT P2, [UR4+0x31c50], R0 ;  /* 0x031c5000ff0075a7 */ /* 0x0000620008040144 */
[----:B------:R-:W-:Y:S05]  /*6e30*/  @!P0 BRA `(.L_x_9538) ;  /* 0x0000000000048947 */ /* 0x000fea0003800000 */
[----:B------:R-:W-:Y:S01]  /*6e40*/  BPT.TRAP 0x1 ;  /* 0x000000040000795c */ /* 0x000fe20000300000 */
.L_x_9538:
[----:B-1----:R-:W-:Y:S05]  /*6e50*/  @P2 BRA `(.L_x_9536) ;  /* 0x0000000000082947 */ /* 0x002fea0003800000 */
[----:B------:R-:W1:Y:S02]  /*6e60*/  SYNCS.PHASECHK.TRANS64.TRYWAIT P2, [UR4+0x31c50], R0 ;  /* 0x031c5000ff0075a7 */ /* 0x000e640008040144 */
[----:B-1----:R-:W-:Y:S05]  /*6e70*/  @!P2 BRA `(.L_x_9539) ;  /* 0x000000bc00c4a947 */ /* 0x002fea0003800000 */
.L_x_9536:
[----:B------:R-:W-:Y:S01]  /*6e80*/  UIADD3 UR4, UR37, 0x200, URZ ;  /* 0x0000020025047890 */ /* 0x000fe2000fffe03f */
[----:B------:R-:W-:Y:S01]  /*6e90*/  WARPGROUP.ARRIVE ;  /* 0x00000000000079c5 */ /* 0x000fe20000000000 */
[----:B------:R-:W-:Y:S01]  /*6ea0*/  UMOV UR33, 0xc0000010 ;  /* 0xc000001000217882 */ /* 0x000fe20000000000 */
[----:B------:R-:W-:Y:S01]  /*6eb0*/  UMOV UR35, 0x80000020 ;  /* 0x8000002000237882 */ /* 0x000fe20000000000 */
[----:B------:R-:W-:Y:S01]  /*6ec0*/  USHF.R.U32.HI UR4, URZ, 0x4, UR4 ;  /* 0x000000043f047899 */ /* 0x000fe20008011604 */
[----:B01----:R-:W-:Y:S01]  /*6ed0*/  FMNMX.FTZ R0, R136, R4, !PT ;  /* 0x0000000488007209 */ /* 0x003fe20007810000 */
[----:B------:R-:W-:Y:S01]  /*6ee0*/  ULDC UR10, c[0x0][0x988] ;  /* 0x00026200000a7ab9 */ /* 0x000fe20000000800 */
[----:B------:R-:W0:Y:S01]  /*6ef0*/  S2R R13, SR_TID.X ;  /* 0x00000000000d7919 */ /* 0x000e220000002100 */
[----:B------:R-:W-:Y:S01]  /*6f00*/  ULOP3.LUT UR4, UR4, 0x3fff, URZ, 0xc0, !UPT ;  /* 0x00003fff04047892 */ /* 0x000fe2000f8ec03f */
[----:B------:R-:W-:Y:S01]  /*6f10*/  FMNMX.FTZ R0, R137, R0, !PT ;  /* 0x0000000089007209 */ /* 0x000fe20007810000 */
[----:B------:R-:W-:-:S02]  /*6f20*/  UISETP.GT.AND UP0, UPT, UR38, UR61, UPT ;  /* 0x0000003d2600728c */ /* 0x000fc4000bf04270 */
[----:B------:R-:W-:Y:S01]  /*6f30*/  ULOP3.LUT UR7, UR4, 0x2400000, URZ, 0xfc, !UPT ;  /* 0x0240000004077892 */ /* 0x000fe2000f8efc3f */
[----:B------:R-:W-:Y:S01]  /*6f40*/  FMNMX.FTZ R0, R140, R0, !PT ;  /* 0x000000008c007209 */ /* 0x000fe20007810000 */
[----:B------:R-:W-:Y:S02]  /*6f50*/  ULOP3.LUT UR4, UR60, 0x10000, URZ, 0xfc, !UPT ;  /* 0x000100003c047892 */ /* 0x000fe4000f8efc3f */
[----:B------:R-:W-:Y:S01]  /*6f60*/  UIMAD UR7, UR6, 0x6c0, UR7 ;  /* 0x000006c0060778a4 */ /* 0x000fe2000f8e0207 */
[----:B------:R-:W-:-:S04]  /*6f70*/  FMNMX.FTZ R0, R141, R0, !PT ;  /* 0x000000008d007209 */ /* 0x000fc80007810000 */
[----:B------:R-:W-:Y:S01]  /*6f80*/  UMOV UR32, UR4 ;  /* 0x0000000400207c82 */ /* 0x000fe20008000000 */
[----:B------:R-:W-:Y:S01]  /*6f90*/  FMNMX.FTZ R0, R128, R0, !PT ;  /* 0x0000000080007209 */ /* 0x000fe20007810000 */
[----:B------:R-:W-:Y:S02]  /*6fa0*/  UMOV UR34, UR7 ;  /* 0x0000000700227c82 */ /* 0x000fe40008000000 */
[----:B------:R-:W-:Y:S01]  /*6fb0*/  HGMMA.64x96x16.F32.BF16 R24, gdesc[UR32].tnspB, R24, gsb0 ;  /* 0x41600000201879f0 */ /* 0x000fe20008001818 */
[----:B------:R-:W-:Y:S01]  /*6fc0*/  UIADD3 UR32, UR4, 0x180, URZ ;  /* 0x0000018004207890 */ /* 0x000fe2000fffe03f */
[----:B------:R-:W-:Y:S01]  /*6fd0*/  FMNMX.FTZ R0, R129, R0, !PT ;  /* 0x0000000081007209 */ /* 0x000fe20007810000 */
[----:B------:R-:W-:Y:S01]  /*6fe0*/  UIADD3 UR34, UR7, 0x40, URZ ;  /* 0x0000004007227890 */ /* 0x000fe2000fffe03f */
[----:B------:R-:W-:Y:S01]  /*6ff0*/  UMOV UR33, 0xc0000010 ;  /* 0xc000001000217882 */ /* 0x000fe20000000000 */
[----:B------:R-:W-:Y:S01]  /*7000*/  UMOV UR35, 0x80000020 ;  /* 0x8000002000237882 */ /* 0x000fe20000000000 */
[----:B------:R-:W-:-:S04]  /*7010*/  FMNMX.FTZ R0, R132, R0, !PT ;  /* 0x0000000084007209 */ /* 0x000fc80007810000 */
[----:B------:R-:W-:Y:S02]  /*7020*/  FMNMX.FTZ R0, R133, R0, !PT ;  /* 0x0000000085007209 */ /* 0x000fe40007810000 */
[----:B0-----:R-:W-:Y:S02]  /*7030*/  SHF.R.U32.HI R12, RZ, 0x7, R13 ;  /* 0x00000007ff0c7819 */ /* 0x001fe4000001160d */
[----:B------:R-:W-:Y:S02]  /*7040*/  FMNMX.FTZ R0, R120, R0, !PT ;  /* 0x0000000078007209 */ /* 0x000fe40007810000 */
[----:B------:R-:W-:Y:S02]  /*7050*/  ISETP.GE.U32.AND P2, PT, R13, 0x180, PT ;  /* 0x000001800d00780c */ /* 0x000fe40003f46070 */
        /* <DEDUP_REMOVED lines=35> */
[----:B0-----:R-:W-:-:S05]  /*7290*/  FMNMX.FTZ R0, R0, R6, !PT ;  /* 0x0000000600007209 */ /* 0x001fca0007810000 */
[----:B------:R-:W0:Y:S02]  /*72a0*/  SHFL.BFLY PT, R6, R0, 0x1, 0x1f ;  /* 0x0c201f0000067f89 */ /* 0x000e2400000e0000 */
[----:B0-----:R-:W-:-:S05]  /*72b0*/  FMNMX.FTZ R0, R0, R6, !PT ;  /* 0x0000000600007209 */ /* 0x001fca0007810000 */
[C---:B------:R-:W-:Y:S01]  /*72c0*/  FADD.FTZ R4, -R0.reuse, R4 ;  /* 0x0000000400047221 */ /* 0x040fe20000010100 */
[----:B------:R-:W-:-:S03]  /*72d0*/  FMUL.FTZ R6, R0, UR10 ;  /* 0x0000000a00067c20 */ /* 0x000fc60008410000 */
        /* <DEDUP_REMOVED lines=18> */
[----:B------:R-:W-:Y:S01]  /*7400*/  FFMA.FTZ R117, R117, UR10, -R6 ;  /* 0x0000000a75757c23 */ /* 0x000fe20008010806 */
[----:B------:R-:W-:-:S02]  /*7410*/  WARPGROUP.DEPBAR.LE gsb0, 0x0 ;  /* 0x00008000000079c5 */ /* 0x000fc40000010000 */
[----:B------:R-:W-:Y:S01]  /*7420*/  WARPGROUP.ARRIVE ;  /* 0x00000000000079c5 */ /* 0x000fe20000000000 */
[--C-:B------:R-:W-:Y:S01]  /*7430*/  FFMA.FTZ R104, R104, UR10, -R6.reuse ;  /* 0x0000000a68687c23 */ /* 0x100fe20008010806 */
[--C-:B------:R-:W-:Y:S01]  /*7440*/  FFMA.FTZ R105, R105, UR10, -R6.reuse ;  /* 0x0000000a69697c23 */ /* 0x100fe20008010806 */
[--C-:B------:R-:W-:Y:S01]  /*7450*/  FFMA.FTZ R108, R108, UR10, -R6.reuse ;  /* 0x0000000a6c6c7c23 */ /* 0x100fe20008010806 */
[--C-:B------:R-:W-:Y:S01]  /*7460*/  FFMA.FTZ R109, R109, UR10, -R6.reuse ;  /* 0x0000000a6d6d7c23 */ /* 0x100fe20008010806 */
[--C-:B------:R-:W-:Y:S01]  /*7470*/  FFMA.FTZ R96, R96, UR10, -R6.reuse ;  /* 0x0000000a60607c23 */ /* 0x100fe20008010806 */
[----:B------:R-:W-:Y:S01]  /*7480*/  HGMMA.64x96x16.F32.BF16 R24, gdesc[UR32].tnspB, R24, gsb0 ;  /* 0x41600000201879f0 */ /* 0x000fe20008001818 */
[----:B------:R-:W-:Y:S01]  /*7490*/  UIADD3 UR32, UR4, 0x480, URZ ;  /* 0x0000048004207890 */ /* 0x000fe2000fffe03f */
[--C-:B------:R-:W-:Y:S01]  /*74a0*/  FFMA.FTZ R97, R97, UR10, -R6.reuse ;  /* 0x0000000a61617c23 */ /* 0x100fe20008010806 */
[----:B------:R-:W-:Y:S01]  /*74b0*/  UIADD3 UR34, UR7, 0xc0, URZ ;  /* 0x000000c007227890 */ /* 0x000fe2000fffe03f */
[--C-:B------:R-:W-:Y:S01]  /*74c0*/  FFMA.FTZ R100, R100, UR10, -R6.reuse ;  /* 0x0000000a64647c23 */ /* 0x100fe20008010806 */
[----:B------:R-:W-:Y:S01]  /*74d0*/  UMOV UR33, 0xc0000010 ;  /* 0xc000001000217882 */ /* 0x000fe20000000000 */
[----:B------:R-:W-:Y:S01]  /*74e0*/  UMOV UR35, 0x80000020 ;  /* 0x8000002000237882 */ /* 0x000fe20000000000 */
        /* <DEDUP_REMOVED lines=13> */
[----:B0-----:R-:W-:Y:S01]  /*75c0*/  FFMA.FTZ R6, R8, R7, R4 ;  /* 0x0000000708067223 */ /* 0x001fe20000010004 */
[----:B------:R-:W-:Y:S01]  /*75d0*/  FMNMX.FTZ R7, R138, R3, !PT ;  /* 0x000000038a077209 */ /* 0x000fe20007810000 */
[----:B------:R-:W0:Y:S03]  /*75e0*/  MUFU.EX2 R137, R137 ;  /* 0x0000008900897308 */ /* 0x000e260000000800 */
[----:B------:R-:W-:-:S04]  /*75f0*/  FMNMX.FTZ R7, R139, R7, !PT ;  /* 0x000000078b077209 */ /* 0x000fc80007810000 */
[----:B------:R-:W-:Y:S01]  /*7600*/  FMNMX.FTZ R7, R142, R7, !PT ;  /* 0x000000078e077209 */ /* 0x000fe20007810000 */
[----:B------:R-:W1:Y:S03]  /*7610*/  MUFU.EX2 R140, R140 ;  /* 0x0000008c008c7308 */ /* 0x000e660000000800 */
[----:B------:R-:W-:-:S04]  /*7620*/  FMNMX.FTZ R7, R143, R7, !PT ;  /* 0x000000078f077209 */ /* 0x000fc80007810000 */
[----:B------:R-:W-:Y:S01]  /*7630*/  FMNMX.FTZ R7, R130, R7, !PT ;  /* 0x0000000782077209 */ /* 0x000fe20007810000 */
[----:B------:R-:W2:Y:S01]  /*7640*/  MUFU.EX2 R141, R141 ;  /* 0x0000008d008d7308 */ /* 0x000ea20000000800 */
[C---:B0-----:R-:W-:Y:S01]  /*7650*/  FADD.FTZ R6, R137.reuse, R6 ;  /* 0x0000000689067221 */ /* 0x041fe20000010000 */
[----:B------:R-:W-:Y:S02]  /*7660*/  F2FP.BF16.F32.PACK_AB R4, R137, R4 ;  /* 0x000000048904723e */ /* 0x000fe400000010ff */
[----:B------:R-:W-:-:S04]  /*7670*/  FMNMX.FTZ R7, R131, R7, !PT ;  /* 0x0000000783077209 */ /* 0x000fc80007810000 */
[----:B------:R-:W-:Y:S01]  /*7680*/  FMNMX.FTZ R7, R134, R7, !PT ;  /* 0x0000000786077209 */ /* 0x000fe20007810000 */
[----:B-1----:R-:W-:Y:S01]  /*7690*/  FADD.FTZ R6, R140, R6 ;  /* 0x000000068c067221 */ /* 0x002fe20000010000 */
[----:B------:R-:W-:Y:S02]  /*76a0*/  MUFU.EX2 R129, R129 ;  /* 0x0000008100817308 */ /* 0x000fe40000000800 */
[----:B------:R-:W-:-:S04]  /*76b0*/  FMNMX.FTZ R7, R135, R7, !PT ;  /* 0x0000000787077209 */ /* 0x000fc80007810000 */
[----:B------:R-:W-:Y:S01]  /*76c0*/  FMNMX.FTZ R7, R122, R7, !PT ;  /* 0x000000077a077209 */ /* 0x000fe20007810000 */
[C---:B--2---:R-:W-:Y:S01]  /*76d0*/  FADD.FTZ R10, R141.reuse, R6 ;  /* 0x000000068d0a7221 */ /* 0x044fe20000010000 */
        /* <DEDUP_REMOVED lines=20> */
[----:B------:R-:W-:-:S03]  /*7820*/  FMNMX.FTZ R7, R98, R7, !PT ;  /* 0x0000000762077209 */ /* 0x000fc60007810000 */
[----:B------:R-:W-:Y:S01]  /*7830*/  MUFU.EX2 R116, R116 ;  /* 0x0000007400747308 */ /* 0x000fe20000000800 */
[----:B------:R-:W-:Y:S01]  /*7840*/  FMNMX.FTZ R7, R99, R7, !PT ;  /* 0x0000000763077209 */ /* 0x000fe20007810000 */
[----:B------:R-:W-:Y:S01]  /*7850*/  HGMMA.64x96x16.F32.BF16 R24, gdesc[UR32].tnspB, R24, gsb0 ;  /* 0x41600000201879f0 */ /* 0x000fe20008001818 */
[----:B------:R-:W-:Y:S02]  /*7860*/  UIADD3 UR32, UR4, 0x600, URZ ;  /* 0x0000060004207890 */ /* 0x000fe4000fffe03f */
[----:B------:R-:W-:Y:S01]  /*7870*/  UIADD3 UR34, UR7, 0x100, URZ ;  /* 0x0000010007227890 */ /* 0x000fe2000fffe03f */
[----:B------:R-:W-:Y:S01]  /*7880*/  FMNMX.FTZ R7, R102, R7, !PT ;  /* 0x0000000766077209 */ /* 0x000fe20007810000 */
[----:B------:R-:W-:Y:S01]  /*7890*/  UMOV UR33, 0xc0000010 ;  /* 0xc000001000217882 */ /* 0x000fe20000000000 */
[----:B------:R-:W-:Y:S01]  /*78a0*/  UMOV UR35, 0x80000020 ;  /* 0x8000002000237882 */ /* 0x000fe20000000000 */
        /* <DEDUP_REMOVED lines=27> */
[----:B------:R-:W-:Y:S01]  /*7a60*/  MUFU.EX2 R92, R92 ;  /* 0x0000005c005c7308 */ /* 0x000fe20000000800 */
[----:B------:R-:W-:Y:S02]  /*7a70*/  WARPGROUP.DEPBAR.LE gsb0, 0x0 ;  /* 0x00008000000079c5 */ /* 0x000fe40000010000 */
[----:B------:R-:W-:-:S05]  /*7a80*/  WARPGROUP.ARRIVE ;  /* 0x00000000000079c5 */ /* 0x000fca0000000000 */
[----:B------:R-:W-:Y:S01]  /*7a90*/  MUFU.EX2 R93, R93 ;  /* 0x0000005d005d7308 */ /* 0x000fe20000000800 */
[----:B------:R-:W-:Y:S01]  /*7aa0*/  HGMMA.64x96x16.F32.BF16 R24, gdesc[UR32].tnspB, R24, gsb0 ;  /* 0x41600000201879f0 */ /* 0x000fe20008001818 */
[----:B------:R-:W-:Y:S02]  /*7ab0*/  UIADD3 UR32, UR4, 0x780, URZ ;  /* 0x0000078004207890 */ /* 0x000fe4000fffe03f */
[----:B------:R-:W-:Y:S01]  /*7ac0*/  UIADD3 UR34, UR7, 0x140, URZ ;  /* 0x0000014007227890 */ /* 0x000fe2000fffe03f */
[----:B0-----:R-:W-:Y:S01]  /*7ad0*/  FMNMX.FTZ R9, R9, R7, !PT ;  /* 0x0000000709097209 */ /* 0x001fe20007810000 */
[----:B------:R-:W-:Y:S01]  /*7ae0*/  UMOV UR33, 0xc0000010 ;  /* 0xc000001000217882 */ /* 0x000fe20000000000 */
[----:B------:R-:W-:Y:S01]  /*7af0*/  UMOV UR35, 0x80000020 ;  /* 0x8000002000237882 */ /* 0x000fe20000000000 */
[----:B------:R-:W-:Y:S02]  /*7b00*/  MUFU.EX2 R80, R80 ;  /* 0x0000005000507308 */ /* 0x000fe40000000800 */
        /* <DEDUP_REMOVED lines=38> */
[----:B------:R-:W-:-:S02]  /*7d70*/  VIADD R7, R12, 0x9 ;  /* 0x000000090c077836 */ /* 0x000fc40000000000 */
[----:B------:R-:W-:Y:S01]  /*7d80*/  FMUL.FTZ R3, R3, UR10 ;  /* 0x0000000a03037c20 */ /* 0x000fe20008410000 */
[----:B------:R-:W-:Y:S02]  /*7d90*/  MUFU.EX2 R138, R138 ;  /* 0x0000008a008a7308 */ /* 0x000fe40000000800 */
[----:B------:R-:W-:Y:S02]  /*7da0*/  SEL R7, R7, 0x9, !P2 ;  /* 0x0000000907077807 */ /* 0x000fe40005000000 */
[----:B------:R-:W-:-:S04]  /*7db0*/  PLOP3.LUT P2, PT, PT, PT, UP0, 0x80, 0x0 ;  /* 0x000000000000781c */ /* 0x000fc80003f4f008 */
[----:B------:R-:W0:Y:S08]  /*7dc0*/  MUFU.EX2 R3, R3 ;  /* 0x0000000300037308 */ /* 0x000e300000000800 */
[----:B------:R-:W1:Y:S08]  /*7dd0*/  MUFU.EX2 R139, R139 ;  /* 0x0000008b008b7308 */ /* 0x000e700000000800 */
[----:B------:R-:W-:Y:S01]  /*7de0*/  MUFU.EX2 R143, R143 ;  /* 0x0000008f008f7308 */ /* 0x000fe20000000800 */
[----:B0-----:R-:W-:-:S07]  /*7df0*/  FFMA.FTZ R11, R3, R5, R138 ;  /* 0x00000005030b7223 */ /* 0x001fce000001008a */
[----:B------:R-:W-:Y:S01]  /*7e00*/  MUFU.EX2 R131, R131 ;  /* 0x0000008300837308 */ /* 0x000fe20000000800 */
[C---:B-1----:R-:W-:Y:S01]  /*7e10*/  FADD.FTZ R11, R139.reuse, R11 ;  /* 0x0000000b8b0b7221 */ /* 0x042fe20000010000 */
[----:B------:R-:W-:-:S06]  /*7e20*/  F2FP.BF16.F32.PACK_AB R5, R139, R138 ;  /* 0x0000008a8b05723e */ /* 0x000fcc00000010ff */
[----:B------:R-:W-:Y:S08]  /*7e30*/  MUFU.EX2 R135, R135 ;  /* 0x0000008700877308 */ /* 0x000ff00000000800 */
[----:B------:R-:W-:Y:S01]  /*7e40*/  MUFU.EX2 R21, R107 ;  /* 0x0000006b00157308 */ /* 0x000fe20000000800 */
[----:B------:R-:W-:Y:S02]  /*7e50*/  WARPGROUP.DEPBAR.LE gsb0, 0x0 ;  /* 0x00008000000079c5 */ /* 0x000fe40000010000 */
[----:B------:R-:W-:-:S05]  /*7e60*/  WARPGROUP.ARRIVE ;  /* 0x00000000000079c5 */ /* 0x000fca0000000000 */
[----:B------:R-:W-:Y:S01]  /*7e70*/  MUFU.EX2 R13, R122 ;  /* 0x0000007a000d7308 */ /* 0x000fe20000000800 */
[----:B------:R-:W-:Y:S01]  /*7e80*/  HGMMA.64x96x16.F32.BF16 R24, gdesc[UR32].tnspB, R24, gsb0 ;  /* 0x41600000201879f0 */ /* 0x000fe20008001818 */
[----:B------:R-:W-:Y:S02]  /*7e90*/  UIADD3 UR32, UR4, 0x900, URZ ;  /* 0x0000090004207890 */ /* 0x000fe4000fffe03f */
[----:B------:R-:W-:Y:S01]  /*7ea0*/  UIADD3 UR34, UR7, 0x180, URZ ;  /* 0x0000018007227890 */ /* 0x000fe2000fffe03f */
[----:B------:R-:W-:Y:S01]  /*7eb0*/  UMOV UR33, 0xc0000010 ;  /* 0xc000001000217882 */ /* 0x000fe20000000000 */
[----:B------:R-:W-:Y:S02]  /*7ec0*/  UMOV UR35, 0x80000020 ;  /* 0x8000002000237882 */ /* 0x000fe40000000000 */
        /* <DEDUP_REMOVED lines=38> */
[----:B------:R-:W-:Y:S01]  /*8130*/  UIADD3 UR34, UR7, 0x200, URZ ;  /* 0x0000020007227890 */ /* 0x000fe2000fffe03f */
[----:B------:R-:W-:Y:S01]  /*8140*/  UMOV UR33, 0xc0000010 ;  /* 0xc000001000217882 */ /* 0x000fe20000000000 */
[----:B------:R-:W-:Y:S02]  /*8150*/  UMOV UR35, 0x80000020 ;  /* 0x8000002000237882 */ /* 0x000fe40000000000 */
[----:B------:R-:W-:Y:S01]  /*8160*/  MUFU.EX2 R76, R76 ;  /* 0x0000004c004c7308 */ /* 0x000fe20000000800 */
[----:B------:R-:W-:Y:S01]  /*8170*/  UIADD3 UR4, UR38, -0x1, URZ ;  /* 0xffffffff26047890 */ /* 0x000fe2000fffe03f */
[----:B------:R-:W-:-:S06]  /*8180*/  UMOV UR7, UR39 ;  /* 0x0000002700077c82 */ /* 0x000fcc0008000000 */
[----:B------:R-:W-:Y:S01]  /*8190*/  MUFU.EX2 R77, R77 ;  /* 0x0000004d004d7308 */ /* 0x000fe20000000800 */
[----:B------:R-:W-:-:S07]  /*81a0*/  UMOV UR38, UR4 ;  /* 0x0000000400267c82 */ /* 0x000fce0008000000 */
[----:B------:R-:W-:Y:S01]  /*81b0*/  MUFU.EX2 R79, R79 ;  /* 0x0000004f004f7308 */ /* 0x000fe20000000800 */
[----:B------:R-:W-:Y:S02]  /*81c0*/  WARPGROUP.DEPBAR.LE gsb0, 0x0 ;  /* 0x00008000000079c5 */ /* 0x000fe40000010000 */
[----:B------:R-:W-:-:S06]  /*81d0*/  WARPGROUP.ARRIVE ;  /* 0x00000000000079c5 */ /* 0x000fcc0000000000 */
[----:B------:R-:W-:Y:S03]  /*81e0*/  HGMMA.64x96x16.F32.BF16 R24, gdesc[UR32].tnspB, R24, gsb0 ;  /* 0x41600000201879f0 */ /* 0x000fe60008001818 */
[----:B------:R-:W-:Y:S02]  /*81f0*/  WARPGROUP.DEPBAR.LE gsb0, 0x0 ;  /* 0x00008000000079c5 */ /* 0x000fe40000010000 */
[----:B------:R0:W-:Y:S06]  /*8200*/  BAR.ARV R7, 0x100 ;  /* 0x000400070000751d */ /* 0x0001ec0000002000 */
[-C--:B------:R-:W-:Y:S01]  /*8210*/  FMUL.FTZ R26, R26, R3.reuse ;  /* 0x000000031a1a7220 */ /* 0x080fe20000410000 */
[----:B------:R-:W-:Y:S01]  /*8220*/  FMUL.FTZ R27, R27, R3 ;  /* 0x000000031b1b7220 */ /* 0x000fe20000410000 */
[----:B0-----:R-:W-:-:S02]  /*8230*/  IMAD.U32 R7, RZ, RZ, UR36 ;  /* 0x00000024ff077e24 */ /* 0x001fc4000f8e00ff */
[-C--:B------:R-:W-:Y:S01]  /*8240*/  FMUL.FTZ R30, R30, R3.reuse ;  /* 0x000000031e1e7220 */ /* 0x080fe20000410000 */
[-C--:B------:R-:W-:Y:S01]  /*8250*/  FMUL.FTZ R31, R31, R3.reuse ;  /* 0x000000031f1f7220 */ /* 0x080fe20000410000 */
[-C--:B------:R-:W-:Y:S01]  /*8260*/  FMUL.FTZ R34, R34, R3.reuse ;  /* 0x0000000322227220 */ /* 0x080fe20000410000 */
[-C--:B------:R-:W-:Y:S01]  /*8270*/  FMUL.FTZ R35, R35, R3.reuse ;  /* 0x0000000323237220 */ /* 0x080fe20000410000 */
[----:B------:R-:W-:Y:S01]  /*8280*/  @!P1 LEA R7, R7, UR37, 0x3 ;  /* 0x0000002507079c11 */ /* 0x000fe2000f8e18ff */
[-C--:B------:R-:W-:Y:S01]  /*8290*/  FMUL.FTZ R38, R38, R3.reuse ;  /* 0x0000000326267220 */ /* 0x080fe20000410000 */
[-C--:B------:R-:W-:Y:S01]  /*82a0*/  FMUL.FTZ R39, R39, R3.reuse ;  /* 0x0000000327277220 */ /* 0x080fe20000410000 */
[-C--:B------:R-:W-:Y:S01]  /*82b0*/  FMUL.FTZ R42, R42, R3.reuse ;  /* 0x000000032a2a7220 */ /* 0x080fe20000410000 */
[-C--:B------:R-:W-:Y:S01]  /*82c0*/  FMUL.FTZ R43, R43, R3.reuse ;  /* 0x000000032b2b7220 */ /* 0x080fe20000410000 */
[----:B------:R-:W-:Y:S02]  /*82d0*/  @!P1 VIADD R12, R7, 0x31c40 ;  /* 0x00031c40070c9836 */ /* 0x000fe40000000000 */
[-C--:B------:R-:W-:Y:S01]  /*82e0*/  FMUL.FTZ R46, R46, R3.reuse ;  /* 0x000000032e2e7220 */ /* 0x080fe20000410000 */
[----:B------:R-:W0:Y:S01]  /*82f0*/  MUFU.EX2 R7, R142 ;  /* 0x0000008e00077308 */ /* 0x000e220000000800 */
[-C--:B------:R-:W-:Y:S01]  /*8300*/  FMUL.FTZ R47, R47, R3.reuse ;  /* 0x000000032f2f7220 */ /* 0x080fe20000410000 */
[-C--:B------:R-:W-:Y:S01]  /*8310*/  FMUL.FTZ R50, R50, R3.reuse ;  /* 0x0000000332327220 */ /* 0x080fe20000410000 */
[----:B------:R-:W-:Y:S01]  /*8320*/  @!P1 PRMT R12, RZ, 0x654, R12 ;  /* 0x00000654ff0c9816 */ /* 0x000fe2000000000c */
        /* <DEDUP_REMOVED lines=10> */
[----:B------:R-:W-:Y:S01]  /*83d0*/  FMUL.FTZ R70, R70, R3 ;  /* 0x0000000346467220 */ /* 0x000fe20000410000 */
[----:B-1----:R-:W-:Y:S01]  /*83e0*/  IMAD.U32 R12, RZ, RZ, UR6 ;  /* 0x00000006ff0c7e24 */ /* 0x002fe2000f8e00ff */
[----:B------:R-:W-:Y:S01]  /*83f0*/  UMOV UR6, UR36 ;  /* 0x0000002400067c82 */ /* 0x000fe20008000000 */
[----:B0-----:R-:W-:Y:S01]  /*8400*/  FADD.FTZ R11, R7, R11 ;  /* 0x0000000b070b7221 */ /* 0x001fe20000010000 */
[----:B------:R-:W-:Y:S01]  /*8410*/  F2FP.BF16.F32.PACK_AB R7, R143, R7 ;  /* 0x000000078f07723e */ /* 0x000fe200000010ff */
[----:B------:R-:W-:Y:S01]  /*8420*/  FMUL.FTZ R71, R71, R3 ;  /* 0x0000000347477220 */ /* 0x000fe20000410000 */
[----:B------:R-:W-:Y:S01]  /*8430*/  @!P1 LEA R12, R12, UR37, 0x3 ;  /* 0x000000250c0c9c11 */ /* 0x000fe2000f8e18ff */
[----:B------:R-:W-:Y:S01]  /*8440*/  FADD.FTZ R11, R143, R11 ;  /* 0x0000000b8f0b7221 */ /* 0x000fe20000010000 */
        /* <DEDUP_REMOVED lines=13> */
[----:B------:R1:W-:Y:S01]  /*8520*/  STSM.16.M88.4 [R2+0x24300], R4 ;  /* 0x0243000402007844 */ /* 0x0003e20000000200 */
[-C--:B------:R-:W-:Y:S01]  /*8530*/  FMUL.FTZ R44, R44, R8.reuse ;  /* 0x000000082c2c7220 */ /* 0x080fe20000410000 */
[-C--:B------:R-:W-:Y:S01]  /*8540*/  FMUL.FTZ R45, R45, R8.reuse ;  /* 0x000000082d2d7220 */ /* 0x080fe20000410000 */
[-C--:B------:R-:W-:Y:S01]  /*8550*/  FMUL.FTZ R48, R48, R8.reuse ;  /* 0x0000000830307220 */ /* 0x080fe20000410000 */
[-C--:B------:R-:W-:Y:S01]  /*8560*/  FMUL.FTZ R49, R49, R8.reuse ;  /* 0x0000000831317220 */ /* 0x080fe20000410000 */
[-C--:B------:R-:W-:Y:S01]  /*8570*/  FMUL.FTZ R52, R52, R8.reuse ;  /* 0x0000000834347220 */ /* 0x080fe20000410000 */
[-C--:B------:R-:W-:Y:S01]  /*8580*/  FMUL.FTZ R53, R53, R8.reuse ;  /* 0x0000000835357220 */ /* 0x080fe20000410000 */
[----:B0-----:R-:W-:Y:S01]  /*8590*/  MUFU.EX2 R12, R120 ;  /* 0x00000078000c7308 */ /* 0x001fe20000000800 */
        /* <DEDUP_REMOVED lines=8> */
[----:B-1----:R-:W0:Y:S01]  /*8620*/  MUFU.EX2 R4, R128 ;  /* 0x0000008000047308 */ /* 0x002e220000000800 */
[----:B------:R-:W-:-:S07]  /*8630*/  IMAD.MOV.U32 R3, RZ, RZ, R9 ;  /* 0x000000ffff037224 */ /* 0x000fce00078e0009 */
[----:B------:R-:W1:Y:S08]  /*8640*/  MUFU.EX2 R5, R130 ;  /* 0x0000008200057308 */ /* 0x000e700000000800 */
[----:B------:R-:W2:Y:S01]  /*8650*/  MUFU.EX2 R6, R132 ;  /* 0x0000008400067308 */ /* 0x000ea20000000800 */
[----:B0-----:R-:W-:Y:S01]  /*8660*/  FADD.FTZ R10, R4, R10 ;  /* 0x0000000a040a7221 */ /* 0x001fe20000010000 */
[----:B------:R-:W-:-:S03]  /*8670*/  F2FP.BF16.F32.PACK_AB R4, R129, R4 ;  /* 0x000000048104723e */ /* 0x000fc600000010ff */
[----:B------:R-:W-:-:S03]  /*8680*/  FADD.FTZ R10, R129, R10 ;  /* 0x0000000a810a7221 */ /* 0x000fc60000010000 */
[----:B------:R-:W0:Y:S01]  /*8690*/  MUFU.EX2 R7, R134 ;  /* 0x0000008600077308 */ /* 0x000e220000000800 */
[----:B-1----:R-:W-:Y:S01]  /*86a0*/  FADD.FTZ R110, R5, R11 ;  /* 0x0000000b056e7221 */ /* 0x002fe20000010000 */
[C---:B------:R-:W-:Y:S01]  /*86b0*/  F2FP.BF16.F32.PACK_AB R5, R131.reuse, R5 ;  /* 0x000000058305723e */ /* 0x040fe200000010ff */
[----:B--2---:R-:W-:Y:S02]  /*86c0*/  FADD.FTZ R11, R6, R10 ;  /* 0x0000000a060b7221 */ /* 0x004fe40000010000 */
[----:B------:R-:W-:Y:S01]  /*86d0*/  FADD.FTZ R10, R131, R110 ;  /* 0x0000006e830a7221 */ /* 0x000fe20000010000 */
[C---:B------:R-:W-:Y:S01]  /*86e0*/  F2FP.BF16.F32.PACK_AB R6, R133.reuse, R6 ;  /* 0x000000068506723e */ /* 0x040fe200000010ff */
[----:B------:R-:W-:Y:S02]  /*86f0*/  FADD.FTZ R11, R133, R11 ;  /* 0x0000000b850b7221 */ /* 0x000fe40000010000 */
[----:B0-----:R-:W-:Y:S02]  /*8700*/  FADD.FTZ R10, R7, R10 ;  /* 0x0000000a070a7221 */ /* 0x001fe40000010000 */
[----:B------:R-:W-:Y:S01]  /*8710*/  FADD.FTZ R11, R12, R11 ;  /* 0x0000000b0c0b7221 */ /* 0x000fe20000010000 */
[C---:B------:R-:W-:Y:S01]  /*8720*/  F2FP.BF16.F32.PACK_AB R7, R135.reuse, R7 ;  /* 0x000000078707723e */ /* 0x040fe200000010ff */
[----:B------:R-:W-:-:S02]  /*8730*/  FADD.FTZ R10, R135, R10 ;  /* 0x0000000a870a7221 */ /* 0x000fc40000010000 */
[C---:B------:R-:W-:Y:S01]  /*8740*/  FADD.FTZ R11, R121.reuse, R11 ;  /* 0x0000000b790b7221 */ /* 0x040fe20000010000 */
[----:B------:R-:W-:Y:S01]  /*8750*/  F2FP.BF16.F32.PACK_AB R12, R121, R12 ;  /* 0x0000000c790c723e */ /* 0x000fe200000010ff */
[----:B------:R0:W-:Y:S01]  /*8760*/  STSM.16.M88.4 [R2+0x25b00], R4 ;  /* 0x025b000402007844 */ /* 0x0001e20000000200 */
[----:B------:R-:W-:Y:S01]  /*8770*/  FADD.FTZ R110, R13, R10 ;  /* 0x0000000a0d6e7221 */ /* 0x000fe20000010000 */
[----:B------:R-:W-:Y:S01]  /*8780*/  FADD.FTZ R10, R14, R11 ;  /* 0x0000000b0e0a7221 */ /* 0x000fe20000010000 */
[C---:B------:R-:W-:Y:S02]  /*8790*/  F2FP.BF16.F32.PACK_AB R13, R123.reuse, R13 ;  /* 0x0000000d7b0d723e */ /* 0x040fe400000010ff */
[----:B------:R-:W-:Y:S01]  /*87a0*/  FADD.FTZ R11, R123, R110 ;  /* 0x0000006e7b0b7221 */ /* 0x000fe20000010000 */
[C---:B------:R-:W-:Y:S01]  /*87b0*/  FADD.FTZ R110, R125.reuse, R10 ;  /* 0x0000000a7d6e7221 */ /* 0x040fe20000010000 */
        /* <DEDUP_REMOVED lines=8> */
[----:B------:R2:W3:Y:S01]  /*8840*/  MUFU.EX2 R91, R94 ;  /* 0x0000005e005b7308 */ /* 0x0004e20000000800 */
[----:B------:R-:W-:Y:S01]  /*8850*/  FADD.FTZ R11, R114, R11 ;  /* 0x0000000b720b7221 */ /* 0x000fe20000010000 */
[C---:B------:R-:W-:Y:S02]  /*8860*/  F2FP.BF16.F32.PACK_AB R113, R20.reuse, R114 ;  /* 0x000000721471723e */ /* 0x040fe400000010ff */
[----:B------:R-:W-:Y:S01]  /*8870*/  F2FP.BF16.F32.PACK_AB R114, R117, R116 ;  /* 0x000000747572723e */ /* 0x000fe200000010ff */
[----:B------:R-:W-:Y:S01]  /*8880*/  FADD.FTZ R11, R20, R11 ;  /* 0x0000000b140b7221 */ /* 0x000fe20000010000 */
[----:B------:R4:W-:Y:S01]  /*8890*/  STSM.16.M88.4 [R2+0x27300], R12 ;  /* 0x0273000c02007844 */ /* 0x0009e20000000200 */
[----:B--2---:R-:W-:-:S02]  /*88a0*/  FADD.FTZ R94, R116, R110 ;  /* 0x0000006e745e7221 */ /* 0x004fc40000010000 */
[----:B------:R-:W-:Y:S01]  /*88b0*/  FADD.FTZ R11, R115, R11 ;  /* 0x0000000b730b7221 */ /* 0x000fe20000010000 */
[----:B------:R-:W-:Y:S01]  /*88c0*/  F2FP.BF16.F32.PACK_AB R115, R119, R115 ;  /* 0x000000737773723e */ /* 0x000fe200000010ff */
[----:B------:R-:W-:-:S04]  /*88d0*/  FADD.FTZ R94, R117, R94 ;  /* 0x0000005e755e7221 */ /* 0x000fc80000010000 */
[----:B------:R4:W-:Y:S01]  /*88e0*/  STSM.16.M88.4 [R2+0x28b00], R112 ;  /* 0x028b007002007844 */ /* 0x0009e20000000200 */
[----:B------:R-:W-:Y:S01]  /*88f0*/  FADD.FTZ R110, R104, R94 ;  /* 0x0000005e686e7221 */ /* 0x000fe20000010000 */
[----:B------:R-:W-:Y:S01]  /*8900*/  FADD.FTZ R94, R119, R11 ;  /* 0x0000000b775e7221 */ /* 0x000fe20000010000 */
[C---:B------:R-:W-:Y:S02]  /*8910*/  F2FP.BF16.F32.PACK_AB R104, R105.reuse, R104 ;  /* 0x000000686968723e */ /* 0x040fe400000010ff */
[----:B------:R-:W-:Y:S01]  /*8920*/  FADD.FTZ R11, R105, R110 ;  /* 0x0000006e690b7221 */ /* 0x000fe20000010000 */
[----:B------:R-:W-:Y:S01]  /*8930*/  FADD.FTZ R94, R106, R94 ;  /* 0x0000005e6a5e7221 */ /* 0x000fe20000010000 */
[C---:B------:R-:W-:Y:S02]  /*8940*/  F2FP.BF16.F32.PACK_AB R105, R21.reuse, R106 ;  /* 0x0000006a1569723e */ /* 0x040fe400000010ff */
[----:B------:R-:W-:Y:S01]  /*8950*/  FADD.FTZ R11, R108, R11 ;  /* 0x0000000b6c0b7221 */ /* 0x000fe20000010000 */
[----:B------:R-:W-:Y:S01]  /*8960*/  FADD.FTZ R94, R21, R94 ;  /* 0x0000005e155e7221 */ /* 0x000fe20000010000 */
[----:B------:R-:W-:-:S02]  /*8970*/  F2FP.BF16.F32.PACK_AB R106, R109, R108 ;  /* 0x0000006c6d6a723e */ /* 0x000fc400000010ff */
[----:B------:R-:W-:Y:S01]  /*8980*/  FADD.FTZ R11, R109, R11 ;  /* 0x0000000b6d0b7221 */ /* 0x000fe20000010000 */
[----:B------:R-:W-:Y:S01]  /*8990*/  FADD.FTZ R94, R107, R94 ;  /* 0x0000005e6b5e7221 */ /* 0x000fe20000010000 */
[C---:B------:R-:W-:Y:S02]  /*89a0*/  F2FP.BF16.F32.PACK_AB R107, R111.reuse, R107 ;  /* 0x0000006b6f6b723e */ /* 0x040fe400000010ff */
[----:B------:R-:W-:Y:S01]  /*89b0*/  FADD.FTZ R110, R96, R11 ;  /* 0x0000000b606e7221 */ /* 0x000fe20000010000 */
[----:B------:R-:W-:Y:S01]  /*89c0*/  FADD.FTZ R11, R111, R94 ;  /* 0x0000005e6f0b7221 */ /* 0x000fe20000010000 */
[C---:B------:R-:W-:Y:S01]  /*89d0*/  F2FP.BF16.F32.PACK_AB R96, R97.reuse, R96 ;  /* 0x000000606160723e */ /* 0x040fe200000010ff */
[----:B------:R4:W-:Y:S01]  /*89e0*/  STSM.16.M88.4 [R2+0x2a300], R104 ;  /* 0x02a3006802007844 */ /* 0x0009e20000000200 */
[----:B------:R-:W-:Y:S01]  /*89f0*/  FADD.FTZ R121, R97, R110 ;  /* 0x0000006e61797221 */ /* 0x000fe20000010000 */
[----:B0-----:R-:W-:Y:S01]  /*8a00*/  FADD.FTZ R4, R98, R11 ;  /* 0x0000000b62047221 */ /* 0x001fe20000010000 */
[C---:B------:R-:W-:Y:S01]  /*8a10*/  F2FP.BF16.F32.PACK_AB R97, R99.reuse, R98 ;  /* 0x000000626361723e */ /* 0x040fe200000010ff */
[----:B------:R-:W0:Y:S01]  /*8a20*/  MUFU.EX2 R11, R78 ;  /* 0x0000004e000b7308 */ /* 0x000e220000000800 */
        /* <DEDUP_REMOVED lines=11> */
[----:B------:R-:W-:Y:S01]  /*8ae0*/  FADD.FTZ R5, R90, R5 ;  /* 0x000000055a057221 */ /* 0x000fe20000010000 */
[----:B-1----:R-:W-:-:S02]  /*8af0*/  F2FP.BF16.F32.PACK_AB R89, R10, R90 ;  /* 0x0000005a0a59723e */ /* 0x002fc400000010ff */
[----:B------:R-:W-:Y:S01]  /*8b00*/  FADD.FTZ R6, R92, R7 ;  /* 0x000000075c067221 */ /* 0x000fe20000010000 */
[----:B------:R-:W-:Y:S01]  /*8b10*/  FADD.FTZ R4, R10, R5 ;  /* 0x000000050a047221 */ /* 0x000fe20000010000 */
[C---:B------:R-:W-:Y:S02]  /*8b20*/  F2FP.BF16.F32.PACK_AB R90, R93.reuse, R92 ;  /* 0x0000005c5d5a723e */ /* 0x040fe400000010ff */
[----:B------:R-:W-:Y:S01]  /*8b30*/  FADD.FTZ R5, R93, R6 ;  /* 0x000000065d057221 */ /* 0x000fe20000010000 */
[----:B---3--:R-:W-:Y:S01]  /*8b40*/  FADD.FTZ R4, R91, R4 ;  /* 0x000000045b047221 */ /* 0x008fe20000010000 */
[C---:B------:R-:W-:Y:S02]  /*8b50*/  F2FP.BF16.F32.PACK_AB R91, R95.reuse, R91 ;  /* 0x0000005b5f5b723e */ /* 0x040fe400000010ff */
[----:B------:R-:W-:Y:S01]  /*8b60*/  FADD.FTZ R6, R80, R5 ;  /* 0x0000000550067221 */ /* 0x000fe20000010000 */
[----:B------:R-:W-:Y:S01]  /*8b70*/  FADD.FTZ R5, R95, R4 ;  /* 0x000000045f057221 */ /* 0x000fe20000010000 */
[C---:B------:R-:W-:Y:S01]  /*8b80*/  F2FP.BF16.F32.PACK_AB R80, R81.reuse, R80 ;  /* 0x000000505150723e */ /* 0x040fe200000010ff */
[----:B------:R4:W-:Y:S01]  /*8b90*/  STSM.16.M88.4 [R2+0x2d300], R88 ;  /* 0x02d3005802007844 */ /* 0x0009e20000000200 */
        /* <DEDUP_REMOVED lines=16> */
[----:B------:R-:W-:Y:S01]  /*8ca0*/  F2FP.BF16.F32.PACK_AB R74, R77, R76 ;  /* 0x0000004c4d4a723e */ /* 0x000fe200000010ff */
[----:B------:R-:W-:Y:S01]  /*8cb0*/  FADD.FTZ R4, R75, R4 ;  /* 0x000000044b047221 */ /* 0x000fe20000010000 */
[----:B0-----:R-:W-:Y:S01]  /*8cc0*/  F2FP.BF16.F32.PACK_AB R75, R79, R11 ;  /* 0x0000000b4f4b723e */ /* 0x001fe200000010ff */
[----:B------:R-:W-:Y:S02]  /*8cd0*/  FADD.FTZ R6, R76, R7 ;  /* 0x000000074c067221 */ /* 0x000fe40000010000 */
[----:B------:R-:W-:Y:S02]  /*8ce0*/  FADD.FTZ R4, R11, R4 ;  /* 0x000000040b047221 */ /* 0x000fe40000010000 */
[----:B------:R4:W-:Y:S01]  /*8cf0*/  STSM.16.M88.4 [R2+0x30300], R72 ;  /* 0x0303004802007844 */ /* 0x0009e20000000200 */
[----:B------:R-:W-:Y:S01]  /*8d00*/  FADD.FTZ R7, R77, R6 ;  /* 0x000000064d077221 */ /* 0x000fe20000010000 */
[----:B------:R-:W-:Y:S01]  /*8d10*/  FADD.FTZ R5, R79, R4 ;  /* 0x000000044f057221 */ /* 0x000fe20000010000 */
[----:B------:R-:W-:Y:S01]  /*8d20*/  IMAD.MOV.U32 R4, RZ, RZ, R0 ;  /* 0x000000ffff047224 */ /* 0x000fe200078e0000 */
[----:B------:R-:W-:Y:S01]  /*8d30*/  @!PT LDS RZ, [RZ] ;  /* 0x00000000fffff984 */ /* 0x000fe20000000800 */
[----:B------:R-:W-:Y:S01]  /*8d40*/  @!PT LDS RZ, [RZ] ;  /* 0x00000000fffff984 */ /* 0x000fe20000000800 */
[----:B------:R-:W-:Y:S01]  /*8d50*/  @!PT LDS RZ, [RZ] ;  /* 0x00000000fffff984 */ /* 0x000fe20000000800 */
[----:B------:R-:W-:Y:S01]  /*8d60*/  @!PT LDS RZ, [RZ] ;  /* 0x00000000fffff984 */ /* 0x000fe20000000800 */
[----:B------:R0:W-:Y:S06]  /*8d70*/  MEMBAR.ALL.CTA ;  /* 0x0000000000007992 */ /* 0x0001ec0000008000 */
[----:B0-----:R-:W0:Y:S02]  /*8d80*/  FENCE.VIEW.ASYNC.S ;  /* 0x00000000000073c6 */ /* 0x001e240000000000 */
[----:B0-----:R-:W-:Y:S01]  /*8d90*/  NOP ;  /* 0x0000000000007918 */ /* 0x001fe20000000000 */
[----:B------:R-:W-:Y:S05]  /*8da0*/  @P2 BRA `(.L_x_9540) ;  /* 0xffffffc800302947 */ /* 0x000fea000383ffff */
.L_x_9531:
[----:B------:R-:W-:Y:S06]  /*8db0*/  BAR.ARV 0x8, 0x200 ;  /* 0x0208000000007b1d */ /* 0x000fec0000002000 */
[----:B------:R-:W-:Y:S05]  /*8dc0*/  @!P0 BRA `(.L_x_9541) ;  /* 0x0000000000048947 */ /* 0x000fea0003800000 */
[----:B------:R-:W-:Y:S01]  /*8dd0*/  BPT.TRAP 0x1 ;  /* 0x000000040000795c */ /* 0x000fe20000300000 */
.L_x_9541:
[----:B------:R-:W-:Y:S01]  /*8de0*/  ULEA UR9, UR36, UR37, 0x3 ;  /* 0x0000002524097291 */ /* 0x000fe2000f8e183f */
[----:B------:R-:W-:-:S05]  /*8df0*/  IMAD.U32 R3, RZ, RZ, UR39 ;  /* 0x00000027ff037e24 */ /* 0x000fca000f8e00ff */
[----:B------:R-:W-:-:S04]  /*8e00*/  SHF.L.U32 R3, R3, 0x1f, RZ ;  /* 0x0000001f03037819 */ /* 0x000fc800000006ff */
[----:B------:R0:W1:Y:S01]  /*8e10*/  SYNCS.PHASECHK.TRANS64.TRYWAIT P2, [UR9+0x31c50], R3 ;  /* 0x031c5003ff0075a7 */ /* 0x0000620008040149 */
[----:B------:R-:W-:Y:S05]  /*8e20*/  @!P0 BRA `(.L_x_9542) ;  /* 0x0000000000048947 */ /* 0x000fea0003800000 */
[----:B------:R-:W-:Y:S01]  /*8e30*/  BPT.TRAP 0x1 ;  /* 0x000000040000795c */ /* 0x000fe20000300000 */
.L_x_9542:
[----:B-1----:R-:W-:Y:S05]  /*8e40*/  @P2 BRA `(.L_x_9543) ;  /* 0x0000000000082947 */ /* 0x002fea0003800000 */
[----:B------:R-:W1:Y:S02]  /*8e50*/  SYNCS.PHASECHK.TRANS64.TRYWAIT P0, [UR9+0x31c50], R3 ;  /* 0x031c5003ff0075a7 */ /* 0x000e640008000149 */
[----:B-1----:R-:W-:Y:S05]  /*8e60*/  @!P0 BRA `(.L_x_9544) ;  /* 0x0000009c00e08947 */ /* 0x002fea0003800000 */
.L_x_9543:
[----:B------:R-:W-:Y:S01]  /*8e70*/  UIADD3 UR37, UR37, 0x200, URZ ;  /* 0x0000020025257890 */ /* 0x000fe2000fffe03f */
[----:B-1----:R-:W2:Y:S01]  /*8e80*/  LDL.LU R4, [R1+0x10] ;  /* 0x0000100001047983 */ /* 0x002ea20000300800 */
[----:B------:R-:W-:Y:S01]  /*8e90*/  ULOP3.LUT UR60, UR60, 0x10000, URZ, 0xfc, !UPT ;  /* 0x000100003c3c7892 */ /* 0x000fe2000f8efc3f */
[----:B------:R-:W-:Y:S01]  /*8ea0*/  WARPGROUP.ARRIVE ;  /* 0x00000000000079c5 */ /* 0x000fe20000000000 */
[----:B------:R-:W-:Y:S01]  /*8eb0*/  USHF.R.U32.HI UR37, URZ, 0x4, UR37 ;  /* 0x000000043f257899 */ /* 0x000fe20008011625 */
[----:B------:R-:W1:Y:S01]  /*8ec0*/  SHFL.BFLY PT, R6, R5, 0x2, 0x1f ;  /* 0x0c401f0005067f89 */ /* 0x000e6200000e0000 */
[----:B------:R-:W-:Y:S01]  /*8ed0*/  UMOV UR5, 0xc0000010 ;  /* 0xc000001000057882 */ /* 0x000fe20000000000 */
[----:B------:R-:W-:Y:S01]  /*8ee0*/  UMOV UR7, 0x80000020 ;  /* 0x8000002000077882 */ /* 0x000fe20000000000 */
[----:B------:R-:W-:Y:S01]  /*8ef0*/  ULOP3.LUT UR37, UR37, 0x3fff, URZ, 0xc0, !UPT ;  /* 0x00003fff25257892 */ /* 0x000fe2000f8ec03f */
[----:B----4-:R-:W-:Y:S01]  /*8f00*/  IMAD.U32 R13, RZ, RZ, UR10 ;  /* 0x0000000aff0d7e24 */ /* 0x010fe2000f8e00ff */
[----:B------:R-:W-:Y:S01]  /*8f10*/  UMOV UR4, UR60 ;  /* 0x0000003c00047c82 */ /* 0x000fe20008000000 */
[----:B------:R-:W-:Y:S01]  /*8f20*/  IMAD.MOV.U32 R16, RZ, RZ, -0x800000 ;  /* 0xff800000ff107424 */ /* 0x000fe200078e00ff */
[----:B------:R-:W-:-:S04]  /*8f30*/  ULOP3.LUT UR8, UR37, 0x2400000, URZ, 0xfc, !UPT ;  /* 0x0240000025087892 */ /* 0x000fc8000f8efc3f */
[----:B------:R-:W-:Y:S02]  /*8f40*/  UIMAD UR8, UR36, 0x6c0, UR8 ;  /* 0x000006c0240878a4 */ /* 0x000fe4000f8e0208 */
[----:B------:R-:W-:-:S04]  /*8f50*/  UIADD3 UR36, UR36, 0x1, URZ ;  /* 0x0000000124247890 */ /* 0x000fc8000fffe03f */
[----:B------:R-:W-:Y:S01]  /*8f60*/  UISETP.NE.AND UP0, UPT, UR36, 0x2, UPT ;  /* 0x000000022400788c */ /* 0x000fe2000bf05270 */
[----:B------:R-:W-:Y:S02]  /*8f70*/  UMOV UR6, UR8 ;  /* 0x0000000800067c82 */ /* 0x000fe40008000000 */
[----:B------:R-:W-:Y:S01]  /*8f80*/  HGMMA.64x96x16.F32.BF16 R24, gdesc[UR4].tnspB, R24, gsb0 ;  /* 0x41600000041879f0 */ /* 0x000fe20008001818 */
[----:B------:R-:W-:Y:S02]  /*8f90*/  UIADD3 UR4, UR60, 0x180, URZ ;  /* 0x000001803c047890 */ /* 0x000fe4000fffe03f */
[----:B------:R-:W-:Y:S01]  /*8fa0*/  UIADD3 UR6, UR8, 0x40, URZ ;  /* 0x0000004008067890 */ /* 0x000fe2000fffe03f */
[----:B-1----:R-:W-:Y:S01]  /*8fb0*/  FADD.FTZ R6, R6, R5 ;  /* 0x0000000506067221 */ /* 0x002fe20000010000 */
[----:B------:R-:W-:Y:S01]  /*8fc0*/  UMOV UR5, 0xc0000010 ;  /* 0xc000001000057882 */ /* 0x000fe20000000000 */
[----:B------:R-:W-:Y:S01]  /*8fd0*/  UMOV UR7, 0x80000020 ;  /* 0x8000002000077882 */ /* 0x000fe20000000000 */
[----:B------:R-:W-:-:S02]  /*8fe0*/  USEL UR36, UR36, URZ, UP0 ;  /* 0x0000003f24247287 */ /* 0x000fc40008000000 */
[----:B------:R-:W1:Y:S02]  /*8ff0*/  SHFL.BFLY PT, R11, R6, 0x1, 0x1f ;  /* 0x0c201f00060b7f89 */ /* 0x000e6400000e0000 */
[----:B-1----:R-:W-:Y:S01]  /*9000*/  FADD.FTZ R11, R6, R11 ;  /* 0x0000000b060b7221 */ /* 0x002fe20000010000 */
[----:B------:R-:W-:-:S04]  /*9010*/  IMAD.U32 R6, RZ, RZ, UR9 ;  /* 0x00000009ff067e24 */ /* 0x000fc8000f8e00ff */
[----:B------:R-:W-:Y:S01]  /*9020*/  FSETP.NE.FTZ.AND P2, PT, R11, RZ, PT ;  /* 0x000000ff0b00720b */ /* 0x000fe20003f55000 */
[----:B------:R-:W-:-:S05]  /*9030*/  @!P1 VIADD R6, R6, 0x31c60 ;  /* 0x00031c6006069836 */ /* 0x000fca0000000000 */
[----:B------:R-:W-:-:S07]  /*9040*/  @!P1 PRMT R6, RZ, 0x654, R6 ;  /* 0x00000654ff069816 */ /* 0x000fce0000000006 */
[----:B------:R-:W1:Y:S01]  /*9050*/  @P2 MUFU.LG2 R10, R11 ;  /* 0x0000000b000a2308 */ /* 0x000e620000000c00 */
[----:B------:R-:W-:Y:S01]  /*9060*/  @P2 FMUL.FTZ R13, R13, 0.69314718246459960938 ;  /* 0x3f3172180d0d2820 */ /* 0x000fe20000410000 */
        /* <DEDUP_REMOVED lines=16> */
[----:B--2---:R-:W-:Y:S02]  /*9170*/  R2UR UR11, R4 ;  /* 0x00000000040b72ca */ /* 0x004fe400000e0000 */
[----:B------:R-:W0:Y:S11]  /*9180*/  SHFL.BFLY PT, R4, R7, 0x2, 0x1f ;  /* 0x0c401f0007047f89 */ /* 0x000e3600000e0000 */
[----:B------:R-:W-:Y:S01]  /*9190*/  UIADD3 UR11, UR11, 0x1, URZ ;  /* 0x000000010b0b7890 */ /* 0x000fe2000fffe03f */
[----:B0-----:R-:W-:Y:S01]  /*91a0*/  FADD.FTZ R3, R4, R7 ;  /* 0x0000000704037221 */ /* 0x001fe20000010000 */
[----:B------:R-:W-:-:S04]  /*91b0*/  IMAD.U32 R7, RZ, RZ, UR10 ;  /* 0x0000000aff077e24 */ /* 0x000fc8000f8e00ff */
[----:B------:R-:W0:Y:S01]  /*91c0*/  SHFL.BFLY PT, R4, R3, 0x1, 0x1f ;  /* 0x0c201f0003047f89 */ /* 0x000e2200000e0000 */
[----:B------:R-:W-:Y:S02]  /*91d0*/  WARPGROUP.DEPBAR.LE gsb0, 0x0 ;  /* 0x00008000000079c5 */ /* 0x000fe40000010000 */
[----:B------:R-:W-:-:S06]  /*91e0*/  WARPGROUP.ARRIVE ;  /* 0x00000000000079c5 */ /* 0x000fcc0000000000 */
[----:B------:R-:W-:Y:S01]  /*91f0*/  HGMMA.64x96x16.F32.BF16 R24, gdesc[UR4].tnspB, R24, gsb0 ;  /* 0x41600000041879f0 */ /* 0x000fe20008001818 */
[----:B------:R-:W-:Y:S01]  /*9200*/  UIADD3 UR4, UR60, 0x600, URZ ;  /* 0x000006003c047890 */ /* 0x000fe2000fffe03f */
[----:B0-----:R-:W-:Y:S01]  /*9210*/  FADD.FTZ R12, R3, R4 ;  /* 0x00000004030c7221 */ /* 0x001fe20000010000 */
[----:B------:R-:W-:Y:S01]  /*9220*/  UIADD3 UR6, UR8, 0x100, URZ ;  /* 0x0000010008067890 */ /* 0x000fe2000fffe03f */
[----:B------:R-:W-:Y:S01]  /*9230*/  IMAD.MOV.U32 R3, RZ, RZ, -0x800000 ;  /* 0xff800000ff037424 */ /* 0x000fe200078e00ff */
[----:B------:R-:W-:Y:S01]  /*9240*/  UMOV UR5, 0xc0000010 ;  /* 0xc000001000057882 */ /* 0x000fe20000000000 */
[----:B------:R-:W-:Y:S01]  /*9250*/  UMOV UR7, 0x80000020 ;  /* 0x8000002000077882 */ /* 0x000fe20000000000 */
[----:B------:R-:W-:Y:S02]  /*9260*/  FSETP.NE.FTZ.AND P0, PT, R12, RZ, PT ;  /* 0x000000ff0c00720b */ /* 0x000fe40003f15000 */
[----:B------:R-:W-:-:S06]  /*9270*/  CS2R R4, SRZ ;  /* 0x0000000000047805 */ /* 0x000fcc000001ff00 */
[----:B------:R-:W-:Y:S05]  /*9280*/  @P2 MUFU.RCP R4, R11 ;  /* 0x0000000b00042308 */ /* 0x000fea0000001000 */
[----:B------:R-:W-:-:S03]  /*9290*/  @P0 FMUL.FTZ R7, R7, 0.69314718246459960938 ;  /* 0x3f31721807070820 */ /* 0x000fc60000410000 */
[----:B------:R-:W0:Y:S08]  /*92a0*/  @P0 MUFU.LG2 R8, R12 ;  /* 0x0000000c00080308 */ /* 0x000e300000000c00 */
[----:B------:R-:W1:Y:S01]  /*92b0*/  @P0 MUFU.RCP R5, R12 ;  /* 0x0000000c00050308 */ /* 0x000e620000001000 */
[----:B0-----:R-:W-:-:S04]  /*92c0*/  @P0 FMUL.FTZ R8, R8, 0.69314718246459960938 ;  /* 0x3f31721808080820 */ /* 0x001fc80000410000 */
[----:B------:R-:W-:Y:S01]  /*92d0*/  @P0 FFMA.FTZ R3, R7, R0, R8 ;  /* 0x0000000007030223 */ /* 0x000fe20000010008 */
[----:B------:R-:W-:Y:S01]  /*92e0*/  IMAD.U32 R0, RZ, RZ, UR11 ;  /* 0x0000000bff007e24 */ /* 0x000fe2000f8e00ff */
[----:B------:R-:W-:-:S04]  /*92f0*/  PLOP3.LUT P0, PT, PT, PT, PT, 0x8, 0x0 ;  /* 0x000000000000781c */ /* 0x000fc80003f0e170 */
[----:B------:R0:W-:Y:S01]  /*9300*/  STL [R1+0x10], R0 ;  /* 0x0000100001007387 */ /* 0x0001e20000100800 */
        /* <DEDUP_REMOVED lines=31> */
[----:B------:R-:W-:-:S04]  /*9500*/  USEL UR4, URZ, 0x1, UP0 ;  /* 0x000000013f047887 */ /* 0x000fc80008000000 */
[----:B------:R-:W-:Y:S01]  /*9510*/  ULOP3.LUT UR39, UR39, UR4, URZ, 0x3c, !UPT ;  /* 0x0000000427277292 */ /* 0x000fe2000f8e3c3f */
        /* <DEDUP_REMOVED lines=50> */
.L_x_9524:
        /* <DEDUP_REMOVED lines=13> */
[----:B------:R-:W-:Y:S01]  /*9910*/  R2UR UR16, R18 ;  /* 0x00000000121072ca */ /* 0x000fe200000e0000 */
[----:B------:R-:W-:Y:S01]  /*9920*/  ULDC.64 UR10, c[0x0][0xc00] ;  /* 0x00030000000a7ab9 */ /* 0x000fe20000000a00 */
[----:B------:R-:W3:Y:S04]  /*9930*/  LDL.LU R8, [R1+0xc] ;  /* 0x00000c0001087983 */ /* 0x000ee80000300800 */
[----:B------:R-:W4:Y:S04]  /*9940*/  LDL R0, [R1+0x44] ;  /* 0x0000440001007983 */ /* 0x000f280000100800 */
[----:B------:R-:W4:Y:S01]  /*9950*/  LDL R82, [R1] ;  /* 0x0000000001527983 */ /* 0x000f220000100800 */
[----:B------:R-:W-:Y:S01]  /*9960*/  ULDC.64 UR18, c[0x0][0x208] ;  /* 0x0000820000127ab9 */ /* 0x000fe20000000a00 */
[----:B------:R-:W-:-:S02]  /*9970*/  R2UR UR15, R22 ;  /* 0x00000000160f72ca */ /* 0x000fc400000e0000 */
[----:B------:R-:W4:Y:S01]  /*9980*/  LDL R84, [R1+0x40] ;  /* 0x0000400001547983 */ /* 0x000f220000100800 */
[----:B------:R-:W-:Y:S01]  /*9990*/  R2UR UR20, R155 ;  /* 0x000000009b1472ca */ /* 0x000fe200000e0000 */
[----:B------:R-:W-:Y:S01]  /*99a0*/  UMOV UR8, UR37 ;  /* 0x0000002500087c82 */ /* 0x000fe20008000000 */
[----:B0-----:R-:W-:Y:S01]  /*99b0*/  UMOV UR9, UR4 ;  /* 0x0000000400097c82 */ /* 0x001fe20008000000 */
[----:B------:R-:W-:Y:S02]  /*99c0*/  IMAD.U32 R74, RZ, RZ, UR8 ;  /* 0x00000008ff4a7e24 */ /* 0x000fe4000f8e00ff */
[----:B------:R-:W-:Y:S01]  /*99d0*/  IMAD.U32 R75, RZ, RZ, UR9 ;  /* 0x00000009ff4b7e24 */ /* 0x000fe2000f8e00ff */
[----:B------:R-:W-:Y:S01]  /*99e0*/  BAR.SYNC.DEFER_BLOCKING 0x1, 0x180 ;  /* 0x0046000000007b1d */ /* 0x000fe20000010000 */
[----:B--2---:R-:W-:Y:S02]  /*99f0*/  R2UR UR14, R9 ;  /* 0x00000000090e72ca */ /* 0x004fe400000e0000 */
[----:B---3--:R-:W-:Y:S01]  /*9a00*/  R2UR UR13, R8 ;  /* 0x00000000080d72ca */ /* 0x008fe200000e0000 */
[----:B----4-:R-:W-:Y:S01]  /*9a10*/  IMAD.WIDE R4, R0, 0x2, R74 ;  /* 0x0000000200047825 */ /* 0x010fe200078e024a */
[----:B------:R-:W-:-:S02]  /*9a20*/  R2UR UR21, R82 ;  /* 0x00000000521572ca */ /* 0x000fc400000e0000 */
[C---:B------:R-:W-:Y:S02]  /*9a30*/  IADD3 R27, P4, R4.reuse, 0x20, RZ ;  /* 0x00000020041b7810 */ /* 0x040fe40007f9e0ff */
[C---:B------:R-:W-:Y:S02]  /*9a40*/  IADD3 R77, P3, R4.reuse, 0x3000, RZ ;  /* 0x00003000044d7810 */ /* 0x040fe40007f7e0ff */
[----:B------:R-:W-:Y:S02]  /*9a50*/  LOP3.LUT R0, R27, 0x180, RZ, 0xc0, !PT ;  /* 0x000001801b007812 */ /* 0x000fe400078ec0ff */
[----:B------:R-:W-:Y:S02]  /*9a60*/  LOP3.LUT R7, R4, 0x180, RZ, 0xc0, !PT ;  /* 0x0000018004077812 */ /* 0x000fe400078ec0ff */
[----:B------:R-:W-:Y:S02]  /*9a70*/  SHF.R.U64 R0, R0, 0x3, RZ ;  /* 0x0000000300007819 */ /* 0x000fe400000012ff */
[----:B------:R-:W-:-:S02]  /*9a80*/  IADD3 R79, P2, R4, 0x3020, RZ ;  /* 0x00003020044f7810 */ /* 0x000fc40007f5e0ff */
[----:B------:R-:W-:Y:S02]  /*9a90*/  LOP3.LUT R6, R77, 0x180, RZ, 0xc0, !PT ;  /* 0x000001804d067812 */ /* 0x000fe400078ec0ff */
[C---:B------:R-:W-:Y:S02]  /*9aa0*/  IADD3 R81, P1, R4.reuse, 0x6000, RZ ;  /* 0x0000600004517810 */ /* 0x040fe40007f3e0ff */
[----:B------:R-:W-:Y:S02]  /*9ab0*/  IADD3 R83, P0, R4, 0x6020, RZ ;  /* 0x0000602004537810 */ /* 0x000fe40007f1e0ff */
[----:B------:R-:W-:Y:S02]  /*9ac0*/  SHF.R.U64 R7, R7, 0x3, RZ ;  /* 0x0000000307077819 */ /* 0x000fe400000012ff */
[----:B------:R-:W-:Y:S02]  /*9ad0*/  LOP3.LUT R12, R0, R27, RZ, 0x3c, !PT ;  /* 0x0000001b000c7212 */ /* 0x000fe400078e3cff */
[----:B------:R-:W-:-:S02]  /*9ae0*/  LOP3.LUT R0, R79, 0x180, RZ, 0xc0, !PT ;  /* 0x000001804f007812 */ /* 0x000fc400078ec0ff */
[----:B------:R-:W-:Y:S02]  /*9af0*/  SHF.R.U64 R6, R6, 0x3, RZ ;  /* 0x0000000306067819 */ /* 0x000fe400000012ff */
[----:B------:R-:W-:Y:S02]  /*9b00*/  LOP3.LUT R8, R81, 0x180, RZ, 0xc0, !PT ;  /* 0x0000018051087812 */ /* 0x000fe400078ec0ff */
[----:B------:R-:W-:Y:S01]  /*9b10*/  LOP3.LUT R10, R83, 0x180, RZ, 0xc0, !PT ;  /* 0x00000180530a7812 */ /* 0x000fe200078ec0ff */
[--C-:B------:R-:W-:Y:S01]  /*9b20*/  IMAD.X R13, RZ, RZ, R5.reuse, P4 ;  /* 0x000000ffff0d7224 */ /* 0x100fe200020e0605 */
[----:B------:R-:W-:Y:S01]  /*9b30*/  LOP3.LUT R4, R7, R4, RZ, 0x3c, !PT ;  /* 0x0000000407047212 */ /* 0x000fe200078e3cff */
[--C-:B------:R-:W-:Y:S01]  /*9b40*/  IMAD.X R15, RZ, RZ, R5.reuse, P3 ;  /* 0x000000ffff0f7224 */ /* 0x100fe200018e0605 */
[----:B------:R-:W-:Y:S02]  /*9b50*/  SHF.R.U64 R0, R0, 0x3, RZ ;  /* 0x0000000300007819 */ /* 0x000fe400000012ff */
[----:B------:R-:W-:Y:S01]  /*9b60*/  LOP3.LUT R14, R6, R77, RZ, 0x3c, !PT ;  /* 0x0000004d060e7212 */ /* 0x000fe200078e3cff */
[--C-:B------:R-:W-:Y:S01]  /*9b70*/  IMAD.X R25, RZ, RZ, R5.reuse, P2 ;  /* 0x000000ffff197224 */ /* 0x100fe200010e0605 */
[----:B------:R-:W-:Y:S01]  /*9b80*/  SHF.R.U64 R8, R8, 0x3, RZ ;  /* 0x0000000308087819 */ /* 0x000fe200000012ff */
[--C-:B------:R-:W-:Y:S01]  /*9b90*/  IMAD.X R9, RZ, RZ, R5.reuse, P1 ;  /* 0x000000ffff097224 */ /* 0x100fe200008e0605 */
[----:B------:R-:W-:Y:S01]  /*9ba0*/  SHF.R.U64 R10, R10, 0x3, RZ ;  /* 0x000000030a0a7819 */ /* 0x000fe200000012ff */
[----:B------:R-:W-:Y:S01]  /*9bb0*/  IMAD.X R11, RZ, RZ, R5, P0 ;  /* 0x000000ffff0b7224 */ /* 0x000fe200000e0605 */
[----:B------:R-:W-:-:S02]  /*9bc0*/  MOV R26, R4 ;  /* 0x00000004001a7202 */ /* 0x000fc40000000f00 */
[----:B------:R-:W-:Y:S02]  /*9bd0*/  F2FP.BF16.F32.PACK_AB R4, R21, R20 ;  /* 0x000000141504723e */ /* 0x000fe400000010ff */
[----:B------:R-:W-:Y:S02]  /*9be0*/  F2FP.BF16.F32.PACK_AB R5, R73, R72 ;  /* 0x000000484905723e */ /* 0x000fe400000010ff */
[----:B------:R-:W-:Y:S02]  /*9bf0*/  F2FP.BF16.F32.PACK_AB R6, R29, R28 ;  /* 0x0000001c1d06723e */ /* 0x000fe400000010ff */
[----:B------:R-:W-:Y:S02]  /*9c00*/  F2FP.BF16.F32.PACK_AB R7, R31, R30 ;  /* 0x0000001e1f07723e */ /* 0x000fe400000010ff */
[----:B------:R-:W-:Y:S02]  /*9c10*/  LOP3.LUT R24, R0, R79, RZ, 0x3c, !PT ;  /* 0x0000004f00187212 */ /* 0x000fe400078e3cff */
[----:B------:R-:W-:-:S02]  /*9c20*/  MOV R0, R12 ;  /* 0x0000000c00007202 */ /* 0x000fc40000000f00 */
[----:B------:R-:W-:Y:S02]  /*9c30*/  MOV R80, R14 ;  /* 0x0000000e00507202 */ /* 0x000fe40000000f00 */
[----:B------:R-:W-:Y:S02]  /*9c40*/  LOP3.LUT R8, R8, R81, RZ, 0x3c, !PT ;  /* 0x0000005108087212 */ /* 0x000fe400078e3cff */
[----:B------:R-:W-:Y:S02]  /*9c50*/  LOP3.LUT R10, R10, R83, RZ, 0x3c, !PT ;  /* 0x000000530a0a7212 */ /* 0x000fe400078e3cff */
[----:B------:R-:W-:Y:S02]  /*9c60*/  F2FP.BF16.F32.PACK_AB R12, R33, R32 ;  /* 0x00000020210c723e */ /* 0x000fe400000010ff */
[----:B------:R-:W-:Y:S02]  /*9c70*/  F2FP.BF16.F32.PACK_AB R13, R35, R34 ;  /* 0x00000022230d723e */ /* 0x000fe400000010ff */
[----:B------:R-:W-:-:S02]  /*9c80*/  F2FP.BF16.F32.PACK_AB R14, R37, R36 ;  /* 0x00000024250e723e */ /* 0x000fc400000010ff */
[----:B------:R-:W-:Y:S01]  /*9c90*/  F2FP.BF16.F32.PACK_AB R15, R39, R38 ;  /* 0x00000026270f723e */ /* 0x000fe200000010ff */
[----:B------:R0:W-:Y:S01]  /*9ca0*/  STSM.16.M88.4 [R26], R4 ;  /* 0x000000041a007844 */ /* 0x0001e20000000200 */
[----:B------:R-:W-:Y:S02]  /*9cb0*/  MOV R78, R8 ;  /* 0x00000008004e7202 */ /* 0x000fe40000000f00 */
[----:B------:R-:W-:Y:S01]  /*9cc0*/  MOV R18, R10 ;  /* 0x0000000a00127202 */ /* 0x000fe20000000f00 */
[----:B------:R1:W-:Y:S01]  /*9cd0*/  STSM.16.M88.4 [R0], R12 ;  /* 0x0000000c00007844 */ /* 0x0003e20000000200 */
[----:B------:R-:W-:Y:S02]  /*9ce0*/  MOV R79, R24 ;  /* 0x00000018004f7202 */ /* 0x000fe40000000f00 */
[----:B------:R-:W-:Y:S02]  /*9cf0*/  F2FP.BF16.F32.PACK_AB R8, R49, R48 ;  /* 0x000000303108723e */ /* 0x000fe400000010ff */
[----:B------:R-:W-:-:S02]  /*9d00*/  F2FP.BF16.F32.PACK_AB R9, R51, R50 ;  /* 0x000000323309723e */ /* 0x000fc400000010ff */
[----:B------:R-:W-:Y:S02]  /*9d10*/  F2FP.BF16.F32.PACK_AB R10, R53, R52 ;  /* 0x00000034350a723e */ /* 0x000fe400000010ff */
[----:B------:R-:W-:Y:S02]  /*9d20*/  F2FP.BF16.F32.PACK_AB R11, R55, R54 ;  /* 0x00000036370b723e */ /* 0x000fe400000010ff */
[----:B0-----:R-:W-:Y:S02]  /*9d30*/  F2FP.BF16.F32.PACK_AB R4, R41, R40 ;  /* 0x000000282904723e */ /* 0x001fe400000010ff */
[----:B------:R-:W-:Y:S02]  /*9d40*/  F2FP.BF16.F32.PACK_AB R5, R43, R42 ;  /* 0x0000002a2b05723e */ /* 0x000fe400000010ff */
[----:B------:R-:W-:Y:S02]  /*9d50*/  F2FP.BF16.F32.PACK_AB R6, R45, R44 ;  /* 0x0000002c2d06723e */ /* 0x000fe400000010ff */
[----:B------:R-:W-:-:S02]  /*9d60*/  F2FP.BF16.F32.PACK_AB R7, R47, R46 ;  /* 0x0000002e2f07723e */ /* 0x000fc400000010ff */
[----:B-1----:R-:W-:Y:S02]  /*9d70*/  F2FP.BF16.F32.PACK_AB R12, R57, R56 ;  /* 0x00000038390c723e */ /* 0x002fe400000010ff */
[----:B------:R-:W-:Y:S02]  /*9d80*/  F2FP.BF16.F32.PACK_AB R13, R59, R58 ;  /* 0x0000003a3b0d723e */ /* 0x000fe400000010ff */
[----:B------:R-:W-:Y:S02]  /*9d90*/  F2FP.BF16.F32.PACK_AB R14, R61, R60 ;  /* 0x0000003c3d0e723e */ /* 0x000fe400000010ff */
[----:B------:R-:W-:Y:S02]  /*9da0*/  F2FP.BF16.F32.PACK_AB R15, R63, R62 ;  /* 0x0000003e3f0f723e */ /* 0x000fe400000010ff */
[----:B------:R-:W-:Y:S02]  /*9db0*/  F2FP.BF16.F32.PACK_AB R24, R65, R64 ;  /* 0x000000404118723e */ /* 0x000fe400000010ff */
[----:B------:R-:W-:-:S02]  /*9dc0*/  F2FP.BF16.F32.PACK_AB R25, R67, R66 ;  /* 0x000000424319723e */ /* 0x000fc400000010ff */
        /* <DEDUP_REMOVED lines=13> */
[----:B------:R-:W-:Y:S01]  /*9ea0*/  IMAD.U32 R76, RZ, RZ, UR8 ;  /* 0x00000008ff4c7e24 */ /* 0x000fe2000f8e00ff */
[----:B0-----:R-:W0:Y:S03]  /*9eb0*/  LDC R18, c[0x0][0xbe8] ;  /* 0x0002fa00ff127b82 */ /* 0x001e260000000800 */
[----:B------:R-:W-:Y:S01]  /*9ec0*/  IMAD.U32 R77, RZ, RZ, UR9 ;  /* 0x00000009ff4d7e24 */ /* 0x000fe2000f8e00ff */
[----:B------:R-:W-:-:S04]  /*9ed0*/  ULDC.64 UR8, c[0x0][0xc08] ;  /* 0x0003020000087ab9 */ /* 0x000fc80000000a00 */
[----:B------:R-:W2:Y:S01]  /*9ee0*/  @P0 LDG.E R0, desc[UR18][R76.64] ;  /* 0x000000124c000981 */ /* 0x000ea2000c1e1900 */
[----:B------:R-:W-:-:S04]  /*9ef0*/  UISETP.NE.U32.AND UP0, UPT, UR8, URZ, UPT ;  /* 0x0000003f0800728c */ /* 0x000fc8000bf05070 */
[----:B------:R-:W-:Y:S01]  /*9f00*/  UISETP.NE.AND.EX UP0, UPT, UR9, URZ, UPT, UP0 ;  /* 0x0000003f0900728c */ /* 0x000fe2000bf05300 */
[----:B0-----:R-:W-:-:S05]  /*9f10*/  ISETP.NE.AND P1, PT, R18, 0x1, PT ;  /* 0x000000011200780c */ /* 0x001fca0003f25270 */
[----:B------:R-:W-:-:S05]  /*9f20*/  PLOP3.LUT P4, PT, PT, PT, UP0, 0x80, 0x0 ;  /* 0x000000000000781c */ /* 0x000fca0003f8f008 */
[----:B------:R-:W-:-:S03]  /*9f30*/  @UP0 UIADD3 UR8, UP1, UR4, UR8, URZ ;  /* 0x0000000804080290 */ /* 0x000fc6000ff3e03f */
[----:B------:R-:W-:Y:S01]  /*9f40*/  ULDC UR4, c[0x0][0xa88] ;  /* 0x0002a20000047ab9 */ /* 0x000fe20000000800 */
[----:B------:R-:W-:Y:S01]  /*9f50*/  @UP0 UIADD3.X UR9, UR12, UR9, URZ, UP1, !UPT ;  /* 0x000000090c090290 */ /* 0x000fe20008ffe43f */
[----:B------:R-:W-:Y:S01]  /*9f60*/  IMAD.U32 R9, RZ, RZ, UR4 ;  /* 0x00000004ff097e24 */ /* 0x000fe2000f8e00ff */
[----:B------:R-:W-:Y:S01]  /*9f70*/  UISETP.NE.AND UP0, UPT, UR16, URZ, UPT ;  /* 0x0000003f1000728c */ /* 0x000fe2000bf05270 */
[----:B------:R-:W-:Y:S01]  /*9f80*/  ULDC UR4, c[0x0][0xad4] ;  /* 0x0002b50000047ab9 */ /* 0x000fe20000000800 */
[----:B------:R-:W0:Y:S01]  /*9f90*/  @P1 LDC R6, c[0x0][0xbec] ;  /* 0x0002fb00ff061b82 */ /* 0x000e220000000800 */
[----:B------:R-:W-:Y:S01]  /*9fa0*/  IMAD.U32 R4, RZ, RZ, UR8 ;  /* 0x00000008ff047e24 */ /* 0x000fe2000f8e00ff */
[----:B------:R-:W-:Y:S01]  /*9fb0*/  USEL UR4, UR16, UR4, UP0 ;  /* 0x0000000410047287 */ /* 0x000fe20008000000 */
[----:B------:R-:W-:-:S03]  /*9fc0*/  IMAD.U32 R5, RZ, RZ, UR9 ;  /* 0x00000009ff057e24 */ /* 0x000fc6000f8e00ff */
[----:B------:R-:W-:Y:S02]  /*9fd0*/  UISETP.GT.AND UP1, UPT, UR4, 0x1, UPT ;  /* 0x000000010400788c */ /* 0x000fe4000bf24270 */
[----:B------:R-:W1:Y:S01]  /*9fe0*/  @P1 LDC R11, c[0x0][0xbf0] ;  /* 0x0002fc00ff0b1b82 */ /* 0x000e620000000800 */
[----:B------:R3:W5:Y:S01]  /*9ff0*/  @P4 LDG.E R9, desc[UR18][R4.64] ;  /* 0x0000001204094981 */ /* 0x000762000c1e1900 */
[----:B------:R-:W-:Y:S02]  /*a000*/  UMOV UR19, 0x9b8 ;  /* 0x000009b800137882 */ /* 0x000fe40000000000 */
[----:B------:R-:W-:Y:S02]  /*a010*/  USEL UR19, UR19, 0x978, UP1 ;  /* 0x0000097813137887 */ /* 0x000fe40008800000 */
[----:B------:R-:W-:Y:S01]  /*a020*/  UISETP.NE.U32.AND UP0, UPT, UR10, URZ, UPT ;  /* 0x0000003f0a00728c */ /* 0x000fe2000bf05070 */
[----:B------:R-:W-:Y:S01]  /*a030*/  IMAD.U32 R13, RZ, RZ, UR21 ;  /* 0x00000015ff0d7e24 */ /* 0x000fe2000f8e00ff */
[----:B------:R-:W-:-:S02]  /*a040*/  UMOV UR4, URZ ;  /* 0x0000003f00047c82 */ /* 0x000fc40008000000 */
[----:B------:R-:W-:Y:S01]  /*a050*/  UISETP.NE.AND.EX UP0, UPT, UR11, URZ, UPT, UP0 ;  /* 0x0000003f0b00728c */ /* 0x000fe2000bf05300 */
[----:B------:R-:W-:Y:S01]  /*a060*/  IMAD R13, R13, 0xc0, R84 ;  /* 0x000000c00d0d7824 */ /* 0x000fe200078e0254 */
[----:B------:R-:W-:Y:S02]  /*a070*/  USEL UR9, UR15, URZ, UP1 ;  /* 0x0000003f0f097287 */ /* 0x000fe40008800000 */
[----:B------:R-:W-:Y:S02]  /*a080*/  USEL UR8, UR14, URZ, !UP0 ;  /* 0x0000003f0e087287 */ /* 0x000fe4000c000000 */
[----:B------:R-:W-:Y:S01]  /*a090*/  USEL UR18, UR13, URZ, !UP0 ;  /* 0x0000003f0d127287 */ /* 0x000fe2000c000000 */
[----:B------:R-:W-:Y:S02]  /*a0a0*/  ULDC.64 UR10, c[0x0][UR19+0x218] ;  /* 0x00008600130a7abb */ /* 0x000fe40008000a00 */
[----:B------:R-:W-:Y:S01]  /*a0b0*/  ULDC.64 UR12, c[0x0][UR19+0x220] ;  /* 0x00008800130c7abb */ /* 0x000fe20008000a00 */
[----:B------:R-:W-:Y:S01]  /*a0c0*/  ULDC.64 UR14, c[0x0][UR19+0x228] ;  /* 0x00008a00130e7abb */ /* 0x000fe20008000a00 */
[----:B------:R-:W-:-:S02]  /*a0d0*/  UIMAD.WIDE.U32 UR16, UR10, UR20, URZ ;  /* 0x000000140a1072a5 */ /* 0x000fc4000f8e003f */
[----:B------:R-:W-:Y:S02]  /*a0e0*/  UIMAD UR13, UR13, UR8, URZ ;  /* 0x000000080d0d72a4 */ /* 0x000fe4000f8e023f */
[----:B------:R-:W-:Y:S01]  /*a0f0*/  UIMAD UR20, UR11, UR20, URZ ;  /* 0x000000140b1472a4 */ /* 0x000fe2000f8e023f */
[----:B------:R-:W-:Y:S01]  /*a100*/  IMAD.MOV.U32 R7, RZ, RZ, R13 ;  /* 0x000000ffff077224 */ /* 0x000fe200078e000d */
[----:B------:R-:W-:Y:S02]  /*a110*/  UIMAD.WIDE.U32 UR10, UR12, UR8, URZ ;  /* 0x000000080c0a72a5 */ /* 0x000fe4000f8e003f */
[----:B------:R-:W-:Y:S02]  /*a120*/  UIMAD.WIDE.U32 UR22, UR14, UR9, URZ ;  /* 0x000000090e1672a5 */ /* 0x000fe4000f8e003f */
[----:B------:R-:W-:Y:S02]  /*a130*/  UIMAD UR9, UR15, UR9, URZ ;  /* 0x000000090f0972a4 */ /* 0x000fe4000f8e023f */
[----:B------:R-:W-:-:S02]  /*a140*/  UIMAD UR13, UR12, UR18, UR13 ;  /* 0x000000120c0d72a4 */ /* 0x000fc4000f8e020d */
[----:B------:R-:W-:Y:S01]  /*a150*/  UIADD3 UR20, UR17, UR20, URZ ;  /* 0x0000001411147290 */ /* 0x000fe2000fffe03f */
[----:B---3--:R-:W-:Y:S02]  /*a160*/  IMAD.U32 R4, RZ, RZ, UR22 ;  /* 0x00000016ff047e24 */ /* 0x008fe4000f8e00ff */
[----:B------:R-:W-:Y:S02]  /*a170*/  IMAD.U32 R5, RZ, RZ, UR23 ;  /* 0x00000017ff057e24 */ /* 0x000fe4000f8e00ff */
[----:B------:R-:W-:Y:S01]  /*a180*/  IMAD.U32 R15, RZ, RZ, UR21 ;  /* 0x00000015ff0f7e24 */ /* 0x000fe2000f8e00ff */
[----:B--2---:R-:W-:Y:S01]  /*a190*/  @P0 R2UR UR4, R0 ;  /* 0x00000000000402ca */ /* 0x004fe200000e0000 */
[----:B0-----:R-:W-:-:S05]  /*a1a0*/  @P1 IMAD.HI.U32 R0, R13, R6, RZ ;  /* 0x000000060d001227 */ /* 0x001fca00078e00ff */
[----:B-1----:R-:W-:-:S07]  /*a1b0*/  @P1 SHF.R.U32.HI R7, RZ, R11, R0 ;  /* 0x0000000bff071219 */ /* 0x002fce0000011600 */
[----:B------:R-:W-:Y:S02]  /*a1c0*/  UIADD3 UR16, UP0, UP2, UR10, UR16, UR4 ;  /* 0x000000100a107290 */ /* 0x000fe4000fa1e004 */
[----:B------:R-:W-:Y:S01]  /*a1d0*/  UIADD3 UR10, UR23, UR9, URZ ;  /* 0x00000009170a7290 */ /* 0x000fe2000fffe03f */
[----:B------:R-:W-:Y:S01]  /*a1e0*/  IMAD.MOV R11, RZ, RZ, -R7 ;  /* 0x000000ffff0b7224 */ /* 0x000fe200078e0a07 */
[----:B------:R-:W-:Y:S02]  /*a1f0*/  UIADD3 UR9, UR11, UR13, URZ ;  /* 0x0000000d0b097290 */ /* 0x000fe4000fffe03f */
[----:B------:R-:W-:Y:S01]  /*a200*/  USHF.R.S32.HI UR14, URZ, 0x1f, UR4 ;  /* 0x0000001f3f0e7899 */ /* 0x000fe20008011404 */
[----:B------:R-:W-:Y:S01]  /*a210*/  IMAD R11, R18, R11, R13 ;  /* 0x0000000b120b7224 */ /* 0x000fe200078e020d */
[----:B------:R-:W-:Y:S01]  /*a220*/  IADD3 R4, P2, P3, R7, UR16, R4 ;  /* 0x0000001007047c10 */ /* 0x000fe2000fb5e004 */
[----:B------:R-:W-:Y:S01]  /*a230*/  IMAD.U32 R6, RZ, RZ, UR10 ;  /* 0x0000000aff067e24 */ /* 0x000fe2000f8e00ff */
[----:B------:R-:W-:Y:S01]  /*a240*/  UIADD3.X UR9, UR9, UR20, UR14, UP0, UP2 ;  /* 0x0000001409097290 */ /* 0x000fe200087e440e */
[----:B------:R-:W-:Y:S01]  /*a250*/  SHF.R.S32.HI R5, RZ, 0x1f, R7 ;  /* 0x0000001fff057819 */ /* 0x000fe20000011407 */
[----:B------:R-:W-:Y:S01]  /*a260*/  ULDC.64 UR10, c[0x0][UR19+0x210] ;  /* 0x00008400130a7abb */ /* 0x000fe20008000a00 */
[----:B------:R-:W-:Y:S01]  /*a270*/  SHF.R.S32.HI R0, RZ, 0x1f, R11 ;  /* 0x0000001fff007819 */ /* 0x000fe2000001140b */
[----:B------:R-:W-:Y:S01]  /*a280*/  IMAD R7, R11, UR11, RZ ;  /* 0x0000000b0b077c24 */ /* 0x000fe2000f8e02ff */
[----:B------:R-:W-:Y:S01]  /*a290*/  ULDC.64 UR12, c[0x0][0xba8] ;  /* 0x0002ea00000c7ab9 */ /* 0x000fe20000000a00 */
[----:B------:R-:W-:Y:S01]  /*a2a0*/  IADD3.X R5, R5, UR9, R6, P2, P3 ;  /* 0x0000000905057c10 */ /* 0x000fe200097e6406 */
[----:B------:R-:W-:Y:S01]  /*a2b0*/  @!UP1 ULDC UR12, c[0x0][0xb50] ;  /* 0x0002d400000c9ab9 */ /* 0x000fe20000000800 */
[----:B------:R-:W-:Y:S01]  /*a2c0*/  IMAD R7, R0, UR10, R7 ;  /* 0x0000000a00077c24 */ /* 0x000fe2000f8e0207 */
        /* <DEDUP_REMOVED lines=11> */
.L_x_9547:
[----:B------:R-:W2:Y:S01]  /*a380*/  LDL R0, [R1+0x3c] ;  /* 0x00003c0001007983 */ /* 0x000ea20000100800 */
[----:B------:R-:W0:Y:S03]  /*a390*/  S2R R4, SR_TID.X ;  /* 0x0000000000047919 */ /* 0x000e260000002100 */
[----:B------:R-:W-:Y:S04]  /*a3a0*/  SHFL.IDX PT, R5, R10, RZ, 0x1c1f ;  /* 0x001c1fff0a057589 */ /* 0x000fe800000e0000 */
[----:B------:R-:W-:Y:S04]  /*a3b0*/  SHFL.IDX PT, R6, R8, 0x1, 0x1c1f ;  /* 0x003c1f0008067f89 */ /* 0x000fe800000e0000 */
[----:B------:R-:W-:Y:S01]  /*a3c0*/  SHFL.IDX PT, R7, R10, 0x1, 0x1c1f ;  /* 0x003c1f000a077f89 */ /* 0x000fe200000e0000 */
[----:B0-----:R-:W-:-:S05]  /*a3d0*/  VIADD R12, R4, 0xffffff80 ;  /* 0xffffff80040c7836 */ /* 0x001fca0000000000 */
[----:B------:R-:W-:-:S04]  /*a3e0*/  SHF.R.S32.HI R11, RZ, 0x1f, R12 ;  /* 0x0000001fff0b7819 */ /* 0x000fc8000001140c */
[----:B------:R-:W-:Y:S01]  /*a3f0*/  LEA.HI R11, R11, R12, RZ, 0x7 ;  /* 0x0000000c0b0b7211 */ /* 0x000fe200078f38ff */
[----:B------:R-:W0:Y:S03]  /*a400*/  SHFL.IDX PT, R4, R8, RZ, 0x1c1f ;  /* 0x001c1fff08047589 */ /* 0x000e2600000e0000 */
[----:B------:R-:W-:-:S05]  /*a410*/  LOP3.LUT R11, R11, 0xffffff80, RZ, 0xc0, !PT ;  /* 0xffffff800b0b7812 */ /* 0x000fca00078ec0ff */
[----:B------:R-:W-:-:S05]  /*a420*/  IMAD.IADD R11, R12, 0x1, -R11 ;  /* 0x000000010c0b7824 */ /* 0x000fca00078e0a0b */
[----:B------:R-:W-:Y:S01]  /*a430*/  LOP3.LUT P0, RZ, R11, 0x3, RZ, 0xc0, !PT ;  /* 0x000000030bff7812 */ /* 0x000fe2000780c0ff */
[----:B------:R-:W-:Y:S01]  /*a440*/  ULDC.64 UR10, c[0x0][0x208] ;  /* 0x00008200000a7ab9 */ /* 0x000fe20000000a00 */
[----:B--2---:R-:W-:Y:S02]  /*a450*/  IMAD R15, R15, 0xc0, R0 ;  /* 0x000000c00f0f7824 */ /* 0x004fe400078e0200 */
[----:B-----5:R-:W-:Y:S02]  /*a460*/  IMAD R0, R9, R18, RZ ;  /* 0x0000001209007224 */ /* 0x020fe400078e02ff */
[----:B------:R-:W-:-:S03]  /*a470*/  VIADD R9, R15, 0x8 ;  /* 0x000000080f097836 */ /* 0x000fc60000000000 */
[-C--:B------:R-:W-:Y:S02]  /*a480*/  ISETP.GE.OR P2, PT, R15, R0.reuse, P0 ;  /* 0x000000000f00720c */ /* 0x080fe40000746670 */
[----:B------:R-:W-:-:S11]  /*a490*/  ISETP.GE.OR P0, PT, R9, R0, P0 ;  /* 0x000000000900720c */ /* 0x000fd60000706670 */
[----:B0-----:R0:W-:Y:S04]  /*a4a0*/  @!P2 ST.E desc[UR10][R4.64], R3 ;  /* 0x000000030400a985 */ /* 0x0011e8000c10190a */
[----:B------:R0:W-:Y:S01]  /*a4b0*/  @!P0 ST.E desc[UR10][R6.64], R16 ;  /* 0x0000001006008985 */ /* 0x0001e2000c10190a */
[----:B------:R-:W-:-:S13]  /*a4c0*/  PLOP3.LUT P0, PT, PT, PT, UP1, 0x80, 0x0 ;  /* 0x000000000000781c */ /* 0x000fda0003f0f018 */
[----:B0-----:R-:W-:Y:S05]  /*a4d0*/  @P0 BRA `(.L_x_9548) ;  /* 0x00000008002c0947 */ /* 0x001fea0003800000 */
[----:B------:R-:W0:Y:S01]  /*a4e0*/  S2R R11, SR_TID.X ;  /* 0x00000000000b7919 */ /* 0x000e220000002100 */
[----:B------:R-:W1:Y:S01]  /*a4f0*/  @P1 LDC R21, c[0x0][0xbec] ;  /* 0x0002fb00ff151b82 */ /* 0x000e620000000800 */
[----:B------:R-:W-:Y:S01]  /*a500*/  R2UR UR16, R82 ;  /* 0x00000000521072ca */ /* 0x000fe200000e0000 */
[----:B------:R-:W-:Y:S01]  /*a510*/  ULDC.64 UR12, c[0x0][0xaa0] ;  /* 0x0002a800000c7ab9 */ /* 0x000fe20000000a00 */
[----:B------:R-:W-:Y:S01]  /*a520*/  R2UR UR17, R155 ;  /* 0x000000009b1172ca */ /* 0x000fe200000e0000 */
[----:B------:R-:W-:-:S04]  /*a530*/  ULDC.64 UR10, c[0x0][0x208] ;  /* 0x00008200000a7ab9 */ /* 0x000fc80000000a00 */
[----:B------:R-:W2:Y:S01]  /*a540*/  @P1 LDC R37, c[0x0][0xbf0] ;  /* 0x0002fc00ff251b82 */ /* 0x000ea20000000800 */
        /* <DEDUP_REMOVED lines=8> */
[C---:B------:R-:W-:Y:S02]  /*a5d0*/  IADD3 R25, P3, R74.reuse, 0x4800, RZ ;  /* 0x000048004a197810 */ /* 0x040fe40007f7e0ff */
[C---:B------:R-:W-:Y:S02]  /*a5e0*/  IADD3 R29, P4, R74.reuse, 0x6000, RZ ;  /* 0x000060004a1d7810 */ /* 0x040fe40007f9e0ff */
[----:B------:R-:W-:Y:S02]  /*a5f0*/  IADD3 R4, P5, R74, 0x7800, RZ ;  /* 0x000078004a047810 */ /* 0x000fe40007fbe0ff */
[----:B------:R-:W-:-:S02]  /*a600*/  LOP3.LUT R8, R9, 0x180, RZ, 0xc0, !PT ;  /* 0x0000018009087812 */ /* 0x000fc400078ec0ff */
[----:B------:R-:W-:Y:S01]  /*a610*/  LOP3.LUT R12, R13, 0x180, RZ, 0xc0, !PT ;  /* 0x000001800d0c7812 */ /* 0x000fe200078ec0ff */
[----:B------:R-:W-:Y:S01]  /*a620*/  IMAD.X R33, RZ, RZ, R75, P5 ;  /* 0x000000ffff217224 */ /* 0x000fe200028e064b */
        /* <DEDUP_REMOVED lines=19> */
[----:B------:R-:W-:Y:S01]  /*a760*/  UIMAD UR9, UR14, UR12, URZ ;  /* 0x0000000c0e0972a4 */ /* 0x000fe2000f8e023f */
[----:B------:R-:W-:Y:S01]  /*a770*/  LOP3.LUT R74, R5, R74, RZ, 0x3c, !PT ;  /* 0x0000004a054a7212 */ /* 0x000fe200078e3cff */
[----:B------:R-:W5:Y:S04]  /*a780*/  LD.E.128 R8, desc[UR10][R8.64] ;  /* 0x0000000a08087980 */ /* 0x000f68000c101d00 */
[----:B------:R-:W5:Y:S01]  /*a790*/  LD.E.128 R12, desc[UR10][R12.64] ;  /* 0x0000000a0c0c7980 */ /* 0x000f62000c101d00 */
[----:B------:R-:W-:-:S03]  /*a7a0*/  UIMAD UR9, UR4, UR13, UR9 ;  /* 0x0000000d040972a4 */ /* 0x000fc6000f8e0209 */
[----:B------:R-:W5:Y:S04]  /*a7b0*/  LD.E.128 R24, desc[UR10][R24.64] ;  /* 0x0000000a18187980 */ /* 0x000f68000c101d00 */
[----:B------:R-:W5:Y:S01]  /*a7c0*/  LD.E.128 R28, desc[UR10][R28.64] ;  /* 0x0000000a1c1c7980 */ /* 0x000f62000c101d00 */
[----:B------:R-:W-:Y:S01]  /*a7d0*/  IMAD R3, R157, 0x60, R76 ;  /* 0x000000609d037824 */ /* 0x000fe200078e024c */
[----:B------:R-:W-:Y:S02]  /*a7e0*/  ULDC.64 UR14, c[0x0][0xaf0] ;  /* 0x0002bc00000e7ab9 */ /* 0x000fe40000000a00 */
[----:B------:R0:W5:Y:S04]  /*a7f0*/  LD.E.128 R4, desc[UR10][R74.64] ;  /* 0x0000000a4a047980 */ /* 0x000168000c101d00 */
[----:B------:R-:W5:Y:S01]  /*a800*/  LD.E.128 R32, desc[UR10][R32.64] ;  /* 0x0000000a20207980 */ /* 0x000f62000c101d00 */
[----:B------:R-:W-:Y:S01]  /*a810*/  UIMAD.WIDE.U32 UR10, UR4, UR12, URZ ;  /* 0x0000000c040a72a5 */ /* 0x000fe2000f8e003f */
[----:B------:R-:W-:Y:S01]  /*a820*/  IMAD.U32 R22, RZ, RZ, UR16 ;  /* 0x00000010ff167e24 */ /* 0x000fe2000f8e00ff */
[----:B------:R-:W-:Y:S01]  /*a830*/  USHF.R.S32.HI UR4, URZ, 0x1f, UR8 ;  /* 0x0000001f3f047899 */ /* 0x000fe20008011408 */
[----:B------:R-:W-:Y:S01]  /*a840*/  @!PT LDS RZ, [RZ] ;  /* 0x00000000fffff984 */ /* 0x000fe20000000800 */
[----:B------:R-:W-:Y:S01]  /*a850*/  @!PT LDS RZ, [RZ] ;  /* 0x00000000fffff984 */ /* 0x000fe20000000800 */
[----:B------:R-:W-:Y:S01]  /*a860*/  @!PT LDS RZ, [RZ] ;  /* 0x00000000fffff984 */ /* 0x000fe20000000800 */
[----:B------:R-:W-:Y:S01]  /*a870*/  @!PT LDS RZ, [RZ] ;  /* 0x00000000fffff984 */ /* 0x000fe20000000800 */
[----:B------:R3:W-:Y:S06]  /*a880*/  MEMBAR.ALL.CTA ;  /* 0x0000000000007992 */ /* 0x0007ec0000008000 */
[----:B---3--:R-:W3:Y:S01]  /*a890*/  FENCE.VIEW.ASYNC.S ;  /* 0x00000000000073c6 */ /* 0x008ee20000000000 */
[----:B------:R-:W-:Y:S01]  /*a8a0*/  UIADD3 UR11, UR11, UR9, URZ ;  /* 0x000000090b0b7290 */ /* 0x000fe2000fffe03f */
[----:B------:R-:W-:Y:S01]  /*a8b0*/  ULDC.64 UR12, c[0x0][0xae8] ;  /* 0x0002ba00000c7ab9 */ /* 0x000fe20000000a00 */
[----:B------:R-:W-:-:S02]  /*a8c0*/  IMAD R22, R22, 0xc0, R3 ;  /* 0x000000c016167824 */ /* 0x000fc400078e0203 */
[----:B------:R-:W-:Y:S02]  /*a8d0*/  UIMAD.WIDE.U32 UR10, UR17, UR12, UR10 ;  /* 0x0000000c110a72a5 */ /* 0x000fe4000f8e000a */
[----:B------:R-:W-:Y:S01]  /*a8e0*/  UIMAD UR4, UR4, UR14, URZ ;  /* 0x0000000e040472a4 */ /* 0x000fe2000f8e023f */
[----:B-1----:R-:W-:Y:S01]  /*a8f0*/  @P1 IMAD.HI.U32 R16, R22, R21, RZ ;  /* 0x0000001516101227 */ /* 0x002fe200078e00ff */
[----:B------:R-:W-:Y:S02]  /*a900*/  UIMAD UR11, UR17, UR13, UR11 ;  /* 0x0000000d110b72a4 */ /* 0x000fe4000f8e020b */
[----:B------:R-:W-:Y:S01]  /*a910*/  UIMAD UR4, UR8, UR15, UR4 ;  /* 0x0000000f080472a4 */ /* 0x000fe2000f8e0204 */
[----:B------:R-:W-:Y:S01]  /*a920*/  IMAD.MOV.U32 R3, RZ, RZ, R22 ;  /* 0x000000ffff037224 */ /* 0x000fe200078e0016 */
[----:B------:R-:W-:Y:S01]  /*a930*/  UIMAD.WIDE.U32 UR8, UR8, UR14, UR10 ;  /* 0x0000000e080872a5 */ /* 0x000fe2000f8e000a */
[----:B--2---:R-:W-:Y:S02]  /*a940*/  @P1 SHF.R.U32.HI R3, RZ, R37, R16 ;  /* 0x00000025ff031219 */ /* 0x004fe40000011610 */
[----:B------:R-:W-:Y:S01]  /*a950*/  ULDC.64 UR10, c[0x0][0xae0] ;  /* 0x0002b800000a7ab9 */ /* 0x000fe20000000a00 */
[----:B------:R-:W-:Y:S01]  /*a960*/  UIADD3 UR4, UR9, UR4, URZ ;  /* 0x0000000409047290 */ /* 0x000fe2000fffe03f */
[--C-:B------:R-:W-:Y:S01]  /*a970*/  SHF.R.S32.HI R16, RZ, 0x1f, R3.reuse ;  /* 0x0000001fff107819 */ /* 0x100fe20000011403 */
[----:B------:R-:W-:-:S02]  /*a980*/  IMAD.MOV R37, RZ, RZ, -R3 ;  /* 0x000000ffff257224 */ /* 0x000fc400078e0a03 */
[----:B------:R-:W-:Y:S02]  /*a990*/  IMAD.U32 R21, RZ, RZ, UR9 ;  /* 0x00000009ff157e24 */ /* 0x000fe4000f8e00ff */
[----:B------:R-:W-:Y:S01]  /*a9a0*/  IMAD.U32 R20, RZ, RZ, UR8 ;  /* 0x00000008ff147e24 */ /* 0x000fe2000f8e00ff */
[----:B------:R-:W-:Y:S01]  /*a9b0*/  ULDC.64 UR8, c[0x0][0xad8] ;  /* 0x0002b60000087ab9 */ /* 0x000fe20000000a00 */
[----:B------:R-:W-:Y:S02]  /*a9c0*/  IMAD.U32 R21, RZ, RZ, UR4 ;  /* 0x00000004ff157e24 */ /* 0x000fe4000f8e00ff */
[----:B------:R-:W-:Y:S02]  /*a9d0*/  IMAD R16, R16, UR10, RZ ;  /* 0x0000000a10107c24 */ /* 0x000fe4000f8e02ff */
[----:B------:R-:W-:Y:S02]  /*a9e0*/  IMAD R37, R18, R37, R22 ;  /* 0x0000002512257224 */ /* 0x000fe400078e0216 */
[----:B------:R-:W-:-:S02]  /*a9f0*/  IMAD R39, R3, UR11, R16 ;  /* 0x0000000b03277c24 */ /* 0x000fc4000f8e0210 */
[----:B------:R-:W-:Y:S01]  /*aa00*/  IMAD.WIDE.U32 R20, R3, UR10, R20 ;  /* 0x0000000a03147c25 */ /* 0x000fe2000f8e0014 */
[----:B------:R-:W-:-:S03]  /*aa10*/  SHF.R.S32.HI R3, RZ, 0x1f, R37 ;  /* 0x0000001fff037819 */ /* 0x000fc60000011425 */
        /* <DEDUP_REMOVED lines=11> */
[----:B------:R-:W-:-:S04]  /*aad0*/  LEA R16, P1, R20, UR8, 0x1 ;  /* 0x0000000814107c11 */ /* 0x000fc8000f8208ff */
[----:B------:R-:W-:Y:S01]  /*aae0*/  LEA.HI.X R18, R20, UR9, R3, 0x1, P1 ;  /* 0x0000000914127c11 */ /* 0x000fe200088f0c03 */
[----:B---3--:R0:W1:Y:S01]  /*aaf0*/  SHFL.IDX PT, R36, R16, RZ, 0x1c1f ;  /* 0x001c1fff10247589 */ /* 0x00806200000e0000 */
[----:B------:R-:W-:Y:S01]  /*ab00*/  BSSY B1, `(.L_x_9549) ;  /* 0x0000013000017945 */ /* 0x000fe20003800000 */
[----:B------:R-:W-:Y:S02]  /*ab10*/  SYNCS.ARRIVE.TRANS64.RED.A1T0 RZ, [UR4], RZ ;  /* 0x000000ffffff79a7 */ /* 0x000fe40008100404 */
        /* <DEDUP_REMOVED lines=11> */
[----:B--2---:R-:W-:Y:S01]  /*abd0*/  @!P0 IMAD.WIDE R20, R17, 0x2, R36 ;  /* 0x0000000211148825 */ /* 0x004fe200078e0224 */
[-C--:B------:R-:W-:Y:S02]  /*abe0*/  @!P1 LEA.HI.X R39, R19, R37.reuse, R44, 0x1, P3 ;  /* 0x0000002513279211 */ /* 0x080fe400018f0c2c */
[----:B------:R-:W-:Y:S02]  /*abf0*/  @!P2 LEA.HI.X R41, R23, R37, R42, 0x1, P4 ;  /* 0x000000251729a211 */ /* 0x000fe400020f0c2a */
[----:B-----5:R3:W-:Y:S04]  /*ac00*/  @!P0 ST.E.128 desc[UR8][R20.64], R4 ;  /* 0x0000000414008985 */ /* 0x0207e8000c101d08 */
[----:B------:R3:W-:Y:S04]  /*ac10*/  @!P1 ST.E.128 desc[UR8][R38.64], R12 ;  /* 0x0000000c26009985 */ /* 0x0007e8000c101d08 */
[----:B------:R3:W-:Y:S02]  /*ac20*/  @!P2 ST.E.128 desc[UR8][R40.64], R28 ;  /* 0x0000001c2800a985 */ /* 0x0007e4000c101d08 */
.L_x_9550:
[----:B------:R-:W-:Y:S05]  /*ac30*/  BSYNC B1 ;  /* 0x0000000000017941 */ /* 0x000fea0003800000 */
.L_x_9549:
[----:B------:R-:W-:Y:S01]  /*ac40*/  VIADD R3, R43, 0x60 ;  /* 0x000000602b037836 */ /* 0x000fe20000000000 */
[----:B---3-5:R3:W4:Y:S04]  /*ac50*/  SHFL.IDX PT, R7, R18, 0x1, 0x1c1f ;  /* 0x003c1f0012077f89 */ /* 0x02872800000e0000 */
[----:B------:R-:W-:Y:S01]  /*ac60*/  ISETP.GE.AND P0, PT, R3, R0, PT ;  /* 0x000000000300720c */ /* 0x000fe20003f06270 */
[----:B------:R3:W0:-:S12]  /*ac70*/  SHFL.IDX PT, R6, R16, 0x1, 0x1c1f ;  /* 0x003c1f0010067f89 */ /* 0x00061800000e0000 */
[----:B---3--:R-:W-:Y:S05]  /*ac80*/  @P0 BRA `(.L_x_9551) ;  /* 0x00000018000c0947 */ /* 0x008fea0003800000 */
[----:B------:R-:W-:Y:S01]  /*ac90*/  ULDC UR4, c[0x0][0xac8] ;  /* 0x0002b20000047ab9 */ /* 0x000fe20000000800 */
[----:B------:R-:W-:Y:S01]  /*aca0*/  ULDC.64 UR8, c[0x0][0x208] ;  /* 0x0000820000087ab9 */ /* 0x000fe20000000a00 */
[----:B------:R-:W-:Y:S02]  /*acb0*/  ISETP.GE.AND P2, PT, R19, UR4, PT ;  /* 0x0000000413007c0c */ /* 0x000fe4000bf46270 */
[----:B------:R-:W-:-:S11]  /*acc0*/  ISETP.GE.AND P1, PT, R17, UR4, PT ;  /* 0x0000000411007c0c */ /* 0x000fd6000bf26270 */
[----:B0-----:R-:W-:Y:S02]  /*acd0*/  @!P2 LEA R12, P0, R19, R6, 0x1 ;  /* 0x00000006130ca211 */ /* 0x001fe400078008ff */
[----:B----4-:R-:W-:Y:S02]  /*ace0*/  @!P1 IMAD.WIDE R4, R17, 0x2, R6 ;  /* 0x0000000211049825 */ /* 0x010fe400078e0206 */
[----:B------:R-:W-:Y:S02]  /*acf0*/  @!P2 LEA.HI.X R13, R19, R7, R44, 0x1, P0 ;  /* 0x00000007130da211 */ /* 0x000fe400000f0c2c */
[----:B------:R-:W-:Y:S01]  /*ad00*/  ISETP.GE.AND P0, PT, R23, UR4, PT ;  /* 0x0000000417007c0c */ /* 0x000fe2000bf06270 */
[----:B------:R0:W-:Y:S04]  /*ad10*/  @!P1 ST.E.128 desc[UR8][R4.64], R8 ;  /* 0x0000000804009985 */ /* 0x0001e8000c101d08 */
[----:B------:R0:W-:Y:S08]  /*ad20*/  @!P2 ST.E.128 desc[UR8][R12.64], R24 ;  /* 0x000000180c00a985 */ /* 0x0001f0000c101d08 */
[----:B------:R-:W-:Y:S05]  /*ad30*/  @P0 BRA `(.L_x_9551) ;  /* 0x0000001400e00947 */ /* 0x000fea0003800000 */
[----:B0-----:R-:W-:Y:S01]  /*ad40*/  LEA R4, P0, R23, R6, 0x1 ;  /* 0x0000000617047211 */ /* 0x001fe200078008ff */
[----:B------:R-:W-:-:S03]  /*ad50*/  ULDC.64 UR8, c[0x0][0x208] ;  /* 0x0000820000087ab9 */ /* 0x000fc60000000a00 */
[----:B------:R-:W-:-:S05]  /*ad60*/  LEA.HI.X R5, R23, R7, R42, 0x1, P0 ;  /* 0x0000000717057211 */ /* 0x000fca00000f0c2a */
[----:B------:R0:W-:Y:S01]  /*ad70*/  ST.E.128 desc[UR8][R4.64], R32 ;  /* 0x0000002004007985 */ /* 0x0001e2000c101d08 */
[----:B------:R-:W-:Y:S05]  /*ad80*/  BRA `(.L_x_9551) ;  /* 0x0000001400cc7947 */ /* 0x000fea0003800000 */
.L_x_9548:
        /* <DEDUP_REMOVED lines=12> */
[----:B------:R-:W-:Y:S01]  /*ae50*/  ULDC.64 UR12, c[0x0][0xb38] ;  /* 0x0002ce00000c7ab9 */ /* 0x000fe20000000a00 */
[----:B------:R-:W-:Y:S01]  /*ae60*/  BSSY B1, `(.L_x_9552) ;  /* 0x0000063000017945 */ /* 0x000fe20003800000 */
[----:B------:R-:W-:Y:S01]  /*ae70*/  UIMAD.WIDE.U32 UR10, UR16, UR12, UR10 ;  /* 0x0000000c100a72a5 */ /* 0x000fe2000f8e000a */
[----:B------:R-:W-:-:S02]  /*ae80*/  SHF.R.S32.HI R16, RZ, 0x1f, R144 ;  /* 0x0000001fff107819 */ /* 0x000fc40000011490 */
[----:B------:R-:W-:Y:S01]  /*ae90*/  SHF.R.S32.HI R74, RZ, 0x1f, R145 ;  /* 0x0000001fff4a7819 */ /* 0x000fe20000011491 */
[----:B------:R-:W-:Y:S01]  /*aea0*/  UIMAD UR11, UR16, UR13, UR11 ;  /* 0x0000000d100b72a4 */ /* 0x000fe2000f8e020b */
[----:B------:R-:W-:Y:S02]  /*aeb0*/  SHF.R.S32.HI R75, RZ, 0x1f, R146 ;  /* 0x0000001fff4b7819 */ /* 0x000fe40000011492 */
[----:B------:R-:W-:Y:S01]  /*aec0*/  ULDC.64 UR12, c[0x0][0xb40] ;  /* 0x0002d000000c7ab9 */ /* 0x000fe20000000a00 */
[----:B------:R-:W-:Y:S01]  /*aed0*/  SHF.R.S32.HI R76, RZ, 0x1f, R147 ;  /* 0x0000001fff4c7819 */ /* 0x000fe20000011493 */
[----:B------:R-:W-:Y:S01]  /*aee0*/  UIMAD UR4, UR4, UR12, URZ ;  /* 0x0000000c040472a4 */ /* 0x000fe2000f8e023f */
[----:B------:R-:W-:Y:S02]  /*aef0*/  SHF.R.S32.HI R77, RZ, 0x1f, R148 ;  /* 0x0000001fff4d7819 */ /* 0x000fe40000011494 */
[----:B------:R-:W-:Y:S01]  /*af00*/  SHF.R.S32.HI R78, RZ, 0x1f, R149 ;  /* 0x0000001fff4e7819 */ /* 0x000fe20000011495 */
[----:B------:R-:W-:Y:S01]  /*af10*/  UIMAD UR4, UR8, UR13, UR4 ;  /* 0x0000000d080472a4 */ /* 0x000fe2000f8e0204 */
[----:B0-----:R-:W-:Y:S01]  /*af20*/  @P1 IMAD.HI.U32 R4, R13, R4, RZ ;  /* 0x000000040d041227 */ /* 0x001fe200078e00ff */
[----:B------:R-:W-:Y:S01]  /*af30*/  UIMAD.WIDE.U32 UR8, UR8, UR12, UR10 ;  /* 0x0000000c080872a5 */ /* 0x000fe2000f8e000a */
[----:B------:R-:W-:-:S02]  /*af40*/  SHF.R.S32.HI R79, RZ, 0x1f, R150 ;  /* 0x0000001fff4f7819 */ /* 0x000fc40000011496 */
[----:B------:R-:W-:Y:S01]  /*af50*/  ULDC.64 UR10, c[0x0][0xb48] ;  /* 0x0002d200000a7ab9 */ /* 0x000fe20000000a00 */
[----:B------:R-:W-:Y:S01]  /*af60*/  UIADD3 UR9, UR9, UR4, URZ ;  /* 0x0000000409097290 */ /* 0x000fe2000fffe03f */
[----:B------:R-:W-:Y:S02]  /*af70*/  SHF.R.S32.HI R80, RZ, 0x1f, R151 ;  /* 0x0000001fff507819 */ /* 0x000fe40000011497 */
[----:B-1----:R-:W-:Y:S01]  /*af80*/  @P1 SHF.R.U32.HI R3, RZ, R5, R4 ;  /* 0x00000005ff031219 */ /* 0x002fe20000011604 */
        /* <DEDUP_REMOVED lines=10> */
[----:B------:R-:W-:Y:S02]  /*b030*/  IMAD R6, R4, UR10, RZ ;  /* 0x0000000a04067c24 */ /* 0x000fe4000f8e02ff */
[----:B------:R-:W-:Y:S01]  /*b040*/  IMAD.U32 R4, RZ, RZ, UR8 ;  /* 0x00000008ff047e24 */ /* 0x000fe2000f8e00ff */
[----:B------:R-:W-:Y:S01]  /*b050*/  ULDC.64 UR8, c[0x0][0xb28] ;  /* 0x0002ca0000087ab9 */ /* 0x000fe20000000a00 */
[----:B------:R-:W-:Y:S01]  /*b060*/  IMAD.U32 R5, RZ, RZ, UR4 ;  /* 0x00000004ff057e24 */ /* 0x000fe2000f8e00ff */
[----:B------:R-:W-:Y:S01]  /*b070*/  UIADD3 UR4, UR37, 0x31c20, URZ ;  /* 0x00031c2025047890 */ /* 0x000fe2000fffe03f */
[C---:B------:R-:W-:Y:S01]  /*b080*/  IMAD R11, R3.reuse, UR11, R6 ;  /* 0x0000000b030b7c24 */ /* 0x040fe2000f8e0206 */
[----:B------:R-:W-:Y:S01]  /*b090*/  SHF.R.S32.HI R6, RZ, 0x1f, R7 ;  /* 0x0000001fff067819 */ /* 0x000fe20000011407 */
[----:B------:R-:W-:Y:S01]  /*b0a0*/  IMAD.WIDE.U32 R4, R3, UR10, R4 ;  /* 0x0000000a03047c25 */ /* 0x000fe2000f8e0004 */
[----:B------:R-:W-:-:S03]  /*b0b0*/  UPRMT UR4, URZ, 0x654, UR4 ;  /* 0x000006543f047896 */ /* 0x000fc60008000004 */
[----:B------:R-:W-:Y:S02]  /*b0c0*/  IMAD R6, R6, UR8, RZ ;  /* 0x0000000806067c24 */ /* 0x000fe4000f8e02ff */
[----:B------:R-:W-:Y:S02]  /*b0d0*/  IMAD.IADD R5, R5, 0x1, R11 ;  /* 0x0000000105057824 */ /* 0x000fe400078e020b */
[C---:B------:R-:W-:Y:S02]  /*b0e0*/  IMAD R3, R7.reuse, UR9, R6 ;  /* 0x0000000907037c24 */ /* 0x040fe4000f8e0206 */
[----:B------:R-:W-:Y:S01]  /*b0f0*/  IMAD.WIDE.U32 R4, R7, UR8, R4 ;  /* 0x0000000807047c25 */ /* 0x000fe2000f8e0004 */
[----:B------:R-:W-:Y:S01]  /*b100*/  ULDC.64 UR8, c[0x0][0xb00] ;  /* 0x0002c00000087ab9 */ /* 0x000fe20000000a00 */
[----:B------:R-:W-:Y:S02]  /*b110*/  SYNCS.ARRIVE.TRANS64.RED.A1T0 RZ, [UR4], RZ ;  /* 0x000000ffffff79a7 */ /* 0x000fe40008100404 */
        /* <DEDUP_REMOVED lines=12> */
[----:B------:R-:W-:-:S02]  /*b1e0*/  ISETP.GE.AND P3, PT, R151, UR4, PT ;  /* 0x0000000497007c0c */ /* 0x000fc4000bf66270 */
[----:B------:R-:W-:-:S03]  /*b1f0*/  ISETP.GE.AND P4, PT, R150, UR4, PT ;  /* 0x0000000496007c0c */ /* 0x000fc6000bf86270 */
[----:B-1----:R-:W-:-:S04]  /*b200*/  @!P1 LEA R10, P6, R154, R4, 0x2 ;  /* 0x000000049a0a9211 */ /* 0x002fc800078c10ff */
[----:B--2---:R-:W-:Y:S01]  /*b210*/  @!P1 LEA.HI.X R11, R154, R5, R83, 0x2, P6 ;  /* 0x000000059a0b9211 */ /* 0x004fe200030f1453 */
[----:B------:R-:W-:Y:S01]  /*b220*/  @!P5 IMAD.WIDE R6, R156, 0x4, R4 ;  /* 0x000000049c06d825 */ /* 0x000fe200078e0204 */
[----:B------:R-:W-:-:S04]  /*b230*/  @!P0 LEA R12, P6, R153, R4, 0x2 ;  /* 0x00000004990c8211 */ /* 0x000fc800078c10ff */
[-C--:B------:R-:W-:Y:S01]  /*b240*/  @!P0 LEA.HI.X R13, R153, R5.reuse, R82, 0x2, P6 ;  /* 0x00000005990d8211 */ /* 0x080fe200030f1452 */
[----:B------:R1:W-:Y:S01]  /*b250*/  @!P5 ST.E.64 desc[UR8][R6.64], R20 ;  /* 0x000000140600d985 */ /* 0x0003e2000c101b08 */
[CC--:B------:R-:W-:Y:S02]  /*b260*/  @!P3 LEA R24, P5, R151.reuse, R4.reuse, 0x2 ;  /* 0x000000049718b211 */ /* 0x0c0fe400078a10ff */
[-C--:B------:R-:W-:Y:S01]  /*b270*/  @!P4 LEA R26, P6, R150, R4.reuse, 0x2 ;  /* 0x00000004961ac211 */ /* 0x080fe200078c10ff */
[----:B------:R2:W-:Y:S01]  /*b280*/  @!P1 ST.E.64 desc[UR8][R10.64], R28 ;  /* 0x0000001c0a009985 */ /* 0x0005e2000c101b08 */
[----:B------:R-:W-:Y:S02]  /*b290*/  @!P2 LEA R14, P1, R152, R4, 0x2 ;  /* 0x00000004980ea211 */ /* 0x000fe400078210ff */
[----:B------:R-:W-:Y:S01]  /*b2a0*/  @!P3 LEA.HI.X R25, R151, R5, R80, 0x2, P5 ;  /* 0x000000059719b211 */ /* 0x000fe200028f1450 */
[----:B------:R-:W-:Y:S01]  /*b2b0*/  @!P0 ST.E.64 desc[UR8][R12.64], R32 ;  /* 0x000000200c008985 */ /* 0x000fe2000c101b08 */
[----:B------:R-:W-:-:S02]  /*b2c0*/  ISETP.GE.AND P0, PT, R149, UR4, PT ;  /* 0x0000000495007c0c */ /* 0x000fc4000bf06270 */
[-C--:B------:R-:W-:Y:S02]  /*b2d0*/  @!P2 LEA.HI.X R15, R152, R5.reuse, R81, 0x2, P1 ;  /* 0x00000005980fa211 */ /* 0x080fe400008f1451 */
[----:B------:R-:W-:Y:S02]  /*b2e0*/  ISETP.GE.AND P1, PT, R148, UR4, PT ;  /* 0x0000000494007c0c */ /* 0x000fe4000bf26270 */
[----:B------:R-:W-:Y:S01]  /*b2f0*/  @!P4 LEA.HI.X R27, R150, R5, R79, 0x2, P6 ;  /* 0x00000005961bc211 */ /* 0x000fe200030f144f */
[----:B------:R3:W-:Y:S01]  /*b300*/  @!P2 ST.E.64 desc[UR8][R14.64], R36 ;  /* 0x000000240e00a985 */ /* 0x0007e2000c101b08 */
[----:B------:R-:W-:-:S03]  /*b310*/  ISETP.GE.AND P2, PT, R145, UR4, PT ;  /* 0x0000000491007c0c */ /* 0x000fc6000bf46270 */
[----:B------:R4:W-:Y:S01]  /*b320*/  @!P3 ST.E.64 desc[UR8][R24.64], R40 ;  /* 0x000000281800b985 */ /* 0x0009e2000c101b08 */
[----:B------:R-:W-:Y:S02]  /*b330*/  ISETP.GE.AND P3, PT, R146, UR4, PT ;  /* 0x0000000492007c0c */ /* 0x000fe4000bf66270 */
[-C--:B-1----:R-:W-:Y:S01]  /*b340*/  @!P0 LEA R6, P5, R149, R4.reuse, 0x2 ;  /* 0x0000000495068211 */ /* 0x082fe200078a10ff */
[----:B------:R4:W-:Y:S01]  /*b350*/  @!P4 ST.E.64 desc[UR8][R26.64], R44 ;  /* 0x0000002c1a00c985 */ /* 0x0009e2000c101b08 */
[----:B------:R-:W-:Y:S02]  /*b360*/  ISETP.GE.AND P4, PT, R147, UR4, PT ;  /* 0x0000000493007c0c */ /* 0x000fe4000bf86270 */
[-C--:B------:R-:W-:Y:S02]  /*b370*/  @!P0 LEA.HI.X R7, R149, R5.reuse, R78, 0x2, P5 ;  /* 0x0000000595078211 */ /* 0x080fe400028f144e */
[----:B------:R-:W-:Y:S02]  /*b380*/  ISETP.GE.AND P5, PT, R144, UR4, PT ;  /* 0x0000000490007c0c */ /* 0x000fe4000bfa6270 */
[C---:B--2---:R-:W-:Y:S01]  /*b390*/  @!P1 LEA R10, P6, R148.reuse, R4, 0x2 ;  /* 0x00000004940a9211 */ /* 0x044fe200078c10ff */
[----:B------:R4:W-:Y:S03]  /*b3a0*/  @!P0 ST.E.64 desc[UR8][R6.64], R48 ;  /* 0x0000003006008985 */ /* 0x0009e6000c101b08 */
[----:B------:R-:W-:-:S02]  /*b3b0*/  @!P1 LEA.HI.X R11, R148, R5, R77, 0x2, P6 ;  /* 0x00000005940b9211 */ /* 0x000fc400030f144d */
[-C--:B---3--:R-:W-:Y:S02]  /*b3c0*/  @!P3 LEA R14, P6, R146, R4.reuse, 0x2 ;  /* 0x00000004920eb211 */ /* 0x088fe400078c10ff */
[-C--:B------:R-:W-:Y:S01]  /*b3d0*/  @!P4 LEA R12, P0, R147, R4.reuse, 0x2 ;  /* 0x00000004930cc211 */ /* 0x080fe200078010ff */
[----:B------:R4:W-:Y:S01]  /*b3e0*/  @!P1 ST.E.64 desc[UR8][R10.64], R52 ;  /* 0x000000340a009985 */ /* 0x0009e2000c101b08 */
[-C--:B------:R-:W-:Y:S02]  /*b3f0*/  @!P2 LEA R20, P1, R145, R4.reuse, 0x2 ;  /* 0x000000049114a211 */ /* 0x080fe400078210ff */
[-C--:B------:R-:W-:Y:S02]  /*b400*/  @!P4 LEA.HI.X R13, R147, R5.reuse, R76, 0x2, P0 ;  /* 0x00000005930dc211 */ /* 0x080fe400000f144c */
[----:B------:R-:W-:Y:S02]  /*b410*/  @!P5 LEA R4, P0, R144, R4, 0x2 ;  /* 0x000000049004d211 */ /* 0x000fe400078010ff */
[-C--:B------:R-:W-:Y:S01]  /*b420*/  @!P3 LEA.HI.X R15, R146, R5.reuse, R75, 0x2, P6 ;  /* 0x00000005920fb211 */ /* 0x080fe200030f144b */
[----:B------:R4:W-:Y:S01]  /*b430*/  @!P4 ST.E.64 desc[UR8][R12.64], R56 ;  /* 0x000000380c00c985 */ /* 0x0009e2000c101b08 */
[----:B------:R-:W-:-:S02]  /*b440*/  @!P2 LEA.HI.X R21, R145, R5, R74, 0x2, P1 ;  /* 0x000000059115a211 */ /* 0x000fc400008f144a */
[----:B------:R-:W-:Y:S01]  /*b450*/  @!P5 LEA.HI.X R5, R144, R5, R16, 0x2, P0 ;  /* 0x000000059005d211 */ /* 0x000fe200000f1410 */
[----:B------:R4:W-:Y:S04]  /*b460*/  @!P3 ST.E.64 desc[UR8][R14.64], R60 ;  /* 0x0000003c0e00b985 */ /* 0x0009e8000c101b08 */
[----:B------:R4:W-:Y:S04]  /*b470*/  @!P2 ST.E.64 desc[UR8][R20.64], R64 ;  /* 0x000000401400a985 */ /* 0x0009e8000c101b08 */
[----:B------:R4:W-:Y:S02]  /*b480*/  @!P5 ST.E.64 desc[UR8][R4.64], R68 ;  /* 0x000000440400d985 */ /* 0x0009e4000c101b08 */
.L_x_9553:
[----:B------:R-:W-:Y:S05]  /*b490*/  BSYNC B1 ;  /* 0x0000000000017941 */ /* 0x000fea0003800000 */
.L_x_9552:
[----:B------:R-:W-:Y:S01]  /*b4a0*/  ISETP.GE.AND P0, PT, R9, R0, PT ;  /* 0x000000000900720c */ /* 0x000fe20003f06270 */
[----:B----4-:R3:W4:Y:S04]  /*b4b0*/  SHFL.IDX PT, R7, R3, 0x1, 0x1c1f ;  /* 0x003c1f0003077f89 */ /* 0x01072800000e0000 */
[----:B------:R3:W0:Y:S08]  /*b4c0*/  SHFL.IDX PT, R6, R8, 0x1, 0x1c1f ;  /* 0x003c1f0008067f89 */ /* 0x00063000000e0000 */
[----:B---3--:R-:W-:Y:S05]  /*b4d0*/  @P0 BRA `(.L_x_9551) ;  /* 0x0000000c00f80947 */ /* 0x008fea0003800000 */
[----:B------:R-:W-:Y:S01]  /*b4e0*/  ULDC UR4, c[0x0][0xac8] ;  /* 0x0002b20000047ab9 */ /* 0x000fe20000000800 */
[----:B------:R-:W-:Y:S01]  /*b4f0*/  ULDC.64 UR8, c[0x0][0x208] ;  /* 0x0000820000087ab9 */ /* 0x000fe20000000a00 */
[----:B------:R-:W-:Y:S02]  /*b500*/  ISETP.GE.AND P5, PT, R154, UR4, PT ;  /* 0x000000049a007c0c */ /* 0x000fe4000bfa6270 */
[----:B------:R-:W-:Y:S02]  /*b510*/  ISETP.GE.AND P1, PT, R156, UR4, PT ;  /* 0x000000049c007c0c */ /* 0x000fe4000bf26270 */
[----:B------:R-:W-:Y:S02]  /*b520*/  ISETP.GE.AND P3, PT, R153, UR4, PT ;  /* 0x0000000499007c0c */ /* 0x000fe4000bf66270 */
[----:B------:R-:W-:Y:S02]  /*b530*/  ISETP.GE.AND P2, PT, R152, UR4, PT ;  /* 0x0000000498007c0c */ /* 0x000fe4000bf46270 */
[----:B------:R-:W-:-:S05]  /*b540*/  ISETP.GE.AND P4, PT, R151, UR4, PT ;  /* 0x0000000497007c0c */ /* 0x000fca000bf86270 */
[-C--:B0-----:R-:W-:Y:S02]  /*b550*/  @!P5 LEA R8, P0, R154, R6.reuse, 0x2 ;  /* 0x000000069a08d211 */ /* 0x081fe400078010ff */
[----:B-12-4-:R-:W-:Y:S02]  /*b560*/  @!P1 IMAD.WIDE R4, R156, 0x4, R6 ;  /* 0x000000049c049825 */ /* 0x016fe400078e0206 */
[-C--:B------:R-:W-:Y:S02]  /*b570*/  @!P5 LEA.HI.X R9, R154, R7.reuse, R83, 0x2, P0 ;  /* 0x000000079a09d211 */ /* 0x080fe400000f1453 */
[CC--:B------:R-:W-:Y:S01]  /*b580*/  @!P3 LEA R10, P0, R153.reuse, R6.reuse, 0x2 ;  /* 0x00000006990ab211 */ /* 0x0c0fe200078010ff */
[----:B------:R0:W-:Y:S01]  /*b590*/  @!P1 ST.E.64 desc[UR8][R4.64], R72 ;  /* 0x0000004804009985 */ /* 0x0001e2000c101b08 */
[----:B------:R-:W-:Y:S02]  /*b5a0*/  ISETP.GE.AND P1, PT, R150, UR4, PT ;  /* 0x0000000496007c0c */ /* 0x000fe4000bf26270 */
[----:B------:R-:W-:Y:S01]  /*b5b0*/  @!P3 LEA.HI.X R11, R153, R7, R82, 0x2, P0 ;  /* 0x00000007990bb211 */ /* 0x000fe200000f1452 */
[----:B------:R1:W-:Y:S01]  /*b5c0*/  @!P5 ST.E.64 desc[UR8][R8.64], R30 ;  /* 0x0000001e0800d985 */ /* 0x0003e2000c101b08 */
[----:B------:R-:W-:-:S02]  /*b5d0*/  @!P2 LEA R12, P5, R152, R6, 0x2 ;  /* 0x00000006980ca211 */ /* 0x000fc400078a10ff */
[----:B------:R-:W-:Y:S01]  /*b5e0*/  ISETP.GE.AND P0, PT, R149, UR4, PT ;  /* 0x0000000495007c0c */ /* 0x000fe2000bf06270 */
[----:B------:R-:W-:Y:S01]  /*b5f0*/  @!P3 ST.E.64 desc[UR8][R10.64], R34 ;  /* 0x000000220a00b985 */ /* 0x000fe2000c101b08 */
[CC--:B------:R-:W-:Y:S02]  /*b600*/  @!P4 LEA R14, P6, R151.reuse, R6.reuse, 0x2 ;  /* 0x00000006970ec211 */ /* 0x0c0fe400078c10ff */
[-C--:B------:R-:W-:Y:S02]  /*b610*/  @!P2 LEA.HI.X R13, R152, R7.reuse, R81, 0x2, P5 ;  /* 0x00000007980da211 */ /* 0x080fe400028f1451 */
[----:B------:R-:W-:Y:S02]  /*b620*/  @!P4 LEA.HI.X R15, R151, R7, R80, 0x2, P6 ;  /* 0x00000007970fc211 */ /* 0x000fe400030f1450 */
[----:B0-----:R-:W-:Y:S01]  /*b630*/  @!P1 LEA R4, P5, R150, R6, 0x2 ;  /* 0x0000000696049211 */ /* 0x001fe200078a10ff */
[----:B------:R0:W-:Y:S01]  /*b640*/  @!P2 ST.E.64 desc[UR8][R12.64], R38 ;  /* 0x000000260c00a985 */ /* 0x0001e2000c101b08 */
[----:B------:R-:W-:-:S02]  /*b650*/  ISETP.GE.AND P2, PT, R146, UR4, PT ;  /* 0x0000000492007c0c */ /* 0x000fc4000bf46270 */
[----:B------:R-:W-:Y:S01]  /*b660*/  ISETP.GE.AND P3, PT, R147, UR4, PT ;  /* 0x0000000493007c0c */ /* 0x000fe2000bf66270 */
[----:B------:R2:W-:Y:S01]  /*b670*/  @!P4 ST.E.64 desc[UR8][R14.64], R42 ;  /* 0x0000002a0e00c985 */ /* 0x0005e2000c101b08 */
[----:B------:R-:W-:Y:S02]  /*b680*/  ISETP.GE.AND P4, PT, R148, UR4, PT ;  /* 0x0000000494007c0c */ /* 0x000fe4000bf86270 */
[CC--:B-1----:R-:W-:Y:S02]  /*b690*/  @!P0 LEA R8, P6, R149.reuse, R6.reuse, 0x2 ;  /* 0x0000000695088211 */ /* 0x0c2fe400078c10ff */
[-C--:B------:R-:W-:Y:S02]  /*b6a0*/  @!P1 LEA.HI.X R5, R150, R7.reuse, R79, 0x2, P5 ;  /* 0x0000000796059211 */ /* 0x080fe400028f144f */
[----:B------:R-:W-:Y:S02]  /*b6b0*/  @!P0 LEA.HI.X R9, R149, R7, R78, 0x2, P6 ;  /* 0x0000000795098211 */ /* 0x000fe400030f144e */
[----:B------:R-:W-:Y:S01]  /*b6c0*/  ISETP.GE.AND P5, PT, R145, UR4, PT ;  /* 0x0000000491007c0c */ /* 0x000fe2000bfa6270 */
[----:B------:R1:W-:Y:S02]  /*b6d0*/  @!P1 ST.E.64 desc[UR8][R4.64], R46 ;  /* 0x0000002e04009985 */ /* 0x0003e4000c101b08 */
[----:B0-----:R-:W-:-:S02]  /*b6e0*/  @!P3 LEA R12, P6, R147, R6, 0x2 ;  /* 0x00000006930cb211 */ /* 0x001fc400078c10ff */
[----:B------:R1:W-:Y:S01]  /*b6f0*/  @!P0 ST.E.64 desc[UR8][R8.64], R50 ;  /* 0x0000003208008985 */ /* 0x0003e2000c101b08 */
[-C--:B--2---:R-:W-:Y:S02]  /*b700*/  @!P2 LEA R14, P0, R146, R6.reuse, 0x2 ;  /* 0x00000006920ea211 */ /* 0x084fe400078010ff */
[-C--:B------:R-:W-:Y:S02]  /*b710*/  @!P4 LEA R10, P1, R148, R6.reuse, 0x2 ;  /* 0x00000006940ac211 */ /* 0x080fe400078210ff */
[-C--:B------:R-:W-:Y:S02]  /*b720*/  @!P2 LEA.HI.X R15, R146, R7.reuse, R75, 0x2, P0 ;  /* 0x00000007920fa211 */ /* 0x080fe400000f144b */
[----:B------:R-:W-:Y:S02]  /*b730*/  ISETP.GE.AND P0, PT, R144, UR4, PT ;  /* 0x0000000490007c0c */ /* 0x000fe4000bf06270 */
[----:B------:R-:W-:Y:S02]  /*b740*/  @!P4 LEA.HI.X R11, R148, R7, R77, 0x2, P1 ;  /* 0x00000007940bc211 */ /* 0x000fe400008f144d */
[----:B------:R-:W-:-:S02]  /*b750*/  @!P5 LEA R20, P1, R145, R6, 0x2 ;  /* 0x000000069114d211 */ /* 0x000fc400078210ff */
[-C--:B------:R-:W-:Y:S01]  /*b760*/  @!P3 LEA.HI.X R13, R147, R7.reuse, R76, 0x2, P6 ;  /* 0x00000007930db211 */ /* 0x080fe200030f144c */
[----:B------:R1:W-:Y:S01]  /*b770*/  @!P4 ST.E.64 desc[UR8][R10.64], R54 ;  /* 0x000000360a00c985 */ /* 0x0003e2000c101b08 */
[----:B------:R-:W-:-:S03]  /*b780*/  @!P5 LEA.HI.X R21, R145, R7, R74, 0x2, P1 ;  /* 0x000000079115d211 */ /* 0x000fc600008f144a */
        /* <DEDUP_REMOVED lines=9> */
.L_x_9546:
        /* <DEDUP_REMOVED lines=41> */
.L_x_9554:
        /* <DEDUP_REMOVED lines=33> */
[----:B------:R-:W-:Y:S01]  /*bcc0*/  UIMAD.WIDE.U32 UR22, UR16, UR18, URZ ;  /* 0x00000012101672a5 */ /* 0x000fe2000f8e003f */
[----:B------:R-:W-:Y:S01]  /*bcd0*/  IMAD.MOV.U32 R3, RZ, RZ, R6 ;  /* 0x000000ffff037224 */ /* 0x000fe200078e0006 */
        /* <DEDUP_REMOVED lines=9> */
[----:B------:R-:W-:Y:S01]  /*bd70*/  UIADD3 UR20, UR9, UR20, URZ ;  /* 0x0000001409147290 */ /* 0x000fe2000fffe03f */
[----:B------:R-:W-:Y:S01]  /*bd80*/  SHF.R.S32.HI R5, RZ, 0x1f, R3 ;  /* 0x0000001fff057819 */ /* 0x000fe20000011403 */
[----:B------:R-:W-:Y:S01]  /*bd90*/  UIADD3 UR10, UR11, UR13, URZ ;  /* 0x0000000d0b0a7290 */ /* 0x000fe2000fffe03f */
[----:B------:R-:W-:Y:S01]  /*bda0*/  IMAD R7, R9, R7, R6 ;  /* 0x0000000709077224 */ /* 0x000fe200078e0206 */
[----:B------:R-:W-:Y:S01]  /*bdb0*/  IADD3 R4, P0, P1, R3, UR8, R4 ;  /* 0x0000000803047c10 */ /* 0x000fe2000f91e004 */
[----:B------:R-:W-:Y:S01]  /*bdc0*/  IMAD.U32 R8, RZ, RZ, UR16 ;  /* 0x00000010ff087e24 */ /* 0x000fe2000f8e00ff */
[----:B------:R-:W-:Y:S01]  /*bdd0*/  UIADD3.X UR10, UR10, UR20, UR21, UP1, UP2 ;  /* 0x000000140a0a7290 */ /* 0x000fe20008fe4415 */
[----:B------:R-:W-:Y:S01]  /*bde0*/  ULDC.64 UR8, c[0x0][UR19+0x210] ;  /* 0x0000840013087abb */ /* 0x000fe20008000a00 */
[----:B------:R-:W-:Y:S01]  /*bdf0*/  SHF.R.S32.HI R3, RZ, 0x1f, R7 ;  /* 0x0000001fff037819 */ /* 0x000fe20000011407 */
[----:B------:R-:W-:-:S03]  /*be00*/  IMAD R6, R7, UR9, RZ ;  /* 0x0000000907067c24 */ /* 0x000fc6000f8e02ff */
        /* <DEDUP_REMOVED lines=11> */
.L_x_9556:
[----:B------:R-:W-:Y:S05]  /*bec0*/  BSYNC B1 ;  /* 0x0000000000017941 */ /* 0x000fea0003800000 */
.L_x_9555:
[----:B------:R-:W-:-:S13]  /*bed0*/  R2UR UR8, R18 ;  /* 0x00000000120872ca */ /* 0x000fda00000e0000 */
[----:B------:R-:W-:-:S06]  /*bee0*/  UISETP.GT.AND UP0, UPT, UR8, 0x1, UPT ;  /* 0x000000010800788c */ /* 0x000fcc000bf04270 */
[----:B------:R-:W-:-:S13]  /*bef0*/  PLOP3.LUT P0, PT, PT, PT, UP0, 0x80, 0x0 ;  /* 0x000000000000781c */ /* 0x000fda0003f0f008 */
[----:B------:R-:W-:Y:S05]  /*bf00*/  @P0 BRA `(.L_x_9551) ;  /* 0x00000004006c0947 */ /* 0x000fea0003800000 */
[----:B0-----:R-:W2:Y:S01]  /*bf10*/  LDL.LU R3, [R1] ;  /* 0x0000000001037983 */ /* 0x001ea20000300800 */
[----:B------:R-:W0:Y:S01]  /*bf20*/  LDC R11, c[0x0][0xbe8] ;  /* 0x0002fa00ff0b7b82 */ /* 0x000e220000000800 */
[----:B------:R-:W-:Y:S01]  /*bf30*/  SHF.R.S32.HI R10, RZ, 0x1f, R12 ;  /* 0x0000001fff0a7819 */ /* 0x000fe2000001140c */
[----:B------:R-:W-:Y:S01]  /*bf40*/  ULDC.64 UR12, c[0x0][0xaa0] ;  /* 0x0002a800000c7ab9 */ /* 0x000fe20000000a00 */
[----:B------:R-:W-:Y:S01]  /*bf50*/  R2UR UR17, R155 ;  /* 0x000000009b1172ca */ /* 0x000fe200000e0000 */
[----:B------:R-:W-:Y:S01]  /*bf60*/  UIMAD UR10, UR21, UR12, URZ ;  /* 0x0000000c150a72a4 */ /* 0x000fe2000f8e023f */
[----:B------:R-:W-:Y:S01]  /*bf70*/  LEA.HI R10, R10, R12, RZ, 0x2 ;  /* 0x0000000c0a0a7211 */ /* 0x000fe200078f10ff */
[----:B------:R-:W-:Y:S01]  /*bf80*/  UIMAD.WIDE.U32 UR8, UR4, UR12, URZ ;  /* 0x0000000c040872a5 */ /* 0x000fe2000f8e003f */
[----:B------:R-:W-:Y:S01]  /*bf90*/  BSSY B1, `(.L_x_9557) ;  /* 0x0000040000017945 */ /* 0x000fe20003800000 */
[----:B------:R-:W-:Y:S01]  /*bfa0*/  UIMAD UR10, UR4, UR13, UR10 ;  /* 0x0000000d040a72a4 */ /* 0x000fe2000f8e020a */
        /* <DEDUP_REMOVED lines=9> */
[----:B------:R-:W-:-:S04]  /*c040*/  UIMAD UR15, UR15, UR10, URZ ;  /* 0x0000000a0f0f72a4 */ /* 0x000fc8000f8e023f */
[----:B------:R-:W-:Y:S02]  /*c050*/  UIMAD UR4, UR14, UR11, UR15 ;  /* 0x0000000b0e0472a4 */ /* 0x000fe4000f8e020f */
[----:B------:R-:W-:-:S03]  /*c060*/  UIMAD.WIDE.U32 UR14, UR14, UR10, UR8 ;  /* 0x0000000a0e0e72a5 */ /* 0x000fc6000f8e0008 */
[----:B------:R-:W-:Y:S01]  /*c070*/  ULDC.64 UR8, c[0x0][0xae0] ;  /* 0x0002b80000087ab9 */ /* 0x000fe20000000a00 */
[----:B------:R-:W0:Y:S01]  /*c080*/  @P0 LDC R5, c[0x0][0xbec] ;  /* 0x0002fb00ff050b82 */ /* 0x000e220000000800 */
[----:B------:R-:W-:-:S07]  /*c090*/  UIADD3 UR4, UR15, UR4, URZ ;  /* 0x000000040f047290 */ /* 0x000fce000fffe03f */
[----:B------:R-:W1:Y:S01]  /*c0a0*/  @P0 LDC R7, c[0x0][0xbf0] ;  /* 0x0002fc00ff070b82 */ /* 0x000e620000000800 */
[----:B--2---:R-:W-:Y:S01]  /*c0b0*/  R2UR UR16, R3 ;  /* 0x00000000031072ca */ /* 0x004fe200000e0000 */
[----:B------:R-:W-:-:S12]  /*c0c0*/  IMAD R3, R157, 0x60, R10 ;  /* 0x000000609d037824 */ /* 0x000fd800078e020a */
[----:B------:R-:W-:Y:S02]  /*c0d0*/  IMAD.U32 R6, RZ, RZ, UR16 ;  /* 0x00000010ff067e24 */ /* 0x000fe4000f8e00ff */
[----:B------:R-:W-:Y:S02]  /*c0e0*/  IMAD.U32 R8, RZ, RZ, UR16 ;  /* 0x00000010ff087e24 */ /* 0x000fe4000f8e00ff */
        /* <DEDUP_REMOVED lines=8> */
[----:B------:R-:W-:Y:S02]  /*c170*/  IMAD R7, R11, R7, R6 ;  /* 0x000000070b077224 */ /* 0x000fe400078e0206 */
        /* <DEDUP_REMOVED lines=8> */
[----:B-----5:R-:W-:Y:S02]  /*c200*/  IMAD R11, R0, R11, RZ ;  /* 0x0000000b000b7224 */ /* 0x020fe400078e02ff */
[----:B------:R-:W-:Y:S02]  /*c210*/  IMAD R0, R8, 0xc0, R10 ;  /* 0x000000c008007824 */ /* 0x000fe400078e020a */
[C---:B------:R-:W-:Y:S02]  /*c220*/  IMAD R3, R7.reuse, UR9, R6 ;  /* 0x0000000907037c24 */ /* 0x040fe4000f8e0206 */
[----:B------:R-:W-:Y:S01]  /*c230*/  IMAD.WIDE.U32 R4, R7, UR8, R4 ;  /* 0x0000000807047c25 */ /* 0x000fe2000f8e0004 */
[----:B------:R-:W-:Y:S01]  /*c240*/  ISETP.GE.AND P0, PT, R0, R11, PT ;  /* 0x0000000b0000720c */ /* 0x000fe20003f06270 */
[----:B------:R-:W-:-:S02]  /*c250*/  ULDC.64 UR8, c[0x0][0xa80] ;  /* 0x0002a00000087ab9 */ /* 0x000fc40000000a00 */
        /* <DEDUP_REMOVED lines=16> */
[----:B------:R3:W-:Y:S04]  /*c360*/  @!P2 ST.E.128 desc[UR8][R8.64], RZ ;  /* 0x000000ff0800a985 */ /* 0x0007e8000c101d08 */
[----:B------:R3:W-:Y:S04]  /*c370*/  @!P3 ST.E.128 desc[UR8][R12.64], RZ ;  /* 0x000000ff0c00b985 */ /* 0x0007e8000c101d08 */
[----:B------:R3:W-:Y:S02]  /*c380*/  @!P4 ST.E.128 desc[UR8][R14.64], RZ ;  /* 0x000000ff0e00c985 */ /* 0x0007e4000c101d08 */
.L_x_9558:
[----:B------:R-:W-:Y:S05]  /*c390*/  BSYNC B1 ;  /* 0x0000000000017941 */ /* 0x000fea0003800000 */
.L_x_9557:
[----:B------:R-:W-:Y:S01]  /*c3a0*/  VIADD R0, R0, 0x60 ;  /* 0x0000006000007836 */ /* 0x000fe20000000000 */
[----:B--2---:R2:W4:Y:S04]  /*c3b0*/  SHFL.IDX PT, R5, R3, 0x1, 0x1c1f ;  /* 0x003c1f0003057f89 */ /* 0x00452800000e0000 */
[----:B------:R-:W-:Y:S01]  /*c3c0*/  ISETP.GE.AND P0, PT, R0, R11, PT ;  /* 0x0000000b0000720c */ /* 0x000fe20003f06270 */
[----:B-1----:R2:W1:-:S12]  /*c3d0*/  SHFL.IDX PT, R4, R6, 0x1, 0x1c1f ;  /* 0x003c1f0006047f89 */ /* 0x00245800000e0000 */
[----:B--2---:R-:W-:Y:S05]  /*c3e0*/  @P0 BRA `(.L_x_9551) ;  /* 0x0000000000340947 */ /* 0x004fea0003800000 */
[----:B------:R-:W-:Y:S01]  /*c3f0*/  ULDC UR4, c[0x0][0xac8] ;  /* 0x0002b20000047ab9 */ /* 0x000fe20000000800 */
[----:B------:R-:W-:Y:S01]  /*c400*/  ULDC.64 UR8, c[0x0][0x208] ;  /* 0x0000820000087ab9 */ /* 0x000fe20000000a00 */
[----:B------:R-:W-:Y:S02]  /*c410*/  ISETP.GE.AND P3, PT, R19, UR4, PT ;  /* 0x0000000413007c0c */ /* 0x000fe4000bf66270 */
[----:B------:R-:W-:Y:S02]  /*c420*/  ISETP.GE.AND P4, PT, R23, UR4, PT ;  /* 0x0000000417007c0c */ /* 0x000fe4000bf86270 */
[----:B------:R-:W-:-:S09]  /*c430*/  ISETP.GE.AND P2, PT, R17, UR4, PT ;  /* 0x0000000411007c0c */ /* 0x000fd2000bf46270 */
[-C--:B-1-3--:R-:W-:Y:S02]  /*c440*/  @!P3 LEA R8, P0, R19, R4.reuse, 0x1 ;  /* 0x000000041308b211 */ /* 0x08afe400078008ff */
[----:B------:R-:W-:Y:S02]  /*c450*/  @!P4 LEA R10, P1, R23, R4, 0x1 ;  /* 0x00000004170ac211 */ /* 0x000fe400078208ff */
[----:B0---4-:R-:W-:Y:S01]  /*c460*/  @!P2 IMAD.WIDE R6, R17, 0x2, R4 ;  /* 0x000000021106a825 */ /* 0x011fe200078e0204 */
[-C--:B------:R-:W-:Y:S02]  /*c470*/  @!P3 LEA.HI.X R9, R19, R5.reuse, R20, 0x1, P0 ;  /* 0x000000051309b211 */ /* 0x080fe400000f0c14 */
[----:B------:R-:W-:Y:S02]  /*c480*/  @!P4 LEA.HI.X R11, R23, R5, R16, 0x1, P1 ;  /* 0x00000005170bc211 */ /* 0x000fe400008f0c10 */
[----:B------:R2:W-:Y:S04]  /*c490*/  @!P2 ST.E.128 desc[UR8][R6.64], RZ ;  /* 0x000000ff0600a985 */ /* 0x0005e8000c101d08 */
[----:B------:R2:W-:Y:S04]  /*c4a0*/  @!P3 ST.E.128 desc[UR8][R8.64], RZ ;  /* 0x000000ff0800b985 */ /* 0x0005e8000c101d08 */
[----:B------:R2:W-:Y:S02]  /*c4b0*/  @!P4 ST.E.128 desc[UR8][R10.64], RZ ;  /* 0x000000ff0a00c985 */ /* 0x0005e4000c101d08 */
.L_x_9551:
[----:B------:R-:W-:Y:S05]  /*c4c0*/  BSYNC B0 ;  /* 0x0000000000007941 */ /* 0x000fea0003800000 */
.L_x_9545:
[----:B------:R-:W-:Y:S02]  /*c4d0*/  ULDC UR4, c[0x0][0xc3c] ;  /* 0x00030f0000047ab9 */ /* 0x000fe40000000800 */
[----:B------:R-:W-:-:S06]  /*c4e0*/  UISETP.GE.AND UP0, UPT, UR7, UR4, UPT ;  /* 0x000000040700728c */ /* 0x000fcc000bf06270 */
[----:B------:R-:W-:-:S13]  /*c4f0*/  PLOP3.LUT P0, PT, PT, PT, UP0, 0x80, 0x0 ;  /* 0x000000000000781c */ /* 0x000fda0003f0f008 */
[----:B------:R-:W-:Y:S05]  /*c500*/  @!P0 BRA `(.L_x_9559) ;  /* 0xffffff4c00008947 */ /* 0x000fea000383ffff */
[----:B------:R-:W-:Y:S05]  /*c510*/  EXIT ;  /* 0x000000000000794d */ /* 0x000fea0003800000 */
.L_x_9520:
        /* <DEDUP_REMOVED lines=13> */
[----:B------:R-:W0:Y:S01]  /*c5f0*/  LDS.128 R24, [UR4+0x31cd0] ;  /* 0x031cd004ff187984 */ /* 0x000e220008000c00 */
[----:B------:R-:W-:Y:S06]  /*c600*/  BAR.ARV 0x4, 0x200 ;  /* 0x0108000000007b1d */ /* 0x000fec0000002000 */
[----:B------:R-:W-:Y:S05]  /*c610*/  BRA `(.L_x_9561) ;  /* 0x0000000800947947 */ /* 0x000fea0003800000 */
.L_x_9560:
[----:B------:R-:W0:Y:S01]  /*c620*/  S2R R0, SR_TID.X ;  /* 0x0000000000007919 */ /* 0x000e220000002100 */
[----:B------:R-:W-:Y:S01]  /*c630*/  ULDC UR4, c[0x0][0xc3c] ;  /* 0x00030f0000047ab9 */ /* 0x000fe20000000800 */
[----:B------:R-:W-:Y:S01]  /*c640*/  IMAD.MOV.U32 R7, RZ, RZ, RZ ;  /* 0x000000ffff077224 */ /* 0x000fe200078e00ff */
        /* <DEDUP_REMOVED lines=8> */
[----:B------:R-:W2:Y:S01]  /*c6d0*/  @!P1 LDG.E R6, desc[UR6][R4.64] ;  /* 0x0000000604069981 */ /* 0x000ea2000c1e1900 */
[----:B-1----:R-:W-:-:S05]  /*c6e0*/  @!P1 IMAD.WIDE.U32 R2, R0, 0x4, R2 ;  /* 0x0000000400029825 */ /* 0x002fca00078e0002 */
[----:B------:R-:W2:Y:S01]  /*c6f0*/  @!P1 LDG.E R7, desc[UR6][R2.64] ;  /* 0x0000000602079981 */ /* 0x000ea2000c1e1900 */
[C---:B------:R-:W-:Y:S02]  /*c700*/  ISETP.NE.AND P1, PT, R0.reuse, RZ, PT ;  /* 0x000000ff0000720c */ /* 0x040fe40003f25270 */
[C---:B------:R-:W-:Y:S02]  /*c710*/  ISETP.GE.U32.AND P2, PT, R0.reuse, 0x2, PT ;  /* 0x000000020000780c */ /* 0x040fe40003f46070 */
[C---:B------:R-:W-:Y:S02]  /*c720*/  ISETP.GE.U32.AND P3, PT, R0.reuse, 0x4, PT ;  /* 0x000000040000780c */ /* 0x040fe40003f66070 */
[C---:B------:R-:W-:Y:S02]  /*c730*/  ISETP.GE.U32.AND P4, PT, R0.reuse, 0x8, PT ;  /* 0x000000080000780c */ /* 0x040fe40003f86070 */
[----:B------:R-:W-:Y:S01]  /*c740*/  ISETP.GE.U32.AND P5, PT, R0, 0x10, PT ;  /* 0x000000100000780c */ /* 0x000fe20003fa6070 */
[----:B------:R-:W0:Y:S01]  /*c750*/  S2UR UR6, SR_CTAID.X ;  /* 0x00000000000679c3 */ /* 0x000e220000002500 */
[----:B------:R-:W-:Y:S01]  /*c760*/  UMOV UR4, URZ ;  /* 0x0000003f00047c82 */ /* 0x000fe20008000000 */
        /* <DEDUP_REMOVED lines=17> */
[----:B-1----:R-:W-:-:S05]  /*c880*/  IMAD R8, R8, UR5, RZ ;  /* 0x0000000508087c24 */ /* 0x002fca000f8e02ff */
[----:B0-----:R-:W-:Y:S01]  /*c890*/  ISETP.GT.AND P6, PT, R8, UR6, PT ;  /* 0x0000000608007c0c */ /* 0x001fe2000bfc4270 */
[----:B------:R-:W-:-:S12]  /*c8a0*/  IMAD.MOV.U32 R3, RZ, RZ, R8 ;  /* 0x000000ffff037224 */ /* 0x000fd800078e0008 */
[----:B------:R-:W-:Y:S05]  /*c8b0*/  @P6 BRA `(.L_x_9562) ;  /* 0x0000000000a06947 */ /* 0x000fea0003800000 */
[----:B------:R-:W-:Y:S01]  /*c8c0*/  IMAD.MOV.U32 R8, RZ, RZ, R3 ;  /* 0x000000ffff087224 */ /* 0x000fe200078e0003 */
[----:B------:R-:W-:Y:S01]  /*c8d0*/  UMOV UR4, URZ ;  /* 0x0000003f00047c82 */ /* 0x000fe20008000000 */
[----:B------:R-:W-:-:S05]  /*c8e0*/  ULDC UR5, c[0x0][0xc38] ;  /* 0x00030e0000057ab9 */ /* 0x000fca0000000800 */
.L_x_9564:
[----:B------:R-:W0:Y:S01]  /*c8f0*/  LDC R2, c[0x0][0xc3c] ;  /* 0x00030f00ff027b82 */ /* 0x000e220000000800 */
[----:B------:R-:W-:Y:S01]  /*c900*/  UIADD3 UR4, UR4, 0x1f, URZ ;  /* 0x0000001f04047890 */ /* 0x000fe2000fffe03f */
[----:B------:R-:W-:Y:S02]  /*c910*/  ULDC UR7, c[0x0][0xc3c] ;  /* 0x00030f0000077ab9 */ /* 0x000fe40000000800 */
[----:B------:R-:W-:-:S03]  /*c920*/  IMAD.U32 R27, RZ, RZ, UR7 ;  /* 0x00000007ff1b7e24 */ /* 0x000fc6000f8e00ff */
[----:B0-----:R-:W-:-:S13]  /*c930*/  ISETP.LE.AND P6, PT, R2, UR4, PT ;  /* 0x0000000402007c0c */ /* 0x001fda000bfc3270 */
[----:B------:R-:W-:Y:S05]  /*c940*/  @P6 BRA `(.L_x_9563) ;  /* 0x0000000400a46947 */ /* 0x000fea0003800000 */
[----:B------:R-:W-:Y:S01]  /*c950*/  VIADD R7, R0, UR4 ;  /* 0x0000000400077c36 */ /* 0x000fe20008000000 */
[----:B------:R-:W-:-:S04]  /*c960*/  ULDC.64 UR8, c[0x0][0x208] ;  /* 0x0000820000087ab9 */ /* 0x000fc80000000a00 */
[----:B------:R-:W-:-:S13]  /*c970*/  ISETP.GE.OR P6, PT, R7, R2, !P0 ;  /* 0x000000020700720c */ /* 0x000fda00047c6670 */
[----:B------:R-:W0:Y:S08]  /*c980*/  @!P6 LDC.64 R4, c[0x0][0xc80] ;  /* 0x00032000ff04eb82 */ /* 0x000e300000000a00 */
[----:B------:R-:W1:Y:S01]  /*c990*/  @!P6 LDC.64 R2, c[0x0][0xc78] ;  /* 0x00031e00ff02eb82 */ /* 0x000e620000000a00 */
[----:B0-----:R-:W-:-:S04]  /*c9a0*/  @!P6 IMAD.WIDE R4, R7, 0x4, R4 ;  /* 0x000000040704e825 */ /* 0x001fc800078e0204 */
[----:B-1----:R-:W-:Y:S01]  /*c9b0*/  @!P6 IMAD.WIDE R2, R7, 0x4, R2 ;  /* 0x000000040702e825 */ /* 0x002fe200078e0202 */
[----:B------:R-:W-:-:S06]  /*c9c0*/  CS2R R6, SRZ ;  /* 0x0000000000067805 */ /* 0x000fcc000001ff00 */
[----:B------:R-:W2:Y:S04]  /*c9d0*/  @!P6 LDG.E R6, desc[UR8][R4.64] ;  /* 0x000000080406e981 */ /* 0x000ea8000c1e1900 */
        /* <DEDUP_REMOVED lines=22> */
.L_x_9562:
        /* <DEDUP_REMOVED lines=12> */
[----:B0-----:R-:W0:Y:S02]  /*cc00*/  MUFU.RCP R8, R8 ;  /* 0x0000000800087308 */ /* 0x001e240000001000 */
[----:B0-----:R-:W-:-:S06]  /*cc10*/  VIADD R3, R8, 0xffffffe ;  /* 0x0ffffffe08037836 */ /* 0x001fcc0000000000 */
[----:B------:R-:W0:Y:S02]  /*cc20*/  F2I.FTZ.U32.TRUNC.NTZ R3, R3 ;  /* 0x0000000300037305 */ /* 0x000e24000021f000 */
[----:B0-----:R-:W-:Y:S01]  /*cc30*/  IMAD.MOV R11, RZ, RZ, -R3 ;  /* 0x000000ffff0b7224 */ /* 0x001fe200078e0a03 */
[----:B------:R-:W-:Y:S06]  /*cc40*/  @!P0 BRA `(.L_x_9565) ;  /* 0x0000000000088947 */ /* 0x000fec0003800000 */
[----:B------:R-:W-:-:S05]  /*cc50*/  VIADD R5, R27, 0xffffffff ;  /* 0xffffffff1b057836 */ /* 0x000fca0000000000 */
[----:B------:R0:W1:Y:S02]  /*cc60*/  SHFL.IDX PT, R24, R2, R5, 0x1f ;  /* 0x00001f0502187589 */ /* 0x00006400000e0000 */
.L_x_9565:
[----:B-1----:R-:W-:Y:S02]  /*cc70*/  IMAD R24, R24, UR5, R9 ;  /* 0x0000000518187c24 */ /* 0x002fe4000f8e0209 */
[----:B------:R-:W-:Y:S02]  /*cc80*/  IMAD R9, R11, R4, RZ ;  /* 0x000000040b097224 */ /* 0x000fe400078e02ff */
[----:B0-----:R-:W-:Y:S01]  /*cc90*/  IMAD.MOV.U32 R2, RZ, RZ, RZ ;  /* 0x000000ffff027224 */ /* 0x001fe200078e00ff */
[----:B------:R-:W-:Y:S01]  /*cca0*/  IADD3 R25, -R24, UR6, RZ ;  /* 0x0000000618197c10 */ /* 0x000fe2000fffe1ff */
[----:B------:R-:W-:Y:S01]  /*ccb0*/  IMAD.MOV.U32 R5, RZ, RZ, R10 ;  /* 0x000000ffff057224 */ /* 0x000fe200078e000a */
[----:B------:R-:W-:Y:S01]  /*ccc0*/  IABS R10, R7 ;  /* 0x00000007000a7213 */ /* 0x000fe20000000000 */
[----:B------:R-:W-:Y:S01]  /*ccd0*/  IMAD.HI.U32 R2, R3, R9, R2 ;  /* 0x0000000903027227 */ /* 0x000fe200078e0002 */
[----:B------:R-:W-:Y:S01]  /*cce0*/  IABS R9, R6 ;  /* 0x0000000600097213 */ /* 0x000fe20000000000 */
[----:B------:R-:W0:Y:S01]  /*ccf0*/  I2F.RP R8, R5 ;  /* 0x0000000500087306 */ /* 0x000e220000209400 */
[----:B------:R-:W-:Y:S01]  /*cd00*/  IABS R3, R25 ;  /* 0x0000001900037213 */ /* 0x000fe20000000000 */
[----:B------:R-:W-:-:S02]  /*cd10*/  IMAD.MOV R10, RZ, RZ, -R10 ;  /* 0x000000ffff0a7224 */ /* 0x000fc400078e0a0a */
[----:B------:R-:W-:Y:S02]  /*cd20*/  IMAD.MOV R9, RZ, RZ, -R9 ;  /* 0x000000ffff097224 */ /* 0x000fe400078e0a09 */
[----:B------:R-:W-:-:S04]  /*cd30*/  IMAD.HI.U32 R2, R2, R3, RZ ;  /* 0x0000000302027227 */ /* 0x000fc800078e00ff */
[----:B------:R-:W-:Y:S02]  /*cd40*/  IMAD R3, R2, R9, R3 ;  /* 0x0000000902037224 */ /* 0x000fe400078e0203 */
[----:B------:R-:W-:-:S03]  /*cd50*/  VIADD R27, R27, UR4 ;  /* 0x000000041b1b7c36 */ /* 0x000fc60008000000 */
[----:B------:R-:W-:Y:S01]  /*cd60*/  ISETP.GT.U32.AND P1, PT, R4, R3, PT ;  /* 0x000000030400720c */ /* 0x000fe20003f24070 */
[----:B0-----:R-:W0:-:S12]  /*cd70*/  MUFU.RCP R8, R8 ;  /* 0x0000000800087308 */ /* 0x001e180000001000 */
[----:B------:R-:W-:Y:S02]  /*cd80*/  @!P1 IMAD.IADD R3, R3, 0x1, -R4 ;  /* 0x0000000103039824 */ /* 0x000fe400078e0a04 */
[----:B------:R-:W-:Y:S01]  /*cd90*/  @!P1 VIADD R2, R2, 0x1 ;  /* 0x0000000102029836 */ /* 0x000fe20000000000 */
[----:B------:R-:W-:Y:S02]  /*cda0*/  ISETP.NE.AND P1, PT, R6, RZ, PT ;  /* 0x000000ff0600720c */ /* 0x000fe40003f25270 */
[----:B------:R-:W-:Y:S01]  /*cdb0*/  ISETP.GE.U32.AND P0, PT, R3, R4, PT ;  /* 0x000000040300720c */ /* 0x000fe20003f06070 */
[----:B0-----:R-:W-:Y:S01]  /*cdc0*/  VIADD R9, R8, 0xffffffe ;  /* 0x0ffffffe08097836 */ /* 0x001fe20000000000 */
[----:B------:R-:W-:-:S03]  /*cdd0*/  LOP3.LUT R4, R25, R6, RZ, 0x3c, !PT ;  /* 0x0000000619047212 */ /* 0x000fc600078e3cff */
[----:B------:R-:W0:Y:S01]  /*cde0*/  F2I.FTZ.U32.TRUNC.NTZ R3, R9 ;  /* 0x0000000900037305 */ /* 0x000e22000021f000 */
[----:B------:R-:W-:-:S07]  /*cdf0*/  ISETP.GE.AND P2, PT, R4, RZ, PT ;  /* 0x000000ff0400720c */ /* 0x000fce0003f46270 */
[----:B------:R-:W-:-:S04]  /*ce00*/  @P0 VIADD R2, R2, 0x1 ;  /* 0x0000000102020836 */ /* 0x000fc80000000000 */
[----:B------:R-:W-:Y:S02]  /*ce10*/  IMAD.MOV.U32 R4, RZ, RZ, R2 ;  /* 0x000000ffff047224 */ /* 0x000fe400078e0002 */
[----:B0-----:R-:W-:Y:S02]  /*ce20*/  IMAD.MOV R2, RZ, RZ, -R3 ;  /* 0x000000ffff027224 */ /* 0x001fe400078e0a03 */
[----:B------:R-:W-:Y:S01]  /*ce30*/  @!P2 IMAD.MOV R4, RZ, RZ, -R4 ;  /* 0x000000ffff04a224 */ /* 0x000fe200078e0a04 */
[----:B------:R-:W-:Y:S01]  /*ce40*/  @!P1 LOP3.LUT R4, RZ, R6, RZ, 0x33, !PT ;  /* 0x00000006ff049212 */ /* 0x000fe200078e33ff */
[----:B------:R-:W-:Y:S02]  /*ce50*/  IMAD R9, R2, R5, RZ ;  /* 0x0000000502097224 */ /* 0x000fe400078e02ff */
[----:B------:R-:W-:Y:S01]  /*ce60*/  IMAD.MOV.U32 R2, RZ, RZ, RZ ;  /* 0x000000ffff027224 */ /* 0x000fe200078e00ff */
[-C--:B------:R-:W-:Y:S01]  /*ce70*/  IABS R8, R4.reuse ;  /* 0x0000000400087213 */ /* 0x080fe20000000000 */
[----:B------:R-:W-:-:S02]  /*ce80*/  IMAD R6, R6, R4, RZ ;  /* 0x0000000406067224 */ /* 0x000fc400078e02ff */
[----:B------:R-:W-:-:S04]  /*ce90*/  IMAD.HI.U32 R2, R3, R9, R2 ;  /* 0x0000000903027227 */ /* 0x000fc800078e0002 */
[----:B------:R-:W-:Y:S02]  /*cea0*/  IMAD.MOV.U32 R3, RZ, RZ, R8 ;  /* 0x000000ffff037224 */ /* 0x000fe400078e0008 */
[----:B------:R-:W-:Y:S02]  /*ceb0*/  IMAD.MOV.U32 R8, RZ, RZ, R10 ;  /* 0x000000ffff087224 */ /* 0x000fe400078e000a */
[----:B------:R-:W-:-:S04]  /*cec0*/  IMAD.HI.U32 R2, R2, R3, RZ ;  /* 0x0000000302027227 */ /* 0x000fc800078e00ff */
[----:B------:R-:W-:Y:S01]  /*ced0*/  IMAD R8, R2, R8, R3 ;  /* 0x0000000802087224 */ /* 0x000fe200078e0203 */
[----:B------:R-:W-:Y:S01]  /*cee0*/  LOP3.LUT R3, R4, R7, RZ, 0x3c, !PT ;  /* 0x0000000704037212 */ /* 0x000fe200078e3cff */
[----:B------:R-:W-:-:S03]  /*cef0*/  IMAD.IADD R25, R25, 0x1, -R6 ;  /* 0x0000000119197824 */ /* 0x000fc600078e0a06 */
        /* <DEDUP_REMOVED lines=11> */
[----:B------:R-:W-:-:S04]  /*cfb0*/  IMAD R7, R7, 0x1000000, R2 ;  /* 0x0100000007077824 */ /* 0x000fc800078e0202 */
[----:B------:R-:W-:Y:S01]  /*cfc0*/  IMAD R26, R4, 0x10000, R7 ;  /* 0x00010000041a7824 */ /* 0x000fe200078e0207 */
[----:B------:R-:W-:Y:S06]  /*cfd0*/  BRA `(.L_x_9566) ;  /* 0x00000000000c7947 */ /* 0x000fec0003800000 */
.L_x_9563:
[----:B------:R-:W-:Y:S02]  /*cfe0*/  IMAD.MOV.U32 R25, RZ, RZ, RZ ;  /* 0x000000ffff197224 */ /* 0x000fe400078e00ff */
[----:B------:R-:W-:Y:S02]  /*cff0*/  IMAD.U32 R24, RZ, RZ, UR6 ;  /* 0x00000006ff187e24 */ /* 0x000fe4000f8e00ff */
[----:B------:R-:W-:-:S07]  /*d000*/  IMAD.MOV.U32 R26, RZ, RZ, RZ ;  /* 0x000000ffff1a7224 */ /* 0x000fce00078e00ff */
.L_x_9566:
[----:B------:R-:W-:-:S13]  /*d010*/  ISETP.NE.AND P0, PT, R0, RZ, PT ;  /* 0x000000ff0000720c */ /* 0x000fda0003f05270 */
[----:B------:R-:W0:Y:S01]  /*d020*/  @!P0 S2R R3, SR_CgaCtaId ;  /* 0x0000000000038919 */ /* 0x000e220000008800 */
[----:B------:R-:W-:-:S04]  /*d030*/  @!P0 MOV R0, 0x400 ;  /* 0x0000040000008802 */ /* 0x000fc80000000f00 */
[----:B0-----:R-:W-:-:S05]  /*d040*/  @!P0 LEA R0, R3, R0, 0x18 ;  /* 0x0000000003008211 */ /* 0x001fca00078ec0ff */
[----:B------:R1:W-:Y:S01]  /*d050*/  @!P0 STS.128 [R0+0x31cd0], R24 ;  /* 0x031cd01800008388 */ /* 0x0003e20000000c00 */
[----:B------:R-:W-:Y:S06]  /*d060*/  BAR.ARV 0x5, 0x200 ;  /* 0x0148000000007b1d */ /* 0x000fec0000002000 */
.L_x_9561:
[----:B------:R2:W-:Y:S01]  /*d070*/  STL [R1+0x34], RZ ;  /* 0x000034ff01007387 */ /* 0x0005e20000100800 */
[----:B------:R-:W-:Y:S01]  /*d080*/  ULDC UR4, c[0x0][0xc3c] ;  /* 0x00030f0000047ab9 */ /* 0x000fe20000000800 */
[----:B------:R-:W-:Y:S01]  /*d090*/  IMAD.MOV.U32 R28, RZ, RZ, 0x1 ;  /* 0x00000001ff1c7424 */ /* 0x000fe200078e00ff */
[----:B0-----:R-:W-:Y:S01]  /*d0a0*/  ISETP.GE.AND P0, PT, R27, UR4, PT ;  /* 0x000000041b007c0c */ /* 0x001fe2000bf06270 */
[----:B------:R-:W-:-:S12]  /*d0b0*/  IMAD.MOV.U32 R18, RZ, RZ, RZ ;  /* 0x000000ffff127224 */ /* 0x000fd800078e00ff */
[----:B--2---:R-:W-:Y:S05]  /*d0c0*/  @P0 BRA `(.L_x_9567) ;  /* 0x0000005400fc0947 */ /* 0x004fea0003800000 */
[----:B------:R-:W0:Y:S01]  /*d0d0*/  S2R R6, SR_TID.X ;  /* 0x0000000000067919 */ /* 0x000e220000002100 */
[----:B------:R-:W2:Y:S01]  /*d0e0*/  S2UR UR5, SR_CgaCtaId ;  /* 0x00000000000579c3 */ /* 0x000ea20000008800 */
[----:B------:R-:W-:Y:S01]  /*d0f0*/  UMOV UR4, 0x400 ;  /* 0x0000040000047882 */ /* 0x000fe20000000000 */
[----:B------:R-:W-:Y:S01]  /*d100*/  BSSY B8, `(.L_x_9567) ;  /* 0x000057b000087945 */ /* 0x000fe20003800000 */
[----:B------:R3:W-:Y:S01]  /*d110*/  STL [R1+0x34], RZ ;  /* 0x000034ff01007387 */ /* 0x0007e20000100800 */
[----:B------:R-:W-:Y:S01]  /*d120*/  IMAD.MOV.U32 R28, RZ, RZ, 0x1 ;  /* 0x00000001ff1c7424 */ /* 0x000fe200078e00ff */
[----:B------:R-:W-:Y:S01]  /*d130*/  ULDC UR38, c[0x0][0xc] ;  /* 0x0000030000267ab9 */ /* 0x000fe20000000800 */
[----:B------:R-:W-:Y:S01]  /*d140*/  IMAD.MOV.U32 R18, RZ, RZ, RZ ;  /* 0x000000ffff127224 */ /* 0x000fe200078e00ff */
[----:B------:R-:W-:Y:S01]  /*d150*/  ULDC.64 UR36, c[0x0][0x198] ;  /* 0x0000660000247ab9 */ /* 0x000fe20000000a00 */
[----:B--2---:R-:W-:-:S06]  /*d160*/  ULEA UR4, UR5, UR4, 0x18 ;  /* 0x0000000405047291 */ /* 0x004fcc000f8ec03f */
[----:B------:R-:W-:Y:S01]  /*d170*/  IMAD.U32 R17, RZ, RZ, UR4 ;  /* 0x00000004ff117e24 */ /* 0x000fe2000f8e00ff */
[C---:B0-----:R-:W-:Y:S01]  /*d180*/  LOP3.LUT R5, R6.reuse, 0x7f, RZ, 0xc0, !PT ;  /* 0x0000007f06057812 */ /* 0x041fe200078ec0ff */
[----:B-1----:R-:W-:-:S04]  /*d190*/  IMAD.SHL.U32 R0, R6, 0x8, RZ ;  /* 0x0000000806007824 */ /* 0x002fc800078e00ff */
[----:B------:R-:W-:Y:S01]  /*d1a0*/  IMAD.SHL.U32 R4, R5, 0x8, RZ ;  /* 0x0000000805047824 */ /* 0x000fe200078e00ff */
[C---:B------:R-:W-:Y:S02]  /*d1b0*/  LOP3.LUT R3, R0.reuse, 0x20, RZ, 0xc0, !PT ;  /* 0x0000002000037812 */ /* 0x040fe400078ec0ff */
[----:B------:R-:W-:Y:S02]  /*d1c0*/  LOP3.LUT R2, R0, 0xd8, RZ, 0xc0, !PT ;  /* 0x000000d800027812 */ /* 0x000fe400078ec0ff */
[----:B------:R-:W-:Y:S02]  /*d1d0*/  LOP3.LUT R3, R3, 0x300, R4, 0xf8, !PT ;  /* 0x0000030003037812 */ /* 0x000fe400078ef804 */
[----:B------:R-:W-:Y:S02]  /*d1e0*/  LOP3.LUT R2, R2, 0x18, R6, 0x78, !PT ;  /* 0x0000001802027812 */ /* 0x000fe400078e7806 */
[----:B------:R-:W-:Y:S02]  /*d1f0*/  LOP3.LUT R0, R0, 0x18, RZ, 0xc0, !PT ;  /* 0x0000001800007812 */ /* 0x000fe400078ec0ff */
[----:B------:R-:W-:Y:S01]  /*d200*/  LOP3.LUT R4, R3, R2, RZ, 0xfc, !PT ;  /* 0x0000000203047212 */ /* 0x000fe200078efcff */
[----:B------:R-:W-:Y:S01]  /*d210*/  IMAD.SHL.U32 R2, R6, 0x20, RZ ;  /* 0x0000002006027824 */ /* 0x000fe200078e00ff */
[----:B------:R-:W-:-:S04]  /*d220*/  SHF.R.U32.HI R3, RZ, 0x2, R5 ;  /* 0x00000002ff037819 */ /* 0x000fc80000011605 */
[----:B------:R-:W-:Y:S01]  /*d230*/  LOP3.LUT R5, R3, 0x60, R2, 0xf8, !PT ;  /* 0x0000006003057812 */ /* 0x000fe200078ef802 */
[----:B------:R-:W-:Y:S01]  /*d240*/  IMAD R2, R4, 0x2, R17 ;  /* 0x0000000204027824 */ /* 0x000fe200078e0211 */
[C---:B------:R-:W-:Y:S02]  /*d250*/  LOP3.LUT R3, R0.reuse, 0x20, RZ, 0xfc, !PT ;  /* 0x0000002000037812 */ /* 0x040fe400078efcff */
[----:B------:R-:W-:Y:S02]  /*d260*/  LOP3.LUT R0, R0, 0x40, RZ, 0xfc, !PT ;  /* 0x0000004000007812 */ /* 0x000fe400078efcff */
[----:B------:R3:W-:Y:S05]  /*d270*/  STL [R1+0x8], R2 ;  /* 0x0000080201007387 */ /* 0x0007ea0000100800 */
.L_x_9671:
[----:B01-3--:R-:W0:Y:S01]  /*d280*/  LDC.64 R2, c[0x0][0xc88] ;  /* 0x00032200ff027b82 */ /* 0x00be220000000a00 */
[----:B------:R-:W-:Y:S01]  /*d290*/  ULDC.64 UR4, c[0x0][0x208] ;  /* 0x0000820000047ab9 */ /* 0x000fe20000000a00 */
[----:B0-----:R-:W-:-:S05]  /*d2a0*/  IMAD.WIDE R2, R27, 0x4, R2 ;  /* 0x000000041b027825 */ /* 0x001fca00078e0202 */
[----:B--2---:R-:W2:Y:S01]  /*d2b0*/  LDG.E R9, desc[UR4][R2.64] ;  /* 0x0000000402097981 */ /* 0x004ea2000c1e1900 */
[----:B------:R-:W-:Y:S05]  /*d2c0*/  YIELD ;  /* 0x0000000000007946 */ /* 0x000fea0003800000 */
[----:B------:R-:W-:Y:S01]  /*d2d0*/  ULDC.64 UR4, c[0x0][0xa28] ;  /* 0x00028a0000047ab9 */ /* 0x000fe20000000a00 */
[----:B------:R-:W-:Y:S01]  /*d2e0*/  IMAD.MOV.U32 R0, RZ, RZ, RZ ;  /* 0x000000ffff007224 */ /* 0x000fe200078e00ff */
[----:B------:R-:W-:Y:S01]  /*d2f0*/  ISETP.NE.U32.AND P0, PT, RZ, UR4, PT ;  /* 0x00000004ff007c0c */ /* 0x000fe2000bf05070 */
[----:B------:R-:W-:Y:S01]  /*d300*/  ULDC.64 UR10, c[0x0][0x208] ;  /* 0x00008200000a7ab9 */ /* 0x000fe20000000a00 */
[----:B------:R-:W-:Y:S01]  /*d310*/  IMAD.MOV.U32 R6, RZ, RZ, RZ ;  /* 0x000000ffff067224 */ /* 0x000fe200078e00ff */
[----:B------:R-:W-:Y:S01]  /*d320*/  ULDC.64 UR8, c[0x0][0xa08] ;  /* 0x0002820000087ab9 */ /* 0x000fe20000000a00 */
[----:B------:R-:W-:Y:S01]  /*d330*/  ISETP.NE.AND.EX P0, PT, RZ, UR5, PT, P0 ;  /* 0x00000005ff007c0c */ /* 0x000fe2000bf05300 */
[----:B------:R-:W-:Y:S01]  /*d340*/  ULDC.64 UR6, c[0x0][0xa18] ;  /* 0x0002860000067ab9 */ /* 0x000fe20000000a00 */
[----:B------:R-:W-:-:S02]  /*d350*/  ISETP.NE.U32.AND P2, PT, RZ, UR8, PT ;  /* 0x00000008ff007c0c */ /* 0x000fc4000bf45070 */
[----:B--2---:R-:W-:Y:S01]  /*d360*/  SHF.R.S32.HI R4, RZ, 0x1f, R9 ;  /* 0x0000001fff047819 */ /* 0x004fe20000011409 */
[----:B------:R-:W-:-:S08]  /*d370*/  IMAD.SHL.U32 R19, R9, 0x4, RZ ;  /* 0x0000000409137824 */ /* 0x000fd000078e00ff */
        /* <DEDUP_REMOVED lines=10> */
[----:B------:R-:W-:Y:S02]  /*d420*/  ISETP.NE.AND.EX P0, PT, RZ, UR9, PT, P2 ;  /* 0x00000009ff007c0c */ /* 0x000fe4000bf05320 */
[----:B------:R-:W-:Y:S02]  /*d430*/  ISETP.NE.U32.AND P2, PT, RZ, UR6, PT ;  /* 0x00000006ff007c0c */ /* 0x000fe4000bf45070 */
[C---:B0-----:R-:W-:Y:S02]  /*d440*/  IADD3 R4, P4, R19.reuse, UR8, RZ ;  /* 0x0000000813047c10 */ /* 0x041fe4000ff9e0ff */
[----:B-1----:R-:W-:Y:S02]  /*d450*/  IADD3 R2, P3, R19, UR4, RZ ;  /* 0x0000000413027c10 */ /* 0x002fe4000ff7e0ff */
[----:B------:R-:W-:-:S02]  /*d460*/  ISETP.NE.AND.EX P2, PT, RZ, UR7, PT, P2 ;  /* 0x00000007ff007c0c */ /* 0x000fc4000bf45320 */
[C---:B------:R-:W-:Y:S02]  /*d470*/  IADD3.X R3, R22.reuse, UR5, RZ, P3, !PT ;  /* 0x0000000516037c10 */ /* 0x040fe40009ffe4ff */
[----:B------:R-:W-:-:S03]  /*d480*/  IADD3.X R5, R22, UR9, RZ, P4, !PT ;  /* 0x0000000916057c10 */ /* 0x000fc6000a7fe4ff */
[----:B------:R-:W2:Y:S01]  /*d490*/  @P1 LDG.E R6, desc[UR10][R2.64] ;  /* 0x0000000a02061981 */ /* 0x000ea2000c1e1900 */
[----:B------:R-:W-:Y:S02]  /*d4a0*/  ULDC UR4, c[0x0][0x288] ;  /* 0x0000a20000047ab9 */ /* 0x000fe40000000800 */
[----:B------:R-:W-:Y:S01]  /*d4b0*/  IMAD.U32 R10, RZ, RZ, UR4 ;  /* 0x00000004ff0a7e24 */ /* 0x000fe2000f8e00ff */
[----:B------:R-:W-:Y:S01]  /*d4c0*/  ULDC.64 UR4, c[0x0][0x418] ;  /* 0x0001060000047ab9 */ /* 0x000fe20000000a00 */
        /* <DEDUP_REMOVED lines=20> */
.L_x_9568:
[----:B------:R-:W-:Y:S01]  /*d610*/  ULDC.64 UR4, c[0x0][0xa20] ;  /* 0x0002880000047ab9 */ /* 0x000fe20000000a00 */
[C---:B------:R-:W-:Y:S01]  /*d620*/  LOP3.LUT R6, R26.reuse, 0xff000000, RZ, 0xc0, !PT ;  /* 0xff0000001a067812 */ /* 0x040fe200078ec0ff */
[----:B------:R-:W-:Y:S01]  /*d630*/  IMAD.MOV.U32 R23, RZ, RZ, R9 ;  /* 0x000000ffff177224 */ /* 0x000fe200078e0009 */
[----:B------:R-:W-:Y:S02]  /*d640*/  ISETP.NE.U32.AND P1, PT, RZ, UR4, PT ;  /* 0x00000004ff007c0c */ /* 0x000fe4000bf25070 */
[----:B------:R-:W-:Y:S02]  /*d650*/  SHF.R.U32.HI R6, RZ, 0x8, R6 ;  /* 0x00000008ff067819 */ /* 0x000fe40000011606 */
[----:B------:R-:W-:Y:S02]  /*d660*/  ISETP.NE.AND.EX P1, PT, RZ, UR5, PT, P1 ;  /* 0x00000005ff007c0c */ /* 0x000fe4000bf25310 */
[C---:B-1----:R-:W-:Y:S02]  /*d670*/  LOP3.LUT R2, R26.reuse, 0xff0000, RZ, 0xc0, !PT ;  /* 0x00ff00001a027812 */ /* 0x042fe400078ec0ff */
[----:B------:R-:W-:Y:S01]  /*d680*/  LOP3.LUT R16, R26, 0xffff, RZ, 0xc0, !PT ;  /* 0x0000ffff1a107812 */ /* 0x000fe200078ec0ff */
[----:B-----5:R-:W-:Y:S01]  /*d690*/  IMAD.IADD R26, R8, 0x1, R0 ;  /* 0x00000001081a7824 */ /* 0x020fe200078e0200 */
[----:B------:R-:W-:-:S07]  /*d6a0*/  LEA.HI R6, R2, R6, RZ, 0x10 ;  /* 0x0000000602067211 */ /* 0x000fce00078f80ff */
[----:B------:R-:W-:Y:S05]  /*d6b0*/  @!P1 BRA `(.L_x_9569) ;  /* 0x0000000000149947 */ /* 0x000fea0003800000 */
[----:B------:R-:W-:Y:S01]  /*d6c0*/  IADD3 R2, P0, R19, UR4, RZ ;  /* 0x0000000413027c10 */ /* 0x000fe2000ff1e0ff */
[----:B------:R-:W-:-:S03]  /*d6d0*/  ULDC.64 UR6, c[0x0][0x208] ;  /* 0x0000820000067ab9 */ /* 0x000fc60000000a00 */
[----:B------:R-:W-:-:S05]  /*d6e0*/  IADD3.X R3, R22, UR5, RZ, P0, !PT ;  /* 0x0000000516037c10 */ /* 0x000fca00087fe4ff */
[----:B------:R1:W5:Y:S01]  /*d6f0*/  LDG.E R7, desc[UR6][R2.64] ;  /* 0x0000000602077981 */ /* 0x000362000c1e1900 */
[----:B------:R-:W-:Y:S05]  /*d700*/  BRA `(.L_x_9570) ;  /* 0x0000000000147947 */ /* 0x000fea0003800000 */
.L_x_9569:
[----:B------:R-:W-:Y:S05]  /*d710*/  @!P0 BRA `(.L_x_9570) ;  /* 0x0000000000108947 */ /* 0x000fea0003800000 */
[----:B------:R-:W-:Y:S02]  /*d720*/  ULDC.64 UR4, c[0x0][0x208] ;  /* 0x0000820000047ab9 */ /* 0x000fe40000000a00 */
[----:B------:R-:W2:Y:S04]  /*d730*/  LDG.E R7, desc[UR4][R4.64] ;  /* 0x0000000404077981 */ /* 0x000ea8000c1e1900 */
[----:B------:R-:W2:Y:S02]  /*d740*/  LDG.E R4, desc[UR4][R4.64+0x4] ;  /* 0x0000040404047981 */ /* 0x000ea4000c1e1900 */
[----:B--2---:R-:W-:-:S07]  /*d750*/  IMAD.IADD R7, R4, 0x1, -R7 ;  /* 0x0000000104077824 */ /* 0x004fce00078e0a07 */
.L_x_9570:
[----:B-----5:R-:W-:Y:S01]  /*d760*/  IMAD.IADD R7, R7, 0x1, -R0 ;  /* 0x0000000107077824 */ /* 0x020fe200078e0a00 */
[----:B------:R-:W-:Y:S01]  /*d770*/  LOP3.LUT R9, R6, 0xff, RZ, 0xc0, !PT ;  /* 0x000000ff06097812 */ /* 0x000fe200078ec0ff */
[----:B-1----:R-:W-:Y:S01]  /*d780*/  IMAD.MOV.U32 R3, RZ, RZ, RZ ;  /* 0x000000ffff037224 */ /* 0x002fe200078e00ff */
[----:B------:R-:W-:Y:S01]  /*d790*/  BSSY B0, `(.L_x_9571) ;  /* 0x0000029000007945 */ /* 0x000fe20003800000 */
[C---:B------:R-:W-:Y:S01]  /*d7a0*/  VIADD R0, R7.reuse, 0x8f ;  /* 0x0000008f07007836 */ /* 0x040fe20000000000 */
[----:B------:R-:W-:Y:S01]  /*d7b0*/  ISETP.GE.AND P0, PT, R7, 0x1, PT ;  /* 0x000000010700780c */ /* 0x000fe20003f06270 */
[----:B------:R-:W-:Y:S01]  /*d7c0*/  IMAD.MOV.U32 R7, RZ, RZ, R3 ;  /* 0x000000ffff077224 */ /* 0x000fe200078e0003 */
[----:B------:R1:W-:Y:S01]  /*d7d0*/  STL [R1+0x14], R3 ;  /* 0x0000140301007387 */ /* 0x0003e20000100800 */
[----:B------:R-:W-:-:S05]  /*d7e0*/  IMAD.HI R0, R0, 0x38e38e39, RZ ;  /* 0x38e38e3900007827 */ /* 0x000fca00078e02ff */
[----:B------:R-:W-:-:S04]  /*d7f0*/  SHF.R.U32.HI R2, RZ, 0x1f, R0 ;  /* 0x0000001fff027819 */ /* 0x000fc80000011600 */
[----:B------:R-:W-:-:S05]  /*d800*/  LEA.HI.SX32 R8, R0, R2, 0x1b ;  /* 0x0000000200087211 */ /* 0x000fca00078fdaff */
[----:B------:R1:W-:Y:S04]  /*d810*/  STL [R1+0x20], R8 ;  /* 0x0000200801007387 */ /* 0x0003e80000100800 */
[----:B------:R1:W-:Y:S01]  /*d820*/  STL [R1+0x38], R9 ;  /* 0x0000380901007387 */ /* 0x0003e20000100800 */
[----:B------:R-:W-:Y:S05]  /*d830*/  @!P0 BRA `(.L_x_9572) ;  /* 0x0000000000788947 */ /* 0x000fea0003800000 */
[----:B------:R-:W-:-:S04]  /*d840*/  SHF.R.U32.HI R6, RZ, 0x10, R6 ;  /* 0x00000010ff067819 */ /* 0x000fc80000011606 */
[----:B------:R-:W-:-:S13]  /*d850*/  ISETP.NE.AND P0, PT, R6, RZ, PT ;  /* 0x000000ff0600720c */ /* 0x000fda0003f05270 */
[----:B------:R-:W2:Y:S02]  /*d860*/  @!P0 LDC R6, c[0x0][0x9f0] ;  /* 0x00027c00ff068b82 */ /* 0x000ea40000000800 */
[-C--:B--2---:R-:W-:Y:S02]  /*d870*/  IABS R0, R6.reuse ;  /* 0x0000000600007213 */ /* 0x084fe40000000000 */
[----:B------:R-:W-:Y:S02]  /*d880*/  IABS R5, R6 ;  /* 0x0000000600057213 */ /* 0x000fe40000000000 */
[----:B------:R-:W2:Y:S03]  /*d890*/  I2F.RP R2, R0 ;  /* 0x0000000000027306 */ /* 0x000ea60000209400 */
[----:B------:R-:W-:-:S05]  /*d8a0*/  IMAD.MOV R5, RZ, RZ, -R5 ;  /* 0x000000ffff057224 */ /* 0x000fca00078e0a05 */
[----:B--2---:R-:W2:Y:S02]  /*d8b0*/  MUFU.RCP R2, R2 ;  /* 0x0000000200027308 */ /* 0x004ea40000001000 */
[----:B--2---:R-:W-:-:S06]  /*d8c0*/  VIADD R2, R2, 0xffffffe ;  /* 0x0ffffffe02027836 */ /* 0x004fcc0000000000 */
[----:B-1----:R-:W1:Y:S02]  /*d8d0*/  F2I.FTZ.U32.TRUNC.NTZ R3, R2 ;  /* 0x0000000200037305 */ /* 0x002e64000021f000 */
[----:B-1----:R-:W-:-:S04]  /*d8e0*/  IMAD.MOV R2, RZ, RZ, -R3 ;  /* 0x000000ffff027224 */ /* 0x002fc800078e0a03 */
[----:B------:R-:W-:Y:S02]  /*d8f0*/  IMAD R4, R2, R0, RZ ;  /* 0x0000000002047224 */ /* 0x000fe400078e02ff */
[----:B------:R-:W-:-:S04]  /*d900*/  IMAD.MOV.U32 R2, RZ, RZ, RZ ;  /* 0x000000ffff027224 */ /* 0x000fc800078e00ff */
[----:B------:R-:W-:Y:S01]  /*d910*/  IMAD.HI.U32 R4, R3, R4, R2 ;  /* 0x0000000403047227 */ /* 0x000fe200078e0002 */
[----:B------:R-:W-:-:S04]  /*d920*/  IADD3 R3, R6, -0x1, R8 ;  /* 0xffffffff06037810 */ /* 0x000fc80007ffe008 */
        /* <DEDUP_REMOVED lines=15> */
.L_x_9572:
[----:B------:R-:W-:Y:S05]  /*da20*/  BSYNC B0 ;  /* 0x0000000000007941 */ /* 0x000fea0003800000 */
.L_x_9571:
        /* <DEDUP_REMOVED lines=19> */
[----:B-1----:R-:W3:Y:S01]  /*db60*/  @P0 ATOMG.E.ADD.STRONG.GPU PT, R3, desc[UR6][R2.64], R5 ;  /* 0x00000005020309a8 */ /* 0x002ee200081ee1c6 */
[----:B------:R-:W1:Y:S02]  /*db70*/  S2R R4, SR_LTMASK ;  /* 0x0000000000047919 */ /* 0x000e640000003900 */
[----:B-1----:R-:W-:-:S04]  /*db80*/  LOP3.LUT R4, R4, UR4, RZ, 0xc0, !PT ;  /* 0x0000000404047c12 */ /* 0x002fc8000f8ec0ff */
[----:B--2---:R-:W1:Y:S01]  /*db90*/  POPC R7, R4 ;  /* 0x0000000400077309 */ /* 0x004e620000000000 */
[----:B---3--:R-:W1:Y:S02]  /*dba0*/  SHFL.IDX PT, R0, R3, R0, 0x1f ;  /* 0x00001f0003007589 */ /* 0x008e6400000e0000 */
[----:B-1----:R-:W-:Y:S01]  /*dbb0*/  IADD3 R24, R0, UR38, R7 ;  /* 0x0000002600187c10 */ /* 0x002fe2000fffe007 */
[----:B------:R-:W-:Y:S06]  /*dbc0*/  BRA `(.L_x_9575) ;  /* 0x0000004000247947 */ /* 0x000fec0003800000 */
.L_x_9574:
        /* <DEDUP_REMOVED lines=9> */
[----:B-1----:R-:W1:Y:S01]  /*dc60*/  LDC.64 R2, c[0x4][R2] ;  /* 0x0100000002027b82 */ /* 0x002e620000000a00 */
[----:B------:R-:W-:Y:S02]  /*dc70*/  IMAD.U32 R5, RZ, RZ, UR7 ;  /* 0x00000007ff057e24 */ /* 0x000fe4000f8e00ff */
[----:B------:R-:W-:Y:S02]  /*dc80*/  IMAD.U32 R6, RZ, RZ, UR8 ;  /* 0x00000008ff067e24 */ /* 0x000fe4000f8e00ff */
[----:B--2---:R-:W-:-:S02]  /*dc90*/  IMAD.U32 R7, RZ, RZ, UR9 ;  /* 0x00000009ff077e24 */ /* 0x004fc4000f8e00ff */
[----:B0-----:R-:W-:Y:S02]  /*dca0*/  IMAD.U32 R10, RZ, RZ, UR4 ;  /* 0x00000004ff0a7e24 */ /* 0x001fe4000f8e00ff */
[----:B------:R-:W-:Y:S02]  /*dcb0*/  IMAD.U32 R11, RZ, RZ, UR5 ;  /* 0x00000005ff0b7e24 */ /* 0x000fe4000f8e00ff */
[----:B------:R-:W-:Y:S02]  /*dcc0*/  IMAD.MOV.U32 R8, RZ, RZ, 0x70 ;  /* 0x00000070ff087424 */ /* 0x000fe400078e00ff */
[----:B------:R-:W-:Y:S02]  /*dcd0*/  IMAD.MOV.U32 R12, RZ, RZ, 0x1 ;  /* 0x00000001ff0c7424 */ /* 0x000fe400078e00ff */
[----:B------:R-:W-:-:S07]  /*dce0*/  IMAD.MOV.U32 R13, RZ, RZ, RZ ;  /* 0x000000ffff0d7224 */ /* 0x000fce00078e00ff */
[----:B------:R-:W-:-:S07]  /*dcf0*/  LEPC R20, `(.L_x_9577) ;  /* 0x000000001014794e */ /* 0x000fce0000000000 */
[----:B-1----:R-:W-:Y:S05]  /*dd00*/  CALL.ABS.NOINC R2 ;  /* 0x0000000002007343 */ /* 0x002fea0003c00000 */
.L_x_9577:
[----:B------:R-:W-:Y:S05]  /*dd10*/  BSYNC B6 ;  /* 0x0000000000067941 */ /* 0x000fea0003800000 */
.L_x_9576:
        /* <DEDUP_REMOVED lines=8> */
[----:B-1----:R1:W3:Y:S01]  /*dda0*/  LDC.64 R2, c[0x4][R0] ;  /* 0x0100000000027b82 */ /* 0x0022e20000000a00 */
[----:B------:R-:W-:Y:S02]  /*ddb0*/  IMAD.U32 R4, RZ, RZ, UR6 ;  /* 0x00000006ff047e24 */ /* 0x000fe4000f8e00ff */
[----:B------:R-:W-:Y:S02]  /*ddc0*/  IMAD.U32 R5, RZ, RZ, UR7 ;  /* 0x00000007ff057e24 */ /* 0x000fe4000f8e00ff */
[----:B------:R-:W-:Y:S02]  /*ddd0*/  IMAD.U32 R6, RZ, RZ, UR8 ;  /* 0x00000008ff067e24 */ /* 0x000fe4000f8e00ff */
[----:B--2---:R-:W-:-:S02]  /*dde0*/  IMAD.U32 R7, RZ, RZ, UR9 ;  /* 0x00000009ff077e24 */ /* 0x004fc4000f8e00ff */
[----:B0-----:R-:W-:Y:S02]  /*ddf0*/  IMAD.U32 R10, RZ, RZ, UR4 ;  /* 0x00000004ff0a7e24 */ /* 0x001fe4000f8e00ff */
[----:B------:R-:W-:Y:S02]  /*de00*/  IMAD.U32 R11, RZ, RZ, UR5 ;  /* 0x00000005ff0b7e24 */ /* 0x000fe4000f8e00ff */
[----:B------:R-:W-:Y:S02]  /*de10*/  IMAD.MOV.U32 R8, RZ, RZ, 0x70 ;  /* 0x00000070ff087424 */ /* 0x000fe400078e00ff */
[----:B------:R-:W-:Y:S02]  /*de20*/  IMAD.MOV.U32 R12, RZ, RZ, 0x1 ;  /* 0x00000001ff0c7424 */ /* 0x000fe400078e00ff */
[----:B-1----:R-:W-:-:S07]  /*de30*/  IMAD.MOV.U32 R13, RZ, RZ, RZ ;  /* 0x000000ffff0d7224 */ /* 0x002fce00078e00ff */
[----:B------:R-:W-:-:S07]  /*de40*/  LEPC R20, `(.L_x_9580) ;  /* 0x000000001014794e */ /* 0x000fce0000000000 */
[----:B---3--:R-:W-:Y:S05]  /*de50*/  CALL.ABS.NOINC R2 ;  /* 0x0000000002007343 */ /* 0x008fea0003c00000 */
.L_x_9580:
        /* <DEDUP_REMOVED lines=16> */
.L_x_9579:
[----:B------:R-:W-:Y:S05]  /*df60*/  BSYNC B6 ;  /* 0x0000000000067941 */ /* 0x000fea0003800000 */
.L_x_9578:
[----:B------:R-:W-:Y:S01]  /*df70*/  ULDC.64 UR4, c[0x0][0x9f8] ;  /* 0x00027e0000047ab9 */ /* 0x000fe20000000a00 */
[----:B------:R-:W3:Y:S01]  /*df80*/  LDL R20, [R1+0x18] ;  /* 0x0000180001147983 */ /* 0x000ee20000100800 */
[----:B------:R-:W-:Y:S01]  /*df90*/  ISETP.NE.U32.AND P0, PT, RZ, UR4, PT ;  /* 0x00000004ff007c0c */ /* 0x000fe2000bf05070 */
[----:B------:R-:W-:-:S03]  /*dfa0*/  ULDC.64 UR6, c[0x0][0x208] ;  /* 0x0000820000067ab9 */ /* 0x000fc60000000a00 */
[----:B------:R-:W-:-:S13]  /*dfb0*/  ISETP.NE.AND.EX P0, PT, RZ, UR5, PT, P0 ;  /* 0x00000005ff007c0c */ /* 0x000fda000bf05300 */
[----:B------:R-:W-:-:S04]  /*dfc0*/  @P0 IADD3 R2, P1, R19, UR4, RZ ;  /* 0x0000000413020c10 */ /* 0x000fc8000ff3e0ff */
[----:B-1----:R-:W-:Y:S01]  /*dfd0*/  @P0 IADD3.X R3, R22, UR5, RZ, P1, !PT ;  /* 0x0000000516030c10 */ /* 0x002fe20008ffe4ff */
[----:B------:R-:W-:-:S04]  /*dfe0*/  ULDC.64 UR4, c[0x0][0xa08] ;  /* 0x0002820000047ab9 */ /* 0x000fc80000000a00 */
[----:B------:R1:W2:Y:S02]  /*dff0*/  @P0 LDG.E R23, desc[UR6][R2.64] ;  /* 0x0000000602170981 */ /* 0x0002a4000c1e1900 */
[----:B-1----:R-:W1:Y:S02]  /*e000*/  LDC.64 R2, c[0x0][0x418] ;  /* 0x00010600ff027b82 */ /* 0x002e640000000a00 */
[----:B-1----:R-:W-:Y:S01]  /*e010*/  LOP3.LUT P0, RZ, R2, UR4, RZ, 0xfc, !PT ;  /* 0x0000000402ff7c12 */ /* 0x002fe2000f80fcff */
[----:B------:R-:W-:-:S03]  /*e020*/  UMOV UR4, 0xffffffff ;  /* 0xffffffff00047882 */ /* 0x000fc60000000000 */
[----:B------:R-:W-:Y:S01]  /*e030*/  LOP3.LUT P0, RZ, R3, UR5, RZ, 0xfc, P0 ;  /* 0x0000000503ff7c12 */ /* 0x000fe2000800fcff */
[----:B---3--:R-:W-:Y:S01]  /*e040*/  VIADD R22, R20, 0xffffffff ;  /* 0xffffffff14167836 */ /* 0x008fe20000000000 */
[----:B--2---:R-:W-:Y:S02]  /*e050*/  SHF.R.S32.HI R7, RZ, 0x1f, R23 ;  /* 0x0000001fff077819 */ /* 0x004fe40000011417 */
[----:B------:R-:W-:-:S03]  /*e060*/  SEL R19, R23, RZ, !P0 ;  /* 0x000000ff17137207 */ /* 0x000fc60004000000 */
[----:B------:R1:W-:Y:S01]  /*e070*/  STL [R1], R7 ;  /* 0x0000000701007387 */ /* 0x0003e20000100800 */
[----:B------:R-:W-:Y:S05]  /*e080*/  BRA.DIV UR4, `(.L_x_9581) ;  /* 0x0000004e04707947 */ /* 0x000fea000b800000 */
[----:B------:R-:W2:Y:S02]  /*e090*/  S2R R0, SR_TID.X ;  /* 0x0000000000007919 */ /* 0x000ea40000002100 */
[----:B--2---:R-:W-:-:S04]  /*e0a0*/  SHF.R.U32.HI R0, RZ, 0x5, R0 ;  /* 0x00000005ff007819 */ /* 0x004fc80000011600 */
[----:B------:R-:W-:-:S05]  /*e0b0*/  LOP3.LUT R0, R0, 0x3, RZ, 0xc0, !PT ;  /* 0x0000000300007812 */ /* 0x000fca00078ec0ff */
[----:B------:R2:W3:Y:S02]  /*e0c0*/  SHFL.IDX PT, R14, R0, RZ, 0x1f ;  /* 0x00001fff000e7589 */ /* 0x0004e400000e0000 */
.L_x_9687:
        /* <DEDUP_REMOVED lines=8> */
.L_x_9690:
[----:B------:R-:W-:Y:S05]  /*e150*/  @!P6 BRA `(.L_x_9582) ;  /* 0x000000040010e947 */ /* 0x000fea0003800000 */
[----:B------:R-:W-:-:S04]  /*e160*/  ISETP.NE.U32.AND P0, PT, R2, RZ, PT ;  /* 0x000000ff0200720c */ /* 0x000fc80003f05070 */
[----:B------:R-:W-:-:S13]  /*e170*/  ISETP.NE.AND.EX P0, PT, R3, RZ, PT, P0 ;  /* 0x000000ff0300720c */ /* 0x000fda0003f05300 */
[----:B------:R-:W-:Y:S05]  /*e180*/  @!P0 BRA `(.L_x_9584) ;  /* 0x00000000004c8947 */ /* 0x000fea0003800000 */
[----:B------:R-:W3:Y:S01]  /*e190*/  LDC R6, c[0x0][0x43c] ;  /* 0x00010f00ff067b82 */ /* 0x000ee20000000800 */
[----:B--2---:R-:W-:Y:S01]  /*e1a0*/  IMAD.MOV.U32 R0, RZ, RZ, R22 ;  /* 0x000000ffff007224 */ /* 0x004fe200078e0016 */
[----:B------:R-:W-:Y:S01]  /*e1b0*/  ULDC.64 UR4, c[0x0][0x428] ;  /* 0x00010a0000047ab9 */ /* 0x000fe20000000a00 */
[----:B------:R-:W-:Y:S01]  /*e1c0*/  ULDC.64 UR6, c[0x0][0x208] ;  /* 0x0000820000067ab9 */ /* 0x000fe20000000a00 */
[----:B---3--:R-:W-:-:S13]  /*e1d0*/  ISETP.NE.AND P0, PT, R6, 0x1, PT ;  /* 0x000000010600780c */ /* 0x008fda0003f05270 */
[----:B------:R-:W2:Y:S02]  /*e1e0*/  @P0 LDC.64 R4, c[0x0][0x440] ;  /* 0x00011000ff040b82 */ /* 0x000ea40000000a00 */
[----:B--2---:R-:W-:-:S05]  /*e1f0*/  @P0 IMAD.HI.U32 R4, R22, R4, RZ ;  /* 0x0000000416040227 */ /* 0x004fca00078e00ff */
[----:B------:R-:W-:-:S04]  /*e200*/  @P0 SHF.R.U32.HI R0, RZ, R5, R4 ;  /* 0x00000005ff000219 */ /* 0x000fc80000011604 */
[--C-:B------:R-:W-:Y:S01]  /*e210*/  SHF.R.S32.HI R5, RZ, 0x1f, R0.reuse ;  /* 0x0000001fff057819 */ /* 0x100fe20000011400 */
[----:B------:R-:W-:-:S04]  /*e220*/  IMAD.MOV R4, RZ, RZ, -R0 ;  /* 0x000000ffff047224 */ /* 0x000fc800078e0a00 */
[----:B------:R-:W-:Y:S02]  /*e230*/  IMAD R22, R6, R4, R22 ;  /* 0x0000000406167224 */ /* 0x000fe400078e0216 */
[----:B------:R-:W-:Y:S02]  /*e240*/  IMAD R6, R7, UR4, RZ ;  /* 0x0000000407067c24 */ /* 0x000fe4000f8e02ff */
[----:B------:R-:W-:Y:S02]  /*e250*/  IMAD.MOV.U32 R4, RZ, RZ, R0 ;  /* 0x000000ffff047224 */ /* 0x000fe400078e0000 */
[C---:B------:R-:W-:Y:S02]  /*e260*/  IMAD R0, R23.reuse, UR5, R6 ;  /* 0x0000000517007c24 */ /* 0x040fe4000f8e0206 */
[----:B------:R-:W-:-:S04]  /*e270*/  IMAD.WIDE.U32 R4, R23, UR4, R4 ;  /* 0x0000000417047c25 */ /* 0x000fc8000f8e0004 */
[----:B------:R-:W-:Y:S01]  /*e280*/  IMAD.IADD R0, R5, 0x1, R0 ;  /* 0x0000000105007824 */ /* 0x000fe200078e0200 */
[----:B------:R-:W-:-:S04]  /*e290*/  LEA R2, P0, R4, R2, 0x2 ;  /* 0x0000000204027211 */ /* 0x000fc800078010ff */
[----:B------:R-:W-:-:S05]  /*e2a0*/  LEA.HI.X R3, R4, R3, R0, 0x2, P0 ;  /* 0x0000000304037211 */ /* 0x000fca00000f1400 */
[----:B------:R3:W5:Y:S04]  /*e2b0*/  LDG.E R19, desc[UR6][R2.64] ;  /* 0x0000000602137981 */ /* 0x000768000c1e1900 */
.L_x_9584:
[----:B--2---:R-:W-:Y:S01]  /*e2c0*/  IMAD R0, R18, 0x8, R17 ;  /* 0x0000000812007824 */ /* 0x004fe200078e0211 */
[----:B---3--:R-:W-:-:S04]  /*e2d0*/  SHF.L.U32 R2, R28, 0x1f, RZ ;  /* 0x0000001f1c027819 */ /* 0x008fc800000006ff */
[----:B------:R-:W2:Y:S02]  /*e2e0*/  SYNCS.PHASECHK.TRANS64.TRYWAIT P0, [R0+URZ+0x31c40], R2 ;  /* 0x031c4002000075a7 */ /* 0x000ea4000800017f */
[----:B--2---:R-:W-:Y:S05]  /*e2f0*/  @!P0 BRA `(.L_x_9585) ;  /* 0x0000004c00288947 */ /* 0x004fea0003800000 */
.L_x_9691:
        /* <DEDUP_REMOVED lines=11> */
.L_x_9586:
[----:B------:R-:W-:Y:S01]  /*e3b0*/  R2UR UR9, R0 ;  /* 0x00000000000972ca */ /* 0x000fe200000e0000 */
[----:B--2---:R-:W-:Y:S01]  /*e3c0*/  IMAD R0, R18, 0x6c00, R17 ;  /* 0x00006c0012007824 */ /* 0x004fe200078e0211 */
[----:B------:R-:W-:Y:S01]  /*e3d0*/  R2UR UR11, R22 ;  /* 0x00000000160b72ca */ /* 0x000fe200000e0000 */
[----:B------:R-:W-:Y:S01]  /*e3e0*/  UIADD3 UR4, UP0, UR36, 0x370, URZ ;  /* 0x0000037024047890 */ /* 0x000fe2000ff1e03f */
[----:B------:R-:W-:Y:S01]  /*e3f0*/  R2UR UR5, R26 ;  /* 0x000000001a0572ca */ /* 0x000fe200000e0000 */
[----:B------:R-:W-:Y:S01]  /*e400*/  UMOV UR10, URZ ;  /* 0x0000003f000a7c82 */ /* 0x000fe20008000000 */
[----:B------:R-:W-:Y:S01]  /*e410*/  R2UR UR8, R0 ;  /* 0x00000000000872ca */ /* 0x000fe200000e0000 */
[----:B------:R-:W-:Y:S01]  /*e420*/  UMOV UR6, 0x0 ;  /* 0x0000000000067882 */ /* 0x000fe20000000000 */
[----:B------:R-:W-:Y:S01]  /*e430*/  R2UR UR12, R16 ;  /* 0x00000000100c72ca */ /* 0x000fe200000e0000 */
[----:B------:R-:W-:Y:S01]  /*e440*/  UMOV UR7, 0x14f00000 ;  /* 0x14f0000000077882 */ /* 0x000fe20000000000 */
[----:B-----5:R-:W-:Y:S01]  /*e450*/  R2UR UR13, R19 ;  /* 0x00000000130d72ca */ /* 0x020fe200000e0000 */
[----:B------:R-:W-:Y:S01]  /*e460*/  UMOV UR16, 0x20 ;  /* 0x0000002000107882 */ /* 0x000fe20000000000 */
[----:B------:R-:W-:Y:S01]  /*e470*/  PLOP3.LUT P0, PT, PT, PT, PT, 0x80, 0x0 ;  /* 0x000000000000781c */ /* 0x000fe20003f0f070 */
[----:B------:R-:W-:Y:S01]  /*e480*/  UIADD3 UR9, UR9, 0x31c30, URZ ;  /* 0x00031c3009097890 */ /* 0x000fe2000fffe03f */
[----:B------:R-:W-:-:S03]  /*e490*/  LOP3.LUT R29, R29, 0xfffffffe, RZ, 0xc0, !PT ;  /* 0xfffffffe1d1d7812 */ /* 0x000fc600078ec0ff */
[----:B------:R-:W-:Y:S02]  /*e4a0*/  UIMAD UR11, UR11, 0x90, UR5 ;  /* 0x000000900b0b78a4 */ /* 0x000fe4000f8e0205 */
[----:B------:R-:W-:Y:S02]  /*e4b0*/  UIADD3 UR14, UR8, 0x16a00, URZ ;  /* 0x00016a00080e7890 */ /* 0x000fe4000fffe03f */
[----:B------:R-:W-:Y:S02]  /*e4c0*/  UIADD3.X UR5, URZ, UR37, URZ, UP0, !UPT ;  /* 0x000000253f057290 */ /* 0x000fe400087fe43f */
[----:B------:R-:W-:Y:S02]  /*e4d0*/  UIADD3 UR15, UR8, 0x18e00, URZ ;  /* 0x00018e00080f7890 */ /* 0x000fe4000fffe03f */
[----:B------:R-:W-:Y:S01]  /*e4e0*/  UIADD3 UR17, UR8, 0x1b200, URZ ;  /* 0x0001b20008117890 */ /* 0x000fe2000fffe03f */
[----:B------:R-:W-:Y:S02]  /*e4f0*/  @P0 LOP3.LUT R29, R29, 0x1, RZ, 0xfc, !PT ;  /* 0x000000011d1d0812 */ /* 0x000fe400078efcff */
[----:B------:R-:W-:Y:S01]  /*e500*/  UMOV UR8, UR14 ;  /* 0x0000000e00087c82 */ /* 0x000fe20008000000 */
[----:B------:R-:W-:Y:S01]  /*e510*/  UMOV UR14, 0x40 ;  /* 0x00000040000e7882 */ /* 0x000fe20000000000 */
[----:B------:R2:W-:Y:S02]  /*e520*/  UTMALDG.4D [UR8], [UR4], desc[UR6] ;  /* 0x00000608040075b4 */ /* 0x0005e40008019000 */
[----:B--2---:R-:W-:Y:S01]  /*e530*/  UMOV UR8, UR15 ;  /* 0x0000000f00087c82 */ /* 0x004fe20008000000 */
[----:B------:R-:W-:-:S02]  /*e540*/  UMOV UR10, UR16 ;  /* 0x00000010000a7c82 */ /* 0x000fc40008000000 */
[----:B------:R2:W-:Y:S02]  /*e550*/  UTMALDG.4D [UR8], [UR4], desc[UR6] ;  /* 0x00000608040075b4 */ /* 0x0005e40008019000 */
[----:B--2---:R-:W-:Y:S01]  /*e560*/  UMOV UR8, UR17 ;  /* 0x0000001100087c82 */ /* 0x004fe20008000000 */
[----:B------:R-:W-:Y:S02]  /*e570*/  UMOV UR10, UR14 ;  /* 0x0000000e000a7c82 */ /* 0x000fe40008000000 */
[----:B------:R3:W-:Y:S02]  /*e580*/  UTMALDG.4D [UR8], [UR4], desc[UR6] ;  /* 0x00000608040075b4 */ /* 0x0007e40008019000 */
[----:B---3--:R-:W-:Y:S01]  /*e590*/  NOP ;  /* 0x0000000000007918 */ /* 0x008fe20000000000 */
.L_x_9582:
[----:B------:R-:W3:Y:S04]  /*e5a0*/  LDL.LU R4, [R1+0x10] ;  /* 0x0000100001047983 */ /* 0x000ee80000300800 */
[----:B------:R-:W4:Y:S04]  /*e5b0*/  LDL.LU R6, [R1+0xc] ;  /* 0x00000c0001067983 */ /* 0x000f280000300800 */
[----:B------:R-:W5:Y:S01]  /*e5c0*/  LDL.LU R3, [R1+0x1c] ;  /* 0x00001c0001037983 */ /* 0x000f620000300800 */
[----:B------:R-:W-:Y:S05]  /*e5d0*/  WARPSYNC.ALL ;  /* 0x0000000000007948 */ /* 0x000fea0003800000 */
[----:B------:R-:W-:Y:S01]  /*e5e0*/  ULDC.64 UR6, c[0x0][0xa00] ;  /* 0x0002800000067ab9 */ /* 0x000fe20000000a00 */
[----:B------:R-:W-:Y:S01]  /*e5f0*/  ULDC.64 UR4, c[0x0][0x298] ;  /* 0x0000a60000047ab9 */ /* 0x000fe20000000a00 */
[----:B--2---:R-:W-:Y:S01]  /*e600*/  VIADD R0, R17, 0xda00 ;  /* 0x0000da0011007836 */ /* 0x004fe20000000000 */
[----:B------:R-:W-:Y:S01]  /*e610*/  BAR.SYNC.DEFER_BLOCKING 0x8, 0x200 ;  /* 0x0208000000007b1d */ /* 0x000fe20000010000 */
[----:B------:R-:W-:-:S03]  /*e620*/  ISETP.NE.U32.AND P0, PT, RZ, UR6, PT ;  /* 0x00000006ff007c0c */ /* 0x000fc6000bf05070 */
[----:B------:R-:W-:Y:S02]  /*e630*/  LOP3.LUT P1, RZ, R0, 0x1bf, RZ, 0xc0, !PT ;  /* 0x000001bf00ff7812 */ /* 0x000fe4000782c0ff */
[----:B------:R-:W-:Y:S01]  /*e640*/  ISETP.NE.AND.EX P0, PT, RZ, UR7, PT, P0 ;  /* 0x00000007ff007c0c */ /* 0x000fe2000bf05300 */
[----:B------:R-:W-:Y:S01]  /*e650*/  BSSY B6, `(.L_x_9587) ;  /* 0x000001d000067945 */ /* 0x000fe20003800000 */
[----:B---3--:R-:W-:Y:S02]  /*e660*/  SHF.R.S32.HI R2, RZ, 0x1f, R4 ;  /* 0x0000001fff027819 */ /* 0x008fe40000011404 */
[----:B----4-:R-:W-:-:S03]  /*e670*/  SEL R6, R6, RZ, !P0 ;  /* 0x000000ff06067207 */ /* 0x010fc60004000000 */
[----:B------:R-:W-:-:S04]  /*e680*/  IMAD R2, R2, UR4, RZ ;  /* 0x0000000402027c24 */ /* 0x000fc8000f8e02ff */
[C---:B------:R-:W-:Y:S01]  /*e690*/  IMAD R0, R4.reuse, UR5, R2 ;  /* 0x0000000504007c24 */ /* 0x040fe2000f8e0202 */
[----:B-----5:R-:W-:Y:S01]  /*e6a0*/  SEL R2, R3, RZ, !P0 ;  /* 0x000000ff03027207 */ /* 0x020fe20004000000 */
        /* <DEDUP_REMOVED lines=15> */
[----:B-1----:R-:W-:-:S02]  /*e7a0*/  IMAD.U32 R7, RZ, RZ, UR9 ;  /* 0x00000009ff077e24 */ /* 0x002fc4000f8e00ff */
[----:B0-----:R-:W-:Y:S02]  /*e7b0*/  IMAD.U32 R10, RZ, RZ, UR4 ;  /* 0x00000004ff0a7e24 */ /* 0x001fe4000f8e00ff */
[----:B------:R-:W-:Y:S02]  /*e7c0*/  IMAD.U32 R11, RZ, RZ, UR5 ;  /* 0x00000005ff0b7e24 */ /* 0x000fe4000f8e00ff */
[----:B------:R-:W-:Y:S02]  /*e7d0*/  IMAD.MOV.U32 R8, RZ, RZ, 0x70 ;  /* 0x00000070ff087424 */ /* 0x000fe400078e00ff */
[----:B------:R-:W-:Y:S02]  /*e7e0*/  IMAD.MOV.U32 R12, RZ, RZ, 0x1 ;  /* 0x00000001ff0c7424 */ /* 0x000fe400078e00ff */
[----:B------:R-:W-:-:S07]  /*e7f0*/  IMAD.MOV.U32 R13, RZ, RZ, RZ ;  /* 0x000000ffff0d7224 */ /* 0x000fce00078e00ff */
[----:B------:R-:W-:-:S07]  /*e800*/  LEPC R20, `(.L_x_9588) ;  /* 0x000000001014794e */ /* 0x000fce0000000000 */
[----:B--2---:R-:W-:Y:S05]  /*e810*/  CALL.ABS.NOINC R2 ;  /* 0x0000000002007343 */ /* 0x004fea0003c00000 */
.L_x_9588:
[----:B------:R-:W-:Y:S05]  /*e820*/  BSYNC B6 ;  /* 0x0000000000067941 */ /* 0x000fea0003800000 */
.L_x_9587:
[----:B------:R-:W3:Y:S01]  /*e830*/  LDL.LU R20, [R1+0x10] ;  /* 0x0000100001147983 */ /* 0x000ee20000300800 */
[----:B------:R-:W4:Y:S01]  /*e840*/  LDC R9, c[0x0][0x448] ;  /* 0x00011200ff097b82 */ /* 0x000f220000000800 */
[----:B------:R-:W-:Y:S01]  /*e850*/  ULDC.64 UR4, c[0x0][0x2d8] ;  /* 0x0000b60000047ab9 */ /* 0x000fe20000000a00 */
[----:B------:R-:W-:Y:S01]  /*e860*/  ULDC.64 UR6, c[0x0][0x2e0] ;  /* 0x0000b80000067ab9 */ /* 0x000fe20000000a00 */
[----:B--2---:R-:W3:Y:S01]  /*e870*/  LDL.LU.64 R2, [R1+0x28] ;  /* 0x0000280001027983 */ /* 0x004ee20000300a00 */
[----:B------:R-:W-:-:S03]  /*e880*/  ULDC.64 UR8, c[0x0][0x280] ;  /* 0x0000a00000087ab9 */ /* 0x000fc60000000a00 */
[----:B------:R-:W2:Y:S04]  /*e890*/  LDL.LU R21, [R1+0x1c] ;  /* 0x00001c0001157983 */ /* 0x000ea80000300800 */
[----:B------:R-:W2:Y:S01]  /*e8a0*/  LDL.LU R4, [R1+0xc] ;  /* 0x00000c0001047983 */ /* 0x000ea20000300800 */
[----:B0-----:R-:W0:Y:S01]  /*e8b0*/  S2R R10, SR_TID.X ;  /* 0x00000000000a7919 */ /* 0x001e220000002100 */
[----:B------:R-:W1:Y:S01]  /*e8c0*/  S2R R11, SR_TID.X ;  /* 0x00000000000b7919 */ /* 0x000e620000002100 */
[----:B----4-:R-:W-:-:S13]  /*e8d0*/  ISETP.NE.AND P0, PT, R9, 0x1, PT ;  /* 0x000000010900780c */ /* 0x010fda0003f05270 */
[----:B------:R-:W4:Y:S08]  /*e8e0*/  @P0 LDC R5, c[0x0][0x450] ;  /* 0x00011400ff050b82 */ /* 0x000f300000000800 */
[----:B------:R-:W4:Y:S01]  /*e8f0*/  @P0 LDC R8, c[0x0][0x450] ;  /* 0x00011400ff080b82 */ /* 0x000f220000000800 */
[----:B---3--:R-:W-:Y:S02]  /*e900*/  IMAD.MOV.U32 R3, RZ, RZ, R20 ;  /* 0x000000ffff037224 */ /* 0x008fe400078e0014 */
[----:B------:R-:W3:Y:S01]  /*e910*/  S2R R20, SR_TID.X ;  /* 0x0000000000147919 */ /* 0x000ee20000002100 */
[----:B------:R-:W-:-:S04]  /*e920*/  IMAD.WIDE.U32 R2, R16, UR4, R2 ;  /* 0x0000000410027c25 */ /* 0x000fc8000f8e0002 */
[----:B------:R-:W-:Y:S01]  /*e930*/  IMAD R3, R16, UR5, R3 ;  /* 0x0000000510037c24 */ /* 0x000fe2000f8e0203 */
[----:B------:R-:W-:Y:S01]  /*e940*/  ULDC.64 UR4, c[0x0][0x2d0] ;  /* 0x0000b40000047ab9 */ /* 0x000fe20000000a00 */
[----:B--2---:R-:W-:Y:S02]  /*e950*/  IMAD R0, R21, UR6, RZ ;  /* 0x0000000615007c24 */ /* 0x004fe4000f8e02ff */
[----:B------:R-:W-:-:S04]  /*e960*/  IMAD.WIDE.U32 R2, R4, UR6, R2 ;  /* 0x0000000604027c25 */ /* 0x000fc8000f8e0002 */
[----:B------:R-:W-:Y:S01]  /*e970*/  IMAD R0, R4, UR7, R0 ;  /* 0x0000000704007c24 */ /* 0x000fe2000f8e0200 */
[----:B------:R-:W-:Y:S01]  /*e980*/  ULDC.64 UR6, c[0x0][0x2c8] ;  /* 0x0000b20000067ab9 */ /* 0x000fe20000000a00 */
[----:B------:R-:W2:Y:S02]  /*e990*/  @P0 LDC R4, c[0x0][0x44c] ;  /* 0x00011300ff040b82 */ /* 0x000ea40000000800 */
[----:B------:R-:W-:Y:S01]  /*e9a0*/  IMAD.IADD R3, R3, 0x1, R0 ;  /* 0x0000000103037824 */ /* 0x000fe200078e0200 */
[C---:B---3--:R-:W-:Y:S01]  /*e9b0*/  LOP3.LUT R21, R20.reuse, 0x7f, RZ, 0xc0, !PT ;  /* 0x0000007f14157812 */ /* 0x048fe200078ec0ff */
[----:B------:R-:W-:-:S03]  /*e9c0*/  IMAD.SHL.U32 R20, R20, 0x20, RZ ;  /* 0x0000002014147824 */ /* 0x000fc600078e00ff */
[----:B------:R-:W-:-:S04]  /*e9d0*/  SHF.R.U32.HI R21, RZ, 0x2, R21 ;  /* 0x00000002ff157819 */ /* 0x000fc80000011615 */
[----:B------:R-:W-:Y:S01]  /*e9e0*/  LOP3.LUT R20, R21, 0x60, R20, 0xf8, !PT ;  /* 0x0000006015147812 */ /* 0x000fe200078ef814 */
[----:B0-----:R-:W-:-:S04]  /*e9f0*/  IMAD.SHL.U32 R21, R10, 0x8, RZ ;  /* 0x000000080a157824 */ /* 0x001fc800078e00ff */
[----:B------:R-:W-:Y:S01]  /*ea00*/  IMAD R6, R25, 0xc0, R20 ;  /* 0x000000c019067824 */ /* 0x000fe200078e0214 */
[----:B------:R-:W-:Y:S01]  /*ea10*/  LOP3.LUT R21, R21, 0x18, RZ, 0xc0, !PT ;  /* 0x0000001815157812 */ /* 0x000fe200078ec0ff */
[----:B-1----:R-:W-:Y:S02]  /*ea20*/  IMAD.SHL.U32 R20, R11, 0x8, RZ ;  /* 0x000000080b147824 */ /* 0x002fe400078e00ff */
[----:B--2---:R-:W-:Y:S01]  /*ea30*/  @P0 IMAD.HI.U32 R0, R6, R4, RZ ;  /* 0x0000000406000227 */ /* 0x004fe200078e00ff */
[C---:B------:R-:W-:Y:S02]  /*ea40*/  LOP3.LUT R10, R21.reuse, 0x40, RZ, 0xfc, !PT ;  /* 0x00000040150a7812 */ /* 0x040fe400078efcff */
[----:B------:R-:W-:Y:S01]  /*ea50*/  LOP3.LUT R20, R20, 0x18, RZ, 0xc0, !PT ;  /* 0x0000001814147812 */ /* 0x000fe200078ec0ff */
[----:B------:R-:W-:Y:S01]  /*ea60*/  IMAD.MOV.U32 R4, RZ, RZ, R6 ;  /* 0x000000ffff047224 */ /* 0x000fe200078e0006 */
[----:B----4-:R-:W-:Y:S02]  /*ea70*/  @P0 SHF.R.U32.HI R4, RZ, R5, R0 ;  /* 0x00000005ff040219 */ /* 0x010fe40000011600 */
[----:B------:R-:W-:-:S02]  /*ea80*/  LOP3.LUT R12, R21, 0x20, RZ, 0xfc, !PT ;  /* 0x00000020150c7812 */ /* 0x000fc400078efcff */
[----:B------:R-:W-:-:S05]  /*ea90*/  SHF.R.S32.HI R0, RZ, 0x1f, R4 ;  /* 0x0000001fff007819 */ /* 0x000fca0000011404 */
[----:B------:R-:W-:-:S04]  /*eaa0*/  IMAD R0, R0, UR4, RZ ;  /* 0x0000000400007c24 */ /* 0x000fc8000f8e02ff */
[C---:B------:R-:W-:Y:S02]  /*eab0*/  IMAD R7, R4.reuse, UR5, R0 ;  /* 0x0000000504077c24 */ /* 0x040fe4000f8e0200 */
[----:B------:R-:W-:Y:S02]  /*eac0*/  IMAD.MOV R0, RZ, RZ, -R4 ;  /* 0x000000ffff007224 */ /* 0x000fe400078e0a04 */
[----:B------:R-:W-:-:S04]  /*ead0*/  IMAD.WIDE.U32 R4, R4, UR4, R2 ;  /* 0x0000000404047c25 */ /* 0x000fc8000f8e0002 */
[----:B------:R-:W-:Y:S02]  /*eae0*/  IMAD R0, R9, R0, R6 ;  /* 0x0000000009007224 */ /* 0x000fe400078e0206 */
[----:B------:R-:W-:-:S03]  /*eaf0*/  IMAD.IADD R5, R5, 0x1, R7 ;  /* 0x0000000105057824 */ /* 0x000fc600078e0207 */
[----:B------:R-:W-:Y:S01]  /*eb00*/  SHF.R.S32.HI R7, RZ, 0x1f, R0 ;  /* 0x0000001fff077819 */ /* 0x000fe20000011400 */
[----:B------:R-:W-:-:S04]  /*eb10*/  IMAD.WIDE.U32 R4, R0, UR6, R4 ;  /* 0x0000000600047c25 */ /* 0x000fc8000f8e0004 */
[----:B------:R-:W-:-:S04]  /*eb20*/  IMAD R7, R7, UR6, RZ ;  /* 0x0000000607077c24 */ /* 0x000fc8000f8e02ff */
[----:B------:R-:W-:Y:S01]  /*eb30*/  IMAD R7, R0, UR7, R7 ;  /* 0x0000000700077c24 */ /* 0x000fe2000f8e0207 */
[----:B------:R-:W-:-:S03]  /*eb40*/  LEA R0, P1, R4, UR8, 0x1 ;  /* 0x0000000804007c11 */ /* 0x000fc6000f8208ff */
[----:B------:R-:W-:Y:S02]  /*eb50*/  IMAD.IADD R5, R5, 0x1, R7 ;  /* 0x0000000105057824 */ /* 0x000fe400078e0207 */
[----:B------:R-:W0:Y:S03]  /*eb60*/  @P0 LDC R7, c[0x0][0x44c] ;  /* 0x00011300ff070b82 */ /* 0x000e260000000800 */
[----:B------:R-:W-:Y:S01]  /*eb70*/  LEA.HI.X R4, R4, UR9, R5, 0x1, P1 ;  /* 0x0000000904047c11 */ /* 0x000fe200088f0c05 */
[----:B------:R-:W-:-:S04]  /*eb80*/  VIADD R5, R6, 0x80 ;  /* 0x0000008006057836 */ /* 0x000fc80000000000 */
[----:B------:R-:W-:Y:S02]  /*eb90*/  IMAD.MOV.U32 R6, RZ, RZ, R5 ;  /* 0x000000ffff067224 */ /* 0x000fe400078e0005 */
[----:B0-----:R-:W-:-:S05]  /*eba0*/  @P0 IMAD.HI.U32 R7, R5, R7, RZ ;  /* 0x0000000705070227 */ /* 0x001fca00078e00ff */
[----:B------:R-:W-:-:S05]  /*ebb0*/  @P0 SHF.R.U32.HI R6, RZ, R8, R7 ;  /* 0x00000008ff060219 */ /* 0x000fca0000011607 */
[----:B------:R-:W-:Y:S02]  /*ebc0*/  IMAD.MOV R7, RZ, RZ, -R6 ;  /* 0x000000ffff077224 */ /* 0x000fe400078e0a06 */
[----:B------:R-:W-:-:S04]  /*ebd0*/  IMAD.WIDE.U32 R2, R6, UR4, R2 ;  /* 0x0000000406027c25 */ /* 0x000fc8000f8e0002 */
[----:B------:R-:W-:Y:S01]  /*ebe0*/  IMAD R5, R9, R7, R5 ;  /* 0x0000000709057224 */ /* 0x000fe200078e0205 */
[----:B------:R-:W-:-:S05]  /*ebf0*/  SHF.R.S32.HI R7, RZ, 0x1f, R6 ;  /* 0x0000001fff077819 */ /* 0x000fca0000011406 */
[----:B------:R-:W-:Y:S01]  /*ec00*/  IMAD R7, R7, UR4, RZ ;  /* 0x0000000407077c24 */ /* 0x000fe2000f8e02ff */
[----:B------:R-:W-:Y:S02]  /*ec10*/  ULDC UR4, c[0x0][0x2b8] ;  /* 0x0000ae0000047ab9 */ /* 0x000fe40000000800 */
[----:B------:R-:W-:Y:S01]  /*ec20*/  ISETP.GE.AND P0, PT, R10, UR4, PT ;  /* 0x000000040a007c0c */ /* 0x000fe2000bf06270 */
[----:B------:R-:W-:Y:S01]  /*ec30*/  IMAD R7, R6, UR5, R7 ;  /* 0x0000000506077c24 */ /* 0x000fe2000f8e0207 */
[----:B------:R0:W5:Y:S01]  /*ec40*/  LDL R10, [R1+0x8] ;  /* 0x00000800010a7983 */ /* 0x0001620000100800 */
[----:B------:R-:W-:Y:S02]  /*ec50*/  SHF.R.S32.HI R6, RZ, 0x1f, R5 ;  /* 0x0000001fff067819 */ /* 0x000fe40000011405 */
[----:B------:R-:W-:Y:S01]  /*ec60*/  IMAD.IADD R3, R3, 0x1, R7 ;  /* 0x0000000103037824 */ /* 0x000fe200078e0207 */
[----:B------:R-:W-:Y:S02]  /*ec70*/  ISETP.GE.AND P2, PT, R20, UR4, PT ;  /* 0x0000000414007c0c */ /* 0x000fe4000bf46270 */
[----:B------:R-:W-:Y:S01]  /*ec80*/  IMAD R6, R6, UR6, RZ ;  /* 0x0000000606067c24 */ /* 0x000fe2000f8e02ff */
[----:B------:R-:W-:Y:S01]  /*ec90*/  ISETP.GE.AND P1, PT, R12, UR4, PT ;  /* 0x000000040c007c0c */ /* 0x000fe2000bf26270 */
[----:B------:R-:W-:-:S04]  /*eca0*/  IMAD.WIDE.U32 R2, R5, UR6, R2 ;  /* 0x0000000605027c25 */ /* 0x000fc8000f8e0002 */
[----:B------:R-:W-:Y:S01]  /*ecb0*/  IMAD R6, R5, UR7, R6 ;  /* 0x0000000705067c24 */ /* 0x000fe2000f8e0206 */
[----:B------:R-:W-:-:S03]  /*ecc0*/  LEA R7, P3, R2, UR8, 0x1 ;  /* 0x0000000802077c11 */ /* 0x000fc6000f8608ff */
[----:B------:R-:W-:Y:S01]  /*ecd0*/  IMAD.IADD R6, R3, 0x1, R6 ;  /* 0x0000000103067824 */ /* 0x000fe200078e0206 */
[----:B------:R-:W-:Y:S01]  /*ece0*/  UMOV UR4, 0xffffffff ;  /* 0xffffffff00047882 */ /* 0x000fe20000000000 */
[----:B------:R-:W-:-:S03]  /*ecf0*/  LOP3.LUT R21, R11, 0x7f, RZ, 0xc0, !PT ;  /* 0x0000007f0b157812 */ /* 0x000fc600078ec0ff */
[----:B------:R-:W-:Y:S02]  /*ed00*/  LEA.HI.X R6, R2, UR9, R6, 0x1, P3 ;  /* 0x0000000902067c11 */ /* 0x000fe400098f0c06 */
[----:B------:R-:W-:Y:S01]  /*ed10*/  SHF.R.U32.HI R21, RZ, 0x2, R21 ;  /* 0x00000002ff157819 */ /* 0x000fe20000011615 */
[----:B0-----:R-:W-:Y:S06]  /*ed20*/  BRA.DIV UR4, `(.L_x_9589) ;  /* 0x0000004204b07947 */ /* 0x001fec000b800000 */
[----:B------:R-:W2:Y:S01]  /*ed30*/  LDL.LU R3, [R1+0x30] ;  /* 0x0000300001037983 */ /* 0x000ea20000300800 */
[----:B------:R-:W-:Y:S01]  /*ed40*/  IMAD R25, R25, 0xc0, R21 ;  /* 0x000000c019197824 */ /* 0x000fe200078e0215 */
[----:B------:R-:W-:Y:S02]  /*ed50*/  ULDC.64 UR4, c[0x0][0x208] ;  /* 0x0000820000047ab9 */ /* 0x000fe40000000a00 */
[----:B------:R-:W-:Y:S01]  /*ed60*/  SHFL.IDX PT, R2, R4, RZ, 0x1c1f ;  /* 0x001c1fff04027589 */ /* 0x000fe200000e0000 */
[----:B--2---:R-:W-:-:S03]  /*ed70*/  IMAD R5, R3, R9, RZ ;  /* 0x0000000903057224 */ /* 0x004fc600078e02ff */
[----:B------:R-:W0:Y:S02]  /*ed80*/  SHFL.IDX PT, R3, R0, RZ, 0x1c1f ;  /* 0x001c1fff00037589 */ /* 0x000e2400000e0000 */
[----:B------:R-:W-:-:S13]  /*ed90*/  ISETP.GE.AND P4, PT, R25, R5, PT ;  /* 0x000000051900720c */ /* 0x000fda0003f86270 */
[----:B0-----:R-:W-:-:S05]  /*eda0*/  @!P4 LEA R3, P3, R20, R3, 0x1 ;  /* 0x000000031403c211 */ /* 0x001fca00078608ff */
[----:B------:R-:W-:-:S05]  /*edb0*/  @!P4 IMAD.X R2, RZ, RZ, R2, P3 ;  /* 0x000000ffff02c224 */ /* 0x000fca00018e0602 */
[----:B------:R-:W-:-:S04]  /*edc0*/  @!P4 LOP3.LUT R3, R3, R2, RZ, 0x3c, !PT ;  /* 0x000000020303c212 */ /* 0x000fc800078e3cff */
[----:B------:R-:W-:-:S04]  /*edd0*/  @!P4 LOP3.LUT R2, R3, R2, RZ, 0x3c, !PT ;  /* 0x000000020302c212 */ /* 0x000fc800078e3cff */
[----:B------:R-:W-:-:S05]  /*ede0*/  @!P4 LOP3.LUT R3, R3, R2, RZ, 0x3c, !PT ;  /* 0x000000020303c212 */ /* 0x000fca00078e3cff */
[----:B------:R-:W-:Y:S01]  /*edf0*/  @!PT LDS RZ, [RZ] ;  /* 0x00000000fffff984 */ /* 0x000fe20000000800 */
[----:B-----5:R-:W-:Y:S04]  /*ee00*/  @!P4 LDGSTS.E.BYPASS.LTC128B.128 [R10+0xda00], desc[UR4][R2.64], !P2 ;  /* 0x0da00000020acfae */ /* 0x020fe8000d101d44 */
[----:B------:R-:W-:Y:S04]  /*ee10*/  @!P4 LDGSTS.E.BYPASS.LTC128B.128 [R10+0x10a00], desc[UR4][R2.64+0x40], !P1 ;  /* 0x10a00040020acfae */ /* 0x000fe8000c901d44 */
[----:B------:R0:W-:Y:S02]  /*ee20*/  @!P4 LDGSTS.E.BYPASS.LTC128B.128 [R10+0x13a00], desc[UR4][R2.64+0x80], !P0 ;  /* 0x13a00080020acfae */ /* 0x0001e4000c101d44 */
[----:B0-----:R-:W-:-:S02]  /*ee30*/  VIADD R2, R25, 0x20 ;  /* 0x0000002019027836 */ /* 0x001fc40000000000 */
[----:B------:R-:W0:Y:S03]  /*ee40*/  SHFL.IDX PT, R3, R0, 0x1, 0x1c1f ;  /* 0x003c1f0000037f89 */ /* 0x000e2600000e0000 */
[----:B------:R-:W-:Y:S02]  /*ee50*/  ISETP.GE.AND P3, PT, R2, R5, PT ;  /* 0x000000050200720c */ /* 0x000fe40003f66270 */
[----:B------:R-:W1:Y:S11]  /*ee60*/  SHFL.IDX PT, R2, R4, 0x1, 0x1c1f ;  /* 0x003c1f0004027f89 */ /* 0x000e7600000e0000 */
[----:B0-----:R-:W-:-:S05]  /*ee70*/  @!P3 LEA R3, P4, R20, R3, 0x1 ;  /* 0x000000031403b211 */ /* 0x001fca00078808ff */
[----:B-1----:R-:W-:-:S05]  /*ee80*/  @!P3 IMAD.X R2, RZ, RZ, R2, P4 ;  /* 0x000000ffff02b224 */ /* 0x002fca00020e0602 */
[----:B------:R-:W-:-:S04]  /*ee90*/  @!P3 LOP3.LUT R3, R3, R2, RZ, 0x3c, !PT ;  /* 0x000000020303b212 */ /* 0x000fc800078e3cff */
[----:B------:R-:W-:-:S04]  /*eea0*/  @!P3 LOP3.LUT R2, R3, R2, RZ, 0x3c, !PT ;  /* 0x000000020302b212 */ /* 0x000fc800078e3cff */
[----:B------:R-:W-:-:S05]  /*eeb0*/  @!P3 LOP3.LUT R3, R3, R2, RZ, 0x3c, !PT ;  /* 0x000000020303b212 */ /* 0x000fca00078e3cff */
[----:B------:R-:W-:Y:S04]  /*eec0*/  @!P3 LDGSTS.E.BYPASS.LTC128B.128 [R10+0xe200], desc[UR4][R2.64], !P2 ;  /* 0x0e200000020abfae */ /* 0x000fe8000d101d44 */
[----:B------:R-:W-:Y:S04]  /*eed0*/  @!P3 LDGSTS.E.BYPASS.LTC128B.128 [R10+0x11200], desc[UR4][R2.64+0x40], !P1 ;  /* 0x11200040020abfae */ /* 0x000fe8000c901d44 */
[----:B------:R0:W-:Y:S02]  /*eee0*/  @!P3 LDGSTS.E.BYPASS.LTC128B.128 [R10+0x14200], desc[UR4][R2.64+0x80], !P0 ;  /* 0x14200080020abfae */ /* 0x0001e4000c101d44 */
[----:B0-----:R-:W-:-:S02]  /*eef0*/  VIADD R2, R25, 0x40 ;  /* 0x0000004019027836 */ /* 0x001fc40000000000 */
[----:B------:R-:W0:Y:S03]  /*ef00*/  SHFL.IDX PT, R3, R0, 0x2, 0x1c1f ;  /* 0x005c1f0000037f89 */ /* 0x000e2600000e0000 */
[----:B------:R-:W-:Y:S02]  /*ef10*/  ISETP.GE.AND P3, PT, R2, R5, PT ;  /* 0x000000050200720c */ /* 0x000fe40003f66270 */
[----:B------:R-:W1:Y:S04]  /*ef20*/  SHFL.IDX PT, R2, R4, 0x2, 0x1c1f ;  /* 0x005c1f0004027f89 */ /* 0x000e6800000e0000 */
[----:B------:R-:W-:Y:S07]  /*ef30*/  SHFL.IDX PT, R4, R4, 0x3, 0x1c1f ;  /* 0x007c1f0004047f89 */ /* 0x000fee00000e0000 */
[----:B0-----:R-:W-:-:S05]  /*ef40*/  @!P3 LEA R3, P4, R20, R3, 0x1 ;  /* 0x000000031403b211 */ /* 0x001fca00078808ff */
[----:B-1----:R-:W-:-:S05]  /*ef50*/  @!P3 IMAD.X R2, RZ, RZ, R2, P4 ;  /* 0x000000ffff02b224 */ /* 0x002fca00020e0602 */
[----:B------:R-:W-:-:S04]  /*ef60*/  @!P3 LOP3.LUT R3, R3, R2, RZ, 0x3c, !PT ;  /* 0x000000020303b212 */ /* 0x000fc800078e3cff */
[----:B------:R-:W-:-:S04]  /*ef70*/  @!P3 LOP3.LUT R2, R3, R2, RZ, 0x3c, !PT ;  /* 0x000000020302b212 */ /* 0x000fc800078e3cff */
[----:B------:R-:W-:-:S05]  /*ef80*/  @!P3 LOP3.LUT R3, R3, R2, RZ, 0x3c, !PT ;  /* 0x000000020303b212 */ /* 0x000fca00078e3cff */
[----:B------:R-:W-:Y:S04]  /*ef90*/  @!P3 LDGSTS.E.BYPASS.LTC128B.128 [R10+0xea00], desc[UR4][R2.64], !P2 ;  /* 0x0ea00000020abfae */ /* 0x000fe8000d101d44 */
[----:B------:R-:W-:Y:S04]  /*efa0*/  @!P3 LDGSTS.E.BYPASS.LTC128B.128 [R10+0x11a00], desc[UR4][R2.64+0x40], !P1 ;  /* 0x11a00040020abfae */ /* 0x000fe8000c901d44 */
[----:B------:R0:W-:Y:S04]  /*efb0*/  @!P3 LDGSTS.E.BYPASS.LTC128B.128 [R10+0x14a00], desc[UR4][R2.64+0x80], !P0 ;  /* 0x14a00080020abfae */ /* 0x0001e8000c101d44 */
[----:B0-----:R0:W1:Y:S02]  /*efc0*/  SHFL.IDX PT, R2, R0, 0x3, 0x1c1f ;  /* 0x007c1f0000027f89 */ /* 0x00106400000e0000 */
[----:B0-----:R-:W-:-:S05]  /*efd0*/  VIADD R0, R25, 0x80 ;  /* 0x0000008019007836 */ /* 0x001fca0000000000 */
[----:B------:R-:W-:Y:S01]  /*efe0*/  ISETP.GE.AND P3, PT, R0, R5, PT ;  /* 0x000000050000720c */ /* 0x000fe20003f66270 */
[----:B------:R-:W-:-:S05]  /*eff0*/  VIADD R0, R25, 0x60 ;  /* 0x0000006019007836 */ /* 0x000fca0000000000 */
[----:B------:R-:W-:Y:S02]  /*f000*/  ISETP.GE.AND P4, PT, R0, R5, PT ;  /* 0x000000050000720c */ /* 0x000fe40003f86270 */
[----:B------:R-:W-:Y:S04]  /*f010*/  SHFL.IDX PT, R0, R6, RZ, 0x1c1f ;  /* 0x001c1fff06007589 */ /* 0x000fe800000e0000 */
[----:B------:R-:W-:Y:S07]  /*f020*/  SHFL.IDX PT, R6, R6, 0x1, 0x1c1f ;  /* 0x003c1f0006067f89 */ /* 0x000fee00000e0000 */
[----:B-1----:R-:W-:-:S05]  /*f030*/  @!P4 LEA R2, P5, R20, R2, 0x1 ;  /* 0x000000021402c211 */ /* 0x002fca00078a08ff */
[----:B------:R-:W-:Y:S02]  /*f040*/  @!P4 IMAD.X R3, RZ, RZ, R4, P5 ;  /* 0x000000ffff03c224 */ /* 0x000fe400028e0604 */
[----:B------:R-:W0:Y:S04]  /*f050*/  SHFL.IDX PT, R4, R7, RZ, 0x1c1f ;  /* 0x001c1fff07047589 */ /* 0x000e2800000e0000 */
[----:B------:R-:W-:Y:S04]  /*f060*/  @!P4 LDGSTS.E.BYPASS.LTC128B.128 [R10+0xf200], desc[UR4][R2.64], !P2 ;  /* 0x0f200000020acfae */ /* 0x000fe8000d101d44 */
[----:B------:R-:W-:Y:S04]  /*f070*/  @!P4 LDGSTS.E.BYPASS.LTC128B.128 [R10+0x12200], desc[UR4][R2.64+0x40], !P1 ;  /* 0x12200040020acfae */ /* 0x000fe8000c901d44 */
[----:B------:R1:W-:Y:S01]  /*f080*/  @!P4 LDGSTS.E.BYPASS.LTC128B.128 [R10+0x15200], desc[UR4][R2.64+0x80], !P0 ;  /* 0x15200080020acfae */ /* 0x0003e2000c101d44 */
[----:B0-----:R-:W-:-:S05]  /*f090*/  @!P3 LEA R4, P5, R20, R4, 0x1 ;  /* 0x000000041404b211 */ /* 0x001fca00078a08ff */
[----:B------:R-:W-:Y:S02]  /*f0a0*/  @!P3 IMAD.X R0, RZ, RZ, R0, P5 ;  /* 0x000000ffff00b224 */ /* 0x000fe400028e0600 */
[----:B-1----:R-:W-:Y:S02]  /*f0b0*/  @!P3 IMAD.MOV.U32 R2, RZ, RZ, R4 ;  /* 0x000000ffff02b224 */ /* 0x002fe400078e0004 */
[----:B------:R-:W-:-:S05]  /*f0c0*/  @!P3 IMAD.MOV.U32 R3, RZ, RZ, R0 ;  /* 0x000000ffff03b224 */ /* 0x000fca00078e0000 */
[----:B------:R-:W-:Y:S04]  /*f0d0*/  @!P3 LDGSTS.E.BYPASS.LTC128B.128 [R10+0xfa00], desc[UR4][R2.64], !P2 ;  /* 0x0fa00000020abfae */ /* 0x000fe8000d101d44 */
[----:B------:R-:W-:Y:S04]  /*f0e0*/  @!P3 LDGSTS.E.BYPASS.LTC128B.128 [R10+0x12a00], desc[UR4][R2.64+0x40], !P1 ;  /* 0x12a00040020abfae */ /* 0x000fe8000c901d44 */
[----:B------:R0:W-:Y:S04]  /*f0f0*/  @!P3 LDGSTS.E.BYPASS.LTC128B.128 [R10+0x15a00], desc[UR4][R2.64+0x80], !P0 ;  /* 0x15a00080020abfae */ /* 0x0001e8000c101d44 */
[----:B0-----:R0:W1:Y:S02]  /*f100*/  SHFL.IDX PT, R2, R7, 0x1, 0x1c1f ;  /* 0x003c1f0007027f89 */ /* 0x00106400000e0000 */
.L_x_9704:
[----:B------:R-:W-:Y:S01]  /*f110*/  VIADD R25, R25, 0xa0 ;  /* 0x000000a019197836 */ /* 0x000fe20000000000 */
[----:B------:R-:W-:Y:S01]  /*f120*/  ULDC.64 UR4, c[0x0][0x208] ;  /* 0x0000820000047ab9 */ /* 0x000fe20000000a00 */
[----:B------:R-:W-:-:S03]  /*f130*/  VIADD R8, R17, 0x31c00 ;  /* 0x00031c0011087836 */ /* 0x000fc60000000000 */
[----:B------:R-:W-:-:S13]  /*f140*/  ISETP.GE.AND P3, PT, R25, R5, PT ;  /* 0x000000051900720c */ /* 0x000fda0003f66270 */
[----:B-1----:R-:W-:-:S05]  /*f150*/  @!P3 LEA R2, P4, R20, R2, 0x1 ;  /* 0x000000021402b211 */ /* 0x002fca00078808ff */
[----:B------:R-:W-:-:S05]  /*f160*/  @!P3 IMAD.X R3, RZ, RZ, R6, P4 ;  /* 0x000000ffff03b224 */ /* 0x000fca00020e0606 */
[----:B------:R-:W-:Y:S01]  /*f170*/  @!PT LDS RZ, [RZ] ;  /* 0x00000000fffff984 */ /* 0x000fe20000000800 */
[----:B------:R-:W-:Y:S01]  /*f180*/  @!PT LDS RZ, [RZ] ;  /* 0x00000000fffff984 */ /* 0x000fe20000000800 */
[----:B------:R-:W-:Y:S01]  /*f190*/  @!PT LDS RZ, [RZ] ;  /* 0x00000000fffff984 */ /* 0x000fe20000000800 */
[----:B------:R1:W-:Y:S04]  /*f1a0*/  @!P3 LDGSTS.E.BYPASS.LTC128B.128 [R10+0x10200], desc[UR4][R2.64], !P2 ;  /* 0x10200000020abfae */ /* 0x0003e8000d101d44 */
[----:B------:R1:W-:Y:S04]  /*f1b0*/  @!P3 LDGSTS.E.BYPASS.LTC128B.128 [R10+0x13200], desc[UR4][R2.64+0x40], !P1 ;  /* 0x13200040020abfae */ /* 0x0003e8000c901d44 */
[----:B------:R1:W-:Y:S01]  /*f1c0*/  @!P3 LDGSTS.E.BYPASS.LTC128B.128 [R10+0x16200], desc[UR4][R2.64+0x80], !P0 ;  /* 0x16200080020abfae */ /* 0x0003e2000c101d44 */
[----:B------:R-:W-:Y:S01]  /*f1d0*/  PLOP3.LUT P0, PT, PT, PT, PT, 0x80, 0x0 ;  /* 0x000000000000781c */ /* 0x000fe20003f0f070 */
[----:B------:R-:W-:-:S12]  /*f1e0*/  NOP ;  /* 0x0000000000007918 */ /* 0x000fd80000000000 */
.L_x_9590:
[----:B------:R-:W-:Y:S02]  /*f1f0*/  PLOP3.LUT P1, PT, P1, P0, PT, 0xa2, 0x0 ;  /* 0x000000000000781c */ /* 0x000fe40000f21472 */
[----:B------:R-:W-:-:S08]  /*f200*/  @P0 R2UR P1, UR4, R17 ;  /* 0x00000000110402ca */ /* 0x000fd00000020000 */
[----:B------:R-:W-:-:S05]  /*f210*/  @P0 PLOP3.LUT P0, PT, P1, PT, PT, 0x80, 0x0 ;  /* 0x000000000000081c */ /* 0x000fca0000f0f070 */
[----:B------:R-:W-:Y:S01]  /*f220*/  @!P1 SYNCS.ARRIVE.TRANS64.RED.A0T1 RZ, [UR4+0x31c00], RZ ;  /* 0x031c00ffffff99a7 */ /* 0x000fe20008200404 */
[----:B------:R-:W-:Y:S07]  /*f230*/  @!P1 ARRIVES.LDGSTSBAR.64.TRANSCNT [UR4+0x31c00] ;  /* 0x031c0000ff0099b0 */ /* 0x000fee0008000a84 */
[----:B------:R-:W-:Y:S05]  /*f240*/  @P0 BRA.U.ANY `(.L_x_9590) ;  /* 0xfffffffd00e80947 */ /* 0x000fea000393ffff */
[----:B-1----:R-:W2:Y:S02]  /*f250*/  LDL.LU R2, [R1+0x34] ;  /* 0x0000340001027983 */ /* 0x002ea40000300800 */
[----:B--2---:R-:W-:-:S05]  /*f260*/  VIADD R2, R2, 0x1 ;  /* 0x0000000102027836 */ /* 0x004fca0000000000 */
        /* <DEDUP_REMOVED lines=8> */
[----:B------:R-:W2:Y:S03]  /*f2f0*/  SYNCS.PHASECHK.TRANS64.TRYWAIT P0, [R17+URZ+0x31c20], R0 ;  /* 0x031c2000110075a7 */ /* 0x000ea6000800017f */
[----:B-12---:R-:W-:Y:S05]  /*f300*/  @!P0 BRA `(.L_x_9592) ;  /* 0x00000044005c8947 */ /* 0x006fea0003800000 */
.L_x_9705:
[----:B------:R-:W-:Y:S05]  /*f310*/  BSYNC B0 ;  /* 0x0000000000007941 */ /* 0x000fea0003800000 */
.L_x_9591:
[----:B------:R-:W1:Y:S04]  /*f320*/  LDL R2, [R1+0x18] ;  /* 0x0000180001027983 */ /* 0x000e680000100800 */
[----:B------:R-:W2:Y:S01]  /*f330*/  LDL R3, [R1+0x4] ;  /* 0x0000040001037983 */ /* 0x000ea20000100800 */
[----:B------:R-:W-:Y:S01]  /*f340*/  BSSY B0, `(.L_x_9593) ;  /* 0x0000232000007945 */ /* 0x000fe20003800000 */
[----:B-1----:R-:W-:-:S05]  /*f350*/  VIADD R0, R2, 0xfffffffe ;  /* 0xfffffffe02007836 */ /* 0x002fca0000000000 */
[----:B--2---:R-:W-:-:S13]  /*f360*/  ISETP.GE.AND P0, PT, R0, R3, PT ;  /* 0x000000030000720c */ /* 0x004fda0003f06270 */
[----:B------:R-:W-:Y:S05]  /*f370*/  @!P0 BRA `(.L_x_9594) ;  /* 0x0000002000b88947 */ /* 0x000fea0003800000 */
[----:B------:R-:W2:Y:S04]  /*f380*/  LDL.LU R2, [R1+0x38] ;  /* 0x0000380001027983 */ /* 0x000ea80000300800 */
[----:B------:R-:W3:Y:S04]  /*f390*/  LDL.LU R5, [R1+0x14] ;  /* 0x0000140001057983 */ /* 0x000ee80000300800 */
[----:B------:R-:W4:Y:S01]  /*f3a0*/  LDL.LU R4, [R1+0x20] ;  /* 0x0000200001047983 */ /* 0x000f220000300800 */
[----:B0-----:R-:W-:Y:S01]  /*f3b0*/  LOP3.LUT R7, RZ, R3, RZ, 0x33, !PT ;  /* 0x00000003ff077212 */ /* 0x001fe200078e33ff */
        /* <DEDUP_REMOVED lines=10> */
[----:B------:R-:W-:Y:S01]  /*f460*/  LOP3.LUT P1, RZ, R29, 0x1, RZ, 0xc0, !PT ;  /* 0x000000011dff7812 */ /* 0x000fe2000782c0ff */
[----:B------:R-:W-:Y:S01]  /*f470*/  VIADD R6, R18, 0x1 ;  /* 0x0000000112067836 */ /* 0x000fe20000000000 */
[----:B------:R-:W-:Y:S04]  /*f480*/  BSSY B1, `(.L_x_9597) ;  /* 0x00000ae000017945 */ /* 0x000fe80003800000 */
[----:B------:R-:W-:-:S04]  /*f490*/  ISETP.NE.AND P0, PT, R6, 0x2, PT ;  /* 0x000000020600780c */ /* 0x000fc80003f05270 */
[----:B------:R-:W-:Y:S02]  /*f4a0*/  SEL R10, RZ, 0x1, P0 ;  /* 0x00000001ff0a7807 */ /* 0x000fe40000000000 */
[----:B------:R-:W-:Y:S02]  /*f4b0*/  SEL R6, R6, RZ, P0 ;  /* 0x000000ff06067207 */ /* 0x000fe40000000000 */
[----:B------:R-:W-:Y:S01]  /*f4c0*/  LOP3.LUT R10, R28, R10, RZ, 0x3c, !PT ;  /* 0x0000000a1c0a7212 */ /* 0x000fe200078e3cff */
[----:B------:R-:W-:Y:S06]  /*f4d0*/  @!P1 BRA `(.L_x_9598) ;  /* 0x0000000800a09947 */ /* 0x000fec0003800000 */
[----:B------:R-:W-:Y:S01]  /*f4e0*/  ULDC.64 UR4, c[0x0][0x418] ;  /* 0x0001060000047ab9 */ /* 0x000fe20000000a00 */
[----:B------:R-:W-:Y:S01]  /*f4f0*/  IMAD.MOV.U32 R5, RZ, RZ, R19 ;  /* 0x000000ffff057224 */ /* 0x000fe200078e0013 */
[----:B------:R-:W-:-:S04]  /*f500*/  ISETP.NE.U32.AND P0, PT, RZ, UR4, PT ;  /* 0x00000004ff007c0c */ /* 0x000fc8000bf05070 */
[----:B------:R-:W-:-:S13]  /*f510*/  ISETP.NE.AND.EX P0, PT, RZ, UR5, PT, P0 ;  /* 0x00000005ff007c0c */ /* 0x000fda000bf05300 */
        /* <DEDUP_REMOVED lines=15> */
[----:B------:R-:W-:-:S04]  /*f610*/  IMAD R4, R23, UR7, R4 ;  /* 0x0000000717047c24 */ /* 0x000fc8000f8e0204 */
[----:B------:R-:W-:Y:S01]  /*f620*/  IMAD.IADD R3, R4, 0x1, R3 ;  /* 0x0000000104037824 */ /* 0x000fe200078e0203 */
[----:B------:R-:W-:-:S04]  /*f630*/  LEA R4, P0, R2, UR4, 0x2 ;  /* 0x0000000402047c11 */ /* 0x000fc8000f8010ff */
[----:B------:R-:W-:-:S06]  /*f640*/  LEA.HI.X R5, R2, UR5, R3, 0x2, P0 ;  /* 0x0000000502057c11 */ /* 0x000fcc00080f1403 */
[----:B------:R0:W5:Y:S03]  /*f650*/  LDG.E R5, desc[UR8][R4.64] ;  /* 0x0000000804057981 */ /* 0x000166000c1e1900 */
.L_x_9599:
[----:B------:R-:W-:Y:S01]  /*f660*/  IMAD R3, R6, 0x8, R17 ;  /* 0x0000000806037824 */ /* 0x000fe200078e0211 */
[----:B------:R-:W-:Y:S01]  /*f670*/  SHF.L.U32 R2, R10, 0x1f, RZ ;  /* 0x0000001f0a027819 */ /* 0x000fe200000006ff */
[----:B------:R-:W-:Y:S03]  /*f680*/  BSSY B3, `(.L_x_9600) ;  /* 0x0000003000037945 */ /* 0x000fe60003800000 */
[----:B------:R-:W1:Y:S02]  /*f690*/  SYNCS.PHASECHK.TRANS64.TRYWAIT P0, [R3+URZ+0x31c40], R2 ;  /* 0x031c4002030075a7 */ /* 0x000e64000800017f */
[----:B-1----:R-:W-:Y:S05]  /*f6a0*/  @!P0 BRA `(.L_x_9601) ;  /* 0x0000004000888947 */ /* 0x002fea0003800000 */
.L_x_9706:
[----:B------:R-:W-:Y:S05]  /*f6b0*/  BSYNC B3 ;  /* 0x0000000000037941 */ /* 0x000fea0003800000 */
.L_x_9600:
        /* <DEDUP_REMOVED lines=12> */
.L_x_9603:
[----:B------:R-:W-:Y:S05]  /*f780*/  BSYNC B3 ;  /* 0x0000000000037941 */ /* 0x000fea0003800000 */
.L_x_9602:
[----:B------:R-:W-:Y:S01]  /*f790*/  IMAD.MOV.U32 R14, RZ, RZ, RZ ;  /* 0x000000ffff0e7224 */ /* 0x000fe200078e00ff */
[----:B------:R-:W-:Y:S01]  /*f7a0*/  UIADD3 UR4, UP0, UR36, 0x370, URZ ;  /* 0x0000037024047890 */ /* 0x000fe2000ff1e03f */
[----:B------:R-:W-:Y:S01]  /*f7b0*/  IMAD R4, R6, 0x6c00, R17 ;  /* 0x00006c0006047824 */ /* 0x000fe200078e0211 */
[----:B------:R-:W-:Y:S01]  /*f7c0*/  PLOP3.LUT P0, PT, PT, PT, PT, 0x80, 0x0 ;  /* 0x000000000000781c */ /* 0x000fe20003f0f070 */
[----:B-1----:R-:W-:Y:S01]  /*f7d0*/  VIADD R3, R3, 0x31c30 ;  /* 0x00031c3003037836 */ /* 0x002fe20000000000 */
[----:B------:R-:W-:Y:S01]  /*f7e0*/  R2UR UR10, R14 ;  /* 0x000000000e0a72ca */ /* 0x000fe200000e0000 */
[----:B------:R-:W-:Y:S01]  /*f7f0*/  IMAD R2, R0, 0x90, R26 ;  /* 0x0000009000027824 */ /* 0x000fe200078e021a */
[----:B------:R-:W-:Y:S01]  /*f800*/  UIADD3.X UR5, URZ, UR37, URZ, UP0, !UPT ;  /* 0x000000253f057290 */ /* 0x000fe200087fe43f */
[----:B------:R-:W-:Y:S01]  /*f810*/  VIADD R11, R4, 0x16a00 ;  /* 0x00016a00040b7836 */ /* 0x000fe20000000000 */
[----:B------:R-:W-:Y:S01]  /*f820*/  UMOV UR6, 0x0 ;  /* 0x0000000000067882 */ /* 0x000fe20000000000 */
[----:B------:R-:W-:-:S10]  /*f830*/  UMOV UR7, 0x14f00000 ;  /* 0x14f0000000077882 */ /* 0x000fd40000000000 */
.L_x_9604:
        /* <DEDUP_REMOVED lines=16> */
.L_x_9605:
        /* <DEDUP_REMOVED lines=16> */
.L_x_9606:
        /* <DEDUP_REMOVED lines=15> */
.L_x_9707:
[----:B------:R-:W-:Y:S05]  /*fb30*/  BSYNC B3 ;  /* 0x0000000000037941 */ /* 0x000fea0003800000 */
.L_x_9607:
        /* <DEDUP_REMOVED lines=12> */
.L_x_9610:
[----:B------:R-:W-:Y:S05]  /*fc00*/  BSYNC B3 ;  /* 0x0000000000037941 */ /* 0x000fea0003800000 */
.L_x_9609:
[----:B------:R-:W-:Y:S01]  /*fc10*/  R2UR UR10, R14 ;  /* 0x000000000e0a72ca */ /* 0x000fe200000e0000 */
[--C-:B0-----:R-:W-:Y:S01]  /*fc20*/  IMAD R2, R18, 0x8, R17.reuse ;  /* 0x0000000812027824 */ /* 0x101fe200078e0211 */
[----:B------:R-:W-:Y:S01]  /*fc30*/  R2UR UR6, R12 ;  /* 0x000000000c0672ca */ /* 0x000fe200000e0000 */
[----:B------:R-:W-:Y:S01]  /*fc40*/  IMAD R3, R18, 0x6c00, R17 ;  /* 0x00006c0012037824 */ /* 0x000fe200078e0211 */
[----:B------:R-:W-:Y:S01]  /*fc50*/  R2UR UR7, R13 ;  /* 0x000000000d0772ca */ /* 0x000fe200000e0000 */
[----:B------:R-:W-:Y:S01]  /*fc60*/  UIADD3 UR4, UP0, UR36, 0x470, URZ ;  /* 0x0000047024047890 */ /* 0x000fe2000ff1e03f */
[----:B------:R-:W-:Y:S01]  /*fc70*/  PLOP3.LUT P0, PT, PT, PT, PT, 0x80, 0x0 ;  /* 0x000000000000781c */ /* 0x000fe20003f0f070 */
[----:B------:R-:W-:Y:S02]  /*fc80*/  IMAD R4, R22, 0x90, R26 ;  /* 0x0000009016047824 */ /* 0x000fe400078e021a */
[----:B------:R-:W-:Y:S01]  /*fc90*/  VIADD R2, R2, 0x31c50 ;  /* 0x00031c5002027836 */ /* 0x000fe20000000000 */
[----:B------:R-:W-:Y:S01]  /*fca0*/  UIADD3.X UR5, URZ, UR37, URZ, UP0, !UPT ;  /* 0x000000253f057290 */ /* 0x000fe200087fe43f */
[----:B------:R-:W-:-:S11]  /*fcb0*/  VIADD R11, R3, 0x200 ;  /* 0x00000200030b7836 */ /* 0x000fd60000000000 */
.L_x_9611:
        /* <DEDUP_REMOVED lines=15> */
.L_x_9612:
        /* <DEDUP_REMOVED lines=15> */
.L_x_9613:
        /* <DEDUP_REMOVED lines=10> */
[----:B------:R-:W-:Y:S02]  /*ff40*/  IMAD.MOV.U32 R19, RZ, RZ, R5 ;  /* 0x000000ffff137224 */ /* 0x000fe400078e0005 */
[----:B------:R-:W-:-:S07]  /*ff50*/  IMAD.MOV.U32 R22, RZ, RZ, R0 ;  /* 0x000000ffff167224 */ /* 0x000fce00078e0000 */
.L_x_9598:
[----:B------:R-:W-:Y:S05]  /*ff60*/  BSYNC B1 ;  /* 0x0000000000017941 */ /* 0x000fea0003800000 */
.L_x_9597:
[----:B------:R-:W2:Y:S01]  /*ff70*/  LDL.LU R0, [R1+0x18] ;  /* 0x0000180001007983 */ /* 0x000ea20000300800 */
[----:B------:R-:W-:Y:S02]  /*ff80*/  IMAD.MOV.U32 R28, RZ, RZ, R10 ;  /* 0x000000ffff1c7224 */ /* 0x000fe400078e000a */
[----:B------:R-:W-:Y:S02]  /*ff90*/  IMAD.MOV.U32 R18, RZ, RZ, R6 ;  /* 0x000000ffff127224 */ /* 0x000fe400078e0006 */
[----:B--2---:R-:W-:-:S07]  /*ffa0*/  VIADD R0, R0, 0xfffffffd ;  /* 0xfffffffd00007836 */ /* 0x004fce0000000000 */
.L_x_9596:
[----:B------:R-:W-:Y:S05]  /*ffb0*/  BSYNC B2 ;  /* 0x0000000000027941 */ /* 0x000fea0003800000 */
.L_x_9595:
[----:B------:R-:W-:Y:S01]  /*ffc0*/  VIADD R7, R7, 0xfffffffe ;  /* 0xfffffffe07077836 */ /* 0x000fe20000000000 */
[----:B------:R-:W-:-:S04]  /*ffd0*/  LOP3.LUT R2, RZ, R9, RZ, 0x33, !PT ;  /* 0x00000009ff027212 */ /* 0x000fc800078e33ff */
[----:B------:R-:W-:-:S13]  /*ffe0*/  ISETP.NE.AND P0, PT, R7, R2, PT ;  /* 0x000000020700720c */ /* 0x000fda0003f05270 */
[----:B------:R-:W-:Y:S05]  /*fff0*/  @!P0 BRA `(.L_x_9594) ;  /* 0x0000001400988947 */ /* 0x000fea0003800000 */
[----:B------:R-:W-:-:S07]  /*10000*/  IMAD.MOV.U32 R4, RZ, RZ, R19 ;  /* 0x000000ffff047224 */ /* 0x000fce00078e0013 */
.L_x_9648:
[----:B------:R-:W-:Y:S01]  /*10010*/  LOP3.LUT P1, RZ, R29, 0x1, RZ, 0xc0, !PT ;  /* 0x000000011dff7812 */ /* 0x000fe2000782c0ff */
[----:B------:R-:W-:Y:S01]  /*10020*/  VIADD R6, R18, 0x1 ;  /* 0x0000000112067836 */ /* 0x000fe20000000000 */
[----:B------:R-:W-:Y:S05]  /*10030*/  YIELD ;  /* 0x0000000000007946 */ /* 0x000fea0003800000 */
[----:B------:R-:W-:Y:S01]  /*10040*/  ISETP.NE.AND P0, PT, R6, 0x2, PT ;  /* 0x000000020600780c */ /* 0x000fe20003f05270 */
[----:B------:R-:W-:Y:S03]  /*10050*/  BSSY B1, `(.L_x_9614) ;  /* 0x00000ab000017945 */ /* 0x000fe60003800000 */
[----:B------:R-:W-:-:S02]  /*10060*/  SEL R7, RZ, 0x1, P0 ;  /* 0x00000001ff077807 */ /* 0x000fc40000000000 */
        /* <DEDUP_REMOVED lines=25> */
[----:B------:R-:W-:-:S05]  /*10200*/  LEA.HI.X R5, R2, UR5, R3, 0x2, P0 ;  /* 0x0000000502057c11 */ /* 0x000fca00080f1403 */
[----:B------:R0:W5:Y:S04]  /*10210*/  LDG.E R4, desc[UR8][R4.64] ;  /* 0x0000000804047981 */ /* 0x000168000c1e1900 */
.L_x_9616:
[----:B------:R-:W-:Y:S01]  /*10220*/  IMAD R3, R6, 0x8, R17 ;  /* 0x0000000806037824 */ /* 0x000fe200078e0211 */
[----:B------:R-:W-:Y:S01]  /*10230*/  SHF.L.U32 R2, R7, 0x1f, RZ ;  /* 0x0000001f07027819 */ /* 0x000fe200000006ff */
[----:B------:R-:W-:Y:S03]  /*10240*/  BSSY B2, `(.L_x_9617) ;  /* 0x0000003000027945 */ /* 0x000fe60003800000 */
[----:B------:R-:W1:Y:S02]  /*10250*/  SYNCS.PHASECHK.TRANS64.TRYWAIT P0, [R3+URZ+0x31c40], R2 ;  /* 0x031c4002030075a7 */ /* 0x000e64000800017f */
[----:B-1----:R-:W-:Y:S05]  /*10260*/  @!P0 BRA `(.L_x_9618) ;  /* 0x0000003400c08947 */ /* 0x002fea0003800000 */
.L_x_9708:
[----:B------:R-:W-:Y:S05]  /*10270*/  BSYNC B2 ;  /* 0x0000000000027941 */ /* 0x000fea0003800000 */
.L_x_9617:
        /* <DEDUP_REMOVED lines=12> */
.L_x_9620:
[----:B------:R-:W-:Y:S05]  /*10340*/  BSYNC B2 ;  /* 0x0000000000027941 */ /* 0x000fea0003800000 */
.L_x_9619:
        /* <DEDUP_REMOVED lines=11> */
.L_x_9621:
        /* <DEDUP_REMOVED lines=16> */
.L_x_9622:
        /* <DEDUP_REMOVED lines=16> */
.L_x_9623:
        /* <DEDUP_REMOVED lines=15> */
.L_x_9709:
[----:B------:R-:W-:Y:S05]  /*106f0*/  BSYNC B2 ;  /* 0x0000000000027941 */ /* 0x000fea0003800000 */
.L_x_9624:
        /* <DEDUP_REMOVED lines=11> */
.L_x_9627:
[----:B------:R-:W-:Y:S05]  /*107b0*/  BSYNC B2 ;  /* 0x0000000000027941 */ /* 0x000fea0003800000 */
.L_x_9626:
[----:B------:R-:W-:Y:S01]  /*107c0*/  R2UR UR6, R2 ;  /* 0x00000000020672ca */ /* 0x000fe200000e0000 */
[----:B------:R-:W-:Y:S01]  /*107d0*/  IMAD R18, R18, 0x6c00, R17 ;  /* 0x00006c0012127824 */ /* 0x000fe200078e0211 */
[----:B------:R-:W-:Y:S01]  /*107e0*/  R2UR UR7, R3 ;  /* 0x00000000030772ca */ /* 0x000fe200000e0000 */
[----:B------:R-:W-:Y:S01]  /*107f0*/  UIADD3 UR4, UP0, UR36, 0x470, URZ ;  /* 0x0000047024047890 */ /* 0x000fe2000ff1e03f */
[----:B------:R-:W-:Y:S01]  /*10800*/  R2UR UR10, R5 ;  /* 0x00000000050a72ca */ /* 0x000fe200000e0000 */
[----:B------:R-:W-:Y:S01]  /*10810*/  IMAD R5, R22, 0x90, R26 ;  /* 0x0000009016057824 */ /* 0x000fe200078e021a */
[----:B------:R-:W-:Y:S01]  /*10820*/  PLOP3.LUT P0, PT, PT, PT, PT, 0x80, 0x0 ;  /* 0x000000000000781c */ /* 0x000fe20003f0f070 */
[----:B0-----:R-:W-:Y:S01]  /*10830*/  VIADD R12, R12, 0x50 ;  /* 0x000000500c0c7836 */ /* 0x001fe20000000000 */
[----:B------:R-:W-:Y:S01]  /*10840*/  UIADD3.X UR5, URZ, UR37, URZ, UP0, !UPT ;  /* 0x000000253f057290 */ /* 0x000fe200087fe43f */
[----:B------:R-:W-:-:S11]  /*10850*/  VIADD R13, R18, 0x200 ;  /* 0x00000200120d7836 */ /* 0x000fd60000000000 */
.L_x_9628:
        /* <DEDUP_REMOVED lines=10> */
[----:B------:R-:W-:Y:S02]  /*10900*/  R2UR UR6, R2 ;  /* 0x00000000020672ca */ /* 0x000fe400000e0000 */
[----:B------:R-:W-:Y:S02]  /*10910*/  R2UR UR7, R3 ;  /* 0x00000000030772ca */ /* 0x000fe400000e0000 */
[----:B------:R-:W-:Y:S01]  /*10920*/  R2UR UR10, R10 ;  /* 0x000000000a0a72ca */ /* 0x000fe200000e0000 */
[----:B------:R-:W-:Y:S01]  /*10930*/  VIADD R10, R18, 0x2600 ;  /* 0x00002600120a7836 */ /* 0x000fe20000000000 */
[----:B------:R-:W-:-:S13]  /*10940*/  PLOP3.LUT P0, PT, PT, PT, PT, 0x80, 0x0 ;  /* 0x000000000000781c */ /* 0x000fda0003f0f070 */
.L_x_9629:
        /* <DEDUP_REMOVED lines=15> */
.L_x_9630:
        /* <DEDUP_REMOVED lines=12> */
.L_x_9615:
[----:B------:R-:W-:Y:S05]  /*10b00*/  BSYNC B1 ;  /* 0x0000000000017941 */ /* 0x000fea0003800000 */
.L_x_9614:
[----:B------:R-:W-:Y:S01]  /*10b10*/  LOP3.LUT P1, RZ, R29, 0x1, RZ, 0xc0, !PT ;  /* 0x000000011dff7812 */ /* 0x000fe2000782c0ff */
[----:B------:R-:W-:Y:S01]  /*10b20*/  VIADD R18, R6, 0x1 ;  /* 0x0000000106127836 */ /* 0x000fe20000000000 */
[----:B------:R-:W-:Y:S01]  /*10b30*/  BSSY B1, `(.L_x_9631) ;  /* 0x00000ae000017945 */ /* 0x000fe20003800000 */
[----:B------:R-:W-:-:S03]  /*10b40*/  VIADD R9, R0, 0xffffffff ;  /* 0xffffffff00097836 */ /* 0x000fc60000000000 */
        /* <DEDUP_REMOVED lines=29> */
.L_x_9633:
[----:B------:R-:W-:Y:S01]  /*10d20*/  IMAD R2, R18, 0x8, R17 ;  /* 0x0000000812027824 */ /* 0x000fe200078e0211 */
[----:B------:R-:W-:Y:S01]  /*10d30*/  SHF.L.U32 R3, R28, 0x1f, RZ ;  /* 0x0000001f1c037819 */ /* 0x000fe200000006ff */
[----:B------:R-:W-:Y:S03]  /*10d40*/  BSSY B2, `(.L_x_9634) ;  /* 0x0000003000027945 */ /* 0x000fe60003800000 */
[----:B------:R-:W1:Y:S02]  /*10d50*/  SYNCS.PHASECHK.TRANS64.TRYWAIT P0, [R2+URZ+0x31c40], R3 ;  /* 0x031c4003020075a7 */ /* 0x000e64000800017f */
[----:B-1----:R-:W-:Y:S05]  /*10d60*/  @!P0 BRA `(.L_x_9635) ;  /* 0x0000002c00288947 */ /* 0x002fea0003800000 */
.L_x_9710:
[----:B------:R-:W-:Y:S05]  /*10d70*/  BSYNC B2 ;  /* 0x0000000000027941 */ /* 0x000fea0003800000 */
.L_x_9634:
        /* <DEDUP_REMOVED lines=12> */
.L_x_9637:
[----:B------:R-:W-:Y:S05]  /*10e40*/  BSYNC B2 ;  /* 0x0000000000027941 */ /* 0x000fea0003800000 */
.L_x_9636:
[----:B------:R-:W-:Y:S01]  /*10e50*/  IMAD.MOV.U32 R13, RZ, RZ, RZ ;  /* 0x000000ffff0d7224 */ /* 0x000fe200078e00ff */
[----:B------:R-:W-:Y:S01]  /*10e60*/  UIADD3 UR4, UP0, UR36, 0x370, URZ ;  /* 0x0000037024047890 */ /* 0x000fe2000ff1e03f */
[C---:B-1----:R-:W-:Y:S01]  /*10e70*/  IMAD R3, R18.reuse, 0x8, R8 ;  /* 0x0000000812037824 */ /* 0x042fe200078e0208 */
[----:B------:R-:W-:Y:S01]  /*10e80*/  PLOP3.LUT P0, PT, PT, PT, PT, 0x80, 0x0 ;  /* 0x000000000000781c */ /* 0x000fe20003f0f070 */
[----:B------:R-:W-:Y:S01]  /*10e90*/  IMAD R12, R18, 0x6c00, R17 ;  /* 0x00006c00120c7824 */ /* 0x000fe200078e0211 */
[----:B------:R-:W-:Y:S01]  /*10ea0*/  R2UR UR10, R13 ;  /* 0x000000000d0a72ca */ /* 0x000fe200000e0000 */
[----:B------:R-:W-:Y:S01]  /*10eb0*/  VIADD R3, R3, 0x30 ;  /* 0x0000003003037836 */ /* 0x000fe20000000000 */
[----:B------:R-:W-:Y:S01]  /*10ec0*/  UIADD3.X UR5, URZ, UR37, URZ, UP0, !UPT ;  /* 0x000000253f057290 */ /* 0x000fe200087fe43f */
[----:B------:R-:W-:Y:S01]  /*10ed0*/  IMAD R2, R10, 0x90, R26 ;  /* 0x000000900a027824 */ /* 0x000fe200078e021a */
[----:B------:R-:W-:Y:S01]  /*10ee0*/  UMOV UR6, 0x0 ;  /* 0x0000000000067882 */ /* 0x000fe20000000000 */
[----:B------:R-:W-:Y:S01]  /*10ef0*/  VIADD R5, R12, 0x16a00 ;  /* 0x00016a000c057836 */ /* 0x000fe20000000000 */
[----:B------:R-:W-:-:S09]  /*10f00*/  UMOV UR7, 0x14f00000 ;  /* 0x14f0000000077882 */ /* 0x000fd20000000000 */
.L_x_9638:
        /* <DEDUP_REMOVED lines=16> */
.L_x_9639:
        /* <DEDUP_REMOVED lines=16> */
.L_x_9640:
        /* <DEDUP_REMOVED lines=15> */
.L_x_9711:
[----:B------:R-:W-:Y:S05]  /*11200*/  BSYNC B2 ;  /* 0x0000000000027941 */ /* 0x000fea0003800000 */
.L_x_9641:
[----:B------:R-:W-:Y:S01]  /*11210*/  BSSY B2, `(.L_x_9643) ;  /* 0x000000b000027945 */ /* 0x000fe20003800000 */
[----:B0-----:R-:W-:Y:S02]  /*11220*/  IMAD.MOV.U32 R2, RZ, RZ, 0x0 ;  /* 0x00000000ff027424 */ /* 0x001fe400078e00ff */
[----:B------:R-:W-:Y:S01]  /*11230*/  IMAD.MOV.U32 R3, RZ, RZ, 0x14f00000 ;  /* 0x14f00000ff037424 */ /* 0x000fe200078e00ff */
[----:B------:R-:W-:Y:S06]  /*11240*/  @P1 BRA `(.L_x_9644) ;  /* 0x00000000001c1947 */ /* 0x000fec0003800000 */
[----:B------:R-:W0:Y:S02]  /*11250*/  S2R R12, SR_TID.X ;  /* 0x00000000000c7919 */ /* 0x000e240000002100 */
[----:B0-----:R-:W-:Y:S01]  /*11260*/  LOP3.LUT R14, R12, 0x1f, RZ, 0xc0, !PT ;  /* 0x0000001f0c0e7812 */ /* 0x001fe200078ec0ff */
[----:B------:R-:W-:-:S03]  /*11270*/  IMAD.MOV.U32 R12, RZ, RZ, 0x6c00 ;  /* 0x00006c00ff0c7424 */ /* 0x000fc600078e00ff */
[----:B------:R-:W-:Y:S01]  /*11280*/  ISETP.NE.AND P0, PT, R14, RZ, PT ;  /* 0x000000ff0e00720c */ /* 0x000fe20003f05270 */
[----:B------:R0:W-:-:S12]  /*11290*/  SYNCS.ARRIVE.TRANS64 RZ, [R7+URZ+0x50], R12 ;  /* 0x0000500c07ff79a7 */ /* 0x0001d8000800003f */
[----:B0-----:R-:W-:Y:S05]  /*112a0*/  @!P0 BRA `(.L_x_9644) ;  /* 0x0000000000048947 */ /* 0x001fea0003800000 */
[----:B------:R-:W-:Y:S01]  /*112b0*/  BPT.TRAP 0x1 ;  /* 0x000000040000795c */ /* 0x000fe20000300000 */
.L_x_9644:
[----:B------:R-:W-:Y:S05]  /*112c0*/  BSYNC B2 ;  /* 0x0000000000027941 */ /* 0x000fea0003800000 */
.L_x_9643:
[----:B------:R-:W-:Y:S01]  /*112d0*/  R2UR UR6, R2 ;  /* 0x00000000020672ca */ /* 0x000fe200000e0000 */
[----:B------:R-:W-:Y:S01]  /*112e0*/  IMAD R6, R6, 0x6c00, R17 ;  /* 0x00006c0006067824 */ /* 0x000fe200078e0211 */
[----:B------:R-:W-:Y:S01]  /*112f0*/  R2UR UR7, R3 ;  /* 0x00000000030772ca */ /* 0x000fe200000e0000 */
[----:B------:R-:W-:Y:S01]  /*11300*/  UIADD3 UR4, UP0, UR36, 0x470, URZ ;  /* 0x0000047024047890 */ /* 0x000fe2000ff1e03f */
[----:B------:R-:W-:Y:S01]  /*11310*/  R2UR UR10, R13 ;  /* 0x000000000d0a72ca */ /* 0x000fe200000e0000 */
[----:B------:R-:W-:Y:S01]  /*11320*/  IMAD R12, R22, 0x90, R26 ;  /* 0x00000090160c7824 */ /* 0x000fe200078e021a */
[----:B------:R-:W-:Y:S01]  /*11330*/  PLOP3.LUT P0, PT, PT, PT, PT, 0x80, 0x0 ;  /* 0x000000000000781c */ /* 0x000fe20003f0f070 */
[----:B------:R-:W-:Y:S01]  /*11340*/  VIADD R7, R7, 0x50 ;  /* 0x0000005007077836 */ /* 0x000fe20000000000 */
[----:B------:R-:W-:Y:S01]  /*11350*/  UIADD3.X UR5, URZ, UR37, URZ, UP0, !UPT ;  /* 0x000000253f057290 */ /* 0x000fe200087fe43f */
[----:B------:R-:W-:-:S11]  /*11360*/  VIADD R13, R6, 0x200 ;  /* 0x00000200060d7836 */ /* 0x000fd60000000000 */
.L_x_9645:
        /* <DEDUP_REMOVED lines=15> */
.L_x_9646:
        /* <DEDUP_REMOVED lines=15> */
.L_x_9647:
        /* <DEDUP_REMOVED lines=12> */
.L_x_9632:
[----:B------:R-:W-:Y:S05]  /*11610*/  BSYNC B1 ;  /* 0x0000000000017941 */ /* 0x000fea0003800000 */
.L_x_9631:
[----:B------:R-:W2:Y:S01]  /*11620*/  LDL R2, [R1+0x4] ;  /* 0x0000040001027983 */ /* 0x000ea20000100800 */
[----:B------:R-:W-:Y:S01]  /*11630*/  VIADD R0, R0, 0xfffffffe ;  /* 0xfffffffe00007836 */ /* 0x000fe20000000000 */
[----:B--2---:R-:W-:-:S13]  /*11640*/  ISETP.GT.AND P0, PT, R9, R2, PT ;  /* 0x000000020900720c */ /* 0x004fda0003f04270 */
[----:B------:R-:W-:Y:S05]  /*11650*/  @P0 BRA `(.L_x_9648) ;  /* 0xffffffe8006c0947 */ /* 0x000fea000383ffff */
.L_x_9594:
[----:B------:R-:W-:Y:S05]  /*11660*/  BSYNC B0 ;  /* 0x0000000000007941 */ /* 0x000fea0003800000 */
.L_x_9593:
[----:B------:R-:W1:Y:S01]  /*11670*/  S2R R2, SR_TID.X ;  /* 0x0000000000027919 */ /* 0x000e620000002100 */
[----:B------:R-:W-:Y:S01]  /*11680*/  BSSY B0, `(.L_x_9649) ;  /* 0x0000011000007945 */ /* 0x000fe20003800000 */
[----:B-1----:R-:W-:-:S04]  /*11690*/  LOP3.LUT R6, R2, 0x7f, RZ, 0xc0, !PT ;  /* 0x0000007f02067812 */ /* 0x002fc800078ec0ff */
[----:B------:R-:W-:-:S13]  /*116a0*/  ISETP.NE.AND P0, PT, R6, RZ, PT ;  /* 0x000000ff0600720c */ /* 0x000fda0003f05270 */
[----:B------:R-:W-:Y:S05]  /*116b0*/  @P0 BRA `(.L_x_9650) ;  /* 0x0000000000340947 */ /* 0x000fea0003800000 */
[----:B------:R-:W1:Y:S01]  /*116c0*/  S2R R5, SR_LANEID ;  /* 0x0000000000057919 */ /* 0x000e620000000000 */
[----:B------:R-:W-:Y:S01]  /*116d0*/  VOTEU.ANY UR4, UPT, PT ;  /* 0x0000000000047886 */ /* 0x000fe200038e0100 */
[----:B------:R-:W2:Y:S01]  /*116e0*/  LDC.64 R2, c[0x0][0xc60] ;  /* 0x00031800ff027b82 */ /* 0x000ea20000000a00 */
[----:B------:R-:W1:Y:S01]  /*116f0*/  FLO.U32 R0, UR4 ;  /* 0x0000000400007d00 */ /* 0x000e6200080e0000 */
[----:B------:R-:W-:Y:S01]  /*11700*/  ULDC.64 UR6, c[0x0][0x208] ;  /* 0x0000820000067ab9 */ /* 0x000fe20000000a00 */
[----:B-1----:R-:W-:-:S06]  /*11710*/  ISETP.EQ.U32.AND P0, PT, R0, R5, PT ;  /* 0x000000050000720c */ /* 0x002fcc0003f02070 */
[----:B------:R-:W2:Y:S07]  /*11720*/  POPC R5, UR4 ;  /* 0x0000000400057d09 */ /* 0x000eae0008000000 */
[----:B--2---:R-:W2:Y:S01]  /*11730*/  @P0 ATOMG.E.ADD.STRONG.GPU PT, R3, desc[UR6][R2.64], R5 ;  /* 0x00000005020309a8 */ /* 0x004ea200081ee1c6 */
[----:B------:R-:W1:Y:S02]  /*11740*/  S2R R4, SR_LTMASK ;  /* 0x0000000000047919 */ /* 0x000e640000003900 */
[----:B-1----:R-:W-:-:S04]  /*11750*/  LOP3.LUT R4, R4, UR4, RZ, 0xc0, !PT ;  /* 0x0000000404047c12 */ /* 0x002fc8000f8ec0ff */
[----:B0-----:R-:W0:Y:S01]  /*11760*/  POPC R7, R4 ;  /* 0x0000000400077309 */ /* 0x001e220000000000 */
[----:B--2---:R-:W0:Y:S02]  /*11770*/  SHFL.IDX PT, R0, R3, R0, 0x1f ;  /* 0x00001f0003007589 */ /* 0x004e2400000e0000 */
[----:B0-----:R-:W-:-:S07]  /*11780*/  IADD3 R24, R0, UR38, R7 ;  /* 0x0000002600187c10 */ /* 0x001fce000fffe007 */
.L_x_9650:
[----:B------:R-:W-:Y:S05]  /*11790*/  BSYNC B0 ;  /* 0x0000000000007941 */ /* 0x000fea0003800000 */
.L_x_9649:
[----:B------:R-:W-:Y:S01]  /*117a0*/  LOP3.LUT P0, RZ, R29, 0x1, RZ, 0xc0, !PT ;  /* 0x000000011dff7812 */ /* 0x000fe2000780c0ff */
[----:B------:R-:W-:-:S12]  /*117b0*/  BSSY B0, `(.L_x_9651) ;  /* 0x0000045000007945 */ /* 0x000fd80003800000 */
[----:B------:R-:W-:Y:S05]  /*117c0*/  @!P0 BRA `(.L_x_9652) ;  /* 0x00000004000c8947 */ /* 0x000fea0003800000 */
[----:B------:R-:W-:Y:S01]  /*117d0*/  IMAD R3, R18, 0x8, R17 ;  /* 0x0000000812037824 */ /* 0x000fe200078e0211 */
[----:B------:R-:W-:Y:S01]  /*117e0*/  SHF.L.U32 R0, R28, 0x1f, RZ ;  /* 0x0000001f1c007819 */ /* 0x000fe200000006ff */
[----:B------:R-:W-:Y:S01]  /*117f0*/  BSSY B1, `(.L_x_9653) ;  /* 0x0000004000017945 */ /* 0x000fe20003800000 */
[----:B------:R-:W-:Y:S02]  /*11800*/  ISETP.NE.AND P1, PT, R6, RZ, PT ;  /* 0x000000ff0600720c */ /* 0x000fe40003f25270 */
[----:B------:R-:W1:Y:S02]  /*11810*/  SYNCS.PHASECHK.TRANS64.TRYWAIT P0, [R3+URZ+0x31c60], R0 ;  /* 0x031c6000030075a7 */ /* 0x000e64000800017f */
[----:B-1----:R-:W-:Y:S09]  /*11820*/  @!P0 BRA `(.L_x_9654) ;  /* 0x0000002000a08947 */ /* 0x002ff20003800000 */
.L_x_9712:
[----:B------:R-:W-:Y:S05]  /*11830*/  BSYNC B1 ;  /* 0x0000000000017941 */ /* 0x000fea0003800000 */
.L_x_9653:
[----:B------:R-:W-:Y:S04]  /*11840*/  BSSY B1, `(.L_x_9655) ;  /* 0x0000009000017945 */ /* 0x000fe80003800000 */
        /* <DEDUP_REMOVED lines=8> */
.L_x_9656:
[----:B------:R-:W-:Y:S05]  /*118d0*/  BSYNC B1 ;  /* 0x0000000000017941 */ /* 0x000fea0003800000 */
.L_x_9655:
[----:B-1----:R-:W-:Y:S01]  /*118e0*/  IMAD R0, R18, 0x6c00, R17 ;  /* 0x00006c0012007824 */ /* 0x002fe200078e0211 */
[----:B------:R-:W-:Y:S01]  /*118f0*/  UIADD3 UR4, UP0, UR36, 0x470, URZ ;  /* 0x0000047024047890 */ /* 0x000fe2000ff1e03f */
[----:B------:R-:W-:Y:S01]  /*11900*/  VIADD R2, R3, 0x31c50 ;  /* 0x00031c5003027836 */ /* 0x000fe20000000000 */
[----:B------:R-:W-:Y:S01]  /*11910*/  PLOP3.LUT P0, PT, PT, PT, PT, 0x80, 0x0 ;  /* 0x000000000000781c */ /* 0x000fe20003f0f070 */
[----:B------:R-:W-:Y:S01]  /*11920*/  IMAD R22, R22, 0x90, R26 ;  /* 0x0000009016167824 */ /* 0x000fe200078e021a */
[----:B------:R-:W-:Y:S01]  /*11930*/  UIADD3.X UR5, URZ, UR37, URZ, UP0, !UPT ;  /* 0x000000253f057290 */ /* 0x000fe200087fe43f */
[----:B------:R-:W-:Y:S01]  /*11940*/  VIADD R3, R0, 0x200 ;  /* 0x0000020000037836 */ /* 0x000fe20000000000 */
[----:B------:R-:W-:Y:S01]  /*11950*/  UMOV UR6, 0x0 ;  /* 0x0000000000067882 */ /* 0x000fe20000000000 */
[----:B------:R-:W-:Y:S01]  /*11960*/  UMOV UR7, 0x14f00000 ;  /* 0x14f0000000077882 */ /* 0x000fe20000000000 */
[----:B------:R-:W-:-:S08]  /*11970*/  UMOV UR10, URZ ;  /* 0x0000003f000a7c82 */ /* 0x000fd00008000000 */
.L_x_9657:
        /* <DEDUP_REMOVED lines=10> */
[----:B------:R-:W-:Y:S01]  /*11a20*/  PLOP3.LUT P0, PT, PT, PT, PT, 0x80, 0x0 ;  /* 0x000000000000781c */ /* 0x000fe20003f0f070 */
[----:B------:R-:W-:Y:S01]  /*11a30*/  VIADD R3, R0, 0x2600 ;  /* 0x0000260000037836 */ /* 0x000fe20000000000 */
[----:B------:R-:W-:Y:S01]  /*11a40*/  UMOV UR6, 0x0 ;  /* 0x0000000000067882 */ /* 0x000fe20000000000 */
[----:B------:R-:W-:Y:S01]  /*11a50*/  UMOV UR7, 0x14f00000 ;  /* 0x14f0000000077882 */ /* 0x000fe20000000000 */
[----:B------:R-:W-:-:S09]  /*11a60*/  UMOV UR10, 0x20 ;  /* 0x00000020000a7882 */ /* 0x000fd20000000000 */
.L_x_9658:
        /* <DEDUP_REMOVED lines=15> */
.L_x_9659:
        /* <DEDUP_REMOVED lines=10> */
.L_x_9652:
[----:B------:R-:W-:Y:S05]  /*11c00*/  BSYNC B0 ;  /* 0x0000000000007941 */ /* 0x000fea0003800000 */
.L_x_9651:
[----:B------:R-:W-:-:S05]  /*11c10*/  VIADD R18, R18, 0x1 ;  /* 0x0000000112127836 */ /* 0x000fca0000000000 */
[----:B------:R-:W-:-:S04]  /*11c20*/  ISETP.NE.AND P0, PT, R18, 0x2, PT ;  /* 0x000000021200780c */ /* 0x000fc80003f05270 */
[----:B------:R-:W-:Y:S02]  /*11c30*/  SEL R3, RZ, 0x1, P0 ;  /* 0x00000001ff037807 */ /* 0x000fe40000000000 */
[----:B------:R-:W-:Y:S02]  /*11c40*/  SEL R18, R18, RZ, P0 ;  /* 0x000000ff12127207 */ /* 0x000fe40000000000 */
[----:B------:R-:W-:-:S07]  /*11c50*/  LOP3.LUT R28, R28, R3, RZ, 0x3c, !PT ;  /* 0x000000031c1c7212 */ /* 0x000fce00078e3cff */
.L_x_9575:
[----:B------:R-:W-:Y:S05]  /*11c60*/  BSYNC B7 ;  /* 0x0000000000077941 */ /* 0x000fea0003800000 */
.L_x_9573:
[----:B------:R-:W-:-:S13]  /*11c70*/  LOP3.LUT P0, RZ, R29, 0x2, RZ, 0xc0, !PT ;  /* 0x000000021dff7812 */ /* 0x000fda000780c0ff */
[----:B------:R-:W-:Y:S05]  /*11c80*/  @!P0 BRA `(.L_x_9660) ;  /* 0x0000000000248947 */ /* 0x000fea0003800000 */
[----:B------:R-:W-:Y:S05]  /*11c90*/  WARPSYNC.ALL ;  /* 0x0000000000007948 */ /* 0x000fea0003800000 */
[----:B------:R-:W3:Y:S08]  /*11ca0*/  S2UR UR5, SR_CgaCtaId ;  /* 0x00000000000579c3 */ /* 0x000ef00000008800 */
[----:B------:R-:W-:Y:S06]  /*11cb0*/  BAR.SYNC.DEFER_BLOCKING 0x5, 0x200 ;  /* 0x0148000000007b1d */ /* 0x000fec0000010000 */
[----:B------:R-:W-:-:S02]  /*11cc0*/  UMOV UR4, 0x400 ;  /* 0x0000040000047882 */ /* 0x000fc40000000000 */
[----:B---3--:R-:W-:-:S06]  /*11cd0*/  ULEA UR4, UR5, UR4, 0x18 ;  /* 0x0000000405047291 */ /* 0x008fcc000f8ec03f */
[----:B------:R-:W-:-:S05]  /*11ce0*/  IMAD.U32 R17, RZ, RZ, UR4 ;  /* 0x00000004ff117e24 */ /* 0x000fca000f8e00ff */
[----:B------:R3:W4:Y:S01]  /*11cf0*/  LDS.128 R24, [R17+0x31cd0] ;  /* 0x031cd00011187984 */ /* 0x0007220000000c00 */
[----:B------:R-:W-:Y:S06]  /*11d00*/  BAR.ARV 0x4, 0x200 ;  /* 0x0108000000007b1d */ /* 0x000fec0000002000 */
[----:B------:R-:W-:Y:S05]  /*11d10*/  BRA `(.L_x_9661) ;  /* 0x0000000800d87947 */ /* 0x000fea0003800000 */
.L_x_9660:
[----:B------:R-:W1:Y:S01]  /*11d20*/  S2R R0, SR_TID.X ;  /* 0x0000000000007919 */ /* 0x000e620000002100 */
[----:B------:R-:W-:Y:S01]  /*11d30*/  UMOV UR4, 0xffffffff ;  /* 0xffffffff00047882 */ /* 0x000fe20000000000 */
[----:B-1----:R-:W-:-:S04]  /*11d40*/  LOP3.LUT R9, R0, 0x1f, RZ, 0xc0, !PT ;  /* 0x0000001f00097812 */ /* 0x002fc800078ec0ff */
[----:B------:R-:W-:Y:S01]  /*11d50*/  ISETP.NE.AND P0, PT, R9, 0x1f, PT ;  /* 0x0000001f0900780c */ /* 0x000fe20003f05270 */
[----:B------:R-:W-:-:S12]  /*11d60*/  BRA.DIV UR4, `(.L_x_9662) ;  /* 0x0000001e04647947 */ /* 0x000fd8000b800000 */
[----:B0-2---:R-:W-:Y:S01]  /*11d70*/  IMAD.IADD R7, R27, 0x1, R9 ;  /* 0x000000011b077824 */ /* 0x005fe200078e0209 */
[----:B------:R-:W-:Y:S01]  /*11d80*/  ULDC UR4, c[0x0][0xc3c] ;  /* 0x00030f0000047ab9 */ /* 0x000fe20000000800 */
[----:B------:R-:W-:-:S03]  /*11d90*/  ULDC.64 UR6, c[0x0][0x208] ;  /* 0x0000820000067ab9 */ /* 0x000fc60000000a00 */
        /* <DEDUP_REMOVED lines=8> */
[C---:B------:R-:W-:Y:S01]  /*11e20*/  ISETP.GE.U32.AND P2, PT, R9.reuse, 0x2, PT ;  /* 0x000000020900780c */ /* 0x040fe20003f46070 */
[----:B------:R-:W-:Y:S01]  /*11e30*/  IMAD.MOV.U32 R4, RZ, RZ, RZ ;  /* 0x000000ffff047224 */ /* 0x000fe200078e00ff */
[C---:B------:R-:W-:Y:S01]  /*11e40*/  ISETP.GE.U32.AND P3, PT, R9.reuse, 0x4, PT ;  /* 0x000000040900780c */ /* 0x040fe20003f66070 */
[----:B------:R-:W-:Y:S01]  /*11e50*/  SHFL.IDX PT, R0, R24, RZ, 0x1f ;  /* 0x00001fff18007589 */ /* 0x000fe200000e0000 */
[C---:B------:R-:W-:Y:S02]  /*11e60*/  ISETP.GE.U32.AND P4, PT, R9.reuse, 0x8, PT ;  /* 0x000000080900780c */ /* 0x040fe40003f86070 */
[----:B------:R-:W-:Y:S01]  /*11e70*/  ISETP.GE.U32.AND P5, PT, R9, 0x10, PT ;  /* 0x000000100900780c */ /* 0x000fe20003fa6070 */
[----:B------:R0:W-:Y:S02]  /*11e80*/  SHFL.IDX PT, R6, R24, 0x1, 0x1f ;  /* 0x00201f0018067f89 */ /* 0x0001e400000e0000 */
[----:B0-----:R-:W-:-:S02]  /*11e90*/  IMAD.MOV.U32 R24, RZ, RZ, RZ ;  /* 0x000000ffff187224 */ /* 0x001fc400078e00ff */
[----:B--2---:R-:W-:Y:S02]  /*11ea0*/  @!P1 IMAD.MOV.U32 R7, RZ, RZ, R8 ;  /* 0x000000ffff079224 */ /* 0x004fe400078e0008 */
        /* <DEDUP_REMOVED lines=19> */
.L_x_9722:
[----:B------:R-:W-:Y:S02]  /*11fe0*/  ULDC UR4, c[0x0][0xc38] ;  /* 0x00030e0000047ab9 */ /* 0x000fe40000000800 */
[----:B------:R-:W-:-:S04]  /*11ff0*/  IMAD.U32 R2, RZ, RZ, UR4 ;  /* 0x00000004ff027e24 */ /* 0x000fc8000f8e00ff */
[----:B-1----:R-:W-:-:S04]  /*12000*/  IMAD R5, R14, R2, RZ ;  /* 0x000000020e057224 */ /* 0x002fc800078e02ff */
[----:B------:R-:W-:-:S05]  /*12010*/  IMAD.IADD R6, R6, 0x1, R5 ;  /* 0x0000000106067824 */ /* 0x000fca00078e0205 */
[----:B------:R-:W-:-:S13]  /*12020*/  ISETP.GT.AND P6, PT, R6, R0, PT ;  /* 0x000000000600720c */ /* 0x000fda0003fc4270 */
[----:B------:R-:W-:Y:S05]  /*12030*/  @P6 BRA `(.L_x_9663) ;  /* 0x0000000000a86947 */ /* 0x000fea0003800000 */
.L_x_9666:
[----:B------:R-:W1:Y:S01]  /*12040*/  LDC R2, c[0x0][0xc3c] ;  /* 0x00030f00ff027b82 */ /* 0x000e620000000800 */
[----:B------:R-:W-:-:S05]  /*12050*/  VIADD R27, R27, 0x1f ;  /* 0x0000001f1b1b7836 */ /* 0x000fca0000000000 */
[----:B-1----:R-:W-:-:S13]  /*12060*/  ISETP.GE.AND P6, PT, R27, R2, PT ;  /* 0x000000021b00720c */ /* 0x002fda0003fc6270 */
[----:B------:R-:W-:Y:S05]  /*12070*/  @P6 BRA `(.L_x_9664) ;  /* 0x0000000400bc6947 */ /* 0x000fea0003800000 */
[----:B0-----:R-:W0:Y:S01]  /*12080*/  S2R R3, SR_TID.X ;  /* 0x0000000000037919 */ /* 0x001e220000002100 */
[----:B------:R-:W-:Y:S01]  /*12090*/  IMAD.MOV.U32 R7, RZ, RZ, RZ ;  /* 0x000000ffff077224 */ /* 0x000fe200078e00ff */
[----:B------:R-:W-:Y:S01]  /*120a0*/  ULDC.64 UR4, c[0x0][0x208] ;  /* 0x0000820000047ab9 */ /* 0x000fe20000000a00 */
[----:B0-----:R-:W-:-:S05]  /*120b0*/  LOP3.LUT R3, R3, 0x1f, RZ, 0xc0, !PT ;  /* 0x0000001f03037812 */ /* 0x001fca00078ec0ff */
[----:B------:R-:W-:-:S05]  /*120c0*/  IMAD.IADD R9, R27, 0x1, R3 ;  /* 0x000000011b097824 */ /* 0x000fca00078e0203 */
[----:B------:R-:W-:-:S13]  /*120d0*/  ISETP.GE.OR P6, PT, R9, R2, !P0 ;  /* 0x000000020900720c */ /* 0x000fda00047c6670 */
[----:B------:R-:W0:Y:S08]  /*120e0*/  @!P6 LDC.64 R2, c[0x0][0xc80] ;  /* 0x00032000ff02eb82 */ /* 0x000e300000000a00 */
[----:B------:R-:W1:Y:S01]  /*120f0*/  @!P6 LDC.64 R4, c[0x0][0xc78] ;  /* 0x00031e00ff04eb82 */ /* 0x000e620000000a00 */
[----:B0-----:R-:W-:-:S05]  /*12100*/  @!P6 IMAD.WIDE R2, R9, 0x4, R2 ;  /* 0x000000040902e825 */ /* 0x001fca00078e0202 */
[----:B------:R1:W2:Y:S02]  /*12110*/  @!P6 LDG.E R7, desc[UR4][R2.64] ;  /* 0x000000040207e981 */ /* 0x0002a4000c1e1900 */
[----:B-1----:R-:W-:-:S04]  /*12120*/  @!P6 IMAD.WIDE R2, R9, 0x4, R4 ;  /* 0x000000040902e825 */ /* 0x002fc800078e0204 */
        /* <DEDUP_REMOVED lines=21> */
.L_x_9730:
[----:B------:R-:W-:Y:S02]  /*12280*/  ULDC UR4, c[0x0][0xc38] ;  /* 0x00030e0000047ab9 */ /* 0x000fe40000000800 */
[----:B------:R-:W-:-:S04]  /*12290*/  IMAD.U32 R2, RZ, RZ, UR4 ;  /* 0x00000004ff027e24 */ /* 0x000fc8000f8e00ff */
[----:B-1----:R-:W-:-:S04]  /*122a0*/  IMAD R5, R14, R2, RZ ;  /* 0x000000020e057224 */ /* 0x002fc800078e02ff */
[----:B------:R-:W-:-:S05]  /*122b0*/  IMAD.IADD R6, R5, 0x1, R6 ;  /* 0x0000000105067824 */ /* 0x000fca00078e0206 */
[----:B------:R-:W-:-:S13]  /*122c0*/  ISETP.GT.AND P6, PT, R6, R0, PT ;  /* 0x000000000600720c */ /* 0x000fda0003fc4270 */
[----:B------:R-:W-:Y:S05]  /*122d0*/  @!P6 BRA `(.L_x_9666) ;  /* 0xfffffffc0058e947 */ /* 0x000fea000383ffff */
.L_x_9663:
        /* <DEDUP_REMOVED lines=9> */
.L_x_9735:
[----:B------:R-:W-:-:S13]  /*12370*/  ISETP.NE.AND P0, PT, R8, RZ, PT ;  /* 0x000000ff0800720c */ /* 0x000fda0003f05270 */
[----:B------:R-:W-:Y:S05]  /*12380*/  @!P0 BRA `(.L_x_9668) ;  /* 0x0000000000108947 */ /* 0x000fea0003800000 */
[----:B------:R-:W-:Y:S01]  /*12390*/  UMOV UR4, 0xffffffff ;  /* 0xffffffff00047882 */ /* 0x000fe20000000000 */
[----:B------:R-:W-:Y:S02]  /*123a0*/  VIADD R12, R5, 0xffffffff ;  /* 0xffffffff050c7836 */ /* 0x000fe40000000000 */
[----:B------:R-:W-:Y:S05]  /*123b0*/  BRA.DIV UR4, `(.L_x_9669) ;  /* 0x0000002204247947 */ /* 0x000fea000b800000 */
[----:B------:R4:W0:Y:S02]  /*123c0*/  SHFL.IDX PT, R24, R3, R12, 0x1f ;  /* 0x00001f0c03187589 */ /* 0x00082400000e0000 */
.L_x_9668:
[----:B--2---:R-:W-:Y:S01]  /*123d0*/  IABS R8, R7 ;  /* 0x0000000700087213 */ /* 0x004fe20000000000 */
[----:B0-----:R-:W-:Y:S01]  /*123e0*/  IMAD R24, R24, R2, R6 ;  /* 0x0000000218187224 */ /* 0x001fe200078e0206 */
[----:B---3--:R-:W-:Y:S01]  /*123f0*/  IABS R6, R4 ;  /* 0x0000000400067213 */ /* 0x008fe20000000000 */
[----:B------:R-:W-:Y:S01]  /*12400*/  IMAD.MOV.U32 R2, RZ, RZ, RZ ;  /* 0x000000ffff027224 */ /* 0x000fe200078e00ff */
[----:B------:R-:W0:Y:S01]  /*12410*/  I2F.RP R9, R8 ;  /* 0x0000000800097306 */ /* 0x000e220000209400 */
[----:B------:R-:W-:Y:S02]  /*12420*/  IMAD.IADD R0, R0, 0x1, -R24 ;  /* 0x0000000100007824 */ /* 0x000fe400078e0a18 */
[----:B------:R-:W-:-:S05]  /*12430*/  IMAD.IADD R27, R5, 0x1, R27 ;  /* 0x00000001051b7824 */ /* 0x000fca00078e021b */
[----:B------:R-:W2:Y:S08]  /*12440*/  I2F.RP R10, R6 ;  /* 0x00000006000a7306 */ /* 0x000eb00000209400 */
[----:B0-----:R-:W4:Y:S08]  /*12450*/  MUFU.RCP R9, R9 ;  /* 0x0000000900097308 */ /* 0x001f300000001000 */
[----:B--2---:R-:W-:Y:S01]  /*12460*/  MUFU.RCP R10, R10 ;  /* 0x0000000a000a7308 */ /* 0x004fe20000001000 */
[----:B----4-:R-:W-:-:S07]  /*12470*/  VIADD R3, R9, 0xffffffe ;  /* 0x0ffffffe09037836 */ /* 0x010fce0000000000 */
[----:B------:R-:W0:Y:S02]  /*12480*/  F2I.FTZ.U32.TRUNC.NTZ R3, R3 ;  /* 0x0000000300037305 */ /* 0x000e24000021f000 */
[----:B0-----:R-:W-:-:S04]  /*12490*/  IMAD.MOV R11, RZ, RZ, -R3 ;  /* 0x000000ffff0b7224 */ /* 0x001fc800078e0a03 */
[----:B------:R-:W-:-:S04]  /*124a0*/  IMAD R11, R11, R8, RZ ;  /* 0x000000080b0b7224 */ /* 0x000fc800078e02ff */
[----:B------:R-:W-:Y:S01]  /*124b0*/  IMAD.HI.U32 R2, R3, R11, R2 ;  /* 0x0000000b03027227 */ /* 0x000fe200078e0002 */
[----:B------:R-:W-:Y:S02]  /*124c0*/  IABS R3, R7 ;  /* 0x0000000700037213 */ /* 0x000fe40000000000 */
[----:B------:R-:W-:-:S03]  /*124d0*/  IABS R11, R0 ;  /* 0x00000000000b7213 */ /* 0x000fc60000000000 */
[----:B------:R-:W-:Y:S02]  /*124e0*/  IMAD.MOV R12, RZ, RZ, -R3 ;  /* 0x000000ffff0c7224 */ /* 0x000fe400078e0a03 */
[----:B------:R-:W-:-:S04]  /*124f0*/  IMAD.HI.U32 R9, R2, R11, RZ ;  /* 0x0000000b02097227 */ /* 0x000fc800078e00ff */
[----:B------:R-:W-:Y:S02]  /*12500*/  IMAD R11, R9, R12, R11 ;  /* 0x0000000c090b7224 */ /* 0x000fe400078e020b */
[----:B------:R-:W-:Y:S02]  /*12510*/  VIADD R12, R10, 0xffffffe ;  /* 0x0ffffffe0a0c7836 */ /* 0x000fe40000000000 */
[----:B------:R-:W-:Y:S01]  /*12520*/  IMAD.MOV.U32 R2, RZ, RZ, RZ ;  /* 0x000000ffff027224 */ /* 0x000fe200078e00ff */
[----:B------:R-:W-:Y:S01]  /*12530*/  ISETP.GT.U32.AND P1, PT, R8, R11, PT ;  /* 0x0000000b0800720c */ /* 0x000fe20003f24070 */
[----:B------:R-:W0:-:S12]  /*12540*/  F2I.FTZ.U32.TRUNC.NTZ R3, R12 ;  /* 0x0000000c00037305 */ /* 0x000e18000021f000 */
[----:B------:R-:W-:Y:S02]  /*12550*/  @!P1 IMAD.IADD R11, R11, 0x1, -R8 ;  /* 0x000000010b0b9824 */ /* 0x000fe400078e0a08 */
[----:B------:R-:W-:Y:S01]  /*12560*/  @!P1 VIADD R9, R9, 0x1 ;  /* 0x0000000109099836 */ /* 0x000fe20000000000 */
[----:B------:R-:W-:Y:S02]  /*12570*/  ISETP.NE.AND P1, PT, R7, RZ, PT ;  /* 0x000000ff0700720c */ /* 0x000fe40003f25270 */
[----:B------:R-:W-:Y:S01]  /*12580*/  ISETP.GE.U32.AND P0, PT, R11, R8, PT ;  /* 0x000000080b00720c */ /* 0x000fe20003f06070 */
[----:B0-----:R-:W-:Y:S01]  /*12590*/  IMAD.MOV R11, RZ, RZ, -R3 ;  /* 0x000000ffff0b7224 */ /* 0x001fe200078e0a03 */
[----:B------:R-:W-:-:S03]  /*125a0*/  IABS R8, R4 ;  /* 0x0000000400087213 */ /* 0x000fc60000000000 */
[----:B------:R-:W-:Y:S02]  /*125b0*/  IMAD R11, R11, R6, RZ ;  /* 0x000000060b0b7224 */ /* 0x000fe400078e02ff */
[----:B------:R-:W-:Y:S02]  /*125c0*/  IMAD.MOV R8, RZ, RZ, -R8 ;  /* 0x000000ffff087224 */ /* 0x000fe400078e0a08 */
[----:B------:R-:W-:Y:S01]  /*125d0*/  IMAD.HI.U32 R2, R3, R11, R2 ;  /* 0x0000000b03027227 */ /* 0x000fe200078e0002 */
[----:B------:R-:W-:-:S03]  /*125e0*/  LOP3.LUT R3, R0, R7, RZ, 0x3c, !PT ;  /* 0x0000000700037212 */ /* 0x000fc600078e3cff */
[----:B------:R-:W-:Y:S01]  /*125f0*/  @P0 VIADD R9, R9, 0x1 ;  /* 0x0000000109090836 */ /* 0x000fe20000000000 */
[----:B------:R-:W-:-:S13]  /*12600*/  ISETP.GE.AND P2, PT, R3, RZ, PT ;  /* 0x000000ff0300720c */ /* 0x000fda0003f46270 */
        /* <DEDUP_REMOVED lines=20> */
[----:B------:R-:W-:Y:S01]  /*12750*/  IMAD R26, R9, 0x10000, R2 ;  /* 0x00010000091a7824 */ /* 0x000fe200078e0202 */
[----:B------:R-:W-:Y:S06]  /*12760*/  BRA `(.L_x_9670) ;  /* 0x00000000001c7947 */ /* 0x000fec0003800000 */
.L_x_9664:
[----:B------:R-:W-:Y:S01]  /*12770*/  UMOV UR4, URZ ;  /* 0x0000003f00047c82 */ /* 0x000fe20008000000 */
[----:B------:R-:W-:Y:S01]  /*12780*/  UMOV UR5, URZ ;  /* 0x0000003f00057c82 */ /* 0x000fe20008000000 */
[----:B------:R-:W-:Y:S01]  /*12790*/  ULDC UR6, c[0x0][0xc3c] ;  /* 0x00030f0000067ab9 */ /* 0x000fe20000000800 */
[----:B------:R-:W-:Y:S02]  /*127a0*/  IMAD.MOV.U32 R24, RZ, RZ, R0 ;  /* 0x000000ffff187224 */ /* 0x000fe400078e0000 */
[----:B------:R-:W-:Y:S02]  /*127b0*/  IMAD.U32 R25, RZ, RZ, UR4 ;  /* 0x00000004ff197e24 */ /* 0x000fe4000f8e00ff */
[----:B------:R-:W-:Y:S02]  /*127c0*/  IMAD.U32 R26, RZ, RZ, UR5 ;  /* 0x00000005ff1a7e24 */ /* 0x000fe4000f8e00ff */
[----:B------:R-:W-:-:S07]  /*127d0*/  IMAD.U32 R27, RZ, RZ, UR6 ;  /* 0x00000006ff1b7e24 */ /* 0x000fce000f8e00ff */
.L_x_9670:
[----:B------:R-:W2:Y:S01]  /*127e0*/  S2R R0, SR_TID.X ;  /* 0x0000000000007919 */ /* 0x000ea20000002100 */
[----:B------:R-:W-:Y:S05]  /*127f0*/  WARPSYNC.ALL ;  /* 0x0000000000007948 */ /* 0x000fea0003800000 */
[----:B------:R-:W-:Y:S01]  /*12800*/  BAR.SYNC.DEFER_BLOCKING 0x4, 0x200 ;  /* 0x0108000000007b1d */ /* 0x000fe20000010000 */
[----:B--2---:R-:W-:-:S04]  /*12810*/  LOP3.LUT R0, R0, 0x1f, RZ, 0xc0, !PT ;  /* 0x0000001f00007812 */ /* 0x004fc800078ec0ff */
[----:B------:R-:W-:-:S13]  /*12820*/  ISETP.NE.AND P0, PT, R0, RZ, PT ;  /* 0x000000ff0000720c */ /* 0x000fda0003f05270 */
[----:B0-----:R-:W0:Y:S01]  /*12830*/  @!P0 S2R R3, SR_CgaCtaId ;  /* 0x0000000000038919 */ /* 0x001e220000008800 */
[----:B------:R-:W-:-:S04]  /*12840*/  @!P0 MOV R0, 0x400 ;  /* 0x0000040000008802 */ /* 0x000fc80000000f00 */
[----:B0-----:R-:W-:-:S05]  /*12850*/  @!P0 LEA R17, R3, R0, 0x18 ;  /* 0x0000000003118211 */ /* 0x001fca00078ec0ff */
[----:B------:R0:W-:Y:S01]  /*12860*/  @!P0 STS.128 [R17+0x31cd0], R24 ;  /* 0x031cd01811008388 */ /* 0x0001e20000000c00 */
[----:B------:R-:W-:Y:S06]  /*12870*/  BAR.ARV 0x5, 0x200 ;  /* 0x0148000000007b1d */ /* 0x000fec0000002000 */
.L_x_9661:
[----:B------:R-:W-:Y:S02]  /*12880*/  ULDC UR4, c[0x0][0xc3c] ;  /* 0x00030f0000047ab9 */ /* 0x000fe40000000800 */
[----:B----4-:R-:W-:-:S13]  /*12890*/  ISETP.GE.AND P0, PT, R27, UR4, PT ;  /* 0x000000041b007c0c */ /* 0x010fda000bf06270 */
[----:B------:R-:W-:Y:S05]  /*128a0*/  @!P0 BRA `(.L_x_9671) ;  /* 0xffffffa800748947 */ /* 0x000fea000383ffff */
[----:B------:R-:W-:Y:S05]  /*128b0*/  BSYNC B8 ;  /* 0x0000000000087941 */ /* 0x000fea0003800000 */
.L_x_9567:
[----:B-1----:R-:W4:Y:S01]  /*128c0*/  LDL.LU R0, [R1+0x34] ;  /* 0x0000340001007983 */ /* 0x002f220000300800 */
[----:B------:R-:W-:Y:S01]  /*128d0*/  BSSY B0, `(.L_x_9672) ;  /* 0x000000b000007945 */ /* 0x000fe20003800000 */
[----:B------:R-:W1:Y:S01]  /*128e0*/  S2R R5, SR_CgaCtaId ;  /* 0x0000000000057919 */ /* 0x000e620000008800 */
[----:B----4-:R-:W-:-:S05]  /*128f0*/  VIADD R0, R0, 0x1 ;  /* 0x0000000100007836 */ /* 0x010fca0000000000 */
[----:B------:R-:W-:-:S04]  /*12900*/  LEA.HI R2, R0, R0, RZ, 0x1 ;  /* 0x0000000000027211 */ /* 0x000fc800078f08ff */
[----:B------:R-:W-:Y:S02]  /*12910*/  LOP3.LUT R3, R2, 0xfffffffe, RZ, 0xc0, !PT ;  /* 0xfffffffe02037812 */ /* 0x000fe400078ec0ff */
[----:B------:R-:W-:-:S03]  /*12920*/  MOV R2, 0x400 ;  /* 0x0000040000027802 */ /* 0x000fc60000000f00 */
[----:B------:R-:W-:Y:S01]  /*12930*/  IMAD.IADD R0, R0, 0x1, -R3 ;  /* 0x0000000100007824 */ /* 0x000fe200078e0a03 */
[----:B-1----:R-:W-:-:S04]  /*12940*/  LEA R9, R5, R2, 0x18 ;  /* 0x0000000205097211 */ /* 0x002fc800078ec0ff */
[----:B------:R-:W-:-:S04]  /*12950*/  SHF.L.U32 R0, R0, 0x1f, RZ ;  /* 0x0000001f00007819 */ /* 0x000fc800000006ff */
[----:B------:R-:W1:Y:S02]  /*12960*/  SYNCS.PHASECHK.TRANS64.TRYWAIT P0, [R9+URZ+0x31c20], R0 ;  /* 0x031c2000090075a7 */ /* 0x000e64000800017f */
[----:B-1----:R-:W-:Y:S05]  /*12970*/  @!P0 BRA `(.L_x_9673) ;  /* 0x0000001800dc8947 */ /* 0x002fea0003800000 */
.L_x_9738:
[----:B------:R-:W-:Y:S05]  /*12980*/  BSYNC B0 ;  /* 0x0000000000007941 */ /* 0x000fea0003800000 */
.L_x_9672:
[----:B------:R-:W-:-:S03]  /*12990*/  UMOV UR4, 0xffffffff ;  /* 0xffffffff00047882 */ /* 0x000fc60000000000 */
[----:B------:R-:W-:Y:S05]  /*129a0*/  BRA.DIV UR4, `(.L_x_9674) ;  /* 0x0000001a04e47947 */ /* 0x000fea000b800000 */
[----:B-1----:R-:W1:Y:S02]  /*129b0*/  S2R R0, SR_TID.X ;  /* 0x0000000000007919 */ /* 0x002e640000002100 */
[----:B-1----:R-:W-:-:S04]  /*129c0*/  SHF.R.U32.HI R0, RZ, 0x5, R0 ;  /* 0x00000005ff007819 */ /* 0x002fc80000011600 */
[----:B------:R-:W-:-:S05]  /*129d0*/  LOP3.LUT R0, R0, 0x3, RZ, 0xc0, !PT ;  /* 0x0000000300007812 */ /* 0x000fca00078ec0ff */
[----:B------:R1:W4:Y:S02]  /*129e0*/  SHFL.IDX PT, R14, R0, RZ, 0x1f ;  /* 0x00001fff000e7589 */ /* 0x00032400000e0000 */
.L_x_9741:
[----:B----4-:R-:W-:Y:S01]  /*129f0*/  ISETP.NE.AND P0, PT, R14, RZ, PT ;  /* 0x000000ff0e00720c */ /* 0x010fe20003f05270 */
[----:B------:R-:W-:-:S12]  /*12a00*/  BSSY B0, `(.L_x_9675) ;  /* 0x0000026000007945 */ /* 0x000fd80003800000 */
[----:B------:R-:W-:Y:S05]  /*12a10*/  @P0 BRA `(.L_x_9676) ;  /* 0x0000000000900947 */ /* 0x000fea0003800000 */
[----:B------:R-:W-:-:S03]  /*12a20*/  UMOV UR4, 0xffffffff ;  /* 0xffffffff00047882 */ /* 0x000fc60000000000 */
[----:B------:R-:W-:Y:S05]  /*12a30*/  BRA.DIV UR4, `(.L_x_9677) ;  /* 0x0000001a04f47947 */ /* 0x000fea000b800000 */
[----:B------:R-:W-:-:S13]  /*12a40*/  ELECT P6, URZ, PT ;  /* 0x00000000003f782f */ /* 0x000fda00038c0000 */
.L_x_9744:
        /* <DEDUP_REMOVED lines=8> */
.L_x_9678:
[----:B------:R-:W-:Y:S01]  /*12ad0*/  VIADD R3, R9, 0x31c40 ;  /* 0x00031c4009037836 */ /* 0x000fe20000000000 */
[----:B------:R-:W-:Y:S01]  /*12ae0*/  SHF.L.U32 R2, R28, 0x1f, RZ ;  /* 0x0000001f1c027819 */ /* 0x000fe200000006ff */
[C---:B------:R-:W-:Y:S02]  /*12af0*/  VIADD R0, R18.reuse, 0x1 ;  /* 0x0000000112007836 */ /* 0x040fe40000000000 */
[----:B0-2---:R-:W-:-:S03]  /*12b00*/  IMAD R7, R18, 0x8, R3 ;  /* 0x0000000812077824 */ /* 0x005fc600078e0203 */
        /* <DEDUP_REMOVED lines=8> */
.L_x_9745:
[----:B------:R-:W1:Y:S02]  /*12b90*/  SYNCS.PHASECHK.TRANS64.TRYWAIT P0, [R3+URZ], R0 ;  /* 0x00000000030075a7 */ /* 0x000e64000800017f */
[----:B-1----:R-:W-:Y:S05]  /*12ba0*/  @!P0 BRA `(.L_x_9680) ;  /* 0x0000001800cc8947 */ /* 0x002fea0003800000 */
.L_x_9746:
[----:B------:R-:W-:Y:S05]  /*12bb0*/  @!P2 BRA `(.L_x_9681) ;  /* 0x000000000004a947 */ /* 0x000fea0003800000 */
[----:B------:R-:W-:Y:S01]  /*12bc0*/  BPT.TRAP 0x1 ;  /* 0x000000040000795c */ /* 0x000fe20000300000 */
.L_x_9681:
[----:B-1----:R-:W-:-:S04]  /*12bd0*/  VIADD R3, R9, 0x31c60 ;  /* 0x00031c6009037836 */ /* 0x002fc80000000000 */
[----:B------:R-:W-:-:S04]  /*12be0*/  IMAD R5, R18, 0x8, R3 ;  /* 0x0000000812057824 */ /* 0x000fc800078e0203 */
[----:B------:R-:W1:Y:S02]  /*12bf0*/  SYNCS.PHASECHK.TRANS64.TRYWAIT P0, [R5+URZ], R2 ;  /* 0x00000002050075a7 */ /* 0x000e64000800017f */
[----:B-1----:R-:W-:Y:S05]  /*12c00*/  @!P0 BRA `(.L_x_9682) ;  /* 0x0000001800c88947 */ /* 0x002fea0003800000 */
.L_x_9747:
[----:B------:R-:W-:-:S07]  /*12c10*/  IMAD R3, R4, 0x8, R3 ;  /* 0x0000000804037824 */ /* 0x000fce00078e0203 */
.L_x_9683:
[----:B--2---:R2:W4:Y:S02]  /*12c20*/  SYNCS.PHASECHK.TRANS64.TRYWAIT P0, [R3+URZ], R0 ;  /* 0x00000000030075a7 */ /* 0x004524000800017f */
[----:B----4-:R-:W-:Y:S05]  /*12c30*/  @!P0 NANOSLEEP.SYNCS 0x989680 ;  /* 0x009896800000895d */ /* 0x010fea0003900000 */
[----:B------:R-:W4:Y:S02]  /*12c40*/  @!P0 SYNCS.PHASECHK.TRANS64 P0, [R3+URZ], R0 ;  /* 0x00000000030085a7 */ /* 0x000f24000800007f */
[----:B----4-:R-:W-:Y:S05]  /*12c50*/  @!P0 BRA `(.L_x_9683) ;  /* 0xfffffffc00f08947 */ /* 0x010fea000383ffff */
.L_x_9676:
[----:B------:R-:W-:Y:S05]  /*12c60*/  BSYNC B0 ;  /* 0x0000000000007941 */ /* 0x000fea0003800000 */
.L_x_9675:
[----:B------:R-:W-:Y:S05]  /*12c70*/  EXIT ;  /* 0x000000000000794d */ /* 0x000fea0003800000 */
.L_x_9526:
[----:B0-----:R-:W-:-:S04]  /*12c80*/  IMAD.U32 R3, RZ, RZ, UR37 ;  /* 0x00000025ff037e24 */ /* 0x001fc8000f8e00ff */
[----:B------:R0:W1:Y:S03]  /*12c90*/  SYNCS.PHASECHK.TRANS64.TRYWAIT P1, [R3+URZ+0x31c00], R0 ;  /* 0x031c0000030075a7 */ /* 0x000066000802017f */
[----:B-1----:R-:W-:Y:S05]  /*12ca0*/  @!P1 NANOSLEEP.SYNCS 0x989680 ;  /* 0x009896800000995d */ /* 0x002fea0003900000 */
[----:B------:R-:W1:Y:S02]  /*12cb0*/  @!P1 SYNCS.PHASECHK.TRANS64 P1, [R3+URZ+0x31c00], R0 ;  /* 0x031c0000030095a7 */ /* 0x000e64000802007f */
[----:B-1----:R-:W-:Y:S05]  /*12cc0*/  @!P1 BRA `(.L_x_9526) ;  /* 0xfffffffc00ec9947 */ /* 0x002fea000383ffff */
[----:B------:R-:W-:Y:S05]  /*12cd0*/  BRA `(.L_x_9684) ;  /* 0xfffffef000207947 */ /* 0x000fea000383ffff */
.L_x_9530:
[----:B-1----:R1:W2:Y:S02]  /*12ce0*/  SYNCS.PHASECHK.TRANS64.TRYWAIT P2, [R3+URZ+0x31c30], R0 ;  /* 0x031c3000030075a7 */ /* 0x0022a4000804017f */
[----:B--2---:R-:W-:Y:S05]  /*12cf0*/  @!P2 NANOSLEEP.SYNCS 0x989680 ;  /* 0x009896800000a95d */ /* 0x004fea0003900000 */
[----:B------:R-:W2:Y:S02]  /*12d00*/  @!P2 SYNCS.PHASECHK.TRANS64 P2, [R3+URZ+0x31c30], R0 ;  /* 0x031c30000300a5a7 */ /* 0x000ea4000804007f */
[----:B--2---:R-:W-:Y:S05]  /*12d10*/  @!P2 BRA `(.L_x_9530) ;  /* 0xfffffffc00f0a947 */ /* 0x004fea000383ffff */
[----:B------:R-:W-:Y:S05]  /*12d20*/  BRA `(.L_x_9529) ;  /* 0xfffffef000487947 */ /* 0x000fea000383ffff */
.L_x_9535:
[----:B-1----:R-:W-:-:S04]  /*12d30*/  IMAD.U32 R9, RZ, RZ, UR4 ;  /* 0x00000004ff097e24 */ /* 0x002fc8000f8e00ff */
[----:B------:R1:W2:Y:S03]  /*12d40*/  SYNCS.PHASECHK.TRANS64.TRYWAIT P2, [R9+URZ+0x31c30], R0 ;  /* 0x031c3000090075a7 */ /* 0x0002a6000804017f */
[----:B--2---:R-:W-:Y:S05]  /*12d50*/  @!P2 NANOSLEEP.SYNCS 0x989680 ;  /* 0x009896800000a95d */ /* 0x004fea0003900000 */
[----:B------:R-:W2:Y:S02]  /*12d60*/  @!P2 SYNCS.PHASECHK.TRANS64 P2, [R9+URZ+0x31c30], R0 ;  /* 0x031c30000900a5a7 */ /* 0x000ea4000804007f */
[----:B--2---:R-:W-:Y:S05]  /*12d70*/  @!P2 BRA `(.L_x_9535) ;  /* 0xfffffffc00eca947 */ /* 0x004fea000383ffff */
[----:B------:R-:W-:Y:S05]  /*12d80*/  BRA `(.L_x_9532) ;  /* 0xffffff2800847947 */ /* 0x000fea000383ffff */
.L_x_9539:
[----:B-1----:R-:W-:-:S04]  /*12d90*/  IMAD.U32 R6, RZ, RZ, UR4 ;  /* 0x00000004ff067e24 */ /* 0x002fc8000f8e00ff */
[----:B------:R1:W2:Y:S03]  /*12da0*/  SYNCS.PHASECHK.TRANS64.TRYWAIT P2, [R6+URZ+0x31c50], R0 ;  /* 0x031c5000060075a7 */ /* 0x0002a6000804017f */
[----:B--2---:R-:W-:Y:S05]  /*12db0*/  @!P2 NANOSLEEP.SYNCS 0x989680 ;  /* 0x009896800000a95d */ /* 0x004fea0003900000 */
[----:B------:R-:W2:Y:S02]  /*12dc0*/  @!P2 SYNCS.PHASECHK.TRANS64 P2, [R6+URZ+0x31c50], R0 ;  /* 0x031c50000600a5a7 */ /* 0x000ea4000804007f */
[----:B--2---:R-:W-:Y:S05]  /*12dd0*/  @!P2 BRA `(.L_x_9539) ;  /* 0xfffffffc00eca947 */ /* 0x004fea000383ffff */
[----:B------:R-:W-:Y:S05]  /*12de0*/  BRA `(.L_x_9536) ;  /* 0xffffff4000247947 */ /* 0x000fea000383ffff */
.L_x_9544:
[----:B-1----:R-:W-:-:S04]  /*12df0*/  IMAD.U32 R4, RZ, RZ, UR9 ;  /* 0x00000009ff047e24 */ /* 0x002fc8000f8e00ff */
[----:B------:R1:W2:Y:S03]  /*12e00*/  SYNCS.PHASECHK.TRANS64.TRYWAIT P0, [R4+URZ+0x31c50], R3 ;  /* 0x031c5003040075a7 */ /* 0x0002a6000800017f */
[----:B--2---:R-:W-:Y:S05]  /*12e10*/  @!P0 NANOSLEEP.SYNCS 0x989680 ;  /* 0x009896800000895d */ /* 0x004fea0003900000 */
[----:B------:R-:W2:Y:S02]  /*12e20*/  @!P0 SYNCS.PHASECHK.TRANS64 P0, [R4+URZ+0x31c50], R3 ;  /* 0x031c5003040085a7 */ /* 0x000ea4000800007f */
[----:B--2---:R-:W-:Y:S05]  /*12e30*/  @!P0 BRA `(.L_x_9544) ;  /* 0xfffffffc00ec8947 */ /* 0x004fea000383ffff */
[----:B------:R-:W-:Y:S05]  /*12e40*/  BRA `(.L_x_9543) ;  /* 0xffffff6000087947 */ /* 0x000fea000383ffff */
.L_x_9581:
[----:B------:R-:W2:Y:S01]  /*12e50*/  S2R R20, SR_TID.X ;  /* 0x0000000000147919 */ /* 0x000ea20000002100 */
[----:B------:R-:W-:Y:S01]  /*12e60*/  BSSY B0, `(.L_x_9685) ;  /* 0x000000a000007945 */ /* 0x000fe20003800000 */
[----:B------:R-:W-:Y:S02]  /*12e70*/  IMAD.MOV.U32 R12, RZ, RZ, RZ ;  /* 0x000000ffff0c7224 */ /* 0x000fe400078e00ff */
[----:B------:R-:W-:Y:S02]  /*12e80*/  IMAD.MOV.U32 R11, RZ, RZ, 0x1f ;  /* 0x0000001fff0b7424 */ /* 0x000fe400078e00ff */
[----:B------:R-:W-:Y:S01]  /*12e90*/  IMAD.MOV.U32 R15, RZ, RZ, -0x1 ;  /* 0xffffffffff0f7424 */ /* 0x000fe200078e00ff */
[----:B--2---:R-:W-:-:S04]  /*12ea0*/  SHF.R.U32.HI R20, RZ, 0x5, R20 ;  /* 0x00000005ff147819 */ /* 0x004fc80000011614 */
[----:B------:R-:W-:-:S05]  /*12eb0*/  LOP3.LUT R20, R20, 0x3, RZ, 0xc0, !PT ;  /* 0x0000000314147812 */ /* 0x000fca00078ec0ff */
[----:B------:R-:W-:-:S07]  /*12ec0*/  IMAD.MOV.U32 R13, RZ, RZ, R20 ;  /* 0x000000ffff0d7224 */ /* 0x000fce00078e0014 */
[----:B01----:R-:W-:Y:S05]  /*12ed0*/  WARPSYNC.COLLECTIVE R15, `(.L_x_9686) ;  /* 0x000000000f087348 */ /* 0x003fea0003c00000 */
[----:B------:R2:W3:Y:S02]  /*12ee0*/  SHFL.IDX P6, R14, R13, R12, R11 ;  /* 0x0000000c0d0e7389 */ /* 0x0004e400000c000b */
[----:B0123--:R-:W-:Y:S01]  /*12ef0*/  ENDCOLLECTIVE ;  /* 0x000000000000791b */ /* 0x00ffe20003800000 */
.L_x_9686:
[----:B------:R-:W-:Y:S05]  /*12f00*/  BSYNC B0 ;  /* 0x0000000000007941 */ /* 0x000fea0003800000 */
.L_x_9685:
[----:B------:R-:W-:Y:S05]  /*12f10*/  BRA `(.L_x_9687) ;  /* 0xffffffb0006c7947 */ /* 0x000fea000383ffff */
.L_x_9583:
[----:B------:R-:W-:Y:S01]  /*12f20*/  BSSY B0, `(.L_x_9688) ;  /* 0x0000006000007945 */ /* 0x000fe20003800000 */
[----:B------:R-:W-:-:S07]  /*12f30*/  IMAD.MOV.U32 R15, RZ, RZ, -0x1 ;  /* 0xffffffffff0f7424 */ /* 0x000fce00078e00ff */
[----:B012---:R-:W-:Y:S05]  /*12f40*/  WARPSYNC.COLLECTIVE R15, `(.L_x_9689) ;  /* 0x000000000f0c7348 */ /* 0x007fea0003c00000 */
[----:B------:R-:W-:Y:S02]  /*12f50*/  ELECT P6, UR62, PT ;  /* 0x00000000003e782f */ /* 0x000fe400038c0000 */
[----:B------:R-:W-:Y:S01]  /*12f60*/  MOV R14, UR62 ;  /* 0x0000003e000e7c02 */ /* 0x000fe20008000f00 */
[----:B012---:R-:W-:Y:S10]  /*12f70*/  ENDCOLLECTIVE ;  /* 0x000000000000791b */ /* 0x007ff40003800000 */
.L_x_9689:
[----:B------:R-:W-:Y:S05]  /*12f80*/  BSYNC B0 ;  /* 0x0000000000007941 */ /* 0x000fea0003800000 */
.L_x_9688:
[----:B------:R-:W-:Y:S05]  /*12f90*/  BRA `(.L_x_9690) ;  /* 0xffffffb0006c7947 */ /* 0x000fea000383ffff */
.L_x_9585:
[----:B--2---:R2:W3:Y:S02]  /*12fa0*/  SYNCS.PHASECHK.TRANS64.TRYWAIT P0, [R0+URZ+0x31c40], R2 ;  /* 0x031c4002000075a7 */ /* 0x0044e4000800017f */
[----:B---3--:R-:W-:Y:S05]  /*12fb0*/  @!P0 NANOSLEEP.SYNCS 0x989680 ;  /* 0x009896800000895d */ /* 0x008fea0003900000 */
[----:B------:R-:W3:Y:S02]  /*12fc0*/  @!P0 SYNCS.PHASECHK.TRANS64 P0, [R0+URZ+0x31c40], R2 ;  /* 0x031c4002000085a7 */ /* 0x000ee4000800007f */
[----:B---3--:R-:W-:Y:S05]  /*12fd0*/  @!P0 BRA `(.L_x_9585) ;  /* 0xfffffffc00f08947 */ /* 0x008fea000383ffff */
[----:B------:R-:W-:Y:S05]  /*12fe0*/  BRA `(.L_x_9691) ;  /* 0xffffffb000c47947 */ /* 0x000fea000383ffff */
.L_x_9589:
[----:B------:R-:W2:Y:S01]  /*12ff0*/  LDL.LU R11, [R1+0x30] ;  /* 0x00003000010b7983 */ /* 0x000ea20000300800 */
[----:B------:R-:W-:Y:S02]  /*13000*/  IMAD.MOV.U32 R13, RZ, RZ, R4 ;  /* 0x000000ffff0d7224 */ /* 0x000fe400078e0004 */
[----:B------:R-:W-:Y:S02]  /*13010*/  IMAD.MOV.U32 R12, RZ, RZ, RZ ;  /* 0x000000ffff0c7224 */ /* 0x000fe400078e00ff */
[----:B------:R-:W-:Y:S02]  /*13020*/  IMAD.MOV.U32 R15, RZ, RZ, -0x1 ;  /* 0xffffffffff0f7424 */ /* 0x000fe400078e00ff */
        /* <DEDUP_REMOVED lines=8> */
.L_x_9692:
[----:B------:R-:W-:Y:S02]  /*130b0*/  IMAD.MOV.U32 R13, RZ, RZ, R0 ;  /* 0x000000ffff0d7224 */ /* 0x000fe400078e0000 */
[----:B------:R-:W-:-:S07]  /*130c0*/  IMAD.MOV.U32 R2, RZ, RZ, R14 ;  /* 0x000000ffff027224 */ /* 0x000fce00078e000e */
[----:B------:R-:W-:Y:S05]  /*130d0*/  WARPSYNC.COLLECTIVE R15, `(.L_x_9693) ;  /* 0x000000000f087348 */ /* 0x000fea0003c00000 */
[----:B------:R0:W1:Y:S02]  /*130e0*/  SHFL.IDX P6, R14, R13, R12, R11 ;  /* 0x0000000c0d0e7389 */ /* 0x00006400000c000b */
[----:B01----:R-:W-:Y:S01]  /*130f0*/  ENDCOLLECTIVE ;  /* 0x000000000000791b */ /* 0x003fe20003800000 */
.L_x_9693:
[----:B------:R-:W-:Y:S01]  /*13100*/  ULDC.64 UR4, c[0x0][0x208] ;  /* 0x0000820000047ab9 */ /* 0x000fe20000000a00 */
[----:B------:R-:W-:Y:S02]  /*13110*/  IMAD.MOV.U32 R13, RZ, RZ, R4 ;  /* 0x000000ffff0d7224 */ /* 0x000fe400078e0004 */
[----:B------:R-:W-:Y:S02]  /*13120*/  IMAD.MOV.U32 R12, RZ, RZ, 0x1 ;  /* 0x00000001ff0c7424 */ /* 0x000fe400078e00ff */
[----:B------:R-:W-:-:S05]  /*13130*/  IMAD.MOV.U32 R3, RZ, RZ, R14 ;  /* 0x000000ffff037224 */ /* 0x000fca00078e000e */
[----:B------:R-:W-:-:S05]  /*13140*/  @!P4 LEA R3, P3, R20, R3, 0x1 ;  /* 0x000000031403c211 */ /* 0x000fca00078608ff */
[----:B------:R-:W-:Y:S01]  /*13150*/  @!P4 IMAD.X R2, RZ, RZ, R2, P3 ;  /* 0x000000ffff02c224 */ /* 0x000fe200018e0602 */
[----:B------:R-:W-:-:S04]  /*13160*/  ISETP.GE.AND P3, PT, R8, R5, PT ;  /* 0x000000050800720c */ /* 0x000fc80003f66270 */
        /* <DEDUP_REMOVED lines=12> */
.L_x_9694:
[----:B------:R-:W-:Y:S02]  /*13230*/  IMAD.MOV.U32 R13, RZ, RZ, R0 ;  /* 0x000000ffff0d7224 */ /* 0x000fe400078e0000 */
[----:B------:R-:W-:-:S07]  /*13240*/  IMAD.MOV.U32 R2, RZ, RZ, R14 ;  /* 0x000000ffff027224 */ /* 0x000fce00078e000e */
[----:B------:R-:W-:Y:S05]  /*13250*/  WARPSYNC.COLLECTIVE R15, `(.L_x_9695) ;  /* 0x000000000f087348 */ /* 0x000fea0003c00000 */
[----:B------:R0:W1:Y:S02]  /*13260*/  SHFL.IDX P6, R14, R13, R12, R11 ;  /* 0x0000000c0d0e7389 */ /* 0x00006400000c000b */
[----:B01----:R-:W-:Y:S01]  /*13270*/  ENDCOLLECTIVE ;  /* 0x000000000000791b */ /* 0x003fe20003800000 */
.L_x_9695:
        /* <DEDUP_REMOVED lines=18> */
.L_x_9696:
[----:B------:R-:W-:-:S05]  /*133a0*/  VIADD R2, R25, 0x40 ;  /* 0x0000004019027836 */ /* 0x000fca0000000000 */
[----:B------:R-:W-:Y:S01]  /*133b0*/  ISETP.GE.AND P3, PT, R2, R5, PT ;  /* 0x000000050200720c */ /* 0x000fe20003f66270 */
[----:B------:R-:W-:Y:S02]  /*133c0*/  IMAD.MOV.U32 R13, RZ, RZ, R0 ;  /* 0x000000ffff0d7224 */ /* 0x000fe400078e0000 */
[----:B------:R-:W-:-:S10]  /*133d0*/  IMAD.MOV.U32 R2, RZ, RZ, R14 ;  /* 0x000000ffff027224 */ /* 0x000fd400078e000e */
[----:B------:R-:W-:Y:S05]  /*133e0*/  WARPSYNC.COLLECTIVE R15, `(.L_x_9697) ;  /* 0x000000000f087348 */ /* 0x000fea0003c00000 */
[----:B------:R0:W1:Y:S02]  /*133f0*/  SHFL.IDX P6, R14, R13, R12, R11 ;  /* 0x0000000c0d0e7389 */ /* 0x00006400000c000b */
[----:B01----:R-:W-:Y:S01]  /*13400*/  ENDCOLLECTIVE ;  /* 0x000000000000791b */ /* 0x003fe20003800000 */
.L_x_9697:
        /* <DEDUP_REMOVED lines=18> */
.L_x_9698:
[----:B------:R-:W-:Y:S02]  /*13530*/  IMAD.MOV.U32 R13, RZ, RZ, R0 ;  /* 0x000000ffff0d7224 */ /* 0x000fe400078e0000 */
[----:B------:R-:W-:-:S05]  /*13540*/  VIADD R0, R25, 0x60 ;  /* 0x0000006019007836 */ /* 0x000fca0000000000 */
[----:B------:R-:W-:Y:S01]  /*13550*/  ISETP.GE.AND P3, PT, R0, R5, PT ;  /* 0x000000050000720c */ /* 0x000fe20003f66270 */
[----:B------:R-:W-:-:S12]  /*13560*/  IMAD.MOV.U32 R4, RZ, RZ, R14 ;  /* 0x000000ffff047224 */ /* 0x000fd800078e000e */
[----:B------:R-:W-:Y:S05]  /*13570*/  WARPSYNC.COLLECTIVE R15, `(.L_x_9699) ;  /* 0x000000000f087348 */ /* 0x000fea0003c00000 */
[----:B------:R0:W1:Y:S02]  /*13580*/  SHFL.IDX P6, R14, R13, R12, R11 ;  /* 0x0000000c0d0e7389 */ /* 0x00006400000c000b */
[----:B01----:R-:W-:Y:S01]  /*13590*/  ENDCOLLECTIVE ;  /* 0x000000000000791b */ /* 0x003fe20003800000 */
.L_x_9699:
[----:B------:R-:W-:Y:S01]  /*135a0*/  ULDC.64 UR4, c[0x0][0x208] ;  /* 0x0000820000047ab9 */ /* 0x000fe20000000a00 */
[----:B------:R-:W-:Y:S02]  /*135b0*/  IMAD.MOV.U32 R13, RZ, RZ, R6 ;  /* 0x000000ffff0d7224 */ /* 0x000fe400078e0006 */
[----:B------:R-:W-:Y:S02]  /*135c0*/  IMAD.MOV.U32 R12, RZ, RZ, RZ ;  /* 0x000000ffff0c7224 */ /* 0x000fe400078e00ff */
[----:B------:R-:W-:-:S05]  /*135d0*/  IMAD.MOV.U32 R2, RZ, RZ, R14 ;  /* 0x000000ffff027224 */ /* 0x000fca00078e000e */
[----:B------:R-:W-:-:S05]  /*135e0*/  @!P3 LEA R2, P5, R20, R2, 0x1 ;  /* 0x000000021402b211 */ /* 0x000fca00078a08ff */
[----:B------:R-:W-:-:S05]  /*135f0*/  @!P3 IMAD.X R3, RZ, RZ, R4, P5 ;  /* 0x000000ffff03b224 */ /* 0x000fca00028e0604 */
        /* <DEDUP_REMOVED lines=9> */
.L_x_9700:
[----:B------:R-:W-:-:S05]  /*13690*/  VIADD R2, R25, 0x80 ;  /* 0x0000008019027836 */ /* 0x000fca0000000000 */
[----:B------:R-:W-:Y:S01]  /*136a0*/  ISETP.GE.AND P3, PT, R2, R5, PT ;  /* 0x000000050200720c */ /* 0x000fe20003f66270 */
[----:B------:R-:W-:Y:S02]  /*136b0*/  IMAD.MOV.U32 R13, RZ, RZ, R7 ;  /* 0x000000ffff0d7224 */ /* 0x000fe400078e0007 */
[----:B------:R-:W-:-:S10]  /*136c0*/  IMAD.MOV.U32 R0, RZ, RZ, R14 ;  /* 0x000000ffff007224 */ /* 0x000fd400078e000e */
[----:B------:R-:W-:Y:S05]  /*136d0*/  WARPSYNC.COLLECTIVE R15, `(.L_x_9701) ;  /* 0x000000000f087348 */ /* 0x000fea0003c00000 */
[----:B------:R0:W1:Y:S02]  /*136e0*/  SHFL.IDX P6, R14, R13, R12, R11 ;  /* 0x0000000c0d0e7389 */ /* 0x00006400000c000b */
[----:B01----:R-:W-:Y:S01]  /*136f0*/  ENDCOLLECTIVE ;  /* 0x000000000000791b */ /* 0x003fe20003800000 */
.L_x_9701:
[----:B------:R-:W-:Y:S01]  /*13700*/  ULDC.64 UR4, c[0x0][0x208] ;  /* 0x0000820000047ab9 */ /* 0x000fe20000000a00 */
[----:B------:R-:W-:Y:S02]  /*13710*/  IMAD.MOV.U32 R13, RZ, RZ, R6 ;  /* 0x000000ffff0d7224 */ /* 0x000fe400078e0006 */
[----:B------:R-:W-:Y:S02]  /*13720*/  IMAD.MOV.U32 R12, RZ, RZ, 0x1 ;  /* 0x00000001ff0c7424 */ /* 0x000fe400078e00ff */
[----:B------:R-:W-:-:S05]  /*13730*/  IMAD.MOV.U32 R4, RZ, RZ, R14 ;  /* 0x000000ffff047224 */ /* 0x000fca00078e000e */
[----:B------:R-:W-:-:S05]  /*13740*/  @!P3 LEA R4, P5, R20, R4, 0x1 ;  /* 0x000000041404b211 */ /* 0x000fca00078a08ff */
[----:B------:R-:W-:Y:S02]  /*13750*/  @!P3 IMAD.X R0, RZ, RZ, R0, P5 ;  /* 0x000000ffff00b224 */ /* 0x000fe400028e0600 */
        /* <DEDUP_REMOVED lines=11> */
.L_x_9702:
[----:B------:R-:W-:Y:S02]  /*13810*/  IMAD.MOV.U32 R13, RZ, RZ, R7 ;  /* 0x000000ffff0d7224 */ /* 0x000fe400078e0007 */
[----:B------:R-:W-:-:S07]  /*13820*/  IMAD.MOV.U32 R6, RZ, RZ, R14 ;  /* 0x000000ffff067224 */ /* 0x000fce00078e000e */
[----:B------:R-:W-:Y:S05]  /*13830*/  WARPSYNC.COLLECTIVE R15, `(.L_x_9703) ;  /* 0x000000000f087348 */ /* 0x000fea0003c00000 */
[----:B------:R0:W1:Y:S02]  /*13840*/  SHFL.IDX P6, R14, R13, R12, R11 ;  /* 0x0000000c0d0e7389 */ /* 0x00006400000c000b */
[----:B01----:R-:W-:Y:S01]  /*13850*/  ENDCOLLECTIVE ;  /* 0x000000000000791b */ /* 0x003fe20003800000 */
.L_x_9703:
[----:B------:R-:W-:Y:S01]  /*13860*/  IMAD.MOV.U32 R2, RZ, RZ, R14 ;  /* 0x000000ffff027224 */ /* 0x000fe200078e000e */
[----:B------:R-:W-:Y:S06]  /*13870*/  BRA `(.L_x_9704) ;  /* 0xffffffb800247947 */ /* 0x000fec000383ffff */
.L_x_9592:
[----:B-1----:R1:W2:Y:S02]  /*13880*/  SYNCS.PHASECHK.TRANS64.TRYWAIT P0, [R17+URZ+0x31c20], R0 ;  /* 0x031c2000110075a7 */ /* 0x0022a4000800017f */
[----:B--2---:R-:W-:Y:S05]  /*13890*/  @!P0 NANOSLEEP.SYNCS 0x989680 ;  /* 0x009896800000895d */ /* 0x004fea0003900000 */
[----:B------:R-:W2:Y:S02]  /*138a0*/  @!P0 SYNCS.PHASECHK.TRANS64 P0, [R17+URZ+0x31c20], R0 ;  /* 0x031c2000110085a7 */ /* 0x000ea4000800007f */
[----:B--2---:R-:W-:Y:S05]  /*138b0*/  @!P0 BRA `(.L_x_9592) ;  /* 0xfffffffc00f08947 */ /* 0x004fea000383ffff */
[----:B------:R-:W-:Y:S05]  /*138c0*/  BRA `(.L_x_9705) ;  /* 0xffffffb800907947 */ /* 0x000fea000383ffff */
.L_x_9601:
[----:B-1----:R1:W2:Y:S02]  /*138d0*/  SYNCS.PHASECHK.TRANS64.TRYWAIT P0, [R3+URZ+0x31c40], R2 ;  /* 0x031c4002030075a7 */ /* 0x0022a4000800017f */
[----:B--2---:R-:W-:Y:S05]  /*138e0*/  @!P0 NANOSLEEP.SYNCS 0x989680 ;  /* 0x009896800000895d */ /* 0x004fea0003900000 */
[----:B------:R-:W2:Y:S02]  /*138f0*/  @!P0 SYNCS.PHASECHK.TRANS64 P0, [R3+URZ+0x31c40], R2 ;  /* 0x031c4002030085a7 */ /* 0x000ea4000800007f */
[----:B--2---:R-:W-:Y:S05]  /*13900*/  @!P0 BRA `(.L_x_9601) ;  /* 0xfffffffc00f08947 */ /* 0x004fea000383ffff */
[----:B------:R-:W-:Y:S05]  /*13910*/  BRA `(.L_x_9706) ;  /* 0xffffffbc00647947 */ /* 0x000fea000383ffff */
.L_x_9608:
[----:B0-----:R0:W1:Y:S02]  /*13920*/  SYNCS.PHASECHK.TRANS64.TRYWAIT P0, [R3+URZ+0x60], R2 ;  /* 0x00006002030075a7 */ /* 0x001064000800017f */
[----:B-1----:R-:W-:Y:S05]  /*13930*/  @!P0 NANOSLEEP.SYNCS 0x989680 ;  /* 0x009896800000895d */ /* 0x002fea0003900000 */
[----:B------:R-:W1:Y:S02]  /*13940*/  @!P0 SYNCS.PHASECHK.TRANS64 P0, [R3+URZ+0x60], R2 ;  /* 0x00006002030085a7 */ /* 0x000e64000800007f */
[----:B-1----:R-:W-:Y:S05]  /*13950*/  @!P0 BRA `(.L_x_9608) ;  /* 0xfffffffc00f08947 */ /* 0x002fea000383ffff */
[----:B------:R-:W-:Y:S05]  /*13960*/  BRA `(.L_x_9707) ;  /* 0xffffffc000707947 */ /* 0x000fea000383ffff */
.L_x_9618:
[----:B-1----:R1:W2:Y:S02]  /*13970*/  SYNCS.PHASECHK.TRANS64.TRYWAIT P0, [R3+URZ+0x31c40], R2 ;  /* 0x031c4002030075a7 */ /* 0x0022a4000800017f */
[----:B--2---:R-:W-:Y:S05]  /*13980*/  @!P0 NANOSLEEP.SYNCS 0x989680 ;  /* 0x009896800000895d */ /* 0x004fea0003900000 */
[----:B------:R-:W2:Y:S02]  /*13990*/  @!P0 SYNCS.PHASECHK.TRANS64 P0, [R3+URZ+0x31c40], R2 ;  /* 0x031c4002030085a7 */ /* 0x000ea4000800007f */
[----:B--2---:R-:W-:Y:S05]  /*139a0*/  @!P0 BRA `(.L_x_9618) ;  /* 0xfffffffc00f08947 */ /* 0x004fea000383ffff */
[----:B------:R-:W-:Y:S05]  /*139b0*/  BRA `(.L_x_9708) ;  /* 0xffffffc8002c7947 */ /* 0x000fea000383ffff */
.L_x_9625:
[----:B0-----:R0:W1:Y:S02]  /*139c0*/  SYNCS.PHASECHK.TRANS64.TRYWAIT P0, [R12+URZ+0x60], R28 ;  /* 0x0000601c0c0075a7 */ /* 0x001064000800017f */
[----:B-1----:R-:W-:Y:S05]  /*139d0*/  @!P0 NANOSLEEP.SYNCS 0x989680 ;  /* 0x009896800000895d */ /* 0x002fea0003900000 */
[----:B------:R-:W1:Y:S02]  /*139e0*/  @!P0 SYNCS.PHASECHK.TRANS64 P0, [R12+URZ+0x60], R28 ;  /* 0x0000601c0c0085a7 */ /* 0x000e64000800007f */
[----:B-1----:R-:W-:Y:S05]  /*139f0*/  @!P0 BRA `(.L_x_9625) ;  /* 0xfffffffc00f08947 */ /* 0x002fea000383ffff */
[----:B------:R-:W-:Y:S05]  /*13a00*/  BRA `(.L_x_9709) ;  /* 0xffffffcc00387947 */ /* 0x000fea000383ffff */
.L_x_9635:
[----:B-1----:R1:W2:Y:S02]  /*13a10*/  SYNCS.PHASECHK.TRANS64.TRYWAIT P0, [R2+URZ+0x31c40], R3 ;  /* 0x031c4003020075a7 */ /* 0x0022a4000800017f */
[----:B--2---:R-:W-:Y:S05]  /*13a20*/  @!P0 NANOSLEEP.SYNCS 0x989680 ;  /* 0x009896800000895d */ /* 0x004fea0003900000 */
[----:B------:R-:W2:Y:S02]  /*13a30*/  @!P0 SYNCS.PHASECHK.TRANS64 P0, [R2+URZ+0x31c40], R3 ;  /* 0x031c4003020085a7 */ /* 0x000ea4000800007f */
[----:B--2---:R-:W-:Y:S05]  /*13a40*/  @!P0 BRA `(.L_x_9635) ;  /* 0xfffffffc00f08947 */ /* 0x004fea000383ffff */
[----:B------:R-:W-:Y:S05]  /*13a50*/  BRA `(.L_x_9710) ;  /* 0xffffffd000c47947 */ /* 0x000fea000383ffff */
.L_x_9642:
[----:B0-----:R0:W1:Y:S02]  /*13a60*/  SYNCS.PHASECHK.TRANS64.TRYWAIT P0, [R7+URZ+0x60], R2 ;  /* 0x00006002070075a7 */ /* 0x001064000800017f */
[----:B-1----:R-:W-:Y:S05]  /*13a70*/  @!P0 NANOSLEEP.SYNCS 0x989680 ;  /* 0x009896800000895d */ /* 0x002fea0003900000 */
[----:B------:R-:W1:Y:S02]  /*13a80*/  @!P0 SYNCS.PHASECHK.TRANS64 P0, [R7+URZ+0x60], R2 ;  /* 0x00006002070085a7 */ /* 0x000e64000800007f */
[----:B-1----:R-:W-:Y:S05]  /*13a90*/  @!P0 BRA `(.L_x_9642) ;  /* 0xfffffffc00f08947 */ /* 0x002fea000383ffff */
[----:B------:R-:W-:Y:S05]  /*13aa0*/  BRA `(.L_x_9711) ;  /* 0xffffffd400d47947 */ /* 0x000fea000383ffff */
.L_x_9654:
[----:B-1----:R1:W2:Y:S02]  /*13ab0*/  SYNCS.PHASECHK.TRANS64.TRYWAIT P0, [R3+URZ+0x31c60], R0 ;  /* 0x031c6000030075a7 */ /* 0x0022a4000800017f */
[----:B--2---:R-:W-:Y:S05]  /*13ac0*/  @!P0 NANOSLEEP.SYNCS 0x989680 ;  /* 0x009896800000895d */ /* 0x004fea0003900000 */
[----:B------:R-:W2:Y:S02]  /*13ad0*/  @!P0 SYNCS.PHASECHK.TRANS64 P0, [R3+URZ+0x31c60], R0 ;  /* 0x031c6000030085a7 */ /* 0x000ea4000800007f */
[----:B--2---:R-:W-:Y:S05]  /*13ae0*/  @!P0 BRA `(.L_x_9654) ;  /* 0xfffffffc00f08947 */ /* 0x004fea000383ffff */
[----:B------:R-:W-:Y:S05]  /*13af0*/  BRA `(.L_x_9712) ;  /* 0xffffffdc004c7947 */ /* 0x000fea000383ffff */
.L_x_9662:
[----:B------:R-:W-:Y:S01]  /*13b00*/  BSSY B0, `(.L_x_9713) ;  /* 0x0000008000007945 */ /* 0x000fe20003800000 */
[----:B------:R-:W-:Y:S02]  /*13b10*/  IMAD.MOV.U32 R13, RZ, RZ, R24 ;  /* 0x000000ffff0d7224 */ /* 0x000fe400078e0018 */
[----:B------:R-:W-:Y:S02]  /*13b20*/  IMAD.MOV.U32 R12, RZ, RZ, RZ ;  /* 0x000000ffff0c7224 */ /* 0x000fe400078e00ff */
[----:B------:R-:W-:Y:S02]  /*13b30*/  IMAD.MOV.U32 R11, RZ, RZ, 0x1f ;  /* 0x0000001fff0b7424 */ /* 0x000fe400078e00ff */
[----:B------:R-:W-:-:S07]  /*13b40*/  IMAD.MOV.U32 R15, RZ, RZ, -0x1 ;  /* 0xffffffffff0f7424 */ /* 0x000fce00078e00ff */
[----:B0-2---:R-:W-:Y:S05]  /*13b50*/  WARPSYNC.COLLECTIVE R15, `(.L_x_9714) ;  /* 0x000000000f087348 */ /* 0x005fea0003c00000 */
[----:B------:R1:W3:Y:S02]  /*13b60*/  SHFL.IDX P6, R14, R13, R12, R11 ;  /* 0x0000000c0d0e7389 */ /* 0x0002e400000c000b */
[----:B0123--:R-:W-:Y:S01]  /*13b70*/  ENDCOLLECTIVE ;  /* 0x000000000000791b */ /* 0x00ffe20003800000 */
.L_x_9714:
[----:B------:R-:W-:Y:S05]  /*13b80*/  BSYNC B0 ;  /* 0x0000000000007941 */ /* 0x000fea0003800000 */
.L_x_9713:
[----:B------:R-:W-:Y:S02]  /*13b90*/  IMAD.MOV.U32 R13, RZ, RZ, R24 ;  /* 0x000000ffff0d7224 */ /* 0x000fe400078e0018 */
[----:B------:R-:W-:Y:S02]  /*13ba0*/  IMAD.MOV.U32 R12, RZ, RZ, 0x1 ;  /* 0x00000001ff0c7424 */ /* 0x000fe400078e00ff */
[----:B------:R-:W-:Y:S02]  /*13bb0*/  IMAD.MOV.U32 R11, RZ, RZ, 0x1f ;  /* 0x0000001fff0b7424 */ /* 0x000fe400078e00ff */
[----:B------:R-:W-:Y:S02]  /*13bc0*/  IMAD.MOV.U32 R15, RZ, RZ, -0x1 ;  /* 0xffffffffff0f7424 */ /* 0x000fe400078e00ff */
[----:B------:R-:W-:Y:S02]  /*13bd0*/  IMAD.IADD R7, R27, 0x1, R9 ;  /* 0x000000011b077824 */ /* 0x000fe400078e0209 */
[----:B------:R-:W-:-:S07]  /*13be0*/  IMAD.MOV.U32 R0, RZ, RZ, R14 ;  /* 0x000000ffff007224 */ /* 0x000fce00078e000e */
[----:B------:R-:W-:Y:S05]  /*13bf0*/  WARPSYNC.COLLECTIVE R15, `(.L_x_9715) ;  /* 0x000000000f087348 */ /* 0x000fea0003c00000 */
[----:B------:R0:W1:Y:S02]  /*13c00*/  SHFL.IDX P6, R14, R13, R12, R11 ;  /* 0x0000000c0d0e7389 */ /* 0x00006400000c000b */
[----:B01----:R-:W-:Y:S01]  /*13c10*/  ENDCOLLECTIVE ;  /* 0x000000000000791b */ /* 0x003fe20003800000 */
.L_x_9715:
[----:B------:R-:W-:Y:S01]  /*13c20*/  ULDC UR4, c[0x0][0xc3c] ;  /* 0x00030f0000047ab9 */ /* 0x000fe20000000800 */
[----:B------:R-:W-:Y:S01]  /*13c30*/  ULDC.64 UR6, c[0x0][0x208] ;  /* 0x0000820000067ab9 */ /* 0x000fe20000000a00 */
[----:B------:R-:W-:-:S13]  /*13c40*/  ISETP.GE.OR P1, PT, R7, UR4, !P0 ;  /* 0x0000000407007c0c */ /* 0x000fda000c726670 */
[----:B------:R-:W0:Y:S08]  /*13c50*/  @!P1 LDC.64 R2, c[0x0][0xc80] ;  /* 0x00032000ff029b82 */ /* 0x000e300000000a00 */
[----:B------:R-:W1:Y:S01]  /*13c60*/  @!P1 LDC.64 R4, c[0x0][0xc78] ;  /* 0x00031e00ff049b82 */ /* 0x000e620000000a00 */
[----:B------:R-:W-:Y:S02]  /*13c70*/  IMAD.MOV.U32 R11, RZ, RZ, RZ ;  /* 0x000000ffff0b7224 */ /* 0x000fe400078e00ff */
[----:B------:R-:W-:-:S02]  /*13c80*/  IMAD.MOV.U32 R6, RZ, RZ, R14 ;  /* 0x000000ffff067224 */ /* 0x000fc400078e000e */
        /* <DEDUP_REMOVED lines=8> */
[----:B------:R-:W-:Y:S01]  /*13d10*/  IMAD.MOV.U32 R24, RZ, RZ, RZ ;  /* 0x000000ffff187224 */ /* 0x000fe200078e00ff */
[C---:B------:R-:W-:Y:S02]  /*13d20*/  ISETP.GE.U32.AND P4, PT, R9.reuse, 0x8, PT ;  /* 0x000000080900780c */ /* 0x040fe40003f86070 */
[C---:B------:R-:W-:Y:S01]  /*13d30*/  ISETP.GE.U32.AND P5, PT, R9.reuse, 0x10, PT ;  /* 0x000000100900780c */ /* 0x040fe20003fa6070 */
[----:B--2---:R-:W-:Y:S02]  /*13d40*/  @!P1 IMAD.MOV.U32 R7, RZ, RZ, R8 ;  /* 0x000000ffff079224 */ /* 0x004fe400078e0008 */
[----:B---3--:R-:W-:Y:S01]  /*13d50*/  @!P1 IMAD.MOV.U32 R4, RZ, RZ, R5 ;  /* 0x000000ffff049224 */ /* 0x008fe200078e0005 */
[----:B------:R-:W-:-:S03]  /*13d60*/  ISETP.NE.AND P1, PT, R9, RZ, PT ;  /* 0x000000ff0900720c */ /* 0x000fc60003f25270 */
[----:B------:R-:W-:-:S10]  /*13d70*/  IMAD R13, R4, R7, RZ ;  /* 0x00000007040d7224 */ /* 0x000fd400078e02ff */
[----:B------:R-:W-:Y:S05]  /*13d80*/  WARPSYNC.COLLECTIVE R15, `(.L_x_9716) ;  /* 0x000000000f087348 */ /* 0x000fea0003c00000 */
[----:B------:R0:W1:Y:S02]  /*13d90*/  SHFL.UP P6, R14, R13, R12, R11 ;  /* 0x0400000c0d0e7389 */ /* 0x00006400000c000b */
[----:B01----:R-:W-:Y:S01]  /*13da0*/  ENDCOLLECTIVE ;  /* 0x000000000000791b */ /* 0x003fe20003800000 */
.L_x_9716:
[----:B------:R-:W-:Y:S01]  /*13db0*/  IMAD.MOV.U32 R12, RZ, RZ, 0x2 ;  /* 0x00000002ff0c7424 */ /* 0x000fe200078e00ff */
[----:B------:R-:W-:-:S05]  /*13dc0*/  SEL R14, R14, RZ, P1 ;  /* 0x000000ff0e0e7207 */ /* 0x000fca0000800000 */
[----:B------:R-:W-:-:S04]  /*13dd0*/  IMAD.IADD R5, R13, 0x1, R14 ;  /* 0x000000010d057824 */ /* 0x000fc800078e020e */
[----:B------:R-:W-:-:S07]  /*13de0*/  IMAD.MOV.U32 R13, RZ, RZ, R5 ;  /* 0x000000ffff0d7224 */ /* 0x000fce00078e0005 */
[----:B------:R-:W-:Y:S05]  /*13df0*/  WARPSYNC.COLLECTIVE R15, `(.L_x_9717) ;  /* 0x000000000f087348 */ /* 0x000fea0003c00000 */
[----:B------:R0:W1:Y:S02]  /*13e00*/  SHFL.UP P6, R14, R13, R12, R11 ;  /* 0x0400000c0d0e7389 */ /* 0x00006400000c000b */
[----:B01----:R-:W-:Y:S01]  /*13e10*/  ENDCOLLECTIVE ;  /* 0x000000000000791b */ /* 0x003fe20003800000 */
.L_x_9717:
[----:B------:R-:W-:Y:S01]  /*13e20*/  IMAD.MOV.U32 R12, RZ, RZ, 0x4 ;  /* 0x00000004ff0c7424 */ /* 0x000fe200078e00ff */
[----:B------:R-:W-:-:S05]  /*13e30*/  SEL R2, R14, RZ, P2 ;  /* 0x000000ff0e027207 */ /* 0x000fca0001000000 */
[----:B------:R-:W-:-:S04]  /*13e40*/  IMAD.IADD R2, R5, 0x1, R2 ;  /* 0x0000000105027824 */ /* 0x000fc800078e0202 */
[----:B------:R-:W-:-:S07]  /*13e50*/  IMAD.MOV.U32 R13, RZ, RZ, R2 ;  /* 0x000000ffff0d7224 */ /* 0x000fce00078e0002 */
[----:B------:R-:W-:Y:S05]  /*13e60*/  WARPSYNC.COLLECTIVE R15, `(.L_x_9718) ;  /* 0x000000000f087348 */ /* 0x000fea0003c00000 */
[----:B------:R0:W1:Y:S02]  /*13e70*/  SHFL.UP P6, R14, R13, R12, R11 ;  /* 0x0400000c0d0e7389 */ /* 0x00006400000c000b */
[----:B01----:R-:W-:Y:S01]  /*13e80*/  ENDCOLLECTIVE ;  /* 0x000000000000791b */ /* 0x003fe20003800000 */
.L_x_9718:
[----:B------:R-:W-:Y:S01]  /*13e90*/  IMAD.MOV.U32 R12, RZ, RZ, 0x8 ;  /* 0x00000008ff0c7424 */ /* 0x000fe200078e00ff */
[----:B------:R-:W-:-:S05]  /*13ea0*/  SEL R3, R14, RZ, P3 ;  /* 0x000000ff0e037207 */ /* 0x000fca0001800000 */
[----:B------:R-:W-:-:S04]  /*13eb0*/  IMAD.IADD R8, R2, 0x1, R3 ;  /* 0x0000000102087824 */ /* 0x000fc800078e0203 */
[----:B------:R-:W-:-:S07]  /*13ec0*/  IMAD.MOV.U32 R13, RZ, RZ, R8 ;  /* 0x000000ffff0d7224 */ /* 0x000fce00078e0008 */
[----:B------:R-:W-:Y:S05]  /*13ed0*/  WARPSYNC.COLLECTIVE R15, `(.L_x_9719) ;  /* 0x000000000f087348 */ /* 0x000fea0003c00000 */
[----:B------:R0:W1:Y:S02]  /*13ee0*/  SHFL.UP P6, R14, R13, R12, R11 ;  /* 0x0400000c0d0e7389 */ /* 0x00006400000c000b */
[----:B01----:R-:W-:Y:S01]  /*13ef0*/  ENDCOLLECTIVE ;  /* 0x000000000000791b */ /* 0x003fe20003800000 */
.L_x_9719:
[----:B------:R-:W-:Y:S01]  /*13f00*/  IMAD.MOV.U32 R12, RZ, RZ, 0x10 ;  /* 0x00000010ff0c7424 */ /* 0x000fe200078e00ff */
[----:B------:R-:W-:-:S05]  /*13f10*/  SEL R5, R14, RZ, P4 ;  /* 0x000000ff0e057207 */ /* 0x000fca0002000000 */
[----:B------:R-:W-:-:S04]  /*13f20*/  IMAD.IADD R5, R8, 0x1, R5 ;  /* 0x0000000108057824 */ /* 0x000fc800078e0205 */
[----:B------:R-:W-:-:S07]  /*13f30*/  IMAD.MOV.U32 R13, RZ, RZ, R5 ;  /* 0x000000ffff0d7224 */ /* 0x000fce00078e0005 */
[----:B------:R-:W-:Y:S05]  /*13f40*/  WARPSYNC.COLLECTIVE R15, `(.L_x_9720) ;  /* 0x000000000f087348 */ /* 0x000fea0003c00000 */
[----:B------:R0:W1:Y:S02]  /*13f50*/  SHFL.UP P6, R14, R13, R12, R11 ;  /* 0x0400000c0d0e7389 */ /* 0x00006400000c000b */
[----:B01----:R-:W-:Y:S01]  /*13f60*/  ENDCOLLECTIVE ;  /* 0x000000000000791b */ /* 0x003fe20003800000 */
.L_x_9720:
        /* <DEDUP_REMOVED lines=8> */
.L_x_9721:
[----:B------:R-:W-:Y:S05]  /*13ff0*/  BRA `(.L_x_9722) ;  /* 0xffffffdc00f87947 */ /* 0x000fea000383ffff */
.L_x_9665:
[----:B------:R-:W-:Y:S01]  /*14000*/  BSSY B0, `(.L_x_9723) ;  /* 0x0000007000007945 */ /* 0x000fe20003800000 */
[----:B------:R-:W-:Y:S02]  /*14010*/  IMAD.MOV.U32 R12, RZ, RZ, 0x1 ;  /* 0x00000001ff0c7424 */ /* 0x000fe400078e00ff */
[----:B------:R-:W-:Y:S02]  /*14020*/  IMAD.MOV.U32 R11, RZ, RZ, RZ ;  /* 0x000000ffff0b7224 */ /* 0x000fe400078e00ff */
[----:B------:R-:W-:-:S07]  /*14030*/  IMAD.MOV.U32 R15, RZ, RZ, -0x1 ;  /* 0xffffffffff0f7424 */ /* 0x000fce00078e00ff */
[----:B------:R-:W-:Y:S05]  /*14040*/  WARPSYNC.COLLECTIVE R15, `(.L_x_9724) ;  /* 0x000000000f087348 */ /* 0x000fea0003c00000 */
[----:B------:R0:W1:Y:S02]  /*14050*/  SHFL.UP P6, R14, R13, R12, R11 ;  /* 0x0400000c0d0e7389 */ /* 0x00006400000c000b */
[----:B01----:R-:W-:Y:S01]  /*14060*/  ENDCOLLECTIVE ;  /* 0x000000000000791b */ /* 0x003fe20003800000 */
.L_x_9724:
[----:B------:R-:W-:Y:S05]  /*14070*/  BSYNC B0 ;  /* 0x0000000000007941 */ /* 0x000fea0003800000 */
.L_x_9723:
[----:B------:R-:W-:Y:S01]  /*14080*/  SEL R14, R14, RZ, P1 ;  /* 0x000000ff0e0e7207 */ /* 0x000fe20000800000 */
[----:B------:R-:W-:Y:S02]  /*14090*/  IMAD.MOV.U32 R12, RZ, RZ, 0x2 ;  /* 0x00000002ff0c7424 */ /* 0x000fe400078e00ff */
[----:B------:R-:W-:Y:S02]  /*140a0*/  IMAD.MOV.U32 R11, RZ, RZ, RZ ;  /* 0x000000ffff0b7224 */ /* 0x000fe400078e00ff */
[----:B------:R-:W-:Y:S02]  /*140b0*/  IMAD.IADD R13, R13, 0x1, R14 ;  /* 0x000000010d0d7824 */ /* 0x000fe400078e020e */
[----:B------:R-:W-:-:S07]  /*140c0*/  IMAD.MOV.U32 R15, RZ, RZ, -0x1 ;  /* 0xffffffffff0f7424 */ /* 0x000fce00078e00ff */
[----:B------:R-:W-:Y:S05]  /*140d0*/  WARPSYNC.COLLECTIVE R15, `(.L_x_9725) ;  /* 0x000000000f087348 */ /* 0x000fea0003c00000 */
[----:B------:R0:W1:Y:S02]  /*140e0*/  SHFL.UP P6, R14, R13, R12, R11 ;  /* 0x0400000c0d0e7389 */ /* 0x00006400000c000b */
[----:B01----:R-:W-:Y:S01]  /*140f0*/  ENDCOLLECTIVE ;  /* 0x000000000000791b */ /* 0x003fe20003800000 */
.L_x_9725:
[----:B------:R-:W-:Y:S01]  /*14100*/  IMAD.MOV.U32 R12, RZ, RZ, 0x4 ;  /* 0x00000004ff0c7424 */ /* 0x000fe200078e00ff */
[----:B------:R-:W-:-:S05]  /*14110*/  SEL R2, R14, RZ, P2 ;  /* 0x000000ff0e027207 */ /* 0x000fca0001000000 */
[----:B------:R-:W-:-:S04]  /*14120*/  IMAD.IADD R2, R13, 0x1, R2 ;  /* 0x000000010d027824 */ /* 0x000fc800078e0202 */
[----:B------:R-:W-:-:S07]  /*14130*/  IMAD.MOV.U32 R13, RZ, RZ, R2 ;  /* 0x000000ffff0d7224 */ /* 0x000fce00078e0002 */
[----:B------:R-:W-:Y:S05]  /*14140*/  WARPSYNC.COLLECTIVE R15, `(.L_x_9726) ;  /* 0x000000000f087348 */ /* 0x000fea0003c00000 */
[----:B------:R0:W1:Y:S02]  /*14150*/  SHFL.UP P6, R14, R13, R12, R11 ;  /* 0x0400000c0d0e7389 */ /* 0x00006400000c000b */
[----:B01----:R-:W-:Y:S01]  /*14160*/  ENDCOLLECTIVE ;  /* 0x000000000000791b */ /* 0x003fe20003800000 */
.L_x_9726:
[----:B------:R-:W-:Y:S01]  /*14170*/  IMAD.MOV.U32 R12, RZ, RZ, 0x8 ;  /* 0x00000008ff0c7424 */ /* 0x000fe200078e00ff */
[----:B------:R-:W-:-:S05]  /*14180*/  SEL R3, R14, RZ, P3 ;  /* 0x000000ff0e037207 */ /* 0x000fca0001800000 */
[----:B------:R-:W-:-:S04]  /*14190*/  IMAD.IADD R3, R2, 0x1, R3 ;  /* 0x0000000102037824 */ /* 0x000fc800078e0203 */
[----:B------:R-:W-:-:S07]  /*141a0*/  IMAD.MOV.U32 R13, RZ, RZ, R3 ;  /* 0x000000ffff0d7224 */ /* 0x000fce00078e0003 */
[----:B------:R-:W-:Y:S05]  /*141b0*/  WARPSYNC.COLLECTIVE R15, `(.L_x_9727) ;  /* 0x000000000f087348 */ /* 0x000fea0003c00000 */
[----:B------:R0:W1:Y:S02]  /*141c0*/  SHFL.UP P6, R14, R13, R12, R11 ;  /* 0x0400000c0d0e7389 */ /* 0x00006400000c000b */
[----:B01----:R-:W-:Y:S01]  /*141d0*/  ENDCOLLECTIVE ;  /* 0x000000000000791b */ /* 0x003fe20003800000 */
.L_x_9727:
[----:B------:R-:W-:Y:S01]  /*141e0*/  IMAD.MOV.U32 R12, RZ, RZ, 0x10 ;  /* 0x00000010ff0c7424 */ /* 0x000fe200078e00ff */
[----:B------:R-:W-:-:S05]  /*141f0*/  SEL R14, R14, RZ, P4 ;  /* 0x000000ff0e0e7207 */ /* 0x000fca0002000000 */
[----:B------:R-:W-:-:S04]  /*14200*/  IMAD.IADD R5, R3, 0x1, R14 ;  /* 0x0000000103057824 */ /* 0x000fc800078e020e */
[----:B------:R-:W-:-:S07]  /*14210*/  IMAD.MOV.U32 R13, RZ, RZ, R5 ;  /* 0x000000ffff0d7224 */ /* 0x000fce00078e0005 */
[----:B------:R-:W-:Y:S05]  /*14220*/  WARPSYNC.COLLECTIVE R15, `(.L_x_9728) ;  /* 0x000000000f087348 */ /* 0x000fea0003c00000 */
[----:B------:R0:W1:Y:S02]  /*14230*/  SHFL.UP P6, R14, R13, R12, R11 ;  /* 0x0400000c0d0e7389 */ /* 0x00006400000c000b */
[----:B01----:R-:W-:Y:S01]  /*14240*/  ENDCOLLECTIVE ;  /* 0x000000000000791b */ /* 0x003fe20003800000 */
.L_x_9728:
        /* <DEDUP_REMOVED lines=8> */
.L_x_9729:
[----:B------:R-:W-:Y:S05]  /*142d0*/  BRA `(.L_x_9730) ;  /* 0xffffffdc00e87947 */ /* 0x000fea000383ffff */
.L_x_9667:
[----:B------:R-:W-:Y:S01]  /*142e0*/  BSSY B0, `(.L_x_9731) ;  /* 0x0000006000007945 */ /* 0x000fe20003800000 */
[----:B------:R-:W-:Y:S01]  /*142f0*/  PLOP3.LUT P6, PT, P6, PT, PT, 0x8, 0x0 ;  /* 0x000000000000781c */ /* 0x000fe200037ce170 */
[----:B------:R-:W-:-:S12]  /*14300*/  IMAD.MOV.U32 R15, RZ, RZ, -0x1 ;  /* 0xffffffffff0f7424 */ /* 0x000fd800078e00ff */
[----:B0-----:R-:W-:Y:S05]  /*14310*/  WARPSYNC.COLLECTIVE R15, `(.L_x_9732) ;  /* 0x000000000f087348 */ /* 0x001fea0003c00000 */
[----:B------:R-:W-:Y:S01]  /*14320*/  VOTE.ANY R14, PT, P6 ;  /* 0x00000000000e7806 */ /* 0x000fe200030e0100 */
[----:B0-----:R-:W-:Y:S06]  /*14330*/  ENDCOLLECTIVE ;  /* 0x000000000000791b */ /* 0x001fec0003800000 */
.L_x_9732:
[----:B------:R-:W-:Y:S05]  /*14340*/  BSYNC B0 ;  /* 0x0000000000007941 */ /* 0x000fea0003800000 */
.L_x_9731:
        /* <DEDUP_REMOVED lines=9> */
.L_x_9733:
[----:B------:R-:W-:Y:S02]  /*143e0*/  IMAD.MOV.U32 R13, RZ, RZ, R4 ;  /* 0x000000ffff0d7224 */ /* 0x000fe400078e0004 */
[----:B------:R-:W-:-:S07]  /*143f0*/  IMAD.MOV.U32 R7, RZ, RZ, R14 ;  /* 0x000000ffff077224 */ /* 0x000fce00078e000e */
[----:B------:R-:W-:Y:S05]  /*14400*/  WARPSYNC.COLLECTIVE R15, `(.L_x_9734) ;  /* 0x000000000f087348 */ /* 0x000fea0003c00000 */
[----:B------:R0:W1:Y:S02]  /*14410*/  SHFL.IDX P6, R14, R13, R12, R11 ;  /* 0x0000000c0d0e7389 */ /* 0x00006400000c000b */
[----:B01----:R-:W-:Y:S01]  /*14420*/  ENDCOLLECTIVE ;  /* 0x000000000000791b */ /* 0x003fe20003800000 */
.L_x_9734:
[----:B------:R-:W-:Y:S01]  /*14430*/  IMAD.MOV.U32 R4, RZ, RZ, R14 ;  /* 0x000000ffff047224 */ /* 0x000fe200078e000e */
[----:B------:R-:W-:Y:S06]  /*14440*/  BRA `(.L_x_9735) ;  /* 0xffffffdc00c87947 */ /* 0x000fec000383ffff */
.L_x_9669:
[----:B------:R-:W-:Y:S01]  /*14450*/  BSSY B0, `(.L_x_9736) ;  /* 0x0000007000007945 */ /* 0x000fe20003800000 */
[----:B------:R-:W-:Y:S02]  /*14460*/  IMAD.MOV.U32 R13, RZ, RZ, R3 ;  /* 0x000000ffff0d7224 */ /* 0x000fe400078e0003 */
[----:B------:R-:W-:Y:S02]  /*14470*/  IMAD.MOV.U32 R11, RZ, RZ, 0x1f ;  /* 0x0000001fff0b7424 */ /* 0x000fe400078e00ff */
[----:B------:R-:W-:-:S07]  /*14480*/  IMAD.MOV.U32 R15, RZ, RZ, -0x1 ;  /* 0xffffffffff0f7424 */ /* 0x000fce00078e00ff */
[----:B0123--:R-:W-:Y:S05]  /*14490*/  WARPSYNC.COLLECTIVE R15, `(.L_x_9737) ;  /* 0x000000000f087348 */ /* 0x00ffea0003c00000 */
[----:B------:R4:W0:Y:S02]  /*144a0*/  SHFL.IDX P6, R14, R13, R12, R11 ;  /* 0x0000000c0d0e7389 */ /* 0x00082400000c000b */
[----:B01234-:R-:W-:Y:S01]  /*144b0*/  ENDCOLLECTIVE ;  /* 0x000000000000791b */ /* 0x01ffe20003800000 */
.L_x_9737:
[----:B------:R-:W-:Y:S05]  /*144c0*/  BSYNC B0 ;  /* 0x0000000000007941 */ /* 0x000fea0003800000 */
.L_x_9736:
[----:B------:R-:W-:Y:S01]  /*144d0*/  IMAD.MOV.U32 R24, RZ, RZ, R14 ;  /* 0x000000ffff187224 */ /* 0x000fe200078e000e */
[----:B------:R-:W-:Y:S06]  /*144e0*/  BRA `(.L_x_9668) ;  /* 0xffffffdc00b87947 */ /* 0x000fec000383ffff */
.L_x_9673:
[----:B-1----:R1:W4:Y:S02]  /*144f0*/  SYNCS.PHASECHK.TRANS64.TRYWAIT P0, [R9+URZ+0x31c20], R0 ;  /* 0x031c2000090075a7 */ /* 0x002324000800017f */
[----:B----4-:R-:W-:Y:S05]  /*14500*/  @!P0 NANOSLEEP.SYNCS 0x989680 ;  /* 0x009896800000895d */ /* 0x010fea0003900000 */
[----:B------:R-:W4:Y:S02]  /*14510*/  @!P0 SYNCS.PHASECHK.TRANS64 P0, [R9+URZ+0x31c20], R0 ;  /* 0x031c2000090085a7 */ /* 0x000f24000800007f */
[----:B----4-:R-:W-:Y:S05]  /*14520*/  @!P0 BRA `(.L_x_9673) ;  /* 0xfffffffc00f08947 */ /* 0x010fea000383ffff */
[----:B------:R-:W-:Y:S05]  /*14530*/  BRA `(.L_x_9738) ;  /* 0xffffffe400107947 */ /* 0x000fea000383ffff */
.L_x_9674:
[----:B------:R-:W4:Y:S01]  /*14540*/  S2R R2, SR_TID.X ;  /* 0x0000000000027919 */ /* 0x000f220000002100 */
[----:B------:R-:W-:Y:S01]  /*14550*/  BSSY B0, `(.L_x_9739) ;  /* 0x000000a000007945 */ /* 0x000fe20003800000 */
[----:B------:R-:W-:Y:S02]  /*14560*/  IMAD.MOV.U32 R12, RZ, RZ, RZ ;  /* 0x000000ffff0c7224 */ /* 0x000fe400078e00ff */
[----:B------:R-:W-:Y:S02]  /*14570*/  IMAD.MOV.U32 R11, RZ, RZ, 0x1f ;  /* 0x0000001fff0b7424 */ /* 0x000fe400078e00ff */
[----:B------:R-:W-:Y:S01]  /*14580*/  IMAD.MOV.U32 R15, RZ, RZ, -0x1 ;  /* 0xffffffffff0f7424 */ /* 0x000fe200078e00ff */
[----:B----4-:R-:W-:-:S04]  /*14590*/  SHF.R.U32.HI R2, RZ, 0x5, R2 ;  /* 0x00000005ff027819 */ /* 0x010fc80000011602 */
[----:B------:R-:W-:-:S05]  /*145a0*/  LOP3.LUT R2, R2, 0x3, RZ, 0xc0, !PT ;  /* 0x0000000302027812 */ /* 0x000fca00078ec0ff */
[----:B------:R-:W-:-:S07]  /*145b0*/  IMAD.MOV.U32 R13, RZ, RZ, R2 ;  /* 0x000000ffff0d7224 */ /* 0x000fce00078e0002 */
[----:B0123--:R-:W-:Y:S05]  /*145c0*/  WARPSYNC.COLLECTIVE R15, `(.L_x_9740) ;  /* 0x000000000f087348 */ /* 0x00ffea0003c00000 */
[----:B------:R4:W0:Y:S02]  /*145d0*/  SHFL.IDX P6, R14, R13, R12, R11 ;  /* 0x0000000c0d0e7389 */ /* 0x00082400000c000b */
[----:B01234-:R-:W-:Y:S01]  /*145e0*/  ENDCOLLECTIVE ;  /* 0x000000000000791b */ /* 0x01ffe20003800000 */
.L_x_9740:
[----:B------:R-:W-:Y:S05]  /*145f0*/  BSYNC B0 ;  /* 0x0000000000007941 */ /* 0x000fea0003800000 */
.L_x_9739:
[----:B------:R-:W-:Y:S05]  /*14600*/  BRA `(.L_x_9741) ;  /* 0xffffffe000f87947 */ /* 0x000fea000383ffff */
.L_x_9677:
[----:B------:R-:W-:Y:S01]  /*14610*/  BSSY B1, `(.L_x_9742) ;  /* 0x0000006000017945 */ /* 0x000fe20003800000 */
[----:B------:R-:W-:-:S07]  /*14620*/  IMAD.MOV.U32 R15, RZ, RZ, -0x1 ;  /* 0xffffffffff0f7424 */ /* 0x000fce00078e00ff */
[----:B0123--:R-:W-:Y:S05]  /*14630*/  WARPSYNC.COLLECTIVE R15, `(.L_x_9743) ;  /* 0x000000000f0c7348 */ /* 0x00ffea0003c00000 */
[----:B------:R-:W-:Y:S02]  /*14640*/  ELECT P6, UR62, PT ;  /* 0x00000000003e782f */ /* 0x000fe400038c0000 */
[----:B------:R-:W-:Y:S01]  /*14650*/  MOV R14, UR62 ;  /* 0x0000003e000e7c02 */ /* 0x000fe20008000f00 */
[----:B0123--:R-:W-:Y:S10]  /*14660*/  ENDCOLLECTIVE ;  /* 0x000000000000791b */ /* 0x00fff40003800000 */
.L_x_9743:
[----:B------:R-:W-:Y:S05]  /*14670*/  BSYNC B1 ;  /* 0x0000000000017941 */ /* 0x000fea0003800000 */
.L_x_9742:
[----:B------:R-:W-:Y:S05]  /*14680*/  BRA `(.L_x_9744) ;  /* 0xffffffe000f07947 */ /* 0x000fea000383ffff */
.L_x_9679:
[----:B0-----:R0:W1:Y:S02]  /*14690*/  SYNCS.PHASECHK.TRANS64.TRYWAIT P0, [R7+URZ], R2 ;  /* 0x00000002070075a7 */ /* 0x001064000800017f */
[----:B-1----:R-:W-:Y:S05]  /*146a0*/  @!P0 NANOSLEEP.SYNCS 0x989680 ;  /* 0x009896800000895d */ /* 0x002fea0003900000 */
[----:B------:R-:W1:Y:S02]  /*146b0*/  @!P0 SYNCS.PHASECHK.TRANS64 P0, [R7+URZ], R2 ;  /* 0x00000002070085a7 */ /* 0x000e64000800007f */
[----:B-1----:R-:W-:Y:S05]  /*146c0*/  @!P0 BRA `(.L_x_9679) ;  /* 0xfffffffc00f08947 */ /* 0x002fea000383ffff */
[----:B------:R-:W-:Y:S05]  /*146d0*/  BRA `(.L_x_9745) ;  /* 0xffffffe4002c7947 */ /* 0x000fea000383ffff */
.L_x_9680:
[----:B-1----:R1:W2:Y:S02]  /*146e0*/  SYNCS.PHASECHK.TRANS64.TRYWAIT P0, [R3+URZ], R0 ;  /* 0x00000000030075a7 */ /* 0x0022a4000800017f */
[----:B--2---:R-:W-:Y:S05]  /*146f0*/  @!P0 NANOSLEEP.SYNCS 0x989680 ;  /* 0x009896800000895d */ /* 0x004fea0003900000 */
[----:B------:R-:W2:Y:S02]  /*14700*/  @!P0 SYNCS.PHASECHK.TRANS64 P0, [R3+URZ], R0 ;  /* 0x00000000030085a7 */ /* 0x000ea4000800007f */
[----:B--2---:R-:W-:Y:S05]  /*14710*/  @!P0 BRA `(.L_x_9680) ;  /* 0xfffffffc00f08947 */ /* 0x004fea000383ffff */
[----:B------:R-:W-:Y:S05]  /*14720*/  BRA `(.L_x_9746) ;  /* 0xffffffe400207947 */ /* 0x000fea000383ffff */
.L_x_9682:
[----:B-1----:R1:W2:Y:S02]  /*14730*/  SYNCS.PHASECHK.TRANS64.TRYWAIT P0, [R5+URZ], R2 ;  /* 0x00000002050075a7 */ /* 0x0022a4000800017f */
[----:B--2---:R-:W-:Y:S05]  /*14740*/  @!P0 NANOSLEEP.SYNCS 0x989680 ;  /* 0x009896800000895d */ /* 0x004fea0003900000 */
[----:B------:R-:W2:Y:S02]  /*14750*/  @!P0 SYNCS.PHASECHK.TRANS64 P0, [R5+URZ], R2 ;  /* 0x00000002050085a7 */ /* 0x000ea4000800007f */
[----:B--2---:R-:W-:Y:S05]  /*14760*/  @!P0 BRA `(.L_x_9682) ;  /* 0xfffffffc00f08947 */ /* 0x004fea000383ffff */
[----:B------:R-:W-:Y:S05]  /*14770*/  BRA `(.L_x_9747) ;  /* 0xffffffe400247947 */ /* 0x000fea000383ffff */
.L_x_9748:
        /* <DEDUP_REMOVED lines=16> */
.L_x_14867:


//--------------------- .text._ZN7cutlass13device_kernelIN5flash11enable_sm90INS1_16FlashAttnFwdSm90INS1_25CollectiveMainloopFwdSm90ILi2EN4cute5tupleIJNS5_1CILi1EEES8_S8_EEENS6_IJNS7_ILi192EEENS7_ILi144EEENS7_ILi96EEEEEELi96ENS_10bfloat16_tEfNS_4arch4Sm90ELb0ELb0ELb0ELb1ELb0ELb1ELb0ELb0ELb1ELb1ELb1ELb0EEENS1_21CollectiveEpilogueFwdINS6_IJSA_SC_SB_EEES9_SE_SG_Li384ELb1ELb1ELb1ELb0EEENS1_36VarlenDynamicPersistentTileSchedulerILi192ELi144ELi384ELi128ELb1ELb1ELb1ELb0ELb1ELb1EEEEEEEEEvNT_6ParamsE --------------------------
	.section	.text._ZN7cutlass13device_kernelIN5flash11enable_sm90INS1_16FlashAttnFwdSm90INS1_25CollectiveMainloopFwdSm90ILi2EN4cute5tupleIJNS5_1CILi1EEES8_S8_EEENS6_IJNS7_ILi192EEENS7_ILi144EEENS7_ILi96EEEEEELi96ENS_10bfloat16_tEfNS_4arch4Sm90ELb0ELb0ELb0ELb1ELb0ELb1ELb0ELb0ELb1ELb1ELb1ELb0EEENS1_21CollectiveEpilogueFwdINS6_IJSA_SC_SB_EEES9_SE_SG_Li384ELb1ELb1ELb1ELb0EEENS1_36VarlenDynamicPersistentTileSchedulerILi192ELi144ELi384ELi128ELb1ELb1ELb1ELb0ELb1ELb1EEEEEEEEEvNT_6ParamsE,"ax",@progbits
	.align	128
.text._ZN7cutlass13device_kernelIN5flash11enable_sm90INS1_16FlashAttnFwdSm90INS1_25CollectiveMainloopFwdSm90ILi2EN4cute5tupleIJNS5_1CILi1EEES8_S8_EEENS6_IJNS7_ILi192EEENS7_ILi144EEENS7_ILi96EEEEEELi96ENS_10bfloat16_tEfNS_4arch4Sm90ELb0ELb0ELb0ELb1ELb0ELb1ELb0ELb0ELb1ELb1ELb1ELb0EEENS1_21CollectiveEpilogueFwdINS6_IJSA_SC_SB_EEES9_SE_SG_Li384ELb1ELb1ELb1ELb0EEENS1_36VarlenDynamicPersistentTileSchedulerILi192ELi144ELi384ELi128ELb1ELb1ELb1ELb0ELb1ELb1EEEEEEEEEvNT_6ParamsE:
        .type           _ZN7cutlass13device_kernelIN5flash11enable_sm90INS1_16FlashAttnFwdSm90INS1_25CollectiveMainloopFwdSm90ILi2EN4cute5tupleIJNS5_1CILi1EEES8_S8_EEENS6_IJNS7_ILi192EEENS7_ILi144EEENS7_ILi96EEEEEELi96ENS_10bfloat16_tEfNS_4arch4Sm90ELb0ELb0ELb0ELb1ELb0ELb1ELb0ELb0ELb1ELb1ELb1ELb0EEENS1_21CollectiveEpilogueFwdINS6_IJSA_SC_SB_EEES9_SE_SG_Li384ELb1ELb1ELb1ELb0EEENS1_36VarlenDynamicPersistentTileSchedulerILi192ELi144ELi384ELi128ELb1ELb1ELb1ELb0ELb1ELb1EEEEEEEEEvNT_6ParamsE,@function
        .size           _ZN7cutlass13device_kernelIN5flash11enable_sm90INS1_16FlashAttnFwdSm90INS1_25CollectiveMainloopFwdSm90ILi2EN4cute5tupleIJNS5_1CILi1EEES8_S8_EEENS6_IJNS7_ILi192EEENS7_ILi144EEENS7_ILi96EEEEEELi96ENS_10bfloat16_tEfNS_4arch4Sm90ELb0ELb0ELb0ELb1ELb0ELb1ELb0ELb0ELb1ELb1ELb1ELb0EEENS1_21CollectiveEpilogueFwdINS6_IJSA_SC_SB_EEES9_SE_SG_Li384ELb1ELb1ELb1ELb0EEENS1_36VarlenDynamicPersistentTileSchedulerILi192ELi144ELi384ELi128ELb1ELb1ELb1ELb0ELb1ELb1EEEEEEEEEvNT_6ParamsE,(.L_x_14868 - _ZN7cutlass13device_kernelIN5flash11enable_sm90INS1_16FlashAttnFwdSm90INS1_25CollectiveMainloopFwdSm90ILi2EN4cute5tupleIJNS5_1CILi1EEES8_S8_EEENS6_IJNS7_ILi192EEENS7_ILi144EEENS7_ILi96EEEEEELi96ENS_10bfloat16_tEfNS_4arch4Sm90ELb0ELb0ELb0ELb1ELb0ELb1ELb0ELb0ELb1ELb1ELb1ELb0EEENS1_21CollectiveEpilogueFwdINS6_IJSA_SC_SB_EEES9_SE_SG_Li384ELb1ELb1ELb1ELb0EEENS1_36VarlenDynamicPersistentTileSchedulerILi192ELi144ELi384ELi128ELb1ELb1ELb1ELb0ELb1ELb1EEEEEEEEEvNT_6ParamsE)
        .other          _ZN7cutlass13device_kernelIN5flash11enable_sm90INS1_16FlashAttnFwdSm90INS1_25CollectiveMainloopFwdSm90ILi2EN4cute5tupleIJNS5_1CILi1EEES8_S8_EEENS6_IJNS7_ILi192EEENS7_ILi144EEENS7_ILi96EEEEEELi96ENS_10bfloat16_tEfNS_4arch4Sm90ELb0ELb0ELb0ELb1ELb0ELb1ELb0ELb0ELb1ELb1ELb1ELb0EEENS1_21CollectiveEpilogueFwdINS6_IJSA_SC_SB_EEES9_SE_SG_Li384ELb1ELb1ELb1ELb0EEENS1_36VarlenDynamicPersistentTileSchedulerILi192ELi144ELi384ELi128ELb1ELb1ELb1ELb0ELb1ELb1EEEEEEEEEvNT_6ParamsE,@"STO_CUDA_ENTRY STV_DEFAULT"
_ZN7cutlass13device_kernelIN5flash11enable_sm90INS1_16FlashAttnFwdSm90INS1_25CollectiveMainloopFwdSm90ILi2EN4cute5tupleIJNS5_1CILi1EEES8_S8_EEENS6_IJNS7_ILi192EEENS7_ILi144EEENS7_ILi96EEEEEELi96ENS_10bfloat16_tEfNS_4arch4Sm90ELb0ELb0ELb0ELb1ELb0ELb1ELb0ELb0ELb1ELb1ELb1ELb0EEENS1_21CollectiveEpilogueFwdINS6_IJSA_SC_SB_EEES9_SE_SG_Li384ELb1ELb1ELb1ELb0EEENS1_36VarlenDynamicPersistentTileSchedulerILi192ELi144ELi384ELi128ELb1ELb1ELb1ELb0ELb1ELb1EEEEEEEEEvNT_6ParamsE:
        /* <DEDUP_REMOVED lines=23> */
.L_x_9750:
[----:B------:R-:W-:Y:S05]  /*0170*/  BSYNC B0 ;  /* 0x0000000000007941 */ /* 0x000fea0003800000 */
.L_x_9749:
        /* <DEDUP_REMOVED lines=40> */
.L_x_9751:
        /* <DEDUP_REMOVED lines=22> */
.L_x_9752:
        /* <DEDUP_REMOVED lines=18> */
.L_x_9753:
        /* <DEDUP_REMOVED lines=22> */
.L_x_9754:
        /* <DEDUP_REMOVED lines=22> */
.L_x_9755:
        /* <DEDUP_REMOVED lines=9> */
.L_x_9758:
[----:B------:R-:W-:-:S08]  /*09d0*/  NOP ;  /* 0x0000000000007918 */ /* 0x000fd00000000000 */
[----:B------:R-:W0:Y:S02]  /*09e0*/  USETMAXREG.TRY_ALLOC.CTAPOOL UP0, 0xa0 ;  /* 0x000000a0000079c8 */ /* 0x000e240008000600 */
[----:B0-----:R-:W-:-:S13]  /*09f0*/  PLOP3.LUT P0, PT, PT, PT, UP0, 0x80, 0x0 ;  /* 0x000000000000781c */ /* 0x001fda0003f0f008 */
[----:B------:R-:W-:Y:S05]  /*0a00*/  @!P0 BRA `(.L_x_9758) ;  /* 0xfffffffc00f08947 */ /* 0x000fea000383ffff */
[----:B------:R-:W0:Y:S01]  /*0a10*/  S2R R0, SR_TID.X ;  /* 0x0000000000007919 */ /* 0x000e220000002100 */
[----:B------:R-:W1:Y:S01]  /*0a20*/  S2UR UR5, SR_CgaCtaId ;  /* 0x00000000000579c3 */ /* 0x000e620000008800 */
[----:B------:R-:W-:Y:S01]  /*0a30*/  UMOV UR4, 0x400 ;  /* 0x0000040000047882 */ /* 0x000fe20000000000 */
[----:B------:R-:W-:-:S06]  /*0a40*/  LOP3.LUT R19, R19, 0xffffffef, RZ, 0xc0, !PT ;  /* 0xffffffef13137812 */ /* 0x000fcc00078ec0ff */
[----:B------:R-:W-:Y:S06]  /*0a50*/  BAR.ARV 0x8, 0x200 ;  /* 0x0208000000007b1d */ /* 0x000fec0000002000 */
[----:B-1----:R-:W-:-:S06]  /*0a60*/  ULEA UR4, UR5, UR4, 0x18 ;  /* 0x0000000405047291 */ /* 0x002fcc000f8ec03f */
[----:B------:R-:W-:Y:S01]  /*0a70*/  IMAD.U32 R16, RZ, RZ, UR4 ;  /* 0x00000004ff107e24 */ /* 0x000fe2000f8e00ff */
[----:B0-----:R-:W-:Y:S01]  /*0a80*/  SHF.R.U32.HI R0, RZ, 0x7, R0 ;  /* 0x00000007ff007819 */ /* 0x001fe20000011600 */
[----:B------:R-:W-:-:S03]  /*0a90*/  ULDC UR4, c[0x0][0xc3c] ;  /* 0x00030f0000047ab9 */ /* 0x000fc60000000800 */
[----:B------:R-:W-:-:S13]  /*0aa0*/  ISETP.NE.AND P0, PT, R0, 0x1, PT ;  /* 0x000000010000780c */ /* 0x000fda0003f05270 */
[----:B------:R-:W-:Y:S01]  /*0ab0*/  @P0 LOP3.LUT R19, R19, 0x10, RZ, 0xfc, !PT ;  /* 0x0000001013130812 */ /* 0x000fe200078efcff */
[----:B------:R-:W-:Y:S08]  /*0ac0*/  @!P0 BAR.ARV 0x9, 0x100 ;  /* 0x0244000000008b1d */ /* 0x000ff00000002000 */
[----:B------:R-:W-:Y:S06]  /*0ad0*/  BAR.SYNC.DEFER_BLOCKING 0x5, 0x200 ;  /* 0x0148000000007b1d */ /* 0x000fec0000010000 */
[----:B------:R-:W0:Y:S02]  /*0ae0*/  LDS.128 R108, [R16+0x31cd0] ;  /* 0x031cd000106c7984 */ /* 0x000e240000000c00 */
[----:B------:R-:W-:Y:S06]  /*0af0*/  BAR.ARV 0x4, 0x200 ;  /* 0x0108000000007b1d */ /* 0x000fec0000002000 */
[----:B0-----:R-:W-:-:S13]  /*0b00*/  ISETP.GE.AND P0, PT, R111, UR4, PT ;  /* 0x000000046f007c0c */ /* 0x001fda000bf06270 */
[----:B------:R-:W-:Y:S05]  /*0b10*/  @P0 BRA `(.L_x_9759) ;  /* 0x000001f000600947 */ /* 0x000fea0003800000 */
[----:B------:R-:W0:Y:S02]  /*0b20*/  S2R R0, SR_TID.X ;  /* 0x0000000000007919 */ /* 0x000e240000002100 */
[----:B0-----:R-:W-:-:S05]  /*0b30*/  VIADD R0, R0, 0xffffff80 ;  /* 0xffffff8000007836 */ /* 0x001fca0000000000 */
[CC--:B------:R-:W-:Y:S02]  /*0b40*/  LEA.HI R13, R0.reuse, R0.reuse, RZ, 0x1 ;  /* 0x00000000000d7211 */ /* 0x0c0fe400078f08ff */
[----:B------:R-:W-:Y:S02]  /*0b50*/  SHF.R.S32.HI R3, RZ, 0x1f, R0 ;  /* 0x0000001fff037819 */ /* 0x000fe40000011400 */
[----:B------:R-:W-:Y:S02]  /*0b60*/  LOP3.LUT R9, R13, 0xfffffffe, RZ, 0xc0, !PT ;  /* 0xfffffffe0d097812 */ /* 0x000fe400078ec0ff */
[CC--:B--2---:R-:W-:Y:S02]  /*0b70*/  LEA.HI R2, R3.reuse, R0.reuse, RZ, 0x7 ;  /* 0x0000000003027211 */ /* 0x0c4fe400078f38ff */
[----:B------:R-:W-:Y:S01]  /*0b80*/  LEA.HI R4, R3, R0, RZ, 0x4 ;  /* 0x0000000003047211 */ /* 0x000fe200078f20ff */
[----:B------:R-:W-:Y:S01]  /*0b90*/  IMAD.IADD R144, R0, 0x1, -R9 ;  /* 0x0000000100907824 */ /* 0x000fe200078e0a09 */
[----:B------:R-:W-:-:S02]  /*0ba0*/  LOP3.LUT R11, R2, 0xffffff80, RZ, 0xc0, !PT ;  /* 0xffffff80020b7812 */ /* 0x000fc400078ec0ff */
[CC--:B------:R-:W-:Y:S01]  /*0bb0*/  LEA.HI R7, R3.reuse, R0.reuse, RZ, 0x2 ;  /* 0x0000000003077211 */ /* 0x0c0fe200078f10ff */
[----:B------:R-:W-:Y:S01]  /*0bc0*/  IMAD.SHL.U32 R156, R144, 0x4, RZ ;  /* 0x00000004909c7824 */ /* 0x000fe200078e00ff */
[----:B------:R-:W-:Y:S01]  /*0bd0*/  LEA.HI R6, R3, R0, RZ, 0x5 ;  /* 0x0000000003067211 */ /* 0x000fe200078f28ff */
[----:B------:R-:W-:Y:S01]  /*0be0*/  IMAD.IADD R23, R0, 0x1, -R11 ;  /* 0x0000000100177824 */ /* 0x000fe200078e0a0b */
[----:B------:R-:W-:Y:S01]  /*0bf0*/  SHF.R.S32.HI R3, RZ, 0x7, R2 ;  /* 0x00000007ff037819 */ /* 0x000fe20000011402 */
[----:B------:R-:W-:Y:S01]  /*0c00*/  VIADD R12, R156, 0x10 ;  /* 0x000000109c0c7836 */ /* 0x000fe20000000000 */
[----:B------:R-:W-:Y:S02]  /*0c10*/  LOP3.LUT R5, R4, 0xfffffff0, RZ, 0xc0, !PT ;  /* 0xfffffff004057812 */ /* 0x000fe400078ec0ff */
[----:B------:R-:W-:Y:S01]  /*0c20*/  STL [R1+0xc8], R23 ;  /* 0x0000c81701007387 */ /* 0x000fe20000100800 */
[----:B------:R-:W-:Y:S01]  /*0c30*/  LOP3.LUT R9, R7, 0xfffffffc, RZ, 0xc0, !PT ;  /* 0xfffffffc07097812 */ /* 0x000fe200078ec0ff */
[----:B------:R-:W-:Y:S01]  /*0c40*/  IMAD.HI R2, R3, 0x55555556, RZ ;  /* 0x5555555603027827 */ /* 0x000fe200078e02ff */
[----:B------:R-:W-:Y:S01]  /*0c50*/  SHF.R.S32.HI R11, RZ, 0x1f, R7 ;  /* 0x0000001fff0b7819 */ /* 0x000fe20000011407 */
[----:B------:R0:W-:Y:S01]  /*0c60*/  STL [R1+0x60], R12 ;  /* 0x0000600c01007387 */ /* 0x0001e20000100800 */
[----:B------:R-:W-:Y:S01]  /*0c70*/  SHF.R.S32.HI R146, RZ, 0x1, R13 ;  /* 0x00000001ff927819 */ /* 0x000fe2000001140d */
[----:B------:R-:W-:Y:S01]  /*0c80*/  IMAD.IADD R5, R0, 0x1, -R5 ;  /* 0x0000000100057824 */ /* 0x000fe200078e0a05 */
[----:B------:R-:W-:Y:S01]  /*0c90*/  LEA.HI R2, R2, R2, RZ, 0x1 ;  /* 0x0000000202027211 */ /* 0x000fe200078f08ff */
[----:B------:R-:W2:Y:S01]  /*0ca0*/  LDL.LU R17, [R1+0x38] ;  /* 0x0000380001117983 */ /* 0x000ea20000300800 */
[----:B------:R-:W-:Y:S01]  /*0cb0*/  IMAD.IADD R9, R0, 0x1, -R9 ;  /* 0x0000000100097824 */ /* 0x000fe200078e0a09 */
[----:B------:R-:W-:-:S02]  /*0cc0*/  SHF.R.S32.HI R0, RZ, 0x2, R7 ;  /* 0x00000002ff007819 */ /* 0x000fc40000011407 */
[----:B------:R-:W-:Y:S01]  /*0cd0*/  LEA.HI R13, R13, R146, RZ, 0x1 ;  /* 0x000000920d0d7211 */ /* 0x000fe200078f08ff */
[----:B------:R-:W-:Y:S01]  /*0ce0*/  IMAD R8, R2, -0x3, R3 ;  /* 0xfffffffd02087824 */ /* 0x000fe200078e0203 */
[----:B------:R-:W-:Y:S02]  /*0cf0*/  LEA.HI R11, R11, R0, RZ, 0x2 ;  /* 0x000000000b0b7211 */ /* 0x000fe400078f10ff */
[----:B------:R-:W-:Y:S02]  /*0d00*/  LEA.HI R2, R9, R9, RZ, 0x1 ;  /* 0x0000000909027211 */ /* 0x000fe400078f08ff */
[----:B------:R-:W-:Y:S02]  /*0d10*/  LOP3.LUT R11, R11, 0xfffffffc, RZ, 0xc0, !PT ;  /* 0xfffffffc0b0b7812 */ /* 0x000fe400078ec0ff */
[----:B------:R-:W-:Y:S02]  /*0d20*/  LOP3.LUT R13, R13, 0x7fffffe, RZ, 0xc0, !PT ;  /* 0x07fffffe0d0d7812 */ /* 0x000fe400078ec0ff */
[----:B------:R-:W-:Y:S01]  /*0d30*/  SHF.R.S32.HI R7, RZ, 0x4, R4 ;  /* 0x00000004ff077819 */ /* 0x000fe20000011404 */
[----:B------:R-:W-:Y:S01]  /*0d40*/  IMAD.IADD R14, R0, 0x1, -R11 ;  /* 0x00000001000e7824 */ /* 0x000fe200078e0a0b */
[----:B------:R-:W-:Y:S01]  /*0d50*/  LOP3.LUT R2, R2, 0x1ffffffe, RZ, 0xc0, !PT ;  /* 0x1ffffffe02027812 */ /* 0x000fe200078ec0ff */
[----:B------:R-:W-:Y:S01]  /*0d60*/  IMAD.IADD R10, R146, 0x1, -R13 ;  /* 0x00000001920a7824 */ /* 0x000fe200078e0a0d */
[----:B------:R-:W-:-:S02]  /*0d70*/  SHF.R.S32.HI R0, RZ, 0x1f, R5 ;  /* 0x0000001fff007819 */ /* 0x000fc40000011405 */
[----:B------:R-:W-:Y:S01]  /*0d80*/  LEA.HI R4, R4, R7, RZ, 0x1 ;  /* 0x0000000704047211 */ /* 0x000fe200078f08ff */
[----:B------:R-:W-:Y:S01]  /*0d90*/  IMAD.IADD R13, R9, 0x1, -R2 ;  /* 0x00000001090d7824 */ /* 0x000fe200078e0a02 */
[-C--:B------:R-:W-:Y:S01]  /*0da0*/  LEA.HI R2, R0, R5.reuse, RZ, 0x3 ;  /* 0x0000000500027211 */ /* 0x080fe200078f18ff */
[C---:B------:R-:W-:Y:S01]  /*0db0*/  IMAD R15, R7.reuse, 0x8, R10 ;  /* 0x00000008070f7824 */ /* 0x040fe200078e020a */
[----:B------:R-:W-:Y:S02]  /*0dc0*/  LOP3.LUT R4, R4, 0x1ffffffe, RZ, 0xc0, !PT ;  /* 0x1ffffffe04047812 */ /* 0x000fe400078ec0ff */
[----:B------:R-:W-:Y:S01]  /*0dd0*/  SHF.R.S32.HI R9, RZ, 0x1f, R23 ;  /* 0x0000001fff097819 */ /* 0x000fe20000011417 */
[----:B------:R-:W-:Y:S01]  /*0de0*/  IMAD.SHL.U32 R3, R2, 0x10, RZ ;  /* 0x0000001002037824 */ /* 0x000fe200078e00ff */
[----:B------:R-:W-:Y:S01]  /*0df0*/  LEA.HI R0, R0, R5, RZ, 0x2 ;  /* 0x0000000500007211 */ /* 0x000fe200078f10ff */
[----:B------:R-:W-:Y:S01]  /*0e00*/  IMAD.IADD R4, R7, 0x1, -R4 ;  /* 0x0000000107047824 */ /* 0x000fe200078e0a04 */
[----:B------:R-:W-:Y:S01]  /*0e10*/  LEA.HI R10, R9, R23, RZ, 0x2 ;  /* 0x00000017090a7211 */ /* 0x000fe200078f10ff */
[----:B------:R-:W-:Y:S01]  /*0e20*/  IMAD.IADD R7, R156, 0x1, R12 ;  /* 0x000000019c077824 */ /* 0x000fe200078e020c */
[----:B------:R-:W-:-:S02]  /*0e30*/  SHF.R.S32.HI R6, RZ, 0x5, R6 ;  /* 0x00000005ff067819 */ /* 0x000fc40000011406 */
[----:B------:R-:W-:Y:S02]  /*0e40*/  LOP3.LUT R2, R0, 0x7fffffc, RZ, 0xc0, !PT ;  /* 0x07fffffc00027812 */ /* 0x000fe400078ec0ff */
[--C-:B------:R-:W-:Y:S02]  /*0e50*/  SHF.R.S32.HI R11, RZ, 0x2, R10.reuse ;  /* 0x00000002ff0b7819 */ /* 0x100fe4000001140a */
[----:B0-----:R-:W-:Y:S02]  /*0e60*/  SHF.R.S32.HI R12, RZ, 0x1f, R10 ;  /* 0x0000001fff0c7819 */ /* 0x001fe4000001140a */
[----:B------:R-:W-:Y:S02]  /*0e70*/  LOP3.LUT R3, R3, 0x7fffff80, RZ, 0xc0, !PT ;  /* 0x7fffff8003037812 */ /* 0x000fe400078ec0ff */
[----:B------:R-:W-:Y:S02]  /*0e80*/  SHF.R.S32.HI R0, RZ, 0x2, R0 ;  /* 0x00000002ff007819 */ /* 0x000fe40000011400 */
[----:B------:R-:W-:Y:S01]  /*0e90*/  SHF.R.S32.HI R18, RZ, 0x1f, R7 ;  /* 0x0000001fff127819 */ /* 0x000fe20000011407 */
[----:B------:R-:W-:Y:S01]  /*0ea0*/  IMAD.IADD R2, R5, 0x1, -R2 ;  /* 0x0000000105027824 */ /* 0x000fe200078e0a02 */
[----:B------:R-:W-:Y:S01]  /*0eb0*/  LEA.HI R12, R12, R11, RZ, 0x3 ;  /* 0x0000000b0c0c7211 */ /* 0x000fe200078f18ff */
[----:B------:R-:W-:-:S02]  /*0ec0*/  IMAD R3, R6, 0x100, R3 ;  /* 0x0000010006037824 */ /* 0x000fc400078e0203 */
[----:B------:R-:W-:Y:S02]  /*0ed0*/  IMAD.SHL.U32 R14, R14, 0x40, RZ ;  /* 0x000000400e0e7824 */ /* 0x000fe400078e00ff */
[----:B------:R-:W-:Y:S01]  /*0ee0*/  IMAD R20, R6, 0x10, R5 ;  /* 0x0000001006147824 */ /* 0x000fe200078e0205 */
[-C--:B------:R-:W-:Y:S01]  /*0ef0*/  LEA.HI R5, R18, R7.reuse, RZ, 0x3 ;  /* 0x0000000712057211 */ /* 0x080fe200078f18ff */
[----:B------:R-:W-:Y:S01]  /*0f00*/  IMAD.SHL.U32 R0, R0, 0x40, RZ ;  /* 0x0000004000007824 */ /* 0x000fe200078e00ff */
[----:B------:R-:W-:Y:S01]  /*0f10*/  LEA.HI R18, R18, R7, RZ, 0x5 ;  /* 0x0000000712127211 */ /* 0x000fe200078f28ff */
[----:B------:R-:W-:Y:S01]  /*0f20*/  IMAD R7, R2, 0x10, R3 ;  /* 0x0000001002077824 */ /* 0x000fe200078e0203 */
[----:B------:R-:W-:Y:S02]  /*0f30*/  LOP3.LUT R12, R12, 0xfffffff8, RZ, 0xc0, !PT ;  /* 0xfffffff80c0c7812 */ /* 0x000fe400078ec0ff */
[----:B------:R-:W-:Y:S01]  /*0f40*/  LEA.HI R9, R9, R23, RZ, 0x5 ;  /* 0x0000001709097211 */ /* 0x000fe200078f28ff */
[----:B------:R-:W-:Y:S01]  /*0f50*/  IMAD.SHL.U32 R3, R4, 0x8, RZ ;  /* 0x0000000804037824 */ /* 0x000fe200078e00ff */
[----:B------:R-:W-:-:S02]  /*0f60*/  LOP3.LUT R22, R14, 0xc0, RZ, 0xc0, !PT ;  /* 0x000000c00e167812 */ /* 0x000fc400078ec0ff */
[----:B------:R-:W-:Y:S01]  /*0f70*/  LOP3.LUT R0, R0, 0x40, RZ, 0xc0, !PT ;  /* 0x0000004000007812 */ /* 0x000fe200078ec0ff */
[----:B------:R-:W-:Y:S01]  /*0f80*/  IMAD.IADD R12, R11, 0x1, -R12 ;  /* 0x000000010b0c7824 */ /* 0x000fe200078e0a0c */
[----:B------:R-:W-:Y:S01]  /*0f90*/  SHF.R.S32.HI R9, RZ, 0x5, R9 ;  /* 0x00000005ff097819 */ /* 0x000fe20000011409 */
[----:B------:R-:W-:Y:S01]  /*0fa0*/  IMAD.SHL.U32 R15, R15, 0x20, RZ ;  /* 0x000000200f0f7824 */ /* 0x000fe200078e00ff */
[----:B------:R-:W-:Y:S02]  /*0fb0*/  LOP3.LUT R4, R22, 0x18, R5, 0xf8, !PT ;  /* 0x0000001816047812 */ /* 0x000fe400078ef805 */
[----:B------:R-:W-:Y:S02]  /*0fc0*/  SHF.R.U32.HI R21, RZ, 0x3, R22 ;  /* 0x00000003ff157819 */ /* 0x000fe40000011616 */
[--C-:B------:R-:W-:Y:S02]  /*0fd0*/  LOP3.LUT R2, R0, 0x8, R3.reuse, 0xf8, !PT ;  /* 0x0000000800027812 */ /* 0x100fe400078ef803 */
[----:B------:R-:W-:Y:S01]  /*0fe0*/  SHF.R.U32.HI R5, RZ, 0x3, R0 ;  /* 0x00000003ff057819 */ /* 0x000fe20000011600 */
[----:B------:R-:W-:Y:S01]  /*0ff0*/  IMAD.U32 R0, R20, 0x20, R3 ;  /* 0x0000002014007824 */ /* 0x000fe200078e0003 */
[----:B------:R-:W-:Y:S01]  /*1000*/  STL [R1+0x50], R22 ;  /* 0x0000501601007387 */ /* 0x000fe20000100800 */
[----:B------:R-:W-:Y:S01]  /*1010*/  IMAD R9, R9, 0x10, R12 ;  /* 0x0000001009097824 */ /* 0x000fe200078e020c */
[----:B------:R-:W-:-:S02]  /*1020*/  LOP3.LUT R2, R2, R5, RZ, 0x3c, !PT ;  /* 0x0000000502027212 */ /* 0x000fc400078e3cff */
[----:B------:R-:W-:Y:S01]  /*1030*/  STL [R1+0x58], R15 ;  /* 0x0000580f01007387 */ /* 0x000fe20000100800 */
[----:B------:R-:W-:Y:S01]  /*1040*/  LOP3.LUT R11, R4, R21, RZ, 0x3c, !PT ;  /* 0x00000015040b7212 */ /* 0x000fe200078e3cff */
[----:B------:R-:W-:Y:S02]  /*1050*/  IMAD R4, R8, 0x40, R9 ;  /* 0x0000004008047824 */ /* 0x000fe400078e0209 */
[----:B------:R-:W-:Y:S01]  /*1060*/  STL [R1+0x54], R21 ;  /* 0x0000541501007387 */ /* 0x000fe20000100800 */
[----:B------:R-:W-:-:S03]  /*1070*/  IMAD.IADD R7, R2, 0x1, R7 ;  /* 0x0000000102077824 */ /* 0x000fc600078e0207 */
[----:B------:R2:W-:Y:S01]  /*1080*/  STL [R1+0xe8], R0 ;  /* 0x0000e80001007387 */ /* 0x0005e20000100800 */
[----:B------:R-:W-:Y:S01]  /*1090*/  VIADD R2, R16, 0xda00 ;  /* 0x0000da0010027836 */ /* 0x000fe20000000000 */
[----:B------:R-:W-:Y:S01]  /*10a0*/  LOP3.LUT R10, R10, 0x7ffffffc, RZ, 0xc0, !PT ;  /* 0x7ffffffc0a0a7812 */ /* 0x000fe200078ec0ff */
[----:B------:R-:W-:Y:S01]  /*10b0*/  VIADD R5, R156, 0x20 ;  /* 0x000000209c057836 */ /* 0x000fe20000000000 */
[----:B------:R-:W-:Y:S01]  /*10c0*/  STL [R1+0xe0], R4 ;  /* 0x0000e00401007387 */ /* 0x000fe20000100800 */
[----:B------:R-:W-:Y:S02]  /*10d0*/  IMAD.SHL.U32 R144, R144, 0x8, RZ ;  /* 0x0000000890907824 */ /* 0x000fe400078e00ff */
[----:B------:R-:W-:Y:S02]  /*10e0*/  VIADD R3, R156, 0x8 ;  /* 0x000000089c037836 */ /* 0x000fe40000000000 */
[----:B------:R-:W-:-:S04]  /*10f0*/  IMAD.IADD R10, R23, 0x1, -R10 ;  /* 0x00000001170a7824 */ /* 0x000fc800078e0a0a */
[----:B------:R-:W-:-:S04]  /*1100*/  IMAD.SHL.U32 R9, R10, 0x2, RZ ;  /* 0x000000020a097824 */ /* 0x000fc800078e00ff */
[C---:B------:R-:W-:Y:S02]  /*1110*/  VIADD R8, R9.reuse, 0x8 ;  /* 0x0000000809087836 */ /* 0x040fe40000000000 */
[C---:B------:R-:W-:Y:S02]  /*1120*/  VIADD R6, R9.reuse, 0x10 ;  /* 0x0000001009067836 */ /* 0x040fe40000000000 */
[----:B------:R-:W-:Y:S01]  /*1130*/  VIADD R10, R9, 0x28 ;  /* 0x00000028090a7836 */ /* 0x000fe20000000000 */
[----:B------:R-:W-:-:S05]  /*1140*/  SHF.R.S32.HI R18, RZ, 0x5, R18 ;  /* 0x00000005ff127819 */ /* 0x000fca0000011412 */
[----:B------:R-:W-:-:S04]  /*1150*/  IMAD R18, R18, 0x1800, R15 ;  /* 0x0000180012127824 */ /* 0x000fc800078e020f */
[----:B------:R-:W-:Y:S02]  /*1160*/  IMAD.IADD R11, R18, 0x1, R11 ;  /* 0x00000001120b7824 */ /* 0x000fe400078e020b */
[----:B------:R-:W-:Y:S02]  /*1170*/  IMAD.MOV.U32 R147, RZ, RZ, RZ ;  /* 0x000000ffff937224 */ /* 0x000fe400078e00ff */
[----:B------:R-:W-:Y:S01]  /*1180*/  IMAD R18, R7, 0x2, R16 ;  /* 0x0000000207127824 */ /* 0x000fe200078e0210 */
[----:B--2---:R-:W-:-:S05]  /*1190*/  LOP3.LUT R0, R17, 0x1, RZ, 0xfc, !PT ;  /* 0x0000000111007812 */ /* 0x004fca00078efcff */
[----:B------:R0:W-:Y:S04]  /*11a0*/  STL [R1+0x4c], R0 ;  /* 0x00004c0001007387 */ /* 0x0001e80000100800 */
[----:B------:R-:W-:Y:S04]  /*11b0*/  STL [R1+0xa0], RZ ;  /* 0x0000a0ff01007387 */ /* 0x000fe80000100800 */
[----:B------:R-:W-:Y:S01]  /*11c0*/  STL [R1], RZ ;  /* 0x000000ff01007387 */ /* 0x000fe20000100800 */
[----:B0-----:R-:W-:-:S03]  /*11d0*/  SHF.R.S32.HI R0, RZ, 0x1f, R146 ;  /* 0x0000001fff007819 */ /* 0x001fc60000011492 */
[----:B------:R-:W-:Y:S01]  /*11e0*/  STL [R1+0xc4], R2 ;  /* 0x0000c40201007387 */ /* 0x000fe20000100800 */
[----:B------:R-:W-:-:S03]  /*11f0*/  LOP3.LUT R0, R22, 0x8, R144, 0xf8, !PT ;  /* 0x0000000816007812 */ /* 0x000fc600078ef890 */
[----:B------:R-:W-:Y:S04]  /*1200*/  STL [R1+0x5c], RZ ;  /* 0x00005cff01007387 */ /* 0x000fe80000100800 */
[----:B------:R0:W-:Y:S01]  /*1210*/  STL [R1+0x64], R5 ;  /* 0x0000640501007387 */ /* 0x0001e20000100800 */
[----:B------:R-:W-:-:S03]  /*1220*/  LOP3.LUT R0, R0, R21, RZ, 0x3c, !PT ;  /* 0x0000001500007212 */ /* 0x000fc600078e3cff */
[----:B------:R1:W-:Y:S01]  /*1230*/  STL [R1+0x68], R3 ;  /* 0x0000680301007387 */ /* 0x0003e20000100800 */
[C---:B0-----:R-:W-:Y:S02]  /*1240*/  VIADD R5, R156.reuse, 0x18 ;  /* 0x000000189c057836 */ /* 0x041fe40000000000 */
[----:B-1----:R-:W-:-:S03]  /*1250*/  VIADD R3, R156, 0x28 ;  /* 0x000000289c037836 */ /* 0x002fc60000000000 */
[----:B------:R0:W-:Y:S04]  /*1260*/  STL [R1+0x6c], R5 ;  /* 0x00006c0501007387 */ /* 0x0001e80000100800 */
[----:B------:R-:W-:Y:S04]  /*1270*/  STL [R1+0x88], R9 ;  /* 0x0000880901007387 */ /* 0x000fe80000100800 */
[----:B------:R1:W-:Y:S01]  /*1280*/  STL [R1+0x70], R3 ;  /* 0x0000700301007387 */ /* 0x0003e20000100800 */
[----:B0-----:R-:W-:-:S03]  /*1290*/  VIADD R5, R9, 0x18 ;  /* 0x0000001809057836 */ /* 0x001fc60000000000 */
[----:B------:R-:W-:Y:S01]  /*12a0*/  STL [R1+0xbc], R8 ;  /* 0x0000bc0801007387 */ /* 0x000fe20000100800 */
[----:B-1----:R-:W-:Y:S02]  /*12b0*/  VIADD R3, R9, 0x20 ;  /* 0x0000002009037836 */ /* 0x002fe40000000000 */
[----:B------:R-:W-:Y:S01]  /*12c0*/  IMAD.IADD R9, R15, 0x1, R0 ;  /* 0x000000010f097824 */ /* 0x000fe200078e0200 */
[----:B------:R0:W-:Y:S01]  /*12d0*/  STL [R1+0xb8], R6 ;  /* 0x0000b80601007387 */ /* 0x0001e20000100800 */
[----:B------:R-:W-:-:S03]  /*12e0*/  SHF.R.S32.HI R0, RZ, 0x1f, R8 ;  /* 0x0000001fff007819 */ /* 0x000fc60000011408 */
[----:B------:R-:W-:Y:S04]  /*12f0*/  STL [R1+0xa8], R10 ;  /* 0x0000a80a01007387 */ /* 0x000fe80000100800 */
[----:B------:R1:W-:Y:S01]  /*1300*/  STL [R1+0xb4], R5 ;  /* 0x0000b40501007387 */ /* 0x0003e20000100800 */
[----:B0-----:R-:W-:-:S03]  /*1310*/  SHF.R.S32.HI R6, RZ, 0x1f, R6 ;  /* 0x0000001fff067819 */ /* 0x001fc60000011406 */
[----:B------:R-:W-:Y:S04]  /*1320*/  STL [R1+0x84], R9 ;  /* 0x0000840901007387 */ /* 0x000fe80000100800 */
[----:B------:R-:W-:Y:S01]  /*1330*/  STL [R1+0xb0], R3 ;  /* 0x0000b00301007387 */ /* 0x000fe20000100800 */
[----:B-1----:R-:W-:-:S03]  /*1340*/  SHF.R.S32.HI R5, RZ, 0x1f, R5 ;  /* 0x0000001fff057819 */ /* 0x002fc60000011405 */
[----:B------:R0:W-:Y:S01]  /*1350*/  STL [R1+0xd8], R0 ;  /* 0x0000d80001007387 */ /* 0x0001e20000100800 */
[----:B------:R-:W-:-:S03]  /*1360*/  IMAD R2, R11, 0x2, R2 ;  /* 0x000000020b027824 */ /* 0x000fc600078e0202 */
[----:B------:R-:W-:Y:S01]  /*1370*/  STL [R1+0xd4], R6 ;  /* 0x0000d40601007387 */ /* 0x000fe20000100800 */
[----:B0-----:R-:W-:-:S03]  /*1380*/  SHF.R.S32.HI R0, RZ, 0x1f, R3 ;  /* 0x0000001fff007819 */ /* 0x001fc60000011403 */
[----:B------:R-:W-:Y:S04]  /*1390*/  STL [R1+0xd0], R5 ;  /* 0x0000d00501007387 */ /* 0x000fe80000100800 */
[----:B------:R0:W-:Y:S04]  /*13a0*/  STL [R1+0xcc], R0 ;  /* 0x0000cc0001007387 */ /* 0x0001e80000100800 */
[----:B------:R1:W-:Y:S01]  /*13b0*/  STL [R1+0xdc], R2 ;  /* 0x0000dc0201007387 */ /* 0x0003e20000100800 */
[----:B0-----:R-:W-:-:S05]  /*13c0*/  IMAD R0, R13, 0x8, R4 ;  /* 0x000000080d007824 */ /* 0x001fca00078e0204 */
[----:B------:R1:W-:Y:S01]  /*13d0*/  STL [R1+0xe4], R0 ;  /* 0x0000e40001007387 */ /* 0x0003e20000100800 */
[----:B------:R-:W-:-:S07]  /*13e0*/  IMAD.MOV.U32 R17, RZ, RZ, RZ ;  /* 0x000000ffff117224 */ /* 0x000fce00078e00ff */
.L_x_9906:
[----:B01234-:R-:W0:Y:S02]  /*13f0*/  LDC.64 R2, c[0x0][0xc88] ;  /* 0x00032200ff027b82 */ /* 0x01fe240000000a00 */
        /* <DEDUP_REMOVED lines=9> */
[----:B------:R-:W-:Y:S01]  /*1490*/  IMAD.MOV.U32 R69, RZ, RZ, RZ ;  /* 0x000000ffff457224 */ /* 0x000fe200078e00ff */
[----:B------:R-:W-:-:S02]  /*14a0*/  ISETP.NE.AND.EX P1, PT, RZ, UR5, PT, P1 ;  /* 0x00000005ff007c0c */ /* 0x000fc4000bf25310 */
[----:B------:R-:W-:Y:S02]  /*14b0*/  ISETP.NE.AND.EX P0, PT, RZ, UR7, PT, P0 ;  /* 0x00000007ff007c0c */ /* 0x000fe4000bf05300 */
        /* <DEDUP_REMOVED lines=8> */
[----:B------:R0:W-:Y:S01]  /*1540*/  STL [R1+0xc0], R0 ;  /* 0x0000c00001007387 */ /* 0x0001e20000100800 */
[C---:B------:R-:W-:Y:S02]  /*1550*/  IADD3 R8, P3, R27.reuse, UR6, RZ ;  /* 0x000000061b087c10 */ /* 0x040fe4000ff7e0ff */
[----:B------:R-:W-:Y:S01]  /*1560*/  ISETP.NE.AND.EX P2, PT, RZ, UR9, PT, P2 ;  /* 0x00000009ff007c0c */ /* 0x000fe2000bf45320 */
[----:B------:R0:W5:Y:S01]  /*1570*/  @P1 LDG.E R11, desc[UR60][R4.64] ;  /* 0x0000003c040b1981 */ /* 0x000162000c1e1900 */
[----:B------:R-:W-:Y:S01]  /*1580*/  IMAD.U32 R111, RZ, RZ, UR4 ;  /* 0x00000004ff6f7e24 */ /* 0x000fe2000f8e00ff */
[C---:B------:R-:W-:Y:S01]  /*1590*/  IADD3.X R9, R26.reuse, UR7, RZ, P3, !PT ;  /* 0x000000071a097c10 */ /* 0x040fe20009ffe4ff */
[----:B------:R-:W-:Y:S01]  /*15a0*/  ULDC.64 UR4, c[0x0][0x418] ;  /* 0x0001060000047ab9 */ /* 0x000fe20000000a00 */
[----:B------:R0:W-:Y:S04]  /*15b0*/  STL [R1+0x98], R27 ;  /* 0x0000981b01007387 */ /* 0x0001e80000100800 */
[----:B------:R0:W5:Y:S04]  /*15c0*/  @P0 LDG.E R69, desc[UR60][R8.64] ;  /* 0x0000003c08450981 */ /* 0x000168000c1e1900 */
[----:B------:R-:W-:Y:S01]  /*15d0*/  @P2 IADD3 R6, P1, R27, UR8, RZ ;  /* 0x000000081b062c10 */ /* 0x000fe2000ff3e0ff */
[----:B------:R-:W-:Y:S01]  /*15e0*/  UISETP.NE.U32.AND UP0, UPT, UR4, URZ, UPT ;  /* 0x0000003f0400728c */ /* 0x000fe2000bf05070 */
[----:B------:R0:W-:Y:S02]  /*15f0*/  STL [R1+0x9c], R26 ;  /* 0x00009c1a01007387 */ /* 0x0001e40000100800 */
[----:B------:R-:W-:Y:S01]  /*1600*/  @P2 IADD3.X R7, R26, UR9, RZ, P1, !PT ;  /* 0x000000091a072c10 */ /* 0x000fe20008ffe4ff */
[----:B------:R-:W-:-:S04]  /*1610*/  ULDC UR4, c[0x0][0x424] ;  /* 0x0001090000047ab9 */ /* 0x000fc80000000800 */
[----:B------:R0:W5:Y:S01]  /*1620*/  @P2 LDG.E R111, desc[UR60][R6.64] ;  /* 0x0000003c066f2981 */ /* 0x000162000c1e1900 */
[----:B------:R-:W-:-:S03]  /*1630*/  UISETP.NE.AND.EX UP0, UPT, UR5, URZ, UPT, UP0 ;  /* 0x0000003f0500728c */ /* 0x000fc6000bf05300 */
[----:B------:R-:W-:Y:S01]  /*1640*/  ULDC UR5, c[0x0][0x2f0] ;  /* 0x0000bc0000057ab9 */ /* 0x000fe20000000800 */
[----:B------:R-:W-:-:S04]  /*1650*/  USEL UR4, UR4, 0x1, UP0 ;  /* 0x0000000104047887 */ /* 0x000fc80008000000 */
[----:B------:R-:W-:-:S03]  /*1660*/  UIMAD UR4, UR4, UR5, URZ ;  /* 0x00000005040472a4 */ /* 0x000fc6000f8e023f */
[----:B------:R-:W-:Y:S02]  /*1670*/  ULDC UR5, c[0x0][0x348] ;  /* 0x0000d20000057ab9 */ /* 0x000fe40000000800 */
[----:B------:R-:W-:Y:S02]  /*1680*/  IMAD.U32 R2, RZ, RZ, UR5 ;  /* 0x00000005ff027e24 */ /* 0x000fe4000f8e00ff */
[----:B------:R-:W-:Y:S01]  /*1690*/  IMAD.U32 R24, RZ, RZ, UR4 ;  /* 0x00000004ff187e24 */ /* 0x000fe2000f8e00ff */
[----:B0-----:R-:W-:Y:S06]  /*16a0*/  @P2 BRA `(.L_x_9760) ;  /* 0x0000000000242947 */ /* 0x001fec0003800000 */
        /* <DEDUP_REMOVED lines=9> */
.L_x_9760:
[C---:B------:R-:W-:Y:S01]  /*1740*/  LOP3.LUT R30, R110.reuse, 0xffff, RZ, 0xc0, !PT ;  /* 0x0000ffff6e1e7812 */ /* 0x040fe200078ec0ff */
[----:B------:R-:W-:Y:S01]  /*1750*/  ULDC.64 UR4, c[0x0][0xa20] ;  /* 0x0002880000047ab9 */ /* 0x000fe20000000a00 */
[----:B------:R0:W-:Y:S01]  /*1760*/  STL [R1+0xa4], R109 ;  /* 0x0000a46d01007387 */ /* 0x0001e20000100800 */
[----:B------:R-:W-:Y:S02]  /*1770*/  ISETP.NE.U32.AND P1, PT, RZ, UR4, PT ;  /* 0x00000004ff007c0c */ /* 0x000fe4000bf25070 */
[C---:B------:R-:W-:Y:S01]  /*1780*/  LOP3.LUT R3, R110.reuse, 0xff000000, RZ, 0xc0, !PT ;  /* 0xff0000006e037812 */ /* 0x040fe200078ec0ff */
[----:B------:R0:W-:Y:S01]  /*1790*/  STL [R1+0x8c], R30 ;  /* 0x00008c1e01007387 */ /* 0x0001e20000100800 */
[----:B------:R-:W-:Y:S02]  /*17a0*/  ISETP.NE.AND.EX P1, PT, RZ, UR5, PT, P1 ;  /* 0x00000005ff007c0c */ /* 0x000fe4000bf25310 */
[----:B------:R-:W-:Y:S02]  /*17b0*/  LOP3.LUT R0, R110, 0xff0000, RZ, 0xc0, !PT ;  /* 0x00ff00006e007812 */ /* 0x000fe400078ec0ff */
[----:B------:R-:W-:-:S04]  /*17c0*/  SHF.R.U32.HI R3, RZ, 0x8, R3 ;  /* 0x00000008ff037819 */ /* 0x000fc80000011603 */
[----:B------:R-:W-:-:S05]  /*17d0*/  LEA.HI R10, R0, R3, RZ, 0x10 ;  /* 0x00000003000a7211 */ /* 0x000fca00078f80ff */
[----:B0-----:R-:W-:Y:S05]  /*17e0*/  @!P1 BRA `(.L_x_9761) ;  /* 0x0000000000109947 */ /* 0x001fea0003800000 */
[----:B------:R-:W-:-:S04]  /*17f0*/  IADD3 R4, P0, R27, UR4, RZ ;  /* 0x000000041b047c10 */ /* 0x000fc8000ff1e0ff */
[----:B------:R-:W-:-:S05]  /*1800*/  IADD3.X R5, R26, UR5, RZ, P0, !PT ;  /* 0x000000051a057c10 */ /* 0x000fca00087fe4ff */
[----:B------:R0:W5:Y:S01]  /*1810*/  LDG.E R24, desc[UR60][R4.64] ;  /* 0x0000003c04187981 */ /* 0x000162000c1e1900 */
[----:B------:R-:W-:Y:S05]  /*1820*/  BRA `(.L_x_9762) ;  /* 0x0000000000107947 */ /* 0x000fea0003800000 */
.L_x_9761:
[----:B------:R-:W-:Y:S05]  /*1830*/  @!P0 BRA `(.L_x_9762) ;  /* 0x00000000000c8947 */ /* 0x000fea0003800000 */
[----:B------:R-:W2:Y:S04]  /*1840*/  LDG.E R3, desc[UR60][R8.64] ;  /* 0x0000003c08037981 */ /* 0x000ea8000c1e1900 */
[----:B------:R-:W2:Y:S02]  /*1850*/  LDG.E R24, desc[UR60][R8.64+0x4] ;  /* 0x0000043c08187981 */ /* 0x000ea4000c1e1900 */
[----:B--2---:R-:W-:-:S07]  /*1860*/  IMAD.IADD R24, R24, 0x1, -R3 ;  /* 0x0000000118187824 */ /* 0x004fce00078e0a03 */
.L_x_9762:
[----:B------:R-:W-:Y:S02]  /*1870*/  ULDC.64 UR4, c[0x0][0xa10] ;  /* 0x0002840000047ab9 */ /* 0x000fe40000000a00 */
[----:B------:R-:W-:-:S04]  /*1880*/  ISETP.NE.U32.AND P0, PT, RZ, UR4, PT ;  /* 0x00000004ff007c0c */ /* 0x000fc8000bf05070 */
[----:B------:R-:W-:Y:S01]  /*1890*/  ISETP.NE.AND.EX P0, PT, RZ, UR5, PT, P0 ;  /* 0x00000005ff007c0c */ /* 0x000fe2000bf05300 */
[----:B------:R-:W-:-:S12]  /*18a0*/  ULDC.64 UR4, c[0x0][0xa30] ;  /* 0x00028c0000047ab9 */ /* 0x000fd80000000a00 */
[----:B0-----:R-:W0:Y:S01]  /*18b0*/  @P0 LDC.64 R4, c[0x0][0xa10] ;  /* 0x00028400ff040b82 */ /* 0x001e220000000a00 */
[----:B------:R-:W-:-:S04]  /*18c0*/  ISETP.NE.U32.AND P1, PT, RZ, UR4, PT ;  /* 0x00000004ff007c0c */ /* 0x000fc8000bf25070 */
[----:B------:R-:W-:Y:S01]  /*18d0*/  ISETP.NE.AND.EX P1, PT, RZ, UR5, PT, P1 ;  /* 0x00000005ff007c0c */ /* 0x000fe2000bf25310 */
[----:B0-----:R-:W-:-:S05]  /*18e0*/  @P0 IMAD.WIDE R4, R25, 0x4, R4 ;  /* 0x0000000419040825 */ /* 0x001fca00078e0204 */
[----:B------:R-:W2:Y:S04]  /*18f0*/  @P0 LDG.E R0, desc[UR60][R4.64] ;  /* 0x0000003c04000981 */ /* 0x000ea8000c1e1900 */
[----:B------:R-:W2:Y:S03]  /*1900*/  @P0 LDG.E R3, desc[UR60][R4.64+0x4] ;  /* 0x0000043c04030981 */ /* 0x000ea6000c1e1900 */
[----:B------:R-:W-:Y:S01]  /*1910*/  @P1 IADD3 R6, P2, R27, UR4, RZ ;  /* 0x000000041b061c10 */ /* 0x000fe2000ff5e0ff */
[----:B-----5:R-:W-:-:S03]  /*1920*/  IMAD.MOV.U32 R105, RZ, RZ, R24 ;  /* 0x000000ffff697224 */ /* 0x020fc600078e0018 */
[----:B------:R-:W-:-:S05]  /*1930*/  @P1 IADD3.X R7, R26, UR5, RZ, P2, !PT ;  /* 0x000000051a071c10 */ /* 0x000fca00097fe4ff */
[----:B------:R0:W5:Y:S01]  /*1940*/  @P1 LDG.E R105, desc[UR60][R6.64] ;  /* 0x0000003c06691981 */ /* 0x000162000c1e1900 */
[----:B------:R-:W-:Y:S01]  /*1950*/  LOP3.LUT R12, R10, 0xff, RZ, 0xc0, !PT ;  /* 0x000000ff0a0c7812 */ /* 0x000fe200078ec0ff */
[----:B------:R-:W-:Y:S01]  /*1960*/  IMAD.IADD R11, R24, 0x1, -R11 ;  /* 0x00000001180b7824 */ /* 0x000fe200078e0a0b */
[----:B------:R-:W-:Y:S01]  /*1970*/  SHF.R.U32.HI R8, RZ, 0x10, R10 ;  /* 0x00000010ff087819 */ /* 0x000fe2000001160a */
[----:B------:R-:W-:Y:S01]  /*1980*/  BSSY B0, `(.L_x_9763) ;  /* 0x000002b000007945 */ /* 0x000fe20003800000 */
[----:B------:R-:W-:Y:S01]  /*1990*/  LOP3.LUT R19, R19, 0xfffffffb, RZ, 0xc0, !PT ;  /* 0xfffffffb13137812 */ /* 0x000fe200078ec0ff */
[----:B------:R0:W-:Y:S04]  /*19a0*/  STL [R1+0xac], R12 ;  /* 0x0000ac0c01007387 */ /* 0x0001e80000100800 */
[----:B------:R0:W-:Y:S01]  /*19b0*/  STL [R1+0x90], R8 ;  /* 0x0000900801007387 */ /* 0x0001e20000100800 */
[----:B--2---:R-:W-:-:S04]  /*19c0*/  @P0 IMAD.IADD R2, R3, 0x1, -R0 ;  /* 0x0000000103020824 */ /* 0x004fc800078e0a00 */
[----:B------:R-:W-:-:S04]  /*19d0*/  IMAD.IADD R114, R11, 0x1, R2 ;  /* 0x000000010b727824 */ /* 0x000fc800078e0202 */
[C---:B------:R-:W-:Y:S01]  /*19e0*/  VIADD R0, R114.reuse, 0x8f ;  /* 0x0000008f72007836 */ /* 0x040fe20000000000 */
[----:B------:R-:W-:-:S03]  /*19f0*/  ISETP.GE.AND P3, PT, R114, 0x1, PT ;  /* 0x000000017200780c */ /* 0x000fc60003f66270 */
[----:B------:R-:W-:-:S05]  /*1a00*/  IMAD.HI R0, R0, 0x38e38e39, RZ ;  /* 0x38e38e3900007827 */ /* 0x000fca00078e02ff */
[----:B------:R-:W-:-:S04]  /*1a10*/  SHF.R.U32.HI R3, RZ, 0x1f, R0 ;  /* 0x0000001fff037819 */ /* 0x000fc80000011600 */
[----:B------:R-:W-:Y:S01]  /*1a20*/  LEA.HI.SX32 R108, R0, R3, 0x1b ;  /* 0x00000003006c7211 */ /* 0x000fe200078fdaff */
[----:B------:R-:W-:Y:S01]  /*1a30*/  IMAD.MOV.U32 R3, RZ, RZ, RZ ;  /* 0x000000ffff037224 */ /* 0x000fe200078e00ff */
[----:B------:R-:W-:Y:S01]  /*1a40*/  @P3 LOP3.LUT R19, R19, 0x4, RZ, 0xfc, !PT ;  /* 0x0000000413133812 */ /* 0x000fe200078efcff */
[----:B0-----:R-:W-:Y:S06]  /*1a50*/  @!P3 BRA `(.L_x_9764) ;  /* 0x000000000074b947 */ /* 0x001fec0003800000 */
        /* <DEDUP_REMOVED lines=29> */
.L_x_9764:
[----:B------:R-:W-:Y:S05]  /*1c30*/  BSYNC B0 ;  /* 0x0000000000007941 */ /* 0x000fea0003800000 */
.L_x_9763:
[----:B------:R-:W-:-:S05]  /*1c40*/  IMAD R0, R12, R3, RZ ;  /* 0x000000030c007224 */ /* 0x000fca00078e02ff */
[C---:B------:R-:W-:Y:S01]  /*1c50*/  VIADDMNMX R3, R0.reuse, R3, R108, PT ;  /* 0x0000000300037246 */ /* 0x040fe2000380016c */
[----:B------:R-:W-:-:S04]  /*1c60*/  IMAD R0, R0, 0x90, -R11 ;  /* 0x0000009000007824 */ /* 0x000fc800078e0a0b */
[----:B------:R-:W-:Y:S01]  /*1c70*/  IMAD R3, R3, 0x90, -R11 ;  /* 0x0000009003037824 */ /* 0x000fe200078e0a0b */
[----:B------:R-:W-:-:S04]  /*1c80*/  VIMNMX R0, RZ, R0, !PT ;  /* 0x00000000ff007248 */ /* 0x000fc80007fe0100 */
[----:B------:R-:W-:Y:S01]  /*1c90*/  VIMNMX R3, R3, R2, PT ;  /* 0x0000000203037248 */ /* 0x000fe20003fe0100 */
[----:B------:R-:W-:-:S03]  /*1ca0*/  IMAD.WIDE.U32 R82, R0, 0x38e38e39, RZ ;  /* 0x38e38e3900527825 */ /* 0x000fc600078e00ff */
        /* <DEDUP_REMOVED lines=30> */
.L_x_9767:
[----:B------:R-:W-:Y:S05]  /*1e90*/  BSYNC B6 ;  /* 0x0000000000067941 */ /* 0x000fea0003800000 */
.L_x_9766:
        /* <DEDUP_REMOVED lines=20> */
.L_x_9769:
[----:B------:R-:W-:Y:S05]  /*1fe0*/  BSYNC B6 ;  /* 0x0000000000067941 */ /* 0x000fea0003800000 */
.L_x_9768:
[----:B------:R-:W-:Y:S01]  /*1ff0*/  ULDC.64 UR4, c[0x0][0x9f8] ;  /* 0x00027e0000047ab9 */ /* 0x000fe20000000a00 */
[----:B------:R-:W-:Y:S01]  /*2000*/  IMAD.MOV.U32 R0, RZ, RZ, R25 ;  /* 0x000000ffff007224 */ /* 0x000fe200078e0019 */
[----:B------:R-:W-:Y:S01]  /*2010*/  ISETP.NE.U32.AND P0, PT, RZ, UR4, PT ;  /* 0x00000004ff007c0c */ /* 0x000fe2000bf05070 */
[----:B------:R-:W2:Y:S01]  /*2020*/  LDL R38, [R1+0x50] ;  /* 0x0000500001267983 */ /* 0x000ea20000100800 */
[----:B------:R-:W0:Y:S02]  /*2030*/  LDC.64 R28, c[0x0][0x300] ;  /* 0x0000c000ff1c7b82 */ /* 0x000e240000000a00 */
[----:B------:R-:W-:Y:S01]  /*2040*/  ISETP.NE.AND.EX P0, PT, RZ, UR5, PT, P0 ;  /* 0x00000005ff007c0c */ /* 0x000fe2000bf05300 */
[----:B------:R-:W3:Y:S04]  /*2050*/  LDL R36, [R1+0x54] ;  /* 0x0000540001247983 */ /* 0x000ee80000100800 */
[----:B------:R-:W4:Y:S01]  /*2060*/  LDL R37, [R1+0x58] ;  /* 0x0000580001257983 */ /* 0x000f220000100800 */
[----:B------:R-:W1:Y:S01]  /*2070*/  S2R R20, SR_TID.X ;  /* 0x0000000000147919 */ /* 0x000e620000002100 */
[----:B------:R-:W-:Y:S01]  /*2080*/  IMAD.IADD R69, R69, 0x1, R24 ;  /* 0x0000000145457824 */ /* 0x000fe200078e0218 */
[----:B------:R-:W-:Y:S01]  /*2090*/  SHF.R.S32.HI R145, RZ, 0x1f, R144 ;  /* 0x0000001fff917819 */ /* 0x000fe20000011490 */
[----:B------:R-:W1:Y:S04]  /*20a0*/  LDC.64 R66, c[0x0][0x408] ;  /* 0x00010200ff427b82 */ /* 0x000e680000000a00 */
[----:B------:R-:W-:-:S04]  /*20b0*/  @P0 IADD3 R4, P1, R27, UR4, RZ ;  /* 0x000000041b040c10 */ /* 0x000fc8000ff3e0ff */
[----:B------:R-:W-:Y:S01]  /*20c0*/  @P0 IADD3.X R5, R26, UR5, RZ, P1, !PT ;  /* 0x000000051a050c10 */ /* 0x000fe20008ffe4ff */
[----:B------:R-:W-:Y:S01]  /*20d0*/  ULDC.64 UR4, c[0x0][0xa08] ;  /* 0x0002820000047ab9 */ /* 0x000fe20000000a00 */
[----:B------:R-:W-:Y:S01]  /*20e0*/  SHF.R.S32.HI R32, RZ, 0x1f, R146 ;  /* 0x0000001fff207819 */ /* 0x000fe20000011492 */
[----:B------:R-:W1:Y:S02]  /*20f0*/  LDC.64 R74, c[0x0][0x3f8] ;  /* 0x0000fe00ff4a7b82 */ /* 0x000e640000000a00 */
[----:B------:R0:W2:Y:S01]  /*2100*/  @P0 LDG.E R0, desc[UR60][R4.64] ;  /* 0x0000003c04000981 */ /* 0x0000a2000c1e1900 */
[----:B------:R-:W-:Y:S01]  /*2110*/  SHF.R.S32.HI R9, RZ, 0x1f, R69 ;  /* 0x0000001fff097819 */ /* 0x000fe20000011445 */
[----:B0-----:R-:W-:Y:S01]  /*2120*/  IMAD.WIDE.U32 R6, R69, R28, RZ ;  /* 0x0000001c45067225 */ /* 0x001fe200078e00ff */
[----:B------:R-:W-:-:S03]  /*2130*/  ISETP.NE.U32.AND P0, PT, RZ, UR4, PT ;  /* 0x00000004ff007c0c */ /* 0x000fc6000bf05070 */
[----:B------:R-:W-:Y:S01]  /*2140*/  IMAD R8, R9, R28, RZ ;  /* 0x0000001c09087224 */ /* 0x000fe200078e02ff */
[----:B------:R-:W-:Y:S01]  /*2150*/  ISETP.NE.AND.EX P0, PT, RZ, UR5, PT, P0 ;  /* 0x00000005ff007c0c */ /* 0x000fe2000bf05300 */
[----:B------:R-:W-:Y:S01]  /*2160*/  ULDC.64 UR4, c[0x0][0x308] ;  /* 0x0000c20000047ab9 */ /* 0x000fe20000000a00 */
[----:B------:R-:W0:Y:S01]  /*2170*/  LDC R107, c[0x0][0x3f4] ;  /* 0x0000fd00ff6b7b82 */ /* 0x000e220000000800 */
[----:B------:R-:W-:-:S04]  /*2180*/  IMAD R3, R69, R29, R8 ;  /* 0x0000001d45037224 */ /* 0x000fc800078e0208 */
[----:B------:R-:W-:Y:S02]  /*2190*/  IMAD.IADD R7, R7, 0x1, R3 ;  /* 0x0000000107077824 */ /* 0x000fe400078e0203 */
[----:B------:R-:W-:Y:S01]  /*21a0*/  IMAD.WIDE.U32 R4, R30, UR4, R6 ;  /* 0x000000041e047c25 */ /* 0x000fe2000f8e0006 */
[----:B-1----:R-:W-:-:S03]  /*21b0*/  SHF.R.U32.HI R34, RZ, 0x7, R20 ;  /* 0x00000007ff227819 */ /* 0x002fc60000011614 */
[----:B------:R-:W-:Y:S01]  /*21c0*/  IMAD R5, R30, UR5, R5 ;  /* 0x000000051e057c24 */ /* 0x000fe2000f8e0205 */
[----:B------:R-:W-:Y:S01]  /*21d0*/  ISETP.NE.AND P6, PT, R34, 0x1, PT ;  /* 0x000000012200780c */ /* 0x000fe20003fc5270 */
[----:B------:R-:W-:Y:S01]  /*21e0*/  VIADD R10, R20, 0xffffff80 ;  /* 0xffffff80140a7836 */ /* 0x000fe20000000000 */
[----:B------:R-:W-:Y:S01]  /*21f0*/  ULDC.64 UR4, c[0x0][0x310] ;  /* 0x0000c40000047ab9 */ /* 0x000fe20000000a00 */
[----:B------:R-:W-:-:S03]  /*2200*/  IMAD R6, R32, R28, RZ ;  /* 0x0000001c20067224 */ /* 0x000fc600078e02ff */
[----:B------:R-:W-:Y:S01]  /*2210*/  SHF.R.S32.HI R11, RZ, 0x1f, R10 ;  /* 0x0000001fff0b7819 */ /* 0x000fe2000001140a */
[----:B------:R-:W-:-:S03]  /*2220*/  IMAD R6, R146, R29, R6 ;  /* 0x0000001d92067224 */ /* 0x000fc600078e0206 */
[----:B------:R-:W-:-:S04]  /*2230*/  LEA.HI R11, R11, R10, RZ, 0x2 ;  /* 0x0000000a0b0b7211 */ /* 0x000fc800078f10ff */
[--C-:B------:R-:W-:Y:S02]  /*2240*/  SHF.R.S32.HI R76, RZ, 0x2, R11.reuse ;  /* 0x00000002ff4c7819 */ /* 0x100fe4000001140b */
[----:B------:R-:W-:-:S04]  /*2250*/  SHF.R.S32.HI R11, RZ, 0x1f, R11 ;  /* 0x0000001fff0b7819 */ /* 0x000fc8000001140b */
[----:B------:R-:W-:-:S04]  /*2260*/  LEA.HI R11, R11, R76, RZ, 0x2 ;  /* 0x0000004c0b0b7211 */ /* 0x000fc800078f10ff */
[----:B------:R-:W-:Y:S01]  /*2270*/  LOP3.LUT R11, R11, 0xfffffffc, RZ, 0xc0, !PT ;  /* 0xfffffffc0b0b7812 */ /* 0x000fe200078ec0ff */
[----:B------:R-:W-:-:S04]  /*2280*/  IMAD R8, R32, R66, RZ ;  /* 0x0000004220087224 */ /* 0x000fc800078e02ff */
[----:B------:R-:W-:Y:S02]  /*2290*/  IMAD.IADD R76, R76, 0x1, -R11 ;  /* 0x000000014c4c7824 */ /* 0x000fe400078e0a0b */
[----:B------:R-:W-:-:S03]  /*22a0*/  IMAD R11, R146, R67, R8 ;  /* 0x00000043920b7224 */ /* 0x000fc600078e0208 */
[----:B------:R-:W-:Y:S02]  /*22b0*/  LOP3.LUT P2, RZ, R76, 0x2, RZ, 0xc0, !PT ;  /* 0x000000024cff7812 */ /* 0x000fe4000784c0ff */
[--C-:B------:R-:W-:Y:S02]  /*22c0*/  SHF.R.S32.HI R157, RZ, 0x1f, R156.reuse ;  /* 0x0000001fff9d7819 */ /* 0x100fe4000001149c */
[----:B------:R-:W-:Y:S01]  /*22d0*/  LOP3.LUT R19, R19, 0xfffffffd, RZ, 0xc0, !PT ;  /* 0xfffffffd13137812 */ /* 0x000fe200078ec0ff */
[----:B------:R-:W-:-:S08]  /*22e0*/  IMAD.WIDE.U32 R64, R146, R66, R156 ;  /* 0x0000004292407225 */ /* 0x000fd000078e009c */
[----:B------:R-:W-:Y:S01]  /*22f0*/  @P2 LOP3.LUT R19, R19, 0x2, RZ, 0xfc, !PT ;  /* 0x0000000213132812 */ /* 0x000fe200078efcff */
[----:B------:R-:W-:Y:S01]  /*2300*/  IMAD.IADD R65, R11, 0x1, R65 ;  /* 0x000000010b417824 */ /* 0x000fe200078e0241 */
[----:B-----5:R-:W-:Y:S01]  /*2310*/  SHF.R.S32.HI R35, RZ, 0x1f, R105 ;  /* 0x0000001fff237819 */ /* 0x020fe20000011469 */
[----:B------:R-:W-:Y:S01]  /*2320*/  VIADD R81, R144, 0x50 ;  /* 0x0000005090517836 */ /* 0x000fe20000000000 */
[----:B------:R-:W-:Y:S01]  /*2330*/  LOP3.LUT R19, R19, 0xfffffffe, RZ, 0xc0, !PT ;  /* 0xfffffffe13137812 */ /* 0x000fe200078ec0ff */
[----:B------:R-:W-:-:S04]  /*2340*/  IMAD.WIDE.U32 R70, R146, R74, R144 ;  /* 0x0000004a92467225 */ /* 0x000fc800078e0090 */
[----:B------:R-:W-:-:S04]  /*2350*/  IMAD.WIDE.U32 R72, R146, R74, R156 ;  /* 0x0000004a92487225 */ /* 0x000fc800078e009c */
[----:B------:R-:W-:Y:S02]  /*2360*/  IMAD R97, R67, 0x90, RZ ;  /* 0x0000009043617824 */ /* 0x000fe400078e02ff */
[----:B------:R-:W-:-:S04]  /*2370*/  IMAD.WIDE.U32 R64, R105, R66, R64 ;  /* 0x0000004269407225 */ /* 0x000fc800078e0040 */
[----:B------:R-:W-:Y:S01]  /*2380*/  VIADD R113, R34, 0x8 ;  /* 0x0000000822717836 */ /* 0x000fe20000000000 */
[----:B--2---:R-:W-:Y:S02]  /*2390*/  SHF.R.S32.HI R3, RZ, 0x1f, R0 ;  /* 0x0000001fff037819 */ /* 0x004fe40000011400 */
[----:B------:R-:W-:Y:S02]  /*23a0*/  SEL R13, R0, RZ, !P0 ;  /* 0x000000ff000d7207 */ /* 0x000fe40004000000 */
[----:B------:R-:W-:-:S03]  /*23b0*/  SEL R89, R3, RZ, !P0 ;  /* 0x000000ff03597207 */ /* 0x000fc60004000000 */
[----:B------:R-:W-:-:S04]  /*23c0*/  IMAD.WIDE.U32 R24, R13, UR4, R4 ;  /* 0x000000040d187c25 */ /* 0x000fc8000f8e0004 */
[----:B------:R-:W-:Y:S02]  /*23d0*/  IMAD R0, R89, UR4, RZ ;  /* 0x0000000459007c24 */ /* 0x000fe4000f8e02ff */
[----:B------:R-:W-:-:S04]  /*23e0*/  IMAD.WIDE.U32 R4, R146, R28, R144 ;  /* 0x0000001c92047225 */ /* 0x000fc800078e0090 */
[----:B------:R-:W-:Y:S01]  /*23f0*/  IMAD R3, R13, UR5, R0 ;  /* 0x000000050d037c24 */ /* 0x000fe2000f8e0200 */
[----:B------:R-:W-:Y:S05]  /*2400*/  @!P6 WARPSYNC.ALL ;  /* 0x000000000000e948 */ /* 0x000fea0003800000 */
[----:B------:R-:W-:Y:S01]  /*2410*/  VIADD R0, R144, 0x10 ;  /* 0x0000001090007836 */ /* 0x000fe20000000000 */
[----:B------:R-:W-:Y:S01]  /*2420*/  ULDC.64 UR4, c[0x0][0x330] ;  /* 0x0000cc0000047ab9 */ /* 0x000fe20000000a00 */
[----:B------:R-:W-:Y:S01]  /*2430*/  IMAD.IADD R3, R25, 0x1, R3 ;  /* 0x0000000119037824 */ /* 0x000fe200078e0203 */
[----:B------:R-:W-:Y:S01]  /*2440*/  @!P6 BAR.SYNC.DEFER_BLOCKING 0x9, 0x100 ;  /* 0x024400000000eb1d */ /* 0x000fe20000010000 */
[----:B------:R-:W-:Y:S01]  /*2450*/  IMAD.WIDE.U32 R26, R30, UR4, R144 ;  /* 0x000000041e1a7c25 */ /* 0x000fe2000f8e0090 */
[----:B------:R-:W-:-:S03]  /*2460*/  IADD3 R95, P0, R24, R4, RZ ;  /* 0x00000004185f7210 */ /* 0x000fc60007f1e0ff */
[----:B------:R-:W-:Y:S01]  /*2470*/  IMAD R27, R30, UR5, R27 ;  /* 0x000000051e1b7c24 */ /* 0x000fe2000f8e021b */
[----:B------:R-:W-:Y:S01]  /*2480*/  ULDC UR4, c[0x0][0x2f4] ;  /* 0x0000bd0000047ab9 */ /* 0x000fe20000000800 */
[----:B------:R-:W-:Y:S01]  /*2490*/  ULDC.64 UR6, c[0x0][0x338] ;  /* 0x0000ce0000067ab9 */ /* 0x000fe20000000a00 */
[----:B------:R-:W-:Y:S02]  /*24a0*/  ISETP.GE.AND P1, PT, R0, UR4, PT ;  /* 0x0000000400007c0c */ /* 0x000fe4000bf26270 */
[----:B------:R-:W-:Y:S02]  /*24b0*/  IADD3.X R94, R3, R5, R6, P0, !PT ;  /* 0x00000005035e7210 */ /* 0x000fe400007fe406 */
[----:B------:R-:W-:Y:S02]  /*24c0*/  SEL R5, RZ, 0xffffffff, P1 ;  /* 0xffffffffff057807 */ /* 0x000fe40000800000 */
[C---:B------:R-:W-:Y:S01]  /*24d0*/  ISETP.GE.AND P0, PT, R144.reuse, UR4, PT ;  /* 0x0000000490007c0c */ /* 0x040fe2000bf06270 */
[----:B------:R-:W-:-:S02]  /*24e0*/  VIADD R4, R144, 0x20 ;  /* 0x0000002090047836 */ /* 0x000fc40000000000 */
[----:B------:R-:W-:Y:S01]  /*24f0*/  IMAD.SHL.U32 R7, R5, 0x2, RZ ;  /* 0x0000000205077824 */ /* 0x000fe200078e00ff */
[----:B------:R-:W-:Y:S01]  /*2500*/  SEL R6, RZ, 0x1, P0 ;  /* 0x00000001ff067807 */ /* 0x000fe20000000000 */
[----:B------:R-:W-:Y:S01]  /*2510*/  VIADD R5, R144, 0x30 ;  /* 0x0000003090057836 */ /* 0x000fe20000000000 */
[----:B------:R-:W-:Y:S02]  /*2520*/  ISETP.GE.AND P0, PT, R4, UR4, PT ;  /* 0x0000000404007c0c */ /* 0x000fe4000bf06270 */
[----:B------:R-:W-:Y:S01]  /*2530*/  LOP3.LUT R7, R7, 0x2, R6, 0xe2, !PT ;  /* 0x0000000207077812 */ /* 0x000fe200078ee206 */
[----:B------:R-:W-:Y:S01]  /*2540*/  VIADD R6, R144, 0x40 ;  /* 0x0000004090067836 */ /* 0x000fe20000000000 */
[----:B------:R-:W-:Y:S02]  /*2550*/  ISETP.GE.AND P1, PT, R5, UR4, PT ;  /* 0x0000000405007c0c */ /* 0x000fe4000bf26270 */
[----:B------:R-:W-:Y:S02]  /*2560*/  SEL R8, RZ, 0x4, P0 ;  /* 0x00000004ff087807 */ /* 0x000fe40000000000 */
[----:B------:R-:W-:-:S02]  /*2570*/  SEL R10, RZ, 0x8, P1 ;  /* 0x00000008ff0a7807 */ /* 0x000fc40000800000 */
[----:B------:R-:W-:Y:S02]  /*2580*/  ISETP.GE.AND P0, PT, R6, UR4, PT ;  /* 0x0000000406007c0c */ /* 0x000fe4000bf06270 */
[----:B------:R-:W-:Y:S02]  /*2590*/  LOP3.LUT R10, R10, R7, R8, 0xfe, !PT ;  /* 0x000000070a0a7212 */ /* 0x000fe400078efe08 */
[----:B------:R-:W-:Y:S01]  /*25a0*/  SEL R7, RZ, 0x10, P0 ;  /* 0x00000010ff077807 */ /* 0x000fe20000000000 */
[----:B------:R-:W-:Y:S01]  /*25b0*/  IMAD.WIDE.U32 R30, R146, R66, R144 ;  /* 0x00000042921e7225 */ /* 0x000fe200078e0090 */
[----:B0-----:R-:W-:Y:S02]  /*25c0*/  ISETP.GE.AND P0, PT, R144, R107, PT ;  /* 0x0000006b9000720c */ /* 0x001fe40003f06270 */
[----:B------:R-:W-:Y:S01]  /*25d0*/  LOP3.LUT R10, R10, R7, RZ, 0xfc, !PT ;  /* 0x000000070a0a7212 */ /* 0x000fe200078efcff */
[----:B------:R-:W-:Y:S01]  /*25e0*/  IMAD R7, R32, R74, RZ ;  /* 0x0000004a20077224 */ /* 0x000fe200078e02ff */
[-C--:B------:R-:W-:Y:S01]  /*25f0*/  ISETP.GE.AND P1, PT, R0, R107.reuse, PT ;  /* 0x0000006b0000720c */ /* 0x080fe20003f26270 */
[----:B------:R-:W-:Y:S01]  /*2600*/  IMAD R89, R89, UR6, RZ ;  /* 0x0000000659597c24 */ /* 0x000fe2000f8e02ff */
[----:B------:R-:W-:Y:S01]  /*2610*/  ISETP.GE.AND P2, PT, R4, R107, PT ;  /* 0x0000006b0400720c */ /* 0x000fe20003f46270 */
[----:B------:R-:W-:Y:S01]  /*2620*/  IMAD R33, R146, R75, R7 ;  /* 0x0000004b92217224 */ /* 0x000fe200078e0207 */
[----:B------:R-:W-:Y:S01]  /*2630*/  SEL R7, R107, RZ, P0 ;  /* 0x000000ff6b077207 */ /* 0x000fe20000000000 */
[----:B------:R-:W-:Y:S01]  /*2640*/  IMAD.IADD R31, R31, 0x1, R11 ;  /* 0x000000011f1f7824 */ /* 0x000fe200078e020b */
[----:B------:R-:W-:Y:S01]  /*2650*/  SEL R11, R107, RZ, P1 ;  /* 0x000000ff6b0b7207 */ /* 0x000fe20000800000 */
[----:B------:R-:W-:-:S02]  /*2660*/  IMAD R89, R13, UR7, R89 ;  /* 0x000000070d597c24 */ /* 0x000fc4000f8e0259 */
[----:B------:R-:W-:Y:S01]  /*2670*/  IMAD.WIDE.U32 R26, R13, UR6, R26 ;  /* 0x000000060d1a7c25 */ /* 0x000fe2000f8e001a */
[----:B------:R-:W-:-:S03]  /*2680*/  SEL R13, R107, RZ, P2 ;  /* 0x000000ff6b0d7207 */ /* 0x000fc60001000000 */
[----:B------:R-:W-:Y:S02]  /*2690*/  IMAD.IADD R7, R144, 0x1, R7 ;  /* 0x0000000190077824 */ /* 0x000fe400078e0207 */
[----:B------:R-:W-:Y:S02]  /*26a0*/  IMAD.IADD R12, R0, 0x1, R11 ;  /* 0x00000001000c7824 */ /* 0x000fe400078e020b */
[----:B------:R-:W-:Y:S01]  /*26b0*/  IMAD.IADD R14, R4, 0x1, R13 ;  /* 0x00000001040e7824 */ /* 0x000fe200078e020d */
[----:B------:R-:W-:Y:S02]  /*26c0*/  SHF.R.S32.HI R8, RZ, 0x1f, R7 ;  /* 0x0000001fff087819 */ /* 0x000fe40000011407 */
[----:B------:R-:W-:Y:S02]  /*26d0*/  SHF.R.S32.HI R13, RZ, 0x1f, R12 ;  /* 0x0000001fff0d7819 */ /* 0x000fe4000001140c */
[----:B------:R-:W-:Y:S02]  /*26e0*/  SHF.R.S32.HI R15, RZ, 0x1f, R14 ;  /* 0x0000001fff0f7819 */ /* 0x000fe4000001140e */
[----:B------:R-:W-:-:S02]  /*26f0*/  LEA.HI R11, R8, R7, RZ, 0x5 ;  /* 0x00000007080b7211 */ /* 0x000fc400078f28ff */
[----:B------:R-:W-:Y:S02]  /*2700*/  LEA.HI R21, R8, R7, RZ, 0x3 ;  /* 0x0000000708157211 */ /* 0x000fe400078f18ff */
[CC--:B------:R-:W-:Y:S02]  /*2710*/  LEA.HI R7, R13.reuse, R12.reuse, RZ, 0x3 ;  /* 0x0000000c0d077211 */ /* 0x0c0fe400078f18ff */
[----:B------:R-:W-:Y:S02]  /*2720*/  LEA.HI R13, R13, R12, RZ, 0x5 ;  /* 0x0000000c0d0d7211 */ /* 0x000fe400078f28ff */
[CC--:B------:R-:W-:Y:S02]  /*2730*/  LEA.HI R8, R15.reuse, R14.reuse, RZ, 0x3 ;  /* 0x0000000e0f087211 */ /* 0x0c0fe400078f18ff */
[----:B------:R-:W-:Y:S02]  /*2740*/  LEA.HI R15, R15, R14, RZ, 0x5 ;  /* 0x0000000e0f0f7211 */ /* 0x000fe400078f28ff */
[----:B------:R-:W-:-:S02]  /*2750*/  SHF.R.S32.HI R12, RZ, 0x5, R11 ;  /* 0x00000005ff0c7819 */ /* 0x000fc4000001140b */
[----:B------:R-:W-:Y:S02]  /*2760*/  LOP3.LUT R11, R38, 0x18, R21, 0xf8, !PT ;  /* 0x00000018260b7812 */ /* 0x000fe400078ef815 */
[----:B------:R-:W-:Y:S01]  /*2770*/  SHF.R.S32.HI R20, RZ, 0x5, R15 ;  /* 0x00000005ff147819 */ /* 0x000fe2000001140f */
[----:B----4-:R-:W-:Y:S01]  /*2780*/  IMAD R12, R12, 0x1200, R37 ;  /* 0x000012000c0c7824 */ /* 0x010fe200078e0225 */
[C---:B------:R-:W-:Y:S02]  /*2790*/  LOP3.LUT R15, R38.reuse, 0x18, R8, 0xf8, !PT ;  /* 0x00000018260f7812 */ /* 0x040fe400078ef808 */
[-C--:B---3--:R-:W-:Y:S02]  /*27a0*/  LOP3.LUT R11, R11, R36.reuse, RZ, 0x3c, !PT ;  /* 0x000000240b0b7212 */ /* 0x088fe400078e3cff */
[----:B------:R-:W-:Y:S02]  /*27b0*/  SHF.R.S32.HI R14, RZ, 0x5, R13 ;  /* 0x00000005ff0e7819 */ /* 0x000fe4000001140d */
[----:B------:R-:W-:Y:S01]  /*27c0*/  LOP3.LUT R13, R38, 0x18, R7, 0xf8, !PT ;  /* 0x00000018260d7812 */ /* 0x000fe200078ef807 */
[----:B------:R-:W-:Y:S01]  /*27d0*/  IMAD R20, R20, 0x1200, R37 ;  /* 0x0000120014147824 */ /* 0x000fe200078e0225 */
[----:B------:R-:W-:Y:S01]  /*27e0*/  LOP3.LUT R15, R15, R36, RZ, 0x3c, !PT ;  /* 0x000000240f0f7212 */ /* 0x000fe200078e3cff */
[----:B------:R-:W-:Y:S01]  /*27f0*/  IMAD.IADD R104, R12, 0x1, R11 ;  /* 0x000000010c687824 */ /* 0x000fe200078e020b */
[----:B------:R-:W-:Y:S01]  /*2800*/  @P2 LOP3.LUT R19, R19, 0x1, RZ, 0xfc, !PT ;  /* 0x0000000113132812 */ /* 0x000fe200078efcff */
[----:B------:R-:W-:Y:S01]  /*2810*/  IMAD R12, R35, R66, RZ ;  /* 0x00000042230c7224 */ /* 0x000fe200078e02ff */
[----:B------:R-:W-:Y:S01]  /*2820*/  LOP3.LUT R13, R13, R36, RZ, 0x3c, !PT ;  /* 0x000000240d0d7212 */ /* 0x000fe200078e3cff */
[----:B------:R-:W-:Y:S01]  /*2830*/  IMAD R14, R14, 0x1200, R37 ;  /* 0x000012000e0e7824 */ /* 0x000fe200078e0225 */
[----:B------:R-:W-:Y:S01]  /*2840*/  ISETP.GE.AND P2, PT, R81, UR4, PT ;  /* 0x0000000451007c0c */ /* 0x000fe2000bf46270 */
[----:B------:R-:W-:-:S02]  /*2850*/  IMAD.IADD R102, R20, 0x1, R15 ;  /* 0x0000000114667824 */ /* 0x000fc400078e020f */
[----:B------:R-:W-:Y:S01]  /*2860*/  IMAD R15, R105, R67, R12 ;  /* 0x00000043690f7224 */ /* 0x000fe200078e020c */
[----:B------:R-:W-:Y:S01]  /*2870*/  SEL R11, RZ, 0x20, P2 ;  /* 0x00000020ff0b7807 */ /* 0x000fe20001000000 */
[----:B------:R-:W-:Y:S01]  /*2880*/  IMAD.IADD R71, R71, 0x1, R33 ;  /* 0x0000000147477824 */ /* 0x000fe200078e0221 */
[----:B------:R-:W-:Y:S01]  /*2890*/  IADD3 R68, P2, R146, R69, RZ ;  /* 0x0000004592447210 */ /* 0x000fe20007f5e0ff */
[----:B------:R-:W-:Y:S02]  /*28a0*/  IMAD.IADD R73, R33, 0x1, R73 ;  /* 0x0000000121497824 */ /* 0x000fe400078e0249 */
[----:B------:R-:W-:Y:S02]  /*28b0*/  IMAD R12, R35, R74, RZ ;  /* 0x0000004a230c7224 */ /* 0x000fe400078e02ff */
[----:B------:R-:W-:Y:S02]  /*28c0*/  IMAD.IADD R103, R14, 0x1, R13 ;  /* 0x000000010e677824 */ /* 0x000fe400078e020d */
[----:B------:R-:W-:Y:S01]  /*28d0*/  IMAD R13, R29, 0x90, RZ ;  /* 0x000000901d0d7824 */ /* 0x000fe200078e02ff */
[----:B------:R-:W-:Y:S01]  /*28e0*/  LOP3.LUT R14, R10, R11, RZ, 0xfc, !PT ;  /* 0x0000000b0a0e7212 */ /* 0x000fe200078efcff */
[----:B------:R-:W-:Y:S01]  /*28f0*/  IMAD.WIDE.U32 R28, R28, 0x90, RZ ;  /* 0x000000901c1c7825 */ /* 0x000fe200078e00ff */
[----:B------:R-:W-:-:S02]  /*2900*/  LOP3.LUT R80, R21, 0xfffffff8, RZ, 0xc0, !PT ;  /* 0xfffffff815507812 */ /* 0x000fc400078ec0ff */
[----:B------:R-:W-:Y:S01]  /*2910*/  LOP3.LUT R79, R7, 0xfffffff8, RZ, 0xc0, !PT ;  /* 0xfffffff8074f7812 */ /* 0x000fe200078ec0ff */
[----:B------:R-:W-:Y:S01]  /*2920*/  IMAD.WIDE.U32 R30, R105, R66, R30 ;  /* 0x00000042691e7225 */ /* 0x000fe200078e001e */
[----:B------:R-:W-:-:S03]  /*2930*/  LOP3.LUT R77, R8, 0xfffffff8, RZ, 0xc0, !PT ;  /* 0xfffffff8084d7812 */ /* 0x000fc600078ec0ff */
[----:B------:R-:W-:Y:S02]  /*2940*/  IMAD R83, R105, R75, R12 ;  /* 0x0000004b69537224 */ /* 0x000fe400078e020c */
[----:B------:R-:W-:Y:S02]  /*2950*/  IMAD R33, R75, 0x90, RZ ;  /* 0x000000904b217824 */ /* 0x000fe400078e02ff */
[----:B------:R-:W-:-:S04]  /*2960*/  IMAD.WIDE.U32 R70, R105, R74, R70 ;  /* 0x0000004a69467225 */ /* 0x000fc800078e0046 */
[----:B------:R-:W-:Y:S01]  /*2970*/  IMAD.WIDE.U32 R72, R105, R74, R72 ;  /* 0x0000004a69487225 */ /* 0x000fe200078e0048 */
[----:B------:R-:W-:-:S03]  /*2980*/  LOP3.LUT R11, R14, 0x4, RZ, 0xc0, !PT ;  /* 0x000000040e0b7812 */ /* 0x000fc600078ec0ff */
[----:B------:R-:W-:Y:S01]  /*2990*/  IMAD.WIDE.U32 R66, R66, 0x90, RZ ;  /* 0x0000009042427825 */ /* 0x000fe200078e00ff */
[----:B------:R-:W-:-:S03]  /*29a0*/  LOP3.LUT R12, R14, 0x8, RZ, 0xc0, !PT ;  /* 0x000000080e0c7812 */ /* 0x000fc600078ec0ff */
[----:B------:R-:W-:Y:S01]  /*29b0*/  IMAD.WIDE.U32 R74, R74, 0x90, RZ ;  /* 0x000000904a4a7825 */ /* 0x000fe200078e00ff */
[----:B------:R-:W-:-:S03]  /*29c0*/  SHF.R.S32.HI R101, RZ, 0x1f, R80 ;  /* 0x0000001fff657819 */ /* 0x000fc60000011450 */
[----:B------:R-:W-:Y:S01]  /*29d0*/  IMAD.X R69, R32, 0x1, R9, P2 ;  /* 0x0000000120457824 */ /* 0x000fe200010e0609 */
[----:B------:R-:W-:Y:S01]  /*29e0*/  LOP3.LUT R9, R10, 0x1, RZ, 0xc0, !PT ;  /* 0x000000010a097812 */ /* 0x000fe200078ec0ff */
[----:B------:R-:W-:Y:S01]  /*29f0*/  IMAD.IADD R96, R29, 0x1, R13 ;  /* 0x000000011d607824 */ /* 0x000fe200078e020d */
[C---:B------:R-:W-:Y:S01]  /*2a00*/  LOP3.LUT R10, R14.reuse, 0x2, RZ, 0xc0, !PT ;  /* 0x000000020e0a7812 */ /* 0x040fe200078ec0ff */
[----:B------:R-:W-:Y:S01]  /*2a10*/  IMAD.IADD R87, R71, 0x1, R83 ;  /* 0x0000000147577824 */ /* 0x000fe200078e0253 */
[C---:B------:R-:W-:Y:S01]  /*2a20*/  LOP3.LUT R13, R14.reuse, 0x10, RZ, 0xc0, !PT ;  /* 0x000000100e0d7812 */ /* 0x040fe200078ec0ff */
[----:B------:R-:W-:Y:S01]  /*2a30*/  IMAD.SHL.U32 R107, R107, 0x2, RZ ;  /* 0x000000026b6b7824 */ /* 0x000fe200078e00ff */
[----:B------:R-:W-:Y:S01]  /*2a40*/  SHF.R.S32.HI R100, RZ, 0x1f, R79 ;  /* 0x0000001fff647819 */ /* 0x000fe2000001144f */
[----:B------:R-:W-:Y:S01]  /*2a50*/  IMAD.IADD R97, R67, 0x1, R97 ;  /* 0x0000000143617824 */ /* 0x000fe200078e0261 */
[----:B------:R-:W-:Y:S01]  /*2a60*/  SHF.R.S32.HI R99, RZ, 0x1f, R77 ;  /* 0x0000001fff637819 */ /* 0x000fe2000001144d */
[----:B------:R-:W-:Y:S01]  /*2a70*/  IMAD.IADD R98, R75, 0x1, R33 ;  /* 0x000000014b627824 */ /* 0x000fe200078e0221 */
[----:B------:R-:W-:Y:S01]  /*2a80*/  LOP3.LUT R14, R14, 0x20, RZ, 0xc0, !PT ;  /* 0x000000200e0e7812 */ /* 0x000fe200078ec0ff */
[----:B------:R-:W-:-:S02]  /*2a90*/  IMAD.IADD R88, R31, 0x1, R15 ;  /* 0x000000011f587824 */ /* 0x000fc400078e020f */
[----:B------:R-:W-:Y:S02]  /*2aa0*/  IMAD.IADD R84, R15, 0x1, R65 ;  /* 0x000000010f547824 */ /* 0x000fe400078e0241 */
[----:B------:R-:W-:Y:S02]  /*2ab0*/  IMAD.IADD R83, R83, 0x1, R73 ;  /* 0x0000000153537824 */ /* 0x000fe400078e0249 */
[----:B------:R-:W-:-:S07]  /*2ac0*/  IMAD.IADD R89, R27, 0x1, R89 ;  /* 0x000000011b597824 */ /* 0x000fce00078e0259 */
.L_x_9825:
[----:B0-----:R-:W2:Y:S01]  /*2ad0*/  LDL R20, [R1+0x84] ;  /* 0x0000840001147983 */ /* 0x001ea20000100800 */
[----:B------:R-:W0:Y:S01]  /*2ae0*/  LDC R106, c[0x0][0x3f4] ;  /* 0x0000fd00ff6a7b82 */ /* 0x000e220000000800 */
[----:B------:R-:W-:Y:S01]  /*2af0*/  LOP3.LUT P3, RZ, R76, 0x2, RZ, 0xc0, !PT ;  /* 0x000000024cff7812 */ /* 0x000fe2000786c0ff */
[----:B---3--:R-:W-:Y:S01]  /*2b00*/  VIADD R35, R22, 0xffffffff ;  /* 0xffffffff16237836 */ /* 0x008fe20000000000 */
[----:B------:R-:W-:Y:S05]  /*2b10*/  YIELD ;  /* 0x0000000000007946 */ /* 0x000fea0003800000 */
[----:B-1----:R-:W1:Y:S01]  /*2b20*/  LDC.64 R90, c[0x0][0x2e8] ;  /* 0x0000ba00ff5a7b82 */ /* 0x002e620000000a00 */
[----:B------:R-:W-:Y:S01]  /*2b30*/  SHF.R.S32.HI R32, RZ, 0x1f, R35 ;  /* 0x0000001fff207819 */ /* 0x000fe20000011423 */
[-C--:B------:R-:W-:Y:S01]  /*2b40*/  IMAD R15, R96, R35.reuse, RZ ;  /* 0x00000023600f7224 */ /* 0x080fe200078e02ff */
[----:B------:R-:W-:Y:S01]  /*2b50*/  BSSY B0, `(.L_x_9770) ;  /* 0x0000402000007945 */ /* 0x000fe20003800000 */
[----:B------:R-:W-:-:S04]  /*2b60*/  IMAD.WIDE.U32 R60, R28, R35, RZ ;  /* 0x000000231c3c7225 */ /* 0x000fc800078e00ff */
[----:B------:R-:W-:Y:S01]  /*2b70*/  IMAD R33, R32, R28, R15 ;  /* 0x0000001c20217224 */ /* 0x000fe200078e020f */
[----:B------:R-:W-:-:S03]  /*2b80*/  IADD3 R15, P2, R95, R60, RZ ;  /* 0x0000003c5f0f7210 */ /* 0x000fc60007f5e0ff */
[----:B------:R-:W-:-:S04]  /*2b90*/  IMAD.IADD R92, R61, 0x1, R33 ;  /* 0x000000013d5c7824 */ /* 0x000fc800078e0221 */
[----:B------:R-:W-:Y:S01]  /*2ba0*/  IMAD.X R22, R92, 0x1, R94, P2 ;  /* 0x000000015c167824 */ /* 0x000fe200010e065e */
[----:B-1----:R-:W-:-:S04]  /*2bb0*/  LEA R36, P2, R15, R90, 0x1 ;  /* 0x0000005a0f247211 */ /* 0x002fc800078408ff */
[----:B------:R-:W-:Y:S01]  /*2bc0*/  LEA.HI.X R37, R15, R91, R22, 0x1, P2 ;  /* 0x0000005b0f257211 */ /* 0x000fe200010f0c16 */
[----:B------:R-:W-:Y:S01]  /*2bd0*/  IMAD.MOV.U32 R22, RZ, RZ, R35 ;  /* 0x000000ffff167224 */ /* 0x000fe200078e0023 */
[----:B------:R-:W-:Y:S01]  /*2be0*/  ISETP.GT.AND P2, PT, R35, R82, PT ;  /* 0x000000522300720c */ /* 0x000fe20003f44270 */
[----:B--2---:R-:W-:-:S04]  /*2bf0*/  IMAD R78, R17, 0x3600, R20 ;  /* 0x00003600114e7824 */ /* 0x004fc800078e0214 */
[C---:B------:R-:W-:Y:S02]  /*2c00*/  VIADD R20, R78.reuse, 0x10 ;  /* 0x000000104e147836 */ /* 0x040fe40000000000 */
[----:B------:R-:W-:Y:S01]  /*2c10*/  @P3 VIADD R20, R78, 0xfffffff0 ;  /* 0xfffffff04e143836 */ /* 0x000fe20000000000 */
[----:B0-----:R-:W-:Y:S01]  /*2c20*/  ISETP.GE.AND P3, PT, R106, 0x1, PT ;  /* 0x000000016a00780c */ /* 0x001fe20003f66270 */
[--C-:B------:R-:W-:Y:S02]  /*2c30*/  IMAD R78, R78, 0x2, R23.reuse ;  /* 0x000000024e4e7824 */ /* 0x100fe400078e0217 */
[----:B------:R-:W-:-:S10]  /*2c40*/  IMAD R20, R20, 0x2, R23 ;  /* 0x0000000214147824 */ /* 0x000fd400078e0217 */
[----:B------:R-:W-:Y:S05]  /*2c50*/  @!P3 BRA `(.L_x_9771) ;  /* 0x0000003c0040b947 */ /* 0x000fea0003800000 */
        /* <DEDUP_REMOVED lines=28> */
[----:B------:R-:W2:Y:S04]  /*2e20*/  LDL R116, [R1+0x68] ;  /* 0x0000680001747983 */ /* 0x000ea80000100800 */
[----:B------:R-:W3:Y:S04]  /*2e30*/  LDL R115, [R1+0x60] ;  /* 0x0000600001737983 */ /* 0x000ee80000100800 */
[----:B------:R-:W4:Y:S04]  /*2e40*/  LDL R112, [R1+0x6c] ;  /* 0x00006c0001707983 */ /* 0x000f280000100800 */
[----:B------:R-:W4:Y:S04]  /*2e50*/  LDL R110, [R1+0x64] ;  /* 0x00006400016e7983 */ /* 0x000f280000100800 */
[----:B------:R-:W4:Y:S01]  /*2e60*/  LDL R93, [R1+0x70] ;  /* 0x00007000015d7983 */ /* 0x000f220000100800 */
[----:B------:R-:W-:Y:S01]  /*2e70*/  IADD3 R58, P3, R72, R58, RZ ;  /* 0x0000003a483a7210 */ /* 0x000fe20007f7e0ff */
[----:B------:R-:W-:Y:S01]  /*2e80*/  ULDC.64 UR4, c[0x0][0x3e8] ;  /* 0x0000fa0000047ab9 */ /* 0x000fe20000000a00 */
[----:B------:R-:W-:-:S02]  /*2e90*/  CS2R R62, SRZ ;  /* 0x00000000003e7805 */ /* 0x000fc4000001ff00 */
        /* <DEDUP_REMOVED lines=22> */
[----:B--2---:R-:W-:-:S13]  /*3000*/  ISETP.GE.AND P3, PT, R116, R106, PT ;  /* 0x0000006a7400720c */ /* 0x004fda0003f66270 */
[----:B------:R0:W5:Y:S04]  /*3010*/  @!P3 LDG.E.64 R54, desc[UR60][R34.64+0x10] ;  /* 0x0000103c2236b981 */ /* 0x000168000c1e1b00 */
[----:B------:R0:W5:Y:S01]  /*3020*/  @!P3 LDG.E.64 R60, desc[UR60][R32.64+0x10] ;  /* 0x0000103c203cb981 */ /* 0x000162000c1e1b00 */
[----:B---3--:R-:W-:-:S13]  /*3030*/  ISETP.GE.AND P3, PT, R115, R106, PT ;  /* 0x0000006a7300720c */ /* 0x008fda0003f66270 */
[----:B------:R0:W5:Y:S04]  /*3040*/  @!P3 LDG.E.64 R50, desc[UR60][R34.64+0x20] ;  /* 0x0000203c2232b981 */ /* 0x000168000c1e1b00 */
[----:B------:R0:W5:Y:S01]  /*3050*/  @!P3 LDG.E.64 R52, desc[UR60][R32.64+0x20] ;  /* 0x0000203c2034b981 */ /* 0x000162000c1e1b00 */
[----:B----4-:R-:W-:-:S13]  /*3060*/  ISETP.GE.AND P3, PT, R112, R106, PT ;  /* 0x0000006a7000720c */ /* 0x010fda0003f66270 */
[----:B------:R0:W5:Y:S04]  /*3070*/  @!P3 LDG.E.64 R46, desc[UR60][R34.64+0x30] ;  /* 0x0000303c222eb981 */ /* 0x000168000c1e1b00 */
[----:B------:R0:W5:Y:S01]  /*3080*/  @!P3 LDG.E.64 R48, desc[UR60][R32.64+0x30] ;  /* 0x0000303c2030b981 */ /* 0x000162000c1e1b00 */
[----:B------:R-:W-:-:S13]  /*3090*/  ISETP.GE.AND P3, PT, R110, R106, PT ;  /* 0x0000006a6e00720c */ /* 0x000fda0003f66270 */
[----:B------:R0:W5:Y:S04]  /*30a0*/  @!P3 LDG.E.64 R42, desc[UR60][R34.64+0x40] ;  /* 0x0000403c222ab981 */ /* 0x000168000c1e1b00 */
[----:B------:R0:W5:Y:S01]  /*30b0*/  @!P3 LDG.E.64 R44, desc[UR60][R32.64+0x40] ;  /* 0x0000403c202cb981 */ /* 0x000162000c1e1b00 */
[----:B------:R-:W-:-:S13]  /*30c0*/  ISETP.GE.AND P3, PT, R93, R106, PT ;  /* 0x0000006a5d00720c */ /* 0x000fda0003f66270 */
[----:B------:R0:W5:Y:S04]  /*30d0*/  @!P3 LDG.E.64 R38, desc[UR60][R34.64+0x50] ;  /* 0x0000503c2226b981 */ /* 0x000168000c1e1b00 */
[----:B------:R0:W5:Y:S02]  /*30e0*/  @!P3 LDG.E.64 R40, desc[UR60][R32.64+0x50] ;  /* 0x0000503c2028b981 */ /* 0x000164000c1e1b00 */
.L_x_9774:
[----:B------:R-:W-:Y:S05]  /*30f0*/  BSYNC B1 ;  /* 0x0000000000017941 */ /* 0x000fea0003800000 */
.L_x_9773:
[----:B0-----:R-:W2:Y:S01]  /*3100*/  LDL R33, [R1+0x4c] ;  /* 0x00004c0001217983 */ /* 0x001ea20000100800 */
[----:B-----5:R-:W-:Y:S02]  /*3110*/  IMAD.MOV.U32 R15, RZ, RZ, R38 ;  /* 0x000000ffff0f7224 */ /* 0x020fe400078e0026 */
        /* <DEDUP_REMOVED lines=39> */
[----:B------:R-:W-:-:S04]  /*3390*/  PRMT R125, R32, 0x7610, R125 ;  /* 0x00007610207d7816 */ /* 0x000fc8000000007d */
[----:B------:R-:W-:Y:S01]  /*33a0*/  PRMT R126, R15, 0x7610, R126 ;  /* 0x000076100f7e7816 */ /* 0x000fe2000000007e */
[----:B------:R-:W-:-:S05]  /*33b0*/  IMAD.MOV.U32 R15, RZ, RZ, R61 ;  /* 0x000000ffff0f7224 */ /* 0x000fca00078e003d */
[----:B------:R-:W-:Y:S01]  /*33c0*/  PRMT R127, R15, 0x7610, R127 ;  /* 0x000076100f7f7816 */ /* 0x000fe2000000007f */
[----:B------:R-:W-:-:S05]  /*33d0*/  IMAD.MOV.U32 R15, RZ, RZ, R90 ;  /* 0x000000ffff0f7224 */ /* 0x000fca00078e005a */
[----:B------:R-:W-:Y:S01]  /*33e0*/  PRMT R58, R15, 0x7610, R58 ;  /* 0x000076100f3a7816 */ /* 0x000fe2000000003a */
[----:B------:R-:W-:-:S05]  /*33f0*/  IMAD.MOV.U32 R15, RZ, RZ, R91 ;  /* 0x000000ffff0f7224 */ /* 0x000fca00078e005b */
[----:B------:R-:W-:Y:S02]  /*3400*/  PRMT R92, R15, 0x7610, R92 ;  /* 0x000076100f5c7816 */ /* 0x000fe4000000005c */
[----:B--2---:R-:W-:-:S13]  /*3410*/  ISETP.NE.AND P3, PT, R33, 0x3, PT ;  /* 0x000000032100780c */ /* 0x004fda0003f65270 */
[----:B------:R-:W-:Y:S05]  /*3420*/  @!P3 BRA `(.L_x_9775) ;  /* 0x000000000004b947 */ /* 0x000fea0003800000 */
[----:B------:R-:W-:Y:S01]  /*3430*/  BPT.TRAP 0x1 ;  /* 0x000000040000795c */ /* 0x000fe20000300000 */
.L_x_9775:
[----:B------:R-:W2:Y:S01]  /*3440*/  LDL R32, [R1] ;  /* 0x0000000001207983 */ /* 0x000ea20000100800 */
[----:B------:R-:W-:Y:S01]  /*3450*/  IMAD R15, R17, 0x8, R16 ;  /* 0x00000008110f7824 */ /* 0x000fe200078e0210 */
[----:B------:R-:W-:Y:S01]  /*3460*/  BSSY B1, `(.L_x_9776) ;  /* 0x0000004000017945 */ /* 0x000fe20003800000 */
[----:B--2---:R-:W-:-:S04]  /*3470*/  SHF.L.U32 R86, R32, 0x1f, RZ ;  /* 0x0000001f20567819 */ /* 0x004fc800000006ff */
[----:B------:R-:W0:Y:S02]  /*3480*/  SYNCS.PHASECHK.TRANS64.TRYWAIT P5, [R15+URZ+0x31c90], R86 ;  /* 0x031c90560f0075a7 */ /* 0x000e2400080a017f */
[----:B0-----:R-:W-:Y:S05]  /*3490*/  @!P5 BRA `(.L_x_9777) ;  /* 0x000001c80008d947 */ /* 0x001fea0003800000 */
.L_x_10075:
[----:B------:R-:W-:Y:S05]  /*34a0*/  BSYNC B1 ;  /* 0x0000000000017941 */ /* 0x000fea0003800000 */
.L_x_9776:
        /* <DEDUP_REMOVED lines=11> */
[----:B------:R-:W-:Y:S02]  /*3560*/  SHF.R.U32.HI R57, RZ, 0x10, R91 ;  /* 0x00000010ff397819 */ /* 0x000fe4000001165b */
[----:B------:R-:W-:Y:S02]  /*3570*/  PRMT R56, R58, 0x5432, R56 ;  /* 0x000054323a387816 */ /* 0x000fe40000000038 */
[----:B--2---:R-:W-:-:S02]  /*3580*/  LOP3.LUT R91, R33, 0xffff0000, RZ, 0xc0, !PT ;  /* 0xffff0000215b7812 */ /* 0x004fc400078ec0ff */
[----:B------:R-:W-:Y:S02]  /*3590*/  LOP3.LUT R90, R59, 0xffff0000, RZ, 0xc0, !PT ;  /* 0xffff00003b5a7812 */ /* 0x000fe400078ec0ff */
[----:B------:R-:W-:Y:S01]  /*35a0*/  SHF.R.U32.HI R62, RZ, 0x10, R63 ;  /* 0x00000010ff3e7819 */ /* 0x000fe2000001163f */
[----:B------:R-:W-:Y:S01]  /*35b0*/  IMAD.U32 R63, R33, 0x10000, RZ ;  /* 0x00010000213f7824 */ /* 0x000fe200078e00ff */
[----:B------:R-:W-:Y:S01]  /*35c0*/  LOP3.LUT R33, R56, 0xffff0000, RZ, 0xc0, !PT ;  /* 0xffff000038217812 */ /* 0x000fe200078ec0ff */
        /* <DEDUP_REMOVED lines=19> */
[----:B------:R-:W-:-:S04]  /*3700*/  IMAD.U32 R35, R35, 0x10000, RZ ;  /* 0x0001000023237824 */ /* 0x000fc800078e00ff */
        /* <DEDUP_REMOVED lines=13> */
[----:B------:R-:W-:Y:S01]  /*37e0*/  F2FP.BF16.F32.PACK_AB R32, R35, R32 ;  /* 0x000000202320723e */ /* 0x000fe200000010ff */
[----:B------:R-:W-:-:S07]  /*37f0*/  IMAD.MOV.U32 R35, RZ, RZ, R63 ;  /* 0x000000ffff237224 */ /* 0x000fce00078e003f */
.L_x_9782:
[----:B------:R-:W-:Y:S05]  /*3800*/  BSYNC B2 ;  /* 0x0000000000027941 */ /* 0x000fea0003800000 */
.L_x_9781:
[----:B--2---:R1:W-:Y:S02]  /*3810*/  STG.E.128 desc[UR60][R36.64], R32 ;  /* 0x0000002024007986 */ /* 0x0043e4000c101d3c */
.L_x_9780:
[----:B------:R-:W-:Y:S05]  /*3820*/  BSYNC B1 ;  /* 0x0000000000017941 */ /* 0x000fea0003800000 */
.L_x_9779:
[----:B------:R-:W-:Y:S01]  /*3830*/  ISETP.NE.AND P4, PT, R10, RZ, PT ;  /* 0x000000ff0a00720c */ /* 0x000fe20003f85270 */
[----:B------:R-:W-:-:S12]  /*3840*/  BSSY B1, `(.L_x_9783) ;  /* 0x0000036000017945 */ /* 0x000fd80003800000 */
[----:B------:R-:W-:Y:S05]  /*3850*/  @!P4 BRA `(.L_x_9784) ;  /* 0x0000000000d0c947 */ /* 0x000fea0003800000 */
[----:B------:R-:W2:Y:S01]  /*3860*/  LDL R56, [R1+0x68] ;  /* 0x0000680001387983 */ /* 0x000ea20000100800 */
[----:B------:R-:W-:Y:S03]  /*3870*/  BSSY B2, `(.L_x_9785) ;  /* 0x0000031000027945 */ /* 0x000fe60003800000 */
[----:B-1----:R1:W3:Y:S01]  /*3880*/  LDS.128 R32, [R20+0x16800] ;  /* 0x0168000014207984 */ /* 0x0022e20000000c00 */
[----:B--2---:R-:W-:-:S13]  /*3890*/  ISETP.GE.AND P4, PT, R56, R106, PT ;  /* 0x0000006a3800720c */ /* 0x004fda0003f86270 */
[----:B-1-3--:R-:W-:Y:S05]  /*38a0*/  @P4 BRA `(.L_x_9786) ;  /* 0x0000000000b44947 */ /* 0x00afea0003800000 */
[----:B------:R-:W-:Y:S01]  /*38b0*/  SHF.R.U64 R57, R60, 0x10, R61 ;  /* 0x000000103c397819 */ /* 0x000fe2000000123d */
[C---:B------:R-:W-:Y:S01]  /*38c0*/  IMAD.U32 R60, R33.reuse, 0x10000, RZ ;  /* 0x00010000213c7824 */ /* 0x040fe200078e00ff */
[----:B------:R-:W-:Y:S02]  /*38d0*/  SHF.R.U64 R54, R54, 0x10, R55 ;  /* 0x0000001036367819 */ /* 0x000fe40000001237 */
[----:B------:R-:W-:Y:S02]  /*38e0*/  PRMT R57, R126, 0x5410, R57 ;  /* 0x000054107e397816 */ /* 0x000fe40000000039 */
[----:B------:R-:W-:Y:S02]  /*38f0*/  PRMT R54, R112, 0x5432, R54 ;  /* 0x0000543270367816 */ /* 0x000fe40000000036 */
[----:B------:R-:W-:Y:S02]  /*3900*/  LOP3.LUT R62, R33, 0xffff0000, RZ, 0xc0, !PT ;  /* 0xffff0000213e7812 */ /* 0x000fe400078ec0ff */
[----:B------:R-:W-:-:S02]  /*3910*/  LOP3.LUT R59, R57, 0xffff0000, RZ, 0xc0, !PT ;  /* 0xffff0000393b7812 */ /* 0x000fc400078ec0ff */
[C---:B------:R-:W-:Y:S01]  /*3920*/  LOP3.LUT R33, R54.reuse, 0xffff0000, RZ, 0xc0, !PT ;  /* 0xffff000036217812 */ /* 0x040fe200078ec0ff */
[----:B------:R-:W-:Y:S01]  /*3930*/  IMAD.U32 R54, R54, 0x10000, RZ ;  /* 0x0001000036367824 */ /* 0x000fe200078e00ff */
[----:B------:R-:W-:Y:S02]  /*3940*/  SHF.R.U32.HI R58, RZ, 0x10, R55 ;  /* 0x00000010ff3a7819 */ /* 0x000fe40000011637 */
[----:B------:R-:W-:Y:S01]  /*3950*/  SHF.R.U32.HI R55, RZ, 0x10, R61 ;  /* 0x00000010ff377819 */ /* 0x000fe2000001163d */
[C---:B------:R-:W-:Y:S01]  /*3960*/  FMUL.FTZ R61, R62.reuse, R59 ;  /* 0x0000003b3e3d7220 */ /* 0x040fe20000410000 */
[-C--:B------:R-:W-:Y:S01]  /*3970*/  FMUL.FTZ R62, R62, R33.reuse ;  /* 0x000000213e3e7220 */ /* 0x080fe20000410000 */
[----:B------:R-:W-:Y:S02]  /*3980*/  PRMT R58, R115, 0x5432, R58 ;  /* 0x00005432733a7816 */ /* 0x000fe4000000003a */
[----:B------:R-:W-:Y:S01]  /*3990*/  PRMT R55, R127, 0x5410, R55 ;  /* 0x000054107f377816 */ /* 0x000fe20000000037 */
[C---:B------:R-:W-:Y:S01]  /*39a0*/  FFMA.FTZ R56, R60.reuse, R33, -R61 ;  /* 0x000000213c387223 */ /* 0x040fe2000001083d */
[----:B------:R-:W-:Y:S01]  /*39b0*/  FFMA.FTZ R33, R60, R59, R62 ;  /* 0x0000003b3c217223 */ /* 0x000fe2000001003e */
[----:B------:R-:W-:Y:S01]  /*39c0*/  LOP3.LUT R60, R34, 0xffff0000, RZ, 0xc0, !PT ;  /* 0xffff0000223c7812 */ /* 0x000fe200078ec0ff */
[----:B------:R-:W-:-:S02]  /*39d0*/  IMAD.U32 R61, R58, 0x10000, RZ ;  /* 0x000100003a3d7824 */ /* 0x000fc400078e00ff */
[C---:B------:R-:W-:Y:S01]  /*39e0*/  IMAD.U32 R59, R55.reuse, 0x10000, RZ ;  /* 0x00010000373b7824 */ /* 0x040fe200078e00ff */
[----:B------:R-:W-:Y:S01]  /*39f0*/  LOP3.LUT R55, R55, 0xffff0000, RZ, 0xc0, !PT ;  /* 0xffff000037377812 */ /* 0x000fe200078ec0ff */
[----:B------:R-:W-:Y:S01]  /*3a00*/  IMAD.U32 R34, R34, 0x10000, RZ ;  /* 0x0001000022227824 */ /* 0x000fe200078e00ff */
[----:B------:R-:W-:Y:S01]  /*3a10*/  F2FP.BF16.F32.PACK_AB R33, R33, R56 ;  /* 0x000000382121723e */ /* 0x000fe200000010ff */
[C---:B------:R-:W-:Y:S01]  /*3a20*/  FMUL.FTZ R63, R60.reuse, R59 ;  /* 0x0000003b3c3f7220 */ /* 0x040fe20000410000 */
[-C--:B------:R-:W-:Y:S01]  /*3a30*/  FMUL.FTZ R60, R60, R61.reuse ;  /* 0x0000003d3c3c7220 */ /* 0x080fe20000410000 */
[C---:B------:R-:W-:Y:S02]  /*3a40*/  IMAD.U32 R62, R35.reuse, 0x10000, RZ ;  /* 0x00010000233e7824 */ /* 0x040fe400078e00ff */
[C---:B------:R-:W-:Y:S01]  /*3a50*/  FFMA.FTZ R63, R34.reuse, R61, -R63 ;  /* 0x0000003d223f7223 */ /* 0x040fe2000001083f */
[----:B------:R-:W-:Y:S01]  /*3a60*/  FFMA.FTZ R60, R34, R59, R60 ;  /* 0x0000003b223c7223 */ /* 0x000fe2000001003c */
[----:B------:R-:W-:-:S02]  /*3a70*/  LOP3.LUT R34, R35, 0xffff0000, RZ, 0xc0, !PT ;  /* 0xffff000023227812 */ /* 0x000fc400078ec0ff */
        /* <DEDUP_REMOVED lines=16> */
.L_x_9786:
[----:B------:R-:W-:Y:S05]  /*3b80*/  BSYNC B2 ;  /* 0x0000000000027941 */ /* 0x000fea0003800000 */
.L_x_9785:
[----:B------:R2:W-:Y:S02]  /*3b90*/  STG.E.128 desc[UR60][R36.64+0x20], R32 ;  /* 0x0000202024007986 */ /* 0x0005e4000c101d3c */
.L_x_9784:
[----:B------:R-:W-:Y:S05]  /*3ba0*/  BSYNC B1 ;  /* 0x0000000000017941 */ /* 0x000fea0003800000 */
.L_x_9783:
[----:B------:R-:W-:Y:S01]  /*3bb0*/  ISETP.NE.AND P4, PT, R11, RZ, PT ;  /* 0x000000ff0b00720c */ /* 0x000fe20003f85270 */
[----:B------:R-:W-:-:S12]  /*3bc0*/  BSSY B1, `(.L_x_9787) ;  /* 0x0000036000017945 */ /* 0x000fd80003800000 */
[----:B------:R-:W-:Y:S05]  /*3bd0*/  @!P4 BRA `(.L_x_9788) ;  /* 0x0000000000d0c947 */ /* 0x000fea0003800000 */
[----:B------:R-:W3:Y:S01]  /*3be0*/  LDL R54, [R1+0x60] ;  /* 0x0000600001367983 */ /* 0x000ee20000100800 */
[----:B------:R-:W-:Y:S03]  /*3bf0*/  BSSY B2, `(.L_x_9789) ;  /* 0x0000031000027945 */ /* 0x000fe60003800000 */
[----:B-12---:R1:W2:Y:S01]  /*3c00*/  LDS.128 R32, [R78+0x18c00] ;  /* 0x018c00004e207984 */ /* 0x0062a20000000c00 */
[----:B---3--:R-:W-:-:S13]  /*3c10*/  ISETP.GE.AND P4, PT, R54, R106, PT ;  /* 0x0000006a3600720c */ /* 0x008fda0003f86270 */
[----:B-12---:R-:W-:Y:S05]  /*3c20*/  @P4 BRA `(.L_x_9790) ;  /* 0x0000000000b44947 */ /* 0x006fea0003800000 */
[--C-:B------:R-:W-:Y:S02]  /*3c30*/  SHF.R.U64 R50, R50, 0x10, R51.reuse ;  /* 0x0000001032327819 */ /* 0x100fe40000001233 */
[----:B------:R-:W-:Y:S02]  /*3c40*/  SHF.R.U32.HI R54, RZ, 0x10, R51 ;  /* 0x00000010ff367819 */ /* 0x000fe40000011633 */
[--C-:B------:R-:W-:Y:S02]  /*3c50*/  SHF.R.U64 R51, R52, 0x10, R53.reuse ;  /* 0x0000001034337819 */ /* 0x100fe40000001235 */
[----:B------:R-:W-:Y:S02]  /*3c60*/  SHF.R.U32.HI R55, RZ, 0x10, R53 ;  /* 0x00000010ff377819 */ /* 0x000fe40000011635 */
[----:B------:R-:W-:Y:S01]  /*3c70*/  PRMT R53, R124, 0x5410, R51 ;  /* 0x000054107c357816 */ /* 0x000fe20000000033 */
[----:B------:R-:W-:Y:S01]  /*3c80*/  IMAD.U32 R51, R33, 0x10000, RZ ;  /* 0x0001000021337824 */ /* 0x000fe200078e00ff */
        /* <DEDUP_REMOVED lines=39> */
.L_x_9790:
[----:B------:R-:W-:Y:S05]  /*3f00*/  BSYNC B2 ;  /* 0x0000000000027941 */ /* 0x000fea0003800000 */
.L_x_9789:
[----:B------:R3:W-:Y:S02]  /*3f10*/  STG.E.128 desc[UR60][R36.64+0x40], R32 ;  /* 0x0000402024007986 */ /* 0x0007e4000c101d3c */
.L_x_9788:
[----:B------:R-:W-:Y:S05]  /*3f20*/  BSYNC B1 ;  /* 0x0000000000017941 */ /* 0x000fea0003800000 */
.L_x_9787:
[----:B------:R-:W-:Y:S01]  /*3f30*/  ISETP.NE.AND P4, PT, R12, RZ, PT ;  /* 0x000000ff0c00720c */ /* 0x000fe20003f85270 */
[----:B------:R-:W-:-:S12]  /*3f40*/  BSSY B1, `(.L_x_9791) ;  /* 0x0000035000017945 */ /* 0x000fd80003800000 */
[----:B------:R-:W-:Y:S05]  /*3f50*/  @!P4 BRA `(.L_x_9792) ;  /* 0x0000000000ccc947 */ /* 0x000fea0003800000 */
[----:B------:R-:W4:Y:S01]  /*3f60*/  LDL R50, [R1+0x6c] ;  /* 0x00006c0001327983 */ /* 0x000f220000100800 */
[----:B------:R-:W-:Y:S03]  /*3f70*/  BSSY B2, `(.L_x_9793) ;  /* 0x0000030000027945 */ /* 0x000fe60003800000 */
[----:B-123--:R1:W2:Y:S01]  /*3f80*/  LDS.128 R32, [R20+0x18c00] ;  /* 0x018c000014207984 */ /* 0x00e2a20000000c00 */
[----:B----4-:R-:W-:-:S13]  /*3f90*/  ISETP.GE.AND P4, PT, R50, R106, PT ;  /* 0x0000006a3200720c */ /* 0x010fda0003f86270 */
[----:B-12---:R-:W-:Y:S05]  /*3fa0*/  @P4 BRA `(.L_x_9794) ;  /* 0x0000000000b04947 */ /* 0x006fea0003800000 */
[----:B------:R-:W-:Y:S02]  /*3fb0*/  SHF.R.U64 R51, R48, 0x10, R49 ;  /* 0x0000001030337819 */ /* 0x000fe40000001231 */
[----:B------:R-:W-:Y:S02]  /*3fc0*/  SHF.R.U64 R53, R46, 0x10, R47 ;  /* 0x000000102e357819 */ /* 0x000fe4000000122f */
[----:B------:R-:W-:Y:S02]  /*3fd0*/  PRMT R122, R122, 0x5410, R51 ;  /* 0x000054107a7a7816 */ /* 0x000fe40000000033 */
[----:B------:R-:W-:Y:S02]  /*3fe0*/  PRMT R120, R120, 0x5410, R53 ;  /* 0x0000541078787816 */ /* 0x000fe40000000035 */
[----:B------:R-:W-:Y:S02]  /*3ff0*/  SHF.R.U32.HI R48, RZ, 0x10, R47 ;  /* 0x00000010ff307819 */ /* 0x000fe4000001162f */
[----:B------:R-:W-:-:S02]  /*4000*/  SHF.R.U32.HI R50, RZ, 0x10, R49 ;  /* 0x00000010ff327819 */ /* 0x000fc40000011631 */
[C---:B------:R-:W-:Y:S01]  /*4010*/  LOP3.LUT R47, R33.reuse, 0xffff0000, RZ, 0xc0, !PT ;  /* 0xffff0000212f7812 */ /* 0x040fe200078ec0ff */
        /* <DEDUP_REMOVED lines=8> */
[----:B------:R-:W-:Y:S01]  /*40a0*/  FMUL.FTZ R47, R47, R46 ;  /* 0x0000002e2f2f7220 */ /* 0x000fe20000410000 */
[----:B------:R-:W-:Y:S01]  /*40b0*/  LOP3.LUT R49, R34, 0xffff0000, RZ, 0xc0, !PT ;  /* 0xffff000022317812 */ /* 0x000fe200078ec0ff */
[----:B------:R-:W-:-:S02]  /*40c0*/  IMAD.U32 R48, R123, 0x10000, RZ ;  /* 0x000100007b307824 */ /* 0x000fc400078e00ff */
[----:B------:R-:W-:Y:S01]  /*40d0*/  FFMA.FTZ R46, R33, R46, -R54 ;  /* 0x0000002e212e7223 */ /* 0x000fe20000010836 */
[----:B------:R-:W-:Y:S02]  /*40e0*/  IMAD.U32 R50, R121, 0x10000, RZ ;  /* 0x0001000079327824 */ /* 0x000fe400078e00ff */
[----:B------:R-:W-:Y:S01]  /*40f0*/  FFMA.FTZ R33, R33, R52, R47 ;  /* 0x0000003421217223 */ /* 0x000fe2000001002f */
[----:B------:R-:W-:Y:S02]  /*4100*/  IMAD.U32 R47, R34, 0x10000, RZ ;  /* 0x00010000222f7824 */ /* 0x000fe400078e00ff */
[C---:B------:R-:W-:Y:S01]  /*4110*/  FMUL.FTZ R34, R49.reuse, R48 ;  /* 0x0000003031227220 */ /* 0x040fe20000410000 */
[-C--:B------:R-:W-:Y:S01]  /*4120*/  FMUL.FTZ R49, R49, R50.reuse ;  /* 0x0000003231317220 */ /* 0x080fe20000410000 */
[----:B------:R-:W-:Y:S02]  /*4130*/  LOP3.LUT R121, R121, 0xffff0000, RZ, 0xc0, !PT ;  /* 0xffff000079797812 */ /* 0x000fe400078ec0ff */
[C---:B------:R-:W-:Y:S01]  /*4140*/  FFMA.FTZ R34, R47.reuse, R50, -R34 ;  /* 0x000000322f227223 */ /* 0x040fe20000010822 */
[----:B------:R-:W-:Y:S01]  /*4150*/  FFMA.FTZ R47, R47, R48, R49 ;  /* 0x000000302f2f7223 */ /* 0x000fe20000010031 */
[----:B------:R-:W-:Y:S01]  /*4160*/  LOP3.LUT R48, R123, 0xffff0000, RZ, 0xc0, !PT ;  /* 0xffff00007b307812 */ /* 0x000fe200078ec0ff */
[C---:B------:R-:W-:Y:S01]  /*4170*/  IMAD.U32 R49, R35.reuse, 0x10000, RZ ;  /* 0x0001000023317824 */ /* 0x040fe200078e00ff */
[----:B------:R-:W-:-:S02]  /*4180*/  LOP3.LUT R50, R35, 0xffff0000, RZ, 0xc0, !PT ;  /* 0xffff000023327812 */ /* 0x000fc400078ec0ff */
[----:B------:R-:W-:Y:S02]  /*4190*/  F2FP.BF16.F32.PACK_AB R33, R33, R46 ;  /* 0x0000002e2121723e */ /* 0x000fe400000010ff */
        /* <DEDUP_REMOVED lines=12> */
[----:B------:R-:W-:-:S07]  /*4260*/  F2FP.BF16.F32.PACK_AB R32, R32, R51 ;  /* 0x000000332020723e */ /* 0x000fce00000010ff */
.L_x_9794:
[----:B------:R-:W-:Y:S05]  /*4270*/  BSYNC B2 ;  /* 0x0000000000027941 */ /* 0x000fea0003800000 */
.L_x_9793:
[----:B------:R4:W-:Y:S02]  /*4280*/  STG.E.128 desc[UR60][R36.64+0x60], R32 ;  /* 0x0000602024007986 */ /* 0x0009e4000c101d3c */
.L_x_9792:
[----:B------:R-:W-:Y:S05]  /*4290*/  BSYNC B1 ;  /* 0x0000000000017941 */ /* 0x000fea0003800000 */
.L_x_9791:
[----:B------:R-:W-:Y:S01]  /*42a0*/  ISETP.NE.AND P4, PT, R13, RZ, PT ;  /* 0x000000ff0d00720c */ /* 0x000fe20003f85270 */
[----:B------:R-:W-:-:S12]  /*42b0*/  BSSY B1, `(.L_x_9795) ;  /* 0x0000036000017945 */ /* 0x000fd80003800000 */
[----:B------:R-:W-:Y:S05]  /*42c0*/  @!P4 BRA `(.L_x_9796) ;  /* 0x0000000000d0c947 */ /* 0x000fea0003800000 */
[----:B------:R-:W5:Y:S01]  /*42d0*/  LDL R46, [R1+0x64] ;  /* 0x00006400012e7983 */ /* 0x000f620000100800 */
[----:B------:R-:W-:Y:S03]  /*42e0*/  BSSY B2, `(.L_x_9797) ;  /* 0x0000031000027945 */ /* 0x000fe60003800000 */
[----:B-1234-:R1:W2:Y:S01]  /*42f0*/  LDS.128 R32, [R78+0x1b000] ;  /* 0x01b000004e207984 */ /* 0x01e2a20000000c00 */
[----:B-----5:R-:W-:-:S13]  /*4300*/  ISETP.GE.AND P4, PT, R46, R106, PT ;  /* 0x0000006a2e00720c */ /* 0x020fda0003f86270 */
[----:B-12---:R-:W-:Y:S05]  /*4310*/  @P4 BRA `(.L_x_9798) ;  /* 0x0000000000b44947 */ /* 0x006fea0003800000 */
[----:B------:R-:W-:Y:S01]  /*4320*/  SHF.R.U64 R51, R44, 0x10, R45 ;  /* 0x000000102c337819 */ /* 0x000fe2000000122d */
[C---:B------:R-:W-:Y:S01]  /*4330*/  IMAD.U32 R44, R33.reuse, 0x10000, RZ ;  /* 0x00010000212c7824 */ /* 0x040fe200078e00ff */
[----:B------:R-:W-:Y:S01]  /*4340*/  SHF.R.U64 R49, R42, 0x10, R43 ;  /* 0x000000102a317819 */ /* 0x000fe2000000122b */
[----:B------:R-:W-:Y:S01]  /*4350*/  IMAD.U32 R42, R34, 0x10000, RZ ;  /* 0x00010000222a7824 */ /* 0x000fe200078e00ff */
[----:B------:R-:W-:Y:S02]  /*4360*/  PRMT R118, R118, 0x5410, R51 ;  /* 0x0000541076767816 */ /* 0x000fe40000000033 */
[----:B------:R-:W-:Y:S02]  /*4370*/  SHF.R.U32.HI R50, RZ, 0x10, R45 ;  /* 0x00000010ff327819 */ /* 0x000fe4000001162d */
[----:B------:R-:W-:Y:S02]  /*4380*/  SHF.R.U32.HI R46, RZ, 0x10, R43 ;  /* 0x00000010ff2e7819 */ /* 0x000fe4000001162b */
[----:B------:R-:W-:Y:S01]  /*4390*/  LOP3.LUT R47, R33, 0xffff0000, RZ, 0xc0, !PT ;  /* 0xffff0000212f7812 */ /* 0x000fe200078ec0ff */
[----:B------:R-:W-:Y:S01]  /*43a0*/  IMAD.U32 R33, R32, 0x10000, RZ ;  /* 0x0001000020217824 */ /* 0x000fe200078e00ff */
[C---:B------:R-:W-:Y:S01]  /*43b0*/  LOP3.LUT R48, R118.reuse, 0xffff0000, RZ, 0xc0, !PT ;  /* 0xffff000076307812 */ /* 0x040fe200078ec0ff */
[----:B------:R-:W-:Y:S01]  /*43c0*/  IMAD.U32 R118, R118, 0x10000, RZ ;  /* 0x0001000076767824 */ /* 0x000fe200078e00ff */
[----:B------:R-:W-:-:S02]  /*43d0*/  PRMT R116, R116, 0x5410, R49 ;  /* 0x0000541074747816 */ /* 0x000fc40000000031 */
[----:B------:R-:W-:Y:S01]  /*43e0*/  PRMT R119, R119, 0x5410, R50 ;  /* 0x0000541077777816 */ /* 0x000fe20000000032 */
[----:B------:R-:W-:Y:S01]  /*43f0*/  FMUL.FTZ R51, R47, R48 ;  /* 0x000000302f337220 */ /* 0x000fe20000410000 */
[----:B------:R-:W-:Y:S02]  /*4400*/  PRMT R117, R117, 0x5410, R46 ;  /* 0x0000541075757816 */ /* 0x000fe4000000002e */
[----:B------:R-:W-:Y:S01]  /*4410*/  LOP3.LUT R49, R116, 0xffff0000, RZ, 0xc0, !PT ;  /* 0xffff000074317812 */ /* 0x000fe200078ec0ff */
[----:B------:R-:W-:Y:S01]  /*4420*/  IMAD.U32 R45, R119, 0x10000, RZ ;  /* 0x00010000772d7824 */ /* 0x000fe200078e00ff */
[----:B------:R-:W-:Y:S01]  /*4430*/  LOP3.LUT R43, R34, 0xffff0000, RZ, 0xc0, !PT ;  /* 0xffff0000222b7812 */ /* 0x000fe200078ec0ff */
[----:B------:R-:W-:Y:S01]  /*4440*/  IMAD.U32 R50, R117, 0x10000, RZ ;  /* 0x0001000075327824 */ /* 0x000fe200078e00ff */
[----:B------:R-:W-:Y:S01]  /*4450*/  LOP3.LUT R34, R35, 0xffff0000, RZ, 0xc0, !PT ;  /* 0xffff000023227812 */ /* 0x000fe200078ec0ff */
[-C--:B------:R-:W-:Y:S01]  /*4460*/  FMUL.FTZ R47, R47, R49.reuse ;  /* 0x000000312f2f7220 */ /* 0x080fe20000410000 */
[----:B------:R-:W-:Y:S01]  /*4470*/  FFMA.FTZ R46, R44, R49, -R51 ;  /* 0x000000312c2e7223 */ /* 0x000fe20000010833 */
[-C--:B------:R-:W-:Y:S01]  /*4480*/  FMUL.FTZ R49, R43, R45.reuse ;  /* 0x0000002d2b317220 */ /* 0x080fe20000410000 */
[----:B------:R-:W-:Y:S01]  /*4490*/  LOP3.LUT R119, R119, 0xffff0000, RZ, 0xc0, !PT ;  /* 0xffff000077777812 */ /* 0x000fe200078ec0ff */
[----:B------:R-:W-:Y:S01]  /*44a0*/  FMUL.FTZ R51, R43, R50 ;  /* 0x000000322b337220 */ /* 0x000fe20000410000 */
[----:B------:R-:W-:Y:S01]  /*44b0*/  LOP3.LUT R117, R117, 0xffff0000, RZ, 0xc0, !PT ;  /* 0xffff000075757812 */ /* 0x000fe200078ec0ff */
[----:B------:R-:W-:Y:S01]  /*44c0*/  IMAD.U32 R116, R116, 0x10000, RZ ;  /* 0x0001000074747824 */ /* 0x000fe200078e00ff */
[----:B------:R-:W-:Y:S01]  /*44d0*/  LOP3.LUT R32, R32, 0xffff0000, RZ, 0xc0, !PT ;  /* 0xffff000020207812 */ /* 0x000fe200078ec0ff */
[----:B------:R-:W-:Y:S01]  /*44e0*/  FFMA.FTZ R47, R44, R48, R47 ;  /* 0x000000302c2f7223 */ /* 0x000fe2000001002f */
[C---:B------:R-:W-:Y:S01]  /*44f0*/  FFMA.FTZ R43, R42.reuse, R50, -R49 ;  /* 0x000000322a2b7223 */ /* 0x040fe20000010831 */
[----:B------:R-:W-:Y:S01]  /*4500*/  FFMA.FTZ R42, R42, R45, R51 ;  /* 0x0000002d2a2a7223 */ /* 0x000fe20000010033 */
[C---:B------:R-:W-:Y:S01]  /*4510*/  FMUL.FTZ R44, R34.reuse, R119 ;  /* 0x00000077222c7220 */ /* 0x040fe20000410000 */
[----:B------:R-:W-:Y:S01]  /*4520*/  FMUL.FTZ R48, R34, R117 ;  /* 0x0000007522307220 */ /* 0x000fe20000410000 */
[----:B------:R-:W-:-:S02]  /*4530*/  IMAD.U32 R35, R35, 0x10000, RZ ;  /* 0x0001000023237824 */ /* 0x000fc400078e00ff */
        /* <DEDUP_REMOVED lines=10> */
[----:B------:R-:W-:-:S07]  /*45e0*/  F2FP.BF16.F32.PACK_AB R35, R35, R44 ;  /* 0x0000002c2323723e */ /* 0x000fce00000010ff */
.L_x_9798:
[----:B------:R-:W-:Y:S05]  /*45f0*/  BSYNC B2 ;  /* 0x0000000000027941 */ /* 0x000fea0003800000 */
.L_x_9797:
[----:B------:R1:W-:Y:S02]  /*4600*/  STG.E.128 desc[UR60][R36.64+0x80], R32 ;  /* 0x0000802024007986 */ /* 0x0003e4000c101d3c */
.L_x_9796:
[----:B------:R-:W-:Y:S05]  /*4610*/  BSYNC B1 ;  /* 0x0000000000017941 */ /* 0x000fea0003800000 */
.L_x_9795:
[----:B------:R-:W-:-:S13]  /*4620*/  ISETP.NE.AND P4, PT, R14, RZ, PT ;  /* 0x000000ff0e00720c */ /* 0x000fda0003f85270 */
[----:B------:R-:W-:Y:S05]  /*4630*/  @!P4 BRA `(.L_x_9778) ;  /* 0x00000024004cc947 */ /* 0x000fea0003800000 */
[----:B------:R-:W5:Y:S01]  /*4640*/  LDL R42, [R1+0x70] ;  /* 0x00007000012a7983 */ /* 0x000f620000100800 */
[----:B------:R-:W-:Y:S03]  /*4650*/  BSSY B1, `(.L_x_9799) ;  /* 0x0000031000017945 */ /* 0x000fe60003800000 */
[----:B-1234-:R1:W2:Y:S01]  /*4660*/  LDS.128 R32, [R20+0x1b000] ;  /* 0x01b0000014207984 */ /* 0x01e2a20000000c00 */
[----:B-----5:R-:W-:-:S13]  /*4670*/  ISETP.GE.AND P4, PT, R42, R106, PT ;  /* 0x0000006a2a00720c */ /* 0x020fda0003f86270 */
[----:B-12---:R-:W-:Y:S05]  /*4680*/  @P4 BRA `(.L_x_9800) ;  /* 0x0000000000b44947 */ /* 0x006fea0003800000 */
[--C-:B------:R-:W-:Y:S01]  /*4690*/  SHF.R.U64 R42, R38, 0x10, R39.reuse ;  /* 0x00000010262a7819 */ /* 0x100fe20000001227 */
[----:B------:R-:W-:Y:S01]  /*46a0*/  IMAD.U32 R38, R34, 0x10000, RZ ;  /* 0x0001000022267824 */ /* 0x000fe200078e00ff */
        /* <DEDUP_REMOVED lines=24> */
[----:B------:R-:W-:Y:S01]  /*4830*/  FFMA.FTZ R46, R39, R42, -R46 ;  /* 0x0000002a272e7223 */ /* 0x000fe2000001082e */
        /* <DEDUP_REMOVED lines=18> */
.L_x_9800:
[----:B------:R-:W-:Y:S05]  /*4960*/  BSYNC B1 ;  /* 0x0000000000017941 */ /* 0x000fea0003800000 */
.L_x_9799:
[----:B------:R1:W-:Y:S01]  /*4970*/  STG.E.128 desc[UR60][R36.64+0xa0], R32 ;  /* 0x0000a02024007986 */ /* 0x0003e2000c101d3c */
[----:B------:R-:W-:Y:S05]  /*4980*/  BRA `(.L_x_9778) ;  /* 0x0000002000787947 */ /* 0x000fea0003800000 */
.L_x_9772:
        /* <DEDUP_REMOVED lines=34> */
[----:B------:R-:W5:Y:S04]  /*4bb0*/  @!P3 LDG.E.128 R40, desc[UR60][R44.64] ;  /* 0x0000003c2c28b981 */ /* 0x000f68000c1e1d00 */
[----:B------:R-:W5:Y:S01]  /*4bc0*/  @!P3 LDG.E.128 R52, desc[UR60][R56.64] ;  /* 0x0000003c3834b981 */ /* 0x000f62000c1e1d00 */
        /* <DEDUP_REMOVED lines=10> */
.L_x_9802:
[----:B------:R-:W-:Y:S05]  /*4c70*/  BSYNC B1 ;  /* 0x0000000000017941 */ /* 0x000fea0003800000 */
.L_x_9801:
[----:B0-----:R-:W2:Y:S01]  /*4c80*/  LDL R57, [R1+0x4c] ;  /* 0x00004c0001397983 */ /* 0x001ea20000100800 */
[----:B-----5:R-:W-:Y:S02]  /*4c90*/  IMAD.MOV.U32 R15, RZ, RZ, R34 ;  /* 0x000000ffff0f7224 */ /* 0x020fe400078e0022 */
        /* <DEDUP_REMOVED lines=41> */
.L_x_9803:
[----:B------:R-:W2:Y:S01]  /*4f30*/  LDL R56, [R1] ;  /* 0x0000000001387983 */ /* 0x000ea20000100800 */
[----:B------:R-:W-:Y:S01]  /*4f40*/  IMAD R15, R17, 0x8, R16 ;  /* 0x00000008110f7824 */ /* 0x000fe200078e0210 */
[----:B------:R-:W-:Y:S01]  /*4f50*/  BSSY B1, `(.L_x_9804) ;  /* 0x0000004000017945 */ /* 0x000fe20003800000 */
[----:B--2---:R-:W-:-:S04]  /*4f60*/  SHF.L.U32 R86, R56, 0x1f, RZ ;  /* 0x0000001f38567819 */ /* 0x004fc800000006ff */
[----:B------:R-:W0:Y:S02]  /*4f70*/  SYNCS.PHASECHK.TRANS64.TRYWAIT P5, [R15+URZ+0x31c90], R86 ;  /* 0x031c90560f0075a7 */ /* 0x000e2400080a017f */
[----:B0-----:R-:W-:Y:S05]  /*4f80*/  @!P5 BRA `(.L_x_9805) ;  /* 0x000001ac0060d947 */ /* 0x001fea0003800000 */
.L_x_10076:
[----:B------:R-:W-:Y:S05]  /*4f90*/  BSYNC B1 ;  /* 0x0000000000017941 */ /* 0x000fea0003800000 */
.L_x_9804:
[----:B------:R-:W-:Y:S05]  /*4fa0*/  @P4 BRA `(.L_x_9778) ;  /* 0x0000001800f04947 */ /* 0x000fea0003800000 */
[----:B------:R-:W1:Y:S01]  /*4fb0*/  LDC R110, c[0x0][0x2f4] ;  /* 0x0000bd00ff6e7b82 */ /* 0x000e620000000800 */
[----:B------:R-:W-:Y:S01]  /*4fc0*/  ISETP.NE.AND P4, PT, R9, RZ, PT ;  /* 0x000000ff0900720c */ /* 0x000fe20003f85270 */
[----:B------:R-:W-:Y:S01]  /*4fd0*/  ULDC.64 UR4, c[0x0][0x300] ;  /* 0x0000c00000047ab9 */ /* 0x000fe20000000a00 */
[----:B------:R-:W-:Y:S01]  /*4fe0*/  SHF.R.S32.HI R56, RZ, 0x1f, R146 ;  /* 0x0000001fff387819 */ /* 0x000fe20000011492 */
[----:B------:R-:W-:Y:S01]  /*4ff0*/  IMAD.MOV.U32 R93, RZ, RZ, R92 ;  /* 0x000000ffff5d7224 */ /* 0x000fe200078e005c */
[----:B------:R-:W-:Y:S01]  /*5000*/  BSSY B1, `(.L_x_9806) ;  /* 0x000008a000017945 */ /* 0x000fe20003800000 */
[----:B------:R-:W-:Y:S02]  /*5010*/  IMAD.MOV.U32 R92, RZ, RZ, R60 ;  /* 0x000000ffff5c7224 */ /* 0x000fe400078e003c */
[----:B------:R-:W-:Y:S02]  /*5020*/  IMAD R56, R56, UR4, RZ ;  /* 0x0000000438387c24 */ /* 0x000fe4000f8e02ff */
[----:B------:R-:W-:-:S04]  /*5030*/  IMAD.WIDE.U32 R92, R146, UR4, R92 ;  /* 0x00000004925c7c25 */ /* 0x000fc8000f8e005c */
[----:B------:R-:W-:-:S04]  /*5040*/  IMAD R56, R146, UR5, R56 ;  /* 0x0000000592387c24 */ /* 0x000fc8000f8e0238 */
[----:B------:R-:W-:Y:S02]  /*5050*/  IMAD.IADD R112, R56, 0x1, R93 ;  /* 0x0000000138707824 */ /* 0x000fe400078e025d */
[----:B-1----:R-:W-:Y:S01]  /*5060*/  IMAD.IADD R115, R110, 0x1, -R107 ;  /* 0x000000016e737824 */ /* 0x002fe200078e0a6b */
[----:B------:R-:W-:Y:S06]  /*5070*/  @!P4 BRA `(.L_x_9807) ;  /* 0x000000080008c947 */ /* 0x000fec0003800000 */
[----:B------:R-:W2:Y:S04]  /*5080*/  LDL R62, [R1+0x50] ;  /* 0x00005000013e7983 */ /* 0x000ea80000100800 */
[----:B------:R-:W3:Y:S04]  /*5090*/  LDL R58, [R1+0x54] ;  /* 0x00005400013a7983 */ /* 0x000ee80000100800 */
[----:B------:R-:W4:Y:S01]  /*50a0*/  LDL R59, [R1+0x58] ;  /* 0x00005800013b7983 */ /* 0x000f220000100800 */
[----:B------:R-:W-:-:S04]  /*50b0*/  SEL R56, R107, R115, !P0 ;  /* 0x000000736b387207 */ /* 0x000fc80004000000 */
[----:B------:R-:W-:-:S04]  /*50c0*/  SHF.R.S32.HI R57, RZ, 0x1f, R56 ;  /* 0x0000001fff397819 */ /* 0x000fc80000011438 */
[----:B------:R-:W-:-:S04]  /*50d0*/  LEA.HI R57, R57, R56, RZ, 0x4 ;  /* 0x0000003839397211 */ /* 0x000fc800078f20ff */
[----:B------:R-:W-:-:S04]  /*50e0*/  SHF.R.S32.HI R57, RZ, 0x4, R57 ;  /* 0x00000004ff397819 */ /* 0x000fc80000011439 */
[----:B------:R-:W-:-:S04]  /*50f0*/  LEA.HI.SX32 R116, R21, R57, 0x1d ;  /* 0x0000003915747211 */ /* 0x000fc800078feaff */
[----:B------:R-:W-:-:S04]  /*5100*/  SHF.R.S32.HI R57, RZ, 0x1f, R116 ;  /* 0x0000001fff397819 */ /* 0x000fc80000011474 */
[----:B------:R-:W-:Y:S01]  /*5110*/  LEA.HI R57, R57, R116, RZ, 0x2 ;  /* 0x0000007439397211 */ /* 0x000fe200078f10ff */
[----:B------:R-:W-:-:S03]  /*5120*/  IMAD.SHL.U32 R116, R116, 0x8, RZ ;  /* 0x0000000874747824 */ /* 0x000fc600078e00ff */
[----:B------:R-:W-:Y:S02]  /*5130*/  SHF.R.S32.HI R57, RZ, 0x2, R57 ;  /* 0x00000002ff397819 */ /* 0x000fe40000011439 */
[----:B------:R-:W-:Y:S01]  /*5140*/  ISETP.GE.AND P4, PT, R144, R106, PT ;  /* 0x0000006a9000720c */ /* 0x000fe20003f86270 */
[----:B------:R-:W-:Y:S01]  /*5150*/  BSSY B2, `(.L_x_9808) ;  /* 0x0000068000027945 */ /* 0x000fe20003800000 */
[----:B--2---:R-:W-:-:S04]  /*5160*/  LOP3.LUT R56, R62, 0x18, R116, 0xf8, !PT ;  /* 0x000000183e387812 */ /* 0x004fc800078ef874 */
[----:B---3--:R-:W-:Y:S01]  /*5170*/  LOP3.LUT R56, R56, R58, RZ, 0x3c, !PT ;  /* 0x0000003a38387212 */ /* 0x008fe200078e3cff */
[----:B----4-:R-:W-:-:S04]  /*5180*/  IMAD R57, R57, 0x1200, R59 ;  /* 0x0000120039397824 */ /* 0x010fc800078e023b */
[----:B------:R-:W-:-:S04]  /*5190*/  IMAD.IADD R56, R57, 0x1, R56 ;  /* 0x0000000139387824 */ /* 0x000fc800078e0238 */
[C---:B------:R-:W-:Y:S02]  /*51a0*/  IMAD R60, R17.reuse, 0x3600, R56 ;  /* 0x00003600113c7824 */ /* 0x040fe400078e0238 */
[----:B------:R-:W-:Y:S02]  /*51b0*/  IMAD R56, R17, 0x3600, R104 ;  /* 0x0000360011387824 */ /* 0x000fe400078e0268 */
[--C-:B------:R-:W-:Y:S02]  /*51c0*/  IMAD R60, R60, 0x2, R16.reuse ;  /* 0x000000023c3c7824 */ /* 0x100fe400078e0210 */
[----:B------:R-:W-:-:S04]  /*51d0*/  IMAD R56, R56, 0x2, R16 ;  /* 0x0000000238387824 */ /* 0x000fc800078e0210 */
[----:B------:R-:W1:Y:S04]  /*51e0*/  LDS.128 R60, [R60+0x16a00] ;  /* 0x016a00003c3c7984 */ /* 0x000e680000000c00 */
        /* <DEDUP_REMOVED lines=12> */
[----:B------:R-:W-:Y:S01]  /*52b0*/  IMAD.U32 R55, R117, 0x10000, RZ ;  /* 0x0001000075377824 */ /* 0x000fe200078e00ff */
[C---:B------:R-:W-:Y:S02]  /*52c0*/  PRMT R118, R121.reuse, 0x5432, R118 ;  /* 0x0000543279767816 */ /* 0x040fe40000000076 */
[----:B------:R-:W-:Y:S01]  /*52d0*/  PRMT R43, R121, 0x5410, R43 ;  /* 0x00005410792b7816 */ /* 0x000fe2000000002b */
[----:B-1----:R-:W-:Y:S01]  /*52e0*/  IMAD.U32 R121, R61, 0x10000, RZ ;  /* 0x000100003d797824 */ /* 0x002fe200078e00ff */
[----:B------:R-:W-:-:S02]  /*52f0*/  PRMT R52, R120, 0x5432, R52 ;  /* 0x0000543278347816 */ /* 0x000fc40000000034 */
[----:B------:R-:W-:Y:S01]  /*5300*/  PRMT R53, R120, 0x5410, R53 ;  /* 0x0000541078357816 */ /* 0x000fe20000000035 */
[C---:B------:R-:W-:Y:S01]  /*5310*/  IMAD.U32 R120, R118.reuse, 0x10000, RZ ;  /* 0x0001000076787824 */ /* 0x040fe200078e00ff */
[C---:B------:R-:W-:Y:S02]  /*5320*/  PRMT R41, R119.reuse, 0x5410, R41 ;  /* 0x0000541077297816 */ /* 0x040fe40000000029 */
[----:B------:R-:W-:Y:S01]  /*5330*/  PRMT R42, R119, 0x5432, R42 ;  /* 0x00005432772a7816 */ /* 0x000fe2000000002a */
[----:B--2---:R-:W-:Y:S02]  /*5340*/  IMAD.U32 R119, R57, 0x10000, RZ ;  /* 0x0001000039777824 */ /* 0x004fe400078e00ff */
[----:B------:R-:W-:Y:S01]  /*5350*/  FMUL.FTZ R54, R121, R120 ;  /* 0x0000007879367220 */ /* 0x000fe20000410000 */
[----:B------:R-:W-:Y:S02]  /*5360*/  LOP3.LUT R118, R118, 0xffff0000, RZ, 0xc0, !PT ;  /* 0xffff000076767812 */ /* 0x000fe400078ec0ff */
[----:B------:R-:W-:Y:S01]  /*5370*/  LOP3.LUT R61, R61, 0xffff0000, RZ, 0xc0, !PT ;  /* 0xffff00003d3d7812 */ /* 0x000fe200078ec0ff */
[-C--:B------:R-:W-:Y:S01]  /*5380*/  FFMA.FTZ R54, R119, R55.reuse, -R54 ;  /* 0x0000003777367223 */ /* 0x080fe20000010836 */
[----:B------:R-:W-:Y:S01]  /*5390*/  FMUL.FTZ R55, R121, R55 ;  /* 0x0000003779377220 */ /* 0x000fe20000410000 */
[----:B------:R-:W-:-:S03]  /*53a0*/  LOP3.LUT R117, R117, 0xffff0000, RZ, 0xc0, !PT ;  /* 0xffff000075757812 */ /* 0x000fc600078ec0ff */
        /* <DEDUP_REMOVED lines=10> */
[----:B------:R-:W-:Y:S01]  /*5450*/  IMAD.U32 R118, R59, 0x10000, RZ ;  /* 0x000100003b767824 */ /* 0x000fe200078e00ff */
[----:B------:R-:W-:Y:S01]  /*5460*/  F2FP.BF16.F32.PACK_AB R57, R57, R54 ;  /* 0x000000363939723e */ /* 0x000fe200000010ff */
[----:B------:R-:W-:-:S02]  /*5470*/  IMAD.U32 R117, R42, 0x10000, RZ ;  /* 0x000100002a757824 */ /* 0x000fc400078e00ff */
[----:B------:R-:W-:Y:S01]  /*5480*/  FMUL.FTZ R121, R120, R119 ;  /* 0x0000007778797220 */ /* 0x000fe20000410000 */
[----:B------:R-:W-:Y:S01]  /*5490*/  F2FP.BF16.F32.PACK_AB R61, R61, R55 ;  /* 0x000000373d3d723e */ /* 0x000fe200000010ff */
[----:B------:R-:W-:Y:S02]  /*54a0*/  IMAD.U32 R54, R60, 0x10000, RZ ;  /* 0x000100003c367824 */ /* 0x000fe400078e00ff */
[-C--:B------:R-:W-:Y:S01]  /*54b0*/  FFMA.FTZ R121, R118, R117.reuse, -R121 ;  /* 0x0000007576797223 */ /* 0x080fe20000010879 */
[----:B------:R-:W-:Y:S01]  /*54c0*/  FMUL.FTZ R117, R120, R117 ;  /* 0x0000007578757220 */ /* 0x000fe20000410000 */
[C---:B------:R-:W-:Y:S01]  /*54d0*/  IMAD.U32 R55, R40.reuse, 0x10000, RZ ;  /* 0x0001000028377824 */ /* 0x040fe200078e00ff */
[----:B------:R-:W-:Y:S02]  /*54e0*/  LOP3.LUT R40, R40, 0xffff0000, RZ, 0xc0, !PT ;  /* 0xffff000028287812 */ /* 0x000fe400078ec0ff */
[----:B------:R-:W-:Y:S01]  /*54f0*/  FFMA.FTZ R118, R118, R119, R117 ;  /* 0x0000007776767223 */ /* 0x000fe20000010075 */
[----:B------:R-:W-:-:S02]  /*5500*/  LOP3.LUT R117, R42, 0xffff0000, RZ, 0xc0, !PT ;  /* 0xffff00002a757812 */ /* 0x000fc400078ec0ff */
        /* <DEDUP_REMOVED lines=44> */
.L_x_9809:
[----:B------:R-:W-:Y:S05]  /*57d0*/  BSYNC B2 ;  /* 0x0000000000027941 */ /* 0x000fea0003800000 */
.L_x_9808:
        /* <DEDUP_REMOVED lines=11> */
[----:B-1----:R2:W-:Y:S04]  /*5890*/  @!P4 STG.E.128 desc[UR60][R42.64], R60 ;  /* 0x0000003c2a00c986 */ /* 0x0025e8000c101d3c */
.L_x_9807:
[----:B------:R-:W-:Y:S05]  /*58a0*/  BSYNC B1 ;  /* 0x0000000000017941 */ /* 0x000fea0003800000 */
.L_x_9806:
[----:B------:R-:W-:Y:S01]  /*58b0*/  ISETP.NE.AND P4, PT, R10, RZ, PT ;  /* 0x000000ff0a00720c */ /* 0x000fe20003f85270 */
[----:B------:R-:W-:-:S12]  /*58c0*/  BSSY B1, `(.L_x_9810) ;  /* 0x0000084000017945 */ /* 0x000fd80003800000 */
[----:B------:R-:W-:Y:S05]  /*58d0*/  @!P4 BRA `(.L_x_9811) ;  /* 0x000000080008c947 */ /* 0x000fea0003800000 */
[----:B------:R-:W3:Y:S04]  /*58e0*/  LDL R52, [R1+0x50] ;  /* 0x0000500001347983 */ /* 0x000ee80000100800 */
[----:B--2---:R-:W2:Y:S04]  /*58f0*/  LDL R42, [R1+0x54] ;  /* 0x00005400012a7983 */ /* 0x004ea80000100800 */
        /* <DEDUP_REMOVED lines=12> */
[----:B---3--:R-:W-:-:S04]  /*59c0*/  LOP3.LUT R40, R52, 0x18, R56, 0xf8, !PT ;  /* 0x0000001834287812 */ /* 0x008fc800078ef838 */
[----:B--2---:R-:W-:Y:S01]  /*59d0*/  LOP3.LUT R40, R40, R42, RZ, 0x3c, !PT ;  /* 0x0000002a28287212 */ /* 0x004fe200078e3cff */
        /* <DEDUP_REMOVED lines=9> */
[----:B------:R-:W-:Y:S01]  /*5a70*/  SHF.R.U64 R38, R38, 0x10, R39 ;  /* 0x0000001026267819 */ /* 0x000fe20000001227 */
[----:B-1----:R-:W-:Y:S01]  /*5a80*/  IMAD.U32 R61, R53, 0x10000, RZ ;  /* 0x00010000353d7824 */ /* 0x002fe200078e00ff */
        /* <DEDUP_REMOVED lines=90> */
.L_x_9813:
[----:B------:R-:W-:Y:S05]  /*6030*/  BSYNC B2 ;  /* 0x0000000000027941 */ /* 0x000fea0003800000 */
.L_x_9812:
        /* <DEDUP_REMOVED lines=12> */
.L_x_9811:
[----:B------:R-:W-:Y:S05]  /*6100*/  BSYNC B1 ;  /* 0x0000000000017941 */ /* 0x000fea0003800000 */
.L_x_9810:
[----:B------:R-:W-:-:S13]  /*6110*/  ISETP.NE.AND P4, PT, R11, RZ, PT ;  /* 0x000000ff0b00720c */ /* 0x000fda0003f85270 */
[----:B------:R-:W-:Y:S05]  /*6120*/  @!P4 BRA `(.L_x_9778) ;  /* 0x000000080090c947 */ /* 0x000fea0003800000 */
[----:B--23--:R-:W2:Y:S04]  /*6130*/  LDL R40, [R1+0x50] ;  /* 0x0000500001287983 */ /* 0x00cea80000100800 */
[----:B------:R-:W3:Y:S04]  /*6140*/  LDL R38, [R1+0x54] ;  /* 0x0000540001267983 */ /* 0x000ee80000100800 */
[----:B------:R-:W4:Y:S01]  /*6150*/  LDL R39, [R1+0x58] ;  /* 0x0000580001277983 */ /* 0x000f220000100800 */
[----:B------:R-:W-:Y:S02]  /*6160*/  IADD3 R36, P4, P5, R24, R92, R77 ;  /* 0x0000005c18247210 */ /* 0x000fe40007d9e04d */
[----:B------:R-:W-:-:S02]  /*6170*/  LOP3.LUT P6, RZ, R19, 0x1, RZ, 0xc0, !PT ;  /* 0x0000000113ff7812 */ /* 0x000fc400078cc0ff */
[----:B------:R-:W-:Y:S02]  /*6180*/  IADD3.X R37, R3, R112, R99, P4, P5 ;  /* 0x0000007003257210 */ /* 0x000fe400027ea463 */
[C---:B------:R-:W-:Y:S02]  /*6190*/  LEA R48, P4, R36.reuse, R90, 0x1 ;  /* 0x0000005a24307211 */ /* 0x040fe400078808ff */
[----:B------:R-:W-:Y:S02]  /*61a0*/  SEL R115, R107, R115, !P6 ;  /* 0x000000736b737207 */ /* 0x000fe40007000000 */
[----:B------:R-:W-:Y:S02]  /*61b0*/  LEA.HI.X R49, R36, R91, R37, 0x1, P4 ;  /* 0x0000005b24317211 */ /* 0x000fe400020f0c25 */
[----:B------:R-:W-:-:S04]  /*61c0*/  SHF.R.S32.HI R36, RZ, 0x1f, R115 ;  /* 0x0000001fff247819 */ /* 0x000fc80000011473 */
[----:B------:R-:W-:-:S04]  /*61d0*/  LEA.HI R36, R36, R115, RZ, 0x4 ;  /* 0x0000007324247211 */ /* 0x000fc800078f20ff */
[----:B------:R-:W-:-:S04]  /*61e0*/  SHF.R.S32.HI R37, RZ, 0x4, R36 ;  /* 0x00000004ff257819 */ /* 0x000fc80000011424 */
[----:B------:R-:W-:-:S04]  /*61f0*/  LEA.HI.SX32 R37, R8, R37, 0x1d ;  /* 0x0000002508257211 */ /* 0x000fc800078feaff */
[----:B------:R-:W-:Y:S01]  /*6200*/  SHF.R.S32.HI R36, RZ, 0x1f, R37 ;  /* 0x0000001fff247819 */ /* 0x000fe20000011425 */
[----:B------:R-:W-:-:S03]  /*6210*/  IMAD.SHL.U32 R50, R37, 0x8, RZ ;  /* 0x0000000825327824 */ /* 0x000fc600078e00ff */
[----:B------:R-:W-:-:S04]  /*6220*/  LEA.HI R36, R36, R37, RZ, 0x2 ;  /* 0x0000002524247211 */ /* 0x000fc800078f10ff */
[----:B------:R-:W-:Y:S02]  /*6230*/  SHF.R.S32.HI R37, RZ, 0x2, R36 ;  /* 0x00000002ff257819 */ /* 0x000fe40000011424 */
[----:B------:R-:W-:Y:S01]  /*6240*/  ISETP.GE.AND P4, PT, R4, R106, PT ;  /* 0x0000006a0400720c */ /* 0x000fe20003f86270 */
[----:B------:R-:W-:Y:S01]  /*6250*/  BSSY B1, `(.L_x_9814) ;  /* 0x0000066000017945 */ /* 0x000fe20003800000 */
[----:B--2---:R-:W-:-:S04]  /*6260*/  LOP3.LUT R36, R40, 0x18, R50, 0xf8, !PT ;  /* 0x0000001828247812 */ /* 0x004fc800078ef832 */
[----:B---3--:R-:W-:Y:S01]  /*6270*/  LOP3.LUT R36, R36, R38, RZ, 0x3c, !PT ;  /* 0x0000002624247212 */ /* 0x008fe200078e3cff */
[----:B----4-:R-:W-:-:S04]  /*6280*/  IMAD R37, R37, 0x1200, R39 ;  /* 0x0000120025257824 */ /* 0x010fc800078e0227 */
[----:B------:R-:W-:Y:S02]  /*6290*/  IMAD.IADD R36, R37, 0x1, R36 ;  /* 0x0000000125247824 */ /* 0x000fe400078e0224 */
[C---:B------:R-:W-:Y:S02]  /*62a0*/  IMAD R37, R17.reuse, 0x3600, R102 ;  /* 0x0000360011257824 */ /* 0x040fe400078e0266 */
        /* <DEDUP_REMOVED lines=8> */
[--C-:B------:R-:W-:Y:S01]  /*6330*/  SHF.R.U32.HI R54, RZ, 0x10, R33.reuse ;  /* 0x00000010ff367819 */ /* 0x100fe20000011621 */
        /* <DEDUP_REMOVED lines=8> */
[----:B------:R-:W-:Y:S01]  /*63c0*/  FMUL.FTZ R57, R55, R54 ;  /* 0x0000003637397220 */ /* 0x000fe20000410000 */
        /* <DEDUP_REMOVED lines=8> */
[----:B------:R-:W-:-:S02]  /*6450*/  PRMT R33, R122, 0x5432, R33 ;  /* 0x000054327a217816 */ /* 0x000fc40000000021 */
[C---:B------:R-:W-:Y:S01]  /*6460*/  FFMA.FTZ R53, R37.reuse, R51, -R53 ;  /* 0x0000003325357223 */ /* 0x040fe20000010835 */
[----:B------:R-:W-:Y:S01]  /*6470*/  FFMA.FTZ R41, R37, R52, R41 ;  /* 0x0000003425297223 */ /* 0x000fe20000010029 */
[----:B------:R-:W-:Y:S01]  /*6480*/  SHF.R.U32.HI R37, RZ, 0x10, R47 ;  /* 0x00000010ff257819 */ /* 0x000fe2000001162f */
[----:B------:R-:W-:Y:S01]  /*6490*/  IMAD.U32 R52, R43, 0x10000, RZ ;  /* 0x000100002b347824 */ /* 0x000fe200078e00ff */
[----:B------:R-:W-:Y:S01]  /*64a0*/  SHF.R.U64 R44, R44, 0x10, R45 ;  /* 0x000000102c2c7819 */ /* 0x000fe2000000122d */
[----:B------:R-:W-:Y:S01]  /*64b0*/  IMAD.U32 R54, R33, 0x10000, RZ ;  /* 0x0001000021367824 */ /* 0x000fe200078e00ff */
[----:B------:R-:W-:Y:S01]  /*64c0*/  PRMT R37, R124, 0x5432, R37 ;  /* 0x000054327c257816 */ /* 0x000fe20000000025 */
[----:B------:R-:W-:Y:S01]  /*64d0*/  IMAD.U32 R45, R39, 0x10000, RZ ;  /* 0x00010000272d7824 */ /* 0x000fe200078e00ff */
[----:B------:R-:W-:Y:S02]  /*64e0*/  LOP3.LUT R33, R33, 0xffff0000, RZ, 0xc0, !PT ;  /* 0xffff000021217812 */ /* 0x000fe400078ec0ff */
[----:B------:R-:W-:Y:S01]  /*64f0*/  LOP3.LUT R39, R39, 0xffff0000, RZ, 0xc0, !PT ;  /* 0xffff000027277812 */ /* 0x000fe200078ec0ff */
[C---:B------:R-:W-:Y:S01]  /*6500*/  IMAD.U32 R51, R37.reuse, 0x10000, RZ ;  /* 0x0001000025337824 */ /* 0x040fe200078e00ff */
[----:B------:R-:W-:-:S02]  /*6510*/  LOP3.LUT R37, R37, 0xffff0000, RZ, 0xc0, !PT ;  /* 0xffff000025257812 */ /* 0x000fc400078ec0ff */
[----:B------:R-:W-:Y:S01]  /*6520*/  PRMT R44, R125, 0x5410, R44 ;  /* 0x000054107d2c7816 */ /* 0x000fe2000000002c */
[CC--:B------:R-:W-:Y:S01]  /*6530*/  FMUL.FTZ R56, R52.reuse, R51.reuse ;  /* 0x0000003334387220 */ /* 0x0c0fe20000410000 */
[-C--:B------:R-:W-:Y:S01]  /*6540*/  FMUL.FTZ R52, R52, R54.reuse ;  /* 0x0000003634347220 */ /* 0x080fe20000410000 */
[----:B------:R-:W-:Y:S02]  /*6550*/  PRMT R32, R123, 0x5410, R32 ;  /* 0x000054107b207816 */ /* 0x000fe40000000020 */
[C---:B------:R-:W-:Y:S01]  /*6560*/  FFMA.FTZ R56, R45.reuse, R54, -R56 ;  /* 0x000000362d387223 */ /* 0x040fe20000010838 */
[----:B------:R-:W-:Y:S01]  /*6570*/  FFMA.FTZ R52, R45, R51, R52 ;  /* 0x000000332d347223 */ /* 0x000fe20000010034 */
[----:B------:R-:W-:Y:S01]  /*6580*/  LOP3.LUT R45, R43, 0xffff0000, RZ, 0xc0, !PT ;  /* 0xffff00002b2d7812 */ /* 0x000fe200078ec0ff */
[C---:B------:R-:W-:Y:S01]  /*6590*/  IMAD.U32 R51, R32.reuse, 0x10000, RZ ;  /* 0x0001000020337824 */ /* 0x040fe200078e00ff */
[----:B------:R-:W-:Y:S02]  /*65a0*/  LOP3.LUT R32, R32, 0xffff0000, RZ, 0xc0, !PT ;  /* 0xffff000020207812 */ /* 0x000fe400078ec0ff */
[----:B------:R-:W-:Y:S01]  /*65b0*/  SHF.R.U64 R47, R46, 0x10, R47 ;  /* 0x000000102e2f7819 */ /* 0x000fe2000000122f */
[C---:B------:R-:W-:Y:S01]  /*65c0*/  FMUL.FTZ R43, R45.reuse, R37 ;  /* 0x000000252d2b7220 */ /* 0x040fe20000410000 */
[----:B------:R-:W-:Y:S01]  /*65d0*/  FMUL.FTZ R45, R45, R33 ;  /* 0x000000212d2d7220 */ /* 0x000fe20000410000 */
[----:B------:R-:W-:-:S02]  /*65e0*/  SHF.R.U64 R35, R34, 0x10, R35 ;  /* 0x0000001022237819 */ /* 0x000fc40000001223 */
[C---:B------:R-:W-:Y:S01]  /*65f0*/  FFMA.FTZ R43, R39.reuse, R33, -R43 ;  /* 0x00000021272b7223 */ /* 0x040fe2000001082b */
[----:B------:R-:W-:Y:S01]  /*6600*/  FFMA.FTZ R45, R39, R37, R45 ;  /* 0x00000025272d7223 */ /* 0x000fe2000001002d */
[----:B------:R-:W-:Y:S01]  /*6610*/  IMAD.U32 R39, R40, 0x10000, RZ ;  /* 0x0001000028277824 */ /* 0x000fe200078e00ff */
[----:B------:R-:W-:Y:S01]  /*6620*/  PRMT R124, R124, 0x5410, R47 ;  /* 0x000054107c7c7816 */ /* 0x000fe2000000002f */
[C---:B------:R-:W-:Y:S01]  /*6630*/  IMAD.U32 R37, R44.reuse, 0x10000, RZ ;  /* 0x000100002c257824 */ /* 0x040fe200078e00ff */
[----:B------:R-:W-:Y:S01]  /*6640*/  LOP3.LUT R44, R44, 0xffff0000, RZ, 0xc0, !PT ;  /* 0xffff00002c2c7812 */ /* 0x000fe200078ec0ff */
[----:B------:R-:W-:Y:S01]  /*6650*/  IMAD.U32 R33, R36, 0x10000, RZ ;  /* 0x0001000024217824 */ /* 0x000fe200078e00ff */
[----:B------:R-:W-:Y:S01]  /*6660*/  PRMT R122, R122, 0x5410, R35 ;  /* 0x000054107a7a7816 */ /* 0x000fe20000000023 */
[C---:B------:R-:W-:Y:S01]  /*6670*/  FMUL.FTZ R54, R39.reuse, R37 ;  /* 0x0000002527367220 */ /* 0x040fe20000410000 */
[-C--:B------:R-:W-:Y:S01]  /*6680*/  FMUL.FTZ R39, R39, R51.reuse ;  /* 0x0000003327277220 */ /* 0x080fe20000410000 */
[----:B------:R-:W-:Y:S01]  /*6690*/  IMAD.U32 R35, R38, 0x10000, RZ ;  /* 0x0001000026237824 */ /* 0x000fe200078e00ff */
[----:B------:R-:W-:Y:S01]  /*66a0*/  LOP3.LUT R47, R124, 0xffff0000, RZ, 0xc0, !PT ;  /* 0xffff00007c2f7812 */ /* 0x000fe200078ec0ff */
[C---:B------:R-:W-:Y:S01]  /*66b0*/  FFMA.FTZ R54, R33.reuse, R51, -R54 ;  /* 0x0000003321367223 */ /* 0x040fe20000010836 */
[----:B------:R-:W-:Y:S01]  /*66c0*/  FFMA.FTZ R39, R33, R37, R39 ;  /* 0x0000002521277223 */ /* 0x000fe20000010027 */
[----:B------:R-:W-:-:S02]  /*66d0*/  LOP3.LUT R33, R40, 0xffff0000, RZ, 0xc0, !PT ;  /* 0xffff000028217812 */ /* 0x000fc400078ec0ff */
[----:B------:R-:W-:Y:S01]  /*66e0*/  LOP3.LUT R37, R36, 0xffff0000, RZ, 0xc0, !PT ;  /* 0xffff000024257812 */ /* 0x000fe200078ec0ff */
[----:B------:R-:W-:Y:S01]  /*66f0*/  IMAD.U32 R36, R122, 0x10000, RZ ;  /* 0x000100007a247824 */ /* 0x000fe200078e00ff */
[----:B------:R-:W-:Y:S01]  /*6700*/  LOP3.LUT R38, R38, 0xffff0000, RZ, 0xc0, !PT ;  /* 0xffff000026267812 */ /* 0x000fe200078ec0ff */
[C---:B------:R-:W-:Y:S01]  /*6710*/  FMUL.FTZ R34, R33.reuse, R44 ;  /* 0x0000002c21227220 */ /* 0x040fe20000410000 */
[----:B------:R-:W-:Y:S01]  /*6720*/  FMUL.FTZ R51, R33, R32 ;  /* 0x0000002021337220 */ /* 0x000fe20000410000 */
[----:B------:R-:W-:Y:S02]  /*6730*/  F2FP.BF16.F32.PACK_AB R43, R43, R56 ;  /* 0x000000382b2b723e */ /* 0x000fe400000010ff */
[C---:B------:R-:W-:Y:S01]  /*6740*/  FFMA.FTZ R33, R37.reuse, R32, -R34 ;  /* 0x0000002025217223 */ /* 0x040fe20000010822 */
[----:B------:R-:W-:Y:S01]  /*6750*/  FFMA.FTZ R32, R37, R44, R51 ;  /* 0x0000002c25207223 */ /* 0x000fe20000010033 */
[C---:B------:R-:W-:Y:S01]  /*6760*/  IMAD.U32 R34, R42.reuse, 0x10000, RZ ;  /* 0x000100002a227824 */ /* 0x040fe200078e00ff */
[----:B------:R-:W-:Y:S01]  /*6770*/  LOP3.LUT R42, R42, 0xffff0000, RZ, 0xc0, !PT ;  /* 0xffff00002a2a7812 */ /* 0x000fe200078ec0ff */
[----:B------:R-:W-:Y:S01]  /*6780*/  IMAD.U32 R37, R124, 0x10000, RZ ;  /* 0x000100007c257824 */ /* 0x000fe200078e00ff */
[----:B------:R-:W-:Y:S01]  /*6790*/  F2FP.BF16.F32.PACK_AB R45, R45, R52 ;  /* 0x000000342d2d723e */ /* 0x000fe200000010ff */
[C---:B------:R-:W-:Y:S01]  /*67a0*/  FMUL.FTZ R44, R34.reuse, R36 ;  /* 0x00000024222c7220 */ /* 0x040fe20000410000 */
[----:B------:R-:W-:Y:S01]  /*67b0*/  F2FP.BF16.F32.PACK_AB R41, R41, R55 ;  /* 0x000000372929723e */ /* 0x000fe200000010ff */
[----:B------:R-:W-:Y:S01]  /*67c0*/  FMUL.FTZ R40, R34, R37 ;  /* 0x0000002522287220 */ /* 0x000fe20000410000 */
[----:B------:R-:W-:-:S03]  /*67d0*/  FMUL.FTZ R51, R42, R47 ;  /* 0x0000002f2a337220 */ /* 0x000fc60000410000 */
[C---:B------:R-:W-:Y:S01]  /*67e0*/  FFMA.FTZ R34, R35.reuse, R36, -R40 ;  /* 0x0000002423227223 */ /* 0x040fe20000010828 */
[----:B------:R-:W-:Y:S01]  /*67f0*/  FFMA.FTZ R35, R35, R37, R44 ;  /* 0x0000002523237223 */ /* 0x000fe2000001002c */
[----:B------:R-:W-:Y:S02]  /*6800*/  LOP3.LUT R37, R122, 0xffff0000, RZ, 0xc0, !PT ;  /* 0xffff00007a257812 */ /* 0x000fe400078ec0ff */
[----:B------:R-:W-:Y:S01]  /*6810*/  F2FP.BF16.F32.PACK_AB R40, R32, R39 ;  /* 0x000000272028723e */ /* 0x000fe200000010ff */
[----:B------:R-:W-:Y:S01]  /*6820*/  IMAD.MOV.U32 R39, RZ, RZ, R43 ;  /* 0x000000ffff277224 */ /* 0x000fe200078e002b */
[----:B------:R-:W-:Y:S01]  /*6830*/  F2FP.BF16.F32.PACK_AB R36, R33, R54 ;  /* 0x000000362124723e */ /* 0x000fe200000010ff */
[-C--:B------:R-:W-:Y:S01]  /*6840*/  FMUL.FTZ R42, R42, R37.reuse ;  /* 0x000000252a2a7220 */ /* 0x080fe20000410000 */
[----:B------:R-:W-:Y:S01]  /*6850*/  FFMA.FTZ R51, R38, R37, -R51 ;  /* 0x0000002526337223 */ /* 0x000fe20000010833 */
[----:B------:R-:W-:Y:S01]  /*6860*/  F2FP.BF16.F32.PACK_AB R37, R53, R57 ;  /* 0x000000393525723e */ /* 0x000fe200000010ff */
[----:B------:R-:W-:-:S02]  /*6870*/  IMAD.MOV.U32 R43, RZ, RZ, R45 ;  /* 0x000000ffff2b7224 */ /* 0x000fc400078e002d */
[----:B------:R-:W-:Y:S01]  /*6880*/  FFMA.FTZ R42, R38, R47, R42 ;  /* 0x0000002f262a7223 */ /* 0x000fe2000001002a */
[----:B------:R-:W-:-:S04]  /*6890*/  F2FP.BF16.F32.PACK_AB R38, R51, R34 ;  /* 0x000000223326723e */ /* 0x000fc800000010ff */
[----:B------:R-:W-:-:S07]  /*68a0*/  F2FP.BF16.F32.PACK_AB R42, R42, R35 ;  /* 0x000000232a2a723e */ /* 0x000fce00000010ff */
.L_x_9815:
[----:B------:R-:W-:Y:S05]  /*68b0*/  BSYNC B1 ;  /* 0x0000000000017941 */ /* 0x000fea0003800000 */
.L_x_9814:
[----:B-1----:R1:W-:Y:S01]  /*68c0*/  STG.E.128 desc[UR60][R48.64], R36 ;  /* 0x0000002430007986 */ /* 0x0023e2000c101d3c */
[----:B------:R-:W-:-:S13]  /*68d0*/  ISETP.GE.AND P4, PT, R50, R110, PT ;  /* 0x0000006e3200720c */ /* 0x000fda0003f86270 */
[----:B------:R-:W-:Y:S05]  /*68e0*/  @P4 BRA `(.L_x_9778) ;  /* 0x0000000000a04947 */ /* 0x000fea0003800000 */
[--C-:B------:R-:W-:Y:S02]  /*68f0*/  SHF.R.S32.HI R32, RZ, 0x1f, R50.reuse ;  /* 0x0000001fff207819 */ /* 0x100fe40000011432 */
[----:B------:R-:W-:-:S04]  /*6900*/  IADD3 R50, P4, P5, R24, R92, R50 ;  /* 0x0000005c18327210 */ /* 0x000fc80007d9e032 */
[----:B------:R-:W-:Y:S02]  /*6910*/  IADD3.X R32, R3, R112, R32, P4, P5 ;  /* 0x0000007003207210 */ /* 0x000fe400027ea420 */
[----:B------:R-:W-:-:S04]  /*6920*/  LEA R90, P4, R50, R90, 0x1 ;  /* 0x0000005a325a7211 */ /* 0x000fc800078808ff */
[----:B------:R-:W-:-:S05]  /*6930*/  LEA.HI.X R91, R50, R91, R32, 0x1, P4 ;  /* 0x0000005b325b7211 */ /* 0x000fca00020f0c20 */
[----:B--2---:R2:W-:Y:S01]  /*6940*/  STG.E.128 desc[UR60][R90.64], R40 ;  /* 0x000000285a007986 */ /* 0x0045e2000c101d3c */
[----:B------:R-:W-:Y:S05]  /*6950*/  BRA `(.L_x_9778) ;  /* 0x0000000000847947 */ /* 0x000fea0003800000 */
.L_x_9771:
[----:B------:R-:W2:Y:S02]  /*6960*/  LDL R32, [R1+0x4c] ;  /* 0x00004c0001207983 */ /* 0x000ea40000100800 */
[----:B--2---:R-:W-:-:S13]  /*6970*/  ISETP.NE.AND P3, PT, R32, 0x3, PT ;  /* 0x000000032000780c */ /* 0x004fda0003f65270 */
[----:B------:R-:W-:Y:S05]  /*6980*/  @!P3 BRA `(.L_x_9816) ;  /* 0x000000000004b947 */ /* 0x000fea0003800000 */
[----:B------:R-:W-:Y:S01]  /*6990*/  BPT.TRAP 0x1 ;  /* 0x000000040000795c */ /* 0x000fe20000300000 */
.L_x_9816:
[----:B------:R-:W2:Y:S01]  /*69a0*/  LDL R32, [R1] ;  /* 0x0000000001207983 */ /* 0x000ea20000100800 */
[----:B------:R-:W-:Y:S01]  /*69b0*/  IMAD R15, R17, 0x8, R16 ;  /* 0x00000008110f7824 */ /* 0x000fe200078e0210 */
[----:B------:R-:W-:Y:S01]  /*69c0*/  BSSY B1, `(.L_x_9817) ;  /* 0x0000006000017945 */ /* 0x000fe20003800000 */
[----:B------:R-:W-:-:S05]  /*69d0*/  IMAD R85, R22, -0x90, R2 ;  /* 0xffffff7016557824 */ /* 0x000fca00078e0202 */
[----:B------:R-:W-:Y:S02]  /*69e0*/  VIMNMX R85, R85, 0x90, PT ;  /* 0x0000009055557848 */ /* 0x000fe40003fe0100 */
[----:B--2---:R-:W-:-:S04]  /*69f0*/  SHF.L.U32 R86, R32, 0x1f, RZ ;  /* 0x0000001f20567819 */ /* 0x004fc800000006ff */
[----:B------:R-:W0:Y:S02]  /*6a00*/  SYNCS.PHASECHK.TRANS64.TRYWAIT P4, [R15+URZ+0x31c90], R86 ;  /* 0x031c90560f0075a7 */ /* 0x000e24000808017f */
[----:B0-----:R-:W-:Y:S05]  /*6a10*/  @!P4 BRA `(.L_x_9818) ;  /* 0x0000019000d0c947 */ /* 0x001fea0003800000 */
.L_x_10077:
[----:B------:R-:W-:Y:S05]  /*6a20*/  BSYNC B1 ;  /* 0x0000000000017941 */ /* 0x000fea0003800000 */
.L_x_9817:
[----:B------:R-:W-:-:S13]  /*6a30*/  ISETP.GE.AND P4, PT, R146, R85, PT ;  /* 0x000000559200720c */ /* 0x000fda0003f86270 */
        /* <DEDUP_REMOVED lines=19> */
.L_x_9778:
[----:B------:R-:W-:Y:S05]  /*6b70*/  BSYNC B0 ;  /* 0x0000000000007941 */ /* 0x000fea0003800000 */
.L_x_9770:
        /* <DEDUP_REMOVED lines=17> */
.L_x_9820:
[----:B------:R-:W-:Y:S05]  /*6c90*/  BSYNC B0 ;  /* 0x0000000000007941 */ /* 0x000fea0003800000 */
.L_x_9819:
[----:B------:R-:W2:Y:S01]  /*6ca0*/  SYNCS.PHASECHK.TRANS64.TRYWAIT P3, [R15+URZ+0x31cb0], R86 ;  /* 0x031cb0560f0075a7 */ /* 0x000ea2000806017f */
[----:B------:R-:W-:Y:S04]  /*6cb0*/  BSSY B0, `(.L_x_9821) ;  /* 0x0000002000007945 */ /* 0x000fe80003800000 */
[----:B--2---:R-:W-:Y:S05]  /*6cc0*/  @!P3 BRA `(.L_x_9822) ;  /* 0x000001900038b947 */ /* 0x004fea0003800000 */
.L_x_10078:
[----:B------:R-:W-:Y:S05]  /*6cd0*/  BSYNC B0 ;  /* 0x0000000000007941 */ /* 0x000fea0003800000 */
.L_x_9821:
[----:B------:R-:W-:Y:S01]  /*6ce0*/  ISETP.GE.AND P3, PT, R146, R85, PT ;  /* 0x000000559200720c */ /* 0x000fe20003f66270 */
[----:B------:R-:W-:-:S12]  /*6cf0*/  BSSY B0, `(.L_x_9823) ;  /* 0x0000020000007945 */ /* 0x000fd80003800000 */
[----:B------:R-:W-:Y:S05]  /*6d00*/  @P3 BRA `(.L_x_9824) ;  /* 0x0000000000783947 */ /* 0x000fea0003800000 */
[----:B------:R-:W-:Y:S01]  /*6d10*/  IMAD.WIDE R34, R22, 0x90, R68 ;  /* 0x0000009016227825 */ /* 0x000fe200078e0244 */
[----:B------:R-:W-:-:S03]  /*6d20*/  ULDC.64 UR4, c[0x0][0x328] ;  /* 0x0000ca0000047ab9 */ /* 0x000fc60000000a00 */
[----:B------:R-:W-:Y:S02]  /*6d30*/  IMAD R35, R35, UR4, RZ ;  /* 0x0000000423237c24 */ /* 0x000fe4000f8e02ff */
[----:B-1----:R-:W-:Y:S02]  /*6d40*/  IMAD.MOV.U32 R32, RZ, RZ, R26 ;  /* 0x000000ffff207224 */ /* 0x002fe400078e001a */
[----:B------:R-:W-:Y:S02]  /*6d50*/  IMAD.MOV.U32 R33, RZ, RZ, R89 ;  /* 0x000000ffff217224 */ /* 0x000fe400078e0059 */
[C---:B------:R-:W-:Y:S02]  /*6d60*/  IMAD R35, R34.reuse, UR5, R35 ;  /* 0x0000000522237c24 */ /* 0x040fe4000f8e0223 */
[----:B------:R-:W-:Y:S01]  /*6d70*/  IMAD.WIDE.U32 R32, R34, UR4, R32 ;  /* 0x0000000422207c25 */ /* 0x000fe2000f8e0020 */
[----:B------:R-:W-:-:S03]  /*6d80*/  ULDC.64 UR4, c[0x0][0x318] ;  /* 0x0000c60000047ab9 */ /* 0x000fc60000000a00 */
[----:B------:R-:W-:Y:S01]  /*6d90*/  IMAD.IADD R33, R33, 0x1, R35 ;  /* 0x0000000121217824 */ /* 0x000fe200078e0223 */
[----:B------:R-:W-:Y:S01]  /*6da0*/  LEA R36, P3, R32, UR4, 0x1 ;  /* 0x0000000420247c11 */ /* 0x000fe2000f8608ff */
[----:B------:R-:W-:-:S03]  /*6db0*/  ULDC UR4, c[0x0][0x2f4] ;  /* 0x0000bd0000047ab9 */ /* 0x000fc60000000800 */
[----:B------:R-:W-:Y:S02]  /*6dc0*/  LEA.HI.X R37, R32, UR5, R33, 0x1, P3 ;  /* 0x0000000520257c11 */ /* 0x000fe400098f0c21 */
        /* <DEDUP_REMOVED lines=17> */
[----:B-1----:R3:W-:Y:S02]  /*6ee0*/  @!P3 STG.E.128 desc[UR60][R36.64+0xa0], R32 ;  /* 0x0000a0202400b986 */ /* 0x0027e4000c101d3c */
.L_x_9824:
[----:B------:R-:W-:Y:S05]  /*6ef0*/  BSYNC B0 ;  /* 0x0000000000007941 */ /* 0x000fea0003800000 */
.L_x_9823:
[----:B------:R-:W4:Y:S01]  /*6f00*/  LDL.LU R20, [R1] ;  /* 0x0000000001147983 */ /* 0x000f220000300800 */
[----:B0-2---:R-:W-:Y:S02]  /*6f10*/  @!P4 VIADD R15, R15, 0x31cc0 ;  /* 0x00031cc00f0fc836 */ /* 0x005fe40000000000 */
        /* <DEDUP_REMOVED lines=8> */
[----:B0-----:R0:W-:Y:S01]  /*6fa0*/  BAR.SYNC.DEFER_BLOCKING R113, 0x80 ;  /* 0x000200710000751d */ /* 0x0011e20000010000 */
[----:B------:R-:W-:-:S04]  /*6fb0*/  ISETP.NE.AND P3, PT, R17, 0x2, PT ;  /* 0x000000021100780c */ /* 0x000fc80003f65270 */
[----:B------:R-:W-:Y:S01]  /*6fc0*/  SEL R17, R17, RZ, P3 ;  /* 0x000000ff11117207 */ /* 0x000fe20001800000 */
[----:B------:R2:W-:Y:S02]  /*6fd0*/  @!P4 SYNCS.ARRIVE.TRANS64.RED.A1T0 RZ, [R15+URZ], RZ ;  /* 0x000000ff0fffc9a7 */ /* 0x0005e4000810043f */
[----:B--2---:R-:W-:-:S04]  /*6fe0*/  SEL R15, RZ, 0x1, P3 ;  /* 0x00000001ff0f7807 */ /* 0x004fc80001800000 */
[----:B----4-:R-:W-:-:S05]  /*6ff0*/  LOP3.LUT R20, R20, R15, RZ, 0x3c, !PT ;  /* 0x0000000f14147212 */ /* 0x010fca00078e3cff */
[----:B------:R0:W-:Y:S01]  /*7000*/  STL [R1], R20 ;  /* 0x0000001401007387 */ /* 0x0001e20000100800 */
[----:B------:R-:W-:Y:S05]  /*7010*/  @P2 BRA `(.L_x_9825) ;  /* 0xffffffb800ac2947 */ /* 0x000fea000383ffff */
[----:B0-----:R-:W0:Y:S01]  /*7020*/  S2R R20, SR_TID.X ;  /* 0x0000000000147919 */ /* 0x001e220000002100 */
[----:B------:R-:W-:Y:S02]  /*7030*/  PLOP3.LUT P0, PT, PT, PT, PT, 0x8, 0x0 ;  /* 0x000000000000781c */ /* 0x000fe40003f0e170 */
[----:B0-----:R-:W-:-:S04]  /*7040*/  SHF.R.U32.HI R20, RZ, 0x7, R20 ;  /* 0x00000007ff147819 */ /* 0x001fc80000011614 */
[----:B------:R-:W-:-:S13]  /*7050*/  ISETP.NE.AND P5, PT, R20, 0x1, PT ;  /* 0x000000011400780c */ /* 0x000fda0003fa5270 */
[----:B------:R-:W-:Y:S06]  /*7060*/  @!P5 BAR.ARV 0x9, 0x100 ;  /* 0x024400000000db1d */ /* 0x000fec0000002000 */
.L_x_9765:
[----:B------:R-:W-:Y:S01]  /*7070*/  IMAD.MOV.U32 R3, RZ, RZ, RZ ;  /* 0x000000ffff037224 */ /* 0x000fe200078e00ff */
[----:B------:R-:W-:Y:S06]  /*7080*/  @P0 BRA `(.L_x_9826) ;  /* 0x00000000000c0947 */ /* 0x000fec0003800000 */
[----:B------:R-:W0:Y:S01]  /*7090*/  FENCE.VIEW.ASYNC.G ;  /* 0x00000000000073c6 */ /* 0x000e220000000100 */
[----:B------:R-:W-:Y:S05]  /*70a0*/  WARPSYNC.ALL ;  /* 0x0000000000007948 */ /* 0x000fea0003800000 */
[----:B0-----:R-:W-:Y:S06]  /*70b0*/  BAR.ARV 0xc, 0x200 ;  /* 0x0308000000007b1d */ /* 0x001fec0000002000 */
.L_x_9826:
[----:B------:R-:W-:Y:S01]  /*70c0*/  LOP3.LUT P0, RZ, R19, 0x4, RZ, 0xc0, !PT ;  /* 0x0000000413ff7812 */ /* 0x000fe2000780c0ff */
[----:B------:R-:W-:-:S12]  /*70d0*/  BSSY B0, `(.L_x_9827) ;  /* 0x0000020000007945 */ /* 0x000fd80003800000 */
        /* <DEDUP_REMOVED lines=31> */
.L_x_9828:
[----:B------:R-:W-:Y:S05]  /*72d0*/  BSYNC B0 ;  /* 0x0000000000007941 */ /* 0x000fea0003800000 */
.L_x_9827:
[----:B------:R-:W2:Y:S01]  /*72e0*/  LDL R0, [R1+0xac] ;  /* 0x0000ac0001007983 */ /* 0x000ea20000100800 */
[----:B------:R-:W-:Y:S01]  /*72f0*/  PLOP3.LUT P0, PT, PT, PT, PT, 0x80, 0x0 ;  /* 0x000000000000781c */ /* 0x000fe20003f0f070 */
        /* <DEDUP_REMOVED lines=16> */
[----:B---3--:R-:W-:Y:S02]  /*7400*/  CS2R R36, SRZ ;  /* 0x0000000000247805 */ /* 0x008fe4000001ff00 */
[----:B------:R-:W-:-:S02]  /*7410*/  CS2R R38, SRZ ;  /* 0x0000000000267805 */ /* 0x000fc4000001ff00 */
[----:B------:R-:W-:Y:S02]  /*7420*/  CS2R R28, SRZ ;  /* 0x00000000001c7805 */ /* 0x000fe4000001ff00 */
[----:B------:R-:W-:Y:S02]  /*7430*/  CS2R R72, SRZ ;  /* 0x0000000000487805 */ /* 0x000fe4000001ff00 */
[----:B------:R-:W-:Y:S02]  /*7440*/  CS2R R8, SRZ ;  /* 0x0000000000087805 */ /* 0x000fe4000001ff00 */
[----:B------:R-:W-:Y:S02]  /*7450*/  CS2R R30, SRZ ;  /* 0x00000000001e7805 */ /* 0x000fe4000001ff00 */
[----:B------:R-:W-:Y:S02]  /*7460*/  CS2R R6, SRZ ;  /* 0x0000000000067805 */ /* 0x000fe4000001ff00 */
[----:B------:R-:W-:Y:S01]  /*7470*/  CS2R R68, SRZ ;  /* 0x0000000000447805 */ /* 0x000fe2000001ff00 */
[----:B--2---:R-:W-:-:S02]  /*7480*/  IMAD R4, R0, R3, RZ ;  /* 0x0000000300047224 */ /* 0x004fc400078e02ff */
[----:B------:R-:W-:-:S03]  /*7490*/  IMAD.MOV.U32 R0, RZ, RZ, RZ ;  /* 0x000000ffff007224 */ /* 0x000fc600078e00ff */
[----:B------:R-:W-:Y:S01]  /*74a0*/  VIADDMNMX R108, R4, R3, R108, PT ;  /* 0x00000003046c7246 */ /* 0x000fe2000380016c */
[----:B------:R0:W-:Y:S03]  /*74b0*/  STL [R1+0x74], R4 ;  /* 0x0000740401007387 */ /* 0x0001e60000100800 */
[----:B------:R-:W-:Y:S02]  /*74c0*/  ISETP.GT.AND P1, PT, R108, R4, PT ;  /* 0x000000046c00720c */ /* 0x000fe40003f24270 */
[----:B0-----:R-:W-:-:S11]  /*74d0*/  CS2R R4, SRZ ;  /* 0x0000000000047805 */ /* 0x001fd6000001ff00 */
[----:B------:R-:W-:Y:S05]  /*74e0*/  @!P1 BRA `(.L_x_9829) ;  /* 0x000000dc00049947 */ /* 0x000fea0003800000 */
[----:B------:R-:W0:Y:S01]  /*74f0*/  S2R R10, SR_TID.X ;  /* 0x00000000000a7919 */ /* 0x000e220000002100 */
[----:B------:R-:W-:Y:S01]  /*7500*/  UMOV UR4, 0xffffffff ;  /* 0xffffffff00047882 */ /* 0x000fe20000000000 */
[----:B0-----:R-:W-:-:S05]  /*7510*/  VIADD R36, R10, 0xffffff80 ;  /* 0xffffff800a247836 */ /* 0x001fca0000000000 */
[----:B------:R-:W-:-:S04]  /*7520*/  SHF.R.S32.HI R37, RZ, 0x1f, R36 ;  /* 0x0000001fff257819 */ /* 0x000fc80000011424 */
[----:B------:R-:W-:-:S04]  /*7530*/  LEA.HI R13, R37, R36, RZ, 0x7 ;  /* 0x00000024250d7211 */ /* 0x000fc800078f38ff */
[----:B------:R-:W-:Y:S01]  /*7540*/  SHF.R.S32.HI R13, RZ, 0x7, R13 ;  /* 0x00000007ff0d7819 */ /* 0x000fe2000001140d */
[----:B------:R-:W-:Y:S06]  /*7550*/  BRA.DIV UR4, `(.L_x_9830) ;  /* 0x0000018a04287947 */ /* 0x000fec000b800000 */
[----:B------:R-:W0:Y:S04]  /*7560*/  SHFL.IDX PT, R0, R13, RZ, 0x1f ;  /* 0x00001fff0d007589 */ /* 0x000e2800000e0000 */
[----:B0-----:R2:W-:Y:S02]  /*7570*/  STL [R1+0x78], R0 ;  /* 0x0000780001007387 */ /* 0x0015e40000100800 */
.L_x_10081:
[----:B------:R-:W2:Y:S01]  /*7580*/  LDL R3, [R1+0x78] ;  /* 0x0000780001037983 */ /* 0x000ea20000100800 */
[----:B------:R-:W-:Y:S01]  /*7590*/  BSSY B6, `(.L_x_9831) ;  /* 0x000001b000067945 */ /* 0x000fe20003800000 */
[----:B--2---:R-:W-:-:S05]  /*75a0*/  IMAD.HI R0, R3, 0x55555556, RZ ;  /* 0x5555555603007827 */ /* 0x004fca00078e02ff */
[----:B------:R-:W-:-:S05]  /*75b0*/  LEA.HI R2, R0, R0, RZ, 0x1 ;  /* 0x0000000000027211 */ /* 0x000fca00078f08ff */
[----:B------:R-:W-:Y:S02]  /*75c0*/  IMAD R2, R2, -0x3, R3 ;  /* 0xfffffffd02027824 */ /* 0x000fe400078e0203 */
[----:B------:R-:W-:-:S04]  /*75d0*/  VIADD R3, R16, 0x24300 ;  /* 0x0002430010037836 */ /* 0x000fc80000000000 */
[----:B------:R-:W-:Y:S01]  /*75e0*/  IMAD R0, R2, 0x800, R3 ;  /* 0x0000080002007824 */ /* 0x000fe200078e0203 */
[----:B------:R-:W-:-:S04]  /*75f0*/  LOP3.LUT P0, RZ, R3, 0x9f, RZ, 0xc0, !PT ;  /* 0x0000009f03ff7812 */ /* 0x000fc8000780c0ff */
[----:B------:R-:W-:-:S04]  /*7600*/  SHF.R.U32.HI R0, RZ, 0x4, R0 ;  /* 0x00000004ff007819 */ /* 0x000fc80000011600 */
[----:B------:R-:W-:-:S05]  /*7610*/  LOP3.LUT R0, R0, 0x3fff, RZ, 0xc0, !PT ;  /* 0x00003fff00007812 */ /* 0x000fca00078ec0ff */
[----:B------:R2:W-:Y:S01]  /*7620*/  STL [R1+0x80], R0 ;  /* 0x0000800001007387 */ /* 0x0005e20000100800 */
[----:B------:R-:W-:Y:S05]  /*7630*/  @!P0 BRA `(.L_x_9832) ;  /* 0x0000000000408947 */ /* 0x000fea0003800000 */
[----:B--2---:R-:W-:Y:S01]  /*7640*/  MOV R0, 0x0 ;  /* 0x0000000000007802 */ /* 0x004fe20000000f00 */
[----:B------:R-:W-:Y:S01]  /*7650*/  ULDC.64 UR4, c[0x4][0x1b8] ;  /* 0x01006e0000047ab9 */ /* 0x000fe20000000a00 */
[----:B------:R-:W-:Y:S01]  /*7660*/  ULDC.64 UR6, c[0x4][0x1c0] ;  /* 0x0100700000067ab9 */ /* 0x000fe20000000a00 */
[----:B------:R-:W-:Y:S01]  /*7670*/  IMAD.U32 R4, RZ, RZ, UR4 ;  /* 0x00000004ff047e24 */ /* 0x000fe2000f8e00ff */
[----:B0-----:R0:W2:Y:S01]  /*7680*/  LDC.64 R14, c[0x4][R0] ;  /* 0x01000000000e7b82 */ /* 0x0010a20000000a00 */
        /* <DEDUP_REMOVED lines=10> */
[----:B-12--5:R-:W-:Y:S05]  /*7730*/  CALL.ABS.NOINC R14 ;  /* 0x000000000e007343 */ /* 0x026fea0003c00000 */
.L_x_9832:
[----:B------:R-:W-:Y:S05]  /*7740*/  BSYNC B6 ;  /* 0x0000000000067941 */ /* 0x000fea0003800000 */
.L_x_9831:
        /* <DEDUP_REMOVED lines=8> */
[----:B------:R2:W3:Y:S03]  /*77d0*/  SYNCS.PHASECHK.TRANS64.TRYWAIT P0, [R16+URZ+0x31c00], R3 ;  /* 0x031c0003100075a7 */ /* 0x0004e6000800017f */
[----:B---3--:R-:W-:Y:S05]  /*77e0*/  @!P0 NANOSLEEP.SYNCS 0x989680 ;  /* 0x009896800000895d */ /* 0x008fea0003900000 */
[----:B------:R-:W3:Y:S01]  /*77f0*/  @!P0 SYNCS.PHASECHK.TRANS64 P0, [R16+URZ+0x31c00], R3 ;  /* 0x031c0003100085a7 */ /* 0x000ee2000800007f */
[----:B------:R-:W-:Y:S04]  /*7800*/  BSSY B0, `(.L_x_9834) ;  /* 0x0000006000007945 */ /* 0x000fe80003800000 */
[----:B---3--:R-:W-:Y:S05]  /*7810*/  @P0 BRA `(.L_x_9835) ;  /* 0x0000000000100947 */ /* 0x008fea0003800000 */
.L_x_9836:
[----:B---3--:R3:W4:Y:S02]  /*7820*/  SYNCS.PHASECHK.TRANS64.TRYWAIT P0, [R16+URZ+0x31c00], R3 ;  /* 0x031c0003100075a7 */ /* 0x008724000800017f */
[----:B----4-:R-:W-:Y:S05]  /*7830*/  @!P0 NANOSLEEP.SYNCS 0x989680 ;  /* 0x009896800000895d */ /* 0x010fea0003900000 */
[----:B------:R-:W4:Y:S02]  /*7840*/  @!P0 SYNCS.PHASECHK.TRANS64 P0, [R16+URZ+0x31c00], R3 ;  /* 0x031c0003100085a7 */ /* 0x000f24000800007f */
[----:B----4-:R-:W-:Y:S05]  /*7850*/  @!P0 BRA `(.L_x_9836) ;  /* 0xfffffffc00f08947 */ /* 0x010fea000383ffff */
.L_x_9835:
[----:B------:R-:W-:Y:S05]  /*7860*/  BSYNC B0 ;  /* 0x0000000000007941 */ /* 0x000fea0003800000 */
.L_x_9834:
[----:B------:R-:W-:Y:S05]  /*7870*/  BRA `(.L_x_9837) ;  /* 0x0000003c00b87947 */ /* 0x000fea0003800000 */
.L_x_9833:
[----:B------:R-:W3:Y:S01]  /*7880*/  LDL R3, [R1+0xc4] ;  /* 0x0000c40001037983 */ /* 0x000ee20000100800 */
[----:B--2--5:R-:W-:Y:S01]  /*7890*/  SHF.R.S32.HI R0, RZ, 0x1f, R105 ;  /* 0x0000001fff007819 */ /* 0x024fe20000011469 */
        /* <DEDUP_REMOVED lines=16> */
[----:B---3--:R-:W-:-:S13]  /*79a0*/  LOP3.LUT P0, RZ, R3, 0x1bf, RZ, 0xc0, !PT ;  /* 0x000001bf03ff7812 */ /* 0x008fda000780c0ff */
[----:B------:R-:W-:Y:S05]  /*79b0*/  @!P0 BRA `(.L_x_9838) ;  /* 0x0000000000408947 */ /* 0x000fea0003800000 */
[----:B------:R-:W-:Y:S01]  /*79c0*/  MOV R0, 0x0 ;  /* 0x0000000000007802 */ /* 0x000fe20000000f00 */
        /* <DEDUP_REMOVED lines=14> */
[----:B-12---:R-:W-:Y:S05]  /*7ab0*/  CALL.ABS.NOINC R14 ;  /* 0x000000000e007343 */ /* 0x006fea0003c00000 */
.L_x_9838:
[----:B------:R-:W-:Y:S01]  /*7ac0*/  ULDC.U8 UR4, c[0x0][0x410] ;  /* 0x0001040000047ab9 */ /* 0x000fe20000000000 */
[----:B------:R-:W-:Y:S01]  /*7ad0*/  BSSY B0, `(.L_x_9839) ;  /* 0x00003c0000007945 */ /* 0x000fe20003800000 */
[----:B------:R-:W-:Y:S01]  /*7ae0*/  ISETP.NE.AND P0, PT, RZ, UR4, PT ;  /* 0x00000004ff007c0c */ /* 0x000fe2000bf05270 */
[----:B------:R-:W-:-:S12]  /*7af0*/  IMAD R8, R109, 0xc0, R146 ;  /* 0x000000c06d087824 */ /* 0x000fd800078e0292 */
[----:B------:R-:W-:Y:S05]  /*7b00*/  @!P0 BRA `(.L_x_9840) ;  /* 0x0000001c00708947 */ /* 0x000fea0003800000 */
[----:B------:R-:W-:-:S03]  /*7b10*/  UMOV UR4, 0xffffffff ;  /* 0xffffffff00047882 */ /* 0x000fc60000000000 */
[----:B------:R-:W-:Y:S05]  /*7b20*/  BRA.DIV UR4, `(.L_x_9841) ;  /* 0x0000018204dc7947 */ /* 0x000fea000b800000 */
[----:B------:R2:W3:Y:S04]  /*7b30*/  SHFL.IDX PT, R3, R23, RZ, 0x1e1f ;  /* 0x001e1fff17037589 */ /* 0x0004e800000e0000 */
[----:B------:R2:W4:Y:S04]  /*7b40*/  SHFL.IDX PT, R0, R22, RZ, 0x1e1f ;  /* 0x001e1fff16007589 */ /* 0x00052800000e0000 */
[----:B------:R2:W0:Y:S04]  /*7b50*/  SHFL.IDX PT, R5, R25, RZ, 0x1e1f ;  /* 0x001e1fff19057589 */ /* 0x00042800000e0000 */
[----:B------:R2:W0:Y:S02]  /*7b60*/  SHFL.IDX PT, R4, R24, RZ, 0x1e1f ;  /* 0x001e1fff18047589 */ /* 0x00042400000e0000 */
.L_x_10087:
[----:B------:R-:W5:Y:S01]  /*7b70*/  LDL R55, [R1+0xa0] ;  /* 0x0000a00001377983 */ /* 0x000f620000100800 */
[----:B------:R-:W-:Y:S01]  /*7b80*/  ULDC UR4, c[0x0][0x448] ;  /* 0x0001120000047ab9 */ /* 0x000fe20000000800 */
[----:B------:R-:W-:Y:S01]  /*7b90*/  BSSY B1, `(.L_x_9842) ;  /* 0x000005f000017945 */ /* 0x000fe20003800000 */
[----:B------:R-:W-:Y:S01]  /*7ba0*/  IMAD R111, R111, UR4, RZ ;  /* 0x000000046f6f7c24 */ /* 0x000fe2000f8e02ff */
[----:B-1----:R-:W-:Y:S02]  /*7bb0*/  CS2R R32, SRZ ;  /* 0x0000000000207805 */ /* 0x002fe4000001ff00 */
[----:B------:R-:W-:Y:S02]  /*7bc0*/  CS2R R28, SRZ ;  /* 0x00000000001c7805 */ /* 0x000fe4000001ff00 */
[----:B--2---:R-:W-:Y:S01]  /*7bd0*/  CS2R R24, SRZ ;  /* 0x0000000000187805 */ /* 0x004fe2000001ff00 */
[----:B------:R-:W-:Y:S01]  /*7be0*/  IMAD R6, R109, -0xc0, R111 ;  /* 0xffffff406d067824 */ /* 0x000fe200078e026f */
[----:B------:R-:W-:-:S02]  /*7bf0*/  ISETP.GE.AND P1, PT, R8, R111, PT ;  /* 0x0000006f0800720c */ /* 0x000fc40003f26270 */
[----:B------:R-:W-:Y:S02]  /*7c00*/  CS2R R20, SRZ ;  /* 0x0000000000147805 */ /* 0x000fe4000001ff00 */
[----:B------:R-:W-:Y:S02]  /*7c10*/  CS2R R12, SRZ ;  /* 0x00000000000c7805 */ /* 0x000fe4000001ff00 */
[----:B------:R-:W-:Y:S02]  /*7c20*/  CS2R R8, SRZ ;  /* 0x0000000000087805 */ /* 0x000fe4000001ff00 */
[----:B------:R-:W-:Y:S02]  /*7c30*/  VIMNMX R7, R6, 0xc0, PT ;  /* 0x000000c006077848 */ /* 0x000fe40003fe0100 */
[----:B------:R-:W-:Y:S02]  /*7c40*/  CS2R R34, SRZ ;  /* 0x0000000000227805 */ /* 0x000fe4000001ff00 */
[----:B------:R-:W-:-:S02]  /*7c50*/  CS2R R30, SRZ ;  /* 0x00000000001e7805 */ /* 0x000fc4000001ff00 */
[----:B------:R-:W-:Y:S02]  /*7c60*/  CS2R R26, SRZ ;  /* 0x00000000001a7805 */ /* 0x000fe4000001ff00 */
[----:B------:R-:W-:Y:S02]  /*7c70*/  ISETP.GE.AND P0, PT, R146, R7, PT ;  /* 0x000000079200720c */ /* 0x000fe40003f06270 */
[----:B------:R-:W-:Y:S02]  /*7c80*/  CS2R R22, SRZ ;  /* 0x0000000000167805 */ /* 0x000fe4000001ff00 */
[----:B0-----:R-:W-:Y:S02]  /*7c90*/  CS2R R14, SRZ ;  /* 0x00000000000e7805 */ /* 0x001fe4000001ff00 */
[----:B------:R-:W-:Y:S02]  /*7ca0*/  CS2R R10, SRZ ;  /* 0x00000000000a7805 */ /* 0x000fe4000001ff00 */
[----:B-----5:R-:W-:Y:S01]  /*7cb0*/  LEA.HI R50, R55, R55, RZ, 0x1 ;  /* 0x0000003737327211 */ /* 0x020fe200078f08ff */
[----:B------:R-:W-:Y:S06]  /*7cc0*/  @P1 BRA `(.L_x_9843) ;  /* 0x00000004002c1947 */ /* 0x000fec0003800000 */
[----:B------:R-:W2:Y:S01]  /*7cd0*/  LDL R41, [R1+0x68] ;  /* 0x0000680001297983 */ /* 0x000ea20000100800 */
[----:B------:R-:W-:-:S03]  /*7ce0*/  ULDC UR4, c[0x0][0x3f4] ;  /* 0x0000fd0000047ab9 */ /* 0x000fc60000000800 */
[----:B------:R-:W3:Y:S04]  /*7cf0*/  LDL R40, [R1+0x60] ;  /* 0x0000600001287983 */ /* 0x000ee80000100800 */
[----:B------:R-:W4:Y:S04]  /*7d00*/  LDL R39, [R1+0x6c] ;  /* 0x00006c0001277983 */ /* 0x000f280000100800 */
[----:B------:R-:W4:Y:S04]  /*7d10*/  LDL R38, [R1+0x64] ;  /* 0x0000640001267983 */ /* 0x000f280000100800 */
[----:B------:R-:W4:Y:S01]  /*7d20*/  LDL R14, [R1+0x70] ;  /* 0x00007000010e7983 */ /* 0x000f220000100800 */
        /* <DEDUP_REMOVED lines=8> */
[C---:B--2---:R-:W-:Y:S01]  /*7db0*/  ISETP.GE.AND P4, PT, R41.reuse, UR4, PT ;  /* 0x0000000429007c0c */ /* 0x044fe2000bf86270 */
[C---:B------:R-:W-:Y:S01]  /*7dc0*/  IMAD.SHL.U32 R9, R41.reuse, 0x2, RZ ;  /* 0x0000000229097824 */ /* 0x040fe200078e00ff */
[----:B------:R-:W-:Y:S02]  /*7dd0*/  SHF.R.S32.HI R6, RZ, 0x1f, R41 ;  /* 0x0000001fff067819 */ /* 0x000fe40000011429 */
[----:B---3--:R-:W-:Y:S02]  /*7de0*/  ISETP.GE.AND P3, PT, R40, UR4, PT ;  /* 0x0000000428007c0c */ /* 0x008fe4000bf66270 */
[----:B------:R-:W-:-:S07]  /*7df0*/  SHF.L.U64.HI R10, R41, 0x1, R6 ;  /* 0x00000001290a7819 */ /* 0x000fce0000010206 */
[-C--:B------:R-:W-:Y:S02]  /*7e00*/  @!P4 IADD3 R8, P2, R4, R9.reuse, RZ ;  /* 0x000000090408c210 */ /* 0x080fe40007f5e0ff */
[----:B----4-:R-:W-:-:S03]  /*7e10*/  @!P4 IADD3 R6, P1, R0, R9, RZ ;  /* 0x000000090006c210 */ /* 0x010fc60007f3e0ff */
[--C-:B------:R-:W-:Y:S01]  /*7e20*/  @!P4 IMAD.X R9, R5, 0x1, R10.reuse, P2 ;  /* 0x000000010509c824 */ /* 0x100fe200010e060a */
[----:B------:R-:W-:Y:S01]  /*7e30*/  ISETP.GE.AND P2, PT, R39, UR4, PT ;  /* 0x0000000427007c0c */ /* 0x000fe2000bf46270 */
[----:B------:R-:W-:Y:S01]  /*7e40*/  @!P4 IMAD.X R7, R3, 0x1, R10, P1 ;  /* 0x000000010307c824 */ /* 0x000fe200008e060a */
[----:B------:R-:W-:Y:S01]  /*7e50*/  SHF.R.S32.HI R10, RZ, 0x1f, R40 ;  /* 0x0000001fff0a7819 */ /* 0x000fe20000011428 */
[----:B------:R-:W-:Y:S01]  /*7e60*/  IMAD.SHL.U32 R47, R40, 0x2, RZ ;  /* 0x00000002282f7824 */ /* 0x000fe200078e00ff */
[----:B------:R-:W5:Y:S01]  /*7e70*/  @!P4 LD.E.64 R28, desc[UR60][R8.64] ;  /* 0x0000003c081cc980 */ /* 0x000f62000c101b00 */
[----:B------:R-:W-:Y:S01]  /*7e80*/  ISETP.GE.AND P1, PT, R38, UR4, PT ;  /* 0x0000000426007c0c */ /* 0x000fe2000bf26270 */
[----:B------:R-:W-:Y:S01]  /*7e90*/  IMAD.SHL.U32 R43, R39, 0x2, RZ ;  /* 0x00000002272b7824 */ /* 0x000fe200078e00ff */
[----:B------:R-:W-:Y:S01]  /*7ea0*/  SHF.L.U64.HI R10, R40, 0x1, R10 ;  /* 0x00000001280a7819 */ /* 0x000fe2000001020a */
[----:B------:R0:W5:Y:S01]  /*7eb0*/  @!P4 LD.E.64 R30, desc[UR60][R6.64] ;  /* 0x0000003c061ec980 */ /* 0x000162000c101b00 */
[----:B------:R-:W-:-:S02]  /*7ec0*/  @!P3 IADD3 R46, P4, R4, R47, RZ ;  /* 0x0000002f042eb210 */ /* 0x000fc40007f9e0ff */
[----:B------:R-:W-:Y:S02]  /*7ed0*/  SHF.R.S32.HI R11, RZ, 0x1f, R39 ;  /* 0x0000001fff0b7819 */ /* 0x000fe40000011427 */
[----:B------:R-:W-:Y:S01]  /*7ee0*/  @!P3 IADD3 R48, P5, R0, R47, RZ ;  /* 0x0000002f0030b210 */ /* 0x000fe20007fbe0ff */
[----:B------:R-:W-:Y:S01]  /*7ef0*/  @!P3 IMAD.X R47, R5, 0x1, R10, P4 ;  /* 0x00000001052fb824 */ /* 0x000fe200020e060a */
[-C--:B------:R-:W-:Y:S02]  /*7f00*/  @!P2 IADD3 R42, P4, R4, R43.reuse, RZ ;  /* 0x0000002b042aa210 */ /* 0x080fe40007f9e0ff */
[----:B0-----:R-:W-:Y:S01]  /*7f10*/  SHF.L.U64.HI R6, R39, 0x1, R11 ;  /* 0x0000000127067819 */ /* 0x001fe2000001020b */
[----:B------:R-:W-:Y:S01]  /*7f20*/  IMAD.SHL.U32 R7, R38, 0x2, RZ ;  /* 0x0000000226077824 */ /* 0x000fe200078e00ff */
[----:B------:R-:W-:Y:S01]  /*7f30*/  SHF.R.S32.HI R12, RZ, 0x1f, R38 ;  /* 0x0000001fff0c7819 */ /* 0x000fe20000011426 */
[----:B------:R-:W-:Y:S01]  /*7f40*/  @!P3 IMAD.X R49, R3, 0x1, R10, P5 ;  /* 0x000000010331b824 */ /* 0x000fe200028e060a */
[----:B------:R-:W-:Y:S01]  /*7f50*/  @!P2 IADD3 R44, P5, R0, R43, RZ ;  /* 0x0000002b002ca210 */ /* 0x000fe20007fbe0ff */
[----:B------:R-:W-:Y:S01]  /*7f60*/  @!P2 IMAD.X R43, R5, 0x1, R6, P4 ;  /* 0x00000001052ba824 */ /* 0x000fe200020e0606 */
[----:B------:R-:W-:Y:S01]  /*7f70*/  SHF.L.U64.HI R12, R38, 0x1, R12 ;  /* 0x00000001260c7819 */ /* 0x000fe2000001020c */
[----:B------:R-:W-:Y:S01]  /*7f80*/  IMAD.SHL.U32 R13, R14, 0x2, RZ ;  /* 0x000000020e0d7824 */ /* 0x000fe200078e00ff */
[-C--:B------:R-:W-:Y:S01]  /*7f90*/  @!P1 IADD3 R40, P4, R0, R7.reuse, RZ ;  /* 0x0000000700289210 */ /* 0x080fe20007f9e0ff */
[C---:B------:R-:W-:Y:S01]  /*7fa0*/  @!P2 IMAD.X R45, R3.reuse, 0x1, R6, P5 ;  /* 0x00000001032da824 */ /* 0x040fe200028e0606 */
[----:B------:R-:W-:Y:S01]  /*7fb0*/  ISETP.GE.AND P5, PT, R156, UR4, PT ;  /* 0x000000049c007c0c */ /* 0x000fe2000bfa6270 */
[----:B------:R-:W5:Y:S02]  /*7fc0*/  @!P3 LD.E.64 R26, desc[UR60][R48.64] ;  /* 0x0000003c301ab980 */ /* 0x000f64000c101b00 */
[--C-:B------:R-:W-:Y:S01]  /*7fd0*/  @!P1 IMAD.X R41, R3, 0x1, R12.reuse, P4 ;  /* 0x0000000103299824 */ /* 0x100fe200020e060c */
[----:B------:R-:W-:Y:S01]  /*7fe0*/  @!P1 IADD3 R6, P4, R4, R7, RZ ;  /* 0x0000000704069210 */ /* 0x000fe20007f9e0ff */
[----:B------:R-:W5:Y:S04]  /*7ff0*/  @!P3 LD.E.64 R24, desc[UR60][R46.64] ;  /* 0x0000003c2e18b980 */ /* 0x000f68000c101b00 */
[----:B------:R-:W-:Y:S01]  /*8000*/  @!P1 IMAD.X R7, R5, 0x1, R12, P4 ;  /* 0x0000000105079824 */ /* 0x000fe200020e060c */
[----:B------:R-:W-:Y:S01]  /*8010*/  ISETP.GE.AND P4, PT, R14, UR4, PT ;  /* 0x000000040e007c0c */ /* 0x000fe2000bf86270 */
[----:B------:R-:W5:Y:S02]  /*8020*/  @!P2 LD.E.64 R22, desc[UR60][R44.64] ;  /* 0x0000003c2c16a980 */ /* 0x000f64000c101b00 */
[----:B------:R-:W-:-:S02]  /*8030*/  @!P5 IMAD.MOV.U32 R8, RZ, RZ, R0 ;  /* 0x000000ffff08d224 */ /* 0x000fc400078e0000 */
[----:B------:R-:W-:Y:S01]  /*8040*/  @!P5 IMAD.MOV.U32 R9, RZ, RZ, R3 ;  /* 0x000000ffff09d224 */ /* 0x000fe200078e0003 */
[----:B------:R-:W5:Y:S01]  /*8050*/  @!P2 LD.E.64 R20, desc[UR60][R42.64] ;  /* 0x0000003c2a14a980 */ /* 0x000f62000c101b00 */
[----:B------:R-:W-:Y:S01]  /*8060*/  @!P5 IMAD.WIDE R10, R156, 0x2, R4 ;  /* 0x000000029c0ad825 */ /* 0x000fe200078e0204 */
[----:B------:R-:W-:-:S03]  /*8070*/  SHF.R.S32.HI R12, RZ, 0x1f, R14 ;  /* 0x0000001fff0c7819 */ /* 0x000fc6000001140e */
[----:B------:R-:W-:Y:S01]  /*8080*/  @!P5 IMAD.WIDE R8, R156, 0x2, R8 ;  /* 0x000000029c08d825 */ /* 0x000fe200078e0208 */
[----:B------:R0:W5:Y:S01]  /*8090*/  @!P5 LD.E.64 R32, desc[UR60][R10.64] ;  /* 0x0000003c0a20d980 */ /* 0x000162000c101b00 */
[----:B------:R-:W-:-:S03]  /*80a0*/  SHF.L.U64.HI R12, R14, 0x1, R12 ;  /* 0x000000010e0c7819 */ /* 0x000fc6000001020c */
[----:B------:R1:W5:Y:S01]  /*80b0*/  @!P5 LD.E.64 R34, desc[UR60][R8.64] ;  /* 0x0000003c0822d980 */ /* 0x000362000c101b00 */
[----:B------:R-:W-:-:S05]  /*80c0*/  @!P4 IADD3 R38, P5, R0, R13, RZ ;  /* 0x0000000d0026c210 */ /* 0x000fca0007fbe0ff */
[--C-:B------:R-:W-:Y:S01]  /*80d0*/  @!P4 IMAD.X R39, R3, 0x1, R12.reuse, P5 ;  /* 0x000000010327c824 */ /* 0x100fe200028e060c */
[----:B------:R-:W-:Y:S02]  /*80e0*/  @!P4 IADD3 R4, P5, R4, R13, RZ ;  /* 0x0000000d0404c210 */ /* 0x000fe40007fbe0ff */
[----:B------:R-:W-:Y:S02]  /*80f0*/  CS2R R14, SRZ ;  /* 0x00000000000e7805 */ /* 0x000fe4000001ff00 */
[----:B0-----:R-:W-:Y:S02]  /*8100*/  CS2R R10, SRZ ;  /* 0x00000000000a7805 */ /* 0x001fe4000001ff00 */
[----:B-1----:R-:W-:Y:S01]  /*8110*/  CS2R R8, SRZ ;  /* 0x0000000000087805 */ /* 0x002fe2000001ff00 */
[----:B------:R-:W-:Y:S01]  /*8120*/  @!P4 IMAD.X R5, R5, 0x1, R12, P5 ;  /* 0x000000010505c824 */ /* 0x000fe200028e060c */
[----:B------:R-:W-:Y:S01]  /*8130*/  CS2R R12, SRZ ;  /* 0x00000000000c7805 */ /* 0x000fe2000001ff00 */
[----:B------:R0:W5:Y:S04]  /*8140*/  @!P1 LD.E.64 R14, desc[UR60][R40.64] ;  /* 0x0000003c280e9980 */ /* 0x000168000c101b00 */
[----:B------:R0:W5:Y:S04]  /*8150*/  @!P4 LD.E.64 R10, desc[UR60][R38.64] ;  /* 0x0000003c260ac980 */ /* 0x000168000c101b00 */
[----:B------:R0:W5:Y:S04]  /*8160*/  @!P1 LD.E.64 R12, desc[UR60][R6.64] ;  /* 0x0000003c060c9980 */ /* 0x000168000c101b00 */
[----:B------:R0:W5:Y:S02]  /*8170*/  @!P4 LD.E.64 R8, desc[UR60][R4.64] ;  /* 0x0000003c0408c980 */ /* 0x000164000c101b00 */
.L_x_9843:
[----:B------:R-:W-:Y:S05]  /*8180*/  BSYNC B1 ;  /* 0x0000000000017941 */ /* 0x000fea0003800000 */
.L_x_9842:
[----:B---3-5:R-:W-:Y:S01]  /*8190*/  IMAD.MOV.U32 R3, RZ, RZ, R33 ;  /* 0x000000ffff037224 */ /* 0x028fe200078e0021 */
[----:B------:R-:W-:Y:S01]  /*81a0*/  LOP3.LUT R50, R50, 0xfffffffe, RZ, 0xc0, !PT ;  /* 0xfffffffe32327812 */ /* 0x000fe200078ec0ff */
[----:B----4-:R-:W-:Y:S01]  /*81b0*/  IMAD.MOV.U32 R0, RZ, RZ, R32 ;  /* 0x000000ffff007224 */ /* 0x010fe200078e0020 */
[----:B------:R-:W-:Y:S01]  /*81c0*/  BSSY B1, `(.L_x_9844) ;  /* 0x0000031000017945 */ /* 0x000fe20003800000 */
[----:B0-----:R-:W-:Y:S01]  /*81d0*/  IMAD.MOV.U32 R4, RZ, RZ, R28 ;  /* 0x000000ffff047224 */ /* 0x001fe200078e001c */
        /* <DEDUP_REMOVED lines=47> */
.L_x_10088:
[----:B------:R-:W-:Y:S05]  /*84d0*/  BSYNC B1 ;  /* 0x0000000000017941 */ /* 0x000fea0003800000 */
.L_x_9844:
[----:B------:R-:W-:Y:S02]  /*84e0*/  PRMT R40, R0, 0x7610, R40 ;  /* 0x0000761000287816 */ /* 0x000fe40000000028 */
[----:B------:R-:W-:Y:S01]  /*84f0*/  PRMT R41, R4, 0x7610, R41 ;  /* 0x0000761004297816 */ /* 0x000fe20000000029 */
[----:B------:R-:W-:Y:S06]  /*8500*/  @P0 BRA `(.L_x_9846) ;  /* 0x0000003000700947 */ /* 0x000fec0003800000 */
[----:B------:R-:W2:Y:S01]  /*8510*/  LDL R61, [R1+0x84] ;  /* 0x00008400013d7983 */ /* 0x000ea20000100800 */
[----:B------:R-:W1:Y:S03]  /*8520*/  LDC R5, c[0x0][0x3f4] ;  /* 0x0000fd00ff057b82 */ /* 0x000e660000000800 */
[----:B------:R-:W3:Y:S04]  /*8530*/  LDL R59, [R1+0x68] ;  /* 0x00006800013b7983 */ /* 0x000ee80000100800 */
[----:B------:R-:W4:Y:S04]  /*8540*/  LDL R58, [R1+0x60] ;  /* 0x00006000013a7983 */ /* 0x000f280000100800 */
[----:B------:R-:W5:Y:S04]  /*8550*/  LDL R56, [R1+0x6c] ;  /* 0x00006c0001387983 */ /* 0x000f680000100800 */
[----:B------:R-:W5:Y:S04]  /*8560*/  LDL R55, [R1+0x64] ;  /* 0x0000640001377983 */ /* 0x000f680000100800 */
[----:B------:R-:W5:Y:S01]  /*8570*/  LDL R6, [R1+0x70] ;  /* 0x0000700001067983 */ /* 0x000f620000100800 */
[----:B------:R-:W-:Y:S01]  /*8580*/  LEA.HI R36, R37, R36, RZ, 0x2 ;  /* 0x0000002425247211 */ /* 0x000fe200078f10ff */
[----:B------:R-:W-:Y:S03]  /*8590*/  BSSY B1, `(.L_x_9847) ;  /* 0x000003e000017945 */ /* 0x000fe60003800000 */
[----:B------:R-:W-:-:S02]  /*85a0*/  SHF.R.S32.HI R0, RZ, 0x2, R36 ;  /* 0x00000002ff007819 */ /* 0x000fc40000011424 */
[----:B0-----:R-:W-:Y:S02]  /*85b0*/  SHF.R.S32.HI R3, RZ, 0x1f, R36 ;  /* 0x0000001fff037819 */ /* 0x001fe40000011424 */
[----:B-1----:R-:W-:Y:S02]  /*85c0*/  ISETP.GE.AND P6, PT, R156, R5, PT ;  /* 0x000000059c00720c */ /* 0x002fe40003fc6270 */
[----:B------:R-:W-:-:S04]  /*85d0*/  LEA.HI R3, R3, R0, RZ, 0x2 ;  /* 0x0000000003037211 */ /* 0x000fc800078f10ff */
[----:B------:R-:W-:-:S05]  /*85e0*/  LOP3.LUT R7, R3, 0xfffffffc, RZ, 0xc0, !PT ;  /* 0xfffffffc03077812 */ /* 0x000fca00078ec0ff */
[----:B------:R-:W-:-:S05]  /*85f0*/  IMAD.IADD R7, R0, 0x1, -R7 ;  /* 0x0000000100077824 */ /* 0x000fca00078e0a07 */
[----:B------:R-:W-:Y:S01]  /*8600*/  LOP3.LUT P0, RZ, R7, 0x2, RZ, 0xc0, !PT ;  /* 0x0000000207ff7812 */ /* 0x000fe2000780c0ff */
[----:B--2---:R-:W-:-:S04]  /*8610*/  IMAD R3, R61, 0x2, R16 ;  /* 0x000000023d037824 */ /* 0x004fc800078e0210 */
[----:B------:R-:W-:Y:S01]  /*8620*/  VIADD R0, R3, 0x20 ;  /* 0x0000002003007836 */ /* 0x000fe20000000000 */
[-C--:B---3--:R-:W-:Y:S02]  /*8630*/  ISETP.GE.AND P1, PT, R59, R5.reuse, PT ;  /* 0x000000053b00720c */ /* 0x088fe40003f26270 */
[-C--:B----4-:R-:W-:Y:S02]  /*8640*/  ISETP.GE.AND P2, PT, R58, R5.reuse, PT ;  /* 0x000000053a00720c */ /* 0x090fe40003f46270 */
[-C--:B-----5:R-:W-:Y:S02]  /*8650*/  ISETP.GE.AND P3, PT, R56, R5.reuse, PT ;  /* 0x000000053800720c */ /* 0x0a0fe40003f66270 */
[-C--:B------:R-:W-:Y:S02]  /*8660*/  ISETP.GE.AND P4, PT, R55, R5.reuse, PT ;  /* 0x000000053700720c */ /* 0x080fe40003f86270 */
[----:B------:R-:W-:Y:S01]  /*8670*/  ISETP.GE.AND P5, PT, R6, R5, PT ;  /* 0x000000050600720c */ /* 0x000fe20003fa6270 */
[----:B------:R-:W-:-:S12]  /*8680*/  @P6 BRA `(.L_x_9848) ;  /* 0x0000000000b86947 */ /* 0x000fd80003800000 */
[----:B------:R-:W0:Y:S01]  /*8690*/  LDS.128 R4, [R3+0xda00] ;  /* 0x00da000003047984 */ /* 0x000e220000000c00 */
[----:B------:R-:W-:Y:S02]  /*86a0*/  SHF.R.U32.HI R56, RZ, 0x10, R33 ;  /* 0x00000010ff387819 */ /* 0x000fe40000011621 */
[----:B------:R-:W-:Y:S02]  /*86b0*/  SHF.R.U32.HI R37, RZ, 0x10, R35 ;  /* 0x00000010ff257819 */ /* 0x000fe40000011623 */
[----:B------:R-:W-:Y:S02]  /*86c0*/  PRMT R56, R38, 0x5432, R56 ;  /* 0x0000543226387816 */ /* 0x000fe40000000038 */
[----:B------:R-:W-:Y:S02]  /*86d0*/  SHF.R.U64 R55, R32, 0x10, R33 ;  /* 0x0000001020377819 */ /* 0x000fe40000001221 */
        /* <DEDUP_REMOVED lines=40> */
[----:B------:R0:W-:Y:S02]  /*8960*/  STS.128 [R3+0xda00], R4 ;  /* 0x00da000403007388 */ /* 0x0001e40000000c00 */
.L_x_9848:
[----:B------:R-:W-:Y:S05]  /*8970*/  BSYNC B1 ;  /* 0x0000000000017941 */ /* 0x000fea0003800000 */
.L_x_9847:
[----:B------:R-:W-:Y:S01]  /*8980*/  BSSY B1, `(.L_x_9849) ;  /* 0x0000031000017945 */ /* 0x000fe20003800000 */
[----:B------:R-:W-:-:S03]  /*8990*/  @P0 VIADD R0, R3, 0xffffffe0 ;  /* 0xffffffe003000836 */ /* 0x000fc60000000000 */
[----:B------:R-:W-:Y:S05]  /*89a0*/  @P1 BRA `(.L_x_9850) ;  /* 0x0000000000b81947 */ /* 0x000fea0003800000 */
[----:B0-----:R-:W0:Y:S01]  /*89b0*/  LDS.128 R4, [R0+0xda00] ;  /* 0x00da000000047984 */ /* 0x001e220000000c00 */
[----:B------:R-:W-:Y:S02]  /*89c0*/  SHF.R.U32.HI R36, RZ, 0x10, R29 ;  /* 0x00000010ff247819 */ /* 0x000fe4000001161d */
[----:B------:R-:W-:Y:S02]  /*89d0*/  SHF.R.U32.HI R33, RZ, 0x10, R31 ;  /* 0x00000010ff217819 */ /* 0x000fe4000001161f */
        /* <DEDUP_REMOVED lines=10> */
[C---:B0-----:R-:W-:Y:S01]  /*8a80*/  LOP3.LUT R29, R6.reuse, 0xffff0000, RZ, 0xc0, !PT ;  /* 0xffff0000061d7812 */ /* 0x041fe200078ec0ff */
[----:B------:R-:W-:Y:S01]  /*8a90*/  IMAD.U32 R28, R6, 0x10000, RZ ;  /* 0x00010000061c7824 */ /* 0x000fe200078e00ff */
[C---:B------:R-:W-:Y:S01]  /*8aa0*/  LOP3.LUT R31, R7.reuse, 0xffff0000, RZ, 0xc0, !PT ;  /* 0xffff0000071f7812 */ /* 0x040fe200078ec0ff */
[----:B------:R-:W-:Y:S02]  /*8ab0*/  IMAD.U32 R30, R7, 0x10000, RZ ;  /* 0x00010000071e7824 */ /* 0x000fe400078e00ff */
[C---:B------:R-:W-:Y:S01]  /*8ac0*/  FMUL.FTZ R55, R29.reuse, R37 ;  /* 0x000000251d377220 */ /* 0x040fe20000410000 */
[----:B------:R-:W-:Y:S01]  /*8ad0*/  FMUL.FTZ R54, R29, R34 ;  /* 0x000000221d367220 */ /* 0x000fe20000410000 */
[----:B------:R-:W-:Y:S01]  /*8ae0*/  FMUL.FTZ R29, R31, R36 ;  /* 0x000000241f1d7220 */ /* 0x000fe20000410000 */
[----:B------:R-:W-:-:S02]  /*8af0*/  IMAD.U32 R6, R4, 0x10000, RZ ;  /* 0x0001000004067824 */ /* 0x000fc400078e00ff */
        /* <DEDUP_REMOVED lines=25> */
.L_x_9850:
[----:B------:R-:W-:Y:S05]  /*8c90*/  BSYNC B1 ;  /* 0x0000000000017941 */ /* 0x000fea0003800000 */
.L_x_9849:
        /* <DEDUP_REMOVED lines=48> */
.L_x_9852:
[----:B------:R-:W-:Y:S05]  /*8fa0*/  BSYNC B1 ;  /* 0x0000000000017941 */ /* 0x000fea0003800000 */
.L_x_9851:
        /* <DEDUP_REMOVED lines=48> */
.L_x_9854:
[----:B------:R-:W-:Y:S05]  /*92b0*/  BSYNC B1 ;  /* 0x0000000000017941 */ /* 0x000fea0003800000 */
.L_x_9853:
        /* <DEDUP_REMOVED lines=48> */
.L_x_9856:
[----:B------:R-:W-:Y:S05]  /*95c0*/  BSYNC B1 ;  /* 0x0000000000017941 */ /* 0x000fea0003800000 */
.L_x_9855:
        /* <DEDUP_REMOVED lines=48> */
.L_x_9840:
[----:B------:R-:W-:-:S03]  /*98d0*/  UMOV UR4, 0xffffffff ;  /* 0xffffffff00047882 */ /* 0x000fc60000000000 */
[----:B------:R-:W-:Y:S05]  /*98e0*/  BRA.DIV UR4, `(.L_x_9857) ;  /* 0x0000016604f47947 */ /* 0x000fea000b800000 */
[----:B------:R-:W2:Y:S04]  /*98f0*/  SHFL.IDX PT, R3, R23, RZ, 0x1e1f ;  /* 0x001e1fff17037589 */ /* 0x000ea800000e0000 */
[----:B------:R-:W1:Y:S04]  /*9900*/  SHFL.IDX PT, R0, R22, RZ, 0x1e1f ;  /* 0x001e1fff16007589 */ /* 0x000e6800000e0000 */
[----:B------:R3:W4:Y:S04]  /*9910*/  SHFL.IDX PT, R5, R25, RZ, 0x1e1f ;  /* 0x001e1fff19057589 */ /* 0x00072800000e0000 */
[----:B0-----:R3:W0:Y:S01]  /*9920*/  SHFL.IDX PT, R14, R24, RZ, 0x1e1f ;  /* 0x001e1fff180e7589 */ /* 0x00162200000e0000 */
[----:B--2---:R-:W-:-:S02]  /*9930*/  IMAD.MOV.U32 R33, RZ, RZ, R3 ;  /* 0x000000ffff217224 */ /* 0x004fc400078e0003 */
[----:B-1-3--:R-:W-:-:S07]  /*9940*/  IMAD.MOV.U32 R32, RZ, RZ, R0 ;  /* 0x000000ffff207224 */ /* 0x00afce00078e0000 */
.L_x_10094:
[----:B------:R-:W2:Y:S01]  /*9950*/  LDL R37, [R1+0xa0] ;  /* 0x0000a00001257983 */ /* 0x000ea20000100800 */
[----:B------:R-:W-:Y:S01]  /*9960*/  ULDC UR4, c[0x0][0x448] ;  /* 0x0001120000047ab9 */ /* 0x000fe20000000800 */
[----:B------:R-:W-:Y:S01]  /*9970*/  BSSY B1, `(.L_x_9858) ;  /* 0x0000040000017945 */ /* 0x000fe20003800000 */
[----:B------:R-:W-:Y:S01]  /*9980*/  IMAD R111, R111, UR4, RZ ;  /* 0x000000046f6f7c24 */ /* 0x000fe2000f8e02ff */
[----:B------:R-:W-:Y:S01]  /*9990*/  CS2R R6, SRZ ;  /* 0x0000000000067805 */ /* 0x000fe2000001ff00 */
[----:B0-----:R-:W-:Y:S01]  /*99a0*/  IMAD.MOV.U32 R34, RZ, RZ, R14 ;  /* 0x000000ffff227224 */ /* 0x001fe200078e000e */
[----:B------:R-:W-:Y:S01]  /*99b0*/  CS2R R10, SRZ ;  /* 0x00000000000a7805 */ /* 0x000fe2000001ff00 */
[----:B------:R-:W-:Y:S01]  /*99c0*/  IMAD R0, R109, -0xc0, R111 ;  /* 0xffffff406d007824 */ /* 0x000fe200078e026f */
[----:B------:R-:W-:Y:S01]  /*99d0*/  ISETP.GE.AND P1, PT, R8, R111, PT ;  /* 0x0000006f0800720c */ /* 0x000fe20003f26270 */
[----:B----4-:R-:W-:Y:S01]  /*99e0*/  IMAD.MOV.U32 R35, RZ, RZ, R5 ;  /* 0x000000ffff237224 */ /* 0x010fe200078e0005 */
[----:B------:R-:W-:-:S02]  /*99f0*/  CS2R R4, SRZ ;  /* 0x0000000000047805 */ /* 0x000fc4000001ff00 */
[----:B------:R-:W-:Y:S02]  /*9a00*/  CS2R R8, SRZ ;  /* 0x0000000000087805 */ /* 0x000fe4000001ff00 */
[----:B------:R-:W-:Y:S02]  /*9a10*/  VIMNMX R3, R0, 0xc0, PT ;  /* 0x000000c000037848 */ /* 0x000fe40003fe0100 */
[----:B------:R-:W-:Y:S02]  /*9a20*/  CS2R R12, SRZ ;  /* 0x00000000000c7805 */ /* 0x000fe4000001ff00 */
[----:B------:R-:W-:Y:S02]  /*9a30*/  CS2R R14, SRZ ;  /* 0x00000000000e7805 */ /* 0x000fe4000001ff00 */
[----:B------:R-:W-:Y:S02]  /*9a40*/  CS2R R20, SRZ ;  /* 0x0000000000147805 */ /* 0x000fe4000001ff00 */
[----:B------:R-:W-:-:S02]  /*9a50*/  ISETP.GE.AND P0, PT, R146, R3, PT ;  /* 0x000000039200720c */ /* 0x000fc40003f06270 */
[----:B------:R-:W-:Y:S02]  /*9a60*/  CS2R R22, SRZ ;  /* 0x0000000000167805 */ /* 0x000fe4000001ff00 */
[----:B------:R-:W-:Y:S02]  /*9a70*/  CS2R R24, SRZ ;  /* 0x0000000000187805 */ /* 0x000fe4000001ff00 */
[----:B------:R-:W-:Y:S02]  /*9a80*/  CS2R R26, SRZ ;  /* 0x00000000001a7805 */ /* 0x000fe4000001ff00 */
[----:B------:R-:W-:Y:S02]  /*9a90*/  CS2R R28, SRZ ;  /* 0x00000000001c7805 */ /* 0x000fe4000001ff00 */
[----:B------:R-:W-:Y:S02]  /*9aa0*/  CS2R R30, SRZ ;  /* 0x00000000001e7805 */ /* 0x000fe4000001ff00 */
[----:B--2---:R-:W-:Y:S01]  /*9ab0*/  LEA.HI R0, R37, R37, RZ, 0x1 ;  /* 0x0000002525007211 */ /* 0x004fe200078f08ff */
[----:B------:R-:W-:Y:S06]  /*9ac0*/  @P1 BRA `(.L_x_9859) ;  /* 0x0000000000a81947 */ /* 0x000fec0003800000 */
[----:B------:R-:W2:Y:S04]  /*9ad0*/  LDL R39, [R1+0x60] ;  /* 0x0000600001277983 */ /* 0x000ea80000100800 */
[----:B------:R-:W3:Y:S01]  /*9ae0*/  LDL R38, [R1+0x64] ;  /* 0x0000640001267983 */ /* 0x000ee20000100800 */
[C---:B------:R-:W-:Y:S01]  /*9af0*/  VIADD R3, R144.reuse, 0x10 ;  /* 0x0000001090037836 */ /* 0x040fe20000000000 */
[----:B------:R-:W-:Y:S01]  /*9b00*/  ULDC UR4, c[0x0][0x3f4] ;  /* 0x0000fd0000047ab9 */ /* 0x000fe20000000800 */
[C---:B------:R-:W-:Y:S01]  /*9b10*/  VIADD R4, R144.reuse, 0x20 ;  /* 0x0000002090047836 */ /* 0x040fe20000000000 */
[----:B------:R-:W-:Y:S02]  /*9b20*/  ISETP.GE.AND P1, PT, R144, UR4, PT ;  /* 0x0000000490007c0c */ /* 0x000fe4000bf26270 */
[----:B------:R-:W-:-:S02]  /*9b30*/  CS2R R20, SRZ ;  /* 0x0000000000147805 */ /* 0x000fc4000001ff00 */
[----:B------:R-:W-:Y:S02]  /*9b40*/  ISETP.GE.AND P2, PT, R3, UR4, PT ;  /* 0x0000000403007c0c */ /* 0x000fe4000bf46270 */
[----:B------:R-:W-:Y:S02]  /*9b50*/  CS2R R22, SRZ ;  /* 0x0000000000167805 */ /* 0x000fe4000001ff00 */
[----:B------:R-:W-:Y:S02]  /*9b60*/  ISETP.GE.AND P3, PT, R4, UR4, PT ;  /* 0x0000000404007c0c */ /* 0x000fe4000bf66270 */
[----:B------:R-:W-:Y:S02]  /*9b70*/  CS2R R24, SRZ ;  /* 0x0000000000187805 */ /* 0x000fe4000001ff00 */
[----:B------:R-:W-:Y:S02]  /*9b80*/  CS2R R26, SRZ ;  /* 0x00000000001a7805 */ /* 0x000fe4000001ff00 */
[----:B------:R-:W-:Y:S01]  /*9b90*/  CS2R R8, SRZ ;  /* 0x0000000000087805 */ /* 0x000fe2000001ff00 */
[----:B------:R-:W-:Y:S01]  /*9ba0*/  @!P1 IMAD.WIDE R12, R144, 0x2, R32 ;  /* 0x00000002900c9825 */ /* 0x000fe200078e0220 */
[----:B------:R-:W-:-:S02]  /*9bb0*/  CS2R R10, SRZ ;  /* 0x00000000000a7805 */ /* 0x000fc4000001ff00 */
[----:B------:R-:W-:Y:S02]  /*9bc0*/  CS2R R28, SRZ ;  /* 0x00000000001c7805 */ /* 0x000fe4000001ff00 */
[----:B------:R-:W-:Y:S02]  /*9bd0*/  CS2R R30, SRZ ;  /* 0x00000000001e7805 */ /* 0x000fe4000001ff00 */
[----:B------:R-:W-:Y:S01]  /*9be0*/  CS2R R14, SRZ ;  /* 0x00000000000e7805 */ /* 0x000fe2000001ff00 */
[----:B------:R0:W5:Y:S02]  /*9bf0*/  @!P1 LD.E.128 R20, desc[UR60][R12.64] ;  /* 0x0000003c0c149980 */ /* 0x000164000c101d00 */
[----:B0-----:R-:W-:Y:S01]  /*9c00*/  CS2R R12, SRZ ;  /* 0x00000000000c7805 */ /* 0x001fe2000001ff00 */
[C---:B--2---:R-:W-:Y:S02]  /*9c10*/  IMAD.IADD R3, R156.reuse, 0x1, R39 ;  /* 0x000000019c037824 */ /* 0x044fe400078e0227 */
[----:B---3--:R-:W-:-:S03]  /*9c20*/  IMAD.IADD R5, R156, 0x1, R38 ;  /* 0x000000019c057824 */ /* 0x008fc600078e0226 */
[----:B------:R-:W-:Y:S02]  /*9c30*/  SHF.R.S32.HI R4, RZ, 0x1f, R3 ;  /* 0x0000001fff047819 */ /* 0x000fe40000011403 */
[----:B------:R-:W-:Y:S02]  /*9c40*/  SHF.R.S32.HI R6, RZ, 0x1f, R5 ;  /* 0x0000001fff067819 */ /* 0x000fe40000011405 */
[----:B------:R-:W-:Y:S02]  /*9c50*/  LEA.HI R3, R4, R3, RZ, 0x3 ;  /* 0x0000000304037211 */ /* 0x000fe400078f18ff */
[----:B------:R-:W-:Y:S02]  /*9c60*/  LEA.HI R6, R6, R5, RZ, 0x3 ;  /* 0x0000000506067211 */ /* 0x000fe400078f18ff */
[----:B------:R-:W-:Y:S02]  /*9c70*/  SHF.R.S32.HI R3, RZ, 0x3, R3 ;  /* 0x00000003ff037819 */ /* 0x000fe40000011403 */
[----:B------:R-:W-:-:S03]  /*9c80*/  SHF.R.S32.HI R43, RZ, 0x3, R6 ;  /* 0x00000003ff2b7819 */ /* 0x000fc60000011406 */
[----:B------:R-:W-:Y:S02]  /*9c90*/  @!P2 IMAD.SHL.U32 R3, R3, 0x8, RZ ;  /* 0x000000080303a824 */ /* 0x000fe400078e00ff */
[----:B------:R-:W-:Y:S01]  /*9ca0*/  @!P3 IMAD.SHL.U32 R43, R43, 0x8, RZ ;  /* 0x000000082b2bb824 */ /* 0x000fe200078e00ff */
[----:B------:R-:W-:Y:S01]  /*9cb0*/  CS2R R4, SRZ ;  /* 0x0000000000047805 */ /* 0x000fe2000001ff00 */
[----:B------:R-:W-:Y:S01]  /*9cc0*/  @!P2 IMAD.WIDE R38, R3, 0x2, R32 ;  /* 0x000000020326a825 */ /* 0x000fe200078e0220 */
[----:B------:R-:W-:-:S03]  /*9cd0*/  CS2R R6, SRZ ;  /* 0x0000000000067805 */ /* 0x000fc6000001ff00 */
[----:B------:R-:W-:Y:S01]  /*9ce0*/  @!P3 IMAD.WIDE R40, R43, 0x2, R32 ;  /* 0x000000022b28b825 */ /* 0x000fe200078e0220 */
[----:B------:R0:W5:Y:S03]  /*9cf0*/  @!P2 LD.E.128 R24, desc[UR60][R38.64] ;  /* 0x0000003c2618a980 */ /* 0x000166000c101d00 */
[--C-:B------:R-:W-:Y:S01]  /*9d00*/  @!P2 IMAD.WIDE R32, R3, 0x2, R34.reuse ;  /* 0x000000020320a825 */ /* 0x100fe200078e0222 */
[----:B------:R0:W5:Y:S03]  /*9d10*/  @!P3 LD.E.128 R28, desc[UR60][R40.64] ;  /* 0x0000003c281cb980 */ /* 0x000166000c101d00 */
[--C-:B------:R-:W-:Y:S01]  /*9d20*/  @!P3 IMAD.WIDE R42, R43, 0x2, R34.reuse ;  /* 0x000000022b2ab825 */ /* 0x100fe200078e0222 */
[----:B------:R0:W5:Y:S03]  /*9d30*/  @!P2 LD.E.128 R8, desc[UR60][R32.64] ;  /* 0x0000003c2008a980 */ /* 0x000166000c101d00 */
[----:B------:R-:W-:Y:S01]  /*9d40*/  @!P1 IMAD.WIDE R34, R144, 0x2, R34 ;  /* 0x0000000290229825 */ /* 0x000fe200078e0222 */
[----:B------:R0:W5:Y:S04]  /*9d50*/  @!P3 LD.E.128 R12, desc[UR60][R42.64] ;  /* 0x0000003c2a0cb980 */ /* 0x000168000c101d00 */
[----:B------:R0:W5:Y:S02]  /*9d60*/  @!P1 LD.E.128 R4, desc[UR60][R34.64] ;  /* 0x0000003c22049980 */ /* 0x000164000c101d00 */
.L_x_9859:
[----:B------:R-:W-:Y:S05]  /*9d70*/  BSYNC B1 ;  /* 0x0000000000017941 */ /* 0x000fea0003800000 */
.L_x_9858:
[----:B------:R-:W-:Y:S01]  /*9d80*/  LOP3.LUT R0, R0, 0xfffffffe, RZ, 0xc0, !PT ;  /* 0xfffffffe00007812 */ /* 0x000fe200078ec0ff */
[----:B-----5:R-:W-:Y:S01]  /*9d90*/  IMAD.MOV.U32 R3, RZ, RZ, R4 ;  /* 0x000000ffff037224 */ /* 0x020fe200078e0004 */
[----:B------:R-:W-:Y:S01]  /*9da0*/  BSSY B1, `(.L_x_9860) ;  /* 0x0000031000017945 */ /* 0x000fe20003800000 */
[----:B0-----:R-:W-:Y:S02]  /*9db0*/  IMAD.MOV.U32 R32, RZ, RZ, R5 ;  /* 0x000000ffff207224 */ /* 0x001fe400078e0005 */
        /* <DEDUP_REMOVED lines=47> */
.L_x_10095:
[----:B------:R-:W-:Y:S05]  /*a0b0*/  BSYNC B1 ;  /* 0x0000000000017941 */ /* 0x000fea0003800000 */
.L_x_9860:
[----:B------:R-:W-:Y:S02]  /*a0c0*/  PRMT R47, R0, 0x7610, R47 ;  /* 0x00007610002f7816 */ /* 0x000fe4000000002f */
[----:B------:R-:W-:Y:S01]  /*a0d0*/  PRMT R48, R32, 0x7610, R48 ;  /* 0x0000761020307816 */ /* 0x000fe20000000030 */
[----:B------:R-:W-:Y:S06]  /*a0e0*/  @P0 BRA `(.L_x_9846) ;  /* 0x0000001400780947 */ /* 0x000fec0003800000 */
[----:B------:R1:W5:Y:S01]  /*a0f0*/  LDL R75, [R1+0x50] ;  /* 0x00005000014b7983 */ /* 0x0003620000100800 */
[----:B0-----:R-:W0:Y:S03]  /*a100*/  LDC R3, c[0x0][0x3f4] ;  /* 0x0000fd00ff037b82 */ /* 0x001e260000000800 */
[----:B------:R1:W5:Y:S04]  /*a110*/  LDL R73, [R1+0x58] ;  /* 0x0000580001497983 */ /* 0x0003680000100800 */
[----:B------:R1:W5:Y:S01]  /*a120*/  LDL R71, [R1+0x54] ;  /* 0x0000540001477983 */ /* 0x0003620000100800 */
[C---:B------:R-:W-:Y:S01]  /*a130*/  VIADD R0, R144.reuse, 0x10 ;  /* 0x0000001090007836 */ /* 0x040fe20000000000 */
[----:B------:R-:W-:Y:S01]  /*a140*/  BSSY B1, `(.L_x_9862) ;  /* 0x0000074000017945 */ /* 0x000fe20003800000 */
[C---:B------:R-:W-:Y:S01]  /*a150*/  VIADD R32, R144.reuse, 0x20 ;  /* 0x0000002090207836 */ /* 0x040fe20000000000 */
[----:B0-----:R-:W-:-:S02]  /*a160*/  ISETP.GE.AND P0, PT, R144, R3, PT ;  /* 0x000000039000720c */ /* 0x001fc40003f06270 */
[-C--:B------:R-:W-:Y:S02]  /*a170*/  ISETP.GE.AND P1, PT, R0, R3.reuse, PT ;  /* 0x000000030000720c */ /* 0x080fe40003f26270 */
[----:B------:R-:W-:-:S09]  /*a180*/  ISETP.GE.AND P2, PT, R32, R3, PT ;  /* 0x000000032000720c */ /* 0x000fd20003f46270 */
[----:B-1----:R-:W-:Y:S05]  /*a190*/  @P0 BRA `(.L_x_9863) ;  /* 0x0000000400b80947 */ /* 0x002fea0003800000 */
[----:B------:R-:W2:Y:S01]  /*a1a0*/  LDL R35, [R1+0xc4] ;  /* 0x0000c40001237983 */ /* 0x000ea20000100800 */
[----:B------:R-:W-:Y:S02]  /*a1b0*/  LEA.HI R0, R36, R36, RZ, 0x1 ;  /* 0x0000002424007211 */ /* 0x000fe400078f08ff */
[----:B-----5:R-:W-:Y:S02]  /*a1c0*/  LOP3.LUT R32, R75, 0x18, R144, 0xf8, !PT ;  /* 0x000000184b207812 */ /* 0x020fe400078ef890 */
[----:B------:R-:W-:Y:S02]  /*a1d0*/  LOP3.LUT R33, R0, 0xfffffffe, RZ, 0xc0, !PT ;  /* 0xfffffffe00217812 */ /* 0x000fe400078ec0ff */
[----:B------:R-:W-:Y:S02]  /*a1e0*/  LOP3.LUT R32, R32, R71, RZ, 0x3c, !PT ;  /* 0x0000004720207212 */ /* 0x000fe400078e3cff */
[----:B------:R-:W-:Y:S01]  /*a1f0*/  SHF.R.U64 R65, R4, 0x10, R5 ;  /* 0x0000001004417819 */ /* 0x000fe20000001205 */
[----:B------:R-:W-:Y:S01]  /*a200*/  IMAD.IADD R0, R36, 0x1, -R33 ;  /* 0x0000000124007824 */ /* 0x000fe200078e0a21 */
[----:B------:R-:W-:Y:S01]  /*a210*/  SHF.R.U64 R63, R20, 0x10, R21 ;  /* 0x00000010143f7819 */ /* 0x000fe20000001215 */
[----:B------:R-:W-:Y:S01]  /*a220*/  IMAD.IADD R34, R73, 0x1, R32 ;  /* 0x0000000149227824 */ /* 0x000fe200078e0220 */
[----:B------:R-:W-:-:S02]  /*a230*/  SHF.R.U64 R20, R22, 0x10, R23 ;  /* 0x0000001016147819 */ /* 0x000fc40000001217 */
[----:B------:R-:W-:Y:S02]  /*a240*/  LEA.HI R0, R3, R0, RZ, 0x1d ;  /* 0x0000000003007211 */ /* 0x000fe400078fe8ff */
[----:B------:R-:W-:Y:S02]  /*a250*/  SHF.R.U32.HI R23, RZ, 0x10, R23 ;  /* 0x00000010ff177819 */ /* 0x000fe40000011617 */
[----:B------:R-:W-:Y:S02]  /*a260*/  SHF.R.S32.HI R33, RZ, 0x1f, R0 ;  /* 0x0000001fff217819 */ /* 0x000fe40000011400 */
[----:B------:R-:W-:Y:S02]  /*a270*/  PRMT R65, R57, 0x5410, R65 ;  /* 0x0000541039417816 */ /* 0x000fe40000000041 */
[----:B------:R-:W-:Y:S01]  /*a280*/  LEA.HI R33, R33, R0, RZ, 0x2 ;  /* 0x0000000021217211 */ /* 0x000fe200078f10ff */
[----:B------:R-:W-:Y:S01]  /*a290*/  IMAD.SHL.U32 R0, R0, 0x8, RZ ;  /* 0x0000000800007824 */ /* 0x000fe200078e00ff */
[----:B------:R-:W-:Y:S01]  /*a2a0*/  SHF.R.U32.HI R67, RZ, 0x10, R5 ;  /* 0x00000010ff437819 */ /* 0x000fe20000011605 */
[----:B------:R-:W-:Y:S01]  /*a2b0*/  IMAD.U32 R68, R65, 0x10000, RZ ;  /* 0x0001000041447824 */ /* 0x000fe200078e00ff */
[----:B------:R-:W-:-:S02]  /*a2c0*/  SHF.R.S32.HI R33, RZ, 0x2, R33 ;  /* 0x00000002ff217819 */ /* 0x000fc40000011421 */
[----:B------:R-:W-:Y:S02]  /*a2d0*/  LOP3.LUT R32, R75, 0x18, R0, 0xf8, !PT ;  /* 0x000000184b207812 */ /* 0x000fe400078ef800 */
[----:B------:R-:W-:Y:S01]  /*a2e0*/  SHF.R.U64 R22, R6, 0x10, R7 ;  /* 0x0000001006167819 */ /* 0x000fe20000001207 */
[----:B------:R-:W-:Y:S01]  /*a2f0*/  IMAD R33, R33, 0x1800, R73 ;  /* 0x0000180021217824 */ /* 0x000fe200078e0249 */
[----:B------:R-:W-:Y:S02]  /*a300*/  LOP3.LUT R32, R32, R71, RZ, 0x3c, !PT ;  /* 0x0000004720207212 */ /* 0x000fe400078e3cff */
[----:B------:R-:W-:Y:S02]  /*a310*/  PRMT R63, R59, 0x5410, R63 ;  /* 0x000054103b3f7816 */ /* 0x000fe4000000003f */
[----:B------:R-:W-:Y:S01]  /*a320*/  SHF.R.U32.HI R6, RZ, 0x10, R7 ;  /* 0x00000010ff067819 */ /* 0x000fe20000011607 */
[----:B------:R-:W-:Y:S01]  /*a330*/  IMAD.IADD R37, R33, 0x1, R32 ;  /* 0x0000000121257824 */ /* 0x000fe200078e0220 */
[----:B------:R-:W-:-:S02]  /*a340*/  PRMT R4, R60, 0x5410, R23 ;  /* 0x000054103c047816 */ /* 0x000fc40000000017 */
[----:B------:R-:W-:Y:S01]  /*a350*/  SHF.R.U32.HI R64, RZ, 0x10, R21 ;  /* 0x00000010ff407819 */ /* 0x000fe20000011615 */
[----:B------:R-:W-:Y:S01]  /*a360*/  IMAD R40, R37, 0x2, R16 ;  /* 0x0000000225287824 */ /* 0x000fe200078e0210 */
[----:B------:R-:W-:Y:S02]  /*a370*/  PRMT R67, R58, 0x5410, R67 ;  /* 0x000054103a437816 */ /* 0x000fe40000000043 */
[----:B------:R-:W-:Y:S02]  /*a380*/  PRMT R6, R42, 0x5432, R6 ;  /* 0x000054322a067816 */ /* 0x000fe40000000006 */
[----:B------:R-:W0:Y:S01]  /*a390*/  LDS.128 R36, [R40+0xda00] ;  /* 0x00da000028247984 */ /* 0x000e220000000c00 */
[----:B------:R-:W-:Y:S01]  /*a3a0*/  PRMT R64, R43, 0x5432, R64 ;  /* 0x000054322b407816 */ /* 0x000fe20000000040 */
[----:B------:R-:W-:Y:S01]  /*a3b0*/  IMAD.U32 R70, R67, 0x10000, RZ ;  /* 0x0001000043467824 */ /* 0x000fe200078e00ff */
[----:B------:R-:W-:Y:S01]  /*a3c0*/  LOP3.LUT R65, R65, 0xffff0000, RZ, 0xc0, !PT ;  /* 0xffff000041417812 */ /* 0x000fe200078ec0ff */
[----:B------:R-:W-:Y:S01]  /*a3d0*/  IMAD.U32 R69, R6, 0x10000, RZ ;  /* 0x0001000006457824 */ /* 0x000fe200078e00ff */
[----:B------:R-:W-:-:S02]  /*a3e0*/  LOP3.LUT R67, R67, 0xffff0000, RZ, 0xc0, !PT ;  /* 0xffff000043437812 */ /* 0x000fc400078ec0ff */
[----:B------:R-:W-:Y:S02]  /*a3f0*/  PRMT R22, R41, 0x5432, R22 ;  /* 0x0000543229167816 */ /* 0x000fe40000000016 */
[----:B------:R-:W-:Y:S01]  /*a400*/  PRMT R20, R44, 0x5432, R20 ;  /* 0x000054322c147816 */ /* 0x000fe20000000014 */
[----:B0-----:R-:W-:Y:S01]  /*a410*/  IMAD.U32 R23, R36, 0x10000, RZ ;  /* 0x0001000024177824 */ /* 0x001fe200078e00ff */
[----:B------:R-:W-:Y:S01]  /*a420*/  LOP3.LUT R21, R38, 0xffff0000, RZ, 0xc0, !PT ;  /* 0xffff000026157812 */ /* 0x000fe200078ec0ff */
[----:B------:R-:W-:Y:S02]  /*a430*/  IMAD.U32 R62, R39, 0x10000, RZ ;  /* 0x00010000273e7824 */ /* 0x000fe400078e00ff */
[----:B------:R-:W-:Y:S01]  /*a440*/  FMUL.FTZ R66, R23, R68 ;  /* 0x0000004417427220 */ /* 0x000fe20000410000 */
[----:B------:R-:W-:-:S04]  /*a450*/  IMAD.U32 R61, R37, 0x10000, RZ ;  /* 0x00010000253d7824 */ /* 0x000fc800078e00ff */
[----:B------:R-:W-:Y:S01]  /*a460*/  FMUL.FTZ R74, R61, R70 ;  /* 0x000000463d4a7220 */ /* 0x000fe20000410000 */
[----:B--2---:R-:W-:-:S05]  /*a470*/  IMAD R0, R34, 0x2, R35 ;  /* 0x0000000222007824 */ /* 0x004fca00078e0223 */
[----:B------:R-:W0:Y:S02]  /*a480*/  LDS.128 R32, [R0] ;  /* 0x0000000000207984 */ /* 0x000e240000000c00 */
[C---:B0-----:R-:W-:Y:S01]  /*a490*/  IMAD.U32 R57, R32.reuse, 0x10000, RZ ;  /* 0x0001000020397824 */ /* 0x041fe200078e00ff */
[----:B------:R-:W-:Y:S01]  /*a4a0*/  LOP3.LUT R58, R32, 0xffff0000, RZ, 0xc0, !PT ;  /* 0xffff0000203a7812 */ /* 0x000fe200078ec0ff */
[----:B------:R-:W-:Y:S01]  /*a4b0*/  IMAD.U32 R32, R63, 0x10000, RZ ;  /* 0x000100003f207824 */ /* 0x000fe200078e00ff */
[C---:B------:R-:W-:Y:S01]  /*a4c0*/  LOP3.LUT R5, R34.reuse, 0xffff0000, RZ, 0xc0, !PT ;  /* 0xffff000022057812 */ /* 0x040fe200078ec0ff */
[----:B------:R-:W-:Y:S01]  /*a4d0*/  IMAD.U32 R7, R34, 0x10000, RZ ;  /* 0x0001000022077824 */ /* 0x000fe200078e00ff */
[C---:B------:R-:W-:Y:S01]  /*a4e0*/  LOP3.LUT R34, R35.reuse, 0xffff0000, RZ, 0xc0, !PT ;  /* 0xffff000023227812 */ /* 0x040fe200078ec0ff */
[----:B------:R-:W-:Y:S02]  /*a4f0*/  IMAD.U32 R60, R35, 0x10000, RZ ;  /* 0x00010000233c7824 */ /* 0x000fe400078e00ff */
[-C--:B------:R-:W-:Y:S01]  /*a500*/  FMUL.FTZ R72, R23, R32.reuse ;  /* 0x0000002017487220 */ /* 0x080fe20000410000 */
[----:B------:R-:W-:Y:S01]  /*a510*/  LOP3.LUT R35, R36, 0xffff0000, RZ, 0xc0, !PT ;  /* 0xffff000024237812 */ /* 0x000fe200078ec0ff */
[----:B------:R-:W-:Y:S01]  /*a520*/  FFMA.FTZ R23, R57, R32, -R66 ;  /* 0x0000002039177223 */ /* 0x000fe20000010842 */
[----:B------:R-:W-:Y:S01]  /*a530*/  LOP3.LUT R36, R37, 0xffff0000, RZ, 0xc0, !PT ;  /* 0xffff000025247812 */ /* 0x000fe200078ec0ff */
[----:B------:R-:W-:-:S02]  /*a540*/  IMAD.U32 R66, R64, 0x10000, RZ ;  /* 0x0001000040427824 */ /* 0x000fc400078e00ff */
[----:B------:R-:W-:Y:S01]  /*a550*/  FFMA.FTZ R32, R57, R68, R72 ;  /* 0x0000004439207223 */ /* 0x000fe20000010048 */
[----:B------:R-:W-:Y:S01]  /*a560*/  IMAD.U32 R37, R38, 0x10000, RZ ;  /* 0x0001000026257824 */ /* 0x000fe200078e00ff */
[----:B------:R-:W-:Y:S01]  /*a570*/  LOP3.LUT R38, R39, 0xffff0000, RZ, 0xc0, !PT ;  /* 0xffff000027267812 */ /* 0x000fe200078ec0ff */
[----:B------:R-:W-:Y:S02]  /*a580*/  IMAD.U32 R39, R4, 0x10000, RZ ;  /* 0x0001000004277824 */ /* 0x000fe400078e00ff */
[C---:B------:R-:W-:Y:S01]  /*a590*/  FMUL.FTZ R57, R62.reuse, R69 ;  /* 0x000000453e397220 */ /* 0x040fe20000410000 */
[----:B------:R-:W-:Y:S02]  /*a5a0*/  IMAD.U32 R59, R33, 0x10000, RZ ;  /* 0x00010000213b7824 */ /* 0x000fe400078e00ff */
[----:B------:R-:W-:Y:S01]  /*a5b0*/  FMUL.FTZ R68, R61, R66 ;  /* 0x000000423d447220 */ /* 0x000fe20000410000 */
[----:B------:R-:W-:Y:S01]  /*a5c0*/  LOP3.LUT R63, R63, 0xffff0000, RZ, 0xc0, !PT ;  /* 0xffff00003f3f7812 */ /* 0x000fe200078ec0ff */
[-C--:B------:R-:W-:Y:S01]  /*a5d0*/  FMUL.FTZ R62, R62, R39.reuse ;  /* 0x000000273e3e7220 */ /* 0x080fe20000410000 */
[----:B------:R-:W-:Y:S01]  /*a5e0*/  LOP3.LUT R64, R64, 0xffff0000, RZ, 0xc0, !PT ;  /* 0xffff000040407812 */ /* 0x000fe200078ec0ff */
[----:B------:R-:W-:Y:S01]  /*a5f0*/  FFMA.FTZ R57, R60, R39, -R57 ;  /* 0x000000273c397223 */ /* 0x000fe20000010839 */
[----:B------:R-:W-:Y:S01]  /*a600*/  FFMA.FTZ R68, R59, R70, R68 ;  /* 0x000000463b447223 */ /* 0x000fe20000010044 */
[----:B------:R-:W-:Y:S01]  /*a610*/  FMUL.FTZ R39, R35, R65 ;  /* 0x0000004123277220 */ /* 0x000fe20000410000 */
[----:B------:R-:W-:Y:S01]  /*a620*/  LOP3.LUT R33, R33, 0xffff0000, RZ, 0xc0, !PT ;  /* 0xffff000021217812 */ /* 0x000fe200078ec0ff */
[----:B------:R-:W-:Y:S01]  /*a630*/  FMUL.FTZ R35, R35, R63 ;  /* 0x0000003f23237220 */ /* 0x000fe20000410000 */
[C---:B------:R-:W-:Y:S01]  /*a640*/  FMUL.FTZ R70, R36.reuse, R67 ;  /* 0x0000004324467220 */ /* 0x040fe20000410000 */
[----:B------:R-:W-:Y:S01]  /*a650*/  FMUL.FTZ R36, R36, R64 ;  /* 0x0000004024247220 */ /* 0x000fe20000410000 */
[----:B------:R-:W-:Y:S01]  /*a660*/  FFMA.FTZ R69, R60, R69, R62 ;  /* 0x000000453c457223 */ /* 0x000fe2000001003e */
[----:B------:R-:W-:Y:S01]  /*a670*/  FFMA.FTZ R74, R59, R66, -R74 ;  /* 0x000000423b4a7223 */ /* 0x000fe2000001084a */
[----:B------:R-:W-:-:S02]  /*a680*/  IMAD.U32 R62, R22, 0x10000, RZ ;  /* 0x00010000163e7824 */ /* 0x000fc400078e00ff */
[----:B------:R-:W-:Y:S01]  /*a690*/  FFMA.FTZ R66, R58, R63, -R39 ;  /* 0x0000003f3a427223 */ /* 0x000fe20000010827 */
[----:B------:R-:W-:Y:S02]  /*a6a0*/  IMAD.U32 R60, R20, 0x10000, RZ ;  /* 0x00010000143c7824 */ /* 0x000fe400078e00ff */
[----:B------:R-:W-:Y:S01]  /*a6b0*/  FFMA.FTZ R65, R58, R65, R35 ;  /* 0x000000413a417223 */ /* 0x000fe20000010023 */
[----:B------:R-:W-:Y:S01]  /*a6c0*/  LOP3.LUT R22, R22, 0xffff0000, RZ, 0xc0, !PT ;  /* 0xffff000016167812 */ /* 0x000fe200078ec0ff */
[C---:B------:R-:W-:Y:S01]  /*a6d0*/  FFMA.FTZ R39, R33.reuse, R64, -R70 ;  /* 0x0000004021277223 */ /* 0x040fe20000010846 */
[----:B------:R-:W-:Y:S01]  /*a6e0*/  FFMA.FTZ R67, R33, R67, R36 ;  /* 0x0000004321437223 */ /* 0x000fe20000010024 */
[----:B------:R-:W-:Y:S01]  /*a6f0*/  LOP3.LUT R35, R6, 0xffff0000, RZ, 0xc0, !PT ;  /* 0xffff000006237812 */ /* 0x000fe200078ec0ff */
[C---:B------:R-:W-:Y:S01]  /*a700*/  FMUL.FTZ R58, R37.reuse, R62 ;  /* 0x0000003e253a7220 */ /* 0x040fe20000410000 */
[----:B------:R-:W-:Y:S01]  /*a710*/  LOP3.LUT R20, R20, 0xffff0000, RZ, 0xc0, !PT ;  /* 0xffff000014147812 */ /* 0x000fe200078ec0ff */
[----:B------:R-:W-:Y:S01]  /*a720*/  FMUL.FTZ R36, R37, R60 ;  /* 0x0000003c25247220 */ /* 0x000fe20000410000 */
[----:B------:R-:W-:Y:S01]  /*a730*/  LOP3.LUT R33, R4, 0xffff0000, RZ, 0xc0, !PT ;  /* 0xffff000004217812 */ /* 0x000fe200078ec0ff */
[C---:B------:R-:W-:Y:S01]  /*a740*/  FMUL.FTZ R4, R21.reuse, R22 ;  /* 0x0000001615047220 */ /* 0x040fe20000410000 */
[C---:B------:R-:W-:Y:S01]  /*a750*/  FMUL.FTZ R59, R38.reuse, R35 ;  /* 0x00000023263b7220 */ /* 0x040fe20000410000 */
[----:B------:R-:W-:Y:S01]  /*a760*/  FMUL.FTZ R21, R21, R20 ;  /* 0x0000001415157220 */ /* 0x000fe20000410000 */
[C---:B------:R-:W-:Y:S01]  /*a770*/  FFMA.FTZ R58, R7.reuse, R60, -R58 ;  /* 0x0000003c073a7223 */ /* 0x040fe2000001083a */
[-C--:B------:R-:W-:Y:S01]  /*a780*/  FMUL.FTZ R6, R38, R33.reuse ;  /* 0x0000002126067220 */ /* 0x080fe20000410000 */
[----:B------:R-:W-:Y:S01]  /*a790*/  FFMA.FTZ R36, R7, R62, R36 ;  /* 0x0000003e07247223 */ /* 0x000fe20000010024 */
        /* <DEDUP_REMOVED lines=14> */
.L_x_9863:
[----:B------:R-:W-:Y:S05]  /*a880*/  BSYNC B1 ;  /* 0x0000000000017941 */ /* 0x000fea0003800000 */
.L_x_9862:
[----:B------:R-:W-:Y:S04]  /*a890*/  BSSY B1, `(.L_x_9864) ;  /* 0x000006e000017945 */ /* 0x000fe80003800000 */
[----:B------:R-:W-:Y:S05]  /*a8a0*/  @P1 BRA `(.L_x_9865) ;  /* 0x0000000400b01947 */ /* 0x000fea0003800000 */
[----:B0-----:R-:W2:Y:S04]  /*a8b0*/  LDL R0, [R1+0x60] ;  /* 0x0000600001007983 */ /* 0x001ea80000100800 */
[----:B------:R-:W3:Y:S01]  /*a8c0*/  LDL R57, [R1+0xdc] ;  /* 0x0000dc0001397983 */ /* 0x000ee20000100800 */
[--C-:B------:R-:W-:Y:S02]  /*a8d0*/  SHF.R.U64 R35, R24, 0x10, R25.reuse ;  /* 0x0000001018237819 */ /* 0x100fe40000001219 */
[----:B------:R-:W-:Y:S02]  /*a8e0*/  SHF.R.U32.HI R24, RZ, 0x10, R25 ;  /* 0x00000010ff187819 */ /* 0x000fe40000011619 */
[--C-:B------:R-:W-:Y:S02]  /*a8f0*/  SHF.R.U64 R25, R8, 0x10, R9.reuse ;  /* 0x0000001008197819 */ /* 0x100fe40000001209 */
[----:B------:R-:W-:-:S02]  /*a900*/  SHF.R.U32.HI R8, RZ, 0x10, R9 ;  /* 0x00000010ff087819 */ /* 0x000fc40000011609 */
[----:B------:R-:W-:Y:S02]  /*a910*/  SHF.R.U64 R33, R26, 0x10, R27 ;  /* 0x000000101a217819 */ /* 0x000fe4000000121b */
        /* <DEDUP_REMOVED lines=8> */
[----:B------:R-:W-:Y:S01]  /*a9a0*/  PRMT R54, R54, 0x5410, R33 ;  /* 0x0000541036367816 */ /* 0x000fe20000000021 */
[----:B------:R-:W-:Y:S01]  /*a9b0*/  IMAD.U32 R33, R56, 0x10000, RZ ;  /* 0x0001000038217824 */ /* 0x000fe200078e00ff */
[----:B------:R-:W-:Y:S02]  /*a9c0*/  SHF.R.U32.HI R26, RZ, 0x10, R27 ;  /* 0x00000010ff1a7819 */ /* 0x000fe4000001161b */
[----:B------:R-:W-:Y:S02]  /*a9d0*/  PRMT R49, R49, 0x5410, R10 ;  /* 0x0000541031317816 */ /* 0x000fe4000000000a */
[----:B------:R-:W-:Y:S02]  /*a9e0*/  PRMT R53, R53, 0x5410, R26 ;  /* 0x0000541035357816 */ /* 0x000fe4000000001a */
[----:B------:R-:W-:Y:S01]  /*a9f0*/  PRMT R50, R50, 0x5410, R9 ;  /* 0x0000541032327816 */ /* 0x000fe20000000009 */
[----:B------:R-:W-:-:S02]  /*aa00*/  IMAD.U32 R34, R49, 0x10000, RZ ;  /* 0x0001000031227824 */ /* 0x000fc400078e00ff */
[----:B--2---:R-:W-:-:S05]  /*aa10*/  IMAD.IADD R0, R156, 0x1, R0 ;  /* 0x000000019c007824 */ /* 0x004fca00078e0200 */
[----:B------:R-:W-:-:S04]  /*aa20*/  SHF.R.S32.HI R5, RZ, 0x1f, R0 ;  /* 0x0000001fff057819 */ /* 0x000fc80000011400 */
[----:B------:R-:W-:-:S04]  /*aa30*/  LEA.HI R5, R5, R0, RZ, 0x3 ;  /* 0x0000000005057211 */ /* 0x000fc800078f18ff */
[----:B------:R-:W-:-:S04]  /*aa40*/  SHF.R.S32.HI R0, RZ, 0x3, R5 ;  /* 0x00000003ff007819 */ /* 0x000fc80000011405 */
[----:B------:R-:W-:-:S04]  /*aa50*/  LEA.HI R0, R3, R0, RZ, 0x1d ;  /* 0x0000000003007211 */ /* 0x000fc800078fe8ff */
[----:B------:R-:W-:-:S04]  /*aa60*/  SHF.R.S32.HI R5, RZ, 0x1f, R0 ;  /* 0x0000001fff057819 */ /* 0x000fc80000011400 */
[----:B------:R-:W-:Y:S01]  /*aa70*/  LEA.HI R5, R5, R0, RZ, 0x2 ;  /* 0x0000000005057211 */ /* 0x000fe200078f10ff */
[----:B------:R-:W-:-:S03]  /*aa80*/  IMAD.SHL.U32 R0, R0, 0x8, RZ ;  /* 0x0000000800007824 */ /* 0x000fc600078e00ff */
[----:B------:R-:W-:Y:S02]  /*aa90*/  SHF.R.S32.HI R5, RZ, 0x2, R5 ;  /* 0x00000002ff057819 */ /* 0x000fe40000011405 */
[----:B-----5:R-:W-:-:S03]  /*aaa0*/  LOP3.LUT R0, R75, 0x18, R0, 0xf8, !PT ;  /* 0x000000184b007812 */ /* 0x020fc600078ef800 */
[----:B------:R-:W-:Y:S01]  /*aab0*/  IMAD R5, R5, 0x1800, R73 ;  /* 0x0000180005057824 */ /* 0x000fe200078e0249 */
[----:B------:R-:W-:-:S05]  /*aac0*/  LOP3.LUT R0, R0, R71, RZ, 0x3c, !PT ;  /* 0x0000004700007212 */ /* 0x000fca00078e3cff */
[----:B------:R-:W-:Y:S02]  /*aad0*/  IMAD.IADD R21, R5, 0x1, R0 ;  /* 0x0000000105157824 */ /* 0x000fe400078e0200 */
[----:B---3--:R-:W0:Y:S02]  /*aae0*/  LDS.128 R4, [R57] ;  /* 0x0000000039047984 */ /* 0x008e240000000c00 */
        /* <DEDUP_REMOVED lines=17> */
[----:B------:R-:W-:Y:S01]  /*ac00*/  FMUL.FTZ R36, R25, R32 ;  /* 0x0000002019247220 */ /* 0x000fe20000410000 */
[----:B------:R-:W-:Y:S02]  /*ac10*/  IMAD.U32 R27, R23, 0x10000, RZ ;  /* 0x00010000171b7824 */ /* 0x000fe400078e00ff */
[C---:B------:R-:W-:Y:S01]  /*ac20*/  FFMA.FTZ R37, R8.reuse, R33, -R37 ;  /* 0x0000002108257223 */ /* 0x040fe20000010825 */
[----:B------:R-:W-:Y:S01]  /*ac30*/  FFMA.FTZ R39, R8, R35, R39 ;  /* 0x0000002308277223 */ /* 0x000fe20000010027 */
[----:B------:R-:W-:Y:S02]  /*ac40*/  IMAD.U32 R8, R53, 0x10000, RZ ;  /* 0x0001000035087824 */ /* 0x000fe400078e00ff */
[-C--:B------:R-:W-:Y:S01]  /*ac50*/  FMUL.FTZ R38, R25, R24.reuse ;  /* 0x0000001819267220 */ /* 0x080fe20000410000 */
[----:B------:R-:W-:Y:S01]  /*ac60*/  FFMA.FTZ R36, R9, R24, -R36 ;  /* 0x0000001809247223 */ /* 0x000fe20000010824 */
[C---:B------:R-:W-:Y:S01]  /*ac70*/  FMUL.FTZ R24, R27.reuse, R34 ;  /* 0x000000221b187220 */ /* 0x040fe20000410000 */
[----:B------:R-:W-:Y:S01]  /*ac80*/  LOP3.LUT R25, R52, 0xffff0000, RZ, 0xc0, !PT ;  /* 0xffff000034197812 */ /* 0x000fe200078ec0ff */
[----:B------:R-:W-:Y:S01]  /*ac90*/  FMUL.FTZ R27, R27, R8 ;  /* 0x000000081b1b7220 */ /* 0x000fe20000410000 */
[----:B------:R-:W-:Y:S01]  /*aca0*/  FFMA.FTZ R38, R9, R32, R38 ;  /* 0x0000002009267223 */ /* 0x000fe20000010026 */
[----:B------:R-:W-:Y:S01]  /*acb0*/  LOP3.LUT R9, R56, 0xffff0000, RZ, 0xc0, !PT ;  /* 0xffff000038097812 */ /* 0x000fe200078ec0ff */
[C---:B------:R-:W-:Y:S01]  /*acc0*/  FFMA.FTZ R35, R11.reuse, R8, -R24 ;  /* 0x000000080b237223 */ /* 0x040fe20000010818 */
[----:B------:R-:W-:Y:S01]  /*acd0*/  FFMA.FTZ R40, R11, R34, R27 ;  /* 0x000000220b287223 */ /* 0x000fe2000001001b */
[----:B------:R-:W-:Y:S01]  /*ace0*/  FMUL.FTZ R11, R20, R25 ;  /* 0x00000019140b7220 */ /* 0x000fe20000410000 */
[----:B------:R-:W-:-:S02]  /*acf0*/  IMAD.U32 R26, R22, 0x10000, RZ ;  /* 0x00010000161a7824 */ /* 0x000fc400078e00ff */
[-C--:B------:R-:W-:Y:S01]  /*ad00*/  FMUL.FTZ R27, R20, R9.reuse ;  /* 0x00000009141b7220 */ /* 0x080fe20000410000 */
[----:B------:R-:W-:Y:S01]  /*ad10*/  LOP3.LUT R8, R55, 0xffff0000, RZ, 0xc0, !PT ;  /* 0xffff000037087812 */ /* 0x000fe200078ec0ff */
[----:B------:R-:W-:Y:S01]  /*ad20*/  FFMA.FTZ R20, R4, R9, -R11 ;  /* 0x0000000904147223 */ /* 0x000fe2000001080b */
[----:B------:R-:W-:Y:S01]  /*ad30*/  LOP3.LUT R24, R51, 0xffff0000, RZ, 0xc0, !PT ;  /* 0xffff000033187812 */ /* 0x000fe200078ec0ff */
[----:B------:R-:W-:Y:S02]  /*ad40*/  IMAD.U32 R11, R50, 0x10000, RZ ;  /* 0x00010000320b7824 */ /* 0x000fe400078e00ff */
[----:B------:R-:W-:Y:S01]  /*ad50*/  FFMA.FTZ R32, R4, R25, R27 ;  /* 0x0000001904207223 */ /* 0x000fe2000001001b */
[----:B------:R-:W-:Y:S02]  /*ad60*/  IMAD.U32 R9, R54, 0x10000, RZ ;  /* 0x0001000036097824 */ /* 0x000fe400078e00ff */
[C---:B------:R-:W-:Y:S01]  /*ad70*/  FMUL.FTZ R33, R21.reuse, R8 ;  /* 0x0000000815217220 */ /* 0x040fe20000410000 */
[C---:B------:R-:W-:Y:S01]  /*ad80*/  FMUL.FTZ R25, R26.reuse, R11 ;  /* 0x0000000b1a197220 */ /* 0x040fe20000410000 */
[----:B------:R-:W-:Y:S01]  /*ad90*/  FMUL.FTZ R34, R21, R24 ;  /* 0x0000001815227220 */ /* 0x000fe20000410000 */
[-C--:B------:R-:W-:Y:S01]  /*ada0*/  FMUL.FTZ R27, R26, R9.reuse ;  /* 0x000000091a1b7220 */ /* 0x080fe20000410000 */
[----:B------:R-:W-:Y:S01]  /*adb0*/  LOP3.LUT R22, R22, 0xffff0000, RZ, 0xc0, !PT ;  /* 0xffff000016167812 */ /* 0x000fe200078ec0ff */
        /* <DEDUP_REMOVED lines=11> */
[C---:B------:R-:W-:Y:S01]  /*ae70*/  FFMA.FTZ R22, R6.reuse, R5, -R11 ;  /* 0x0000000506167223 */ /* 0x040fe2000001080b */
[----:B------:R-:W-:Y:S01]  /*ae80*/  FMUL.FTZ R26, R23, R8 ;  /* 0x00000008171a7220 */ /* 0x000fe20000410000 */
[----:B------:R-:W-:Y:S01]  /*ae90*/  F2FP.BF16.F32.PACK_AB R5, R21, R36 ;  /* 0x000000241505723e */ /* 0x000fe200000010ff */
[-C--:B------:R-:W-:Y:S01]  /*aea0*/  FMUL.FTZ R23, R23, R4.reuse ;  /* 0x0000000417177220 */ /* 0x080fe20000410000 */
[----:B------:R-:W-:Y:S01]  /*aeb0*/  FFMA.FTZ R11, R6, R9, R24 ;  /* 0x00000009060b7223 */ /* 0x000fe20000010018 */
[C---:B------:R-:W-:Y:S01]  /*aec0*/  FFMA.FTZ R26, R7.reuse, R4, -R26 ;  /* 0x00000004071a7223 */ /* 0x040fe2000001081a */
        /* <DEDUP_REMOVED lines=10> */
.L_x_9865:
[----:B------:R-:W-:Y:S05]  /*af70*/  BSYNC B1 ;  /* 0x0000000000017941 */ /* 0x000fea0003800000 */
.L_x_9864:
[----:B------:R-:W-:Y:S05]  /*af80*/  @P2 BRA `(.L_x_9846) ;  /* 0x0000000400d02947 */ /* 0x000fea0003800000 */
[----:B01----:R-:W2:Y:S04]  /*af90*/  LDL R0, [R1+0x64] ;  /* 0x0000640001007983 */ /* 0x003ea80000100800 */
[----:B------:R-:W3:Y:S01]  /*afa0*/  LDL R4, [R1+0xc4] ;  /* 0x0000c40001047983 */ /* 0x000ee20000100800 */
[----:B------:R-:W-:Y:S02]  /*afb0*/  SHF.R.U64 R24, R28, 0x10, R29 ;  /* 0x000000101c187819 */ /* 0x000fe4000000121d */
[----:B------:R-:W-:Y:S02]  /*afc0*/  SHF.R.U64 R20, R12, 0x10, R13 ;  /* 0x000000100c147819 */ /* 0x000fe4000000120d */
[----:B------:R-:W-:Y:S02]  /*afd0*/  PRMT R45, R45, 0x5410, R24 ;  /* 0x000054102d2d7816 */ /* 0x000fe40000000018 */
[----:B------:R-:W-:-:S02]  /*afe0*/  PRMT R41, R41, 0x5410, R20 ;  /* 0x0000541029297816 */ /* 0x000fc40000000014 */
[----:B------:R-:W-:Y:S01]  /*aff0*/  SHF.R.U64 R22, R30, 0x10, R31 ;  /* 0x000000101e167819 */ /* 0x000fe2000000121f */
[----:B------:R-:W-:Y:S01]  /*b000*/  IMAD.U32 R25, R45, 0x10000, RZ ;  /* 0x000100002d197824 */ /* 0x000fe200078e00ff */
[----:B------:R-:W-:Y:S01]  /*b010*/  SHF.R.U32.HI R29, RZ, 0x10, R29 ;  /* 0x00000010ff1d7819 */ /* 0x000fe2000001161d */
[----:B------:R-:W-:Y:S01]  /*b020*/  IMAD.U32 R27, R41, 0x10000, RZ ;  /* 0x00010000291b7824 */ /* 0x000fe200078e00ff */
[----:B------:R-:W-:Y:S02]  /*b030*/  SHF.R.U32.HI R31, RZ, 0x10, R31 ;  /* 0x00000010ff1f7819 */ /* 0x000fe4000001161f */
[----:B------:R-:W-:Y:S02]  /*b040*/  SHF.R.U32.HI R13, RZ, 0x10, R13 ;  /* 0x00000010ff0d7819 */ /* 0x000fe4000001160d */
[----:B------:R-:W-:Y:S02]  /*b050*/  SHF.R.U64 R12, R14, 0x10, R15 ;  /* 0x000000100e0c7819 */ /* 0x000fe4000000120f */
[----:B------:R-:W-:-:S02]  /*b060*/  PRMT R46, R46, 0x5410, R29 ;  /* 0x000054102e2e7816 */ /* 0x000fc4000000001d */
[----:B------:R-:W-:Y:S02]  /*b070*/  PRMT R48, R48, 0x5410, R31 ;  /* 0x0000541030307816 */ /* 0x000fe4000000001f */
[----:B------:R-:W-:Y:S02]  /*b080*/  PRMT R42, R42, 0x5410, R13 ;  /* 0x000054102a2a7816 */ /* 0x000fe4000000000d */
[----:B------:R-:W-:Y:S02]  /*b090*/  PRMT R43, R43, 0x5410, R12 ;  /* 0x000054102b2b7816 */ /* 0x000fe4000000000c */
[----:B------:R-:W-:Y:S02]  /*b0a0*/  LOP3.LUT R41, R41, 0xffff0000, RZ, 0xc0, !PT ;  /* 0xffff000029297812 */ /* 0x000fe400078ec0ff */
[----:B------:R-:W-:Y:S02]  /*b0b0*/  LOP3.LUT R45, R45, 0xffff0000, RZ, 0xc0, !PT ;  /* 0xffff00002d2d7812 */ /* 0x000fe400078ec0ff */
[----:B------:R-:W-:-:S02]  /*b0c0*/  PRMT R47, R47, 0x5410, R22 ;  /* 0x000054102f2f7816 */ /* 0x000fc40000000016 */
[----:B------:R-:W-:-:S04]  /*b0d0*/  SHF.R.U32.HI R15, RZ, 0x10, R15 ;  /* 0x00000010ff0f7819 */ /* 0x000fc8000001160f */
[----:B------:R-:W-:Y:S01]  /*b0e0*/  PRMT R44, R44, 0x5410, R15 ;  /* 0x000054102c2c7816 */ /* 0x000fe2000000000f */
[----:B--2---:R-:W-:-:S05]  /*b0f0*/  IMAD.IADD R0, R156, 0x1, R0 ;  /* 0x000000019c007824 */ /* 0x004fca00078e0200 */
[----:B------:R-:W-:Y:S01]  /*b100*/  SHF.R.S32.HI R5, RZ, 0x1f, R0 ;  /* 0x0000001fff057819 */ /* 0x000fe20000011400 */
[----:B---3--:R-:W-:-:S03]  /*b110*/  IMAD.MOV.U32 R7, RZ, RZ, R4 ;  /* 0x000000ffff077224 */ /* 0x008fc600078e0004 */
[----:B------:R-:W-:-:S04]  /*b120*/  LEA.HI R4, R5, R0, RZ, 0x3 ;  /* 0x0000000005047211 */ /* 0x000fc800078f18ff */
[----:B------:R-:W-:Y:S02]  /*b130*/  SHF.R.S32.HI R6, RZ, 0x3, R4 ;  /* 0x00000003ff067819 */ /* 0x000fe40000011404 */
[----:B------:R-:W-:Y:S02]  /*b140*/  LEA.HI R0, R5, R0, RZ, 0x5 ;  /* 0x0000000005007211 */ /* 0x000fe400078f28ff */
[----:B------:R-:W-:Y:S02]  /*b150*/  LEA.HI R3, R3, R6, RZ, 0x1d ;  /* 0x0000000603037211 */ /* 0x000fe400078fe8ff */
[----:B------:R-:W-:Y:S02]  /*b160*/  SHF.R.S32.HI R5, RZ, 0x5, R0 ;  /* 0x00000005ff057819 */ /* 0x000fe40000011400 */
[----:B-----5:R-:W-:Y:S02]  /*b170*/  LOP3.LUT R4, R75, 0x18, R4, 0xf8, !PT ;  /* 0x000000184b047812 */ /* 0x020fe400078ef804 */
[----:B------:R-:W-:Y:S01]  /*b180*/  SHF.R.S32.HI R0, RZ, 0x1f, R3 ;  /* 0x0000001fff007819 */ /* 0x000fe20000011403 */
[----:B------:R-:W-:Y:S01]  /*b190*/  IMAD R5, R5, 0x1800, R73 ;  /* 0x0000180005057824 */ /* 0x000fe200078e0249 */
[----:B------:R-:W-:-:S02]  /*b1a0*/  LOP3.LUT R4, R4, R71, RZ, 0x3c, !PT ;  /* 0x0000004704047212 */ /* 0x000fc400078e3cff */
[----:B------:R-:W-:Y:S01]  /*b1b0*/  LEA.HI R0, R0, R3, RZ, 0x2 ;  /* 0x0000000300007211 */ /* 0x000fe200078f10ff */
[----:B------:R-:W-:Y:S02]  /*b1c0*/  IMAD.SHL.U32 R3, R3, 0x8, RZ ;  /* 0x0000000803037824 */ /* 0x000fe400078e00ff */
[----:B------:R-:W-:Y:S01]  /*b1d0*/  IMAD.IADD R5, R5, 0x1, R4 ;  /* 0x0000000105057824 */ /* 0x000fe200078e0204 */
[----:B------:R-:W-:Y:S02]  /*b1e0*/  SHF.R.S32.HI R4, RZ, 0x2, R0 ;  /* 0x00000002ff047819 */ /* 0x000fe40000011400 */
[----:B------:R-:W-:-:S03]  /*b1f0*/  LOP3.LUT R3, R75, 0x18, R3, 0xf8, !PT ;  /* 0x000000184b037812 */ /* 0x000fc600078ef803 */
[----:B------:R-:W-:Y:S01]  /*b200*/  IMAD R4, R4, 0x1800, R73 ;  /* 0x0000180004047824 */ /* 0x000fe200078e0249 */
[----:B------:R-:W-:-:S05]  /*b210*/  LOP3.LUT R3, R3, R71, RZ, 0x3c, !PT ;  /* 0x0000004703037212 */ /* 0x000fca00078e3cff */
[----:B------:R-:W-:-:S04]  /*b220*/  IMAD.IADD R3, R4, 0x1, R3 ;  /* 0x0000000104037824 */ /* 0x000fc800078e0203 */
[----:B------:R-:W-:Y:S02]  /*b230*/  IMAD R3, R3, 0x2, R16 ;  /* 0x0000000203037824 */ /* 0x000fe400078e0210 */
[----:B------:R-:W-:-:S03]  /*b240*/  IMAD R0, R5, 0x2, R7 ;  /* 0x0000000205007824 */ /* 0x000fc600078e0207 */
[----:B------:R-:W0:Y:S04]  /*b250*/  LDS.128 R8, [R3+0xda00] ;  /* 0x00da000003087984 */ /* 0x000e280000000c00 */
[----:B------:R-:W1:Y:S01]  /*b260*/  LDS.128 R4, [R0] ;  /* 0x0000000000047984 */ /* 0x000e620000000c00 */
[C---:B0-----:R-:W-:Y:S01]  /*b270*/  IMAD.U32 R20, R8.reuse, 0x10000, RZ ;  /* 0x0001000008147824 */ /* 0x041fe200078e00ff */
[----:B------:R-:W-:Y:S01]  /*b280*/  LOP3.LUT R8, R8, 0xffff0000, RZ, 0xc0, !PT ;  /* 0xffff000008087812 */ /* 0x000fe200078ec0ff */
[----:B-1----:R-:W-:Y:S02]  /*b290*/  IMAD.U32 R12, R4, 0x10000, RZ ;  /* 0x00010000040c7824 */ /* 0x002fe400078e00ff */
[C---:B------:R-:W-:Y:S01]  /*b2a0*/  FMUL.FTZ R29, R20.reuse, R27 ;  /* 0x0000001b141d7220 */ /* 0x040fe20000410000 */
[----:B------:R-:W-:Y:S01]  /*b2b0*/  FMUL.FTZ R31, R20, R25 ;  /* 0x00000019141f7220 */ /* 0x000fe20000410000 */
[----:B------:R-:W-:-:S02]  /*b2c0*/  IMAD.U32 R21, R9, 0x10000, RZ ;  /* 0x0001000009157824 */ /* 0x000fc400078e00ff */
[----:B------:R-:W-:Y:S01]  /*b2d0*/  FFMA.FTZ R29, R12, R25, -R29 ;  /* 0x000000190c1d7223 */ /* 0x000fe2000001081d */
[----:B------:R-:W-:Y:S02]  /*b2e0*/  IMAD.U32 R20, R42, 0x10000, RZ ;  /* 0x000100002a147824 */ /* 0x000fe400078e00ff */
[----:B------:R-:W-:Y:S01]  /*b2f0*/  FFMA.FTZ R31, R12, R27, R31 ;  /* 0x0000001b0c1f7223 */ /* 0x000fe2000001001f */
[----:B------:R-:W-:Y:S02]  /*b300*/  IMAD.U32 R12, R46, 0x10000, RZ ;  /* 0x000100002e0c7824 */ /* 0x000fe400078e00ff */
[C---:B------:R-:W-:Y:S01]  /*b310*/  FMUL.FTZ R25, R8.reuse, R41 ;  /* 0x0000002908197220 */ /* 0x040fe20000410000 */
[----:B------:R-:W-:Y:S01]  /*b320*/  FMUL.FTZ R27, R8, R45 ;  /* 0x0000002d081b7220 */ /* 0x000fe20000410000 */
[----:B------:R-:W-:Y:S01]  /*b330*/  FMUL.FTZ R8, R21, R20 ;  /* 0x0000001415087220 */ /* 0x000fe20000410000 */
[----:B------:R-:W-:Y:S01]  /*b340*/  LOP3.LUT R4, R4, 0xffff0000, RZ, 0xc0, !PT ;  /* 0xffff000004047812 */ /* 0x000fe200078ec0ff */
[----:B------:R-:W-:-:S02]  /*b350*/  IMAD.U32 R13, R5, 0x10000, RZ ;  /* 0x00010000050d7824 */ /* 0x000fc400078e00ff */
[----:B------:R-:W-:Y:S01]  /*b360*/  FMUL.FTZ R21, R21, R12 ;  /* 0x0000000c15157220 */ /* 0x000fe20000410000 */
[----:B------:R-:W-:Y:S02]  /*b370*/  LOP3.LUT R9, R9, 0xffff0000, RZ, 0xc0, !PT ;  /* 0xffff000009097812 */ /* 0x000fe400078ec0ff */
[----:B------:R-:W-:Y:S01]  /*b380*/  LOP3.LUT R42, R42, 0xffff0000, RZ, 0xc0, !PT ;  /* 0xffff00002a2a7812 */ /* 0x000fe200078ec0ff */
[----:B------:R-:W-:Y:S01]  /*b390*/  FFMA.FTZ R20, R13, R20, R21 ;  /* 0x000000140d147223 */ /* 0x000fe20000010015 */
[----:B------:R-:W-:Y:S01]  /*b3a0*/  LOP3.LUT R46, R46, 0xffff0000, RZ, 0xc0, !PT ;  /* 0xffff00002e2e7812 */ /* 0x000fe200078ec0ff */
[----:B------:R-:W-:Y:S01]  /*b3b0*/  IMAD.U32 R22, R10, 0x10000, RZ ;  /* 0x000100000a167824 */ /* 0x000fe200078e00ff */
[----:B------:R-:W-:Y:S01]  /*b3c0*/  LOP3.LUT R5, R5, 0xffff0000, RZ, 0xc0, !PT ;  /* 0xffff000005057812 */ /* 0x000fe200078ec0ff */
[C---:B------:R-:W-:Y:S01]  /*b3d0*/  FFMA.FTZ R24, R4.reuse, R45, -R25 ;  /* 0x0000002d04187223 */ /* 0x040fe20000010819 */
[----:B------:R-:W-:Y:S01]  /*b3e0*/  FFMA.FTZ R26, R4, R41, R27 ;  /* 0x00000029041a7223 */ /* 0x000fe2000001001b */
[----:B------:R-:W-:Y:S01]  /*b3f0*/  FFMA.FTZ R12, R13, R12, -R8 ;  /* 0x0000000c0d0c7223 */ /* 0x000fe20000010808 */
[----:B------:R-:W-:-:S02]  /*b400*/  IMAD.U32 R21, R43, 0x10000, RZ ;  /* 0x000100002b157824 */ /* 0x000fc400078e00ff */
[----:B------:R-:W-:Y:S01]  /*b410*/  FMUL.FTZ R4, R9, R42 ;  /* 0x0000002a09047220 */ /* 0x000fe20000410000 */
[----:B------:R-:W-:Y:S02]  /*b420*/  IMAD.U32 R13, R47, 0x10000, RZ ;  /* 0x000100002f0d7824 */ /* 0x000fe400078e00ff */
[-C--:B------:R-:W-:Y:S01]  /*b430*/  FMUL.FTZ R28, R9, R46.reuse ;  /* 0x0000002e091c7220 */ /* 0x080fe20000410000 */
[----:B------:R-:W-:Y:S01]  /*b440*/  FMUL.FTZ R27, R22, R21 ;  /* 0x00000015161b7220 */ /* 0x000fe20000410000 */
[----:B------:R-:W-:Y:S02]  /*b450*/  IMAD.U32 R14, R6, 0x10000, RZ ;  /* 0x00010000060e7824 */ /* 0x000fe400078e00ff */
[----:B------:R-:W-:Y:S01]  /*b460*/  FFMA.FTZ R9, R5, R46, -R4 ;  /* 0x0000002e05097223 */ /* 0x000fe20000010804 */
[----:B------:R-:W-:Y:S01]  /*b470*/  FMUL.FTZ R22, R22, R13 ;  /* 0x0000000d16167220 */ /* 0x000fe20000410000 */
[----:B------:R-:W-:Y:S02]  /*b480*/  IMAD.U32 R23, R11, 0x10000, RZ ;  /* 0x000100000b177824 */ /* 0x000fe400078e00ff */
[----:B------:R-:W-:-:S02]  /*b490*/  IMAD.U32 R4, R48, 0x10000, RZ ;  /* 0x0001000030047824 */ /* 0x000fc400078e00ff */
[----:B------:R-:W-:Y:S02]  /*b4a0*/  IMAD.U32 R8, R44, 0x10000, RZ ;  /* 0x000100002c087824 */ /* 0x000fe400078e00ff */
[C---:B------:R-:W-:Y:S01]  /*b4b0*/  FFMA.FTZ R27, R14.reuse, R13, -R27 ;  /* 0x0000000d0e1b7223 */ /* 0x040fe2000001081b */
[----:B------:R-:W-:Y:S01]  /*b4c0*/  FFMA.FTZ R22, R14, R21, R22 ;  /* 0x000000150e167223 */ /* 0x000fe20000010016 */
[----:B------:R-:W-:Y:S01]  /*b4d0*/  IMAD.U32 R15, R7, 0x10000, RZ ;  /* 0x00010000070f7824 */ /* 0x000fe200078e00ff */
[----:B------:R-:W-:Y:S01]  /*b4e0*/  LOP3.LUT R10, R10, 0xffff0000, RZ, 0xc0, !PT ;  /* 0xffff00000a0a7812 */ /* 0x000fe200078ec0ff */
[----:B------:R-:W-:Y:S01]  /*b4f0*/  FFMA.FTZ R25, R5, R42, R28 ;  /* 0x0000002a05197223 */ /* 0x000fe2000001001c */
[----:B------:R-:W-:Y:S01]  /*b500*/  LOP3.LUT R11, R11, 0xffff0000, RZ, 0xc0, !PT ;  /* 0xffff00000b0b7812 */ /* 0x000fe200078ec0ff */
[----:B------:R-:W-:Y:S01]  /*b510*/  FMUL.FTZ R14, R23, R4 ;  /* 0x00000004170e7220 */ /* 0x000fe20000410000 */
[----:B------:R-:W-:Y:S01]  /*b520*/  LOP3.LUT R43, R43, 0xffff0000, RZ, 0xc0, !PT ;  /* 0xffff00002b2b7812 */ /* 0x000fe200078ec0ff */
[----:B------:R-:W-:Y:S01]  /*b530*/  FMUL.FTZ R28, R23, R8 ;  /* 0x00000008171c7220 */ /* 0x000fe20000410000 */
[----:B------:R-:W-:-:S02]  /*b540*/  LOP3.LUT R44, R44, 0xffff0000, RZ, 0xc0, !PT ;  /* 0xffff00002c2c7812 */ /* 0x000fc400078ec0ff */
[----:B------:R-:W-:Y:S02]  /*b550*/  LOP3.LUT R47, R47, 0xffff0000, RZ, 0xc0, !PT ;  /* 0xffff00002f2f7812 */ /* 0x000fe400078ec0ff */
[----:B------:R-:W-:Y:S01]  /*b560*/  LOP3.LUT R48, R48, 0xffff0000, RZ, 0xc0, !PT ;  /* 0xffff000030307812 */ /* 0x000fe200078ec0ff */
[C---:B------:R-:W-:Y:S01]  /*b570*/  FFMA.FTZ R14, R15.reuse, R8, R14 ;  /* 0x000000080f0e7223 */ /* 0x040fe2000001000e */
[----:B------:R-:W-:Y:S01]  /*b580*/  LOP3.LUT R6, R6, 0xffff0000, RZ, 0xc0, !PT ;  /* 0xffff000006067812 */ /* 0x000fe200078ec0ff */
[----:B------:R-:W-:Y:S01]  /*b590*/  FFMA.FTZ R28, R15, R4, -R28 ;  /* 0x000000040f1c7223 */ /* 0x000fe2000001081c */
        /* <DEDUP_REMOVED lines=19> */
.L_x_9846:
[----:B------:R-:W-:Y:S05]  /*b6d0*/  BSYNC B0 ;  /* 0x0000000000007941 */ /* 0x000fea0003800000 */
.L_x_9839:
        /* <DEDUP_REMOVED lines=8> */
.L_x_9837:
[----:B0--3--:R-:W3:Y:S02]  /*b760*/  LDL R0, [R1+0x4c] ;  /* 0x00004c0001007983 */ /* 0x009ee40000100800 */
[----:B---3--:R-:W-:-:S13]  /*b770*/  ISETP.NE.AND P0, PT, R0, 0x3, PT ;  /* 0x000000030000780c */ /* 0x008fda0003f05270 */
[----:B------:R-:W-:Y:S05]  /*b780*/  @!P0 BRA `(.L_x_9866) ;  /* 0x0000000000048947 */ /* 0x000fea0003800000 */
[----:B------:R-:W-:Y:S01]  /*b790*/  BPT.TRAP 0x1 ;  /* 0x000000040000795c */ /* 0x000fe20000300000 */
.L_x_9866:
[----:B--2-4-:R-:W2:Y:S01]  /*b7a0*/  LDL R3, [R1+0x5c] ;  /* 0x00005c0001037983 */ /* 0x014ea20000100800 */
[----:B------:R-:W-:Y:S01]  /*b7b0*/  IMAD R0, R147, 0x8, R16 ;  /* 0x0000000893007824 */ /* 0x000fe200078e0210 */
[----:B--2---:R-:W-:-:S04]  /*b7c0*/  SHF.L.U32 R5, R3, 0x1f, RZ ;  /* 0x0000001f03057819 */ /* 0x004fc800000006ff */
[----:B------:R0:W2:Y:S01]  /*b7d0*/  SYNCS.PHASECHK.TRANS64.TRYWAIT P1, [R0+URZ+0x31c30], R5 ;  /* 0x031c3005000075a7 */ /* 0x0000a2000802017f */
[----:B------:R-:W-:Y:S05]  /*b7e0*/  @!P0 BRA `(.L_x_9867) ;  /* 0x0000000000048947 */ /* 0x000fea0003800000 */
[----:B------:R-:W-:Y:S01]  /*b7f0*/  BPT.TRAP 0x1 ;  /* 0x000000040000795c */ /* 0x000fe20000300000 */
.L_x_9867:
[----:B------:R-:W-:Y:S02]  /*b800*/  IMAD R2, R2, 0x1000, R16 ;  /* 0x0000100002027824 */ /* 0x000fe400078e0210 */
[----:B------:R-:W-:Y:S02]  /*b810*/  VIADD R4, R16, 0x16a00 ;  /* 0x00016a0010047836 */ /* 0x000fe40000000000 */
[----:B------:R-:W-:-:S03]  /*b820*/  VIADD R3, R2, 0xda00 ;  /* 0x0000da0002037836 */ /* 0x000fc60000000000 */
[----:B------:R-:W-:Y:S02]  /*b830*/  SHF.R.U32.HI R2, RZ, 0x4, R4 ;  /* 0x00000004ff027819 */ /* 0x000fe40000011604 */
[----:B------:R-:W-:Y:S02]  /*b840*/  SHF.R.U32.HI R3, RZ, 0x4, R3 ;  /* 0x00000004ff037819 */ /* 0x000fe40000011603 */
[----:B------:R-:W-:Y:S02]  /*b850*/  LOP3.LUT R2, R2, 0x3fff, RZ, 0xc0, !PT ;  /* 0x00003fff02027812 */ /* 0x000fe400078ec0ff */
[----:B------:R-:W-:Y:S02]  /*b860*/  LOP3.LUT R3, R3, 0x3fff, RZ, 0xc0, !PT ;  /* 0x00003fff03037812 */ /* 0x000fe400078ec0ff */
[----:B------:R-:W-:-:S05]  /*b870*/  LOP3.LUT R2, R2, 0x10000, RZ, 0xfc, !PT ;  /* 0x0001000002027812 */ /* 0x000fca00078efcff */
[----:B------:R3:W-:Y:S01]  /*b880*/  STL [R1+0x7c], R2 ;  /* 0x00007c0201007387 */ /* 0x0007e20000100800 */
[----:B--2---:R-:W-:Y:S05]  /*b890*/  @P1 BRA `(.L_x_9868) ;  /* 0x0000000000081947 */ /* 0x004fea0003800000 */
[----:B------:R-:W2:Y:S02]  /*b8a0*/  SYNCS.PHASECHK.TRANS64.TRYWAIT P1, [R0+URZ+0x31c30], R5 ;  /* 0x031c3005000075a7 */ /* 0x000ea4000802017f */
[----:B--2---:R-:W-:Y:S05]  /*b8b0*/  @!P1 BRA `(.L_x_9869) ;  /* 0x00000148008c9947 */ /* 0x004fea0003800000 */
.L_x_9868:
[----:B------:R-:W4:Y:S01]  /*b8c0*/  LDL R4, [R1+0x7c] ;  /* 0x00007c0001047983 */ /* 0x000f220000100800 */
[----:B---3--:R-:W-:Y:S01]  /*b8d0*/  LOP3.LUT R2, R3, 0x10000, RZ, 0xfc, !PT ;  /* 0x0001000003027812 */ /* 0x008fe200078efcff */
[----:B------:R-:W-:Y:S01]  /*b8e0*/  IMAD.MOV.U32 R15, RZ, RZ, -0x7fffffe0 ;  /* 0x80000020ff0f7424 */ /* 0x000fe200078e00ff */
[----:B------:R-:W-:Y:S01]  /*b8f0*/  P2R R96, PR, RZ, 0x1 ;  /* 0x00000001ff607803 */ /* 0x000fe20000000000 */
[----:B------:R-:W-:Y:S01]  /*b900*/  IMAD.MOV.U32 R3, RZ, RZ, -0x7fffffe0 ;  /* 0x80000020ff037424 */ /* 0x000fe200078e00ff */
[----:B------:R-:W-:Y:S05]  /*b910*/  WARPSYNC.ALL ;  /* 0x0000000000007948 */ /* 0x000fea0003800000 */
[----:B------:R-:W-:Y:S01]  /*b920*/  R2UR UR7, R15 ;  /* 0x000000000f0772ca */ /* 0x000fe200000e0000 */
[----:B------:R-:W3:Y:S01]  /*b930*/  LDL R97, [R1+0x88] ;  /* 0x0000880001617983 */ /* 0x000ee20000100800 */
[----:B------:R-:W-:-:S02]  /*b940*/  R2UR UR4, R2 ;  /* 0x00000000020472ca */ /* 0x000fc400000e0000 */
[C---:B------:R-:W-:Y:S01]  /*b950*/  R2UR UR5, R3.reuse ;  /* 0x00000000030572ca */ /* 0x040fe200000e0000 */
[----:B------:R-:W-:Y:S01]  /*b960*/  WARPGROUP.ARRIVE ;  /* 0x00000000000079c5 */ /* 0x000fe20000000000 */
[----:B0-2---:R-:W-:Y:S02]  /*b970*/  IMAD.MOV.U32 R5, RZ, RZ, -0x7fffffe0 ;  /* 0x80000020ff057424 */ /* 0x005fe400078e00ff */
[----:B------:R-:W-:Y:S01]  /*b980*/  IMAD.MOV.U32 R7, RZ, RZ, -0x7fffffe0 ;  /* 0x80000020ff077424 */ /* 0x000fe200078e00ff */
[C---:B------:R-:W-:Y:S02]  /*b990*/  R2UR UR8, R2.reuse ;  /* 0x00000000020872ca */ /* 0x040fe400000e0000 */
[----:B------:R-:W-:Y:S02]  /*b9a0*/  R2UR UR9, R3 ;  /* 0x00000000030972ca */ /* 0x000fe400000e0000 */
[----:B------:R-:W-:Y:S02]  /*b9b0*/  R2UR UR11, R7 ;  /* 0x00000000070b72ca */ /* 0x000fe400000e0000 */
[----:B------:R-:W-:-:S02]  /*b9c0*/  R2UR UR12, R2 ;  /* 0x00000000020c72ca */ /* 0x000fc400000e0000 */
[C---:B------:R-:W-:Y:S01]  /*b9d0*/  R2UR UR13, R3.reuse ;  /* 0x00000000030d72ca */ /* 0x040fe200000e0000 */
[----:B------:R-:W-:Y:S01]  /*b9e0*/  IMAD.MOV.U32 R9, RZ, RZ, -0x7fffffe0 ;  /* 0x80000020ff097424 */ /* 0x000fe200078e00ff */
[----:B------:R-:W-:Y:S02]  /*b9f0*/  R2UR UR16, R2 ;  /* 0x00000000021072ca */ /* 0x000fe400000e0000 */
[----:B------:R-:W-:Y:S02]  /*ba00*/  R2UR UR17, R3 ;  /* 0x00000000031172ca */ /* 0x000fe400000e0000 */
[----:B------:R-:W-:Y:S01]  /*ba10*/  R2UR UR19, R9 ;  /* 0x00000000091372ca */ /* 0x000fe200000e0000 */
[----:B----4-:R-:W-:-:S05]  /*ba20*/  IMAD R14, R147, 0x6c0, R4 ;  /* 0x000006c0930e7824 */ /* 0x010fca00078e0204 */
[----:B------:R-:W-:-:S13]  /*ba30*/  R2UR UR6, R14 ;  /* 0x000000000e0672ca */ /* 0x000fda00000e0000 */
[----:B------:R-:W-:Y:S01]  /*ba40*/  HGMMA.64x16x16.F32.BF16 R88, gdesc[UR4], RZ, !UPT, gsb0 ;  /* 0x00200000045879f0 */ /* 0x000fe2000c0018ff */
[----:B------:R-:W-:Y:S01]  /*ba50*/  VIADD R4, R14, 0x40 ;  /* 0x000000400e047836 */ /* 0x000fe20000000000 */
[----:B------:R-:W-:Y:S02]  /*ba60*/  R2UR UR7, R5 ;  /* 0x00000000050772ca */ /* 0x000fe400000e0000 */
[----:B------:R-:W-:Y:S02]  /*ba70*/  R2UR UR4, R2 ;  /* 0x00000000020472ca */ /* 0x000fe400000e0000 */
[----:B------:R-:W-:Y:S02]  /*ba80*/  R2UR UR6, R4 ;  /* 0x00000000040672ca */ /* 0x000fe400000e0000 */
[----:B------:R-:W-:Y:S01]  /*ba90*/  R2UR UR5, R3 ;  /* 0x00000000030572ca */ /* 0x000fe200000e0000 */
[----:B------:R-:W-:Y:S02]  /*baa0*/  WARPGROUP.DEPBAR.LE gsb0, 0x0 ;  /* 0x00008000000079c5 */ /* 0x000fe40000010000 */
[----:B------:R-:W-:-:S10]  /*bab0*/  WARPGROUP.ARRIVE ;  /* 0x00000000000079c5 */ /* 0x000fd40000000000 */
[----:B------:R-:W-:Y:S01]  /*bac0*/  HGMMA.64x16x16.F32.BF16 R80, gdesc[UR4], RZ, !UPT, gsb0 ;  /* 0x00200000045079f0 */ /* 0x000fe2000c0018ff */
[----:B------:R-:W-:-:S05]  /*bad0*/  VIADD R6, R14, 0x80 ;  /* 0x000000800e067836 */ /* 0x000fca0000000000 */
[----:B------:R-:W-:Y:S01]  /*bae0*/  R2UR UR10, R6 ;  /* 0x00000000060a72ca */ /* 0x000fe200000e0000 */
[----:B------:R-:W-:Y:S02]  /*baf0*/  WARPGROUP.DEPBAR.LE gsb0, 0x0 ;  /* 0x00008000000079c5 */ /* 0x000fe40000010000 */
[----:B-----5:R-:W-:-:S10]  /*bb00*/  WARPGROUP.ARRIVE ;  /* 0x00000000000079c5 */ /* 0x020fd40000000000 */
[----:B------:R-:W-:Y:S01]  /*bb10*/  HGMMA.64x16x16.F32.BF16 R72, gdesc[UR8], RZ, !UPT, gsb0 ;  /* 0x00200000084879f0 */ /* 0x000fe2000c0018ff */
[----:B------:R-:W-:Y:S02]  /*bb20*/  VIADD R4, R14, 0xc0 ;  /* 0x000000c00e047836 */ /* 0x000fe40000000000 */
[----:B------:R-:W-:-:S03]  /*bb30*/  IMAD.MOV.U32 R5, RZ, RZ, -0x7fffffe0 ;  /* 0x80000020ff057424 */ /* 0x000fc600078e00ff */
        /* <DEDUP_REMOVED lines=8> */
[----:B------:R-:W-:-:S10]  /*bbc0*/  WARPGROUP.ARRIVE ;  /* 0x00000000000079c5 */ /* 0x000fd40000000000 */
[----:B------:R-:W-:Y:S01]  /*bbd0*/  HGMMA.64x16x16.F32.BF16 R56, gdesc[UR16], RZ, !UPT, gsb0 ;  /* 0x00200000103879f0 */ /* 0x000fe2000c0018ff */
[----:B------:R-:W-:Y:S02]  /*bbe0*/  VIADD R6, R14, 0x140 ;  /* 0x000001400e067836 */ /* 0x000fe40000000000 */
[----:B------:R-:W-:Y:S01]  /*bbf0*/  IMAD.MOV.U32 R7, RZ, RZ, -0x7fffffe0 ;  /* 0x80000020ff077424 */ /* 0x000fe200078e00ff */
[----:B------:R-:W-:Y:S02]  /*bc00*/  R2UR UR20, R2 ;  /* 0x00000000021472ca */ /* 0x000fe400000e0000 */
[----:B------:R-:W-:Y:S02]  /*bc10*/  R2UR UR22, R6 ;  /* 0x00000000061672ca */ /* 0x000fe400000e0000 */
[----:B------:R-:W-:Y:S02]  /*bc20*/  R2UR UR23, R7 ;  /* 0x00000000071772ca */ /* 0x000fe400000e0000 */
[----:B------:R-:W-:Y:S01]  /*bc30*/  R2UR UR21, R3 ;  /* 0x00000000031572ca */ /* 0x000fe200000e0000 */
[----:B------:R-:W-:-:S02]  /*bc40*/  WARPGROUP.DEPBAR.LE gsb0, 0x0 ;  /* 0x00008000000079c5 */ /* 0x000fc40000010000 */
        /* <DEDUP_REMOVED lines=18> */
[----:B-1----:R-:W-:-:S10]  /*bd70*/  WARPGROUP.ARRIVE ;  /* 0x00000000000079c5 */ /* 0x002fd40000000000 */
        /* <DEDUP_REMOVED lines=11> */
[----:B------:R-:W-:Y:S02]  /*be30*/  VIADD R8, R2, 0x2 ;  /* 0x0000000202087836 */ /* 0x000fe40000000000 */
[----:B------:R-:W-:Y:S02]  /*be40*/  IMAD.MOV.U32 R5, RZ, RZ, -0x7fffffe0 ;  /* 0x80000020ff057424 */ /* 0x000fe400078e00ff */
[----:B------:R-:W-:Y:S01]  /*be50*/  IMAD.MOV.U32 R9, RZ, RZ, -0x7fffffe0 ;  /* 0x80000020ff097424 */ /* 0x000fe200078e00ff */
[----:B------:R-:W-:Y:S02]  /*be60*/  R2UR UR34, R4 ;  /* 0x00000000042272ca */ /* 0x000fe400000e0000 */
[----:B------:R-:W-:-:S02]  /*be70*/  R2UR UR35, R5 ;  /* 0x00000000052372ca */ /* 0x000fc400000e0000 */
[----:B------:R-:W-:Y:S02]  /*be80*/  R2UR UR32, R8 ;  /* 0x00000000082072ca */ /* 0x000fe400000e0000 */
[----:B------:R-:W-:Y:S01]  /*be90*/  R2UR UR33, R9 ;  /* 0x00000000092172ca */ /* 0x000fe200000e0000 */
[----:B------:R-:W-:Y:S02]  /*bea0*/  WARPGROUP.DEPBAR.LE gsb0, 0x0 ;  /* 0x00008000000079c5 */ /* 0x000fe40000010000 */
[----:B------:R-:W-:-:S10]  /*beb0*/  WARPGROUP.ARRIVE ;  /* 0x00000000000079c5 */ /* 0x000fd40000000000 */
[----:B------:R-:W-:Y:S01]  /*bec0*/  HGMMA.64x16x16.F32.BF16 R88, gdesc[UR32], R88, gsb0 ;  /* 0x00200000205879f0 */ /* 0x000fe20008001858 */
        /* <DEDUP_REMOVED lines=382> */
[----:B------:R-:W-:-:S02]  /*d6b0*/  R2UR UR9, R5 ;  /* 0x00000000050972ca */ /* 0x000fc400000e0000 */
[----:B---3--:R-:W-:-:S05]  /*d6c0*/  IADD3 R97, R114, 0x90, -R97 ;  /* 0x0000009072617810 */ /* 0x008fca0007ffe861 */
[----:B------:R-:W-:Y:S01]  /*d6d0*/  IMAD R97, R108, -0x90, R97 ;  /* 0xffffff706c617824 */ /* 0x000fe200078e0261 */
[----:B------:R-:W-:Y:S02]  /*d6e0*/  WARPGROUP.DEPBAR.LE gsb0, 0x0 ;  /* 0x00008000000079c5 */ /* 0x000fe40000010000 */
[----:B------:R-:W-:-:S06]  /*d6f0*/  WARPGROUP.ARRIVE ;  /* 0x00000000000079c5 */ /* 0x000fcc0000000000 */
[----:B------:R-:W-:Y:S01]  /*d700*/  HGMMA.64x16x16.F32.BF16 R40, gdesc[UR8], R40, gsb0 ;  /* 0x00200000082879f0 */ /* 0x000fe20008001828 */
[C---:B------:R-:W-:Y:S02]  /*d710*/  ISETP.GT.AND P1, PT, R97.reuse, RZ, PT ;  /* 0x000000ff6100720c */ /* 0x040fe40003f24270 */
[C---:B------:R-:W-:Y:S02]  /*d720*/  ISETP.GT.AND P2, PT, R97.reuse, 0x1, PT ;  /* 0x000000016100780c */ /* 0x040fe40003f44270 */
[----:B------:R-:W-:Y:S02]  /*d730*/  ISETP.GT.AND P3, PT, R97, 0x8, PT ;  /* 0x000000086100780c */ /* 0x000fe40003f64270 */
[----:B------:R-:W-:Y:S02]  /*d740*/  FSEL R88, R88, -INF , P1 ;  /* 0xff80000058587808 */ /* 0x000fe40000800000 */
[----:B------:R-:W-:Y:S02]  /*d750*/  FSEL R89, R89, -INF , P2 ;  /* 0xff80000059597808 */ /* 0x000fe40001000000 */
[----:B------:R-:W-:-:S02]  /*d760*/  ISETP.GT.AND P4, PT, R97, 0x9, PT ;  /* 0x000000096100780c */ /* 0x000fc40003f84270 */
[----:B------:R-:W-:Y:S02]  /*d770*/  FSEL R92, R92, -INF , P3 ;  /* 0xff8000005c5c7808 */ /* 0x000fe40001800000 */
[----:B------:R-:W-:Y:S02]  /*d780*/  FMNMX.FTZ R15, R88, R89, !PT ;  /* 0x00000059580f7209 */ /* 0x000fe40007810000 */
[----:B------:R-:W-:Y:S02]  /*d790*/  FSEL R93, R93, -INF , P4 ;  /* 0xff8000005d5d7808 */ /* 0x000fe40002000000 */
[----:B------:R-:W-:Y:S01]  /*d7a0*/  FMNMX.FTZ R20, R92, R15, !PT ;  /* 0x0000000f5c147209 */ /* 0x000fe20007810000 */
[----:B------:R-:W-:-:S03]  /*d7b0*/  IMAD.MOV.U32 R21, RZ, RZ, -0x7fffffe0 ;  /* 0x80000020ff157424 */ /* 0x000fc600078e00ff */
[----:B------:R-:W-:Y:S01]  /*d7c0*/  FMNMX.FTZ R15, R93, R20, !PT ;  /* 0x000000145d0f7209 */ /* 0x000fe20007810000 */
[----:B------:R-:W-:Y:S01]  /*d7d0*/  VIADD R20, R14, 0x642 ;  /* 0x000006420e147836 */ /* 0x000fe20000000000 */
[----:B------:R-:W-:Y:S02]  /*d7e0*/  R2UR UR7, R21 ;  /* 0x00000000150772ca */ /* 0x000fe400000e0000 */
[----:B------:R-:W-:Y:S02]  /*d7f0*/  R2UR UR4, R4 ;  /* 0x00000000040472ca */ /* 0x000fe400000e0000 */
[----:B------:R-:W-:Y:S02]  /*d800*/  R2UR UR6, R20 ;  /* 0x00000000140672ca */ /* 0x000fe400000e0000 */
[----:B------:R-:W-:Y:S02]  /*d810*/  R2UR UR5, R5 ;  /* 0x00000000050572ca */ /* 0x000fe400000e0000 */
[----:B------:R-:W-:-:S02]  /*d820*/  FSEL R90, R90, -INF , P1 ;  /* 0xff8000005a5a7808 */ /* 0x000fc40000800000 */
[----:B------:R-:W-:Y:S02]  /*d830*/  ISETP.GT.AND P1, PT, R97, 0x10, PT ;  /* 0x000000106100780c */ /* 0x000fe40003f24270 */
[----:B------:R-:W-:Y:S02]  /*d840*/  FSEL R91, R91, -INF , P2 ;  /* 0xff8000005b5b7808 */ /* 0x000fe40001000000 */
[----:B------:R-:W-:Y:S02]  /*d850*/  ISETP.GT.AND P2, PT, R97, 0x11, PT ;  /* 0x000000116100780c */ /* 0x000fe40003f44270 */
[----:B------:R-:W-:Y:S01]  /*d860*/  FSEL R80, R80, -INF , P1 ;  /* 0xff80000050507808 */ /* 0x000fe20000800000 */
[----:B------:R-:W-:Y:S02]  /*d870*/  WARPGROUP.DEPBAR.LE gsb0, 0x0 ;  /* 0x00008000000079c5 */ /* 0x000fe40000010000 */
[----:B------:R-:W-:Y:S01]  /*d880*/  WARPGROUP.ARRIVE ;  /* 0x00000000000079c5 */ /* 0x000fe20000000000 */
[----:B------:R-:W-:-:S05]  /*d890*/  FSEL R94, R94, -INF , P3 ;  /* 0xff8000005e5e7808 */ /* 0x000fca0001800000 */
[----:B------:R-:W-:Y:S01]  /*d8a0*/  HGMMA.64x16x16.F32.BF16 R32, gdesc[UR4], R32, gsb0 ;  /* 0x00200000042079f0 */ /* 0x000fe20008001820 */
[----:B------:R-:W-:Y:S02]  /*d8b0*/  ISETP.GT.AND P3, PT, R97, 0x18, PT ;  /* 0x000000186100780c */ /* 0x000fe40003f64270 */
[----:B------:R-:W-:Y:S01]  /*d8c0*/  FSEL R95, R95, -INF , P4 ;  /* 0xff8000005f5f7808 */ /* 0x000fe20002000000 */
[----:B------:R-:W-:Y:S01]  /*d8d0*/  VIADD R14, R14, 0x682 ;  /* 0x000006820e0e7836 */ /* 0x000fe20000000000 */
[----:B------:R-:W-:Y:S01]  /*d8e0*/  FSEL R81, R81, -INF , P2 ;  /* 0xff80000051517808 */ /* 0x000fe20001000000 */
[----:B------:R-:W-:Y:S01]  /*d8f0*/  ULDC UR4, c[0x0][0x988] ;  /* 0x0002620000047ab9 */ /* 0x000fe20000000800 */
[----:B------:R-:W-:Y:S02]  /*d900*/  FMNMX.FTZ R22, R80, R15, !PT ;  /* 0x0000000f50167209 */ /* 0x000fe40007810000 */
[----:B------:R-:W-:Y:S02]  /*d910*/  ISETP.GT.AND P4, PT, R97, 0x19, PT ;  /* 0x000000196100780c */ /* 0x000fe40003f84270 */
[----:B------:R-:W-:-:S02]  /*d920*/  FSEL R84, R84, -INF , P3 ;  /* 0xff80000054547808 */ /* 0x000fc40001800000 */
[----:B------:R-:W-:Y:S02]  /*d930*/  FMNMX.FTZ R15, R81, R22, !PT ;  /* 0x00000016510f7209 */ /* 0x000fe40007810000 */
[----:B------:R-:W-:Y:S02]  /*d940*/  FSEL R82, R82, -INF , P1 ;  /* 0xff80000052527808 */ /* 0x000fe40000800000 */
[----:B------:R-:W-:Y:S02]  /*d950*/  FSEL R85, R85, -INF , P4 ;  /* 0xff80000055557808 */ /* 0x000fe40002000000 */
[----:B------:R-:W-:Y:S02]  /*d960*/  ISETP.GT.AND P1, PT, R97, 0x20, PT ;  /* 0x000000206100780c */ /* 0x000fe40003f24270 */
        /* <DEDUP_REMOVED lines=12> */
[----:B------:R-:W-:Y:S01]  /*da30*/  FMNMX.FTZ R21, R73, R22, !PT ;  /* 0x0000001649157209 */ /* 0x000fe20007810000 */
[----:B------:R-:W-:Y:S01]  /*da40*/  IMAD.MOV.U32 R15, RZ, RZ, -0x7fffffe0 ;  /* 0x80000020ff0f7424 */ /* 0x000fe200078e00ff */
[----:B------:R-:W-:-:S02]  /*da50*/  R2UR UR14, R14 ;  /* 0x000000000e0e72ca */ /* 0x000fc400000e0000 */
[----:B------:R-:W-:Y:S02]  /*da60*/  FSEL R77, R77, -INF , P4 ;  /* 0xff8000004d4d7808 */ /* 0x000fe40002000000 */
[----:B------:R-:W-:Y:S02]  /*da70*/  ISETP.GT.AND P5, PT, R97, 0x30, PT ;  /* 0x000000306100780c */ /* 0x000fe40003fa4270 */
[----:B------:R-:W-:Y:S02]  /*da80*/  FMNMX.FTZ R14, R76, R21, !PT ;  /* 0x000000154c0e7209 */ /* 0x000fe40007810000 */
[----:B------:R-:W-:Y:S02]  /*da90*/  FSEL R79, R79, -INF , P4 ;  /* 0xff8000004f4f7808 */ /* 0x000fe40002000000 */
[----:B------:R-:W-:Y:S02]  /*daa0*/  R2UR UR15, R15 ;  /* 0x000000000f0f72ca */ /* 0x000fe400000e0000 */
        /* <DEDUP_REMOVED lines=15> */
[----:B------:R-:W-:Y:S02]  /*dba0*/  R2UR UR12, R4 ;  /* 0x00000000040c72ca */ /* 0x000fe400000e0000 */
[----:B------:R-:W-:Y:S02]  /*dbb0*/  R2UR UR13, R5 ;  /* 0x00000000050d72ca */ /* 0x000fe400000e0000 */
[----:B------:R-:W-:Y:S02]  /*dbc0*/  FSEL R66, R66, -INF , P5 ;  /* 0xff80000042427808 */ /* 0x000fe40002800000 */
[----:B------:R-:W-:-:S02]  /*dbd0*/  ISETP.GT.AND P5, PT, R97, 0x41, PT ;  /* 0x000000416100780c */ /* 0x000fc40003fa4270 */
[----:B------:R-:W-:Y:S02]  /*dbe0*/  FSEL R56, R56, -INF , P2 ;  /* 0xff80000038387808 */ /* 0x000fe40001000000 */
[----:B------:R-:W-:Y:S01]  /*dbf0*/  FMNMX.FTZ R15, R69, R14, !PT ;  /* 0x0000000e450f7209 */ /* 0x000fe20007810000 */
[----:B------:R-:W-:Y:S02]  /*dc00*/  WARPGROUP.DEPBAR.LE gsb0, 0x0 ;  /* 0x00008000000079c5 */ /* 0x000fe40000010000 */
[----:B------:R-:W-:Y:S01]  /*dc10*/  FSEL R67, R67, -INF , P4 ;  /* 0xff80000043437808 */ /* 0x000fe20002000000 */
[----:B------:R-:W-:Y:S01]  /*dc20*/  WARPGROUP.ARRIVE ;  /* 0x00000000000079c5 */ /* 0x000fe20000000000 */
[----:B------:R-:W-:Y:S02]  /*dc30*/  ISETP.GT.AND P4, PT, R97, 0x48, PT ;  /* 0x000000486100780c */ /* 0x000fe40003f84270 */
[----:B------:R-:W-:Y:S02]  /*dc40*/  FSEL R57, R57, -INF , P5 ;  /* 0xff80000039397808 */ /* 0x000fe40002800000 */
[----:B------:R-:W-:Y:S01]  /*dc50*/  FMNMX.FTZ R14, R56, R15, !PT ;  /* 0x0000000f380e7209 */ /* 0x000fe20007810000 */
[----:B------:R-:W-:Y:S01]  /*dc60*/  HGMMA.64x16x16.F32.BF16 R24, gdesc[UR12], R24, gsb0 ;  /* 0x002000000c1879f0 */ /* 0x000fe20008001818 */
        /* <DEDUP_REMOVED lines=69> */
[----:B0-----:R-:W-:-:S05]  /*e0c0*/  FMNMX.FTZ R99, R98, R15, !PT ;  /* 0x0000000f62637209 */ /* 0x001fca0007810000 */
[----:B------:R-:W0:Y:S01]  /*e0d0*/  SHFL.BFLY PT, R14, R99, 0x1, 0x1f ;  /* 0x0c201f00630e7f89 */ /* 0x000e2200000e0000 */
[----:B------:R-:W-:Y:S01]  /*e0e0*/  IMAD.U32 R15, RZ, RZ, UR4 ;  /* 0x00000004ff0f7e24 */ /* 0x000fe2000f8e00ff */
[----:B------:R-:W-:Y:S02]  /*e0f0*/  P2R R23, PR, RZ, 0x4 ;  /* 0x00000004ff177803 */ /* 0x000fe40000000000 */
[----:B------:R-:W-:Y:S02]  /*e100*/  P2R R21, PR, RZ, 0x1 ;  /* 0x00000001ff157803 */ /* 0x000fe40000000000 */
[C---:B------:R-:W-:Y:S02]  /*e110*/  ISETP.GT.AND P0, PT, R97.reuse, 0x70, PT ;  /* 0x000000706100780c */ /* 0x040fe40003f04270 */
[----:B------:R-:W-:Y:S02]  /*e120*/  P2R R22, PR, RZ, 0x2 ;  /* 0x00000002ff167803 */ /* 0x000fe40000000000 */
[----:B------:R-:W-:-:S02]  /*e130*/  ISETP.GT.AND P1, PT, R97, 0x69, PT ;  /* 0x000000696100780c */ /* 0x000fc40003f24270 */
[----:B0-----:R-:W-:-:S04]  /*e140*/  FMNMX.FTZ R14, R99, R14, !PT ;  /* 0x0000000e630e7209 */ /* 0x001fc80007810000 */
[C---:B------:R-:W-:Y:S01]  /*e150*/  FSETP.NEU.FTZ.AND P2, PT, R14.reuse, -INF , PT ;  /* 0xff8000000e00780b */ /* 0x040fe20003f5d000 */
[----:B------:R-:W-:Y:S01]  /*e160*/  FMUL.FTZ R20, R14, R15 ;  /* 0x0000000f0e147220 */ /* 0x000fe20000410000 */
[----:B------:R-:W-:-:S04]  /*e170*/  FSEL R34, R34, -INF , P0 ;  /* 0xff80000022227808 */ /* 0x000fc80000000000 */
[----:B------:R-:W-:Y:S02]  /*e180*/  FSEL R20, R20, RZ, P2 ;  /* 0x000000ff14147208 */ /* 0x000fe40001000000 */
[----:B------:R-:W-:-:S03]  /*e190*/  ISETP.NE.AND P0, PT, R21, RZ, PT ;  /* 0x000000ff1500720c */ /* 0x000fc60003f05270 */
[-CC-:B------:R-:W-:Y:S01]  /*e1a0*/  FFMA.FTZ R21, R88, R15.reuse, -R20.reuse ;  /* 0x0000000f58157223 */ /* 0x180fe20000010814 */
[--C-:B------:R-:W-:Y:S01]  /*e1b0*/  FFMA.FTZ R88, R93, R15, -R20.reuse ;  /* 0x0000000f5d587223 */ /* 0x100fe20000010814 */
[----:B------:R-:W-:Y:S02]  /*e1c0*/  FSEL R47, R47, -INF , P1 ;  /* 0xff8000002f2f7808 */ /* 0x000fe40000800000 */
[----:B------:R-:W-:Y:S02]  /*e1d0*/  FMNMX.FTZ R93, R90, R91, !PT ;  /* 0x0000005b5a5d7209 */ /* 0x000fe40007810000 */
[----:B------:R-:W-:Y:S01]  /*e1e0*/  ISETP.NE.AND P1, PT, R22, RZ, PT ;  /* 0x000000ff1600720c */ /* 0x000fe20003f25270 */
[-CC-:B------:R-:W-:Y:S01]  /*e1f0*/  FFMA.FTZ R22, R89, R15.reuse, -R20.reuse ;  /* 0x0000000f59167223 */ /* 0x180fe20000010814 */
[----:B------:R-:W-:Y:S01]  /*e200*/  FFMA.FTZ R89, R80, R15, -R20 ;  /* 0x0000000f50597223 */ /* 0x000fe20000010814 */
[----:B------:R-:W-:-:S04]  /*e210*/  FMNMX.FTZ R80, R94, R93, !PT ;  /* 0x0000005d5e507209 */ /* 0x000fc80007810000 */
[----:B------:R-:W-:-:S04]  /*e220*/  FMNMX.FTZ R93, R95, R80, !PT ;  /* 0x000000505f5d7209 */ /* 0x000fc80007810000 */
[----:B------:R-:W-:-:S04]  /*e230*/  FMNMX.FTZ R80, R82, R93, !PT ;  /* 0x0000005d52507209 */ /* 0x000fc80007810000 */
[----:B------:R-:W-:-:S04]  /*e240*/  FMNMX.FTZ R93, R83, R80, !PT ;  /* 0x00000050535d7209 */ /* 0x000fc80007810000 */
[----:B------:R-:W-:Y:S02]  /*e250*/  FMNMX.FTZ R80, R86, R93, !PT ;  /* 0x0000005d56507209 */ /* 0x000fe40007810000 */
[----:B------:R-:W-:Y:S02]  /*e260*/  ISETP.NE.AND P2, PT, R23, RZ, PT ;  /* 0x000000ff1700720c */ /* 0x000fe40003f45270 */
[----:B------:R-:W-:Y:S01]  /*e270*/  FMNMX.FTZ R93, R87, R80, !PT ;  /* 0x00000050575d7209 */ /* 0x000fe20007810000 */
[-CC-:B------:R-:W-:Y:S01]  /*e280*/  FFMA.FTZ R23, R92, R15.reuse, -R20.reuse ;  /* 0x0000000f5c177223 */ /* 0x180fe20000010814 */
[----:B------:R-:W-:Y:S02]  /*e290*/  FFMA.FTZ R92, R72, R15, -R20 ;  /* 0x0000000f485c7223 */ /* 0x000fe40000010814 */
        /* <DEDUP_REMOVED lines=20> */
[----:B------:R-:W-:Y:S02]  /*e3e0*/  FSEL R35, R35, -INF , P0 ;  /* 0xff80000023237808 */ /* 0x000fe40000000000 */
[----:B------:R-:W-:Y:S01]  /*e3f0*/  FMNMX.FTZ R72, R34, R93, !PT ;  /* 0x0000005d22487209 */ /* 0x000fe20007810000 */
[----:B------:R0:W-:Y:S01]  /*e400*/  MUFU.EX2 R80, R92 ;  /* 0x0000005c00507308 */ /* 0x0001e20000000800 */
[----:B------:R-:W-:Y:S02]  /*e410*/  FSEL R38, R38, -INF , P1 ;  /* 0xff80000026267808 */ /* 0x000fe40000800000 */
[----:B------:R-:W-:Y:S01]  /*e420*/  FSEL R98, R39, -INF , P2 ;  /* 0xff80000027627808 */ /* 0x000fe20001000000 */
[----:B0-----:R-:W-:Y:S01]  /*e430*/  FFMA.FTZ R92, R61, R15, -R20 ;  /* 0x0000000f3d5c7223 */ /* 0x001fe20000010814 */
[----:B------:R-:W-:-:S04]  /*e440*/  FMNMX.FTZ R61, R35, R72, !PT ;  /* 0x00000048233d7209 */ /* 0x000fc80007810000 */
        /* <DEDUP_REMOVED lines=8> */
[----:B------:R-:W-:-:S04]  /*e4d0*/  FMNMX.FTZ R26, R30, R27, !PT ;  /* 0x0000001b1e1a7209 */ /* 0x000fc80007810000 */
[----:B------:R-:W-:-:S05]  /*e4e0*/  FMNMX.FTZ R26, R101, R26, !PT ;  /* 0x0000001a651a7209 */ /* 0x000fca0007810000 */
[----:B------:R-:W0:Y:S02]  /*e4f0*/  SHFL.BFLY PT, R27, R26, 0x2, 0x1f ;  /* 0x0c401f001a1b7f89 */ /* 0x000e2400000e0000 */
[----:B0-----:R-:W-:-:S05]  /*e500*/  FMNMX.FTZ R27, R26, R27, !PT ;  /* 0x0000001b1a1b7209 */ /* 0x001fca0007810000 */
[----:B------:R-:W0:Y:S01]  /*e510*/  SHFL.BFLY PT, R72, R27, 0x1, 0x1f ;  /* 0x0c201f001b487f89 */ /* 0x000e2200000e0000 */
[-CC-:B------:R-:W-:Y:S01]  /*e520*/  FFMA.FTZ R97, R37, R15.reuse, -R20.reuse ;  /* 0x0000000f25617223 */ /* 0x180fe20000010814 */
[----:B------:R-:W-:Y:S01]  /*e530*/  FFMA.FTZ R37, R28, R15, -R20 ;  /* 0x0000000f1c257223 */ /* 0x000fe20000010814 */
[----:B0-----:R-:W-:-:S04]  /*e540*/  FMNMX.FTZ R72, R27, R72, !PT ;  /* 0x000000481b487209 */ /* 0x001fc80007810000 */
[C---:B------:R-:W-:Y:S01]  /*e550*/  FSETP.NEU.FTZ.AND P1, PT, R72.reuse, -INF , PT ;  /* 0xff8000004800780b */ /* 0x040fe20003f3d000 */
[----:B------:R-:W-:-:S05]  /*e560*/  FMUL.FTZ R28, R72, R15 ;  /* 0x0000000f481c7220 */ /* 0x000fca0000410000 */
[----:B------:R-:W-:-:S05]  /*e570*/  FSEL R28, R28, RZ, P1 ;  /* 0x000000ff1c1c7208 */ /* 0x000fca0000800000 */
[-C--:B------:R-:W-:Y:S02]  /*e580*/  FFMA.FTZ R27, R91, R15.reuse, -R28 ;  /* 0x0000000f5b1b7223 */ /* 0x080fe4000001081c */
[----:B------:R-:W2:Y:S01]  /*e590*/  LDL R91, [R1+0x74] ;  /* 0x00007400015b7983 */ /* 0x000ea20000100800 */
[----:B------:R-:W0:Y:S01]  /*e5a0*/  S2R R102, SR_TID.X ;  /* 0x0000000000667919 */ /* 0x000e220000002100 */
[----:B------:R1:W-:Y:S01]  /*e5b0*/  MUFU.EX2 R39, R92 ;  /* 0x0000005c00277308 */ /* 0x0003e20000000800 */
[----:B------:R-:W-:Y:S01]  /*e5c0*/  ISETP.NE.AND P0, PT, R96, RZ, PT ;  /* 0x000000ff6000720c */ /* 0x000fe20003f05270 */
[-CC-:B------:R-:W-:Y:S01]  /*e5d0*/  FFMA.FTZ R96, R53, R15.reuse, -R20.reuse ;  /* 0x0000000f35607223 */ /* 0x180fe20000010814 */
[-CC-:B------:R-:W-:Y:S01]  /*e5e0*/  FFMA.FTZ R53, R32, R15.reuse, -R20.reuse ;  /* 0x0000000f20357223 */ /* 0x180fe20000010814 */
[-CC-:B-1----:R-:W-:Y:S01]  /*e5f0*/  FFMA.FTZ R92, R36, R15.reuse, -R20.reuse ;  /* 0x0000000f245c7223 */ /* 0x182fe20000010814 */
[----:B------:R-:W-:-:S03]  /*e600*/  FFMA.FTZ R36, R25, R15, -R20 ;  /* 0x0000000f19247223 */ /* 0x000fc60000010814 */
[----:B------:R-:W-:Y:S01]  /*e610*/  MUFU.EX2 R21, R21 ;  /* 0x0000001500157308 */ /* 0x000fe20000000800 */
[-CC-:B------:R-:W-:Y:S01]  /*e620*/  FFMA.FTZ R25, R90, R15.reuse, -R28.reuse ;  /* 0x0000000f5a197223 */ /* 0x180fe2000001081c */
[----:B------:R-:W-:-:S06]  /*e630*/  FFMA.FTZ R32, R94, R15, -R28 ;  /* 0x0000000f5e207223 */ /* 0x000fcc000001081c */
[----:B------:R-:W1:Y:S01]  /*e640*/  MUFU.EX2 R22, R22 ;  /* 0x0000001600167308 */ /* 0x000e620000000800 */
[-C--:B------:R-:W-:Y:S01]  /*e650*/  FFMA.FTZ R90, R95, R15.reuse, -R28 ;  /* 0x0000000f5f5a7223 */ /* 0x080fe2000001081c */
[----:B------:R-:W-:-:S06]  /*e660*/  FFMA.FTZ R81, R81, R15, -R20 ;  /* 0x0000000f51517223 */ /* 0x000fcc0000010814 */
[----:B------:R-:W3:Y:S01]  /*e670*/  MUFU.EX2 R23, R23 ;  /* 0x0000001700177308 */ /* 0x000ee20000000800 */
[----:B0-----:R-:W-:-:S07]  /*e680*/  LOP3.LUT R102, R102, 0x7f, RZ, 0xc0, !PT ;  /* 0x0000007f66667812 */ /* 0x001fce00078ec0ff */
[----:B------:R-:W-:Y:S01]  /*e690*/  MUFU.EX2 R25, R25 ;  /* 0x0000001900197308 */ /* 0x000fe20000000800 */
[----:B------:R-:W-:Y:S01]  /*e6a0*/  ISETP.NE.AND P1, PT, R102, RZ, PT ;  /* 0x000000ff6600720c */ /* 0x000fe20003f25270 */
[----:B------:R-:W-:-:S06]  /*e6b0*/  FFMA.FTZ R61, R49, R15, -R20 ;  /* 0x0000000f313d7223 */ /* 0x000fcc0000010814 */
[----:B------:R-:W0:Y:S01]  /*e6c0*/  MUFU.EX2 R27, R27 ;  /* 0x0000001b001b7308 */ /* 0x000e220000000800 */
[-C--:B------:R-:W-:Y:S01]  /*e6d0*/  FFMA.FTZ R82, R82, R15.reuse, -R28 ;  /* 0x0000000f52527223 */ /* 0x080fe2000001081c */
[----:B------:R-:W-:-:S06]  /*e6e0*/  FFMA.FTZ R84, R84, R15, -R20 ;  /* 0x0000000f54547223 */ /* 0x000fcc0000010814 */
[----:B------:R-:W4:Y:S01]  /*e6f0*/  MUFU.EX2 R88, R88 ;  /* 0x0000005800587308 */ /* 0x000f220000000800 */
[----:B------:R-:W-:-:S07]  /*e700*/  FFMA.FTZ R83, R83, R15, -R28 ;  /* 0x0000000f53537223 */ /* 0x000fce000001081c */
[----:B------:R-:W4:Y:S01]  /*e710*/  MUFU.EX2 R32, R32 ;  /* 0x0000002000207308 */ /* 0x000f220000000800 */
[----:B-1----:R-:W-:Y:S01]  /*e720*/  FADD.FTZ R26, R21, R22 ;  /* 0x00000016151a7221 */ /* 0x002fe20000010000 */
[----:B------:R-:W-:-:S06]  /*e730*/  FFMA.FTZ R85, R85, R15, -R20 ;  /* 0x0000000f55557223 */ /* 0x000fcc0000010814 */
[----:B------:R-:W1:Y:S01]  /*e740*/  MUFU.EX2 R89, R89 ;  /* 0x0000005900597308 */ /* 0x000e620000000800 */
[-CC-:B------:R-:W-:Y:S01]  /*e750*/  FFMA.FTZ R93, R52, R15.reuse, -R20.reuse ;  /* 0x0000000f345d7223 */ /* 0x180fe20000010814 */
[----:B------:R-:W-:-:S06]  /*e760*/  FFMA.FTZ R52, R41, R15, -R20 ;  /* 0x0000000f29347223 */ /* 0x000fcc0000010814 */
[----:B------:R-:W1:Y:S01]  /*e770*/  MUFU.EX2 R90, R90 ;  /* 0x0000005a005a7308 */ /* 0x000e620000000800 */
[-CC-:B------:R-:W-:Y:S01]  /*e780*/  FFMA.FTZ R49, R40, R15.reuse, -R20.reuse ;  /* 0x0000000f28317223 */ /* 0x180fe20000010814 */
[-C--:B------:R-:W-:Y:S01]  /*e790*/  FFMA.FTZ R41, R24, R15.reuse, -R20 ;  /* 0x0000000f18297223 */ /* 0x080fe20000010814 */
[----:B------:R-:W-:-:S05]  /*e7a0*/  FFMA.FTZ R86, R86, R15, -R28 ;  /* 0x0000000f56567223 */ /* 0x000fca000001081c */
[----:B------:R3:W-:Y:S01]  /*e7b0*/  MUFU.EX2 R31, R61 ;  /* 0x0000003d001f7308 */ /* 0x0007e20000000800 */
[-CC-:B------:R-:W-:Y:S01]  /*e7c0*/  FFMA.FTZ R73, R73, R15.reuse, -R20.reuse ;  /* 0x0000000f49497223 */ /* 0x180fe20000010814 */
[-CC-:B------:R-:W-:Y:S01]  /*e7d0*/  FFMA.FTZ R76, R76, R15.reuse, -R20.reuse ;  /* 0x0000000f4c4c7223 */ /* 0x180fe20000010814 */
[----:B------:R-:W-:-:S05]  /*e7e0*/  FFMA.FTZ R77, R77, R15, -R20 ;  /* 0x0000000f4d4d7223 */ /* 0x000fca0000010814 */
[----:B------:R-:W1:Y:S01]  /*e7f0*/  MUFU.EX2 R81, R81 ;  /* 0x0000005100517308 */ /* 0x000e620000000800 */
[-C--:B---3--:R-:W-:Y:S01]  /*e800*/  FFMA.FTZ R61, R33, R15.reuse, -R20 ;  /* 0x0000000f213d7223 */ /* 0x088fe20000010814 */
        /* <DEDUP_REMOVED lines=16> */
[-C--:B------:R-:W-:Y:S01]  /*e910*/  FFMA.FTZ R40, R29, R15.reuse, -R20 ;  /* 0x0000000f1d287223 */ /* 0x080fe20000010814 */
[-C--:B------:R-:W-:Y:S01]  /*e920*/  FFMA.FTZ R24, R50, R15.reuse, -R28 ;  /* 0x0000000f32187223 */ /* 0x080fe2000001081c */
[----:B------:R-:W-:Y:S01]  /*e930*/  FADD.FTZ R63, R23, R26 ;  /* 0x0000001a173f7221 */ /* 0x000fe20000010000 */
[----:B------:R-:W-:Y:S01]  /*e940*/  @!P1 VIADD R20, R0, 0x31c40 ;  /* 0x00031c4000149836 */ /* 0x000fe20000000000 */
[----:B------:R-:W3:Y:S01]  /*e950*/  MUFU.EX2 R83, R83 ;  /* 0x0000005300537308 */ /* 0x000ee20000000800 */
[-CC-:B------:R-:W-:Y:S01]  /*e960*/  FFMA.FTZ R50, R51, R15.reuse, -R28.reuse ;  /* 0x0000000f33327223 */ /* 0x180fe2000001081c */
[----:B0-----:R-:W-:Y:S01]  /*e970*/  FADD.FTZ R51, R25, R27 ;  /* 0x0000001b19337221 */ /* 0x001fe20000010000 */
[----:B------:R-:W-:Y:S01]  /*e980*/  FFMA.FTZ R87, R87, R15, -R28 ;  /* 0x0000000f57577223 */ /* 0x000fe2000001081c */
[----:B----4-:R-:W-:Y:S01]  /*e990*/  FADD.FTZ R26, R88, R63 ;  /* 0x0000003f581a7221 */ /* 0x010fe20000010000 */
[----:B------:R-:W-:-:S03]  /*e9a0*/  @!P1 PRMT R20, RZ, 0x654, R20 ;  /* 0x00000654ff149816 */ /* 0x000fc60000000014 */
[----:B------:R-:W0:Y:S01]  /*e9b0*/  MUFU.EX2 R85, R85 ;  /* 0x0000005500557308 */ /* 0x000e220000000800 */
[----:B------:R-:W-:Y:S01]  /*e9c0*/  FADD.FTZ R63, R32, R51 ;  /* 0x00000033203f7221 */ /* 0x000fe20000010000 */
[-C--:B------:R-:W-:Y:S01]  /*e9d0*/  FFMA.FTZ R29, R74, R15.reuse, -R28 ;  /* 0x0000000f4a1d7223 */ /* 0x080fe2000001081c */
[----:B-1----:R-:W-:Y:S01]  /*e9e0*/  FADD.FTZ R26, R89, R26 ;  /* 0x0000001a591a7221 */ /* 0x002fe20000010000 */
[----:B------:R1:W-:Y:S04]  /*e9f0*/  @!P1 SYNCS.ARRIVE.TRANS64.RED.A1T0 RZ, [R20+URZ], RZ ;  /* 0x000000ff14ff99a7 */ /* 0x0003e8000810043f */
[----:B------:R-:W4:Y:S01]  /*ea00*/  MUFU.EX2 R86, R86 ;  /* 0x0000005600567308 */ /* 0x000f220000000800 */
[----:B------:R-:W-:Y:S01]  /*ea10*/  FADD.FTZ R63, R90, R63 ;  /* 0x0000003f5a3f7221 */ /* 0x000fe20000010000 */
[----:B------:R-:W-:Y:S01]  /*ea20*/  FFMA.FTZ R74, R75, R15, -R28 ;  /* 0x0000000f4b4a7223 */ /* 0x000fe2000001081c */
[----:B-1----:R-:W-:Y:S01]  /*ea30*/  F2FP.BF16.F32.PACK_AB R20, R22, R21 ;  /* 0x000000151614723e */ /* 0x002fe200000010ff */
[----:B------:R-:W-:-:S04]  /*ea40*/  FADD.FTZ R21, R81, R26 ;  /* 0x0000001a51157221 */ /* 0x000fc80000010000 */
[----:B------:R-:W1:Y:S01]  /*ea50*/  MUFU.EX2 R87, R87 ;  /* 0x0000005700577308 */ /* 0x000e620000000800 */
[----:B---3--:R-:W-:Y:S01]  /*ea60*/  FADD.FTZ R26, R82, R63 ;  /* 0x0000003f521a7221 */ /* 0x008fe20000010000 */
[----:B------:R-:W-:Y:S01]  /*ea70*/  FFMA.FTZ R75, R78, R15, -R28 ;  /* 0x0000000f4e4b7223 */ /* 0x000fe2000001081c */
[----:B------:R-:W-:-:S05]  /*ea80*/  F2FP.BF16.F32.PACK_AB R22, R88, R23 ;  /* 0x000000175816723e */ /* 0x000fca00000010ff */
[----:B------:R-:W3:Y:S01]  /*ea90*/  MUFU.EX2 R73, R73 ;  /* 0x0000004900497308 */ /* 0x000ee20000000800 */
[----:B------:R-:W-:Y:S01]  /*eaa0*/  FADD.FTZ R88, R84, R21 ;  /* 0x0000001554587221 */ /* 0x000fe20000010000 */
[----:B------:R-:W-:Y:S01]  /*eab0*/  FFMA.FTZ R51, R54, R15, -R28 ;  /* 0x0000000f36337223 */ /* 0x000fe2000001081c */
[----:B------:R-:W-:-:S05]  /*eac0*/  FADD.FTZ R23, R83, R26 ;  /* 0x0000001a53177221 */ /* 0x000fca0000010000 */
[----:B------:R-:W3:Y:S01]  /*ead0*/  MUFU.EX2 R29, R29 ;  /* 0x0000001d001d7308 */ /* 0x000ee20000000800 */
[-CC-:B------:R-:W-:Y:S01]  /*eae0*/  FFMA.FTZ R78, R79, R15.reuse, -R28.reuse ;  /* 0x0000000f4f4e7223 */ /* 0x180fe2000001081c */
[----:B------:R-:W-:Y:S01]  /*eaf0*/  FFMA.FTZ R54, R55, R15, -R28 ;  /* 0x0000000f37367223 */ /* 0x000fe2000001081c */
[----:B0-----:R-:W-:-:S05]  /*eb00*/  FADD.FTZ R55, R85, R88 ;  /* 0x0000005855377221 */ /* 0x001fca0000010000 */
[----:B------:R-:W0:Y:S01]  /*eb10*/  MUFU.EX2 R76, R76 ;  /* 0x0000004c004c7308 */ /* 0x000e220000000800 */
[----:B------:R-:W-:Y:S01]  /*eb20*/  F2FP.BF16.F32.PACK_AB R26, R85, R84 ;  /* 0x00000054551a723e */ /* 0x000fe200000010ff */
[----:B----4-:R-:W-:-:S06]  /*eb30*/  FADD.FTZ R84, R86, R23 ;  /* 0x0000001756547221 */ /* 0x010fcc0000010000 */
[----:B------:R-:W4:Y:S01]  /*eb40*/  MUFU.EX2 R74, R74 ;  /* 0x0000004a004a7308 */ /* 0x000f220000000800 */
[----:B------:R-:W-:Y:S01]  /*eb50*/  FFMA.FTZ R66, R66, R15, -R28 ;  /* 0x0000000f42427223 */ /* 0x000fe2000001081c */
[----:B------:R-:W-:Y:S01]  /*eb60*/  F2FP.BF16.F32.PACK_AB R23, R90, R32 ;  /* 0x000000205a17723e */ /* 0x000fe200000010ff */
[----:B------:R-:W-:-:S05]  /*eb70*/  FADD.FTZ R32, R80, R55 ;  /* 0x0000003750207221 */ /* 0x000fca0000010000 */
[----:B------:R-:W4:Y:S01]  /*eb80*/  MUFU.EX2 R77, R77 ;  /* 0x0000004d004d7308 */ /* 0x000f220000000800 */
[----:B-1----:R-:W-:Y:S01]  /*eb90*/  FADD.FTZ R84, R87, R84 ;  /* 0x0000005457547221 */ /* 0x002fe20000010000 */
[----:B------:R-:W-:-:S06]  /*eba0*/  FFMA.FTZ R67, R67, R15, -R28 ;  /* 0x0000000f43437223 */ /* 0x000fcc000001081c */
[----:B------:R-:W1:Y:S01]  /*ebb0*/  MUFU.EX2 R75, R75 ;  /* 0x0000004b004b7308 */ /* 0x000e620000000800 */
[----:B---3--:R-:W-:-:S07]  /*ebc0*/  FADD.FTZ R79, R73, R32 ;  /* 0x00000020494f7221 */ /* 0x008fce0000010000 */
[----:B------:R-:W3:Y:S01]  /*ebd0*/  MUFU.EX2 R64, R64 ;  /* 0x0000004000407308 */ /* 0x000ee20000000800 */
[----:B------:R-:W-:Y:S01]  /*ebe0*/  F2FP.BF16.F32.PACK_AB R21, R27, R25 ;  /* 0x000000191b15723e */ /* 0x000fe200000010ff */
[----:B------:R-:W-:-:S06]  /*ebf0*/  FADD.FTZ R63, R29, R84 ;  /* 0x000000541d3f7221 */ /* 0x000fcc0000010000 */
[----:B------:R-:W3:Y:S01]  /*ec00*/  MUFU.EX2 R78, R78 ;  /* 0x0000004e004e7308 */ /* 0x000ee20000000800 */
[----:B------:R-:W-:Y:S01]  /*ec10*/  FFMA.FTZ R70, R70, R15, -R28 ;  /* 0x0000000f46467223 */ /* 0x000fe2000001081c */
[----:B------:R-:W-:Y:S01]  /*ec20*/  F2FP.BF16.F32.PACK_AB R25, R83, R82 ;  /* 0x000000525319723e */ /* 0x000fe200000010ff */
[----:B0-----:R-:W-:-:S05]  /*ec30*/  FADD.FTZ R82, R76, R79 ;  /* 0x0000004f4c527221 */ /* 0x001fca0000010000 */
[----:B------:R-:W0:Y:S01]  /*ec40*/  MUFU.EX2 R65, R65 ;  /* 0x0000004100417308 */ /* 0x000e220000000800 */
[----:B------:R-:W-:Y:S01]  /*ec50*/  FFMA.FTZ R55, R46, R15, -R28 ;  /* 0x0000000f2e377223 */ /* 0x000fe2000001081c */
[----:B----4-:R-:W-:-:S06]  /*ec60*/  FADD.FTZ R46, R74, R63 ;  /* 0x0000003f4a2e7221 */ /* 0x010fcc0000010000 */
[----:B------:R-:W4:Y:S01]  /*ec70*/  MUFU.EX2 R66, R66 ;  /* 0x0000004200427308 */ /* 0x000f220000000800 */
[----:B------:R-:W-:Y:S01]  /*ec80*/  FFMA.FTZ R71, R71, R15, -R28 ;  /* 0x0000000f47477223 */ /* 0x000fe2000001081c */
[----:B------:R-:W-:Y:S01]  /*ec90*/  FADD.FTZ R79, R77, R82 ;  /* 0x000000524d4f7221 */ /* 0x000fe20000010000 */
[----:B-1----:R-:W-:-:S05]  /*eca0*/  FADD.FTZ R63, R75, R46 ;  /* 0x0000002e4b3f7221 */ /* 0x002fca0000010000 */
[----:B------:R-:W-:Y:S01]  /*ecb0*/  MUFU.EX2 R67, R67 ;  /* 0x0000004300437308 */ /* 0x000fe20000000800 */
[----:B---3--:R-:W-:Y:S01]  /*ecc0*/  FADD.FTZ R46, R64, R79 ;  /* 0x0000004f402e7221 */ /* 0x008fe20000010000 */
[----:B------:R-:W-:-:S06]  /*ecd0*/  FADD.FTZ R63, R78, R63 ;  /* 0x0000003f4e3f7221 */ /* 0x000fcc0000010000 */
[----:B------:R-:W1:Y:S01]  /*ece0*/  MUFU.EX2 R68, R68 ;  /* 0x0000004400447308 */ /* 0x000e620000000800 */
[----:B0-----:R-:W-:-:S07]  /*ecf0*/  FADD.FTZ R79, R65, R46 ;  /* 0x0000002e414f7221 */ /* 0x001fce0000010000 */
[----:B------:R-:W-:Y:S01]  /*ed00*/  MUFU.EX2 R70, R70 ;  /* 0x0000004600467308 */ /* 0x000fe20000000800 */
[----:B------:R-:W-:Y:S01]  /*ed10*/  FFMA.FTZ R46, R30, R15, -R28 ;  /* 0x0000000f1e2e7223 */ /* 0x000fe2000001081c */
[----:B----4-:R-:W-:-:S06]  /*ed20*/  FADD.FTZ R30, R66, R63 ;  /* 0x0000003f421e7221 */ /* 0x010fcc0000010000 */
[----:B------:R-:W0:Y:S01]  /*ed30*/  MUFU.EX2 R69, R69 ;  /* 0x0000004500457308 */ /* 0x000e220000000800 */
[----:B------:R-:W-:-:S07]  /*ed40*/  FFMA.FTZ R32, R38, R15, -R28 ;  /* 0x0000000f26207223 */ /* 0x000fce000001081c */
[----:B------:R-:W3:Y:S08]  /*ed50*/  MUFU.EX2 R71, R71 ;  /* 0x0000004700477308 */ /* 0x000ef00000000800 */
[----:B------:R-:W4:Y:S08]  /*ed60*/  MUFU.EX2 R56, R56 ;  /* 0x0000003800387308 */ /* 0x000f300000000800 */
[----:B------:R-:W-:Y:S01]  /*ed70*/  MUFU.EX2 R33, R33 ;  /* 0x0000002100217308 */ /* 0x000fe20000000800 */
[-CC-:B------:R-:W-:Y:S01]  /*ed80*/  FFMA.FTZ R42, R42, R15.reuse, -R28.reuse ;  /* 0x0000000f2a2a7223 */ /* 0x180fe2000001081c */
[-CC-:B------:R-:W-:Y:S01]  /*ed90*/  FFMA.FTZ R43, R43, R15.reuse, -R28.reuse ;  /* 0x0000000f2b2b7223 */ /* 0x180fe2000001081c */
[----:B------:R-:W-:-:S05]  /*eda0*/  FFMA.FTZ R47, R47, R15, -R28 ;  /* 0x0000000f2f2f7223 */ /* 0x000fca000001081c */
[----:B------:R-:W2:Y:S01]  /*edb0*/  MUFU.EX2 R57, R57 ;  /* 0x0000003900397308 */ /* 0x000ea20000000800 */
[-CC-:B------:R-:W-:Y:S01]  /*edc0*/  FFMA.FTZ R34, R34, R15.reuse, -R28.reuse ;  /* 0x0000000f22227223 */ /* 0x180fe2000001081c */
[-CC-:B------:R-:W-:Y:S01]  /*edd0*/  FFMA.FTZ R35, R35, R15.reuse, -R28.reuse ;  /* 0x0000000f23237223 */ /* 0x180fe2000001081c */
[-CC-:B------:R-:W-:Y:S01]  /*ede0*/  FFMA.FTZ R98, R98, R15.reuse, -R28.reuse ;  /* 0x0000000f62627223 */ /* 0x180fe2000001081c */
[----:B------:R-:W-:-:S04]  /*edf0*/  FFMA.FTZ R99, R99, R15, -R28 ;  /* 0x0000000f63637223 */ /* 0x000fc8000001081c */
[----:B------:R-:W2:Y:S01]  /*ee00*/  MUFU.EX2 R58, R58 ;  /* 0x0000003a003a7308 */ /* 0x000ea20000000800 */
[-CC-:B------:R-:W-:Y:S01]  /*ee10*/  FFMA.FTZ R100, R100, R15.reuse, -R28.reuse ;  /* 0x0000000f64647223 */ /* 0x180fe2000001081c */
[----:B-1----:R-:W-:Y:S01]  /*ee20*/  FADD.FTZ R82, R68, R79 ;  /* 0x0000004f44527221 */ /* 0x002fe20000010000 */
[----:B------:R-:W-:-:S05]  /*ee30*/  FFMA.FTZ R101, R101, R15, -R28 ;  /* 0x0000000f65657223 */ /* 0x000fca000001081c */
[----:B------:R1:W-:Y:S01]  /*ee40*/  MUFU.EX2 R38, R55 ;  /* 0x0000003700267308 */ /* 0x0003e20000000800 */
[----:B0-----:R-:W-:Y:S01]  /*ee50*/  FADD.FTZ R63, R69, R82 ;  /* 0x00000052453f7221 */ /* 0x001fe20000010000 */
[----:B-1----:R-:W-:-:S06]  /*ee60*/  FADD.FTZ R55, R67, R30 ;  /* 0x0000001e43377221 */ /* 0x002fcc0000010000 */
[----:B------:R-:W0:Y:S01]  /*ee70*/  MUFU.EX2 R60, R60 ;  /* 0x0000003c003c7308 */ /* 0x000e220000000800 */
[----:B------:R-:W-:-:S07]  /*ee80*/  FADD.FTZ R28, R70, R55 ;  /* 0x00000037461c7221 */ /* 0x000fce0000010000 */
[----:B------:R-:W1:Y:S01]  /*ee90*/  MUFU.EX2 R59, R59 ;  /* 0x0000003b003b7308 */ /* 0x000e620000000800 */
[----:B---3--:R-:W-:Y:S01]  /*eea0*/  FADD.FTZ R28, R71, R28 ;  /* 0x0000001c471c7221 */ /* 0x008fe20000010000 */
[----:B------:R3:W-:Y:S01]  /*eeb0*/  STSM.16.M88.4 [R18+0x24300], R20 ;  /* 0x0243001412007844 */ /* 0x0007e20000000200 */
[----:B----4-:R-:W-:-:S05]  /*eec0*/  FADD.FTZ R30, R56, R63 ;  /* 0x0000003f381e7221 */ /* 0x010fca0000010000 */
[----:B------:R-:W4:Y:S01]  /*eed0*/  MUFU.EX2 R62, R62 ;  /* 0x0000003e003e7308 */ /* 0x000f220000000800 */
[----:B------:R-:W-:Y:S01]  /*eee0*/  F2FP.BF16.F32.PACK_AB R27, R87, R86 ;  /* 0x00000056571b723e */ /* 0x000fe200000010ff */
[----:B--2---:R-:W-:-:S06]  /*eef0*/  FADD.FTZ R63, R57, R30 ;  /* 0x0000001e393f7221 */ /* 0x004fcc0000010000 */
[----:B------:R-:W2:Y:S01]  /*ef00*/  MUFU.EX2 R48, R48 ;  /* 0x0000003000307308 */ /* 0x000ea20000000800 */
[----:B---3--:R-:W-:-:S07]  /*ef10*/  FADD.FTZ R21, R33, R28 ;  /* 0x0000001c21157221 */ /* 0x008fce0000010000 */
[----:B------:R3:W2:Y:S01]  /*ef20*/  MUFU.EX2 R0, R24 ;  /* 0x0000001800007308 */ /* 0x0006a20000000800 */
[----:B------:R-:W-:Y:S01]  /*ef30*/  FADD.FTZ R28, R58, R21 ;  /* 0x000000153a1c7221 */ /* 0x000fe20000010000 */
[----:B0-----:R-:W-:-:S06]  /*ef40*/  FADD.FTZ R30, R60, R63 ;  /* 0x0000003f3c1e7221 */ /* 0x001fcc0000010000 */
[----:B------:R-:W0:Y:S01]  /*ef50*/  MUFU.EX2 R50, R50 ;  /* 0x0000003200327308 */ /* 0x000e220000000800 */
[----:B---3--:R-:W-:-:S05]  /*ef60*/  F2FP.BF16.F32.PACK_AB R24, R81, R89 ;  /* 0x000000595118723e */ /* 0x008fca00000010ff */
[----:B------:R1:W-:Y:S02]  /*ef70*/  STSM.16.M88.4 [R18+0x25b00], R24 ;  /* 0x025b001812007844 */ /* 0x0003e40000000200 */
[----:B------:R-:W-:Y:S01]  /*ef80*/  MUFU.EX2 R93, R93 ;  /* 0x0000005d005d7308 */ /* 0x000fe20000000800 */
[----:B------:R-:W-:-:S07]  /*ef90*/  F2FP.BF16.F32.PACK_AB R21, R74, R29 ;  /* 0x0000001d4a15723e */ /* 0x000fce00000010ff */
[----:B------:R-:W3:Y:S01]  /*efa0*/  MUFU.EX2 R51, R51 ;  /* 0x0000003300337308 */ /* 0x000ee20000000800 */
[----:B-1----:R-:W-:Y:S01]  /*efb0*/  FADD.FTZ R27, R59, R28 ;  /* 0x0000001c3b1b7221 */ /* 0x002fe20000010000 */
[----:B------:R-:W-:-:S06]  /*efc0*/  FADD.FTZ R25, R39, R30 ;  /* 0x0000001e27197221 */ /* 0x000fcc0000010000 */
[----:B------:R-:W-:Y:S01]  /*efd0*/  MUFU.EX2 R96, R96 ;  /* 0x0000006000607308 */ /* 0x000fe20000000800 */
[----:B----4-:R-:W-:Y:S01]  /*efe0*/  FADD.FTZ R29, R62, R27 ;  /* 0x0000001b3e1d7221 */ /* 0x010fe20000010000 */
[----:B--2---:R-:W-:-:S06]  /*eff0*/  FADD.FTZ R28, R48, R25 ;  /* 0x00000019301c7221 */ /* 0x004fcc0000010000 */
[----:B------:R-:W1:Y:S01]  /*f000*/  MUFU.EX2 R54, R54 ;  /* 0x0000003600367308 */ /* 0x000e620000000800 */
[----:B------:R-:W-:Y:S01]  /*f010*/  FADD.FTZ R29, R0, R29 ;  /* 0x0000001d001d7221 */ /* 0x000fe20000010000 */
[----:B------:R-:W-:-:S06]  /*f020*/  FADD.FTZ R28, R31, R28 ;  /* 0x0000001c1f1c7221 */ /* 0x000fcc0000010000 */
[----:B------:R-:W-:Y:S01]  /*f030*/  MUFU.EX2 R49, R49 ;  /* 0x0000003100317308 */ /* 0x000fe20000000800 */
[----:B------:R-:W-:-:S07]  /*f040*/  F2FP.BF16.F32.PACK_AB R24, R65, R64 ;  /* 0x000000404118723e */ /* 0x000fce00000010ff */
[----:B------:R-:W2:Y:S01]  /*f050*/  MUFU.EX2 R42, R42 ;  /* 0x0000002a002a7308 */ /* 0x000ea20000000800 */
[----:B------:R-:W-:Y:S02]  /*f060*/  F2FP.BF16.F32.PACK_AB R20, R73, R80 ;  /* 0x000000504914723e */ /* 0x000fe400000010ff */
[----:B------:R-:W-:-:S05]  /*f070*/  F2FP.BF16.F32.PACK_AB R22, R77, R76 ;  /* 0x0000004c4d16723e */ /* 0x000fca00000010ff */
[----:B------:R-:W4:Y:S01]  /*f080*/  MUFU.EX2 R52, R52 ;  /* 0x0000003400347308 */ /* 0x000f220000000800 */
[----:B------:R-:W-:-:S07]  /*f090*/  F2FP.BF16.F32.PACK_AB R23, R78, R75 ;  /* 0x0000004b4e17723e */ /* 0x000fce00000010ff */
[----:B------:R-:W4:Y:S08]  /*f0a0*/  MUFU.EX2 R43, R43 ;  /* 0x0000002b002b7308 */ /* 0x000f300000000800 */
[----:B------:R0:W-:Y:S01]  /*f0b0*/  MUFU.EX2 R63, R32 ;  /* 0x00000020003f7308 */ /* 0x0001e20000000800 */
[----:B------:R1:W-:Y:S01]  /*f0c0*/  STSM.16.M88.4 [R18+0x27300], R20 ;  /* 0x0273001412007844 */ /* 0x0003e20000000200 */
[----:B0-----:R-:W-:-:S06]  /*f0d0*/  FADD.FTZ R32, R50, R29 ;  /* 0x0000001d32207221 */ /* 0x001fcc0000010000 */
[----:B------:R-:W0:Y:S01]  /*f0e0*/  MUFU.EX2 R44, R44 ;  /* 0x0000002c002c7308 */ /* 0x000e220000000800 */
[----:B---3--:R-:W-:-:S07]  /*f0f0*/  FADD.FTZ R29, R51, R32 ;  /* 0x00000020331d7221 */ /* 0x008fce0000010000 */
[----:B------:R3:W-:Y:S01]  /*f100*/  MUFU.EX2 R64, R35 ;  /* 0x0000002300407308 */ /* 0x0007e20000000800 */
[----:B-1----:R-:W-:Y:S01]  /*f110*/  FADD.FTZ R21, R54, R29 ;  /* 0x0000001d36157221 */ /* 0x002fe20000010000 */
[----:B---3--:R-:W-:-:S06]  /*f120*/  FADD.FTZ R35, R93, R28 ;  /* 0x0000001c5d237221 */ /* 0x008fcc0000010000 */
[----:B------:R-:W1:Y:S01]  /*f130*/  MUFU.EX2 R45, R45 ;  /* 0x0000002d002d7308 */ /* 0x000e620000000800 */
[----:B--2---:R-:W-:-:S07]  /*f140*/  FADD.FTZ R20, R42, R21 ;  /* 0x000000152a147221 */ /* 0x004fce0000010000 */
[----:B------:R2:W-:Y:S08]  /*f150*/  MUFU.EX2 R55, R34 ;  /* 0x0000002200377308 */ /* 0x0005f00000000800 */
[----:B------:R-:W3:Y:S01]  /*f160*/  MUFU.EX2 R47, R47 ;  /* 0x0000002f002f7308 */ /* 0x000ee20000000800 */
[----:B--2---:R-:W-:-:S04]  /*f170*/  FADD.FTZ R34, R96, R35 ;  /* 0x0000002360227221 */ /* 0x004fc80000010000 */
[----:B------:R-:W-:-:S03]  /*f180*/  FADD.FTZ R23, R49, R34 ;  /* 0x0000002231177221 */ /* 0x000fc60000010000 */
[----:B------:R-:W2:Y:S01]  /*f190*/  MUFU.EX2 R53, R53 ;  /* 0x0000003500357308 */ /* 0x000ea20000000800 */
[----:B----4-:R-:W-:Y:S01]  /*f1a0*/  FADD.FTZ R23, R52, R23 ;  /* 0x0000001734177221 */ /* 0x010fe20000010000 */
[----:B------:R-:W-:Y:S01]  /*f1b0*/  FADD.FTZ R21, R43, R20 ;  /* 0x000000142b157221 */ /* 0x000fe20000010000 */
[----:B------:R-:W-:-:S05]  /*f1c0*/  F2FP.BF16.F32.PACK_AB R29, R58, R33 ;  /* 0x000000213a1d723e */ /* 0x000fca00000010ff */
[----:B------:R-:W4:Y:S01]  /*f1d0*/  MUFU.EX2 R61, R61 ;  /* 0x0000003d003d7308 */ /* 0x000f220000000800 */
[----:B0-----:R-:W-:Y:S01]  /*f1e0*/  FADD.FTZ R22, R44, R23 ;  /* 0x000000172c167221 */ /* 0x001fe20000010000 */
[----:B------:R-:W-:Y:S01]  /*f1f0*/  F2FP.BF16.F32.PACK_AB R33, R50, R0 ;  /* 0x000000003221723e */ /* 0x000fe200000010ff */
[----:B------:R-:W-:-:S05]  /*f200*/  FADD.FTZ R0, R38, R21 ;  /* 0x0000001526007221 */ /* 0x000fca0000010000 */
[----:B------:R-:W0:Y:S01]  /*f210*/  MUFU.EX2 R92, R92 ;  /* 0x0000005c005c7308 */ /* 0x000e220000000800 */
[----:B-1----:R-:W-:Y:S01]  /*f220*/  FADD.FTZ R22, R45, R22 ;  /* 0x000000162d167221 */ /* 0x002fe20000010000 */
[----:B---3--:R-:W-:-:S06]  /*f230*/  FADD.FTZ R0, R47, R0 ;  /* 0x000000002f007221 */ /* 0x008fcc0000010000 */
[----:B------:R-:W-:Y:S01]  /*f240*/  MUFU.EX2 R97, R97 ;  /* 0x0000006100617308 */ /* 0x000fe20000000800 */
[----:B--2---:R-:W-:Y:S01]  /*f250*/  FADD.FTZ R22, R53, R22 ;  /* 0x0000001635167221 */ /* 0x004fe20000010000 */
[----:B------:R-:W-:-:S06]  /*f260*/  FADD.FTZ R21, R55, R0 ;  /* 0x0000000037157221 */ /* 0x000fcc0000010000 */
[----:B------:R-:W1:Y:S01]  /*f270*/  MUFU.EX2 R98, R98 ;  /* 0x0000006200627308 */ /* 0x000e620000000800 */
[----:B------:R-:W-:Y:S02]  /*f280*/  F2FP.BF16.F32.PACK_AB R26, R69, R68 ;  /* 0x00000044451a723e */ /* 0x000fe400000010ff */
[----:B------:R-:W-:Y:S02]  /*f290*/  F2FP.BF16.F32.PACK_AB R25, R67, R66 ;  /* 0x000000424319723e */ /* 0x000fe400000010ff */
[----:B------:R-:W-:-:S03]  /*f2a0*/  F2FP.BF16.F32.PACK_AB R27, R71, R70 ;  /* 0x00000046471b723e */ /* 0x000fc600000010ff */
[----:B------:R-:W2:Y:S01]  /*f2b0*/  MUFU.EX2 R41, R41 ;  /* 0x0000002900297308 */ /* 0x000ea20000000800 */
[----:B----4-:R-:W-:Y:S01]  /*f2c0*/  FADD.FTZ R23, R61, R22 ;  /* 0x000000163d177221 */ /* 0x010fe20000010000 */
[----:B------:R-:W-:Y:S01]  /*f2d0*/  F2FP.BF16.F32.PACK_AB R32, R31, R48 ;  /* 0x000000301f20723e */ /* 0x000fe200000010ff */
[----:B------:R-:W-:-:S05]  /*f2e0*/  FADD.FTZ R0, R64, R21 ;  /* 0x0000001540007221 */ /* 0x000fca0000010000 */
[----:B------:R-:W3:Y:S01]  /*f2f0*/  MUFU.EX2 R99, R99 ;  /* 0x0000006300637308 */ /* 0x000ee20000000800 */
[----:B------:R-:W-:Y:S01]  /*f300*/  F2FP.BF16.F32.PACK_AB R28, R57, R56 ;  /* 0x00000038391c723e */ /* 0x000fe200000010ff */
[----:B------:R0:W-:Y:S01]  /*f310*/  STSM.16.M88.4 [R18+0x28b00], R24 ;  /* 0x028b001812007844 */ /* 0x0001e20000000200 */
[----:B------:R-:W-:-:S05]  /*f320*/  F2FP.BF16.F32.PACK_AB R30, R39, R60 ;  /* 0x0000003c271e723e */ /* 0x000fca00000010ff */
[----:B------:R-:W4:Y:S01]  /*f330*/  MUFU.EX2 R36, R36 ;  /* 0x0000002400247308 */ /* 0x000f220000000800 */
[----:B------:R-:W-:-:S07]  /*f340*/  F2FP.BF16.F32.PACK_AB R31, R62, R59 ;  /* 0x0000003b3e1f723e */ /* 0x000fce00000010ff */
[----:B------:R-:W-:Y:S01]  /*f350*/  MUFU.EX2 R37, R37 ;  /* 0x0000002500257308 */ /* 0x000fe20000000800 */
[----:B0-----:R-:W-:Y:S01]  /*f360*/  FADD.FTZ R26, R92, R23 ;  /* 0x000000175c1a7221 */ /* 0x001fe20000010000 */
[----:B------:R-:W-:-:S06]  /*f370*/  FADD.FTZ R27, R63, R0 ;  /* 0x000000003f1b7221 */ /* 0x000fcc0000010000 */
[----:B------:R-:W-:Y:S01]  /*f380*/  MUFU.EX2 R40, R40 ;  /* 0x0000002800287308 */ /* 0x000fe20000000800 */
[----:B------:R-:W-:-:S07]  /*f390*/  F2FP.BF16.F32.PACK_AB R34, R96, R93 ;  /* 0x0000005d6022723e */ /* 0x000fce00000010ff */
[----:B------:R-:W0:Y:S01]  /*f3a0*/  MUFU.EX2 R100, R100 ;  /* 0x0000006400647308 */ /* 0x000e220000000800 */
[----:B------:R-:W-:-:S07]  /*f3b0*/  F2FP.BF16.F32.PACK_AB R35, R54, R51 ;  /* 0x000000333623723e */ /* 0x000fce00000010ff */
[----:B------:R-:W-:Y:S01]  /*f3c0*/  MUFU.EX2 R46, R46 ;  /* 0x0000002e002e7308 */ /* 0x000fe20000000800 */
[----:B------:R2:W-:Y:S07]  /*f3d0*/  STSM.16.M88.4 [R18+0x2a300], R28 ;  /* 0x02a3001c12007844 */ /* 0x0005ee0000000200 */
[----:B------:R-:W0:Y:S01]  /*f3e0*/  MUFU.EX2 R101, R101 ;  /* 0x0000006500657308 */ /* 0x000e220000000800 */
[----:B-1----:R-:W-:Y:S01]  /*f3f0*/  FADD.FTZ R0, R98, R27 ;  /* 0x0000001b62007221 */ /* 0x002fe20000010000 */
[----:B------:R1:W-:Y:S01]  /*f400*/  STSM.16.M88.4 [R18+0x2bb00], R32 ;  /* 0x02bb002012007844 */ /* 0x0003e20000000200 */
[----:B--2---:R-:W-:Y:S01]  /*f410*/  FADD.FTZ R28, R97, R26 ;  /* 0x0000001a611c7221 */ /* 0x004fe20000010000 */
[----:B------:R-:W-:-:S02]  /*f420*/  F2FP.BF16.F32.PACK_AB R20, R52, R49 ;  /* 0x000000313414723e */ /* 0x000fc400000010ff */
[----:B------:R-:W-:Y:S02]  /*f430*/  F2FP.BF16.F32.PACK_AB R22, R45, R44 ;  /* 0x0000002c2d16723e */ /* 0x000fe400000010ff */
[----:B------:R-:W-:Y:S01]  /*f440*/  F2FP.BF16.F32.PACK_AB R21, R43, R42 ;  /* 0x0000002a2b15723e */ /* 0x000fe200000010ff */
[----:B-1----:R-:W-:Y:S01]  /*f450*/  FADD.FTZ R33, R41, R28 ;  /* 0x0000001c29217221 */ /* 0x002fe20000010000 */
[----:B---3--:R-:W-:Y:S01]  /*f460*/  FADD.FTZ R35, R99, R0 ;  /* 0x0000000063237221 */ /* 0x008fe20000010000 */
[----:B------:R-:W-:Y:S02]  /*f470*/  F2FP.BF16.F32.PACK_AB R23, R47, R38 ;  /* 0x000000262f17723e */ /* 0x000fe400000010ff */
[C---:B----4-:R-:W-:Y:S01]  /*f480*/  F2FP.BF16.F32.PACK_AB R28, R36.reuse, R41 ;  /* 0x00000029241c723e */ /* 0x050fe200000010ff */
[----:B------:R-:W-:Y:S01]  /*f490*/  FADD.FTZ R36, R36, R33 ;  /* 0x0000002124247221 */ /* 0x000fe20000010000 */
[----:B------:R-:W-:Y:S01]  /*f4a0*/  F2FP.BF16.F32.PACK_AB R24, R61, R53 ;  /* 0x000000353d18723e */ /* 0x000fe200000010ff */
[----:B0-----:R-:W-:Y:S01]  /*f4b0*/  FADD.FTZ R35, R100, R35 ;  /* 0x0000002364237221 */ /* 0x001fe20000010000 */
[----:B------:R-:W-:-:S02]  /*f4c0*/  F2FP.BF16.F32.PACK_AB R26, R97, R92 ;  /* 0x0000005c611a723e */ /* 0x000fc400000010ff */
[----:B------:R-:W-:Y:S02]  /*f4d0*/  F2FP.BF16.F32.PACK_AB R25, R64, R55 ;  /* 0x000000374019723e */ /* 0x000fe400000010ff */
[----:B------:R-:W-:Y:S02]  /*f4e0*/  F2FP.BF16.F32.PACK_AB R27, R98, R63 ;  /* 0x0000003f621b723e */ /* 0x000fe400000010ff */
[----:B------:R-:W-:Y:S02]  /*f4f0*/  F2FP.BF16.F32.PACK_AB R29, R100, R99 ;  /* 0x00000063641d723e */ /* 0x000fe400000010ff */
[----:B------:R-:W-:Y:S02]  /*f500*/  F2FP.BF16.F32.PACK_AB R30, R40, R37 ;  /* 0x00000025281e723e */ /* 0x000fe400000010ff */
[----:B------:R-:W-:Y:S01]  /*f510*/  F2FP.BF16.F32.PACK_AB R31, R101, R46 ;  /* 0x0000002e651f723e */ /* 0x000fe200000010ff */
[----:B------:R0:W-:Y:S01]  /*f520*/  STSM.16.M88.4 [R18+0x2d300], R20 ;  /* 0x02d3001412007844 */ /* 0x0001e20000000200 */
[----:B------:R-:W-:Y:S01]  /*f530*/  FADD.FTZ R37, R37, R36 ;  /* 0x0000002425257221 */ /* 0x000fe20000010000 */
[----:B------:R-:W-:-:S02]  /*f540*/  FADD.FTZ R46, R46, R35 ;  /* 0x000000232e2e7221 */ /* 0x000fc40000010000 */
[----:B------:R-:W-:Y:S04]  /*f550*/  STSM.16.M88.4 [R18+0x2eb00], R24 ;  /* 0x02eb001812007844 */ /* 0x000fe80000000200 */
[----:B------:R1:W-:Y:S01]  /*f560*/  STSM.16.M88.4 [R18+0x30300], R28 ;  /* 0x0303001c12007844 */ /* 0x0003e20000000200 */
[----:B------:R-:W-:Y:S01]  /*f570*/  FADD.FTZ R0, R101, R46 ;  /* 0x0000002e65007221 */ /* 0x000fe20000010000 */
[----:B------:R2:W-:Y:S06]  /*f580*/  MEMBAR.ALL.CTA ;  /* 0x0000000000007992 */ /* 0x0005ec0000008000 */
[----:B--2---:R-:W2:Y:S01]  /*f590*/  FENCE.VIEW.ASYNC.S ;  /* 0x00000000000073c6 */ /* 0x004ea20000000000 */
[----:B0-----:R-:W-:Y:S01]  /*f5a0*/  FADD.FTZ R20, R40, R37 ;  /* 0x0000002528147221 */ /* 0x001fe20000010000 */
[----:B------:R-:W-:-:S04]  /*f5b0*/  VIADD R108, R108, 0xfffffffe ;  /* 0xfffffffe6c6c7836 */ /* 0x000fc80000000000 */
[----:B------:R0:W-:Y:S04]  /*f5c0*/  STL [R1+0x40], R20 ;  /* 0x0000401401007387 */ /* 0x0001e80000100800 */
[----:B------:R0:W-:Y:S01]  /*f5d0*/  STL [R1+0x48], R0 ;  /* 0x0000480001007387 */ /* 0x0001e20000100800 */
[----:B------:R-:W-:Y:S01]  /*f5e0*/  ISETP.GE.AND P2, PT, R108, R91, PT ;  /* 0x0000005b6c00720c */ /* 0x000fe20003f46270 */
[----:B------:R-:W-:-:S04]  /*f5f0*/  IMAD.MOV.U32 R71, RZ, RZ, RZ ;  /* 0x000000ffff477224 */ /* 0x000fc800078e00ff */
        /* <DEDUP_REMOVED lines=39> */
[--C-:B-1----:R-:W-:Y:S02]  /*f870*/  IMAD.MOV.U32 R31, RZ, RZ, R71.reuse ;  /* 0x000000ffff1f7224 */ /* 0x102fe400078e0047 */
[--C-:B------:R-:W-:Y:S02]  /*f880*/  IMAD.MOV.U32 R30, RZ, RZ, R71.reuse ;  /* 0x000000ffff1e7224 */ /* 0x100fe400078e0047 */
[----:B------:R-:W-:-:S02]  /*f890*/  IMAD.MOV.U32 R29, RZ, RZ, R71 ;  /* 0x000000ffff1d7224 */ /* 0x000fc400078e0047 */
[--C-:B------:R-:W-:Y:S02]  /*f8a0*/  IMAD.MOV.U32 R28, RZ, RZ, R71.reuse ;  /* 0x000000ffff1c7224 */ /* 0x100fe400078e0047 */
[--C-:B------:R-:W-:Y:S02]  /*f8b0*/  IMAD.MOV.U32 R27, RZ, RZ, R71.reuse ;  /* 0x000000ffff1b7224 */ /* 0x100fe400078e0047 */
[--C-:B------:R-:W-:Y:S02]  /*f8c0*/  IMAD.MOV.U32 R26, RZ, RZ, R71.reuse ;  /* 0x000000ffff1a7224 */ /* 0x100fe400078e0047 */
[--C-:B------:R-:W-:Y:S02]  /*f8d0*/  IMAD.MOV.U32 R25, RZ, RZ, R71.reuse ;  /* 0x000000ffff197224 */ /* 0x100fe400078e0047 */
[----:B------:R-:W-:Y:S01]  /*f8e0*/  IMAD.MOV.U32 R24, RZ, RZ, R71 ;  /* 0x000000ffff187224 */ /* 0x000fe200078e0047 */
[----:B--2---:R-:W-:Y:S01]  /*f8f0*/  NOP ;  /* 0x0000000000007918 */ /* 0x004fe20000000000 */
[----:B0-----:R-:W-:Y:S05]  /*f900*/  @!P2 BRA `(.L_x_9870) ;  /* 0x0000004800c4a947 */ /* 0x001fea0003800000 */
[----:B------:R-:W-:Y:S04]  /*f910*/  STL [R1+0x44], R108 ;  /* 0x0000446c01007387 */ /* 0x000fe80000100800 */
[----:B------:R-:W-:Y:S04]  /*f920*/  STL [R1+0x14], R72 ;  /* 0x0000144801007387 */ /* 0x000fe80000100800 */
[----:B------:R0:W-:Y:S04]  /*f930*/  STL [R1+0x4], R14 ;  /* 0x0000040e01007387 */ /* 0x0001e80000100800 */
[----:B0-----:R-:W2:Y:S01]  /*f940*/  LDL.LU R14, [R1+0x5c] ;  /* 0x00005c00010e7983 */ /* 0x001ea20000300800 */
[----:B------:R-:W-:Y:S01]  /*f950*/  IMAD.MOV.U32 R0, RZ, RZ, R147 ;  /* 0x000000ffff007224 */ /* 0x000fe200078e0093 */
        /* <DEDUP_REMOVED lines=24> */
[----:B--2---:R0:W-:Y:S06]  /*fae0*/  STL [R1+0x8], R14 ;  /* 0x0000080e01007387 */ /* 0x0041ec0000100800 */
.L_x_9881:
[----:B--2---:R-:W2:Y:S04]  /*faf0*/  LDL R15, [R1+0x8] ;  /* 0x00000800010f7983 */ /* 0x004ea80000100800 */
[----:B------:R-:W3:Y:S01]  /*fb00*/  LDL R20, [R1+0x78] ;  /* 0x0000780001147983 */ /* 0x000ee20000100800 */
[----:B------:R-:W-:-:S05]  /*fb10*/  VIADD R147, R0, 0x1 ;  /* 0x0000000100937836 */ /* 0x000fca0000000000 */
[----:B------:R-:W-:-:S04]  /*fb20*/  ISETP.NE.AND P3, PT, R147, 0x2, PT ;  /* 0x000000029300780c */ /* 0x000fc80003f65270 */
[----:B0-----:R-:W-:Y:S01]  /*fb30*/  SEL R14, RZ, 0x1, P3 ;  /* 0x00000001ff0e7807 */ /* 0x001fe20001800000 */
[----:B------:R-:W-:Y:S05]  /*fb40*/  YIELD ;  /* 0x0000000000007946 */ /* 0x000fea0003800000 */
[----:B------:R-:W-:Y:S02]  /*fb50*/  SEL R147, R147, RZ, P3 ;  /* 0x000000ff93937207 */ /* 0x000fe40001800000 */
[----:B--2---:R-:W-:-:S05]  /*fb60*/  LOP3.LUT R15, R15, R14, RZ, 0x3c, !PT ;  /* 0x0000000e0f0f7212 */ /* 0x004fca00078e3cff */
[----:B------:R0:W-:Y:S01]  /*fb70*/  STL [R1+0x5c], R15 ;  /* 0x00005c0f01007387 */ /* 0x0001e20000100800 */
[----:B---3--:R-:W-:-:S13]  /*fb80*/  ISETP.NE.AND P2, PT, R20, RZ, PT ;  /* 0x000000ff1400720c */ /* 0x008fda0003f45270 */
[----:B0-----:R-:W-:Y:S05]  /*fb90*/  @P2 BRA `(.L_x_9871) ;  /* 0x0000000000302947 */ /* 0x001fea0003800000 */
[----:B------:R-:W-:Y:S05]  /*fba0*/  @!P0 BRA `(.L_x_9872) ;  /* 0x0000000000048947 */ /* 0x000fea0003800000 */
[----:B------:R-:W-:Y:S01]  /*fbb0*/  BPT.TRAP 0x1 ;  /* 0x000000040000795c */ /* 0x000fe20000300000 */
.L_x_9872:
[----:B------:R-:W-:Y:S01]  /*fbc0*/  IMAD R14, R147, 0x8, R16 ;  /* 0x00000008930e7824 */ /* 0x000fe200078e0210 */
[----:B------:R-:W-:-:S04]  /*fbd0*/  SHF.L.U32 R15, R15, 0x1f, RZ ;  /* 0x0000001f0f0f7819 */ /* 0x000fc800000006ff */
[----:B------:R0:W1:Y:S01]  /*fbe0*/  SYNCS.PHASECHK.TRANS64.TRYWAIT P3, [R14+URZ+0x31c30], R15 ;  /* 0x031c300f0e0075a7 */ /* 0x000062000806017f */
[----:B------:R-:W-:Y:S05]  /*fbf0*/  @!P0 BRA `(.L_x_9873) ;  /* 0x0000000000048947 */ /* 0x000fea0003800000 */
[----:B------:R-:W-:Y:S01]  /*fc00*/  BPT.TRAP 0x1 ;  /* 0x000000040000795c */ /* 0x000fe20000300000 */
.L_x_9873:
[----:B------:R-:W-:Y:S04]  /*fc10*/  BSSY B0, `(.L_x_9871) ;  /* 0x0000004000007945 */ /* 0x000fe80003800000 */
[----:B-1----:R-:W-:Y:S05]  /*fc20*/  @P3 BRA `(.L_x_9874) ;  /* 0x0000000000083947 */ /* 0x002fea0003800000 */
[----:B------:R-:W1:Y:S02]  /*fc30*/  SYNCS.PHASECHK.TRANS64.TRYWAIT P3, [R14+URZ+0x31c30], R15 ;  /* 0x031c300f0e0075a7 */ /* 0x000e64000806017f */
[----:B-1----:R-:W-:Y:S05]  /*fc40*/  @!P3 BRA `(.L_x_9875) ;  /* 0x0000010400bcb947 */ /* 0x002fea0003800000 */
.L_x_9874:
[----:B------:R-:W-:Y:S05]  /*fc50*/  BSYNC B0 ;  /* 0x0000000000007941 */ /* 0x000fea0003800000 */
.L_x_9871:
[----:B01----:R-:W2:Y:S01]  /*fc60*/  LDL R14, [R1+0x7c] ;  /* 0x00007c00010e7983 */ /* 0x003ea20000100800 */
[----:B------:R-:W-:Y:S05]  /*fc70*/  WARPSYNC.ALL ;  /* 0x0000000000007948 */ /* 0x000fea0003800000 */
[----:B------:R-:W0:Y:S01]  /*fc80*/  S2R R20, SR_TID.X ;  /* 0x0000000000147919 */ /* 0x000e220000002100 */
[----:B------:R-:W-:Y:S01]  /*fc90*/  IMAD.MOV.U32 R15, RZ, RZ, -0x7fffffe0 ;  /* 0x80000020ff0f7424 */ /* 0x000fe200078e00ff */
[C---:B------:R-:W-:Y:S01]  /*fca0*/  R2UR UR52, R2.reuse ;  /* 0x00000000023472ca */ /* 0x040fe200000e0000 */
[----:B------:R-:W-:Y:S01]  /*fcb0*/  IMAD.MOV.U32 R23, RZ, RZ, -0x7fffffe0 ;  /* 0x80000020ff177424 */ /* 0x000fe200078e00ff */
[----:B------:R-:W-:Y:S01]  /*fcc0*/  R2UR UR53, R3 ;  /* 0x00000000033572ca */ /* 0x000fe200000e0000 */
[----:B------:R-:W-:Y:S01]  /*fcd0*/  IMAD.MOV.U32 R149, RZ, RZ, -0x7fffffe0 ;  /* 0x80000020ff957424 */ /* 0x000fe200078e00ff */
[C---:B------:R-:W-:Y:S01]  /*fce0*/  R2UR UR7, R15.reuse ;  /* 0x000000000f0772ca */ /* 0x040fe200000e0000 */
[----:B------:R-:W-:Y:S01]  /*fcf0*/  IMAD.MOV.U32 R21, RZ, RZ, -0x7fffffe0 ;  /* 0x80000020ff157424 */ /* 0x000fe200078e00ff */
[----:B------:R-:W-:Y:S01]  /*fd00*/  R2UR UR11, R15 ;  /* 0x000000000f0b72ca */ /* 0x000fe200000e0000 */
[----:B------:R-:W-:Y:S01]  /*fd10*/  IMAD.MOV.U32 R81, RZ, RZ, -0x7fffffe0 ;  /* 0x80000020ff517424 */ /* 0x000fe200078e00ff */
[----:B------:R-:W-:Y:S01]  /*fd20*/  R2UR UR55, R23 ;  /* 0x00000000173772ca */ /* 0x000fe200000e0000 */
[----:B------:R-:W-:Y:S01]  /*fd30*/  IMAD.MOV.U32 R79, RZ, RZ, -0x7fffffe0 ;  /* 0x80000020ff4f7424 */ /* 0x000fe200078e00ff */
[----:B------:R-:W-:Y:S01]  /*fd40*/  R2UR UR5, R15 ;  /* 0x000000000f0572ca */ /* 0x000fe200000e0000 */
[----:B------:R1:W-:Y:S01]  /*fd50*/  STL [R1+0x118], R30 ;  /* 0x0001181e01007387 */ /* 0x0003e20000100800 */
[C---:B------:R-:W-:Y:S01]  /*fd60*/  R2UR UR59, R21.reuse ;  /* 0x00000000153b72ca */ /* 0x040fe200000e0000 */
[----:B------:R-:W-:Y:S01]  /*fd70*/  IMAD.MOV.U32 R151, RZ, RZ, -0x7fffffe0 ;  /* 0x80000020ff977424 */ /* 0x000fe200078e00ff */
[----:B------:R-:W-:Y:S01]  /*fd80*/  R2UR UR9, R21 ;  /* 0x00000000150972ca */ /* 0x000fe200000e0000 */
[----:B------:R3:W-:Y:S01]  /*fd90*/  STL [R1+0x114], R29 ;  /* 0x0001141d01007387 */ /* 0x0007e20000100800 */
[----:B------:R-:W-:-:S02]  /*fda0*/  R2UR UR56, R2 ;  /* 0x00000000023872ca */ /* 0x000fc400000e0000 */
[----:B------:R-:W-:Y:S01]  /*fdb0*/  MOV R23, UR7 ;  /* 0x0000000700177c02 */ /* 0x000fe20008000f00 */
[----:B------:R-:W-:Y:S01]  /*fdc0*/  UMOV UR7, UR11 ;  /* 0x0000000b00077c82 */ /* 0x000fe20008000000 */
[----:B------:R-:W-:Y:S01]  /*fdd0*/  R2UR UR57, R3 ;  /* 0x00000000033972ca */ /* 0x000fe200000e0000 */
[----:B------:R4:W-:Y:S01]  /*fde0*/  STL [R1+0x110], R28 ;  /* 0x0001101c01007387 */ /* 0x0009e20000100800 */
[----:B------:R-:W-:Y:S01]  /*fdf0*/  MOV R74, UR55 ;  /* 0x00000037004a7c02 */ /* 0x000fe20008000f00 */
[----:B------:R-:W-:Y:S01]  /*fe00*/  UMOV UR55, UR5 ;  /* 0x0000000500377c82 */ /* 0x000fe20008000000 */
[----:B------:R-:W-:Y:S01]  /*fe10*/  MOV R15, UR7 ;  /* 0x00000007000f7c02 */ /* 0x000fe20008000f00 */
[----:B------:R4:W-:Y:S01]  /*fe20*/  STL [R1+0x10c], R27 ;  /* 0x00010c1b01007387 */ /* 0x0009e20000100800 */
[----:B------:R-:W-:Y:S02]  /*fe30*/  R2UR UR7, R149 ;  /* 0x00000000950772ca */ /* 0x000fe400000e0000 */
[----:B------:R-:W-:Y:S01]  /*fe40*/  R2UR UR5, R3 ;  /* 0x00000000030572ca */ /* 0x000fe200000e0000 */
[----:B------:R-:W-:Y:S01]  /*fe50*/  STL [R1+0x108], R26 ;  /* 0x0001081a01007387 */ /* 0x000fe20000100800 */
[----:B0-----:R-:W-:-:S02]  /*fe60*/  SHF.R.U32.HI R20, RZ, 0x7, R20 ;  /* 0x00000007ff147819 */ /* 0x001fc40000011614 */
[----:B------:R-:W-:Y:S01]  /*fe70*/  R2UR UR11, R21 ;  /* 0x00000000150b72ca */ /* 0x000fe200000e0000 */
[----:B------:R-:W-:Y:S01]  /*fe80*/  STL [R1+0x104], R25 ;  /* 0x0001041901007387 */ /* 0x000fe20000100800 */
[C---:B------:R-:W-:Y:S01]  /*fe90*/  R2UR UR15, R81.reuse ;  /* 0x00000000510f72ca */ /* 0x040fe200000e0000 */
[----:B------:R-:W-:Y:S01]  /*fea0*/  VIADD R72, R20, 0x8 ;  /* 0x0000000814487836 */ /* 0x000fe20000000000 */
[C---:B------:R-:W-:Y:S01]  /*feb0*/  R2UR UR31, R81.reuse ;  /* 0x00000000511f72ca */ /* 0x040fe200000e0000 */
[----:B------:R-:W-:Y:S01]  /*fec0*/  STL [R1+0x100], R24 ;  /* 0x0001001801007387 */ /* 0x000fe20000100800 */
[C---:B------:R-:W-:Y:S02]  /*fed0*/  R2UR UR39, R81.reuse ;  /* 0x00000000512772ca */ /* 0x040fe400000e0000 */
[C---:B------:R-:W-:Y:S01]  /*fee0*/  R2UR UR51, R81.reuse ;  /* 0x00000000513372ca */ /* 0x040fe200000e0000 */
[----:B------:R0:W-:Y:S01]  /*fef0*/  BAR.SYNC.DEFER_BLOCKING R72, 0x100 ;  /* 0x000400480000751d */ /* 0x0001e20000010000 */
[----:B------:R-:W-:-:S02]  /*ff00*/  R2UR UR25, R81 ;  /* 0x00000000511972ca */ /* 0x000fc400000e0000 */
[C---:B------:R-:W-:Y:S02]  /*ff10*/  R2UR UR23, R21.reuse ;  /* 0x00000000151772ca */ /* 0x040fe400000e0000 */
[C---:B------:R-:W-:Y:S02]  /*ff20*/  R2UR UR35, R21.reuse ;  /* 0x00000000152372ca */ /* 0x040fe400000e0000 */
[----:B------:R-:W-:Y:S01]  /*ff30*/  R2UR UR47, R21 ;  /* 0x00000000152f72ca */ /* 0x000fe200000e0000 */
[----:B------:R4:W-:Y:S01]  /*ff40*/  STL [R1+0xfc], R19 ;  /* 0x0000fc1301007387 */ /* 0x0009e20000100800 */
[----:B0-----:R-:W-:Y:S01]  /*ff50*/  MOV R72, UR59 ;  /* 0x0000003b00487c02 */ /* 0x001fe20008000f00 */
[----:B------:R-:W-:Y:S01]  /*ff60*/  UMOV UR59, UR9 ;  /* 0x00000009003b7c82 */ /* 0x000fe20008000000 */
[----:B------:R-:W-:Y:S01]  /*ff70*/  R2UR UR9, R81 ;  /* 0x00000000510972ca */ /* 0x000fe200000e0000 */
[----:B------:R-:W-:Y:S01]  /*ff80*/  STL [R1+0xf8], R18 ;  /* 0x0000f81201007387 */ /* 0x000fe20000100800 */
[----:B------:R-:W-:-:S02]  /*ff90*/  R2UR UR33, R21 ;  /* 0x00000000152172ca */ /* 0x000fc400000e0000 */
[C---:B------:R-:W-:Y:S01]  /*ffa0*/  R2UR UR29, R21.reuse ;  /* 0x00000000151d72ca */ /* 0x040fe200000e0000 */
[----:B------:R-:W-:Y:S01]  /*ffb0*/  STL [R1+0xf4], R17 ;  /* 0x0000f41101007387 */ /* 0x000fe20000100800 */
[----:B------:R-:W-:Y:S01]  /*ffc0*/  R2UR UR17, R21 ;  /* 0x00000000151172ca */ /* 0x000fe200000e0000 */
[----:B------:R-:W-:Y:S01]  /*ffd0*/  IMAD.MOV.U32 R21, RZ, RZ, -0x7fffffe0 ;  /* 0x80000020ff157424 */ /* 0x000fe200078e00ff */
[----:B-1----:R-:W-:Y:S01]  /*ffe0*/  MOV R30, UR61 ;  /* 0x0000003d001e7c02 */ /* 0x002fe20008000f00 */
[----:B------:R-:W-:Y:S01]  /*fff0*/  STL [R1+0xf0], R16 ;  /* 0x0000f01001007387 */ /* 0x000fe20000100800 */
[----:B---3--:R-:W-:Y:S02]  /*10000*/  MOV R29, UR60 ;  /* 0x0000003c001d7c02 */ /* 0x008fe40008000f00 */
[----:B------:R-:W-:Y:S01]  /*10010*/  R2UR UR13, R21 ;  /* 0x00000000150d72ca */ /* 0x000fe200000e0000 */
[----:B------:R-:W-:Y:S01]  /*10020*/  WARPGROUP.ARRIVE ;  /* 0x00000000000079c5 */ /* 0x000fe20000000000 */
[----:B------:R-:W-:Y:S01]  /*10030*/  IMAD.U32 R155, RZ, RZ, UR9 ;  /* 0x00000009ff9b7e24 */ /* 0x000fe2000f8e00ff */
[C---:B------:R-:W-:Y:S01]  /*10040*/  R2UR UR9, R79.reuse ;  /* 0x000000004f0972ca */ /* 0x040fe200000e0000 */
[----:B------:R0:W-:Y:S01]  /*10050*/  STL [R1+0xec], R0 ;  /* 0x0000ec0001007387 */ /* 0x0001e20000100800 */
[----:B------:R-:W-:-:S02]  /*10060*/  R2UR UR19, R79 ;  /* 0x000000004f1372ca */ /* 0x000fc400000e0000 */
[C---:B------:R-:W-:Y:S02]  /*10070*/  R2UR UR27, R79.reuse ;  /* 0x000000004f1b72ca */ /* 0x040fe400000e0000 */
[C---:B------:R-:W-:Y:S02]  /*10080*/  R2UR UR43, R79.reuse ;  /* 0x000000004f2b72ca */ /* 0x040fe400000e0000 */
[----:B------:R-:W-:Y:S02]  /*10090*/  R2UR UR21, R79 ;  /* 0x000000004f1572ca */ /* 0x000fe400000e0000 */
[C---:B------:R-:W-:Y:S02]  /*100a0*/  R2UR UR40, R8.reuse ;  /* 0x00000000082872ca */ /* 0x040fe400000e0000 */
[----:B------:R-:W-:Y:S01]  /*100b0*/  R2UR UR41, R9 ;  /* 0x00000000092972ca */ /* 0x000fe200000e0000 */
[----:B------:R-:W-:Y:S01]  /*100c0*/  IMAD.U32 R153, RZ, RZ, UR9 ;  /* 0x00000009ff997e24 */ /* 0x000fe2000f8e00ff */
[----:B------:R-:W-:-:S02]  /*100d0*/  R2UR UR44, R8 ;  /* 0x00000000082c72ca */ /* 0x000fc400000e0000 */
[C---:B------:R-:W-:Y:S02]  /*100e0*/  R2UR UR45, R9.reuse ;  /* 0x00000000092d72ca */ /* 0x040fe400000e0000 */
[----:B------:R-:W-:Y:S02]  /*100f0*/  R2UR UR48, R8 ;  /* 0x00000000083072ca */ /* 0x000fe400000e0000 */
[----:B------:R-:W-:Y:S01]  /*10100*/  R2UR UR49, R9 ;  /* 0x00000000093172ca */ /* 0x000fe200000e0000 */
[----:B--2---:R-:W-:-:S04]  /*10110*/  IMAD R148, R147, 0x6c0, R14 ;  /* 0x000006c093947824 */ /* 0x004fc800078e020e */
[C---:B------:R-:W-:Y:S02]  /*10120*/  VIADD R14, R148.reuse, 0x40 ;  /* 0x00000040940e7836 */ /* 0x040fe40000000000 */
[C---:B------:R-:W-:Y:S02]  /*10130*/  VIADD R22, R148.reuse, 0x100 ;  /* 0x0000010094167836 */ /* 0x040fe40000000000 */
        /* <DEDUP_REMOVED lines=30> */
[C---:B------:R-:W-:Y:S01]  /*10320*/  VIADD R80, R148.reuse, 0x280 ;  /* 0x0000028094507836 */ /* 0x040fe20000000000 */
[----:B------:R-:W-:Y:S01]  /*10330*/  MOV R76, UR6 ;  /* 0x00000006004c7c02 */ /* 0x000fe20008000f00 */
[C---:B------:R-:W-:Y:S01]  /*10340*/  VIADD R150, R148.reuse, 0x402 ;  /* 0x0000040294967836 */ /* 0x040fe20000000000 */
[----:B------:R-:W-:-:S02]  /*10350*/  R2UR UR6, R148 ;  /* 0x00000000940672ca */ /* 0x000fc400000e0000 */
[----:B------:R-:W-:Y:S01]  /*10360*/  R2UR UR24, R80 ;  /* 0x00000000501872ca */ /* 0x000fe200000e0000 */
[----:B------:R-:W-:Y:S01]  /*10370*/  VIADD R80, R148, 0x340 ;  /* 0x0000034094507836 */ /* 0x000fe20000000000 */
[----:B------:R-:W-:Y:S01]  /*10380*/  R2UR UR26, R78 ;  /* 0x000000004e1a72ca */ /* 0x000fe200000e0000 */
[----:B------:R-:W-:Y:S01]  /*10390*/  VIADD R78, R148, 0x182 ;  /* 0x00000182944e7836 */ /* 0x000fe20000000000 */
[----:B------:R-:W-:Y:S01]  /*103a0*/  R2UR UR10, R20 ;  /* 0x00000000140a72ca */ /* 0x000fe200000e0000 */
[----:B------:R-:W-:Y:S01]  /*103b0*/  VIADD R20, R148, 0x42 ;  /* 0x0000004294147836 */ /* 0x000fe20000000000 */
[----:B------:R-:W-:Y:S02]  /*103c0*/  R2UR UR8, R80 ;  /* 0x00000000500872ca */ /* 0x000fe400000e0000 */
[----:B------:R-:W-:Y:S01]  /*103d0*/  R2UR UR42, R78 ;  /* 0x000000004e2a72ca */ /* 0x000fe200000e0000 */
[----:B------:R-:W-:Y:S01]  /*103e0*/  VIADD R78, R148, 0x2c0 ;  /* 0x000002c0944e7836 */ /* 0x000fe20000000000 */
[----:B------:R-:W-:Y:S01]  /*103f0*/  R2UR UR22, R20 ;  /* 0x00000000141672ca */ /* 0x000fe200000e0000 */
[----:B------:R-:W-:Y:S01]  /*10400*/  HGMMA.64x16x16.F32.BF16 R136, gdesc[UR4], RZ, !UPT, gsb0 ;  /* 0x00200000048879f0 */ /* 0x000fe2000c0018ff */
[----:B------:R-:W-:Y:S01]  /*10410*/  R2UR UR7, R15 ;  /* 0x000000000f0772ca */ /* 0x000fe200000e0000 */
[----:B------:R-:W-:Y:S01]  /*10420*/  IMAD.MOV.U32 R15, RZ, RZ, -0x7fffffe0 ;  /* 0x80000020ff0f7424 */ /* 0x000fe200078e00ff */
[----:B------:R-:W-:Y:S01]  /*10430*/  R2UR UR6, R76 ;  /* 0x000000004c0672ca */ /* 0x000fe200000e0000 */
[----:B------:R-:W-:Y:S01]  /*10440*/  VIADD R20, R148, 0x102 ;  /* 0x0000010294147836 */ /* 0x000fe20000000000 */
[----:B------:R-:W-:-:S02]  /*10450*/  R2UR UR4, R2 ;  /* 0x00000000020472ca */ /* 0x000fc400000e0000 */
[----:B------:R-:W-:Y:S01]  /*10460*/  R2UR UR5, R3 ;  /* 0x00000000030572ca */ /* 0x000fe200000e0000 */
[----:B------:R-:W-:Y:S01]  /*10470*/  IMAD.U32 R154, RZ, RZ, UR8 ;  /* 0x00000008ff9a7e24 */ /* 0x000fe2000f8e00ff */
[----:B------:R-:W-:Y:S01]  /*10480*/  R2UR UR20, R78 ;  /* 0x000000004e1472ca */ /* 0x000fe200000e0000 */
[----:B------:R-:W-:Y:S01]  /*10490*/  VIADD R78, R148, 0x380 ;  /* 0x00000380944e7836 */ /* 0x000fe20000000000 */
[----:B------:R-:W-:Y:S01]  /*104a0*/  R2UR UR9, R15 ;  /* 0x000000000f0972ca */ /* 0x000fe200000e0000 */
[----:B------:R-:W-:Y:S01]  /*104b0*/  IMAD.MOV.U32 R15, RZ, RZ, -0x7fffffe0 ;  /* 0x80000020ff0f7424 */ /* 0x000fe200078e00ff */
[----:B------:R-:W-:Y:S01]  /*104c0*/  R2UR UR34, R20 ;  /* 0x00000000142272ca */ /* 0x000fe200000e0000 */
[----:B------:R-:W-:Y:S01]  /*104d0*/  VIADD R20, R148, 0x1c2 ;  /* 0x000001c294147836 */ /* 0x000fe20000000000 */
[----:B------:R-:W-:Y:S02]  /*104e0*/  R2UR UR8, R78 ;  /* 0x000000004e0872ca */ /* 0x000fe400000e0000 */
[----:B------:R-:W-:Y:S01]  /*104f0*/  R2UR UR37, R15 ;  /* 0x000000000f2572ca */ /* 0x000fe200000e0000 */
[----:B------:R-:W-:Y:S01]  /*10500*/  IMAD.MOV.U32 R15, RZ, RZ, -0x7fffffe0 ;  /* 0x80000020ff0f7424 */ /* 0x000fe200078e00ff */
[----:B------:R-:W-:Y:S01]  /*10510*/  R2UR UR46, R20 ;  /* 0x00000000142e72ca */ /* 0x000fe200000e0000 */
[----:B------:R-:W-:-:S05]  /*10520*/  VIADD R20, R148, 0x240 ;  /* 0x0000024094147836 */ /* 0x000fca0000000000 */
[----:B------:R-:W-:Y:S01]  /*10530*/  R2UR UR32, R20 ;  /* 0x00000000142072ca */ /* 0x000fe200000e0000 */
[----:B------:R-:W-:Y:S02]  /*10540*/  VIADD R20, R148, 0x300 ;  /* 0x0000030094147836 */ /* 0x000fe40000000000 */
[----:B------:R-:W-:Y:S01]  /*10550*/  IMAD.U32 R152, RZ, RZ, UR8 ;  /* 0x00000008ff987e24 */ /* 0x000fe2000f8e00ff */
[----:B------:R-:W-:Y:S01]  /*10560*/  R2UR UR8, R14 ;  /* 0x000000000e0872ca */ /* 0x000fe200000e0000 */
[----:B------:R-:W-:Y:S01]  /*10570*/  VIADD R14, R148, 0x242 ;  /* 0x00000242940e7836 */ /* 0x000fe20000000000 */
[----:B------:R-:W-:Y:S01]  /*10580*/  R2UR UR28, R20 ;  /* 0x00000000141c72ca */ /* 0x000fe200000e0000 */
[----:B------:R-:W-:Y:S02]  /*10590*/  VIADD R20, R148, 0x3c0 ;  /* 0x000003c094147836 */ /* 0x000fe40000000000 */
[----:B------:R-:W-:Y:S01]  /*105a0*/  IMAD.U32 R21, RZ, RZ, UR37 ;  /* 0x00000025ff157e24 */ /* 0x000fe2000f8e00ff */
[----:B------:R-:W-:Y:S01]  /*105b0*/  R2UR UR36, R14 ;  /* 0x000000000e2472ca */ /* 0x000fe200000e0000 */
[----:B------:R-:W-:Y:S01]  /*105c0*/  VIADD R14, R148, 0x282 ;  /* 0x00000282940e7836 */ /* 0x000fe20000000000 */
[----:B------:R-:W-:Y:S01]  /*105d0*/  R2UR UR16, R20 ;  /* 0x00000000141072ca */ /* 0x000fe200000e0000 */
[----:B------:R-:W-:Y:S01]  /*105e0*/  VIADD R20, R148, 0x440 ;  /* 0x0000044094147836 */ /* 0x000fe20000000000 */
[----:B------:R-:W-:Y:S01]  /*105f0*/  R2UR UR37, R15 ;  /* 0x000000000f2572ca */ /* 0x000fe200000e0000 */
[----:B------:R-:W-:-:S03]  /*10600*/  IMAD.MOV.U32 R15, RZ, RZ, -0x7fffffe0 ;  /* 0x80000020ff0f7424 */ /* 0x000fc600078e00ff */
[----:B------:R-:W-:-:S05]  /*10610*/  R2UR UR12, R20 ;  /* 0x00000000140c72ca */ /* 0x000fca00000e0000 */
[----:B------:R-:W-:Y:S01]  /*10620*/  IMAD.U32 R20, RZ, RZ, UR36 ;  /* 0x00000024ff147e24 */ /* 0x000fe2000f8e00ff */
        /* <DEDUP_REMOVED lines=8> */
[----:B------:R-:W-:Y:S01]  /*106b0*/  IMAD.MOV.U32 R75, RZ, RZ, -0x7fffffe0 ;  /* 0x80000020ff4b7424 */ /* 0x000fe200078e00ff */
[----:B------:R-:W-:Y:S02]  /*106c0*/  R2UR UR52, R2 ;  /* 0x00000000023472ca */ /* 0x000fe400000e0000 */
[----:B------:R-:W-:Y:S01]  /*106d0*/  R2UR UR53, R3 ;  /* 0x00000000033572ca */ /* 0x000fe200000e0000 */
        /* <DEDUP_REMOVED lines=8> */
[----:B------:R-:W-:Y:S02]  /*10760*/  R2UR UR57, R3 ;  /* 0x00000000033972ca */ /* 0x000fe400000e0000 */
[----:B------:R-:W-:Y:S01]  /*10770*/  R2UR UR60, R72 ;  /* 0x00000000483c72ca */ /* 0x000fe200000e0000 */
[----:B------:R-:W-:Y:S01]  /*10780*/  VIADD R72, R148, 0x342 ;  /* 0x0000034294487836 */ /* 0x000fe20000000000 */
[----:B------:R-:W-:Y:S01]  /*10790*/  R2UR UR61, R73 ;  /* 0x00000000493d72ca */ /* 0x000fe200000e0000 */
[----:B------:R-:W-:Y:S01]  /*107a0*/  IMAD.MOV.U32 R73, RZ, RZ, -0x7fffffe0 ;  /* 0x80000020ff497424 */ /* 0x000fe200078e00ff */
[----:B------:R-:W-:-:S02]  /*107b0*/  WARPGROUP.DEPBAR.LE gsb0, 0x0 ;  /* 0x00008000000079c5 */ /* 0x000fc40000010000 */
[----:B------:R-:W-:-:S06]  /*107c0*/  WARPGROUP.ARRIVE ;  /* 0x00000000000079c5 */ /* 0x000fcc0000000000 */
[----:B------:R-:W-:Y:S01]  /*107d0*/  HGMMA.64x16x16.F32.BF16 R112, gdesc[UR4], RZ, !UPT, gsb0 ;  /* 0x00200000047079f0 */ /* 0x000fe2000c0018ff */
[----:B------:R-:W-:Y:S01]  /*107e0*/  R2UR UR7, R23 ;  /* 0x00000000170772ca */ /* 0x000fe200000e0000 */
[----:B------:R-:W-:Y:S01]  /*107f0*/  IMAD.U32 R23, RZ, RZ, UR37 ;  /* 0x00000025ff177e24 */ /* 0x000fe2000f8e00ff */
[----:B------:R-:W-:Y:S01]  /*10800*/  R2UR UR6, R22 ;  /* 0x00000000160672ca */ /* 0x000fe200000e0000 */
[----:B------:R-:W-:Y:S01]  /*10810*/  IMAD.U32 R22, RZ, RZ, UR36 ;  /* 0x00000024ff167e24 */ /* 0x000fe2000f8e00ff */
[----:B------:R-:W-:Y:S02]  /*10820*/  R2UR UR4, R2 ;  /* 0x00000000020472ca */ /* 0x000fe400000e0000 */
[----:B------:R-:W-:Y:S02]  /*10830*/  R2UR UR5, R3 ;  /* 0x00000000030572ca */ /* 0x000fe400000e0000 */
[----:B------:R-:W-:Y:S02]  /*10840*/  R2UR UR36, R8 ;  /* 0x00000000082472ca */ /* 0x000fe400000e0000 */
[----:B------:R-:W-:Y:S01]  /*10850*/  R2UR UR37, R9 ;  /* 0x00000000092572ca */ /* 0x000fe200000e0000 */
[----:B------:R-:W-:-:S02]  /*10860*/  WARPGROUP.DEPBAR.LE gsb0, 0x0 ;  /* 0x00008000000079c5 */ /* 0x000fc40000010000 */
[----:B------:R-:W-:-:S06]  /*10870*/  WARPGROUP.ARRIVE ;  /* 0x00000000000079c5 */ /* 0x000fcc0000000000 */
[----:B------:R-:W-:Y:S01]  /*10880*/  HGMMA.64x16x16.F32.BF16 R104, gdesc[UR52], RZ, !UPT, gsb0 ;  /* 0x00200000346879f0 */ /* 0x000fe2000c0018ff */
[----:B------:R-:W-:Y:S01]  /*10890*/  UMOV UR54, UR12 ;  /* 0x0000000c00367c82 */ /* 0x000fe20008000000 */
[----:B------:R-:W-:Y:S01]  /*108a0*/  UMOV UR55, UR13 ;  /* 0x0000000d00377c82 */ /* 0x000fe20008000000 */
[----:B------:R-:W-:Y:S01]  /*108b0*/  R2UR UR12, R14 ;  /* 0x000000000e0c72ca */ /* 0x000fe200000e0000 */
[----:B------:R-:W-:Y:S01]  /*108c0*/  UMOV UR52, UR16 ;  /* 0x0000001000347c82 */ /* 0x000fe20008000000 */
[----:B------:R-:W-:Y:S01]  /*108d0*/  R2UR UR13, R15 ;  /* 0x000000000f0d72ca */ /* 0x000fe200000e0000 */
[----:B------:R-:W-:Y:S01]  /*108e0*/  UMOV UR53, UR17 ;  /* 0x0000001100357c82 */ /* 0x000fe20008000000 */
[C---:B------:R-:W-:Y:S02]  /*108f0*/  R2UR UR16, R8.reuse ;  /* 0x00000000081072ca */ /* 0x040fe400000e0000 */
[----:B------:R-:W-:Y:S02]  /*10900*/  R2UR UR17, R9 ;  /* 0x00000000091172ca */ /* 0x000fe400000e0000 */
[----:B----4-:R-:W-:Y:S01]  /*10910*/  MOV R28, UR55 ;  /* 0x00000037001c7c02 */ /* 0x010fe20008000f00 */
[----:B------:R-:W-:Y:S01]  /*10920*/  UMOV UR55, UR25 ;  /* 0x0000001900377c82 */ /* 0x000fe20008000000 */
[----:B------:R-:W-:Y:S01]  /*10930*/  MOV R27, UR54 ;  /* 0x00000036001b7c02 */ /* 0x000fe20008000f00 */
[----:B------:R-:W-:Y:S01]  /*10940*/  UMOV UR54, UR24 ;  /* 0x0000001800367c82 */ /* 0x000fe20008000000 */
[----:B------:R-:W-:Y:S01]  /*10950*/  R2UR UR24, R8 ;  /* 0x00000000081872ca */ /* 0x000fe200000e0000 */
[----:B------:R-:W-:Y:S01]  /*10960*/  IMAD.U32 R14, RZ, RZ, UR12 ;  /* 0x0000000cff0e7e24 */ /* 0x000fe2000f8e00ff */
[----:B------:R-:W-:Y:S01]  /*10970*/  R2UR UR12, R2 ;  /* 0x00000000020c72ca */ /* 0x000fe200000e0000 */
[----:B------:R-:W-:Y:S01]  /*10980*/  IMAD.U32 R15, RZ, RZ, UR13 ;  /* 0x0000000dff0f7e24 */ /* 0x000fe2000f8e00ff */
[----:B------:R-:W-:-:S02]  /*10990*/  R2UR UR13, R3 ;  /* 0x00000000030d72ca */ /* 0x000fc400000e0000 */
[----:B------:R-:W-:Y:S01]  /*109a0*/  R2UR UR25, R9 ;  /* 0x00000000091972ca */ /* 0x000fe200000e0000 */
[----:B------:R-:W-:Y:S02]  /*109b0*/  WARPGROUP.DEPBAR.LE gsb0, 0x0 ;  /* 0x00008000000079c5 */ /* 0x000fe40000010000 */
[----:B------:R-:W-:-:S06]  /*109c0*/  WARPGROUP.ARRIVE ;  /* 0x00000000000079c5 */ /* 0x000fcc0000000000 */
[----:B------:R-:W-:Y:S01]  /*109d0*/  HGMMA.64x16x16.F32.BF16 R96, gdesc[UR56], RZ, !UPT, gsb0 ;  /* 0x00200000386079f0 */ /* 0x000fe2000c0018ff */
[----:B------:R-:W-:Y:S01]  /*109e0*/  UMOV UR58, UR8 ;  /* 0x00000008003a7c82 */ /* 0x000fe20008000000 */
[----:B------:R-:W-:Y:S01]  /*109f0*/  UMOV UR59, UR9 ;  /* 0x00000009003b7c82 */ /* 0x000fe20008000000 */
        /* <DEDUP_REMOVED lines=10> */
[----:B------:R-:W-:Y:S01]  /*10aa0*/  UMOV UR4, UR20 ;  /* 0x0000001400047c82 */ /* 0x000fe20008000000 */
[----:B------:R-:W-:Y:S01]  /*10ab0*/  R2UR UR7, R75 ;  /* 0x000000004b0772ca */ /* 0x000fe200000e0000 */
[----:B------:R-:W-:Y:S01]  /*10ac0*/  UMOV UR5, UR21 ;  /* 0x0000001500057c82 */ /* 0x000fe20008000000 */
[----:B------:R-:W-:Y:S02]  /*10ad0*/  R2UR UR20, R8 ;  /* 0x00000000081472ca */ /* 0x000fe400000e0000 */
[----:B------:R-:W-:-:S07]  /*10ae0*/  R2UR UR21, R9 ;  /* 0x00000000091572ca */ /* 0x000fce00000e0000 */
[----:B------:R-:W-:Y:S01]  /*10af0*/  MOV R19, UR6 ;  /* 0x0000000600137c02 */ /* 0x000fe20008000f00 */
[----:B------:R-:W-:Y:S01]  /*10b00*/  UMOV UR6, UR32 ;  /* 0x0000002000067c82 */ /* 0x000fe20008000000 */
[----:B------:R-:W-:Y:S01]  /*10b10*/  MOV R24, UR7 ;  /* 0x0000000700187c02 */ /* 0x000fe20008000f00 */
[----:B------:R-:W-:Y:S01]  /*10b20*/  UMOV UR7, UR33 ;  /* 0x0000002100077c82 */ /* 0x000fe20008000000 */
[----:B------:R-:W-:Y:S02]  /*10b30*/  R2UR UR32, R8 ;  /* 0x00000000082072ca */ /* 0x000fe400000e0000 */
[----:B------:R-:W-:Y:S01]  /*10b40*/  R2UR UR33, R9 ;  /* 0x00000000092172ca */ /* 0x000fe200000e0000 */
[----:B------:R-:W-:Y:S02]  /*10b50*/  WARPGROUP.DEPBAR.LE gsb0, 0x0 ;  /* 0x00008000000079c5 */ /* 0x000fe40000010000 */
[----:B------:R-:W-:-:S06]  /*10b60*/  WARPGROUP.ARRIVE ;  /* 0x00000000000079c5 */ /* 0x000fcc0000000000 */
[----:B------:R-:W-:Y:S01]  /*10b70*/  HGMMA.64x16x16.F32.BF16 R80, gdesc[UR8], RZ, !UPT, gsb0 ;  /* 0x00200000085079f0 */ /* 0x000fe2000c0018ff */
[----:B------:R-:W-:Y:S02]  /*10b80*/  R2UR UR10, R72 ;  /* 0x00000000480a72ca */ /* 0x000fe400000e0000 */
[----:B------:R-:W-:Y:S02]  /*10b90*/  R2UR UR11, R73 ;  /* 0x00000000490b72ca */ /* 0x000fe400000e0000 */
        /* <DEDUP_REMOVED lines=15> */
[----:B------:R-:W-:Y:S02]  /*10c90*/  WARPGROUP.DEPBAR.LE gsb0, 0x0 ;  /* 0x00008000000079c5 */ /* 0x000fe40000010000 */
[----:B------:R-:W-:-:S06]  /*10ca0*/  WARPGROUP.ARRIVE ;  /* 0x00000000000079c5 */ /* 0x000fcc0000000000 */
[----:B------:R-:W-:Y:S01]  /*10cb0*/  HGMMA.64x16x16.F32.BF16 R136, gdesc[UR16], R136, gsb0 ;  /* 0x00200000108879f0 */ /* 0x000fe20008001888 */
        /* <DEDUP_REMOVED lines=11> */
[----:B------:R-:W-:Y:S02]  /*10d70*/  R2UR UR20, R12 ;  /* 0x000000000c1472ca */ /* 0x000fe400000e0000 */
[----:B------:R-:W-:-:S07]  /*10d80*/  R2UR UR21, R13 ;  /* 0x000000000d1572ca */ /* 0x000fce00000e0000 */
[----:B0-----:R-:W-:Y:S01]  /*10d90*/  MOV R0, UR22 ;  /* 0x0000001600007c02 */ /* 0x001fe20008000f00 */
[----:B------:R-:W-:Y:S01]  /*10da0*/  UMOV UR22, UR6 ;  /* 0x0000000600167c82 */ /* 0x000fe20008000000 */
[----:B------:R-:W-:Y:S01]  /*10db0*/  MOV R16, UR23 ;  /* 0x0000001700107c02 */ /* 0x000fe20008000f00 */
[----:B------:R-:W-:Y:S01]  /*10dc0*/  UMOV UR23, UR7 ;  /* 0x0000000700177c82 */ /* 0x000fe20008000000 */
[----:B------:R-:W-:Y:S02]  /*10dd0*/  R2UR UR6, R154 ;  /* 0x000000009a0672ca */ /* 0x000fe400000e0000 */
[----:B------:R-:W-:Y:S01]  /*10de0*/  R2UR UR7, R155 ;  /* 0x000000009b0772ca */ /* 0x000fe200000e0000 */
        /* <DEDUP_REMOVED lines=9> */
[----:B------:R-:W-:Y:S02]  /*10e80*/  MOV R17, UR26 ;  /* 0x0000001a00117c02 */ /* 0x000fe40008000f00 */
[----:B------:R-:W-:Y:S02]  /*10e90*/  MOV R18, UR27 ;  /* 0x0000001b00127c02 */ /* 0x000fe40008000f00 */
        /* <DEDUP_REMOVED lines=11> */
[----:B------:R-:W-:Y:S01]  /*10f50*/  MOV R154, UR30 ;  /* 0x0000001e009a7c02 */ /* 0x000fe20008000f00 */
[----:B------:R-:W-:Y:S01]  /*10f60*/  UMOV UR30, UR60 ;  /* 0x0000003c001e7c82 */ /* 0x000fe20008000000 */
[----:B------:R-:W-:Y:S01]  /*10f70*/  MOV R155, UR31 ;  /* 0x0000001f009b7c02 */ /* 0x000fe20008000f00 */
[----:B------:R-:W-:Y:S01]  /*10f80*/  UMOV UR31, UR61 ;  /* 0x0000003d001f7c82 */ /* 0x000fe20008000000 */
[C---:B------:R-:W-:Y:S02]  /*10f90*/  R2UR UR12, R10.reuse ;  /* 0x000000000a0c72ca */ /* 0x040fe400000e0000 */
[C---:B------:R-:W-:Y:S02]  /*10fa0*/  R2UR UR13, R11.reuse ;  /* 0x000000000b0d72ca */ /* 0x040fe400000e0000 */
[----:B------:R-:W-:Y:S02]  /*10fb0*/  R2UR UR16, R10 ;  /* 0x000000000a1072ca */ /* 0x000fe400000e0000 */
[----:B------:R-:W-:Y:S01]  /*10fc0*/  R2UR UR17, R11 ;  /* 0x000000000b1172ca */ /* 0x000fe200000e0000 */
[----:B------:R-:W-:Y:S01]  /*10fd0*/  VIADD R14, R148, 0x5c0 ;  /* 0x000005c0940e7836 */ /* 0x000fe20000000000 */
[----:B------:R-:W-:Y:S01]  /*10fe0*/  R2UR UR61, R30 ;  /* 0x000000001e3d72ca */ /* 0x000fe200000e0000 */
[----:B------:R-:W-:Y:S01]  /*10ff0*/  IMAD.MOV.U32 R15, RZ, RZ, -0x7fffffe0 ;  /* 0x80000020ff0f7424 */ /* 0x000fe200078e00ff */
[----:B------:R0:W5:Y:S01]  /*11000*/  LDL.LU R30, [R1+0x118] ;  /* 0x00011800011e7983 */ /* 0x0001620000300800 */
[----:B------:R-:W-:-:S02]  /*11010*/  WARPGROUP.DEPBAR.LE gsb0, 0x0 ;  /* 0x00008000000079c5 */ /* 0x000fc40000010000 */
        /* <DEDUP_REMOVED lines=9> */
[----:B------:R-:W-:Y:S02]  /*110b0*/  R2UR UR38, R150 ;  /* 0x00000000962672ca */ /* 0x000fe400000e0000 */
[----:B------:R-:W-:Y:S02]  /*110c0*/  R2UR UR39, R151 ;  /* 0x00000000972772ca */ /* 0x000fe400000e0000 */
        /* <DEDUP_REMOVED lines=16> */
[----:B------:R-:W-:Y:S01]  /*111d0*/  UMOV UR46, UR52 ;  /* 0x00000034002e7c82 */ /* 0x000fe20008000000 */
[----:B------:R-:W-:Y:S01]  /*111e0*/  UMOV UR47, UR53 ;  /* 0x00000035002f7c82 */ /* 0x000fe20008000000 */
[----:B------:R-:W-:Y:S02]  /*111f0*/  R2UR UR52, R12 ;  /* 0x000000000c3472ca */ /* 0x000fe400000e0000 */
[----:B------:R-:W-:Y:S01]  /*11200*/  R2UR UR53, R13 ;  /* 0x000000000d3572ca */ /* 0x000fe200000e0000 */
[----:B------:R-:W-:Y:S02]  /*11210*/  WARPGROUP.DEPBAR.LE gsb0, 0x0 ;  /* 0x00008000000079c5 */ /* 0x000fe40000010000 */
[----:B------:R-:W-:-:S06]  /*11220*/  WARPGROUP.ARRIVE ;  /* 0x00000000000079c5 */ /* 0x000fcc0000000000 */
[----:B------:R-:W-:Y:S01]  /*11230*/  HGMMA.64x16x16.F32.BF16 R72, gdesc[UR48], R72, gsb0 ;  /* 0x00200000304879f0 */ /* 0x000fe20008001848 */
[----:B------:R-:W-:Y:S02]  /*11240*/  R2UR UR4, R12 ;  /* 0x000000000c0472ca */ /* 0x000fe400000e0000 */
[----:B------:R-:W-:Y:S02]  /*11250*/  R2UR UR5, R13 ;  /* 0x000000000d0572ca */ /* 0x000fe400000e0000 */
[----:B------:R-:W-:Y:S02]  /*11260*/  R2UR UR50, R152 ;  /* 0x00000000983272ca */ /* 0x000fe400000e0000 */
[----:B------:R-:W-:Y:S02]  /*11270*/  R2UR UR51, R153 ;  /* 0x00000000993372ca */ /* 0x000fe400000e0000 */
[----:B------:R-:W-:Y:S02]  /*11280*/  R2UR UR48, R12 ;  /* 0x000000000c3072ca */ /* 0x000fe400000e0000 */
[----:B------:R-:W-:-:S02]  /*11290*/  R2UR UR49, R13 ;  /* 0x000000000d3172ca */ /* 0x000fc400000e0000 */
[----:B------:R-:W-:Y:S02]  /*112a0*/  R2UR UR44, R12 ;  /* 0x000000000c2c72ca */ /* 0x000fe400000e0000 */
[----:B------:R-:W-:Y:S02]  /*112b0*/  R2UR UR45, R13 ;  /* 0x000000000d2d72ca */ /* 0x000fe400000e0000 */
[----:B------:R-:W-:Y:S02]  /*112c0*/  MOV R153, UR35 ;  /* 0x0000002300997c02 */ /* 0x000fe40008000f00 */
[----:B------:R-:W-:Y:S02]  /*112d0*/  MOV R152, UR34 ;  /* 0x0000002200987c02 */ /* 0x000fe40008000f00 */
[----:B------:R-:W-:Y:S02]  /*112e0*/  R2UR UR34, R22 ;  /* 0x00000000162272ca */ /* 0x000fe400000e0000 */
[----:B------:R-:W-:Y:S01]  /*112f0*/  R2UR UR35, R23 ;  /* 0x00000000172372ca */ /* 0x000fe200000e0000 */
[----:B------:R-:W-:-:S02]  /*11300*/  WARPGROUP.DEPBAR.LE gsb0, 0x0 ;  /* 0x00008000000079c5 */ /* 0x000fc40000010000 */
        /* <DEDUP_REMOVED lines=22> */
[----:B------:R-:W-:Y:S02]  /*11470*/  R2UR UR56, R12 ;  /* 0x000000000c3872ca */ /* 0x000fe400000e0000 */
[----:B------:R-:W-:Y:S01]  /*11480*/  R2UR UR57, R13 ;  /* 0x000000000d3972ca */ /* 0x000fe200000e0000 */
[----:B------:R-:W-:Y:S02]  /*11490*/  WARPGROUP.DEPBAR.LE gsb0, 0x0 ;  /* 0x00008000000079c5 */ /* 0x000fe40000010000 */
[----:B------:R-:W-:-:S10]  /*114a0*/  WARPGROUP.ARRIVE ;  /* 0x00000000000079c5 */ /* 0x000fd40000000000 */
[----:B------:R-:W-:Y:S01]  /*114b0*/  HGMMA.64x16x16.F32.BF16 R80, gdesc[UR56], R80, gsb0 ;  /* 0x00200000385079f0 */ /* 0x000fe20008001850 */
[----:B------:R-:W-:Y:S02]  /*114c0*/  R2UR UR55, R28 ;  /* 0x000000001c3772ca */ /* 0x000fe400000e0000 */
[----:B------:R-:W-:Y:S02]  /*114d0*/  R2UR UR54, R27 ;  /* 0x000000001b3672ca */ /* 0x000fe400000e0000 */
[----:B------:R-:W-:Y:S02]  /*114e0*/  R2UR UR52, R12 ;  /* 0x000000000c3472ca */ /* 0x000fe400000e0000 */
[----:B------:R-:W-:Y:S01]  /*114f0*/  R2UR UR53, R13 ;  /* 0x000000000d3572ca */ /* 0x000fe200000e0000 */
[----:B------:R-:W-:Y:S02]  /*11500*/  WARPGROUP.DEPBAR.LE gsb0, 0x0 ;  /* 0x00008000000079c5 */ /* 0x000fe40000010000 */
[----:B------:R-:W-:-:S10]  /*11510*/  WARPGROUP.ARRIVE ;  /* 0x00000000000079c5 */ /* 0x000fd40000000000 */
        /* <DEDUP_REMOVED lines=148> */
[----:B------:R0:W5:Y:S01]  /*11e60*/  LDL.LU R29, [R1+0x114] ;  /* 0x00011400011d7983 */ /* 0x0001620000300800 */
[----:B------:R-:W-:Y:S02]  /*11e70*/  R2UR UR18, R14 ;  /* 0x000000000e1272ca */ /* 0x000fe400000e0000 */
[----:B------:R-:W-:Y:S01]  /*11e80*/  R2UR UR19, R15 ;  /* 0x000000000f1372ca */ /* 0x000fe200000e0000 */
[----:B------:R0:W5:Y:S01]  /*11e90*/  LDL.LU R28, [R1+0x110] ;  /* 0x00011000011c7983 */ /* 0x0001620000300800 */
[----:B------:R-:W-:-:S02]  /*11ea0*/  R2UR UR16, R4 ;  /* 0x00000000041072ca */ /* 0x000fc400000e0000 */
[----:B------:R-:W-:Y:S01]  /*11eb0*/  R2UR UR17, R5 ;  /* 0x00000000051172ca */ /* 0x000fe200000e0000 */
[----:B------:R0:W5:Y:S04]  /*11ec0*/  LDL.LU R27, [R1+0x10c] ;  /* 0x00010c00011b7983 */ /* 0x0001680000300800 */
[----:B------:R0:W5:Y:S04]  /*11ed0*/  LDL.LU R26, [R1+0x108] ;  /* 0x00010800011a7983 */ /* 0x0001680000300800 */
[----:B------:R0:W5:Y:S04]  /*11ee0*/  LDL.LU R25, [R1+0x104] ;  /* 0x0001040001197983 */ /* 0x0001680000300800 */
[----:B------:R0:W5:Y:S04]  /*11ef0*/  LDL.LU R24, [R1+0x100] ;  /* 0x0001000001187983 */ /* 0x0001680000300800 */
[----:B------:R0:W5:Y:S04]  /*11f00*/  LDL.LU R19, [R1+0xfc] ;  /* 0x0000fc0001137983 */ /* 0x0001680000300800 */
[----:B------:R0:W5:Y:S04]  /*11f10*/  LDL.LU R18, [R1+0xf8] ;  /* 0x0000f80001127983 */ /* 0x0001680000300800 */
[----:B------:R0:W5:Y:S04]  /*11f20*/  LDL.LU R17, [R1+0xf4] ;  /* 0x0000f40001117983 */ /* 0x0001680000300800 */
[----:B------:R0:W5:Y:S04]  /*11f30*/  LDL.LU R16, [R1+0xf0] ;  /* 0x0000f00001107983 */ /* 0x0001680000300800 */
[----:B------:R0:W5:Y:S01]  /*11f40*/  LDL.LU R0, [R1+0xec] ;  /* 0x0000ec0001007983 */ /* 0x0001620000300800 */
[----:B------:R-:W-:-:S02]  /*11f50*/  WARPGROUP.DEPBAR.LE gsb0, 0x0 ;  /* 0x00008000000079c5 */ /* 0x000fc40000010000 */
[----:B------:R-:W-:-:S06]  /*11f60*/  WARPGROUP.ARRIVE ;  /* 0x00000000000079c5 */ /* 0x000fcc0000000000 */
        /* <DEDUP_REMOVED lines=36> */
[----:B------:R-:W-:Y:S03]  /*121b0*/  HGMMA.64x16x16.F32.BF16 R72, gdesc[UR32], R72, gsb0 ;  /* 0x00200000204879f0 */ /* 0x000fe60008001848 */
[----:B------:R-:W-:Y:S02]  /*121c0*/  WARPGROUP.DEPBAR.LE gsb0, 0x0 ;  /* 0x00008000000079c5 */ /* 0x000fe40000010000 */
[----:B0-----:R-:W-:Y:S05]  /*121d0*/  @P2 BRA `(.L_x_9876) ;  /* 0x0000000000342947 */ /* 0x001fea0003800000 */
[----:B------:R-:W-:Y:S05]  /*121e0*/  @!P0 BRA `(.L_x_9877) ;  /* 0x0000000000048947 */ /* 0x000fea0003800000 */
[----:B------:R-:W-:Y:S01]  /*121f0*/  BPT.TRAP 0x1 ;  /* 0x000000040000795c */ /* 0x000fe20000300000 */
.L_x_9877:
[----:B------:R-:W2:Y:S01]  /*12200*/  LDL.LU R14, [R1+0x8] ;  /* 0x00000800010e7983 */ /* 0x000ea20000300800 */
[----:B-----5:R-:W-:Y:S01]  /*12210*/  IMAD R15, R0, 0x8, R16 ;  /* 0x00000008000f7824 */ /* 0x020fe200078e0210 */
[----:B--2---:R-:W-:-:S04]  /*12220*/  SHF.L.U32 R14, R14, 0x1f, RZ ;  /* 0x0000001f0e0e7819 */ /* 0x004fc800000006ff */
[----:B------:R0:W1:Y:S01]  /*12230*/  SYNCS.PHASECHK.TRANS64.TRYWAIT P2, [R15+URZ+0x31c50], R14 ;  /* 0x031c500e0f0075a7 */ /* 0x000062000804017f */
[----:B------:R-:W-:Y:S05]  /*12240*/  @!P0 BRA `(.L_x_9878) ;  /* 0x0000000000048947 */ /* 0x000fea0003800000 */
[----:B------:R-:W-:Y:S01]  /*12250*/  BPT.TRAP 0x1 ;  /* 0x000000040000795c */ /* 0x000fe20000300000 */
.L_x_9878:
[----:B------:R-:W-:Y:S04]  /*12260*/  BSSY B0, `(.L_x_9876) ;  /* 0x0000004000007945 */ /* 0x000fe80003800000 */
[----:B-1----:R-:W-:Y:S05]  /*12270*/  @P2 BRA `(.L_x_9879) ;  /* 0x0000000000082947 */ /* 0x002fea0003800000 */
[----:B------:R-:W1:Y:S02]  /*12280*/  SYNCS.PHASECHK.TRANS64.TRYWAIT P2, [R15+URZ+0x31c50], R14 ;  /* 0x031c500e0f0075a7 */ /* 0x000e64000804017f */
[----:B-1----:R-:W-:Y:S05]  /*12290*/  @!P2 BRA `(.L_x_9880) ;  /* 0x000000e0003ca947 */ /* 0x002fea0003800000 */
.L_x_9879:
[----:B------:R-:W-:Y:S05]  /*122a0*/  BSYNC B0 ;  /* 0x0000000000007941 */ /* 0x000fea0003800000 */
.L_x_9876:
[----:B------:R-:W0:Y:S01]  /*122b0*/  LDL.LU R21, [R1+0x4] ;  /* 0x0000040001157983 */ /* 0x000e220000300800 */
[----:B------:R-:W-:Y:S05]  /*122c0*/  WARPSYNC.ALL ;  /* 0x0000000000007948 */ /* 0x000fea0003800000 */
[----:B------:R-:W2:Y:S01]  /*122d0*/  LDL.LU R22, [R1+0x40] ;  /* 0x0000400001167983 */ /* 0x000ea20000300800 */
[----:B------:R-:W-:-:S03]  /*122e0*/  ULDC UR4, c[0x0][0x988] ;  /* 0x0002620000047ab9 */ /* 0x000fc60000000800 */
[----:B------:R-:W3:Y:S01]  /*122f0*/  LDL.LU R155, [R1+0x14] ;  /* 0x00001400019b7983 */ /* 0x000ee20000300800 */
[----:B01----:R-:W-:-:S04]  /*12300*/  FMNMX.FTZ R14, R136, R21, !PT ;  /* 0x00000015880e7209 */ /* 0x003fc80007810000 */
        /* <DEDUP_REMOVED lines=40> */
[C---:B------:R-:W-:Y:S01]  /*12590*/  FMUL.FTZ R20, R14.reuse, R15 ;  /* 0x0000000f0e147220 */ /* 0x040fe20000410000 */
[----:B------:R-:W-:-:S03]  /*125a0*/  FADD.FTZ R21, -R14, R21 ;  /* 0x000000150e157221 */ /* 0x000fc60000010100 */
        /* <DEDUP_REMOVED lines=8> */
[----:B------:R-:W4:Y:S01]  /*12630*/  LDL R121, [R1+0x80] ;  /* 0x0000800001797983 */ /* 0x000f220000100800 */
[-CC-:B------:R-:W-:Y:S01]  /*12640*/  FFMA.FTZ R136, R136, R15.reuse, -R20.reuse ;  /* 0x0000000f88887223 */ /* 0x180fe20000010814 */
[-CC-:B------:R-:W-:Y:S01]  /*12650*/  FFMA.FTZ R153, R129, R15.reuse, -R20.reuse ;  /* 0x0000000f81997223 */ /* 0x180fe20000010814 */
[-CC-:B------:R-:W-:Y:S01]  /*12660*/  FFMA.FTZ R152, R132, R15.reuse, -R20.reuse ;  /* 0x0000000f84987223 */ /* 0x180fe20000010814 */
        /* <DEDUP_REMOVED lines=27> */
[----:B------:R-:W2:Y:S08]  /*12820*/  MUFU.EX2 R20, R136 ;  /* 0x0000008800147308 */ /* 0x000eb00000000800 */
[----:B------:R-:W0:Y:S08]  /*12830*/  MUFU.EX2 R137, R137 ;  /* 0x0000008900897308 */ /* 0x000e300000000800 */
[----:B------:R-:W-:Y:S01]  /*12840*/  MUFU.EX2 R141, R141 ;  /* 0x0000008d008d7308 */ /* 0x000fe20000000800 */
[----:B--2---:R-:W-:Y:S01]  /*12850*/  FFMA.FTZ R21, R80, R22, R20 ;  /* 0x0000001650157223 */ /* 0x004fe20000010014 */
[----:B------:R-:W-:Y:S01]  /*12860*/  IMAD.MOV.U32 R77, RZ, RZ, -0x7fffffe0 ;  /* 0x80000020ff4d7424 */ /* 0x000fe200078e00ff */
[----:B-----5:R-:W-:Y:S01]  /*12870*/  WARPGROUP.ARRIVE ;  /* 0x00000000000079c5 */ /* 0x020fe20000000000 */
[----:B------:R-:W2:Y:S04]  /*12880*/  LDL.LU R136, [R1+0x48] ;  /* 0x0000480001887983 */ /* 0x000ea80000300800 */
[----:B------:R-:W1:Y:S01]  /*12890*/  MUFU.EX2 R22, R140 ;  /* 0x0000008c00167308 */ /* 0x000e620000000800 */
[C---:B0-----:R-:W-:Y:S01]  /*128a0*/  FADD.FTZ R21, R137.reuse, R21 ;  /* 0x0000001589157221 */ /* 0x041fe20000010000 */
[----:B------:R-:W-:-:S03]  /*128b0*/  F2FP.BF16.F32.PACK_AB R20, R137, R20 ;  /* 0x000000148914723e */ /* 0x000fc600000010ff */
[----:B-1----:R-:W-:-:S04]  /*128c0*/  FADD.FTZ R21, R22, R21 ;  /* 0x0000001516157221 */ /* 0x002fc80000010000 */
[----:B------:R-:W-:Y:S01]  /*128d0*/  FADD.FTZ R137, R141, R21 ;  /* 0x000000158d897221 */ /* 0x000fe20000010000 */
[----:B---3--:R-:W-:-:S04]  /*128e0*/  FMNMX.FTZ R21, R138, R155, !PT ;  /* 0x0000009b8a157209 */ /* 0x008fc80007810000 */
        /* <DEDUP_REMOVED lines=38> */
[----:B------:R-:W-:-:S05]  /*12b50*/  VIADD R21, R16, 0x200 ;  /* 0x0000020010157836 */ /* 0x000fca0000000000 */
[----:B------:R-:W-:-:S04]  /*12b60*/  SHF.R.U32.HI R21, RZ, 0x4, R21 ;  /* 0x00000004ff157819 */ /* 0x000fc80000011615 */
[----:B------:R-:W-:-:S04]  /*12b70*/  LOP3.LUT R21, R21, 0x3fff, RZ, 0xc0, !PT ;  /* 0x00003fff15157812 */ /* 0x000fc800078ec0ff */
[----:B------:R-:W-:Y:S02]  /*12b80*/  LOP3.LUT R21, R21, 0x2400000, RZ, 0xfc, !PT ;  /* 0x0240000015157812 */ /* 0x000fe400078efcff */
[----:B0-----:R-:W-:-:S05]  /*12b90*/  FMNMX.FTZ R72, R23, R72, !PT ;  /* 0x0000004817487209 */ /* 0x001fca0007810000 */
        /* <DEDUP_REMOVED lines=37> */
[----:B------:R-:W-:-:S04]  /*12df0*/  IMAD R76, R0, 0x6c0, R21 ;  /* 0x000006c0004c7824 */ /* 0x000fc800078e0215 */
[----:B------:R-:W-:-:S05]  /*12e00*/  VIADD R78, R76, 0x40 ;  /* 0x000000404c4e7836 */ /* 0x000fca0000000000 */
[----:B------:R-:W-:Y:S01]  /*12e10*/  R2UR UR10, R78 ;  /* 0x000000004e0a72ca */ /* 0x000fe200000e0000 */
        /* <DEDUP_REMOVED lines=8> */
[C---:B------:R-:W-:Y:S01]  /*12ea0*/  VIADD R78, R76.reuse, 0x180 ;  /* 0x000001804c4e7836 */ /* 0x040fe20000000000 */
[----:B------:R-:W-:-:S04]  /*12eb0*/  R2UR UR6, R76 ;  /* 0x000000004c0672ca */ /* 0x000fc800000e0000 */
[----:B------:R-:W-:Y:S01]  /*12ec0*/  R2UR UR30, R78 ;  /* 0x000000004e1e72ca */ /* 0x000fe200000e0000 */
[C---:B------:R-:W-:Y:S02]  /*12ed0*/  VIADD R78, R76.reuse, 0x1c0 ;  /* 0x000001c04c4e7836 */ /* 0x040fe40000000000 */
[----:B------:R-:W-:Y:S01]  /*12ee0*/  VIADD R76, R76, 0x200 ;  /* 0x000002004c4c7836 */ /* 0x000fe20000000000 */
[C---:B------:R-:W-:Y:S02]  /*12ef0*/  R2UR UR7, R77.reuse ;  /* 0x000000004d0772ca */ /* 0x040fe400000e0000 */
[----:B------:R-:W-:Y:S01]  /*12f00*/  R2UR UR39, R77 ;  /* 0x000000004d2772ca */ /* 0x000fe200000e0000 */
[----:B------:R-:W-:Y:S01]  /*12f10*/  IMAD.MOV.U32 R77, RZ, RZ, -0x3ffffff0 ;  /* 0xc0000010ff4d7424 */ /* 0x000fe200078e00ff */
[----:B------:R-:W-:Y:S02]  /*12f20*/  R2UR UR38, R76 ;  /* 0x000000004c2672ca */ /* 0x000fe400000e0000 */
[----:B----4-:R-:W-:-:S02]  /*12f30*/  LOP3.LUT R76, R121, 0x10000, RZ, 0xfc, !PT ;  /* 0x00010000794c7812 */ /* 0x010fc400078efcff */
[----:B------:R-:W-:Y:S02]  /*12f40*/  R2UR UR5, R77 ;  /* 0x000000004d0572ca */ /* 0x000fe400000e0000 */
[----:B------:R-:W-:-:S13]  /*12f50*/  R2UR UR4, R76 ;  /* 0x000000004c0472ca */ /* 0x000fda00000e0000 */
[----:B------:R-:W-:Y:S01]  /*12f60*/  HGMMA.64x96x16.F32.BF16 R24, gdesc[UR4].tnspB, R24, gsb0 ;  /* 0x41600000041879f0 */ /* 0x000fe20008001818 */
[----:B------:R-:W-:Y:S01]  /*12f70*/  IMAD.MOV.U32 R79, RZ, RZ, -0x7fffffe0 ;  /* 0x80000020ff4f7424 */ /* 0x000fe200078e00ff */
[----:B------:R-:W-:Y:S01]  /*12f80*/  R2UR UR34, R78 ;  /* 0x000000004e2272ca */ /* 0x000fe200000e0000 */
[----:B------:R-:W-:-:S03]  /*12f90*/  VIADD R78, R76, 0x180 ;  /* 0x000001804c4e7836 */ /* 0x000fc60000000000 */
[C---:B------:R-:W-:Y:S02]  /*12fa0*/  R2UR UR11, R79.reuse ;  /* 0x000000004f0b72ca */ /* 0x040fe400000e0000 */
[C---:B------:R-:W-:Y:S02]  /*12fb0*/  R2UR UR15, R79.reuse ;  /* 0x000000004f0f72ca */ /* 0x040fe400000e0000 */
[C---:B------:R-:W-:Y:S02]  /*12fc0*/  R2UR UR19, R79.reuse ;  /* 0x000000004f1372ca */ /* 0x040fe400000e0000 */
[C---:B------:R-:W-:Y:S02]  /*12fd0*/  R2UR UR23, R79.reuse ;  /* 0x000000004f1772ca */ /* 0x040fe400000e0000 */
[C---:B------:R-:W-:Y:S02]  /*12fe0*/  R2UR UR27, R79.reuse ;  /* 0x000000004f1b72ca */ /* 0x040fe400000e0000 */
[----:B------:R-:W-:-:S02]  /*12ff0*/  R2UR UR31, R79 ;  /* 0x000000004f1f72ca */ /* 0x000fc400000e0000 */
[----:B------:R-:W-:Y:S01]  /*13000*/  R2UR UR35, R79 ;  /* 0x000000004f2372ca */ /* 0x000fe200000e0000 */
[----:B------:R-:W-:Y:S01]  /*13010*/  IMAD.MOV.U32 R79, RZ, RZ, -0x3ffffff0 ;  /* 0xc0000010ff4f7424 */ /* 0x000fe200078e00ff */
[----:B------:R-:W-:-:S04]  /*13020*/  R2UR UR8, R78 ;  /* 0x000000004e0872ca */ /* 0x000fc800000e0000 */
[----:B------:R-:W-:Y:S01]  /*13030*/  R2UR UR9, R79 ;  /* 0x000000004f0972ca */ /* 0x000fe200000e0000 */
[----:B------:R-:W-:Y:S02]  /*13040*/  WARPGROUP.DEPBAR.LE gsb0, 0x0 ;  /* 0x00008000000079c5 */ /* 0x000fe40000010000 */
[----:B------:R-:W-:-:S10]  /*13050*/  WARPGROUP.ARRIVE ;  /* 0x00000000000079c5 */ /* 0x000fd40000000000 */
[----:B------:R-:W-:Y:S01]  /*13060*/  HGMMA.64x96x16.F32.BF16 R24, gdesc[UR8].tnspB, R24, gsb0 ;  /* 0x41600000081879f0 */ /* 0x000fe20008001818 */
[----:B------:R-:W-:Y:S02]  /*13070*/  VIADD R78, R76, 0x300 ;  /* 0x000003004c4e7836 */ /* 0x000fe40000000000 */
[----:B------:R-:W-:-:S03]  /*13080*/  IMAD.MOV.U32 R79, RZ, RZ, -0x3ffffff0 ;  /* 0xc0000010ff4f7424 */ /* 0x000fc600078e00ff */
[----:B------:R-:W-:Y:S02]  /*13090*/  R2UR UR12, R78 ;  /* 0x000000004e0c72ca */ /* 0x000fe400000e0000 */
[----:B------:R-:W-:Y:S01]  /*130a0*/  R2UR UR13, R79 ;  /* 0x000000004f0d72ca */ /* 0x000fe200000e0000 */
[----:B------:R-:W-:Y:S02]  /*130b0*/  VIADD R78, R76, 0x480 ;  /* 0x000004804c4e7836 */ /* 0x000fe40000000000 */
[----:B------:R-:W-:Y:S01]  /*130c0*/  IMAD.MOV.U32 R79, RZ, RZ, -0x3ffffff0 ;  /* 0xc0000010ff4f7424 */ /* 0x000fe200078e00ff */
[----:B------:R-:W-:Y:S02]  /*130d0*/  WARPGROUP.DEPBAR.LE gsb0, 0x0 ;  /* 0x00008000000079c5 */ /* 0x000fe40000010000 */
[----:B------:R-:W-:-:S07]  /*130e0*/  WARPGROUP.ARRIVE ;  /* 0x00000000000079c5 */ /* 0x000fce0000000000 */
[----:B------:R-:W-:Y:S01]  /*130f0*/  HGMMA.64x96x16.F32.BF16 R24, gdesc[UR12].tnspB, R24, gsb0 ;  /* 0x416000000c1879f0 */ /* 0x000fe20008001818 */
[----:B------:R-:W-:Y:S02]  /*13100*/  R2UR UR16, R78 ;  /* 0x000000004e1072ca */ /* 0x000fe400000e0000 */
[----:B------:R-:W-:Y:S01]  /*13110*/  R2UR UR17, R79 ;  /* 0x000000004f1172ca */ /* 0x000fe200000e0000 */
[----:B------:R-:W-:Y:S02]  /*13120*/  VIADD R78, R76, 0x600 ;  /* 0x000006004c4e7836 */ /* 0x000fe40000000000 */
[----:B------:R-:W-:-:S03]  /*13130*/  IMAD.MOV.U32 R79, RZ, RZ, -0x3ffffff0 ;  /* 0xc0000010ff4f7424 */ /* 0x000fc600078e00ff */
[----:B------:R-:W-:Y:S01]  /*13140*/  R2UR UR20, R78 ;  /* 0x000000004e1472ca */ /* 0x000fe200000e0000 */
[----:B------:R-:W-:Y:S02]  /*13150*/  WARPGROUP.DEPBAR.LE gsb0, 0x0 ;  /* 0x00008000000079c5 */ /* 0x000fe40000010000 */
[----:B------:R-:W-:-:S06]  /*13160*/  WARPGROUP.ARRIVE ;  /* 0x00000000000079c5 */ /* 0x000fcc0000000000 */
[----:B------:R-:W-:Y:S01]  /*13170*/  HGMMA.64x96x16.F32.BF16 R24, gdesc[UR16].tnspB, R24, gsb0 ;  /* 0x41600000101879f0 */ /* 0x000fe20008001818 */
[----:B------:R-:W-:Y:S01]  /*13180*/  R2UR UR21, R79 ;  /* 0x000000004f1572ca */ /* 0x000fe200000e0000 */
[----:B------:R-:W-:Y:S02]  /*13190*/  VIADD R78, R76, 0x780 ;  /* 0x000007804c4e7836 */ /* 0x000fe40000000000 */
[----:B------:R-:W-:-:S03]  /*131a0*/  IMAD.MOV.U32 R79, RZ, RZ, -0x3ffffff0 ;  /* 0xc0000010ff4f7424 */ /* 0x000fc600078e00ff */
[----:B------:R-:W-:Y:S02]  /*131b0*/  R2UR UR24, R78 ;  /* 0x000000004e1872ca */ /* 0x000fe400000e0000 */
[----:B------:R-:W-:Y:S01]  /*131c0*/  R2UR UR25, R79 ;  /* 0x000000004f1972ca */ /* 0x000fe200000e0000 */
[----:B------:R-:W-:Y:S02]  /*131d0*/  WARPGROUP.DEPBAR.LE gsb0, 0x0 ;  /* 0x00008000000079c5 */ /* 0x000fe40000010000 */
[----:B------:R-:W-:-:S06]  /*131e0*/  WARPGROUP.ARRIVE ;  /* 0x00000000000079c5 */ /* 0x000fcc0000000000 */
[----:B------:R-:W-:Y:S01]  /*131f0*/  HGMMA.64x96x16.F32.BF16 R24, gdesc[UR20].tnspB, R24, gsb0 ;  /* 0x41600000141879f0 */ /* 0x000fe20008001818 */
        /* <DEDUP_REMOVED lines=21> */
[----:B------:R-:W-:Y:S02]  /*13350*/  FADD.FTZ R21, -R72, R155 ;  /* 0x0000009b48157221 */ /* 0x000fe40000010100 */
[----:B------:R-:W0:Y:S02]  /*13360*/  S2R R155, SR_TID.X ;  /* 0x00000000009b7919 */ /* 0x000e240000002100 */
[----:B------:R-:W-:-:S04]  /*13370*/  FMUL.FTZ R21, R21, R15 ;  /* 0x0000000f15157220 */ /* 0x000fc80000410000 */
[----:B------:R-:W-:Y:S08]  /*13380*/  MUFU.EX2 R121, R21 ;  /* 0x0000001500797308 */ /* 0x000ff00000000800 */
[----:B------:R-:W2:Y:S01]  /*13390*/  MUFU.EX2 R21, R138 ;  /* 0x0000008a00157308 */ /* 0x000ea20000000800 */
[----:B------:R-:W-:Y:S02]  /*133a0*/  WARPGROUP.DEPBAR.LE gsb0, 0x0 ;  /* 0x00008000000079c5 */ /* 0x000fe40000010000 */
[----:B------:R-:W-:-:S06]  /*133b0*/  WARPGROUP.ARRIVE ;  /* 0x00000000000079c5 */ /* 0x000fcc0000000000 */
[----:B------:R-:W-:Y:S01]  /*133c0*/  HGMMA.64x96x16.F32.BF16 R24, gdesc[UR36].tnspB, R24, gsb0 ;  /* 0x41600000241879f0 */ /* 0x000fe20008001818 */
[----:B------:R-:W1:Y:S01]  /*133d0*/  MUFU.EX2 R139, R139 ;  /* 0x0000008b008b7308 */ /* 0x000e620000000800 */
[----:B0-----:R-:W-:Y:S02]  /*133e0*/  SHF.R.U32.HI R140, RZ, 0x7, R155 ;  /* 0x00000007ff8c7819 */ /* 0x001fe4000001169b */
[----:B------:R-:W-:-:S03]  /*133f0*/  ISETP.GE.U32.AND P2, PT, R155, 0x180, PT ;  /* 0x000001809b00780c */ /* 0x000fc60003f46070 */
[----:B------:R-:W-:Y:S02]  /*13400*/  VIADD R76, R140, 0x9 ;  /* 0x000000098c4c7836 */ /* 0x000fe40000000000 */
[----:B------:R-:W-:Y:S01]  /*13410*/  MUFU.EX2 R23, R142 ;  /* 0x0000008e00177308 */ /* 0x000fe20000000800 */
[----:B--2---:R-:W-:Y:S02]  /*13420*/  FFMA.FTZ R77, R121, R136, R21 ;  /* 0x00000088794d7223 */ /* 0x004fe40000010015 */
[----:B------:R-:W-:-:S05]  /*13430*/  SEL R76, R76, 0x9, !P2 ;  /* 0x000000094c4c7807 */ /* 0x000fca0005000000 */
[----:B------:R-:W-:Y:S01]  /*13440*/  MUFU.EX2 R143, R143 ;  /* 0x0000008f008f7308 */ /* 0x000fe20000000800 */
[----:B------:R-:W-:-:S04]  /*13450*/  @!P1 IMAD R0, R0, 0x8, R16 ;  /* 0x0000000800009824 */ /* 0x000fc800078e0210 */
[----:B------:R-:W-:Y:S01]  /*13460*/  @!P1 VIADD R0, R0, 0x31c60 ;  /* 0x00031c6000009836 */ /* 0x000fe20000000000 */
[----:B------:R-:W-:Y:S02]  /*13470*/  F2FP.BF16.F32.PACK_AB R22, R141, R22 ;  /* 0x000000168d16723e */ /* 0x000fe400000010ff */
[----:B-1----:R-:W-:Y:S02]  /*13480*/  F2FP.BF16.F32.PACK_AB R21, R139, R21 ;  /* 0x000000158b15723e */ /* 0x002fe400000010ff */
[----:B------:R-:W-:Y:S01]  /*13490*/  @!P1 PRMT R0, RZ, 0x654, R0 ;  /* 0x00000654ff009816 */ /* 0x000fe20000000000 */
[----:B------:R-:W0:Y:S08]  /*134a0*/  MUFU.EX2 R154, R154 ;  /* 0x0000009a009a7308 */ /* 0x000e300000000800 */
[----:B------:R-:W-:Y:S08]  /*134b0*/  MUFU.EX2 R152, R152 ;  /* 0x0000009800987308 */ /* 0x000ff00000000800 */
[----:B------:R-:W-:Y:S01]  /*134c0*/  MUFU.EX2 R131, R131 ;  /* 0x0000008300837308 */ /* 0x000fe20000000800 */
[----:B0-----:R-:W-:-:S07]  /*134d0*/  FADD.FTZ R137, R154, R137 ;  /* 0x000000899a897221 */ /* 0x001fce0000010000 */
[----:B------:R-:W-:Y:S08]  /*134e0*/  MUFU.EX2 R150, R150 ;  /* 0x0000009600967308 */ /* 0x000ff00000000800 */
[----:B------:R-:W-:Y:S01]  /*134f0*/  MUFU.EX2 R135, R135 ;  /* 0x0000008700877308 */ /* 0x000fe20000000800 */
[----:B------:R-:W-:Y:S02]  /*13500*/  WARPGROUP.DEPBAR.LE gsb0, 0x0 ;  /* 0x00008000000079c5 */ /* 0x000fe40000010000 */
[----:B------:R0:W-:Y:S06]  /*13510*/  BAR.ARV R76, 0x100 ;  /* 0x0004004c0000751d */ /* 0x0001ec0000002000 */
[----:B0-----:R-:W-:Y:S01]  /*13520*/  FADD.FTZ R76, R139, R77 ;  /* 0x0000004d8b4c7221 */ /* 0x001fe20000010000 */
[----:B------:R-:W-:-:S04]  /*13530*/  @!P1 IMAD R77, R147, 0x8, R16 ;  /* 0x00000008934d9824 */ /* 0x000fc800078e0210 */
[----:B------:R-:W-:Y:S02]  /*13540*/  @!P1 VIADD R77, R77, 0x31c40 ;  /* 0x00031c404d4d9836 */ /* 0x000fe40000000000 */
[----:B------:R-:W-:Y:S01]  /*13550*/  FADD.FTZ R76, R23, R76 ;  /* 0x0000004c174c7221 */ /* 0x000fe20000010000 */
[----:B------:R-:W-:Y:S02]  /*13560*/  F2FP.BF16.F32.PACK_AB R23, R143, R23 ;  /* 0x000000178f17723e */ /* 0x000fe400000010ff */
[----:B------:R-:W-:-:S04]  /*13570*/  @!P1 PRMT R77, RZ, 0x654, R77 ;  /* 0x00000654ff4d9816 */ /* 0x000fc8000000004d */
[----:B------:R0:W-:Y:S01]  /*13580*/  @!P1 SYNCS.ARRIVE.TRANS64.RED.A1T0 RZ, [R77+URZ], RZ ;  /* 0x000000ff4dff99a7 */ /* 0x0001e2000810043f */
[----:B------:R1:W-:Y:S01]  /*13590*/  @!P1 SYNCS.ARRIVE.TRANS64.RED.A1T0 RZ, [R0+URZ], RZ ;  /* 0x000000ff00ff99a7 */ /* 0x0003e2000810043f */
[----:B------:R2:W-:Y:S01]  /*135a0*/  STSM.16.M88.4 [R18+0x24300], R20 ;  /* 0x0243001412007844 */ /* 0x0005e20000000200 */
[----:B------:R-:W-:Y:S01]  /*135b0*/  FADD.FTZ R76, R143, R76 ;  /* 0x0000004c8f4c7221 */ /* 0x000fe20000010000 */
[----:B--2---:R-:W2:Y:S08]  /*135c0*/  MUFU.EX2 R20, R153 ;  /* 0x0000009900147308 */ /* 0x004eb00000000800 */
[----:B------:R-:W3:Y:S08]  /*135d0*/  MUFU.EX2 R21, R130 ;  /* 0x0000008200157308 */ /* 0x000ef00000000800 */
[----:B------:R-:W4:Y:S08]  /*135e0*/  MUFU.EX2 R22, R151 ;  /* 0x0000009700167308 */ /* 0x000f300000000800 */
[----:B------:R-:W1:Y:S01]  /*135f0*/  MUFU.EX2 R23, R134 ;  /* 0x0000008600177308 */ /* 0x000e620000000800 */
[----:B--2---:R-:W-:Y:S01]  /*13600*/  FADD.FTZ R137, R20, R137 ;  /* 0x0000008914897221 */ /* 0x004fe20000010000 */
[----:B---3--:R-:W-:-:S06]  /*13610*/  FADD.FTZ R76, R21, R76 ;  /* 0x0000004c154c7221 */ /* 0x008fcc0000010000 */
[----:B0-----:R-:W0:Y:S01]  /*13620*/  MUFU.EX2 R77, R149 ;  /* 0x00000095004d7308 */ /* 0x001e220000000800 */
[----:B------:R-:W-:Y:S01]  /*13630*/  FADD.FTZ R137, R152, R137 ;  /* 0x0000008998897221 */ /* 0x000fe20000010000 */
[----:B------:R-:W-:-:S06]  /*13640*/  FADD.FTZ R76, R131, R76 ;  /* 0x0000004c834c7221 */ /* 0x000fcc0000010000 */
[----:B------:R-:W-:Y:S01]  /*13650*/  MUFU.EX2 R122, R122 ;  /* 0x0000007a007a7308 */ /* 0x000fe20000000800 */
[----:B----4-:R-:W-:Y:S01]  /*13660*/  FADD.FTZ R137, R22, R137 ;  /* 0x0000008916897221 */ /* 0x010fe20000010000 */
[----:B-1----:R-:W-:-:S06]  /*13670*/  FADD.FTZ R76, R23, R76 ;  /* 0x0000004c174c7221 */ /* 0x002fcc0000010000 */
[----:B------:R-:W1:Y:S08]  /*13680*/  MUFU.EX2 R148, R148 ;  /* 0x0000009400947308 */ /* 0x000e700000000800 */
[----:B------:R-:W-:Y:S01]  /*13690*/  MUFU.EX2 R123, R123 ;  /* 0x0000007b007b7308 */ /* 0x000fe20000000800 */
[----:B------:R-:W-:-:S07]  /*136a0*/  FADD.FTZ R137, R150, R137 ;  /* 0x0000008996897221 */ /* 0x000fce0000010000 */
[----:B------:R-:W2:Y:S08]  /*136b0*/  MUFU.EX2 R78, R133 ;  /* 0x00000085004e7308 */ /* 0x000eb00000000800 */
[----:B------:R-:W3:Y:S01]  /*136c0*/  MUFU.EX2 R79, R126 ;  /* 0x0000007e004f7308 */ /* 0x000ee20000000800 */
[----:B0-----:R-:W-:-:S07]  /*136d0*/  FADD.FTZ R137, R77, R137 ;  /* 0x000000894d897221 */ /* 0x001fce0000010000 */
[----:B------:R-:W-:Y:S08]  /*136e0*/  MUFU.EX2 R136, R132 ;  /* 0x0000008400887308 */ /* 0x000ff00000000800 */
[----:B------:R0:W-:Y:S08]  /*136f0*/  MUFU.EX2 R138, R85 ;  /* 0x00000055008a7308 */ /* 0x0001f00000000800 */
[----:B------:R-:W4:Y:S01]  /*13700*/  MUFU.EX2 R127, R127 ;  /* 0x0000007f007f7308 */ /* 0x000f220000000800 */
[----:B0-----:R-:W-:Y:S01]  /*13710*/  FADD.FTZ R85, R135, R76 ;  /* 0x0000004c87557221 */ /* 0x001fe20000010000 */
[----:B-1----:R-:W-:-:S03]  /*13720*/  FADD.FTZ R137, R148, R137 ;  /* 0x0000008994897221 */ /* 0x002fc60000010000 */
[----:B------:R-:W-:-:S03]  /*13730*/  FADD.FTZ R85, R122, R85 ;  /* 0x000000557a557221 */ /* 0x000fc60000010000 */
[----:B------:R-:W-:Y:S08]  /*13740*/  MUFU.EX2 R129, R129 ;  /* 0x0000008100817308 */ /* 0x000ff00000000800 */
[----:B------:R-:W-:Y:S08]  /*13750*/  MUFU.EX2 R133, R128 ;  /* 0x0000008000857308 */ /* 0x000ff00000000800 */
[----:B------:R-:W-:Y:S08]  /*13760*/  MUFU.EX2 R0, R89 ;  /* 0x0000005900007308 */ /* 0x000ff00000000800 */
[----:B------:R-:W-:Y:S08]  /*13770*/  MUFU.EX2 R128, R117 ;  /* 0x0000007500807308 */ /* 0x000ff00000000800 */
[----:B------:R-:W0:Y:S01]  /*13780*/  MUFU.EX2 R89, R114 ;  /* 0x0000007200597308 */ /* 0x000e220000000800 */
[----:B--2---:R-:W-:-:S07]  /*13790*/  FADD.FTZ R137, R78, R137 ;  /* 0x000000894e897221 */ /* 0x004fce0000010000 */
[----:B------:R-:W-:Y:S08]  /*137a0*/  MUFU.EX2 R117, R109 ;  /* 0x0000006d00757308 */ /* 0x000ff00000000800 */
[----:B------:R-:W-:Y:S08]  /*137b0*/  MUFU.EX2 R109, R104 ;  /* 0x00000068006d7308 */ /* 0x000ff00000000800 */
[----:B------:R-:W-:Y:S08]  /*137c0*/  MUFU.EX2 R104, R92 ;  /* 0x0000005c00687308 */ /* 0x000ff00000000800 */
[----:B------:R1:W-:Y:S08]  /*137d0*/  MUFU.EX2 R92, R88 ;  /* 0x00000058005c7308 */ /* 0x0003f00000000800 */
[----:B------:R-:W2:Y:S01]  /*137e0*/  MUFU.EX2 R115, R115 ;  /* 0x0000007300737308 */ /* 0x000ea20000000800 */
[----:B-1----:R-:W-:-:S04]  /*137f0*/  FADD.FTZ R88, R123, R85 ;  /* 0x000000557b587221 */ /* 0x002fc80000010000 */
[----:B---3--:R-:W-:-:S03]  /*13800*/  FADD.FTZ R88, R79, R88 ;  /* 0x000000584f587221 */ /* 0x008fc60000010000 */
[----:B------:R-:W1:Y:S01]  /*13810*/  MUFU.EX2 R125, R125 ;  /* 0x0000007d007d7308 */ /* 0x000e620000000800 */
[----:B----4-:R-:W-:-:S07]  /*13820*/  FADD.FTZ R88, R127, R88 ;  /* 0x000000587f587221 */ /* 0x010fce0000010000 */
[----:B------:R-:W-:Y:S08]  /*13830*/  MUFU.EX2 R132, R124 ;  /* 0x0000007c00847308 */ /* 0x000ff00000000800 */
[----:B------:R-:W3:Y:S08]  /*13840*/  MUFU.EX2 R118, R118 ;  /* 0x0000007600767308 */ /* 0x000ef00000000800 */
[----:B------:R-:W-:Y:S01]  /*13850*/  MUFU.EX2 R124, R113 ;  /* 0x00000071007c7308 */ /* 0x000fe20000000800 */
[----:B0-----:R-:W-:-:S07]  /*13860*/  FADD.FTZ R88, R89, R88 ;  /* 0x0000005859587221 */ /* 0x001fce0000010000 */
[----:B------:R-:W-:Y:S08]  /*13870*/  MUFU.EX2 R113, R84 ;  /* 0x0000005400717308 */ /* 0x000ff00000000800 */
[----:B------:R0:W-:Y:S08]  /*13880*/  MUFU.EX2 R84, R90 ;  /* 0x0000005a00547308 */ /* 0x0001f00000000800 */
[----:B------:R-:W4:Y:S01]  /*13890*/  MUFU.EX2 R119, R119 ;  /* 0x0000007700777308 */ /* 0x000f220000000800 */
[----:B0-----:R-:W-:-:S04]  /*138a0*/  FADD.FTZ R90, R136, R137 ;  /* 0x00000089885a7221 */ /* 0x001fc80000010000 */
[----:B------:R-:W-:-:S03]  /*138b0*/  FADD.FTZ R90, R129, R90 ;  /* 0x0000005a815a7221 */ /* 0x000fc60000010000 */
[----:B------:R-:W0:Y:S01]  /*138c0*/  MUFU.EX2 R120, R120 ;  /* 0x0000007800787308 */ /* 0x000e220000000800 */
[----:B------:R-:W-:Y:S01]  /*138d0*/  FADD.FTZ R90, R133, R90 ;  /* 0x0000005a855a7221 */ /* 0x000fe20000010000 */
[----:B--2---:R-:W-:-:S06]  /*138e0*/  FADD.FTZ R88, R115, R88 ;  /* 0x0000005873587221 */ /* 0x004fcc0000010000 */
[----:B------:R-:W2:Y:S01]  /*138f0*/  MUFU.EX2 R106, R106 ;  /* 0x0000006a006a7308 */ /* 0x000ea20000000800 */
[----:B-1----:R-:W-:Y:S01]  /*13900*/  FADD.FTZ R90, R125, R90 ;  /* 0x0000005a7d5a7221 */ /* 0x002fe20000010000 */
[----:B---3--:R-:W-:-:S06]  /*13910*/  FADD.FTZ R88, R118, R88 ;  /* 0x0000005876587221 */ /* 0x008fcc0000010000 */
[----:B------:R-:W1:Y:S08]  /*13920*/  MUFU.EX2 R107, R107 ;  /* 0x0000006b006b7308 */ /* 0x000e700000000800 */
[----:B------:R-:W3:Y:S08]  /*13930*/  MUFU.EX2 R116, R116 ;  /* 0x0000007400747308 */ /* 0x000ef00000000800 */
[----:B------:R-:W3:Y:S08]  /*13940*/  MUFU.EX2 R110, R110 ;  /* 0x0000006e006e7308 */ /* 0x000ef00000000800 */
[----:B------:R4:W-:Y:S08]  /*13950*/  MUFU.EX2 R85, R91 ;  /* 0x0000005b00557308 */ /* 0x0009f00000000800 */
[----:B------:R-:W3:Y:S01]  /*13960*/  MUFU.EX2 R111, R111 ;  /* 0x0000006f006f7308 */ /* 0x000ee20000000800 */
[----:B----4-:R-:W-:Y:S01]  /*13970*/  FADD.FTZ R91, R132, R90 ;  /* 0x0000005a845b7221 */ /* 0x010fe20000010000 */
[----:B------:R-:W-:-:S03]  /*13980*/  FADD.FTZ R90, R119, R88 ;  /* 0x00000058775a7221 */ /* 0x000fc60000010000 */
[----:B0-----:R-:W-:Y:S01]  /*13990*/  FADD.FTZ R88, R120, R91 ;  /* 0x0000005b78587221 */ /* 0x001fe20000010000 */
[----:B--2---:R-:W-:Y:S02]  /*139a0*/  FADD.FTZ R90, R106, R90 ;  /* 0x0000005a6a5a7221 */ /* 0x004fe40000010000 */
[----:B------:R-:W-:Y:S01]  /*139b0*/  MUFU.EX2 R112, R112 ;  /* 0x0000007000707308 */ /* 0x000fe20000000800 */
[----:B------:R-:W-:Y:S01]  /*139c0*/  FADD.FTZ R88, R128, R88 ;  /* 0x0000005880587221 */ /* 0x000fe20000010000 */
[----:B-1----:R-:W-:-:S06]  /*139d0*/  FADD.FTZ R90, R107, R90 ;  /* 0x0000005a6b5a7221 */ /* 0x002fcc0000010000 */
[----:B------:R-:W0:Y:S01]  /*139e0*/  MUFU.EX2 R98, R98 ;  /* 0x0000006200627308 */ /* 0x000e220000000800 */
[----:B------:R-:W-:Y:S02]  /*139f0*/  F2FP.BF16.F32.PACK_AB R20, R20, R154 ;  /* 0x0000009a1414723e */ /* 0x000fe400000010ff */
[----:B------:R-:W-:Y:S02]  /*13a00*/  F2FP.BF16.F32.PACK_AB R21, R131, R21 ;  /* 0x000000158315723e */ /* 0x000fe400000010ff */
[----:B------:R-:W-:-:S03]  /*13a10*/  F2FP.BF16.F32.PACK_AB R22, R22, R152 ;  /* 0x000000981616723e */ /* 0x000fc600000010ff */
[----:B------:R-:W1:Y:S01]  /*13a20*/  MUFU.EX2 R99, R99 ;  /* 0x0000006300637308 */ /* 0x000e620000000800 */
[----:B------:R-:W-:Y:S01]  /*13a30*/  F2FP.BF16.F32.PACK_AB R23, R135, R23 ;  /* 0x000000178717723e */ /* 0x000fe200000010ff */
[----:B---3--:R-:W-:Y:S01]  /*13a40*/  FADD.FTZ R88, R116, R88 ;  /* 0x0000005874587221 */ /* 0x008fe20000010000 */
[----:B------:R-:W-:-:S05]  /*13a50*/  FADD.FTZ R90, R110, R90 ;  /* 0x0000005a6e5a7221 */ /* 0x000fca0000010000 */
[----:B------:R-:W2:Y:S01]  /*13a60*/  MUFU.EX2 R108, R108 ;  /* 0x0000006c006c7308 */ /* 0x000ea20000000800 */
[----:B------:R3:W-:Y:S01]  /*13a70*/  STSM.16.M88.4 [R18+0x25b00], R20 ;  /* 0x025b001412007844 */ /* 0x0007e20000000200 */
[----:B------:R-:W-:-:S06]  /*13a80*/  FADD.FTZ R90, R111, R90 ;  /* 0x0000005a6f5a7221 */ /* 0x000fcc0000010000 */
[----:B------:R-:W4:Y:S08]  /*13a90*/  MUFU.EX2 R102, R102 ;  /* 0x0000006600667308 */ /* 0x000f300000000800 */
[----:B------:R-:W4:Y:S01]  /*13aa0*/  MUFU.EX2 R105, R105 ;  /* 0x0000006900697308 */ /* 0x000f220000000800 */
[----:B---3--:R-:W-:Y:S01]  /*13ab0*/  FADD.FTZ R20, R124, R88 ;  /* 0x000000587c147221 */ /* 0x008fe20000010000 */
[----:B0-----:R-:W-:-:S06]  /*13ac0*/  FADD.FTZ R21, R98, R90 ;  /* 0x0000005a62157221 */ /* 0x001fcc0000010000 */
[----:B------:R-:W0:Y:S01]  /*13ad0*/  MUFU.EX2 R103, R103 ;  /* 0x0000006700677308 */ /* 0x000e220000000800 */
[----:B------:R-:W-:Y:S01]  /*13ae0*/  FADD.FTZ R20, R112, R20 ;  /* 0x0000001470147221 */ /* 0x000fe20000010000 */
[----:B------:R-:W-:Y:S01]  /*13af0*/  F2FP.BF16.F32.PACK_AB R76, R77, R150 ;  /* 0x000000964d4c723e */ /* 0x000fe200000010ff */
[----:B-1----:R-:W-:Y:S02]  /*13b00*/  FADD.FTZ R21, R99, R21 ;  /* 0x0000001563157221 */ /* 0x002fe40000010000 */
[----:B------:R-:W-:-:S03]  /*13b10*/  FADD.FTZ R22, R117, R20 ;  /* 0x0000001475167221 */ /* 0x000fc60000010000 */
[----:B------:R-:W1:Y:S01]  /*13b20*/  MUFU.EX2 R101, R101 ;  /* 0x0000006500657308 */ /* 0x000e620000000800 */
[----:B------:R-:W-:Y:S02]  /*13b30*/  F2FP.BF16.F32.PACK_AB R77, R123, R122 ;  /* 0x0000007a7b4d723e */ /* 0x000fe400000010ff */
[----:B------:R-:W-:Y:S02]  /*13b40*/  F2FP.BF16.F32.PACK_AB R78, R78, R148 ;  /* 0x000000944e4e723e */ /* 0x000fe400000010ff */
[----:B------:R-:W-:Y:S01]  /*13b50*/  F2FP.BF16.F32.PACK_AB R79, R127, R79 ;  /* 0x0000004f7f4f723e */ /* 0x000fe200000010ff */
[----:B--2---:R-:W-:Y:S02]  /*13b60*/  FADD.FTZ R22, R108, R22 ;  /* 0x000000166c167221 */ /* 0x004fe40000010000 */
[----:B------:R-:W2:Y:S01]  /*13b70*/  MUFU.EX2 R100, R100 ;  /* 0x0000006400647308 */ /* 0x000ea20000000800 */
[----:B----4-:R-:W-:Y:S01]  /*13b80*/  FADD.FTZ R23, R102, R21 ;  /* 0x0000001566177221 */ /* 0x010fe20000010000 */
[----:B------:R3:W-:Y:S06]  /*13b90*/  STSM.16.M88.4 [R18+0x27300], R76 ;  /* 0x0273004c12007844 */ /* 0x0007ec0000000200 */
[----:B------:R-:W4:Y:S08]  /*13ba0*/  MUFU.EX2 R94, R94 ;  /* 0x0000005e005e7308 */ /* 0x000f300000000800 */
[----:B------:R-:W4:Y:S01]  /*13bb0*/  MUFU.EX2 R97, R97 ;  /* 0x0000006100617308 */ /* 0x000f220000000800 */
[----:B---3--:R-:W-:Y:S01]  /*13bc0*/  FADD.FTZ R76, R105, R22 ;  /* 0x00000016694c7221 */ /* 0x008fe20000010000 */
[----:B0-----:R-:W-:-:S06]  /*13bd0*/  FADD.FTZ R77, R103, R23 ;  /* 0x00000017674d7221 */ /* 0x001fcc0000010000 */
[----:B------:R-:W0:Y:S01]  /*13be0*/  MUFU.EX2 R95, R95 ;  /* 0x0000005f005f7308 */ /* 0x000e220000000800 */
[----:B------:R-:W-:Y:S01]  /*13bf0*/  FADD.FTZ R76, R109, R76 ;  /* 0x0000004c6d4c7221 */ /* 0x000fe20000010000 */
[----:B------:R-:W-:-:S06]  /*13c00*/  FADD.FTZ R77, R84, R77 ;  /* 0x0000004d544d7221 */ /* 0x000fcc0000010000 */
[----:B------:R-:W3:Y:S01]  /*13c10*/  MUFU.EX2 R96, R96 ;  /* 0x0000006000607308 */ /* 0x000ee20000000800 */
[----:B-1----:R-:W-:Y:S01]  /*13c20*/  FADD.FTZ R78, R101, R76 ;  /* 0x0000004c654e7221 */ /* 0x002fe20000010000 */
[----:B------:R-:W-:-:S06]  /*13c30*/  FADD.FTZ R77, R85, R77 ;  /* 0x0000004d554d7221 */ /* 0x000fcc0000010000 */
[----:B------:R-:W1:Y:S01]  /*13c40*/  MUFU.EX2 R82, R82 ;  /* 0x0000005200527308 */ /* 0x000e620000000800 */
[----:B------:R-:W-:Y:S01]  /*13c50*/  F2FP.BF16.F32.PACK_AB R88, R129, R136 ;  /* 0x000000888158723e */ /* 0x000fe200000010ff */
[----:B--2---:R-:W-:Y:S01]  /*13c60*/  FADD.FTZ R78, R100, R78 ;  /* 0x0000004e644e7221 */ /* 0x004fe20000010000 */
[----:B------:R-:W-:-:S05]  /*13c70*/  F2FP.BF16.F32.PACK_AB R89, R115, R89 ;  /* 0x000000597359723e */ /* 0x000fca00000010ff */
[----:B------:R-:W2:Y:S01]  /*13c80*/  MUFU.EX2 R93, R93 ;  /* 0x0000005d005d7308 */ /* 0x000ea20000000800 */
[----:B------:R-:W-:Y:S02]  /*13c90*/  F2FP.BF16.F32.PACK_AB R90, R125, R133 ;  /* 0x000000857d5a723e */ /* 0x000fe400000010ff */
[----:B------:R-:W-:-:S05]  /*13ca0*/  F2FP.BF16.F32.PACK_AB R91, R119, R118 ;  /* 0x00000076775b723e */ /* 0x000fca00000010ff */
[----:B------:R-:W2:Y:S01]  /*13cb0*/  MUFU.EX2 R83, R83 ;  /* 0x0000005300537308 */ /* 0x000ea20000000800 */
[----:B------:R-:W-:Y:S01]  /*13cc0*/  F2FP.BF16.F32.PACK_AB R20, R120, R132 ;  /* 0x000000847814723e */ /* 0x000fe200000010ff */
[----:B------:R0:W-:Y:S01]  /*13cd0*/  STSM.16.M88.4 [R18+0x28b00], R88 ;  /* 0x028b005812007844 */ /* 0x0001e20000000200 */
[----:B------:R-:W-:Y:S02]  /*13ce0*/  F2FP.BF16.F32.PACK_AB R21, R107, R106 ;  /* 0x0000006a6b15723e */ /* 0x000fe400000010ff */
[----:B------:R-:W-:-:S03]  /*13cf0*/  F2FP.BF16.F32.PACK_AB R22, R116, R128 ;  /* 0x000000807416723e */ /* 0x000fc600000010ff */
[----:B------:R4:W2:Y:S01]  /*13d00*/  MUFU.EX2 R114, R86 ;  /* 0x0000005600727308 */ /* 0x0008a20000000800 */
[----:B------:R-:W-:Y:S01]  /*13d10*/  F2FP.BF16.F32.PACK_AB R23, R111, R110 ;  /* 0x0000006e6f17723e */ /* 0x000fe200000010ff */
[----:B----4-:R-:W-:Y:S01]  /*13d20*/  FADD.FTZ R86, R94, R77 ;  /* 0x0000004d5e567221 */ /* 0x010fe20000010000 */
[----:B------:R-:W-:-:S05]  /*13d30*/  F2FP.BF16.F32.PACK_AB R77, R99, R98 ;  /* 0x00000062634d723e */ /* 0x000fca00000010ff */
[----:B------:R-:W4:Y:S01]  /*13d40*/  MUFU.EX2 R87, R87 ;  /* 0x0000005700577308 */ /* 0x000f220000000800 */
[----:B------:R-:W-:Y:S01]  /*13d50*/  FADD.FTZ R99, R97, R78 ;  /* 0x0000004e61637221 */ /* 0x000fe20000010000 */
[----:B0-----:R-:W-:Y:S01]  /*13d60*/  FADD.FTZ R89, R95, R86 ;  /* 0x000000565f597221 */ /* 0x001fe20000010000 */
[----:B------:R1:W-:Y:S02]  /*13d70*/  STSM.16.M88.4 [R18+0x2a300], R20 ;  /* 0x02a3001412007844 */ /* 0x0003e40000000200 */
[----:B---3--:R-:W-:-:S03]  /*13d80*/  FADD.FTZ R86, R96, R99 ;  /* 0x0000006360567221 */ /* 0x008fc60000010000 */
[----:B------:R-:W0:Y:S08]  /*13d90*/  MUFU.EX2 R74, R74 ;  /* 0x0000004a004a7308 */ /* 0x000e300000000800 */
[----:B------:R-:W3:Y:S01]  /*13da0*/  MUFU.EX2 R75, R75 ;  /* 0x0000004b004b7308 */ /* 0x000ee20000000800 */
[----:B-1----:R-:W-:Y:S01]  /*13db0*/  FADD.FTZ R22, R82, R89 ;  /* 0x0000005952167221 */ /* 0x002fe20000010000 */
[----:B--2---:R-:W-:-:S03]  /*13dc0*/  FADD.FTZ R89, R93, R86 ;  /* 0x000000565d597221 */ /* 0x004fc60000010000 */
[----:B------:R-:W-:-:S03]  /*13dd0*/  FADD.FTZ R23, R83, R22 ;  /* 0x0000001653177221 */ /* 0x000fc60000010000 */
[----:B------:R-:W-:Y:S01]  /*13de0*/  MUFU.EX2 R73, R73 ;  /* 0x0000004900497308 */ /* 0x000fe20000000800 */
[----:B------:R-:W-:Y:S01]  /*13df0*/  FADD.FTZ R89, R104, R89 ;  /* 0x0000005968597221 */ /* 0x000fe20000010000 */
[----:B------:R-:W-:-:S06]  /*13e00*/  FADD.FTZ R86, R114, R23 ;  /* 0x0000001772567221 */ /* 0x000fcc0000010000 */
[----:B------:R-:W1:Y:S01]  /*13e10*/  MUFU.EX2 R88, R81 ;  /* 0x0000005100587308 */ /* 0x000e620000000800 */
[----:B------:R-:W-:Y:S01]  /*13e20*/  FADD.FTZ R91, R0, R89 ;  /* 0x00000059005b7221 */ /* 0x000fe20000010000 */
[----:B----4-:R-:W-:Y:S01]  /*13e30*/  FADD.FTZ R89, R87, R86 ;  /* 0x0000005657597221 */ /* 0x010fe20000010000 */
[----:B------:R-:W-:Y:S02]  /*13e40*/  F2FP.BF16.F32.PACK_AB R21, R85, R84 ;  /* 0x000000545515723e */ /* 0x000fe400000010ff */
[----:B------:R-:W-:Y:S01]  /*13e50*/  F2FP.BF16.F32.PACK_AB R85, R83, R82 ;  /* 0x000000525355723e */ /* 0x000fe200000010ff */
[----:B0-----:R-:W-:Y:S01]  /*13e60*/  FADD.FTZ R82, R74, R89 ;  /* 0x000000594a527221 */ /* 0x001fe20000010000 */
[----:B------:R-:W-:Y:S01]  /*13e70*/  FADD.FTZ R91, R92, R91 ;  /* 0x0000005b5c5b7221 */ /* 0x000fe20000010000 */
[----:B------:R-:W-:Y:S02]  /*13e80*/  F2FP.BF16.F32.PACK_AB R76, R112, R124 ;  /* 0x0000007c704c723e */ /* 0x000fe400000010ff */
[----:B---3--:R-:W-:Y:S01]  /*13e90*/  FADD.FTZ R82, R75, R82 ;  /* 0x000000524b527221 */ /* 0x008fe20000010000 */
[----:B------:R-:W-:-:S02]  /*13ea0*/  F2FP.BF16.F32.PACK_AB R78, R108, R117 ;  /* 0x000000756c4e723e */ /* 0x000fc400000010ff */
[----:B------:R-:W-:Y:S01]  /*13eb0*/  F2FP.BF16.F32.PACK_AB R79, R103, R102 ;  /* 0x00000066674f723e */ /* 0x000fe200000010ff */
[----:B------:R-:W-:Y:S01]  /*13ec0*/  FADD.FTZ R90, R138, R91 ;  /* 0x0000005b8a5a7221 */ /* 0x000fe20000010000 */
[----:B------:R-:W-:Y:S02]  /*13ed0*/  F2FP.BF16.F32.PACK_AB R20, R109, R105 ;  /* 0x000000696d14723e */ /* 0x000fe400000010ff */
[----:B------:R-:W-:Y:S02]  /*13ee0*/  F2FP.BF16.F32.PACK_AB R22, R100, R101 ;  /* 0x000000656416723e */ /* 0x000fe400000010ff */
[----:B------:R-:W-:Y:S02]  /*13ef0*/  F2FP.BF16.F32.PACK_AB R23, R95, R94 ;  /* 0x0000005e5f17723e */ /* 0x000fe400000010ff */
[----:B-1----:R-:W-:Y:S01]  /*13f00*/  F2FP.BF16.F32.PACK_AB R95, R88, R73 ;  /* 0x00000049585f723e */ /* 0x002fe200000010ff */
[----:B------:R-:W-:Y:S01]  /*13f10*/  FADD.FTZ R73, R73, R82 ;  /* 0x0000005249497221 */ /* 0x000fe20000010000 */
[----:B------:R-:W-:Y:S01]  /*13f20*/  F2FP.BF16.F32.PACK_AB R86, R104, R93 ;  /* 0x0000005d6856723e */ /* 0x000fe200000010ff */
[----:B------:R-:W-:Y:S01]  /*13f30*/  STSM.16.M88.4 [R18+0x2bb00], R76 ;  /* 0x02bb004c12007844 */ /* 0x000fe20000000200 */
[----:B------:R-:W-:Y:S01]  /*13f40*/  F2FP.BF16.F32.PACK_AB R93, R75, R74 ;  /* 0x0000004a4b5d723e */ /* 0x000fe200000010ff */
[----:B------:R-:W-:Y:S01]  /*13f50*/  FADD.FTZ R75, R113, R90 ;  /* 0x0000005a714b7221 */ /* 0x000fe20000010000 */
[----:B------:R-:W-:Y:S01]  /*13f60*/  F2FP.BF16.F32.PACK_AB R92, R92, R0 ;  /* 0x000000005c5c723e */ /* 0x000fe200000010ff */
[----:B------:R-:W2:Y:S04]  /*13f70*/  LDL R74, [R1+0x74] ;  /* 0x00007400014a7983 */ /* 0x000ea80000100800 */
[----:B------:R-:W2:Y:S04]  /*13f80*/  LDL.LU R0, [R1+0x44] ;  /* 0x0000440001007983 */ /* 0x000ea80000300800 */
[----:B------:R0:W-:Y:S04]  /*13f90*/  STSM.16.M88.4 [R18+0x2d300], R20 ;  /* 0x02d3001412007844 */ /* 0x0001e80000000200 */
[----:B------:R-:W-:Y:S01]  /*13fa0*/  STL [R1+0x40], R75 ;  /* 0x0000404b01007387 */ /* 0x000fe20000100800 */
[----:B0-----:R-:W-:-:S05]  /*13fb0*/  FADD.FTZ R20, R88, R73 ;  /* 0x0000004958147221 */ /* 0x001fca0000010000 */
[----:B------:R0:W-:Y:S04]  /*13fc0*/  STL [R1+0x48], R20 ;  /* 0x0000481401007387 */ /* 0x0001e80000100800 */
[----:B0-----:R-:W3:Y:S01]  /*13fd0*/  LDL R20, [R1+0x5c] ;  /* 0x00005c0001147983 */ /* 0x001ee20000100800 */
[----:B------:R-:W-:Y:S02]  /*13fe0*/  F2FP.BF16.F32.PACK_AB R84, R96, R97 ;  /* 0x000000616054723e */ /* 0x000fe400000010ff */
[----:B------:R-:W-:Y:S02]  /*13ff0*/  F2FP.BF16.F32.PACK_AB R87, R87, R114 ;  /* 0x000000725757723e */ /* 0x000fe400000010ff */
[----:B------:R-:W-:-:S03]  /*14000*/  F2FP.BF16.F32.PACK_AB R94, R113, R138 ;  /* 0x0000008a715e723e */ /* 0x000fc600000010ff */
[----:B------:R-:W-:Y:S04]  /*14010*/  STSM.16.M88.4 [R18+0x2eb00], R84 ;  /* 0x02eb005412007844 */ /* 0x000fe80000000200 */
[----:B------:R-:W-:Y:S01]  /*14020*/  STSM.16.M88.4 [R18+0x30300], R92 ;  /* 0x0303005c12007844 */ /* 0x000fe20000000200 */
[----:B------:R-:W-:Y:S01]  /*14030*/  @!PT LDS RZ, [RZ] ;  /* 0x00000000fffff984 */ /* 0x000fe20000000800 */
[----:B------:R-:W-:Y:S01]  /*14040*/  @!PT LDS RZ, [RZ] ;  /* 0x00000000fffff984 */ /* 0x000fe20000000800 */
[----:B------:R-:W-:Y:S01]  /*14050*/  @!PT LDS RZ, [RZ] ;  /* 0x00000000fffff984 */ /* 0x000fe20000000800 */
[----:B------:R-:W-:Y:S01]  /*14060*/  @!PT LDS RZ, [RZ] ;  /* 0x00000000fffff984 */ /* 0x000fe20000000800 */
[----:B------:R0:W-:Y:S06]  /*14070*/  MEMBAR.ALL.CTA ;  /* 0x0000000000007992 */ /* 0x0001ec0000008000 */
[----:B0-----:R-:W0:Y:S01]  /*14080*/  FENCE.VIEW.ASYNC.S ;  /* 0x00000000000073c6 */ /* 0x001e220000000000 */
        /* <DEDUP_REMOVED lines=48> */
[C---:B--2---:R-:W-:Y:S01]  /*14390*/  ISETP.GT.AND P2, PT, R0.reuse, R74, PT ;  /* 0x0000004a0000720c */ /* 0x044fe20003f44270 */
[----:B------:R-:W-:-:S05]  /*143a0*/  VIADD R0, R0, 0xffffffff ;  /* 0xffffffff00007836 */ /* 0x000fca0000000000 */
[----:B------:R1:W-:Y:S04]  /*143b0*/  STL [R1+0x44], R0 ;  /* 0x0000440001007387 */ /* 0x0003e80000100800 */
[----:B---3--:R2:W-:Y:S04]  /*143c0*/  STL [R1+0x8], R20 ;  /* 0x0000081401007387 */ /* 0x0085e80000100800 */
[----:B------:R2:W-:Y:S04]  /*143d0*/  STL [R1+0x14], R72 ;  /* 0x0000144801007387 */ /* 0x0005e80000100800 */
[----:B------:R2:W-:Y:S01]  /*143e0*/  STL [R1+0x4], R14 ;  /* 0x0000040e01007387 */ /* 0x0005e20000100800 */
[----:B-1----:R-:W-:Y:S01]  /*143f0*/  IMAD.MOV.U32 R0, RZ, RZ, R147 ;  /* 0x000000ffff007224 */ /* 0x002fe200078e0093 */
[----:B0-----:R-:W-:Y:S01]  /*14400*/  NOP ;  /* 0x0000000000007918 */ /* 0x001fe20000000000 */
[----:B------:R-:W-:Y:S05]  /*14410*/  @P2 BRA `(.L_x_9881) ;  /* 0xffffffb400b42947 */ /* 0x000fea000383ffff */
.L_x_9870:
[----:B------:R-:W-:Y:S05]  /*14420*/  WARPSYNC.ALL ;  /* 0x0000000000007948 */ /* 0x000fea0003800000 */
[----:B------:R-:W-:Y:S06]  /*14430*/  BAR.ARV 0x8, 0x200 ;  /* 0x0208000000007b1d */ /* 0x000fec0000002000 */
[----:B------:R-:W-:Y:S05]  /*14440*/  @!P0 BRA `(.L_x_9882) ;  /* 0x0000000000048947 */ /* 0x000fea0003800000 */
[----:B------:R-:W-:Y:S01]  /*14450*/  BPT.TRAP 0x1 ;  /* 0x000000040000795c */ /* 0x000fe20000300000 */
.L_x_9882:
[----:B------:R-:W3:Y:S01]  /*14460*/  LDL R2, [R1+0x5c] ;  /* 0x00005c0001027983 */ /* 0x000ee20000100800 */
[----:B------:R-:W-:Y:S01]  /*14470*/  IMAD R0, R147, 0x8, R16 ;  /* 0x0000000893007824 */ /* 0x000fe200078e0210 */
[----:B---3--:R-:W-:-:S04]  /*14480*/  SHF.L.U32 R3, R2, 0x1f, RZ ;  /* 0x0000001f02037819 */ /* 0x008fc800000006ff */
[----:B------:R0:W1:Y:S01]  /*14490*/  SYNCS.PHASECHK.TRANS64.TRYWAIT P2, [R0+URZ+0x31c50], R3 ;  /* 0x031c5003000075a7 */ /* 0x000062000804017f */
[----:B------:R-:W-:Y:S05]  /*144a0*/  @!P0 BRA `(.L_x_9883) ;  /* 0x0000000000048947 */ /* 0x000fea0003800000 */
[----:B------:R-:W-:Y:S01]  /*144b0*/  BPT.TRAP 0x1 ;  /* 0x000000040000795c */ /* 0x000fe20000300000 */
.L_x_9883:
[----:B------:R-:W3:Y:S01]  /*144c0*/  LDL.LU R2, [R1+0x80] ;  /* 0x0000800001027983 */ /* 0x000ee20000300800 */
[----:B------:R-:W-:Y:S02]  /*144d0*/  VIADD R16, R16, 0x200 ;  /* 0x0000020010107836 */ /* 0x000fe40000000000 */
[----:B------:R-:W-:-:S03]  /*144e0*/  IMAD.MOV.U32 R5, RZ, RZ, -0x3ffffff0 ;  /* 0xc0000010ff057424 */ /* 0x000fc600078e00ff */
[----:B------:R-:W-:-:S04]  /*144f0*/  SHF.R.U32.HI R16, RZ, 0x4, R16 ;  /* 0x00000004ff107819 */ /* 0x000fc80000011610 */
[----:B------:R-:W-:-:S04]  /*14500*/  LOP3.LUT R16, R16, 0x3fff, RZ, 0xc0, !PT ;  /* 0x00003fff10107812 */ /* 0x000fc800078ec0ff */
[----:B------:R-:W-:Y:S02]  /*14510*/  LOP3.LUT R16, R16, 0x2400000, RZ, 0xfc, !PT ;  /* 0x0240000010107812 */ /* 0x000fe400078efcff */
[----:B---3--:R-:W-:Y:S01]  /*14520*/  LOP3.LUT R4, R2, 0x10000, RZ, 0xfc, !PT ;  /* 0x0001000002047812 */ /* 0x008fe200078efcff */
[----:B-1----:R-:W-:Y:S06]  /*14530*/  @P2 BRA `(.L_x_9884) ;  /* 0x0000000000082947 */ /* 0x002fec0003800000 */
[----:B------:R-:W1:Y:S02]  /*14540*/  SYNCS.PHASECHK.TRANS64.TRYWAIT P0, [R0+URZ+0x31c50], R3 ;  /* 0x031c5003000075a7 */ /* 0x000e64000800017f */
[----:B-1----:R-:W-:Y:S05]  /*14550*/  @!P0 BRA `(.L_x_9885) ;  /* 0x000000bc00a08947 */ /* 0x002fea0003800000 */
.L_x_9884:
[----:B------:R-:W-:Y:S01]  /*14560*/  IMAD R2, R147, 0x6c0, R16 ;  /* 0x000006c093027824 */ /* 0x000fe200078e0210 */
[----:B------:R-:W3:Y:S01]  /*14570*/  LDL.LU R11, [R1+0x40] ;  /* 0x00004000010b7983 */ /* 0x000ee20000300800 */
[----:B01----:R-:W-:Y:S01]  /*14580*/  IMAD.MOV.U32 R3, RZ, RZ, -0x7fffffe0 ;  /* 0x80000020ff037424 */ /* 0x003fe200078e00ff */
[----:B------:R-:W-:Y:S05]  /*14590*/  WARPSYNC.ALL ;  /* 0x0000000000007948 */ /* 0x000fea0003800000 */
[C---:B------:R-:W-:Y:S01]  /*145a0*/  R2UR UR4, R4.reuse ;  /* 0x00000000040472ca */ /* 0x040fe200000e0000 */
[----:B------:R-:W-:Y:S01]  /*145b0*/  VIADD R6, R4, 0x180 ;  /* 0x0000018004067836 */ /* 0x000fe20000000000 */
[----:B------:R-:W-:Y:S01]  /*145c0*/  R2UR UR5, R5 ;  /* 0x00000000050572ca */ /* 0x000fe200000e0000 */
[C---:B------:R-:W-:Y:S01]  /*145d0*/  VIADD R8, R2.reuse, 0x40 ;  /* 0x0000004002087836 */ /* 0x040fe20000000000 */
[----:B------:R-:W-:Y:S01]  /*145e0*/  R2UR UR6, R2 ;  /* 0x00000000020672ca */ /* 0x000fe200000e0000 */
[----:B------:R-:W-:Y:S01]  /*145f0*/  IMAD.MOV.U32 R7, RZ, RZ, -0x3ffffff0 ;  /* 0xc0000010ff077424 */ /* 0x000fe200078e00ff */
[----:B------:R-:W-:Y:S01]  /*14600*/  R2UR UR7, R3 ;  /* 0x00000000030772ca */ /* 0x000fe200000e0000 */
[----:B------:R-:W-:Y:S01]  /*14610*/  WARPGROUP.ARRIVE ;  /* 0x00000000000079c5 */ /* 0x000fe20000000000 */
[----:B------:R-:W-:Y:S01]  /*14620*/  IMAD.MOV.U32 R9, RZ, RZ, -0x7fffffe0 ;  /* 0x80000020ff097424 */ /* 0x000fe200078e00ff */
[----:B------:R-:W4:Y:S04]  /*14630*/  LDL.LU R10, [R1+0x48] ;  /* 0x00004800010a7983 */ /* 0x000f280000300800 */
[----:B------:R-:W5:Y:S01]  /*14640*/  LDL.LU R12, [R1+0x5c] ;  /* 0x00005c00010c7983 */ /* 0x000f620000300800 */
[----:B------:R-:W-:-:S02]  /*14650*/  IMAD.MOV.U32 R5, RZ, RZ, -0x3ffffff0 ;  /* 0xc0000010ff057424 */ /* 0x000fc400078e00ff */
[----:B------:R-:W-:Y:S01]  /*14660*/  IMAD.MOV.U32 R3, RZ, RZ, -0x7fffffe0 ;  /* 0x80000020ff037424 */ /* 0x000fe200078e00ff */
[----:B------:R-:W2:Y:S01]  /*14670*/  LDL.LU R13, [R1+0xa0] ;  /* 0x0000a000010d7983 */ /* 0x000ea20000300800 */
[----:B------:R-:W-:Y:S01]  /*14680*/  VIADD R147, R147, 0x1 ;  /* 0x0000000193937836 */ /* 0x000fe20000000000 */
[----:B------:R-:W-:Y:S01]  /*14690*/  HGMMA.64x96x16.F32.BF16 R24, gdesc[UR4].tnspB, R24, gsb0 ;  /* 0x41600000041879f0 */ /* 0x000fe20008001818 */
[----:B------:R-:W-:Y:S01]  /*146a0*/  R2UR UR4, R6 ;  /* 0x00000000060472ca */ /* 0x000fe200000e0000 */
[----:B------:R-:W-:Y:S01]  /*146b0*/  VIADD R6, R4, 0x300 ;  /* 0x0000030004067836 */ /* 0x000fe20000000000 */
[----:B------:R-:W-:Y:S01]  /*146c0*/  R2UR UR5, R7 ;  /* 0x00000000070572ca */ /* 0x000fe200000e0000 */
[----:B------:R-:W-:Y:S01]  /*146d0*/  IMAD.MOV.U32 R7, RZ, RZ, -0x3ffffff0 ;  /* 0xc0000010ff077424 */ /* 0x000fe200078e00ff */
[----:B------:R-:W-:Y:S01]  /*146e0*/  R2UR UR6, R8 ;  /* 0x00000000080672ca */ /* 0x000fe200000e0000 */
[----:B------:R-:W-:Y:S01]  /*146f0*/  VIADD R8, R2, 0x80 ;  /* 0x0000008002087836 */ /* 0x000fe20000000000 */
[----:B------:R-:W-:Y:S01]  /*14700*/  R2UR UR7, R9 ;  /* 0x00000000090772ca */ /* 0x000fe200000e0000 */
[----:B------:R-:W-:Y:S01]  /*14710*/  IMAD.MOV.U32 R9, RZ, RZ, -0x7fffffe0 ;  /* 0x80000020ff097424 */ /* 0x000fe200078e00ff */
[----:B------:R-:W-:Y:S01]  /*14720*/  ISETP.NE.AND P2, PT, R147, 0x2, PT ;  /* 0x000000029300780c */ /* 0x000fe20003f45270 */
[----:B------:R-:W-:-:S02]  /*14730*/  WARPGROUP.DEPBAR.LE gsb0, 0x0 ;  /* 0x00008000000079c5 */ /* 0x000fc40000010000 */
[----:B------:R-:W-:-:S08]  /*14740*/  WARPGROUP.ARRIVE ;  /* 0x00000000000079c5 */ /* 0x000fd00000000000 */
        /* <DEDUP_REMOVED lines=9> */
[----:B------:R-:W-:Y:S02]  /*147e0*/  WARPGROUP.DEPBAR.LE gsb0, 0x0 ;  /* 0x00008000000079c5 */ /* 0x000fe40000010000 */
[----:B------:R-:W-:-:S09]  /*147f0*/  WARPGROUP.ARRIVE ;  /* 0x00000000000079c5 */ /* 0x000fd20000000000 */
        /* <DEDUP_REMOVED lines=41> */
[----:B------:R-:W-:Y:S02]  /*14a90*/  IMAD.MOV.U32 R9, RZ, RZ, -0x7fffffe0 ;  /* 0x80000020ff097424 */ /* 0x000fe400078e00ff */
[----:B------:R-:W-:-:S02]  /*14aa0*/  VIADD R4, R4, 0xc00 ;  /* 0x00000c0004047836 */ /* 0x000fc40000000000 */
[----:B------:R-:W-:Y:S01]  /*14ab0*/  VIADD R2, R2, 0x200 ;  /* 0x0000020002027836 */ /* 0x000fe20000000000 */
[----:B------:R-:W-:Y:S02]  /*14ac0*/  WARPGROUP.DEPBAR.LE gsb0, 0x0 ;  /* 0x00008000000079c5 */ /* 0x000fe40000010000 */
[----:B------:R-:W-:-:S06]  /*14ad0*/  WARPGROUP.ARRIVE ;  /* 0x00000000000079c5 */ /* 0x000fcc0000000000 */
[----:B------:R-:W-:Y:S01]  /*14ae0*/  HGMMA.64x96x16.F32.BF16 R24, gdesc[UR4].tnspB, R24, gsb0 ;  /* 0x41600000041879f0 */ /* 0x000fe20008001818 */
[----:B------:R-:W-:Y:S02]  /*14af0*/  R2UR UR4, R6 ;  /* 0x00000000060472ca */ /* 0x000fe400000e0000 */
[----:B------:R-:W-:Y:S02]  /*14b00*/  R2UR UR5, R7 ;  /* 0x00000000070572ca */ /* 0x000fe400000e0000 */
[----:B------:R-:W-:Y:S02]  /*14b10*/  R2UR UR6, R8 ;  /* 0x00000000080672ca */ /* 0x000fe400000e0000 */
[----:B------:R-:W-:Y:S01]  /*14b20*/  R2UR UR7, R9 ;  /* 0x00000000090772ca */ /* 0x000fe200000e0000 */
[----:B------:R-:W-:Y:S02]  /*14b30*/  WARPGROUP.DEPBAR.LE gsb0, 0x0 ;  /* 0x00008000000079c5 */ /* 0x000fe40000010000 */
[----:B------:R-:W-:-:S10]  /*14b40*/  WARPGROUP.ARRIVE ;  /* 0x00000000000079c5 */ /* 0x000fd40000000000 */
[----:B------:R-:W-:Y:S01]  /*14b50*/  HGMMA.64x96x16.F32.BF16 R24, gdesc[UR4].tnspB, R24, gsb0 ;  /* 0x41600000041879f0 */ /* 0x000fe20008001818 */
[----:B------:R-:W-:Y:S02]  /*14b60*/  R2UR UR4, R4 ;  /* 0x00000000040472ca */ /* 0x000fe400000e0000 */
[----:B------:R-:W-:Y:S02]  /*14b70*/  R2UR UR5, R5 ;  /* 0x00000000050572ca */ /* 0x000fe400000e0000 */
[----:B------:R-:W-:Y:S02]  /*14b80*/  R2UR UR6, R2 ;  /* 0x00000000020672ca */ /* 0x000fe400000e0000 */
[----:B------:R-:W-:Y:S01]  /*14b90*/  R2UR UR7, R3 ;  /* 0x00000000030772ca */ /* 0x000fe200000e0000 */
[----:B---3--:R-:W0:Y:S04]  /*14ba0*/  SHFL.BFLY PT, R2, R11, 0x2, 0x1f ;  /* 0x0c401f000b027f89 */ /* 0x008e2800000e0000 */
[----:B----4-:R-:W1:Y:S01]  /*14bb0*/  SHFL.BFLY PT, R3, R10, 0x2, 0x1f ;  /* 0x0c401f000a037f89 */ /* 0x010e6200000e0000 */
[----:B0-----:R-:W-:Y:S01]  /*14bc0*/  FADD.FTZ R2, R2, R11 ;  /* 0x0000000b02027221 */ /* 0x001fe20000010000 */
[----:B-1----:R-:W-:Y:S01]  /*14bd0*/  FADD.FTZ R4, R3, R10 ;  /* 0x0000000a03047221 */ /* 0x002fe20000010000 */
[----:B------:R-:W-:-:S03]  /*14be0*/  IMAD.MOV.U32 R10, RZ, RZ, RZ ;  /* 0x000000ffff0a7224 */ /* 0x000fc600078e00ff */
[----:B------:R-:W0:Y:S04]  /*14bf0*/  SHFL.BFLY PT, R3, R2, 0x1, 0x1f ;  /* 0x0c201f0002037f89 */ /* 0x000e2800000e0000 */
[----:B------:R-:W1:Y:S01]  /*14c00*/  SHFL.BFLY PT, R5, R4, 0x1, 0x1f ;  /* 0x0c201f0004057f89 */ /* 0x000e6200000e0000 */
[----:B0-----:R-:W-:Y:S01]  /*14c10*/  FADD.FTZ R8, R2, R3 ;  /* 0x0000000302087221 */ /* 0x001fe20000010000 */
[----:B------:R-:W-:Y:S01]  /*14c20*/  SEL R2, RZ, 0x1, P2 ;  /* 0x00000001ff027807 */ /* 0x000fe20001000000 */
[----:B-1----:R-:W-:-:S03]  /*14c30*/  FADD.FTZ R11, R4, R5 ;  /* 0x00000005040b7221 */ /* 0x002fc60000010000 */
[----:B------:R-:W-:Y:S01]  /*14c40*/  FSETP.NE.FTZ.AND P0, PT, R8, RZ, PT ;  /* 0x000000ff0800720b */ /* 0x000fe20003f15000 */
[----:B--2---:R-:W-:Y:S01]  /*14c50*/  VIADD R13, R13, 0x1 ;  /* 0x000000010d0d7836 */ /* 0x004fe20000000000 */
[----:B-----5:R-:W-:Y:S02]  /*14c60*/  LOP3.LUT R12, R12, R2, RZ, 0x3c, !PT ;  /* 0x000000020c0c7212 */ /* 0x020fe400078e3cff */
[----:B------:R-:W-:-:S09]  /*14c70*/  FSETP.NE.FTZ.AND P3, PT, R11, RZ, PT ;  /* 0x000000ff0b00720b */ /* 0x000fd20003f75000 */
[----:B------:R-:W0:Y:S08]  /*14c80*/  @P0 MUFU.LG2 R6, R8 ;  /* 0x0000000800060308 */ /* 0x000e300000000c00 */
[----:B------:R-:W1:Y:S01]  /*14c90*/  @P3 MUFU.LG2 R7, R11 ;  /* 0x0000000b00073308 */ /* 0x000e620000000c00 */
[----:B------:R-:W-:Y:S02]  /*14ca0*/  WARPGROUP.DEPBAR.LE gsb0, 0x0 ;  /* 0x00008000000079c5 */ /* 0x000fe40000010000 */
[----:B------:R-:W-:-:S05]  /*14cb0*/  WARPGROUP.ARRIVE ;  /* 0x00000000000079c5 */ /* 0x000fca0000000000 */
[----:B------:R-:W2:Y:S01]  /*14cc0*/  @P0 MUFU.RCP R10, R8 ;  /* 0x00000008000a0308 */ /* 0x000ea20000001000 */
[----:B------:R-:W-:Y:S01]  /*14cd0*/  HGMMA.64x96x16.F32.BF16 R24, gdesc[UR4].tnspB, R24, gsb0 ;  /* 0x41600000041879f0 */ /* 0x000fe20008001818 */
[----:B------:R-:W-:Y:S01]  /*14ce0*/  IMAD.MOV.U32 R3, RZ, RZ, RZ ;  /* 0x000000ffff037224 */ /* 0x000fe200078e00ff */
[----:B------:R3:W-:Y:S04]  /*14cf0*/  STL [R1+0x5c], R12 ;  /* 0x00005c0c01007387 */ /* 0x0007e80000100800 */
[----:B------:R4:W-:Y:S01]  /*14d00*/  STL [R1+0xa0], R13 ;  /* 0x0000a00d01007387 */ /* 0x0009e20000100800 */
[----:B------:R-:W5:Y:S01]  /*14d10*/  @P3 MUFU.RCP R3, R11 ;  /* 0x0000000b00033308 */ /* 0x000f620000001000 */
[----:B------:R-:W-:Y:S01]  /*14d20*/  @P0 FMUL.FTZ R5, R15, 0.69314718246459960938 ;  /* 0x3f3172180f050820 */ /* 0x000fe20000410000 */
[----:B0-----:R-:W-:Y:S01]  /*14d30*/  @P0 FMUL.FTZ R6, R6, 0.69314718246459960938 ;  /* 0x3f31721806060820 */ /* 0x001fe20000410000 */
[----:B-1----:R-:W-:Y:S01]  /*14d40*/  @P3 FMUL.FTZ R7, R7, 0.69314718246459960938 ;  /* 0x3f31721807073820 */ /* 0x002fe20000410000 */
[----:B---3--:R-:W-:Y:S01]  /*14d50*/  @P3 FMUL.FTZ R12, R15, 0.69314718246459960938 ;  /* 0x3f3172180f0c3820 */ /* 0x008fe20000410000 */
[----:B------:R-:W-:-:S02]  /*14d60*/  @!P1 VIADD R4, R0, 0x31c60 ;  /* 0x00031c6000049836 */ /* 0x000fc40000000000 */
[----:B------:R-:W-:Y:S02]  /*14d70*/  IMAD.MOV.U32 R2, RZ, RZ, -0x800000 ;  /* 0xff800000ff027424 */ /* 0x000fe400078e00ff */
[----:B------:R-:W-:Y:S01]  /*14d80*/  @P0 FFMA.FTZ R2, R5, R14, R6 ;  /* 0x0000000e05020223 */ /* 0x000fe20000010006 */
[----:B------:R-:W-:Y:S02]  /*14d90*/  IMAD.MOV.U32 R0, RZ, RZ, -0x800000 ;  /* 0xff800000ff007424 */ /* 0x000fe400078e00ff */
[----:B------:R-:W-:Y:S01]  /*14da0*/  @P3 FFMA.FTZ R0, R12, R72, R7 ;  /* 0x000000480c003223 */ /* 0x000fe20000010007 */
[----:B------:R-:W-:Y:S02]  /*14db0*/  @!P1 PRMT R4, RZ, 0x654, R4 ;  /* 0x00000654ff049816 */ /* 0x000fe40000000004 */
[----:B------:R-:W-:Y:S02]  /*14dc0*/  PLOP3.LUT P0, PT, PT, PT, PT, 0x8, 0x0 ;  /* 0x000000000000781c */ /* 0x000fe40003f0e170 */
[----:B------:R-:W-:Y:S01]  /*14dd0*/  SEL R147, R147, RZ, P2 ;  /* 0x000000ff93937207 */ /* 0x000fe20001000000 */
[----:B------:R-:W-:-:S02]  /*14de0*/  WARPGROUP.DEPBAR.LE gsb0, 0x0 ;  /* 0x00008000000079c5 */ /* 0x000fc40000010000 */
        /* <DEDUP_REMOVED lines=24> */
[-C--:B-----5:R-:W-:Y:S01]  /*14f70*/  FMUL.FTZ R68, R26, R3.reuse ;  /* 0x000000031a447220 */ /* 0x0a0fe20000410000 */
[-C--:B------:R-:W-:Y:S01]  /*14f80*/  FMUL.FTZ R69, R27, R3.reuse ;  /* 0x000000031b457220 */ /* 0x080fe20000410000 */
[----:B0-----:R-:W-:Y:S01]  /*14f90*/  FMUL.FTZ R4, R24, R10 ;  /* 0x0000000a18047220 */ /* 0x001fe20000410000 */
        /* <DEDUP_REMOVED lines=21> */
[----:B----4-:R-:W-:-:S07]  /*150f0*/  FMUL.FTZ R71, R71, R3 ;  /* 0x0000000347477220 */ /* 0x010fce0000410000 */
.L_x_9829:
[----:B------:R-:W-:Y:S05]  /*15100*/  WARPSYNC.ALL ;  /* 0x0000000000007948 */ /* 0x000fea0003800000 */
[----:B------:R-:W0:Y:S08]  /*15110*/  S2UR UR5, SR_CgaCtaId ;  /* 0x00000000000579c3 */ /* 0x000e300000008800 */
[----:B------:R-:W-:Y:S06]  /*15120*/  BAR.SYNC.DEFER_BLOCKING 0x5, 0x200 ;  /* 0x0148000000007b1d */ /* 0x000fec0000010000 */
[----:B------:R-:W-:Y:S01]  /*15130*/  UMOV UR4, 0x400 ;  /* 0x0000040000047882 */ /* 0x000fe20000000000 */
[----:B------:R-:W-:Y:S01]  /*15140*/  BSSY B0, `(.L_x_9886) ;  /* 0x00002bb000007945 */ /* 0x000fe20003800000 */
[----:B0-----:R-:W-:-:S06]  /*15150*/  ULEA UR4, UR5, UR4, 0x18 ;  /* 0x0000000405047291 */ /* 0x001fcc000f8ec03f */
[----:B------:R-:W-:-:S05]  /*15160*/  IMAD.U32 R16, RZ, RZ, UR4 ;  /* 0x00000004ff107e24 */ /* 0x000fca000f8e00ff */
[----:B------:R0:W2:Y:S01]  /*15170*/  LDS.128 R108, [R16+0x31cd0] ;  /* 0x031cd000106c7984 */ /* 0x0000a20000000c00 */
[----:B------:R-:W-:Y:S06]  /*15180*/  BAR.ARV 0x4, 0x200 ;  /* 0x0108000000007b1d */ /* 0x000fec0000002000 */
[----:B------:R-:W-:Y:S05]  /*15190*/  @P0 BRA `(.L_x_9887) ;  /* 0x0000001c00f00947 */ /* 0x000fea0003800000 */
[----:B------:R-:W3:Y:S01]  /*151a0*/  LDL R12, [R1+0xe8] ;  /* 0x0000e800010c7983 */ /* 0x000ee20000100800 */
[----:B------:R-:W-:-:S03]  /*151b0*/  ULDC UR4, c[0x0][0xad4] ;  /* 0x0002b50000047ab9 */ /* 0x000fc60000000800 */
[----:B------:R-:W4:Y:S04]  /*151c0*/  LDL.LU R74, [R1+0x90] ;  /* 0x00009000014a7983 */ /* 0x000f280000300800 */
[----:B------:R-:W2:Y:S04]  /*151d0*/  LDL.LU R80, [R1+0x98] ;  /* 0x0000980001507983 */ /* 0x000ea80000300800 */
[----:B------:R-:W2:Y:S01]  /*151e0*/  LDL.LU R79, [R1+0x9c] ;  /* 0x00009c00014f7983 */ /* 0x000ea20000300800 */
[----:B------:R-:W1:Y:S01]  /*151f0*/  S2R R3, SR_SWINHI ;  /* 0x0000000000037919 */ /* 0x000e620000002f00 */
[----:B------:R-:W-:-:S02]  /*15200*/  MOV R10, R16 ;  /* 0x00000010000a7202 */ /* 0x000fc40000000f00 */
[----:B-1----:R-:W-:-:S03]  /*15210*/  MOV R11, R3 ;  /* 0x00000003000b7202 */ /* 0x002fc60000000f00 */
[----:B---3--:R-:W-:-:S03]  /*15220*/  IMAD.WIDE R12, R12, 0x2, R10 ;  /* 0x000000020c0c7825 */ /* 0x008fc600078e020a */
[C---:B------:R-:W-:Y:S02]  /*15230*/  IADD3 R75, P0, R12.reuse, 0x6020, RZ ;  /* 0x000060200c4b7810 */ /* 0x040fe40007f1e0ff */
[----:B------:R-:W-:-:S03]  /*15240*/  LOP3.LUT R3, R12, 0x180, RZ, 0xc0, !PT ;  /* 0x000001800c037812 */ /* 0x000fc600078ec0ff */
[----:B------:R-:W-:Y:S01]  /*15250*/  IMAD.X R23, RZ, RZ, R13, P0 ;  /* 0x000000ffff177224 */ /* 0x000fe200000e060d */
[----:B----4-:R-:W-:Y:S02]  /*15260*/  ISETP.NE.AND P0, PT, R74, RZ, PT ;  /* 0x000000ff4a00720c */ /* 0x010fe40003f05270 */
[----:B------:R-:W-:Y:S02]  /*15270*/  IADD3 R20, P4, R12, 0x20, RZ ;  /* 0x000000200c147810 */ /* 0x000fe40007f9e0ff */
[----:B------:R-:W-:Y:S01]  /*15280*/  SEL R78, R74, UR4, P0 ;  /* 0x000000044a4e7c07 */ /* 0x000fe20008000000 */
[----:B------:R-:W-:Y:S05]  /*15290*/  WARPSYNC.ALL ;  /* 0x0000000000007948 */ /* 0x000fea0003800000 */
[----:B------:R-:W-:-:S02]  /*152a0*/  SHF.R.U64 R3, R3, 0x3, RZ ;  /* 0x0000000303037819 */ /* 0x000fc400000012ff */
[----:B------:R-:W-:Y:S01]  /*152b0*/  LOP3.LUT R14, R20, 0x180, RZ, 0xc0, !PT ;  /* 0x00000180140e7812 */ /* 0x000fe200078ec0ff */
[----:B------:R-:W-:Y:S01]  /*152c0*/  BAR.SYNC.DEFER_BLOCKING 0x1, 0x180 ;  /* 0x0046000000007b1d */ /* 0x000fe20000010000 */
[C---:B------:R-:W-:Y:S02]  /*152d0*/  IADD3 R22, P3, R12.reuse, 0x3000, RZ ;  /* 0x000030000c167810 */ /* 0x040fe40007f7e0ff */
[C---:B------:R-:W-:Y:S02]  /*152e0*/  IADD3 R15, P2, R12.reuse, 0x3020, RZ ;  /* 0x000030200c0f7810 */ /* 0x040fe40007f5e0ff */
[----:B------:R-:W-:Y:S02]  /*152f0*/  IADD3 R35, P1, R12, 0x6000, RZ ;  /* 0x000060000c237810 */ /* 0x000fe40007f3e0ff */
[----:B------:R-:W-:Y:S01]  /*15300*/  LOP3.LUT R34, R75, 0x180, RZ, 0xc0, !PT ;  /* 0x000001804b227812 */ /* 0x000fe200078ec0ff */
[----:B------:R-:W-:Y:S01]  /*15310*/  IMAD.X R25, RZ, RZ, R13, P4 ;  /* 0x000000ffff197224 */ /* 0x000fe200020e060d */
[----:B------:R-:W-:Y:S01]  /*15320*/  LOP3.LUT R12, R3, R12, RZ, 0x3c, !PT ;  /* 0x0000000c030c7212 */ /* 0x000fe200078e3cff */
[----:B------:R-:W-:Y:S01]  /*15330*/  ULDC.64 UR6, c[0x0][0xc08] ;  /* 0x0003020000067ab9 */ /* 0x000fe20000000a00 */
[----:B------:R-:W-:Y:S01]  /*15340*/  SHF.R.U64 R3, R14, 0x3, RZ ;  /* 0x000000030e037819 */ /* 0x000fe200000012ff */
[----:B------:R-:W-:Y:S01]  /*15350*/  ULDC.64 UR4, c[0x0][0xc00] ;  /* 0x0003000000047ab9 */ /* 0x000fe20000000a00 */
[----:B------:R-:W-:-:S02]  /*15360*/  LOP3.LUT R14, R15, 0x180, RZ, 0xc0, !PT ;  /* 0x000001800f0e7812 */ /* 0x000fc400078ec0ff */
[----:B------:R-:W-:Y:S02]  /*15370*/  LOP3.LUT R24, R3, R20, RZ, 0x3c, !PT ;  /* 0x0000001403187212 */ /* 0x000fe400078e3cff */
[----:B------:R-:W-:Y:S02]  /*15380*/  LOP3.LUT R3, R22, 0x180, RZ, 0xc0, !PT ;  /* 0x0000018016037812 */ /* 0x000fe400078ec0ff */
[----:B------:R-:W-:Y:S02]  /*15390*/  LOP3.LUT R20, R35, 0x180, RZ, 0xc0, !PT ;  /* 0x0000018023147812 */ /* 0x000fe400078ec0ff */
[----:B------:R-:W-:Y:S02]  /*153a0*/  SHF.R.U64 R3, R3, 0x3, RZ ;  /* 0x0000000303037819 */ /* 0x000fe400000012ff */
[----:B------:R-:W-:Y:S02]  /*153b0*/  SHF.R.U64 R20, R20, 0x3, RZ ;  /* 0x0000000314147819 */ /* 0x000fe400000012ff */
[----:B------:R-:W-:Y:S01]  /*153c0*/  SHF.R.U64 R14, R14, 0x3, RZ ;  /* 0x000000030e0e7819 */ /* 0x000fe200000012ff */
[--C-:B------:R-:W-:Y:S01]  /*153d0*/  IMAD.X R27, RZ, RZ, R13.reuse, P3 ;  /* 0x000000ffff1b7224 */ /* 0x100fe200018e060d */
[----:B------:R-:W-:Y:S01]  /*153e0*/  LOP3.LUT R26, R3, R22, RZ, 0x3c, !PT ;  /* 0x00000016031a7212 */ /* 0x000fe200078e3cff */
[--C-:B------:R-:W-:Y:S01]  /*153f0*/  IMAD.X R33, RZ, RZ, R13.reuse, P2 ;  /* 0x000000ffff217224 */ /* 0x100fe200010e060d */
[----:B------:R-:W-:Y:S01]  /*15400*/  LOP3.LUT R20, R20, R35, RZ, 0x3c, !PT ;  /* 0x0000002314147212 */ /* 0x000fe200078e3cff */
[----:B------:R-:W-:Y:S01]  /*15410*/  IMAD.X R21, RZ, RZ, R13, P1 ;  /* 0x000000ffff157224 */ /* 0x000fe200008e060d */
[----:B------:R-:W-:-:S02]  /*15420*/  SHF.R.U64 R34, R34, 0x3, RZ ;  /* 0x0000000322227819 */ /* 0x000fc400000012ff */
[----:B------:R-:W-:Y:S02]  /*15430*/  LOP3.LUT R32, R14, R15, RZ, 0x3c, !PT ;  /* 0x0000000f0e207212 */ /* 0x000fe400078e3cff */
[----:B------:R-:W-:Y:S02]  /*15440*/  MOV R35, R12 ;  /* 0x0000000c00237202 */ /* 0x000fe40000000f00 */
[----:B------:R-:W-:Y:S02]  /*15450*/  F2FP.BF16.F32.PACK_AB R12, R5, R4 ;  /* 0x00000004050c723e */ /* 0x000fe400000010ff */
[----:B------:R-:W-:Y:S02]  /*15460*/  F2FP.BF16.F32.PACK_AB R13, R69, R68 ;  /* 0x00000044450d723e */ /* 0x000fe400000010ff */
[----:B------:R-:W-:Y:S02]  /*15470*/  F2FP.BF16.F32.PACK_AB R14, R7, R6 ;  /* 0x00000006070e723e */ /* 0x000fe400000010ff */
[----:B------:R-:W-:-:S02]  /*15480*/  F2FP.BF16.F32.PACK_AB R15, R31, R30 ;  /* 0x0000001e1f0f723e */ /* 0x000fc400000010ff */
[----:B------:R-:W-:Y:S02]  /*15490*/  MOV R77, R24 ;  /* 0x00000018004d7202 */ /* 0x000fe40000000f00 */
[----:B------:R-:W-:Y:S02]  /*154a0*/  MOV R3, R26 ;  /* 0x0000001a00037202 */ /* 0x000fe40000000f00 */
[----:B------:R-:W-:Y:S02]  /*154b0*/  LOP3.LUT R22, R34, R75, RZ, 0x3c, !PT ;  /* 0x0000004b22167212 */ /* 0x000fe400078e3cff */
[----:B------:R-:W-:Y:S02]  /*154c0*/  F2FP.BF16.F32.PACK_AB R24, R9, R8 ;  /* 0x000000080918723e */ /* 0x000fe400000010ff */
[----:B------:R-:W-:Y:S02]  /*154d0*/  F2FP.BF16.F32.PACK_AB R25, R73, R72 ;  /* 0x000000484919723e */ /* 0x000fe400000010ff */
[----:B------:R-:W-:-:S02]  /*154e0*/  F2FP.BF16.F32.PACK_AB R26, R29, R28 ;  /* 0x0000001c1d1a723e */ /* 0x000fc400000010ff */
[----:B------:R-:W-:Y:S01]  /*154f0*/  F2FP.BF16.F32.PACK_AB R27, R39, R38 ;  /* 0x00000026271b723e */ /* 0x000fe200000010ff */
[----:B------:R1:W-:Y:S01]  /*15500*/  STSM.16.M88.4 [R35], R12 ;  /* 0x0000000c23007844 */ /* 0x0003e20000000200 */
[----:B------:R-:W-:Y:S02]  /*15510*/  MOV R76, R32 ;  /* 0x00000020004c7202 */ /* 0x000fe40000000f00 */
[----:B------:R-:W-:Y:S02]  /*15520*/  F2FP.BF16.F32.PACK_AB R32, R37, R36 ;  /* 0x000000242520723e */ /* 0x000fe400000010ff */
[----:B------:R-:W-:Y:S02]  /*15530*/  F2FP.BF16.F32.PACK_AB R33, R43, R42 ;  /* 0x0000002a2b21723e */ /* 0x000fe400000010ff */
[----:B------:R-:W-:Y:S01]  /*15540*/  F2FP.BF16.F32.PACK_AB R34, R41, R40 ;  /* 0x000000282922723e */ /* 0x000fe200000010ff */
[----:B------:R3:W-:Y:S01]  /*15550*/  STSM.16.M88.4 [R77], R24 ;  /* 0x000000184d007844 */ /* 0x0007e20000000200 */
[----:B------:R-:W-:-:S02]  /*15560*/  MOV R75, R20 ;  /* 0x00000014004b7202 */ /* 0x000fc40000000f00 */
[----:B------:R-:W-:Y:S02]  /*15570*/  MOV R74, R22 ;  /* 0x00000016004a7202 */ /* 0x000fe40000000f00 */
[----:B------:R-:W-:Y:S02]  /*15580*/  F2FP.BF16.F32.PACK_AB R20, R53, R52 ;  /* 0x000000343514723e */ /* 0x000fe400000010ff */
[----:B-1----:R-:W-:Y:S02]  /*15590*/  F2FP.BF16.F32.PACK_AB R35, R47, R46 ;  /* 0x0000002e2f23723e */ /* 0x002fe400000010ff */
[----:B------:R-:W-:Y:S02]  /*155a0*/  F2FP.BF16.F32.PACK_AB R12, R45, R44 ;  /* 0x0000002c2d0c723e */ /* 0x000fe400000010ff */
[----:B------:R-:W-:Y:S02]  /*155b0*/  F2FP.BF16.F32.PACK_AB R13, R51, R50 ;  /* 0x00000032330d723e */ /* 0x000fe400000010ff */
[----:B------:R-:W-:-:S02]  /*155c0*/  F2FP.BF16.F32.PACK_AB R14, R49, R48 ;  /* 0x00000030310e723e */ /* 0x000fc400000010ff */
[----:B------:R-:W-:Y:S02]  /*155d0*/  F2FP.BF16.F32.PACK_AB R15, R55, R54 ;  /* 0x00000036370f723e */ /* 0x000fe400000010ff */
[----:B------:R-:W-:Y:S02]  /*155e0*/  F2FP.BF16.F32.PACK_AB R21, R59, R58 ;  /* 0x0000003a3b15723e */ /* 0x000fe400000010ff */
[----:B------:R-:W-:Y:S02]  /*155f0*/  F2FP.BF16.F32.PACK_AB R22, R57, R56 ;  /* 0x000000383916723e */ /* 0x000fe400000010ff */
[----:B------:R-:W-:Y:S02]  /*15600*/  F2FP.BF16.F32.PACK_AB R23, R63, R62 ;  /* 0x0000003e3f17723e */ /* 0x000fe400000010ff */
[----:B---3--:R-:W-:Y:S02]  /*15610*/  F2FP.BF16.F32.PACK_AB R24, R61, R60 ;  /* 0x0000003c3d18723e */ /* 0x008fe400000010ff */
[----:B------:R-:W-:-:S02]  /*15620*/  F2FP.BF16.F32.PACK_AB R25, R67, R66 ;  /* 0x000000424319723e */ /* 0x000fc400000010ff */
[----:B------:R-:W-:Y:S02]  /*15630*/  F2FP.BF16.F32.PACK_AB R26, R65, R64 ;  /* 0x00000040411a723e */ /* 0x000fe400000010ff */
[----:B------:R-:W-:Y:S01]  /*15640*/  F2FP.BF16.F32.PACK_AB R27, R71, R70 ;  /* 0x00000046471b723e */ /* 0x000fe200000010ff */
[----:B------:R2:W-:Y:S01]  /*15650*/  STSM.16.M88.4 [R3], R32 ;  /* 0x0000002003007844 */ /* 0x0005e20000000200 */
[----:B------:R-:W-:-:S03]  /*15660*/  ISETP.NE.U32.AND P3, PT, RZ, UR6, PT ;  /* 0x00000006ff007c0c */ /* 0x000fc6000bf65070 */
[----:B------:R-:W-:Y:S01]  /*15670*/  STSM.16.M88.4 [R76], R12 ;  /* 0x0000000c4c007844 */ /* 0x000fe20000000200 */
[----:B------:R-:W-:-:S03]  /*15680*/  ISETP.NE.AND.EX P3, PT, RZ, UR7, PT, P3 ;  /* 0x00000007ff007c0c */ /* 0x000fc6000bf65330 */
[----:B------:R1:W-:Y:S04]  /*15690*/  STSM.16.M88.4 [R75], R20 ;  /* 0x000000144b007844 */ /* 0x0003e80000000200 */
[----:B------:R3:W-:Y:S01]  /*156a0*/  STSM.16.M88.4 [R74], R24 ;  /* 0x000000184a007844 */ /* 0x0007e20000000200 */
[----:B------:R-:W-:Y:S01]  /*156b0*/  BAR.SYNC.DEFER_BLOCKING 0x1, 0x180 ;  /* 0x0046000000007b1d */ /* 0x000fe20000010000 */
[----:B------:R-:W-:Y:S02]  /*156c0*/  ISETP.NE.U32.AND P0, PT, RZ, UR4, PT ;  /* 0x00000004ff007c0c */ /* 0x000fe4000bf05070 */
[----:B--2---:R-:W-:Y:S02]  /*156d0*/  IADD3 R32, P1, R80, UR4, RZ ;  /* 0x0000000450207c10 */ /* 0x004fe4000ff3e0ff */
[----:B------:R-:W-:-:S02]  /*156e0*/  ISETP.NE.AND.EX P0, PT, RZ, UR5, PT, P0 ;  /* 0x00000005ff007c0c */ /* 0x000fc4000bf05300 */
[C---:B------:R-:W-:Y:S02]  /*156f0*/  IADD3.X R33, R79.reuse, UR5, RZ, P1, !PT ;  /* 0x000000054f217c10 */ /* 0x040fe40008ffe4ff */
[----:B------:R-:W-:Y:S01]  /*15700*/  @P3 IADD3 R34, P1, R80, UR6, RZ ;  /* 0x0000000650223c10 */ /* 0x000fe2000ff3e0ff */
[----:B------:R-:W-:Y:S01]  /*15710*/  ULDC UR6, c[0x0][0xa88] ;  /* 0x0002a20000067ab9 */ /* 0x000fe20000000800 */
[----:B------:R-:W-:Y:S01]  /*15720*/  IMAD.MOV.U32 R3, RZ, RZ, RZ ;  /* 0x000000ffff037224 */ /* 0x000fe200078e00ff */
[----:B------:R-:W-:Y:S01]  /*15730*/  ISETP.GT.AND P2, PT, R78, 0x1, PT ;  /* 0x000000014e00780c */ /* 0x000fe20003f44270 */
[----:B-1----:R-:W-:Y:S01]  /*15740*/  IMAD.MOV.U32 R22, RZ, RZ, 0x9b8 ;  /* 0x000009b8ff167424 */ /* 0x002fe200078e00ff */
[----:B------:R-:W-:Y:S01]  /*15750*/  @P3 IADD3.X R35, R79, UR7, RZ, P1, !PT ;  /* 0x000000074f233c10 */ /* 0x000fe20008ffe4ff */
[----:B------:R-:W-:Y:S01]  /*15760*/  IMAD.U32 R79, RZ, RZ, UR6 ;  /* 0x00000006ff4f7e24 */ /* 0x000fe2000f8e00ff */
[----:B---3--:R-:W1:Y:S02]  /*15770*/  LDC R74, c[0x0][0xbe8] ;  /* 0x0002fa00ff4a7b82 */ /* 0x008e640000000800 */
[----:B------:R2:W5:Y:S04]  /*15780*/  @P0 LDG.E R3, desc[UR60][R32.64] ;  /* 0x0000003c20030981 */ /* 0x000568000c1e1900 */
[----:B------:R2:W5:Y:S01]  /*15790*/  @P3 LDG.E R79, desc[UR60][R34.64] ;  /* 0x0000003c224f3981 */ /* 0x000562000c1e1900 */
[----:B------:R-:W-:-:S04]  /*157a0*/  SEL R22, R22, 0x978, P2 ;  /* 0x0000097816167807 */ /* 0x000fc80001000000 */
[----:B------:R2:W3:Y:S08]  /*157b0*/  LDC.64 R12, c[0x0][R22+0x220] ;  /* 0x00008800160c7b82 */ /* 0x0004f00000000a00 */
[----:B------:R2:W4:Y:S08]  /*157c0*/  LDC.64 R14, c[0x0][R22+0x218] ;  /* 0x00008600160e7b82 */ /* 0x0005300000000a00 */
[----:B------:R2:W0:Y:S01]  /*157d0*/  LDC.64 R20, c[0x0][R22+0x228] ;  /* 0x00008a0016147b82 */ /* 0x0004220000000a00 */
[----:B-1----:R-:W-:Y:S01]  /*157e0*/  ISETP.NE.AND P1, PT, R74, 0x1, PT ;  /* 0x000000014a00780c */ /* 0x002fe20003f25270 */
[----:B--2---:R-:W-:-:S12]  /*157f0*/  @P3 BRA `(.L_x_9888) ;  /* 0x0000000000103947 */ /* 0x004fd80003800000 */
[----:B------:R-:W-:Y:S05]  /*15800*/  @!P0 BRA `(.L_x_9888) ;  /* 0x00000000000c8947 */ /* 0x000fea0003800000 */
[----:B------:R-:W2:Y:S04]  /*15810*/  LDG.E R24, desc[UR60][R32.64] ;  /* 0x0000003c20187981 */ /* 0x000ea8000c1e1900 */
[----:B-----5:R-:W2:Y:S02]  /*15820*/  LDG.E R79, desc[UR60][R32.64+0x4] ;  /* 0x0000043c204f7981 */ /* 0x020ea4000c1e1900 */
[----:B--2---:R-:W-:-:S07]  /*15830*/  IMAD.IADD R79, R79, 0x1, -R24 ;  /* 0x000000014f4f7824 */ /* 0x004fce00078e0a18 */
.L_x_9888:
[----:B------:R-:W2:Y:S01]  /*15840*/  LDL.LU R24, [R1+0x94] ;  /* 0x0000940001187983 */ /* 0x000ea20000300800 */
[----:B------:R-:W1:Y:S03]  /*15850*/  LDC.64 R22, c[0x0][R22+0x210] ;  /* 0x0000840016167b82 */ /* 0x000e660000000a00 */
[----:B------:R-:W3:Y:S04]  /*15860*/  LDL.LU R27, [R1+0xc0] ;  /* 0x0000c000011b7983 */ /* 0x000ee80000300800 */
[----:B------:R-:W4:Y:S01]  /*15870*/  LDL R80, [R1+0x8c] ;  /* 0x00008c0001507983 */ /* 0x000f220000100800 */
[----:B------:R-:W-:Y:S01]  /*15880*/  ISETP.NE.U32.AND P0, PT, RZ, UR4, PT ;  /* 0x00000004ff007c0c */ /* 0x000fe2000bf05070 */
[----:B------:R-:W0:Y:S02]  /*15890*/  @P1 LDC R26, c[0x0][0xbec] ;  /* 0x0002fb00ff1a1b82 */ /* 0x000e240000000800 */
[----:B------:R-:W4:Y:S04]  /*158a0*/  LDL R32, [R1+0xe4] ;  /* 0x0000e40001207983 */ /* 0x000f280000100800 */
[----:B------:R-:W4:Y:S02]  /*158b0*/  LDL R82, [R1+0xa4] ;  /* 0x0000a40001527983 */ /* 0x000f240000100800 */
[----:B------:R-:W1:Y:S02]  /*158c0*/  @P1 LDC R81, c[0x0][0xbf0] ;  /* 0x0002fc00ff511b82 */ /* 0x000e640000000800 */
[----:B------:R-:W4:Y:S04]  /*158d0*/  LDL R78, [R1+0xac] ;  /* 0x0000ac00014e7983 */ /* 0x000f280000100800 */
[----:B------:R-:W4:Y:S04]  /*158e0*/  LDL R76, [R1+0xe0] ;  /* 0x0000e000014c7983 */ /* 0x000f280000100800 */
[----:B------:R-:W4:Y:S01]  /*158f0*/  LDL R34, [R1+0xc8] ;  /* 0x0000c80001227983 */ /* 0x000f220000100800 */
[----:B------:R-:W-:-:S04]  /*15900*/  ISETP.NE.AND.EX P0, PT, RZ, UR5, PT, P0 ;  /* 0x00000005ff007c0c */ /* 0x000fc8000bf05300 */
[----:B--2---:R-:W-:Y:S02]  /*15910*/  SEL R75, R24, RZ, !P0 ;  /* 0x000000ff184b7207 */ /* 0x004fe40004000000 */
[----:B------:R-:W2:Y:S01]  /*15920*/  LDC.64 R24, c[0x0][0xba8] ;  /* 0x0002ea00ff187b82 */ /* 0x000ea20000000a00 */
[----:B---3--:R-:W-:Y:S02]  /*15930*/  SEL R27, R27, RZ, !P0 ;  /* 0x000000ff1b1b7207 */ /* 0x008fe40004000000 */
[----:B------:R-:W-:Y:S02]  /*15940*/  IMAD R13, R13, R75, RZ ;  /* 0x0000004b0d0d7224 */ /* 0x000fe400078e02ff */
[-C--:B----4-:R-:W-:Y:S02]  /*15950*/  IMAD R35, R15, R80.reuse, RZ ;  /* 0x000000500f237224 */ /* 0x090fe400078e02ff */
[----:B------:R-:W-:Y:S02]  /*15960*/  IMAD R77, R12, R27, R13 ;  /* 0x0000001b0c4d7224 */ /* 0x000fe400078e020d */
[----:B------:R-:W-:-:S04]  /*15970*/  IMAD.WIDE.U32 R14, R14, R80, RZ ;  /* 0x000000500e0e7225 */ /* 0x000fc800078e00ff */
[----:B------:R-:W-:-:S04]  /*15980*/  IMAD.WIDE.U32 R12, R12, R75, RZ ;  /* 0x0000004b0c0c7225 */ /* 0x000fc800078e00ff */
[----:B------:R-:W-:Y:S01]  /*15990*/  IMAD R27, R82, 0xc0, R32 ;  /* 0x000000c0521b7824 */ /* 0x000fe200078e0220 */
[----:B-----5:R-:W-:Y:S01]  /*159a0*/  IADD3 R14, P0, P3, R12, R14, R3 ;  /* 0x0000000e0c0e7210 */ /* 0x020fe20007b1e003 */
[----:B------:R-:W-:Y:S02]  /*159b0*/  IMAD.IADD R32, R15, 0x1, R35 ;  /* 0x000000010f207824 */ /* 0x000fe400078e0223 */
[----:B0-----:R-:W-:Y:S01]  /*159c0*/  @P1 IMAD.HI.U32 R12, R27, R26, RZ ;  /* 0x0000001a1b0c1227 */ /* 0x001fe200078e00ff */
[----:B------:R-:W-:Y:S01]  /*159d0*/  SEL R33, R78, RZ, P2 ;  /* 0x000000ff4e217207 */ /* 0x000fe20001000000 */
[----:B--2---:R-:W0:Y:S02]  /*159e0*/  @!P2 LDC R24, c[0x0][0xb50] ;  /* 0x0002d400ff18ab82 */ /* 0x004e240000000800 */
[----:B------:R-:W-:Y:S02]  /*159f0*/  IMAD.IADD R15, R13, 0x1, R77 ;  /* 0x000000010d0f7824 */ /* 0x000fe400078e024d */
[----:B------:R-:W-:Y:S01]  /*15a00*/  IMAD.MOV.U32 R13, RZ, RZ, R27 ;  /* 0x000000ffff0d7224 */ /* 0x000fe200078e001b */
[----:B-1----:R-:W-:Y:S01]  /*15a10*/  @P1 SHF.R.U32.HI R13, RZ, R81, R12 ;  /* 0x00000051ff0d1219 */ /* 0x002fe2000001160c */
[-C--:B------:R-:W-:Y:S01]  /*15a20*/  IMAD R35, R21, R33.reuse, RZ ;  /* 0x0000002115237224 */ /* 0x080fe200078e02ff */
[----:B------:R-:W-:Y:S01]  /*15a30*/  SHF.R.S32.HI R77, RZ, 0x1f, R3 ;  /* 0x0000001fff4d7819 */ /* 0x000fe20000011403 */
[----:B------:R-:W-:Y:S01]  /*15a40*/  IMAD.WIDE.U32 R20, R20, R33, RZ ;  /* 0x0000002114147225 */ /* 0x000fe200078e00ff */
[----:B------:R-:W1:Y:S03]  /*15a50*/  @!P2 LDC R25, c[0x0][0xb54] ;  /* 0x0002d500ff19ab82 */ /* 0x000e660000000800 */
[----:B------:R-:W-:Y:S01]  /*15a60*/  IMAD.MOV R26, RZ, RZ, -R13 ;  /* 0x000000ffff1a7224 */ /* 0x000fe200078e0a0d */
[----:B------:R-:W-:Y:S01]  /*15a70*/  IADD3.X R15, R15, R32, R77, P0, P3 ;  /* 0x000000200f0f7210 */ /* 0x000fe200007e644d */
[----:B------:R-:W-:Y:S01]  /*15a80*/  IMAD.IADD R35, R21, 0x1, R35 ;  /* 0x0000000115237824 */ /* 0x000fe200078e0223 */
[----:B------:R-:W-:-:S02]  /*15a90*/  IADD3 R20, P0, P3, R13, R14, R20 ;  /* 0x0000000e0d147210 */ /* 0x000fc40007b1e014 */
        /* <DEDUP_REMOVED lines=9> */
[----:B-1----:R-:W-:Y:S01]  /*15b30*/  LEA.HI.X R25, R20, R25, R12, 0x2, P0 ;  /* 0x0000001914197211 */ /* 0x002fe200000f140c */
[----:B------:R-:W-:Y:S01]  /*15b40*/  SHFL.IDX PT, R14, R24, 0x1, 0x1c1f ;  /* 0x003c1f00180e7f89 */ /* 0x000fe200000e0000 */
[----:B------:R-:W-:-:S03]  /*15b50*/  IMAD R23, R82, 0xc0, R76 ;  /* 0x000000c052177824 */ /* 0x000fc600078e024c */
[----:B------:R-:W-:Y:S04]  /*15b60*/  SHFL.IDX PT, R12, R24, RZ, 0x1c1f ;  /* 0x001c1fff180c7589 */ /* 0x000fe800000e0000 */
[----:B------:R-:W0:Y:S04]  /*15b70*/  SHFL.IDX PT, R13, R25, RZ, 0x1c1f ;  /* 0x001c1fff190d7589 */ /* 0x000e2800000e0000 */
        /* <DEDUP_REMOVED lines=9> */
[----:B------:R-:W1:Y:S01]  /*15c10*/  S2R R34, SR_TID.X ;  /* 0x0000000000227919 */ /* 0x000e620000002100 */
[----:B0-----:R-:W0:Y:S01]  /*15c20*/  @P1 LDC R15, c[0x0][0xbec] ;  /* 0x0002fb00ff0f1b82 */ /* 0x001e220000000800 */
[----:B------:R-:W-:-:S07]  /*15c30*/  ULDC.64 UR4, c[0x0][0xaa0] ;  /* 0x0002a80000047ab9 */ /* 0x000fce0000000a00 */
[----:B------:R-:W2:Y:S01]  /*15c40*/  @P1 LDC R41, c[0x0][0xbf0] ;  /* 0x0002fc00ff291b82 */ /* 0x000ea20000000800 */
[----:B-1----:R-:W-:-:S05]  /*15c50*/  VIADD R0, R34, 0xffffff80 ;  /* 0xffffff8022007836 */ /* 0x002fca0000000000 */
        /* <DEDUP_REMOVED lines=9> */
[C---:B------:R-:W-:Y:S02]  /*15cf0*/  LOP3.LUT R7, R10.reuse, 0x180, RZ, 0xc0, !PT ;  /* 0x000001800a077812 */ /* 0x040fe400078ec0ff */
[----:B------:R-:W-:Y:S01]  /*15d00*/  LOP3.LUT R0, R5, 0x180, RZ, 0xc0, !PT ;  /* 0x0000018005007812 */ /* 0x000fe200078ec0ff */
[----:B------:R-:W-:Y:S01]  /*15d10*/  IMAD.X R37, RZ, RZ, R11, P5 ;  /* 0x000000ffff257224 */ /* 0x000fe200028e060b */
[----:B------:R-:W-:Y:S02]  /*15d20*/  IADD3 R21, P0, R10, 0x1800, RZ ;  /* 0x000018000a157810 */ /* 0x000fe40007f1e0ff */
[----:B------:R-:W-:Y:S02]  /*15d30*/  SHF.R.U64 R0, R0, 0x3, RZ ;  /* 0x0000000300007819 */ /* 0x000fe400000012ff */
[----:B------:R-:W-:-:S02]  /*15d40*/  IADD3 R25, P2, R10, 0x3000, RZ ;  /* 0x000030000a197810 */ /* 0x000fc40007f5e0ff */
[----:B------:R-:W-:Y:S01]  /*15d50*/  LOP3.LUT R36, R0, R5, RZ, 0x3c, !PT ;  /* 0x0000000500247212 */ /* 0x000fe200078e3cff */
[----:B------:R-:W-:Y:S01]  /*15d60*/  IMAD R0, R77, UR4, RZ ;  /* 0x000000044d007c24 */ /* 0x000fe2000f8e02ff */
[C---:B------:R-:W-:Y:S02]  /*15d70*/  IADD3 R29, P3, R10.reuse, 0x4800, RZ ;  /* 0x000048000a1d7810 */ /* 0x040fe40007f7e0ff */
[----:B------:R-:W-:Y:S01]  /*15d80*/  IADD3 R33, P4, R10, 0x6000, RZ ;  /* 0x000060000a217810 */ /* 0x000fe20007f9e0ff */
[----:B------:R-:W-:Y:S01]  /*15d90*/  IMAD R13, R3, UR5, R0 ;  /* 0x00000005030d7c24 */ /* 0x000fe2000f8e0200 */
[----:B------:R-:W-:Y:S01]  /*15da0*/  SHF.R.U64 R7, R7, 0x3, RZ ;  /* 0x0000000307077819 */ /* 0x000fe200000012ff */
[----:B------:R-:W-:Y:S01]  /*15db0*/  IMAD.WIDE.U32 R2, R3, UR4, RZ ;  /* 0x0000000403027c25 */ /* 0x000fe2000f8e00ff */
[----:B------:R-:W-:Y:S01]  /*15dc0*/  LOP3.LUT R20, R21, 0x180, RZ, 0xc0, !PT ;  /* 0x0000018015147812 */ /* 0x000fe200078ec0ff */
[----:B------:R-:W-:Y:S01]  /*15dd0*/  ULDC.64 UR4, c[0x0][0xae8] ;  /* 0x0002ba0000047ab9 */ /* 0x000fe20000000a00 */
[----:B------:R-:W-:Y:S01]  /*15de0*/  LOP3.LUT R24, R25, 0x180, RZ, 0xc0, !PT ;  /* 0x0000018019187812 */ /* 0x000fe200078ec0ff */
[----:B------:R-:W-:Y:S01]  /*15df0*/  IMAD R0, R12, 0x60, R9 ;  /* 0x000000600c007824 */ /* 0x000fe200078e0209 */
[----:B------:R-:W-:Y:S01]  /*15e00*/  LOP3.LUT R28, R29, 0x180, RZ, 0xc0, !PT ;  /* 0x000001801d1c7812 */ /* 0x000fe200078ec0ff */
[----:B------:R-:W5:Y:S01]  /*15e10*/  LD.E.128 R36, desc[UR60][R36.64] ;  /* 0x0000003c24247980 */ /* 0x000f62000c101d00 */
[----:B------:R-:W-:Y:S01]  /*15e20*/  LOP3.LUT R32, R33, 0x180, RZ, 0xc0, !PT ;  /* 0x0000018021207812 */ /* 0x000fe200078ec0ff */
[----:B------:R-:W-:Y:S01]  /*15e30*/  IMAD.IADD R3, R3, 0x1, R13 ;  /* 0x0000000103037824 */ /* 0x000fe200078e020d */
[----:B------:R-:W-:Y:S01]  /*15e40*/  LOP3.LUT R10, R7, R10, RZ, 0x3c, !PT ;  /* 0x0000000a070a7212 */ /* 0x000fe200078e3cff */
[----:B------:R-:W-:Y:S01]  /*15e50*/  IMAD R12, R82, 0xc0, R0 ;  /* 0x000000c0520c7824 */ /* 0x000fe200078e0200 */
[----:B------:R-:W-:-:S02]  /*15e60*/  SHF.R.U64 R20, R20, 0x3, RZ ;  /* 0x0000000314147819 */ /* 0x000fc400000012ff */
[----:B------:R-:W-:Y:S02]  /*15e70*/  SHF.R.U64 R24, R24, 0x3, RZ ;  /* 0x0000000318187819 */ /* 0x000fe400000012ff */
[----:B------:R-:W-:Y:S02]  /*15e80*/  SHF.R.U64 R28, R28, 0x3, RZ ;  /* 0x000000031c1c7819 */ /* 0x000fe400000012ff */
[----:B------:R-:W-:Y:S01]  /*15e90*/  SHF.R.U64 R32, R32, 0x3, RZ ;  /* 0x0000000320207819 */ /* 0x000fe200000012ff */
[----:B------:R-:W-:Y:S01]  /*15ea0*/  IMAD.WIDE.U32 R2, R80, UR4, R2 ;  /* 0x0000000450027c25 */ /* 0x000fe2000f8e0002 */
[----:B------:R1:W5:Y:S01]  /*15eb0*/  LD.E.128 R4, desc[UR60][R10.64] ;  /* 0x0000003c0a047980 */ /* 0x000362000c101d00 */
[----:B------:R-:W-:Y:S02]  /*15ec0*/  LOP3.LUT R20, R20, R21, RZ, 0x3c, !PT ;  /* 0x0000001514147212 */ /* 0x000fe400078e3cff */
[----:B------:R-:W-:Y:S01]  /*15ed0*/  LOP3.LUT R24, R24, R25, RZ, 0x3c, !PT ;  /* 0x0000001918187212 */ /* 0x000fe200078e3cff */
[----:B0-----:R-:W-:Y:S01]  /*15ee0*/  @P1 IMAD.HI.U32 R0, R12, R15, RZ ;  /* 0x0000000f0c001227 */ /* 0x001fe200078e00ff */
[----:B------:R-:W-:-:S02]  /*15ef0*/  LOP3.LUT R28, R28, R29, RZ, 0x3c, !PT ;  /* 0x0000001d1c1c7212 */ /* 0x000fc400078e3cff */
[----:B------:R-:W-:Y:S01]  /*15f00*/  LOP3.LUT R32, R32, R33, RZ, 0x3c, !PT ;  /* 0x0000002120207212 */ /* 0x000fe200078e3cff */
[----:B------:R-:W-:Y:S01]  /*15f10*/  IMAD.X R21, RZ, RZ, R11, P0 ;  /* 0x000000ffff157224 */ /* 0x000fe200000e060b */
[----:B-1----:R-:W-:Y:S01]  /*15f20*/  SHF.R.S32.HI R10, RZ, 0x1f, R75 ;  /* 0x0000001fff0a7819 */ /* 0x002fe2000001144b */
[--C-:B------:R-:W-:Y:S02]  /*15f30*/  IMAD.X R25, RZ, RZ, R11.reuse, P2 ;  /* 0x000000ffff197224 */ /* 0x100fe400010e060b */
[--C-:B------:R-:W-:Y:S02]  /*15f40*/  IMAD.X R29, RZ, RZ, R11.reuse, P3 ;  /* 0x000000ffff1d7224 */ /* 0x100fe400018e060b */
[----:B------:R-:W5:Y:S01]  /*15f50*/  LD.E.128 R20, desc[UR60][R20.64] ;  /* 0x0000003c14147980 */ /* 0x000f62000c101d00 */
[----:B------:R-:W-:Y:S02]  /*15f60*/  IMAD.X R33, RZ, RZ, R11, P4 ;  /* 0x000000ffff217224 */ /* 0x000fe400020e060b */
[----:B------:R-:W-:Y:S01]  /*15f70*/  IMAD R3, R80, UR5, R3 ;  /* 0x0000000550037c24 */ /* 0x000fe2000f8e0203 */
[----:B------:R-:W-:Y:S01]  /*15f80*/  ULDC.64 UR4, c[0x0][0xaf0] ;  /* 0x0002bc0000047ab9 */ /* 0x000fe20000000a00 */
[----:B------:R-:W-:Y:S01]  /*15f90*/  IMAD.MOV.U32 R11, RZ, RZ, R12 ;  /* 0x000000ffff0b7224 */ /* 0x000fe200078e000c */
[----:B--2---:R-:W-:Y:S01]  /*15fa0*/  @P1 SHF.R.U32.HI R11, RZ, R41, R0 ;  /* 0x00000029ff0b1219 */ /* 0x004fe20000011600 */
[----:B------:R-:W-:Y:S01]  /*15fb0*/  IMAD R10, R10, UR4, RZ ;  /* 0x000000040a0a7c24 */ /* 0x000fe2000f8e02ff */
[----:B------:R-:W5:Y:S01]  /*15fc0*/  LD.E.128 R24, desc[UR60][R24.64] ;  /* 0x0000003c18187980 */ /* 0x000f62000c101d00 */
[----:B------:R-:W-:-:S03]  /*15fd0*/  IMAD.WIDE.U32 R2, R75, UR4, R2 ;  /* 0x000000044b027c25 */ /* 0x000fc6000f8e0002 */
[----:B------:R-:W5:Y:S01]  /*15fe0*/  LD.E.128 R28, desc[UR60][R28.64] ;  /* 0x0000003c1c1c7980 */ /* 0x000f62000c101d00 */
[----:B------:R-:W-:-:S03]  /*15ff0*/  IMAD R13, R75, UR5, R10 ;  /* 0x000000054b0d7c24 */ /* 0x000fc6000f8e020a */
[----:B------:R-:W5:Y:S01]  /*16000*/  LD.E.128 R32, desc[UR60][R32.64] ;  /* 0x0000003c20207980 */ /* 0x000f62000c101d00 */
[--C-:B------:R-:W-:Y:S01]  /*16010*/  IMAD.MOV R15, RZ, RZ, -R11.reuse ;  /* 0x000000ffff0f7224 */ /* 0x100fe200078e0a0b */
[----:B------:R-:W-:Y:S01]  /*16020*/  SHF.R.S32.HI R0, RZ, 0x1f, R11 ;  /* 0x0000001fff007819 */ /* 0x000fe2000001140b */
[----:B------:R-:W-:Y:S01]  /*16030*/  ULDC.64 UR4, c[0x0][0xae0] ;  /* 0x0002b80000047ab9 */ /* 0x000fe20000000a00 */
[----:B------:R-:W-:Y:S01]  /*16040*/  @!PT LDS RZ, [RZ] ;  /* 0x00000000fffff984 */ /* 0x000fe20000000800 */
[----:B------:R-:W-:Y:S01]  /*16050*/  @!PT LDS RZ, [RZ] ;  /* 0x00000000fffff984 */ /* 0x000fe20000000800 */
[----:B------:R-:W-:Y:S01]  /*16060*/  @!PT LDS RZ, [RZ] ;  /* 0x00000000fffff984 */ /* 0x000fe20000000800 */
[----:B------:R-:W-:Y:S01]  /*16070*/  @!PT LDS RZ, [RZ] ;  /* 0x00000000fffff984 */ /* 0x000fe20000000800 */
[----:B------:R0:W-:Y:S06]  /*16080*/  MEMBAR.ALL.CTA ;  /* 0x0000000000007992 */ /* 0x0001ec0000008000 */
[----:B0-----:R-:W0:Y:S01]  /*16090*/  FENCE.VIEW.ASYNC.S ;  /* 0x00000000000073c6 */ /* 0x001e220000000000 */
[----:B------:R-:W-:-:S02]  /*160a0*/  IMAD.IADD R3, R3, 0x1, R13 ;  /* 0x0000000103037824 */ /* 0x000fc400078e020d */
        /* <DEDUP_REMOVED lines=9> */
[----:B------:R-:W-:Y:S01]  /*16140*/  PRMT R0, RZ, 0x654, R0 ;  /* 0x00000654ff007816 */ /* 0x000fe20000000000 */
[----:B------:R-:W-:-:S04]  /*16150*/  IMAD.WIDE.U32 R2, R13, UR4, R2 ;  /* 0x000000040d027c25 */ /* 0x000fc8000f8e0002 */
[----:B------:R-:W-:Y:S01]  /*16160*/  IMAD R11, R13, UR5, R10 ;  /* 0x000000050d0b7c24 */ /* 0x000fe2000f8e020a */
[----:B------:R-:W-:Y:S01]  /*16170*/  ULDC.64 UR4, c[0x0][0xa80] ;  /* 0x0002a00000047ab9 */ /* 0x000fe20000000a00 */
[----:B0-----:R0:W-:Y:S02]  /*16180*/  SYNCS.ARRIVE.TRANS64.RED.A1T0 RZ, [R0+URZ], RZ ;  /* 0x000000ff00ff79a7 */ /* 0x0011e4000810043f */
[----:B------:R-:W-:Y:S02]  /*16190*/  IMAD.IADD R3, R3, 0x1, R11 ;  /* 0x0000000103037824 */ /* 0x000fe400078e020b */
[C---:B------:R-:W-:Y:S02]  /*161a0*/  VIADD R42, R8.reuse, 0x20 ;  /* 0x00000020082a7836 */ /* 0x040fe40000000000 */
[----:B------:R-:W-:Y:S01]  /*161b0*/  VIADD R44, R8, 0x40 ;  /* 0x00000040082c7836 */ /* 0x000fe20000000000 */
[----:B0-----:R-:W-:Y:S01]  /*161c0*/  LEA R0, P0, R2, UR4, 0x1 ;  /* 0x0000000402007c11 */ /* 0x001fe2000f8008ff */
[----:B------:R-:W-:-:S03]  /*161d0*/  UMOV UR4, 0xffffffff ;  /* 0xffffffff00047882 */ /* 0x000fc60000000000 */
[----:B------:R-:W-:Y:S02]  /*161e0*/  LEA.HI.X R2, R2, UR5, R3, 0x1, P0 ;  /* 0x0000000502027c11 */ /* 0x000fe400080f0c03 */
[----:B------:R-:W-:Y:S02]  /*161f0*/  SHF.R.S32.HI R43, RZ, 0x1f, R42 ;  /* 0x0000001fff2b7819 */ /* 0x000fe4000001142a */
[----:B------:R-:W-:Y:S01]  /*16200*/  SHF.R.S32.HI R45, RZ, 0x1f, R44 ;  /* 0x0000001fff2d7819 */ /* 0x000fe2000001142c */
[----:B------:R-:W-:Y:S06]  /*16210*/  BRA.DIV UR4, `(.L_x_9890) ;  /* 0x000000a204847947 */ /* 0x000fec000b800000 */
[----:B------:R0:W1:Y:S04]  /*16220*/  SHFL.IDX PT, R3, R2, RZ, 0x1c1f ;  /* 0x001c1fff02037589 */ /* 0x00006800000e0000 */
[----:B------:R0:W2:Y:S02]  /*16230*/  SHFL.IDX PT, R14, R0, RZ, 0x1c1f ;  /* 0x001c1fff000e7589 */ /* 0x0000a400000e0000 */
.L_x_10098:
[----:B------:R-:W-:Y:S01]  /*16240*/  IMAD R9, R82, 0xc0, R9 ;  /* 0x000000c052097824 */ /* 0x000fe200078e0209 */
[----:B------:R-:W-:Y:S04]  /*16250*/  BSSY B1, `(.L_x_9891) ;  /* 0x0000010000017945 */ /* 0x000fe80003800000 */
[----:B------:R-:W-:-:S13]  /*16260*/  ISETP.GE.AND P0, PT, R9, R76, PT ;  /* 0x0000004c0900720c */ /* 0x000fda0003f06270 */
[----:B------:R-:W-:Y:S05]  /*16270*/  @P0 BRA `(.L_x_9892) ;  /* 0x0000000000340947 */ /* 0x000fea0003800000 */
[----:B------:R-:W-:Y:S02]  /*16280*/  ULDC UR4, c[0x0][0xac8] ;  /* 0x0002b20000047ab9 */ /* 0x000fe40000000800 */
[----:B------:R-:W-:Y:S02]  /*16290*/  ISETP.GE.AND P0, PT, R8, UR4, PT ;  /* 0x0000000408007c0c */ /* 0x000fe4000bf06270 */
[----:B------:R-:W-:Y:S02]  /*162a0*/  ISETP.GE.AND P1, PT, R42, UR4, PT ;  /* 0x000000042a007c0c */ /* 0x000fe4000bf26270 */
[----:B------:R-:W-:-:S09]  /*162b0*/  ISETP.GE.AND P2, PT, R44, UR4, PT ;  /* 0x000000042c007c0c */ /* 0x000fd2000bf46270 */
[----:B-1----:R-:W-:Y:S02]  /*162c0*/  @!P0 IMAD.MOV.U32 R15, RZ, RZ, R3 ;  /* 0x000000ffff0f8224 */ /* 0x002fe400078e0003 */
[-C--:B--2---:R-:W-:Y:S02]  /*162d0*/  @!P1 LEA R12, P3, R42, R14.reuse, 0x1 ;  /* 0x0000000e2a0c9211 */ /* 0x084fe400078608ff */
[----:B------:R-:W-:Y:S01]  /*162e0*/  @!P2 LEA R40, P4, R44, R14, 0x1 ;  /* 0x0000000e2c28a211 */ /* 0x000fe200078808ff */
[----:B------:R-:W-:Y:S01]  /*162f0*/  @!P0 IMAD.WIDE R10, R8, 0x2, R14 ;  /* 0x00000002080a8825 */ /* 0x000fe200078e020e */
[-C--:B------:R-:W-:Y:S02]  /*16300*/  @!P1 LEA.HI.X R13, R42, R3.reuse, R43, 0x1, P3 ;  /* 0x000000032a0d9211 */ /* 0x080fe400018f0c2b */
[----:B------:R-:W-:Y:S02]  /*16310*/  @!P2 LEA.HI.X R41, R44, R3, R45, 0x1, P4 ;  /* 0x000000032c29a211 */ /* 0x000fe400020f0c2d */
[----:B-----5:R3:W-:Y:S04]  /*16320*/  @!P0 ST.E.128 desc[UR60][R10.64], R4 ;  /* 0x000000040a008985 */ /* 0x0207e8000c101d3c */
[----:B------:R3:W-:Y:S04]  /*16330*/  @!P1 ST.E.128 desc[UR60][R12.64], R24 ;  /* 0x000000180c009985 */ /* 0x0007e8000c101d3c */
[----:B------:R3:W-:Y:S02]  /*16340*/  @!P2 ST.E.128 desc[UR60][R40.64], R32 ;  /* 0x000000202800a985 */ /* 0x0007e4000c101d3c */
.L_x_9892:
[----:B------:R-:W-:Y:S05]  /*16350*/  BSYNC B1 ;  /* 0x0000000000017941 */ /* 0x000fea0003800000 */
.L_x_9891:
[----:B------:R-:W-:-:S03]  /*16360*/  UMOV UR4, 0xffffffff ;  /* 0xffffffff00047882 */ /* 0x000fc60000000000 */
[----:B------:R-:W-:Y:S05]  /*16370*/  BRA.DIV UR4, `(.L_x_9893) ;  /* 0x000000a204607947 */ /* 0x000fea000b800000 */
[----:B-1----:R1:W4:Y:S04]  /*16380*/  SHFL.IDX PT, R3, R2, 0x1, 0x1c1f ;  /* 0x003c1f0002037f89 */ /* 0x00232800000e0000 */
[----:B--2---:R1:W2:Y:S02]  /*16390*/  SHFL.IDX PT, R14, R0, 0x1, 0x1c1f ;  /* 0x003c1f00000e7f89 */ /* 0x0042a400000e0000 */
.L_x_10102:
[----:B---3-5:R-:W-:-:S05]  /*163a0*/  VIADD R5, R9, 0x60 ;  /* 0x0000006009057836 */ /* 0x028fca0000000000 */
[----:B------:R-:W-:-:S13]  /*163b0*/  ISETP.GE.AND P0, PT, R5, R76, PT ;  /* 0x0000004c0500720c */ /* 0x000fda0003f06270 */
[----:B------:R-:W-:Y:S05]  /*163c0*/  @P0 BRA `(.L_x_9894) ;  /* 0x0000001800480947 */ /* 0x000fea0003800000 */
[----:B------:R-:W-:Y:S02]  /*163d0*/  ULDC UR4, c[0x0][0xac8] ;  /* 0x0002b20000047ab9 */ /* 0x000fe40000000800 */
[----:B------:R-:W-:Y:S02]  /*163e0*/  ISETP.GE.AND P1, PT, R8, UR4, PT ;  /* 0x0000000408007c0c */ /* 0x000fe4000bf26270 */
[----:B------:R-:W-:-:S11]  /*163f0*/  ISETP.GE.AND P2, PT, R42, UR4, PT ;  /* 0x000000042a007c0c */ /* 0x000fd6000bf46270 */
[----:B012---:R-:W-:Y:S02]  /*16400*/  @!P1 IMAD.MOV.U32 R2, RZ, RZ, R14 ;  /* 0x000000ffff029224 */ /* 0x007fe400078e000e */
[----:B------:R-:W-:Y:S02]  /*16410*/  @!P2 LEA R4, P0, R42, R14, 0x1 ;  /* 0x0000000e2a04a211 */ /* 0x000fe400078008ff */
[----:B----4-:R-:W-:Y:S02]  /*16420*/  @!P1 IMAD.WIDE R8, R8, 0x2, R2 ;  /* 0x0000000208089825 */ /* 0x010fe400078e0202 */
        /* <DEDUP_REMOVED lines=9> */
.L_x_9889:
        /* <DEDUP_REMOVED lines=9> */
[----:B------:R-:W-:-:S04]  /*16550*/  IMAD.WIDE.U32 R2, R80, UR4, R10 ;  /* 0x0000000450027c25 */ /* 0x000fc8000f8e000a */
[----:B------:R-:W-:Y:S01]  /*16560*/  IMAD R3, R80, UR5, R3 ;  /* 0x0000000550037c24 */ /* 0x000fe2000f8e0203 */
[----:B------:R-:W-:Y:S01]  /*16570*/  ULDC.64 UR4, c[0x0][0xb40] ;  /* 0x0002d00000047ab9 */ /* 0x000fe20000000a00 */
[----:B------:R-:W-:Y:S02]  /*16580*/  IMAD.MOV.U32 R11, RZ, RZ, R27 ;  /* 0x000000ffff0b7224 */ /* 0x000fe400078e001b */
        /* <DEDUP_REMOVED lines=33> */
.L_x_10105:
[----:B------:R-:W-:Y:S01]  /*167a0*/  ISETP.GE.AND P0, PT, R23, R76, PT ;  /* 0x0000004c1700720c */ /* 0x000fe20003f06270 */
[----:B------:R-:W-:-:S12]  /*167b0*/  BSSY B1, `(.L_x_9896) ;  /* 0x000004a000017945 */ /* 0x000fd80003800000 */
[----:B------:R-:W-:Y:S05]  /*167c0*/  @P0 BRA `(.L_x_9897) ;  /* 0x0000000400200947 */ /* 0x000fea0003800000 */
[----:B------:R-:W3:Y:S01]  /*167d0*/  LDL R35, [R1+0x88] ;  /* 0x0000880001237983 */ /* 0x000ee20000100800 */
[----:B------:R-:W-:-:S03]  /*167e0*/  ULDC UR4, c[0x0][0xac8] ;  /* 0x0002b20000047ab9 */ /* 0x000fc60000000800 */
[----:B------:R-:W4:Y:S04]  /*167f0*/  LDL R33, [R1+0xbc] ;  /* 0x0000bc0001217983 */ /* 0x000f280000100800 */
[----:B------:R-:W5:Y:S04]  /*16800*/  LDL R27, [R1+0xb8] ;  /* 0x0000b800011b7983 */ /* 0x000f680000100800 */
[----:B------:R-:W2:Y:S04]  /*16810*/  LDL R20, [R1+0xb4] ;  /* 0x0000b40001147983 */ /* 0x000ea80000100800 */
[----:B------:R-:W2:Y:S04]  /*16820*/  LDL R34, [R1+0xd8] ;  /* 0x0000d80001227983 */ /* 0x000ea80000100800 */
[----:B------:R-:W2:Y:S04]  /*16830*/  LDL R32, [R1+0xd4] ;  /* 0x0000d40001207983 */ /* 0x000ea80000100800 */
[----:B------:R-:W2:Y:S04]  /*16840*/  LDL R75, [R1+0xb0] ;  /* 0x0000b000014b7983 */ /* 0x000ea80000100800 */
[----:B------:R-:W2:Y:S04]  /*16850*/  LDL R74, [R1+0xa8] ;  /* 0x0000a800014a7983 */ /* 0x000ea80000100800 */
[----:B------:R-:W2:Y:S04]  /*16860*/  LDL R26, [R1+0xd0] ;  /* 0x0000d000011a7983 */ /* 0x000ea80000100800 */
[----:B------:R-:W2:Y:S01]  /*16870*/  LDL R77, [R1+0xcc] ;  /* 0x0000cc00014d7983 */ /* 0x000ea20000100800 */
[----:B---3--:R-:W-:-:S02]  /*16880*/  ISETP.GE.AND P1, PT, R35, UR4, PT ;  /* 0x0000000423007c0c */ /* 0x008fc4000bf26270 */
[----:B----4-:R-:W-:Y:S02]  /*16890*/  ISETP.GE.AND P0, PT, R33, UR4, PT ;  /* 0x0000000421007c0c */ /* 0x010fe4000bf06270 */
[----:B-----5:R-:W-:-:S09]  /*168a0*/  ISETP.GE.AND P3, PT, R27, UR4, PT ;  /* 0x000000041b007c0c */ /* 0x020fd2000bf66270 */
[----:B-1----:R-:W-:Y:S01]  /*168b0*/  @!P1 IMAD.MOV.U32 R15, RZ, RZ, R3 ;  /* 0x000000ffff0f9224 */ /* 0x002fe200078e0003 */
[----:B--2---:R-:W-:Y:S01]  /*168c0*/  ISETP.GE.AND P4, PT, R20, UR4, PT ;  /* 0x0000000414007c0c */ /* 0x004fe2000bf86270 */
[----:B------:R-:W-:Y:S01]  /*168d0*/  @!P1 IMAD.WIDE R10, R35, 0x4, R14 ;  /* 0x00000004230a9825 */ /* 0x000fe200078e020e */
[----:B------:R-:W-:-:S04]  /*168e0*/  @!P0 LEA R12, P2, R33, R14, 0x2 ;  /* 0x0000000e210c8211 */ /* 0x000fc800078410ff */
[----:B------:R1:W-:Y:S01]  /*168f0*/  @!P1 ST.E.64 desc[UR60][R10.64], R4 ;  /* 0x000000040a009985 */ /* 0x0003e2000c101b3c */
[-C--:B------:R-:W-:Y:S02]  /*16900*/  @!P3 LEA R22, P1, R27, R14.reuse, 0x2 ;  /* 0x0000000e1b16b211 */ /* 0x080fe400078210ff */
[-C--:B------:R-:W-:Y:S02]  /*16910*/  @!P0 LEA.HI.X R13, R33, R3.reuse, R34, 0x2, P2 ;  /* 0x00000003210d8211 */ /* 0x080fe400010f1422 */
[----:B------:R-:W-:Y:S02]  /*16920*/  ISETP.GE.AND P2, PT, R75, UR4, PT ;  /* 0x000000044b007c0c */ /* 0x000fe4000bf46270 */
[----:B------:R-:W-:Y:S02]  /*16930*/  @!P3 LEA.HI.X R23, R27, R3, R32, 0x2, P1 ;  /* 0x000000031b17b211 */ /* 0x000fe400008f1420 */
[----:B------:R-:W-:Y:S02]  /*16940*/  ISETP.GE.AND P1, PT, R74, UR4, PT ;  /* 0x000000044a007c0c */ /* 0x000fe4000bf26270 */
[----:B------:R-:W-:Y:S01]  /*16950*/  @!P4 LEA R24, P5, R20, R14, 0x2 ;  /* 0x0000000e1418c211 */ /* 0x000fe200078a10ff */
[----:B------:R-:W-:-:S02]  /*16960*/  VIADD R15, R35, 0x30 ;  /* 0x00000030230f7836 */ /* 0x000fc40000000000 */
[----:B------:R-:W-:Y:S01]  /*16970*/  VIADD R34, R35, 0x38 ;  /* 0x0000003823227836 */ /* 0x000fe20000000000 */
[----:B------:R-:W-:Y:S01]  /*16980*/  @!P4 LEA.HI.X R25, R20, R3, R26, 0x2, P5 ;  /* 0x000000031419c211 */ /* 0x000fe200028f141a */
[----:B------:R2:W-:Y:S01]  /*16990*/  @!P0 ST.E.64 desc[UR60][R12.64], R6 ;  /* 0x000000060c008985 */ /* 0x0005e2000c101b3c */
[----:B------:R-:W-:-:S03]  /*169a0*/  ISETP.GE.AND P0, PT, R15, UR4, PT ;  /* 0x000000040f007c0c */ /* 0x000fc6000bf06270 */
[----:B------:R3:W-:Y:S01]  /*169b0*/  @!P3 ST.E.64 desc[UR60][R22.64], R8 ;  /* 0x000000081600b985 */ /* 0x0007e2000c101b3c */
[----:B------:R-:W-:Y:S01]  /*169c0*/  ISETP.GE.AND P3, PT, R34, UR4, PT ;  /* 0x0000000422007c0c */ /* 0x000fe2000bf66270 */
[----:B------:R-:W-:Y:S01]  /*169d0*/  VIADD R33, R35, 0x40 ;  /* 0x0000004023217836 */ /* 0x000fe20000000000 */
[CC--:B-1----:R-:W-:Y:S01]  /*169e0*/  @!P2 LEA R10, P5, R75.reuse, R14.reuse, 0x2 ;  /* 0x0000000e4b0aa211 */ /* 0x0c2fe200078a10ff */
[----:B------:R-:W-:Y:S01]  /*169f0*/  @!P4 ST.E.64 desc[UR60][R24.64], R28 ;  /* 0x0000001c1800c985 */ /* 0x000fe2000c101b3c */
[----:B------:R-:W-:Y:S02]  /*16a00*/  SHF.R.S32.HI R20, RZ, 0x1f, R74 ;  /* 0x0000001fff147819 */ /* 0x000fe4000001144a */
[C---:B------:R-:W-:Y:S02]  /*16a10*/  @!P1 LEA R26, P4, R74.reuse, R14, 0x2 ;  /* 0x0000000e4a1a9211 */ /* 0x040fe400078810ff */
[-C--:B------:R-:W-:Y:S01]  /*16a20*/  @!P2 LEA.HI.X R11, R75, R3.reuse, R77, 0x2, P5 ;  /* 0x000000034b0ba211 */ /* 0x080fe200028f144d */
[----:B--2---:R-:W-:Y:S01]  /*16a30*/  VIADD R12, R35, 0x48 ;  /* 0x00000048230c7836 */ /* 0x004fe20000000000 */
[----:B------:R-:W-:-:S02]  /*16a40*/  @!P1 LEA.HI.X R27, R74, R3, R20, 0x2, P4 ;  /* 0x000000034a1b9211 */ /* 0x000fc400020f1414 */
[----:B------:R-:W-:Y:S01]  /*16a50*/  ISETP.GE.AND P4, PT, R33, UR4, PT ;  /* 0x0000000421007c0c */ /* 0x000fe2000bf86270 */
[----:B------:R1:W-:Y:S01]  /*16a60*/  @!P2 ST.E.64 desc[UR60][R10.64], R36 ;  /* 0x000000240a00a985 */ /* 0x0003e2000c101b3c */
[----:B------:R-:W-:Y:S01]  /*16a70*/  SHF.R.S32.HI R32, RZ, 0x1f, R15 ;  /* 0x0000001fff207819 */ /* 0x000fe2000001140f */
[----:B------:R-:W-:Y:S01]  /*16a80*/  VIADD R13, R35, 0x50 ;  /* 0x00000050230d7836 */ /* 0x000fe20000000000 */
[-C--:B------:R-:W-:Y:S01]  /*16a90*/  @!P0 LEA R4, P5, R15, R14.reuse, 0x2 ;  /* 0x0000000e0f048211 */ /* 0x080fe200078a10ff */
[----:B------:R4:W-:Y:S01]  /*16aa0*/  @!P1 ST.E.64 desc[UR60][R26.64], R40 ;  /* 0x000000281a009985 */ /* 0x0009e2000c101b3c */
[----:B------:R-:W-:Y:S02]  /*16ab0*/  ISETP.GE.AND P2, PT, R12, UR4, PT ;  /* 0x000000040c007c0c */ /* 0x000fe4000bf46270 */
[----:B------:R-:W-:Y:S02]  /*16ac0*/  SHF.R.S32.HI R7, RZ, 0x1f, R34 ;  /* 0x0000001fff077819 */ /* 0x000fe40000011422 */
[----:B---3--:R-:W-:-:S02]  /*16ad0*/  @!P3 LEA R8, P1, R34, R14, 0x2 ;  /* 0x0000000e2208b211 */ /* 0x008fc400078210ff */
[-C--:B------:R-:W-:Y:S01]  /*16ae0*/  @!P0 LEA.HI.X R5, R15, R3.reuse, R32, 0x2, P5 ;  /* 0x000000030f058211 */ /* 0x080fe200028f1420 */
[----:B------:R-:W-:Y:S01]  /*16af0*/  VIADD R15, R35, 0x58 ;  /* 0x00000058230f7836 */ /* 0x000fe20000000000 */
[----:B------:R-:W-:Y:S02]  /*16b00*/  @!P3 LEA.HI.X R9, R34, R3, R7, 0x2, P1 ;  /* 0x000000032209b211 */ /* 0x000fe400008f1407 */
[----:B------:R-:W-:Y:S01]  /*16b10*/  ISETP.GE.AND P1, PT, R13, UR4, PT ;  /* 0x000000040d007c0c */ /* 0x000fe2000bf26270 */
[----:B------:R4:W-:Y:S01]  /*16b20*/  @!P0 ST.E.64 desc[UR60][R4.64], R44 ;  /* 0x0000002c04008985 */ /* 0x0009e2000c101b3c */
[----:B------:R-:W-:Y:S02]  /*16b30*/  SHF.R.S32.HI R20, RZ, 0x1f, R33 ;  /* 0x0000001fff147819 */ /* 0x000fe40000011421 */
[----:B------:R-:W-:Y:S02]  /*16b40*/  @!P4 LEA R6, P5, R33, R14, 0x2 ;  /* 0x0000000e2106c211 */ /* 0x000fe400078a10ff */
[----:B------:R-:W-:-:S02]  /*16b50*/  ISETP.GE.AND P0, PT, R15, UR4, PT ;  /* 0x000000040f007c0c */ /* 0x000fc4000bf06270 */
[-C--:B------:R-:W-:Y:S02]  /*16b60*/  @!P4 LEA.HI.X R7, R33, R3.reuse, R20, 0x2, P5 ;  /* 0x000000032107c211 */ /* 0x080fe400028f1414 */
[----:B-1----:R-:W-:Y:S02]  /*16b70*/  SHF.R.S32.HI R11, RZ, 0x1f, R12 ;  /* 0x0000001fff0b7819 */ /* 0x002fe4000001140c */
[CC--:B------:R-:W-:Y:S02]  /*16b80*/  @!P2 LEA R10, P5, R12.reuse, R14.reuse, 0x2 ;  /* 0x0000000e0c0aa211 */ /* 0x0c0fe400078a10ff */
[----:B------:R-:W-:Y:S02]  /*16b90*/  SHF.R.S32.HI R20, RZ, 0x1f, R13 ;  /* 0x0000001fff147819 */ /* 0x000fe4000001140d */
[----:B------:R-:W-:Y:S02]  /*16ba0*/  @!P2 LEA.HI.X R11, R12, R3, R11, 0x2, P5 ;  /* 0x000000030c0ba211 */ /* 0x000fe400028f140b */
[----:B------:R-:W-:-:S04]  /*16bb0*/  @!P1 LEA R12, P5, R13, R14, 0x2 ;  /* 0x0000000e0d0c9211 */ /* 0x000fc800078a10ff */
[-C--:B------:R-:W-:Y:S02]  /*16bc0*/  @!P1 LEA.HI.X R13, R13, R3.reuse, R20, 0x2, P5 ;  /* 0x000000030d0d9211 */ /* 0x080fe400028f1414 */
[----:B------:R-:W-:Y:S02]  /*16bd0*/  SHF.R.S32.HI R20, RZ, 0x1f, R15 ;  /* 0x0000001fff147819 */ /* 0x000fe4000001140f */
[C---:B------:R-:W-:Y:S01]  /*16be0*/  @!P0 LEA R14, P5, R15.reuse, R14, 0x2 ;  /* 0x0000000e0f0e8211 */ /* 0x040fe200078a10ff */
[----:B------:R4:W-:Y:S03]  /*16bf0*/  @!P3 ST.E.64 desc[UR60][R8.64], R48 ;  /* 0x000000300800b985 */ /* 0x0009e6000c101b3c */
[----:B------:R-:W-:Y:S01]  /*16c00*/  @!P0 LEA.HI.X R15, R15, R3, R20, 0x2, P5 ;  /* 0x000000030f0f8211 */ /* 0x000fe200028f1414 */
[----:B------:R4:W-:Y:S04]  /*16c10*/  @!P4 ST.E.64 desc[UR60][R6.64], R52 ;  /* 0x000000340600c985 */ /* 0x0009e8000c101b3c */
[----:B------:R4:W-:Y:S04]  /*16c20*/  @!P2 ST.E.64 desc[UR60][R10.64], R56 ;  /* 0x000000380a00a985 */ /* 0x0009e8000c101b3c */
[----:B------:R4:W-:Y:S04]  /*16c30*/  @!P1 ST.E.64 desc[UR60][R12.64], R60 ;  /* 0x0000003c0c009985 */ /* 0x0009e8000c101b3c */
[----:B------:R4:W-:Y:S02]  /*16c40*/  @!P0 ST.E.64 desc[UR60][R14.64], R64 ;  /* 0x000000400e008985 */ /* 0x0009e4000c101b3c */
.L_x_9897:
[----:B------:R-:W-:Y:S05]  /*16c50*/  BSYNC B1 ;  /* 0x0000000000017941 */ /* 0x000fea0003800000 */
.L_x_9896:
[----:B------:R-:W-:-:S03]  /*16c60*/  UMOV UR4, 0xffffffff ;  /* 0xffffffff00047882 */ /* 0x000fc60000000000 */
[----:B------:R-:W-:Y:S05]  /*16c70*/  BRA.DIV UR4, `(.L_x_9898) ;  /* 0x0000009a049c7947 */ /* 0x000fea000b800000 */
[----:B-1----:R1:W3:Y:S04]  /*16c80*/  SHFL.IDX PT, R3, R2, 0x1, 0x1c1f ;  /* 0x003c1f0002037f89 */ /* 0x0022e800000e0000 */
[----:B--2-4-:R1:W2:Y:S02]  /*16c90*/  SHFL.IDX PT, R14, R0, 0x1, 0x1c1f ;  /* 0x003c1f00000e7f89 */ /* 0x0142a400000e0000 */
.L_x_10109:
[----:B------:R-:W-:-:S13]  /*16ca0*/  ISETP.GE.AND P0, PT, R21, R76, PT ;  /* 0x0000004c1500720c */ /* 0x000fda0003f06270 */
[----:B------:R-:W-:Y:S05]  /*16cb0*/  @P0 BRA `(.L_x_9894) ;  /* 0x00000010000c0947 */ /* 0x000fea0003800000 */
[----:B------:R-:W4:Y:S01]  /*16cc0*/  LDL R8, [R1+0xbc] ;  /* 0x0000bc0001087983 */ /* 0x000f220000100800 */
[----:B------:R-:W-:-:S03]  /*16cd0*/  ULDC UR4, c[0x0][0xac8] ;  /* 0x0002b20000047ab9 */ /* 0x000fc60000000800 */
[----:B------:R-:W5:Y:S04]  /*16ce0*/  LDL R23, [R1+0x88] ;  /* 0x0000880001177983 */ /* 0x000f680000100800 */
[----:B------:R-:W3:Y:S04]  /*16cf0*/  LDL R12, [R1+0xb8] ;  /* 0x0000b800010c7983 */ /* 0x000ee80000100800 */
[----:B------:R-:W2:Y:S04]  /*16d00*/  LDL R9, [R1+0xd8] ;  /* 0x0000d80001097983 */ /* 0x000ea80000100800 */
[----:B------:R-:W2:Y:S04]  /*16d10*/  LDL R22, [R1+0xb4] ;  /* 0x0000b40001167983 */ /* 0x000ea80000100800 */
[----:B01----:R-:W2:Y:S04]  /*16d20*/  LDL R0, [R1+0xb0] ;  /* 0x0000b00001007983 */ /* 0x003ea80000100800 */
[----:B------:R-:W2:Y:S04]  /*16d30*/  LDL R13, [R1+0xd4] ;  /* 0x0000d400010d7983 */ /* 0x000ea80000100800 */
[----:B------:R-:W2:Y:S04]  /*16d40*/  LDL R25, [R1+0xa8] ;  /* 0x0000a80001197983 */ /* 0x000ea80000100800 */
[----:B------:R-:W2:Y:S04]  /*16d50*/  LDL R24, [R1+0xd0] ;  /* 0x0000d00001187983 */ /* 0x000ea80000100800 */
[----:B------:R-:W2:Y:S01]  /*16d60*/  LDL R20, [R1+0xcc] ;  /* 0x0000cc0001147983 */ /* 0x000ea20000100800 */
[----:B----4-:R-:W-:-:S02]  /*16d70*/  ISETP.GE.AND P1, PT, R8, UR4, PT ;  /* 0x0000000408007c0c */ /* 0x010fc4000bf26270 */
[----:B-----5:R-:W-:Y:S02]  /*16d80*/  ISETP.GE.AND P5, PT, R23, UR4, PT ;  /* 0x0000000417007c0c */ /* 0x020fe4000bfa6270 */
[----:B---3--:R-:W-:-:S09]  /*16d90*/  ISETP.GE.AND P0, PT, R12, UR4, PT ;  /* 0x000000040c007c0c */ /* 0x008fd2000bf06270 */
[-C--:B--2---:R-:W-:Y:S02]  /*16da0*/  @!P1 LEA R6, P2, R8, R14.reuse, 0x2 ;  /* 0x0000000e08069211 */ /* 0x084fe400078410ff */
[----:B------:R-:W-:Y:S01]  /*16db0*/  ISETP.GE.AND P3, PT, R22, UR4, PT ;  /* 0x0000000416007c0c */ /* 0x000fe2000bf66270 */
[----:B------:R-:W-:Y:S01]  /*16dc0*/  @!P5 IMAD.MOV.U32 R2, RZ, RZ, R14 ;  /* 0x000000ffff02d224 */ /* 0x000fe200078e000e */
[----:B------:R-:W-:Y:S02]  /*16dd0*/  @!P1 LEA.HI.X R7, R8, R3, R9, 0x2, P2 ;  /* 0x0000000308079211 */ /* 0x000fe400010f1409 */
[----:B------:R-:W-:Y:S02]  /*16de0*/  ISETP.GE.AND P4, PT, R0, UR4, PT ;  /* 0x0000000400007c0c */ /* 0x000fe4000bf86270 */
[----:B------:R-:W-:Y:S01]  /*16df0*/  @!P0 LEA R8, P2, R12, R14, 0x2 ;  /* 0x0000000e0c088211 */ /* 0x000fe200078410ff */
[----:B------:R-:W-:-:S03]  /*16e00*/  @!P5 IMAD.WIDE R4, R23, 0x4, R2 ;  /* 0x000000041704d825 */ /* 0x000fc600078e0202 */
[----:B------:R-:W-:Y:S01]  /*16e10*/  @!P0 LEA.HI.X R9, R12, R3, R13, 0x2, P2 ;  /* 0x000000030c098211 */ /* 0x000fe200010f140d */
[----:B------:R-:W-:Y:S01]  /*16e20*/  VIADD R15, R23, 0x30 ;  /* 0x00000030170f7836 */ /* 0x000fe20000000000 */
[----:B------:R0:W-:Y:S04]  /*16e30*/  @!P5 ST.E.64 desc[UR60][R4.64], R68 ;  /* 0x000000440400d985 */ /* 0x0001e8000c101b3c */
[----:B------:R1:W-:Y:S01]  /*16e40*/  @!P1 ST.E.64 desc[UR60][R6.64], R30 ;  /* 0x0000001e06009985 */ /* 0x0003e2000c101b3c */
[----:B------:R-:W-:-:S03]  /*16e50*/  ISETP.GE.AND P1, PT, R25, UR4, PT ;  /* 0x0000000419007c0c */ /* 0x000fc6000bf26270 */
[----:B------:R2:W-:Y:S01]  /*16e60*/  @!P0 ST.E.64 desc[UR60][R8.64], R72 ;  /* 0x0000004808008985 */ /* 0x0005e2000c101b3c */
[----:B------:R-:W-:Y:S01]  /*16e70*/  ISETP.GE.AND P0, PT, R15, UR4, PT ;  /* 0x000000040f007c0c */ /* 0x000fe2000bf06270 */
[C---:B------:R-:W-:Y:S01]  /*16e80*/  VIADD R2, R23.reuse, 0x38 ;  /* 0x0000003817027836 */ /* 0x040fe20000000000 */
[-C--:B------:R-:W-:Y:S02]  /*16e90*/  @!P3 LEA R10, P5, R22, R14.reuse, 0x2 ;  /* 0x0000000e160ab211 */ /* 0x080fe400078a10ff */
[-C--:B------:R-:W-:Y:S02]  /*16ea0*/  @!P4 LEA R12, P2, R0, R14.reuse, 0x2 ;  /* 0x0000000e000cc211 */ /* 0x080fe400078410ff */
[-C--:B------:R-:W-:Y:S02]  /*16eb0*/  @!P3 LEA.HI.X R11, R22, R3.reuse, R24, 0x2, P5 ;  /* 0x00000003160bb211 */ /* 0x080fe400028f1418 */
[----:B------:R-:W-:Y:S01]  /*16ec0*/  @!P4 LEA.HI.X R13, R0, R3, R20, 0x2, P2 ;  /* 0x00000003000dc211 */ /* 0x000fe200010f1414 */
[C---:B------:R-:W-:Y:S01]  /*16ed0*/  VIADD R0, R23.reuse, 0x40 ;  /* 0x0000004017007836 */ /* 0x040fe20000000000 */
[----:B------:R-:W-:Y:S01]  /*16ee0*/  ISETP.GE.AND P2, PT, R2, UR4, PT ;  /* 0x0000000402007c0c */ /* 0x000fe2000bf46270 */
[----:B------:R3:W-:Y:S01]  /*16ef0*/  @!P3 ST.E.64 desc[UR60][R10.64], R38 ;  /* 0x000000260a00b985 */ /* 0x0007e2000c101b3c */
[----:B------:R-:W-:Y:S01]  /*16f00*/  SHF.R.S32.HI R24, RZ, 0x1f, R25 ;  /* 0x0000001fff187819 */ /* 0x000fe20000011419 */
[----:B------:R-:W-:Y:S01]  /*16f10*/  VIADD R20, R23, 0x48 ;  /* 0x0000004817147836 */ /* 0x000fe20000000000 */
[----:B------:R-:W-:Y:S01]  /*16f20*/  ISETP.GE.AND P3, PT, R0, UR4, PT ;  /* 0x0000000400007c0c */ /* 0x000fe2000bf66270 */
[----:B------:R4:W-:Y:S01]  /*16f30*/  @!P4 ST.E.64 desc[UR60][R12.64], R42 ;  /* 0x0000002a0c00c985 */ /* 0x0009e2000c101b3c */
[----:B0-----:R-:W-:-:S02]  /*16f40*/  @!P1 LEA R4, P4, R25, R14, 0x2 ;  /* 0x0000000e19049211 */ /* 0x001fc400078810ff */
[----:B------:R-:W-:Y:S02]  /*16f50*/  SHF.R.S32.HI R22, RZ, 0x1f, R15 ;  /* 0x0000001fff167819 */ /* 0x000fe4000001140f */
[----:B-1----:R-:W-:Y:S02]  /*16f60*/  @!P0 LEA R6, P5, R15, R14, 0x2 ;  /* 0x0000000e0f068211 */ /* 0x002fe400078a10ff */
[-C--:B------:R-:W-:Y:S02]  /*16f70*/  @!P1 LEA.HI.X R5, R25, R3.reuse, R24, 0x2, P4 ;  /* 0x0000000319059211 */ /* 0x080fe400020f1418 */
[----:B------:R-:W-:Y:S01]  /*16f80*/  @!P0 LEA.HI.X R7, R15, R3, R22, 0x2, P5 ;  /* 0x000000030f078211 */ /* 0x000fe200028f1416 */
[----:B------:R-:W-:Y:S01]  /*16f90*/  VIADD R15, R23, 0x50 ;  /* 0x00000050170f7836 */ /* 0x000fe20000000000 */
[----:B------:R-:W-:Y:S01]  /*16fa0*/  ISETP.GE.AND P5, PT, R20, UR4, PT ;  /* 0x0000000414007c0c */ /* 0x000fe2000bfa6270 */
[----:B------:R0:W-:Y:S01]  /*16fb0*/  @!P1 ST.E.64 desc[UR60][R4.64], R46 ;  /* 0x0000002e04009985 */ /* 0x0001e2000c101b3c */
[----:B--2---:R-:W-:-:S02]  /*16fc0*/  SHF.R.S32.HI R9, RZ, 0x1f, R2 ;  /* 0x0000001fff097819 */ /* 0x004fc40000011402 */
[CC--:B------:R-:W-:Y:S02]  /*16fd0*/  @!P2 LEA R8, P4, R2.reuse, R14.reuse, 0x2 ;  /* 0x0000000e0208a211 */ /* 0x0c0fe400078810ff */
[----:B------:R-:W-:Y:S02]  /*16fe0*/  ISETP.GE.AND P1, PT, R15, UR4, PT ;  /* 0x000000040f007c0c */ /* 0x000fe4000bf26270 */
[----:B------:R-:W-:Y:S02]  /*16ff0*/  @!P2 LEA.HI.X R9, R2, R3, R9, 0x2, P4 ;  /* 0x000000030209a211 */ /* 0x000fe400020f1409 */
[----:B------:R-:W-:Y:S02]  /*17000*/  SHF.R.S32.HI R2, RZ, 0x1f, R0 ;  /* 0x0000001fff027819 */ /* 0x000fe40000011400 */
[----:B---3--:R-:W-:-:S04]  /*17010*/  @!P3 LEA R10, P4, R0, R14, 0x2 ;  /* 0x0000000e000ab211 */ /* 0x008fc800078810ff */
[----:B------:R-:W-:Y:S02]  /*17020*/  @!P3 LEA.HI.X R11, R0, R3, R2, 0x2, P4 ;  /* 0x00000003000bb211 */ /* 0x000fe400020f1402 */
[----:B------:R-:W-:Y:S02]  /*17030*/  SHF.R.S32.HI R0, RZ, 0x1f, R20 ;  /* 0x0000001fff007819 */ /* 0x000fe40000011414 */
[----:B----4-:R-:W-:-:S04]  /*17040*/  @!P5 LEA R12, P4, R20, R14, 0x2 ;  /* 0x0000000e140cd211 */ /* 0x010fc800078810ff */
[-C--:B------:R-:W-:Y:S02]  /*17050*/  @!P5 LEA.HI.X R13, R20, R3.reuse, R0, 0x2, P4 ;  /* 0x00000003140dd211 */ /* 0x080fe400020f1400 */
[----:B------:R-:W-:Y:S02]  /*17060*/  SHF.R.S32.HI R0, RZ, 0x1f, R15 ;  /* 0x0000001fff007819 */ /* 0x000fe4000001140f */
[C---:B------:R-:W-:Y:S01]  /*17070*/  @!P1 LEA R20, P4, R15.reuse, R14, 0x2 ;  /* 0x0000000e0f149211 */ /* 0x040fe200078810ff */
[----:B------:R0:W-:Y:S03]  /*17080*/  @!P0 ST.E.64 desc[UR60][R6.64], R50 ;  /* 0x0000003206008985 */ /* 0x0001e6000c101b3c */
[----:B------:R-:W-:Y:S01]  /*17090*/  @!P1 LEA.HI.X R21, R15, R3, R0, 0x2, P4 ;  /* 0x000000030f159211 */ /* 0x000fe200020f1400 */
[----:B------:R0:W-:Y:S01]  /*170a0*/  @!P2 ST.E.64 desc[UR60][R8.64], R54 ;  /* 0x000000360800a985 */ /* 0x0001e2000c101b3c */
[----:B------:R-:W-:-:S03]  /*170b0*/  VIADD R0, R23, 0x58 ;  /* 0x0000005817007836 */ /* 0x000fc60000000000 */
[----:B------:R0:W-:Y:S04]  /*170c0*/  @!P3 ST.E.64 desc[UR60][R10.64], R58 ;  /* 0x0000003a0a00b985 */ /* 0x0001e8000c101b3c */
[----:B------:R0:W-:Y:S04]  /*170d0*/  @!P5 ST.E.64 desc[UR60][R12.64], R62 ;  /* 0x0000003e0c00d985 */ /* 0x0001e8000c101b3c */
[----:B------:R0:W-:Y:S01]  /*170e0*/  @!P1 ST.E.64 desc[UR60][R20.64], R66 ;  /* 0x0000004214009985 */ /* 0x0001e2000c101b3c */
[----:B------:R-:W-:-:S13]  /*170f0*/  ISETP.GE.AND P0, PT, R0, UR4, PT ;  /* 0x0000000400007c0c */ /* 0x000fda000bf06270 */
[----:B0-----:R-:W-:Y:S05]  /*17100*/  @P0 BRA `(.L_x_9894) ;  /* 0x0000000800f80947 */ /* 0x001fea0003800000 */
[----:B------:R-:W-:Y:S02]  /*17110*/  LEA R14, P0, R0, R14, 0x2 ;  /* 0x0000000e000e7211 */ /* 0x000fe400078010ff */
[----:B------:R-:W-:-:S04]  /*17120*/  SHF.R.S32.HI R2, RZ, 0x1f, R0 ;  /* 0x0000001fff027819 */ /* 0x000fc80000011400 */
[----:B------:R-:W-:-:S05]  /*17130*/  LEA.HI.X R15, R0, R3, R2, 0x2, P0 ;  /* 0x00000003000f7211 */ /* 0x000fca00000f1402 */
[----:B------:R0:W-:Y:S01]  /*17140*/  ST.E.64 desc[UR60][R14.64], R70 ;  /* 0x000000460e007985 */ /* 0x0001e2000c101b3c */
[----:B------:R-:W-:Y:S05]  /*17150*/  BRA `(.L_x_9894) ;  /* 0x0000000800e47947 */ /* 0x000fea0003800000 */
.L_x_9887:
[----:B------:R-:W3:Y:S01]  /*17160*/  LDL.LU R4, [R1+0x98] ;  /* 0x0000980001047983 */ /* 0x000ee20000300800 */
[----:B------:R-:W-:Y:S01]  /*17170*/  ULDC.64 UR6, c[0x0][0xc08] ;  /* 0x0003020000067ab9 */ /* 0x000fe20000000a00 */
[----:B------:R-:W-:Y:S02]  /*17180*/  ULDC.64 UR4, c[0x0][0xc00] ;  /* 0x0003000000047ab9 */ /* 0x000fe40000000a00 */
[----:B------:R-:W4:Y:S04]  /*17190*/  LDL.LU R0, [R1+0x9c] ;  /* 0x00009c0001007983 */ /* 0x000f280000300800 */
[----:B------:R-:W2:Y:S01]  /*171a0*/  LDL R8, [R1+0x90] ;  /* 0x0000900001087983 */ /* 0x000ea20000100800 */
[----:B------:R-:W-:Y:S01]  /*171b0*/  ISETP.NE.U32.AND P1, PT, RZ, UR6, PT ;  /* 0x00000006ff007c0c */ /* 0x000fe2000bf25070 */
[----:B------:R-:W-:Y:S01]  /*171c0*/  IMAD.MOV.U32 R7, RZ, RZ, RZ ;  /* 0x000000ffff077224 */ /* 0x000fe200078e00ff */
[----:B------:R-:W-:-:S02]  /*171d0*/  ISETP.NE.U32.AND P0, PT, RZ, UR4, PT ;  /* 0x00000004ff007c0c */ /* 0x000fc4000bf05070 */
[----:B------:R-:W-:Y:S02]  /*171e0*/  ISETP.NE.AND.EX P1, PT, RZ, UR7, PT, P1 ;  /* 0x00000007ff007c0c */ /* 0x000fe4000bf25310 */
[----:B------:R-:W-:Y:S01]  /*171f0*/  ISETP.NE.AND.EX P0, PT, RZ, UR5, PT, P0 ;  /* 0x00000005ff007c0c */ /* 0x000fe2000bf05300 */
[----:B------:R-:W1:Y:S01]  /*17200*/  S2R R9, SR_TID.X ;  /* 0x0000000000097919 */ /* 0x000e620000002100 */
[----:B---3--:R-:W-:Y:S01]  /*17210*/  IADD3 R2, P2, R4, UR4, RZ ;  /* 0x0000000404027c10 */ /* 0x008fe2000ff5e0ff */
[----:B------:R-:W-:-:S03]  /*17220*/  ULDC UR4, c[0x0][0xa88] ;  /* 0x0002a20000047ab9 */ /* 0x000fc60000000800 */
[----:B----4-:R-:W-:-:S05]  /*17230*/  IADD3.X R3, R0, UR5, RZ, P2, !PT ;  /* 0x0000000500037c10 */ /* 0x010fca00097fe4ff */
[----:B------:R-:W-:Y:S01]  /*17240*/  @P1 IADD3 R4, P2, R4, UR6, RZ ;  /* 0x0000000604041c10 */ /* 0x000fe2000ff5e0ff */
[----:B------:R-:W-:Y:S01]  /*17250*/  IMAD.U32 R6, RZ, RZ, UR4 ;  /* 0x00000004ff067e24 */ /* 0x000fe2000f8e00ff */
[----:B------:R3:W5:Y:S02]  /*17260*/  @P0 LDG.E R7, desc[UR60][R2.64] ;  /* 0x0000003c02070981 */ /* 0x000764000c1e1900 */
[----:B------:R-:W-:-:S05]  /*17270*/  @P1 IADD3.X R5, R0, UR7, RZ, P2, !PT ;  /* 0x0000000700051c10 */ /* 0x000fca00097fe4ff */
[----:B------:R3:W5:Y:S01]  /*17280*/  @P1 LDG.E R6, desc[UR60][R4.64] ;  /* 0x0000003c04061981 */ /* 0x000762000c1e1900 */
[----:B--2---:R-:W-:Y:S01]  /*17290*/  ISETP.NE.AND P2, PT, R8, RZ, PT ;  /* 0x000000ff0800720c */ /* 0x004fe20003f45270 */
[----:B-1----:R-:W-:-:S05]  /*172a0*/  VIADD R26, R9, 0xffffff80 ;  /* 0xffffff80091a7836 */ /* 0x002fca0000000000 */
[----:B------:R-:W-:-:S07]  /*172b0*/  ISETP.GT.AND P3, PT, R26, 0xbf, PT ;  /* 0x000000bf1a00780c */ /* 0x000fce0003f64270 */
[----:B------:R-:W1:Y:S02]  /*172c0*/  @!P2 LDC R8, c[0x0][0xad4] ;  /* 0x0002b500ff08ab82 */ /* 0x000e640000000800 */
[----:B-1----:R3:W-:Y:S01]  /*172d0*/  @!P2 STL [R1+0x90], R8 ;  /* 0x000090080100a387 */ /* 0x0027e20000100800 */
[----:B------:R-:W-:Y:S01]  /*172e0*/  ISETP.GT.AND P2, PT, R8, 0x1, PT ;  /* 0x000000010800780c */ /* 0x000fe20003f44270 */
[----:B------:R-:W-:-:S12]  /*172f0*/  @P1 BRA `(.L_x_9899) ;  /* 0x0000000000101947 */ /* 0x000fd80003800000 */
[----:B------:R-:W-:Y:S05]  /*17300*/  @!P0 BRA `(.L_x_9899) ;  /* 0x00000000000c8947 */ /* 0x000fea0003800000 */
[----:B---3--:R-:W2:Y:S04]  /*17310*/  LDG.E R5, desc[UR60][R2.64] ;  /* 0x0000003c02057981 */ /* 0x008ea8000c1e1900 */
[----:B-----5:R-:W2:Y:S02]  /*17320*/  LDG.E R6, desc[UR60][R2.64+0x4] ;  /* 0x0000043c02067981 */ /* 0x020ea4000c1e1900 */
[----:B--2---:R-:W-:-:S07]  /*17330*/  IMAD.IADD R6, R6, 0x1, -R5 ;  /* 0x0000000106067824 */ /* 0x004fce00078e0a05 */
.L_x_9899:
[----:B------:R-:W2:Y:S04]  /*17340*/  LDL.LU R0, [R1+0xc0] ;  /* 0x0000c00001007983 */ /* 0x000ea80000300800 */
[----:B---3--:R-:W3:Y:S01]  /*17350*/  LDL.LU R2, [R1+0x94] ;  /* 0x0000940001027983 */ /* 0x008ee20000300800 */
[----:B------:R-:W-:Y:S01]  /*17360*/  BSSY B1, `(.L_x_9900) ;  /* 0x0000039000017945 */ /* 0x000fe20003800000 */
[----:B-----5:R-:W-:Y:S02]  /*17370*/  SHF.R.S32.HI R22, RZ, 0x1f, R7 ;  /* 0x0000001fff167819 */ /* 0x020fe40000011407 */
[----:B--2---:R-:W-:Y:S02]  /*17380*/  SEL R24, R0, RZ, !P0 ;  /* 0x000000ff00187207 */ /* 0x004fe40004000000 */
[----:B---3--:R-:W-:Y:S01]  /*17390*/  SEL R27, R2, RZ, !P0 ;  /* 0x000000ff021b7207 */ /* 0x008fe20004000000 */
[----:B------:R-:W-:Y:S06]  /*173a0*/  @P3 BRA `(.L_x_9901) ;  /* 0x0000000000d03947 */ /* 0x000fec0003800000 */
[----:B------:R-:W2:Y:S01]  /*173b0*/  LDL R0, [R1+0xa4] ;  /* 0x0000a40001007983 */ /* 0x000ea20000100800 */
[----:B------:R-:W1:Y:S02]  /*173c0*/  LDC R31, c[0x0][0xbe8] ;  /* 0x0002fa00ff1f7b82 */ /* 0x000e640000000800 */
[----:B-1----:R-:W-:Y:S02]  /*173d0*/  IMAD R2, R6, R31, RZ ;  /* 0x0000001f06027224 */ /* 0x002fe400078e02ff */
[----:B--2---:R-:W-:-:S04]  /*173e0*/  IMAD R0, R0, 0xc0, R9 ;  /* 0x000000c000007824 */ /* 0x004fc800078e0209 */
[----:B------:R-:W-:-:S05]  /*173f0*/  VIADD R29, R0, 0xffffff80 ;  /* 0xffffff80001d7836 */ /* 0x000fca0000000000 */
[----:B------:R-:W-:-:S13]  /*17400*/  ISETP.GE.AND P0, PT, R29, R2, PT ;  /* 0x000000021d00720c */ /* 0x000fda0003f06270 */
[----:B------:R-:W-:Y:S05]  /*17410*/  @P0 BRA `(.L_x_9901) ;  /* 0x0000000000b40947 */ /* 0x000fea0003800000 */
[----:B------:R-:W2:Y:S01]  /*17420*/  LDL R14, [R1+0x8c] ;  /* 0x00008c00010e7983 */ /* 0x000ea20000100800 */
[----:B------:R-:W-:Y:S01]  /*17430*/  IMAD.MOV.U32 R20, RZ, RZ, 0x9b8 ;  /* 0x000009b8ff147424 */ /* 0x000fe200078e00ff */
[----:B------:R-:W-:Y:S01]  /*17440*/  ISETP.GT.AND P0, PT, R8, 0x1, PT ;  /* 0x000000010800780c */ /* 0x000fe20003f04270 */
[----:B------:R-:W1:Y:S01]  /*17450*/  LDC.64 R2, c[0x0][0xba8] ;  /* 0x0002ea00ff027b82 */ /* 0x000e620000000a00 */
[----:B------:R-:W3:Y:S01]  /*17460*/  LDL.LU R28, [R1+0xac] ;  /* 0x0000ac00011c7983 */ /* 0x000ee20000300800 */
[----:B------:R-:W-:Y:S01]  /*17470*/  ISETP.NE.AND P1, PT, R31, 0x1, PT ;  /* 0x000000011f00780c */ /* 0x000fe20003f25270 */
[----:B------:R-:W-:Y:S01]  /*17480*/  IMAD.MOV.U32 R21, RZ, RZ, R29 ;  /* 0x000000ffff157224 */ /* 0x000fe200078e001d */
[----:B------:R-:W-:-:S04]  /*17490*/  SEL R20, R20, 0x978, P0 ;  /* 0x0000097814147807 */ /* 0x000fc80000000000 */
[----:B------:R-:W4:Y:S08]  /*174a0*/  LDC.64 R10, c[0x0][R20+0x220] ;  /* 0x00008800140a7b82 */ /* 0x000f300000000a00 */
[----:B------:R-:W2:Y:S08]  /*174b0*/  LDC.64 R8, c[0x0][R20+0x218] ;  /* 0x0000860014087b82 */ /* 0x000eb00000000a00 */
[----:B------:R-:W5:Y:S08]  /*174c0*/  LDC.64 R12, c[0x0][R20+0x228] ;  /* 0x00008a00140c7b82 */ /* 0x000f700000000a00 */
[----:B------:R-:W0:Y:S08]  /*174d0*/  @P1 LDC R0, c[0x0][0xbec] ;  /* 0x0002fb00ff001b82 */ /* 0x000e300000000800 */
[----:B------:R-:W5:Y:S08]  /*174e0*/  LDC.64 R4, c[0x0][R20+0x210] ;  /* 0x0000840014047b82 */ /* 0x000f700000000a00 */
[----:B------:R-:W5:Y:S01]  /*174f0*/  @P1 LDC R25, c[0x0][0xbf0] ;  /* 0x0002fc00ff191b82 */ /* 0x000f620000000800 */
[----:B0-----:R-:W-:-:S07]  /*17500*/  @P1 IMAD.HI.U32 R0, R29, R0, RZ ;  /* 0x000000001d001227 */ /* 0x001fce00078e00ff */
[----:B-1----:R-:W0:Y:S01]  /*17510*/  @!P0 LDC R2, c[0x0][0xb50] ;  /* 0x0002d400ff028b82 */ /* 0x002e220000000800 */
        /* <DEDUP_REMOVED lines=21> */
[----:B------:R-:W-:-:S05]  /*17670*/  SHF.R.S32.HI R13, RZ, 0x1f, R11 ;  /* 0x0000001fff0d7819 */ /* 0x000fca000001140b */
[C---:B------:R-:W-:Y:S02]  /*17680*/  IMAD R13, R4.reuse, R13, R0 ;  /* 0x0000000d040d7224 */ /* 0x040fe400078e0200 */
[----:B------:R-:W-:-:S04]  /*17690*/  IMAD.WIDE.U32 R4, R4, R11, R8 ;  /* 0x0000000b04047225 */ /* 0x000fc800078e0008 */
[----:B------:R-:W-:Y:S01]  /*176a0*/  IMAD.IADD R0, R5, 0x1, R13 ;  /* 0x0000000105007824 */ /* 0x000fe200078e020d */
[----:B0-----:R-:W-:Y:S01]  /*176b0*/  LEA R2, P0, R4, R2, 0x2 ;  /* 0x0000000204027211 */ /* 0x001fe200078010ff */
[----:B------:R-:W-:-:S03]  /*176c0*/  IMAD.MOV.U32 R5, RZ, RZ, -0x800000 ;  /* 0xff800000ff057424 */ /* 0x000fc600078e00ff */
[----:B-1----:R-:W-:-:S05]  /*176d0*/  LEA.HI.X R3, R4, R3, R0, 0x2, P0 ;  /* 0x0000000304037211 */ /* 0x002fca00000f1400 */
[----:B------:R1:W-:Y:S04]  /*176e0*/  STG.E desc[UR60][R2.64], R5 ;  /* 0x0000000502007986 */ /* 0x0003e8000c10193c */
.L_x_9901:
[----:B------:R-:W-:Y:S05]  /*176f0*/  BSYNC B1 ;  /* 0x0000000000017941 */ /* 0x000fea0003800000 */
.L_x_9900:
[----:B------:R-:W-:Y:S05]  /*17700*/  @P2 BRA `(.L_x_9894) ;  /* 0x0000000400782947 */ /* 0x000fea0003800000 */
[----:B------:R-:W2:Y:S01]  /*17710*/  LDL.LU R10, [R1+0x8c] ;  /* 0x00008c00010a7983 */ /* 0x000ea20000300800 */
[----:B------:R-:W3:Y:S01]  /*17720*/  LDC R21, c[0x0][0xbe8] ;  /* 0x0002fa00ff157b82 */ /* 0x000ee20000000800 */
[----:B-1----:R-:W-:Y:S01]  /*17730*/  SHF.R.S32.HI R3, RZ, 0x1f, R26 ;  /* 0x0000001fff037819 */ /* 0x002fe2000001141a */
[----:B------:R-:W-:Y:S01]  /*17740*/  ULDC.64 UR4, c[0x0][0xaa0] ;  /* 0x0002a80000047ab9 */ /* 0x000fe20000000a00 */
[----:B------:R-:W4:Y:S01]  /*17750*/  LDL R20, [R1+0xa4] ;  /* 0x0000a40001147983 */ /* 0x000f220000100800 */
[----:B------:R-:W-:Y:S01]  /*17760*/  IMAD R0, R22, UR4, RZ ;  /* 0x0000000416007c24 */ /* 0x000fe2000f8e02ff */
[----:B------:R-:W-:Y:S01]  /*17770*/  LEA.HI R4, R3, R26, RZ, 0x2 ;  /* 0x0000001a03047211 */ /* 0x000fe200078f10ff */
[C---:B------:R-:W-:Y:S01]  /*17780*/  IMAD.WIDE.U32 R2, R7.reuse, UR4, RZ ;  /* 0x0000000407027c25 */ /* 0x040fe2000f8e00ff */
[----:B------:R-:W-:Y:S02]  /*17790*/  ULDC.64 UR6, c[0x0][0xaf0] ;  /* 0x0002bc0000067ab9 */ /* 0x000fe40000000a00 */
[----:B------:R-:W-:Y:S01]  /*177a0*/  LOP3.LUT R9, R4, 0xfffffffc, RZ, 0xc0, !PT ;  /* 0xfffffffc04097812 */ /* 0x000fe200078ec0ff */
[----:B------:R-:W-:Y:S01]  /*177b0*/  IMAD R5, R7, UR5, R0 ;  /* 0x0000000507057c24 */ /* 0x000fe2000f8e0200 */
[----:B------:R-:W-:Y:S01]  /*177c0*/  SHF.R.S32.HI R23, RZ, 0x2, R4 ;  /* 0x00000002ff177819 */ /* 0x000fe20000011404 */
[----:B------:R-:W-:Y:S01]  /*177d0*/  ULDC.64 UR4, c[0x0][0xae8] ;  /* 0x0002ba0000047ab9 */ /* 0x000fe20000000a00 */
[----:B------:R-:W-:-:S02]  /*177e0*/  IMAD R4, R24, UR6, RZ ;  /* 0x0000000618047c24 */ /* 0x000fc4000f8e02ff */
[----:B------:R-:W-:Y:S02]  /*177f0*/  IMAD.IADD R26, R26, 0x1, -R9 ;  /* 0x000000011a1a7824 */ /* 0x000fe400078e0a09 */
[----:B------:R-:W-:Y:S02]  /*17800*/  IMAD.IADD R3, R3, 0x1, R5 ;  /* 0x0000000103037824 */ /* 0x000fe400078e0205 */
[----:B------:R-:W-:Y:S02]  /*17810*/  IMAD R0, R26, 0x60, R23 ;  /* 0x000000601a007824 */ /* 0x000fe400078e0217 */
[----:B------:R-:W-:Y:S01]  /*17820*/  IMAD R7, R27, UR7, R4 ;  /* 0x000000071b077c24 */ /* 0x000fe2000f8e0204 */
[----:B---3--:R-:W-:-:S13]  /*17830*/  ISETP.NE.AND P0, PT, R21, 0x1, PT ;  /* 0x000000011500780c */ /* 0x008fda0003f05270 */
[----:B------:R-:W1:Y:S08]  /*17840*/  @P0 LDC R8, c[0x0][0xbec] ;  /* 0x0002fb00ff080b82 */ /* 0x000e700000000800 */
[----:B------:R-:W3:Y:S01]  /*17850*/  @P0 LDC R11, c[0x0][0xbf0] ;  /* 0x0002fc00ff0b0b82 */ /* 0x000ee20000000800 */
[----:B--2---:R-:W-:-:S04]  /*17860*/  IMAD.WIDE.U32 R2, R10, UR4, R2 ;  /* 0x000000040a027c25 */ /* 0x004fc8000f8e0002 */
[----:B----4-:R-:W-:Y:S02]  /*17870*/  IMAD R9, R20, 0xc0, R0 ;  /* 0x000000c014097824 */ /* 0x010fe400078e0200 */
[----:B------:R-:W-:Y:S01]  /*17880*/  IMAD R3, R10, UR5, R3 ;  /* 0x000000050a037c24 */ /* 0x000fe2000f8e0203 */
[----:B------:R-:W-:Y:S01]  /*17890*/  ULDC.64 UR4, c[0x0][0xae0] ;  /* 0x0002b80000047ab9 */ /* 0x000fe20000000a00 */
[----:B-1----:R-:W-:-:S04]  /*178a0*/  @P0 IMAD.HI.U32 R0, R9, R8, RZ ;  /* 0x0000000809000227 */ /* 0x002fc800078e00ff */
[----:B------:R-:W-:Y:S01]  /*178b0*/  IMAD.MOV.U32 R5, RZ, RZ, R9 ;  /* 0x000000ffff057224 */ /* 0x000fe200078e0009 */
[----:B---3--:R-:W-:Y:S01]  /*178c0*/  @P0 SHF.R.U32.HI R5, RZ, R11, R0 ;  /* 0x0000000bff050219 */ /* 0x008fe20000011600 */
[----:B------:R-:W-:-:S03]  /*178d0*/  IMAD.WIDE.U32 R2, R27, UR6, R2 ;  /* 0x000000061b027c25 */ /* 0x000fc6000f8e0002 */
[--C-:B------:R-:W-:Y:S01]  /*178e0*/  SHF.R.S32.HI R0, RZ, 0x1f, R5.reuse ;  /* 0x0000001fff007819 */ /* 0x100fe20000011405 */
        /* <DEDUP_REMOVED lines=12> */
[----:B------:R-:W-:Y:S01]  /*179b0*/  ULDC.64 UR4, c[0x0][0xa80] ;  /* 0x0002a00000047ab9 */ /* 0x000fe20000000a00 */
[----:B------:R-:W-:Y:S01]  /*179c0*/  IMAD.SHL.U32 R5, R26, 0x8, RZ ;  /* 0x000000081a057824 */ /* 0x000fe200078e00ff */
[C---:B------:R-:W-:Y:S01]  /*179d0*/  LEA R0, P0, R2.reuse, UR4, 0x1 ;  /* 0x0000000402007c11 */ /* 0x040fe2000f8008ff */
[----:B------:R-:W-:Y:S01]  /*179e0*/  IMAD.IADD R3, R3, 0x1, R7 ;  /* 0x0000000103037824 */ /* 0x000fe200078e0207 */
[----:B------:R-:W-:Y:S01]  /*179f0*/  UMOV UR4, 0xffffffff ;  /* 0xffffffff00047882 */ /* 0x000fe20000000000 */
[C---:B------:R-:W-:Y:S02]  /*17a00*/  VIADD R9, R5.reuse, 0x20 ;  /* 0x0000002005097836 */ /* 0x040fe40000000000 */
[----:B------:R-:W-:Y:S01]  /*17a10*/  VIADD R8, R5, 0x40 ;  /* 0x0000004005087836 */ /* 0x000fe20000000000 */
[----:B------:R-:W-:Y:S02]  /*17a20*/  LEA.HI.X R2, R2, UR5, R3, 0x1, P0 ;  /* 0x0000000502027c11 */ /* 0x000fe400080f0c03 */
[----:B------:R-:W-:-:S02]  /*17a30*/  SHF.R.S32.HI R10, RZ, 0x1f, R9 ;  /* 0x0000001fff0a7819 */ /* 0x000fc40000011409 */
[----:B------:R-:W-:Y:S01]  /*17a40*/  SHF.R.S32.HI R7, RZ, 0x1f, R8 ;  /* 0x0000001fff077819 */ /* 0x000fe20000011408 */
[----:B------:R-:W-:Y:S06]  /*17a50*/  BRA.DIV UR4, `(.L_x_9902) ;  /* 0x0000008e046c7947 */ /* 0x000fec000b800000 */
[----:B------:R1:W2:Y:S04]  /*17a60*/  SHFL.IDX PT, R3, R2, RZ, 0x1c1f ;  /* 0x001c1fff02037589 */ /* 0x0002a800000e0000 */
[----:B------:R1:W3:Y:S02]  /*17a70*/  SHFL.IDX PT, R14, R0, RZ, 0x1c1f ;  /* 0x001c1fff000e7589 */ /* 0x0002e400000e0000 */
.L_x_10112:
[----:B------:R-:W-:Y:S01]  /*17a80*/  IMAD R21, R6, R21, RZ ;  /* 0x0000001506157224 */ /* 0x000fe200078e02ff */
[----:B------:R-:W-:Y:S01]  /*17a90*/  BSSY B1, `(.L_x_9903) ;  /* 0x0000011000017945 */ /* 0x000fe20003800000 */
[----:B------:R-:W-:-:S05]  /*17aa0*/  IMAD R4, R20, 0xc0, R23 ;  /* 0x000000c014047824 */ /* 0x000fca00078e0217 */
[----:B------:R-:W-:-:S13]  /*17ab0*/  ISETP.GE.AND P0, PT, R4, R21, PT ;  /* 0x000000150400720c */ /* 0x000fda0003f06270 */
[----:B------:R-:W-:Y:S05]  /*17ac0*/  @P0 BRA `(.L_x_9904) ;  /* 0x0000000000340947 */ /* 0x000fea0003800000 */
[----:B------:R-:W-:Y:S02]  /*17ad0*/  ULDC UR4, c[0x0][0xac8] ;  /* 0x0002b20000047ab9 */ /* 0x000fe40000000800 */
[----:B------:R-:W-:Y:S02]  /*17ae0*/  ISETP.GE.AND P2, PT, R5, UR4, PT ;  /* 0x0000000405007c0c */ /* 0x000fe4000bf46270 */
[----:B------:R-:W-:Y:S02]  /*17af0*/  ISETP.GE.AND P3, PT, R9, UR4, PT ;  /* 0x0000000409007c0c */ /* 0x000fe4000bf66270 */
[----:B------:R-:W-:-:S09]  /*17b00*/  ISETP.GE.AND P4, PT, R8, UR4, PT ;  /* 0x0000000408007c0c */ /* 0x000fd2000bf86270 */
[----:B--2---:R-:W-:Y:S02]  /*17b10*/  @!P2 IMAD.MOV.U32 R15, RZ, RZ, R3 ;  /* 0x000000ffff0fa224 */ /* 0x004fe400078e0003 */
[-C--:B---3--:R-:W-:Y:S02]  /*17b20*/  @!P3 LEA R22, P0, R9, R14.reuse, 0x1 ;  /* 0x0000000e0916b211 */ /* 0x088fe400078008ff */
[C---:B------:R-:W-:Y:S01]  /*17b30*/  @!P4 LEA R24, P1, R8.reuse, R14, 0x1 ;  /* 0x0000000e0818c211 */ /* 0x040fe200078208ff */
[----:B------:R-:W-:Y:S01]  /*17b40*/  @!P2 IMAD.WIDE R12, R5, 0x2, R14 ;  /* 0x00000002050ca825 */ /* 0x000fe200078e020e */
[-C--:B------:R-:W-:Y:S02]  /*17b50*/  @!P3 LEA.HI.X R23, R9, R3.reuse, R10, 0x1, P0 ;  /* 0x000000030917b211 */ /* 0x080fe400000f0c0a */
[----:B------:R-:W-:Y:S02]  /*17b60*/  @!P4 LEA.HI.X R25, R8, R3, R7, 0x1, P1 ;  /* 0x000000030819c211 */ /* 0x000fe400008f0c07 */
[----:B------:R4:W-:Y:S04]  /*17b70*/  @!P2 ST.E.128 desc[UR60][R12.64], RZ ;  /* 0x000000ff0c00a985 */ /* 0x0009e8000c101d3c */
[----:B------:R4:W-:Y:S04]  /*17b80*/  @!P3 ST.E.128 desc[UR60][R22.64], RZ ;  /* 0x000000ff1600b985 */ /* 0x0009e8000c101d3c */
[----:B------:R4:W-:Y:S02]  /*17b90*/  @!P4 ST.E.128 desc[UR60][R24.64], RZ ;  /* 0x000000ff1800c985 */ /* 0x0009e4000c101d3c */
.L_x_9904:
[----:B------:R-:W-:Y:S05]  /*17ba0*/  BSYNC B1 ;  /* 0x0000000000017941 */ /* 0x000fea0003800000 */
.L_x_9903:
[----:B------:R-:W-:-:S03]  /*17bb0*/  UMOV UR4, 0xffffffff ;  /* 0xffffffff00047882 */ /* 0x000fc60000000000 */
[----:B------:R-:W-:Y:S05]  /*17bc0*/  BRA.DIV UR4, `(.L_x_9905) ;  /* 0x0000008e04447947 */ /* 0x000fea000b800000 */
[----:B--2---:R2:W0:Y:S04]  /*17bd0*/  SHFL.IDX PT, R3, R2, 0x1, 0x1c1f ;  /* 0x003c1f0002037f89 */ /* 0x00442800000e0000 */
[----:B---3--:R2:W3:Y:S02]  /*17be0*/  SHFL.IDX PT, R14, R0, 0x1, 0x1c1f ;  /* 0x003c1f00000e7f89 */ /* 0x0084e400000e0000 */
.L_x_10116:
[----:B-12---:R-:W-:-:S05]  /*17bf0*/  VIADD R0, R4, 0x60 ;  /* 0x0000006004007836 */ /* 0x006fca0000000000 */
[----:B------:R-:W-:-:S13]  /*17c00*/  ISETP.GE.AND P0, PT, R0, R21, PT ;  /* 0x000000150000720c */ /* 0x000fda0003f06270 */
[----:B------:R-:W-:Y:S05]  /*17c10*/  @P0 BRA `(.L_x_9894) ;  /* 0x0000000000340947 */ /* 0x000fea0003800000 */
[----:B------:R-:W-:Y:S02]  /*17c20*/  ULDC UR4, c[0x0][0xac8] ;  /* 0x0002b20000047ab9 */ /* 0x000fe40000000800 */
[----:B------:R-:W-:Y:S02]  /*17c30*/  ISETP.GE.AND P2, PT, R5, UR4, PT ;  /* 0x0000000405007c0c */ /* 0x000fe4000bf46270 */
[----:B------:R-:W-:Y:S02]  /*17c40*/  ISETP.GE.AND P3, PT, R9, UR4, PT ;  /* 0x0000000409007c0c */ /* 0x000fe4000bf66270 */
[----:B------:R-:W-:-:S09]  /*17c50*/  ISETP.GE.AND P4, PT, R8, UR4, PT ;  /* 0x0000000408007c0c */ /* 0x000fd2000bf86270 */
[----:B0-----:R-:W-:Y:S02]  /*17c60*/  @!P2 IMAD.MOV.U32 R15, RZ, RZ, R3 ;  /* 0x000000ffff0fa224 */ /* 0x001fe400078e0003 */
[-C--:B---34-:R-:W-:Y:S02]  /*17c70*/  @!P3 LEA R12, P0, R9, R14.reuse, 0x1 ;  /* 0x0000000e090cb211 */ /* 0x098fe400078008ff */
[C---:B------:R-:W-:Y:S01]  /*17c80*/  @!P4 LEA R2, P1, R8.reuse, R14, 0x1 ;  /* 0x0000000e0802c211 */ /* 0x040fe200078208ff */
[----:B------:R-:W-:Y:S01]  /*17c90*/  @!P2 IMAD.WIDE R4, R5, 0x2, R14 ;  /* 0x000000020504a825 */ /* 0x000fe200078e020e */
[-C--:B------:R-:W-:Y:S02]  /*17ca0*/  @!P3 LEA.HI.X R13, R9, R3.reuse, R10, 0x1, P0 ;  /* 0x00000003090db211 */ /* 0x080fe400000f0c0a */
[----:B------:R-:W-:Y:S02]  /*17cb0*/  @!P4 LEA.HI.X R3, R8, R3, R7, 0x1, P1 ;  /* 0x000000030803c211 */ /* 0x000fe400008f0c07 */
[----:B------:R2:W-:Y:S04]  /*17cc0*/  @!P2 ST.E.128 desc[UR60][R4.64], RZ ;  /* 0x000000ff0400a985 */ /* 0x0005e8000c101d3c */
[----:B------:R2:W-:Y:S04]  /*17cd0*/  @!P3 ST.E.128 desc[UR60][R12.64], RZ ;  /* 0x000000ff0c00b985 */ /* 0x0005e8000c101d3c */
[----:B------:R2:W-:Y:S02]  /*17ce0*/  @!P4 ST.E.128 desc[UR60][R2.64], RZ ;  /* 0x000000ff0200c985 */ /* 0x0005e4000c101d3c */
.L_x_9894:
[----:B------:R-:W-:Y:S05]  /*17cf0*/  BSYNC B0 ;  /* 0x0000000000007941 */ /* 0x000fea0003800000 */
.L_x_9886:
[----:B------:R-:W-:Y:S02]  /*17d00*/  ULDC UR4, c[0x0][0xc3c] ;  /* 0x00030f0000047ab9 */ /* 0x000fe40000000800 */
[----:B------:R-:W-:-:S13]  /*17d10*/  ISETP.GE.AND P0, PT, R111, UR4, PT ;  /* 0x000000046f007c0c */ /* 0x000fda000bf06270 */
[----:B------:R-:W-:Y:S05]  /*17d20*/  @!P0 BRA `(.L_x_9906) ;  /* 0xfffffe9400b08947 */ /* 0x000fea000383ffff */
[----:B------:R-:W-:Y:S05]  /*17d30*/  BRA `(.L_x_9759) ;  /* 0x0000007c00d87947 */ /* 0x000fea0003800000 */
.L_x_9757:
[----:B------:R-:W-:-:S08]  /*17d40*/  NOP ;  /* 0x0000000000007918 */ /* 0x000fd00000000000 */
[----:B--2---:R-:W0:-:S00]  /*17d50*/  USETMAXREG.DEALLOC.CTAPOOL 0x20 ;  /* 0x00000020000079c8 */ /* 0x004e0000080e0500 */
        /* <DEDUP_REMOVED lines=14> */
.L_x_9907:
[----:B------:R-:W0:Y:S01]  /*17e40*/  S2R R0, SR_TID.X ;  /* 0x0000000000007919 */ /* 0x000e220000002100 */
[----:B------:R-:W-:Y:S01]  /*17e50*/  ULDC UR4, c[0x0][0xc3c] ;  /* 0x00030f0000047ab9 */ /* 0x000fe20000000800 */
[----:B------:R-:W-:Y:S01]  /*17e60*/  IMAD.MOV.U32 R7, RZ, RZ, RZ ;  /* 0x000000ffff077224 */ /* 0x000fe200078e00ff */
        /* <DEDUP_REMOVED lines=8> */
[----:B------:R-:W3:Y:S01]  /*17ef0*/  @!P1 LDG.E R6, desc[UR60][R4.64] ;  /* 0x0000003c04069981 */ /* 0x000ee2000c1e1900 */
[----:B--2---:R-:W-:-:S05]  /*17f00*/  @!P1 IMAD.WIDE.U32 R2, R0, 0x4, R2 ;  /* 0x0000000400029825 */ /* 0x004fca00078e0002 */
[----:B------:R-:W3:Y:S01]  /*17f10*/  @!P1 LDG.E R7, desc[UR60][R2.64] ;  /* 0x0000003c02079981 */ /* 0x000ee2000c1e1900 */
[C---:B------:R-:W-:Y:S02]  /*17f20*/  ISETP.NE.AND P1, PT, R0.reuse, RZ, PT ;  /* 0x000000ff0000720c */ /* 0x040fe40003f25270 */
[C---:B------:R-:W-:Y:S02]  /*17f30*/  ISETP.GE.U32.AND P2, PT, R0.reuse, 0x2, PT ;  /* 0x000000020000780c */ /* 0x040fe40003f46070 */
[C---:B------:R-:W-:Y:S02]  /*17f40*/  ISETP.GE.U32.AND P3, PT, R0.reuse, 0x4, PT ;  /* 0x000000040000780c */ /* 0x040fe40003f66070 */
[C---:B------:R-:W-:Y:S02]  /*17f50*/  ISETP.GE.U32.AND P4, PT, R0.reuse, 0x8, PT ;  /* 0x000000080000780c */ /* 0x040fe40003f86070 */
[----:B------:R-:W-:Y:S01]  /*17f60*/  ISETP.GE.U32.AND P5, PT, R0, 0x10, PT ;  /* 0x000000100000780c */ /* 0x000fe20003fa6070 */
[----:B------:R-:W-:Y:S01]  /*17f70*/  UMOV UR4, URZ ;  /* 0x0000003f00047c82 */ /* 0x000fe20008000000 */
        /* <DEDUP_REMOVED lines=17> */
[----:B0-----:R-:W-:-:S05]  /*18090*/  IMAD R8, R8, UR5, RZ ;  /* 0x0000000508087c24 */ /* 0x001fca000f8e02ff */
[----:B-1----:R-:W-:Y:S01]  /*180a0*/  ISETP.GT.AND P6, PT, R8, UR6, PT ;  /* 0x0000000608007c0c */ /* 0x002fe2000bfc4270 */
[----:B------:R-:W-:-:S12]  /*180b0*/  IMAD.MOV.U32 R3, RZ, RZ, R8 ;  /* 0x000000ffff037224 */ /* 0x000fd800078e0008 */
[----:B------:R-:W-:Y:S05]  /*180c0*/  @P6 BRA `(.L_x_9909) ;  /* 0x00000000009c6947 */ /* 0x000fea0003800000 */
[----:B------:R-:W-:Y:S01]  /*180d0*/  IMAD.MOV.U32 R8, RZ, RZ, R3 ;  /* 0x000000ffff087224 */ /* 0x000fe200078e0003 */
[----:B------:R-:W-:Y:S01]  /*180e0*/  UMOV UR4, URZ ;  /* 0x0000003f00047c82 */ /* 0x000fe20008000000 */
[----:B------:R-:W-:-:S05]  /*180f0*/  ULDC UR5, c[0x0][0xc38] ;  /* 0x00030e0000057ab9 */ /* 0x000fca0000000800 */
.L_x_9911:
[----:B------:R-:W0:Y:S01]  /*18100*/  LDC R2, c[0x0][0xc3c] ;  /* 0x00030f00ff027b82 */ /* 0x000e220000000800 */
[----:B------:R-:W-:Y:S01]  /*18110*/  UIADD3 UR4, UR4, 0x1f, URZ ;  /* 0x0000001f04047890 */ /* 0x000fe2000fffe03f */
[----:B------:R-:W-:Y:S02]  /*18120*/  ULDC UR7, c[0x0][0xc3c] ;  /* 0x00030f0000077ab9 */ /* 0x000fe40000000800 */
[----:B------:R-:W-:-:S03]  /*18130*/  IMAD.U32 R27, RZ, RZ, UR7 ;  /* 0x00000007ff1b7e24 */ /* 0x000fc6000f8e00ff */
[----:B0-----:R-:W-:-:S13]  /*18140*/  ISETP.LE.AND P6, PT, R2, UR4, PT ;  /* 0x0000000402007c0c */ /* 0x001fda000bfc3270 */
[----:B------:R-:W-:Y:S05]  /*18150*/  @P6 BRA `(.L_x_9910) ;  /* 0x00000004009c6947 */ /* 0x000fea0003800000 */
[----:B------:R-:W-:-:S05]  /*18160*/  VIADD R7, R0, UR4 ;  /* 0x0000000400077c36 */ /* 0x000fca0008000000 */
        /* <DEDUP_REMOVED lines=29> */
.L_x_9909:
        /* <DEDUP_REMOVED lines=19> */
.L_x_9912:
[----:B0-----:R-:W-:Y:S02]  /*18470*/  IMAD.MOV.U32 R5, RZ, RZ, R10 ;  /* 0x000000ffff057224 */ /* 0x001fe400078e000a */
[----:B-1----:R-:W-:Y:S02]  /*18480*/  IMAD R24, R24, UR5, R9 ;  /* 0x0000000518187c24 */ /* 0x002fe4000f8e0209 */
[----:B------:R-:W0:Y:S01]  /*18490*/  I2F.RP R8, R5 ;  /* 0x0000000500087306 */ /* 0x000e220000209400 */
[----:B------:R-:W-:Y:S02]  /*184a0*/  IMAD R9, R11, R4, RZ ;  /* 0x000000040b097224 */ /* 0x000fe400078e02ff */
[----:B------:R-:W-:Y:S01]  /*184b0*/  IMAD.MOV.U32 R2, RZ, RZ, RZ ;  /* 0x000000ffff027224 */ /* 0x000fe200078e00ff */
[----:B------:R-:W-:Y:S01]  /*184c0*/  IADD3 R25, -R24, UR6, RZ ;  /* 0x0000000618197c10 */ /* 0x000fe2000fffe1ff */
[----:B------:R-:W-:Y:S02]  /*184d0*/  VIADD R27, R27, UR4 ;  /* 0x000000041b1b7c36 */ /* 0x000fe40008000000 */
[----:B------:R-:W-:Y:S01]  /*184e0*/  IMAD.HI.U32 R2, R3, R9, R2 ;  /* 0x0000000903027227 */ /* 0x000fe200078e0002 */
[----:B------:R-:W-:-:S02]  /*184f0*/  IABS R3, R6 ;  /* 0x0000000600037213 */ /* 0x000fc40000000000 */
[----:B------:R-:W-:-:S03]  /*18500*/  IABS R9, R25 ;  /* 0x0000001900097213 */ /* 0x000fc60000000000 */
[----:B------:R-:W-:Y:S02]  /*18510*/  IMAD.MOV R3, RZ, RZ, -R3 ;  /* 0x000000ffff037224 */ /* 0x000fe400078e0a03 */
[----:B------:R-:W-:Y:S01]  /*18520*/  IMAD.HI.U32 R2, R2, R9, RZ ;  /* 0x0000000902027227 */ /* 0x000fe200078e00ff */
[----:B0-----:R-:W0:Y:S03]  /*18530*/  MUFU.RCP R8, R8 ;  /* 0x0000000800087308 */ /* 0x001e260000001000 */
[----:B------:R-:W-:-:S05]  /*18540*/  IMAD R9, R2, R3, R9 ;  /* 0x0000000302097224 */ /* 0x000fca00078e0209 */
[----:B------:R-:W-:Y:S01]  /*18550*/  ISETP.GT.U32.AND P1, PT, R4, R9, PT ;  /* 0x000000090400720c */ /* 0x000fe20003f24070 */
[----:B0-----:R-:W-:-:S12]  /*18560*/  VIADD R3, R8, 0xffffffe ;  /* 0x0ffffffe08037836 */ /* 0x001fd80000000000 */
[----:B------:R-:W-:Y:S01]  /*18570*/  @!P1 IMAD.IADD R9, R9, 0x1, -R4 ;  /* 0x0000000109099824 */ /* 0x000fe200078e0a04 */
[----:B------:R-:W0:Y:S01]  /*18580*/  F2I.FTZ.U32.TRUNC.NTZ R3, R3 ;  /* 0x0000000300037305 */ /* 0x000e22000021f000 */
[----:B------:R-:W-:Y:S01]  /*18590*/  @!P1 VIADD R2, R2, 0x1 ;  /* 0x0000000102029836 */ /* 0x000fe20000000000 */
[----:B------:R-:W-:Y:S02]  /*185a0*/  ISETP.NE.AND P1, PT, R6, RZ, PT ;  /* 0x000000ff0600720c */ /* 0x000fe40003f25270 */
[----:B------:R-:W-:Y:S02]  /*185b0*/  ISETP.GE.U32.AND P0, PT, R9, R4, PT ;  /* 0x000000040900720c */ /* 0x000fe40003f06070 */
[----:B------:R-:W-:-:S04]  /*185c0*/  LOP3.LUT R4, R25, R6, RZ, 0x3c, !PT ;  /* 0x0000000619047212 */ /* 0x000fc800078e3cff */
[----:B------:R-:W-:Y:S01]  /*185d0*/  ISETP.GE.AND P2, PT, R4, RZ, PT ;  /* 0x000000ff0400720c */ /* 0x000fe20003f46270 */
[----:B0-----:R-:W-:-:S06]  /*185e0*/  IMAD.MOV R8, RZ, RZ, -R3 ;  /* 0x000000ffff087224 */ /* 0x001fcc00078e0a03 */
[----:B------:R-:W-:-:S04]  /*185f0*/  @P0 VIADD R2, R2, 0x1 ;  /* 0x0000000102020836 */ /* 0x000fc80000000000 */
[----:B------:R-:W-:Y:S02]  /*18600*/  IMAD.MOV.U32 R4, RZ, RZ, R2 ;  /* 0x000000ffff047224 */ /* 0x000fe400078e0002 */
[----:B------:R-:W-:Y:S01]  /*18610*/  IMAD.MOV.U32 R2, RZ, RZ, R8 ;  /* 0x000000ffff027224 */ /* 0x000fe200078e0008 */
[----:B------:R-:W-:Y:S01]  /*18620*/  IABS R8, R7 ;  /* 0x0000000700087213 */ /* 0x000fe20000000000 */
[----:B------:R-:W-:Y:S01]  /*18630*/  @!P2 IMAD.MOV R4, RZ, RZ, -R4 ;  /* 0x000000ffff04a224 */ /* 0x000fe200078e0a04 */
[----:B------:R-:W-:Y:S01]  /*18640*/  @!P1 LOP3.LUT R4, RZ, R6, RZ, 0x33, !PT ;  /* 0x00000006ff049212 */ /* 0x000fe200078e33ff */
[----:B------:R-:W-:Y:S02]  /*18650*/  IMAD R9, R2, R5, RZ ;  /* 0x0000000502097224 */ /* 0x000fe400078e02ff */
[----:B------:R-:W-:Y:S02]  /*18660*/  IMAD.MOV.U32 R2, RZ, RZ, RZ ;  /* 0x000000ffff027224 */ /* 0x000fe400078e00ff */
[----:B------:R-:W-:-:S02]  /*18670*/  IMAD.MOV R8, RZ, RZ, -R8 ;  /* 0x000000ffff087224 */ /* 0x000fc400078e0a08 */
[----:B------:R-:W-:Y:S01]  /*18680*/  IMAD.HI.U32 R2, R3, R9, R2 ;  /* 0x0000000903027227 */ /* 0x000fe200078e0002 */
[----:B------:R-:W-:-:S03]  /*18690*/  IABS R3, R4 ;  /* 0x0000000400037213 */ /* 0x000fc60000000000 */
[----:B------:R-:W-:Y:S02]  /*186a0*/  IMAD R6, R6, R4, RZ ;  /* 0x0000000406067224 */ /* 0x000fe400078e02ff */
        /* <DEDUP_REMOVED lines=18> */
.L_x_9910:
[----:B------:R-:W-:Y:S02]  /*187d0*/  IMAD.MOV.U32 R25, RZ, RZ, RZ ;  /* 0x000000ffff197224 */ /* 0x000fe400078e00ff */
[----:B------:R-:W-:Y:S02]  /*187e0*/  IMAD.U32 R24, RZ, RZ, UR6 ;  /* 0x00000006ff187e24 */ /* 0x000fe4000f8e00ff */
[----:B------:R-:W-:-:S07]  /*187f0*/  IMAD.MOV.U32 R26, RZ, RZ, RZ ;  /* 0x000000ffff1a7224 */ /* 0x000fce00078e00ff */
.L_x_9913:
[----:B------:R-:W-:-:S13]  /*18800*/  ISETP.NE.AND P0, PT, R0, RZ, PT ;  /* 0x000000ff0000720c */ /* 0x000fda0003f05270 */
[----:B------:R-:W0:Y:S01]  /*18810*/  @!P0 S2R R3, SR_CgaCtaId ;  /* 0x0000000000038919 */ /* 0x000e220000008800 */
[----:B------:R-:W-:-:S04]  /*18820*/  @!P0 MOV R0, 0x400 ;  /* 0x0000040000008802 */ /* 0x000fc80000000f00 */
[----:B0-----:R-:W-:-:S05]  /*18830*/  @!P0 LEA R0, R3, R0, 0x18 ;  /* 0x0000000003008211 */ /* 0x001fca00078ec0ff */
[----:B------:R1:W-:Y:S01]  /*18840*/  @!P0 STS.128 [R0+0x31cd0], R24 ;  /* 0x031cd01800008388 */ /* 0x0003e20000000c00 */
[----:B------:R-:W-:Y:S06]  /*18850*/  BAR.ARV 0x5, 0x200 ;  /* 0x0148000000007b1d */ /* 0x000fec0000002000 */
.L_x_9908:
[----:B------:R2:W-:Y:S01]  /*18860*/  STL [R1+0x40], RZ ;  /* 0x000040ff01007387 */ /* 0x0005e20000100800 */
[----:B------:R-:W-:Y:S01]  /*18870*/  ULDC UR4, c[0x0][0xc3c] ;  /* 0x00030f0000047ab9 */ /* 0x000fe20000000800 */
[----:B------:R-:W-:Y:S01]  /*18880*/  IMAD.MOV.U32 R28, RZ, RZ, 0x1 ;  /* 0x00000001ff1c7424 */ /* 0x000fe200078e00ff */
[----:B0-----:R-:W-:Y:S01]  /*18890*/  ISETP.GE.AND P0, PT, R27, UR4, PT ;  /* 0x000000041b007c0c */ /* 0x001fe2000bf06270 */
[----:B------:R-:W-:-:S12]  /*188a0*/  IMAD.MOV.U32 R18, RZ, RZ, RZ ;  /* 0x000000ffff127224 */ /* 0x000fd800078e00ff */
[----:B--2---:R-:W-:Y:S05]  /*188b0*/  @P0 BRA `(.L_x_9914) ;  /* 0x00000070001c0947 */ /* 0x004fea0003800000 */
[----:B------:R-:W2:Y:S01]  /*188c0*/  LDL R6, [R1+0x38] ;  /* 0x0000380001067983 */ /* 0x000ea20000100800 */
[----:B------:R-:W0:Y:S01]  /*188d0*/  S2R R7, SR_TID.X ;  /* 0x0000000000077919 */ /* 0x000e220000002100 */
[----:B------:R-:W3:Y:S01]  /*188e0*/  S2UR UR5, SR_CgaCtaId ;  /* 0x00000000000579c3 */ /* 0x000ee20000008800 */
[----:B------:R-:W-:Y:S01]  /*188f0*/  UMOV UR4, 0x400 ;  /* 0x0000040000047882 */ /* 0x000fe20000000000 */
[----:B------:R-:W-:Y:S02]  /*18900*/  LOP3.LUT R19, R19, 0xfffffffd, RZ, 0xc0, !PT ;  /* 0xfffffffd13137812 */ /* 0x000fe400078ec0ff */
[C---:B0-----:R-:W-:Y:S01]  /*18910*/  LOP3.LUT R5, R7.reuse, 0x7f, RZ, 0xc0, !PT ;  /* 0x0000007f07057812 */ /* 0x041fe200078ec0ff */
[----:B-1----:R-:W-:-:S04]  /*18920*/  IMAD.SHL.U32 R0, R7, 0x8, RZ ;  /* 0x0000000807007824 */ /* 0x002fc800078e00ff */
[----:B------:R-:W-:Y:S01]  /*18930*/  IMAD.SHL.U32 R4, R5, 0x8, RZ ;  /* 0x0000000805047824 */ /* 0x000fe200078e00ff */
[C---:B------:R-:W-:Y:S02]  /*18940*/  LOP3.LUT R3, R0.reuse, 0x20, RZ, 0xc0, !PT ;  /* 0x0000002000037812 */ /* 0x040fe400078ec0ff */
[----:B------:R-:W-:Y:S02]  /*18950*/  LOP3.LUT R2, R0, 0xd8, RZ, 0xc0, !PT ;  /* 0x000000d800027812 */ /* 0x000fe400078ec0ff */
[----:B------:R-:W-:Y:S02]  /*18960*/  LOP3.LUT R3, R3, 0x300, R4, 0xf8, !PT ;  /* 0x0000030003037812 */ /* 0x000fe400078ef804 */
[----:B------:R-:W-:Y:S01]  /*18970*/  LOP3.LUT R2, R2, 0x18, R7, 0x78, !PT ;  /* 0x0000001802027812 */ /* 0x000fe200078e7807 */
[----:B---3--:R-:W-:-:S03]  /*18980*/  ULEA UR4, UR5, UR4, 0x18 ;  /* 0x0000000405047291 */ /* 0x008fc6000f8ec03f */
[----:B------:R-:W-:Y:S02]  /*18990*/  LOP3.LUT R3, R3, R2, RZ, 0xfc, !PT ;  /* 0x0000000203037212 */ /* 0x000fe400078efcff */
[----:B------:R-:W-:Y:S02]  /*189a0*/  LOP3.LUT P0, R2, R7, 0x1f, RZ, 0xc0, !PT ;  /* 0x0000001f07027812 */ /* 0x000fe4000780c0ff */
[----:B------:R-:W-:-:S03]  /*189b0*/  ISETP.NE.AND P1, PT, R5, RZ, PT ;  /* 0x000000ff0500720c */ /* 0x000fc60003f25270 */
[----:B------:R0:W-:Y:S01]  /*189c0*/  STL [R1+0xc], R2 ;  /* 0x00000c0201007387 */ /* 0x0001e20000100800 */
[----:B------:R-:W-:Y:S01]  /*189d0*/  SHF.R.U32.HI R4, RZ, 0x2, R5 ;  /* 0x00000002ff047819 */ /* 0x000fe20000011605 */
[----:B------:R-:W-:Y:S02]  /*189e0*/  IMAD.U32 R16, RZ, RZ, UR4 ;  /* 0x00000004ff107e24 */ /* 0x000fe4000f8e00ff */
[----:B0-----:R-:W-:-:S05]  /*189f0*/  IMAD.SHL.U32 R2, R7, 0x20, RZ ;  /* 0x0000002007027824 */ /* 0x001fca00078e00ff */
[----:B------:R-:W-:Y:S01]  /*18a00*/  LOP3.LUT R4, R4, 0x60, R2, 0xf8, !PT ;  /* 0x0000006004047812 */ /* 0x000fe200078ef802 */
[----:B------:R-:W-:Y:S01]  /*18a10*/  IMAD R2, R3, 0x2, R16 ;  /* 0x0000000203027824 */ /* 0x000fe200078e0210 */
[----:B------:R-:W-:-:S04]  /*18a20*/  @P1 LOP3.LUT R19, R19, 0x2, RZ, 0xfc, !PT ;  /* 0x0000000213131812 */ /* 0x000fc800078efcff */
[----:B------:R-:W-:-:S04]  /*18a30*/  LOP3.LUT R19, R19, 0xfffffffe, RZ, 0xc0, !PT ;  /* 0xfffffffe13137812 */ /* 0x000fc800078ec0ff */
[----:B------:R-:W-:Y:S02]  /*18a40*/  @P0 LOP3.LUT R19, R19, 0x1, RZ, 0xfc, !PT ;  /* 0x0000000113130812 */ /* 0x000fe400078efcff */
[----:B------:R-:W-:Y:S02]  /*18a50*/  ISETP.NE.OR P0, PT, R5, RZ, !P0 ;  /* 0x000000ff0500720c */ /* 0x000fe40004705670 */
[----:B------:R-:W-:Y:S02]  /*18a60*/  LOP3.LUT R0, R0, 0x18, RZ, 0xc0, !PT ;  /* 0x0000001800007812 */ /* 0x000fe400078ec0ff */
[----:B------:R-:W-:Y:S01]  /*18a70*/  LOP3.LUT R19, R19, 0xfffffff7, RZ, 0xc0, !PT ;  /* 0xfffffff713137812 */ /* 0x000fe200078ec0ff */
[----:B------:R-:W-:Y:S01]  /*18a80*/  BSSY B8, `(.L_x_9914) ;  /* 0x00006ea000087945 */ /* 0x000fe20003800000 */
[----:B------:R-:W-:Y:S02]  /*18a90*/  IMAD.MOV.U32 R28, RZ, RZ, 0x1 ;  /* 0x00000001ff1c7424 */ /* 0x000fe400078e00ff */
[----:B------:R-:W-:Y:S01]  /*18aa0*/  IMAD.MOV.U32 R18, RZ, RZ, RZ ;  /* 0x000000ffff127224 */ /* 0x000fe200078e00ff */
[----:B------:R-:W-:Y:S01]  /*18ab0*/  ULDC.64 UR36, c[0x0][0x198] ;  /* 0x0000660000247ab9 */ /* 0x000fe20000000a00 */
[----:B------:R-:W-:-:S03]  /*18ac0*/  ULDC UR38, c[0x0][0xc] ;  /* 0x0000030000267ab9 */ /* 0x000fc60000000800 */
[----:B------:R-:W-:Y:S02]  /*18ad0*/  @P0 LOP3.LUT R19, R19, 0x8, RZ, 0xfc, !PT ;  /* 0x0000000813130812 */ /* 0x000fe400078efcff */
[----:B--2---:R-:W-:Y:S01]  /*18ae0*/  LOP3.LUT R7, R6, 0x2, RZ, 0xfc, !PT ;  /* 0x0000000206077812 */ /* 0x004fe200078efcff */
[----:B------:R-:W-:-:S04]  /*18af0*/  IMAD.MOV.U32 R6, RZ, RZ, 0x1 ;  /* 0x00000001ff067424 */ /* 0x000fc800078e00ff */
[----:B------:R-:W-:Y:S04]  /*18b00*/  STL [R1+0x1c], R7 ;  /* 0x00001c0701007387 */ /* 0x000fe80000100800 */
[----:B------:R-:W-:Y:S04]  /*18b10*/  STL [R1+0x40], RZ ;  /* 0x000040ff01007387 */ /* 0x000fe80000100800 */
[----:B------:R-:W-:Y:S04]  /*18b20*/  STL [R1+0x4], R6 ;  /* 0x0000040601007387 */ /* 0x000fe80000100800 */
[----:B------:R0:W-:Y:S04]  /*18b30*/  STL [R1+0x14], R2 ;  /* 0x0000140201007387 */ /* 0x0001e80000100800 */
[----:B------:R1:W-:Y:S01]  /*18b40*/  STL [R1], RZ ;  /* 0x000000ff01007387 */ /* 0x0003e20000100800 */
[----:B0-----:R-:W-:-:S02]  /*18b50*/  LOP3.LUT R2, R0, 0x20, RZ, 0xfc, !PT ;  /* 0x0000002000027812 */ /* 0x001fc400078efcff */
[----:B-1----:R-:W-:-:S07]  /*18b60*/  LOP3.LUT R0, R0, 0x40, RZ, 0xfc, !PT ;  /* 0x0000004000007812 */ /* 0x002fce00078efcff */
.L_x_10064:
[----:B------:R-:W0:Y:S02]  /*18b70*/  LDC.64 R2, c[0x0][0xc88] ;  /* 0x00032200ff027b82 */ /* 0x000e240000000a00 */
[----:B0-----:R-:W-:-:S05]  /*18b80*/  IMAD.WIDE R2, R27, 0x4, R2 ;  /* 0x000000041b027825 */ /* 0x001fca00078e0202 */
[----:B-12---:R-:W2:Y:S01]  /*18b90*/  LDG.E R12, desc[UR60][R2.64] ;  /* 0x0000003c020c7981 */ /* 0x006ea2000c1e1900 */
[----:B------:R-:W-:Y:S05]  /*18ba0*/  YIELD ;  /* 0x0000000000007946 */ /* 0x000fea0003800000 */
[----:B------:R-:W-:Y:S01]  /*18bb0*/  ULDC.64 UR4, c[0x0][0xa28] ;  /* 0x00028a0000047ab9 */ /* 0x000fe20000000a00 */
[----:B------:R-:W-:Y:S01]  /*18bc0*/  ULDC.64 UR6, c[0x0][0xa18] ;  /* 0x0002860000067ab9 */ /* 0x000fe20000000a00 */
[----:B------:R-:W-:Y:S02]  /*18bd0*/  ISETP.NE.U32.AND P0, PT, RZ, UR4, PT ;  /* 0x00000004ff007c0c */ /* 0x000fe4000bf05070 */
[----:B------:R-:W-:-:S02]  /*18be0*/  CS2R R8, SRZ ;  /* 0x0000000000087805 */ /* 0x000fc4000001ff00 */
[----:B------:R-:W-:Y:S01]  /*18bf0*/  ISETP.NE.U32.AND P3, PT, RZ, UR6, PT ;  /* 0x00000006ff007c0c */ /* 0x000fe2000bf65070 */
[----:B------:R-:W-:Y:S01]  /*18c00*/  ULDC.64 UR8, c[0x0][0xa10] ;  /* 0x0002840000087ab9 */ /* 0x000fe20000000a00 */
[----:B------:R-:W-:Y:S02]  /*18c10*/  ISETP.NE.AND.EX P0, PT, RZ, UR5, PT, P0 ;  /* 0x00000005ff007c0c */ /* 0x000fe4000bf05300 */
[----:B------:R-:W-:Y:S02]  /*18c20*/  ISETP.NE.AND.EX P3, PT, RZ, UR7, PT, P3 ;  /* 0x00000007ff007c0c */ /* 0x000fe4000bf65330 */
[----:B--2---:R-:W-:Y:S01]  /*18c30*/  SHF.R.S32.HI R0, RZ, 0x1f, R12 ;  /* 0x0000001fff007819 */ /* 0x004fe2000001140c */
[----:B------:R-:W-:-:S08]  /*18c40*/  IMAD.SHL.U32 R22, R12, 0x4, RZ ;  /* 0x000000040c167824 */ /* 0x000fd000078e00ff */
[C---:B------:R-:W-:Y:S01]  /*18c50*/  @P0 LEA R2, P1, R12.reuse, UR4, 0x2 ;  /* 0x000000040c020c11 */ /* 0x040fe2000f8210ff */
[----:B------:R-:W-:Y:S01]  /*18c60*/  STL [R1+0x18], R12 ;  /* 0x0000180c01007387 */ /* 0x000fe20000100800 */
[C-C-:B------:R-:W-:Y:S02]  /*18c70*/  SHF.L.U64.HI R23, R12.reuse, 0x2, R0.reuse ;  /* 0x000000020c177819 */ /* 0x140fe40000010200 */
[----:B------:R-:W-:Y:S01]  /*18c80*/  @P0 LEA.HI.X R3, R12, UR5, R0, 0x2, P1 ;  /* 0x000000050c030c11 */ /* 0x000fe200088f1400 */
[----:B------:R-:W-:Y:S01]  /*18c90*/  ULDC.64 UR4, c[0x0][0xa00] ;  /* 0x0002800000047ab9 */ /* 0x000fe20000000a00 */
[C---:B------:R-:W-:Y:S01]  /*18ca0*/  @P3 IADD3 R10, P1, R22.reuse, UR6, RZ ;  /* 0x00000006160a3c10 */ /* 0x040fe2000ff3e0ff */
[----:B------:R0:W-:Y:S03]  /*18cb0*/  STL [R1+0x3c], R0 ;  /* 0x00003c0001007387 */ /* 0x0001e60000100800 */
[----:B------:R-:W-:Y:S01]  /*18cc0*/  @P3 IADD3.X R11, R23, UR7, RZ, P1, !PT ;  /* 0x00000007170b3c10 */ /* 0x000fe20008ffe4ff */
[----:B------:R-:W-:Y:S01]  /*18cd0*/  ULDC.64 UR6, c[0x0][0xa08] ;  /* 0x0002820000067ab9 */ /* 0x000fe20000000a00 */
[----:B------:R1:W5:Y:S01]  /*18ce0*/  @P0 LDG.E R9, desc[UR60][R2.64] ;  /* 0x0000003c02090981 */ /* 0x000362000c1e1900 */
[----:B------:R-:W-:Y:S01]  /*18cf0*/  IADD3 R6, P1, R22, UR6, RZ ;  /* 0x0000000616067c10 */ /* 0x000fe2000ff3e0ff */
[----:B------:R-:W-:Y:S01]  /*18d00*/  IMAD.MOV.U32 R29, RZ, RZ, RZ ;  /* 0x000000ffff1d7224 */ /* 0x000fe200078e00ff */
[----:B------:R-:W-:-:S02]  /*18d10*/  ISETP.NE.U32.AND P2, PT, RZ, UR6, PT ;  /* 0x00000006ff007c0c */ /* 0x000fc4000bf45070 */
[----:B------:R-:W-:Y:S01]  /*18d20*/  IADD3.X R7, R23, UR7, RZ, P1, !PT ;  /* 0x0000000717077c10 */ /* 0x000fe20008ffe4ff */
[----:B0-----:R-:W-:Y:S01]  /*18d30*/  IMAD.MOV.U32 R0, RZ, RZ, RZ ;  /* 0x000000ffff007224 */ /* 0x001fe200078e00ff */
[----:B------:R-:W-:Y:S02]  /*18d40*/  ISETP.NE.U32.AND P1, PT, RZ, UR4, PT ;  /* 0x00000004ff007c0c */ /* 0x000fe4000bf25070 */
[----:B------:R-:W-:Y:S02]  /*18d50*/  ISETP.NE.AND.EX P2, PT, RZ, UR7, PT, P2 ;  /* 0x00000007ff007c0c */ /* 0x000fe4000bf45320 */
[----:B------:R-:W-:Y:S02]  /*18d60*/  ISETP.NE.AND.EX P1, PT, RZ, UR5, PT, P1 ;  /* 0x00000005ff007c0c */ /* 0x000fe4000bf25310 */
[----:B-1----:R-:W-:-:S04]  /*18d70*/  IADD3 R2, P0, R22, UR4, RZ ;  /* 0x0000000416027c10 */ /* 0x002fc8000ff1e0ff */
[C---:B------:R-:W-:Y:S02]  /*18d80*/  IADD3.X R3, R23.reuse, UR5, RZ, P0, !PT ;  /* 0x0000000517037c10 */ /* 0x040fe400087fe4ff */
[----:B------:R-:W-:Y:S01]  /*18d90*/  IADD3 R4, P0, R22, UR8, RZ ;  /* 0x0000000816047c10 */ /* 0x000fe2000ff1e0ff */
[----:B------:R-:W-:Y:S02]  /*18da0*/  ULDC UR4, c[0x0][0x288] ;  /* 0x0000a20000047ab9 */ /* 0x000fe40000000800 */
[----:B------:R-:W5:Y:S01]  /*18db0*/  @P2 LDG.E R29, desc[UR60][R6.64] ;  /* 0x0000003c061d2981 */ /* 0x000f62000c1e1900 */
[----:B---3--:R-:W-:Y:S02]  /*18dc0*/  IADD3.X R5, R23, UR9, RZ, P0, !PT ;  /* 0x0000000917057c10 */ /* 0x008fe400087fe4ff */
        /* <DEDUP_REMOVED lines=14> */
[----:B------:R-:W-:-:S03]  /*18eb0*/  ULDC UR5, c[0x0][0x348] ;  /* 0x0000d20000057ab9 */ /* 0x000fc60000000800 */
[----:B0-----:R-:W-:Y:S01]  /*18ec0*/  IMAD.U32 R10, RZ, RZ, UR4 ;  /* 0x00000004ff0a7e24 */ /* 0x001fe2000f8e00ff */
[----:B--2---:R0:W-:Y:S02]  /*18ed0*/  STL [R1+0x44], R8 ;  /* 0x0000440801007387 */ /* 0x0041e40000100800 */
[----:B0-----:R-:W-:Y:S01]  /*18ee0*/  IMAD.U32 R8, RZ, RZ, UR5 ;  /* 0x00000005ff087e24 */ /* 0x001fe2000f8e00ff */
[----:B----4-:R-:W-:Y:S06]  /*18ef0*/  @P3 BRA `(.L_x_9915) ;  /* 0x0000000000143947 */ /* 0x010fec0003800000 */
[----:B------:R-:W-:Y:S05]  /*18f00*/  @!P1 BRA `(.L_x_9915) ;  /* 0x0000000000109947 */ /* 0x000fea0003800000 */
[----:B------:R-:W2:Y:S04]  /*18f10*/  LDG.E R11, desc[UR60][R2.64] ;  /* 0x0000003c020b7981 */ /* 0x000ea8000c1e1900 */
[----:B------:R-:W2:Y:S02]  /*18f20*/  LDG.E R2, desc[UR60][R2.64+0x4] ;  /* 0x0000043c02027981 */ /* 0x000ea4000c1e1900 */
[----:B--2---:R-:W-:-:S05]  /*18f30*/  IMAD.IADD R2, R2, 0x1, -R11 ;  /* 0x0000000102027824 */ /* 0x004fca00078e0a0b */
[----:B------:R0:W-:Y:S02]  /*18f40*/  STL [R1+0x44], R2 ;  /* 0x0000440201007387 */ /* 0x0001e40000100800 */
.L_x_9915:
[----:B------:R-:W-:Y:S01]  /*18f50*/  ULDC.64 UR4, c[0x0][0xa20] ;  /* 0x0002880000047ab9 */ /* 0x000fe20000000a00 */
[C---:B0-----:R-:W-:Y:S01]  /*18f60*/  LOP3.LUT R2, R26.reuse, 0xff000000, RZ, 0xc0, !PT ;  /* 0xff0000001a027812 */ /* 0x041fe200078ec0ff */
[----:B-----5:R-:W-:Y:S01]  /*18f70*/  IMAD.IADD R29, R29, 0x1, R9 ;  /* 0x000000011d1d7824 */ /* 0x020fe200078e0209 */
[----:B------:R-:W-:Y:S02]  /*18f80*/  ISETP.NE.U32.AND P1, PT, RZ, UR4, PT ;  /* 0x00000004ff007c0c */ /* 0x000fe4000bf25070 */
[----:B------:R-:W-:Y:S02]  /*18f90*/  SHF.R.U32.HI R2, RZ, 0x8, R2 ;  /* 0x00000008ff027819 */ /* 0x000fe40000011602 */
[----:B------:R-:W-:Y:S02]  /*18fa0*/  ISETP.NE.AND.EX P1, PT, RZ, UR5, PT, P1 ;  /* 0x00000005ff007c0c */ /* 0x000fe4000bf25310 */
[C---:B------:R-:W-:Y:S02]  /*18fb0*/  LOP3.LUT R3, R26.reuse, 0xff0000, RZ, 0xc0, !PT ;  /* 0x00ff00001a037812 */ /* 0x040fe400078ec0ff */
[----:B------:R-:W-:Y:S01]  /*18fc0*/  LOP3.LUT R17, R26, 0xffff, RZ, 0xc0, !PT ;  /* 0x0000ffff1a117812 */ /* 0x000fe200078ec0ff */
[----:B------:R-:W-:Y:S01]  /*18fd0*/  IMAD.MOV.U32 R26, RZ, RZ, R12 ;  /* 0x000000ffff1a7224 */ /* 0x000fe200078e000c */
[----:B------:R-:W-:-:S07]  /*18fe0*/  LEA.HI R2, R3, R2, RZ, 0x10 ;  /* 0x0000000203027211 */ /* 0x000fce00078f80ff */
[----:B------:R-:W-:Y:S05]  /*18ff0*/  @!P1 BRA `(.L_x_9916) ;  /* 0x0000000000109947 */ /* 0x000fea0003800000 */
[----:B------:R-:W-:-:S04]  /*19000*/  IADD3 R10, P1, R22, UR4, RZ ;  /* 0x00000004160a7c10 */ /* 0x000fc8000ff3e0ff */
[----:B------:R-:W-:-:S05]  /*19010*/  IADD3.X R11, R23, UR5, RZ, P1, !PT ;  /* 0x00000005170b7c10 */ /* 0x000fca0008ffe4ff */
[----:B------:R0:W5:Y:S01]  /*19020*/  LDG.E R10, desc[UR60][R10.64] ;  /* 0x0000003c0a0a7981 */ /* 0x000162000c1e1900 */
[----:B------:R-:W-:Y:S05]  /*19030*/  BRA `(.L_x_9917) ;  /* 0x0000000000107947 */ /* 0x000fea0003800000 */
.L_x_9916:
[----:B------:R-:W-:Y:S05]  /*19040*/  @!P2 BRA `(.L_x_9917) ;  /* 0x00000000000ca947 */ /* 0x000fea0003800000 */
[----:B------:R-:W2:Y:S04]  /*19050*/  LDG.E R10, desc[UR60][R6.64] ;  /* 0x0000003c060a7981 */ /* 0x000ea8000c1e1900 */
[----:B------:R-:W2:Y:S02]  /*19060*/  LDG.E R6, desc[UR60][R6.64+0x4] ;  /* 0x0000043c06067981 */ /* 0x000ea4000c1e1900 */
[----:B--2---:R-:W-:-:S07]  /*19070*/  IMAD.IADD R10, R6, 0x1, -R10 ;  /* 0x00000001060a7824 */ /* 0x004fce00078e0a0a */
.L_x_9917:
[----:B------:R-:W2:Y:S01]  /*19080*/  @P0 LDG.E R3, desc[UR60][R4.64] ;  /* 0x0000003c04030981 */ /* 0x000ea2000c1e1900 */
[----:B-----5:R-:W-:-:S03]  /*19090*/  IMAD.IADD R10, R10, 0x1, -R9 ;  /* 0x000000010a0a7824 */ /* 0x020fc600078e0a09 */
[----:B------:R-:W2:Y:S01]  /*190a0*/  @P0 LDG.E R4, desc[UR60][R4.64+0x4] ;  /* 0x0000043c04040981 */ /* 0x000ea2000c1e1900 */
[----:B------:R-:W-:Y:S01]  /*190b0*/  LOP3.LUT R13, R2, 0xff, RZ, 0xc0, !PT ;  /* 0x000000ff020d7812 */ /* 0x000fe200078ec0ff */
[----:B------:R-:W-:Y:S01]  /*190c0*/  BSSY B0, `(.L_x_9918) ;  /* 0x000002d000007945 */ /* 0x000fe20003800000 */
[----:B------:R-:W-:Y:S01]  /*190d0*/  LOP3.LUT R19, R19, 0xfffffffb, RZ, 0xc0, !PT ;  /* 0xfffffffb13137812 */ /* 0x000fe200078ec0ff */
[----:B--2---:R-:W-:-:S04]  /*190e0*/  @P0 IMAD.IADD R8, R4, 0x1, -R3 ;  /* 0x0000000104080824 */ /* 0x004fc800078e0a03 */
[----:B------:R-:W-:-:S04]  /*190f0*/  IMAD.IADD R3, R10, 0x1, R8 ;  /* 0x000000010a037824 */ /* 0x000fc800078e0208 */
[----:B------:R-:W-:-:S04]  /*19100*/  VIADD R4, R3, 0x8f ;  /* 0x0000008f03047836 */ /* 0x000fc80000000000 */
[----:B------:R-:W-:Y:S01]  /*19110*/  IMAD.HI R4, R4, 0x38e38e39, RZ ;  /* 0x38e38e3904047827 */ /* 0x000fe200078e02ff */
[----:B------:R-:W-:-:S04]  /*19120*/  ISETP.GE.AND P1, PT, R3, 0x1, PT ;  /* 0x000000010300780c */ /* 0x000fc80003f26270 */
[----:B------:R-:W-:-:S04]  /*19130*/  SHF.R.U32.HI R3, RZ, 0x1f, R4 ;  /* 0x0000001fff037819 */ /* 0x000fc80000011604 */
[----:B------:R-:W-:-:S05]  /*19140*/  LEA.HI.SX32 R12, R4, R3, 0x1b ;  /* 0x00000003040c7211 */ /* 0x000fca00078fdaff */
[----:B------:R1:W-:Y:S04]  /*19150*/  STL [R1+0x20], R12 ;  /* 0x0000200c01007387 */ /* 0x0003e80000100800 */
[----:B------:R1:W-:Y:S01]  /*19160*/  STL [R1+0x48], R13 ;  /* 0x0000480d01007387 */ /* 0x0003e20000100800 */
[----:B------:R-:W-:Y:S01]  /*19170*/  @P1 LOP3.LUT R19, R19, 0x4, RZ, 0xfc, !PT ;  /* 0x0000000413131812 */ /* 0x000fe200078efcff */
[----:B------:R-:W-:Y:S01]  /*19180*/  IMAD.MOV.U32 R3, RZ, RZ, RZ ;  /* 0x000000ffff037224 */ /* 0x000fe200078e00ff */
[----:B------:R-:W-:Y:S01]  /*19190*/  SHF.R.U32.HI R4, RZ, 0x10, R2 ;  /* 0x00000010ff047819 */ /* 0x000fe20000011602 */
[----:B------:R-:W-:Y:S06]  /*191a0*/  @!P1 BRA `(.L_x_9919) ;  /* 0x0000000000789947 */ /* 0x000fec0003800000 */
[----:B------:R-:W-:Y:S01]  /*191b0*/  ISETP.NE.AND P1, PT, R4, RZ, PT ;  /* 0x000000ff0400720c */ /* 0x000fe20003f25270 */
[----:B------:R-:W-:-:S03]  /*191c0*/  ULDC UR4, c[0x0][0x9f0] ;  /* 0x00027c0000047ab9 */ /* 0x000fc60000000800 */
[----:B------:R-:W-:-:S04]  /*191d0*/  SEL R5, R4, UR4, P1 ;  /* 0x0000000404057c07 */ /* 0x000fc80008800000 */
        /* <DEDUP_REMOVED lines=25> */
[----:B------:R-:W-:-:S05]  /*19370*/  @!P1 LOP3.LUT R2, RZ, R5, RZ, 0x33, !PT ;  /* 0x00000005ff029212 */ /* 0x000fca00078e33ff */
[----:B------:R-:W-:-:S07]  /*19380*/  IMAD.MOV.U32 R3, RZ, RZ, R2 ;  /* 0x000000ffff037224 */ /* 0x000fce00078e0002 */
.L_x_9919:
[----:B------:R-:W-:Y:S05]  /*19390*/  BSYNC B0 ;  /* 0x0000000000007941 */ /* 0x000fea0003800000 */
.L_x_9918:
        /* <DEDUP_REMOVED lines=9> */
[----:B------:R-:W-:Y:S02]  /*19430*/  @P1 VIADD R5, R3, 0x8f ;  /* 0x0000008f03051836 */ /* 0x000fe40000000000 */
[----:B------:R-:W-:-:S04]  /*19440*/  IMAD.WIDE.U32 R2, R2, 0x38e38e39, RZ ;  /* 0x38e38e3902027825 */ /* 0x000fc800078e00ff */
[----:B------:R-:W-:Y:S01]  /*19450*/  @P1 IMAD.HI R2, R5, 0x38e38e39, RZ ;  /* 0x38e38e3905021827 */ /* 0x000fe200078e02ff */
[----:B------:R-:W-:-:S04]  /*19460*/  SHF.R.U32.HI R3, RZ, 0x5, R3 ;  /* 0x00000005ff037819 */ /* 0x000fc80000011603 */
[----:B------:R-:W-:Y:S01]  /*19470*/  @P1 SHF.R.U32.HI R6, RZ, 0x1f, R2 ;  /* 0x0000001fff061819 */ /* 0x000fe20000011602 */
[----:B------:R-:W-:-:S03]  /*19480*/  IMAD.MOV.U32 R5, RZ, RZ, R3 ;  /* 0x000000ffff057224 */ /* 0x000fc600078e0003 */
[----:B------:R-:W-:-:S04]  /*19490*/  @P1 LEA.HI.SX32 R5, R2, R6, 0x1b ;  /* 0x0000000602051211 */ /* 0x000fc800078fdaff */
[----:B------:R-:W-:-:S13]  /*194a0*/  ISETP.GT.AND P1, PT, R5, R3, PT ;  /* 0x000000030500720c */ /* 0x000fda0003f24270 */
[----:B------:R-:W-:Y:S05]  /*194b0*/  @!P1 BRA `(.L_x_9921) ;  /* 0x0000001400189947 */ /* 0x000fea0003800000 */
[----:B------:R-:W-:Y:S01]  /*194c0*/  UMOV UR4, 0xffffffff ;  /* 0xffffffff00047882 */ /* 0x000fe20000000000 */
[----:B------:R-:W-:Y:S02]  /*194d0*/  SEL R2, R26, RZ, !P0 ;  /* 0x000000ff1a027207 */ /* 0x000fe40004000000 */
[----:B------:R-:W-:Y:S05]  /*194e0*/  BRA.DIV UR4, `(.L_x_9922) ;  /* 0x0000007604447947 */ /* 0x000fea000b800000 */
[----:B------:R-:W2:Y:S02]  /*194f0*/  S2R R6, SR_TID.X ;  /* 0x0000000000067919 */ /* 0x000ea40000002100 */
[----:B--2---:R-:W-:-:S04]  /*19500*/  SHF.R.U32.HI R6, RZ, 0x5, R6 ;  /* 0x00000005ff067819 */ /* 0x004fc80000011606 */
[----:B------:R-:W-:-:S05]  /*19510*/  LOP3.LUT R6, R6, 0x3, RZ, 0xc0, !PT ;  /* 0x0000000306067812 */ /* 0x000fca00078ec0ff */
[----:B------:R2:W3:Y:S02]  /*19520*/  SHFL.IDX PT, R14, R6, RZ, 0x1f ;  /* 0x00001fff060e7589 */ /* 0x0004e400000e0000 */
.L_x_10119:
[----:B---3--:R-:W-:Y:S02]  /*19530*/  ISETP.NE.AND P0, PT, R14, RZ, PT ;  /* 0x000000ff0e00720c */ /* 0x008fe40003f05270 */
[----:B------:R-:W-:-:S11]  /*19540*/  PLOP3.LUT P2, PT, PT, PT, PT, 0x8, 0x0 ;  /* 0x000000000000781c */ /* 0x000fd60003f4e170 */
[----:B------:R-:W-:Y:S05]  /*19550*/  @P0 BRA `(.L_x_9923) ;  /* 0x00000000000c0947 */ /* 0x000fea0003800000 */
[----:B------:R-:W-:-:S03]  /*19560*/  UMOV UR4, 0xffffffff ;  /* 0xffffffff00047882 */ /* 0x000fc60000000000 */
[----:B------:R-:W-:Y:S05]  /*19570*/  BRA.DIV UR4, `(.L_x_9924) ;  /* 0x0000007604547947 */ /* 0x000fea000b800000 */
[----:B------:R-:W-:-:S13]  /*19580*/  ELECT P2, URZ, PT ;  /* 0x00000000003f782f */ /* 0x000fda0003840000 */
.L_x_9923:
[----:B--2---:R-:W2:Y:S01]  /*19590*/  LDL R6, [R1+0x40] ;  /* 0x0000400001067983 */ /* 0x004ea20000100800 */
[----:B------:R-:W-:Y:S01]  /*195a0*/  BSSY B1, `(.L_x_9925) ;  /* 0x0000008000017945 */ /* 0x000fe20003800000 */
[----:B--2---:R-:W-:-:S05]  /*195b0*/  VIADD R6, R6, 0x1 ;  /* 0x0000000106067836 */ /* 0x004fca0000000000 */
[----:B------:R-:W-:-:S04]  /*195c0*/  LEA.HI R7, R6, R6, RZ, 0x1 ;  /* 0x0000000606077211 */ /* 0x000fc800078f08ff */
[----:B------:R-:W-:-:S05]  /*195d0*/  LOP3.LUT R7, R7, 0xfffffffe, RZ, 0xc0, !PT ;  /* 0xfffffffe07077812 */ /* 0x000fca00078ec0ff */
[----:B------:R-:W-:-:S05]  /*195e0*/  IMAD.IADD R6, R6, 0x1, -R7 ;  /* 0x0000000106067824 */ /* 0x000fca00078e0a07 */
[----:B------:R-:W-:-:S04]  /*195f0*/  SHF.L.U32 R6, R6, 0x1f, RZ ;  /* 0x0000001f06067819 */ /* 0x000fc800000006ff */
[----:B------:R-:W2:Y:S02]  /*19600*/  SYNCS.PHASECHK.TRANS64.TRYWAIT P0, [R16+URZ+0x31c20], R6 ;  /* 0x031c2006100075a7 */ /* 0x000ea4000800017f */
[----:B--2---:R-:W-:Y:S05]  /*19610*/  @!P0 BRA `(.L_x_9926) ;  /* 0x0000007400508947 */ /* 0x004fea0003800000 */
.L_x_10122:
[----:B------:R-:W-:Y:S05]  /*19620*/  BSYNC B1 ;  /* 0x0000000000017941 */ /* 0x000fea0003800000 */
.L_x_9925:
[----:B------:R-:W-:Y:S04]  /*19630*/  BSSY B1, `(.L_x_9927) ;  /* 0x000008a000017945 */ /* 0x000fe80003800000 */
[----:B------:R-:W-:Y:S05]  /*19640*/  @!P2 BRA `(.L_x_9928) ;  /* 0x000000080020a947 */ /* 0x000fea0003800000 */
[----:B------:R-:W3:Y:S04]  /*19650*/  LDL R9, [R1] ;  /* 0x0000000001097983 */ /* 0x000ee80000100800 */
[----:B------:R-:W0:Y:S01]  /*19660*/  LDL R8, [R1+0x4] ;  /* 0x0000040001087983 */ /* 0x000e220000100800 */
[----:B------:R-:W4:Y:S01]  /*19670*/  S2R R7, SR_TID.X ;  /* 0x0000000000077919 */ /* 0x000f220000002100 */
[----:B------:R-:W-:Y:S01]  /*19680*/  BSSY B2, `(.L_x_9929) ;  /* 0x0000007000027945 */ /* 0x000fe20003800000 */
[----:B----4-:R-:W-:-:S04]  /*19690*/  LOP3.LUT R7, R7, 0x7f, RZ, 0xc0, !PT ;  /* 0x0000007f07077812 */ /* 0x010fc800078ec0ff */
[----:B------:R-:W-:Y:S01]  /*196a0*/  ISETP.NE.AND P4, PT, R7, RZ, PT ;  /* 0x000000ff0700720c */ /* 0x000fe20003f85270 */
[----:B---3--:R-:W-:Y:S01]  /*196b0*/  IMAD R9, R9, 0x8, R16 ;  /* 0x0000000809097824 */ /* 0x008fe200078e0210 */
[----:B0-----:R-:W-:-:S04]  /*196c0*/  SHF.L.U32 R11, R8, 0x1f, RZ ;  /* 0x0000001f080b7819 */ /* 0x001fc800000006ff */
[----:B------:R-:W0:Y:S02]  /*196d0*/  SYNCS.PHASECHK.TRANS64.TRYWAIT P0, [R9+URZ+0x31ca0], R11 ;  /* 0x031ca00b090075a7 */ /* 0x000e24000800017f */
[----:B0-----:R-:W-:Y:S05]  /*196e0*/  @!P0 BRA `(.L_x_9930) ;  /* 0x0000007400308947 */ /* 0x001fea0003800000 */
.L_x_10123:
[----:B------:R-:W-:Y:S05]  /*196f0*/  BSYNC B2 ;  /* 0x0000000000027941 */ /* 0x000fea0003800000 */
.L_x_9929:
[----:B------:R-:W-:Y:S04]  /*19700*/  BSSY B2, `(.L_x_9931) ;  /* 0x0000007000027945 */ /* 0x000fe80003800000 */
[----:B------:R-:W-:Y:S05]  /*19710*/  @P4 BRA `(.L_x_9932) ;  /* 0x0000000000144947 */ /* 0x000fea0003800000 */
[----:B------:R-:W-:Y:S01]  /*19720*/  LOP3.LUT P0, RZ, R19, 0x1, RZ, 0xc0, !PT ;  /* 0x0000000113ff7812 */ /* 0x000fe2000780c0ff */
[----:B--2---:R-:W-:-:S04]  /*19730*/  IMAD.MOV.U32 R6, RZ, RZ, 0x6c00 ;  /* 0x00006c00ff067424 */ /* 0x004fc800078e00ff */
[----:B------:R3:W-:Y:S08]  /*19740*/  SYNCS.ARRIVE.TRANS64 RZ, [R9+URZ+0x31c90], R6 ;  /* 0x031c900609ff79a7 */ /* 0x0007f0000800003f */
[----:B------:R-:W-:Y:S05]  /*19750*/  @!P0 BRA `(.L_x_9932) ;  /* 0x0000000000048947 */ /* 0x000fea0003800000 */
[----:B------:R-:W-:Y:S01]  /*19760*/  BPT.TRAP 0x1 ;  /* 0x000000040000795c */ /* 0x000fe20000300000 */
.L_x_9932:
[----:B------:R-:W-:Y:S05]  /*19770*/  BSYNC B2 ;  /* 0x0000000000027941 */ /* 0x000fea0003800000 */
.L_x_9931:
[----:B--23--:R-:W2:Y:S01]  /*19780*/  LDL R6, [R1] ;  /* 0x0000000001067983 */ /* 0x00cea20000100800 */
[----:B-1----:R-:W-:Y:S01]  /*19790*/  IMAD.MOV.U32 R12, RZ, RZ, RZ ;  /* 0x000000ffff0c7224 */ /* 0x002fe200078e00ff */
        /* <DEDUP_REMOVED lines=11> */
.L_x_9933:
        /* <DEDUP_REMOVED lines=16> */
.L_x_9934:
        /* <DEDUP_REMOVED lines=16> */
.L_x_9935:
        /* <DEDUP_REMOVED lines=13> */
.L_x_10124:
[----:B------:R-:W-:Y:S05]  /*19b20*/  BSYNC B2 ;  /* 0x0000000000027941 */ /* 0x000fea0003800000 */
.L_x_9936:
[----:B------:R-:W-:Y:S01]  /*19b30*/  BSSY B2, `(.L_x_9938) ;  /* 0x0000009000027945 */ /* 0x000fe20003800000 */
[----:B------:R-:W-:Y:S02]  /*19b40*/  IMAD.MOV.U32 R10, RZ, RZ, 0x0 ;  /* 0x00000000ff0a7424 */ /* 0x000fe400078e00ff */
[----:B01----:R-:W-:Y:S01]  /*19b50*/  IMAD.MOV.U32 R11, RZ, RZ, 0x12f00000 ;  /* 0x12f00000ff0b7424 */ /* 0x003fe200078e00ff */
[----:B------:R-:W-:Y:S06]  /*19b60*/  @P4 BRA `(.L_x_9939) ;  /* 0x0000000000144947 */ /* 0x000fec0003800000 */
[----:B------:R-:W-:Y:S01]  /*19b70*/  LOP3.LUT P0, RZ, R19, 0x1, RZ, 0xc0, !PT ;  /* 0x0000000113ff7812 */ /* 0x000fe2000780c0ff */
[----:B------:R-:W-:-:S04]  /*19b80*/  IMAD.MOV.U32 R6, RZ, RZ, 0x6c00 ;  /* 0x00006c00ff067424 */ /* 0x000fc800078e00ff */
[----:B------:R0:W-:Y:S08]  /*19b90*/  SYNCS.ARRIVE.TRANS64 RZ, [R9+URZ+0x31cb0], R6 ;  /* 0x031cb00609ff79a7 */ /* 0x0001f0000800003f */
[----:B------:R-:W-:Y:S05]  /*19ba0*/  @!P0 BRA `(.L_x_9939) ;  /* 0x0000000000048947 */ /* 0x000fea0003800000 */
[----:B------:R-:W-:Y:S01]  /*19bb0*/  BPT.TRAP 0x1 ;  /* 0x000000040000795c */ /* 0x000fe20000300000 */
.L_x_9939:
[----:B------:R-:W-:Y:S05]  /*19bc0*/  BSYNC B2 ;  /* 0x0000000000027941 */ /* 0x000fea0003800000 */
.L_x_9938:
[----:B------:R-:W-:Y:S01]  /*19bd0*/  R2UR UR10, R12 ;  /* 0x000000000c0a72ca */ /* 0x000fe200000e0000 */
[----:B------:R-:W-:Y:S01]  /*19be0*/  UIADD3 UR4, UP0, UR36, 0x670, URZ ;  /* 0x0000067024047890 */ /* 0x000fe2000ff1e03f */
[----:B------:R-:W-:Y:S01]  /*19bf0*/  R2UR UR6, R10 ;  /* 0x000000000a0672ca */ /* 0x000fe200000e0000 */
[----:B0-----:R-:W-:Y:S01]  /*19c00*/  VIADD R9, R9, 0x31cb0 ;  /* 0x00031cb009097836 */ /* 0x001fe20000000000 */
[----:B------:R-:W-:Y:S01]  /*19c10*/  R2UR UR7, R11 ;  /* 0x000000000b0772ca */ /* 0x000fe200000e0000 */
[----:B------:R-:W-:Y:S01]  /*19c20*/  VIADD R6, R7, 0x200 ;  /* 0x0000020007067836 */ /* 0x000fe20000000000 */
[----:B------:R-:W-:Y:S01]  /*19c30*/  PLOP3.LUT P0, PT, PT, PT, PT, 0x80, 0x0 ;  /* 0x000000000000781c */ /* 0x000fe20003f0f070 */
[----:B------:R-:W-:-:S12]  /*19c40*/  UIADD3.X UR5, URZ, UR37, URZ, UP0, !UPT ;  /* 0x000000253f057290 */ /* 0x000fd800087fe43f */
.L_x_9940:
        /* <DEDUP_REMOVED lines=15> */
.L_x_9941:
        /* <DEDUP_REMOVED lines=15> */
.L_x_9942:
        /* <DEDUP_REMOVED lines=10> */
.L_x_9928:
[----:B------:R-:W-:Y:S05]  /*19ed0*/  BSYNC B1 ;  /* 0x0000000000017941 */ /* 0x000fea0003800000 */
.L_x_9927:
[----:B--2---:R-:W2:Y:S04]  /*19ee0*/  LDL.LU R6, [R1] ;  /* 0x0000000001067983 */ /* 0x004ea80000300800 */
[----:B------:R-:W3:Y:S01]  /*19ef0*/  LDL.LU R10, [R1+0x4] ;  /* 0x00000400010a7983 */ /* 0x000ee20000300800 */
[----:B------:R-:W-:Y:S01]  /*19f00*/  PLOP3.LUT P5, PT, PT, PT, PT, 0x8, 0x0 ;  /* 0x000000000000781c */ /* 0x000fe20003fae170 */
[----:B--2---:R-:W-:-:S05]  /*19f10*/  VIADD R6, R6, 0x1 ;  /* 0x0000000106067836 */ /* 0x004fca0000000000 */
[----:B------:R-:W-:-:S04]  /*19f20*/  ISETP.NE.AND P0, PT, R6, 0x2, PT ;  /* 0x000000020600780c */ /* 0x000fc80003f05270 */
[----:B------:R-:W-:-:S04]  /*19f30*/  SEL R7, RZ, 0x1, P0 ;  /* 0x00000001ff077807 */ /* 0x000fc80000000000 */
[----:B---3--:R-:W-:-:S05]  /*19f40*/  LOP3.LUT R10, R10, R7, RZ, 0x3c, !PT ;  /* 0x000000070a0a7212 */ /* 0x008fca00078e3cff */
[----:B------:R2:W-:Y:S02]  /*19f50*/  STL [R1+0x4], R10 ;  /* 0x0000040a01007387 */ /* 0x0005e40000100800 */
[----:B--2---:R-:W-:Y:S01]  /*19f60*/  VIADD R10, R5, 0xfffffffe ;  /* 0xfffffffe050a7836 */ /* 0x004fe20000000000 */
[----:B------:R-:W-:-:S04]  /*19f70*/  SEL R5, R6, RZ, P0 ;  /* 0x000000ff06057207 */ /* 0x000fc80000000000 */
[----:B------:R-:W-:Y:S01]  /*19f80*/  ISETP.GE.AND P0, PT, R10, R3, PT ;  /* 0x000000030a00720c */ /* 0x000fe20003f06270 */
[----:B------:R2:W-:-:S12]  /*19f90*/  STL [R1], R5 ;  /* 0x0000000501007387 */ /* 0x0005d80000100800 */
[----:B--2---:R-:W-:Y:S05]  /*19fa0*/  @!P0 BRA `(.L_x_9921) ;  /* 0x00000008005c8947 */ /* 0x004fea0003800000 */
.L_x_9959:
[----:B------:R-:W-:Y:S05]  /*19fb0*/  YIELD ;  /* 0x0000000000007946 */ /* 0x000fea0003800000 */
[----:B------:R-:W-:Y:S04]  /*19fc0*/  BSSY B1, `(.L_x_9943) ;  /* 0x0000089000017945 */ /* 0x000fe80003800000 */
[----:B--2---:R-:W-:Y:S05]  /*19fd0*/  @!P2 BRA `(.L_x_9944) ;  /* 0x00000008001ca947 */ /* 0x004fea0003800000 */
[----:B------:R-:W2:Y:S04]  /*19fe0*/  LDL R6, [R1] ;  /* 0x0000000001067983 */ /* 0x000ea80000100800 */
[----:B------:R-:W3:Y:S01]  /*19ff0*/  LDL R5, [R1+0x4] ;  /* 0x0000040001057983 */ /* 0x000ee20000100800 */
[----:B------:R-:W-:Y:S01]  /*1a000*/  BSSY B2, `(.L_x_9945) ;  /* 0x0000005000027945 */ /* 0x000fe20003800000 */
[----:B--2---:R-:W-:Y:S01]  /*1a010*/  IMAD R9, R6, 0x8, R16 ;  /* 0x0000000806097824 */ /* 0x004fe200078e0210 */
[----:B---3--:R-:W-:-:S04]  /*1a020*/  SHF.L.U32 R8, R5, 0x1f, RZ ;  /* 0x0000001f05087819 */ /* 0x008fc800000006ff */
[----:B------:R-:W2:Y:S02]  /*1a030*/  SYNCS.PHASECHK.TRANS64.TRYWAIT P0, [R9+URZ+0x31ca0], R8 ;  /* 0x031ca008090075a7 */ /* 0x000ea4000800017f */
[----:B--2---:R-:W-:Y:S05]  /*1a040*/  @!P0 BRA `(.L_x_9946) ;  /* 0x0000006c00008947 */ /* 0x004fea0003800000 */
.L_x_10125:
[----:B------:R-:W-:Y:S05]  /*1a050*/  BSYNC B2 ;  /* 0x0000000000027941 */ /* 0x000fea0003800000 */
.L_x_9945:
[----:B------:R-:W3:Y:S01]  /*1a060*/  S2R R5, SR_TID.X ;  /* 0x0000000000057919 */ /* 0x000ee20000002100 */
[----:B------:R-:W-:Y:S01]  /*1a070*/  BSSY B2, `(.L_x_9947) ;  /* 0x0000009000027945 */ /* 0x000fe20003800000 */
[----:B---3--:R-:W-:-:S04]  /*1a080*/  LOP3.LUT R5, R5, 0x7f, RZ, 0xc0, !PT ;  /* 0x0000007f05057812 */ /* 0x008fc800078ec0ff */
[----:B------:R-:W-:-:S13]  /*1a090*/  ISETP.NE.AND P1, PT, R5, RZ, PT ;  /* 0x000000ff0500720c */ /* 0x000fda0003f25270 */
[----:B------:R-:W-:Y:S05]  /*1a0a0*/  @P1 BRA `(.L_x_9948) ;  /* 0x0000000000141947 */ /* 0x000fea0003800000 */
[----:B------:R-:W-:Y:S01]  /*1a0b0*/  LOP3.LUT P0, RZ, R19, 0x1, RZ, 0xc0, !PT ;  /* 0x0000000113ff7812 */ /* 0x000fe2000780c0ff */
[----:B------:R-:W-:-:S04]  /*1a0c0*/  IMAD.MOV.U32 R5, RZ, RZ, 0x6c00 ;  /* 0x00006c00ff057424 */ /* 0x000fc800078e00ff */
[----:B------:R3:W-:Y:S08]  /*1a0d0*/  SYNCS.ARRIVE.TRANS64 RZ, [R9+URZ+0x31c90], R5 ;  /* 0x031c900509ff79a7 */ /* 0x0007f0000800003f */
[----:B------:R-:W-:Y:S05]  /*1a0e0*/  @!P0 BRA `(.L_x_9948) ;  /* 0x0000000000048947 */ /* 0x000fea0003800000 */
[----:B------:R-:W-:Y:S01]  /*1a0f0*/  BPT.TRAP 0x1 ;  /* 0x000000040000795c */ /* 0x000fe20000300000 */
.L_x_9948:
[----:B------:R-:W-:Y:S05]  /*1a100*/  BSYNC B2 ;  /* 0x0000000000027941 */ /* 0x000fea0003800000 */
.L_x_9947:
[----:B---3--:R-:W3:Y:S01]  /*1a110*/  LDL R5, [R1] ;  /* 0x0000000001057983 */ /* 0x008ee20000100800 */
        /* <DEDUP_REMOVED lines=8> */
[----:B---3--:R-:W-:Y:S02]  /*1a1a0*/  IMAD R7, R5, 0x6c00, R16 ;  /* 0x00006c0005077824 */ /* 0x008fe400078e0210 */
[----:B------:R-:W-:-:S02]  /*1a1b0*/  VIADD R5, R9, 0x31c90 ;  /* 0x00031c9009057836 */ /* 0x000fc40000000000 */
[----:B0-----:R-:W-:-:S08]  /*1a1c0*/  VIADD R11, R7, 0x16a00 ;  /* 0x00016a00070b7836 */ /* 0x001fd00000000000 */
.L_x_9949:
        /* <DEDUP_REMOVED lines=16> */
.L_x_9950:
        /* <DEDUP_REMOVED lines=16> */
.L_x_9951:
        /* <DEDUP_REMOVED lines=13> */
.L_x_10126:
[----:B------:R-:W-:Y:S05]  /*1a4a0*/  BSYNC B2 ;  /* 0x0000000000027941 */ /* 0x000fea0003800000 */
.L_x_9952:
[----:B------:R-:W-:Y:S01]  /*1a4b0*/  BSSY B2, `(.L_x_9954) ;  /* 0x0000009000027945 */ /* 0x000fe20003800000 */
[----:B-1----:R-:W-:Y:S02]  /*1a4c0*/  IMAD.MOV.U32 R12, RZ, RZ, 0x0 ;  /* 0x00000000ff0c7424 */ /* 0x002fe400078e00ff */
[----:B------:R-:W-:Y:S01]  /*1a4d0*/  IMAD.MOV.U32 R13, RZ, RZ, 0x12f00000 ;  /* 0x12f00000ff0d7424 */ /* 0x000fe200078e00ff */
[----:B------:R-:W-:Y:S06]  /*1a4e0*/  @P1 BRA `(.L_x_9955) ;  /* 0x0000000000141947 */ /* 0x000fec0003800000 */
[----:B------:R-:W-:Y:S01]  /*1a4f0*/  LOP3.LUT P0, RZ, R19, 0x1, RZ, 0xc0, !PT ;  /* 0x0000000113ff7812 */ /* 0x000fe2000780c0ff */
[----:B------:R-:W-:-:S04]  /*1a500*/  IMAD.MOV.U32 R5, RZ, RZ, 0x6c00 ;  /* 0x00006c00ff057424 */ /* 0x000fc800078e00ff */
[----:B------:R1:W-:Y:S08]  /*1a510*/  SYNCS.ARRIVE.TRANS64 RZ, [R9+URZ+0x31cb0], R5 ;  /* 0x031cb00509ff79a7 */ /* 0x0003f0000800003f */
[----:B------:R-:W-:Y:S05]  /*1a520*/  @!P0 BRA `(.L_x_9955) ;  /* 0x0000000000048947 */ /* 0x000fea0003800000 */
[----:B------:R-:W-:Y:S01]  /*1a530*/  BPT.TRAP 0x1 ;  /* 0x000000040000795c */ /* 0x000fe20000300000 */
.L_x_9955:
[----:B------:R-:W-:Y:S05]  /*1a540*/  BSYNC B2 ;  /* 0x0000000000027941 */ /* 0x000fea0003800000 */
.L_x_9954:
        /* <DEDUP_REMOVED lines=8> */
.L_x_9956:
        /* <DEDUP_REMOVED lines=15> */
.L_x_9957:
        /* <DEDUP_REMOVED lines=15> */
.L_x_9958:
        /* <DEDUP_REMOVED lines=10> */
.L_x_9944:
[----:B------:R-:W-:Y:S05]  /*1a850*/  BSYNC B1 ;  /* 0x0000000000017941 */ /* 0x000fea0003800000 */
.L_x_9943:
[----:B------:R-:W2:Y:S04]  /*1a860*/  LDL.LU R5, [R1] ;  /* 0x0000000001057983 */ /* 0x000ea80000300800 */
        /* <DEDUP_REMOVED lines=9> */
[----:B------:R2:W-:Y:S06]  /*1a900*/  STL [R1], R5 ;  /* 0x0000000501007387 */ /* 0x0005ec0000100800 */
[----:B------:R-:W-:Y:S05]  /*1a910*/  @P0 BRA `(.L_x_9959) ;  /* 0xfffffff400a40947 */ /* 0x000fea000383ffff */
.L_x_9921:
[----:B------:R-:W-:Y:S05]  /*1a920*/  BSYNC B0 ;  /* 0x0000000000007941 */ /* 0x000fea0003800000 */
.L_x_9920:
[----:B------:R3:W5:Y:S01]  /*1a930*/  LDL R7, [R1+0x20] ;  /* 0x0000200001077983 */ /* 0x0007620000100800 */
[----:B------:R-:W-:Y:S01]  /*1a940*/  LOP3.LUT P0, RZ, R19, 0x4, RZ, 0xc0, !PT ;  /* 0x0000000413ff7812 */ /* 0x000fe2000780c0ff */
[----:B------:R-:W-:Y:S05]  /*1a950*/  @!P5 WARPSYNC.ALL ;  /* 0x000000000000d948 */ /* 0x000fea0003800000 */
[----:B------:R3:W-:Y:S01]  /*1a960*/  STL [R1+0x2c], RZ ;  /* 0x00002cff01007387 */ /* 0x0007e20000100800 */
[----:B------:R-:W-:Y:S01]  /*1a970*/  BSSY B0, `(.L_x_9960) ;  /* 0x000001f000007945 */ /* 0x000fe20003800000 */
[----:B------:R-:W-:Y:S06]  /*1a980*/  @!P5 BAR.SYNC.DEFER_BLOCKING 0xc, 0x200 ;  /* 0x030800000000db1d */ /* 0x000fec0000010000 */
[----:B---3--:R-:W-:Y:S05]  /*1a990*/  @!P0 BRA `(.L_x_9961) ;  /* 0x0000000000708947 */ /* 0x008fea0003800000 */
[----:B------:R-:W-:-:S13]  /*1a9a0*/  ISETP.NE.AND P0, PT, R4, RZ, PT ;  /* 0x000000ff0400720c */ /* 0x000fda0003f05270 */
[----:B------:R-:W3:Y:S02]  /*1a9b0*/  @!P0 LDC R4, c[0x0][0x9f0] ;  /* 0x00027c00ff048b82 */ /* 0x000ee40000000800 */
[-C--:B---3--:R-:W-:Y:S02]  /*1a9c0*/  IABS R0, R4.reuse ;  /* 0x0000000400007213 */ /* 0x088fe40000000000 */
[----:B------:R-:W-:Y:S02]  /*1a9d0*/  IABS R6, R4 ;  /* 0x0000000400067213 */ /* 0x000fe40000000000 */
[----:B------:R-:W3:Y:S03]  /*1a9e0*/  I2F.RP R2, R0 ;  /* 0x0000000000027306 */ /* 0x000ee60000209400 */
[----:B------:R-:W-:-:S05]  /*1a9f0*/  IMAD.MOV R6, RZ, RZ, -R6 ;  /* 0x000000ffff067224 */ /* 0x000fca00078e0a06 */
[----:B---3--:R-:W3:Y:S02]  /*1aa00*/  MUFU.RCP R2, R2 ;  /* 0x0000000200027308 */ /* 0x008ee40000001000 */
[----:B---3--:R-:W-:-:S06]  /*1aa10*/  VIADD R2, R2, 0xffffffe ;  /* 0x0ffffffe02027836 */ /* 0x008fcc0000000000 */
[----:B------:R-:W3:Y:S02]  /*1aa20*/  F2I.FTZ.U32.TRUNC.NTZ R3, R2 ;  /* 0x0000000200037305 */ /* 0x000ee4000021f000 */
[----:B---3--:R-:W-:-:S04]  /*1aa30*/  IMAD.MOV R2, RZ, RZ, -R3 ;  /* 0x000000ffff027224 */ /* 0x008fc800078e0a03 */
[----:B--2---:R-:W-:Y:S02]  /*1aa40*/  IMAD R5, R2, R0, RZ ;  /* 0x0000000002057224 */ /* 0x004fe400078e02ff */
[----:B------:R-:W-:-:S04]  /*1aa50*/  IMAD.MOV.U32 R2, RZ, RZ, RZ ;  /* 0x000000ffff027224 */ /* 0x000fc800078e00ff */
[----:B------:R-:W-:Y:S01]  /*1aa60*/  IMAD.HI.U32 R5, R3, R5, R2 ;  /* 0x0000000503057227 */ /* 0x000fe200078e0002 */
[----:B-----5:R-:W-:-:S04]  /*1aa70*/  IADD3 R3, R7, -0x1, R4 ;  /* 0xffffffff07037810 */ /* 0x020fc80007ffe004 */
        /* <DEDUP_REMOVED lines=14> */
.L_x_9961:
[----:B------:R-:W-:Y:S05]  /*1ab60*/  BSYNC B0 ;  /* 0x0000000000007941 */ /* 0x000fea0003800000 */
.L_x_9960:
[----:B------:R-:W4:Y:S04]  /*1ab70*/  LDL R0, [R1+0x2c] ;  /* 0x00002c0001007983 */ /* 0x000f280000100800 */
[----:B------:R-:W4:Y:S01]  /*1ab80*/  LDL R2, [R1+0x48] ;  /* 0x0000480001027983 */ /* 0x000f220000100800 */
[----:B------:R-:W-:Y:S01]  /*1ab90*/  BSSY B7, `(.L_x_9962) ;  /* 0x000041a000077945 */ /* 0x000fe20003800000 */
[----:B----4-:R-:W-:-:S05]  /*1aba0*/  IMAD R2, R2, R0, RZ ;  /* 0x0000000002027224 */ /* 0x010fca00078e02ff */
[----:B-----5:R-:W-:Y:S01]  /*1abb0*/  VIADDMNMX R0, R2, R0, R7, PT ;  /* 0x0000000002007246 */ /* 0x020fe20003800107 */
        /* <DEDUP_REMOVED lines=8> */
[----:B--23--:R-:W2:Y:S01]  /*1ac40*/  S2R R5, SR_LANEID ;  /* 0x0000000000057919 */ /* 0x00cea20000000000 */
[----:B------:R-:W-:Y:S01]  /*1ac50*/  VOTEU.ANY UR4, UPT, PT ;  /* 0x0000000000047886 */ /* 0x000fe200038e0100 */
[----:B------:R-:W3:Y:S01]  /*1ac60*/  LDC.64 R2, c[0x0][0xc60] ;  /* 0x00031800ff027b82 */ /* 0x000ee20000000a00 */
[----:B------:R-:W2:Y:S02]  /*1ac70*/  FLO.U32 R0, UR4 ;  /* 0x0000000400007d00 */ /* 0x000ea400080e0000 */
[----:B--2---:R-:W-:-:S06]  /*1ac80*/  ISETP.EQ.U32.AND P0, PT, R0, R5, PT ;  /* 0x000000050000720c */ /* 0x004fcc0003f02070 */
[----:B------:R-:W3:Y:S07]  /*1ac90*/  POPC R5, UR4 ;  /* 0x0000000400057d09 */ /* 0x000eee0008000000 */
[----:B---3--:R-:W2:Y:S01]  /*1aca0*/  @P0 ATOMG.E.ADD.STRONG.GPU PT, R3, desc[UR60][R2.64], R5 ;  /* 0x00000005020309a8 */ /* 0x008ea200081ee1fc */
[----:B------:R-:W3:Y:S02]  /*1acb0*/  S2R R4, SR_LTMASK ;  /* 0x0000000000047919 */ /* 0x000ee40000003900 */
[----:B---3--:R-:W-:-:S04]  /*1acc0*/  LOP3.LUT R4, R4, UR4, RZ, 0xc0, !PT ;  /* 0x0000000404047c12 */ /* 0x008fc8000f8ec0ff */
[----:B------:R-:W3:Y:S01]  /*1acd0*/  POPC R7, R4 ;  /* 0x0000000400077309 */ /* 0x000ee20000000000 */
[----:B--2---:R-:W3:Y:S02]  /*1ace0*/  SHFL.IDX PT, R0, R3, R0, 0x1f ;  /* 0x00001f0003007589 */ /* 0x004ee400000e0000 */
[----:B---3--:R-:W-:Y:S01]  /*1acf0*/  IADD3 R24, R0, UR38, R7 ;  /* 0x0000002600187c10 */ /* 0x008fe2000fffe007 */
[----:B------:R-:W-:Y:S06]  /*1ad00*/  BRA `(.L_x_9964) ;  /* 0x0000004000087947 */ /* 0x000fec0003800000 */
.L_x_9963:
        /* <DEDUP_REMOVED lines=9> */
[----:B------:R-:W4:Y:S01]  /*1ada0*/  LDC.64 R2, c[0x4][R2] ;  /* 0x0100000002027b82 */ /* 0x000f220000000a00 */
[----:B--23--:R-:W-:Y:S02]  /*1adb0*/  IMAD.U32 R5, RZ, RZ, UR7 ;  /* 0x00000007ff057e24 */ /* 0x00cfe4000f8e00ff */
[----:B------:R-:W-:Y:S02]  /*1adc0*/  IMAD.U32 R6, RZ, RZ, UR8 ;  /* 0x00000008ff067e24 */ /* 0x000fe4000f8e00ff */
[----:B------:R-:W-:-:S02]  /*1add0*/  IMAD.U32 R7, RZ, RZ, UR9 ;  /* 0x00000009ff077e24 */ /* 0x000fc4000f8e00ff */
[----:B------:R-:W-:Y:S02]  /*1ade0*/  IMAD.U32 R10, RZ, RZ, UR4 ;  /* 0x00000004ff0a7e24 */ /* 0x000fe4000f8e00ff */
[----:B0-----:R-:W-:Y:S02]  /*1adf0*/  IMAD.U32 R11, RZ, RZ, UR5 ;  /* 0x00000005ff0b7e24 */ /* 0x001fe4000f8e00ff */
[----:B------:R-:W-:Y:S02]  /*1ae00*/  IMAD.MOV.U32 R8, RZ, RZ, 0x70 ;  /* 0x00000070ff087424 */ /* 0x000fe400078e00ff */
[----:B-1----:R-:W-:Y:S02]  /*1ae10*/  IMAD.MOV.U32 R12, RZ, RZ, 0x1 ;  /* 0x00000001ff0c7424 */ /* 0x002fe400078e00ff */
[----:B------:R-:W-:-:S07]  /*1ae20*/  IMAD.MOV.U32 R13, RZ, RZ, RZ ;  /* 0x000000ffff0d7224 */ /* 0x000fce00078e00ff */
[----:B------:R-:W-:-:S07]  /*1ae30*/  LEPC R20, `(.L_x_9966) ;  /* 0x000000001014794e */ /* 0x000fce0000000000 */
[----:B----4-:R-:W-:Y:S05]  /*1ae40*/  CALL.ABS.NOINC R2 ;  /* 0x0000000002007343 */ /* 0x010fea0003c00000 */
.L_x_9966:
[----:B------:R-:W-:Y:S05]  /*1ae50*/  BSYNC B6 ;  /* 0x0000000000067941 */ /* 0x000fea0003800000 */
.L_x_9965:
        /* <DEDUP_REMOVED lines=20> */
.L_x_9969:
        /* <DEDUP_REMOVED lines=16> */
.L_x_9968:
[----:B------:R-:W-:Y:S05]  /*1b0a0*/  BSYNC B6 ;  /* 0x0000000000067941 */ /* 0x000fea0003800000 */
.L_x_9967:
[----:B------:R-:W-:Y:S01]  /*1b0b0*/  ULDC.64 UR4, c[0x0][0x9f8] ;  /* 0x00027e0000047ab9 */ /* 0x000fe20000000a00 */
[----:B------:R-:W4:Y:S01]  /*1b0c0*/  LDL R20, [R1+0x24] ;  /* 0x0000240001147983 */ /* 0x000f220000100800 */
[----:B------:R-:W-:Y:S01]  /*1b0d0*/  ISETP.NE.U32.AND P0, PT, RZ, UR4, PT ;  /* 0x00000004ff007c0c */ /* 0x000fe2000bf05070 */
[----:B------:R-:W5:Y:S03]  /*1b0e0*/  LDC.64 R2, c[0x0][0x418] ;  /* 0x00010600ff027b82 */ /* 0x000f660000000a00 */
[----:B------:R-:W-:-:S13]  /*1b0f0*/  ISETP.NE.AND.EX P0, PT, RZ, UR5, PT, P0 ;  /* 0x00000005ff007c0c */ /* 0x000fda000bf05300 */
[----:B------:R-:W-:-:S04]  /*1b100*/  @P0 IADD3 R22, P1, R22, UR4, RZ ;  /* 0x0000000416160c10 */ /* 0x000fc8000ff3e0ff */
[----:B------:R-:W-:Y:S01]  /*1b110*/  @P0 IADD3.X R23, R23, UR5, RZ, P1, !PT ;  /* 0x0000000517170c10 */ /* 0x000fe20008ffe4ff */
[----:B------:R-:W-:-:S04]  /*1b120*/  ULDC.64 UR4, c[0x0][0xa08] ;  /* 0x0002820000047ab9 */ /* 0x000fc80000000a00 */
[----:B------:R4:W2:Y:S01]  /*1b130*/  @P0 LDG.E R26, desc[UR60][R22.64] ;  /* 0x0000003c161a0981 */ /* 0x0008a2000c1e1900 */
[----:B-----5:R-:W-:Y:S01]  /*1b140*/  LOP3.LUT P0, RZ, R2, UR4, RZ, 0xfc, !PT ;  /* 0x0000000402ff7c12 */ /* 0x020fe2000f80fcff */
[----:B------:R-:W-:-:S03]  /*1b150*/  UMOV UR4, 0xffffffff ;  /* 0xffffffff00047882 */ /* 0x000fc60000000000 */
[----:B------:R-:W-:Y:S01]  /*1b160*/  LOP3.LUT P0, RZ, R3, UR5, RZ, 0xfc, P0 ;  /* 0x0000000503ff7c12 */ /* 0x000fe2000800fcff */
[----:B----4-:R-:W-:Y:S01]  /*1b170*/  VIADD R23, R20, 0xffffffff ;  /* 0xffffffff14177836 */ /* 0x010fe20000000000 */
[----:B--2---:R-:W-:Y:S02]  /*1b180*/  SHF.R.S32.HI R7, RZ, 0x1f, R26 ;  /* 0x0000001fff077819 */ /* 0x004fe4000001141a */
[----:B------:R-:W-:-:S03]  /*1b190*/  SEL R22, R26, RZ, !P0 ;  /* 0x000000ff1a167207 */ /* 0x000fc60004000000 */
[----:B------:R2:W-:Y:S01]  /*1b1a0*/  STL [R1+0x8], R7 ;  /* 0x0000080701007387 */ /* 0x0005e20000100800 */
[----:B------:R-:W-:Y:S05]  /*1b1b0*/  BRA.DIV UR4, `(.L_x_9970) ;  /* 0x0000005a04cc7947 */ /* 0x000fea000b800000 */
[----:B------:R-:W4:Y:S02]  /*1b1c0*/  S2R R0, SR_TID.X ;  /* 0x0000000000007919 */ /* 0x000f240000002100 */
[----:B----4-:R-:W-:-:S04]  /*1b1d0*/  SHF.R.U32.HI R0, RZ, 0x5, R0 ;  /* 0x00000005ff007819 */ /* 0x010fc80000011600 */
[----:B------:R-:W-:-:S05]  /*1b1e0*/  LOP3.LUT R0, R0, 0x3, RZ, 0xc0, !PT ;  /* 0x0000000300007812 */ /* 0x000fca00078ec0ff */
[----:B------:R4:W0:Y:S02]  /*1b1f0*/  SHFL.IDX PT, R14, R0, RZ, 0x1f ;  /* 0x00001fff000e7589 */ /* 0x00082400000e0000 */
.L_x_10129:
[----:B0-----:R-:W-:Y:S02]  /*1b200*/  ISETP.NE.AND P0, PT, R14, RZ, PT ;  /* 0x000000ff0e00720c */ /* 0x001fe40003f05270 */
[----:B------:R-:W-:Y:S02]  /*1b210*/  PLOP3.LUT P1, PT, PT, PT, PT, 0x8, 0x0 ;  /* 0x000000000000781c */ /* 0x000fe40003f2e170 */
[----:B------:R-:W-:-:S11]  /*1b220*/  LOP3.LUT R19, R19, 0xfffffffb, RZ, 0xc0, !PT ;  /* 0xfffffffb13137812 */ /* 0x000fd600078ec0ff */
[----:B------:R-:W-:Y:S01]  /*1b230*/  @P1 LOP3.LUT R19, R19, 0x4, RZ, 0xfc, !PT ;  /* 0x0000000413131812 */ /* 0x000fe200078efcff */
[----:B------:R-:W-:Y:S06]  /*1b240*/  @P0 BRA `(.L_x_9971) ;  /* 0x0000000400140947 */ /* 0x000fec0003800000 */
[----:B------:R-:W-:-:S03]  /*1b250*/  UMOV UR4, 0xffffffff ;  /* 0xffffffff00047882 */ /* 0x000fc60000000000 */
[----:B------:R-:W-:Y:S05]  /*1b260*/  BRA.DIV UR4, `(.L_x_9972) ;  /* 0x0000005a04d47947 */ /* 0x000fea000b800000 */
[----:B------:R-:W-:-:S13]  /*1b270*/  ELECT P6, URZ, PT ;  /* 0x00000000003f782f */ /* 0x000fda00038c0000 */
.L_x_10132:
[----:B------:R-:W-:Y:S05]  /*1b280*/  @!P6 BRA `(.L_x_9971) ;  /* 0x000000040004e947 */ /* 0x000fea0003800000 */
[----:B------:R-:W-:-:S04]  /*1b290*/  ISETP.NE.U32.AND P0, PT, R2, RZ, PT ;  /* 0x000000ff0200720c */ /* 0x000fc80003f05070 */
[----:B------:R-:W-:-:S13]  /*1b2a0*/  ISETP.NE.AND.EX P0, PT, R3, RZ, PT, P0 ;  /* 0x000000ff0300720c */ /* 0x000fda0003f05300 */
[----:B------:R-:W-:Y:S05]  /*1b2b0*/  @!P0 BRA `(.L_x_9973) ;  /* 0x0000000000488947 */ /* 0x000fea0003800000 */
[----:B------:R-:W0:Y:S01]  /*1b2c0*/  LDC R6, c[0x0][0x43c] ;  /* 0x00010f00ff067b82 */ /* 0x000e220000000800 */
[----:B----4-:R-:W-:Y:S01]  /*1b2d0*/  IMAD.MOV.U32 R0, RZ, RZ, R23 ;  /* 0x000000ffff007224 */ /* 0x010fe200078e0017 */
[----:B------:R-:W-:Y:S01]  /*1b2e0*/  ULDC.64 UR4, c[0x0][0x428] ;  /* 0x00010a0000047ab9 */ /* 0x000fe20000000a00 */
[----:B0-----:R-:W-:-:S13]  /*1b2f0*/  ISETP.NE.AND P0, PT, R6, 0x1, PT ;  /* 0x000000010600780c */ /* 0x001fda0003f05270 */
[----:B---3--:R-:W0:Y:S02]  /*1b300*/  @P0 LDC.64 R4, c[0x0][0x440] ;  /* 0x00011000ff040b82 */ /* 0x008e240000000a00 */
[----:B0-----:R-:W-:-:S05]  /*1b310*/  @P0 IMAD.HI.U32 R4, R23, R4, RZ ;  /* 0x0000000417040227 */ /* 0x001fca00078e00ff */
        /* <DEDUP_REMOVED lines=12> */
.L_x_9973:
[----:B----4-:R-:W-:Y:S01]  /*1b3e0*/  IMAD R0, R18, 0x8, R16 ;  /* 0x0000000812007824 */ /* 0x010fe200078e0210 */
[----:B0-----:R-:W-:-:S04]  /*1b3f0*/  SHF.L.U32 R2, R28, 0x1f, RZ ;  /* 0x0000001f1c027819 */ /* 0x001fc800000006ff */
[----:B------:R-:W0:Y:S02]  /*1b400*/  SYNCS.PHASECHK.TRANS64.TRYWAIT P0, [R0+URZ+0x31c40], R2 ;  /* 0x031c4002000075a7 */ /* 0x000e24000800017f */
[----:B0-----:R-:W-:Y:S05]  /*1b410*/  @!P0 BRA `(.L_x_9974) ;  /* 0x0000005800888947 */ /* 0x001fea0003800000 */
.L_x_10133:
[----:B------:R-:W4:Y:S02]  /*1b420*/  S2R R3, SR_TID.X ;  /* 0x0000000000037919 */ /* 0x000f240000002100 */
[----:B----4-:R-:W-:-:S04]  /*1b430*/  LOP3.LUT R3, R3, 0x7f, RZ, 0xc0, !PT ;  /* 0x0000007f03037812 */ /* 0x010fc800078ec0ff */
[----:B------:R-:W-:-:S13]  /*1b440*/  ISETP.NE.AND P0, PT, R3, RZ, PT ;  /* 0x000000ff0300720c */ /* 0x000fda0003f05270 */
[----:B------:R-:W-:Y:S05]  /*1b450*/  @P0 BRA `(.L_x_9975) ;  /* 0x0000000000140947 */ /* 0x000fea0003800000 */
[----:B------:R-:W-:Y:S01]  /*1b460*/  LOP3.LUT P1, RZ, R19, 0x1, RZ, 0xc0, !PT ;  /* 0x0000000113ff7812 */ /* 0x000fe2000782c0ff */
[----:B0-----:R-:W-:-:S04]  /*1b470*/  IMAD.MOV.U32 R2, RZ, RZ, 0x6c00 ;  /* 0x00006c00ff027424 */ /* 0x001fc800078e00ff */
[----:B------:R4:W-:Y:S08]  /*1b480*/  SYNCS.ARRIVE.TRANS64 RZ, [R0+URZ+0x31c30], R2 ;  /* 0x031c300200ff79a7 */ /* 0x0009f0000800003f */
[----:B------:R-:W-:Y:S05]  /*1b490*/  @!P1 BRA `(.L_x_9975) ;  /* 0x0000000000049947 */ /* 0x000fea0003800000 */
[----:B------:R-:W-:Y:S01]  /*1b4a0*/  BPT.TRAP 0x1 ;  /* 0x000000040000795c */ /* 0x000fe20000300000 */
.L_x_9975:
[----:B------:R-:W-:Y:S01]  /*1b4b0*/  R2UR UR9, R0 ;  /* 0x00000000000972ca */ /* 0x000fe200000e0000 */
[----:B0---4-:R-:W-:Y:S01]  /*1b4c0*/  IMAD R0, R18, 0x6c00, R16 ;  /* 0x00006c0012007824 */ /* 0x011fe200078e0210 */
        /* <DEDUP_REMOVED lines=22> */
[----:B0-----:R-:W-:Y:S01]  /*1b630*/  UMOV UR8, UR15 ;  /* 0x0000000f00087c82 */ /* 0x001fe20008000000 */
[----:B------:R-:W-:-:S02]  /*1b640*/  UMOV UR10, UR17 ;  /* 0x00000011000a7c82 */ /* 0x000fc40008000000 */
[----:B------:R0:W-:Y:S02]  /*1b650*/  UTMALDG.4D [UR8], [UR4], desc[UR6] ;  /* 0x00000608040075b4 */ /* 0x0001e40008019000 */
[----:B0-----:R-:W-:Y:S01]  /*1b660*/  UMOV UR8, UR16 ;  /* 0x0000001000087c82 */ /* 0x001fe20008000000 */
[----:B------:R-:W-:Y:S02]  /*1b670*/  UMOV UR10, UR14 ;  /* 0x0000000e000a7c82 */ /* 0x000fe40008000000 */
[----:B------:R0:W-:Y:S02]  /*1b680*/  UTMALDG.4D [UR8], [UR4], desc[UR6] ;  /* 0x00000608040075b4 */ /* 0x0001e40008019000 */
[----:B0-----:R-:W-:Y:S01]  /*1b690*/  NOP ;  /* 0x0000000000007918 */ /* 0x001fe20000000000 */
.L_x_9971:
[----:B------:R-:W5:Y:S04]  /*1b6a0*/  LDL.LU R4, [R1+0x28] ;  /* 0x0000280001047983 */ /* 0x000f680000300800 */
[----:B------:R-:W2:Y:S04]  /*1b6b0*/  LDL.LU R6, [R1+0x18] ;  /* 0x0000180001067983 */ /* 0x000ea80000300800 */
[----:B------:R-:W3:Y:S01]  /*1b6c0*/  LDL.LU R3, [R1+0x3c] ;  /* 0x00003c0001037983 */ /* 0x000ee20000300800 */
[----:B------:R-:W-:Y:S05]  /*1b6d0*/  WARPSYNC.ALL ;  /* 0x0000000000007948 */ /* 0x000fea0003800000 */
[----:B------:R-:W-:Y:S01]  /*1b6e0*/  ULDC.64 UR6, c[0x0][0xa00] ;  /* 0x0002800000067ab9 */ /* 0x000fe20000000a00 */
[----:B------:R-:W-:Y:S01]  /*1b6f0*/  ULDC.64 UR4, c[0x0][0x298] ;  /* 0x0000a60000047ab9 */ /* 0x000fe20000000a00 */
[----:B----4-:R-:W-:Y:S01]  /*1b700*/  VIADD R0, R16, 0xda00 ;  /* 0x0000da0010007836 */ /* 0x010fe20000000000 */
[----:B------:R-:W-:Y:S01]  /*1b710*/  BAR.SYNC.DEFER_BLOCKING 0x8, 0x200 ;  /* 0x0208000000007b1d */ /* 0x000fe20000010000 */
[----:B------:R-:W-:-:S03]  /*1b720*/  ISETP.NE.U32.AND P0, PT, RZ, UR6, PT ;  /* 0x00000006ff007c0c */ /* 0x000fc6000bf05070 */
[----:B------:R-:W-:Y:S02]  /*1b730*/  LOP3.LUT P1, RZ, R0, 0x1bf, RZ, 0xc0, !PT ;  /* 0x000001bf00ff7812 */ /* 0x000fe4000782c0ff */
[----:B------:R-:W-:Y:S01]  /*1b740*/  ISETP.NE.AND.EX P0, PT, RZ, UR7, PT, P0 ;  /* 0x00000007ff007c0c */ /* 0x000fe2000bf05300 */
[----:B------:R-:W-:Y:S01]  /*1b750*/  BSSY B6, `(.L_x_9976) ;  /* 0x000001d000067945 */ /* 0x000fe20003800000 */
[----:B-----5:R-:W-:Y:S02]  /*1b760*/  SHF.R.S32.HI R2, RZ, 0x1f, R4 ;  /* 0x0000001fff027819 */ /* 0x020fe40000011404 */
[----:B--2---:R-:W-:-:S03]  /*1b770*/  SEL R6, R6, RZ, !P0 ;  /* 0x000000ff06067207 */ /* 0x004fc60004000000 */
[----:B------:R-:W-:-:S04]  /*1b780*/  IMAD R2, R2, UR4, RZ ;  /* 0x0000000402027c24 */ /* 0x000fc8000f8e02ff */
[C---:B------:R-:W-:Y:S01]  /*1b790*/  IMAD R0, R4.reuse, UR5, R2 ;  /* 0x0000000504007c24 */ /* 0x040fe2000f8e0202 */
[----:B---3--:R-:W-:Y:S01]  /*1b7a0*/  SEL R2, R3, RZ, !P0 ;  /* 0x000000ff03027207 */ /* 0x008fe20004000000 */
        /* <DEDUP_REMOVED lines=19> */
[----:B-1----:R-:W-:Y:S02]  /*1b8e0*/  IMAD.MOV.U32 R12, RZ, RZ, 0x1 ;  /* 0x00000001ff0c7424 */ /* 0x002fe400078e00ff */
[----:B------:R-:W-:-:S07]  /*1b8f0*/  IMAD.MOV.U32 R13, RZ, RZ, RZ ;  /* 0x000000ffff0d7224 */ /* 0x000fce00078e00ff */
[----:B------:R-:W-:-:S07]  /*1b900*/  LEPC R20, `(.L_x_9977) ;  /* 0x000000001014794e */ /* 0x000fce0000000000 */
[----:B0-----:R-:W-:Y:S05]  /*1b910*/  CALL.ABS.NOINC R2 ;  /* 0x0000000002007343 */ /* 0x001fea0003c00000 */
.L_x_9977:
[----:B------:R-:W-:Y:S05]  /*1b920*/  BSYNC B6 ;  /* 0x0000000000067941 */ /* 0x000fea0003800000 */
.L_x_9976:
[----:B------:R-:W2:Y:S01]  /*1b930*/  LDL.LU R20, [R1+0x28] ;  /* 0x0000280001147983 */ /* 0x000ea20000300800 */
[----:B------:R-:W3:Y:S01]  /*1b940*/  LDC R10, c[0x0][0x448] ;  /* 0x00011200ff0a7b82 */ /* 0x000ee20000000800 */
[----:B------:R-:W-:Y:S01]  /*1b950*/  ULDC.64 UR4, c[0x0][0x2d8] ;  /* 0x0000b60000047ab9 */ /* 0x000fe20000000a00 */
[----:B------:R-:W-:Y:S01]  /*1b960*/  ULDC.64 UR6, c[0x0][0x2e0] ;  /* 0x0000b80000067ab9 */ /* 0x000fe20000000a00 */
[----:B0-----:R-:W2:Y:S01]  /*1b970*/  LDL.LU.64 R2, [R1+0x30] ;  /* 0x0000300001027983 */ /* 0x001ea20000300a00 */
[----:B------:R-:W-:-:S03]  /*1b980*/  ULDC.64 UR8, c[0x0][0x280] ;  /* 0x0000a00000087ab9 */ /* 0x000fc60000000a00 */
[----:B------:R-:W4:Y:S04]  /*1b990*/  LDL.LU R21, [R1+0x3c] ;  /* 0x00003c0001157983 */ /* 0x000f280000300800 */
[----:B------:R-:W5:Y:S01]  /*1b9a0*/  LDL.LU R4, [R1+0x18] ;  /* 0x0000180001047983 */ /* 0x000f620000300800 */
[----:B-1----:R-:W0:Y:S01]  /*1b9b0*/  S2R R13, SR_TID.X ;  /* 0x00000000000d7919 */ /* 0x002e220000002100 */
[----:B---3--:R-:W-:-:S13]  /*1b9c0*/  ISETP.NE.AND P0, PT, R10, 0x1, PT ;  /* 0x000000010a00780c */ /* 0x008fda0003f05270 */
[----:B------:R-:W1:Y:S01]  /*1b9d0*/  @P0 LDC R5, c[0x0][0x450] ;  /* 0x00011400ff050b82 */ /* 0x000e620000000800 */
[----:B0-----:R-:W-:-:S05]  /*1b9e0*/  IMAD.SHL.U32 R11, R13, 0x8, RZ ;  /* 0x000000080d0b7824 */ /* 0x001fca00078e00ff */
[----:B------:R-:W-:-:S04]  /*1b9f0*/  LOP3.LUT R11, R11, 0x18, RZ, 0xc0, !PT ;  /* 0x000000180b0b7812 */ /* 0x000fc800078ec0ff */
[C---:B------:R-:W-:Y:S02]  /*1ba00*/  LOP3.LUT R12, R11.reuse, 0x20, RZ, 0xfc, !PT ;  /* 0x000000200b0c7812 */ /* 0x040fe400078efcff */
[----:B------:R-:W-:Y:S01]  /*1ba10*/  LOP3.LUT R11, R11, 0x40, RZ, 0xfc, !PT ;  /* 0x000000400b0b7812 */ /* 0x000fe200078efcff */
[----:B--2---:R-:W-:Y:S02]  /*1ba20*/  IMAD.MOV.U32 R3, RZ, RZ, R20 ;  /* 0x000000ffff037224 */ /* 0x004fe400078e0014 */
[----:B------:R-:W0:Y:S01]  /*1ba30*/  S2R R20, SR_TID.X ;  /* 0x0000000000147919 */ /* 0x000e220000002100 */
[----:B------:R-:W-:-:S04]  /*1ba40*/  IMAD.WIDE.U32 R2, R17, UR4, R2 ;  /* 0x0000000411027c25 */ /* 0x000fc8000f8e0002 */
[----:B------:R-:W-:Y:S01]  /*1ba50*/  IMAD R3, R17, UR5, R3 ;  /* 0x0000000511037c24 */ /* 0x000fe2000f8e0203 */
[----:B------:R-:W-:Y:S01]  /*1ba60*/  ULDC.64 UR4, c[0x0][0x2d0] ;  /* 0x0000b40000047ab9 */ /* 0x000fe20000000a00 */
[----:B----4-:R-:W-:Y:S02]  /*1ba70*/  IMAD R0, R21, UR6, RZ ;  /* 0x0000000615007c24 */ /* 0x010fe4000f8e02ff */
[----:B-----5:R-:W-:-:S04]  /*1ba80*/  IMAD.WIDE.U32 R2, R4, UR6, R2 ;  /* 0x0000000604027c25 */ /* 0x020fc8000f8e0002 */
[----:B------:R-:W-:Y:S01]  /*1ba90*/  IMAD R0, R4, UR7, R0 ;  /* 0x0000000704007c24 */ /* 0x000fe2000f8e0200 */
[----:B------:R-:W-:Y:S01]  /*1baa0*/  ULDC.64 UR6, c[0x0][0x2c8] ;  /* 0x0000b20000067ab9 */ /* 0x000fe20000000a00 */
[----:B------:R-:W2:Y:S02]  /*1bab0*/  @P0 LDC R4, c[0x0][0x44c] ;  /* 0x00011300ff040b82 */ /* 0x000ea40000000800 */
[----:B------:R-:W-:Y:S01]  /*1bac0*/  IMAD.IADD R3, R3, 0x1, R0 ;  /* 0x0000000103037824 */ /* 0x000fe200078e0200 */
[C---:B0-----:R-:W-:Y:S01]  /*1bad0*/  LOP3.LUT R21, R20.reuse, 0x7f, RZ, 0xc0, !PT ;  /* 0x0000007f14157812 */ /* 0x041fe200078ec0ff */
[----:B------:R-:W-:-:S03]  /*1bae0*/  IMAD.SHL.U32 R20, R20, 0x20, RZ ;  /* 0x0000002014147824 */ /* 0x000fc600078e00ff */
[----:B------:R-:W-:-:S04]  /*1baf0*/  SHF.R.U32.HI R21, RZ, 0x2, R21 ;  /* 0x00000002ff157819 */ /* 0x000fc80000011615 */
[----:B------:R-:W-:Y:S02]  /*1bb00*/  LOP3.LUT R20, R21, 0x60, R20, 0xf8, !PT ;  /* 0x0000006015147812 */ /* 0x000fe400078ef814 */
[----:B------:R-:W-:-:S03]  /*1bb10*/  LOP3.LUT R21, R13, 0x7f, RZ, 0xc0, !PT ;  /* 0x0000007f0d157812 */ /* 0x000fc600078ec0ff */
[----:B------:R-:W-:Y:S01]  /*1bb20*/  IMAD R8, R25, 0xc0, R20 ;  /* 0x000000c019087824 */ /* 0x000fe200078e0214 */
[----:B------:R-:W-:Y:S01]  /*1bb30*/  SHF.R.U32.HI R21, RZ, 0x2, R21 ;  /* 0x00000002ff157819 */ /* 0x000fe20000011615 */
[----:B------:R-:W-:Y:S02]  /*1bb40*/  IMAD.SHL.U32 R20, R13, 0x8, RZ ;  /* 0x000000080d147824 */ /* 0x000fe400078e00ff */
[----:B--2---:R-:W-:-:S03]  /*1bb50*/  @P0 IMAD.HI.U32 R0, R8, R4, RZ ;  /* 0x0000000408000227 */ /* 0x004fc600078e00ff */
[----:B------:R-:W-:Y:S01]  /*1bb60*/  LOP3.LUT R20, R20, 0x18, RZ, 0xc0, !PT ;  /* 0x0000001814147812 */ /* 0x000fe200078ec0ff */
[----:B------:R-:W-:Y:S01]  /*1bb70*/  IMAD.MOV.U32 R4, RZ, RZ, R8 ;  /* 0x000000ffff047224 */ /* 0x000fe200078e0008 */
[----:B-1----:R-:W-:-:S04]  /*1bb80*/  @P0 SHF.R.U32.HI R4, RZ, R5, R0 ;  /* 0x00000005ff040219 */ /* 0x002fc80000011600 */
[--C-:B------:R-:W-:Y:S01]  /*1bb90*/  SHF.R.S32.HI R0, RZ, 0x1f, R4.reuse ;  /* 0x0000001fff007819 */ /* 0x100fe20000011404 */
[----:B------:R-:W-:-:S04]  /*1bba0*/  IMAD.MOV R6, RZ, RZ, -R4 ;  /* 0x000000ffff067224 */ /* 0x000fc800078e0a04 */
[----:B------:R-:W-:-:S04]  /*1bbb0*/  IMAD R0, R0, UR4, RZ ;  /* 0x0000000400007c24 */ /* 0x000fc8000f8e02ff */
[C---:B------:R-:W-:Y:S02]  /*1bbc0*/  IMAD R0, R4.reuse, UR5, R0 ;  /* 0x0000000504007c24 */ /* 0x040fe4000f8e0200 */
[----:B------:R-:W-:-:S04]  /*1bbd0*/  IMAD.WIDE.U32 R4, R4, UR4, R2 ;  /* 0x0000000404047c25 */ /* 0x000fc8000f8e0002 */
[----:B------:R-:W-:Y:S02]  /*1bbe0*/  IMAD.IADD R5, R5, 0x1, R0 ;  /* 0x0000000105057824 */ /* 0x000fe400078e0200 */
[----:B------:R-:W-:Y:S02]  /*1bbf0*/  IMAD R0, R10, R6, R8 ;  /* 0x000000060a007224 */ /* 0x000fe400078e0208 */
[----:B------:R-:W-:-:S03]  /*1bc00*/  VIADD R8, R8, 0x80 ;  /* 0x0000008008087836 */ /* 0x000fc60000000000 */
[----:B------:R-:W-:-:S05]  /*1bc10*/  SHF.R.S32.HI R6, RZ, 0x1f, R0 ;  /* 0x0000001fff067819 */ /* 0x000fca0000011400 */
[----:B------:R-:W-:Y:S02]  /*1bc20*/  IMAD R9, R6, UR6, RZ ;  /* 0x0000000606097c24 */ /* 0x000fe4000f8e02ff */
[C---:B------:R-:W-:Y:S02]  /*1bc30*/  IMAD.WIDE.U32 R6, R0.reuse, UR6, R4 ;  /* 0x0000000600067c25 */ /* 0x040fe4000f8e0004 */
[----:B------:R-:W0:Y:S02]  /*1bc40*/  @P0 LDC R5, c[0x0][0x44c] ;  /* 0x00011300ff050b82 */ /* 0x000e240000000800 */
[----:B------:R-:W-:Y:S01]  /*1bc50*/  IMAD R0, R0, UR7, R9 ;  /* 0x0000000700007c24 */ /* 0x000fe2000f8e0209 */
[----:B------:R-:W-:-:S03]  /*1bc60*/  LEA R4, P1, R6, UR8, 0x1 ;  /* 0x0000000806047c11 */ /* 0x000fc6000f8208ff */
[----:B------:R-:W-:Y:S02]  /*1bc70*/  IMAD.IADD R0, R7, 0x1, R0 ;  /* 0x0000000107007824 */ /* 0x000fe400078e0200 */
[----:B------:R-:W1:Y:S03]  /*1bc80*/  @P0 LDC R7, c[0x0][0x450] ;  /* 0x00011400ff070b82 */ /* 0x000e660000000800 */
[----:B------:R-:W-:Y:S01]  /*1bc90*/  LEA.HI.X R0, R6, UR9, R0, 0x1, P1 ;  /* 0x0000000906007c11 */ /* 0x000fe200088f0c00 */
[----:B------:R-:W-:Y:S02]  /*1bca0*/  IMAD.MOV.U32 R6, RZ, RZ, R8 ;  /* 0x000000ffff067224 */ /* 0x000fe400078e0008 */
[----:B0-----:R-:W-:-:S05]  /*1bcb0*/  @P0 IMAD.HI.U32 R5, R8, R5, RZ ;  /* 0x0000000508050227 */ /* 0x001fca00078e00ff */
[----:B-1----:R-:W-:-:S04]  /*1bcc0*/  @P0 SHF.R.U32.HI R6, RZ, R7, R5 ;  /* 0x00000007ff060219 */ /* 0x002fc80000011605 */
[--C-:B------:R-:W-:Y:S01]  /*1bcd0*/  SHF.R.S32.HI R7, RZ, 0x1f, R6.reuse ;  /* 0x0000001fff077819 */ /* 0x100fe20000011406 */
[----:B------:R-:W-:Y:S02]  /*1bce0*/  IMAD.MOV R5, RZ, RZ, -R6 ;  /* 0x000000ffff057224 */ /* 0x000fe400078e0a06 */
[----:B------:R-:W-:-:S04]  /*1bcf0*/  IMAD.WIDE.U32 R2, R6, UR4, R2 ;  /* 0x0000000406027c25 */ /* 0x000fc8000f8e0002 */
[----:B------:R-:W-:Y:S02]  /*1bd00*/  IMAD R5, R10, R5, R8 ;  /* 0x000000050a057224 */ /* 0x000fe400078e0208 */
[----:B------:R-:W-:Y:S01]  /*1bd10*/  IMAD R7, R7, UR4, RZ ;  /* 0x0000000407077c24 */ /* 0x000fe2000f8e02ff */
[----:B------:R-:W-:Y:S02]  /*1bd20*/  ULDC UR4, c[0x0][0x2b8] ;  /* 0x0000ae0000047ab9 */ /* 0x000fe40000000800 */
[----:B------:R-:W-:Y:S01]  /*1bd30*/  ISETP.GE.AND P3, PT, R20, UR4, PT ;  /* 0x0000000414007c0c */ /* 0x000fe2000bf66270 */
[----:B------:R-:W-:Y:S01]  /*1bd40*/  IMAD R7, R6, UR5, R7 ;  /* 0x0000000506077c24 */ /* 0x000fe2000f8e0207 */
[----:B------:R-:W-:Y:S01]  /*1bd50*/  SHF.R.S32.HI R6, RZ, 0x1f, R5 ;  /* 0x0000001fff067819 */ /* 0x000fe20000011405 */
[----:B------:R-:W-:Y:S01]  /*1bd60*/  UMOV UR5, 0xffffffff ;  /* 0xffffffff00057882 */ /* 0x000fe20000000000 */
[----:B------:R-:W-:Y:S01]  /*1bd70*/  ISETP.GE.AND P1, PT, R11, UR4, PT ;  /* 0x000000040b007c0c */ /* 0x000fe2000bf26270 */
[----:B------:R-:W-:-:S02]  /*1bd80*/  IMAD.IADD R3, R3, 0x1, R7 ;  /* 0x0000000103037824 */ /* 0x000fc400078e0207 */
[----:B------:R-:W-:Y:S02]  /*1bd90*/  IMAD R6, R6, UR6, RZ ;  /* 0x0000000606067c24 */ /* 0x000fe4000f8e02ff */
[----:B------:R-:W-:-:S04]  /*1bda0*/  IMAD.WIDE.U32 R2, R5, UR6, R2 ;  /* 0x0000000605027c25 */ /* 0x000fc8000f8e0002 */
[----:B------:R-:W-:Y:S01]  /*1bdb0*/  IMAD R6, R5, UR7, R6 ;  /* 0x0000000705067c24 */ /* 0x000fe2000f8e0206 */
[----:B------:R-:W-:-:S03]  /*1bdc0*/  LEA R8, P0, R2, UR8, 0x1 ;  /* 0x0000000802087c11 */ /* 0x000fc6000f8008ff */
[----:B------:R-:W-:-:S05]  /*1bdd0*/  IMAD.IADD R3, R3, 0x1, R6 ;  /* 0x0000000103037824 */ /* 0x000fca00078e0206 */
[----:B------:R-:W-:Y:S02]  /*1bde0*/  LEA.HI.X R3, R2, UR9, R3, 0x1, P0 ;  /* 0x0000000902037c11 */ /* 0x000fe400080f0c03 */
[----:B------:R-:W-:Y:S01]  /*1bdf0*/  ISETP.GE.AND P0, PT, R12, UR4, PT ;  /* 0x000000040c007c0c */ /* 0x000fe2000bf06270 */
[----:B------:R-:W-:-:S12]  /*1be00*/  BRA.DIV UR5, `(.L_x_9978) ;  /* 0x0000005205207947 */ /* 0x000fd8000b800000 */
[----:B------:R-:W2:Y:S04]  /*1be10*/  LDL.LU R5, [R1+0x44] ;  /* 0x0000440001057983 */ /* 0x000ea80000300800 */
[----:B------:R-:W3:Y:S01]  /*1be20*/  LDL R9, [R1+0x14] ;  /* 0x0000140001097983 */ /* 0x000ee20000100800 */
[----:B------:R-:W-:-:S03]  /*1be30*/  IMAD R25, R25, 0xc0, R21 ;  /* 0x000000c019197824 */ /* 0x000fc600078e0215 */
[----:B------:R-:W0:Y:S04]  /*1be40*/  SHFL.IDX PT, R7, R4, RZ, 0x1c1f ;  /* 0x001c1fff04077589 */ /* 0x000e2800000e0000 */
[----:B------:R-:W1:Y:S01]  /*1be50*/  SHFL.IDX PT, R6, R0, RZ, 0x1c1f ;  /* 0x001c1fff00067589 */ /* 0x000e6200000e0000 */
[----:B--2---:R-:W-:Y:S02]  /*1be60*/  IMAD R2, R5, R10, RZ ;  /* 0x0000000a05027224 */ /* 0x004fe400078e02ff */
[----:B------:R-:W-:-:S03]  /*1be70*/  VIADD R5, R25, 0x20 ;  /* 0x0000002019057836 */ /* 0x000fc60000000000 */
        /* <DEDUP_REMOVED lines=10> */
[----:B------:R-:W-:Y:S01]  /*1bf20*/  ISETP.GE.AND P2, PT, R5, R2, PT ;  /* 0x000000020500720c */ /* 0x000fe20003f46270 */
[----:B------:R-:W-:-:S02]  /*1bf30*/  VIADD R5, R25, 0x40 ;  /* 0x0000004019057836 */ /* 0x000fc40000000000 */
[----:B0-----:R-:W0:Y:S04]  /*1bf40*/  SHFL.IDX PT, R7, R4, 0x1, 0x1c1f ;  /* 0x003c1f0004077f89 */ /* 0x001e2800000e0000 */
[----:B------:R-:W1:Y:S06]  /*1bf50*/  SHFL.IDX PT, R6, R0, 0x1, 0x1c1f ;  /* 0x003c1f0000067f89 */ /* 0x000e6c00000e0000 */
[----:B0-----:R-:W-:-:S05]  /*1bf60*/  @!P2 LEA R7, P4, R20, R7, 0x1 ;  /* 0x000000071407a211 */ /* 0x001fca00078808ff */
[----:B-1----:R-:W-:-:S05]  /*1bf70*/  @!P2 IMAD.X R6, RZ, RZ, R6, P4 ;  /* 0x000000ffff06a224 */ /* 0x002fca00020e0606 */
[----:B------:R-:W-:-:S04]  /*1bf80*/  @!P2 LOP3.LUT R7, R7, R6, RZ, 0x3c, !PT ;  /* 0x000000060707a212 */ /* 0x000fc800078e3cff */
[----:B------:R-:W-:-:S04]  /*1bf90*/  @!P2 LOP3.LUT R6, R7, R6, RZ, 0x3c, !PT ;  /* 0x000000060706a212 */ /* 0x000fc800078e3cff */
[----:B------:R-:W-:-:S05]  /*1bfa0*/  @!P2 LOP3.LUT R7, R7, R6, RZ, 0x3c, !PT ;  /* 0x000000060707a212 */ /* 0x000fca00078e3cff */
[----:B------:R-:W-:Y:S04]  /*1bfb0*/  @!P2 LDGSTS.E.BYPASS.LTC128B.128 [R9+0xe200], desc[UR60][R6.64], !P3 ;  /* 0x0e2000000609afae */ /* 0x000fe8000d901d7c */
[----:B------:R-:W-:Y:S04]  /*1bfc0*/  @!P2 LDGSTS.E.BYPASS.LTC128B.128 [R9+0x11200], desc[UR60][R6.64+0x40], !P0 ;  /* 0x112000400609afae */ /* 0x000fe8000c101d7c */
[----:B------:R0:W-:Y:S01]  /*1bfd0*/  @!P2 LDGSTS.E.BYPASS.LTC128B.128 [R9+0x14200], desc[UR60][R6.64+0x80], !P1 ;  /* 0x142000800609afae */ /* 0x0001e2000c901d7c */
[----:B------:R-:W-:Y:S01]  /*1bfe0*/  ISETP.GE.AND P2, PT, R5, R2, PT ;  /* 0x000000020500720c */ /* 0x000fe20003f46270 */
[----:B------:R-:W-:-:S02]  /*1bff0*/  VIADD R5, R25, 0x60 ;  /* 0x0000006019057836 */ /* 0x000fc40000000000 */
[----:B0-----:R-:W0:Y:S04]  /*1c000*/  SHFL.IDX PT, R7, R4, 0x2, 0x1c1f ;  /* 0x005c1f0004077f89 */ /* 0x001e2800000e0000 */
[----:B------:R-:W1:Y:S04]  /*1c010*/  SHFL.IDX PT, R6, R0, 0x2, 0x1c1f ;  /* 0x005c1f0000067f89 */ /* 0x000e6800000e0000 */
[----:B------:R-:W2:Y:S04]  /*1c020*/  SHFL.IDX PT, R4, R4, 0x3, 0x1c1f ;  /* 0x007c1f0004047f89 */ /* 0x000ea800000e0000 */
[----:B------:R-:W3:Y:S01]  /*1c030*/  SHFL.IDX PT, R0, R0, 0x3, 0x1c1f ;  /* 0x007c1f0000007f89 */ /* 0x000ee200000e0000 */
[----:B0-----:R-:W-:-:S05]  /*1c040*/  @!P2 LEA R7, P4, R20, R7, 0x1 ;  /* 0x000000071407a211 */ /* 0x001fca00078808ff */
[----:B-1----:R-:W-:-:S05]  /*1c050*/  @!P2 IMAD.X R6, RZ, RZ, R6, P4 ;  /* 0x000000ffff06a224 */ /* 0x002fca00020e0606 */
[----:B------:R-:W-:-:S04]  /*1c060*/  @!P2 LOP3.LUT R7, R7, R6, RZ, 0x3c, !PT ;  /* 0x000000060707a212 */ /* 0x000fc800078e3cff */
[----:B------:R-:W-:-:S04]  /*1c070*/  @!P2 LOP3.LUT R6, R7, R6, RZ, 0x3c, !PT ;  /* 0x000000060706a212 */ /* 0x000fc800078e3cff */
[----:B------:R-:W-:-:S05]  /*1c080*/  @!P2 LOP3.LUT R7, R7, R6, RZ, 0x3c, !PT ;  /* 0x000000060707a212 */ /* 0x000fca00078e3cff */
[----:B------:R-:W-:Y:S04]  /*1c090*/  @!P2 LDGSTS.E.BYPASS.LTC128B.128 [R9+0xea00], desc[UR60][R6.64], !P3 ;  /* 0x0ea000000609afae */ /* 0x000fe8000d901d7c */
[----:B------:R-:W-:Y:S04]  /*1c0a0*/  @!P2 LDGSTS.E.BYPASS.LTC128B.128 [R9+0x11a00], desc[UR60][R6.64+0x40], !P0 ;  /* 0x11a000400609afae */ /* 0x000fe8000c101d7c */
[----:B------:R-:W-:Y:S01]  /*1c0b0*/  @!P2 LDGSTS.E.BYPASS.LTC128B.128 [R9+0x14a00], desc[UR60][R6.64+0x80], !P1 ;  /* 0x14a000800609afae */ /* 0x000fe2000c901d7c */
[----:B------:R-:W-:-:S13]  /*1c0c0*/  ISETP.GE.AND P2, PT, R5, R2, PT ;  /* 0x000000020500720c */ /* 0x000fda0003f46270 */
[----:B--2---:R-:W-:-:S05]  /*1c0d0*/  @!P2 LEA R4, P4, R20, R4, 0x1 ;  /* 0x000000041404a211 */ /* 0x004fca00078808ff */
[----:B---3--:R-:W-:-:S04]  /*1c0e0*/  @!P2 IMAD.X R0, RZ, RZ, R0, P4 ;  /* 0x000000ffff00a224 */ /* 0x008fc800020e0600 */
[----:B------:R-:W-:Y:S02]  /*1c0f0*/  @!P2 IMAD.MOV.U32 R5, RZ, RZ, R0 ;  /* 0x000000ffff05a224 */ /* 0x000fe400078e0000 */
[----:B------:R-:W-:Y:S04]  /*1c100*/  SHFL.IDX PT, R0, R3, RZ, 0x1c1f ;  /* 0x001c1fff03007589 */ /* 0x000fe800000e0000 */
[----:B------:R-:W-:Y:S04]  /*1c110*/  @!P2 LDGSTS.E.BYPASS.LTC128B.128 [R9+0xf200], desc[UR60][R4.64], !P3 ;  /* 0x0f2000000409afae */ /* 0x000fe8000d901d7c */
[----:B------:R-:W-:Y:S04]  /*1c120*/  @!P2 LDGSTS.E.BYPASS.LTC128B.128 [R9+0x12200], desc[UR60][R4.64+0x40], !P0 ;  /* 0x122000400409afae */ /* 0x000fe8000c101d7c */
[----:B------:R0:W-:Y:S04]  /*1c130*/  @!P2 LDGSTS.E.BYPASS.LTC128B.128 [R9+0x15200], desc[UR60][R4.64+0x80], !P1 ;  /* 0x152000800409afae */ /* 0x0001e8000c901d7c */
[----:B------:R-:W-:Y:S04]  /*1c140*/  SHFL.IDX PT, R3, R3, 0x1, 0x1c1f ;  /* 0x003c1f0003037f89 */ /* 0x000fe800000e0000 */
[----:B0-----:R-:W0:Y:S01]  /*1c150*/  SHFL.IDX PT, R4, R8, RZ, 0x1c1f ;  /* 0x001c1fff08047589 */ /* 0x001e2200000e0000 */
[----:B------:R-:W-:-:S03]  /*1c160*/  VIADD R5, R25, 0x80 ;  /* 0x0000008019057836 */ /* 0x000fc60000000000 */
[----:B------:R-:W1:Y:S02]  /*1c170*/  SHFL.IDX PT, R8, R8, 0x1, 0x1c1f ;  /* 0x003c1f0008087f89 */ /* 0x000e6400000e0000 */
[----:B------:R-:W-:-:S13]  /*1c180*/  ISETP.GE.AND P2, PT, R5, R2, PT ;  /* 0x000000020500720c */ /* 0x000fda0003f46270 */
[----:B0-----:R-:W-:-:S05]  /*1c190*/  @!P2 LEA R4, P4, R20, R4, 0x1 ;  /* 0x000000041404a211 */ /* 0x001fca00078808ff */
[----:B------:R-:W-:-:S04]  /*1c1a0*/  @!P2 IMAD.X R0, RZ, RZ, R0, P4 ;  /* 0x000000ffff00a224 */ /* 0x000fc800020e0600 */
[----:B------:R-:W-:-:S05]  /*1c1b0*/  @!P2 IMAD.MOV.U32 R5, RZ, RZ, R0 ;  /* 0x000000ffff05a224 */ /* 0x000fca00078e0000 */
[----:B------:R0:W-:Y:S04]  /*1c1c0*/  @!P2 LDGSTS.E.BYPASS.LTC128B.128 [R9+0xfa00], desc[UR60][R4.64], !P3 ;  /* 0x0fa000000409afae */ /* 0x0001e8000d901d7c */
[----:B------:R0:W-:Y:S04]  /*1c1d0*/  @!P2 LDGSTS.E.BYPASS.LTC128B.128 [R9+0x12a00], desc[UR60][R4.64+0x40], !P0 ;  /* 0x12a000400409afae */ /* 0x0001e8000c101d7c */
[----:B-1----:R0:W-:Y:S02]  /*1c1e0*/  @!P2 LDGSTS.E.BYPASS.LTC128B.128 [R9+0x15a00], desc[UR60][R4.64+0x80], !P1 ;  /* 0x15a000800409afae */ /* 0x0021e4000c901d7c */
.L_x_10146:
[----:B------:R-:W2:Y:S01]  /*1c1f0*/  LDL R0, [R1+0x14] ;  /* 0x0000140001007983 */ /* 0x000ea20000100800 */
[----:B------:R-:W-:-:S05]  /*1c200*/  VIADD R25, R25, 0xa0 ;  /* 0x000000a019197836 */ /* 0x000fca0000000000 */
[----:B------:R-:W-:-:S13]  /*1c210*/  ISETP.GE.AND P2, PT, R25, R2, PT ;  /* 0x000000021900720c */ /* 0x000fda0003f46270 */
[----:B------:R-:W-:-:S05]  /*1c220*/  @!P2 LEA R2, P4, R20, R8, 0x1 ;  /* 0x000000081402a211 */ /* 0x000fca00078808ff */
[----:B------:R-:W-:-:S05]  /*1c230*/  @!P2 IMAD.X R3, RZ, RZ, R3, P4 ;  /* 0x000000ffff03a224 */ /* 0x000fca00020e0603 */
[----:B------:R-:W-:Y:S01]  /*1c240*/  @!PT LDS RZ, [RZ] ;  /* 0x00000000fffff984 */ /* 0x000fe20000000800 */
[----:B------:R-:W-:Y:S01]  /*1c250*/  @!PT LDS RZ, [RZ] ;  /* 0x00000000fffff984 */ /* 0x000fe20000000800 */
[----:B------:R-:W-:Y:S01]  /*1c260*/  @!PT LDS RZ, [RZ] ;  /* 0x00000000fffff984 */ /* 0x000fe20000000800 */
[----:B--2---:R1:W-:Y:S04]  /*1c270*/  @!P2 LDGSTS.E.BYPASS.LTC128B.128 [R0+0x10200], desc[UR60][R2.64], !P3 ;  /* 0x102000000200afae */ /* 0x0043e8000d901d7c */
[----:B------:R1:W-:Y:S01]  /*1c280*/  @!P2 LDGSTS.E.BYPASS.LTC128B.128 [R0+0x13200], desc[UR60][R2.64+0x40], !P0 ;  /* 0x132000400200afae */ /* 0x0003e2000c101d7c */
[----:B------:R-:W-:-:S03]  /*1c290*/  PLOP3.LUT P0, PT, PT, PT, PT, 0x80, 0x0 ;  /* 0x000000000000781c */ /* 0x000fc60003f0f070 */
[----:B------:R1:W-:Y:S01]  /*1c2a0*/  @!P2 LDGSTS.E.BYPASS.LTC128B.128 [R0+0x16200], desc[UR60][R2.64+0x80], !P1 ;  /* 0x162000800200afae */ /* 0x0003e2000c901d7c */
[----:B------:R-:W-:-:S09]  /*1c2b0*/  NOP ;  /* 0x0000000000007918 */ /* 0x000fd20000000000 */
.L_x_9979:
        /* <DEDUP_REMOVED lines=18> */
.L_x_10147:
[----:B------:R-:W-:Y:S05]  /*1c3e0*/  BSYNC B0 ;  /* 0x0000000000007941 */ /* 0x000fea0003800000 */
.L_x_9980:
[----:B------:R-:W1:Y:S04]  /*1c3f0*/  LDL R2, [R1+0x24] ;  /* 0x0000240001027983 */ /* 0x000e680000100800 */
[----:B------:R-:W2:Y:S01]  /*1c400*/  LDL R3, [R1+0x10] ;  /* 0x0000100001037983 */ /* 0x000ea20000100800 */
[----:B------:R-:W-:Y:S01]  /*1c410*/  BSSY B0, `(.L_x_9982) ;  /* 0x000022f000007945 */ /* 0x000fe20003800000 */
[----:B-1----:R-:W-:-:S05]  /*1c420*/  VIADD R0, R2, 0xfffffffe ;  /* 0xfffffffe02007836 */ /* 0x002fca0000000000 */
[----:B--2---:R-:W-:-:S13]  /*1c430*/  ISETP.GE.AND P0, PT, R0, R3, PT ;  /* 0x000000030000720c */ /* 0x004fda0003f06270 */
[----:B------:R-:W-:Y:S05]  /*1c440*/  @!P0 BRA `(.L_x_9983) ;  /* 0x0000002000ac8947 */ /* 0x000fea0003800000 */
[----:B------:R-:W2:Y:S04]  /*1c450*/  LDL.LU R2, [R1+0x48] ;  /* 0x0000480001027983 */ /* 0x000ea80000300800 */
[----:B0-----:R-:W3:Y:S04]  /*1c460*/  LDL.LU R5, [R1+0x2c] ;  /* 0x00002c0001057983 */ /* 0x001ee80000300800 */
        /* <DEDUP_REMOVED lines=43> */
.L_x_9988:
[----:B------:R-:W-:Y:S01]  /*1c720*/  IMAD R3, R5, 0x8, R16 ;  /* 0x0000000805037824 */ /* 0x000fe200078e0210 */
[----:B------:R-:W-:Y:S01]  /*1c730*/  SHF.L.U32 R2, R9, 0x1f, RZ ;  /* 0x0000001f09027819 */ /* 0x000fe200000006ff */
[----:B------:R-:W-:Y:S03]  /*1c740*/  BSSY B3, `(.L_x_9989) ;  /* 0x0000003000037945 */ /* 0x000fe60003800000 */
[----:B------:R-:W1:Y:S02]  /*1c750*/  SYNCS.PHASECHK.TRANS64.TRYWAIT P0, [R3+URZ+0x31c40], R2 ;  /* 0x031c4002030075a7 */ /* 0x000e64000800017f */
[----:B-1----:R-:W-:Y:S05]  /*1c760*/  @!P0 BRA `(.L_x_9990) ;  /* 0x0000004c00f08947 */ /* 0x002fea0003800000 */
.L_x_10148:
[----:B------:R-:W-:Y:S05]  /*1c770*/  BSYNC B3 ;  /* 0x0000000000037941 */ /* 0x000fea0003800000 */
.L_x_9989:
        /* <DEDUP_REMOVED lines=10> */
.L_x_9992:
[----:B------:R-:W-:Y:S05]  /*1c820*/  BSYNC B3 ;  /* 0x0000000000037941 */ /* 0x000fea0003800000 */
.L_x_9991:
[----:B------:R-:W-:Y:S01]  /*1c830*/  IMAD.MOV.U32 R11, RZ, RZ, RZ ;  /* 0x000000ffff0b7224 */ /* 0x000fe200078e00ff */
[----:B------:R-:W-:Y:S01]  /*1c840*/  UIADD3 UR4, UP0, UR36, 0x370, URZ ;  /* 0x0000037024047890 */ /* 0x000fe2000ff1e03f */
[----:B------:R-:W-:Y:S01]  /*1c850*/  IMAD R6, R5, 0x6c00, R16 ;  /* 0x00006c0005067824 */ /* 0x000fe200078e0210 */
[----:B------:R-:W-:Y:S01]  /*1c860*/  PLOP3.LUT P0, PT, PT, PT, PT, 0x80, 0x0 ;  /* 0x000000000000781c */ /* 0x000fe20003f0f070 */
[----:B01----:R-:W-:Y:S01]  /*1c870*/  VIADD R3, R3, 0x31c30 ;  /* 0x00031c3003037836 */ /* 0x003fe20000000000 */
[----:B------:R-:W-:Y:S01]  /*1c880*/  R2UR UR10, R11 ;  /* 0x000000000b0a72ca */ /* 0x000fe200000e0000 */
[----:B------:R-:W-:Y:S01]  /*1c890*/  IMAD R2, R0, 0x90, R29 ;  /* 0x0000009000027824 */ /* 0x000fe200078e021d */
[----:B------:R-:W-:Y:S01]  /*1c8a0*/  UIADD3.X UR5, URZ, UR37, URZ, UP0, !UPT ;  /* 0x000000253f057290 */ /* 0x000fe200087fe43f */
[----:B------:R-:W-:Y:S01]  /*1c8b0*/  VIADD R10, R6, 0x16a00 ;  /* 0x00016a00060a7836 */ /* 0x000fe20000000000 */
[----:B------:R-:W-:Y:S01]  /*1c8c0*/  UMOV UR6, 0x0 ;  /* 0x0000000000067882 */ /* 0x000fe20000000000 */
[----:B------:R-:W-:-:S10]  /*1c8d0*/  UMOV UR7, 0x14f00000 ;  /* 0x14f0000000077882 */ /* 0x000fd40000000000 */
.L_x_9993:
        /* <DEDUP_REMOVED lines=16> */
.L_x_9994:
        /* <DEDUP_REMOVED lines=16> */
.L_x_9995:
        /* <DEDUP_REMOVED lines=15> */
.L_x_10149:
[----:B------:R-:W-:Y:S05]  /*1cbd0*/  BSYNC B3 ;  /* 0x0000000000037941 */ /* 0x000fea0003800000 */
.L_x_9996:
[----:B------:R-:W1:Y:S02]  /*1cbe0*/  S2R R6, SR_TID.X ;  /* 0x0000000000067919 */ /* 0x000e640000002100 */
[----:B-1----:R-:W-:Y:S02]  /*1cbf0*/  LOP3.LUT R10, R6, 0x7f, RZ, 0xc0, !PT ;  /* 0x0000007f060a7812 */ /* 0x002fe400078ec0ff */
[----:B------:R-:W2:Y:S02]  /*1cc00*/  LDL R6, [R1+0x1c] ;  /* 0x00001c0001067983 */ /* 0x000ea40000100800 */
[----:B------:R-:W-:-:S13]  /*1cc10*/  ISETP.NE.AND P0, PT, R10, RZ, PT ;  /* 0x000000ff0a00720c */ /* 0x000fda0003f05270 */
[----:B0-----:R-:W-:-:S04]  /*1cc20*/  @!P0 IMAD.MOV.U32 R3, RZ, RZ, 0x6c00 ;  /* 0x00006c00ff038424 */ /* 0x001fc800078e00ff */
[----:B------:R2:W-:Y:S02]  /*1cc30*/  @!P0 SYNCS.ARRIVE.TRANS64 RZ, [R2+URZ+0x31c50], R3 ;  /* 0x031c500302ff89a7 */ /* 0x0005e4000800003f */
[----:B--2---:R-:W-:-:S04]  /*1cc40*/  PRMT R3, R6, 0x9910, RZ ;  /* 0x0000991006037816 */ /* 0x004fc800000000ff */
[----:B------:R-:W-:-:S13]  /*1cc50*/  ISETP.NE.AND P0, PT, R3, 0x2, PT ;  /* 0x000000020300780c */ /* 0x000fda0003f05270 */
[----:B------:R-:W-:Y:S05]  /*1cc60*/  @P0 BRA `(.L_x_9998) ;  /* 0x0000000000040947 */ /* 0x000fea0003800000 */
[----:B------:R-:W-:Y:S01]  /*1cc70*/  BPT.TRAP 0x1 ;  /* 0x000000040000795c */ /* 0x000fe20000300000 */
.L_x_9998:
[----:B------:R-:W-:Y:S01]  /*1cc80*/  LOP3.LUT P0, RZ, R19, 0x8, RZ, 0xc0, !PT ;  /* 0x0000000813ff7812 */ /* 0x000fe2000780c0ff */
[----:B------:R-:W-:-:S12]  /*1cc90*/  BSSY B3, `(.L_x_9999) ;  /* 0x0000003000037945 */ /* 0x000fd80003800000 */
[----:B------:R-:W-:Y:S05]  /*1cca0*/  @P0 BRA `(.L_x_10000) ;  /* 0x0000000000040947 */ /* 0x000fea0003800000 */
[----:B------:R-:W-:Y:S01]  /*1ccb0*/  BPT.TRAP 0x1 ;  /* 0x000000040000795c */ /* 0x000fe20000300000 */
.L_x_10000:
[----:B------:R-:W-:Y:S05]  /*1ccc0*/  BSYNC B3 ;  /* 0x0000000000037941 */ /* 0x000fea0003800000 */
.L_x_9999:
[----:B------:R-:W-:Y:S01]  /*1ccd0*/  R2UR UR10, R11 ;  /* 0x000000000b0a72ca */ /* 0x000fe200000e0000 */
[----:B------:R-:W-:Y:S01]  /*1cce0*/  IMAD R3, R18, 0x6c00, R16 ;  /* 0x00006c0012037824 */ /* 0x000fe200078e0210 */
[----:B------:R-:W-:Y:S01]  /*1ccf0*/  UIADD3 UR4, UP0, UR36, 0x470, URZ ;  /* 0x0000047024047890 */ /* 0x000fe2000ff1e03f */
[----:B------:R-:W-:Y:S01]  /*1cd00*/  PLOP3.LUT P0, PT, PT, PT, PT, 0x80, 0x0 ;  /* 0x000000000000781c */ /* 0x000fe20003f0f070 */
[----:B------:R-:W-:Y:S01]  /*1cd10*/  IMAD R6, R23, 0x90, R29 ;  /* 0x0000009017067824 */ /* 0x000fe200078e021d */
[----:B------:R-:W-:Y:S01]  /*1cd20*/  UMOV UR6, 0x0 ;  /* 0x0000000000067882 */ /* 0x000fe20000000000 */
[----:B------:R-:W-:Y:S01]  /*1cd30*/  VIADD R2, R2, 0x31c50 ;  /* 0x00031c5002027836 */ /* 0x000fe20000000000 */
[----:B------:R-:W-:Y:S01]  /*1cd40*/  UIADD3.X UR5, URZ, UR37, URZ, UP0, !UPT ;  /* 0x000000253f057290 */ /* 0x000fe200087fe43f */
[----:B------:R-:W-:Y:S01]  /*1cd50*/  VIADD R10, R3, 0x200 ;  /* 0x00000200030a7836 */ /* 0x000fe20000000000 */
[----:B------:R-:W-:-:S10]  /*1cd60*/  UMOV UR7, 0x14f00000 ;  /* 0x14f0000000077882 */ /* 0x000fd40000000000 */
.L_x_10001:
        /* <DEDUP_REMOVED lines=15> */
.L_x_10002:
        /* <DEDUP_REMOVED lines=15> */
.L_x_10003:
        /* <DEDUP_REMOVED lines=12> */
.L_x_9987:
[----:B------:R-:W-:Y:S05]  /*1d010*/  BSYNC B1 ;  /* 0x0000000000017941 */ /* 0x000fea0003800000 */
.L_x_9986:
[----:B------:R-:W2:Y:S01]  /*1d020*/  LDL.LU R0, [R1+0x24] ;  /* 0x0000240001007983 */ /* 0x000ea20000300800 */
[----:B------:R-:W-:Y:S02]  /*1d030*/  IMAD.MOV.U32 R28, RZ, RZ, R9 ;  /* 0x000000ffff1c7224 */ /* 0x000fe400078e0009 */
[----:B------:R-:W-:Y:S02]  /*1d040*/  IMAD.MOV.U32 R18, RZ, RZ, R5 ;  /* 0x000000ffff127224 */ /* 0x000fe400078e0005 */
[----:B--2---:R-:W-:-:S07]  /*1d050*/  VIADD R0, R0, 0xfffffffd ;  /* 0xfffffffd00007836 */ /* 0x004fce0000000000 */
.L_x_9985:
[----:B------:R-:W-:Y:S05]  /*1d060*/  BSYNC B2 ;  /* 0x0000000000027941 */ /* 0x000fea0003800000 */
.L_x_9984:
[----:B------:R-:W-:Y:S01]  /*1d070*/  VIADD R8, R8, 0xfffffffe ;  /* 0xfffffffe08087836 */ /* 0x000fe20000000000 */
[----:B------:R-:W-:-:S04]  /*1d080*/  LOP3.LUT R4, RZ, R4, RZ, 0x33, !PT ;  /* 0x00000004ff047212 */ /* 0x000fc800078e33ff */
[----:B------:R-:W-:-:S13]  /*1d090*/  ISETP.NE.AND P0, PT, R8, R4, PT ;  /* 0x000000040800720c */ /* 0x000fda0003f05270 */
[----:B------:R-:W-:Y:S05]  /*1d0a0*/  @!P0 BRA `(.L_x_9983) ;  /* 0x0000001400948947 */ /* 0x000fea0003800000 */
[----:B------:R-:W-:-:S07]  /*1d0b0*/  IMAD.MOV.U32 R4, RZ, RZ, R22 ;  /* 0x000000ffff047224 */ /* 0x000fce00078e0016 */
.L_x_10040:
        /* <DEDUP_REMOVED lines=32> */
.L_x_10006:
[----:B------:R-:W-:Y:S01]  /*1d2c0*/  IMAD R3, R6, 0x8, R16 ;  /* 0x0000000806037824 */ /* 0x000fe200078e0210 */
[----:B------:R-:W-:Y:S01]  /*1d2d0*/  SHF.L.U32 R2, R7, 0x1f, RZ ;  /* 0x0000001f07027819 */ /* 0x000fe200000006ff */
[----:B------:R-:W-:Y:S03]  /*1d2e0*/  BSSY B2, `(.L_x_10007) ;  /* 0x0000003000027945 */ /* 0x000fe60003800000 */
[----:B------:R-:W1:Y:S02]  /*1d2f0*/  SYNCS.PHASECHK.TRANS64.TRYWAIT P0, [R3+URZ+0x31c40], R2 ;  /* 0x031c4002030075a7 */ /* 0x000e64000800017f */
[----:B-1----:R-:W-:Y:S05]  /*1d300*/  @!P0 BRA `(.L_x_10008) ;  /* 0x0000004400308947 */ /* 0x002fea0003800000 */
.L_x_10150:
[----:B------:R-:W-:Y:S05]  /*1d310*/  BSYNC B2 ;  /* 0x0000000000027941 */ /* 0x000fea0003800000 */
.L_x_10007:
        /* <DEDUP_REMOVED lines=10> */
.L_x_10010:
[----:B------:R-:W-:Y:S05]  /*1d3c0*/  BSYNC B2 ;  /* 0x0000000000027941 */ /* 0x000fea0003800000 */
.L_x_10009:
        /* <DEDUP_REMOVED lines=11> */
.L_x_10011:
        /* <DEDUP_REMOVED lines=16> */
.L_x_10012:
        /* <DEDUP_REMOVED lines=16> */
.L_x_10013:
        /* <DEDUP_REMOVED lines=15> */
.L_x_10151:
[----:B------:R-:W-:Y:S05]  /*1d770*/  BSYNC B2 ;  /* 0x0000000000027941 */ /* 0x000fea0003800000 */
.L_x_10014:
        /* <DEDUP_REMOVED lines=10> */
.L_x_10016:
[----:B------:R-:W-:Y:S01]  /*1d820*/  LOP3.LUT P0, RZ, R19, 0x8, RZ, 0xc0, !PT ;  /* 0x0000000813ff7812 */ /* 0x000fe2000780c0ff */
[----:B------:R-:W-:-:S12]  /*1d830*/  BSSY B2, `(.L_x_10017) ;  /* 0x0000003000027945 */ /* 0x000fd80003800000 */
[----:B------:R-:W-:Y:S05]  /*1d840*/  @P0 BRA `(.L_x_10018) ;  /* 0x0000000000040947 */ /* 0x000fea0003800000 */
[----:B------:R-:W-:Y:S01]  /*1d850*/  BPT.TRAP 0x1 ;  /* 0x000000040000795c */ /* 0x000fe20000300000 */
.L_x_10018:
[----:B------:R-:W-:Y:S05]  /*1d860*/  BSYNC B2 ;  /* 0x0000000000027941 */ /* 0x000fea0003800000 */
.L_x_10017:
[----:B------:R-:W-:Y:S01]  /*1d870*/  R2UR UR10, R11 ;  /* 0x000000000b0a72ca */ /* 0x000fe200000e0000 */
[----:B------:R-:W-:Y:S01]  /*1d880*/  IMAD R18, R18, 0x6c00, R16 ;  /* 0x00006c0012127824 */ /* 0x000fe200078e0210 */
[----:B------:R-:W-:Y:S01]  /*1d890*/  UIADD3 UR4, UP0, UR36, 0x470, URZ ;  /* 0x0000047024047890 */ /* 0x000fe2000ff1e03f */
[----:B------:R-:W-:Y:S01]  /*1d8a0*/  PLOP3.LUT P0, PT, PT, PT, PT, 0x80, 0x0 ;  /* 0x000000000000781c */ /* 0x000fe20003f0f070 */
[----:B------:R-:W-:Y:S01]  /*1d8b0*/  IMAD R3, R23, 0x90, R29 ;  /* 0x0000009017037824 */ /* 0x000fe200078e021d */
[----:B------:R-:W-:Y:S01]  /*1d8c0*/  UMOV UR6, 0x0 ;  /* 0x0000000000067882 */ /* 0x000fe20000000000 */
[----:B0-----:R-:W-:Y:S01]  /*1d8d0*/  VIADD R2, R2, 0x31c50 ;  /* 0x00031c5002027836 */ /* 0x001fe20000000000 */
[----:B------:R-:W-:Y:S01]  /*1d8e0*/  UIADD3.X UR5, URZ, UR37, URZ, UP0, !UPT ;  /* 0x000000253f057290 */ /* 0x000fe200087fe43f */
[----:B------:R-:W-:Y:S01]  /*1d8f0*/  VIADD R5, R18, 0x200 ;  /* 0x0000020012057836 */ /* 0x000fe20000000000 */
[----:B------:R-:W-:-:S10]  /*1d900*/  UMOV UR7, 0x14f00000 ;  /* 0x14f0000000077882 */ /* 0x000fd40000000000 */
.L_x_10019:
        /* <DEDUP_REMOVED lines=15> */
.L_x_10020:
        /* <DEDUP_REMOVED lines=15> */
.L_x_10021:
        /* <DEDUP_REMOVED lines=12> */
.L_x_10005:
[----:B------:R-:W-:Y:S05]  /*1dbb0*/  BSYNC B1 ;  /* 0x0000000000017941 */ /* 0x000fea0003800000 */
.L_x_10004:
        /* <DEDUP_REMOVED lines=32> */
.L_x_10024:
[----:B------:R-:W-:Y:S01]  /*1ddc0*/  IMAD R3, R18, 0x8, R16 ;  /* 0x0000000812037824 */ /* 0x000fe200078e0210 */
[----:B------:R-:W-:Y:S01]  /*1ddd0*/  SHF.L.U32 R2, R28, 0x1f, RZ ;  /* 0x0000001f1c027819 */ /* 0x000fe200000006ff */
[----:B------:R-:W-:Y:S03]  /*1dde0*/  BSSY B2, `(.L_x_10025) ;  /* 0x0000003000027945 */ /* 0x000fe60003800000 */
[----:B------:R-:W1:Y:S02]  /*1ddf0*/  SYNCS.PHASECHK.TRANS64.TRYWAIT P0, [R3+URZ+0x31c40], R2 ;  /* 0x031c4002030075a7 */ /* 0x000e64000800017f */
[----:B-1----:R-:W-:Y:S05]  /*1de00*/  @!P0 BRA `(.L_x_10026) ;  /* 0x0000003800988947 */ /* 0x002fea0003800000 */
.L_x_10152:
[----:B------:R-:W-:Y:S05]  /*1de10*/  BSYNC B2 ;  /* 0x0000000000027941 */ /* 0x000fea0003800000 */
.L_x_10025:
        /* <DEDUP_REMOVED lines=10> */
.L_x_10028:
[----:B------:R-:W-:Y:S05]  /*1dec0*/  BSYNC B2 ;  /* 0x0000000000027941 */ /* 0x000fea0003800000 */
.L_x_10027:
        /* <DEDUP_REMOVED lines=11> */
.L_x_10029:
        /* <DEDUP_REMOVED lines=16> */
.L_x_10030:
        /* <DEDUP_REMOVED lines=16> */
.L_x_10031:
        /* <DEDUP_REMOVED lines=15> */
.L_x_10153:
[----:B------:R-:W-:Y:S05]  /*1e270*/  BSYNC B2 ;  /* 0x0000000000027941 */ /* 0x000fea0003800000 */
.L_x_10032:
        /* <DEDUP_REMOVED lines=10> */
.L_x_10034:
[----:B------:R-:W-:Y:S01]  /*1e320*/  LOP3.LUT P0, RZ, R19, 0x8, RZ, 0xc0, !PT ;  /* 0x0000000813ff7812 */ /* 0x000fe2000780c0ff */
[----:B------:R-:W-:-:S12]  /*1e330*/  BSSY B2, `(.L_x_10035) ;  /* 0x0000003000027945 */ /* 0x000fd80003800000 */
[----:B------:R-:W-:Y:S05]  /*1e340*/  @P0 BRA `(.L_x_10036) ;  /* 0x0000000000040947 */ /* 0x000fea0003800000 */
[----:B------:R-:W-:Y:S01]  /*1e350*/  BPT.TRAP 0x1 ;  /* 0x000000040000795c */ /* 0x000fe20000300000 */
.L_x_10036:
[----:B------:R-:W-:Y:S05]  /*1e360*/  BSYNC B2 ;  /* 0x0000000000027941 */ /* 0x000fea0003800000 */
.L_x_10035:
        /* <DEDUP_REMOVED lines=10> */
.L_x_10037:
        /* <DEDUP_REMOVED lines=15> */
.L_x_10038:
        /* <DEDUP_REMOVED lines=15> */
.L_x_10039:
        /* <DEDUP_REMOVED lines=12> */
.L_x_10023:
[----:B------:R-:W-:Y:S05]  /*1e6b0*/  BSYNC B1 ;  /* 0x0000000000017941 */ /* 0x000fea0003800000 */
.L_x_10022:
[----:B------:R-:W2:Y:S01]  /*1e6c0*/  LDL R2, [R1+0x10] ;  /* 0x0000100001027983 */ /* 0x000ea20000100800 */
[----:B------:R-:W-:Y:S01]  /*1e6d0*/  VIADD R0, R0, 0xfffffffe ;  /* 0xfffffffe00007836 */ /* 0x000fe20000000000 */
[----:B--2---:R-:W-:-:S13]  /*1e6e0*/  ISETP.GT.AND P0, PT, R8, R2, PT ;  /* 0x000000020800720c */ /* 0x004fda0003f04270 */
[----:B------:R-:W-:Y:S05]  /*1e6f0*/  @P0 BRA `(.L_x_10040) ;  /* 0xffffffe800700947 */ /* 0x000fea000383ffff */
.L_x_9983:
[----:B------:R-:W-:Y:S05]  /*1e700*/  BSYNC B0 ;  /* 0x0000000000007941 */ /* 0x000fea0003800000 */
.L_x_9982:
[----:B------:R-:W1:Y:S01]  /*1e710*/  S2R R2, SR_TID.X ;  /* 0x0000000000027919 */ /* 0x000e620000002100 */
[----:B------:R-:W-:Y:S01]  /*1e720*/  BSSY B0, `(.L_x_10041) ;  /* 0x0000010000007945 */ /* 0x000fe20003800000 */
        /* <DEDUP_REMOVED lines=9> */
[----:B-1----:R-:W2:Y:S01]  /*1e7c0*/  @P0 ATOMG.E.ADD.STRONG.GPU PT, R3, desc[UR60][R2.64], R5 ;  /* 0x00000005020309a8 */ /* 0x002ea200081ee1fc */
[----:B------:R-:W0:Y:S02]  /*1e7d0*/  S2R R4, SR_LTMASK ;  /* 0x0000000000047919 */ /* 0x000e240000003900 */
[----:B0-----:R-:W-:-:S04]  /*1e7e0*/  LOP3.LUT R4, R4, UR4, RZ, 0xc0, !PT ;  /* 0x0000000404047c12 */ /* 0x001fc8000f8ec0ff */
[----:B------:R-:W0:Y:S01]  /*1e7f0*/  POPC R7, R4 ;  /* 0x0000000400077309 */ /* 0x000e220000000000 */
[----:B--2---:R-:W0:Y:S02]  /*1e800*/  SHFL.IDX PT, R0, R3, R0, 0x1f ;  /* 0x00001f0003007589 */ /* 0x004e2400000e0000 */
[----:B0-----:R-:W-:-:S07]  /*1e810*/  IADD3 R24, R0, UR38, R7 ;  /* 0x0000002600187c10 */ /* 0x001fce000fffe007 */
.L_x_10042:
[----:B------:R-:W-:Y:S05]  /*1e820*/  BSYNC B0 ;  /* 0x0000000000007941 */ /* 0x000fea0003800000 */
.L_x_10041:
[----:B------:R-:W-:Y:S01]  /*1e830*/  LOP3.LUT P0, RZ, R19, 0x4, RZ, 0xc0, !PT ;  /* 0x0000000413ff7812 */ /* 0x000fe2000780c0ff */
[----:B------:R-:W-:-:S12]  /*1e840*/  BSSY B0, `(.L_x_10043) ;  /* 0x0000049000007945 */ /* 0x000fd80003800000 */
[----:B------:R-:W-:Y:S05]  /*1e850*/  @!P0 BRA `(.L_x_10044) ;  /* 0x00000004001c8947 */ /* 0x000fea0003800000 */
[----:B------:R-:W-:Y:S01]  /*1e860*/  IMAD R0, R18, 0x8, R16 ;  /* 0x0000000812007824 */ /* 0x000fe200078e0210 */
[----:B------:R-:W-:Y:S01]  /*1e870*/  SHF.L.U32 R3, R28, 0x1f, RZ ;  /* 0x0000001f1c037819 */ /* 0x000fe200000006ff */
[----:B------:R-:W-:Y:S03]  /*1e880*/  BSSY B1, `(.L_x_10045) ;  /* 0x0000003000017945 */ /* 0x000fe60003800000 */
[----:B------:R-:W1:Y:S02]  /*1e890*/  SYNCS.PHASECHK.TRANS64.TRYWAIT P0, [R0+URZ+0x31c60], R3 ;  /* 0x031c6003000075a7 */ /* 0x000e64000800017f */
[----:B-1----:R-:W-:Y:S05]  /*1e8a0*/  @!P0 BRA `(.L_x_10046) ;  /* 0x0000003000188947 */ /* 0x002fea0003800000 */
.L_x_10154:
[----:B------:R-:W-:Y:S05]  /*1e8b0*/  BSYNC B1 ;  /* 0x0000000000017941 */ /* 0x000fea0003800000 */
.L_x_10045:
[----:B------:R-:W0:Y:S02]  /*1e8c0*/  S2R R2, SR_TID.X ;  /* 0x0000000000027919 */ /* 0x000e240000002100 */
[----:B0-----:R-:W-:Y:S02]  /*1e8d0*/  LOP3.LUT R4, R2, 0x7f, RZ, 0xc0, !PT ;  /* 0x0000007f02047812 */ /* 0x001fe400078ec0ff */
[----:B------:R-:W2:Y:S02]  /*1e8e0*/  LDL R2, [R1+0x1c] ;  /* 0x00001c0001027983 */ /* 0x000ea40000100800 */
[----:B------:R-:W-:-:S13]  /*1e8f0*/  ISETP.NE.AND P0, PT, R4, RZ, PT ;  /* 0x000000ff0400720c */ /* 0x000fda0003f05270 */
[----:B-1----:R-:W-:-:S04]  /*1e900*/  @!P0 IMAD.MOV.U32 R3, RZ, RZ, 0x6c00 ;  /* 0x00006c00ff038424 */ /* 0x002fc800078e00ff */
[----:B------:R0:W-:Y:S01]  /*1e910*/  @!P0 SYNCS.ARRIVE.TRANS64 RZ, [R0+URZ+0x31c50], R3 ;  /* 0x031c500300ff89a7 */ /* 0x0001e2000800003f */
[----:B--2---:R-:W-:-:S04]  /*1e920*/  PRMT R2, R2, 0x9910, RZ ;  /* 0x0000991002027816 */ /* 0x004fc800000000ff */
[----:B------:R-:W-:-:S13]  /*1e930*/  ISETP.NE.AND P0, PT, R2, 0x2, PT ;  /* 0x000000020200780c */ /* 0x000fda0003f05270 */
[----:B0-----:R-:W-:Y:S05]  /*1e940*/  @P0 BRA `(.L_x_10047) ;  /* 0x0000000000040947 */ /* 0x001fea0003800000 */
[----:B------:R-:W-:Y:S01]  /*1e950*/  BPT.TRAP 0x1 ;  /* 0x000000040000795c */ /* 0x000fe20000300000 */
.L_x_10047:
[----:B------:R-:W-:Y:S01]  /*1e960*/  LOP3.LUT P0, RZ, R19, 0x8, RZ, 0xc0, !PT ;  /* 0x0000000813ff7812 */ /* 0x000fe2000780c0ff */
[----:B------:R-:W-:-:S12]  /*1e970*/  BSSY B1, `(.L_x_10048) ;  /* 0x0000003000017945 */ /* 0x000fd80003800000 */
[----:B------:R-:W-:Y:S05]  /*1e980*/  @P0 BRA `(.L_x_10049) ;  /* 0x0000000000040947 */ /* 0x000fea0003800000 */
[----:B------:R-:W-:Y:S01]  /*1e990*/  BPT.TRAP 0x1 ;  /* 0x000000040000795c */ /* 0x000fe20000300000 */
.L_x_10049:
[----:B------:R-:W-:Y:S05]  /*1e9a0*/  BSYNC B1 ;  /* 0x0000000000017941 */ /* 0x000fea0003800000 */
.L_x_10048:
[----:B------:R-:W-:Y:S01]  /*1e9b0*/  IMAD R2, R18, 0x6c00, R16 ;  /* 0x00006c0012027824 */ /* 0x000fe200078e0210 */
[----:B------:R-:W-:Y:S01]  /*1e9c0*/  UIADD3 UR4, UP0, UR36, 0x470, URZ ;  /* 0x0000047024047890 */ /* 0x000fe2000ff1e03f */
[----:B------:R-:W-:Y:S01]  /*1e9d0*/  IMAD R23, R23, 0x90, R29 ;  /* 0x0000009017177824 */ /* 0x000fe200078e021d */
[----:B------:R-:W-:Y:S01]  /*1e9e0*/  PLOP3.LUT P0, PT, PT, PT, PT, 0x80, 0x0 ;  /* 0x000000000000781c */ /* 0x000fe20003f0f070 */
[----:B------:R-:W-:Y:S01]  /*1e9f0*/  VIADD R0, R0, 0x31c50 ;  /* 0x00031c5000007836 */ /* 0x000fe20000000000 */
[----:B------:R-:W-:Y:S01]  /*1ea00*/  UIADD3.X UR5, URZ, UR37, URZ, UP0, !UPT ;  /* 0x000000253f057290 */ /* 0x000fe200087fe43f */
[----:B------:R-:W-:Y:S01]  /*1ea10*/  VIADD R3, R2, 0x200 ;  /* 0x0000020002037836 */ /* 0x000fe20000000000 */
[----:B------:R-:W-:Y:S01]  /*1ea20*/  UMOV UR6, 0x0 ;  /* 0x0000000000067882 */ /* 0x000fe20000000000 */
[----:B------:R-:W-:Y:S01]  /*1ea30*/  UMOV UR7, 0x14f00000 ;  /* 0x14f0000000077882 */ /* 0x000fe20000000000 */
[----:B------:R-:W-:-:S08]  /*1ea40*/  UMOV UR10, URZ ;  /* 0x0000003f000a7c82 */ /* 0x000fd00008000000 */
.L_x_10050:
        /* <DEDUP_REMOVED lines=10> */
[----:B------:R-:W-:Y:S01]  /*1eaf0*/  PLOP3.LUT P0, PT, PT, PT, PT, 0x80, 0x0 ;  /* 0x000000000000781c */ /* 0x000fe20003f0f070 */
[----:B------:R-:W-:Y:S01]  /*1eb00*/  VIADD R3, R2, 0x2600 ;  /* 0x0000260002037836 */ /* 0x000fe20000000000 */
[----:B------:R-:W-:Y:S01]  /*1eb10*/  UMOV UR6, 0x0 ;  /* 0x0000000000067882 */ /* 0x000fe20000000000 */
[----:B------:R-:W-:Y:S01]  /*1eb20*/  UMOV UR7, 0x14f00000 ;  /* 0x14f0000000077882 */ /* 0x000fe20000000000 */
[----:B------:R-:W-:-:S09]  /*1eb30*/  UMOV UR10, 0x20 ;  /* 0x00000020000a7882 */ /* 0x000fd20000000000 */
.L_x_10051:
        /* <DEDUP_REMOVED lines=15> */
.L_x_10052:
        /* <DEDUP_REMOVED lines=10> */
.L_x_10044:
[----:B------:R-:W-:Y:S05]  /*1ecd0*/  BSYNC B0 ;  /* 0x0000000000007941 */ /* 0x000fea0003800000 */
.L_x_10043:
[----:B------:R-:W-:-:S05]  /*1ece0*/  VIADD R18, R18, 0x1 ;  /* 0x0000000112127836 */ /* 0x000fca0000000000 */
[----:B------:R-:W-:-:S04]  /*1ecf0*/  ISETP.NE.AND P0, PT, R18, 0x2, PT ;  /* 0x000000021200780c */ /* 0x000fc80003f05270 */
[----:B------:R-:W-:Y:S02]  /*1ed00*/  SEL R3, RZ, 0x1, P0 ;  /* 0x00000001ff037807 */ /* 0x000fe40000000000 */
[----:B------:R-:W-:Y:S02]  /*1ed10*/  SEL R18, R18, RZ, P0 ;  /* 0x000000ff12127207 */ /* 0x000fe40000000000 */
[----:B------:R-:W-:-:S07]  /*1ed20*/  LOP3.LUT R28, R28, R3, RZ, 0x3c, !PT ;  /* 0x000000031c1c7212 */ /* 0x000fce00078e3cff */
.L_x_9964:
[----:B------:R-:W-:Y:S05]  /*1ed30*/  BSYNC B7 ;  /* 0x0000000000077941 */ /* 0x000fea0003800000 */
.L_x_9962:
        /* <DEDUP_REMOVED lines=8> */
[----:B------:R4:W0:Y:S01]  /*1edc0*/  LDS.128 R24, [R16+0x31cd0] ;  /* 0x031cd00010187984 */ /* 0x0008220000000c00 */
[----:B------:R-:W-:Y:S06]  /*1edd0*/  BAR.ARV 0x4, 0x200 ;  /* 0x0108000000007b1d */ /* 0x000fec0000002000 */
[----:B------:R-:W-:Y:S05]  /*1ede0*/  BRA `(.L_x_10054) ;  /* 0x0000000800c07947 */ /* 0x000fea0003800000 */
.L_x_10053:
[----:B------:R-:W4:Y:S01]  /*1edf0*/  LDL R10, [R1+0xc] ;  /* 0x00000c00010a7983 */ /* 0x000f220000100800 */
[----:B------:R-:W-:Y:S01]  /*1ee00*/  UMOV UR4, 0xffffffff ;  /* 0xffffffff00047882 */ /* 0x000fe20000000000 */
[----:B----4-:R-:W-:Y:S02]  /*1ee10*/  ISETP.NE.AND P5, PT, R10, 0x1f, PT ;  /* 0x0000001f0a00780c */ /* 0x010fe40003fa5270 */
[----:B------:R-:W-:Y:S11]  /*1ee20*/  BRA.DIV UR4, `(.L_x_10055) ;  /* 0x0000002a04cc7947 */ /* 0x000ff6000b800000 */
[----:B0-----:R-:W-:Y:S01]  /*1ee30*/  IMAD.IADD R9, R27, 0x1, R10 ;  /* 0x000000011b097824 */ /* 0x001fe200078e020a */
[----:B------:R-:W-:Y:S01]  /*1ee40*/  ULDC UR4, c[0x0][0xc3c] ;  /* 0x00030f0000047ab9 */ /* 0x000fe20000000800 */
[----:B------:R-:W-:-:S03]  /*1ee50*/  LOP3.LUT P4, RZ, R19, 0x1, RZ, 0xc0, !PT ;  /* 0x0000000113ff7812 */ /* 0x000fc6000788c0ff */
[----:B------:R-:W-:-:S13]  /*1ee60*/  ISETP.GE.OR P0, PT, R9, UR4, !P5 ;  /* 0x0000000409007c0c */ /* 0x000fda000ef06670 */
[----:B------:R-:W0:Y:S08]  /*1ee70*/  @!P0 LDC.64 R2, c[0x0][0xc80] ;  /* 0x00032000ff028b82 */ /* 0x000e300000000a00 */
[----:B--23--:R-:W2:Y:S01]  /*1ee80*/  @!P0 LDC.64 R4, c[0x0][0xc78] ;  /* 0x00031e00ff048b82 */ /* 0x00cea20000000a00 */
[----:B0-----:R-:W-:-:S05]  /*1ee90*/  @!P0 IMAD.WIDE R2, R9, 0x4, R2 ;  /* 0x0000000409028825 */ /* 0x001fca00078e0202 */
[----:B------:R2:W3:Y:S02]  /*1eea0*/  @!P0 LDG.E R7, desc[UR60][R2.64] ;  /* 0x0000003c02078981 */ /* 0x0004e4000c1e1900 */
[----:B--2---:R-:W-:-:S05]  /*1eeb0*/  @!P0 IMAD.WIDE R2, R9, 0x4, R4 ;  /* 0x0000000409028825 */ /* 0x004fca00078e0204 */
[----:B------:R-:W2:Y:S01]  /*1eec0*/  @!P0 LDG.E R8, desc[UR60][R2.64] ;  /* 0x0000003c02088981 */ /* 0x000ea2000c1e1900 */
[----:B------:R-:W-:Y:S02]  /*1eed0*/  CS2R R4, SRZ ;  /* 0x0000000000047805 */ /* 0x000fe4000001ff00 */
[C---:B------:R-:W-:Y:S02]  /*1eee0*/  ISETP.GE.U32.AND P1, PT, R10.reuse, 0x4, PT ;  /* 0x000000040a00780c */ /* 0x040fe40003f26070 */
[C---:B------:R-:W-:Y:S01]  /*1eef0*/  ISETP.GE.U32.AND P2, PT, R10.reuse, 0x8, PT ;  /* 0x000000080a00780c */ /* 0x040fe20003f46070 */
[----:B------:R-:W-:Y:S01]  /*1ef00*/  SHFL.IDX PT, R0, R24, RZ, 0x1f ;  /* 0x00001fff18007589 */ /* 0x000fe200000e0000 */
[----:B------:R-:W-:-:S03]  /*1ef10*/  ISETP.GE.U32.AND P3, PT, R10, 0x10, PT ;  /* 0x000000100a00780c */ /* 0x000fc60003f66070 */
[----:B------:R0:W-:Y:S02]  /*1ef20*/  SHFL.IDX PT, R6, R24, 0x1, 0x1f ;  /* 0x00201f0018067f89 */ /* 0x0001e400000e0000 */
[----:B0-----:R-:W-:Y:S02]  /*1ef30*/  IMAD.MOV.U32 R24, RZ, RZ, RZ ;  /* 0x000000ffff187224 */ /* 0x001fe400078e00ff */
[----:B---3--:R-:W-:Y:S02]  /*1ef40*/  @!P0 IMAD.MOV.U32 R4, RZ, RZ, R7 ;  /* 0x000000ffff048224 */ /* 0x008fe400078e0007 */
[----:B--2---:R-:W-:Y:S01]  /*1ef50*/  @!P0 IMAD.MOV.U32 R5, RZ, RZ, R8 ;  /* 0x000000ffff058224 */ /* 0x004fe200078e0008 */
[----:B------:R-:W-:-:S03]  /*1ef60*/  ISETP.GE.U32.AND P0, PT, R10, 0x2, PT ;  /* 0x000000020a00780c */ /* 0x000fc60003f06070 */
[----:B-1----:R-:W-:-:S05]  /*1ef70*/  IMAD R13, R5, R4, RZ ;  /* 0x00000004050d7224 */ /* 0x002fca00078e02ff */
        /* <DEDUP_REMOVED lines=16> */
.L_x_10164:
[----:B------:R-:W-:Y:S02]  /*1f080*/  ULDC UR4, c[0x0][0xc38] ;  /* 0x00030e0000047ab9 */ /* 0x000fe40000000800 */
[----:B------:R-:W-:-:S04]  /*1f090*/  IMAD.U32 R7, RZ, RZ, UR4 ;  /* 0x00000004ff077e24 */ /* 0x000fc8000f8e00ff */
[----:B-1----:R-:W-:-:S04]  /*1f0a0*/  IMAD R3, R14, R7, RZ ;  /* 0x000000070e037224 */ /* 0x002fc800078e02ff */
[----:B------:R-:W-:-:S05]  /*1f0b0*/  IMAD.IADD R6, R6, 0x1, R3 ;  /* 0x0000000106067824 */ /* 0x000fca00078e0203 */
[----:B------:R-:W-:-:S13]  /*1f0c0*/  ISETP.GT.AND P4, PT, R6, R0, PT ;  /* 0x000000000600720c */ /* 0x000fda0003f84270 */
[----:B------:R-:W-:Y:S05]  /*1f0d0*/  @P4 BRA `(.L_x_10056) ;  /* 0x0000000000a44947 */ /* 0x000fea0003800000 */
.L_x_10059:
[----:B0-----:R-:W0:Y:S01]  /*1f0e0*/  LDC R2, c[0x0][0xc3c] ;  /* 0x00030f00ff027b82 */ /* 0x001e220000000800 */
[----:B------:R-:W-:-:S05]  /*1f0f0*/  VIADD R27, R27, 0x1f ;  /* 0x0000001f1b1b7836 */ /* 0x000fca0000000000 */
[----:B0-----:R-:W-:-:S13]  /*1f100*/  ISETP.GE.AND P4, PT, R27, R2, PT ;  /* 0x000000021b00720c */ /* 0x001fda0003f86270 */
[----:B------:R-:W-:Y:S05]  /*1f110*/  @P4 BRA `(.L_x_10057) ;  /* 0x0000000400b44947 */ /* 0x000fea0003800000 */
[----:B------:R-:W2:Y:S01]  /*1f120*/  LDL R3, [R1+0xc] ;  /* 0x00000c0001037983 */ /* 0x000ea20000100800 */
[----:B------:R-:W-:Y:S02]  /*1f130*/  IMAD.MOV.U32 R4, RZ, RZ, RZ ;  /* 0x000000ffff047224 */ /* 0x000fe400078e00ff */
[----:B--2---:R-:W-:-:S05]  /*1f140*/  IMAD.IADD R5, R27, 0x1, R3 ;  /* 0x000000011b057824 */ /* 0x004fca00078e0203 */
[----:B------:R-:W-:-:S13]  /*1f150*/  ISETP.GE.OR P4, PT, R5, R2, !P5 ;  /* 0x000000020500720c */ /* 0x000fda0006f86670 */
[----:B------:R-:W0:Y:S02]  /*1f160*/  @!P4 LDC.64 R2, c[0x0][0xc80] ;  /* 0x00032000ff02cb82 */ /* 0x000e240000000a00 */
        /* <DEDUP_REMOVED lines=9> */
[----:B------:R-:W0:Y:S01]  /*1f200*/  SHFL.UP PT, R14, R13, 0x1, RZ ;  /* 0x042000000d0e7989 */ /* 0x000e2200000e00ff */
[----:B------:R-:W-:-:S04]  /*1f210*/  LOP3.LUT P4, RZ, R19, 0x1, RZ, 0xc0, !PT ;  /* 0x0000000113ff7812 */ /* 0x000fc8000788c0ff */
        /* <DEDUP_REMOVED lines=15> */
.L_x_10172:
[----:B------:R-:W-:Y:S02]  /*1f310*/  ULDC UR4, c[0x0][0xc38] ;  /* 0x00030e0000047ab9 */ /* 0x000fe40000000800 */
[----:B------:R-:W-:-:S04]  /*1f320*/  IMAD.U32 R7, RZ, RZ, UR4 ;  /* 0x00000004ff077e24 */ /* 0x000fc8000f8e00ff */
[----:B-1----:R-:W-:-:S04]  /*1f330*/  IMAD R3, R14, R7, RZ ;  /* 0x000000070e037224 */ /* 0x002fc800078e02ff */
[----:B------:R-:W-:-:S05]  /*1f340*/  IMAD.IADD R6, R3, 0x1, R6 ;  /* 0x0000000103067824 */ /* 0x000fca00078e0206 */
[----:B------:R-:W-:-:S13]  /*1f350*/  ISETP.GT.AND P4, PT, R6, R0, PT ;  /* 0x000000000600720c */ /* 0x000fda0003f84270 */
[----:B------:R-:W-:Y:S05]  /*1f360*/  @!P4 BRA `(.L_x_10059) ;  /* 0xfffffffc005cc947 */ /* 0x000fea000383ffff */
.L_x_10056:
        /* <DEDUP_REMOVED lines=9> */
.L_x_10177:
[----:B------:R-:W-:-:S13]  /*1f400*/  ISETP.NE.AND P0, PT, R3, RZ, PT ;  /* 0x000000ff0300720c */ /* 0x000fda0003f05270 */
[----:B------:R-:W-:Y:S05]  /*1f410*/  @!P0 BRA `(.L_x_10061) ;  /* 0x0000000000108947 */ /* 0x000fea0003800000 */
[----:B------:R-:W-:Y:S01]  /*1f420*/  UMOV UR4, 0xffffffff ;  /* 0xffffffff00047882 */ /* 0x000fe20000000000 */
[----:B------:R-:W-:Y:S02]  /*1f430*/  VIADD R12, R6, 0xffffffff ;  /* 0xffffffff060c7836 */ /* 0x000fe40000000000 */
[----:B------:R-:W-:Y:S05]  /*1f440*/  BRA.DIV UR4, `(.L_x_10062) ;  /* 0x0000002e04947947 */ /* 0x000fea000b800000 */
[----:B------:R4:W0:Y:S02]  /*1f450*/  SHFL.IDX PT, R24, R2, R12, 0x1f ;  /* 0x00001f0c02187589 */ /* 0x00082400000e0000 */
.L_x_10061:
[-C--:B--2---:R-:W-:Y:S01]  /*1f460*/  IABS R9, R4.reuse ;  /* 0x0000000400097213 */ /* 0x084fe20000000000 */
[----:B0-----:R-:W-:Y:S02]  /*1f470*/  IMAD R24, R24, R7, R8 ;  /* 0x0000000718187224 */ /* 0x001fe400078e0208 */
[----:B------:R-:W-:Y:S01]  /*1f480*/  IMAD.IADD R27, R6, 0x1, R27 ;  /* 0x00000001061b7824 */ /* 0x000fe200078e021b */
[----:B------:R-:W0:Y:S01]  /*1f490*/  I2F.RP R11, R9 ;  /* 0x00000009000b7306 */ /* 0x000e220000209400 */
[----:B------:R-:W-:Y:S01]  /*1f4a0*/  IMAD.IADD R25, R0, 0x1, -R24 ;  /* 0x0000000100197824 */ /* 0x000fe200078e0a18 */
[----:B------:R-:W-:-:S05]  /*1f4b0*/  IABS R0, R4 ;  /* 0x0000000400007213 */ /* 0x000fca0000000000 */
[----:B------:R-:W-:Y:S01]  /*1f4c0*/  IMAD.MOV R0, RZ, RZ, -R0 ;  /* 0x000000ffff007224 */ /* 0x000fe200078e0a00 */
[----:B0-----:R-:W0:Y:S02]  /*1f4d0*/  MUFU.RCP R11, R11 ;  /* 0x0000000b000b7308 */ /* 0x001e240000001000 */
[----:B0-----:R-:W-:-:S06]  /*1f4e0*/  VIADD R3, R11, 0xffffffe ;  /* 0x0ffffffe0b037836 */ /* 0x001fcc0000000000 */
[----:B------:R-:W4:Y:S02]  /*1f4f0*/  F2I.FTZ.U32.TRUNC.NTZ R3, R3 ;  /* 0x0000000300037305 */ /* 0x000f24000021f000 */
[----:B----4-:R-:W-:-:S04]  /*1f500*/  IMAD.MOV R2, RZ, RZ, -R3 ;  /* 0x000000ffff027224 */ /* 0x010fc800078e0a03 */
        /* <DEDUP_REMOVED lines=16> */
[----:B------:R0:W2:Y:S02]  /*1f610*/  F2I.FTZ.U32.TRUNC.NTZ R3, R8 ;  /* 0x0000000800037305 */ /* 0x0000a4000021f000 */
[----:B0-----:R-:W-:-:S05]  /*1f620*/  IABS R8, R5 ;  /* 0x0000000500087213 */ /* 0x001fca0000000000 */
[----:B------:R-:W-:Y:S02]  /*1f630*/  IMAD.MOV R8, RZ, RZ, -R8 ;  /* 0x000000ffff087224 */ /* 0x000fe400078e0a08 */
[----:B--2---:R-:W-:-:S04]  /*1f640*/  IMAD.MOV R9, RZ, RZ, -R3 ;  /* 0x000000ffff097224 */ /* 0x004fc800078e0a03 */
[----:B------:R-:W-:-:S04]  /*1f650*/  IMAD R9, R9, R0, RZ ;  /* 0x0000000009097224 */ /* 0x000fc800078e02ff */
[----:B------:R-:W-:Y:S01]  /*1f660*/  IMAD.HI.U32 R2, R3, R9, R2 ;  /* 0x0000000903027227 */ /* 0x000fe200078e0002 */
[----:B------:R-:W-:-:S04]  /*1f670*/  LOP3.LUT R3, R25, R4, RZ, 0x3c, !PT ;  /* 0x0000000419037212 */ /* 0x000fc800078e3cff */
        /* <DEDUP_REMOVED lines=18> */
[----:B------:R-:W-:-:S04]  /*1f7a0*/  IMAD.MOV R0, RZ, RZ, -R2 ;  /* 0x000000ffff007224 */ /* 0x000fc800078e0a02 */
[C---:B------:R-:W-:Y:S02]  /*1f7b0*/  IMAD R10, R5.reuse, R0, R10 ;  /* 0x00000000050a7224 */ /* 0x040fe400078e020a */
[----:B------:R-:W-:-:S04]  /*1f7c0*/  IMAD R5, R5, 0x1000000, R2 ;  /* 0x0100000005057824 */ /* 0x000fc800078e0202 */
[----:B------:R-:W-:Y:S01]  /*1f7d0*/  IMAD R26, R10, 0x10000, R5 ;  /* 0x000100000a1a7824 */ /* 0x000fe200078e0205 */
[----:B------:R-:W-:Y:S06]  /*1f7e0*/  BRA `(.L_x_10063) ;  /* 0x00000000001c7947 */ /* 0x000fec0003800000 */
.L_x_10057:
[----:B------:R-:W-:Y:S01]  /*1f7f0*/  UMOV UR4, URZ ;  /* 0x0000003f00047c82 */ /* 0x000fe20008000000 */
[----:B------:R-:W-:Y:S01]  /*1f800*/  UMOV UR5, URZ ;  /* 0x0000003f00057c82 */ /* 0x000fe20008000000 */
[----:B------:R-:W-:Y:S01]  /*1f810*/  ULDC UR6, c[0x0][0xc3c] ;  /* 0x00030f0000067ab9 */ /* 0x000fe20000000800 */
[----:B------:R-:W-:Y:S02]  /*1f820*/  IMAD.MOV.U32 R24, RZ, RZ, R0 ;  /* 0x000000ffff187224 */ /* 0x000fe400078e0000 */
[----:B------:R-:W-:Y:S02]  /*1f830*/  IMAD.U32 R25, RZ, RZ, UR4 ;  /* 0x00000004ff197e24 */ /* 0x000fe4000f8e00ff */
[----:B------:R-:W-:Y:S02]  /*1f840*/  IMAD.U32 R26, RZ, RZ, UR5 ;  /* 0x00000005ff1a7e24 */ /* 0x000fe4000f8e00ff */
[----:B------:R-:W-:-:S07]  /*1f850*/  IMAD.U32 R27, RZ, RZ, UR6 ;  /* 0x00000006ff1b7e24 */ /* 0x000fce000f8e00ff */
.L_x_10063:
[----:B------:R-:W2:Y:S01]  /*1f860*/  LDL R0, [R1+0xc] ;  /* 0x00000c0001007983 */ /* 0x000ea20000100800 */
[----:B------:R-:W-:Y:S05]  /*1f870*/  WARPSYNC.ALL ;  /* 0x0000000000007948 */ /* 0x000fea0003800000 */
[----:B------:R-:W-:Y:S01]  /*1f880*/  BAR.SYNC.DEFER_BLOCKING 0x4, 0x200 ;  /* 0x0108000000007b1d */ /* 0x000fe20000010000 */
[----:B--2---:R-:W-:-:S13]  /*1f890*/  ISETP.NE.AND P0, PT, R0, RZ, PT ;  /* 0x000000ff0000720c */ /* 0x004fda0003f05270 */
[----:B------:R-:W0:Y:S01]  /*1f8a0*/  @!P0 S2R R3, SR_CgaCtaId ;  /* 0x0000000000038919 */ /* 0x000e220000008800 */
[----:B------:R-:W-:-:S04]  /*1f8b0*/  @!P0 MOV R0, 0x400 ;  /* 0x0000040000008802 */ /* 0x000fc80000000f00 */
[----:B0-----:R-:W-:-:S05]  /*1f8c0*/  @!P0 LEA R16, R3, R0, 0x18 ;  /* 0x0000000003108211 */ /* 0x001fca00078ec0ff */
[----:B------:R0:W-:Y:S01]  /*1f8d0*/  @!P0 STS.128 [R16+0x31cd0], R24 ;  /* 0x031cd01810008388 */ /* 0x0001e20000000c00 */
[----:B------:R-:W-:Y:S06]  /*1f8e0*/  BAR.ARV 0x5, 0x200 ;  /* 0x0148000000007b1d */ /* 0x000fec0000002000 */
.L_x_10054:
[----:B------:R-:W-:Y:S02]  /*1f8f0*/  ULDC UR4, c[0x0][0xc3c] ;  /* 0x00030f0000047ab9 */ /* 0x000fe40000000800 */
[----:B0-----:R-:W-:-:S13]  /*1f900*/  ISETP.GE.AND P0, PT, R27, UR4, PT ;  /* 0x000000041b007c0c */ /* 0x001fda000bf06270 */
[----:B------:R-:W-:Y:S05]  /*1f910*/  @!P0 BRA `(.L_x_10064) ;  /* 0xffffff9000948947 */ /* 0x000fea000383ffff */
[----:B------:R-:W-:Y:S05]  /*1f920*/  BSYNC B8 ;  /* 0x0000000000087941 */ /* 0x000fea0003800000 */
.L_x_9914:
[----:B-1----:R-:W5:Y:S01]  /*1f930*/  LDL.LU R0, [R1+0x40] ;  /* 0x0000400001007983 */ /* 0x002f620000300800 */
[----:B------:R-:W-:Y:S01]  /*1f940*/  BSSY B0, `(.L_x_10065) ;  /* 0x000000b000007945 */ /* 0x000fe20003800000 */
[----:B--23--:R-:W0:Y:S01]  /*1f950*/  S2R R5, SR_CgaCtaId ;  /* 0x0000000000057919 */ /* 0x00ce220000008800 */
[----:B-----5:R-:W-:-:S05]  /*1f960*/  VIADD R0, R0, 0x1 ;  /* 0x0000000100007836 */ /* 0x020fca0000000000 */
[----:B------:R-:W-:-:S04]  /*1f970*/  LEA.HI R2, R0, R0, RZ, 0x1 ;  /* 0x0000000000027211 */ /* 0x000fc800078f08ff */
[----:B------:R-:W-:Y:S02]  /*1f980*/  LOP3.LUT R3, R2, 0xfffffffe, RZ, 0xc0, !PT ;  /* 0xfffffffe02037812 */ /* 0x000fe400078ec0ff */
[----:B------:R-:W-:-:S03]  /*1f990*/  MOV R2, 0x400 ;  /* 0x0000040000027802 */ /* 0x000fc60000000f00 */
[----:B------:R-:W-:Y:S01]  /*1f9a0*/  IMAD.IADD R0, R0, 0x1, -R3 ;  /* 0x0000000100007824 */ /* 0x000fe200078e0a03 */
[----:B0-----:R-:W-:-:S04]  /*1f9b0*/  LEA R9, R5, R2, 0x18 ;  /* 0x0000000205097211 */ /* 0x001fc800078ec0ff */
[----:B------:R-:W-:-:S04]  /*1f9c0*/  SHF.L.U32 R0, R0, 0x1f, RZ ;  /* 0x0000001f00007819 */ /* 0x000fc800000006ff */
[----:B------:R-:W0:Y:S02]  /*1f9d0*/  SYNCS.PHASECHK.TRANS64.TRYWAIT P0, [R9+URZ+0x31c20], R0 ;  /* 0x031c2000090075a7 */ /* 0x000e24000800017f */
[----:B0-----:R-:W-:Y:S05]  /*1f9e0*/  @!P0 BRA `(.L_x_10066) ;  /* 0x0000002800548947 */ /* 0x001fea0003800000 */
.L_x_10180:
[----:B------:R-:W-:Y:S05]  /*1f9f0*/  BSYNC B0 ;  /* 0x0000000000007941 */ /* 0x000fea0003800000 */
.L_x_10065:
[----:B------:R-:W-:-:S03]  /*1fa00*/  UMOV UR4, 0xffffffff ;  /* 0xffffffff00047882 */ /* 0x000fc60000000000 */
[----:B------:R-:W-:Y:S05]  /*1fa10*/  BRA.DIV UR4, `(.L_x_10067) ;  /* 0x0000002a045c7947 */ /* 0x000fea000b800000 */
[----:B0-----:R-:W0:Y:S02]  /*1fa20*/  S2R R0, SR_TID.X ;  /* 0x0000000000007919 */ /* 0x001e240000002100 */
[----:B0-----:R-:W-:-:S04]  /*1fa30*/  SHF.R.U32.HI R0, RZ, 0x5, R0 ;  /* 0x00000005ff007819 */ /* 0x001fc80000011600 */
[----:B------:R-:W-:-:S05]  /*1fa40*/  LOP3.LUT R0, R0, 0x3, RZ, 0xc0, !PT ;  /* 0x0000000300007812 */ /* 0x000fca00078ec0ff */
[----:B------:R0:W1:Y:S02]  /*1fa50*/  SHFL.IDX PT, R14, R0, RZ, 0x1f ;  /* 0x00001fff000e7589 */ /* 0x00006400000e0000 */
.L_x_10183:
[----:B-1----:R-:W-:-:S13]  /*1fa60*/  ISETP.NE.AND P0, PT, R14, RZ, PT ;  /* 0x000000ff0e00720c */ /* 0x002fda0003f05270 */
[----:B------:R-:W-:Y:S05]  /*1fa70*/  @P0 BRA `(.L_x_9759) ;  /* 0x0000000000880947 */ /* 0x000fea0003800000 */
[----:B------:R-:W-:-:S03]  /*1fa80*/  UMOV UR4, 0xffffffff ;  /* 0xffffffff00047882 */ /* 0x000fc60000000000 */
[----:B------:R-:W-:Y:S05]  /*1fa90*/  BRA.DIV UR4, `(.L_x_10068) ;  /* 0x0000002a04707947 */ /* 0x000fea000b800000 */
[----:B------:R-:W-:-:S13]  /*1faa0*/  ELECT P6, URZ, PT ;  /* 0x00000000003f782f */ /* 0x000fda00038c0000 */
.L_x_10186:
[----:B------:R-:W-:Y:S05]  /*1fab0*/  @!P6 BRA `(.L_x_9759) ;  /* 0x000000000078e947 */ /* 0x000fea0003800000 */
[----:B0-----:R-:W2:Y:S02]  /*1fac0*/  LDL.LU R0, [R1+0x38] ;  /* 0x0000380001007983 */ /* 0x001ea40000300800 */
[----:B--2---:R-:W-:-:S04]  /*1fad0*/  LOP3.LUT R0, R0, 0x2, RZ, 0xfc, !PT ;  /* 0x0000000200007812 */ /* 0x004fc800078efcff */
[----:B------:R-:W-:-:S13]  /*1fae0*/  ISETP.NE.AND P2, PT, R0, 0x3, PT ;  /* 0x000000030000780c */ /* 0x000fda0003f45270 */
[----:B------:R-:W-:Y:S05]  /*1faf0*/  @!P2 BRA `(.L_x_10069) ;  /* 0x000000000004a947 */ /* 0x000fea0003800000 */
[----:B------:R-:W-:Y:S01]  /*1fb00*/  BPT.TRAP 0x1 ;  /* 0x000000040000795c */ /* 0x000fe20000300000 */
.L_x_10069:
        /* <DEDUP_REMOVED lines=12> */
.L_x_10187:
[----:B------:R-:W1:Y:S02]  /*1fbd0*/  SYNCS.PHASECHK.TRANS64.TRYWAIT P0, [R3+URZ], R0 ;  /* 0x00000000030075a7 */ /* 0x000e64000800017f */
[----:B-1----:R-:W-:Y:S05]  /*1fbe0*/  @!P0 BRA `(.L_x_10071) ;  /* 0x0000002800508947 */ /* 0x002fea0003800000 */
.L_x_10188:
[----:B------:R-:W-:Y:S05]  /*1fbf0*/  @!P2 BRA `(.L_x_10072) ;  /* 0x000000000004a947 */ /* 0x000fea0003800000 */
[----:B------:R-:W-:Y:S01]  /*1fc00*/  BPT.TRAP 0x1 ;  /* 0x000000040000795c */ /* 0x000fe20000300000 */
.L_x_10072:
[----:B-1----:R-:W-:-:S04]  /*1fc10*/  VIADD R3, R9, 0x31c60 ;  /* 0x00031c6009037836 */ /* 0x002fc80000000000 */
[----:B------:R-:W-:-:S04]  /*1fc20*/  IMAD R5, R18, 0x8, R3 ;  /* 0x0000000812057824 */ /* 0x000fc800078e0203 */
[----:B------:R-:W1:Y:S02]  /*1fc30*/  SYNCS.PHASECHK.TRANS64.TRYWAIT P0, [R5+URZ], R2 ;  /* 0x00000002050075a7 */ /* 0x000e64000800017f */
[----:B-1----:R-:W-:Y:S05]  /*1fc40*/  @!P0 BRA `(.L_x_10073) ;  /* 0x00000028004c8947 */ /* 0x002fea0003800000 */
.L_x_10189:
[----:B------:R-:W-:-:S07]  /*1fc50*/  IMAD R3, R4, 0x8, R3 ;  /* 0x0000000804037824 */ /* 0x000fce00078e0203 */
.L_x_10074:
[----:B--2---:R2:W3:Y:S02]  /*1fc60*/  SYNCS.PHASECHK.TRANS64.TRYWAIT P0, [R3+URZ], R0 ;  /* 0x00000000030075a7 */ /* 0x0044e4000800017f */
[----:B---3--:R-:W-:Y:S05]  /*1fc70*/  @!P0 NANOSLEEP.SYNCS 0x989680 ;  /* 0x009896800000895d */ /* 0x008fea0003900000 */
[----:B------:R-:W3:Y:S02]  /*1fc80*/  @!P0 SYNCS.PHASECHK.TRANS64 P0, [R3+URZ], R0 ;  /* 0x00000000030085a7 */ /* 0x000ee4000800007f */
[----:B---3--:R-:W-:Y:S05]  /*1fc90*/  @!P0 BRA `(.L_x_10074) ;  /* 0xfffffffc00f08947 */ /* 0x008fea000383ffff */
.L_x_9759:
[----:B------:R-:W-:Y:S05]  /*1fca0*/  BSYNC B9 ;  /* 0x0000000000097941 */ /* 0x000fea0003800000 */
.L_x_9756:
[----:B------:R-:W-:Y:S05]  /*1fcb0*/  EXIT ;  /* 0x000000000000794d */ /* 0x000fea0003800000 */
.L_x_9777:
[----:B0-----:R0:W1:Y:S02]  /*1fcc0*/  SYNCS.PHASECHK.TRANS64.TRYWAIT P5, [R15+URZ+0x31c90], R86 ;  /* 0x031c90560f0075a7 */ /* 0x00106400080a017f */
[----:B-1----:R-:W-:Y:S05]  /*1fcd0*/  @!P5 NANOSLEEP.SYNCS 0x989680 ;  /* 0x009896800000d95d */ /* 0x002fea0003900000 */
[----:B------:R-:W1:Y:S02]  /*1fce0*/  @!P5 SYNCS.PHASECHK.TRANS64 P5, [R15+URZ+0x31c90], R86 ;  /* 0x031c90560f00d5a7 */ /* 0x000e6400080a007f */
[----:B-1----:R-:W-:Y:S05]  /*1fcf0*/  @!P5 BRA `(.L_x_9777) ;  /* 0xfffffffc00f0d947 */ /* 0x002fea000383ffff */
[----:B------:R-:W-:Y:S05]  /*1fd00*/  BRA `(.L_x_10075) ;  /* 0xfffffe3400e47947 */ /* 0x000fea000383ffff */
.L_x_9805:
[----:B0-----:R0:W1:Y:S02]  /*1fd10*/  SYNCS.PHASECHK.TRANS64.TRYWAIT P5, [R15+URZ+0x31c90], R86 ;  /* 0x031c90560f0075a7 */ /* 0x00106400080a017f */
[----:B-1----:R-:W-:Y:S05]  /*1fd20*/  @!P5 NANOSLEEP.SYNCS 0x989680 ;  /* 0x009896800000d95d */ /* 0x002fea0003900000 */
[----:B------:R-:W1:Y:S02]  /*1fd30*/  @!P5 SYNCS.PHASECHK.TRANS64 P5, [R15+URZ+0x31c90], R86 ;  /* 0x031c90560f00d5a7 */ /* 0x000e6400080a007f */
[----:B-1----:R-:W-:Y:S05]  /*1fd40*/  @!P5 BRA `(.L_x_9805) ;  /* 0xfffffffc00f0d947 */ /* 0x002fea000383ffff */
[----:B------:R-:W-:Y:S05]  /*1fd50*/  BRA `(.L_x_10076) ;  /* 0xfffffe50008c7947 */ /* 0x000fea000383ffff */
.L_x_9818:
[----:B0-----:R0:W1:Y:S02]  /*1fd60*/  SYNCS.PHASECHK.TRANS64.TRYWAIT P4, [R15+URZ+0x31c90], R86 ;  /* 0x031c90560f0075a7 */ /* 0x001064000808017f */
[----:B-1----:R-:W-:Y:S05]  /*1fd70*/  @!P4 NANOSLEEP.SYNCS 0x989680 ;  /* 0x009896800000c95d */ /* 0x002fea0003900000 */
[----:B------:R-:W1:Y:S02]  /*1fd80*/  @!P4 SYNCS.PHASECHK.TRANS64 P4, [R15+URZ+0x31c90], R86 ;  /* 0x031c90560f00c5a7 */ /* 0x000e64000808007f */
[----:B-1----:R-:W-:Y:S05]  /*1fd90*/  @!P4 BRA `(.L_x_9818) ;  /* 0xfffffffc00f0c947 */ /* 0x002fea000383ffff */
[----:B------:R-:W-:Y:S05]  /*1fda0*/  BRA `(.L_x_10077) ;  /* 0xfffffe6c001c7947 */ /* 0x000fea000383ffff */
.L_x_9822:
[----:B--2---:R2:W3:Y:S02]  /*1fdb0*/  SYNCS.PHASECHK.TRANS64.TRYWAIT P3, [R15+URZ+0x31cb0], R86 ;  /* 0x031cb0560f0075a7 */ /* 0x0044e4000806017f */
[----:B---3--:R-:W-:Y:S05]  /*1fdc0*/  @!P3 NANOSLEEP.SYNCS 0x989680 ;  /* 0x009896800000b95d */ /* 0x008fea0003900000 */
[----:B------:R-:W3:Y:S02]  /*1fdd0*/  @!P3 SYNCS.PHASECHK.TRANS64 P3, [R15+URZ+0x31cb0], R86 ;  /* 0x031cb0560f00b5a7 */ /* 0x000ee4000806007f */
[----:B---3--:R-:W-:Y:S05]  /*1fde0*/  @!P3 BRA `(.L_x_9822) ;  /* 0xfffffffc00f0b947 */ /* 0x008fea000383ffff */
[----:B------:R-:W-:Y:S05]  /*1fdf0*/  BRA `(.L_x_10078) ;  /* 0xfffffe6c00b47947 */ /* 0x000fea000383ffff */
.L_x_9830:
[----:B------:R-:W-:Y:S01]  /*1fe00*/  BSSY B0, `(.L_x_10079) ;  /* 0x0000007000007945 */ /* 0x000fe20003800000 */
[----:B------:R-:W-:Y:S02]  /*1fe10*/  IMAD.MOV.U32 R12, RZ, RZ, RZ ;  /* 0x000000ffff0c7224 */ /* 0x000fe400078e00ff */
[----:B------:R-:W-:Y:S02]  /*1fe20*/  IMAD.MOV.U32 R11, RZ, RZ, 0x1f ;  /* 0x0000001fff0b7424 */ /* 0x000fe400078e00ff */
[----:B------:R-:W-:-:S07]  /*1fe30*/  IMAD.MOV.U32 R15, RZ, RZ, -0x1 ;  /* 0xffffffffff0f7424 */ /* 0x000fce00078e00ff */
[----:B-1---5:R-:W-:Y:S05]  /*1fe40*/  WARPSYNC.COLLECTIVE R15, `(.L_x_10080) ;  /* 0x000000000f087348 */ /* 0x022fea0003c00000 */
[----:B------:R0:W2:Y:S02]  /*1fe50*/  SHFL.IDX P6, R14, R13, R12, R11 ;  /* 0x0000000c0d0e7389 */ /* 0x0000a400000c000b */
[----:B012--5:R-:W-:Y:S01]  /*1fe60*/  ENDCOLLECTIVE ;  /* 0x000000000000791b */ /* 0x027fe20003800000 */
.L_x_10080:
[----:B------:R-:W-:Y:S05]  /*1fe70*/  BSYNC B0 ;  /* 0x0000000000007941 */ /* 0x000fea0003800000 */
.L_x_10079:
[----:B------:R0:W-:Y:S01]  /*1fe80*/  STL [R1+0x78], R14 ;  /* 0x0000780e01007387 */ /* 0x0001e20000100800 */
[----:B------:R-:W-:Y:S05]  /*1fe90*/  BRA `(.L_x_10081) ;  /* 0xfffffe7400b87947 */ /* 0x000fea000383ffff */
.L_x_9841:
[----:B------:R-:W-:Y:S01]  /*1fea0*/  BSSY B1, `(.L_x_10082) ;  /* 0x0000008000017945 */ /* 0x000fe20003800000 */
[----:B------:R-:W-:Y:S02]  /*1feb0*/  IMAD.MOV.U32 R13, RZ, RZ, R23 ;  /* 0x000000ffff0d7224 */ /* 0x000fe400078e0017 */
[----:B------:R-:W-:Y:S02]  /*1fec0*/  IMAD.MOV.U32 R12, RZ, RZ, RZ ;  /* 0x000000ffff0c7224 */ /* 0x000fe400078e00ff */
[----:B------:R-:W-:Y:S02]  /*1fed0*/  IMAD.MOV.U32 R11, RZ, RZ, 0x1e1f ;  /* 0x00001e1fff0b7424 */ /* 0x000fe400078e00ff */
[----:B------:R-:W-:-:S07]  /*1fee0*/  IMAD.MOV.U32 R15, RZ, RZ, -0x1 ;  /* 0xffffffffff0f7424 */ /* 0x000fce00078e00ff */
[----:B01----:R-:W-:Y:S05]  /*1fef0*/  WARPSYNC.COLLECTIVE R15, `(.L_x_10083) ;  /* 0x000000000f087348 */ /* 0x003fea0003c00000 */
[----:B0-----:R0:W2:Y:S02]  /*1ff00*/  SHFL.IDX P6, R14, R13, R12, R11 ;  /* 0x0000000c0d0e7389 */ /* 0x0010a400000c000b */
[----:B012---:R-:W-:Y:S01]  /*1ff10*/  ENDCOLLECTIVE ;  /* 0x000000000000791b */ /* 0x007fe20003800000 */
.L_x_10083:
[----:B------:R-:W-:Y:S05]  /*1ff20*/  BSYNC B1 ;  /* 0x0000000000017941 */ /* 0x000fea0003800000 */
.L_x_10082:
        /* <DEDUP_REMOVED lines=8> */
.L_x_10084:
[----:B------:R-:W-:Y:S02]  /*1ffb0*/  IMAD.MOV.U32 R13, RZ, RZ, R25 ;  /* 0x000000ffff0d7224 */ /* 0x000fe400078e0019 */
[----:B------:R-:W-:-:S07]  /*1ffc0*/  IMAD.MOV.U32 R0, RZ, RZ, R14 ;  /* 0x000000ffff007224 */ /* 0x000fce00078e000e */
[----:B------:R-:W-:Y:S05]  /*1ffd0*/  WARPSYNC.COLLECTIVE R15, `(.L_x_10085) ;  /* 0x000000000f087348 */ /* 0x000fea0003c00000 */
[----:B------:R0:W1:Y:S02]  /*1ffe0*/  SHFL.IDX P6, R14, R13, R12, R11 ;  /* 0x0000000c0d0e7389 */ /* 0x00006400000c000b */
[----:B01----:R-:W-:Y:S01]  /*1fff0*/  ENDCOLLECTIVE ;  /* 0x000000000000791b */ /* 0x003fe20003800000 */
.L_x_10085:
[----:B------:R-:W-:Y:S02]  /*20000*/  IMAD.MOV.U32 R13, RZ, RZ, R24 ;  /* 0x000000ffff0d7224 */ /* 0x000fe400078e0018 */
[----:B------:R-:W-:-:S07]  /*20010*/  IMAD.MOV.U32 R5, RZ, RZ, R14 ;  /* 0x000000ffff057224 */ /* 0x000fce00078e000e */
[----:B------:R-:W-:Y:S05]  /*20020*/  WARPSYNC.COLLECTIVE R15, `(.L_x_10086) ;  /* 0x000000000f087348 */ /* 0x000fea0003c00000 */
[----:B------:R0:W1:Y:S02]  /*20030*/  SHFL.IDX P6, R14, R13, R12, R11 ;  /* 0x0000000c0d0e7389 */ /* 0x00006400000c000b */
[----:B01----:R-:W-:Y:S01]  /*20040*/  ENDCOLLECTIVE ;  /* 0x000000000000791b */ /* 0x003fe20003800000 */
.L_x_10086:
[----:B------:R-:W-:Y:S01]  /*20050*/  IMAD.MOV.U32 R4, RZ, RZ, R14 ;  /* 0x000000ffff047224 */ /* 0x000fe200078e000e */
[----:B------:R-:W-:Y:S06]  /*20060*/  BRA `(.L_x_10087) ;  /* 0xfffffe7800c07947 */ /* 0x000fec000383ffff */
.L_x_9845:
[----:B0-----:R0:W1:Y:S02]  /*20070*/  SYNCS.PHASECHK.TRANS64.TRYWAIT P1, [R16+URZ+0x31c00], R3 ;  /* 0x031c0003100075a7 */ /* 0x001064000802017f */
[----:B-1----:R-:W-:Y:S05]  /*20080*/  @!P1 NANOSLEEP.SYNCS 0x989680 ;  /* 0x009896800000995d */ /* 0x002fea0003900000 */
[----:B------:R-:W1:Y:S02]  /*20090*/  @!P1 SYNCS.PHASECHK.TRANS64 P1, [R16+URZ+0x31c00], R3 ;  /* 0x031c0003100095a7 */ /* 0x000e64000802007f */
[----:B-1----:R-:W-:Y:S05]  /*200a0*/  @!P1 BRA `(.L_x_9845) ;  /* 0xfffffffc00f09947 */ /* 0x002fea000383ffff */
[----:B------:R-:W-:Y:S05]  /*200b0*/  BRA `(.L_x_10088) ;  /* 0xfffffe8400047947 */ /* 0x000fea000383ffff */
.L_x_9857:
        /* <DEDUP_REMOVED lines=8> */
.L_x_10090:
[----:B------:R-:W-:Y:S05]  /*20140*/  BSYNC B1 ;  /* 0x0000000000017941 */ /* 0x000fea0003800000 */
.L_x_10089:
        /* <DEDUP_REMOVED lines=8> */
.L_x_10091:
[----:B------:R-:W-:Y:S02]  /*201d0*/  IMAD.MOV.U32 R33, RZ, RZ, R3 ;  /* 0x000000ffff217224 */ /* 0x000fe400078e0003 */
[----:B------:R-:W-:Y:S02]  /*201e0*/  IMAD.MOV.U32 R13, RZ, RZ, R25 ;  /* 0x000000ffff0d7224 */ /* 0x000fe400078e0019 */
[----:B------:R-:W-:-:S07]  /*201f0*/  IMAD.MOV.U32 R0, RZ, RZ, R14 ;  /* 0x000000ffff007224 */ /* 0x000fce00078e000e */
[----:B------:R-:W-:Y:S05]  /*20200*/  WARPSYNC.COLLECTIVE R15, `(.L_x_10092) ;  /* 0x000000000f087348 */ /* 0x000fea0003c00000 */
[----:B------:R0:W1:Y:S02]  /*20210*/  SHFL.IDX P6, R14, R13, R12, R11 ;  /* 0x0000000c0d0e7389 */ /* 0x00006400000c000b */
[----:B01----:R-:W-:Y:S01]  /*20220*/  ENDCOLLECTIVE ;  /* 0x000000000000791b */ /* 0x003fe20003800000 */
.L_x_10092:
[----:B------:R-:W-:Y:S02]  /*20230*/  IMAD.MOV.U32 R32, RZ, RZ, R0 ;  /* 0x000000ffff207224 */ /* 0x000fe400078e0000 */
[----:B------:R-:W-:Y:S02]  /*20240*/  IMAD.MOV.U32 R13, RZ, RZ, R24 ;  /* 0x000000ffff0d7224 */ /* 0x000fe400078e0018 */
[----:B------:R-:W-:-:S07]  /*20250*/  IMAD.MOV.U32 R5, RZ, RZ, R14 ;  /* 0x000000ffff057224 */ /* 0x000fce00078e000e */
[----:B------:R-:W-:Y:S05]  /*20260*/  WARPSYNC.COLLECTIVE R15, `(.L_x_10093) ;  /* 0x000000000f087348 */ /* 0x000fea0003c00000 */
[----:B------:R0:W1:Y:S02]  /*20270*/  SHFL.IDX P6, R14, R13, R12, R11 ;  /* 0x0000000c0d0e7389 */ /* 0x00006400000c000b */
[----:B01----:R-:W-:Y:S01]  /*20280*/  ENDCOLLECTIVE ;  /* 0x000000000000791b */ /* 0x003fe20003800000 */
.L_x_10093:
[----:B------:R-:W-:Y:S05]  /*20290*/  BRA `(.L_x_10094) ;  /* 0xfffffe9400ac7947 */ /* 0x000fea000383ffff */
.L_x_9861:
[----:B0-----:R0:W1:Y:S02]  /*202a0*/  SYNCS.PHASECHK.TRANS64.TRYWAIT P1, [R16+URZ+0x31c00], R3 ;  /* 0x031c0003100075a7 */ /* 0x001064000802017f */
[----:B-1----:R-:W-:Y:S05]  /*202b0*/  @!P1 NANOSLEEP.SYNCS 0x989680 ;  /* 0x009896800000995d */ /* 0x002fea0003900000 */
[----:B------:R-:W1:Y:S02]  /*202c0*/  @!P1 SYNCS.PHASECHK.TRANS64 P1, [R16+URZ+0x31c00], R3 ;  /* 0x031c0003100095a7 */ /* 0x000e64000802007f */
[----:B-1----:R-:W-:Y:S05]  /*202d0*/  @!P1 BRA `(.L_x_9861) ;  /* 0xfffffffc00f09947 */ /* 0x002fea000383ffff */
[----:B------:R-:W-:Y:S05]  /*202e0*/  BRA `(.L_x_10095) ;  /* 0xfffffe9c00707947 */ /* 0x000fea000383ffff */
.L_x_9869:
[----:B--2---:R2:W4:Y:S02]  /*202f0*/  SYNCS.PHASECHK.TRANS64.TRYWAIT P1, [R0+URZ+0x31c30], R5 ;  /* 0x031c3005000075a7 */ /* 0x004524000802017f */
[----:B----4-:R-:W-:Y:S05]  /*20300*/  @!P1 NANOSLEEP.SYNCS 0x989680 ;  /* 0x009896800000995d */ /* 0x010fea0003900000 */
[----:B------:R-:W4:Y:S02]  /*20310*/  @!P1 SYNCS.PHASECHK.TRANS64 P1, [R0+URZ+0x31c30], R5 ;  /* 0x031c3005000095a7 */ /* 0x000f24000802007f */
[----:B----4-:R-:W-:Y:S05]  /*20320*/  @!P1 BRA `(.L_x_9869) ;  /* 0xfffffffc00f09947 */ /* 0x010fea000383ffff */
[----:B------:R-:W-:Y:S05]  /*20330*/  BRA `(.L_x_9868) ;  /* 0xfffffeb400607947 */ /* 0x000fea000383ffff */
.L_x_9875:
[----:B-1----:R1:W2:Y:S02]  /*20340*/  SYNCS.PHASECHK.TRANS64.TRYWAIT P3, [R14+URZ+0x31c30], R15 ;  /* 0x031c300f0e0075a7 */ /* 0x0022a4000806017f */
[----:B--2---:R-:W-:Y:S05]  /*20350*/  @!P3 NANOSLEEP.SYNCS 0x989680 ;  /* 0x009896800000b95d */ /* 0x004fea0003900000 */
[----:B------:R-:W2:Y:S02]  /*20360*/  @!P3 SYNCS.PHASECHK.TRANS64 P3, [R14+URZ+0x31c30], R15 ;  /* 0x031c300f0e00b5a7 */ /* 0x000ea4000806007f */
[----:B--2---:R-:W-:Y:S05]  /*20370*/  @!P3 BRA `(.L_x_9875) ;  /* 0xfffffffc00f0b947 */ /* 0x004fea000383ffff */
[----:B------:R-:W-:Y:S05]  /*20380*/  BRA `(.L_x_9874) ;  /* 0xfffffef800307947 */ /* 0x000fea000383ffff */
.L_x_9880:
[----:B-1----:R1:W2:Y:S02]  /*20390*/  SYNCS.PHASECHK.TRANS64.TRYWAIT P2, [R15+URZ+0x31c50], R14 ;  /* 0x031c500e0f0075a7 */ /* 0x0022a4000804017f */
[----:B--2---:R-:W-:Y:S05]  /*203a0*/  @!P2 NANOSLEEP.SYNCS 0x989680 ;  /* 0x009896800000a95d */ /* 0x004fea0003900000 */
[----:B------:R-:W2:Y:S02]  /*203b0*/  @!P2 SYNCS.PHASECHK.TRANS64 P2, [R15+URZ+0x31c50], R14 ;  /* 0x031c500e0f00a5a7 */ /* 0x000ea4000804007f */
[----:B--2---:R-:W-:Y:S05]  /*203c0*/  @!P2 BRA `(.L_x_9880) ;  /* 0xfffffffc00f0a947 */ /* 0x004fea000383ffff */
[----:B------:R-:W-:Y:S05]  /*203d0*/  BRA `(.L_x_9879) ;  /* 0xffffff1c00b07947 */ /* 0x000fea000383ffff */
.L_x_9885:
[----:B-1----:R1:W3:Y:S02]  /*203e0*/  SYNCS.PHASECHK.TRANS64.TRYWAIT P0, [R0+URZ+0x31c50], R3 ;  /* 0x031c5003000075a7 */ /* 0x0022e4000800017f */
[----:B---3--:R-:W-:Y:S05]  /*203f0*/  @!P0 NANOSLEEP.SYNCS 0x989680 ;  /* 0x009896800000895d */ /* 0x008fea0003900000 */
[----:B------:R-:W3:Y:S02]  /*20400*/  @!P0 SYNCS.PHASECHK.TRANS64 P0, [R0+URZ+0x31c50], R3 ;  /* 0x031c5003000085a7 */ /* 0x000ee4000800007f */
[----:B---3--:R-:W-:Y:S05]  /*20410*/  @!P0 BRA `(.L_x_9885) ;  /* 0xfffffffc00f08947 */ /* 0x008fea000383ffff */
[----:B------:R-:W-:Y:S05]  /*20420*/  BRA `(.L_x_9884) ;  /* 0xffffff40004c7947 */ /* 0x000fea000383ffff */
.L_x_9890:
[----:B------:R-:W-:Y:S02]  /*20430*/  IMAD.MOV.U32 R13, RZ, RZ, R2 ;  /* 0x000000ffff0d7224 */ /* 0x000fe400078e0002 */
[----:B------:R-:W-:Y:S02]  /*20440*/  IMAD.MOV.U32 R12, RZ, RZ, RZ ;  /* 0x000000ffff0c7224 */ /* 0x000fe400078e00ff */
[----:B------:R-:W-:Y:S02]  /*20450*/  IMAD.MOV.U32 R11, RZ, RZ, 0x1c1f ;  /* 0x00001c1fff0b7424 */ /* 0x000fe400078e00ff */
[----:B------:R-:W-:-:S07]  /*20460*/  IMAD.MOV.U32 R15, RZ, RZ, -0x1 ;  /* 0xffffffffff0f7424 */ /* 0x000fce00078e00ff */
[----:B-----5:R-:W-:Y:S05]  /*20470*/  WARPSYNC.COLLECTIVE R15, `(.L_x_10096) ;  /* 0x000000000f087348 */ /* 0x020fea0003c00000 */
[----:B------:R0:W1:Y:S02]  /*20480*/  SHFL.IDX P6, R14, R13, R12, R11 ;  /* 0x0000000c0d0e7389 */ /* 0x00006400000c000b */
[----:B01---5:R-:W-:Y:S01]  /*20490*/  ENDCOLLECTIVE ;  /* 0x000000000000791b */ /* 0x023fe20003800000 */
.L_x_10096:
[----:B------:R-:W-:Y:S02]  /*204a0*/  IMAD.MOV.U32 R13, RZ, RZ, R0 ;  /* 0x000000ffff0d7224 */ /* 0x000fe400078e0000 */
[----:B------:R-:W-:-:S07]  /*204b0*/  IMAD.MOV.U32 R3, RZ, RZ, R14 ;  /* 0x000000ffff037224 */ /* 0x000fce00078e000e */
[----:B------:R-:W-:Y:S05]  /*204c0*/  WARPSYNC.COLLECTIVE R15, `(.L_x_10097) ;  /* 0x000000000f087348 */ /* 0x000fea0003c00000 */
[----:B------:R0:W1:Y:S02]  /*204d0*/  SHFL.IDX P6, R14, R13, R12, R11 ;  /* 0x0000000c0d0e7389 */ /* 0x00006400000c000b */
[----:B01----:R-:W-:Y:S01]  /*204e0*/  ENDCOLLECTIVE ;  /* 0x000000000000791b */ /* 0x003fe20003800000 */
.L_x_10097:
[----:B------:R-:W-:Y:S05]  /*204f0*/  BRA `(.L_x_10098) ;  /* 0xffffff5c00507947 */ /* 0x000fea000383ffff */
.L_x_9893:
[----:B------:R-:W-:Y:S01]  /*20500*/  BSSY B1, `(.L_x_10099) ;  /* 0x0000008000017945 */ /* 0x000fe20003800000 */
[----:B---3--:R-:W-:Y:S02]  /*20510*/  IMAD.MOV.U32 R13, RZ, RZ, R2 ;  /* 0x000000ffff0d7224 */ /* 0x008fe400078e0002 */
[----:B------:R-:W-:Y:S02]  /*20520*/  IMAD.MOV.U32 R12, RZ, RZ, 0x1 ;  /* 0x00000001ff0c7424 */ /* 0x000fe400078e00ff */
[----:B------:R-:W-:Y:S02]  /*20530*/  IMAD.MOV.U32 R11, RZ, RZ, 0x1c1f ;  /* 0x00001c1fff0b7424 */ /* 0x000fe400078e00ff */
[----:B------:R-:W-:-:S07]  /*20540*/  IMAD.MOV.U32 R15, RZ, RZ, -0x1 ;  /* 0xffffffffff0f7424 */ /* 0x000fce00078e00ff */
[----:B012--5:R-:W-:Y:S05]  /*20550*/  WARPSYNC.COLLECTIVE R15, `(.L_x_10100) ;  /* 0x000000000f087348 */ /* 0x027fea0003c00000 */
[----:B--2---:R2:W3:Y:S02]  /*20560*/  SHFL.IDX P6, R14, R13, R12, R11 ;  /* 0x0000000c0d0e7389 */ /* 0x0044e400000c000b */
[----:B0123-5:R-:W-:Y:S01]  /*20570*/  ENDCOLLECTIVE ;  /* 0x000000000000791b */ /* 0x02ffe20003800000 */
.L_x_10100:
[----:B------:R-:W-:Y:S05]  /*20580*/  BSYNC B1 ;  /* 0x0000000000017941 */ /* 0x000fea0003800000 */
.L_x_10099:
        /* <DEDUP_REMOVED lines=8> */
.L_x_10101:
[----:B------:R-:W-:Y:S05]  /*20610*/  BRA `(.L_x_10102) ;  /* 0xffffff5c00607947 */ /* 0x000fea000383ffff */
.L_x_9895:
[----:B------:R-:W-:Y:S02]  /*20620*/  IMAD.MOV.U32 R13, RZ, RZ, R2 ;  /* 0x000000ffff0d7224 */ /* 0x000fe400078e0002 */
[----:B------:R-:W-:Y:S02]  /*20630*/  IMAD.MOV.U32 R12, RZ, RZ, RZ ;  /* 0x000000ffff0c7224 */ /* 0x000fe400078e00ff */
[----:B------:R-:W-:Y:S02]  /*20640*/  IMAD.MOV.U32 R11, RZ, RZ, 0x1c1f ;  /* 0x00001c1fff0b7424 */ /* 0x000fe400078e00ff */
[----:B------:R-:W-:-:S07]  /*20650*/  IMAD.MOV.U32 R15, RZ, RZ, -0x1 ;  /* 0xffffffffff0f7424 */ /* 0x000fce00078e00ff */
[----:B------:R-:W-:Y:S05]  /*20660*/  WARPSYNC.COLLECTIVE R15, `(.L_x_10103) ;  /* 0x000000000f087348 */ /* 0x000fea0003c00000 */
[----:B------:R0:W1:Y:S02]  /*20670*/  SHFL.IDX P6, R14, R13, R12, R11 ;  /* 0x0000000c0d0e7389 */ /* 0x00006400000c000b */
[----:B01----:R-:W-:Y:S01]  /*20680*/  ENDCOLLECTIVE ;  /* 0x000000000000791b */ /* 0x003fe20003800000 */
.L_x_10103:
[----:B------:R-:W-:Y:S02]  /*20690*/  IMAD.MOV.U32 R13, RZ, RZ, R0 ;  /* 0x000000ffff0d7224 */ /* 0x000fe400078e0000 */
[----:B------:R-:W-:-:S07]  /*206a0*/  IMAD.MOV.U32 R3, RZ, RZ, R14 ;  /* 0x000000ffff037224 */ /* 0x000fce00078e000e */
[----:B------:R-:W-:Y:S05]  /*206b0*/  WARPSYNC.COLLECTIVE R15, `(.L_x_10104) ;  /* 0x000000000f087348 */ /* 0x000fea0003c00000 */
[----:B------:R0:W1:Y:S02]  /*206c0*/  SHFL.IDX P6, R14, R13, R12, R11 ;  /* 0x0000000c0d0e7389 */ /* 0x00006400000c000b */
[----:B01----:R-:W-:Y:S01]  /*206d0*/  ENDCOLLECTIVE ;  /* 0x000000000000791b */ /* 0x003fe20003800000 */
.L_x_10104:
[----:B------:R-:W-:Y:S05]  /*206e0*/  BRA `(.L_x_10105) ;  /* 0xffffff60002c7947 */ /* 0x000fea000383ffff */
.L_x_9898:
[----:B------:R-:W-:Y:S01]  /*206f0*/  BSSY B1, `(.L_x_10106) ;  /* 0x0000008000017945 */ /* 0x000fe20003800000 */
[----:B----4-:R-:W-:Y:S02]  /*20700*/  IMAD.MOV.U32 R13, RZ, RZ, R2 ;  /* 0x000000ffff0d7224 */ /* 0x010fe400078e0002 */
[----:B------:R-:W-:Y:S02]  /*20710*/  IMAD.MOV.U32 R12, RZ, RZ, 0x1 ;  /* 0x00000001ff0c7424 */ /* 0x000fe400078e00ff */
[----:B------:R-:W-:Y:S02]  /*20720*/  IMAD.MOV.U32 R11, RZ, RZ, 0x1c1f ;  /* 0x00001c1fff0b7424 */ /* 0x000fe400078e00ff */
[----:B------:R-:W-:-:S07]  /*20730*/  IMAD.MOV.U32 R15, RZ, RZ, -0x1 ;  /* 0xffffffffff0f7424 */ /* 0x000fce00078e00ff */
[----:B012---:R-:W-:Y:S05]  /*20740*/  WARPSYNC.COLLECTIVE R15, `(.L_x_10107) ;  /* 0x000000000f087348 */ /* 0x007fea0003c00000 */
[----:B--2---:R2:W3:Y:S02]  /*20750*/  SHFL.IDX P6, R14, R13, R12, R11 ;  /* 0x0000000c0d0e7389 */ /* 0x0044e400000c000b */
[----:B0123--:R-:W-:Y:S01]  /*20760*/  ENDCOLLECTIVE ;  /* 0x000000000000791b */ /* 0x00ffe20003800000 */
.L_x_10107:
[----:B------:R-:W-:Y:S05]  /*20770*/  BSYNC B1 ;  /* 0x0000000000017941 */ /* 0x000fea0003800000 */
.L_x_10106:
        /* <DEDUP_REMOVED lines=8> */
.L_x_10108:
[----:B------:R-:W-:Y:S05]  /*20800*/  BRA `(.L_x_10109) ;  /* 0xffffff6400247947 */ /* 0x000fea000383ffff */
.L_x_9902:
[----:B------:R-:W-:Y:S02]  /*20810*/  IMAD.MOV.U32 R13, RZ, RZ, R2 ;  /* 0x000000ffff0d7224 */ /* 0x000fe400078e0002 */
[----:B------:R-:W-:Y:S02]  /*20820*/  IMAD.MOV.U32 R12, RZ, RZ, RZ ;  /* 0x000000ffff0c7224 */ /* 0x000fe400078e00ff */
[----:B------:R-:W-:Y:S02]  /*20830*/  IMAD.MOV.U32 R11, RZ, RZ, 0x1c1f ;  /* 0x00001c1fff0b7424 */ /* 0x000fe400078e00ff */
[----:B------:R-:W-:-:S07]  /*20840*/  IMAD.MOV.U32 R15, RZ, RZ, -0x1 ;  /* 0xffffffffff0f7424 */ /* 0x000fce00078e00ff */
[----:B0-----:R-:W-:Y:S05]  /*20850*/  WARPSYNC.COLLECTIVE R15, `(.L_x_10110) ;  /* 0x000000000f087348 */ /* 0x001fea0003c00000 */
[----:B------:R1:W2:Y:S02]  /*20860*/  SHFL.IDX P6, R14, R13, R12, R11 ;  /* 0x0000000c0d0e7389 */ /* 0x0002a400000c000b */
[----:B012---:R-:W-:Y:S01]  /*20870*/  ENDCOLLECTIVE ;  /* 0x000000000000791b */ /* 0x007fe20003800000 */
.L_x_10110:
[----:B------:R-:W-:Y:S02]  /*20880*/  IMAD.MOV.U32 R13, RZ, RZ, R0 ;  /* 0x000000ffff0d7224 */ /* 0x000fe400078e0000 */
[----:B------:R-:W-:-:S07]  /*20890*/  IMAD.MOV.U32 R3, RZ, RZ, R14 ;  /* 0x000000ffff037224 */ /* 0x000fce00078e000e */
[----:B------:R-:W-:Y:S05]  /*208a0*/  WARPSYNC.COLLECTIVE R15, `(.L_x_10111) ;  /* 0x000000000f087348 */ /* 0x000fea0003c00000 */
[----:B------:R0:W1:Y:S02]  /*208b0*/  SHFL.IDX P6, R14, R13, R12, R11 ;  /* 0x0000000c0d0e7389 */ /* 0x00006400000c000b */
[----:B01----:R-:W-:Y:S01]  /*208c0*/  ENDCOLLECTIVE ;  /* 0x000000000000791b */ /* 0x003fe20003800000 */
.L_x_10111:
[----:B------:R-:W-:Y:S05]  /*208d0*/  BRA `(.L_x_10112) ;  /* 0xffffff7000687947 */ /* 0x000fea000383ffff */
.L_x_9905:
[----:B------:R-:W-:Y:S01]  /*208e0*/  BSSY B1, `(.L_x_10113) ;  /* 0x0000008000017945 */ /* 0x000fe20003800000 */
[----:B----4-:R-:W-:Y:S02]  /*208f0*/  IMAD.MOV.U32 R13, RZ, RZ, R2 ;  /* 0x000000ffff0d7224 */ /* 0x010fe400078e0002 */
[----:B------:R-:W-:Y:S02]  /*20900*/  IMAD.MOV.U32 R12, RZ, RZ, 0x1 ;  /* 0x00000001ff0c7424 */ /* 0x000fe400078e00ff */
[----:B------:R-:W-:Y:S02]  /*20910*/  IMAD.MOV.U32 R11, RZ, RZ, 0x1c1f ;  /* 0x00001c1fff0b7424 */ /* 0x000fe400078e00ff */
[----:B------:R-:W-:-:S07]  /*20920*/  IMAD.MOV.U32 R15, RZ, RZ, -0x1 ;  /* 0xffffffffff0f7424 */ /* 0x000fce00078e00ff */
[----:B0123--:R-:W-:Y:S05]  /*20930*/  WARPSYNC.COLLECTIVE R15, `(.L_x_10114) ;  /* 0x000000000f087348 */ /* 0x00ffea0003c00000 */
[----:B---3--:R3:W4:Y:S02]  /*20940*/  SHFL.IDX P6, R14, R13, R12, R11 ;  /* 0x0000000c0d0e7389 */ /* 0x00872400000c000b */
[----:B01234-:R-:W-:Y:S01]  /*20950*/  ENDCOLLECTIVE ;  /* 0x000000000000791b */ /* 0x01ffe20003800000 */
.L_x_10114:
[----:B------:R-:W-:Y:S05]  /*20960*/  BSYNC B1 ;  /* 0x0000000000017941 */ /* 0x000fea0003800000 */
.L_x_10113:
        /* <DEDUP_REMOVED lines=8> */
.L_x_10115:
[----:B------:R-:W-:Y:S05]  /*209f0*/  BRA `(.L_x_10116) ;  /* 0xffffff70007c7947 */ /* 0x000fea000383ffff */
.L_x_9922:
[----:B------:R-:W2:Y:S01]  /*20a00*/  S2R R7, SR_TID.X ;  /* 0x0000000000077919 */ /* 0x000ea20000002100 */
[----:B------:R-:W-:Y:S01]  /*20a10*/  BSSY B1, `(.L_x_10117) ;  /* 0x000000a000017945 */ /* 0x000fe20003800000 */
[----:B-1----:R-:W-:Y:S02]  /*20a20*/  IMAD.MOV.U32 R12, RZ, RZ, RZ ;  /* 0x000000ffff0c7224 */ /* 0x002fe400078e00ff */
[----:B0-----:R-:W-:Y:S02]  /*20a30*/  IMAD.MOV.U32 R11, RZ, RZ, 0x1f ;  /* 0x0000001fff0b7424 */ /* 0x001fe400078e00ff */
[----:B------:R-:W-:Y:S01]  /*20a40*/  IMAD.MOV.U32 R15, RZ, RZ, -0x1 ;  /* 0xffffffffff0f7424 */ /* 0x000fe200078e00ff */
[----:B--2---:R-:W-:-:S04]  /*20a50*/  SHF.R.U32.HI R7, RZ, 0x5, R7 ;  /* 0x00000005ff077819 */ /* 0x004fc80000011607 */
[----:B------:R-:W-:-:S05]  /*20a60*/  LOP3.LUT R7, R7, 0x3, RZ, 0xc0, !PT ;  /* 0x0000000307077812 */ /* 0x000fca00078ec0ff */
[----:B------:R-:W-:-:S07]  /*20a70*/  IMAD.MOV.U32 R13, RZ, RZ, R7 ;  /* 0x000000ffff0d7224 */ /* 0x000fce00078e0007 */
[----:B------:R-:W-:Y:S05]  /*20a80*/  WARPSYNC.COLLECTIVE R15, `(.L_x_10118) ;  /* 0x000000000f087348 */ /* 0x000fea0003c00000 */
[----:B------:R0:W1:Y:S02]  /*20a90*/  SHFL.IDX P6, R14, R13, R12, R11 ;  /* 0x0000000c0d0e7389 */ /* 0x00006400000c000b */
[----:B01----:R-:W-:Y:S01]  /*20aa0*/  ENDCOLLECTIVE ;  /* 0x000000000000791b */ /* 0x003fe20003800000 */
.L_x_10118:
[----:B------:R-:W-:Y:S05]  /*20ab0*/  BSYNC B1 ;  /* 0x0000000000017941 */ /* 0x000fea0003800000 */
.L_x_10117:
[----:B------:R-:W-:Y:S05]  /*20ac0*/  BRA `(.L_x_10119) ;  /* 0xffffff8800987947 */ /* 0x000fea000383ffff */
.L_x_9924:
[----:B------:R-:W-:Y:S01]  /*20ad0*/  BSSY B1, `(.L_x_10120) ;  /* 0x0000006000017945 */ /* 0x000fe20003800000 */
[----:B------:R-:W-:-:S07]  /*20ae0*/  IMAD.MOV.U32 R15, RZ, RZ, -0x1 ;  /* 0xffffffffff0f7424 */ /* 0x000fce00078e00ff */
[----:B012---:R-:W-:Y:S05]  /*20af0*/  WARPSYNC.COLLECTIVE R15, `(.L_x_10121) ;  /* 0x000000000f0c7348 */ /* 0x007fea0003c00000 */
[----:B------:R-:W-:Y:S02]  /*20b00*/  ELECT P6, UR62, PT ;  /* 0x00000000003e782f */ /* 0x000fe400038c0000 */
[----:B------:R-:W-:Y:S01]  /*20b10*/  MOV R14, UR62 ;  /* 0x0000003e000e7c02 */ /* 0x000fe20008000f00 */
[----:B012---:R-:W-:Y:S10]  /*20b20*/  ENDCOLLECTIVE ;  /* 0x000000000000791b */ /* 0x007ff40003800000 */
.L_x_10121:
[----:B------:R-:W-:Y:S05]  /*20b30*/  BSYNC B1 ;  /* 0x0000000000017941 */ /* 0x000fea0003800000 */
.L_x_10120:
[----:B------:R-:W-:Y:S01]  /*20b40*/  PLOP3.LUT P2, PT, P6, PT, PT, 0x80, 0x0 ;  /* 0x000000000000781c */ /* 0x000fe2000374f070 */
[----:B------:R-:W-:-:S12]  /*20b50*/  BRA `(.L_x_9923) ;  /* 0xffffff88008c7947 */ /* 0x000fd8000383ffff */
.L_x_9926:
[----:B--2---:R2:W3:Y:S02]  /*20b60*/  SYNCS.PHASECHK.TRANS64.TRYWAIT P0, [R16+URZ+0x31c20], R6 ;  /* 0x031c2006100075a7 */ /* 0x0044e4000800017f */
[----:B---3--:R-:W-:Y:S05]  /*20b70*/  @!P0 NANOSLEEP.SYNCS 0x989680 ;  /* 0x009896800000895d */ /* 0x008fea0003900000 */
[----:B------:R-:W3:Y:S02]  /*20b80*/  @!P0 SYNCS.PHASECHK.TRANS64 P0, [R16+URZ+0x31c20], R6 ;  /* 0x031c2006100085a7 */ /* 0x000ee4000800007f */
[----:B---3--:R-:W-:Y:S05]  /*20b90*/  @!P0 BRA `(.L_x_9926) ;  /* 0xfffffffc00f08947 */ /* 0x008fea000383ffff */
[----:B------:R-:W-:Y:S05]  /*20ba0*/  BRA `(.L_x_10122) ;  /* 0xffffff88009c7947 */ /* 0x000fea000383ffff */
.L_x_9930:
[----:B0-----:R0:W3:Y:S02]  /*20bb0*/  SYNCS.PHASECHK.TRANS64.TRYWAIT P0, [R9+URZ+0x31ca0], R11 ;  /* 0x031ca00b090075a7 */ /* 0x0010e4000800017f */
[----:B---3--:R-:W-:Y:S05]  /*20bc0*/  @!P0 NANOSLEEP.SYNCS 0x989680 ;  /* 0x009896800000895d */ /* 0x008fea0003900000 */
[----:B------:R-:W3:Y:S02]  /*20bd0*/  @!P0 SYNCS.PHASECHK.TRANS64 P0, [R9+URZ+0x31ca0], R11 ;  /* 0x031ca00b090085a7 */ /* 0x000ee4000800007f */
[----:B---3--:R-:W-:Y:S05]  /*20be0*/  @!P0 BRA `(.L_x_9930) ;  /* 0xfffffffc00f08947 */ /* 0x008fea000383ffff */
[----:B------:R-:W-:Y:S05]  /*20bf0*/  BRA `(.L_x_10123) ;  /* 0xffffff8800bc7947 */ /* 0x000fea000383ffff */
.L_x_9937:
[----:B-1----:R1:W2:Y:S02]  /*20c00*/  SYNCS.PHASECHK.TRANS64.TRYWAIT P0, [R9+URZ+0x31cc0], R11 ;  /* 0x031cc00b090075a7 */ /* 0x0022a4000800017f */
[----:B--2---:R-:W-:Y:S05]  /*20c10*/  @!P0 NANOSLEEP.SYNCS 0x989680 ;  /* 0x009896800000895d */ /* 0x004fea0003900000 */
[----:B------:R-:W2:Y:S02]  /*20c20*/  @!P0 SYNCS.PHASECHK.TRANS64 P0, [R9+URZ+0x31cc0], R11 ;  /* 0x031cc00b090085a7 */ /* 0x000ea4000800007f */
[----:B--2---:R-:W-:Y:S05]  /*20c30*/  @!P0 BRA `(.L_x_9937) ;  /* 0xfffffffc00f08947 */ /* 0x004fea000383ffff */
[----:B------:R-:W-:Y:S05]  /*20c40*/  BRA `(.L_x_10124) ;  /* 0xffffff8c00b47947 */ /* 0x000fea000383ffff */
.L_x_9946:
[----:B--2---:R2:W3:Y:S02]  /*20c50*/  SYNCS.PHASECHK.TRANS64.TRYWAIT P0, [R9+URZ+0x31ca0], R8 ;  /* 0x031ca008090075a7 */ /* 0x0044e4000800017f */
[----:B---3--:R-:W-:Y:S05]  /*20c60*/  @!P0 NANOSLEEP.SYNCS 0x989680 ;  /* 0x009896800000895d */ /* 0x008fea0003900000 */
[----:B------:R-:W3:Y:S02]  /*20c70*/  @!P0 SYNCS.PHASECHK.TRANS64 P0, [R9+URZ+0x31ca0], R8 ;  /* 0x031ca008090085a7 */ /* 0x000ee4000800007f */
[----:B---3--:R-:W-:Y:S05]  /*20c80*/  @!P0 BRA `(.L_x_9946) ;  /* 0xfffffffc00f08947 */ /* 0x008fea000383ffff */
[----:B------:R-:W-:Y:S05]  /*20c90*/  BRA `(.L_x_10125) ;  /* 0xffffff9000ec7947 */ /* 0x000fea000383ffff */
.L_x_9953:
[----:B0-----:R0:W3:Y:S02]  /*20ca0*/  SYNCS.PHASECHK.TRANS64.TRYWAIT P0, [R9+URZ+0x31cc0], R8 ;  /* 0x031cc008090075a7 */ /* 0x0010e4000800017f */
[----:B---3--:R-:W-:Y:S05]  /*20cb0*/  @!P0 NANOSLEEP.SYNCS 0x989680 ;  /* 0x009896800000895d */ /* 0x008fea0003900000 */
[----:B------:R-:W3:Y:S02]  /*20cc0*/  @!P0 SYNCS.PHASECHK.TRANS64 P0, [R9+URZ+0x31cc0], R8 ;  /* 0x031cc008090085a7 */ /* 0x000ee4000800007f */
[----:B---3--:R-:W-:Y:S05]  /*20cd0*/  @!P0 BRA `(.L_x_9953) ;  /* 0xfffffffc00f08947 */ /* 0x008fea000383ffff */
[----:B------:R-:W-:Y:S05]  /*20ce0*/  BRA `(.L_x_10126) ;  /* 0xffffff9400ec7947 */ /* 0x000fea000383ffff */
.L_x_9970:
[----:B------:R-:W4:Y:S01]  /*20cf0*/  S2R R20, SR_TID.X ;  /* 0x0000000000147919 */ /* 0x000f220000002100 */
[----:B------:R-:W-:Y:S01]  /*20d00*/  BSSY B0, `(.L_x_10127) ;  /* 0x000000a000007945 */ /* 0x000fe20003800000 */
[----:B-1----:R-:W-:Y:S02]  /*20d10*/  IMAD.MOV.U32 R12, RZ, RZ, RZ ;  /* 0x000000ffff0c7224 */ /* 0x002fe400078e00ff */
[----:B0-----:R-:W-:Y:S02]  /*20d20*/  IMAD.MOV.U32 R11, RZ, RZ, 0x1f ;  /* 0x0000001fff0b7424 */ /* 0x001fe400078e00ff */
[----:B------:R-:W-:Y:S01]  /*20d30*/  IMAD.MOV.U32 R15, RZ, RZ, -0x1 ;  /* 0xffffffffff0f7424 */ /* 0x000fe200078e00ff */
[----:B----4-:R-:W-:-:S04]  /*20d40*/  SHF.R.U32.HI R20, RZ, 0x5, R20 ;  /* 0x00000005ff147819 */ /* 0x010fc80000011614 */
[----:B------:R-:W-:-:S05]  /*20d50*/  LOP3.LUT R20, R20, 0x3, RZ, 0xc0, !PT ;  /* 0x0000000314147812 */ /* 0x000fca00078ec0ff */
[----:B------:R-:W-:-:S07]  /*20d60*/  IMAD.MOV.U32 R13, RZ, RZ, R20 ;  /* 0x000000ffff0d7224 */ /* 0x000fce00078e0014 */
[----:B--23--:R-:W-:Y:S05]  /*20d70*/  WARPSYNC.COLLECTIVE R15, `(.L_x_10128) ;  /* 0x000000000f087348 */ /* 0x00cfea0003c00000 */
[----:B------:R0:W1:Y:S02]  /*20d80*/  SHFL.IDX P6, R14, R13, R12, R11 ;  /* 0x0000000c0d0e7389 */ /* 0x00006400000c000b */
[----:B0123--:R-:W-:Y:S01]  /*20d90*/  ENDCOLLECTIVE ;  /* 0x000000000000791b */ /* 0x00ffe20003800000 */
.L_x_10128:
[----:B------:R-:W-:Y:S05]  /*20da0*/  BSYNC B0 ;  /* 0x0000000000007941 */ /* 0x000fea0003800000 */
.L_x_10127:
[----:B------:R-:W-:Y:S05]  /*20db0*/  BRA `(.L_x_10129) ;  /* 0xffffffa400107947 */ /* 0x000fea000383ffff */
.L_x_9972:
[----:B------:R-:W-:Y:S01]  /*20dc0*/  BSSY B0, `(.L_x_10130) ;  /* 0x0000006000007945 */ /* 0x000fe20003800000 */
[----:B------:R-:W-:-:S07]  /*20dd0*/  IMAD.MOV.U32 R15, RZ, RZ, -0x1 ;  /* 0xffffffffff0f7424 */ /* 0x000fce00078e00ff */
[----:B-1234-:R-:W-:Y:S05]  /*20de0*/  WARPSYNC.COLLECTIVE R15, `(.L_x_10131) ;  /* 0x000000000f0c7348 */ /* 0x01efea0003c00000 */
[----:B------:R-:W-:Y:S02]  /*20df0*/  ELECT P6, UR62, PT ;  /* 0x00000000003e782f */ /* 0x000fe400038c0000 */
[----:B------:R-:W-:Y:S01]  /*20e00*/  MOV R14, UR62 ;  /* 0x0000003e000e7c02 */ /* 0x000fe20008000f00 */
[----:B-1234-:R-:W-:Y:S10]  /*20e10*/  ENDCOLLECTIVE ;  /* 0x000000000000791b */ /* 0x01eff40003800000 */
.L_x_10131:
[----:B------:R-:W-:Y:S05]  /*20e20*/  BSYNC B0 ;  /* 0x0000000000007941 */ /* 0x000fea0003800000 */
.L_x_10130:
[----:B------:R-:W-:Y:S05]  /*20e30*/  BRA `(.L_x_10132) ;  /* 0xffffffa400107947 */ /* 0x000fea000383ffff */
.L_x_9974:
[----:B0-----:R0:W4:Y:S02]  /*20e40*/  SYNCS.PHASECHK.TRANS64.TRYWAIT P0, [R0+URZ+0x31c40], R2 ;  /* 0x031c4002000075a7 */ /* 0x001124000800017f */
[----:B----4-:R-:W-:Y:S05]  /*20e50*/  @!P0 NANOSLEEP.SYNCS 0x989680 ;  /* 0x009896800000895d */ /* 0x010fea0003900000 */
[----:B------:R-:W4:Y:S02]  /*20e60*/  @!P0 SYNCS.PHASECHK.TRANS64 P0, [R0+URZ+0x31c40], R2 ;  /* 0x031c4002000085a7 */ /* 0x000f24000800007f */
[----:B----4-:R-:W-:Y:S05]  /*20e70*/  @!P0 BRA `(.L_x_9974) ;  /* 0xfffffffc00f08947 */ /* 0x010fea000383ffff */
[----:B------:R-:W-:Y:S05]  /*20e80*/  BRA `(.L_x_10133) ;  /* 0xffffffa400647947 */ /* 0x000fea000383ffff */
.L_x_9978:
[----:B------:R-:W2:Y:S04]  /*20e90*/  LDL.LU R11, [R1+0x44] ;  /* 0x00004400010b7983 */ /* 0x000ea80000300800 */
[----:B------:R0:W5:Y:S01]  /*20ea0*/  LDL R9, [R1+0x14] ;  /* 0x0000140001097983 */ /* 0x0001620000100800 */
[----:B------:R-:W-:Y:S02]  /*20eb0*/  IMAD.MOV.U32 R13, RZ, RZ, R0 ;  /* 0x000000ffff0d7224 */ /* 0x000fe400078e0000 */
[----:B------:R-:W-:Y:S02]  /*20ec0*/  IMAD.MOV.U32 R12, RZ, RZ, RZ ;  /* 0x000000ffff0c7224 */ /* 0x000fe400078e00ff */
[----:B------:R-:W-:Y:S02]  /*20ed0*/  IMAD.MOV.U32 R15, RZ, RZ, -0x1 ;  /* 0xffffffffff0f7424 */ /* 0x000fe400078e00ff */
[----:B------:R-:W-:-:S04]  /*20ee0*/  IMAD R25, R25, 0xc0, R21 ;  /* 0x000000c019197824 */ /* 0x000fc800078e0215 */
[----:B------:R-:W-:Y:S02]  /*20ef0*/  VIADD R5, R25, 0x20 ;  /* 0x0000002019057836 */ /* 0x000fe40000000000 */
[----:B--2---:R-:W-:Y:S02]  /*20f00*/  IMAD R2, R11, R10, RZ ;  /* 0x0000000a0b027224 */ /* 0x004fe400078e02ff */
[----:B0-----:R-:W-:-:S07]  /*20f10*/  IMAD.MOV.U32 R11, RZ, RZ, 0x1c1f ;  /* 0x00001c1fff0b7424 */ /* 0x001fce00078e00ff */
[----:B-----5:R-:W-:Y:S05]  /*20f20*/  WARPSYNC.COLLECTIVE R15, `(.L_x_10134) ;  /* 0x000000000f087348 */ /* 0x020fea0003c00000 */
[----:B------:R0:W1:Y:S02]  /*20f30*/  SHFL.IDX P6, R14, R13, R12, R11 ;  /* 0x0000000c0d0e7389 */ /* 0x00006400000c000b */
[----:B01---5:R-:W-:Y:S01]  /*20f40*/  ENDCOLLECTIVE ;  /* 0x000000000000791b */ /* 0x023fe20003800000 */
.L_x_10134:
[----:B------:R-:W-:Y:S02]  /*20f50*/  IMAD.MOV.U32 R13, RZ, RZ, R4 ;  /* 0x000000ffff0d7224 */ /* 0x000fe400078e0004 */
[----:B------:R-:W-:-:S07]  /*20f60*/  IMAD.MOV.U32 R6, RZ, RZ, R14 ;  /* 0x000000ffff067224 */ /* 0x000fce00078e000e */
[----:B------:R-:W-:Y:S05]  /*20f70*/  WARPSYNC.COLLECTIVE R15, `(.L_x_10135) ;  /* 0x000000000f087348 */ /* 0x000fea0003c00000 */
[----:B------:R0:W1:Y:S02]  /*20f80*/  SHFL.IDX P6, R14, R13, R12, R11 ;  /* 0x0000000c0d0e7389 */ /* 0x00006400000c000b */
[----:B01----:R-:W-:Y:S01]  /*20f90*/  ENDCOLLECTIVE ;  /* 0x000000000000791b */ /* 0x003fe20003800000 */
.L_x_10135:
[----:B------:R-:W-:Y:S01]  /*20fa0*/  ISETP.GE.AND P2, PT, R25, R2, PT ;  /* 0x000000021900720c */ /* 0x000fe20003f46270 */
[----:B------:R-:W-:Y:S02]  /*20fb0*/  IMAD.MOV.U32 R13, RZ, RZ, R0 ;  /* 0x000000ffff0d7224 */ /* 0x000fe400078e0000 */
[----:B------:R-:W-:Y:S02]  /*20fc0*/  IMAD.MOV.U32 R12, RZ, RZ, 0x1 ;  /* 0x00000001ff0c7424 */ /* 0x000fe400078e00ff */
[----:B------:R-:W-:-:S08]  /*20fd0*/  IMAD.MOV.U32 R7, RZ, RZ, R14 ;  /* 0x000000ffff077224 */ /* 0x000fd000078e000e */
[----:B------:R-:W-:Y:S05]  /*20fe0*/  WARPSYNC.COLLECTIVE R15, `(.L_x_10136) ;  /* 0x000000000f087348 */ /* 0x000fea0003c00000 */
[----:B------:R0:W1:Y:S02]  /*20ff0*/  SHFL.IDX P6, R14, R13, R12, R11 ;  /* 0x0000000c0d0e7389 */ /* 0x00006400000c000b */
[----:B01----:R-:W-:Y:S01]  /*21000*/  ENDCOLLECTIVE ;  /* 0x000000000000791b */ /* 0x003fe20003800000 */
.L_x_10136:
[----:B------:R-:W-:-:S05]  /*21010*/  @!P2 LEA R7, P4, R20, R7, 0x1 ;  /* 0x000000071407a211 */ /* 0x000fca00078808ff */
[----:B------:R-:W-:-:S05]  /*21020*/  @!P2 IMAD.X R6, RZ, RZ, R6, P4 ;  /* 0x000000ffff06a224 */ /* 0x000fca00020e0606 */
[----:B------:R-:W-:-:S04]  /*21030*/  @!P2 LOP3.LUT R7, R7, R6, RZ, 0x3c, !PT ;  /* 0x000000060707a212 */ /* 0x000fc800078e3cff */
[----:B------:R-:W-:-:S04]  /*21040*/  @!P2 LOP3.LUT R6, R7, R6, RZ, 0x3c, !PT ;  /* 0x000000060706a212 */ /* 0x000fc800078e3cff */
[----:B------:R-:W-:Y:S01]  /*21050*/  @!P2 LOP3.LUT R7, R7, R6, RZ, 0x3c, !PT ;  /* 0x000000060707a212 */ /* 0x000fe200078e3cff */
[----:B------:R-:W-:-:S04]  /*21060*/  IMAD.MOV.U32 R13, RZ, RZ, R4 ;  /* 0x000000ffff0d7224 */ /* 0x000fc800078e0004 */
[----:B------:R-:W-:Y:S01]  /*21070*/  @!PT LDS RZ, [RZ] ;  /* 0x00000000fffff984 */ /* 0x000fe20000000800 */
[----:B------:R-:W-:Y:S01]  /*21080*/  @!PT LDS RZ, [RZ] ;  /* 0x00000000fffff984 */ /* 0x000fe20000000800 */
[----:B------:R-:W-:Y:S01]  /*21090*/  @!PT LDS RZ, [RZ] ;  /* 0x00000000fffff984 */ /* 0x000fe20000000800 */
[----:B------:R-:W-:Y:S04]  /*210a0*/  @!P2 LDGSTS.E.BYPASS.LTC128B.128 [R9+0xda00], desc[UR60][R6.64], !P3 ;  /* 0x0da000000609afae */ /* 0x000fe8000d901d7c */
[----:B------:R-:W-:Y:S04]  /*210b0*/  @!P2 LDGSTS.E.BYPASS.LTC128B.128 [R9+0x10a00], desc[UR60][R6.64+0x40], !P0 ;  /* 0x10a000400609afae */ /* 0x000fe8000c101d7c */
[----:B------:R0:W-:Y:S02]  /*210c0*/  @!P2 LDGSTS.E.BYPASS.LTC128B.128 [R9+0x13a00], desc[UR60][R6.64+0x80], !P1 ;  /* 0x13a000800609afae */ /* 0x0001e4000c901d7c */
[----:B0-----:R-:W-:-:S07]  /*210d0*/  IMAD.MOV.U32 R6, RZ, RZ, R14 ;  /* 0x000000ffff067224 */ /* 0x001fce00078e000e */
[----:B------:R-:W-:Y:S05]  /*210e0*/  WARPSYNC.COLLECTIVE R15, `(.L_x_10137) ;  /* 0x000000000f087348 */ /* 0x000fea0003c00000 */
[----:B------:R0:W1:Y:S02]  /*210f0*/  SHFL.IDX P6, R14, R13, R12, R11 ;  /* 0x0000000c0d0e7389 */ /* 0x00006400000c000b */
[----:B01----:R-:W-:Y:S01]  /*21100*/  ENDCOLLECTIVE ;  /* 0x000000000000791b */ /* 0x003fe20003800000 */
.L_x_10137:
[----:B------:R-:W-:Y:S01]  /*21110*/  ISETP.GE.AND P2, PT, R5, R2, PT ;  /* 0x000000020500720c */ /* 0x000fe20003f46270 */
[----:B------:R-:W-:Y:S02]  /*21120*/  IMAD.MOV.U32 R13, RZ, RZ, R0 ;  /* 0x000000ffff0d7224 */ /* 0x000fe400078e0000 */
[----:B------:R-:W-:Y:S02]  /*21130*/  IMAD.MOV.U32 R12, RZ, RZ, 0x2 ;  /* 0x00000002ff0c7424 */ /* 0x000fe400078e00ff */
[----:B------:R-:W-:-:S08]  /*21140*/  IMAD.MOV.U32 R7, RZ, RZ, R14 ;  /* 0x000000ffff077224 */ /* 0x000fd000078e000e */
[----:B------:R-:W-:Y:S05]  /*21150*/  WARPSYNC.COLLECTIVE R15, `(.L_x_10138) ;  /* 0x000000000f087348 */ /* 0x000fea0003c00000 */
[----:B------:R0:W1:Y:S02]  /*21160*/  SHFL.IDX P6, R14, R13, R12, R11 ;  /* 0x0000000c0d0e7389 */ /* 0x00006400000c000b */
[----:B01----:R-:W-:Y:S01]  /*21170*/  ENDCOLLECTIVE ;  /* 0x000000000000791b */ /* 0x003fe20003800000 */
.L_x_10138:
        /* <DEDUP_REMOVED lines=16> */
.L_x_10139:
[----:B------:R-:W-:Y:S02]  /*21280*/  VIADD R5, R25, 0x40 ;  /* 0x0000004019057836 */ /* 0x000fe40000000000 */
[----:B------:R-:W-:Y:S02]  /*21290*/  IMAD.MOV.U32 R13, RZ, RZ, R0 ;  /* 0x000000ffff0d7224 */ /* 0x000fe400078e0000 */
[----:B------:R-:W-:Y:S01]  /*212a0*/  IMAD.MOV.U32 R12, RZ, RZ, 0x3 ;  /* 0x00000003ff0c7424 */ /* 0x000fe200078e00ff */
[----:B------:R-:W-:Y:S01]  /*212b0*/  ISETP.GE.AND P2, PT, R5, R2, PT ;  /* 0x000000020500720c */ /* 0x000fe20003f46270 */
[----:B------:R-:W-:-:S12]  /*212c0*/  IMAD.MOV.U32 R7, RZ, RZ, R14 ;  /* 0x000000ffff077224 */ /* 0x000fd800078e000e */
[----:B------:R-:W-:Y:S05]  /*212d0*/  WARPSYNC.COLLECTIVE R15, `(.L_x_10140) ;  /* 0x000000000f087348 */ /* 0x000fea0003c00000 */
[----:B------:R0:W1:Y:S02]  /*212e0*/  SHFL.IDX P6, R14, R13, R12, R11 ;  /* 0x0000000c0d0e7389 */ /* 0x00006400000c000b */
[----:B01----:R-:W-:Y:S01]  /*212f0*/  ENDCOLLECTIVE ;  /* 0x000000000000791b */ /* 0x003fe20003800000 */
.L_x_10140:
[----:B------:R-:W-:-:S05]  /*21300*/  @!P2 LEA R7, P4, R20, R7, 0x1 ;  /* 0x000000071407a211 */ /* 0x000fca00078808ff */
[----:B------:R-:W-:Y:S02]  /*21310*/  @!P2 IMAD.X R6, RZ, RZ, R6, P4 ;  /* 0x000000ffff06a224 */ /* 0x000fe400020e0606 */
[----:B------:R-:W-:-:S03]  /*21320*/  IMAD.MOV.U32 R13, RZ, RZ, R4 ;  /* 0x000000ffff0d7224 */ /* 0x000fc600078e0004 */
[----:B------:R-:W-:Y:S01]  /*21330*/  @!P2 LOP3.LUT R7, R7, R6, RZ, 0x3c, !PT ;  /* 0x000000060707a212 */ /* 0x000fe200078e3cff */
[----:B------:R-:W-:-:S07]  /*21340*/  IMAD.MOV.U32 R0, RZ, RZ, R14 ;  /* 0x000000ffff007224 */ /* 0x000fce00078e000e */
[----:B------:R-:W-:Y:S05]  /*21350*/  WARPSYNC.COLLECTIVE R15, `(.L_x_10141) ;  /* 0x000000000f087348 */ /* 0x000fea0003c00000 */
[----:B------:R0:W1:Y:S02]  /*21360*/  SHFL.IDX P6, R14, R13, R12, R11 ;  /* 0x0000000c0d0e7389 */ /* 0x00006400000c000b */
[----:B01----:R-:W-:Y:S01]  /*21370*/  ENDCOLLECTIVE ;  /* 0x000000000000791b */ /* 0x003fe20003800000 */
.L_x_10141:
[----:B------:R-:W-:Y:S01]  /*21380*/  @!P2 LOP3.LUT R6, R7, R6, RZ, 0x3c, !PT ;  /* 0x000000060706a212 */ /* 0x000fe200078e3cff */
[----:B------:R-:W-:-:S03]  /*21390*/  VIADD R5, R25, 0x60 ;  /* 0x0000006019057836 */ /* 0x000fc60000000000 */
[----:B------:R-:W-:-:S05]  /*213a0*/  @!P2 LOP3.LUT R7, R7, R6, RZ, 0x3c, !PT ;  /* 0x000000060707a212 */ /* 0x000fca00078e3cff */
        /* <DEDUP_REMOVED lines=8> */
[----:B------:R-:W-:Y:S02]  /*21430*/  IMAD.MOV.U32 R12, RZ, RZ, RZ ;  /* 0x000000ffff0c7224 */ /* 0x000fe400078e00ff */
[----:B------:R-:W-:-:S10]  /*21440*/  IMAD.MOV.U32 R4, RZ, RZ, R14 ;  /* 0x000000ffff047224 */ /* 0x000fd400078e000e */
[----:B0-----:R-:W-:Y:S05]  /*21450*/  WARPSYNC.COLLECTIVE R15, `(.L_x_10142) ;  /* 0x000000000f087348 */ /* 0x001fea0003c00000 */
[----:B------:R1:W2:Y:S02]  /*21460*/  SHFL.IDX P6, R14, R13, R12, R11 ;  /* 0x0000000c0d0e7389 */ /* 0x0002a400000c000b */
[----:B012---:R-:W-:Y:S01]  /*21470*/  ENDCOLLECTIVE ;  /* 0x000000000000791b */ /* 0x007fe20003800000 */
.L_x_10142:
[----:B------:R-:W-:-:S05]  /*21480*/  @!P2 LEA R4, P4, R20, R4, 0x1 ;  /* 0x000000041404a211 */ /* 0x000fca00078808ff */
[----:B------:R-:W-:-:S04]  /*21490*/  @!P2 IMAD.X R0, RZ, RZ, R0, P4 ;  /* 0x000000ffff00a224 */ /* 0x000fc800020e0600 */
[----:B------:R-:W-:Y:S02]  /*214a0*/  @!P2 IMAD.MOV.U32 R5, RZ, RZ, R0 ;  /* 0x000000ffff05a224 */ /* 0x000fe400078e0000 */
[----:B------:R-:W-:Y:S02]  /*214b0*/  VIADD R0, R25, 0x80 ;  /* 0x0000008019007836 */ /* 0x000fe40000000000 */
[----:B------:R-:W-:Y:S01]  /*214c0*/  IMAD.MOV.U32 R13, RZ, RZ, R8 ;  /* 0x000000ffff0d7224 */ /* 0x000fe200078e0008 */
[----:B------:R-:W-:Y:S01]  /*214d0*/  @!PT LDS RZ, [RZ] ;  /* 0x00000000fffff984 */ /* 0x000fe20000000800 */
[----:B------:R-:W-:Y:S01]  /*214e0*/  @!PT LDS RZ, [RZ] ;  /* 0x00000000fffff984 */ /* 0x000fe20000000800 */
[----:B------:R-:W-:Y:S01]  /*214f0*/  @!PT LDS RZ, [RZ] ;  /* 0x00000000fffff984 */ /* 0x000fe20000000800 */
[----:B------:R0:W-:Y:S04]  /*21500*/  @!P2 LDGSTS.E.BYPASS.LTC128B.128 [R9+0xf200], desc[UR60][R4.64], !P3 ;  /* 0x0f2000000409afae */ /* 0x0001e8000d901d7c */
[----:B------:R0:W-:Y:S04]  /*21510*/  @!P2 LDGSTS.E.BYPASS.LTC128B.128 [R9+0x12200], desc[UR60][R4.64+0x40], !P0 ;  /* 0x122000400409afae */ /* 0x0001e8000c101d7c */
[----:B------:R0:W-:Y:S01]  /*21520*/  @!P2 LDGSTS.E.BYPASS.LTC128B.128 [R9+0x15200], desc[UR60][R4.64+0x80], !P1 ;  /* 0x152000800409afae */ /* 0x0001e2000c901d7c */
[----:B------:R-:W-:Y:S01]  /*21530*/  ISETP.GE.AND P2, PT, R0, R2, PT ;  /* 0x000000020000720c */ /* 0x000fe20003f46270 */
[----:B------:R-:W-:-:S12]  /*21540*/  IMAD.MOV.U32 R0, RZ, RZ, R14 ;  /* 0x000000ffff007224 */ /* 0x000fd800078e000e */
[----:B0-----:R-:W-:Y:S05]  /*21550*/  WARPSYNC.COLLECTIVE R15, `(.L_x_10143) ;  /* 0x000000000f087348 */ /* 0x001fea0003c00000 */
[----:B------:R1:W2:Y:S02]  /*21560*/  SHFL.IDX P6, R14, R13, R12, R11 ;  /* 0x0000000c0d0e7389 */ /* 0x0002a400000c000b */
[----:B012---:R-:W-:Y:S01]  /*21570*/  ENDCOLLECTIVE ;  /* 0x000000000000791b */ /* 0x007fe20003800000 */
.L_x_10143:
[----:B------:R-:W-:Y:S02]  /*21580*/  IMAD.MOV.U32 R13, RZ, RZ, R3 ;  /* 0x000000ffff0d7224 */ /* 0x000fe400078e0003 */
[----:B------:R-:W-:Y:S02]  /*21590*/  IMAD.MOV.U32 R12, RZ, RZ, 0x1 ;  /* 0x00000001ff0c7424 */ /* 0x000fe400078e00ff */
[----:B------:R-:W-:-:S07]  /*215a0*/  IMAD.MOV.U32 R4, RZ, RZ, R14 ;  /* 0x000000ffff047224 */ /* 0x000fce00078e000e */
[----:B------:R-:W-:Y:S05]  /*215b0*/  WARPSYNC.COLLECTIVE R15, `(.L_x_10144) ;  /* 0x000000000f087348 */ /* 0x000fea0003c00000 */
[----:B------:R0:W1:Y:S02]  /*215c0*/  SHFL.IDX P6, R14, R13, R12, R11 ;  /* 0x0000000c0d0e7389 */ /* 0x00006400000c000b */
[----:B01----:R-:W-:Y:S01]  /*215d0*/  ENDCOLLECTIVE ;  /* 0x000000000000791b */ /* 0x003fe20003800000 */
.L_x_10144:
[----:B------:R-:W-:-:S05]  /*215e0*/  @!P2 LEA R4, P4, R20, R4, 0x1 ;  /* 0x000000041404a211 */ /* 0x000fca00078808ff */
[----:B------:R-:W-:-:S04]  /*215f0*/  @!P2 IMAD.X R0, RZ, RZ, R0, P4 ;  /* 0x000000ffff00a224 */ /* 0x000fc800020e0600 */
[----:B------:R-:W-:Y:S02]  /*21600*/  @!P2 IMAD.MOV.U32 R5, RZ, RZ, R0 ;  /* 0x000000ffff05a224 */ /* 0x000fe400078e0000 */
[----:B------:R-:W-:-:S03]  /*21610*/  IMAD.MOV.U32 R13, RZ, RZ, R8 ;  /* 0x000000ffff0d7224 */ /* 0x000fc600078e0008 */
[----:B------:R-:W-:Y:S01]  /*21620*/  @!PT LDS RZ, [RZ] ;  /* 0x00000000fffff984 */ /* 0x000fe20000000800 */
[----:B------:R-:W-:Y:S01]  /*21630*/  @!PT LDS RZ, [RZ] ;  /* 0x00000000fffff984 */ /* 0x000fe20000000800 */
[----:B------:R-:W-:Y:S01]  /*21640*/  @!PT LDS RZ, [RZ] ;  /* 0x00000000fffff984 */ /* 0x000fe20000000800 */
[----:B------:R0:W-:Y:S04]  /*21650*/  @!P2 LDGSTS.E.BYPASS.LTC128B.128 [R9+0xfa00], desc[UR60][R4.64], !P3 ;  /* 0x0fa000000409afae */ /* 0x0001e8000d901d7c */
[----:B------:R0:W-:Y:S01]  /*21660*/  @!P2 LDGSTS.E.BYPASS.LTC128B.128 [R9+0x12a00], desc[UR60][R4.64+0x40], !P0 ;  /* 0x12a000400409afae */ /* 0x0001e2000c101d7c */
[----:B------:R-:W-:-:S03]  /*21670*/  IMAD.MOV.U32 R3, RZ, RZ, R14 ;  /* 0x000000ffff037224 */ /* 0x000fc600078e000e */
[----:B------:R0:W-:Y:S04]  /*21680*/  @!P2 LDGSTS.E.BYPASS.LTC128B.128 [R9+0x15a00], desc[UR60][R4.64+0x80], !P1 ;  /* 0x15a000800409afae */ /* 0x0001e8000c901d7c */
[----:B0-----:R-:W-:Y:S05]  /*21690*/  WARPSYNC.COLLECTIVE R15, `(.L_x_10145) ;  /* 0x000000000f087348 */ /* 0x001fea0003c00000 */
[----:B------:R1:W2:Y:S02]  /*216a0*/  SHFL.IDX P6, R14, R13, R12, R11 ;  /* 0x0000000c0d0e7389 */ /* 0x0002a400000c000b */
[----:B012---:R-:W-:Y:S01]  /*216b0*/  ENDCOLLECTIVE ;  /* 0x000000000000791b */ /* 0x007fe20003800000 */
.L_x_10145:
[----:B------:R-:W-:Y:S01]  /*216c0*/  IMAD.MOV.U32 R8, RZ, RZ, R14 ;  /* 0x000000ffff087224 */ /* 0x000fe200078e000e */
[----:B------:R-:W-:Y:S06]  /*216d0*/  BRA `(.L_x_10146) ;  /* 0xffffffa800c47947 */ /* 0x000fec000383ffff */
.L_x_9981:
[----:B-1----:R1:W2:Y:S02]  /*216e0*/  SYNCS.PHASECHK.TRANS64.TRYWAIT P0, [R16+URZ+0x31c20], R0 ;  /* 0x031c2000100075a7 */ /* 0x0022a4000800017f */
[----:B--2---:R-:W-:Y:S05]  /*216f0*/  @!P0 NANOSLEEP.SYNCS 0x989680 ;  /* 0x009896800000895d */ /* 0x004fea0003900000 */
[----:B------:R-:W2:Y:S02]  /*21700*/  @!P0 SYNCS.PHASECHK.TRANS64 P0, [R16+URZ+0x31c20], R0 ;  /* 0x031c2000100085a7 */ /* 0x000ea4000800007f */
[----:B--2---:R-:W-:Y:S05]  /*21710*/  @!P0 BRA `(.L_x_9981) ;  /* 0xfffffffc00f08947 */ /* 0x004fea000383ffff */
[----:B------:R-:W-:Y:S05]  /*21720*/  BRA `(.L_x_10147) ;  /* 0xffffffac002c7947 */ /* 0x000fea000383ffff */
.L_x_9990:
[----:B-1----:R1:W2:Y:S02]  /*21730*/  SYNCS.PHASECHK.TRANS64.TRYWAIT P0, [R3+URZ+0x31c40], R2 ;  /* 0x031c4002030075a7 */ /* 0x0022a4000800017f */
[----:B--2---:R-:W-:Y:S05]  /*21740*/  @!P0 NANOSLEEP.SYNCS 0x989680 ;  /* 0x009896800000895d */ /* 0x004fea0003900000 */
[----:B------:R-:W2:Y:S02]  /*21750*/  @!P0 SYNCS.PHASECHK.TRANS64 P0, [R3+URZ+0x31c40], R2 ;  /* 0x031c4002030085a7 */ /* 0x000ea4000800007f */
[----:B--2---:R-:W-:Y:S05]  /*21760*/  @!P0 BRA `(.L_x_9990) ;  /* 0xfffffffc00f08947 */ /* 0x004fea000383ffff */
[----:B------:R-:W-:Y:S05]  /*21770*/  BRA `(.L_x_10148) ;  /* 0xffffffac00fc7947 */ /* 0x000fea000383ffff */
.L_x_9997:
[----:B0-----:R0:W1:Y:S02]  /*21780*/  SYNCS.PHASECHK.TRANS64.TRYWAIT P0, [R2+URZ+0x31c60], R3 ;  /* 0x031c6003020075a7 */ /* 0x001064000800017f */
[----:B-1----:R-:W-:Y:S05]  /*21790*/  @!P0 NANOSLEEP.SYNCS 0x989680 ;  /* 0x009896800000895d */ /* 0x002fea0003900000 */
[----:B------:R-:W1:Y:S02]  /*217a0*/  @!P0 SYNCS.PHASECHK.TRANS64 P0, [R2+URZ+0x31c60], R3 ;  /* 0x031c6003020085a7 */ /* 0x000e64000800007f */
[----:B-1----:R-:W-:Y:S05]  /*217b0*/  @!P0 BRA `(.L_x_9997) ;  /* 0xfffffffc00f08947 */ /* 0x002fea000383ffff */
[----:B------:R-:W-:Y:S05]  /*217c0*/  BRA `(.L_x_10149) ;  /* 0xffffffb400007947 */ /* 0x000fea000383ffff */
.L_x_10008:
[----:B-1----:R1:W2:Y:S02]  /*217d0*/  SYNCS.PHASECHK.TRANS64.TRYWAIT P0, [R3+URZ+0x31c40], R2 ;  /* 0x031c4002030075a7 */ /* 0x0022a4000800017f */
[----:B--2---:R-:W-:Y:S05]  /*217e0*/  @!P0 NANOSLEEP.SYNCS 0x989680 ;  /* 0x009896800000895d */ /* 0x004fea0003900000 */
[----:B------:R-:W2:Y:S02]  /*217f0*/  @!P0 SYNCS.PHASECHK.TRANS64 P0, [R3+URZ+0x31c40], R2 ;  /* 0x031c4002030085a7 */ /* 0x000ea4000800007f */
[----:B--2---:R-:W-:Y:S05]  /*21800*/  @!P0 BRA `(.L_x_10008) ;  /* 0xfffffffc00f08947 */ /* 0x004fea000383ffff */
[----:B------:R-:W-:Y:S05]  /*21810*/  BRA `(.L_x_10150) ;  /* 0xffffffb800bc7947 */ /* 0x000fea000383ffff */
.L_x_10015:
[----:B0-----:R0:W1:Y:S02]  /*21820*/  SYNCS.PHASECHK.TRANS64.TRYWAIT P0, [R2+URZ+0x31c60], R28 ;  /* 0x031c601c020075a7 */ /* 0x001064000800017f */
[----:B-1----:R-:W-:Y:S05]  /*21830*/  @!P0 NANOSLEEP.SYNCS 0x989680 ;  /* 0x009896800000895d */ /* 0x002fea0003900000 */
[----:B------:R-:W1:Y:S02]  /*21840*/  @!P0 SYNCS.PHASECHK.TRANS64 P0, [R2+URZ+0x31c60], R28 ;  /* 0x031c601c020085a7 */ /* 0x000e64000800007f */
[----:B-1----:R-:W-:Y:S05]  /*21850*/  @!P0 BRA `(.L_x_10015) ;  /* 0xfffffffc00f08947 */ /* 0x002fea000383ffff */
[----:B------:R-:W-:Y:S05]  /*21860*/  BRA `(.L_x_10151) ;  /* 0xffffffbc00c07947 */ /* 0x000fea000383ffff */
.L_x_10026:
[----:B-1----:R1:W2:Y:S02]  /*21870*/  SYNCS.PHASECHK.TRANS64.TRYWAIT P0, [R3+URZ+0x31c40], R2 ;  /* 0x031c4002030075a7 */ /* 0x0022a4000800017f */
[----:B--2---:R-:W-:Y:S05]  /*21880*/  @!P0 NANOSLEEP.SYNCS 0x989680 ;  /* 0x009896800000895d */ /* 0x004fea0003900000 */
[----:B------:R-:W2:Y:S02]  /*21890*/  @!P0 SYNCS.PHASECHK.TRANS64 P0, [R3+URZ+0x31c40], R2 ;  /* 0x031c4002030085a7 */ /* 0x000ea4000800007f */
[----:B--2---:R-:W-:Y:S05]  /*218a0*/  @!P0 BRA `(.L_x_10026) ;  /* 0xfffffffc00f08947 */ /* 0x004fea000383ffff */
[----:B------:R-:W-:Y:S05]  /*218b0*/  BRA `(.L_x_10152) ;  /* 0xffffffc400547947 */ /* 0x000fea000383ffff */
.L_x_10033:
[----:B0-----:R0:W1:Y:S02]  /*218c0*/  SYNCS.PHASECHK.TRANS64.TRYWAIT P0, [R2+URZ+0x31c60], R7 ;  /* 0x031c6007020075a7 */ /* 0x001064000800017f */
[----:B-1----:R-:W-:Y:S05]  /*218d0*/  @!P0 NANOSLEEP.SYNCS 0x989680 ;  /* 0x009896800000895d */ /* 0x002fea0003900000 */
[----:B------:R-:W1:Y:S02]  /*218e0*/  @!P0 SYNCS.PHASECHK.TRANS64 P0, [R2+URZ+0x31c60], R7 ;  /* 0x031c6007020085a7 */ /* 0x000e64000800007f */
[----:B-1----:R-:W-:Y:S05]  /*218f0*/  @!P0 BRA `(.L_x_10033) ;  /* 0xfffffffc00f08947 */ /* 0x002fea000383ffff */
[----:B------:R-:W-:Y:S05]  /*21900*/  BRA `(.L_x_10153) ;  /* 0xffffffc800587947 */ /* 0x000fea000383ffff */
.L_x_10046:
[----:B-1----:R1:W2:Y:S02]  /*21910*/  SYNCS.PHASECHK.TRANS64.TRYWAIT P0, [R0+URZ+0x31c60], R3 ;  /* 0x031c6003000075a7 */ /* 0x0022a4000800017f */
[----:B--2---:R-:W-:Y:S05]  /*21920*/  @!P0 NANOSLEEP.SYNCS 0x989680 ;  /* 0x009896800000895d */ /* 0x004fea0003900000 */
[----:B------:R-:W2:Y:S02]  /*21930*/  @!P0 SYNCS.PHASECHK.TRANS64 P0, [R0+URZ+0x31c60], R3 ;  /* 0x031c6003000085a7 */ /* 0x000ea4000800007f */
[----:B--2---:R-:W-:Y:S05]  /*21940*/  @!P0 BRA `(.L_x_10046) ;  /* 0xfffffffc00f08947 */ /* 0x004fea000383ffff */
[----:B------:R-:W-:Y:S05]  /*21950*/  BRA `(.L_x_10154) ;  /* 0xffffffcc00d47947 */ /* 0x000fea000383ffff */
.L_x_10055:
[----:B------:R-:W-:Y:S01]  /*21960*/  BSSY B0, `(.L_x_10155) ;  /* 0x0000008000007945 */ /* 0x000fe20003800000 */
[----:B-1----:R-:W-:Y:S02]  /*21970*/  IMAD.MOV.U32 R13, RZ, RZ, R24 ;  /* 0x000000ffff0d7224 */ /* 0x002fe400078e0018 */
[----:B------:R-:W-:Y:S02]  /*21980*/  IMAD.MOV.U32 R12, RZ, RZ, RZ ;  /* 0x000000ffff0c7224 */ /* 0x000fe400078e00ff */
[----:B0-----:R-:W-:Y:S02]  /*21990*/  IMAD.MOV.U32 R11, RZ, RZ, 0x1f ;  /* 0x0000001fff0b7424 */ /* 0x001fe400078e00ff */
[----:B------:R-:W-:-:S07]  /*219a0*/  IMAD.MOV.U32 R15, RZ, RZ, -0x1 ;  /* 0xffffffffff0f7424 */ /* 0x000fce00078e00ff */
[----:B--23--:R-:W-:Y:S05]  /*219b0*/  WARPSYNC.COLLECTIVE R15, `(.L_x_10156) ;  /* 0x000000000f087348 */ /* 0x00cfea0003c00000 */
[----:B------:R0:W1:Y:S02]  /*219c0*/  SHFL.IDX P6, R14, R13, R12, R11 ;  /* 0x0000000c0d0e7389 */ /* 0x00006400000c000b */
[----:B0123--:R-:W-:Y:S01]  /*219d0*/  ENDCOLLECTIVE ;  /* 0x000000000000791b */ /* 0x00ffe20003800000 */
.L_x_10156:
[----:B------:R-:W-:Y:S05]  /*219e0*/  BSYNC B0 ;  /* 0x0000000000007941 */ /* 0x000fea0003800000 */
.L_x_10155:
[----:B------:R-:W-:Y:S01]  /*219f0*/  IMAD.MOV.U32 R13, RZ, RZ, R24 ;  /* 0x000000ffff0d7224 */ /* 0x000fe200078e0018 */
[----:B------:R-:W-:Y:S01]  /*21a00*/  LOP3.LUT P1, RZ, R19, 0x1, RZ, 0xc0, !PT ;  /* 0x0000000113ff7812 */ /* 0x000fe2000782c0ff */
        /* <DEDUP_REMOVED lines=8> */
.L_x_10157:
[----:B------:R-:W-:Y:S02]  /*21a90*/  ULDC UR4, c[0x0][0xc3c] ;  /* 0x00030f0000047ab9 */ /* 0x000fe40000000800 */
        /* <DEDUP_REMOVED lines=9> */
[----:B------:R-:W-:Y:S02]  /*21b30*/  CS2R R4, SRZ ;  /* 0x0000000000047805 */ /* 0x000fe4000001ff00 */
[C---:B------:R-:W-:Y:S01]  /*21b40*/  ISETP.GE.U32.AND P2, PT, R10.reuse, 0x8, PT ;  /* 0x000000080a00780c */ /* 0x040fe20003f46070 */
[----:B------:R-:W-:Y:S01]  /*21b50*/  IMAD.MOV.U32 R24, RZ, RZ, RZ ;  /* 0x000000ffff187224 */ /* 0x000fe200078e00ff */
[C---:B------:R-:W-:Y:S01]  /*21b60*/  ISETP.GE.U32.AND P3, PT, R10.reuse, 0x10, PT ;  /* 0x000000100a00780c */ /* 0x040fe20003f66070 */
[----:B--2---:R-:W-:Y:S02]  /*21b70*/  @!P0 IMAD.MOV.U32 R4, RZ, RZ, R7 ;  /* 0x000000ffff048224 */ /* 0x004fe400078e0007 */
[----:B---3--:R-:W-:Y:S01]  /*21b80*/  @!P0 IMAD.MOV.U32 R5, RZ, RZ, R8 ;  /* 0x000000ffff058224 */ /* 0x008fe200078e0008 */
[----:B------:R-:W-:-:S03]  /*21b90*/  ISETP.GE.U32.AND P0, PT, R10, 0x2, PT ;  /* 0x000000020a00780c */ /* 0x000fc60003f06070 */
[----:B------:R-:W-:-:S10]  /*21ba0*/  IMAD R13, R5, R4, RZ ;  /* 0x00000004050d7224 */ /* 0x000fd400078e02ff */
[----:B------:R-:W-:Y:S05]  /*21bb0*/  WARPSYNC.COLLECTIVE R15, `(.L_x_10158) ;  /* 0x000000000f087348 */ /* 0x000fea0003c00000 */
[----:B------:R0:W1:Y:S02]  /*21bc0*/  SHFL.UP P6, R14, R13, R12, R11 ;  /* 0x0400000c0d0e7389 */ /* 0x00006400000c000b */
[----:B01----:R-:W-:Y:S01]  /*21bd0*/  ENDCOLLECTIVE ;  /* 0x000000000000791b */ /* 0x003fe20003800000 */
.L_x_10158:
[----:B------:R-:W-:Y:S01]  /*21be0*/  IMAD.MOV.U32 R12, RZ, RZ, 0x2 ;  /* 0x00000002ff0c7424 */ /* 0x000fe200078e00ff */
[----:B------:R-:W-:Y:S02]  /*21bf0*/  SEL R14, R14, RZ, P1 ;  /* 0x000000ff0e0e7207 */ /* 0x000fe40000800000 */
[----:B------:R-:W-:-:S03]  /*21c00*/  ISETP.GE.U32.AND P1, PT, R10, 0x4, PT ;  /* 0x000000040a00780c */ /* 0x000fc60003f26070 */
[----:B------:R-:W-:-:S04]  /*21c10*/  IMAD.IADD R7, R13, 0x1, R14 ;  /* 0x000000010d077824 */ /* 0x000fc800078e020e */
[----:B------:R-:W-:-:S07]  /*21c20*/  IMAD.MOV.U32 R13, RZ, RZ, R7 ;  /* 0x000000ffff0d7224 */ /* 0x000fce00078e0007 */
[----:B------:R-:W-:Y:S05]  /*21c30*/  WARPSYNC.COLLECTIVE R15, `(.L_x_10159) ;  /* 0x000000000f087348 */ /* 0x000fea0003c00000 */
[----:B------:R0:W1:Y:S02]  /*21c40*/  SHFL.UP P6, R14, R13, R12, R11 ;  /* 0x0400000c0d0e7389 */ /* 0x00006400000c000b */
[----:B01----:R-:W-:Y:S01]  /*21c50*/  ENDCOLLECTIVE ;  /* 0x000000000000791b */ /* 0x003fe20003800000 */
.L_x_10159:
[----:B------:R-:W-:Y:S01]  /*21c60*/  IMAD.MOV.U32 R12, RZ, RZ, 0x4 ;  /* 0x00000004ff0c7424 */ /* 0x000fe200078e00ff */
[----:B------:R-:W-:-:S05]  /*21c70*/  SEL R2, R14, RZ, P0 ;  /* 0x000000ff0e027207 */ /* 0x000fca0000000000 */
[----:B------:R-:W-:-:S04]  /*21c80*/  IMAD.IADD R2, R7, 0x1, R2 ;  /* 0x0000000107027824 */ /* 0x000fc800078e0202 */
[----:B------:R-:W-:-:S07]  /*21c90*/  IMAD.MOV.U32 R13, RZ, RZ, R2 ;  /* 0x000000ffff0d7224 */ /* 0x000fce00078e0002 */
[----:B------:R-:W-:Y:S05]  /*21ca0*/  WARPSYNC.COLLECTIVE R15, `(.L_x_10160) ;  /* 0x000000000f087348 */ /* 0x000fea0003c00000 */
[----:B------:R0:W1:Y:S02]  /*21cb0*/  SHFL.UP P6, R14, R13, R12, R11 ;  /* 0x0400000c0d0e7389 */ /* 0x00006400000c000b */
[----:B01----:R-:W-:Y:S01]  /*21cc0*/  ENDCOLLECTIVE ;  /* 0x000000000000791b */ /* 0x003fe20003800000 */
.L_x_10160:
[----:B------:R-:W-:Y:S01]  /*21cd0*/  IMAD.MOV.U32 R12, RZ, RZ, 0x8 ;  /* 0x00000008ff0c7424 */ /* 0x000fe200078e00ff */
[----:B------:R-:W-:-:S05]  /*21ce0*/  SEL R3, R14, RZ, P1 ;  /* 0x000000ff0e037207 */ /* 0x000fca0000800000 */
[----:B------:R-:W-:-:S04]  /*21cf0*/  IMAD.IADD R3, R2, 0x1, R3 ;  /* 0x0000000102037824 */ /* 0x000fc800078e0203 */
[----:B------:R-:W-:-:S07]  /*21d00*/  IMAD.MOV.U32 R13, RZ, RZ, R3 ;  /* 0x000000ffff0d7224 */ /* 0x000fce00078e0003 */
[----:B------:R-:W-:Y:S05]  /*21d10*/  WARPSYNC.COLLECTIVE R15, `(.L_x_10161) ;  /* 0x000000000f087348 */ /* 0x000fea0003c00000 */
[----:B------:R0:W1:Y:S02]  /*21d20*/  SHFL.UP P6, R14, R13, R12, R11 ;  /* 0x0400000c0d0e7389 */ /* 0x00006400000c000b */
[----:B01----:R-:W-:Y:S01]  /*21d30*/  ENDCOLLECTIVE ;  /* 0x000000000000791b */ /* 0x003fe20003800000 */
.L_x_10161:
[----:B------:R-:W-:Y:S01]  /*21d40*/  IMAD.MOV.U32 R12, RZ, RZ, 0x10 ;  /* 0x00000010ff0c7424 */ /* 0x000fe200078e00ff */
[----:B------:R-:W-:-:S05]  /*21d50*/  SEL R14, R14, RZ, P2 ;  /* 0x000000ff0e0e7207 */ /* 0x000fca0001000000 */
[----:B------:R-:W-:-:S04]  /*21d60*/  IMAD.IADD R7, R3, 0x1, R14 ;  /* 0x0000000103077824 */ /* 0x000fc800078e020e */
[----:B------:R-:W-:-:S07]  /*21d70*/  IMAD.MOV.U32 R13, RZ, RZ, R7 ;  /* 0x000000ffff0d7224 */ /* 0x000fce00078e0007 */
[----:B------:R-:W-:Y:S05]  /*21d80*/  WARPSYNC.COLLECTIVE R15, `(.L_x_10162) ;  /* 0x000000000f087348 */ /* 0x000fea0003c00000 */
[----:B------:R0:W1:Y:S02]  /*21d90*/  SHFL.UP P6, R14, R13, R12, R11 ;  /* 0x0400000c0d0e7389 */ /* 0x00006400000c000b */
[----:B01----:R-:W-:Y:S01]  /*21da0*/  ENDCOLLECTIVE ;  /* 0x000000000000791b */ /* 0x003fe20003800000 */
.L_x_10162:
        /* <DEDUP_REMOVED lines=8> */
.L_x_10163:
[----:B------:R-:W-:Y:S05]  /*21e30*/  BRA `(.L_x_10164) ;  /* 0xffffffd000907947 */ /* 0x000fea000383ffff */
.L_x_10058:
[----:B------:R-:W-:Y:S01]  /*21e40*/  BSSY B0, `(.L_x_10165) ;  /* 0x0000007000007945 */ /* 0x000fe20003800000 */
[----:B------:R-:W-:Y:S02]  /*21e50*/  IMAD.MOV.U32 R12, RZ, RZ, 0x1 ;  /* 0x00000001ff0c7424 */ /* 0x000fe400078e00ff */
[----:B------:R-:W-:Y:S02]  /*21e60*/  IMAD.MOV.U32 R11, RZ, RZ, RZ ;  /* 0x000000ffff0b7224 */ /* 0x000fe400078e00ff */
[----:B------:R-:W-:-:S07]  /*21e70*/  IMAD.MOV.U32 R15, RZ, RZ, -0x1 ;  /* 0xffffffffff0f7424 */ /* 0x000fce00078e00ff */
[----:B------:R-:W-:Y:S05]  /*21e80*/  WARPSYNC.COLLECTIVE R15, `(.L_x_10166) ;  /* 0x000000000f087348 */ /* 0x000fea0003c00000 */
[----:B------:R0:W1:Y:S02]  /*21e90*/  SHFL.UP P6, R14, R13, R12, R11 ;  /* 0x0400000c0d0e7389 */ /* 0x00006400000c000b */
[----:B01----:R-:W-:Y:S01]  /*21ea0*/  ENDCOLLECTIVE ;  /* 0x000000000000791b */ /* 0x003fe20003800000 */
.L_x_10166:
[----:B------:R-:W-:Y:S05]  /*21eb0*/  BSYNC B0 ;  /* 0x0000000000007941 */ /* 0x000fea0003800000 */
.L_x_10165:
[----:B------:R-:W-:Y:S01]  /*21ec0*/  LOP3.LUT P4, RZ, R19, 0x1, RZ, 0xc0, !PT ;  /* 0x0000000113ff7812 */ /* 0x000fe2000788c0ff */
[----:B------:R-:W-:Y:S02]  /*21ed0*/  IMAD.MOV.U32 R12, RZ, RZ, 0x2 ;  /* 0x00000002ff0c7424 */ /* 0x000fe400078e00ff */
[----:B------:R-:W-:Y:S01]  /*21ee0*/  IMAD.MOV.U32 R11, RZ, RZ, RZ ;  /* 0x000000ffff0b7224 */ /* 0x000fe200078e00ff */
[----:B------:R-:W-:Y:S01]  /*21ef0*/  SEL R14, R14, RZ, P4 ;  /* 0x000000ff0e0e7207 */ /* 0x000fe20002000000 */
[----:B------:R-:W-:-:S04]  /*21f00*/  IMAD.MOV.U32 R15, RZ, RZ, -0x1 ;  /* 0xffffffffff0f7424 */ /* 0x000fc800078e00ff */
[----:B------:R-:W-:-:S07]  /*21f10*/  IMAD.IADD R13, R13, 0x1, R14 ;  /* 0x000000010d0d7824 */ /* 0x000fce00078e020e */
[----:B------:R-:W-:Y:S05]  /*21f20*/  WARPSYNC.COLLECTIVE R15, `(.L_x_10167) ;  /* 0x000000000f087348 */ /* 0x000fea0003c00000 */
[----:B------:R0:W1:Y:S02]  /*21f30*/  SHFL.UP P6, R14, R13, R12, R11 ;  /* 0x0400000c0d0e7389 */ /* 0x00006400000c000b */
[----:B01----:R-:W-:Y:S01]  /*21f40*/  ENDCOLLECTIVE ;  /* 0x000000000000791b */ /* 0x003fe20003800000 */
.L_x_10167:
[----:B------:R-:W-:Y:S01]  /*21f50*/  IMAD.MOV.U32 R12, RZ, RZ, 0x4 ;  /* 0x00000004ff0c7424 */ /* 0x000fe200078e00ff */
[----:B------:R-:W-:-:S05]  /*21f60*/  SEL R14, R14, RZ, P0 ;  /* 0x000000ff0e0e7207 */ /* 0x000fca0000000000 */
[----:B------:R-:W-:-:S04]  /*21f70*/  IMAD.IADD R3, R13, 0x1, R14 ;  /* 0x000000010d037824 */ /* 0x000fc800078e020e */
[----:B------:R-:W-:-:S07]  /*21f80*/  IMAD.MOV.U32 R13, RZ, RZ, R3 ;  /* 0x000000ffff0d7224 */ /* 0x000fce00078e0003 */
[----:B------:R-:W-:Y:S05]  /*21f90*/  WARPSYNC.COLLECTIVE R15, `(.L_x_10168) ;  /* 0x000000000f087348 */ /* 0x000fea0003c00000 */
[----:B------:R0:W1:Y:S02]  /*21fa0*/  SHFL.UP P6, R14, R13, R12, R11 ;  /* 0x0400000c0d0e7389 */ /* 0x00006400000c000b */
[----:B01----:R-:W-:Y:S01]  /*21fb0*/  ENDCOLLECTIVE ;  /* 0x000000000000791b */ /* 0x003fe20003800000 */
.L_x_10168:
[----:B------:R-:W-:Y:S01]  /*21fc0*/  IMAD.MOV.U32 R12, RZ, RZ, 0x8 ;  /* 0x00000008ff0c7424 */ /* 0x000fe200078e00ff */
[----:B------:R-:W-:-:S05]  /*21fd0*/  SEL R14, R14, RZ, P1 ;  /* 0x000000ff0e0e7207 */ /* 0x000fca0000800000 */
[----:B------:R-:W-:-:S04]  /*21fe0*/  IMAD.IADD R7, R3, 0x1, R14 ;  /* 0x0000000103077824 */ /* 0x000fc800078e020e */
[----:B------:R-:W-:-:S07]  /*21ff0*/  IMAD.MOV.U32 R13, RZ, RZ, R7 ;  /* 0x000000ffff0d7224 */ /* 0x000fce00078e0007 */
[----:B------:R-:W-:Y:S05]  /*22000*/  WARPSYNC.COLLECTIVE R15, `(.L_x_10169) ;  /* 0x000000000f087348 */ /* 0x000fea0003c00000 */
[----:B------:R0:W1:Y:S02]  /*22010*/  SHFL.UP P6, R14, R13, R12, R11 ;  /* 0x0400000c0d0e7389 */ /* 0x00006400000c000b */
[----:B01----:R-:W-:Y:S01]  /*22020*/  ENDCOLLECTIVE ;  /* 0x000000000000791b */ /* 0x003fe20003800000 */
.L_x_10169:
[----:B------:R-:W-:Y:S01]  /*22030*/  IMAD.MOV.U32 R12, RZ, RZ, 0x10 ;  /* 0x00000010ff0c7424 */ /* 0x000fe200078e00ff */
[----:B------:R-:W-:-:S05]  /*22040*/  SEL R8, R14, RZ, P2 ;  /* 0x000000ff0e087207 */ /* 0x000fca0001000000 */
[----:B------:R-:W-:-:S04]  /*22050*/  IMAD.IADD R8, R7, 0x1, R8 ;  /* 0x0000000107087824 */ /* 0x000fc800078e0208 */
[----:B------:R-:W-:-:S07]  /*22060*/  IMAD.MOV.U32 R13, RZ, RZ, R8 ;  /* 0x000000ffff0d7224 */ /* 0x000fce00078e0008 */
[----:B------:R-:W-:Y:S05]  /*22070*/  WARPSYNC.COLLECTIVE R15, `(.L_x_10170) ;  /* 0x000000000f087348 */ /* 0x000fea0003c00000 */
[----:B------:R0:W1:Y:S02]  /*22080*/  SHFL.UP P6, R14, R13, R12, R11 ;  /* 0x0400000c0d0e7389 */ /* 0x00006400000c000b */
[----:B01----:R-:W-:Y:S01]  /*22090*/  ENDCOLLECTIVE ;  /* 0x000000000000791b */ /* 0x003fe20003800000 */
.L_x_10170:
        /* <DEDUP_REMOVED lines=8> */
.L_x_10171:
[----:B------:R-:W-:Y:S05]  /*22120*/  BRA `(.L_x_10172) ;  /* 0xffffffd000787947 */ /* 0x000fea000383ffff */
.L_x_10060:
[----:B------:R-:W-:Y:S01]  /*22130*/  BSSY B0, `(.L_x_10173) ;  /* 0x0000006000007945 */ /* 0x000fe20003800000 */
[----:B------:R-:W-:Y:S01]  /*22140*/  PLOP3.LUT P6, PT, P6, PT, PT, 0x8, 0x0 ;  /* 0x000000000000781c */ /* 0x000fe200037ce170 */
[----:B------:R-:W-:-:S12]  /*22150*/  IMAD.MOV.U32 R15, RZ, RZ, -0x1 ;  /* 0xffffffffff0f7424 */ /* 0x000fd800078e00ff */
[----:B0-----:R-:W-:Y:S05]  /*22160*/  WARPSYNC.COLLECTIVE R15, `(.L_x_10174) ;  /* 0x000000000f087348 */ /* 0x001fea0003c00000 */
[----:B------:R-:W-:Y:S01]  /*22170*/  VOTE.ANY R14, PT, P6 ;  /* 0x00000000000e7806 */ /* 0x000fe200030e0100 */
[----:B0-----:R-:W-:Y:S06]  /*22180*/  ENDCOLLECTIVE ;  /* 0x000000000000791b */ /* 0x001fec0003800000 */
.L_x_10174:
[----:B------:R-:W-:Y:S05]  /*22190*/  BSYNC B0 ;  /* 0x0000000000007941 */ /* 0x000fea0003800000 */
.L_x_10173:
        /* <DEDUP_REMOVED lines=9> */
.L_x_10175:
[----:B------:R-:W-:Y:S02]  /*22230*/  IMAD.MOV.U32 R13, RZ, RZ, R5 ;  /* 0x000000ffff0d7224 */ /* 0x000fe400078e0005 */
[----:B------:R-:W-:-:S07]  /*22240*/  IMAD.MOV.U32 R4, RZ, RZ, R14 ;  /* 0x000000ffff047224 */ /* 0x000fce00078e000e */
[----:B------:R-:W-:Y:S05]  /*22250*/  WARPSYNC.COLLECTIVE R15, `(.L_x_10176) ;  /* 0x000000000f087348 */ /* 0x000fea0003c00000 */
[----:B------:R0:W1:Y:S02]  /*22260*/  SHFL.IDX P6, R14, R13, R12, R11 ;  /* 0x0000000c0d0e7389 */ /* 0x00006400000c000b */
[----:B01----:R-:W-:Y:S01]  /*22270*/  ENDCOLLECTIVE ;  /* 0x000000000000791b */ /* 0x003fe20003800000 */
.L_x_10176:
[----:B------:R-:W-:Y:S01]  /*22280*/  IMAD.MOV.U32 R5, RZ, RZ, R14 ;  /* 0x000000ffff057224 */ /* 0x000fe200078e000e */
[----:B------:R-:W-:Y:S06]  /*22290*/  BRA `(.L_x_10177) ;  /* 0xffffffd000587947 */ /* 0x000fec000383ffff */
.L_x_10062:
[----:B------:R-:W-:Y:S01]  /*222a0*/  BSSY B0, `(.L_x_10178) ;  /* 0x0000007000007945 */ /* 0x000fe20003800000 */
[----:B------:R-:W-:Y:S02]  /*222b0*/  IMAD.MOV.U32 R13, RZ, RZ, R2 ;  /* 0x000000ffff0d7224 */ /* 0x000fe400078e0002 */
[----:B------:R-:W-:Y:S02]  /*222c0*/  IMAD.MOV.U32 R11, RZ, RZ, 0x1f ;  /* 0x0000001fff0b7424 */ /* 0x000fe400078e00ff */
[----:B------:R-:W-:-:S07]  /*222d0*/  IMAD.MOV.U32 R15, RZ, RZ, -0x1 ;  /* 0xffffffffff0f7424 */ /* 0x000fce00078e00ff */
[----:B0123--:R-:W-:Y:S05]  /*222e0*/  WARPSYNC.COLLECTIVE R15, `(.L_x_10179) ;  /* 0x000000000f087348 */ /* 0x00ffea0003c00000 */
[----:B------:R4:W0:Y:S02]  /*222f0*/  SHFL.IDX P6, R14, R13, R12, R11 ;  /* 0x0000000c0d0e7389 */ /* 0x00082400000c000b */
[----:B01234-:R-:W-:Y:S01]  /*22300*/  ENDCOLLECTIVE ;  /* 0x000000000000791b */ /* 0x01ffe20003800000 */
.L_x_10179:
[----:B------:R-:W-:Y:S05]  /*22310*/  BSYNC B0 ;  /* 0x0000000000007941 */ /* 0x000fea0003800000 */
.L_x_10178:
[----:B------:R-:W-:Y:S01]  /*22320*/  IMAD.MOV.U32 R24, RZ, RZ, R14 ;  /* 0x000000ffff187224 */ /* 0x000fe200078e000e */
[----:B------:R-:W-:Y:S06]  /*22330*/  BRA `(.L_x_10061) ;  /* 0xffffffd000487947 */ /* 0x000fec000383ffff */
.L_x_10066:
[----:B0-----:R0:W1:Y:S02]  /*22340*/  SYNCS.PHASECHK.TRANS64.TRYWAIT P0, [R9+URZ+0x31c20], R0 ;  /* 0x031c2000090075a7 */ /* 0x001064000800017f */
[----:B-1----:R-:W-:Y:S05]  /*22350*/  @!P0 NANOSLEEP.SYNCS 0x989680 ;  /* 0x009896800000895d */ /* 0x002fea0003900000 */
[----:B------:R-:W1:Y:S02]  /*22360*/  @!P0 SYNCS.PHASECHK.TRANS64 P0, [R9+URZ+0x31c20], R0 ;  /* 0x031c2000090085a7 */ /* 0x000e64000800007f */
[----:B-1----:R-:W-:Y:S05]  /*22370*/  @!P0 BRA `(.L_x_10066) ;  /* 0xfffffffc00f08947 */ /* 0x002fea000383ffff */
[----:B------:R-:W-:Y:S05]  /*22380*/  BRA `(.L_x_10180) ;  /* 0xffffffd400987947 */ /* 0x000fea000383ffff */
.L_x_10067:
        /* <DEDUP_REMOVED lines=8> */
[----:B0---4-:R-:W-:Y:S05]  /*22410*/  WARPSYNC.COLLECTIVE R15, `(.L_x_10182) ;  /* 0x000000000f087348 */ /* 0x011fea0003c00000 */
[----:B------:R1:W2:Y:S02]  /*22420*/  SHFL.IDX P6, R14, R13, R12, R11 ;  /* 0x0000000c0d0e7389 */ /* 0x0002a400000c000b */
[----:B012-4-:R-:W-:Y:S01]  /*22430*/  ENDCOLLECTIVE ;  /* 0x000000000000791b */ /* 0x017fe20003800000 */
.L_x_10182:
[----:B------:R-:W-:Y:S05]  /*22440*/  BSYNC B0 ;  /* 0x0000000000007941 */ /* 0x000fea0003800000 */
.L_x_10181:
[----:B------:R-:W-:Y:S05]  /*22450*/  BRA `(.L_x_10183) ;  /* 0xffffffd400807947 */ /* 0x000fea000383ffff */
.L_x_10068:
[----:B------:R-:W-:Y:S01]  /*22460*/  BSSY B0, `(.L_x_10184) ;  /* 0x0000006000007945 */ /* 0x000fe20003800000 */
[----:B------:R-:W-:-:S07]  /*22470*/  IMAD.MOV.U32 R15, RZ, RZ, -0x1 ;  /* 0xffffffffff0f7424 */ /* 0x000fce00078e00ff */
[----:B0---4-:R-:W-:Y:S05]  /*22480*/  WARPSYNC.COLLECTIVE R15, `(.L_x_10185) ;  /* 0x000000000f0c7348 */ /* 0x011fea0003c00000 */
[----:B------:R-:W-:Y:S02]  /*22490*/  ELECT P6, UR62, PT ;  /* 0x00000000003e782f */ /* 0x000fe400038c0000 */
[----:B------:R-:W-:Y:S01]  /*224a0*/  MOV R14, UR62 ;  /* 0x0000003e000e7c02 */ /* 0x000fe20008000f00 */
[----:B0---4-:R-:W-:Y:S10]  /*224b0*/  ENDCOLLECTIVE ;  /* 0x000000000000791b */ /* 0x011ff40003800000 */
.L_x_10185:
[----:B------:R-:W-:Y:S05]  /*224c0*/  BSYNC B0 ;  /* 0x0000000000007941 */ /* 0x000fea0003800000 */
.L_x_10184:
[----:B------:R-:W-:Y:S05]  /*224d0*/  BRA `(.L_x_10186) ;  /* 0xffffffd400747947 */ /* 0x000fea000383ffff */
.L_x_10070:
[----:B0-----:R0:W1:Y:S02]  /*224e0*/  SYNCS.PHASECHK.TRANS64.TRYWAIT P0, [R7+URZ], R2 ;  /* 0x00000002070075a7 */ /* 0x001064000800017f */
[----:B-1----:R-:W-:Y:S05]  /*224f0*/  @!P0 NANOSLEEP.SYNCS 0x989680 ;  /* 0x009896800000895d */ /* 0x002fea0003900000 */
[----:B------:R-:W1:Y:S02]  /*22500*/  @!P0 SYNCS.PHASECHK.TRANS64 P0, [R7+URZ], R2 ;  /* 0x00000002070085a7 */ /* 0x000e64000800007f */
[----:B-1----:R-:W-:Y:S05]  /*22510*/  @!P0 BRA `(.L_x_10070) ;  /* 0xfffffffc00f08947 */ /* 0x002fea000383ffff */
[----:B------:R-:W-:Y:S05]  /*22520*/  BRA `(.L_x_10187) ;  /* 0xffffffd400a87947 */ /* 0x000fea000383ffff */
.L_x_10071:
[----:B-1----:R1:W2:Y:S02]  /*22530*/  SYNCS.PHASECHK.TRANS64.TRYWAIT P0, [R3+URZ], R0 ;  /* 0x00000000030075a7 */ /* 0x0022a4000800017f */
[----:B--2---:R-:W-:Y:S05]  /*22540*/  @!P0 NANOSLEEP.SYNCS 0x989680 ;  /* 0x009896800000895d */ /* 0x004fea0003900000 */
[----:B------:R-:W2:Y:S02]  /*22550*/  @!P0 SYNCS.PHASECHK.TRANS64 P0, [R3+URZ], R0 ;  /* 0x00000000030085a7 */ /* 0x000ea4000800007f */
[----:B--2---:R-:W-:Y:S05]  /*22560*/  @!P0 BRA `(.L_x_10071) ;  /* 0xfffffffc00f08947 */ /* 0x004fea000383ffff */
[----:B------:R-:W-:Y:S05]  /*22570*/  BRA `(.L_x_10188) ;  /* 0xffffffd4009c7947 */ /* 0x000fea000383ffff */
.L_x_10073:
[----:B-1----:R1:W2:Y:S02]  /*22580*/  SYNCS.PHASECHK.TRANS64.TRYWAIT P0, [R5+URZ], R2 ;  /* 0x00000002050075a7 */ /* 0x0022a4000800017f */
[----:B--2---:R-:W-:Y:S05]  /*22590*/  @!P0 NANOSLEEP.SYNCS 0x989680 ;  /* 0x009896800000895d */ /* 0x004fea0003900000 */
[----:B------:R-:W2:Y:S02]  /*225a0*/  @!P0 SYNCS.PHASECHK.TRANS64 P0, [R5+URZ], R2 ;  /* 0x00000002050085a7 */ /* 0x000ea4000800007f */
[----:B--2---:R-:W-:Y:S05]  /*225b0*/  @!P0 BRA `(.L_x_10073) ;  /* 0xfffffffc00f08947 */ /* 0x004fea000383ffff */
[----:B------:R-:W-:Y:S05]  /*225c0*/  BRA `(.L_x_10189) ;  /* 0xffffffd400a07947 */ /* 0x000fea000383ffff */
.L_x_10190:
        /* <DEDUP_REMOVED lines=11> */
.L_x_14868:


//--------------------- .text._ZN7cutlass13device_kernelIN5flash11enable_sm90INS1_16FlashAttnFwdSm90INS1_25CollectiveMainloopFwdSm90ILi2EN4cute5tupleIJNS5_1CILi1EEES8_S8_EEENS6_IJNS7_ILi192EEENS7_ILi128EEENS7_ILi96EEEEEELi96ENS_10bfloat16_tEfNS_4arch4Sm90ELb0ELb1ELb0ELb0ELb0ELb0ELb0ELb0ELb1ELb1ELb1ELb0EEENS1_21CollectiveEpilogueFwdINS6_IJSA_SC_SB_EEES9_SE_SG_Li384ELb0ELb1ELb1ELb0EEENS1_19SingleTileSchedulerILb0ELb1ELb1ELi192EEEEEEEEEvNT_6ParamsE --------------------------
	.section	.text._ZN7cutlass13device_kernelIN5flash11enable_sm90INS1_16FlashAttnFwdSm90INS1_25CollectiveMainloopFwdSm90ILi2EN4cute5tupleIJNS5_1CILi1EEES8_S8_EEENS6_IJNS7_ILi192EEENS7_ILi128EEENS7_ILi96EEEEEELi96ENS_10bfloat16_tEfNS_4arch4Sm90ELb0ELb1ELb0ELb0ELb0ELb0ELb0ELb0ELb1ELb1ELb1ELb0EEENS1_21CollectiveEpilogueFwdINS6_IJSA_SC_SB_EEES9_SE_SG_Li384ELb0ELb1ELb1ELb0EEENS1_19SingleTileSchedulerILb0ELb1ELb1ELi192EEEEEEEEEvNT_6ParamsE,"ax",@progbits
	.align	128
.text._ZN7cutlass13device_kernelIN5flash11enable_sm90INS1_16FlashAttnFwdSm90INS1_25CollectiveMainloopFwdSm90ILi2EN4cute5tupleIJNS5_1CILi1EEES8_S8_EEENS6_IJNS7_ILi192EEENS7_ILi128EEENS7_ILi96EEEEEELi96ENS_10bfloat16_tEfNS_4arch4Sm90ELb0ELb1ELb0ELb0ELb0ELb0ELb0ELb0ELb1ELb1ELb1ELb0EEENS1_21CollectiveEpilogueFwdINS6_IJSA_SC_SB_EEES9_SE_SG_Li384ELb0ELb1ELb1ELb0EEENS1_19SingleTileSchedulerILb0ELb1ELb1ELi192EEEEEEEEEvNT_6ParamsE:
        .type           _ZN7cutlass13device_kernelIN5flash11enable_sm90INS1_16FlashAttnFwdSm90INS1_25CollectiveMainloopFwdSm90ILi2EN4cute5tupleIJNS5_1CILi1EEES8_S8_EEENS6_IJNS7_ILi192EEENS7_ILi128EEENS7_ILi96EEEEEELi96ENS_10bfloat16_tEfNS_4arch4Sm90ELb0ELb1ELb0ELb0ELb0ELb0ELb0ELb0ELb1ELb1ELb1ELb0EEENS1_21CollectiveEpilogueFwdINS6_IJSA_SC_SB_EEES9_SE_SG_Li384ELb0ELb1ELb1ELb0EEENS1_19SingleTileSchedulerILb0ELb1ELb1ELi192EEEEEEEEEvNT_6ParamsE,@function
        .size           _ZN7cutlass13device_kernelIN5flash11enable_sm90INS1_16FlashAttnFwdSm90INS1_25CollectiveMainloopFwdSm90ILi2EN4cute5tupleIJNS5_1CILi1EEES8_S8_EEENS6_IJNS7_ILi192EEENS7_ILi128EEENS7_ILi96EEEEEELi96ENS_10bfloat16_tEfNS_4arch4Sm90ELb0ELb1ELb0ELb0ELb0ELb0ELb0ELb0ELb1ELb1ELb1ELb0EEENS1_21CollectiveEpilogueFwdINS6_IJSA_SC_SB_EEES9_SE_SG_Li384ELb0ELb1ELb1ELb0EEENS1_19SingleTileSchedulerILb0ELb1ELb1ELi192EEEEEEEEEvNT_6ParamsE,(.L_x_14869 - _ZN7cutlass13device_kernelIN5flash11enable_sm90INS1_16FlashAttnFwdSm90INS1_25CollectiveMainloopFwdSm90ILi2EN4cute5tupleIJNS5_1CILi1EEES8_S8_EEENS6_IJNS7_ILi192EEENS7_ILi128EEENS7_ILi96EEEEEELi96ENS_10bfloat16_tEfNS_4arch4Sm90ELb0ELb1ELb0ELb0ELb0ELb0ELb0ELb0ELb1ELb1ELb1ELb0EEENS1_21CollectiveEpilogueFwdINS6_IJSA_SC_SB_EEES9_SE_SG_Li384ELb0ELb1ELb1ELb0EEENS1_19SingleTileSchedulerILb0ELb1ELb1ELi192EEEEEEEEEvNT_6ParamsE)
        .other          _ZN7cutlass13device_kernelIN5flash11enable_sm90INS1_16FlashAttnFwdSm90INS1_25CollectiveMainloopFwdSm90ILi2EN4cute5tupleIJNS5_1CILi1EEES8_S8_EEENS6_IJNS7_ILi192EEENS7_ILi128EEENS7_ILi96EEEEEELi96ENS_10bfloat16_tEfNS_4arch4Sm90ELb0ELb1ELb0ELb0ELb0ELb0ELb0ELb0ELb1ELb1ELb1ELb0EEENS1_21CollectiveEpilogueFwdINS6_IJSA_SC_SB_EEES9_SE_SG_Li384ELb0ELb1ELb1ELb0EEENS1_19SingleTileSchedulerILb0ELb1ELb1ELi192EEEEEEEEEvNT_6ParamsE,@"STO_CUDA_ENTRY STV_DEFAULT"
_ZN7cutlass13device_kernelIN5flash11enable_sm90INS1_16FlashAttnFwdSm90INS1_25CollectiveMainloopFwdSm90ILi2EN4cute5tupleIJNS5_1CILi1EEES8_S8_EEENS6_IJNS7_ILi192EEENS7_ILi128EEENS7_ILi96EEEEEELi96ENS_10bfloat16_tEfNS_4arch4Sm90ELb0ELb1ELb0ELb0ELb0ELb0ELb0ELb0ELb1ELb1ELb1ELb0EEENS1_21CollectiveEpilogueFwdINS6_IJSA_SC_SB_EEES9_SE_SG_Li384ELb0ELb1ELb1ELb0EEENS1_19SingleTileSchedulerILb0ELb1ELb1ELi192EEEEEEEEEvNT_6ParamsE:
[----:B------:R-:W0:Y:S01]  /*0000*/  LDC R1, c[0x0][0x28] ;  /* 0x00000a00ff017b82 */ /* 0x000e220000000800 */
[----:B------:R-:W1:Y:S01]  /*0010*/  S2R R2, SR_TID.X ;  /* 0x0000000000027919 */ /* 0x000e620000002100 */
[----:B------:R-:W-:Y:S01]  /*0020*/  ELECT P0, URZ, PT ;  /* 0x00000000003f782f */ /* 0x000fe20003800000 */
[----:B------:R-:W-:Y:S01]  /*0030*/  BSSY B0, `(.L_x_10191) ;  /* 0x000000e000007945 */ /* 0x000fe20003800000 */
[--C-:B-1----:R-:W-:Y:S02]  /*0040*/  SHF.R.U32.HI R17, RZ, 0x5, R2.reuse ;  /* 0x00000005ff117819 */ /* 0x102fe40000011602 */
[----:B------:R-:W-:-:S03]  /*0050*/  SHF.R.U32.HI R19, RZ, 0x7, R2 ;  /* 0x00000007ff137819 */ /* 0x000fc60000011602 */
        /* <DEDUP_REMOVED lines=11> */
.L_x_10192:
[----:B------:R-:W-:Y:S05]  /*0110*/  BSYNC B0 ;  /* 0x0000000000007941 */ /* 0x000fea0003800000 */
.L_x_10191:
        /* <DEDUP_REMOVED lines=41> */
.L_x_10193:
        /* <DEDUP_REMOVED lines=22> */
.L_x_10194:
        /* <DEDUP_REMOVED lines=18> */
.L_x_10195:
        /* <DEDUP_REMOVED lines=22> */
.L_x_10196:
        /* <DEDUP_REMOVED lines=22> */
.L_x_10197:
[----:B------:R-:W-:Y:S01]  /*08f0*/  PLOP3.LUT P0, PT, PT, PT, UP0, 0x80, 0x0 ;  /* 0x000000000000781c */ /* 0x000fe20003f0f008 */
[----:B0-----:R-:W-:Y:S01]  /*0900*/  UMOV UR4, 0x1 ;  /* 0x0000000100047882 */ /* 0x001fe20000000000 */
[----:B------:R-:W-:Y:S01]  /*0910*/  NOP ;  /* 0x0000000000007918 */ /* 0x000fe20000000000 */
[----:B------:R-:W-:Y:S01]  /*0920*/  USEL UR4, UR4, 0x2, !UP0 ;  /* 0x0000000204047887 */ /* 0x000fe2000c000000 */
[----:B------:R-:W-:Y:S01]  /*0930*/  BSSY B6, `(.L_x_10198) ;  /* 0x00012d4000067945 */ /* 0x000fe20003800000 */
[----:B------:R-:W-:-:S04]  /*0940*/  LOP3.LUT R22, R2, 0x7f, RZ, 0xc0, !PT ;  /* 0x0000007f02167812 */ /* 0x000fc800078ec0ff */
[----:B------:R-:W-:Y:S01]  /*0950*/  IMAD.U32 R16, RZ, RZ, UR4 ;  /* 0x00000004ff107e24 */ /* 0x000fe2000f8e00ff */
[----:B-12-4-:R-:W-:Y:S06]  /*0960*/  BAR.SYNC.DEFER_BLOCKING 0x0 ;  /* 0x0000000000007b1d */ /* 0x016fec0000010000 */
[----:B------:R-:W-:Y:S05]  /*0970*/  @!P0 BRA `(.L_x_10199) ;  /* 0x000000e800088947 */ /* 0x000fea0003800000 */
.L_x_10200:
[----:B------:R-:W-:-:S08]  /*0980*/  NOP ;  /* 0x0000000000007918 */ /* 0x000fd00000000000 */
[----:B------:R-:W0:Y:S02]  /*0990*/  USETMAXREG.TRY_ALLOC.CTAPOOL UP0, 0xa0 ;  /* 0x000000a0000079c8 */ /* 0x000e240008000600 */
[----:B0-----:R-:W-:-:S13]  /*09a0*/  PLOP3.LUT P0, PT, PT, PT, UP0, 0x80, 0x0 ;  /* 0x000000000000781c */ /* 0x001fda0003f0f008 */
[----:B------:R-:W-:Y:S05]  /*09b0*/  @!P0 BRA `(.L_x_10200) ;  /* 0xfffffffc00f08947 */ /* 0x000fea000383ffff */
[----:B------:R-:W0:Y:S01]  /*09c0*/  S2UR UR6, SR_CTAID.Y ;  /* 0x00000000000679c3 */ /* 0x000e220000002600 */
[----:B------:R-:W-:Y:S01]  /*09d0*/  LOP3.LUT R0, R2, 0xffffff80, RZ, 0xc0, !PT ;  /* 0xffffff8002007812 */ /* 0x000fe200078ec0ff */
[----:B------:R-:W-:Y:S02]  /*09e0*/  ULDC UR7, c[0x0][0xc50] ;  /* 0x0003140000077ab9 */ /* 0x000fe40000000800 */
[----:B------:R-:W-:-:S04]  /*09f0*/  UISETP.NE.AND UP0, UPT, UR7, 0x1, UPT ;  /* 0x000000010700788c */ /* 0x000fc8000bf05270 */
[----:B------:R-:W-:Y:S08]  /*0a00*/  BAR.ARV 0x8, 0x200 ;  /* 0x0208000000007b1d */ /* 0x000ff00000002000 */
[----:B------:R-:W1:Y:S01]  /*0a10*/  S2UR UR8, SR_CTAID.Z ;  /* 0x00000000000879c3 */ /* 0x000e620000002700 */
[----:B------:R-:W-:Y:S01]  /*0a20*/  ISETP.NE.AND P0, PT, R0, 0x80, PT ;  /* 0x000000800000780c */ /* 0x000fe20003f05270 */
[----:B------:R-:W-:Y:S01]  /*0a30*/  @UP0 ULDC UR4, c[0x0][0xc54] ;  /* 0x0003150000040ab9 */ /* 0x000fe20000000800 */
[----:B------:R-:W-:Y:S01]  /*0a40*/  @UP0 ULDC UR9, c[0x0][0xc58] ;  /* 0x0003160000090ab9 */ /* 0x000fe20000000800 */
[----:B0-----:R-:W-:-:S10]  /*0a50*/  UIMAD.WIDE.U32 UR4, UR6, UR4, URZ ;  /* 0x00000004060472a5 */ /* 0x001fd4000f8e003f */
[----:B------:R-:W-:Y:S06]  /*0a60*/  @!P0 BAR.ARV 0x9, 0x100 ;  /* 0x0244000000008b1d */ /* 0x000fec0000002000 */
[----:B------:R-:W-:Y:S01]  /*0a70*/  UMOV UR10, UR6 ;  /* 0x00000006000a7c82 */ /* 0x000fe20008000000 */
[----:B------:R-:W-:Y:S01]  /*0a80*/  @UP0 USHF.R.U32.HI UR10, URZ, UR9, UR5 ;  /* 0x000000093f0a0299 */ /* 0x000fe20008011605 */
[----:B-1----:R-:W-:-:S03]  /*0a90*/  ISETP.LE.AND P0, PT, RZ, UR8, PT ;  /* 0x00000008ff007c0c */ /* 0x002fc6000bf03270 */
[----:B------:R-:W-:Y:S02]  /*0aa0*/  UIADD3 UR4, -UR10, URZ, URZ ;  /* 0x0000003f0a047290 */ /* 0x000fe4000fffe13f */
[----:B------:R-:W-:Y:S02]  /*0ab0*/  IMAD.U32 R17, RZ, RZ, UR10 ;  /* 0x0000000aff117e24 */ /* 0x000fe4000f8e00ff */
[----:B------:R-:W-:-:S06]  /*0ac0*/  UIMAD UR6, UR7, UR4, UR6 ;  /* 0x00000004070672a4 */ /* 0x000fcc000f8e0206 */
[----:B------:R-:W-:Y:S06]  /*0ad0*/  @!P0 BRA `(.L_x_10201) ;  /* 0x0000012800e48947 */ /* 0x000fec0003800000 */
[----:B------:R-:W0:Y:S01]  /*0ae0*/  LDC.64 R8, c[0x0][0x418] ;  /* 0x00010600ff087b82 */ /* 0x000e220000000a00 */
[----:B------:R-:W-:Y:S01]  /*0af0*/  ULDC UR4, c[0x0][0x448] ;  /* 0x0001120000047ab9 */ /* 0x000fe20000000800 */
[----:B------:R-:W-:Y:S01]  /*0b00*/  VIADD R89, R2, 0xffffff80 ;  /* 0xffffff8002597836 */ /* 0x000fe20000000000 */
[----:B------:R-:W-:-:S03]  /*0b10*/  UISETP.NE.AND UP0, UPT, UR4, 0x1, UPT ;  /* 0x000000010400788c */ /* 0x000fc6000bf05270 */
[----:B------:R-:W-:Y:S02]  /*0b20*/  ULDC.64 UR4, c[0x0][0x9e0] ;  /* 0x0002780000047ab9 */ /* 0x000fe40000000a00 */
[----:B------:R-:W1:Y:S01]  /*0b30*/  LDC R5, c[0x0][0x288] ;  /* 0x0000a200ff057b82 */ /* 0x000e620000000800 */
[----:B------:R-:W-:-:S05]  /*0b40*/  UISETP.GE.AND UP1, UPT, UR5, 0x1, UPT ;  /* 0x000000010500788c */ /* 0x000fca000bf26270 */
[----:B------:R-:W-:Y:S01]  /*0b50*/  @UP0 ULDC UR9, c[0x0][0x44c] ;  /* 0x0001130000090ab9 */ /* 0x000fe20000000800 */
[----:B------:R-:W-:Y:S01]  /*0b60*/  @UP0 ULDC UR11, c[0x0][0x450] ;  /* 0x00011400000b0ab9 */ /* 0x000fe20000000800 */
[----:B------:R-:W2:Y:S01]  /*0b70*/  LDC R18, c[0x0][0x424] ;  /* 0x00010900ff127b82 */ /* 0x000ea20000000800 */
[----:B------:R-:W-:-:S07]  /*0b80*/  PLOP3.LUT P1, PT, PT, PT, UP1, 0x80, 0x0 ;  /* 0x000000000000781c */ /* 0x000fce0003f2f018 */
[----:B------:R-:W3:Y:S01]  /*0b90*/  LDC R7, c[0x0][0x2f0] ;  /* 0x0000bc00ff077b82 */ /* 0x000ee20000000800 */
[----:B0-----:R-:W-:-:S04]  /*0ba0*/  ISETP.NE.U32.AND P0, PT, R8, RZ, PT ;  /* 0x000000ff0800720c */ /* 0x001fc80003f05070 */
[----:B------:R-:W-:-:S03]  /*0bb0*/  ISETP.NE.AND.EX P0, PT, R9, RZ, PT, P0 ;  /* 0x000000ff0900720c */ /* 0x000fc60003f05300 */
[----:B------:R-:W0:Y:S01]  /*0bc0*/  S2UR UR38, SR_CTAID.X ;  /* 0x00000000002679c3 */ /* 0x000e220000002500 */
[----:B-1----:R-:W-:Y:S02]  /*0bd0*/  IADD3 R3, -R5, 0x1, RZ ;  /* 0x0000000105037810 */ /* 0x002fe40007ffe1ff */
[----:B--2---:R-:W-:-:S05]  /*0be0*/  SEL R18, R18, 0x1, P0 ;  /* 0x0000000112127807 */ /* 0x004fca0000000000 */
[----:B---3--:R-:W-:-:S05]  /*0bf0*/  IMAD R3, R18, R7, R3 ;  /* 0x0000000712037224 */ /* 0x008fca00078e0203 */
[----:B------:R-:W-:Y:S01]  /*0c00*/  R2UR UR10, R3 ;  /* 0x00000000030a72ca */ /* 0x000fe200000e0000 */
[----:B0-----:R-:W-:-:S04]  /*0c10*/  UIMAD UR38, UR38, 0xc0, URZ ;  /* 0x000000c0262678a4 */ /* 0x001fc8000f8e023f */
        /* <DEDUP_REMOVED lines=18> */
.L_x_10203:
[----:B------:R-:W-:-:S11]  /*0d40*/  UISETP.NE.AND UP1, UPT, UR5, 0x1, UPT ;  /* 0x000000010500788c */ /* 0x000fd6000bf25270 */
[----:B------:R-:W-:Y:S02]  /*0d50*/  @UP1 ULDC.64 UR10, c[0x0][0x9e8] ;  /* 0x00027a00000a1ab9 */ /* 0x000fe40000000a00 */
[----:B------:R-:W-:-:S04]  /*0d60*/  UIMAD.WIDE.U32 UR8, UR4, UR10, URZ ;  /* 0x0000000a040872a5 */ /* 0x000fc8000f8e003f */
[----:B------:R-:W-:-:S12]  /*0d70*/  @UP1 USHF.R.U32.HI UR4, URZ, UR11, UR9 ;  /* 0x0000000b3f041299 */ /* 0x000fd80008011609 */
.L_x_10204:
[----:B------:R-:W-:-:S06]  /*0d80*/  UIMAD UR4, UR4, UR5, UR5 ;  /* 0x00000005040472a4 */ /* 0x000fcc000f8e0205 */
[----:B------:R-:W-:-:S07]  /*0d90*/  VIMNMX R0, R0, UR4, PT ;  /* 0x0000000400007c48 */ /* 0x000fce000bfe0100 */
.L_x_10202:
[-C--:B------:R-:W-:Y:S01]  /*0da0*/  IMAD R88, R18, R7.reuse, -R5 ;  /* 0x0000000712587224 */ /* 0x080fe200078e0a05 */
[----:B------:R-:W-:Y:S01]  /*0db0*/  @UP0 ULDC UR8, c[0x0][0x44c] ;  /* 0x0001130000080ab9 */ /* 0x000fe20000000800 */
[----:B------:R-:W-:Y:S01]  /*0dc0*/  VIADD R4, R0, 0x7f ;  /* 0x0000007f00047836 */ /* 0x000fe20000000000 */
[----:B------:R-:W-:Y:S01]  /*0dd0*/  UIMAD.WIDE.U32 UR8, UR38, UR8, URZ ;  /* 0x00000008260872a5 */ /* 0x000fe2000f8e003f */
[----:B------:R-:W-:Y:S01]  /*0de0*/  IMAD R0, R18, R7, 0x7f ;  /* 0x0000007f12007424 */ /* 0x000fe200078e0207 */
[----:B------:R-:W-:Y:S01]  /*0df0*/  R2UR UR7, R88 ;  /* 0x00000000580772ca */ /* 0x000fe200000e0000 */
[----:B------:R-:W-:Y:S01]  /*0e00*/  @UP0 ULDC UR10, c[0x0][0x450] ;  /* 0x00011400000a0ab9 */ /* 0x000fe20000000800 */
[----:B------:R-:W-:Y:S01]  /*0e10*/  UMOV UR4, UR38 ;  /* 0x0000002600047c82 */ /* 0x000fe20008000000 */
[----:B------:R-:W-:Y:S01]  /*0e20*/  SHF.R.S32.HI R5, RZ, 0x1f, R4 ;  /* 0x0000001fff057819 */ /* 0x000fe20000011404 */
[----:B------:R-:W-:Y:S01]  /*0e30*/  @UP0 USHF.R.U32.HI UR4, URZ, UR10, UR9 ;  /* 0x0000000a3f040299 */ /* 0x000fe20008011609 */
[----:B------:R-:W-:-:S02]  /*0e40*/  SHF.R.S32.HI R3, RZ, 0x1f, R0 ;  /* 0x0000001fff037819 */ /* 0x000fc40000011400 */
[----:B------:R-:W-:Y:S02]  /*0e50*/  LEA.HI R5, R5, R4, RZ, 0x7 ;  /* 0x0000000405057211 */ /* 0x000fe400078f38ff */
[----:B------:R-:W-:Y:S02]  /*0e60*/  LEA.HI R3, R3, R0, RZ, 0x7 ;  /* 0x0000000003037211 */ /* 0x000fe400078f38ff */
[----:B------:R-:W-:Y:S02]  /*0e70*/  SHF.R.S32.HI R0, RZ, 0x7, R5 ;  /* 0x00000007ff007819 */ /* 0x000fe40000011405 */
[----:B------:R-:W-:Y:S01]  /*0e80*/  UIADD3 UR4, UR7, UR4, URZ ;  /* 0x0000000407047290 */ /* 0x000fe2000fffe03f */
[----:B------:R-:W-:Y:S02]  /*0e90*/  SHF.R.S32.HI R3, RZ, 0x7, R3 ;  /* 0x00000007ff037819 */ /* 0x000fe40000011403 */
[----:B------:R-:W-:Y:S02]  /*0ea0*/  ULDC UR7, c[0x0][0x9dc] ;  /* 0x0002770000077ab9 */ /* 0x000fe40000000800 */
[----:B------:R-:W-:Y:S01]  /*0eb0*/  UIADD3 UR7, UR4, -UR7, URZ ;  /* 0x8000000704077290 */ /* 0x000fe2000fffe03f */
[----:B------:R-:W-:Y:S01]  /*0ec0*/  VIMNMX R23, R3, R0, PT ;  /* 0x0000000003177248 */ /* 0x000fe20003fe0100 */
[----:B------:R-:W-:Y:S10]  /*0ed0*/  @!P1 BRA `(.L_x_10205) ;  /* 0x0000000000449947 */ /* 0x000ff40003800000 */
        /* <DEDUP_REMOVED lines=10> */
.L_x_10206:
[----:B------:R-:W-:-:S11]  /*0f80*/  UISETP.NE.AND UP0, UPT, UR5, 0x1, UPT ;  /* 0x000000010500788c */ /* 0x000fd6000bf05270 */
[----:B------:R-:W-:Y:S02]  /*0f90*/  @UP0 ULDC.64 UR10, c[0x0][0x9e8] ;  /* 0x00027a00000a0ab9 */ /* 0x000fe40000000a00 */
[----:B------:R-:W-:-:S04]  /*0fa0*/  UIMAD.WIDE.U32 UR8, UR4, UR10, URZ ;  /* 0x0000000a040872a5 */ /* 0x000fc8000f8e003f */
[----:B------:R-:W-:-:S12]  /*0fb0*/  @UP0 USHF.R.U32.HI UR4, URZ, UR11, UR9 ;  /* 0x0000000b3f040299 */ /* 0x000fd80008011609 */
.L_x_10207:
[----:B------:R-:W-:-:S04]  /*0fc0*/  UIMAD UR4, UR4, UR5, URZ ;  /* 0x00000005040472a4 */ /* 0x000fc8000f8e023f */
[----:B------:R-:W-:-:S04]  /*0fd0*/  UISETP.LT.AND UP0, UPT, UR7, UR4, UPT ;  /* 0x000000040700728c */ /* 0x000fc8000bf01270 */
[----:B------:R-:W-:-:S12]  /*0fe0*/  USEL UR7, UR7, UR4, !UP0 ;  /* 0x0000000407077287 */ /* 0x000fd8000c000000 */
.L_x_10205:
[----:B------:R-:W-:Y:S02]  /*0ff0*/  USHF.R.S32.HI UR4, URZ, 0x1f, UR7 ;  /* 0x0000001f3f047899 */ /* 0x000fe40008011407 */
[----:B------:R-:W-:Y:S02]  /*1000*/  USHF.R.U32.HI UR10, URZ, 0x10, UR6 ;  /* 0x000000103f0a7899 */ /* 0x000fe40008011606 */
[----:B------:R-:W-:Y:S02]  /*1010*/  ULEA.HI UR4, UR4, UR7, URZ, 0x7 ;  /* 0x0000000704047291 */ /* 0x000fe4000f8f383f */
[----:B------:R-:W-:Y:S02]  /*1020*/  ULOP3.LUT UR60, UR6, 0xffff, URZ, 0xc0, !UPT ;  /* 0x0000ffff063c7892 */ /* 0x000fe4000f8ec03f */
[----:B------:R-:W-:-:S04]  /*1030*/  USHF.R.S32.HI UR4, URZ, 0x7, UR4 ;  /* 0x000000073f047899 */ /* 0x000fc80008011404 */
        /* <DEDUP_REMOVED lines=42> */
.L_x_10208:
[----:B------:R-:W-:Y:S02]  /*12e0*/  UIMAD UR60, UR60, UR4, UR9 ;  /* 0x000000043c3c72a4 */ /* 0x000fe4000f8e0209 */
[----:B------:R-:W-:Y:S01]  /*12f0*/  IMAD.U32 R4, RZ, RZ, UR4 ;  /* 0x00000004ff047e24 */ /* 0x000fe2000f8e00ff */
[----:B------:R-:W-:Y:S01]  /*1300*/  PLOP3.LUT P0, PT, PT, PT, PT, 0x80, 0x0 ;  /* 0x000000000000781c */ /* 0x000fe20003f0f070 */
[----:B------:R-:W-:Y:S01]  /*1310*/  IMAD.MOV.U32 R0, RZ, RZ, RZ ;  /* 0x000000ffff007224 */ /* 0x000fe200078e00ff */
[----:B------:R-:W-:Y:S01]  /*1320*/  CS2R R134, SRZ ;  /* 0x0000000000867805 */ /* 0x000fe2000001ff00 */
[----:B------:R-:W-:Y:S01]  /*1330*/  IMAD.MOV.U32 R3, RZ, RZ, RZ ;  /* 0x000000ffff037224 */ /* 0x000fe200078e00ff */
        /* <DEDUP_REMOVED lines=40> */
[----:B------:R-:W-:Y:S02]  /*15c0*/  ULEA UR4, UR5, UR36, 0xc ;  /* 0x0000002405047291 */ /* 0x000fe4000f8e603f */
[----:B------:R-:W-:Y:S02]  /*15d0*/  ULEA UR5, UR5, UR6, 0xd ;  /* 0x0000000605057291 */ /* 0x000fe4000f8e683f */
[----:B------:R-:W-:Y:S02]  /*15e0*/  UIADD3 UR4, UR4, 0xc400, URZ ;  /* 0x0000c40004047890 */ /* 0x000fe4000fffe03f */
[----:B------:R-:W-:Y:S02]  /*15f0*/  USHF.R.U32.HI UR5, URZ, 0x4, UR5 ;  /* 0x000000043f057899 */ /* 0x000fe40008011605 */
[----:B------:R-:W-:Y:S02]  /*1600*/  USHF.R.U32.HI UR4, URZ, 0x4, UR4 ;  /* 0x000000043f047899 */ /* 0x000fe40008011604 */
[----:B------:R-:W-:-:S02]  /*1610*/  ULOP3.LUT UR39, UR5, 0x3fff, URZ, 0xc0, !UPT ;  /* 0x00003fff05277892 */ /* 0x000fc4000f8ec03f */
        /* <DEDUP_REMOVED lines=18> */
.L_x_10210:
[----:B------:R-:W-:-:S04]  /*1740*/  SHF.L.U32 R0, RZ, 0x1f, RZ ;  /* 0x0000001fff007819 */ /* 0x000fc800000006ff */
[----:B------:R-:W0:Y:S02]  /*1750*/  SYNCS.PHASECHK.TRANS64.TRYWAIT P0, [UR36+0x2d800], R0 ;  /* 0x02d80000ff0075a7 */ /* 0x000e240008000164 */
[----:B0-----:R-:W-:Y:S05]  /*1760*/  @!P0 BRA `(.L_x_10211) ;  /* 0x0000011c00c88947 */ /* 0x001fea0003800000 */
.L_x_10378:
[----:B------:R-:W-:-:S13]  /*1770*/  R2UR UR4, R16 ;  /* 0x00000000100472ca */ /* 0x000fda00000e0000 */
[----:B------:R-:W-:-:S06]  /*1780*/  ULOP3.LUT UR4, UR4, 0x1, URZ, 0xfc, !UPT ;  /* 0x0000000104047892 */ /* 0x000fcc000f8efc3f */
[----:B0-----:R-:W-:-:S05]  /*1790*/  IMAD.U32 R3, RZ, RZ, UR4 ;  /* 0x00000004ff037e24 */ /* 0x001fca000f8e00ff */
[----:B------:R-:W-:-:S13]  /*17a0*/  ISETP.NE.AND P0, PT, R3, 0x3, PT ;  /* 0x000000030300780c */ /* 0x000fda0003f05270 */
[----:B------:R-:W-:Y:S05]  /*17b0*/  @!P0 BRA `(.L_x_10212) ;  /* 0x0000000000048947 */ /* 0x000fea0003800000 */
[----:B------:R-:W-:Y:S01]  /*17c0*/  BPT.TRAP 0x1 ;  /* 0x000000040000795c */ /* 0x000fe20000300000 */
.L_x_10212:
[----:B------:R0:W1:Y:S01]  /*17d0*/  SYNCS.PHASECHK.TRANS64.TRYWAIT P2, [UR36+0x2d830], R0 ;  /* 0x02d83000ff0075a7 */ /* 0x0000620008040164 */
[----:B------:R-:W-:Y:S05]  /*17e0*/  @!P0 BRA `(.L_x_10213) ;  /* 0x0000000000048947 */ /* 0x000fea0003800000 */
[----:B------:R-:W-:Y:S01]  /*17f0*/  BPT.TRAP 0x1 ;  /* 0x000000040000795c */ /* 0x000fe20000300000 */
.L_x_10213:
[----:B------:R-:W-:Y:S01]  /*1800*/  IMAD.U32 R20, RZ, RZ, UR40 ;  /* 0x00000028ff147e24 */ /* 0x000fe2000f8e00ff */
[----:B------:R-:W-:-:S04]  /*1810*/  ISETP.NE.AND P1, PT, R22, RZ, PT ;  /* 0x000000ff1600720c */ /* 0x000fc80003f25270 */
[----:B------:R-:W-:Y:S01]  /*1820*/  LOP3.LUT R20, R20, 0x10000, RZ, 0xfc, !PT ;  /* 0x0001000014147812 */ /* 0x000fe200078efcff */
[----:B-1----:R-:W-:Y:S08]  /*1830*/  @P2 BRA `(.L_x_10214) ;  /* 0x0000000000082947 */ /* 0x002ff00003800000 */
[----:B------:R-:W1:Y:S02]  /*1840*/  SYNCS.PHASECHK.TRANS64.TRYWAIT P2, [UR36+0x2d830], R0 ;  /* 0x02d83000ff0075a7 */ /* 0x000e640008040164 */
[----:B-1----:R-:W-:Y:S05]  /*1850*/  @!P2 BRA `(.L_x_10215) ;  /* 0x0000011c00a4a947 */ /* 0x002fea0003800000 */
.L_x_10214:
[----:B------:R-:W-:Y:S05]  /*1860*/  WARPSYNC.ALL ;  /* 0x0000000000007948 */ /* 0x000fea0003800000 */
[----:B------:R-:W-:Y:S01]  /*1870*/  IMAD.MOV.U32 R21, RZ, RZ, -0x7fffffe0 ;  /* 0x80000020ff157424 */ /* 0x000fe200078e00ff */
        /* <DEDUP_REMOVED lines=9> */
[----:B01----:R-:W-:Y:S01]  /*1910*/  LOP3.LUT R0, R91, 0xffffff80, RZ, 0xc0, !PT ;  /* 0xffffff805b007812 */ /* 0x003fe200078ec0ff */
[----:B------:R-:W-:Y:S01]  /*1920*/  UMOV UR15, 0x80000020 ;  /* 0x80000020000f7882 */ /* 0x000fe20000000000 */
[----:B------:R-:W-:Y:S01]  /*1930*/  UMOV UR17, 0x80000020 ;  /* 0x8000002000117882 */ /* 0x000fe20000000000 */
[----:B------:R-:W-:Y:S01]  /*1940*/  ULOP3.LUT UR7, UR4, 0x10000, URZ, 0xfc, !UPT ;  /* 0x0001000004077892 */ /* 0x000fe2000f8efc3f */
[----:B------:R-:W-:Y:S01]  /*1950*/  LEA.HI R8, R90, R89, RZ, 0x2 ;  /* 0x000000595a087211 */ /* 0x000fe200078f10ff */
[----:B------:R-:W-:Y:S01]  /*1960*/  UMOV UR19, 0x80000020 ;  /* 0x8000002000137882 */ /* 0x000fe20000000000 */
[----:B------:R-:W-:Y:S01]  /*1970*/  UMOV UR21, 0x80000020 ;  /* 0x8000002000157882 */ /* 0x000fe20000000000 */
[----:B------:R-:W-:Y:S01]  /*1980*/  UIADD3 UR14, UR7, 0x200, URZ ;  /* 0x00000200070e7890 */ /* 0x000fe2000fffe03f */
[C---:B------:R-:W-:Y:S01]  /*1990*/  IMAD.IADD R5, R89.reuse, 0x1, -R0 ;  /* 0x0000000159057824 */ /* 0x040fe200078e0a00 */
[----:B------:R-:W-:Y:S01]  /*19a0*/  UIADD3 UR12, UR24, 0x300, URZ ;  /* 0x00000300180c7890 */ /* 0x000fe2000fffe03f */
[----:B------:R-:W-:Y:S01]  /*19b0*/  LOP3.LUT R8, R8, 0xfffffffc, RZ, 0xc0, !PT ;  /* 0xfffffffc08087812 */ /* 0x000fe200078ec0ff */
[----:B------:R-:W-:Y:S01]  /*19c0*/  UMOV UR10, UR7 ;  /* 0x00000007000a7c82 */ /* 0x000fe20008000000 */
[----:B------:R-:W-:Y:S01]  /*19d0*/  UIADD3 UR16, UR24, 0x302, URZ ;  /* 0x0000030218107890 */ /* 0x000fe2000fffe03f */
[----:B------:R-:W-:Y:S01]  /*19e0*/  HGMMA.64x128x16.F32.BF16 R24, gdesc[UR8], RZ, !UPT, gsb0 ;  /* 0x01e00000081879f0 */ /* 0x000fe2000c0018ff */
[----:B------:R-:W-:Y:S01]  /*19f0*/  UIADD3 UR8, UR24, 0x2, URZ ;  /* 0x0000000218087890 */ /* 0x000fe2000fffe03f */
[----:B------:R-:W-:Y:S01]  /*1a00*/  SHF.R.S32.HI R0, RZ, 0x1f, R5 ;  /* 0x0000001fff007819 */ /* 0x000fe20000011405 */
[----:B------:R-:W-:Y:S01]  /*1a10*/  UIADD3 UR10, UR7, 0x2, URZ ;  /* 0x00000002070a7890 */ /* 0x000fe2000fffe03f */
[----:B------:R-:W-:Y:S01]  /*1a20*/  IMAD.HI R6, R92, 0x55555556, RZ ;  /* 0x555555565c067827 */ /* 0x000fe200078e02ff */
[----:B------:R-:W-:Y:S01]  /*1a30*/  UMOV UR9, 0x80000020 ;  /* 0x8000002000097882 */ /* 0x000fe20000000000 */
[----:B------:R-:W-:Y:S01]  /*1a40*/  UMOV UR11, 0x80000020 ;  /* 0x80000020000b7882 */ /* 0x000fe20000000000 */
[----:B------:R-:W-:Y:S01]  /*1a50*/  UIADD3 UR18, UR7, 0x202, URZ ;  /* 0x0000020207127890 */ /* 0x000fe2000fffe03f */
[CC--:B------:R-:W-:Y:S01]  /*1a60*/  LEA.HI R4, R0.reuse, R5.reuse, RZ, 0x2 ;  /* 0x0000000500047211 */ /* 0x0c0fe200078f10ff */
[----:B------:R-:W-:Y:S01]  /*1a70*/  UIADD3 UR20, UR24, 0x600, URZ ;  /* 0x0000060018147890 */ /* 0x000fe2000fffe03f */
[----:B------:R-:W-:Y:S01]  /*1a80*/  LEA.HI R3, R0, R5, RZ, 0x5 ;  /* 0x0000000500037211 */ /* 0x000fe200078f28ff */
[----:B------:R-:W-:Y:S01]  /*1a90*/  UIADD3 UR22, UR7, 0x400, URZ ;  /* 0x0000040007167890 */ /* 0x000fe2000fffe03f */
[--C-:B------:R-:W-:Y:S01]  /*1aa0*/  SHF.R.S32.HI R0, RZ, 0x2, R4.reuse ;  /* 0x00000002ff007819 */ /* 0x100fe20000011404 */
[----:B------:R-:W-:Y:S01]  /*1ab0*/  UMOV UR23, 0x80000020 ;  /* 0x8000002000177882 */ /* 0x000fe20000000000 */
[----:B------:R-:W-:Y:S01]  /*1ac0*/  UIADD3 UR24, UR24, 0x602, URZ ;  /* 0x0000060218187890 */ /* 0x000fe2000fffe03f */
[----:B------:R-:W-:Y:S01]  /*1ad0*/  SHF.R.S32.HI R7, RZ, 0x1f, R4 ;  /* 0x0000001fff077819 */ /* 0x000fe20000011404 */
[----:B------:R-:W-:Y:S01]  /*1ae0*/  UIADD3 UR26, UR7, 0x402, URZ ;  /* 0x00000402071a7890 */ /* 0x000fe2000fffe03f */
[----:B------:R-:W-:Y:S01]  /*1af0*/  SHF.R.S32.HI R3, RZ, 0x5, R3 ;  /* 0x00000005ff037819 */ /* 0x000fe20000011403 */
[----:B------:R-:W-:Y:S01]  /*1b00*/  UMOV UR25, 0x80000020 ;  /* 0x8000002000197882 */ /* 0x000fe20000000000 */
[----:B------:R-:W-:Y:S01]  /*1b10*/  UMOV UR27, 0x80000020 ;  /* 0x80000020001b7882 */ /* 0x000fe20000000000 */
[----:B------:R-:W-:Y:S01]  /*1b20*/  IMAD.IADD R8, R89, 0x1, -R8 ;  /* 0x0000000159087824 */ /* 0x000fe200078e0a08 */
[----:B------:R-:W-:Y:S01]  /*1b30*/  ULDC UR4, c[0x0][0x448] ;  /* 0x0001120000047ab9 */ /* 0x000fe20000000800 */
[----:B------:R-:W-:Y:S01]  /*1b40*/  LEA.HI R7, R7, R0, RZ, 0x3 ;  /* 0x0000000007077211 */ /* 0x000fe200078f18ff */
[----:B------:R-:W-:Y:S01]  /*1b50*/  UISETP.NE.AND UP0, UPT, UR4, 0x1, UPT ;  /* 0x000000010400788c */ /* 0x000fe2000bf05270 */
[----:B------:R-:W-:Y:S01]  /*1b60*/  LEA.HI R9, R6, R6, RZ, 0x1 ;  /* 0x0000000606097211 */ /* 0x000fe200078f08ff */
[----:B------:R-:W-:Y:S01]  /*1b70*/  ULDC UR31, c[0x0][0x2f0] ;  /* 0x0000bc00001f7ab9 */ /* 0x000fe20000000800 */
[----:B------:R-:W-:Y:S01]  /*1b80*/  LEA R6, R3, UR38, 0x4 ;  /* 0x0000002603067c11 */ /* 0x000fe2000f8e20ff */
[----:B------:R-:W-:Y:S01]  /*1b90*/  ULDC UR6, c[0x0][0x9dc] ;  /* 0x0002770000067ab9 */ /* 0x000fe20000000800 */
[----:B------:R-:W-:Y:S01]  /*1ba0*/  LOP3.LUT R7, R7, 0xfffffff8, RZ, 0xc0, !PT ;  /* 0xfffffff807077812 */ /* 0x000fe200078ec0ff */
[----:B------:R-:W-:Y:S01]  /*1bb0*/  IMAD R9, R9, -0x3, R92 ;  /* 0xfffffffd09097824 */ /* 0x000fe200078e025c */
[----:B------:R-:W-:Y:S01]  /*1bc0*/  LEA.HI R3, R8, R8, RZ, 0x1 ;  /* 0x0000000808037211 */ /* 0x000fe200078f08ff */
[----:B------:R-:W-:Y:S01]  /*1bd0*/  ULOP3.LUT UR28, URZ, UR6, URZ, 0x33, !UPT ;  /* 0x000000063f1c7292 */ /* 0x000fe2000f8e333f */
[----:B------:R-:W-:-:S02]  /*1be0*/  IADD3 R6, R6, R0, -R7 ;  /* 0x0000000006067210 */ /* 0x000fc40007ffe807 */
[----:B------:R-:W-:Y:S01]  /*1bf0*/  LOP3.LUT R3, R3, 0x1ffffffe, RZ, 0xc0, !PT ;  /* 0x1ffffffe03037812 */ /* 0x000fe200078ec0ff */
[----:B------:R-:W-:Y:S01]  /*1c00*/  @UP0 ULDC UR4, c[0x0][0x44c] ;  /* 0x0001130000040ab9 */ /* 0x000fe20000000800 */
[----:B------:R-:W-:Y:S01]  /*1c10*/  PLOP3.LUT P2, PT, PT, PT, UP0, 0x80, 0x0 ;  /* 0x000000000000781c */ /* 0x000fe20003f4f008 */
[----:B------:R-:W-:Y:S01]  /*1c20*/  IMAD R9, R9, 0x40, R6 ;  /* 0x0000004009097824 */ /* 0x000fe200078e0206 */
[----:B------:R-:W-:Y:S01]  /*1c30*/  PLOP3.LUT P3, PT, PT, PT, UP0, 0x80, 0x0 ;  /* 0x000000000000781c */ /* 0x000fe20003f6f008 */
[----:B------:R-:W-:Y:S01]  /*1c40*/  IMAD.IADD R0, R8, 0x1, -R3 ;  /* 0x0000000108007824 */ /* 0x000fe200078e0a03 */
[----:B------:R-:W-:Y:S01]  /*1c50*/  LEA R11, R23, 0xffffff80, 0x7 ;  /* 0xffffff80170b7811 */ /* 0x000fe200078e38ff */
[----:B------:R-:W-:Y:S02]  /*1c60*/  IMAD.U32 R3, RZ, RZ, UR36 ;  /* 0x00000024ff037e24 */ /* 0x000fe4000f8e00ff */
[----:B------:R-:W-:Y:S02]  /*1c70*/  IMAD R0, R0, 0x8, R9 ;  /* 0x0000000800007824 */ /* 0x000fe400078e0209 */
[----:B------:R-:W-:-:S02]  /*1c80*/  IMAD.MOV.U32 R6, RZ, RZ, -0x80 ;  /* 0xffffff80ff067424 */ /* 0x000fc400078e00ff */
[----:B------:R-:W-:Y:S02]  /*1c90*/  IMAD.MOV.U32 R8, RZ, RZ, R0 ;  /* 0x000000ffff087224 */ /* 0x000fe400078e0000 */
[----:B------:R-:W-:Y:S01]  /*1ca0*/  @P2 IMAD.HI.U32 R7, R0, UR4, RZ ;  /* 0x0000000400072c27 */ /* 0x000fe2000f8e00ff */
[----:B------:R-:W-:-:S03]  /*1cb0*/  @UP0 ULDC UR4, c[0x0][0x450] ;  /* 0x0001140000040ab9 */ /* 0x000fc60000000800 */
[----:B------:R-:W-:Y:S01]  /*1cc0*/  @!P1 VIADD R3, R3, 0x2d840 ;  /* 0x0002d84003039836 */ /* 0x000fe20000000000 */
[----:B------:R-:W-:Y:S01]  /*1cd0*/  @P3 SHF.R.U32.HI R8, RZ, UR4, R7 ;  /* 0x00000004ff083c19 */ /* 0x000fe20008011607 */
[----:B------:R-:W-:Y:S01]  /*1ce0*/  IMAD R7, R23, R6, 0x80 ;  /* 0x0000008017077424 */ /* 0x000fe200078e0206 */
[----:B------:R-:W-:Y:S01]  /*1cf0*/  LOP3.LUT R6, R4, 0x7ffffffc, RZ, 0xc0, !PT ;  /* 0x7ffffffc04067812 */ /* 0x000fe200078ec0ff */
[----:B------:R-:W-:Y:S01]  /*1d00*/  ULDC.64 UR4, c[0x0][0x9e0] ;  /* 0x0002780000047ab9 */ /* 0x000fe20000000a00 */
[----:B------:R-:W-:Y:S01]  /*1d10*/  @!P1 PRMT R4, RZ, 0x654, R3 ;  /* 0x00000654ff049816 */ /* 0x000fe20000000003 */
[----:B------:R-:W0:Y:S01]  /*1d20*/  SHFL.IDX PT, R15, R8, RZ, 0x1c1f ;  /* 0x001c1fff080f7589 */ /* 0x000e2200000e0000 */
[----:B------:R-:W-:Y:S01]  /*1d30*/  UISETP.GE.AND UP1, UPT, UR5, 0x1, UPT ;  /* 0x000000010500788c */ /* 0x000fe2000bf26270 */
[----:B------:R-:W-:Y:S02]  /*1d40*/  IMAD.IADD R3, R5, 0x1, -R6 ;  /* 0x0000000105037824 */ /* 0x000fe400078e0a06 */
[----:B------:R-:W-:-:S03]  /*1d50*/  VIADD R6, R7, 0x1 ;  /* 0x0000000107067836 */ /* 0x000fc60000000000 */
[----:B------:R-:W-:Y:S01]  /*1d60*/  PLOP3.LUT P2, PT, PT, PT, UP1, 0x40, 0x0 ;  /* 0x000000000000781c */ /* 0x000fe20003f4e818 */
[----:B------:R-:W-:Y:S02]  /*1d70*/  IMAD R5, R3, -0x2, R6 ;  /* 0xfffffffe03057824 */ /* 0x000fe400078e0206 */
[----:B------:R-:W-:-:S04]  /*1d80*/  IMAD R6, R18, UR31, R7 ;  /* 0x0000001f12067c24 */ /* 0x000fc8000f8e0207 */
[----:B------:R-:W-:Y:S01]  /*1d90*/  IMAD R9, R3, -0x2, R6 ;  /* 0xfffffffe03097824 */ /* 0x000fe200078e0206 */
[----:B------:R-:W-:Y:S02]  /*1da0*/  WARPGROUP.DEPBAR.LE gsb0, 0x0 ;  /* 0x00008000000079c5 */ /* 0x000fe40000010000 */
[----:B------:R-:W-:-:S06]  /*1db0*/  WARPGROUP.ARRIVE ;  /* 0x00000000000079c5 */ /* 0x000fcc0000000000 */
[----:B------:R-:W-:Y:S01]  /*1dc0*/  HGMMA.64x128x16.F32.BF16 R24, gdesc[UR8], R24, gsb0 ;  /* 0x01e00000081879f0 */ /* 0x000fe20008001818 */
[----:B------:R-:W-:Y:S02]  /*1dd0*/  ULDC UR10, c[0x0][0x288] ;  /* 0x0000a200000a7ab9 */ /* 0x000fe40000000800 */
[----:B------:R-:W-:Y:S01]  /*1de0*/  IMAD.U32 R13, RZ, RZ, UR10 ;  /* 0x0000000aff0d7e24 */ /* 0x000fe2000f8e00ff */
        /* <DEDUP_REMOVED lines=14> */
[----:B-1----:R-:W-:-:S04]  /*1ed0*/  IMAD R4, R18, UR31, R5 ;  /* 0x0000001f12047c24 */ /* 0x002fc8000f8e0205 */
[----:B------:R-:W-:Y:S02]  /*1ee0*/  IMAD.IADD R5, R4, 0x1, -R13 ;  /* 0x0000000104057824 */ /* 0x000fe400078e0a0d */
[----:B------:R-:W-:Y:S02]  /*1ef0*/  IMAD.U32 R4, RZ, RZ, UR28 ;  /* 0x0000001cff047e24 */ /* 0x000fe4000f8e00ff */
[C---:B------:R-:W-:Y:S02]  /*1f00*/  VIADD R12, R5.reuse, UR4 ;  /* 0x00000004050c7c36 */ /* 0x040fe40008000000 */
[----:B------:R-:W-:-:S03]  /*1f10*/  VIADD R14, R5, UR28 ;  /* 0x0000001c050e7c36 */ /* 0x000fc60008000000 */
[----:B0-----:R-:W-:Y:S01]  /*1f20*/  VIADDMNMX R5, R15, R12, R9, PT ;  /* 0x0000000c0f057246 */ /* 0x001fe20003800109 */
[----:B------:R-:W-:Y:S01]  /*1f30*/  IMAD.IADD R6, R14, 0x1, R15 ;  /* 0x000000010e067824 */ /* 0x000fe200078e020f */
[----:B------:R-:W-:Y:S06]  /*1f40*/  @P2 BRA `(.L_x_10216) ;  /* 0x00000000005c2947 */ /* 0x000fec0003800000 */
[----:B------:R-:W-:Y:S01]  /*1f50*/  IMAD R10, R18, UR31, R15 ;  /* 0x0000001f120a7c24 */ /* 0x000fe2000f8e020f */
[----:B------:R-:W-:Y:S03]  /*1f60*/  BSSY B0, `(.L_x_10217) ;  /* 0x0000011000007945 */ /* 0x000fe60003800000 */
[----:B------:R-:W-:-:S05]  /*1f70*/  IMAD.IADD R10, R10, 0x1, -R13 ;  /* 0x000000010a0a7824 */ /* 0x000fca00078e0a0d */
        /* <DEDUP_REMOVED lines=10> */
.L_x_10218:
[----:B------:R-:W-:-:S06]  /*2020*/  UISETP.NE.AND UP2, UPT, UR5, 0x1, UPT ;  /* 0x000000010500788c */ /* 0x000fcc000bf45270 */
[----:B------:R-:W-:-:S05]  /*2030*/  PLOP3.LUT P2, PT, PT, PT, UP2, 0x80, 0x0 ;  /* 0x000000000000781c */ /* 0x000fca0003f4f028 */
[----:B------:R-:W-:-:S08]  /*2040*/  @UP2 ULDC.64 UR10, c[0x0][0x9e8] ;  /* 0x00027a00000a2ab9 */ /* 0x000fd00000000a00 */
[----:B------:R-:W-:-:S05]  /*2050*/  @P2 IMAD.HI.U32 R15, R10, UR10, RZ ;  /* 0x0000000a0a0f2c27 */ /* 0x000fca000f8e00ff */
[----:B------:R-:W-:-:S07]  /*2060*/  @P2 SHF.R.U32.HI R10, RZ, UR11, R15 ;  /* 0x0000000bff0a2c19 */ /* 0x000fce000801160f */
.L_x_10219:
[----:B------:R-:W-:Y:S05]  /*2070*/  BSYNC B0 ;  /* 0x0000000000007941 */ /* 0x000fea0003800000 */
.L_x_10217:
[----:B------:R-:W-:-:S04]  /*2080*/  IMAD R10, R10, UR5, -R11 ;  /* 0x000000050a0a7c24 */ /* 0x000fc8000f8e0a0b */
[----:B------:R-:W-:-:S05]  /*2090*/  IMAD R10, R3, -0x2, R10 ;  /* 0xfffffffe030a7824 */ /* 0x000fca00078e020a */
[----:B------:R-:W-:Y:S02]  /*20a0*/  VIMNMX R6, R6, R10, !PT ;  /* 0x0000000a06067248 */ /* 0x000fe40007fe0100 */
[----:B------:R-:W-:-:S07]  /*20b0*/  VIADDMNMX R5, R10, UR5, R5, PT ;  /* 0x000000050a057c46 */ /* 0x000fce000b800105 */
.L_x_10216:
[----:B------:R-:W0:Y:S01]  /*20c0*/  SHFL.IDX PT, R15, R8, 0x1, 0x1c1f ;  /* 0x003c1f00080f7f89 */ /* 0x000e2200000e0000 */
[----:B------:R-:W-:Y:S02]  /*20d0*/  PLOP3.LUT P2, PT, PT, PT, UP1, 0x40, 0x0 ;  /* 0x000000000000781c */ /* 0x000fe40003f4e818 */
[----:B0-----:R-:W-:Y:S01]  /*20e0*/  VIADDMNMX R9, R15, R12, R9, PT ;  /* 0x0000000c0f097246 */ /* 0x001fe20003800109 */
[----:B------:R-:W-:-:S10]  /*20f0*/  IMAD.IADD R10, R14, 0x1, R15 ;  /* 0x000000010e0a7824 */ /* 0x000fd400078e020f */
[----:B------:R-:W-:Y:S05]  /*2100*/  @P2 BRA `(.L_x_10220) ;  /* 0x00000000005c2947 */ /* 0x000fea0003800000 */
        /* <DEDUP_REMOVED lines=13> */
.L_x_10222:
[----:B------:R-:W-:-:S06]  /*21e0*/  UISETP.NE.AND UP2, UPT, UR5, 0x1, UPT ;  /* 0x000000010500788c */ /* 0x000fcc000bf45270 */
[----:B------:R-:W-:-:S05]  /*21f0*/  PLOP3.LUT P2, PT, PT, PT, UP2, 0x80, 0x0 ;  /* 0x000000000000781c */ /* 0x000fca0003f4f028 */
[----:B------:R-:W-:-:S08]  /*2200*/  @UP2 ULDC.64 UR10, c[0x0][0x9e8] ;  /* 0x00027a00000a2ab9 */ /* 0x000fd00000000a00 */
[----:B------:R-:W-:-:S05]  /*2210*/  @P2 IMAD.HI.U32 R12, R8, UR10, RZ ;  /* 0x0000000a080c2c27 */ /* 0x000fca000f8e00ff */
[----:B------:R-:W-:-:S07]  /*2220*/  @P2 SHF.R.U32.HI R8, RZ, UR11, R12 ;  /* 0x0000000bff082c19 */ /* 0x000fce000801160c */
.L_x_10223:
[----:B------:R-:W-:Y:S05]  /*2230*/  BSYNC B0 ;  /* 0x0000000000007941 */ /* 0x000fea0003800000 */
.L_x_10221:
[----:B------:R-:W-:-:S04]  /*2240*/  IMAD R8, R8, UR5, -R11 ;  /* 0x0000000508087c24 */ /* 0x000fc8000f8e0a0b */
[----:B------:R-:W-:-:S05]  /*2250*/  IMAD R8, R3, -0x2, R8 ;  /* 0xfffffffe03087824 */ /* 0x000fca00078e0208 */
[----:B------:R-:W-:Y:S02]  /*2260*/  VIMNMX R10, R10, R8, !PT ;  /* 0x000000080a0a7248 */ /* 0x000fe40007fe0100 */
[----:B------:R-:W-:-:S07]  /*2270*/  VIADDMNMX R9, R8, UR5, R9, PT ;  /* 0x0000000508097c46 */ /* 0x000fce000b800109 */
.L_x_10220:
[C---:B------:R-:W-:Y:S01]  /*2280*/  ISETP.GE.AND P4, PT, R7.reuse, 0x1, PT ;  /* 0x000000010700780c */ /* 0x040fe20003f86270 */
[----:B------:R-:W-:Y:S01]  /*2290*/  ULDC UR10, c[0x0][0x988] ;  /* 0x00026200000a7ab9 */ /* 0x000fe20000000800 */
[----:B------:R-:W-:Y:S01]  /*22a0*/  ISETP.GE.AND P5, PT, R7, 0x9, PT ;  /* 0x000000090700780c */ /* 0x000fe20003fa6270 */
[----:B------:R-:W-:Y:S01]  /*22b0*/  @UP0 ULDC UR14, c[0x0][0x44c] ;  /* 0x00011300000e0ab9 */ /* 0x000fe20000000800 */
[----:B------:R-:W-:Y:S01]  /*22c0*/  ISETP.GT.AND P2, PT, R6, RZ, !P4 ;  /* 0x000000ff0600720c */ /* 0x000fe20006744270 */
[----:B------:R-:W-:Y:S01]  /*22d0*/  UIMAD.WIDE.U32 UR14, UR38, UR14, URZ ;  /* 0x0000000e260e72a5 */ /* 0x000fe2000f8e003f */
[----:B------:R-:W-:Y:S01]  /*22e0*/  P2R R12, PR, RZ, 0x1 ;  /* 0x00000001ff0c7803 */ /* 0x000fe20000000000 */
[----:B------:R-:W-:Y:S01]  /*22f0*/  @UP0 ULDC UR11, c[0x0][0x450] ;  /* 0x00011400000b0ab9 */ /* 0x000fe20000000800 */
[----:B------:R-:W-:Y:S01]  /*2300*/  ISETP.LT.OR P2, PT, R5, 0x1, P2 ;  /* 0x000000010500780c */ /* 0x000fe20001741670 */
[----:B------:R-:W-:Y:S01]  /*2310*/  @UP0 USHF.R.U32.HI UR38, URZ, UR11, UR15 ;  /* 0x0000000b3f260299 */ /* 0x000fe2000801160f */
[----:B------:R-:W-:-:S02]  /*2320*/  ISETP.GE.AND P0, PT, R7, 0xa, PT ;  /* 0x0000000a0700780c */ /* 0x000fc40003f06270 */
[----:B------:R-:W-:Y:S02]  /*2330*/  FSEL R24, R24, -INF , !P2 ;  /* 0xff80000018187808 */ /* 0x000fe40005000000 */
[C---:B------:R-:W-:Y:S02]  /*2340*/  ISETP.GT.AND P2, PT, R6.reuse, 0x8, !P5 ;  /* 0x000000080600780c */ /* 0x040fe40006f44270 */
[----:B------:R-:W-:Y:S02]  /*2350*/  ISETP.GE.AND P3, PT, R7, 0x2, PT ;  /* 0x000000020700780c */ /* 0x000fe40003f66270 */
[----:B------:R-:W-:Y:S02]  /*2360*/  ISETP.LT.OR P2, PT, R5, 0x9, P2 ;  /* 0x000000090500780c */ /* 0x000fe40001741670 */
[----:B------:R-:W-:Y:S02]  /*2370*/  ISETP.GT.AND P3, PT, R6, 0x1, !P3 ;  /* 0x000000010600780c */ /* 0x000fe40005f64270 */
[----:B------:R-:W-:-:S02]  /*2380*/  FSEL R28, R28, -INF , !P2 ;  /* 0xff8000001c1c7808 */ /* 0x000fc40005000000 */
[C---:B------:R-:W-:Y:S02]  /*2390*/  ISETP.GT.AND P2, PT, R6.reuse, 0x9, !P0 ;  /* 0x000000090600780c */ /* 0x040fe40004744270 */
[----:B------:R-:W-:Y:S02]  /*23a0*/  ISETP.GE.AND P0, PT, R7, 0x11, PT ;  /* 0x000000110700780c */ /* 0x000fe40003f06270 */
[----:B------:R-:W-:Y:S02]  /*23b0*/  ISETP.LT.OR P2, PT, R5, 0xa, P2 ;  /* 0x0000000a0500780c */ /* 0x000fe40001741670 */
[----:B------:R-:W-:Y:S02]  /*23c0*/  ISETP.GE.AND P5, PT, R7, 0x52, PT ;  /* 0x000000520700780c */ /* 0x000fe40003fa6270 */
[----:B------:R-:W-:Y:S02]  /*23d0*/  FSEL R29, R29, -INF , !P2 ;  /* 0xff8000001d1d7808 */ /* 0x000fe40005000000 */
[----:B------:R-:W-:-:S02]  /*23e0*/  ISETP.GT.AND P2, PT, R6, 0x10, !P0 ;  /* 0x000000100600780c */ /* 0x000fc40004744270 */
[----:B------:R-:W-:Y:S02]  /*23f0*/  ISETP.GE.AND P0, PT, R7, 0x12, PT ;  /* 0x000000120700780c */ /* 0x000fe40003f06270 */
[C---:B------:R-:W-:Y:S02]  /*2400*/  ISETP.LT.OR P2, PT, R5.reuse, 0x11, P2 ;  /* 0x000000110500780c */ /* 0x040fe40001741670 */
[----:B------:R-:W-:Y:S02]  /*2410*/  ISETP.LT.OR P3, PT, R5, 0x2, P3 ;  /* 0x000000020500780c */ /* 0x000fe40001f61670 */
[----:B------:R-:W-:Y:S02]  /*2420*/  FSEL R32, R32, -INF , !P2 ;  /* 0xff80000020207808 */ /* 0x000fe40005000000 */
[----:B------:R-:W-:Y:S02]  /*2430*/  ISETP.GT.AND P2, PT, R6, 0x11, !P0 ;  /* 0x000000110600780c */ /* 0x000fe40004744270 */
[----:B------:R-:W-:-:S02]  /*2440*/  ISETP.GE.AND P0, PT, R7, 0x19, PT ;  /* 0x000000190700780c */ /* 0x000fc40003f06270 */
[----:B------:R-:W-:Y:S02]  /*2450*/  ISETP.LT.OR P2, PT, R5, 0x12, P2 ;  /* 0x000000120500780c */ /* 0x000fe40001741670 */
[----:B------:R-:W-:Y:S02]  /*2460*/  FSEL R25, R25, -INF , !P3 ;  /* 0xff80000019197808 */ /* 0x000fe40005800000 */
[----:B------:R-:W-:Y:S02]  /*2470*/  FSEL R33, R33, -INF , !P2 ;  /* 0xff80000021217808 */ /* 0x000fe40005000000 */
[----:B------:R-:W-:Y:S02]  /*2480*/  ISETP.GT.AND P2, PT, R6, 0x18, !P0 ;  /* 0x000000180600780c */ /* 0x000fe40004744270 */
[----:B------:R-:W-:Y:S02]  /*2490*/  ISETP.GE.AND P0, PT, R7, 0x1a, PT ;  /* 0x0000001a0700780c */ /* 0x000fe40003f06270 */
[----:B------:R-:W-:-:S02]  /*24a0*/  ISETP.LT.OR P2, PT, R5, 0x19, P2 ;  /* 0x000000190500780c */ /* 0x000fc40001741670 */
[C---:B------:R-:W-:Y:S02]  /*24b0*/  ISETP.GE.AND P3, PT, R7.reuse, 0x59, PT ;  /* 0x000000590700780c */ /* 0x040fe40003f66270 */
[----:B------:R-:W-:Y:S02]  /*24c0*/  FSEL R36, R36, -INF , !P2 ;  /* 0xff80000024247808 */ /* 0x000fe40005000000 */
[----:B------:R-:W-:Y:S02]  /*24d0*/  ISETP.GT.AND P2, PT, R6, 0x19, !P0 ;  /* 0x000000190600780c */ /* 0x000fe40004744270 */
[----:B------:R-:W-:Y:S02]  /*24e0*/  ISETP.GE.AND P0, PT, R7, 0x21, PT ;  /* 0x000000210700780c */ /* 0x000fe40003f06270 */
[----:B------:R-:W-:Y:S02]  /*24f0*/  ISETP.LT.OR P2, PT, R5, 0x1a, P2 ;  /* 0x0000001a0500780c */ /* 0x000fe40001741670 */
[----:B------:R-:W-:-:S02]  /*2500*/  ISETP.GT.AND P4, PT, R10, RZ, !P4 ;  /* 0x000000ff0a00720c */ /* 0x000fc40006784270 */
[----:B------:R-:W-:Y:S02]  /*2510*/  FSEL R37, R37, -INF , !P2 ;  /* 0xff80000025257808 */ /* 0x000fe40005000000 */
[----:B------:R-:W-:Y:S02]  /*2520*/  ISETP.GT.AND P2, PT, R6, 0x20, !P0 ;  /* 0x000000200600780c */ /* 0x000fe40004744270 */
[----:B------:R-:W-:Y:S02]  /*2530*/  ISETP.GE.AND P0, PT, R7, 0x22, PT ;  /* 0x000000220700780c */ /* 0x000fe40003f06270 */
[----:B------:R-:W-:Y:S02]  /*2540*/  ISETP.LT.OR P2, PT, R5, 0x21, P2 ;  /* 0x000000210500780c */ /* 0x000fe40001741670 */
[----:B------:R-:W-:Y:S02]  /*2550*/  ISETP.LT.OR P4, PT, R9, 0x1, P4 ;  /* 0x000000010900780c */ /* 0x000fe40002781670 */
[----:B------:R-:W-:-:S02]  /*2560*/  FSEL R40, R40, -INF , !P2 ;  /* 0xff80000028287808 */ /* 0x000fc40005000000 */
[----:B------:R-:W-:Y:S02]  /*2570*/  ISETP.GT.AND P2, PT, R6, 0x21, !P0 ;  /* 0x000000210600780c */ /* 0x000fe40004744270 */
[----:B------:R-:W-:Y:S02]  /*2580*/  ISETP.GE.AND P0, PT, R7, 0x29, PT ;  /* 0x000000290700780c */ /* 0x000fe40003f06270 */
[----:B------:R-:W-:Y:S02]  /*2590*/  ISETP.LT.OR P2, PT, R5, 0x22, P2 ;  /* 0x000000220500780c */ /* 0x000fe40001741670 */
[----:B------:R-:W-:Y:S02]  /*25a0*/  FSEL R91, R26, -INF , !P4 ;  /* 0xff8000001a5b7808 */ /* 0x000fe40006000000 */
[----:B------:R-:W-:Y:S02]  /*25b0*/  FSEL R41, R41, -INF , !P2 ;  /* 0xff80000029297808 */ /* 0x000fe40005000000 */
[----:B------:R-:W-:-:S02]  /*25c0*/  ISETP.GT.AND P2, PT, R6, 0x28, !P0 ;  /* 0x000000280600780c */ /* 0x000fc40004744270 */
[----:B------:R-:W-:Y:S02]  /*25d0*/  ISETP.GE.AND P0, PT, R7, 0x2a, PT ;  /* 0x0000002a0700780c */ /* 0x000fe40003f06270 */
[----:B------:R-:W-:Y:S02]  /*25e0*/  ISETP.LT.OR P2, PT, R5, 0x29, P2 ;  /* 0x000000290500780c */ /* 0x000fe40001741670 */
[C---:B------:R-:W-:Y:S02]  /*25f0*/  ISETP.GE.AND P4, PT, R7.reuse, 0x2, PT ;  /* 0x000000020700780c */ /* 0x040fe40003f86270 */
[----:B------:R-:W-:Y:S02]  /*2600*/  FSEL R44, R44, -INF , !P2 ;  /* 0xff8000002c2c7808 */ /* 0x000fe40005000000 */
[----:B------:R-:W-:Y:S02]  /*2610*/  ISETP.GT.AND P2, PT, R6, 0x29, !P0 ;  /* 0x000000290600780c */ /* 0x000fe40004744270 */
[----:B------:R-:W-:-:S02]  /*2620*/  ISETP.GE.AND P0, PT, R7, 0x31, PT ;  /* 0x000000310700780c */ /* 0x000fc40003f06270 */
[----:B------:R-:W-:Y:S02]  /*2630*/  ISETP.LT.OR P2, PT, R5, 0x2a, P2 ;  /* 0x0000002a0500780c */ /* 0x000fe40001741670 */
[----:B------:R-:W-:Y:S02]  /*2640*/  ISETP.GT.AND P4, PT, R10, 0x1, !P4 ;  /* 0x000000010a00780c */ /* 0x000fe40006784270 */
[----:B------:R-:W-:Y:S02]  /*2650*/  FSEL R45, R45, -INF , !P2 ;  /* 0xff8000002d2d7808 */ /* 0x000fe40005000000 */
[----:B------:R-:W-:Y:S02]  /*2660*/  ISETP.GT.AND P2, PT, R6, 0x30, !P0 ;  /* 0x000000300600780c */ /* 0x000fe40004744270 */
[----:B------:R-:W-:Y:S02]  /*2670*/  ISETP.GE.AND P0, PT, R7, 0x32, PT ;  /* 0x000000320700780c */ /* 0x000fe40003f06270 */
[----:B------:R-:W-:-:S02]  /*2680*/  ISETP.LT.OR P2, PT, R5, 0x31, P2 ;  /* 0x000000310500780c */ /* 0x000fc40001741670 */
[----:B------:R-:W-:Y:S02]  /*2690*/  ISETP.LT.OR P4, PT, R9, 0x2, P4 ;  /* 0x000000020900780c */ /* 0x000fe40002781670 */
[----:B------:R-:W-:Y:S02]  /*26a0*/  FSEL R48, R48, -INF , !P2 ;  /* 0xff80000030307808 */ /* 0x000fe40005000000 */
[----:B------:R-:W-:Y:S02]  /*26b0*/  ISETP.GT.AND P2, PT, R6, 0x31, !P0 ;  /* 0x000000310600780c */ /* 0x000fe40004744270 */
[----:B------:R-:W-:Y:S02]  /*26c0*/  ISETP.GE.AND P0, PT, R7, 0x39, PT ;  /* 0x000000390700780c */ /* 0x000fe40003f06270 */
[----:B------:R-:W-:Y:S02]  /*26d0*/  ISETP.LT.OR P2, PT, R5, 0x32, P2 ;  /* 0x000000320500780c */ /* 0x000fe40001741670 */
[----:B------:R-:W-:-:S02]  /*26e0*/  FSEL R27, R27, -INF , !P4 ;  /* 0xff8000001b1b7808 */ /* 0x000fc40006000000 */
[----:B------:R-:W-:Y:S02]  /*26f0*/  FSEL R49, R49, -INF , !P2 ;  /* 0xff80000031317808 */ /* 0x000fe40005000000 */
[----:B------:R-:W-:Y:S02]  /*2700*/  ISETP.GT.AND P2, PT, R6, 0x38, !P0 ;  /* 0x000000380600780c */ /* 0x000fe40004744270 */
[----:B------:R-:W-:Y:S02]  /*2710*/  ISETP.GE.AND P0, PT, R7, 0x3a, PT ;  /* 0x0000003a0700780c */ /* 0x000fe40003f06270 */
[----:B------:R-:W-:Y:S02]  /*2720*/  ISETP.LT.OR P2, PT, R5, 0x39, P2 ;  /* 0x000000390500780c */ /* 0x000fe40001741670 */
[----:B------:R-:W-:Y:S02]  /*2730*/  FMNMX.FTZ R8, R91, R27, !PT ;  /* 0x0000001b5b087209 */ /* 0x000fe40007810000 */
[----:B------:R-:W-:-:S02]  /*2740*/  FSEL R52, R52, -INF , !P2 ;  /* 0xff80000034347808 */ /* 0x000fc40005000000 */
[----:B------:R-:W-:Y:S02]  /*2750*/  ISETP.GT.AND P2, PT, R6, 0x39, !P0 ;  /* 0x000000390600780c */ /* 0x000fe40004744270 */
[----:B------:R-:W-:Y:S02]  /*2760*/  ISETP.GE.AND P0, PT, R7, 0x41, PT ;  /* 0x000000410700780c */ /* 0x000fe40003f06270 */
[----:B------:R-:W-:Y:S02]  /*2770*/  ISETP.LT.OR P2, PT, R5, 0x3a, P2 ;  /* 0x0000003a0500780c */ /* 0x000fe40001741670 */
[----:B------:R-:W-:Y:S02]  /*2780*/  R2UR UR6, R88 ;  /* 0x00000000580672ca */ /* 0x000fe400000e0000 */
[----:B------:R-:W-:Y:S02]  /*2790*/  FSEL R53, R53, -INF , !P2 ;  /* 0xff80000035357808 */ /* 0x000fe40005000000 */
[----:B------:R-:W-:-:S02]  /*27a0*/  ISETP.GT.AND P2, PT, R6, 0x40, !P0 ;  /* 0x000000400600780c */ /* 0x000fc40004744270 */
[----:B------:R-:W-:Y:S02]  /*27b0*/  ISETP.GE.AND P0, PT, R7, 0x42, PT ;  /* 0x000000420700780c */ /* 0x000fe40003f06270 */
[----:B------:R-:W-:-:S04]  /*27c0*/  ISETP.LT.OR P2, PT, R5, 0x41, P2 ;  /* 0x000000410500780c */ /* 0x000fc80001741670 */
[----:B------:R-:W-:Y:S01]  /*27d0*/  FSEL R56, R56, -INF , !P2 ;  /* 0xff80000038387808 */ /* 0x000fe20005000000 */
[----:B------:R-:W-:Y:S01]  /*27e0*/  UIADD3 UR38, UR6, UR38, URZ ;  /* 0x0000002606267290 */ /* 0x000fe2000fffe03f */
[----:B------:R-:W-:Y:S02]  /*27f0*/  ISETP.GT.AND P2, PT, R6, 0x41, !P0 ;  /* 0x000000410600780c */ /* 0x000fe40004744270 */
[----:B------:R-:W-:Y:S01]  /*2800*/  ISETP.GE.AND P0, PT, R7, 0x49, PT ;  /* 0x000000490700780c */ /* 0x000fe20003f06270 */
[----:B------:R-:W-:Y:S01]  /*2810*/  UIADD3 UR4, UR38, UR4, URZ ;  /* 0x0000000426047290 */ /* 0x000fe2000fffe03f */
[----:B------:R-:W-:-:S04]  /*2820*/  ISETP.LT.OR P2, PT, R5, 0x42, P2 ;  /* 0x000000420500780c */ /* 0x000fc80001741670 */
[----:B------:R-:W-:Y:S02]  /*2830*/  FSEL R57, R57, -INF , !P2 ;  /* 0xff80000039397808 */ /* 0x000fe40005000000 */
[----:B------:R-:W-:Y:S02]  /*2840*/  ISETP.GT.AND P2, PT, R6, 0x48, !P0 ;  /* 0x000000480600780c */ /* 0x000fe40004744270 */
[----:B------:R-:W-:Y:S02]  /*2850*/  ISETP.GE.AND P0, PT, R7, 0x4a, PT ;  /* 0x0000004a0700780c */ /* 0x000fe40003f06270 */
        /* <DEDUP_REMOVED lines=10> */
[----:B------:R-:W-:-:S04]  /*2900*/  ISETP.GT.AND P2, PT, R6, 0x51, !P5 ;  /* 0x000000510600780c */ /* 0x000fc80006f44270 */
[----:B------:R-:W-:-:S04]  /*2910*/  ISETP.LT.OR P2, PT, R5, 0x52, P2 ;  /* 0x000000520500780c */ /* 0x000fc80001741670 */
[----:B------:R-:W-:Y:S02]  /*2920*/  FSEL R65, R65, -INF , !P2 ;  /* 0xff80000041417808 */ /* 0x000fe40005000000 */
[----:B------:R-:W-:-:S04]  /*2930*/  ISETP.GT.AND P2, PT, R6, 0x58, !P3 ;  /* 0x000000580600780c */ /* 0x000fc80005f44270 */
[----:B------:R-:W-:-:S04]  /*2940*/  ISETP.LT.OR P2, PT, R5, 0x59, P2 ;  /* 0x000000590500780c */ /* 0x000fc80001741670 */
[----:B------:R-:W-:Y:S02]  /*2950*/  FSEL R68, R68, -INF , !P2 ;  /* 0xff80000044447808 */ /* 0x000fe40005000000 */
[----:B------:R-:W-:-:S04]  /*2960*/  ISETP.GE.AND P2, PT, R7, 0x5a, PT ;  /* 0x0000005a0700780c */ /* 0x000fc80003f46270 */
        /* <DEDUP_REMOVED lines=11> */
[----:B------:R-:W-:Y:S02]  /*2a20*/  ISETP.GT.AND P4, PT, R10, 0x8, !P6 ;  /* 0x000000080a00780c */ /* 0x000fe40007784270 */
[----:B------:R-:W-:Y:S02]  /*2a30*/  ISETP.GE.AND P6, PT, R7, 0x11, PT ;  /* 0x000000110700780c */ /* 0x000fe40003fc6270 */
[----:B------:R-:W-:-:S04]  /*2a40*/  ISETP.LT.OR P4, PT, R9, 0x9, P4 ;  /* 0x000000090900780c */ /* 0x000fc80002781670 */
[----:B------:R-:W-:Y:S02]  /*2a50*/  FSEL R93, R30, -INF , !P4 ;  /* 0xff8000001e5d7808 */ /* 0x000fe40006000000 */
[----:B------:R-:W-:Y:S02]  /*2a60*/  ISETP.GE.AND P4, PT, R7, 0xa, PT ;  /* 0x0000000a0700780c */ /* 0x000fe40003f86270 */
[----:B------:R-:W-:Y:S02]  /*2a70*/  FMNMX.FTZ R8, R93, R8, !PT ;  /* 0x000000085d087209 */ /* 0x000fe40007810000 */
[----:B------:R-:W-:-:S04]  /*2a80*/  ISETP.GT.AND P4, PT, R10, 0x9, !P4 ;  /* 0x000000090a00780c */ /* 0x000fc80006784270 */
[----:B------:R-:W-:-:S04]  /*2a90*/  ISETP.LT.OR P4, PT, R9, 0xa, P4 ;  /* 0x0000000a0900780c */ /* 0x000fc80002781670 */
[----:B------:R-:W-:Y:S02]  /*2aa0*/  FSEL R31, R31, -INF , !P4 ;  /* 0xff8000001f1f7808 */ /* 0x000fe40006000000 */
[----:B------:R-:W-:Y:S02]  /*2ab0*/  ISETP.GT.AND P4, PT, R10, 0x10, !P6 ;  /* 0x000000100a00780c */ /* 0x000fe40007784270 */
[----:B------:R-:W-:Y:S02]  /*2ac0*/  ISETP.GE.AND P6, PT, R7, 0x19, PT ;  /* 0x000000190700780c */ /* 0x000fe40003fc6270 */
[----:B------:R-:W-:Y:S02]  /*2ad0*/  ISETP.LT.OR P4, PT, R9, 0x11, P4 ;  /* 0x000000110900780c */ /* 0x000fe40002781670 */
[----:B------:R-:W-:Y:S02]  /*2ae0*/  FMNMX.FTZ R8, R31, R8, !PT ;  /* 0x000000081f087209 */ /* 0x000fe40007810000 */
[----:B------:R-:W-:-:S02]  /*2af0*/  FSEL R11, R34, -INF , !P4 ;  /* 0xff800000220b7808 */ /* 0x000fc40006000000 */
[----:B------:R-:W-:Y:S02]  /*2b00*/  ISETP.GE.AND P4, PT, R7, 0x12, PT ;  /* 0x000000120700780c */ /* 0x000fe40003f86270 */
[----:B------:R-:W-:Y:S02]  /*2b10*/  FMNMX.FTZ R8, R11, R8, !PT ;  /* 0x000000080b087209 */ /* 0x000fe40007810000 */
[----:B------:R-:W-:-:S04]  /*2b20*/  ISETP.GT.AND P4, PT, R10, 0x11, !P4 ;  /* 0x000000110a00780c */ /* 0x000fc80006784270 */
[----:B------:R-:W-:-:S04]  /*2b30*/  ISETP.LT.OR P4, PT, R9, 0x12, P4 ;  /* 0x000000120900780c */ /* 0x000fc80002781670 */
[----:B------:R-:W-:Y:S02]  /*2b40*/  FSEL R35, R35, -INF , !P4 ;  /* 0xff80000023237808 */ /* 0x000fe40006000000 */
[----:B------:R-:W-:Y:S02]  /*2b50*/  ISETP.GT.AND P4, PT, R10, 0x18, !P6 ;  /* 0x000000180a00780c */ /* 0x000fe40007784270 */
[----:B------:R-:W-:Y:S02]  /*2b60*/  ISETP.GE.AND P6, PT, R7, 0x21, PT ;  /* 0x000000210700780c */ /* 0x000fe40003fc6270 */
[----:B------:R-:W-:-:S04]  /*2b70*/  ISETP.LT.OR P4, PT, R9, 0x19, P4 ;  /* 0x000000190900780c */ /* 0x000fc80002781670 */
[----:B------:R-:W-:Y:S02]  /*2b80*/  FSEL R38, R38, -INF , !P4 ;  /* 0xff80000026267808 */ /* 0x000fe40006000000 */
[----:B------:R-:W-:-:S04]  /*2b90*/  ISETP.GE.AND P4, PT, R7, 0x1a, PT ;  /* 0x0000001a0700780c */ /* 0x000fc80003f86270 */
        /* <DEDUP_REMOVED lines=55> */
[C---:B------:R-:W-:Y:S02]  /*2f10*/  ISETP.GT.AND P4, PT, R10.reuse, 0x51, !P5 ;  /* 0x000000510a00780c */ /* 0x040fe40006f84270 */
[C---:B------:R-:W-:Y:S02]  /*2f20*/  ISETP.GT.AND P5, PT, R10.reuse, 0x58, !P3 ;  /* 0x000000580a00780c */ /* 0x040fe40005fa4270 */
[C---:B------:R-:W-:Y:S02]  /*2f30*/  ISETP.LT.OR P3, PT, R9.reuse, 0x52, P4 ;  /* 0x000000520900780c */ /* 0x040fe40002761670 */
[----:B------:R-:W-:Y:S02]  /*2f40*/  ISETP.GT.AND P4, PT, R10, 0x59, !P2 ;  /* 0x000000590a00780c */ /* 0x000fe40005784270 */
[----:B------:R-:W-:-:S02]  /*2f50*/  ISETP.LT.OR P2, PT, R9, 0x59, P5 ;  /* 0x000000590900780c */ /* 0x000fc40002f41670 */
[----:B------:R-:W-:Y:S02]  /*2f60*/  ISETP.GE.AND P5, PT, R7, 0x62, PT ;  /* 0x000000620700780c */ /* 0x000fe40003fa6270 */
[----:B------:R-:W-:Y:S02]  /*2f70*/  FSEL R67, R67, -INF , !P3 ;  /* 0xff80000043437808 */ /* 0x000fe40005800000 */
[----:B------:R-:W-:Y:S02]  /*2f80*/  ISETP.LT.OR P4, PT, R9, 0x5a, P4 ;  /* 0x0000005a0900780c */ /* 0x000fe40002781670 */
[----:B------:R-:W-:Y:S02]  /*2f90*/  FSEL R70, R70, -INF , !P2 ;  /* 0xff80000046467808 */ /* 0x000fe40005000000 */
[C---:B------:R-:W-:Y:S02]  /*2fa0*/  ISETP.GT.AND P3, PT, R10.reuse, 0x60, !P0 ;  /* 0x000000600a00780c */ /* 0x040fe40004764270 */
[----:B------:R-:W-:-:S02]  /*2fb0*/  ISETP.GT.AND P2, PT, R10, 0x61, !P5 ;  /* 0x000000610a00780c */ /* 0x000fc40006f44270 */
[----:B------:R-:W-:Y:S02]  /*2fc0*/  FSEL R71, R71, -INF , !P4 ;  /* 0xff80000047477808 */ /* 0x000fe40006000000 */
[C---:B------:R-:W-:Y:S02]  /*2fd0*/  ISETP.LT.OR P3, PT, R9.reuse, 0x61, P3 ;  /* 0x000000610900780c */ /* 0x040fe40001f61670 */
[----:B------:R-:W-:Y:S02]  /*2fe0*/  ISETP.GT.AND P4, PT, R10, 0x68, !P6 ;  /* 0x000000680a00780c */ /* 0x000fe40007784270 */
[----:B------:R-:W-:Y:S02]  /*2ff0*/  ISETP.LT.OR P2, PT, R9, 0x62, P2 ;  /* 0x000000620900780c */ /* 0x000fe40001741670 */
[----:B------:R-:W-:Y:S02]  /*3000*/  ISETP.GE.AND P0, PT, R7, 0x6a, PT ;  /* 0x0000006a0700780c */ /* 0x000fe40003f06270 */
[----:B------:R-:W-:-:S02]  /*3010*/  FSEL R74, R74, -INF , !P3 ;  /* 0xff8000004a4a7808 */ /* 0x000fc40005800000 */
[----:B------:R-:W-:Y:S02]  /*3020*/  ISETP.LT.OR P4, PT, R9, 0x69, P4 ;  /* 0x000000690900780c */ /* 0x000fe40002781670 */
[----:B------:R-:W-:Y:S02]  /*3030*/  FSEL R75, R75, -INF , !P2 ;  /* 0xff8000004b4b7808 */ /* 0x000fe40005000000 */
[----:B------:R-:W-:Y:S02]  /*3040*/  ISETP.GE.AND P3, PT, R7, 0x71, PT ;  /* 0x000000710700780c */ /* 0x000fe40003f66270 */
[----:B------:R-:W-:Y:S02]  /*3050*/  ISETP.GT.AND P2, PT, R10, 0x69, !P0 ;  /* 0x000000690a00780c */ /* 0x000fe40004744270 */
[----:B------:R-:W-:Y:S02]  /*3060*/  FSEL R78, R78, -INF , !P4 ;  /* 0xff8000004e4e7808 */ /* 0x000fe40006000000 */
[----:B------:R-:W-:-:S02]  /*3070*/  ISETP.GT.AND P4, PT, R10, 0x70, !P3 ;  /* 0x000000700a00780c */ /* 0x000fc40005f84270 */
[C---:B------:R-:W-:Y:S02]  /*3080*/  ISETP.LT.OR P2, PT, R9.reuse, 0x6a, P2 ;  /* 0x0000006a0900780c */ /* 0x040fe40001741670 */
[----:B------:R-:W-:Y:S02]  /*3090*/  ISETP.LT.OR P4, PT, R9, 0x71, P4 ;  /* 0x000000710900780c */ /* 0x000fe40002781670 */
[----:B------:R-:W-:Y:S02]  /*30a0*/  FSEL R79, R79, -INF , !P2 ;  /* 0xff8000004f4f7808 */ /* 0x000fe40005000000 */
[----:B------:R-:W-:Y:S02]  /*30b0*/  ISETP.GE.AND P2, PT, R7, 0x72, PT ;  /* 0x000000720700780c */ /* 0x000fe40003f46270 */
[----:B------:R-:W-:Y:S02]  /*30c0*/  FSEL R82, R82, -INF , !P4 ;  /* 0xff80000052527808 */ /* 0x000fe40006000000 */
[----:B------:R-:W-:-:S02]  /*30d0*/  ISETP.GT.AND P4, PT, R10, 0x71, !P2 ;  /* 0x000000710a00780c */ /* 0x000fc40005784270 */
[----:B------:R-:W-:Y:S02]  /*30e0*/  ISETP.GE.AND P5, PT, R7, 0x79, PT ;  /* 0x000000790700780c */ /* 0x000fe40003fa6270 */
[----:B------:R-:W-:Y:S02]  /*30f0*/  ISETP.LT.OR P4, PT, R9, 0x72, P4 ;  /* 0x000000720900780c */ /* 0x000fe40002781670 */
[----:B------:R-:W-:Y:S02]  /*3100*/  ISETP.GT.AND P6, PT, R6, 0x68, !P6 ;  /* 0x000000680600780c */ /* 0x000fe400077c4270 */
[----:B------:R-:W-:Y:S02]  /*3110*/  FSEL R83, R83, -INF , !P4 ;  /* 0xff80000053537808 */ /* 0x000fe40006000000 */
[----:B------:R-:W-:Y:S02]  /*3120*/  ISETP.GT.AND P4, PT, R10, 0x78, !P5 ;  /* 0x000000780a00780c */ /* 0x000fe40006f84270 */
[----:B------:R-:W-:-:S02]  /*3130*/  ISETP.LT.OR P6, PT, R5, 0x69, P6 ;  /* 0x000000690500780c */ /* 0x000fc400037c1670 */
[----:B------:R-:W-:Y:S02]  /*3140*/  ISETP.LT.OR P4, PT, R9, 0x79, P4 ;  /* 0x000000790900780c */ /* 0x000fe40002781670 */
[----:B------:R-:W-:Y:S02]  /*3150*/  FSEL R76, R76, -INF , !P6 ;  /* 0xff8000004c4c7808 */ /* 0x000fe40007000000 */
[----:B------:R-:W-:Y:S02]  /*3160*/  FSEL R86, R86, -INF , !P4 ;  /* 0xff80000056567808 */ /* 0x000fe40006000000 */
[C---:B------:R-:W-:Y:S02]  /*3170*/  ISETP.GE.AND P4, PT, R7.reuse, 0x7a, PT ;  /* 0x0000007a0700780c */ /* 0x040fe40003f86270 */
[----:B------:R-:W-:Y:S02]  /*3180*/  ISETP.GE.AND P6, PT, R7, 0x6a, PT ;  /* 0x0000006a0700780c */ /* 0x000fe40003fc6270 */
[----:B------:R-:W-:-:S02]  /*3190*/  ISETP.GT.AND P0, PT, R10, 0x79, !P4 ;  /* 0x000000790a00780c */ /* 0x000fc40006704270 */
[----:B------:R-:W-:Y:S02]  /*31a0*/  ISETP.GT.AND P6, PT, R6, 0x69, !P6 ;  /* 0x000000690600780c */ /* 0x000fe400077c4270 */
[----:B------:R-:W-:Y:S02]  /*31b0*/  ISETP.LT.OR P0, PT, R9, 0x7a, P0 ;  /* 0x0000007a0900780c */ /* 0x000fe40000701670 */
[----:B------:R-:W-:Y:S02]  /*31c0*/  FMNMX.FTZ R9, R35, R8, !PT ;  /* 0x0000000823097209 */ /* 0x000fe40007810000 */
[----:B------:R-:W-:Y:S02]  /*31d0*/  FSEL R87, R87, -INF , !P0 ;  /* 0xff80000057577808 */ /* 0x000fe40004000000 */
[----:B------:R-:W-:Y:S02]  /*31e0*/  FMNMX.FTZ R8, R38, R9, !PT ;  /* 0x0000000926087209 */ /* 0x000fe40007810000 */
[----:B------:R-:W-:-:S02]  /*31f0*/  ISETP.GT.AND P3, PT, R6, 0x70, !P3 ;  /* 0x000000700600780c */ /* 0x000fc40005f64270 */
[----:B------:R-:W-:Y:S02]  /*3200*/  FMNMX.FTZ R9, R39, R8, !PT ;  /* 0x0000000827097209 */ /* 0x000fe40007810000 */
[----:B------:R-:W-:Y:S02]  /*3210*/  ISETP.LT.OR P6, PT, R5, 0x6a, P6 ;  /* 0x0000006a0500780c */ /* 0x000fe400037c1670 */
[----:B------:R-:W-:Y:S02]  /*3220*/  FMNMX.FTZ R8, R42, R9, !PT ;  /* 0x000000092a087209 */ /* 0x000fe40007810000 */
[C---:B------:R-:W-:Y:S02]  /*3230*/  ISETP.GT.AND P2, PT, R6.reuse, 0x71, !P2 ;  /* 0x000000710600780c */ /* 0x040fe40005744270 */
[----:B------:R-:W-:Y:S02]  /*3240*/  FMNMX.FTZ R9, R43, R8, !PT ;  /* 0x000000082b097209 */ /* 0x000fe40007810000 */
[----:B------:R-:W-:-:S02]  /*3250*/  ISETP.GT.AND P5, PT, R6, 0x78, !P5 ;  /* 0x000000780600780c */ /* 0x000fc40006fa4270 */
[----:B------:R-:W-:Y:S02]  /*3260*/  FMNMX.FTZ R8, R46, R9, !PT ;  /* 0x000000092e087209 */ /* 0x000fe40007810000 */
[----:B------:R-:W-:Y:S02]  /*3270*/  ISETP.GT.AND P4, PT, R6, 0x79, !P4 ;  /* 0x000000790600780c */ /* 0x000fe40006784270 */
        /* <DEDUP_REMOVED lines=9> */
[----:B------:R-:W-:-:S02]  /*3310*/  ISETP.LT.OR P5, PT, R5, 0x79, P5 ;  /* 0x000000790500780c */ /* 0x000fc40002fa1670 */
[----:B------:R-:W-:Y:S02]  /*3320*/  FMNMX.FTZ R8, R58, R9, !PT ;  /* 0x000000093a087209 */ /* 0x000fe40007810000 */
[----:B------:R-:W-:Y:S02]  /*3330*/  FSEL R81, R81, -INF , !P2 ;  /* 0xff80000051517808 */ /* 0x000fe40005000000 */
[----:B------:R-:W-:Y:S02]  /*3340*/  FMNMX.FTZ R9, R59, R8, !PT ;  /* 0x000000083b097209 */ /* 0x000fe40007810000 */
[----:B------:R-:W-:Y:S02]  /*3350*/  ISETP.LT.OR P4, PT, R5, 0x7a, P4 ;  /* 0x0000007a0500780c */ /* 0x000fe40002781670 */
[----:B------:R-:W-:Y:S02]  /*3360*/  FMNMX.FTZ R8, R62, R9, !PT ;  /* 0x000000093e087209 */ /* 0x000fe40007810000 */
[----:B------:R-:W-:-:S02]  /*3370*/  FSEL R84, R84, -INF , !P5 ;  /* 0xff80000054547808 */ /* 0x000fc40006800000 */
[----:B------:R-:W-:Y:S02]  /*3380*/  FMNMX.FTZ R9, R63, R8, !PT ;  /* 0x000000083f097209 */ /* 0x000fe40007810000 */
[----:B------:R-:W-:Y:S02]  /*3390*/  FSEL R85, R85, -INF , !P4 ;  /* 0xff80000055557808 */ /* 0x000fe40006000000 */
        /* <DEDUP_REMOVED lines=15> */
[----:B0-----:R-:W-:-:S04]  /*3490*/  FMNMX.FTZ R15, R9, R10, !PT ;  /* 0x0000000a090f7209 */ /* 0x001fc80007810000 */
[C---:B------:R-:W-:Y:S01]  /*34a0*/  FSETP.NEU.FTZ.AND P0, PT, R15.reuse, -INF , PT ;  /* 0xff8000000f00780b */ /* 0x040fe20003f1d000 */
[----:B------:R-:W-:-:S05]  /*34b0*/  FMUL.FTZ R30, R15, UR10 ;  /* 0x0000000a0f1e7c20 */ /* 0x000fca0008410000 */
[----:B------:R-:W-:Y:S02]  /*34c0*/  FSEL R30, R30, RZ, P0 ;  /* 0x000000ff1e1e7208 */ /* 0x000fe40000000000 */
[----:B------:R-:W-:-:S03]  /*34d0*/  ISETP.NE.AND P0, PT, R12, RZ, PT ;  /* 0x000000ff0c00720c */ /* 0x000fc60003f05270 */
        /* <DEDUP_REMOVED lines=31> */
[----:B------:R-:W-:Y:S02]  /*36d0*/  MUFU.EX2 R8, R8 ;  /* 0x0000000800087308 */ /* 0x000fe40000000800 */
[----:B------:R-:W-:-:S04]  /*36e0*/  FMNMX.FTZ R35, R41, R12, !PT ;  /* 0x0000000c29237209 */ /* 0x000fc80007810000 */
[----:B------:R-:W-:Y:S02]  /*36f0*/  FMNMX.FTZ R12, R44, R35, !PT ;  /* 0x000000232c0c7209 */ /* 0x000fe40007810000 */
[----:B------:R-:W1:Y:S02]  /*3700*/  MUFU.EX2 R9, R9 ;  /* 0x0000000900097308 */ /* 0x000e640000000800 */
[----:B------:R-:W-:-:S04]  /*3710*/  FMNMX.FTZ R35, R45, R12, !PT ;  /* 0x0000000c2d237209 */ /* 0x000fc80007810000 */
[----:B------:R-:W-:Y:S01]  /*3720*/  FMNMX.FTZ R12, R48, R35, !PT ;  /* 0x00000023300c7209 */ /* 0x000fe20007810000 */
[----:B------:R-:W-:Y:S01]  /*3730*/  FFMA.FTZ R35, R43, UR10, -R30 ;  /* 0x0000000a2b237c23 */ /* 0x000fe2000801081e */
[----:B------:R-:W2:Y:S02]  /*3740*/  MUFU.EX2 R27, R27 ;  /* 0x0000001b001b7308 */ /* 0x000ea40000000800 */
[----:B------:R-:W-:-:S04]  /*3750*/  FMNMX.FTZ R39, R49, R12, !PT ;  /* 0x0000000c31277209 */ /* 0x000fc80007810000 */
[----:B------:R-:W-:Y:S02]  /*3760*/  FMNMX.FTZ R12, R52, R39, !PT ;  /* 0x00000027340c7209 */ /* 0x000fe40007810000 */
[----:B------:R-:W3:Y:S02]  /*3770*/  MUFU.EX2 R10, R10 ;  /* 0x0000000a000a7308 */ /* 0x000ee40000000800 */
[----:B------:R-:W-:-:S04]  /*3780*/  FMNMX.FTZ R39, R53, R12, !PT ;  /* 0x0000000c35277209 */ /* 0x000fc80007810000 */
        /* <DEDUP_REMOVED lines=23> */
[----:B0-----:R-:W-:-:S03]  /*3900*/  FMNMX.FTZ R51, R77, R6, !PT ;  /* 0x000000064d337209 */ /* 0x001fc60007810000 */
[----:B------:R-:W-:Y:S01]  /*3910*/  MUFU.EX2 R35, R35 ;  /* 0x0000002300237308 */ /* 0x000fe20000000800 */
[----:B------:R-:W-:Y:S01]  /*3920*/  FMNMX.FTZ R6, R80, R51, !PT ;  /* 0x0000003350067209 */ /* 0x000fe20007810000 */
[----:B------:R-:W-:-:S03]  /*3930*/  FFMA.FTZ R51, R63, UR10, -R30 ;  /* 0x0000000a3f337c23 */ /* 0x000fc6000801081e */
        /* <DEDUP_REMOVED lines=15> */
[----:B0-----:R-:W-:-:S07]  /*3a30*/  FMNMX.FTZ R12, R63, R12, !PT ;  /* 0x0000000c3f0c7209 */ /* 0x001fce0007810000 */
[----:B------:R-:W-:Y:S01]  /*3a40*/  MUFU.EX2 R51, R51 ;  /* 0x0000003300337308 */ /* 0x000fe20000000800 */
[C---:B------:R-:W-:Y:S01]  /*3a50*/  FSETP.NEU.FTZ.AND P2, PT, R12.reuse, -INF , PT ;  /* 0xff8000000c00780b */ /* 0x040fe20003f5d000 */
[----:B------:R-:W-:-:S06]  /*3a60*/  FMUL.FTZ R6, R12, UR10 ;  /* 0x0000000a0c067c20 */ /* 0x000fcc0008410000 */
[----:B------:R0:W-:Y:S01]  /*3a70*/  MUFU.EX2 R63, R83 ;  /* 0x00000053003f7308 */ /* 0x0001e20000000800 */
[----:B------:R-:W-:-:S05]  /*3a80*/  FSEL R6, R6, RZ, P2 ;  /* 0x000000ff06067208 */ /* 0x000fca0001000000 */
[--C-:B------:R-:W-:Y:S01]  /*3a90*/  FFMA.FTZ R24, R24, UR10, -R6.reuse ;  /* 0x0000000a18187c23 */ /* 0x100fe20008010806 */
[--C-:B------:R-:W-:Y:S01]  /*3aa0*/  FFMA.FTZ R28, R28, UR10, -R6.reuse ;  /* 0x0000000a1c1c7c23 */ /* 0x100fe20008010806 */
[--C-:B------:R-:W-:Y:S01]  /*3ab0*/  FFMA.FTZ R25, R25, UR10, -R6.reuse ;  /* 0x0000000a19197c23 */ /* 0x100fe20008010806 */
[--C-:B------:R-:W-:Y:S01]  /*3ac0*/  FFMA.FTZ R29, R29, UR10, -R6.reuse ;  /* 0x0000000a1d1d7c23 */ /* 0x100fe20008010806 */
[----:B------:R4:W-:Y:S01]  /*3ad0*/  MUFU.EX2 R30, R24 ;  /* 0x00000018001e7308 */ /* 0x0009e20000000800 */
[--C-:B------:R-:W-:Y:S01]  /*3ae0*/  FFMA.FTZ R82, R32, UR10, -R6.reuse ;  /* 0x0000000a20527c23 */ /* 0x100fe20008010806 */
[--C-:B0-----:R-:W-:Y:S01]  /*3af0*/  FFMA.FTZ R83, R36, UR10, -R6.reuse ;  /* 0x0000000a24537c23 */ /* 0x101fe20008010806 */
[--C-:B------:R-:W-:Y:S01]  /*3b00*/  FFMA.FTZ R36, R44, UR10, -R6.reuse ;  /* 0x0000000a2c247c23 */ /* 0x100fe20008010806 */
[--C-:B------:R-:W-:Y:S01]  /*3b10*/  FFMA.FTZ R44, R52, UR10, -R6.reuse ;  /* 0x0000000a342c7c23 */ /* 0x100fe20008010806 */
[--C-:B------:R-:W-:Y:S01]  /*3b20*/  FFMA.FTZ R33, R33, UR10, -R6.reuse ;  /* 0x0000000a21217c23 */ /* 0x100fe20008010806 */
[--C-:B------:R-:W-:Y:S01]  /*3b30*/  FFMA.FTZ R32, R40, UR10, -R6.reuse ;  /* 0x0000000a28207c23 */ /* 0x100fe20008010806 */
[--C-:B------:R-:W-:Y:S01]  /*3b40*/  FFMA.FTZ R40, R48, UR10, -R6.reuse ;  /* 0x0000000a30287c23 */ /* 0x100fe20008010806 */
[----:B------:R0:W-:Y:S01]  /*3b50*/  MUFU.EX2 R78, R28 ;  /* 0x0000001c004e7308 */ /* 0x0001e20000000800 */
[-C--:B----4-:R-:W-:Y:S01]  /*3b60*/  LEA.HI R24, R90, R89.reuse, RZ, 0x4 ;  /* 0x000000595a187211 */ /* 0x090fe200078f20ff */
[--C-:B------:R-:W-:Y:S01]  /*3b70*/  FFMA.FTZ R48, R56, UR10, -R6.reuse ;  /* 0x0000000a38307c23 */ /* 0x100fe20008010806 */
[--C-:B------:R-:W-:Y:S01]  /*3b80*/  FFMA.FTZ R60, R60, UR10, -R6.reuse ;  /* 0x0000000a3c3c7c23 */ /* 0x100fe20008010806 */
[--C-:B------:R-:W-:Y:S01]  /*3b90*/  FFMA.FTZ R64, R64, UR10, -R6.reuse ;  /* 0x0000000a40407c23 */ /* 0x100fe20008010806 */
[--C-:B------:R-:W-:Y:S01]  /*3ba0*/  FFMA.FTZ R65, R65, UR10, -R6.reuse ;  /* 0x0000000a41417c23 */ /* 0x100fe20008010806 */
[--C-:B------:R-:W-:Y:S01]  /*3bb0*/  FFMA.FTZ R68, R68, UR10, -R6.reuse ;  /* 0x0000000a44447c23 */ /* 0x100fe20008010806 */
[--C-:B------:R-:W-:Y:S01]  /*3bc0*/  FFMA.FTZ R69, R69, UR10, -R6.reuse ;  /* 0x0000000a45457c23 */ /* 0x100fe20008010806 */
[----:B------:R4:W5:Y:S01]  /*3bd0*/  MUFU.EX2 R75, R25 ;  /* 0x00000019004b7308 */ /* 0x0009620000000800 */
[----:B0-----:R-:W-:Y:S01]  /*3be0*/  LOP3.LUT R28, R24, 0xfffffff0, RZ, 0xc0, !PT ;  /* 0xfffffff0181c7812 */ /* 0x001fe200078ec0ff */
[--C-:B------:R-:W-:Y:S01]  /*3bf0*/  FFMA.FTZ R72, R72, UR10, -R6.reuse ;  /* 0x0000000a48487c23 */ /* 0x100fe20008010806 */
[--C-:B------:R-:W-:Y:S01]  /*3c00*/  FFMA.FTZ R73, R73, UR10, -R6.reuse ;  /* 0x0000000a49497c23 */ /* 0x100fe20008010806 */
[--C-:B------:R-:W-:Y:S01]  /*3c10*/  FFMA.FTZ R76, R76, UR10, -R6.reuse ;  /* 0x0000000a4c4c7c23 */ /* 0x100fe20008010806 */
[----:B------:R-:W-:Y:S01]  /*3c20*/  FFMA.FTZ R77, R77, UR10, -R6 ;  /* 0x0000000a4d4d7c23 */ /* 0x000fe20008010806 */
[----:B------:R-:W-:Y:S01]  /*3c30*/  IMAD.IADD R28, R89, 0x1, -R28 ;  /* 0x00000001591c7824 */ /* 0x000fe200078e0a1c */
[----:B------:R-:W-:Y:S01]  /*3c40*/  LEA.HI R89, R90, R89, RZ, 0x5 ;  /* 0x000000595a597211 */ /* 0x000fe200078f28ff */
[----:B------:R-:W0:Y:S01]  /*3c50*/  MUFU.EX2 R79, R29 ;  /* 0x0000001d004f7308 */ /* 0x000e220000000800 */
[--C-:B----4-:R-:W-:Y:S01]  /*3c60*/  FFMA.FTZ R25, R37, UR10, -R6.reuse ;  /* 0x0000000a25197c23 */ /* 0x110fe20008010806 */
[--C-:B------:R-:W-:Y:S01]  /*3c70*/  FFMA.FTZ R37, R41, UR10, -R6.reuse ;  /* 0x0000000a29257c23 */ /* 0x100fe20008010806 */
[--C-:B------:R-:W-:Y:S01]  /*3c80*/  FFMA.FTZ R41, R45, UR10, -R6.reuse ;  /* 0x0000000a2d297c23 */ /* 0x100fe20008010806 */
[--C-:B------:R-:W-:Y:S01]  /*3c90*/  FFMA.FTZ R45, R49, UR10, -R6.reuse ;  /* 0x0000000a312d7c23 */ /* 0x100fe20008010806 */
[----:B------:R-:W-:Y:S01]  /*3ca0*/  FFMA.FTZ R49, R53, UR10, -R6 ;  /* 0x0000000a35317c23 */ /* 0x000fe20008010806 */
[----:B------:R-:W-:-:S02]  /*3cb0*/  IMAD.SHL.U32 R89, R89, 0x20, RZ ;  /* 0x0000002059597824 */ /* 0x000fc400078e00ff */
[--C-:B------:R-:W-:Y:S01]  /*3cc0*/  FFMA.FTZ R53, R57, UR10, -R6.reuse ;  /* 0x0000000a39357c23 */ /* 0x100fe20008010806 */
[----:B------:R4:W-:Y:S01]  /*3cd0*/  MUFU.EX2 R86, R25 ;  /* 0x0000001900567308 */ /* 0x0009e20000000800 */
[--C-:B------:R-:W-:Y:S01]  /*3ce0*/  FFMA.FTZ R57, R61, UR10, -R6.reuse ;  /* 0x0000000a3d397c23 */ /* 0x100fe20008010806 */
[--C-:B------:R-:W-:Y:S01]  /*3cf0*/  FFMA.FTZ R80, R80, UR10, -R6.reuse ;  /* 0x0000000a50507c23 */ /* 0x100fe20008010806 */
[--C-:B------:R-:W-:Y:S01]  /*3d00*/  FFMA.FTZ R81, R81, UR10, -R6.reuse ;  /* 0x0000000a51517c23 */ /* 0x100fe20008010806 */
[--C-:B------:R-:W-:Y:S01]  /*3d10*/  FFMA.FTZ R84, R84, UR10, -R6.reuse ;  /* 0x0000000a54547c23 */ /* 0x100fe20008010806 */
[----:B------:R-:W-:-:S03]  /*3d20*/  FFMA.FTZ R85, R85, UR10, -R6 ;  /* 0x0000000a55557c23 */ /* 0x000fc60008010806 */
[----:B------:R-:W-:Y:S01]  /*3d30*/  MUFU.EX2 R82, R82 ;  /* 0x0000005200527308 */ /* 0x000fe20000000800 */
[----:B----4-:R-:W-:-:S04]  /*3d40*/  SHF.R.S32.HI R25, RZ, 0x1f, R28 ;  /* 0x0000001fff197819 */ /* 0x010fc8000001141c */
[----:B------:R-:W-:-:S03]  /*3d50*/  LEA.HI R25, R25, R28, RZ, 0x3 ;  /* 0x0000001c19197211 */ /* 0x000fc600078f18ff */
[----:B------:R-:W4:Y:S01]  /*3d60*/  MUFU.EX2 R33, R33 ;  /* 0x0000002100217308 */ /* 0x000f220000000800 */
[C---:B------:R-:W-:Y:S01]  /*3d70*/  LOP3.LUT R29, R25.reuse, 0xfffffff8, RZ, 0xc0, !PT ;  /* 0xfffffff8191d7812 */ /* 0x040fe200078ec0ff */
[----:B------:R-:W-:-:S04]  /*3d80*/  IMAD.SHL.U32 R52, R25, 0x40, RZ ;  /* 0x0000004019347824 */ /* 0x000fc800078e00ff */
[----:B------:R-:W-:Y:S01]  /*3d90*/  IMAD.IADD R29, R28, 0x1, -R29 ;  /* 0x000000011c1d7824 */ /* 0x000fe200078e0a1d */
[----:B------:R-:W-:Y:S01]  /*3da0*/  SHF.R.S32.HI R28, RZ, 0x4, R24 ;  /* 0x00000004ff1c7819 */ /* 0x000fe20000011418 */
[----:B------:R-:W4:Y:S01]  /*3db0*/  MUFU.EX2 R83, R83 ;  /* 0x0000005300537308 */ /* 0x000f220000000800 */
[----:B------:R-:W-:Y:S01]  /*3dc0*/  LOP3.LUT R52, R52, 0x7ffffe00, RZ, 0xc0, !PT ;  /* 0x7ffffe0034347812 */ /* 0x000fe200078ec0ff */
[C---:B------:R-:W-:Y:S01]  /*3dd0*/  IMAD.SHL.U32 R24, R29.reuse, 0x40, RZ ;  /* 0x000000401d187824 */ /* 0x040fe200078e00ff */
[C---:B------:R-:W-:Y:S01]  /*3de0*/  LOP3.LUT P2, RZ, R29.reuse, 0x4, RZ, 0xc0, !PT ;  /* 0x000000041dff7812 */ /* 0x040fe2000784c0ff */
[----:B------:R-:W-:Y:S01]  /*3df0*/  IMAD.SHL.U32 R87, R28, 0x8, RZ ;  /* 0x000000081c577824 */ /* 0x000fe200078e00ff */
[----:B------:R-:W-:Y:S02]  /*3e00*/  LOP3.LUT P3, RZ, R29, 0x2, RZ, 0xc0, !PT ;  /* 0x000000021dff7812 */ /* 0x000fe4000786c0ff */
[----:B------:R-:W-:Y:S01]  /*3e10*/  LOP3.LUT R24, R24, 0x1c0, RZ, 0xc0, !PT ;  /* 0x000001c018187812 */ /* 0x000fe200078ec0ff */
[----:B------:R-:W4:Y:S01]  /*3e20*/  MUFU.EX2 R32, R32 ;  /* 0x0000002000207308 */ /* 0x000f220000000800 */
[----:B------:R-:W-:-:S02]  /*3e30*/  LOP3.LUT R28, R89, 0x7ffffc00, RZ, 0xc0, !PT ;  /* 0x7ffffc00591c7812 */ /* 0x000fc400078ec0ff */
[----:B------:R-:W-:Y:S02]  /*3e40*/  LOP3.LUT R87, R24, 0x8, R87, 0xf8, !PT ;  /* 0x0000000818577812 */ /* 0x000fe400078ef857 */
[----:B------:R-:W-:-:S03]  /*3e50*/  SHF.R.U32.HI R24, RZ, 0x3, R24 ;  /* 0x00000003ff187819 */ /* 0x000fc60000011618 */
[----:B------:R-:W4:Y:S01]  /*3e60*/  MUFU.EX2 R37, R37 ;  /* 0x0000002500257308 */ /* 0x000f220000000800 */
[----:B------:R-:W-:Y:S01]  /*3e70*/  LOP3.LUT R87, R87, R24, RZ, 0x3c, !PT ;  /* 0x0000001857577212 */ /* 0x000fe200078e3cff */
[----:B-1----:R-:W-:-:S03]  /*3e80*/  FADD.FTZ R24, R8, R9 ;  /* 0x0000000908187221 */ /* 0x002fc60000010000 */
[----:B------:R-:W-:Y:S01]  /*3e90*/  IADD3 R28, R87, R52, R28 ;  /* 0x00000034571c7210 */ /* 0x000fe20007ffe01c */
[----:B--2---:R-:W-:Y:S01]  /*3ea0*/  FADD.FTZ R25, R27, R24 ;  /* 0x000000181b197221 */ /* 0x004fe20000010000 */
[C---:B---3--:R-:W-:Y:S01]  /*3eb0*/  F2FP.BF16.F32.PACK_AB R27, R10.reuse, R27 ;  /* 0x0000001b0a1b723e */ /* 0x048fe200000010ff */
[----:B------:R-:W1:Y:S02]  /*3ec0*/  MUFU.EX2 R36, R36 ;  /* 0x0000002400247308 */ /* 0x000e640000000800 */
[----:B------:R-:W-:Y:S01]  /*3ed0*/  FADD.FTZ R24, R10, R25 ;  /* 0x000000190a187221 */ /* 0x000fe20000010000 */
[----:B------:R-:W-:Y:S01]  /*3ee0*/  F2FP.BF16.F32.PACK_AB R25, R9, R8 ;  /* 0x000000080919723e */ /* 0x000fe200000010ff */
[----:B-----5:R-:W-:Y:S02]  /*3ef0*/  FADD.FTZ R9, R30, R75 ;  /* 0x0000004b1e097221 */ /* 0x020fe40000010000 */
[----:B------:R-:W-:Y:S02]  /*3f00*/  FADD.FTZ R29, R11, R24 ;  /* 0x000000180b1d7221 */ /* 0x000fe40000010000 */
[----:B------:R-:W-:Y:S01]  /*3f10*/  FADD.FTZ R10, R78, R9 ;  /* 0x000000094e0a7221 */ /* 0x000fe20000010000 */
[----:B------:R-:W2:Y:S01]  /*3f20*/  MUFU.EX2 R41, R41 ;  /* 0x0000002900297308 */ /* 0x000ea20000000800 */
[C---:B------:R-:W-:Y:S01]  /*3f30*/  FADD.FTZ R24, R14.reuse, R29 ;  /* 0x0000001d0e187221 */ /* 0x040fe20000010000 */
[----:B------:R-:W-:Y:S01]  /*3f40*/  F2FP.BF16.F32.PACK_AB R29, R14, R11 ;  /* 0x0000000b0e1d723e */ /* 0x000fe200000010ff */
[----:B0-----:R-:W-:Y:S01]  /*3f50*/  FADD.FTZ R9, R79, R10 ;  /* 0x0000000a4f097221 */ /* 0x001fe20000010000 */
[----:B------:R-:W-:Y:S01]  /*3f60*/  LEA R11, R28, UR36, 0x1 ;  /* 0x000000241c0b7c11 */ /* 0x000fe2000f8e08ff */
[----:B------:R-:W-:Y:S01]  /*3f70*/  FADD.FTZ R61, R31, R24 ;  /* 0x000000181f3d7221 */ /* 0x000fe20000010000 */
[C---:B----4-:R-:W-:Y:S01]  /*3f80*/  F2FP.BF16.F32.PACK_AB R28, R33.reuse, R82 ;  /* 0x00000052211c723e */ /* 0x050fe200000010ff */
[----:B------:R-:W-:Y:S01]  /*3f90*/  FADD.FTZ R10, R82, R9 ;  /* 0x00000009520a7221 */ /* 0x000fe20000010000 */
[----:B------:R-:W0:Y:S01]  /*3fa0*/  MUFU.EX2 R40, R40 ;  /* 0x0000002800287308 */ /* 0x000e220000000800 */
[C---:B------:R-:W-:Y:S01]  /*3fb0*/  FADD.FTZ R61, R26.reuse, R61 ;  /* 0x0000003d1a3d7221 */ /* 0x040fe20000010000 */
[----:B------:R-:W-:Y:S01]  /*3fc0*/  F2FP.BF16.F32.PACK_AB R31, R26, R31 ;  /* 0x0000001f1a1f723e */ /* 0x000fe200000010ff */
[----:B------:R-:W-:Y:S01]  /*3fd0*/  FADD.FTZ R10, R33, R10 ;  /* 0x0000000a210a7221 */ /* 0x000fe20000010000 */
[----:B------:R-:W-:Y:S01]  /*3fe0*/  F2FP.BF16.F32.PACK_AB R24, R75, R30 ;  /* 0x0000001e4b18723e */ /* 0x000fe200000010ff */
[----:B------:R-:W-:Y:S01]  /*3ff0*/  FADD.FTZ R14, R22, R61 ;  /* 0x0000003d160e7221 */ /* 0x000fe20000010000 */
[----:B------:R-:W-:Y:S01]  /*4000*/  F2FP.BF16.F32.PACK_AB R26, R79, R78 ;  /* 0x0000004e4f1a723e */ /* 0x000fe200000010ff */
[----:B------:R-:W-:Y:S01]  /*4010*/  FADD.FTZ R9, R83, R10 ;  /* 0x0000000a53097221 */ /* 0x000fe20000010000 */
[----:B------:R-:W3:Y:S01]  /*4020*/  MUFU.EX2 R45, R45 ;  /* 0x0000002d002d7308 */ /* 0x000ee20000000800 */
[----:B------:R-:W-:Y:S01]  /*4030*/  FADD.FTZ R33, R35, R14 ;  /* 0x0000000e23217221 */ /* 0x000fe20000010000 */
[----:B------:R-:W-:-:S02]  /*4040*/  VIADD R56, R11, 0x21800 ;  /* 0x000218000b387836 */ /* 0x000fc40000000000 */
[----:B------:R-:W-:Y:S01]  /*4050*/  FADD.FTZ R9, R86, R9 ;  /* 0x0000000956097221 */ /* 0x000fe20000010000 */
[----:B------:R4:W-:Y:S01]  /*4060*/  STSM.16.M88.4 [R11+0x21800], R24 ;  /* 0x021800180b007844 */ /* 0x0009e20000000200 */
[----:B------:R-:W-:Y:S01]  /*4070*/  FADD.FTZ R52, R34, R33 ;  /* 0x0000002122347221 */ /* 0x000fe20000010000 */
[----:B------:R-:W-:Y:S02]  /*4080*/  VIADD R10, R11, 0x21820 ;  /* 0x000218200b0a7836 */ /* 0x000fe40000000000 */
[----:B------:R-:W-:Y:S01]  /*4090*/  FADD.FTZ R14, R32, R9 ;  /* 0x00000009200e7221 */ /* 0x000fe20000010000 */
[----:B------:R-:W5:Y:S01]  /*40a0*/  MUFU.EX2 R44, R44 ;  /* 0x0000002c002c7308 */ /* 0x000f620000000800 */
[----:B------:R-:W-:Y:S01]  /*40b0*/  FADD.FTZ R33, R39, R52 ;  /* 0x0000003427217221 */ /* 0x000fe20000010000 */
[----:B------:R-:W-:Y:S01]  /*40c0*/  F2FP.BF16.F32.PACK_AB R30, R86, R83 ;  /* 0x00000053561e723e */ /* 0x000fe200000010ff */
[----:B------:R-:W-:Y:S01]  /*40d0*/  FADD.FTZ R9, R37, R14 ;  /* 0x0000000e25097221 */ /* 0x000fe20000010000 */
[----:B------:R-:W-:-:S02]  /*40e0*/  @P3 VIADD R10, R56, 0xffffffe0 ;  /* 0xffffffe0380a3836 */ /* 0x000fc40000000000 */
[----:B------:R-:W-:Y:S01]  /*40f0*/  FADD.FTZ R14, R38, R33 ;  /* 0x00000021260e7221 */ /* 0x000fe20000010000 */
[----:B------:R-:W-:Y:S01]  /*4100*/  F2FP.BF16.F32.PACK_AB R33, R35, R22 ;  /* 0x000000162321723e */ /* 0x000fe200000010ff */
[----:B-1----:R-:W-:Y:S01]  /*4110*/  FADD.FTZ R6, R36, R9 ;  /* 0x0000000924067221 */ /* 0x002fe20000010000 */
[----:B------:R-:W1:Y:S01]  /*4120*/  MUFU.EX2 R49, R49 ;  /* 0x0000003100317308 */ /* 0x000e620000000800 */
[----:B------:R-:W-:Y:S01]  /*4130*/  FADD.FTZ R61, R7, R14 ;  /* 0x0000000e073d7221 */ /* 0x000fe20000010000 */
[----:B------:R1:W-:Y:S01]  /*4140*/  STSM.16.M88.4 [R10], R28 ;  /* 0x0000001c0a007844 */ /* 0x0003e20000000200 */
[----:B--2---:R-:W-:Y:S01]  /*4150*/  FADD.FTZ R9, R41, R6 ;  /* 0x0000000629097221 */ /* 0x004fe20000010000 */
[----:B----4-:R-:W-:Y:S01]  /*4160*/  F2FP.BF16.F32.PACK_AB R25, R7, R38 ;  /* 0x000000260719723e */ /* 0x010fe200000010ff */
[----:B------:R-:W-:Y:S01]  /*4170*/  FADD.FTZ R14, R42, R61 ;  /* 0x0000003d2a0e7221 */ /* 0x000fe20000010000 */
[----:B------:R-:W-:Y:S01]  /*4180*/  F2FP.BF16.F32.PACK_AB R35, R39, R34 ;  /* 0x000000222723723e */ /* 0x000fe200000010ff */
[----:B0-----:R-:W-:Y:S01]  /*4190*/  FADD.FTZ R6, R40, R9 ;  /* 0x0000000928067221 */ /* 0x001fe20000010000 */
[----:B------:R-:W0:Y:S01]  /*41a0*/  MUFU.EX2 R48, R48 ;  /* 0x0000003000307308 */ /* 0x000e220000000800 */
[----:B------:R-:W-:Y:S01]  /*41b0*/  FADD.FTZ R14, R47, R14 ;  /* 0x0000000e2f0e7221 */ /* 0x000fe20000010000 */
[----:B------:R-:W-:Y:S01]  /*41c0*/  F2FP.BF16.F32.PACK_AB R32, R37, R32 ;  /* 0x000000202520723e */ /* 0x000fe200000010ff */
[----:B---3--:R-:W-:Y:S01]  /*41d0*/  FADD.FTZ R7, R45, R6 ;  /* 0x000000062d077221 */ /* 0x008fe20000010000 */
[----:B------:R-:W-:Y:S01]  /*41e0*/  F2FP.BF16.F32.PACK_AB R34, R41, R36 ;  /* 0x000000242922723e */ /* 0x000fe200000010ff */
[----:B------:R-:W-:Y:S01]  /*41f0*/  FADD.FTZ R9, R43, R14 ;  /* 0x0000000e2b097221 */ /* 0x000fe20000010000 */
[----:B------:R-:W-:Y:S01]  /*4200*/  F2FP.BF16.F32.PACK_AB R27, R47, R42 ;  /* 0x0000002a2f1b723e */ /* 0x000fe200000010ff */
[----:B-----5:R-:W-:Y:S01]  /*4210*/  FADD.FTZ R6, R44, R7 ;  /* 0x000000072c067221 */ /* 0x020fe20000010000 */
[----:B------:R-:W2:Y:S01]  /*4220*/  MUFU.EX2 R53, R53 ;  /* 0x0000003500357308 */ /* 0x000ea20000000800 */
[----:B------:R-:W-:Y:S01]  /*4230*/  FADD.FTZ R9, R46, R9 ;  /* 0x000000092e097221 */ /* 0x000fe20000010000 */
[----:B-1----:R-:W-:-:S02]  /*4240*/  IMAD.MOV.U32 R31, RZ, RZ, 0x40 ;  /* 0x00000040ff1f7424 */ /* 0x002fc400078e00ff */
[----:B------:R-:W-:Y:S01]  /*4250*/  FADD.FTZ R7, R49, R6 ;  /* 0x0000000631077221 */ /* 0x000fe20000010000 */
[----:B------:R-:W-:Y:S01]  /*4260*/  F2FP.BF16.F32.PACK_AB R24, R45, R40 ;  /* 0x000000282d18723e */ /* 0x000fe200000010ff */
[----:B------:R-:W-:Y:S01]  /*4270*/  FADD.FTZ R14, R50, R9 ;  /* 0x00000009320e7221 */ /* 0x000fe20000010000 */
[----:B------:R-:W-:Y:S01]  /*4280*/  F2FP.BF16.F32.PACK_AB R26, R49, R44 ;  /* 0x0000002c311a723e */ /* 0x000fe200000010ff */
[----:B------:R-:W1:Y:S01]  /*4290*/  MUFU.EX2 R8, R60 ;  /* 0x0000003c00087308 */ /* 0x000e620000000800 */
[----:B0-----:R-:W-:Y:S01]  /*42a0*/  FADD.FTZ R6, R48, R7 ;  /* 0x0000000730067221 */ /* 0x001fe20000010000 */
[----:B------:R-:W-:Y:S02]  /*42b0*/  SEL R31, R31, 0xffffffc0, !P2 ;  /* 0xffffffc01f1f7807 */ /* 0x000fe40005000000 */
[----:B------:R-:W-:Y:S02]  /*42c0*/  F2FP.BF16.F32.PACK_AB R49, R46, R43 ;  /* 0x0000002b2e31723e */ /* 0x000fe400000010ff */
[----:B------:R-:W-:Y:S01]  /*42d0*/  PLOP3.LUT P2, PT, PT, PT, UP1, 0x40, 0x0 ;  /* 0x000000000000781c */ /* 0x000fe20003f4e818 */
[----:B------:R-:W-:Y:S01]  /*42e0*/  IMAD.IADD R9, R56, 0x1, R31 ;  /* 0x0000000138097824 */ /* 0x000fe200078e021f */
[----:B------:R-:W0:Y:S01]  /*42f0*/  MUFU.EX2 R57, R57 ;  /* 0x0000003900397308 */ /* 0x000e220000000800 */
[----:B--2---:R-:W-:Y:S01]  /*4300*/  FADD.FTZ R7, R53, R6 ;  /* 0x0000000635077221 */ /* 0x004fe20000010000 */
[C---:B------:R-:W-:Y:S01]  /*4310*/  FADD.FTZ R6, R51.reuse, R14 ;  /* 0x0000000e33067221 */ /* 0x040fe20000010000 */
[----:B------:R-:W-:Y:S01]  /*4320*/  F2FP.BF16.F32.PACK_AB R51, R51, R50 ;  /* 0x000000323333723e */ /* 0x000fe200000010ff */
[----:B------:R-:W-:Y:S01]  /*4330*/  STSM.16.M88.4 [R9], R32 ;  /* 0x0000002009007844 */ /* 0x000fe20000000200 */
[----:B------:R-:W-:-:S03]  /*4340*/  F2FP.BF16.F32.PACK_AB R48, R53, R48 ;  /* 0x000000303530723e */ /* 0x000fc600000010ff */
[----:B------:R-:W2:Y:S01]  /*4350*/  MUFU.EX2 R55, R55 ;  /* 0x0000003700377308 */ /* 0x000ea20000000800 */
[----:B-1----:R-:W-:-:S07]  /*4360*/  FADD.FTZ R14, R8, R7 ;  /* 0x00000007080e7221 */ /* 0x002fce0000010000 */
[----:B------:R-:W1:Y:S01]  /*4370*/  MUFU.EX2 R64, R64 ;  /* 0x0000004000407308 */ /* 0x000e620000000800 */
[C---:B0-----:R-:W-:Y:S01]  /*4380*/  FADD.FTZ R7, R57.reuse, R14 ;  /* 0x0000000e39077221 */ /* 0x041fe20000010000 */
[----:B------:R-:W-:-:S06]  /*4390*/  F2FP.BF16.F32.PACK_AB R50, R57, R8 ;  /* 0x000000083932723e */ /* 0x000fcc00000010ff */
[----:B------:R-:W0:Y:S01]  /*43a0*/  MUFU.EX2 R62, R62 ;  /* 0x0000003e003e7308 */ /* 0x000e220000000800 */
[----:B--2---:R-:W-:Y:S01]  /*43b0*/  FADD.FTZ R29, R55, R6 ;  /* 0x00000006371d7221 */ /* 0x004fe20000010000 */
[----:B------:R-:W-:-:S05]  /*43c0*/  IMAD.IADD R6, R31, 0x1, R10 ;  /* 0x000000011f067824 */ /* 0x000fca00078e020a */
[----:B------:R2:W-:Y:S01]  /*43d0*/  STSM.16.M88.4 [R6], R24 ;  /* 0x0000001806007844 */ /* 0x0005e20000000200 */
[----:B------:R-:W3:Y:S01]  /*43e0*/  MUFU.EX2 R65, R65 ;  /* 0x0000004100417308 */ /* 0x000ee20000000800 */
[----:B-1----:R-:W-:Y:S02]  /*43f0*/  FADD.FTZ R14, R64, R7 ;  /* 0x00000007400e7221 */ /* 0x002fe40000010000 */
[----:B------:R1:W-:Y:S05]  /*4400*/  STSM.16.M88.4 [R11+0x27800], R48 ;  /* 0x027800300b007844 */ /* 0x0003ea0000000200 */
[----:B------:R-:W4:Y:S01]  /*4410*/  MUFU.EX2 R59, R59 ;  /* 0x0000003b003b7308 */ /* 0x000f220000000800 */
[----:B0-----:R-:W-:-:S07]  /*4420*/  FADD.FTZ R22, R62, R29 ;  /* 0x0000001d3e167221 */ /* 0x001fce0000010000 */
[----:B------:R-:W0:Y:S01]  /*4430*/  MUFU.EX2 R68, R68 ;  /* 0x0000004400447308 */ /* 0x000e220000000800 */
[C---:B---3--:R-:W-:Y:S01]  /*4440*/  FADD.FTZ R7, R65.reuse, R14 ;  /* 0x0000000e41077221 */ /* 0x048fe20000010000 */
[----:B------:R-:W-:-:S06]  /*4450*/  F2FP.BF16.F32.PACK_AB R28, R65, R64 ;  /* 0x00000040411c723e */ /* 0x000fcc00000010ff */
[----:B------:R-:W3:Y:S01]  /*4460*/  MUFU.EX2 R66, R66 ;  /* 0x0000004200427308 */ /* 0x000ee20000000800 */
[----:B----4-:R-:W-:-:S07]  /*4470*/  FADD.FTZ R29, R59, R22 ;  /* 0x000000163b1d7221 */ /* 0x010fce0000010000 */
[----:B------:R-:W4:Y:S01]  /*4480*/  MUFU.EX2 R69, R69 ;  /* 0x0000004500457308 */ /* 0x000f220000000800 */
[----:B0-----:R-:W-:-:S07]  /*4490*/  FADD.FTZ R14, R68, R7 ;  /* 0x00000007440e7221 */ /* 0x001fce0000010000 */
[----:B------:R-:W0:Y:S01]  /*44a0*/  MUFU.EX2 R70, R70 ;  /* 0x0000004600467308 */ /* 0x000e220000000800 */
[----:B---3--:R-:W-:Y:S01]  /*44b0*/  FADD.FTZ R31, R66, R29 ;  /* 0x0000001d421f7221 */ /* 0x008fe20000010000 */
[----:B------:R-:W-:-:S06]  /*44c0*/  F2FP.BF16.F32.PACK_AB R29, R62, R55 ;  /* 0x000000373e1d723e */ /* 0x000fcc00000010ff */
[----:B------:R-:W3:Y:S01]  /*44d0*/  MUFU.EX2 R72, R72 ;  /* 0x0000004800487308 */ /* 0x000ee20000000800 */
[C---:B----4-:R-:W-:Y:S01]  /*44e0*/  FADD.FTZ R7, R69.reuse, R14 ;  /* 0x0000000e45077221 */ /* 0x050fe20000010000 */
[----:B------:R-:W-:Y:S01]  /*44f0*/  F2FP.BF16.F32.PACK_AB R30, R69, R68 ;  /* 0x00000044451e723e */ /* 0x000fe200000010ff */
[----:B------:R-:W-:-:S05]  /*4500*/  VIADD R14, R23, 0xfffffffe ;  /* 0xfffffffe170e7836 */ /* 0x000fca0000000000 */
[----:B------:R-:W2:Y:S01]  /*4510*/  MUFU.EX2 R71, R71 ;  /* 0x0000004700477308 */ /* 0x000ea20000000800 */
[----:B0-----:R-:W-:Y:S01]  /*4520*/  FADD.FTZ R22, R70, R31 ;  /* 0x0000001f46167221 */ /* 0x001fe20000010000 */
[----:B------:R-:W-:-:S05]  /*4530*/  F2FP.BF16.F32.PACK_AB R31, R66, R59 ;  /* 0x0000003b421f723e */ /* 0x000fca00000010ff */
[----:B------:R1:W-:Y:S01]  /*4540*/  STSM.16.M88.4 [R10+0x6000], R28 ;  /* 0x0060001c0a007844 */ /* 0x0003e20000000200 */
[----:B------:R-:W0:Y:S01]  /*4550*/  MUFU.EX2 R73, R73 ;  /* 0x0000004900497308 */ /* 0x000e220000000800 */
[----:B---3--:R-:W-:-:S07]  /*4560*/  FADD.FTZ R8, R72, R7 ;  /* 0x0000000748087221 */ /* 0x008fce0000010000 */
[----:B------:R-:W3:Y:S01]  /*4570*/  MUFU.EX2 R58, R58 ;  /* 0x0000003a003a7308 */ /* 0x000ee20000000800 */
[C---:B--2---:R-:W-:Y:S01]  /*4580*/  FADD.FTZ R27, R71.reuse, R22 ;  /* 0x00000016471b7221 */ /* 0x044fe20000010000 */
[----:B------:R-:W-:-:S06]  /*4590*/  F2FP.BF16.F32.PACK_AB R25, R71, R70 ;  /* 0x000000464719723e */ /* 0x000fcc00000010ff */
[----:B------:R-:W2:Y:S01]  /*45a0*/  MUFU.EX2 R5, R5 ;  /* 0x0000000500057308 */ /* 0x000ea20000000800 */
[C---:B0-----:R-:W-:Y:S01]  /*45b0*/  FADD.FTZ R7, R73.reuse, R8 ;  /* 0x0000000849077221 */ /* 0x041fe20000010000 */
[----:B------:R-:W-:-:S06]  /*45c0*/  F2FP.BF16.F32.PACK_AB R24, R73, R72 ;  /* 0x000000484918723e */ /* 0x000fcc00000010ff */
[----:B------:R-:W-:Y:S01]  /*45d0*/  MUFU.EX2 R76, R76 ;  /* 0x0000004c004c7308 */ /* 0x000fe20000000800 */
[----:B---3--:R-:W-:-:S07]  /*45e0*/  FADD.FTZ R8, R58, R27 ;  /* 0x0000001b3a087221 */ /* 0x008fce0000010000 */
[----:B------:R-:W0:Y:S01]  /*45f0*/  MUFU.EX2 R77, R77 ;  /* 0x0000004d004d7308 */ /* 0x000e220000000800 */
[C---:B--2---:R-:W-:Y:S01]  /*4600*/  F2FP.BF16.F32.PACK_AB R27, R5.reuse, R58 ;  /* 0x0000003a051b723e */ /* 0x044fe200000010ff */
[----:B------:R-:W-:-:S06]  /*4610*/  FADD.FTZ R5, R5, R8 ;  /* 0x0000000805057221 */ /* 0x000fcc0000010000 */
[----:B------:R-:W2:Y:S08]  /*4620*/  MUFU.EX2 R54, R54 ;  /* 0x0000003600367308 */ /* 0x000eb00000000800 */
[----:B------:R-:W3:Y:S01]  /*4630*/  MUFU.EX2 R67, R67 ;  /* 0x0000004300437308 */ /* 0x000ee20000000800 */
[----:B0-----:R-:W-:Y:S01]  /*4640*/  F2FP.BF16.F32.PACK_AB R26, R77, R76 ;  /* 0x0000004c4d1a723e */ /* 0x001fe200000010ff */
[----:B------:R-:W-:-:S04]  /*4650*/  FADD.FTZ R76, R76, R7 ;  /* 0x000000074c4c7221 */ /* 0x000fc80000010000 */
[----:B------:R1:W-:Y:S01]  /*4660*/  STSM.16.M88.4 [R9+0x6000], R24 ;  /* 0x0060001809007844 */ /* 0x0003e20000000200 */
[----:B------:R-:W-:Y:S01]  /*4670*/  FADD.FTZ R77, R77, R76 ;  /* 0x0000004c4d4d7221 */ /* 0x000fe20000010000 */
[----:B------:R-:W0:Y:S01]  /*4680*/  MUFU.EX2 R74, R74 ;  /* 0x0000004a004a7308 */ /* 0x000e220000000800 */
[----:B--2---:R-:W-:Y:S01]  /*4690*/  F2FP.BF16.F32.PACK_AB R33, R63, R54 ;  /* 0x000000363f21723e */ /* 0x004fe200000010ff */
[----:B------:R-:W-:Y:S01]  /*46a0*/  FADD.FTZ R8, R54, R5 ;  /* 0x0000000536087221 */ /* 0x000fe20000010000 */
[----:B------:R-:W-:-:S03]  /*46b0*/  VIADD R5, R10, 0x6000 ;  /* 0x000060000a057836 */ /* 0x000fc60000000000 */
[----:B------:R-:W-:Y:S02]  /*46c0*/  FADD.FTZ R8, R63, R8 ;  /* 0x000000083f087221 */ /* 0x000fe40000010000 */
[----:B------:R-:W-:Y:S02]  /*46d0*/  MUFU.EX2 R80, R80 ;  /* 0x0000005000507308 */ /* 0x000fe40000000800 */
[----:B---3--:R-:W-:-:S06]  /*46e0*/  FADD.FTZ R7, R67, R8 ;  /* 0x0000000843077221 */ /* 0x008fcc0000010000 */
[----:B------:R-:W2:Y:S01]  /*46f0*/  MUFU.EX2 R81, R81 ;  /* 0x0000005100517308 */ /* 0x000ea20000000800 */
[C---:B0-----:R-:W-:Y:S01]  /*4700*/  F2FP.BF16.F32.PACK_AB R35, R74.reuse, R67 ;  /* 0x000000434a23723e */ /* 0x041fe200000010ff */
[----:B------:R-:W-:-:S06]  /*4710*/  FADD.FTZ R7, R74, R7 ;  /* 0x000000074a077221 */ /* 0x000fcc0000010000 */
[----:B------:R-:W0:Y:S08]  /*4720*/  MUFU.EX2 R84, R84 ;  /* 0x0000005400547308 */ /* 0x000e300000000800 */
[----:B------:R-:W3:Y:S01]  /*4730*/  MUFU.EX2 R85, R85 ;  /* 0x0000005500557308 */ /* 0x000ee20000000800 */
[----:B--2---:R-:W-:Y:S01]  /*4740*/  F2FP.BF16.F32.PACK_AB R32, R81, R80 ;  /* 0x000000505120723e */ /* 0x004fe200000010ff */
[----:B------:R-:W-:-:S04]  /*4750*/  FADD.FTZ R80, R80, R77 ;  /* 0x0000004d50507221 */ /* 0x000fc80000010000 */
[----:B------:R-:W-:-:S04]  /*4760*/  FADD.FTZ R81, R81, R80 ;  /* 0x0000005051517221 */ /* 0x000fc80000010000 */
[----:B0-----:R-:W-:Y:S01]  /*4770*/  FADD.FTZ R8, R84, R81 ;  /* 0x0000005154087221 */ /* 0x001fe20000010000 */
[----:B---3--:R-:W-:-:S03]  /*4780*/  F2FP.BF16.F32.PACK_AB R34, R85, R84 ;  /* 0x000000545522723e */ /* 0x008fc600000010ff */
[----:B------:R-:W-:Y:S02]  /*4790*/  FADD.FTZ R8, R85, R8 ;  /* 0x0000000855087221 */ /* 0x000fe40000010000 */
[----:B------:R1:W-:Y:S01]  /*47a0*/  STSM.16.M88.4 [R6+0x6000], R32 ;  /* 0x0060002006007844 */ /* 0x0003e20000000200 */
[----:B------:R0:W-:Y:S06]  /*47b0*/  MEMBAR.ALL.CTA ;  /* 0x0000000000007992 */ /* 0x0001ec0000008000 */
[----:B0-----:R-:W0:Y:S02]  /*47c0*/  FENCE.VIEW.ASYNC.S ;  /* 0x00000000000073c6 */ /* 0x001e240000000000 */
[----:B0-----:R-:W-:Y:S01]  /*47d0*/  NOP ;  /* 0x0000000000007918 */ /* 0x001fe20000000000 */
[----:B------:R-:W-:Y:S05]  /*47e0*/  @P2 BRA `(.L_x_10224) ;  /* 0x0000000000442947 */ /* 0x000fea0003800000 */
        /* <DEDUP_REMOVED lines=10> */
.L_x_10225:
[----:B------:R-:W-:-:S11]  /*4890*/  UISETP.NE.AND UP2, UPT, UR5, 0x1, UPT ;  /* 0x000000010500788c */ /* 0x000fd6000bf45270 */
[----:B------:R-:W-:Y:S02]  /*48a0*/  @UP2 ULDC.64 UR18, c[0x0][0x9e8] ;  /* 0x00027a0000122ab9 */ /* 0x000fe40000000a00 */
[----:B------:R-:W-:-:S04]  /*48b0*/  UIMAD.WIDE.U32 UR14, UR6, UR18, URZ ;  /* 0x00000012060e72a5 */ /* 0x000fc8000f8e003f */
[----:B------:R-:W-:-:S12]  /*48c0*/  @UP2 USHF.R.U32.HI UR6, URZ, UR19, UR15 ;  /* 0x000000133f062299 */ /* 0x000fd8000801160f */
.L_x_10226:
[----:B------:R-:W-:-:S04]  /*48d0*/  UIMAD UR5, UR6, UR5, UR5 ;  /* 0x00000005060572a4 */ /* 0x000fc8000f8e0205 */
[----:B------:R-:W-:-:S04]  /*48e0*/  UISETP.LT.AND UP2, UPT, UR4, UR5, UPT ;  /* 0x000000050400728c */ /* 0x000fc8000bf41270 */
[----:B------:R-:W-:-:S12]  /*48f0*/  USEL UR4, UR4, UR5, UP2 ;  /* 0x0000000504047287 */ /* 0x000fd80009000000 */
.L_x_10224:
[----:B------:R-:W-:Y:S01]  /*4900*/  USHF.R.S32.HI UR5, URZ, 0x1f, UR4 ;  /* 0x0000001f3f057899 */ /* 0x000fe20008011404 */
[----:B------:R-:W-:Y:S02]  /*4910*/  CS2R R134, SRZ ;  /* 0x0000000000867805 */ /* 0x000fe4000001ff00 */
[----:B------:R-:W-:Y:S02]  /*4920*/  CS2R R132, SRZ ;  /* 0x0000000000847805 */ /* 0x000fe4000001ff00 */
[----:B------:R-:W-:Y:S01]  /*4930*/  CS2R R130, SRZ ;  /* 0x0000000000827805 */ /* 0x000fe2000001ff00 */
[----:B------:R-:W-:Y:S01]  /*4940*/  ULEA.HI UR5, UR5, UR4, URZ, 0x7 ;  /* 0x0000000405057291 */ /* 0x000fe2000f8f383f */
[----:B------:R-:W-:Y:S02]  /*4950*/  CS2R R128, SRZ ;  /* 0x0000000000807805 */ /* 0x000fe4000001ff00 */
[----:B------:R-:W-:Y:S01]  /*4960*/  CS2R R126, SRZ ;  /* 0x00000000007e7805 */ /* 0x000fe2000001ff00 */
[----:B------:R-:W-:Y:S01]  /*4970*/  UMOV UR4, URZ ;  /* 0x0000003f00047c82 */ /* 0x000fe20008000000 */
        /* <DEDUP_REMOVED lines=10> */
[----:B------:R-:W-:Y:S01]  /*4a20*/  CS2R R110, SRZ ;  /* 0x00000000006e7805 */ /* 0x000fe2000001ff00 */
[----:B------:R-:W-:Y:S01]  /*4a30*/  UMOV UR5, URZ ;  /* 0x0000003f00057c82 */ /* 0x000fe20008000000 */
[----:B------:R-:W-:Y:S02]  /*4a40*/  CS2R R108, SRZ ;  /* 0x00000000006c7805 */ /* 0x000fe4000001ff00 */
[----:B------:R-:W-:Y:S02]  /*4a50*/  CS2R R106, SRZ ;  /* 0x00000000006a7805 */ /* 0x000fe4000001ff00 */
[----:B------:R-:W-:Y:S02]  /*4a60*/  ISETP.GE.AND P2, PT, R14, UR28, PT ;  /* 0x0000001c0e007c0c */ /* 0x000fe4000bf46270 */
        /* <DEDUP_REMOVED lines=12> */
[----:B------:R-:W-:Y:S01]  /*4b30*/  UMOV UR6, URZ ;  /* 0x0000003f00067c82 */ /* 0x000fe20008000000 */
[----:B------:R-:W-:Y:S01]  /*4b40*/  ULDC UR29, c[0x0][0x9e4] ;  /* 0x00027900001d7ab9 */ /* 0x000fe20000000800 */
[----:B------:R-:W-:Y:S01]  /*4b50*/  ULDC UR31, c[0x0][0x2f0] ;  /* 0x0000bc00001f7ab9 */ /* 0x000fe20000000800 */
[----:B------:R-:W-:Y:S01]  /*4b60*/  ULDC UR30, c[0x0][0x988] ;  /* 0x00026200001e7ab9 */ /* 0x000fe20000000800 */
[----:B------:R-:W-:-:S05]  /*4b70*/  ULDC UR38, c[0x0][0x9e0] ;  /* 0x0002780000267ab9 */ /* 0x000fca0000000800 */
.L_x_10244:
[----:B------:R-:W-:Y:S01]  /*4b80*/  UIADD3 UR4, UR6, 0x1, URZ ;  /* 0x0000000106047890 */ /* 0x000fe2000fffe03f */
[----:B------:R-:W-:-:S03]  /*4b90*/  ISETP.NE.AND P3, PT, RZ, UR37, PT ;  /* 0x00000025ff007c0c */ /* 0x000fc6000bf65270 */
[----:B------:R-:W-:-:S04]  /*4ba0*/  UISETP.NE.AND UP2, UPT, UR4, 0x2, UPT ;  /* 0x000000020400788c */ /* 0x000fc8000bf45270 */
[----:B------:R-:W-:Y:S02]  /*4bb0*/  USEL UR5, URZ, 0x1, UP2 ;  /* 0x000000013f057887 */ /* 0x000fe40009000000 */
[----:B------:R-:W-:Y:S02]  /*4bc0*/  USEL UR4, UR4, URZ, UP2 ;  /* 0x0000003f04047287 */ /* 0x000fe40009000000 */
[----:B------:R-:W-:Y:S02]  /*4bd0*/  ULOP3.LUT UR5, UR40, UR5, URZ, 0x3c, !UPT ;  /* 0x0000000528057292 */ /* 0x000fe4000f8e3c3f */
[----:B0-----:R-:W-:Y:S10]  /*4be0*/  @P3 BRA `(.L_x_10228) ;  /* 0x00000000002c3947 */ /* 0x001ff40003800000 */
[----:B------:R-:W-:Y:S05]  /*4bf0*/  @!P0 BRA `(.L_x_10229) ;  /* 0x0000000000048947 */ /* 0x000fea0003800000 */
[----:B------:R-:W-:Y:S01]  /*4c00*/  BPT.TRAP 0x1 ;  /* 0x000000040000795c */ /* 0x000fe20000300000 */
.L_x_10229:
[----:B------:R-:W-:Y:S01]  /*4c10*/  ULEA UR10, UR4, UR36, 0x3 ;  /* 0x00000024040a7291 */ /* 0x000fe2000f8e183f */
[----:B------:R-:W-:-:S05]  /*4c20*/  IMAD.U32 R13, RZ, RZ, UR5 ;  /* 0x00000005ff0d7e24 */ /* 0x000fca000f8e00ff */
[----:B------:R-:W-:-:S04]  /*4c30*/  SHF.L.U32 R13, R13, 0x1f, RZ ;  /* 0x0000001f0d0d7819 */ /* 0x000fc800000006ff */
[----:B------:R0:W2:Y:S01]  /*4c40*/  SYNCS.PHASECHK.TRANS64.TRYWAIT P2, [UR10+0x2d830], R13 ;  /* 0x02d8300dff0075a7 */ /* 0x0000a2000804014a */
[----:B------:R-:W-:Y:S05]  /*4c50*/  @!P0 BRA `(.L_x_10230) ;  /* 0x0000000000048947 */ /* 0x000fea0003800000 */
[----:B------:R-:W-:Y:S01]  /*4c60*/  BPT.TRAP 0x1 ;  /* 0x000000040000795c */ /* 0x000fe20000300000 */
.L_x_10230:
[----:B--2---:R-:W-:Y:S05]  /*4c70*/  @P2 BRA `(.L_x_10228) ;  /* 0x0000000000082947 */ /* 0x004fea0003800000 */
[----:B------:R-:W2:Y:S02]  /*4c80*/  SYNCS.PHASECHK.TRANS64.TRYWAIT P2, [UR10+0x2d830], R13 ;  /* 0x02d8300dff0075a7 */ /* 0x000ea4000804014a */
[----:B--2---:R-:W-:Y:S05]  /*4c90*/  @!P2 BRA `(.L_x_10231) ;  /* 0x000000e800aca947 */ /* 0x004fea0003800000 */
.L_x_10228:
[----:B0-2---:R-:W-:Y:S01]  /*4ca0*/  VIADD R13, R19, 0x8 ;  /* 0x00000008130d7836 */ /* 0x005fe20000000000 */
[----:B------:R-:W-:Y:S01]  /*4cb0*/  R2UR UR32, R20 ;  /* 0x00000000142072ca */ /* 0x000fe200000e0000 */
[----:B------:R-:W-:Y:S01]  /*4cc0*/  UIMAD UR34, UR4, 0x600, UR7 ;  /* 0x00000600042278a4 */ /* 0x000fe2000f8e0207 */
        /* <DEDUP_REMOVED lines=13> */
[----:B-1----:R-:W-:-:S06]  /*4da0*/  WARPGROUP.ARRIVE ;  /* 0x00000000000079c5 */ /* 0x002fcc0000000000 */
        /* <DEDUP_REMOVED lines=20> */
.L_x_10233:
[----:B------:R-:W-:Y:S01]  /*4ef0*/  ULEA UR10, UR6, UR36, 0x3 ;  /* 0x00000024060a7291 */ /* 0x000fe2000f8e183f */
[----:B------:R-:W-:-:S05]  /*4f00*/  IMAD.U32 R13, RZ, RZ, UR40 ;  /* 0x00000028ff0d7e24 */ /* 0x000fca000f8e00ff */
[----:B------:R-:W-:-:S04]  /*4f10*/  SHF.L.U32 R13, R13, 0x1f, RZ ;  /* 0x0000001f0d0d7819 */ /* 0x000fc800000006ff */
[----:B------:R0:W1:Y:S01]  /*4f20*/  SYNCS.PHASECHK.TRANS64.TRYWAIT P2, [UR10+0x2d850], R13 ;  /* 0x02d8500dff0075a7 */ /* 0x000062000804014a */
[----:B------:R-:W-:Y:S05]  /*4f30*/  @!P0 BRA `(.L_x_10234) ;  /* 0x0000000000048947 */ /* 0x000fea0003800000 */
[----:B------:R-:W-:Y:S01]  /*4f40*/  BPT.TRAP 0x1 ;  /* 0x000000040000795c */ /* 0x000fe20000300000 */
.L_x_10234:
[----:B-1----:R-:W-:Y:S05]  /*4f50*/  @P2 BRA `(.L_x_10232) ;  /* 0x0000000000082947 */ /* 0x002fea0003800000 */
[----:B------:R-:W1:Y:S02]  /*4f60*/  SYNCS.PHASECHK.TRANS64.TRYWAIT P2, [UR10+0x2d850], R13 ;  /* 0x02d8500dff0075a7 */ /* 0x000e64000804014a */
[----:B-1----:R-:W-:Y:S05]  /*4f70*/  @!P2 BRA `(.L_x_10235) ;  /* 0x000000e8000ca947 */ /* 0x002fea0003800000 */
.L_x_10232:
[----:B------:R-:W-:Y:S01]  /*4f80*/  UIADD3 UR10, UR36, 0x400, URZ ;  /* 0x00000400240a7890 */ /* 0x000fe2000fffe03f */
[----:B------:R-:W-:Y:S01]  /*4f90*/  WARPGROUP.ARRIVE ;  /* 0x00000000000079c5 */ /* 0x000fe20000000000 */
[----:B------:R-:W-:Y:S01]  /*4fa0*/  ULOP3.LUT UR11, UR39, 0x10000, URZ, 0xfc, !UPT ;  /* 0x00010000270b7892 */ /* 0x000fe2000f8efc3f */
[----:B------:R-:W-:Y:S01]  /*4fb0*/  PLOP3.LUT P2, PT, PT, PT, UP0, 0x80, 0x0 ;  /* 0x000000000000781c */ /* 0x000fe20003f4f008 */
[----:B------:R-:W-:Y:S01]  /*4fc0*/  USHF.R.U32.HI UR10, URZ, 0x4, UR10 ;  /* 0x000000043f0a7899 */ /* 0x000fe2000801160a */
[----:B------:R-:W-:Y:S01]  /*4fd0*/  PLOP3.LUT P3, PT, PT, PT, UP0, 0x80, 0x0 ;  /* 0x000000000000781c */ /* 0x000fe20003f6f008 */
[----:B------:R-:W-:Y:S01]  /*4fe0*/  UMOV UR33, 0x40000040 ;  /* 0x4000004000217882 */ /* 0x000fe20000000000 */
[----:B------:R-:W-:Y:S01]  /*4ff0*/  UMOV UR35, 0x80000020 ;  /* 0x8000002000237882 */ /* 0x000fe20000000000 */
[----:B------:R-:W-:Y:S01]  /*5000*/  ULOP3.LUT UR10, UR10, 0x3fff, URZ, 0xc0, !UPT ;  /* 0x00003fff0a0a7892 */ /* 0x000fe2000f8ec03f */
[----:B------:R-:W-:Y:S01]  /*5010*/  IMAD.MOV.U32 R142, RZ, RZ, R0 ;  /* 0x000000ffff8e7224 */ /* 0x000fe200078e0000 */
[----:B------:R-:W-:Y:S01]  /*5020*/  UMOV UR32, UR11 ;  /* 0x0000000b00207c82 */ /* 0x000fe20008000000 */
[----:B-1----:R-:W-:Y:S01]  /*5030*/  VIADD R22, R19, 0x9 ;  /* 0x0000000913167836 */ /* 0x002fe20000000000 */
[----:B------:R-:W-:Y:S01]  /*5040*/  ULOP3.LUT UR10, UR10, 0x2000000, URZ, 0xfc, !UPT ;  /* 0x020000000a0a7892 */ /* 0x000fe2000f8efc3f */
[----:B------:R-:W-:Y:S01]  /*5050*/  IMAD.SHL.U32 R140, R14, 0x80, RZ ;  /* 0x000000800e8c7824 */ /* 0x000fe200078e00ff */
[----:B------:R-:W-:Y:S01]  /*5060*/  R2UR UR14, R4 ;  /* 0x00000000040e72ca */ /* 0x000fe200000e0000 */
[----:B------:R-:W-:Y:S01]  /*5070*/  IMAD.U32 R23, RZ, RZ, UR4 ;  /* 0x00000004ff177e24 */ /* 0x000fe2000f8e00ff */
[----:B------:R-:W-:-:S04]  /*5080*/  UIMAD UR10, UR6, 0x600, UR10 ;  /* 0x00000600060a78a4 */ /* 0x000fc8000f8e020a */
[----:B------:R-:W-:-:S03]  /*5090*/  @!P1 LEA R23, R23, UR36, 0x3 ;  /* 0x0000002417179c11 */ /* 0x000fc6000f8e18ff */
[----:B------:R-:W-:Y:S02]  /*50a0*/  UMOV UR34, UR10 ;  /* 0x0000000a00227c82 */ /* 0x000fe40008000000 */
[----:B------:R-:W-:Y:S01]  /*50b0*/  HGMMA.64x96x16.F32.BF16 R88, gdesc[UR32].tnspB, R88, gsb0 ;  /* 0x41600000205879f0 */ /* 0x000fe20008001858 */
[----:B------:R-:W-:Y:S01]  /*50c0*/  UIADD3 UR32, UR11, 0x2, URZ ;  /* 0x000000020b207890 */ /* 0x000fe2000fffe03f */
[----:B------:R-:W-:Y:S01]  /*50d0*/  @!P1 VIADD R23, R23, 0x2d840 ;  /* 0x0002d84017179836 */ /* 0x000fe20000000000 */
[----:B------:R-:W-:Y:S01]  /*50e0*/  UIADD3 UR34, UR10, 0x40, URZ ;  /* 0x000000400a227890 */ /* 0x000fe2000fffe03f */
[----:B------:R-:W-:Y:S01]  /*50f0*/  UMOV UR33, 0x40000040 ;  /* 0x4000004000217882 */ /* 0x000fe20000000000 */
[----:B------:R-:W-:Y:S02]  /*5100*/  UMOV UR35, 0x80000020 ;  /* 0x8000002000237882 */ /* 0x000fe40000000000 */
[----:B------:R-:W-:Y:S01]  /*5110*/  @!P1 PRMT R23, RZ, 0x654, R23 ;  /* 0x00000654ff179816 */ /* 0x000fe20000000017 */
        /* <DEDUP_REMOVED lines=42> */
[----:B------:R-:W-:Y:S02]  /*53c0*/  @UP0 ULDC UR10, c[0x0][0x44c] ;  /* 0x00011300000a0ab9 */ /* 0x000fe40000000800 */
[----:B0-----:R-:W-:Y:S01]  /*53d0*/  @P2 IMAD.HI.U32 R13, R0, UR10, RZ ;  /* 0x0000000a000d2c27 */ /* 0x001fe2000f8e00ff */
[----:B------:R-:W-:Y:S01]  /*53e0*/  @UP0 ULDC UR10, c[0x0][0x450] ;  /* 0x00011400000a0ab9 */ /* 0x000fe20000000800 */
[----:B------:R-:W-:-:S03]  /*53f0*/  ISETP.GE.U32.AND P2, PT, R2, 0x180, PT ;  /* 0x000001800200780c */ /* 0x000fc60003f46070 */
[----:B------:R-:W-:Y:S02]  /*5400*/  @P3 SHF.R.U32.HI R142, RZ, UR10, R13 ;  /* 0x0000000aff8e3c19 */ /* 0x000fe4000801160d */
[----:B------:R-:W0:Y:S01]  /*5410*/  LDC R13, c[0x0][0x288] ;  /* 0x0000a200ff0d7b82 */ /* 0x000e220000000800 */
[----:B------:R-:W-:Y:S02]  /*5420*/  SEL R136, R22, 0x9, !P2 ;  /* 0x0000000916887807 */ /* 0x000fe40005000000 */
[----:B------:R-:W1:Y:S01]  /*5430*/  SHFL.IDX PT, R141, R142, RZ, 0x1c1f ;  /* 0x001c1fff8e8d7589 */ /* 0x000e6200000e0000 */
[----:B------:R-:W-:Y:S02]  /*5440*/  IADD3 R22, -R140, 0x1, RZ ;  /* 0x000000018c167810 */ /* 0x000fe40007ffe1ff */
[----:B------:R-:W-:-:S03]  /*5450*/  PLOP3.LUT P2, PT, PT, PT, UP1, 0x40, 0x0 ;  /* 0x000000000000781c */ /* 0x000fc60003f4e818 */
[----:B------:R-:W-:-:S04]  /*5460*/  IMAD R137, R3, -0x2, R22 ;  /* 0xfffffffe03897824 */ /* 0x000fc800078e0216 */
[----:B------:R-:W-:-:S04]  /*5470*/  IMAD R22, R18, UR31, R137 ;  /* 0x0000001f12167c24 */ /* 0x000fc8000f8e0289 */
[----:B0-----:R-:W-:-:S04]  /*5480*/  IMAD.IADD R22, R22, 0x1, -R13 ;  /* 0x0000000116167824 */ /* 0x001fc800078e0a0d */
[C---:B------:R-:W-:Y:S02]  /*5490*/  VIADD R139, R22.reuse, UR38 ;  /* 0x00000026168b7c36 */ /* 0x040fe40008000000 */
[----:B------:R-:W-:-:S04]  /*54a0*/  VIADD R138, R22, UR14 ;  /* 0x0000000e168a7c36 */ /* 0x000fc80008000000 */
[----:B-1----:R-:W-:Y:S01]  /*54b0*/  IMAD.IADD R22, R141, 0x1, R138 ;  /* 0x000000018d167824 */ /* 0x002fe200078e028a */
[----:B------:R-:W-:Y:S02]  /*54c0*/  WARPGROUP.DEPBAR.LE gsb0, 0x0 ;  /* 0x00008000000079c5 */ /* 0x000fe40000010000 */
[----:B------:R-:W-:-:S06]  /*54d0*/  WARPGROUP.ARRIVE ;  /* 0x00000000000079c5 */ /* 0x000fcc0000000000 */
[----:B------:R-:W-:Y:S03]  /*54e0*/  HGMMA.64x96x16.F32.BF16 R88, gdesc[UR32].tnspB, R88, gsb0 ;  /* 0x41600000205879f0 */ /* 0x000fe60008001858 */
[----:B------:R-:W-:Y:S02]  /*54f0*/  WARPGROUP.DEPBAR.LE gsb0, 0x0 ;  /* 0x00008000000079c5 */ /* 0x000fe40000010000 */
[----:B------:R0:W-:Y:S06]  /*5500*/  BAR.ARV R136, 0x100 ;  /* 0x000400880000751d */ /* 0x0001ec0000002000 */
[----:B------:R1:W-:Y:S02]  /*5510*/  @!P1 SYNCS.ARRIVE.TRANS64.RED.A1T0 RZ, [R23+URZ], RZ ;  /* 0x000000ff17ff99a7 */ /* 0x0003e4000810043f */
[----:B-1----:R-:W-:Y:S01]  /*5520*/  IMAD.IADD R23, R141, 0x1, R139 ;  /* 0x000000018d177824 */ /* 0x002fe200078e028b */
[----:B0-----:R-:W-:Y:S06]  /*5530*/  @P2 BRA `(.L_x_10236) ;  /* 0x00000000005c2947 */ /* 0x001fec0003800000 */
        /* <DEDUP_REMOVED lines=13> */
.L_x_10238:
[----:B------:R-:W-:-:S05]  /*5610*/  IMAD.U32 R143, RZ, RZ, UR29 ;  /* 0x0000001dff8f7e24 */ /* 0x000fca000f8e00ff */
[----:B------:R-:W-:-:S13]  /*5620*/  ISETP.NE.AND P2, PT, R143, 0x1, PT ;  /* 0x000000018f00780c */ /* 0x000fda0003f45270 */
[----:B------:R-:W0:Y:S02]  /*5630*/  @P2 LDC.64 R136, c[0x0][0x9e8] ;  /* 0x00027a00ff882b82 */ /* 0x000e240000000a00 */
[----:B0-----:R-:W-:-:S05]  /*5640*/  @P2 IMAD.HI.U32 R136, R141, R136, RZ ;  /* 0x000000888d882227 */ /* 0x001fca00078e00ff */
[----:B------:R-:W-:-:S07]  /*5650*/  @P2 SHF.R.U32.HI R141, RZ, R137, R136 ;  /* 0x00000089ff8d2219 */ /* 0x000fce0000011688 */
.L_x_10239:
[----:B------:R-:W-:Y:S05]  /*5660*/  BSYNC B0 ;  /* 0x0000000000007941 */ /* 0x000fea0003800000 */
.L_x_10237:
[----:B------:R-:W-:-:S04]  /*5670*/  IMAD R136, R141, R143, -R140 ;  /* 0x0000008f8d887224 */ /* 0x000fc800078e0a8c */
[----:B------:R-:W-:-:S05]  /*5680*/  IMAD R136, R3, -0x2, R136 ;  /* 0xfffffffe03887824 */ /* 0x000fca00078e0288 */
[----:B------:R-:W-:Y:S02]  /*5690*/  VIADDMNMX R23, R136, R143, R23, PT ;  /* 0x0000008f88177246 */ /* 0x000fe40003800117 */
[----:B------:R-:W-:-:S07]  /*56a0*/  VIMNMX R22, R22, R136, !PT ;  /* 0x0000008816167248 */ /* 0x000fce0007fe0100 */
.L_x_10236:
        /* <DEDUP_REMOVED lines=115> */
.L_x_10242:
[----:B------:R-:W-:-:S05]  /*5de0*/  IMAD.U32 R24, RZ, RZ, UR29 ;  /* 0x0000001dff187e24 */ /* 0x000fca000f8e00ff */
[----:B------:R-:W-:-:S13]  /*5df0*/  ISETP.NE.AND P3, PT, R24, 0x1, PT ;  /* 0x000000011800780c */ /* 0x000fda0003f65270 */
[----:B------:R-:W0:Y:S02]  /*5e00*/  @P3 LDC.64 R22, c[0x0][0x9e8] ;  /* 0x00027a00ff163b82 */ /* 0x000e240000000a00 */
[----:B0-----:R-:W-:-:S05]  /*5e10*/  @P3 IMAD.HI.U32 R22, R137, R22, RZ ;  /* 0x0000001689163227 */ /* 0x001fca00078e00ff */
[----:B------:R-:W-:-:S07]  /*5e20*/  @P3 SHF.R.U32.HI R137, RZ, R23, R22 ;  /* 0x00000017ff893219 */ /* 0x000fce0000011616 */
.L_x_10243:
[----:B------:R-:W-:Y:S05]  /*5e30*/  BSYNC B0 ;  /* 0x0000000000007941 */ /* 0x000fea0003800000 */
.L_x_10241:
[----:B------:R-:W-:-:S04]  /*5e40*/  IMAD R140, R137, R24, -R140 ;  /* 0x00000018898c7224 */ /* 0x000fc800078e0a8c */
[----:B------:R-:W-:-:S05]  /*5e50*/  IMAD R140, R3, -0x2, R140 ;  /* 0xfffffffe038c7824 */ /* 0x000fca00078e028c */
[----:B------:R-:W-:Y:S02]  /*5e60*/  VIADDMNMX R139, R140, R24, R139, PT ;  /* 0x000000188c8b7246 */ /* 0x000fe4000380018b */
[----:B------:R-:W-:-:S07]  /*5e70*/  VIMNMX R138, R138, R140, !PT ;  /* 0x0000008c8a8a7248 */ /* 0x000fce0007fe0100 */
.L_x_10240:
        /* <DEDUP_REMOVED lines=21> */
[----:B------:R-:W-:Y:S02]  /*5fd0*/  ISETP.GT.AND P5, PT, R138, RZ, P2 ;  /* 0x000000ff8a00720c */ /* 0x000fe400017a4270 */
        /* <DEDUP_REMOVED lines=13> */
[----:B------:R-:W-:Y:S02]  /*60b0*/  ISETP.LT.OR P3, PT, R139, 0xa, P3 ;  /* 0x0000000a8b00780c */ /* 0x000fe40001f61670 */
[----:B------:R-:W-:Y:S02]  /*60c0*/  FMNMX.FTZ R23, R57, R22, !PT ;  /* 0x0000001639177209 */ /* 0x000fe40007810000 */
[----:B------:R-:W-:-:S02]  /*60d0*/  ISETP.LT.OR P4, PT, R139, 0x11, P4 ;  /* 0x000000118b00780c */ /* 0x000fc40002781670 */
[----:B------:R-:W-:Y:S02]  /*60e0*/  FMNMX.FTZ R22, R60, R23, !PT ;  /* 0x000000173c167209 */ /* 0x000fe40007810000 */
[----:B------:R-:W-:Y:S02]  /*60f0*/  FSEL R31, R31, -INF , !P3 ;  /* 0xff8000001f1f7808 */ /* 0x000fe40005800000 */
        /* <DEDUP_REMOVED lines=26> */
[----:B------:R-:W-:Y:S01]  /*62a0*/  FSEL R46, R46, -INF , !P4 ;  /* 0xff8000002e2e7808 */ /* 0x000fe20006000000 */
[----:B------:R-:W0:Y:S01]  /*62b0*/  SHFL.BFLY PT, R22, R23, 0x2, 0x1f ;  /* 0x0c401f0017167f89 */ /* 0x000e2200000e0000 */
[----:B------:R-:W-:-:S04]  /*62c0*/  ISETP.GT.AND P4, PT, R138, 0x30, P2 ;  /* 0x000000308a00780c */ /* 0x000fc80001784270 */
[----:B------:R-:W-:-:S04]  /*62d0*/  ISETP.LT.OR P4, PT, R139, 0x31, P4 ;  /* 0x000000318b00780c */ /* 0x000fc80002781670 */
[----:B------:R-:W-:Y:S02]  /*62e0*/  FSEL R50, R50, -INF , !P4 ;  /* 0xff80000032327808 */ /* 0x000fe40006000000 */
[----:B------:R-:W-:-:S04]  /*62f0*/  ISETP.GT.AND P4, PT, R138, 0x39, P2 ;  /* 0x000000398a00780c */ /* 0x000fc80001784270 */
[----:B------:R-:W-:-:S04]  /*6300*/  ISETP.LT.OR P4, PT, R139, 0x3a, P4 ;  /* 0x0000003a8b00780c */ /* 0x000fc80002781670 */
[----:B------:R-:W-:Y:S02]  /*6310*/  FSEL R55, R55, -INF , !P4 ;  /* 0xff80000037377808 */ /* 0x000fe40006000000 */
[----:B------:R-:W-:Y:S02]  /*6320*/  ISETP.GT.AND P4, PT, R138, 0x48, P2 ;  /* 0x000000488a00780c */ /* 0x000fe40001784270 */
[----:B0-----:R-:W-:Y:S02]  /*6330*/  FMNMX.FTZ R24, R23, R22, !PT ;  /* 0x0000001617187209 */ /* 0x001fe40007810000 */
[----:B------:R-:W-:-:S03]  /*6340*/  ISETP.LT.OR P4, PT, R139, 0x49, P4 ;  /* 0x000000498b00780c */ /* 0x000fc60002781670 */
[----:B------:R-:W0:Y:S01]  /*6350*/  SHFL.BFLY PT, R137, R24, 0x1, 0x1f ;  /* 0x0c201f0018897f89 */ /* 0x000e2200000e0000 */
[----:B------:R-:W-:Y:S02]  /*6360*/  FSEL R62, R62, -INF , !P4 ;  /* 0xff8000003e3e7808 */ /* 0x000fe40006000000 */
        /* <DEDUP_REMOVED lines=8> */
[----:B------:R-:W-:Y:S02]  /*63f0*/  ISETP.LT.OR P4, PT, R139, 0x6a, P4 ;  /* 0x0000006a8b00780c */ /* 0x000fe40002781670 */
[C---:B------:R-:W-:Y:S01]  /*6400*/  FSETP.NEU.FTZ.AND P6, PT, R22.reuse, -INF , PT ;  /* 0xff8000001600780b */ /* 0x040fe20003fdd000 */
[----:B------:R-:W-:-:S05]  /*6410*/  FMUL.FTZ R136, R22, UR10 ;  /* 0x0000000a16887c20 */ /* 0x000fca0008410000 */
[----:B------:R-:W-:-:S05]  /*6420*/  FSEL R24, R136, RZ, P6 ;  /* 0x000000ff88187208 */ /* 0x000fca0003000000 */
[--C-:B------:R-:W-:Y:S01]  /*6430*/  FFMA.FTZ R137, R32, UR10, -R24.reuse ;  /* 0x0000000a20897c23 */ /* 0x100fe20008010818 */
[----:B------:R-:W-:Y:S01]  /*6440*/  FSEL R32, R26, -INF , !P5 ;  /* 0xff8000001a207808 */ /* 0x000fe20006800000 */
        /* <DEDUP_REMOVED lines=9> */
[----:B------:R-:W-:Y:S01]  /*64e0*/  ISETP.LT.OR P5, PT, R139, 0x2a, P3 ;  /* 0x0000002a8b00780c */ /* 0x000fe20001fa1670 */
[--C-:B------:R-:W-:Y:S01]  /*64f0*/  FFMA.FTZ R142, R53, UR10, -R24.reuse ;  /* 0x0000000a358e7c23 */ /* 0x100fe20008010818 */
[----:B------:R-:W-:Y:S01]  /*6500*/  FMNMX.FTZ R140, R30, R33, !PT ;  /* 0x000000211e8c7209 */ /* 0x000fe20007810000 */
[--C-:B------:R-:W-:Y:S01]  /*6510*/  FFMA.FTZ R33, R36, UR10, -R24.reuse ;  /* 0x0000000a24217c23 */ /* 0x100fe20008010818 */
[----:B------:R-:W-:Y:S01]  /*6520*/  ISETP.GT.AND P3, PT, R138, 0x31, P2 ;  /* 0x000000318a00780c */ /* 0x000fe20001764270 */
[----:B------:R-:W-:Y:S01]  /*6530*/  FFMA.FTZ R85, R85, UR10, -R24 ;  /* 0x0000000a55557c23 */ /* 0x000fe20008010818 */
[----:B0-----:R-:W-:Y:S01]  /*6540*/  FMNMX.FTZ R137, R31, R140, !PT ;  /* 0x0000008c1f897209 */ /* 0x001fe20007810000 */
[----:B------:R-:W-:Y:S01]  /*6550*/  MUFU.EX2 R23, R23 ;  /* 0x0000001700177308 */ /* 0x000fe20000000800 */
[----:B------:R-:W-:-:S02]  /*6560*/  FSEL R47, R47, -INF , !P5 ;  /* 0xff8000002f2f7808 */ /* 0x000fc40006800000 */
[----:B------:R-:W-:Y:S02]  /*6570*/  FMNMX.FTZ R36, R34, R137, !PT ;  /* 0x0000008922247209 */ /* 0x000fe40007810000 */
[----:B------:R-:W-:Y:S02]  /*6580*/  ISETP.GT.AND P5, PT, R138, 0x38, P2 ;  /* 0x000000388a00780c */ /* 0x000fe400017a4270 */
[----:B------:R-:W-:Y:S01]  /*6590*/  FMNMX.FTZ R37, R35, R36, !PT ;  /* 0x0000002423257209 */ /* 0x000fe20007810000 */
[----:B------:R-:W-:Y:S01]  /*65a0*/  MUFU.EX2 R136, R136 ;  /* 0x0000008800887308 */ /* 0x000fe20000000800 */
[----:B------:R-:W-:Y:S02]  /*65b0*/  ISETP.LT.OR P3, PT, R139, 0x32, P3 ;  /* 0x000000328b00780c */ /* 0x000fe40001f61670 */
[----:B------:R-:W-:Y:S01]  /*65c0*/  FMNMX.FTZ R140, R38, R37, !PT ;  /* 0x00000025268c7209 */ /* 0x000fe20007810000 */
[----:B------:R-:W-:Y:S01]  /*65d0*/  FFMA.FTZ R37, R40, UR10, -R24 ;  /* 0x0000000a28257c23 */ /* 0x000fe20008010818 */
[----:B------:R-:W-:-:S02]  /*65e0*/  FSEL R51, R51, -INF , !P3 ;  /* 0xff80000033337808 */ /* 0x000fc40005800000 */
[----:B------:R-:W-:Y:S01]  /*65f0*/  FMNMX.FTZ R137, R39, R140, !PT ;  /* 0x0000008c27897209 */ /* 0x000fe20007810000 */
[----:B------:R0:W-:Y:S01]  /*6600*/  MUFU.EX2 R36, R141 ;  /* 0x0000008d00247308 */ /* 0x0001e20000000800 */
[----:B------:R-:W-:Y:S02]  /*6610*/  ISETP.LT.OR P5, PT, R139, 0x39, P5 ;  /* 0x000000398b00780c */ /* 0x000fe40002fa1670 */
[----:B------:R-:W-:Y:S02]  /*6620*/  FMNMX.FTZ R40, R42, R137, !PT ;  /* 0x000000892a287209 */ /* 0x000fe40007810000 */
[----:B------:R-:W-:Y:S02]  /*6630*/  ISETP.GT.AND P3, PT, R138, 0x40, P2 ;  /* 0x000000408a00780c */ /* 0x000fe40001764270 */
[----:B------:R-:W-:Y:S01]  /*6640*/  FSEL R54, R54, -INF , !P5 ;  /* 0xff80000036367808 */ /* 0x000fe20006800000 */
[----:B------:R-:W-:Y:S01]  /*6650*/  MUFU.EX2 R25, R25 ;  /* 0x0000001900197308 */ /* 0x000fe20000000800 */
[----:B0-----:R-:W-:Y:S01]  /*6660*/  FFMA.FTZ R141, R41, UR10, -R24 ;  /* 0x0000000a298d7c23 */ /* 0x001fe20008010818 */
[----:B------:R-:W-:-:S02]  /*6670*/  FMNMX.FTZ R41, R43, R40, !PT ;  /* 0x000000282b297209 */ /* 0x000fc40007810000 */
[----:B------:R-:W-:Y:S02]  /*6680*/  ISETP.GT.AND P5, PT, R138, 0x41, P2 ;  /* 0x000000418a00780c */ /* 0x000fe400017a4270 */
[----:B------:R-:W-:Y:S01]  /*6690*/  FMNMX.FTZ R140, R46, R41, !PT ;  /* 0x000000292e8c7209 */ /* 0x000fe20007810000 */
[--C-:B------:R-:W-:Y:S01]  /*66a0*/  FFMA.FTZ R41, R44, UR10, -R24.reuse ;  /* 0x0000000a2c297c23 */ /* 0x100fe20008010818 */
[----:B------:R0:W-:Y:S01]  /*66b0*/  MUFU.EX2 R40, R141 ;  /* 0x0000008d00287308 */ /* 0x0001e20000000800 */
[----:B------:R-:W-:Y:S02]  /*66c0*/  ISETP.LT.OR P3, PT, R139, 0x41, P3 ;  /* 0x000000418b00780c */ /* 0x000fe40001f61670 */
[----:B------:R-:W-:Y:S02]  /*66d0*/  FMNMX.FTZ R137, R47, R140, !PT ;  /* 0x0000008c2f897209 */ /* 0x000fe40007810000 */
[----:B------:R-:W-:Y:S02]  /*66e0*/  ISETP.LT.OR P5, PT, R139, 0x42, P5 ;  /* 0x000000428b00780c */ /* 0x000fe40002fa1670 */
[----:B------:R-:W-:Y:S01]  /*66f0*/  FMNMX.FTZ R44, R50, R137, !PT ;  /* 0x00000089322c7209 */ /* 0x000fe20007810000 */
[----:B------:R-:W-:Y:S01]  /*6700*/  MUFU.EX2 R28, R28 ;  /* 0x0000001c001c7308 */ /* 0x000fe20000000800 */
[----:B0-----:R-:W-:Y:S01]  /*6710*/  FFMA.FTZ R141, R45, UR10, -R24 ;  /* 0x0000000a2d8d7c23 */ /* 0x001fe20008010818 */
[----:B------:R-:W-:-:S02]  /*6720*/  FSEL R58, R58, -INF , !P3 ;  /* 0xff8000003a3a7808 */ /* 0x000fc40005800000 */
[----:B------:R-:W-:Y:S02]  /*6730*/  FMNMX.FTZ R45, R51, R44, !PT ;  /* 0x0000002c332d7209 */ /* 0x000fe40007810000 */
[----:B------:R-:W-:Y:S02]  /*6740*/  ISETP.GT.AND P3, PT, R138, 0x49, P2 ;  /* 0x000000498a00780c */ /* 0x000fe40001764270 */
[----:B------:R-:W-:Y:S01]  /*6750*/  FMNMX.FTZ R140, R54, R45, !PT ;  /* 0x0000002d368c7209 */ /* 0x000fe20007810000 */
[----:B------:R-:W-:Y:S01]  /*6760*/  FFMA.FTZ R45, R48, UR10, -R24 ;  /* 0x0000000a302d7c23 */ /* 0x000fe20008010818 */
[----:B------:R-:W-:Y:S01]  /*6770*/  FSEL R59, R59, -INF , !P5 ;  /* 0xff8000003b3b7808 */ /* 0x000fe20006800000 */
[----:B------:R0:W-:Y:S01]  /*6780*/  MUFU.EX2 R44, R141 ;  /* 0x0000008d002c7308 */ /* 0x0001e20000000800 */
[----:B------:R-:W-:Y:S02]  /*6790*/  FMNMX.FTZ R137, R55, R140, !PT ;  /* 0x0000008c37897209 */ /* 0x000fe40007810000 */
[----:B------:R-:W-:-:S02]  /*67a0*/  ISETP.GT.AND P5, PT, R138, 0x50, P2 ;  /* 0x000000508a00780c */ /* 0x000fc400017a4270 */
[----:B------:R-:W-:Y:S02]  /*67b0*/  FMNMX.FTZ R48, R58, R137, !PT ;  /* 0x000000893a307209 */ /* 0x000fe40007810000 */
[----:B------:R-:W-:Y:S01]  /*67c0*/  ISETP.LT.OR P3, PT, R139, 0x4a, P3 ;  /* 0x0000004a8b00780c */ /* 0x000fe20001f61670 */
[----:B------:R-:W-:Y:S01]  /*67d0*/  MUFU.EX2 R29, R29 ;  /* 0x0000001d001d7308 */ /* 0x000fe20000000800 */
[--C-:B0-----:R-:W-:Y:S01]  /*67e0*/  FFMA.FTZ R141, R49, UR10, -R24.reuse ;  /* 0x0000000a318d7c23 */ /* 0x101fe20008010818 */
[----:B------:R-:W-:Y:S02]  /*67f0*/  FMNMX.FTZ R49, R59, R48, !PT ;  /* 0x000000303b317209 */ /* 0x000fe40007810000 */
[----:B------:R-:W-:Y:S02]  /*6800*/  FSEL R63, R63, -INF , !P3 ;  /* 0xff8000003f3f7808 */ /* 0x000fe40005800000 */
[----:B------:R-:W-:Y:S02]  /*6810*/  ISETP.LT.OR P5, PT, R139, 0x51, P5 ;  /* 0x000000518b00780c */ /* 0x000fe40002fa1670 */
[----:B------:R-:W-:Y:S01]  /*6820*/  FMNMX.FTZ R140, R62, R49, !PT ;  /* 0x000000313e8c7209 */ /* 0x000fe20007810000 */
[----:B------:R-:W-:Y:S01]  /*6830*/  FFMA.FTZ R49, R52, UR10, -R24 ;  /* 0x0000000a34317c23 */ /* 0x000fe20008010818 */
[----:B------:R-:W-:Y:S01]  /*6840*/  ISETP.GT.AND P3, PT, R138, 0x58, P2 ;  /* 0x000000588a00780c */ /* 0x000fe20001764270 */
[----:B------:R0:W-:Y:S01]  /*6850*/  MUFU.EX2 R48, R141 ;  /* 0x0000008d00307308 */ /* 0x0001e20000000800 */
[----:B------:R-:W-:-:S02]  /*6860*/  FSEL R66, R66, -INF , !P5 ;  /* 0xff80000042427808 */ /* 0x000fc40006800000 */
[----:B------:R-:W-:Y:S02]  /*6870*/  FMNMX.FTZ R137, R63, R140, !PT ;  /* 0x0000008c3f897209 */ /* 0x000fe40007810000 */
[----:B------:R-:W-:Y:S02]  /*6880*/  ISETP.GT.AND P5, PT, R138, 0x59, P2 ;  /* 0x000000598a00780c */ /* 0x000fe400017a4270 */
[C---:B------:R-:W-:Y:S01]  /*6890*/  ISETP.LT.OR P3, PT, R139.reuse, 0x59, P3 ;  /* 0x000000598b00780c */ /* 0x040fe20001f61670 */
[----:B------:R-:W-:Y:S01]  /*68a0*/  MUFU.EX2 R33, R33 ;  /* 0x0000002100217308 */ /* 0x000fe20000000800 */
[----:B------:R-:W-:Y:S02]  /*68b0*/  FMNMX.FTZ R52, R66, R137, !PT ;  /* 0x0000008942347209 */ /* 0x000fe40007810000 */
[----:B------:R-:W-:Y:S02]  /*68c0*/  ISETP.LT.OR P5, PT, R139, 0x5a, P5 ;  /* 0x0000005a8b00780c */ /* 0x000fe40002fa1670 */
[----:B------:R-:W-:-:S02]  /*68d0*/  FSEL R70, R70, -INF , !P3 ;  /* 0xff80000046467808 */ /* 0x000fc40005800000 */
[----:B------:R-:W-:Y:S01]  /*68e0*/  FMNMX.FTZ R53, R67, R52, !PT ;  /* 0x0000003443357209 */ /* 0x000fe20007810000 */
[----:B------:R-:W-:Y:S01]  /*68f0*/  MUFU.EX2 R37, R37 ;  /* 0x0000002500257308 */ /* 0x000fe20000000800 */
[----:B------:R-:W-:Y:S02]  /*6900*/  ISETP.GT.AND P3, PT, R138, 0x61, P2 ;  /* 0x000000618a00780c */ /* 0x000fe40001764270 */
[----:B------:R-:W-:Y:S02]  /*6910*/  FSEL R71, R71, -INF , !P5 ;  /* 0xff80000047477808 */ /* 0x000fe40006800000 */
[----:B------:R-:W-:Y:S01]  /*6920*/  FMNMX.FTZ R140, R70, R53, !PT ;  /* 0x00000035468c7209 */ /* 0x000fe20007810000 */
[----:B------:R-:W-:Y:S01]  /*6930*/  FFMA.FTZ R53, R56, UR10, -R24 ;  /* 0x0000000a38357c23 */ /* 0x000fe20008010818 */
[----:B------:R-:W-:Y:S01]  /*6940*/  ISETP.GT.AND P5, PT, R138, 0x68, P2 ;  /* 0x000000688a00780c */ /* 0x000fe200017a4270 */
[----:B------:R-:W-:Y:S01]  /*6950*/  MUFU.EX2 R52, R142 ;  /* 0x0000008e00347308 */ /* 0x000fe20000000800 */
[----:B------:R-:W-:-:S02]  /*6960*/  ISETP.LT.OR P3, PT, R139, 0x62, P3 ;  /* 0x000000628b00780c */ /* 0x000fc40001f61670 */
[----:B------:R-:W-:Y:S02]  /*6970*/  FMNMX.FTZ R137, R71, R140, !PT ;  /* 0x0000008c47897209 */ /* 0x000fe40007810000 */
[----:B------:R-:W-:Y:S02]  /*6980*/  FSEL R75, R75, -INF , !P3 ;  /* 0xff8000004b4b7808 */ /* 0x000fe40005800000 */
[----:B------:R-:W-:Y:S01]  /*6990*/  ISETP.LT.OR P5, PT, R139, 0x69, P5 ;  /* 0x000000698b00780c */ /* 0x000fe20002fa1670 */
[----:B------:R-:W-:Y:S01]  /*69a0*/  MUFU.EX2 R41, R41 ;  /* 0x0000002900297308 */ /* 0x000fe20000000800 */
[----:B------:R-:W-:Y:S01]  /*69b0*/  FMNMX.FTZ R56, R74, R137, !PT ;  /* 0x000000894a387209 */ /* 0x000fe20007810000 */
[----:B------:R-:W-:Y:S01]  /*69c0*/  FFMA.FTZ R137, R57, UR10, -R24 ;  /* 0x0000000a39897c23 */ /* 0x000fe20008010818 */
[----:B------:R-:W-:Y:S02]  /*69d0*/  ISETP.GT.AND P3, PT, R138, 0x70, P2 ;  /* 0x000000708a00780c */ /* 0x000fe40001764270 */
[----:B------:R-:W-:-:S02]  /*69e0*/  FSEL R140, R78, -INF , !P5 ;  /* 0xff8000004e8c7808 */ /* 0x000fc40006800000 */
[----:B------:R-:W-:Y:S01]  /*69f0*/  FMNMX.FTZ R57, R75, R56, !PT ;  /* 0x000000384b397209 */ /* 0x000fe20007810000 */
[----:B------:R-:W-:Y:S01]  /*6a00*/  MUFU.EX2 R45, R45 ;  /* 0x0000002d002d7308 */ /* 0x000fe20000000800 */
[----:B------:R-:W-:Y:S02]  /*6a10*/  ISETP.GT.AND P5, PT, R138, 0x71, P2 ;  /* 0x000000718a00780c */ /* 0x000fe400017a4270 */
[----:B0-----:R-:W-:Y:S02]  /*6a20*/  FSEL R141, R79, -INF , !P4 ;  /* 0xff8000004f8d7808 */ /* 0x001fe40006000000 */
[C---:B------:R-:W-:Y:S02]  /*6a30*/  ISETP.LT.OR P3, PT, R139.reuse, 0x71, P3 ;  /* 0x000000718b00780c */ /* 0x040fe40001f61670 */
[----:B------:R-:W-:Y:S01]  /*6a40*/  FMNMX.FTZ R78, R140, R57, !PT ;  /* 0x000000398c4e7209 */ /* 0x000fe20007810000 */
[----:B------:R-:W-:Y:S01]  /*6a50*/  FFMA.FTZ R57, R60, UR10, -R24 ;  /* 0x0000000a3c397c23 */ /* 0x000fe20008010818 */
[----:B------:R-:W-:Y:S01]  /*6a60*/  ISETP.GT.AND P4, PT, R138, 0x78, P2 ;  /* 0x000000788a00780c */ /* 0x000fe20001784270 */
[----:B------:R0:W-:Y:S01]  /*6a70*/  MUFU.EX2 R56, R137 ;  /* 0x0000008900387308 */ /* 0x0001e20000000800 */
[----:B------:R-:W-:-:S02]  /*6a80*/  ISETP.LT.OR P5, PT, R139, 0x72, P5 ;  /* 0x000000728b00780c */ /* 0x000fc40002fa1670 */
[----:B------:R-:W-:Y:S02]  /*6a90*/  FSEL R82, R82, -INF , !P3 ;  /* 0xff80000052527808 */ /* 0x000fe40005800000 */
[----:B------:R-:W-:Y:S02]  /*6aa0*/  FMNMX.FTZ R79, R141, R78, !PT ;  /* 0x0000004e8d4f7209 */ /* 0x000fe40007810000 */
[----:B------:R-:W-:Y:S01]  /*6ab0*/  ISETP.GT.AND P2, PT, R138, 0x79, P2 ;  /* 0x000000798a00780c */ /* 0x000fe20001744270 */
[----:B------:R-:W-:Y:S01]  /*6ac0*/  MUFU.EX2 R49, R49 ;  /* 0x0000003100317308 */ /* 0x000fe20000000800 */
[----:B------:R-:W-:Y:S01]  /*6ad0*/  ISETP.LT.OR P4, PT, R139, 0x79, P4 ;  /* 0x000000798b00780c */ /* 0x000fe20002781670 */
[----:B0-----:R-:W-:Y:S01]  /*6ae0*/  FFMA.FTZ R137, R61, UR10, -R24 ;  /* 0x0000000a3d897c23 */ /* 0x001fe20008010818 */
[----:B------:R-:W-:Y:S02]  /*6af0*/  FSEL R83, R83, -INF , !P5 ;  /* 0xff80000053537808 */ /* 0x000fe40006800000 */
[----:B------:R-:W-:-:S02]  /*6b00*/  FMNMX.FTZ R60, R82, R79, !PT ;  /* 0x0000004f523c7209 */ /* 0x000fc40007810000 */
[----:B------:R-:W-:Y:S01]  /*6b10*/  ISETP.LT.OR P2, PT, R139, 0x7a, P2 ;  /* 0x0000007a8b00780c */ /* 0x000fe20001741670 */
[----:B------:R-:W-:Y:S01]  /*6b20*/  MUFU.EX2 R53, R53 ;  /* 0x0000003500357308 */ /* 0x000fe20000000800 */
[----:B------:R-:W-:Y:S02]  /*6b30*/  FSEL R86, R86, -INF , !P4 ;  /* 0xff80000056567808 */ /* 0x000fe40006000000 */
[----:B------:R-:W-:Y:S02]  /*6b40*/  FMNMX.FTZ R61, R83, R60, !PT ;  /* 0x0000003c533d7209 */ /* 0x000fe40007810000 */
[----:B------:R-:W-:Y:S02]  /*6b50*/  FSEL R87, R87, -INF , !P2 ;  /* 0xff80000057577808 */ /* 0x000fe40005000000 */
        /* <DEDUP_REMOVED lines=8> */
[--C-:B------:R-:W-:Y:S01]  /*6be0*/  FFMA.FTZ R73, R76, UR10, -R24.reuse ;  /* 0x0000000a4c497c23 */ /* 0x100fe20008010818 */
[----:B------:R-:W0:Y:S01]  /*6bf0*/  SHFL.BFLY PT, R79, R78, 0x2, 0x1f ;  /* 0x0c401f004e4f7f89 */ /* 0x000e2200000e0000 */
[--C-:B------:R-:W-:Y:S01]  /*6c00*/  FFMA.FTZ R76, R77, UR10, -R24.reuse ;  /* 0x0000000a4d4c7c23 */ /* 0x100fe20008010818 */
[--C-:B------:R-:W-:Y:S01]  /*6c10*/  FFMA.FTZ R77, R80, UR10, -R24.reuse ;  /* 0x0000000a504d7c23 */ /* 0x100fe20008010818 */
[----:B------:R-:W-:Y:S01]  /*6c20*/  FFMA.FTZ R80, R81, UR10, -R24 ;  /* 0x0000000a51507c23 */ /* 0x000fe20008010818 */
[----:B------:R-:W-:Y:S01]  /*6c30*/  FSEL R81, R22, RZ, P6 ;  /* 0x000000ff16517208 */ /* 0x000fe20003000000 */
[----:B------:R-:W-:Y:S04]  /*6c40*/  MUFU.EX2 R60, R137 ;  /* 0x00000089003c7308 */ /* 0x000fe80000000800 */
[----:B------:R-:W-:-:S04]  /*6c50*/  FADD.FTZ R12, -R81, R12 ;  /* 0x0000000c510c7221 */ /* 0x000fc80000010100 */
[----:B------:R-:W-:Y:S01]  /*6c60*/  FMUL.FTZ R12, R12, UR10 ;  /* 0x0000000a0c0c7c20 */ /* 0x000fe20008410000 */
[----:B------:R-:W-:Y:S08]  /*6c70*/  MUFU.EX2 R57, R57 ;  /* 0x0000003900397308 */ /* 0x000ff00000000800 */
[----:B------:R-:W1:Y:S01]  /*6c80*/  MUFU.EX2 R12, R12 ;  /* 0x0000000c000c7308 */ /* 0x000e620000000800 */
[----:B0-----:R-:W-:Y:S01]  /*6c90*/  FMNMX.FTZ R79, R78, R79, !PT ;  /* 0x0000004f4e4f7209 */ /* 0x001fe20007810000 */
[----:B------:R-:W-:-:S04]  /*6ca0*/  FFMA.FTZ R78, R84, UR10, -R24 ;  /* 0x0000000a544e7c23 */ /* 0x000fc80008010818 */
[----:B------:R-:W0:Y:S02]  /*6cb0*/  SHFL.BFLY PT, R138, R79, 0x1, 0x1f ;  /* 0x0c201f004f8a7f89 */ /* 0x000e2400000e0000 */
[----:B------:R-:W-:Y:S08]  /*6cc0*/  MUFU.EX2 R61, R61 ;  /* 0x0000003d003d7308 */ /* 0x000ff00000000800 */
[----:B------:R-:W-:Y:S01]  /*6cd0*/  MUFU.EX2 R64, R64 ;  /* 0x0000004000407308 */ /* 0x000fe20000000800 */
[-C--:B-1----:R-:W-:Y:S01]  /*6ce0*/  FMUL.FTZ R88, R88, R12.reuse ;  /* 0x0000000c58587220 */ /* 0x082fe20000410000 */
        /* <DEDUP_REMOVED lines=12> */
[----:B------:R-:W-:Y:S01]  /*6db0*/  FMUL.FTZ R112, R112, R12 ;  /* 0x0000000c70707220 */ /* 0x000fe20000410000 */
[----:B0-----:R-:W-:Y:S01]  /*6dc0*/  FMNMX.FTZ R79, R79, R138, !PT ;  /* 0x0000008a4f4f7209 */ /* 0x001fe20007810000 */
[----:B------:R-:W-:Y:S01]  /*6dd0*/  MUFU.EX2 R68, R68 ;  /* 0x0000004400447308 */ /* 0x000fe20000000800 */
[----:B------:R-:W-:Y:S01]  /*6de0*/  F2FP.BF16.F32.PACK_AB R138, R28, R25 ;  /* 0x000000191c8a723e */ /* 0x000fe200000010ff */
[-C--:B------:R-:W-:Y:S01]  /*6df0*/  FMUL.FTZ R113, R113, R12.reuse ;  /* 0x0000000c71717220 */ /* 0x080fe20000410000 */
[C---:B------:R-:W-:Y:S01]  /*6e00*/  FSETP.NEU.FTZ.AND P2, PT, R79.reuse, -INF , PT ;  /* 0xff8000004f00780b */ /* 0x040fe20003f5d000 */
[----:B------:R-:W-:Y:S01]  /*6e10*/  FMUL.FTZ R24, R79, UR10 ;  /* 0x0000000a4f187c20 */ /* 0x000fe20008410000 */
[-C--:B------:R-:W-:Y:S01]  /*6e20*/  FMUL.FTZ R116, R116, R12.reuse ;  /* 0x0000000c74747220 */ /* 0x080fe20000410000 */
[-C--:B------:R-:W-:Y:S01]  /*6e30*/  FMUL.FTZ R117, R117, R12.reuse ;  /* 0x0000000c75757220 */ /* 0x080fe20000410000 */
[-C--:B------:R-:W-:Y:S01]  /*6e40*/  FMUL.FTZ R120, R120, R12.reuse ;  /* 0x0000000c78787220 */ /* 0x080fe20000410000 */
[----:B------:R-:W-:Y:S01]  /*6e50*/  MUFU.EX2 R69, R69 ;  /* 0x0000004500457308 */ /* 0x000fe20000000800 */
[----:B------:R-:W-:Y:S01]  /*6e60*/  FSEL R24, R24, RZ, P2 ;  /* 0x000000ff18187208 */ /* 0x000fe20001000000 */
[-C--:B------:R-:W-:Y:S01]  /*6e70*/  FMUL.FTZ R121, R121, R12.reuse ;  /* 0x0000000c79797220 */ /* 0x080fe20000410000 */
[-C--:B------:R-:W-:Y:S01]  /*6e80*/  FMUL.FTZ R124, R124, R12.reuse ;  /* 0x0000000c7c7c7220 */ /* 0x080fe20000410000 */
[-C--:B------:R-:W-:Y:S01]  /*6e90*/  FMUL.FTZ R125, R125, R12.reuse ;  /* 0x0000000c7d7d7220 */ /* 0x080fe20000410000 */
[----:B------:R-:W-:Y:S01]  /*6ea0*/  FMUL.FTZ R128, R128, R12 ;  /* 0x0000000c80807220 */ /* 0x000fe20000410000 */
        /* <DEDUP_REMOVED lines=9> */
[----:B------:R-:W-:Y:S01]  /*6f40*/  MUFU.EX2 R137, R137 ;  /* 0x0000008900897308 */ /* 0x000fe20000000800 */
[----:B------:R-:W-:Y:S01]  /*6f50*/  FMUL.FTZ R30, R30, UR10 ;  /* 0x0000000a1e1e7c20 */ /* 0x000fe20008410000 */
[----:B------:R-:W-:Y:S01]  /*6f60*/  FFMA.FTZ R39, R42, UR10, -R24 ;  /* 0x0000000a2a277c23 */ /* 0x000fe20008010818 */
[----:B------:R-:W-:-:S02]  /*6f70*/  IMAD.U32 R42, RZ, RZ, UR6 ;  /* 0x00000006ff2a7e24 */ /* 0x000fc4000f8e00ff */
[--C-:B------:R-:W-:Y:S01]  /*6f80*/  FFMA.FTZ R146, R31, UR10, -R24.reuse ;  /* 0x0000000a1f927c23 */ /* 0x100fe20008010818 */
[--C-:B------:R-:W-:Y:S01]  /*6f90*/  FFMA.FTZ R142, R47, UR10, -R24.reuse ;  /* 0x0000000a2f8e7c23 */ /* 0x100fe20008010818 */
[----:B------:R-:W-:Y:S01]  /*6fa0*/  FFMA.FTZ R47, R12, R8, R23 ;  /* 0x000000080c2f7223 */ /* 0x000fe20000010017 */
[--C-:B------:R-:W-:Y:S01]  /*6fb0*/  FFMA.FTZ R31, R50, UR10, -R24.reuse ;  /* 0x0000000a321f7c23 */ /* 0x100fe20008010818 */
[----:B------:R-:W0:Y:S01]  /*6fc0*/  MUFU.EX2 R30, R30 ;  /* 0x0000001e001e7308 */ /* 0x000e220000000800 */
[----:B------:R-:W-:Y:S01]  /*6fd0*/  @!P1 LEA R42, R42, UR36, 0x3 ;  /* 0x000000242a2a9c11 */ /* 0x000fe2000f8e18ff */
[C---:B------:R-:W-:Y:S01]  /*6fe0*/  FADD.FTZ R8, R136.reuse, R47 ;  /* 0x0000002f88087221 */ /* 0x040fe20000010000 */
[----:B------:R-:W-:Y:S01]  /*6ff0*/  F2FP.BF16.F32.PACK_AB R136, R136, R23 ;  /* 0x000000178888723e */ /* 0x000fe200000010ff */
[--C-:B------:R-:W-:Y:S01]  /*7000*/  FFMA.FTZ R84, R43, UR10, -R24.reuse ;  /* 0x0000000a2b547c23 */ /* 0x100fe20008010818 */
[----:B------:R-:W-:Y:S01]  /*7010*/  FFMA.FTZ R43, R46, UR10, -R24 ;  /* 0x0000000a2e2b7c23 */ /* 0x000fe20008010818 */
[----:B------:R-:W-:-:S02]  /*7020*/  @!P1 VIADD R42, R42, 0x2d860 ;  /* 0x0002d8602a2a9836 */ /* 0x000fc40000000000 */
[----:B------:R-:W-:Y:S01]  /*7030*/  FADD.FTZ R47, R25, R8 ;  /* 0x00000008192f7221 */ /* 0x000fe20000010000 */
[----:B------:R-:W1:Y:S01]  /*7040*/  MUFU.EX2 R144, R144 ;  /* 0x0000009000907308 */ /* 0x000e620000000800 */
[--C-:B------:R-:W-:Y:S01]  /*7050*/  FFMA.FTZ R32, R51, UR10, -R24.reuse ;  /* 0x0000000a33207c23 */ /* 0x100fe20008010818 */
[----:B------:R-:W-:Y:S01]  /*7060*/  FFMA.FTZ R51, R54, UR10, -R24 ;  /* 0x0000000a36337c23 */ /* 0x000fe20008010818 */
[----:B------:R-:W-:Y:S01]  /*7070*/  @!P1 PRMT R42, RZ, 0x654, R42 ;  /* 0x00000654ff2a9816 */ /* 0x000fe2000000002a */
[----:B------:R-:W-:Y:S01]  /*7080*/  FADD.FTZ R47, R28, R47 ;  /* 0x0000002f1c2f7221 */ /* 0x000fe20000010000 */
[--C-:B------:R-:W-:Y:S01]  /*7090*/  FFMA.FTZ R46, R55, UR10, -R24.reuse ;  /* 0x0000000a372e7c23 */ /* 0x100fe20008010818 */
[--C-:B------:R-:W-:Y:S01]  /*70a0*/  FFMA.FTZ R15, R58, UR10, -R24.reuse ;  /* 0x0000000a3a0f7c23 */ /* 0x100fe20008010818 */
[----:B------:R1:W-:Y:S01]  /*70b0*/  @!P1 SYNCS.ARRIVE.TRANS64.RED.A1T0 RZ, [R42+URZ], RZ ;  /* 0x000000ff2aff99a7 */ /* 0x0003e2000810043f */
[----:B------:R-:W2:Y:S01]  /*70c0*/  MUFU.EX2 R139, R139 ;  /* 0x0000008b008b7308 */ /* 0x000ea20000000800 */
[----:B0-----:R-:W-:Y:S01]  /*70d0*/  FFMA.FTZ R7, R30, R7, R137 ;  /* 0x000000071e077223 */ /* 0x001fe20000010089 */
[----:B------:R-:W-:Y:S01]  /*70e0*/  FADD.FTZ R28, R26, R47 ;  /* 0x0000002f1a1c7221 */ /* 0x000fe20000010000 */
[--C-:B------:R-:W-:Y:S01]  /*70f0*/  FFMA.FTZ R54, R59, UR10, -R24.reuse ;  /* 0x0000000a3b367c23 */ /* 0x100fe20008010818 */
[--C-:B------:R-:W-:Y:S01]  /*7100*/  FFMA.FTZ R59, R62, UR10, -R24.reuse ;  /* 0x0000000a3e3b7c23 */ /* 0x100fe20008010818 */
[----:B------:R-:W-:Y:S01]  /*7110*/  FFMA.FTZ R8, R63, UR10, -R24 ;  /* 0x0000000a3f087c23 */ /* 0x000fe20008010818 */
[----:B------:R-:W-:Y:S01]  /*7120*/  FADD.FTZ R50, R29, R28 ;  /* 0x0000001c1d327221 */ /* 0x000fe20000010000 */
        /* <DEDUP_REMOVED lines=28> */
[----:B------:R-:W-:Y:S01]  /*72f0*/  F2FP.BF16.F32.PACK_AB R40, R40, R37 ;  /* 0x000000252828723e */ /* 0x000fe200000010ff */
[----:B------:R-:W-:Y:S01]  /*7300*/  STSM.16.M88.4 [R11+0x21800], R136 ;  /* 0x021800880b007844 */ /* 0x000fe20000000200 */
[----:B------:R-:W-:Y:S01]  /*7310*/  F2FP.BF16.F32.PACK_AB R66, R68, R65 ;  /* 0x000000414442723e */ /* 0x000fe200000010ff */
[C---:B------:R-:W-:Y:S01]  /*7320*/  FADD.FTZ R50, R48.reuse, R47 ;  /* 0x0000002f30327221 */ /* 0x040fe20000010000 */
[----:B------:R-:W-:Y:S01]  /*7330*/  F2FP.BF16.F32.PACK_AB R48, R48, R45 ;  /* 0x0000002d3030723e */ /* 0x000fe200000010ff */
[----:B------:R-:W1:Y:S01]  /*7340*/  MUFU.EX2 R38, R38 ;  /* 0x0000002600267308 */ /* 0x000e620000000800 */
[----:B--2---:R-:W-:Y:S01]  /*7350*/  FADD.FTZ R42, R34, R23 ;  /* 0x00000017222a7221 */ /* 0x004fe20000010000 */
[----:B------:R-:W-:Y:S01]  /*7360*/  FFMA.FTZ R23, R74, UR10, -R24 ;  /* 0x0000000a4a177c23 */ /* 0x000fe20008010818 */
[----:B------:R-:W-:Y:S01]  /*7370*/  F2FP.BF16.F32.PACK_AB R24, R29, R26 ;  /* 0x0000001a1d18723e */ /* 0x000fe200000010ff */
[----:B------:R-:W-:Y:S01]  /*7380*/  FADD.FTZ R29, R49, R50 ;  /* 0x00000032311d7221 */ /* 0x000fe20000010000 */
[----:B------:R-:W-:Y:S01]  /*7390*/  F2FP.BF16.F32.PACK_AB R26, R36, R33 ;  /* 0x00000021241a723e */ /* 0x000fe200000010ff */
[----:B------:R-:W-:Y:S01]  /*73a0*/  UMOV UR6, UR4 ;  /* 0x0000000400067c82 */ /* 0x000fe20008000000 */
[----:B------:R-:W-:Y:S01]  /*73b0*/  ISETP.GT.AND P2, PT, R14, UR28, PT ;  /* 0x0000001c0e007c0c */ /* 0x000fe2000bf44270 */
[----:B------:R-:W2:Y:S01]  /*73c0*/  MUFU.EX2 R39, R39 ;  /* 0x0000002700277308 */ /* 0x000ea20000000800 */
[----:B0-----:R-:W-:Y:S01]  /*73d0*/  FADD.FTZ R25, R35, R42 ;  /* 0x0000002a23197221 */ /* 0x001fe20000010000 */
[----:B------:R-:W-:Y:S01]  /*73e0*/  FADD.FTZ R58, R52, R29 ;  /* 0x0000001d343a7221 */ /* 0x000fe20000010000 */
[-C--:B------:R-:W-:Y:S01]  /*73f0*/  FMUL.FTZ R129, R129, R12.reuse ;  /* 0x0000000c81817220 */ /* 0x080fe20000410000 */
[-C--:B------:R-:W-:Y:S01]  /*7400*/  FMUL.FTZ R132, R132, R12.reuse ;  /* 0x0000000c84847220 */ /* 0x080fe20000410000 */
[----:B------:R-:W-:Y:S01]  /*7410*/  FMUL.FTZ R133, R133, R12 ;  /* 0x0000000c85857220 */ /* 0x000fe20000410000 */
[----:B------:R-:W-:Y:S01]  /*7420*/  FADD.FTZ R33, R53, R58 ;  /* 0x0000003a35217221 */ /* 0x000fe20000010000 */
[----:B------:R-:W-:Y:S01]  /*7430*/  F2FP.BF16.F32.PACK_AB R58, R60, R57 ;  /* 0x000000393c3a723e */ /* 0x000fe200000010ff */
[----:B------:R-:W0:Y:S01]  /*7440*/  MUFU.EX2 R84, R84 ;  /* 0x0000005400547308 */ /* 0x000e220000000800 */
[----:B-1----:R-:W-:Y:S01]  /*7450*/  FADD.FTZ R42, R38, R25 ;  /* 0x00000019262a7221 */ /* 0x002fe20000010000 */
[----:B------:R-:W-:-:S02]  /*7460*/  VIADD R14, R14, 0xffffffff ;  /* 0xffffffff0e0e7836 */ /* 0x000fc40000000000 */
        /* <DEDUP_REMOVED lines=30> */
[C---:B--2---:R-:W-:Y:S01]  /*7650*/  FADD.FTZ R42, R142.reuse, R25 ;  /* 0x000000198e2a7221 */ /* 0x044fe20000010000 */
[----:B------:R-:W-:Y:S01]  /*7660*/  F2FP.BF16.F32.PACK_AB R43, R142, R43 ;  /* 0x0000002b8e2b723e */ /* 0x000fe200000010ff */
[----:B------:R-:W-:Y:S01]  /*7670*/  FMUL.FTZ R135, R135, R30 ;  /* 0x0000001e87877220 */ /* 0x000fe20000410000 */
[----:B------:R-:W-:-:S04]  /*7680*/  IMAD.MOV.U32 R12, RZ, RZ, R22 ;  /* 0x000000ffff0c7224 */ /* 0x000fc800078e0016 */
[----:B------:R-:W2:Y:S01]  /*7690*/  MUFU.EX2 R51, R51 ;  /* 0x0000003300337308 */ /* 0x000ea20000000800 */
[----:B0-----:R-:W-:Y:S01]  /*76a0*/  FADD.FTZ R25, R31, R42 ;  /* 0x0000002a1f197221 */ /* 0x001fe20000010000 */
[----:B------:R-:W-:Y:S02]  /*76b0*/  F2FP.BF16.F32.PACK_AB R42, R44, R41 ;  /* 0x000000292c2a723e */ /* 0x000fe400000010ff */
[----:B------:R-:W-:-:S04]  /*76c0*/  F2FP.BF16.F32.PACK_AB R41, R84, R39 ;  /* 0x000000275429723e */ /* 0x000fc800000010ff */
[----:B------:R-:W0:Y:S01]  /*76d0*/  MUFU.EX2 R46, R46 ;  /* 0x0000002e002e7308 */ /* 0x000e220000000800 */
[----:B-1----:R-:W-:Y:S01]  /*76e0*/  FADD.FTZ R50, R32, R25 ;  /* 0x0000001920327221 */ /* 0x002fe20000010000 */
[----:B------:R-:W-:Y:S02]  /*76f0*/  F2FP.BF16.F32.PACK_AB R25, R34, R27 ;  /* 0x0000001b2219723e */ /* 0x000fe400000010ff */
[----:B------:R-:W-:Y:S01]  /*7700*/  F2FP.BF16.F32.PACK_AB R27, R38, R35 ;  /* 0x00000023261b723e */ /* 0x000fe200000010ff */
[C---:B------:R-:W-:Y:S01]  /*7710*/  FADD.FTZ R38, R56.reuse, R33 ;  /* 0x0000002138267221 */ /* 0x040fe20000010000 */
[----:B------:R-:W-:Y:S02]  /*7720*/  F2FP.BF16.F32.PACK_AB R56, R56, R53 ;  /* 0x000000353838723e */ /* 0x000fe400000010ff */
[----:B------:R-:W1:Y:S01]  /*7730*/  MUFU.EX2 R15, R15 ;  /* 0x0000000f000f7308 */ /* 0x000e620000000800 */
[----:B--2---:R-:W-:Y:S01]  /*7740*/  FADD.FTZ R29, R51, R50 ;  /* 0x00000032331d7221 */ /* 0x004fe20000010000 */
[----:B------:R-:W-:Y:S01]  /*7750*/  FADD.FTZ R33, R57, R38 ;  /* 0x0000002639217221 */ /* 0x000fe20000010000 */
[----:B------:R2:W-:Y:S01]  /*7760*/  STSM.16.M88.4 [R10], R24 ;  /* 0x000000180a007844 */ /* 0x0005e20000000200 */
[----:B------:R-:W-:-:S02]  /*7770*/  F2FP.BF16.F32.PACK_AB R50, R52, R49 ;  /* 0x000000313432723e */ /* 0x000fc400000010ff */
[----:B------:R-:W-:Y:S01]  /*7780*/  FADD.FTZ R38, R60, R33 ;  /* 0x000000213c267221 */ /* 0x000fe20000010000 */
[----:B------:R-:W-:Y:S01]  /*7790*/  F2FP.BF16.F32.PACK_AB R49, R32, R31 ;  /* 0x0000001f2031723e */ /* 0x000fe200000010ff */
[----:B------:R-:W3:Y:S01]  /*77a0*/  MUFU.EX2 R54, R54 ;  /* 0x0000003600367308 */ /* 0x000ee20000000800 */
[C---:B0-----:R-:W-:Y:S01]  /*77b0*/  FADD.FTZ R34, R46.reuse, R29 ;  /* 0x0000001d2e227221 */ /* 0x041fe20000010000 */
[----:B------:R-:W-:Y:S01]  /*77c0*/  FADD.FTZ R33, R61, R38 ;  /* 0x000000263d217221 */ /* 0x000fe20000010000 */
[----:B------:R-:W-:Y:S01]  /*77d0*/  F2FP.BF16.F32.PACK_AB R51, R46, R51 ;  /* 0x000000332e33723e */ /* 0x000fe200000010ff */
[----:B------:R0:W-:Y:S02]  /*77e0*/  STSM.16.M88.4 [R9], R40 ;  /* 0x0000002809007844 */ /* 0x0001e40000000200 */
[C---:B------:R-:W-:Y:S01]  /*77f0*/  FADD.FTZ R38, R64.reuse, R33 ;  /* 0x0000002140267221 */ /* 0x040fe20000010000 */
[----:B------:R-:W-:Y:S01]  /*7800*/  F2FP.BF16.F32.PACK_AB R64, R64, R61 ;  /* 0x0000003d4040723e */ /* 0x000fe200000010ff */
[----:B------:R-:W4:Y:S01]  /*7810*/  MUFU.EX2 R59, R59 ;  /* 0x0000003b003b7308 */ /* 0x000f220000000800 */
[----:B-1----:R-:W-:Y:S01]  /*7820*/  FADD.FTZ R29, R15, R34 ;  /* 0x000000220f1d7221 */ /* 0x002fe20000010000 */
[----:B------:R0:W-:Y:S01]  /*7830*/  STSM.16.M88.4 [R6], R48 ;  /* 0x0000003006007844 */ /* 0x0001e20000000200 */
[----:B--2---:R-:W-:-:S04]  /*7840*/  FADD.FTZ R27, R65, R38 ;  /* 0x00000026411b7221 */ /* 0x004fc80000010000 */
[----:B------:R-:W-:Y:S01]  /*7850*/  FADD.FTZ R26, R68, R27 ;  /* 0x0000001b441a7221 */ /* 0x000fe20000010000 */
[----:B------:R-:W1:Y:S01]  /*7860*/  MUFU.EX2 R8, R8 ;  /* 0x0000000800087308 */ /* 0x000e620000000800 */
[C---:B---3--:R-:W-:Y:S01]  /*7870*/  FADD.FTZ R34, R54.reuse, R29 ;  /* 0x0000001d36227221 */ /* 0x048fe20000010000 */
[----:B------:R-:W-:Y:S01]  /*7880*/  F2FP.BF16.F32.PACK_AB R57, R54, R15 ;  /* 0x0000000f3639723e */ /* 0x000fe200000010ff */
[----:B------:R-:W-:-:S05]  /*7890*/  FADD.FTZ R27, R69, R26 ;  /* 0x0000001a451b7221 */ /* 0x000fca0000010000 */
[----:B------:R-:W2:Y:S01]  /*78a0*/  MUFU.EX2 R7, R7 ;  /* 0x0000000700077308 */ /* 0x000ea20000000800 */
[----:B----4-:R-:W-:-:S07]  /*78b0*/  FADD.FTZ R29, R59, R34 ;  /* 0x000000223b1d7221 */ /* 0x010fce0000010000 */
[----:B------:R-:W3:Y:S01]  /*78c0*/  MUFU.EX2 R28, R28 ;  /* 0x0000001c001c7308 */ /* 0x000ee20000000800 */
[C---:B-1----:R-:W-:Y:S01]  /*78d0*/  FADD.FTZ R34, R8.reuse, R29 ;  /* 0x0000001d08227221 */ /* 0x042fe20000010000 */
[----:B------:R-:W-:-:S05]  /*78e0*/  F2FP.BF16.F32.PACK_AB R59, R8, R59 ;  /* 0x0000003b083b723e */ /* 0x000fca00000010ff */
[----:B------:R0:W-:Y:S01]  /*78f0*/  STSM.16.M88.4 [R11+0x27800], R56 ;  /* 0x027800380b007844 */ /* 0x0001e20000000200 */
        /* <DEDUP_REMOVED lines=9> */
[----:B------:R-:W-:-:S05]  /*7990*/  F2FP.BF16.F32.PACK_AB R67, R62, R67 ;  /* 0x000000433e43723e */ /* 0x000fca00000010ff */
[----:B------:R0:W-:Y:S01]  /*79a0*/  STSM.16.M88.4 [R5], R64 ;  /* 0x0000004005007844 */ /* 0x0001e20000000200 */
        /* <DEDUP_REMOVED lines=8> */
[----:B---3--:R-:W-:-:S07]  /*7a30*/  FADD.FTZ R15, R36, R15 ;  /* 0x0000000f240f7221 */ /* 0x008fce0000010000 */
[----:B------:R-:W3:Y:S01]  /*7a40*/  MUFU.EX2 R77, R77 ;  /* 0x0000004d004d7308 */ /* 0x000ee20000000800 */
[C---:B-1----:R-:W-:Y:S01]  /*7a50*/  FADD.FTZ R8, R76.reuse, R25 ;  /* 0x000000194c087221 */ /* 0x042fe20000010000 */
[----:B------:R-:W-:Y:S02]  /*7a60*/  F2FP.BF16.F32.PACK_AB R74, R76, R73 ;  /* 0x000000494c4a723e */ /* 0x000fe400000010ff */
[----:B------:R-:W-:-:S04]  /*7a70*/  F2FP.BF16.F32.PACK_AB R73, R36, R23 ;  /* 0x000000172449723e */ /* 0x000fc800000010ff */
[----:B------:R-:W1:Y:S01]  /*7a80*/  MUFU.EX2 R75, R141 ;  /* 0x0000008d004b7308 */ /* 0x000e620000000800 */
[----:B--2---:R-:W-:-:S07]  /*7a90*/  FADD.FTZ R15, R140, R15 ;  /* 0x0000000f8c0f7221 */ /* 0x004fce0000010000 */
[----:B------:R-:W2:Y:S01]  /*7aa0*/  MUFU.EX2 R80, R80 ;  /* 0x0000005000507308 */ /* 0x000ea20000000800 */
[----:B---3--:R-:W-:-:S07]  /*7ab0*/  FADD.FTZ R25, R77, R8 ;  /* 0x000000084d197221 */ /* 0x008fce0000010000 */
[----:B------:R-:W3:Y:S01]  /*7ac0*/  MUFU.EX2 R78, R78 ;  /* 0x0000004e004e7308 */ /* 0x000ee20000000800 */
[C---:B-1----:R-:W-:Y:S01]  /*7ad0*/  FADD.FTZ R15, R75.reuse, R15 ;  /* 0x0000000f4b0f7221 */ /* 0x042fe20000010000 */
[----:B------:R-:W-:-:S05]  /*7ae0*/  F2FP.BF16.F32.PACK_AB R75, R75, R140 ;  /* 0x0000008c4b4b723e */ /* 0x000fca00000010ff */
[----:B------:R0:W-:Y:S01]  /*7af0*/  STSM.16.M88.4 [R9+0x6000], R72 ;  /* 0x0060004809007844 */ /* 0x0001e20000000200 */
[----:B------:R-:W1:Y:S01]  /*7b00*/  MUFU.EX2 R81, R85 ;  /* 0x0000005500517308 */ /* 0x000e620000000800 */
[C---:B--2---:R-:W-:Y:S01]  /*7b10*/  FADD.FTZ R29, R80.reuse, R25 ;  /* 0x00000019501d7221 */ /* 0x044fe20000010000 */
[----:B------:R-:W-:-:S06]  /*7b20*/  F2FP.BF16.F32.PACK_AB R24, R80, R77 ;  /* 0x0000004d5018723e */ /* 0x000fcc00000010ff */
[----:B------:R-:W2:Y:S01]  /*7b30*/  MUFU.EX2 R82, R82 ;  /* 0x0000005200527308 */ /* 0x000ea20000000800 */
[----:B---3--:R-:W-:-:S07]  /*7b40*/  FADD.FTZ R8, R78, R29 ;  /* 0x0000001d4e087221 */ /* 0x008fce0000010000 */
[----:B------:R-:W3:Y:S01]  /*7b50*/  MUFU.EX2 R83, R83 ;  /* 0x0000005300537308 */ /* 0x000ee20000000800 */
[C---:B-1----:R-:W-:Y:S01]  /*7b60*/  F2FP.BF16.F32.PACK_AB R26, R81.reuse, R78 ;  /* 0x0000004e511a723e */ /* 0x042fe200000010ff */
[----:B------:R-:W-:-:S06]  /*7b70*/  FADD.FTZ R8, R81, R8 ;  /* 0x0000000851087221 */ /* 0x000fcc0000010000 */
[----:B------:R-:W1:Y:S01]  /*7b80*/  MUFU.EX2 R86, R86 ;  /* 0x0000005600567308 */ /* 0x000e620000000800 */
[----:B--2---:R-:W-:-:S07]  /*7b90*/  FADD.FTZ R15, R82, R15 ;  /* 0x0000000f520f7221 */ /* 0x004fce0000010000 */
[----:B------:R-:W2:Y:S01]  /*7ba0*/  MUFU.EX2 R87, R87 ;  /* 0x0000005700577308 */ /* 0x000ea20000000800 */
[C---:B---3--:R-:W-:Y:S01]  /*7bb0*/  F2FP.BF16.F32.PACK_AB R25, R83.reuse, R82 ;  /* 0x000000525319723e */ /* 0x048fe200000010ff */
[----:B------:R-:W-:-:S04]  /*7bc0*/  FADD.FTZ R15, R83, R15 ;  /* 0x0000000f530f7221 */ /* 0x000fc80000010000 */
[----:B-1----:R-:W-:Y:S01]  /*7bd0*/  FADD.FTZ R15, R86, R15 ;  /* 0x0000000f560f7221 */ /* 0x002fe20000010000 */
[----:B--2---:R-:W-:-:S03]  /*7be0*/  F2FP.BF16.F32.PACK_AB R27, R87, R86 ;  /* 0x00000056571b723e */ /* 0x004fc600000010ff */
[----:B------:R-:W-:Y:S01]  /*7bf0*/  FADD.FTZ R7, R87, R15 ;  /* 0x0000000f57077221 */ /* 0x000fe20000010000 */
[----:B------:R-:W-:Y:S01]  /*7c00*/  IMAD.MOV.U32 R15, RZ, RZ, R79 ;  /* 0x000000ffff0f7224 */ /* 0x000fe200078e004f */
[----:B------:R0:W-:Y:S01]  /*7c10*/  STSM.16.M88.4 [R6+0x6000], R24 ;  /* 0x0060001806007844 */ /* 0x0001e20000000200 */
[----:B------:R1:W-:Y:S06]  /*7c20*/  MEMBAR.ALL.CTA ;  /* 0x0000000000007992 */ /* 0x0003ec0000008000 */
[----:B-1----:R-:W1:Y:S02]  /*7c30*/  FENCE.VIEW.ASYNC.S ;  /* 0x00000000000073c6 */ /* 0x002e640000000000 */
[----:B-1----:R-:W-:Y:S01]  /*7c40*/  NOP ;  /* 0x0000000000007918 */ /* 0x002fe20000000000 */
[----:B------:R-:W-:Y:S05]  /*7c50*/  @P2 BRA `(.L_x_10244) ;  /* 0xffffffcc00c82947 */ /* 0x000fea000383ffff */
[----:B------:R-:W-:Y:S02]  /*7c60*/  IMAD.MOV.U32 R15, RZ, RZ, R79 ;  /* 0x000000ffff0f7224 */ /* 0x000fe400078e004f */
[----:B------:R-:W-:-:S07]  /*7c70*/  IMAD.MOV.U32 R12, RZ, RZ, R22 ;  /* 0x000000ffff0c7224 */ /* 0x000fce00078e0016 */
.L_x_10227:
[----:B------:R-:W2:Y:S01]  /*7c80*/  S2UR UR11, SR_CTAID.X ;  /* 0x00000000000b79c3 */ /* 0x000ea20000002500 */
[----:B------:R-:W-:Y:S01]  /*7c90*/  ULDC UR6, c[0x0][0x448] ;  /* 0x0001120000067ab9 */ /* 0x000fe20000000800 */
[----:B------:R-:W-:Y:S01]  /*7ca0*/  IADD3 R13, -R13, 0x1, RZ ;  /* 0x000000010d0d7810 */ /* 0x000fe20007ffe1ff */
[----:B------:R-:W-:Y:S01]  /*7cb0*/  UISETP.NE.AND UP0, UPT, UR6, 0x1, UPT ;  /* 0x000000010600788c */ /* 0x000fe2000bf05270 */
[----:B------:R-:W-:Y:S02]  /*7cc0*/  ULDC UR18, c[0x0][0x9e4] ;  /* 0x0002790000127ab9 */ /* 0x000fe40000000800 */
[----:B------:R-:W-:Y:S01]  /*7cd0*/  UMOV UR6, 0xc0 ;  /* 0x000000c000067882 */ /* 0x000fe20000000000 */
[----:B------:R-:W-:Y:S01]  /*7ce0*/  IMAD R13, R18, UR31, R13 ;  /* 0x0000001f120d7c24 */ /* 0x000fe2000f8e020d */
[----:B------:R-:W-:-:S06]  /*7cf0*/  UISETP.GE.AND UP1, UPT, UR18, 0x1, UPT ;  /* 0x000000011200788c */ /* 0x000fcc000bf26270 */
[----:B------:R-:W-:Y:S01]  /*7d00*/  @UP0 ULDC UR14, c[0x0][0x44c] ;  /* 0x00011300000e0ab9 */ /* 0x000fe20000000800 */
[----:B------:R-:W-:Y:S01]  /*7d10*/  PLOP3.LUT P5, PT, PT, PT, UP1, 0x80, 0x0 ;  /* 0x000000000000781c */ /* 0x000fe20003faf018 */
[----:B------:R-:W-:Y:S01]  /*7d20*/  @UP0 ULDC UR19, c[0x0][0x450] ;  /* 0x0001140000130ab9 */ /* 0x000fe20000000800 */
[----:B--2---:R-:W-:Y:S01]  /*7d30*/  UIMAD UR6, UR11, UR6, 0xbf ;  /* 0x000000bf0b0674a4 */ /* 0x004fe2000f8e0206 */
[----:B------:R-:W-:-:S03]  /*7d40*/  R2UR UR11, R13 ;  /* 0x000000000d0b72ca */ /* 0x000fc600000e0000 */
[----:B------:R-:W-:-:S04]  /*7d50*/  UIMAD.WIDE.U32 UR14, UR6, UR14, URZ ;  /* 0x0000000e060e72a5 */ /* 0x000fc8000f8e003f */
[----:B------:R-:W-:-:S06]  /*7d60*/  @UP0 USHF.R.U32.HI UR6, URZ, UR19, UR15 ;  /* 0x000000133f060299 */ /* 0x000fcc000801160f */
[----:B------:R-:W-:-:S03]  /*7d70*/  UIADD3 UR6, UR11, UR6, URZ ;  /* 0x000000060b067290 */ /* 0x000fc6000fffe03f */
[----:B------:R-:W-:Y:S02]  /*7d80*/  ULDC UR11, c[0x0][0x9dc] ;  /* 0x00027700000b7ab9 */ /* 0x000fe40000000800 */
        /* <DEDUP_REMOVED lines=12> */
.L_x_10246:
[----:B------:R-:W-:-:S11]  /*7e50*/  UISETP.NE.AND UP1, UPT, UR18, 0x1, UPT ;  /* 0x000000011200788c */ /* 0x000fd6000bf25270 */
[----:B------:R-:W-:Y:S02]  /*7e60*/  @UP1 ULDC.64 UR22, c[0x0][0x9e8] ;  /* 0x00027a0000161ab9 */ /* 0x000fe40000000a00 */
[----:B------:R-:W-:-:S04]  /*7e70*/  UIMAD.WIDE.U32 UR14, UR6, UR22, URZ ;  /* 0x00000016060e72a5 */ /* 0x000fc8000f8e003f */
[----:B------:R-:W-:-:S12]  /*7e80*/  @UP1 USHF.R.U32.HI UR6, URZ, UR23, UR15 ;  /* 0x000000173f061299 */ /* 0x000fd8000801160f */
.L_x_10247:
[----:B------:R-:W-:-:S04]  /*7e90*/  UIMAD UR6, UR6, UR18, URZ ;  /* 0x00000012060672a4 */ /* 0x000fc8000f8e023f */
[----:B------:R-:W-:-:S04]  /*7ea0*/  UISETP.LT.AND UP1, UPT, UR11, UR6, UPT ;  /* 0x000000060b00728c */ /* 0x000fc8000bf21270 */
[----:B------:R-:W-:-:S12]  /*7eb0*/  USEL UR11, UR11, UR6, !UP1 ;  /* 0x000000060b0b7287 */ /* 0x000fd8000c800000 */
.L_x_10245:
        /* <DEDUP_REMOVED lines=13> */
.L_x_10257:
        /* <DEDUP_REMOVED lines=9> */
.L_x_10250:
[----:B------:R-:W-:Y:S01]  /*8020*/  ULEA UR14, UR4, UR36, 0x3 ;  /* 0x00000024040e7291 */ /* 0x000fe2000f8e183f */
[----:B------:R-:W-:-:S05]  /*8030*/  IMAD.U32 R12, RZ, RZ, UR5 ;  /* 0x00000005ff0c7e24 */ /* 0x000fca000f8e00ff */
[----:B------:R-:W-:-:S04]  /*8040*/  SHF.L.U32 R12, R12, 0x1f, RZ ;  /* 0x0000001f0c0c7819 */ /* 0x000fc800000006ff */
[----:B------:R2:W3:Y:S01]  /*8050*/  SYNCS.PHASECHK.TRANS64.TRYWAIT P2, [UR14+0x2d830], R12 ;  /* 0x02d8300cff0075a7 */ /* 0x0004e2000804014e */
[----:B------:R-:W-:Y:S05]  /*8060*/  @!P0 BRA `(.L_x_10251) ;  /* 0x0000000000048947 */ /* 0x000fea0003800000 */
[----:B------:R-:W-:Y:S01]  /*8070*/  BPT.TRAP 0x1 ;  /* 0x000000040000795c */ /* 0x000fe20000300000 */
.L_x_10251:
[----:B---3--:R-:W-:Y:S05]  /*8080*/  @P2 BRA `(.L_x_10249) ;  /* 0x0000000000082947 */ /* 0x008fea0003800000 */
[----:B------:R-:W3:Y:S02]  /*8090*/  SYNCS.PHASECHK.TRANS64.TRYWAIT P2, [UR14+0x2d830], R12 ;  /* 0x02d8300cff0075a7 */ /* 0x000ee4000804014e */
[----:B---3--:R-:W-:Y:S05]  /*80a0*/  @!P2 BRA `(.L_x_10252) ;  /* 0x000000b400d8a947 */ /* 0x008fea0003800000 */
.L_x_10249:
[----:B--23--:R-:W-:Y:S01]  /*80b0*/  VIADD R12, R19, 0x8 ;  /* 0x00000008130c7836 */ /* 0x00cfe20000000000 */
[----:B------:R-:W-:Y:S01]  /*80c0*/  R2UR UR28, R20 ;  /* 0x00000000141c72ca */ /* 0x000fe200000e0000 */
[----:B------:R-:W-:Y:S01]  /*80d0*/  UIMAD UR26, UR4, 0x600, UR7 ;  /* 0x00000600041a78a4 */ /* 0x000fe2000f8e0207 */
[----:B------:R-:W-:Y:S01]  /*80e0*/  R2UR UR29, R21 ;  /* 0x00000000151d72ca */ /* 0x000fe200000e0000 */
[----:B------:R-:W-:Y:S01]  /*80f0*/  UMOV UR31, 0x80000020 ;  /* 0x80000020001f7882 */ /* 0x000fe20000000000 */
[----:B------:R2:W-:Y:S01]  /*8100*/  BAR.SYNC.DEFER_BLOCKING R12, 0x100 ;  /* 0x0004000c0000751d */ /* 0x0005e20000010000 */
[----:B------:R-:W-:Y:S02]  /*8110*/  UIADD3 UR14, UR26, 0x200, URZ ;  /* 0x000002001a0e7890 */ /* 0x000fe4000fffe03f */
[----:B------:R-:W-:Y:S02]  /*8120*/  UIADD3 UR18, UR26, 0x202, URZ ;  /* 0x000002021a127890 */ /* 0x000fe4000fffe03f */
[----:B------:R-:W-:-:S02]  /*8130*/  UIADD3 UR22, UR26, 0x400, URZ ;  /* 0x000004001a167890 */ /* 0x000fc4000fffe03f */
[----:B------:R-:W-:Y:S01]  /*8140*/  UMOV UR30, UR26 ;  /* 0x0000001a001e7c82 */ /* 0x000fe20008000000 */
[----:B------:R-:W-:Y:S01]  /*8150*/  UMOV UR15, 0x80000020 ;  /* 0x80000020000f7882 */ /* 0x000fe20000000000 */
[----:B------:R-:W-:Y:S01]  /*8160*/  UMOV UR19, 0x80000020 ;  /* 0x8000002000137882 */ /* 0x000fe20000000000 */
[----:B------:R-:W-:Y:S01]  /*8170*/  UMOV UR23, 0x80000020 ;  /* 0x8000002000177882 */ /* 0x000fe20000000000 */
[----:B------:R-:W-:Y:S01]  /*8180*/  UMOV UR27, 0x80000020 ;  /* 0x80000020001b7882 */ /* 0x000fe20000000000 */
[----:B01----:R-:W-:-:S06]  /*8190*/  WARPGROUP.ARRIVE ;  /* 0x00000000000079c5 */ /* 0x003fcc0000000000 */
[----:B------:R-:W-:Y:S01]  /*81a0*/  HGMMA.64x128x16.F32.BF16 R24, gdesc[UR28], RZ, !UPT, gsb0 ;  /* 0x01e000001c1879f0 */ /* 0x000fe2000c0018ff */
[----:B------:R-:W-:Y:S01]  /*81b0*/  UIADD3 UR30, UR26, 0x2, URZ ;  /* 0x000000021a1e7890 */ /* 0x000fe2000fffe03f */
[----:B------:R-:W-:Y:S01]  /*81c0*/  UMOV UR28, UR8 ;  /* 0x00000008001c7c82 */ /* 0x000fe20008000000 */
[----:B------:R-:W-:Y:S01]  /*81d0*/  UMOV UR29, UR9 ;  /* 0x00000009001d7c82 */ /* 0x000fe20008000000 */
[----:B------:R-:W-:Y:S01]  /*81e0*/  UMOV UR31, 0x80000020 ;  /* 0x80000020001f7882 */ /* 0x000fe20000000000 */
[----:B------:R-:W-:Y:S01]  /*81f0*/  UIADD3 UR26, UR26, 0x402, URZ ;  /* 0x000004021a1a7890 */ /* 0x000fe2000fffe03f */
        /* <DEDUP_REMOVED lines=19> */
.L_x_10254:
[----:B------:R-:W-:Y:S01]  /*8330*/  ULEA UR14, UR11, UR36, 0x3 ;  /* 0x000000240b0e7291 */ /* 0x000fe2000f8e183f */
[----:B------:R-:W-:-:S05]  /*8340*/  IMAD.U32 R12, RZ, RZ, UR32 ;  /* 0x00000020ff0c7e24 */ /* 0x000fca000f8e00ff */
[----:B------:R-:W-:-:S04]  /*8350*/  SHF.L.U32 R12, R12, 0x1f, RZ ;  /* 0x0000001f0c0c7819 */ /* 0x000fc800000006ff */
[----:B------:R0:W1:Y:S01]  /*8360*/  SYNCS.PHASECHK.TRANS64.TRYWAIT P2, [UR14+0x2d850], R12 ;  /* 0x02d8500cff0075a7 */ /* 0x000062000804014e */
[----:B------:R-:W-:Y:S05]  /*8370*/  @!P0 BRA `(.L_x_10255) ;  /* 0x0000000000048947 */ /* 0x000fea0003800000 */
[----:B------:R-:W-:Y:S01]  /*8380*/  BPT.TRAP 0x1 ;  /* 0x000000040000795c */ /* 0x000fe20000300000 */
.L_x_10255:
[----:B-1----:R-:W-:Y:S05]  /*8390*/  @P2 BRA `(.L_x_10253) ;  /* 0x0000000000082947 */ /* 0x002fea0003800000 */
[----:B------:R-:W1:Y:S02]  /*83a0*/  SYNCS.PHASECHK.TRANS64.TRYWAIT P2, [UR14+0x2d850], R12 ;  /* 0x02d8500cff0075a7 */ /* 0x000e64000804014e */
[----:B-1----:R-:W-:Y:S05]  /*83b0*/  @!P2 BRA `(.L_x_10256) ;  /* 0x000000b4002ca947 */ /* 0x002fea0003800000 */
.L_x_10253:
[----:B------:R-:W-:Y:S01]  /*83c0*/  UIADD3 UR14, UR36, 0x400, URZ ;  /* 0x00000400240e7890 */ /* 0x000fe2000fffe03f */
[----:B------:R-:W-:Y:S01]  /*83d0*/  WARPGROUP.ARRIVE ;  /* 0x00000000000079c5 */ /* 0x000fe20000000000 */
[----:B------:R-:W-:Y:S01]  /*83e0*/  ULOP3.LUT UR15, UR39, 0x10000, URZ, 0xfc, !UPT ;  /* 0x00010000270f7892 */ /* 0x000fe2000f8efc3f */
[----:B01----:R-:W-:Y:S01]  /*83f0*/  FMNMX.FTZ R12, R24, R23, !PT ;  /* 0x00000017180c7209 */ /* 0x003fe20007810000 */
[----:B------:R-:W-:Y:S01]  /*8400*/  USHF.R.U32.HI UR14, URZ, 0x4, UR14 ;  /* 0x000000043f0e7899 */ /* 0x000fe2000801160e */
[----:B------:R-:W-:Y:S01]  /*8410*/  ISETP.GE.U32.AND P2, PT, R2, 0x180, PT ;  /* 0x000001800200780c */ /* 0x000fe20003f46070 */
[----:B------:R-:W-:Y:S01]  /*8420*/  UMOV UR29, 0x40000040 ;  /* 0x40000040001d7882 */ /* 0x000fe20000000000 */
[----:B------:R-:W-:Y:S01]  /*8430*/  UMOV UR31, 0x80000020 ;  /* 0x80000020001f7882 */ /* 0x000fe20000000000 */
[----:B------:R-:W-:Y:S01]  /*8440*/  ULOP3.LUT UR14, UR14, 0x3fff, URZ, 0xc0, !UPT ;  /* 0x00003fff0e0e7892 */ /* 0x000fe2000f8ec03f */
[----:B------:R-:W-:Y:S01]  /*8450*/  FMNMX.FTZ R15, R25, R12, !PT ;  /* 0x0000000c190f7209 */ /* 0x000fe20007810000 */
[----:B------:R-:W-:Y:S01]  /*8460*/  UMOV UR28, UR15 ;  /* 0x0000000f001c7c82 */ /* 0x000fe20008000000 */
[----:B------:R-:W-:Y:S01]  /*8470*/  UMOV UR32, UR5 ;  /* 0x0000000500207c82 */ /* 0x000fe20008000000 */
[----:B------:R-:W-:Y:S01]  /*8480*/  ULOP3.LUT UR14, UR14, 0x2000000, URZ, 0xfc, !UPT ;  /* 0x020000000e0e7892 */ /* 0x000fe2000f8efc3f */
[----:B------:R-:W-:-:S03]  /*8490*/  FMNMX.FTZ R12, R28, R15, !PT ;  /* 0x0000000f1c0c7209 */ /* 0x000fc60007810000 */
[----:B------:R-:W-:Y:S01]  /*84a0*/  UIMAD UR14, UR11, 0x600, UR14 ;  /* 0x000006000b0e78a4 */ /* 0x000fe2000f8e020e */
[----:B------:R-:W-:-:S04]  /*84b0*/  FMNMX.FTZ R15, R29, R12, !PT ;  /* 0x0000000c1d0f7209 */ /* 0x000fc80007810000 */
[----:B------:R-:W-:Y:S02]  /*84c0*/  FMNMX.FTZ R12, R32, R15, !PT ;  /* 0x0000000f200c7209 */ /* 0x000fe40007810000 */
        /* <DEDUP_REMOVED lines=38> */
[----:B------:R-:W0:Y:S01]  /*8730*/  SHFL.BFLY PT, R12, R15, 0x2, 0x1f ;  /* 0x0c401f000f0c7f89 */ /* 0x000e2200000e0000 */
[----:B------:R-:W-:Y:S01]  /*8740*/  UMOV UR29, 0x40000040 ;  /* 0x40000040001d7882 */ /* 0x000fe20000000000 */
[----:B------:R-:W-:Y:S01]  /*8750*/  UMOV UR31, 0x80000020 ;  /* 0x80000020001f7882 */ /* 0x000fe20000000000 */
        /* <DEDUP_REMOVED lines=40> */
[----:B------:R-:W-:-:S02]  /*89e0*/  WARPGROUP.DEPBAR.LE gsb0, 0x0 ;  /* 0x00008000000079c5 */ /* 0x000fc40000010000 */
[----:B------:R-:W-:Y:S01]  /*89f0*/  WARPGROUP.ARRIVE ;  /* 0x00000000000079c5 */ /* 0x000fe20000000000 */
[----:B------:R-:W-:Y:S01]  /*8a00*/  FMNMX.FTZ R15, R47, R136, !PT ;  /* 0x000000882f0f7209 */ /* 0x000fe20007810000 */
[--C-:B------:R-:W-:Y:S01]  /*8a10*/  FFMA.FTZ R69, R69, UR10, -R22.reuse ;  /* 0x0000000a45457c23 */ /* 0x100fe20008010816 */
[--C-:B------:R-:W-:Y:S01]  /*8a20*/  FFMA.FTZ R72, R72, UR10, -R22.reuse ;  /* 0x0000000a48487c23 */ /* 0x100fe20008010816 */
[--C-:B------:R-:W-:Y:S01]  /*8a30*/  FFMA.FTZ R73, R73, UR10, -R22.reuse ;  /* 0x0000000a49497c23 */ /* 0x100fe20008010816 */
[----:B------:R-:W-:Y:S01]  /*8a40*/  FMNMX.FTZ R136, R50, R15, !PT ;  /* 0x0000000f32887209 */ /* 0x000fe20007810000 */
[----:B------:R-:W-:Y:S01]  /*8a50*/  HGMMA.64x96x16.F32.BF16 R88, gdesc[UR28].tnspB, R88, gsb0 ;  /* 0x416000001c5879f0 */ /* 0x000fe20008001858 */
[----:B------:R-:W-:Y:S01]  /*8a60*/  UIADD3 UR28, UR15, 0x6, URZ ;  /* 0x000000060f1c7890 */ /* 0x000fe2000fffe03f */
[--C-:B------:R-:W-:Y:S01]  /*8a70*/  FFMA.FTZ R76, R76, UR10, -R22.reuse ;  /* 0x0000000a4c4c7c23 */ /* 0x100fe20008010816 */
[----:B------:R-:W-:Y:S01]  /*8a80*/  UIADD3 UR30, UR14, 0xc0, URZ ;  /* 0x000000c00e1e7890 */ /* 0x000fe2000fffe03f */
[----:B------:R-:W-:Y:S01]  /*8a90*/  FMNMX.FTZ R15, R51, R136, !PT ;  /* 0x00000088330f7209 */ /* 0x000fe20007810000 */
[----:B------:R-:W-:Y:S01]  /*8aa0*/  UMOV UR29, 0x40000040 ;  /* 0x40000040001d7882 */ /* 0x000fe20000000000 */
[----:B------:R-:W-:Y:S01]  /*8ab0*/  UMOV UR31, 0x80000020 ;  /* 0x80000020001f7882 */ /* 0x000fe20000000000 */
        /* <DEDUP_REMOVED lines=9> */
[----:B------:R-:W0:Y:S03]  /*8b50*/  MUFU.EX2 R24, R24 ;  /* 0x0000001800187308 */ /* 0x000e260000000800 */
[----:B------:R-:W-:-:S04]  /*8b60*/  FMNMX.FTZ R136, R62, R15, !PT ;  /* 0x0000000f3e887209 */ /* 0x000fc80007810000 */
[----:B------:R-:W-:Y:S01]  /*8b70*/  FMNMX.FTZ R15, R63, R136, !PT ;  /* 0x000000883f0f7209 */ /* 0x000fe20007810000 */
[----:B------:R-:W1:Y:S03]  /*8b80*/  MUFU.EX2 R25, R25 ;  /* 0x0000001900197308 */ /* 0x000e660000000800 */
[----:B------:R-:W-:-:S04]  /*8b90*/  FMNMX.FTZ R136, R66, R15, !PT ;  /* 0x0000000f42887209 */ /* 0x000fc80007810000 */
[----:B------:R-:W-:Y:S01]  /*8ba0*/  FMNMX.FTZ R15, R67, R136, !PT ;  /* 0x00000088430f7209 */ /* 0x000fe20007810000 */
[----:B------:R-:W-:Y:S01]  /*8bb0*/  MUFU.EX2 R28, R28 ;  /* 0x0000001c001c7308 */ /* 0x000fe20000000800 */
[----:B0-----:R-:W-:Y:S02]  /*8bc0*/  FFMA.FTZ R8, R23, R8, R24 ;  /* 0x0000000817087223 */ /* 0x001fe40000010018 */
[----:B------:R-:W-:-:S04]  /*8bd0*/  FMNMX.FTZ R136, R70, R15, !PT ;  /* 0x0000000f46887209 */ /* 0x000fc80007810000 */
[----:B------:R-:W-:Y:S01]  /*8be0*/  FMNMX.FTZ R15, R71, R136, !PT ;  /* 0x00000088470f7209 */ /* 0x000fe20007810000 */
[----:B------:R-:W-:Y:S01]  /*8bf0*/  MUFU.EX2 R29, R29 ;  /* 0x0000001d001d7308 */ /* 0x000fe20000000800 */
[----:B-1----:R-:W-:Y:S02]  /*8c00*/  F2FP.BF16.F32.PACK_AB R24, R25, R24 ;  /* 0x000000181918723e */ /* 0x002fe400000010ff */
        /* <DEDUP_REMOVED lines=12> */
[----:B------:R-:W0:Y:S04]  /*8cd0*/  SHFL.BFLY PT, R15, R136, 0x2, 0x1f ;  /* 0x0c401f00880f7f89 */ /* 0x000e2800000e0000 */
[----:B------:R-:W-:Y:S08]  /*8ce0*/  MUFU.EX2 R40, R40 ;  /* 0x0000002800287308 */ /* 0x000ff00000000800 */
[----:B------:R-:W-:Y:S08]  /*8cf0*/  MUFU.EX2 R41, R41 ;  /* 0x0000002900297308 */ /* 0x000ff00000000800 */
[----:B------:R-:W-:Y:S01]  /*8d00*/  MUFU.EX2 R44, R44 ;  /* 0x0000002c002c7308 */ /* 0x000fe20000000800 */
[----:B------:R-:W-:-:S02]  /*8d10*/  WARPGROUP.DEPBAR.LE gsb0, 0x0 ;  /* 0x00008000000079c5 */ /* 0x000fc40000010000 */
[----:B------:R-:W-:Y:S01]  /*8d20*/  WARPGROUP.ARRIVE ;  /* 0x00000000000079c5 */ /* 0x000fe20000000000 */
[----:B0-----:R-:W-:-:S04]  /*8d30*/  FMNMX.FTZ R137, R136, R15, !PT ;  /* 0x0000000f88897209 */ /* 0x001fc80007810000 */
[----:B------:R-:W-:Y:S01]  /*8d40*/  MUFU.EX2 R45, R45 ;  /* 0x0000002d002d7308 */ /* 0x000fe20000000800 */
[----:B------:R-:W-:Y:S01]  /*8d50*/  HGMMA.64x96x16.F32.BF16 R88, gdesc[UR28].tnspB, R88, gsb0 ;  /* 0x416000001c5879f0 */ /* 0x000fe20008001858 */
[----:B------:R-:W-:Y:S01]  /*8d60*/  UIADD3 UR28, UR15, 0x600, URZ ;  /* 0x000006000f1c7890 */ /* 0x000fe2000fffe03f */
[----:B------:R-:W0:Y:S01]  /*8d70*/  SHFL.BFLY PT, R136, R137, 0x1, 0x1f ;  /* 0x0c201f0089887f89 */ /* 0x000e2200000e0000 */
[----:B------:R-:W-:Y:S01]  /*8d80*/  UIADD3 UR30, UR14, 0x100, URZ ;  /* 0x000001000e1e7890 */ /* 0x000fe2000fffe03f */
[----:B------:R-:W-:Y:S01]  /*8d90*/  UMOV UR29, 0x40000040 ;  /* 0x40000040001d7882 */ /* 0x000fe20000000000 */
[----:B------:R-:W-:Y:S02]  /*8da0*/  UMOV UR31, 0x80000020 ;  /* 0x80000020001f7882 */ /* 0x000fe40000000000 */
[----:B------:R-:W-:Y:S08]  /*8db0*/  MUFU.EX2 R48, R48 ;  /* 0x0000003000307308 */ /* 0x000ff00000000800 */
[----:B------:R-:W-:Y:S08]  /*8dc0*/  MUFU.EX2 R49, R49 ;  /* 0x0000003100317308 */ /* 0x000ff00000000800 */
[----:B------:R-:W-:Y:S01]  /*8dd0*/  MUFU.EX2 R52, R52 ;  /* 0x0000003400347308 */ /* 0x000fe20000000800 */
[----:B0-----:R-:W-:Y:S01]  /*8de0*/  FMNMX.FTZ R15, R137, R136, !PT ;  /* 0x00000088890f7209 */ /* 0x001fe20007810000 */
        /* <DEDUP_REMOVED lines=11> */
[----:B0-----:R-:W-:Y:S01]  /*8ea0*/  FFMA.FTZ R136, R27, UR10, -R141 ;  /* 0x0000000a1b887c23 */ /* 0x001fe2000801088d */
[----:B------:R-:W-:-:S02]  /*8eb0*/  VIADD R26, R19, 0x9 ;  /* 0x00000009131a7836 */ /* 0x000fc40000000000 */
[--C-:B------:R-:W-:Y:S01]  /*8ec0*/  FFMA.FTZ R27, R30, UR10, -R141.reuse ;  /* 0x0000000a1e1b7c23 */ /* 0x100fe2000801088d */
[----:B------:R-:W-:Y:S02]  /*8ed0*/  IMAD.U32 R39, RZ, RZ, UR4 ;  /* 0x00000004ff277e24 */ /* 0x000fe4000f8e00ff */
[--C-:B------:R-:W-:Y:S01]  /*8ee0*/  FFMA.FTZ R137, R35, UR10, -R141.reuse ;  /* 0x0000000a23897c23 */ /* 0x100fe2000801088d */
[----:B------:R-:W-:Y:S02]  /*8ef0*/  IMAD.U32 R47, RZ, RZ, UR11 ;  /* 0x0000000bff2f7e24 */ /* 0x000fe4000f8e00ff */
[--C-:B------:R-:W-:Y:S01]  /*8f00*/  FFMA.FTZ R35, R38, UR10, -R141.reuse ;  /* 0x0000000a26237c23 */ /* 0x100fe2000801088d */
[----:B------:R-:W0:Y:S01]  /*8f10*/  MUFU.EX2 R85, R85 ;  /* 0x0000005500557308 */ /* 0x000e220000000800 */
[--C-:B------:R-:W-:Y:S01]  /*8f20*/  FFMA.FTZ R38, R42, UR10, -R141.reuse ;  /* 0x0000000a2a267c23 */ /* 0x100fe2000801088d */
[----:B------:R-:W-:Y:S01]  /*8f30*/  @!P1 LEA R39, R39, UR36, 0x3 ;  /* 0x0000002427279c11 */ /* 0x000fe2000f8e18ff */
[--C-:B------:R-:W-:Y:S01]  /*8f40*/  FFMA.FTZ R140, R31, UR10, -R141.reuse ;  /* 0x0000000a1f8c7c23 */ /* 0x100fe2000801088d */
[----:B------:R-:W-:Y:S01]  /*8f50*/  SEL R42, R26, 0x9, !P2 ;  /* 0x000000091a2a7807 */ /* 0x000fe20005000000 */
[--C-:B------:R-:W-:Y:S01]  /*8f60*/  FFMA.FTZ R34, R34, UR10, -R141.reuse ;  /* 0x0000000a22227c23 */ /* 0x100fe2000801088d */
[----:B------:R-:W-:Y:S01]  /*8f70*/  @!P1 LEA R26, R47, UR36, 0x3 ;  /* 0x000000242f1a9c11 */ /* 0x000fe2000f8e18ff */
[----:B------:R-:W-:Y:S01]  /*8f80*/  @!P1 VIADD R39, R39, 0x2d840 ;  /* 0x0002d84027279836 */ /* 0x000fe20000000000 */
[----:B------:R-:W1:Y:S01]  /*8f90*/  MUFU.EX2 R136, R136 ;  /* 0x0000008800887308 */ /* 0x000e620000000800 */
[--C-:B------:R-:W-:Y:S01]  /*8fa0*/  FFMA.FTZ R31, R50, UR10, -R141.reuse ;  /* 0x0000000a321f7c23 */ /* 0x100fe2000801088d */
[----:B------:R-:W-:Y:S01]  /*8fb0*/  FFMA.FTZ R50, R51, UR10, -R141 ;  /* 0x0000000a33327c23 */ /* 0x000fe2000801088d */
[----:B------:R-:W-:Y:S01]  /*8fc0*/  @!P1 VIADD R26, R26, 0x2d860 ;  /* 0x0002d8601a1a9836 */ /* 0x000fe20000000000 */
[----:B------:R-:W-:Y:S01]  /*8fd0*/  @!P1 PRMT R47, RZ, 0x654, R39 ;  /* 0x00000654ff2f9816 */ /* 0x000fe20000000027 */
[--C-:B------:R-:W-:Y:S01]  /*8fe0*/  FFMA.FTZ R51, R54, UR10, -R141.reuse ;  /* 0x0000000a36337c23 */ /* 0x100fe2000801088d */
[--C-:B------:R-:W-:Y:S01]  /*8ff0*/  FFMA.FTZ R54, R55, UR10, -R141.reuse ;  /* 0x0000000a37367c23 */ /* 0x100fe2000801088d */
[----:B------:R-:W-:Y:S01]  /*9000*/  FFMA.FTZ R30, R58, UR10, -R141 ;  /* 0x0000000a3a1e7c23 */ /* 0x000fe2000801088d */
[----:B------:R-:W2:Y:S01]  /*9010*/  MUFU.EX2 R27, R27 ;  /* 0x0000001b001b7308 */ /* 0x000ea20000000800 */
[----:B------:R-:W-:Y:S01]  /*9020*/  @!P1 PRMT R26, RZ, 0x654, R26 ;  /* 0x00000654ff1a9816 */ /* 0x000fe2000000001a */
[----:B0-----:R-:W-:Y:S01]  /*9030*/  FFMA.FTZ R7, R22, R7, R85 ;  /* 0x0000000716077223 */ /* 0x001fe20000010055 */
        /* <DEDUP_REMOVED lines=16> */
[----:B------:R-:W-:Y:S01]  /*9140*/  FFMA.FTZ R87, R87, UR10, -R141 ;  /* 0x0000000a57577c23 */ /* 0x000fe2000801088d */
[C---:B------:R-:W-:Y:S01]  /*9150*/  ISETP.GT.AND P2, PT, R14.reuse, UR6, PT ;  /* 0x000000060e007c0c */ /* 0x040fe2000bf44270 */
[----:B------:R-:W-:Y:S01]  /*9160*/  UMOV UR11, UR4 ;  /* 0x00000004000b7c82 */ /* 0x000fe20008000000 */
[----:B------:R-:W-:-:S02]  /*9170*/  VIADD R14, R14, 0xffffffff ;  /* 0xffffffff0e0e7836 */ /* 0x000fc40000000000 */
[----:B------:R-:W3:Y:S08]  /*9180*/  MUFU.EX2 R137, R137 ;  /* 0x0000008900897308 */ /* 0x000ef00000000800 */
[----:B------:R-:W4:Y:S01]  /*9190*/  MUFU.EX2 R35, R35 ;  /* 0x0000002300237308 */ /* 0x000f220000000800 */
[----:B------:R-:W-:Y:S02]  /*91a0*/  WARPGROUP.DEPBAR.LE gsb0, 0x0 ;  /* 0x00008000000079c5 */ /* 0x000fe40000010000 */
[----:B------:R-:W-:-:S05]  /*91b0*/  WARPGROUP.ARRIVE ;  /* 0x00000000000079c5 */ /* 0x000fca0000000000 */
[----:B------:R-:W5:Y:S01]  /*91c0*/  MUFU.EX2 R138, R138 ;  /* 0x0000008a008a7308 */ /* 0x000f620000000800 */
[----:B------:R-:W-:Y:S01]  /*91d0*/  HGMMA.64x96x16.F32.BF16 R88, gdesc[UR28].tnspB, R88, gsb0 ;  /* 0x416000001c5879f0 */ /* 0x000fe20008001858 */
[----:B------:R-:W-:Y:S02]  /*91e0*/  UIADD3 UR28, UR15, 0x602, URZ ;  /* 0x000006020f1c7890 */ /* 0x000fe4000fffe03f */
[----:B------:R-:W-:-:S04]  /*91f0*/  UIADD3 UR30, UR14, 0x140, URZ ;  /* 0x000001400e1e7890 */ /* 0x000fc8000fffe03f */
[----:B------:R-:W-:Y:S01]  /*9200*/  MUFU.EX2 R38, R38 ;  /* 0x0000002600267308 */ /* 0x000fe20000000800 */
[----:B------:R-:W-:Y:S01]  /*9210*/  UMOV UR29, 0x40000040 ;  /* 0x40000040001d7882 */ /* 0x000fe20000000000 */
[----:B------:R-:W-:-:S06]  /*9220*/  UMOV UR31, 0x80000020 ;  /* 0x80000020001f7882 */ /* 0x000fcc0000000000 */
        /* <DEDUP_REMOVED lines=8> */
[----:B------:R-:W5:Y:S08]  /*92b0*/  MUFU.EX2 R56, R56 ;  /* 0x0000003800387308 */ /* 0x000f700000000800 */
[----:B------:R-:W-:Y:S08]  /*92c0*/  MUFU.EX2 R30, R30 ;  /* 0x0000001e001e7308 */ /* 0x000ff00000000800 */
        /* <DEDUP_REMOVED lines=10> */
[----:B------:R-:W-:Y:S08]  /*9370*/  MUFU.EX2 R59, R59 ;  /* 0x0000003b003b7308 */ /* 0x000ff00000000800 */
[----:B------:R-:W5:Y:S08]  /*9380*/  MUFU.EX2 R61, R61 ;  /* 0x0000003d003d7308 */ /* 0x000f700000000800 */
        /* <DEDUP_REMOVED lines=41> */
[----:B------:R0:W-:Y:S01]  /*9620*/  @!P1 SYNCS.ARRIVE.TRANS64.RED.A1T0 RZ, [R26+URZ], RZ ;  /* 0x000000ff1aff99a7 */ /* 0x0001e2000810043f */
[----:B-1----:R-:W-:Y:S01]  /*9630*/  FADD.FTZ R47, R25, R8 ;  /* 0x00000008192f7221 */ /* 0x002fe20000010000 */
[----:B------:R-:W-:Y:S01]  /*9640*/  F2FP.BF16.F32.PACK_AB R25, R136, R85 ;  /* 0x000000558819723e */ /* 0x000fe200000010ff */
[----:B------:R-:W1:Y:S01]  /*9650*/  MUFU.EX2 R8, R63 ;  /* 0x0000003f00087308 */ /* 0x000e620000000800 */
[-C--:B------:R-:W-:Y:S01]  /*9660*/  FMUL.FTZ R101, R101, R23.reuse ;  /* 0x0000001765657220 */ /* 0x080fe20000410000 */
[----:B--2---:R-:W-:Y:S01]  /*9670*/  FADD.FTZ R42, R28, R47 ;  /* 0x0000002f1c2a7221 */ /* 0x004fe20000010000 */
[-C--:B------:R-:W-:Y:S01]  /*9680*/  FMUL.FTZ R104, R104, R23.reuse ;  /* 0x0000001768687220 */ /* 0x080fe20000410000 */
[-C--:B------:R-:W-:Y:S01]  /*9690*/  FMUL.FTZ R105, R105, R23.reuse ;  /* 0x0000001769697220 */ /* 0x080fe20000410000 */
[----:B0-----:R-:W-:Y:S01]  /*96a0*/  FADD.FTZ R26, R136, R7 ;  /* 0x00000007881a7221 */ /* 0x001fe20000010000 */
        /* <DEDUP_REMOVED lines=9> */
[----:B---3--:R-:W-:Y:S01]  /*9740*/  F2FP.BF16.F32.PACK_AB R33, R137, R34 ;  /* 0x000000228921723e */ /* 0x008fe200000010ff */
[----:B------:R-:W0:Y:S01]  /*9750*/  MUFU.EX2 R7, R66 ;  /* 0x0000004200077308 */ /* 0x000e220000000800 */
        /* <DEDUP_REMOVED lines=8> */
[----:B----4-:R-:W-:Y:S01]  /*97e0*/  FADD.FTZ R47, R35, R42 ;  /* 0x0000002a232f7221 */ /* 0x010fe20000010000 */
[----:B------:R-:W-:Y:S01]  /*97f0*/  FADD.FTZ R42, R40, R55 ;  /* 0x00000037282a7221 */ /* 0x000fe20000010000 */
[C---:B------:R-:W-:Y:S01]  /*9800*/  F2FP.BF16.F32.PACK_AB R40, R41.reuse, R40 ;  /* 0x000000282928723e */ /* 0x040fe200000010ff */
[----:B------:R-:W2:Y:S01]  /*9810*/  MUFU.EX2 R28, R71 ;  /* 0x00000047001c7308 */ /* 0x000ea20000000800 */
[----:B-----5:R-:W-:Y:S01]  /*9820*/  FADD.FTZ R47, R138, R47 ;  /* 0x0000002f8a2f7221 */ /* 0x020fe20000010000 */
        /* <DEDUP_REMOVED lines=10> */
[----:B------:R3:W-:Y:S01]  /*98d0*/  STSM.16.M88.4 [R11+0x21800], R24 ;  /* 0x021800180b007844 */ /* 0x0007e20000000200 */
[----:B------:R-:W-:Y:S01]  /*98e0*/  FADD.FTZ R29, R43, R58 ;  /* 0x0000003a2b1d7221 */ /* 0x000fe20000010000 */
[----:B------:R-:W-:Y:S01]  /*98f0*/  FADD.FTZ R58, R48, R47 ;  /* 0x0000002f303a7221 */ /* 0x000fe20000010000 */
[C---:B------:R-:W-:Y:S01]  /*9900*/  F2FP.BF16.F32.PACK_AB R48, R49.reuse, R48 ;  /* 0x000000303130723e */ /* 0x040fe200000010ff */
[----:B------:R4:W-:Y:S01]  /*9910*/  STSM.16.M88.4 [R10], R32 ;  /* 0x000000200a007844 */ /* 0x0009e20000000200 */
        /* <DEDUP_REMOVED lines=8> */
[C---:B------:R-:W-:Y:S01]  /*99a0*/  FADD.FTZ R36, R50.reuse, R29 ;  /* 0x0000001d32247221 */ /* 0x040fe20000010000 */
[----:B------:R-:W-:Y:S01]  /*99b0*/  FADD.FTZ R37, R53, R58 ;  /* 0x0000003a35257221 */ /* 0x000fe20000010000 */
[----:B------:R-:W-:Y:S01]  /*99c0*/  F2FP.BF16.F32.PACK_AB R49, R50, R31 ;  /* 0x0000001f3231723e */ /* 0x000fe200000010ff */
[----:B------:R4:W-:Y:S01]  /*99d0*/  STSM.16.M88.4 [R9], R40 ;  /* 0x0000002809007844 */ /* 0x0009e20000000200 */
[----:B------:R-:W-:Y:S01]  /*99e0*/  FADD.FTZ R29, R51, R36 ;  /* 0x00000024331d7221 */ /* 0x000fe20000010000 */
[----:B------:R-:W-:Y:S01]  /*99f0*/  FADD.FTZ R36, R56, R37 ;  /* 0x0000002538247221 */ /* 0x000fe20000010000 */
[----:B------:R-:W-:Y:S01]  /*9a00*/  F2FP.BF16.F32.PACK_AB R50, R53, R52 ;  /* 0x000000343532723e */ /* 0x000fe200000010ff */
[----:B------:R-:W-:Y:S01]  /*9a10*/  FMUL.FTZ R125, R125, R23 ;  /* 0x000000177d7d7220 */ /* 0x000fe20000410000 */
[C---:B------:R-:W-:Y:S01]  /*9a20*/  FADD.FTZ R29, R54.reuse, R29 ;  /* 0x0000001d361d7221 */ /* 0x040fe20000010000 */
[----:B------:R-:W-:Y:S01]  /*9a30*/  F2FP.BF16.F32.PACK_AB R51, R54, R51 ;  /* 0x000000333633723e */ /* 0x000fe200000010ff */
[-C--:B------:R-:W-:Y:S01]  /*9a40*/  FMUL.FTZ R128, R128, R23.reuse ;  /* 0x0000001780807220 */ /* 0x080fe20000410000 */
[C---:B------:R-:W-:Y:S01]  /*9a50*/  F2FP.BF16.F32.PACK_AB R56, R57.reuse, R56 ;  /* 0x000000383938723e */ /* 0x040fe200000010ff */
[----:B------:R-:W-:Y:S01]  /*9a60*/  FADD.FTZ R38, R30, R29 ;  /* 0x0000001d1e267221 */ /* 0x000fe20000010000 */
[----:B------:R-:W-:Y:S01]  /*9a70*/  FADD.FTZ R29, R57, R36 ;  /* 0x00000024391d7221 */ /* 0x000fe20000010000 */
[C---:B------:R-:W-:Y:S01]  /*9a80*/  F2FP.BF16.F32.PACK_AB R57, R39.reuse, R30 ;  /* 0x0000001e2739723e */ /* 0x040fe200000010ff */
[----:B------:R4:W-:Y:S01]  /*9a90*/  STSM.16.M88.4 [R6], R48 ;  /* 0x0000003006007844 */ /* 0x0009e20000000200 */
[----:B------:R-:W-:Y:S01]  /*9aa0*/  FADD.FTZ R38, R39, R38 ;  /* 0x0000002627267221 */ /* 0x000fe20000010000 */
[----:B------:R-:W-:Y:S01]  /*9ab0*/  FADD.FTZ R36, R60, R29 ;  /* 0x0000001d3c247221 */ /* 0x000fe20000010000 */
[----:B------:R-:W-:Y:S01]  /*9ac0*/  F2FP.BF16.F32.PACK_AB R58, R61, R60 ;  /* 0x0000003c3d3a723e */ /* 0x000fe200000010ff */
[----:B------:R-:W-:Y:S01]  /*9ad0*/  FMUL.FTZ R129, R129, R23 ;  /* 0x0000001781817220 */ /* 0x000fe20000410000 */
[----:B------:R-:W-:Y:S01]  /*9ae0*/  FADD.FTZ R29, R59, R38 ;  /* 0x000000263b1d7221 */ /* 0x000fe20000010000 */
[----:B---3--:R-:W-:Y:S01]  /*9af0*/  FADD.FTZ R25, R61, R36 ;  /* 0x000000243d197221 */ /* 0x008fe20000010000 */
[----:B-1----:R-:W-:Y:S01]  /*9b00*/  F2FP.BF16.F32.PACK_AB R59, R8, R59 ;  /* 0x0000003b083b723e */ /* 0x002fe200000010ff */
[----:B------:R-:W-:Y:S01]  /*9b10*/  FMUL.FTZ R132, R132, R23 ;  /* 0x0000001784847220 */ /* 0x000fe20000410000 */
[----:B------:R-:W-:Y:S01]  /*9b20*/  FADD.FTZ R24, R8, R29 ;  /* 0x0000001d08187221 */ /* 0x000fe20000010000 */
[----:B------:R-:W-:Y:S01]  /*9b30*/  FADD.FTZ R26, R64, R25 ;  /* 0x00000019401a7221 */ /* 0x000fe20000010000 */
[----:B------:R-:W-:Y:S01]  /*9b40*/  F2FP.BF16.F32.PACK_AB R64, R65, R64 ;  /* 0x000000404140723e */ /* 0x000fe200000010ff */
[----:B------:R4:W-:Y:S01]  /*9b50*/  STSM.16.M88.4 [R11+0x27800], R56 ;  /* 0x027800380b007844 */ /* 0x0009e20000000200 */
[----:B0-----:R-:W-:Y:S01]  /*9b60*/  FADD.FTZ R25, R7, R24 ;  /* 0x0000001807197221 */ /* 0x001fe20000010000 */
[----:B------:R-:W-:Y:S01]  /*9b70*/  FADD.FTZ R27, R65, R26 ;  /* 0x0000001a411b7221 */ /* 0x000fe20000010000 */
[C---:B------:R-:W-:Y:S01]  /*9b80*/  F2FP.BF16.F32.PACK_AB R65, R62.reuse, R7 ;  /* 0x000000073e41723e */ /* 0x040fe200000010ff */
[----:B------:R-:W-:Y:S01]  /*9b90*/  FMUL.FTZ R133, R133, R23 ;  /* 0x0000001785857220 */ /* 0x000fe20000410000 */
[----:B------:R-:W-:Y:S01]  /*9ba0*/  FADD.FTZ R24, R62, R25 ;  /* 0x000000193e187221 */ /* 0x000fe20000010000 */
[----:B------:R-:W-:Y:S01]  /*9bb0*/  FADD.FTZ R26, R68, R27 ;  /* 0x0000001b441a7221 */ /* 0x000fe20000010000 */
[----:B------:R-:W-:Y:S01]  /*9bc0*/  F2FP.BF16.F32.PACK_AB R66, R69, R68 ;  /* 0x000000444542723e */ /* 0x000fe200000010ff */
[-C--:B------:R-:W-:Y:S01]  /*9bd0*/  FMUL.FTZ R90, R90, R22.reuse ;  /* 0x000000165a5a7220 */ /* 0x080fe20000410000 */
[----:B------:R-:W-:Y:S01]  /*9be0*/  FADD.FTZ R25, R67, R24 ;  /* 0x0000001843197221 */ /* 0x000fe20000010000 */
[----:B------:R-:W-:Y:S01]  /*9bf0*/  FADD.FTZ R27, R69, R26 ;  /* 0x0000001a451b7221 */ /* 0x000fe20000010000 */
[C---:B--2---:R-:W-:Y:S01]  /*9c00*/  F2FP.BF16.F32.PACK_AB R67, R28.reuse, R67 ;  /* 0x000000431c43723e */ /* 0x044fe200000010ff */
[----:B------:R-:W-:Y:S01]  /*9c10*/  FMUL.FTZ R91, R91, R22 ;  /* 0x000000165b5b7220 */ /* 0x000fe20000410000 */
[----:B------:R-:W-:Y:S01]  /*9c20*/  FADD.FTZ R25, R28, R25 ;  /* 0x000000191c197221 */ /* 0x000fe20000010000 */
[----:B------:R-:W-:Y:S01]  /*9c30*/  FADD.FTZ R8, R72, R27 ;  /* 0x0000001b48087221 */ /* 0x000fe20000010000 */
[C---:B------:R-:W-:Y:S01]  /*9c40*/  F2FP.BF16.F32.PACK_AB R72, R73.reuse, R72 ;  /* 0x000000484948723e */ /* 0x040fe200000010ff */
[----:B------:R4:W-:Y:S01]  /*9c50*/  STSM.16.M88.4 [R5], R64 ;  /* 0x0000004005007844 */ /* 0x0009e20000000200 */
[----:B------:R-:W-:Y:S01]  /*9c60*/  FADD.FTZ R24, R74, R25 ;  /* 0x000000194a187221 */ /* 0x000fe20000010000 */
[----:B------:R-:W-:Y:S01]  /*9c70*/  FADD.FTZ R25, R73, R8 ;  /* 0x0000000849197221 */ /* 0x000fe20000010000 */
[C---:B------:R-:W-:Y:S01]  /*9c80*/  F2FP.BF16.F32.PACK_AB R73, R75.reuse, R74 ;  /* 0x0000004a4b49723e */ /* 0x040fe200000010ff */
[----:B------:R-:W-:Y:S01]  /*9c90*/  FMUL.FTZ R94, R94, R22 ;  /* 0x000000165e5e7220 */ /* 0x000fe20000410000 */
[----:B------:R-:W-:Y:S01]  /*9ca0*/  FADD.FTZ R7, R75, R24 ;  /* 0x000000184b077221 */ /* 0x000fe20000010000 */
[----:B------:R-:W-:Y:S01]  /*9cb0*/  FADD.FTZ R8, R76, R25 ;  /* 0x000000194c087221 */ /* 0x000fe20000010000 */
[----:B------:R-:W-:Y:S01]  /*9cc0*/  F2FP.BF16.F32.PACK_AB R74, R77, R76 ;  /* 0x0000004c4d4a723e */ /* 0x000fe200000010ff */
[----:B------:R-:W-:Y:S01]  /*9cd0*/  FMUL.FTZ R95, R95, R22 ;  /* 0x000000165f5f7220 */ /* 0x000fe20000410000 */
[----:B------:R-:W-:Y:S01]  /*9ce0*/  FADD.FTZ R7, R78, R7 ;  /* 0x000000074e077221 */ /* 0x000fe20000010000 */
[----:B------:R-:W-:Y:S01]  /*9cf0*/  FADD.FTZ R25, R77, R8 ;  /* 0x000000084d197221 */ /* 0x000fe20000010000 */
[C---:B------:R-:W-:Y:S01]  /*9d00*/  F2FP.BF16.F32.PACK_AB R75, R79.reuse, R78 ;  /* 0x0000004e4f4b723e */ /* 0x040fe200000010ff */
[----:B------:R-:W-:Y:S01]  /*9d10*/  FMUL.FTZ R98, R98, R22 ;  /* 0x0000001662627220 */ /* 0x000fe20000410000 */
[----:B------:R-:W-:Y:S01]  /*9d20*/  FADD.FTZ R7, R79, R7 ;  /* 0x000000074f077221 */ /* 0x000fe20000010000 */
[----:B------:R-:W-:Y:S01]  /*9d30*/  FADD.FTZ R8, R80, R25 ;  /* 0x0000001950087221 */ /* 0x000fe20000010000 */
[C---:B------:R-:W-:Y:S01]  /*9d40*/  F2FP.BF16.F32.PACK_AB R80, R81.reuse, R80 ;  /* 0x000000505150723e */ /* 0x040fe200000010ff */
[----:B------:R4:W-:Y:S01]  /*9d50*/  STSM.16.M88.4 [R9+0x6000], R72 ;  /* 0x0060004809007844 */ /* 0x0009e20000000200 */
        /* <DEDUP_REMOVED lines=38> */
[----:B0-----:R-:W-:Y:S01]  /*9fc0*/  NOP ;  /* 0x0000000000007918 */ /* 0x001fe20000000000 */
[----:B----4-:R-:W-:Y:S05]  /*9fd0*/  @P2 BRA `(.L_x_10257) ;  /* 0xffffffdc00ec2947 */ /* 0x010fea000383ffff */
.L_x_10248:
[----:B------:R-:W-:-:S13]  /*9fe0*/  ISETP.GE.AND P2, PT, R14, UR60, PT ;  /* 0x0000003c0e007c0c */ /* 0x000fda000bf46270 */
[----:B------:R-:W-:Y:S05]  /*9ff0*/  @!P2 BRA `(.L_x_10258) ;  /* 0x000000300070a947 */ /* 0x000fea0003800000 */
[----:B------:R-:W-:Y:S01]  /*a000*/  ULOP3.LUT UR38, UR39, 0x10000, URZ, 0xfc, !UPT ;  /* 0x0001000027267892 */ /* 0x000fe2000f8efc3f */
[----:B------:R-:W-:Y:S01]  /*a010*/  IMAD.MOV.U32 R13, RZ, RZ, R12 ;  /* 0x000000ffff0d7224 */ /* 0x000fe200078e000c */
[----:B------:R-:W-:Y:S01]  /*a020*/  UMOV UR6, UR4 ;  /* 0x0000000400067c82 */ /* 0x000fe20008000000 */
[C---:B------:R-:W-:Y:S01]  /*a030*/  VIADD R12, R19.reuse, 0x9 ;  /* 0x00000009130c7836 */ /* 0x040fe20000000000 */
[----:B------:R-:W-:Y:S01]  /*a040*/  UIADD3 UR4, UR38, 0x2, URZ ;  /* 0x0000000226047890 */ /* 0x000fe2000fffe03f */
[----:B------:R-:W-:Y:S01]  /*a050*/  ISETP.GE.U32.AND P2, PT, R2, 0x180, PT ;  /* 0x000001800200780c */ /* 0x000fe20003f46070 */
[----:B------:R-:W-:Y:S01]  /*a060*/  UMOV UR30, UR5 ;  /* 0x00000005001e7c82 */ /* 0x000fe20008000000 */
[----:B------:R-:W-:Y:S01]  /*a070*/  UMOV UR5, 0x40000040 ;  /* 0x4000004000057882 */ /* 0x000fe20000000000 */
[----:B------:R-:W-:Y:S01]  /*a080*/  VIADD R23, R19, 0x8 ;  /* 0x0000000813177836 */ /* 0x000fe20000000000 */
[----:B------:R-:W-:Y:S01]  /*a090*/  SEL R19, R12, 0x9, !P2 ;  /* 0x000000090c137807 */ /* 0x000fe20005000000 */
[----:B------:R-:W-:Y:S01]  /*a0a0*/  IMAD.MOV.U32 R22, RZ, RZ, R15 ;  /* 0x000000ffff167224 */ /* 0x000fe200078e000f */
[----:B------:R-:W-:Y:S01]  /*a0b0*/  ULDC UR61, c[0x0][0x9e4] ;  /* 0x00027900003d7ab9 */ /* 0x000fe20000000800 */
[----:B------:R-:W-:Y:S01]  /*a0c0*/  IMAD.U32 R136, RZ, RZ, UR4 ;  /* 0x00000004ff887e24 */ /* 0x000fe2000f8e00ff */
[----:B------:R-:W-:Y:S01]  /*a0d0*/  UIADD3 UR28, UR38, 0x4, URZ ;  /* 0x00000004261c7890 */ /* 0x000fe2000fffe03f */
[----:B------:R-:W-:Y:S01]  /*a0e0*/  IMAD.U32 R137, RZ, RZ, UR5 ;  /* 0x00000005ff897e24 */ /* 0x000fe2000f8e00ff */
[----:B------:R-:W-:-:S02]  /*a0f0*/  UIADD3 UR32, UR38, 0x6, URZ ;  /* 0x0000000626207890 */ /* 0x000fc4000fffe03f */
[----:B------:R-:W-:Y:S02]  /*a100*/  UIADD3 UR40, UR38, 0x600, URZ ;  /* 0x0000060026287890 */ /* 0x000fe4000fffe03f */
[----:B------:R-:W-:Y:S02]  /*a110*/  UIADD3 UR44, UR38, 0x602, URZ ;  /* 0x00000602262c7890 */ /* 0x000fe4000fffe03f */
[----:B------:R-:W-:Y:S02]  /*a120*/  UIADD3 UR48, UR38, 0x604, URZ ;  /* 0x0000060426307890 */ /* 0x000fe4000fffe03f */
[----:B------:R-:W-:Y:S01]  /*a130*/  UIADD3 UR52, UR38, 0x606, URZ ;  /* 0x0000060626347890 */ /* 0x000fe2000fffe03f */
[----:B------:R-:W-:Y:S01]  /*a140*/  UMOV UR29, 0x40000040 ;  /* 0x40000040001d7882 */ /* 0x000fe20000000000 */
[----:B------:R-:W-:Y:S01]  /*a150*/  UMOV UR33, 0x40000040 ;  /* 0x4000004000217882 */ /* 0x000fe20000000000 */
[----:B------:R-:W-:Y:S01]  /*a160*/  UMOV UR41, 0x40000040 ;  /* 0x4000004000297882 */ /* 0x000fe20000000000 */
[----:B------:R-:W-:Y:S01]  /*a170*/  UMOV UR45, 0x40000040 ;  /* 0x40000040002d7882 */ /* 0x000fe20000000000 */
[----:B------:R-:W-:Y:S01]  /*a180*/  UMOV UR49, 0x40000040 ;  /* 0x4000004000317882 */ /* 0x000fe20000000000 */
[----:B------:R-:W-:-:S06]  /*a190*/  UMOV UR53, 0x40000040 ;  /* 0x4000004000357882 */ /* 0x000fcc0000000000 */
.L_x_10275:
[----:B------:R-:W-:Y:S01]  /*a1a0*/  UIADD3 UR4, UR6, 0x1, URZ ;  /* 0x0000000106047890 */ /* 0x000fe2000fffe03f */
[----:B------:R-:W-:-:S03]  /*a1b0*/  ISETP.NE.AND P3, PT, RZ, UR37, PT ;  /* 0x00000025ff007c0c */ /* 0x000fc6000bf65270 */
[----:B------:R-:W-:-:S04]  /*a1c0*/  UISETP.NE.AND UP1, UPT, UR4, 0x2, UPT ;  /* 0x000000020400788c */ /* 0x000fc8000bf25270 */
[----:B------:R-:W-:Y:S02]  /*a1d0*/  USEL UR5, URZ, 0x1, UP1 ;  /* 0x000000013f057887 */ /* 0x000fe40008800000 */
[----:B------:R-:W-:Y:S02]  /*a1e0*/  USEL UR4, UR4, URZ, UP1 ;  /* 0x0000003f04047287 */ /* 0x000fe40008800000 */
[----:B------:R-:W-:Y:S02]  /*a1f0*/  ULOP3.LUT UR5, UR30, UR5, URZ, 0x3c, !UPT ;  /* 0x000000051e057292 */ /* 0x000fe4000f8e3c3f */
[----:B---3--:R-:W-:Y:S10]  /*a200*/  @P3 BRA `(.L_x_10259) ;  /* 0x00000000002c3947 */ /* 0x008ff40003800000 */
[----:B------:R-:W-:Y:S05]  /*a210*/  @!P0 BRA `(.L_x_10260) ;  /* 0x0000000000048947 */ /* 0x000fea0003800000 */
[----:B------:R-:W-:Y:S01]  /*a220*/  BPT.TRAP 0x1 ;  /* 0x000000040000795c */ /* 0x000fe20000300000 */
.L_x_10260:
[----:B------:R-:W-:Y:S01]  /*a230*/  ULEA UR10, UR4, UR36, 0x3 ;  /* 0x00000024040a7291 */ /* 0x000fe2000f8e183f */
[----:B------:R-:W-:-:S05]  /*a240*/  IMAD.U32 R12, RZ, RZ, UR5 ;  /* 0x00000005ff0c7e24 */ /* 0x000fca000f8e00ff */
[----:B------:R-:W-:-:S04]  /*a250*/  SHF.L.U32 R12, R12, 0x1f, RZ ;  /* 0x0000001f0c0c7819 */ /* 0x000fc800000006ff */
[----:B------:R2:W3:Y:S01]  /*a260*/  SYNCS.PHASECHK.TRANS64.TRYWAIT P2, [UR10+0x2d830], R12 ;  /* 0x02d8300cff0075a7 */ /* 0x0004e2000804014a */
[----:B------:R-:W-:Y:S05]  /*a270*/  @!P0 BRA `(.L_x_10261) ;  /* 0x0000000000048947 */ /* 0x000fea0003800000 */
[----:B------:R-:W-:Y:S01]  /*a280*/  BPT.TRAP 0x1 ;  /* 0x000000040000795c */ /* 0x000fe20000300000 */
.L_x_10261:
[----:B---3--:R-:W-:Y:S05]  /*a290*/  @P2 BRA `(.L_x_10259) ;  /* 0x0000000000082947 */ /* 0x008fea0003800000 */
[----:B------:R-:W3:Y:S02]  /*a2a0*/  SYNCS.PHASECHK.TRANS64.TRYWAIT P2, [UR10+0x2d830], R12 ;  /* 0x02d8300cff0075a7 */ /* 0x000ee4000804014a */
[----:B---3--:R-:W-:Y:S05]  /*a2b0*/  @!P2 BRA `(.L_x_10262) ;  /* 0x000000940084a947 */ /* 0x008fea0003800000 */
.L_x_10259:
[----:B------:R4:W-:Y:S01]  /*a2c0*/  BAR.SYNC.DEFER_BLOCKING R23, 0x100 ;  /* 0x000400170000751d */ /* 0x0009e20000010000 */
[----:B------:R-:W-:Y:S01]  /*a2d0*/  R2UR UR56, R20 ;  /* 0x00000000143872ca */ /* 0x000fe200000e0000 */
[----:B------:R-:W-:Y:S01]  /*a2e0*/  UIMAD UR26, UR4, 0x600, UR7 ;  /* 0x00000600041a78a4 */ /* 0x000fe2000f8e0207 */
[----:B------:R-:W-:-:S03]  /*a2f0*/  R2UR UR57, R21 ;  /* 0x00000000153972ca */ /* 0x000fc600000e0000 */
[----:B------:R-:W-:Y:S01]  /*a300*/  UMOV UR59, 0x80000020 ;  /* 0x80000020003b7882 */ /* 0x000fe20000000000 */
[----:B------:R-:W-:Y:S02]  /*a310*/  UIADD3 UR10, UR26, 0x2, URZ ;  /* 0x000000021a0a7890 */ /* 0x000fe4000fffe03f */
[----:B------:R-:W-:Y:S01]  /*a320*/  UMOV UR58, UR26 ;  /* 0x0000001a003a7c82 */ /* 0x000fe20008000000 */
        /* <DEDUP_REMOVED lines=9> */
[----:B01----:R-:W-:-:S06]  /*a3c0*/  WARPGROUP.ARRIVE ;  /* 0x00000000000079c5 */ /* 0x003fcc0000000000 */
        /* <DEDUP_REMOVED lines=17> */
[----:B----4-:R-:W-:Y:S05]  /*a4e0*/  @P3 BRA `(.L_x_10263) ;  /* 0x00000000002c3947 */ /* 0x010fea0003800000 */
[----:B------:R-:W-:Y:S05]  /*a4f0*/  @!P0 BRA `(.L_x_10264) ;  /* 0x0000000000048947 */ /* 0x000fea0003800000 */
[----:B------:R-:W-:Y:S01]  /*a500*/  BPT.TRAP 0x1 ;  /* 0x000000040000795c */ /* 0x000fe20000300000 */
.L_x_10264:
[----:B------:R-:W-:Y:S01]  /*a510*/  ULEA UR10, UR6, UR36, 0x3 ;  /* 0x00000024060a7291 */ /* 0x000fe2000f8e183f */
[----:B--23--:R-:W-:-:S05]  /*a520*/  IMAD.U32 R12, RZ, RZ, UR30 ;  /* 0x0000001eff0c7e24 */ /* 0x00cfca000f8e00ff */
[----:B------:R-:W-:-:S04]  /*a530*/  SHF.L.U32 R12, R12, 0x1f, RZ ;  /* 0x0000001f0c0c7819 */ /* 0x000fc800000006ff */
[----:B------:R0:W1:Y:S01]  /*a540*/  SYNCS.PHASECHK.TRANS64.TRYWAIT P2, [UR10+0x2d850], R12 ;  /* 0x02d8500cff0075a7 */ /* 0x000062000804014a */
[----:B------:R-:W-:Y:S05]  /*a550*/  @!P0 BRA `(.L_x_10265) ;  /* 0x0000000000048947 */ /* 0x000fea0003800000 */
[----:B------:R-:W-:Y:S01]  /*a560*/  BPT.TRAP 0x1 ;  /* 0x000000040000795c */ /* 0x000fe20000300000 */
.L_x_10265:
[----:B-1----:R-:W-:Y:S05]  /*a570*/  @P2 BRA `(.L_x_10263) ;  /* 0x0000000000082947 */ /* 0x002fea0003800000 */
[----:B------:R-:W1:Y:S02]  /*a580*/  SYNCS.PHASECHK.TRANS64.TRYWAIT P2, [UR10+0x2d850], R12 ;  /* 0x02d8500cff0075a7 */ /* 0x000e64000804014a */
[----:B-1----:R-:W-:Y:S05]  /*a590*/  @!P2 BRA `(.L_x_10266) ;  /* 0x0000009000e4a947 */ /* 0x002fea0003800000 */
.L_x_10263:
[----:B------:R-:W-:Y:S01]  /*a5a0*/  UIADD3 UR10, UR36, 0x400, URZ ;  /* 0x00000400240a7890 */ /* 0x000fe2000fffe03f */
[----:B------:R-:W-:Y:S01]  /*a5b0*/  WARPGROUP.ARRIVE ;  /* 0x00000000000079c5 */ /* 0x000fe20000000000 */
[----:B------:R-:W-:Y:S01]  /*a5c0*/  UMOV UR56, UR38 ;  /* 0x0000002600387c82 */ /* 0x000fe20008000000 */
[----:B------:R-:W-:Y:S01]  /*a5d0*/  UMOV UR57, 0x40000040 ;  /* 0x4000004000397882 */ /* 0x000fe20000000000 */
[----:B------:R-:W-:Y:S01]  /*a5e0*/  USHF.R.U32.HI UR10, URZ, 0x4, UR10 ;  /* 0x000000043f0a7899 */ /* 0x000fe2000801160a */
[----:B------:R-:W-:Y:S01]  /*a5f0*/  PLOP3.LUT P2, PT, PT, PT, UP0, 0x80, 0x0 ;  /* 0x000000000000781c */ /* 0x000fe20003f4f008 */
[----:B------:R-:W-:Y:S01]  /*a600*/  UMOV UR59, 0x80000020 ;  /* 0x80000020003b7882 */ /* 0x000fe20000000000 */
[----:B------:R-:W-:Y:S01]  /*a610*/  UMOV UR31, 0x80000020 ;  /* 0x80000020001f7882 */ /* 0x000fe20000000000 */
[----:B------:R-:W-:Y:S01]  /*a620*/  ULOP3.LUT UR10, UR10, 0x3fff, URZ, 0xc0, !UPT ;  /* 0x00003fff0a0a7892 */ /* 0x000fe2000f8ec03f */
[----:B------:R-:W-:Y:S01]  /*a630*/  IMAD.MOV.U32 R142, RZ, RZ, R0 ;  /* 0x000000ffff8e7224 */ /* 0x000fe200078e0000 */
[----:B------:R-:W-:Y:S01]  /*a640*/  UMOV UR35, 0x80000020 ;  /* 0x8000002000237882 */ /* 0x000fe20000000000 */
[----:B------:R-:W-:Y:S01]  /*a650*/  UMOV UR43, 0x80000020 ;  /* 0x80000020002b7882 */ /* 0x000fe20000000000 */
[----:B------:R-:W-:Y:S01]  /*a660*/  ULOP3.LUT UR10, UR10, 0x2000000, URZ, 0xfc, !UPT ;  /* 0x020000000a0a7892 */ /* 0x000fe2000f8efc3f */
[----:B-1-3--:R-:W-:Y:S01]  /*a670*/  IMAD.U32 R15, RZ, RZ, UR4 ;  /* 0x00000004ff0f7e24 */ /* 0x00afe2000f8e00ff */
[----:B------:R-:W-:Y:S01]  /*a680*/  UMOV UR47, 0x80000020 ;  /* 0x80000020002f7882 */ /* 0x000fe20000000000 */
[----:B------:R-:W-:Y:S01]  /*a690*/  UMOV UR51, 0x80000020 ;  /* 0x8000002000337882 */ /* 0x000fe20000000000 */
[----:B------:R-:W-:Y:S01]  /*a6a0*/  UIMAD UR10, UR6, 0x600, UR10 ;  /* 0x00000600060a78a4 */ /* 0x000fe2000f8e020a */
[----:B------:R-:W-:Y:S01]  /*a6b0*/  IMAD.SHL.U32 R143, R14, 0x80, RZ ;  /* 0x000000800e8f7824 */ /* 0x000fe200078e00ff */
[----:B------:R-:W-:Y:S01]  /*a6c0*/  UMOV UR55, 0x80000020 ;  /* 0x8000002000377882 */ /* 0x000fe20000000000 */
[----:B------:R-:W-:Y:S01]  /*a6d0*/  @!P1 LEA R15, R15, UR36, 0x3 ;  /* 0x000000240f0f9c11 */ /* 0x000fe2000f8e18ff */
[----:B------:R-:W-:-:S02]  /*a6e0*/  UIADD3 UR11, UR10, 0x40, URZ ;  /* 0x000000400a0b7890 */ /* 0x000fc4000fffe03f */
[----:B------:R-:W-:Y:S01]  /*a6f0*/  UIADD3 UR30, UR10, 0x80, URZ ;  /* 0x000000800a1e7890 */ /* 0x000fe2000fffe03f */
[----:B0-2---:R-:W-:Y:S01]  /*a700*/  IADD3 R12, -R143, 0x1, RZ ;  /* 0x000000018f0c7810 */ /* 0x005fe20007ffe1ff */
[----:B------:R-:W-:Y:S01]  /*a710*/  UMOV UR58, UR10 ;  /* 0x0000000a003a7c82 */ /* 0x000fe20008000000 */
[----:B------:R-:W-:Y:S01]  /*a720*/  UIADD3 UR34, UR10, 0xc0, URZ ;  /* 0x000000c00a227890 */ /* 0x000fe2000fffe03f */
[----:B------:R-:W-:Y:S01]  /*a730*/  HGMMA.64x96x16.F32.BF16 R88, gdesc[UR56].tnspB, R88, gsb0 ;  /* 0x41600000385879f0 */ /* 0x000fe20008001858 */
[----:B------:R-:W-:Y:S01]  /*a740*/  R2UR UR56, R136 ;  /* 0x00000000883872ca */ /* 0x000fe200000e0000 */
[----:B------:R-:W-:Y:S01]  /*a750*/  UMOV UR58, UR11 ;  /* 0x0000000b003a7c82 */ /* 0x000fe20008000000 */
[----:B------:R-:W-:Y:S01]  /*a760*/  R2UR UR57, R137 ;  /* 0x00000000893972ca */ /* 0x000fe200000e0000 */
[----:B------:R-:W-:Y:S01]  /*a770*/  UMOV UR59, 0x80000020 ;  /* 0x80000020003b7882 */ /* 0x000fe20000000000 */
[----:B------:R-:W-:Y:S01]  /*a780*/  UIADD3 UR42, UR10, 0x100, URZ ;  /* 0x000001000a2a7890 */ /* 0x000fe2000fffe03f */
[----:B------:R-:W-:Y:S01]  /*a790*/  R2UR UR11, R4 ;  /* 0x00000000040b72ca */ /* 0x000fe200000e0000 */
[----:B------:R-:W-:-:S02]  /*a7a0*/  UIADD3 UR46, UR10, 0x140, URZ ;  /* 0x000001400a2e7890 */ /* 0x000fc4000fffe03f */
[----:B------:R-:W-:Y:S02]  /*a7b0*/  UIADD3 UR50, UR10, 0x180, URZ ;  /* 0x000001800a327890 */ /* 0x000fe4000fffe03f */
[----:B------:R-:W-:Y:S01]  /*a7c0*/  UIADD3 UR54, UR10, 0x1c0, URZ ;  /* 0x000001c00a367890 */ /* 0x000fe2000fffe03f */
[----:B------:R-:W-:Y:S02]  /*a7d0*/  ULDC UR18, c[0x0][0x2f0] ;  /* 0x0000bc0000127ab9 */ /* 0x000fe40000000800 */
[----:B------:R-:W-:Y:S01]  /*a7e0*/  @UP0 ULDC UR10, c[0x0][0x44c] ;  /* 0x00011300000a0ab9 */ /* 0x000fe20000000800 */
[----:B------:R-:W-:Y:S01]  /*a7f0*/  ULDC UR15, c[0x0][0x288] ;  /* 0x0000a200000f7ab9 */ /* 0x000fe20000000800 */
[----:B------:R-:W-:Y:S01]  /*a800*/  @P2 IMAD.HI.U32 R138, R0, UR10, RZ ;  /* 0x0000000a008a2c27 */ /* 0x000fe2000f8e00ff */
[----:B------:R-:W-:Y:S01]  /*a810*/  @UP0 ULDC UR10, c[0x0][0x450] ;  /* 0x00011400000a0ab9 */ /* 0x000fe20000000800 */
[----:B------:R-:W-:-:S03]  /*a820*/  ULDC UR14, c[0x0][0x9e0] ;  /* 0x00027800000e7ab9 */ /* 0x000fc60000000800 */
[----:B------:R-:W-:Y:S01]  /*a830*/  @P2 SHF.R.U32.HI R142, RZ, UR10, R138 ;  /* 0x0000000aff8e2c19 */ /* 0x000fe2000801168a */
[----:B------:R-:W-:Y:S02]  /*a840*/  @!P1 VIADD R138, R15, 0x2d840 ;  /* 0x0002d8400f8a9836 */ /* 0x000fe40000000000 */
[----:B------:R-:W-:Y:S02]  /*a850*/  IMAD R15, R3, -0x2, R12 ;  /* 0xfffffffe030f7824 */ /* 0x000fe400078e020c */
[----:B------:R-:W0:Y:S01]  /*a860*/  SHFL.IDX PT, R139, R142, RZ, 0x1c1f ;  /* 0x001c1fff8e8b7589 */ /* 0x000e2200000e0000 */
[----:B------:R-:W-:Y:S01]  /*a870*/  @!P1 PRMT R138, RZ, 0x654, R138 ;  /* 0x00000654ff8a9816 */ /* 0x000fe2000000008a */
[----:B------:R-:W-:-:S04]  /*a880*/  IMAD R15, R18, UR18, R15 ;  /* 0x00000012120f7c24 */ /* 0x000fc8000f8e020f */
[----:B------:R-:W-:-:S04]  /*a890*/  VIADD R15, R15, -UR15 ;  /* 0x8000000f0f0f7c36 */ /* 0x000fc80008000000 */
[C---:B------:R-:W-:Y:S02]  /*a8a0*/  VIADD R141, R15.reuse, UR14 ;  /* 0x0000000e0f8d7c36 */ /* 0x040fe40008000000 */
[----:B------:R-:W-:Y:S02]  /*a8b0*/  VIADD R140, R15, UR11 ;  /* 0x0000000b0f8c7c36 */ /* 0x000fe40008000000 */
[--C-:B0-----:R-:W-:Y:S02]  /*a8c0*/  IMAD.IADD R15, R141, 0x1, R139.reuse ;  /* 0x000000018d0f7824 */ /* 0x101fe400078e028b */
[----:B------:R-:W-:Y:S01]  /*a8d0*/  IMAD.IADD R12, R140, 0x1, R139 ;  /* 0x000000018c0c7824 */ /* 0x000fe200078e028b */
[----:B------:R-:W-:Y:S02]  /*a8e0*/  WARPGROUP.DEPBAR.LE gsb0, 0x0 ;  /* 0x00008000000079c5 */ /* 0x000fe40000010000 */
[----:B------:R-:W-:-:S06]  /*a8f0*/  WARPGROUP.ARRIVE ;  /* 0x00000000000079c5 */ /* 0x000fcc0000000000 */
[----:B------:R-:W-:Y:S03]  /*a900*/  HGMMA.64x96x16.F32.BF16 R88, gdesc[UR56].tnspB, R88, gsb0 ;  /* 0x41600000385879f0 */ /* 0x000fe60008001858 */
        /* <DEDUP_REMOVED lines=19> */
[----:B------:R0:W-:Y:S06]  /*aa40*/  BAR.ARV R19, 0x100 ;  /* 0x000400130000751d */ /* 0x0001ec0000002000 */
[----:B------:R0:W-:Y:S01]  /*aa50*/  @!P1 SYNCS.ARRIVE.TRANS64.RED.A1T0 RZ, [R138+URZ], RZ ;  /* 0x000000ff8aff99a7 */ /* 0x0001e2000810043f */
[----:B------:R-:W-:Y:S05]  /*aa60*/  @!P5 BRA `(.L_x_10267) ;  /* 0x000000000064d947 */ /* 0x000fea0003800000 */
[----:B------:R-:W-:Y:S01]  /*aa70*/  ULDC UR11, c[0x0][0x2f0] ;  /* 0x0000bc00000b7ab9 */ /* 0x000fe20000000800 */
[----:B------:R-:W-:Y:S01]  /*aa80*/  ULDC UR10, c[0x0][0x288] ;  /* 0x0000a200000a7ab9 */ /* 0x000fe20000000800 */
[----:B0-----:R-:W-:Y:S01]  /*aa90*/  IMAD R138, R18, UR11, R139 ;  /* 0x0000000b128a7c24 */ /* 0x001fe2000f8e028b */
        /* <DEDUP_REMOVED lines=12> */
.L_x_10269:
[----:B------:R-:W-:-:S05]  /*ab60*/  IMAD.U32 R146, RZ, RZ, UR61 ;  /* 0x0000003dff927e24 */ /* 0x000fca000f8e00ff */
[----:B------:R-:W-:-:S13]  /*ab70*/  ISETP.NE.AND P2, PT, R146, 0x1, PT ;  /* 0x000000019200780c */ /* 0x000fda0003f45270 */
[----:B------:R-:W0:Y:S02]  /*ab80*/  @P2 LDC.64 R138, c[0x0][0x9e8] ;  /* 0x00027a00ff8a2b82 */ /* 0x000e240000000a00 */
[----:B0-----:R-:W-:-:S05]  /*ab90*/  @P2 IMAD.HI.U32 R138, R144, R138, RZ ;  /* 0x0000008a908a2227 */ /* 0x001fca00078e00ff */
[----:B------:R-:W-:-:S07]  /*aba0*/  @P2 SHF.R.U32.HI R144, RZ, R139, R138 ;  /* 0x0000008bff902219 */ /* 0x000fce000001168a */
.L_x_10270:
[----:B------:R-:W-:Y:S05]  /*abb0*/  BSYNC B0 ;  /* 0x0000000000007941 */ /* 0x000fea0003800000 */
.L_x_10268:
[----:B------:R-:W-:-:S04]  /*abc0*/  IMAD R144, R144, R146, -R143 ;  /* 0x0000009290907224 */ /* 0x000fc800078e0a8f */
[----:B------:R-:W-:-:S05]  /*abd0*/  IMAD R144, R3, -0x2, R144 ;  /* 0xfffffffe03907824 */ /* 0x000fca00078e0290 */
[----:B------:R-:W-:Y:S02]  /*abe0*/  VIADDMNMX R15, R144, R146, R15, PT ;  /* 0x00000092900f7246 */ /* 0x000fe4000380010f */
[----:B------:R-:W-:-:S07]  /*abf0*/  VIMNMX R12, R12, R144, !PT ;  /* 0x000000900c0c7248 */ /* 0x000fce0007fe0100 */
.L_x_10267:
[----:B------:R-:W-:-:S04]  /*ac00*/  ISETP.GT.AND P2, PT, R14, -0x1, PT ;  /* 0xffffffff0e00780c */ /* 0x000fc80003f44270 */
[C---:B------:R-:W-:Y:S02]  /*ac10*/  ISETP.GT.AND P4, PT, R12.reuse, RZ, P2 ;  /* 0x000000ff0c00720c */ /* 0x040fe40001784270 */
[----:B------:R-:W-:Y:S02]  /*ac20*/  ISETP.GT.AND P6, PT, R12, 0x1, P2 ;  /* 0x000000010c00780c */ /* 0x000fe400017c4270 */
[C---:B------:R-:W-:Y:S02]  /*ac30*/  ISETP.LT.OR P4, PT, R15.reuse, 0x1, P4 ;  /* 0x000000010f00780c */ /* 0x040fe40002781670 */
[----:B------:R-:W-:Y:S02]  /*ac40*/  ISETP.LT.OR P6, PT, R15, 0x2, P6 ;  /* 0x000000020f00780c */ /* 0x000fe400037c1670 */
        /* <DEDUP_REMOVED lines=46> */
[----:B0-----:R-:W-:Y:S02]  /*af30*/  FSEL R138, R56, -INF , !P6 ;  /* 0xff800000388a7808 */ /* 0x001fe40007000000 */
[C---:B------:R-:W-:Y:S02]  /*af40*/  ISETP.GT.AND P3, PT, R12.reuse, 0x41, P2 ;  /* 0x000000410c00780c */ /* 0x040fe40001764270 */
[C---:B------:R-:W-:Y:S02]  /*af50*/  ISETP.GT.AND P4, PT, R12.reuse, 0x48, P2 ;  /* 0x000000480c00780c */ /* 0x040fe40001784270 */
[----:B------:R-:W-:-:S02]  /*af60*/  ISETP.GT.AND P6, PT, R12, 0x49, P2 ;  /* 0x000000490c00780c */ /* 0x000fc400017c4270 */
[C---:B------:R-:W-:Y:S02]  /*af70*/  ISETP.LT.OR P3, PT, R15.reuse, 0x42, P3 ;  /* 0x000000420f00780c */ /* 0x040fe40001f61670 */
[C---:B------:R-:W-:Y:S02]  /*af80*/  ISETP.LT.OR P4, PT, R15.reuse, 0x49, P4 ;  /* 0x000000490f00780c */ /* 0x040fe40002781670 */
[----:B------:R-:W-:Y:S02]  /*af90*/  ISETP.LT.OR P6, PT, R15, 0x4a, P6 ;  /* 0x0000004a0f00780c */ /* 0x000fe400037c1670 */
[----:B------:R-:W-:Y:S02]  /*afa0*/  FSEL R139, R57, -INF , !P3 ;  /* 0xff800000398b7808 */ /* 0x000fe40005800000 */
[----:B------:R-:W-:Y:S01]  /*afb0*/  FSEL R60, R60, -INF , !P4 ;  /* 0xff8000003c3c7808 */ /* 0x000fe20006000000 */
[----:B------:R-:W0:Y:S01]  /*afc0*/  SHFL.IDX PT, R57, R142, 0x1, 0x1c1f ;  /* 0x003c1f008e397f89 */ /* 0x000e2200000e0000 */
        /* <DEDUP_REMOVED lines=11> */
[C---:B------:R-:W-:Y:S01]  /*b080*/  ISETP.GT.AND P4, PT, R12.reuse, 0x60, P2 ;  /* 0x000000600c00780c */ /* 0x040fe20001784270 */
[--C-:B0-----:R-:W-:Y:S01]  /*b090*/  IMAD.IADD R141, R141, 0x1, R57.reuse ;  /* 0x000000018d8d7824 */ /* 0x101fe200078e0239 */
[----:B------:R-:W-:Y:S01]  /*b0a0*/  ISETP.GT.AND P6, PT, R12, 0x61, P2 ;  /* 0x000000610c00780c */ /* 0x000fe200017c4270 */
[----:B------:R-:W-:Y:S01]  /*b0b0*/  IMAD.IADD R140, R140, 0x1, R57 ;  /* 0x000000018c8c7824 */ /* 0x000fe200078e0239 */
        /* <DEDUP_REMOVED lines=23> */
[----:B------:R-:W-:Y:S01]  /*b230*/  FSEL R85, R85, -INF , !P6 ;  /* 0xff80000055557808 */ /* 0x000fe20007000000 */
[----:B------:R-:W-:Y:S06]  /*b240*/  @!P5 BRA `(.L_x_10271) ;  /* 0x000000000064d947 */ /* 0x000fec0003800000 */
[----:B------:R-:W-:Y:S01]  /*b250*/  ULDC UR11, c[0x0][0x2f0] ;  /* 0x0000bc00000b7ab9 */ /* 0x000fe20000000800 */
[----:B------:R-:W-:Y:S01]  /*b260*/  ULDC UR10, c[0x0][0x288] ;  /* 0x0000a200000a7ab9 */ /* 0x000fe20000000800 */
        /* <DEDUP_REMOVED lines=13> */
.L_x_10273:
[----:B------:R-:W-:-:S05]  /*b340*/  IMAD.U32 R142, RZ, RZ, UR61 ;  /* 0x0000003dff8e7e24 */ /* 0x000fca000f8e00ff */
[----:B------:R-:W-:-:S13]  /*b350*/  ISETP.NE.AND P3, PT, R142, 0x1, PT ;  /* 0x000000018e00780c */ /* 0x000fda0003f65270 */
[----:B------:R-:W0:Y:S02]  /*b360*/  @P3 LDC.64 R56, c[0x0][0x9e8] ;  /* 0x00027a00ff383b82 */ /* 0x000e240000000a00 */
[----:B0-----:R-:W-:-:S05]  /*b370*/  @P3 IMAD.HI.U32 R56, R12, R56, RZ ;  /* 0x000000380c383227 */ /* 0x001fca00078e00ff */
[----:B------:R-:W-:-:S07]  /*b380*/  @P3 SHF.R.U32.HI R12, RZ, R57, R56 ;  /* 0x00000039ff0c3219 */ /* 0x000fce0000011638 */
.L_x_10274:
[----:B------:R-:W-:Y:S05]  /*b390*/  BSYNC B0 ;  /* 0x0000000000007941 */ /* 0x000fea0003800000 */
.L_x_10272:
[----:B------:R-:W-:-:S04]  /*b3a0*/  IMAD R12, R12, R142, -R143 ;  /* 0x0000008e0c0c7224 */ /* 0x000fc800078e0a8f */
[----:B------:R-:W-:-:S05]  /*b3b0*/  IMAD R12, R3, -0x2, R12 ;  /* 0xfffffffe030c7824 */ /* 0x000fca00078e020c */
[----:B------:R-:W-:Y:S02]  /*b3c0*/  VIADDMNMX R141, R12, R142, R141, PT ;  /* 0x0000008e0c8d7246 */ /* 0x000fe4000380018d */
[----:B------:R-:W-:-:S07]  /*b3d0*/  VIMNMX R140, R140, R12, !PT ;  /* 0x0000000c8c8c7248 */ /* 0x000fce0007fe0100 */
.L_x_10271:
[----:B------:R-:W-:Y:S01]  /*b3e0*/  FMNMX.FTZ R12, R24, R13, !PT ;  /* 0x0000000d180c7209 */ /* 0x000fe20007810000 */
[----:B------:R-:W-:Y:S01]  /*b3f0*/  ULDC UR10, c[0x0][0x988] ;  /* 0x00026200000a7ab9 */ /* 0x000fe20000000800 */
[C---:B------:R-:W-:Y:S01]  /*b400*/  ISETP.GT.AND P6, PT, R140.reuse, 0x8, P2 ;  /* 0x000000088c00780c */ /* 0x040fe200017c4270 */
[----:B------:R-:W-:Y:S01]  /*b410*/  UMOV UR30, UR5 ;  /* 0x00000005001e7c82 */ /* 0x000fe20008000000 */
        /* <DEDUP_REMOVED lines=17> */
[----:B------:R-:W-:Y:S02]  /*b530*/  ISETP.LT.OR P4, PT, R141, 0x2, P4 ;  /* 0x000000028d00780c */ /* 0x000fe40002781670 */
[----:B------:R-:W-:Y:S02]  /*b540*/  FMNMX.FTZ R12, R44, R15, !PT ;  /* 0x0000000f2c0c7209 */ /* 0x000fe40007810000 */
[----:B------:R-:W-:Y:S02]  /*b550*/  FSEL R27, R27, -INF , !P4 ;  /* 0xff8000001b1b7808 */ /* 0x000fe40006000000 */
        /* <DEDUP_REMOVED lines=58> */
[----:B------:R-:W-:Y:S02]  /*b900*/  ISETP.LT.OR P4, PT, R141, 0x62, P4 ;  /* 0x000000628d00780c */ /* 0x000fe40002781670 */
[----:B0-----:R-:W-:-:S04]  /*b910*/  FMNMX.FTZ R12, R56, R57, !PT ;  /* 0x00000039380c7209 */ /* 0x001fc80007810000 */
[C---:B------:R-:W-:Y:S01]  /*b920*/  FSETP.NEU.FTZ.AND P6, PT, R12.reuse, -INF , PT ;  /* 0xff8000000c00780b */ /* 0x040fe20003fdd000 */
[----:B------:R-:W-:-:S05]  /*b930*/  FMUL.FTZ R15, R12, UR10 ;  /* 0x0000000a0c0f7c20 */ /* 0x000fca0008410000 */
[----:B------:R-:W-:-:S05]  /*b940*/  FSEL R15, R15, RZ, P6 ;  /* 0x000000ff0f0f7208 */ /* 0x000fca0003000000 */
[--C-:B------:R-:W-:Y:S01]  /*b950*/  FFMA.FTZ R57, R24, UR10, -R15.reuse ;  /* 0x0000000a18397c23 */ /* 0x100fe2000801080f */
[----:B------:R-:W-:Y:S01]  /*b960*/  FSEL R24, R35, -INF , !P3 ;  /* 0xff80000023187808 */ /* 0x000fe20005800000 */
[--C-:B------:R-:W-:Y:S01]  /*b970*/  FFMA.FTZ R56, R25, UR10, -R15.reuse ;  /* 0x0000000a19387c23 */ /* 0x100fe2000801080f */
[----:B------:R-:W-:Y:S01]  /*b980*/  ISETP.GT.AND P3, PT, R140, 0x19, P2 ;  /* 0x000000198c00780c */ /* 0x000fe20001764270 */
[--C-:B------:R-:W-:Y:S01]  /*b990*/  FFMA.FTZ R25, R28, UR10, -R15.reuse ;  /* 0x0000000a1c197c23 */ /* 0x100fe2000801080f */
[--C-:B------:R-:W-:Y:S01]  /*b9a0*/  FFMA.FTZ R28, R29, UR10, -R15.reuse ;  /* 0x0000000a1d1c7c23 */ /* 0x100fe2000801080f */
[----:B------:R0:W-:Y:S01]  /*b9b0*/  MUFU.EX2 R35, R57 ;  /* 0x0000003900237308 */ /* 0x0001e20000000800 */
[----:B------:R-:W-:Y:S01]  /*b9c0*/  ISETP.LT.OR P3, PT, R141, 0x1a, P3 ;  /* 0x0000001a8d00780c */ /* 0x000fe20001f61670 */
[--C-:B------:R-:W-:Y:S01]  /*b9d0*/  FFMA.FTZ R142, R36, UR10, -R15.reuse ;  /* 0x0000000a248e7c23 */ /* 0x100fe2000801080f */
[--C-:B------:R-:W-:Y:S01]  /*b9e0*/  FFMA.FTZ R143, R52, UR10, -R15.reuse ;  /* 0x0000000a348f7c23 */ /* 0x100fe2000801080f */
[--C-:B------:R-:W-:Y:S01]  /*b9f0*/  FFMA.FTZ R33, R33, UR10, -R15.reuse ;  /* 0x0000000a21217c23 */ /* 0x100fe2000801080f */
[----:B------:R-:W-:Y:S01]  /*ba00*/  FSEL R39, R39, -INF , !P3 ;  /* 0xff80000027277808 */ /* 0x000fe20005800000 */
[--C-:B------:R-:W-:Y:S01]  /*ba10*/  FFMA.FTZ R37, R37, UR10, -R15.reuse ;  /* 0x0000000a25257c23 */ /* 0x100fe2000801080f */
[----:B------:R-:W-:Y:S01]  /*ba20*/  ISETP.GT.AND P3, PT, R140, 0x21, P2 ;  /* 0x000000218c00780c */ /* 0x000fe20001764270 */
[--C-:B------:R-:W-:Y:S01]  /*ba30*/  FFMA.FTZ R41, R41, UR10, -R15.reuse ;  /* 0x0000000a29297c23 */ /* 0x100fe2000801080f */
[--C-:B------:R-:W-:Y:S01]  /*ba40*/  FFMA.FTZ R45, R45, UR10, -R15.reuse ;  /* 0x0000000a2d2d7c23 */ /* 0x100fe2000801080f */
[--C-:B------:R-:W-:Y:S01]  /*ba50*/  FFMA.FTZ R49, R49, UR10, -R15.reuse ;  /* 0x0000000a31317c23 */ /* 0x100fe2000801080f */
[----:B------:R-:W-:Y:S01]  /*ba60*/  ISETP.LT.OR P3, PT, R141, 0x22, P3 ;  /* 0x000000228d00780c */ /* 0x000fe20001f61670 */
[--C-:B------:R-:W-:Y:S01]  /*ba70*/  FFMA.FTZ R53, R53, UR10, -R15.reuse ;  /* 0x0000000a35357c23 */ /* 0x100fe2000801080f */
[--C-:B------:R-:W-:Y:S01]  /*ba80*/  FFMA.FTZ R60, R60, UR10, -R15.reuse ;  /* 0x0000000a3c3c7c23 */ /* 0x100fe2000801080f */
[--C-:B------:R-:W-:Y:S01]  /*ba90*/  FFMA.FTZ R80, R80, UR10, -R15.reuse ;  /* 0x0000000a50507c23 */ /* 0x100fe2000801080f */
[----:B------:R-:W-:Y:S01]  /*baa0*/  FSEL R43, R43, -INF , !P3 ;  /* 0xff8000002b2b7808 */ /* 0x000fe20005800000 */
[--C-:B------:R-:W-:Y:S01]  /*bab0*/  FFMA.FTZ R81, R81, UR10, -R15.reuse ;  /* 0x0000000a51517c23 */ /* 0x100fe2000801080f */
[----:B------:R-:W-:Y:S01]  /*bac0*/  ISETP.GT.AND P3, PT, R140, RZ, P2 ;  /* 0x000000ff8c00720c */ /* 0x000fe20001764270 */
[----:B------:R-:W-:Y:S01]  /*bad0*/  FFMA.FTZ R85, R85, UR10, -R15 ;  /* 0x0000000a55557c23 */ /* 0x000fe2000801080f */
[----:B------:R-:W-:Y:S02]  /*bae0*/  MUFU.EX2 R56, R56 ;  /* 0x0000003800387308 */ /* 0x000fe40000000800 */
[----:B------:R-:W-:-:S04]  /*baf0*/  ISETP.LT.OR P3, PT, R141, 0x1, P3 ;  /* 0x000000018d00780c */ /* 0x000fc80001f61670 */
[----:B------:R-:W-:Y:S01]  /*bb00*/  FSEL R29, R26, -INF , !P3 ;  /* 0xff8000001a1d7808 */ /* 0x000fe20005800000 */
[----:B------:R-:W-:Y:S01]  /*bb10*/  FFMA.FTZ R26, R32, UR10, -R15 ;  /* 0x0000000a201a7c23 */ /* 0x000fe2000801080f */
[----:B------:R-:W-:Y:S01]  /*bb20*/  ISETP.GT.AND P3, PT, R140, 0x30, P2 ;  /* 0x000000308c00780c */ /* 0x000fe20001764270 */
[----:B------:R-:W-:Y:S01]  /*bb30*/  MUFU.EX2 R25, R25 ;  /* 0x0000001900197308 */ /* 0x000fe20000000800 */
[----:B------:R-:W-:Y:S02]  /*bb40*/  FMNMX.FTZ R32, R29, R22, !PT ;  /* 0x000000161d207209 */ /* 0x000fe40007810000 */
[----:B------:R-:W-:Y:S02]  /*bb50*/  ISETP.LT.OR P3, PT, R141, 0x31, P3 ;  /* 0x000000318d00780c */ /* 0x000fe40001f61670 */
[----:B0-----:R-:W-:Y:S02]  /*bb60*/  FMNMX.FTZ R57, R27, R32, !PT ;  /* 0x000000201b397209 */ /* 0x001fe40007810000 */
[----:B------:R-:W-:Y:S01]  /*bb70*/  FSEL R50, R50, -INF , !P3 ;  /* 0xff80000032327808 */ /* 0x000fe20005800000 */
[----:B------:R-:W-:Y:S01]  /*bb80*/  MUFU.EX2 R28, R28 ;  /* 0x0000001c001c7308 */ /* 0x000fe20000000800 */
[----:B------:R-:W-:-:S02]  /*bb90*/  FMNMX.FTZ R32, R30, R57, !PT ;  /* 0x000000391e207209 */ /* 0x000fc40007810000 */
[----:B------:R-:W-:Y:S02]  /*bba0*/  ISETP.GT.AND P3, PT, R140, 0x38, P2 ;  /* 0x000000388c00780c */ /* 0x000fe40001764270 */
[----:B------:R-:W-:Y:S02]  /*bbb0*/  FMNMX.FTZ R57, R31, R32, !PT ;  /* 0x000000201f397209 */ /* 0x000fe40007810000 */
[----:B------:R-:W-:Y:S01]  /*bbc0*/  ISETP.LT.OR P3, PT, R141, 0x39, P3 ;  /* 0x000000398d00780c */ /* 0x000fe20001f61670 */
[----:B------:R0:W-:Y:S01]  /*bbd0*/  MUFU.EX2 R32, R142 ;  /* 0x0000008e00207308 */ /* 0x0001e20000000800 */
[----:B------:R-:W-:Y:S02]  /*bbe0*/  FMNMX.FTZ R57, R34, R57, !PT ;  /* 0x0000003922397209 */ /* 0x000fe40007810000 */
[----:B------:R-:W-:Y:S02]  /*bbf0*/  FSEL R54, R54, -INF , !P3 ;  /* 0xff80000036367808 */ /* 0x000fe40005800000 */
[----:B------:R-:W-:-:S02]  /*bc00*/  FMNMX.FTZ R57, R24, R57, !PT ;  /* 0x0000003918397209 */ /* 0x000fc40007810000 */
[----:B------:R-:W-:Y:S01]  /*bc10*/  ISETP.GT.AND P3, PT, R140, 0x40, P2 ;  /* 0x000000408c00780c */ /* 0x000fe20001764270 */
[----:B------:R-:W-:Y:S01]  /*bc20*/  MUFU.EX2 R26, R26 ;  /* 0x0000001a001a7308 */ /* 0x000fe20000000800 */
[----:B------:R-:W-:Y:S01]  /*bc30*/  FMNMX.FTZ R36, R38, R57, !PT ;  /* 0x0000003926247209 */ /* 0x000fe20007810000 */
[----:B0-----:R-:W-:Y:S01]  /*bc40*/  FFMA.FTZ R142, R40, UR10, -R15 ;  /* 0x0000000a288e7c23 */ /* 0x001fe2000801080f */
[----:B------:R-:W-:Y:S02]  /*bc50*/  ISETP.LT.OR P3, PT, R141, 0x41, P3 ;  /* 0x000000418d00780c */ /* 0x000fe40001f61670 */
[----:B------:R-:W-:Y:S02]  /*bc60*/  FMNMX.FTZ R57, R39, R36, !PT ;  /* 0x0000002427397209 */ /* 0x000fe40007810000 */
[----:B------:R-:W-:Y:S01]  /*bc70*/  FSEL R58, R58, -INF , !P3 ;  /* 0xff8000003a3a7808 */ /* 0x000fe20005800000 */
[----:B------:R0:W-:Y:S01]  /*bc80*/  MUFU.EX2 R36, R142 ;  /* 0x0000008e00247308 */ /* 0x0001e20000000800 */
[----:B------:R-:W-:-:S02]  /*bc90*/  FMNMX.FTZ R40, R42, R57, !PT ;  /* 0x000000392a287209 */ /* 0x000fc40007810000 */
[----:B------:R-:W-:Y:S02]  /*bca0*/  ISETP.GT.AND P3, PT, R140, 0x48, P2 ;  /* 0x000000488c00780c */ /* 0x000fe40001764270 */
[----:B------:R-:W-:Y:S02]  /*bcb0*/  FMNMX.FTZ R57, R43, R40, !PT ;  /* 0x000000282b397209 */ /* 0x000fe40007810000 */
[----:B------:R-:W-:Y:S01]  /*bcc0*/  ISETP.LT.OR P3, PT, R141, 0x49, P3 ;  /* 0x000000498d00780c */ /* 0x000fe20001f61670 */
[----:B------:R-:W-:Y:S01]  /*bcd0*/  MUFU.EX2 R33, R33 ;  /* 0x0000002100217308 */ /* 0x000fe20000000800 */
[----:B------:R-:W-:Y:S01]  /*bce0*/  FMNMX.FTZ R40, R46, R57, !PT ;  /* 0x000000392e287209 */ /* 0x000fe20007810000 */
[----:B0-----:R-:W-:Y:S01]  /*bcf0*/  FFMA.FTZ R142, R44, UR10, -R15 ;  /* 0x0000000a2c8e7c23 */ /* 0x001fe2000801080f */
[----:B------:R-:W-:Y:S02]  /*bd00*/  FSEL R62, R62, -INF , !P3 ;  /* 0xff8000003e3e7808 */ /* 0x000fe40005800000 */
[----:B------:R-:W-:-:S02]  /*bd10*/  FMNMX.FTZ R57, R47, R40, !PT ;  /* 0x000000282f397209 */ /* 0x000fc40007810000 */
[----:B------:R-:W-:Y:S01]  /*bd20*/  ISETP.GT.AND P3, PT, R140, 0x50, P2 ;  /* 0x000000508c00780c */ /* 0x000fe20001764270 */
[----:B------:R0:W-:Y:S01]  /*bd30*/  MUFU.EX2 R40, R142 ;  /* 0x0000008e00287308 */ /* 0x0001e20000000800 */
[----:B------:R-:W-:Y:S02]  /*bd40*/  FMNMX.FTZ R44, R50, R57, !PT ;  /* 0x00000039322c7209 */ /* 0x000fe40007810000 */
[----:B------:R-:W-:Y:S02]  /*bd50*/  ISETP.LT.OR P3, PT, R141, 0x51, P3 ;  /* 0x000000518d00780c */ /* 0x000fe40001f61670 */
[----:B------:R-:W-:Y:S02]  /*bd60*/  FMNMX.FTZ R57, R51, R44, !PT ;  /* 0x0000002c33397209 */ /* 0x000fe40007810000 */
[----:B------:R-:W-:Y:S01]  /*bd70*/  FSEL R66, R66, -INF , !P3 ;  /* 0xff80000042427808 */ /* 0x000fe20005800000 */
[----:B------:R-:W-:Y:S01]  /*bd80*/  MUFU.EX2 R37, R37 ;  /* 0x0000002500257308 */ /* 0x000fe20000000800 */
[----:B------:R-:W-:Y:S01]  /*bd90*/  FMNMX.FTZ R44, R54, R57, !PT ;  /* 0x00000039362c7209 */ /* 0x000fe20007810000 */
[----:B0-----:R-:W-:Y:S01]  /*bda0*/  FFMA.FTZ R142, R48, UR10, -R15 ;  /* 0x0000000a308e7c23 */ /* 0x001fe2000801080f */
[----:B------:R-:W-:-:S02]  /*bdb0*/  ISETP.GT.AND P3, PT, R140, 0x58, P2 ;  /* 0x000000588c00780c */ /* 0x000fc40001764270 */
[----:B------:R-:W-:Y:S02]  /*bdc0*/  FMNMX.FTZ R57, R55, R44, !PT ;  /* 0x0000002c37397209 */ /* 0x000fe40007810000 */
[----:B------:R-:W-:Y:S01]  /*bdd0*/  ISETP.LT.OR P3, PT, R141, 0x59, P3 ;  /* 0x000000598d00780c */ /* 0x000fe20001f61670 */
[----:B------:R-:W-:Y:S01]  /*bde0*/  MUFU.EX2 R44, R142 ;  /* 0x0000008e002c7308 */ /* 0x000fe20000000800 */
[----:B------:R-:W-:Y:S02]  /*bdf0*/  FMNMX.FTZ R48, R58, R57, !PT ;  /* 0x000000393a307209 */ /* 0x000fe40007810000 */
[----:B------:R-:W-:Y:S02]  /*be00*/  FSEL R70, R70, -INF , !P3 ;  /* 0xff80000046467808 */ /* 0x000fe40005800000 */
[----:B------:R-:W-:Y:S02]  /*be10*/  FMNMX.FTZ R57, R59, R48, !PT ;  /* 0x000000303b397209 */ /* 0x000fe40007810000 */
[----:B------:R-:W-:Y:S01]  /*be20*/  ISETP.GT.AND P3, PT, R140, 0x60, P2 ;  /* 0x000000608c00780c */ /* 0x000fe20001764270 */
[----:B------:R-:W-:Y:S01]  /*be30*/  MUFU.EX2 R41, R41 ;  /* 0x0000002900297308 */ /* 0x000fe20000000800 */
[----:B------:R-:W-:-:S02]  /*be40*/  FMNMX.FTZ R48, R62, R57, !PT ;  /* 0x000000393e307209 */ /* 0x000fc40007810000 */
[----:B------:R-:W-:Y:S02]  /*be50*/  ISETP.LT.OR P3, PT, R141, 0x61, P3 ;  /* 0x000000618d00780c */ /* 0x000fe40001f61670 */
[----:B------:R-:W-:Y:S02]  /*be60*/  FMNMX.FTZ R57, R63, R48, !PT ;  /* 0x000000303f397209 */ /* 0x000fe40007810000 */
[----:B------:R-:W-:Y:S01]  /*be70*/  FSEL R74, R74, -INF , !P3 ;  /* 0xff8000004a4a7808 */ /* 0x000fe20005800000 */
[----:B------:R0:W-:Y:S01]  /*be80*/  MUFU.EX2 R48, R143 ;  /* 0x0000008f00307308 */ /* 0x0001e20000000800 */
[----:B------:R-:W-:Y:S02]  /*be90*/  FMNMX.FTZ R52, R66, R57, !PT ;  /* 0x0000003942347209 */ /* 0x000fe40007810000 */
[----:B------:R-:W-:Y:S02]  /*bea0*/  ISETP.GT.AND P3, PT, R140, 0x68, P2 ;  /* 0x000000688c00780c */ /* 0x000fe40001764270 */
[----:B------:R-:W-:-:S02]  /*beb0*/  FMNMX.FTZ R57, R67, R52, !PT ;  /* 0x0000003443397209 */ /* 0x000fc40007810000 */
[----:B------:R-:W-:Y:S01]  /*bec0*/  ISETP.LT.OR P3, PT, R141, 0x69, P3 ;  /* 0x000000698d00780c */ /* 0x000fe20001f61670 */
[----:B------:R-:W-:Y:S01]  /*bed0*/  MUFU.EX2 R45, R45 ;  /* 0x0000002d002d7308 */ /* 0x000fe20000000800 */
[----:B------:R-:W-:Y:S01]  /*bee0*/  FMNMX.FTZ R52, R70, R57, !PT ;  /* 0x0000003946347209 */ /* 0x000fe20007810000 */
[--C-:B0-----:R-:W-:Y:S01]  /*bef0*/  FFMA.FTZ R143, R138, UR10, -R15.reuse ;  /* 0x0000000a8a8f7c23 */ /* 0x101fe2000801080f */
[----:B------:R-:W-:Y:S01]  /*bf00*/  FSEL R142, R75, -INF , !P4 ;  /* 0xff8000004b8e7808 */ /* 0x000fe20006000000 */
[----:B------:R-:W-:Y:S01]  /*bf10*/  FFMA.FTZ R75, R139, UR10, -R15 ;  /* 0x0000000a8b4b7c23 */ /* 0x000fe2000801080f */
[----:B------:R-:W-:Y:S02]  /*bf20*/  FMNMX.FTZ R57, R71, R52, !PT ;  /* 0x0000003447397209 */ /* 0x000fe40007810000 */
[----:B------:R-:W-:Y:S01]  /*bf30*/  ISETP.GT.AND P4, PT, R140, 0x69, P2 ;  /* 0x000000698c00780c */ /* 0x000fe20001784270 */
[----:B------:R-:W-:Y:S01]  /*bf40*/  MUFU.EX2 R49, R49 ;  /* 0x0000003100317308 */ /* 0x000fe20000000800 */
[----:B------:R-:W-:-:S02]  /*bf50*/  FMNMX.FTZ R57, R74, R57, !PT ;  /* 0x000000394a397209 */ /* 0x000fc40007810000 */
[----:B------:R-:W-:Y:S02]  /*bf60*/  FSEL R78, R78, -INF , !P3 ;  /* 0xff8000004e4e7808 */ /* 0x000fe40005800000 */
[----:B------:R-:W-:Y:S02]  /*bf70*/  ISETP.GT.AND P3, PT, R140, 0x70, P2 ;  /* 0x000000708c00780c */ /* 0x000fe40001764270 */
[C---:B------:R-:W-:Y:S01]  /*bf80*/  ISETP.LT.OR P4, PT, R141.reuse, 0x6a, P4 ;  /* 0x0000006a8d00780c */ /* 0x040fe20002781670 */
[----:B------:R-:W-:Y:S01]  /*bf90*/  MUFU.EX2 R53, R53 ;  /* 0x0000003500357308 */ /* 0x000fe20000000800 */
[----:B------:R-:W-:Y:S02]  /*bfa0*/  FMNMX.FTZ R57, R142, R57, !PT ;  /* 0x000000398e397209 */ /* 0x000fe40007810000 */
[----:B------:R-:W-:Y:S02]  /*bfb0*/  ISETP.LT.OR P3, PT, R141, 0x71, P3 ;  /* 0x000000718d00780c */ /* 0x000fe40001f61670 */
[----:B------:R-:W-:Y:S01]  /*bfc0*/  FSEL R138, R79, -INF , !P4 ;  /* 0xff8000004f8a7808 */ /* 0x000fe20006000000 */
[--C-:B------:R-:W-:Y:S01]  /*bfd0*/  FFMA.FTZ R79, R61, UR10, -R15.reuse ;  /* 0x0000000a3d4f7c23 */ /* 0x100fe2000801080f */
[----:B------:R-:W-:Y:S01]  /*bfe0*/  ISETP.GT.AND P4, PT, R140, 0x71, P2 ;  /* 0x000000718c00780c */ /* 0x000fe20001784270 */
[--C-:B------:R-:W-:Y:S01]  /*bff0*/  FFMA.FTZ R61, R64, UR10, -R15.reuse ;  /* 0x0000000a403d7c23 */ /* 0x100fe2000801080f */
[----:B------:R-:W-:Y:S01]  /*c000*/  FMNMX.FTZ R57, R78, R57, !PT ;  /* 0x000000394e397209 */ /* 0x000fe20007810000 */
[--C-:B------:R-:W-:Y:S01]  /*c010*/  FFMA.FTZ R64, R65, UR10, -R15.reuse ;  /* 0x0000000a41407c23 */ /* 0x100fe2000801080f */
[----:B------:R-:W-:Y:S01]  /*c020*/  FSEL R139, R82, -INF , !P3 ;  /* 0xff800000528b7808 */ /* 0x000fe20005800000 */
[--C-:B------:R-:W-:Y:S01]  /*c030*/  FFMA.FTZ R65, R68, UR10, -R15.reuse ;  /* 0x0000000a44417c23 */ /* 0x100fe2000801080f */
[----:B------:R-:W-:Y:S01]  /*c040*/  ISETP.GT.AND P3, PT, R140, 0x78, P2 ;  /* 0x000000788c00780c */ /* 0x000fe20001764270 */
[--C-:B------:R-:W-:Y:S01]  /*c050*/  FFMA.FTZ R68, R69, UR10, -R15.reuse ;  /* 0x0000000a45447c23 */ /* 0x100fe2000801080f */
[----:B------:R-:W-:Y:S01]  /*c060*/  ISETP.LT.OR P4, PT, R141, 0x72, P4 ;  /* 0x000000728d00780c */ /* 0x000fe20002781670 */
[--C-:B------:R-:W-:Y:S01]  /*c070*/  FFMA.FTZ R69, R72, UR10, -R15.reuse ;  /* 0x0000000a48457c23 */ /* 0x100fe2000801080f */
[----:B------:R-:W-:Y:S01]  /*c080*/  FMNMX.FTZ R82, R138, R57, !PT ;  /* 0x000000398a527209 */ /* 0x000fe20007810000 */
[--C-:B------:R-:W-:Y:S01]  /*c090*/  FFMA.FTZ R72, R73, UR10, -R15.reuse ;  /* 0x0000000a49487c23 */ /* 0x100fe2000801080f */
[----:B------:R-:W-:Y:S01]  /*c0a0*/  ISETP.GT.AND P2, PT, R140, 0x79, P2 ;  /* 0x000000798c00780c */ /* 0x000fe20001744270 */
[--C-:B------:R-:W-:Y:S01]  /*c0b0*/  FFMA.FTZ R73, R76, UR10, -R15.reuse ;  /* 0x0000000a4c497c23 */ /* 0x100fe2000801080f */
[----:B------:R-:W-:Y:S01]  /*c0c0*/  ISETP.LT.OR P3, PT, R141, 0x79, P3 ;  /* 0x000000798d00780c */ /* 0x000fe20001f61670 */
[--C-:B------:R-:W-:Y:S01]  /*c0d0*/  FFMA.FTZ R76, R77, UR10, -R15.reuse ;  /* 0x0000000a4d4c7c23 */ /* 0x100fe2000801080f */
[----:B------:R-:W-:Y:S01]  /*c0e0*/  FSEL R83, R83, -INF , !P4 ;  /* 0xff80000053537808 */ /* 0x000fe20006000000 */
[----:B------:R-:W-:Y:S01]  /*c0f0*/  FFMA.FTZ R77, R84, UR10, -R15 ;  /* 0x0000000a544d7c23 */ /* 0x000fe2000801080f */
[----:B------:R-:W-:Y:S01]  /*c100*/  FMNMX.FTZ R82, R139, R82, !PT ;  /* 0x000000528b527209 */ /* 0x000fe20007810000 */
[----:B------:R-:W-:Y:S01]  /*c110*/  MUFU.EX2 R52, R143 ;  /* 0x0000008f00347308 */ /* 0x000fe20000000800 */
[----:B------:R-:W-:-:S02]  /*c120*/  ISETP.LT.OR P2, PT, R141, 0x7a, P2 ;  /* 0x0000007a8d00780c */ /* 0x000fc40001741670 */
[----:B------:R-:W-:Y:S02]  /*c130*/  FSEL R86, R86, -INF , !P3 ;  /* 0xff80000056567808 */ /* 0x000fe40005800000 */
[----:B------:R-:W-:Y:S02]  /*c140*/  FMNMX.FTZ R57, R83, R82, !PT ;  /* 0x0000005253397209 */ /* 0x000fe40007810000 */
[----:B------:R-:W-:Y:S01]  /*c150*/  FSEL R87, R87, -INF , !P2 ;  /* 0xff80000057577808 */ /* 0x000fe20005000000 */
[----:B------:R-:W-:Y:S01]  /*c160*/  MUFU.EX2 R75, R75 ;  /* 0x0000004b004b7308 */ /* 0x000fe20000000800 */
[----:B------:R-:W-:Y:S02]  /*c170*/  FMNMX.FTZ R82, R86, R57, !PT ;  /* 0x0000003956527209 */ /* 0x000fe40007810000 */
[----:B------:R-:W-:Y:S02]  /*c180*/  FSEL R84, R12, RZ, P6 ;  /* 0x000000ff0c547208 */ /* 0x000fe40003000000 */
[----:B------:R-:W-:-:S03]  /*c190*/  FMNMX.FTZ R82, R87, R82, !PT ;  /* 0x0000005257527209 */ /* 0x000fc60007810000 */
[----:B------:R-:W-:Y:S01]  /*c1a0*/  FADD.FTZ R84, -R84, R13 ;  /* 0x0000000d54547221 */ /* 0x000fe20000010100 */
[----:B------:R-:W-:Y:S01]  /*c1b0*/  MUFU.EX2 R60, R60 ;  /* 0x0000003c003c7308 */ /* 0x000fe20000000800 */
[----:B------:R-:W0:Y:S02]  /*c1c0*/  SHFL.BFLY PT, R57, R82, 0x2, 0x1f ;  /* 0x0c401f0052397f89 */ /* 0x000e2400000e0000 */
[----:B------:R-:W-:-:S05]  /*c1d0*/  FMUL.FTZ R84, R84, UR10 ;  /* 0x0000000a54547c20 */ /* 0x000fca0008410000 */
[----:B------:R-:W-:Y:S08]  /*c1e0*/  MUFU.EX2 R79, R79 ;  /* 0x0000004f004f7308 */ /* 0x000ff00000000800 */
[----:B------:R-:W1:Y:S08]  /*c1f0*/  MUFU.EX2 R84, R84 ;  /* 0x0000005400547308 */ /* 0x000e700000000800 */
[----:B------:R-:W-:Y:S01]  /*c200*/  MUFU.EX2 R61, R61 ;  /* 0x0000003d003d7308 */ /* 0x000fe20000000800 */
[----:B0-----:R-:W-:-:S05]  /*c210*/  FMNMX.FTZ R57, R82, R57, !PT ;  /* 0x0000003952397209 */ /* 0x001fca0007810000 */
[----:B------:R-:W0:Y:S02]  /*c220*/  SHFL.BFLY PT, R82, R57, 0x1, 0x1f ;  /* 0x0c201f0039527f89 */ /* 0x000e2400000e0000 */
        /* <DEDUP_REMOVED lines=21> */
[----:B------:R-:W-:Y:S01]  /*c380*/  FMUL.FTZ R124, R124, R84 ;  /* 0x000000547c7c7220 */ /* 0x000fe20000410000 */
[----:B0-----:R-:W-:Y:S01]  /*c390*/  FMNMX.FTZ R15, R57, R82, !PT ;  /* 0x00000052390f7209 */ /* 0x001fe20007810000 */
[-C--:B------:R-:W-:Y:S01]  /*c3a0*/  FMUL.FTZ R125, R125, R84.reuse ;  /* 0x000000547d7d7220 */ /* 0x080fe20000410000 */
[----:B------:R-:W-:Y:S01]  /*c3b0*/  MUFU.EX2 R82, R85 ;  /* 0x0000005500527308 */ /* 0x000fe20000000800 */
[-C--:B------:R-:W-:Y:S01]  /*c3c0*/  FMUL.FTZ R128, R128, R84.reuse ;  /* 0x0000005480807220 */ /* 0x080fe20000410000 */
[C---:B------:R-:W-:Y:S01]  /*c3d0*/  FSETP.NEU.FTZ.AND P2, PT, R15.reuse, -INF , PT ;  /* 0xff8000000f00780b */ /* 0x040fe20003f5d000 */
[----:B------:R-:W-:Y:S01]  /*c3e0*/  FMUL.FTZ R13, R15, UR10 ;  /* 0x0000000a0f0d7c20 */ /* 0x000fe20008410000 */
[-C--:B------:R-:W-:Y:S01]  /*c3f0*/  FMUL.FTZ R129, R129, R84.reuse ;  /* 0x0000005481817220 */ /* 0x080fe20000410000 */
[-C--:B------:R-:W-:Y:S01]  /*c400*/  FMUL.FTZ R132, R132, R84.reuse ;  /* 0x0000005484847220 */ /* 0x080fe20000410000 */
[----:B------:R-:W-:-:S02]  /*c410*/  FMUL.FTZ R133, R133, R84 ;  /* 0x0000005485857220 */ /* 0x000fc40000410000 */
[----:B------:R-:W-:Y:S01]  /*c420*/  FSEL R13, R13, RZ, P2 ;  /* 0x000000ff0d0d7208 */ /* 0x000fe20001000000 */
[----:B------:R-:W-:Y:S04]  /*c430*/  MUFU.EX2 R69, R69 ;  /* 0x0000004500457308 */ /* 0x000fe80000000800 */
[--C-:B------:R-:W-:Y:S01]  /*c440*/  FFMA.FTZ R144, R27, UR10, -R13.reuse ;  /* 0x0000000a1b907c23 */ /* 0x100fe2000801080d */
[--C-:B------:R-:W-:Y:S01]  /*c450*/  FFMA.FTZ R27, R34, UR10, -R13.reuse ;  /* 0x0000000a221b7c23 */ /* 0x100fe2000801080d */
[--C-:B------:R-:W-:Y:S01]  /*c460*/  FFMA.FTZ R34, R51, UR10, -R13.reuse ;  /* 0x0000000a33227c23 */ /* 0x100fe2000801080d */
[----:B------:R-:W-:Y:S01]  /*c470*/  FSEL R51, R15, RZ, P2 ;  /* 0x000000ff0f337208 */ /* 0x000fe20001000000 */
[--C-:B------:R-:W-:Y:S01]  /*c480*/  FFMA.FTZ R57, R29, UR10, -R13.reuse ;  /* 0x0000000a1d397c23 */ /* 0x100fe2000801080d */
[--C-:B------:R-:W-:Y:S01]  /*c490*/  FFMA.FTZ R29, R30, UR10, -R13.reuse ;  /* 0x0000000a1e1d7c23 */ /* 0x100fe2000801080d */
[----:B------:R-:W-:Y:S01]  /*c4a0*/  FFMA.FTZ R30, R24, UR10, -R13 ;  /* 0x0000000a181e7c23 */ /* 0x000fe2000801080d */
[----:B------:R-:W-:-:S02]  /*c4b0*/  IMAD.U32 R24, RZ, RZ, UR6 ;  /* 0x00000006ff187e24 */ /* 0x000fc4000f8e00ff */
[----:B------:R-:W-:Y:S01]  /*c4c0*/  FADD.FTZ R51, -R51, R22 ;  /* 0x0000001633337221 */ /* 0x000fe20000010100 */
[----:B------:R-:W-:Y:S01]  /*c4d0*/  MUFU.EX2 R144, R144 ;  /* 0x0000009000907308 */ /* 0x000fe20000000800 */
[--C-:B------:R-:W-:Y:S01]  /*c4e0*/  FFMA.FTZ R148, R31, UR10, -R13.reuse ;  /* 0x0000000a1f947c23 */ /* 0x100fe2000801080d */
[----:B------:R-:W-:Y:S01]  /*c4f0*/  FFMA.FTZ R146, R59, UR10, -R13 ;  /* 0x0000000a3b927c23 */ /* 0x000fe2000801080d */
[----:B------:R-:W-:Y:S01]  /*c500*/  FMUL.FTZ R22, R51, UR10 ;  /* 0x0000000a33167c20 */ /* 0x000fe20008410000 */
[----:B------:R-:W-:Y:S01]  /*c510*/  @!P1 LEA R24, R24, UR36, 0x3 ;  /* 0x0000002418189c11 */ /* 0x000fe2000f8e18ff */
[----:B------:R-:W-:Y:S01]  /*c520*/  FFMA.FTZ R59, R84, R8, R35 ;  /* 0x00000008543b7223 */ /* 0x000fe20000010023 */
[--C-:B------:R-:W-:Y:S01]  /*c530*/  FFMA.FTZ R31, R38, UR10, -R13.reuse ;  /* 0x0000000a261f7c23 */ /* 0x100fe2000801080d */
[----:B------:R-:W-:Y:S01]  /*c540*/  FFMA.FTZ R140, R39, UR10, -R13 ;  /* 0x0000000a278c7c23 */ /* 0x000fe2000801080d */
[----:B------:R-:W-:Y:S01]  /*c550*/  MUFU.EX2 R57, R57 ;  /* 0x0000003900397308 */ /* 0x000fe20000000800 */
[----:B------:R-:W-:-:S02]  /*c560*/  @!P1 VIADD R24, R24, 0x2d860 ;  /* 0x0002d86018189836 */ /* 0x000fc40000000000 */
[----:B------:R-:W-:Y:S01]  /*c570*/  FADD.FTZ R8, R56, R59 ;  /* 0x0000003b38087221 */ /* 0x000fe20000010000 */
[--C-:B------:R-:W-:Y:S01]  /*c580*/  FFMA.FTZ R51, R58, UR10, -R13.reuse ;  /* 0x0000000a3a337c23 */ /* 0x100fe2000801080d */
[----:B------:R-:W-:Y:S01]  /*c590*/  F2FP.BF16.F32.PACK_AB R58, R28, R25 ;  /* 0x000000191c3a723e */ /* 0x000fe200000010ff */
[----:B------:R-:W-:Y:S01]  /*c5a0*/  FFMA.FTZ R39, R42, UR10, -R13 ;  /* 0x0000000a2a277c23 */ /* 0x000fe2000801080d */
[----:B------:R-:W-:Y:S01]  /*c5b0*/  @!P1 PRMT R24, RZ, 0x654, R24 ;  /* 0x00000654ff189816 */ /* 0x000fe20000000018 */
[----:B------:R-:W-:Y:S01]  /*c5c0*/  FADD.FTZ R59, R25, R8 ;  /* 0x00000008193b7221 */ /* 0x000fe20000010000 */
[----:B------:R-:W0:Y:S01]  /*c5d0*/  MUFU.EX2 R22, R22 ;  /* 0x0000001600167308 */ /* 0x000e220000000800 */
[----:B------:R-:W-:Y:S01]  /*c5e0*/  F2FP.BF16.F32.PACK_AB R56, R56, R35 ;  /* 0x000000233838723e */ /* 0x000fe200000010ff */
[----:B------:R1:W-:Y:S01]  /*c5f0*/  @!P1 SYNCS.ARRIVE.TRANS64.RED.A1T0 RZ, [R24+URZ], RZ ;  /* 0x000000ff18ff99a7 */ /* 0x0003e2000810043f */
[----:B------:R-:W-:Y:S01]  /*c600*/  FADD.FTZ R59, R28, R59 ;  /* 0x0000003b1c3b7221 */ /* 0x000fe20000010000 */
[--C-:B------:R-:W-:Y:S01]  /*c610*/  FFMA.FTZ R42, R43, UR10, -R13.reuse ;  /* 0x0000000a2b2a7c23 */ /* 0x100fe2000801080d */
[--C-:B------:R-:W-:Y:S01]  /*c620*/  FFMA.FTZ R43, R46, UR10, -R13.reuse ;  /* 0x0000000a2e2b7c23 */ /* 0x100fe2000801080d */
[----:B------:R-:W-:Y:S01]  /*c630*/  FFMA.FTZ R8, R63, UR10, -R13 ;  /* 0x0000000a3f087c23 */ /* 0x000fe2000801080d */
[----:B------:R-:W-:Y:S01]  /*c640*/  FADD.FTZ R28, R26, R59 ;  /* 0x0000003b1a1c7221 */ /* 0x000fe20000010000 */
[----:B------:R2:W3:Y:S01]  /*c650*/  MUFU.EX2 R85, R29 ;  /* 0x0000001d00557308 */ /* 0x0004e20000000800 */
[--C-:B------:R-:W-:Y:S01]  /*c660*/  FFMA.FTZ R46, R47, UR10, -R13.reuse ;  /* 0x0000000a2f2e7c23 */ /* 0x100fe2000801080d */
[--C-:B------:R-:W-:Y:S01]  /*c670*/  FFMA.FTZ R47, R54, UR10, -R13.reuse ;  /* 0x0000000a362f7c23 */ /* 0x100fe2000801080d */
[----:B------:R-:W-:Y:S01]  /*c680*/  FADD.FTZ R35, R33, R28 ;  /* 0x0000001c21237221 */ /* 0x000fe20000010000 */
[--C-:B------:R-:W-:Y:S01]  /*c690*/  FFMA.FTZ R28, R67, UR10, -R13.reuse ;  /* 0x0000000a431c7c23 */ /* 0x100fe2000801080d */
[--C-:B------:R-:W-:Y:S01]  /*c6a0*/  FFMA.FTZ R67, R70, UR10, -R13.reuse ;  /* 0x0000000a46437c23 */ /* 0x100fe2000801080d */
[----:B------:R-:W-:Y:S01]  /*c6b0*/  FFMA.FTZ R142, R142, UR10, -R13 ;  /* 0x0000000a8e8e7c23 */ /* 0x000fe2000801080d */
[----:B------:R-:W-:Y:S01]  /*c6c0*/  FADD.FTZ R38, R32, R35 ;  /* 0x0000002320267221 */ /* 0x000fe20000010000 */
[----:B------:R-:W4:Y:S01]  /*c6d0*/  MUFU.EX2 R148, R148 ;  /* 0x0000009400947308 */ /* 0x000f220000000800 */
[----:B0-----:R-:W-:Y:S01]  /*c6e0*/  FFMA.FTZ R7, R22, R7, R57 ;  /* 0x0000000716077223 */ /* 0x001fe20000010039 */
[--C-:B--2---:R-:W-:Y:S01]  /*c6f0*/  FFMA.FTZ R29, R50, UR10, -R13.reuse ;  /* 0x0000000a321d7c23 */ /* 0x104fe2000801080d */
[----:B------:R-:W-:Y:S01]  /*c700*/  FADD.FTZ R63, R37, R38 ;  /* 0x00000026253f7221 */ /* 0x000fe20000010000 */
[----:B------:R-:W-:Y:S01]  /*c710*/  FFMA.FTZ R50, R55, UR10, -R13 ;  /* 0x0000000a37327c23 */ /* 0x000fe2000801080d */
[----:B-1----:R-:W-:Y:S01]  /*c720*/  FADD.FTZ R24, R144, R7 ;  /* 0x0000000790187221 */ /* 0x002fe20000010000 */
[----:B------:R-:W-:Y:S01]  /*c730*/  FFMA.FTZ R55, R62, UR10, -R13 ;  /* 0x0000000a3e377c23 */ /* 0x000fe2000801080d */
[----:B------:R-:W-:Y:S01]  /*c740*/  FADD.FTZ R38, R36, R63 ;  /* 0x0000003f24267221 */ /* 0x000fe20000010000 */
[----:B------:R-:W0:Y:S01]  /*c750*/  MUFU.EX2 R27, R27 ;  /* 0x0000001b001b7308 */ /* 0x000e220000000800 */
[----:B---3--:R-:W-:Y:S01]  /*c760*/  FADD.FTZ R25, R85, R24 ;  /* 0x0000001855197221 */ /* 0x008fe20000010000 */
[--C-:B------:R-:W-:Y:S01]  /*c770*/  FFMA.FTZ R7, R66, UR10, -R13.reuse ;  /* 0x0000000a42077c23 */ /* 0x100fe2000801080d */
[C---:B------:R-:W-:Y:S01]  /*c780*/  FADD.FTZ R63, R41.reuse, R38 ;  /* 0x00000026293f7221 */ /* 0x040fe20000010000 */
[----:B------:R-:W-:Y:S01]  /*c790*/  F2FP.BF16.F32.PACK_AB R36, R41, R36 ;  /* 0x000000242924723e */ /* 0x000fe200000010ff */
[----:B------:R-:W-:Y:S01]  /*c7a0*/  FFMA.FTZ R62, R71, UR10, -R13 ;  /* 0x0000000a473e7c23 */ /* 0x000fe2000801080d */
[----:B------:R-:W-:Y:S01]  /*c7b0*/  F2FP.BF16.F32.PACK_AB R57, R144, R57 ;  /* 0x000000399039723e */ /* 0x000fe200000010ff */
[----:B------:R-:W-:Y:S01]  /*c7c0*/  FADD.FTZ R38, R40, R63 ;  /* 0x0000003f28267221 */ /* 0x000fe20000010000 */
[----:B------:R-:W1:Y:S01]  /*c7d0*/  MUFU.EX2 R30, R30 ;  /* 0x0000001e001e7308 */ /* 0x000e620000000800 */
[C---:B----4-:R-:W-:Y:S01]  /*c7e0*/  FADD.FTZ R24, R148.reuse, R25 ;  /* 0x0000001994187221 */ /* 0x050fe20000010000 */
[----:B------:R-:W-:Y:S01]  /*c7f0*/  F2FP.BF16.F32.PACK_AB R59, R148, R85 ;  /* 0x00000055943b723e */ /* 0x000fe200000010ff */
[----:B------:R-:W-:Y:S01]  /*c800*/  FADD.FTZ R63, R45, R38 ;  /* 0x000000262d3f7221 */ /* 0x000fe20000010000 */
[--C-:B------:R-:W-:Y:S01]  /*c810*/  FFMA.FTZ R35, R74, UR10, -R13.reuse ;  /* 0x0000000a4a237c23 */ /* 0x100fe2000801080d */
[--C-:B------:R-:W-:Y:S01]  /*c820*/  FFMA.FTZ R78, R78, UR10, -R13.reuse ;  /* 0x0000000a4e4e7c23 */ /* 0x100fe2000801080d */
[--C-:B------:R-:W-:Y:S01]  /*c830*/  FFMA.FTZ R139, R139, UR10, -R13.reuse ;  /* 0x0000000a8b8b7c23 */ /* 0x100fe2000801080d */
[----:B------:R-:W-:Y:S01]  /*c840*/  STSM.16.M88.4 [R11+0x21800], R56 ;  /* 0x021800380b007844 */ /* 0x000fe20000000200 */
[----:B------:R-:W2:Y:S01]  /*c850*/  MUFU.EX2 R31, R31 ;  /* 0x0000001f001f7308 */ /* 0x000ea20000000800 */
[----:B0-----:R-:W-:Y:S01]  /*c860*/  FADD.FTZ R25, R27, R24 ;  /* 0x000000181b197221 */ /* 0x001fe20000010000 */
[--C-:B------:R-:W-:Y:S01]  /*c870*/  FFMA.FTZ R83, R83, UR10, -R13.reuse ;  /* 0x0000000a53537c23 */ /* 0x100fe2000801080d */
[--C-:B------:R-:W-:Y:S01]  /*c880*/  FFMA.FTZ R138, R138, UR10, -R13.reuse ;  /* 0x0000000a8a8a7c23 */ /* 0x100fe2000801080d */
[--C-:B------:R-:W-:Y:S01]  /*c890*/  FFMA.FTZ R86, R86, UR10, -R13.reuse ;  /* 0x0000000a56567c23 */ /* 0x100fe2000801080d */
[----:B------:R-:W-:Y:S01]  /*c8a0*/  FFMA.FTZ R13, R87, UR10, -R13 ;  /* 0x0000000a570d7c23 */ /* 0x000fe2000801080d */
[----:B------:R-:W-:Y:S01]  /*c8b0*/  F2FP.BF16.F32.PACK_AB R54, R79, R60 ;  /* 0x0000003c4f36723e */ /* 0x000fe200000010ff */
[----:B------:R-:W-:Y:S01]  /*c8c0*/  UMOV UR6, UR4 ;  /* 0x0000000400067c82 */ /* 0x000fe20008000000 */
[----:B------:R-:W0:Y:S01]  /*c8d0*/  MUFU.EX2 R140, R140 ;  /* 0x0000008c008c7308 */ /* 0x000e220000000800 */
[----:B-1----:R-:W-:Y:S01]  /*c8e0*/  FADD.FTZ R24, R30, R25 ;  /* 0x000000191e187221 */ /* 0x002fe20000010000 */
[----:B------:R-:W-:Y:S01]  /*c8f0*/  F2FP.BF16.F32.PACK_AB R66, R68, R65 ;  /* 0x000000414442723e */ /* 0x000fe200000010ff */
[-C--:B------:R-:W-:Y:S01]  /*c900*/  FMUL.FTZ R90, R90, R22.reuse ;  /* 0x000000165a5a7220 */ /* 0x080fe20000410000 */
[----:B------:R-:W-:Y:S01]  /*c910*/  ISETP.GT.AND P2, PT, R14, UR60, PT ;  /* 0x0000003c0e007c0c */ /* 0x000fe2000bf44270 */
        /* <DEDUP_REMOVED lines=30> */
[----:B------:R-:W-:Y:S01]  /*cb00*/  FMUL.FTZ R135, R135, R22 ;  /* 0x0000001687877220 */ /* 0x000fe20000410000 */
[----:B------:R-:W-:-:S02]  /*cb10*/  VIADD R14, R14, 0xffffffff ;  /* 0xffffffff0e0e7836 */ /* 0x000fc40000000000 */
[----:B------:R-:W-:Y:S02]  /*cb20*/  IMAD.MOV.U32 R22, RZ, RZ, R15 ;  /* 0x000000ffff167224 */ /* 0x000fe400078e000f */
        /* <DEDUP_REMOVED lines=8> */
[----:B------:R-:W-:Y:S02]  /*cbb0*/  F2FP.BF16.F32.PACK_AB R26, R37, R32 ;  /* 0x00000020251a723e */ /* 0x000fe400000010ff */
[----:B------:R-:W-:Y:S02]  /*cbc0*/  F2FP.BF16.F32.PACK_AB R37, R42, R39 ;  /* 0x000000272a25723e */ /* 0x000fe400000010ff */
[----:B------:R-:W-:Y:S02]  /*cbd0*/  F2FP.BF16.F32.PACK_AB R39, R46, R43 ;  /* 0x0000002b2e27723e */ /* 0x000fe400000010ff */
[----:B------:R-:W1:Y:S01]  /*cbe0*/  MUFU.EX2 R47, R47 ;  /* 0x0000002f002f7308 */ /* 0x000e620000000800 */
[----:B--2---:R-:W-:Y:S01]  /*cbf0*/  FADD.FTZ R25, R29, R38 ;  /* 0x000000261d197221 */ /* 0x004fe20000010000 */
[----:B------:R-:W-:Y:S01]  /*cc00*/  FADD.FTZ R38, R48, R63 ;  /* 0x0000003f30267221 */ /* 0x000fe20000010000 */
[----:B------:R-:W-:-:S05]  /*cc10*/  F2FP.BF16.F32.PACK_AB R46, R53, R48 ;  /* 0x00000030352e723e */ /* 0x000fca00000010ff */
[----:B------:R-:W2:Y:S01]  /*cc20*/  MUFU.EX2 R50, R50 ;  /* 0x0000003200327308 */ /* 0x000ea20000000800 */
[C---:B0-----:R-:W-:Y:S01]  /*cc30*/  FADD.FTZ R32, R34.reuse, R25 ;  /* 0x0000001922207221 */ /* 0x041fe20000010000 */
[----:B------:R-:W-:Y:S01]  /*cc40*/  FADD.FTZ R25, R53, R38 ;  /* 0x0000002635197221 */ /* 0x000fe20000010000 */
[----:B------:R-:W-:Y:S02]  /*cc50*/  F2FP.BF16.F32.PACK_AB R38, R45, R40 ;  /* 0x000000282d26723e */ /* 0x000fe400000010ff */
[----:B------:R-:W-:-:S03]  /*cc60*/  F2FP.BF16.F32.PACK_AB R45, R34, R29 ;  /* 0x0000001d222d723e */ /* 0x000fc600000010ff */
[----:B------:R-:W0:Y:S01]  /*cc70*/  MUFU.EX2 R51, R51 ;  /* 0x0000003300337308 */ /* 0x000e220000000800 */
[----:B-1----:R-:W-:Y:S01]  /*cc80*/  FADD.FTZ R33, R47, R32 ;  /* 0x000000202f217221 */ /* 0x002fe20000010000 */
[----:B------:R-:W-:Y:S01]  /*cc90*/  FADD.FTZ R32, R52, R25 ;  /* 0x0000001934207221 */ /* 0x000fe20000010000 */
[----:B------:R-:W-:Y:S02]  /*cca0*/  F2FP.BF16.F32.PACK_AB R25, R30, R27 ;  /* 0x0000001b1e19723e */ /* 0x000fe400000010ff */
[----:B------:R-:W-:Y:S02]  /*ccb0*/  F2FP.BF16.F32.PACK_AB R27, R140, R31 ;  /* 0x0000001f8c1b723e */ /* 0x000fe400000010ff */
[C---:B------:R-:W-:Y:S01]  /*ccc0*/  F2FP.BF16.F32.PACK_AB R52, R75.reuse, R52 ;  /* 0x000000344b34723e */ /* 0x040fe200000010ff */
[----:B------:R-:W1:Y:S01]  /*ccd0*/  MUFU.EX2 R146, R146 ;  /* 0x0000009200927308 */ /* 0x000e620000000800 */
[C---:B--2---:R-:W-:Y:S01]  /*cce0*/  FADD.FTZ R30, R50.reuse, R33 ;  /* 0x00000021321e7221 */ /* 0x044fe20000010000 */
[----:B------:R-:W-:Y:S01]  /*ccf0*/  FADD.FTZ R33, R75, R32 ;  /* 0x000000204b217221 */ /* 0x000fe20000010000 */
[----:B------:R2:W-:Y:S01]  /*cd00*/  STSM.16.M88.4 [R10], R24 ;  /* 0x000000180a007844 */ /* 0x0005e20000000200 */
[----:B------:R-:W-:-:S02]  /*cd10*/  F2FP.BF16.F32.PACK_AB R47, R50, R47 ;  /* 0x0000002f322f723e */ /* 0x000fc400000010ff */
[----:B------:R-:W-:Y:S01]  /*cd20*/  FADD.FTZ R32, R60, R33 ;  /* 0x000000213c207221 */ /* 0x000fe20000010000 */
[----:B------:R3:W-:Y:S01]  /*cd30*/  STSM.16.M88.4 [R9], R36 ;  /* 0x0000002409007844 */ /* 0x0007e20000000200 */
[----:B------:R-:W4:Y:S01]  /*cd40*/  MUFU.EX2 R55, R55 ;  /* 0x0000003700377308 */ /* 0x000f220000000800 */
[----:B0-----:R-:W-:Y:S01]  /*cd50*/  FADD.FTZ R31, R51, R30 ;  /* 0x0000001e331f7221 */ /* 0x001fe20000010000 */
[----:B------:R-:W-:Y:S01]  /*cd60*/  FADD.FTZ R32, R79, R32 ;  /* 0x000000204f207221 */ /* 0x000fe20000010000 */
[----:B------:R3:W-:Y:S03]  /*cd70*/  STSM.16.M88.4 [R6], R44 ;  /* 0x0000002c06007844 */ /* 0x0007e60000000200 */
[----:B------:R-:W-:Y:S02]  /*cd80*/  FADD.FTZ R41, R61, R32 ;  /* 0x000000203d297221 */ /* 0x000fe40000010000 */
[----:B------:R-:W0:Y:S01]  /*cd90*/  MUFU.EX2 R8, R8 ;  /* 0x0000000800087308 */ /* 0x000e220000000800 */
[----:B-1----:R-:W-:Y:S01]  /*cda0*/  FADD.FTZ R30, R146, R31 ;  /* 0x0000001f921e7221 */ /* 0x002fe20000010000 */
[----:B------:R-:W-:Y:S01]  /*cdb0*/  FADD.FTZ R32, R64, R41 ;  /* 0x0000002940207221 */ /* 0x000fe20000010000 */
[----:B------:R-:W-:-:S02]  /*cdc0*/  F2FP.BF16.F32.PACK_AB R53, R146, R51 ;  /* 0x000000339235723e */ /* 0x000fc400000010ff */
[----:B------:R-:W-:Y:S01]  /*cdd0*/  F2FP.BF16.F32.PACK_AB R64, R64, R61 ;  /* 0x0000003d4040723e */ /* 0x000fe200000010ff */
[----:B--2---:R-:W-:Y:S02]  /*cde0*/  FADD.FTZ R27, R65, R32 ;  /* 0x00000020411b7221 */ /* 0x004fe40000010000 */
[----:B------:R-:W1:Y:S01]  /*cdf0*/  MUFU.EX2 R7, R7 ;  /* 0x0000000700077308 */ /* 0x000e620000000800 */
[----:B----4-:R-:W-:Y:S01]  /*ce00*/  FADD.FTZ R33, R55, R30 ;  /* 0x0000001e37217221 */ /* 0x010fe20000010000 */
[----:B------:R-:W-:-:S04]  /*ce10*/  FADD.FTZ R26, R68, R27 ;  /* 0x0000001b441a7221 */ /* 0x000fc80000010000 */
[----:B------:R-:W-:Y:S02]  /*ce20*/  FADD.FTZ R27, R69, R26 ;  /* 0x0000001a451b7221 */ /* 0x000fe40000010000 */
[----:B------:R-:W2:Y:S01]  /*ce30*/  MUFU.EX2 R28, R28 ;  /* 0x0000001c001c7308 */ /* 0x000ea20000000800 */
[C---:B0-----:R-:W-:Y:S01]  /*ce40*/  FADD.FTZ R30, R8.reuse, R33 ;  /* 0x00000021081e7221 */ /* 0x041fe20000010000 */
[----:B------:R-:W-:-:S05]  /*ce50*/  F2FP.BF16.F32.PACK_AB R55, R8, R55 ;  /* 0x000000370837723e */ /* 0x000fca00000010ff */
[----:B------:R3:W-:Y:S01]  /*ce60*/  STSM.16.M88.4 [R11+0x27800], R52 ;  /* 0x027800340b007844 */ /* 0x0007e20000000200 */
        /* <DEDUP_REMOVED lines=14> */
[----:B------:R-:W-:-:S05]  /*cf50*/  F2FP.BF16.F32.PACK_AB R67, R62, R67 ;  /* 0x000000433e43723e */ /* 0x000fca00000010ff */
[----:B------:R3:W-:Y:S01]  /*cf60*/  STSM.16.M88.4 [R5], R64 ;  /* 0x0000004005007844 */ /* 0x0007e20000000200 */
        /* <DEDUP_REMOVED lines=16> */
[C---:B-1----:R-:W-:Y:S01]  /*d070*/  F2FP.BF16.F32.PACK_AB R75, R31.reuse, R78 ;  /* 0x0000004e1f4b723e */ /* 0x042fe200000010ff */
[----:B------:R-:W-:-:S04]  /*d080*/  FADD.FTZ R8, R31, R8 ;  /* 0x000000081f087221 */ /* 0x000fc80000010000 */
[----:B------:R3:W-:Y:S02]  /*d090*/  STSM.16.M88.4 [R9+0x6000], R72 ;  /* 0x0060004809007844 */ /* 0x0007e40000000200 */
[----:B------:R-:W1:Y:S01]  /*d0a0*/  MUFU.EX2 R83, R83 ;  /* 0x0000005300537308 */ /* 0x000e620000000800 */
[----:B--2---:R-:W-:Y:S01]  /*d0b0*/  F2FP.BF16.F32.PACK_AB R26, R82, R77 ;  /* 0x0000004d521a723e */ /* 0x004fe200000010ff */
[----:B------:R-:W-:-:S06]  /*d0c0*/  FADD.FTZ R77, R77, R30 ;  /* 0x0000001e4d4d7221 */ /* 0x000fcc0000010000 */
[----:B------:R-:W2:Y:S01]  /*d0d0*/  MUFU.EX2 R29, R86 ;  /* 0x00000056001d7308 */ /* 0x000ea20000000800 */
[----:B0-----:R-:W-:-:S07]  /*d0e0*/  FADD.FTZ R8, R139, R8 ;  /* 0x000000088b087221 */ /* 0x001fce0000010000 */
[----:B------:R0:W4:Y:S01]  /*d0f0*/  MUFU.EX2 R32, R13 ;  /* 0x0000000d00207308 */ /* 0x0001220000000800 */
[C---:B-1----:R-:W-:Y:S01]  /*d100*/  F2FP.BF16.F32.PACK_AB R25, R83.reuse, R139 ;  /* 0x0000008b5319723e */ /* 0x042fe200000010ff */
[----:B------:R-:W-:-:S04]  /*d110*/  FADD.FTZ R8, R83, R8 ;  /* 0x0000000853087221 */ /* 0x000fc80000010000 */
[----:B--2---:R-:W-:Y:S01]  /*d120*/  FADD.FTZ R7, R29, R8 ;  /* 0x000000081d077221 */ /* 0x004fe20000010000 */
[----:B------:R-:W-:Y:S01]  /*d130*/  FADD.FTZ R8, R82, R77 ;  /* 0x0000004d52087221 */ /* 0x000fe20000010000 */
[----:B0-----:R-:W-:Y:S01]  /*d140*/  IMAD.MOV.U32 R13, RZ, RZ, R12 ;  /* 0x000000ffff0d7224 */ /* 0x001fe200078e000c */
[C---:B----4-:R-:W-:Y:S01]  /*d150*/  F2FP.BF16.F32.PACK_AB R27, R32.reuse, R29 ;  /* 0x0000001d201b723e */ /* 0x050fe200000010ff */
[----:B------:R-:W-:-:S04]  /*d160*/  FADD.FTZ R7, R32, R7 ;  /* 0x0000000720077221 */ /* 0x000fc80000010000 */
[----:B------:R3:W-:Y:S01]  /*d170*/  STSM.16.M88.4 [R6+0x6000], R24 ;  /* 0x0060001806007844 */ /* 0x0007e20000000200 */
[----:B------:R0:W-:Y:S06]  /*d180*/  MEMBAR.ALL.CTA ;  /* 0x0000000000007992 */ /* 0x0001ec0000008000 */
[----:B0-----:R-:W0:Y:S02]  /*d190*/  FENCE.VIEW.ASYNC.S ;  /* 0x00000000000073c6 */ /* 0x001e240000000000 */
[----:B0-----:R-:W-:Y:S01]  /*d1a0*/  NOP ;  /* 0x0000000000007918 */ /* 0x001fe20000000000 */
[----:B------:R-:W-:Y:S05]  /*d1b0*/  @P2 BRA `(.L_x_10275) ;  /* 0xffffffcc00f82947 */ /* 0x000fea000383ffff */
.L_x_10258:
[----:B------:R-:W-:Y:S06]  /*d1c0*/  BAR.ARV 0x8, 0x200 ;  /* 0x0208000000007b1d */ /* 0x000fec0000002000 */
[----:B------:R-:W-:Y:S05]  /*d1d0*/  @!P0 BRA `(.L_x_10276) ;  /* 0x0000000000048947 */ /* 0x000fea0003800000 */
[----:B------:R-:W-:Y:S01]  /*d1e0*/  BPT.TRAP 0x1 ;  /* 0x000000040000795c */ /* 0x000fe20000300000 */
.L_x_10276:
[----:B------:R-:W-:Y:S01]  /*d1f0*/  ULEA UR9, UR4, UR36, 0x3 ;  /* 0x0000002404097291 */ /* 0x000fe2000f8e183f */
[----:B------:R-:W-:-:S05]  /*d200*/  IMAD.U32 R0, RZ, RZ, UR5 ;  /* 0x00000005ff007e24 */ /* 0x000fca000f8e00ff */
[----:B------:R-:W-:-:S04]  /*d210*/  SHF.L.U32 R0, R0, 0x1f, RZ ;  /* 0x0000001f00007819 */ /* 0x000fc800000006ff */
[----:B------:R2:W4:Y:S01]  /*d220*/  SYNCS.PHASECHK.TRANS64.TRYWAIT P2, [UR9+0x2d850], R0 ;  /* 0x02d85000ff0075a7 */ /* 0x0005220008040149 */
[----:B------:R-:W-:Y:S05]  /*d230*/  @!P0 BRA `(.L_x_10277) ;  /* 0x0000000000048947 */ /* 0x000fea0003800000 */
[----:B------:R-:W-:Y:S01]  /*d240*/  BPT.TRAP 0x1 ;  /* 0x000000040000795c */ /* 0x000fe20000300000 */
.L_x_10277:
[----:B----4-:R-:W-:Y:S05]  /*d250*/  @P2 BRA `(.L_x_10278) ;  /* 0x0000000000082947 */ /* 0x010fea0003800000 */
[----:B------:R-:W4:Y:S02]  /*d260*/  SYNCS.PHASECHK.TRANS64.TRYWAIT P0, [UR9+0x2d850], R0 ;  /* 0x02d85000ff0075a7 */ /* 0x000f240008000149 */
[----:B----4-:R-:W-:Y:S05]  /*d270*/  @!P0 BRA `(.L_x_10279) ;  /* 0x0000006400c48947 */ /* 0x010fea0003800000 */
.L_x_10278:
[----:B------:R-:W-:Y:S01]  /*d280*/  UIADD3 UR36, UR36, 0x400, URZ ;  /* 0x0000040024247890 */ /* 0x000fe2000fffe03f */
[----:B------:R-:W-:Y:S01]  /*d290*/  WARPGROUP.ARRIVE ;  /* 0x00000000000079c5 */ /* 0x000fe20000000000 */
[----:B------:R-:W-:Y:S01]  /*d2a0*/  ULOP3.LUT UR39, UR39, 0x10000, URZ, 0xfc, !UPT ;  /* 0x0001000027277892 */ /* 0x000fe2000f8efc3f */
[----:B----4-:R-:W4:Y:S01]  /*d2b0*/  SHFL.BFLY PT, R3, R8, 0x2, 0x1f ;  /* 0x0c401f0008037f89 */ /* 0x010f2200000e0000 */
[----:B------:R-:W-:Y:S01]  /*d2c0*/  USHF.R.U32.HI UR36, URZ, 0x4, UR36 ;  /* 0x000000043f247899 */ /* 0x000fe20008011624 */
[----:B01-3--:R-:W-:Y:S01]  /*d2d0*/  IMAD.U32 R11, RZ, RZ, UR9 ;  /* 0x00000009ff0b7e24 */ /* 0x00bfe2000f8e00ff */
[----:B------:R-:W-:Y:S01]  /*d2e0*/  UMOV UR5, 0x40000040 ;  /* 0x4000004000057882 */ /* 0x000fe20000000000 */
[----:B------:R-:W-:Y:S01]  /*d2f0*/  UMOV UR7, 0x80000020 ;  /* 0x8000002000077882 */ /* 0x000fe20000000000 */
[----:B------:R-:W-:Y:S01]  /*d300*/  ULOP3.LUT UR36, UR36, 0x3fff, URZ, 0xc0, !UPT ;  /* 0x00003fff24247892 */ /* 0x000fe2000f8ec03f */
[----:B--2---:R-:W0:Y:S01]  /*d310*/  SHFL.BFLY PT, R0, R7, 0x2, 0x1f ;  /* 0x0c401f0007007f89 */ /* 0x004e2200000e0000 */
[----:B------:R-:W-:-:S02]  /*d320*/  @!P1 VIADD R11, R11, 0x2d860 ;  /* 0x0002d8600b0b9836 */ /* 0x000fc40000000000 */
[----:B------:R-:W-:Y:S01]  /*d330*/  ULOP3.LUT UR8, UR36, 0x2000000, URZ, 0xfc, !UPT ;  /* 0x0200000024087892 */ /* 0x000fe2000f8efc3f */
[----:B------:R-:W-:Y:S02]  /*d340*/  IMAD.MOV.U32 R6, RZ, RZ, RZ ;  /* 0x000000ffff067224 */ /* 0x000fe400078e00ff */
[----:B------:R-:W-:Y:S01]  /*d350*/  @!P1 PRMT R11, RZ, 0x654, R11 ;  /* 0x00000654ff0b9816 */ /* 0x000fe2000000000b */
[----:B------:R-:W-:Y:S01]  /*d360*/  UIMAD UR8, UR4, 0x600, UR8 ;  /* 0x00000600040878a4 */ /* 0x000fe2000f8e0208 */
[----:B------:R-:W-:Y:S02]  /*d370*/  IMAD.U32 R19, RZ, RZ, UR10 ;  /* 0x0000000aff137e24 */ /* 0x000fe4000f8e00ff */
[----:B------:R-:W-:-:S04]  /*d380*/  UMOV UR4, UR39 ;  /* 0x0000002700047c82 */ /* 0x000fc80008000000 */
[----:B------:R-:W-:Y:S02]  /*d390*/  UMOV UR6, UR8 ;  /* 0x0000000800067c82 */ /* 0x000fe40008000000 */
[----:B------:R-:W-:Y:S01]  /*d3a0*/  HGMMA.64x96x16.F32.BF16 R88, gdesc[UR4].tnspB, R88, gsb0 ;  /* 0x41600000045879f0 */ /* 0x000fe20008001858 */
[----:B------:R-:W-:Y:S01]  /*d3b0*/  UIADD3 UR4, UR39, 0x2, URZ ;  /* 0x0000000227047890 */ /* 0x000fe2000fffe03f */
[----:B----4-:R-:W-:Y:S01]  /*d3c0*/  FADD.FTZ R3, R3, R8 ;  /* 0x0000000803037221 */ /* 0x010fe20000010000 */
[----:B------:R-:W-:Y:S01]  /*d3d0*/  UIADD3 UR6, UR8, 0x40, URZ ;  /* 0x0000004008067890 */ /* 0x000fe2000fffe03f */
[----:B------:R-:W-:Y:S01]  /*d3e0*/  IMAD.MOV.U32 R8, RZ, RZ, RZ ;  /* 0x000000ffff087224 */ /* 0x000fe200078e00ff */
[----:B------:R-:W-:Y:S01]  /*d3f0*/  UMOV UR5, 0x40000040 ;  /* 0x4000004000057882 */ /* 0x000fe20000000000 */
[----:B------:R-:W-:Y:S01]  /*d400*/  UMOV UR7, 0x80000020 ;  /* 0x8000002000077882 */ /* 0x000fe20000000000 */
[----:B0-----:R-:W-:Y:S02]  /*d410*/  FADD.FTZ R4, R0, R7 ;  /* 0x0000000700047221 */ /* 0x001fe40000010000 */
[----:B------:R-:W0:Y:S04]  /*d420*/  SHFL.BFLY PT, R0, R3, 0x1, 0x1f ;  /* 0x0c201f0003007f89 */ /* 0x000e2800000e0000 */
[----:B------:R-:W1:Y:S01]  /*d430*/  SHFL.BFLY PT, R5, R4, 0x1, 0x1f ;  /* 0x0c201f0004057f89 */ /* 0x000e6200000e0000 */
[----:B0-----:R-:W-:Y:S01]  /*d440*/  FADD.FTZ R10, R3, R0 ;  /* 0x00000000030a7221 */ /* 0x001fe20000010000 */
[----:B------:R-:W-:-:S02]  /*d450*/  IMAD.MOV.U32 R3, RZ, RZ, -0x800000 ;  /* 0xff800000ff037424 */ /* 0x000fc400078e00ff */
[----:B------:R-:W-:Y:S02]  /*d460*/  IMAD.MOV.U32 R0, RZ, RZ, -0x800000 ;  /* 0xff800000ff007424 */ /* 0x000fe400078e00ff */
[----:B-1----:R-:W-:Y:S01]  /*d470*/  FADD.FTZ R13, R4, R5 ;  /* 0x00000005040d7221 */ /* 0x002fe20000010000 */
[----:B------:R-:W-:Y:S01]  /*d480*/  FSETP.NE.FTZ.AND P0, PT, R10, RZ, PT ;  /* 0x000000ff0a00720b */ /* 0x000fe20003f15000 */
[----:B------:R-:W-:-:S03]  /*d490*/  IMAD.U32 R5, RZ, RZ, UR10 ;  /* 0x0000000aff057e24 */ /* 0x000fc6000f8e00ff */
        /* <DEDUP_REMOVED lines=107> */
.L_x_10209:
[----:B------:R-:W-:Y:S05]  /*db50*/  @P0 BRA `(.L_x_10280) ;  /* 0x00000010009c0947 */ /* 0x000fea0003800000 */
[----:B------:R-:W-:Y:S01]  /*db60*/  VIADD R6, R2, 0xffffff80 ;  /* 0xffffff8002067836 */ /* 0x000fe20000000000 */
[----:B------:R-:W-:Y:S01]  /*db70*/  R2UR UR13, R17 ;  /* 0x00000000110d72ca */ /* 0x000fe200000e0000 */
[----:B------:R-:W0:Y:S01]  /*db80*/  S2UR UR12, SR_CTAID.Z ;  /* 0x00000000000c79c3 */ /* 0x000e220000002700 */
[----:B------:R-:W1:Y:S01]  /*db90*/  S2R R25, SR_CTAID.X ;  /* 0x0000000000197919 */ /* 0x000e620000002500 */
[----:B------:R-:W-:Y:S01]  /*dba0*/  ULDC.64 UR8, c[0x0][0xbd0] ;  /* 0x0002f40000087ab9 */ /* 0x000fe20000000a00 */
[----:B------:R-:W-:Y:S01]  /*dbb0*/  SHF.R.S32.HI R7, RZ, 0x1f, R6 ;  /* 0x0000001fff077819 */ /* 0x000fe20000011406 */
[----:B------:R-:W-:Y:S01]  /*dbc0*/  ULDC.64 UR14, c[0x0][0x208] ;  /* 0x00008200000e7ab9 */ /* 0x000fe20000000a00 */
[----:B------:R-:W-:Y:S02]  /*dbd0*/  BSSY B0, `(.L_x_10281) ;  /* 0x00000d1000007945 */ /* 0x000fe40003800000 */
[CC--:B------:R-:W-:Y:S01]  /*dbe0*/  LEA.HI R10, R7.reuse, R6.reuse, RZ, 0x7 ;  /* 0x00000006070a7211 */ /* 0x0c0fe200078f38ff */
[----:B------:R-:W2:Y:S01]  /*dbf0*/  S2UR UR11, SR_CTAID.Y ;  /* 0x00000000000b79c3 */ /* 0x000ea20000002600 */
[----:B------:R-:W-:-:S02]  /*dc00*/  LEA.HI R14, R7, R6, RZ, 0x2 ;  /* 0x00000006070e7211 */ /* 0x000fc400078f10ff */
[----:B------:R-:W-:Y:S01]  /*dc10*/  LOP3.LUT R9, R10, 0xffffff80, RZ, 0xc0, !PT ;  /* 0xffffff800a097812 */ /* 0x000fe200078ec0ff */
[----:B------:R-:W-:Y:S01]  /*dc20*/  USHF.R.S32.HI UR7, URZ, 0x1f, UR13 ;  /* 0x0000001f3f077899 */ /* 0x000fe2000801140d */
[----:B------:R-:W-:Y:S01]  /*dc30*/  LOP3.LUT R19, R14, 0xfffffffc, RZ, 0xc0, !PT ;  /* 0xfffffffc0e137812 */ /* 0x000fe200078ec0ff */
[----:B------:R-:W-:Y:S01]  /*dc40*/  UIMAD.WIDE.U32 UR4, UR13, UR8, URZ ;  /* 0x000000080d0472a5 */ /* 0x000fe2000f8e003f */
[----:B------:R-:W-:Y:S01]  /*dc50*/  SHF.R.S32.HI R10, RZ, 0x7, R10 ;  /* 0x00000007ff0a7819 */ /* 0x000fe2000001140a */
[C---:B------:R-:W-:Y:S01]  /*dc60*/  IMAD.IADD R2, R6.reuse, 0x1, -R9 ;  /* 0x0000000106027824 */ /* 0x040fe200078e0a09 */
[----:B------:R-:W-:Y:S01]  /*dc70*/  UIMAD UR6, UR7, UR8, URZ ;  /* 0x00000008070672a4 */ /* 0x000fe2000f8e023f */
[----:B------:R-:W3:Y:S01]  /*dc80*/  LDC R9, c[0x0][0xbe8] ;  /* 0x0002fa00ff097b82 */ /* 0x000ee20000000800 */
[----:B------:R-:W-:Y:S02]  /*dc90*/  IMAD.IADD R14, R6, 0x1, -R19 ;  /* 0x00000001060e7824 */ /* 0x000fe400078e0a13 */
[----:B------:R-:W-:Y:S01]  /*dca0*/  SHF.R.S32.HI R13, RZ, 0x1f, R2 ;  /* 0x0000001fff0d7819 */ /* 0x000fe20000011402 */
[----:B------:R-:W-:Y:S01]  /*dcb0*/  IMAD.HI R7, R10, 0x55555556, RZ ;  /* 0x555555560a077827 */ /* 0x000fe200078e02ff */
[----:B------:R-:W-:-:S02]  /*dcc0*/  UIMAD UR6, UR13, UR9, UR6 ;  /* 0x000000090d0672a4 */ /* 0x000fc4000f8e0206 */
[-C--:B------:R-:W-:Y:S01]  /*dcd0*/  LEA.HI R8, R13, R2.reuse, RZ, 0x2 ;  /* 0x000000020d087211 */ /* 0x080fe200078f10ff */
[----:B------:R-:W4:Y:S01]  /*dce0*/  LDC.64 R18, c[0x0][0xbd8] ;  /* 0x0002f600ff127b82 */ /* 0x000f220000000a00 */
[----:B------:R-:W-:Y:S01]  /*dcf0*/  LEA.HI R7, R7, R7, RZ, 0x1 ;  /* 0x0000000707077211 */ /* 0x000fe200078f08ff */
[----:B------:R-:W-:Y:S01]  /*dd00*/  UIADD3 UR6, UR5, UR6, URZ ;  /* 0x0000000605067290 */ /* 0x000fe2000fffe03f */
[--C-:B------:R-:W-:Y:S01]  /*dd10*/  SHF.R.S32.HI R12, RZ, 0x2, R8.reuse ;  /* 0x00000002ff0c7819 */ /* 0x100fe20000011408 */
[----:B0-----:R-:W-:Y:S01]  /*dd20*/  USHF.R.S32.HI UR10, URZ, 0x1f, UR12 ;  /* 0x0000001f3f0a7899 */ /* 0x001fe2000801140c */
[----:B------:R-:W-:Y:S01]  /*dd30*/  SHF.R.S32.HI R11, RZ, 0x1f, R8 ;  /* 0x0000001fff0b7819 */ /* 0x000fe20000011408 */
[----:B------:R-:W-:Y:S01]  /*dd40*/  ULDC.64 UR8, c[0x0][0xb38] ;  /* 0x0002ce0000087ab9 */ /* 0x000fe20000000a00 */
[----:B------:R-:W-:Y:S01]  /*dd50*/  LEA.HI R13, R13, R2, RZ, 0x5 ;  /* 0x000000020d0d7211 */ /* 0x000fe200078f28ff */
[----:B------:R-:W2:Y:S01]  /*dd60*/  LDC R24, c[0x0][0xc50] ;  /* 0x00031400ff187b82 */ /* 0x000ea20000000800 */
[----:B------:R-:W-:Y:S01]  /*dd70*/  LEA.HI R11, R11, R12, RZ, 0x3 ;  /* 0x0000000c0b0b7211 */ /* 0x000fe200078f18ff */
[----:B------:R-:W-:Y:S01]  /*dd80*/  UIMAD UR7, UR7, UR8, URZ ;  /* 0x00000008070772a4 */ /* 0x000fe2000f8e023f */
[----:B------:R-:W-:-:S02]  /*dd90*/  SHF.R.S32.HI R13, RZ, 0x5, R13 ;  /* 0x00000005ff0d7819 */ /* 0x000fc4000001140d */
[----:B------:R-:W-:Y:S01]  /*dda0*/  LOP3.LUT R15, R11, 0xfffffff8, RZ, 0xc0, !PT ;  /* 0xfffffff80b0f7812 */ /* 0x000fe200078ec0ff */
[----:B------:R-:W-:Y:S01]  /*ddb0*/  IMAD R11, R7, -0x3, R10 ;  /* 0xfffffffd070b7824 */ /* 0x000fe200078e020a */
[----:B------:R-:W-:Y:S01]  /*ddc0*/  LEA.HI R7, R14, R14, RZ, 0x1 ;  /* 0x0000000e0e077211 */ /* 0x000fe200078f08ff */
[----:B------:R-:W0:Y:S08]  /*ddd0*/  LDC.64 R22, c[0x0][0xb40] ;  /* 0x0002d000ff167b82 */ /* 0x000e300000000a00 */
[----:B------:R-:W-:Y:S01]  /*dde0*/  BAR.SYNC.DEFER_BLOCKING 0x1, 0x180 ;  /* 0x0046000000007b1d */ /* 0x000fe20000010000 */
[----:B---3--:R-:W-:Y:S01]  /*ddf0*/  ISETP.NE.AND P0, PT, R9, 0x1, PT ;  /* 0x000000010900780c */ /* 0x008fe20003f05270 */
[----:B------:R-:W-:Y:S01]  /*de00*/  IMAD.IADD R6, R12, 0x1, -R15 ;  /* 0x000000010c067824 */ /* 0x000fe200078e0a0f */
[----:B------:R-:W-:-:S03]  /*de10*/  LOP3.LUT R7, R7, 0x1ffffffe, RZ, 0xc0, !PT ;  /* 0x1ffffffe07077812 */ /* 0x000fc600078ec0ff */
[----:B------:R-:W-:Y:S02]  /*de20*/  IMAD R10, R13, 0x10, R6 ;  /* 0x000000100d0a7824 */ /* 0x000fe400078e0206 */
[----:B------:R-:W-:Y:S02]  /*de30*/  IMAD.IADD R21, R14, 0x1, -R7 ;  /* 0x000000010e157824 */ /* 0x000fe400078e0a07 */
[----:B------:R-:W-:Y:S02]  /*de40*/  IMAD R12, R11, 0x40, R10 ;  /* 0x000000400b0c7824 */ /* 0x000fe400078e020a */
[----:B------:R-:W-:Y:S02]  /*de50*/  IMAD.U32 R7, RZ, RZ, UR5 ;  /* 0x00000005ff077e24 */ /* 0x000fe4000f8e00ff */
[----:B------:R-:W3:Y:S01]  /*de60*/  @P0 LDC R15, c[0x0][0xbec] ;  /* 0x0002fb00ff0f0b82 */ /* 0x000ee20000000800 */
[----:B------:R-:W-:Y:S01]  /*de70*/  IMAD.U32 R6, RZ, RZ, UR4 ;  /* 0x00000004ff067e24 */ /* 0x000fe2000f8e00ff */
[----:B------:R-:W-:Y:S01]  /*de80*/  UIMAD.WIDE.U32 UR4, UR13, UR8, URZ ;  /* 0x000000080d0472a5 */ /* 0x000fe2000f8e003f */
[----:B------:R-:W-:Y:S01]  /*de90*/  IMAD.U32 R7, RZ, RZ, UR6 ;  /* 0x00000006ff077e24 */ /* 0x000fe2000f8e00ff */
[----:B------:R-:W-:Y:S01]  /*dea0*/  UIMAD UR6, UR13, UR9, UR7 ;  /* 0x000000090d0672a4 */ /* 0x000fe2000f8e0207 */
[----:B----4-:R-:W-:-:S02]  /*deb0*/  IMAD R14, R18, UR10, RZ ;  /* 0x0000000a120e7c24 */ /* 0x010fc4000f8e02ff */
[----:B------:R-:W-:Y:S01]  /*dec0*/  IMAD R10, R21, 0x8, R12 ;  /* 0x00000008150a7824 */ /* 0x000fe200078e020c */
[----:B------:R-:W4:Y:S01]  /*ded0*/  @P0 LDC R20, c[0x0][0xbf0] ;  /* 0x0002fc00ff140b82 */ /* 0x000f220000000800 */
[----:B------:R-:W-:Y:S01]  /*dee0*/  IMAD R19, R19, UR12, R14 ;  /* 0x0000000c13137c24 */ /* 0x000fe2000f8e020e */
[----:B------:R-:W-:Y:S01]  /*def0*/  UIADD3 UR6, UR5, UR6, URZ ;  /* 0x0000000605067290 */ /* 0x000fe2000fffe03f */
[----:B-1----:R-:W-:Y:S01]  /*df00*/  IMAD R14, R25, 0xc0, R10 ;  /* 0x000000c0190e7824 */ /* 0x002fe200078e020a */
[----:B------:R-:W-:Y:S01]  /*df10*/  ULDC.64 UR8, c[0x0][0xb28] ;  /* 0x0002ca0000087ab9 */ /* 0x000fe20000000a00 */
[----:B------:R-:W-:Y:S02]  /*df20*/  IMAD R21, RZ, RZ, -UR13 ;  /* 0x8000000dff157e24 */ /* 0x000fe4000f8e02ff */
[----:B------:R-:W-:Y:S01]  /*df30*/  IMAD.WIDE.U32 R6, R18, UR12, R6 ;  /* 0x0000000c12067c25 */ /* 0x000fe2000f8e0006 */
[----:B------:R-:W1:Y:S03]  /*df40*/  @P0 LDC R29, c[0x0][0xbec] ;  /* 0x0002fb00ff1d0b82 */ /* 0x000e660000000800 */
[----:B------:R-:W-:-:S02]  /*df50*/  IMAD.U32 R11, RZ, RZ, UR5 ;  /* 0x00000005ff0b7e24 */ /* 0x000fc4000f8e00ff */
[----:B--2---:R-:W-:Y:S02]  /*df60*/  IMAD R27, R24, R21, UR11 ;  /* 0x0000000b181b7e24 */ /* 0x004fe4000f8e0215 */
[----:B------:R-:W-:Y:S01]  /*df70*/  IMAD.U32 R10, RZ, RZ, UR4 ;  /* 0x00000004ff0a7e24 */ /* 0x000fe2000f8e00ff */
[----:B------:R-:W2:Y:S01]  /*df80*/  @P0 LDC R26, c[0x0][0xbf0] ;  /* 0x0002fc00ff1a0b82 */ /* 0x000ea20000000800 */
[----:B---3--:R-:W-:Y:S01]  /*df90*/  @P0 IMAD.HI.U32 R15, R14, R15, RZ ;  /* 0x0000000f0e0f0227 */ /* 0x008fe200078e00ff */
[----:B------:R-:W-:-:S03]  /*dfa0*/  ULDC.64 UR4, c[0x0][0xbe0] ;  /* 0x0002f80000047ab9 */ /* 0x000fc60000000a00 */
[----:B------:R-:W-:Y:S01]  /*dfb0*/  IMAD.U32 R11, RZ, RZ, UR6 ;  /* 0x00000006ff0b7e24 */ /* 0x000fe2000f8e00ff */
[----:B------:R-:W-:Y:S01]  /*dfc0*/  ULDC.64 UR6, c[0x0][0xb48] ;  /* 0x0002d20000067ab9 */ /* 0x000fe20000000a00 */
[C---:B0-----:R-:W-:Y:S02]  /*dfd0*/  IMAD R18, R22.reuse, UR10, RZ ;  /* 0x0000000a16127c24 */ /* 0x041fe4000f8e02ff */
[----:B------:R-:W-:Y:S01]  /*dfe0*/  IMAD.MOV.U32 R13, RZ, RZ, R14 ;  /* 0x000000ffff0d7224 */ /* 0x000fe200078e000e */
[----:B----4-:R-:W-:Y:S01]  /*dff0*/  @P0 SHF.R.U32.HI R13, RZ, R20, R15 ;  /* 0x00000014ff0d0219 */ /* 0x010fe2000001160f */
[----:B------:R-:W-:Y:S01]  /*e000*/  IMAD.IADD R7, R7, 0x1, R19 ;  /* 0x0000000107077824 */ /* 0x000fe200078e0213 */
[----:B------:R-:W-:Y:S01]  /*e010*/  SHF.R.S32.HI R20, RZ, 0x1f, R27 ;  /* 0x0000001fff147819 */ /* 0x000fe2000001141b */
[----:B------:R-:W-:Y:S02]  /*e020*/  IMAD R19, R23, UR12, R18 ;  /* 0x0000000c17137c24 */ /* 0x000fe4000f8e0212 */
[----:B------:R-:W-:-:S04]  /*e030*/  IMAD.WIDE.U32 R10, R22, UR12, R10 ;  /* 0x0000000c160a7c25 */ /* 0x000fc8000f8e000a */
[----:B-1----:R-:W-:-:S04]  /*e040*/  @P0 IMAD.HI.U32 R29, R14, R29, RZ ;  /* 0x0000001d0e1d0227 */ /* 0x002fc800078e00ff */
[----:B------:R-:W-:Y:S02]  /*e050*/  IMAD.IADD R11, R11, 0x1, R19 ;  /* 0x000000010b0b7824 */ /* 0x000fe400078e0213 */
[----:B------:R-:W-:Y:S02]  /*e060*/  IMAD R19, R20, UR6, RZ ;  /* 0x0000000614137c24 */ /* 0x000fe4000f8e02ff */
[----:B------:R-:W-:-:S04]  /*e070*/  IMAD.WIDE.U32 R6, R27, UR4, R6 ;  /* 0x000000041b067c25 */ /* 0x000fc8000f8e0006 */
[----:B------:R-:W-:Y:S01]  /*e080*/  IMAD.MOV.U32 R15, RZ, RZ, R14 ;  /* 0x000000ffff0f7224 */ /* 0x000fe200078e000e */
[----:B--2---:R-:W-:Y:S01]  /*e090*/  @P0 SHF.R.U32.HI R15, RZ, R26, R29 ;  /* 0x0000001aff0f0219 */ /* 0x004fe2000001161d */
[----:B------:R-:W-:Y:S01]  /*e0a0*/  IMAD R18, R20, UR4, RZ ;  /* 0x0000000414127c24 */ /* 0x000fe2000f8e02ff */
[----:B------:R-:W-:Y:S01]  /*e0b0*/  IADD3 R6, P0, R13, R6, RZ ;  /* 0x000000060d067210 */ /* 0x000fe20007f1e0ff */
[C---:B------:R-:W-:Y:S01]  /*e0c0*/  IMAD R21, R27.reuse, UR7, R19 ;  /* 0x000000071b157c24 */ /* 0x040fe2000f8e0213 */
[--C-:B------:R-:W-:Y:S01]  /*e0d0*/  SHF.R.S32.HI R19, RZ, 0x1f, R13.reuse ;  /* 0x0000001fff137819 */ /* 0x100fe2000001140d */
[----:B------:R-:W-:Y:S02]  /*e0e0*/  IMAD.MOV R13, RZ, RZ, -R13 ;  /* 0x000000ffff0d7224 */ /* 0x000fe400078e0a0d */
[C---:B------:R-:W-:Y:S01]  /*e0f0*/  IMAD R20, R27.reuse, UR5, R18 ;  /* 0x000000051b147c24 */ /* 0x040fe2000f8e0212 */
[----:B------:R-:W-:Y:S01]  /*e100*/  SHF.R.S32.HI R18, RZ, 0x1f, R15 ;  /* 0x0000001fff127819 */ /* 0x000fe2000001140f */
[----:B------:R-:W-:Y:S01]  /*e110*/  IMAD.WIDE.U32 R10, R27, UR6, R10 ;  /* 0x000000061b0a7c25 */ /* 0x000fe2000f8e000a */
[----:B------:R-:W-:Y:S01]  /*e120*/  ULDC.64 UR4, c[0x0][0xb30] ;  /* 0x0002cc0000047ab9 */ /* 0x000fe20000000a00 */
[----:B------:R-:W-:Y:S01]  /*e130*/  ULDC.64 UR6, c[0x0][0xbc8] ;  /* 0x0002f20000067ab9 */ /* 0x000fe20000000a00 */
[----:B------:R-:W-:Y:S01]  /*e140*/  IADD3.X R7, R19, R7, R20, P0, !PT ;  /* 0x0000000713077210 */ /* 0x000fe200007fe414 */
[----:B------:R-:W-:-:S02]  /*e150*/  IMAD.MOV R22, RZ, RZ, -R15 ;  /* 0x000000ffff167224 */ /* 0x000fc400078e0a0f */
[--C-:B------:R-:W-:Y:S02]  /*e160*/  IMAD R13, R9, R13, R14.reuse ;  /* 0x0000000d090d7224 */ /* 0x100fe400078e020e */
[----:B------:R-:W-:Y:S02]  /*e170*/  IMAD.IADD R11, R11, 0x1, R21 ;  /* 0x000000010b0b7824 */ /* 0x000fe400078e0215 */
[----:B------:R-:W-:Y:S02]  /*e180*/  IMAD R18, R18, UR4, RZ ;  /* 0x0000000412127c24 */ /* 0x000fe4000f8e02ff */
[----:B------:R-:W-:Y:S01]  /*e190*/  IMAD R19, R9, R22, R14 ;  /* 0x0000001609137224 */ /* 0x000fe200078e020e */
[----:B------:R-:W-:Y:S01]  /*e1a0*/  SHF.R.S32.HI R14, RZ, 0x1f, R13 ;  /* 0x0000001fff0e7819 */ /* 0x000fe2000001140d */
[C---:B------:R-:W-:Y:S01]  /*e1b0*/  IMAD R21, R15.reuse, UR5, R18 ;  /* 0x000000050f157c24 */ /* 0x040fe2000f8e0212 */
[----:B------:R-:W0:Y:S01]  /*e1c0*/  S2UR UR5, SR_CgaCtaId ;  /* 0x00000000000579c3 */ /* 0x000e220000008800 */
[----:B------:R-:W-:Y:S01]  /*e1d0*/  IMAD.WIDE.U32 R10, R15, UR4, R10 ;  /* 0x000000040f0a7c25 */ /* 0x000fe2000f8e000a */
[----:B------:R-:W-:Y:S01]  /*e1e0*/  SHF.R.S32.HI R15, RZ, 0x1f, R19 ;  /* 0x0000001fff0f7819 */ /* 0x000fe20000011413 */
[----:B------:R-:W-:-:S02]  /*e1f0*/  UMOV UR4, 0x400 ;  /* 0x0000040000047882 */ /* 0x000fc40000000000 */
[----:B------:R-:W-:Y:S02]  /*e200*/  IMAD R14, R14, UR6, RZ ;  /* 0x000000060e0e7c24 */ /* 0x000fe4000f8e02ff */
[----:B------:R-:W-:Y:S02]  /*e210*/  IMAD R18, R15, UR8, RZ ;  /* 0x000000080f127c24 */ /* 0x000fe4000f8e02ff */
[----:B------:R-:W-:Y:S02]  /*e220*/  IMAD.IADD R11, R11, 0x1, R21 ;  /* 0x000000010b0b7824 */ /* 0x000fe400078e0215 */
        /* <DEDUP_REMOVED lines=14> */
[----:B------:R-:W-:Y:S01]  /*e310*/  SHFL.IDX PT, R12, R18, 0x1, 0x1c1f ;  /* 0x003c1f00120c7f89 */ /* 0x000fe200000e0000 */
[----:B------:R-:W-:Y:S01]  /*e320*/  LEA.HI.X R25, R10, UR9, R7, 0x2, P1 ;  /* 0x000000090a197c11 */ /* 0x000fe200088f1407 */
[----:B------:R-:W-:Y:S01]  /*e330*/  IMAD R21, R9, UR6, RZ ;  /* 0x0000000609157c24 */ /* 0x000fe2000f8e02ff */
[----:B------:R-:W-:Y:S01]  /*e340*/  LOP3.LUT P0, RZ, R2, 0x3, RZ, 0xc0, !PT ;  /* 0x0000000302ff7812 */ /* 0x000fe2000780c0ff */
[----:B------:R-:W-:Y:S01]  /*e350*/  SHFL.IDX PT, R10, R18, RZ, 0x1c1f ;  /* 0x001c1fff120a7589 */ /* 0x000fe200000e0000 */
[C---:B------:R-:W-:Y:S01]  /*e360*/  VIADD R20, R14.reuse, 0x8 ;  /* 0x000000080e147836 */ /* 0x040fe20000000000 */
[----:B------:R-:W-:Y:S01]  /*e370*/  UIADD3 UR4, UR4, 0x2d820, URZ ;  /* 0x0002d82004047890 */ /* 0x000fe2000fffe03f */
[CC--:B------:R-:W-:Y:S01]  /*e380*/  ISETP.GE.OR P1, PT, R14.reuse, R21.reuse, P0 ;  /* 0x000000150e00720c */ /* 0x0c0fe20000726670 */
[----:B------:R-:W0:Y:S01]  /*e390*/  SHFL.IDX PT, R11, R15, RZ, 0x1c1f ;  /* 0x001c1fff0f0b7589 */ /* 0x000e2200000e0000 */
[-C--:B------:R-:W-:Y:S01]  /*e3a0*/  ISETP.GE.AND P2, PT, R14, R21.reuse, PT ;  /* 0x000000150e00720c */ /* 0x080fe20003f46270 */
[----:B------:R-:W-:Y:S01]  /*e3b0*/  UPRMT UR4, URZ, 0x654, UR4 ;  /* 0x000006543f047896 */ /* 0x000fe20008000004 */
[----:B------:R-:W-:Y:S01]  /*e3c0*/  ISETP.GE.OR P0, PT, R20, R21, P0 ;  /* 0x000000151400720c */ /* 0x000fe20000706670 */
[----:B------:R-:W1:Y:S01]  /*e3d0*/  SHFL.IDX PT, R13, R15, 0x1, 0x1c1f ;  /* 0x003c1f000f0d7f89 */ /* 0x000e6200000e0000 */
[----:B------:R-:W-:-:S03]  /*e3e0*/  LOP3.LUT R9, R8, 0x7ffffffc, RZ, 0xc0, !PT ;  /* 0x7ffffffc08097812 */ /* 0x000fc600078ec0ff */
[----:B------:R2:W3:Y:S02]  /*e3f0*/  SHFL.IDX PT, R6, R24, RZ, 0x1c1f ;  /* 0x001c1fff18067589 */ /* 0x0004e400000e0000 */
[----:B------:R-:W-:Y:S01]  /*e400*/  IMAD.IADD R9, R2, 0x1, -R9 ;  /* 0x0000000102097824 */ /* 0x000fe200078e0a09 */
[----:B------:R-:W-:Y:S01]  /*e410*/  SYNCS.ARRIVE.TRANS64.RED.A1T0 RZ, [UR4], RZ ;  /* 0x000000ffffff79a7 */ /* 0x000fe20008100404 */
[----:B------:R2:W4:Y:S02]  /*e420*/  SHFL.IDX PT, R7, R25, RZ, 0x1c1f ;  /* 0x001c1fff19077589 */ /* 0x00052400000e0000 */
[----:B------:R-:W-:Y:S02]  /*e430*/  IMAD.SHL.U32 R9, R9, 0x2, RZ ;  /* 0x0000000209097824 */ /* 0x000fe400078e00ff */
        /* <DEDUP_REMOVED lines=13> */
[C---:B------:R-:W-:Y:S01]  /*e510*/  VIADD R22, R9.reuse, 0x38 ;  /* 0x0000003809167836 */ /* 0x040fe20000000000 */
[----:B------:R-:W-:Y:S01]  /*e520*/  ISETP.GE.AND P4, PT, R10, UR4, PT ;  /* 0x000000040a007c0c */ /* 0x000fe2000bf86270 */
[----:B------:R-:W-:-:S06]  /*e530*/  VIADD R23, R9, 0x40 ;  /* 0x0000004009177836 */ /* 0x000fcc0000000000 */
[----:B------:R-:W-:Y:S02]  /*e540*/  @!P1 LEA.HI R0, R0, R0, RZ, 0x1 ;  /* 0x0000000000009211 */ /* 0x000fe400078f08ff */
[----:B------:R-:W-:Y:S02]  /*e550*/  @!P2 LEA.HI R2, R2, R2, RZ, 0x1 ;  /* 0x000000020202a211 */ /* 0x000fe400078f08ff */
[----:B------:R-:W-:Y:S02]  /*e560*/  @!P3 LEA.HI R8, R3, R3, RZ, 0x1 ;  /* 0x000000030308b211 */ /* 0x000fe400078f08ff */
[----:B------:R-:W-:Y:S02]  /*e570*/  @!P1 LOP3.LUT R11, R0, 0xfffffffe, RZ, 0xc0, !PT ;  /* 0xfffffffe000b9812 */ /* 0x000fe400078ec0ff */
[----:B------:R-:W-:Y:S02]  /*e580*/  @!P4 LEA.HI R0, R10, R10, RZ, 0x1 ;  /* 0x0000000a0a00c211 */ /* 0x000fe400078f08ff */
[----:B------:R-:W-:Y:S01]  /*e590*/  @!P2 LOP3.LUT R13, R2, 0xfffffffe, RZ, 0xc0, !PT ;  /* 0xfffffffe020da812 */ /* 0x000fe200078ec0ff */
[----:B---34-:R-:W-:Y:S01]  /*e5a0*/  @!P0 IMAD.WIDE R2, R9, 0x4, R6 ;  /* 0x0000000409028825 */ /* 0x018fe200078e0206 */
[----:B------:R-:W-:-:S02]  /*e5b0*/  @!P3 LOP3.LUT R15, R8, 0xfffffffe, RZ, 0xc0, !PT ;  /* 0xfffffffe080fb812 */ /* 0x000fc400078ec0ff */
[----:B------:R-:W-:Y:S01]  /*e5c0*/  @!P4 LOP3.LUT R19, R0, 0xfffffffe, RZ, 0xc0, !PT ;  /* 0xfffffffe0013c812 */ /* 0x000fe200078ec0ff */
[--C-:B------:R-:W-:Y:S01]  /*e5d0*/  @!P1 IMAD.WIDE R10, R11, 0x4, R6.reuse ;  /* 0x000000040b0a9825 */ /* 0x100fe200078e0206 */
[----:B------:R0:W-:Y:S03]  /*e5e0*/  @!P0 ST.E.64 desc[UR6][R2.64], R4 ;  /* 0x0000000402008985 */ /* 0x0001e6000c101b06 */
[----:B------:R-:W-:Y:S01]  /*e5f0*/  VIADD R0, R9, 0x28 ;  /* 0x0000002809007836 */ /* 0x000fe20000000000 */
[----:B------:R1:W-:Y:S01]  /*e600*/  @!P1 ST.E.64 desc[UR6][R10.64], R92 ;  /* 0x0000005c0a009985 */ /* 0x0003e2000c101b06 */
[----:B------:R-:W-:-:S03]  /*e610*/  @!P2 IMAD.WIDE R12, R13, 0x4, R6 ;  /* 0x000000040d0ca825 */ /* 0x000fc600078e0206 */
[----:B------:R-:W-:Y:S01]  /*e620*/  ISETP.GE.AND P0, PT, R0, UR4, PT ;  /* 0x0000000400007c0c */ /* 0x000fe2000bf06270 */
[----:B------:R-:W-:Y:S01]  /*e630*/  VIADD R8, R9, 0x30 ;  /* 0x0000003009087836 */ /* 0x000fe20000000000 */
[----:B------:R2:W-:Y:S01]  /*e640*/  @!P2 ST.E.64 desc[UR6][R12.64], R96 ;  /* 0x000000600c00a985 */ /* 0x0005e2000c101b06 */
[--C-:B------:R-:W-:Y:S01]  /*e650*/  @!P3 IMAD.WIDE R14, R15, 0x4, R6.reuse ;  /* 0x000000040f0eb825 */ /* 0x100fe200078e0206 */
[----:B------:R-:W-:Y:S02]  /*e660*/  ISETP.GE.AND P2, PT, R22, UR4, PT ;  /* 0x0000000416007c0c */ /* 0x000fe4000bf46270 */
        /* <DEDUP_REMOVED lines=8> */
[----:B------:R-:W-:Y:S01]  /*e6f0*/  VIADD R5, R9, 0x58 ;  /* 0x0000005809057836 */ /* 0x000fe20000000000 */
[----:B------:R-:W-:-:S02]  /*e700*/  ISETP.GE.AND P5, PT, R3, UR4, PT ;  /* 0x0000000403007c0c */ /* 0x000fc4000bfa6270 */
[----:B------:R-:W-:Y:S02]  /*e710*/  ISETP.GE.AND P4, PT, R2, UR4, PT ;  /* 0x0000000402007c0c */ /* 0x000fe4000bf86270 */
[----:B------:R-:W-:Y:S02]  /*e720*/  ISETP.GE.AND P6, PT, R5, UR4, PT ;  /* 0x0000000405007c0c */ /* 0x000fe4000bfc6270 */
[----:B------:R-:W-:Y:S02]  /*e730*/  @!P1 LEA.HI R8, R8, R8, RZ, 0x1 ;  /* 0x0000000808089211 */ /* 0x000fe400078f08ff */
[----:B------:R-:W-:Y:S02]  /*e740*/  @!P2 LEA.HI R22, R22, R22, RZ, 0x1 ;  /* 0x000000161616a211 */ /* 0x000fe400078f08ff */
[----:B------:R-:W-:Y:S02]  /*e750*/  @!P3 LEA.HI R23, R23, R23, RZ, 0x1 ;  /* 0x000000171717b211 */ /* 0x000fe400078f08ff */
[----:B-1----:R-:W-:-:S02]  /*e760*/  @!P2 LOP3.LUT R11, R22, 0xfffffffe, RZ, 0xc0, !PT ;  /* 0xfffffffe160ba812 */ /* 0x002fc400078ec0ff */
[----:B------:R-:W-:Y:S02]  /*e770*/  @!P5 LEA.HI R4, R3, R3, RZ, 0x1 ;  /* 0x000000030304d211 */ /* 0x000fe400078f08ff */
[----:B------:R-:W-:Y:S02]  /*e780*/  @!P4 LEA.HI R2, R2, R2, RZ, 0x1 ;  /* 0x000000020202c211 */ /* 0x000fe400078f08ff */
[----:B------:R-:W-:Y:S02]  /*e790*/  @!P6 LEA.HI R10, R5, R5, RZ, 0x1 ;  /* 0x00000005050ae211 */ /* 0x000fe400078f08ff */
[----:B------:R-:W-:Y:S02]  /*e7a0*/  @!P0 LOP3.LUT R3, R0, 0xfffffffe, RZ, 0xc0, !PT ;  /* 0xfffffffe00038812 */ /* 0x000fe400078ec0ff */
[----:B------:R-:W-:Y:S02]  /*e7b0*/  @!P1 LOP3.LUT R5, R8, 0xfffffffe, RZ, 0xc0, !PT ;  /* 0xfffffffe08059812 */ /* 0x000fe400078ec0ff */
[----:B--2---:R-:W-:-:S02]  /*e7c0*/  @!P3 LOP3.LUT R13, R23, 0xfffffffe, RZ, 0xc0, !PT ;  /* 0xfffffffe170db812 */ /* 0x004fc400078ec0ff */
[----:B---3--:R-:W-:Y:S01]  /*e7d0*/  @!P4 LOP3.LUT R15, R2, 0xfffffffe, RZ, 0xc0, !PT ;  /* 0xfffffffe020fc812 */ /* 0x008fe200078ec0ff */
[--C-:B------:R-:W-:Y:S01]  /*e7e0*/  @!P0 IMAD.WIDE R2, R3, 0x4, R6.reuse ;  /* 0x0000000403028825 */ /* 0x100fe200078e0206 */
[----:B0-----:R-:W-:Y:S02]  /*e7f0*/  @!P5 LOP3.LUT R19, R4, 0xfffffffe, RZ, 0xc0, !PT ;  /* 0xfffffffe0413d812 */ /* 0x001fe400078ec0ff */
[----:B------:R-:W-:Y:S01]  /*e800*/  @!P6 LOP3.LUT R23, R10, 0xfffffffe, RZ, 0xc0, !PT ;  /* 0xfffffffe0a17e812 */ /* 0x000fe200078ec0ff */
        /* <DEDUP_REMOVED lines=12> */
[----:B------:R0:W-:Y:S02]  /*e8d0*/  @!P6 ST.E.64 desc[UR6][R6.64], R132 ;  /* 0x000000840600e985 */ /* 0x0001e4000c101b06 */
.L_x_10282:
[----:B------:R-:W-:Y:S05]  /*e8e0*/  BSYNC B0 ;  /* 0x0000000000007941 */ /* 0x000fea0003800000 */
.L_x_10281:
[----:B------:R-:W-:Y:S01]  /*e8f0*/  ISETP.GE.AND P0, PT, R20, R21, PT ;  /* 0x000000151400720c */ /* 0x000fe20003f06270 */
[----:B0-----:R0:W1:Y:S04]  /*e900*/  SHFL.IDX PT, R15, R25, 0x1, 0x1c1f ;  /* 0x003c1f00190f7f89 */ /* 0x00106800000e0000 */
[----:B------:R0:W0:Y:S08]  /*e910*/  SHFL.IDX PT, R14, R24, 0x1, 0x1c1f ;  /* 0x003c1f00180e7f89 */ /* 0x00003000000e0000 */
        /* <DEDUP_REMOVED lines=13> */
[----:B------:R-:W-:Y:S01]  /*e9f0*/  ULDC.64 UR6, c[0x0][0x208] ;  /* 0x0000820000067ab9 */ /* 0x000fe20000000a00 */
[----:B------:R-:W-:Y:S01]  /*ea00*/  ISETP.GE.AND P1, PT, R12, UR4, PT ;  /* 0x000000040c007c0c */ /* 0x000fe2000bf26270 */
[----:B------:R-:W-:-:S02]  /*ea10*/  VIADD R18, R9, 0x40 ;  /* 0x0000004009127836 */ /* 0x000fc40000000000 */
[C---:B------:R-:W-:Y:S02]  /*ea20*/  VIADD R19, R9.reuse, 0x48 ;  /* 0x0000004809137836 */ /* 0x040fe40000000000 */
[----:B------:R-:W-:Y:S01]  /*ea30*/  @!P3 LEA.HI R0, R0, R0, RZ, 0x1 ;  /* 0x000000000000b211 */ /* 0x000fe200078f08ff */
[----:B------:R-:W-:Y:S01]  /*ea40*/  VIADD R20, R9, 0x50 ;  /* 0x0000005009147836 */ /* 0x000fe20000000000 */
[----:B------:R-:W-:Y:S02]  /*ea50*/  @!P4 LEA.HI R2, R2, R2, RZ, 0x1 ;  /* 0x000000020202c211 */ /* 0x000fe400078f08ff */
[----:B------:R-:W-:Y:S02]  /*ea60*/  @!P5 LEA.HI R3, R3, R3, RZ, 0x1 ;  /* 0x000000030303d211 */ /* 0x000fe400078f08ff */
[----:B------:R-:W-:Y:S01]  /*ea70*/  @!P3 LOP3.LUT R5, R0, 0xfffffffe, RZ, 0xc0, !PT ;  /* 0xfffffffe0005b812 */ /* 0x000fe200078ec0ff */
[----:B------:R-:W-:Y:S01]  /*ea80*/  VIADD R0, R9, 0x30 ;  /* 0x0000003009007836 */ /* 0x000fe20000000000 */
[----:B----4-:R-:W-:-:S02]  /*ea90*/  @!P4 LOP3.LUT R7, R2, 0xfffffffe, RZ, 0xc0, !PT ;  /* 0xfffffffe0207c812 */ /* 0x010fc400078ec0ff */
[----:B------:R-:W-:Y:S01]  /*eaa0*/  @!P5 LOP3.LUT R11, R3, 0xfffffffe, RZ, 0xc0, !PT ;  /* 0xfffffffe030bd812 */ /* 0x000fe200078ec0ff */
[--C-:B01----:R-:W-:Y:S01]  /*eab0*/  @!P2 IMAD.WIDE R2, R9, 0x4, R14.reuse ;  /* 0x000000040902a825 */ /* 0x103fe200078e020e */
[----:B------:R-:W-:Y:S02]  /*eac0*/  @!P0 LEA.HI R8, R8, R8, RZ, 0x1 ;  /* 0x0000000808088211 */ /* 0x000fe400078f08ff */
[----:B------:R-:W-:Y:S01]  /*ead0*/  ISETP.GE.AND P6, PT, R20, UR4, PT ;  /* 0x0000000414007c0c */ /* 0x000fe2000bfc6270 */
[--C-:B------:R-:W-:Y:S01]  /*eae0*/  @!P3 IMAD.WIDE R4, R5, 0x4, R14.reuse ;  /* 0x000000040504b825 */ /* 0x100fe200078e020e */
[----:B------:R0:W-:Y:S01]  /*eaf0*/  @!P2 ST.E.64 desc[UR6][R2.64], R90 ;  /* 0x0000005a0200a985 */ /* 0x0001e2000c101b06 */
[----:B------:R-:W-:Y:S02]  /*eb00*/  ISETP.GE.AND P2, PT, R0, UR4, PT ;  /* 0x0000000400007c0c */ /* 0x000fe4000bf46270 */
[----:B---3--:R-:W-:Y:S01]  /*eb10*/  @!P4 IMAD.WIDE R6, R7, 0x4, R14 ;  /* 0x000000040706c825 */ /* 0x008fe200078e020e */
        /* <DEDUP_REMOVED lines=21> */
[----:B------:R-:W-:-:S02]  /*ec70*/  @!P3 LOP3.LUT R13, R13, 0xfffffffe, RZ, 0xc0, !PT ;  /* 0xfffffffe0d0db812 */ /* 0x000fc400078ec0ff */
[----:B---3--:R-:W-:Y:S02]  /*ec80*/  @!P4 LOP3.LUT R11, R18, 0xfffffffe, RZ, 0xc0, !PT ;  /* 0xfffffffe120bc812 */ /* 0x008fe400078ec0ff */
[----:B------:R-:W-:Y:S02]  /*ec90*/  ISETP.GE.AND P0, PT, R9, UR4, PT ;  /* 0x0000000409007c0c */ /* 0x000fe4000bf06270 */
[----:B------:R-:W-:Y:S02]  /*eca0*/  @!P5 LOP3.LUT R19, R19, 0xfffffffe, RZ, 0xc0, !PT ;  /* 0xfffffffe1313d812 */ /* 0x000fe400078ec0ff */
[----:B------:R-:W-:Y:S01]  /*ecb0*/  @!P6 LOP3.LUT R21, R20, 0xfffffffe, RZ, 0xc0, !PT ;  /* 0xfffffffe1415e812 */ /* 0x000fe200078ec0ff */
        /* <DEDUP_REMOVED lines=17> */
.L_x_10280:
[----:B------:R-:W-:-:S05]  /*edd0*/  VIADD R0, R2, 0xffffff80 ;  /* 0xffffff8002007836 */ /* 0x000fca0000000000 */
        /* <DEDUP_REMOVED lines=60> */
.L_x_10199:
        /* <DEDUP_REMOVED lines=18> */
.L_x_10283:
[----:B------:R-:W-:Y:S01]  /*f2c0*/  ULDC UR7, c[0x0][0xc50] ;  /* 0x0003140000077ab9 */ /* 0x000fe20000000800 */
[----:B------:R-:W-:Y:S01]  /*f2d0*/  UMOV UR36, UR6 ;  /* 0x0000000600247c82 */ /* 0x000fe20008000000 */
[----:B------:R-:W-:-:S11]  /*f2e0*/  UISETP.NE.AND UP0, UPT, UR7, 0x1, UPT ;  /* 0x000000010700788c */ /* 0x000fd6000bf05270 */
[----:B------:R-:W-:Y:S01]  /*f2f0*/  @UP0 ULDC UR4, c[0x0][0xc54] ;  /* 0x0003150000040ab9 */ /* 0x000fe20000000800 */
[----:B------:R-:W-:Y:S01]  /*f300*/  @UP0 ULDC UR8, c[0x0][0xc58] ;  /* 0x0003160000080ab9 */ /* 0x000fe20000000800 */
[----:B------:R-:W-:-:S04]  /*f310*/  UIMAD.WIDE.U32 UR4, UR6, UR4, URZ ;  /* 0x00000004060472a5 */ /* 0x000fc8000f8e003f */
[----:B------:R-:W-:-:S12]  /*f320*/  @UP0 USHF.R.U32.HI UR36, URZ, UR8, UR5 ;  /* 0x000000083f240299 */ /* 0x000fd80008011605 */
.L_x_10284:
        /* <DEDUP_REMOVED lines=25> */
[----:B0-----:R-:W-:-:S04]  /*f4c0*/  UIMAD UR48, UR48, 0xc0, URZ ;  /* 0x000000c0303078a4 */ /* 0x001fc8000f8e023f */
        /* <DEDUP_REMOVED lines=19> */
.L_x_10287:
[----:B------:R-:W-:-:S11]  /*f600*/  UISETP.NE.AND UP0, UPT, UR5, 0x1, UPT ;  /* 0x000000010500788c */ /* 0x000fd6000bf05270 */
[----:B------:R-:W-:Y:S02]  /*f610*/  @UP0 ULDC.64 UR14, c[0x0][0x9e8] ;  /* 0x00027a00000e0ab9 */ /* 0x000fe40000000a00 */
[----:B------:R-:W-:-:S04]  /*f620*/  UIMAD.WIDE.U32 UR6, UR8, UR14, URZ ;  /* 0x0000000e080672a5 */ /* 0x000fc8000f8e003f */
[----:B------:R-:W-:-:S12]  /*f630*/  @UP0 USHF.R.U32.HI UR8, URZ, UR15, UR7 ;  /* 0x0000000f3f080299 */ /* 0x000fd80008011607 */
.L_x_10288:
[----:B------:R-:W-:-:S04]  /*f640*/  UIMAD UR8, UR8, UR5, UR5 ;  /* 0x00000005080872a4 */ /* 0x000fc8000f8e0205 */
[----:B------:R-:W-:-:S04]  /*f650*/  UISETP.LT.AND UP0, UPT, UR4, UR8, UPT ;  /* 0x000000080400728c */ /* 0x000fc8000bf01270 */
[----:B------:R-:W-:-:S12]  /*f660*/  USEL UR4, UR4, UR8, UP0 ;  /* 0x0000000804047287 */ /* 0x000fd80008000000 */
.L_x_10286:
        /* <DEDUP_REMOVED lines=26> */
.L_x_10290:
[----:B------:R-:W-:-:S11]  /*f810*/  UISETP.NE.AND UP0, UPT, UR5, 0x1, UPT ;  /* 0x000000010500788c */ /* 0x000fd6000bf05270 */
[----:B------:R-:W-:Y:S02]  /*f820*/  @UP0 ULDC.64 UR10, c[0x0][0x9e8] ;  /* 0x00027a00000a0ab9 */ /* 0x000fe40000000a00 */
[----:B------:R-:W-:-:S04]  /*f830*/  UIMAD.WIDE.U32 UR6, UR4, UR10, URZ ;  /* 0x0000000a040672a5 */ /* 0x000fc8000f8e003f */
[----:B------:R-:W-:-:S12]  /*f840*/  @UP0 USHF.R.U32.HI UR4, URZ, UR11, UR7 ;  /* 0x0000000b3f040299 */ /* 0x000fd80008011607 */
.L_x_10291:
[----:B------:R-:W-:-:S04]  /*f850*/  UIMAD UR4, UR4, UR5, URZ ;  /* 0x00000005040472a4 */ /* 0x000fc8000f8e023f */
[----:B------:R-:W-:-:S04]  /*f860*/  UISETP.LT.AND UP0, UPT, UR8, UR4, UPT ;  /* 0x000000040800728c */ /* 0x000fc8000bf01270 */
[----:B------:R-:W-:-:S12]  /*f870*/  USEL UR8, UR8, UR4, !UP0 ;  /* 0x0000000408087287 */ /* 0x000fd8000c000000 */
.L_x_10289:
        /* <DEDUP_REMOVED lines=20> */
[----:B------:R-:W-:Y:S01]  /*f9c0*/  IABS R5, UR6 ;  /* 0x0000000600057c13 */ /* 0x000fe20008000000 */
[----:B------:R-:W-:-:S04]  /*f9d0*/  ULOP3.LUT UR6, UR6, UR9, URZ, 0x3c, !UPT ;  /* 0x0000000906067292 */ /* 0x000fc8000f8e3c3f */
[----:B------:R-:W-:-:S05]  /*f9e0*/  IMAD.MOV.U32 R4, RZ, RZ, R5 ;  /* 0x000000ffff047224 */ /* 0x000fca00078e0005 */
        /* <DEDUP_REMOVED lines=23> */
.L_x_10292:
[----:B------:R-:W-:Y:S01]  /*fb60*/  UIMAD UR39, UR47, UR43, UR42 ;  /* 0x0000002b2f2772a4 */ /* 0x000fe2000f8e022a */
[----:B------:R-:W-:Y:S02]  /*fb70*/  IMAD.U32 R19, RZ, RZ, UR12 ;  /* 0x0000000cff137e24 */ /* 0x000fe4000f8e00ff */
[----:B------:R-:W-:Y:S02]  /*fb80*/  IMAD.MOV.U32 R20, RZ, RZ, 0x1 ;  /* 0x00000001ff147424 */ /* 0x000fe400078e00ff */
[----:B------:R-:W-:Y:S02]  /*fb90*/  IMAD.MOV.U32 R3, RZ, RZ, 0x1 ;  /* 0x00000001ff037424 */ /* 0x000fe400078e00ff */
[----:B------:R-:W-:-:S05]  /*fba0*/  IMAD.U32 R0, RZ, RZ, UR39 ;  /* 0x00000027ff007e24 */ /* 0x000fca000f8e00ff */
[----:B------:R-:W-:Y:S01]  /*fbb0*/  VIADDMNMX R19, R0, UR43, R19, PT ;  /* 0x0000002b00137c46 */ /* 0x000fe2000b800113 */
[----:B------:R-:W-:-:S03]  /*fbc0*/  IMAD.MOV.U32 R0, RZ, RZ, RZ ;  /* 0x000000ffff007224 */ /* 0x000fc600078e00ff */
[----:B------:R-:W-:-:S13]  /*fbd0*/  ISETP.GT.AND P0, PT, R19, UR39, PT ;  /* 0x0000002713007c0c */ /* 0x000fda000bf04270 */
        /* <DEDUP_REMOVED lines=24> */
.L_x_10293:
        /* <DEDUP_REMOVED lines=20> */
.L_x_10295:
        /* <DEDUP_REMOVED lines=15> */
.L_x_10294:
[----:B------:R-:W0:Y:S01]  /*ff90*/  LDC.64 R4, c[0x0][0x9f8] ;  /* 0x00027e00ff047b82 */ /* 0x000e220000000a00 */
[----:B------:R-:W-:Y:S01]  /*ffa0*/  IMAD.MOV.U32 R18, RZ, RZ, R23 ;  /* 0x000000ffff127224 */ /* 0x000fe200078e0017 */
[----:B------:R-:W-:Y:S01]  /*ffb0*/  ULDC.64 UR4, c[0x0][0x208] ;  /* 0x0000820000047ab9 */ /* 0x000fe20000000a00 */
[----:B0-----:R-:W-:-:S04]  /*ffc0*/  ISETP.NE.U32.AND P0, PT, R4, RZ, PT ;  /* 0x000000ff0400720c */ /* 0x001fc80003f05070 */
[----:B------:R-:W-:-:S13]  /*ffd0*/  ISETP.NE.AND.EX P0, PT, R5, RZ, PT, P0 ;  /* 0x000000ff0500720c */ /* 0x000fda0003f05300 */
[----:B------:R-:W0:Y:S02]  /*ffe0*/  @P0 LDC.64 R4, c[0x0][0x9f8] ;  /* 0x00027e00ff040b82 */ /* 0x000e240000000a00 */
[----:B0-----:R-:W-:-:S06]  /*fff0*/  @P0 IMAD.WIDE R6, R23, 0x4, R4 ;  /* 0x0000000417060825 */ /* 0x001fcc00078e0204 */
[----:B------:R-:W0:Y:S01]  /*10000*/  LDC.64 R4, c[0x0][0x418] ;  /* 0x00010600ff047b82 */ /* 0x000e220000000a00 */
[----:B------:R-:W2:Y:S01]  /*10010*/  @P0 LDG.E R18, desc[UR4][R6.64] ;  /* 0x0000000406120981 */ /* 0x000ea2000c1e1900 */
[----:B------:R-:W-:Y:S01]  /*10020*/  UMOV UR4, 0xffffffff ;  /* 0xffffffff00047882 */ /* 0x000fe20000000000 */
[----:B------:R-:W-:Y:S01]  /*10030*/  LOP3.LUT R26, R26, 0xfffffffe, RZ, 0xc0, !PT ;  /* 0xfffffffe1a1a7812 */ /* 0x000fe200078ec0ff */
[----:B------:R-:W-:Y:S01]  /*10040*/  VIADD R27, R19, 0xffffffff ;  /* 0xffffffff131b7836 */ /* 0x000fe20000000000 */
[----:B0-----:R-:W-:-:S04]  /*10050*/  ISETP.NE.U32.AND P0, PT, R4, RZ, PT ;  /* 0x000000ff0400720c */ /* 0x001fc80003f05070 */
[----:B------:R-:W-:-:S13]  /*10060*/  ISETP.NE.AND.EX P1, PT, R5, RZ, PT, P0 ;  /* 0x000000ff0500720c */ /* 0x000fda0003f25300 */
[----:B------:R-:W-:Y:S02]  /*10070*/  @P1 LOP3.LUT R26, R26, 0x1, RZ, 0xfc, !PT ;  /* 0x000000011a1a1812 */ /* 0x000fe400078efcff */
[----:B--2---:R-:W-:Y:S02]  /*10080*/  SHF.R.S32.HI R24, RZ, 0x1f, R18 ;  /* 0x0000001fff187819 */ /* 0x004fe40000011412 */
[----:B------:R-:W-:Y:S01]  /*10090*/  SEL R25, R18, RZ, !P1 ;  /* 0x000000ff12197207 */ /* 0x000fe20004800000 */
[----:B------:R-:W-:Y:S06]  /*100a0*/  BRA.DIV UR4, `(.L_x_10296) ;  /* 0x0000003a04507947 */ /* 0x000fec000b800000 */
[----:B------:R0:W1:Y:S02]  /*100b0*/  SHFL.IDX PT, R14, R17, RZ, 0x1f ;  /* 0x00001fff110e7589 */ /* 0x00006400000e0000 */
.L_x_10380:
        /* <DEDUP_REMOVED lines=8> */
.L_x_10383:
[----:B------:R-:W-:Y:S05]  /*10140*/  @!P6 BRA `(.L_x_10297) ;  /* 0x0000000000fce947 */ /* 0x000fea0003800000 */
[----:B------:R-:W-:Y:S02]  /*10150*/  IMAD.MOV.U32 R0, RZ, RZ, 0x1 ;  /* 0x00000001ff007424 */ /* 0x000fe400078e00ff */
[----:B------:R-:W-:-:S03]  /*10160*/  IMAD.MOV.U32 R25, RZ, RZ, R18 ;  /* 0x000000ffff197224 */ /* 0x000fc600078e0012 */
[----:B------:R-:W-:Y:S01]  /*10170*/  SHF.L.U32 R0, R0, 0x1f, RZ ;  /* 0x0000001f00007819 */ /* 0x000fe200000006ff */
[----:B------:R-:W-:Y:S06]  /*10180*/  @!P1 BRA `(.L_x_10299) ;  /* 0x00000000004c9947 */ /* 0x000fec0003800000 */
[----:B------:R-:W1:Y:S01]  /*10190*/  LDC R8, c[0x0][0x43c] ;  /* 0x00010f00ff087b82 */ /* 0x000e620000000800 */
[----:B------:R-:W-:Y:S01]  /*101a0*/  IMAD.MOV.U32 R3, RZ, RZ, R27 ;  /* 0x000000ffff037224 */ /* 0x000fe200078e001b */
[----:B------:R-:W-:Y:S01]  /*101b0*/  ULDC.64 UR4, c[0x0][0x428] ;  /* 0x00010a0000047ab9 */ /* 0x000fe20000000a00 */
[----:B------:R-:W-:Y:S01]  /*101c0*/  ULDC.64 UR6, c[0x0][0x208] ;  /* 0x0000820000067ab9 */ /* 0x000fe20000000a00 */
        /* <DEDUP_REMOVED lines=15> */
.L_x_10299:
[----:B------:R-:W2:Y:S01]  /*102c0*/  SYNCS.PHASECHK.TRANS64.TRYWAIT P0, [UR38+0x2d840], R0 ;  /* 0x02d84000ff0075a7 */ /* 0x000ea20008000166 */
[----:B------:R-:W-:Y:S01]  /*102d0*/  ISETP.NE.AND P1, PT, R22, RZ, PT ;  /* 0x000000ff1600720c */ /* 0x000fe20003f25270 */
[----:B--2---:R-:W-:-:S12]  /*102e0*/  @!P0 BRA `(.L_x_10300) ;  /* 0x0000003800008947 */ /* 0x004fd80003800000 */
.L_x_10384:
[----:B------:R-:W-:Y:S05]  /*102f0*/  @P1 BRA `(.L_x_10301) ;  /* 0x0000000000141947 */ /* 0x000fea0003800000 */
[----:B------:R-:W-:Y:S01]  /*10300*/  LOP3.LUT P0, RZ, R2, 0x1f, RZ, 0xc0, !PT ;  /* 0x0000001f02ff7812 */ /* 0x000fe2000780c0ff */
[----:B--2---:R-:W-:-:S04]  /*10310*/  IMAD.MOV.U32 R0, RZ, RZ, 0x6000 ;  /* 0x00006000ff007424 */ /* 0x004fc800078e00ff */
[----:B------:R3:W-:Y:S08]  /*10320*/  SYNCS.ARRIVE.TRANS64 RZ, [UR38+0x2d830], R0 ;  /* 0x02d83000ffff79a7 */ /* 0x0007f00008000026 */
[----:B---3--:R-:W-:Y:S05]  /*10330*/  @!P0 BRA `(.L_x_10301) ;  /* 0x0000000000048947 */ /* 0x008fea0003800000 */
[----:B------:R-:W-:Y:S01]  /*10340*/  BPT.TRAP 0x1 ;  /* 0x000000040000795c */ /* 0x000fe20000300000 */
.L_x_10301:
        /* <DEDUP_REMOVED lines=10> */
[----:B------:R-:W-:Y:S02]  /*103f0*/  USHF.L.U32 UR11, UR11, 0x7, URZ ;  /* 0x000000070b0b7899 */ /* 0x000fe4000800063f */
        /* <DEDUP_REMOVED lines=20> */
.L_x_10297:
[----:B------:R-:W-:Y:S05]  /*10540*/  WARPSYNC.ALL ;  /* 0x0000000000007948 */ /* 0x000fea0003800000 */
[----:B------:R-:W-:Y:S01]  /*10550*/  UIADD3 UR5, UR38, 0xc400, URZ ;  /* 0x0000c40026057890 */ /* 0x000fe2000fffe03f */
[----:B------:R-:W-:Y:S01]  /*10560*/  BAR.SYNC.DEFER_BLOCKING 0x8, 0x200 ;  /* 0x0208000000007b1d */ /* 0x000fe20000010000 */
[----:B------:R-:W-:Y:S01]  /*10570*/  USHF.R.S32.HI UR4, URZ, 0x1f, UR36 ;  /* 0x0000001f3f047899 */ /* 0x000fe20008011424 */
[----:B------:R-:W-:Y:S01]  /*10580*/  SHF.R.S32.HI R29, RZ, 0x1f, R23 ;  /* 0x0000001fff1d7819 */ /* 0x000fe20000011417 */
[----:B------:R-:W-:-:S03]  /*10590*/  ULOP3.LUT UP0, URZ, UR5, 0x1bf, URZ, 0xc0, !UPT ;  /* 0x000001bf053f7892 */ /* 0x000fc6000f80c03f */
[----:B------:R-:W-:Y:S02]  /*105a0*/  ULDC.64 UR6, c[0x0][0x2d8] ;  /* 0x0000b60000067ab9 */ /* 0x000fe40000000a00 */
[----:B------:R-:W-:Y:S01]  /*105b0*/  UIMAD UR4, UR4, UR6, URZ ;  /* 0x00000006040472a4 */ /* 0x000fe2000f8e023f */
[----:B------:R-:W-:Y:S01]  /*105c0*/  PLOP3.LUT P0, PT, PT, PT, UP0, 0x80, 0x0 ;  /* 0x000000000000781c */ /* 0x000fe20003f0f008 */
[----:B------:R-:W-:Y:S02]  /*105d0*/  UIMAD.WIDE.U32 UR40, UR36, UR6, URZ ;  /* 0x00000006242872a5 */ /* 0x000fe4000f8e003f */
[----:B------:R-:W-:-:S04]  /*105e0*/  UIMAD UR4, UR36, UR7, UR4 ;  /* 0x00000007240472a4 */ /* 0x000fc8000f8e0204 */
[----:B------:R-:W-:-:S06]  /*105f0*/  UIADD3 UR45, UR41, UR4, URZ ;  /* 0x00000004292d7290 */ /* 0x000fcc000fffe03f */
[----:B------:R-:W-:Y:S06]  /*10600*/  @!P0 BRA `(.L_x_10302) ;  /* 0x0000000000408947 */ /* 0x000fec0003800000 */
[----:B------:R-:W-:Y:S01]  /*10610*/  MOV R14, 0x0 ;  /* 0x00000000000e7802 */ /* 0x000fe20000000f00 */
[----:B------:R-:W-:Y:S01]  /*10620*/  ULDC.64 UR4, c[0x4][0x1b8] ;  /* 0x01006e0000047ab9 */ /* 0x000fe20000000a00 */
[----:B------:R-:W-:Y:S01]  /*10630*/  ULDC.64 UR6, c[0x4][0x1c0] ;  /* 0x0100700000067ab9 */ /* 0x000fe20000000a00 */
[----:B-1----:R-:W-:Y:S02]  /*10640*/  IMAD.U32 R4, RZ, RZ, UR4 ;  /* 0x00000004ff047e24 */ /* 0x002fe4000f8e00ff */
[----:B------:R-:W-:Y:S01]  /*10650*/  IMAD.U32 R5, RZ, RZ, UR5 ;  /* 0x00000005ff057e24 */ /* 0x000fe2000f8e00ff */
[----:B------:R-:W1:Y:S01]  /*10660*/  LDC.64 R14, c[0x4][R14] ;  /* 0x010000000e0e7b82 */ /* 0x000e620000000a00 */
        /* <DEDUP_REMOVED lines=10> */
.L_x_10302:
[----:B--2---:R-:W2:Y:S01]  /*10710*/  LDC R0, c[0x0][0x448] ;  /* 0x00011200ff007b82 */ /* 0x004ea20000000800 */
[----:B------:R-:W-:Y:S01]  /*10720*/  IMAD.SHL.U32 R3, R2, 0x8, RZ ;  /* 0x0000000802037824 */ /* 0x000fe200078e00ff */
[----:B-1----:R-:W-:Y:S01]  /*10730*/  SHF.R.U32.HI R4, RZ, 0x3, R2 ;  /* 0x00000003ff047819 */ /* 0x002fe20000011602 */
[----:B------:R-:W-:Y:S01]  /*10740*/  IMAD.SHL.U32 R6, R22, 0x8, RZ ;  /* 0x0000000816067824 */ /* 0x000fe200078e00ff */
[----:B------:R-:W-:Y:S01]  /*10750*/  UMOV UR4, UR40 ;  /* 0x0000002800047c82 */ /* 0x000fe20008000000 */
[----:B------:R-:W-:Y:S01]  /*10760*/  IMAD.SHL.U32 R8, R2, 0x20, RZ ;  /* 0x0000002002087824 */ /* 0x000fe200078e00ff */
[C---:B------:R-:W-:Y:S01]  /*10770*/  LOP3.LUT R7, R3.reuse, 0x18, RZ, 0xc0, !PT ;  /* 0x0000001803077812 */ /* 0x040fe200078ec0ff */
[----:B------:R-:W-:Y:S01]  /*10780*/  UMOV UR5, UR45 ;  /* 0x0000002d00057c82 */ /* 0x000fe20008000000 */
[----:B------:R-:W-:Y:S01]  /*10790*/  LOP3.LUT R3, R3, 0x20, RZ, 0xc0, !PT ;  /* 0x0000002003037812 */ /* 0x000fe200078ec0ff */
[----:B------:R-:W-:Y:S01]  /*107a0*/  ULDC.64 UR6, c[0x0][0x2c8] ;  /* 0x0000b20000067ab9 */ /* 0x000fe20000000a00 */
[----:B------:R-:W-:Y:S01]  /*107b0*/  LOP3.LUT R4, R4, 0x3, RZ, 0xc0, !PT ;  /* 0x0000000304047812 */ /* 0x000fe200078ec0ff */
[----:B------:R-:W-:Y:S01]  /*107c0*/  ULDC.64 UR8, c[0x0][0x280] ;  /* 0x0000a00000087ab9 */ /* 0x000fe20000000a00 */
[----:B------:R-:W-:-:S03]  /*107d0*/  LOP3.LUT R6, R3, 0x300, R6, 0xf8, !PT ;  /* 0x0000030003067812 */ /* 0x000fc600078ef806 */
[C---:B------:R-:W-:Y:S02]  /*107e0*/  IMAD R3, R4.reuse, 0x40, R7 ;  /* 0x0000004004037824 */ /* 0x040fe400078e0207 */
[----:B------:R-:W-:-:S05]  /*107f0*/  IMAD.SHL.U32 R4, R4, 0x8, RZ ;  /* 0x0000000804047824 */ /* 0x000fca00078e00ff */
[----:B------:R-:W-:Y:S02]  /*10800*/  LOP3.LUT R6, R6, R3, R4, 0xf6, !PT ;  /* 0x0000000306067212 */ /* 0x000fe400078ef604 */
[----:B--2---:R-:W-:Y:S01]  /*10810*/  ISETP.NE.AND P0, PT, R0, 0x1, PT ;  /* 0x000000010000780c */ /* 0x004fe20003f05270 */
[----:B------:R-:W1:Y:S01]  /*10820*/  LDC.64 R4, c[0x0][0x2e0] ;  /* 0x0000b800ff047b82 */ /* 0x000e620000000a00 */
[----:B------:R-:W-:-:S04]  /*10830*/  SHF.R.U32.HI R3, RZ, 0x2, R22 ;  /* 0x00000002ff037819 */ /* 0x000fc80000011616 */
[----:B------:R-:W-:-:S05]  /*10840*/  LOP3.LUT R8, R3, 0x60, R8, 0xf8, !PT ;  /* 0x0000006003087812 */ /* 0x000fca00078ef808 */
[----:B------:R-:W-:Y:S02]  /*10850*/  VIADD R9, R8, UR48 ;  /* 0x0000003008097c36 */ /* 0x000fe40008000000 */
[----:B------:R-:W2:Y:S02]  /*10860*/  @P0 LDC R10, c[0x0][0x44c] ;  /* 0x00011300ff0a0b82 */ /* 0x000ea40000000800 */
[----:B------:R-:W-:-:S06]  /*10870*/  IMAD.MOV.U32 R11, RZ, RZ, R9 ;  /* 0x000000ffff0b7224 */ /* 0x000fcc00078e0009 */
[----:B------:R-:W3:Y:S01]  /*10880*/  @P0 LDC R13, c[0x0][0x450] ;  /* 0x00011400ff0d0b82 */ /* 0x000ee20000000800 */
[----:B--2---:R-:W-:-:S07]  /*10890*/  @P0 IMAD.HI.U32 R8, R9, R10, RZ ;  /* 0x0000000a09080227 */ /* 0x004fce00078e00ff */
[----:B------:R-:W2:Y:S01]  /*108a0*/  @P0 LDC R10, c[0x0][0x44c] ;  /* 0x00011300ff0a0b82 */ /* 0x000ea20000000800 */
[----:B---3--:R-:W-:Y:S01]  /*108b0*/  @P0 SHF.R.U32.HI R11, RZ, R13, R8 ;  /* 0x0000000dff0b0219 */ /* 0x008fe20000011608 */
[----:B-1----:R-:W-:-:S04]  /*108c0*/  IMAD R8, R29, R4, RZ ;  /* 0x000000041d087224 */ /* 0x002fc800078e02ff */
[C---:B------:R-:W-:Y:S01]  /*108d0*/  IMAD R13, R23.reuse, R5, R8 ;  /* 0x00000005170d7224 */ /* 0x040fe200078e0208 */
[----:B------:R-:W-:Y:S01]  /*108e0*/  SHF.R.S32.HI R8, RZ, 0x1f, R11 ;  /* 0x0000001fff087819 */ /* 0x000fe2000001140b */
[----:B------:R-:W-:Y:S01]  /*108f0*/  IMAD.WIDE.U32 R4, R23, R4, UR4 ;  /* 0x0000000417047e25 */ /* 0x000fe2000f8e0004 */
[----:B------:R-:W-:-:S03]  /*10900*/  ULDC.64 UR4, c[0x0][0x2d0] ;  /* 0x0000b40000047ab9 */ /* 0x000fc60000000a00 */
[----:B------:R-:W-:Y:S02]  /*10910*/  IMAD R8, R8, UR4, RZ ;  /* 0x0000000408087c24 */ /* 0x000fe4000f8e02ff */
[----:B------:R-:W-:Y:S02]  /*10920*/  IMAD.IADD R5, R5, 0x1, R13 ;  /* 0x0000000105057824 */ /* 0x000fe400078e020d */
[C---:B------:R-:W-:Y:S02]  /*10930*/  IMAD R13, R11.reuse, UR5, R8 ;  /* 0x000000050b0d7c24 */ /* 0x040fe4000f8e0208 */
[----:B------:R-:W1:Y:S01]  /*10940*/  @P0 LDC R8, c[0x0][0x450] ;  /* 0x00011400ff080b82 */ /* 0x000e620000000800 */
[----:B------:R-:W-:Y:S02]  /*10950*/  IMAD.MOV R12, RZ, RZ, -R11 ;  /* 0x000000ffff0c7224 */ /* 0x000fe400078e0a0b */
[----:B------:R-:W-:-:S04]  /*10960*/  IMAD.WIDE.U32 R20, R11, UR4, R4 ;  /* 0x000000040b147c25 */ /* 0x000fc8000f8e0004 */
[----:B------:R-:W-:Y:S02]  /*10970*/  IMAD R11, R0, R12, R9 ;  /* 0x0000000c000b7224 */ /* 0x000fe400078e0209 */
[----:B------:R-:W-:Y:S02]  /*10980*/  VIADD R9, R9, 0x80 ;  /* 0x0000008009097836 */ /* 0x000fe40000000000 */
[----:B------:R-:W-:Y:S01]  /*10990*/  IMAD.IADD R21, R21, 0x1, R13 ;  /* 0x0000000115157824 */ /* 0x000fe200078e020d */
[----:B------:R-:W-:Y:S01]  /*109a0*/  SHF.R.S32.HI R12, RZ, 0x1f, R11 ;  /* 0x0000001fff0c7819 */ /* 0x000fe2000001140b */
[----:B--2---:R-:W-:-:S04]  /*109b0*/  @P0 IMAD.HI.U32 R13, R9, R10, RZ ;  /* 0x0000000a090d0227 */ /* 0x004fc800078e00ff */
[----:B------:R-:W-:Y:S02]  /*109c0*/  IMAD R12, R12, UR6, RZ ;  /* 0x000000060c0c7c24 */ /* 0x000fe4000f8e02ff */
[----:B------:R-:W-:-:S04]  /*109d0*/  IMAD.WIDE.U32 R20, R11, UR6, R20 ;  /* 0x000000060b147c25 */ /* 0x000fc8000f8e0014 */
[----:B------:R-:W-:Y:S02]  /*109e0*/  IMAD R15, R11, UR7, R12 ;  /* 0x000000070b0f7c24 */ /* 0x000fe4000f8e020c */
[----:B------:R-:W-:Y:S01]  /*109f0*/  IMAD.MOV.U32 R11, RZ, RZ, R9 ;  /* 0x000000ffff0b7224 */ /* 0x000fe200078e0009 */
[----:B-1----:R-:W-:Y:S01]  /*10a00*/  @P0 SHF.R.U32.HI R11, RZ, R8, R13 ;  /* 0x00000008ff0b0219 */ /* 0x002fe2000001160d */
[----:B------:R-:W-:Y:S01]  /*10a10*/  IMAD.IADD R13, R21, 0x1, R15 ;  /* 0x00000001150d7824 */ /* 0x000fe200078e020f */
[C---:B------:R-:W-:Y:S02]  /*10a20*/  LEA R10, P0, R20.reuse, UR8, 0x1 ;  /* 0x00000008140a7c11 */ /* 0x040fe4000f8008ff */
[--C-:B------:R-:W-:Y:S01]  /*10a30*/  SHF.R.S32.HI R8, RZ, 0x1f, R11.reuse ;  /* 0x0000001fff087819 */ /* 0x100fe2000001140b */
[----:B------:R-:W-:Y:S01]  /*10a40*/  IMAD.MOV R12, RZ, RZ, -R11 ;  /* 0x000000ffff0c7224 */ /* 0x000fe200078e0a0b */
[----:B------:R-:W-:Y:S01]  /*10a50*/  LEA.HI.X R20, R20, UR9, R13, 0x1, P0 ;  /* 0x0000000914147c11 */ /* 0x000fe200080f0c0d */
[----:B------:R-:W-:-:S04]  /*10a60*/  IMAD.WIDE.U32 R4, R11, UR4, R4 ;  /* 0x000000040b047c25 */ /* 0x000fc8000f8e0004 */
[----:B------:R-:W-:Y:S02]  /*10a70*/  IMAD R9, R0, R12, R9 ;  /* 0x0000000c00097224 */ /* 0x000fe400078e0209 */
[----:B------:R-:W-:Y:S01]  /*10a80*/  IMAD R8, R8, UR4, RZ ;  /* 0x0000000408087c24 */ /* 0x000fe2000f8e02ff */
[----:B------:R-:W-:Y:S02]  /*10a90*/  ULDC UR4, c[0x0][0x2b8] ;  /* 0x0000ae0000047ab9 */ /* 0x000fe40000000800 */
[----:B------:R-:W-:Y:S01]  /*10aa0*/  ISETP.GE.AND P2, PT, R7, UR4, PT ;  /* 0x0000000407007c0c */ /* 0x000fe2000bf46270 */
[----:B------:R-:W-:Y:S01]  /*10ab0*/  IMAD R11, R11, UR5, R8 ;  /* 0x000000050b0b7c24 */ /* 0x000fe2000f8e0208 */
[----:B------:R-:W-:-:S03]  /*10ac0*/  SHF.R.S32.HI R8, RZ, 0x1f, R9 ;  /* 0x0000001fff087819 */ /* 0x000fc60000011409 */
[----:B------:R-:W-:Y:S02]  /*10ad0*/  IMAD.IADD R5, R5, 0x1, R11 ;  /* 0x0000000105057824 */ /* 0x000fe400078e020b */
[----:B------:R-:W-:Y:S02]  /*10ae0*/  IMAD R8, R8, UR6, RZ ;  /* 0x0000000608087c24 */ /* 0x000fe4000f8e02ff */
[----:B------:R-:W-:-:S04]  /*10af0*/  IMAD.WIDE.U32 R4, R9, UR6, R4 ;  /* 0x0000000609047c25 */ /* 0x000fc8000f8e0004 */
[----:B------:R-:W-:Y:S01]  /*10b00*/  IMAD R11, R9, UR7, R8 ;  /* 0x00000007090b7c24 */ /* 0x000fe2000f8e0208 */
[----:B------:R-:W-:-:S03]  /*10b10*/  LOP3.LUT R8, R7, 0x20, RZ, 0xfc, !PT ;  /* 0x0000002007087812 */ /* 0x000fc600078efcff */
[----:B------:R-:W-:Y:S01]  /*10b20*/  IMAD.IADD R9, R5, 0x1, R11 ;  /* 0x0000000105097824 */ /* 0x000fe200078e020b */
[----:B------:R-:W-:Y:S02]  /*10b30*/  ISETP.GE.AND P0, PT, R8, UR4, PT ;  /* 0x0000000408007c0c */ /* 0x000fe4000bf06270 */
[----:B------:R-:W-:-:S04]  /*10b40*/  LOP3.LUT R8, R7, 0x40, RZ, 0xfc, !PT ;  /* 0x0000004007087812 */ /* 0x000fc800078efcff */
[----:B------:R-:W-:Y:S01]  /*10b50*/  ISETP.GE.AND P1, PT, R8, UR4, PT ;  /* 0x0000000408007c0c */ /* 0x000fe2000bf26270 */
[----:B------:R-:W-:Y:S01]  /*10b60*/  UMOV UR4, 0xffffffff ;  /* 0xffffffff00047882 */ /* 0x000fe20000000000 */
[----:B------:R-:W-:-:S04]  /*10b70*/  LEA R8, P3, R4, UR8, 0x1 ;  /* 0x0000000804087c11 */ /* 0x000fc8000f8608ff */
[----:B------:R-:W-:Y:S01]  /*10b80*/  LEA.HI.X R9, R4, UR9, R9, 0x1, P3 ;  /* 0x0000000904097c11 */ /* 0x000fe200098f0c09 */
[----:B------:R-:W-:Y:S08]  /*10b90*/  BRA.DIV UR4, `(.L_x_10303) ;  /* 0x0000002e04ec7947 */ /* 0x000ff0000b800000 */
[----:B------:R-:W-:Y:S01]  /*10ba0*/  SHFL.IDX PT, R5, R20, RZ, 0x1c1f ;  /* 0x001c1fff14057589 */ /* 0x000fe200000e0000 */
        /* <DEDUP_REMOVED lines=8> */
[----:B------:R-:W2:Y:S04]  /*10c30*/  SHFL.IDX PT, R14, R10, 0x1, 0x1c1f ;  /* 0x003c1f000a0e7f89 */ /* 0x000ea800000e0000 */
[----:B------:R-:W-:Y:S04]  /*10c40*/  SHFL.IDX PT, R21, R20, 0x2, 0x1c1f ;  /* 0x005c1f0014157f89 */ /* 0x000fe800000e0000 */
[----:B------:R-:W3:Y:S03]  /*10c50*/  SHFL.IDX PT, R12, R10, 0x2, 0x1c1f ;  /* 0x005c1f000a0c7f89 */ /* 0x000ee600000e0000 */
[----:B------:R-:W-:Y:S01]  /*10c60*/  @!P3 LEA R23, R6, UR38, 0x1 ;  /* 0x000000260617bc11 */ /* 0x000fe2000f8e08ff */
[----:B------:R-:W-:Y:S01]  /*10c70*/  SHFL.IDX PT, R20, R20, 0x3, 0x1c1f ;  /* 0x007c1f0014147f89 */ /* 0x000fe200000e0000 */
[----:B-1----:R-:W-:-:S05]  /*10c80*/  @!P3 IMAD.WIDE.U32 R4, R7, 0x2, R4 ;  /* 0x000000020704b825 */ /* 0x002fca00078e0004 */
[----:B------:R-:W-:Y:S04]  /*10c90*/  @!P3 LDGSTS.E.BYPASS.LTC128B.128 [R23+0xc400], desc[UR6][R4.64], !P2 ;  /* 0x0c4000000417bfae */ /* 0x000fe8000d101d46 */
[----:B------:R-:W-:Y:S04]  /*10ca0*/  @!P3 LDGSTS.E.BYPASS.LTC128B.128 [R23+0xf400], desc[UR6][R4.64+0x40], !P0 ;  /* 0x0f4000400417bfae */ /* 0x000fe8000c101d46 */
[----:B------:R2:W-:Y:S01]  /*10cb0*/  @!P3 LDGSTS.E.BYPASS.LTC128B.128 [R23+0x12400], desc[UR6][R4.64+0x80], !P1 ;  /* 0x124000800417bfae */ /* 0x0005e2000c901d46 */
[----:B------:R-:W-:Y:S01]  /*10cc0*/  ISETP.GE.AND P3, PT, R11, R0, PT ;  /* 0x000000000b00720c */ /* 0x000fe20003f66270 */
[----:B------:R-:W-:-:S05]  /*10cd0*/  VIADD R11, R3, 0x40 ;  /* 0x00000040030b7836 */ /* 0x000fca0000000000 */
[----:B------:R-:W-:Y:S01]  /*10ce0*/  ISETP.GE.AND P4, PT, R11, R0, PT ;  /* 0x000000000b00720c */ /* 0x000fe20003f86270 */
[----:B------:R-:W-:Y:S02]  /*10cf0*/  VIADD R11, R3, 0x60 ;  /* 0x00000060030b7836 */ /* 0x000fe40000000000 */
[----:B--2---:R-:W-:Y:S02]  /*10d00*/  IMAD.MOV.U32 R4, RZ, RZ, R14 ;  /* 0x000000ffff047224 */ /* 0x004fe400078e000e */
[----:B------:R-:W-:Y:S02]  /*10d10*/  IMAD.MOV.U32 R5, RZ, RZ, R28 ;  /* 0x000000ffff057224 */ /* 0x000fe400078e001c */
[----:B------:R-:W-:Y:S01]  /*10d20*/  @!P3 LEA R23, R6, UR38, 0x1 ;  /* 0x000000260617bc11 */ /* 0x000fe2000f8e08ff */
[----:B------:R1:W2:Y:S01]  /*10d30*/  SHFL.IDX PT, R14, R10, 0x3, 0x1c1f ;  /* 0x007c1f000a0e7f89 */ /* 0x0002a200000e0000 */
[----:B------:R-:W-:-:S04]  /*10d40*/  @!P3 IMAD.WIDE.U32 R28, R7, 0x2, R4 ;  /* 0x00000002071cb825 */ /* 0x000fc800078e0004 */
[----:B---3--:R-:W-:Y:S01]  /*10d50*/  IMAD.MOV.U32 R4, RZ, RZ, R12 ;  /* 0x000000ffff047224 */ /* 0x008fe200078e000c */
[----:B------:R-:W-:Y:S01]  /*10d60*/  @!P3 LDGSTS.E.BYPASS.LTC128B.128 [R23+0xcc00], desc[UR6][R28.64], !P2 ;  /* 0x0cc000001c17bfae */ /* 0x000fe2000d101d46 */
[----:B------:R-:W-:Y:S01]  /*10d70*/  IMAD.MOV.U32 R5, RZ, RZ, R21 ;  /* 0x000000ffff057224 */ /* 0x000fe200078e0015 */
[----:B------:R-:W-:Y:S02]  /*10d80*/  @!P4 LEA R21, R6, UR38, 0x1 ;  /* 0x000000260615cc11 */ /* 0x000fe4000f8e08ff */
[----:B------:R-:W-:Y:S01]  /*10d90*/  @!P3 LDGSTS.E.BYPASS.LTC128B.128 [R23+0xfc00], desc[UR6][R28.64+0x40], !P0 ;  /* 0x0fc000401c17bfae */ /* 0x000fe2000c101d46 */
[----:B------:R-:W-:-:S03]  /*10da0*/  @!P4 IMAD.WIDE.U32 R4, R7, 0x2, R4 ;  /* 0x000000020704c825 */ /* 0x000fc600078e0004 */
[----:B------:R3:W-:Y:S01]  /*10db0*/  @!P3 LDGSTS.E.BYPASS.LTC128B.128 [R23+0x12c00], desc[UR6][R28.64+0x80], !P1 ;  /* 0x12c000801c17bfae */ /* 0x0007e2000c901d46 */
[-C--:B------:R-:W-:Y:S01]  /*10dc0*/  ISETP.GE.AND P3, PT, R11, R0.reuse, PT ;  /* 0x000000000b00720c */ /* 0x080fe20003f66270 */
[----:B------:R-:W-:Y:S02]  /*10dd0*/  VIADD R11, R3, 0x80 ;  /* 0x00000080030b7836 */ /* 0x000fe40000000000 */
[----:B------:R-:W-:Y:S04]  /*10de0*/  @!P4 LDGSTS.E.BYPASS.LTC128B.128 [R21+0xd400], desc[UR6][R4.64], !P2 ;  /* 0x0d4000000415cfae */ /* 0x000fe8000d101d46 */
[----:B------:R-:W-:Y:S04]  /*10df0*/  @!P4 LDGSTS.E.BYPASS.LTC128B.128 [R21+0x10400], desc[UR6][R4.64+0x40], !P0 ;  /* 0x104000400415cfae */ /* 0x000fe8000c101d46 */
[----:B------:R4:W-:Y:S01]  /*10e00*/  @!P4 LDGSTS.E.BYPASS.LTC128B.128 [R21+0x13400], desc[UR6][R4.64+0x80], !P1 ;  /* 0x134000800415cfae */ /* 0x0009e2000c901d46 */
[----:B------:R-:W-:-:S02]  /*10e10*/  ISETP.GE.AND P4, PT, R11, R0, PT ;  /* 0x000000000b00720c */ /* 0x000fc40003f86270 */
[----:B-1----:R-:W-:Y:S01]  /*10e20*/  @!P3 LEA R10, R6, UR38, 0x1 ;  /* 0x00000026060abc11 */ /* 0x002fe2000f8e08ff */
[----:B---3--:R-:W1:Y:S04]  /*10e30*/  SHFL.IDX PT, R23, R8, RZ, 0x1c1f ;  /* 0x001c1fff08177589 */ /* 0x008e6800000e0000 */
[----:B----4-:R-:W3:Y:S01]  /*10e40*/  SHFL.IDX PT, R21, R9, RZ, 0x1c1f ;  /* 0x001c1fff09157589 */ /* 0x010ee200000e0000 */
[----:B--2---:R-:W-:Y:S02]  /*10e50*/  IMAD.MOV.U32 R4, RZ, RZ, R14 ;  /* 0x000000ffff047224 */ /* 0x004fe400078e000e */
[----:B------:R-:W-:Y:S01]  /*10e60*/  IMAD.MOV.U32 R5, RZ, RZ, R20 ;  /* 0x000000ffff057224 */ /* 0x000fe200078e0014 */
[----:B------:R-:W2:Y:S01]  /*10e70*/  SHFL.IDX PT, R9, R9, 0x1, 0x1c1f ;  /* 0x003c1f0009097f89 */ /* 0x000ea200000e0000 */
[----:B------:R-:W-:-:S02]  /*10e80*/  IMAD.MOV.U32 R20, RZ, RZ, 0x1 ;  /* 0x00000001ff147424 */ /* 0x000fc400078e00ff */
[----:B------:R-:W-:Y:S01]  /*10e90*/  @!P3 IMAD.WIDE.U32 R28, R7, 0x2, R4 ;  /* 0x00000002071cb825 */ /* 0x000fe200078e0004 */
[----:B------:R4:W0:Y:S04]  /*10ea0*/  SHFL.IDX PT, R14, R8, 0x1, 0x1c1f ;  /* 0x003c1f00080e7f89 */ /* 0x00082800000e0000 */
[----:B------:R4:W-:Y:S01]  /*10eb0*/  @!P3 LDGSTS.E.BYPASS.LTC128B.128 [R10+0xdc00], desc[UR6][R28.64], !P2 ;  /* 0x0dc000001c0abfae */ /* 0x0009e2000d101d46 */
[----:B-1----:R-:W-:-:S03]  /*10ec0*/  IMAD.MOV.U32 R4, RZ, RZ, R23 ;  /* 0x000000ffff047224 */ /* 0x002fc600078e0017 */
[----:B------:R4:W-:Y:S04]  /*10ed0*/  @!P3 LDGSTS.E.BYPASS.LTC128B.128 [R10+0x10c00], desc[UR6][R28.64+0x40], !P0 ;  /* 0x10c000401c0abfae */ /* 0x0009e8000c101d46 */
[----:B------:R4:W-:Y:S01]  /*10ee0*/  @!P3 LDGSTS.E.BYPASS.LTC128B.128 [R10+0x13c00], desc[UR6][R28.64+0x80], !P1 ;  /* 0x13c000801c0abfae */ /* 0x0009e2000c901d46 */
[----:B---3--:R-:W-:Y:S01]  /*10ef0*/  IMAD.MOV.U32 R5, RZ, RZ, R21 ;  /* 0x000000ffff057224 */ /* 0x008fe200078e0015 */
[----:B------:R-:W-:Y:S01]  /*10f00*/  @!P4 LEA R21, R6, UR38, 0x1 ;  /* 0x000000260615cc11 */ /* 0x000fe2000f8e08ff */
[----:B------:R-:W-:-:S05]  /*10f10*/  @!P4 IMAD.WIDE.U32 R4, R7, 0x2, R4 ;  /* 0x000000020704c825 */ /* 0x000fca00078e0004 */
[----:B------:R4:W-:Y:S04]  /*10f20*/  @!P4 LDGSTS.E.BYPASS.LTC128B.128 [R21+0xe400], desc[UR6][R4.64], !P2 ;  /* 0x0e4000000415cfae */ /* 0x0009e8000d101d46 */
[----:B------:R4:W-:Y:S04]  /*10f30*/  @!P4 LDGSTS.E.BYPASS.LTC128B.128 [R21+0x11400], desc[UR6][R4.64+0x40], !P0 ;  /* 0x114000400415cfae */ /* 0x0009e8000c101d46 */
[----:B0-2---:R4:W-:Y:S02]  /*10f40*/  @!P4 LDGSTS.E.BYPASS.LTC128B.128 [R21+0x14400], desc[UR6][R4.64+0x80], !P1 ;  /* 0x144000800415cfae */ /* 0x0059e4000c901d46 */
.L_x_10397:
[----:B------:R-:W-:Y:S01]  /*10f50*/  VIADD R3, R3, 0xa0 ;  /* 0x000000a003037836 */ /* 0x000fe20000000000 */
[----:B------:R-:W-:Y:S01]  /*10f60*/  BSSY B0, `(.L_x_10304) ;  /* 0x0000010000007945 */ /* 0x000fe20003800000 */
[----:B----4-:R-:W-:Y:S02]  /*10f70*/  IMAD.MOV.U32 R4, RZ, RZ, R14 ;  /* 0x000000ffff047224 */ /* 0x010fe400078e000e */
[----:B------:R-:W-:Y:S01]  /*10f80*/  IMAD.MOV.U32 R5, RZ, RZ, R9 ;  /* 0x000000ffff057224 */ /* 0x000fe200078e0009 */
[----:B------:R-:W-:Y:S01]  /*10f90*/  ISETP.GE.AND P3, PT, R3, R0, PT ;  /* 0x000000000300720c */ /* 0x000fe20003f66270 */
[----:B------:R-:W-:-:S05]  /*10fa0*/  IMAD.MOV.U32 R0, RZ, RZ, 0x1 ;  /* 0x00000001ff007424 */ /* 0x000fca00078e00ff */
[----:B------:R-:W-:-:S07]  /*10fb0*/  SHF.L.U32 R0, R0, 0x1f, RZ ;  /* 0x0000001f00007819 */ /* 0x000fce00000006ff */
        /* <DEDUP_REMOVED lines=10> */
.L_x_10305:
[----:B------:R-:W-:Y:S05]  /*11060*/  BSYNC B0 ;  /* 0x0000000000007941 */ /* 0x000fea0003800000 */
.L_x_10304:
[----:B------:R-:W-:Y:S01]  /*11070*/  NOP ;  /* 0x0000000000007918 */ /* 0x000fe20000000000 */
[----:B------:R-:W-:Y:S01]  /*11080*/  SYNCS.ARRIVE.TRANS64.RED.A0T1 RZ, [UR38+0x2d800], RZ ;  /* 0x02d800ffffff79a7 */ /* 0x000fe20008200426 */
[----:B------:R-:W-:Y:S01]  /*11090*/  ARRIVES.LDGSTSBAR.64.TRANSCNT [UR38+0x2d800] ;  /* 0x02d80000ff0079b0 */ /* 0x000fe20008000aa6 */
[----:B------:R-:W-:Y:S01]  /*110a0*/  NOP ;  /* 0x0000000000007918 */ /* 0x000fe20000000000 */
[----:B------:R-:W-:Y:S01]  /*110b0*/  SYNCS.ARRIVE.TRANS64.A1T0 RZ, [UR38+0x2d800], RZ ;  /* 0x02d800ffffff79a7 */ /* 0x000fe20008100026 */
[----:B0-----:R-:W-:-:S05]  /*110c0*/  VIADD R3, R19, 0xfffffffe ;  /* 0xfffffffe13037836 */ /* 0x001fca0000000000 */
[----:B------:R-:W-:Y:S01]  /*110d0*/  ISETP.GE.AND P1, PT, R3, UR39, PT ;  /* 0x0000002703007c0c */ /* 0x000fe2000bf26270 */
[----:B------:R-:W0:Y:S02]  /*110e0*/  SYNCS.PHASECHK.TRANS64.TRYWAIT P0, [UR38+0x2d820], R0 ;  /* 0x02d82000ff0075a7 */ /* 0x000e240008000166 */
[----:B0-----:R-:W-:Y:S10]  /*110f0*/  @!P0 BRA `(.L_x_10306) ;  /* 0x0000003000a88947 */ /* 0x001ff40003800000 */
.L_x_10398:
[----:B0-----:R-:W-:Y:S01]  /*11100*/  IMAD.MOV.U32 R0, RZ, RZ, RZ ;  /* 0x000000ffff007224 */ /* 0x001fe200078e00ff */
[----:B------:R-:W-:Y:S06]  /*11110*/  @!P1 BRA `(.L_x_10307) ;  /* 0x0000001c007c9947 */ /* 0x000fec0003800000 */
[----:B------:R-:W-:Y:S01]  /*11120*/  UIADD3 UR4, UR47, 0x1, URZ ;  /* 0x000000012f047890 */ /* 0x000fe2000fffe03f */
[----:B------:R-:W-:Y:S01]  /*11130*/  LOP3.LUT R8, R2, 0x1f, RZ, 0xc0, !PT ;  /* 0x0000001f02087812 */ /* 0x000fe200078ec0ff */
        /* <DEDUP_REMOVED lines=10> */
[----:B------:R-:W-:Y:S02]  /*111e0*/  VIADDMNMX R5, R4, R5, UR5, !PT ;  /* 0x0000000504057e46 */ /* 0x000fe4000f800105 */
[----:B------:R-:W-:-:S03]  /*111f0*/  LOP3.LUT R6, RZ, R4, RZ, 0x33, !PT ;  /* 0x00000004ff067212 */ /* 0x000fc600078e33ff */
[C---:B------:R-:W-:Y:S02]  /*11200*/  VIADD R7, R5.reuse, 0xfffffffe ;  /* 0xfffffffe05077836 */ /* 0x040fe40000000000 */
[----:B------:R-:W-:Y:S02]  /*11210*/  IMAD.IADD R10, R5, 0x1, R6 ;  /* 0x00000001050a7824 */ /* 0x000fe400078e0206 */
[----:B------:R-:W-:Y:S01]  /*11220*/  IMAD.MOV.U32 R6, RZ, RZ, R25 ;  /* 0x000000ffff067224 */ /* 0x000fe200078e0019 */
[----:B------:R-:W-:Y:S02]  /*11230*/  ISETP.NE.AND P0, PT, R7, R4, PT ;  /* 0x000000040700720c */ /* 0x000fe40003f05270 */
[----:B------:R-:W-:-:S11]  /*11240*/  LOP3.LUT R9, R10, 0x1, RZ, 0xc0, !PT ;  /* 0x000000010a097812 */ /* 0x000fd600078ec0ff */
[----:B------:R-:W-:Y:S05]  /*11250*/  @!P0 BRA `(.L_x_10308) ;  /* 0x0000001000d48947 */ /* 0x000fea0003800000 */
[----:B------:R-:W-:Y:S01]  /*11260*/  BSSY B0, `(.L_x_10308) ;  /* 0x0000134000007945 */ /* 0x000fe20003800000 */
[----:B------:R-:W-:Y:S02]  /*11270*/  IMAD.IADD R10, R10, 0x1, -R9 ;  /* 0x000000010a0a7824 */ /* 0x000fe400078e0a09 */
[----:B------:R-:W-:Y:S02]  /*11280*/  IMAD.MOV.U32 R11, RZ, RZ, 0x1 ;  /* 0x00000001ff0b7424 */ /* 0x000fe400078e00ff */
[----:B------:R-:W-:-:S07]  /*11290*/  IMAD.MOV.U32 R6, RZ, RZ, R25 ;  /* 0x000000ffff067224 */ /* 0x000fce00078e0019 */
.L_x_10343:
        /* <DEDUP_REMOVED lines=29> */
.L_x_10311:
[----:B------:R-:W1:Y:S01]  /*11470*/  SYNCS.PHASECHK.TRANS64.TRYWAIT P0, [UR38+0x2d848], R12 ;  /* 0x02d8480cff0075a7 */ /* 0x000e620008000166 */
[----:B------:R-:W-:Y:S01]  /*11480*/  BSSY B2, `(.L_x_10312) ;  /* 0x0000003000027945 */ /* 0x000fe20003800000 */
[----:B------:R-:W-:-:S03]  /*11490*/  ISETP.NE.AND P2, PT, R22, RZ, PT ;  /* 0x000000ff1600720c */ /* 0x000fc60003f45270 */
[----:B-1----:R-:W-:Y:S10]  /*114a0*/  @!P0 BRA `(.L_x_10313) ;  /* 0x0000002c00d48947 */ /* 0x002ff40003800000 */
.L_x_10399:
[----:B------:R-:W-:Y:S05]  /*114b0*/  BSYNC B2 ;  /* 0x0000000000027941 */ /* 0x000fea0003800000 */
.L_x_10312:
[----:B------:R-:W-:Y:S04]  /*114c0*/  BSSY B2, `(.L_x_10314) ;  /* 0x0000007000027945 */ /* 0x000fe80003800000 */
[----:B------:R-:W-:Y:S05]  /*114d0*/  @P2 BRA `(.L_x_10315) ;  /* 0x0000000000142947 */ /* 0x000fea0003800000 */
[----:B------:R-:W-:Y:S01]  /*114e0*/  ISETP.NE.AND P0, PT, R8, RZ, PT ;  /* 0x000000ff0800720c */ /* 0x000fe20003f05270 */
[----:B0-----:R-:W-:-:S04]  /*114f0*/  IMAD.MOV.U32 R4, RZ, RZ, 0x6000 ;  /* 0x00006000ff047424 */ /* 0x001fc800078e00ff */
[----:B------:R1:W-:Y:S08]  /*11500*/  SYNCS.ARRIVE.TRANS64 RZ, [UR38+0x2d838], R4 ;  /* 0x02d83804ffff79a7 */ /* 0x0003f00008000026 */
[----:B-1----:R-:W-:Y:S05]  /*11510*/  @!P0 BRA `(.L_x_10315) ;  /* 0x0000000000048947 */ /* 0x002fea0003800000 */
[----:B------:R-:W-:Y:S01]  /*11520*/  BPT.TRAP 0x1 ;  /* 0x000000040000795c */ /* 0x000fe20000300000 */
.L_x_10315:
[----:B------:R-:W-:Y:S05]  /*11530*/  BSYNC B2 ;  /* 0x0000000000027941 */ /* 0x000fea0003800000 */
.L_x_10314:
[----:B------:R-:W-:Y:S01]  /*11540*/  IMAD.MOV.U32 R7, RZ, RZ, RZ ;  /* 0x000000ffff077224 */ /* 0x000fe200078e00ff */
[----:B------:R-:W-:Y:S01]  /*11550*/  ULDC.64 UR4, c[0x0][0x198] ;  /* 0x0000660000047ab9 */ /* 0x000fe20000000a00 */
[----:B------:R-:W-:Y:S01]  /*11560*/  PLOP3.LUT P0, PT, PT, PT, PT, 0x80, 0x0 ;  /* 0x000000000000781c */ /* 0x000fe20003f0f070 */
[----:B------:R-:W-:Y:S01]  /*11570*/  UIADD3 UR4, UP0, UR4, 0x370, URZ ;  /* 0x0000037004047890 */ /* 0x000fe2000ff1e03f */
[----:B0-----:R-:W-:Y:S01]  /*11580*/  IMAD.SHL.U32 R4, R14, 0x80, RZ ;  /* 0x000000800e047824 */ /* 0x001fe200078e00ff */
[----:B------:R-:W-:Y:S01]  /*11590*/  R2UR UR34, R7 ;  /* 0x00000000072272ca */ /* 0x000fe200000e0000 */
[----:B------:R-:W-:Y:S02]  /*115a0*/  UIADD3 UR32, UR38, 0x1b400, URZ ;  /* 0x0001b40026207890 */ /* 0x000fe4000fffe03f */
[----:B------:R-:W-:Y:S02]  /*115b0*/  UIADD3 UR33, UR38, 0x2d838, URZ ;  /* 0x0002d83826217890 */ /* 0x000fe4000fffe03f */
[----:B------:R-:W-:Y:S01]  /*115c0*/  UIADD3.X UR5, URZ, UR5, URZ, UP0, !UPT ;  /* 0x000000053f057290 */ /* 0x000fe200087fe43f */
[----:B------:R-:W-:Y:S01]  /*115d0*/  UMOV UR6, 0x0 ;  /* 0x0000000000067882 */ /* 0x000fe20000000000 */
[----:B------:R-:W-:-:S10]  /*115e0*/  UMOV UR7, 0x14f00000 ;  /* 0x14f0000000077882 */ /* 0x000fd40000000000 */
.L_x_10316:
        /* <DEDUP_REMOVED lines=13> */
.L_x_10317:
        /* <DEDUP_REMOVED lines=15> */
.L_x_10318:
        /* <DEDUP_REMOVED lines=12> */
.L_x_10400:
[----:B------:R-:W-:Y:S05]  /*11870*/  BSYNC B2 ;  /* 0x0000000000027941 */ /* 0x000fea0003800000 */
.L_x_10319:
[----:B------:R-:W-:Y:S01]  /*11880*/  BSSY B2, `(.L_x_10321) ;  /* 0x0000009000027945 */ /* 0x000fe20003800000 */
[----:B------:R-:W-:Y:S02]  /*11890*/  IMAD.MOV.U32 R4, RZ, RZ, 0x0 ;  /* 0x00000000ff047424 */ /* 0x000fe400078e00ff */
[----:B0-----:R-:W-:Y:S01]  /*118a0*/  IMAD.MOV.U32 R5, RZ, RZ, 0x14f00000 ;  /* 0x14f00000ff057424 */ /* 0x001fe200078e00ff */
[----:B------:R-:W-:Y:S06]  /*118b0*/  @P2 BRA `(.L_x_10322) ;  /* 0x0000000000142947 */ /* 0x000fec0003800000 */
[----:B------:R-:W-:Y:S01]  /*118c0*/  ISETP.NE.AND P0, PT, R8, RZ, PT ;  /* 0x000000ff0800720c */ /* 0x000fe20003f05270 */
[----:B------:R-:W-:-:S04]  /*118d0*/  IMAD.MOV.U32 R12, RZ, RZ, 0x6000 ;  /* 0x00006000ff0c7424 */ /* 0x000fc800078e00ff */
[----:B------:R0:W-:Y:S08]  /*118e0*/  SYNCS.ARRIVE.TRANS64 RZ, [UR38+0x2d850], R12 ;  /* 0x02d8500cffff79a7 */ /* 0x0001f00008000026 */
[----:B0-----:R-:W-:Y:S05]  /*118f0*/  @!P0 BRA `(.L_x_10322) ;  /* 0x0000000000048947 */ /* 0x001fea0003800000 */
[----:B------:R-:W-:Y:S01]  /*11900*/  BPT.TRAP 0x1 ;  /* 0x000000040000795c */ /* 0x000fe20000300000 */
.L_x_10322:
[----:B------:R-:W-:Y:S05]  /*11910*/  BSYNC B2 ;  /* 0x0000000000027941 */ /* 0x000fea0003800000 */
.L_x_10321:
        /* <DEDUP_REMOVED lines=10> */
.L_x_10323:
        /* <DEDUP_REMOVED lines=13> */
.L_x_10324:
        /* <DEDUP_REMOVED lines=13> */
.L_x_10325:
        /* <DEDUP_REMOVED lines=10> */
.L_x_10310:
[----:B------:R-:W-:Y:S05]  /*11c00*/  BSYNC B1 ;  /* 0x0000000000017941 */ /* 0x000fea0003800000 */
.L_x_10309:
        /* <DEDUP_REMOVED lines=28> */
.L_x_10328:
[----:B------:R-:W1:Y:S01]  /*11dd0*/  SYNCS.PHASECHK.TRANS64.TRYWAIT P0, [UR38+0x2d840], R12 ;  /* 0x02d8400cff0075a7 */ /* 0x000e620008000166 */
[----:B------:R-:W-:Y:S01]  /*11de0*/  BSSY B2, `(.L_x_10329) ;  /* 0x0000003000027945 */ /* 0x000fe20003800000 */
[----:B------:R-:W-:-:S03]  /*11df0*/  ISETP.NE.AND P2, PT, R22, RZ, PT ;  /* 0x000000ff1600720c */ /* 0x000fc60003f45270 */
[----:B-1----:R-:W-:Y:S10]  /*11e00*/  @!P0 BRA `(.L_x_10330) ;  /* 0x0000002400ac8947 */ /* 0x002ff40003800000 */
.L_x_10401:
[----:B------:R-:W-:Y:S05]  /*11e10*/  BSYNC B2 ;  /* 0x0000000000027941 */ /* 0x000fea0003800000 */
.L_x_10329:
[----:B------:R-:W-:Y:S04]  /*11e20*/  BSSY B2, `(.L_x_10331) ;  /* 0x0000007000027945 */ /* 0x000fe80003800000 */
[----:B------:R-:W-:Y:S05]  /*11e30*/  @P2 BRA `(.L_x_10332) ;  /* 0x0000000000142947 */ /* 0x000fea0003800000 */
[----:B------:R-:W-:Y:S01]  /*11e40*/  ISETP.NE.AND P0, PT, R8, RZ, PT ;  /* 0x000000ff0800720c */ /* 0x000fe20003f05270 */
[----:B0-----:R-:W-:-:S04]  /*11e50*/  IMAD.MOV.U32 R4, RZ, RZ, 0x6000 ;  /* 0x00006000ff047424 */ /* 0x001fc800078e00ff */
[----:B------:R1:W-:Y:S08]  /*11e60*/  SYNCS.ARRIVE.TRANS64 RZ, [UR38+0x2d830], R4 ;  /* 0x02d83004ffff79a7 */ /* 0x0003f00008000026 */
[----:B-1----:R-:W-:Y:S05]  /*11e70*/  @!P0 BRA `(.L_x_10332) ;  /* 0x0000000000048947 */ /* 0x002fea0003800000 */
[----:B------:R-:W-:Y:S01]  /*11e80*/  BPT.TRAP 0x1 ;  /* 0x000000040000795c */ /* 0x000fe20000300000 */
.L_x_10332:
[----:B------:R-:W-:Y:S05]  /*11e90*/  BSYNC B2 ;  /* 0x0000000000027941 */ /* 0x000fea0003800000 */
.L_x_10331:
        /* <DEDUP_REMOVED lines=11> */
.L_x_10333:
        /* <DEDUP_REMOVED lines=14> */
.L_x_10334:
        /* <DEDUP_REMOVED lines=14> */
.L_x_10335:
        /* <DEDUP_REMOVED lines=12> */
.L_x_10402:
[----:B------:R-:W-:Y:S05]  /*121d0*/  BSYNC B2 ;  /* 0x0000000000027941 */ /* 0x000fea0003800000 */
.L_x_10336:
        /* <DEDUP_REMOVED lines=9> */
.L_x_10339:
[----:B------:R-:W-:Y:S05]  /*12270*/  BSYNC B2 ;  /* 0x0000000000027941 */ /* 0x000fea0003800000 */
.L_x_10338:
        /* <DEDUP_REMOVED lines=10> */
.L_x_10340:
        /* <DEDUP_REMOVED lines=13> */
.L_x_10341:
        /* <DEDUP_REMOVED lines=13> */
.L_x_10342:
        /* <DEDUP_REMOVED lines=10> */
.L_x_10327:
[----:B------:R-:W-:Y:S05]  /*12560*/  BSYNC B1 ;  /* 0x0000000000017941 */ /* 0x000fea0003800000 */
.L_x_10326:
[----:B------:R-:W-:Y:S02]  /*12570*/  VIADD R3, R3, 0xfffffffe ;  /* 0xfffffffe03037836 */ /* 0x000fe40000000000 */
[----:B------:R-:W-:Y:S01]  /*12580*/  IMAD.MOV.U32 R11, RZ, RZ, R20 ;  /* 0x000000ffff0b7224 */ /* 0x000fe200078e0014 */
[----:B------:R-:W-:Y:S06]  /*12590*/  @P1 BRA `(.L_x_10343) ;  /* 0xffffffec00401947 */ /* 0x000fec000383ffff */
[----:B------:R-:W-:Y:S05]  /*125a0*/  BSYNC B0 ;  /* 0x0000000000007941 */ /* 0x000fea0003800000 */
.L_x_10308:
        /* <DEDUP_REMOVED lines=29> */
.L_x_10345:
[----:B------:R-:W1:Y:S01]  /*12780*/  SYNCS.PHASECHK.TRANS64.TRYWAIT P0, [UR38+0x2d848], R9 ;  /* 0x02d84809ff0075a7 */ /* 0x000e620008000166 */
[----:B------:R-:W-:Y:S01]  /*12790*/  BSSY B1, `(.L_x_10346) ;  /* 0x0000003000017945 */ /* 0x000fe20003800000 */
[----:B------:R-:W-:-:S03]  /*127a0*/  ISETP.NE.AND P1, PT, R22, RZ, PT ;  /* 0x000000ff1600720c */ /* 0x000fc60003f25270 */
[----:B-1----:R-:W-:Y:S10]  /*127b0*/  @!P0 BRA `(.L_x_10347) ;  /* 0x0000001c00708947 */ /* 0x002ff40003800000 */
.L_x_10403:
[----:B------:R-:W-:Y:S05]  /*127c0*/  BSYNC B1 ;  /* 0x0000000000017941 */ /* 0x000fea0003800000 */
.L_x_10346:
[----:B------:R-:W-:Y:S04]  /*127d0*/  BSSY B1, `(.L_x_10348) ;  /* 0x0000007000017945 */ /* 0x000fe80003800000 */
[----:B------:R-:W-:Y:S05]  /*127e0*/  @P1 BRA `(.L_x_10349) ;  /* 0x0000000000141947 */ /* 0x000fea0003800000 */
[----:B------:R-:W-:Y:S01]  /*127f0*/  ISETP.NE.AND P0, PT, R8, RZ, PT ;  /* 0x000000ff0800720c */ /* 0x000fe20003f05270 */
[----:B0-----:R-:W-:-:S04]  /*12800*/  IMAD.MOV.U32 R4, RZ, RZ, 0x6000 ;  /* 0x00006000ff047424 */ /* 0x001fc800078e00ff */
[----:B------:R1:W-:Y:S08]  /*12810*/  SYNCS.ARRIVE.TRANS64 RZ, [UR38+0x2d838], R4 ;  /* 0x02d83804ffff79a7 */ /* 0x0003f00008000026 */
[----:B-1----:R-:W-:Y:S05]  /*12820*/  @!P0 BRA `(.L_x_10349) ;  /* 0x0000000000048947 */ /* 0x002fea0003800000 */
[----:B------:R-:W-:Y:S01]  /*12830*/  BPT.TRAP 0x1 ;  /* 0x000000040000795c */ /* 0x000fe20000300000 */
.L_x_10349:
[----:B------:R-:W-:Y:S05]  /*12840*/  BSYNC B1 ;  /* 0x0000000000017941 */ /* 0x000fea0003800000 */
.L_x_10348:
        /* <DEDUP_REMOVED lines=11> */
.L_x_10350:
        /* <DEDUP_REMOVED lines=14> */
.L_x_10351:
        /* <DEDUP_REMOVED lines=14> */
.L_x_10352:
        /* <DEDUP_REMOVED lines=11> */
.L_x_10404:
[----:B------:R-:W-:Y:S05]  /*12b70*/  BSYNC B1 ;  /* 0x0000000000017941 */ /* 0x000fea0003800000 */
.L_x_10353:
        /* <DEDUP_REMOVED lines=9> */
.L_x_10356:
[----:B------:R-:W-:Y:S05]  /*12c10*/  BSYNC B1 ;  /* 0x0000000000017941 */ /* 0x000fea0003800000 */
.L_x_10355:
        /* <DEDUP_REMOVED lines=10> */
.L_x_10357:
        /* <DEDUP_REMOVED lines=13> */
.L_x_10358:
        /* <DEDUP_REMOVED lines=13> */
.L_x_10359:
        /* <DEDUP_REMOVED lines=10> */
.L_x_10344:
[----:B------:R-:W-:Y:S05]  /*12f00*/  BSYNC B0 ;  /* 0x0000000000007941 */ /* 0x000fea0003800000 */
.L_x_10307:
        /* <DEDUP_REMOVED lines=9> */
.L_x_10405:
[----:B------:R-:W-:Y:S05]  /*12fa0*/  BSYNC B1 ;  /* 0x0000000000017941 */ /* 0x000fea0003800000 */
.L_x_10362:
[----:B------:R-:W-:Y:S04]  /*12fb0*/  BSSY B1, `(.L_x_10364) ;  /* 0x0000007000017945 */ /* 0x000fe80003800000 */
[----:B------:R-:W-:Y:S05]  /*12fc0*/  @P1 BRA `(.L_x_10365) ;  /* 0x0000000000141947 */ /* 0x000fea0003800000 */
[----:B------:R-:W-:Y:S01]  /*12fd0*/  LOP3.LUT P0, RZ, R2, 0x1f, RZ, 0xc0, !PT ;  /* 0x0000001f02ff7812 */ /* 0x000fe2000780c0ff */
[----:B0-----:R-:W-:-:S04]  /*12fe0*/  IMAD.MOV.U32 R3, RZ, RZ, 0x6000 ;  /* 0x00006000ff037424 */ /* 0x001fc800078e00ff */
[----:B------:R1:W-:Y:S08]  /*12ff0*/  SYNCS.ARRIVE.TRANS64 RZ, [R4+URZ+0x2d850], R3 ;  /* 0x02d8500304ff79a7 */ /* 0x0003f0000800003f */
[----:B------:R-:W-:Y:S05]  /*13000*/  @!P0 BRA `(.L_x_10365) ;  /* 0x0000000000048947 */ /* 0x000fea0003800000 */
[----:B------:R-:W-:Y:S01]  /*13010*/  BPT.TRAP 0x1 ;  /* 0x000000040000795c */ /* 0x000fe20000300000 */
.L_x_10365:
[----:B------:R-:W-:Y:S05]  /*13020*/  BSYNC B1 ;  /* 0x0000000000017941 */ /* 0x000fea0003800000 */
.L_x_10364:
        /* <DEDUP_REMOVED lines=10> */
[----:B------:R-:W-:Y:S02]  /*130d0*/  UIMAD UR4, UR4, 0x6000, UR38 ;  /* 0x00006000040478a4 */ /* 0x000fe4000f8e0226 */
[----:B------:R-:W-:Y:S02]  /*130e0*/  UIADD3 UR9, UR9, 0x2d850, URZ ;  /* 0x0002d85009097890 */ /* 0x000fe4000fffe03f */
[----:B------:R-:W-:-:S12]  /*130f0*/  UIADD3 UR8, UR4, 0x400, URZ ;  /* 0x0000040004087890 */ /* 0x000fd8000fffe03f */
.L_x_10366:
        /* <DEDUP_REMOVED lines=13> */
.L_x_10367:
        /* <DEDUP_REMOVED lines=13> */
.L_x_10368:
        /* <DEDUP_REMOVED lines=8> */
.L_x_10361:
[----:B------:R-:W-:Y:S05]  /*13320*/  BSYNC B0 ;  /* 0x0000000000007941 */ /* 0x000fea0003800000 */
.L_x_10360:
[----:B------:R-:W-:Y:S02]  /*13330*/  VIADD R0, R0, 0x1 ;  /* 0x0000000100007836 */ /* 0x000fe40000000000 */
[----:B01----:R-:W-:-:S03]  /*13340*/  IMAD.MOV.U32 R3, RZ, RZ, RZ ;  /* 0x000000ffff037224 */ /* 0x003fc600078e00ff */
[----:B------:R-:W-:-:S04]  /*13350*/  ISETP.NE.AND P0, PT, R0, 0x2, PT ;  /* 0x000000020000780c */ /* 0x000fc80003f05270 */
[----:B------:R-:W-:Y:S02]  /*13360*/  SEL R5, RZ, 0x1, P0 ;  /* 0x00000001ff057807 */ /* 0x000fe40000000000 */
[----:B------:R-:W-:Y:S02]  /*13370*/  SEL R0, R0, RZ, P0 ;  /* 0x000000ff00007207 */ /* 0x000fe40000000000 */
[----:B------:R-:W-:-:S07]  /*13380*/  LOP3.LUT R20, R20, R5, RZ, 0x3c, !PT ;  /* 0x0000000514147212 */ /* 0x000fce00078e3cff */
.L_x_10285:
[----:B------:R-:W0:Y:S01]  /*13390*/  S2R R5, SR_CgaCtaId ;  /* 0x0000000000057919 */ /* 0x000e220000008800 */
[----:B------:R-:W-:Y:S02]  /*133a0*/  MOV R2, 0x400 ;  /* 0x0000040000027802 */ /* 0x000fe40000000f00 */
[----:B------:R-:W-:Y:S02]  /*133b0*/  SHF.L.U32 R3, R3, 0x1f, RZ ;  /* 0x0000001f03037819 */ /* 0x000fe400000006ff */
[----:B0-----:R-:W-:-:S04]  /*133c0*/  LEA R8, R5, R2, 0x18 ;  /* 0x0000000205087211 */ /* 0x001fc800078ec0ff */
[----:B------:R-:W0:Y:S02]  /*133d0*/  SYNCS.PHASECHK.TRANS64.TRYWAIT P0, [R8+URZ+0x2d820], R3 ;  /* 0x02d82003080075a7 */ /* 0x000e24000800017f */
[----:B0-----:R-:W-:Y:S05]  /*133e0*/  @!P0 BRA `(.L_x_10369) ;  /* 0x0000001000a88947 */ /* 0x001fea0003800000 */
.L_x_10406:
[----:B------:R-:W-:-:S03]  /*133f0*/  UMOV UR4, 0xffffffff ;  /* 0xffffffff00047882 */ /* 0x000fc60000000000 */
[----:B------:R-:W-:Y:S05]  /*13400*/  BRA.DIV UR4, `(.L_x_10370) ;  /* 0x0000001204b47947 */ /* 0x000fea000b800000 */
[----:B------:R1:W2:Y:S02]  /*13410*/  SHFL.IDX PT, R14, R17, RZ, 0x1f ;  /* 0x00001fff110e7589 */ /* 0x0002a400000e0000 */
.L_x_10409:
[----:B--2---:R-:W-:-:S13]  /*13420*/  ISETP.NE.AND P0, PT, R14, RZ, PT ;  /* 0x000000ff0e00720c */ /* 0x004fda0003f05270 */
[----:B------:R-:W-:Y:S05]  /*13430*/  @P0 BRA `(.L_x_10201) ;  /* 0x00000000008c0947 */ /* 0x000fea0003800000 */
[----:B------:R-:W-:-:S03]  /*13440*/  UMOV UR4, 0xffffffff ;  /* 0xffffffff00047882 */ /* 0x000fc60000000000 */
[----:B------:R-:W-:Y:S05]  /*13450*/  BRA.DIV UR4, `(.L_x_10371) ;  /* 0x0000001204c87947 */ /* 0x000fea000b800000 */
[----:B------:R-:W-:-:S13]  /*13460*/  ELECT P6, URZ, PT ;  /* 0x00000000003f782f */ /* 0x000fda00038c0000 */
.L_x_10412:
[----:B------:R-:W-:Y:S05]  /*13470*/  @!P6 BRA `(.L_x_10201) ;  /* 0x00000000007ce947 */ /* 0x000fea0003800000 */
[----:B------:R-:W-:-:S13]  /*13480*/  R2UR UR4, R16 ;  /* 0x00000000100472ca */ /* 0x000fda00000e0000 */
[----:B------:R-:W-:-:S06]  /*13490*/  ULOP3.LUT UR4, UR4, 0x2, URZ, 0xfc, !UPT ;  /* 0x0000000204047892 */ /* 0x000fcc000f8efc3f */
[----:B------:R-:W-:-:S05]  /*134a0*/  IMAD.U32 R2, RZ, RZ, UR4 ;  /* 0x00000004ff027e24 */ /* 0x000fca000f8e00ff */
[----:B------:R-:W-:-:S13]  /*134b0*/  ISETP.NE.AND P2, PT, R2, 0x3, PT ;  /* 0x000000030200780c */ /* 0x000fda0003f45270 */
[----:B------:R-:W-:Y:S05]  /*134c0*/  @!P2 BRA `(.L_x_10372) ;  /* 0x000000000004a947 */ /* 0x000fea0003800000 */
[----:B------:R-:W-:Y:S01]  /*134d0*/  BPT.TRAP 0x1 ;  /* 0x000000040000795c */ /* 0x000fe20000300000 */
.L_x_10372:
[----:B------:R-:W-:Y:S01]  /*134e0*/  VIADD R7, R8, 0x2d840 ;  /* 0x0002d84008077836 */ /* 0x000fe20000000000 */
[----:B------:R-:W-:Y:S01]  /*134f0*/  SHF.L.U32 R4, R20, 0x1f, RZ ;  /* 0x0000001f14047819 */ /* 0x000fe200000006ff */
[C---:B------:R-:W-:Y:S02]  /*13500*/  VIADD R2, R0.reuse, 0x1 ;  /* 0x0000000100027836 */ /* 0x040fe40000000000 */
[----:B------:R-:W-:-:S03]  /*13510*/  IMAD R5, R0, 0x8, R7 ;  /* 0x0000000800057824 */ /* 0x000fc600078e0207 */
[C---:B------:R-:W-:Y:S01]  /*13520*/  ISETP.NE.AND P1, PT, R2.reuse, 0x2, PT ;  /* 0x000000020200780c */ /* 0x040fe20003f25270 */
[----:B------:R-:W2:Y:S03]  /*13530*/  SYNCS.PHASECHK.TRANS64.TRYWAIT P0, [R5+URZ], R4 ;  /* 0x00000004050075a7 */ /* 0x000ea6000800017f */
[----:B0-----:R-:W-:Y:S02]  /*13540*/  SEL R3, RZ, 0x1, P1 ;  /* 0x00000001ff037807 */ /* 0x001fe40000800000 */
[----:B------:R-:W-:Y:S02]  /*13550*/  SEL R6, R2, RZ, P1 ;  /* 0x000000ff02067207 */ /* 0x000fe40000800000 */
[----:B------:R-:W-:-:S03]  /*13560*/  LOP3.LUT R2, R20, R3, RZ, 0x3c, !PT ;  /* 0x0000000314027212 */ /* 0x000fc600078e3cff */
[----:B------:R-:W-:Y:S01]  /*13570*/  IMAD R3, R6, 0x8, R7 ;  /* 0x0000000806037824 */ /* 0x000fe200078e0207 */
[----:B------:R-:W-:Y:S01]  /*13580*/  SHF.L.U32 R2, R2, 0x1f, RZ ;  /* 0x0000001f02027819 */ /* 0x000fe200000006ff */
[----:B--2---:R-:W-:Y:S06]  /*13590*/  @!P0 BRA `(.L_x_10373) ;  /* 0x0000001000988947 */ /* 0x004fec0003800000 */
.L_x_10413:
[----:B------:R-:W2:Y:S02]  /*135a0*/  SYNCS.PHASECHK.TRANS64.TRYWAIT P0, [R3+URZ], R2 ;  /* 0x00000002030075a7 */ /* 0x000ea4000800017f */
[----:B--2---:R-:W-:Y:S05]  /*135b0*/  @!P0 BRA `(.L_x_10374) ;  /* 0x0000001000a48947 */ /* 0x004fea0003800000 */
.L_x_10414:
[----:B------:R-:W-:Y:S05]  /*135c0*/  @!P2 BRA `(.L_x_10375) ;  /* 0x000000000004a947 */ /* 0x000fea0003800000 */
[----:B------:R-:W-:Y:S01]  /*135d0*/  BPT.TRAP 0x1 ;  /* 0x000000040000795c */ /* 0x000fe20000300000 */
.L_x_10375:
[----:B--2---:R-:W-:-:S04]  /*135e0*/  VIADD R3, R8, 0x2d860 ;  /* 0x0002d86008037836 */ /* 0x004fc80000000000 */
[----:B0-----:R-:W-:-:S04]  /*135f0*/  IMAD R5, R0, 0x8, R3 ;  /* 0x0000000800057824 */ /* 0x001fc800078e0203 */
[----:B------:R-:W0:Y:S02]  /*13600*/  SYNCS.PHASECHK.TRANS64.TRYWAIT P0, [R5+URZ], R4 ;  /* 0x00000004050075a7 */ /* 0x000e24000800017f */
[----:B0-----:R-:W-:Y:S05]  /*13610*/  @!P0 BRA `(.L_x_10376) ;  /* 0x0000001000a08947 */ /* 0x001fea0003800000 */
.L_x_10415:
[----:B------:R-:W-:-:S07]  /*13620*/  IMAD R3, R6, 0x8, R3 ;  /* 0x0000000806037824 */ /* 0x000fce00078e0203 */
.L_x_10377:
[----:B--2---:R2:W3:Y:S02]  /*13630*/  SYNCS.PHASECHK.TRANS64.TRYWAIT P0, [R3+URZ], R2 ;  /* 0x00000002030075a7 */ /* 0x0044e4000800017f */
[----:B---3--:R-:W-:Y:S05]  /*13640*/  @!P0 NANOSLEEP.SYNCS 0x989680 ;  /* 0x009896800000895d */ /* 0x008fea0003900000 */
[----:B------:R-:W3:Y:S02]  /*13650*/  @!P0 SYNCS.PHASECHK.TRANS64 P0, [R3+URZ], R2 ;  /* 0x00000002030085a7 */ /* 0x000ee4000800007f */
[----:B---3--:R-:W-:Y:S05]  /*13660*/  @!P0 BRA `(.L_x_10377) ;  /* 0xfffffffc00f08947 */ /* 0x008fea000383ffff */
.L_x_10201:
[----:B------:R-:W-:Y:S05]  /*13670*/  BSYNC B6 ;  /* 0x0000000000067941 */ /* 0x000fea0003800000 */
.L_x_10198:
[----:B------:R-:W-:Y:S05]  /*13680*/  EXIT ;  /* 0x000000000000794d */ /* 0x000fea0003800000 */
.L_x_10211:
[----:B0-----:R-:W-:-:S04]  /*13690*/  IMAD.U32 R3, RZ, RZ, UR36 ;  /* 0x00000024ff037e24 */ /* 0x001fc8000f8e00ff */
[----:B------:R0:W1:Y:S03]  /*136a0*/  SYNCS.PHASECHK.TRANS64.TRYWAIT P0, [R3+URZ+0x2d800], R0 ;  /* 0x02d80000030075a7 */ /* 0x000066000800017f */
[----:B-1----:R-:W-:Y:S05]  /*136b0*/  @!P0 NANOSLEEP.SYNCS 0x989680 ;  /* 0x009896800000895d */ /* 0x002fea0003900000 */
[----:B------:R-:W1:Y:S02]  /*136c0*/  @!P0 SYNCS.PHASECHK.TRANS64 P0, [R3+URZ+0x2d800], R0 ;  /* 0x02d80000030085a7 */ /* 0x000e64000800007f */
[----:B-1----:R-:W-:Y:S05]  /*136d0*/  @!P0 BRA `(.L_x_10211) ;  /* 0xfffffffc00ec8947 */ /* 0x002fea000383ffff */
[----:B------:R-:W-:Y:S05]  /*136e0*/  BRA `(.L_x_10378) ;  /* 0xfffffee000207947 */ /* 0x000fea000383ffff */
.L_x_10215:
[----:B-1----:R-:W-:-:S04]  /*136f0*/  IMAD.U32 R3, RZ, RZ, UR36 ;  /* 0x00000024ff037e24 */ /* 0x002fc8000f8e00ff */
[----:B------:R1:W2:Y:S03]  /*13700*/  SYNCS.PHASECHK.TRANS64.TRYWAIT P2, [R3+URZ+0x2d830], R0 ;  /* 0x02d83000030075a7 */ /* 0x0002a6000804017f */
[----:B--2---:R-:W-:Y:S05]  /*13710*/  @!P2 NANOSLEEP.SYNCS 0x989680 ;  /* 0x009896800000a95d */ /* 0x004fea0003900000 */
[----:B------:R-:W2:Y:S02]  /*13720*/  @!P2 SYNCS.PHASECHK.TRANS64 P2, [R3+URZ+0x2d830], R0 ;  /* 0x02d830000300a5a7 */ /* 0x000ea4000804007f */
[----:B--2---:R-:W-:Y:S05]  /*13730*/  @!P2 BRA `(.L_x_10215) ;  /* 0xfffffffc00eca947 */ /* 0x004fea000383ffff */
[----:B------:R-:W-:Y:S05]  /*13740*/  BRA `(.L_x_10214) ;  /* 0xfffffee000447947 */ /* 0x000fea000383ffff */
.L_x_10231:
[----:B--2---:R-:W-:-:S04]  /*13750*/  IMAD.U32 R22, RZ, RZ, UR10 ;  /* 0x0000000aff167e24 */ /* 0x004fc8000f8e00ff */
[----:B------:R2:W3:Y:S03]  /*13760*/  SYNCS.PHASECHK.TRANS64.TRYWAIT P2, [R22+URZ+0x2d830], R13 ;  /* 0x02d8300d160075a7 */ /* 0x0004e6000804017f */
[----:B---3--:R-:W-:Y:S05]  /*13770*/  @!P2 NANOSLEEP.SYNCS 0x989680 ;  /* 0x009896800000a95d */ /* 0x008fea0003900000 */
[----:B------:R-:W3:Y:S02]  /*13780*/  @!P2 SYNCS.PHASECHK.TRANS64 P2, [R22+URZ+0x2d830], R13 ;  /* 0x02d8300d1600a5a7 */ /* 0x000ee4000804007f */
[----:B---3--:R-:W-:Y:S05]  /*13790*/  @!P2 BRA `(.L_x_10231) ;  /* 0xfffffffc00eca947 */ /* 0x008fea000383ffff */
[----:B------:R-:W-:Y:S05]  /*137a0*/  BRA `(.L_x_10228) ;  /* 0xffffff14003c7947 */ /* 0x000fea000383ffff */
.L_x_10235:
[----:B-1----:R-:W-:-:S04]  /*137b0*/  IMAD.U32 R22, RZ, RZ, UR10 ;  /* 0x0000000aff167e24 */ /* 0x002fc8000f8e00ff */
[----:B------:R1:W2:Y:S03]  /*137c0*/  SYNCS.PHASECHK.TRANS64.TRYWAIT P2, [R22+URZ+0x2d850], R13 ;  /* 0x02d8500d160075a7 */ /* 0x0002a6000804017f */
[----:B--2---:R-:W-:Y:S05]  /*137d0*/  @!P2 NANOSLEEP.SYNCS 0x989680 ;  /* 0x009896800000a95d */ /* 0x004fea0003900000 */
[----:B------:R-:W2:Y:S02]  /*137e0*/  @!P2 SYNCS.PHASECHK.TRANS64 P2, [R22+URZ+0x2d850], R13 ;  /* 0x02d8500d1600a5a7 */ /* 0x000ea4000804007f */
[----:B--2---:R-:W-:Y:S05]  /*137f0*/  @!P2 BRA `(.L_x_10235) ;  /* 0xfffffffc00eca947 */ /* 0x004fea000383ffff */
[----:B------:R-:W-:Y:S05]  /*13800*/  BRA `(.L_x_10232) ;  /* 0xffffff1400dc7947 */ /* 0x000fea000383ffff */
.L_x_10252:
[----:B---3--:R-:W-:-:S04]  /*13810*/  IMAD.U32 R15, RZ, RZ, UR14 ;  /* 0x0000000eff0f7e24 */ /* 0x008fc8000f8e00ff */
[----:B------:R3:W4:Y:S03]  /*13820*/  SYNCS.PHASECHK.TRANS64.TRYWAIT P2, [R15+URZ+0x2d830], R12 ;  /* 0x02d8300c0f0075a7 */ /* 0x000726000804017f */
[----:B----4-:R-:W-:Y:S05]  /*13830*/  @!P2 NANOSLEEP.SYNCS 0x989680 ;  /* 0x009896800000a95d */ /* 0x010fea0003900000 */
[----:B------:R-:W4:Y:S02]  /*13840*/  @!P2 SYNCS.PHASECHK.TRANS64 P2, [R15+URZ+0x2d830], R12 ;  /* 0x02d8300c0f00a5a7 */ /* 0x000f24000804007f */
[----:B----4-:R-:W-:Y:S05]  /*13850*/  @!P2 BRA `(.L_x_10252) ;  /* 0xfffffffc00eca947 */ /* 0x010fea000383ffff */
[----:B------:R-:W-:Y:S05]  /*13860*/  BRA `(.L_x_10249) ;  /* 0xffffff4800107947 */ /* 0x000fea000383ffff */
.L_x_10256:
[----:B-1----:R-:W-:-:S04]  /*13870*/  IMAD.U32 R15, RZ, RZ, UR14 ;  /* 0x0000000eff0f7e24 */ /* 0x002fc8000f8e00ff */
[----:B------:R1:W2:Y:S03]  /*13880*/  SYNCS.PHASECHK.TRANS64.TRYWAIT P2, [R15+URZ+0x2d850], R12 ;  /* 0x02d8500c0f0075a7 */ /* 0x0002a6000804017f */
[----:B--2---:R-:W-:Y:S05]  /*13890*/  @!P2 NANOSLEEP.SYNCS 0x989680 ;  /* 0x009896800000a95d */ /* 0x004fea0003900000 */
[----:B------:R-:W2:Y:S02]  /*138a0*/  @!P2 SYNCS.PHASECHK.TRANS64 P2, [R15+URZ+0x2d850], R12 ;  /* 0x02d8500c0f00a5a7 */ /* 0x000ea4000804007f */
[----:B--2---:R-:W-:Y:S05]  /*138b0*/  @!P2 BRA `(.L_x_10256) ;  /* 0xfffffffc00eca947 */ /* 0x004fea000383ffff */
[----:B------:R-:W-:Y:S05]  /*138c0*/  BRA `(.L_x_10253) ;  /* 0xffffff4800bc7947 */ /* 0x000fea000383ffff */
.L_x_10262:
[----:B---3--:R-:W-:-:S04]  /*138d0*/  IMAD.U32 R15, RZ, RZ, UR10 ;  /* 0x0000000aff0f7e24 */ /* 0x008fc8000f8e00ff */
[----:B------:R3:W4:Y:S03]  /*138e0*/  SYNCS.PHASECHK.TRANS64.TRYWAIT P2, [R15+URZ+0x2d830], R12 ;  /* 0x02d8300c0f0075a7 */ /* 0x000726000804017f */
[----:B----4-:R-:W-:Y:S05]  /*138f0*/  @!P2 NANOSLEEP.SYNCS 0x989680 ;  /* 0x009896800000a95d */ /* 0x010fea0003900000 */
[----:B------:R-:W4:Y:S02]  /*13900*/  @!P2 SYNCS.PHASECHK.TRANS64 P2, [R15+URZ+0x2d830], R12 ;  /* 0x02d8300c0f00a5a7 */ /* 0x000f24000804007f */
[----:B----4-:R-:W-:Y:S05]  /*13910*/  @!P2 BRA `(.L_x_10262) ;  /* 0xfffffffc00eca947 */ /* 0x010fea000383ffff */
[----:B------:R-:W-:Y:S05]  /*13920*/  BRA `(.L_x_10259) ;  /* 0xffffff6800647947 */ /* 0x000fea000383ffff */
.L_x_10266:
[----:B-1----:R-:W-:-:S04]  /*13930*/  IMAD.U32 R15, RZ, RZ, UR10 ;  /* 0x0000000aff0f7e24 */ /* 0x002fc8000f8e00ff */
[----:B------:R1:W2:Y:S03]  /*13940*/  SYNCS.PHASECHK.TRANS64.TRYWAIT P2, [R15+URZ+0x2d850], R12 ;  /* 0x02d8500c0f0075a7 */ /* 0x0002a6000804017f */
[----:B--2---:R-:W-:Y:S05]  /*13950*/  @!P2 NANOSLEEP.SYNCS 0x989680 ;  /* 0x009896800000a95d */ /* 0x004fea0003900000 */
[----:B------:R-:W2:Y:S02]  /*13960*/  @!P2 SYNCS.PHASECHK.TRANS64 P2, [R15+URZ+0x2d850], R12 ;  /* 0x02d8500c0f00a5a7 */ /* 0x000ea4000804007f */
[----:B--2---:R-:W-:Y:S05]  /*13970*/  @!P2 BRA `(.L_x_10266) ;  /* 0xfffffffc00eca947 */ /* 0x004fea000383ffff */
[----:B------:R-:W-:Y:S05]  /*13980*/  BRA `(.L_x_10263) ;  /* 0xffffff6c00047947 */ /* 0x000fea000383ffff */
.L_x_10279:
[----:B----4-:R-:W-:-:S04]  /*13990*/  IMAD.U32 R3, RZ, RZ, UR9 ;  /* 0x00000009ff037e24 */ /* 0x010fc8000f8e00ff */
[----:B------:R4:W0:Y:S03]  /*139a0*/  SYNCS.PHASECHK.TRANS64.TRYWAIT P0, [R3+URZ+0x2d850], R0 ;  /* 0x02d85000030075a7 */ /* 0x000826000800017f */
[----:B0-----:R-:W-:Y:S05]  /*139b0*/  @!P0 NANOSLEEP.SYNCS 0x989680 ;  /* 0x009896800000895d */ /* 0x001fea0003900000 */
[----:B------:R-:W0:Y:S02]  /*139c0*/  @!P0 SYNCS.PHASECHK.TRANS64 P0, [R3+URZ+0x2d850], R0 ;  /* 0x02d85000030085a7 */ /* 0x000e24000800007f */
[----:B0-----:R-:W-:Y:S05]  /*139d0*/  @!P0 BRA `(.L_x_10279) ;  /* 0xfffffffc00ec8947 */ /* 0x001fea000383ffff */
[----:B------:R-:W-:Y:S05]  /*139e0*/  BRA `(.L_x_10278) ;  /* 0xffffff9800247947 */ /* 0x000fea000383ffff */
.L_x_10296:
[----:B------:R-:W-:Y:S02]  /*139f0*/  IMAD.MOV.U32 R13, RZ, RZ, R17 ;  /* 0x000000ffff0d7224 */ /* 0x000fe400078e0011 */
[----:B------:R-:W-:Y:S02]  /*13a00*/  IMAD.MOV.U32 R12, RZ, RZ, RZ ;  /* 0x000000ffff0c7224 */ /* 0x000fe400078e00ff */
[----:B------:R-:W-:Y:S02]  /*13a10*/  IMAD.MOV.U32 R11, RZ, RZ, 0x1f ;  /* 0x0000001fff0b7424 */ /* 0x000fe400078e00ff */
[----:B------:R-:W-:-:S07]  /*13a20*/  IMAD.MOV.U32 R15, RZ, RZ, -0x1 ;  /* 0xffffffffff0f7424 */ /* 0x000fce00078e00ff */
[----:B------:R-:W-:Y:S05]  /*13a30*/  WARPSYNC.COLLECTIVE R15, `(.L_x_10379) ;  /* 0x000000000f087348 */ /* 0x000fea0003c00000 */
[----:B------:R0:W1:Y:S02]  /*13a40*/  SHFL.IDX P6, R14, R13, R12, R11 ;  /* 0x0000000c0d0e7389 */ /* 0x00006400000c000b */
[----:B01----:R-:W-:Y:S01]  /*13a50*/  ENDCOLLECTIVE ;  /* 0x000000000000791b */ /* 0x003fe20003800000 */
.L_x_10379:
[----:B------:R-:W-:Y:S05]  /*13a60*/  BRA `(.L_x_10380) ;  /* 0xffffffc400947947 */ /* 0x000fea000383ffff */
.L_x_10298:
[----:B------:R-:W-:Y:S01]  /*13a70*/  BSSY B0, `(.L_x_10381) ;  /* 0x0000006000007945 */ /* 0x000fe20003800000 */
[----:B------:R-:W-:-:S07]  /*13a80*/  IMAD.MOV.U32 R15, RZ, RZ, -0x1 ;  /* 0xffffffffff0f7424 */ /* 0x000fce00078e00ff */
[----:B0-----:R-:W-:Y:S05]  /*13a90*/  WARPSYNC.COLLECTIVE R15, `(.L_x_10382) ;  /* 0x000000000f0c7348 */ /* 0x001fea0003c00000 */
[----:B------:R-:W-:Y:S02]  /*13aa0*/  ELECT P6, UR62, PT ;  /* 0x00000000003e782f */ /* 0x000fe400038c0000 */
[----:B------:R-:W-:Y:S01]  /*13ab0*/  MOV R14, UR62 ;  /* 0x0000003e000e7c02 */ /* 0x000fe20008000f00 */
[----:B0-----:R-:W-:Y:S10]  /*13ac0*/  ENDCOLLECTIVE ;  /* 0x000000000000791b */ /* 0x001ff40003800000 */
.L_x_10382:
[----:B------:R-:W-:Y:S05]  /*13ad0*/  BSYNC B0 ;  /* 0x0000000000007941 */ /* 0x000fea0003800000 */
.L_x_10381:
[----:B------:R-:W-:Y:S05]  /*13ae0*/  BRA `(.L_x_10383) ;  /* 0xffffffc400947947 */ /* 0x000fea000383ffff */
.L_x_10300:
[----:B--2---:R-:W-:-:S04]  /*13af0*/  IMAD.U32 R3, RZ, RZ, UR38 ;  /* 0x00000026ff037e24 */ /* 0x004fc8000f8e00ff */
[----:B------:R2:W3:Y:S03]  /*13b00*/  SYNCS.PHASECHK.TRANS64.TRYWAIT P0, [R3+URZ+0x2d840], R0 ;  /* 0x02d84000030075a7 */ /* 0x0004e6000800017f */
[----:B---3--:R-:W-:Y:S05]  /*13b10*/  @!P0 NANOSLEEP.SYNCS 0x989680 ;  /* 0x009896800000895d */ /* 0x008fea0003900000 */
[----:B------:R-:W3:Y:S02]  /*13b20*/  @!P0 SYNCS.PHASECHK.TRANS64 P0, [R3+URZ+0x2d840], R0 ;  /* 0x02d84000030085a7 */ /* 0x000ee4000800007f */
[----:B---3--:R-:W-:Y:S05]  /*13b30*/  @!P0 BRA `(.L_x_10300) ;  /* 0xfffffffc00ec8947 */ /* 0x008fea000383ffff */
[----:B------:R-:W-:Y:S05]  /*13b40*/  BRA `(.L_x_10384) ;  /* 0xffffffc400e87947 */ /* 0x000fea000383ffff */
.L_x_10303:
[----:B------:R-:W-:Y:S02]  /*13b50*/  IMAD.MOV.U32 R13, RZ, RZ, R20 ;  /* 0x000000ffff0d7224 */ /* 0x000fe400078e0014 */
[----:B------:R-:W-:Y:S02]  /*13b60*/  IMAD.MOV.U32 R12, RZ, RZ, RZ ;  /* 0x000000ffff0c7224 */ /* 0x000fe400078e00ff */
[----:B------:R-:W-:Y:S02]  /*13b70*/  IMAD.MOV.U32 R11, RZ, RZ, 0x1c1f ;  /* 0x00001c1fff0b7424 */ /* 0x000fe400078e00ff */
[----:B------:R-:W-:Y:S02]  /*13b80*/  IMAD.MOV.U32 R15, RZ, RZ, -0x1 ;  /* 0xffffffffff0f7424 */ /* 0x000fe400078e00ff */
[----:B------:R-:W-:-:S07]  /*13b90*/  VIADD R3, R3, UR48 ;  /* 0x0000003003037c36 */ /* 0x000fce0008000000 */
[----:B0-----:R-:W-:Y:S05]  /*13ba0*/  WARPSYNC.COLLECTIVE R15, `(.L_x_10385) ;  /* 0x000000000f087348 */ /* 0x001fea0003c00000 */
[----:B------:R1:W2:Y:S02]  /*13bb0*/  SHFL.IDX P6, R14, R13, R12, R11 ;  /* 0x0000000c0d0e7389 */ /* 0x0002a400000c000b */
[----:B012---:R-:W-:Y:S01]  /*13bc0*/  ENDCOLLECTIVE ;  /* 0x000000000000791b */ /* 0x007fe20003800000 */
.L_x_10385:
[----:B------:R-:W-:Y:S02]  /*13bd0*/  IMAD.MOV.U32 R13, RZ, RZ, R10 ;  /* 0x000000ffff0d7224 */ /* 0x000fe400078e000a */
[----:B------:R-:W-:-:S07]  /*13be0*/  IMAD.MOV.U32 R5, RZ, RZ, R14 ;  /* 0x000000ffff057224 */ /* 0x000fce00078e000e */
[----:B------:R-:W-:Y:S05]  /*13bf0*/  WARPSYNC.COLLECTIVE R15, `(.L_x_10386) ;  /* 0x000000000f087348 */ /* 0x000fea0003c00000 */
[----:B------:R0:W1:Y:S02]  /*13c00*/  SHFL.IDX P6, R14, R13, R12, R11 ;  /* 0x0000000c0d0e7389 */ /* 0x00006400000c000b */
[----:B01----:R-:W-:Y:S01]  /*13c10*/  ENDCOLLECTIVE ;  /* 0x000000000000791b */ /* 0x003fe20003800000 */
.L_x_10386:
[----:B------:R-:W-:Y:S01]  /*13c20*/  ULDC UR4, c[0x0][0x288] ;  /* 0x0000a20000047ab9 */ /* 0x000fe20000000800 */
[----:B------:R-:W-:Y:S01]  /*13c30*/  ULDC.64 UR6, c[0x0][0x208] ;  /* 0x0000820000067ab9 */ /* 0x000fe20000000a00 */
[----:B------:R-:W-:-:S05]  /*13c40*/  IMAD R0, R0, UR4, RZ ;  /* 0x0000000400007c24 */ /* 0x000fca000f8e02ff */
[C---:B------:R-:W-:Y:S01]  /*13c50*/  ISETP.GE.AND P3, PT, R3.reuse, R0, PT ;  /* 0x000000000300720c */ /* 0x040fe20003f66270 */
[----:B------:R-:W-:Y:S02]  /*13c60*/  VIADD R11, R3, 0x20 ;  /* 0x00000020030b7836 */ /* 0x000fe40000000000 */
[----:B------:R-:W-:Y:S02]  /*13c70*/  IMAD.MOV.U32 R13, RZ, RZ, R20 ;  /* 0x000000ffff0d7224 */ /* 0x000fe400078e0014 */
[----:B------:R-:W-:-:S08]  /*13c80*/  IMAD.MOV.U32 R12, RZ, RZ, 0x1 ;  /* 0x00000001ff0c7424 */ /* 0x000fd000078e00ff */
        /* <DEDUP_REMOVED lines=9> */
[----:B------:R-:W-:Y:S01]  /*13d20*/  ISETP.GE.AND P3, PT, R11, R0, PT ;  /* 0x000000000b00720c */ /* 0x000fe20003f66270 */
[----:B------:R-:W-:-:S12]  /*13d30*/  IMAD.MOV.U32 R11, RZ, RZ, 0x1c1f ;  /* 0x00001c1fff0b7424 */ /* 0x000fd800078e00ff */
[----:B0-----:R-:W-:Y:S05]  /*13d40*/  WARPSYNC.COLLECTIVE R15, `(.L_x_10387) ;  /* 0x000000000f087348 */ /* 0x001fea0003c00000 */
[----:B------:R1:W2:Y:S02]  /*13d50*/  SHFL.IDX P6, R14, R13, R12, R11 ;  /* 0x0000000c0d0e7389 */ /* 0x0002a400000c000b */
[----:B012---:R-:W-:Y:S01]  /*13d60*/  ENDCOLLECTIVE ;  /* 0x000000000000791b */ /* 0x007fe20003800000 */
.L_x_10387:
[----:B------:R-:W-:Y:S01]  /*13d70*/  @!P3 LEA R23, R6, UR38, 0x1 ;  /* 0x000000260617bc11 */ /* 0x000fe2000f8e08ff */
[----:B------:R-:W-:Y:S02]  /*13d80*/  IMAD.MOV.U32 R13, RZ, RZ, R10 ;  /* 0x000000ffff0d7224 */ /* 0x000fe400078e000a */
[----:B------:R-:W-:-:S07]  /*13d90*/  IMAD.MOV.U32 R28, RZ, RZ, R14 ;  /* 0x000000ffff1c7224 */ /* 0x000fce00078e000e */
[----:B------:R-:W-:Y:S05]  /*13da0*/  WARPSYNC.COLLECTIVE R15, `(.L_x_10388) ;  /* 0x000000000f087348 */ /* 0x000fea0003c00000 */
[----:B------:R0:W1:Y:S02]  /*13db0*/  SHFL.IDX P6, R14, R13, R12, R11 ;  /* 0x0000000c0d0e7389 */ /* 0x00006400000c000b */
[----:B01----:R-:W-:Y:S01]  /*13dc0*/  ENDCOLLECTIVE ;  /* 0x000000000000791b */ /* 0x003fe20003800000 */
.L_x_10388:
[----:B------:R-:W-:Y:S01]  /*13dd0*/  ULDC.64 UR4, c[0x0][0x208] ;  /* 0x0000820000047ab9 */ /* 0x000fe20000000a00 */
[----:B------:R-:W-:Y:S02]  /*13de0*/  IMAD.MOV.U32 R5, RZ, RZ, R28 ;  /* 0x000000ffff057224 */ /* 0x000fe400078e001c */
[----:B------:R-:W-:Y:S02]  /*13df0*/  IMAD.MOV.U32 R13, RZ, RZ, R20 ;  /* 0x000000ffff0d7224 */ /* 0x000fe400078e0014 */
[----:B------:R-:W-:Y:S02]  /*13e00*/  IMAD.MOV.U32 R12, RZ, RZ, 0x2 ;  /* 0x00000002ff0c7424 */ /* 0x000fe400078e00ff */
[----:B------:R-:W-:-:S04]  /*13e10*/  IMAD.MOV.U32 R4, RZ, RZ, R14 ;  /* 0x000000ffff047224 */ /* 0x000fc800078e000e */
[----:B------:R-:W-:-:S04]  /*13e20*/  @!P3 IMAD.WIDE.U32 R28, R7, 0x2, R4 ;  /* 0x00000002071cb825 */ /* 0x000fc800078e0004 */
[----:B------:R-:W-:Y:S01]  /*13e30*/  VIADD R5, R3, 0x40 ;  /* 0x0000004003057836 */ /* 0x000fe20000000000 */
        /* <DEDUP_REMOVED lines=10> */
.L_x_10389:
[----:B------:R-:W-:Y:S02]  /*13ee0*/  IMAD.MOV.U32 R13, RZ, RZ, R10 ;  /* 0x000000ffff0d7224 */ /* 0x000fe400078e000a */
[----:B------:R-:W-:-:S07]  /*13ef0*/  IMAD.MOV.U32 R21, RZ, RZ, R14 ;  /* 0x000000ffff157224 */ /* 0x000fce00078e000e */
[----:B------:R-:W-:Y:S05]  /*13f00*/  WARPSYNC.COLLECTIVE R15, `(.L_x_10390) ;  /* 0x000000000f087348 */ /* 0x000fea0003c00000 */
[----:B------:R0:W1:Y:S02]  /*13f10*/  SHFL.IDX P6, R14, R13, R12, R11 ;  /* 0x0000000c0d0e7389 */ /* 0x00006400000c000b */
[----:B01----:R-:W-:Y:S01]  /*13f20*/  ENDCOLLECTIVE ;  /* 0x000000000000791b */ /* 0x003fe20003800000 */
.L_x_10390:
[----:B------:R-:W-:Y:S01]  /*13f30*/  ULDC.64 UR4, c[0x0][0x208] ;  /* 0x0000820000047ab9 */ /* 0x000fe20000000a00 */
[----:B------:R-:W-:Y:S01]  /*13f40*/  IMAD.MOV.U32 R5, RZ, RZ, R21 ;  /* 0x000000ffff057224 */ /* 0x000fe200078e0015 */
[----:B------:R-:W-:Y:S01]  /*13f50*/  @!P3 LEA R21, R6, UR38, 0x1 ;  /* 0x000000260615bc11 */ /* 0x000fe2000f8e08ff */
[----:B------:R-:W-:Y:S02]  /*13f60*/  IMAD.MOV.U32 R13, RZ, RZ, R20 ;  /* 0x000000ffff0d7224 */ /* 0x000fe400078e0014 */
[----:B------:R-:W-:-:S04]  /*13f70*/  IMAD.MOV.U32 R12, RZ, RZ, R14 ;  /* 0x000000ffff0c7224 */ /* 0x000fc800078e000e */
[----:B------:R-:W-:Y:S02]  /*13f80*/  IMAD.MOV.U32 R4, RZ, RZ, R12 ;  /* 0x000000ffff047224 */ /* 0x000fe400078e000c */
[----:B------:R-:W-:Y:S02]  /*13f90*/  IMAD.MOV.U32 R12, RZ, RZ, 0x3 ;  /* 0x00000003ff0c7424 */ /* 0x000fe400078e00ff */
        /* <DEDUP_REMOVED lines=10> */
.L_x_10391:
[----:B------:R-:W-:-:S05]  /*14040*/  VIADD R5, R3, 0x60 ;  /* 0x0000006003057836 */ /* 0x000fca0000000000 */
[----:B------:R-:W-:Y:S01]  /*14050*/  ISETP.GE.AND P3, PT, R5, R0, PT ;  /* 0x000000000500720c */ /* 0x000fe20003f66270 */
[----:B------:R-:W-:Y:S02]  /*14060*/  IMAD.MOV.U32 R13, RZ, RZ, R10 ;  /* 0x000000ffff0d7224 */ /* 0x000fe400078e000a */
[----:B------:R-:W-:-:S10]  /*14070*/  IMAD.MOV.U32 R20, RZ, RZ, R14 ;  /* 0x000000ffff147224 */ /* 0x000fd400078e000e */
[----:B------:R-:W-:Y:S05]  /*14080*/  WARPSYNC.COLLECTIVE R15, `(.L_x_10392) ;  /* 0x000000000f087348 */ /* 0x000fea0003c00000 */
[----:B------:R0:W1:Y:S02]  /*14090*/  SHFL.IDX P6, R14, R13, R12, R11 ;  /* 0x0000000c0d0e7389 */ /* 0x00006400000c000b */
[----:B01----:R-:W-:Y:S01]  /*140a0*/  ENDCOLLECTIVE ;  /* 0x000000000000791b */ /* 0x003fe20003800000 */
.L_x_10392:
[----:B------:R-:W-:Y:S01]  /*140b0*/  @!P3 LEA R10, R6, UR38, 0x1 ;  /* 0x00000026060abc11 */ /* 0x000fe2000f8e08ff */
[----:B------:R-:W-:Y:S01]  /*140c0*/  IMAD.MOV.U32 R5, RZ, RZ, R20 ;  /* 0x000000ffff057224 */ /* 0x000fe200078e0014 */
[----:B------:R-:W-:Y:S01]  /*140d0*/  ULDC.64 UR4, c[0x0][0x208] ;  /* 0x0000820000047ab9 */ /* 0x000fe20000000a00 */
[----:B------:R-:W-:Y:S02]  /*140e0*/  IMAD.MOV.U32 R20, RZ, RZ, 0x1 ;  /* 0x00000001ff147424 */ /* 0x000fe400078e00ff */
[----:B------:R-:W-:Y:S02]  /*140f0*/  IMAD.MOV.U32 R13, RZ, RZ, R9 ;  /* 0x000000ffff0d7224 */ /* 0x000fe400078e0009 */
[----:B------:R-:W-:Y:S02]  /*14100*/  IMAD.MOV.U32 R12, RZ, RZ, RZ ;  /* 0x000000ffff0c7224 */ /* 0x000fe400078e00ff */
        /* <DEDUP_REMOVED lines=13> */
.L_x_10393:
[----:B------:R-:W-:Y:S02]  /*141e0*/  IMAD.MOV.U32 R13, RZ, RZ, R8 ;  /* 0x000000ffff0d7224 */ /* 0x000fe400078e0008 */
[----:B------:R-:W-:-:S07]  /*141f0*/  IMAD.MOV.U32 R21, RZ, RZ, R14 ;  /* 0x000000ffff157224 */ /* 0x000fce00078e000e */
[----:B------:R-:W-:Y:S05]  /*14200*/  WARPSYNC.COLLECTIVE R15, `(.L_x_10394) ;  /* 0x000000000f087348 */ /* 0x000fea0003c00000 */
[----:B------:R0:W1:Y:S02]  /*14210*/  SHFL.IDX P6, R14, R13, R12, R11 ;  /* 0x0000000c0d0e7389 */ /* 0x00006400000c000b */
[----:B01----:R-:W-:Y:S01]  /*14220*/  ENDCOLLECTIVE ;  /* 0x000000000000791b */ /* 0x003fe20003800000 */
.L_x_10394:
[----:B------:R-:W-:Y:S01]  /*14230*/  ULDC.64 UR4, c[0x0][0x208] ;  /* 0x0000820000047ab9 */ /* 0x000fe20000000a00 */
[----:B------:R-:W-:Y:S01]  /*14240*/  IMAD.MOV.U32 R5, RZ, RZ, R21 ;  /* 0x000000ffff057224 */ /* 0x000fe200078e0015 */
[----:B------:R-:W-:Y:S01]  /*14250*/  @!P3 LEA R21, R6, UR38, 0x1 ;  /* 0x000000260615bc11 */ /* 0x000fe2000f8e08ff */
[----:B------:R-:W-:Y:S02]  /*14260*/  IMAD.MOV.U32 R13, RZ, RZ, R9 ;  /* 0x000000ffff0d7224 */ /* 0x000fe400078e0009 */
[----:B------:R-:W-:Y:S02]  /*14270*/  IMAD.MOV.U32 R12, RZ, RZ, 0x1 ;  /* 0x00000001ff0c7424 */ /* 0x000fe400078e00ff */
[----:B------:R-:W-:-:S04]  /*14280*/  IMAD.MOV.U32 R23, RZ, RZ, R14 ;  /* 0x000000ffff177224 */ /* 0x000fc800078e000e */
        /* <DEDUP_REMOVED lines=11> */
.L_x_10395:
[----:B------:R-:W-:Y:S02]  /*14340*/  IMAD.MOV.U32 R13, RZ, RZ, R8 ;  /* 0x000000ffff0d7224 */ /* 0x000fe400078e0008 */
[----:B------:R-:W-:-:S07]  /*14350*/  IMAD.MOV.U32 R9, RZ, RZ, R14 ;  /* 0x000000ffff097224 */ /* 0x000fce00078e000e */
[----:B------:R-:W-:Y:S05]  /*14360*/  WARPSYNC.COLLECTIVE R15, `(.L_x_10396) ;  /* 0x000000000f087348 */ /* 0x000fea0003c00000 */
[----:B------:R0:W1:Y:S02]  /*14370*/  SHFL.IDX P6, R14, R13, R12, R11 ;  /* 0x0000000c0d0e7389 */ /* 0x00006400000c000b */
[----:B01----:R-:W-:Y:S01]  /*14380*/  ENDCOLLECTIVE ;  /* 0x000000000000791b */ /* 0x003fe20003800000 */
.L_x_10396:
[----:B------:R-:W-:Y:S05]  /*14390*/  BRA `(.L_x_10397) ;  /* 0xffffffc800ec7947 */ /* 0x000fea000383ffff */
.L_x_10306:
[----:B0-----:R-:W-:-:S04]  /*143a0*/  IMAD.U32 R5, RZ, RZ, UR38 ;  /* 0x00000026ff057e24 */ /* 0x001fc8000f8e00ff */
[----:B------:R0:W1:Y:S03]  /*143b0*/  SYNCS.PHASECHK.TRANS64.TRYWAIT P0, [R5+URZ+0x2d820], R0 ;  /* 0x02d82000050075a7 */ /* 0x000066000800017f */
[----:B-1----:R-:W-:Y:S05]  /*143c0*/  @!P0 NANOSLEEP.SYNCS 0x989680 ;  /* 0x009896800000895d */ /* 0x002fea0003900000 */
[----:B------:R-:W1:Y:S02]  /*143d0*/  @!P0 SYNCS.PHASECHK.TRANS64 P0, [R5+URZ+0x2d820], R0 ;  /* 0x02d82000050085a7 */ /* 0x000e64000800007f */
[----:B-1----:R-:W-:Y:S05]  /*143e0*/  @!P0 BRA `(.L_x_10306) ;  /* 0xfffffffc00ec8947 */ /* 0x002fea000383ffff */
[----:B------:R-:W-:Y:S05]  /*143f0*/  BRA `(.L_x_10398) ;  /* 0xffffffcc00407947 */ /* 0x000fea000383ffff */
.L_x_10313:
[----:B0-----:R-:W-:-:S04]  /*14400*/  IMAD.U32 R5, RZ, RZ, UR38 ;  /* 0x00000026ff057e24 */ /* 0x001fc8000f8e00ff */
[----:B------:R0:W1:Y:S03]  /*14410*/  SYNCS.PHASECHK.TRANS64.TRYWAIT P0, [R5+URZ+0x2d848], R12 ;  /* 0x02d8480c050075a7 */ /* 0x000066000800017f */
[----:B-1----:R-:W-:Y:S05]  /*14420*/  @!P0 NANOSLEEP.SYNCS 0x989680 ;  /* 0x009896800000895d */ /* 0x002fea0003900000 */
[----:B------:R-:W1:Y:S02]  /*14430*/  @!P0 SYNCS.PHASECHK.TRANS64 P0, [R5+URZ+0x2d848], R12 ;  /* 0x02d8480c050085a7 */ /* 0x000e64000800007f */
[----:B-1----:R-:W-:Y:S05]  /*14440*/  @!P0 BRA `(.L_x_10313) ;  /* 0xfffffffc00ec8947 */ /* 0x002fea000383ffff */
[----:B------:R-:W-:Y:S05]  /*14450*/  BRA `(.L_x_10399) ;  /* 0xffffffd000147947 */ /* 0x000fea000383ffff */
.L_x_10320:
[----:B0-----:R-:W-:-:S04]  /*14460*/  IMAD.U32 R5, RZ, RZ, UR38 ;  /* 0x00000026ff057e24 */ /* 0x001fc8000f8e00ff */
[----:B------:R0:W1:Y:S03]  /*14470*/  SYNCS.PHASECHK.TRANS64.TRYWAIT P0, [R5+URZ+0x2d860], R12 ;  /* 0x02d8600c050075a7 */ /* 0x000066000800017f */
[----:B-1----:R-:W-:Y:S05]  /*14480*/  @!P0 NANOSLEEP.SYNCS 0x989680 ;  /* 0x009896800000895d */ /* 0x002fea0003900000 */
[----:B------:R-:W1:Y:S02]  /*14490*/  @!P0 SYNCS.PHASECHK.TRANS64 P0, [R5+URZ+0x2d860], R12 ;  /* 0x02d8600c050085a7 */ /* 0x000e64000800007f */
[----:B-1----:R-:W-:Y:S05]  /*144a0*/  @!P0 BRA `(.L_x_10320) ;  /* 0xfffffffc00ec8947 */ /* 0x002fea000383ffff */
[----:B------:R-:W-:Y:S05]  /*144b0*/  BRA `(.L_x_10400) ;  /* 0xffffffd000ec7947 */ /* 0x000fea000383ffff */
.L_x_10330:
[----:B0-----:R-:W-:-:S04]  /*144c0*/  IMAD.U32 R5, RZ, RZ, UR38 ;  /* 0x00000026ff057e24 */ /* 0x001fc8000f8e00ff */
[----:B------:R0:W1:Y:S03]  /*144d0*/  SYNCS.PHASECHK.TRANS64.TRYWAIT P0, [R5+URZ+0x2d840], R12 ;  /* 0x02d8400c050075a7 */ /* 0x000066000800017f */
[----:B-1----:R-:W-:Y:S05]  /*144e0*/  @!P0 NANOSLEEP.SYNCS 0x989680 ;  /* 0x009896800000895d */ /* 0x002fea0003900000 */
[----:B------:R-:W1:Y:S02]  /*144f0*/  @!P0 SYNCS.PHASECHK.TRANS64 P0, [R5+URZ+0x2d840], R12 ;  /* 0x02d8400c050085a7 */ /* 0x000e64000800007f */
[----:B-1----:R-:W-:Y:S05]  /*14500*/  @!P0 BRA `(.L_x_10330) ;  /* 0xfffffffc00ec8947 */ /* 0x002fea000383ffff */
[----:B------:R-:W-:Y:S05]  /*14510*/  BRA `(.L_x_10401) ;  /* 0xffffffd8003c7947 */ /* 0x000fea000383ffff */
.L_x_10337:
[----:B0-----:R-:W-:-:S04]  /*14520*/  IMAD.U32 R5, RZ, RZ, UR38 ;  /* 0x00000026ff057e24 */ /* 0x001fc8000f8e00ff */
[----:B------:R0:W1:Y:S03]  /*14530*/  SYNCS.PHASECHK.TRANS64.TRYWAIT P0, [R5+URZ+0x2d868], R4 ;  /* 0x02d86804050075a7 */ /* 0x000066000800017f */
[----:B-1----:R-:W-:Y:S05]  /*14540*/  @!P0 NANOSLEEP.SYNCS 0x989680 ;  /* 0x009896800000895d */ /* 0x002fea0003900000 */
[----:B------:R-:W1:Y:S02]  /*14550*/  @!P0 SYNCS.PHASECHK.TRANS64 P0, [R5+URZ+0x2d868], R4 ;  /* 0x02d86804050085a7 */ /* 0x000e64000800007f */
[----:B-1----:R-:W-:Y:S05]  /*14560*/  @!P0 BRA `(.L_x_10337) ;  /* 0xfffffffc00ec8947 */ /* 0x002fea000383ffff */
[----:B------:R-:W-:Y:S05]  /*14570*/  BRA `(.L_x_10402) ;  /* 0xffffffdc00147947 */ /* 0x000fea000383ffff */
.L_x_10347:
[----:B0-----:R-:W-:-:S04]  /*14580*/  IMAD.U32 R4, RZ, RZ, UR38 ;  /* 0x00000026ff047e24 */ /* 0x001fc8000f8e00ff */
[----:B------:R0:W1:Y:S03]  /*14590*/  SYNCS.PHASECHK.TRANS64.TRYWAIT P0, [R4+URZ+0x2d848], R9 ;  /* 0x02d84809040075a7 */ /* 0x000066000800017f */
[----:B-1----:R-:W-:Y:S05]  /*145a0*/  @!P0 NANOSLEEP.SYNCS 0x989680 ;  /* 0x009896800000895d */ /* 0x002fea0003900000 */
[----:B------:R-:W1:Y:S02]  /*145b0*/  @!P0 SYNCS.PHASECHK.TRANS64 P0, [R4+URZ+0x2d848], R9 ;  /* 0x02d84809040085a7 */ /* 0x000e64000800007f */
[----:B-1----:R-:W-:Y:S05]  /*145c0*/  @!P0 BRA `(.L_x_10347) ;  /* 0xfffffffc00ec8947 */ /* 0x002fea000383ffff */
[----:B------:R-:W-:Y:S05]  /*145d0*/  BRA `(.L_x_10403) ;  /* 0xffffffe000787947 */ /* 0x000fea000383ffff */
.L_x_10354:
[----:B0-----:R-:W-:-:S04]  /*145e0*/  IMAD.U32 R4, RZ, RZ, UR38 ;  /* 0x00000026ff047e24 */ /* 0x001fc8000f8e00ff */
[----:B------:R0:W1:Y:S03]  /*145f0*/  SYNCS.PHASECHK.TRANS64.TRYWAIT P0, [R4+URZ+0x2d860], R9 ;  /* 0x02d86009040075a7 */ /* 0x000066000800017f */
[----:B-1----:R-:W-:Y:S05]  /*14600*/  @!P0 NANOSLEEP.SYNCS 0x989680 ;  /* 0x009896800000895d */ /* 0x002fea0003900000 */
[----:B------:R-:W1:Y:S02]  /*14610*/  @!P0 SYNCS.PHASECHK.TRANS64 P0, [R4+URZ+0x2d860], R9 ;  /* 0x02d86009040085a7 */ /* 0x000e64000800007f */
[----:B-1----:R-:W-:Y:S05]  /*14620*/  @!P0 BRA `(.L_x_10354) ;  /* 0xfffffffc00ec8947 */ /* 0x002fea000383ffff */
[----:B------:R-:W-:Y:S05]  /*14630*/  BRA `(.L_x_10404) ;  /* 0xffffffe4004c7947 */ /* 0x000fea000383ffff */
.L_x_10363:
[----:B0-----:R0:W1:Y:S02]  /*14640*/  SYNCS.PHASECHK.TRANS64.TRYWAIT P0, [R4+URZ+0x2d860], R3 ;  /* 0x02d86003040075a7 */ /* 0x001064000800017f */
[----:B-1----:R-:W-:Y:S05]  /*14650*/  @!P0 NANOSLEEP.SYNCS 0x989680 ;  /* 0x009896800000895d */ /* 0x002fea0003900000 */
[----:B------:R-:W1:Y:S02]  /*14660*/  @!P0 SYNCS.PHASECHK.TRANS64 P0, [R4+URZ+0x2d860], R3 ;  /* 0x02d86003040085a7 */ /* 0x000e64000800007f */
[----:B-1----:R-:W-:Y:S05]  /*14670*/  @!P0 BRA `(.L_x_10363) ;  /* 0xfffffffc00f08947 */ /* 0x002fea000383ffff */
[----:B------:R-:W-:Y:S05]  /*14680*/  BRA `(.L_x_10405) ;  /* 0xffffffe800447947 */ /* 0x000fea000383ffff */
.L_x_10369:
[----:B0-----:R0:W1:Y:S02]  /*14690*/  SYNCS.PHASECHK.TRANS64.TRYWAIT P0, [R8+URZ+0x2d820], R3 ;  /* 0x02d82003080075a7 */ /* 0x001064000800017f */
[----:B-1----:R-:W-:Y:S05]  /*146a0*/  @!P0 NANOSLEEP.SYNCS 0x989680 ;  /* 0x009896800000895d */ /* 0x002fea0003900000 */
[----:B------:R-:W1:Y:S02]  /*146b0*/  @!P0 SYNCS.PHASECHK.TRANS64 P0, [R8+URZ+0x2d820], R3 ;  /* 0x02d82003080085a7 */ /* 0x000e64000800007f */
[----:B-1----:R-:W-:Y:S05]  /*146c0*/  @!P0 BRA `(.L_x_10369) ;  /* 0xfffffffc00f08947 */ /* 0x002fea000383ffff */
[----:B------:R-:W-:Y:S05]  /*146d0*/  BRA `(.L_x_10406) ;  /* 0xffffffec00447947 */ /* 0x000fea000383ffff */
.L_x_10370:
        /* <DEDUP_REMOVED lines=8> */
.L_x_10408:
[----:B------:R-:W-:Y:S05]  /*14760*/  BSYNC B0 ;  /* 0x0000000000007941 */ /* 0x000fea0003800000 */
.L_x_10407:
[----:B------:R-:W-:Y:S05]  /*14770*/  BRA `(.L_x_10409) ;  /* 0xffffffec00287947 */ /* 0x000fea000383ffff */
.L_x_10371:
[----:B------:R-:W-:Y:S01]  /*14780*/  BSSY B0, `(.L_x_10410) ;  /* 0x0000006000007945 */ /* 0x000fe20003800000 */
[----:B------:R-:W-:-:S07]  /*14790*/  IMAD.MOV.U32 R15, RZ, RZ, -0x1 ;  /* 0xffffffffff0f7424 */ /* 0x000fce00078e00ff */
[----:B01----:R-:W-:Y:S05]  /*147a0*/  WARPSYNC.COLLECTIVE R15, `(.L_x_10411) ;  /* 0x000000000f0c7348 */ /* 0x003fea0003c00000 */
[----:B------:R-:W-:Y:S02]  /*147b0*/  ELECT P6, UR62, PT ;  /* 0x00000000003e782f */ /* 0x000fe400038c0000 */
[----:B------:R-:W-:Y:S01]  /*147c0*/  MOV R14, UR62 ;  /* 0x0000003e000e7c02 */ /* 0x000fe20008000f00 */
[----:B01----:R-:W-:Y:S10]  /*147d0*/  ENDCOLLECTIVE ;  /* 0x000000000000791b */ /* 0x003ff40003800000 */
.L_x_10411:
[----:B------:R-:W-:Y:S05]  /*147e0*/  BSYNC B0 ;  /* 0x0000000000007941 */ /* 0x000fea0003800000 */
.L_x_10410:
[----:B------:R-:W-:Y:S05]  /*147f0*/  BRA `(.L_x_10412) ;  /* 0xffffffec001c7947 */ /* 0x000fea000383ffff */
.L_x_10373:
[----:B0-----:R0:W2:Y:S02]  /*14800*/  SYNCS.PHASECHK.TRANS64.TRYWAIT P0, [R5+URZ], R4 ;  /* 0x00000004050075a7 */ /* 0x0010a4000800017f */
[----:B--2---:R-:W-:Y:S05]  /*14810*/  @!P0 NANOSLEEP.SYNCS 0x989680 ;  /* 0x009896800000895d */ /* 0x004fea0003900000 */
[----:B------:R-:W2:Y:S02]  /*14820*/  @!P0 SYNCS.PHASECHK.TRANS64 P0, [R5+URZ], R4 ;  /* 0x00000004050085a7 */ /* 0x000ea4000800007f */
[----:B--2---:R-:W-:Y:S05]  /*14830*/  @!P0 BRA `(.L_x_10373) ;  /* 0xfffffffc00f08947 */ /* 0x004fea000383ffff */
[----:B------:R-:W-:Y:S05]  /*14840*/  BRA `(.L_x_10413) ;  /* 0xffffffec00547947 */ /* 0x000fea000383ffff */
.L_x_10374:
[----:B--2---:R2:W3:Y:S02]  /*14850*/  SYNCS.PHASECHK.TRANS64.TRYWAIT P0, [R3+URZ], R2 ;  /* 0x00000002030075a7 */ /* 0x0044e4000800017f */
[----:B---3--:R-:W-:Y:S05]  /*14860*/  @!P0 NANOSLEEP.SYNCS 0x989680 ;  /* 0x009896800000895d */ /* 0x008fea0003900000 */
[----:B------:R-:W3:Y:S02]  /*14870*/  @!P0 SYNCS.PHASECHK.TRANS64 P0, [R3+URZ], R2 ;  /* 0x00000002030085a7 */ /* 0x000ee4000800007f */
[----:B---3--:R-:W-:Y:S05]  /*14880*/  @!P0 BRA `(.L_x_10374) ;  /* 0xfffffffc00f08947 */ /* 0x008fea000383ffff */
[----:B------:R-:W-:Y:S05]  /*14890*/  BRA `(.L_x_10414) ;  /* 0xffffffec00487947 */ /* 0x000fea000383ffff */
.L_x_10376:
[----:B0-----:R0:W2:Y:S02]  /*148a0*/  SYNCS.PHASECHK.TRANS64.TRYWAIT P0, [R5+URZ], R4 ;  /* 0x00000004050075a7 */ /* 0x0010a4000800017f */
[----:B--2---:R-:W-:Y:S05]  /*148b0*/  @!P0 NANOSLEEP.SYNCS 0x989680 ;  /* 0x009896800000895d */ /* 0x004fea0003900000 */
[----:B------:R-:W2:Y:S02]  /*148c0*/  @!P0 SYNCS.PHASECHK.TRANS64 P0, [R5+URZ], R4 ;  /* 0x00000004050085a7 */ /* 0x000ea4000800007f */
[----:B--2---:R-:W-:Y:S05]  /*148d0*/  @!P0 BRA `(.L_x_10376) ;  /* 0xfffffffc00f08947 */ /* 0x004fea000383ffff */
[----:B------:R-:W-:Y:S05]  /*148e0*/  BRA `(.L_x_10415) ;  /* 0xffffffec004c7947 */ /* 0x000fea000383ffff */
.L_x_10416:
        /* <DEDUP_REMOVED lines=9> */
.L_x_14869:


//--------------------- .text._ZN7cutlass13device_kernelIN5flash11enable_sm90INS1_16FlashAttnFwdSm90INS1_25CollectiveMainloopFwdSm90ILi2EN4cute5tupleIJNS5_1CILi1EEES8_S8_EEENS6_IJNS7_ILi192EEENS7_ILi128EEENS7_ILi96EEEEEELi96ENS_10bfloat16_tEfNS_4arch4Sm90ELb0ELb1ELb0ELb1ELb0ELb0ELb0ELb0ELb1ELb1ELb1ELb0EEENS1_21CollectiveEpilogueFwdINS6_IJSA_SC_SB_EEES9_SE_SG_Li384ELb1ELb1ELb1ELb0EEENS1_36VarlenDynamicPersistentTileSchedulerILi192ELi128ELi384ELi128ELb1ELb1ELb1ELb1ELb0ELb1EEEEEEEEEvNT_6ParamsE --------------------------
	.section	.text._ZN7cutlass13device_kernelIN5flash11enable_sm90INS1_16FlashAttnFwdSm90INS1_25CollectiveMainloopFwdSm90ILi2EN4cute5tupleIJNS5_1CILi1EEES8_S8_EEENS6_IJNS7_ILi192EEENS7_ILi128EEENS7_ILi96EEEEEELi96ENS_10bfloat16_tEfNS_4arch4Sm90ELb0ELb1ELb0ELb1ELb0ELb0ELb0ELb0ELb1ELb1ELb1ELb0EEENS1_21CollectiveEpilogueFwdINS6_IJSA_SC_SB_EEES9_SE_SG_Li384ELb1ELb1ELb1ELb0EEENS1_36VarlenDynamicPersistentTileSchedulerILi192ELi128ELi384ELi128ELb1ELb1ELb1ELb1ELb0ELb1EEEEEEEEEvNT_6ParamsE,"ax",@progbits
	.align	128
.text._ZN7cutlass13device_kernelIN5flash11enable_sm90INS1_16FlashAttnFwdSm90INS1_25CollectiveMainloopFwdSm90ILi2EN4cute5tupleIJNS5_1CILi1EEES8_S8_EEENS6_IJNS7_ILi192EEENS7_ILi128EEENS7_ILi96EEEEEELi96ENS_10bfloat16_tEfNS_4arch4Sm90ELb0ELb1ELb0ELb1ELb0ELb0ELb0ELb0ELb1ELb1ELb1ELb0EEENS1_21CollectiveEpilogueFwdINS6_IJSA_SC_SB_EEES9_SE_SG_Li384ELb1ELb1ELb1ELb0EEENS1_36VarlenDynamicPersistentTileSchedulerILi192ELi128ELi384ELi128ELb1ELb1ELb1ELb1ELb0ELb1EEEEEEEEEvNT_6ParamsE:
        .type           _ZN7cutlass13device_kernelIN5flash11enable_sm90INS1_16FlashAttnFwdSm90INS1_25CollectiveMainloopFwdSm90ILi2EN4cute5tupleIJNS5_1CILi1EEES8_S8_EEENS6_IJNS7_ILi192EEENS7_ILi128EEENS7_ILi96EEEEEELi96ENS_10bfloat16_tEfNS_4arch4Sm90ELb0ELb1ELb0ELb1ELb0ELb0ELb0ELb0ELb1ELb1ELb1ELb0EEENS1_21CollectiveEpilogueFwdINS6_IJSA_SC_SB_EEES9_SE_SG_Li384ELb1ELb1ELb1ELb0EEENS1_36VarlenDynamicPersistentTileSchedulerILi192ELi128ELi384ELi128ELb1ELb1ELb1ELb1ELb0ELb1EEEEEEEEEvNT_6ParamsE,@function
        .size           _ZN7cutlass13device_kernelIN5flash11enable_sm90INS1_16FlashAttnFwdSm90INS1_25CollectiveMainloopFwdSm90ILi2EN4cute5tupleIJNS5_1CILi1EEES8_S8_EEENS6_IJNS7_ILi192EEENS7_ILi128EEENS7_ILi96EEEEEELi96ENS_10bfloat16_tEfNS_4arch4Sm90ELb0ELb1ELb0ELb1ELb0ELb0ELb0ELb0ELb1ELb1ELb1ELb0EEENS1_21CollectiveEpilogueFwdINS6_IJSA_SC_SB_EEES9_SE_SG_Li384ELb1ELb1ELb1ELb0EEENS1_36VarlenDynamicPersistentTileSchedulerILi192ELi128ELi384ELi128ELb1ELb1ELb1ELb1ELb0ELb1EEEEEEEEEvNT_6ParamsE,(.L_x_14870 - _ZN7cutlass13device_kernelIN5flash11enable_sm90INS1_16FlashAttnFwdSm90INS1_25CollectiveMainloopFwdSm90ILi2EN4cute5tupleIJNS5_1CILi1EEES8_S8_EEENS6_IJNS7_ILi192EEENS7_ILi128EEENS7_ILi96EEEEEELi96ENS_10bfloat16_tEfNS_4arch4Sm90ELb0ELb1ELb0ELb1ELb0ELb0ELb0ELb0ELb1ELb1ELb1ELb0EEENS1_21CollectiveEpilogueFwdINS6_IJSA_SC_SB_EEES9_SE_SG_Li384ELb1ELb1ELb1ELb0EEENS1_36VarlenDynamicPersistentTileSchedulerILi192ELi128ELi384ELi128ELb1ELb1ELb1ELb1ELb0ELb1EEEEEEEEEvNT_6ParamsE)
        .other          _ZN7cutlass13device_kernelIN5flash11enable_sm90INS1_16FlashAttnFwdSm90INS1_25CollectiveMainloopFwdSm90ILi2EN4cute5tupleIJNS5_1CILi1EEES8_S8_EEENS6_IJNS7_ILi192EEENS7_ILi128EEENS7_ILi96EEEEEELi96ENS_10bfloat16_tEfNS_4arch4Sm90ELb0ELb1ELb0ELb1ELb0ELb0ELb0ELb0ELb1ELb1ELb1ELb0EEENS1_21CollectiveEpilogueFwdINS6_IJSA_SC_SB_EEES9_SE_SG_Li384ELb1ELb1ELb1ELb0EEENS1_36VarlenDynamicPersistentTileSchedulerILi192ELi128ELi384ELi128ELb1ELb1ELb1ELb1ELb0ELb1EEEEEEEEEvNT_6ParamsE,@"STO_CUDA_ENTRY STV_DEFAULT"
_ZN7cutlass13device_kernelIN5flash11enable_sm90INS1_16FlashAttnFwdSm90INS1_25CollectiveMainloopFwdSm90ILi2EN4cute5tupleIJNS5_1CILi1EEES8_S8_EEENS6_IJNS7_ILi192EEENS7_ILi128EEENS7_ILi96EEEEEELi96ENS_10bfloat16_tEfNS_4arch4Sm90ELb0ELb1ELb0ELb1ELb0ELb0ELb0ELb0ELb1ELb1ELb1ELb0EEENS1_21CollectiveEpilogueFwdINS6_IJSA_SC_SB_EEES9_SE_SG_Li384ELb1ELb1ELb1ELb0EEENS1_36VarlenDynamicPersistentTileSchedulerILi192ELi128ELi384ELi128ELb1ELb1ELb1ELb1ELb0ELb1EEEEEEEEEvNT_6ParamsE:
        /* <DEDUP_REMOVED lines=18> */
.L_x_10418:
[----:B------:R-:W-:Y:S05]  /*0120*/  BSYNC B0 ;  /* 0x0000000000007941 */ /* 0x000fea0003800000 */
.L_x_10417:
        /* <DEDUP_REMOVED lines=41> */
.L_x_10419:
        /* <DEDUP_REMOVED lines=22> */
.L_x_10420:
        /* <DEDUP_REMOVED lines=18> */
.L_x_10421:
        /* <DEDUP_REMOVED lines=22> */
.L_x_10422:
        /* <DEDUP_REMOVED lines=22> */
.L_x_10423:
[----:B------:R-:W-:Y:S01]  /*0900*/  PLOP3.LUT P0, PT, PT, PT, UP0, 0x80, 0x0 ;  /* 0x000000000000781c */ /* 0x000fe20003f0f008 */
[----:B------:R-:W-:Y:S01]  /*0910*/  UMOV UR36, 0x1 ;  /* 0x0000000100247882 */ /* 0x000fe20000000000 */
[----:B------:R-:W-:Y:S01]  /*0920*/  NOP ;  /* 0x0000000000007918 */ /* 0x000fe20000000000 */
[----:B------:R-:W-:Y:S01]  /*0930*/  USEL UR36, UR36, 0x2, !UP0 ;  /* 0x0000000224247887 */ /* 0x000fe2000c000000 */
[----:B------:R-:W-:Y:S01]  /*0940*/  ULDC.64 UR52, c[0x0][0x208] ;  /* 0x0000820000347ab9 */ /* 0x000fe20000000a00 */
[----:B012-4-:R-:W-:Y:S08]  /*0950*/  BAR.SYNC.DEFER_BLOCKING 0x0 ;  /* 0x0000000000007b1d */ /* 0x017ff00000010000 */
[----:B------:R-:W-:Y:S05]  /*0960*/  @!P0 BRA `(.L_x_10424) ;  /* 0x0000010400088947 */ /* 0x000fea0003800000 */
.L_x_10425:
        /* <DEDUP_REMOVED lines=18> */
[----:B------:R-:W-:Y:S01]  /*0a90*/  VIADD R13, R2, 0xffffff80 ;  /* 0xffffff80020d7836 */ /* 0x000fe20000000000 */
[----:B------:R-:W-:Y:S01]  /*0aa0*/  R2UR UR5, R9 ;  /* 0x00000000090572ca */ /* 0x000fe200000e0000 */
[----:B------:R-:W-:Y:S01]  /*0ab0*/  IMAD.MOV.U32 R18, RZ, RZ, 0x40 ;  /* 0x00000040ff127424 */ /* 0x000fe200078e00ff */
[----:B------:R-:W-:Y:S01]  /*0ac0*/  R2UR UR7, R10 ;  /* 0x000000000a0772ca */ /* 0x000fe200000e0000 */
[----:B------:R-:W-:Y:S01]  /*0ad0*/  ULOP3.LUT UR50, UR36, 0x1, URZ, 0xfc, !UPT ;  /* 0x0000000124327892 */ /* 0x000fe2000f8efc3f */
[----:B------:R-:W-:Y:S01]  /*0ae0*/  SHF.R.S32.HI R0, RZ, 0x1f, R13 ;  /* 0x0000001fff007819 */ /* 0x000fe2000001140d */
[----:B------:R-:W-:Y:S01]  /*0af0*/  UMOV UR49, URZ ;  /* 0x0000003f00317c82 */ /* 0x000fe20008000000 */
[----:B------:R-:W-:Y:S01]  /*0b00*/  R2UR UR6, R11 ;  /* 0x000000000b0672ca */ /* 0x000fe200000e0000 */
[----:B------:R-:W-:Y:S01]  /*0b10*/  UMOV UR51, URZ ;  /* 0x0000003f00337c82 */ /* 0x000fe20008000000 */
[CC--:B------:R-:W-:Y:S01]  /*0b20*/  LEA.HI R3, R0.reuse, R13.reuse, RZ, 0x4 ;  /* 0x0000000d00037211 */ /* 0x0c0fe200078f20ff */
[----:B------:R-:W-:Y:S01]  /*0b30*/  UMOV UR48, URZ ;  /* 0x0000003f00307c82 */ /* 0x000fe20008000000 */
[----:B------:R-:W-:-:S02]  /*0b40*/  LEA.HI R2, R0, R13, RZ, 0x7 ;  /* 0x0000000d00027211 */ /* 0x000fc400078f38ff */
[----:B------:R-:W-:Y:S02]  /*0b50*/  LOP3.LUT R4, R3, 0xfffffff0, RZ, 0xc0, !PT ;  /* 0xfffffff003047812 */ /* 0x000fe400078ec0ff */
[----:B------:R-:W-:Y:S02]  /*0b60*/  SHF.R.S32.HI R6, RZ, 0x4, R3 ;  /* 0x00000004ff067819 */ /* 0x000fe40000011403 */
[----:B------:R-:W-:Y:S01]  /*0b70*/  LOP3.LUT R151, R2, 0xffffff80, RZ, 0xc0, !PT ;  /* 0xffffff8002977812 */ /* 0x000fe200078ec0ff */
[----:B------:R-:W-:Y:S01]  /*0b80*/  IMAD.IADD R4, R13, 0x1, -R4 ;  /* 0x000000010d047824 */ /* 0x000fe200078e0a04 */
[----:B------:R-:W-:Y:S02]  /*0b90*/  LEA.HI R3, R3, R6, RZ, 0x1 ;  /* 0x0000000603037211 */ /* 0x000fe400078f08ff */
[----:B------:R-:W-:Y:S01]  /*0ba0*/  LEA.HI R7, R0, R13, RZ, 0x5 ;  /* 0x0000000d00077211 */ /* 0x000fe200078f28ff */
[----:B------:R-:W-:Y:S01]  /*0bb0*/  IMAD.IADD R151, R13, 0x1, -R151 ;  /* 0x000000010d977824 */ /* 0x000fe200078e0a97 */
[----:B------:R-:W-:-:S02]  /*0bc0*/  LOP3.LUT R5, R3, 0x1ffffffe, RZ, 0xc0, !PT ;  /* 0x1ffffffe03057812 */ /* 0x000fc400078ec0ff */
[----:B------:R-:W-:Y:S02]  /*0bd0*/  SHF.R.S32.HI R3, RZ, 0x1f, R4 ;  /* 0x0000001fff037819 */ /* 0x000fe40000011404 */
[----:B------:R-:W-:Y:S01]  /*0be0*/  SHF.R.S32.HI R8, RZ, 0x1f, R151 ;  /* 0x0000001fff087819 */ /* 0x000fe20000011497 */
[----:B------:R-:W-:Y:S01]  /*0bf0*/  IMAD.IADD R5, R6, 0x1, -R5 ;  /* 0x0000000106057824 */ /* 0x000fe200078e0a05 */
[----:B------:R-:W-:Y:S02]  /*0c00*/  LEA.HI R3, R3, R4, RZ, 0x3 ;  /* 0x0000000403037211 */ /* 0x000fe400078f18ff */
[----:B------:R-:W-:Y:S01]  /*0c10*/  LEA.HI R9, R8, R151, RZ, 0x2 ;  /* 0x0000009708097211 */ /* 0x000fe200078f10ff */
[----:B------:R-:W-:Y:S01]  /*0c20*/  IMAD.SHL.U32 R5, R5, 0x8, RZ ;  /* 0x0000000805057824 */ /* 0x000fe200078e00ff */
[----:B------:R-:W-:Y:S01]  /*0c30*/  SHF.R.S32.HI R7, RZ, 0x5, R7 ;  /* 0x00000005ff077819 */ /* 0x000fe20000011407 */
[----:B------:R-:W-:Y:S01]  /*0c40*/  IMAD.SHL.U32 R6, R3, 0x40, RZ ;  /* 0x0000004003067824 */ /* 0x000fe200078e00ff */
[----:B------:R-:W-:-:S02]  /*0c50*/  SHF.R.S32.HI R10, RZ, 0x2, R9 ;  /* 0x00000002ff0a7819 */ /* 0x000fc40000011409 */
[----:B------:R-:W-:Y:S01]  /*0c60*/  SHF.R.S32.HI R11, RZ, 0x1f, R9 ;  /* 0x0000001fff0b7819 */ /* 0x000fe20000011409 */
[----:B------:R-:W-:Y:S01]  /*0c70*/  IMAD R12, R7, 0x10, R4 ;  /* 0x00000010070c7824 */ /* 0x000fe200078e0204 */
[----:B------:R-:W-:Y:S02]  /*0c80*/  LOP3.LUT R3, R3, 0xfffffff8, RZ, 0xc0, !PT ;  /* 0xfffffff803037812 */ /* 0x000fe400078ec0ff */
[----:B------:R-:W-:Y:S02]  /*0c90*/  SHF.R.S32.HI R14, RZ, 0x7, R2 ;  /* 0x00000007ff0e7819 */ /* 0x000fe40000011402 */
[----:B------:R-:W-:Y:S01]  /*0ca0*/  LEA.HI R11, R11, R10, RZ, 0x3 ;  /* 0x0000000a0b0b7211 */ /* 0x000fe200078f18ff */
[----:B------:R-:W-:Y:S01]  /*0cb0*/  IMAD.IADD R3, R4, 0x1, -R3 ;  /* 0x0000000104037824 */ /* 0x000fe200078e0a03 */
[----:B------:R-:W-:Y:S01]  /*0cc0*/  LEA.HI R8, R8, R151, RZ, 0x5 ;  /* 0x0000009708087211 */ /* 0x000fe200078f28ff */
[----:B------:R-:W-:Y:S01]  /*0cd0*/  IMAD.HI R4, R14, 0x55555556, RZ ;  /* 0x555555560e047827 */ /* 0x000fe200078e02ff */
[----:B------:R-:W-:-:S02]  /*0ce0*/  LOP3.LUT R11, R11, 0xfffffff8, RZ, 0xc0, !PT ;  /* 0xfffffff80b0b7812 */ /* 0x000fc400078ec0ff */
[----:B------:R-:W-:Y:S01]  /*0cf0*/  LOP3.LUT R6, R6, 0x7ffffe00, RZ, 0xc0, !PT ;  /* 0x7ffffe0006067812 */ /* 0x000fe200078ec0ff */
[----:B------:R-:W-:Y:S01]  /*0d00*/  IMAD.SHL.U32 R2, R3, 0x40, RZ ;  /* 0x0000004003027824 */ /* 0x000fe200078e00ff */
[----:B------:R-:W-:Y:S01]  /*0d10*/  LEA.HI R4, R4, R4, RZ, 0x1 ;  /* 0x0000000404047211 */ /* 0x000fe200078f08ff */
[----:B------:R-:W-:Y:S01]  /*0d20*/  IMAD.IADD R11, R10, 0x1, -R11 ;  /* 0x000000010a0b7824 */ /* 0x000fe200078e0a0b */
[----:B------:R-:W-:Y:S01]  /*0d30*/  SHF.R.S32.HI R8, RZ, 0x5, R8 ;  /* 0x00000005ff087819 */ /* 0x000fe20000011408 */
[----:B------:R-:W-:Y:S01]  /*0d40*/  IMAD R6, R7, 0x400, R6 ;  /* 0x0000040007067824 */ /* 0x000fe200078e0206 */
[----:B------:R-:W-:Y:S01]  /*0d50*/  LOP3.LUT R2, R2, 0x1c0, RZ, 0xc0, !PT ;  /* 0x000001c002027812 */ /* 0x000fe200078ec0ff */
[--C-:B------:R-:W-:Y:S01]  /*0d60*/  IMAD.U32 R7, R12, 0x20, R5.reuse ;  /* 0x000000200c077824 */ /* 0x100fe200078e0005 */
[----:B------:R-:W-:Y:S01]  /*0d70*/  LEA.HI R0, R0, R13, RZ, 0x2 ;  /* 0x0000000d00007211 */ /* 0x000fe200078f10ff */
[----:B------:R-:W-:Y:S01]  /*0d80*/  IMAD R4, R4, -0x3, R14 ;  /* 0xfffffffd04047824 */ /* 0x000fe200078e020e */
[----:B------:R-:W-:Y:S01]  /*0d90*/  LOP3.LUT R5, R2, 0x8, R5, 0xf8, !PT ;  /* 0x0000000802057812 */ /* 0x000fe200078ef805 */
[----:B------:R-:W-:Y:S01]  /*0da0*/  IMAD R11, R8, 0x10, R11 ;  /* 0x00000010080b7824 */ /* 0x000fe200078e020b */
[----:B------:R-:W-:Y:S01]  /*0db0*/  SHF.R.U32.HI R2, RZ, 0x3, R2 ;  /* 0x00000003ff027819 */ /* 0x000fe20000011602 */
[----:B------:R0:W-:Y:S01]  /*0dc0*/  STL [R1+0x1c], R7 ;  /* 0x00001c0701007387 */ /* 0x0001e20000100800 */
[----:B------:R-:W-:-:S02]  /*0dd0*/  LOP3.LUT R149, R0, 0xfffffffc, RZ, 0xc0, !PT ;  /* 0xfffffffc00957812 */ /* 0x000fc400078ec0ff */
[----:B------:R-:W-:Y:S02]  /*0de0*/  LOP3.LUT R5, R5, R2, RZ, 0x3c, !PT ;  /* 0x0000000205057212 */ /* 0x000fe400078e3cff */
[----:B------:R-:W-:Y:S01]  /*0df0*/  R2P PR, R3, 0x6 ;  /* 0x0000000603007804 */ /* 0x000fe20000000000 */
[----:B------:R-:W-:Y:S01]  /*0e00*/  IMAD.IADD R149, R13, 0x1, -R149 ;  /* 0x000000010d957824 */ /* 0x000fe200078e0a95 */
[----:B------:R-:W-:Y:S01]  /*0e10*/  SHF.R.S32.HI R150, RZ, 0x2, R0 ;  /* 0x00000002ff967819 */ /* 0x000fe20000011400 */
[----:B------:R-:W-:Y:S02]  /*0e20*/  IMAD.IADD R5, R6, 0x1, R5 ;  /* 0x0000000106057824 */ /* 0x000fe400078e0205 */
[----:B0-----:R-:W-:Y:S01]  /*0e30*/  IMAD R7, R4, 0x40, R11 ;  /* 0x0000004004077824 */ /* 0x001fe200078e020b */
[----:B------:R-:W-:Y:S01]  /*0e40*/  LOP3.LUT R4, R9, 0x7ffffffc, RZ, 0xc0, !PT ;  /* 0x7ffffffc09047812 */ /* 0x000fe200078ec0ff */
[C---:B------:R-:W-:Y:S01]  /*0e50*/  IMAD.SHL.U32 R137, R149.reuse, 0x8, RZ ;  /* 0x0000000895897824 */ /* 0x040fe200078e00ff */
[----:B------:R-:W-:-:S02]  /*0e60*/  LEA.HI R2, R149, R149, RZ, 0x1 ;  /* 0x0000009595027211 */ /* 0x000fc400078f08ff */
[----:B------:R0:W-:Y:S01]  /*0e70*/  STL [R1+0x18], R7 ;  /* 0x0000180701007387 */ /* 0x0001e20000100800 */
[----:B------:R-:W-:Y:S01]  /*0e80*/  IMAD.IADD R4, R151, 0x1, -R4 ;  /* 0x0000000197047824 */ /* 0x000fe200078e0a04 */
[----:B------:R-:W-:Y:S01]  /*0e90*/  LEA R17, R5, UR42, 0x1 ;  /* 0x0000002a05117c11 */ /* 0x000fe2000f8e08ff */
[----:B------:R-:W-:Y:S01]  /*0ea0*/  VIADD R138, R137, 0x20 ;  /* 0x00000020898a7836 */ /* 0x000fe20000000000 */
[----:B------:R-:W-:Y:S01]  /*0eb0*/  LOP3.LUT R2, R2, 0x1ffffffe, RZ, 0xc0, !PT ;  /* 0x1ffffffe02027812 */ /* 0x000fe200078ec0ff */
[----:B------:R-:W-:Y:S01]  /*0ec0*/  IMAD.SHL.U32 R16, R4, 0x2, RZ ;  /* 0x0000000204107824 */ /* 0x000fe200078e00ff */
[----:B------:R-:W-:Y:S01]  /*0ed0*/  SEL R18, R18, 0xffffffc0, !P2 ;  /* 0xffffffc012127807 */ /* 0x000fe20005000000 */
[----:B------:R-:W-:Y:S01]  /*0ee0*/  VIADD R19, R17, 0x21800 ;  /* 0x0002180011137836 */ /* 0x000fe20000000000 */
[----:B------:R-:W-:Y:S01]  /*0ef0*/  SHF.R.S32.HI R3, RZ, 0x1f, R138 ;  /* 0x0000001fff037819 */ /* 0x000fe2000001148a */
[----:B------:R-:W-:Y:S02]  /*0f00*/  VIADD R140, R137, 0x40 ;  /* 0x00000040898c7836 */ /* 0x000fe40000000000 */
        /* <DEDUP_REMOVED lines=15> */
[----:B------:R-:W-:Y:S01]  /*1000*/  VIADD R22, R17, 0x21820 ;  /* 0x0002182011167836 */ /* 0x000fe20000000000 */
[----:B------:R-:W-:Y:S01]  /*1010*/  SHF.R.S32.HI R153, RZ, 0x1f, R142 ;  /* 0x0000001fff997819 */ /* 0x000fe2000001148e */
[----:B------:R-:W-:Y:S01]  /*1020*/  IMAD.IADD R2, R149, 0x1, -R2 ;  /* 0x0000000195027824 */ /* 0x000fe200078e0a02 */
[----:B------:R-:W-:Y:S01]  /*1030*/  SHF.R.S32.HI R152, RZ, 0x1f, R141 ;  /* 0x0000001fff987819 */ /* 0x000fe2000001148d */
[----:B------:R-:W-:-:S02]  /*1040*/  @P1 VIADD R22, R19, 0xffffffe0 ;  /* 0xffffffe013161836 */ /* 0x000fc40000000000 */
[----:B------:R-:W-:Y:S02]  /*1050*/  IMAD.IADD R19, R19, 0x1, R18 ;  /* 0x0000000113137824 */ /* 0x000fe400078e0212 */
[----:B------:R-:W-:Y:S02]  /*1060*/  VIADD R139, R16, 0x18 ;  /* 0x00000018108b7836 */ /* 0x000fe40000000000 */
[----:B------:R-:W-:Y:S02]  /*1070*/  IMAD R136, R2, 0x8, R7 ;  /* 0x0000000802887824 */ /* 0x000fe400078e0207 */
[----:B------:R-:W-:Y:S02]  /*1080*/  IMAD.IADD R18, R18, 0x1, R22 ;  /* 0x0000000112127824 */ /* 0x000fe400078e0216 */
[----:B0-----:R-:W-:-:S07]  /*1090*/  VIADD R23, R22, 0x6000 ;  /* 0x0000600016177836 */ /* 0x001fce0000000000 */
.L_x_10521:
        /* <DEDUP_REMOVED lines=11> */
[----:B01----:R-:W-:Y:S02]  /*1150*/  IMAD.U32 R2, RZ, RZ, UR8 ;  /* 0x00000008ff027e24 */ /* 0x003fe4000f8e00ff */
[----:B----4-:R-:W-:Y:S01]  /*1160*/  IMAD.U32 R3, RZ, RZ, UR9 ;  /* 0x00000009ff037e24 */ /* 0x010fe2000f8e00ff */
[----:B------:R-:W-:Y:S02]  /*1170*/  @UP1 UIMAD.WIDE UR8, UR6, 0x4, UR10 ;  /* 0x00000004060818a5 */ /* 0x000fe4000f8e020a */
[----:B------:R-:W-:Y:S02]  /*1180*/  ULOP3.LUT UR4, UR7, 0xff000000, URZ, 0xc0, !UPT ;  /* 0xff00000007047892 */ /* 0x000fe4000f8ec03f */
[----:B--2---:R-:W2:Y:S01]  /*1190*/  @P0 LDG.E R2, desc[UR52][R2.64] ;  /* 0x0000003402020981 */ /* 0x004ea2000c1e1900 */
[----:B------:R-:W-:Y:S01]  /*11a0*/  ULDC.64 UR10, c[0x0][0xa20] ;  /* 0x00028800000a7ab9 */ /* 0x000fe20000000a00 */
[----:B------:R-:W-:-:S02]  /*11b0*/  IMAD.U32 R4, RZ, RZ, UR8 ;  /* 0x00000008ff047e24 */ /* 0x000fc4000f8e00ff */
[----:B------:R-:W-:Y:S01]  /*11c0*/  IMAD.U32 R5, RZ, RZ, UR9 ;  /* 0x00000009ff057e24 */ /* 0x000fe2000f8e00ff */
[----:B------:R-:W-:-:S04]  /*11d0*/  ULDC.64 UR8, c[0x0][0x418] ;  /* 0x0001060000087ab9 */ /* 0x000fc80000000a00 */
[----:B---3--:R-:W3:Y:S01]  /*11e0*/  @P2 LDG.E R4, desc[UR52][R4.64] ;  /* 0x0000003404042981 */ /* 0x008ee2000c1e1900 */
        /* <DEDUP_REMOVED lines=30> */
.L_x_10426:
        /* <DEDUP_REMOVED lines=9> */
.L_x_10427:
        /* <DEDUP_REMOVED lines=13> */
.L_x_10428:
[----:B------:R-:W-:Y:S01]  /*1530*/  ULDC UR6, c[0x0][0x448] ;  /* 0x0001120000067ab9 */ /* 0x000fe20000000800 */
[----:B------:R-:W-:Y:S02]  /*1540*/  UIMAD UR40, UR5, 0xc0, URZ ;  /* 0x000000c0052878a4 */ /* 0x000fe4000f8e023f */
        /* <DEDUP_REMOVED lines=24> */
.L_x_10430:
[----:B------:R-:W-:-:S11]  /*16d0*/  UISETP.NE.AND UP1, UPT, UR5, 0x1, UPT ;  /* 0x000000010500788c */ /* 0x000fd6000bf25270 */
[----:B------:R-:W-:Y:S02]  /*16e0*/  @UP1 ULDC.64 UR10, c[0x0][0x9e8] ;  /* 0x00027a00000a1ab9 */ /* 0x000fe40000000a00 */
[----:B------:R-:W-:-:S04]  /*16f0*/  UIMAD.WIDE.U32 UR6, UR8, UR10, URZ ;  /* 0x0000000a080672a5 */ /* 0x000fc8000f8e003f */
[----:B------:R-:W-:-:S12]  /*1700*/  @UP1 USHF.R.U32.HI UR8, URZ, UR11, UR7 ;  /* 0x0000000b3f081299 */ /* 0x000fd80008011607 */
.L_x_10431:
[----:B------:R-:W-:-:S04]  /*1710*/  UIMAD UR8, UR8, UR5, UR5 ;  /* 0x00000005080872a4 */ /* 0x000fc8000f8e0205 */
[----:B------:R-:W-:-:S04]  /*1720*/  UISETP.LT.AND UP1, UPT, UR4, UR8, UPT ;  /* 0x000000080400728c */ /* 0x000fc8000bf21270 */
[----:B------:R-:W-:-:S12]  /*1730*/  USEL UR4, UR4, UR8, UP1 ;  /* 0x0000000804047287 */ /* 0x000fd80008800000 */
.L_x_10429:
        /* <DEDUP_REMOVED lines=30> */
.L_x_10433:
[----:B------:R-:W-:-:S11]  /*1920*/  UISETP.NE.AND UP0, UPT, UR5, 0x1, UPT ;  /* 0x000000010500788c */ /* 0x000fd6000bf05270 */
[----:B------:R-:W-:Y:S02]  /*1930*/  @UP0 ULDC.64 UR10, c[0x0][0x9e8] ;  /* 0x00027a00000a0ab9 */ /* 0x000fe40000000a00 */
[----:B------:R-:W-:-:S04]  /*1940*/  UIMAD.WIDE.U32 UR8, UR7, UR10, URZ ;  /* 0x0000000a070872a5 */ /* 0x000fc8000f8e003f */
[----:B------:R-:W-:-:S12]  /*1950*/  @UP0 USHF.R.U32.HI UR7, URZ, UR11, UR9 ;  /* 0x0000000b3f070299 */ /* 0x000fd80008011609 */
.L_x_10434:
[----:B------:R-:W-:-:S04]  /*1960*/  UIMAD UR5, UR7, UR5, URZ ;  /* 0x00000005070572a4 */ /* 0x000fc8000f8e023f */
[----:B------:R-:W-:-:S04]  /*1970*/  UISETP.LT.AND UP0, UPT, UR4, UR5, UPT ;  /* 0x000000050400728c */ /* 0x000fc8000bf01270 */
[----:B------:R-:W-:-:S12]  /*1980*/  USEL UR4, UR4, UR5, !UP0 ;  /* 0x0000000504047287 */ /* 0x000fd8000c000000 */
.L_x_10432:
        /* <DEDUP_REMOVED lines=48> */
.L_x_10435:
[----:B------:R-:W-:Y:S01]  /*1c90*/  UIMAD UR37, UR38, UR4, UR37 ;  /* 0x00000004262572a4 */ /* 0x000fe2000f8e0225 */
[----:B------:R-:W-:Y:S01]  /*1ca0*/  IMAD.U32 R2, RZ, RZ, UR6 ;  /* 0x00000006ff027e24 */ /* 0x000fe2000f8e00ff */
[----:B------:R-:W-:Y:S01]  /*1cb0*/  PLOP3.LUT P0, PT, PT, PT, PT, 0x80, 0x0 ;  /* 0x000000000000781c */ /* 0x000fe20003f0f070 */
[----:B------:R-:W-:Y:S01]  /*1cc0*/  IMAD.U32 R3, RZ, RZ, UR4 ;  /* 0x00000004ff037e24 */ /* 0x000fe2000f8e00ff */
[----:B------:R-:W-:Y:S01]  /*1cd0*/  CS2R R134, SRZ ;  /* 0x0000000000867805 */ /* 0x000fe2000001ff00 */
[----:B------:R-:W-:Y:S01]  /*1ce0*/  IMAD.MOV.U32 R20, RZ, RZ, RZ ;  /* 0x000000ffff147224 */ /* 0x000fe200078e00ff */
[----:B------:R-:W-:Y:S02]  /*1cf0*/  CS2R R132, SRZ ;  /* 0x0000000000847805 */ /* 0x000fe4000001ff00 */
[----:B------:R-:W-:Y:S02]  /*1d00*/  CS2R R130, SRZ ;  /* 0x0000000000827805 */ /* 0x000fe4000001ff00 */
[----:B------:R-:W-:Y:S01]  /*1d10*/  VIADDMNMX R2, R3, UR37, R2, PT ;  /* 0x0000002503027c46 */ /* 0x000fe2000b800102 */
[----:B------:R-:W-:Y:S01]  /*1d20*/  IMAD.MOV.U32 R3, RZ, RZ, RZ ;  /* 0x000000ffff037224 */ /* 0x000fe200078e00ff */
        /* <DEDUP_REMOVED lines=23> */
[----:B------:R-:W0:Y:S02]  /*1ea0*/  S2R R0, SR_TID.X ;  /* 0x0000000000007919 */ /* 0x000e240000002100 */
[----:B0-----:R-:W-:-:S05]  /*1eb0*/  VIADD R4, R0, 0xffffff80 ;  /* 0xffffff8000047836 */ /* 0x001fca0000000000 */
[----:B------:R-:W-:-:S04]  /*1ec0*/  SHF.R.S32.HI R0, RZ, 0x1f, R4 ;  /* 0x0000001fff007819 */ /* 0x000fc80000011404 */
[----:B------:R-:W-:-:S04]  /*1ed0*/  LEA.HI R0, R0, R4, RZ, 0x7 ;  /* 0x0000000400007211 */ /* 0x000fc800078f38ff */
[----:B------:R-:W-:-:S06]  /*1ee0*/  SHF.R.S32.HI R0, RZ, 0x7, R0 ;  /* 0x00000007ff007819 */ /* 0x000fcc0000011400 */
[----:B------:R-:W0:Y:S02]  /*1ef0*/  SHFL.IDX PT, R0, R0, RZ, 0x1f ;  /* 0x00001fff00007589 */ /* 0x000e2400000e0000 */
[----:B0-----:R-:W-:-:S13]  /*1f00*/  R2UR UR45, R0 ;  /* 0x00000000002d72ca */ /* 0x001fda00000e0000 */
[----:B------:R-:W-:-:S04]  /*1f10*/  UIMAD.WIDE UR4, UR45, 0x55555556, URZ ;  /* 0x555555562d0478a5 */ /* 0x000fc8000f8e023f */
[----:B------:R-:W-:Y:S02]  /*1f20*/  ULEA.HI UR54, UR5, UR5, URZ, 0x1 ;  /* 0x0000000505367291 */ /* 0x000fe4000f8f083f */
[----:B------:R-:W-:Y:S02]  /*1f30*/  UIADD3 UR5, UR42, 0x21800, URZ ;  /* 0x000218002a057890 */ /* 0x000fe4000fffe03f */
[----:B------:R-:W-:Y:S02]  /*1f40*/  UIMAD UR54, UR54, -0x3, UR45 ;  /* 0xfffffffd363678a4 */ /* 0x000fe4000f8e022d */
[----:B------:R-:W-:Y:S02]  /*1f50*/  ULOP3.LUT UP0, URZ, UR5, 0x3ff, URZ, 0xc0, !UPT ;  /* 0x000003ff053f7892 */ /* 0x000fe4000f80c03f */
[----:B------:R-:W-:Y:S02]  /*1f60*/  ULEA UR4, UR54, UR42, 0xc ;  /* 0x0000002a36047291 */ /* 0x000fe4000f8e603f */
[----:B------:R-:W-:-:S02]  /*1f70*/  ULEA UR5, UR54, UR5, 0xd ;  /* 0x0000000536057291 */ /* 0x000fc4000f8e683f */
[----:B------:R-:W-:Y:S01]  /*1f80*/  PLOP3.LUT P0, PT, PT, PT, UP0, 0x80, 0x0 ;  /* 0x000000000000781c */ /* 0x000fe20003f0f008 */
[----:B------:R-:W-:Y:S02]  /*1f90*/  UIADD3 UR4, UR4, 0xc400, URZ ;  /* 0x0000c40004047890 */ /* 0x000fe4000fffe03f */
[----:B------:R-:W-:Y:S02]  /*1fa0*/  USHF.R.U32.HI UR5, URZ, 0x4, UR5 ;  /* 0x000000043f057899 */ /* 0x000fe40008011605 */
[----:B------:R-:W-:Y:S02]  /*1fb0*/  USHF.R.U32.HI UR4, URZ, 0x4, UR4 ;  /* 0x000000043f047899 */ /* 0x000fe40008011604 */
[----:B------:R-:W-:Y:S02]  /*1fc0*/  ULOP3.LUT UR44, UR5, 0x3fff, URZ, 0xc0, !UPT ;  /* 0x00003fff052c7892 */ /* 0x000fe4000f8ec03f */
[----:B------:R-:W-:-:S04]  /*1fd0*/  ULOP3.LUT UR56, UR4, 0x3fff, URZ, 0xc0, !UPT ;  /* 0x00003fff04387892 */ /* 0x000fc8000f8ec03f */
[----:B------:R-:W-:Y:S08]  /*1fe0*/  @!P0 BRA `(.L_x_10437) ;  /* 0x0000000000408947 */ /* 0x000ff00003800000 */
        /* <DEDUP_REMOVED lines=16> */
.L_x_10437:
        /* <DEDUP_REMOVED lines=9> */
.L_x_10658:
[----:B------:R-:W-:Y:S05]  /*2180*/  @!P0 BRA `(.L_x_10439) ;  /* 0x0000000000048947 */ /* 0x000fea0003800000 */
[----:B------:R-:W-:Y:S01]  /*2190*/  BPT.TRAP 0x1 ;  /* 0x000000040000795c */ /* 0x000fe20000300000 */
.L_x_10439:
[----:B0-----:R-:W-:Y:S02]  /*21a0*/  IMAD.U32 R3, RZ, RZ, UR48 ;  /* 0x00000030ff037e24 */ /* 0x001fe4000f8e00ff */
[----:B------:R-:W-:-:S03]  /*21b0*/  IMAD.U32 R0, RZ, RZ, UR51 ;  /* 0x00000033ff007e24 */ /* 0x000fc6000f8e00ff */
[----:B------:R-:W-:Y:S02]  /*21c0*/  LEA R3, R3, UR42, 0x3 ;  /* 0x0000002a03037c11 */ /* 0x000fe4000f8e18ff */
[----:B------:R-:W-:-:S04]  /*21d0*/  SHF.L.U32 R0, R0, 0x1f, RZ ;  /* 0x0000001f00007819 */ /* 0x000fc800000006ff */
[----:B------:R0:W1:Y:S01]  /*21e0*/  SYNCS.PHASECHK.TRANS64.TRYWAIT P2, [R3+URZ+0x2d830], R0 ;  /* 0x02d83000030075a7 */ /* 0x000062000804017f */
[----:B------:R-:W-:Y:S05]  /*21f0*/  @!P0 BRA `(.L_x_10440) ;  /* 0x0000000000048947 */ /* 0x000fea0003800000 */
[----:B------:R-:W-:Y:S01]  /*2200*/  BPT.TRAP 0x1 ;  /* 0x000000040000795c */ /* 0x000fe20000300000 */
.L_x_10440:
[----:B------:R-:W2:Y:S02]  /*2210*/  S2R R4, SR_TID.X ;  /* 0x0000000000047919 */ /* 0x000ea40000002100 */
[----:B--2---:R-:W-:Y:S01]  /*2220*/  LOP3.LUT P1, RZ, R4, 0x7f, RZ, 0xc0, !PT ;  /* 0x0000007f04ff7812 */ /* 0x004fe2000782c0ff */
[----:B-1----:R-:W-:-:S12]  /*2230*/  @P2 BRA `(.L_x_10441) ;  /* 0x0000000000082947 */ /* 0x002fd80003800000 */
[----:B------:R-:W1:Y:S02]  /*2240*/  SYNCS.PHASECHK.TRANS64.TRYWAIT P2, [R3+URZ+0x2d830], R0 ;  /* 0x02d83000030075a7 */ /* 0x000e64000804017f */
[----:B-1----:R-:W-:Y:S05]  /*2250*/  @!P2 BRA `(.L_x_10442) ;  /* 0x0000015c009ca947 */ /* 0x002fea0003800000 */
.L_x_10441:
[----:B------:R-:W-:Y:S05]  /*2260*/  WARPSYNC.ALL ;  /* 0x0000000000007948 */ /* 0x000fea0003800000 */
[----:B------:R-:W-:Y:S01]  /*2270*/  UIADD3 UR4, UR42, 0x15400, URZ ;  /* 0x000154002a047890 */ /* 0x000fe2000fffe03f */
[----:B------:R-:W-:Y:S01]  /*2280*/  WARPGROUP.ARRIVE ;  /* 0x00000000000079c5 */ /* 0x000fe20000000000 */
[----:B------:R-:W-:Y:S01]  /*2290*/  UMOV UR5, 0x80000020 ;  /* 0x8000002000057882 */ /* 0x000fe20000000000 */
[----:B------:R-:W-:Y:S01]  /*22a0*/  UMOV UR7, 0x80000020 ;  /* 0x8000002000077882 */ /* 0x000fe20000000000 */
[----:B------:R-:W-:Y:S01]  /*22b0*/  USHF.R.U32.HI UR4, URZ, 0x4, UR4 ;  /* 0x000000043f047899 */ /* 0x000fe20008011604 */
[----:B01----:R-:W-:Y:S01]  /*22c0*/  VIADD R0, R136, UR40 ;  /* 0x0000002888007c36 */ /* 0x003fe20008000000 */
[----:B------:R-:W-:Y:S01]  /*22d0*/  UMOV UR9, 0x80000020 ;  /* 0x8000002000097882 */ /* 0x000fe20000000000 */
[----:B------:R-:W-:Y:S01]  /*22e0*/  UMOV UR11, 0x80000020 ;  /* 0x80000020000b7882 */ /* 0x000fe20000000000 */
[----:B------:R-:W-:Y:S01]  /*22f0*/  ULOP3.LUT UR4, UR4, 0x3fff, URZ, 0xc0, !UPT ;  /* 0x00003fff04047892 */ /* 0x000fe2000f8ec03f */
[----:B------:R-:W-:Y:S01]  /*2300*/  @!P1 VIADD R3, R3, 0x2d840 ;  /* 0x0002d84003039836 */ /* 0x000fe20000000000 */
[----:B------:R-:W-:Y:S01]  /*2310*/  UMOV UR13, 0x80000020 ;  /* 0x80000020000d7882 */ /* 0x000fe20000000000 */
[----:B------:R-:W-:Y:S01]  /*2320*/  UMOV UR15, 0x80000020 ;  /* 0x80000020000f7882 */ /* 0x000fe20000000000 */
[----:B------:R-:W-:Y:S01]  /*2330*/  ULOP3.LUT UR32, UR4, 0x10000, URZ, 0xfc, !UPT ;  /* 0x0001000004207892 */ /* 0x000fe2000f8efc3f */
[----:B------:R-:W-:Y:S01]  /*2340*/  IMAD.MOV.U32 R5, RZ, RZ, -0x80 ;  /* 0xffffff80ff057424 */ /* 0x000fe200078e00ff */
[----:B------:R-:W-:Y:S01]  /*2350*/  ULOP3.LUT UR4, UR56, 0x10000, URZ, 0xfc, !UPT ;  /* 0x0001000038047892 */ /* 0x000fe2000f8efc3f */
[----:B------:R-:W-:Y:S01]  /*2360*/  @!P1 PRMT R3, RZ, 0x654, R3 ;  /* 0x00000654ff039816 */ /* 0x000fe20000000003 */
[----:B------:R-:W-:Y:S01]  /*2370*/  UIMAD UR6, UR48, 0x600, UR32 ;  /* 0x00000600300678a4 */ /* 0x000fe2000f8e0220 */
[----:B------:R-:W-:Y:S01]  /*2380*/  IMAD R7, R2, R5, 0x80 ;  /* 0x0000008002077424 */ /* 0x000fe200078e0205 */
[----:B------:R-:W-:-:S02]  /*2390*/  UIADD3 UR8, UR4, 0x2, URZ ;  /* 0x0000000204087890 */ /* 0x000fc4000fffe03f */
[----:B------:R-:W-:Y:S02]  /*23a0*/  UIADD3 UR10, UR6, 0x2, URZ ;  /* 0x00000002060a7890 */ /* 0x000fe4000fffe03f */
[----:B------:R-:W-:Y:S01]  /*23b0*/  UIADD3 UR12, UR4, 0x300, URZ ;  /* 0x00000300040c7890 */ /* 0x000fe2000fffe03f */
[----:B------:R-:W-:Y:S01]  /*23c0*/  IADD3 R8, -R16, UR39, R7 ;  /* 0x0000002710087c10 */ /* 0x000fe2000fffe107 */
[----:B------:R-:W-:Y:S02]  /*23d0*/  UIADD3 UR14, UR6, 0x200, URZ ;  /* 0x00000200060e7890 */ /* 0x000fe4000fffe03f */
[----:B------:R-:W-:Y:S01]  /*23e0*/  HGMMA.64x128x16.F32.BF16 R24, gdesc[UR4], RZ, !UPT, gsb0 ;  /* 0x01e00000041879f0 */ /* 0x000fe2000c0018ff */
        /* <DEDUP_REMOVED lines=13> */
[----:B------:R-:W-:Y:S01]  /*24c0*/  ULDC UR35, c[0x0][0x9dc] ;  /* 0x0002770000237ab9 */ /* 0x000fe20000000800 */
[----:B------:R-:W-:-:S06]  /*24d0*/  UISETP.NE.AND UP0, UPT, UR6, 0x1, UPT ;  /* 0x000000010600788c */ /* 0x000fcc000bf05270 */
[----:B------:R-:W-:Y:S02]  /*24e0*/  PLOP3.LUT P2, PT, PT, PT, UP0, 0x80, 0x0 ;  /* 0x000000000000781c */ /* 0x000fe40003f4f008 */
[----:B------:R-:W-:-:S03]  /*24f0*/  PLOP3.LUT P3, PT, PT, PT, UP0, 0x80, 0x0 ;  /* 0x000000000000781c */ /* 0x000fc60003f6f008 */
[----:B------:R-:W-:-:S08]  /*2500*/  @UP0 ULDC UR6, c[0x0][0x44c] ;  /* 0x0001130000060ab9 */ /* 0x000fd00000000800 */
[----:B------:R-:W-:Y:S01]  /*2510*/  @P2 IMAD.HI.U32 R4, R0, UR6, RZ ;  /* 0x0000000600042c27 */ /* 0x000fe2000f8e00ff */
[----:B------:R-:W-:-:S04]  /*2520*/  @UP0 ULDC UR6, c[0x0][0x450] ;  /* 0x0001140000060ab9 */ /* 0x000fc80000000800 */
[----:B------:R-:W-:Y:S01]  /*2530*/  @P3 SHF.R.U32.HI R0, RZ, UR6, R4 ;  /* 0x00000006ff003c19 */ /* 0x000fe20008011604 */
[----:B------:R-:W-:Y:S01]  /*2540*/  ULDC.64 UR6, c[0x0][0x9e0] ;  /* 0x0002780000067ab9 */ /* 0x000fe20000000a00 */
[----:B------:R-:W-:Y:S01]  /*2550*/  IMAD.U32 R4, RZ, RZ, UR47 ;  /* 0x0000002fff047e24 */ /* 0x000fe2000f8e00ff */
[----:B------:R-:W-:Y:S02]  /*2560*/  UISETP.GE.AND UP1, UPT, UR7, 0x1, UPT ;  /* 0x000000010700788c */ /* 0x000fe4000bf26270 */
[----:B------:R-:W0:Y:S04]  /*2570*/  SHFL.IDX PT, R11, R0, RZ, 0x1c1f ;  /* 0x001c1fff000b7589 */ /* 0x000e2800000e0000 */
[----:B------:R-:W-:Y:S01]  /*2580*/  PLOP3.LUT P2, PT, PT, PT, UP1, 0x40, 0x0 ;  /* 0x000000000000781c */ /* 0x000fe20003f4e818 */
[----:B------:R-:W-:-:S02]  /*2590*/  WARPGROUP.DEPBAR.LE gsb0, 0x0 ;  /* 0x00008000000079c5 */ /* 0x000fc40000010000 */
        /* <DEDUP_REMOVED lines=18> */
[----:B------:R-:W-:Y:S02]  /*26c0*/  IADD3 R3, -R4, UR39, R3 ;  /* 0x0000002704037c10 */ /* 0x000fe4000fffe103 */
[----:B------:R-:W-:-:S03]  /*26d0*/  LEA R4, R2, 0xffffff80, 0x7 ;  /* 0xffffff8002047811 */ /* 0x000fc600078e38ff */
        /* <DEDUP_REMOVED lines=18> */
.L_x_10445:
[----:B------:R-:W-:-:S06]  /*2800*/  UISETP.NE.AND UP2, UPT, UR7, 0x1, UPT ;  /* 0x000000010700788c */ /* 0x000fcc000bf45270 */
[----:B------:R-:W-:-:S05]  /*2810*/  PLOP3.LUT P2, PT, PT, PT, UP2, 0x80, 0x0 ;  /* 0x000000000000781c */ /* 0x000fca0003f4f028 */
[----:B------:R-:W-:-:S08]  /*2820*/  @UP2 ULDC.64 UR10, c[0x0][0x9e8] ;  /* 0x00027a00000a2ab9 */ /* 0x000fd00000000a00 */
[----:B------:R-:W-:-:S05]  /*2830*/  @P2 IMAD.HI.U32 R10, R3, UR10, RZ ;  /* 0x0000000a030a2c27 */ /* 0x000fca000f8e00ff */
[----:B------:R-:W-:-:S07]  /*2840*/  @P2 SHF.R.U32.HI R3, RZ, UR11, R10 ;  /* 0x0000000bff032c19 */ /* 0x000fce000801160a */
.L_x_10446:
[----:B------:R-:W-:Y:S05]  /*2850*/  BSYNC B0 ;  /* 0x0000000000007941 */ /* 0x000fea0003800000 */
.L_x_10444:
[----:B------:R-:W-:-:S04]  /*2860*/  IMAD R3, R3, UR7, -R4 ;  /* 0x0000000703037c24 */ /* 0x000fc8000f8e0a04 */
[----:B------:R-:W-:-:S05]  /*2870*/  IMAD.IADD R3, R3, 0x1, -R16 ;  /* 0x0000000103037824 */ /* 0x000fca00078e0a10 */
[----:B------:R-:W-:Y:S02]  /*2880*/  VIMNMX R6, R6, R3, !PT ;  /* 0x0000000306067248 */ /* 0x000fe40007fe0100 */
[----:B------:R-:W-:-:S07]  /*2890*/  VIADDMNMX R5, R3, UR7, R5, PT ;  /* 0x0000000703057c46 */ /* 0x000fce000b800105 */
.L_x_10443:
[----:B------:R-:W2:Y:S01]  /*28a0*/  LDL.LU R10, [R1] ;  /* 0x00000000010a7983 */ /* 0x000ea20000300800 */
[C---:B------:R-:W-:Y:S02]  /*28b0*/  ISETP.GE.AND P4, PT, R7.reuse, 0x9, PT ;  /* 0x000000090700780c */ /* 0x040fe40003f86270 */
[C---:B------:R-:W-:Y:S02]  /*28c0*/  ISETP.GE.AND P2, PT, R7.reuse, 0x2, PT ;  /* 0x000000020700780c */ /* 0x040fe40003f46270 */
[----:B------:R-:W-:Y:S02]  /*28d0*/  ISETP.GE.AND P5, PT, R7, 0xa, PT ;  /* 0x0000000a0700780c */ /* 0x000fe40003fa6270 */
[----:B------:R-:W-:-:S04]  /*28e0*/  ISETP.GT.AND P3, PT, R6, 0x1, !P2 ;  /* 0x000000010600780c */ /* 0x000fc80005764270 */
[----:B------:R-:W-:-:S04]  /*28f0*/  ISETP.LT.OR P3, PT, R5, 0x2, P3 ;  /* 0x000000020500780c */ /* 0x000fc80001f61670 */
[----:B------:R-:W-:Y:S02]  /*2900*/  FSEL R25, R25, -INF , !P3 ;  /* 0xff80000019197808 */ /* 0x000fe40005800000 */
[----:B------:R-:W-:-:S04]  /*2910*/  ISETP.GT.AND P3, PT, R6, 0x9, !P5 ;  /* 0x000000090600780c */ /* 0x000fc80006f64270 */
[----:B------:R-:W-:-:S04]  /*2920*/  ISETP.LT.OR P3, PT, R5, 0xa, P3 ;  /* 0x0000000a0500780c */ /* 0x000fc80001f61670 */
[----:B------:R-:W-:Y:S02]  /*2930*/  FSEL R29, R29, -INF , !P3 ;  /* 0xff8000001d1d7808 */ /* 0x000fe40005800000 */
[----:B--2---:R-:W-:-:S04]  /*2940*/  LOP3.LUT R10, R10, 0xfffffffd, RZ, 0xc0, !PT ;  /* 0xfffffffd0a0a7812 */ /* 0x004fc800078ec0ff */
[----:B------:R-:W-:Y:S02]  /*2950*/  @P4 LOP3.LUT R10, R10, 0x2, RZ, 0xfc, !PT ;  /* 0x000000020a0a4812 */ /* 0x000fe400078efcff */
[----:B------:R-:W-:Y:S02]  /*2960*/  ISETP.GT.AND P4, PT, R6, 0x8, !P4 ;  /* 0x000000080600780c */ /* 0x000fe40006784270 */
[----:B------:R-:W-:Y:S02]  /*2970*/  LOP3.LUT R10, R10, 0xfffffffb, RZ, 0xc0, !PT ;  /* 0xfffffffb0a0a7812 */ /* 0x000fe400078ec0ff */
[----:B------:R-:W-:Y:S02]  /*2980*/  ISETP.LT.OR P4, PT, R5, 0x9, P4 ;  /* 0x000000090500780c */ /* 0x000fe40002781670 */
[----:B------:R-:W-:Y:S02]  /*2990*/  @P5 LOP3.LUT R10, R10, 0x4, RZ, 0xfc, !PT ;  /* 0x000000040a0a5812 */ /* 0x000fe400078efcff */
[----:B------:R-:W-:-:S02]  /*29a0*/  ISETP.GE.AND P5, PT, R7, 0x11, PT ;  /* 0x000000110700780c */ /* 0x000fc40003fa6270 */
[----:B------:R-:W-:Y:S02]  /*29b0*/  FSEL R28, R28, -INF , !P4 ;  /* 0xff8000001c1c7808 */ /* 0x000fe40006000000 */
[----:B------:R-:W-:Y:S02]  /*29c0*/  ISETP.GE.AND P4, PT, R7, 0x12, PT ;  /* 0x000000120700780c */ /* 0x000fe40003f86270 */
[----:B------:R-:W-:Y:S02]  /*29d0*/  LOP3.LUT R10, R10, 0xfffffff7, RZ, 0xc0, !PT ;  /* 0xfffffff70a0a7812 */ /* 0x000fe400078ec0ff */
[----:B------:R-:W-:-:S04]  /*29e0*/  ISETP.GT.AND P3, PT, R6, 0x10, !P5 ;  /* 0x000000100600780c */ /* 0x000fc80006f64270 */
[----:B------:R-:W-:Y:S02]  /*29f0*/  ISETP.LT.OR P3, PT, R5, 0x11, P3 ;  /* 0x000000110500780c */ /* 0x000fe40001f61670 */
[----:B------:R-:W-:Y:S02]  /*2a00*/  @P5 LOP3.LUT R10, R10, 0x8, RZ, 0xfc, !PT ;  /* 0x000000080a0a5812 */ /* 0x000fe400078efcff */
[----:B------:R-:W-:Y:S02]  /*2a10*/  FSEL R32, R32, -INF , !P3 ;  /* 0xff80000020207808 */ /* 0x000fe40005800000 */
[----:B------:R-:W-:Y:S02]  /*2a20*/  LOP3.LUT R10, R10, 0xfdffffff, RZ, 0xc0, !PT ;  /* 0xfdffffff0a0a7812 */ /* 0x000fe400078ec0ff */
[----:B------:R-:W-:Y:S02]  /*2a30*/  ISETP.GT.AND P3, PT, R6, 0x11, !P4 ;  /* 0x000000110600780c */ /* 0x000fe40006764270 */
[----:B------:R-:W-:-:S02]  /*2a40*/  @P4 LOP3.LUT R10, R10, 0x2000000, RZ, 0xfc, !PT ;  /* 0x020000000a0a4812 */ /* 0x000fc400078efcff */
        /* <DEDUP_REMOVED lines=156> */
[----:B------:R-:W-:-:S03]  /*3410*/  ISETP.GT.AND P6, PT, R6, 0x79, !P6 ;  /* 0x000000790600780c */ /* 0x000fc600077c4270 */
[----:B------:R1:W-:Y:S01]  /*3420*/  STL [R1], R10 ;  /* 0x0000000a01007387 */ /* 0x0003e20000100800 */
[----:B------:R-:W-:-:S04]  /*3430*/  ISETP.LT.OR P6, PT, R5, 0x7a, P6 ;  /* 0x0000007a0500780c */ /* 0x000fc800037c1670 */
[----:B------:R-:W-:Y:S02]  /*3440*/  FSEL R85, R85, -INF , !P6 ;  /* 0xff80000055557808 */ /* 0x000fe40007000000 */
[----:B------:R-:W-:Y:S01]  /*3450*/  PLOP3.LUT P6, PT, PT, PT, UP1, 0x40, 0x0 ;  /* 0x000000000000781c */ /* 0x000fe20003fce818 */
[----:B0-----:R-:W-:Y:S01]  /*3460*/  IMAD.IADD R20, R20, 0x1, R7 ;  /* 0x0000000114147824 */ /* 0x001fe200078e0207 */
[----:B------:R-:W-:-:S11]  /*3470*/  VIADDMNMX R5, R7, R9, R8, PT ;  /* 0x0000000907057246 */ /* 0x000fd60003800108 */
[----:B-1----:R-:W-:Y:S05]  /*3480*/  @P6 BRA `(.L_x_10447) ;  /* 0x0000000000646947 */ /* 0x002fea0003800000 */
        /* <DEDUP_REMOVED lines=14> */
.L_x_10449:
[----:B------:R-:W-:-:S06]  /*3570*/  UISETP.NE.AND UP2, UPT, UR7, 0x1, UPT ;  /* 0x000000010700788c */ /* 0x000fcc000bf45270 */
[----:B------:R-:W-:-:S05]  /*3580*/  PLOP3.LUT P6, PT, PT, PT, UP2, 0x80, 0x0 ;  /* 0x000000000000781c */ /* 0x000fca0003fcf028 */
[----:B------:R-:W-:-:S08]  /*3590*/  @UP2 ULDC.64 UR10, c[0x0][0x9e8] ;  /* 0x00027a00000a2ab9 */ /* 0x000fd00000000a00 */
[----:B------:R-:W-:Y:S01]  /*35a0*/  @P6 IMAD.HI.U32 R0, R7, UR10, RZ ;  /* 0x0000000a07006c27 */ /* 0x000fe2000f8e00ff */
[----:B------:R-:W-:-:S13]  /*35b0*/  PLOP3.LUT P6, PT, PT, PT, UP2, 0x80, 0x0 ;  /* 0x000000000000781c */ /* 0x000fda0003fcf028 */
[----:B------:R-:W-:-:S07]  /*35c0*/  @P6 SHF.R.U32.HI R7, RZ, UR11, R0 ;  /* 0x0000000bff076c19 */ /* 0x000fce0008011600 */
.L_x_10450:
[----:B------:R-:W-:Y:S05]  /*35d0*/  BSYNC B0 ;  /* 0x0000000000007941 */ /* 0x000fea0003800000 */
.L_x_10448:
[----:B------:R-:W-:-:S04]  /*35e0*/  IMAD R7, R7, UR7, -R4 ;  /* 0x0000000707077c24 */ /* 0x000fc8000f8e0a04 */
[----:B------:R-:W-:-:S05]  /*35f0*/  IMAD.IADD R7, R7, 0x1, -R16 ;  /* 0x0000000107077824 */ /* 0x000fca00078e0a10 */
[----:B------:R-:W-:Y:S02]  /*3600*/  VIMNMX R20, R20, R7, !PT ;  /* 0x0000000714147248 */ /* 0x000fe40007fe0100 */
[----:B------:R-:W-:-:S07]  /*3610*/  VIADDMNMX R5, R7, UR7, R5, PT ;  /* 0x0000000707057c46 */ /* 0x000fce000b800105 */
.L_x_10447:
[----:B------:R-:W-:Y:S01]  /*3620*/  ISETP.GT.AND P2, PT, R20, 0x1, !P2 ;  /* 0x000000011400780c */ /* 0x000fe20005744270 */
[----:B------:R-:W-:Y:S01]  /*3630*/  ULDC UR33, c[0x0][0x988] ;  /* 0x0002620000217ab9 */ /* 0x000fe20000000800 */
[C---:B------:R-:W-:Y:S01]  /*3640*/  LOP3.LUT P6, RZ, R10.reuse, 0x8, RZ, 0xc0, !PT ;  /* 0x000000080aff7812 */ /* 0x040fe200078cc0ff */
[----:B------:R-:W-:Y:S01]  /*3650*/  @UP0 ULDC UR10, c[0x0][0x44c] ;  /* 0x00011300000a0ab9 */ /* 0x000fe20000000800 */
[----:B------:R-:W-:Y:S01]  /*3660*/  ISETP.LT.OR P2, PT, R5, 0x2, P2 ;  /* 0x000000020500780c */ /* 0x000fe20001741670 */
[----:B------:R-:W-:Y:S01]  /*3670*/  UIMAD.WIDE.U32 UR10, UR40, UR10, URZ ;  /* 0x0000000a280a72a5 */ /* 0x000fe2000f8e003f */
[----:B------:R-:W-:Y:S01]  /*3680*/  FMNMX.FTZ R7, R3, R25, !PT ;  /* 0x0000001903077209 */ /* 0x000fe20007810000 */
[----:B------:R-:W-:Y:S01]  /*3690*/  @UP0 ULDC UR15, c[0x0][0x450] ;  /* 0x00011400000f0ab9 */ /* 0x000fe20000000800 */
[----:B------:R-:W-:Y:S01]  /*36a0*/  FSEL R27, R27, -INF , !P2 ;  /* 0xff8000001b1b7808 */ /* 0x000fe20005000000 */
[----:B------:R-:W-:Y:S01]  /*36b0*/  UMOV UR14, UR40 ;  /* 0x00000028000e7c82 */ /* 0x000fe20008000000 */
[----:B------:R-:W-:Y:S01]  /*36c0*/  LOP3.LUT P2, RZ, R10, 0x2, RZ, 0xc0, !PT ;  /* 0x000000020aff7812 */ /* 0x000fe2000784c0ff */
[----:B------:R-:W-:Y:S01]  /*36d0*/  @UP0 USHF.R.U32.HI UR14, URZ, UR15, UR11 ;  /* 0x0000000f3f0e0299 */ /* 0x000fe2000801160b */
[----:B------:R-:W-:Y:S01]  /*36e0*/  FMNMX.FTZ R0, R28, R7, !PT ;  /* 0x000000071c007209 */ /* 0x000fe20007810000 */
[----:B------:R-:W-:Y:S01]  /*36f0*/  VIADD R2, R2, 0xfffffffe ;  /* 0xfffffffe02027836 */ /* 0x000fe20000000000 */
[----:B------:R-:W-:Y:S01]  /*3700*/  ISETP.GT.AND P2, PT, R20, 0x8, !P2 ;  /* 0x000000081400780c */ /* 0x000fe20005744270 */
[----:B------:R-:W-:Y:S01]  /*3710*/  UIADD3 UR55, UR55, UR14, URZ ;  /* 0x0000000e37377290 */ /* 0x000fe2000fffe03f */
[----:B------:R-:W-:-:S02]  /*3720*/  FMNMX.FTZ R7, R29, R0, !PT ;  /* 0x000000001d077209 */ /* 0x000fc40007810000 */
[----:B------:R-:W-:Y:S01]  /*3730*/  ISETP.LT.OR P2, PT, R5, 0x9, P2 ;  /* 0x000000090500780c */ /* 0x000fe20001741670 */
[----:B------:R-:W-:Y:S01]  /*3740*/  UIADD3 UR6, UR55, UR6, URZ ;  /* 0x0000000637067290 */ /* 0x000fe2000fffe03f */
        /* <DEDUP_REMOVED lines=12> */
[----:B------:R-:W-:Y:S02]  /*3810*/  LOP3.LUT P6, RZ, R10, 0x8000, RZ, 0xc0, !PT ;  /* 0x000080000aff7812 */ /* 0x000fe400078cc0ff */
        /* <DEDUP_REMOVED lines=17> */
[----:B------:R-:W-:Y:S02]  /*3930*/  ISETP.GT.AND P2, PT, R20, 0x19, !P2 ;  /* 0x000000191400780c */ /* 0x000fe40005744270 */
[----:B------:R-:W-:Y:S02]  /*3940*/  FMNMX.FTZ R0, R56, R7, !PT ;  /* 0x0000000738007209 */ /* 0x000fe40007810000 */
[----:B------:R-:W-:Y:S02]  /*3950*/  ISETP.LT.OR P2, PT, R5, 0x1a, P2 ;  /* 0x0000001a0500780c */ /* 0x000fe40001741670 */
[----:B------:R-:W-:Y:S02]  /*3960*/  FMNMX.FTZ R7, R57, R0, !PT ;  /* 0x0000000039077209 */ /* 0x000fe40007810000 */
        /* <DEDUP_REMOVED lines=31> */
[C---:B------:R-:W-:Y:S02]  /*3b60*/  ISETP.GT.AND P2, PT, R20.reuse, 0x30, !P2 ;  /* 0x000000301400780c */ /* 0x040fe40005744270 */
[----:B------:R-:W-:Y:S02]  /*3b70*/  FMNMX.FTZ R4, R85, R0, !PT ;  /* 0x0000000055047209 */ /* 0x000fe40007810000 */
[----:B------:R-:W-:Y:S02]  /*3b80*/  ISETP.LT.OR P2, PT, R5, 0x31, P2 ;  /* 0x000000310500780c */ /* 0x000fe40001741670 */
[----:B------:R-:W-:Y:S01]  /*3b90*/  ISETP.GT.AND P3, PT, R20, 0x70, !P3 ;  /* 0x000000701400780c */ /* 0x000fe20005f64270 */
[----:B------:R-:W0:Y:S01]  /*3ba0*/  SHFL.BFLY PT, R7, R4, 0x2, 0x1f ;  /* 0x0c401f0004077f89 */ /* 0x000e2200000e0000 */
[----:B------:R-:W-:Y:S02]  /*3bb0*/  FSEL R50, R50, -INF , !P2 ;  /* 0xff80000032327808 */ /* 0x000fe40005000000 */
[----:B------:R-:W-:-:S02]  /*3bc0*/  LOP3.LUT P2, RZ, R10, 0x20000, RZ, 0xc0, !PT ;  /* 0x000200000aff7812 */ /* 0x000fc4000784c0ff */
[C---:B------:R-:W-:Y:S02]  /*3bd0*/  ISETP.GT.AND P4, PT, R20.reuse, 0x71, !P4 ;  /* 0x000000711400780c */ /* 0x040fe40006784270 */
[C---:B------:R-:W-:Y:S02]  /*3be0*/  ISETP.GT.AND P2, PT, R20.reuse, 0x31, !P2 ;  /* 0x000000311400780c */ /* 0x040fe40005744270 */
[----:B------:R-:W-:Y:S02]  /*3bf0*/  ISETP.GT.AND P5, PT, R20, 0x78, !P5 ;  /* 0x000000781400780c */ /* 0x000fe40006fa4270 */
[C---:B------:R-:W-:Y:S02]  /*3c00*/  ISETP.LT.OR P2, PT, R5.reuse, 0x32, P2 ;  /* 0x000000320500780c */ /* 0x040fe40001741670 */
[----:B------:R-:W-:Y:S02]  /*3c10*/  ISETP.LT.OR P3, PT, R5, 0x71, P3 ;  /* 0x000000710500780c */ /* 0x000fe40001f61670 */
[----:B------:R-:W-:-:S02]  /*3c20*/  FSEL R51, R51, -INF , !P2 ;  /* 0xff80000033337808 */ /* 0x000fc40005000000 */
[----:B------:R-:W-:Y:S02]  /*3c30*/  LOP3.LUT P2, RZ, R10, 0x10000, RZ, 0xc0, !PT ;  /* 0x000100000aff7812 */ /* 0x000fe4000784c0ff */
[C---:B------:R-:W-:Y:S02]  /*3c40*/  ISETP.LT.OR P4, PT, R5.reuse, 0x72, P4 ;  /* 0x000000720500780c */ /* 0x040fe40002781670 */
[----:B------:R-:W-:Y:S02]  /*3c50*/  ISETP.GT.AND P2, PT, R20, 0x38, !P2 ;  /* 0x000000381400780c */ /* 0x000fe40005744270 */
[----:B------:R-:W-:Y:S02]  /*3c60*/  FSEL R82, R82, -INF , !P3 ;  /* 0xff80000052527808 */ /* 0x000fe40005800000 */
[----:B------:R-:W-:Y:S02]  /*3c70*/  ISETP.LT.OR P2, PT, R5, 0x39, P2 ;  /* 0x000000390500780c */ /* 0x000fe40001741670 */
[----:B0-----:R-:W-:-:S02]  /*3c80*/  FMNMX.FTZ R7, R4, R7, !PT ;  /* 0x0000000704077209 */ /* 0x001fc40007810000 */
[----:B------:R-:W-:Y:S02]  /*3c90*/  FSEL R54, R54, -INF , !P2 ;  /* 0xff80000036367808 */ /* 0x000fe40005000000 */
[----:B------:R-:W-:Y:S01]  /*3ca0*/  ISETP.GT.AND P2, PT, R20, 0x39, !P6 ;  /* 0x000000391400780c */ /* 0x000fe20007744270 */
[----:B------:R-:W0:Y:S01]  /*3cb0*/  SHFL.BFLY PT, R0, R7, 0x1, 0x1f ;  /* 0x0c201f0007007f89 */ /* 0x000e2200000e0000 */
[----:B------:R-:W-:Y:S02]  /*3cc0*/  LOP3.LUT P6, RZ, R10, 0x10, RZ, 0xc0, !PT ;  /* 0x000000100aff7812 */ /* 0x000fe400078cc0ff */
[C---:B------:R-:W-:Y:S02]  /*3cd0*/  ISETP.LT.OR P2, PT, R5.reuse, 0x3a, P2 ;  /* 0x0000003a0500780c */ /* 0x040fe40001741670 */
[----:B------:R-:W-:Y:S02]  /*3ce0*/  ISETP.LT.OR P5, PT, R5, 0x79, P5 ;  /* 0x000000790500780c */ /* 0x000fe40002fa1670 */
[----:B------:R-:W-:-:S02]  /*3cf0*/  FSEL R55, R55, -INF , !P2 ;  /* 0xff80000037377808 */ /* 0x000fc40005000000 */
[----:B------:R-:W-:Y:S02]  /*3d00*/  LOP3.LUT P2, RZ, R10, 0x4000, RZ, 0xc0, !PT ;  /* 0x000040000aff7812 */ /* 0x000fe4000784c0ff */
[----:B------:R-:W-:Y:S02]  /*3d10*/  FSEL R83, R83, -INF , !P4 ;  /* 0xff80000053537808 */ /* 0x000fe40006000000 */
[----:B------:R-:W-:Y:S02]  /*3d20*/  ISETP.GT.AND P2, PT, R20, 0x40, !P2 ;  /* 0x000000401400780c */ /* 0x000fe40005744270 */
[----:B------:R-:W-:Y:S02]  /*3d30*/  FSEL R86, R86, -INF , !P5 ;  /* 0xff80000056567808 */ /* 0x000fe40006800000 */
        /* <DEDUP_REMOVED lines=8> */
[----:B------:R-:W-:-:S04]  /*3dc0*/  LOP3.LUT P2, RZ, R10, 0x1000, RZ, 0xc0, !PT ;  /* 0x000010000aff7812 */ /* 0x000fc8000784c0ff */
[----:B------:R-:W-:-:S04]  /*3dd0*/  ISETP.GT.AND P2, PT, R20, 0x48, !P2 ;  /* 0x000000481400780c */ /* 0x000fc80005744270 */
        /* <DEDUP_REMOVED lines=34> */
[----:B------:R-:W-:-:S04]  /*4000*/  FSETP.NEU.FTZ.AND P2, PT, R0, -INF , PT ;  /* 0xff8000000000780b */ /* 0x000fc80003f5d000 */
[----:B------:R-:W-:Y:S02]  /*4010*/  FSEL R90, R90, RZ, P2 ;  /* 0x000000ff5a5a7208 */ /* 0x000fe40001000000 */
[----:B------:R-:W-:Y:S02]  /*4020*/  ISETP.GT.AND P2, PT, R20, RZ, !P6 ;  /* 0x000000ff1400720c */ /* 0x000fe40007744270 */
[----:B------:R-:W-:Y:S01]  /*4030*/  LOP3.LUT P6, RZ, R10, 0x8000000, RZ, 0xc0, !PT ;  /* 0x080000000aff7812 */ /* 0x000fe200078cc0ff */
[--C-:B------:R-:W-:Y:S01]  /*4040*/  FFMA.FTZ R8, R3, UR33, -R90.reuse ;  /* 0x0000002103087c23 */ /* 0x100fe2000801085a */
[----:B------:R-:W-:Y:S01]  /*4050*/  ISETP.LT.OR P2, PT, R5, 0x1, P2 ;  /* 0x000000010500780c */ /* 0x000fe20001741670 */
[--C-:B------:R-:W-:Y:S01]  /*4060*/  FFMA.FTZ R11, R29, UR33, -R90.reuse ;  /* 0x000000211d0b7c23 */ /* 0x100fe2000801085a */
[----:B------:R-:W-:Y:S01]  /*4070*/  ISETP.GT.AND P6, PT, R20, 0x79, !P6 ;  /* 0x000000791400780c */ /* 0x000fe200077c4270 */
[--C-:B------:R-:W-:Y:S01]  /*4080*/  FFMA.FTZ R4, R32, UR33, -R90.reuse ;  /* 0x0000002120047c23 */ /* 0x100fe2000801085a */
[----:B------:R-:W-:Y:S01]  /*4090*/  FSEL R88, R26, -INF , !P2 ;  /* 0xff8000001a587808 */ /* 0x000fe20005000000 */
[--C-:B------:R-:W-:Y:S01]  /*40a0*/  FFMA.FTZ R9, R25, UR33, -R90.reuse ;  /* 0x0000002119097c23 */ /* 0x100fe2000801085a */
[----:B------:R-:W-:Y:S01]  /*40b0*/  LOP3.LUT P2, RZ, R10, 0x4000000, RZ, 0xc0, !PT ;  /* 0x040000000aff7812 */ /* 0x000fe2000784c0ff */
[--C-:B------:R-:W-:Y:S01]  /*40c0*/  FFMA.FTZ R10, R28, UR33, -R90.reuse ;  /* 0x000000211c0a7c23 */ /* 0x100fe2000801085a */
[----:B------:R-:W-:Y:S01]  /*40d0*/  FMNMX.FTZ R3, R88, R27, !PT ;  /* 0x0000001b58037209 */ /* 0x000fe20007810000 */
[----:B------:R-:W-:Y:S01]  /*40e0*/  MUFU.EX2 R8, R8 ;  /* 0x0000000800087308 */ /* 0x000fe20000000800 */
[----:B------:R-:W-:Y:S01]  /*40f0*/  ISETP.GT.AND P2, PT, R20, 0x69, !P2 ;  /* 0x000000691400780c */ /* 0x000fe20005744270 */
[--C-:B------:R-:W-:Y:S01]  /*4100*/  FFMA.FTZ R25, R44, UR33, -R90.reuse ;  /* 0x000000212c197c23 */ /* 0x100fe2000801085a */
[----:B------:R-:W-:Y:S01]  /*4110*/  FMNMX.FTZ R6, R30, R3, !PT ;  /* 0x000000031e067209 */ /* 0x000fe20007810000 */
[--C-:B------:R-:W-:Y:S01]  /*4120*/  FFMA.FTZ R44, R60, UR33, -R90.reuse ;  /* 0x000000213c2c7c23 */ /* 0x100fe2000801085a */
[----:B------:R-:W-:Y:S01]  /*4130*/  ISETP.LT.OR P2, PT, R5, 0x6a, P2 ;  /* 0x0000006a0500780c */ /* 0x000fe20001741670 */
[--C-:B------:R-:W-:Y:S01]  /*4140*/  FFMA.FTZ R48, R48, UR33, -R90.reuse ;  /* 0x0000002130307c23 */ /* 0x100fe2000801085a */
[----:B------:R-:W-:Y:S01]  /*4150*/  FMNMX.FTZ R3, R31, R6, !PT ;  /* 0x000000061f037209 */ /* 0x000fe20007810000 */
[----:B------:R-:W0:Y:S01]  /*4160*/  MUFU.EX2 R9, R9 ;  /* 0x0000000900097308 */ /* 0x000e220000000800 */
[----:B------:R-:W-:Y:S01]  /*4170*/  FSEL R79, R79, -INF , !P2 ;  /* 0xff8000004f4f7808 */ /* 0x000fe20005000000 */
        /* <DEDUP_REMOVED lines=24> */
[----:B------:R-:W-:Y:S01]  /*4300*/  FFMA.FTZ R37, R85, UR33, -R90 ;  /* 0x0000002155257c23 */ /* 0x000fe2000801085a */
        /* <DEDUP_REMOVED lines=14> */
[--C-:B------:R-:W-:Y:S01]  /*43f0*/  FFMA.FTZ R6, R49, UR33, -R90.reuse ;  /* 0x0000002131067c23 */ /* 0x100fe2000801085a */
[----:B------:R-:W-:Y:S01]  /*4400*/  FFMA.FTZ R49, R61, UR33, -R90 ;  /* 0x000000213d317c23 */ /* 0x000fe2000801085a */
[----:B------:R2:W-:Y:S01]  /*4410*/  MUFU.EX2 R3, R48 ;  /* 0x0000003000037308 */ /* 0x0005e20000000800 */
[----:B------:R-:W-:-:S04]  /*4420*/  FMNMX.FTZ R24, R66, R7, !PT ;  /* 0x0000000742187209 */ /* 0x000fc80007810000 */
[----:B------:R-:W-:-:S03]  /*4430*/  FMNMX.FTZ R7, R67, R24, !PT ;  /* 0x0000001843077209 */ /* 0x000fc60007810000 */
[----:B------:R-:W-:Y:S01]  /*4440*/  MUFU.EX2 R21, R21 ;  /* 0x0000001500157308 */ /* 0x000fe20000000800 */
[----:B------:R-:W-:Y:S01]  /*4450*/  FMNMX.FTZ R24, R70, R7, !PT ;  /* 0x0000000746187209 */ /* 0x000fe20007810000 */
[----:B--2---:R-:W-:-:S03]  /*4460*/  FFMA.FTZ R48, R64, UR33, -R90 ;  /* 0x0000002140307c23 */ /* 0x004fc6000801085a */
[----:B------:R-:W-:Y:S01]  /*4470*/  FMNMX.FTZ R29, R71, R24, !PT ;  /* 0x00000018471d7209 */ /* 0x000fe20007810000 */
[--C-:B------:R-:W-:Y:S01]  /*4480*/  FFMA.FTZ R24, R53, UR33, -R90.reuse ;  /* 0x0000002135187c23 */ /* 0x100fe2000801085a */
[----:B------:R-:W-:Y:S01]  /*4490*/  FFMA.FTZ R53, R65, UR33, -R90 ;  /* 0x0000002141357c23 */ /* 0x000fe2000801085a */
[----:B------:R2:W-:Y:S01]  /*44a0*/  MUFU.EX2 R7, R52 ;  /* 0x0000003400077308 */ /* 0x0005e20000000800 */
[----:B------:R-:W-:-:S04]  /*44b0*/  FMNMX.FTZ R28, R74, R29, !PT ;  /* 0x0000001d4a1c7209 */ /* 0x000fc80007810000 */
[----:B------:R-:W-:Y:S01]  /*44c0*/  FMNMX.FTZ R29, R75, R28, !PT ;  /* 0x0000001c4b1d7209 */ /* 0x000fe20007810000 */
[--C-:B------:R-:W-:Y:S02]  /*44d0*/  FFMA.FTZ R28, R56, UR33, -R90.reuse ;  /* 0x00000021381c7c23 */ /* 0x100fe4000801085a */
[----:B------:R-:W-:Y:S01]  /*44e0*/  MUFU.EX2 R25, R25 ;  /* 0x0000001900197308 */ /* 0x000fe20000000800 */
[----:B------:R-:W-:Y:S01]  /*44f0*/  FMNMX.FTZ R20, R78, R29, !PT ;  /* 0x0000001d4e147209 */ /* 0x000fe20007810000 */
[----:B--2---:R-:W-:-:S03]  /*4500*/  FFMA.FTZ R52, R68, UR33, -R90 ;  /* 0x0000002144347c23 */ /* 0x004fc6000801085a */
        /* <DEDUP_REMOVED lines=13> */
[----:B--2---:R-:W-:Y:S01]  /*45e0*/  FMNMX.FTZ R32, R20, R5, !PT ;  /* 0x0000000514207209 */ /* 0x004fe20007810000 */
[----:B------:R-:W-:-:S04]  /*45f0*/  FFMA.FTZ R20, R80, UR33, -R90 ;  /* 0x0000002150147c23 */ /* 0x000fc8000801085a */
[----:B------:R-:W2:Y:S02]  /*4600*/  SHFL.BFLY PT, R5, R32, 0x1, 0x1f ;  /* 0x0c201f0020057f89 */ /* 0x000ea400000e0000 */
[----:B------:R-:W-:Y:S08]  /*4610*/  MUFU.EX2 R49, R49 ;  /* 0x0000003100317308 */ /* 0x000ff00000000800 */
[----:B------:R-:W-:Y:S08]  /*4620*/  MUFU.EX2 R48, R48 ;  /* 0x0000003000307308 */ /* 0x000ff00000000800 */
[----:B------:R-:W-:Y:S01]  /*4630*/  MUFU.EX2 R53, R53 ;  /* 0x0000003500357308 */ /* 0x000fe20000000800 */
[----:B--2---:R-:W-:-:S07]  /*4640*/  FMNMX.FTZ R5, R32, R5, !PT ;  /* 0x0000000520057209 */ /* 0x004fce0007810000 */
[----:B------:R-:W-:Y:S01]  /*4650*/  MUFU.EX2 R52, R52 ;  /* 0x0000003400347308 */ /* 0x000fe20000000800 */
[----:B------:R-:W-:Y:S01]  /*4660*/  FFMA.FTZ R32, R84, UR33, -R90 ;  /* 0x0000002154207c23 */ /* 0x000fe2000801085a */
[C---:B------:R-:W-:Y:S01]  /*4670*/  FSETP.NEU.FTZ.AND P2, PT, R5.reuse, -INF , PT ;  /* 0xff8000000500780b */ /* 0x040fe20003f5d000 */
[----:B------:R-:W-:-:S05]  /*4680*/  FMUL.FTZ R56, R5, UR33 ;  /* 0x0000002105387c20 */ /* 0x000fca0008410000 */
[----:B------:R-:W-:Y:S01]  /*4690*/  MUFU.EX2 R57, R57 ;  /* 0x0000003900397308 */ /* 0x000fe20000000800 */
[----:B------:R-:W-:Y:S02]  /*46a0*/  FSEL R56, R56, RZ, P2 ;  /* 0x000000ff38387208 */ /* 0x000fe40001000000 */
[----:B------:R-:W-:-:S03]  /*46b0*/  PLOP3.LUT P2, PT, PT, PT, UP1, 0x40, 0x0 ;  /* 0x000000000000781c */ /* 0x000fc60003f4e818 */
[--C-:B------:R-:W-:Y:S01]  /*46c0*/  FFMA.FTZ R88, R88, UR33, -R56.reuse ;  /* 0x0000002158587c23 */ /* 0x100fe20008010838 */
        /* <DEDUP_REMOVED lines=12> */
[----:B------:R-:W3:Y:S01]  /*4790*/  MUFU.EX2 R88, R88 ;  /* 0x0000005800587308 */ /* 0x000ee20000000800 */
[--C-:B--2---:R-:W-:Y:S01]  /*47a0*/  FFMA.FTZ R60, R46, UR33, -R56.reuse ;  /* 0x000000212e3c7c23 */ /* 0x104fe20008010838 */
[--C-:B------:R-:W-:Y:S01]  /*47b0*/  FFMA.FTZ R46, R55, UR33, -R56.reuse ;  /* 0x00000021372e7c23 */ /* 0x100fe20008010838 */
[----:B0-----:R-:W-:Y:S01]  /*47c0*/  FADD.FTZ R55, R8, R9 ;  /* 0x0000000908377221 */ /* 0x001fe20000010000 */
[----:B------:R-:W-:Y:S01]  /*47d0*/  F2FP.BF16.F32.PACK_AB R8, R9, R8 ;  /* 0x000000080908723e */ /* 0x000fe200000010ff */
[--C-:B------:R-:W-:Y:S01]  /*47e0*/  FFMA.FTZ R42, R42, UR33, -R56.reuse ;  /* 0x000000212a2a7c23 */ /* 0x100fe20008010838 */
[--C-:B------:R-:W-:Y:S01]  /*47f0*/  FFMA.FTZ R39, R54, UR33, -R56.reuse ;  /* 0x0000002136277c23 */ /* 0x100fe20008010838 */
[--C-:B------:R-:W-:Y:S01]  /*4800*/  FFMA.FTZ R54, R63, UR33, -R56.reuse ;  /* 0x000000213f367c23 */ /* 0x100fe20008010838 */
[----:B------:R0:W2:Y:S01]  /*4810*/  MUFU.EX2 R64, R61 ;  /* 0x0000003d00407308 */ /* 0x0000a20000000800 */
[--C-:B------:R-:W-:Y:S01]  /*4820*/  FFMA.FTZ R43, R43, UR33, -R56.reuse ;  /* 0x000000212b2b7c23 */ /* 0x100fe20008010838 */
[--C-:B------:R-:W-:Y:S01]  /*4830*/  FFMA.FTZ R74, R74, UR33, -R56.reuse ;  /* 0x000000214a4a7c23 */ /* 0x100fe20008010838 */
[--C-:B------:R-:W-:Y:S01]  /*4840*/  FFMA.FTZ R75, R75, UR33, -R56.reuse ;  /* 0x000000214b4b7c23 */ /* 0x100fe20008010838 */
[--C-:B------:R-:W-:Y:S01]  /*4850*/  FFMA.FTZ R78, R78, UR33, -R56.reuse ;  /* 0x000000214e4e7c23 */ /* 0x100fe20008010838 */
[--C-:B------:R-:W-:Y:S01]  /*4860*/  FFMA.FTZ R79, R79, UR33, -R56.reuse ;  /* 0x000000214f4f7c23 */ /* 0x100fe20008010838 */
[--C-:B------:R-:W-:Y:S01]  /*4870*/  FFMA.FTZ R82, R82, UR33, -R56.reuse ;  /* 0x0000002152527c23 */ /* 0x100fe20008010838 */
[--C-:B------:R-:W-:Y:S01]  /*4880*/  FFMA.FTZ R83, R83, UR33, -R56.reuse ;  /* 0x0000002153537c23 */ /* 0x100fe20008010838 */
[----:B------:R-:W4:Y:S01]  /*4890*/  MUFU.EX2 R69, R68 ;  /* 0x0000004400457308 */ /* 0x000f220000000800 */
[--C-:B0-----:R-:W-:Y:S01]  /*48a0*/  FFMA.FTZ R61, R47, UR33, -R56.reuse ;  /* 0x000000212f3d7c23 */ /* 0x101fe20008010838 */
[--C-:B------:R-:W-:Y:S01]  /*48b0*/  FFMA.FTZ R47, R58, UR33, -R56.reuse ;  /* 0x000000213a2f7c23 */ /* 0x100fe20008010838 */
[----:B-1----:R-:W-:Y:S01]  /*48c0*/  FADD.FTZ R58, R10, R55 ;  /* 0x000000370a3a7221 */ /* 0x002fe20000010000 */
[----:B---3--:R-:W-:Y:S01]  /*48d0*/  FADD.FTZ R9, R88, R65 ;  /* 0x0000004158097221 */ /* 0x008fe20000010000 */
[----:B------:R-:W-:Y:S01]  /*48e0*/  FFMA.FTZ R55, R66, UR33, -R56 ;  /* 0x0000002142377c23 */ /* 0x000fe20008010838 */
[C---:B------:R-:W-:Y:S01]  /*48f0*/  F2FP.BF16.F32.PACK_AB R10, R11.reuse, R10 ;  /* 0x0000000a0b0a723e */ /* 0x040fe200000010ff */
[----:B------:R-:W-:Y:S01]  /*4900*/  FADD.FTZ R59, R11, R58 ;  /* 0x0000003a0b3b7221 */ /* 0x000fe20000010000 */
[----:B------:R-:W0:Y:S01]  /*4910*/  MUFU.EX2 R27, R27 ;  /* 0x0000001b001b7308 */ /* 0x000e220000000800 */
[----:B--2---:R-:W-:Y:S01]  /*4920*/  FADD.FTZ R62, R64, R9 ;  /* 0x00000009403e7221 */ /* 0x004fe20000010000 */
[----:B------:R-:W-:Y:S01]  /*4930*/  F2FP.BF16.F32.PACK_AB R9, R65, R88 ;  /* 0x000000584109723e */ /* 0x000fe200000010ff */
[----:B------:R-:W-:Y:S01]  /*4940*/  FADD.FTZ R66, R4, R59 ;  /* 0x0000003b04427221 */ /* 0x000fe20000010000 */
[--C-:B------:R-:W-:Y:S01]  /*4950*/  FFMA.FTZ R58, R67, UR33, -R56.reuse ;  /* 0x00000021433a7c23 */ /* 0x100fe20008010838 */
[--C-:B------:R-:W-:Y:S01]  /*4960*/  FFMA.FTZ R59, R70, UR33, -R56.reuse ;  /* 0x00000021463b7c23 */ /* 0x100fe20008010838 */
[----:B------:R-:W-:Y:S01]  /*4970*/  FFMA.FTZ R86, R86, UR33, -R56 ;  /* 0x0000002156567c23 */ /* 0x000fe20008010838 */
[----:B------:R-:W-:Y:S01]  /*4980*/  FADD.FTZ R63, R13, R66 ;  /* 0x000000420d3f7221 */ /* 0x000fe20000010000 */
[----:B------:R-:W1:Y:S01]  /*4990*/  MUFU.EX2 R30, R30 ;  /* 0x0000001e001e7308 */ /* 0x000e620000000800 */
[C---:B----4-:R-:W-:Y:S01]  /*49a0*/  FADD.FTZ R62, R69.reuse, R62 ;  /* 0x0000003e453e7221 */ /* 0x050fe20000010000 */
[----:B------:R-:W-:Y:S01]  /*49b0*/  F2FP.BF16.F32.PACK_AB R11, R69, R64 ;  /* 0x00000040450b723e */ /* 0x000fe200000010ff */
[----:B------:R-:W-:Y:S01]  /*49c0*/  FADD.FTZ R64, R12, R63 ;  /* 0x0000003f0c407221 */ /* 0x000fe20000010000 */
[----:B------:R-:W-:-:S03]  /*49d0*/  FFMA.FTZ R87, R87, UR33, -R56 ;  /* 0x0000002157577c23 */ /* 0x000fc60008010838 */
[----:B------:R-:W-:Y:S01]  /*49e0*/  FADD.FTZ R65, R15, R64 ;  /* 0x000000400f417221 */ /* 0x000fe20000010000 */
[----:B------:R-:W2:Y:S01]  /*49f0*/  MUFU.EX2 R31, R31 ;  /* 0x0000001f001f7308 */ /* 0x000ea20000000800 */
[----:B0-----:R-:W-:Y:S01]  /*4a00*/  FADD.FTZ R63, R27, R62 ;  /* 0x0000003e1b3f7221 */ /* 0x001fe20000010000 */
[----:B------:R0:W-:Y:S01]  /*4a10*/  STSM.16.M88.4 [R17+0x21800], R8 ;  /* 0x0218000811007844 */ /* 0x0001e20000000200 */
[----:B------:R-:W-:Y:S01]  /*4a20*/  FADD.FTZ R66, R14, R65 ;  /* 0x000000410e427221 */ /* 0x000fe20000010000 */
[----:B------:R-:W-:-:S03]  /*4a30*/  FFMA.FTZ R62, R71, UR33, -R56 ;  /* 0x00000021473e7c23 */ /* 0x000fc60008010838 */
[----:B------:R-:W-:Y:S01]  /*4a40*/  FADD.FTZ R66, R21, R66 ;  /* 0x0000004215427221 */ /* 0x000fe20000010000 */
[----:B------:R-:W3:Y:S01]  /*4a50*/  MUFU.EX2 R38, R38 ;  /* 0x0000002600267308 */ /* 0x000ee20000000800 */
[----:B-1----:R-:W-:Y:S02]  /*4a60*/  FADD.FTZ R64, R30, R63 ;  /* 0x0000003f1e407221 */ /* 0x002fe40000010000 */
[----:B------:R-:W-:-:S04]  /*4a70*/  FADD.FTZ R65, R25, R66 ;  /* 0x0000004219417221 */ /* 0x000fc80000010000 */
[----:B------:R-:W-:Y:S01]  /*4a80*/  FADD.FTZ R66, R26, R65 ;  /* 0x000000411a427221 */ /* 0x000fe20000010000 */
[----:B------:R-:W1:Y:S01]  /*4a90*/  MUFU.EX2 R42, R42 ;  /* 0x0000002a002a7308 */ /* 0x000e620000000800 */
[----:B--2---:R-:W-:Y:S01]  /*4aa0*/  FADD.FTZ R63, R31, R64 ;  /* 0x000000401f3f7221 */ /* 0x004fe20000010000 */
[----:B0-----:R-:W-:Y:S01]  /*4ab0*/  F2FP.BF16.F32.PACK_AB R8, R13, R4 ;  /* 0x000000040d08723e */ /* 0x001fe200000010ff */
[----:B------:R-:W-:Y:S01]  /*4ac0*/  FADD.FTZ R65, R3, R66 ;  /* 0x0000004203417221 */ /* 0x000fe20000010000 */
[----:B------:R-:W-:Y:S02]  /*4ad0*/  F2FP.BF16.F32.PACK_AB R10, R15, R12 ;  /* 0x0000000c0f0a723e */ /* 0x000fe400000010ff */
[----:B------:R-:W-:Y:S01]  /*4ae0*/  F2FP.BF16.F32.PACK_AB R12, R21, R14 ;  /* 0x0000000e150c723e */ /* 0x000fe200000010ff */
[----:B------:R-:W-:Y:S01]  /*4af0*/  FADD.FTZ R66, R6, R65 ;  /* 0x0000004106427221 */ /* 0x000fe20000010000 */
[----:B------:R-:W0:Y:S01]  /*4b00*/  MUFU.EX2 R43, R43 ;  /* 0x0000002b002b7308 */ /* 0x000e220000000800 */
[----:B---3--:R-:W-:Y:S01]  /*4b10*/  FADD.FTZ R63, R38, R63 ;  /* 0x0000003f263f7221 */ /* 0x008fe20000010000 */
[----:B------:R-:W-:Y:S01]  /*4b20*/  F2FP.BF16.F32.PACK_AB R14, R26, R25 ;  /* 0x000000191a0e723e */ /* 0x000fe200000010ff */
[----:B------:R-:W-:Y:S01]  /*4b30*/  FADD.FTZ R15, R7, R66 ;  /* 0x00000042070f7221 */ /* 0x000fe20000010000 */
[----:B------:R-:W-:-:S02]  /*4b40*/  F2FP.BF16.F32.PACK_AB R9, R30, R27 ;  /* 0x0000001b1e09723e */ /* 0x000fc400000010ff */
[----:B------:R-:W-:Y:S01]  /*4b50*/  F2FP.BF16.F32.PACK_AB R11, R38, R31 ;  /* 0x0000001f260b723e */ /* 0x000fe200000010ff */
[----:B------:R-:W-:Y:S01]  /*4b60*/  FADD.FTZ R15, R24, R15 ;  /* 0x0000000f180f7221 */ /* 0x000fe20000010000 */
[----:B------:R-:W2:Y:S01]  /*4b70*/  MUFU.EX2 R60, R60 ;  /* 0x0000003c003c7308 */ /* 0x000ea20000000800 */
[----:B-1----:R-:W-:Y:S02]  /*4b80*/  FADD.FTZ R64, R42, R63 ;  /* 0x0000003f2a407221 */ /* 0x002fe40000010000 */
[----:B------:R-:W-:Y:S01]  /*4b90*/  FADD.FTZ R26, R28, R15 ;  /* 0x0000000f1c1a7221 */ /* 0x000fe20000010000 */
[----:B------:R1:W-:Y:S03]  /*4ba0*/  STSM.16.M88.4 [R22], R8 ;  /* 0x0000000816007844 */ /* 0x0003e60000000200 */
[----:B------:R-:W-:Y:S01]  /*4bb0*/  FADD.FTZ R21, R45, R26 ;  /* 0x0000001a2d157221 */ /* 0x000fe20000010000 */
[----:B------:R-:W3:Y:S01]  /*4bc0*/  MUFU.EX2 R61, R61 ;  /* 0x0000003d003d7308 */ /* 0x000ee20000000800 */
[----:B0-----:R-:W-:-:S02]  /*4bd0*/  FADD.FTZ R63, R43, R64 ;  /* 0x000000402b3f7221 */ /* 0x001fc40000010000 */
[----:B------:R-:W-:-:S04]  /*4be0*/  FADD.FTZ R26, R44, R21 ;  /* 0x000000152c1a7221 */ /* 0x000fc80000010000 */
[----:B------:R-:W-:Y:S01]  /*4bf0*/  FADD.FTZ R25, R49, R26 ;  /* 0x0000001a31197221 */ /* 0x000fe20000010000 */
[----:B------:R-:W0:Y:S01]  /*4c00*/  MUFU.EX2 R34, R34 ;  /* 0x0000002200227308 */ /* 0x000e220000000800 */
[----:B--2---:R-:W-:Y:S01]  /*4c10*/  FADD.FTZ R64, R60, R63 ;  /* 0x0000003f3c407221 */ /* 0x004fe20000010000 */
[----:B------:R-:W-:Y:S02]  /*4c20*/  F2FP.BF16.F32.PACK_AB R26, R57, R52 ;  /* 0x00000034391a723e */ /* 0x000fe400000010ff */
[----:B-1----:R-:W-:Y:S01]  /*4c30*/  F2FP.BF16.F32.PACK_AB R8, R6, R3 ;  /* 0x000000030608723e */ /* 0x002fe200000010ff */
[----:B------:R-:W-:Y:S01]  /*4c40*/  FADD.FTZ R6, R48, R25 ;  /* 0x0000001930067221 */ /* 0x000fe20000010000 */
[----:B------:R-:W-:Y:S02]  /*4c50*/  F2FP.BF16.F32.PACK_AB R10, R24, R7 ;  /* 0x00000007180a723e */ /* 0x000fe400000010ff */
[----:B------:R-:W1:Y:S01]  /*4c60*/  MUFU.EX2 R35, R35 ;  /* 0x0000002300237308 */ /* 0x000e620000000800 */
[----:B---3--:R-:W-:Y:S01]  /*4c70*/  FADD.FTZ R13, R61, R64 ;  /* 0x000000403d0d7221 */ /* 0x008fe20000010000 */
[C---:B------:R-:W-:Y:S01]  /*4c80*/  FADD.FTZ R7, R53.reuse, R6 ;  /* 0x0000000635077221 */ /* 0x040fe20000010000 */
[----:B------:R-:W-:-:S03]  /*4c90*/  F2FP.BF16.F32.PACK_AB R24, R53, R48 ;  /* 0x000000303518723e */ /* 0x000fc600000010ff */
[----:B------:R-:W-:Y:S02]  /*4ca0*/  FADD.FTZ R6, R52, R7 ;  /* 0x0000000734067221 */ /* 0x000fe40000010000 */
[----:B------:R-:W2:Y:S01]  /*4cb0*/  MUFU.EX2 R39, R39 ;  /* 0x0000002700277308 */ /* 0x000ea20000000800 */
[----:B0-----:R-:W-:Y:S01]  /*4cc0*/  FADD.FTZ R4, R34, R13 ;  /* 0x0000000d22047221 */ /* 0x001fe20000010000 */
[----:B------:R-:W-:Y:S01]  /*4cd0*/  FADD.FTZ R6, R57, R6 ;  /* 0x0000000639067221 */ /* 0x000fe20000010000 */
[----:B------:R-:W-:-:S05]  /*4ce0*/  F2FP.BF16.F32.PACK_AB R13, R43, R42 ;  /* 0x0000002a2b0d723e */ /* 0x000fca00000010ff */
        /* <DEDUP_REMOVED lines=8> */
[----:B------:R-:W-:-:S03]  /*4d70*/  F2FP.BF16.F32.PACK_AB R11, R46, R39 ;  /* 0x000000272e0b723e */ /* 0x000fc600000010ff */
[----:B------:R0:W-:Y:S01]  /*4d80*/  STSM.16.M88.4 [R19], R12 ;  /* 0x0000000c13007844 */ /* 0x0001e20000000200 */
[----:B------:R-:W3:Y:S01]  /*4d90*/  MUFU.EX2 R51, R51 ;  /* 0x0000003300337308 */ /* 0x000ee20000000800 */
[----:B-1----:R-:W-:Y:S02]  /*4da0*/  FADD.FTZ R21, R47, R4 ;  /* 0x000000042f157221 */ /* 0x002fe40000010000 */
[----:B------:R1:W-:Y:S05]  /*4db0*/  STSM.16.M88.4 [R18], R8 ;  /* 0x0000000812007844 */ /* 0x0003ea0000000200 */
[----:B------:R-:W4:Y:S01]  /*4dc0*/  MUFU.EX2 R54, R54 ;  /* 0x0000003600367308 */ /* 0x000f220000000800 */
[----:B--2---:R-:W-:Y:S01]  /*4dd0*/  FADD.FTZ R4, R50, R21 ;  /* 0x0000001532047221 */ /* 0x004fe20000010000 */
[----:B0-----:R-:W-:-:S06]  /*4de0*/  F2FP.BF16.F32.PACK_AB R12, R45, R28 ;  /* 0x0000001c2d0c723e */ /* 0x001fcc00000010ff */
[----:B------:R-:W0:Y:S01]  /*4df0*/  MUFU.EX2 R55, R55 ;  /* 0x0000003700377308 */ /* 0x000e220000000800 */
[----:B---3--:R-:W-:Y:S01]  /*4e00*/  FADD.FTZ R3, R51, R4 ;  /* 0x0000000433037221 */ /* 0x008fe20000010000 */
[----:B------:R-:W-:Y:S02]  /*4e10*/  F2FP.BF16.F32.PACK_AB R14, R49, R44 ;  /* 0x0000002c310e723e */ /* 0x000fe400000010ff */
[----:B------:R-:W-:-:S04]  /*4e20*/  F2FP.BF16.F32.PACK_AB R13, R50, R47 ;  /* 0x0000002f320d723e */ /* 0x000fc800000010ff */
[----:B------:R-:W2:Y:S01]  /*4e30*/  MUFU.EX2 R58, R58 ;  /* 0x0000003a003a7308 */ /* 0x000ea20000000800 */
[C---:B----4-:R-:W-:Y:S01]  /*4e40*/  FADD.FTZ R4, R54.reuse, R3 ;  /* 0x0000000336047221 */ /* 0x050fe20000010000 */
[----:B------:R-:W-:-:S05]  /*4e50*/  F2FP.BF16.F32.PACK_AB R15, R54, R51 ;  /* 0x00000033360f723e */ /* 0x000fca00000010ff */
[----:B------:R3:W-:Y:S01]  /*4e60*/  STSM.16.M88.4 [R17+0x27800], R12 ;  /* 0x0278000c11007844 */ /* 0x0007e20000000200 */
[----:B------:R-:W4:Y:S01]  /*4e70*/  MUFU.EX2 R59, R59 ;  /* 0x0000003b003b7308 */ /* 0x000f220000000800 */
[----:B0-----:R-:W-:-:S07]  /*4e80*/  FADD.FTZ R3, R55, R4 ;  /* 0x0000000437037221 */ /* 0x001fce0000010000 */
[----:B------:R-:W0:Y:S01]  /*4e90*/  MUFU.EX2 R62, R62 ;  /* 0x0000003e003e7308 */ /* 0x000e220000000800 */
[C---:B--2---:R-:W-:Y:S01]  /*4ea0*/  FADD.FTZ R4, R58.reuse, R3 ;  /* 0x000000033a047221 */ /* 0x044fe20000010000 */
[----:B------:R-:W-:-:S06]  /*4eb0*/  F2FP.BF16.F32.PACK_AB R25, R58, R55 ;  /* 0x000000373a19723e */ /* 0x000fcc00000010ff */
[----:B------:R-:W2:Y:S01]  /*4ec0*/  MUFU.EX2 R56, R74 ;  /* 0x0000004a00387308 */ /* 0x000ea20000000800 */
[----:B----4-:R-:W-:-:S07]  /*4ed0*/  FADD.FTZ R3, R59, R4 ;  /* 0x000000043b037221 */ /* 0x010fce0000010000 */
[----:B------:R-:W4:Y:S01]  /*4ee0*/  MUFU.EX2 R29, R29 ;  /* 0x0000001d001d7308 */ /* 0x000f220000000800 */
[C---:B0-----:R-:W-:Y:S01]  /*4ef0*/  FADD.FTZ R3, R62.reuse, R3 ;  /* 0x000000033e037221 */ /* 0x041fe20000010000 */
[----:B------:R-:W-:-:S05]  /*4f00*/  F2FP.BF16.F32.PACK_AB R27, R62, R59 ;  /* 0x0000003b3e1b723e */ /* 0x000fca00000010ff */
[----:B------:R3:W-:Y:S01]  /*4f10*/  STSM.16.M88.4 [R23], R24 ;  /* 0x0000001817007844 */ /* 0x0007e20000000200 */
[----:B------:R-:W0:Y:S01]  /*4f20*/  MUFU.EX2 R75, R75 ;  /* 0x0000004b004b7308 */ /* 0x000e220000000800 */
[----:B--2---:R-:W-:-:S07]  /*4f30*/  FADD.FTZ R4, R56, R3 ;  /* 0x0000000338047221 */ /* 0x004fce0000010000 */
[----:B------:R-:W2:Y:S01]  /*4f40*/  MUFU.EX2 R40, R40 ;  /* 0x0000002800287308 */ /* 0x000ea20000000800 */
[----:B----4-:R-:W-:-:S07]  /*4f50*/  FADD.FTZ R7, R29, R6 ;  /* 0x000000061d077221 */ /* 0x010fce0000010000 */
[----:B------:R-:W4:Y:S01]  /*4f60*/  MUFU.EX2 R78, R78 ;  /* 0x0000004e004e7308 */ /* 0x000f220000000800 */
[----:B0-----:R-:W-:-:S07]  /*4f70*/  FADD.FTZ R3, R75, R4 ;  /* 0x000000044b037221 */ /* 0x001fce0000010000 */
[----:B------:R-:W0:Y:S01]  /*4f80*/  MUFU.EX2 R36, R36 ;  /* 0x0000002400247308 */ /* 0x000e220000000800 */
[C---:B--2---:R-:W-:Y:S01]  /*4f90*/  FADD.FTZ R7, R40.reuse, R7 ;  /* 0x0000000728077221 */ /* 0x044fe20000010000 */
[----:B------:R-:W-:Y:S02]  /*4fa0*/  F2FP.BF16.F32.PACK_AB R28, R40, R29 ;  /* 0x0000001d281c723e */ /* 0x000fe400000010ff */
[----:B------:R-:W-:-:S04]  /*4fb0*/  F2FP.BF16.F32.PACK_AB R29, R75, R56 ;  /* 0x000000384b1d723e */ /* 0x000fc800000010ff */
[----:B------:R-:W2:Y:S01]  /*4fc0*/  MUFU.EX2 R31, R79 ;  /* 0x0000004f001f7308 */ /* 0x000ea20000000800 */
[----:B----4-:R-:W-:-:S07]  /*4fd0*/  FADD.FTZ R6, R78, R3 ;  /* 0x000000034e067221 */ /* 0x010fce0000010000 */
[----:B------:R-:W4:Y:S01]  /*4fe0*/  MUFU.EX2 R41, R41 ;  /* 0x0000002900297308 */ /* 0x000f220000000800 */
[----:B0-----:R-:W-:-:S07]  /*4ff0*/  FADD.FTZ R4, R36, R7 ;  /* 0x0000000724047221 */ /* 0x001fce0000010000 */
[----:B------:R-:W-:Y:S01]  /*5000*/  MUFU.EX2 R20, R20 ;  /* 0x0000001400147308 */ /* 0x000fe20000000800 */
[C---:B--2---:R-:W-:Y:S01]  /*5010*/  FADD.FTZ R7, R31.reuse, R6 ;  /* 0x000000061f077221 */ /* 0x044fe20000010000 */
[----:B------:R-:W-:-:S06]  /*5020*/  F2FP.BF16.F32.PACK_AB R31, R31, R78 ;  /* 0x0000004e1f1f723e */ /* 0x000fcc00000010ff */
[----:B------:R-:W1:Y:S01]  /*5030*/  MUFU.EX2 R33, R33 ;  /* 0x0000002100217308 */ /* 0x000e620000000800 */
[C---:B----4-:R-:W-:Y:S01]  /*5040*/  F2FP.BF16.F32.PACK_AB R30, R41.reuse, R36 ;  /* 0x00000024291e723e */ /* 0x050fe200000010ff */
[----:B------:R-:W-:-:S04]  /*5050*/  FADD.FTZ R3, R41, R4 ;  /* 0x0000000429037221 */ /* 0x000fc80000010000 */
[----:B------:R3:W-:Y:S02]  /*5060*/  STSM.16.M88.4 [R19+0x6000], R28 ;  /* 0x0060001c13007844 */ /* 0x0007e40000000200 */
[----:B------:R-:W0:Y:S08]  /*5070*/  MUFU.EX2 R32, R32 ;  /* 0x0000002000207308 */ /* 0x000e300000000800 */
[----:B------:R-:W2:Y:S01]  /*5080*/  MUFU.EX2 R37, R37 ;  /* 0x0000002500257308 */ /* 0x000ea20000000800 */
[----:B-1----:R-:W-:Y:S01]  /*5090*/  F2FP.BF16.F32.PACK_AB R8, R33, R20 ;  /* 0x000000142108723e */ /* 0x002fe200000010ff */
[----:B------:R-:W-:-:S04]  /*50a0*/  FADD.FTZ R20, R20, R3 ;  /* 0x0000000314147221 */ /* 0x000fc80000010000 */
[----:B------:R-:W-:Y:S02]  /*50b0*/  FADD.FTZ R33, R33, R20 ;  /* 0x0000001421217221 */ /* 0x000fe40000010000 */
[----:B------:R-:W-:Y:S02]  /*50c0*/  MUFU.EX2 R82, R82 ;  /* 0x0000005200527308 */ /* 0x000fe40000000800 */
[----:B0-----:R-:W-:-:S06]  /*50d0*/  FADD.FTZ R4, R32, R33 ;  /* 0x0000002120047221 */ /* 0x001fcc0000010000 */
[----:B------:R-:W0:Y:S01]  /*50e0*/  MUFU.EX2 R83, R83 ;  /* 0x0000005300537308 */ /* 0x000e220000000800 */
[C---:B--2---:R-:W-:Y:S01]  /*50f0*/  F2FP.BF16.F32.PACK_AB R10, R37.reuse, R32 ;  /* 0x00000020250a723e */ /* 0x044fe200000010ff */
[----:B------:R-:W-:-:S06]  /*5100*/  FADD.FTZ R4, R37, R4 ;  /* 0x0000000425047221 */ /* 0x000fcc0000010000 */
[----:B------:R-:W-:Y:S08]  /*5110*/  MUFU.EX2 R86, R86 ;  /* 0x0000005600567308 */ /* 0x000ff00000000800 */
[----:B------:R-:W1:Y:S01]  /*5120*/  MUFU.EX2 R87, R87 ;  /* 0x0000005700577308 */ /* 0x000e620000000800 */
[----:B0-----:R-:W-:Y:S01]  /*5130*/  F2FP.BF16.F32.PACK_AB R9, R83, R82 ;  /* 0x000000525309723e */ /* 0x001fe200000010ff */
[----:B------:R-:W-:-:S04]  /*5140*/  FADD.FTZ R82, R82, R7 ;  /* 0x0000000752527221 */ /* 0x000fc80000010000 */
[----:B------:R-:W-:Y:S01]  /*5150*/  FADD.FTZ R83, R83, R82 ;  /* 0x0000005253537221 */ /* 0x000fe20000010000 */
[----:B-1----:R-:W-:-:S03]  /*5160*/  F2FP.BF16.F32.PACK_AB R11, R87, R86 ;  /* 0x00000056570b723e */ /* 0x002fc600000010ff */
[----:B------:R-:W-:Y:S02]  /*5170*/  FADD.FTZ R86, R86, R83 ;  /* 0x0000005356567221 */ /* 0x000fe40000010000 */
[----:B------:R3:W-:Y:S02]  /*5180*/  STSM.16.M88.4 [R18+0x6000], R8 ;  /* 0x0060000812007844 */ /* 0x0007e40000000200 */
[----:B------:R-:W-:Y:S01]  /*5190*/  FADD.FTZ R3, R87, R86 ;  /* 0x0000005657037221 */ /* 0x000fe20000010000 */
        /* <DEDUP_REMOVED lines=14> */
.L_x_10452:
[----:B------:R-:W-:-:S11]  /*5280*/  UISETP.NE.AND UP2, UPT, UR7, 0x1, UPT ;  /* 0x000000010700788c */ /* 0x000fd6000bf45270 */
[----:B------:R-:W-:Y:S02]  /*5290*/  @UP2 ULDC.64 UR10, c[0x0][0x9e8] ;  /* 0x00027a00000a2ab9 */ /* 0x000fe40000000a00 */
[----:B------:R-:W-:-:S04]  /*52a0*/  UIMAD.WIDE.U32 UR14, UR18, UR10, URZ ;  /* 0x0000000a120e72a5 */ /* 0x000fc8000f8e003f */
[----:B------:R-:W-:-:S12]  /*52b0*/  @UP2 USHF.R.U32.HI UR18, URZ, UR11, UR15 ;  /* 0x0000000b3f122299 */ /* 0x000fd8000801160f */
.L_x_10453:
[----:B------:R-:W-:-:S04]  /*52c0*/  UIMAD UR7, UR18, UR7, UR7 ;  /* 0x00000007120772a4 */ /* 0x000fc8000f8e0207 */
[----:B------:R-:W-:-:S04]  /*52d0*/  UISETP.LT.AND UP2, UPT, UR6, UR7, UPT ;  /* 0x000000070600728c */ /* 0x000fc8000bf41270 */
[----:B------:R-:W-:-:S12]  /*52e0*/  USEL UR6, UR6, UR7, UP2 ;  /* 0x0000000706067287 */ /* 0x000fd80009000000 */
.L_x_10451:
        /* <DEDUP_REMOVED lines=36> */
.L_x_10471:
[----:B------:R-:W-:Y:S01]  /*5530*/  UIADD3 UR57, UR48, 0x1, URZ ;  /* 0x0000000130397890 */ /* 0x000fe2000fffe03f */
[----:B------:R-:W-:-:S03]  /*5540*/  ISETP.NE.AND P3, PT, RZ, UR45, PT ;  /* 0x0000002dff007c0c */ /* 0x000fc6000bf65270 */
[----:B------:R-:W-:-:S04]  /*5550*/  UISETP.NE.AND UP2, UPT, UR57, 0x2, UPT ;  /* 0x000000023900788c */ /* 0x000fc8000bf45270 */
[----:B------:R-:W-:Y:S02]  /*5560*/  USEL UR56, URZ, 0x1, UP2 ;  /* 0x000000013f387887 */ /* 0x000fe40009000000 */
[----:B------:R-:W-:Y:S02]  /*5570*/  USEL UR57, UR57, URZ, UP2 ;  /* 0x0000003f39397287 */ /* 0x000fe40009000000 */
[----:B------:R-:W-:Y:S02]  /*5580*/  ULOP3.LUT UR56, UR51, UR56, URZ, 0x3c, !UPT ;  /* 0x0000003833387292 */ /* 0x000fe4000f8e3c3f */
[----:B-1----:R-:W-:Y:S10]  /*5590*/  @P3 BRA `(.L_x_10455) ;  /* 0x00000000002c3947 */ /* 0x002ff40003800000 */
[----:B------:R-:W-:Y:S05]  /*55a0*/  @!P0 BRA `(.L_x_10456) ;  /* 0x0000000000048947 */ /* 0x000fea0003800000 */
[----:B------:R-:W-:Y:S01]  /*55b0*/  BPT.TRAP 0x1 ;  /* 0x000000040000795c */ /* 0x000fe20000300000 */
.L_x_10456:
[----:B------:R-:W-:Y:S01]  /*55c0*/  ULEA UR6, UR57, UR42, 0x3 ;  /* 0x0000002a39067291 */ /* 0x000fe2000f8e183f */
[----:B------:R-:W-:-:S05]  /*55d0*/  IMAD.U32 R6, RZ, RZ, UR56 ;  /* 0x00000038ff067e24 */ /* 0x000fca000f8e00ff */
[----:B------:R-:W-:-:S04]  /*55e0*/  SHF.L.U32 R6, R6, 0x1f, RZ ;  /* 0x0000001f06067819 */ /* 0x000fc800000006ff */
[----:B------:R0:W1:Y:S01]  /*55f0*/  SYNCS.PHASECHK.TRANS64.TRYWAIT P2, [UR6+0x2d830], R6 ;  /* 0x02d83006ff0075a7 */ /* 0x0000620008040146 */
[----:B------:R-:W-:Y:S05]  /*5600*/  @!P0 BRA `(.L_x_10457) ;  /* 0x0000000000048947 */ /* 0x000fea0003800000 */
[----:B------:R-:W-:Y:S01]  /*5610*/  BPT.TRAP 0x1 ;  /* 0x000000040000795c */ /* 0x000fe20000300000 */
.L_x_10457:
[----:B-1----:R-:W-:Y:S05]  /*5620*/  @P2 BRA `(.L_x_10455) ;  /* 0x0000000000082947 */ /* 0x002fea0003800000 */
[----:B------:R-:W1:Y:S02]  /*5630*/  SYNCS.PHASECHK.TRANS64.TRYWAIT P2, [UR6+0x2d830], R6 ;  /* 0x02d83006ff0075a7 */ /* 0x000e640008040146 */
[----:B-1----:R-:W-:Y:S05]  /*5640*/  @!P2 BRA `(.L_x_10458) ;  /* 0x0000012800b4a947 */ /* 0x002fea0003800000 */
.L_x_10455:
[----:B-1----:R-:W1:Y:S01]  /*5650*/  S2R R7, SR_TID.X ;  /* 0x0000000000077919 */ /* 0x002e620000002100 */
[----:B------:R-:W-:Y:S01]  /*5660*/  UIMAD UR6, UR57, 0x600, UR32 ;  /* 0x00000600390678a4 */ /* 0x000fe2000f8e0220 */
        /* <DEDUP_REMOVED lines=14> */
[----:B---3--:R-:W-:-:S06]  /*5750*/  WARPGROUP.ARRIVE ;  /* 0x00000000000079c5 */ /* 0x008fcc0000000000 */
        /* <DEDUP_REMOVED lines=20> */
.L_x_10460:
[----:B------:R-:W-:Y:S01]  /*58a0*/  ULEA UR6, UR48, UR42, 0x3 ;  /* 0x0000002a30067291 */ /* 0x000fe2000f8e183f */
[----:B------:R-:W-:-:S05]  /*58b0*/  IMAD.U32 R6, RZ, RZ, UR51 ;  /* 0x00000033ff067e24 */ /* 0x000fca000f8e00ff */
[----:B------:R-:W-:-:S04]  /*58c0*/  SHF.L.U32 R6, R6, 0x1f, RZ ;  /* 0x0000001f06067819 */ /* 0x000fc800000006ff */
[----:B------:R0:W1:Y:S01]  /*58d0*/  SYNCS.PHASECHK.TRANS64.TRYWAIT P2, [UR6+0x2d850], R6 ;  /* 0x02d85006ff0075a7 */ /* 0x0000620008040146 */
[----:B------:R-:W-:Y:S05]  /*58e0*/  @!P0 BRA `(.L_x_10461) ;  /* 0x0000000000048947 */ /* 0x000fea0003800000 */
[----:B------:R-:W-:Y:S01]  /*58f0*/  BPT.TRAP 0x1 ;  /* 0x000000040000795c */ /* 0x000fe20000300000 */
.L_x_10461:
[----:B-1----:R-:W-:Y:S05]  /*5900*/  @P2 BRA `(.L_x_10459) ;  /* 0x0000000000082947 */ /* 0x002fea0003800000 */
[----:B------:R-:W1:Y:S02]  /*5910*/  SYNCS.PHASECHK.TRANS64.TRYWAIT P2, [UR6+0x2d850], R6 ;  /* 0x02d85006ff0075a7 */ /* 0x000e640008040146 */
[----:B-1----:R-:W-:Y:S05]  /*5920*/  @!P2 BRA `(.L_x_10462) ;  /* 0x000001280014a947 */ /* 0x002fea0003800000 */
.L_x_10459:
[----:B------:R-:W-:Y:S01]  /*5930*/  UIADD3 UR6, UR42, 0x400, URZ ;  /* 0x000004002a067890 */ /* 0x000fe2000fffe03f */
[----:B------:R-:W-:Y:S01]  /*5940*/  WARPGROUP.ARRIVE ;  /* 0x00000000000079c5 */ /* 0x000fe20000000000 */
[----:B------:R-:W-:-:S05]  /*5950*/  ULEA UR7, UR54, UR42, 0xd ;  /* 0x0000002a36077291 */ /* 0x000fca000f8e683f */
[----:B------:R-:W1:Y:S01]  /*5960*/  S2R R8, SR_TID.X ;  /* 0x0000000000087919 */ /* 0x000e620000002100 */
[----:B------:R-:W-:Y:S01]  /*5970*/  USHF.R.U32.HI UR6, URZ, 0x4, UR6 ;  /* 0x000000043f067899 */ /* 0x000fe20008011606 */
[----:B------:R-:W-:Y:S01]  /*5980*/  PLOP3.LUT P2, PT, PT, PT, UP0, 0x80, 0x0 ;  /* 0x000000000000781c */ /* 0x000fe20003f4f008 */
[----:B------:R-:W-:Y:S01]  /*5990*/  UIADD3 UR7, UR7, 0x21800, URZ ;  /* 0x0002180007077890 */ /* 0x000fe2000fffe03f */
[----:B------:R-:W-:Y:S01]  /*59a0*/  PLOP3.LUT P3, PT, PT, PT, UP0, 0x80, 0x0 ;  /* 0x000000000000781c */ /* 0x000fe20003f6f008 */
[----:B------:R-:W-:Y:S01]  /*59b0*/  ULOP3.LUT UR6, UR6, 0x3fff, URZ, 0xc0, !UPT ;  /* 0x00003fff06067892 */ /* 0x000fe2000f8ec03f */
[----:B------:R-:W-:Y:S01]  /*59c0*/  VIADD R13, R136, UR40 ;  /* 0x00000028880d7c36 */ /* 0x000fe20008000000 */
[----:B------:R-:W-:Y:S01]  /*59d0*/  USHF.R.U32.HI UR7, URZ, 0x4, UR7 ;  /* 0x000000043f077899 */ /* 0x000fe20008011607 */
[----:B------:R-:W-:Y:S01]  /*59e0*/  IMAD.SHL.U32 R12, R2, 0x80, RZ ;  /* 0x00000080020c7824 */ /* 0x000fe200078e00ff */
[----:B------:R-:W-:Y:S01]  /*59f0*/  ULOP3.LUT UR10, UR6, 0x2000000, URZ, 0xfc, !UPT ;  /* 0x02000000060a7892 */ /* 0x000fe2000f8efc3f */
[----:B------:R-:W-:Y:S01]  /*5a00*/  IMAD.U32 R10, RZ, RZ, UR47 ;  /* 0x0000002fff0a7e24 */ /* 0x000fe2000f8e00ff */
[----:B------:R-:W-:-:S02]  /*5a10*/  ULOP3.LUT UR6, UR7, 0x3fff, URZ, 0xc0, !UPT ;  /* 0x00003fff07067892 */ /* 0x000fc4000f8ec03f */
[----:B------:R-:W-:Y:S02]  /*5a20*/  UIMAD UR7, UR48, 0x600, UR10 ;  /* 0x00000600300778a4 */ /* 0x000fe4000f8e020a */
[----:B------:R-:W-:Y:S01]  /*5a30*/  ULOP3.LUT UR6, UR6, 0x10000, URZ, 0xfc, !UPT ;  /* 0x0001000006067892 */ /* 0x000fe2000f8efc3f */
[----:B------:R-:W-:Y:S01]  /*5a40*/  UMOV UR31, 0x80000020 ;  /* 0x80000020001f7882 */ /* 0x000fe20000000000 */
[----:B------:R-:W-:-:S03]  /*5a50*/  UMOV UR29, 0x40000040 ;  /* 0x40000040001d7882 */ /* 0x000fc60000000000 */
[----:B------:R-:W-:Y:S02]  /*5a60*/  UMOV UR30, UR7 ;  /* 0x00000007001e7c82 */ /* 0x000fe40008000000 */
[----:B------:R-:W-:Y:S02]  /*5a70*/  UMOV UR28, UR6 ;  /* 0x00000006001c7c82 */ /* 0x000fe40008000000 */
[----:B------:R-:W-:Y:S01]  /*5a80*/  HGMMA.64x96x16.F32.BF16 R88, gdesc[UR28].tnspB, R88, gsb0 ;  /* 0x416000001c5879f0 */ /* 0x000fe20008001858 */
[----:B------:R-:W-:Y:S02]  /*5a90*/  UIADD3 UR30, UR7, 0x40, URZ ;  /* 0x00000040071e7890 */ /* 0x000fe4000fffe03f */
[----:B------:R-:W-:Y:S01]  /*5aa0*/  UIADD3 UR28, UR6, 0x2, URZ ;  /* 0x00000002061c7890 */ /* 0x000fe2000fffe03f */
[----:B------:R-:W-:Y:S01]  /*5ab0*/  UMOV UR31, 0x80000020 ;  /* 0x80000020001f7882 */ /* 0x000fe20000000000 */
[----:B------:R-:W-:Y:S01]  /*5ac0*/  UMOV UR29, 0x40000040 ;  /* 0x40000040001d7882 */ /* 0x000fe20000000000 */
[----:B-1----:R-:W-:-:S05]  /*5ad0*/  SHF.R.U32.HI R7, RZ, 0x7, R8 ;  /* 0x00000007ff077819 */ /* 0x002fca0000011608 */
[----:B------:R-:W-:Y:S01]  /*5ae0*/  VIADD R7, R7, 0x9 ;  /* 0x0000000907077836 */ /* 0x000fe20000000000 */
        /* <DEDUP_REMOVED lines=46> */
[----:B------:R-:W-:Y:S01]  /*5dd0*/  @P3 SHF.R.U32.HI R13, RZ, UR6, R6 ;  /* 0x00000006ff0d3c19 */ /* 0x000fe20008011606 */
[----:B------:R-:W-:Y:S01]  /*5de0*/  IMAD.U32 R6, RZ, RZ, UR57 ;  /* 0x00000039ff067e24 */ /* 0x000fe2000f8e00ff */
[----:B------:R-:W-:Y:S01]  /*5df0*/  SEL R7, R7, 0x9, !P2 ;  /* 0x0000000907077807 */ /* 0x000fe20005000000 */
[----:B------:R-:W-:Y:S01]  /*5e00*/  ULOP3.LUT UR6, URZ, UR35, URZ, 0x33, !UPT ;  /* 0x000000233f067292 */ /* 0x000fe2000f8e333f */
[----:B------:R-:W-:Y:S01]  /*5e10*/  PLOP3.LUT P2, PT, PT, PT, UP1, 0x40, 0x0 ;  /* 0x000000000000781c */ /* 0x000fe20003f4e818 */
[----:B------:R-:W0:Y:S01]  /*5e20*/  SHFL.IDX PT, R14, R13, RZ, 0x1c1f ;  /* 0x001c1fff0d0e7589 */ /* 0x000e2200000e0000 */
[----:B------:R-:W-:-:S05]  /*5e30*/  @!P1 LEA R6, R6, UR42, 0x3 ;  /* 0x0000002a06069c11 */ /* 0x000fca000f8e18ff */
[----:B------:R-:W-:-:S05]  /*5e40*/  @!P1 VIADD R6, R6, 0x2d840 ;  /* 0x0002d84006069836 */ /* 0x000fca0000000000 */
[----:B------:R-:W-:Y:S01]  /*5e50*/  @!P1 PRMT R6, RZ, 0x654, R6 ;  /* 0x00000654ff069816 */ /* 0x000fe20000000006 */
[----:B------:R-:W-:Y:S02]  /*5e60*/  WARPGROUP.DEPBAR.LE gsb0, 0x0 ;  /* 0x00008000000079c5 */ /* 0x000fe40000010000 */
[----:B------:R-:W-:-:S06]  /*5e70*/  WARPGROUP.ARRIVE ;  /* 0x00000000000079c5 */ /* 0x000fcc0000000000 */
[----:B------:R-:W-:Y:S03]  /*5e80*/  HGMMA.64x96x16.F32.BF16 R88, gdesc[UR28].tnspB, R88, gsb0 ;  /* 0x416000001c5879f0 */ /* 0x000fe60008001858 */
[----:B------:R-:W-:Y:S02]  /*5e90*/  WARPGROUP.DEPBAR.LE gsb0, 0x0 ;  /* 0x00008000000079c5 */ /* 0x000fe40000010000 */
[----:B------:R1:W-:Y:S06]  /*5ea0*/  BAR.ARV R7, 0x100 ;  /* 0x000400070000751d */ /* 0x0003ec0000002000 */
[----:B------:R2:W-:Y:S02]  /*5eb0*/  @!P1 SYNCS.ARRIVE.TRANS64.RED.A1T0 RZ, [R6+URZ], RZ ;  /* 0x000000ff06ff99a7 */ /* 0x0005e4000810043f */
[----:B--2---:R-:W-:-:S04]  /*5ec0*/  IADD3 R6, -R16, 0x1, -R12 ;  /* 0x0000000110067810 */ /* 0x004fc80007ffe90c */
[----:B------:R-:W-:-:S05]  /*5ed0*/  IADD3 R10, -R10, UR39, R6 ;  /* 0x000000270a0a7c10 */ /* 0x000fca000fffe106 */
[C---:B------:R-:W-:Y:S02]  /*5ee0*/  VIADD R11, R10.reuse, UR55 ;  /* 0x000000370a0b7c36 */ /* 0x040fe40008000000 */
[----:B------:R-:W-:Y:S02]  /*5ef0*/  VIADD R10, R10, UR6 ;  /* 0x000000060a0a7c36 */ /* 0x000fe40008000000 */
[C---:B0-----:R-:W-:Y:S02]  /*5f00*/  IMAD.IADD R9, R14.reuse, 0x1, R11 ;  /* 0x000000010e097824 */ /* 0x041fe400078e020b */
        /* <DEDUP_REMOVED lines=15> */
.L_x_10465:
[----:B------:R-:W-:-:S05]  /*6000*/  IMAD.U32 R15, RZ, RZ, UR34 ;  /* 0x00000022ff0f7e24 */ /* 0x000fca000f8e00ff */
[----:B------:R-:W-:-:S13]  /*6010*/  ISETP.NE.AND P2, PT, R15, 0x1, PT ;  /* 0x000000010f00780c */ /* 0x000fda0003f45270 */
[----:B------:R-:W0:Y:S02]  /*6020*/  @P2 LDC.64 R6, c[0x0][0x9e8] ;  /* 0x00027a00ff062b82 */ /* 0x000e240000000a00 */
[----:B0-----:R-:W-:-:S05]  /*6030*/  @P2 IMAD.HI.U32 R6, R14, R6, RZ ;  /* 0x000000060e062227 */ /* 0x001fca00078e00ff */
[----:B------:R-:W-:-:S07]  /*6040*/  @P2 SHF.R.U32.HI R14, RZ, R7, R6 ;  /* 0x00000007ff0e2219 */ /* 0x000fce0000011606 */
.L_x_10466:
[----:B------:R-:W-:Y:S05]  /*6050*/  BSYNC B0 ;  /* 0x0000000000007941 */ /* 0x000fea0003800000 */
.L_x_10464:
[----:B------:R-:W-:-:S04]  /*6060*/  IMAD R14, R14, R15, -R12 ;  /* 0x0000000f0e0e7224 */ /* 0x000fc800078e0a0c */
[----:B------:R-:W-:-:S05]  /*6070*/  IMAD.IADD R14, R14, 0x1, -R16 ;  /* 0x000000010e0e7824 */ /* 0x000fca00078e0a10 */
[----:B------:R-:W-:Y:S02]  /*6080*/  VIMNMX R8, R8, R14, !PT ;  /* 0x0000000e08087248 */ /* 0x000fe40007fe0100 */
[----:B------:R-:W-:-:S07]  /*6090*/  VIADDMNMX R9, R14, R15, R9, PT ;  /* 0x0000000f0e097246 */ /* 0x000fce0003800109 */
.L_x_10463:
        /* <DEDUP_REMOVED lines=115> */
.L_x_10469:
[----:B------:R-:W-:-:S05]  /*67d0*/  IMAD.U32 R9, RZ, RZ, UR34 ;  /* 0x00000022ff097e24 */ /* 0x000fca000f8e00ff */
[----:B------:R-:W-:-:S13]  /*67e0*/  ISETP.NE.AND P3, PT, R9, 0x1, PT ;  /* 0x000000010900780c */ /* 0x000fda0003f65270 */
[----:B------:R-:W0:Y:S02]  /*67f0*/  @P3 LDC.64 R6, c[0x0][0x9e8] ;  /* 0x00027a00ff063b82 */ /* 0x000e240000000a00 */
[----:B0-----:R-:W-:-:S05]  /*6800*/  @P3 IMAD.HI.U32 R6, R8, R6, RZ ;  /* 0x0000000608063227 */ /* 0x001fca00078e00ff */
[----:B------:R-:W-:-:S07]  /*6810*/  @P3 SHF.R.U32.HI R8, RZ, R7, R6 ;  /* 0x00000007ff083219 */ /* 0x000fce0000011606 */
.L_x_10470:
[----:B------:R-:W-:Y:S05]  /*6820*/  BSYNC B0 ;  /* 0x0000000000007941 */ /* 0x000fea0003800000 */
.L_x_10468:
[----:B------:R-:W-:-:S04]  /*6830*/  IMAD R8, R8, R9, -R12 ;  /* 0x0000000908087224 */ /* 0x000fc800078e0a0c */
[----:B------:R-:W-:-:S05]  /*6840*/  IMAD.IADD R8, R8, 0x1, -R16 ;  /* 0x0000000108087824 */ /* 0x000fca00078e0a10 */
[----:B------:R-:W-:Y:S02]  /*6850*/  VIMNMX R10, R10, R8, !PT ;  /* 0x000000080a0a7248 */ /* 0x000fe40007fe0100 */
[----:B------:R-:W-:-:S07]  /*6860*/  VIADDMNMX R11, R8, R9, R11, PT ;  /* 0x00000009080b7246 */ /* 0x000fce000380010b */
.L_x_10467:
[----:B------:R-:W-:Y:S01]  /*6870*/  FMNMX.FTZ R6, R24, R0, !PT ;  /* 0x0000000018067209 */ /* 0x000fe20007810000 */
[----:B------:R-:W-:Y:S01]  /*6880*/  UMOV UR51, UR56 ;  /* 0x0000003800337c82 */ /* 0x000fe20008000000 */
        /* <DEDUP_REMOVED lines=16> */
[----:B------:R-:W-:-:S02]  /*6990*/  ISETP.GT.AND P5, PT, R10, 0x18, P2 ;  /* 0x000000180a00780c */ /* 0x000fc400017a4270 */
[----:B------:R-:W-:Y:S02]  /*69a0*/  FMNMX.FTZ R6, R41, R6, !PT ;  /* 0x0000000629067209 */ /* 0x000fe40007810000 */
[C---:B------:R-:W-:Y:S02]  /*69b0*/  ISETP.LT.OR P4, PT, R11.reuse, 0x1a, P4 ;  /* 0x0000001a0b00780c */ /* 0x040fe40002781670 */
[----:B------:R-:W-:Y:S02]  /*69c0*/  FMNMX.FTZ R6, R44, R6, !PT ;  /* 0x000000062c067209 */ /* 0x000fe40007810000 */
[----:B------:R-:W-:Y:S02]  /*69d0*/  ISETP.LT.OR P6, PT, R11, 0x11, P6 ;  /* 0x000000110b00780c */ /* 0x000fe400037c1670 */
[----:B------:R-:W-:Y:S02]  /*69e0*/  FMNMX.FTZ R6, R45, R6, !PT ;  /* 0x000000062d067209 */ /* 0x000fe40007810000 */
[----:B------:R-:W-:-:S02]  /*69f0*/  ISETP.LT.OR P5, PT, R11, 0x19, P5 ;  /* 0x000000190b00780c */ /* 0x000fc40002fa1670 */
[----:B------:R-:W-:Y:S02]  /*6a00*/  FMNMX.FTZ R6, R48, R6, !PT ;  /* 0x0000000630067209 */ /* 0x000fe40007810000 */
[----:B------:R-:W-:Y:S02]  /*6a10*/  FSEL R39, R39, -INF , !P4 ;  /* 0xff80000027277808 */ /* 0x000fe40006000000 */
[----:B------:R-:W-:Y:S02]  /*6a20*/  FMNMX.FTZ R6, R49, R6, !PT ;  /* 0x0000000631067209 */ /* 0x000fe40007810000 */
[----:B------:R-:W-:Y:S02]  /*6a30*/  FSEL R34, R34, -INF , !P6 ;  /* 0xff80000022227808 */ /* 0x000fe40007000000 */
[----:B------:R-:W-:Y:S02]  /*6a40*/  FMNMX.FTZ R6, R52, R6, !PT ;  /* 0x0000000634067209 */ /* 0x000fe40007810000 */
[----:B------:R-:W-:-:S02]  /*6a50*/  FSEL R38, R38, -INF , !P5 ;  /* 0xff80000026267808 */ /* 0x000fc40006800000 */
[----:B------:R-:W-:Y:S02]  /*6a60*/  FMNMX.FTZ R6, R53, R6, !PT ;  /* 0x0000000635067209 */ /* 0x000fe40007810000 */
[----:B------:R-:W-:Y:S02]  /*6a70*/  ISETP.GT.AND P4, PT, R10, 0x29, P2 ;  /* 0x000000290a00780c */ /* 0x000fe40001784270 */
[----:B------:R-:W-:Y:S02]  /*6a80*/  FMNMX.FTZ R6, R56, R6, !PT ;  /* 0x0000000638067209 */ /* 0x000fe40007810000 */
[C---:B------:R-:W-:Y:S02]  /*6a90*/  ISETP.GT.AND P6, PT, R10.reuse, 0x20, P2 ;  /* 0x000000200a00780c */ /* 0x040fe400017c4270 */
[----:B------:R-:W-:Y:S02]  /*6aa0*/  FMNMX.FTZ R6, R57, R6, !PT ;  /* 0x0000000639067209 */ /* 0x000fe40007810000 */
[----:B------:R-:W-:-:S02]  /*6ab0*/  ISETP.GT.AND P5, PT, R10, 0x28, P2 ;  /* 0x000000280a00780c */ /* 0x000fc400017a4270 */
[----:B------:R-:W-:Y:S02]  /*6ac0*/  FMNMX.FTZ R6, R60, R6, !PT ;  /* 0x000000063c067209 */ /* 0x000fe40007810000 */
[----:B------:R-:W-:Y:S02]  /*6ad0*/  ISETP.LT.OR P4, PT, R11, 0x2a, P4 ;  /* 0x0000002a0b00780c */ /* 0x000fe40002781670 */
[----:B------:R-:W-:Y:S02]  /*6ae0*/  FMNMX.FTZ R6, R61, R6, !PT ;  /* 0x000000063d067209 */ /* 0x000fe40007810000 */
[C---:B------:R-:W-:Y:S02]  /*6af0*/  ISETP.LT.OR P6, PT, R11.reuse, 0x21, P6 ;  /* 0x000000210b00780c */ /* 0x040fe400037c1670 */
        /* <DEDUP_REMOVED lines=24> */
[----:B------:R-:W-:Y:S01]  /*6c80*/  FSEL R54, R54, -INF , !P5 ;  /* 0xff80000036367808 */ /* 0x000fe20006800000 */
[----:B------:R-:W0:Y:S01]  /*6c90*/  SHFL.BFLY PT, R7, R6, 0x2, 0x1f ;  /* 0x0c401f0006077f89 */ /* 0x000e2200000e0000 */
        /* <DEDUP_REMOVED lines=12> */
[----:B0-----:R-:W-:-:S02]  /*6d60*/  FMNMX.FTZ R6, R6, R7, !PT ;  /* 0x0000000706067209 */ /* 0x001fc40007810000 */
[C---:B------:R-:W-:Y:S02]  /*6d70*/  ISETP.LT.OR P4, PT, R11.reuse, 0x5a, P4 ;  /* 0x0000005a0b00780c */ /* 0x040fe40002781670 */
[C---:B------:R-:W-:Y:S01]  /*6d80*/  ISETP.LT.OR P6, PT, R11.reuse, 0x51, P6 ;  /* 0x000000510b00780c */ /* 0x040fe200037c1670 */
[----:B------:R-:W0:Y:S01]  /*6d90*/  SHFL.BFLY PT, R7, R6, 0x1, 0x1f ;  /* 0x0c201f0006077f89 */ /* 0x000e2200000e0000 */
[----:B------:R-:W-:Y:S02]  /*6da0*/  ISETP.LT.OR P5, PT, R11, 0x59, P5 ;  /* 0x000000590b00780c */ /* 0x000fe40002fa1670 */
[----:B------:R-:W-:Y:S02]  /*6db0*/  FSEL R71, R71, -INF , !P4 ;  /* 0xff80000047477808 */ /* 0x000fe40006000000 */
[----:B------:R-:W-:Y:S02]  /*6dc0*/  FSEL R66, R66, -INF , !P6 ;  /* 0xff80000042427808 */ /* 0x000fe40007000000 */
[----:B------:R-:W-:-:S02]  /*6dd0*/  FSEL R70, R70, -INF , !P5 ;  /* 0xff80000046467808 */ /* 0x000fc40006800000 */
[C---:B------:R-:W-:Y:S02]  /*6de0*/  ISETP.GT.AND P4, PT, R10.reuse, RZ, P2 ;  /* 0x000000ff0a00720c */ /* 0x040fe40001784270 */
[C---:B------:R-:W-:Y:S02]  /*6df0*/  ISETP.GT.AND P6, PT, R10.reuse, 0x60, P2 ;  /* 0x000000600a00780c */ /* 0x040fe400017c4270 */
[----:B------:R-:W-:Y:S02]  /*6e00*/  ISETP.GT.AND P5, PT, R10, 0x68, P2 ;  /* 0x000000680a00780c */ /* 0x000fe400017a4270 */
[C---:B------:R-:W-:Y:S02]  /*6e10*/  ISETP.LT.OR P4, PT, R11.reuse, 0x1, P4 ;  /* 0x000000010b00780c */ /* 0x040fe40002781670 */
[C---:B------:R-:W-:Y:S02]  /*6e20*/  ISETP.LT.OR P6, PT, R11.reuse, 0x61, P6 ;  /* 0x000000610b00780c */ /* 0x040fe400037c1670 */
[----:B------:R-:W-:-:S02]  /*6e30*/  ISETP.LT.OR P5, PT, R11, 0x69, P5 ;  /* 0x000000690b00780c */ /* 0x000fc40002fa1670 */
[----:B------:R-:W-:Y:S02]  /*6e40*/  FSEL R26, R26, -INF , !P4 ;  /* 0xff8000001a1a7808 */ /* 0x000fe40006000000 */
[----:B------:R-:W-:Y:S02]  /*6e50*/  FSEL R74, R74, -INF , !P6 ;  /* 0xff8000004a4a7808 */ /* 0x000fe40007000000 */
[----:B0-----:R-:W-:Y:S02]  /*6e60*/  FMNMX.FTZ R6, R6, R7, !PT ;  /* 0x0000000706067209 */ /* 0x001fe40007810000 */
[----:B------:R-:W-:Y:S02]  /*6e70*/  FSEL R78, R78, -INF , !P5 ;  /* 0xff8000004e4e7808 */ /* 0x000fe40006800000 */
[----:B------:R-:W-:Y:S02]  /*6e80*/  FSETP.NEU.FTZ.AND P3, PT, R6, -INF , PT ;  /* 0xff8000000600780b */ /* 0x000fe40003f7d000 */
[----:B------:R-:W-:-:S02]  /*6e90*/  ISETP.GT.AND P6, PT, R10, 0x69, P2 ;  /* 0x000000690a00780c */ /* 0x000fc400017c4270 */
[----:B------:R-:W-:Y:S02]  /*6ea0*/  FSEL R7, R6, RZ, P3 ;  /* 0x000000ff06077208 */ /* 0x000fe40001800000 */
[C---:B------:R-:W-:Y:S02]  /*6eb0*/  ISETP.GT.AND P5, PT, R10.reuse, 0x71, P2 ;  /* 0x000000710a00780c */ /* 0x040fe400017a4270 */
[----:B------:R-:W-:Y:S01]  /*6ec0*/  ISETP.GT.AND P4, PT, R10, 0x78, P2 ;  /* 0x000000780a00780c */ /* 0x000fe20001784270 */
[----:B------:R-:W-:Y:S01]  /*6ed0*/  FADD.FTZ R7, -R7, R0 ;  /* 0x0000000007077221 */ /* 0x000fe20000010100 */
[----:B------:R-:W-:Y:S01]  /*6ee0*/  FMUL.FTZ R0, R6, UR33 ;  /* 0x0000002106007c20 */ /* 0x000fe20008410000 */
[C---:B------:R-:W-:Y:S02]  /*6ef0*/  ISETP.LT.OR P6, PT, R11.reuse, 0x6a, P6 ;  /* 0x0000006a0b00780c */ /* 0x040fe400037c1670 */
[----:B------:R-:W-:Y:S01]  /*6f00*/  ISETP.LT.OR P5, PT, R11, 0x72, P5 ;  /* 0x000000720b00780c */ /* 0x000fe20002fa1670 */
[----:B------:R-:W-:Y:S01]  /*6f10*/  FMUL.FTZ R7, R7, UR33 ;  /* 0x0000002107077c20 */ /* 0x000fe20008410000 */
[----:B------:R-:W-:-:S02]  /*6f20*/  FSEL R0, R0, RZ, P3 ;  /* 0x000000ff00007208 */ /* 0x000fc40001800000 */
[----:B------:R-:W-:Y:S02]  /*6f30*/  ISETP.GT.AND P3, PT, R10, 0x1, P2 ;  /* 0x000000010a00780c */ /* 0x000fe40001764270 */
[----:B------:R-:W-:Y:S01]  /*6f40*/  FSEL R79, R79, -INF , !P6 ;  /* 0xff8000004f4f7808 */ /* 0x000fe20007000000 */
[--C-:B------:R-:W-:Y:S01]  /*6f50*/  FFMA.FTZ R24, R24, UR33, -R0.reuse ;  /* 0x0000002118187c23 */ /* 0x100fe20008010800 */
[----:B------:R-:W-:Y:S01]  /*6f60*/  ISETP.LT.OR P3, PT, R11, 0x2, P3 ;  /* 0x000000020b00780c */ /* 0x000fe20001f61670 */
[--C-:B------:R-:W-:Y:S01]  /*6f70*/  FFMA.FTZ R25, R25, UR33, -R0.reuse ;  /* 0x0000002119197c23 */ /* 0x100fe20008010800 */
[----:B------:R-:W-:Y:S01]  /*6f80*/  ISETP.LT.OR P4, PT, R11, 0x79, P4 ;  /* 0x000000790b00780c */ /* 0x000fe20002781670 */
[----:B------:R-:W-:Y:S01]  /*6f90*/  MUFU.EX2 R8, R24 ;  /* 0x0000001800087308 */ /* 0x000fe20000000800 */
[----:B------:R-:W-:Y:S01]  /*6fa0*/  FSEL R27, R27, -INF , !P3 ;  /* 0xff8000001b1b7808 */ /* 0x000fe20005800000 */
[--C-:B------:R-:W-:Y:S01]  /*6fb0*/  FFMA.FTZ R28, R28, UR33, -R0.reuse ;  /* 0x000000211c1c7c23 */ /* 0x100fe20008010800 */
[----:B------:R-:W-:Y:S01]  /*6fc0*/  ISETP.GT.AND P3, PT, R10, 0x11, P2 ;  /* 0x000000110a00780c */ /* 0x000fe20001764270 */
[--C-:B------:R-:W-:Y:S01]  /*6fd0*/  FFMA.FTZ R29, R29, UR33, -R0.reuse ;  /* 0x000000211d1d7c23 */ /* 0x100fe20008010800 */
[----:B------:R-:W-:Y:S01]  /*6fe0*/  FSEL R83, R83, -INF , !P5 ;  /* 0xff80000053537808 */ /* 0x000fe20006800000 */
[--C-:B------:R-:W-:Y:S01]  /*6ff0*/  FFMA.FTZ R32, R32, UR33, -R0.reuse ;  /* 0x0000002120207c23 */ /* 0x100fe20008010800 */
[----:B------:R-:W-:Y:S01]  /*7000*/  ISETP.LT.OR P3, PT, R11, 0x12, P3 ;  /* 0x000000120b00780c */ /* 0x000fe20001f61670 */
[----:B------:R-:W0:Y:S01]  /*7010*/  MUFU.EX2 R7, R7 ;  /* 0x0000000700077308 */ /* 0x000e220000000800 */
[----:B------:R-:W-:Y:S01]  /*7020*/  FSEL R86, R86, -INF , !P4 ;  /* 0xff80000056567808 */ /* 0x000fe20006000000 */
[--C-:B------:R-:W-:Y:S01]  /*7030*/  FFMA.FTZ R33, R33, UR33, -R0.reuse ;  /* 0x0000002121217c23 */ /* 0x100fe20008010800 */
[----:B------:R-:W-:Y:S01]  /*7040*/  FSEL R35, R35, -INF , !P3 ;  /* 0xff80000023237808 */ /* 0x000fe20005800000 */
[--C-:B------:R-:W-:Y:S01]  /*7050*/  FFMA.FTZ R36, R36, UR33, -R0.reuse ;  /* 0x0000002124247c23 */ /* 0x100fe20008010800 */
[----:B------:R-:W-:Y:S01]  /*7060*/  ISETP.GT.AND P3, PT, R10, 0x21, P2 ;  /* 0x000000210a00780c */ /* 0x000fe20001764270 */
[--C-:B------:R-:W-:Y:S01]  /*7070*/  FFMA.FTZ R37, R37, UR33, -R0.reuse ;  /* 0x0000002125257c23 */ /* 0x100fe20008010800 */
[--C-:B------:R-:W-:Y:S01]  /*7080*/  FFMA.FTZ R40, R40, UR33, -R0.reuse ;  /* 0x0000002128287c23 */ /* 0x100fe20008010800 */
[----:B------:R-:W1:Y:S01]  /*7090*/  MUFU.EX2 R25, R25 ;  /* 0x0000001900197308 */ /* 0x000e620000000800 */
[----:B------:R-:W-:Y:S01]  /*70a0*/  ISETP.LT.OR P3, PT, R11, 0x22, P3 ;  /* 0x000000220b00780c */ /* 0x000fe20001f61670 */
[--C-:B------:R-:W-:Y:S01]  /*70b0*/  FFMA.FTZ R41, R41, UR33, -R0.reuse ;  /* 0x0000002129297c23 */ /* 0x100fe20008010800 */
[--C-:B------:R-:W-:Y:S01]  /*70c0*/  FFMA.FTZ R44, R44, UR33, -R0.reuse ;  /* 0x000000212c2c7c23 */ /* 0x100fe20008010800 */
[--C-:B------:R-:W-:Y:S01]  /*70d0*/  FFMA.FTZ R45, R45, UR33, -R0.reuse ;  /* 0x000000212d2d7c23 */ /* 0x100fe20008010800 */
[----:B------:R-:W-:Y:S01]  /*70e0*/  FSEL R43, R43, -INF , !P3 ;  /* 0xff8000002b2b7808 */ /* 0x000fe20005800000 */
[----:B------:R-:W-:Y:S01]  /*70f0*/  FFMA.FTZ R48, R48, UR33, -R0 ;  /* 0x0000002130307c23 */ /* 0x000fe20008010800 */
[----:B------:R-:W-:Y:S01]  /*7100*/  ISETP.GT.AND P3, PT, R10, 0x31, P2 ;  /* 0x000000310a00780c */ /* 0x000fe20001764270 */
[----:B------:R-:W-:Y:S01]  /*7110*/  MUFU.EX2 R29, R29 ;  /* 0x0000001d001d7308 */ /* 0x000fe20000000800 */
[----:B0-----:R-:W-:Y:S01]  /*7120*/  FFMA.FTZ R4, R7, R4, R8 ;  /* 0x0000000407047223 */ /* 0x001fe20000010008 */
[--C-:B------:R-:W-:Y:S01]  /*7130*/  FFMA.FTZ R49, R49, UR33, -R0.reuse ;  /* 0x0000002131317c23 */ /* 0x100fe20008010800 */
[----:B------:R-:W-:Y:S01]  /*7140*/  ISETP.LT.OR P3, PT, R11, 0x32, P3 ;  /* 0x000000320b00780c */ /* 0x000fe20001f61670 */
[--C-:B------:R-:W-:Y:S01]  /*7150*/  FFMA.FTZ R52, R52, UR33, -R0.reuse ;  /* 0x0000002134347c23 */ /* 0x100fe20008010800 */
[--C-:B------:R-:W-:Y:S01]  /*7160*/  FFMA.FTZ R53, R53, UR33, -R0.reuse ;  /* 0x0000002135357c23 */ /* 0x100fe20008010800 */
[----:B------:R-:W-:Y:S01]  /*7170*/  FFMA.FTZ R56, R56, UR33, -R0 ;  /* 0x0000002138387c23 */ /* 0x000fe20008010800 */
[----:B------:R-:W-:Y:S01]  /*7180*/  FSEL R51, R51, -INF , !P3 ;  /* 0xff80000033337808 */ /* 0x000fe20005800000 */
[----:B------:R-:W-:Y:S01]  /*7190*/  MUFU.EX2 R33, R33 ;  /* 0x0000002100217308 */ /* 0x000fe20000000800 */
[----:B------:R-:W-:Y:S01]  /*71a0*/  ISETP.GT.AND P3, PT, R10, 0x41, P2 ;  /* 0x000000410a00780c */ /* 0x000fe20001764270 */
[C---:B-1----:R-:W-:Y:S01]  /*71b0*/  FADD.FTZ R4, R25.reuse, R4 ;  /* 0x0000000419047221 */ /* 0x042fe20000010000 */
[----:B------:R-:W-:Y:S01]  /*71c0*/  F2FP.BF16.F32.PACK_AB R8, R25, R8 ;  /* 0x000000081908723e */ /* 0x000fe200000010ff */
[--C-:B------:R-:W-:Y:S01]  /*71d0*/  FFMA.FTZ R57, R57, UR33, -R0.reuse ;  /* 0x0000002139397c23 */ /* 0x100fe20008010800 */
[----:B------:R-:W-:Y:S01]  /*71e0*/  ISETP.LT.OR P3, PT, R11, 0x42, P3 ;  /* 0x000000420b00780c */ /* 0x000fe20001f61670 */
[--C-:B------:R-:W-:Y:S01]  /*71f0*/  FFMA.FTZ R60, R60, UR33, -R0.reuse ;  /* 0x000000213c3c7c23 */ /* 0x100fe20008010800 */
[--C-:B------:R-:W-:Y:S01]  /*7200*/  FFMA.FTZ R61, R61, UR33, -R0.reuse ;  /* 0x000000213d3d7c23 */ /* 0x100fe20008010800 */
[----:B------:R-:W-:Y:S01]  /*7210*/  MUFU.EX2 R37, R37 ;  /* 0x0000002500257308 */ /* 0x000fe20000000800 */
[----:B------:R-:W-:Y:S01]  /*7220*/  FSEL R59, R59, -INF , !P3 ;  /* 0xff8000003b3b7808 */ /* 0x000fe20005800000 */
[--C-:B------:R-:W-:Y:S01]  /*7230*/  FFMA.FTZ R64, R64, UR33, -R0.reuse ;  /* 0x0000002140407c23 */ /* 0x100fe20008010800 */
[----:B------:R-:W-:Y:S01]  /*7240*/  ISETP.GT.AND P3, PT, R10, 0x51, P2 ;  /* 0x000000510a00780c */ /* 0x000fe20001764270 */
[--C-:B------:R-:W-:Y:S01]  /*7250*/  FFMA.FTZ R65, R65, UR33, -R0.reuse ;  /* 0x0000002141417c23 */ /* 0x100fe20008010800 */
[--C-:B------:R-:W-:Y:S01]  /*7260*/  FFMA.FTZ R68, R68, UR33, -R0.reuse ;  /* 0x0000002144447c23 */ /* 0x100fe20008010800 */
[--C-:B------:R-:W-:Y:S01]  /*7270*/  FFMA.FTZ R69, R69, UR33, -R0.reuse ;  /* 0x0000002145457c23 */ /* 0x100fe20008010800 */
[----:B------:R-:W-:Y:S01]  /*7280*/  ISETP.LT.OR P3, PT, R11, 0x52, P3 ;  /* 0x000000520b00780c */ /* 0x000fe20001f61670 */
[----:B------:R-:W-:Y:S01]  /*7290*/  MUFU.EX2 R24, R40 ;  /* 0x0000002800187308 */ /* 0x000fe20000000800 */
[--C-:B------:R-:W-:Y:S01]  /*72a0*/  FFMA.FTZ R72, R72, UR33, -R0.reuse ;  /* 0x0000002148487c23 */ /* 0x100fe20008010800 */
[--C-:B------:R-:W-:Y:S01]  /*72b0*/  FFMA.FTZ R73, R73, UR33, -R0.reuse ;  /* 0x0000002149497c23 */ /* 0x100fe20008010800 */
[----:B------:R-:W-:Y:S01]  /*72c0*/  FSEL R67, R67, -INF , !P3 ;  /* 0xff80000043437808 */ /* 0x000fe20005800000 */
[--C-:B------:R-:W-:Y:S01]  /*72d0*/  FFMA.FTZ R76, R76, UR33, -R0.reuse ;  /* 0x000000214c4c7c23 */ /* 0x100fe20008010800 */
[----:B------:R-:W-:Y:S01]  /*72e0*/  ISETP.GT.AND P3, PT, R10, 0x61, P2 ;  /* 0x000000610a00780c */ /* 0x000fe20001764270 */
[--C-:B------:R-:W-:Y:S01]  /*72f0*/  FFMA.FTZ R77, R77, UR33, -R0.reuse ;  /* 0x000000214d4d7c23 */ /* 0x100fe20008010800 */
[--C-:B------:R-:W-:Y:S01]  /*7300*/  FFMA.FTZ R80, R80, UR33, -R0.reuse ;  /* 0x0000002150507c23 */ /* 0x100fe20008010800 */
[----:B------:R-:W-:Y:S01]  /*7310*/  MUFU.EX2 R41, R41 ;  /* 0x0000002900297308 */ /* 0x000fe20000000800 */
[----:B------:R-:W-:Y:S01]  /*7320*/  ISETP.LT.OR P3, PT, R11, 0x62, P3 ;  /* 0x000000620b00780c */ /* 0x000fe20001f61670 */
[--C-:B------:R-:W-:Y:S01]  /*7330*/  FFMA.FTZ R81, R81, UR33, -R0.reuse ;  /* 0x0000002151517c23 */ /* 0x100fe20008010800 */
[--C-:B------:R-:W-:Y:S01]  /*7340*/  FFMA.FTZ R84, R84, UR33, -R0.reuse ;  /* 0x0000002154547c23 */ /* 0x100fe20008010800 */
[----:B------:R-:W-:Y:S01]  /*7350*/  FFMA.FTZ R0, R85, UR33, -R0 ;  /* 0x0000002155007c23 */ /* 0x000fe20008010800 */
[----:B------:R-:W-:Y:S01]  /*7360*/  FSEL R75, R75, -INF , !P3 ;  /* 0xff8000004b4b7808 */ /* 0x000fe20005800000 */
[-C--:B------:R-:W-:Y:S01]  /*7370*/  FMUL.FTZ R88, R88, R7.reuse ;  /* 0x0000000758587220 */ /* 0x080fe20000410000 */
[C---:B------:R-:W-:Y:S01]  /*7380*/  ISETP.GT.AND P3, PT, R10.reuse, 0x70, P2 ;  /* 0x000000700a00780c */ /* 0x040fe20001764270 */
[----:B------:R-:W-:Y:S01]  /*7390*/  MUFU.EX2 R45, R45 ;  /* 0x0000002d002d7308 */ /* 0x000fe20000000800 */
[----:B------:R-:W-:Y:S01]  /*73a0*/  ISETP.GT.AND P2, PT, R10, 0x79, P2 ;  /* 0x000000790a00780c */ /* 0x000fe20001744270 */
[----:B------:R-:W-:Y:S01]  /*73b0*/  FMUL.FTZ R89, R89, R7 ;  /* 0x0000000759597220 */ /* 0x000fe20000410000 */
[----:B------:R-:W-:Y:S01]  /*73c0*/  FMNMX.FTZ R10, R26, R5, !PT ;  /* 0x000000051a0a7209 */ /* 0x000fe20007810000 */
[-C--:B------:R-:W-:Y:S01]  /*73d0*/  FMUL.FTZ R92, R92, R7.reuse ;  /* 0x000000075c5c7220 */ /* 0x080fe20000410000 */
[----:B------:R-:W-:Y:S01]  /*73e0*/  ISETP.LT.OR P3, PT, R11, 0x71, P3 ;  /* 0x000000710b00780c */ /* 0x000fe20001f61670 */
[-C--:B------:R-:W-:Y:S01]  /*73f0*/  FMUL.FTZ R93, R93, R7.reuse ;  /* 0x000000075d5d7220 */ /* 0x080fe20000410000 */
[----:B------:R-:W-:Y:S01]  /*7400*/  FMNMX.FTZ R9, R27, R10, !PT ;  /* 0x0000000a1b097209 */ /* 0x000fe20007810000 */
[----:B------:R-:W-:Y:S01]  /*7410*/  MUFU.EX2 R49, R49 ;  /* 0x0000003100317308 */ /* 0x000fe20000000800 */
[----:B------:R-:W-:Y:S01]  /*7420*/  FSEL R82, R82, -INF , !P3 ;  /* 0xff80000052527808 */ /* 0x000fe20005800000 */
        /* <DEDUP_REMOVED lines=11> */
[-C--:B------:R-:W-:Y:S01]  /*74e0*/  FMUL.FTZ R105, R105, R7.reuse ;  /* 0x0000000769697220 */ /* 0x080fe20000410000 */
[-C--:B------:R-:W-:Y:S01]  /*74f0*/  FMUL.FTZ R108, R108, R7.reuse ;  /* 0x000000076c6c7220 */ /* 0x080fe20000410000 */
[----:B------:R-:W-:Y:S01]  /*7500*/  FMNMX.FTZ R9, R35, R10, !PT ;  /* 0x0000000a23097209 */ /* 0x000fe20007810000 */
[----:B------:R-:W-:Y:S01]  /*7510*/  MUFU.EX2 R56, R56 ;  /* 0x0000003800387308 */ /* 0x000fe20000000800 */
[-C--:B------:R-:W-:Y:S01]  /*7520*/  FMUL.FTZ R109, R109, R7.reuse ;  /* 0x000000076d6d7220 */ /* 0x080fe20000410000 */
        /* <DEDUP_REMOVED lines=18> */
[----:B------:R-:W-:-:S03]  /*7650*/  FMUL.FTZ R133, R133, R7 ;  /* 0x0000000785857220 */ /* 0x000fc60000410000 */
        /* <DEDUP_REMOVED lines=25> */
[----:B------:R-:W0:Y:S03]  /*77f0*/  MUFU.EX2 R10, R28 ;  /* 0x0000001c000a7308 */ /* 0x000e260000000800 */
[----:B------:R-:W-:-:S04]  /*7800*/  FMNMX.FTZ R9, R82, R9, !PT ;  /* 0x0000000952097209 */ /* 0x000fc80007810000 */
[----:B------:R-:W-:Y:S01]  /*7810*/  FMNMX.FTZ R9, R83, R9, !PT ;  /* 0x0000000953097209 */ /* 0x000fe20007810000 */
[----:B------:R-:W-:Y:S03]  /*7820*/  MUFU.EX2 R28, R48 ;  /* 0x00000030001c7308 */ /* 0x000fe60000000800 */
[----:B------:R-:W-:-:S04]  /*7830*/  FMNMX.FTZ R12, R86, R9, !PT ;  /* 0x00000009560c7209 */ /* 0x000fc80007810000 */
[----:B------:R-:W-:Y:S01]  /*7840*/  FMNMX.FTZ R12, R87, R12, !PT ;  /* 0x0000000c570c7209 */ /* 0x000fe20007810000 */
[----:B------:R-:W-:Y:S01]  /*7850*/  MUFU.EX2 R77, R77 ;  /* 0x0000004d004d7308 */ /* 0x000fe20000000800 */
[----:B0-----:R-:W-:Y:S01]  /*7860*/  FADD.FTZ R4, R10, R4 ;  /* 0x000000040a047221 */ /* 0x001fe20000010000 */
[C---:B------:R-:W-:Y:S02]  /*7870*/  F2FP.BF16.F32.PACK_AB R10, R29.reuse, R10 ;  /* 0x0000000a1d0a723e */ /* 0x040fe400000010ff */
[----:B------:R-:W0:Y:S01]  /*7880*/  SHFL.BFLY PT, R9, R12, 0x2, 0x1f ;  /* 0x0c401f000c097f89 */ /* 0x000e2200000e0000 */
[----:B------:R-:W-:-:S03]  /*7890*/  FADD.FTZ R13, R29, R4 ;  /* 0x000000041d0d7221 */ /* 0x000fc60000010000 */
[----:B------:R-:W-:Y:S08]  /*78a0*/  MUFU.EX2 R80, R80 ;  /* 0x0000005000507308 */ /* 0x000ff00000000800 */
[----:B------:R-:W-:Y:S08]  /*78b0*/  MUFU.EX2 R81, R81 ;  /* 0x0000005100517308 */ /* 0x000ff00000000800 */
[----:B------:R-:W-:Y:S01]  /*78c0*/  MUFU.EX2 R84, R84 ;  /* 0x0000005400547308 */ /* 0x000fe20000000800 */
[----:B0-----:R-:W-:-:S07]  /*78d0*/  FMNMX.FTZ R12, R12, R9, !PT ;  /* 0x000000090c0c7209 */ /* 0x001fce0007810000 */
[----:B------:R-:W-:Y:S01]  /*78e0*/  MUFU.EX2 R0, R0 ;  /* 0x0000000000007308 */ /* 0x000fe20000000800 */
[----:B------:R-:W0:Y:S02]  /*78f0*/  SHFL.BFLY PT, R9, R12, 0x1, 0x1f ;  /* 0x0c201f000c097f89 */ /* 0x000e2400000e0000 */
[----:B0-----:R-:W-:Y:S01]  /*7900*/  FMNMX.FTZ R12, R12, R9, !PT ;  /* 0x000000090c0c7209 */ /* 0x001fe20007810000 */
[----:B------:R-:W-:Y:S01]  /*7910*/  IMAD.U32 R9, RZ, RZ, UR48 ;  /* 0x00000030ff097e24 */ /* 0x000fe2000f8e00ff */
[----:B------:R-:W-:Y:S02]  /*7920*/  UMOV UR48, UR57 ;  /* 0x0000003900307c82 */ /* 0x000fe40008000000 */
[C---:B------:R-:W-:Y:S01]  /*7930*/  FSETP.NEU.FTZ.AND P2, PT, R12.reuse, -INF , PT ;  /* 0xff8000000c00780b */ /* 0x040fe20003f5d000 */
[----:B------:R-:W-:Y:S01]  /*7940*/  FMUL.FTZ R4, R12, UR33 ;  /* 0x000000210c047c20 */ /* 0x000fe20008410000 */
[----:B------:R-:W-:-:S04]  /*7950*/  @!P1 LEA R9, R9, UR42, 0x3 ;  /* 0x0000002a09099c11 */ /* 0x000fc8000f8e18ff */
[----:B------:R-:W-:Y:S01]  /*7960*/  FSEL R4, R4, RZ, P2 ;  /* 0x000000ff04047208 */ /* 0x000fe20001000000 */
[----:B------:R-:W-:-:S04]  /*7970*/  @!P1 VIADD R9, R9, 0x2d860 ;  /* 0x0002d86009099836 */ /* 0x000fc80000000000 */
[--C-:B------:R-:W-:Y:S01]  /*7980*/  FFMA.FTZ R14, R26, UR33, -R4.reuse ;  /* 0x000000211a0e7c23 */ /* 0x100fe20008010804 */
[--C-:B------:R-:W-:Y:S01]  /*7990*/  FFMA.FTZ R15, R27, UR33, -R4.reuse ;  /* 0x000000211b0f7c23 */ /* 0x100fe20008010804 */
[--C-:B------:R-:W-:Y:S01]  /*79a0*/  FFMA.FTZ R20, R30, UR33, -R4.reuse ;  /* 0x000000211e147c23 */ /* 0x100fe20008010804 */
[--C-:B------:R-:W-:Y:S01]  /*79b0*/  FFMA.FTZ R21, R31, UR33, -R4.reuse ;  /* 0x000000211f157c23 */ /* 0x100fe20008010804 */
[----:B------:R-:W-:Y:S01]  /*79c0*/  @!P1 PRMT R9, RZ, 0x654, R9 ;  /* 0x00000654ff099816 */ /* 0x000fe20000000009 */
[--C-:B------:R-:W-:Y:S01]  /*79d0*/  FFMA.FTZ R25, R38, UR33, -R4.reuse ;  /* 0x0000002126197c23 */ /* 0x100fe20008010804 */
[----:B------:R-:W-:Y:S01]  /*79e0*/  MUFU.EX2 R14, R14 ;  /* 0x0000000e000e7308 */ /* 0x000fe20000000800 */
[--C-:B------:R-:W-:Y:S01]  /*79f0*/  FFMA.FTZ R27, R39, UR33, -R4.reuse ;  /* 0x00000021271b7c23 */ /* 0x100fe20008010804 */
[----:B------:R0:W-:Y:S01]  /*7a00*/  @!P1 SYNCS.ARRIVE.TRANS64.RED.A1T0 RZ, [R9+URZ], RZ ;  /* 0x000000ff09ff99a7 */ /* 0x0001e2000810043f */
        /* <DEDUP_REMOVED lines=16> */
[----:B------:R-:W-:-:S05]  /*7b10*/  FFMA.FTZ R74, R74, UR33, -R4 ;  /* 0x000000214a4a7c23 */ /* 0x000fca0008010804 */
[----:B------:R-:W1:Y:S01]  /*7b20*/  MUFU.EX2 R21, R21 ;  /* 0x0000001500157308 */ /* 0x000e620000000800 */
[----:B0-----:R-:W-:-:S07]  /*7b30*/  F2FP.BF16.F32.PACK_AB R9, R15, R14 ;  /* 0x0000000e0f09723e */ /* 0x001fce00000010ff */
[----:B------:R-:W-:Y:S08]  /*7b40*/  MUFU.EX2 R25, R25 ;  /* 0x0000001900197308 */ /* 0x000ff00000000800 */
[----:B------:R-:W-:Y:S01]  /*7b50*/  MUFU.EX2 R26, R44 ;  /* 0x0000002c001a7308 */ /* 0x000fe20000000800 */
[----:B-1----:R-:W-:-:S05]  /*7b60*/  F2FP.BF16.F32.PACK_AB R11, R21, R20 ;  /* 0x00000014150b723e */ /* 0x002fca00000010ff */
[----:B------:R0:W-:Y:S02]  /*7b70*/  STSM.16.M88.4 [R17+0x21800], R8 ;  /* 0x0218000811007844 */ /* 0x0001e40000000200 */
[----:B------:R-:W-:Y:S08]  /*7b80*/  MUFU.EX2 R27, R27 ;  /* 0x0000001b001b7308 */ /* 0x000ff00000000800 */
[----:B------:R-:W-:Y:S01]  /*7b90*/  MUFU.EX2 R31, R31 ;  /* 0x0000001f001f7308 */ /* 0x000fe20000000800 */
[--C-:B0-----:R-:W-:Y:S01]  /*7ba0*/  FFMA.FTZ R9, R34, UR33, -R4.reuse ;  /* 0x0000002122097c23 */ /* 0x101fe20008010804 */
[----:B------:R-:W-:-:S06]  /*7bb0*/  FFMA.FTZ R11, R35, UR33, -R4 ;  /* 0x00000021230b7c23 */ /* 0x000fcc0008010804 */
[----:B------:R0:W1:Y:S01]  /*7bc0*/  MUFU.EX2 R8, R32 ;  /* 0x0000002000087308 */ /* 0x0000620000000800 */
[--C-:B------:R-:W-:Y:S01]  /*7bd0*/  FFMA.FTZ R35, R43, UR33, -R4.reuse ;  /* 0x000000212b237c23 */ /* 0x100fe20008010804 */
[----:B------:R-:W-:-:S06]  /*7be0*/  FFMA.FTZ R34, R54, UR33, -R4 ;  /* 0x0000002136227c23 */ /* 0x000fcc0008010804 */
[----:B------:R-:W-:Y:S01]  /*7bf0*/  MUFU.EX2 R9, R9 ;  /* 0x0000000900097308 */ /* 0x000fe20000000800 */
[----:B0-----:R-:W-:Y:S02]  /*7c00*/  FSEL R32, R12, RZ, P2 ;  /* 0x000000ff0c207208 */ /* 0x001fe40001000000 */
[C---:B------:R-:W-:Y:S01]  /*7c10*/  ISETP.GT.AND P2, PT, R2.reuse, UR58, PT ;  /* 0x0000003a02007c0c */ /* 0x040fe2000bf44270 */
[----:B------:R-:W-:Y:S02]  /*7c20*/  VIADD R2, R2, 0xffffffff ;  /* 0xffffffff02027836 */ /* 0x000fe40000000000 */
[----:B------:R-:W-:Y:S02]  /*7c30*/  FADD.FTZ R32, -R32, R5 ;  /* 0x0000000520207221 */ /* 0x000fe40000010100 */
[----:B------:R0:W2:Y:S02]  /*7c40*/  MUFU.EX2 R10, R36 ;  /* 0x00000024000a7308 */ /* 0x0000a40000000800 */
[----:B------:R-:W-:Y:S01]  /*7c50*/  FMUL.FTZ R5, R32, UR33 ;  /* 0x0000002120057c20 */ /* 0x000fe20008410000 */
[----:B------:R-:W-:-:S05]  /*7c60*/  FFMA.FTZ R32, R51, UR33, -R4 ;  /* 0x0000002133207c23 */ /* 0x000fca0008010804 */
[----:B------:R-:W3:Y:S01]  /*7c70*/  MUFU.EX2 R5, R5 ;  /* 0x0000000500057308 */ /* 0x000ee20000000800 */
[----:B0-----:R-:W-:Y:S01]  /*7c80*/  FFMA.FTZ R36, R46, UR33, -R4 ;  /* 0x000000212e247c23 */ /* 0x001fe20008010804 */
[----:B-1----:R-:W-:Y:S01]  /*7c90*/  FADD.FTZ R46, R8, R13 ;  /* 0x0000000d082e7221 */ /* 0x002fe20000010000 */
[----:B------:R-:W-:-:S03]  /*7ca0*/  F2FP.BF16.F32.PACK_AB R8, R33, R8 ;  /* 0x000000082108723e */ /* 0x000fc600000010ff */
[----:B------:R-:W-:Y:S02]  /*7cb0*/  FADD.FTZ R13, R33, R46 ;  /* 0x0000002e210d7221 */ /* 0x000fe40000010000 */
[----:B------:R-:W0:Y:S02]  /*7cc0*/  MUFU.EX2 R11, R11 ;  /* 0x0000000b000b7308 */ /* 0x000e240000000800 */
[----:B--2---:R-:W-:Y:S01]  /*7cd0*/  FADD.FTZ R46, R10, R13 ;  /* 0x0000000d0a2e7221 */ /* 0x004fe20000010000 */
[----:B------:R-:W-:-:S05]  /*7ce0*/  F2FP.BF16.F32.PACK_AB R10, R37, R10 ;  /* 0x0000000a250a723e */ /* 0x000fca00000010ff */
[----:B------:R-:W1:Y:S01]  /*7cf0*/  MUFU.EX2 R35, R35 ;  /* 0x0000002300237308 */ /* 0x000e620000000800 */
[----:B---3--:R-:W-:Y:S01]  /*7d00*/  FFMA.FTZ R14, R5, R3, R14 ;  /* 0x00000003050e7223 */ /* 0x008fe2000001000e */
[----:B------:R-:W-:Y:S01]  /*7d10*/  FFMA.FTZ R3, R55, UR33, -R4 ;  /* 0x0000002137037c23 */ /* 0x000fe20008010804 */
[-C--:B------:R-:W-:Y:S01]  /*7d20*/  FMUL.FTZ R90, R90, R5.reuse ;  /* 0x000000055a5a7220 */ /* 0x080fe20000410000 */
[-C--:B------:R-:W-:Y:S01]  /*7d30*/  FMUL.FTZ R91, R91, R5.reuse ;  /* 0x000000055b5b7220 */ /* 0x080fe20000410000 */
[----:B------:R-:W-:Y:S01]  /*7d40*/  FADD.FTZ R39, R15, R14 ;  /* 0x0000000e0f277221 */ /* 0x000fe20000010000 */
[--C-:B------:R-:W-:Y:S01]  /*7d50*/  FFMA.FTZ R14, R58, UR33, -R4.reuse ;  /* 0x000000213a0e7c23 */ /* 0x100fe20008010804 */
[--C-:B------:R-:W-:Y:S01]  /*7d60*/  FFMA.FTZ R15, R59, UR33, -R4.reuse ;  /* 0x000000213b0f7c23 */ /* 0x100fe20008010804 */
[----:B------:R-:W2:Y:S01]  /*7d70*/  MUFU.EX2 R36, R36 ;  /* 0x0000002400247308 */ /* 0x000ea20000000800 */
[----:B------:R-:W-:Y:S01]  /*7d80*/  FADD.FTZ R39, R20, R39 ;  /* 0x0000002714277221 */ /* 0x000fe20000010000 */
[--C-:B------:R-:W-:Y:S01]  /*7d90*/  FFMA.FTZ R20, R62, UR33, -R4.reuse ;  /* 0x000000213e147c23 */ /* 0x100fe20008010804 */
[----:B------:R-:W-:Y:S01]  /*7da0*/  FFMA.FTZ R4, R87, UR33, -R4 ;  /* 0x0000002157047c23 */ /* 0x000fe20008010804 */
[-C--:B------:R-:W-:Y:S01]  /*7db0*/  FMUL.FTZ R94, R94, R5.reuse ;  /* 0x000000055e5e7220 */ /* 0x080fe20000410000 */
[----:B------:R-:W-:Y:S01]  /*7dc0*/  FADD.FTZ R44, R21, R39 ;  /* 0x00000027152c7221 */ /* 0x000fe20000010000 */
[----:B------:R-:W-:Y:S01]  /*7dd0*/  FADD.FTZ R21, R37, R46 ;  /* 0x0000002e25157221 */ /* 0x000fe20000010000 */
[-C--:B------:R-:W-:Y:S01]  /*7de0*/  FMUL.FTZ R95, R95, R5.reuse ;  /* 0x000000055f5f7220 */ /* 0x080fe20000410000 */
[----:B------:R-:W3:Y:S01]  /*7df0*/  MUFU.EX2 R38, R38 ;  /* 0x0000002600267308 */ /* 0x000ee20000000800 */
[----:B------:R-:W-:Y:S01]  /*7e00*/  FADD.FTZ R44, R9, R44 ;  /* 0x0000002c092c7221 */ /* 0x000fe20000010000 */
[----:B------:R-:W-:Y:S01]  /*7e10*/  FADD.FTZ R46, R24, R21 ;  /* 0x00000015182e7221 */ /* 0x000fe20000010000 */
[----:B------:R-:W-:Y:S01]  /*7e20*/  F2FP.BF16.F32.PACK_AB R24, R41, R24 ;  /* 0x000000182918723e */ /* 0x000fe200000010ff */
[----:B------:R-:W-:Y:S01]  /*7e30*/  FMUL.FTZ R98, R98, R5 ;  /* 0x0000000562627220 */ /* 0x000fe20000410000 */
[----:B0-----:R-:W-:Y:S01]  /*7e40*/  FADD.FTZ R44, R11, R44 ;  /* 0x0000002c0b2c7221 */ /* 0x001fe20000010000 */
[----:B------:R-:W-:Y:S01]  /*7e50*/  FADD.FTZ R21, R41, R46 ;  /* 0x0000002e29157221 */ /* 0x000fe20000010000 */
[----:B------:R-:W-:Y:S01]  /*7e60*/  F2FP.BF16.F32.PACK_AB R9, R11, R9 ;  /* 0x000000090b09723e */ /* 0x000fe200000010ff */
[----:B------:R-:W0:Y:S01]  /*7e70*/  MUFU.EX2 R29, R29 ;  /* 0x0000001d001d7308 */ /* 0x000e220000000800 */
[----:B------:R-:W-:Y:S01]  /*7e80*/  FADD.FTZ R44, R25, R44 ;  /* 0x0000002c192c7221 */ /* 0x000fe20000010000 */
[----:B------:R-:W-:Y:S01]  /*7e90*/  FADD.FTZ R46, R26, R21 ;  /* 0x000000151a2e7221 */ /* 0x000fe20000010000 */
[----:B------:R-:W-:Y:S01]  /*7ea0*/  F2FP.BF16.F32.PACK_AB R11, R27, R25 ;  /* 0x000000191b0b723e */ /* 0x000fe200000010ff */
[----:B------:R-:W-:Y:S01]  /*7eb0*/  FMUL.FTZ R99, R99, R5 ;  /* 0x0000000563637220 */ /* 0x000fe20000410000 */
[----:B------:R-:W-:Y:S01]  /*7ec0*/  FADD.FTZ R44, R27, R44 ;  /* 0x0000002c1b2c7221 */ /* 0x000fe20000010000 */
[----:B------:R-:W-:Y:S01]  /*7ed0*/  FADD.FTZ R43, R45, R46 ;  /* 0x0000002e2d2b7221 */ /* 0x000fe20000010000 */
[----:B-1----:R-:W-:Y:S01]  /*7ee0*/  F2FP.BF16.F32.PACK_AB R25, R35, R31 ;  /* 0x0000001f2319723e */ /* 0x002fe200000010ff */
[----:B------:R-:W1:Y:S01]  /*7ef0*/  MUFU.EX2 R30, R52 ;  /* 0x00000034001e7308 */ /* 0x000e620000000800 */
[----:B------:R-:W-:Y:S01]  /*7f00*/  FADD.FTZ R44, R31, R44 ;  /* 0x0000002c1f2c7221 */ /* 0x000fe20000010000 */
[----:B------:R-:W-:Y:S01]  /*7f10*/  FADD.FTZ R46, R28, R43 ;  /* 0x0000002b1c2e7221 */ /* 0x000fe20000010000 */
[----:B------:R-:W-:Y:S01]  /*7f20*/  F2FP.BF16.F32.PACK_AB R26, R45, R26 ;  /* 0x0000001a2d1a723e */ /* 0x000fe200000010ff */
[----:B------:R4:W-:Y:S01]  /*7f30*/  STSM.16.M88.4 [R22], R8 ;  /* 0x0000000816007844 */ /* 0x0009e20000000200 */
[----:B------:R-:W-:Y:S01]  /*7f40*/  FADD.FTZ R21, R35, R44 ;  /* 0x0000002c23157221 */ /* 0x000fe20000010000 */
[C---:B------:R-:W-:Y:S01]  /*7f50*/  FADD.FTZ R47, R49.reuse, R46 ;  /* 0x0000002e312f7221 */ /* 0x040fe20000010000 */
[----:B------:R-:W-:Y:S01]  /*7f60*/  F2FP.BF16.F32.PACK_AB R28, R49, R28 ;  /* 0x0000001c311c723e */ /* 0x000fe200000010ff */
[----:B------:R-:W5:Y:S01]  /*7f70*/  MUFU.EX2 R32, R32 ;  /* 0x0000002000207308 */ /* 0x000f620000000800 */
[----:B--2---:R-:W-:Y:S01]  /*7f80*/  FADD.FTZ R21, R36, R21 ;  /* 0x0000001524157221 */ /* 0x004fe20000010000 */
[-C--:B------:R-:W-:Y:S01]  /*7f90*/  FMUL.FTZ R102, R102, R5.reuse ;  /* 0x0000000566667220 */ /* 0x080fe20000410000 */
[-C--:B------:R-:W-:Y:S01]  /*7fa0*/  FMUL.FTZ R103, R103, R5.reuse ;  /* 0x0000000567677220 */ /* 0x080fe20000410000 */
[-C--:B------:R-:W-:Y:S01]  /*7fb0*/  FMUL.FTZ R106, R106, R5.reuse ;  /* 0x000000056a6a7220 */ /* 0x080fe20000410000 */
[----:B---3--:R-:W-:Y:S01]  /*7fc0*/  FADD.FTZ R44, R38, R21 ;  /* 0x00000015262c7221 */ /* 0x008fe20000010000 */
[-C--:B------:R-:W-:Y:S01]  /*7fd0*/  FMUL.FTZ R107, R107, R5.reuse ;  /* 0x000000056b6b7220 */ /* 0x080fe20000410000 */
[-C--:B------:R-:W-:Y:S01]  /*7fe0*/  FMUL.FTZ R110, R110, R5.reuse ;  /* 0x000000056e6e7220 */ /* 0x080fe20000410000 */
[----:B------:R-:W2:Y:S01]  /*7ff0*/  MUFU.EX2 R34, R34 ;  /* 0x0000002200227308 */ /* 0x000ea20000000800 */
[----:B0-----:R-:W-:Y:S01]  /*8000*/  FADD.FTZ R43, R29, R44 ;  /* 0x0000002c1d2b7221 */ /* 0x001fe20000010000 */
[----:B-1----:R-:W-:Y:S01]  /*8010*/  FADD.FTZ R44, R30, R47 ;  /* 0x0000002f1e2c7221 */ /* 0x002fe20000010000 */
[----:B------:R-:W-:Y:S01]  /*8020*/  F2FP.BF16.F32.PACK_AB R30, R53, R30 ;  /* 0x0000001e351e723e */ /* 0x000fe200000010ff */
[----:B------:R-:W-:Y:S01]  /*8030*/  FMUL.FTZ R111, R111, R5 ;  /* 0x000000056f6f7220 */ /* 0x000fe20000410000 */
[----:B----4-:R-:W-:Y:S01]  /*8040*/  F2FP.BF16.F32.PACK_AB R8, R57, R56 ;  /* 0x000000383908723e */ /* 0x010fe200000010ff */
[----:B------:R-:W-:Y:S01]  /*8050*/  FADD.FTZ R41, R53, R44 ;  /* 0x0000002c35297221 */ /* 0x000fe20000010000 */
[----:B------:R-:W-:Y:S01]  /*8060*/  F2FP.BF16.F32.PACK_AB R10, R61, R60 ;  /* 0x0000003c3d0a723e */ /* 0x000fe200000010ff */
[----:B------:R-:W0:Y:S01]  /*8070*/  MUFU.EX2 R3, R3 ;  /* 0x0000000300037308 */ /* 0x000e220000000800 */
[----:B-----5:R-:W-:Y:S01]  /*8080*/  FADD.FTZ R43, R32, R43 ;  /* 0x0000002b202b7221 */ /* 0x020fe20000010000 */
[----:B------:R-:W-:Y:S01]  /*8090*/  FADD.FTZ R46, R56, R41 ;  /* 0x00000029382e7221 */ /* 0x000fe20000010000 */
[----:B------:R-:W-:Y:S01]  /*80a0*/  F2FP.BF16.F32.PACK_AB R29, R32, R29 ;  /* 0x0000001d201d723e */ /* 0x000fe200000010ff */
[-C--:B------:R-:W-:Y:S01]  /*80b0*/  FMUL.FTZ R114, R114, R5.reuse ;  /* 0x0000000572727220 */ /* 0x080fe20000410000 */
[-C--:B------:R-:W-:Y:S01]  /*80c0*/  FMUL.FTZ R115, R115, R5.reuse ;  /* 0x0000000573737220 */ /* 0x080fe20000410000 */
[----:B------:R-:W-:Y:S01]  /*80d0*/  FADD.FTZ R41, R57, R46 ;  /* 0x0000002e39297221 */ /* 0x000fe20000010000 */
[-C--:B------:R-:W-:Y:S01]  /*80e0*/  FMUL.FTZ R118, R118, R5.reuse ;  /* 0x0000000576767220 */ /* 0x080fe20000410000 */
[----:B------:R-:W1:Y:S01]  /*80f0*/  MUFU.EX2 R14, R14 ;  /* 0x0000000e000e7308 */ /* 0x000e620000000800 */
[----:B--2---:R-:W-:Y:S01]  /*8100*/  FADD.FTZ R44, R34, R43 ;  /* 0x0000002b222c7221 */ /* 0x004fe20000010000 */
[----:B------:R-:W-:Y:S01]  /*8110*/  FADD.FTZ R46, R60, R41 ;  /* 0x000000293c2e7221 */ /* 0x000fe20000010000 */
[-C--:B------:R-:W-:Y:S01]  /*8120*/  FMUL.FTZ R119, R119, R5.reuse ;  /* 0x0000000577777220 */ /* 0x080fe20000410000 */
[-C--:B------:R-:W-:Y:S01]  /*8130*/  FMUL.FTZ R122, R122, R5.reuse ;  /* 0x000000057a7a7220 */ /* 0x080fe20000410000 */
[-C--:B------:R-:W-:Y:S01]  /*8140*/  FMUL.FTZ R123, R123, R5.reuse ;  /* 0x000000057b7b7220 */ /* 0x080fe20000410000 */
[----:B------:R-:W-:Y:S01]  /*8150*/  FADD.FTZ R35, R61, R46 ;  /* 0x0000002e3d237221 */ /* 0x000fe20000010000 */
[-C--:B------:R-:W-:Y:S01]  /*8160*/  FMUL.FTZ R126, R126, R5.reuse ;  /* 0x000000057e7e7220 */ /* 0x080fe20000410000 */
[----:B------:R-:W2:Y:S01]  /*8170*/  MUFU.EX2 R15, R15 ;  /* 0x0000000f000f7308 */ /* 0x000ea20000000800 */
[----:B0-----:R-:W-:Y:S01]  /*8180*/  FADD.FTZ R27, R3, R44 ;  /* 0x0000002c031b7221 */ /* 0x001fe20000010000 */
[-C--:B------:R-:W-:Y:S01]  /*8190*/  FMUL.FTZ R127, R127, R5.reuse ;  /* 0x000000057f7f7220 */ /* 0x080fe20000410000 */
[-C--:B------:R-:W-:Y:S01]  /*81a0*/  FMUL.FTZ R130, R130, R5.reuse ;  /* 0x0000000582827220 */ /* 0x080fe20000410000 */
[-C--:B------:R-:W-:Y:S01]  /*81b0*/  FMUL.FTZ R131, R131, R5.reuse ;  /* 0x0000000583837220 */ /* 0x080fe20000410000 */
[-C--:B------:R-:W-:Y:S01]  /*81c0*/  FMUL.FTZ R134, R134, R5.reuse ;  /* 0x0000000586867220 */ /* 0x080fe20000410000 */
[----:B------:R-:W-:Y:S01]  /*81d0*/  FMUL.FTZ R135, R135, R5 ;  /* 0x0000000587877220 */ /* 0x000fe20000410000 */
[----:B------:R-:W-:Y:S01]  /*81e0*/  IMAD.MOV.U32 R5, RZ, RZ, R12 ;  /* 0x000000ffff057224 */ /* 0x000fe200078e000c */
[----:B------:R-:W0:Y:S01]  /*81f0*/  MUFU.EX2 R20, R20 ;  /* 0x0000001400147308 */ /* 0x000e220000000800 */
[----:B-1----:R-:W-:Y:S01]  /*8200*/  FADD.FTZ R44, R14, R27 ;  /* 0x0000001b0e2c7221 */ /* 0x002fe20000010000 */
[----:B------:R-:W-:Y:S01]  /*8210*/  F2FP.BF16.F32.PACK_AB R27, R38, R36 ;  /* 0x00000024261b723e */ /* 0x000fe200000010ff */
[----:B------:R-:W-:-:S04]  /*8220*/  FADD.FTZ R38, R64, R35 ;  /* 0x0000002340267221 */ /* 0x000fc80000010000 */
[----:B------:R1:W-:Y:S01]  /*8230*/  STSM.16.M88.4 [R19], R24 ;  /* 0x0000001813007844 */ /* 0x0003e20000000200 */
[----:B------:R-:W3:Y:S01]  /*8240*/  MUFU.EX2 R42, R42 ;  /* 0x0000002a002a7308 */ /* 0x000ee20000000800 */
[----:B--2---:R-:W-:-:S07]  /*8250*/  FADD.FTZ R31, R15, R44 ;  /* 0x0000002c0f1f7221 */ /* 0x004fce0000010000 */
[----:B------:R-:W2:Y:S01]  /*8260*/  MUFU.EX2 R13, R66 ;  /* 0x00000042000d7308 */ /* 0x000ea20000000800 */
[----:B0-----:R-:W-:Y:S01]  /*8270*/  FADD.FTZ R31, R20, R31 ;  /* 0x0000001f141f7221 */ /* 0x001fe20000010000 */
[----:B-1----:R-:W-:-:S06]  /*8280*/  F2FP.BF16.F32.PACK_AB R26, R77, R76 ;  /* 0x0000004c4d1a723e */ /* 0x002fcc00000010ff */
[----:B------:R-:W0:Y:S01]  /*8290*/  MUFU.EX2 R39, R67 ;  /* 0x0000004300277308 */ /* 0x000e220000000800 */
[C---:B---3--:R-:W-:Y:S01]  /*82a0*/  FADD.FTZ R36, R42.reuse, R31 ;  /* 0x0000001f2a247221 */ /* 0x048fe20000010000 */
[----:B------:R-:W-:Y:S01]  /*82b0*/  FADD.FTZ R31, R65, R38 ;  /* 0x00000026411f7221 */ /* 0x000fe20000010000 */
[----:B------:R-:W-:-:S03]  /*82c0*/  F2FP.BF16.F32.PACK_AB R11, R42, R20 ;  /* 0x000000142a0b723e */ /* 0x000fc600000010ff */
[----:B------:R-:W-:Y:S01]  /*82d0*/  FADD.FTZ R38, R68, R31 ;  /* 0x0000001f44267221 */ /* 0x000fe20000010000 */
[----:B------:R-:W-:Y:S01]  /*82e0*/  F2FP.BF16.F32.PACK_AB R31, R3, R34 ;  /* 0x00000022031f723e */ /* 0x000fe200000010ff */
[----:B------:R-:W1:Y:S01]  /*82f0*/  MUFU.EX2 R33, R70 ;  /* 0x0000004600217308 */ /* 0x000e620000000800 */
[----:B--2---:R-:W-:Y:S01]  /*8300*/  FADD.FTZ R36, R13, R36 ;  /* 0x000000240d247221 */ /* 0x004fe20000010000 */
[----:B------:R-:W-:Y:S02]  /*8310*/  FADD.FTZ R9, R69, R38 ;  /* 0x0000002645097221 */ /* 0x000fe40000010000 */
[----:B------:R2:W-:Y:S02]  /*8320*/  STSM.16.M88.4 [R18], R28 ;  /* 0x0000001c12007844 */ /* 0x0005e40000000200 */
[----:B------:R-:W-:Y:S01]  /*8330*/  FADD.FTZ R24, R72, R9 ;  /* 0x0000000948187221 */ /* 0x000fe20000010000 */
[----:B------:R-:W-:Y:S01]  /*8340*/  F2FP.BF16.F32.PACK_AB R9, R15, R14 ;  /* 0x0000000e0f09723e */ /* 0x000fe200000010ff */
[----:B------:R-:W3:Y:S01]  /*8350*/  MUFU.EX2 R37, R71 ;  /* 0x0000004700257308 */ /* 0x000ee20000000800 */
[----:B0-----:R-:W-:Y:S01]  /*8360*/  FADD.FTZ R36, R39, R36 ;  /* 0x0000002427247221 */ /* 0x001fe20000010000 */
[C---:B------:R-:W-:Y:S01]  /*8370*/  FADD.FTZ R15, R73.reuse, R24 ;  /* 0x00000018490f7221 */ /* 0x040fe20000010000 */
[----:B------:R-:W-:Y:S01]  /*8380*/  F2FP.BF16.F32.PACK_AB R24, R73, R72 ;  /* 0x000000484918723e */ /* 0x000fe200000010ff */
[----:B------:R0:W-:Y:S02]  /*8390*/  STSM.16.M88.4 [R17+0x27800], R8 ;  /* 0x0278000811007844 */ /* 0x0001e40000000200 */
[----:B------:R-:W-:-:S02]  /*83a0*/  FADD.FTZ R14, R76, R15 ;  /* 0x0000000f4c0e7221 */ /* 0x000fc40000010000 */
[----:B------:R-:W4:Y:S01]  /*83b0*/  MUFU.EX2 R21, R74 ;  /* 0x0000004a00157308 */ /* 0x000f220000000800 */
[----:B-1----:R-:W-:Y:S01]  /*83c0*/  FADD.FTZ R36, R33, R36 ;  /* 0x0000002421247221 */ /* 0x002fe20000010000 */
[----:B------:R-:W-:Y:S01]  /*83d0*/  FADD.FTZ R15, R77, R14 ;  /* 0x0000000e4d0f7221 */ /* 0x000fe20000010000 */
[----:B--2---:R-:W-:Y:S02]  /*83e0*/  F2FP.BF16.F32.PACK_AB R28, R81, R80 ;  /* 0x00000050511c723e */ /* 0x004fe400000010ff */
[----:B------:R-:W-:Y:S01]  /*83f0*/  F2FP.BF16.F32.PACK_AB R30, R0, R84 ;  /* 0x00000054001e723e */ /* 0x000fe200000010ff */
[----:B------:R-:W-:Y:S02]  /*8400*/  FADD.FTZ R20, R80, R15 ;  /* 0x0000000f50147221 */ /* 0x000fe40000010000 */
[----:B------:R-:W1:Y:S01]  /*8410*/  MUFU.EX2 R40, R40 ;  /* 0x0000002800287308 */ /* 0x000e620000000800 */
[----:B---3--:R-:W-:Y:S01]  /*8420*/  FADD.FTZ R36, R37, R36 ;  /* 0x0000002425247221 */ /* 0x008fe20000010000 */
[----:B------:R-:W-:Y:S01]  /*8430*/  FADD.FTZ R15, R81, R20 ;  /* 0x00000014510f7221 */ /* 0x000fe20000010000 */
[----:B0-----:R-:W-:-:S02]  /*8440*/  F2FP.BF16.F32.PACK_AB R8, R65, R64 ;  /* 0x000000404108723e */ /* 0x001fc400000010ff */
[----:B------:R-:W-:Y:S01]  /*8450*/  F2FP.BF16.F32.PACK_AB R10, R69, R68 ;  /* 0x00000044450a723e */ /* 0x000fe200000010ff */
[----:B------:R-:W-:Y:S02]  /*8460*/  FADD.FTZ R15, R84, R15 ;  /* 0x0000000f540f7221 */ /* 0x000fe40000010000 */
[----:B------:R-:W0:Y:S01]  /*8470*/  MUFU.EX2 R78, R78 ;  /* 0x0000004e004e7308 */ /* 0x000e220000000800 */
[----:B------:R-:W-:Y:S01]  /*8480*/  F2FP.BF16.F32.PACK_AB R9, R39, R13 ;  /* 0x0000000d2709723e */ /* 0x000fe200000010ff */
[----:B----4-:R-:W-:Y:S01]  /*8490*/  FADD.FTZ R3, R21, R36 ;  /* 0x0000002415037221 */ /* 0x010fe20000010000 */
[----:B------:R-:W-:-:S05]  /*84a0*/  F2FP.BF16.F32.PACK_AB R11, R37, R33 ;  /* 0x00000021250b723e */ /* 0x000fca00000010ff */
[----:B------:R-:W2:Y:S01]  /*84b0*/  MUFU.EX2 R79, R79 ;  /* 0x0000004f004f7308 */ /* 0x000ea20000000800 */
[C---:B-1----:R-:W-:Y:S01]  /*84c0*/  F2FP.BF16.F32.PACK_AB R25, R40.reuse, R21 ;  /* 0x000000152819723e */ /* 0x042fe200000010ff */
[----:B------:R1:W-:Y:S01]  /*84d0*/  STSM.16.M88.4 [R23], R8 ;  /* 0x0000000817007844 */ /* 0x0003e20000000200 */
[----:B------:R-:W-:-:S05]  /*84e0*/  FADD.FTZ R3, R40, R3 ;  /* 0x0000000328037221 */ /* 0x000fca0000010000 */
[----:B------:R-:W3:Y:S01]  /*84f0*/  MUFU.EX2 R82, R82 ;  /* 0x0000005200527308 */ /* 0x000ee20000000800 */
[----:B0-----:R-:W-:-:S07]  /*8500*/  FADD.FTZ R14, R78, R3 ;  /* 0x000000034e0e7221 */ /* 0x001fce0000010000 */
[----:B------:R-:W0:Y:S01]  /*8510*/  MUFU.EX2 R83, R83 ;  /* 0x0000005300537308 */ /* 0x000e220000000800 */
[C---:B--2---:R-:W-:Y:S01]  /*8520*/  F2FP.BF16.F32.PACK_AB R27, R79.reuse, R78 ;  /* 0x0000004e4f1b723e */ /* 0x044fe200000010ff */
[----:B------:R-:W-:-:S04]  /*8530*/  FADD.FTZ R3, R79, R14 ;  /* 0x0000000e4f037221 */ /* 0x000fc80000010000 */
[----:B------:R1:W-:Y:S02]  /*8540*/  STSM.16.M88.4 [R19+0x6000], R24 ;  /* 0x0060001813007844 */ /* 0x0003e40000000200 */
[----:B------:R-:W2:Y:S01]  /*8550*/  MUFU.EX2 R86, R86 ;  /* 0x0000005600567308 */ /* 0x000ea20000000800 */
[----:B---3--:R-:W-:-:S07]  /*8560*/  FADD.FTZ R3, R82, R3 ;  /* 0x0000000352037221 */ /* 0x008fce0000010000 */
[----:B------:R3:W4:Y:S01]  /*8570*/  MUFU.EX2 R32, R4 ;  /* 0x0000000400207308 */ /* 0x0007220000000800 */
[C---:B0-----:R-:W-:Y:S01]  /*8580*/  F2FP.BF16.F32.PACK_AB R29, R83.reuse, R82 ;  /* 0x00000052531d723e */ /* 0x041fe200000010ff */
[----:B------:R-:W-:-:S04]  /*8590*/  FADD.FTZ R3, R83, R3 ;  /* 0x0000000353037221 */ /* 0x000fc80000010000 */
[----:B--2---:R-:W-:Y:S01]  /*85a0*/  FADD.FTZ R3, R86, R3 ;  /* 0x0000000356037221 */ /* 0x004fe20000010000 */
[----:B---3--:R-:W-:Y:S01]  /*85b0*/  FADD.FTZ R4, R0, R15 ;  /* 0x0000000f00047221 */ /* 0x008fe20000010000 */
[----:B------:R-:W-:Y:S01]  /*85c0*/  IMAD.MOV.U32 R0, RZ, RZ, R6 ;  /* 0x000000ffff007224 */ /* 0x000fe200078e0006 */
[C---:B----4-:R-:W-:Y:S01]  /*85d0*/  F2FP.BF16.F32.PACK_AB R31, R32.reuse, R86 ;  /* 0x00000056201f723e */ /* 0x050fe200000010ff */
[----:B------:R-:W-:-:S04]  /*85e0*/  FADD.FTZ R3, R32, R3 ;  /* 0x0000000320037221 */ /* 0x000fc80000010000 */
[----:B------:R1:W-:Y:S01]  /*85f0*/  STSM.16.M88.4 [R18+0x6000], R28 ;  /* 0x0060001c12007844 */ /* 0x0003e20000000200 */
[----:B------:R0:W-:Y:S06]  /*8600*/  MEMBAR.ALL.CTA ;  /* 0x0000000000007992 */ /* 0x0001ec0000008000 */
[----:B0-----:R-:W0:Y:S02]  /*8610*/  FENCE.VIEW.ASYNC.S ;  /* 0x00000000000073c6 */ /* 0x001e240000000000 */
[----:B0-----:R-:W-:Y:S01]  /*8620*/  NOP ;  /* 0x0000000000007918 */ /* 0x001fe20000000000 */
[----:B------:R-:W-:Y:S05]  /*8630*/  @P2 BRA `(.L_x_10471) ;  /* 0xffffffcc00bc2947 */ /* 0x000fea000383ffff */
[----:B------:R-:W-:Y:S01]  /*8640*/  IMAD.MOV.U32 R5, RZ, RZ, R12 ;  /* 0x000000ffff057224 */ /* 0x000fe200078e000c */
[----:B------:R-:W-:Y:S01]  /*8650*/  UMOV UR48, UR57 ;  /* 0x0000003900307c82 */ /* 0x000fe20008000000 */
[----:B------:R-:W-:Y:S01]  /*8660*/  IMAD.MOV.U32 R0, RZ, RZ, R6 ;  /* 0x000000ffff007224 */ /* 0x000fe200078e0006 */
[----:B------:R-:W-:-:S06]  /*8670*/  UMOV UR51, UR56 ;  /* 0x0000003800337c82 */ /* 0x000fcc0008000000 */
.L_x_10454:
        /* <DEDUP_REMOVED lines=25> */
.L_x_10473:
[----:B------:R-:W-:-:S11]  /*8810*/  UISETP.NE.AND UP1, UPT, UR15, 0x1, UPT ;  /* 0x000000010f00788c */ /* 0x000fd6000bf25270 */
[----:B------:R-:W-:Y:S02]  /*8820*/  @UP1 ULDC.64 UR6, c[0x0][0x9e8] ;  /* 0x00027a0000061ab9 */ /* 0x000fe40000000a00 */
[----:B------:R-:W-:-:S04]  /*8830*/  UIMAD.WIDE.U32 UR10, UR14, UR6, URZ ;  /* 0x000000060e0a72a5 */ /* 0x000fc8000f8e003f */
[----:B------:R-:W-:-:S12]  /*8840*/  @UP1 USHF.R.U32.HI UR14, URZ, UR7, UR11 ;  /* 0x000000073f0e1299 */ /* 0x000fd8000801160b */
.L_x_10474:
[----:B------:R-:W-:-:S04]  /*8850*/  UIMAD UR14, UR14, UR15, URZ ;  /* 0x0000000f0e0e72a4 */ /* 0x000fc8000f8e023f */
[----:B------:R-:W-:-:S04]  /*8860*/  UISETP.LT.AND UP1, UPT, UR35, UR14, UPT ;  /* 0x0000000e2300728c */ /* 0x000fc8000bf21270 */
[----:B------:R-:W-:-:S12]  /*8870*/  USEL UR35, UR35, UR14, !UP1 ;  /* 0x0000000e23237287 */ /* 0x000fd8000c800000 */
.L_x_10472:
        /* <DEDUP_REMOVED lines=13> */
.L_x_10484:
[----:B------:R-:W-:Y:S01]  /*8950*/  UIADD3 UR48, UR35, 0x1, URZ ;  /* 0x0000000123307890 */ /* 0x000fe2000fffe03f */
[----:B------:R-:W-:-:S03]  /*8960*/  ISETP.NE.AND P3, PT, RZ, UR45, PT ;  /* 0x0000002dff007c0c */ /* 0x000fc6000bf65270 */
[----:B------:R-:W-:-:S04]  /*8970*/  UISETP.NE.AND UP1, UPT, UR48, 0x2, UPT ;  /* 0x000000023000788c */ /* 0x000fc8000bf25270 */
[----:B------:R-:W-:Y:S02]  /*8980*/  USEL UR51, URZ, 0x1, UP1 ;  /* 0x000000013f337887 */ /* 0x000fe40008800000 */
[----:B------:R-:W-:Y:S02]  /*8990*/  USEL UR48, UR48, URZ, UP1 ;  /* 0x0000003f30307287 */ /* 0x000fe40008800000 */
[----:B------:R-:W-:Y:S02]  /*89a0*/  ULOP3.LUT UR51, UR28, UR51, URZ, 0x3c, !UPT ;  /* 0x000000331c337292 */ /* 0x000fe4000f8e3c3f */
[----:B--2---:R-:W-:Y:S10]  /*89b0*/  @P3 BRA `(.L_x_10476) ;  /* 0x00000000002c3947 */ /* 0x004ff40003800000 */
[----:B------:R-:W-:Y:S05]  /*89c0*/  @!P0 BRA `(.L_x_10477) ;  /* 0x0000000000048947 */ /* 0x000fea0003800000 */
[----:B------:R-:W-:Y:S01]  /*89d0*/  BPT.TRAP 0x1 ;  /* 0x000000040000795c */ /* 0x000fe20000300000 */
.L_x_10477:
[----:B------:R-:W-:Y:S01]  /*89e0*/  ULEA UR6, UR48, UR42, 0x3 ;  /* 0x0000002a30067291 */ /* 0x000fe2000f8e183f */
[----:B------:R-:W-:-:S05]  /*89f0*/  IMAD.U32 R0, RZ, RZ, UR51 ;  /* 0x00000033ff007e24 */ /* 0x000fca000f8e00ff */
[----:B------:R-:W-:-:S04]  /*8a00*/  SHF.L.U32 R0, R0, 0x1f, RZ ;  /* 0x0000001f00007819 */ /* 0x000fc800000006ff */
[----:B------:R0:W2:Y:S01]  /*8a10*/  SYNCS.PHASECHK.TRANS64.TRYWAIT P2, [UR6+0x2d830], R0 ;  /* 0x02d83000ff0075a7 */ /* 0x0000a20008040146 */
[----:B------:R-:W-:Y:S05]  /*8a20*/  @!P0 BRA `(.L_x_10478) ;  /* 0x0000000000048947 */ /* 0x000fea0003800000 */
[----:B------:R-:W-:Y:S01]  /*8a30*/  BPT.TRAP 0x1 ;  /* 0x000000040000795c */ /* 0x000fe20000300000 */
.L_x_10478:
[----:B--2---:R-:W-:Y:S05]  /*8a40*/  @P2 BRA `(.L_x_10476) ;  /* 0x0000000000082947 */ /* 0x004fea0003800000 */
[----:B------:R-:W2:Y:S02]  /*8a50*/  SYNCS.PHASECHK.TRANS64.TRYWAIT P2, [UR6+0x2d830], R0 ;  /* 0x02d83000ff0075a7 */ /* 0x000ea40008040146 */
[----:B--2---:R-:W-:Y:S05]  /*8a60*/  @!P2 BRA `(.L_x_10479) ;  /* 0x000000f400dca947 */ /* 0x004fea0003800000 */
.L_x_10476:
[----:B--2---:R-:W2:Y:S01]  /*8a70*/  S2R R5, SR_TID.X ;  /* 0x0000000000057919 */ /* 0x004ea20000002100 */
        /* <DEDUP_REMOVED lines=12> */
[----:B--2---:R-:W-:-:S05]  /*8b40*/  SHF.R.U32.HI R5, RZ, 0x7, R5 ;  /* 0x00000007ff057819 */ /* 0x004fca0000011605 */
[----:B0-----:R-:W-:-:S05]  /*8b50*/  VIADD R0, R5, 0x8 ;  /* 0x0000000805007836 */ /* 0x001fca0000000000 */
[----:B------:R0:W-:Y:S06]  /*8b60*/  BAR.SYNC.DEFER_BLOCKING R0, 0x100 ;  /* 0x000400000000751d */ /* 0x0001ec0000010000 */
[----:B-1-3--:R-:W-:-:S06]  /*8b70*/  WARPGROUP.ARRIVE ;  /* 0x00000000000079c5 */ /* 0x00afcc0000000000 */
        /* <DEDUP_REMOVED lines=20> */
.L_x_10481:
[----:B------:R-:W-:Y:S01]  /*8cc0*/  ULEA UR6, UR35, UR42, 0x3 ;  /* 0x0000002a23067291 */ /* 0x000fe2000f8e183f */
[----:B------:R-:W-:-:S05]  /*8cd0*/  IMAD.U32 R0, RZ, RZ, UR28 ;  /* 0x0000001cff007e24 */ /* 0x000fca000f8e00ff */
[----:B------:R-:W-:-:S04]  /*8ce0*/  SHF.L.U32 R0, R0, 0x1f, RZ ;  /* 0x0000001f00007819 */ /* 0x000fc800000006ff */
[----:B------:R0:W1:Y:S01]  /*8cf0*/  SYNCS.PHASECHK.TRANS64.TRYWAIT P2, [UR6+0x2d850], R0 ;  /* 0x02d85000ff0075a7 */ /* 0x0000620008040146 */
[----:B------:R-:W-:Y:S05]  /*8d00*/  @!P0 BRA `(.L_x_10482) ;  /* 0x0000000000048947 */ /* 0x000fea0003800000 */
[----:B------:R-:W-:Y:S01]  /*8d10*/  BPT.TRAP 0x1 ;  /* 0x000000040000795c */ /* 0x000fe20000300000 */
.L_x_10482:
[----:B-1----:R-:W-:Y:S05]  /*8d20*/  @P2 BRA `(.L_x_10480) ;  /* 0x0000000000082947 */ /* 0x002fea0003800000 */
[----:B------:R-:W1:Y:S02]  /*8d30*/  SYNCS.PHASECHK.TRANS64.TRYWAIT P2, [UR6+0x2d850], R0 ;  /* 0x02d85000ff0075a7 */ /* 0x000e640008040146 */
[----:B-1----:R-:W-:Y:S05]  /*8d40*/  @!P2 BRA `(.L_x_10483) ;  /* 0x000000f4003ca947 */ /* 0x002fea0003800000 */
.L_x_10480:
[----:B------:R-:W-:Y:S01]  /*8d50*/  UIADD3 UR6, UR42, 0x400, URZ ;  /* 0x000004002a067890 */ /* 0x000fe2000fffe03f */
[----:B------:R-:W-:Y:S01]  /*8d60*/  WARPGROUP.ARRIVE ;  /* 0x00000000000079c5 */ /* 0x000fe20000000000 */
[----:B------:R-:W-:Y:S01]  /*8d70*/  UMOV UR29, 0x40000040 ;  /* 0x40000040001d7882 */ /* 0x000fe20000000000 */
[----:B------:R-:W-:Y:S01]  /*8d80*/  UMOV UR31, 0x80000020 ;  /* 0x80000020001f7882 */ /* 0x000fe20000000000 */
[----:B------:R-:W-:Y:S01]  /*8d90*/  USHF.R.U32.HI UR6, URZ, 0x4, UR6 ;  /* 0x000000043f067899 */ /* 0x000fe20008011606 */
[----:B01----:R-:W-:Y:S02]  /*8da0*/  FMNMX.FTZ R0, R24, R6, !PT ;  /* 0x0000000618007209 */ /* 0x003fe40007810000 */
[----:B------:R-:W0:Y:S01]  /*8db0*/  S2R R15, SR_TID.X ;  /* 0x00000000000f7919 */ /* 0x000e220000002100 */
[----:B------:R-:W-:Y:S01]  /*8dc0*/  FMNMX.FTZ R12, R26, R7, !PT ;  /* 0x000000071a0c7209 */ /* 0x000fe20007810000 */
[----:B------:R-:W-:Y:S01]  /*8dd0*/  ULOP3.LUT UR6, UR6, 0x3fff, URZ, 0xc0, !UPT ;  /* 0x00003fff06067892 */ /* 0x000fe2000f8ec03f */
[----:B------:R-:W-:-:S03]  /*8de0*/  FMNMX.FTZ R5, R25, R0, !PT ;  /* 0x0000000019057209 */ /* 0x000fc60007810000 */
        /* <DEDUP_REMOVED lines=93> */
[----:B------:R-:W2:Y:S01]  /*93c0*/  MUFU.EX2 R5, R28 ;  /* 0x0000001c00057308 */ /* 0x000ea20000000800 */
[----:B0-----:R-:W-:Y:S01]  /*93d0*/  FFMA.FTZ R4, R6, R4, R8 ;  /* 0x0000000406047223 */ /* 0x001fe20000010008 */
[----:B-1----:R-:W-:-:S03]  /*93e0*/  F2FP.BF16.F32.PACK_AB R8, R25, R8 ;  /* 0x000000081908723e */ /* 0x002fc600000010ff */
[----:B------:R-:W-:Y:S01]  /*93f0*/  HGMMA.64x96x16.F32.BF16 R88, gdesc[UR28].tnspB, R88, gsb0 ;  /* 0x416000001c5879f0 */ /* 0x000fe20008001858 */
[----:B------:R-:W-:Y:S01]  /*9400*/  UIADD3 UR28, UR6, 0x6, URZ ;  /* 0x00000006061c7890 */ /* 0x000fe2000fffe03f */
[----:B------:R-:W-:Y:S01]  /*9410*/  FADD.FTZ R4, R25, R4 ;  /* 0x0000000419047221 */ /* 0x000fe20000010000 */
[----:B------:R-:W-:Y:S01]  /*9420*/  UIADD3 UR30, UR7, 0xc0, URZ ;  /* 0x000000c0071e7890 */ /* 0x000fe2000fffe03f */
[----:B------:R-:W0:Y:S01]  /*9430*/  MUFU.EX2 R10, R29 ;  /* 0x0000001d000a7308 */ /* 0x000e220000000800 */
[----:B------:R-:W-:Y:S01]  /*9440*/  UMOV UR29, 0x40000040 ;  /* 0x40000040001d7882 */ /* 0x000fe20000000000 */
[----:B------:R-:W-:Y:S01]  /*9450*/  UMOV UR31, 0x80000020 ;  /* 0x80000020001f7882 */ /* 0x000fe20000000000 */
[----:B--2---:R-:W-:-:S05]  /*9460*/  FADD.FTZ R9, R5, R4 ;  /* 0x0000000405097221 */ /* 0x004fca0000010000 */
[----:B------:R-:W-:Y:S01]  /*9470*/  MUFU.EX2 R36, R36 ;  /* 0x0000002400247308 */ /* 0x000fe20000000800 */
[C---:B0-----:R-:W-:Y:S01]  /*9480*/  FADD.FTZ R4, R10.reuse, R9 ;  /* 0x000000090a047221 */ /* 0x041fe20000010000 */
[----:B------:R-:W-:-:S06]  /*9490*/  F2FP.BF16.F32.PACK_AB R10, R10, R5 ;  /* 0x000000050a0a723e */ /* 0x000fcc00000010ff */
        /* <DEDUP_REMOVED lines=30> */
[----:B------:R-:W-:Y:S02]  /*9680*/  WARPGROUP.DEPBAR.LE gsb0, 0x0 ;  /* 0x00008000000079c5 */ /* 0x000fe40000010000 */
[----:B------:R-:W-:Y:S01]  /*9690*/  WARPGROUP.ARRIVE ;  /* 0x00000000000079c5 */ /* 0x000fe20000000000 */
[----:B------:R-:W-:Y:S01]  /*96a0*/  FMNMX.FTZ R5, R67, R12, !PT ;  /* 0x0000000c43057209 */ /* 0x000fe20007810000 */
[----:B------:R-:W-:Y:S03]  /*96b0*/  MUFU.EX2 R65, R65 ;  /* 0x0000004100417308 */ /* 0x000fe60000000800 */
[----:B------:R-:W-:Y:S01]  /*96c0*/  FMNMX.FTZ R12, R70, R5, !PT ;  /* 0x00000005460c7209 */ /* 0x000fe20007810000 */
[----:B------:R-:W-:Y:S01]  /*96d0*/  HGMMA.64x96x16.F32.BF16 R88, gdesc[UR28].tnspB, R88, gsb0 ;  /* 0x416000001c5879f0 */ /* 0x000fe20008001858 */
[----:B------:R-:W-:-:S02]  /*96e0*/  UIADD3 UR28, UR6, 0x600, URZ ;  /* 0x00000600061c7890 */ /* 0x000fc4000fffe03f */
        /* <DEDUP_REMOVED lines=23> */
[----:B0-----:R-:W-:Y:S01]  /*9860*/  FMNMX.FTZ R5, R11, R14, !PT ;  /* 0x0000000e0b057209 */ /* 0x001fe20007810000 */
[----:B------:R-:W-:Y:S01]  /*9870*/  VIADD R11, R13, 0x9 ;  /* 0x000000090d0b7836 */ /* 0x000fe20000000000 */
[----:B------:R-:W-:Y:S03]  /*9880*/  MUFU.EX2 R14, R52 ;  /* 0x00000034000e7308 */ /* 0x000fe60000000800 */
[C---:B------:R-:W-:Y:S01]  /*9890*/  FMUL.FTZ R9, R5.reuse, UR33 ;  /* 0x0000002105097c20 */ /* 0x040fe20008410000 */
[----:B------:R-:W-:Y:S01]  /*98a0*/  FADD.FTZ R7, -R5, R7 ;  /* 0x0000000705077221 */ /* 0x000fe20000010100 */
[----:B------:R-:W-:Y:S01]  /*98b0*/  SEL R13, R11, 0x9, !P2 ;  /* 0x000000090b0d7807 */ /* 0x000fe20005000000 */
[----:B------:R-:W-:-:S02]  /*98c0*/  WARPGROUP.DEPBAR.LE gsb0, 0x0 ;  /* 0x00008000000079c5 */ /* 0x000fc40000010000 */
[----:B------:R-:W-:Y:S01]  /*98d0*/  WARPGROUP.ARRIVE ;  /* 0x00000000000079c5 */ /* 0x000fe20000000000 */
[--C-:B------:R-:W-:Y:S01]  /*98e0*/  FFMA.FTZ R26, R26, UR33, -R9.reuse ;  /* 0x000000211a1a7c23 */ /* 0x100fe20008010809 */
[----:B------:R-:W-:Y:S01]  /*98f0*/  FMUL.FTZ R7, R7, UR33 ;  /* 0x0000002107077c20 */ /* 0x000fe20008410000 */
[--C-:B------:R-:W-:Y:S01]  /*9900*/  FFMA.FTZ R27, R27, UR33, -R9.reuse ;  /* 0x000000211b1b7c23 */ /* 0x100fe20008010809 */
[--C-:B------:R-:W-:Y:S01]  /*9910*/  FFMA.FTZ R30, R30, UR33, -R9.reuse ;  /* 0x000000211e1e7c23 */ /* 0x100fe20008010809 */
[--C-:B------:R-:W-:Y:S01]  /*9920*/  FFMA.FTZ R31, R31, UR33, -R9.reuse ;  /* 0x000000211f1f7c23 */ /* 0x100fe20008010809 */
[----:B------:R-:W-:Y:S01]  /*9930*/  HGMMA.64x96x16.F32.BF16 R88, gdesc[UR28].tnspB, R88, gsb0 ;  /* 0x416000001c5879f0 */ /* 0x000fe20008001858 */
[----:B------:R-:W-:Y:S01]  /*9940*/  UIADD3 UR28, UR6, 0x602, URZ ;  /* 0x00000602061c7890 */ /* 0x000fe2000fffe03f */
[----:B------:R-:W-:Y:S01]  /*9950*/  MUFU.EX2 R7, R7 ;  /* 0x0000000700077308 */ /* 0x000fe20000000800 */
[----:B------:R-:W-:Y:S01]  /*9960*/  UIADD3 UR30, UR7, 0x140, URZ ;  /* 0x00000140071e7890 */ /* 0x000fe2000fffe03f */
[--C-:B------:R-:W-:Y:S01]  /*9970*/  FFMA.FTZ R34, R34, UR33, -R9.reuse ;  /* 0x0000002122227c23 */ /* 0x100fe20008010809 */
[----:B------:R-:W-:Y:S01]  /*9980*/  UMOV UR29, 0x40000040 ;  /* 0x40000040001d7882 */ /* 0x000fe20000000000 */
[----:B------:R-:W-:Y:S01]  /*9990*/  UMOV UR31, 0x80000020 ;  /* 0x80000020001f7882 */ /* 0x000fe20000000000 */
        /* <DEDUP_REMOVED lines=29> */
[----:B------:R-:W0:Y:S01]  /*9b70*/  MUFU.EX2 R9, R27 ;  /* 0x0000001b00097308 */ /* 0x000e220000000800 */
[C---:B------:R-:W-:Y:S01]  /*9b80*/  ISETP.GT.AND P2, PT, R2.reuse, UR34, PT ;  /* 0x0000002202007c0c */ /* 0x040fe2000bf44270 */
[----:B------:R-:W-:-:S06]  /*9b90*/  VIADD R2, R2, 0xffffffff ;  /* 0xffffffff02027836 */ /* 0x000fcc0000000000 */
[----:B------:R-:W1:Y:S08]  /*9ba0*/  MUFU.EX2 R11, R30 ;  /* 0x0000001e000b7308 */ /* 0x000e700000000800 */
[----:B------:R-:W2:Y:S01]  /*9bb0*/  MUFU.EX2 R31, R31 ;  /* 0x0000001f001f7308 */ /* 0x000ea20000000800 */
[C---:B0-----:R-:W-:Y:S01]  /*9bc0*/  FADD.FTZ R3, R9.reuse, R12 ;  /* 0x0000000c09037221 */ /* 0x041fe20000010000 */
[----:B------:R-:W-:Y:S01]  /*9bd0*/  IMAD.U32 R12, RZ, RZ, UR48 ;  /* 0x00000030ff0c7e24 */ /* 0x000fe2000f8e00ff */
[----:B------:R-:W-:-:S04]  /*9be0*/  F2FP.BF16.F32.PACK_AB R9, R9, R26 ;  /* 0x0000001a0909723e */ /* 0x000fc800000010ff */
[----:B------:R-:W-:Y:S01]  /*9bf0*/  @!P1 LEA R12, R12, UR42, 0x3 ;  /* 0x0000002a0c0c9c11 */ /* 0x000fe2000f8e18ff */
[----:B------:R-:W-:Y:S01]  /*9c00*/  MUFU.EX2 R34, R34 ;  /* 0x0000002200227308 */ /* 0x000fe20000000800 */
[----:B-1----:R-:W-:-:S03]  /*9c10*/  FADD.FTZ R3, R11, R3 ;  /* 0x000000030b037221 */ /* 0x002fc60000010000 */
[----:B------:R-:W-:-:S04]  /*9c20*/  @!P1 VIADD R12, R12, 0x2d840 ;  /* 0x0002d8400c0c9836 */ /* 0x000fc80000000000 */
[----:B------:R-:W-:Y:S01]  /*9c30*/  MUFU.EX2 R35, R35 ;  /* 0x0000002300237308 */ /* 0x000fe20000000800 */
[----:B------:R-:W-:Y:S01]  /*9c40*/  @!P1 PRMT R12, RZ, 0x654, R12 ;  /* 0x00000654ff0c9816 */ /* 0x000fe2000000000c */
[C---:B--2---:R-:W-:Y:S01]  /*9c50*/  FADD.FTZ R3, R31.reuse, R3 ;  /* 0x000000031f037221 */ /* 0x044fe20000010000 */
[----:B------:R-:W-:-:S05]  /*9c60*/  F2FP.BF16.F32.PACK_AB R11, R31, R11 ;  /* 0x0000000b1f0b723e */ /* 0x000fca00000010ff */
        /* <DEDUP_REMOVED lines=35> */
[----:B------:R-:W-:Y:S02]  /*9ea0*/  UMOV UR28, UR51 ;  /* 0x00000033001c7c82 */ /* 0x000fe40008000000 */
[----:B------:R-:W-:Y:S02]  /*9eb0*/  WARPGROUP.DEPBAR.LE gsb0, 0x0 ;  /* 0x00008000000079c5 */ /* 0x000fe40000010000 */
[----:B------:R0:W-:Y:S06]  /*9ec0*/  BAR.ARV R13, 0x100 ;  /* 0x0004000d0000751d */ /* 0x0001ec0000002000 */
[----:B------:R1:W-:Y:S01]  /*9ed0*/  @!P1 SYNCS.ARRIVE.TRANS64.RED.A1T0 RZ, [R12+URZ], RZ ;  /* 0x000000ff0cff99a7 */ /* 0x0003e2000810043f */
[-C--:B------:R-:W-:Y:S01]  /*9ee0*/  FMUL.FTZ R88, R88, R6.reuse ;  /* 0x0000000658587220 */ /* 0x080fe20000410000 */
[----:B0-----:R-:W0:Y:S01]  /*9ef0*/  MUFU.EX2 R13, R32 ;  /* 0x00000020000d7308 */ /* 0x001e220000000800 */
[-C--:B------:R-:W-:Y:S01]  /*9f00*/  FMUL.FTZ R89, R89, R6.reuse ;  /* 0x0000000659597220 */ /* 0x080fe20000410000 */
[-C--:B------:R-:W-:Y:S01]  /*9f10*/  FMUL.FTZ R92, R92, R6.reuse ;  /* 0x000000065c5c7220 */ /* 0x080fe20000410000 */
[-C--:B------:R-:W-:Y:S01]  /*9f20*/  FMUL.FTZ R93, R93, R6.reuse ;  /* 0x000000065d5d7220 */ /* 0x080fe20000410000 */
[-C--:B------:R-:W-:Y:S01]  /*9f30*/  FMUL.FTZ R96, R96, R6.reuse ;  /* 0x0000000660607220 */ /* 0x080fe20000410000 */
[-C--:B------:R-:W-:Y:S01]  /*9f40*/  FMUL.FTZ R97, R97, R6.reuse ;  /* 0x0000000661617220 */ /* 0x080fe20000410000 */
[----:B-1----:R-:W-:Y:S01]  /*9f50*/  IMAD.U32 R12, RZ, RZ, UR35 ;  /* 0x00000023ff0c7e24 */ /* 0x002fe2000f8e00ff */
[----:B------:R-:W-:Y:S01]  /*9f60*/  UMOV UR35, UR48 ;  /* 0x0000003000237c82 */ /* 0x000fe20008000000 */
[----:B------:R-:W-:Y:S01]  /*9f70*/  MUFU.EX2 R32, R43 ;  /* 0x0000002b00207308 */ /* 0x000fe20000000800 */
        /* <DEDUP_REMOVED lines=8> */
[----:B0-----:R-:W-:Y:S01]  /*a000*/  FADD.FTZ R15, R13, R4 ;  /* 0x000000040d0f7221 */ /* 0x001fe20000010000 */
        /* <DEDUP_REMOVED lines=14> */
[----:B------:R-:W-:Y:S01]  /*a0f0*/  FMUL.FTZ R133, R133, R6 ;  /* 0x0000000685857220 */ /* 0x000fe20000410000 */
[----:B0-----:R-:W0:Y:S01]  /*a100*/  MUFU.EX2 R12, R33 ;  /* 0x00000021000c7308 */ /* 0x001e220000000800 */
[-C--:B------:R-:W-:Y:S01]  /*a110*/  FMUL.FTZ R90, R90, R7.reuse ;  /* 0x000000075a5a7220 */ /* 0x080fe20000410000 */
[-C--:B------:R-:W-:Y:S01]  /*a120*/  FMUL.FTZ R91, R91, R7.reuse ;  /* 0x000000075b5b7220 */ /* 0x080fe20000410000 */
[-C--:B------:R-:W-:Y:S01]  /*a130*/  FMUL.FTZ R94, R94, R7.reuse ;  /* 0x000000075e5e7220 */ /* 0x080fe20000410000 */
[-C--:B------:R-:W-:Y:S01]  /*a140*/  FMUL.FTZ R95, R95, R7.reuse ;  /* 0x000000075f5f7220 */ /* 0x080fe20000410000 */
[-C--:B------:R-:W-:Y:S01]  /*a150*/  FMUL.FTZ R98, R98, R7.reuse ;  /* 0x0000000762627220 */ /* 0x080fe20000410000 */
[-C--:B------:R-:W-:Y:S01]  /*a160*/  FMUL.FTZ R99, R99, R7.reuse ;  /* 0x0000000763637220 */ /* 0x080fe20000410000 */
[-C--:B------:R-:W-:Y:S01]  /*a170*/  FMUL.FTZ R102, R102, R7.reuse ;  /* 0x0000000766667220 */ /* 0x080fe20000410000 */
[----:B------:R-:W2:Y:S01]  /*a180*/  MUFU.EX2 R33, R86 ;  /* 0x0000005600217308 */ /* 0x000ea20000000800 */
[----:B-1----:R-:W-:Y:S01]  /*a190*/  F2FP.BF16.F32.PACK_AB R10, R37, R36 ;  /* 0x00000024250a723e */ /* 0x002fe200000010ff */
[-C--:B------:R-:W-:Y:S01]  /*a1a0*/  FMUL.FTZ R103, R103, R7.reuse ;  /* 0x0000000767677220 */ /* 0x080fe20000410000 */
[----:B------:R-:W-:Y:S01]  /*a1b0*/  F2FP.BF16.F32.PACK_AB R9, R35, R34 ;  /* 0x000000222309723e */ /* 0x000fe200000010ff */
[----:B------:R-:W-:Y:S01]  /*a1c0*/  FADD.FTZ R34, R34, R3 ;  /* 0x0000000322227221 */ /* 0x000fe20000010000 */
[----:B------:R-:W-:Y:S01]  /*a1d0*/  F2FP.BF16.F32.PACK_AB R11, R39, R38 ;  /* 0x00000026270b723e */ /* 0x000fe200000010ff */
[-C--:B------:R-:W-:Y:S01]  /*a1e0*/  FMUL.FTZ R106, R106, R7.reuse ;  /* 0x000000076a6a7220 */ /* 0x080fe20000410000 */
[----:B------:R-:W-:Y:S01]  /*a1f0*/  FMUL.FTZ R107, R107, R7 ;  /* 0x000000076b6b7220 */ /* 0x000fe20000410000 */
[----:B------:R-:W-:Y:S01]  /*a200*/  FADD.FTZ R35, R35, R34 ;  /* 0x0000002223237221 */ /* 0x000fe20000010000 */
[C---:B0-----:R-:W-:Y:S01]  /*a210*/  F2FP.BF16.F32.PACK_AB R8, R12.reuse, R13 ;  /* 0x0000000d0c08723e */ /* 0x041fe200000010ff */
[----:B------:R-:W-:Y:S01]  /*a220*/  FADD.FTZ R15, R12, R15 ;  /* 0x0000000f0c0f7221 */ /* 0x000fe20000010000 */
[----:B------:R-:W-:Y:S01]  /*a230*/  MUFU.EX2 R13, R50 ;  /* 0x00000032000d7308 */ /* 0x000fe20000000800 */
[----:B------:R-:W-:Y:S01]  /*a240*/  FADD.FTZ R38, R38, R35 ;  /* 0x0000002326267221 */ /* 0x000fe20000010000 */
[----:B------:R-:W-:Y:S01]  /*a250*/  FMUL.FTZ R110, R110, R7 ;  /* 0x000000076e6e7220 */ /* 0x000fe20000410000 */
[----:B------:R0:W-:Y:S01]  /*a260*/  STSM.16.M88.4 [R22], R8 ;  /* 0x0000000816007844 */ /* 0x0001e20000000200 */
[----:B------:R-:W-:Y:S01]  /*a270*/  FADD.FTZ R4, R36, R15 ;  /* 0x0000000f24047221 */ /* 0x000fe20000010000 */
[----:B------:R-:W-:Y:S01]  /*a280*/  FADD.FTZ R38, R39, R38 ;  /* 0x0000002627267221 */ /* 0x000fe20000010000 */
[----:B--2---:R-:W-:Y:S01]  /*a290*/  F2FP.BF16.F32.PACK_AB R31, R87, R33 ;  /* 0x00000021571f723e */ /* 0x004fe200000010ff */
[-C--:B------:R-:W-:Y:S01]  /*a2a0*/  FMUL.FTZ R111, R111, R7.reuse ;  /* 0x000000076f6f7220 */ /* 0x080fe20000410000 */
[----:B------:R-:W-:Y:S01]  /*a2b0*/  FADD.FTZ R4, R37, R4 ;  /* 0x0000000425047221 */ /* 0x000fe20000010000 */
        /* <DEDUP_REMOVED lines=14> */
[----:B------:R-:W-:-:S02]  /*a3a0*/  IMAD.MOV.U32 R7, RZ, RZ, R5 ;  /* 0x000000ffff077224 */ /* 0x000fc400078e0005 */
[----:B0-----:R-:W0:Y:S01]  /*a3b0*/  MUFU.EX2 R8, R40 ;  /* 0x0000002800087308 */ /* 0x001e220000000800 */
        /* <DEDUP_REMOVED lines=8> */
[----:B------:R-:W-:-:S03]  /*a440*/  F2FP.BF16.F32.PACK_AB R9, R32, R9 ;  /* 0x000000092009723e */ /* 0x000fc600000010ff */
[----:B------:R-:W-:-:S03]  /*a450*/  FADD.FTZ R4, R32, R3 ;  /* 0x0000000320047221 */ /* 0x000fc60000010000 */
[----:B------:R-:W1:Y:S01]  /*a460*/  MUFU.EX2 R40, R51 ;  /* 0x0000003300287308 */ /* 0x000e620000000800 */
[----:B--2---:R-:W-:Y:S01]  /*a470*/  FADD.FTZ R34, R10, R21 ;  /* 0x000000150a227221 */ /* 0x004fe20000010000 */
[----:B------:R-:W-:-:S03]  /*a480*/  F2FP.BF16.F32.PACK_AB R10, R45, R10 ;  /* 0x0000000a2d0a723e */ /* 0x000fc600000010ff */
[----:B------:R-:W-:-:S03]  /*a490*/  FADD.FTZ R21, R45, R34 ;  /* 0x000000222d157221 */ /* 0x000fc60000010000 */
[----:B------:R-:W2:Y:S01]  /*a4a0*/  MUFU.EX2 R15, R54 ;  /* 0x00000036000f7308 */ /* 0x000ea20000000800 */
[----:B0-----:R-:W-:Y:S01]  /*a4b0*/  FADD.FTZ R3, R11, R4 ;  /* 0x000000040b037221 */ /* 0x001fe20000010000 */
[----:B------:R-:W-:Y:S01]  /*a4c0*/  FADD.FTZ R34, R12, R21 ;  /* 0x000000150c227221 */ /* 0x000fe20000010000 */
[C---:B------:R-:W-:Y:S02]  /*a4d0*/  F2FP.BF16.F32.PACK_AB R11, R36.reuse, R11 ;  /* 0x0000000b240b723e */ /* 0x040fe400000010ff */
[----:B------:R-:W-:Y:S01]  /*a4e0*/  FADD.FTZ R4, R36, R3 ;  /* 0x0000000324047221 */ /* 0x000fe20000010000 */
[C---:B------:R-:W-:Y:S01]  /*a4f0*/  FADD.FTZ R21, R49.reuse, R34 ;  /* 0x0000002231157221 */ /* 0x040fe20000010000 */
[----:B------:R-:W-:Y:S01]  /*a500*/  F2FP.BF16.F32.PACK_AB R12, R49, R12 ;  /* 0x0000000c310c723e */ /* 0x000fe200000010ff */
[----:B------:R0:W-:Y:S01]  /*a510*/  STSM.16.M88.4 [R19], R8 ;  /* 0x0000000813007844 */ /* 0x0001e20000000200 */
[----:B------:R-:W-:Y:S01]  /*a520*/  FADD.FTZ R3, R13, R4 ;  /* 0x000000040d037221 */ /* 0x000fe20000010000 */
[----:B------:R-:W-:Y:S01]  /*a530*/  FADD.FTZ R4, R14, R21 ;  /* 0x000000150e047221 */ /* 0x000fe20000010000 */
[----:B-1----:R-:W-:-:S02]  /*a540*/  F2FP.BF16.F32.PACK_AB R13, R40, R13 ;  /* 0x0000000d280d723e */ /* 0x002fc400000010ff */
[----:B------:R-:W-:Y:S01]  /*a550*/  FADD.FTZ R34, R40, R3 ;  /* 0x0000000328227221 */ /* 0x000fe20000010000 */
[C---:B------:R-:W-:Y:S01]  /*a560*/  FADD.FTZ R21, R53.reuse, R4 ;  /* 0x0000000435157221 */ /* 0x040fe20000010000 */
[----:B------:R-:W-:Y:S01]  /*a570*/  F2FP.BF16.F32.PACK_AB R14, R53, R14 ;  /* 0x0000000e350e723e */ /* 0x000fe200000010ff */
[----:B------:R-:W1:Y:S01]  /*a580*/  MUFU.EX2 R4, R75 ;  /* 0x0000004b00047308 */ /* 0x000e620000000800 */
[----:B--2---:R-:W-:Y:S01]  /*a590*/  FADD.FTZ R3, R15, R34 ;  /* 0x000000220f037221 */ /* 0x004fe20000010000 */
[----:B------:R-:W-:Y:S01]  /*a5a0*/  FADD.FTZ R34, R56, R21 ;  /* 0x0000001538227221 */ /* 0x000fe20000010000 */
[C---:B------:R-:W-:Y:S02]  /*a5b0*/  F2FP.BF16.F32.PACK_AB R15, R20.reuse, R15 ;  /* 0x0000000f140f723e */ /* 0x040fe400000010ff */
[----:B------:R-:W-:Y:S01]  /*a5c0*/  FADD.FTZ R3, R20, R3 ;  /* 0x0000000314037221 */ /* 0x000fe20000010000 */
[C---:B------:R-:W-:Y:S02]  /*a5d0*/  FADD.FTZ R21, R57.reuse, R34 ;  /* 0x0000002239157221 */ /* 0x040fe40000010000 */
[----:B------:R2:W-:Y:S01]  /*a5e0*/  STSM.16.M88.4 [R18], R12 ;  /* 0x0000000c12007844 */ /* 0x0005e20000000200 */
[----:B------:R-:W-:Y:S01]  /*a5f0*/  FADD.FTZ R32, R58, R3 ;  /* 0x000000033a207221 */ /* 0x000fe20000010000 */
[----:B------:R-:W-:Y:S01]  /*a600*/  FADD.FTZ R34, R60, R21 ;  /* 0x000000153c227221 */ /* 0x000fe20000010000 */
[----:B0-----:R-:W-:-:S02]  /*a610*/  F2FP.BF16.F32.PACK_AB R8, R57, R56 ;  /* 0x000000383908723e */ /* 0x001fc400000010ff */
[----:B------:R-:W-:Y:S01]  /*a620*/  FADD.FTZ R3, R59, R32 ;  /* 0x000000203b037221 */ /* 0x000fe20000010000 */
[----:B------:R-:W-:Y:S01]  /*a630*/  FADD.FTZ R21, R61, R34 ;  /* 0x000000223d157221 */ /* 0x000fe20000010000 */
[----:B------:R-:W0:Y:S01]  /*a640*/  MUFU.EX2 R32, R79 ;  /* 0x0000004f00207308 */ /* 0x000e220000000800 */
[----:B------:R-:W-:Y:S01]  /*a650*/  F2FP.BF16.F32.PACK_AB R9, R59, R58 ;  /* 0x0000003a3b09723e */ /* 0x000fe200000010ff */
        /* <DEDUP_REMOVED lines=8> */
[----:B--2---:R-:W-:Y:S01]  /*a6e0*/  F2FP.BF16.F32.PACK_AB R12, R65, R64 ;  /* 0x00000040410c723e */ /* 0x004fe200000010ff */
[----:B------:R2:W-:Y:S01]  /*a6f0*/  STSM.16.M88.4 [R17+0x27800], R8 ;  /* 0x0278000811007844 */ /* 0x0005e20000000200 */
        /* <DEDUP_REMOVED lines=12> */
[C---:B-1----:R-:W-:Y:S01]  /*a7c0*/  FADD.FTZ R20, R4.reuse, R3 ;  /* 0x0000000304147221 */ /* 0x042fe20000010000 */
[----:B------:R-:W-:Y:S01]  /*a7d0*/  FADD.FTZ R21, R77, R34 ;  /* 0x000000224d157221 */ /* 0x000fe20000010000 */
[----:B------:R-:W-:Y:S01]  /*a7e0*/  F2FP.BF16.F32.PACK_AB R25, R4, R25 ;  /* 0x000000190419723e */ /* 0x000fe200000010ff */
[----:B------:R2:W-:Y:S01]  /*a7f0*/  STSM.16.M88.4 [R23], R12 ;  /* 0x0000000c17007844 */ /* 0x0005e20000000200 */
[----:B------:R-:W-:Y:S01]  /*a800*/  FADD.FTZ R3, R27, R20 ;  /* 0x000000141b037221 */ /* 0x000fe20000010000 */
[----:B------:R-:W-:Y:S01]  /*a810*/  FADD.FTZ R34, R28, R21 ;  /* 0x000000151c227221 */ /* 0x000fe20000010000 */
[----:B------:R-:W-:-:S02]  /*a820*/  F2FP.BF16.F32.PACK_AB R26, R77, R26 ;  /* 0x0000001a4d1a723e */ /* 0x000fc400000010ff */
[C---:B0-----:R-:W-:Y:S01]  /*a830*/  FADD.FTZ R20, R32.reuse, R3 ;  /* 0x0000000320147221 */ /* 0x041fe20000010000 */
[----:B------:R-:W-:Y:S01]  /*a840*/  FADD.FTZ R3, R81, R34 ;  /* 0x0000002251037221 */ /* 0x000fe20000010000 */
[----:B------:R-:W-:Y:S02]  /*a850*/  F2FP.BF16.F32.PACK_AB R27, R32, R27 ;  /* 0x0000001b201b723e */ /* 0x000fe400000010ff */
[----:B------:R-:W-:Y:S01]  /*a860*/  FADD.FTZ R20, R29, R20 ;  /* 0x000000141d147221 */ /* 0x000fe20000010000 */
[----:B------:R-:W-:Y:S01]  /*a870*/  FADD.FTZ R4, R30, R3 ;  /* 0x000000031e047221 */ /* 0x000fe20000010000 */
[----:B------:R-:W-:Y:S01]  /*a880*/  F2FP.BF16.F32.PACK_AB R28, R81, R28 ;  /* 0x0000001c511c723e */ /* 0x000fe200000010ff */
[----:B------:R2:W-:Y:S01]  /*a890*/  STSM.16.M88.4 [R19+0x6000], R24 ;  /* 0x0060001813007844 */ /* 0x0005e20000000200 */
[C---:B------:R-:W-:Y:S01]  /*a8a0*/  F2FP.BF16.F32.PACK_AB R29, R83.reuse, R29 ;  /* 0x0000001d531d723e */ /* 0x040fe200000010ff */
[----:B------:R-:W-:Y:S01]  /*a8b0*/  FADD.FTZ R20, R83, R20 ;  /* 0x0000001453147221 */ /* 0x000fe20000010000 */
[C---:B------:R-:W-:Y:S01]  /*a8c0*/  F2FP.BF16.F32.PACK_AB R30, R85.reuse, R30 ;  /* 0x0000001e551e723e */ /* 0x040fe200000010ff */
[----:B------:R-:W-:-:S02]  /*a8d0*/  FADD.FTZ R4, R85, R4 ;  /* 0x0000000455047221 */ /* 0x000fc40000010000 */
[----:B------:R-:W-:Y:S02]  /*a8e0*/  FADD.FTZ R20, R33, R20 ;  /* 0x0000001421147221 */ /* 0x000fe40000010000 */
[----:B------:R2:W-:Y:S02]  /*a8f0*/  STSM.16.M88.4 [R18+0x6000], R28 ;  /* 0x0060001c12007844 */ /* 0x0005e40000000200 */
[----:B------:R-:W-:Y:S01]  /*a900*/  FADD.FTZ R3, R87, R20 ;  /* 0x0000001457037221 */ /* 0x000fe20000010000 */
        /* <DEDUP_REMOVED lines=8> */
.L_x_10475:
[----:B------:R-:W-:-:S13]  /*a990*/  ISETP.GE.AND P2, PT, R2, UR37, PT ;  /* 0x0000002502007c0c */ /* 0x000fda000bf46270 */
[----:B------:R-:W-:Y:S05]  /*a9a0*/  @!P2 BRA `(.L_x_10485) ;  /* 0x000000300048a947 */ /* 0x000fea0003800000 */
[----:B-123--:R-:W-:Y:S01]  /*a9b0*/  IMAD.MOV.U32 R9, RZ, RZ, R5 ;  /* 0x000000ffff097224 */ /* 0x00efe200078e0005 */
[----:B------:R-:W-:Y:S01]  /*a9c0*/  UMOV UR28, UR51 ;  /* 0x00000033001c7c82 */ /* 0x000fe20008000000 */
[----:B------:R-:W-:Y:S01]  /*a9d0*/  IMAD.MOV.U32 R8, RZ, RZ, R0 ;  /* 0x000000ffff087224 */ /* 0x000fe200078e0000 */
[----:B------:R-:W-:Y:S01]  /*a9e0*/  UMOV UR55, UR48 ;  /* 0x0000003000377c82 */ /* 0x000fe20008000000 */
[----:B------:R-:W-:Y:S01]  /*a9f0*/  ULDC UR34, c[0x0][0x9e4] ;  /* 0x0002790000227ab9 */ /* 0x000fe20000000800 */
[----:B------:R-:W-:Y:S01]  /*aa00*/  ULDC UR54, c[0x0][0x9dc] ;  /* 0x0002770000367ab9 */ /* 0x000fe20000000800 */
[----:B------:R-:W-:Y:S01]  /*aa10*/  ULDC UR33, c[0x0][0x988] ;  /* 0x0002620000217ab9 */ /* 0x000fe20000000800 */
[----:B------:R-:W-:-:S05]  /*aa20*/  ULDC UR35, c[0x0][0x9e0] ;  /* 0x0002780000237ab9 */ /* 0x000fca0000000800 */
.L_x_10502:
[----:B------:R-:W-:Y:S01]  /*aa30*/  UIADD3 UR48, UR55, 0x1, URZ ;  /* 0x0000000137307890 */ /* 0x000fe2000fffe03f */
[----:B------:R-:W-:-:S03]  /*aa40*/  ISETP.NE.AND P3, PT, RZ, UR45, PT ;  /* 0x0000002dff007c0c */ /* 0x000fc6000bf65270 */
[----:B------:R-:W-:-:S04]  /*aa50*/  UISETP.NE.AND UP1, UPT, UR48, 0x2, UPT ;  /* 0x000000023000788c */ /* 0x000fc8000bf25270 */
[----:B------:R-:W-:Y:S02]  /*aa60*/  USEL UR51, URZ, 0x1, UP1 ;  /* 0x000000013f337887 */ /* 0x000fe40008800000 */
[----:B------:R-:W-:Y:S02]  /*aa70*/  USEL UR48, UR48, URZ, UP1 ;  /* 0x0000003f30307287 */ /* 0x000fe40008800000 */
[----:B------:R-:W-:Y:S02]  /*aa80*/  ULOP3.LUT UR51, UR28, UR51, URZ, 0x3c, !UPT ;  /* 0x000000331c337292 */ /* 0x000fe4000f8e3c3f */
[----:B----4-:R-:W-:Y:S10]  /*aa90*/  @P3 BRA `(.L_x_10486) ;  /* 0x00000000002c3947 */ /* 0x010ff40003800000 */
[----:B------:R-:W-:Y:S05]  /*aaa0*/  @!P0 BRA `(.L_x_10487) ;  /* 0x0000000000048947 */ /* 0x000fea0003800000 */
[----:B------:R-:W-:Y:S01]  /*aab0*/  BPT.TRAP 0x1 ;  /* 0x000000040000795c */ /* 0x000fe20000300000 */
.L_x_10487:
[----:B------:R-:W-:Y:S01]  /*aac0*/  ULEA UR6, UR48, UR42, 0x3 ;  /* 0x0000002a30067291 */ /* 0x000fe2000f8e183f */
[----:B------:R-:W-:-:S05]  /*aad0*/  IMAD.U32 R0, RZ, RZ, UR51 ;  /* 0x00000033ff007e24 */ /* 0x000fca000f8e00ff */
[----:B------:R-:W-:-:S04]  /*aae0*/  SHF.L.U32 R0, R0, 0x1f, RZ ;  /* 0x0000001f00007819 */ /* 0x000fc800000006ff */
[----:B------:R0:W1:Y:S01]  /*aaf0*/  SYNCS.PHASECHK.TRANS64.TRYWAIT P2, [UR6+0x2d830], R0 ;  /* 0x02d83000ff0075a7 */ /* 0x0000620008040146 */
[----:B------:R-:W-:Y:S05]  /*ab00*/  @!P0 BRA `(.L_x_10488) ;  /* 0x0000000000048947 */ /* 0x000fea0003800000 */
[----:B------:R-:W-:Y:S01]  /*ab10*/  BPT.TRAP 0x1 ;  /* 0x000000040000795c */ /* 0x000fe20000300000 */
.L_x_10488:
[----:B-1----:R-:W-:Y:S05]  /*ab20*/  @P2 BRA `(.L_x_10486) ;  /* 0x0000000000082947 */ /* 0x002fea0003800000 */
[----:B------:R-:W1:Y:S02]  /*ab30*/  SYNCS.PHASECHK.TRANS64.TRYWAIT P2, [UR6+0x2d830], R0 ;  /* 0x02d83000ff0075a7 */ /* 0x000e640008040146 */
[----:B-1----:R-:W-:Y:S05]  /*ab40*/  @!P2 BRA `(.L_x_10489) ;  /* 0x000000d400d4a947 */ /* 0x002fea0003800000 */
.L_x_10486:
        /* <DEDUP_REMOVED lines=37> */
.L_x_10491:
[----:B------:R-:W-:Y:S01]  /*ada0*/  ULEA UR6, UR55, UR42, 0x3 ;  /* 0x0000002a37067291 */ /* 0x000fe2000f8e183f */
[----:B------:R-:W-:-:S05]  /*adb0*/  IMAD.U32 R0, RZ, RZ, UR28 ;  /* 0x0000001cff007e24 */ /* 0x000fca000f8e00ff */
[----:B------:R-:W-:-:S04]  /*adc0*/  SHF.L.U32 R0, R0, 0x1f, RZ ;  /* 0x0000001f00007819 */ /* 0x000fc800000006ff */
[----:B------:R0:W1:Y:S01]  /*add0*/  SYNCS.PHASECHK.TRANS64.TRYWAIT P2, [UR6+0x2d850], R0 ;  /* 0x02d85000ff0075a7 */ /* 0x0000620008040146 */
[----:B------:R-:W-:Y:S05]  /*ade0*/  @!P0 BRA `(.L_x_10492) ;  /* 0x0000000000048947 */ /* 0x000fea0003800000 */
[----:B------:R-:W-:Y:S01]  /*adf0*/  BPT.TRAP 0x1 ;  /* 0x000000040000795c */ /* 0x000fe20000300000 */
.L_x_10492:
[----:B-1----:R-:W-:Y:S05]  /*ae00*/  @P2 BRA `(.L_x_10490) ;  /* 0x0000000000082947 */ /* 0x002fea0003800000 */
[----:B------:R-:W1:Y:S02]  /*ae10*/  SYNCS.PHASECHK.TRANS64.TRYWAIT P2, [UR6+0x2d850], R0 ;  /* 0x02d85000ff0075a7 */ /* 0x000e640008040146 */
[----:B-1----:R-:W-:Y:S05]  /*ae20*/  @!P2 BRA `(.L_x_10493) ;  /* 0x000000d40034a947 */ /* 0x002fea0003800000 */
.L_x_10490:
[----:B------:R-:W-:Y:S01]  /*ae30*/  UIADD3 UR6, UR42, 0x400, URZ ;  /* 0x000004002a067890 */ /* 0x000fe2000fffe03f */
[----:B------:R-:W-:Y:S01]  /*ae40*/  WARPGROUP.ARRIVE ;  /* 0x00000000000079c5 */ /* 0x000fe20000000000 */
[----:B------:R-:W-:Y:S01]  /*ae50*/  UMOV UR29, 0x40000040 ;  /* 0x40000040001d7882 */ /* 0x000fe20000000000 */
[----:B------:R-:W-:Y:S01]  /*ae60*/  UMOV UR31, 0x80000020 ;  /* 0x80000020001f7882 */ /* 0x000fe20000000000 */
[----:B------:R-:W-:-:S03]  /*ae70*/  USHF.R.U32.HI UR6, URZ, 0x4, UR6 ;  /* 0x000000043f067899 */ /* 0x000fc60008011606 */
[----:B------:R-:W1:Y:S01]  /*ae80*/  S2R R6, SR_TID.X ;  /* 0x0000000000067919 */ /* 0x000e620000002100 */
[----:B------:R-:W-:Y:S01]  /*ae90*/  PLOP3.LUT P2, PT, PT, PT, UP0, 0x80, 0x0 ;  /* 0x000000000000781c */ /* 0x000fe20003f4f008 */
[----:B------:R-:W-:Y:S01]  /*aea0*/  VIADD R13, R136, UR40 ;  /* 0x00000028880d7c36 */ /* 0x000fe20008000000 */
[----:B------:R-:W-:Y:S01]  /*aeb0*/  ULOP3.LUT UR6, UR6, 0x3fff, URZ, 0xc0, !UPT ;  /* 0x00003fff06067892 */ /* 0x000fe2000f8ec03f */
[----:B------:R-:W-:Y:S02]  /*aec0*/  IMAD.SHL.U32 R12, R2, 0x80, RZ ;  /* 0x00000080020c7824 */ /* 0x000fe400078e00ff */
[----:B------:R-:W-:Y:S01]  /*aed0*/  IMAD.U32 R10, RZ, RZ, UR47 ;  /* 0x0000002fff0a7e24 */ /* 0x000fe2000f8e00ff */
[----:B------:R-:W-:Y:S02]  /*aee0*/  ULOP3.LUT UR7, UR6, 0x2000000, URZ, 0xfc, !UPT ;  /* 0x0200000006077892 */ /* 0x000fe4000f8efc3f */
[----:B------:R-:W-:Y:S02]  /*aef0*/  ULOP3.LUT UR6, UR44, 0x10000, URZ, 0xfc, !UPT ;  /* 0x000100002c067892 */ /* 0x000fe4000f8efc3f */
[----:B------:R-:W-:-:S05]  /*af00*/  UIMAD UR7, UR55, 0x600, UR7 ;  /* 0x00000600370778a4 */ /* 0x000fca000f8e0207 */
        /* <DEDUP_REMOVED lines=53> */
[----:B------:R-:W-:-:S04]  /*b260*/  @UP0 ULDC UR6, c[0x0][0x450] ;  /* 0x0001140000060ab9 */ /* 0x000fc80000000800 */
[----:B------:R-:W-:Y:S01]  /*b270*/  @P2 SHF.R.U32.HI R13, RZ, UR6, R0 ;  /* 0x00000006ff0d2c19 */ /* 0x000fe20008011600 */
[----:B------:R-:W-:Y:S01]  /*b280*/  IMAD.U32 R0, RZ, RZ, UR48 ;  /* 0x00000030ff007e24 */ /* 0x000fe2000f8e00ff */
[----:B------:R-:W-:Y:S01]  /*b290*/  ISETP.GE.U32.AND P2, PT, R6, 0x180, PT ;  /* 0x000001800600780c */ /* 0x000fe20003f46070 */
[----:B------:R-:W-:Y:S02]  /*b2a0*/  ULOP3.LUT UR6, URZ, UR54, URZ, 0x33, !UPT ;  /* 0x000000363f067292 */ /* 0x000fe4000f8e333f */
[----:B------:R-:W0:Y:S01]  /*b2b0*/  SHFL.IDX PT, R14, R13, RZ, 0x1c1f ;  /* 0x001c1fff0d0e7589 */ /* 0x000e2200000e0000 */
[----:B------:R-:W-:Y:S02]  /*b2c0*/  @!P1 LEA R0, R0, UR42, 0x3 ;  /* 0x0000002a00009c11 */ /* 0x000fe4000f8e18ff */
[----:B------:R-:W-:-:S03]  /*b2d0*/  SEL R5, R5, 0x9, !P2 ;  /* 0x0000000905057807 */ /* 0x000fc60005000000 */
        /* <DEDUP_REMOVED lines=8> */
[----:B-1----:R-:W-:-:S04]  /*b360*/  IADD3 R0, -R16, 0x1, -R12 ;  /* 0x0000000110007810 */ /* 0x002fc80007ffe90c */
[----:B------:R-:W-:-:S05]  /*b370*/  IADD3 R10, -R10, UR39, R0 ;  /* 0x000000270a0a7c10 */ /* 0x000fca000fffe100 */
[C---:B------:R-:W-:Y:S02]  /*b380*/  VIADD R11, R10.reuse, UR35 ;  /* 0x000000230a0b7c36 */ /* 0x040fe40008000000 */
[----:B------:R-:W-:Y:S02]  /*b390*/  VIADD R10, R10, UR6 ;  /* 0x000000060a0a7c36 */ /* 0x000fe40008000000 */
[C---:B0-----:R-:W-:Y:S02]  /*b3a0*/  IMAD.IADD R5, R14.reuse, 0x1, R11 ;  /* 0x000000010e057824 */ /* 0x041fe400078e020b */
        /* <DEDUP_REMOVED lines=15> */
.L_x_10496:
[----:B------:R-:W-:-:S05]  /*b4a0*/  IMAD.U32 R15, RZ, RZ, UR34 ;  /* 0x00000022ff0f7e24 */ /* 0x000fca000f8e00ff */
[----:B------:R-:W-:-:S13]  /*b4b0*/  ISETP.NE.AND P2, PT, R15, 0x1, PT ;  /* 0x000000010f00780c */ /* 0x000fda0003f45270 */
[----:B------:R-:W0:Y:S02]  /*b4c0*/  @P2 LDC.64 R6, c[0x0][0x9e8] ;  /* 0x00027a00ff062b82 */ /* 0x000e240000000a00 */
[----:B0-----:R-:W-:-:S05]  /*b4d0*/  @P2 IMAD.HI.U32 R6, R14, R6, RZ ;  /* 0x000000060e062227 */ /* 0x001fca00078e00ff */
[----:B------:R-:W-:-:S07]  /*b4e0*/  @P2 SHF.R.U32.HI R14, RZ, R7, R6 ;  /* 0x00000007ff0e2219 */ /* 0x000fce0000011606 */
.L_x_10497:
[----:B------:R-:W-:Y:S05]  /*b4f0*/  BSYNC B0 ;  /* 0x0000000000007941 */ /* 0x000fea0003800000 */
.L_x_10495:
[----:B------:R-:W-:-:S04]  /*b500*/  IMAD R14, R14, R15, -R12 ;  /* 0x0000000f0e0e7224 */ /* 0x000fc800078e0a0c */
[----:B------:R-:W-:-:S05]  /*b510*/  IMAD.IADD R14, R14, 0x1, -R16 ;  /* 0x000000010e0e7824 */ /* 0x000fca00078e0a10 */
[----:B------:R-:W-:Y:S02]  /*b520*/  VIMNMX R0, R0, R14, !PT ;  /* 0x0000000e00007248 */ /* 0x000fe40007fe0100 */
[----:B------:R-:W-:-:S07]  /*b530*/  VIADDMNMX R5, R14, R15, R5, PT ;  /* 0x0000000f0e057246 */ /* 0x000fce0003800105 */
.L_x_10494:
        /* <DEDUP_REMOVED lines=12> */
[----:B------:R-:W-:Y:S01]  /*b600*/  ISETP.LT.OR P4, PT, R5, 0xa, P4 ;  /* 0x0000000a0500780c */ /* 0x000fe20002781670 */
[--C-:B0-----:R-:W-:Y:S01]  /*b610*/  IMAD.IADD R11, R11, 0x1, R13.reuse ;  /* 0x000000010b0b7824 */ /* 0x101fe200078e020d */
[----:B------:R-:W-:Y:S01]  /*b620*/  ISETP.LT.OR P6, PT, R5, 0x11, P6 ;  /* 0x000000110500780c */ /* 0x000fe200037c1670 */
[----:B------:R-:W-:Y:S01]  /*b630*/  IMAD.IADD R10, R10, 0x1, R13 ;  /* 0x000000010a0a7824 */ /* 0x000fe200078e020d */
        /* <DEDUP_REMOVED lines=98> */
.L_x_10500:
[----:B------:R-:W-:-:S05]  /*bc60*/  IMAD.U32 R0, RZ, RZ, UR34 ;  /* 0x00000022ff007e24 */ /* 0x000fca000f8e00ff */
[----:B------:R-:W-:-:S13]  /*bc70*/  ISETP.NE.AND P3, PT, R0, 0x1, PT ;  /* 0x000000010000780c */ /* 0x000fda0003f65270 */
[----:B------:R-:W0:Y:S02]  /*bc80*/  @P3 LDC.64 R6, c[0x0][0x9e8] ;  /* 0x00027a00ff063b82 */ /* 0x000e240000000a00 */
[----:B0-----:R-:W-:-:S05]  /*bc90*/  @P3 IMAD.HI.U32 R6, R13, R6, RZ ;  /* 0x000000060d063227 */ /* 0x001fca00078e00ff */
[----:B------:R-:W-:-:S07]  /*bca0*/  @P3 SHF.R.U32.HI R13, RZ, R7, R6 ;  /* 0x00000007ff0d3219 */ /* 0x000fce0000011606 */
.L_x_10501:
[----:B------:R-:W-:Y:S05]  /*bcb0*/  BSYNC B0 ;  /* 0x0000000000007941 */ /* 0x000fea0003800000 */
.L_x_10499:
[----:B------:R-:W-:-:S04]  /*bcc0*/  IMAD R12, R13, R0, -R12 ;  /* 0x000000000d0c7224 */ /* 0x000fc800078e0a0c */
[----:B------:R-:W-:-:S05]  /*bcd0*/  IMAD.IADD R12, R12, 0x1, -R16 ;  /* 0x000000010c0c7824 */ /* 0x000fca00078e0a10 */
[----:B------:R-:W-:Y:S02]  /*bce0*/  VIMNMX R10, R10, R12, !PT ;  /* 0x0000000c0a0a7248 */ /* 0x000fe40007fe0100 */
[----:B------:R-:W-:-:S07]  /*bcf0*/  VIADDMNMX R11, R12, R0, R11, PT ;  /* 0x000000000c0b7246 */ /* 0x000fce000380010b */
.L_x_10498:
[----:B------:R-:W-:Y:S01]  /*bd00*/  FMNMX.FTZ R0, R24, R8, !PT ;  /* 0x0000000818007209 */ /* 0x000fe20007810000 */
[----:B------:R-:W-:Y:S01]  /*bd10*/  IMAD.U32 R13, RZ, RZ, UR55 ;  /* 0x00000037ff0d7e24 */ /* 0x000fe2000f8e00ff */
[C---:B------:R-:W-:Y:S01]  /*bd20*/  ISETP.GT.AND P4, PT, R10.reuse, 0x8, P2 ;  /* 0x000000080a00780c */ /* 0x040fe20001784270 */
[----:B------:R-:W-:Y:S01]  /*bd30*/  UMOV UR28, UR51 ;  /* 0x00000033001c7c82 */ /* 0x000fe20008000000 */
[----:B------:R-:W-:Y:S01]  /*bd40*/  FMNMX.FTZ R0, R25, R0, !PT ;  /* 0x0000000019007209 */ /* 0x000fe20007810000 */
[----:B------:R-:W-:Y:S01]  /*bd50*/  UMOV UR55, UR48 ;  /* 0x0000003000377c82 */ /* 0x000fe20008000000 */
        /* <DEDUP_REMOVED lines=76> */
[----:B------:R-:W-:Y:S02]  /*c220*/  ISETP.LT.OR P6, PT, R11, 0x61, P6 ;  /* 0x000000610b00780c */ /* 0x000fe400037c1670 */
[----:B------:R-:W-:Y:S01]  /*c230*/  FSEL R71, R71, -INF , !P4 ;  /* 0xff80000047477808 */ /* 0x000fe20006000000 */
[----:B------:R-:W0:Y:S01]  /*c240*/  SHFL.BFLY PT, R5, R0, 0x1, 0x1f ;  /* 0x0c201f0000057f89 */ /* 0x000e2200000e0000 */
[----:B------:R-:W-:Y:S02]  /*c250*/  ISETP.GT.AND P4, PT, R10, 0x68, P2 ;  /* 0x000000680a00780c */ /* 0x000fe40001784270 */
[----:B------:R-:W-:Y:S02]  /*c260*/  FSEL R74, R74, -INF , !P6 ;  /* 0xff8000004a4a7808 */ /* 0x000fe40007000000 */
[----:B------:R-:W-:Y:S02]  /*c270*/  ISETP.GT.AND P6, PT, R10, 0x69, P2 ;  /* 0x000000690a00780c */ /* 0x000fe400017c4270 */
[----:B------:R-:W-:-:S02]  /*c280*/  ISETP.LT.OR P4, PT, R11, 0x69, P4 ;  /* 0x000000690b00780c */ /* 0x000fc40002781670 */
[----:B------:R-:W-:Y:S02]  /*c290*/  ISETP.LT.OR P6, PT, R11, 0x6a, P6 ;  /* 0x0000006a0b00780c */ /* 0x000fe400037c1670 */
[----:B------:R-:W-:Y:S02]  /*c2a0*/  FSEL R78, R78, -INF , !P4 ;  /* 0xff8000004e4e7808 */ /* 0x000fe40006000000 */
[C---:B------:R-:W-:Y:S02]  /*c2b0*/  ISETP.GT.AND P4, PT, R10.reuse, 0x70, P2 ;  /* 0x000000700a00780c */ /* 0x040fe40001784270 */
[----:B------:R-:W-:Y:S02]  /*c2c0*/  FSEL R79, R79, -INF , !P6 ;  /* 0xff8000004f4f7808 */ /* 0x000fe40007000000 */
[----:B------:R-:W-:Y:S02]  /*c2d0*/  ISETP.GT.AND P6, PT, R10, 0x71, P2 ;  /* 0x000000710a00780c */ /* 0x000fe400017c4270 */
[----:B------:R-:W-:-:S02]  /*c2e0*/  ISETP.LT.OR P4, PT, R11, 0x71, P4 ;  /* 0x000000710b00780c */ /* 0x000fc40002781670 */
[----:B------:R-:W-:Y:S02]  /*c2f0*/  ISETP.LT.OR P6, PT, R11, 0x72, P6 ;  /* 0x000000720b00780c */ /* 0x000fe400037c1670 */
[----:B------:R-:W-:Y:S02]  /*c300*/  FSEL R82, R82, -INF , !P4 ;  /* 0xff80000052527808 */ /* 0x000fe40006000000 */
[----:B0-----:R-:W-:Y:S02]  /*c310*/  FMNMX.FTZ R0, R0, R5, !PT ;  /* 0x0000000500007209 */ /* 0x001fe40007810000 */
[----:B------:R-:W-:Y:S02]  /*c320*/  FSEL R83, R83, -INF , !P6 ;  /* 0xff80000053537808 */ /* 0x000fe40007000000 */
[C---:B------:R-:W-:Y:S01]  /*c330*/  FSETP.NEU.FTZ.AND P3, PT, R0.reuse, -INF , PT ;  /* 0xff8000000000780b */ /* 0x040fe20003f7d000 */
[----:B------:R-:W-:Y:S01]  /*c340*/  FMUL.FTZ R5, R0, UR33 ;  /* 0x0000002100057c20 */ /* 0x000fe20008410000 */
[----:B------:R-:W-:-:S02]  /*c350*/  @!P1 LEA R13, R13, UR42, 0x3 ;  /* 0x0000002a0d0d9c11 */ /* 0x000fc4000f8e18ff */
[----:B------:R-:W-:Y:S02]  /*c360*/  FSEL R6, R0, RZ, P3 ;  /* 0x000000ff00067208 */ /* 0x000fe40001800000 */
[----:B------:R-:W-:Y:S01]  /*c370*/  FSEL R5, R5, RZ, P3 ;  /* 0x000000ff05057208 */ /* 0x000fe20001800000 */
[----:B------:R-:W-:Y:S01]  /*c380*/  @!P1 VIADD R13, R13, 0x2d860 ;  /* 0x0002d8600d0d9836 */ /* 0x000fe20000000000 */
[----:B------:R-:W-:Y:S01]  /*c390*/  ISETP.GT.AND P3, PT, R10, 0x1, P2 ;  /* 0x000000010a00780c */ /* 0x000fe20001764270 */
[----:B------:R-:W-:Y:S02]  /*c3a0*/  FADD.FTZ R6, -R6, R8 ;  /* 0x0000000806067221 */ /* 0x000fe40000010100 */
[--C-:B------:R-:W-:Y:S01]  /*c3b0*/  FFMA.FTZ R24, R24, UR33, -R5.reuse ;  /* 0x0000002118187c23 */ /* 0x100fe20008010805 */
        /* <DEDUP_REMOVED lines=43> */
[----:B------:R-:W-:Y:S01]  /*c670*/  FFMA.FTZ R85, R85, UR33, -R5 ;  /* 0x0000002155557c23 */ /* 0x000fe20008010805 */
[----:B------:R-:W-:Y:S01]  /*c680*/  FSEL R51, R51, -INF , !P3 ;  /* 0xff80000033337808 */ /* 0x000fe20005800000 */
[----:B------:R-:W-:Y:S01]  /*c690*/  FMUL.FTZ R6, R6, UR33 ;  /* 0x0000002106067c20 */ /* 0x000fe20008410000 */
[----:B------:R-:W-:Y:S01]  /*c6a0*/  ISETP.GT.AND P3, PT, R10, 0x40, P2 ;  /* 0x000000400a00780c */ /* 0x000fe20001764270 */
[----:B------:R-:W-:Y:S01]  /*c6b0*/  MUFU.EX2 R12, R24 ;  /* 0x00000018000c7308 */ /* 0x000fe20000000800 */
[----:B------:R-:W-:-:S02]  /*c6c0*/  @!P1 PRMT R13, RZ, 0x654, R13 ;  /* 0x00000654ff0d9816 */ /* 0x000fc4000000000d */
[----:B------:R-:W-:Y:S02]  /*c6d0*/  ISETP.LT.OR P3, PT, R11, 0x41, P3 ;  /* 0x000000410b00780c */ /* 0x000fe40001f61670 */
[----:B------:R0:W-:Y:S02]  /*c6e0*/  @!P1 SYNCS.ARRIVE.TRANS64.RED.A1T0 RZ, [R13+URZ], RZ ;  /* 0x000000ff0dff99a7 */ /* 0x0001e4000810043f */
[----:B------:R-:W-:Y:S01]  /*c6f0*/  FSEL R58, R58, -INF , !P3 ;  /* 0xff8000003a3a7808 */ /* 0x000fe20005800000 */
[----:B------:R-:W1:Y:S01]  /*c700*/  MUFU.EX2 R6, R6 ;  /* 0x0000000600067308 */ /* 0x000e620000000800 */
[----:B------:R-:W-:-:S04]  /*c710*/  ISETP.GT.AND P3, PT, R10, 0x49, P2 ;  /* 0x000000490a00780c */ /* 0x000fc80001764270 */
[----:B------:R-:W-:-:S03]  /*c720*/  ISETP.LT.OR P3, PT, R11, 0x4a, P3 ;  /* 0x0000004a0b00780c */ /* 0x000fc60001f61670 */
[----:B------:R-:W2:Y:S01]  /*c730*/  MUFU.EX2 R25, R25 ;  /* 0x0000001900197308 */ /* 0x000ea20000000800 */
[----:B------:R-:W-:Y:S02]  /*c740*/  FSEL R63, R63, -INF , !P3 ;  /* 0xff8000003f3f7808 */ /* 0x000fe40005800000 */
[----:B------:R-:W-:-:S04]  /*c750*/  ISETP.GT.AND P3, PT, R10, 0x58, P2 ;  /* 0x000000580a00780c */ /* 0x000fc80001764270 */
[----:B------:R-:W-:Y:S01]  /*c760*/  ISETP.LT.OR P3, PT, R11, 0x59, P3 ;  /* 0x000000590b00780c */ /* 0x000fe20001f61670 */
[----:B------:R-:W3:Y:S01]  /*c770*/  MUFU.EX2 R14, R28 ;  /* 0x0000001c000e7308 */ /* 0x000ee20000000800 */
[----:B-1----:R-:W-:Y:S01]  /*c780*/  FFMA.FTZ R4, R6, R4, R12 ;  /* 0x0000000406047223 */ /* 0x002fe2000001000c */
[-C--:B------:R-:W-:Y:S01]  /*c790*/  FMUL.FTZ R88, R88, R6.reuse ;  /* 0x0000000658587220 */ /* 0x080fe20000410000 */
[----:B------:R-:W-:Y:S01]  /*c7a0*/  FSEL R70, R70, -INF , !P3 ;  /* 0xff80000046467808 */ /* 0x000fe20005800000 */
[-C--:B------:R-:W-:Y:S01]  /*c7b0*/  FMUL.FTZ R89, R89, R6.reuse ;  /* 0x0000000659597220 */ /* 0x080fe20000410000 */
[----:B------:R-:W-:Y:S01]  /*c7c0*/  ISETP.GT.AND P3, PT, R10, 0x61, P2 ;  /* 0x000000610a00780c */ /* 0x000fe20001764270 */
[-C--:B------:R-:W-:Y:S01]  /*c7d0*/  FMUL.FTZ R92, R92, R6.reuse ;  /* 0x000000065c5c7220 */ /* 0x080fe20000410000 */
[----:B------:R-:W-:Y:S01]  /*c7e0*/  FMUL.FTZ R93, R93, R6 ;  /* 0x000000065d5d7220 */ /* 0x000fe20000410000 */
[----:B------:R-:W1:Y:S01]  /*c7f0*/  MUFU.EX2 R29, R29 ;  /* 0x0000001d001d7308 */ /* 0x000e620000000800 */
[----:B------:R-:W-:Y:S01]  /*c800*/  ISETP.LT.OR P3, PT, R11, 0x62, P3 ;  /* 0x000000620b00780c */ /* 0x000fe20001f61670 */
[C---:B--2---:R-:W-:Y:S01]  /*c810*/  FADD.FTZ R4, R25.reuse, R4 ;  /* 0x0000000419047221 */ /* 0x044fe20000010000 */
[----:B------:R-:W-:Y:S01]  /*c820*/  F2FP.BF16.F32.PACK_AB R12, R25, R12 ;  /* 0x0000000c190c723e */ /* 0x000fe200000010ff */
[-C--:B------:R-:W-:Y:S01]  /*c830*/  FMUL.FTZ R96, R96, R6.reuse ;  /* 0x0000000660607220 */ /* 0x080fe20000410000 */
[----:B------:R-:W-:Y:S01]  /*c840*/  FSEL R75, R75, -INF , !P3 ;  /* 0xff8000004b4b7808 */ /* 0x000fe20005800000 */
[-C--:B------:R-:W-:Y:S01]  /*c850*/  FMUL.FTZ R97, R97, R6.reuse ;  /* 0x0000000661617220 */ /* 0x080fe20000410000 */
[----:B------:R-:W-:Y:S01]  /*c860*/  ISETP.GT.AND P3, PT, R10, RZ, P2 ;  /* 0x000000ff0a00720c */ /* 0x000fe20001764270 */
[----:B------:R-:W-:Y:S01]  /*c870*/  MUFU.EX2 R32, R32 ;  /* 0x0000002000207308 */ /* 0x000fe20000000800 */
[----:B---3--:R-:W-:Y:S01]  /*c880*/  FADD.FTZ R4, R14, R4 ;  /* 0x000000040e047221 */ /* 0x008fe20000010000 */
[-C--:B------:R-:W-:Y:S01]  /*c890*/  FMUL.FTZ R100, R100, R6.reuse ;  /* 0x0000000664647220 */ /* 0x080fe20000410000 */
[----:B------:R-:W-:Y:S01]  /*c8a0*/  ISETP.LT.OR P3, PT, R11, 0x1, P3 ;  /* 0x000000010b00780c */ /* 0x000fe20001f61670 */
[-C--:B------:R-:W-:Y:S01]  /*c8b0*/  FMUL.FTZ R101, R101, R6.reuse ;  /* 0x0000000665657220 */ /* 0x080fe20000410000 */
[-C--:B------:R-:W-:Y:S01]  /*c8c0*/  FMUL.FTZ R104, R104, R6.reuse ;  /* 0x0000000668687220 */ /* 0x080fe20000410000 */
[-C--:B------:R-:W-:Y:S01]  /*c8d0*/  FMUL.FTZ R105, R105, R6.reuse ;  /* 0x0000000669697220 */ /* 0x080fe20000410000 */
[----:B------:R-:W-:Y:S01]  /*c8e0*/  FSEL R26, R26, -INF , !P3 ;  /* 0xff8000001a1a7808 */ /* 0x000fe20005800000 */
[----:B------:R-:W-:Y:S01]  /*c8f0*/  MUFU.EX2 R33, R33 ;  /* 0x0000002100217308 */ /* 0x000fe20000000800 */
[----:B------:R-:W-:Y:S01]  /*c900*/  ISETP.GT.AND P3, PT, R10, 0x78, P2 ;  /* 0x000000780a00780c */ /* 0x000fe20001764270 */
[-C--:B------:R-:W-:Y:S01]  /*c910*/  FMUL.FTZ R108, R108, R6.reuse ;  /* 0x000000066c6c7220 */ /* 0x080fe20000410000 */
[----:B------:R-:W-:Y:S01]  /*c920*/  FMNMX.FTZ R8, R26, R9, !PT ;  /* 0x000000091a087209 */ /* 0x000fe20007810000 */
[-C--:B------:R-:W-:Y:S01]  /*c930*/  FMUL.FTZ R109, R109, R6.reuse ;  /* 0x000000066d6d7220 */ /* 0x080fe20000410000 */
[----:B------:R-:W-:Y:S01]  /*c940*/  ISETP.GT.AND P2, PT, R10, 0x79, P2 ;  /* 0x000000790a00780c */ /* 0x000fe20001744270 */
[----:B------:R-:W-:Y:S01]  /*c950*/  FMUL.FTZ R112, R112, R6 ;  /* 0x0000000670707220 */ /* 0x000fe20000410000 */
[----:B------:R-:W-:Y:S01]  /*c960*/  FMNMX.FTZ R5, R27, R8, !PT ;  /* 0x000000081b057209 */ /* 0x000fe20007810000 */
[----:B------:R-:W-:Y:S01]  /*c970*/  MUFU.EX2 R36, R36 ;  /* 0x0000002400247308 */ /* 0x000fe20000000800 */
[----:B------:R-:W-:Y:S01]  /*c980*/  ISETP.LT.OR P3, PT, R11, 0x79, P3 ;  /* 0x000000790b00780c */ /* 0x000fe20001f61670 */
[-C--:B------:R-:W-:Y:S01]  /*c990*/  FMUL.FTZ R113, R113, R6.reuse ;  /* 0x0000000671717220 */ /* 0x080fe20000410000 */
[----:B------:R-:W-:Y:S01]  /*c9a0*/  FMNMX.FTZ R8, R30, R5, !PT ;  /* 0x000000051e087209 */ /* 0x000fe20007810000 */
[-C--:B------:R-:W-:Y:S01]  /*c9b0*/  FMUL.FTZ R116, R116, R6.reuse ;  /* 0x0000000674747220 */ /* 0x080fe20000410000 */
[----:B------:R-:W-:Y:S01]  /*c9c0*/  ISETP.LT.OR P2, PT, R11, 0x7a, P2 ;  /* 0x0000007a0b00780c */ /* 0x000fe20001741670 */
[----:B------:R-:W-:Y:S01]  /*c9d0*/  FMUL.FTZ R117, R117, R6 ;  /* 0x0000000675757220 */ /* 0x000fe20000410000 */
[----:B------:R-:W-:Y:S01]  /*c9e0*/  FMNMX.FTZ R5, R31, R8, !PT ;  /* 0x000000081f057209 */ /* 0x000fe20007810000 */
[----:B------:R-:W-:Y:S01]  /*c9f0*/  MUFU.EX2 R37, R37 ;  /* 0x0000002500257308 */ /* 0x000fe20000000800 */
[----:B------:R-:W-:Y:S01]  /*ca00*/  FSEL R86, R86, -INF , !P3 ;  /* 0xff80000056567808 */ /* 0x000fe20005800000 */
[-C--:B------:R-:W-:Y:S01]  /*ca10*/  FMUL.FTZ R120, R120, R6.reuse ;  /* 0x0000000678787220 */ /* 0x080fe20000410000 */
[----:B------:R-:W-:Y:S01]  /*ca20*/  FMNMX.FTZ R8, R34, R5, !PT ;  /* 0x0000000522087209 */ /* 0x000fe20007810000 */
[-C--:B------:R-:W-:Y:S01]  /*ca30*/  FMUL.FTZ R121, R121, R6.reuse ;  /* 0x0000000679797220 */ /* 0x080fe20000410000 */
[----:B------:R-:W-:Y:S01]  /*ca40*/  FSEL R87, R87, -INF , !P2 ;  /* 0xff80000057577808 */ /* 0x000fe20005000000 */
[----:B------:R-:W-:Y:S01]  /*ca50*/  FMUL.FTZ R124, R124, R6 ;  /* 0x000000067c7c7220 */ /* 0x000fe20000410000 */
[----:B------:R-:W-:Y:S01]  /*ca60*/  FMNMX.FTZ R5, R35, R8, !PT ;  /* 0x0000000823057209 */ /* 0x000fe20007810000 */
[----:B------:R-:W-:Y:S01]  /*ca70*/  MUFU.EX2 R41, R41 ;  /* 0x0000002900297308 */ /* 0x000fe20000000800 */
[----:B-1----:R-:W-:Y:S01]  /*ca80*/  F2FP.BF16.F32.PACK_AB R14, R29, R14 ;  /* 0x0000000e1d0e723e */ /* 0x002fe200000010ff */
[-C--:B------:R-:W-:Y:S01]  /*ca90*/  FMUL.FTZ R125, R125, R6.reuse ;  /* 0x000000067d7d7220 */ /* 0x080fe20000410000 */
[----:B------:R-:W-:Y:S01]  /*caa0*/  FMNMX.FTZ R8, R38, R5, !PT ;  /* 0x0000000526087209 */ /* 0x000fe20007810000 */
[-C--:B------:R-:W-:Y:S01]  /*cab0*/  FMUL.FTZ R128, R128, R6.reuse ;  /* 0x0000000680807220 */ /* 0x080fe20000410000 */
[-C--:B------:R-:W-:Y:S01]  /*cac0*/  FMUL.FTZ R129, R129, R6.reuse ;  /* 0x0000000681817220 */ /* 0x080fe20000410000 */
[----:B------:R-:W-:Y:S01]  /*cad0*/  FMUL.FTZ R132, R132, R6 ;  /* 0x0000000684847220 */ /* 0x000fe20000410000 */
[----:B------:R-:W-:Y:S01]  /*cae0*/  FMNMX.FTZ R5, R39, R8, !PT ;  /* 0x0000000827057209 */ /* 0x000fe20007810000 */
[----:B------:R-:W-:Y:S01]  /*caf0*/  MUFU.EX2 R45, R45 ;  /* 0x0000002d002d7308 */ /* 0x000fe20000000800 */
[----:B------:R-:W-:-:S02]  /*cb00*/  FMUL.FTZ R133, R133, R6 ;  /* 0x0000000685857220 */ /* 0x000fc40000410000 */
        /* <DEDUP_REMOVED lines=47> */
[----:B------:R-:W-:-:S03]  /*ce00*/  FADD.FTZ R7, R29, R4 ;  /* 0x000000041d077221 */ /* 0x000fc60000010000 */
[C---:B------:R-:W-:Y:S01]  /*ce10*/  FSETP.NEU.FTZ.AND P2, PT, R5.reuse, -INF , PT ;  /* 0xff8000000500780b */ /* 0x040fe20003f5d000 */
[----:B------:R-:W-:-:S05]  /*ce20*/  FMUL.FTZ R4, R5, UR33 ;  /* 0x0000002105047c20 */ /* 0x000fca0008410000 */
[----:B------:R-:W-:-:S05]  /*ce30*/  FSEL R4, R4, RZ, P2 ;  /* 0x000000ff04047208 */ /* 0x000fca0001000000 */
[--C-:B------:R-:W-:Y:S01]  /*ce40*/  FFMA.FTZ R8, R26, UR33, -R4.reuse ;  /* 0x000000211a087c23 */ /* 0x100fe20008010804 */
[--C-:B------:R-:W-:Y:S01]  /*ce50*/  FFMA.FTZ R10, R27, UR33, -R4.reuse ;  /* 0x000000211b0a7c23 */ /* 0x100fe20008010804 */
[--C-:B------:R-:W-:Y:S01]  /*ce60*/  FFMA.FTZ R11, R30, UR33, -R4.reuse ;  /* 0x000000211e0b7c23 */ /* 0x100fe20008010804 */
[--C-:B------:R-:W-:Y:S01]  /*ce70*/  FFMA.FTZ R20, R31, UR33, -R4.reuse ;  /* 0x000000211f147c23 */ /* 0x100fe20008010804 */
[----:B------:R-:W-:Y:S01]  /*ce80*/  FSEL R30, R5, RZ, P2 ;  /* 0x000000ff051e7208 */ /* 0x000fe20001000000 */
[--C-:B------:R-:W-:Y:S01]  /*ce90*/  FFMA.FTZ R25, R38, UR33, -R4.reuse ;  /* 0x0000002126197c23 */ /* 0x100fe20008010804 */
[----:B------:R-:W-:Y:S01]  /*cea0*/  MUFU.EX2 R8, R8 ;  /* 0x0000000800087308 */ /* 0x000fe20000000800 */
[--C-:B------:R-:W-:Y:S01]  /*ceb0*/  FFMA.FTZ R28, R39, UR33, -R4.reuse ;  /* 0x00000021271c7c23 */ /* 0x100fe20008010804 */
[--C-:B------:R-:W-:Y:S01]  /*cec0*/  FFMA.FTZ R29, R42, UR33, -R4.reuse ;  /* 0x000000212a1d7c23 */ /* 0x100fe20008010804 */
[----:B------:R-:W-:Y:S01]  /*ced0*/  FADD.FTZ R30, -R30, R9 ;  /* 0x000000091e1e7221 */ /* 0x000fe20000010100 */
[--C-:B------:R-:W-:Y:S01]  /*cee0*/  FFMA.FTZ R38, R47, UR33, -R4.reuse ;  /* 0x000000212f267c23 */ /* 0x100fe20008010804 */
[--C-:B------:R-:W-:Y:S01]  /*cef0*/  FFMA.FTZ R27, R50, UR33, -R4.reuse ;  /* 0x00000021321b7c23 */ /* 0x100fe20008010804 */
[--C-:B------:R-:W-:Y:S01]  /*cf00*/  FFMA.FTZ R31, R54, UR33, -R4.reuse ;  /* 0x00000021361f7c23 */ /* 0x100fe20008010804 */
[----:B------:R-:W-:Y:S01]  /*cf10*/  FMUL.FTZ R21, R30, UR33 ;  /* 0x000000211e157c20 */ /* 0x000fe20008410000 */
        /* <DEDUP_REMOVED lines=16> */
[----:B------:R-:W1:Y:S01]  /*d020*/  MUFU.EX2 R20, R20 ;  /* 0x0000001400147308 */ /* 0x000e620000000800 */
[----:B0-----:R-:W-:-:S02]  /*d030*/  F2FP.BF16.F32.PACK_AB R13, R10, R8 ;  /* 0x000000080a0d723e */ /* 0x001fc400000010ff */
[C---:B------:R-:W-:Y:S01]  /*d040*/  ISETP.GT.AND P2, PT, R2.reuse, UR37, PT ;  /* 0x0000002502007c0c */ /* 0x040fe2000bf44270 */
[----:B------:R-:W-:-:S04]  /*d050*/  VIADD R2, R2, 0xffffffff ;  /* 0xffffffff02027836 */ /* 0x000fc80000000000 */
[----:B------:R-:W0:Y:S08]  /*d060*/  MUFU.EX2 R21, R21 ;  /* 0x0000001500157308 */ /* 0x000e300000000800 */
[----:B------:R-:W-:Y:S01]  /*d070*/  MUFU.EX2 R25, R25 ;  /* 0x0000001900197308 */ /* 0x000fe20000000800 */
[----:B-1----:R-:W-:-:S05]  /*d080*/  F2FP.BF16.F32.PACK_AB R15, R20, R11 ;  /* 0x0000000b140f723e */ /* 0x002fca00000010ff */
[----:B------:R1:W-:Y:S02]  /*d090*/  STSM.16.M88.4 [R17+0x21800], R12 ;  /* 0x0218000c11007844 */ /* 0x0003e40000000200 */
[----:B------:R-:W-:Y:S01]  /*d0a0*/  MUFU.EX2 R28, R28 ;  /* 0x0000001c001c7308 */ /* 0x000fe20000000800 */
[----:B0-----:R-:W-:Y:S01]  /*d0b0*/  FFMA.FTZ R9, R21, R3, R8 ;  /* 0x0000000315097223 */ /* 0x001fe20000010008 */
[----:B------:R-:W-:Y:S01]  /*d0c0*/  FADD.FTZ R8, R32, R7 ;  /* 0x0000000720087221 */ /* 0x000fe20000010000 */
[----:B------:R-:W-:Y:S01]  /*d0d0*/  FFMA.FTZ R3, R55, UR33, -R4 ;  /* 0x0000002137037c23 */ /* 0x000fe20008010804 */
[-C--:B------:R-:W-:Y:S01]  /*d0e0*/  FMUL.FTZ R90, R90, R21.reuse ;  /* 0x000000155a5a7220 */ /* 0x080fe20000410000 */
[----:B------:R-:W-:Y:S01]  /*d0f0*/  FADD.FTZ R10, R10, R9 ;  /* 0x000000090a0a7221 */ /* 0x000fe20000010000 */
[C---:B------:R-:W-:Y:S01]  /*d100*/  FADD.FTZ R7, R33.reuse, R8 ;  /* 0x0000000821077221 */ /* 0x040fe20000010000 */
[----:B------:R-:W-:Y:S01]  /*d110*/  F2FP.BF16.F32.PACK_AB R8, R33, R32 ;  /* 0x000000202108723e */ /* 0x000fe200000010ff */
[----:B------:R-:W-:Y:S01]  /*d120*/  MUFU.EX2 R29, R29 ;  /* 0x0000001d001d7308 */ /* 0x000fe20000000800 */
[----:B------:R-:W-:Y:S01]  /*d130*/  FADD.FTZ R11, R11, R10 ;  /* 0x0000000a0b0b7221 */ /* 0x000fe20000010000 */
[----:B------:R-:W-:Y:S01]  /*d140*/  FADD.FTZ R10, R36, R7 ;  /* 0x00000007240a7221 */ /* 0x000fe20000010000 */
[-C--:B------:R-:W-:Y:S01]  /*d150*/  FMUL.FTZ R91, R91, R21.reuse ;  /* 0x000000155b5b7220 */ /* 0x080fe20000410000 */
[-C--:B------:R-:W-:Y:S01]  /*d160*/  FMUL.FTZ R94, R94, R21.reuse ;  /* 0x000000155e5e7220 */ /* 0x080fe20000410000 */
[----:B------:R-:W-:Y:S01]  /*d170*/  FADD.FTZ R20, R20, R11 ;  /* 0x0000000b14147221 */ /* 0x000fe20000010000 */
[--C-:B-1----:R-:W-:Y:S01]  /*d180*/  FFMA.FTZ R13, R34, UR33, -R4.reuse ;  /* 0x00000021220d7c23 */ /* 0x102fe20008010804 */
[--C-:B------:R-:W-:Y:S01]  /*d190*/  FFMA.FTZ R15, R35, UR33, -R4.reuse ;  /* 0x00000021230f7c23 */ /* 0x100fe20008010804 */
[----:B------:R0:W1:Y:S01]  /*d1a0*/  MUFU.EX2 R12, R40 ;  /* 0x00000028000c7308 */ /* 0x0000620000000800 */
[--C-:B------:R-:W-:Y:S01]  /*d1b0*/  FFMA.FTZ R34, R43, UR33, -R4.reuse ;  /* 0x000000212b227c23 */ /* 0x100fe20008010804 */
[----:B------:R-:W-:Y:S01]  /*d1c0*/  FFMA.FTZ R35, R46, UR33, -R4 ;  /* 0x000000212e237c23 */ /* 0x000fe20008010804 */
[----:B------:R-:W-:Y:S01]  /*d1d0*/  FADD.FTZ R11, R37, R10 ;  /* 0x0000000a250b7221 */ /* 0x000fe20000010000 */
[--C-:B------:R-:W-:Y:S01]  /*d1e0*/  FFMA.FTZ R43, R63, UR33, -R4.reuse ;  /* 0x000000213f2b7c23 */ /* 0x100fe20008010804 */
[----:B------:R-:W-:Y:S01]  /*d1f0*/  F2FP.BF16.F32.PACK_AB R10, R37, R36 ;  /* 0x00000024250a723e */ /* 0x000fe200000010ff */
[-C--:B------:R-:W-:Y:S01]  /*d200*/  FMUL.FTZ R95, R95, R21.reuse ;  /* 0x000000155f5f7220 */ /* 0x080fe20000410000 */
[-C--:B------:R-:W-:Y:S01]  /*d210*/  FMUL.FTZ R98, R98, R21.reuse ;  /* 0x0000001562627220 */ /* 0x080fe20000410000 */
[----:B------:R-:W2:Y:S01]  /*d220*/  MUFU.EX2 R13, R13 ;  /* 0x0000000d000d7308 */ /* 0x000ea20000000800 */
[--C-:B0-----:R-:W-:Y:S01]  /*d230*/  FFMA.FTZ R40, R59, UR33, -R4.reuse ;  /* 0x000000213b287c23 */ /* 0x101fe20008010804 */
[----:B------:R-:W-:Y:S01]  /*d240*/  FFMA.FTZ R4, R87, UR33, -R4 ;  /* 0x0000002157047c23 */ /* 0x000fe20008010804 */
[-C--:B------:R-:W-:Y:S01]  /*d250*/  FMUL.FTZ R99, R99, R21.reuse ;  /* 0x0000001563637220 */ /* 0x080fe20000410000 */
[-C--:B------:R-:W-:Y:S01]  /*d260*/  FMUL.FTZ R102, R102, R21.reuse ;  /* 0x0000001566667220 */ /* 0x080fe20000410000 */
[-C--:B------:R-:W-:Y:S01]  /*d270*/  FMUL.FTZ R103, R103, R21.reuse ;  /* 0x0000001567677220 */ /* 0x080fe20000410000 */
[-C--:B------:R-:W-:Y:S01]  /*d280*/  FMUL.FTZ R106, R106, R21.reuse ;  /* 0x000000156a6a7220 */ /* 0x080fe20000410000 */
[-C--:B------:R-:W-:Y:S01]  /*d290*/  FMUL.FTZ R107, R107, R21.reuse ;  /* 0x000000156b6b7220 */ /* 0x080fe20000410000 */
[----:B------:R-:W0:Y:S01]  /*d2a0*/  MUFU.EX2 R15, R15 ;  /* 0x0000000f000f7308 */ /* 0x000e220000000800 */
[----:B-1----:R-:W-:Y:S01]  /*d2b0*/  FADD.FTZ R32, R12, R11 ;  /* 0x0000000b0c207221 */ /* 0x002fe20000010000 */
[----:B------:R-:W-:Y:S01]  /*d2c0*/  F2FP.BF16.F32.PACK_AB R12, R41, R12 ;  /* 0x0000000c290c723e */ /* 0x000fe200000010ff */
[-C--:B------:R-:W-:Y:S01]  /*d2d0*/  FMUL.FTZ R110, R110, R21.reuse ;  /* 0x000000156e6e7220 */ /* 0x080fe20000410000 */
[-C--:B------:R-:W-:Y:S01]  /*d2e0*/  FMUL.FTZ R111, R111, R21.reuse ;  /* 0x000000156f6f7220 */ /* 0x080fe20000410000 */
[----:B------:R-:W-:Y:S01]  /*d2f0*/  FADD.FTZ R11, R41, R32 ;  /* 0x00000020290b7221 */ /* 0x000fe20000010000 */
        /* <DEDUP_REMOVED lines=15> */
[----:B------:R-:W-:Y:S01]  /*d3f0*/  FADD.FTZ R9, R25, R20 ;  /* 0x0000001419097221 */ /* 0x000fe20000010000 */
[----:B------:R-:W-:-:S02]  /*d400*/  FMUL.FTZ R135, R135, R21 ;  /* 0x0000001587877220 */ /* 0x000fc40000410000 */
[----:B------:R-:W0:Y:S01]  /*d410*/  MUFU.EX2 R35, R35 ;  /* 0x0000002300237308 */ /* 0x000e220000000800 */
[----:B------:R-:W-:Y:S01]  /*d420*/  FADD.FTZ R20, R28, R9 ;  /* 0x000000091c147221 */ /* 0x000fe20000010000 */
[----:B-1----:R-:W-:Y:S01]  /*d430*/  FADD.FTZ R44, R14, R11 ;  /* 0x0000000b0e2c7221 */ /* 0x002fe20000010000 */
[----:B------:R-:W-:Y:S02]  /*d440*/  F2FP.BF16.F32.PACK_AB R14, R45, R14 ;  /* 0x0000000e2d0e723e */ /* 0x000fe400000010ff */
[----:B------:R-:W-:Y:S01]  /*d450*/  FADD.FTZ R9, R29, R20 ;  /* 0x000000141d097221 */ /* 0x000fe20000010000 */
[----:B------:R-:W-:Y:S02]  /*d460*/  FADD.FTZ R11, R45, R44 ;  /* 0x0000002c2d0b7221 */ /* 0x000fe40000010000 */
[----:B------:R-:W1:Y:S01]  /*d470*/  MUFU.EX2 R38, R38 ;  /* 0x0000002600267308 */ /* 0x000e620000000800 */
[----:B--2---:R-:W-:-:S07]  /*d480*/  FADD.FTZ R20, R34, R9 ;  /* 0x0000000922147221 */ /* 0x004fce0000010000 */
        /* <DEDUP_REMOVED lines=8> */
[----:B--2---:R-:W-:-:S07]  /*d510*/  FADD.FTZ R9, R27, R44 ;  /* 0x0000002c1b097221 */ /* 0x004fce0000010000 */
[----:B------:R-:W2:Y:S01]  /*d520*/  MUFU.EX2 R31, R31 ;  /* 0x0000001f001f7308 */ /* 0x000ea20000000800 */
[----:B0-----:R-:W-:Y:S01]  /*d530*/  FADD.FTZ R46, R26, R11 ;  /* 0x0000000b1a2e7221 */ /* 0x001fe20000010000 */
[----:B------:R-:W-:Y:S02]  /*d540*/  F2FP.BF16.F32.PACK_AB R11, R28, R25 ;  /* 0x000000191c0b723e */ /* 0x000fe400000010ff */
[----:B------:R-:W-:-:S04]  /*d550*/  F2FP.BF16.F32.PACK_AB R26, R53, R26 ;  /* 0x0000001a351a723e */ /* 0x000fc800000010ff */
        /* <DEDUP_REMOVED lines=8> */
[----:B------:R-:W-:Y:S01]  /*d5e0*/  F2FP.BF16.F32.PACK_AB R13, R34, R29 ;  /* 0x0000001d220d723e */ /* 0x000fe200000010ff */
[----:B------:R2:W-:Y:S02]  /*d5f0*/  STSM.16.M88.4 [R22], R8 ;  /* 0x0000000816007844 */ /* 0x0005e40000000200 */
[----:B------:R-:W-:Y:S01]  /*d600*/  FADD.FTZ R28, R60, R15 ;  /* 0x0000000f3c1c7221 */ /* 0x000fe20000010000 */
[----:B------:R-:W-:Y:S01]  /*d610*/  F2FP.BF16.F32.PACK_AB R15, R38, R35 ;  /* 0x00000023260f723e */ /* 0x000fe200000010ff */
[----:B------:R-:W3:Y:S01]  /*d620*/  MUFU.EX2 R40, R40 ;  /* 0x0000002800287308 */ /* 0x000ee20000000800 */
[----:B0-----:R-:W-:Y:S01]  /*d630*/  FADD.FTZ R44, R3, R44 ;  /* 0x0000002c032c7221 */ /* 0x001fe20000010000 */
[----:B------:R-:W-:-:S02]  /*d640*/  FADD.FTZ R29, R61, R28 ;  /* 0x0000001c3d1d7221 */ /* 0x000fc40000010000 */
[----:B------:R0:W-:Y:S02]  /*d650*/  STSM.16.M88.4 [R19], R12 ;  /* 0x0000000c13007844 */ /* 0x0001e40000000200 */
[----:B------:R-:W-:Y:S02]  /*d660*/  FADD.FTZ R34, R64, R29 ;  /* 0x0000001d40227221 */ /* 0x000fe40000010000 */
[----:B------:R-:W4:Y:S01]  /*d670*/  MUFU.EX2 R42, R42 ;  /* 0x0000002a002a7308 */ /* 0x000f220000000800 */
[----:B-1----:R-:W-:Y:S01]  /*d680*/  FADD.FTZ R25, R39, R44 ;  /* 0x0000002c27197221 */ /* 0x002fe20000010000 */
[----:B--2---:R-:W-:Y:S02]  /*d690*/  F2FP.BF16.F32.PACK_AB R8, R57, R56 ;  /* 0x000000383908723e */ /* 0x004fe400000010ff */
[----:B------:R-:W-:-:S04]  /*d6a0*/  F2FP.BF16.F32.PACK_AB R10, R61, R60 ;  /* 0x0000003c3d0a723e */ /* 0x000fc800000010ff */
[----:B------:R-:W1:Y:S01]  /*d6b0*/  MUFU.EX2 R43, R43 ;  /* 0x0000002b002b7308 */ /* 0x000e620000000800 */
[----:B---3--:R-:W-:-:S07]  /*d6c0*/  FADD.FTZ R25, R40, R25 ;  /* 0x0000001928197221 */ /* 0x008fce0000010000 */
[----:B------:R-:W2:Y:S01]  /*d6d0*/  MUFU.EX2 R7, R66 ;  /* 0x0000004200077308 */ /* 0x000ea20000000800 */
[----:B----4-:R-:W-:Y:S01]  /*d6e0*/  FADD.FTZ R28, R42, R25 ;  /* 0x000000192a1c7221 */ /* 0x010fe20000010000 */
[----:B------:R-:W-:-:S06]  /*d6f0*/  FADD.FTZ R25, R65, R34 ;  /* 0x0000002241197221 */ /* 0x000fcc0000010000 */
[----:B------:R-:W3:Y:S01]  /*d700*/  MUFU.EX2 R36, R67 ;  /* 0x0000004300247308 */ /* 0x000ee20000000800 */
[----:B-1----:R-:W-:-:S07]  /*d710*/  FADD.FTZ R28, R43, R28 ;  /* 0x0000001c2b1c7221 */ /* 0x002fce0000010000 */
[----:B------:R-:W1:Y:S01]  /*d720*/  MUFU.EX2 R32, R70 ;  /* 0x0000004600207308 */ /* 0x000e620000000800 */
[----:B--2---:R-:W-:Y:S01]  /*d730*/  FADD.FTZ R9, R7, R28 ;  /* 0x0000001c07097221 */ /* 0x004fe20000010000 */
[----:B------:R-:W-:Y:S01]  /*d740*/  FADD.FTZ R28, R68, R25 ;  /* 0x00000019441c7221 */ /* 0x000fe20000010000 */
[----:B------:R-:W-:Y:S02]  /*d750*/  F2FP.BF16.F32.PACK_AB R25, R30, R27 ;  /* 0x0000001b1e19723e */ /* 0x000fe400000010ff */
[----:B------:R-:W-:Y:S01]  /*d760*/  F2FP.BF16.F32.PACK_AB R27, R3, R31 ;  /* 0x0000001f031b723e */ /* 0x000fe200000010ff */
[----:B------:R-:W-:Y:S02]  /*d770*/  FADD.FTZ R11, R69, R28 ;  /* 0x0000001c450b7221 */ /* 0x000fe40000010000 */
[----:B------:R-:W2:Y:S01]  /*d780*/  MUFU.EX2 R33, R71 ;  /* 0x0000004700217308 */ /* 0x000ea20000000800 */
[----:B---3--:R-:W-:Y:S01]  /*d790*/  FADD.FTZ R9, R36, R9 ;  /* 0x0000000924097221 */ /* 0x008fe20000010000 */
[----:B0-----:R-:W-:Y:S01]  /*d7a0*/  FADD.FTZ R14, R72, R11 ;  /* 0x0000000b480e7221 */ /* 0x001fe20000010000 */
[----:B------:R-:W-:Y:S01]  /*d7b0*/  F2FP.BF16.F32.PACK_AB R11, R43, R42 ;  /* 0x0000002a2b0b723e */ /* 0x000fe200000010ff */
[----:B------:R0:W-:Y:S02]  /*d7c0*/  STSM.16.M88.4 [R18], R24 ;  /* 0x0000001812007844 */ /* 0x0001e40000000200 */
[----:B------:R-:W-:-:S02]  /*d7d0*/  FADD.FTZ R13, R73, R14 ;  /* 0x0000000e490d7221 */ /* 0x000fc40000010000 */
[----:B------:R-:W3:Y:S01]  /*d7e0*/  MUFU.EX2 R20, R74 ;  /* 0x0000004a00147308 */ /* 0x000ee20000000800 */
[----:B-1----:R-:W-:Y:S01]  /*d7f0*/  FADD.FTZ R12, R32, R9 ;  /* 0x00000009200c7221 */ /* 0x002fe20000010000 */
[----:B------:R-:W-:Y:S01]  /*d800*/  FADD.FTZ R14, R76, R13 ;  /* 0x0000000d4c0e7221 */ /* 0x000fe20000010000 */
[----:B------:R-:W-:-:S03]  /*d810*/  F2FP.BF16.F32.PACK_AB R9, R40, R39 ;  /* 0x000000272809723e */ /* 0x000fc600000010ff */
[C---:B------:R-:W-:Y:S01]  /*d820*/  FADD.FTZ R13, R77.reuse, R14 ;  /* 0x0000000e4d0d7221 */ /* 0x040fe20000010000 */
[----:B------:R-:W-:Y:S01]  /*d830*/  F2FP.BF16.F32.PACK_AB R14, R77, R76 ;  /* 0x0000004c4d0e723e */ /* 0x000fe200000010ff */
[----:B------:R-:W1:Y:S01]  /*d840*/  MUFU.EX2 R37, R75 ;  /* 0x0000004b00257308 */ /* 0x000e620000000800 */
[----:B--2---:R-:W-:Y:S01]  /*d850*/  FADD.FTZ R3, R33, R12 ;  /* 0x0000000c21037221 */ /* 0x004fe20000010000 */
[----:B------:R2:W-:Y:S01]  /*d860*/  STSM.16.M88.4 [R17+0x27800], R8 ;  /* 0x0278000811007844 */ /* 0x0005e20000000200 */
[----:B------:R-:W-:Y:S01]  /*d870*/  FADD.FTZ R30, R80, R13 ;  /* 0x0000000d501e7221 */ /* 0x000fe20000010000 */
[----:B0-----:R-:W-:Y:S02]  /*d880*/  F2FP.BF16.F32.PACK_AB R24, R81, R80 ;  /* 0x000000505118723e */ /* 0x001fe400000010ff */
[----:B------:R-:W-:Y:S01]  /*d890*/  F2FP.BF16.F32.PACK_AB R26, R85, R84 ;  /* 0x00000054551a723e */ /* 0x000fe200000010ff */
[----:B------:R-:W-:Y:S01]  /*d8a0*/  FADD.FTZ R29, R81, R30 ;  /* 0x0000001e511d7221 */ /* 0x000fe20000010000 */
[----:B------:R-:W0:Y:S01]  /*d8b0*/  MUFU.EX2 R78, R78 ;  /* 0x0000004e004e7308 */ /* 0x000e220000000800 */
[----:B---3--:R-:W-:-:S07]  /*d8c0*/  FADD.FTZ R12, R20, R3 ;  /* 0x00000003140c7221 */ /* 0x008fce0000010000 */
[----:B------:R-:W3:Y:S01]  /*d8d0*/  MUFU.EX2 R79, R79 ;  /* 0x0000004f004f7308 */ /* 0x000ee20000000800 */
[----:B-1----:R-:W-:Y:S01]  /*d8e0*/  FADD.FTZ R3, R37, R12 ;  /* 0x0000000c25037221 */ /* 0x002fe20000010000 */
[----:B--2---:R-:W-:Y:S02]  /*d8f0*/  F2FP.BF16.F32.PACK_AB R8, R65, R64 ;  /* 0x000000404108723e */ /* 0x004fe400000010ff */
[----:B------:R-:W-:Y:S02]  /*d900*/  F2FP.BF16.F32.PACK_AB R10, R69, R68 ;  /* 0x00000044450a723e */ /* 0x000fe400000010ff */
[----:B------:R-:W-:Y:S02]  /*d910*/  F2FP.BF16.F32.PACK_AB R9, R36, R7 ;  /* 0x000000072409723e */ /* 0x000fe400000010ff */
[----:B------:R-:W1:Y:S01]  /*d920*/  MUFU.EX2 R82, R82 ;  /* 0x0000005200527308 */ /* 0x000e620000000800 */
[----:B------:R-:W-:Y:S01]  /*d930*/  F2FP.BF16.F32.PACK_AB R11, R33, R32 ;  /* 0x00000020210b723e */ /* 0x000fe200000010ff */
[----:B0-----:R-:W-:Y:S01]  /*d940*/  FADD.FTZ R28, R78, R3 ;  /* 0x000000034e1c7221 */ /* 0x001fe20000010000 */
[----:B------:R-:W-:-:S02]  /*d950*/  F2FP.BF16.F32.PACK_AB R12, R73, R72 ;  /* 0x00000048490c723e */ /* 0x000fc400000010ff */
[----:B------:R-:W-:Y:S01]  /*d960*/  F2FP.BF16.F32.PACK_AB R13, R37, R20 ;  /* 0x00000014250d723e */ /* 0x000fe200000010ff */
[----:B------:R0:W-:Y:S02]  /*d970*/  STSM.16.M88.4 [R23], R8 ;  /* 0x0000000817007844 */ /* 0x0001e40000000200 */
[----:B------:R-:W2:Y:S01]  /*d980*/  MUFU.EX2 R83, R83 ;  /* 0x0000005300537308 */ /* 0x000ea20000000800 */
[C---:B---3--:R-:W-:Y:S01]  /*d990*/  F2FP.BF16.F32.PACK_AB R15, R79.reuse, R78 ;  /* 0x0000004e4f0f723e */ /* 0x048fe200000010ff */
[----:B------:R-:W-:-:S04]  /*d9a0*/  FADD.FTZ R3, R79, R28 ;  /* 0x0000001c4f037221 */ /* 0x000fc80000010000 */
[----:B------:R4:W-:Y:S02]  /*d9b0*/  STSM.16.M88.4 [R19+0x6000], R12 ;  /* 0x0060000c13007844 */ /* 0x0009e40000000200 */
[----:B------:R-:W3:Y:S01]  /*d9c0*/  MUFU.EX2 R86, R86 ;  /* 0x0000005600567308 */ /* 0x000ee20000000800 */
[----:B-1----:R-:W-:Y:S01]  /*d9d0*/  FADD.FTZ R3, R82, R3 ;  /* 0x0000000352037221 */ /* 0x002fe20000010000 */
[----:B0-----:R-:W-:-:S06]  /*d9e0*/  IMAD.MOV.U32 R8, RZ, RZ, R0 ;  /* 0x000000ffff087224 */ /* 0x001fcc00078e0000 */
[----:B------:R0:W1:Y:S01]  /*d9f0*/  MUFU.EX2 R31, R4 ;  /* 0x00000004001f7308 */ /* 0x0000620000000800 */
[C---:B--2---:R-:W-:Y:S01]  /*da00*/  F2FP.BF16.F32.PACK_AB R25, R83.reuse, R82 ;  /* 0x000000525319723e */ /* 0x044fe200000010ff */
[----:B------:R-:W-:Y:S01]  /*da10*/  FADD.FTZ R3, R83, R3 ;  /* 0x0000000353037221 */ /* 0x000fe20000010000 */
[----:B------:R-:W-:Y:S02]  /*da20*/  IMAD.MOV.U32 R9, RZ, RZ, R5 ;  /* 0x000000ffff097224 */ /* 0x000fe400078e0005 */
[----:B0-----:R-:W-:Y:S01]  /*da30*/  FADD.FTZ R4, R84, R29 ;  /* 0x0000001d54047221 */ /* 0x001fe20000010000 */
[----:B---3--:R-:W-:-:S03]  /*da40*/  FADD.FTZ R3, R86, R3 ;  /* 0x0000000356037221 */ /* 0x008fc60000010000 */
[----:B------:R-:W-:Y:S01]  /*da50*/  FADD.FTZ R4, R85, R4 ;  /* 0x0000000455047221 */ /* 0x000fe20000010000 */
[C---:B-1----:R-:W-:Y:S01]  /*da60*/  F2FP.BF16.F32.PACK_AB R27, R31.reuse, R86 ;  /* 0x000000561f1b723e */ /* 0x042fe200000010ff */
[----:B------:R-:W-:-:S04]  /*da70*/  FADD.FTZ R3, R31, R3 ;  /* 0x000000031f037221 */ /* 0x000fc80000010000 */
[----:B------:R4:W-:Y:S01]  /*da80*/  STSM.16.M88.4 [R18+0x6000], R24 ;  /* 0x0060001812007844 */ /* 0x0009e20000000200 */
[----:B------:R0:W-:Y:S06]  /*da90*/  MEMBAR.ALL.CTA ;  /* 0x0000000000007992 */ /* 0x0001ec0000008000 */
[----:B0-----:R-:W0:Y:S02]  /*daa0*/  FENCE.VIEW.ASYNC.S ;  /* 0x00000000000073c6 */ /* 0x001e240000000000 */
[----:B0-----:R-:W-:Y:S01]  /*dab0*/  NOP ;  /* 0x0000000000007918 */ /* 0x001fe20000000000 */
[----:B------:R-:W-:Y:S05]  /*dac0*/  @P2 BRA `(.L_x_10502) ;  /* 0xffffffcc00d82947 */ /* 0x000fea000383ffff */
.L_x_10485:
[----:B------:R-:W-:Y:S06]  /*dad0*/  BAR.ARV 0x8, 0x200 ;  /* 0x0208000000007b1d */ /* 0x000fec0000002000 */
[----:B------:R-:W-:Y:S05]  /*dae0*/  @!P0 BRA `(.L_x_10503) ;  /* 0x0000000000048947 */ /* 0x000fea0003800000 */
[----:B------:R-:W-:Y:S01]  /*daf0*/  BPT.TRAP 0x1 ;  /* 0x000000040000795c */ /* 0x000fe20000300000 */
.L_x_10503:
[----:B------:R-:W-:Y:S01]  /*db00*/  ULEA UR9, UR48, UR42, 0x3 ;  /* 0x0000002a30097291 */ /* 0x000fe2000f8e183f */
[----:B------:R-:W-:-:S05]  /*db10*/  IMAD.U32 R2, RZ, RZ, UR51 ;  /* 0x00000033ff027e24 */ /* 0x000fca000f8e00ff */
[----:B------:R-:W-:-:S04]  /*db20*/  SHF.L.U32 R2, R2, 0x1f, RZ ;  /* 0x0000001f02027819 */ /* 0x000fc800000006ff */
[----:B------:R0:W0:Y:S01]  /*db30*/  SYNCS.PHASECHK.TRANS64.TRYWAIT P2, [UR9+0x2d850], R2 ;  /* 0x02d85002ff0075a7 */ /* 0x0000220008040149 */
[----:B------:R-:W-:Y:S05]  /*db40*/  @!P0 BRA `(.L_x_10504) ;  /* 0x0000000000048947 */ /* 0x000fea0003800000 */
[----:B------:R-:W-:Y:S01]  /*db50*/  BPT.TRAP 0x1 ;  /* 0x000000040000795c */ /* 0x000fe20000300000 */
.L_x_10504:
[----:B0-----:R-:W-:Y:S05]  /*db60*/  @P2 BRA `(.L_x_10505) ;  /* 0x0000000000082947 */ /* 0x001fea0003800000 */
[----:B------:R-:W0:Y:S02]  /*db70*/  SYNCS.PHASECHK.TRANS64.TRYWAIT P0, [UR9+0x2d850], R2 ;  /* 0x02d85002ff0075a7 */ /* 0x000e240008000149 */
[----:B0-----:R-:W-:Y:S05]  /*db80*/  @!P0 BRA `(.L_x_10506) ;  /* 0x000000a400f48947 */ /* 0x001fea0003800000 */
.L_x_10505:
[----:B------:R-:W-:Y:S01]  /*db90*/  UIADD3 UR42, UR42, 0x400, URZ ;  /* 0x000004002a2a7890 */ /* 0x000fe2000fffe03f */
[----:B------:R-:W-:Y:S01]  /*dba0*/  WARPGROUP.ARRIVE ;  /* 0x00000000000079c5 */ /* 0x000fe20000000000 */
[----:B------:R-:W-:Y:S01]  /*dbb0*/  ULOP3.LUT UR44, UR44, 0x10000, URZ, 0xfc, !UPT ;  /* 0x000100002c2c7892 */ /* 0x000fe2000f8efc3f */
[----:B------:R-:W0:Y:S01]  /*dbc0*/  SHFL.BFLY PT, R7, R4, 0x2, 0x1f ;  /* 0x0c401f0004077f89 */ /* 0x000e2200000e0000 */
[----:B------:R-:W-:Y:S01]  /*dbd0*/  USHF.R.U32.HI UR42, URZ, 0x4, UR42 ;  /* 0x000000043f2a7899 */ /* 0x000fe2000801162a */
[----:B-123--:R-:W-:Y:S01]  /*dbe0*/  IMAD.U32 R10, RZ, RZ, UR9 ;  /* 0x00000009ff0a7e24 */ /* 0x00efe2000f8e00ff */
[----:B------:R-:W-:Y:S01]  /*dbf0*/  UMOV UR5, 0x40000040 ;  /* 0x4000004000057882 */ /* 0x000fe20000000000 */
[----:B------:R-:W-:Y:S01]  /*dc00*/  UMOV UR7, 0x80000020 ;  /* 0x8000002000077882 */ /* 0x000fe20000000000 */
[----:B------:R-:W-:Y:S01]  /*dc10*/  ULOP3.LUT UR42, UR42, 0x3fff, URZ, 0xc0, !UPT ;  /* 0x00003fff2a2a7892 */ /* 0x000fe2000f8ec03f */
[----:B------:R-:W1:Y:S01]  /*dc20*/  SHFL.BFLY PT, R2, R3, 0x2, 0x1f ;  /* 0x0c401f0003027f89 */ /* 0x000e6200000e0000 */
[----:B------:R-:W-:Y:S01]  /*dc30*/  UMOV UR4, UR44 ;  /* 0x0000002c00047c82 */ /* 0x000fe20008000000 */
[----:B------:R-:W-:Y:S01]  /*dc40*/  @!P1 VIADD R10, R10, 0x2d860 ;  /* 0x0002d8600a0a9836 */ /* 0x000fe20000000000 */
[----:B------:R-:W-:Y:S01]  /*dc50*/  ULOP3.LUT UR8, UR42, 0x2000000, URZ, 0xfc, !UPT ;  /* 0x020000002a087892 */ /* 0x000fe2000f8efc3f */
[----:B------:R-:W-:Y:S01]  /*dc60*/  IMAD.MOV.U32 R8, RZ, RZ, RZ ;  /* 0x000000ffff087224 */ /* 0x000fe200078e00ff */
[----:B------:R-:W-:Y:S01]  /*dc70*/  UIADD3 UR49, UR49, 0x1, URZ ;  /* 0x0000000131317890 */ /* 0x000fe2000fffe03f */
[----:B------:R-:W-:Y:S01]  /*dc80*/  IMAD.MOV.U32 R20, RZ, RZ, -0x800000 ;  /* 0xff800000ff147424 */ /* 0x000fe200078e00ff */
[----:B------:R-:W-:Y:S01]  /*dc90*/  UIMAD UR8, UR48, 0x600, UR8 ;  /* 0x00000600300878a4 */ /* 0x000fe2000f8e0208 */
[----:B------:R-:W-:Y:S01]  /*dca0*/  @!P1 PRMT R10, RZ, 0x654, R10 ;  /* 0x00000654ff0a9816 */ /* 0x000fe2000000000a */
[----:B------:R-:W-:-:S04]  /*dcb0*/  UIADD3 UR48, UR48, 0x1, URZ ;  /* 0x0000000130307890 */ /* 0x000fc8000fffe03f */
[----:B------:R-:W-:Y:S01]  /*dcc0*/  UISETP.NE.AND UP0, UPT, UR48, 0x2, UPT ;  /* 0x000000023000788c */ /* 0x000fe2000bf05270 */
[----:B------:R-:W-:Y:S02]  /*dcd0*/  UMOV UR6, UR8 ;  /* 0x0000000800067c82 */ /* 0x000fe40008000000 */
[----:B------:R-:W-:Y:S01]  /*dce0*/  HGMMA.64x96x16.F32.BF16 R88, gdesc[UR4].tnspB, R88, gsb0 ;  /* 0x41600000045879f0 */ /* 0x000fe20008001858 */
[----:B------:R-:W-:Y:S01]  /*dcf0*/  UIADD3 UR4, UR44, 0x2, URZ ;  /* 0x000000022c047890 */ /* 0x000fe2000fffe03f */
[----:B0-----:R-:W-:Y:S01]  /*dd00*/  FADD.FTZ R7, R7, R4 ;  /* 0x0000000407077221 */ /* 0x001fe20000010000 */
[----:B------:R-:W-:Y:S01]  /*dd10*/  UIADD3 UR6, UR8, 0x40, URZ ;  /* 0x0000004008067890 */ /* 0x000fe2000fffe03f */
[----:B------:R-:W-:Y:S01]  /*dd20*/  UMOV UR5, 0x40000040 ;  /* 0x4000004000057882 */ /* 0x000fe20000000000 */
[----:B------:R-:W-:Y:S01]  /*dd30*/  UMOV UR7, 0x80000020 ;  /* 0x8000002000077882 */ /* 0x000fe20000000000 */
[----:B-1----:R-:W-:Y:S01]  /*dd40*/  FADD.FTZ R6, R2, R3 ;  /* 0x0000000302067221 */ /* 0x002fe20000010000 */
[----:B------:R-:W-:Y:S01]  /*dd50*/  IMAD.MOV.U32 R3, RZ, RZ, -0x800000 ;  /* 0xff800000ff037424 */ /* 0x000fe200078e00ff */
[----:B------:R-:W0:Y:S01]  /*dd60*/  SHFL.BFLY PT, R2, R7, 0x1, 0x1f ;  /* 0x0c201f0007027f89 */ /* 0x000e2200000e0000 */
[----:B------:R-:W-:-:S03]  /*dd70*/  USEL UR48, UR48, URZ, UP0 ;  /* 0x0000003f30307287 */ /* 0x000fc60008000000 */
[----:B------:R-:W4:Y:S01]  /*dd80*/  SHFL.BFLY PT, R9, R6, 0x1, 0x1f ;  /* 0x0c201f0006097f89 */ /* 0x000f2200000e0000 */
[----:B0-----:R-:W-:Y:S01]  /*dd90*/  FADD.FTZ R11, R7, R2 ;  /* 0x00000002070b7221 */ /* 0x001fe20000010000 */
[----:B------:R-:W-:Y:S02]  /*dda0*/  IMAD.MOV.U32 R2, RZ, RZ, RZ ;  /* 0x000000ffff027224 */ /* 0x000fe400078e00ff */
[----:B------:R-:W-:Y:S02]  /*ddb0*/  IMAD.U32 R7, RZ, RZ, UR33 ;  /* 0x00000021ff077e24 */ /* 0x000fe4000f8e00ff */
[----:B----4-:R-:W-:Y:S01]  /*ddc0*/  FADD.FTZ R12, R6, R9 ;  /* 0x00000009060c7221 */ /* 0x010fe20000010000 */
[----:B------:R-:W-:Y:S01]  /*ddd0*/  FSETP.NE.FTZ.AND P0, PT, R11, RZ, PT ;  /* 0x000000ff0b00720b */ /* 0x000fe20003f15000 */
[----:B------:R-:W-:-:S03]  /*dde0*/  IMAD.U32 R6, RZ, RZ, UR33 ;  /* 0x00000021ff067e24 */ /* 0x000fc6000f8e00ff */
        /* <DEDUP_REMOVED lines=109> */
.L_x_10436:
        /* <DEDUP_REMOVED lines=13> */
[----:B------:R-:W-:Y:S01]  /*e590*/  F2FP.BF16.F32.PACK_AB R6, R93, R92 ;  /* 0x0000005c5d06723e */ /* 0x000fe200000010ff */
[----:B------:R-:W-:Y:S01]  /*e5a0*/  ULDC.64 UR10, c[0x0][0xc00] ;  /* 0x00030000000a7ab9 */ /* 0x000fe20000000a00 */
[----:B------:R-:W-:Y:S01]  /*e5b0*/  UMOV UR8, UR42 ;  /* 0x0000002a00087c82 */ /* 0x000fe20008000000 */
[----:B0-----:R-:W-:Y:S01]  /*e5c0*/  UMOV UR9, UR4 ;  /* 0x0000000400097c82 */ /* 0x001fe20008000000 */
[----:B------:R-:W-:Y:S02]  /*e5d0*/  IMAD.U32 R28, RZ, RZ, UR8 ;  /* 0x00000008ff1c7e24 */ /* 0x000fe4000f8e00ff */
[----:B------:R-:W-:Y:S01]  /*e5e0*/  IMAD.U32 R29, RZ, RZ, UR9 ;  /* 0x00000009ff1d7e24 */ /* 0x000fe2000f8e00ff */
[----:B------:R-:W-:Y:S02]  /*e5f0*/  ULDC.64 UR8, c[0x0][0xc00] ;  /* 0x0003000000087ab9 */ /* 0x000fe40000000a00 */
[----:B------:R-:W-:-:S06]  /*e600*/  UIMAD.WIDE UR8, UR43, 0x4, UR8 ;  /* 0x000000042b0878a5 */ /* 0x000fcc000f8e0208 */
[----:B------:R-:W-:Y:S01]  /*e610*/  IMAD.U32 R30, RZ, RZ, UR8 ;  /* 0x00000008ff1e7e24 */ /* 0x000fe2000f8e00ff */
[----:B------:R-:W-:Y:S01]  /*e620*/  BAR.SYNC.DEFER_BLOCKING 0x1, 0x180 ;  /* 0x0046000000007b1d */ /* 0x000fe20000010000 */
[----:B--2---:R-:W-:-:S03]  /*e630*/  IMAD.WIDE R4, R0, 0x2, R28 ;  /* 0x0000000200047825 */ /* 0x004fc600078e021c */
[C---:B------:R-:W-:Y:S02]  /*e640*/  IADD3 R27, P3, R4.reuse, 0x3000, RZ ;  /* 0x00003000041b7810 */ /* 0x040fe40007f7e0ff */
[C---:B------:R-:W-:Y:S02]  /*e650*/  IADD3 R21, P4, R4.reuse, 0x20, RZ ;  /* 0x0000002004157810 */ /* 0x040fe40007f9e0ff */
[----:B------:R-:W-:Y:S01]  /*e660*/  LOP3.LUT R2, R27, 0x180, RZ, 0xc0, !PT ;  /* 0x000001801b027812 */ /* 0x000fe200078ec0ff */
[--C-:B------:R-:W-:Y:S01]  /*e670*/  IMAD.X R15, RZ, RZ, R5.reuse, P3 ;  /* 0x000000ffff0f7224 */ /* 0x100fe200018e0605 */
[----:B------:R-:W-:Y:S01]  /*e680*/  IADD3 R31, P2, R4, 0x3020, RZ ;  /* 0x00003020041f7810 */ /* 0x000fe20007f5e0ff */
[--C-:B------:R-:W-:Y:S01]  /*e690*/  IMAD.X R25, RZ, RZ, R5.reuse, P4 ;  /* 0x000000ffff197224 */ /* 0x100fe200020e0605 */
[----:B------:R-:W-:Y:S02]  /*e6a0*/  SHF.R.U64 R2, R2, 0x3, RZ ;  /* 0x0000000302027819 */ /* 0x000fe400000012ff */
[----:B------:R-:W-:Y:S01]  /*e6b0*/  LOP3.LUT R0, R21, 0x180, RZ, 0xc0, !PT ;  /* 0x0000018015007812 */ /* 0x000fe200078ec0ff */
[----:B------:R-:W-:Y:S01]  /*e6c0*/  IMAD.X R13, RZ, RZ, R5, P2 ;  /* 0x000000ffff0d7224 */ /* 0x000fe200010e0605 */
[----:B------:R-:W-:-:S02]  /*e6d0*/  LOP3.LUT R7, R4, 0x180, RZ, 0xc0, !PT ;  /* 0x0000018004077812 */ /* 0x000fc400078ec0ff */
[----:B------:R-:W-:Y:S02]  /*e6e0*/  IADD3 R33, P1, R4, 0x6000, RZ ;  /* 0x0000600004217810 */ /* 0x000fe40007f3e0ff */
[----:B------:R-:W-:Y:S02]  /*e6f0*/  LOP3.LUT R14, R2, R27, RZ, 0x3c, !PT ;  /* 0x0000001b020e7212 */ /* 0x000fe400078e3cff */
[----:B------:R-:W-:Y:S01]  /*e700*/  SHF.R.U64 R0, R0, 0x3, RZ ;  /* 0x0000000300007819 */ /* 0x000fe200000012ff */
[----:B------:R-:W-:Y:S01]  /*e710*/  IMAD.X R11, RZ, RZ, R5, P1 ;  /* 0x000000ffff0b7224 */ /* 0x000fe200008e0605 */
[----:B------:R-:W-:Y:S02]  /*e720*/  LOP3.LUT R2, R31, 0x180, RZ, 0xc0, !PT ;  /* 0x000001801f027812 */ /* 0x000fe400078ec0ff */
[----:B------:R-:W-:Y:S02]  /*e730*/  IADD3 R26, P0, R4, 0x6020, RZ ;  /* 0x00006020041a7810 */ /* 0x000fe40007f1e0ff */
[----:B------:R-:W-:-:S02]  /*e740*/  SHF.R.U64 R7, R7, 0x3, RZ ;  /* 0x0000000307077819 */ /* 0x000fc400000012ff */
[----:B------:R-:W-:Y:S01]  /*e750*/  LOP3.LUT R8, R33, 0x180, RZ, 0xc0, !PT ;  /* 0x0000018021087812 */ /* 0x000fe200078ec0ff */
[----:B------:R-:W-:Y:S01]  /*e760*/  IMAD.X R9, RZ, RZ, R5, P0 ;  /* 0x000000ffff097224 */ /* 0x000fe200000e0605 */
[----:B------:R-:W-:Y:S02]  /*e770*/  LOP3.LUT R24, R0, R21, RZ, 0x3c, !PT ;  /* 0x0000001500187212 */ /* 0x000fe400078e3cff */
[----:B------:R-:W-:Y:S02]  /*e780*/  SHF.R.U64 R2, R2, 0x3, RZ ;  /* 0x0000000302027819 */ /* 0x000fe400000012ff */
[----:B------:R-:W-:Y:S02]  /*e790*/  LOP3.LUT R21, R26, 0x180, RZ, 0xc0, !PT ;  /* 0x000001801a157812 */ /* 0x000fe400078ec0ff */
[----:B------:R-:W-:Y:S02]  /*e7a0*/  LOP3.LUT R4, R7, R4, RZ, 0x3c, !PT ;  /* 0x0000000407047212 */ /* 0x000fe400078e3cff */
[----:B------:R-:W-:-:S02]  /*e7b0*/  SHF.R.U64 R8, R8, 0x3, RZ ;  /* 0x0000000308087819 */ /* 0x000fc400000012ff */
[----:B------:R-:W-:Y:S01]  /*e7c0*/  LOP3.LUT R12, R2, R31, RZ, 0x3c, !PT ;  /* 0x0000001f020c7212 */ /* 0x000fe200078e3cff */
[----:B------:R-:W-:Y:S01]  /*e7d0*/  IMAD.U32 R31, RZ, RZ, UR9 ;  /* 0x00000009ff1f7e24 */ /* 0x000fe2000f8e00ff */
[----:B------:R-:W-:Y:S01]  /*e7e0*/  SHF.R.U64 R21, R21, 0x3, RZ ;  /* 0x0000000315157819 */ /* 0x000fe200000012ff */
[----:B------:R-:W-:Y:S01]  /*e7f0*/  ULDC.64 UR8, c[0x0][0xc08] ;  /* 0x0003020000087ab9 */ /* 0x000fe20000000a00 */
[----:B------:R-:W-:Y:S02]  /*e800*/  MOV R0, R4 ;  /* 0x0000000400007202 */ /* 0x000fe40000000f00 */
[----:B------:R-:W-:Y:S02]  /*e810*/  F2FP.BF16.F32.PACK_AB R4, R89, R88 ;  /* 0x000000585904723e */ /* 0x000fe400000010ff */
[----:B------:R-:W-:Y:S02]  /*e820*/  F2FP.BF16.F32.PACK_AB R5, R91, R90 ;  /* 0x0000005a5b05723e */ /* 0x000fe400000010ff */
[----:B------:R-:W-:-:S02]  /*e830*/  F2FP.BF16.F32.PACK_AB R7, R95, R94 ;  /* 0x0000005e5f07723e */ /* 0x000fc400000010ff */
[----:B------:R-:W-:Y:S02]  /*e840*/  LOP3.LUT R10, R8, R33, RZ, 0x3c, !PT ;  /* 0x00000021080a7212 */ /* 0x000fe400078e3cff */
[----:B------:R-:W-:Y:S01]  /*e850*/  MOV R33, R14 ;  /* 0x0000000e00217202 */ /* 0x000fe20000000f00 */
[----:B------:R0:W-:Y:S01]  /*e860*/  STSM.16.M88.4 [R0], R4 ;  /* 0x0000000400007844 */ /* 0x0001e20000000200 */
[----:B------:R-:W-:Y:S02]  /*e870*/  MOV R32, R12 ;  /* 0x0000000c00207202 */ /* 0x000fe40000000f00 */
[----:B------:R-:W-:Y:S02]  /*e880*/  LOP3.LUT R8, R21, R26, RZ, 0x3c, !PT ;  /* 0x0000001a15087212 */ /* 0x000fe400078e3cff */
[----:B------:R-:W-:Y:S02]  /*e890*/  MOV R24, R24 ;  /* 0x0000001800187202 */ /* 0x000fe40000000f00 */
[----:B------:R-:W-:-:S02]  /*e8a0*/  F2FP.BF16.F32.PACK_AB R12, R97, R96 ;  /* 0x00000060610c723e */ /* 0x000fc400000010ff */
[----:B------:R-:W-:Y:S02]  /*e8b0*/  F2FP.BF16.F32.PACK_AB R13, R99, R98 ;  /* 0x00000062630d723e */ /* 0x000fe400000010ff */
[----:B------:R-:W-:Y:S02]  /*e8c0*/  F2FP.BF16.F32.PACK_AB R14, R101, R100 ;  /* 0x00000064650e723e */ /* 0x000fe400000010ff */
[----:B------:R-:W-:Y:S02]  /*e8d0*/  F2FP.BF16.F32.PACK_AB R15, R103, R102 ;  /* 0x00000066670f723e */ /* 0x000fe400000010ff */
[----:B------:R-:W-:Y:S02]  /*e8e0*/  MOV R21, R10 ;  /* 0x0000000a00157202 */ /* 0x000fe40000000f00 */
[----:B------:R-:W-:Y:S01]  /*e8f0*/  MOV R2, R8 ;  /* 0x0000000800027202 */ /* 0x000fe20000000f00 */
[----:B------:R1:W-:Y:S01]  /*e900*/  STSM.16.M88.4 [R24], R12 ;  /* 0x0000000c18007844 */ /* 0x0003e20000000200 */
[----:B0-----:R-:W-:-:S02]  /*e910*/  F2FP.BF16.F32.PACK_AB R4, R105, R104 ;  /* 0x000000686904723e */ /* 0x001fc400000010ff */
[----:B------:R-:W-:Y:S02]  /*e920*/  F2FP.BF16.F32.PACK_AB R5, R107, R106 ;  /* 0x0000006a6b05723e */ /* 0x000fe400000010ff */
        /* <DEDUP_REMOVED lines=30> */
[----:B------:R-:W-:Y:S02]  /*eb10*/  @UP0 ULDC.64 UR8, c[0x0][0xc08] ;  /* 0x0003020000080ab9 */ /* 0x000fe40000000a00 */
[----:B------:R-:W-:Y:S02]  /*eb20*/  @UP0 UIMAD.WIDE UR8, UR43, 0x4, UR8 ;  /* 0x000000042b0808a5 */ /* 0x000fe4000f8e0208 */
[----:B------:R-:W-:-:S06]  /*eb30*/  UISETP.NE.AND UP0, UPT, UR46, URZ, UPT ;  /* 0x0000003f2e00728c */ /* 0x000fcc000bf05270 */
[----:B------:R-:W0:Y:S01]  /*eb40*/  @P1 LDC R6, c[0x0][0xbec] ;  /* 0x0002fb00ff061b82 */ /* 0x000e220000000800 */
[----:B------:R-:W-:Y:S01]  /*eb50*/  USEL UR4, UR46, UR4, UP0 ;  /* 0x000000042e047287 */ /* 0x000fe20008000000 */
[----:B------:R-:W-:Y:S01]  /*eb60*/  IMAD.U32 R4, RZ, RZ, UR8 ;  /* 0x00000008ff047e24 */ /* 0x000fe2000f8e00ff */
[----:B------:R-:W-:Y:S01]  /*eb70*/  UMOV UR19, 0x9b8 ;  /* 0x000009b800137882 */ /* 0x000fe20000000000 */
[----:B------:R-:W-:Y:S01]  /*eb80*/  VIADD R15, R136, UR40 ;  /* 0x00000028880f7c36 */ /* 0x000fe20008000000 */
[----:B------:R-:W-:Y:S01]  /*eb90*/  UISETP.GT.AND UP1, UPT, UR4, 0x1, UPT ;  /* 0x000000010400788c */ /* 0x000fe2000bf24270 */
[----:B------:R-:W-:Y:S02]  /*eba0*/  IMAD.U32 R5, RZ, RZ, UR9 ;  /* 0x00000009ff057e24 */ /* 0x000fe4000f8e00ff */
[----:B------:R-:W1:Y:S01]  /*ebb0*/  @P1 LDC R9, c[0x0][0xbf0] ;  /* 0x0002fc00ff091b82 */ /* 0x000e620000000800 */
[----:B------:R-:W-:Y:S02]  /*ebc0*/  USEL UR19, UR19, 0x978, UP1 ;  /* 0x0000097813137887 */ /* 0x000fe40008800000 */
[----:B------:R-:W-:Y:S01]  /*ebd0*/  UISETP.NE.U32.AND UP0, UPT, UR10, URZ, UPT ;  /* 0x0000003f0a00728c */ /* 0x000fe2000bf05070 */
[----:B------:R-:W-:Y:S01]  /*ebe0*/  IMAD.MOV.U32 R7, RZ, RZ, R15 ;  /* 0x000000ffff077224 */ /* 0x000fe200078e000f */
[----:B------:R-:W-:Y:S01]  /*ebf0*/  UMOV UR4, URZ ;  /* 0x0000003f00047c82 */ /* 0x000fe20008000000 */
[----:B------:R-:W-:Y:S01]  /*ec00*/  USHF.R.S32.HI UR10, URZ, 0x1f, UR43 ;  /* 0x0000001f3f0a7899 */ /* 0x000fe2000801142b */
[----:B------:R3:W5:Y:S01]  /*ec10*/  @P4 LDG.E R11, desc[UR52][R4.64] ;  /* 0x00000034040b4981 */ /* 0x000762000c1e1900 */
[----:B------:R-:W-:-:S02]  /*ec20*/  UISETP.NE.AND.EX UP0, UPT, UR11, URZ, UPT, UP0 ;  /* 0x0000003f0b00728c */ /* 0x000fc4000bf05300 */
[----:B------:R-:W-:Y:S02]  /*ec30*/  USEL UR9, UR38, URZ, UP1 ;  /* 0x0000003f26097287 */ /* 0x000fe40008800000 */
[----:B------:R-:W-:Y:S02]  /*ec40*/  USEL UR8, UR43, URZ, !UP0 ;  /* 0x0000003f2b087287 */ /* 0x000fe4000c000000 */
[----:B------:R-:W-:Y:S01]  /*ec50*/  USEL UR18, UR10, URZ, !UP0 ;  /* 0x0000003f0a127287 */ /* 0x000fe2000c000000 */
[----:B------:R-:W-:Y:S02]  /*ec60*/  ULDC.64 UR12, c[0x0][UR19+0x220] ;  /* 0x00008800130c7abb */ /* 0x000fe40008000a00 */
[----:B------:R-:W-:Y:S01]  /*ec70*/  ULDC.64 UR10, c[0x0][UR19+0x218] ;  /* 0x00008600130a7abb */ /* 0x000fe20008000a00 */
[----:B------:R-:W-:Y:S01]  /*ec80*/  ULDC.64 UR14, c[0x0][UR19+0x228] ;  /* 0x00008a00130e7abb */ /* 0x000fe20008000a00 */
[----:B------:R-:W-:Y:S02]  /*ec90*/  UIMAD UR13, UR13, UR8, URZ ;  /* 0x000000080d0d72a4 */ /* 0x000fe4000f8e023f */
[----:B------:R-:W-:-:S02]  /*eca0*/  UIMAD.WIDE.U32 UR16, UR10, UR41, URZ ;  /* 0x000000290a1072a5 */ /* 0x000fc4000f8e003f */
[----:B------:R-:W-:Y:S02]  /*ecb0*/  UIMAD UR20, UR11, UR41, URZ ;  /* 0x000000290b1472a4 */ /* 0x000fe4000f8e023f */
[----:B------:R-:W-:Y:S02]  /*ecc0*/  UIMAD.WIDE.U32 UR10, UR12, UR8, URZ ;  /* 0x000000080c0a72a5 */ /* 0x000fe4000f8e003f */
[----:B------:R-:W-:Y:S02]  /*ecd0*/  UIMAD.WIDE.U32 UR22, UR14, UR9, URZ ;  /* 0x000000090e1672a5 */ /* 0x000fe4000f8e003f */
[----:B------:R-:W-:Y:S02]  /*ece0*/  UIMAD UR9, UR15, UR9, URZ ;  /* 0x000000090f0972a4 */ /* 0x000fe4000f8e023f */
[----:B------:R-:W-:Y:S02]  /*ecf0*/  UIMAD UR13, UR12, UR18, UR13 ;  /* 0x000000120c0d72a4 */ /* 0x000fe4000f8e020d */
[----:B------:R-:W-:Y:S01]  /*ed00*/  UIADD3 UR20, UR17, UR20, URZ ;  /* 0x0000001411147290 */ /* 0x000fe2000fffe03f */
[----:B---3--:R-:W-:-:S02]  /*ed10*/  IMAD.U32 R4, RZ, RZ, UR22 ;  /* 0x00000016ff047e24 */ /* 0x008fc4000f8e00ff */
[----:B------:R-:W-:Y:S01]  /*ed20*/  IMAD.U32 R5, RZ, RZ, UR23 ;  /* 0x00000017ff057e24 */ /* 0x000fe2000f8e00ff */
[----:B--2---:R-:W-:Y:S01]  /*ed30*/  @P0 R2UR UR4, R0 ;  /* 0x00000000000402ca */ /* 0x004fe200000e0000 */
[----:B0-----:R-:W-:-:S05]  /*ed40*/  @P1 IMAD.HI.U32 R0, R15, R6, RZ ;  /* 0x000000060f001227 */ /* 0x001fca00078e00ff */
[----:B-1----:R-:W-:-:S04]  /*ed50*/  @P1 SHF.R.U32.HI R7, RZ, R9, R0 ;  /* 0x00000009ff071219 */ /* 0x002fc80000011600 */
[--C-:B------:R-:W-:Y:S01]  /*ed60*/  SHF.R.S32.HI R5, RZ, 0x1f, R7.reuse ;  /* 0x0000001fff057819 */ /* 0x100fe20000011407 */
[----:B------:R-:W-:Y:S02]  /*ed70*/  IMAD.MOV R9, RZ, RZ, -R7 ;  /* 0x000000ffff097224 */ /* 0x000fe400078e0a07 */
[----:B------:R-:W-:Y:S02]  /*ed80*/  UIADD3 UR16, UP0, UP2, UR10, UR16, UR4 ;  /* 0x000000100a107290 */ /* 0x000fe4000fa1e004 */
[----:B------:R-:W-:Y:S01]  /*ed90*/  UIADD3 UR10, UR23, UR9, URZ ;  /* 0x00000009170a7290 */ /* 0x000fe2000fffe03f */
[----:B------:R-:W-:Y:S01]  /*eda0*/  IMAD R9, R2, R9, R15 ;  /* 0x0000000902097224 */ /* 0x000fe200078e020f */
[----:B------:R-:W-:Y:S02]  /*edb0*/  UIADD3 UR9, UR11, UR13, URZ ;  /* 0x0000000d0b097290 */ /* 0x000fe4000fffe03f */
[----:B------:R-:W-:Y:S01]  /*edc0*/  USHF.R.S32.HI UR14, URZ, 0x1f, UR4 ;  /* 0x0000001f3f0e7899 */ /* 0x000fe20008011404 */
[----:B------:R-:W-:Y:S01]  /*edd0*/  IADD3 R4, P2, P3, R7, UR16, R4 ;  /* 0x0000001007047c10 */ /* 0x000fe2000fb5e004 */
[----:B------:R-:W-:Y:S01]  /*ede0*/  IMAD.U32 R6, RZ, RZ, UR10 ;  /* 0x0000000aff067e24 */ /* 0x000fe2000f8e00ff */
[----:B------:R-:W-:Y:S01]  /*edf0*/  ULDC.64 UR10, c[0x0][UR19+0x210] ;  /* 0x00008400130a7abb */ /* 0x000fe20008000a00 */
[----:B------:R-:W-:Y:S01]  /*ee00*/  UIADD3.X UR9, UR9, UR20, UR14, UP0, UP2 ;  /* 0x0000001409097290 */ /* 0x000fe200087e440e */
[----:B------:R-:W-:Y:S01]  /*ee10*/  SHF.R.S32.HI R0, RZ, 0x1f, R9 ;  /* 0x0000001fff007819 */ /* 0x000fe20000011409 */
[----:B------:R-:W-:Y:S01]  /*ee20*/  IMAD R7, R9, UR11, RZ ;  /* 0x0000000b09077c24 */ /* 0x000fe2000f8e02ff */
[----:B------:R-:W-:Y:S01]  /*ee30*/  ULDC.64 UR12, c[0x0][0xba8] ;  /* 0x0002ea00000c7ab9 */ /* 0x000fe20000000a00 */
[----:B------:R-:W-:Y:S01]  /*ee40*/  @!UP1 ULDC UR12, c[0x0][0xb50] ;  /* 0x0002d400000c9ab9 */ /* 0x000fe20000000800 */
[----:B------:R-:W-:Y:S01]  /*ee50*/  @!UP1 ULDC UR13, c[0x0][0xb54] ;  /* 0x0002d500000d9ab9 */ /* 0x000fe20000000800 */
[----:B------:R-:W-:Y:S01]  /*ee60*/  IADD3.X R5, R5, UR9, R6, P2, P3 ;  /* 0x0000000905057c10 */ /* 0x000fe200097e6406 */
[----:B------:R-:W-:-:S02]  /*ee70*/  IMAD R7, R0, UR10, R7 ;  /* 0x0000000a00077c24 */ /* 0x000fc4000f8e0207 */
        /* <DEDUP_REMOVED lines=9> */
.L_x_10509:
[----:B------:R-:W2:Y:S01]  /*ef10*/  LDL R0, [R1+0x18] ;  /* 0x0000180001007983 */ /* 0x000ea20000100800 */
[----:B------:R-:W-:-:S03]  /*ef20*/  LOP3.LUT P0, RZ, R151, 0x3, RZ, 0xc0, !PT ;  /* 0x0000000397ff7812 */ /* 0x000fc6000780c0ff */
[----:B------:R-:W-:Y:S04]  /*ef30*/  SHFL.IDX PT, R6, R10, RZ, 0x1c1f ;  /* 0x001c1fff0a067589 */ /* 0x000fe800000e0000 */
[----:B------:R-:W0:Y:S04]  /*ef40*/  SHFL.IDX PT, R7, R4, RZ, 0x1c1f ;  /* 0x001c1fff04077589 */ /* 0x000e2800000e0000 */
[----:B------:R-:W-:Y:S04]  /*ef50*/  SHFL.IDX PT, R8, R10, 0x1, 0x1c1f ;  /* 0x003c1f000a087f89 */ /* 0x000fe800000e0000 */
[----:B------:R-:W1:Y:S01]  /*ef60*/  SHFL.IDX PT, R9, R4, 0x1, 0x1c1f ;  /* 0x003c1f0004097f89 */ /* 0x000e6200000e0000 */
[----:B--2---:R-:W-:-:S02]  /*ef70*/  VIADD R13, R0, UR40 ;  /* 0x00000028000d7c36 */ /* 0x004fc40008000000 */
[----:B-----5:R-:W-:Y:S02]  /*ef80*/  IMAD R0, R11, R2, RZ ;  /* 0x000000020b007224 */ /* 0x020fe400078e02ff */
[----:B------:R-:W-:-:S03]  /*ef90*/  VIADD R5, R13, 0x8 ;  /* 0x000000080d057836 */ /* 0x000fc60000000000 */
[-C--:B------:R-:W-:Y:S02]  /*efa0*/  ISETP.GE.OR P2, PT, R13, R0.reuse, P0 ;  /* 0x000000000d00720c */ /* 0x080fe40000746670 */
[----:B------:R-:W-:-:S11]  /*efb0*/  ISETP.GE.OR P0, PT, R5, R0, P0 ;  /* 0x000000000500720c */ /* 0x000fd60000706670 */
[----:B0-----:R0:W-:Y:S04]  /*efc0*/  @!P2 ST.E desc[UR52][R6.64], R3 ;  /* 0x000000030600a985 */ /* 0x0011e8000c101934 */
[----:B-1----:R0:W-:Y:S01]  /*efd0*/  @!P0 ST.E desc[UR52][R8.64], R20 ;  /* 0x0000001408008985 */ /* 0x0021e2000c101934 */
[----:B------:R-:W-:-:S13]  /*efe0*/  PLOP3.LUT P0, PT, PT, PT, UP1, 0x80, 0x0 ;  /* 0x000000000000781c */ /* 0x000fda0003f0f018 */
[----:B0-----:R-:W-:Y:S05]  /*eff0*/  @P0 BRA `(.L_x_10510) ;  /* 0x0000000800000947 */ /* 0x001fea0003800000 */
[----:B------:R-:W-:Y:S01]  /*f000*/  IMAD R3, R150, 0x20, R137 ;  /* 0x0000002096037824 */ /* 0x000fe200078e0289 */
[----:B------:R-:W0:Y:S01]  /*f010*/  @P1 LDC R21, c[0x0][0xbec] ;  /* 0x0002fb00ff151b82 */ /* 0x000e220000000800 */
[----:B------:R-:W-:Y:S02]  /*f020*/  ULDC.64 UR12, c[0x0][0xaa0] ;  /* 0x0002a800000c7ab9 */ /* 0x000fe40000000a00 */
[----:B------:R-:W-:Y:S01]  /*f030*/  IMAD.WIDE R28, R3, 0x2, R28 ;  /* 0x00000002031c7825 */ /* 0x000fe200078e021c */
[----:B------:R-:W-:Y:S02]  /*f040*/  UIMAD UR9, UR14, UR12, URZ ;  /* 0x0000000c0e0972a4 */ /* 0x000fe4000f8e023f */
[C---:B------:R-:W-:Y:S02]  /*f050*/  IADD3 R6, P5, R28.reuse, 0x7800, RZ ;  /* 0x000078001c067810 */ /* 0x040fe40007fbe0ff */
[----:B------:R-:W1:Y:S01]  /*f060*/  @P1 LDC R20, c[0x0][0xbf0] ;  /* 0x0002fc00ff141b82 */ /* 0x000e620000000800 */
[----:B------:R-:W-:Y:S01]  /*f070*/  UIMAD.WIDE.U32 UR10, UR4, UR12, URZ ;  /* 0x0000000c040a72a5 */ /* 0x000fe2000f8e003f */
[----:B------:R-:W-:-:S02]  /*f080*/  IADD3 R9, P0, R28, 0x1800, RZ ;  /* 0x000018001c097810 */ /* 0x000fc40007f1e0ff */
[----:B------:R-:W-:Y:S01]  /*f090*/  LOP3.LUT R3, R6, 0x180, RZ, 0xc0, !PT ;  /* 0x0000018006037812 */ /* 0x000fe200078ec0ff */
[----:B------:R-:W-:Y:S01]  /*f0a0*/  UIMAD UR9, UR4, UR13, UR9 ;  /* 0x0000000d040972a4 */ /* 0x000fe2000f8e0209 */
[C---:B------:R-:W-:Y:S01]  /*f0b0*/  IADD3 R13, P2, R28.reuse, 0x3000, RZ ;  /* 0x000030001c0d7810 */ /* 0x040fe20007f5e0ff */
[----:B------:R-:W-:Y:S01]  /*f0c0*/  IMAD.X R33, RZ, RZ, R29, P5 ;  /* 0x000000ffff217224 */ /* 0x000fe200028e061d */
[----:B------:R-:W-:Y:S01]  /*f0d0*/  SHF.R.U64 R3, R3, 0x3, RZ ;  /* 0x0000000303037819 */ /* 0x000fe200000012ff */
[----:B------:R-:W-:Y:S01]  /*f0e0*/  UIADD3 UR11, UR11, UR9, URZ ;  /* 0x000000090b0b7290 */ /* 0x000fe2000fffe03f */
[C---:B------:R-:W-:Y:S01]  /*f0f0*/  IADD3 R25, P3, R28.reuse, 0x4800, RZ ;  /* 0x000048001c197810 */ /* 0x040fe20007f7e0ff */
[----:B------:R-:W-:Y:S01]  /*f100*/  ULDC.64 UR12, c[0x0][0xae8] ;  /* 0x0002ba00000c7ab9 */ /* 0x000fe20000000a00 */
[----:B------:R-:W-:Y:S01]  /*f110*/  LOP3.LUT R32, R3, R6, RZ, 0x3c, !PT ;  /* 0x0000000603207212 */ /* 0x000fe200078e3cff */
[----:B------:R-:W-:Y:S01]  /*f120*/  IMAD R3, R149, 0x60, R150 ;  /* 0x0000006095037824 */ /* 0x000fe200078e0296 */
[----:B------:R-:W-:Y:S01]  /*f130*/  UIMAD.WIDE.U32 UR10, UR41, UR12, UR10 ;  /* 0x0000000c290a72a5 */ /* 0x000fe2000f8e000a */
[----:B------:R-:W-:Y:S01]  /*f140*/  IADD3 R31, P4, R28, 0x6000, RZ ;  /* 0x000060001c1f7810 */ /* 0x000fe20007f9e0ff */
[----:B------:R-:W-:Y:S01]  /*f150*/  USHF.R.S32.HI UR4, URZ, 0x1f, UR8 ;  /* 0x0000001f3f047899 */ /* 0x000fe20008011408 */
[----:B------:R-:W-:Y:S01]  /*f160*/  VIADD R38, R3, UR40 ;  /* 0x0000002803267c36 */ /* 0x000fe20008000000 */
[----:B------:R-:W-:Y:S01]  /*f170*/  UIMAD UR11, UR41, UR13, UR11 ;  /* 0x0000000d290b72a4 */ /* 0x000fe2000f8e020b */
[----:B------:R-:W-:Y:S01]  /*f180*/  LOP3.LUT R8, R9, 0x180, RZ, 0xc0, !PT ;  /* 0x0000018009087812 */ /* 0x000fe200078ec0ff */
[----:B------:R-:W5:Y:S01]  /*f190*/  LD.E.128 R32, desc[UR52][R32.64] ;  /* 0x0000003420207980 */ /* 0x000f62000c101d00 */
[----:B------:R-:W-:Y:S01]  /*f1a0*/  ULDC.64 UR12, c[0x0][0xaf0] ;  /* 0x0002bc00000c7ab9 */ /* 0x000fe20000000a00 */
[----:B0-----:R-:W-:Y:S01]  /*f1b0*/  @P1 IMAD.HI.U32 R3, R38, R21, RZ ;  /* 0x0000001526031227 */ /* 0x001fe200078e00ff */
[----:B------:R-:W-:Y:S01]  /*f1c0*/  UIMAD UR4, UR4, UR12, URZ ;  /* 0x0000000c040472a4 */ /* 0x000fe2000f8e023f */
[----:B------:R-:W-:-:S02]  /*f1d0*/  LOP3.LUT R12, R13, 0x180, RZ, 0xc0, !PT ;  /* 0x000001800d0c7812 */ /* 0x000fc400078ec0ff */
[----:B------:R-:W-:Y:S02]  /*f1e0*/  LOP3.LUT R24, R25, 0x180, RZ, 0xc0, !PT ;  /* 0x0000018019187812 */ /* 0x000fe400078ec0ff */
[----:B------:R-:W-:Y:S02]  /*f1f0*/  LOP3.LUT R30, R31, 0x180, RZ, 0xc0, !PT ;  /* 0x000001801f1e7812 */ /* 0x000fe400078ec0ff */
[----:B------:R-:W-:Y:S01]  /*f200*/  LOP3.LUT R5, R28, 0x180, RZ, 0xc0, !PT ;  /* 0x000001801c057812 */ /* 0x000fe200078ec0ff */
[----:B------:R-:W-:Y:S01]  /*f210*/  IMAD.MOV.U32 R37, RZ, RZ, R38 ;  /* 0x000000ffff257224 */ /* 0x000fe200078e0026 */
[----:B------:R-:W-:Y:S01]  /*f220*/  UIMAD UR4, UR8, UR13, UR4 ;  /* 0x0000000d080472a4 */ /* 0x000fe2000f8e0204 */
[----:B-1----:R-:W-:Y:S01]  /*f230*/  @P1 SHF.R.U32.HI R37, RZ, R20, R3 ;  /* 0x00000014ff251219 */ /* 0x002fe20000011603 */
[----:B------:R-:W-:Y:S01]  /*f240*/  UIMAD.WIDE.U32 UR8, UR8, UR12, UR10 ;  /* 0x0000000c080872a5 */ /* 0x000fe2000f8e000a */
[----:B------:R-:W-:Y:S02]  /*f250*/  SHF.R.U64 R8, R8, 0x3, RZ ;  /* 0x0000000308087819 */ /* 0x000fe400000012ff */
[----:B------:R-:W-:-:S02]  /*f260*/  SHF.R.U64 R12, R12, 0x3, RZ ;  /* 0x000000030c0c7819 */ /* 0x000fc400000012ff */
[----:B------:R-:W-:Y:S02]  /*f270*/  SHF.R.U64 R24, R24, 0x3, RZ ;  /* 0x0000000318187819 */ /* 0x000fe400000012ff */
[----:B------:R-:W-:Y:S02]  /*f280*/  SHF.R.U64 R30, R30, 0x3, RZ ;  /* 0x000000031e1e7819 */ /* 0x000fe400000012ff */
[----:B------:R-:W-:Y:S01]  /*f290*/  SHF.R.U64 R5, R5, 0x3, RZ ;  /* 0x0000000305057819 */ /* 0x000fe200000012ff */
[----:B------:R-:W-:Y:S01]  /*f2a0*/  UIADD3 UR4, UR9, UR4, URZ ;  /* 0x0000000409047290 */ /* 0x000fe2000fffe03f */
[----:B------:R-:W-:Y:S01]  /*f2b0*/  LOP3.LUT R8, R8, R9, RZ, 0x3c, !PT ;  /* 0x0000000908087212 */ /* 0x000fe200078e3cff */
[----:B------:R-:W-:Y:S01]  /*f2c0*/  IMAD.MOV R39, RZ, RZ, -R37 ;  /* 0x000000ffff277224 */ /* 0x000fe200078e0a25 */
        /* <DEDUP_REMOVED lines=10> */
[----:B------:R-:W-:Y:S01]  /*f370*/  ULDC.64 UR10, c[0x0][0xae0] ;  /* 0x0002b800000a7ab9 */ /* 0x000fe20000000a00 */
[----:B------:R-:W-:Y:S01]  /*f380*/  IMAD.U32 R20, RZ, RZ, UR8 ;  /* 0x00000008ff147e24 */ /* 0x000fe2000f8e00ff */
[----:B------:R-:W5:Y:S01]  /*f390*/  LD.E.128 R8, desc[UR52][R8.64] ;  /* 0x0000003408087980 */ /* 0x000f62000c101d00 */
[----:B------:R-:W-:Y:S01]  /*f3a0*/  IMAD.U32 R21, RZ, RZ, UR9 ;  /* 0x00000009ff157e24 */ /* 0x000fe2000f8e00ff */
[----:B------:R-:W-:Y:S01]  /*f3b0*/  ULDC.64 UR8, c[0x0][0xad8] ;  /* 0x0002b60000087ab9 */ /* 0x000fe20000000a00 */
[----:B------:R-:W-:Y:S01]  /*f3c0*/  IMAD R21, R2, R39, R38 ;  /* 0x0000002702157224 */ /* 0x000fe200078e0226 */
[----:B------:R-:W5:Y:S01]  /*f3d0*/  LD.E.128 R4, desc[UR52][R4.64] ;  /* 0x0000003404047980 */ /* 0x000f62000c101d00 */
[----:B------:R-:W-:-:S02]  /*f3e0*/  IMAD.U32 R3, RZ, RZ, UR4 ;  /* 0x00000004ff037e24 */ /* 0x000fc4000f8e00ff */
[----:B------:R-:W-:Y:S01]  /*f3f0*/  IMAD R36, R36, UR10, RZ ;  /* 0x0000000a24247c24 */ /* 0x000fe2000f8e02ff */
[----:B------:R-:W5:Y:S01]  /*f400*/  LD.E.128 R12, desc[UR52][R12.64] ;  /* 0x000000340c0c7980 */ /* 0x000f62000c101d00 */
[----:B------:R-:W-:Y:S01]  /*f410*/  IMAD.MOV.U32 R2, RZ, RZ, R20 ;  /* 0x000000ffff027224 */ /* 0x000fe200078e0014 */
[----:B------:R-:W-:Y:S02]  /*f420*/  SHF.R.S32.HI R20, RZ, 0x1f, R21 ;  /* 0x0000001fff147819 */ /* 0x000fe40000011415 */
[----:B------:R-:W5:Y:S01]  /*f430*/  LD.E.128 R24, desc[UR52][R24.64] ;  /* 0x0000003418187980 */ /* 0x000f62000c101d00 */
[----:B------:R-:W-:-:S03]  /*f440*/  IMAD R39, R37, UR11, R36 ;  /* 0x0000000b25277c24 */ /* 0x000fc6000f8e0224 */
        /* <DEDUP_REMOVED lines=8> */
[----:B------:R-:W-:Y:S02]  /*f4d0*/  IMAD.IADD R3, R3, 0x1, R39 ;  /* 0x0000000103037824 */ /* 0x000fe400078e0227 */
[----:B------:R-:W-:-:S02]  /*f4e0*/  IMAD R20, R20, UR8, RZ ;  /* 0x0000000814147c24 */ /* 0x000fc4000f8e02ff */
[----:B------:R-:W-:Y:S01]  /*f4f0*/  VIADD R43, R150, UR40 ;  /* 0x00000028962b7c36 */ /* 0x000fe20008000000 */
        /* <DEDUP_REMOVED lines=9> */
[----:B0-----:R0:W1:Y:S01]  /*f590*/  SHFL.IDX PT, R20, R40, RZ, 0x1c1f ;  /* 0x001c1fff28147589 */ /* 0x00106200000e0000 */
[----:B------:R-:W-:Y:S03]  /*f5a0*/  BSSY B1, `(.L_x_10511) ;  /* 0x0000012000017945 */ /* 0x000fe60003800000 */
[----:B------:R0:W2:Y:S01]  /*f5b0*/  SHFL.IDX PT, R21, R41, RZ, 0x1c1f ;  /* 0x001c1fff29157589 */ /* 0x0000a200000e0000 */
[----:B------:R-:W-:Y:S01]  /*f5c0*/  SYNCS.ARRIVE.TRANS64.RED.A1T0 RZ, [UR4], RZ ;  /* 0x000000ffffff79a7 */ /* 0x000fe20008100404 */
        /* <DEDUP_REMOVED lines=15> */
.L_x_10512:
[----:B------:R-:W-:Y:S05]  /*f6c0*/  BSYNC B1 ;  /* 0x0000000000017941 */ /* 0x000fea0003800000 */
.L_x_10511:
[----:B---3--:R-:W-:Y:S01]  /*f6d0*/  VIADD R3, R43, 0x60 ;  /* 0x000000602b037836 */ /* 0x008fe20000000000 */
[----:B-----5:R3:W4:Y:S04]  /*f6e0*/  SHFL.IDX PT, R5, R41, 0x1, 0x1c1f ;  /* 0x003c1f0029057f89 */ /* 0x02072800000e0000 */
[----:B------:R-:W-:Y:S01]  /*f6f0*/  ISETP.GE.AND P0, PT, R3, R0, PT ;  /* 0x000000000300720c */ /* 0x000fe20003f06270 */
[----:B------:R3:W0:-:S12]  /*f700*/  SHFL.IDX PT, R4, R40, 0x1, 0x1c1f ;  /* 0x003c1f0028047f89 */ /* 0x00061800000e0000 */
[----:B---3--:R-:W-:Y:S05]  /*f710*/  @P0 BRA `(.L_x_10513) ;  /* 0x0000001400840947 */ /* 0x008fea0003800000 */
[----:B------:R-:W-:Y:S02]  /*f720*/  ULDC UR4, c[0x0][0xac8] ;  /* 0x0002b20000047ab9 */ /* 0x000fe40000000800 */
[----:B------:R-:W-:Y:S02]  /*f730*/  ISETP.GE.AND P2, PT, R138, UR4, PT ;  /* 0x000000048a007c0c */ /* 0x000fe4000bf46270 */
[----:B------:R-:W-:-:S11]  /*f740*/  ISETP.GE.AND P1, PT, R137, UR4, PT ;  /* 0x0000000489007c0c */ /* 0x000fd6000bf26270 */
[C---:B0-----:R-:W-:Y:S02]  /*f750*/  @!P2 LEA R6, P0, R138.reuse, R4, 0x1 ;  /* 0x000000048a06a211 */ /* 0x041fe400078008ff */
[----:B----4-:R-:W-:Y:S02]  /*f760*/  @!P1 IMAD.WIDE R2, R137, 0x2, R4 ;  /* 0x0000000289029825 */ /* 0x010fe400078e0204 */
        /* <DEDUP_REMOVED lines=9> */
.L_x_10510:
[----:B------:R-:W-:Y:S01]  /*f800*/  ULDC.64 UR12, c[0x0][0xb08] ;  /* 0x0002c200000c7ab9 */ /* 0x000fe20000000a00 */
[----:B------:R-:W0:Y:S01]  /*f810*/  @P1 LDC R4, c[0x0][0xbec] ;  /* 0x0002fb00ff041b82 */ /* 0x000e220000000800 */
[----:B------:R-:W-:Y:S01]  /*f820*/  UIMAD UR9, UR14, UR12, URZ ;  /* 0x0000000c0e0972a4 */ /* 0x000fe2000f8e023f */
[----:B------:R-:W-:Y:S01]  /*f830*/  IMAD.MOV.U32 R7, RZ, RZ, R15 ;  /* 0x000000ffff077224 */ /* 0x000fe200078e000f */
[----:B------:R-:W-:Y:S01]  /*f840*/  UIMAD.WIDE.U32 UR10, UR4, UR12, URZ ;  /* 0x0000000c040a72a5 */ /* 0x000fe2000f8e003f */
[----:B------:R-:W-:Y:S01]  /*f850*/  ISETP.GE.AND P0, PT, R13, R0, PT ;  /* 0x000000000d00720c */ /* 0x000fe20003f06270 */
[----:B------:R-:W-:Y:S01]  /*f860*/  UIMAD UR9, UR4, UR13, UR9 ;  /* 0x0000000d040972a4 */ /* 0x000fe2000f8e0209 */
[C---:B------:R-:W-:Y:S01]  /*f870*/  VIADD R27, R16.reuse, 0x8 ;  /* 0x00000008101b7836 */ /* 0x040fe20000000000 */
[----:B------:R-:W-:Y:S01]  /*f880*/  USHF.R.S32.HI UR4, URZ, 0x1f, UR8 ;  /* 0x0000001f3f047899 */ /* 0x000fe20008011408 */
[----:B------:R-:W1:Y:S01]  /*f890*/  @P1 LDC R3, c[0x0][0xbf0] ;  /* 0x0002fc00ff031b82 */ /* 0x000e620000000800 */
[----:B------:R-:W-:Y:S01]  /*f8a0*/  UIADD3 UR11, UR11, UR9, URZ ;  /* 0x000000090b0b7290 */ /* 0x000fe2000fffe03f */
[----:B------:R-:W-:Y:S01]  /*f8b0*/  VIADD R29, R16, 0x10 ;  /* 0x00000010101d7836 */ /* 0x000fe20000000000 */
        /* <DEDUP_REMOVED lines=10> */
[----:B------:R-:W-:Y:S01]  /*f960*/  SHF.R.S32.HI R31, RZ, 0x1f, R147 ;  /* 0x0000001fff1f7819 */ /* 0x000fe20000011493 */
[----:B0-----:R-:W-:Y:S01]  /*f970*/  @P1 IMAD.HI.U32 R4, R15, R4, RZ ;  /* 0x000000040f041227 */ /* 0x001fe200078e00ff */
[----:B------:R-:W-:Y:S01]  /*f980*/  SHF.R.S32.HI R32, RZ, 0x1f, R148 ;  /* 0x0000001fff207819 */ /* 0x000fe20000011494 */
[----:B------:R-:W-:-:S02]  /*f990*/  UIMAD UR4, UR8, UR13, UR4 ;  /* 0x0000000d080472a4 */ /* 0x000fc4000f8e0204 */
[----:B------:R-:W-:-:S03]  /*f9a0*/  UIMAD.WIDE.U32 UR8, UR8, UR12, UR10 ;  /* 0x0000000c080872a5 */ /* 0x000fc6000f8e000a */
[----:B------:R-:W-:Y:S01]  /*f9b0*/  ULDC.64 UR10, c[0x0][0xb48] ;  /* 0x0002d200000a7ab9 */ /* 0x000fe20000000a00 */
[----:B------:R-:W-:Y:S01]  /*f9c0*/  UIADD3 UR9, UR9, UR4, URZ ;  /* 0x0000000409097290 */ /* 0x000fe2000fffe03f */
[----:B-1----:R-:W-:Y:S01]  /*f9d0*/  @P1 SHF.R.U32.HI R7, RZ, R3, R4 ;  /* 0x00000003ff071219 */ /* 0x002fe20000011604 */
[----:B------:R-:W-:Y:S02]  /*f9e0*/  UIADD3 UR4, UR42, 0x2d820, URZ ;  /* 0x0002d8202a047890 */ /* 0x000fe4000fffe03f */
[----:B------:R-:W-:Y:S01]  /*f9f0*/  UIMAD.WIDE.U32 UR8, UR38, UR10, UR8 ;  /* 0x0000000a260872a5 */ /* 0x000fe2000f8e0008 */
[--C-:B------:R-:W-:Y:S01]  /*fa00*/  SHF.R.S32.HI R3, RZ, 0x1f, R7.reuse ;  /* 0x0000001fff037819 */ /* 0x100fe20000011407 */
[----:B------:R-:W-:Y:S01]  /*fa10*/  IMAD.MOV R9, RZ, RZ, -R7 ;  /* 0x000000ffff097224 */ /* 0x000fe200078e0a07 */
[----:B------:R-:W-:Y:S02]  /*fa20*/  UPRMT UR4, URZ, 0x654, UR4 ;  /* 0x000006543f047896 */ /* 0x000fe40008000004 */
[----:B------:R-:W-:Y:S01]  /*fa30*/  UIMAD UR38, UR38, UR11, UR9 ;  /* 0x0000000b262672a4 */ /* 0x000fe2000f8e0209 */
[----:B------:R-:W-:-:S02]  /*fa40*/  IMAD R9, R2, R9, R15 ;  /* 0x0000000902097224 */ /* 0x000fc400078e020f */
[----:B------:R-:W-:Y:S01]  /*fa50*/  ULDC.64 UR10, c[0x0][0xb30] ;  /* 0x0002cc00000a7ab9 */ /* 0x000fe20000000a00 */
[----:B------:R-:W-:Y:S02]  /*fa60*/  IMAD.U32 R2, RZ, RZ, UR8 ;  /* 0x00000008ff027e24 */ /* 0x000fe4000f8e00ff */
[----:B------:R-:W-:Y:S01]  /*fa70*/  IMAD R4, R3, UR10, RZ ;  /* 0x0000000a03047c24 */ /* 0x000fe2000f8e02ff */
[----:B------:R-:W-:Y:S01]  /*fa80*/  SYNCS.ARRIVE.TRANS64.RED.A1T0 RZ, [UR4], RZ ;  /* 0x000000ffffff79a7 */ /* 0x000fe20008100404 */
        /* <DEDUP_REMOVED lines=17> */
[----:B------:R-:W-:Y:S02]  /*fba0*/  ULDC UR4, c[0x0][0xac8] ;  /* 0x0002b20000047ab9 */ /* 0x000fe40000000800 */
[----:B------:R-:W-:Y:S02]  /*fbb0*/  ISETP.GE.AND P5, PT, R16, UR4, PT ;  /* 0x0000000410007c0c */ /* 0x000fe4000bfa6270 */
[----:B------:R-:W-:Y:S02]  /*fbc0*/  ISETP.GE.AND P4, PT, R27, UR4, PT ;  /* 0x000000041b007c0c */ /* 0x000fe4000bf86270 */
[----:B------:R-:W-:Y:S02]  /*fbd0*/  ISETP.GE.AND P3, PT, R29, UR4, PT ;  /* 0x000000041d007c0c */ /* 0x000fe4000bf66270 */
[----:B------:R-:W-:Y:S02]  /*fbe0*/  ISETP.GE.AND P0, PT, R139, UR4, PT ;  /* 0x000000048b007c0c */ /* 0x000fe4000bf06270 */
[----:B------:R-:W-:-:S05]  /*fbf0*/  ISETP.GE.AND P1, PT, R148, UR4, PT ;  /* 0x0000000494007c0c */ /* 0x000fca000bf26270 */
[CC--:B-1----:R-:W-:Y:S02]  /*fc00*/  @!P5 LEA R2, P6, R16.reuse, R24.reuse, 0x2 ;  /* 0x000000181002d211 */ /* 0x0c2fe400078c10ff */
[CC--:B------:R-:W-:Y:S02]  /*fc10*/  @!P4 LEA R6, P2, R27.reuse, R24.reuse, 0x2 ;  /* 0x000000181b06c211 */ /* 0x0c0fe400078410ff */
[-C--:B--2---:R-:W-:Y:S02]  /*fc20*/  @!P5 LEA.HI.X R3, R16, R21.reuse, R25, 0x2, P6 ;  /* 0x000000151003d211 */ /* 0x084fe400030f1419 */
[----:B------:R-:W-:Y:S02]  /*fc30*/  @!P4 LEA.HI.X R7, R27, R21, R26, 0x2, P2 ;  /* 0x000000151b07c211 */ /* 0x000fe400010f141a */
[----:B------:R-:W-:Y:S01]  /*fc40*/  @!P3 LEA R8, P6, R29, R24, 0x2 ;  /* 0x000000181d08b211 */ /* 0x000fe200078c10ff */
[----:B------:R1:W-:Y:S01]  /*fc50*/  @!P5 ST.E.64 desc[UR52][R2.64], R88 ;  /* 0x000000580200d985 */ /* 0x0003e2000c101b34 */
[----:B------:R-:W-:-:S02]  /*fc60*/  ISETP.GE.AND P2, PT, R147, UR4, PT ;  /* 0x0000000493007c0c */ /* 0x000fc4000bf46270 */
[-C--:B------:R-:W-:Y:S01]  /*fc70*/  @!P3 LEA.HI.X R9, R29, R21.reuse, R28, 0x2, P6 ;  /* 0x000000151d09b211 */ /* 0x080fe200030f141c */
[----:B------:R2:W-:Y:S01]  /*fc80*/  @!P4 ST.E.64 desc[UR52][R6.64], R92 ;  /* 0x0000005c0600c985 */ /* 0x0005e2000c101b34 */
[CC--:B------:R-:W-:Y:S02]  /*fc90*/  @!P0 LEA R10, P4, R139.reuse, R24.reuse, 0x2 ;  /* 0x000000188b0a8211 */ /* 0x0c0fe400078810ff */
[----:B------:R-:W-:Y:S01]  /*fca0*/  @!P1 LEA R12, P5, R148, R24, 0x2 ;  /* 0x00000018940c9211 */ /* 0x000fe200078a10ff */
[----:B------:R3:W-:Y:S01]  /*fcb0*/  @!P3 ST.E.64 desc[UR52][R8.64], R96 ;  /* 0x000000600800b985 */ /* 0x0007e2000c101b34 */
[----:B------:R-:W-:Y:S02]  /*fcc0*/  ISETP.GE.AND P3, PT, R146, UR4, PT ;  /* 0x0000000492007c0c */ /* 0x000fe4000bf66270 */
[-C--:B------:R-:W-:Y:S02]  /*fcd0*/  @!P0 LEA.HI.X R11, R139, R21.reuse, R30, 0x2, P4 ;  /* 0x000000158b0b8211 */ /* 0x080fe400020f141e */
[----:B------:R-:W-:-:S02]  /*fce0*/  @!P1 LEA.HI.X R13, R148, R21, R32, 0x2, P5 ;  /* 0x00000015940d9211 */ /* 0x000fc400028f1420 */
[-C--:B------:R-:W-:Y:S01]  /*fcf0*/  @!P2 LEA R14, P6, R147, R24.reuse, 0x2 ;  /* 0x00000018930ea211 */ /* 0x080fe200078c10ff */
[----:B------:R4:W-:Y:S01]  /*fd00*/  @!P0 ST.E.64 desc[UR52][R10.64], R100 ;  /* 0x000000640a008985 */ /* 0x0009e2000c101b34 */
[----:B------:R-:W-:Y:S02]  /*fd10*/  ISETP.GE.AND P4, PT, R145, UR4, PT ;  /* 0x0000000491007c0c */ /* 0x000fe4000bf86270 */
[----:B------:R-:W-:Y:S01]  /*fd20*/  @!P2 LEA.HI.X R15, R147, R21, R31, 0x2, P6 ;  /* 0x00000015930fa211 */ /* 0x000fe200030f141f */
[----:B------:R5:W-:Y:S01]  /*fd30*/  @!P1 ST.E.64 desc[UR52][R12.64], R104 ;  /* 0x000000680c009985 */ /* 0x000be2000c101b34 */
[----:B------:R-:W-:Y:S02]  /*fd40*/  ISETP.GE.AND P1, PT, R143, UR4, PT ;  /* 0x000000048f007c0c */ /* 0x000fe4000bf26270 */
[----:B-1----:R-:W-:Y:S01]  /*fd50*/  @!P3 LEA R2, P5, R146, R24, 0x2 ;  /* 0x000000189202b211 */ /* 0x002fe200078a10ff */
[----:B------:R1:W-:Y:S01]  /*fd60*/  @!P2 ST.E.64 desc[UR52][R14.64], R108 ;  /* 0x0000006c0e00a985 */ /* 0x0003e2000c101b34 */
[----:B------:R-:W-:-:S02]  /*fd70*/  ISETP.GE.AND P2, PT, R144, UR4, PT ;  /* 0x0000000490007c0c */ /* 0x000fc4000bf46270 */
[----:B------:R-:W-:Y:S02]  /*fd80*/  ISETP.GE.AND P0, PT, R142, UR4, PT ;  /* 0x000000048e007c0c */ /* 0x000fe4000bf06270 */
[-C--:B------:R-:W-:Y:S02]  /*fd90*/  @!P3 LEA.HI.X R3, R146, R21.reuse, R157, 0x2, P5 ;  /* 0x000000159203b211 */ /* 0x080fe400028f149d */
[----:B------:R-:W-:Y:S02]  /*fda0*/  ISETP.GE.AND P5, PT, R141, UR4, PT ;  /* 0x000000048d007c0c */ /* 0x000fe4000bfa6270 */
[C---:B--2---:R-:W-:Y:S01]  /*fdb0*/  @!P4 LEA R6, P6, R145.reuse, R24, 0x2 ;  /* 0x000000189106c211 */ /* 0x044fe200078c10ff */
[----:B------:R2:W-:Y:S03]  /*fdc0*/  @!P3 ST.E.64 desc[UR52][R2.64], R112 ;  /* 0x000000700200b985 */ /* 0x0005e6000c101b34 */
[----:B------:R-:W-:-:S02]  /*fdd0*/  @!P4 LEA.HI.X R7, R145, R21, R156, 0x2, P6 ;  /* 0x000000159107c211 */ /* 0x000fc400030f149c */
[-C--:B---3--:R-:W-:Y:S02]  /*fde0*/  @!P2 LEA R8, P3, R144, R24.reuse, 0x2 ;  /* 0x000000189008a211 */ /* 0x088fe400078610ff */
[-C--:B----4-:R-:W-:Y:S01]  /*fdf0*/  @!P1 LEA R10, P6, R143, R24.reuse, 0x2 ;  /* 0x000000188f0a9211 */ /* 0x090fe200078c10ff */
[----:B------:R2:W-:Y:S01]  /*fe00*/  @!P4 ST.E.64 desc[UR52][R6.64], R116 ;  /* 0x000000740600c985 */ /* 0x0005e2000c101b34 */
[-C--:B-----5:R-:W-:Y:S02]  /*fe10*/  @!P0 LEA R12, P4, R142, R24.reuse, 0x2 ;  /* 0x000000188e0c8211 */ /* 0x0a0fe400078810ff */
[-C--:B------:R-:W-:Y:S02]  /*fe20*/  @!P2 LEA.HI.X R9, R144, R21.reuse, R155, 0x2, P3 ;  /* 0x000000159009a211 */ /* 0x080fe400018f149b */
[----:B-1----:R-:W-:Y:S02]  /*fe30*/  @!P5 LEA R14, P3, R141, R24, 0x2 ;  /* 0x000000188d0ed211 */ /* 0x002fe400078610ff */
[-C--:B------:R-:W-:Y:S01]  /*fe40*/  @!P1 LEA.HI.X R11, R143, R21.reuse, R154, 0x2, P6 ;  /* 0x000000158f0b9211 */ /* 0x080fe200030f149a */
[----:B------:R2:W-:Y:S01]  /*fe50*/  @!P2 ST.E.64 desc[UR52][R8.64], R120 ;  /* 0x000000780800a985 */ /* 0x0005e2000c101b34 */
[----:B------:R-:W-:-:S02]  /*fe60*/  @!P0 LEA.HI.X R13, R142, R21, R153, 0x2, P4 ;  /* 0x000000158e0d8211 */ /* 0x000fc400020f1499 */
[----:B------:R-:W-:Y:S01]  /*fe70*/  @!P5 LEA.HI.X R15, R141, R21, R152, 0x2, P3 ;  /* 0x000000158d0fd211 */ /* 0x000fe200018f1498 */
[----:B------:R2:W-:Y:S04]  /*fe80*/  @!P1 ST.E.64 desc[UR52][R10.64], R124 ;  /* 0x0000007c0a009985 */ /* 0x0005e8000c101b34 */
[----:B------:R2:W-:Y:S04]  /*fe90*/  @!P0 ST.E.64 desc[UR52][R12.64], R128 ;  /* 0x000000800c008985 */ /* 0x0005e8000c101b34 */
[----:B------:R2:W-:Y:S02]  /*fea0*/  @!P5 ST.E.64 desc[UR52][R14.64], R132 ;  /* 0x000000840e00d985 */ /* 0x0005e4000c101b34 */
.L_x_10515:
[----:B------:R-:W-:Y:S05]  /*feb0*/  BSYNC B1 ;  /* 0x0000000000017941 */ /* 0x000fea0003800000 */
.L_x_10514:
[----:B------:R-:W-:Y:S01]  /*fec0*/  ISETP.GE.AND P0, PT, R5, R0, PT ;  /* 0x000000000500720c */ /* 0x000fe20003f06270 */
[----:B0-----:R-:W0:Y:S04]  /*fed0*/  SHFL.IDX PT, R20, R20, 0x1, 0x1c1f ;  /* 0x003c1f0014147f89 */ /* 0x001e2800000e0000 */
[----:B--2---:R2:W3:Y:S08]  /*fee0*/  SHFL.IDX PT, R14, R4, 0x1, 0x1c1f ;  /* 0x003c1f00040e7f89 */ /* 0x0044f000000e0000 */
[----:B--2---:R-:W-:Y:S05]  /*fef0*/  @P0 BRA `(.L_x_10513) ;  /* 0x0000000c008c0947 */ /* 0x004fea0003800000 */
[----:B------:R-:W-:Y:S02]  /*ff00*/  ULDC UR4, c[0x0][0xac8] ;  /* 0x0002b20000047ab9 */ /* 0x000fe40000000800 */
[----:B------:R-:W-:Y:S02]  /*ff10*/  ISETP.GE.AND P1, PT, R16, UR4, PT ;  /* 0x0000000410007c0c */ /* 0x000fe4000bf26270 */
[----:B------:R-:W-:Y:S02]  /*ff20*/  ISETP.GE.AND P0, PT, R27, UR4, PT ;  /* 0x000000041b007c0c */ /* 0x000fe4000bf06270 */
[----:B------:R-:W-:Y:S02]  /*ff30*/  ISETP.GE.AND P3, PT, R29, UR4, PT ;  /* 0x000000041d007c0c */ /* 0x000fe4000bf66270 */
[----:B------:R-:W-:Y:S02]  /*ff40*/  ISETP.GE.AND P2, PT, R139, UR4, PT ;  /* 0x000000048b007c0c */ /* 0x000fe4000bf46270 */
[----:B------:R-:W-:-:S05]  /*ff50*/  ISETP.GE.AND P4, PT, R148, UR4, PT ;  /* 0x0000000494007c0c */ /* 0x000fca000bf86270 */
[CC--:B---3--:R-:W-:Y:S02]  /*ff60*/  @!P1 LEA R2, P6, R16.reuse, R14.reuse, 0x2 ;  /* 0x0000000e10029211 */ /* 0x0c8fe400078c10ff */
[C---:B------:R-:W-:Y:S02]  /*ff70*/  @!P0 LEA R4, P5, R27.reuse, R14, 0x2 ;  /* 0x0000000e1b048211 */ /* 0x040fe400078a10ff */
[-C--:B0-----:R-:W-:Y:S02]  /*ff80*/  @!P1 LEA.HI.X R3, R16, R20.reuse, R25, 0x2, P6 ;  /* 0x0000001410039211 */ /* 0x081fe400030f1419 */
[----:B------:R-:W-:Y:S02]  /*ff90*/  @!P0 LEA.HI.X R5, R27, R20, R26, 0x2, P5 ;  /* 0x000000141b058211 */ /* 0x000fe400028f141a */
[-C--:B------:R-:W-:Y:S01]  /*ffa0*/  @!P3 LEA R6, P6, R29, R14.reuse, 0x2 ;  /* 0x0000000e1d06b211 */ /* 0x080fe200078c10ff */
[----:B------:R0:W-:Y:S01]  /*ffb0*/  @!P1 ST.E.64 desc[UR52][R2.64], R90 ;  /* 0x0000005a02009985 */ /* 0x0001e2000c101b34 */
[----:B------:R-:W-:-:S02]  /*ffc0*/  @!P2 LEA R8, P5, R139, R14, 0x2 ;  /* 0x0000000e8b08a211 */ /* 0x000fc400078a10ff */
[----:B------:R-:W-:Y:S01]  /*ffd0*/  @!P3 LEA.HI.X R7, R29, R20, R28, 0x2, P6 ;  /* 0x000000141d07b211 */ /* 0x000fe200030f141c */
[----:B------:R2:W-:Y:S01]  /*ffe0*/  @!P0 ST.E.64 desc[UR52][R4.64], R94 ;  /* 0x0000005e04008985 */ /* 0x0005e2000c101b34 */
[----:B------:R-:W-:Y:S02]  /*fff0*/  ISETP.GE.AND P0, PT, R147, UR4, PT ;  /* 0x0000000493007c0c */ /* 0x000fe4000bf06270 */
[----:B------:R-:W-:Y:S01]  /*10000*/  @!P4 LEA R10, P6, R148, R14, 0x2 ;  /* 0x0000000e940ac211 */ /* 0x000fe200078c10ff */
[----:B------:R3:W-:Y:S01]  /*10010*/  @!P3 ST.E.64 desc[UR52][R6.64], R98 ;  /* 0x000000620600b985 */ /* 0x0007e2000c101b34 */
[-C--:B------:R-:W-:Y:S02]  /*10020*/  @!P2 LEA.HI.X R9, R139, R20.reuse, R30, 0x2, P5 ;  /* 0x000000148b09a211 */ /* 0x080fe400028f141e */
[----:B------:R-:W-:Y:S02]  /*10030*/  ISETP.GE.AND P1, PT, R146, UR4, PT ;  /* 0x0000000492007c0c */ /* 0x000fe4000bf26270 */
[----:B------:R-:W-:Y:S01]  /*10040*/  @!P4 LEA.HI.X R11, R148, R20, R32, 0x2, P6 ;  /* 0x00000014940bc211 */ /* 0x000fe200030f1420 */
[----:B------:R4:W-:Y:S01]  /*10050*/  @!P2 ST.E.64 desc[UR52][R8.64], R102 ;  /* 0x000000660800a985 */ /* 0x0009e2000c101b34 */
[----:B------:R-:W-:-:S02]  /*10060*/  ISETP.GE.AND P3, PT, R144, UR4, PT ;  /* 0x0000000490007c0c */ /* 0x000fc4000bf66270 */
[----:B------:R-:W-:Y:S01]  /*10070*/  ISETP.GE.AND P2, PT, R143, UR4, PT ;  /* 0x000000048f007c0c */ /* 0x000fe2000bf46270 */
[----:B------:R5:W-:Y:S01]  /*10080*/  @!P4 ST.E.64 desc[UR52][R10.64], R106 ;  /* 0x0000006a0a00c985 */ /* 0x000be2000c101b34 */
[----:B------:R-:W-:Y:S02]  /*10090*/  ISETP.GE.AND P4, PT, R145, UR4, PT ;  /* 0x0000000491007c0c */ /* 0x000fe4000bf86270 */
[----:B0-----:R-:W-:-:S03]  /*100a0*/  @!P0 LEA R2, P5, R147, R14, 0x2 ;  /* 0x0000000e93028211 */ /* 0x001fc600078a10ff */
[----:B--2---:R-:W-:Y:S02]  /*100b0*/  @!P1 LEA R4, P6, R146, R14, 0x2 ;  /* 0x0000000e92049211 */ /* 0x004fe400078c10ff */
[-C--:B------:R-:W-:Y:S02]  /*100c0*/  @!P0 LEA.HI.X R3, R147, R20.reuse, R31, 0x2, P5 ;  /* 0x0000001493038211 */ /* 0x080fe400028f141f */
[----:B------:R-:W-:Y:S02]  /*100d0*/  ISETP.GE.AND P5, PT, R142, UR4, PT ;  /* 0x000000048e007c0c */ /* 0x000fe4000bfa6270 */
[----:B------:R-:W-:Y:S01]  /*100e0*/  @!P1 LEA.HI.X R5, R146, R20, R157, 0x2, P6 ;  /* 0x0000001492059211 */ /* 0x000fe200030f149d */
[----:B------:R0:W-:Y:S01]  /*100f0*/  @!P0 ST.E.64 desc[UR52][R2.64], R110 ;  /* 0x0000006e02008985 */ /* 0x0001e2000c101b34 */
[-C--:B---3--:R-:W-:Y:S02]  /*10100*/  @!P4 LEA R6, P0, R145, R14.reuse, 0x2 ;  /* 0x0000000e9106c211 */ /* 0x088fe400078010ff */
[-C--:B----4-:R-:W-:Y:S01]  /*10110*/  @!P3 LEA R8, P6, R144, R14.reuse, 0x2 ;  /* 0x0000000e9008b211 */ /* 0x090fe200078c10ff */
[----:B------:R0:W-:Y:S01]  /*10120*/  @!P1 ST.E.64 desc[UR52][R4.64], R114 ;  /* 0x0000007204009985 */ /* 0x0001e2000c101b34 */
[----:B-----5:R-:W-:-:S02]  /*10130*/  @!P2 LEA R10, P1, R143, R14, 0x2 ;  /* 0x0000000e8f0aa211 */ /* 0x020fc400078210ff */
[-C--:B------:R-:W-:Y:S02]  /*10140*/  @!P4 LEA.HI.X R7, R145, R20.reuse, R156, 0x2, P0 ;  /* 0x000000149107c211 */ /* 0x080fe400000f149c */
[----:B------:R-:W-:Y:S02]  /*10150*/  @!P3 LEA.HI.X R9, R144, R20, R155, 0x2, P6 ;  /* 0x000000149009b211 */ /* 0x000fe400030f149b */
[C---:B------:R-:W-:Y:S01]  /*10160*/  @!P5 LEA R12, P0, R142.reuse, R14, 0x2 ;  /* 0x0000000e8e0cd211 */ /* 0x040fe200078010ff */
[----:B------:R0:W-:Y:S01]  /*10170*/  @!P4 ST.E.64 desc[UR52][R6.64], R118 ;  /* 0x000000760600c985 */ /* 0x0001e2000c101b34 */
[-C--:B------:R-:W-:Y:S02]  /*10180*/  @!P2 LEA.HI.X R11, R143, R20.reuse, R154, 0x2, P1 ;  /* 0x000000148f0ba211 */ /* 0x080fe400008f149a */
[----:B------:R-:W-:Y:S01]  /*10190*/  @!P5 LEA.HI.X R13, R142, R20, R153, 0x2, P0 ;  /* 0x000000148e0dd211 */ /* 0x000fe200000f1499 */
[----:B------:R0:W-:Y:S01]  /*101a0*/  @!P3 ST.E.64 desc[UR52][R8.64], R122 ;  /* 0x0000007a0800b985 */ /* 0x0001e2000c101b34 */
[----:B------:R-:W-:-:S03]  /*101b0*/  ISETP.GE.AND P0, PT, R141, UR4, PT ;  /* 0x000000048d007c0c */ /* 0x000fc6000bf06270 */
[----:B------:R0:W-:Y:S04]  /*101c0*/  @!P2 ST.E.64 desc[UR52][R10.64], R126 ;  /* 0x0000007e0a00a985 */ /* 0x0001e8000c101b34 */
[----:B------:R0:W-:Y:S06]  /*101d0*/  @!P5 ST.E.64 desc[UR52][R12.64], R130 ;  /* 0x000000820c00d985 */ /* 0x0001ec000c101b34 */
[----:B------:R-:W-:Y:S05]  /*101e0*/  @P0 BRA `(.L_x_10513) ;  /* 0x0000000800d00947 */ /* 0x000fea0003800000 */
[----:B0-----:R-:W-:-:S04]  /*101f0*/  LEA R2, P0, R141, R14, 0x2 ;  /* 0x0000000e8d027211 */ /* 0x001fc800078010ff */
[----:B------:R-:W-:-:S05]  /*10200*/  LEA.HI.X R3, R141, R20, R152, 0x2, P0 ;  /* 0x000000148d037211 */ /* 0x000fca00000f1498 */
[----:B------:R0:W-:Y:S01]  /*10210*/  ST.E.64 desc[UR52][R2.64], R134 ;  /* 0x0000008602007985 */ /* 0x0001e2000c101b34 */
[----:B------:R-:W-:Y:S05]  /*10220*/  BRA `(.L_x_10513) ;  /* 0x0000000800c07947 */ /* 0x000fea0003800000 */
.L_x_10508:
        /* <DEDUP_REMOVED lines=13> */
[----:B------:R-:W-:Y:S01]  /*10300*/  IMAD.U32 R0, RZ, RZ, UR4 ;  /* 0x00000004ff007e24 */ /* 0x000fe2000f8e00ff */
[----:B------:R-:W0:Y:S04]  /*10310*/  S2R R7, SR_TID.X ;  /* 0x0000000000077919 */ /* 0x000e280000002100 */
[----:B------:R-:W-:-:S05]  /*10320*/  PLOP3.LUT P2, PT, PT, PT, UP1, 0x80, 0x0 ;  /* 0x000000000000781c */ /* 0x000fca0003f4f018 */
[----:B------:R-:W-:Y:S02]  /*10330*/  @UP1 ULDC.64 UR8, c[0x0][0xc08] ;  /* 0x0003020000081ab9 */ /* 0x000fe40000000a00 */
[----:B------:R-:W-:-:S06]  /*10340*/  @UP1 UIMAD.WIDE UR8, UR43, 0x4, UR8 ;  /* 0x000000042b0818a5 */ /* 0x000fcc000f8e0208 */
[----:B------:R-:W-:Y:S02]  /*10350*/  IMAD.U32 R4, RZ, RZ, UR8 ;  /* 0x00000008ff047e24 */ /* 0x000fe4000f8e00ff */
[----:B------:R-:W-:-:S05]  /*10360*/  IMAD.U32 R5, RZ, RZ, UR9 ;  /* 0x00000009ff057e24 */ /* 0x000fca000f8e00ff */
[----:B------:R1:W5:Y:S01]  /*10370*/  @P2 LDG.E R0, desc[UR52][R4.64] ;  /* 0x0000003404002981 */ /* 0x000362000c1e1900 */
[----:B------:R-:W-:Y:S01]  /*10380*/  UISETP.NE.AND UP1, UPT, UR46, URZ, UPT ;  /* 0x0000003f2e00728c */ /* 0x000fe2000bf25270 */
[----:B------:R-:W-:Y:S01]  /*10390*/  UMOV UR4, URZ ;  /* 0x0000003f00047c82 */ /* 0x000fe20008000000 */
[----:B0-----:R-:W-:-:S09]  /*103a0*/  VIADD R7, R7, 0xffffff80 ;  /* 0xffffff8007077836 */ /* 0x001fd20000000000 */
[----:B------:R-:W-:Y:S01]  /*103b0*/  @!UP1 ULDC UR46, c[0x0][0xad4] ;  /* 0x0002b500002e9ab9 */ /* 0x000fe20000000800 */
[----:B------:R-:W-:Y:S02]  /*103c0*/  ISETP.GT.AND P0, PT, R7, 0xbf, PT ;  /* 0x000000bf0700780c */ /* 0x000fe40003f04270 */
[----:B--2---:R-:W-:Y:S01]  /*103d0*/  @P1 R2UR UR4, R6 ;  /* 0x00000000060412ca */ /* 0x004fe200000e0000 */
[----:B-1----:R-:W-:-:S14]  /*103e0*/  @P2 BRA `(.L_x_10516) ;  /* 0x0000000000102947 */ /* 0x002fdc0003800000 */
[----:B------:R-:W-:Y:S05]  /*103f0*/  @!P1 BRA `(.L_x_10516) ;  /* 0x00000000000c9947 */ /* 0x000fea0003800000 */
[----:B------:R-:W2:Y:S04]  /*10400*/  LDG.E R5, desc[UR52][R2.64] ;  /* 0x0000003402057981 */ /* 0x000ea8000c1e1900 */
[----:B-----5:R-:W2:Y:S02]  /*10410*/  LDG.E R0, desc[UR52][R2.64+0x4] ;  /* 0x0000043402007981 */ /* 0x020ea4000c1e1900 */
[----:B--2---:R-:W-:-:S07]  /*10420*/  IMAD.IADD R0, R0, 0x1, -R5 ;  /* 0x0000000100007824 */ /* 0x004fce00078e0a05 */
.L_x_10516:
        /* <DEDUP_REMOVED lines=38> */
[----:B------:R-:W-:Y:S01]  /*10690*/  UIADD3.X UR10, UR10, UR20, UR21, UP1, UP2 ;  /* 0x000000140a0a7290 */ /* 0x000fe20008fe4415 */
[----:B-1----:R-:W-:Y:S01]  /*106a0*/  @P0 SHF.R.U32.HI R5, RZ, R7, R2 ;  /* 0x00000007ff050219 */ /* 0x002fe20000011602 */
[----:B------:R-:W-:-:S04]  /*106b0*/  IMAD.U32 R2, RZ, RZ, UR22 ;  /* 0x00000016ff027e24 */ /* 0x000fc8000f8e00ff */
[--C-:B------:R-:W-:Y:S01]  /*106c0*/  IMAD.MOV R7, RZ, RZ, -R5.reuse ;  /* 0x000000ffff077224 */ /* 0x100fe200078e0a05 */
[----:B------:R-:W-:Y:S01]  /*106d0*/  IADD3 R2, P0, P1, R5, UR8, R2 ;  /* 0x0000000805027c10 */ /* 0x000fe2000f91e002 */
[----:B------:R-:W-:Y:S01]  /*106e0*/  ULDC.64 UR8, c[0x0][UR19+0x210] ;  /* 0x0000840013087abb */ /* 0x000fe20008000a00 */
[----:B------:R-:W-:Y:S01]  /*106f0*/  SHF.R.S32.HI R5, RZ, 0x1f, R5 ;  /* 0x0000001fff057819 */ /* 0x000fe20000011405 */
[----:B------:R-:W-:-:S03]  /*10700*/  IMAD R7, R9, R7, R4 ;  /* 0x0000000709077224 */ /* 0x000fc600078e0204 */
        /* <DEDUP_REMOVED lines=13> */
.L_x_10518:
[----:B------:R-:W-:Y:S05]  /*107e0*/  BSYNC B1 ;  /* 0x0000000000017941 */ /* 0x000fea0003800000 */
.L_x_10517:
        /* <DEDUP_REMOVED lines=9> */
[----:B0-----:R-:W-:Y:S01]  /*10880*/  VIADD R4, R2, UR40 ;  /* 0x0000002802047c36 */ /* 0x001fe20008000000 */
[----:B------:R-:W-:Y:S01]  /*10890*/  UIMAD UR10, UR4, UR13, UR10 ;  /* 0x0000000d040a72a4 */ /* 0x000fe2000f8e020a */
[----:B------:R-:W-:Y:S02]  /*108a0*/  SHF.R.S32.HI R10, RZ, 0x1f, R140 ;  /* 0x0000001fff0a7819 */ /* 0x000fe4000001148c */
[----:B------:R-:W-:Y:S01]  /*108b0*/  IMAD.MOV.U32 R5, RZ, RZ, R4 ;  /* 0x000000ffff057224 */ /* 0x000fe200078e0004 */
[----:B------:R-:W-:Y:S01]  /*108c0*/  UIADD3 UR9, UR9, UR10, URZ ;  /* 0x0000000a09097290 */ /* 0x000fe2000fffe03f */
[----:B------:R-:W-:-:S02]  /*108d0*/  SHF.R.S32.HI R14, RZ, 0x1f, R138 ;  /* 0x0000001fff0e7819 */ /* 0x000fc4000001148a */
        /* <DEDUP_REMOVED lines=28> */
[----:B------:R-:W-:Y:S02]  /*10aa0*/  VIADD R0, R150, UR40 ;  /* 0x0000002896007c36 */ /* 0x000fe40008000000 */
        /* <DEDUP_REMOVED lines=22> */
.L_x_10520:
[----:B------:R-:W-:Y:S05]  /*10c10*/  BSYNC B1 ;  /* 0x0000000000017941 */ /* 0x000fea0003800000 */
.L_x_10519:
[----:B------:R-:W-:Y:S01]  /*10c20*/  VIADD R0, R0, 0x60 ;  /* 0x0000006000007836 */ /* 0x000fe20000000000 */
[----:B--2---:R2:W4:Y:S04]  /*10c30*/  SHFL.IDX PT, R3, R5, 0x1, 0x1c1f ;  /* 0x003c1f0005037f89 */ /* 0x00452800000e0000 */
[----:B------:R-:W-:Y:S01]  /*10c40*/  ISETP.GE.AND P0, PT, R0, R11, PT ;  /* 0x0000000b0000720c */ /* 0x000fe20003f06270 */
[----:B-1----:R2:W1:-:S12]  /*10c50*/  SHFL.IDX PT, R2, R4, 0x1, 0x1c1f ;  /* 0x003c1f0004027f89 */ /* 0x00245800000e0000 */
[----:B--2---:R-:W-:Y:S05]  /*10c60*/  @P0 BRA `(.L_x_10513) ;  /* 0x0000000000300947 */ /* 0x004fea0003800000 */
[----:B------:R-:W-:Y:S02]  /*10c70*/  ULDC UR4, c[0x0][0xac8] ;  /* 0x0002b20000047ab9 */ /* 0x000fe40000000800 */
        /* <DEDUP_REMOVED lines=11> */
.L_x_10513:
[----:B------:R-:W-:Y:S05]  /*10d30*/  BSYNC B0 ;  /* 0x0000000000007941 */ /* 0x000fea0003800000 */
.L_x_10507:
[----:B------:R-:W-:Y:S02]  /*10d40*/  ULDC UR4, c[0x0][0xc3c] ;  /* 0x00030f0000047ab9 */ /* 0x000fe40000000800 */
[----:B------:R-:W-:-:S06]  /*10d50*/  UISETP.GE.AND UP0, UPT, UR6, UR4, UPT ;  /* 0x000000040600728c */ /* 0x000fcc000bf06270 */
[----:B------:R-:W-:-:S13]  /*10d60*/  PLOP3.LUT P0, PT, PT, PT, UP0, 0x80, 0x0 ;  /* 0x000000000000781c */ /* 0x000fda0003f0f008 */
[----:B------:R-:W-:Y:S05]  /*10d70*/  @!P0 BRA `(.L_x_10521) ;  /* 0xffffff0000c88947 */ /* 0x000fea000383ffff */
[----:B------:R-:W-:Y:S05]  /*10d80*/  EXIT ;  /* 0x000000000000794d */ /* 0x000fea0003800000 */
.L_x_10424:
        /* <DEDUP_REMOVED lines=15> */
[----:B------:R-:W1:Y:S01]  /*10e80*/  LDS.128 R24, [UR4+0x2d8d0] ;  /* 0x02d8d004ff187984 */ /* 0x000e620008000c00 */
[----:B------:R-:W-:Y:S06]  /*10e90*/  BAR.ARV 0x4, 0x200 ;  /* 0x0108000000007b1d */ /* 0x000fec0000002000 */
[----:B------:R-:W-:Y:S05]  /*10ea0*/  BRA `(.L_x_10523) ;  /* 0x0000000c00987947 */ /* 0x000fea0003800000 */
.L_x_10522:
[----:B------:R-:W1:Y:S01]  /*10eb0*/  S2R R0, SR_TID.X ;  /* 0x0000000000007919 */ /* 0x000e620000002100 */
[----:B------:R-:W-:Y:S01]  /*10ec0*/  ULDC UR4, c[0x0][0xc3c] ;  /* 0x00030f0000047ab9 */ /* 0x000fe20000000800 */
[----:B------:R-:W-:Y:S01]  /*10ed0*/  IMAD.MOV.U32 R6, RZ, RZ, RZ ;  /* 0x000000ffff067224 */ /* 0x000fe200078e00ff */
[----:B------:R-:W2:Y:S01]  /*10ee0*/  S2UR UR6, SR_CTAID.X ;  /* 0x00000000000679c3 */ /* 0x000ea20000002500 */
[----:B------:R-:W-:Y:S01]  /*10ef0*/  ULDC UR5, c[0x0][0xc38] ;  /* 0x00030e0000057ab9 */ /* 0x000fe20000000800 */
[----:B-1----:R-:W-:-:S04]  /*10f00*/  LOP3.LUT R0, R0, 0x1f, RZ, 0xc0, !PT ;  /* 0x0000001f00007812 */ /* 0x002fc800078ec0ff */
[----:B------:R-:W-:-:S04]  /*10f10*/  ISETP.NE.AND P0, PT, R0, 0x1f, PT ;  /* 0x0000001f0000780c */ /* 0x000fc80003f05270 */
[----:B------:R-:W-:-:S13]  /*10f20*/  ISETP.GE.OR P1, PT, R0, UR4, !P0 ;  /* 0x0000000400007c0c */ /* 0x000fda000c726670 */
[----:B------:R-:W1:Y:S08]  /*10f30*/  @!P1 LDC.64 R4, c[0x0][0xc80] ;  /* 0x00032000ff049b82 */ /* 0x000e700000000a00 */
[----:B0-----:R-:W0:Y:S01]  /*10f40*/  @!P1 LDC.64 R2, c[0x0][0xc78] ;  /* 0x00031e00ff029b82 */ /* 0x001e220000000a00 */
[----:B-1----:R-:W-:-:S05]  /*10f50*/  @!P1 IMAD.WIDE.U32 R4, R0, 0x4, R4 ;  /* 0x0000000400049825 */ /* 0x002fca00078e0004 */
[----:B------:R-:W3:Y:S01]  /*10f60*/  @!P1 LDG.E R25, desc[UR52][R4.64] ;  /* 0x0000003404199981 */ /* 0x000ee2000c1e1900 */
[----:B0-----:R-:W-:-:S05]  /*10f70*/  @!P1 IMAD.WIDE.U32 R2, R0, 0x4, R2 ;  /* 0x0000000400029825 */ /* 0x001fca00078e0002 */
        /* <DEDUP_REMOVED lines=25> */
[----:B--2---:R-:W-:Y:S01]  /*11110*/  ISETP.GT.AND P6, PT, R7, UR6, PT ;  /* 0x0000000607007c0c */ /* 0x004fe2000bfc4270 */
[----:B------:R-:W-:-:S12]  /*11120*/  IMAD.MOV.U32 R4, RZ, RZ, R7 ;  /* 0x000000ffff047224 */ /* 0x000fd800078e0007 */
[----:B------:R-:W-:Y:S05]  /*11130*/  @P6 BRA `(.L_x_10524) ;  /* 0x0000000000a06947 */ /* 0x000fea0003800000 */
[----:B------:R-:W-:Y:S01]  /*11140*/  IMAD.MOV.U32 R7, RZ, RZ, R4 ;  /* 0x000000ffff077224 */ /* 0x000fe200078e0004 */
[----:B------:R-:W-:Y:S01]  /*11150*/  UMOV UR4, URZ ;  /* 0x0000003f00047c82 */ /* 0x000fe20008000000 */
[----:B------:R-:W-:-:S05]  /*11160*/  ULDC UR5, c[0x0][0xc38] ;  /* 0x00030e0000057ab9 */ /* 0x000fca0000000800 */
.L_x_10526:
[----:B------:R-:W0:Y:S01]  /*11170*/  LDC R2, c[0x0][0xc3c] ;  /* 0x00030f00ff027b82 */ /* 0x000e220000000800 */
[----:B------:R-:W-:Y:S01]  /*11180*/  UIADD3 UR4, UR4, 0x1f, URZ ;  /* 0x0000001f04047890 */ /* 0x000fe2000fffe03f */
[----:B------:R-:W-:Y:S02]  /*11190*/  ULDC UR7, c[0x0][0xc3c] ;  /* 0x00030f0000077ab9 */ /* 0x000fe40000000800 */
[----:B------:R-:W-:-:S03]  /*111a0*/  IMAD.U32 R27, RZ, RZ, UR7 ;  /* 0x00000007ff1b7e24 */ /* 0x000fc6000f8e00ff */
[----:B0-----:R-:W-:-:S13]  /*111b0*/  ISETP.LE.AND P6, PT, R2, UR4, PT ;  /* 0x0000000402007c0c */ /* 0x001fda000bfc3270 */
[----:B------:R-:W-:Y:S05]  /*111c0*/  @P6 BRA `(.L_x_10525) ;  /* 0x0000000800ac6947 */ /* 0x000fea0003800000 */
[----:B------:R-:W-:Y:S02]  /*111d0*/  VIADD R9, R0, UR4 ;  /* 0x0000000400097c36 */ /* 0x000fe40008000000 */
[----:B------:R-:W-:Y:S02]  /*111e0*/  IMAD.MOV.U32 R25, RZ, RZ, RZ ;  /* 0x000000ffff197224 */ /* 0x000fe400078e00ff */
[----:B------:R-:W-:Y:S01]  /*111f0*/  IMAD.MOV.U32 R6, RZ, RZ, RZ ;  /* 0x000000ffff067224 */ /* 0x000fe200078e00ff */
[----:B------:R-:W-:-:S13]  /*11200*/  ISETP.GE.OR P6, PT, R9, R2, !P0 ;  /* 0x000000020900720c */ /* 0x000fda00047c6670 */
[----:B------:R-:W0:Y:S08]  /*11210*/  @!P6 LDC.64 R4, c[0x0][0xc80] ;  /* 0x00032000ff04eb82 */ /* 0x000e300000000a00 */
[----:B------:R-:W1:Y:S01]  /*11220*/  @!P6 LDC.64 R2, c[0x0][0xc78] ;  /* 0x00031e00ff02eb82 */ /* 0x000e620000000a00 */
[----:B0-----:R-:W-:-:S05]  /*11230*/  @!P6 IMAD.WIDE R4, R9, 0x4, R4 ;  /* 0x000000040904e825 */ /* 0x001fca00078e0204 */
[----:B------:R-:W2:Y:S01]  /*11240*/  @!P6 LDG.E R25, desc[UR52][R4.64] ;  /* 0x000000340419e981 */ /* 0x000ea2000c1e1900 */
        /* <DEDUP_REMOVED lines=23> */
.L_x_10524:
        /* <DEDUP_REMOVED lines=8> */
[----:B------:R1:W2:Y:S01]  /*11440*/  SHFL.IDX PT, R25, R25, R27, 0x1f ;  /* 0x00001f1b19197589 */ /* 0x0002a200000e0000 */
[----:B0-----:R-:W-:-:S07]  /*11450*/  ISETP.NE.AND P1, PT, R6, 0x1, PT ;  /* 0x000000010600780c */ /* 0x001fce0003f25270 */
[----:B-1----:R-:W-:Y:S06]  /*11460*/  @!P0 BRA `(.L_x_10527) ;  /* 0x0000000000088947 */ /* 0x002fec0003800000 */
[----:B------:R-:W-:-:S05]  /*11470*/  VIADD R3, R27, 0xffffffff ;  /* 0xffffffff1b037836 */ /* 0x000fca0000000000 */
[----:B------:R0:W1:Y:S02]  /*11480*/  SHFL.IDX PT, R24, R2, R3, 0x1f ;  /* 0x00001f0302187589 */ /* 0x00006400000e0000 */
.L_x_10527:
[----:B-1----:R-:W-:Y:S02]  /*11490*/  IMAD R24, R24, UR5, R5 ;  /* 0x0000000518187c24 */ /* 0x002fe4000f8e0205 */
[----:B------:R-:W-:-:S03]  /*114a0*/  VIADD R27, R27, UR4 ;  /* 0x000000041b1b7c36 */ /* 0x000fc60008000000 */
[----:B------:R-:W-:Y:S01]  /*114b0*/  IADD3 R4, -R24, UR6, RZ ;  /* 0x0000000618047c10 */ /* 0x000fe2000fffe1ff */
[----:B------:R-:W-:Y:S06]  /*114c0*/  @!P1 BRA `(.L_x_10528) ;  /* 0x0000000000e89947 */ /* 0x000fec0003800000 */
[----:B--2---:R-:W-:Y:S02]  /*114d0*/  IABS R7, R25 ;  /* 0x0000001900077213 */ /* 0x004fe40000000000 */
[----:B------:R-:W-:Y:S02]  /*114e0*/  IABS R5, R6 ;  /* 0x0000000600057213 */ /* 0x000fe40000000000 */
[----:B------:R-:W1:Y:S08]  /*114f0*/  I2F.RP R8, R7 ;  /* 0x0000000700087306 */ /* 0x000e700000209400 */
[----:B-1----:R-:W0:Y:S02]  /*11500*/  MUFU.RCP R8, R8 ;  /* 0x0000000800087308 */ /* 0x002e240000001000 */
[----:B0-----:R-:W-:Y:S01]  /*11510*/  VIADD R2, R8, 0xffffffe ;  /* 0x0ffffffe08027836 */ /* 0x001fe20000000000 */
[----:B------:R-:W-:-:S05]  /*11520*/  IABS R8, R4 ;  /* 0x0000000400087213 */ /* 0x000fca0000000000 */
[----:B------:R0:W1:Y:S02]  /*11530*/  F2I.FTZ.U32.TRUNC.NTZ R3, R2 ;  /* 0x0000000200037305 */ /* 0x000064000021f000 */
[----:B0-----:R-:W-:Y:S02]  /*11540*/  IMAD.MOV.U32 R2, RZ, RZ, RZ ;  /* 0x000000ffff027224 */ /* 0x001fe400078e00ff */
[----:B-1----:R-:W-:-:S04]  /*11550*/  IMAD.MOV R10, RZ, RZ, -R3 ;  /* 0x000000ffff0a7224 */ /* 0x002fc800078e0a03 */
[----:B------:R-:W-:Y:S01]  /*11560*/  IMAD R9, R10, R7, RZ ;  /* 0x000000070a097224 */ /* 0x000fe200078e02ff */
[----:B------:R-:W-:-:S03]  /*11570*/  IABS R10, R25 ;  /* 0x00000019000a7213 */ /* 0x000fc60000000000 */
[----:B------:R-:W-:Y:S02]  /*11580*/  IMAD.HI.U32 R3, R3, R9, R2 ;  /* 0x0000000903037227 */ /* 0x000fe400078e0002 */
[----:B------:R-:W0:Y:S02]  /*11590*/  I2F.RP R9, R5 ;  /* 0x0000000500097306 */ /* 0x000e240000209400 */
[----:B------:R-:W-:Y:S01]  /*115a0*/  IMAD.MOV R11, RZ, RZ, -R10 ;  /* 0x000000ffff0b7224 */ /* 0x000fe200078e0a0a */
[----:B------:R-:W-:Y:S01]  /*115b0*/  IABS R10, R6 ;  /* 0x00000006000a7213 */ /* 0x000fe20000000000 */
[----:B------:R-:W-:-:S04]  /*115c0*/  IMAD.HI.U32 R2, R3, R8, RZ ;  /* 0x0000000803027227 */ /* 0x000fc800078e00ff */
[----:B------:R-:W-:Y:S02]  /*115d0*/  IMAD R8, R2, R11, R8 ;  /* 0x0000000b02087224 */ /* 0x000fe400078e0208 */
[----:B------:R-:W-:-:S03]  /*115e0*/  IMAD.MOV R10, RZ, RZ, -R10 ;  /* 0x000000ffff0a7224 */ /* 0x000fc600078e0a0a */
[----:B------:R-:W-:Y:S01]  /*115f0*/  ISETP.GT.U32.AND P1, PT, R7, R8, PT ;  /* 0x000000080700720c */ /* 0x000fe20003f24070 */
[----:B0-----:R-:W0:-:S12]  /*11600*/  MUFU.RCP R9, R9 ;  /* 0x0000000900097308 */ /* 0x001e180000001000 */
[----:B------:R-:W-:Y:S02]  /*11610*/  @!P1 IMAD.IADD R8, R8, 0x1, -R7 ;  /* 0x0000000108089824 */ /* 0x000fe400078e0a07 */
[----:B------:R-:W-:Y:S01]  /*11620*/  @!P1 VIADD R2, R2, 0x1 ;  /* 0x0000000102029836 */ /* 0x000fe20000000000 */
[----:B------:R-:W-:Y:S02]  /*11630*/  ISETP.NE.AND P1, PT, R25, RZ, PT ;  /* 0x000000ff1900720c */ /* 0x000fe40003f25270 */
[----:B------:R-:W-:Y:S01]  /*11640*/  ISETP.GE.U32.AND P0, PT, R8, R7, PT ;  /* 0x000000070800720c */ /* 0x000fe20003f06070 */
[----:B0-----:R-:W-:Y:S01]  /*11650*/  VIADD R3, R9, 0xffffffe ;  /* 0x0ffffffe09037836 */ /* 0x001fe20000000000 */
[----:B------:R-:W-:-:S04]  /*11660*/  LOP3.LUT R7, R4, R25, RZ, 0x3c, !PT ;  /* 0x0000001904077212 */ /* 0x000fc800078e3cff */
[----:B------:R-:W-:Y:S01]  /*11670*/  ISETP.GE.AND P2, PT, R7, RZ, PT ;  /* 0x000000ff0700720c */ /* 0x000fe20003f46270 */
[----:B------:R-:W0:Y:S06]  /*11680*/  F2I.FTZ.U32.TRUNC.NTZ R3, R3 ;  /* 0x0000000300037305 */ /* 0x000e2c000021f000 */
[----:B------:R-:W-:-:S04]  /*11690*/  @P0 VIADD R2, R2, 0x1 ;  /* 0x0000000102020836 */ /* 0x000fc80000000000 */
[----:B------:R-:W-:-:S04]  /*116a0*/  IMAD.MOV.U32 R9, RZ, RZ, R2 ;  /* 0x000000ffff097224 */ /* 0x000fc800078e0002 */
[----:B------:R-:W-:Y:S01]  /*116b0*/  @!P2 IMAD.MOV R9, RZ, RZ, -R9 ;  /* 0x000000ffff09a224 */ /* 0x000fe200078e0a09 */
[----:B------:R-:W-:Y:S01]  /*116c0*/  @!P1 LOP3.LUT R9, RZ, R25, RZ, 0x33, !PT ;  /* 0x00000019ff099212 */ /* 0x000fe200078e33ff */
[----:B0-----:R-:W-:-:S03]  /*116d0*/  IMAD.MOV R2, RZ, RZ, -R3 ;  /* 0x000000ffff027224 */ /* 0x001fc600078e0a03 */
[----:B------:R-:W-:Y:S01]  /*116e0*/  IABS R8, R9 ;  /* 0x0000000900087213 */ /* 0x000fe20000000000 */
[----:B------:R-:W-:Y:S02]  /*116f0*/  IMAD R7, R2, R5, RZ ;  /* 0x0000000502077224 */ /* 0x000fe400078e02ff */
[----:B------:R-:W-:-:S04]  /*11700*/  IMAD.MOV.U32 R2, RZ, RZ, RZ ;  /* 0x000000ffff027224 */ /* 0x000fc800078e00ff */
[----:B------:R-:W-:-:S04]  /*11710*/  IMAD.HI.U32 R2, R3, R7, R2 ;  /* 0x0000000703027227 */ /* 0x000fc800078e0002 */
[----:B------:R-:W-:Y:S02]  /*11720*/  IMAD.MOV.U32 R3, RZ, RZ, R8 ;  /* 0x000000ffff037224 */ /* 0x000fe400078e0008 */
[----:B------:R-:W-:Y:S02]  /*11730*/  IMAD.MOV.U32 R8, RZ, RZ, R10 ;  /* 0x000000ffff087224 */ /* 0x000fe400078e000a */
        /* <DEDUP_REMOVED lines=8> */
[----:B------:R-:W-:Y:S01]  /*117c0*/  ISETP.GE.U32.AND P0, PT, R8, R5, PT ;  /* 0x000000050800720c */ /* 0x000fe20003f06070 */
[----:B------:R-:W-:-:S12]  /*117d0*/  IMAD.MOV R5, RZ, RZ, -R9 ;  /* 0x000000ffff057224 */ /* 0x000fd800078e0a09 */
[----:B------:R-:W-:-:S04]  /*117e0*/  @P0 VIADD R2, R2, 0x1 ;  /* 0x0000000102020836 */ /* 0x000fc80000000000 */
[----:B------:R-:W-:Y:S01]  /*117f0*/  @!P2 IMAD.MOV R2, RZ, RZ, -R2 ;  /* 0x000000ffff02a224 */ /* 0x000fe200078e0a02 */
[----:B------:R-:W-:-:S05]  /*11800*/  @!P1 LOP3.LUT R2, RZ, R6, RZ, 0x33, !PT ;  /* 0x00000006ff029212 */ /* 0x000fca00078e33ff */
[----:B------:R-:W-:-:S04]  /*11810*/  IMAD.MOV R3, RZ, RZ, -R2 ;  /* 0x000000ffff037224 */ /* 0x000fc800078e0a02 */
[C---:B------:R-:W-:Y:S02]  /*11820*/  IMAD R26, R6.reuse, R3, R9 ;  /* 0x00000003061a7224 */ /* 0x040fe400078e0209 */
[----:B------:R-:W-:Y:S02]  /*11830*/  IMAD R3, R6, 0x1000000, R2 ;  /* 0x0100000006037824 */ /* 0x000fe400078e0202 */
[----:B------:R-:W-:Y:S02]  /*11840*/  IMAD R2, R25, R5, R4 ;  /* 0x0000000519027224 */ /* 0x000fe400078e0204 */
[----:B------:R-:W-:Y:S01]  /*11850*/  IMAD R26, R26, 0x10000, R3 ;  /* 0x000100001a1a7824 */ /* 0x000fe200078e0203 */
[----:B------:R-:W-:Y:S06]  /*11860*/  BRA `(.L_x_10529) ;  /* 0x0000000000f87947 */ /* 0x000fec0003800000 */
.L_x_10528:
[----:B0-----:R-:W0:Y:S02]  /*11870*/  LDC.64 R2, c[0x0][0xc90] ;  /* 0x00032400ff027b82 */ /* 0x001e240000000a00 */
[----:B0-----:R-:W-:-:S05]  /*11880*/  IMAD.WIDE R2, R27, 0x4, R2 ;  /* 0x000000041b027825 */ /* 0x001fca00078e0202 */
[----:B------:R0:W2:Y:S01]  /*11890*/  LDG.E R6, desc[UR52][R2.64] ;  /* 0x0000003402067981 */ /* 0x0000a2000c1e1900 */
[----:B------:R-:W-:Y:S01]  /*118a0*/  IABS R11, R4 ;  /* 0x00000004000b7213 */ /* 0x000fe20000000000 */
[----:B0-----:R-:W-:Y:S02]  /*118b0*/  IMAD.MOV.U32 R2, RZ, RZ, RZ ;  /* 0x000000ffff027224 */ /* 0x001fe400078e00ff */
[----:B--2---:R-:W-:-:S05]  /*118c0*/  IMAD R5, R25, R6, RZ ;  /* 0x0000000619057224 */ /* 0x004fca00078e02ff */
        /* <DEDUP_REMOVED lines=8> */
[----:B------:R-:W-:-:S04]  /*11950*/  IMAD.HI.U32 R2, R3, R9, R2 ;  /* 0x0000000903027227 */ /* 0x000fc800078e0002 */
[----:B------:R-:W-:Y:S02]  /*11960*/  IMAD.MOV.U32 R9, RZ, RZ, R11 ;  /* 0x000000ffff097224 */ /* 0x000fe400078e000b */
        /* <DEDUP_REMOVED lines=19> */
[----:B------:R-:W-:-:S02]  /*11aa0*/  IABS R10, R4 ;  /* 0x00000004000a7213 */ /* 0x000fc40000000000 */
[----:B------:R-:W-:Y:S01]  /*11ab0*/  IABS R8, R6 ;  /* 0x0000000600087213 */ /* 0x000fe20000000000 */
[----:B------:R-:W-:Y:S01]  /*11ac0*/  IMAD.MOV R26, RZ, RZ, -R6 ;  /* 0x000000ffff1a7224 */ /* 0x000fe200078e0a06 */
[----:B------:R-:W-:Y:S02]  /*11ad0*/  IADD3 R7, R7, 0x1000000, R4 ;  /* 0x0100000007077810 */ /* 0x000fe40007ffe004 */
[----:B------:R-:W0:Y:S08]  /*11ae0*/  I2F.RP R9, R8 ;  /* 0x0000000800097306 */ /* 0x000e300000209400 */
[----:B0-----:R-:W0:Y:S02]  /*11af0*/  MUFU.RCP R9, R9 ;  /* 0x0000000900097308 */ /* 0x001e240000001000 */
[----:B0-----:R-:W-:-:S06]  /*11b00*/  VIADD R3, R9, 0xffffffe ;  /* 0x0ffffffe09037836 */ /* 0x001fcc0000000000 */
[----:B------:R-:W0:Y:S02]  /*11b10*/  F2I.FTZ.U32.TRUNC.NTZ R3, R3 ;  /* 0x0000000300037305 */ /* 0x000e24000021f000 */
[----:B0-----:R-:W-:-:S04]  /*11b20*/  IMAD.MOV R11, RZ, RZ, -R3 ;  /* 0x000000ffff0b7224 */ /* 0x001fc800078e0a03 */
[----:B------:R-:W-:Y:S01]  /*11b30*/  IMAD R5, R11, R8, RZ ;  /* 0x000000080b057224 */ /* 0x000fe200078e02ff */
[----:B------:R-:W-:-:S03]  /*11b40*/  IABS R11, R6 ;  /* 0x00000006000b7213 */ /* 0x000fc60000000000 */
        /* <DEDUP_REMOVED lines=15> */
[----:B------:R-:W-:-:S07]  /*11c40*/  IMAD R26, R2, R26, R7 ;  /* 0x0000001a021a7224 */ /* 0x000fce00078e0207 */
.L_x_10529:
[----:B------:R-:W-:-:S05]  /*11c50*/  LOP3.LUT R2, RZ, R2, RZ, 0x33, !PT ;  /* 0x00000002ff027212 */ /* 0x000fca00078e33ff */
[----:B------:R-:W-:Y:S01]  /*11c60*/  IMAD.IADD R25, R25, 0x1, R2 ;  /* 0x0000000119197824 */ /* 0x000fe200078e0202 */
[----:B------:R-:W-:Y:S06]  /*11c70*/  BRA `(.L_x_10530) ;  /* 0x00000000000c7947 */ /* 0x000fec0003800000 */
.L_x_10525:
[----:B------:R-:W-:Y:S02]  /*11c80*/  IMAD.MOV.U32 R25, RZ, RZ, RZ ;  /* 0x000000ffff197224 */ /* 0x000fe400078e00ff */
[----:B------:R-:W-:Y:S02]  /*11c90*/  IMAD.U32 R24, RZ, RZ, UR6 ;  /* 0x00000006ff187e24 */ /* 0x000fe4000f8e00ff */
[----:B------:R-:W-:-:S07]  /*11ca0*/  IMAD.MOV.U32 R26, RZ, RZ, RZ ;  /* 0x000000ffff1a7224 */ /* 0x000fce00078e00ff */
.L_x_10530:
[----:B------:R-:W-:-:S13]  /*11cb0*/  ISETP.NE.AND P0, PT, R0, RZ, PT ;  /* 0x000000ff0000720c */ /* 0x000fda0003f05270 */
[----:B------:R-:W0:Y:S01]  /*11cc0*/  @!P0 S2R R3, SR_CgaCtaId ;  /* 0x0000000000038919 */ /* 0x000e220000008800 */
[----:B------:R-:W-:-:S04]  /*11cd0*/  @!P0 MOV R0, 0x400 ;  /* 0x0000040000008802 */ /* 0x000fc80000000f00 */
[----:B0-----:R-:W-:-:S05]  /*11ce0*/  @!P0 LEA R0, R3, R0, 0x18 ;  /* 0x0000000003008211 */ /* 0x001fca00078ec0ff */
[----:B------:R2:W-:Y:S01]  /*11cf0*/  @!P0 STS.128 [R0+0x2d8d0], R24 ;  /* 0x02d8d01800008388 */ /* 0x0005e20000000c00 */
[----:B------:R-:W-:Y:S06]  /*11d00*/  BAR.ARV 0x5, 0x200 ;  /* 0x0148000000007b1d */ /* 0x000fec0000002000 */
.L_x_10523:
[----:B------:R3:W-:Y:S01]  /*11d10*/  STL [R1+0x24], RZ ;  /* 0x000024ff01007387 */ /* 0x0007e20000100800 */
[----:B------:R-:W-:Y:S01]  /*11d20*/  ULDC UR4, c[0x0][0xc3c] ;  /* 0x00030f0000047ab9 */ /* 0x000fe20000000800 */
[----:B------:R-:W-:Y:S01]  /*11d30*/  IMAD.MOV.U32 R28, RZ, RZ, 0x1 ;  /* 0x00000001ff1c7424 */ /* 0x000fe200078e00ff */
[----:B-1----:R-:W-:Y:S01]  /*11d40*/  ISETP.GE.AND P0, PT, R27, UR4, PT ;  /* 0x000000041b007c0c */ /* 0x002fe2000bf06270 */
[----:B------:R-:W-:-:S12]  /*11d50*/  IMAD.MOV.U32 R18, RZ, RZ, RZ ;  /* 0x000000ffff127224 */ /* 0x000fd800078e00ff */
[----:B---3--:R-:W-:Y:S05]  /*11d60*/  @P0 BRA `(.L_x_10531) ;  /* 0x0000005c00d80947 */ /* 0x008fea0003800000 */
[----:B------:R-:W1:Y:S01]  /*11d70*/  S2R R6, SR_TID.X ;  /* 0x0000000000067919 */ /* 0x000e620000002100 */
[----:B------:R-:W3:Y:S01]  /*11d80*/  S2UR UR5, SR_CgaCtaId ;  /* 0x00000000000579c3 */ /* 0x000ee20000008800 */
[----:B------:R-:W-:Y:S01]  /*11d90*/  UMOV UR4, 0x400 ;  /* 0x0000040000047882 */ /* 0x000fe20000000000 */
[----:B------:R-:W-:Y:S01]  /*11da0*/  BSSY B8, `(.L_x_10531) ;  /* 0x00005f2000087945 */ /* 0x000fe20003800000 */
[----:B------:R4:W-:Y:S01]  /*11db0*/  STL [R1+0x24], RZ ;  /* 0x000024ff01007387 */ /* 0x0009e20000100800 */
[----:B------:R-:W-:Y:S01]  /*11dc0*/  IMAD.MOV.U32 R28, RZ, RZ, 0x1 ;  /* 0x00000001ff1c7424 */ /* 0x000fe200078e00ff */
[----:B------:R-:W-:Y:S01]  /*11dd0*/  ULDC UR37, c[0x0][0xc] ;  /* 0x0000030000257ab9 */ /* 0x000fe20000000800 */
[----:B------:R-:W-:Y:S01]  /*11de0*/  IMAD.MOV.U32 R18, RZ, RZ, RZ ;  /* 0x000000ffff127224 */ /* 0x000fe200078e00ff */
[----:B------:R-:W-:Y:S01]  /*11df0*/  ULDC.64 UR38, c[0x0][0x198] ;  /* 0x0000660000267ab9 */ /* 0x000fe20000000a00 */
[----:B---3--:R-:W-:-:S06]  /*11e00*/  ULEA UR4, UR5, UR4, 0x18 ;  /* 0x0000000405047291 */ /* 0x008fcc000f8ec03f */
[----:B------:R-:W-:Y:S01]  /*11e10*/  IMAD.U32 R17, RZ, RZ, UR4 ;  /* 0x00000004ff117e24 */ /* 0x000fe2000f8e00ff */
[C---:B-1----:R-:W-:Y:S01]  /*11e20*/  LOP3.LUT R5, R6.reuse, 0x7f, RZ, 0xc0, !PT ;  /* 0x0000007f06057812 */ /* 0x042fe200078ec0ff */
[----:B--2---:R-:W-:-:S04]  /*11e30*/  IMAD.SHL.U32 R0, R6, 0x8, RZ ;  /* 0x0000000806007824 */ /* 0x004fc800078e00ff */
[----:B------:R-:W-:Y:S01]  /*11e40*/  IMAD.SHL.U32 R4, R5, 0x8, RZ ;  /* 0x0000000805047824 */ /* 0x000fe200078e00ff */
[C---:B------:R-:W-:Y:S02]  /*11e50*/  LOP3.LUT R3, R0.reuse, 0x20, RZ, 0xc0, !PT ;  /* 0x0000002000037812 */ /* 0x040fe400078ec0ff */
[----:B0-----:R-:W-:Y:S02]  /*11e60*/  LOP3.LUT R2, R0, 0xd8, RZ, 0xc0, !PT ;  /* 0x000000d800027812 */ /* 0x001fe400078ec0ff */
        /* <DEDUP_REMOVED lines=11> */
.L_x_10645:
[----:B------:R-:W-:Y:S05]  /*11f20*/  YIELD ;  /* 0x0000000000007946 */ /* 0x000fea0003800000 */
[----:B------:R-:W-:Y:S01]  /*11f30*/  ULDC.64 UR4, c[0x0][0xa28] ;  /* 0x00028a0000047ab9 */ /* 0x000fe20000000a00 */
[----:B------:R-:W-:Y:S02]  /*11f40*/  CS2R R8, SRZ ;  /* 0x0000000000087805 */ /* 0x000fe4000001ff00 */
[----:B------:R-:W-:Y:S01]  /*11f50*/  ISETP.NE.U32.AND P0, PT, RZ, UR4, PT ;  /* 0x00000004ff007c0c */ /* 0x000fe2000bf05070 */
[----:B01----:R-:W0:Y:S01]  /*11f60*/  LDC.64 R4, c[0x0][0xa00] ;  /* 0x00028000ff047b82 */ /* 0x003e220000000a00 */
[----:B------:R-:W-:Y:S01]  /*11f70*/  IMAD.MOV.U32 R0, RZ, RZ, RZ ;  /* 0x000000ffff007224 */ /* 0x000fe200078e00ff */
[----:B------:R-:W-:Y:S01]  /*11f80*/  ULDC.64 UR6, c[0x0][0xa08] ;  /* 0x0002820000067ab9 */ /* 0x000fe20000000a00 */
[----:B------:R-:W-:Y:S01]  /*11f90*/  ISETP.NE.AND.EX P0, PT, RZ, UR5, PT, P0 ;  /* 0x00000005ff007c0c */ /* 0x000fe2000bf05300 */
[----:B------:R-:W-:-:S12]  /*11fa0*/  ULDC.64 UR4, c[0x0][0xa18] ;  /* 0x0002860000047ab9 */ /* 0x000fd80000000a00 */
[----:B----4-:R-:W1:Y:S02]  /*11fb0*/  @P0 LDC.64 R2, c[0x0][0xa28] ;  /* 0x00028a00ff020b82 */ /* 0x010e640000000a00 */
[----:B-1----:R-:W-:-:S05]  /*11fc0*/  @P0 IMAD.WIDE R2, R27, 0x4, R2 ;  /* 0x000000041b020825 */ /* 0x002fca00078e0202 */
[----:B------:R1:W5:Y:S01]  /*11fd0*/  @P0 LDG.E R8, desc[UR52][R2.64] ;  /* 0x0000003402080981 */ /* 0x000362000c1e1900 */
[----:B------:R-:W-:Y:S01]  /*11fe0*/  ISETP.NE.U32.AND P0, PT, RZ, UR4, PT ;  /* 0x00000004ff007c0c */ /* 0x000fe2000bf05070 */
[----:B0-----:R-:W-:Y:S01]  /*11ff0*/  IMAD.WIDE R4, R27, 0x4, R4 ;  /* 0x000000041b047825 */ /* 0x001fe200078e0204 */
[----:B------:R-:W-:Y:S02]  /*12000*/  ISETP.NE.U32.AND P1, PT, RZ, UR6, PT ;  /* 0x00000006ff007c0c */ /* 0x000fe4000bf25070 */
[----:B------:R-:W-:Y:S01]  /*12010*/  ISETP.NE.AND.EX P2, PT, RZ, UR5, PT, P0 ;  /* 0x00000005ff007c0c */ /* 0x000fe2000bf45300 */
[----:B------:R-:W-:Y:S01]  /*12020*/  ULDC.64 UR4, c[0x0][0xa00] ;  /* 0x0002800000047ab9 */ /* 0x000fe20000000a00 */
[----:B------:R-:W-:Y:S02]  /*12030*/  ISETP.NE.AND.EX P1, PT, RZ, UR7, PT, P1 ;  /* 0x00000007ff007c0c */ /* 0x000fe4000bf25310 */
[----:B------:R-:W-:Y:S01]  /*12040*/  ISETP.NE.U32.AND P0, PT, RZ, UR4, PT ;  /* 0x00000004ff007c0c */ /* 0x000fe2000bf05070 */
[----:B-1----:R-:W0:Y:S03]  /*12050*/  LDC.64 R2, c[0x0][0xa08] ;  /* 0x00028200ff027b82 */ /* 0x002e260000000a00 */
[----:B------:R-:W-:-:S05]  /*12060*/  ISETP.NE.AND.EX P0, PT, RZ, UR5, PT, P0 ;  /* 0x00000005ff007c0c */ /* 0x000fca000bf05300 */
[----:B------:R-:W1:Y:S08]  /*12070*/  @P2 LDC.64 R6, c[0x0][0xa18] ;  /* 0x00028600ff062b82 */ /* 0x000e700000000a00 */
[----:B--2---:R-:W2:Y:S01]  /*12080*/  @P0 LDG.E R0, desc[UR52][R4.64] ;  /* 0x0000003404000981 */ /* 0x004ea2000c1e1900 */
        /* <DEDUP_REMOVED lines=17> */
[----:B---3--:R-:W-:Y:S06]  /*121a0*/  @P2 BRA `(.L_x_10532) ;  /* 0x0000000000142947 */ /* 0x008fec0003800000 */
[----:B------:R-:W-:Y:S05]  /*121b0*/  @!P0 BRA `(.L_x_10532) ;  /* 0x0000000000108947 */ /* 0x000fea0003800000 */
[----:B------:R-:W2:Y:S04]  /*121c0*/  LDG.E R7, desc[UR52][R4.64] ;  /* 0x0000003404077981 */ /* 0x000ea8000c1e1900 */
[----:B0-----:R-:W2:Y:S02]  /*121d0*/  LDG.E R0, desc[UR52][R4.64+0x4] ;  /* 0x0000043404007981 */ /* 0x001ea4000c1e1900 */
[----:B--2---:R-:W-:-:S05]  /*121e0*/  IMAD.IADD R10, R0, 0x1, -R7 ;  /* 0x00000001000a7824 */ /* 0x004fca00078e0a07 */
[----:B------:R1:W-:Y:S02]  /*121f0*/  STL [R1+0xc], R10 ;  /* 0x00000c0a01007387 */ /* 0x0003e40000100800 */
.L_x_10532:
[----:B------:R-:W-:Y:S01]  /*12200*/  ULDC.64 UR4, c[0x0][0xa20] ;  /* 0x0002880000047ab9 */ /* 0x000fe20000000a00 */
[C---:B0-----:R-:W-:Y:S02]  /*12210*/  LOP3.LUT R0, R26.reuse, 0xff000000, RZ, 0xc0, !PT ;  /* 0xff0000001a007812 */ /* 0x041fe400078ec0ff */
[----:B------:R-:W-:Y:S02]  /*12220*/  ISETP.NE.U32.AND P0, PT, RZ, UR4, PT ;  /* 0x00000004ff007c0c */ /* 0x000fe4000bf05070 */
[----:B------:R-:W-:Y:S02]  /*12230*/  SHF.R.U32.HI R5, RZ, 0x8, R0 ;  /* 0x00000008ff057819 */ /* 0x000fe40000011600 */
[----:B------:R-:W-:Y:S02]  /*12240*/  ISETP.NE.AND.EX P0, PT, RZ, UR5, PT, P0 ;  /* 0x00000005ff007c0c */ /* 0x000fe4000bf05300 */
[C---:B------:R-:W-:Y:S02]  /*12250*/  LOP3.LUT R0, R26.reuse, 0xff0000, RZ, 0xc0, !PT ;  /* 0x00ff00001a007812 */ /* 0x040fe400078ec0ff */
[----:B------:R-:W-:Y:S01]  /*12260*/  LOP3.LUT R16, R26, 0xffff, RZ, 0xc0, !PT ;  /* 0x0000ffff1a107812 */ /* 0x000fe200078ec0ff */
[----:B-----5:R-:W-:Y:S01]  /*12270*/  IMAD.IADD R26, R9, 0x1, R8 ;  /* 0x00000001091a7824 */ /* 0x020fe200078e0208 */
[----:B------:R-:W-:-:S07]  /*12280*/  LEA.HI R0, R0, R5, RZ, 0x10 ;  /* 0x0000000500007211 */ /* 0x000fce00078f80ff */
[----:B------:R-:W-:Y:S05]  /*12290*/  @!P0 BRA `(.L_x_10533) ;  /* 0x0000000000108947 */ /* 0x000fea0003800000 */
[----:B------:R-:W0:Y:S02]  /*122a0*/  LDC.64 R2, c[0x0][0xa20] ;  /* 0x00028800ff027b82 */ /* 0x000e240000000a00 */
[----:B0-----:R-:W-:-:S05]  /*122b0*/  IMAD.WIDE R2, R27, 0x4, R2 ;  /* 0x000000041b027825 */ /* 0x001fca00078e0202 */
[----:B------:R0:W5:Y:S01]  /*122c0*/  LDG.E R6, desc[UR52][R2.64] ;  /* 0x0000003402067981 */ /* 0x000162000c1e1900 */
[----:B------:R-:W-:Y:S05]  /*122d0*/  BRA `(.L_x_10534) ;  /* 0x0000000000107947 */ /* 0x000fea0003800000 */
.L_x_10533:
[----:B------:R-:W-:Y:S05]  /*122e0*/  @!P1 BRA `(.L_x_10534) ;  /* 0x00000000000c9947 */ /* 0x000fea0003800000 */
[----:B------:R-:W2:Y:S04]  /*122f0*/  LDG.E R5, desc[UR52][R2.64] ;  /* 0x0000003402057981 */ /* 0x000ea8000c1e1900 */
[----:B------:R-:W2:Y:S02]  /*12300*/  LDG.E R6, desc[UR52][R2.64+0x4] ;  /* 0x0000043402067981 */ /* 0x000ea4000c1e1900 */
[----:B--2---:R-:W-:-:S07]  /*12310*/  IMAD.IADD R6, R6, 0x1, -R5 ;  /* 0x0000000106067824 */ /* 0x004fce00078e0a05 */
.L_x_10534:
[----:B0-----:R-:W0:Y:S01]  /*12320*/  LDC R2, c[0x0][0x448] ;  /* 0x00011200ff027b82 */ /* 0x001e220000000800 */
[----:B------:R-:W-:Y:S02]  /*12330*/  IMAD R11, R25, 0xc0, RZ ;  /* 0x000000c0190b7824 */ /* 0x000fe400078e02ff */
[----:B-----5:R-:W-:Y:S02]  /*12340*/  IMAD.IADD R6, R6, 0x1, -R8 ;  /* 0x0000000106067824 */ /* 0x020fe400078e0a08 */
[----:B------:R-:W-:Y:S01]  /*12350*/  VIADD R7, R11, 0xbf ;  /* 0x000000bf0b077836 */ /* 0x000fe20000000000 */
[----:B------:R2:W-:Y:S01]  /*12360*/  STL [R1+0x8], R11 ;  /* 0x0000080b01007387 */ /* 0x0005e20000100800 */
[----:B0-----:R-:W-:-:S13]  /*12370*/  ISETP.NE.AND P1, PT, R2, 0x1, PT ;  /* 0x000000010200780c */ /* 0x001fda0003f25270 */
[----:B------:R-:W0:Y:S08]  /*12380*/  @P1 LDC R4, c[0x0][0x44c] ;  /* 0x00011300ff041b82 */ /* 0x000e300000000800 */
[----:B------:R-:W3:Y:S01]  /*12390*/  @P1 LDC R2, c[0x0][0x450] ;  /* 0x00011400ff021b82 */ /* 0x000ee20000000800 */
[----:B0-----:R-:W-:-:S05]  /*123a0*/  @P1 IMAD.HI.U32 R3, R7, R4, RZ ;  /* 0x0000000407031227 */ /* 0x001fca00078e00ff */
[----:B---3--:R-:W-:Y:S01]  /*123b0*/  @P1 SHF.R.U32.HI R7, RZ, R2, R3 ;  /* 0x00000002ff071219 */ /* 0x008fe20000011603 */
[----:B------:R-:W-:-:S05]  /*123c0*/  VIADD R2, R6, 0x7f ;  /* 0x0000007f06027836 */ /* 0x000fca0000000000 */
[----:B------:R-:W-:-:S04]  /*123d0*/  SHF.R.S32.HI R3, RZ, 0x1f, R2 ;  /* 0x0000001fff037819 */ /* 0x000fc80000011402 */
[----:B------:R-:W-:Y:S02]  /*123e0*/  LEA.HI R4, R3, R2, RZ, 0x7 ;  /* 0x0000000203047211 */ /* 0x000fe400078f38ff */
[----:B------:R-:W-:Y:S02]  /*123f0*/  IADD3 R2, R6, 0x1, -R10 ;  /* 0x0000000106027810 */ /* 0x000fe40007ffe80a */
[----:B------:R-:W-:-:S03]  /*12400*/  SHF.R.S32.HI R9, RZ, 0x7, R4 ;  /* 0x00000007ff097819 */ /* 0x000fc60000011404 */
[----:B------:R-:W-:Y:S02]  /*12410*/  IMAD.IADD R7, R2, 0x1, R7 ;  /* 0x0000000102077824 */ /* 0x000fe400078e0207 */
[----:B------:R-:W0:Y:S01]  /*12420*/  LDC.64 R2, c[0x0][0x9e0] ;  /* 0x00027800ff027b82 */ /* 0x000e220000000a00 */
[----:B------:R2:W-:Y:S01]  /*12430*/  STL [R1+0x40], R9 ;  /* 0x0000400901007387 */ /* 0x0005e20000100800 */
[----:B0-----:R-:W-:Y:S01]  /*12440*/  ISETP.GE.AND P2, PT, R3, 0x1, PT ;  /* 0x000000010300780c */ /* 0x001fe20003f46270 */
        /* <DEDUP_REMOVED lines=13> */
.L_x_10537:
[----:B------:R-:W-:-:S13]  /*12520*/  ISETP.NE.AND P0, PT, R3, 0x1, PT ;  /* 0x000000010300780c */ /* 0x000fda0003f05270 */
[----:B------:R-:W0:Y:S02]  /*12530*/  @P0 LDC.64 R4, c[0x0][0x9e8] ;  /* 0x00027a00ff040b82 */ /* 0x000e240000000a00 */
[----:B0-----:R-:W-:-:S05]  /*12540*/  @P0 IMAD.HI.U32 R4, R8, R4, RZ ;  /* 0x0000000408040227 */ /* 0x001fca00078e00ff */
[----:B------:R-:W-:-:S07]  /*12550*/  @P0 SHF.R.U32.HI R8, RZ, R5, R4 ;  /* 0x00000005ff080219 */ /* 0x000fce0000011604 */
.L_x_10538:
[----:B------:R-:W-:Y:S05]  /*12560*/  BSYNC B0 ;  /* 0x0000000000007941 */ /* 0x000fea0003800000 */
.L_x_10536:
[----:B------:R-:W-:-:S05]  /*12570*/  IMAD R5, R8, R3, R3 ;  /* 0x0000000308057224 */ /* 0x000fca00078e0203 */
[----:B------:R-:W-:-:S07]  /*12580*/  VIMNMX R2, R2, R5, PT ;  /* 0x0000000502027248 */ /* 0x000fce0003fe0100 */
.L_x_10535:
[----:B------:R-:W0:Y:S01]  /*12590*/  @P1 LDC R7, c[0x0][0x44c] ;  /* 0x00011300ff071b82 */ /* 0x000e220000000800 */
[----:B------:R-:W-:Y:S01]  /*125a0*/  IMAD.MOV.U32 R5, RZ, RZ, R11 ;  /* 0x000000ffff057224 */ /* 0x000fe200078e000b */
[----:B------:R-:W-:Y:S01]  /*125b0*/  ULDC UR4, c[0x0][0x9dc] ;  /* 0x0002770000047ab9 */ /* 0x000fe20000000800 */
[----:B------:R-:W-:-:S05]  /*125c0*/  VIADD R2, R2, 0x7f ;  /* 0x0000007f02027836 */ /* 0x000fca0000000000 */
[----:B------:R-:W2:Y:S01]  /*125d0*/  @P1 LDC R4, c[0x0][0x450] ;  /* 0x00011400ff041b82 */ /* 0x000ea20000000800 */
[----:B0-----:R-:W-:-:S05]  /*125e0*/  @P1 IMAD.HI.U32 R7, R11, R7, RZ ;  /* 0x000000070b071227 */ /* 0x001fca00078e00ff */
[----:B--2---:R-:W-:-:S04]  /*125f0*/  @P1 SHF.R.U32.HI R5, RZ, R4, R7 ;  /* 0x00000004ff051219 */ /* 0x004fc80000011607 */
        /* <DEDUP_REMOVED lines=13> */
[----:B0-----:R-:W0:Y:S02]  /*126d0*/  @P0 LDC.64 R4, c[0x0][0x9e8] ;  /* 0x00027a00ff040b82 */ /* 0x001e240000000a00 */
[----:B0-----:R-:W-:-:S05]  /*126e0*/  @P0 IMAD.HI.U32 R4, R7, R4, RZ ;  /* 0x0000000407040227 */ /* 0x001fca00078e00ff */
[----:B------:R-:W-:-:S04]  /*126f0*/  @P0 SHF.R.U32.HI R7, RZ, R5, R4 ;  /* 0x00000005ff070219 */ /* 0x000fc80000011604 */
[----:B------:R-:W-:Y:S01]  /*12700*/  LOP3.LUT R7, RZ, R7, RZ, 0x33, !PT ;  /* 0x00000007ff077212 */ /* 0x000fe200078e33ff */
[----:B------:R-:W-:Y:S06]  /*12710*/  BRA `(.L_x_10542) ;  /* 0x0000000000107947 */ /* 0x000fec0003800000 */
.L_x_10541:
[----:B------:R-:W-:-:S13]  /*12720*/  ISETP.NE.AND P0, PT, R3, 0x1, PT ;  /* 0x000000010300780c */ /* 0x000fda0003f05270 */
[----:B0-----:R-:W0:Y:S02]  /*12730*/  @P0 LDC.64 R4, c[0x0][0x9e8] ;  /* 0x00027a00ff040b82 */ /* 0x001e240000000a00 */
[----:B0-----:R-:W-:-:S05]  /*12740*/  @P0 IMAD.HI.U32 R4, R7, R4, RZ ;  /* 0x0000000407040227 */ /* 0x001fca00078e00ff */
[----:B------:R-:W-:-:S07]  /*12750*/  @P0 SHF.R.U32.HI R7, RZ, R5, R4 ;  /* 0x00000005ff070219 */ /* 0x000fce0000011604 */
.L_x_10542:
[----:B------:R-:W-:Y:S05]  /*12760*/  BSYNC B0 ;  /* 0x0000000000007941 */ /* 0x000fea0003800000 */
.L_x_10540:
[----:B------:R-:W-:-:S05]  /*12770*/  IMAD R3, R7, R3, RZ ;  /* 0x0000000307037224 */ /* 0x000fca00078e02ff */
[----:B------:R-:W-:-:S07]  /*12780*/  VIMNMX R2, R2, R3, !PT ;  /* 0x0000000302027248 */ /* 0x000fce0007fe0100 */
.L_x_10539:
[----:B------:R-:W-:Y:S01]  /*12790*/  SHF.R.S32.HI R3, RZ, 0x1f, R2 ;  /* 0x0000001fff037819 */ /* 0x000fe20000011402 */
[----:B------:R-:W-:Y:S01]  /*127a0*/  IMAD.MOV.U32 R5, RZ, RZ, RZ ;  /* 0x000000ffff057224 */ /* 0x000fe200078e00ff */
[----:B0-----:R-:W-:Y:S01]  /*127b0*/  SHF.R.U32.HI R4, RZ, 0x10, R0 ;  /* 0x00000010ff047819 */ /* 0x001fe20000011600 */
[----:B------:R-:W-:Y:S01]  /*127c0*/  BSSY B0, `(.L_x_10543) ;  /* 0x0000029000007945 */ /* 0x000fe20003800000 */
[----:B------:R-:W-:Y:S01]  /*127d0*/  LEA.HI R3, R3, R2, RZ, 0x7 ;  /* 0x0000000203037211 */ /* 0x000fe200078f38ff */
[----:B------:R-:W-:Y:S01]  /*127e0*/  IMAD.MOV.U32 R12, RZ, RZ, R5 ;  /* 0x000000ffff0c7224 */ /* 0x000fe200078e0005 */
[----:B------:R-:W-:Y:S02]  /*127f0*/  ISETP.NE.AND P0, PT, R4, RZ, PT ;  /* 0x000000ff0400720c */ /* 0x000fe40003f05270 */
[----:B------:R-:W-:Y:S02]  /*12800*/  SHF.R.S32.HI R3, RZ, 0x7, R3 ;  /* 0x00000007ff037819 */ /* 0x000fe40000011403 */
[----:B-1----:R-:W-:-:S02]  /*12810*/  LOP3.LUT R10, R0, 0xff, RZ, 0xc0, !PT ;  /* 0x000000ff000a7812 */ /* 0x002fc400078ec0ff */
[----:B------:R-:W-:-:S04]  /*12820*/  VIMNMX R11, RZ, R3, !PT ;  /* 0x00000003ff0b7248 */ /* 0x000fc80007fe0100 */
[----:B------:R-:W-:Y:S01]  /*12830*/  ISETP.GT.AND P1, PT, R6, R11, PT ;  /* 0x0000000b0600720c */ /* 0x000fe20003f24270 */
[----:B------:R0:W-:Y:S02]  /*12840*/  STL [R1+0x14], R11 ;  /* 0x0000140b01007387 */ /* 0x0001e40000100800 */
[----:B------:R-:W1:Y:S02]  /*12850*/  @!P0 LDC R4, c[0x0][0x9f0] ;  /* 0x00027c00ff048b82 */ /* 0x000e640000000800 */
[----:B------:R0:W-:Y:S04]  /*12860*/  STL [R1+0x18], R5 ;  /* 0x0000180501007387 */ /* 0x0001e80000100800 */
[----:B------:R0:W-:Y:S04]  /*12870*/  STL [R1+0x30], R10 ;  /* 0x0000300a01007387 */ /* 0x0001e80000100800 */
[----:B------:R-:W-:Y:S05]  /*12880*/  @!P1 BRA `(.L_x_10544) ;  /* 0x0000000000709947 */ /* 0x000fea0003800000 */
[-C--:B-1----:R-:W-:Y:S02]  /*12890*/  IABS R0, R4.reuse ;  /* 0x0000000400007213 */ /* 0x082fe40000000000 */
[----:B------:R-:W-:Y:S02]  /*128a0*/  IABS R7, R4 ;  /* 0x0000000400077213 */ /* 0x000fe40000000000 */
[----:B------:R-:W1:Y:S03]  /*128b0*/  I2F.RP R8, R0 ;  /* 0x0000000000087306 */ /* 0x000e660000209400 */
[----:B------:R-:W-:-:S05]  /*128c0*/  IMAD.MOV R7, RZ, RZ, -R7 ;  /* 0x000000ffff077224 */ /* 0x000fca00078e0a07 */
[----:B-1----:R-:W1:Y:S02]  /*128d0*/  MUFU.RCP R8, R8 ;  /* 0x0000000800087308 */ /* 0x002e640000001000 */
[----:B-1----:R-:W-:-:S06]  /*128e0*/  VIADD R9, R8, 0xffffffe ;  /* 0x0ffffffe08097836 */ /* 0x002fcc0000000000 */
[----:B------:R-:W1:Y:S02]  /*128f0*/  F2I.FTZ.U32.TRUNC.NTZ R3, R9 ;  /* 0x0000000900037305 */ /* 0x000e64000021f000 */
[----:B-1----:R-:W-:-:S04]  /*12900*/  IMAD.MOV R2, RZ, RZ, -R3 ;  /* 0x000000ffff027224 */ /* 0x002fc800078e0a03 */
[----:B0-----:R-:W-:Y:S02]  /*12910*/  IMAD R5, R2, R0, RZ ;  /* 0x0000000002057224 */ /* 0x001fe400078e02ff */
        /* <DEDUP_REMOVED lines=19> */
.L_x_10544:
[----:B------:R-:W-:Y:S05]  /*12a50*/  BSYNC B0 ;  /* 0x0000000000007941 */ /* 0x000fea0003800000 */
.L_x_10543:
[----:B------:R-:W-:Y:S01]  /*12a60*/  IMAD.MOV.U32 R0, RZ, RZ, R12 ;  /* 0x000000ffff007224 */ /* 0x000fe200078e000c */
[----:B------:R-:W-:Y:S03]  /*12a70*/  BSSY B7, `(.L_x_10545) ;  /* 0x0000420000077945 */ /* 0x000fe60003800000 */
[----:B------:R-:W-:-:S05]  /*12a80*/  IMAD R29, R10, R0, R11 ;  /* 0x000000000a1d7224 */ /* 0x000fca00078e020b */
[----:B------:R-:W-:-:S04]  /*12a90*/  VIADDMNMX R22, R29, R0, R6, PT ;  /* 0x000000001d167246 */ /* 0x000fc80003800106 */
        /* <DEDUP_REMOVED lines=18> */
[----:B0-----:R-:W-:Y:S01]  /*12bc0*/  IADD3 R24, R0, UR37, R7 ;  /* 0x0000002500187c10 */ /* 0x001fe2000fffe007 */
[----:B------:R-:W-:Y:S06]  /*12bd0*/  BRA `(.L_x_10547) ;  /* 0x0000004000247947 */ /* 0x000fec0003800000 */
.L_x_10546:
        /* <DEDUP_REMOVED lines=13> */
[----:B------:R-:W-:Y:S02]  /*12cb0*/  IMAD.U32 R10, RZ, RZ, UR4 ;  /* 0x00000004ff0a7e24 */ /* 0x000fe4000f8e00ff */
[----:B------:R-:W-:Y:S02]  /*12cc0*/  IMAD.U32 R11, RZ, RZ, UR5 ;  /* 0x00000005ff0b7e24 */ /* 0x000fe4000f8e00ff */
[----:B------:R-:W-:Y:S02]  /*12cd0*/  IMAD.MOV.U32 R8, RZ, RZ, 0x70 ;  /* 0x00000070ff087424 */ /* 0x000fe400078e00ff */
[----:B--2---:R-:W-:Y:S02]  /*12ce0*/  IMAD.MOV.U32 R12, RZ, RZ, 0x1 ;  /* 0x00000001ff0c7424 */ /* 0x004fe400078e00ff */
[----:B------:R-:W-:-:S07]  /*12cf0*/  IMAD.MOV.U32 R13, RZ, RZ, RZ ;  /* 0x000000ffff0d7224 */ /* 0x000fce00078e00ff */
[----:B------:R-:W-:-:S07]  /*12d00*/  LEPC R20, `(.L_x_10549) ;  /* 0x000000001014794e */ /* 0x000fce0000000000 */
[----:B-1----:R-:W-:Y:S05]  /*12d10*/  CALL.ABS.NOINC R2 ;  /* 0x0000000002007343 */ /* 0x002fea0003c00000 */
.L_x_10549:
[----:B------:R-:W-:Y:S05]  /*12d20*/  BSYNC B6 ;  /* 0x0000000000067941 */ /* 0x000fea0003800000 */
.L_x_10548:
        /* <DEDUP_REMOVED lines=13> */
[----:B------:R-:W-:Y:S02]  /*12e00*/  IMAD.U32 R10, RZ, RZ, UR4 ;  /* 0x00000004ff0a7e24 */ /* 0x000fe4000f8e00ff */
[----:B------:R-:W-:Y:S02]  /*12e10*/  IMAD.U32 R11, RZ, RZ, UR5 ;  /* 0x00000005ff0b7e24 */ /* 0x000fe4000f8e00ff */
[----:B------:R-:W-:Y:S02]  /*12e20*/  IMAD.MOV.U32 R8, RZ, RZ, 0x70 ;  /* 0x00000070ff087424 */ /* 0x000fe400078e00ff */
[----:B--2---:R-:W-:Y:S02]  /*12e30*/  IMAD.MOV.U32 R12, RZ, RZ, 0x1 ;  /* 0x00000001ff0c7424 */ /* 0x004fe400078e00ff */
[----:B---3--:R-:W-:-:S07]  /*12e40*/  IMAD.MOV.U32 R13, RZ, RZ, RZ ;  /* 0x000000ffff0d7224 */ /* 0x008fce00078e00ff */
[----:B------:R-:W-:-:S07]  /*12e50*/  LEPC R20, `(.L_x_10552) ;  /* 0x000000001014794e */ /* 0x000fce0000000000 */
[----:B----4-:R-:W-:Y:S05]  /*12e60*/  CALL.ABS.NOINC R2 ;  /* 0x0000000002007343 */ /* 0x010fea0003c00000 */
.L_x_10552:
        /* <DEDUP_REMOVED lines=15> */
.L_x_10551:
[----:B------:R-:W-:Y:S05]  /*12f60*/  BSYNC B6 ;  /* 0x0000000000067941 */ /* 0x000fea0003800000 */
.L_x_10550:
[----:B------:R-:W-:Y:S01]  /*12f70*/  ULDC.64 UR4, c[0x0][0x9f8] ;  /* 0x00027e0000047ab9 */ /* 0x000fe20000000a00 */
[----:B------:R-:W-:Y:S01]  /*12f80*/  IMAD.MOV.U32 R23, RZ, RZ, R27 ;  /* 0x000000ffff177224 */ /* 0x000fe200078e001b */
[----:B------:R-:W-:-:S04]  /*12f90*/  ISETP.NE.U32.AND P0, PT, RZ, UR4, PT ;  /* 0x00000004ff007c0c */ /* 0x000fc8000bf05070 */
[----:B------:R-:W-:Y:S01]  /*12fa0*/  ISETP.NE.AND.EX P0, PT, RZ, UR5, PT, P0 ;  /* 0x00000005ff007c0c */ /* 0x000fe2000bf05300 */
[----:B------:R-:W-:-:S12]  /*12fb0*/  ULDC.64 UR4, c[0x0][0xa08] ;  /* 0x0002820000047ab9 */ /* 0x000fd80000000a00 */
[----:B------:R-:W3:Y:S02]  /*12fc0*/  @P0 LDC.64 R2, c[0x0][0x9f8] ;  /* 0x00027e00ff020b82 */ /* 0x000ee40000000a00 */
[----:B---3--:R-:W-:-:S05]  /*12fd0*/  @P0 IMAD.WIDE R2, R27, 0x4, R2 ;  /* 0x000000041b020825 */ /* 0x008fca00078e0202 */
[----:B------:R3:W4:Y:S01]  /*12fe0*/  @P0 LDG.E R23, desc[UR52][R2.64] ;  /* 0x0000003402170981 */ /* 0x000722000c1e1900 */
[----:B------:R-:W-:Y:S01]  /*12ff0*/  VIADD R22, R22, 0xffffffff ;  /* 0xffffffff16167836 */ /* 0x000fe20000000000 */
[----:B---3--:R-:W3:Y:S02]  /*13000*/  LDC.64 R2, c[0x0][0x418] ;  /* 0x00010600ff027b82 */ /* 0x008ee40000000a00 */
[----:B---3--:R-:W-:Y:S01]  /*13010*/  LOP3.LUT P0, RZ, R2, UR4, RZ, 0xfc, !PT ;  /* 0x0000000402ff7c12 */ /* 0x008fe2000f80fcff */
[----:B------:R-:W-:-:S03]  /*13020*/  UMOV UR4, 0xffffffff ;  /* 0xffffffff00047882 */ /* 0x000fc60000000000 */
[----:B------:R-:W-:Y:S02]  /*13030*/  LOP3.LUT P0, RZ, R3, UR5, RZ, 0xfc, P0 ;  /* 0x0000000503ff7c12 */ /* 0x000fe4000800fcff */
[----:B----4-:R-:W-:Y:S02]  /*13040*/  SHF.R.S32.HI R25, RZ, 0x1f, R23 ;  /* 0x0000001fff197819 */ /* 0x010fe40000011417 */
[----:B------:R-:W-:Y:S01]  /*13050*/  SEL R19, R23, RZ, !P0 ;  /* 0x000000ff17137207 */ /* 0x000fe20004000000 */
[----:B------:R-:W-:Y:S08]  /*13060*/  BRA.DIV UR4, `(.L_x_10553) ;  /* 0x0000005204d47947 */ /* 0x000ff0000b800000 */
[----:B------:R-:W3:Y:S02]  /*13070*/  S2R R0, SR_TID.X ;  /* 0x0000000000007919 */ /* 0x000ee40000002100 */
[----:B---3--:R-:W-:-:S04]  /*13080*/  SHF.R.U32.HI R0, RZ, 0x5, R0 ;  /* 0x00000005ff007819 */ /* 0x008fc80000011600 */
[----:B------:R-:W-:-:S05]  /*13090*/  LOP3.LUT R0, R0, 0x3, RZ, 0xc0, !PT ;  /* 0x0000000300007812 */ /* 0x000fca00078ec0ff */
[----:B------:R3:W4:Y:S02]  /*130a0*/  SHFL.IDX PT, R14, R0, RZ, 0x1f ;  /* 0x00001fff000e7589 */ /* 0x00072400000e0000 */
.L_x_10661:
[----:B---3--:R-:W3:Y:S01]  /*130b0*/  LDL.LU R0, [R1] ;  /* 0x0000000001007983 */ /* 0x008ee20000300800 */
[----:B------:R-:W-:Y:S02]  /*130c0*/  PLOP3.LUT P1, PT, PT, PT, PT, 0x8, 0x0 ;  /* 0x000000000000781c */ /* 0x000fe40003f2e170 */
[----:B----4-:R-:W-:Y:S02]  /*130d0*/  ISETP.NE.AND P0, PT, R14, RZ, PT ;  /* 0x000000ff0e00720c */ /* 0x010fe40003f05270 */
[----:B---3--:R-:W-:-:S09]  /*130e0*/  LOP3.LUT R0, R0, 0xfffffffe, RZ, 0xc0, !PT ;  /* 0xfffffffe00007812 */ /* 0x008fd200078ec0ff */
[----:B------:R-:W-:-:S05]  /*130f0*/  @P1 LOP3.LUT R0, R0, 0x1, RZ, 0xfc, !PT ;  /* 0x0000000100001812 */ /* 0x000fca00078efcff */
[----:B------:R3:W-:Y:S01]  /*13100*/  STL [R1], R0 ;  /* 0x0000000001007387 */ /* 0x0007e20000100800 */
[----:B------:R-:W-:Y:S05]  /*13110*/  @P0 BRA `(.L_x_10554) ;  /* 0x0000000400200947 */ /* 0x000fea0003800000 */
[----:B------:R-:W-:-:S03]  /*13120*/  UMOV UR4, 0xffffffff ;  /* 0xffffffff00047882 */ /* 0x000fc60000000000 */
[----:B------:R-:W-:Y:S05]  /*13130*/  BRA.DIV UR4, `(.L_x_10555) ;  /* 0x0000005204d47947 */ /* 0x000fea000b800000 */
[----:B------:R-:W-:-:S13]  /*13140*/  ELECT P6, URZ, PT ;  /* 0x00000000003f782f */ /* 0x000fda00038c0000 */
.L_x_10664:
[----:B------:R-:W-:Y:S05]  /*13150*/  @!P6 BRA `(.L_x_10554) ;  /* 0x000000040010e947 */ /* 0x000fea0003800000 */
[----:B------:R-:W-:-:S04]  /*13160*/  ISETP.NE.U32.AND P0, PT, R2, RZ, PT ;  /* 0x000000ff0200720c */ /* 0x000fc80003f05070 */
[----:B------:R-:W-:-:S13]  /*13170*/  ISETP.NE.AND.EX P0, PT, R3, RZ, PT, P0 ;  /* 0x000000ff0300720c */ /* 0x000fda0003f05300 */
[----:B------:R-:W-:Y:S05]  /*13180*/  @!P0 BRA `(.L_x_10556) ;  /* 0x0000000000448947 */ /* 0x000fea0003800000 */
[----:B------:R-:W4:Y:S01]  /*13190*/  LDC R6, c[0x0][0x43c] ;  /* 0x00010f00ff067b82 */ /* 0x000f220000000800 */
[----:B------:R-:W-:Y:S01]  /*131a0*/  ULDC.64 UR4, c[0x0][0x428] ;  /* 0x00010a0000047ab9 */ /* 0x000fe20000000a00 */
[----:B----4-:R-:W-:-:S13]  /*131b0*/  ISETP.NE.AND P0, PT, R6, 0x1, PT ;  /* 0x000000010600780c */ /* 0x010fda0003f05270 */
[----:B01----:R-:W3:Y:S02]  /*131c0*/  @P0 LDC.64 R4, c[0x0][0x440] ;  /* 0x00011000ff040b82 */ /* 0x003ee40000000a00 */
[----:B---3--:R-:W-:-:S04]  /*131d0*/  @P0 IMAD.HI.U32 R0, R22, R4, RZ ;  /* 0x0000000416000227 */ /* 0x008fc800078e00ff */
        /* <DEDUP_REMOVED lines=12> */
.L_x_10556:
[----:B---3--:R-:W-:Y:S01]  /*132a0*/  IMAD R0, R18, 0x8, R17 ;  /* 0x0000000812007824 */ /* 0x008fe200078e0211 */
[----:B----4-:R-:W-:-:S04]  /*132b0*/  SHF.L.U32 R2, R28, 0x1f, RZ ;  /* 0x0000001f1c027819 */ /* 0x010fc800000006ff */
[----:B------:R-:W3:Y:S02]  /*132c0*/  SYNCS.PHASECHK.TRANS64.TRYWAIT P0, [R0+URZ+0x2d840], R2 ;  /* 0x02d84002000075a7 */ /* 0x000ee4000800017f */
[----:B---3--:R-:W-:Y:S05]  /*132d0*/  @!P0 BRA `(.L_x_10557) ;  /* 0x00000050008c8947 */ /* 0x008fea0003800000 */
.L_x_10665:
        /* <DEDUP_REMOVED lines=11> */
.L_x_10558:
[----:B---3--:R-:W3:Y:S01]  /*13390*/  LDL.LU R2, [R1] ;  /* 0x0000000001027983 */ /* 0x008ee20000300800 */
[----:B------:R-:W-:Y:S01]  /*133a0*/  R2UR UR9, R0 ;  /* 0x00000000000972ca */ /* 0x000fe200000e0000 */
[----:B------:R-:W-:Y:S01]  /*133b0*/  IMAD R0, R18, 0x6000, R17 ;  /* 0x0000600012007824 */ /* 0x000fe200078e0211 */
        /* <DEDUP_REMOVED lines=11> */
[----:B------:R-:W-:-:S04]  /*13470*/  UIADD3 UR9, UR9, 0x2d830, URZ ;  /* 0x0002d83009097890 */ /* 0x000fc8000fffe03f */
[----:B------:R-:W-:Y:S02]  /*13480*/  ULEA UR11, UR11, UR5, 0x7 ;  /* 0x000000050b0b7291 */ /* 0x000fe4000f8e383f */
[----:B------:R-:W-:Y:S02]  /*13490*/  UIADD3 UR14, UR8, 0x15400, URZ ;  /* 0x00015400080e7890 */ /* 0x000fe4000fffe03f */
[----:B------:R-:W-:Y:S02]  /*134a0*/  UIADD3.X UR5, URZ, UR39, URZ, UP0, !UPT ;  /* 0x000000273f057290 */ /* 0x000fe400087fe43f */
[----:B------:R-:W-:Y:S02]  /*134b0*/  UIADD3 UR15, UR8, 0x17400, URZ ;  /* 0x00017400080f7890 */ /* 0x000fe4000fffe03f */
[----:B------:R-:W-:-:S03]  /*134c0*/  UIADD3 UR17, UR8, 0x19400, URZ ;  /* 0x0001940008117890 */ /* 0x000fc6000fffe03f */
[----:B------:R-:W-:Y:S01]  /*134d0*/  UMOV UR8, UR14 ;  /* 0x0000000e00087c82 */ /* 0x000fe20008000000 */
[----:B------:R-:W-:Y:S01]  /*134e0*/  UMOV UR14, 0x40 ;  /* 0x00000040000e7882 */ /* 0x000fe20000000000 */
[----:B------:R4:W-:Y:S02]  /*134f0*/  UTMALDG.4D [UR8], [UR4], desc[UR6] ;  /* 0x00000608040075b4 */ /* 0x0009e40008019000 */
[----:B----4-:R-:W-:Y:S01]  /*13500*/  UMOV UR8, UR15 ;  /* 0x0000000f00087c82 */ /* 0x010fe20008000000 */
[----:B------:R-:W-:Y:S02]  /*13510*/  UMOV UR10, UR16 ;  /* 0x00000010000a7c82 */ /* 0x000fe40008000000 */
[----:B------:R4:W-:Y:S02]  /*13520*/  UTMALDG.4D [UR8], [UR4], desc[UR6] ;  /* 0x00000608040075b4 */ /* 0x0009e40008019000 */
[----:B----4-:R-:W-:Y:S01]  /*13530*/  UMOV UR8, UR17 ;  /* 0x0000001100087c82 */ /* 0x010fe20008000000 */
[----:B------:R-:W-:-:S02]  /*13540*/  UMOV UR10, UR14 ;  /* 0x0000000e000a7c82 */ /* 0x000fc40008000000 */
[----:B------:R4:W-:Y:S01]  /*13550*/  UTMALDG.4D [UR8], [UR4], desc[UR6] ;  /* 0x00000608040075b4 */ /* 0x0009e20008019000 */
[----:B---3--:R-:W-:-:S04]  /*13560*/  LOP3.LUT R2, R2, 0xfffffffe, RZ, 0xc0, !PT ;  /* 0xfffffffe02027812 */ /* 0x008fc800078ec0ff */
[----:B------:R-:W-:-:S05]  /*13570*/  @P0 LOP3.LUT R2, R2, 0x1, RZ, 0xfc, !PT ;  /* 0x0000000102020812 */ /* 0x000fca00078efcff */
[----:B------:R4:W-:Y:S01]  /*13580*/  STL [R1], R2 ;  /* 0x0000000201007387 */ /* 0x0009e20000100800 */
[----:B------:R-:W-:Y:S01]  /*13590*/  NOP ;  /* 0x0000000000007918 */ /* 0x000fe20000000000 */
.L_x_10554:
[----:B------:R-:W5:Y:S01]  /*135a0*/  LDL.LU R3, [R1+0x10] ;  /* 0x0000100001037983 */ /* 0x000f620000300800 */
[----:B------:R-:W-:Y:S05]  /*135b0*/  WARPSYNC.ALL ;  /* 0x0000000000007948 */ /* 0x000fea0003800000 */
[----:B----4-:R-:W-:Y:S01]  /*135c0*/  ULDC.64 UR4, c[0x0][0x298] ;  /* 0x0000a60000047ab9 */ /* 0x010fe20000000a00 */
[----:B---3--:R-:W-:Y:S01]  /*135d0*/  VIADD R0, R17, 0xc400 ;  /* 0x0000c40011007836 */ /* 0x008fe20000000000 */
[----:B------:R-:W-:Y:S01]  /*135e0*/  ULDC.64 UR6, c[0x0][0xa00] ;  /* 0x0002800000067ab9 */ /* 0x000fe20000000a00 */
[----:B------:R-:W-:Y:S01]  /*135f0*/  BSSY B6, `(.L_x_10559) ;  /* 0x0000022000067945 */ /* 0x000fe20003800000 */
[----:B------:R-:W-:Y:S01]  /*13600*/  BAR.SYNC.DEFER_BLOCKING 0x8, 0x200 ;  /* 0x0208000000007b1d */ /* 0x000fe20000010000 */
[----:B------:R-:W-:-:S02]  /*13610*/  ISETP.NE.U32.AND P0, PT, RZ, UR6, PT ;  /* 0x00000006ff007c0c */ /* 0x000fc4000bf05070 */
[----:B------:R-:W-:Y:S02]  /*13620*/  LOP3.LUT P1, RZ, R0, 0x1bf, RZ, 0xc0, !PT ;  /* 0x000001bf00ff7812 */ /* 0x000fe4000782c0ff */
[----:B------:R-:W-:Y:S02]  /*13630*/  ISETP.NE.AND.EX P0, PT, RZ, UR7, PT, P0 ;  /* 0x00000007ff007c0c */ /* 0x000fe4000bf05300 */
[----:B-----5:R-:W-:Y:S01]  /*13640*/  SHF.R.S32.HI R2, RZ, 0x1f, R3 ;  /* 0x0000001fff027819 */ /* 0x020fe20000011403 */
[----:B01----:R-:W-:-:S04]  /*13650*/  IMAD.WIDE.U32 R4, R3, UR4, RZ ;  /* 0x0000000403047c25 */ /* 0x003fc8000f8e00ff */
[----:B------:R-:W-:Y:S01]  /*13660*/  IMAD R2, R2, UR4, RZ ;  /* 0x0000000402027c24 */ /* 0x000fe2000f8e02ff */
[----:B------:R0:W-:Y:S03]  /*13670*/  STL.64 [R1+0x28], R4 ;  /* 0x0000280401007387 */ /* 0x0001e60000100a00 */
[----:B------:R-:W-:Y:S01]  /*13680*/  IMAD R0, R3, UR5, R2 ;  /* 0x0000000503007c24 */ /* 0x000fe2000f8e0202 */
[----:B------:R-:W-:-:S03]  /*13690*/  SHF.R.S32.HI R2, RZ, 0x1f, R27 ;  /* 0x0000001fff027819 */ /* 0x000fc6000001141b */
[----:B------:R-:W-:Y:S01]  /*136a0*/  IMAD.IADD R3, R5, 0x1, R0 ;  /* 0x0000000105037824 */ /* 0x000fe200078e0200 */
[----:B------:R-:W-:Y:S02]  /*136b0*/  SEL R0, R27, RZ, !P0 ;  /* 0x000000ff1b007207 */ /* 0x000fe40004000000 */
[----:B------:R-:W-:Y:S02]  /*136c0*/  SEL R2, R2, RZ, !P0 ;  /* 0x000000ff02027207 */ /* 0x000fe40004000000 */
        /* <DEDUP_REMOVED lines=19> */
[----:B0-----:R-:W-:Y:S05]  /*13800*/  CALL.ABS.NOINC R2 ;  /* 0x0000000002007343 */ /* 0x001fea0003c00000 */
.L_x_10560:
[----:B------:R-:W-:Y:S05]  /*13810*/  BSYNC B6 ;  /* 0x0000000000067941 */ /* 0x000fea0003800000 */
.L_x_10559:
[----:B------:R-:W3:Y:S01]  /*13820*/  LDL.LU R20, [R1+0x34] ;  /* 0x0000340001147983 */ /* 0x000ee20000300800 */
[----:B------:R-:W-:Y:S01]  /*13830*/  ULDC.64 UR6, c[0x0][0x2e0] ;  /* 0x0000b80000067ab9 */ /* 0x000fe20000000a00 */
[----:B------:R-:W-:Y:S01]  /*13840*/  ULDC.64 UR4, c[0x0][0x2d8] ;  /* 0x0000b60000047ab9 */ /* 0x000fe20000000a00 */
[----:B------:R-:W1:Y:S01]  /*13850*/  LDC R9, c[0x0][0x448] ;  /* 0x00011200ff097b82 */ /* 0x000e620000000800 */
[----:B0-----:R-:W3:Y:S01]  /*13860*/  LDL.LU.64 R2, [R1+0x28] ;  /* 0x0000280001027983 */ /* 0x001ee20000300a00 */
[----:B------:R-:W-:-:S03]  /*13870*/  ULDC.64 UR8, c[0x0][0x280] ;  /* 0x0000a00000087ab9 */ /* 0x000fc60000000a00 */
[----:B------:R-:W4:Y:S04]  /*13880*/  LDL.LU R21, [R1+0x38] ;  /* 0x0000380001157983 */ /* 0x000f280000300800 */
[----:B------:R-:W2:Y:S04]  /*13890*/  LDL.LU R4, [R1+0x10] ;  /* 0x0000100001047983 */ /* 0x000ea80000300800 */
[----:B------:R-:W2:Y:S01]  /*138a0*/  LDL R10, [R1+0x8] ;  /* 0x00000800010a7983 */ /* 0x000ea20000100800 */
[----:B------:R-:W0:Y:S01]  /*138b0*/  S2R R11, SR_TID.X ;  /* 0x00000000000b7919 */ /* 0x000e220000002100 */
[----:B-1----:R-:W-:-:S13]  /*138c0*/  ISETP.NE.AND P1, PT, R9, 0x1, PT ;  /* 0x000000010900780c */ /* 0x002fda0003f25270 */
[----:B------:R-:W1:Y:S08]  /*138d0*/  @P1 LDC R6, c[0x0][0x450] ;  /* 0x00011400ff061b82 */ /* 0x000e700000000800 */
[----:B------:R-:W1:Y:S01]  /*138e0*/  @P1 LDC R8, c[0x0][0x450] ;  /* 0x00011400ff081b82 */ /* 0x000e620000000800 */
[----:B---3--:R-:W-:Y:S02]  /*138f0*/  IMAD.MOV.U32 R3, RZ, RZ, R20 ;  /* 0x000000ffff037224 */ /* 0x008fe400078e0014 */
[----:B------:R-:W3:Y:S01]  /*13900*/  S2R R20, SR_TID.X ;  /* 0x0000000000147919 */ /* 0x000ee20000002100 */
[----:B----4-:R-:W-:-:S02]  /*13910*/  IMAD R0, R21, UR6, RZ ;  /* 0x0000000615007c24 */ /* 0x010fc4000f8e02ff */
[----:B------:R-:W-:-:S04]  /*13920*/  IMAD.WIDE.U32 R2, R16, UR4, R2 ;  /* 0x0000000410027c25 */ /* 0x000fc8000f8e0002 */
[----:B------:R-:W-:Y:S01]  /*13930*/  IMAD R3, R16, UR5, R3 ;  /* 0x0000000510037c24 */ /* 0x000fe2000f8e0203 */
[----:B------:R-:W-:Y:S01]  /*13940*/  ULDC.64 UR4, c[0x0][0x2d0] ;  /* 0x0000b40000047ab9 */ /* 0x000fe20000000a00 */
[C---:B--2---:R-:W-:Y:S02]  /*13950*/  IMAD R0, R4.reuse, UR7, R0 ;  /* 0x0000000704007c24 */ /* 0x044fe4000f8e0200 */
[----:B------:R-:W-:Y:S01]  /*13960*/  IMAD.WIDE.U32 R2, R4, UR6, R2 ;  /* 0x0000000604027c25 */ /* 0x000fe2000f8e0002 */
        /* <DEDUP_REMOVED lines=8> */
[----:B------:R-:W-:Y:S01]  /*139f0*/  IMAD.IADD R0, R20, 0x1, R10 ;  /* 0x0000000114007824 */ /* 0x000fe200078e020a */
[----:B------:R-:W-:Y:S01]  /*13a00*/  LOP3.LUT R21, R21, 0x18, RZ, 0xc0, !PT ;  /* 0x0000001815157812 */ /* 0x000fe200078ec0ff */
[----:B------:R-:W-:Y:S02]  /*13a10*/  IMAD.SHL.U32 R20, R11, 0x8, RZ ;  /* 0x000000080b147824 */ /* 0x000fe400078e00ff */
[----:B--2---:R-:W-:-:S03]  /*13a20*/  @P1 IMAD.HI.U32 R5, R0, R4, RZ ;  /* 0x0000000400051227 */ /* 0x004fc600078e00ff */
[----:B------:R-:W-:Y:S01]  /*13a30*/  LOP3.LUT R20, R20, 0x18, RZ, 0xc0, !PT ;  /* 0x0000001814147812 */ /* 0x000fe200078ec0ff */
[----:B------:R-:W-:Y:S01]  /*13a40*/  IMAD.MOV.U32 R4, RZ, RZ, R0 ;  /* 0x000000ffff047224 */ /* 0x000fe200078e0000 */
[----:B-1----:R-:W-:Y:S02]  /*13a50*/  @P1 SHF.R.U32.HI R4, RZ, R6, R5 ;  /* 0x00000006ff041219 */ /* 0x002fe40000011605 */
[C---:B------:R-:W-:Y:S02]  /*13a60*/  LOP3.LUT R12, R20.reuse, 0x20, RZ, 0xfc, !PT ;  /* 0x00000020140c7812 */ /* 0x040fe400078efcff */
[----:B------:R-:W-:Y:S01]  /*13a70*/  LOP3.LUT R11, R20, 0x40, RZ, 0xfc, !PT ;  /* 0x00000040140b7812 */ /* 0x000fe200078efcff */
[--C-:B------:R-:W-:Y:S01]  /*13a80*/  IMAD.MOV R6, RZ, RZ, -R4.reuse ;  /* 0x000000ffff067224 */ /* 0x100fe200078e0a04 */
[----:B------:R0:W5:Y:S01]  /*13a90*/  LDL R20, [R1+0x4] ;  /* 0x0000040001147983 */ /* 0x0001620000100800 */
[----:B------:R-:W-:Y:S02]  /*13aa0*/  SHF.R.S32.HI R5, RZ, 0x1f, R4 ;  /* 0x0000001fff057819 */ /* 0x000fe40000011404 */
[----:B------:R-:W-:-:S02]  /*13ab0*/  IMAD R6, R9, R6, R0 ;  /* 0x0000000609067224 */ /* 0x000fc400078e0200 */
[----:B------:R-:W-:Y:S02]  /*13ac0*/  VIADD R0, R0, 0x80 ;  /* 0x0000008000007836 */ /* 0x000fe40000000000 */
[----:B------:R-:W-:-:S04]  /*13ad0*/  IMAD R5, R5, UR4, RZ ;  /* 0x0000000405057c24 */ /* 0x000fc8000f8e02ff */
[C---:B------:R-:W-:Y:S02]  /*13ae0*/  IMAD R7, R4.reuse, UR5, R5 ;  /* 0x0000000504077c24 */ /* 0x040fe4000f8e0205 */
[----:B------:R-:W-:-:S04]  /*13af0*/  IMAD.WIDE.U32 R4, R4, UR4, R2 ;  /* 0x0000000404047c25 */ /* 0x000fc8000f8e0002 */
[----:B------:R-:W-:Y:S01]  /*13b00*/  IMAD.IADD R5, R5, 0x1, R7 ;  /* 0x0000000105057824 */ /* 0x000fe200078e0207 */
[----:B------:R-:W-:Y:S01]  /*13b10*/  SHF.R.S32.HI R7, RZ, 0x1f, R6 ;  /* 0x0000001fff077819 */ /* 0x000fe20000011406 */
[----:B------:R-:W-:-:S04]  /*13b20*/  IMAD.WIDE.U32 R4, R6, UR6, R4 ;  /* 0x0000000606047c25 */ /* 0x000fc8000f8e0004 */
[----:B------:R-:W-:-:S04]  /*13b30*/  IMAD R7, R7, UR6, RZ ;  /* 0x0000000607077c24 */ /* 0x000fc8000f8e02ff */
[----:B------:R-:W-:Y:S01]  /*13b40*/  IMAD R7, R6, UR7, R7 ;  /* 0x0000000706077c24 */ /* 0x000fe2000f8e0207 */
[----:B------:R-:W-:-:S03]  /*13b50*/  LEA R6, P0, R4, UR8, 0x1 ;  /* 0x0000000804067c11 */ /* 0x000fc6000f8008ff */
[----:B------:R-:W-:Y:S02]  /*13b60*/  IMAD.IADD R5, R5, 0x1, R7 ;  /* 0x0000000105057824 */ /* 0x000fe400078e0207 */
[----:B------:R-:W1:Y:S03]  /*13b70*/  @P1 LDC R7, c[0x0][0x44c] ;  /* 0x00011300ff071b82 */ /* 0x000e660000000800 */
[----:B------:R-:W-:Y:S01]  /*13b80*/  LEA.HI.X R4, R4, UR9, R5, 0x1, P0 ;  /* 0x0000000904047c11 */ /* 0x000fe200080f0c05 */
[----:B------:R-:W-:Y:S02]  /*13b90*/  IMAD.MOV.U32 R5, RZ, RZ, R0 ;  /* 0x000000ffff057224 */ /* 0x000fe400078e0000 */
[----:B-1----:R-:W-:-:S05]  /*13ba0*/  @P1 IMAD.HI.U32 R7, R0, R7, RZ ;  /* 0x0000000700071227 */ /* 0x002fca00078e00ff */
        /* <DEDUP_REMOVED lines=9> */
[----:B------:R-:W-:Y:S02]  /*13c40*/  SHF.R.S32.HI R5, RZ, 0x1f, R0 ;  /* 0x0000001fff057819 */ /* 0x000fe40000011400 */
[----:B------:R-:W-:Y:S01]  /*13c50*/  ISETP.GE.AND P1, PT, R12, UR4, PT ;  /* 0x000000040c007c0c */ /* 0x000fe2000bf26270 */
[----:B------:R-:W-:Y:S01]  /*13c60*/  IMAD.IADD R3, R3, 0x1, R7 ;  /* 0x0000000103037824 */ /* 0x000fe200078e0207 */
[----:B------:R-:W-:Y:S01]  /*13c70*/  ISETP.GE.AND P0, PT, R11, UR4, PT ;  /* 0x000000040b007c0c */ /* 0x000fe2000bf06270 */
[----:B------:R-:W-:-:S02]  /*13c80*/  IMAD R5, R5, UR6, RZ ;  /* 0x0000000605057c24 */ /* 0x000fc4000f8e02ff */
[----:B------:R-:W-:-:S04]  /*13c90*/  IMAD.WIDE.U32 R2, R0, UR6, R2 ;  /* 0x0000000600027c25 */ /* 0x000fc8000f8e0002 */
[----:B------:R-:W-:Y:S01]  /*13ca0*/  IMAD R5, R0, UR7, R5 ;  /* 0x0000000700057c24 */ /* 0x000fe2000f8e0205 */
[----:B------:R-:W-:-:S03]  /*13cb0*/  LEA R8, P3, R2, UR8, 0x1 ;  /* 0x0000000802087c11 */ /* 0x000fc6000f8608ff */
[----:B------:R-:W-:Y:S01]  /*13cc0*/  IMAD.IADD R5, R3, 0x1, R5 ;  /* 0x0000000103057824 */ /* 0x000fe200078e0205 */
[----:B------:R-:W-:-:S04]  /*13cd0*/  UMOV UR4, 0xffffffff ;  /* 0xffffffff00047882 */ /* 0x000fc80000000000 */
[----:B------:R-:W-:Y:S01]  /*13ce0*/  LEA.HI.X R7, R2, UR9, R5, 0x1, P3 ;  /* 0x0000000902077c11 */ /* 0x000fe200098f0c05 */
[----:B0-----:R-:W-:Y:S06]  /*13cf0*/  BRA.DIV UR4, `(.L_x_10561) ;  /* 0x0000004a04187947 */ /* 0x001fec000b800000 */
[----:B------:R-:W0:Y:S02]  /*13d00*/  S2R R3, SR_TID.X ;  /* 0x0000000000037919 */ /* 0x000e240000002100 */
[----:B0-----:R-:W-:Y:S02]  /*13d10*/  LOP3.LUT R10, R3, 0x7f, RZ, 0xc0, !PT ;  /* 0x0000007f030a7812 */ /* 0x001fe400078ec0ff */
[----:B------:R-:W2:Y:S04]  /*13d20*/  LDL.LU R3, [R1+0xc] ;  /* 0x00000c0001037983 */ /* 0x000ea80000300800 */
[----:B------:R-:W3:Y:S01]  /*13d30*/  LDL.LU R11, [R1+0x8] ;  /* 0x00000800010b7983 */ /* 0x000ee20000300800 */
[----:B------:R-:W-:-:S03]  /*13d40*/  SHF.R.U32.HI R10, RZ, 0x2, R10 ;  /* 0x00000002ff0a7819 */ /* 0x000fc6000001160a */
[----:B------:R-:W-:Y:S01]  /*13d50*/  SHFL.IDX PT, R2, R4, RZ, 0x1c1f ;  /* 0x001c1fff04027589 */ /* 0x000fe200000e0000 */
[----:B--2---:R-:W-:-:S03]  /*13d60*/  IMAD R5, R3, R9, RZ ;  /* 0x0000000903057224 */ /* 0x004fc600078e02ff */
[----:B------:R-:W0:Y:S01]  /*13d70*/  SHFL.IDX PT, R3, R6, RZ, 0x1c1f ;  /* 0x001c1fff06037589 */ /* 0x000e2200000e0000 */
[----:B---3--:R-:W-:-:S05]  /*13d80*/  IMAD.IADD R0, R10, 0x1, R11 ;  /* 0x000000010a007824 */ /* 0x008fca00078e020b */
        /* <DEDUP_REMOVED lines=35> */
[----:B0-----:R-:W0:Y:S01]  /*13fc0*/  SHFL.IDX PT, R3, R6, 0x3, 0x1c1f ;  /* 0x007c1f0006037f89 */ /* 0x001e2200000e0000 */
[----:B------:R-:W-:-:S05]  /*13fd0*/  VIADD R2, R0, 0x80 ;  /* 0x0000008000027836 */ /* 0x000fca0000000000 */
[----:B------:R-:W-:Y:S01]  /*13fe0*/  ISETP.GE.AND P3, PT, R2, R5, PT ;  /* 0x000000050200720c */ /* 0x000fe20003f66270 */
[----:B------:R-:W-:-:S05]  /*13ff0*/  VIADD R2, R0, 0x60 ;  /* 0x0000006000027836 */ /* 0x000fca0000000000 */
[----:B------:R-:W-:Y:S02]  /*14000*/  ISETP.GE.AND P4, PT, R2, R5, PT ;  /* 0x000000050200720c */ /* 0x000fe40003f86270 */
[----:B------:R-:W-:Y:S04]  /*14010*/  SHFL.IDX PT, R2, R7, RZ, 0x1c1f ;  /* 0x001c1fff07027589 */ /* 0x000fe800000e0000 */
[----:B------:R-:W-:Y:S07]  /*14020*/  SHFL.IDX PT, R7, R7, 0x1, 0x1c1f ;  /* 0x003c1f0007077f89 */ /* 0x000fee00000e0000 */
[----:B0-----:R-:W-:-:S05]  /*14030*/  @!P4 LEA R3, P5, R21, R3, 0x1 ;  /* 0x000000031503c211 */ /* 0x001fca00078a08ff */
[----:B------:R-:W-:Y:S02]  /*14040*/  @!P4 IMAD.X R9, RZ, RZ, R4, P5 ;  /* 0x000000ffff09c224 */ /* 0x000fe400028e0604 */
[----:B------:R-:W0:Y:S02]  /*14050*/  SHFL.IDX PT, R4, R8, RZ, 0x1c1f ;  /* 0x001c1fff08047589 */ /* 0x000e2400000e0000 */
[----:B0-----:R-:W-:-:S05]  /*14060*/  @!P3 LEA R4, P5, R21, R4, 0x1 ;  /* 0x000000041504b211 */ /* 0x001fca00078a08ff */
[----:B------:R-:W-:Y:S02]  /*14070*/  @!P3 IMAD.X R6, RZ, RZ, R2, P5 ;  /* 0x000000ffff06b224 */ /* 0x000fe400028e0602 */
[----:B------:R-:W-:Y:S02]  /*14080*/  @!P4 IMAD.MOV.U32 R2, RZ, RZ, R3 ;  /* 0x000000ffff02c224 */ /* 0x000fe400078e0003 */
[----:B------:R-:W-:-:S05]  /*14090*/  @!P4 IMAD.MOV.U32 R3, RZ, RZ, R9 ;  /* 0x000000ffff03c224 */ /* 0x000fca00078e0009 */
[----:B------:R-:W-:Y:S04]  /*140a0*/  @!P4 LDGSTS.E.BYPASS.LTC128B.128 [R20+0xdc00], desc[UR52][R2.64], !P2 ;  /* 0x0dc000000214cfae */ /* 0x000fe8000d101d74 */
[----:B------:R-:W-:Y:S04]  /*140b0*/  @!P4 LDGSTS.E.BYPASS.LTC128B.128 [R20+0x10c00], desc[UR52][R2.64+0x40], !P1 ;  /* 0x10c000400214cfae */ /* 0x000fe8000c901d74 */
[----:B------:R0:W-:Y:S02]  /*140c0*/  @!P4 LDGSTS.E.BYPASS.LTC128B.128 [R20+0x13c00], desc[UR52][R2.64+0x80], !P0 ;  /* 0x13c000800214cfae */ /* 0x0001e4000c101d74 */
[----:B0-----:R-:W-:-:S02]  /*140d0*/  @!P3 IMAD.MOV.U32 R2, RZ, RZ, R4 ;  /* 0x000000ffff02b224 */ /* 0x001fc400078e0004 */
[----:B------:R-:W-:-:S05]  /*140e0*/  @!P3 IMAD.MOV.U32 R3, RZ, RZ, R6 ;  /* 0x000000ffff03b224 */ /* 0x000fca00078e0006 */
[----:B------:R-:W-:Y:S04]  /*140f0*/  @!P3 LDGSTS.E.BYPASS.LTC128B.128 [R20+0xe400], desc[UR52][R2.64], !P2 ;  /* 0x0e4000000214bfae */ /* 0x000fe8000d101d74 */
[----:B------:R-:W-:Y:S04]  /*14100*/  @!P3 LDGSTS.E.BYPASS.LTC128B.128 [R20+0x11400], desc[UR52][R2.64+0x40], !P1 ;  /* 0x114000400214bfae */ /* 0x000fe8000c901d74 */
[----:B------:R0:W-:Y:S04]  /*14110*/  @!P3 LDGSTS.E.BYPASS.LTC128B.128 [R20+0x14400], desc[UR52][R2.64+0x80], !P0 ;  /* 0x144000800214bfae */ /* 0x0001e8000c101d74 */
[----:B0-----:R0:W1:Y:S02]  /*14120*/  SHFL.IDX PT, R2, R8, 0x1, 0x1c1f ;  /* 0x003c1f0008027f89 */ /* 0x00106400000e0000 */
.L_x_10678:
[----:B------:R-:W-:Y:S02]  /*14130*/  VIADD R0, R0, 0xa0 ;  /* 0x000000a000007836 */ /* 0x000fe40000000000 */
[----:B0-----:R-:W-:-:S03]  /*14140*/  VIADD R8, R17, 0x2d800 ;  /* 0x0002d80011087836 */ /* 0x001fc60000000000 */
        /* <DEDUP_REMOVED lines=11> */
.L_x_10562:
[----:B------:R-:W-:Y:S02]  /*14200*/  PLOP3.LUT P1, PT, P1, P0, PT, 0xa2, 0x0 ;  /* 0x000000000000781c */ /* 0x000fe40000f21472 */
[----:B------:R-:W-:-:S08]  /*14210*/  @P0 R2UR P1, UR4, R17 ;  /* 0x00000000110402ca */ /* 0x000fd00000020000 */
[----:B------:R-:W-:-:S05]  /*14220*/  @P0 PLOP3.LUT P0, PT, P1, PT, PT, 0x80, 0x0 ;  /* 0x000000000000081c */ /* 0x000fca0000f0f070 */
[----:B------:R-:W-:Y:S01]  /*14230*/  @!P1 SYNCS.ARRIVE.TRANS64.RED.A0T1 RZ, [UR4+0x2d800], RZ ;  /* 0x02d800ffffff99a7 */ /* 0x000fe20008200404 */
[----:B------:R-:W-:Y:S07]  /*14240*/  @!P1 ARRIVES.LDGSTSBAR.64.TRANSCNT [UR4+0x2d800] ;  /* 0x02d80000ff0099b0 */ /* 0x000fee0008000a84 */
[----:B------:R-:W-:Y:S05]  /*14250*/  @P0 BRA.U.ANY `(.L_x_10562) ;  /* 0xfffffffd00e80947 */ /* 0x000fea000393ffff */
[----:B0-----:R-:W2:Y:S02]  /*14260*/  LDL.LU R2, [R1+0x24] ;  /* 0x0000240001027983 */ /* 0x001ea40000300800 */
        /* <DEDUP_REMOVED lines=9> */
[----:B------:R-:W1:Y:S03]  /*14300*/  SYNCS.PHASECHK.TRANS64.TRYWAIT P0, [R17+URZ+0x2d820], R0 ;  /* 0x02d82000110075a7 */ /* 0x000e66000800017f */
[----:B01----:R-:W-:Y:S05]  /*14310*/  @!P0 BRA `(.L_x_10564) ;  /* 0x0000004800b48947 */ /* 0x003fea0003800000 */
.L_x_10679:
[----:B------:R-:W-:Y:S05]  /*14320*/  BSYNC B0 ;  /* 0x0000000000007941 */ /* 0x000fea0003800000 */
.L_x_10563:
[----:B------:R-:W0:Y:S01]  /*14330*/  LDL R2, [R1+0x1c] ;  /* 0x00001c0001027983 */ /* 0x000e220000100800 */
[----:B------:R-:W-:Y:S01]  /*14340*/  BSSY B0, `(.L_x_10565) ;  /* 0x0000233000007945 */ /* 0x000fe20003800000 */
[----:B0-----:R-:W-:-:S05]  /*14350*/  VIADD R0, R2, 0xfffffffe ;  /* 0xfffffffe02007836 */ /* 0x001fca0000000000 */
[----:B------:R-:W-:-:S13]  /*14360*/  ISETP.GE.AND P0, PT, R0, R29, PT ;  /* 0x0000001d0000720c */ /* 0x000fda0003f06270 */
[----:B------:R-:W-:Y:S05]  /*14370*/  @!P0 BRA `(.L_x_10566) ;  /* 0x0000002000bc8947 */ /* 0x000fea0003800000 */
[----:B------:R-:W2:Y:S04]  /*14380*/  LDL.LU R2, [R1+0x30] ;  /* 0x0000300001027983 */ /* 0x000ea80000300800 */
[----:B------:R-:W3:Y:S04]  /*14390*/  LDL.LU R6, [R1+0x18] ;  /* 0x0000180001067983 */ /* 0x000ee80000300800 */
[----:B------:R-:W4:Y:S04]  /*143a0*/  LDL.LU R3, [R1+0x3c] ;  /* 0x00003c0001037983 */ /* 0x000f280000300800 */
[----:B------:R-:W5:Y:S04]  /*143b0*/  LDL.LU R5, [R1+0x14] ;  /* 0x0000140001057983 */ /* 0x000f680000300800 */
[----:B------:R-:W5:Y:S01]  /*143c0*/  LDL.LU R4, [R1+0x40] ;  /* 0x0000400001047983 */ /* 0x000f620000300800 */
[----:B------:R-:W-:Y:S01]  /*143d0*/  BSSY B2, `(.L_x_10567) ;  /* 0x00000c3000027945 */ /* 0x000fe20003800000 */
[----:B--2---:R-:W-:-:S04]  /*143e0*/  VIADD R2, R2, 0x1 ;  /* 0x0000000102027836 */ /* 0x004fc80000000000 */
[----:B---3--:R-:W-:Y:S01]  /*143f0*/  IMAD R2, R2, R6, RZ ;  /* 0x0000000602027224 */ /* 0x008fe200078e02ff */
[----:B----4-:R-:W-:-:S04]  /*14400*/  LOP3.LUT R3, RZ, R3, RZ, 0x33, !PT ;  /* 0x00000003ff037212 */ /* 0x010fc800078e33ff */
[----:B------:R-:W-:-:S04]  /*14410*/  LOP3.LUT R2, RZ, R2, RZ, 0x33, !PT ;  /* 0x00000002ff027212 */ /* 0x000fc800078e33ff */
[----:B-----5:R-:W-:Y:S02]  /*14420*/  VIADDMNMX R2, R2, -R5, R3, !PT ;  /* 0x8000000502027246 */ /* 0x020fe40007800103 */
[----:B------:R-:W-:-:S04]  /*14430*/  LOP3.LUT R3, RZ, R4, RZ, 0x33, !PT ;  /* 0x00000004ff037212 */ /* 0x000fc800078e33ff */
[----:B------:R-:W-:Y:S02]  /*14440*/  VIMNMX R6, R2, R3, !PT ;  /* 0x0000000302067248 */ /* 0x000fe40007fe0100 */
[----:B------:R-:W-:-:S04]  /*14450*/  LOP3.LUT R3, RZ, R29, RZ, 0x33, !PT ;  /* 0x0000001dff037212 */ /* 0x000fc800078e33ff */
[----:B------:R-:W-:Y:S02]  /*14460*/  VIADDMNMX R10, R6, 0x2, R3, !PT ;  /* 0x00000002060a7846 */ /* 0x000fe40007800103 */
[----:B------:R-:W-:-:S05]  /*14470*/  LOP3.LUT R3, RZ, R6, RZ, 0x33, !PT ;  /* 0x00000006ff037212 */ /* 0x000fca00078e33ff */
[----:B------:R-:W-:-:S05]  /*14480*/  IMAD.IADD R3, R10, 0x1, R3 ;  /* 0x000000010a037824 */ /* 0x000fca00078e0203 */
[----:B------:R-:W-:-:S04]  /*14490*/  LOP3.LUT R3, R3, 0x1, RZ, 0xc0, !PT ;  /* 0x0000000103037812 */ /* 0x000fc800078ec0ff */
[----:B------:R-:W-:-:S13]  /*144a0*/  ISETP.NE.U32.AND P0, PT, R3, 0x1, PT ;  /* 0x000000010300780c */ /* 0x000fda0003f05070 */
[----:B------:R-:W-:Y:S05]  /*144b0*/  @P0 BRA `(.L_x_10568) ;  /* 0x0000000800d00947 */ /* 0x000fea0003800000 */
[----:B------:R-:W2:Y:S01]  /*144c0*/  LDL R4, [R1] ;  /* 0x0000000001047983 */ /* 0x000ea20000100800 */
[----:B------:R-:W-:Y:S01]  /*144d0*/  VIADD R7, R18, 0x1 ;  /* 0x0000000112077836 */ /* 0x000fe20000000000 */
[----:B------:R-:W-:Y:S04]  /*144e0*/  BSSY B1, `(.L_x_10569) ;  /* 0x00000ad000017945 */ /* 0x000fe80003800000 */
[----:B------:R-:W-:-:S04]  /*144f0*/  ISETP.NE.AND P0, PT, R7, 0x2, PT ;  /* 0x000000020700780c */ /* 0x000fc80003f05270 */
[----:B------:R-:W-:Y:S02]  /*14500*/  SEL R9, RZ, 0x1, P0 ;  /* 0x00000001ff097807 */ /* 0x000fe40000000000 */
[----:B------:R-:W-:Y:S02]  /*14510*/  SEL R7, R7, RZ, P0 ;  /* 0x000000ff07077207 */ /* 0x000fe40000000000 */
[----:B------:R-:W-:Y:S02]  /*14520*/  LOP3.LUT R9, R28, R9, RZ, 0x3c, !PT ;  /* 0x000000091c097212 */ /* 0x000fe400078e3cff */
[----:B--2---:R-:W-:-:S13]  /*14530*/  LOP3.LUT P1, RZ, R4, 0x1, RZ, 0xc0, !PT ;  /* 0x0000000104ff7812 */ /* 0x004fda000782c0ff */
[----:B------:R-:W-:Y:S05]  /*14540*/  @!P1 BRA `(.L_x_10570) ;  /* 0x0000000800989947 */ /* 0x000fea0003800000 */
[----:B------:R-:W-:Y:S01]  /*14550*/  ULDC.64 UR4, c[0x0][0x418] ;  /* 0x0001060000047ab9 */ /* 0x000fe20000000a00 */
[----:B------:R-:W-:Y:S01]  /*14560*/  IMAD.MOV.U32 R5, RZ, RZ, R19 ;  /* 0x000000ffff057224 */ /* 0x000fe200078e0013 */
[----:B------:R-:W-:-:S04]  /*14570*/  ISETP.NE.U32.AND P0, PT, RZ, UR4, PT ;  /* 0x00000004ff007c0c */ /* 0x000fc8000bf05070 */
[----:B------:R-:W-:-:S13]  /*14580*/  ISETP.NE.AND.EX P0, PT, RZ, UR5, PT, P0 ;  /* 0x00000005ff007c0c */ /* 0x000fda000bf05300 */
[----:B------:R-:W-:Y:S05]  /*14590*/  @!P0 BRA `(.L_x_10571) ;  /* 0x0000000000448947 */ /* 0x000fea0003800000 */
[----:B------:R-:W0:Y:S01]  /*145a0*/  LDC R5, c[0x0][0x43c] ;  /* 0x00010f00ff057b82 */ /* 0x000e220000000800 */
[----:B------:R-:W-:Y:S01]  /*145b0*/  ULDC.64 UR6, c[0x0][0x428] ;  /* 0x00010a0000067ab9 */ /* 0x000fe20000000a00 */
[----:B0-----:R-:W-:-:S13]  /*145c0*/  ISETP.NE.AND P0, PT, R5, 0x1, PT ;  /* 0x000000010500780c */ /* 0x001fda0003f05270 */
[----:B------:R-:W0:Y:S02]  /*145d0*/  @P0 LDC.64 R2, c[0x0][0x440] ;  /* 0x00011000ff020b82 */ /* 0x000e240000000a00 */
[----:B0-----:R-:W-:-:S04]  /*145e0*/  @P0 IMAD.HI.U32 R4, R0, R2, RZ ;  /* 0x0000000200040227 */ /* 0x001fc800078e00ff */
[----:B------:R-:W-:Y:S01]  /*145f0*/  IMAD.MOV.U32 R2, RZ, RZ, R0 ;  /* 0x000000ffff027224 */ /* 0x000fe200078e0000 */
[----:B------:R-:W-:Y:S01]  /*14600*/  @P0 SHF.R.U32.HI R2, RZ, R3, R4 ;  /* 0x00000003ff020219 */ /* 0x000fe20000011604 */
[----:B------:R-:W-:-:S04]  /*14610*/  IMAD R4, R25, UR6, RZ ;  /* 0x0000000619047c24 */ /* 0x000fc8000f8e02ff */
[----:B------:R-:W-:Y:S02]  /*14620*/  IMAD.MOV R3, RZ, RZ, -R2 ;  /* 0x000000ffff037224 */ /* 0x000fe400078e0a02 */
[----:B------:R-:W-:Y:S02]  /*14630*/  IMAD R4, R23, UR7, R4 ;  /* 0x0000000717047c24 */ /* 0x000fe4000f8e0204 */
[----:B------:R-:W-:Y:S01]  /*14640*/  IMAD R0, R5, R3, R0 ;  /* 0x0000000305007224 */ /* 0x000fe200078e0200 */
[----:B------:R-:W-:-:S03]  /*14650*/  SHF.R.S32.HI R3, RZ, 0x1f, R2 ;  /* 0x0000001fff037819 */ /* 0x000fc60000011402 */
[----:B------:R-:W-:-:S04]  /*14660*/  IMAD.WIDE.U32 R2, R23, UR6, R2 ;  /* 0x0000000617027c25 */ /* 0x000fc8000f8e0002 */
[----:B------:R-:W-:Y:S01]  /*14670*/  IMAD.IADD R3, R4, 0x1, R3 ;  /* 0x0000000104037824 */ /* 0x000fe200078e0203 */
[----:B------:R-:W-:-:S04]  /*14680*/  LEA R4, P0, R2, UR4, 0x2 ;  /* 0x0000000402047c11 */ /* 0x000fc8000f8010ff */
[----:B------:R-:W-:-:S06]  /*14690*/  LEA.HI.X R5, R2, UR5, R3, 0x2, P0 ;  /* 0x0000000502057c11 */ /* 0x000fcc00080f1403 */
[----:B------:R0:W5:Y:S03]  /*146a0*/  LDG.E R5, desc[UR52][R4.64] ;  /* 0x0000003404057981 */ /* 0x000166000c1e1900 */
.L_x_10571:
[----:B------:R-:W-:Y:S01]  /*146b0*/  IMAD R3, R7, 0x8, R17 ;  /* 0x0000000807037824 */ /* 0x000fe200078e0211 */
[----:B------:R-:W-:Y:S01]  /*146c0*/  SHF.L.U32 R2, R9, 0x1f, RZ ;  /* 0x0000001f09027819 */ /* 0x000fe200000006ff */
[----:B------:R-:W-:Y:S03]  /*146d0*/  BSSY B3, `(.L_x_10572) ;  /* 0x0000003000037945 */ /* 0x000fe60003800000 */
[----:B------:R-:W1:Y:S02]  /*146e0*/  SYNCS.PHASECHK.TRANS64.TRYWAIT P0, [R3+URZ+0x2d840], R2 ;  /* 0x02d84002030075a7 */ /* 0x000e64000800017f */
[----:B-1----:R-:W-:Y:S05]  /*146f0*/  @!P0 BRA `(.L_x_10573) ;  /* 0x0000004400d08947 */ /* 0x002fea0003800000 */
.L_x_10680:
[----:B------:R-:W-:Y:S05]  /*14700*/  BSYNC B3 ;  /* 0x0000000000037941 */ /* 0x000fea0003800000 */
.L_x_10572:
        /* <DEDUP_REMOVED lines=12> */
.L_x_10575:
[----:B------:R-:W-:Y:S05]  /*147d0*/  BSYNC B3 ;  /* 0x0000000000037941 */ /* 0x000fea0003800000 */
.L_x_10574:
        /* <DEDUP_REMOVED lines=11> */
.L_x_10576:
        /* <DEDUP_REMOVED lines=16> */
.L_x_10577:
        /* <DEDUP_REMOVED lines=16> */
.L_x_10578:
        /* <DEDUP_REMOVED lines=15> */
.L_x_10681:
[----:B------:R-:W-:Y:S05]  /*14b80*/  BSYNC B3 ;  /* 0x0000000000037941 */ /* 0x000fea0003800000 */
.L_x_10579:
        /* <DEDUP_REMOVED lines=12> */
.L_x_10582:
[----:B------:R-:W-:Y:S05]  /*14c50*/  BSYNC B3 ;  /* 0x0000000000037941 */ /* 0x000fea0003800000 */
.L_x_10581:
        /* <DEDUP_REMOVED lines=11> */
.L_x_10583:
        /* <DEDUP_REMOVED lines=15> */
.L_x_10584:
        /* <DEDUP_REMOVED lines=15> */
.L_x_10585:
        /* <DEDUP_REMOVED lines=12> */
.L_x_10570:
[----:B------:R-:W-:Y:S05]  /*14fb0*/  BSYNC B1 ;  /* 0x0000000000017941 */ /* 0x000fea0003800000 */
.L_x_10569:
[----:B------:R-:W2:Y:S01]  /*14fc0*/  LDL.LU R0, [R1+0x1c] ;  /* 0x00001c0001007983 */ /* 0x000ea20000300800 */
[----:B------:R-:W-:Y:S02]  /*14fd0*/  IMAD.MOV.U32 R18, RZ, RZ, R7 ;  /* 0x000000ffff127224 */ /* 0x000fe400078e0007 */
[----:B------:R-:W-:Y:S02]  /*14fe0*/  IMAD.MOV.U32 R28, RZ, RZ, R9 ;  /* 0x000000ffff1c7224 */ /* 0x000fe400078e0009 */
[----:B--2---:R-:W-:-:S07]  /*14ff0*/  VIADD R0, R0, 0xfffffffd ;  /* 0xfffffffd00007836 */ /* 0x004fce0000000000 */
.L_x_10568:
[----:B------:R-:W-:Y:S05]  /*15000*/  BSYNC B2 ;  /* 0x0000000000027941 */ /* 0x000fea0003800000 */
.L_x_10567:
[----:B------:R-:W-:-:S05]  /*15010*/  VIADD R3, R10, 0xfffffffe ;  /* 0xfffffffe0a037836 */ /* 0x000fca0000000000 */
[----:B------:R-:W-:-:S13]  /*15020*/  ISETP.NE.AND P0, PT, R3, R6, PT ;  /* 0x000000060300720c */ /* 0x000fda0003f05270 */
[----:B------:R-:W-:Y:S05]  /*15030*/  @!P0 BRA `(.L_x_10566) ;  /* 0x00000014008c8947 */ /* 0x000fea0003800000 */
[----:B------:R-:W-:-:S07]  /*15040*/  IMAD.MOV.U32 R4, RZ, RZ, R19 ;  /* 0x000000ffff047224 */ /* 0x000fce00078e0013 */
.L_x_10620:
[----:B------:R-:W2:Y:S01]  /*15050*/  LDL R2, [R1] ;  /* 0x0000000001027983 */ /* 0x000ea20000100800 */
[----:B------:R-:W-:Y:S01]  /*15060*/  VIADD R6, R18, 0x1 ;  /* 0x0000000112067836 */ /* 0x000fe20000000000 */
[----:B------:R-:W-:Y:S05]  /*15070*/  YIELD ;  /* 0x0000000000007946 */ /* 0x000fea0003800000 */
[----:B------:R-:W-:Y:S01]  /*15080*/  ISETP.NE.AND P0, PT, R6, 0x2, PT ;  /* 0x000000020600780c */ /* 0x000fe20003f05270 */
[----:B------:R-:W-:Y:S03]  /*15090*/  BSSY B1, `(.L_x_10586) ;  /* 0x00000aa000017945 */ /* 0x000fe60003800000 */
[----:B------:R-:W-:-:S02]  /*150a0*/  SEL R7, RZ, 0x1, P0 ;  /* 0x00000001ff077807 */ /* 0x000fc40000000000 */
        /* <DEDUP_REMOVED lines=24> */
[----:B------:R-:W-:-:S05]  /*15230*/  LEA.HI.X R5, R2, UR5, R3, 0x2, P0 ;  /* 0x0000000502057c11 */ /* 0x000fca00080f1403 */
[----:B------:R0:W5:Y:S04]  /*15240*/  LDG.E R4, desc[UR52][R4.64] ;  /* 0x0000003404047981 */ /* 0x000168000c1e1900 */
.L_x_10588:
[----:B------:R-:W-:Y:S01]  /*15250*/  IMAD R3, R6, 0x8, R17 ;  /* 0x0000000806037824 */ /* 0x000fe200078e0211 */
[----:B------:R-:W-:Y:S01]  /*15260*/  SHF.L.U32 R2, R7, 0x1f, RZ ;  /* 0x0000001f07027819 */ /* 0x000fe200000006ff */
[----:B------:R-:W-:Y:S03]  /*15270*/  BSSY B2, `(.L_x_10589) ;  /* 0x0000003000027945 */ /* 0x000fe60003800000 */
[----:B------:R-:W1:Y:S02]  /*15280*/  SYNCS.PHASECHK.TRANS64.TRYWAIT P0, [R3+URZ+0x2d840], R2 ;  /* 0x02d84002030075a7 */ /* 0x000e64000800017f */
[----:B-1----:R-:W-:Y:S05]  /*15290*/  @!P0 BRA `(.L_x_10590) ;  /* 0x0000003c00108947 */ /* 0x002fea0003800000 */
.L_x_10682:
[----:B------:R-:W-:Y:S05]  /*152a0*/  BSYNC B2 ;  /* 0x0000000000027941 */ /* 0x000fea0003800000 */
.L_x_10589:
        /* <DEDUP_REMOVED lines=12> */
.L_x_10592:
[----:B------:R-:W-:Y:S05]  /*15370*/  BSYNC B2 ;  /* 0x0000000000027941 */ /* 0x000fea0003800000 */
.L_x_10591:
        /* <DEDUP_REMOVED lines=11> */
.L_x_10593:
        /* <DEDUP_REMOVED lines=16> */
.L_x_10594:
        /* <DEDUP_REMOVED lines=16> */
.L_x_10595:
        /* <DEDUP_REMOVED lines=15> */
.L_x_10683:
[----:B------:R-:W-:Y:S05]  /*15720*/  BSYNC B2 ;  /* 0x0000000000027941 */ /* 0x000fea0003800000 */
.L_x_10596:
        /* <DEDUP_REMOVED lines=11> */
.L_x_10599:
[----:B------:R-:W-:Y:S05]  /*157e0*/  BSYNC B2 ;  /* 0x0000000000027941 */ /* 0x000fea0003800000 */
.L_x_10598:
        /* <DEDUP_REMOVED lines=10> */
.L_x_10600:
        /* <DEDUP_REMOVED lines=15> */
.L_x_10601:
        /* <DEDUP_REMOVED lines=15> */
.L_x_10602:
        /* <DEDUP_REMOVED lines=12> */
.L_x_10587:
[----:B------:R-:W-:Y:S05]  /*15b30*/  BSYNC B1 ;  /* 0x0000000000017941 */ /* 0x000fea0003800000 */
.L_x_10586:
[----:B------:R-:W2:Y:S01]  /*15b40*/  LDL R2, [R1] ;  /* 0x0000000001027983 */ /* 0x000ea20000100800 */
[----:B------:R-:W-:Y:S01]  /*15b50*/  VIADD R18, R6, 0x1 ;  /* 0x0000000106127836 */ /* 0x000fe20000000000 */
[----:B------:R-:W-:Y:S01]  /*15b60*/  BSSY B1, `(.L_x_10603) ;  /* 0x00000ad000017945 */ /* 0x000fe20003800000 */
[----:B------:R-:W-:-:S03]  /*15b70*/  VIADD R9, R0, 0xffffffff ;  /* 0xffffffff00097836 */ /* 0x000fc60000000000 */
        /* <DEDUP_REMOVED lines=28> */
.L_x_10605:
[----:B------:R-:W-:Y:S01]  /*15d40*/  IMAD R2, R18, 0x8, R17 ;  /* 0x0000000812027824 */ /* 0x000fe200078e0211 */
[----:B------:R-:W-:Y:S01]  /*15d50*/  SHF.L.U32 R3, R28, 0x1f, RZ ;  /* 0x0000001f1c037819 */ /* 0x000fe200000006ff */
[----:B------:R-:W-:Y:S03]  /*15d60*/  BSSY B2, `(.L_x_10606) ;  /* 0x0000003000027945 */ /* 0x000fe60003800000 */
[----:B------:R-:W1:Y:S02]  /*15d70*/  SYNCS.PHASECHK.TRANS64.TRYWAIT P0, [R2+URZ+0x2d840], R3 ;  /* 0x02d84003020075a7 */ /* 0x000e64000800017f */
[----:B-1----:R-:W-:Y:S05]  /*15d80*/  @!P0 BRA `(.L_x_10607) ;  /* 0x00000030007c8947 */ /* 0x002fea0003800000 */
.L_x_10684:
[----:B------:R-:W-:Y:S05]  /*15d90*/  BSYNC B2 ;  /* 0x0000000000027941 */ /* 0x000fea0003800000 */
.L_x_10606:
        /* <DEDUP_REMOVED lines=12> */
.L_x_10609:
[----:B------:R-:W-:Y:S05]  /*15e60*/  BSYNC B2 ;  /* 0x0000000000027941 */ /* 0x000fea0003800000 */
.L_x_10608:
        /* <DEDUP_REMOVED lines=12> */
.L_x_10610:
        /* <DEDUP_REMOVED lines=16> */
.L_x_10611:
        /* <DEDUP_REMOVED lines=16> */
.L_x_10612:
        /* <DEDUP_REMOVED lines=15> */
.L_x_10685:
[----:B------:R-:W-:Y:S05]  /*16220*/  BSYNC B2 ;  /* 0x0000000000027941 */ /* 0x000fea0003800000 */
.L_x_10613:
        /* <DEDUP_REMOVED lines=11> */
.L_x_10616:
[----:B------:R-:W-:Y:S05]  /*162e0*/  BSYNC B2 ;  /* 0x0000000000027941 */ /* 0x000fea0003800000 */
.L_x_10615:
        /* <DEDUP_REMOVED lines=10> */
.L_x_10617:
        /* <DEDUP_REMOVED lines=15> */
.L_x_10618:
        /* <DEDUP_REMOVED lines=15> */
.L_x_10619:
        /* <DEDUP_REMOVED lines=12> */
.L_x_10604:
[----:B------:R-:W-:Y:S05]  /*16630*/  BSYNC B1 ;  /* 0x0000000000017941 */ /* 0x000fea0003800000 */
.L_x_10603:
[----:B------:R-:W-:Y:S01]  /*16640*/  ISETP.GT.AND P0, PT, R9, R29, PT ;  /* 0x0000001d0900720c */ /* 0x000fe20003f04270 */
[----:B------:R-:W-:-:S12]  /*16650*/  VIADD R0, R0, 0xfffffffe ;  /* 0xfffffffe00007836 */ /* 0x000fd80000000000 */
[----:B------:R-:W-:Y:S05]  /*16660*/  @P0 BRA `(.L_x_10620) ;  /* 0xffffffe800780947 */ /* 0x000fea000383ffff */
.L_x_10566:
[----:B------:R-:W-:Y:S05]  /*16670*/  BSYNC B0 ;  /* 0x0000000000007941 */ /* 0x000fea0003800000 */
.L_x_10565:
[----:B------:R-:W0:Y:S01]  /*16680*/  S2R R2, SR_TID.X ;  /* 0x0000000000027919 */ /* 0x000e220000002100 */
[----:B------:R-:W-:Y:S01]  /*16690*/  BSSY B0, `(.L_x_10621) ;  /* 0x0000010000007945 */ /* 0x000fe20003800000 */
[----:B0-----:R-:W-:-:S04]  /*166a0*/  LOP3.LUT R6, R2, 0x7f, RZ, 0xc0, !PT ;  /* 0x0000007f02067812 */ /* 0x001fc800078ec0ff */
[----:B------:R-:W-:-:S13]  /*166b0*/  ISETP.NE.AND P0, PT, R6, RZ, PT ;  /* 0x000000ff0600720c */ /* 0x000fda0003f05270 */
[----:B------:R-:W-:Y:S05]  /*166c0*/  @P0 BRA `(.L_x_10622) ;  /* 0x0000000000300947 */ /* 0x000fea0003800000 */
[----:B------:R-:W0:Y:S01]  /*166d0*/  S2R R5, SR_LANEID ;  /* 0x0000000000057919 */ /* 0x000e220000000000 */
        /* <DEDUP_REMOVED lines=11> */
.L_x_10622:
[----:B------:R-:W-:Y:S05]  /*16790*/  BSYNC B0 ;  /* 0x0000000000007941 */ /* 0x000fea0003800000 */
.L_x_10621:
[----:B------:R-:W2:Y:S01]  /*167a0*/  LDL R0, [R1] ;  /* 0x0000000001007983 */ /* 0x000ea20000100800 */
[----:B------:R-:W-:Y:S01]  /*167b0*/  BSSY B0, `(.L_x_10623) ;  /* 0x0000046000007945 */ /* 0x000fe20003800000 */
[----:B--2---:R-:W-:-:S13]  /*167c0*/  LOP3.LUT P0, RZ, R0, 0x1, RZ, 0xc0, !PT ;  /* 0x0000000100ff7812 */ /* 0x004fda000780c0ff */
[----:B------:R-:W-:Y:S05]  /*167d0*/  @!P0 BRA `(.L_x_10624) ;  /* 0x00000004000c8947 */ /* 0x000fea0003800000 */
[----:B------:R-:W-:Y:S01]  /*167e0*/  IMAD R3, R18, 0x8, R17 ;  /* 0x0000000812037824 */ /* 0x000fe200078e0211 */
[----:B------:R-:W-:Y:S01]  /*167f0*/  SHF.L.U32 R0, R28, 0x1f, RZ ;  /* 0x0000001f1c007819 */ /* 0x000fe200000006ff */
[----:B------:R-:W-:Y:S01]  /*16800*/  BSSY B1, `(.L_x_10625) ;  /* 0x0000004000017945 */ /* 0x000fe20003800000 */
[----:B------:R-:W-:Y:S02]  /*16810*/  ISETP.NE.AND P1, PT, R6, RZ, PT ;  /* 0x000000ff0600720c */ /* 0x000fe40003f25270 */
[----:B------:R-:W0:Y:S02]  /*16820*/  SYNCS.PHASECHK.TRANS64.TRYWAIT P0, [R3+URZ+0x2d860], R0 ;  /* 0x02d86000030075a7 */ /* 0x000e24000800017f */
[----:B0-----:R-:W-:Y:S09]  /*16830*/  @!P0 BRA `(.L_x_10626) ;  /* 0x0000002400f88947 */ /* 0x001ff20003800000 */
.L_x_10686:
[----:B------:R-:W-:Y:S05]  /*16840*/  BSYNC B1 ;  /* 0x0000000000017941 */ /* 0x000fea0003800000 */
.L_x_10625:
[----:B------:R-:W-:Y:S04]  /*16850*/  BSSY B1, `(.L_x_10627) ;  /* 0x0000009000017945 */ /* 0x000fe80003800000 */
[----:B------:R-:W-:Y:S05]  /*16860*/  @P1 BRA `(.L_x_10628) ;  /* 0x00000000001c1947 */ /* 0x000fea0003800000 */
[----:B------:R-:W1:Y:S01]  /*16870*/  S2R R2, SR_TID.X ;  /* 0x0000000000027919 */ /* 0x000e620000002100 */
[----:B0-----:R-:W-:-:S04]  /*16880*/  IMAD.MOV.U32 R0, RZ, RZ, 0x6000 ;  /* 0x00006000ff007424 */ /* 0x001fc800078e00ff */
[----:B------:R2:W-:Y:S01]  /*16890*/  SYNCS.ARRIVE.TRANS64 RZ, [R3+URZ+0x2d850], R0 ;  /* 0x02d8500003ff79a7 */ /* 0x0005e2000800003f */
[----:B-1----:R-:W-:-:S04]  /*168a0*/  LOP3.LUT R2, R2, 0x1f, RZ, 0xc0, !PT ;  /* 0x0000001f02027812 */ /* 0x002fc800078ec0ff */
[----:B------:R-:W-:-:S13]  /*168b0*/  ISETP.NE.AND P0, PT, R2, RZ, PT ;  /* 0x000000ff0200720c */ /* 0x000fda0003f05270 */
[----:B--2---:R-:W-:Y:S05]  /*168c0*/  @!P0 BRA `(.L_x_10628) ;  /* 0x0000000000048947 */ /* 0x004fea0003800000 */
[----:B------:R-:W-:Y:S01]  /*168d0*/  BPT.TRAP 0x1 ;  /* 0x000000040000795c */ /* 0x000fe20000300000 */
.L_x_10628:
[----:B------:R-:W-:Y:S05]  /*168e0*/  BSYNC B1 ;  /* 0x0000000000017941 */ /* 0x000fea0003800000 */
.L_x_10627:
[----:B0-----:R-:W-:Y:S01]  /*168f0*/  IMAD R0, R18, 0x6000, R17 ;  /* 0x0000600012007824 */ /* 0x001fe200078e0211 */
        /* <DEDUP_REMOVED lines=9> */
.L_x_10629:
        /* <DEDUP_REMOVED lines=15> */
.L_x_10630:
        /* <DEDUP_REMOVED lines=15> */
.L_x_10631:
        /* <DEDUP_REMOVED lines=10> */
.L_x_10624:
[----:B------:R-:W-:Y:S05]  /*16c10*/  BSYNC B0 ;  /* 0x0000000000007941 */ /* 0x000fea0003800000 */
.L_x_10623:
[----:B------:R-:W-:-:S05]  /*16c20*/  VIADD R18, R18, 0x1 ;  /* 0x0000000112127836 */ /* 0x000fca0000000000 */
[----:B------:R-:W-:-:S04]  /*16c30*/  ISETP.NE.AND P0, PT, R18, 0x2, PT ;  /* 0x000000021200780c */ /* 0x000fc80003f05270 */
[----:B------:R-:W-:Y:S02]  /*16c40*/  SEL R3, RZ, 0x1, P0 ;  /* 0x00000001ff037807 */ /* 0x000fe40000000000 */
[----:B------:R-:W-:Y:S02]  /*16c50*/  SEL R18, R18, RZ, P0 ;  /* 0x000000ff12127207 */ /* 0x000fe40000000000 */
[----:B------:R-:W-:-:S07]  /*16c60*/  LOP3.LUT R28, R28, R3, RZ, 0x3c, !PT ;  /* 0x000000031c1c7212 */ /* 0x000fce00078e3cff */
.L_x_10547:
[----:B------:R-:W-:Y:S05]  /*16c70*/  BSYNC B7 ;  /* 0x0000000000077941 */ /* 0x000fea0003800000 */
.L_x_10545:
[----:B------:R-:W3:Y:S02]  /*16c80*/  LDL R0, [R1] ;  /* 0x0000000001007983 */ /* 0x000ee40000100800 */
        /* <DEDUP_REMOVED lines=11> */
.L_x_10632:
[----:B------:R-:W3:Y:S01]  /*16d40*/  S2R R0, SR_TID.X ;  /* 0x0000000000007919 */ /* 0x000ee20000002100 */
[----:B------:R-:W-:Y:S01]  /*16d50*/  UMOV UR4, 0xffffffff ;  /* 0xffffffff00047882 */ /* 0x000fe20000000000 */
[----:B---3--:R-:W-:-:S04]  /*16d60*/  LOP3.LUT R8, R0, 0x1f, RZ, 0xc0, !PT ;  /* 0x0000001f00087812 */ /* 0x008fc800078ec0ff */
[----:B------:R-:W-:Y:S01]  /*16d70*/  ISETP.NE.AND P0, PT, R8, 0x1f, PT ;  /* 0x0000001f0800780c */ /* 0x000fe20003f05270 */
[----:B------:R-:W-:-:S12]  /*16d80*/  BRA.DIV UR4, `(.L_x_10634) ;  /* 0x0000002204b87947 */ /* 0x000fd8000b800000 */
[----:B------:R-:W-:Y:S01]  /*16d90*/  IMAD.IADD R9, R27, 0x1, R8 ;  /* 0x000000011b097824 */ /* 0x000fe200078e0208 */
[----:B------:R-:W-:-:S04]  /*16da0*/  ULDC UR4, c[0x0][0xc3c] ;  /* 0x00030f0000047ab9 */ /* 0x000fc80000000800 */
[----:B------:R-:W-:-:S13]  /*16db0*/  ISETP.GE.OR P1, PT, R9, UR4, !P0 ;  /* 0x0000000409007c0c */ /* 0x000fda000c726670 */
[----:B------:R-:W3:Y:S08]  /*16dc0*/  @!P1 LDC.64 R2, c[0x0][0xc80] ;  /* 0x00032000ff029b82 */ /* 0x000ef00000000a00 */
[----:B01----:R-:W0:Y:S01]  /*16dd0*/  @!P1 LDC.64 R4, c[0x0][0xc78] ;  /* 0x00031e00ff049b82 */ /* 0x003e220000000a00 */
[----:B---3--:R-:W-:-:S05]  /*16de0*/  @!P1 IMAD.WIDE R2, R9, 0x4, R2 ;  /* 0x0000000409029825 */ /* 0x008fca00078e0202 */
[----:B------:R0:W3:Y:S02]  /*16df0*/  @!P1 LDG.E R7, desc[UR52][R2.64] ;  /* 0x0000003402079981 */ /* 0x0000e4000c1e1900 */
[----:B0-----:R-:W-:-:S05]  /*16e00*/  @!P1 IMAD.WIDE R2, R9, 0x4, R4 ;  /* 0x0000000409029825 */ /* 0x001fca00078e0204 */
[----:B------:R-:W4:Y:S01]  /*16e10*/  @!P1 LDG.E R4, desc[UR52][R2.64] ;  /* 0x0000003402049981 */ /* 0x000f22000c1e1900 */
        /* <DEDUP_REMOVED lines=9> */
[----:B---3--:R-:W-:Y:S02]  /*16eb0*/  @!P1 IMAD.MOV.U32 R25, RZ, RZ, R7 ;  /* 0x000000ffff199224 */ /* 0x008fe400078e0007 */
[----:B----4-:R-:W-:Y:S01]  /*16ec0*/  @!P1 IMAD.MOV.U32 R5, RZ, RZ, R4 ;  /* 0x000000ffff059224 */ /* 0x010fe200078e0004 */
        /* <DEDUP_REMOVED lines=18> */
.L_x_10696:
[----:B------:R-:W-:Y:S02]  /*16ff0*/  ULDC UR4, c[0x0][0xc38] ;  /* 0x00030e0000047ab9 */ /* 0x000fe40000000800 */
[----:B------:R-:W-:-:S04]  /*17000*/  IMAD.U32 R4, RZ, RZ, UR4 ;  /* 0x00000004ff047e24 */ /* 0x000fc8000f8e00ff */
[----:B-1----:R-:W-:-:S04]  /*17010*/  IMAD R3, R14, R4, RZ ;  /* 0x000000040e037224 */ /* 0x002fc800078e02ff */
[----:B------:R-:W-:-:S05]  /*17020*/  IMAD.IADD R6, R6, 0x1, R3 ;  /* 0x0000000106067824 */ /* 0x000fca00078e0203 */
[----:B------:R-:W-:-:S13]  /*17030*/  ISETP.GT.AND P6, PT, R6, R0, PT ;  /* 0x000000000600720c */ /* 0x000fda0003fc4270 */
[----:B------:R-:W-:Y:S05]  /*17040*/  @P6 BRA `(.L_x_10635) ;  /* 0x0000000000a46947 */ /* 0x000fea0003800000 */
.L_x_10638:
[----:B0-----:R-:W0:Y:S01]  /*17050*/  LDC R2, c[0x0][0xc3c] ;  /* 0x00030f00ff027b82 */ /* 0x001e220000000800 */
[----:B------:R-:W-:-:S05]  /*17060*/  VIADD R27, R27, 0x1f ;  /* 0x0000001f1b1b7836 */ /* 0x000fca0000000000 */
[----:B0-----:R-:W-:-:S13]  /*17070*/  ISETP.GE.AND P6, PT, R27, R2, PT ;  /* 0x000000021b00720c */ /* 0x001fda0003fc6270 */
[----:B------:R-:W-:Y:S05]  /*17080*/  @P6 BRA `(.L_x_10636) ;  /* 0x0000000800bc6947 */ /* 0x000fea0003800000 */
[----:B------:R-:W0:Y:S01]  /*17090*/  S2R R3, SR_TID.X ;  /* 0x0000000000037919 */ /* 0x000e220000002100 */
[----:B------:R-:W-:Y:S01]  /*170a0*/  IMAD.MOV.U32 R25, RZ, RZ, RZ ;  /* 0x000000ffff197224 */ /* 0x000fe200078e00ff */
[----:B0-----:R-:W-:-:S05]  /*170b0*/  LOP3.LUT R3, R3, 0x1f, RZ, 0xc0, !PT ;  /* 0x0000001f03037812 */ /* 0x001fca00078ec0ff */
[----:B------:R-:W-:-:S05]  /*170c0*/  IMAD.IADD R7, R27, 0x1, R3 ;  /* 0x000000011b077824 */ /* 0x000fca00078e0203 */
[----:B------:R-:W-:-:S13]  /*170d0*/  ISETP.GE.OR P6, PT, R7, R2, !P0 ;  /* 0x000000020700720c */ /* 0x000fda00047c6670 */
[----:B------:R-:W0:Y:S08]  /*170e0*/  @!P6 LDC.64 R2, c[0x0][0xc80] ;  /* 0x00032000ff02eb82 */ /* 0x000e300000000a00 */
[----:B------:R-:W1:Y:S01]  /*170f0*/  @!P6 LDC.64 R4, c[0x0][0xc78] ;  /* 0x00031e00ff04eb82 */ /* 0x000e620000000a00 */
[----:B0-----:R-:W-:-:S05]  /*17100*/  @!P6 IMAD.WIDE R2, R7, 0x4, R2 ;  /* 0x000000040702e825 */ /* 0x001fca00078e0202 */
[----:B------:R1:W3:Y:S02]  /*17110*/  @!P6 LDG.E R25, desc[UR52][R2.64] ;  /* 0x000000340219e981 */ /* 0x0002e4000c1e1900 */
[----:B-1----:R-:W-:-:S04]  /*17120*/  @!P6 IMAD.WIDE R2, R7, 0x4, R4 ;  /* 0x000000040702e825 */ /* 0x002fc800078e0204 */
[----:B------:R-:W-:-:S06]  /*17130*/  IMAD.MOV.U32 R5, RZ, RZ, RZ ;  /* 0x000000ffff057224 */ /* 0x000fcc00078e00ff */
[----:B------:R-:W3:Y:S01]  /*17140*/  @!P6 LDG.E R5, desc[UR52][R2.64] ;  /* 0x000000340205e981 */ /* 0x000ee2000c1e1900 */
[----:B------:R-:W-:Y:S01]  /*17150*/  UMOV UR4, 0xffffffff ;  /* 0xffffffff00047882 */ /* 0x000fe20000000000 */
[----:B---3--:R-:W-:Y:S02]  /*17160*/  IMAD R13, R5, R25, RZ ;  /* 0x00000019050d7224 */ /* 0x008fe400078e02ff */
        /* <DEDUP_REMOVED lines=17> */
.L_x_10704:
[----:B------:R-:W-:Y:S02]  /*17280*/  ULDC UR4, c[0x0][0xc38] ;  /* 0x00030e0000047ab9 */ /* 0x000fe40000000800 */
[----:B------:R-:W-:-:S04]  /*17290*/  IMAD.U32 R4, RZ, RZ, UR4 ;  /* 0x00000004ff047e24 */ /* 0x000fc8000f8e00ff */
[----:B-1----:R-:W-:-:S04]  /*172a0*/  IMAD R3, R14, R4, RZ ;  /* 0x000000040e037224 */ /* 0x002fc800078e02ff */
[----:B------:R-:W-:-:S05]  /*172b0*/  IMAD.IADD R6, R3, 0x1, R6 ;  /* 0x0000000103067824 */ /* 0x000fca00078e0206 */
[----:B------:R-:W-:-:S13]  /*172c0*/  ISETP.GT.AND P6, PT, R6, R0, PT ;  /* 0x000000000600720c */ /* 0x000fda0003fc4270 */
[----:B------:R-:W-:Y:S05]  /*172d0*/  @!P6 BRA `(.L_x_10638) ;  /* 0xfffffffc005ce947 */ /* 0x000fea000383ffff */
.L_x_10635:
[----:B------:R-:W-:Y:S01]  /*172e0*/  IMAD.IADD R6, R6, 0x1, -R3 ;  /* 0x0000000106067824 */ /* 0x000fe200078e0a03 */
[----:B------:R-:W-:-:S03]  /*172f0*/  UMOV UR4, 0xffffffff ;  /* 0xffffffff00047882 */ /* 0x000fc60000000000 */
[----:B------:R-:W-:-:S05]  /*17300*/  IMAD R3, R2, R4, R6 ;  /* 0x0000000402037224 */ /* 0x000fca00078e0206 */
[----:B------:R-:W-:Y:S01]  /*17310*/  ISETP.GT.AND P6, PT, R3, R0, PT ;  /* 0x000000000300720c */ /* 0x000fe20003fc4270 */
[----:B------:R-:W-:-:S12]  /*17320*/  BRA.DIV UR4, `(.L_x_10639) ;  /* 0x0000002604407947 */ /* 0x000fd8000b800000 */
[----:B------:R-:W-:-:S04]  /*17330*/  VOTE.ANY R3, PT, !P6 ;  /* 0x0000000000037806 */ /* 0x000fc800070e0100 */
[----:B------:R-:W1:Y:S02]  /*17340*/  POPC R7, R3 ;  /* 0x0000000300077309 */ /* 0x000e640000000000 */
[----:B-1----:R1:W3:Y:S01]  /*17350*/  SHFL.IDX PT, R25, R25, R7, 0x1f ;  /* 0x00001f0719197589 */ /* 0x0022e200000e0000 */
[----:B------:R-:W-:-:S03]  /*17360*/  IMAD.IADD R27, R7, 0x1, R27 ;  /* 0x00000001071b7824 */ /* 0x000fc600078e021b */
[----:B------:R1:W4:Y:S04]  /*17370*/  SHFL.IDX PT, R5, R5, R7, 0x1f ;  /* 0x00001f0705057589 */ /* 0x00032800000e0000 */
.L_x_10709:
[----:B------:R-:W-:-:S13]  /*17380*/  ISETP.NE.AND P0, PT, R3, RZ, PT ;  /* 0x000000ff0300720c */ /* 0x000fda0003f05270 */
[----:B------:R-:W-:Y:S05]  /*17390*/  @!P0 BRA `(.L_x_10640) ;  /* 0x0000000000108947 */ /* 0x000fea0003800000 */
[----:B------:R-:W-:Y:S01]  /*173a0*/  UMOV UR4, 0xffffffff ;  /* 0xffffffff00047882 */ /* 0x000fe20000000000 */
[----:B--2---:R-:W-:Y:S02]  /*173b0*/  VIADD R12, R7, 0xffffffff ;  /* 0xffffffff070c7836 */ /* 0x004fe40000000000 */
[----:B------:R-:W-:Y:S05]  /*173c0*/  BRA.DIV UR4, `(.L_x_10641) ;  /* 0x0000002604787947 */ /* 0x000fea000b800000 */
[----:B------:R2:W0:Y:S02]  /*173d0*/  SHFL.IDX PT, R24, R2, R12, 0x1f ;  /* 0x00001f0c02187589 */ /* 0x00042400000e0000 */
.L_x_10640:
[----:B----4-:R-:W-:Y:S01]  /*173e0*/  ISETP.NE.AND P0, PT, R5, 0x1, PT ;  /* 0x000000010500780c */ /* 0x010fe20003f05270 */
[----:B0-----:R-:W-:-:S04]  /*173f0*/  IMAD R24, R24, R4, R6 ;  /* 0x0000000418187224 */ /* 0x001fc800078e0206 */
[----:B------:R-:W-:-:S08]  /*17400*/  IMAD.IADD R0, R0, 0x1, -R24 ;  /* 0x0000000100007824 */ /* 0x000fd000078e0a18 */
[----:B------:R-:W-:Y:S05]  /*17410*/  @!P0 BRA `(.L_x_10642) ;  /* 0x0000000000dc8947 */ /* 0x000fea0003800000 */
[----:B---3--:R-:W-:Y:S01]  /*17420*/  IABS R4, R25 ;  /* 0x0000001900047213 */ /* 0x008fe20000000000 */
[----:B--2---:R-:W-:Y:S01]  /*17430*/  IMAD.MOV.U32 R2, RZ, RZ, RZ ;  /* 0x000000ffff027224 */ /* 0x004fe200078e00ff */
[----:B------:R-:W-:Y:S02]  /*17440*/  IABS R6, R5 ;  /* 0x0000000500067213 */ /* 0x000fe40000000000 */
[----:B-1----:R-:W0:Y:S08]  /*17450*/  I2F.RP R7, R4 ;  /* 0x0000000400077306 */ /* 0x002e300000209400 */
[----:B------:R-:W-:Y:S08]  /*17460*/  I2F.RP R10, R6 ;  /* 0x00000006000a7306 */ /* 0x000ff00000209400 */
[----:B0-----:R-:W0:Y:S02]  /*17470*/  MUFU.RCP R7, R7 ;  /* 0x0000000700077308 */ /* 0x001e240000001000 */
[----:B0-----:R-:W-:-:S06]  /*17480*/  VIADD R3, R7, 0xffffffe ;  /* 0x0ffffffe07037836 */ /* 0x001fcc0000000000 */
        /* <DEDUP_REMOVED lines=38> */
[----:B------:R-:W-:-:S04]  /*176f0*/  IMAD.MOV R3, RZ, RZ, -R7 ;  /* 0x000000ffff037224 */ /* 0x000fc800078e0a07 */
[----:B------:R-:W-:-:S08]  /*17700*/  IMAD R3, R25, R3, R0 ;  /* 0x0000000319037224 */ /* 0x000fd000078e0200 */
[----:B------:R-:W-:-:S04]  /*17710*/  @P0 VIADD R4, R4, 0x1 ;  /* 0x0000000104040836 */ /* 0x000fc80000000000 */
[----:B------:R-:W-:Y:S01]  /*17720*/  @!P2 IMAD.MOV R4, RZ, RZ, -R4 ;  /* 0x000000ffff04a224 */ /* 0x000fe200078e0a04 */
[----:B------:R-:W-:-:S05]  /*17730*/  @!P1 LOP3.LUT R4, RZ, R5, RZ, 0x33, !PT ;  /* 0x00000005ff049212 */ /* 0x000fca00078e33ff */
[--C-:B------:R-:W-:Y:S02]  /*17740*/  IMAD.MOV R2, RZ, RZ, -R4.reuse ;  /* 0x000000ffff027224 */ /* 0x100fe400078e0a04 */
[C---:B------:R-:W-:Y:S02]  /*17750*/  IMAD R4, R5.reuse, 0x1000000, R4 ;  /* 0x0100000005047824 */ /* 0x040fe400078e0204 */
[----:B------:R-:W-:-:S04]  /*17760*/  IMAD R5, R5, R2, R7 ;  /* 0x0000000205057224 */ /* 0x000fc800078e0207 */
[----:B------:R-:W-:Y:S01]  /*17770*/  IMAD R26, R5, 0x10000, R4 ;  /* 0x00010000051a7824 */ /* 0x000fe200078e0204 */
[----:B------:R-:W-:Y:S06]  /*17780*/  BRA `(.L_x_10643) ;  /* 0x0000000000f07947 */ /* 0x000fec0003800000 */
.L_x_10642:
[----:B--2---:R-:W0:Y:S02]  /*17790*/  LDC.64 R2, c[0x0][0xc90] ;  /* 0x00032400ff027b82 */ /* 0x004e240000000a00 */
[----:B0-----:R-:W-:-:S05]  /*177a0*/  IMAD.WIDE R2, R27, 0x4, R2 ;  /* 0x000000041b027825 */ /* 0x001fca00078e0202 */
[----:B------:R0:W3:Y:S02]  /*177b0*/  LDG.E R6, desc[UR52][R2.64] ;  /* 0x0000003402067981 */ /* 0x0000e4000c1e1900 */
[----:B0-----:R-:W-:Y:S02]  /*177c0*/  IMAD.MOV.U32 R2, RZ, RZ, RZ ;  /* 0x000000ffff027224 */ /* 0x001fe400078e00ff */
[----:B---3--:R-:W-:-:S05]  /*177d0*/  IMAD R5, R25, R6, RZ ;  /* 0x0000000619057224 */ /* 0x008fca00078e02ff */
[----:B-1----:R-:W-:-:S04]  /*177e0*/  IABS R7, R5 ;  /* 0x0000000500077213 */ /* 0x002fc80000000000 */
[----:B------:R-:W0:Y:S08]  /*177f0*/  I2F.RP R8, R7 ;  /* 0x0000000700087306 */ /* 0x000e300000209400 */
[----:B0-----:R-:W0:Y:S02]  /*17800*/  MUFU.RCP R8, R8 ;  /* 0x0000000800087308 */ /* 0x001e240000001000 */
[----:B0-----:R-:W-:-:S06]  /*17810*/  VIADD R9, R8, 0xffffffe ;  /* 0x0ffffffe08097836 */ /* 0x001fcc0000000000 */
[----:B------:R-:W0:Y:S02]  /*17820*/  F2I.FTZ.U32.TRUNC.NTZ R3, R9 ;  /* 0x0000000900037305 */ /* 0x000e24000021f000 */
[----:B0-----:R-:W-:-:S04]  /*17830*/  IMAD.MOV R10, RZ, RZ, -R3 ;  /* 0x000000ffff0a7224 */ /* 0x001fc800078e0a03 */
[----:B------:R-:W-:Y:S01]  /*17840*/  IMAD R11, R10, R7, RZ ;  /* 0x000000070a0b7224 */ /* 0x000fe200078e02ff */
[----:B------:R-:W-:-:S03]  /*17850*/  IABS R10, R5 ;  /* 0x00000005000a7213 */ /* 0x000fc60000000000 */
        /* <DEDUP_REMOVED lines=23> */
[----:B0-----:R-:W-:Y:S01]  /*179d0*/  VIADD R2, R8, 0xffffffe ;  /* 0x0ffffffe08027836 */ /* 0x001fe20000000000 */
[----:B------:R-:W-:-:S05]  /*179e0*/  IABS R8, R0 ;  /* 0x0000000000087213 */ /* 0x000fca0000000000 */
[----:B------:R0:W1:Y:S02]  /*179f0*/  F2I.FTZ.U32.TRUNC.NTZ R3, R2 ;  /* 0x0000000200037305 */ /* 0x000064000021f000 */
[----:B0-----:R-:W-:Y:S02]  /*17a00*/  IMAD.MOV.U32 R2, RZ, RZ, RZ ;  /* 0x000000ffff027224 */ /* 0x001fe400078e00ff */
[----:B-1----:R-:W-:-:S04]  /*17a10*/  IMAD.MOV R5, RZ, RZ, -R3 ;  /* 0x000000ffff057224 */ /* 0x002fc800078e0a03 */
[----:B------:R-:W-:-:S04]  /*17a20*/  IMAD R5, R5, R6, RZ ;  /* 0x0000000605057224 */ /* 0x000fc800078e02ff */
[----:B------:R-:W-:Y:S01]  /*17a30*/  IMAD.HI.U32 R3, R3, R5, R2 ;  /* 0x0000000503037227 */ /* 0x000fe200078e0002 */
[-C--:B------:R-:W-:Y:S02]  /*17a40*/  IABS R5, R4.reuse ;  /* 0x0000000400057213 */ /* 0x080fe40000000000 */
[----:B------:R-:W-:Y:S02]  /*17a50*/  LOP3.LUT R2, R0, R4, RZ, 0x3c, !PT ;  /* 0x0000000400027212 */ /* 0x000fe400078e3cff */
[----:B------:R-:W-:Y:S01]  /*17a60*/  IADD3 R0, R7, 0x1000000, R0 ;  /* 0x0100000007007810 */ /* 0x000fe20007ffe000 */
[----:B------:R-:W-:Y:S01]  /*17a70*/  IMAD.MOV R5, RZ, RZ, -R5 ;  /* 0x000000ffff057224 */ /* 0x000fe200078e0a05 */
[----:B------:R-:W-:Y:S01]  /*17a80*/  ISETP.GE.AND P2, PT, R2, RZ, PT ;  /* 0x000000ff0200720c */ /* 0x000fe20003f46270 */
        /* <DEDUP_REMOVED lines=11> */
[----:B------:R-:W-:-:S07]  /*17b40*/  IMAD R26, R3, R4, R0 ;  /* 0x00000004031a7224 */ /* 0x000fce00078e0200 */
.L_x_10643:
[----:B------:R-:W-:-:S05]  /*17b50*/  LOP3.LUT R0, RZ, R3, RZ, 0x33, !PT ;  /* 0x00000003ff007212 */ /* 0x000fca00078e33ff */
[----:B------:R-:W-:Y:S01]  /*17b60*/  IMAD.IADD R25, R25, 0x1, R0 ;  /* 0x0000000119197824 */ /* 0x000fe200078e0200 */
[----:B------:R-:W-:Y:S06]  /*17b70*/  BRA `(.L_x_10644) ;  /* 0x00000000001c7947 */ /* 0x000fec0003800000 */
.L_x_10636:
[----:B------:R-:W-:Y:S01]  /*17b80*/  UMOV UR4, URZ ;  /* 0x0000003f00047c82 */ /* 0x000fe20008000000 */
[----:B------:R-:W-:Y:S01]  /*17b90*/  UMOV UR5, URZ ;  /* 0x0000003f00057c82 */ /* 0x000fe20008000000 */
[----:B------:R-:W-:Y:S01]  /*17ba0*/  ULDC UR6, c[0x0][0xc3c] ;  /* 0x00030f0000067ab9 */ /* 0x000fe20000000800 */
[----:B------:R-:W-:Y:S02]  /*17bb0*/  IMAD.MOV.U32 R24, RZ, RZ, R0 ;  /* 0x000000ffff187224 */ /* 0x000fe400078e0000 */
[----:B------:R-:W-:Y:S02]  /*17bc0*/  IMAD.U32 R25, RZ, RZ, UR4 ;  /* 0x00000004ff197e24 */ /* 0x000fe4000f8e00ff */
[----:B------:R-:W-:Y:S02]  /*17bd0*/  IMAD.U32 R26, RZ, RZ, UR5 ;  /* 0x00000005ff1a7e24 */ /* 0x000fe4000f8e00ff */
[----:B------:R-:W-:-:S07]  /*17be0*/  IMAD.U32 R27, RZ, RZ, UR6 ;  /* 0x00000006ff1b7e24 */ /* 0x000fce000f8e00ff */
.L_x_10644:
[----:B------:R-:W0:Y:S01]  /*17bf0*/  S2R R0, SR_TID.X ;  /* 0x0000000000007919 */ /* 0x000e220000002100 */
[----:B------:R-:W-:Y:S05]  /*17c00*/  WARPSYNC.ALL ;  /* 0x0000000000007948 */ /* 0x000fea0003800000 */
[----:B------:R-:W-:Y:S01]  /*17c10*/  BAR.SYNC.DEFER_BLOCKING 0x4, 0x200 ;  /* 0x0108000000007b1d */ /* 0x000fe20000010000 */
[----:B0-----:R-:W-:-:S04]  /*17c20*/  LOP3.LUT R0, R0, 0x1f, RZ, 0xc0, !PT ;  /* 0x0000001f00007812 */ /* 0x001fc800078ec0ff */
[----:B------:R-:W-:-:S13]  /*17c30*/  ISETP.NE.AND P0, PT, R0, RZ, PT ;  /* 0x000000ff0000720c */ /* 0x000fda0003f05270 */
[----:B------:R-:W0:Y:S01]  /*17c40*/  @!P0 S2R R3, SR_CgaCtaId ;  /* 0x0000000000038919 */ /* 0x000e220000008800 */
[----:B------:R-:W-:-:S04]  /*17c50*/  @!P0 MOV R0, 0x400 ;  /* 0x0000040000008802 */ /* 0x000fc80000000f00 */
[----:B0-----:R-:W-:-:S05]  /*17c60*/  @!P0 LEA R17, R3, R0, 0x18 ;  /* 0x0000000003118211 */ /* 0x001fca00078ec0ff */
[----:B------:R0:W-:Y:S01]  /*17c70*/  @!P0 STS.128 [R17+0x2d8d0], R24 ;  /* 0x02d8d01811008388 */ /* 0x0001e20000000c00 */
[----:B------:R-:W-:Y:S06]  /*17c80*/  BAR.ARV 0x5, 0x200 ;  /* 0x0148000000007b1d */ /* 0x000fec0000002000 */
.L_x_10633:
[----:B------:R-:W-:Y:S02]  /*17c90*/  ULDC UR4, c[0x0][0xc3c] ;  /* 0x00030f0000047ab9 */ /* 0x000fe40000000800 */
[----:B----4-:R-:W-:-:S13]  /*17ca0*/  ISETP.GE.AND P0, PT, R27, UR4, PT ;  /* 0x000000041b007c0c */ /* 0x010fda000bf06270 */
[----:B------:R-:W-:Y:S05]  /*17cb0*/  @!P0 BRA `(.L_x_10645) ;  /* 0xffffffa000988947 */ /* 0x000fea000383ffff */
[----:B------:R-:W-:Y:S05]  /*17cc0*/  BSYNC B8 ;  /* 0x0000000000087941 */ /* 0x000fea0003800000 */
.L_x_10531:
[----:B--2---:R-:W2:Y:S01]  /*17cd0*/  LDL.LU R0, [R1+0x24] ;  /* 0x0000240001007983 */ /* 0x004ea20000300800 */
[----:B------:R-:W-:Y:S01]  /*17ce0*/  BSSY B0, `(.L_x_10646) ;  /* 0x000000b000007945 */ /* 0x000fe20003800000 */
[----:B0-----:R-:W0:Y:S01]  /*17cf0*/  S2R R5, SR_CgaCtaId ;  /* 0x0000000000057919 */ /* 0x001e220000008800 */
[----:B--2---:R-:W-:-:S05]  /*17d00*/  VIADD R0, R0, 0x1 ;  /* 0x0000000100007836 */ /* 0x004fca0000000000 */
        /* <DEDUP_REMOVED lines=8> */
.L_x_10712:
[----:B------:R-:W-:Y:S05]  /*17d90*/  BSYNC B0 ;  /* 0x0000000000007941 */ /* 0x000fea0003800000 */
.L_x_10646:
[----:B------:R-:W-:-:S03]  /*17da0*/  UMOV UR4, 0xffffffff ;  /* 0xffffffff00047882 */ /* 0x000fc60000000000 */
[----:B------:R-:W-:Y:S05]  /*17db0*/  BRA.DIV UR4, `(.L_x_10648) ;  /* 0x0000001e04387947 */ /* 0x000fea000b800000 */
[----:B0-----:R-:W0:Y:S02]  /*17dc0*/  S2R R0, SR_TID.X ;  /* 0x0000000000007919 */ /* 0x001e240000002100 */
[----:B0-----:R-:W-:-:S04]  /*17dd0*/  SHF.R.U32.HI R0, RZ, 0x5, R0 ;  /* 0x00000005ff007819 */ /* 0x001fc80000011600 */
[----:B------:R-:W-:-:S05]  /*17de0*/  LOP3.LUT R0, R0, 0x3, RZ, 0xc0, !PT ;  /* 0x0000000300007812 */ /* 0x000fca00078ec0ff */
[----:B------:R0:W2:Y:S02]  /*17df0*/  SHFL.IDX PT, R14, R0, RZ, 0x1f ;  /* 0x00001fff000e7589 */ /* 0x0000a400000e0000 */
.L_x_10715:
[----:B--2---:R-:W-:Y:S01]  /*17e00*/  ISETP.NE.AND P0, PT, R14, RZ, PT ;  /* 0x000000ff0e00720c */ /* 0x004fe20003f05270 */
[----:B------:R-:W-:-:S12]  /*17e10*/  BSSY B0, `(.L_x_10649) ;  /* 0x0000024000007945 */ /* 0x000fd80003800000 */
[----:B------:R-:W-:Y:S05]  /*17e20*/  @P0 BRA `(.L_x_10650) ;  /* 0x0000000000880947 */ /* 0x000fea0003800000 */
[----:B------:R-:W-:-:S03]  /*17e30*/  UMOV UR4, 0xffffffff ;  /* 0xffffffff00047882 */ /* 0x000fc60000000000 */
[----:B------:R-:W-:Y:S05]  /*17e40*/  BRA.DIV UR4, `(.L_x_10651) ;  /* 0x0000001e04487947 */ /* 0x000fea000b800000 */
[----:B------:R-:W-:-:S13]  /*17e50*/  ELECT P6, URZ, PT ;  /* 0x00000000003f782f */ /* 0x000fda00038c0000 */
.L_x_10718:
[----:B------:R-:W-:Y:S05]  /*17e60*/  @!P6 BRA `(.L_x_10650) ;  /* 0x000000000078e947 */ /* 0x000fea0003800000 */
[----:B------:R-:W-:-:S06]  /*17e70*/  ULOP3.LUT UR4, UR36, 0x2, URZ, 0xfc, !UPT ;  /* 0x0000000224047892 */ /* 0x000fcc000f8efc3f */
[----:B0-----:R-:W-:-:S05]  /*17e80*/  IMAD.U32 R0, RZ, RZ, UR4 ;  /* 0x00000004ff007e24 */ /* 0x001fca000f8e00ff */
[----:B------:R-:W-:-:S13]  /*17e90*/  ISETP.NE.AND P2, PT, R0, 0x3, PT ;  /* 0x000000030000780c */ /* 0x000fda0003f45270 */
[----:B------:R-:W-:Y:S05]  /*17ea0*/  @!P2 BRA `(.L_x_10652) ;  /* 0x000000000004a947 */ /* 0x000fea0003800000 */
[----:B------:R-:W-:Y:S01]  /*17eb0*/  BPT.TRAP 0x1 ;  /* 0x000000040000795c */ /* 0x000fe20000300000 */
.L_x_10652:
[----:B------:R-:W-:Y:S01]  /*17ec0*/  VIADD R3, R9, 0x2d840 ;  /* 0x0002d84009037836 */ /* 0x000fe20000000000 */
[----:B------:R-:W-:Y:S01]  /*17ed0*/  SHF.L.U32 R2, R28, 0x1f, RZ ;  /* 0x0000001f1c027819 */ /* 0x000fe200000006ff */
[C---:B------:R-:W-:Y:S02]  /*17ee0*/  VIADD R0, R18.reuse, 0x1 ;  /* 0x0000000112007836 */ /* 0x040fe40000000000 */
[----:B------:R-:W-:-:S03]  /*17ef0*/  IMAD R7, R18, 0x8, R3 ;  /* 0x0000000812077824 */ /* 0x000fc600078e0203 */
[C---:B------:R-:W-:Y:S01]  /*17f00*/  ISETP.NE.AND P1, PT, R0.reuse, 0x2, PT ;  /* 0x000000020000780c */ /* 0x040fe20003f25270 */
[----:B------:R-:W0:Y:S03]  /*17f10*/  SYNCS.PHASECHK.TRANS64.TRYWAIT P0, [R7+URZ], R2 ;  /* 0x00000002070075a7 */ /* 0x000e26000800017f */
[----:B------:R-:W-:Y:S02]  /*17f20*/  SEL R5, RZ, 0x1, P1 ;  /* 0x00000001ff057807 */ /* 0x000fe40000800000 */
[----:B-1----:R-:W-:Y:S02]  /*17f30*/  SEL R4, R0, RZ, P1 ;  /* 0x000000ff00047207 */ /* 0x002fe40000800000 */
[----:B------:R-:W-:-:S03]  /*17f40*/  LOP3.LUT R0, R28, R5, RZ, 0x3c, !PT ;  /* 0x000000051c007212 */ /* 0x000fc600078e3cff */
[----:B------:R-:W-:Y:S01]  /*17f50*/  IMAD R3, R4, 0x8, R3 ;  /* 0x0000000804037824 */ /* 0x000fe200078e0203 */
[----:B------:R-:W-:Y:S01]  /*17f60*/  SHF.L.U32 R0, R0, 0x1f, RZ ;  /* 0x0000001f00007819 */ /* 0x000fe200000006ff */
[----:B0-----:R-:W-:Y:S06]  /*17f70*/  @!P0 BRA `(.L_x_10653) ;  /* 0x0000001c001c8947 */ /* 0x001fec0003800000 */
.L_x_10719:
[----:B------:R-:W1:Y:S02]  /*17f80*/  SYNCS.PHASECHK.TRANS64.TRYWAIT P0, [R3+URZ], R0 ;  /* 0x00000000030075a7 */ /* 0x000e64000800017f */
[----:B-1----:R-:W-:Y:S05]  /*17f90*/  @!P0 BRA `(.L_x_10654) ;  /* 0x0000001c00288947 */ /* 0x002fea0003800000 */
.L_x_10720:
[----:B------:R-:W-:Y:S05]  /*17fa0*/  @!P2 BRA `(.L_x_10655) ;  /* 0x000000000004a947 */ /* 0x000fea0003800000 */
[----:B------:R-:W-:Y:S01]  /*17fb0*/  BPT.TRAP 0x1 ;  /* 0x000000040000795c */ /* 0x000fe20000300000 */
.L_x_10655:
[----:B-1----:R-:W-:-:S04]  /*17fc0*/  VIADD R3, R9, 0x2d860 ;  /* 0x0002d86009037836 */ /* 0x002fc80000000000 */
[----:B------:R-:W-:-:S04]  /*17fd0*/  IMAD R5, R18, 0x8, R3 ;  /* 0x0000000812057824 */ /* 0x000fc800078e0203 */
[----:B------:R-:W1:Y:S02]  /*17fe0*/  SYNCS.PHASECHK.TRANS64.TRYWAIT P0, [R5+URZ], R2 ;  /* 0x00000002050075a7 */ /* 0x000e64000800017f */
[----:B-1----:R-:W-:Y:S05]  /*17ff0*/  @!P0 BRA `(.L_x_10656) ;  /* 0x0000001c00248947 */ /* 0x002fea0003800000 */
.L_x_10721:
[----:B------:R-:W-:-:S07]  /*18000*/  IMAD R3, R4, 0x8, R3 ;  /* 0x0000000804037824 */ /* 0x000fce00078e0203 */
.L_x_10657:
[----:B--2---:R2:W4:Y:S02]  /*18010*/  SYNCS.PHASECHK.TRANS64.TRYWAIT P0, [R3+URZ], R0 ;  /* 0x00000000030075a7 */ /* 0x004524000800017f */
[----:B----4-:R-:W-:Y:S05]  /*18020*/  @!P0 NANOSLEEP.SYNCS 0x989680 ;  /* 0x009896800000895d */ /* 0x010fea0003900000 */
[----:B------:R-:W4:Y:S02]  /*18030*/  @!P0 SYNCS.PHASECHK.TRANS64 P0, [R3+URZ], R0 ;  /* 0x00000000030085a7 */ /* 0x000f24000800007f */
[----:B----4-:R-:W-:Y:S05]  /*18040*/  @!P0 BRA `(.L_x_10657) ;  /* 0xfffffffc00f08947 */ /* 0x010fea000383ffff */
.L_x_10650:
[----:B------:R-:W-:Y:S05]  /*18050*/  BSYNC B0 ;  /* 0x0000000000007941 */ /* 0x000fea0003800000 */
.L_x_10649:
[----:B------:R-:W-:Y:S05]  /*18060*/  EXIT ;  /* 0x000000000000794d */ /* 0x000fea0003800000 */
.L_x_10438:
[----:B0-----:R-:W-:-:S04]  /*18070*/  IMAD.U32 R3, RZ, RZ, UR42 ;  /* 0x0000002aff037e24 */ /* 0x001fc8000f8e00ff */
[----:B------:R0:W1:Y:S03]  /*18080*/  SYNCS.PHASECHK.TRANS64.TRYWAIT P1, [R3+URZ+0x2d800], R0 ;  /* 0x02d80000030075a7 */ /* 0x000066000802017f */
[----:B-1----:R-:W-:Y:S05]  /*18090*/  @!P1 NANOSLEEP.SYNCS 0x989680 ;  /* 0x009896800000995d */ /* 0x002fea0003900000 */
[----:B------:R-:W1:Y:S02]  /*180a0*/  @!P1 SYNCS.PHASECHK.TRANS64 P1, [R3+URZ+0x2d800], R0 ;  /* 0x02d80000030095a7 */ /* 0x000e64000802007f */
[----:B-1----:R-:W-:Y:S05]  /*180b0*/  @!P1 BRA `(.L_x_10438) ;  /* 0xfffffffc00ec9947 */ /* 0x002fea000383ffff */
[----:B------:R-:W-:Y:S05]  /*180c0*/  BRA `(.L_x_10658) ;  /* 0xfffffea0002c7947 */ /* 0x000fea000383ffff */
.L_x_10442:
[----:B-1----:R1:W2:Y:S02]  /*180d0*/  SYNCS.PHASECHK.TRANS64.TRYWAIT P2, [R3+URZ+0x2d830], R0 ;  /* 0x02d83000030075a7 */ /* 0x0022a4000804017f */
[----:B--2---:R-:W-:Y:S05]  /*180e0*/  @!P2 NANOSLEEP.SYNCS 0x989680 ;  /* 0x009896800000a95d */ /* 0x004fea0003900000 */
[----:B------:R-:W2:Y:S02]  /*180f0*/  @!P2 SYNCS.PHASECHK.TRANS64 P2, [R3+URZ+0x2d830], R0 ;  /* 0x02d830000300a5a7 */ /* 0x000ea4000804007f */
[----:B--2---:R-:W-:Y:S05]  /*18100*/  @!P2 BRA `(.L_x_10442) ;  /* 0xfffffffc00f0a947 */ /* 0x004fea000383ffff */
[----:B------:R-:W-:Y:S05]  /*18110*/  BRA `(.L_x_10441) ;  /* 0xfffffea000507947 */ /* 0x000fea000383ffff */
.L_x_10458:
[----:B-1----:R-:W-:-:S04]  /*18120*/  IMAD.U32 R7, RZ, RZ, UR6 ;  /* 0x00000006ff077e24 */ /* 0x002fc8000f8e00ff */
[----:B------:R1:W2:Y:S03]  /*18130*/  SYNCS.PHASECHK.TRANS64.TRYWAIT P2, [R7+URZ+0x2d830], R6 ;  /* 0x02d83006070075a7 */ /* 0x0002a6000804017f */
[----:B--2---:R-:W-:Y:S05]  /*18140*/  @!P2 NANOSLEEP.SYNCS 0x989680 ;  /* 0x009896800000a95d */ /* 0x004fea0003900000 */
[----:B------:R-:W2:Y:S02]  /*18150*/  @!P2 SYNCS.PHASECHK.TRANS64 P2, [R7+URZ+0x2d830], R6 ;  /* 0x02d830060700a5a7 */ /* 0x000ea4000804007f */
[----:B--2---:R-:W-:Y:S05]  /*18160*/  @!P2 BRA `(.L_x_10458) ;  /* 0xfffffffc00eca947 */ /* 0x004fea000383ffff */
[----:B------:R-:W-:Y:S05]  /*18170*/  BRA `(.L_x_10455) ;  /* 0xfffffed400347947 */ /* 0x000fea000383ffff */
.L_x_10462:
[----:B-1----:R-:W-:-:S04]  /*18180*/  IMAD.U32 R7, RZ, RZ, UR6 ;  /* 0x00000006ff077e24 */ /* 0x002fc8000f8e00ff */
[----:B------:R1:W2:Y:S03]  /*18190*/  SYNCS.PHASECHK.TRANS64.TRYWAIT P2, [R7+URZ+0x2d850], R6 ;  /* 0x02d85006070075a7 */ /* 0x0002a6000804017f */
[----:B--2---:R-:W-:Y:S05]  /*181a0*/  @!P2 NANOSLEEP.SYNCS 0x989680 ;  /* 0x009896800000a95d */ /* 0x004fea0003900000 */
[----:B------:R-:W2:Y:S02]  /*181b0*/  @!P2 SYNCS.PHASECHK.TRANS64 P2, [R7+URZ+0x2d850], R6 ;  /* 0x02d850060700a5a7 */ /* 0x000ea4000804007f */
[----:B--2---:R-:W-:Y:S05]  /*181c0*/  @!P2 BRA `(.L_x_10462) ;  /* 0xfffffffc00eca947 */ /* 0x004fea000383ffff */
[----:B------:R-:W-:Y:S05]  /*181d0*/  BRA `(.L_x_10459) ;  /* 0xfffffed400d47947 */ /* 0x000fea000383ffff */
.L_x_10479:
[----:B--2---:R-:W-:-:S04]  /*181e0*/  IMAD.U32 R5, RZ, RZ, UR6 ;  /* 0x00000006ff057e24 */ /* 0x004fc8000f8e00ff */
[----:B------:R2:W4:Y:S03]  /*181f0*/  SYNCS.PHASECHK.TRANS64.TRYWAIT P2, [R5+URZ+0x2d830], R0 ;  /* 0x02d83000050075a7 */ /* 0x000526000804017f */
[----:B----4-:R-:W-:Y:S05]  /*18200*/  @!P2 NANOSLEEP.SYNCS 0x989680 ;  /* 0x009896800000a95d */ /* 0x010fea0003900000 */
[----:B------:R-:W4:Y:S02]  /*18210*/  @!P2 SYNCS.PHASECHK.TRANS64 P2, [R5+URZ+0x2d830], R0 ;  /* 0x02d830000500a5a7 */ /* 0x000f24000804007f */
[----:B----4-:R-:W-:Y:S05]  /*18220*/  @!P2 BRA `(.L_x_10479) ;  /* 0xfffffffc00eca947 */ /* 0x010fea000383ffff */
[----:B------:R-:W-:Y:S05]  /*18230*/  BRA `(.L_x_10476) ;  /* 0xffffff08000c7947 */ /* 0x000fea000383ffff */
.L_x_10483:
[----:B-1----:R-:W-:-:S04]  /*18240*/  IMAD.U32 R5, RZ, RZ, UR6 ;  /* 0x00000006ff057e24 */ /* 0x002fc8000f8e00ff */
[----:B------:R1:W2:Y:S03]  /*18250*/  SYNCS.PHASECHK.TRANS64.TRYWAIT P2, [R5+URZ+0x2d850], R0 ;  /* 0x02d85000050075a7 */ /* 0x0002a6000804017f */
[----:B--2---:R-:W-:Y:S05]  /*18260*/  @!P2 NANOSLEEP.SYNCS 0x989680 ;  /* 0x009896800000a95d */ /* 0x004fea0003900000 */
[----:B------:R-:W2:Y:S02]  /*18270*/  @!P2 SYNCS.PHASECHK.TRANS64 P2, [R5+URZ+0x2d850], R0 ;  /* 0x02d850000500a5a7 */ /* 0x000ea4000804007f */
[----:B--2---:R-:W-:Y:S05]  /*18280*/  @!P2 BRA `(.L_x_10483) ;  /* 0xfffffffc00eca947 */ /* 0x004fea000383ffff */
[----:B------:R-:W-:Y:S05]  /*18290*/  BRA `(.L_x_10480) ;  /* 0xffffff0800ac7947 */ /* 0x000fea000383ffff */
.L_x_10489:
[----:B-1----:R-:W-:-:S04]  /*182a0*/  IMAD.U32 R5, RZ, RZ, UR6 ;  /* 0x00000006ff057e24 */ /* 0x002fc8000f8e00ff */
[----:B------:R1:W2:Y:S03]  /*182b0*/  SYNCS.PHASECHK.TRANS64.TRYWAIT P2, [R5+URZ+0x2d830], R0 ;  /* 0x02d83000050075a7 */ /* 0x0002a6000804017f */
[----:B--2---:R-:W-:Y:S05]  /*182c0*/  @!P2 NANOSLEEP.SYNCS 0x989680 ;  /* 0x009896800000a95d */ /* 0x004fea0003900000 */
[----:B------:R-:W2:Y:S02]  /*182d0*/  @!P2 SYNCS.PHASECHK.TRANS64 P2, [R5+URZ+0x2d830], R0 ;  /* 0x02d830000500a5a7 */ /* 0x000ea4000804007f */
[----:B--2---:R-:W-:Y:S05]  /*182e0*/  @!P2 BRA `(.L_x_10489) ;  /* 0xfffffffc00eca947 */ /* 0x004fea000383ffff */
[----:B------:R-:W-:Y:S05]  /*182f0*/  BRA `(.L_x_10486) ;  /* 0xffffff2800147947 */ /* 0x000fea000383ffff */
.L_x_10493:
[----:B-1----:R-:W-:-:S04]  /*18300*/  IMAD.U32 R5, RZ, RZ, UR6 ;  /* 0x00000006ff057e24 */ /* 0x002fc8000f8e00ff */
[----:B------:R1:W2:Y:S03]  /*18310*/  SYNCS.PHASECHK.TRANS64.TRYWAIT P2, [R5+URZ+0x2d850], R0 ;  /* 0x02d85000050075a7 */ /* 0x0002a6000804017f */
[----:B--2---:R-:W-:Y:S05]  /*18320*/  @!P2 NANOSLEEP.SYNCS 0x989680 ;  /* 0x009896800000a95d */ /* 0x004fea0003900000 */
[----:B------:R-:W2:Y:S02]  /*18330*/  @!P2 SYNCS.PHASECHK.TRANS64 P2, [R5+URZ+0x2d850], R0 ;  /* 0x02d850000500a5a7 */ /* 0x000ea4000804007f */
[----:B--2---:R-:W-:Y:S05]  /*18340*/  @!P2 BRA `(.L_x_10493) ;  /* 0xfffffffc00eca947 */ /* 0x004fea000383ffff */
[----:B------:R-:W-:Y:S05]  /*18350*/  BRA `(.L_x_10490) ;  /* 0xffffff2800b47947 */ /* 0x000fea000383ffff */
.L_x_10506:
[----:B------:R-:W-:-:S04]  /*18360*/  IMAD.U32 R7, RZ, RZ, UR9 ;  /* 0x00000009ff077e24 */ /* 0x000fc8000f8e00ff */
[----:B------:R0:W0:Y:S03]  /*18370*/  SYNCS.PHASECHK.TRANS64.TRYWAIT P0, [R7+URZ+0x2d850], R2 ;  /* 0x02d85002070075a7 */ /* 0x000026000800017f */
[----:B0-----:R-:W-:Y:S05]  /*18380*/  @!P0 NANOSLEEP.SYNCS 0x989680 ;  /* 0x009896800000895d */ /* 0x001fea0003900000 */
[----:B------:R-:W0:Y:S02]  /*18390*/  @!P0 SYNCS.PHASECHK.TRANS64 P0, [R7+URZ+0x2d850], R2 ;  /* 0x02d85002070085a7 */ /* 0x000e24000800007f */
[----:B0-----:R-:W-:Y:S05]  /*183a0*/  @!P0 BRA `(.L_x_10506) ;  /* 0xfffffffc00ec8947 */ /* 0x001fea000383ffff */
[----:B------:R-:W-:Y:S05]  /*183b0*/  BRA `(.L_x_10505) ;  /* 0xffffff5400f47947 */ /* 0x000fea000383ffff */
.L_x_10553:
[----:B------:R-:W3:Y:S01]  /*183c0*/  S2R R20, SR_TID.X ;  /* 0x0000000000147919 */ /* 0x000ee20000002100 */
[----:B------:R-:W-:Y:S01]  /*183d0*/  BSSY B0, `(.L_x_10659) ;  /* 0x000000a000007945 */ /* 0x000fe20003800000 */
[----:B--2---:R-:W-:Y:S02]  /*183e0*/  IMAD.MOV.U32 R12, RZ, RZ, RZ ;  /* 0x000000ffff0c7224 */ /* 0x004fe400078e00ff */
[----:B0-----:R-:W-:Y:S02]  /*183f0*/  IMAD.MOV.U32 R11, RZ, RZ, 0x1f ;  /* 0x0000001fff0b7424 */ /* 0x001fe400078e00ff */
[----:B------:R-:W-:Y:S01]  /*18400*/  IMAD.MOV.U32 R15, RZ, RZ, -0x1 ;  /* 0xffffffffff0f7424 */ /* 0x000fe200078e00ff */
[----:B---3--:R-:W-:-:S04]  /*18410*/  SHF.R.U32.HI R20, RZ, 0x5, R20 ;  /* 0x00000005ff147819 */ /* 0x008fc80000011614 */
[----:B------:R-:W-:-:S05]  /*18420*/  LOP3.LUT R20, R20, 0x3, RZ, 0xc0, !PT ;  /* 0x0000000314147812 */ /* 0x000fca00078ec0ff */
[----:B------:R-:W-:-:S07]  /*18430*/  IMAD.MOV.U32 R13, RZ, RZ, R20 ;  /* 0x000000ffff0d7224 */ /* 0x000fce00078e0014 */
[----:B-1----:R-:W-:Y:S05]  /*18440*/  WARPSYNC.COLLECTIVE R15, `(.L_x_10660) ;  /* 0x000000000f087348 */ /* 0x002fea0003c00000 */
[----:B------:R0:W2:Y:S02]  /*18450*/  SHFL.IDX P6, R14, R13, R12, R11 ;  /* 0x0000000c0d0e7389 */ /* 0x0000a400000c000b */
[----:B012---:R-:W-:Y:S01]  /*18460*/  ENDCOLLECTIVE ;  /* 0x000000000000791b */ /* 0x007fe20003800000 */
.L_x_10660:
[----:B------:R-:W-:Y:S05]  /*18470*/  BSYNC B0 ;  /* 0x0000000000007941 */ /* 0x000fea0003800000 */
.L_x_10659:
[----:B------:R-:W-:Y:S05]  /*18480*/  BRA `(.L_x_10661) ;  /* 0xffffffac00087947 */ /* 0x000fea000383ffff */
.L_x_10555:
[----:B------:R-:W-:Y:S01]  /*18490*/  BSSY B0, `(.L_x_10662) ;  /* 0x0000006000007945 */ /* 0x000fe20003800000 */
[----:B------:R-:W-:-:S07]  /*184a0*/  IMAD.MOV.U32 R15, RZ, RZ, -0x1 ;  /* 0xffffffffff0f7424 */ /* 0x000fce00078e00ff */
[----:B0123--:R-:W-:Y:S05]  /*184b0*/  WARPSYNC.COLLECTIVE R15, `(.L_x_10663) ;  /* 0x000000000f0c7348 */ /* 0x00ffea0003c00000 */
[----:B------:R-:W-:Y:S02]  /*184c0*/  ELECT P6, UR62, PT ;  /* 0x00000000003e782f */ /* 0x000fe400038c0000 */
[----:B------:R-:W-:Y:S01]  /*184d0*/  MOV R14, UR62 ;  /* 0x0000003e000e7c02 */ /* 0x000fe20008000f00 */
[----:B0123--:R-:W-:Y:S10]  /*184e0*/  ENDCOLLECTIVE ;  /* 0x000000000000791b */ /* 0x00fff40003800000 */
.L_x_10663:
[----:B------:R-:W-:Y:S05]  /*184f0*/  BSYNC B0 ;  /* 0x0000000000007941 */ /* 0x000fea0003800000 */
.L_x_10662:
[----:B------:R-:W-:Y:S05]  /*18500*/  BRA `(.L_x_10664) ;  /* 0xffffffac00107947 */ /* 0x000fea000383ffff */
.L_x_10557:
[----:B---3--:R3:W4:Y:S02]  /*18510*/  SYNCS.PHASECHK.TRANS64.TRYWAIT P0, [R0+URZ+0x2d840], R2 ;  /* 0x02d84002000075a7 */ /* 0x008724000800017f */
[----:B----4-:R-:W-:Y:S05]  /*18520*/  @!P0 NANOSLEEP.SYNCS 0x989680 ;  /* 0x009896800000895d */ /* 0x010fea0003900000 */
[----:B------:R-:W4:Y:S02]  /*18530*/  @!P0 SYNCS.PHASECHK.TRANS64 P0, [R0+URZ+0x2d840], R2 ;  /* 0x02d84002000085a7 */ /* 0x000f24000800007f */
[----:B----4-:R-:W-:Y:S05]  /*18540*/  @!P0 BRA `(.L_x_10557) ;  /* 0xfffffffc00f08947 */ /* 0x010fea000383ffff */
[----:B------:R-:W-:Y:S05]  /*18550*/  BRA `(.L_x_10665) ;  /* 0xffffffac00607947 */ /* 0x000fea000383ffff */
.L_x_10561:
        /* <DEDUP_REMOVED lines=15> */
.L_x_10666:
[----:B------:R-:W-:Y:S02]  /*18650*/  IMAD.MOV.U32 R13, RZ, RZ, R6 ;  /* 0x000000ffff0d7224 */ /* 0x000fe400078e0006 */
[----:B------:R-:W-:-:S07]  /*18660*/  IMAD.MOV.U32 R2, RZ, RZ, R14 ;  /* 0x000000ffff027224 */ /* 0x000fce00078e000e */
[----:B------:R-:W-:Y:S05]  /*18670*/  WARPSYNC.COLLECTIVE R15, `(.L_x_10667) ;  /* 0x000000000f087348 */ /* 0x000fea0003c00000 */
[----:B------:R0:W1:Y:S02]  /*18680*/  SHFL.IDX P6, R14, R13, R12, R11 ;  /* 0x0000000c0d0e7389 */ /* 0x00006400000c000b */
[----:B01----:R-:W-:Y:S01]  /*18690*/  ENDCOLLECTIVE ;  /* 0x000000000000791b */ /* 0x003fe20003800000 */
.L_x_10667:
[----:B------:R-:W-:Y:S02]  /*186a0*/  IMAD.MOV.U32 R13, RZ, RZ, R4 ;  /* 0x000000ffff0d7224 */ /* 0x000fe400078e0004 */
[----:B------:R-:W-:Y:S02]  /*186b0*/  IMAD.MOV.U32 R12, RZ, RZ, 0x1 ;  /* 0x00000001ff0c7424 */ /* 0x000fe400078e00ff */
[----:B------:R-:W-:-:S07]  /*186c0*/  IMAD.MOV.U32 R3, RZ, RZ, R14 ;  /* 0x000000ffff037224 */ /* 0x000fce00078e000e */
[----:B------:R-:W-:Y:S05]  /*186d0*/  WARPSYNC.COLLECTIVE R15, `(.L_x_10668) ;  /* 0x000000000f087348 */ /* 0x000fea0003c00000 */
[----:B------:R0:W1:Y:S02]  /*186e0*/  SHFL.IDX P6, R14, R13, R12, R11 ;  /* 0x0000000c0d0e7389 */ /* 0x00006400000c000b */
[----:B01----:R-:W-:Y:S01]  /*186f0*/  ENDCOLLECTIVE ;  /* 0x000000000000791b */ /* 0x003fe20003800000 */
.L_x_10668:
[----:B------:R-:W-:-:S05]  /*18700*/  @!P4 LEA R3, P3, R21, R3, 0x1 ;  /* 0x000000031503c211 */ /* 0x000fca00078608ff */
[----:B------:R-:W-:Y:S01]  /*18710*/  @!P4 IMAD.X R2, RZ, RZ, R2, P3 ;  /* 0x000000ffff02c224 */ /* 0x000fe200018e0602 */
[----:B------:R-:W-:-:S04]  /*18720*/  ISETP.GE.AND P3, PT, R10, R5, PT ;  /* 0x000000050a00720c */ /* 0x000fc80003f66270 */
        /* <DEDUP_REMOVED lines=14> */
.L_x_10669:
[----:B------:R-:W-:Y:S02]  /*18810*/  IMAD.MOV.U32 R13, RZ, RZ, R4 ;  /* 0x000000ffff0d7224 */ /* 0x000fe400078e0004 */
[----:B------:R-:W-:Y:S02]  /*18820*/  IMAD.MOV.U32 R12, RZ, RZ, 0x2 ;  /* 0x00000002ff0c7424 */ /* 0x000fe400078e00ff */
[----:B------:R-:W-:-:S07]  /*18830*/  IMAD.MOV.U32 R3, RZ, RZ, R14 ;  /* 0x000000ffff037224 */ /* 0x000fce00078e000e */
[----:B------:R-:W-:Y:S05]  /*18840*/  WARPSYNC.COLLECTIVE R15, `(.L_x_10670) ;  /* 0x000000000f087348 */ /* 0x000fea0003c00000 */
[----:B------:R0:W1:Y:S02]  /*18850*/  SHFL.IDX P6, R14, R13, R12, R11 ;  /* 0x0000000c0d0e7389 */ /* 0x00006400000c000b */
[----:B01----:R-:W-:Y:S01]  /*18860*/  ENDCOLLECTIVE ;  /* 0x000000000000791b */ /* 0x003fe20003800000 */
.L_x_10670:
        /* <DEDUP_REMOVED lines=12> */
[----:B0-----:R-:W-:-:S05]  /*18930*/  VIADD R2, R0, 0x40 ;  /* 0x0000004000027836 */ /* 0x001fca0000000000 */
[----:B------:R-:W-:Y:S01]  /*18940*/  ISETP.GE.AND P3, PT, R2, R5, PT ;  /* 0x000000050200720c */ /* 0x000fe20003f66270 */
[----:B------:R-:W-:-:S12]  /*18950*/  IMAD.MOV.U32 R2, RZ, RZ, R14 ;  /* 0x000000ffff027224 */ /* 0x000fd800078e000e */
[----:B------:R-:W-:Y:S05]  /*18960*/  WARPSYNC.COLLECTIVE R15, `(.L_x_10671) ;  /* 0x000000000f087348 */ /* 0x000fea0003c00000 */
[----:B------:R0:W1:Y:S02]  /*18970*/  SHFL.IDX P6, R14, R13, R12, R11 ;  /* 0x0000000c0d0e7389 */ /* 0x00006400000c000b */
[----:B01----:R-:W-:Y:S01]  /*18980*/  ENDCOLLECTIVE ;  /* 0x000000000000791b */ /* 0x003fe20003800000 */
.L_x_10671:
[----:B------:R-:W-:Y:S02]  /*18990*/  IMAD.MOV.U32 R13, RZ, RZ, R4 ;  /* 0x000000ffff0d7224 */ /* 0x000fe400078e0004 */
[----:B------:R-:W-:Y:S02]  /*189a0*/  IMAD.MOV.U32 R12, RZ, RZ, 0x3 ;  /* 0x00000003ff0c7424 */ /* 0x000fe400078e00ff */
[----:B------:R-:W-:-:S07]  /*189b0*/  IMAD.MOV.U32 R3, RZ, RZ, R14 ;  /* 0x000000ffff037224 */ /* 0x000fce00078e000e */
[----:B------:R-:W-:Y:S05]  /*189c0*/  WARPSYNC.COLLECTIVE R15, `(.L_x_10672) ;  /* 0x000000000f087348 */ /* 0x000fea0003c00000 */
[----:B------:R0:W1:Y:S02]  /*189d0*/  SHFL.IDX P6, R14, R13, R12, R11 ;  /* 0x0000000c0d0e7389 */ /* 0x00006400000c000b */
[----:B01----:R-:W-:Y:S01]  /*189e0*/  ENDCOLLECTIVE ;  /* 0x000000000000791b */ /* 0x003fe20003800000 */
.L_x_10672:
        /* <DEDUP_REMOVED lines=10> */
.L_x_10673:
[----:B------:R-:W-:Y:S01]  /*18a90*/  @!PT LDS RZ, [RZ] ;  /* 0x00000000fffff984 */ /* 0x000fe20000000800 */
[----:B------:R-:W-:Y:S01]  /*18aa0*/  @!PT LDS RZ, [RZ] ;  /* 0x00000000fffff984 */ /* 0x000fe20000000800 */
[----:B------:R-:W-:Y:S01]  /*18ab0*/  @!PT LDS RZ, [RZ] ;  /* 0x00000000fffff984 */ /* 0x000fe20000000800 */
[----:B------:R-:W-:Y:S04]  /*18ac0*/  @!P3 LDGSTS.E.BYPASS.LTC128B.128 [R20+0xd400], desc[UR52][R2.64], !P2 ;  /* 0x0d4000000214bfae */ /* 0x000fe8000d101d74 */
[----:B------:R-:W-:Y:S04]  /*18ad0*/  @!P3 LDGSTS.E.BYPASS.LTC128B.128 [R20+0x10400], desc[UR52][R2.64+0x40], !P1 ;  /* 0x104000400214bfae */ /* 0x000fe8000c901d74 */
[----:B------:R0:W-:Y:S01]  /*18ae0*/  @!P3 LDGSTS.E.BYPASS.LTC128B.128 [R20+0x13400], desc[UR52][R2.64+0x80], !P0 ;  /* 0x134000800214bfae */ /* 0x0001e2000c101d74 */
[----:B------:R-:W-:Y:S02]  /*18af0*/  IMAD.MOV.U32 R13, RZ, RZ, R7 ;  /* 0x000000ffff0d7224 */ /* 0x000fe400078e0007 */
[----:B------:R-:W-:-:S02]  /*18b00*/  IMAD.MOV.U32 R12, RZ, RZ, RZ ;  /* 0x000000ffff0c7224 */ /* 0x000fc400078e00ff */
[----:B0-----:R-:W-:Y:S02]  /*18b10*/  VIADD R2, R0, 0x60 ;  /* 0x0000006000027836 */ /* 0x001fe40000000000 */
[----:B------:R-:W-:-:S07]  /*18b20*/  IMAD.MOV.U32 R3, RZ, RZ, R14 ;  /* 0x000000ffff037224 */ /* 0x000fce00078e000e */
[----:B------:R-:W-:Y:S05]  /*18b30*/  WARPSYNC.COLLECTIVE R15, `(.L_x_10674) ;  /* 0x000000000f087348 */ /* 0x000fea0003c00000 */
[----:B------:R0:W1:Y:S02]  /*18b40*/  SHFL.IDX P6, R14, R13, R12, R11 ;  /* 0x0000000c0d0e7389 */ /* 0x00006400000c000b */
[----:B01----:R-:W-:Y:S01]  /*18b50*/  ENDCOLLECTIVE ;  /* 0x000000000000791b */ /* 0x003fe20003800000 */
.L_x_10674:
[----:B------:R-:W-:-:S13]  /*18b60*/  ISETP.GE.AND P3, PT, R2, R5, PT ;  /* 0x000000050200720c */ /* 0x000fda0003f66270 */
[----:B------:R-:W-:Y:S01]  /*18b70*/  @!P3 LEA R3, P5, R21, R3, 0x1 ;  /* 0x000000031503b211 */ /* 0x000fe200078a08ff */
[----:B------:R-:W-:-:S04]  /*18b80*/  IMAD.MOV.U32 R13, RZ, RZ, R8 ;  /* 0x000000ffff0d7224 */ /* 0x000fc800078e0008 */
[----:B------:R-:W-:Y:S02]  /*18b90*/  @!P3 IMAD.X R9, RZ, RZ, R4, P5 ;  /* 0x000000ffff09b224 */ /* 0x000fe400028e0604 */
[----:B------:R-:W-:Y:S02]  /*18ba0*/  @!P3 IMAD.MOV.U32 R2, RZ, RZ, R3 ;  /* 0x000000ffff02b224 */ /* 0x000fe400078e0003 */
[----:B------:R-:W-:-:S05]  /*18bb0*/  @!P3 IMAD.MOV.U32 R3, RZ, RZ, R9 ;  /* 0x000000ffff03b224 */ /* 0x000fca00078e0009 */
        /* <DEDUP_REMOVED lines=10> */
.L_x_10675:
        /* <DEDUP_REMOVED lines=8> */
.L_x_10676:
[----:B------:R-:W-:-:S05]  /*18ce0*/  @!P3 LEA R4, P5, R21, R4, 0x1 ;  /* 0x000000041504b211 */ /* 0x000fca00078a08ff */
[----:B------:R-:W-:Y:S02]  /*18cf0*/  @!P3 IMAD.X R6, RZ, RZ, R2, P5 ;  /* 0x000000ffff06b224 */ /* 0x000fe400028e0602 */
[----:B------:R-:W-:Y:S02]  /*18d00*/  @!P3 IMAD.MOV.U32 R2, RZ, RZ, R4 ;  /* 0x000000ffff02b224 */ /* 0x000fe400078e0004 */
        /* <DEDUP_REMOVED lines=12> */
.L_x_10677:
[----:B------:R-:W-:Y:S01]  /*18dd0*/  IMAD.MOV.U32 R2, RZ, RZ, R14 ;  /* 0x000000ffff027224 */ /* 0x000fe200078e000e */
[----:B------:R-:W-:Y:S06]  /*18de0*/  BRA `(.L_x_10678) ;  /* 0xffffffb000d07947 */ /* 0x000fec000383ffff */
.L_x_10564:
[----:B0-----:R0:W1:Y:S02]  /*18df0*/  SYNCS.PHASECHK.TRANS64.TRYWAIT P0, [R17+URZ+0x2d820], R0 ;  /* 0x02d82000110075a7 */ /* 0x001064000800017f */
[----:B-1----:R-:W-:Y:S05]  /*18e00*/  @!P0 NANOSLEEP.SYNCS 0x989680 ;  /* 0x009896800000895d */ /* 0x002fea0003900000 */
[----:B------:R-:W1:Y:S02]  /*18e10*/  @!P0 SYNCS.PHASECHK.TRANS64 P0, [R17+URZ+0x2d820], R0 ;  /* 0x02d82000110085a7 */ /* 0x000e64000800007f */
[----:B-1----:R-:W-:Y:S05]  /*18e20*/  @!P0 BRA `(.L_x_10564) ;  /* 0xfffffffc00f08947 */ /* 0x002fea000383ffff */
[----:B------:R-:W-:Y:S05]  /*18e30*/  BRA `(.L_x_10679) ;  /* 0xffffffb400387947 */ /* 0x000fea000383ffff */
.L_x_10573:
[----:B-1----:R1:W2:Y:S02]  /*18e40*/  SYNCS.PHASECHK.TRANS64.TRYWAIT P0, [R3+URZ+0x2d840], R2 ;  /* 0x02d84002030075a7 */ /* 0x0022a4000800017f */
[----:B--2---:R-:W-:Y:S05]  /*18e50*/  @!P0 NANOSLEEP.SYNCS 0x989680 ;  /* 0x009896800000895d */ /* 0x004fea0003900000 */
[----:B------:R-:W2:Y:S02]  /*18e60*/  @!P0 SYNCS.PHASECHK.TRANS64 P0, [R3+URZ+0x2d840], R2 ;  /* 0x02d84002030085a7 */ /* 0x000ea4000800007f */
[----:B--2---:R-:W-:Y:S05]  /*18e70*/  @!P0 BRA `(.L_x_10573) ;  /* 0xfffffffc00f08947 */ /* 0x004fea000383ffff */
[----:B------:R-:W-:Y:S05]  /*18e80*/  BRA `(.L_x_10680) ;  /* 0xffffffb8001c7947 */ /* 0x000fea000383ffff */
.L_x_10580:
[----:B0-----:R0:W1:Y:S02]  /*18e90*/  SYNCS.PHASECHK.TRANS64.TRYWAIT P0, [R3+URZ+0x60], R2 ;  /* 0x00006002030075a7 */ /* 0x001064000800017f */
[----:B-1----:R-:W-:Y:S05]  /*18ea0*/  @!P0 NANOSLEEP.SYNCS 0x989680 ;  /* 0x009896800000895d */ /* 0x002fea0003900000 */
[----:B------:R-:W1:Y:S02]  /*18eb0*/  @!P0 SYNCS.PHASECHK.TRANS64 P0, [R3+URZ+0x60], R2 ;  /* 0x00006002030085a7 */ /* 0x000e64000800007f */
[----:B-1----:R-:W-:Y:S05]  /*18ec0*/  @!P0 BRA `(.L_x_10580) ;  /* 0xfffffffc00f08947 */ /* 0x002fea000383ffff */
[----:B------:R-:W-:Y:S05]  /*18ed0*/  BRA `(.L_x_10681) ;  /* 0xffffffbc00287947 */ /* 0x000fea000383ffff */
.L_x_10590:
[----:B-1----:R1:W2:Y:S02]  /*18ee0*/  SYNCS.PHASECHK.TRANS64.TRYWAIT P0, [R3+URZ+0x2d840], R2 ;  /* 0x02d84002030075a7 */ /* 0x0022a4000800017f */
[----:B--2---:R-:W-:Y:S05]  /*18ef0*/  @!P0 NANOSLEEP.SYNCS 0x989680 ;  /* 0x009896800000895d */ /* 0x004fea0003900000 */
[----:B------:R-:W2:Y:S02]  /*18f00*/  @!P0 SYNCS.PHASECHK.TRANS64 P0, [R3+URZ+0x2d840], R2 ;  /* 0x02d84002030085a7 */ /* 0x000ea4000800007f */
[----:B--2---:R-:W-:Y:S05]  /*18f10*/  @!P0 BRA `(.L_x_10590) ;  /* 0xfffffffc00f08947 */ /* 0x004fea000383ffff */
[----:B------:R-:W-:Y:S05]  /*18f20*/  BRA `(.L_x_10682) ;  /* 0xffffffc000dc7947 */ /* 0x000fea000383ffff */
.L_x_10597:
[----:B0-----:R0:W1:Y:S02]  /*18f30*/  SYNCS.PHASECHK.TRANS64.TRYWAIT P0, [R12+URZ+0x60], R28 ;  /* 0x0000601c0c0075a7 */ /* 0x001064000800017f */
[----:B-1----:R-:W-:Y:S05]  /*18f40*/  @!P0 NANOSLEEP.SYNCS 0x989680 ;  /* 0x009896800000895d */ /* 0x002fea0003900000 */
[----:B------:R-:W1:Y:S02]  /*18f50*/  @!P0 SYNCS.PHASECHK.TRANS64 P0, [R12+URZ+0x60], R28 ;  /* 0x0000601c0c0085a7 */ /* 0x000e64000800007f */
[----:B-1----:R-:W-:Y:S05]  /*18f60*/  @!P0 BRA `(.L_x_10597) ;  /* 0xfffffffc00f08947 */ /* 0x002fea000383ffff */
[----:B------:R-:W-:Y:S05]  /*18f70*/  BRA `(.L_x_10683) ;  /* 0xffffffc400e87947 */ /* 0x000fea000383ffff */
.L_x_10607:
[----:B-1----:R1:W2:Y:S02]  /*18f80*/  SYNCS.PHASECHK.TRANS64.TRYWAIT P0, [R2+URZ+0x2d840], R3 ;  /* 0x02d84003020075a7 */ /* 0x0022a4000800017f */
[----:B--2---:R-:W-:Y:S05]  /*18f90*/  @!P0 NANOSLEEP.SYNCS 0x989680 ;  /* 0x009896800000895d */ /* 0x004fea0003900000 */
[----:B------:R-:W2:Y:S02]  /*18fa0*/  @!P0 SYNCS.PHASECHK.TRANS64 P0, [R2+URZ+0x2d840], R3 ;  /* 0x02d84003020085a7 */ /* 0x000ea4000800007f */
[----:B--2---:R-:W-:Y:S05]  /*18fb0*/  @!P0 BRA `(.L_x_10607) ;  /* 0xfffffffc00f08947 */ /* 0x004fea000383ffff */
[----:B------:R-:W-:Y:S05]  /*18fc0*/  BRA `(.L_x_10684) ;  /* 0xffffffcc00707947 */ /* 0x000fea000383ffff */
.L_x_10614:
[----:B0-----:R0:W1:Y:S02]  /*18fd0*/  SYNCS.PHASECHK.TRANS64.TRYWAIT P0, [R7+URZ+0x60], R2 ;  /* 0x00006002070075a7 */ /* 0x001064000800017f */
[----:B-1----:R-:W-:Y:S05]  /*18fe0*/  @!P0 NANOSLEEP.SYNCS 0x989680 ;  /* 0x009896800000895d */ /* 0x002fea0003900000 */
[----:B------:R-:W1:Y:S02]  /*18ff0*/  @!P0 SYNCS.PHASECHK.TRANS64 P0, [R7+URZ+0x60], R2 ;  /* 0x00006002070085a7 */ /* 0x000e64000800007f */
[----:B-1----:R-:W-:Y:S05]  /*19000*/  @!P0 BRA `(.L_x_10614) ;  /* 0xfffffffc00f08947 */ /* 0x002fea000383ffff */
[----:B------:R-:W-:Y:S05]  /*19010*/  BRA `(.L_x_10685) ;  /* 0xffffffd000807947 */ /* 0x000fea000383ffff */
.L_x_10626:
[----:B0-----:R0:W1:Y:S02]  /*19020*/  SYNCS.PHASECHK.TRANS64.TRYWAIT P0, [R3+URZ+0x2d860], R0 ;  /* 0x02d86000030075a7 */ /* 0x001064000800017f */
[----:B-1----:R-:W-:Y:S05]  /*19030*/  @!P0 NANOSLEEP.SYNCS 0x989680 ;  /* 0x009896800000895d */ /* 0x002fea0003900000 */
[----:B------:R-:W1:Y:S02]  /*19040*/  @!P0 SYNCS.PHASECHK.TRANS64 P0, [R3+URZ+0x2d860], R0 ;  /* 0x02d86000030085a7 */ /* 0x000e64000800007f */
[----:B-1----:R-:W-:Y:S05]  /*19050*/  @!P0 BRA `(.L_x_10626) ;  /* 0xfffffffc00f08947 */ /* 0x002fea000383ffff */
[----:B------:R-:W-:Y:S05]  /*19060*/  BRA `(.L_x_10686) ;  /* 0xffffffd400f47947 */ /* 0x000fea000383ffff */
.L_x_10634:
[----:B------:R-:W-:Y:S01]  /*19070*/  BSSY B0, `(.L_x_10687) ;  /* 0x0000008000007945 */ /* 0x000fe20003800000 */
[----:B------:R-:W-:Y:S02]  /*19080*/  IMAD.MOV.U32 R13, RZ, RZ, R24 ;  /* 0x000000ffff0d7224 */ /* 0x000fe400078e0018 */
[----:B--2---:R-:W-:Y:S02]  /*19090*/  IMAD.MOV.U32 R12, RZ, RZ, RZ ;  /* 0x000000ffff0c7224 */ /* 0x004fe400078e00ff */
[----:B0-----:R-:W-:Y:S02]  /*190a0*/  IMAD.MOV.U32 R11, RZ, RZ, 0x1f ;  /* 0x0000001fff0b7424 */ /* 0x001fe400078e00ff */
[----:B------:R-:W-:-:S07]  /*190b0*/  IMAD.MOV.U32 R15, RZ, RZ, -0x1 ;  /* 0xffffffffff0f7424 */ /* 0x000fce00078e00ff */
[----:B-1----:R-:W-:Y:S05]  /*190c0*/  WARPSYNC.COLLECTIVE R15, `(.L_x_10688) ;  /* 0x000000000f087348 */ /* 0x002fea0003c00000 */
[----:B------:R0:W2:Y:S02]  /*190d0*/  SHFL.IDX P6, R14, R13, R12, R11 ;  /* 0x0000000c0d0e7389 */ /* 0x0000a400000c000b */
[----:B012---:R-:W-:Y:S01]  /*190e0*/  ENDCOLLECTIVE ;  /* 0x000000000000791b */ /* 0x007fe20003800000 */
.L_x_10688:
[----:B------:R-:W-:Y:S05]  /*190f0*/  BSYNC B0 ;  /* 0x0000000000007941 */ /* 0x000fea0003800000 */
.L_x_10687:
        /* <DEDUP_REMOVED lines=9> */
.L_x_10689:
[----:B------:R-:W-:Y:S02]  /*19190*/  ULDC UR4, c[0x0][0xc3c] ;  /* 0x00030f0000047ab9 */ /* 0x000fe40000000800 */
[----:B------:R-:W-:-:S13]  /*191a0*/  ISETP.GE.OR P1, PT, R9, UR4, !P0 ;  /* 0x0000000409007c0c */ /* 0x000fda000c726670 */
[----:B------:R-:W0:Y:S08]  /*191b0*/  @!P1 LDC.64 R2, c[0x0][0xc80] ;  /* 0x00032000ff029b82 */ /* 0x000e300000000a00 */
[----:B------:R-:W1:Y:S01]  /*191c0*/  @!P1 LDC.64 R4, c[0x0][0xc78] ;  /* 0x00031e00ff049b82 */ /* 0x000e620000000a00 */
[----:B------:R-:W-:Y:S01]  /*191d0*/  CS2R R24, SRZ ;  /* 0x0000000000187805 */ /* 0x000fe2000001ff00 */
[----:B------:R-:W-:-:S02]  /*191e0*/  IMAD.MOV.U32 R11, RZ, RZ, RZ ;  /* 0x000000ffff0b7224 */ /* 0x000fc400078e00ff */
[----:B------:R-:W-:Y:S02]  /*191f0*/  IMAD.MOV.U32 R6, RZ, RZ, R14 ;  /* 0x000000ffff067224 */ /* 0x000fe400078e000e */
        /* <DEDUP_REMOVED lines=16> */
.L_x_10690:
[----:B------:R-:W-:Y:S01]  /*19300*/  IMAD.MOV.U32 R12, RZ, RZ, 0x2 ;  /* 0x00000002ff0c7424 */ /* 0x000fe200078e00ff */
[----:B------:R-:W-:-:S05]  /*19310*/  SEL R4, R14, RZ, P1 ;  /* 0x000000ff0e047207 */ /* 0x000fca0000800000 */
[----:B------:R-:W-:-:S04]  /*19320*/  IMAD.IADD R4, R13, 0x1, R4 ;  /* 0x000000010d047824 */ /* 0x000fc800078e0204 */
[----:B------:R-:W-:-:S07]  /*19330*/  IMAD.MOV.U32 R13, RZ, RZ, R4 ;  /* 0x000000ffff0d7224 */ /* 0x000fce00078e0004 */
[----:B------:R-:W-:Y:S05]  /*19340*/  WARPSYNC.COLLECTIVE R15, `(.L_x_10691) ;  /* 0x000000000f087348 */ /* 0x000fea0003c00000 */
[----:B------:R0:W1:Y:S02]  /*19350*/  SHFL.UP P6, R14, R13, R12, R11 ;  /* 0x0400000c0d0e7389 */ /* 0x00006400000c000b */
[----:B01----:R-:W-:Y:S01]  /*19360*/  ENDCOLLECTIVE ;  /* 0x000000000000791b */ /* 0x003fe20003800000 */
.L_x_10691:
[----:B------:R-:W-:Y:S01]  /*19370*/  IMAD.MOV.U32 R12, RZ, RZ, 0x4 ;  /* 0x00000004ff0c7424 */ /* 0x000fe200078e00ff */
[----:B------:R-:W-:-:S05]  /*19380*/  SEL R3, R14, RZ, P2 ;  /* 0x000000ff0e037207 */ /* 0x000fca0001000000 */
[----:B------:R-:W-:-:S04]  /*19390*/  IMAD.IADD R2, R4, 0x1, R3 ;  /* 0x0000000104027824 */ /* 0x000fc800078e0203 */
[----:B------:R-:W-:-:S07]  /*193a0*/  IMAD.MOV.U32 R13, RZ, RZ, R2 ;  /* 0x000000ffff0d7224 */ /* 0x000fce00078e0002 */
[----:B------:R-:W-:Y:S05]  /*193b0*/  WARPSYNC.COLLECTIVE R15, `(.L_x_10692) ;  /* 0x000000000f087348 */ /* 0x000fea0003c00000 */
[----:B------:R0:W1:Y:S02]  /*193c0*/  SHFL.UP P6, R14, R13, R12, R11 ;  /* 0x0400000c0d0e7389 */ /* 0x00006400000c000b */
[----:B01----:R-:W-:Y:S01]  /*193d0*/  ENDCOLLECTIVE ;  /* 0x000000000000791b */ /* 0x003fe20003800000 */
.L_x_10692:
[----:B------:R-:W-:Y:S01]  /*193e0*/  IMAD.MOV.U32 R12, RZ, RZ, 0x8 ;  /* 0x00000008ff0c7424 */ /* 0x000fe200078e00ff */
[----:B------:R-:W-:-:S05]  /*193f0*/  SEL R3, R14, RZ, P3 ;  /* 0x000000ff0e037207 */ /* 0x000fca0001800000 */
[----:B------:R-:W-:-:S04]  /*19400*/  IMAD.IADD R3, R2, 0x1, R3 ;  /* 0x0000000102037824 */ /* 0x000fc800078e0203 */
[----:B------:R-:W-:-:S07]  /*19410*/  IMAD.MOV.U32 R13, RZ, RZ, R3 ;  /* 0x000000ffff0d7224 */ /* 0x000fce00078e0003 */
[----:B------:R-:W-:Y:S05]  /*19420*/  WARPSYNC.COLLECTIVE R15, `(.L_x_10693) ;  /* 0x000000000f087348 */ /* 0x000fea0003c00000 */
[----:B------:R0:W1:Y:S02]  /*19430*/  SHFL.UP P6, R14, R13, R12, R11 ;  /* 0x0400000c0d0e7389 */ /* 0x00006400000c000b */
[----:B01----:R-:W-:Y:S01]  /*19440*/  ENDCOLLECTIVE ;  /* 0x000000000000791b */ /* 0x003fe20003800000 */
.L_x_10693:
[----:B------:R-:W-:Y:S01]  /*19450*/  IMAD.MOV.U32 R12, RZ, RZ, 0x10 ;  /* 0x00000010ff0c7424 */ /* 0x000fe200078e00ff */
[----:B------:R-:W-:-:S05]  /*19460*/  SEL R4, R14, RZ, P4 ;  /* 0x000000ff0e047207 */ /* 0x000fca0002000000 */
[----:B------:R-:W-:-:S04]  /*19470*/  IMAD.IADD R4, R3, 0x1, R4 ;  /* 0x0000000103047824 */ /* 0x000fc800078e0204 */
[----:B------:R-:W-:-:S07]  /*19480*/  IMAD.MOV.U32 R13, RZ, RZ, R4 ;  /* 0x000000ffff0d7224 */ /* 0x000fce00078e0004 */
[----:B------:R-:W-:Y:S05]  /*19490*/  WARPSYNC.COLLECTIVE R15, `(.L_x_10694) ;  /* 0x000000000f087348 */ /* 0x000fea0003c00000 */
[----:B------:R0:W1:Y:S02]  /*194a0*/  SHFL.UP P6, R14, R13, R12, R11 ;  /* 0x0400000c0d0e7389 */ /* 0x00006400000c000b */
[----:B01----:R-:W-:Y:S01]  /*194b0*/  ENDCOLLECTIVE ;  /* 0x000000000000791b */ /* 0x003fe20003800000 */
.L_x_10694:
        /* <DEDUP_REMOVED lines=8> */
.L_x_10695:
[----:B------:R-:W-:Y:S05]  /*19540*/  BRA `(.L_x_10696) ;  /* 0xffffffd800a87947 */ /* 0x000fea000383ffff */
.L_x_10637:
[----:B------:R-:W-:Y:S01]  /*19550*/  BSSY B0, `(.L_x_10697) ;  /* 0x0000007000007945 */ /* 0x000fe20003800000 */
[----:B--2---:R-:W-:Y:S02]  /*19560*/  IMAD.MOV.U32 R12, RZ, RZ, 0x1 ;  /* 0x00000001ff0c7424 */ /* 0x004fe400078e00ff */
[----:B------:R-:W-:Y:S02]  /*19570*/  IMAD.MOV.U32 R11, RZ, RZ, RZ ;  /* 0x000000ffff0b7224 */ /* 0x000fe400078e00ff */
[----:B------:R-:W-:-:S07]  /*19580*/  IMAD.MOV.U32 R15, RZ, RZ, -0x1 ;  /* 0xffffffffff0f7424 */ /* 0x000fce00078e00ff */
[----:B------:R-:W-:Y:S05]  /*19590*/  WARPSYNC.COLLECTIVE R15, `(.L_x_10698) ;  /* 0x000000000f087348 */ /* 0x000fea0003c00000 */
[----:B------:R0:W1:Y:S02]  /*195a0*/  SHFL.UP P6, R14, R13, R12, R11 ;  /* 0x0400000c0d0e7389 */ /* 0x00006400000c000b */
[----:B01----:R-:W-:Y:S01]  /*195b0*/  ENDCOLLECTIVE ;  /* 0x000000000000791b */ /* 0x003fe20003800000 */
.L_x_10698:
[----:B------:R-:W-:Y:S05]  /*195c0*/  BSYNC B0 ;  /* 0x0000000000007941 */ /* 0x000fea0003800000 */
.L_x_10697:
        /* <DEDUP_REMOVED lines=8> */
.L_x_10699:
[----:B------:R-:W-:Y:S01]  /*19650*/  IMAD.MOV.U32 R12, RZ, RZ, 0x4 ;  /* 0x00000004ff0c7424 */ /* 0x000fe200078e00ff */
[----:B------:R-:W-:-:S05]  /*19660*/  SEL R2, R14, RZ, P2 ;  /* 0x000000ff0e027207 */ /* 0x000fca0001000000 */
[----:B------:R-:W-:-:S04]  /*19670*/  IMAD.IADD R2, R13, 0x1, R2 ;  /* 0x000000010d027824 */ /* 0x000fc800078e0202 */
[----:B------:R-:W-:-:S07]  /*19680*/  IMAD.MOV.U32 R13, RZ, RZ, R2 ;  /* 0x000000ffff0d7224 */ /* 0x000fce00078e0002 */
[----:B------:R-:W-:Y:S05]  /*19690*/  WARPSYNC.COLLECTIVE R15, `(.L_x_10700) ;  /* 0x000000000f087348 */ /* 0x000fea0003c00000 */
[----:B------:R0:W1:Y:S02]  /*196a0*/  SHFL.UP P6, R14, R13, R12, R11 ;  /* 0x0400000c0d0e7389 */ /* 0x00006400000c000b */
[----:B01----:R-:W-:Y:S01]  /*196b0*/  ENDCOLLECTIVE ;  /* 0x000000000000791b */ /* 0x003fe20003800000 */
.L_x_10700:
[----:B------:R-:W-:Y:S01]  /*196c0*/  IMAD.MOV.U32 R12, RZ, RZ, 0x8 ;  /* 0x00000008ff0c7424 */ /* 0x000fe200078e00ff */
[----:B------:R-:W-:-:S05]  /*196d0*/  SEL R3, R14, RZ, P3 ;  /* 0x000000ff0e037207 */ /* 0x000fca0001800000 */
[----:B------:R-:W-:-:S04]  /*196e0*/  IMAD.IADD R3, R2, 0x1, R3 ;  /* 0x0000000102037824 */ /* 0x000fc800078e0203 */
[----:B------:R-:W-:-:S07]  /*196f0*/  IMAD.MOV.U32 R13, RZ, RZ, R3 ;  /* 0x000000ffff0d7224 */ /* 0x000fce00078e0003 */
[----:B------:R-:W-:Y:S05]  /*19700*/  WARPSYNC.COLLECTIVE R15, `(.L_x_10701) ;  /* 0x000000000f087348 */ /* 0x000fea0003c00000 */
[----:B------:R0:W1:Y:S02]  /*19710*/  SHFL.UP P6, R14, R13, R12, R11 ;  /* 0x0400000c0d0e7389 */ /* 0x00006400000c000b */
[----:B01----:R-:W-:Y:S01]  /*19720*/  ENDCOLLECTIVE ;  /* 0x000000000000791b */ /* 0x003fe20003800000 */
.L_x_10701:
[----:B------:R-:W-:Y:S01]  /*19730*/  IMAD.MOV.U32 R12, RZ, RZ, 0x10 ;  /* 0x00000010ff0c7424 */ /* 0x000fe200078e00ff */
[----:B------:R-:W-:-:S05]  /*19740*/  SEL R4, R14, RZ, P4 ;  /* 0x000000ff0e047207 */ /* 0x000fca0002000000 */
[----:B------:R-:W-:-:S04]  /*19750*/  IMAD.IADD R4, R3, 0x1, R4 ;  /* 0x0000000103047824 */ /* 0x000fc800078e0204 */
[----:B------:R-:W-:-:S07]  /*19760*/  IMAD.MOV.U32 R13, RZ, RZ, R4 ;  /* 0x000000ffff0d7224 */ /* 0x000fce00078e0004 */
[----:B------:R-:W-:Y:S05]  /*19770*/  WARPSYNC.COLLECTIVE R15, `(.L_x_10702) ;  /* 0x000000000f087348 */ /* 0x000fea0003c00000 */
[----:B------:R0:W1:Y:S02]  /*19780*/  SHFL.UP P6, R14, R13, R12, R11 ;  /* 0x0400000c0d0e7389 */ /* 0x00006400000c000b */
[----:B01----:R-:W-:Y:S01]  /*19790*/  ENDCOLLECTIVE ;  /* 0x000000000000791b */ /* 0x003fe20003800000 */
.L_x_10702:
        /* <DEDUP_REMOVED lines=8> */
.L_x_10703:
[----:B------:R-:W-:Y:S05]  /*19820*/  BRA `(.L_x_10704) ;  /* 0xffffffd800947947 */ /* 0x000fea000383ffff */
.L_x_10639:
[----:B------:R-:W-:Y:S01]  /*19830*/  BSSY B0, `(.L_x_10705) ;  /* 0x0000006000007945 */ /* 0x000fe20003800000 */
[----:B------:R-:W-:Y:S01]  /*19840*/  PLOP3.LUT P6, PT, P6, PT, PT, 0x8, 0x0 ;  /* 0x000000000000781c */ /* 0x000fe200037ce170 */
[----:B------:R-:W-:-:S12]  /*19850*/  IMAD.MOV.U32 R15, RZ, RZ, -0x1 ;  /* 0xffffffffff0f7424 */ /* 0x000fd800078e00ff */
[----:B0-2---:R-:W-:Y:S05]  /*19860*/  WARPSYNC.COLLECTIVE R15, `(.L_x_10706) ;  /* 0x000000000f087348 */ /* 0x005fea0003c00000 */
[----:B------:R-:W-:Y:S01]  /*19870*/  VOTE.ANY R14, PT, P6 ;  /* 0x00000000000e7806 */ /* 0x000fe200030e0100 */
[----:B0-2---:R-:W-:Y:S06]  /*19880*/  ENDCOLLECTIVE ;  /* 0x000000000000791b */ /* 0x005fec0003800000 */
.L_x_10706:
[----:B------:R-:W-:Y:S05]  /*19890*/  BSYNC B0 ;  /* 0x0000000000007941 */ /* 0x000fea0003800000 */
.L_x_10705:
[----:B------:R-:W-:Y:S02]  /*198a0*/  IMAD.MOV.U32 R3, RZ, RZ, R14 ;  /* 0x000000ffff037224 */ /* 0x000fe400078e000e */
[----:B------:R-:W-:Y:S02]  /*198b0*/  IMAD.MOV.U32 R13, RZ, RZ, R25 ;  /* 0x000000ffff0d7224 */ /* 0x000fe400078e0019 */
[----:B------:R-:W0:Y:S01]  /*198c0*/  POPC R7, R3 ;  /* 0x0000000300077309 */ /* 0x000e220000000000 */
[----:B------:R-:W-:Y:S02]  /*198d0*/  IMAD.MOV.U32 R11, RZ, RZ, 0x1f ;  /* 0x0000001fff0b7424 */ /* 0x000fe400078e00ff */
[----:B------:R-:W-:Y:S02]  /*198e0*/  IMAD.MOV.U32 R15, RZ, RZ, -0x1 ;  /* 0xffffffffff0f7424 */ /* 0x000fe400078e00ff */
[----:B0-----:R-:W-:Y:S02]  /*198f0*/  IMAD.MOV.U32 R12, RZ, RZ, R7 ;  /* 0x000000ffff0c7224 */ /* 0x001fe400078e0007 */
[----:B------:R-:W-:-:S07]  /*19900*/  IMAD.IADD R27, R7, 0x1, R27 ;  /* 0x00000001071b7824 */ /* 0x000fce00078e021b */
[----:B------:R-:W-:Y:S05]  /*19910*/  WARPSYNC.COLLECTIVE R15, `(.L_x_10707) ;  /* 0x000000000f087348 */ /* 0x000fea0003c00000 */
[----:B------:R0:W1:Y:S02]  /*19920*/  SHFL.IDX P6, R14, R13, R12, R11 ;  /* 0x0000000c0d0e7389 */ /* 0x00006400000c000b */
[----:B01----:R-:W-:Y:S01]  /*19930*/  ENDCOLLECTIVE ;  /* 0x000000000000791b */ /* 0x003fe20003800000 */
.L_x_10707:
[----:B------:R-:W-:Y:S02]  /*19940*/  IMAD.MOV.U32 R13, RZ, RZ, R5 ;  /* 0x000000ffff0d7224 */ /* 0x000fe400078e0005 */
[----:B------:R-:W-:-:S07]  /*19950*/  IMAD.MOV.U32 R25, RZ, RZ, R14 ;  /* 0x000000ffff197224 */ /* 0x000fce00078e000e */
[----:B------:R-:W-:Y:S05]  /*19960*/  WARPSYNC.COLLECTIVE R15, `(.L_x_10708) ;  /* 0x000000000f087348 */ /* 0x000fea0003c00000 */
[----:B------:R0:W1:Y:S02]  /*19970*/  SHFL.IDX P6, R14, R13, R12, R11 ;  /* 0x0000000c0d0e7389 */ /* 0x00006400000c000b */
[----:B01----:R-:W-:Y:S01]  /*19980*/  ENDCOLLECTIVE ;  /* 0x000000000000791b */ /* 0x003fe20003800000 */
.L_x_10708:
[----:B------:R-:W-:Y:S01]  /*19990*/  IMAD.MOV.U32 R5, RZ, RZ, R14 ;  /* 0x000000ffff057224 */ /* 0x000fe200078e000e */
[----:B------:R-:W-:Y:S06]  /*199a0*/  BRA `(.L_x_10709) ;  /* 0xffffffd800747947 */ /* 0x000fec000383ffff */
.L_x_10641:
[----:B------:R-:W-:Y:S01]  /*199b0*/  BSSY B0, `(.L_x_10710) ;  /* 0x0000007000007945 */ /* 0x000fe20003800000 */
[----:B------:R-:W-:Y:S02]  /*199c0*/  IMAD.MOV.U32 R13, RZ, RZ, R2 ;  /* 0x000000ffff0d7224 */ /* 0x000fe400078e0002 */
[----:B------:R-:W-:Y:S02]  /*199d0*/  IMAD.MOV.U32 R11, RZ, RZ, 0x1f ;  /* 0x0000001fff0b7424 */ /* 0x000fe400078e00ff */
[----:B------:R-:W-:-:S07]  /*199e0*/  IMAD.MOV.U32 R15, RZ, RZ, -0x1 ;  /* 0xffffffffff0f7424 */ /* 0x000fce00078e00ff */
[----:B01-34-:R-:W-:Y:S05]  /*199f0*/  WARPSYNC.COLLECTIVE R15, `(.L_x_10711) ;  /* 0x000000000f087348 */ /* 0x01bfea0003c00000 */
[----:B------:R2:W0:Y:S02]  /*19a00*/  SHFL.IDX P6, R14, R13, R12, R11 ;  /* 0x0000000c0d0e7389 */ /* 0x00042400000c000b */
[----:B01234-:R-:W-:Y:S01]  /*19a10*/  ENDCOLLECTIVE ;  /* 0x000000000000791b */ /* 0x01ffe20003800000 */
.L_x_10711:
[----:B------:R-:W-:Y:S05]  /*19a20*/  BSYNC B0 ;  /* 0x0000000000007941 */ /* 0x000fea0003800000 */
.L_x_10710:
[----:B------:R-:W-:Y:S01]  /*19a30*/  IMAD.MOV.U32 R24, RZ, RZ, R14 ;  /* 0x000000ffff187224 */ /* 0x000fe200078e000e */
[----:B------:R-:W-:Y:S06]  /*19a40*/  BRA `(.L_x_10640) ;  /* 0xffffffd800647947 */ /* 0x000fec000383ffff */
.L_x_10647:
[----:B0-----:R0:W2:Y:S02]  /*19a50*/  SYNCS.PHASECHK.TRANS64.TRYWAIT P0, [R9+URZ+0x2d820], R0 ;  /* 0x02d82000090075a7 */ /* 0x0010a4000800017f */
[----:B--2---:R-:W-:Y:S05]  /*19a60*/  @!P0 NANOSLEEP.SYNCS 0x989680 ;  /* 0x009896800000895d */ /* 0x004fea0003900000 */
[----:B------:R-:W2:Y:S02]  /*19a70*/  @!P0 SYNCS.PHASECHK.TRANS64 P0, [R9+URZ+0x2d820], R0 ;  /* 0x02d82000090085a7 */ /* 0x000ea4000800007f */
[----:B--2---:R-:W-:Y:S05]  /*19a80*/  @!P0 BRA `(.L_x_10647) ;  /* 0xfffffffc00f08947 */ /* 0x004fea000383ffff */
[----:B------:R-:W-:Y:S05]  /*19a90*/  BRA `(.L_x_10712) ;  /* 0xffffffe000bc7947 */ /* 0x000fea000383ffff */
.L_x_10648:
        /* <DEDUP_REMOVED lines=8> */
[----:B01-3--:R-:W-:Y:S05]  /*19b20*/  WARPSYNC.COLLECTIVE R15, `(.L_x_10714) ;  /* 0x000000000f087348 */ /* 0x00bfea0003c00000 */
[----:B------:R2:W4:Y:S02]  /*19b30*/  SHFL.IDX P6, R14, R13, R12, R11 ;  /* 0x0000000c0d0e7389 */ /* 0x00052400000c000b */
[----:B01234-:R-:W-:Y:S01]  /*19b40*/  ENDCOLLECTIVE ;  /* 0x000000000000791b */ /* 0x01ffe20003800000 */
.L_x_10714:
[----:B------:R-:W-:Y:S05]  /*19b50*/  BSYNC B0 ;  /* 0x0000000000007941 */ /* 0x000fea0003800000 */
.L_x_10713:
[----:B------:R-:W-:Y:S05]  /*19b60*/  BRA `(.L_x_10715) ;  /* 0xffffffe000a47947 */ /* 0x000fea000383ffff */
.L_x_10651:
[----:B------:R-:W-:Y:S01]  /*19b70*/  BSSY B1, `(.L_x_10716) ;  /* 0x0000006000017945 */ /* 0x000fe20003800000 */
[----:B------:R-:W-:-:S07]  /*19b80*/  IMAD.MOV.U32 R15, RZ, RZ, -0x1 ;  /* 0xffffffffff0f7424 */ /* 0x000fce00078e00ff */
[----:B01-3--:R-:W-:Y:S05]  /*19b90*/  WARPSYNC.COLLECTIVE R15, `(.L_x_10717) ;  /* 0x000000000f0c7348 */ /* 0x00bfea0003c00000 */
[----:B------:R-:W-:Y:S02]  /*19ba0*/  ELECT P6, UR62, PT ;  /* 0x00000000003e782f */ /* 0x000fe400038c0000 */
[----:B------:R-:W-:Y:S01]  /*19bb0*/  MOV R14, UR62 ;  /* 0x0000003e000e7c02 */ /* 0x000fe20008000f00 */
[----:B01-3--:R-:W-:Y:S10]  /*19bc0*/  ENDCOLLECTIVE ;  /* 0x000000000000791b */ /* 0x00bff40003800000 */
.L_x_10717:
[----:B------:R-:W-:Y:S05]  /*19bd0*/  BSYNC B1 ;  /* 0x0000000000017941 */ /* 0x000fea0003800000 */
.L_x_10716:
[----:B------:R-:W-:Y:S05]  /*19be0*/  BRA `(.L_x_10718) ;  /* 0xffffffe0009c7947 */ /* 0x000fea000383ffff */
.L_x_10653:
[----:B0-----:R0:W1:Y:S02]  /*19bf0*/  SYNCS.PHASECHK.TRANS64.TRYWAIT P0, [R7+URZ], R2 ;  /* 0x00000002070075a7 */ /* 0x001064000800017f */
[----:B-1----:R-:W-:Y:S05]  /*19c00*/  @!P0 NANOSLEEP.SYNCS 0x989680 ;  /* 0x009896800000895d */ /* 0x002fea0003900000 */
[----:B------:R-:W1:Y:S02]  /*19c10*/  @!P0 SYNCS.PHASECHK.TRANS64 P0, [R7+URZ], R2 ;  /* 0x00000002070085a7 */ /* 0x000e64000800007f */
[----:B-1----:R-:W-:Y:S05]  /*19c20*/  @!P0 BRA `(.L_x_10653) ;  /* 0xfffffffc00f08947 */ /* 0x002fea000383ffff */
[----:B------:R-:W-:Y:S05]  /*19c30*/  BRA `(.L_x_10719) ;  /* 0xffffffe000d07947 */ /* 0x000fea000383ffff */
.L_x_10654:
[----:B-1----:R1:W2:Y:S02]  /*19c40*/  SYNCS.PHASECHK.TRANS64.TRYWAIT P0, [R3+URZ], R0 ;  /* 0x00000000030075a7 */ /* 0x0022a4000800017f */
[----:B--2---:R-:W-:Y:S05]  /*19c50*/  @!P0 NANOSLEEP.SYNCS 0x989680 ;  /* 0x009896800000895d */ /* 0x004fea0003900000 */
[----:B------:R-:W2:Y:S02]  /*19c60*/  @!P0 SYNCS.PHASECHK.TRANS64 P0, [R3+URZ], R0 ;  /* 0x00000000030085a7 */ /* 0x000ea4000800007f */
[----:B--2---:R-:W-:Y:S05]  /*19c70*/  @!P0 BRA `(.L_x_10654) ;  /* 0xfffffffc00f08947 */ /* 0x004fea000383ffff */
[----:B------:R-:W-:Y:S05]  /*19c80*/  BRA `(.L_x_10720) ;  /* 0xffffffe000c47947 */ /* 0x000fea000383ffff */
.L_x_10656:
[----:B-1----:R1:W2:Y:S02]  /*19c90*/  SYNCS.PHASECHK.TRANS64.TRYWAIT P0, [R5+URZ], R2 ;  /* 0x00000002050075a7 */ /* 0x0022a4000800017f */
[----:B--2---:R-:W-:Y:S05]  /*19ca0*/  @!P0 NANOSLEEP.SYNCS 0x989680 ;  /* 0x009896800000895d */ /* 0x004fea0003900000 */
[----:B------:R-:W2:Y:S02]  /*19cb0*/  @!P0 SYNCS.PHASECHK.TRANS64 P0, [R5+URZ], R2 ;  /* 0x00000002050085a7 */ /* 0x000ea4000800007f */
[----:B--2---:R-:W-:Y:S05]  /*19cc0*/  @!P0 BRA `(.L_x_10656) ;  /* 0xfffffffc00f08947 */ /* 0x004fea000383ffff */
[----:B------:R-:W-:Y:S05]  /*19cd0*/  BRA `(.L_x_10721) ;  /* 0xffffffe000c87947 */ /* 0x000fea000383ffff */
.L_x_10722:
        /* <DEDUP_REMOVED lines=10> */
.L_x_14870:


//--------------------- .text._ZN7cutlass13device_kernelIN5flash11enable_sm90INS1_16FlashAttnFwdSm90INS1_25CollectiveMainloopFwdSm90ILi2EN4cute5tupleIJNS5_1CILi1EEES8_S8_EEENS6_IJNS7_ILi192EEENS7_ILi128EEENS7_ILi96EEEEEELi96ENS_10bfloat16_tEfNS_4arch4Sm90ELb0ELb1ELb0ELb1ELb0ELb1ELb0ELb0ELb1ELb1ELb1ELb0EEENS1_21CollectiveEpilogueFwdINS6_IJSA_SC_SB_EEES9_SE_SG_Li384ELb1ELb1ELb1ELb0EEENS1_36VarlenDynamicPersistentTileSchedulerILi192ELi128ELi384ELi128ELb1ELb1ELb1ELb1ELb0ELb1EEEEEEEEEvNT_6ParamsE --------------------------
	.section	.text._ZN7cutlass13device_kernelIN5flash11enable_sm90INS1_16FlashAttnFwdSm90INS1_25CollectiveMainloopFwdSm90ILi2EN4cute5tupleIJNS5_1CILi1EEES8_S8_EEENS6_IJNS7_ILi192EEENS7_ILi128EEENS7_ILi96EEEEEELi96ENS_10bfloat16_tEfNS_4arch4Sm90ELb0ELb1ELb0ELb1ELb0ELb1ELb0ELb0ELb1ELb1ELb1ELb0EEENS1_21CollectiveEpilogueFwdINS6_IJSA_SC_SB_EEES9_SE_SG_Li384ELb1ELb1ELb1ELb0EEENS1_36VarlenDynamicPersistentTileSchedulerILi192ELi128ELi384ELi128ELb1ELb1ELb1ELb1ELb0ELb1EEEEEEEEEvNT_6ParamsE,"ax",@progbits
	.align	128
.text._ZN7cutlass13device_kernelIN5flash11enable_sm90INS1_16FlashAttnFwdSm90INS1_25CollectiveMainloopFwdSm90ILi2EN4cute5tupleIJNS5_1CILi1EEES8_S8_EEENS6_IJNS7_ILi192EEENS7_ILi128EEENS7_ILi96EEEEEELi96ENS_10bfloat16_tEfNS_4arch4Sm90ELb0ELb1ELb0ELb1ELb0ELb1ELb0ELb0ELb1ELb1ELb1ELb0EEENS1_21CollectiveEpilogueFwdINS6_IJSA_SC_SB_EEES9_SE_SG_Li384ELb1ELb1ELb1ELb0EEENS1_36VarlenDynamicPersistentTileSchedulerILi192ELi128ELi384ELi128ELb1ELb1ELb1ELb1ELb0ELb1EEEEEEEEEvNT_6ParamsE:
        .type           _ZN7cutlass13device_kernelIN5flash11enable_sm90INS1_16FlashAttnFwdSm90INS1_25CollectiveMainloopFwdSm90ILi2EN4cute5tupleIJNS5_1CILi1EEES8_S8_EEENS6_IJNS7_ILi192EEENS7_ILi128EEENS7_ILi96EEEEEELi96ENS_10bfloat16_tEfNS_4arch4Sm90ELb0ELb1ELb0ELb1ELb0ELb1ELb0ELb0ELb1ELb1ELb1ELb0EEENS1_21CollectiveEpilogueFwdINS6_IJSA_SC_SB_EEES9_SE_SG_Li384ELb1ELb1ELb1ELb0EEENS1_36VarlenDynamicPersistentTileSchedulerILi192ELi128ELi384ELi128ELb1ELb1ELb1ELb1ELb0ELb1EEEEEEEEEvNT_6ParamsE,@function
        .size           _ZN7cutlass13device_kernelIN5flash11enable_sm90INS1_16FlashAttnFwdSm90INS1_25CollectiveMainloopFwdSm90ILi2EN4cute5tupleIJNS5_1CILi1EEES8_S8_EEENS6_IJNS7_ILi192EEENS7_ILi128EEENS7_ILi96EEEEEELi96ENS_10bfloat16_tEfNS_4arch4Sm90ELb0ELb1ELb0ELb1ELb0ELb1ELb0ELb0ELb1ELb1ELb1ELb0EEENS1_21CollectiveEpilogueFwdINS6_IJSA_SC_SB_EEES9_SE_SG_Li384ELb1ELb1ELb1ELb0EEENS1_36VarlenDynamicPersistentTileSchedulerILi192ELi128ELi384ELi128ELb1ELb1ELb1ELb1ELb0ELb1EEEEEEEEEvNT_6ParamsE,(.L_x_14871 - _ZN7cutlass13device_kernelIN5flash11enable_sm90INS1_16FlashAttnFwdSm90INS1_25CollectiveMainloopFwdSm90ILi2EN4cute5tupleIJNS5_1CILi1EEES8_S8_EEENS6_IJNS7_ILi192EEENS7_ILi128EEENS7_ILi96EEEEEELi96ENS_10bfloat16_tEfNS_4arch4Sm90ELb0ELb1ELb0ELb1ELb0ELb1ELb0ELb0ELb1ELb1ELb1ELb0EEENS1_21CollectiveEpilogueFwdINS6_IJSA_SC_SB_EEES9_SE_SG_Li384ELb1ELb1ELb1ELb0EEENS1_36VarlenDynamicPersistentTileSchedulerILi192ELi128ELi384ELi128ELb1ELb1ELb1ELb1ELb0ELb1EEEEEEEEEvNT_6ParamsE)
        .other          _ZN7cutlass13device_kernelIN5flash11enable_sm90INS1_16FlashAttnFwdSm90INS1_25CollectiveMainloopFwdSm90ILi2EN4cute5tupleIJNS5_1CILi1EEES8_S8_EEENS6_IJNS7_ILi192EEENS7_ILi128EEENS7_ILi96EEEEEELi96ENS_10bfloat16_tEfNS_4arch4Sm90ELb0ELb1ELb0ELb1ELb0ELb1ELb0ELb0ELb1ELb1ELb1ELb0EEENS1_21CollectiveEpilogueFwdINS6_IJSA_SC_SB_EEES9_SE_SG_Li384ELb1ELb1ELb1ELb0EEENS1_36VarlenDynamicPersistentTileSchedulerILi192ELi128ELi384ELi128ELb1ELb1ELb1ELb1ELb0ELb1EEEEEEEEEvNT_6ParamsE,@"STO_CUDA_ENTRY STV_DEFAULT"
_ZN7cutlass13device_kernelIN5flash11enable_sm90INS1_16FlashAttnFwdSm90INS1_25CollectiveMainloopFwdSm90ILi2EN4cute5tupleIJNS5_1CILi1EEES8_S8_EEENS6_IJNS7_ILi192EEENS7_ILi128EEENS7_ILi96EEEEEELi96ENS_10bfloat16_tEfNS_4arch4Sm90ELb0ELb1ELb0ELb1ELb0ELb1ELb0ELb0ELb1ELb1ELb1ELb0EEENS1_21CollectiveEpilogueFwdINS6_IJSA_SC_SB_EEES9_SE_SG_Li384ELb1ELb1ELb1ELb0EEENS1_36VarlenDynamicPersistentTileSchedulerILi192ELi128ELi384ELi128ELb1ELb1ELb1ELb1ELb0ELb1EEEEEEEEEvNT_6ParamsE:
        /* <DEDUP_REMOVED lines=24> */
.L_x_10724:
[----:B------:R-:W-:Y:S05]  /*0180*/  BSYNC B0 ;  /* 0x0000000000007941 */ /* 0x000fea0003800000 */
.L_x_10723:
        /* <DEDUP_REMOVED lines=41> */
.L_x_10725:
        /* <DEDUP_REMOVED lines=22> */
.L_x_10726:
        /* <DEDUP_REMOVED lines=18> */
.L_x_10727:
        /* <DEDUP_REMOVED lines=22> */
.L_x_10728:
        /* <DEDUP_REMOVED lines=22> */
.L_x_10729:
        /* <DEDUP_REMOVED lines=8> */
.L_x_10732:
        /* <DEDUP_REMOVED lines=21> */
[----:B------:R-:W0:Y:S01]  /*0b30*/  S2R R0, SR_TID.X ;  /* 0x0000000000007919 */ /* 0x000e220000002100 */
[----:B------:R-:W-:Y:S01]  /*0b40*/  IMAD.MOV.U32 R141, RZ, RZ, 0x40 ;  /* 0x00000040ff8d7424 */ /* 0x000fe200078e00ff */
[----:B------:R-:W-:Y:S01]  /*0b50*/  R2UR UR38, R2 ;  /* 0x00000000022672ca */ /* 0x000fe200000e0000 */
[----:B------:R-:W-:Y:S01]  /*0b60*/  IMAD.MOV.U32 R156, RZ, RZ, RZ ;  /* 0x000000ffff9c7224 */ /* 0x000fe200078e00ff */
[----:B------:R-:W-:Y:S01]  /*0b70*/  ULOP3.LUT UR37, UR36, 0x1, URZ, 0xfc, !UPT ;  /* 0x0000000124257892 */ /* 0x000fe2000f8efc3f */
[----:B------:R-:W-:-:S10]  /*0b80*/  IMAD.MOV.U32 R19, RZ, RZ, RZ ;  /* 0x000000ffff137224 */ /* 0x000fd400078e00ff */
[----:B------:R-:W-:Y:S01]  /*0b90*/  UIADD3 UR38, UR38, 0xc400, URZ ;  /* 0x0000c40026267890 */ /* 0x000fe2000fffe03f */
[----:B0-----:R-:W-:-:S05]  /*0ba0*/  VIADD R0, R0, 0xffffff80 ;  /* 0xffffff8000007836 */ /* 0x001fca0000000000 */
[----:B------:R-:W-:Y:S02]  /*0bb0*/  SHF.R.S32.HI R3, RZ, 0x1f, R0 ;  /* 0x0000001fff037819 */ /* 0x000fe40000011400 */
[-C--:B------:R-:W-:Y:S02]  /*0bc0*/  LEA.HI R9, R0, R0.reuse, RZ, 0x1 ;  /* 0x0000000000097211 */ /* 0x080fe400078f08ff */
[CC--:B------:R-:W-:Y:S02]  /*0bd0*/  LEA.HI R4, R3.reuse, R0.reuse, RZ, 0x2 ;  /* 0x0000000003047211 */ /* 0x0c0fe400078f10ff */
[CC--:B------:R-:W-:Y:S02]  /*0be0*/  LEA.HI R5, R3.reuse, R0.reuse, RZ, 0x4 ;  /* 0x0000000003057211 */ /* 0x0c0fe400078f20ff */
[CC--:B------:R-:W-:Y:S02]  /*0bf0*/  LEA.HI R8, R3.reuse, R0.reuse, RZ, 0x5 ;  /* 0x0000000003087211 */ /* 0x0c0fe400078f28ff */
[----:B------:R-:W-:-:S02]  /*0c00*/  LEA.HI R3, R3, R0, RZ, 0x7 ;  /* 0x0000000003037211 */ /* 0x000fc400078f38ff */
[--C-:B------:R-:W-:Y:S02]  /*0c10*/  SHF.R.S32.HI R10, RZ, 0x2, R4.reuse ;  /* 0x00000002ff0a7819 */ /* 0x100fe40000011404 */
[----:B------:R-:W-:Y:S02]  /*0c20*/  SHF.R.S32.HI R13, RZ, 0x1f, R4 ;  /* 0x0000001fff0d7819 */ /* 0x000fe40000011404 */
[----:B------:R-:W-:Y:S02]  /*0c30*/  LOP3.LUT R15, R4, 0xfffffffc, RZ, 0xc0, !PT ;  /* 0xfffffffc040f7812 */ /* 0x000fe400078ec0ff */
[----:B------:R-:W-:Y:S02]  /*0c40*/  SHF.R.S32.HI R4, RZ, 0x7, R3 ;  /* 0x00000007ff047819 */ /* 0x000fe40000011403 */
[----:B------:R-:W-:Y:S01]  /*0c50*/  LOP3.LUT R3, R3, 0xffffff80, RZ, 0xc0, !PT ;  /* 0xffffff8003037812 */ /* 0x000fe200078ec0ff */
[----:B------:R-:W-:Y:S01]  /*0c60*/  IMAD.IADD R15, R0, 0x1, -R15 ;  /* 0x00000001000f7824 */ /* 0x000fe200078e0a0f */
[----:B------:R-:W-:Y:S01]  /*0c70*/  LEA.HI R13, R13, R10, RZ, 0x2 ;  /* 0x0000000a0d0d7211 */ /* 0x000fe200078f10ff */
[----:B------:R-:W-:Y:S01]  /*0c80*/  IMAD.HI R12, R4, 0x55555556, RZ ;  /* 0x55555556040c7827 */ /* 0x000fe200078e02ff */
[----:B------:R-:W-:-:S02]  /*0c90*/  LOP3.LUT R7, R5, 0xfffffff0, RZ, 0xc0, !PT ;  /* 0xfffffff005077812 */ /* 0x000fc400078ec0ff */
[----:B------:R-:W-:Y:S01]  /*0ca0*/  LOP3.LUT R13, R13, 0xfffffffc, RZ, 0xc0, !PT ;  /* 0xfffffffc0d0d7812 */ /* 0x000fe200078ec0ff */
[C---:B------:R-:W-:Y:S01]  /*0cb0*/  IMAD.IADD R24, R0.reuse, 0x1, -R3 ;  /* 0x0000000100187824 */ /* 0x040fe200078e0a03 */
[----:B------:R-:W-:Y:S01]  /*0cc0*/  LOP3.LUT R11, R9, 0xfffffffe, RZ, 0xc0, !PT ;  /* 0xfffffffe090b7812 */ /* 0x000fe200078ec0ff */
[----:B------:R-:W-:Y:S01]  /*0cd0*/  IMAD.IADD R7, R0, 0x1, -R7 ;  /* 0x0000000100077824 */ /* 0x000fe200078e0a07 */
[----:B------:R-:W-:Y:S01]  /*0ce0*/  LEA.HI R3, R12, R12, RZ, 0x1 ;  /* 0x0000000c0c037211 */ /* 0x000fe200078f08ff */
[----:B------:R-:W-:Y:S01]  /*0cf0*/  IMAD.IADD R13, R10, 0x1, -R13 ;  /* 0x000000010a0d7824 */ /* 0x000fe200078e0a0d */
[----:B------:R-:W-:Y:S01]  /*0d00*/  SHF.R.S32.HI R10, RZ, 0x1f, R24 ;  /* 0x0000001fff0a7819 */ /* 0x000fe20000011418 */
[----:B------:R-:W-:Y:S01]  /*0d10*/  IMAD.IADD R11, R0, 0x1, -R11 ;  /* 0x00000001000b7824 */ /* 0x000fe200078e0a0b */
[----:B------:R-:W-:Y:S01]  /*0d20*/  SHF.R.S32.HI R0, RZ, 0x1f, R7 ;  /* 0x0000001fff007819 */ /* 0x000fe20000011407 */
[----:B------:R-:W-:Y:S01]  /*0d30*/  IMAD R12, R3, -0x3, R4 ;  /* 0xfffffffd030c7824 */ /* 0x000fe200078e0204 */
[----:B------:R-:W-:Y:S01]  /*0d40*/  LEA.HI R14, R10, R24, RZ, 0x2 ;  /* 0x000000180a0e7211 */ /* 0x000fe200078f10ff */
[----:B------:R-:W-:Y:S01]  /*0d50*/  STL [R1+0x64], R24 ;  /* 0x0000641801007387 */ /* 0x000fe20000100800 */
[----:B------:R-:W-:Y:S01]  /*0d60*/  SHF.R.S32.HI R136, RZ, 0x1, R9 ;  /* 0x00000001ff887819 */ /* 0x000fe20000011409 */
[----:B------:R-:W-:Y:S01]  /*0d70*/  IMAD.SHL.U32 R13, R13, 0x40, RZ ;  /* 0x000000400d0d7824 */ /* 0x000fe200078e00ff */
[--C-:B------:R-:W-:Y:S01]  /*0d80*/  SHF.R.S32.HI R3, RZ, 0x2, R14.reuse ;  /* 0x00000002ff037819 */ /* 0x100fe2000001140e */
[----:B------:R-:W-:Y:S01]  /*0d90*/  IMAD.SHL.U32 R22, R11, 0x8, RZ ;  /* 0x000000080b167824 */ /* 0x000fe200078e00ff */
[----:B------:R-:W-:-:S02]  /*0da0*/  SHF.R.S32.HI R4, RZ, 0x1f, R14 ;  /* 0x0000001fff047819 */ /* 0x000fc4000001140e */
[----:B------:R-:W-:Y:S02]  /*0db0*/  SHF.R.S32.HI R6, RZ, 0x4, R5 ;  /* 0x00000004ff067819 */ /* 0x000fe40000011405 */
[----:B------:R-:W-:Y:S02]  /*0dc0*/  LEA.HI R0, R0, R7, RZ, 0x3 ;  /* 0x0000000700007211 */ /* 0x000fe400078f18ff */
[----:B------:R-:W-:Y:S02]  /*0dd0*/  LEA.HI R9, R9, R136, RZ, 0x1 ;  /* 0x0000008809097211 */ /* 0x000fe400078f08ff */
[----:B------:R-:W-:Y:S02]  /*0de0*/  LEA.HI R16, R4, R3, RZ, 0x3 ;  /* 0x0000000304107211 */ /* 0x000fe400078f18ff */
[----:B------:R-:W-:Y:S02]  /*0df0*/  LEA.HI R5, R5, R6, RZ, 0x1 ;  /* 0x0000000605057211 */ /* 0x000fe400078f08ff */
[----:B------:R-:W-:-:S02]  /*0e00*/  LOP3.LUT R4, R0, 0xfffffff8, RZ, 0xc0, !PT ;  /* 0xfffffff800047812 */ /* 0x000fc400078ec0ff */
[----:B------:R-:W-:Y:S02]  /*0e10*/  LOP3.LUT R9, R9, 0x7fffffe, RZ, 0xc0, !PT ;  /* 0x07fffffe09097812 */ /* 0x000fe400078ec0ff */
[----:B------:R-:W-:Y:S01]  /*0e20*/  LOP3.LUT R16, R16, 0xfffffff8, RZ, 0xc0, !PT ;  /* 0xfffffff810107812 */ /* 0x000fe200078ec0ff */
[----:B------:R-:W-:Y:S01]  /*0e30*/  IMAD.IADD R4, R7, 0x1, -R4 ;  /* 0x0000000107047824 */ /* 0x000fe200078e0a04 */
[----:B------:R-:W-:Y:S01]  /*0e40*/  LOP3.LUT R5, R5, 0x1ffffffe, RZ, 0xc0, !PT ;  /* 0x1ffffffe05057812 */ /* 0x000fe200078ec0ff */
[----:B------:R-:W-:Y:S01]  /*0e50*/  IMAD.IADD R9, R136, 0x1, -R9 ;  /* 0x0000000188097824 */ /* 0x000fe200078e0a09 */
[----:B------:R-:W-:Y:S01]  /*0e60*/  SHF.R.S32.HI R8, RZ, 0x5, R8 ;  /* 0x00000005ff087819 */ /* 0x000fe20000011408 */
[----:B------:R-:W-:Y:S01]  /*0e70*/  IMAD.IADD R16, R3, 0x1, -R16 ;  /* 0x0000000103107824 */ /* 0x000fe200078e0a10 */
[----:B------:R-:W-:Y:S01]  /*0e80*/  LEA.HI R10, R10, R24, RZ, 0x5 ;  /* 0x000000180a0a7211 */ /* 0x000fe200078f28ff */
[----:B------:R-:W-:Y:S01]  /*0e90*/  IMAD.IADD R5, R6, 0x1, -R5 ;  /* 0x0000000106057824 */ /* 0x000fe200078e0a05 */
[C---:B------:R-:W-:Y:S01]  /*0ea0*/  R2P PR, R4.reuse, 0x6 ;  /* 0x0000000604007804 */ /* 0x040fe20000000000 */
[----:B------:R-:W-:Y:S01]  /*0eb0*/  IMAD.SHL.U32 R3, R4, 0x40, RZ ;  /* 0x0000004004037824 */ /* 0x000fe200078e00ff */
[----:B------:R-:W-:Y:S01]  /*0ec0*/  LOP3.LUT R14, R14, 0x7ffffffc, RZ, 0xc0, !PT ;  /* 0x7ffffffc0e0e7812 */ /* 0x000fe200078ec0ff */
[----:B------:R-:W-:Y:S01]  /*0ed0*/  IMAD R21, R6, 0x8, R9 ;  /* 0x0000000806157824 */ /* 0x000fe200078e0209 */
[----:B------:R-:W-:Y:S01]  /*0ee0*/  LEA.HI R17, R15, R15, RZ, 0x1 ;  /* 0x0000000f0f117211 */ /* 0x000fe200078f08ff */
[----:B------:R-:W-:Y:S01]  /*0ef0*/  IMAD.SHL.U32 R6, R0, 0x40, RZ ;  /* 0x0000004000067824 */ /* 0x000fe200078e00ff */
[----:B------:R-:W-:Y:S01]  /*0f00*/  LOP3.LUT R3, R3, 0x1c0, RZ, 0xc0, !PT ;  /* 0x000001c003037812 */ /* 0x000fe200078ec0ff */
[----:B------:R-:W-:Y:S01]  /*0f10*/  IMAD.SHL.U32 R0, R5, 0x8, RZ ;  /* 0x0000000805007824 */ /* 0x000fe200078e00ff */
[----:B------:R-:W-:Y:S01]  /*0f20*/  LOP3.LUT R20, R17, 0x1ffffffe, RZ, 0xc0, !PT ;  /* 0x1ffffffe11147812 */ /* 0x000fe200078ec0ff */
[----:B------:R-:W-:Y:S01]  /*0f30*/  IMAD R9, R8, 0x10, R7 ;  /* 0x0000001008097824 */ /* 0x000fe200078e0207 */
[----:B------:R-:W-:Y:S01]  /*0f40*/  SHF.R.S32.HI R7, RZ, 0x5, R10 ;  /* 0x00000005ff077819 */ /* 0x000fe2000001140a */
[----:B------:R-:W-:Y:S01]  /*0f50*/  IMAD.IADD R14, R24, 0x1, -R14 ;  /* 0x00000001180e7824 */ /* 0x000fe200078e0a0e */
[----:B------:R-:W-:Y:S01]  /*0f60*/  LOP3.LUT R6, R6, 0x7ffffe00, RZ, 0xc0, !PT ;  /* 0x7ffffe0006067812 */ /* 0x000fe200078ec0ff */
[----:B------:R-:W-:Y:S01]  /*0f70*/  IMAD.IADD R20, R15, 0x1, -R20 ;  /* 0x000000010f147824 */ /* 0x000fe200078e0a14 */
[----:B------:R-:W-:Y:S01]  /*0f80*/  LOP3.LUT R5, R3, 0x8, R0, 0xf8, !PT ;  /* 0x0000000803057812 */ /* 0x000fe200078ef800 */
[----:B------:R-:W-:Y:S01]  /*0f90*/  IMAD R7, R7, 0x10, R16 ;  /* 0x0000001007077824 */ /* 0x000fe200078e0210 */
[----:B------:R-:W-:Y:S01]  /*0fa0*/  SHF.R.U32.HI R10, RZ, 0x3, R3 ;  /* 0x00000003ff0a7819 */ /* 0x000fe20000011603 */
[----:B------:R-:W-:Y:S01]  /*0fb0*/  IMAD R6, R8, 0x400, R6 ;  /* 0x0000040008067824 */ /* 0x000fe200078e0206 */
[----:B------:R-:W-:Y:S01]  /*0fc0*/  SEL R141, R141, 0xffffffc0, !P2 ;  /* 0xffffffc08d8d7807 */ /* 0x000fe20005000000 */
[----:B------:R-:W-:Y:S01]  /*0fd0*/  IMAD.U32 R0, R9, 0x20, R0 ;  /* 0x0000002009007824 */ /* 0x000fe200078e0000 */
[----:B------:R-:W-:Y:S01]  /*0fe0*/  LOP3.LUT R5, R5, R10, RZ, 0x3c, !PT ;  /* 0x0000000a05057212 */ /* 0x000fe200078e3cff */
[----:B------:R-:W-:Y:S01]  /*0ff0*/  IMAD R3, R12, 0x40, R7 ;  /* 0x000000400c037824 */ /* 0x000fe200078e0207 */
[----:B------:R-:W-:Y:S01]  /*1000*/  CS2R R16, SRZ ;  /* 0x0000000000107805 */ /* 0x000fe2000001ff00 */
[----:B------:R-:W-:Y:S01]  /*1010*/  IMAD.SHL.U32 R12, R21, 0x20, RZ ;  /* 0x00000020150c7824 */ /* 0x000fe200078e00ff */
[----:B------:R0:W-:Y:S01]  /*1020*/  STL [R1+0x6c], R0 ;  /* 0x00006c0001007387 */ /* 0x0001e20000100800 */
[----:B------:R-:W-:-:S02]  /*1030*/  IMAD.IADD R5, R6, 0x1, R5 ;  /* 0x0000000106057824 */ /* 0x000fc400078e0205 */
[----:B------:R-:W-:Y:S01]  /*1040*/  IMAD.SHL.U32 R6, R11, 0x4, RZ ;  /* 0x000000040b067824 */ /* 0x000fe200078e00ff */
[----:B------:R1:W-:Y:S01]  /*1050*/  STL [R1+0x68], R3 ;  /* 0x0000680301007387 */ /* 0x0003e20000100800 */
[----:B------:R-:W-:Y:S02]  /*1060*/  IMAD.SHL.U32 R137, R14, 0x2, RZ ;  /* 0x000000020e897824 */ /* 0x000fe400078e00ff */
[C---:B------:R-:W-:Y:S01]  /*1070*/  VIADD R4, R6.reuse, 0x10 ;  /* 0x0000001006047836 */ /* 0x040fe20000000000 */
[----:B------:R-:W-:Y:S01]  /*1080*/  STL [R1+0x5c], RZ ;  /* 0x00005cff01007387 */ /* 0x000fe20000100800 */
[C---:B------:R-:W-:Y:S01]  /*1090*/  VIADD R8, R6.reuse, 0x8 ;  /* 0x0000000806087836 */ /* 0x040fe20000000000 */
[----:B0-----:R-:W-:Y:S01]  /*10a0*/  SHF.R.S32.HI R0, RZ, 0x1f, R136 ;  /* 0x0000001fff007819 */ /* 0x001fe20000011488 */
[----:B------:R-:W-:Y:S01]  /*10b0*/  VIADD R0, R6, 0x20 ;  /* 0x0000002006007836 */ /* 0x000fe20000000000 */
[----:B------:R-:W-:Y:S01]  /*10c0*/  STL [R1], R6 ;  /* 0x0000000601007387 */ /* 0x000fe20000100800 */
[----:B------:R-:W-:-:S02]  /*10d0*/  IMAD R140, R5, 0x2, R2 ;  /* 0x00000002058c7824 */ /* 0x000fc400078e0202 */
[C---:B------:R-:W-:Y:S01]  /*10e0*/  VIADD R10, R137.reuse, 0x10 ;  /* 0x00000010890a7836 */ /* 0x040fe20000000000 */
[----:B------:R0:W-:Y:S01]  /*10f0*/  STL [R1+0x30], R4 ;  /* 0x0000300401007387 */ /* 0x0001e20000100800 */
[----:B------:R-:W-:Y:S02]  /*1100*/  VIADD R142, R140, 0x21800 ;  /* 0x000218008c8e7836 */ /* 0x000fe40000000000 */
[----:B-1----:R-:W-:Y:S01]  /*1110*/  IMAD R3, R20, 0x8, R3 ;  /* 0x0000000814037824 */ /* 0x002fe200078e0203 */
[----:B------:R1:W-:Y:S01]  /*1120*/  STL [R1+0x2c], R0 ;  /* 0x00002c0001007387 */ /* 0x0003e20000100800 */
[C---:B------:R-:W-:Y:S02]  /*1130*/  VIADD R9, R137.reuse, 0x18 ;  /* 0x0000001889097836 */ /* 0x040fe40000000000 */
[C---:B------:R-:W-:Y:S01]  /*1140*/  VIADD R11, R137.reuse, 0x8 ;  /* 0x00000008890b7836 */ /* 0x040fe20000000000 */
[----:B------:R2:W-:Y:S01]  /*1150*/  STL [R1+0x34], R8 ;  /* 0x0000340801007387 */ /* 0x0005e20000100800 */
[----:B------:R-:W-:Y:S01]  /*1160*/  VIADD R7, R137, 0x28 ;  /* 0x0000002889077836 */ /* 0x000fe20000000000 */
[----:B0-----:R-:W-:Y:S01]  /*1170*/  LOP3.LUT R4, R13, 0xc0, RZ, 0xc0, !PT ;  /* 0x000000c00d047812 */ /* 0x001fe200078ec0ff */
[----:B------:R-:W-:Y:S01]  /*1180*/  VIADD R13, R137, 0x40 ;  /* 0x00000040890d7836 */ /* 0x000fe20000000000 */
[----:B------:R-:W-:Y:S01]  /*1190*/  SHF.R.S32.HI R5, RZ, 0x1f, R9 ;  /* 0x0000001fff057819 */ /* 0x000fe20000011409 */
[----:B-1----:R-:W-:-:S02]  /*11a0*/  VIADD R0, R6, 0x18 ;  /* 0x0000001806007836 */ /* 0x002fc40000000000 */
[----:B------:R-:W-:Y:S01]  /*11b0*/  STL [R1+0xc], R4 ;  /* 0x00000c0401007387 */ /* 0x000fe20000100800 */
[----:B------:R-:W-:Y:S01]  /*11c0*/  VIADD R6, R6, 0x28 ;  /* 0x0000002806067836 */ /* 0x000fe20000000000 */
[----:B------:R-:W-:Y:S01]  /*11d0*/  SHF.R.S32.HI R11, RZ, 0x1f, R11 ;  /* 0x0000001fff0b7819 */ /* 0x000fe2000001140b */
[----:B--2---:R-:W-:Y:S01]  /*11e0*/  VIADD R8, R137, 0x20 ;  /* 0x0000002089087836 */ /* 0x004fe20000000000 */
[----:B------:R0:W-:Y:S01]  /*11f0*/  STL [R1+0x38], R0 ;  /* 0x0000380001007387 */ /* 0x0001e20000100800 */
[----:B------:R-:W-:-:S03]  /*1200*/  SHF.R.S32.HI R7, RZ, 0x1f, R7 ;  /* 0x0000001fff077819 */ /* 0x000fc60000011407 */
[----:B------:R1:W-:Y:S01]  /*1210*/  STL [R1+0x40], R6 ;  /* 0x0000400601007387 */ /* 0x0003e20000100800 */
[----:B------:R-:W-:Y:S02]  /*1220*/  SHF.R.S32.HI R8, RZ, 0x1f, R8 ;  /* 0x0000001fff087819 */ /* 0x000fe40000011408 */
[----:B0-----:R-:W-:Y:S02]  /*1230*/  LOP3.LUT R0, R4, 0x8, R22, 0xf8, !PT ;  /* 0x0000000804007812 */ /* 0x001fe400078ef816 */
[----:B------:R-:W-:Y:S01]  /*1240*/  SHF.R.U32.HI R4, RZ, 0x3, R4 ;  /* 0x00000003ff047819 */ /* 0x000fe20000011604 */
[----:B-1----:R-:W-:-:S03]  /*1250*/  VIADD R6, R137, 0x30 ;  /* 0x0000003089067836 */ /* 0x002fc60000000000 */
[----:B------:R-:W-:Y:S01]  /*1260*/  LOP3.LUT R0, R0, R4, RZ, 0x3c, !PT ;  /* 0x0000000400007212 */ /* 0x000fe200078e3cff */
[----:B------:R0:W-:Y:S01]  /*1270*/  STL [R1+0x10], R4 ;  /* 0x0000100401007387 */ /* 0x0001e20000100800 */
[----:B------:R-:W-:-:S03]  /*1280*/  SHF.R.S32.HI R5, RZ, 0x1f, R6 ;  /* 0x0000001fff057819 */ /* 0x000fc60000011406 */
[----:B------:R-:W-:Y:S01]  /*1290*/  IMAD.IADD R0, R12, 0x1, R0 ;  /* 0x000000010c007824 */ /* 0x000fe200078e0200 */
[----:B------:R-:W-:Y:S04]  /*12a0*/  STL [R1+0x14], R12 ;  /* 0x0000140c01007387 */ /* 0x000fe80000100800 */
[----:B------:R1:W-:Y:S01]  /*12b0*/  STL [R1+0x4c], R0 ;  /* 0x00004c0001007387 */ /* 0x0003e20000100800 */
[----:B0-----:R-:W-:Y:S01]  /*12c0*/  SHF.R.S32.HI R4, RZ, 0x1f, R137 ;  /* 0x0000001fff047819 */ /* 0x001fe20000011489 */
[----:B------:R-:W-:-:S05]  /*12d0*/  VIADD R4, R137, 0x38 ;  /* 0x0000003889047836 */ /* 0x000fca0000000000 */
[----:B------:R-:W-:Y:S02]  /*12e0*/  SHF.R.S32.HI R4, RZ, 0x1f, R4 ;  /* 0x0000001fff047819 */ /* 0x000fe40000011404 */
[----:B-1----:R-:W-:Y:S01]  /*12f0*/  SHF.R.S32.HI R0, RZ, 0x1f, R10 ;  /* 0x0000001fff007819 */ /* 0x002fe2000001140a */
[----:B------:R-:W-:Y:S02]  /*1300*/  VIADD R0, R140, 0x21820 ;  /* 0x000218208c007836 */ /* 0x000fe40000000000 */
[C---:B------:R-:W-:Y:S02]  /*1310*/  @P1 VIADD R0, R142.reuse, 0xffffffe0 ;  /* 0xffffffe08e001836 */ /* 0x040fe40000000000 */
[----:B------:R-:W-:Y:S02]  /*1320*/  IMAD.IADD R142, R142, 0x1, R141 ;  /* 0x000000018e8e7824 */ /* 0x000fe400078e028d */
[----:B------:R-:W-:Y:S01]  /*1330*/  IMAD.IADD R141, R141, 0x1, R0 ;  /* 0x000000018d8d7824 */ /* 0x000fe200078e0200 */
[----:B------:R0:W-:Y:S04]  /*1340*/  STL [R1+0x20], R0 ;  /* 0x0000200001007387 */ /* 0x0001e80000100800 */
[----:B------:R1:W-:Y:S01]  /*1350*/  STL [R1+0x44], R3 ;  /* 0x0000440301007387 */ /* 0x0003e20000100800 */
[----:B0-----:R-:W-:-:S05]  /*1360*/  VIADD R0, R0, 0x6000 ;  /* 0x0000600000007836 */ /* 0x001fca0000000000 */
[----:B------:R1:W-:Y:S02]  /*1370*/  STL [R1+0x24], R0 ;  /* 0x0000240001007387 */ /* 0x0003e40000100800 */
.L_x_10949:
[----:B------:R-:W-:Y:S05]  /*1380*/  YIELD ;  /* 0x0000000000007946 */ /* 0x000fea0003800000 */
[----:B------:R-:W-:Y:S01]  /*1390*/  ULDC.64 UR4, c[0x0][0xa28] ;  /* 0x00028a0000047ab9 */ /* 0x000fe20000000a00 */
[----:B0-2---:R-:W0:Y:S01]  /*13a0*/  LDC.64 R6, c[0x0][0xa08] ;  /* 0x00028200ff067b82 */ /* 0x005e220000000a00 */
[----:B------:R-:W-:Y:S01]  /*13b0*/  ISETP.NE.U32.AND P1, PT, RZ, UR4, PT ;  /* 0x00000004ff007c0c */ /* 0x000fe2000bf25070 */
[----:B----4-:R-:W-:Y:S02]  /*13c0*/  IMAD.MOV.U32 R13, RZ, RZ, RZ ;  /* 0x000000ffff0d7224 */ /* 0x010fe400078e00ff */
[----:B------:R-:W-:Y:S01]  /*13d0*/  IMAD.MOV.U32 R27, RZ, RZ, RZ ;  /* 0x000000ffff1b7224 */ /* 0x000fe200078e00ff */
[----:B------:R-:W-:Y:S01]  /*13e0*/  ISETP.NE.AND.EX P1, PT, RZ, UR5, PT, P1 ;  /* 0x00000005ff007c0c */ /* 0x000fe2000bf25310 */
[----:B------:R-:W-:-:S02]  /*13f0*/  ULDC.64 UR4, c[0x0][0xa18] ;  /* 0x0002860000047ab9 */ /* 0x000fc40000000a00 */
[----:B------:R-:W-:-:S04]  /*1400*/  ISETP.NE.U32.AND P2, PT, RZ, UR4, PT ;  /* 0x00000004ff007c0c */ /* 0x000fc8000bf45070 */
[----:B------:R-:W-:Y:S01]  /*1410*/  ISETP.NE.AND.EX P2, PT, RZ, UR5, PT, P2 ;  /* 0x00000005ff007c0c */ /* 0x000fe2000bf45320 */
[----:B------:R-:W-:Y:S02]  /*1420*/  ULDC.64 UR4, c[0x0][0xa08] ;  /* 0x0002820000047ab9 */ /* 0x000fe40000000a00 */
[----:B------:R-:W-:-:S03]  /*1430*/  ISETP.NE.U32.AND P0, PT, RZ, UR4, PT ;  /* 0x00000004ff007c0c */ /* 0x000fc6000bf05070 */
[----:B------:R-:W2:Y:S01]  /*1440*/  @P1 LDC.64 R4, c[0x0][0xa28] ;  /* 0x00028a00ff041b82 */ /* 0x000ea20000000a00 */
[----:B------:R-:W-:Y:S01]  /*1450*/  ISETP.NE.AND.EX P0, PT, RZ, UR5, PT, P0 ;  /* 0x00000005ff007c0c */ /* 0x000fe2000bf05300 */
[----:B0-----:R-:W-:-:S06]  /*1460*/  IMAD.WIDE R10, R75, 0x4, R6 ;  /* 0x000000044b0a7825 */ /* 0x001fcc00078e0206 */
[----:B------:R-:W0:Y:S01]  /*1470*/  @P2 LDC.64 R8, c[0x0][0xa18] ;  /* 0x00028600ff082b82 */ /* 0x000e220000000a00 */
[----:B------:R-:W-:Y:S02]  /*1480*/  ULDC UR4, c[0x0][0x288] ;  /* 0x0000a20000047ab9 */ /* 0x000fe40000000800 */
[----:B------:R-:W-:Y:S01]  /*1490*/  IMAD.U32 R138, RZ, RZ, UR4 ;  /* 0x00000004ff8a7e24 */ /* 0x000fe2000f8e00ff */
[----:B------:R-:W-:Y:S02]  /*14a0*/  ULDC.64 UR4, c[0x0][0x418] ;  /* 0x0001060000047ab9 */ /* 0x000fe40000000a00 */
[----:B---3--:R3:W5:Y:S01]  /*14b0*/  @P0 LDG.E R27, desc[UR40][R10.64] ;  /* 0x000000280a1b0981 */ /* 0x008762000c1e1900 */
[----:B--2---:R-:W-:-:S05]  /*14c0*/  @P1 IMAD.WIDE R4, R75, 0x4, R4 ;  /* 0x000000044b041825 */ /* 0x004fca00078e0204 */
        /* <DEDUP_REMOVED lines=12> */
[----:B---3--:R-:W-:Y:S06]  /*1590*/  @P2 BRA `(.L_x_10734) ;  /* 0x0000000000242947 */ /* 0x008fec0003800000 */
[----:B------:R-:W-:Y:S02]  /*15a0*/  ULDC.64 UR4, c[0x0][0xa00] ;  /* 0x0002800000047ab9 */ /* 0x000fe40000000a00 */
[----:B------:R-:W-:-:S04]  /*15b0*/  ISETP.NE.U32.AND P1, PT, RZ, UR4, PT ;  /* 0x00000004ff007c0c */ /* 0x000fc8000bf25070 */
[----:B------:R-:W-:-:S13]  /*15c0*/  ISETP.NE.AND.EX P1, PT, RZ, UR5, PT, P1 ;  /* 0x00000005ff007c0c */ /* 0x000fda000bf25310 */
[----:B------:R-:W-:Y:S05]  /*15d0*/  @!P1 BRA `(.L_x_10734) ;  /* 0x0000000000149947 */ /* 0x000fea0003800000 */
[----:B------:R-:W0:Y:S02]  /*15e0*/  LDC.64 R4, c[0x0][0xa00] ;  /* 0x00028000ff047b82 */ /* 0x000e240000000a00 */
[----:B0-----:R-:W-:-:S05]  /*15f0*/  IMAD.WIDE R4, R75, 0x4, R4 ;  /* 0x000000044b047825 */ /* 0x001fca00078e0204 */
[----:B-----5:R-:W2:Y:S04]  /*1600*/  LDG.E R138, desc[UR40][R4.64] ;  /* 0x00000028048a7981 */ /* 0x020ea8000c1e1900 */
[----:B-1----:R-:W2:Y:S02]  /*1610*/  LDG.E R3, desc[UR40][R4.64+0x4] ;  /* 0x0000042804037981 */ /* 0x002ea4000c1e1900 */
[----:B--2---:R-:W-:-:S07]  /*1620*/  IMAD.IADD R138, R3, 0x1, -R138 ;  /* 0x00000001038a7824 */ /* 0x004fce00078e0a8a */
.L_x_10734:
[C---:B------:R-:W-:Y:S01]  /*1630*/  LOP3.LUT R30, R74.reuse, 0xffff, RZ, 0xc0, !PT ;  /* 0x0000ffff4a1e7812 */ /* 0x040fe200078ec0ff */
[----:B------:R-:W-:Y:S01]  /*1640*/  ULDC.64 UR4, c[0x0][0xa20] ;  /* 0x0002880000047ab9 */ /* 0x000fe20000000a00 */
[----:B------:R0:W-:Y:S01]  /*1650*/  STL [R1+0x58], R75 ;  /* 0x0000584b01007387 */ /* 0x0001e20000100800 */
[----:B------:R-:W-:Y:S02]  /*1660*/  ISETP.NE.U32.AND P1, PT, RZ, UR4, PT ;  /* 0x00000004ff007c0c */ /* 0x000fe4000bf25070 */
[C---:B-1----:R-:W-:Y:S01]  /*1670*/  LOP3.LUT R3, R74.reuse, 0xff000000, RZ, 0xc0, !PT ;  /* 0xff0000004a037812 */ /* 0x042fe200078ec0ff */
[----:B------:R0:W-:Y:S01]  /*1680*/  STL [R1+0x50], R30 ;  /* 0x0000501e01007387 */ /* 0x0001e20000100800 */
[----:B------:R-:W-:Y:S02]  /*1690*/  ISETP.NE.AND.EX P1, PT, RZ, UR5, PT, P1 ;  /* 0x00000005ff007c0c */ /* 0x000fe4000bf25310 */
[----:B------:R-:W-:Y:S02]  /*16a0*/  LOP3.LUT R0, R74, 0xff0000, RZ, 0xc0, !PT ;  /* 0x00ff00004a007812 */ /* 0x000fe400078ec0ff */
[----:B------:R-:W-:-:S04]  /*16b0*/  SHF.R.U32.HI R3, RZ, 0x8, R3 ;  /* 0x00000008ff037819 */ /* 0x000fc80000011603 */
[----:B------:R-:W-:-:S05]  /*16c0*/  LEA.HI R12, R0, R3, RZ, 0x10 ;  /* 0x00000003000c7211 */ /* 0x000fca00078f80ff */
[----:B0-----:R-:W-:Y:S05]  /*16d0*/  @!P1 BRA `(.L_x_10735) ;  /* 0x0000000000109947 */ /* 0x001fea0003800000 */
[----:B------:R-:W0:Y:S02]  /*16e0*/  LDC.64 R28, c[0x0][0xa20] ;  /* 0x00028800ff1c7b82 */ /* 0x000e240000000a00 */
[----:B0-----:R-:W-:-:S06]  /*16f0*/  IMAD.WIDE R28, R75, 0x4, R28 ;  /* 0x000000044b1c7825 */ /* 0x001fcc00078e021c */
[----:B------:R0:W5:Y:S01]  /*1700*/  LDG.E R28, desc[UR40][R28.64] ;  /* 0x000000281c1c7981 */ /* 0x000162000c1e1900 */
[----:B------:R-:W-:Y:S05]  /*1710*/  BRA `(.L_x_10736) ;  /* 0x0000000000107947 */ /* 0x000fea0003800000 */
.L_x_10735:
[----:B------:R-:W-:Y:S05]  /*1720*/  @!P0 BRA `(.L_x_10736) ;  /* 0x00000000000c8947 */ /* 0x000fea0003800000 */
[----:B------:R-:W2:Y:S04]  /*1730*/  LDG.E R3, desc[UR40][R10.64] ;  /* 0x000000280a037981 */ /* 0x000ea8000c1e1900 */
[----:B------:R-:W2:Y:S02]  /*1740*/  LDG.E R28, desc[UR40][R10.64+0x4] ;  /* 0x000004280a1c7981 */ /* 0x000ea4000c1e1900 */
[----:B--2---:R-:W-:-:S07]  /*1750*/  IMAD.IADD R28, R28, 0x1, -R3 ;  /* 0x000000011c1c7824 */ /* 0x004fce00078e0a03 */
.L_x_10736:
[----:B------:R-:W-:Y:S01]  /*1760*/  ULDC.64 UR4, c[0x0][0xa10] ;  /* 0x0002840000047ab9 */ /* 0x000fe20000000a00 */
[----:B------:R-:W1:Y:S01]  /*1770*/  LDC R4, c[0x0][0x448] ;  /* 0x00011200ff047b82 */ /* 0x000e620000000800 */
[----:B------:R-:W-:-:S04]  /*1780*/  ISETP.NE.U32.AND P0, PT, RZ, UR4, PT ;  /* 0x00000004ff007c0c */ /* 0x000fc8000bf05070 */
[----:B------:R-:W-:Y:S01]  /*1790*/  ISETP.NE.AND.EX P0, PT, RZ, UR5, PT, P0 ;  /* 0x00000005ff007c0c */ /* 0x000fe2000bf05300 */
[----:B------:R-:W-:Y:S02]  /*17a0*/  ULDC.64 UR4, c[0x0][0xa30] ;  /* 0x00028c0000047ab9 */ /* 0x000fe40000000a00 */
[----:B------:R-:W-:-:S04]  /*17b0*/  ISETP.NE.U32.AND P1, PT, RZ, UR4, PT ;  /* 0x00000004ff007c0c */ /* 0x000fc8000bf25070 */
[----:B------:R-:W-:-:S06]  /*17c0*/  ISETP.NE.AND.EX P1, PT, RZ, UR5, PT, P1 ;  /* 0x00000005ff007c0c */ /* 0x000fcc000bf25310 */
[----:B------:R-:W2:Y:S08]  /*17d0*/  @P0 LDC.64 R6, c[0x0][0xa10] ;  /* 0x00028400ff060b82 */ /* 0x000eb00000000a00 */
[----:B------:R-:W3:Y:S01]  /*17e0*/  @P1 LDC.64 R8, c[0x0][0xa30] ;  /* 0x00028c00ff081b82 */ /* 0x000ee20000000a00 */
[----:B--2---:R-:W-:-:S05]  /*17f0*/  @P0 IMAD.WIDE R6, R75, 0x4, R6 ;  /* 0x000000044b060825 */ /* 0x004fca00078e0206 */
[----:B------:R-:W2:Y:S04]  /*1800*/  @P0 LDG.E R0, desc[UR40][R6.64] ;  /* 0x0000002806000981 */ /* 0x000ea8000c1e1900 */
[----:B------:R-:W2:Y:S01]  /*1810*/  @P0 LDG.E R3, desc[UR40][R6.64+0x4] ;  /* 0x0000042806030981 */ /* 0x000ea2000c1e1900 */
[----:B-----5:R-:W-:Y:S02]  /*1820*/  IMAD.MOV.U32 R106, RZ, RZ, R28 ;  /* 0x000000ffff6a7224 */ /* 0x020fe400078e001c */
[----:B---3--:R-:W-:-:S05]  /*1830*/  @P1 IMAD.WIDE R8, R75, 0x4, R8 ;  /* 0x000000044b081825 */ /* 0x008fca00078e0208 */
[----:B------:R3:W5:Y:S01]  /*1840*/  @P1 LDG.E R106, desc[UR40][R8.64] ;  /* 0x00000028086a1981 */ /* 0x000762000c1e1900 */
[----:B-1----:R-:W-:Y:S01]  /*1850*/  ISETP.NE.AND P1, PT, R4, 0x1, PT ;  /* 0x000000010400780c */ /* 0x002fe20003f25270 */
[----:B------:R-:W-:Y:S01]  /*1860*/  IMAD R14, R73, 0xc0, RZ ;  /* 0x000000c0490e7824 */ /* 0x000fe200078e02ff */
[----:B------:R-:W1:Y:S01]  /*1870*/  LDC.64 R4, c[0x0][0x9e0] ;  /* 0x00027800ff047b82 */ /* 0x000e620000000a00 */
[----:B------:R-:W-:-:S03]  /*1880*/  IMAD.IADD R13, R28, 0x1, -R13 ;  /* 0x000000011c0d7824 */ /* 0x000fc600078e0a0d */
[----:B------:R4:W-:Y:S07]  /*1890*/  STL [R1+0x1c], R14 ;  /* 0x00001c0e01007387 */ /* 0x0009ee0000100800 */
[----:B------:R-:W0:Y:S08]  /*18a0*/  @P1 LDC R11, c[0x0][0x44c] ;  /* 0x00011300ff0b1b82 */ /* 0x000e300000000800 */
[----:B------:R-:W3:Y:S01]  /*18b0*/  @P1 LDC R10, c[0x0][0x450] ;  /* 0x00011400ff0a1b82 */ /* 0x000ee20000000800 */
[----:B-1----:R-:W-:Y:S01]  /*18c0*/  ISETP.GE.AND P2, PT, R5, 0x1, PT ;  /* 0x000000010500780c */ /* 0x002fe20003f46270 */
[----:B--2---:R-:W-:-:S02]  /*18d0*/  @P0 IMAD.IADD R24, R3, 0x1, -R0 ;  /* 0x0000000103180824 */ /* 0x004fc400078e0a00 */
[----:B------:R-:W-:Y:S02]  /*18e0*/  VIADD R0, R14, 0xbf ;  /* 0x000000bf0e007836 */ /* 0x000fe40000000000 */
[----:B------:R-:W-:Y:S02]  /*18f0*/  IMAD.IADD R139, R13, 0x1, R24 ;  /* 0x000000010d8b7824 */ /* 0x000fe400078e0218 */
[----:B0-----:R-:W-:-:S03]  /*1900*/  @P1 IMAD.HI.U32 R3, R0, R11, RZ ;  /* 0x0000000b00031227 */ /* 0x001fc600078e00ff */
[C---:B------:R-:W-:Y:S01]  /*1910*/  IADD3 R7, R139.reuse, 0x1, -R138 ;  /* 0x000000018b077810 */ /* 0x040fe20007ffe88a */
[----:B------:R-:W-:Y:S01]  /*1920*/  IMAD.MOV.U32 R6, RZ, RZ, R0 ;  /* 0x000000ffff067224 */ /* 0x000fe200078e0000 */
[----:B---3--:R-:W-:Y:S01]  /*1930*/  @P1 SHF.R.U32.HI R6, RZ, R10, R3 ;  /* 0x0000000aff061219 */ /* 0x008fe20000011603 */
[----:B------:R-:W-:-:S04]  /*1940*/  VIADD R0, R139, 0x7f ;  /* 0x0000007f8b007836 */ /* 0x000fc80000000000 */
[----:B------:R-:W-:Y:S01]  /*1950*/  IMAD.IADD R9, R7, 0x1, R6 ;  /* 0x0000000107097824 */ /* 0x000fe200078e0206 */
[----:B------:R-:W-:-:S03]  /*1960*/  SHF.R.S32.HI R3, RZ, 0x1f, R0 ;  /* 0x0000001fff037819 */ /* 0x000fc60000011400 */
[----:B------:R-:W-:Y:S01]  /*1970*/  IMAD.IADD R4, R9, 0x1, R4 ;  /* 0x0000000109047824 */ /* 0x000fe200078e0204 */
[----:B------:R-:W-:-:S04]  /*1980*/  LEA.HI R3, R3, R0, RZ, 0x7 ;  /* 0x0000000003037211 */ /* 0x000fc800078f38ff */
[----:B------:R-:W-:Y:S01]  /*1990*/  SHF.R.S32.HI R112, RZ, 0x7, R3 ;  /* 0x00000007ff707819 */ /* 0x000fe20000011403 */
[----:B----4-:R-:W-:Y:S06]  /*19a0*/  @!P2 BRA `(.L_x_10737) ;  /* 0x000000000048a947 */ /* 0x010fec0003800000 */
        /* <DEDUP_REMOVED lines=11> */
.L_x_10739:
[----:B------:R-:W-:-:S13]  /*1a60*/  ISETP.NE.AND P0, PT, R5, 0x1, PT ;  /* 0x000000010500780c */ /* 0x000fda0003f05270 */
[----:B------:R-:W0:Y:S02]  /*1a70*/  @P0 LDC.64 R6, c[0x0][0x9e8] ;  /* 0x00027a00ff060b82 */ /* 0x000e240000000a00 */
[----:B0-----:R-:W-:-:S05]  /*1a80*/  @P0 IMAD.HI.U32 R6, R0, R6, RZ ;  /* 0x0000000600060227 */ /* 0x001fca00078e00ff */
[----:B------:R-:W-:-:S07]  /*1a90*/  @P0 SHF.R.U32.HI R0, RZ, R7, R6 ;  /* 0x00000007ff000219 */ /* 0x000fce0000011606 */
.L_x_10740:
[----:B------:R-:W-:Y:S05]  /*1aa0*/  BSYNC B0 ;  /* 0x0000000000007941 */ /* 0x000fea0003800000 */
.L_x_10738:
[----:B------:R-:W-:-:S05]  /*1ab0*/  IMAD R3, R0, R5, R5 ;  /* 0x0000000500037224 */ /* 0x000fca00078e0205 */
[----:B------:R-:W-:-:S07]  /*1ac0*/  VIMNMX R4, R4, R3, PT ;  /* 0x0000000304047248 */ /* 0x000fce0003fe0100 */
.L_x_10737:
        /* <DEDUP_REMOVED lines=25> */
.L_x_10743:
[----:B------:R-:W-:-:S13]  /*1c60*/  ISETP.NE.AND P0, PT, R5, 0x1, PT ;  /* 0x000000010500780c */ /* 0x000fda0003f05270 */
[----:B------:R-:W0:Y:S02]  /*1c70*/  @P0 LDC.64 R6, c[0x0][0x9e8] ;  /* 0x00027a00ff060b82 */ /* 0x000e240000000a00 */
[----:B0-----:R-:W-:-:S05]  /*1c80*/  @P0 IMAD.HI.U32 R4, R0, R6, RZ ;  /* 0x0000000600040227 */ /* 0x001fca00078e00ff */
[----:B------:R-:W-:-:S07]  /*1c90*/  @P0 SHF.R.U32.HI R0, RZ, R7, R4 ;  /* 0x00000007ff000219 */ /* 0x000fce0000011604 */
.L_x_10744:
[----:B------:R-:W-:Y:S05]  /*1ca0*/  BSYNC B0 ;  /* 0x0000000000007941 */ /* 0x000fea0003800000 */
.L_x_10742:
[----:B------:R-:W-:-:S05]  /*1cb0*/  IMAD R0, R0, R5, RZ ;  /* 0x0000000500007224 */ /* 0x000fca00078e02ff */
[----:B------:R-:W-:-:S07]  /*1cc0*/  VIMNMX R3, R3, R0, !PT ;  /* 0x0000000003037248 */ /* 0x000fce0007fe0100 */
.L_x_10741:
        /* <DEDUP_REMOVED lines=43> */
.L_x_10746:
[----:B------:R-:W-:Y:S05]  /*1f80*/  BSYNC B0 ;  /* 0x0000000000007941 */ /* 0x000fea0003800000 */
.L_x_10745:
        /* <DEDUP_REMOVED lines=36> */
.L_x_10749:
[----:B------:R-:W-:Y:S05]  /*21d0*/  BSYNC B6 ;  /* 0x0000000000067941 */ /* 0x000fea0003800000 */
.L_x_10748:
        /* <DEDUP_REMOVED lines=20> */
.L_x_10751:
[----:B------:R-:W-:Y:S05]  /*2320*/  BSYNC B6 ;  /* 0x0000000000067941 */ /* 0x000fea0003800000 */
.L_x_10750:
[----:B------:R-:W-:Y:S01]  /*2330*/  ULDC.64 UR4, c[0x0][0x9f8] ;  /* 0x00027e0000047ab9 */ /* 0x000fe20000000a00 */
[----:B------:R-:W-:Y:S01]  /*2340*/  IMAD.IADD R71, R27, 0x1, R28 ;  /* 0x000000011b477824 */ /* 0x000fe200078e021c */
[----:B------:R-:W-:Y:S01]  /*2350*/  ISETP.NE.U32.AND P0, PT, RZ, UR4, PT ;  /* 0x00000004ff007c0c */ /* 0x000fe2000bf05070 */
[----:B------:R-:W2:Y:S01]  /*2360*/  LDL.64 R28, [R1] ;  /* 0x00000000011c7983 */ /* 0x000ea20000100a00 */
[----:B------:R-:W0:Y:S02]  /*2370*/  LDC.64 R10, c[0x0][0x300] ;  /* 0x0000c000ff0a7b82 */ /* 0x000e240000000a00 */
[----:B------:R-:W-:Y:S01]  /*2380*/  ISETP.NE.AND.EX P0, PT, RZ, UR5, PT, P0 ;  /* 0x00000005ff007c0c */ /* 0x000fe2000bf05300 */
[----:B------:R-:W3:Y:S01]  /*2390*/  LDL.64 R38, [R1] ;  /* 0x0000000001267983 */ /* 0x000ee20000100a00 */
[----:B------:R-:W1:Y:S01]  /*23a0*/  S2R R20, SR_TID.X ;  /* 0x0000000000147919 */ /* 0x000e620000002100 */
[----:B------:R-:W-:Y:S01]  /*23b0*/  SHF.R.S32.HI R13, RZ, 0x1f, R71 ;  /* 0x0000001fff0d7819 */ /* 0x000fe20000011447 */
[----:B------:R-:W-:Y:S01]  /*23c0*/  ULDC.64 UR4, c[0x0][0xa08] ;  /* 0x0002820000047ab9 */ /* 0x000fe20000000a00 */
[----:B------:R-:W-:Y:S01]  /*23d0*/  SHF.R.S32.HI R23, RZ, 0x1f, R22 ;  /* 0x0000001fff177819 */ /* 0x000fe20000011416 */
[----:B------:R-:W4:Y:S07]  /*23e0*/  LDL R32, [R1+0xc] ;  /* 0x00000c0001207983 */ /* 0x000f2e0000100800 */
[----:B------:R-:W1:Y:S02]  /*23f0*/  @P0 LDC.64 R4, c[0x0][0x9f8] ;  /* 0x00027e00ff040b82 */ /* 0x000e640000000a00 */
[----:B-1----:R-:W-:-:S05]  /*2400*/  @P0 IMAD.WIDE R4, R75, 0x4, R4 ;  /* 0x000000044b040825 */ /* 0x002fca00078e0204 */
[----:B------:R1:W3:Y:S01]  /*2410*/  @P0 LDG.E R75, desc[UR40][R4.64] ;  /* 0x00000028044b0981 */ /* 0x0002e2000c1e1900 */
[-C--:B0-----:R-:W-:Y:S01]  /*2420*/  IMAD R0, R13, R10.reuse, RZ ;  /* 0x0000000a0d007224 */ /* 0x081fe200078e02ff */
[----:B------:R-:W-:Y:S01]  /*2430*/  ISETP.NE.U32.AND P0, PT, RZ, UR4, PT ;  /* 0x00000004ff007c0c */ /* 0x000fe2000bf05070 */
[----:B------:R-:W-:Y:S01]  /*2440*/  VIADD R8, R20, 0xffffff80 ;  /* 0xffffff8014087836 */ /* 0x000fe20000000000 */
[----:B------:R-:W-:Y:S01]  /*2450*/  SHF.R.U32.HI R36, RZ, 0x7, R20 ;  /* 0x00000007ff247819 */ /* 0x000fe20000011614 */
[C---:B------:R-:W-:Y:S01]  /*2460*/  IMAD.WIDE.U32 R6, R71.reuse, R10, RZ ;  /* 0x0000000a47067225 */ /* 0x040fe200078e00ff */
[----:B------:R-:W-:Y:S01]  /*2470*/  ISETP.NE.AND.EX P0, PT, RZ, UR5, PT, P0 ;  /* 0x00000005ff007c0c */ /* 0x000fe2000bf05300 */
[----:B------:R-:W-:Y:S01]  /*2480*/  ULDC.64 UR4, c[0x0][0x308] ;  /* 0x0000c20000047ab9 */ /* 0x000fe20000000a00 */
[----:B------:R-:W-:Y:S01]  /*2490*/  SHF.R.S32.HI R9, RZ, 0x1f, R8 ;  /* 0x0000001fff097819 */ /* 0x000fe20000011408 */
[----:B------:R-:W-:Y:S01]  /*24a0*/  IMAD R3, R71, R11, R0 ;  /* 0x0000000b47037224 */ /* 0x000fe200078e0200 */
[----:B------:R-:W-:-:S02]  /*24b0*/  ISETP.NE.AND P6, PT, R36, 0x1, PT ;  /* 0x000000012400780c */ /* 0x000fc40003fc5270 */
[----:B------:R-:W-:Y:S01]  /*24c0*/  LEA.HI R9, R9, R8, RZ, 0x2 ;  /* 0x0000000809097211 */ /* 0x000fe200078f10ff */
[----:B------:R-:W-:-:S03]  /*24d0*/  IMAD.IADD R7, R7, 0x1, R3 ;  /* 0x0000000107077824 */ /* 0x000fc600078e0203 */
[----:B------:R-:W-:Y:S01]  /*24e0*/  SHF.R.S32.HI R77, RZ, 0x2, R9 ;  /* 0x00000002ff4d7819 */ /* 0x000fe20000011409 */
[C---:B-1----:R-:W-:Y:S01]  /*24f0*/  IMAD.WIDE.U32 R4, R30.reuse, UR4, R6 ;  /* 0x000000041e047c25 */ /* 0x042fe2000f8e0006 */
[----:B------:R-:W-:Y:S01]  /*2500*/  SHF.R.S32.HI R8, RZ, 0x1f, R9 ;  /* 0x0000001fff087819 */ /* 0x000fe20000011409 */
[----:B------:R-:W0:Y:S02]  /*2510*/  LDC.64 R6, c[0x0][0x408] ;  /* 0x00010200ff067b82 */ /* 0x000e240000000a00 */
[----:B------:R-:W-:Y:S01]  /*2520*/  IMAD R5, R30, UR5, R5 ;  /* 0x000000051e057c24 */ /* 0x000fe2000f8e0205 */
[----:B------:R-:W-:Y:S01]  /*2530*/  ULDC.64 UR4, c[0x0][0x310] ;  /* 0x0000c40000047ab9 */ /* 0x000fe20000000a00 */
[----:B------:R-:W-:Y:S02]  /*2540*/  LEA.HI R8, R8, R77, RZ, 0x2 ;  /* 0x0000004d08087211 */ /* 0x000fe400078f10ff */
[----:B------:R-:W-:Y:S02]  /*2550*/  SHF.R.S32.HI R34, RZ, 0x1f, R136 ;  /* 0x0000001fff227819 */ /* 0x000fe40000011488 */
[----:B------:R-:W-:-:S05]  /*2560*/  LOP3.LUT R8, R8, 0xfffffffc, RZ, 0xc0, !PT ;  /* 0xfffffffc08087812 */ /* 0x000fca00078ec0ff */
[----:B------:R-:W-:Y:S02]  /*2570*/  IMAD.IADD R77, R77, 0x1, -R8 ;  /* 0x000000014d4d7824 */ /* 0x000fe400078e0a08 */
[----:B------:R-:W-:-:S04]  /*2580*/  IMAD R8, R34, R10, RZ ;  /* 0x0000000a22087224 */ /* 0x000fc800078e02ff */
[----:B------:R-:W-:Y:S01]  /*2590*/  IMAD R95, R136, R11, R8 ;  /* 0x0000000b885f7224 */ /* 0x000fe200078e0208 */
[----:B------:R-:W-:Y:S01]  /*25a0*/  LOP3.LUT R18, R18, 0xfffffffd, RZ, 0xc0, !PT ;  /* 0xfffffffd12127812 */ /* 0x000fe200078ec0ff */
[C---:B------:R-:W-:Y:S02]  /*25b0*/  VIADD R72, R22.reuse, 0x30 ;  /* 0x0000003016487836 */ /* 0x040fe40000000000 */
[C---:B------:R-:W-:Y:S02]  /*25c0*/  VIADD R27, R22.reuse, 0x40 ;  /* 0x00000040161b7836 */ /* 0x040fe40000000000 */
[----:B------:R-:W-:Y:S01]  /*25d0*/  VIADD R82, R22, 0x50 ;  /* 0x0000005016527836 */ /* 0x000fe20000000000 */
[----:B--2---:R-:W1:Y:S01]  /*25e0*/  LDC R29, c[0x0][0x3f4] ;  /* 0x0000fd00ff1d7b82 */ /* 0x004e620000000800 */
[----:B---3--:R-:W-:Y:S02]  /*25f0*/  SHF.R.S32.HI R0, RZ, 0x1f, R75 ;  /* 0x0000001fff007819 */ /* 0x008fe4000001144b */
[----:B------:R-:W-:-:S02]  /*2600*/  SEL R75, R75, RZ, !P0 ;  /* 0x000000ff4b4b7207 */ /* 0x000fc40004000000 */
[----:B------:R-:W-:-:S05]  /*2610*/  SEL R15, R0, RZ, !P0 ;  /* 0x000000ff000f7207 */ /* 0x000fca0004000000 */
[----:B------:R-:W-:Y:S02]  /*2620*/  IMAD R0, R15, UR4, RZ ;  /* 0x000000040f007c24 */ /* 0x000fe4000f8e02ff */
[----:B------:R-:W-:-:S04]  /*2630*/  IMAD.WIDE.U32 R20, R75, UR4, R4 ;  /* 0x000000044b147c25 */ /* 0x000fc8000f8e0004 */
[----:B------:R-:W-:Y:S01]  /*2640*/  IMAD R3, R75, UR5, R0 ;  /* 0x000000054b037c24 */ /* 0x000fe2000f8e0200 */
[----:B------:R-:W-:Y:S05]  /*2650*/  @!P6 WARPSYNC.ALL ;  /* 0x000000000000e948 */ /* 0x000fea0003800000 */
[----:B------:R-:W-:Y:S01]  /*2660*/  ULDC.64 UR4, c[0x0][0x330] ;  /* 0x0000cc0000047ab9 */ /* 0x000fe20000000a00 */
[----:B------:R-:W-:Y:S01]  /*2670*/  VIADD R0, R22, 0x10 ;  /* 0x0000001016007836 */ /* 0x000fe20000000000 */
[----:B------:R-:W-:Y:S01]  /*2680*/  ULDC.64 UR6, c[0x0][0x338] ;  /* 0x0000ce0000067ab9 */ /* 0x000fe20000000a00 */
[----:B------:R-:W-:Y:S01]  /*2690*/  IMAD.WIDE.U32 R60, R30, UR4, R22 ;  /* 0x000000041e3c7c25 */ /* 0x000fe2000f8e0016 */
[----:B------:R-:W-:-:S02]  /*26a0*/  ULDC UR4, c[0x0][0x2f4] ;  /* 0x0000bd0000047ab9 */ /* 0x000fc40000000800 */
[----:B------:R-:W-:Y:S01]  /*26b0*/  ISETP.GE.AND P1, PT, R0, UR4, PT ;  /* 0x0000000400007c0c */ /* 0x000fe2000bf26270 */
[----:B------:R-:W-:Y:S01]  /*26c0*/  IMAD.WIDE.U32 R4, R136, R10, R22 ;  /* 0x0000000a88047225 */ /* 0x000fe200078e0016 */
[----:B------:R-:W-:Y:S02]  /*26d0*/  ISETP.GE.AND P0, PT, R22, UR4, PT ;  /* 0x0000000416007c0c */ /* 0x000fe4000bf06270 */
[----:B------:R-:W-:Y:S01]  /*26e0*/  SEL R8, RZ, 0xffffffff, P1 ;  /* 0xffffffffff087807 */ /* 0x000fe20000800000 */
[----:B------:R-:W-:Y:S01]  /*26f0*/  IMAD.IADD R3, R21, 0x1, R3 ;  /* 0x0000000115037824 */ /* 0x000fe200078e0203 */
[----:B------:R-:W-:Y:S02]  /*2700*/  IADD3 R96, P1, R20, R4, RZ ;  /* 0x0000000414607210 */ /* 0x000fe40007f3e0ff */
[----:B------:R-:W-:Y:S01]  /*2710*/  SEL R4, RZ, 0x1, P0 ;  /* 0x00000001ff047807 */ /* 0x000fe20000000000 */
[----:B------:R-:W-:Y:S01]  /*2720*/  IMAD.SHL.U32 R9, R8, 0x2, RZ ;  /* 0x0000000208097824 */ /* 0x000fe200078e00ff */
[----:B------:R-:W-:-:S04]  /*2730*/  IADD3.X R95, R3, R5, R95, P1, !PT ;  /* 0x00000005035f7210 */ /* 0x000fc80000ffe45f */
[----:B------:R-:W-:Y:S02]  /*2740*/  LOP3.LUT R5, R9, 0x2, R4, 0xe2, !PT ;  /* 0x0000000209057812 */ /* 0x000fe400078ee204 */
[----:B------:R-:W2:Y:S01]  /*2750*/  LDC.64 R8, c[0x0][0x3f8] ;  /* 0x0000fe00ff087b82 */ /* 0x000ea20000000a00 */
[----:B------:R-:W-:-:S05]  /*2760*/  IMAD.MOV.U32 R38, RZ, RZ, R28 ;  /* 0x000000ffff267224 */ /* 0x000fca00078e001c */
[----:B------:R-:W-:-:S05]  /*2770*/  SHF.R.S32.HI R39, RZ, 0x1f, R38 ;  /* 0x0000001fff277819 */ /* 0x000fca0000011426 */
[----:B------:R3:W-:Y:S01]  /*2780*/  STL [R1+0x4], R39 ;  /* 0x0000042701007387 */ /* 0x0007e20000100800 */
[----:B0-----:R-:W-:-:S03]  /*2790*/  IMAD.WIDE.U32 R64, R136, R6, R38 ;  /* 0x0000000688407225 */ /* 0x001fc600078e0026 */
[----:B------:R-:W3:Y:S01]  /*27a0*/  LDL R37, [R1+0x14] ;  /* 0x0000140001257983 */ /* 0x000ee20000100800 */
[----:B--2---:R-:W-:-:S03]  /*27b0*/  IMAD.WIDE.U32 R68, R136, R8, R38 ;  /* 0x0000000888447225 */ /* 0x004fc600078e0026 */
[----:B------:R-:W2:Y:S01]  /*27c0*/  LDL R38, [R1+0x10] ;  /* 0x0000100001267983 */ /* 0x000ea20000100800 */
[----:B------:R-:W-:Y:S01]  /*27d0*/  LOP3.LUT P0, RZ, R77, 0x2, RZ, 0xc0, !PT ;  /* 0x000000024dff7812 */ /* 0x000fe2000780c0ff */
[----:B------:R-:W-:Y:S01]  /*27e0*/  VIADD R4, R22, 0x20 ;  /* 0x0000002016047836 */ /* 0x000fe20000000000 */
[----:B------:R-:W-:Y:S01]  /*27f0*/  ISETP.GE.AND P1, PT, R72, UR4, PT ;  /* 0x0000000448007c0c */ /* 0x000fe2000bf26270 */
[----:B------:R-:W-:-:S03]  /*2800*/  IMAD R12, R34, R6, RZ ;  /* 0x00000006220c7224 */ /* 0x000fc600078e02ff */
[----:B------:R-:W-:Y:S01]  /*2810*/  SEL R14, RZ, 0x8, P1 ;  /* 0x00000008ff0e7807 */ /* 0x000fe20000800000 */
[----:B------:R-:W-:-:S06]  /*2820*/  IMAD R31, R136, R7, R12 ;  /* 0x00000007881f7224 */ /* 0x000fcc00078e020c */
[----:B------:R-:W-:Y:S02]  /*2830*/  @P0 LOP3.LUT R18, R18, 0x2, RZ, 0xfc, !PT ;  /* 0x0000000212120812 */ /* 0x000fe400078efcff */
[----:B------:R-:W-:-:S04]  /*2840*/  ISETP.GE.AND P0, PT, R4, UR4, PT ;  /* 0x0000000404007c0c */ /* 0x000fc8000bf06270 */
[----:B------:R-:W-:Y:S02]  /*2850*/  SEL R12, RZ, 0x4, P0 ;  /* 0x00000004ff0c7807 */ /* 0x000fe40000000000 */
[----:B------:R-:W-:Y:S02]  /*2860*/  ISETP.GE.AND P0, PT, R27, UR4, PT ;  /* 0x000000041b007c0c */ /* 0x000fe4000bf06270 */
[----:B------:R-:W-:Y:S02]  /*2870*/  LOP3.LUT R12, R14, R5, R12, 0xfe, !PT ;  /* 0x000000050e0c7212 */ /* 0x000fe400078efe0c */
[----:B------:R-:W-:Y:S02]  /*2880*/  SEL R5, RZ, 0x10, P0 ;  /* 0x00000010ff057807 */ /* 0x000fe40000000000 */
[----:B-1----:R-:W-:Y:S02]  /*2890*/  ISETP.GE.AND P0, PT, R22, R29, PT ;  /* 0x0000001d1600720c */ /* 0x002fe40003f06270 */
[----:B------:R-:W-:Y:S01]  /*28a0*/  LOP3.LUT R12, R12, R5, RZ, 0xfc, !PT ;  /* 0x000000050c0c7212 */ /* 0x000fe200078efcff */
[----:B------:R-:W-:-:S04]  /*28b0*/  IMAD R5, R34, R8, RZ ;  /* 0x0000000822057224 */ /* 0x000fc800078e02ff */
[----:B------:R-:W-:Y:S01]  /*28c0*/  IMAD R35, R136, R9, R5 ;  /* 0x0000000988237224 */ /* 0x000fe200078e0205 */
[----:B------:R-:W-:-:S05]  /*28d0*/  SEL R5, R29, RZ, P0 ;  /* 0x000000ff1d057207 */ /* 0x000fca0000000000 */
[----:B------:R-:W-:Y:S01]  /*28e0*/  IMAD.IADD R5, R22, 0x1, R5 ;  /* 0x0000000116057824 */ /* 0x000fe200078e0205 */
[-C--:B------:R-:W-:Y:S01]  /*28f0*/  ISETP.GE.AND P1, PT, R0, R29.reuse, PT ;  /* 0x0000001d0000720c */ /* 0x080fe20003f26270 */
[----:B------:R-:W-:Y:S01]  /*2900*/  IMAD.WIDE.U32 R62, R136, R6, R22 ;  /* 0x00000006883e7225 */ /* 0x000fe200078e0016 */
[----:B------:R-:W-:Y:S02]  /*2910*/  ISETP.GE.AND P2, PT, R4, R29, PT ;  /* 0x0000001d0400720c */ /* 0x000fe40003f46270 */
[----:B------:R-:W-:Y:S01]  /*2920*/  SHF.R.S32.HI R14, RZ, 0x1f, R5 ;  /* 0x0000001fff0e7819 */ /* 0x000fe20000011405 */
[----:B------:R-:W-:Y:S02]  /*2930*/  IMAD.IADD R63, R63, 0x1, R31 ;  /* 0x000000013f3f7824 */ /* 0x000fe400078e021f */
[----:B------:R-:W-:Y:S01]  /*2940*/  IMAD.IADD R65, R31, 0x1, R65 ;  /* 0x000000011f417824 */ /* 0x000fe200078e0241 */
[----:B------:R-:W-:Y:S02]  /*2950*/  LEA.HI R76, R14, R5, RZ, 0x3 ;  /* 0x000000050e4c7211 */ /* 0x000fe400078f18ff */
[----:B------:R-:W-:-:S02]  /*2960*/  SEL R31, R29, RZ, P1 ;  /* 0x000000ff1d1f7207 */ /* 0x000fc40000800000 */
[----:B------:R-:W-:Y:S02]  /*2970*/  LEA.HI R5, R14, R5, RZ, 0x5 ;  /* 0x000000050e057211 */ /* 0x000fe400078f28ff */
[----:B------:R-:W-:Y:S01]  /*2980*/  SEL R33, R29, RZ, P2 ;  /* 0x000000ff1d217207 */ /* 0x000fe20001000000 */
[----:B------:R-:W-:Y:S01]  /*2990*/  IMAD.WIDE.U32 R66, R136, R8, R22 ;  /* 0x0000000888427225 */ /* 0x000fe200078e0016 */
[----:B------:R-:W-:-:S03]  /*29a0*/  LOP3.LUT R18, R18, 0xfffffffe, RZ, 0xc0, !PT ;  /* 0xfffffffe12127812 */ /* 0x000fc600078ec0ff */
[----:B------:R-:W-:Y:S02]  /*29b0*/  IMAD.IADD R31, R0, 0x1, R31 ;  /* 0x00000001001f7824 */ /* 0x000fe400078e021f */
[----:B------:R-:W-:Y:S01]  /*29c0*/  IMAD.SHL.U32 R14, R5, 0x80, RZ ;  /* 0x00000080050e7824 */ /* 0x000fe200078e00ff */
[----:B----4-:R-:W-:Y:S01]  /*29d0*/  LOP3.LUT R5, R32, 0x18, R76, 0xf8, !PT ;  /* 0x0000001820057812 */ /* 0x010fe200078ef84c */
[----:B------:R-:W-:Y:S01]  /*29e0*/  IMAD.IADD R33, R4, 0x1, R33 ;  /* 0x0000000104217824 */ /* 0x000fe200078e0221 */
[----:B------:R-:W-:Y:S01]  /*29f0*/  @P2 LOP3.LUT R18, R18, 0x1, RZ, 0xfc, !PT ;  /* 0x0000000112122812 */ /* 0x000fe200078efcff */
[----:B------:R-:W-:Y:S01]  /*2a00*/  IMAD R61, R30, UR5, R61 ;  /* 0x000000051e3d7c24 */ /* 0x000fe2000f8e023d */
[----:B------:R-:W-:Y:S01]  /*2a10*/  SHF.R.S32.HI R28, RZ, 0x1f, R31 ;  /* 0x0000001fff1c7819 */ /* 0x000fe2000001141f */
[----:B------:R-:W-:Y:S01]  /*2a20*/  IMAD R15, R15, UR6, RZ ;  /* 0x000000060f0f7c24 */ /* 0x000fe2000f8e02ff */
[----:B------:R-:W-:Y:S01]  /*2a30*/  LOP3.LUT R14, R14, 0xfffff000, RZ, 0xc0, !PT ;  /* 0xfffff0000e0e7812 */ /* 0x000fe200078ec0ff */
[----:B------:R-:W-:-:S02]  /*2a40*/  IMAD.IADD R67, R67, 0x1, R35 ;  /* 0x0000000143437824 */ /* 0x000fc400078e0223 */
[----:B------:R-:W-:Y:S01]  /*2a50*/  IMAD.IADD R69, R35, 0x1, R69 ;  /* 0x0000000123457824 */ /* 0x000fe200078e0245 */
[----:B-----5:R-:W-:Y:S02]  /*2a60*/  SHF.R.S32.HI R35, RZ, 0x1f, R106 ;  /* 0x0000001fff237819 */ /* 0x020fe4000001146a */
[----:B------:R-:W-:Y:S02]  /*2a70*/  SHF.R.S32.HI R30, RZ, 0x1f, R33 ;  /* 0x0000001fff1e7819 */ /* 0x000fe40000011421 */
[----:B------:R-:W-:Y:S01]  /*2a80*/  IADD3 R70, P2, R136, R71, RZ ;  /* 0x0000004788467210 */ /* 0x000fe20007f5e0ff */
[C---:B------:R-:W-:Y:S02]  /*2a90*/  IMAD R15, R75.reuse, UR7, R15 ;  /* 0x000000074b0f7c24 */ /* 0x040fe4000f8e020f */
[----:B------:R-:W-:Y:S01]  /*2aa0*/  IMAD.WIDE.U32 R60, R75, UR6, R60 ;  /* 0x000000064b3c7c25 */ /* 0x000fe2000f8e003c */
[CC--:B------:R-:W-:Y:S02]  /*2ab0*/  LEA.HI R75, R28.reuse, R31.reuse, RZ, 0x3 ;  /* 0x0000001f1c4b7211 */ /* 0x0c0fe400078f18ff */
[----:B------:R-:W-:Y:S01]  /*2ac0*/  LEA.HI R28, R28, R31, RZ, 0x5 ;  /* 0x0000001f1c1c7211 */ /* 0x000fe200078f28ff */
[----:B------:R-:W-:Y:S01]  /*2ad0*/  IMAD.X R71, R34, 0x1, R13, P2 ;  /* 0x0000000122477824 */ /* 0x000fe200010e060d */
[----:B------:R-:W-:-:S02]  /*2ae0*/  LEA.HI R74, R30, R33, RZ, 0x3 ;  /* 0x000000211e4a7211 */ /* 0x000fc400078f18ff */
[----:B------:R-:W-:Y:S02]  /*2af0*/  LEA.HI R33, R30, R33, RZ, 0x5 ;  /* 0x000000211e217211 */ /* 0x000fe400078f28ff */
[----:B------:R-:W-:Y:S01]  /*2b00*/  ISETP.GE.AND P2, PT, R82, UR4, PT ;  /* 0x0000000452007c0c */ /* 0x000fe2000bf46270 */
[----:B------:R-:W-:Y:S01]  /*2b10*/  IMAD.SHL.U32 R30, R28, 0x80, RZ ;  /* 0x000000801c1e7824 */ /* 0x000fe200078e00ff */
[----:B------:R-:W-:Y:S01]  /*2b20*/  SHF.L.U64.HI R99, R8, 0x7, R9 ;  /* 0x0000000708637819 */ /* 0x000fe20000010209 */
[----:B------:R-:W-:Y:S01]  /*2b30*/  IMAD.SHL.U32 R33, R33, 0x80, RZ ;  /* 0x0000008021217824 */ /* 0x000fe200078e00ff */
[C---:B------:R-:W-:Y:S02]  /*2b40*/  LOP3.LUT R28, R32.reuse, 0x18, R75, 0xf8, !PT ;  /* 0x00000018201c7812 */ /* 0x040fe400078ef84b */
[----:B------:R-:W-:Y:S01]  /*2b50*/  LOP3.LUT R32, R32, 0x18, R74, 0xf8, !PT ;  /* 0x0000001820207812 */ /* 0x000fe200078ef84a */
[----:B------:R-:W-:Y:S01]  /*2b60*/  IMAD.WIDE.U32 R62, R106, R6, R62 ;  /* 0x000000066a3e7225 */ /* 0x000fe200078e003e */
[----:B------:R-:W-:-:S02]  /*2b70*/  LOP3.LUT R30, R30, 0xfffff000, RZ, 0xc0, !PT ;  /* 0xfffff0001e1e7812 */ /* 0x000fc400078ec0ff */
[----:B------:R-:W-:Y:S01]  /*2b80*/  LOP3.LUT R33, R33, 0xfffff000, RZ, 0xc0, !PT ;  /* 0xfffff00021217812 */ /* 0x000fe200078ec0ff */
[----:B------:R-:W-:Y:S01]  /*2b90*/  IMAD.WIDE.U32 R64, R106, R6, R64 ;  /* 0x000000066a407225 */ /* 0x000fe200078e0040 */
[----:B------:R-:W-:Y:S02]  /*2ba0*/  SHF.L.U64.HI R98, R6, 0x7, R7 ;  /* 0x0000000706627819 */ /* 0x000fe40000010207 */
[----:B------:R-:W-:Y:S01]  /*2bb0*/  LOP3.LUT R81, R76, 0xfffffff8, RZ, 0xc0, !PT ;  /* 0xfffffff84c517812 */ /* 0x000fe200078ec0ff */
[-C--:B------:R-:W-:Y:S01]  /*2bc0*/  IMAD.WIDE.U32 R66, R106, R8.reuse, R66 ;  /* 0x000000086a427225 */ /* 0x080fe200078e0042 */
[----:B------:R-:W-:Y:S02]  /*2bd0*/  LOP3.LUT R80, R75, 0xfffffff8, RZ, 0xc0, !PT ;  /* 0xfffffff84b507812 */ /* 0x000fe400078ec0ff */
[----:B------:R-:W-:Y:S01]  /*2be0*/  LOP3.LUT R79, R74, 0xfffffff8, RZ, 0xc0, !PT ;  /* 0xfffffff84a4f7812 */ /* 0x000fe200078ec0ff */
[----:B------:R-:W-:Y:S01]  /*2bf0*/  IMAD.WIDE.U32 R68, R106, R8, R68 ;  /* 0x000000086a447225 */ /* 0x000fe200078e0044 */
[----:B------:R-:W-:-:S02]  /*2c00*/  SHF.L.U64.HI R97, R10, 0x7, R11 ;  /* 0x000000070a617819 */ /* 0x000fc4000001020b */
[----:B------:R-:W-:Y:S01]  /*2c10*/  SHF.R.S32.HI R102, RZ, 0x1f, R81 ;  /* 0x0000001fff667819 */ /* 0x000fe20000011451 */
[----:B------:R-:W-:Y:S01]  /*2c20*/  VIADD R111, R36, 0x8 ;  /* 0x00000008246f7836 */ /* 0x000fe20000000000 */
[----:B------:R-:W-:Y:S01]  /*2c30*/  SHF.R.S32.HI R101, RZ, 0x1f, R80 ;  /* 0x0000001fff657819 */ /* 0x000fe20000011450 */
[----:B------:R-:W-:Y:S01]  /*2c40*/  IMAD.SHL.U32 R108, R29, 0x2, RZ ;  /* 0x000000021d6c7824 */ /* 0x000fe200078e00ff */
[----:B------:R-:W-:Y:S01]  /*2c50*/  SHF.R.S32.HI R100, RZ, 0x1f, R79 ;  /* 0x0000001fff647819 */ /* 0x000fe2000001144f */
[----:B------:R-:W-:Y:S01]  /*2c60*/  IMAD.IADD R94, R61, 0x1, R15 ;  /* 0x000000013d5e7824 */ /* 0x000fe200078e020f */
[----:B--2---:R-:W-:-:S04]  /*2c70*/  LOP3.LUT R5, R5, R38, RZ, 0x3c, !PT ;  /* 0x0000002605057212 */ /* 0x004fc800078e3cff */
[----:B---3--:R-:W-:Y:S01]  /*2c80*/  IADD3 R105, R5, R14, R37 ;  /* 0x0000000e05697210 */ /* 0x008fe20007ffe025 */
[C---:B------:R-:W-:Y:S02]  /*2c90*/  IMAD R14, R35.reuse, R6, RZ ;  /* 0x00000006230e7224 */ /* 0x040fe400078e02ff */
[----:B------:R-:W-:-:S04]  /*2ca0*/  IMAD R35, R35, R8, RZ ;  /* 0x0000000823237224 */ /* 0x000fc800078e02ff */
[C---:B------:R-:W-:Y:S01]  /*2cb0*/  IMAD R35, R106.reuse, R9, R35 ;  /* 0x000000096a237224 */ /* 0x040fe200078e0223 */
[----:B------:R-:W-:Y:S01]  /*2cc0*/  SEL R9, RZ, 0x20, P2 ;  /* 0x00000020ff097807 */ /* 0x000fe20001000000 */
[----:B------:R-:W-:Y:S01]  /*2cd0*/  IMAD R91, R106, R7, R14 ;  /* 0x000000076a5b7224 */ /* 0x000fe200078e020e */
[-C--:B------:R-:W-:Y:S02]  /*2ce0*/  LOP3.LUT R31, R28, R38.reuse, RZ, 0x3c, !PT ;  /* 0x000000261c1f7212 */ /* 0x080fe400078e3cff */
[----:B------:R-:W-:Y:S01]  /*2cf0*/  LOP3.LUT R13, R12, R9, RZ, 0xfc, !PT ;  /* 0x000000090c0d7212 */ /* 0x000fe200078efcff */
[----:B------:R-:W-:Y:S01]  /*2d00*/  IMAD.SHL.U32 R7, R8, 0x80, RZ ;  /* 0x0000008008077824 */ /* 0x000fe200078e00ff */
[----:B------:R-:W-:Y:S01]  /*2d10*/  LOP3.LUT R32, R32, R38, RZ, 0x3c, !PT ;  /* 0x0000002620207212 */ /* 0x000fe200078e3cff */
[----:B------:R-:W-:Y:S01]  /*2d20*/  IMAD.SHL.U32 R5, R10, 0x80, RZ ;  /* 0x000000800a057824 */ /* 0x000fe200078e00ff */
[----:B------:R-:W-:Y:S01]  /*2d30*/  LOP3.LUT R8, R12, 0x1, RZ, 0xc0, !PT ;  /* 0x000000010c087812 */ /* 0x000fe200078ec0ff */
[----:B------:R-:W-:Y:S01]  /*2d40*/  IMAD.IADD R93, R63, 0x1, R91 ;  /* 0x000000013f5d7824 */ /* 0x000fe200078e025b */
[C---:B------:R-:W-:Y:S01]  /*2d50*/  LOP3.LUT R9, R13.reuse, 0x2, RZ, 0xc0, !PT ;  /* 0x000000020d097812 */ /* 0x040fe200078ec0ff */
[----:B------:R-:W-:Y:S01]  /*2d60*/  IMAD.SHL.U32 R6, R6, 0x80, RZ ;  /* 0x0000008006067824 */ /* 0x000fe200078e00ff */
[----:B------:R-:W-:Y:S01]  /*2d70*/  LOP3.LUT R10, R13, 0x4, RZ, 0xc0, !PT ;  /* 0x000000040d0a7812 */ /* 0x000fe200078ec0ff */
[----:B------:R-:W-:Y:S01]  /*2d80*/  IMAD.IADD R91, R91, 0x1, R65 ;  /* 0x000000015b5b7824 */ /* 0x000fe200078e0241 */
[----:B------:R-:W-:Y:S01]  /*2d90*/  LOP3.LUT R11, R13, 0x8, RZ, 0xc0, !PT ;  /* 0x000000080d0b7812 */ /* 0x000fe200078ec0ff */
[----:B------:R-:W-:Y:S01]  /*2da0*/  IMAD.IADD R92, R67, 0x1, R35 ;  /* 0x00000001435c7824 */ /* 0x000fe200078e0223 */
[----:B------:R-:W-:Y:S01]  /*2db0*/  LOP3.LUT R12, R13, 0x10, RZ, 0xc0, !PT ;  /* 0x000000100d0c7812 */ /* 0x000fe200078ec0ff */
[----:B------:R-:W-:Y:S01]  /*2dc0*/  IMAD.IADD R90, R35, 0x1, R69 ;  /* 0x00000001235a7824 */ /* 0x000fe200078e0245 */
[----:B------:R-:W-:-:S02]  /*2dd0*/  IADD3 R104, R31, R30, R37 ;  /* 0x0000001e1f687210 */ /* 0x000fc40007ffe025 */
[----:B------:R-:W-:Y:S02]  /*2de0*/  IADD3 R103, R32, R33, R37 ;  /* 0x0000002120677210 */ /* 0x000fe40007ffe025 */
[----:B------:R-:W-:Y:S01]  /*2df0*/  LOP3.LUT R13, R13, 0x20, RZ, 0xc0, !PT ;  /* 0x000000200d0d7812 */ /* 0x000fe200078ec0ff */
[----:B------:R-:W-:Y:S06]  /*2e00*/  @!P6 BAR.SYNC.DEFER_BLOCKING 0x9, 0x100 ;  /* 0x024400000000eb1d */ /* 0x000fec0000010000 */
.L_x_10807:
[----:B---3--:R-:W2:Y:S01]  /*2e10*/  LDL R29, [R1+0x4c] ;  /* 0x00004c00011d7983 */ /* 0x008ea20000100800 */
[----:B0-----:R-:W0:Y:S01]  /*2e20*/  LDC.64 R86, c[0x0][0x2e8] ;  /* 0x0000ba00ff567b82 */ /* 0x001e220000000a00 */
[----:B-1----:R-:W-:Y:S01]  /*2e30*/  VIADD R28, R25, 0xffffffff ;  /* 0xffffffff191c7836 */ /* 0x002fe20000000000 */
[----:B------:R-:W-:Y:S01]  /*2e40*/  LOP3.LUT P4, RZ, R77, 0x2, RZ, 0xc0, !PT ;  /* 0x000000024dff7812 */ /* 0x000fe2000788c0ff */
[----:B------:R-:W-:Y:S05]  /*2e50*/  YIELD ;  /* 0x0000000000007946 */ /* 0x000fea0003800000 */
[----:B------:R-:W1:Y:S01]  /*2e60*/  LDC R107, c[0x0][0x3f4] ;  /* 0x0000fd00ff6b7b82 */ /* 0x000e620000000800 */
        /* <DEDUP_REMOVED lines=8> */
[----:B0-----:R-:W-:Y:S02]  /*2ef0*/  LEA R32, P3, R14, R86, 0x1 ;  /* 0x000000560e207211 */ /* 0x001fe400078608ff */
[----:B------:R-:W-:Y:S02]  /*2f00*/  ISETP.GT.AND P2, PT, R28, R83, PT ;  /* 0x000000531c00720c */ /* 0x000fe40003f44270 */
[----:B------:R-:W-:Y:S01]  /*2f10*/  LEA.HI.X R33, R14, R87, R25, 0x1, P3 ;  /* 0x000000570e217211 */ /* 0x000fe200018f0c19 */
[----:B------:R-:W-:Y:S01]  /*2f20*/  IMAD.MOV.U32 R25, RZ, RZ, R28 ;  /* 0x000000ffff197224 */ /* 0x000fe200078e001c */
[----:B-1----:R-:W-:Y:S01]  /*2f30*/  ISETP.GE.AND P3, PT, R107, 0x1, PT ;  /* 0x000000016b00780c */ /* 0x002fe20003f66270 */
[----:B--2---:R-:W-:-:S04]  /*2f40*/  IMAD R15, R17, 0x3000, R29 ;  /* 0x00003000110f7824 */ /* 0x004fc800078e021d */
[C---:B------:R-:W-:Y:S02]  /*2f50*/  VIADD R29, R15.reuse, 0x10 ;  /* 0x000000100f1d7836 */ /* 0x040fe40000000000 */
[C---:B------:R-:W-:Y:S02]  /*2f60*/  @P4 VIADD R29, R15.reuse, 0xfffffff0 ;  /* 0xfffffff00f1d4836 */ /* 0x040fe40000000000 */
[--C-:B------:R-:W-:Y:S02]  /*2f70*/  IMAD R78, R15, 0x2, R26.reuse ;  /* 0x000000020f4e7824 */ /* 0x100fe400078e021a */
[----:B------:R-:W-:Y:S02]  /*2f80*/  IMAD R15, R29, 0x2, R26 ;  /* 0x000000021d0f7824 */ /* 0x000fe400078e021a */
[----:B------:R-:W-:Y:S05]  /*2f90*/  @!P3 BRA `(.L_x_10753) ;  /* 0x0000003c0054b947 */ /* 0x000fea0003800000 */
[----:B------:R-:W-:Y:S01]  /*2fa0*/  ULDC.U8 UR4, c[0x0][0x410] ;  /* 0x0001040000047ab9 */ /* 0x000fe20000000000 */
[-C--:B------:R-:W-:Y:S01]  /*2fb0*/  IMAD R14, R99, R28.reuse, RZ ;  /* 0x0000001c630e7224 */ /* 0x080fe200078e02ff */
[----:B------:R-:W-:Y:S01]  /*2fc0*/  ISETP.NE.AND P3, PT, RZ, UR4, PT ;  /* 0x00000004ff007c0c */ /* 0x000fe2000bf65270 */
[----:B------:R-:W-:Y:S02]  /*2fd0*/  IMAD R31, R98, R28, RZ ;  /* 0x0000001c621f7224 */ /* 0x000fe400078e02ff */
        /* <DEDUP_REMOVED lines=24> */
[----:B------:R-:W2:Y:S04]  /*3160*/  LDL.64 R116, [R1] ;  /* 0x0000000001747983 */ /* 0x000ea80000100a00 */
[----:B------:R-:W3:Y:S04]  /*3170*/  LDL R115, [R1+0x34] ;  /* 0x0000340001737983 */ /* 0x000ee80000100800 */
[----:B------:R-:W4:Y:S04]  /*3180*/  LDL R114, [R1+0x30] ;  /* 0x0000300001727983 */ /* 0x000f280000100800 */
        /* <DEDUP_REMOVED lines=43> */
.L_x_10756:
[----:B------:R-:W-:Y:S05]  /*3440*/  BSYNC B1 ;  /* 0x0000000000017941 */ /* 0x000fea0003800000 */
.L_x_10755:
[----:B-----5:R-:W-:Y:S01]  /*3450*/  IMAD.MOV.U32 R14, RZ, RZ, R34 ;  /* 0x000000ffff0e7224 */ /* 0x020fe200078e0022 */
[----:B------:R-:W-:Y:S01]  /*3460*/  UISETP.NE.AND UP0, UPT, UR37, 0x3, UPT ;  /* 0x000000032500788c */ /* 0x000fe2000bf05270 */
[----:B0-----:R-:W-:-:S05]  /*3470*/  IMAD.MOV.U32 R28, RZ, RZ, R35 ;  /* 0x000000ffff1c7224 */ /* 0x001fca00078e0023 */
[----:B------:R-:W-:Y:S01]  /*3480*/  PRMT R89, R14, 0x5410, R28 ;  /* 0x000054100e597816 */ /* 0x000fe2000000001c */
[----:B------:R-:W-:Y:S01]  /*3490*/  IMAD.MOV.U32 R14, RZ, RZ, R38 ;  /* 0x000000ffff0e7224 */ /* 0x000fe200078e0026 */
[----:B------:R-:W-:Y:S01]  /*34a0*/  PLOP3.LUT P3, PT, PT, PT, UP0, 0x80, 0x0 ;  /* 0x000000000000781c */ /* 0x000fe20003f6f008 */
        /* <DEDUP_REMOVED lines=40> */
.L_x_10757:
[----:B------:R-:W-:Y:S01]  /*3730*/  IMAD R14, R17, 0x8, R2 ;  /* 0x00000008110e7824 */ /* 0x000fe200078e0202 */
[----:B------:R-:W-:Y:S01]  /*3740*/  SHF.L.U32 R85, R156, 0x1f, RZ ;  /* 0x0000001f9c557819 */ /* 0x000fe200000006ff */
[----:B------:R-:W-:Y:S03]  /*3750*/  BSSY B1, `(.L_x_10758) ;  /* 0x0000003000017945 */ /* 0x000fe60003800000 */
[----:B------:R-:W0:Y:S02]  /*3760*/  SYNCS.PHASECHK.TRANS64.TRYWAIT P5, [R14+URZ+0x2d890], R85 ;  /* 0x02d890550e0075a7 */ /* 0x000e2400080a017f */
[----:B0-----:R-:W-:Y:S05]  /*3770*/  @!P5 BRA `(.L_x_10759) ;  /* 0x0000021400f0d947 */ /* 0x001fea0003800000 */
.L_x_11138:
[----:B------:R-:W-:Y:S05]  /*3780*/  BSYNC B1 ;  /* 0x0000000000017941 */ /* 0x000fea0003800000 */
.L_x_10758:
[----:B------:R-:W-:Y:S05]  /*3790*/  @P4 BRA `(.L_x_10760) ;  /* 0x0000003400d44947 */ /* 0x000fea0003800000 */
[----:B------:R-:W-:Y:S01]  /*37a0*/  ISETP.NE.AND P4, PT, R8, RZ, PT ;  /* 0x000000ff0800720c */ /* 0x000fe20003f85270 */
[----:B------:R-:W-:-:S12]  /*37b0*/  BSSY B1, `(.L_x_10761) ;  /* 0x0000038000017945 */ /* 0x000fd80003800000 */
[----:B------:R-:W-:Y:S05]  /*37c0*/  @!P4 BRA `(.L_x_10762) ;  /* 0x0000000000d8c947 */ /* 0x000fea0003800000 */
[----:B------:R-:W2:Y:S01]  /*37d0*/  LDL.64 R52, [R1] ;  /* 0x0000000001347983 */ /* 0x000ea20000100a00 */
[----:B------:R-:W-:Y:S03]  /*37e0*/  BSSY B2, `(.L_x_10763) ;  /* 0x0000033000027945 */ /* 0x000fe60003800000 */
[----:B------:R1:W3:Y:S01]  /*37f0*/  LDS.128 R28, [R78+0x15000] ;  /* 0x015000004e1c7984 */ /* 0x0002e20000000c00 */
[----:B--2---:R-:W-:-:S13]  /*3800*/  ISETP.GE.AND P4, PT, R52, R107, PT ;  /* 0x0000006b3400720c */ /* 0x004fda0003f86270 */
[----:B-1-3--:R-:W-:Y:S05]  /*3810*/  @P4 BRA `(.L_x_10764) ;  /* 0x0000000000bc4947 */ /* 0x00afea0003800000 */
[----:B------:R-:W-:Y:S02]  /*3820*/  SHF.R.U64 R55, R86, 0x10, R87 ;  /* 0x0000001056377819 */ /* 0x000fe40000001257 */
[----:B------:R-:W-:Y:S02]  /*3830*/  SHF.R.U64 R52, R58, 0x10, R59 ;  /* 0x000000103a347819 */ /* 0x000fe4000000123b */
[C---:B------:R-:W-:Y:S02]  /*3840*/  PRMT R55, R54.reuse, 0x5410, R55 ;  /* 0x0000541036377816 */ /* 0x040fe40000000037 */
[----:B------:R-:W-:Y:S02]  /*3850*/  SHF.R.U32.HI R53, RZ, 0x10, R87 ;  /* 0x00000010ff357819 */ /* 0x000fe40000011657 */
[----:B------:R-:W-:Y:S02]  /*3860*/  PRMT R52, R54, 0x5432, R52 ;  /* 0x0000543236347816 */ /* 0x000fe40000000034 */
[----:B------:R-:W-:-:S02]  /*3870*/  LOP3.LUT R87, R29, 0xffff0000, RZ, 0xc0, !PT ;  /* 0xffff00001d577812 */ /* 0x000fc400078ec0ff */
[C---:B------:R-:W-:Y:S01]  /*3880*/  LOP3.LUT R86, R55.reuse, 0xffff0000, RZ, 0xc0, !PT ;  /* 0xffff000037567812 */ /* 0x040fe200078ec0ff */
[----:B------:R-:W-:Y:S01]  /*3890*/  IMAD.U32 R55, R55, 0x10000, RZ ;  /* 0x0001000037377824 */ /* 0x000fe200078e00ff */
        /* <DEDUP_REMOVED lines=39> */
.L_x_10764:
[----:B------:R-:W-:Y:S05]  /*3b10*/  BSYNC B2 ;  /* 0x0000000000027941 */ /* 0x000fea0003800000 */
.L_x_10763:
[----:B------:R1:W-:Y:S02]  /*3b20*/  STG.E.128 desc[UR40][R32.64], R28 ;  /* 0x0000001c20007986 */ /* 0x0003e4000c101d28 */
.L_x_10762:
[----:B------:R-:W-:Y:S05]  /*3b30*/  BSYNC B1 ;  /* 0x0000000000017941 */ /* 0x000fea0003800000 */
.L_x_10761:
        /* <DEDUP_REMOVED lines=9> */
[----:B------:R-:W-:Y:S01]  /*3bd0*/  IMAD.U32 R55, R29, 0x10000, RZ ;  /* 0x000100001d377824 */ /* 0x000fe200078e00ff */
        /* <DEDUP_REMOVED lines=45> */
.L_x_10768:
[----:B------:R-:W-:Y:S05]  /*3eb0*/  BSYNC B2 ;  /* 0x0000000000027941 */ /* 0x000fea0003800000 */
.L_x_10767:
[----:B------:R2:W-:Y:S02]  /*3ec0*/  STG.E.128 desc[UR40][R32.64+0x20], R28 ;  /* 0x0000201c20007986 */ /* 0x0005e4000c101d28 */
.L_x_10766:
[----:B------:R-:W-:Y:S05]  /*3ed0*/  BSYNC B1 ;  /* 0x0000000000017941 */ /* 0x000fea0003800000 */
.L_x_10765:
        /* <DEDUP_REMOVED lines=8> */
[--C-:B------:R-:W-:Y:S01]  /*3f60*/  SHF.R.U64 R46, R46, 0x10, R47.reuse ;  /* 0x000000102e2e7819 */ /* 0x100fe2000000122f */
[----:B------:R-:W-:Y:S01]  /*3f70*/  IMAD.U32 R51, R29, 0x10000, RZ ;  /* 0x000100001d337824 */ /* 0x000fe200078e00ff */
[----:B------:R-:W-:Y:S02]  /*3f80*/  SHF.R.U32.HI R50, RZ, 0x10, R47 ;  /* 0x00000010ff327819 */ /* 0x000fe4000001162f */
[--C-:B------:R-:W-:Y:S02]  /*3f90*/  SHF.R.U64 R47, R48, 0x10, R49.reuse ;  /* 0x00000010302f7819 */ /* 0x100fe40000001231 */
[----:B------:R-:W-:Y:S02]  /*3fa0*/  SHF.R.U32.HI R48, RZ, 0x10, R49 ;  /* 0x00000010ff307819 */ /* 0x000fe40000011631 */
[C---:B------:R-:W-:Y:S02]  /*3fb0*/  PRMT R49, R117.reuse, 0x5410, R47 ;  /* 0x0000541075317816 */ /* 0x040fe4000000002f */
        /* <DEDUP_REMOVED lines=41> */
.L_x_10772:
[----:B------:R-:W-:Y:S05]  /*4250*/  BSYNC B2 ;  /* 0x0000000000027941 */ /* 0x000fea0003800000 */
.L_x_10771:
[----:B------:R3:W-:Y:S02]  /*4260*/  STG.E.128 desc[UR40][R32.64+0x40], R28 ;  /* 0x0000401c20007986 */ /* 0x0007e4000c101d28 */
.L_x_10770:
[----:B------:R-:W-:Y:S05]  /*4270*/  BSYNC B1 ;  /* 0x0000000000017941 */ /* 0x000fea0003800000 */
.L_x_10769:
        /* <DEDUP_REMOVED lines=10> */
[----:B------:R-:W-:Y:S02]  /*4320*/  SHF.R.U32.HI R44, RZ, 0x10, R45 ;  /* 0x00000010ff2c7819 */ /* 0x000fe4000001162d */
[----:B------:R-:W-:Y:S02]  /*4330*/  PRMT R45, R116, 0x5410, R46 ;  /* 0x00005410742d7816 */ /* 0x000fe4000000002e */
[----:B------:R-:W-:Y:S02]  /*4340*/  PRMT R42, R115, 0x5432, R42 ;  /* 0x00005432732a7816 */ /* 0x000fe4000000002a */
[C---:B------:R-:W-:Y:S01]  /*4350*/  LOP3.LUT R49, R29.reuse, 0xffff0000, RZ, 0xc0, !PT ;  /* 0xffff00001d317812 */ /* 0x040fe200078ec0ff */
[----:B------:R-:W-:Y:S01]  /*4360*/  IMAD.U32 R29, R29, 0x10000, RZ ;  /* 0x000100001d1d7824 */ /* 0x000fe200078e00ff */
[C---:B------:R-:W-:Y:S01]  /*4370*/  LOP3.LUT R46, R45.reuse, 0xffff0000, RZ, 0xc0, !PT ;  /* 0xffff00002d2e7812 */ /* 0x040fe200078ec0ff */
[----:B------:R-:W-:Y:S01]  /*4380*/  IMAD.U32 R45, R45, 0x10000, RZ ;  /* 0x000100002d2d7824 */ /* 0x000fe200078e00ff */
[C---:B------:R-:W-:Y:S01]  /*4390*/  LOP3.LUT R47, R42.reuse, 0xffff0000, RZ, 0xc0, !PT ;  /* 0xffff00002a2f7812 */ /* 0x040fe200078ec0ff */
[----:B------:R-:W-:Y:S01]  /*43a0*/  IMAD.U32 R42, R42, 0x10000, RZ ;  /* 0x000100002a2a7824 */ /* 0x000fe200078e00ff */
[----:B------:R-:W-:Y:S01]  /*43b0*/  SHF.R.U32.HI R43, RZ, 0x10, R43 ;  /* 0x00000010ff2b7819 */ /* 0x000fe2000001162b */
[CC--:B------:R-:W-:Y:S01]  /*43c0*/  FMUL.FTZ R48, R49.reuse, R46.reuse ;  /* 0x0000002e31307220 */ /* 0x0c0fe20000410000 */
[----:B------:R-:W-:Y:S01]  /*43d0*/  PRMT R44, R116, 0x5432, R44 ;  /* 0x00005432742c7816 */ /* 0x000fe2000000002c */
[-C--:B------:R-:W-:Y:S01]  /*43e0*/  FMUL.FTZ R49, R49, R47.reuse ;  /* 0x0000002f31317220 */ /* 0x080fe20000410000 */
[----:B------:R-:W-:Y:S01]  /*43f0*/  PRMT R43, R115, 0x5410, R43 ;  /* 0x00005410732b7816 */ /* 0x000fe2000000002b */
[C---:B------:R-:W-:Y:S01]  /*4400*/  FFMA.FTZ R48, R29.reuse, R47, -R48 ;  /* 0x0000002f1d307223 */ /* 0x040fe20000010830 */
[----:B------:R-:W-:Y:S01]  /*4410*/  LOP3.LUT R50, R30, 0xffff0000, RZ, 0xc0, !PT ;  /* 0xffff00001e327812 */ /* 0x000fe200078ec0ff */
[----:B------:R-:W-:Y:S01]  /*4420*/  FFMA.FTZ R49, R29, R46, R49 ;  /* 0x0000002e1d317223 */ /* 0x000fe20000010031 */
[----:B------:R-:W-:-:S02]  /*4430*/  IMAD.U32 R46, R44, 0x10000, RZ ;  /* 0x000100002c2e7824 */ /* 0x000fc400078e00ff */
[----:B------:R-:W-:Y:S02]  /*4440*/  IMAD.U32 R29, R30, 0x10000, RZ ;  /* 0x000100001e1d7824 */ /* 0x000fe400078e00ff */
[C---:B------:R-:W-:Y:S02]  /*4450*/  IMAD.U32 R47, R43.reuse, 0x10000, RZ ;  /* 0x000100002b2f7824 */ /* 0x040fe400078e00ff */
[CC--:B------:R-:W-:Y:S01]  /*4460*/  FMUL.FTZ R30, R50.reuse, R46.reuse ;  /* 0x0000002e321e7220 */ /* 0x0c0fe20000410000 */
[----:B------:R-:W-:Y:S01]  /*4470*/  LOP3.LUT R43, R43, 0xffff0000, RZ, 0xc0, !PT ;  /* 0xffff00002b2b7812 */ /* 0x000fe200078ec0ff */
[-C--:B------:R-:W-:Y:S02]  /*4480*/  FMUL.FTZ R50, R50, R47.reuse ;  /* 0x0000002f32327220 */ /* 0x080fe40000410000 */
[----:B------:R-:W-:Y:S01]  /*4490*/  FFMA.FTZ R30, R29, R47, -R30 ;  /* 0x0000002f1d1e7223 */ /* 0x000fe2000001081e */
[----:B------:R-:W-:Y:S02]  /*44a0*/  LOP3.LUT R47, R44, 0xffff0000, RZ, 0xc0, !PT ;  /* 0xffff00002c2f7812 */ /* 0x000fe400078ec0ff */
[----:B------:R-:W-:Y:S01]  /*44b0*/  LOP3.LUT R44, R31, 0xffff0000, RZ, 0xc0, !PT ;  /* 0xffff00001f2c7812 */ /* 0x000fe200078ec0ff */
[----:B------:R-:W-:Y:S01]  /*44c0*/  FFMA.FTZ R29, R29, R46, R50 ;  /* 0x0000002e1d1d7223 */ /* 0x000fe20000010032 */
[----:B------:R-:W-:Y:S01]  /*44d0*/  IMAD.U32 R46, R31, 0x10000, RZ ;  /* 0x000100001f2e7824 */ /* 0x000fe200078e00ff */
[----:B------:R-:W-:-:S02]  /*44e0*/  F2FP.BF16.F32.PACK_AB R48, R49, R48 ;  /* 0x000000303130723e */ /* 0x000fc400000010ff */
[C---:B------:R-:W-:Y:S01]  /*44f0*/  FMUL.FTZ R31, R44.reuse, R47 ;  /* 0x0000002f2c1f7220 */ /* 0x040fe20000410000 */
[-C--:B------:R-:W-:Y:S01]  /*4500*/  FMUL.FTZ R44, R44, R43.reuse ;  /* 0x0000002b2c2c7220 */ /* 0x080fe20000410000 */
[----:B------:R-:W-:Y:S01]  /*4510*/  F2FP.BF16.F32.PACK_AB R30, R29, R30 ;  /* 0x0000001e1d1e723e */ /* 0x000fe200000010ff */
[----:B------:R-:W-:Y:S02]  /*4520*/  IMAD.MOV.U32 R29, RZ, RZ, R48 ;  /* 0x000000ffff1d7224 */ /* 0x000fe400078e0030 */
        /* <DEDUP_REMOVED lines=8> */
[----:B------:R-:W-:-:S05]  /*45b0*/  FFMA.FTZ R45, R28, R45, R46 ;  /* 0x0000002d1c2d7223 */ /* 0x000fca000001002e */
[----:B------:R-:W-:-:S07]  /*45c0*/  F2FP.BF16.F32.PACK_AB R28, R45, R42 ;  /* 0x0000002a2d1c723e */ /* 0x000fce00000010ff */
.L_x_10776:
[----:B------:R-:W-:Y:S05]  /*45d0*/  BSYNC B2 ;  /* 0x0000000000027941 */ /* 0x000fea0003800000 */
.L_x_10775:
[----:B------:R4:W-:Y:S02]  /*45e0*/  STG.E.128 desc[UR40][R32.64+0x60], R28 ;  /* 0x0000601c20007986 */ /* 0x0009e4000c101d28 */
.L_x_10774:
[----:B------:R-:W-:Y:S05]  /*45f0*/  BSYNC B1 ;  /* 0x0000000000017941 */ /* 0x000fea0003800000 */
.L_x_10773:
        /* <DEDUP_REMOVED lines=8> */
[----:B------:R-:W-:Y:S02]  /*4680*/  SHF.R.U64 R43, R40, 0x10, R41 ;  /* 0x00000010282b7819 */ /* 0x000fe40000001229 */
[----:B------:R-:W-:Y:S02]  /*4690*/  SHF.R.U64 R45, R38, 0x10, R39 ;  /* 0x00000010262d7819 */ /* 0x000fe40000001227 */
[----:B------:R-:W-:Y:S02]  /*46a0*/  PRMT R40, R114, 0x5410, R43 ;  /* 0x0000541072287816 */ /* 0x000fe4000000002b */
[----:B------:R-:W-:Y:S02]  /*46b0*/  PRMT R38, R110, 0x5410, R45 ;  /* 0x000054106e267816 */ /* 0x000fe4000000002d */
[C---:B------:R-:W-:Y:S01]  /*46c0*/  LOP3.LUT R42, R29.reuse, 0xffff0000, RZ, 0xc0, !PT ;  /* 0xffff00001d2a7812 */ /* 0x040fe200078ec0ff */
[----:B------:R-:W-:Y:S01]  /*46d0*/  IMAD.U32 R29, R29, 0x10000, RZ ;  /* 0x000100001d1d7824 */ /* 0x000fe200078e00ff */
[C---:B------:R-:W-:Y:S01]  /*46e0*/  LOP3.LUT R46, R40.reuse, 0xffff0000, RZ, 0xc0, !PT ;  /* 0xffff0000282e7812 */ /* 0x040fe200078ec0ff */
[----:B------:R-:W-:Y:S01]  /*46f0*/  IMAD.U32 R40, R40, 0x10000, RZ ;  /* 0x0001000028287824 */ /* 0x000fe200078e00ff */
[----:B------:R-:W-:Y:S01]  /*4700*/  SHF.R.U32.HI R45, RZ, 0x10, R41 ;  /* 0x00000010ff2d7819 */ /* 0x000fe20000011629 */
[----:B------:R-:W-:Y:S01]  /*4710*/  IMAD.U32 R41, R31, 0x10000, RZ ;  /* 0x000100001f297824 */ /* 0x000fe200078e00ff */
[----:B------:R-:W-:Y:S01]  /*4720*/  LOP3.LUT R44, R38, 0xffff0000, RZ, 0xc0, !PT ;  /* 0xffff0000262c7812 */ /* 0x000fe200078ec0ff */
[----:B------:R-:W-:Y:S01]  /*4730*/  FMUL.FTZ R48, R42, R46 ;  /* 0x0000002e2a307220 */ /* 0x000fe20000410000 */
[----:B------:R-:W-:-:S02]  /*4740*/  SHF.R.U32.HI R43, RZ, 0x10, R39 ;  /* 0x00000010ff2b7819 */ /* 0x000fc40000011627 */
[----:B------:R-:W-:Y:S01]  /*4750*/  PRMT R114, R114, 0x5432, R45 ;  /* 0x0000543272727816 */ /* 0x000fe2000000002d */
[-C--:B------:R-:W-:Y:S01]  /*4760*/  FMUL.FTZ R39, R42, R44.reuse ;  /* 0x0000002c2a277220 */ /* 0x080fe20000410000 */
[----:B------:R-:W-:Y:S01]  /*4770*/  PRMT R110, R110, 0x5432, R43 ;  /* 0x000054326e6e7816 */ /* 0x000fe2000000002b */
[C---:B------:R-:W-:Y:S01]  /*4780*/  FFMA.FTZ R42, R29.reuse, R44, -R48 ;  /* 0x0000002c1d2a7223 */ /* 0x040fe20000010830 */
[----:B------:R-:W-:Y:S01]  /*4790*/  LOP3.LUT R44, R30, 0xffff0000, RZ, 0xc0, !PT ;  /* 0xffff00001e2c7812 */ /* 0x000fe200078ec0ff */
[----:B------:R-:W-:Y:S02]  /*47a0*/  IMAD.U32 R45, R114, 0x10000, RZ ;  /* 0x00010000722d7824 */ /* 0x000fe400078e00ff */
[----:B------:R-:W-:Y:S01]  /*47b0*/  FFMA.FTZ R29, R29, R46, R39 ;  /* 0x0000002e1d1d7223 */ /* 0x000fe20000010027 */
[C---:B------:R-:W-:Y:S01]  /*47c0*/  IMAD.U32 R43, R110.reuse, 0x10000, RZ ;  /* 0x000100006e2b7824 */ /* 0x040fe200078e00ff */
[----:B------:R-:W-:Y:S01]  /*47d0*/  LOP3.LUT R110, R110, 0xffff0000, RZ, 0xc0, !PT ;  /* 0xffff00006e6e7812 */ /* 0x000fe200078ec0ff */
[----:B------:R-:W-:-:S02]  /*47e0*/  IMAD.U32 R39, R30, 0x10000, RZ ;  /* 0x000100001e277824 */ /* 0x000fc400078e00ff */
[C---:B------:R-:W-:Y:S01]  /*47f0*/  FMUL.FTZ R46, R44.reuse, R45 ;  /* 0x0000002d2c2e7220 */ /* 0x040fe20000410000 */
[----:B------:R-:W-:Y:S01]  /*4800*/  LOP3.LUT R30, R31, 0xffff0000, RZ, 0xc0, !PT ;  /* 0xffff00001f1e7812 */ /* 0x000fe200078ec0ff */
[-C--:B------:R-:W-:Y:S01]  /*4810*/  FMUL.FTZ R48, R44, R43.reuse ;  /* 0x0000002b2c307220 */ /* 0x080fe20000410000 */
[----:B------:R-:W-:Y:S01]  /*4820*/  IMAD.U32 R31, R28, 0x10000, RZ ;  /* 0x000100001c1f7824 */ /* 0x000fe200078e00ff */
[----:B------:R-:W-:Y:S01]  /*4830*/  LOP3.LUT R44, R114, 0xffff0000, RZ, 0xc0, !PT ;  /* 0xffff0000722c7812 */ /* 0x000fe200078ec0ff */
[C---:B------:R-:W-:Y:S01]  /*4840*/  FFMA.FTZ R43, R39.reuse, R43, -R46 ;  /* 0x0000002b272b7223 */ /* 0x040fe2000001082e */
[----:B------:R-:W-:Y:S01]  /*4850*/  LOP3.LUT R28, R28, 0xffff0000, RZ, 0xc0, !PT ;  /* 0xffff00001c1c7812 */ /* 0x000fe200078ec0ff */
[----:B------:R-:W-:Y:S02]  /*4860*/  IMAD.U32 R46, R38, 0x10000, RZ ;  /* 0x00010000262e7824 */ /* 0x000fe400078e00ff */
        /* <DEDUP_REMOVED lines=14> */
.L_x_10780:
[----:B------:R-:W-:Y:S05]  /*4950*/  BSYNC B2 ;  /* 0x0000000000027941 */ /* 0x000fea0003800000 */
.L_x_10779:
[----:B------:R1:W-:Y:S02]  /*4960*/  STG.E.128 desc[UR40][R32.64+0x80], R28 ;  /* 0x0000801c20007986 */ /* 0x0003e4000c101d28 */
.L_x_10778:
[----:B------:R-:W-:Y:S05]  /*4970*/  BSYNC B1 ;  /* 0x0000000000017941 */ /* 0x000fea0003800000 */
.L_x_10777:
[----:B------:R-:W-:-:S13]  /*4980*/  ISETP.NE.AND P4, PT, R13, RZ, PT ;  /* 0x000000ff0d00720c */ /* 0x000fda0003f85270 */
[----:B------:R-:W-:Y:S05]  /*4990*/  @!P4 BRA `(.L_x_10760) ;  /* 0x000000240054c947 */ /* 0x000fea0003800000 */
[----:B------:R-:W5:Y:S01]  /*49a0*/  LDL R38, [R1+0x40] ;  /* 0x0000400001267983 */ /* 0x000f620000100800 */
[----:B------:R-:W-:Y:S03]  /*49b0*/  BSSY B1, `(.L_x_10781) ;  /* 0x0000031000017945 */ /* 0x000fe60003800000 */
[----:B-1234-:R1:W2:Y:S01]  /*49c0*/  LDS.128 R28, [R15+0x19000] ;  /* 0x019000000f1c7984 */ /* 0x01e2a20000000c00 */
[----:B-----5:R-:W-:-:S13]  /*49d0*/  ISETP.GE.AND P4, PT, R38, R107, PT ;  /* 0x0000006b2600720c */ /* 0x020fda0003f86270 */
[----:B-12---:R-:W-:Y:S05]  /*49e0*/  @P4 BRA `(.L_x_10782) ;  /* 0x0000000000b44947 */ /* 0x006fea0003800000 */
[----:B------:R-:W-:Y:S02]  /*49f0*/  SHF.R.U64 R40, R36, 0x10, R37 ;  /* 0x0000001024287819 */ /* 0x000fe40000001225 */
[--C-:B------:R-:W-:Y:S01]  /*4a00*/  SHF.R.U64 R44, R34, 0x10, R35.reuse ;  /* 0x00000010222c7819 */ /* 0x100fe20000001223 */
[----:B------:R-:W-:Y:S01]  /*4a10*/  IMAD.U32 R34, R30, 0x10000, RZ ;  /* 0x000100001e227824 */ /* 0x000fe200078e00ff */
[----:B------:R-:W-:Y:S02]  /*4a20*/  SHF.R.U32.HI R42, RZ, 0x10, R35 ;  /* 0x00000010ff2a7819 */ /* 0x000fe40000011623 */
[----:B------:R-:W-:Y:S02]  /*4a30*/  PRMT R40, R109, 0x5410, R40 ;  /* 0x000054106d287816 */ /* 0x000fe40000000028 */
[----:B------:R-:W-:Y:S02]  /*4a40*/  SHF.R.U32.HI R38, RZ, 0x10, R37 ;  /* 0x00000010ff267819 */ /* 0x000fe40000011625 */
[----:B------:R-:W-:-:S02]  /*4a50*/  PRMT R35, R89, 0x5410, R44 ;  /* 0x0000541059237816 */ /* 0x000fc4000000002c */
[----:B------:R-:W-:Y:S02]  /*4a60*/  PRMT R89, R89, 0x5432, R42 ;  /* 0x0000543259597816 */ /* 0x000fe4000000002a */
[----:B------:R-:W-:Y:S02]  /*4a70*/  LOP3.LUT R37, R29, 0xffff0000, RZ, 0xc0, !PT ;  /* 0xffff00001d257812 */ /* 0x000fe400078ec0ff */
[----:B------:R-:W-:Y:S01]  /*4a80*/  LOP3.LUT R42, R40, 0xffff0000, RZ, 0xc0, !PT ;  /* 0xffff0000282a7812 */ /* 0x000fe200078ec0ff */
        /* <DEDUP_REMOVED lines=13> */
[C---:B------:R-:W-:Y:S01]  /*4b60*/  FMUL.FTZ R49, R36.reuse, R43 ;  /* 0x0000002b24317220 */ /* 0x040fe20000410000 */
[----:B------:R-:W-:Y:S01]  /*4b70*/  LOP3.LUT R89, R89, 0xffff0000, RZ, 0xc0, !PT ;  /* 0xffff000059597812 */ /* 0x000fe200078ec0ff */
[----:B------:R-:W-:Y:S01]  /*4b80*/  FMUL.FTZ R39, R36, R41 ;  /* 0x0000002924277220 */ /* 0x000fe20000410000 */
[----:B------:R-:W-:-:S02]  /*4b90*/  IMAD.U32 R40, R40, 0x10000, RZ ;  /* 0x0001000028287824 */ /* 0x000fc400078e00ff */
[----:B------:R-:W-:Y:S01]  /*4ba0*/  FFMA.FTZ R47, R38, R42, R47 ;  /* 0x0000002a262f7223 */ /* 0x000fe2000001002f */
[----:B------:R-:W-:Y:S02]  /*4bb0*/  IMAD.U32 R36, R35, 0x10000, RZ ;  /* 0x0001000023247824 */ /* 0x000fe400078e00ff */
        /* <DEDUP_REMOVED lines=16> */
.L_x_10782:
[----:B------:R-:W-:Y:S05]  /*4cc0*/  BSYNC B1 ;  /* 0x0000000000017941 */ /* 0x000fea0003800000 */
.L_x_10781:
[----:B------:R1:W-:Y:S01]  /*4cd0*/  STG.E.128 desc[UR40][R32.64+0xa0], R28 ;  /* 0x0000a01c20007986 */ /* 0x0003e2000c101d28 */
[----:B------:R-:W-:Y:S05]  /*4ce0*/  BRA `(.L_x_10760) ;  /* 0x0000002000807947 */ /* 0x000fea0003800000 */
.L_x_10754:
        /* <DEDUP_REMOVED lines=46> */
.L_x_10784:
[----:B------:R-:W-:Y:S05]  /*4fd0*/  BSYNC B1 ;  /* 0x0000000000017941 */ /* 0x000fea0003800000 */
.L_x_10783:
        /* <DEDUP_REMOVED lines=44> */
.L_x_10785:
[----:B------:R-:W-:Y:S01]  /*52a0*/  IMAD R14, R17, 0x8, R2 ;  /* 0x00000008110e7824 */ /* 0x000fe200078e0202 */
[----:B------:R-:W-:Y:S01]  /*52b0*/  SHF.L.U32 R85, R156, 0x1f, RZ ;  /* 0x0000001f9c557819 */ /* 0x000fe200000006ff */
[----:B------:R-:W-:Y:S03]  /*52c0*/  BSSY B1, `(.L_x_10786) ;  /* 0x0000003000017945 */ /* 0x000fe60003800000 */
[----:B------:R-:W0:Y:S02]  /*52d0*/  SYNCS.PHASECHK.TRANS64.TRYWAIT P5, [R14+URZ+0x2d890], R85 ;  /* 0x02d890550e0075a7 */ /* 0x000e2400080a017f */
[----:B0-----:R-:W-:Y:S05]  /*52e0*/  @!P5 BRA `(.L_x_10787) ;  /* 0x000001fc0028d947 */ /* 0x001fea0003800000 */
.L_x_11139:
[----:B------:R-:W-:Y:S05]  /*52f0*/  BSYNC B1 ;  /* 0x0000000000017941 */ /* 0x000fea0003800000 */
.L_x_10786:
        /* <DEDUP_REMOVED lines=17> */
[----:B------:R-:W-:Y:S01]  /*5410*/  SEL R52, R108, R114, !P0 ;  /* 0x000000726c347207 */ /* 0x000fe20004000000 */
[----:B------:R-:W-:Y:S01]  /*5420*/  BSSY B2, `(.L_x_10790) ;  /* 0x0000071000027945 */ /* 0x000fe20003800000 */
[----:B------:R-:W-:-:S02]  /*5430*/  ISETP.GE.AND P4, PT, R22, R107, PT ;  /* 0x0000006b1600720c */ /* 0x000fc40003f86270 */
[----:B------:R-:W-:-:S04]  /*5440*/  SHF.R.S32.HI R53, RZ, 0x1f, R52 ;  /* 0x0000001fff357819 */ /* 0x000fc80000011434 */
[----:B------:R-:W-:-:S04]  /*5450*/  LEA.HI R53, R53, R52, RZ, 0x4 ;  /* 0x0000003435357211 */ /* 0x000fc800078f20ff */
[----:B------:R-:W-:-:S04]  /*5460*/  SHF.R.S32.HI R53, RZ, 0x4, R53 ;  /* 0x00000004ff357819 */ /* 0x000fc80000011435 */
[----:B------:R-:W-:-:S04]  /*5470*/  LEA.HI.SX32 R115, R76, R53, 0x1d ;  /* 0x000000354c737211 */ /* 0x000fc800078feaff */
[----:B------:R-:W-:-:S04]  /*5480*/  SHF.R.S32.HI R52, RZ, 0x1f, R115 ;  /* 0x0000001fff347819 */ /* 0x000fc80000011473 */
[----:B------:R-:W-:Y:S01]  /*5490*/  LEA.HI R52, R52, R115, RZ, 0x2 ;  /* 0x0000007334347211 */ /* 0x000fe200078f10ff */
[----:B------:R-:W-:-:S04]  /*54a0*/  IMAD.SHL.U32 R115, R115, 0x8, RZ ;  /* 0x0000000873737824 */ /* 0x000fc800078e00ff */
[----:B------:R-:W-:-:S05]  /*54b0*/  IMAD.SHL.U32 R52, R52, 0x400, RZ ;  /* 0x0000040034347824 */ /* 0x000fca00078e00ff */
[----:B------:R-:W-:Y:S02]  /*54c0*/  LOP3.LUT R52, R52, 0x7ffff000, RZ, 0xc0, !PT ;  /* 0x7ffff00034347812 */ /* 0x000fe400078ec0ff */
[----:B--2---:R-:W-:-:S04]  /*54d0*/  LOP3.LUT R53, R58, 0x18, R115, 0xf8, !PT ;  /* 0x000000183a357812 */ /* 0x004fc800078ef873 */
[----:B---3--:R-:W-:-:S04]  /*54e0*/  LOP3.LUT R53, R53, R55, RZ, 0x3c, !PT ;  /* 0x0000003735357212 */ /* 0x008fc800078e3cff */
[----:B----4-:R-:W-:-:S05]  /*54f0*/  IADD3 R52, R53, R52, R54 ;  /* 0x0000003435347210 */ /* 0x010fca0007ffe036 */
        /* <DEDUP_REMOVED lines=9> */
[----:B------:R-:W-:Y:S02]  /*5590*/  PRMT R36, R117, 0x5432, R36 ;  /* 0x0000543275247816 */ /* 0x000fe40000000024 */
[----:B------:R-:W-:Y:S02]  /*55a0*/  SHF.R.U32.HI R117, RZ, 0x10, R49 ;  /* 0x00000010ff757819 */ /* 0x000fe40000011631 */
[--C-:B------:R-:W-:Y:S02]  /*55b0*/  SHF.R.U64 R37, R38, 0x10, R39.reuse ;  /* 0x0000001026257819 */ /* 0x100fe40000001227 */
[----:B------:R-:W-:-:S02]  /*55c0*/  SHF.R.U32.HI R38, RZ, 0x10, R39 ;  /* 0x00000010ff267819 */ /* 0x000fc40000011627 */
[----:B------:R-:W-:Y:S02]  /*55d0*/  SHF.R.U64 R39, R48, 0x10, R49 ;  /* 0x0000001030277819 */ /* 0x000fe40000001231 */
[--C-:B------:R-:W-:Y:S02]  /*55e0*/  SHF.R.U64 R48, R50, 0x10, R51.reuse ;  /* 0x0000001032307819 */ /* 0x100fe40000001233 */
[----:B------:R-:W-:Y:S02]  /*55f0*/  SHF.R.U32.HI R49, RZ, 0x10, R51 ;  /* 0x00000010ff317819 */ /* 0x000fe40000011633 */
[----:B------:R-:W-:Y:S02]  /*5600*/  PRMT R117, R129, 0x5410, R117 ;  /* 0x0000541081757816 */ /* 0x000fe40000000075 */
[----:B------:R-:W-:Y:S02]  /*5610*/  PRMT R116, R119, 0x5432, R116 ;  /* 0x0000543277747816 */ /* 0x000fe40000000074 */
[----:B------:R-:W-:-:S02]  /*5620*/  PRMT R39, R120, 0x5410, R39 ;  /* 0x0000541078277816 */ /* 0x000fc40000000027 */
[----:B------:R-:W-:Y:S01]  /*5630*/  PRMT R48, R120, 0x5432, R48 ;  /* 0x0000543278307816 */ /* 0x000fe20000000030 */
[----:B-1----:R-:W-:Y:S01]  /*5640*/  IMAD.U32 R120, R57, 0x10000, RZ ;  /* 0x0001000039787824 */ /* 0x002fe200078e00ff */
[----:B------:R-:W-:Y:S01]  /*5650*/  PRMT R49, R119, 0x5410, R49 ;  /* 0x0000541077317816 */ /* 0x000fe20000000031 */
[----:B------:R-:W-:Y:S01]  /*5660*/  IMAD.U32 R119, R117, 0x10000, RZ ;  /* 0x0001000075777824 */ /* 0x000fe200078e00ff */
[----:B------:R-:W-:Y:S01]  /*5670*/  PRMT R37, R118, 0x5410, R37 ;  /* 0x0000541076257816 */ /* 0x000fe20000000025 */
[----:B------:R-:W-:Y:S01]  /*5680*/  IMAD.U32 R51, R116, 0x10000, RZ ;  /* 0x0001000074337824 */ /* 0x000fe200078e00ff */
[----:B------:R-:W-:Y:S01]  /*5690*/  PRMT R38, R118, 0x5432, R38 ;  /* 0x0000543276267816 */ /* 0x000fe20000000026 */
[----:B--2---:R-:W-:Y:S02]  /*56a0*/  IMAD.U32 R118, R53, 0x10000, RZ ;  /* 0x0001000035767824 */ /* 0x004fe400078e00ff */
[----:B------:R-:W-:Y:S01]  /*56b0*/  FMUL.FTZ R50, R120, R119 ;  /* 0x0000007778327220 */ /* 0x000fe20000410000 */
[----:B------:R-:W-:-:S02]  /*56c0*/  LOP3.LUT R117, R117, 0xffff0000, RZ, 0xc0, !PT ;  /* 0xffff000075757812 */ /* 0x000fc400078ec0ff */
        /* <DEDUP_REMOVED lines=70> */
.L_x_10791:
[----:B------:R-:W-:Y:S05]  /*5b30*/  BSYNC B2 ;  /* 0x0000000000027941 */ /* 0x000fea0003800000 */
.L_x_10790:
        /* <DEDUP_REMOVED lines=12> */
.L_x_10789:
[----:B------:R-:W-:Y:S05]  /*5c00*/  BSYNC B1 ;  /* 0x0000000000017941 */ /* 0x000fea0003800000 */
.L_x_10788:
[----:B------:R-:W-:Y:S01]  /*5c10*/  ISETP.NE.AND P4, PT, R9, RZ, PT ;  /* 0x000000ff0900720c */ /* 0x000fe20003f85270 */
[----:B------:R-:W-:-:S12]  /*5c20*/  BSSY B1, `(.L_x_10792) ;  /* 0x0000084000017945 */ /* 0x000fd80003800000 */
[----:B------:R-:W-:Y:S05]  /*5c30*/  @!P4 BRA `(.L_x_10793) ;  /* 0x000000080008c947 */ /* 0x000fea0003800000 */
[----:B------:R-:W3:Y:S04]  /*5c40*/  LDL R48, [R1+0xc] ;  /* 0x00000c0001307983 */ /* 0x000ee80000100800 */
[----:B--2---:R-:W2:Y:S04]  /*5c50*/  LDL R39, [R1+0x10] ;  /* 0x0000100001277983 */ /* 0x004ea80000100800 */
        /* <DEDUP_REMOVED lines=13> */
[----:B---3--:R-:W-:-:S04]  /*5d30*/  LOP3.LUT R37, R48, 0x18, R52, 0xf8, !PT ;  /* 0x0000001830257812 */ /* 0x008fc800078ef834 */
[----:B--2---:R-:W-:-:S04]  /*5d40*/  LOP3.LUT R37, R37, R39, RZ, 0x3c, !PT ;  /* 0x0000002725257212 */ /* 0x004fc800078e3cff */
        /* <DEDUP_REMOVED lines=100> */
.L_x_10795:
[----:B------:R-:W-:Y:S05]  /*6390*/  BSYNC B2 ;  /* 0x0000000000027941 */ /* 0x000fea0003800000 */
.L_x_10794:
        /* <DEDUP_REMOVED lines=12> */
.L_x_10793:
[----:B------:R-:W-:Y:S05]  /*6460*/  BSYNC B1 ;  /* 0x0000000000017941 */ /* 0x000fea0003800000 */
.L_x_10792:
[----:B------:R-:W-:-:S13]  /*6470*/  ISETP.NE.AND P4, PT, R10, RZ, PT ;  /* 0x000000ff0a00720c */ /* 0x000fda0003f85270 */
[----:B------:R-:W-:Y:S05]  /*6480*/  @!P4 BRA `(.L_x_10760) ;  /* 0x000000080098c947 */ /* 0x000fea0003800000 */
[----:B--23--:R-:W2:Y:S04]  /*6490*/  LDL R36, [R1+0xc] ;  /* 0x00000c0001247983 */ /* 0x00cea80000100800 */
[----:B------:R-:W3:Y:S04]  /*64a0*/  LDL R35, [R1+0x10] ;  /* 0x0000100001237983 */ /* 0x000ee80000100800 */
[----:B------:R-:W4:Y:S01]  /*64b0*/  LDL R34, [R1+0x14] ;  /* 0x0000140001227983 */ /* 0x000f220000100800 */
[----:B------:R-:W-:Y:S01]  /*64c0*/  IADD3 R32, P4, P5, R20, R88, R79 ;  /* 0x0000005814207210 */ /* 0x000fe20007d9e04f */
[----:B------:R-:W-:Y:S01]  /*64d0*/  BSSY B1, `(.L_x_10796) ;  /* 0x0000077000017945 */ /* 0x000fe20003800000 */
[----:B------:R-:W-:-:S02]  /*64e0*/  LOP3.LUT P6, RZ, R18, 0x1, RZ, 0xc0, !PT ;  /* 0x0000000112ff7812 */ /* 0x000fc400078cc0ff */
[----:B------:R-:W-:Y:S02]  /*64f0*/  IADD3.X R33, R3, R110, R100, P4, P5 ;  /* 0x0000006e03217210 */ /* 0x000fe400027ea464 */
[----:B------:R-:W-:Y:S02]  /*6500*/  LEA R44, P4, R32, R86, 0x1 ;  /* 0x00000056202c7211 */ /* 0x000fe400078808ff */
[----:B------:R-:W-:Y:S02]  /*6510*/  SEL R114, R108, R114, !P6 ;  /* 0x000000726c727207 */ /* 0x000fe40007000000 */
[----:B------:R-:W-:Y:S02]  /*6520*/  LEA.HI.X R45, R32, R87, R33, 0x1, P4 ;  /* 0x00000057202d7211 */ /* 0x000fe400020f0c21 */
[----:B------:R-:W-:Y:S02]  /*6530*/  SHF.R.S32.HI R33, RZ, 0x1f, R114 ;  /* 0x0000001fff217819 */ /* 0x000fe40000011472 */
[----:B------:R-:W-:-:S02]  /*6540*/  ISETP.GE.AND P4, PT, R4, R107, PT ;  /* 0x0000006b0400720c */ /* 0x000fc40003f86270 */
[----:B------:R-:W-:-:S04]  /*6550*/  LEA.HI R33, R33, R114, RZ, 0x4 ;  /* 0x0000007221217211 */ /* 0x000fc800078f20ff */
[----:B------:R-:W-:-:S04]  /*6560*/  SHF.R.S32.HI R33, RZ, 0x4, R33 ;  /* 0x00000004ff217819 */ /* 0x000fc80000011421 */
[----:B------:R-:W-:-:S04]  /*6570*/  LEA.HI.SX32 R33, R74, R33, 0x1d ;  /* 0x000000214a217211 */ /* 0x000fc800078feaff */
[----:B------:R-:W-:Y:S01]  /*6580*/  SHF.R.S32.HI R32, RZ, 0x1f, R33 ;  /* 0x0000001fff207819 */ /* 0x000fe20000011421 */
[----:B------:R-:W-:-:S03]  /*6590*/  IMAD.SHL.U32 R46, R33, 0x8, RZ ;  /* 0x00000008212e7824 */ /* 0x000fc600078e00ff */
[----:B------:R-:W-:-:S05]  /*65a0*/  LEA.HI R33, R32, R33, RZ, 0x2 ;  /* 0x0000002120217211 */ /* 0x000fca00078f10ff */
[----:B------:R-:W-:-:S05]  /*65b0*/  IMAD.SHL.U32 R33, R33, 0x400, RZ ;  /* 0x0000040021217824 */ /* 0x000fca00078e00ff */
[----:B------:R-:W-:Y:S02]  /*65c0*/  LOP3.LUT R33, R33, 0x7ffff000, RZ, 0xc0, !PT ;  /* 0x7ffff00021217812 */ /* 0x000fe400078ec0ff */
[----:B--2---:R-:W-:-:S04]  /*65d0*/  LOP3.LUT R32, R36, 0x18, R46, 0xf8, !PT ;  /* 0x0000001824207812 */ /* 0x004fc800078ef82e */
[----:B---3--:R-:W-:-:S04]  /*65e0*/  LOP3.LUT R32, R32, R35, RZ, 0x3c, !PT ;  /* 0x0000002320207212 */ /* 0x008fc800078e3cff */
[----:B----4-:R-:W-:Y:S01]  /*65f0*/  IADD3 R32, R32, R33, R34 ;  /* 0x0000002120207210 */ /* 0x010fe20007ffe022 */
[----:B------:R-:W-:-:S04]  /*6600*/  IMAD R33, R17, 0x3000, R103 ;  /* 0x0000300011217824 */ /* 0x000fc800078e0267 */
[----:B------:R-:W-:Y:S02]  /*6610*/  IMAD R35, R17, 0x3000, R32 ;  /* 0x0000300011237824 */ /* 0x000fe400078e0220 */
[--C-:B------:R-:W-:Y:S02]  /*6620*/  IMAD R33, R33, 0x2, R2.reuse ;  /* 0x0000000221217824 */ /* 0x100fe400078e0202 */
[----:B------:R-:W-:-:S04]  /*6630*/  IMAD R36, R35, 0x2, R2 ;  /* 0x0000000223247824 */ /* 0x000fc800078e0202 */
[----:B------:R-:W1:Y:S04]  /*6640*/  LDS.128 R32, [R33+0x15400] ;  /* 0x0154000021207984 */ /* 0x000e680000000c00 */
[----:B------:R-:W2:Y:S01]  /*6650*/  LDS.128 R36, [R36+0x15400] ;  /* 0x0154000024247984 */ /* 0x000ea20000000c00 */
[----:B------:R-:W-:Y:S05]  /*6660*/  @P4 BRA `(.L_x_10797) ;  /* 0x0000000400744947 */ /* 0x000fea0003800000 */
[----:B------:R-:W-:Y:S01]  /*6670*/  SHF.R.U64 R28, R28, 0x10, R29 ;  /* 0x000000101c1c7819 */ /* 0x000fe2000000121d */
[----:B--2---:R-:W-:Y:S01]  /*6680*/  IMAD.U32 R49, R37, 0x10000, RZ ;  /* 0x0001000025317824 */ /* 0x004fe200078e00ff */
[----:B------:R-:W-:Y:S02]  /*6690*/  SHF.R.U32.HI R47, RZ, 0x10, R41 ;  /* 0x00000010ff2f7819 */ /* 0x000fe40000011629 */
[----:B------:R-:W-:Y:S02]  /*66a0*/  SHF.R.U32.HI R29, RZ, 0x10, R29 ;  /* 0x00000010ff1d7819 */ /* 0x000fe4000001161d */
[----:B------:R-:W-:Y:S02]  /*66b0*/  PRMT R47, R124, 0x5432, R47 ;  /* 0x000054327c2f7816 */ /* 0x000fe4000000002f */
[----:B------:R-:W-:Y:S02]  /*66c0*/  PRMT R29, R122, 0x5432, R29 ;  /* 0x000054327a1d7816 */ /* 0x000fe4000000001d */
[----:B------:R-:W-:Y:S01]  /*66d0*/  SHF.R.U64 R41, R40, 0x10, R41 ;  /* 0x0000001028297819 */ /* 0x000fe20000001229 */
[----:B------:R-:W-:Y:S01]  /*66e0*/  IMAD.U32 R48, R47, 0x10000, RZ ;  /* 0x000100002f307824 */ /* 0x000fe200078e00ff */
[--C-:B------:R-:W-:Y:S01]  /*66f0*/  SHF.R.U64 R40, R42, 0x10, R43.reuse ;  /* 0x000000102a287819 */ /* 0x100fe2000000122b */
[----:B------:R-:W-:Y:S01]  /*6700*/  IMAD.U32 R50, R29, 0x10000, RZ ;  /* 0x000100001d327824 */ /* 0x000fe200078e00ff */
[----:B------:R-:W-:Y:S01]  /*6710*/  SHF.R.U32.HI R42, RZ, 0x10, R43 ;  /* 0x00000010ff2a7819 */ /* 0x000fe2000001162b */
[----:B------:R-:W-:Y:S01]  /*6720*/  FMUL.FTZ R51, R49, R48 ;  /* 0x0000003031337220 */ /* 0x000fe20000410000 */
[----:B-1----:R-:W-:-:S02]  /*6730*/  IMAD.U32 R43, R33, 0x10000, RZ ;  /* 0x00010000212b7824 */ /* 0x002fc400078e00ff */
[-C--:B------:R-:W-:Y:S01]  /*6740*/  FMUL.FTZ R49, R49, R50.reuse ;  /* 0x0000003231317220 */ /* 0x080fe20000410000 */
[----:B------:R-:W-:Y:S01]  /*6750*/  LOP3.LUT R47, R47, 0xffff0000, RZ, 0xc0, !PT ;  /* 0xffff00002f2f7812 */ /* 0x000fe200078ec0ff */
[C---:B------:R-:W-:Y:S02]  /*6760*/  FFMA.FTZ R51, R43.reuse, R50, -R51 ;  /* 0x000000322b337223 */ /* 0x040fe40000010833 */
[----:B------:R-:W-:Y:S01]  /*6770*/  FFMA.FTZ R49, R43, R48, R49 ;  /* 0x000000302b317223 */ /* 0x000fe20000010031 */
[----:B------:R-:W-:Y:S01]  /*6780*/  LOP3.LUT R43, R37, 0xffff0000, RZ, 0xc0, !PT ;  /* 0xffff0000252b7812 */ /* 0x000fe200078ec0ff */
[----:B------:R-:W-:Y:S01]  /*6790*/  IMAD.U32 R48, R39, 0x10000, RZ ;  /* 0x0001000027307824 */ /* 0x000fe200078e00ff */
[----:B------:R-:W-:Y:S02]  /*67a0*/  LOP3.LUT R29, R29, 0xffff0000, RZ, 0xc0, !PT ;  /* 0xffff00001d1d7812 */ /* 0x000fe400078ec0ff */
[----:B------:R-:W-:Y:S01]  /*67b0*/  LOP3.LUT R33, R33, 0xffff0000, RZ, 0xc0, !PT ;  /* 0xffff000021217812 */ /* 0x000fe200078ec0ff */
[C---:B------:R-:W-:Y:S01]  /*67c0*/  FMUL.FTZ R37, R43.reuse, R47 ;  /* 0x0000002f2b257220 */ /* 0x040fe20000410000 */
[--C-:B------:R-:W-:Y:S01]  /*67d0*/  SHF.R.U64 R30, R30, 0x10, R31.reuse ;  /* 0x000000101e1e7819 */ /* 0x100fe2000000121f */
[-C--:B------:R-:W-:Y:S01]  /*67e0*/  FMUL.FTZ R43, R43, R29.reuse ;  /* 0x0000001d2b2b7220 */ /* 0x080fe20000410000 */
[----:B------:R-:W-:Y:S01]  /*67f0*/  SHF.R.U32.HI R31, RZ, 0x10, R31 ;  /* 0x00000010ff1f7819 */ /* 0x000fe2000001161f */
[C---:B------:R-:W-:Y:S01]  /*6800*/  FFMA.FTZ R37, R33.reuse, R29, -R37 ;  /* 0x0000001d21257223 */ /* 0x040fe20000010825 */
[----:B------:R-:W-:Y:S01]  /*6810*/  PRMT R41, R124, 0x5410, R41 ;  /* 0x000054107c297816 */ /* 0x000fe20000000029 */
[----:B------:R-:W-:Y:S01]  /*6820*/  FFMA.FTZ R43, R33, R47, R43 ;  /* 0x0000002f212b7223 */ /* 0x000fe2000001002b */
[----:B------:R-:W-:Y:S01]  /*6830*/  PRMT R47, R123, 0x5432, R42 ;  /* 0x000054327b2f7816 */ /* 0x000fe2000000002a */
[----:B------:R-:W-:Y:S01]  /*6840*/  IMAD.U32 R33, R35, 0x10000, RZ ;  /* 0x0001000023217824 */ /* 0x000fe200078e00ff */
[----:B------:R-:W-:-:S02]  /*6850*/  PRMT R31, R121, 0x5432, R31 ;  /* 0x00005432791f7816 */ /* 0x000fc4000000001f */
[----:B------:R-:W-:Y:S01]  /*6860*/  PRMT R28, R122, 0x5410, R28 ;  /* 0x000054107a1c7816 */ /* 0x000fe2000000001c */
        /* <DEDUP_REMOVED lines=15> */
[----:B------:R-:W-:Y:S01]  /*6960*/  FMUL.FTZ R35, R48, R31 ;  /* 0x0000001f30237220 */ /* 0x000fe20000410000 */
[----:B------:R-:W-:Y:S01]  /*6970*/  IMAD.U32 R48, R28, 0x10000, RZ ;  /* 0x000100001c307824 */ /* 0x000fe200078e00ff */
[----:B------:R-:W-:Y:S01]  /*6980*/  F2FP.BF16.F32.PACK_AB R37, R37, R51 ;  /* 0x000000332525723e */ /* 0x000fe200000010ff */
        /* <DEDUP_REMOVED lines=14> */
[----:B------:R-:W-:Y:S01]  /*6a70*/  FMUL.FTZ R39, R36, R41 ;  /* 0x0000002924277220 */ /* 0x000fe20000410000 */
[C---:B------:R-:W-:Y:S01]  /*6a80*/  IMAD.U32 R28, R34.reuse, 0x10000, RZ ;  /* 0x00010000221c7824 */ /* 0x040fe200078e00ff */
[----:B------:R-:W-:Y:S02]  /*6a90*/  LOP3.LUT R34, R34, 0xffff0000, RZ, 0xc0, !PT ;  /* 0xffff000022227812 */ /* 0x000fe400078ec0ff */
[-C--:B------:R-:W-:Y:S01]  /*6aa0*/  FMUL.FTZ R36, R36, R35.reuse ;  /* 0x0000002324247220 */ /* 0x080fe20000410000 */
[C---:B------:R-:W-:Y:S01]  /*6ab0*/  FFMA.FTZ R39, R32.reuse, R35, -R39 ;  /* 0x0000002320277223 */ /* 0x040fe20000010827 */
[C---:B------:R-:W-:Y:S01]  /*6ac0*/  IMAD.U32 R35, R123.reuse, 0x10000, RZ ;  /* 0x000100007b237824 */ /* 0x040fe200078e00ff */
[----:B------:R-:W-:Y:S01]  /*6ad0*/  LOP3.LUT R123, R123, 0xffff0000, RZ, 0xc0, !PT ;  /* 0xffff00007b7b7812 */ /* 0x000fe200078ec0ff */
[----:B------:R-:W-:Y:S01]  /*6ae0*/  FFMA.FTZ R36, R32, R41, R36 ;  /* 0x0000002920247223 */ /* 0x000fe20000010024 */
[----:B------:R-:W-:-:S02]  /*6af0*/  IMAD.U32 R41, R121, 0x10000, RZ ;  /* 0x0001000079297824 */ /* 0x000fc400078e00ff */
[C---:B------:R-:W-:Y:S01]  /*6b00*/  FMUL.FTZ R53, R30.reuse, R35 ;  /* 0x000000231e357220 */ /* 0x040fe20000410000 */
[----:B------:R-:W-:Y:S01]  /*6b10*/  F2FP.BF16.F32.PACK_AB R43, R43, R49 ;  /* 0x000000312b2b723e */ /* 0x000fe200000010ff */
[-C--:B------:R-:W-:Y:S02]  /*6b20*/  FMUL.FTZ R30, R30, R41.reuse ;  /* 0x000000291e1e7220 */ /* 0x080fe40000410000 */
[----:B------:R-:W-:Y:S01]  /*6b30*/  FFMA.FTZ R32, R28, R41, -R53 ;  /* 0x000000291c207223 */ /* 0x000fe20000010835 */
[----:B------:R-:W-:Y:S01]  /*6b40*/  FMUL.FTZ R41, R38, R123 ;  /* 0x0000007b26297220 */ /* 0x000fe20000410000 */
[----:B------:R-:W-:Y:S01]  /*6b50*/  F2FP.BF16.F32.PACK_AB R29, R29, R33 ;  /* 0x000000211d1d723e */ /* 0x000fe200000010ff */
[----:B------:R-:W-:Y:S01]  /*6b60*/  FFMA.FTZ R30, R28, R35, R30 ;  /* 0x000000231c1e7223 */ /* 0x000fe2000001001e */
[----:B------:R-:W-:Y:S01]  /*6b70*/  LOP3.LUT R35, R121, 0xffff0000, RZ, 0xc0, !PT ;  /* 0xffff000079237812 */ /* 0x000fe200078ec0ff */
[----:B------:R-:W-:Y:S01]  /*6b80*/  IMAD.MOV.U32 R33, RZ, RZ, R37 ;  /* 0x000000ffff217224 */ /* 0x000fe200078e0025 */
[----:B------:R-:W-:Y:S01]  /*6b90*/  F2FP.BF16.F32.PACK_AB R50, R39, R50 ;  /* 0x000000322732723e */ /* 0x000fe200000010ff */
[----:B------:R-:W-:Y:S01]  /*6ba0*/  IMAD.MOV.U32 R37, RZ, RZ, R43 ;  /* 0x000000ffff257224 */ /* 0x000fe200078e002b */
[----:B------:R-:W-:Y:S01]  /*6bb0*/  F2FP.BF16.F32.PACK_AB R36, R36, R47 ;  /* 0x0000002f2424723e */ /* 0x000fe200000010ff */
[-C--:B------:R-:W-:Y:S01]  /*6bc0*/  FMUL.FTZ R38, R38, R35.reuse ;  /* 0x0000002326267220 */ /* 0x080fe20000410000 */
[----:B------:R-:W-:Y:S01]  /*6bd0*/  FFMA.FTZ R35, R34, R35, -R41 ;  /* 0x0000002322237223 */ /* 0x000fe20000010829 */
[----:B------:R-:W-:-:S02]  /*6be0*/  IMAD.MOV.U32 R39, RZ, RZ, R29 ;  /* 0x000000ffff277224 */ /* 0x000fc400078e001d */
[----:B------:R-:W-:Y:S02]  /*6bf0*/  FFMA.FTZ R123, R34, R123, R38 ;  /* 0x0000007b227b7223 */ /* 0x000fe40000010026 */
[----:B------:R-:W-:Y:S01]  /*6c00*/  F2FP.BF16.F32.PACK_AB R34, R35, R32 ;  /* 0x000000202322723e */ /* 0x000fe200000010ff */
[----:B------:R-:W-:Y:S02]  /*6c10*/  IMAD.MOV.U32 R32, RZ, RZ, R50 ;  /* 0x000000ffff207224 */ /* 0x000fe400078e0032 */
[----:B------:R-:W-:Y:S01]  /*6c20*/  F2FP.BF16.F32.PACK_AB R38, R123, R30 ;  /* 0x0000001e7b26723e */ /* 0x000fe200000010ff */
[----:B------:R-:W-:-:S07]  /*6c30*/  IMAD.MOV.U32 R35, RZ, RZ, R31 ;  /* 0x000000ffff237224 */ /* 0x000fce00078e001f */
.L_x_10797:
[----:B------:R-:W-:Y:S05]  /*6c40*/  BSYNC B1 ;  /* 0x0000000000017941 */ /* 0x000fea0003800000 */
.L_x_10796:
        /* <DEDUP_REMOVED lines=10> */
.L_x_10753:
[----:B------:R-:W-:-:S06]  /*6cf0*/  UISETP.NE.AND UP0, UPT, UR37, 0x3, UPT ;  /* 0x000000032500788c */ /* 0x000fcc000bf05270 */
[----:B------:R-:W-:-:S13]  /*6d00*/  PLOP3.LUT P3, PT, PT, PT, UP0, 0x80, 0x0 ;  /* 0x000000000000781c */ /* 0x000fda0003f6f008 */
[----:B------:R-:W-:Y:S05]  /*6d10*/  @!P3 BRA `(.L_x_10798) ;  /* 0x000000000004b947 */ /* 0x000fea0003800000 */
[----:B------:R-:W-:Y:S01]  /*6d20*/  BPT.TRAP 0x1 ;  /* 0x000000040000795c */ /* 0x000fe20000300000 */
.L_x_10798:
[----:B------:R-:W-:Y:S01]  /*6d30*/  IMAD R14, R17, 0x8, R2 ;  /* 0x00000008110e7824 */ /* 0x000fe200078e0202 */
[----:B------:R-:W-:Y:S01]  /*6d40*/  SHF.L.U32 R85, R156, 0x1f, RZ ;  /* 0x0000001f9c557819 */ /* 0x000fe200000006ff */
[----:B------:R-:W-:Y:S01]  /*6d50*/  IMAD R84, R25, -0x80, R24 ;  /* 0xffffff8019547824 */ /* 0x000fe200078e0218 */
[----:B------:R-:W-:Y:S02]  /*6d60*/  BSSY B1, `(.L_x_10799) ;  /* 0x0000004000017945 */ /* 0x000fe40003800000 */
[----:B------:R-:W0:Y:S02]  /*6d70*/  SYNCS.PHASECHK.TRANS64.TRYWAIT P4, [R14+URZ+0x2d890], R85 ;  /* 0x02d890550e0075a7 */ /* 0x000e24000808017f */
[----:B------:R-:W-:Y:S01]  /*6d80*/  VIMNMX R84, R84, 0x80, PT ;  /* 0x0000008054547848 */ /* 0x000fe20003fe0100 */
[----:B0-----:R-:W-:Y:S06]  /*6d90*/  @!P4 BRA `(.L_x_10800) ;  /* 0x000001e00090c947 */ /* 0x001fec0003800000 */
.L_x_11140:
[----:B------:R-:W-:Y:S05]  /*6da0*/  BSYNC B1 ;  /* 0x0000000000017941 */ /* 0x000fea0003800000 */
.L_x_10799:
        /* <DEDUP_REMOVED lines=20> */
.L_x_10760:
[----:B------:R-:W-:Y:S05]  /*6ef0*/  BSYNC B0 ;  /* 0x0000000000007941 */ /* 0x000fea0003800000 */
.L_x_10752:
        /* <DEDUP_REMOVED lines=17> */
.L_x_10802:
[----:B------:R-:W-:Y:S05]  /*7010*/  BSYNC B0 ;  /* 0x0000000000007941 */ /* 0x000fea0003800000 */
.L_x_10801:
[----:B------:R-:W2:Y:S01]  /*7020*/  SYNCS.PHASECHK.TRANS64.TRYWAIT P3, [R14+URZ+0x2d8b0], R85 ;  /* 0x02d8b0550e0075a7 */ /* 0x000ea2000806017f */
[----:B------:R-:W-:Y:S04]  /*7030*/  BSSY B0, `(.L_x_10803) ;  /* 0x0000002000007945 */ /* 0x000fe80003800000 */
[----:B--2---:R-:W-:Y:S05]  /*7040*/  @!P3 BRA `(.L_x_10804) ;  /* 0x000001dc00f8b947 */ /* 0x004fea0003800000 */
.L_x_11141:
[----:B------:R-:W-:Y:S05]  /*7050*/  BSYNC B0 ;  /* 0x0000000000007941 */ /* 0x000fea0003800000 */
.L_x_10803:
        /* <DEDUP_REMOVED lines=33> */
.L_x_10806:
[----:B------:R-:W-:Y:S05]  /*7270*/  BSYNC B0 ;  /* 0x0000000000007941 */ /* 0x000fea0003800000 */
.L_x_10805:
[----:B------:R-:W-:Y:S01]  /*7280*/  @!PT LDS RZ, [RZ] ;  /* 0x00000000fffff984 */ /* 0x000fe20000000800 */
[----:B------:R-:W-:Y:S01]  /*7290*/  @!PT LDS RZ, [RZ] ;  /* 0x00000000fffff984 */ /* 0x000fe20000000800 */
[----:B------:R-:W-:Y:S01]  /*72a0*/  @!PT LDS RZ, [RZ] ;  /* 0x00000000fffff984 */ /* 0x000fe20000000800 */
[----:B------:R-:W-:Y:S01]  /*72b0*/  @!PT LDS RZ, [RZ] ;  /* 0x00000000fffff984 */ /* 0x000fe20000000800 */
[----:B------:R4:W-:Y:S06]  /*72c0*/  MEMBAR.ALL.CTA ;  /* 0x0000000000007992 */ /* 0x0009ec0000008000 */
[----:B----4-:R-:W4:Y:S01]  /*72d0*/  FENCE.VIEW.ASYNC.S ;  /* 0x00000000000073c6 */ /* 0x010f220000000000 */
[----:B------:R-:W-:Y:S02]  /*72e0*/  VIADD R17, R17, 0x1 ;  /* 0x0000000111117836 */ /* 0x000fe40000000000 */
[----:B0-2---:R-:W-:Y:S01]  /*72f0*/  @!P4 VIADD R14, R14, 0x2d8c0 ;  /* 0x0002d8c00e0ec836 */ /* 0x005fe20000000000 */
[----:B----4-:R0:W-:Y:S02]  /*7300*/  BAR.SYNC.DEFER_BLOCKING R111, 0x80 ;  /* 0x0002006f0000751d */ /* 0x0101e40000010000 */
[----:B------:R-:W-:-:S02]  /*7310*/  ISETP.NE.AND P3, PT, R17, 0x2, PT ;  /* 0x000000021100780c */ /* 0x000fc40003f65270 */
[----:B------:R-:W-:Y:S02]  /*7320*/  @!P4 PRMT R14, RZ, 0x654, R14 ;  /* 0x00000654ff0ec816 */ /* 0x000fe4000000000e */
[----:B------:R-:W-:Y:S02]  /*7330*/  SEL R15, RZ, 0x1, P3 ;  /* 0x00000001ff0f7807 */ /* 0x000fe40001800000 */
[----:B------:R-:W-:Y:S02]  /*7340*/  SEL R17, R17, RZ, P3 ;  /* 0x000000ff11117207 */ /* 0x000fe40001800000 */
[----:B------:R-:W-:Y:S01]  /*7350*/  LOP3.LUT R156, R156, R15, RZ, 0x3c, !PT ;  /* 0x0000000f9c9c7212 */ /* 0x000fe200078e3cff */
[----:B------:R0:W-:Y:S01]  /*7360*/  @!P4 SYNCS.ARRIVE.TRANS64.RED.A1T0 RZ, [R14+URZ], RZ ;  /* 0x000000ff0effc9a7 */ /* 0x0001e2000810043f */
[----:B------:R-:W-:Y:S05]  /*7370*/  @P2 BRA `(.L_x_10807) ;  /* 0xffffffb800a42947 */ /* 0x000fea000383ffff */
[----:B-1-3--:R-:W1:Y:S01]  /*7380*/  S2R R28, SR_TID.X ;  /* 0x00000000001c7919 */ /* 0x00ae620000002100 */
[----:B------:R-:W-:Y:S02]  /*7390*/  PLOP3.LUT P0, PT, PT, PT, PT, 0x8, 0x0 ;  /* 0x000000000000781c */ /* 0x000fe40003f0e170 */
[----:B-1----:R-:W-:-:S04]  /*73a0*/  SHF.R.U32.HI R28, RZ, 0x7, R28 ;  /* 0x00000007ff1c7819 */ /* 0x002fc8000001161c */
[----:B------:R-:W-:-:S13]  /*73b0*/  ISETP.NE.AND P5, PT, R28, 0x1, PT ;  /* 0x000000011c00780c */ /* 0x000fda0003fa5270 */
[----:B------:R-:W-:Y:S06]  /*73c0*/  @!P5 BAR.ARV 0x9, 0x100 ;  /* 0x024400000000db1d */ /* 0x000fec0000002000 */
.L_x_10747:
[----:B------:R-:W2:Y:S01]  /*73d0*/  LDL R8, [R1+0x1c] ;  /* 0x00001c0001087983 */ /* 0x000ea20000100800 */
[----:B------:R-:W1:Y:S01]  /*73e0*/  LDC R0, c[0x0][0x448] ;  /* 0x00011200ff007b82 */ /* 0x000e620000000800 */
[----:B------:R-:W-:-:S07]  /*73f0*/  IADD3 R7, R139, 0x1, -R138 ;  /* 0x000000018b077810 */ /* 0x000fce0007ffe88a */
[----:B------:R-:W3:Y:S01]  /*7400*/  LDC.64 R4, c[0x0][0x9e0] ;  /* 0x00027800ff047b82 */ /* 0x000ee20000000a00 */
[----:B-1----:R-:W-:Y:S02]  /*7410*/  ISETP.NE.AND P1, PT, R0, 0x1, PT ;  /* 0x000000010000780c */ /* 0x002fe40003f25270 */
[----:B---3--:R-:W-:-:S11]  /*7420*/  ISETP.GE.AND P2, PT, R5, 0x1, PT ;  /* 0x000000010500780c */ /* 0x008fd60003f46270 */
[----:B------:R-:W1:Y:S08]  /*7430*/  @P1 LDC R3, c[0x0][0x44c] ;  /* 0x00011300ff031b82 */ /* 0x000e700000000800 */
[----:B------:R-:W3:Y:S01]  /*7440*/  @P1 LDC R6, c[0x0][0x450] ;  /* 0x00011400ff061b82 */ /* 0x000ee20000000800 */
[----:B--2---:R-:W-:-:S04]  /*7450*/  VIADD R0, R8, 0xbf ;  /* 0x000000bf08007836 */ /* 0x004fc80000000000 */
[----:B-1----:R-:W-:-:S05]  /*7460*/  @P1 IMAD.HI.U32 R3, R0, R3, RZ ;  /* 0x0000000300031227 */ /* 0x002fca00078e00ff */
[----:B---3--:R-:W-:-:S05]  /*7470*/  @P1 SHF.R.U32.HI R0, RZ, R6, R3 ;  /* 0x00000006ff001219 */ /* 0x008fca0000011603 */
[----:B------:R-:W-:Y:S01]  /*7480*/  IMAD.IADD R3, R7, 0x1, R0 ;  /* 0x0000000107037824 */ /* 0x000fe200078e0200 */
[----:B------:R-:W-:Y:S06]  /*7490*/  @P0 BRA `(.L_x_10808) ;  /* 0x00000000000c0947 */ /* 0x000fec0003800000 */
[----:B------:R-:W1:Y:S01]  /*74a0*/  FENCE.VIEW.ASYNC.G ;  /* 0x00000000000073c6 */ /* 0x000e620000000100 */
[----:B------:R-:W-:Y:S05]  /*74b0*/  WARPSYNC.ALL ;  /* 0x0000000000007948 */ /* 0x000fea0003800000 */
[----:B-1----:R-:W-:Y:S06]  /*74c0*/  BAR.ARV 0xc, 0x200 ;  /* 0x0308000000007b1d */ /* 0x002fec0000002000 */
.L_x_10808:
        /* <DEDUP_REMOVED lines=13> */
.L_x_10811:
[----:B------:R-:W-:-:S13]  /*75a0*/  ISETP.NE.AND P0, PT, R5, 0x1, PT ;  /* 0x000000010500780c */ /* 0x000fda0003f05270 */
[----:B------:R-:W1:Y:S02]  /*75b0*/  @P0 LDC.64 R6, c[0x0][0x9e8] ;  /* 0x00027a00ff060b82 */ /* 0x000e640000000a00 */
[----:B-1----:R-:W-:-:S05]  /*75c0*/  @P0 IMAD.HI.U32 R6, R0, R6, RZ ;  /* 0x0000000600060227 */ /* 0x002fca00078e00ff */
[----:B------:R-:W-:-:S07]  /*75d0*/  @P0 SHF.R.U32.HI R0, RZ, R7, R6 ;  /* 0x00000007ff000219 */ /* 0x000fce0000011606 */
.L_x_10812:
[----:B------:R-:W-:Y:S05]  /*75e0*/  BSYNC B0 ;  /* 0x0000000000007941 */ /* 0x000fea0003800000 */
.L_x_10810:
[----:B------:R-:W-:-:S05]  /*75f0*/  IMAD R3, R0, R5, R5 ;  /* 0x0000000500037224 */ /* 0x000fca00078e0205 */
[----:B------:R-:W-:-:S07]  /*7600*/  VIMNMX R4, R4, R3, PT ;  /* 0x0000000304047248 */ /* 0x000fce0003fe0100 */
.L_x_10809:
[----:B------:R-:W1:Y:S01]  /*7610*/  @P1 LDC R0, c[0x0][0x44c] ;  /* 0x00011300ff001b82 */ /* 0x000e620000000800 */
[----:B------:R-:W-:Y:S01]  /*7620*/  VIADD R4, R4, 0x7f ;  /* 0x0000007f04047836 */ /* 0x000fe20000000000 */
[----:B------:R-:W-:-:S04]  /*7630*/  ULDC UR4, c[0x0][0x9dc] ;  /* 0x0002770000047ab9 */ /* 0x000fc80000000800 */
[----:B------:R-:W-:Y:S02]  /*7640*/  SHF.R.S32.HI R3, RZ, 0x1f, R4 ;  /* 0x0000001fff037819 */ /* 0x000fe40000011404 */
[----:B------:R-:W2:Y:S02]  /*7650*/  @P1 LDC R7, c[0x0][0x450] ;  /* 0x00011400ff071b82 */ /* 0x000ea40000000800 */
[----:B------:R-:W-:-:S04]  /*7660*/  LEA.HI R3, R3, R4, RZ, 0x7 ;  /* 0x0000000403037211 */ /* 0x000fc800078f38ff */
[----:B------:R-:W-:-:S04]  /*7670*/  SHF.R.S32.HI R3, RZ, 0x7, R3 ;  /* 0x00000007ff037819 */ /* 0x000fc80000011403 */
[----:B------:R-:W-:Y:S01]  /*7680*/  VIMNMX R9, R112, R3, PT ;  /* 0x0000000370097248 */ /* 0x000fe20003fe0100 */
[----:B-1----:R-:W-:-:S04]  /*7690*/  @P1 IMAD.HI.U32 R6, R8, R0, RZ ;  /* 0x0000000008061227 */ /* 0x002fc800078e00ff */
[----:B------:R-:W-:Y:S01]  /*76a0*/  IMAD.MOV.U32 R0, RZ, RZ, R8 ;  /* 0x000000ffff007224 */ /* 0x000fe200078e0008 */
        /* <DEDUP_REMOVED lines=14> */
.L_x_10815:
[----:B------:R-:W-:-:S13]  /*7790*/  ISETP.NE.AND P0, PT, R5, 0x1, PT ;  /* 0x000000010500780c */ /* 0x000fda0003f05270 */
[----:B------:R-:W1:Y:S02]  /*77a0*/  @P0 LDC.64 R6, c[0x0][0x9e8] ;  /* 0x00027a00ff060b82 */ /* 0x000e640000000a00 */
[----:B-1----:R-:W-:-:S05]  /*77b0*/  @P0 IMAD.HI.U32 R4, R0, R6, RZ ;  /* 0x0000000600040227 */ /* 0x002fca00078e00ff */
[----:B------:R-:W-:-:S07]  /*77c0*/  @P0 SHF.R.U32.HI R0, RZ, R7, R4 ;  /* 0x00000007ff000219 */ /* 0x000fce0000011604 */
.L_x_10816:
[----:B------:R-:W-:Y:S05]  /*77d0*/  BSYNC B0 ;  /* 0x0000000000007941 */ /* 0x000fea0003800000 */
.L_x_10814:
[----:B------:R-:W-:-:S05]  /*77e0*/  IMAD R0, R0, R5, RZ ;  /* 0x0000000500007224 */ /* 0x000fca00078e02ff */
[----:B------:R-:W-:-:S07]  /*77f0*/  VIMNMX R3, R3, R0, !PT ;  /* 0x0000000003037248 */ /* 0x000fce0007fe0100 */
.L_x_10813:
        /* <DEDUP_REMOVED lines=14> */
[----:B------:R-:W1:Y:S01]  /*78e0*/  I2F.RP R3, R6 ;  /* 0x0000000600037306 */ /* 0x000e620000209400 */
[----:B------:R-:W-:Y:S02]  /*78f0*/  IABS R12, R8 ;  /* 0x00000008000c7213 */ /* 0x000fe40000000000 */
[----:B------:R-:W-:-:S05]  /*7900*/  IMAD.IADD R0, R0, 0x1, -R11 ;  /* 0x0000000100007824 */ /* 0x000fca00078e0a0b */
[----:B------:R-:W-:Y:S02]  /*7910*/  IABS R10, R0 ;  /* 0x00000000000a7213 */ /* 0x000fe40000000000 */
[----:B------:R-:W-:-:S04]  /*7920*/  LOP3.LUT R0, R0, R8, RZ, 0x3c, !PT ;  /* 0x0000000800007212 */ /* 0x000fc800078e3cff */
[----:B------:R-:W-:Y:S01]  /*7930*/  ISETP.GE.AND P2, PT, R0, RZ, PT ;  /* 0x000000ff0000720c */ /* 0x000fe20003f46270 */
[----:B-1----:R-:W1:Y:S02]  /*7940*/  MUFU.RCP R3, R3 ;  /* 0x0000000300037308 */ /* 0x002e640000001000 */
[----:B-1----:R-:W-:Y:S02]  /*7950*/  VIADD R4, R3, 0xffffffe ;  /* 0x0ffffffe03047836 */ /* 0x002fe40000000000 */
[----:B------:R-:W-:-:S04]  /*7960*/  IMAD.MOV R3, RZ, RZ, -R12 ;  /* 0x000000ffff037224 */ /* 0x000fc800078e0a0c */
[----:B------:R1:W2:Y:S02]  /*7970*/  F2I.FTZ.U32.TRUNC.NTZ R5, R4 ;  /* 0x0000000400057305 */ /* 0x0002a4000021f000 */
[----:B-1----:R-:W-:Y:S02]  /*7980*/  IMAD.MOV.U32 R4, RZ, RZ, RZ ;  /* 0x000000ffff047224 */ /* 0x002fe400078e00ff */
[----:B--2---:R-:W-:-:S04]  /*7990*/  IMAD.MOV R7, RZ, RZ, -R5 ;  /* 0x000000ffff077224 */ /* 0x004fc800078e0a05 */
        /* <DEDUP_REMOVED lines=14> */
.L_x_10818:
[----:B------:R-:W-:Y:S05]  /*7a80*/  BSYNC B0 ;  /* 0x0000000000007941 */ /* 0x000fea0003800000 */
.L_x_10817:
        /* <DEDUP_REMOVED lines=28> */
[----:B--2---:R-:W-:-:S05]  /*7c50*/  IMAD R0, R0, R88, R11 ;  /* 0x0000005800007224 */ /* 0x004fca00078e020b */
[----:B------:R0:W-:Y:S01]  /*7c60*/  STL [R1+0x48], R0 ;  /* 0x0000480001007387 */ /* 0x0001e20000100800 */
[----:B------:R-:W-:-:S04]  /*7c70*/  VIADDMNMX R88, R0, R88, R9, PT ;  /* 0x0000005800587246 */ /* 0x000fc80003800109 */
[----:B------:R-:W-:-:S13]  /*7c80*/  ISETP.GT.AND P1, PT, R88, R0, PT ;  /* 0x000000005800720c */ /* 0x000fda0003f24270 */
[----:B0-----:R-:W-:Y:S05]  /*7c90*/  @!P1 BRA `(.L_x_10819) ;  /* 0x0000011400989947 */ /* 0x001fea0003800000 */
[----:B------:R-:W0:Y:S01]  /*7ca0*/  S2R R0, SR_TID.X ;  /* 0x0000000000007919 */ /* 0x000e220000002100 */
[----:B------:R-:W-:Y:S01]  /*7cb0*/  UMOV UR4, 0xffffffff ;  /* 0xffffffff00047882 */ /* 0x000fe20000000000 */
[----:B0-----:R-:W-:-:S05]  /*7cc0*/  VIADD R45, R0, 0xffffff80 ;  /* 0xffffff80002d7836 */ /* 0x001fca0000000000 */
[----:B------:R-:W-:-:S04]  /*7cd0*/  SHF.R.S32.HI R52, RZ, 0x1f, R45 ;  /* 0x0000001fff347819 */ /* 0x000fc8000001142d */
[----:B------:R-:W-:-:S04]  /*7ce0*/  LEA.HI R13, R52, R45, RZ, 0x7 ;  /* 0x0000002d340d7211 */ /* 0x000fc800078f38ff */
[----:B------:R-:W-:Y:S01]  /*7cf0*/  SHF.R.S32.HI R13, RZ, 0x7, R13 ;  /* 0x00000007ff0d7819 */ /* 0x000fe2000001140d */
[----:B------:R-:W-:Y:S06]  /*7d00*/  BRA.DIV UR4, `(.L_x_10820) ;  /* 0x000001d204dc7947 */ /* 0x000fec000b800000 */
[----:B------:R0:W1:Y:S02]  /*7d10*/  SHFL.IDX PT, R157, R13, RZ, 0x1f ;  /* 0x00001fff0d9d7589 */ /* 0x00006400000e0000 */
.L_x_11144:
[----:B-1----:R-:W-:Y:S01]  /*7d20*/  IMAD.HI R0, R157, 0x55555556, RZ ;  /* 0x555555569d007827 */ /* 0x002fe200078e02ff */
[----:B------:R-:W-:Y:S03]  /*7d30*/  BSSY B6, `(.L_x_10821) ;  /* 0x000001f000067945 */ /* 0x000fe60003800000 */
[----:B------:R-:W-:Y:S01]  /*7d40*/  VIADD R3, R2, 0x21800 ;  /* 0x0002180002037836 */ /* 0x000fe20000000000 */
[----:B------:R-:W-:-:S04]  /*7d50*/  LEA.HI R0, R0, R0, RZ, 0x1 ;  /* 0x0000000000007211 */ /* 0x000fc800078f08ff */
[----:B------:R-:W-:Y:S01]  /*7d60*/  LOP3.LUT P0, RZ, R3, 0x3ff, RZ, 0xc0, !PT ;  /* 0x000003ff03ff7812 */ /* 0x000fe2000780c0ff */
[----:B------:R-:W-:-:S04]  /*7d70*/  IMAD R4, R0, -0x3, R157 ;  /* 0xfffffffd00047824 */ /* 0x000fc800078e029d */
[----:B------:R-:W-:Y:S01]  /*7d80*/  IMAD R0, R4, 0x1000, R2 ;  /* 0x0000100004007824 */ /* 0x000fe200078e0202 */
[----:B------:R1:W-:Y:S03]  /*7d90*/  STL [R1+0x28], R4 ;  /* 0x0000280401007387 */ /* 0x0003e60000100800 */
[----:B------:R-:W-:-:S05]  /*7da0*/  VIADD R0, R0, 0xc400 ;  /* 0x0000c40000007836 */ /* 0x000fca0000000000 */
[----:B------:R-:W-:Y:S01]  /*7db0*/  SHF.R.U32.HI R0, RZ, 0x4, R0 ;  /* 0x00000004ff007819 */ /* 0x000fe20000011600 */
[----:B-1----:R-:W-:-:S03]  /*7dc0*/  IMAD R4, R4, 0x2000, R3 ;  /* 0x0000200004047824 */ /* 0x002fc600078e0203 */
[----:B------:R-:W-:Y:S02]  /*7dd0*/  LOP3.LUT R44, R0, 0x3fff, RZ, 0xc0, !PT ;  /* 0x00003fff002c7812 */ /* 0x000fe400078ec0ff */
[----:B------:R-:W-:-:S04]  /*7de0*/  SHF.R.U32.HI R4, RZ, 0x4, R4 ;  /* 0x00000004ff047819 */ /* 0x000fc80000011604 */
[----:B------:R-:W-:-:S05]  /*7df0*/  LOP3.LUT R3, R4, 0x3fff, RZ, 0xc0, !PT ;  /* 0x00003fff04037812 */ /* 0x000fca00078ec0ff */
[----:B------:R1:W-:Y:S01]  /*7e00*/  STL [R1+0x3c], R3 ;  /* 0x00003c0301007387 */ /* 0x0003e20000100800 */
[----:B------:R-:W-:Y:S05]  /*7e10*/  @!P0 BRA `(.L_x_10822) ;  /* 0x0000000000408947 */ /* 0x000fea0003800000 */
[----:B------:R-:W-:Y:S01]  /*7e20*/  MOV R14, 0x0 ;  /* 0x00000000000e7802 */ /* 0x000fe20000000f00 */
[----:B------:R-:W-:Y:S01]  /*7e30*/  ULDC.64 UR4, c[0x4][0x1b8] ;  /* 0x01006e0000047ab9 */ /* 0x000fe20000000a00 */
[----:B------:R-:W-:Y:S01]  /*7e40*/  ULDC.64 UR6, c[0x4][0x1c0] ;  /* 0x0100700000067ab9 */ /* 0x000fe20000000a00 */
[----:B------:R-:W-:Y:S02]  /*7e50*/  IMAD.U32 R4, RZ, RZ, UR4 ;  /* 0x00000004ff047e24 */ /* 0x000fe4000f8e00ff */
[----:B------:R-:W-:Y:S01]  /*7e60*/  IMAD.U32 R5, RZ, RZ, UR5 ;  /* 0x00000005ff057e24 */ /* 0x000fe2000f8e00ff */
[----:B------:R-:W2:Y:S01]  /*7e70*/  LDC.64 R14, c[0x4][R14] ;  /* 0x010000000e0e7b82 */ /* 0x000ea20000000a00 */
[----:B------:R-:W-:Y:S01]  /*7e80*/  ULDC.64 UR4, c[0x4][0x28] ;  /* 0x01000a0000047ab9 */ /* 0x000fe20000000a00 */
        /* <DEDUP_REMOVED lines=8> */
[----:B-12--5:R-:W-:Y:S05]  /*7f10*/  CALL.ABS.NOINC R14 ;  /* 0x000000000e007343 */ /* 0x026fea0003c00000 */
.L_x_10822:
[----:B------:R-:W-:Y:S05]  /*7f20*/  BSYNC B6 ;  /* 0x0000000000067941 */ /* 0x000fea0003800000 */
.L_x_10821:
[----:B------:R-:W-:Y:S02]  /*7f30*/  ULDC UR4, c[0x0][0x3f4] ;  /* 0x0000fd0000047ab9 */ /* 0x000fe40000000800 */
[----:B------:R-:W-:-:S13]  /*7f40*/  ISETP.LT.AND P0, PT, RZ, UR4, PT ;  /* 0x00000004ff007c0c */ /* 0x000fda000bf01270 */
[----:B------:R-:W-:Y:S05]  /*7f50*/  @P0 BRA `(.L_x_10823) ;  /* 0x0000000000400947 */ /* 0x000fea0003800000 */
[----:B------:R-:W2:Y:S02]  /*7f60*/  LDL R20, [R1+0x5c] ;  /* 0x00005c0001147983 */ /* 0x000ea40000100800 */
[----:B--2---:R-:W-:-:S04]  /*7f70*/  LEA.HI R0, R20, R20, RZ, 0x1 ;  /* 0x0000001414007211 */ /* 0x004fc800078f08ff */
[----:B------:R-:W-:-:S05]  /*7f80*/  LOP3.LUT R0, R0, 0xfffffffe, RZ, 0xc0, !PT ;  /* 0xfffffffe00007812 */ /* 0x000fca00078ec0ff */
[----:B------:R-:W-:-:S05]  /*7f90*/  IMAD.IADD R0, R20, 0x1, -R0 ;  /* 0x0000000114007824 */ /* 0x000fca00078e0a00 */
[----:B-1----:R-:W-:-:S04]  /*7fa0*/  SHF.L.U32 R3, R0, 0x1f, RZ ;  /* 0x0000001f00037819 */ /* 0x002fc800000006ff */
[----:B------:R1:W2:Y:S03]  /*7fb0*/  SYNCS.PHASECHK.TRANS64.TRYWAIT P0, [R2+URZ+0x2d800], R3 ;  /* 0x02d80003020075a7 */ /* 0x0002a6000800017f */
[----:B--2---:R-:W-:Y:S05]  /*7fc0*/  @!P0 NANOSLEEP.SYNCS 0x989680 ;  /* 0x009896800000895d */ /* 0x004fea0003900000 */
[----:B------:R-:W2:Y:S01]  /*7fd0*/  @!P0 SYNCS.PHASECHK.TRANS64 P0, [R2+URZ+0x2d800], R3 ;  /* 0x02d80003020085a7 */ /* 0x000ea2000800007f */
[----:B------:R-:W-:Y:S04]  /*7fe0*/  BSSY B0, `(.L_x_10824) ;  /* 0x0000006000007945 */ /* 0x000fe80003800000 */
[----:B--2---:R-:W-:Y:S05]  /*7ff0*/  @P0 BRA `(.L_x_10825) ;  /* 0x0000000000100947 */ /* 0x004fea0003800000 */
.L_x_10826:
[----:B--2---:R2:W3:Y:S02]  /*8000*/  SYNCS.PHASECHK.TRANS64.TRYWAIT P0, [R2+URZ+0x2d800], R3 ;  /* 0x02d80003020075a7 */ /* 0x0044e4000800017f */
[----:B---3--:R-:W-:Y:S05]  /*8010*/  @!P0 NANOSLEEP.SYNCS 0x989680 ;  /* 0x009896800000895d */ /* 0x008fea0003900000 */
[----:B------:R-:W3:Y:S02]  /*8020*/  @!P0 SYNCS.PHASECHK.TRANS64 P0, [R2+URZ+0x2d800], R3 ;  /* 0x02d80003020085a7 */ /* 0x000ee4000800007f */
[----:B---3--:R-:W-:Y:S05]  /*8030*/  @!P0 BRA `(.L_x_10826) ;  /* 0xfffffffc00f08947 */ /* 0x008fea000383ffff */
.L_x_10825:
[----:B------:R-:W-:Y:S05]  /*8040*/  BSYNC B0 ;  /* 0x0000000000007941 */ /* 0x000fea0003800000 */
.L_x_10824:
[----:B------:R-:W-:Y:S05]  /*8050*/  BRA `(.L_x_10827) ;  /* 0x00000040008c7947 */ /* 0x000fea0003800000 */
.L_x_10823:
[----:B------:R-:W-:Y:S01]  /*8060*/  ULOP3.LUT UP0, URZ, UR38, 0x1bf, URZ, 0xc0, !UPT ;  /* 0x000001bf263f7892 */ /* 0x000fe2000f80c03f */
[----:B-----5:R-:W-:Y:S01]  /*8070*/  SHF.R.S32.HI R0, RZ, 0x1f, R106 ;  /* 0x0000001fff007819 */ /* 0x020fe2000001146a */
[----:B------:R-:W-:Y:S01]  /*8080*/  ULDC.64 UR4, c[0x0][0x3f8] ;  /* 0x0000fe0000047ab9 */ /* 0x000fe20000000a00 */
[----:B------:R-:W-:Y:S01]  /*8090*/  ULDC.64 UR6, c[0x0][0x408] ;  /* 0x0001020000067ab9 */ /* 0x000fe20000000a00 */
[----:B------:R-:W-:Y:S02]  /*80a0*/  IMAD.WIDE.U32 R24, R106, UR4, RZ ;  /* 0x000000046a187c25 */ /* 0x000fe4000f8e00ff */
[----:B------:R-:W-:Y:S02]  /*80b0*/  PLOP3.LUT P0, PT, PT, PT, UP0, 0x80, 0x0 ;  /* 0x000000000000781c */ /* 0x000fe40003f0f008 */
[C---:B-1----:R-:W-:Y:S02]  /*80c0*/  IMAD R3, R0.reuse, UR4, RZ ;  /* 0x0000000400037c24 */ /* 0x042fe4000f8e02ff */
        /* <DEDUP_REMOVED lines=23> */
.L_x_10828:
[----:B------:R-:W2:Y:S01]  /*8240*/  LDL R20, [R1+0x1c] ;  /* 0x00001c0001147983 */ /* 0x000ea20000100800 */
[----:B------:R-:W-:Y:S01]  /*8250*/  ULDC.U8 UR4, c[0x0][0x410] ;  /* 0x0001040000047ab9 */ /* 0x000fe20000000000 */
[----:B------:R-:W-:Y:S01]  /*8260*/  BSSY B0, `(.L_x_10829) ;  /* 0x00003fa000007945 */ /* 0x000fe20003800000 */
[----:B------:R-:W-:Y:S01]  /*8270*/  ISETP.NE.AND P0, PT, RZ, UR4, PT ;  /* 0x00000004ff007c0c */ /* 0x000fe2000bf05270 */
[----:B--2---:R-:W-:-:S12]  /*8280*/  IMAD.IADD R10, R136, 0x1, R20 ;  /* 0x00000001880a7824 */ /* 0x004fd800078e0214 */
[----:B------:R-:W-:Y:S05]  /*8290*/  @!P0 BRA `(.L_x_10830) ;  /* 0x0000001c00e48947 */ /* 0x000fea0003800000 */
[----:B------:R-:W1:Y:S01]  /*82a0*/  LDC R7, c[0x0][0x448] ;  /* 0x00011200ff077b82 */ /* 0x000e620000000800 */
[----:B------:R-:W-:Y:S01]  /*82b0*/  ULDC.64 UR4, c[0x0][0x3f8] ;  /* 0x0000fe0000047ab9 */ /* 0x000fe20000000a00 */
[----:B------:R-:W-:Y:S01]  /*82c0*/  ULDC.64 UR6, c[0x0][0x408] ;  /* 0x0001020000067ab9 */ /* 0x000fe20000000a00 */
[----:B------:R-:W-:Y:S02]  /*82d0*/  IMAD.MOV.U32 R4, RZ, RZ, R24 ;  /* 0x000000ffff047224 */ /* 0x000fe400078e0018 */
[----:B------:R-:W-:Y:S02]  /*82e0*/  IMAD.MOV.U32 R8, RZ, RZ, R106 ;  /* 0x000000ffff087224 */ /* 0x000fe400078e006a */
[----:B------:R-:W-:Y:S01]  /*82f0*/  IMAD.MOV.U32 R9, RZ, RZ, R29 ;  /* 0x000000ffff097224 */ /* 0x000fe200078e001d */
[----:B-1----:R-:W-:-:S13]  /*8300*/  ISETP.NE.AND P0, PT, R7, 0x1, PT ;  /* 0x000000010700780c */ /* 0x002fda0003f05270 */
[----:B------:R-:W1:Y:S08]  /*8310*/  @P0 LDC R3, c[0x0][0x44c] ;  /* 0x00011300ff030b82 */ /* 0x000e700000000800 */
[----:B------:R-:W2:Y:S01]  /*8320*/  @P0 LDC R5, c[0x0][0x450] ;  /* 0x00011400ff050b82 */ /* 0x000ea20000000800 */
[----:B-1----:R-:W-:-:S04]  /*8330*/  @P0 IMAD.HI.U32 R0, R10, R3, RZ ;  /* 0x000000030a000227 */ /* 0x002fc800078e00ff */
[----:B------:R-:W-:Y:S01]  /*8340*/  IMAD.MOV.U32 R3, RZ, RZ, R10 ;  /* 0x000000ffff037224 */ /* 0x000fe200078e000a */
[----:B--2---:R-:W-:Y:S01]  /*8350*/  @P0 SHF.R.U32.HI R3, RZ, R5, R0 ;  /* 0x00000005ff030219 */ /* 0x004fe20000011600 */
[----:B------:R-:W-:-:S03]  /*8360*/  IMAD.MOV.U32 R5, RZ, RZ, R27 ;  /* 0x000000ffff057224 */ /* 0x000fc600078e001b */
[----:B------:R-:W-:Y:S01]  /*8370*/  SHF.R.S32.HI R0, RZ, 0x1f, R3 ;  /* 0x0000001fff007819 */ /* 0x000fe20000011403 */
[----:B------:R-:W-:-:S04]  /*8380*/  IMAD.WIDE.U32 R4, R3, UR4, R4 ;  /* 0x0000000403047c25 */ /* 0x000fc8000f8e0004 */
[C---:B------:R-:W-:Y:S02]  /*8390*/  IMAD R6, R0.reuse, UR4, RZ ;  /* 0x0000000400067c24 */ /* 0x040fe4000f8e02ff */
[----:B------:R-:W-:Y:S02]  /*83a0*/  IMAD R0, R0, UR6, RZ ;  /* 0x0000000600007c24 */ /* 0x000fe4000f8e02ff */
[C---:B0-----:R-:W-:Y:S01]  /*83b0*/  IMAD R13, R3.reuse, UR5, R6 ;  /* 0x00000005030d7c24 */ /* 0x041fe2000f8e0206 */
        /* <DEDUP_REMOVED lines=13> */
[----:B------:R-:W2:Y:S04]  /*8490*/  SHFL.IDX PT, R6, R6, RZ, 0x1e1f ;  /* 0x001e1fff06067589 */ /* 0x000ea800000e0000 */
[----:B------:R-:W3:Y:S04]  /*84a0*/  SHFL.IDX PT, R0, R0, RZ, 0x1e1f ;  /* 0x001e1fff00007589 */ /* 0x000ee800000e0000 */
[----:B0-----:R-:W4:Y:S02]  /*84b0*/  SHFL.IDX PT, R39, R39, RZ, 0x1e1f ;  /* 0x001e1fff27277589 */ /* 0x001f2400000e0000 */
.L_x_11150:
[----:B------:R-:W5:Y:S01]  /*84c0*/  LDL R58, [R1+0x5c] ;  /* 0x00005c00013a7983 */ /* 0x000f620000100800 */
[----:B------:R-:W-:Y:S01]  /*84d0*/  IMAD R4, R138, R7, RZ ;  /* 0x000000078a047224 */ /* 0x000fe200078e02ff */
[----:B------:R-:W-:Y:S01]  /*84e0*/  BSSY B1, `(.L_x_10832) ;  /* 0x0000060000017945 */ /* 0x000fe20003800000 */
[----:B------:R-:W-:Y:S02]  /*84f0*/  CS2R R34, SRZ ;  /* 0x0000000000227805 */ /* 0x000fe4000001ff00 */
[----:B------:R-:W-:Y:S01]  /*8500*/  CS2R R30, SRZ ;  /* 0x00000000001e7805 */ /* 0x000fe2000001ff00 */
[----:B------:R-:W-:Y:S01]  /*8510*/  IMAD R73, R73, -0xc0, R4 ;  /* 0xffffff4049497824 */ /* 0x000fe200078e0204 */
[----:B------:R-:W-:Y:S02]  /*8520*/  ISETP.GE.AND P1, PT, R10, R4, PT ;  /* 0x000000040a00720c */ /* 0x000fe40003f26270 */
[----:B------:R-:W-:Y:S02]  /*8530*/  CS2R R26, SRZ ;  /* 0x00000000001a7805 */ /* 0x000fe4000001ff00 */
        /* <DEDUP_REMOVED lines=18> */
[----:B------:R-:W4:Y:S04]  /*8660*/  LDL.64 R54, [R1] ;  /* 0x0000000001367983 */ /* 0x000f280000100a00 */
        /* <DEDUP_REMOVED lines=10> */
[C---:B--2---:R-:W-:Y:S01]  /*8710*/  ISETP.GE.AND P4, PT, R5.reuse, UR4, PT ;  /* 0x0000000405007c0c */ /* 0x044fe2000bf86270 */
[----:B------:R-:W-:Y:S01]  /*8720*/  IMAD.SHL.U32 R8, R5, 0x2, RZ ;  /* 0x0000000205087824 */ /* 0x000fe200078e00ff */
[----:B------:R-:W-:Y:S02]  /*8730*/  SHF.R.S32.HI R4, RZ, 0x1f, R5 ;  /* 0x0000001fff047819 */ /* 0x000fe40000011405 */
[----:B---3--:R-:W-:Y:S02]  /*8740*/  ISETP.GE.AND P3, PT, R41, UR4, PT ;  /* 0x0000000429007c0c */ /* 0x008fe4000bf66270 */
[----:B------:R-:W-:-:S07]  /*8750*/  SHF.L.U64.HI R7, R5, 0x1, R4 ;  /* 0x0000000105077819 */ /* 0x000fce0000010204 */
[-C--:B------:R-:W-:Y:S02]  /*8760*/  @!P4 IADD3 R4, P1, R6, R8.reuse, RZ ;  /* 0x000000080604c210 */ /* 0x080fe40007f3e0ff */
[----:B----4-:R-:W-:Y:S01]  /*8770*/  @!P4 IADD3 R8, P2, R39, R8, RZ ;  /* 0x000000082708c210 */ /* 0x010fe20007f5e0ff */
[----:B------:R-:W-:-:S04]  /*8780*/  IMAD.SHL.U32 R48, R41, 0x2, RZ ;  /* 0x0000000229307824 */ /* 0x000fc800078e00ff */
[--C-:B------:R-:W-:Y:S01]  /*8790*/  @!P4 IMAD.X R9, R0, 0x1, R7.reuse, P2 ;  /* 0x000000010009c824 */ /* 0x100fe200010e0607 */
[C---:B------:R-:W-:Y:S01]  /*87a0*/  ISETP.GE.AND P2, PT, R40.reuse, UR4, PT ;  /* 0x0000000428007c0c */ /* 0x040fe2000bf46270 */
[----:B-1----:R-:W-:Y:S01]  /*87b0*/  @!P4 IMAD.X R5, R3, 0x1, R7, P1 ;  /* 0x000000010305c824 */ /* 0x002fe200008e0607 */
[----:B------:R-:W-:Y:S01]  /*87c0*/  SHF.R.S32.HI R7, RZ, 0x1f, R41 ;  /* 0x0000001fff077819 */ /* 0x000fe20000011429 */
[----:B------:R-:W-:Y:S01]  /*87d0*/  IMAD.SHL.U32 R42, R40, 0x2, RZ ;  /* 0x00000002282a7824 */ /* 0x000fe200078e00ff */
[----:B------:R-:W5:Y:S01]  /*87e0*/  @!P4 LD.E.64 R30, desc[UR40][R8.64] ;  /* 0x00000028081ec980 */ /* 0x000f62000c101b00 */
[----:B------:R-:W-:Y:S02]  /*87f0*/  ISETP.GE.AND P1, PT, R38, UR4, PT ;  /* 0x0000000426007c0c */ /* 0x000fe4000bf26270 */
[----:B------:R-:W-:Y:S01]  /*8800*/  SHF.L.U64.HI R7, R41, 0x1, R7 ;  /* 0x0000000129077819 */ /* 0x000fe20000010207 */
[----:B------:R0:W5:Y:S01]  /*8810*/  @!P4 LD.E.64 R32, desc[UR40][R4.64] ;  /* 0x000000280420c980 */ /* 0x000162000c101b00 */
[----:B------:R-:W-:-:S02]  /*8820*/  @!P3 IADD3 R50, P5, R6, R48, RZ ;  /* 0x000000300632b210 */ /* 0x000fc40007fbe0ff */
[----:B------:R-:W-:Y:S02]  /*8830*/  @!P3 IADD3 R48, P4, R39, R48, RZ ;  /* 0x000000302730b210 */ /* 0x000fe40007f9e0ff */
[----:B------:R-:W-:Y:S01]  /*8840*/  SHF.R.S32.HI R11, RZ, 0x1f, R40 ;  /* 0x0000001fff0b7819 */ /* 0x000fe20000011428 */
[--C-:B------:R-:W-:Y:S01]  /*8850*/  @!P3 IMAD.X R51, R3, 0x1, R7.reuse, P5 ;  /* 0x000000010333b824 */ /* 0x100fe200028e0607 */
[-C--:B------:R-:W-:Y:S01]  /*8860*/  @!P2 IADD3 R46, P5, R6, R42.reuse, RZ ;  /* 0x0000002a062ea210 */ /* 0x080fe20007fbe0ff */
[----:B------:R-:W-:Y:S01]  /*8870*/  @!P3 IMAD.X R49, R0, 0x1, R7, P4 ;  /* 0x000000010031b824 */ /* 0x000fe200020e0607 */
[----:B------:R-:W-:Y:S01]  /*8880*/  SHF.L.U64.HI R11, R40, 0x1, R11 ;  /* 0x00000001280b7819 */ /* 0x000fe2000001020b */
[----:B0-----:R-:W-:Y:S01]  /*8890*/  IMAD.SHL.U32 R4, R38, 0x2, RZ ;  /* 0x0000000226047824 */ /* 0x001fe200078e00ff */
[----:B------:R-:W-:Y:S01]  /*88a0*/  @!P2 IADD3 R42, P4, R39, R42, RZ ;  /* 0x0000002a272aa210 */ /* 0x000fe20007f9e0ff */
[----:B------:R-:W5:Y:S01]  /*88b0*/  @!P3 LD.E.64 R28, desc[UR40][R50.64] ;  /* 0x00000028321cb980 */ /* 0x000f62000c101b00 */
[----:B------:R-:W-:Y:S01]  /*88c0*/  SHF.R.S32.HI R10, RZ, 0x1f, R38 ;  /* 0x0000001fff0a7819 */ /* 0x000fe20000011426 */
[----:B------:R-:W-:-:S02]  /*88d0*/  @!P2 IMAD.X R47, R3, 0x1, R11, P5 ;  /* 0x00000001032fa824 */ /* 0x000fc400028e060b */
[----:B------:R-:W-:Y:S01]  /*88e0*/  @!P2 IMAD.X R43, R0, 0x1, R11, P4 ;  /* 0x00000001002ba824 */ /* 0x000fe200020e060b */
[----:B------:R-:W-:Y:S01]  /*88f0*/  SHF.L.U64.HI R10, R38, 0x1, R10 ;  /* 0x00000001260a7819 */ /* 0x000fe2000001020a */
[----:B------:R-:W5:Y:S01]  /*8900*/  @!P3 LD.E.64 R26, desc[UR40][R48.64] ;  /* 0x00000028301ab980 */ /* 0x000f62000c101b00 */
[-C--:B------:R-:W-:Y:S02]  /*8910*/  @!P1 IADD3 R40, P4, R6, R4.reuse, RZ ;  /* 0x0000000406289210 */ /* 0x080fe40007f9e0ff */
[----:B------:R-:W-:Y:S01]  /*8920*/  ISETP.GE.AND P5, PT, R54, UR4, PT ;  /* 0x0000000436007c0c */ /* 0x000fe2000bfa6270 */
[----:B------:R-:W5:Y:S02]  /*8930*/  @!P2 LD.E.64 R24, desc[UR40][R46.64] ;  /* 0x000000282e18a980 */ /* 0x000f64000c101b00 */
[--C-:B------:R-:W-:Y:S01]  /*8940*/  @!P1 IMAD.X R41, R3, 0x1, R10.reuse, P4 ;  /* 0x0000000103299824 */ /* 0x100fe200020e060a */
[----:B------:R-:W-:Y:S01]  /*8950*/  @!P1 IADD3 R4, P4, R39, R4, RZ ;  /* 0x0000000427049210 */ /* 0x000fe20007f9e0ff */
[----:B------:R-:W-:Y:S01]  /*8960*/  IMAD.SHL.U32 R38, R12, 0x2, RZ ;  /* 0x000000020c267824 */ /* 0x000fe200078e00ff */
[----:B------:R-:W5:Y:S03]  /*8970*/  @!P2 LD.E.64 R20, desc[UR40][R42.64] ;  /* 0x000000282a14a980 */ /* 0x000f66000c101b00 */
[----:B------:R-:W-:Y:S01]  /*8980*/  @!P1 IMAD.X R5, R0, 0x1, R10, P4 ;  /* 0x0000000100059824 */ /* 0x000fe200020e060a */
[----:B------:R-:W-:Y:S01]  /*8990*/  ISETP.GE.AND P4, PT, R12, UR4, PT ;  /* 0x000000040c007c0c */ /* 0x000fe2000bf86270 */
[----:B------:R-:W5:Y:S02]  /*89a0*/  @!P1 LD.E.64 R14, desc[UR40][R40.64] ;  /* 0x00000028280e9980 */ /* 0x000f64000c101b00 */
[----:B------:R-:W-:-:S02]  /*89b0*/  @!P5 IMAD.MOV.U32 R7, RZ, RZ, R3 ;  /* 0x000000ffff07d224 */ /* 0x000fc400078e0003 */
[----:B------:R-:W-:Y:S02]  /*89c0*/  @!P5 IMAD.MOV.U32 R8, RZ, RZ, R39 ;  /* 0x000000ffff08d224 */ /* 0x000fe400078e0027 */
[----:B------:R-:W-:Y:S02]  /*89d0*/  @!P5 IMAD.MOV.U32 R9, RZ, RZ, R0 ;  /* 0x000000ffff09d224 */ /* 0x000fe400078e0000 */
        /* <DEDUP_REMOVED lines=9> */
[----:B0-----:R-:W-:Y:S02]  /*8a70*/  CS2R R10, SRZ ;  /* 0x00000000000a7805 */ /* 0x001fe4000001ff00 */
[----:B-1----:R-:W-:Y:S01]  /*8a80*/  CS2R R8, SRZ ;  /* 0x0000000000087805 */ /* 0x002fe2000001ff00 */
[----:B------:R-:W-:Y:S01]  /*8a90*/  @!P4 IMAD.X R39, R0, 0x1, R12, P5 ;  /* 0x000000010027c824 */ /* 0x000fe200028e060c */
[----:B------:R-:W-:Y:S02]  /*8aa0*/  CS2R R12, SRZ ;  /* 0x00000000000c7805 */ /* 0x000fe4000001ff00 */
[----:B------:R0:W5:Y:S04]  /*8ab0*/  @!P4 LD.E.64 R10, desc[UR40][R6.64] ;  /* 0x00000028060ac980 */ /* 0x000168000c101b00 */
[----:B------:R0:W5:Y:S04]  /*8ac0*/  @!P4 LD.E.64 R8, desc[UR40][R38.64] ;  /* 0x000000282608c980 */ /* 0x000168000c101b00 */
[----:B------:R0:W5:Y:S02]  /*8ad0*/  @!P1 LD.E.64 R12, desc[UR40][R4.64] ;  /* 0x00000028040c9980 */ /* 0x000164000c101b00 */
.L_x_10833:
[----:B------:R-:W-:Y:S05]  /*8ae0*/  BSYNC B1 ;  /* 0x0000000000017941 */ /* 0x000fea0003800000 */
.L_x_10832:
[----:B-1---5:R-:W-:Y:S01]  /*8af0*/  IMAD.MOV.U32 R3, RZ, RZ, R35 ;  /* 0x000000ffff037224 */ /* 0x022fe200078e0023 */
[----:B------:R-:W-:Y:S01]  /*8b00*/  LOP3.LUT R53, R53, 0xfffffffe, RZ, 0xc0, !PT ;  /* 0xfffffffe35357812 */ /* 0x000fe200078ec0ff */
[----:B---3--:R-:W-:Y:S01]  /*8b10*/  IMAD.MOV.U32 R0, RZ, RZ, R34 ;  /* 0x000000ffff007224 */ /* 0x008fe200078e0022 */
        /* <DEDUP_REMOVED lines=16> */
[----:B--2---:R-:W-:Y:S01]  /*8c20*/  IMAD.MOV.U32 R6, RZ, RZ, R13 ;  /* 0x000000ffff067224 */ /* 0x004fe200078e000d */
        /* <DEDUP_REMOVED lines=11> */
[----:B----4-:R-:W-:Y:S01]  /*8ce0*/  PRMT R39, R4, 0x5410, R6 ;  /* 0x0000541004277816 */ /* 0x010fe20000000006 */
        /* <DEDUP_REMOVED lines=19> */
.L_x_11151:
[----:B------:R-:W-:Y:S05]  /*8e20*/  BSYNC B1 ;  /* 0x0000000000017941 */ /* 0x000fea0003800000 */
.L_x_10834:
[----:B------:R-:W-:Y:S02]  /*8e30*/  PRMT R40, R0, 0x7610, R40 ;  /* 0x0000761000287816 */ /* 0x000fe40000000028 */
[----:B------:R-:W-:Y:S01]  /*8e40*/  PRMT R41, R4, 0x7610, R41 ;  /* 0x0000761004297816 */ /* 0x000fe20000000029 */
[----:B------:R-:W-:Y:S06]  /*8e50*/  @P0 BRA `(.L_x_10836) ;  /* 0x0000003000e80947 */ /* 0x000fec0003800000 */
[----:B------:R-:W2:Y:S01]  /*8e60*/  LDL.64 R62, [R1] ;  /* 0x00000000013e7983 */ /* 0x000ea20000100a00 */
[----:B------:R-:W2:Y:S03]  /*8e70*/  LDC R4, c[0x0][0x3f4] ;  /* 0x0000fd00ff047b82 */ /* 0x000ea60000000800 */
[----:B------:R-:W0:Y:S04]  /*8e80*/  LDL R61, [R1+0x4c] ;  /* 0x00004c00013d7983 */ /* 0x000e280000100800 */
[----:B------:R-:W3:Y:S04]  /*8e90*/  LDL R59, [R1+0x34] ;  /* 0x00003400013b7983 */ /* 0x000ee80000100800 */
[----:B------:R-:W4:Y:S04]  /*8ea0*/  LDL R58, [R1+0x30] ;  /* 0x00003000013a7983 */ /* 0x000f280000100800 */
[----:B------:R-:W5:Y:S04]  /*8eb0*/  LDL R7, [R1+0x38] ;  /* 0x0000380001077983 */ /* 0x000f680000100800 */
[----:B------:R-:W5:Y:S04]  /*8ec0*/  LDL R6, [R1+0x2c] ;  /* 0x00002c0001067983 */ /* 0x000f680000100800 */
[----:B------:R-:W5:Y:S01]  /*8ed0*/  LDL R5, [R1+0x40] ;  /* 0x0000400001057983 */ /* 0x000f620000100800 */
[----:B------:R-:W-:-:S04]  /*8ee0*/  LEA.HI R45, R52, R45, RZ, 0x2 ;  /* 0x0000002d342d7211 */ /* 0x000fc800078f10ff */
[--C-:B------:R-:W-:Y:S02]  /*8ef0*/  SHF.R.S32.HI R0, RZ, 0x2, R45.reuse ;  /* 0x00000002ff007819 */ /* 0x100fe4000001142d */
[----:B------:R-:W-:-:S04]  /*8f00*/  SHF.R.S32.HI R45, RZ, 0x1f, R45 ;  /* 0x0000001fff2d7819 */ /* 0x000fc8000001142d */
[----:B------:R-:W-:-:S04]  /*8f10*/  LEA.HI R45, R45, R0, RZ, 0x2 ;  /* 0x000000002d2d7211 */ /* 0x000fc800078f10ff */
[----:B------:R-:W-:Y:S01]  /*8f20*/  LOP3.LUT R45, R45, 0xfffffffc, RZ, 0xc0, !PT ;  /* 0xfffffffc2d2d7812 */ /* 0x000fe200078ec0ff */
[----:B------:R-:W-:Y:S04]  /*8f30*/  BSSY B1, `(.L_x_10837) ;  /* 0x000003a000017945 */ /* 0x000fe80003800000 */
[----:B------:R-:W-:-:S05]  /*8f40*/  IMAD.IADD R45, R0, 0x1, -R45 ;  /* 0x00000001002d7824 */ /* 0x000fca00078e0a2d */
[----:B------:R-:W-:Y:S02]  /*8f50*/  LOP3.LUT P0, RZ, R45, 0x2, RZ, 0xc0, !PT ;  /* 0x000000022dff7812 */ /* 0x000fe4000780c0ff */
[----:B--2---:R-:W-:Y:S01]  /*8f60*/  ISETP.GE.AND P6, PT, R62, R4, PT ;  /* 0x000000043e00720c */ /* 0x004fe20003fc6270 */
[----:B0-----:R-:W-:-:S04]  /*8f70*/  IMAD R3, R61, 0x2, R2 ;  /* 0x000000023d037824 */ /* 0x001fc800078e0202 */
        /* <DEDUP_REMOVED lines=9> */
[--C-:B------:R-:W-:Y:S02]  /*9010*/  SHF.R.U32.HI R52, RZ, 0x10, R37.reuse ;  /* 0x00000010ff347819 */ /* 0x100fe40000011625 */
[----:B------:R-:W-:Y:S02]  /*9020*/  SHF.R.U64 R45, R36, 0x10, R37 ;  /* 0x00000010242d7819 */ /* 0x000fe40000001225 */
[----:B------:R-:W-:Y:S02]  /*9030*/  PRMT R59, R57, 0x5410, R59 ;  /* 0x00005410393b7816 */ /* 0x000fe4000000003b */
[----:B------:R-:W-:Y:S02]  /*9040*/  PRMT R52, R39, 0x5432, R52 ;  /* 0x0000543227347816 */ /* 0x000fe40000000034 */
[----:B------:R-:W-:-:S02]  /*9050*/  SHF.R.U64 R58, R34, 0x10, R35 ;  /* 0x00000010223a7819 */ /* 0x000fc40000001223 */
        /* <DEDUP_REMOVED lines=14> */
[C---:B------:R-:W-:Y:S01]  /*9140*/  FFMA.FTZ R61, R34.reuse, R57, -R61 ;  /* 0x00000039223d7223 */ /* 0x040fe2000001083d */
[----:B------:R-:W-:Y:S01]  /*9150*/  FMUL.FTZ R57, R37, R52 ;  /* 0x0000003425397220 */ /* 0x000fe20000410000 */
[----:B------:R-:W-:Y:S02]  /*9160*/  IMAD.U32 R7, R5, 0x10000, RZ ;  /* 0x0001000005077824 */ /* 0x000fe400078e00ff */
[----:B------:R-:W-:Y:S01]  /*9170*/  FFMA.FTZ R60, R34, R60, R35 ;  /* 0x0000003c223c7223 */ /* 0x000fe20000010023 */
[----:B------:R-:W-:Y:S01]  /*9180*/  IMAD.U32 R37, R58, 0x10000, RZ ;  /* 0x000100003a257824 */ /* 0x000fe200078e00ff */
[----:B------:R-:W-:Y:S01]  /*9190*/  LOP3.LUT R4, R4, 0xffff0000, RZ, 0xc0, !PT ;  /* 0xffff000004047812 */ /* 0x000fe200078ec0ff */
[----:B------:R-:W-:Y:S01]  /*91a0*/  IMAD.U32 R35, R45, 0x10000, RZ ;  /* 0x000100002d237824 */ /* 0x000fe200078e00ff */
[----:B------:R-:W-:Y:S01]  /*91b0*/  LOP3.LUT R5, R5, 0xffff0000, RZ, 0xc0, !PT ;  /* 0xffff000005057812 */ /* 0x000fe200078ec0ff */
[----:B------:R-:W-:Y:S01]  /*91c0*/  FFMA.FTZ R63, R36, R52, -R63 ;  /* 0x00000034243f7223 */ /* 0x000fe2000001083f */
        /* <DEDUP_REMOVED lines=16> */
.L_x_10838:
[----:B------:R-:W-:Y:S05]  /*92d0*/  BSYNC B1 ;  /* 0x0000000000017941 */ /* 0x000fea0003800000 */
.L_x_10837:
        /* <DEDUP_REMOVED lines=13> */
[----:B------:R-:W-:Y:S02]  /*93b0*/  PRMT R34, R40, 0x5432, R34 ;  /* 0x0000543228227816 */ /* 0x000fe40000000022 */
[----:B------:R-:W-:Y:S02]  /*93c0*/  LOP3.LUT R35, R35, 0xffff0000, RZ, 0xc0, !PT ;  /* 0xffff000023237812 */ /* 0x000fe400078ec0ff */
[----:B------:R-:W-:Y:S02]  /*93d0*/  PRMT R37, R64, 0x5410, R37 ;  /* 0x0000541040257816 */ /* 0x000fe40000000025 */
[C---:B0-----:R-:W-:Y:S01]  /*93e0*/  LOP3.LUT R31, R6.reuse, 0xffff0000, RZ, 0xc0, !PT ;  /* 0xffff0000061f7812 */ /* 0x041fe200078ec0ff */
[----:B------:R-:W-:Y:S01]  /*93f0*/  IMAD.U32 R30, R6, 0x10000, RZ ;  /* 0x00010000061e7824 */ /* 0x000fe200078e00ff */
[C---:B------:R-:W-:Y:S01]  /*9400*/  LOP3.LUT R33, R7.reuse, 0xffff0000, RZ, 0xc0, !PT ;  /* 0xffff000007217812 */ /* 0x040fe200078ec0ff */
[----:B------:R-:W-:Y:S02]  /*9410*/  IMAD.U32 R32, R7, 0x10000, RZ ;  /* 0x0001000007207824 */ /* 0x000fe400078e00ff */
[C---:B------:R-:W-:Y:S01]  /*9420*/  FMUL.FTZ R57, R31.reuse, R52 ;  /* 0x000000341f397220 */ /* 0x040fe20000410000 */
[----:B------:R-:W-:Y:S01]  /*9430*/  FMUL.FTZ R31, R31, R36 ;  /* 0x000000241f1f7220 */ /* 0x000fe20000410000 */
[C---:B------:R-:W-:Y:S01]  /*9440*/  IMAD.U32 R6, R4.reuse, 0x10000, RZ ;  /* 0x0001000004067824 */ /* 0x040fe200078e00ff */
[----:B------:R-:W-:Y:S01]  /*9450*/  LOP3.LUT R4, R4, 0xffff0000, RZ, 0xc0, !PT ;  /* 0xffff000004047812 */ /* 0x000fe200078ec0ff */
[----:B------:R-:W-:-:S02]  /*9460*/  IMAD.U32 R7, R5, 0x10000, RZ ;  /* 0x0001000005077824 */ /* 0x000fc400078e00ff */
[C---:B------:R-:W-:Y:S01]  /*9470*/  FFMA.FTZ R52, R30.reuse, R52, R31 ;  /* 0x000000341e347223 */ /* 0x040fe2000001001f */
[----:B------:R-:W-:Y:S01]  /*9480*/  FFMA.FTZ R57, R30, R36, -R57 ;  /* 0x000000241e397223 */ /* 0x000fe20000010839 */
[C---:B------:R-:W-:Y:S01]  /*9490*/  IMAD.U32 R31, R34.reuse, 0x10000, RZ ;  /* 0x00010000221f7824 */ /* 0x040fe200078e00ff */
[----:B------:R-:W-:Y:S01]  /*94a0*/  LOP3.LUT R5, R5, 0xffff0000, RZ, 0xc0, !PT ;  /* 0xffff000005057812 */ /* 0x000fe200078ec0ff */
[C---:B------:R-:W-:Y:S01]  /*94b0*/  FMUL.FTZ R59, R33.reuse, R45 ;  /* 0x0000002d213b7220 */ /* 0x040fe20000410000 */
[-C--:B------:R-:W-:Y:S01]  /*94c0*/  FMUL.FTZ R61, R33, R35.reuse ;  /* 0x00000023213d7220 */ /* 0x080fe20000410000 */
[C---:B------:R-:W-:Y:S01]  /*94d0*/  LOP3.LUT R30, R37.reuse, 0xffff0000, RZ, 0xc0, !PT ;  /* 0xffff0000251e7812 */ /* 0x040fe200078ec0ff */
[----:B------:R-:W-:Y:S01]  /*94e0*/  IMAD.U32 R33, R37, 0x10000, RZ ;  /* 0x0001000025217824 */ /* 0x000fe200078e00ff */
        /* <DEDUP_REMOVED lines=16> */
.L_x_10840:
[----:B------:R-:W-:Y:S05]  /*95f0*/  BSYNC B1 ;  /* 0x0000000000017941 */ /* 0x000fea0003800000 */
.L_x_10839:
        /* <DEDUP_REMOVED lines=48> */
.L_x_10842:
[----:B------:R-:W-:Y:S05]  /*9900*/  BSYNC B1 ;  /* 0x0000000000017941 */ /* 0x000fea0003800000 */
.L_x_10841:
        /* <DEDUP_REMOVED lines=48> */
.L_x_10844:
[----:B------:R-:W-:Y:S05]  /*9c10*/  BSYNC B1 ;  /* 0x0000000000017941 */ /* 0x000fea0003800000 */
.L_x_10843:
        /* <DEDUP_REMOVED lines=48> */
.L_x_10846:
[----:B------:R-:W-:Y:S05]  /*9f20*/  BSYNC B1 ;  /* 0x0000000000017941 */ /* 0x000fea0003800000 */
.L_x_10845:
        /* <DEDUP_REMOVED lines=48> */
.L_x_10830:
        /* <DEDUP_REMOVED lines=34> */
.L_x_11157:
        /* <DEDUP_REMOVED lines=21> */
[----:B------:R-:W3:Y:S04]  /*a5a0*/  LDL R39, [R1+0x30] ;  /* 0x0000300001277983 */ /* 0x000ee80000100800 */
[----:B------:R-:W3:Y:S04]  /*a5b0*/  LDL.64 R20, [R1] ;  /* 0x0000000001147983 */ /* 0x000ee80000100a00 */
[----:B------:R-:W4:Y:S01]  /*a5c0*/  LDL R38, [R1+0x2c] ;  /* 0x00002c0001267983 */ /* 0x000f220000100800 */
[C---:B------:R-:W-:Y:S01]  /*a5d0*/  VIADD R3, R22.reuse, 0x10 ;  /* 0x0000001016037836 */ /* 0x040fe20000000000 */
[----:B------:R-:W-:Y:S01]  /*a5e0*/  ULDC UR4, c[0x0][0x3f4] ;  /* 0x0000fd0000047ab9 */ /* 0x000fe20000000800 */
[----:B------:R-:W-:-:S03]  /*a5f0*/  VIADD R4, R22, 0x20 ;  /* 0x0000002016047836 */ /* 0x000fc60000000000 */
[----:B------:R-:W-:Y:S02]  /*a600*/  ISETP.GE.AND P2, PT, R3, UR4, PT ;  /* 0x0000000403007c0c */ /* 0x000fe4000bf46270 */
[----:B------:R-:W-:Y:S02]  /*a610*/  ISETP.GE.AND P3, PT, R4, UR4, PT ;  /* 0x0000000404007c0c */ /* 0x000fe4000bf66270 */
[----:B------:R-:W-:Y:S02]  /*a620*/  ISETP.GE.AND P1, PT, R22, UR4, PT ;  /* 0x0000000416007c0c */ /* 0x000fe4000bf26270 */
[----:B------:R-:W-:Y:S02]  /*a630*/  CS2R R24, SRZ ;  /* 0x0000000000187805 */ /* 0x000fe4000001ff00 */
[----:B------:R-:W-:Y:S02]  /*a640*/  CS2R R26, SRZ ;  /* 0x00000000001a7805 */ /* 0x000fe4000001ff00 */
[----:B------:R-:W-:-:S02]  /*a650*/  CS2R R28, SRZ ;  /* 0x00000000001c7805 */ /* 0x000fc4000001ff00 */
[----:B------:R-:W-:Y:S02]  /*a660*/  CS2R R30, SRZ ;  /* 0x00000000001e7805 */ /* 0x000fe4000001ff00 */
[----:B------:R-:W-:Y:S02]  /*a670*/  CS2R R8, SRZ ;  /* 0x0000000000087805 */ /* 0x000fe4000001ff00 */
[----:B------:R-:W-:Y:S02]  /*a680*/  CS2R R10, SRZ ;  /* 0x00000000000a7805 */ /* 0x000fe4000001ff00 */
[----:B------:R-:W-:Y:S01]  /*a690*/  CS2R R32, SRZ ;  /* 0x0000000000207805 */ /* 0x000fe2000001ff00 */
[----:B-12---:R-:W-:Y:S01]  /*a6a0*/  @!P1 IMAD.WIDE R12, R22, 0x2, R36 ;  /* 0x00000002160c9825 */ /* 0x006fe200078e0224 */
[----:B------:R-:W-:Y:S02]  /*a6b0*/  CS2R R34, SRZ ;  /* 0x0000000000227805 */ /* 0x000fe4000001ff00 */
[----:B------:R-:W-:-:S02]  /*a6c0*/  CS2R R14, SRZ ;  /* 0x00000000000e7805 */ /* 0x000fc4000001ff00 */
[----:B------:R0:W5:Y:S02]  /*a6d0*/  @!P1 LD.E.128 R24, desc[UR40][R12.64] ;  /* 0x000000280c189980 */ /* 0x000164000c101d00 */
[----:B0-----:R-:W-:Y:S01]  /*a6e0*/  CS2R R12, SRZ ;  /* 0x00000000000c7805 */ /* 0x001fe2000001ff00 */
[C---:B---3--:R-:W-:Y:S02]  /*a6f0*/  IMAD.IADD R3, R20.reuse, 0x1, R39 ;  /* 0x0000000114037824 */ /* 0x048fe400078e0227 */
[----:B----4-:R-:W-:-:S03]  /*a700*/  IMAD.IADD R5, R20, 0x1, R38 ;  /* 0x0000000114057824 */ /* 0x010fc600078e0226 */
[----:B------:R-:W-:Y:S02]  /*a710*/  SHF.R.S32.HI R4, RZ, 0x1f, R3 ;  /* 0x0000001fff047819 */ /* 0x000fe40000011403 */
[----:B------:R-:W-:Y:S02]  /*a720*/  SHF.R.S32.HI R6, RZ, 0x1f, R5 ;  /* 0x0000001fff067819 */ /* 0x000fe40000011405 */
[----:B------:R-:W-:Y:S02]  /*a730*/  LEA.HI R3, R4, R3, RZ, 0x3 ;  /* 0x0000000304037211 */ /* 0x000fe400078f18ff */
[----:B------:R-:W-:Y:S02]  /*a740*/  LEA.HI R6, R6, R5, RZ, 0x3 ;  /* 0x0000000506067211 */ /* 0x000fe400078f18ff */
[----:B------:R-:W-:Y:S02]  /*a750*/  SHF.R.S32.HI R3, RZ, 0x3, R3 ;  /* 0x00000003ff037819 */ /* 0x000fe40000011403 */
[----:B------:R-:W-:-:S03]  /*a760*/  SHF.R.S32.HI R41, RZ, 0x3, R6 ;  /* 0x00000003ff297819 */ /* 0x000fc60000011406 */
[----:B------:R-:W-:Y:S02]  /*a770*/  @!P2 IMAD.SHL.U32 R39, R3, 0x8, RZ ;  /* 0x000000080327a824 */ /* 0x000fe400078e00ff */
[----:B------:R-:W-:Y:S02]  /*a780*/  @!P3 IMAD.SHL.U32 R41, R41, 0x8, RZ ;  /* 0x000000082929b824 */ /* 0x000fe400078e00ff */
[--C-:B------:R-:W-:Y:S01]  /*a790*/  @!P2 IMAD.WIDE R20, R39, 0x2, R36.reuse ;  /* 0x000000022714a825 */ /* 0x100fe200078e0224 */
[----:B------:R-:W-:Y:S02]  /*a7a0*/  CS2R R4, SRZ ;  /* 0x0000000000047805 */ /* 0x000fe4000001ff00 */
[----:B------:R-:W-:Y:S01]  /*a7b0*/  CS2R R6, SRZ ;  /* 0x0000000000067805 */ /* 0x000fe2000001ff00 */
        /* <DEDUP_REMOVED lines=9> */
.L_x_10849:
[----:B------:R-:W-:Y:S05]  /*a850*/  BSYNC B1 ;  /* 0x0000000000017941 */ /* 0x000fea0003800000 */
.L_x_10848:
        /* <DEDUP_REMOVED lines=10> */
[----:B--2---:R-:W-:Y:S01]  /*a900*/  IMAD.MOV.U32 R36, RZ, RZ, R9 ;  /* 0x000000ffff247224 */ /* 0x004fe200078e0009 */
        /* <DEDUP_REMOVED lines=18> */
[----:B-1----:R-:W-:-:S02]  /*aa30*/  IMAD.MOV.U32 R37, RZ, RZ, R25 ;  /* 0x000000ffff257224 */ /* 0x002fc400078e0019 */
        /* <DEDUP_REMOVED lines=21> */
.L_x_11158:
[----:B------:R-:W-:Y:S05]  /*ab90*/  BSYNC B1 ;  /* 0x0000000000017941 */ /* 0x000fea0003800000 */
.L_x_10850:
        /* <DEDUP_REMOVED lines=26> */
[----:B------:R-:W-:Y:S02]  /*ad40*/  SHF.R.U32.HI R62, RZ, 0x10, R25 ;  /* 0x00000010ff3e7819 */ /* 0x000fe40000011619 */
[----:B------:R-:W-:Y:S01]  /*ad50*/  LEA.HI R37, R37, R0, RZ, 0x2 ;  /* 0x0000000025257211 */ /* 0x000fe200078f10ff */
[----:B------:R-:W-:Y:S01]  /*ad60*/  IMAD.SHL.U32 R0, R0, 0x8, RZ ;  /* 0x0000000800007824 */ /* 0x000fe200078e00ff */
[----:B------:R-:W-:-:S02]  /*ad70*/  SHF.R.U64 R25, R6, 0x10, R7 ;  /* 0x0000001006197819 */ /* 0x000fc40000001207 */
[----:B------:R-:W-:Y:S02]  /*ad80*/  SHF.R.S32.HI R37, RZ, 0x2, R37 ;  /* 0x00000002ff257819 */ /* 0x000fe40000011425 */
[----:B------:R-:W-:Y:S02]  /*ad90*/  LOP3.LUT R20, R77, 0x18, R0, 0xf8, !PT ;  /* 0x000000184d147812 */ /* 0x000fe400078ef800 */
[----:B------:R-:W-:Y:S01]  /*ada0*/  LEA R0, R36, UR38, 0x1 ;  /* 0x0000002624007c11 */ /* 0x000fe2000f8e08ff */
[----:B------:R-:W-:Y:S01]  /*adb0*/  IMAD R37, R37, 0x1800, R76 ;  /* 0x0000180025257824 */ /* 0x000fe200078e024c */
[----:B------:R-:W-:Y:S02]  /*adc0*/  LOP3.LUT R20, R20, R75, RZ, 0x3c, !PT ;  /* 0x0000004b14147212 */ /* 0x000fe400078e3cff */
[----:B------:R-:W-:Y:S02]  /*add0*/  PRMT R71, R64, 0x5410, R71 ;  /* 0x0000541040477816 */ /* 0x000fe40000000047 */
[----:B------:R-:W-:Y:S01]  /*ade0*/  PRMT R61, R68, 0x5410, R61 ;  /* 0x00005410443d7816 */ /* 0x000fe2000000003d */
[----:B------:R-:W-:Y:S01]  /*adf0*/  IMAD.IADD R41, R37, 0x1, R20 ;  /* 0x0000000125297824 */ /* 0x000fe200078e0214 */
[----:B------:R-:W-:Y:S01]  /*ae00*/  PRMT R4, R47, 0x5432, R26 ;  /* 0x000054322f047816 */ /* 0x000fe2000000001a */
[----:B------:R-:W0:Y:S01]  /*ae10*/  LDS.128 R36, [R0] ;  /* 0x0000000000247984 */ /* 0x000e220000000c00 */
[----:B------:R-:W-:Y:S01]  /*ae20*/  SHF.R.U32.HI R63, RZ, 0x10, R5 ;  /* 0x00000010ff3f7819 */ /* 0x000fe20000011605 */
[----:B------:R-:W-:Y:S01]  /*ae30*/  IMAD R20, R41, 0x2, R2 ;  /* 0x0000000229147824 */ /* 0x000fe200078e0202 */
[----:B------:R-:W-:Y:S01]  /*ae40*/  PRMT R25, R66, 0x5410, R25 ;  /* 0x0000541042197816 */ /* 0x000fe20000000019 */
[----:B------:R-:W-:Y:S01]  /*ae50*/  IMAD.U32 R70, R71, 0x10000, RZ ;  /* 0x0001000047467824 */ /* 0x000fe200078e00ff */
[----:B------:R-:W-:-:S02]  /*ae60*/  SHF.R.U32.HI R5, RZ, 0x10, R7 ;  /* 0x00000010ff057819 */ /* 0x000fc40000011607 */
[----:B---34-:R-:W1:Y:S01]  /*ae70*/  LDS.128 R40, [R20+0xc400] ;  /* 0x00c4000014287984 */ /* 0x018e620000000c00 */
[----:B------:R-:W-:Y:S02]  /*ae80*/  PRMT R62, R21, 0x5432, R62 ;  /* 0x00005432153e7816 */ /* 0x000fe4000000003e */
[----:B------:R-:W-:Y:S02]  /*ae90*/  PRMT R5, R67, 0x5410, R5 ;  /* 0x0000541043057816 */ /* 0x000fe40000000005 */
[----:B------:R-:W-:Y:S02]  /*aea0*/  PRMT R63, R65, 0x5410, R63 ;  /* 0x00005410413f7816 */ /* 0x000fe4000000003f */
[----:B------:R-:W-:Y:S02]  /*aeb0*/  LOP3.LUT R71, R71, 0xffff0000, RZ, 0xc0, !PT ;  /* 0xffff000047477812 */ /* 0x000fe400078ec0ff */
[----:B------:R-:W-:Y:S01]  /*aec0*/  PRMT R24, R46, 0x5432, R24 ;  /* 0x000054322e187816 */ /* 0x000fe20000000018 */
[C---:B0-----:R-:W-:Y:S01]  /*aed0*/  IMAD.U32 R45, R36.reuse, 0x10000, RZ ;  /* 0x00010000242d7824 */ /* 0x041fe200078e00ff */
[----:B------:R-:W-:Y:S01]  /*aee0*/  LOP3.LUT R26, R36, 0xffff0000, RZ, 0xc0, !PT ;  /* 0xffff0000241a7812 */ /* 0x000fe200078ec0ff */
[C---:B------:R-:W-:Y:S01]  /*aef0*/  IMAD.U32 R64, R37.reuse, 0x10000, RZ ;  /* 0x0001000025407824 */ /* 0x040fe200078e00ff */
[----:B------:R-:W-:Y:S01]  /*af00*/  LOP3.LUT R36, R37, 0xffff0000, RZ, 0xc0, !PT ;  /* 0xffff000025247812 */ /* 0x000fe200078ec0ff */
[C---:B------:R-:W-:Y:S01]  /*af10*/  IMAD.U32 R7, R38.reuse, 0x10000, RZ ;  /* 0x0001000026077824 */ /* 0x040fe200078e00ff */
[----:B------:R-:W-:Y:S01]  /*af20*/  LOP3.LUT R6, R38, 0xffff0000, RZ, 0xc0, !PT ;  /* 0xffff000026067812 */ /* 0x000fe200078ec0ff */
[C---:B------:R-:W-:Y:S01]  /*af30*/  IMAD.U32 R65, R39.reuse, 0x10000, RZ ;  /* 0x0001000027417824 */ /* 0x040fe200078e00ff */
[C---:B-1----:R-:W-:Y:S01]  /*af40*/  LOP3.LUT R66, R40.reuse, 0xffff0000, RZ, 0xc0, !PT ;  /* 0xffff000028427812 */ /* 0x042fe200078ec0ff */
[----:B------:R-:W-:Y:S01]  /*af50*/  IMAD.U32 R37, R40, 0x10000, RZ ;  /* 0x0001000028257824 */ /* 0x000fe200078e00ff */
[----:B------:R-:W-:Y:S01]  /*af60*/  LOP3.LUT R38, R39, 0xffff0000, RZ, 0xc0, !PT ;  /* 0xffff000027267812 */ /* 0x000fe200078ec0ff */
[----:B------:R-:W-:Y:S01]  /*af70*/  IMAD.U32 R40, R61, 0x10000, RZ ;  /* 0x000100003d287824 */ /* 0x000fe200078e00ff */
        /* <DEDUP_REMOVED lines=8> */
[C---:B------:R-:W-:Y:S01]  /*b000*/  IMAD.U32 R41, R42.reuse, 0x10000, RZ ;  /* 0x000100002a297824 */ /* 0x040fe200078e00ff */
[----:B------:R-:W-:Y:S01]  /*b010*/  LOP3.LUT R27, R42, 0xffff0000, RZ, 0xc0, !PT ;  /* 0xffff00002a1b7812 */ /* 0x000fe200078ec0ff */
[----:B------:R-:W-:Y:S01]  /*b020*/  IMAD.U32 R40, R62, 0x10000, RZ ;  /* 0x000100003e287824 */ /* 0x000fe200078e00ff */
[----:B------:R-:W-:Y:S01]  /*b030*/  LOP3.LUT R42, R43, 0xffff0000, RZ, 0xc0, !PT ;  /* 0xffff00002b2a7812 */ /* 0x000fe200078ec0ff */
[----:B------:R-:W-:-:S02]  /*b040*/  IMAD.U32 R70, R4, 0x10000, RZ ;  /* 0x0001000004467824 */ /* 0x000fc400078e00ff */
[----:B------:R-:W-:Y:S01]  /*b050*/  FMUL.FTZ R74, R69, R72 ;  /* 0x00000048454a7220 */ /* 0x000fe20000410000 */
[----:B------:R-:W-:Y:S02]  /*b060*/  IMAD.U32 R43, R63, 0x10000, RZ ;  /* 0x000100003f2b7824 */ /* 0x000fe400078e00ff */
[----:B------:R-:W-:Y:S01]  /*b070*/  FMUL.FTZ R45, R67, R40 ;  /* 0x00000028432d7220 */ /* 0x000fe20000410000 */
[----:B------:R-:W-:Y:S01]  /*b080*/  FMUL.FTZ R69, R69, R70 ;  /* 0x0000004645457220 */ /* 0x000fe20000410000 */
[----:B------:R-:W-:Y:S01]  /*b090*/  LOP3.LUT R63, R63, 0xffff0000, RZ, 0xc0, !PT ;  /* 0xffff00003f3f7812 */ /* 0x000fe200078ec0ff */
[-C--:B------:R-:W-:Y:S01]  /*b0a0*/  FMUL.FTZ R73, R67, R43.reuse ;  /* 0x0000002b43497220 */ /* 0x080fe20000410000 */
[----:B------:R-:W-:Y:S01]  /*b0b0*/  LOP3.LUT R67, R61, 0xffff0000, RZ, 0xc0, !PT ;  /* 0xffff00003d437812 */ /* 0x000fe200078ec0ff */
[----:B------:R-:W-:Y:S01]  /*b0c0*/  FFMA.FTZ R45, R64, R43, R45 ;  /* 0x0000002b402d7223 */ /* 0x000fe2000001002d */
[C---:B------:R-:W-:Y:S01]  /*b0d0*/  FFMA.FTZ R61, R65.reuse, R72, R69 ;  /* 0x00000048413d7223 */ /* 0x040fe20000010045 */
[----:B------:R-:W-:Y:S01]  /*b0e0*/  FFMA.FTZ R43, R65, R70, -R74 ;  /* 0x00000046412b7223 */ /* 0x000fe2000001084a */
[----:B------:R-:W-:Y:S01]  /*b0f0*/  FMUL.FTZ R69, R66, R71 ;  /* 0x0000004742457220 */ /* 0x000fe20000410000 */
[----:B------:R-:W-:Y:S01]  /*b100*/  LOP3.LUT R65, R62, 0xffff0000, RZ, 0xc0, !PT ;  /* 0xffff00003e417812 */ /* 0x000fe200078ec0ff */
[----:B------:R-:W-:Y:S01]  /*b110*/  FFMA.FTZ R40, R64, R40, -R73 ;  /* 0x0000002840287223 */ /* 0x000fe20000010849 */
[-C--:B------:R-:W-:Y:S01]  /*b120*/  FMUL.FTZ R73, R66, R67.reuse ;  /* 0x0000004342497220 */ /* 0x080fe20000410000 */
[----:B------:R-:W-:Y:S01]  /*b130*/  FFMA.FTZ R66, R26, R67, -R69 ;  /* 0x000000431a427223 */ /* 0x000fe20000010845 */
[C---:B------:R-:W-:Y:S01]  /*b140*/  FMUL.FTZ R67, R68.reuse, R63 ;  /* 0x0000003f44437220 */ /* 0x040fe20000410000 */
[----:B------:R-:W-:Y:S01]  /*b150*/  FMUL.FTZ R68, R68, R65 ;  /* 0x0000004144447220 */ /* 0x000fe20000410000 */
[C---:B------:R-:W-:Y:S01]  /*b160*/  IMAD.U32 R64, R25.reuse, 0x10000, RZ ;  /* 0x0001000019407824 */ /* 0x040fe200078e00ff */
[----:B------:R-:W-:Y:S01]  /*b170*/  LOP3.LUT R25, R25, 0xffff0000, RZ, 0xc0, !PT ;  /* 0xffff000019197812 */ /* 0x000fe200078ec0ff */
[----:B------:R-:W-:-:S02]  /*b180*/  IMAD.U32 R62, R24, 0x10000, RZ ;  /* 0x00010000183e7824 */ /* 0x000fc400078e00ff */
[C---:B------:R-:W-:Y:S01]  /*b190*/  FFMA.FTZ R67, R36.reuse, R65, -R67 ;  /* 0x0000004124437223 */ /* 0x040fe20000010843 */
[----:B------:R-:W-:Y:S01]  /*b1a0*/  FFMA.FTZ R68, R36, R63, R68 ;  /* 0x0000003f24447223 */ /* 0x000fe20000010044 */
[C---:B------:R-:W-:Y:S01]  /*b1b0*/  FMUL.FTZ R70, R41.reuse, R64 ;  /* 0x0000004029467220 */ /* 0x040fe20000410000 */
[-C--:B------:R-:W-:Y:S01]  /*b1c0*/  FMUL.FTZ R36, R41, R62.reuse ;  /* 0x0000003e29247220 */ /* 0x080fe20000410000 */
[----:B------:R-:W-:Y:S01]  /*b1d0*/  LOP3.LUT R24, R24, 0xffff0000, RZ, 0xc0, !PT ;  /* 0xffff000018187812 */ /* 0x000fe200078ec0ff */
[----:B------:R-:W-:Y:S01]  /*b1e0*/  FFMA.FTZ R26, R26, R71, R73 ;  /* 0x000000471a1a7223 */ /* 0x000fe20000010049 */
[----:B------:R-:W-:Y:S01]  /*b1f0*/  LOP3.LUT R41, R5, 0xffff0000, RZ, 0xc0, !PT ;  /* 0xffff000005297812 */ /* 0x000fe200078ec0ff */
[C---:B------:R-:W-:Y:S01]  /*b200*/  FFMA.FTZ R70, R7.reuse, R62, -R70 ;  /* 0x0000003e07467223 */ /* 0x040fe20000010846 */
        /* <DEDUP_REMOVED lines=20> */
.L_x_10853:
[----:B------:R-:W-:Y:S05]  /*b350*/  BSYNC B1 ;  /* 0x0000000000017941 */ /* 0x000fea0003800000 */
.L_x_10852:
[----:B------:R-:W-:Y:S04]  /*b360*/  BSSY B1, `(.L_x_10854) ;  /* 0x0000075000017945 */ /* 0x000fe80003800000 */
[----:B------:R-:W-:Y:S05]  /*b370*/  @P1 BRA `(.L_x_10855) ;  /* 0x0000000400cc1947 */ /* 0x000fea0003800000 */
[----:B0-----:R-:W2:Y:S04]  /*b380*/  LDL R0, [R1+0x30] ;  /* 0x0000300001007983 */ /* 0x001ea80000100800 */
[----:B------:R-:W2:Y:S01]  /*b390*/  LDL.64 R4, [R1] ;  /* 0x0000000001047983 */ /* 0x000ea20000100a00 */
[----:B------:R-:W-:Y:S02]  /*b3a0*/  SHF.R.U64 R37, R28, 0x10, R29 ;  /* 0x000000101c257819 */ /* 0x000fe4000000121d */
[--C-:B------:R-:W-:Y:S02]  /*b3b0*/  SHF.R.U64 R28, R8, 0x10, R9.reuse ;  /* 0x00000010081c7819 */ /* 0x100fe40000001209 */
[----:B------:R-:W-:Y:S02]  /*b3c0*/  SHF.R.U32.HI R9, RZ, 0x10, R9 ;  /* 0x00000010ff097819 */ /* 0x000fe40000011609 */
[----:B------:R-:W-:-:S02]  /*b3d0*/  SHF.R.U64 R8, R10, 0x10, R11 ;  /* 0x000000100a087819 */ /* 0x000fc4000000120b */
[----:B------:R-:W-:Y:S02]  /*b3e0*/  SHF.R.U32.HI R11, RZ, 0x10, R11 ;  /* 0x00000010ff0b7819 */ /* 0x000fe4000001160b */
[----:B------:R-:W-:Y:S02]  /*b3f0*/  PRMT R53, R53, 0x5410, R28 ;  /* 0x0000541035357816 */ /* 0x000fe4000000001c */
[----:B------:R-:W-:Y:S02]  /*b400*/  SHF.R.U32.HI R36, RZ, 0x10, R29 ;  /* 0x00000010ff247819 */ /* 0x000fe4000001161d */
[----:B------:R-:W-:Y:S01]  /*b410*/  PRMT R58, R58, 0x5410, R37 ;  /* 0x000054103a3a7816 */ /* 0x000fe20000000025 */
[----:B------:R-:W-:Y:S01]  /*b420*/  IMAD.U32 R37, R53, 0x10000, RZ ;  /* 0x0001000035257824 */ /* 0x000fe200078e00ff */
[----:B------:R-:W-:Y:S02]  /*b430*/  PRMT R54, R54, 0x5410, R9 ;  /* 0x0000541036367816 */ /* 0x000fe40000000009 */
[----:B------:R-:W-:-:S02]  /*b440*/  PRMT R55, R55, 0x5410, R8 ;  /* 0x0000541037377816 */ /* 0x000fc40000000008 */
[----:B------:R-:W-:Y:S02]  /*b450*/  PRMT R56, R56, 0x5410, R11 ;  /* 0x0000541038387816 */ /* 0x000fe4000000000b */
[----:B------:R-:W-:Y:S01]  /*b460*/  PRMT R59, R59, 0x5410, R36 ;  /* 0x000054103b3b7816 */ /* 0x000fe20000000024 */
[----:B------:R-:W-:Y:S01]  /*b470*/  IMAD.U32 R36, R58, 0x10000, RZ ;  /* 0x000100003a247824 */ /* 0x000fe200078e00ff */
[----:B------:R-:W-:Y:S02]  /*b480*/  SHF.R.U64 R29, R30, 0x10, R31 ;  /* 0x000000101e1d7819 */ /* 0x000fe4000000121f */
[----:B------:R-:W-:Y:S02]  /*b490*/  LOP3.LUT R53, R53, 0xffff0000, RZ, 0xc0, !PT ;  /* 0xffff000035357812 */ /* 0x000fe400078ec0ff */
[----:B------:R-:W-:Y:S02]  /*b4a0*/  PRMT R60, R60, 0x5410, R29 ;  /* 0x000054103c3c7816 */ /* 0x000fe4000000001d */
[----:B------:R-:W-:-:S02]  /*b4b0*/  LOP3.LUT R58, R58, 0xffff0000, RZ, 0xc0, !PT ;  /* 0xffff00003a3a7812 */ /* 0x000fc400078ec0ff */
[----:B------:R-:W-:-:S04]  /*b4c0*/  SHF.R.U32.HI R30, RZ, 0x10, R31 ;  /* 0x00000010ff1e7819 */ /* 0x000fc8000001161f */
[----:B------:R-:W-:Y:S01]  /*b4d0*/  PRMT R57, R57, 0x5410, R30 ;  /* 0x0000541039397816 */ /* 0x000fe2000000001e */
[----:B--2---:R-:W-:-:S05]  /*b4e0*/  IMAD.IADD R0, R4, 0x1, R0 ;  /* 0x0000000104007824 */ /* 0x004fca00078e0200 */
[----:B------:R-:W-:-:S04]  /*b4f0*/  SHF.R.S32.HI R5, RZ, 0x1f, R0 ;  /* 0x0000001fff057819 */ /* 0x000fc80000011400 */
[CC--:B------:R-:W-:Y:S02]  /*b500*/  LEA.HI R4, R5.reuse, R0.reuse, RZ, 0x3 ;  /* 0x0000000005047211 */ /* 0x0c0fe400078f18ff */
[----:B------:R-:W-:Y:S02]  /*b510*/  LEA.HI R5, R5, R0, RZ, 0x5 ;  /* 0x0000000005057211 */ /* 0x000fe400078f28ff */
[--C-:B------:R-:W-:Y:S02]  /*b520*/  SHF.R.S32.HI R6, RZ, 0x3, R4.reuse ;  /* 0x00000003ff067819 */ /* 0x100fe40000011404 */
[----:B-----5:R-:W-:Y:S02]  /*b530*/  LOP3.LUT R4, R77, 0x18, R4, 0xf8, !PT ;  /* 0x000000184d047812 */ /* 0x020fe400078ef804 */
[----:B------:R-:W-:Y:S02]  /*b540*/  LEA.HI R0, R3, R6, RZ, 0x1d ;  /* 0x0000000603007211 */ /* 0x000fe400078fe8ff */
[----:B------:R-:W-:-:S02]  /*b550*/  SHF.R.S32.HI R6, RZ, 0x5, R5 ;  /* 0x00000005ff067819 */ /* 0x000fc40000011405 */
[----:B------:R-:W-:Y:S02]  /*b560*/  SHF.R.S32.HI R5, RZ, 0x1f, R0 ;  /* 0x0000001fff057819 */ /* 0x000fe40000011400 */
[----:B------:R-:W-:Y:S01]  /*b570*/  LOP3.LUT R7, R4, R75, RZ, 0x3c, !PT ;  /* 0x0000004b04077212 */ /* 0x000fe200078e3cff */
[----:B------:R-:W-:Y:S01]  /*b580*/  IMAD R6, R6, 0x1800, R76 ;  /* 0x0000180006067824 */ /* 0x000fe200078e024c */
[----:B------:R-:W-:Y:S01]  /*b590*/  LEA.HI R5, R5, R0, RZ, 0x2 ;  /* 0x0000000005057211 */ /* 0x000fe200078f10ff */
[----:B------:R-:W-:Y:S02]  /*b5a0*/  IMAD.SHL.U32 R0, R0, 0x8, RZ ;  /* 0x0000000800007824 */ /* 0x000fe400078e00ff */
[----:B------:R-:W-:Y:S01]  /*b5b0*/  IMAD.IADD R6, R6, 0x1, R7 ;  /* 0x0000000106067824 */ /* 0x000fe200078e0207 */
[----:B------:R-:W-:Y:S02]  /*b5c0*/  SHF.R.S32.HI R5, RZ, 0x2, R5 ;  /* 0x00000002ff057819 */ /* 0x000fe40000011405 */
[----:B------:R-:W-:-:S02]  /*b5d0*/  LOP3.LUT R4, R77, 0x18, R0, 0xf8, !PT ;  /* 0x000000184d047812 */ /* 0x000fc400078ef800 */
[----:B------:R-:W-:Y:S01]  /*b5e0*/  LEA R0, R6, UR38, 0x1 ;  /* 0x0000002606007c11 */ /* 0x000fe2000f8e08ff */
[----:B------:R-:W-:Y:S01]  /*b5f0*/  IMAD R5, R5, 0x1800, R76 ;  /* 0x0000180005057824 */ /* 0x000fe200078e024c */
[----:B------:R-:W-:-:S05]  /*b600*/  LOP3.LUT R4, R4, R75, RZ, 0x3c, !PT ;  /* 0x0000004b04047212 */ /* 0x000fca00078e3cff */
[----:B------:R-:W-:Y:S02]  /*b610*/  IMAD.IADD R25, R5, 0x1, R4 ;  /* 0x0000000105197824 */ /* 0x000fe400078e0204 */
        /* <DEDUP_REMOVED lines=19> */
[----:B------:R-:W-:Y:S01]  /*b750*/  FFMA.FTZ R39, R8, R36, -R39 ;  /* 0x0000002408277223 */ /* 0x000fe20000010827 */
[----:B------:R-:W-:-:S02]  /*b760*/  IMAD.U32 R36, R54, 0x10000, RZ ;  /* 0x0001000036247824 */ /* 0x000fc400078e00ff */
[----:B------:R-:W-:Y:S01]  /*b770*/  FFMA.FTZ R37, R8, R37, R7 ;  /* 0x0000002508257223 */ /* 0x000fe20000010007 */
[----:B------:R-:W-:Y:S01]  /*b780*/  IMAD.U32 R7, R59, 0x10000, RZ ;  /* 0x000100003b077824 */ /* 0x000fe200078e00ff */
[----:B------:R-:W-:Y:S01]  /*b790*/  LOP3.LUT R54, R54, 0xffff0000, RZ, 0xc0, !PT ;  /* 0xffff000036367812 */ /* 0x000fe200078ec0ff */
[----:B------:R-:W-:Y:S01]  /*b7a0*/  FMUL.FTZ R41, R29, R36 ;  /* 0x000000241d297220 */ /* 0x000fe20000410000 */
[----:B------:R-:W-:Y:S01]  /*b7b0*/  LOP3.LUT R8, R59, 0xffff0000, RZ, 0xc0, !PT ;  /* 0xffff00003b087812 */ /* 0x000fe200078ec0ff */
[-C--:B------:R-:W-:Y:S01]  /*b7c0*/  FMUL.FTZ R29, R29, R7.reuse ;  /* 0x000000071d1d7220 */ /* 0x080fe20000410000 */
[C---:B------:R-:W-:Y:S01]  /*b7d0*/  FFMA.FTZ R38, R9.reuse, R58, -R38 ;  /* 0x0000003a09267223 */ /* 0x040fe20000010826 */
[C---:B------:R-:W-:Y:S01]  /*b7e0*/  FFMA.FTZ R41, R10.reuse, R7, -R41 ;  /* 0x000000070a297223 */ /* 0x040fe20000010829 */
[----:B------:R-:W-:Y:S01]  /*b7f0*/  FFMA.FTZ R24, R9, R53, R24 ;  /* 0x0000003509187223 */ /* 0x000fe20000010018 */
[----:B------:R-:W-:Y:S01]  /*b800*/  FFMA.FTZ R29, R10, R36, R29 ;  /* 0x000000240a1d7223 */ /* 0x000fe2000001001d */
[----:B------:R-:W-:Y:S01]  /*b810*/  FMUL.FTZ R10, R25, R54 ;  /* 0x00000036190a7220 */ /* 0x000fe20000410000 */
[----:B------:R-:W-:-:S02]  /*b820*/  IMAD.U32 R30, R26, 0x10000, RZ ;  /* 0x000100001a1e7824 */ /* 0x000fc400078e00ff */
[-C--:B------:R-:W-:Y:S01]  /*b830*/  FMUL.FTZ R40, R25, R8.reuse ;  /* 0x0000000819287220 */ /* 0x080fe20000410000 */
[----:B------:R-:W-:Y:S02]  /*b840*/  IMAD.U32 R9, R55, 0x10000, RZ ;  /* 0x0001000037097824 */ /* 0x000fe400078e00ff */
[C---:B------:R-:W-:Y:S01]  /*b850*/  FFMA.FTZ R36, R5.reuse, R8, -R10 ;  /* 0x0000000805247223 */ /* 0x040fe2000001080a */
[----:B------:R-:W-:Y:S02]  /*b860*/  IMAD.U32 R7, R60, 0x10000, RZ ;  /* 0x000100003c077824 */ /* 0x000fe400078e00ff */
[----:B------:R-:W-:Y:S01]  /*b870*/  FFMA.FTZ R40, R5, R54, R40 ;  /* 0x0000003605287223 */ /* 0x000fe20000010028 */
[----:B------:R-:W-:Y:S02]  /*b880*/  IMAD.U32 R31, R27, 0x10000, RZ ;  /* 0x000100001b1f7824 */ /* 0x000fe400078e00ff */
[----:B----4-:R-:W-:Y:S01]  /*b890*/  FMUL.FTZ R42, R30, R9 ;  /* 0x000000091e2a7220 */ /* 0x010fe20000410000 */
[----:B------:R-:W-:-:S02]  /*b8a0*/  IMAD.U32 R10, R56, 0x10000, RZ ;  /* 0x00010000380a7824 */ /* 0x000fc400078e00ff */
[-C--:B------:R-:W-:Y:S01]  /*b8b0*/  FMUL.FTZ R30, R30, R7.reuse ;  /* 0x000000071e1e7220 */ /* 0x080fe20000410000 */
[----:B------:R-:W-:Y:S02]  /*b8c0*/  IMAD.U32 R8, R57, 0x10000, RZ ;  /* 0x0001000039087824 */ /* 0x000fe400078e00ff */
[----:B------:R-:W-:Y:S01]  /*b8d0*/  FFMA.FTZ R42, R11, R7, -R42 ;  /* 0x000000070b2a7223 */ /* 0x000fe2000001082a */
[----:B------:R-:W-:Y:S01]  /*b8e0*/  FMUL.FTZ R5, R31, R10 ;  /* 0x0000000a1f057220 */ /* 0x000fe20000410000 */
[----:B------:R-:W-:Y:S01]  /*b8f0*/  FFMA.FTZ R30, R11, R9, R30 ;  /* 0x000000090b1e7223 */ /* 0x000fe2000001001e */
[----:B------:R-:W-:Y:S01]  /*b900*/  LOP3.LUT R26, R26, 0xffff0000, RZ, 0xc0, !PT ;  /* 0xffff00001a1a7812 */ /* 0x000fe200078ec0ff */
[-C--:B------:R-:W-:Y:S01]  /*b910*/  FMUL.FTZ R31, R31, R8.reuse ;  /* 0x000000081f1f7220 */ /* 0x080fe20000410000 */
[----:B------:R-:W-:Y:S01]  /*b920*/  FFMA.FTZ R11, R28, R8, -R5 ;  /* 0x000000081c0b7223 */ /* 0x000fe20000010805 */
[----:B------:R-:W-:Y:S02]  /*b930*/  LOP3.LUT R55, R55, 0xffff0000, RZ, 0xc0, !PT ;  /* 0xffff000037377812 */ /* 0x000fe400078ec0ff */
[----:B------:R-:W-:Y:S01]  /*b940*/  LOP3.LUT R5, R60, 0xffff0000, RZ, 0xc0, !PT ;  /* 0xffff00003c057812 */ /* 0x000fe200078ec0ff */
[----:B------:R-:W-:Y:S01]  /*b950*/  FFMA.FTZ R31, R28, R10, R31 ;  /* 0x0000000a1c1f7223 */ /* 0x000fe2000001001f */
[----:B------:R-:W-:Y:S01]  /*b960*/  LOP3.LUT R27, R27, 0xffff0000, RZ, 0xc0, !PT ;  /* 0xffff00001b1b7812 */ /* 0x000fe200078ec0ff */
[----:B------:R-:W-:Y:S01]  /*b970*/  FMUL.FTZ R7, R26, R55 ;  /* 0x000000371a077220 */ /* 0x000fe20000410000 */
[----:B------:R-:W-:Y:S01]  /*b980*/  LOP3.LUT R56, R56, 0xffff0000, RZ, 0xc0, !PT ;  /* 0xffff000038387812 */ /* 0x000fe200078ec0ff */
[-C--:B------:R-:W-:Y:S01]  /*b990*/  FMUL.FTZ R26, R26, R5.reuse ;  /* 0x000000051a1a7220 */ /* 0x080fe20000410000 */
[----:B------:R-:W-:Y:S01]  /*b9a0*/  LOP3.LUT R57, R57, 0xffff0000, RZ, 0xc0, !PT ;  /* 0xffff000039397812 */ /* 0x000fe200078ec0ff */
[----:B------:R-:W-:Y:S01]  /*b9b0*/  FFMA.FTZ R7, R4, R5, -R7 ;  /* 0x0000000504077223 */ /* 0x000fe20000010807 */
[----:B------:R-:W-:Y:S01]  /*b9c0*/  F2FP.BF16.F32.PACK_AB R5, R36, R41 ;  /* 0x000000292405723e */ /* 0x000fe200000010ff */
[CC--:B------:R-:W-:Y:S01]  /*b9d0*/  FMUL.FTZ R9, R27.reuse, R56.reuse ;  /* 0x000000381b097220 */ /* 0x0c0fe20000410000 */
[----:B------:R-:W-:Y:S01]  /*b9e0*/  FFMA.FTZ R55, R4, R55, R26 ;  /* 0x0000003704377223 */ /* 0x000fe2000001001a */
[----:B------:R-:W-:Y:S01]  /*b9f0*/  FMUL.FTZ R27, R27, R57 ;  /* 0x000000391b1b7220 */ /* 0x000fe20000410000 */
[----:B------:R-:W-:Y:S01]  /*ba00*/  F2FP.BF16.F32.PACK_AB R4, R38, R39 ;  /* 0x000000272604723e */ /* 0x000fe200000010ff */
[----:B------:R-:W-:Y:S01]  /*ba10*/  FFMA.FTZ R26, R6, R57, -R9 ;  /* 0x00000039061a7223 */ /* 0x000fe20000010809 */
[----:B------:R-:W-:Y:S01]  /*ba20*/  F2FP.BF16.F32.PACK_AB R8, R24, R37 ;  /* 0x000000251808723e */ /* 0x000fe200000010ff */
[----:B------:R-:W-:Y:S01]  /*ba30*/  FFMA.FTZ R56, R6, R56, R27 ;  /* 0x0000003806387223 */ /* 0x000fe2000001001b */
[----:B------:R-:W-:-:S02]  /*ba40*/  F2FP.BF16.F32.PACK_AB R6, R7, R42 ;  /* 0x0000002a0706723e */ /* 0x000fc400000010ff */
[----:B------:R-:W-:Y:S02]  /*ba50*/  F2FP.BF16.F32.PACK_AB R7, R26, R11 ;  /* 0x0000000b1a07723e */ /* 0x000fe400000010ff */
[----:B------:R-:W-:Y:S02]  /*ba60*/  F2FP.BF16.F32.PACK_AB R9, R40, R29 ;  /* 0x0000001d2809723e */ /* 0x000fe400000010ff */
[----:B------:R-:W-:Y:S01]  /*ba70*/  F2FP.BF16.F32.PACK_AB R10, R55, R30 ;  /* 0x0000001e370a723e */ /* 0x000fe200000010ff */
[----:B------:R1:W-:Y:S01]  /*ba80*/  STS.128 [R0], R4 ;  /* 0x0000000400007388 */ /* 0x0003e20000000c00 */
[----:B------:R-:W-:-:S05]  /*ba90*/  F2FP.BF16.F32.PACK_AB R11, R56, R31 ;  /* 0x0000001f380b723e */ /* 0x000fca00000010ff */
[----:B------:R1:W-:Y:S02]  /*baa0*/  STS.128 [R20+0xc400], R8 ;  /* 0x00c4000814007388 */ /* 0x0003e40000000c00 */
.L_x_10855:
[----:B------:R-:W-:Y:S05]  /*bab0*/  BSYNC B1 ;  /* 0x0000000000017941 */ /* 0x000fea0003800000 */
.L_x_10854:
[----:B------:R-:W-:Y:S05]  /*bac0*/  @P2 BRA `(.L_x_10836) ;  /* 0x0000000400cc2947 */ /* 0x000fea0003800000 */
[----:B01----:R-:W2:Y:S04]  /*bad0*/  LDL R0, [R1+0x2c] ;  /* 0x00002c0001007983 */ /* 0x003ea80000100800 */
[----:B------:R-:W2:Y:S01]  /*bae0*/  LDL.64 R4, [R1] ;  /* 0x0000000001047983 */ /* 0x000ea20000100a00 */
[----:B------:R-:W-:Y:S02]  /*baf0*/  SHF.R.U64 R24, R32, 0x10, R33 ;  /* 0x0000001020187819 */ /* 0x000fe40000001221 */
[----:B------:R-:W-:Y:S02]  /*bb00*/  SHF.R.U64 R26, R12, 0x10, R13 ;  /* 0x000000100c1a7819 */ /* 0x000fe4000000120d */
[----:B------:R-:W-:Y:S02]  /*bb10*/  SHF.R.U64 R20, R34, 0x10, R35 ;  /* 0x0000001022147819 */ /* 0x000fe40000001223 */
[----:B------:R-:W-:-:S02]  /*bb20*/  PRMT R49, R49, 0x5410, R24 ;  /* 0x0000541031317816 */ /* 0x000fc40000000018 */
[----:B------:R-:W-:Y:S02]  /*bb30*/  PRMT R26, R21, 0x5410, R26 ;  /* 0x00005410151a7816 */ /* 0x000fe4000000001a */
[----:B------:R-:W-:Y:S01]  /*bb40*/  SHF.R.U32.HI R33, RZ, 0x10, R33 ;  /* 0x00000010ff217819 */ /* 0x000fe20000011621 */
[----:B------:R-:W-:Y:S01]  /*bb50*/  IMAD.U32 R27, R49, 0x10000, RZ ;  /* 0x00010000311b7824 */ /* 0x000fe200078e00ff */
[----:B------:R-:W-:Y:S01]  /*bb60*/  SHF.R.U32.HI R35, RZ, 0x10, R35 ;  /* 0x00000010ff237819 */ /* 0x000fe20000011623 */
[----:B------:R-:W-:Y:S01]  /*bb70*/  IMAD.U32 R29, R26, 0x10000, RZ ;  /* 0x000100001a1d7824 */ /* 0x000fe200078e00ff */
[----:B------:R-:W-:Y:S02]  /*bb80*/  SHF.R.U32.HI R13, RZ, 0x10, R13 ;  /* 0x00000010ff0d7819 */ /* 0x000fe4000001160d */
[----:B------:R-:W-:Y:S02]  /*bb90*/  SHF.R.U64 R12, R14, 0x10, R15 ;  /* 0x000000100e0c7819 */ /* 0x000fe4000000120f */
[----:B------:R-:W-:-:S02]  /*bba0*/  PRMT R51, R51, 0x5410, R20 ;  /* 0x0000541033337816 */ /* 0x000fc40000000014 */
[----:B------:R-:W-:Y:S02]  /*bbb0*/  PRMT R50, R50, 0x5410, R33 ;  /* 0x0000541032327816 */ /* 0x000fe40000000021 */
[----:B------:R-:W-:Y:S02]  /*bbc0*/  PRMT R52, R52, 0x5410, R35 ;  /* 0x0000541034347816 */ /* 0x000fe40000000023 */
[----:B------:R-:W-:Y:S02]  /*bbd0*/  PRMT R46, R46, 0x5410, R13 ;  /* 0x000054102e2e7816 */ /* 0x000fe4000000000d */
[----:B------:R-:W-:Y:S02]  /*bbe0*/  PRMT R47, R47, 0x5410, R12 ;  /* 0x000054102f2f7816 */ /* 0x000fe4000000000c */
[----:B------:R-:W-:Y:S02]  /*bbf0*/  LOP3.LUT R31, R26, 0xffff0000, RZ, 0xc0, !PT ;  /* 0xffff00001a1f7812 */ /* 0x000fe400078ec0ff */
[----:B------:R-:W-:-:S02]  /*bc00*/  LOP3.LUT R49, R49, 0xffff0000, RZ, 0xc0, !PT ;  /* 0xffff000031317812 */ /* 0x000fc400078ec0ff */
[----:B------:R-:W-:-:S04]  /*bc10*/  SHF.R.U32.HI R15, RZ, 0x10, R15 ;  /* 0x00000010ff0f7819 */ /* 0x000fc8000001160f */
[----:B------:R-:W-:Y:S01]  /*bc20*/  PRMT R48, R48, 0x5410, R15 ;  /* 0x0000541030307816 */ /* 0x000fe2000000000f */
[----:B--2---:R-:W-:-:S05]  /*bc30*/  IMAD.IADD R0, R4, 0x1, R0 ;  /* 0x0000000104007824 */ /* 0x004fca00078e0200 */
[----:B------:R-:W-:-:S04]  /*bc40*/  SHF.R.S32.HI R5, RZ, 0x1f, R0 ;  /* 0x0000001fff057819 */ /* 0x000fc80000011400 */
[CC--:B------:R-:W-:Y:S02]  /*bc50*/  LEA.HI R4, R5.reuse, R0.reuse, RZ, 0x3 ;  /* 0x0000000005047211 */ /* 0x0c0fe400078f18ff */
[----:B------:R-:W-:Y:S02]  /*bc60*/  LEA.HI R0, R5, R0, RZ, 0x5 ;  /* 0x0000000005007211 */ /* 0x000fe400078f28ff */
[----:B------:R-:W-:Y:S02]  /*bc70*/  SHF.R.S32.HI R6, RZ, 0x3, R4 ;  /* 0x00000003ff067819 */ /* 0x000fe40000011404 */
[----:B------:R-:W-:Y:S02]  /*bc80*/  SHF.R.S32.HI R5, RZ, 0x5, R0 ;  /* 0x00000005ff057819 */ /* 0x000fe40000011400 */
[----:B------:R-:W-:Y:S02]  /*bc90*/  LEA.HI R3, R3, R6, RZ, 0x1d ;  /* 0x0000000603037211 */ /* 0x000fe400078fe8ff */
[----:B-----5:R-:W-:Y:S01]  /*bca0*/  LOP3.LUT R4, R77, 0x18, R4, 0xf8, !PT ;  /* 0x000000184d047812 */ /* 0x020fe200078ef804 */
[----:B------:R-:W-:Y:S01]  /*bcb0*/  IMAD R5, R5, 0x1800, R76 ;  /* 0x0000180005057824 */ /* 0x000fe200078e024c */
[----:B------:R-:W-:-:S02]  /*bcc0*/  SHF.R.S32.HI R0, RZ, 0x1f, R3 ;  /* 0x0000001fff007819 */ /* 0x000fc40000011403 */
[----:B------:R-:W-:Y:S02]  /*bcd0*/  LOP3.LUT R4, R4, R75, RZ, 0x3c, !PT ;  /* 0x0000004b04047212 */ /* 0x000fe400078e3cff */
[----:B------:R-:W-:Y:S01]  /*bce0*/  LEA.HI R0, R0, R3, RZ, 0x2 ;  /* 0x0000000300007211 */ /* 0x000fe200078f10ff */
[----:B------:R-:W-:Y:S02]  /*bcf0*/  IMAD.SHL.U32 R3, R3, 0x8, RZ ;  /* 0x0000000803037824 */ /* 0x000fe400078e00ff */
[----:B------:R-:W-:Y:S01]  /*bd00*/  IMAD.IADD R5, R5, 0x1, R4 ;  /* 0x0000000105057824 */ /* 0x000fe200078e0204 */
[----:B------:R-:W-:Y:S02]  /*bd10*/  SHF.R.S32.HI R4, RZ, 0x2, R0 ;  /* 0x00000002ff047819 */ /* 0x000fe40000011400 */
[----:B------:R-:W-:Y:S02]  /*bd20*/  LOP3.LUT R3, R77, 0x18, R3, 0xf8, !PT ;  /* 0x000000184d037812 */ /* 0x000fe400078ef803 */
        /* <DEDUP_REMOVED lines=26> */
[C---:B------:R-:W-:Y:S01]  /*bed0*/  FMUL.FTZ R27, R8.reuse, R31 ;  /* 0x0000001f081b7220 */ /* 0x040fe20000410000 */
[-C--:B------:R-:W-:Y:S01]  /*bee0*/  FMUL.FTZ R29, R8, R49.reuse ;  /* 0x00000031081d7220 */ /* 0x080fe20000410000 */
[C---:B------:R-:W-:Y:S01]  /*bef0*/  FMUL.FTZ R8, R21.reuse, R20 ;  /* 0x0000001415087220 */ /* 0x040fe20000410000 */
[----:B------:R-:W-:Y:S01]  /*bf00*/  FMUL.FTZ R21, R21, R12 ;  /* 0x0000000c15157220 */ /* 0x000fe20000410000 */
[----:B------:R-:W-:Y:S01]  /*bf10*/  LOP3.LUT R50, R50, 0xffff0000, RZ, 0xc0, !PT ;  /* 0xffff000032327812 */ /* 0x000fe200078ec0ff */
[----:B------:R-:W-:Y:S02]  /*bf20*/  IMAD.U32 R24, R10, 0x10000, RZ ;  /* 0x000100000a187824 */ /* 0x000fe400078e00ff */
[C---:B------:R-:W-:Y:S01]  /*bf30*/  FFMA.FTZ R26, R4.reuse, R49, -R27 ;  /* 0x00000031041a7223 */ /* 0x040fe2000001081b */
[C---:B------:R-:W-:Y:S01]  /*bf40*/  FFMA.FTZ R20, R13.reuse, R20, R21 ;  /* 0x000000140d147223 */ /* 0x040fe20000010015 */
[----:B------:R-:W-:Y:S01]  /*bf50*/  FFMA.FTZ R28, R4, R31, R29 ;  /* 0x0000001f041c7223 */ /* 0x000fe2000001001d */
[----:B------:R-:W-:Y:S01]  /*bf60*/  FFMA.FTZ R12, R13, R12, -R8 ;  /* 0x0000000c0d0c7223 */ /* 0x000fe20000010808 */
[----:B------:R-:W-:-:S02]  /*bf70*/  IMAD.U32 R21, R47, 0x10000, RZ ;  /* 0x000100002f157824 */ /* 0x000fc400078e00ff */
[----:B------:R-:W-:Y:S01]  /*bf80*/  FMUL.FTZ R4, R9, R46 ;  /* 0x0000002e09047220 */ /* 0x000fe20000410000 */
[----:B------:R-:W-:Y:S02]  /*bf90*/  IMAD.U32 R13, R51, 0x10000, RZ ;  /* 0x00010000330d7824 */ /* 0x000fe400078e00ff */
[-C--:B------:R-:W-:Y:S01]  /*bfa0*/  FMUL.FTZ R30, R9, R50.reuse ;  /* 0x00000032091e7220 */ /* 0x080fe20000410000 */
[C---:B------:R-:W-:Y:S01]  /*bfb0*/  FMUL.FTZ R29, R24.reuse, R21 ;  /* 0x00000015181d7220 */ /* 0x040fe20000410000 */
[----:B------:R-:W-:Y:S01]  /*bfc0*/  FFMA.FTZ R9, R5, R50, -R4 ;  /* 0x0000003205097223 */ /* 0x000fe20000010804 */
[-C--:B------:R-:W-:Y:S01]  /*bfd0*/  FMUL.FTZ R24, R24, R13.reuse ;  /* 0x0000000d18187220 */ /* 0x080fe20000410000 */
[----:B------:R-:W-:Y:S02]  /*bfe0*/  IMAD.U32 R25, R11, 0x10000, RZ ;  /* 0x000100000b197824 */ /* 0x000fe400078e00ff */
[----:B------:R-:W-:Y:S01]  /*bff0*/  FFMA.FTZ R29, R14, R13, -R29 ;  /* 0x0000000d0e1d7223 */ /* 0x000fe2000001081d */
[----:B------:R-:W-:-:S02]  /*c000*/  IMAD.U32 R4, R52, 0x10000, RZ ;  /* 0x0001000034047824 */ /* 0x000fc400078e00ff */
[----:B------:R-:W-:Y:S01]  /*c010*/  FFMA.FTZ R24, R14, R21, R24 ;  /* 0x000000150e187223 */ /* 0x000fe20000010018 */
[----:B------:R-:W-:Y:S01]  /*c020*/  IMAD.U32 R8, R48, 0x10000, RZ ;  /* 0x0001000030087824 */ /* 0x000fe200078e00ff */
[----:B------:R-:W-:Y:S01]  /*c030*/  LOP3.LUT R10, R10, 0xffff0000, RZ, 0xc0, !PT ;  /* 0xffff00000a0a7812 */ /* 0x000fe200078ec0ff */
[----:B------:R-:W-:Y:S01]  /*c040*/  FFMA.FTZ R27, R5, R46, R30 ;  /* 0x0000002e051b7223 */ /* 0x000fe2000001001e */
[----:B------:R-:W-:Y:S01]  /*c050*/  LOP3.LUT R11, R11, 0xffff0000, RZ, 0xc0, !PT ;  /* 0xffff00000b0b7812 */ /* 0x000fe200078ec0ff */
[----:B------:R-:W-:Y:S01]  /*c060*/  FMUL.FTZ R14, R25, R4 ;  /* 0x00000004190e7220 */ /* 0x000fe20000410000 */
[----:B------:R-:W-:Y:S01]  /*c070*/  LOP3.LUT R47, R47, 0xffff0000, RZ, 0xc0, !PT ;  /* 0xffff00002f2f7812 */ /* 0x000fe200078ec0ff */
[-C--:B------:R-:W-:Y:S01]  /*c080*/  FMUL.FTZ R30, R25, R8.reuse ;  /* 0x00000008191e7220 */ /* 0x080fe20000410000 */
[----:B------:R-:W-:Y:S01]  /*c090*/  LOP3.LUT R48, R48, 0xffff0000, RZ, 0xc0, !PT ;  /* 0xffff000030307812 */ /* 0x000fe200078ec0ff */
[----:B------:R-:W-:Y:S01]  /*c0a0*/  FFMA.FTZ R14, R15, R8, R14 ;  /* 0x000000080f0e7223 */ /* 0x000fe2000001000e */
[----:B------:R-:W-:Y:S01]  /*c0b0*/  LOP3.LUT R51, R51, 0xffff0000, RZ, 0xc0, !PT ;  /* 0xffff000033337812 */ /* 0x000fe200078ec0ff */
[----:B------:R-:W-:Y:S01]  /*c0c0*/  FFMA.FTZ R30, R15, R4, -R30 ;  /* 0x000000040f1e7223 */ /* 0x000fe2000001081e */
[----:B------:R-:W-:Y:S01]  /*c0d0*/  LOP3.LUT R52, R52, 0xffff0000, RZ, 0xc0, !PT ;  /* 0xffff000034347812 */ /* 0x000fe200078ec0ff */
[C---:B------:R-:W-:Y:S01]  /*c0e0*/  FMUL.FTZ R5, R10.reuse, R47 ;  /* 0x0000002f0a057220 */ /* 0x040fe20000410000 */
[----:B------:R-:W-:Y:S01]  /*c0f0*/  FMUL.FTZ R8, R11, R48 ;  /* 0x000000300b087220 */ /* 0x000fe20000410000 */
[----:B------:R-:W-:-:S02]  /*c100*/  FMUL.FTZ R4, R10, R51 ;  /* 0x000000330a047220 */ /* 0x000fc40000410000 */
[-C--:B------:R-:W-:Y:S01]  /*c110*/  FMUL.FTZ R13, R11, R52.reuse ;  /* 0x000000340b0d7220 */ /* 0x080fe20000410000 */
[C---:B------:R-:W-:Y:S01]  /*c120*/  FFMA.FTZ R10, R6.reuse, R51, -R5 ;  /* 0x00000033060a7223 */ /* 0x040fe20000010805 */
[C---:B------:R-:W-:Y:S01]  /*c130*/  FFMA.FTZ R11, R7.reuse, R52, -R8 ;  /* 0x00000034070b7223 */ /* 0x040fe20000010808 */
        /* <DEDUP_REMOVED lines=12> */
.L_x_10836:
[----:B------:R-:W-:Y:S05]  /*c200*/  BSYNC B0 ;  /* 0x0000000000007941 */ /* 0x000fea0003800000 */
.L_x_10829:
        /* <DEDUP_REMOVED lines=8> */
.L_x_10827:
[----:B0--3--:R-:W-:-:S05]  /*c290*/  IMAD.U32 R0, RZ, RZ, UR37 ;  /* 0x00000025ff007e24 */ /* 0x009fca000f8e00ff */
[----:B------:R-:W-:-:S13]  /*c2a0*/  ISETP.NE.AND P0, PT, R0, 0x3, PT ;  /* 0x000000030000780c */ /* 0x000fda0003f05270 */
[----:B------:R-:W-:Y:S05]  /*c2b0*/  @!P0 BRA `(.L_x_10856) ;  /* 0x0000000000048947 */ /* 0x000fea0003800000 */
[----:B------:R-:W-:Y:S01]  /*c2c0*/  BPT.TRAP 0x1 ;  /* 0x000000040000795c */ /* 0x000fe20000300000 */
.L_x_10856:
[----:B------:R-:W-:Y:S01]  /*c2d0*/  IMAD R0, R16, 0x8, R2 ;  /* 0x0000000810007824 */ /* 0x000fe200078e0202 */
[----:B-12-4-:R-:W-:-:S04]  /*c2e0*/  SHF.L.U32 R3, R19, 0x1f, RZ ;  /* 0x0000001f13037819 */ /* 0x016fc800000006ff */
[----:B------:R0:W1:Y:S01]  /*c2f0*/  SYNCS.PHASECHK.TRANS64.TRYWAIT P2, [R0+URZ+0x2d830], R3 ;  /* 0x02d83003000075a7 */ /* 0x000062000804017f */
[----:B------:R-:W-:Y:S05]  /*c300*/  @!P0 BRA `(.L_x_10857) ;  /* 0x0000000000048947 */ /* 0x000fea0003800000 */
[----:B------:R-:W-:Y:S01]  /*c310*/  BPT.TRAP 0x1 ;  /* 0x000000040000795c */ /* 0x000fe20000300000 */
.L_x_10857:
[----:B------:R-:W2:Y:S02]  /*c320*/  S2R R4, SR_TID.X ;  /* 0x0000000000047919 */ /* 0x000ea40000002100 */
[----:B--2---:R-:W-:-:S04]  /*c330*/  LOP3.LUT R4, R4, 0x7f, RZ, 0xc0, !PT ;  /* 0x0000007f04047812 */ /* 0x004fc800078ec0ff */
[----:B------:R-:W-:Y:S01]  /*c340*/  ISETP.NE.AND P1, PT, R4, RZ, PT ;  /* 0x000000ff0400720c */ /* 0x000fe20003f25270 */
[----:B-1----:R-:W-:-:S12]  /*c350*/  @P2 BRA `(.L_x_10858) ;  /* 0x0000000000082947 */ /* 0x002fd80003800000 */
[----:B------:R-:W1:Y:S02]  /*c360*/  SYNCS.PHASECHK.TRANS64.TRYWAIT P2, [R0+URZ+0x2d830], R3 ;  /* 0x02d83003000075a7 */ /* 0x000e64000804017f */
[----:B-1----:R-:W-:Y:S05]  /*c370*/  @!P2 BRA `(.L_x_10859) ;  /* 0x000001900070a947 */ /* 0x002fea0003800000 */
.L_x_10858:
[----:B------:R-:W-:Y:S05]  /*c380*/  WARPSYNC.ALL ;  /* 0x0000000000007948 */ /* 0x000fea0003800000 */
[----:B01----:R-:W-:Y:S01]  /*c390*/  VIADD R3, R2, 0x15400 ;  /* 0x0001540002037836 */ /* 0x003fe20000000000 */
[----:B------:R-:W-:-:S04]  /*c3a0*/  LOP3.LUT R12, R44, 0x10000, RZ, 0xfc, !PT ;  /* 0x000100002c0c7812 */ /* 0x000fc800078efcff */
[----:B------:R-:W-:-:S04]  /*c3b0*/  SHF.R.U32.HI R3, RZ, 0x4, R3 ;  /* 0x00000004ff037819 */ /* 0x000fc80000011603 */
[----:B------:R-:W-:-:S04]  /*c3c0*/  LOP3.LUT R3, R3, 0x3fff, RZ, 0xc0, !PT ;  /* 0x00003fff03037812 */ /* 0x000fc800078ec0ff */
[----:B------:R-:W-:Y:S01]  /*c3d0*/  LOP3.LUT R4, R3, 0x10000, RZ, 0xfc, !PT ;  /* 0x0001000003047812 */ /* 0x000fe200078efcff */
[----:B------:R-:W-:Y:S02]  /*c3e0*/  IMAD.MOV.U32 R13, RZ, RZ, -0x7fffffe0 ;  /* 0x80000020ff0d7424 */ /* 0x000fe400078e00ff */
[----:B------:R-:W-:Y:S01]  /*c3f0*/  IMAD.MOV.U32 R5, RZ, RZ, -0x7fffffe0 ;  /* 0x80000020ff057424 */ /* 0x000fe200078e00ff */
[C---:B------:R-:W-:Y:S01]  /*c400*/  R2UR UR4, R12.reuse ;  /* 0x000000000c0472ca */ /* 0x040fe200000e0000 */
[----:B------:R0:W-:Y:S01]  /*c410*/  STL [R1+0x8], R4 ;  /* 0x0000080401007387 */ /* 0x0001e20000100800 */
[----:B------:R-:W-:Y:S01]  /*c420*/  R2UR UR5, R13 ;  /* 0x000000000d0572ca */ /* 0x000fe200000e0000 */
[----:B-----5:R-:W-:Y:S01]  /*c430*/  WARPGROUP.ARRIVE ;  /* 0x00000000000079c5 */ /* 0x020fe20000000000 */
[----:B------:R-:W-:Y:S01]  /*c440*/  R2UR UR7, R5 ;  /* 0x00000000050772ca */ /* 0x000fe200000e0000 */
[----:B------:R-:W-:Y:S01]  /*c450*/  VIADD R152, R12, 0x2 ;  /* 0x000000020c987836 */ /* 0x000fe20000000000 */
[----:B------:R-:W2:Y:S01]  /*c460*/  LDL R8, [R1+0x44] ;  /* 0x0000440001087983 */ /* 0x000ea20000100800 */
[----:B------:R-:W-:Y:S01]  /*c470*/  IMAD.MOV.U32 R153, RZ, RZ, -0x7fffffe0 ;  /* 0x80000020ff997424 */ /* 0x000fe200078e00ff */
[----:B------:R-:W1:Y:S01]  /*c480*/  LDC R3, c[0x0][0x448] ;  /* 0x00011200ff037b82 */ /* 0x000e620000000800 */
[----:B------:R-:W-:Y:S01]  /*c490*/  IMAD.MOV.U32 R7, RZ, RZ, -0x7fffffe0 ;  /* 0x80000020ff077424 */ /* 0x000fe200078e00ff */
[----:B------:R-:W2:Y:S01]  /*c4a0*/  LDL R91, [R1+0x1c] ;  /* 0x00001c00015b7983 */ /* 0x000ea20000100800 */
[----:B0-----:R-:W-:-:S05]  /*c4b0*/  IMAD R4, R16, 0x600, R4 ;  /* 0x0000060010047824 */ /* 0x001fca00078e0204 */
[----:B------:R-:W-:-:S13]  /*c4c0*/  R2UR UR6, R4 ;  /* 0x00000000040672ca */ /* 0x000fda00000e0000 */
[----:B------:R-:W-:Y:S01]  /*c4d0*/  HGMMA.64x128x16.F32.BF16 R24, gdesc[UR4], RZ, !UPT, gsb0 ;  /* 0x01e00000041879f0 */ /* 0x000fe2000c0018ff */
[----:B------:R-:W-:Y:S01]  /*c4e0*/  VIADD R6, R4, 0x2 ;  /* 0x0000000204067836 */ /* 0x000fe20000000000 */
[----:B------:R-:W-:Y:S02]  /*c4f0*/  R2UR UR4, R152 ;  /* 0x00000000980472ca */ /* 0x000fe400000e0000 */
[----:B------:R-:W-:Y:S02]  /*c500*/  R2UR UR5, R153 ;  /* 0x00000000990572ca */ /* 0x000fe400000e0000 */
[----:B------:R-:W-:Y:S02]  /*c510*/  R2UR UR6, R6 ;  /* 0x00000000060672ca */ /* 0x000fe400000e0000 */
[----:B------:R-:W-:Y:S01]  /*c520*/  R2UR UR7, R7 ;  /* 0x00000000070772ca */ /* 0x000fe200000e0000 */
[----:B------:R-:W-:Y:S02]  /*c530*/  VIADD R150, R12, 0x300 ;  /* 0x000003000c967836 */ /* 0x000fe40000000000 */
[----:B------:R-:W-:-:S02]  /*c540*/  VIADD R6, R4, 0x200 ;  /* 0x0000020004067836 */ /* 0x000fc40000000000 */
[----:B------:R-:W-:Y:S02]  /*c550*/  IMAD.MOV.U32 R151, RZ, RZ, -0x7fffffe0 ;  /* 0x80000020ff977424 */ /* 0x000fe400078e00ff */
[----:B------:R-:W-:Y:S01]  /*c560*/  IMAD.MOV.U32 R7, RZ, RZ, -0x7fffffe0 ;  /* 0x80000020ff077424 */ /* 0x000fe200078e00ff */
[----:B------:R-:W-:Y:S02]  /*c570*/  WARPGROUP.DEPBAR.LE gsb0, 0x0 ;  /* 0x00008000000079c5 */ /* 0x000fe40000010000 */
[----:B------:R-:W-:-:S06]  /*c580*/  WARPGROUP.ARRIVE ;  /* 0x00000000000079c5 */ /* 0x000fcc0000000000 */
[----:B------:R-:W-:Y:S01]  /*c590*/  HGMMA.64x128x16.F32.BF16 R24, gdesc[UR4], R24, gsb0 ;  /* 0x01e00000041879f0 */ /* 0x000fe20008001818 */
        /* <DEDUP_REMOVED lines=36> */
[----:B------:R-:W-:Y:S02]  /*c7e0*/  R2UR UR7, R5 ;  /* 0x00000000050772ca */ /* 0x000fe400000e0000 */
[----:B-1----:R-:W-:-:S13]  /*c7f0*/  ISETP.NE.AND P2, PT, R3, 0x1, PT ;  /* 0x000000010300780c */ /* 0x002fda0003f45270 */
[----:B------:R-:W0:Y:S08]  /*c800*/  @P2 LDC R4, c[0x0][0x44c] ;  /* 0x00011300ff042b82 */ /* 0x000e300000000800 */
[----:B------:R-:W1:Y:S01]  /*c810*/  @P2 LDC R6, c[0x0][0x450] ;  /* 0x00011400ff062b82 */ /* 0x000e620000000800 */
[----:B--2---:R-:W-:Y:S01]  /*c820*/  IMAD.IADD R9, R8, 0x1, R91 ;  /* 0x0000000108097824 */ /* 0x004fe200078e025b */
[----:B------:R-:W-:-:S02]  /*c830*/  WARPGROUP.DEPBAR.LE gsb0, 0x0 ;  /* 0x00008000000079c5 */ /* 0x000fc40000010000 */
[----:B------:R-:W-:-:S06]  /*c840*/  WARPGROUP.ARRIVE ;  /* 0x00000000000079c5 */ /* 0x000fcc0000000000 */
[----:B------:R-:W-:Y:S01]  /*c850*/  HGMMA.64x128x16.F32.BF16 R24, gdesc[UR4], R24, gsb0 ;  /* 0x01e00000041879f0 */ /* 0x000fe20008001818 */
[----:B0-----:R-:W-:Y:S01]  /*c860*/  @P2 IMAD.HI.U32 R3, R9, R4, RZ ;  /* 0x0000000409032227 */ /* 0x001fe200078e00ff */
[----:B------:R-:W-:Y:S01]  /*c870*/  ULDC.64 UR4, c[0x0][0x9e0] ;  /* 0x0002780000047ab9 */ /* 0x000fe20000000a00 */
[----:B------:R-:W-:-:S03]  /*c880*/  ULDC UR6, c[0x0][0x9dc] ;  /* 0x0002770000067ab9 */ /* 0x000fc60000000800 */
[----:B-1----:R-:W-:Y:S01]  /*c890*/  @P2 SHF.R.U32.HI R9, RZ, R6, R3 ;  /* 0x00000006ff092219 */ /* 0x002fe20000011603 */
[----:B------:R-:W-:Y:S02]  /*c8a0*/  @!P1 VIADD R0, R0, 0x2d840 ;  /* 0x0002d84000009836 */ /* 0x000fe40000000000 */
[----:B------:R-:W-:Y:S02]  /*c8b0*/  IMAD.MOV.U32 R3, RZ, RZ, -0x80 ;  /* 0xffffff80ff037424 */ /* 0x000fe400078e00ff */
[----:B------:R-:W0:Y:S01]  /*c8c0*/  SHFL.IDX PT, R20, R9, RZ, 0x1c1f ;  /* 0x001c1fff09147589 */ /* 0x000e2200000e0000 */
[----:B------:R-:W-:Y:S01]  /*c8d0*/  UISETP.GE.AND UP0, UPT, UR5, 0x1, UPT ;  /* 0x000000010500788c */ /* 0x000fe2000bf06270 */
[----:B------:R-:W-:Y:S01]  /*c8e0*/  @!P1 PRMT R0, RZ, 0x654, R0 ;  /* 0x00000654ff009816 */ /* 0x000fe20000000000 */
[----:B------:R-:W-:Y:S02]  /*c8f0*/  IMAD R8, R88, R3, 0x80 ;  /* 0x0000008058087424 */ /* 0x000fe400078e0203 */
[----:B------:R-:W-:-:S02]  /*c900*/  IMAD.U32 R10, RZ, RZ, UR6 ;  /* 0x00000006ff0a7e24 */ /* 0x000fc4000f8e00ff */
[----:B------:R-:W-:-:S03]  /*c910*/  PLOP3.LUT P3, PT, PT, PT, UP0, 0x40, 0x0 ;  /* 0x000000000000781c */ /* 0x000fc60003f6e808 */
[----:B------:R-:W-:Y:S02]  /*c920*/  LOP3.LUT R7, RZ, R10, RZ, 0x33, !PT ;  /* 0x0000000aff077212 */ /* 0x000fe400078e33ff */
[C-C-:B------:R-:W-:Y:S02]  /*c930*/  IADD3 R5, -R137.reuse, R139, R8.reuse ;  /* 0x0000008b89057210 */ /* 0x140fe40007ffe108 */
[----:B------:R-:W-:Y:S01]  /*c940*/  LEA R4, R88, 0xffffff80, 0x7 ;  /* 0xffffff8058047811 */ /* 0x000fe200078e38ff */
[----:B------:R-:W-:Y:S02]  /*c950*/  WARPGROUP.DEPBAR.LE gsb0, 0x0 ;  /* 0x00008000000079c5 */ /* 0x000fe40000010000 */
[----:B------:R1:W-:Y:S02]  /*c960*/  @!P1 SYNCS.ARRIVE.TRANS64.RED.A1T0 RZ, [R0+URZ], RZ ;  /* 0x000000ff00ff99a7 */ /* 0x0003e4000810043f */
[----:B-1----:R-:W-:-:S04]  /*c970*/  IADD3 R0, -R137, 0x1, R8 ;  /* 0x0000000189007810 */ /* 0x002fc80007ffe108 */
[----:B------:R-:W-:-:S05]  /*c980*/  IADD3 R0, -R138, R0, R139 ;  /* 0x000000008a007210 */ /* 0x000fca0007ffe18b */
[C---:B------:R-:W-:Y:S02]  /*c990*/  VIADD R6, R0.reuse, UR4 ;  /* 0x0000000400067c36 */ /* 0x040fe40008000000 */
[----:B------:R-:W-:-:S03]  /*c9a0*/  IMAD.IADD R7, R0, 0x1, R7 ;  /* 0x0000000100077824 */ /* 0x000fc600078e0207 */
[----:B0-----:R-:W-:Y:S01]  /*c9b0*/  VIADDMNMX R3, R20, R6, R5, PT ;  /* 0x0000000614037246 */ /* 0x001fe20003800105 */
[----:B------:R-:W-:Y:S01]  /*c9c0*/  IMAD.IADD R0, R7, 0x1, R20 ;  /* 0x0000000107007824 */ /* 0x000fe200078e0214 */
        /* <DEDUP_REMOVED lines=13> */
.L_x_10862:
[----:B------:R-:W-:-:S06]  /*caa0*/  UISETP.NE.AND UP1, UPT, UR5, 0x1, UPT ;  /* 0x000000010500788c */ /* 0x000fcc000bf25270 */
[----:B------:R-:W-:-:S05]  /*cab0*/  PLOP3.LUT P3, PT, PT, PT, UP1, 0x80, 0x0 ;  /* 0x000000000000781c */ /* 0x000fca0003f6f018 */
[----:B------:R-:W-:-:S08]  /*cac0*/  @UP1 ULDC.64 UR6, c[0x0][0x9e8] ;  /* 0x00027a0000061ab9 */ /* 0x000fd00000000a00 */
[----:B------:R-:W-:-:S05]  /*cad0*/  @P3 IMAD.HI.U32 R20, R11, UR6, RZ ;  /* 0x000000060b143c27 */ /* 0x000fca000f8e00ff */
[----:B------:R-:W-:-:S07]  /*cae0*/  @P3 SHF.R.U32.HI R11, RZ, UR7, R20 ;  /* 0x00000007ff0b3c19 */ /* 0x000fce0008011614 */
.L_x_10863:
[----:B------:R-:W-:Y:S05]  /*caf0*/  BSYNC B0 ;  /* 0x0000000000007941 */ /* 0x000fea0003800000 */
.L_x_10861:
[----:B------:R-:W-:-:S04]  /*cb00*/  IMAD R20, R11, UR5, -R4 ;  /* 0x000000050b147c24 */ /* 0x000fc8000f8e0a04 */
[----:B------:R-:W-:-:S05]  /*cb10*/  IMAD.IADD R20, R20, 0x1, -R137 ;  /* 0x0000000114147824 */ /* 0x000fca00078e0a89 */
[----:B------:R-:W-:Y:S02]  /*cb20*/  VIMNMX R0, R0, R20, !PT ;  /* 0x0000001400007248 */ /* 0x000fe40007fe0100 */
[----:B------:R-:W-:-:S07]  /*cb30*/  VIADDMNMX R3, R20, UR5, R3, PT ;  /* 0x0000000514037c46 */ /* 0x000fce000b800103 */
.L_x_10860:
[C---:B------:R-:W-:Y:S02]  /*cb40*/  ISETP.GE.AND P3, PT, R8.reuse, 0x2, PT ;  /* 0x000000020800780c */ /* 0x040fe40003f66270 */
[----:B------:R-:W-:Y:S02]  /*cb50*/  ISETP.GE.AND P5, PT, R8, 0x9, PT ;  /* 0x000000090800780c */ /* 0x000fe40003fa6270 */
[----:B------:R-:W-:Y:S02]  /*cb60*/  ISETP.GT.AND P4, PT, R0, 0x1, !P3 ;  /* 0x000000010000780c */ /* 0x000fe40005f84270 */
[----:B------:R-:W-:Y:S02]  /*cb70*/  LOP3.LUT R18, R18, 0xfffffffd, RZ, 0xc0, !PT ;  /* 0xfffffffd12127812 */ /* 0x000fe400078ec0ff */
[----:B------:R-:W-:-:S04]  /*cb80*/  ISETP.LT.OR P4, PT, R3, 0x2, P4 ;  /* 0x000000020300780c */ /* 0x000fc80002781670 */
[----:B------:R-:W-:Y:S02]  /*cb90*/  FSEL R25, R25, -INF , !P4 ;  /* 0xff80000019197808 */ /* 0x000fe40006000000 */
[----:B------:R-:W-:Y:S02]  /*cba0*/  ISETP.GT.AND P4, PT, R0, 0x8, !P5 ;  /* 0x000000080000780c */ /* 0x000fe40006f84270 */
[----:B------:R-:W-:Y:S02]  /*cbb0*/  @P5 LOP3.LUT R18, R18, 0x2, RZ, 0xfc, !PT ;  /* 0x0000000212125812 */ /* 0x000fe400078efcff */
[----:B------:R-:W-:Y:S02]  /*cbc0*/  ISETP.GE.AND P5, PT, R8, 0xa, PT ;  /* 0x0000000a0800780c */ /* 0x000fe40003fa6270 */
[----:B------:R-:W-:Y:S02]  /*cbd0*/  ISETP.LT.OR P4, PT, R3, 0x9, P4 ;  /* 0x000000090300780c */ /* 0x000fe40002781670 */
[----:B------:R-:W-:-:S02]  /*cbe0*/  LOP3.LUT R18, R18, 0xfffffffb, RZ, 0xc0, !PT ;  /* 0xfffffffb12127812 */ /* 0x000fc400078ec0ff */
        /* <DEDUP_REMOVED lines=176> */
[----:B------:R-:W-:Y:S02]  /*d6f0*/  PLOP3.LUT P6, PT, PT, PT, UP0, 0x40, 0x0 ;  /* 0x000000000000781c */ /* 0x000fe40003fce808 */
[----:B0-----:R-:W-:Y:S01]  /*d700*/  VIADDMNMX R5, R0, R6, R5, PT ;  /* 0x0000000600057246 */ /* 0x001fe20003800105 */
[----:B------:R-:W-:-:S10]  /*d710*/  IMAD.IADD R7, R7, 0x1, R0 ;  /* 0x0000000107077824 */ /* 0x000fd400078e0200 */
        /* <DEDUP_REMOVED lines=14> */
.L_x_10866:
[----:B------:R-:W-:-:S06]  /*d800*/  UISETP.NE.AND UP1, UPT, UR5, 0x1, UPT ;  /* 0x000000010500788c */ /* 0x000fcc000bf25270 */
[----:B------:R-:W-:-:S05]  /*d810*/  PLOP3.LUT P6, PT, PT, PT, UP1, 0x80, 0x0 ;  /* 0x000000000000781c */ /* 0x000fca0003fcf018 */
[----:B------:R-:W-:-:S08]  /*d820*/  @UP1 ULDC.64 UR6, c[0x0][0x9e8] ;  /* 0x00027a0000061ab9 */ /* 0x000fd00000000a00 */
[----:B------:R-:W-:Y:S01]  /*d830*/  @P6 IMAD.HI.U32 R0, R3, UR6, RZ ;  /* 0x0000000603006c27 */ /* 0x000fe2000f8e00ff */
[----:B------:R-:W-:-:S13]  /*d840*/  PLOP3.LUT P6, PT, PT, PT, UP1, 0x80, 0x0 ;  /* 0x000000000000781c */ /* 0x000fda0003fcf018 */
[----:B------:R-:W-:-:S07]  /*d850*/  @P6 SHF.R.U32.HI R3, RZ, UR7, R0 ;  /* 0x00000007ff036c19 */ /* 0x000fce0008011600 */
.L_x_10867:
[----:B------:R-:W-:Y:S05]  /*d860*/  BSYNC B0 ;  /* 0x0000000000007941 */ /* 0x000fea0003800000 */
.L_x_10865:
[----:B------:R-:W-:-:S04]  /*d870*/  IMAD R4, R3, UR5, -R4 ;  /* 0x0000000503047c24 */ /* 0x000fc8000f8e0a04 */
[----:B------:R-:W-:-:S05]  /*d880*/  IMAD.IADD R4, R4, 0x1, -R137 ;  /* 0x0000000104047824 */ /* 0x000fca00078e0a89 */
[----:B------:R-:W-:Y:S02]  /*d890*/  VIMNMX R7, R7, R4, !PT ;  /* 0x0000000407077248 */ /* 0x000fe40007fe0100 */
[----:B------:R-:W-:-:S07]  /*d8a0*/  VIADDMNMX R5, R4, UR5, R5, PT ;  /* 0x0000000504057c46 */ /* 0x000fce000b800105 */
.L_x_10864:
[----:B------:R-:W-:Y:S01]  /*d8b0*/  ISETP.GT.AND P3, PT, R7, 0x1, !P3 ;  /* 0x000000010700780c */ /* 0x000fe20005f64270 */
[----:B------:R-:W-:Y:S01]  /*d8c0*/  ULDC UR39, c[0x0][0x988] ;  /* 0x0002620000277ab9 */ /* 0x000fe20000000800 */
[----:B------:R-:W2:Y:S01]  /*d8d0*/  LDL R92, [R1+0x20] ;  /* 0x00002000015c7983 */ /* 0x000ea20000100800 */
[----:B------:R-:W-:Y:S02]  /*d8e0*/  LOP3.LUT P6, RZ, R18, 0x2000000, RZ, 0xc0, !PT ;  /* 0x0200000012ff7812 */ /* 0x000fe400078cc0ff */
        /* <DEDUP_REMOVED lines=76> */
[C---:B------:R-:W-:Y:S01]  /*ddb0*/  ISETP.GT.AND P4, PT, R7.reuse, 0x71, !P4 ;  /* 0x000000710700780c */ /* 0x040fe20006784270 */
[----:B------:R-:W0:Y:S01]  /*ddc0*/  SHFL.BFLY PT, R3, R4, 0x2, 0x1f ;  /* 0x0c401f0004037f89 */ /* 0x000e2200000e0000 */
[----:B------:R-:W-:Y:S02]  /*ddd0*/  FSEL R50, R50, -INF , !P3 ;  /* 0xff80000032327808 */ /* 0x000fe40005800000 */
[----:B------:R-:W-:Y:S02]  /*dde0*/  LOP3.LUT P3, RZ, R18, 0x40000, RZ, 0xc0, !PT ;  /* 0x0004000012ff7812 */ /* 0x000fe4000786c0ff */
[C---:B------:R-:W-:Y:S02]  /*ddf0*/  ISETP.GT.AND P5, PT, R7.reuse, 0x78, !P5 ;  /* 0x000000780700780c */ /* 0x040fe40006fa4270 */
[----:B------:R-:W-:Y:S02]  /*de00*/  ISETP.GT.AND P3, PT, R7, 0x31, !P3 ;  /* 0x000000310700780c */ /* 0x000fe40005f64270 */
[----:B------:R-:W-:-:S02]  /*de10*/  ISETP.LT.OR P4, PT, R5, 0x72, P4 ;  /* 0x000000720500780c */ /* 0x000fc40002781670 */
[C---:B------:R-:W-:Y:S02]  /*de20*/  ISETP.LT.OR P3, PT, R5.reuse, 0x32, P3 ;  /* 0x000000320500780c */ /* 0x040fe40001f61670 */
[----:B------:R-:W-:Y:S02]  /*de30*/  ISETP.LT.OR P5, PT, R5, 0x79, P5 ;  /* 0x000000790500780c */ /* 0x000fe40002fa1670 */
[----:B------:R-:W-:Y:S02]  /*de40*/  FSEL R51, R51, -INF , !P3 ;  /* 0xff80000033337808 */ /* 0x000fe40005800000 */
[----:B------:R-:W-:Y:S02]  /*de50*/  LOP3.LUT P3, RZ, R18, 0x20000, RZ, 0xc0, !PT ;  /* 0x0002000012ff7812 */ /* 0x000fe4000786c0ff */
[----:B------:R-:W-:Y:S02]  /*de60*/  FSEL R90, R83, -INF , !P4 ;  /* 0xff800000535a7808 */ /* 0x000fe40006000000 */
[----:B------:R-:W-:-:S02]  /*de70*/  ISETP.GT.AND P3, PT, R7, 0x38, !P3 ;  /* 0x000000380700780c */ /* 0x000fc40005f64270 */
[----:B------:R-:W-:Y:S02]  /*de80*/  FSEL R86, R86, -INF , !P5 ;  /* 0xff80000056567808 */ /* 0x000fe40006800000 */
[----:B------:R-:W-:Y:S02]  /*de90*/  ISETP.LT.OR P3, PT, R5, 0x39, P3 ;  /* 0x000000390500780c */ /* 0x000fe40001f61670 */
[----:B0-----:R-:W-:Y:S02]  /*dea0*/  FMNMX.FTZ R6, R4, R3, !PT ;  /* 0x0000000304067209 */ /* 0x001fe40007810000 */
[----:B------:R-:W-:Y:S02]  /*deb0*/  FSEL R54, R54, -INF , !P3 ;  /* 0xff80000036367808 */ /* 0x000fe40005800000 */
[----:B------:R-:W-:Y:S01]  /*dec0*/  LOP3.LUT P3, RZ, R18, 0x10000, RZ, 0xc0, !PT ;  /* 0x0001000012ff7812 */ /* 0x000fe2000786c0ff */
[----:B------:R-:W0:Y:S03]  /*ded0*/  SHFL.BFLY PT, R3, R6, 0x1, 0x1f ;  /* 0x0c201f0006037f89 */ /* 0x000e2600000e0000 */
[----:B------:R-:W-:-:S04]  /*dee0*/  ISETP.GT.AND P3, PT, R7, 0x39, !P3 ;  /* 0x000000390700780c */ /* 0x000fc80005f64270 */
[----:B------:R-:W-:-:S04]  /*def0*/  ISETP.LT.OR P3, PT, R5, 0x3a, P3 ;  /* 0x0000003a0500780c */ /* 0x000fc80001f61670 */
[----:B------:R-:W-:Y:S02]  /*df00*/  FSEL R55, R55, -INF , !P3 ;  /* 0xff80000037377808 */ /* 0x000fe40005800000 */
[----:B------:R-:W-:-:S04]  /*df10*/  LOP3.LUT P3, RZ, R18, 0x8000, RZ, 0xc0, !PT ;  /* 0x0000800012ff7812 */ /* 0x000fc8000786c0ff */
[----:B------:R-:W-:-:S04]  /*df20*/  ISETP.GT.AND P3, PT, R7, 0x40, !P3 ;  /* 0x000000400700780c */ /* 0x000fc80005f64270 */
[----:B------:R-:W-:Y:S02]  /*df30*/  ISETP.LT.OR P3, PT, R5, 0x41, P3 ;  /* 0x000000410500780c */ /* 0x000fe40001f61670 */
[----:B0-----:R-:W-:Y:S02]  /*df40*/  FMNMX.FTZ R0, R6, R3, !PT ;  /* 0x0000000306007209 */ /* 0x001fe40007810000 */
[----:B------:R-:W-:Y:S02]  /*df50*/  FSEL R58, R58, -INF , !P3 ;  /* 0xff8000003a3a7808 */ /* 0x000fe40005800000 */
[----:B------:R-:W-:Y:S01]  /*df60*/  ISETP.GT.AND P3, PT, R7, 0x41, !P6 ;  /* 0x000000410700780c */ /* 0x000fe20007764270 */
[----:B------:R-:W-:Y:S01]  /*df70*/  FMUL.FTZ R3, R0, UR39 ;  /* 0x0000002700037c20 */ /* 0x000fe20008410000 */
[----:B------:R-:W-:Y:S02]  /*df80*/  LOP3.LUT P6, RZ, R18, 0x8, RZ, 0xc0, !PT ;  /* 0x0000000812ff7812 */ /* 0x000fe400078cc0ff */
        /* <DEDUP_REMOVED lines=53> */
[--C-:B------:R-:W-:Y:S01]  /*e2e0*/  FFMA.FTZ R6, R33, UR39, -R3.reuse ;  /* 0x0000002721067c23 */ /* 0x100fe20008010803 */
[--C-:B------:R-:W-:Y:S01]  /*e2f0*/  FFMA.FTZ R11, R28, UR39, -R3.reuse ;  /* 0x000000271c0b7c23 */ /* 0x100fe20008010803 */
[----:B------:R-:W-:Y:S01]  /*e300*/  FSEL R26, R26, -INF , !P3 ;  /* 0xff8000001a1a7808 */ /* 0x000fe20005800000 */
[--C-:B------:R-:W-:Y:S01]  /*e310*/  FFMA.FTZ R28, R32, UR39, -R3.reuse ;  /* 0x00000027201c7c23 */ /* 0x100fe20008010803 */
[--C-:B------:R-:W-:Y:S01]  /*e320*/  FFMA.FTZ R32, R37, UR39, -R3.reuse ;  /* 0x0000002725207c23 */ /* 0x100fe20008010803 */
        /* <DEDUP_REMOVED lines=29> */
[----:B------:R-:W-:Y:S01]  /*e500*/  FFMA.FTZ R61, R61, UR39, -R3 ;  /* 0x000000273d3d7c23 */ /* 0x000fe20008010803 */
[----:B------:R-:W-:-:S04]  /*e510*/  FMNMX.FTZ R4, R42, R33, !PT ;  /* 0x000000212a047209 */ /* 0x000fc80007810000 */
[----:B------:R-:W-:Y:S02]  /*e520*/  FMNMX.FTZ R33, R43, R4, !PT ;  /* 0x000000042b217209 */ /* 0x000fe40007810000 */
[----:B------:R-:W1:Y:S01]  /*e530*/  MUFU.EX2 R9, R9 ;  /* 0x0000000900097308 */ /* 0x000e620000000800 */
[--C-:B0-----:R-:W-:Y:S01]  /*e540*/  FFMA.FTZ R36, R48, UR39, -R3.reuse ;  /* 0x0000002730247c23 */ /* 0x101fe20008010803 */
[----:B------:R-:W-:Y:S01]  /*e550*/  FMNMX.FTZ R4, R46, R33, !PT ;  /* 0x000000212e047209 */ /* 0x000fe20007810000 */
[----:B------:R-:W-:-:S03]  /*e560*/  FFMA.FTZ R48, R65, UR39, -R3 ;  /* 0x0000002741307c23 */ /* 0x000fc60008010803 */
[----:B------:R-:W-:Y:S02]  /*e570*/  FMNMX.FTZ R37, R47, R4, !PT ;  /* 0x000000042f257209 */ /* 0x000fe40007810000 */
[----:B------:R-:W-:Y:S02]  /*e580*/  MUFU.EX2 R33, R40 ;  /* 0x0000002800217308 */ /* 0x000fe40000000800 */
[----:B------:R-:W-:-:S04]  /*e590*/  FMNMX.FTZ R4, R50, R37, !PT ;  /* 0x0000002532047209 */ /* 0x000fc80007810000 */
[----:B------:R-:W-:Y:S02]  /*e5a0*/  FMNMX.FTZ R37, R51, R4, !PT ;  /* 0x0000000433257209 */ /* 0x000fe40007810000 */
[----:B------:R-:W0:Y:S02]  /*e5b0*/  MUFU.EX2 R11, R11 ;  /* 0x0000000b000b7308 */ /* 0x000e240000000800 */
[----:B------:R-:W-:-:S04]  /*e5c0*/  FMNMX.FTZ R4, R54, R37, !PT ;  /* 0x0000002536047209 */ /* 0x000fc80007810000 */
[----:B------:R-:W-:Y:S02]  /*e5d0*/  FMNMX.FTZ R37, R55, R4, !PT ;  /* 0x0000000437257209 */ /* 0x000fe40007810000 */
[----:B------:R-:W3:Y:S02]  /*e5e0*/  MUFU.EX2 R21, R21 ;  /* 0x0000001500157308 */ /* 0x000ee40000000800 */
[----:B------:R-:W-:-:S04]  /*e5f0*/  FMNMX.FTZ R4, R58, R37, !PT ;  /* 0x000000253a047209 */ /* 0x000fc80007810000 */
[----:B------:R-:W-:Y:S02]  /*e600*/  FMNMX.FTZ R37, R59, R4, !PT ;  /* 0x000000043b257209 */ /* 0x000fe40007810000 */
[----:B------:R-:W4:Y:S02]  /*e610*/  MUFU.EX2 R28, R28 ;  /* 0x0000001c001c7308 */ /* 0x000f240000000800 */
[----:B------:R-:W-:-:S04]  /*e620*/  FMNMX.FTZ R4, R62, R37, !PT ;  /* 0x000000253e047209 */ /* 0x000fc80007810000 */
        /* <DEDUP_REMOVED lines=20> */
[--C-:B-----5:R-:W-:Y:S01]  /*e770*/  FFMA.FTZ R56, R72, UR39, -R3.reuse ;  /* 0x0000002748387c23 */ /* 0x120fe20008010803 */
[----:B------:R-:W-:Y:S02]  /*e780*/  FFMA.FTZ R7, R81, UR39, -R3 ;  /* 0x0000002751077c23 */ /* 0x000fe40008010803 */
[----:B------:R-:W-:-:S03]  /*e790*/  FMNMX.FTZ R6, R87, R6, !PT ;  /* 0x0000000657067209 */ /* 0x000fc60007810000 */
[----:B------:R-:W-:Y:S02]  /*e7a0*/  MUFU.EX2 R4, R4 ;  /* 0x0000000400047308 */ /* 0x000fe40000000800 */
[----:B------:R-:W5:Y:S06]  /*e7b0*/  SHFL.BFLY PT, R5, R6, 0x2, 0x1f ;  /* 0x0c401f0006057f89 */ /* 0x000f6c00000e0000 */
[----:B------:R-:W-:Y:S08]  /*e7c0*/  MUFU.EX2 R8, R8 ;  /* 0x0000000800087308 */ /* 0x000ff00000000800 */
[----:B------:R-:W-:Y:S08]  /*e7d0*/  MUFU.EX2 R20, R20 ;  /* 0x0000001400147308 */ /* 0x000ff00000000800 */
[----:B------:R-:W-:Y:S01]  /*e7e0*/  MUFU.EX2 R52, R52 ;  /* 0x0000003400347308 */ /* 0x000fe20000000800 */
[----:B-----5:R-:W-:Y:S01]  /*e7f0*/  FMNMX.FTZ R40, R6, R5, !PT ;  /* 0x0000000506287209 */ /* 0x020fe20007810000 */
[----:B------:R-:W-:-:S04]  /*e800*/  FFMA.FTZ R5, R80, UR39, -R3 ;  /* 0x0000002750057c23 */ /* 0x000fc80008010803 */
[----:B------:R-:W5:Y:S02]  /*e810*/  SHFL.BFLY PT, R65, R40, 0x1, 0x1f ;  /* 0x0c201f0028417f89 */ /* 0x000f6400000e0000 */
[----:B------:R-:W-:Y:S08]  /*e820*/  MUFU.EX2 R83, R83 ;  /* 0x0000005300537308 */ /* 0x000ff00000000800 */
[----:B------:R-:W-:Y:S08]  /*e830*/  MUFU.EX2 R61, R61 ;  /* 0x0000003d003d7308 */ /* 0x000ff00000000800 */
[----:B------:R-:W-:Y:S01]  /*e840*/  MUFU.EX2 R41, R41 ;  /* 0x0000002900297308 */ /* 0x000fe20000000800 */
[----:B-----5:R-:W-:-:S07]  /*e850*/  FMNMX.FTZ R6, R40, R65, !PT ;  /* 0x0000004128067209 */ /* 0x020fce0007810000 */
[----:B------:R-:W-:Y:S01]  /*e860*/  MUFU.EX2 R48, R48 ;  /* 0x0000003000307308 */ /* 0x000fe20000000800 */
[--C-:B------:R-:W-:Y:S01]  /*e870*/  FFMA.FTZ R40, R84, UR39, -R3.reuse ;  /* 0x0000002754287c23 */ /* 0x100fe20008010803 */
[----:B------:R-:W-:Y:S01]  /*e880*/  FFMA.FTZ R3, R85, UR39, -R3 ;  /* 0x0000002755037c23 */ /* 0x000fe20008010803 */
[C---:B------:R-:W-:Y:S01]  /*e890*/  FSETP.NEU.FTZ.AND P3, PT, R6.reuse, -INF , PT ;  /* 0xff8000000600780b */ /* 0x040fe20003f7d000 */
[----:B------:R-:W-:-:S04]  /*e8a0*/  FMUL.FTZ R77, R6, UR39 ;  /* 0x00000027064d7c20 */ /* 0x000fc80008410000 */
[----:B------:R-:W-:Y:S01]  /*e8b0*/  MUFU.EX2 R49, R49 ;  /* 0x0000003100317308 */ /* 0x000fe20000000800 */
[----:B------:R-:W-:-:S05]  /*e8c0*/  FSEL R77, R77, RZ, P3 ;  /* 0x000000ff4d4d7208 */ /* 0x000fca0001800000 */
[--C-:B------:R-:W-:Y:S01]  /*e8d0*/  FFMA.FTZ R65, R26, UR39, -R77.reuse ;  /* 0x000000271a417c23 */ /* 0x100fe2000801084d */
[--C-:B------:R-:W-:Y:S01]  /*e8e0*/  FFMA.FTZ R27, R27, UR39, -R77.reuse ;  /* 0x000000271b1b7c23 */ /* 0x100fe2000801084d */
[--C-:B------:R-:W-:Y:S01]  /*e8f0*/  FFMA.FTZ R68, R30, UR39, -R77.reuse ;  /* 0x000000271e447c23 */ /* 0x100fe2000801084d */
[----:B------:R-:W-:Y:S01]  /*e900*/  FFMA.FTZ R31, R31, UR39, -R77 ;  /* 0x000000271f1f7c23 */ /* 0x000fe2000801084d */
[----:B-1----:R-:W-:Y:S01]  /*e910*/  FADD.FTZ R26, R24, R9 ;  /* 0x00000009181a7221 */ /* 0x002fe20000010000 */
[--C-:B------:R-:W-:Y:S01]  /*e920*/  FFMA.FTZ R69, R34, UR39, -R77.reuse ;  /* 0x0000002722457c23 */ /* 0x100fe2000801084d */
[----:B------:R-:W-:Y:S01]  /*e930*/  MUFU.EX2 R65, R65 ;  /* 0x0000004100417308 */ /* 0x000fe20000000800 */
[--C-:B------:R-:W-:Y:S01]  /*e940*/  FFMA.FTZ R76, R43, UR39, -R77.reuse ;  /* 0x000000272b4c7c23 */ /* 0x100fe2000801084d */
[----:B0-----:R-:W-:Y:S01]  /*e950*/  FADD.FTZ R26, R11, R26 ;  /* 0x0000001a0b1a7221 */ /* 0x001fe20000010000 */
[--C-:B------:R-:W-:Y:S01]  /*e960*/  FFMA.FTZ R43, R54, UR39, -R77.reuse ;  /* 0x00000027362b7c23 */ /* 0x100fe2000801084d */
[--C-:B------:R-:W-:Y:S01]  /*e970*/  FFMA.FTZ R35, R35, UR39, -R77.reuse ;  /* 0x0000002723237c23 */ /* 0x100fe2000801084d */
[--C-:B------:R-:W-:Y:S01]  /*e980*/  FFMA.FTZ R54, R63, UR39, -R77.reuse ;  /* 0x000000273f367c23 */ /* 0x100fe2000801084d */
[----:B---3--:R-:W-:Y:S01]  /*e990*/  FADD.FTZ R63, R21, R26 ;  /* 0x0000001a153f7221 */ /* 0x008fe20000010000 */
[----:B------:R-:W-:Y:S01]  /*e9a0*/  F2FP.BF16.F32.PACK_AB R24, R9, R24 ;  /* 0x000000180918723e */ /* 0x000fe200000010ff */
[----:B------:R-:W0:Y:S01]  /*e9b0*/  MUFU.EX2 R27, R27 ;  /* 0x0000001b001b7308 */ /* 0x000e220000000800 */
[----:B------:R-:W-:Y:S01]  /*e9c0*/  FFMA.FTZ R38, R38, UR39, -R77 ;  /* 0x0000002726267c23 */ /* 0x000fe2000801084d */
[----:B----4-:R-:W-:Y:S01]  /*e9d0*/  FADD.FTZ R26, R28, R63 ;  /* 0x0000003f1c1a7221 */ /* 0x010fe20000010000 */
[--C-:B------:R-:W-:Y:S01]  /*e9e0*/  FFMA.FTZ R72, R39, UR39, -R77.reuse ;  /* 0x0000002727487c23 */ /* 0x100fe2000801084d */
[--C-:B------:R-:W-:Y:S01]  /*e9f0*/  FFMA.FTZ R73, R42, UR39, -R77.reuse ;  /* 0x000000272a497c23 */ /* 0x100fe2000801084d */
[--C-:B------:R-:W-:Y:S01]  /*ea00*/  FFMA.FTZ R80, R46, UR39, -R77.reuse ;  /* 0x000000272e507c23 */ /* 0x100fe2000801084d */
[----:B------:R-:W-:Y:S01]  /*ea10*/  FADD.FTZ R30, R25, R26 ;  /* 0x0000001a191e7221 */ /* 0x000fe20000010000 */
[--C-:B------:R-:W-:Y:S01]  /*ea20*/  FFMA.FTZ R81, R47, UR39, -R77.reuse ;  /* 0x000000272f517c23 */ /* 0x100fe2000801084d */
[----:B------:R-:W1:Y:S01]  /*ea30*/  MUFU.EX2 R68, R68 ;  /* 0x0000004400447308 */ /* 0x000e620000000800 */
[--C-:B------:R-:W-:Y:S01]  /*ea40*/  FFMA.FTZ R39, R50, UR39, -R77.reuse ;  /* 0x0000002732277c23 */ /* 0x100fe2000801084d */
[--C-:B------:R-:W-:Y:S01]  /*ea50*/  FFMA.FTZ R42, R51, UR39, -R77.reuse ;  /* 0x00000027332a7c23 */ /* 0x100fe2000801084d */
[--C-:B------:R-:W-:Y:S01]  /*ea60*/  FFMA.FTZ R51, R62, UR39, -R77.reuse ;  /* 0x000000273e337c23 */ /* 0x100fe2000801084d */
[--C-:B------:R-:W-:Y:S01]  /*ea70*/  FFMA.FTZ R46, R55, UR39, -R77.reuse ;  /* 0x00000027372e7c23 */ /* 0x100fe2000801084d */
[--C-:B------:R-:W-:Y:S01]  /*ea80*/  FFMA.FTZ R47, R58, UR39, -R77.reuse ;  /* 0x000000273a2f7c23 */ /* 0x100fe2000801084d */
[----:B------:R-:W-:Y:S01]  /*ea90*/  F2FP.BF16.F32.PACK_AB R28, R25, R28 ;  /* 0x0000001c191c723e */ /* 0x000fe200000010ff */
[----:B------:R-:W-:Y:S01]  /*eaa0*/  FFMA.FTZ R50, R59, UR39, -R77 ;  /* 0x000000273b327c23 */ /* 0x000fe2000801084d */
[----:B------:R-:W3:Y:S01]  /*eab0*/  MUFU.EX2 R31, R31 ;  /* 0x0000001f001f7308 */ /* 0x000ee20000000800 */
[----:B0-----:R-:W-:Y:S01]  /*eac0*/  FADD.FTZ R63, R65, R27 ;  /* 0x0000001b413f7221 */ /* 0x001fe20000010000 */
[----:B------:R-:W-:Y:S01]  /*ead0*/  F2FP.BF16.F32.PACK_AB R25, R27, R65 ;  /* 0x000000411b19723e */ /* 0x000fe200000010ff */
[--C-:B------:R-:W-:Y:S01]  /*eae0*/  FFMA.FTZ R55, R66, UR39, -R77.reuse ;  /* 0x0000002742377c23 */ /* 0x100fe2000801084d */
[--C-:B------:R-:W-:Y:S01]  /*eaf0*/  FFMA.FTZ R58, R67, UR39, -R77.reuse ;  /* 0x00000027433a7c23 */ /* 0x100fe2000801084d */
[--C-:B------:R-:W-:Y:S01]  /*eb00*/  FFMA.FTZ R59, R70, UR39, -R77.reuse ;  /* 0x00000027463b7c23 */ /* 0x100fe2000801084d */
[--C-:B------:R-:W-:Y:S01]  /*eb10*/  FFMA.FTZ R71, R71, UR39, -R77.reuse ;  /* 0x0000002747477c23 */ /* 0x100fe2000801084d */
[----:B------:R-:W-:Y:S01]  /*eb20*/  FFMA.FTZ R74, R74, UR39, -R77 ;  /* 0x000000274a4a7c23 */ /* 0x000fe2000801084d */
[----:B------:R-:W0:Y:S01]  /*eb30*/  MUFU.EX2 R69, R69 ;  /* 0x0000004500457308 */ /* 0x000e220000000800 */
[----:B-1----:R-:W-:Y:S01]  /*eb40*/  FADD.FTZ R26, R68, R63 ;  /* 0x0000003f441a7221 */ /* 0x002fe20000010000 */
[----:B------:R-:W-:Y:S01]  /*eb50*/  FADD.FTZ R63, R29, R30 ;  /* 0x0000001e1d3f7221 */ /* 0x000fe20000010000 */
[--C-:B------:R-:W-:Y:S01]  /*eb60*/  FFMA.FTZ R75, R75, UR39, -R77.reuse ;  /* 0x000000274b4b7c23 */ /* 0x100fe2000801084d */
[--C-:B------:R-:W-:Y:S01]  /*eb70*/  FFMA.FTZ R78, R78, UR39, -R77.reuse ;  /* 0x000000274e4e7c23 */ /* 0x100fe2000801084d */
[----:B------:R-:W-:Y:S01]  /*eb80*/  FFMA.FTZ R79, R79, UR39, -R77 ;  /* 0x000000274f4f7c23 */ /* 0x000fe2000801084d */
[----:B------:R-:W-:Y:S01]  /*eb90*/  FADD.FTZ R30, R32, R63 ;  /* 0x0000003f201e7221 */ /* 0x000fe20000010000 */
[--C-:B------:R-:W-:Y:S01]  /*eba0*/  FFMA.FTZ R82, R82, UR39, -R77.reuse ;  /* 0x0000002752527c23 */ /* 0x100fe2000801084d */
[----:B------:R-:W1:Y:S01]  /*ebb0*/  MUFU.EX2 R35, R35 ;  /* 0x0000002300237308 */ /* 0x000e620000000800 */
[----:B---3--:R-:W-:Y:S01]  /*ebc0*/  FADD.FTZ R26, R31, R26 ;  /* 0x0000001a1f1a7221 */ /* 0x008fe20000010000 */
[----:B------:R-:W-:Y:S01]  /*ebd0*/  FADD.FTZ R30, R33, R30 ;  /* 0x0000001e211e7221 */ /* 0x000fe20000010000 */
[----:B------:R-:W-:Y:S01]  /*ebe0*/  F2FP.BF16.F32.PACK_AB R27, R31, R68 ;  /* 0x000000441f1b723e */ /* 0x000fe200000010ff */
[--C-:B------:R-:W-:Y:S01]  /*ebf0*/  FFMA.FTZ R90, R90, UR39, -R77.reuse ;  /* 0x000000275a5a7c23 */ /* 0x100fe2000801084d */
[--C-:B------:R-:W-:Y:S01]  /*ec00*/  FFMA.FTZ R86, R86, UR39, -R77.reuse ;  /* 0x0000002756567c23 */ /* 0x100fe2000801084d */
[----:B------:R-:W-:-:S02]  /*ec10*/  FFMA.FTZ R77, R87, UR39, -R77 ;  /* 0x00000027574d7c23 */ /* 0x000fc4000801084d */
[----:B------:R-:W3:Y:S01]  /*ec20*/  MUFU.EX2 R38, R38 ;  /* 0x0000002600267308 */ /* 0x000ee20000000800 */
[----:B0-----:R-:W-:-:S07]  /*ec30*/  FADD.FTZ R26, R69, R26 ;  /* 0x0000001a451a7221 */ /* 0x001fce0000010000 */
[----:B------:R-:W0:Y:S01]  /*ec40*/  MUFU.EX2 R72, R72 ;  /* 0x0000004800487308 */ /* 0x000e220000000800 */
[----:B-1----:R-:W-:Y:S01]  /*ec50*/  FADD.FTZ R9, R35, R26 ;  /* 0x0000001a23097221 */ /* 0x002fe20000010000 */
[----:B------:R-:W-:Y:S01]  /*ec60*/  F2FP.BF16.F32.PACK_AB R26, R21, R11 ;  /* 0x0000000b151a723e */ /* 0x000fe200000010ff */
[----:B------:R-:W-:Y:S01]  /*ec70*/  FADD.FTZ R21, R89, R30 ;  /* 0x0000001e59157221 */ /* 0x000fe20000010000 */
[----:B------:R-:W-:Y:S02]  /*ec80*/  F2FP.BF16.F32.PACK_AB R30, R32, R29 ;  /* 0x0000001d201e723e */ /* 0x000fe400000010ff */
[----:B------:R-:W-:Y:S01]  /*ec90*/  F2FP.BF16.F32.PACK_AB R29, R35, R69 ;  /* 0x00000045231d723e */ /* 0x000fe200000010ff */
[----:B------:R-:W-:Y:S01]  /*eca0*/  FADD.FTZ R34, R44, R21 ;  /* 0x000000152c227221 */ /* 0x000fe20000010000 */
[----:B------:R-:W1:Y:S01]  /*ecb0*/  MUFU.EX2 R73, R73 ;  /* 0x0000004900497308 */ /* 0x000e620000000800 */
[----:B---3--:R-:W-:Y:S01]  /*ecc0*/  FADD.FTZ R11, R38, R9 ;  /* 0x00000009260b7221 */ /* 0x008fe20000010000 */
[----:B------:R-:W-:Y:S01]  /*ecd0*/  STSM.16.M88.4 [R140+0x21800], R24 ;  /* 0x021800188c007844 */ /* 0x000fe20000000200 */
[C---:B------:R-:W-:Y:S01]  /*ece0*/  FADD.FTZ R21, R45.reuse, R34 ;  /* 0x000000222d157221 */ /* 0x040fe20000010000 */
[----:B------:R-:W-:-:S02]  /*ecf0*/  F2FP.BF16.F32.PACK_AB R34, R45, R44 ;  /* 0x0000002c2d22723e */ /* 0x000fc400000010ff */
[----:B------:R-:W3:Y:S01]  /*ed00*/  LDL R45, [R1+0x24] ;  /* 0x00002400012d7983 */ /* 0x000ee20000100800 */
[----:B------:R-:W-:Y:S01]  /*ed10*/  FADD.FTZ R21, R36, R21 ;  /* 0x0000001524157221 */ /* 0x000fe20000010000 */
[----:B------:R-:W4:Y:S01]  /*ed20*/  MUFU.EX2 R76, R76 ;  /* 0x0000004c004c7308 */ /* 0x000f220000000800 */
[C---:B0-----:R-:W-:Y:S01]  /*ed30*/  FADD.FTZ R62, R72.reuse, R11 ;  /* 0x0000000b483e7221 */ /* 0x041fe20000010000 */
[----:B------:R-:W-:Y:S01]  /*ed40*/  F2FP.BF16.F32.PACK_AB R31, R72, R38 ;  /* 0x00000026481f723e */ /* 0x000fe200000010ff */
[----:B------:R-:W-:Y:S01]  /*ed50*/  FADD.FTZ R21, R4, R21 ;  /* 0x0000001504157221 */ /* 0x000fe20000010000 */
[----:B------:R-:W-:-:S03]  /*ed60*/  F2FP.BF16.F32.PACK_AB R32, R89, R33 ;  /* 0x000000215920723e */ /* 0x000fc600000010ff */
[----:B------:R-:W-:Y:S01]  /*ed70*/  FADD.FTZ R21, R8, R21 ;  /* 0x0000001508157221 */ /* 0x000fe20000010000 */
[----:B------:R-:W0:Y:S01]  /*ed80*/  MUFU.EX2 R80, R80 ;  /* 0x0000005000507308 */ /* 0x000e220000000800 */
[----:B-1----:R-:W-:-:S07]  /*ed90*/  FADD.FTZ R11, R73, R62 ;  /* 0x0000003e490b7221 */ /* 0x002fce0000010000 */
[----:B------:R-:W1:Y:S01]  /*eda0*/  MUFU.EX2 R81, R81 ;  /* 0x0000005100517308 */ /* 0x000e620000000800 */
[----:B----4-:R-:W-:Y:S01]  /*edb0*/  FADD.FTZ R11, R76, R11 ;  /* 0x0000000b4c0b7221 */ /* 0x010fe20000010000 */
[----:B------:R-:W-:-:S06]  /*edc0*/  FADD.FTZ R38, R20, R21 ;  /* 0x0000001514267221 */ /* 0x000fcc0000010000 */
[----:B------:R-:W4:Y:S01]  /*edd0*/  MUFU.EX2 R39, R39 ;  /* 0x0000002700277308 */ /* 0x000f220000000800 */
[----:B0-----:R-:W-:Y:S01]  /*ede0*/  FADD.FTZ R44, R80, R11 ;  /* 0x0000000b502c7221 */ /* 0x001fe20000010000 */
[----:B------:R-:W-:-:S06]  /*edf0*/  FADD.FTZ R21, R37, R38 ;  /* 0x0000002625157221 */ /* 0x000fcc0000010000 */
[----:B------:R-:W0:Y:S01]  /*ee00*/  MUFU.EX2 R42, R42 ;  /* 0x0000002a002a7308 */ /* 0x000e220000000800 */
[----:B-1----:R-:W-:-:S07]  /*ee10*/  FADD.FTZ R44, R81, R44 ;  /* 0x0000002c512c7221 */ /* 0x002fce0000010000 */
[----:B------:R-:W1:Y:S01]  /*ee20*/  MUFU.EX2 R43, R43 ;  /* 0x0000002b002b7308 */ /* 0x000e620000000800 */
[----:B----4-:R-:W-:-:S07]  /*ee30*/  FADD.FTZ R11, R39, R44 ;  /* 0x0000002c270b7221 */ /* 0x010fce0000010000 */
[----:B------:R-:W4:Y:S01]  /*ee40*/  MUFU.EX2 R46, R46 ;  /* 0x0000002e002e7308 */ /* 0x000f220000000800 */
[----:B0-----:R-:W-:-:S07]  /*ee50*/  FADD.FTZ R38, R42, R11 ;  /* 0x0000000b2a267221 */ /* 0x001fce0000010000 */
[----:B------:R-:W0:Y:S01]  /*ee60*/  MUFU.EX2 R47, R47 ;  /* 0x0000002f002f7308 */ /* 0x000e220000000800 */
[----:B------:R-:W-:Y:S01]  /*ee70*/  FADD.FTZ R44, R52, R21 ;  /* 0x00000015342c7221 */ /* 0x000fe20000010000 */
[----:B-1----:R-:W-:-:S06]  /*ee80*/  FADD.FTZ R11, R43, R38 ;  /* 0x000000262b0b7221 */ /* 0x002fcc0000010000 */
[----:B------:R-:W1:Y:S01]  /*ee90*/  MUFU.EX2 R50, R50 ;  /* 0x0000003200327308 */ /* 0x000e620000000800 */
[----:B------:R-:W-:Y:S01]  /*eea0*/  FADD.FTZ R44, R83, R44 ;  /* 0x0000002c532c7221 */ /* 0x000fe20000010000 */
[----:B------:R-:W-:Y:S01]  /*eeb0*/  F2FP.BF16.F32.PACK_AB R36, R4, R36 ;  /* 0x000000240424723e */ /* 0x000fe200000010ff */
[----:B----4-:R-:W-:Y:S01]  /*eec0*/  FADD.FTZ R4, R46, R11 ;  /* 0x0000000b2e047221 */ /* 0x010fe20000010000 */
[----:B--2---:R2:W-:Y:S04]  /*eed0*/  STSM.16.M88.4 [R92], R28 ;  /* 0x0000001c5c007844 */ /* 0x0045e80000000200 */
[----:B------:R-:W4:Y:S01]  /*eee0*/  MUFU.EX2 R51, R51 ;  /* 0x0000003300337308 */ /* 0x000f220000000800 */
[----:B------:R-:W-:Y:S01]  /*eef0*/  FADD.FTZ R44, R61, R44 ;  /* 0x0000002c3d2c7221 */ /* 0x000fe20000010000 */
[----:B0-----:R-:W-:-:S06]  /*ef00*/  FADD.FTZ R11, R47, R4 ;  /* 0x000000042f0b7221 */ /* 0x001fcc0000010000 */
[----:B------:R-:W0:Y:S01]  /*ef10*/  MUFU.EX2 R54, R54 ;  /* 0x0000003600367308 */ /* 0x000e220000000800 */
[----:B------:R-:W-:Y:S01]  /*ef20*/  FADD.FTZ R21, R41, R44 ;  /* 0x0000002c29157221 */ /* 0x000fe20000010000 */
[----:B-1----:R-:W-:-:S06]  /*ef30*/  FADD.FTZ R4, R50, R11 ;  /* 0x0000000b32047221 */ /* 0x002fcc0000010000 */
[----:B------:R-:W2:Y:S01]  /*ef40*/  MUFU.EX2 R53, R53 ;  /* 0x0000003500357308 */ /* 0x000ea20000000800 */
[----:B------:R-:W-:-:S07]  /*ef50*/  F2FP.BF16.F32.PACK_AB R38, R20, R8 ;  /* 0x000000081426723e */ /* 0x000fce00000010ff */
[----:B------:R-:W1:Y:S01]  /*ef60*/  MUFU.EX2 R55, R55 ;  /* 0x0000003700377308 */ /* 0x000e620000000800 */
[----:B------:R-:W-:Y:S01]  /*ef70*/  FADD.FTZ R8, R48, R21 ;  /* 0x0000001530087221 */ /* 0x000fe20000010000 */
[----:B----4-:R-:W-:-:S06]  /*ef80*/  FADD.FTZ R21, R51, R4 ;  /* 0x0000000433157221 */ /* 0x010fcc0000010000 */
[----:B------:R-:W4:Y:S08]  /*ef90*/  MUFU.EX2 R56, R56 ;  /* 0x0000003800387308 */ /* 0x000f300000000800 */
[----:B------:R-:W5:Y:S01]  /*efa0*/  MUFU.EX2 R58, R58 ;  /* 0x0000003a003a7308 */ /* 0x000f620000000800 */
[----:B------:R-:W-:Y:S01]  /*efb0*/  FADD.FTZ R8, R49, R8 ;  /* 0x0000000831087221 */ /* 0x000fe20000010000 */
[----:B0-----:R-:W-:-:S06]  /*efc0*/  FADD.FTZ R4, R54, R21 ;  /* 0x0000001536047221 */ /* 0x001fcc0000010000 */
[----:B------:R-:W0:Y:S08]  /*efd0*/  MUFU.EX2 R57, R57 ;  /* 0x0000003900397308 */ /* 0x000e300000000800 */
[----:B------:R-:W0:Y:S01]  /*efe0*/  MUFU.EX2 R59, R59 ;  /* 0x0000003b003b7308 */ /* 0x000e220000000800 */
[----:B--2---:R-:W-:Y:S01]  /*eff0*/  FADD.FTZ R29, R53, R8 ;  /* 0x00000008351d7221 */ /* 0x004fe20000010000 */
[----:B-1----:R-:W-:-:S06]  /*f000*/  FADD.FTZ R21, R55, R4 ;  /* 0x0000000437157221 */ /* 0x002fcc0000010000 */
[----:B------:R-:W1:Y:S08]  /*f010*/  MUFU.EX2 R60, R60 ;  /* 0x0000003c003c7308 */ /* 0x000e700000000800 */
[----:B------:R-:W2:Y:S01]  /*f020*/  MUFU.EX2 R9, R71 ;  /* 0x0000004700097308 */ /* 0x000ea20000000800 */
[----:B----4-:R-:W-:Y:S01]  /*f030*/  FADD.FTZ R8, R56, R29 ;  /* 0x0000001d38087221 */ /* 0x010fe20000010000 */
[----:B-----5:R-:W-:-:S06]  /*f040*/  FADD.FTZ R4, R58, R21 ;  /* 0x000000153a047221 */ /* 0x020fcc0000010000 */
[----:B------:R-:W4:Y:S01]  /*f050*/  MUFU.EX2 R64, R64 ;  /* 0x0000004000407308 */ /* 0x000f220000000800 */
[----:B------:R-:W-:-:S07]  /*f060*/  F2FP.BF16.F32.PACK_AB R24, R52, R37 ;  /* 0x000000253418723e */ /* 0x000fce00000010ff */
[----:B------:R-:W5:Y:S01]  /*f070*/  MUFU.EX2 R74, R74 ;  /* 0x0000004a004a7308 */ /* 0x000f620000000800 */
[----:B0-----:R-:W-:Y:S01]  /*f080*/  FADD.FTZ R21, R57, R8 ;  /* 0x0000000839157221 */ /* 0x001fe20000010000 */
[----:B------:R-:W-:Y:S02]  /*f090*/  F2FP.BF16.F32.PACK_AB R33, R76, R73 ;  /* 0x000000494c21723e */ /* 0x000fe400000010ff */
[----:B------:R-:W-:-:S04]  /*f0a0*/  F2FP.BF16.F32.PACK_AB R35, R81, R80 ;  /* 0x000000505123723e */ /* 0x000fc800000010ff */
[----:B------:R-:W0:Y:S08]  /*f0b0*/  MUFU.EX2 R75, R75 ;  /* 0x0000004b004b7308 */ /* 0x000e300000000800 */
[----:B------:R-:W-:Y:S08]  /*f0c0*/  MUFU.EX2 R78, R78 ;  /* 0x0000004e004e7308 */ /* 0x000ff00000000800 */
[----:B------:R-:W0:Y:S01]  /*f0d0*/  MUFU.EX2 R79, R79 ;  /* 0x0000004f004f7308 */ /* 0x000e220000000800 */
[----:B------:R-:W-:-:S07]  /*f0e0*/  F2FP.BF16.F32.PACK_AB R37, R42, R39 ;  /* 0x000000272a25723e */ /* 0x000fce00000010ff */
[----:B------:R-:W-:Y:S01]  /*f0f0*/  MUFU.EX2 R5, R5 ;  /* 0x0000000500057308 */ /* 0x000fe20000000800 */
[----:B------:R-:W-:-:S07]  /*f100*/  FADD.FTZ R4, R59, R4 ;  /* 0x000000043b047221 */ /* 0x000fce0000010000 */
[----:B------:R-:W0:Y:S08]  /*f110*/  MUFU.EX2 R7, R7 ;  /* 0x0000000700077308 */ /* 0x000e300000000800 */
[----:B------:R-:W-:Y:S08]  /*f120*/  MUFU.EX2 R40, R40 ;  /* 0x0000002800287308 */ /* 0x000ff00000000800 */
[----:B------:R-:W0:Y:S08]  /*f130*/  MUFU.EX2 R3, R3 ;  /* 0x0000000300037308 */ /* 0x000e300000000800 */
[----:B------:R-:W-:Y:S08]  /*f140*/  MUFU.EX2 R82, R82 ;  /* 0x0000005200527308 */ /* 0x000ff00000000800 */
[----:B------:R-:W0:Y:S08]  /*f150*/  MUFU.EX2 R11, R90 ;  /* 0x0000005a000b7308 */ /* 0x000e300000000800 */
[----:B------:R-:W-:Y:S08]  /*f160*/  MUFU.EX2 R86, R86 ;  /* 0x0000005600567308 */ /* 0x000ff00000000800 */
[----:B------:R-:W0:Y:S01]  /*f170*/  MUFU.EX2 R77, R77 ;  /* 0x0000004d004d7308 */ /* 0x000e220000000800 */
[----:B------:R-:W-:Y:S01]  /*f180*/  F2FP.BF16.F32.PACK_AB R39, R46, R43 ;  /* 0x0000002b2e27723e */ /* 0x000fe200000010ff */
[----:B-1----:R-:W-:Y:S01]  /*f190*/  FADD.FTZ R29, R60, R21 ;  /* 0x000000153c1d7221 */ /* 0x002fe20000010000 */
[----:B------:R-:W-:-:S02]  /*f1a0*/  F2FP.BF16.F32.PACK_AB R26, R61, R83 ;  /* 0x000000533d1a723e */ /* 0x000fc400000010ff */
[----:B------:R-:W-:Y:S02]  /*f1b0*/  F2FP.BF16.F32.PACK_AB R25, R50, R47 ;  /* 0x0000002f3219723e */ /* 0x000fe400000010ff */
[----:B------:R-:W-:Y:S01]  /*f1c0*/  F2FP.BF16.F32.PACK_AB R27, R54, R51 ;  /* 0x00000033361b723e */ /* 0x000fe200000010ff */
[----:B--2---:R-:W-:Y:S01]  /*f1d0*/  FADD.FTZ R21, R9, R4 ;  /* 0x0000000409157221 */ /* 0x004fe20000010000 */
[----:B------:R1:W-:Y:S01]  /*f1e0*/  STSM.16.M88.4 [R142], R32 ;  /* 0x000000208e007844 */ /* 0x0003e20000000200 */
[----:B------:R-:W2:Y:S01]  /*f1f0*/  @P2 LDC R20, c[0x0][0x44c] ;  /* 0x00011300ff142b82 */ /* 0x000ea20000000800 */
[----:B----4-:R-:W-:Y:S02]  /*f200*/  FADD.FTZ R8, R64, R29 ;  /* 0x0000001d40087221 */ /* 0x010fe40000010000 */
[----:B------:R-:W-:Y:S01]  /*f210*/  STSM.16.M88.4 [R141], R36 ;  /* 0x000000248d007844 */ /* 0x000fe20000000200 */
[----:B------:R-:W-:Y:S01]  /*f220*/  F2FP.BF16.F32.PACK_AB R28, R57, R56 ;  /* 0x00000038391c723e */ /* 0x000fe200000010ff */
[----:B-----5:R-:W-:-:S02]  /*f230*/  FADD.FTZ R4, R74, R21 ;  /* 0x000000154a047221 */ /* 0x020fc40000010000 */
[----:B------:R4:W-:Y:S01]  /*f240*/  STSM.16.M88.4 [R140+0x27800], R24 ;  /* 0x027800188c007844 */ /* 0x0009e20000000200 */
[----:B------:R-:W-:Y:S01]  /*f250*/  F2FP.BF16.F32.PACK_AB R30, R64, R60 ;  /* 0x0000003c401e723e */ /* 0x000fe200000010ff */
[----:B------:R-:W5:Y:S01]  /*f260*/  @P2 LDC R21, c[0x0][0x450] ;  /* 0x00011400ff152b82 */ /* 0x000f620000000800 */
[----:B0-----:R-:W-:Y:S02]  /*f270*/  F2FP.BF16.F32.PACK_AB R29, R75, R74 ;  /* 0x0000004a4b1d723e */ /* 0x001fe400000010ff */
[----:B------:R-:W-:Y:S02]  /*f280*/  F2FP.BF16.F32.PACK_AB R31, R79, R78 ;  /* 0x0000004e4f1f723e */ /* 0x000fe400000010ff */
[----:B-1----:R-:W-:Y:S02]  /*f290*/  F2FP.BF16.F32.PACK_AB R32, R7, R5 ;  /* 0x000000050720723e */ /* 0x002fe400000010ff */
[----:B------:R-:W-:Y:S02]  /*f2a0*/  F2FP.BF16.F32.PACK_AB R34, R3, R40 ;  /* 0x000000280322723e */ /* 0x000fe400000010ff */
[----:B------:R-:W-:-:S02]  /*f2b0*/  F2FP.BF16.F32.PACK_AB R33, R11, R82 ;  /* 0x000000520b21723e */ /* 0x000fc400000010ff */
[----:B------:R-:W-:Y:S02]  /*f2c0*/  F2FP.BF16.F32.PACK_AB R35, R77, R86 ;  /* 0x000000564d23723e */ /* 0x000fe400000010ff */
[----:B----4-:R-:W-:Y:S02]  /*f2d0*/  F2FP.BF16.F32.PACK_AB R24, R48, R41 ;  /* 0x000000293018723e */ /* 0x010fe400000010ff */
[----:B------:R-:W-:Y:S02]  /*f2e0*/  F2FP.BF16.F32.PACK_AB R26, R53, R49 ;  /* 0x00000031351a723e */ /* 0x000fe400000010ff */
[----:B------:R-:W-:Y:S02]  /*f2f0*/  F2FP.BF16.F32.PACK_AB R25, R58, R55 ;  /* 0x000000373a19723e */ /* 0x000fe400000010ff */
[----:B------:R-:W-:Y:S01]  /*f300*/  F2FP.BF16.F32.PACK_AB R27, R9, R59 ;  /* 0x0000003b091b723e */ /* 0x000fe200000010ff */
[----:B------:R-:W-:-:S04]  /*f310*/  FADD.FTZ R9, R75, R4 ;  /* 0x000000044b097221 */ /* 0x000fc80000010000 */
[----:B---3--:R0:W-:Y:S04]  /*f320*/  STSM.16.M88.4 [R45], R24 ;  /* 0x000000182d007844 */ /* 0x0081e80000000200 */
[----:B------:R0:W-:Y:S04]  /*f330*/  STSM.16.M88.4 [R142+0x6000], R28 ;  /* 0x0060001c8e007844 */ /* 0x0001e80000000200 */
[----:B------:R0:W-:Y:S01]  /*f340*/  STSM.16.M88.4 [R141+0x6000], R32 ;  /* 0x006000208d007844 */ /* 0x0001e20000000200 */
[----:B------:R1:W-:Y:S06]  /*f350*/  MEMBAR.ALL.CTA ;  /* 0x0000000000007992 */ /* 0x0003ec0000008000 */
[----:B-1----:R-:W1:Y:S01]  /*f360*/  FENCE.VIEW.ASYNC.S ;  /* 0x00000000000073c6 */ /* 0x002e620000000000 */
[----:B------:R-:W-:Y:S01]  /*f370*/  FADD.FTZ R4, R78, R9 ;  /* 0x000000094e047221 */ /* 0x000fe20000010000 */
[----:B------:R-:W-:Y:S01]  /*f380*/  FADD.FTZ R8, R5, R8 ;  /* 0x0000000805087221 */ /* 0x000fe20000010000 */
[----:B------:R-:W-:-:S02]  /*f390*/  PLOP3.LUT P3, PT, PT, PT, UP0, 0x40, 0x0 ;  /* 0x000000000000781c */ /* 0x000fc40003f6e808 */
[----:B------:R-:W-:Y:S01]  /*f3a0*/  FADD.FTZ R79, R79, R4 ;  /* 0x000000044f4f7221 */ /* 0x000fe20000010000 */
[----:B--2---:R-:W-:-:S04]  /*f3b0*/  @P2 IMAD.HI.U32 R20, R91, R20, RZ ;  /* 0x000000145b142227 */ /* 0x004fc800078e00ff */
[----:B------:R-:W-:Y:S01]  /*f3c0*/  FADD.FTZ R7, R7, R8 ;  /* 0x0000000807077221 */ /* 0x000fe20000010000 */
[----:B------:R-:W-:Y:S01]  /*f3d0*/  FADD.FTZ R82, R82, R79 ;  /* 0x0000004f52527221 */ /* 0x000fe20000010000 */
[----:B------:R-:W-:Y:S01]  /*f3e0*/  IMAD.MOV.U32 R8, RZ, RZ, R91 ;  /* 0x000000ffff087224 */ /* 0x000fe200078e005b */
[----:B-----5:R-:W-:Y:S02]  /*f3f0*/  @P2 SHF.R.U32.HI R8, RZ, R21, R20 ;  /* 0x00000015ff082219 */ /* 0x020fe40000011614 */
[----:B------:R-:W-:Y:S01]  /*f400*/  FADD.FTZ R11, R11, R82 ;  /* 0x000000520b0b7221 */ /* 0x000fe20000010000 */
[----:B------:R-:W-:Y:S02]  /*f410*/  FADD.FTZ R40, R40, R7 ;  /* 0x0000000728287221 */ /* 0x000fe40000010000 */
[----:B------:R-:W-:Y:S02]  /*f420*/  IMAD.IADD R113, R113, 0x1, R8 ;  /* 0x0000000171717824 */ /* 0x000fe400078e0208 */
[----:B------:R-:W-:Y:S01]  /*f430*/  FADD.FTZ R4, R86, R11 ;  /* 0x0000000b56047221 */ /* 0x000fe20000010000 */
[----:B------:R-:W-:Y:S01]  /*f440*/  FADD.FTZ R5, R3, R40 ;  /* 0x0000002803057221 */ /* 0x000fe20000010000 */
[----:B------:R-:W-:-:S02]  /*f450*/  VIADD R3, R88, 0xfffffffe ;  /* 0xfffffffe58037836 */ /* 0x000fc40000000000 */
[----:B------:R-:W-:Y:S01]  /*f460*/  FADD.FTZ R4, R77, R4 ;  /* 0x000000044d047221 */ /* 0x000fe20000010000 */
[----:B------:R-:W-:Y:S01]  /*f470*/  VIADD R7, R113, UR4 ;  /* 0x0000000471077c36 */ /* 0x000fe20008000000 */
[----:B-1----:R-:W-:Y:S01]  /*f480*/  NOP ;  /* 0x0000000000007918 */ /* 0x002fe20000000000 */
[----:B0-----:R-:W-:Y:S05]  /*f490*/  @P3 BRA `(.L_x_10868) ;  /* 0x0000000000543947 */ /* 0x001fea0003800000 */
[C---:B------:R-:W-:Y:S01]  /*f4a0*/  ISETP.GT.AND P3, PT, R113.reuse, RZ, PT ;  /* 0x000000ff7100720c */ /* 0x040fe20003f64270 */
[----:B------:R-:W-:Y:S01]  /*f4b0*/  BSSY B0, `(.L_x_10869) ;  /* 0x0000010000007945 */ /* 0x000fe20003800000 */
[----:B------:R-:W-:-:S11]  /*f4c0*/  VIADD R8, R113, 0xffffffff ;  /* 0xffffffff71087836 */ /* 0x000fd60000000000 */
[----:B------:R-:W-:Y:S05]  /*f4d0*/  @P3 BRA `(.L_x_10870) ;  /* 0x0000000000203947 */ /* 0x000fea0003800000 */
[----:B------:R-:W-:Y:S01]  /*f4e0*/  UISETP.NE.AND UP1, UPT, UR5, 0x1, UPT ;  /* 0x000000010500788c */ /* 0x000fe2000bf25270 */
[----:B------:R-:W-:-:S05]  /*f4f0*/  IMAD.MOV R8, RZ, RZ, -R113 ;  /* 0x000000ffff087224 */ /* 0x000fca00078e0a71 */
[----:B------:R-:W-:-:S05]  /*f500*/  PLOP3.LUT P3, PT, PT, PT, UP1, 0x80, 0x0 ;  /* 0x000000000000781c */ /* 0x000fca0003f6f018 */
[----:B------:R-:W-:-:S08]  /*f510*/  @UP1 ULDC.64 UR6, c[0x0][0x9e8] ;  /* 0x00027a0000061ab9 */ /* 0x000fd00000000a00 */
[----:B------:R-:W-:-:S05]  /*f520*/  @P3 IMAD.HI.U32 R9, R8, UR6, RZ ;  /* 0x0000000608093c27 */ /* 0x000fca000f8e00ff */
[----:B------:R-:W-:-:S04]  /*f530*/  @P3 SHF.R.U32.HI R8, RZ, UR7, R9 ;  /* 0x00000007ff083c19 */ /* 0x000fc80008011609 */
[----:B------:R-:W-:Y:S01]  /*f540*/  LOP3.LUT R8, RZ, R8, RZ, 0x33, !PT ;  /* 0x00000008ff087212 */ /* 0x000fe200078e33ff */
[----:B------:R-:W-:Y:S06]  /*f550*/  BRA `(.L_x_10871) ;  /* 0x0000000000147947 */ /* 0x000fec0003800000 */
.L_x_10870:
[----:B------:R-:W-:-:S06]  /*f560*/  UISETP.NE.AND UP1, UPT, UR5, 0x1, UPT ;  /* 0x000000010500788c */ /* 0x000fcc000bf25270 */
[----:B------:R-:W-:-:S05]  /*f570*/  PLOP3.LUT P3, PT, PT, PT, UP1, 0x80, 0x0 ;  /* 0x000000000000781c */ /* 0x000fca0003f6f018 */
[----:B------:R-:W-:-:S08]  /*f580*/  @UP1 ULDC.64 UR6, c[0x0][0x9e8] ;  /* 0x00027a0000061ab9 */ /* 0x000fd00000000a00 */
[----:B------:R-:W-:-:S05]  /*f590*/  @P3 IMAD.HI.U32 R9, R8, UR6, RZ ;  /* 0x0000000608093c27 */ /* 0x000fca000f8e00ff */
[----:B------:R-:W-:-:S07]  /*f5a0*/  @P3 SHF.R.U32.HI R8, RZ, UR7, R9 ;  /* 0x00000007ff083c19 */ /* 0x000fce0008011609 */
.L_x_10871:
[----:B------:R-:W-:Y:S05]  /*f5b0*/  BSYNC B0 ;  /* 0x0000000000007941 */ /* 0x000fea0003800000 */
.L_x_10869:
[----:B------:R-:W-:-:S04]  /*f5c0*/  IMAD.U32 R9, RZ, RZ, UR5 ;  /* 0x00000005ff097e24 */ /* 0x000fc8000f8e00ff */
[----:B------:R-:W-:-:S05]  /*f5d0*/  IMAD R8, R8, R9, UR5 ;  /* 0x0000000508087e24 */ /* 0x000fca000f8e0209 */
[----:B------:R-:W-:-:S07]  /*f5e0*/  VIMNMX R7, R7, R8, PT ;  /* 0x0000000807077248 */ /* 0x000fce0003fe0100 */
.L_x_10868:
[----:B------:R-:W2:Y:S01]  /*f5f0*/  LDL R9, [R1+0x48] ;  /* 0x0000480001097983 */ /* 0x000ea20000100800 */
        /* <DEDUP_REMOVED lines=36> */
[----:B--2---:R-:W-:-:S04]  /*f840*/  VIMNMX R9, R9, R8, !PT ;  /* 0x0000000809097248 */ /* 0x004fc80007fe0100 */
[----:B------:R-:W-:Y:S01]  /*f850*/  ISETP.GE.AND P3, PT, R3, R9, PT ;  /* 0x000000090300720c */ /* 0x000fe20003f66270 */
[----:B------:R0:W-:-:S12]  /*f860*/  STL [R1+0x18], R9 ;  /* 0x0000180901007387 */ /* 0x0001d80000100800 */
[----:B0-----:R-:W-:Y:S05]  /*f870*/  @!P3 BRA `(.L_x_10872) ;  /* 0x000000340004b947 */ /* 0x001fea0003800000 */
[----:B------:R-:W-:-:S07]  /*f880*/  IMAD.MOV.U32 R135, RZ, RZ, RZ ;  /* 0x000000ffff877224 */ /* 0x000fce00078e00ff */
.L_x_10890:
        /* <DEDUP_REMOVED lines=10> */
.L_x_10874:
[----:B------:R-:W-:Y:S01]  /*f930*/  IMAD R9, R20, 0x8, R2 ;  /* 0x0000000814097824 */ /* 0x000fe200078e0202 */
[----:B------:R-:W-:-:S04]  /*f940*/  SHF.L.U32 R8, R7, 0x1f, RZ ;  /* 0x0000001f07087819 */ /* 0x000fc800000006ff */
[----:B------:R0:W1:Y:S01]  /*f950*/  SYNCS.PHASECHK.TRANS64.TRYWAIT P4, [R9+URZ+0x2d830], R8 ;  /* 0x02d83008090075a7 */ /* 0x000062000808017f */
[----:B------:R-:W-:Y:S05]  /*f960*/  @!P0 BRA `(.L_x_10875) ;  /* 0x0000000000048947 */ /* 0x000fea0003800000 */
[----:B------:R-:W-:Y:S01]  /*f970*/  BPT.TRAP 0x1 ;  /* 0x000000040000795c */ /* 0x000fe20000300000 */
.L_x_10875:
[----:B------:R-:W-:Y:S04]  /*f980*/  BSSY B0, `(.L_x_10873) ;  /* 0x0000004000007945 */ /* 0x000fe80003800000 */
[----:B-1----:R-:W-:Y:S05]  /*f990*/  @P4 BRA `(.L_x_10876) ;  /* 0x0000000000084947 */ /* 0x002fea0003800000 */
[----:B------:R-:W1:Y:S02]  /*f9a0*/  SYNCS.PHASECHK.TRANS64.TRYWAIT P4, [R9+URZ+0x2d830], R8 ;  /* 0x02d83008090075a7 */ /* 0x000e64000808017f */
[----:B-1----:R-:W-:Y:S05]  /*f9b0*/  @!P4 BRA `(.L_x_10877) ;  /* 0x0000015800f4c947 */ /* 0x002fea0003800000 */
.L_x_10876:
[----:B------:R-:W-:Y:S05]  /*f9c0*/  BSYNC B0 ;  /* 0x0000000000007941 */ /* 0x000fea0003800000 */
.L_x_10873:
[----:B01----:R-:W2:Y:S01]  /*f9d0*/  LDL R8, [R1+0x8] ;  /* 0x0000080001087983 */ /* 0x003ea20000100800 */
[----:B------:R-:W0:Y:S01]  /*f9e0*/  S2R R10, SR_TID.X ;  /* 0x00000000000a7919 */ /* 0x000e220000002100 */
[----:B------:R-:W-:Y:S05]  /*f9f0*/  WARPSYNC.ALL ;  /* 0x0000000000007948 */ /* 0x000fea0003800000 */
[----:B------:R-:W-:Y:S01]  /*fa00*/  IMAD.MOV.U32 R9, RZ, RZ, -0x7fffffe0 ;  /* 0x80000020ff097424 */ /* 0x000fe200078e00ff */
[----:B0-----:R-:W-:-:S05]  /*fa10*/  SHF.R.U32.HI R10, RZ, 0x7, R10 ;  /* 0x00000007ff0a7819 */ /* 0x001fca000001160a */
[----:B------:R-:W-:Y:S01]  /*fa20*/  VIADD R21, R10, 0x8 ;  /* 0x000000080a157836 */ /* 0x000fe20000000000 */
[----:B------:R-:W-:Y:S01]  /*fa30*/  R2UR UR11, R9 ;  /* 0x00000000090b72ca */ /* 0x000fe200000e0000 */
[----:B------:R-:W-:Y:S01]  /*fa40*/  IMAD.MOV.U32 R25, RZ, RZ, -0x7fffffe0 ;  /* 0x80000020ff197424 */ /* 0x000fe200078e00ff */
[----:B------:R-:W-:Y:S01]  /*fa50*/  R2UR UR8, R12 ;  /* 0x000000000c0872ca */ /* 0x000fe200000e0000 */
[----:B------:R-:W-:Y:S01]  /*fa60*/  IMAD.MOV.U32 R27, RZ, RZ, -0x7fffffe0 ;  /* 0x80000020ff1b7424 */ /* 0x000fe200078e00ff */
[----:B------:R-:W-:Y:S02]  /*fa70*/  R2UR UR9, R13 ;  /* 0x000000000d0972ca */ /* 0x000fe400000e0000 */
[C---:B------:R-:W-:Y:S02]  /*fa80*/  R2UR UR15, R25.reuse ;  /* 0x00000000190f72ca */ /* 0x040fe400000e0000 */
[----:B------:R-:W-:Y:S02]  /*fa90*/  R2UR UR23, R25 ;  /* 0x00000000191772ca */ /* 0x000fe400000e0000 */
[----:B------:R-:W-:-:S02]  /*faa0*/  R2UR UR27, R27 ;  /* 0x000000001b1b72ca */ /* 0x000fc400000e0000 */
[----:B------:R-:W-:Y:S02]  /*fab0*/  R2UR UR12, R152 ;  /* 0x00000000980c72ca */ /* 0x000fe400000e0000 */
[----:B------:R-:W-:Y:S01]  /*fac0*/  R2UR UR13, R153 ;  /* 0x00000000990d72ca */ /* 0x000fe200000e0000 */
[----:B------:R0:W-:Y:S01]  /*fad0*/  BAR.SYNC.DEFER_BLOCKING R21, 0x100 ;  /* 0x000400150000751d */ /* 0x0001e20000010000 */
[----:B------:R-:W-:Y:S01]  /*fae0*/  IMAD.MOV.U32 R11, RZ, RZ, -0x7fffffe0 ;  /* 0x80000020ff0b7424 */ /* 0x000fe200078e00ff */
[----:B------:R-:W-:Y:S02]  /*faf0*/  R2UR UR16, R150 ;  /* 0x00000000961072ca */ /* 0x000fe400000e0000 */
[----:B------:R-:W-:Y:S01]  /*fb00*/  R2UR UR17, R151 ;  /* 0x00000000971172ca */ /* 0x000fe200000e0000 */
[----:B--2---:R-:W-:-:S04]  /*fb10*/  IMAD R8, R20, 0x600, R8 ;  /* 0x0000060014087824 */ /* 0x004fc800078e0208 */
[C---:B------:R-:W-:Y:S01]  /*fb20*/  VIADD R24, R8.reuse, 0x2 ;  /* 0x0000000208187836 */ /* 0x040fe20000000000 */
[C---:B------:R-:W-:Y:S01]  /*fb30*/  R2UR UR10, R8.reuse ;  /* 0x00000000080a72ca */ /* 0x040fe200000e0000 */
[----:B------:R-:W-:-:S03]  /*fb40*/  VIADD R26, R8, 0x400 ;  /* 0x00000400081a7836 */ /* 0x000fc60000000000 */
[----:B------:R-:W-:Y:S01]  /*fb50*/  R2UR UR14, R24 ;  /* 0x00000000180e72ca */ /* 0x000fe200000e0000 */
[----:B------:R-:W-:Y:S01]  /*fb60*/  VIADD R24, R8, 0x202 ;  /* 0x0000020208187836 */ /* 0x000fe20000000000 */
[----:B------:R-:W-:-:S04]  /*fb70*/  R2UR UR26, R26 ;  /* 0x000000001a1a72ca */ /* 0x000fc800000e0000 */
[----:B------:R-:W-:Y:S02]  /*fb80*/  R2UR UR22, R24 ;  /* 0x00000000181672ca */ /* 0x000fe400000e0000 */
[----:B------:R-:W-:-:S06]  /*fb90*/  WARPGROUP.ARRIVE ;  /* 0x00000000000079c5 */ /* 0x000fcc0000000000 */
[----:B------:R-:W-:Y:S01]  /*fba0*/  HGMMA.64x128x16.F32.BF16 R24, gdesc[UR8], RZ, !UPT, gsb0 ;  /* 0x01e00000081879f0 */ /* 0x000fe2000c0018ff */
[----:B------:R-:W-:Y:S01]  /*fbb0*/  VIADD R10, R8, 0x200 ;  /* 0x00000200080a7836 */ /* 0x000fe20000000000 */
[----:B------:R-:W-:-:S04]  /*fbc0*/  R2UR UR19, R11 ;  /* 0x000000000b1372ca */ /* 0x000fc800000e0000 */
[----:B------:R-:W-:Y:S01]  /*fbd0*/  R2UR UR18, R10 ;  /* 0x000000000a1272ca */ /* 0x000fe200000e0000 */
[----:B------:R-:W-:Y:S02]  /*fbe0*/  WARPGROUP.DEPBAR.LE gsb0, 0x0 ;  /* 0x00008000000079c5 */ /* 0x000fe40000010000 */
[----:B------:R-:W-:-:S06]  /*fbf0*/  WARPGROUP.ARRIVE ;  /* 0x00000000000079c5 */ /* 0x000fcc0000000000 */
[----:B------:R-:W-:Y:S01]  /*fc00*/  HGMMA.64x128x16.F32.BF16 R24, gdesc[UR12], R24, gsb0 ;  /* 0x01e000000c1879f0 */ /* 0x000fe20008001818 */
[----:B------:R-:W-:Y:S02]  /*fc10*/  R2UR UR20, R148 ;  /* 0x00000000941472ca */ /* 0x000fe400000e0000 */
        /* <DEDUP_REMOVED lines=9> */
[----:B------:R-:W-:Y:S01]  /*fcb0*/  VIADD R8, R8, 0x402 ;  /* 0x0000040208087836 */ /* 0x000fe20000000000 */
[----:B------:R-:W-:Y:S02]  /*fcc0*/  R2UR UR31, R9 ;  /* 0x00000000091f72ca */ /* 0x000fe400000e0000 */
[----:B------:R-:W-:Y:S02]  /*fcd0*/  R2UR UR28, R14 ;  /* 0x000000000e1c72ca */ /* 0x000fe400000e0000 */
[----:B------:R-:W-:Y:S02]  /*fce0*/  R2UR UR30, R8 ;  /* 0x00000000081e72ca */ /* 0x000fe400000e0000 */
[----:B------:R-:W-:Y:S01]  /*fcf0*/  R2UR UR29, R15 ;  /* 0x000000000f1d72ca */ /* 0x000fe200000e0000 */
[----:B------:R-:W-:Y:S02]  /*fd00*/  WARPGROUP.DEPBAR.LE gsb0, 0x0 ;  /* 0x00008000000079c5 */ /* 0x000fe40000010000 */
[----:B------:R-:W-:-:S06]  /*fd10*/  WARPGROUP.ARRIVE ;  /* 0x00000000000079c5 */ /* 0x000fcc0000000000 */
        /* <DEDUP_REMOVED lines=8> */
.L_x_10879:
[----:B------:R-:W-:Y:S01]  /*fda0*/  SHF.L.U32 R8, R19, 0x1f, RZ ;  /* 0x0000001f13087819 */ /* 0x000fe200000006ff */
[----:B------:R-:W-:-:S04]  /*fdb0*/  IMAD R9, R16, 0x8, R2 ;  /* 0x0000000810097824 */ /* 0x000fc800078e0202 */
[----:B------:R0:W1:Y:S01]  /*fdc0*/  SYNCS.PHASECHK.TRANS64.TRYWAIT P3, [R9+URZ+0x2d850], R8 ;  /* 0x02d85008090075a7 */ /* 0x000062000806017f */
[----:B------:R-:W-:Y:S05]  /*fdd0*/  @!P0 BRA `(.L_x_10880) ;  /* 0x0000000000048947 */ /* 0x000fea0003800000 */
[----:B------:R-:W-:Y:S01]  /*fde0*/  BPT.TRAP 0x1 ;  /* 0x000000040000795c */ /* 0x000fe20000300000 */
.L_x_10880:
[----:B-1----:R-:W-:Y:S05]  /*fdf0*/  @P3 BRA `(.L_x_10878) ;  /* 0x0000000000083947 */ /* 0x002fea0003800000 */
[----:B------:R-:W1:Y:S02]  /*fe00*/  SYNCS.PHASECHK.TRANS64.TRYWAIT P3, [R9+URZ+0x2d850], R8 ;  /* 0x02d85008090075a7 */ /* 0x000e64000806017f */
[----:B-1----:R-:W-:Y:S05]  /*fe10*/  @!P3 BRA `(.L_x_10881) ;  /* 0x0000015400f0b947 */ /* 0x002fea0003800000 */
.L_x_10878:
[----:B------:R-:W2:Y:S01]  /*fe20*/  LDL R21, [R1+0x1c] ;  /* 0x00001c0001157983 */ /* 0x000ea20000100800 */
[----:B01----:R-:W0:Y:S03]  /*fe30*/  @P2 LDC R9, c[0x0][0x44c] ;  /* 0x00011300ff092b82 */ /* 0x003e260000000800 */
[----:B------:R-:W2:Y:S04]  /*fe40*/  LDL R19, [R1+0x44] ;  /* 0x0000440001137983 */ /* 0x000ea80000100800 */
[----:B------:R-:W3:Y:S01]  /*fe50*/  LDL R10, [R1+0x28] ;  /* 0x00002800010a7983 */ /* 0x000ee20000100800 */
[----:B------:R-:W1:Y:S01]  /*fe60*/  @P2 LDC R8, c[0x0][0x450] ;  /* 0x00011400ff082b82 */ /* 0x000e620000000800 */
[----:B------:R-:W-:Y:S05]  /*fe70*/  WARPSYNC.ALL ;  /* 0x0000000000007948 */ /* 0x000fea0003800000 */
[----:B------:R-:W-:Y:S01]  /*fe80*/  WARPGROUP.ARRIVE ;  /* 0x00000000000079c5 */ /* 0x000fe20000000000 */
[----:B------:R-:W-:Y:S01]  /*fe90*/  UMOV UR9, 0x40000040 ;  /* 0x4000004000097882 */ /* 0x000fe20000000000 */
[----:B------:R-:W-:-:S04]  /*fea0*/  IMAD.MOV.U32 R11, RZ, RZ, -0x7fffffe0 ;  /* 0x80000020ff0b7424 */ /* 0x000fc800078e00ff */
[----:B------:R-:W4:Y:S01]  /*feb0*/  S2R R143, SR_TID.X ;  /* 0x00000000008f7919 */ /* 0x000f220000002100 */
[----:B------:R-:W-:Y:S01]  /*fec0*/  IMAD.SHL.U32 R145, R3, 0x80, RZ ;  /* 0x0000008003917824 */ /* 0x000fe200078e00ff */
[----:B----4-:R-:W-:Y:S01]  /*fed0*/  ISETP.GE.U32.AND P3, PT, R143, 0x180, PT ;  /* 0x000001808f00780c */ /* 0x010fe20003f66070 */
[----:B--2---:R-:W-:Y:S01]  /*fee0*/  IMAD.IADD R19, R19, 0x1, R21 ;  /* 0x0000000113137824 */ /* 0x004fe200078e0215 */
[----:B------:R-:W-:Y:S02]  /*fef0*/  SHF.R.U32.HI R21, RZ, 0x7, R143 ;  /* 0x00000007ff157819 */ /* 0x000fe4000001168f */
[----:B------:R-:W-:Y:S01]  /*ff00*/  IADD3 R143, -R137, 0x1, -R145 ;  /* 0x00000001898f7810 */ /* 0x000fe20007ffe991 */
[----:B0-----:R-:W-:-:S03]  /*ff10*/  @P2 IMAD.HI.U32 R9, R19, R9, RZ ;  /* 0x0000000913092227 */ /* 0x001fc600078e00ff */
[----:B------:R-:W-:Y:S02]  /*ff20*/  IADD3 R143, -R138, R143, R139 ;  /* 0x0000008f8a8f7210 */ /* 0x000fe40007ffe18b */
[----:B-1----:R-:W-:Y:S01]  /*ff30*/  @P2 SHF.R.U32.HI R19, RZ, R8, R9 ;  /* 0x00000008ff132219 */ /* 0x002fe20000011609 */
[----:B---3--:R-:W-:Y:S02]  /*ff40*/  IMAD R9, R10, 0x2000, R2 ;  /* 0x000020000a097824 */ /* 0x008fe400078e0202 */
[----:B------:R-:W-:Y:S02]  /*ff50*/  VIADD R8, R2, 0x400 ;  /* 0x0000040002087836 */ /* 0x000fe40000000000 */
[----:B------:R-:W0:Y:S01]  /*ff60*/  SHFL.IDX PT, R154, R19, RZ, 0x1c1f ;  /* 0x001c1fff139a7589 */ /* 0x000e2200000e0000 */
[----:B------:R-:W-:Y:S01]  /*ff70*/  R2UR UR8, R9 ;  /* 0x00000000090872ca */ /* 0x000fe200000e0000 */
[----:B------:R-:W-:Y:S01]  /*ff80*/  IMAD.MOV.U32 R9, RZ, RZ, -0x7fffffe0 ;  /* 0x80000020ff097424 */ /* 0x000fe200078e00ff */
[----:B------:R-:W-:-:S04]  /*ff90*/  SHF.R.U32.HI R8, RZ, 0x4, R8 ;  /* 0x00000004ff087819 */ /* 0x000fc80000011608 */
[----:B------:R-:W-:Y:S02]  /*ffa0*/  LOP3.LUT R8, R8, 0x3fff, RZ, 0xc0, !PT ;  /* 0x00003fff08087812 */ /* 0x000fe400078ec0ff */
[----:B------:R-:W-:Y:S01]  /*ffb0*/  R2UR UR11, R9 ;  /* 0x00000000090b72ca */ /* 0x000fe200000e0000 */
[----:B------:R-:W-:Y:S01]  /*ffc0*/  IMAD.MOV.U32 R9, RZ, RZ, -0x7fffffe0 ;  /* 0x80000020ff097424 */ /* 0x000fe200078e00ff */
[----:B------:R-:W-:-:S03]  /*ffd0*/  LOP3.LUT R8, R8, 0x2000000, RZ, 0xfc, !PT ;  /* 0x0200000008087812 */ /* 0x000fc600078efcff */
[----:B------:R-:W-:Y:S02]  /*ffe0*/  UIADD3 UR8, UR8, 0x21800, URZ ;  /* 0x0002180008087890 */ /* 0x000fe4000fffe03f */
[----:B------:R-:W-:Y:S02]  /*fff0*/  IMAD R8, R16, 0x600, R8 ;  /* 0x0000060010087824 */ /* 0x000fe400078e0208 */
[----:B------:R-:W-:Y:S02]  /*10000*/  USHF.R.U32.HI UR8, URZ, 0x4, UR8 ;  /* 0x000000043f087899 */ /* 0x000fe40008011608 */
[C---:B------:R-:W-:Y:S01]  /*10010*/  VIADD R10, R8.reuse, 0x40 ;  /* 0x00000040080a7836 */ /* 0x040fe20000000000 */
[----:B------:R-:W-:Y:S01]  /*10020*/  R2UR UR10, R8 ;  /* 0x00000000080a72ca */ /* 0x000fe200000e0000 */
[----:B------:R-:W-:-:S04]  /*10030*/  ULOP3.LUT UR8, UR8, 0x3fff, URZ, 0xc0, !UPT ;  /* 0x00003fff08087892 */ /* 0x000fc8000f8ec03f */
[----:B------:R-:W-:-:S07]  /*10040*/  ULOP3.LUT UR12, UR8, 0x10000, URZ, 0xfc, !UPT ;  /* 0x00010000080c7892 */ /* 0x000fce000f8efc3f */
[----:B------:R-:W-:Y:S02]  /*10050*/  UMOV UR8, UR12 ;  /* 0x0000000c00087c82 */ /* 0x000fe40008000000 */
[----:B------:R-:W-:Y:S01]  /*10060*/  HGMMA.64x96x16.F32.BF16 R88, gdesc[UR8].tnspB, R88, gsb0 ;  /* 0x41600000085879f0 */ /* 0x000fe20008001858 */
[----:B------:R-:W-:Y:S01]  /*10070*/  R2UR UR10, R10 ;  /* 0x000000000a0a72ca */ /* 0x000fe200000e0000 */
[----:B------:R-:W-:Y:S01]  /*10080*/  UIADD3 UR8, UR12, 0x2, URZ ;  /* 0x000000020c087890 */ /* 0x000fe2000fffe03f */
[----:B------:R-:W-:Y:S01]  /*10090*/  R2UR UR11, R11 ;  /* 0x000000000b0b72ca */ /* 0x000fe200000e0000 */
[----:B------:R-:W-:Y:S01]  /*100a0*/  UMOV UR9, 0x40000040 ;  /* 0x4000004000097882 */ /* 0x000fe20000000000 */
[----:B------:R-:W-:Y:S02]  /*100b0*/  VIADD R10, R8, 0x80 ;  /* 0x00000080080a7836 */ /* 0x000fe40000000000 */
[----:B------:R-:W-:Y:S01]  /*100c0*/  IMAD.MOV.U32 R11, RZ, RZ, -0x7fffffe0 ;  /* 0x80000020ff0b7424 */ /* 0x000fe200078e00ff */
[----:B------:R-:W-:-:S02]  /*100d0*/  WARPGROUP.DEPBAR.LE gsb0, 0x0 ;  /* 0x00008000000079c5 */ /* 0x000fc40000010000 */
[----:B------:R-:W-:-:S06]  /*100e0*/  WARPGROUP.ARRIVE ;  /* 0x00000000000079c5 */ /* 0x000fcc0000000000 */
[----:B------:R-:W-:Y:S01]  /*100f0*/  HGMMA.64x96x16.F32.BF16 R88, gdesc[UR8].tnspB, R88, gsb0 ;  /* 0x41600000085879f0 */ /* 0x000fe20008001858 */
[----:B------:R-:W-:Y:S01]  /*10100*/  R2UR UR10, R10 ;  /* 0x000000000a0a72ca */ /* 0x000fe200000e0000 */
[----:B------:R-:W-:Y:S01]  /*10110*/  UIADD3 UR8, UR12, 0x4, URZ ;  /* 0x000000040c087890 */ /* 0x000fe2000fffe03f */
[----:B------:R-:W-:Y:S01]  /*10120*/  R2UR UR11, R11 ;  /* 0x000000000b0b72ca */ /* 0x000fe200000e0000 */
[----:B------:R-:W-:Y:S01]  /*10130*/  UMOV UR9, 0x40000040 ;  /* 0x4000004000097882 */ /* 0x000fe20000000000 */
[----:B------:R-:W-:Y:S02]  /*10140*/  VIADD R10, R8, 0xc0 ;  /* 0x000000c0080a7836 */ /* 0x000fe40000000000 */
[----:B------:R-:W-:Y:S01]  /*10150*/  IMAD.MOV.U32 R11, RZ, RZ, -0x7fffffe0 ;  /* 0x80000020ff0b7424 */ /* 0x000fe200078e00ff */
[----:B------:R-:W-:Y:S02]  /*10160*/  WARPGROUP.DEPBAR.LE gsb0, 0x0 ;  /* 0x00008000000079c5 */ /* 0x000fe40000010000 */
        /* <DEDUP_REMOVED lines=24> */
[C---:B------:R-:W-:Y:S02]  /*102f0*/  VIADD R10, R8.reuse, 0x180 ;  /* 0x00000180080a7836 */ /* 0x040fe40000000000 */
[----:B------:R-:W-:Y:S02]  /*10300*/  IMAD.MOV.U32 R11, RZ, RZ, -0x7fffffe0 ;  /* 0x80000020ff0b7424 */ /* 0x000fe400078e00ff */
[----:B------:R-:W-:Y:S01]  /*10310*/  VIADD R8, R8, 0x1c0 ;  /* 0x000001c008087836 */ /* 0x000fe20000000000 */
[----:B------:R-:W-:-:S02]  /*10320*/  WARPGROUP.DEPBAR.LE gsb0, 0x0 ;  /* 0x00008000000079c5 */ /* 0x000fc40000010000 */
[----:B------:R-:W-:-:S06]  /*10330*/  WARPGROUP.ARRIVE ;  /* 0x00000000000079c5 */ /* 0x000fcc0000000000 */
[----:B------:R-:W-:Y:S01]  /*10340*/  HGMMA.64x96x16.F32.BF16 R88, gdesc[UR8].tnspB, R88, gsb0 ;  /* 0x41600000085879f0 */ /* 0x000fe20008001858 */
[----:B------:R-:W-:Y:S01]  /*10350*/  R2UR UR10, R10 ;  /* 0x000000000a0a72ca */ /* 0x000fe200000e0000 */
[----:B------:R-:W-:Y:S01]  /*10360*/  UIADD3 UR8, UR12, 0x604, URZ ;  /* 0x000006040c087890 */ /* 0x000fe2000fffe03f */
[----:B------:R-:W-:Y:S01]  /*10370*/  R2UR UR11, R11 ;  /* 0x000000000b0b72ca */ /* 0x000fe200000e0000 */
[----:B------:R-:W-:Y:S01]  /*10380*/  UMOV UR9, 0x40000040 ;  /* 0x4000004000097882 */ /* 0x000fe20000000000 */
[----:B------:R-:W-:-:S05]  /*10390*/  IMAD.U32 R10, RZ, RZ, UR43 ;  /* 0x0000002bff0a7e24 */ /* 0x000fca000f8e00ff */
[----:B------:R-:W-:-:S05]  /*103a0*/  LOP3.LUT R144, RZ, R10, RZ, 0x33, !PT ;  /* 0x0000000aff907212 */ /* 0x000fca00078e33ff */
[----:B------:R-:W-:Y:S02]  /*103b0*/  IMAD.IADD R144, R144, 0x1, R143 ;  /* 0x0000000190907824 */ /* 0x000fe400078e028f */
[----:B------:R-:W-:Y:S02]  /*103c0*/  VIADD R143, R143, UR50 ;  /* 0x000000328f8f7c36 */ /* 0x000fe40008000000 */
[----:B0-----:R-:W-:Y:S01]  /*103d0*/  IMAD.IADD R11, R154, 0x1, R144 ;  /* 0x000000019a0b7824 */ /* 0x001fe200078e0290 */
        /* <DEDUP_REMOVED lines=8> */
[----:B------:R-:W-:Y:S02]  /*10460*/  @!P1 IMAD R9, R20, 0x8, R2 ;  /* 0x0000000814099824 */ /* 0x000fe400078e0202 */
[----:B------:R-:W-:Y:S01]  /*10470*/  IMAD.IADD R21, R154, 0x1, R143 ;  /* 0x000000019a157824 */ /* 0x000fe200078e028f */
[----:B------:R-:W-:Y:S01]  /*10480*/  SEL R8, R8, 0x9, !P3 ;  /* 0x0000000908087807 */ /* 0x000fe20005800000 */
[----:B------:R-:W-:Y:S01]  /*10490*/  @!P1 VIADD R9, R9, 0x2d840 ;  /* 0x0002d84009099836 */ /* 0x000fe20000000000 */
[----:B------:R-:W-:-:S04]  /*104a0*/  PLOP3.LUT P3, PT, PT, PT, UP0, 0x40, 0x0 ;  /* 0x000000000000781c */ /* 0x000fc80003f6e808 */
[----:B------:R-:W-:Y:S01]  /*104b0*/  @!P1 PRMT R9, RZ, 0x654, R9 ;  /* 0x00000654ff099816 */ /* 0x000fe20000000009 */
[----:B------:R-:W-:Y:S02]  /*104c0*/  WARPGROUP.DEPBAR.LE gsb0, 0x0 ;  /* 0x00008000000079c5 */ /* 0x000fe40000010000 */
[----:B------:R-:W-:-:S06]  /*104d0*/  WARPGROUP.ARRIVE ;  /* 0x00000000000079c5 */ /* 0x000fcc0000000000 */
[----:B------:R-:W-:Y:S03]  /*104e0*/  HGMMA.64x96x16.F32.BF16 R88, gdesc[UR8].tnspB, R88, gsb0 ;  /* 0x41600000085879f0 */ /* 0x000fe60008001858 */
[----:B------:R-:W-:Y:S02]  /*104f0*/  WARPGROUP.DEPBAR.LE gsb0, 0x0 ;  /* 0x00008000000079c5 */ /* 0x000fe40000010000 */
[----:B------:R0:W-:Y:S06]  /*10500*/  BAR.ARV R8, 0x100 ;  /* 0x000400080000751d */ /* 0x0001ec0000002000 */
[----:B------:R0:W-:Y:S01]  /*10510*/  @!P1 SYNCS.ARRIVE.TRANS64.RED.A1T0 RZ, [R9+URZ], RZ ;  /* 0x000000ff09ff99a7 */ /* 0x0001e2000810043f */
        /* <DEDUP_REMOVED lines=8> */
[----:B0-----:R-:W0:Y:S02]  /*105a0*/  @P3 LDC.64 R8, c[0x0][0x9e8] ;  /* 0x00027a00ff083b82 */ /* 0x001e240000000a00 */
[----:B0-----:R-:W-:-:S05]  /*105b0*/  @P3 IMAD.HI.U32 R8, R154, R8, RZ ;  /* 0x000000089a083227 */ /* 0x001fca00078e00ff */
[----:B------:R-:W-:-:S04]  /*105c0*/  @P3 SHF.R.U32.HI R154, RZ, R9, R8 ;  /* 0x00000009ff9a3219 */ /* 0x000fc80000011608 */
[----:B------:R-:W-:Y:S01]  /*105d0*/  LOP3.LUT R154, RZ, R154, RZ, 0x33, !PT ;  /* 0x0000009aff9a7212 */ /* 0x000fe200078e33ff */
[----:B------:R-:W-:Y:S06]  /*105e0*/  BRA `(.L_x_10885) ;  /* 0x0000000000147947 */ /* 0x000fec0003800000 */
.L_x_10884:
[----:B------:R-:W-:-:S05]  /*105f0*/  IMAD.U32 R155, RZ, RZ, UR42 ;  /* 0x0000002aff9b7e24 */ /* 0x000fca000f8e00ff */
[----:B------:R-:W-:-:S13]  /*10600*/  ISETP.NE.AND P3, PT, R155, 0x1, PT ;  /* 0x000000019b00780c */ /* 0x000fda0003f65270 */
[----:B0-----:R-:W0:Y:S02]  /*10610*/  @P3 LDC.64 R8, c[0x0][0x9e8] ;  /* 0x00027a00ff083b82 */ /* 0x001e240000000a00 */
[----:B0-----:R-:W-:-:S05]  /*10620*/  @P3 IMAD.HI.U32 R8, R154, R8, RZ ;  /* 0x000000089a083227 */ /* 0x001fca00078e00ff */
[----:B------:R-:W-:-:S07]  /*10630*/  @P3 SHF.R.U32.HI R154, RZ, R9, R8 ;  /* 0x00000009ff9a3219 */ /* 0x000fce0000011608 */
.L_x_10885:
[----:B------:R-:W-:Y:S05]  /*10640*/  BSYNC B0 ;  /* 0x0000000000007941 */ /* 0x000fea0003800000 */
.L_x_10883:
[----:B------:R-:W-:-:S04]  /*10650*/  IMAD R154, R154, R155, -R145 ;  /* 0x0000009b9a9a7224 */ /* 0x000fc800078e0a91 */
[----:B------:R-:W-:-:S05]  /*10660*/  IMAD.IADD R154, R154, 0x1, -R137 ;  /* 0x000000019a9a7824 */ /* 0x000fca00078e0a89 */
[----:B------:R-:W-:Y:S02]  /*10670*/  VIMNMX R11, R11, R154, !PT ;  /* 0x0000009a0b0b7248 */ /* 0x000fe40007fe0100 */
[----:B------:R-:W-:-:S07]  /*10680*/  VIADDMNMX R21, R154, R155, R21, PT ;  /* 0x0000009b9a157246 */ /* 0x000fce0003800115 */
.L_x_10882:
[----:B------:R-:W-:Y:S01]  /*10690*/  ISETP.GT.AND P3, PT, R3, -0x1, PT ;  /* 0xffffffff0300780c */ /* 0x000fe20003f64270 */
[----:B------:R-:W1:Y:S03]  /*106a0*/  SHFL.IDX PT, R19, R19, 0x1, 0x1c1f ;  /* 0x003c1f0013137f89 */ /* 0x000e6600000e0000 */
[C---:B------:R-:W-:Y:S02]  /*106b0*/  ISETP.GT.AND P4, PT, R11.reuse, RZ, P3 ;  /* 0x000000ff0b00720c */ /* 0x040fe40001f84270 */
[----:B------:R-:W-:Y:S02]  /*106c0*/  ISETP.GT.AND P5, PT, R11, 0x1, P3 ;  /* 0x000000010b00780c */ /* 0x000fe40001fa4270 */
[C---:B------:R-:W-:Y:S02]  /*106d0*/  ISETP.LT.OR P4, PT, R21.reuse, 0x1, P4 ;  /* 0x000000011500780c */ /* 0x040fe40002781670 */
[----:B------:R-:W-:-:S02]  /*106e0*/  ISETP.LT.OR P5, PT, R21, 0x2, P5 ;  /* 0x000000021500780c */ /* 0x000fc40002fa1670 */
[----:B------:R-:W-:Y:S02]  /*106f0*/  FSEL R24, R24, -INF , !P4 ;  /* 0xff80000018187808 */ /* 0x000fe40006000000 */
[----:B------:R-:W-:Y:S02]  /*10700*/  ISETP.GT.AND P4, PT, R11, 0x8, P3 ;  /* 0x000000080b00780c */ /* 0x000fe40001f84270 */
[----:B------:R-:W-:Y:S02]  /*10710*/  FSEL R25, R25, -INF , !P5 ;  /* 0xff80000019197808 */ /* 0x000fe40006800000 */
[----:B------:R-:W-:Y:S02]  /*10720*/  ISETP.LT.OR P4, PT, R21, 0x9, P4 ;  /* 0x000000091500780c */ /* 0x000fe40002781670 */
[----:B------:R-:W-:Y:S02]  /*10730*/  ISETP.GT.AND P5, PT, R11, 0x9, P3 ;  /* 0x000000090b00780c */ /* 0x000fe40001fa4270 */
[----:B------:R-:W-:-:S02]  /*10740*/  FSEL R28, R28, -INF , !P4 ;  /* 0xff8000001c1c7808 */ /* 0x000fc40006000000 */
[----:B------:R-:W-:Y:S01]  /*10750*/  ISETP.GT.AND P4, PT, R11, 0x10, P3 ;  /* 0x000000100b00780c */ /* 0x000fe20001f84270 */
[--C-:B-1----:R-:W-:Y:S01]  /*10760*/  IMAD.IADD R143, R143, 0x1, R19.reuse ;  /* 0x000000018f8f7824 */ /* 0x102fe200078e0213 */
[C---:B------:R-:W-:Y:S01]  /*10770*/  ISETP.LT.OR P5, PT, R21.reuse, 0xa, P5 ;  /* 0x0000000a1500780c */ /* 0x040fe20002fa1670 */
[----:B------:R-:W-:Y:S01]  /*10780*/  IMAD.IADD R144, R144, 0x1, R19 ;  /* 0x0000000190907824 */ /* 0x000fe200078e0213 */
[----:B------:R-:W-:Y:S02]  /*10790*/  ISETP.LT.OR P4, PT, R21, 0x11, P4 ;  /* 0x000000111500780c */ /* 0x000fe40002781670 */
[----:B------:R-:W-:Y:S02]  /*107a0*/  FSEL R29, R29, -INF , !P5 ;  /* 0xff8000001d1d7808 */ /* 0x000fe40006800000 */
[----:B------:R-:W-:Y:S02]  /*107b0*/  FSEL R32, R32, -INF , !P4 ;  /* 0xff80000020207808 */ /* 0x000fe40006000000 */
[----:B------:R-:W-:-:S02]  /*107c0*/  ISETP.GT.AND P4, PT, R11, 0x18, P3 ;  /* 0x000000180b00780c */ /* 0x000fc40001f84270 */
[----:B------:R-:W-:Y:S02]  /*107d0*/  ISETP.GT.AND P5, PT, R11, 0x11, P3 ;  /* 0x000000110b00780c */ /* 0x000fe40001fa4270 */
[C---:B------:R-:W-:Y:S02]  /*107e0*/  ISETP.LT.OR P4, PT, R21.reuse, 0x19, P4 ;  /* 0x000000191500780c */ /* 0x040fe40002781670 */
[----:B------:R-:W-:Y:S02]  /*107f0*/  ISETP.LT.OR P5, PT, R21, 0x12, P5 ;  /* 0x000000121500780c */ /* 0x000fe40002fa1670 */
[----:B------:R-:W-:Y:S02]  /*10800*/  FSEL R36, R36, -INF , !P4 ;  /* 0xff80000024247808 */ /* 0x000fe40006000000 */
[----:B------:R-:W-:Y:S02]  /*10810*/  ISETP.GT.AND P4, PT, R11, 0x20, P3 ;  /* 0x000000200b00780c */ /* 0x000fe40001f84270 */
[----:B------:R-:W-:-:S02]  /*10820*/  FSEL R33, R33, -INF , !P5 ;  /* 0xff80000021217808 */ /* 0x000fc40006800000 */
[----:B------:R-:W-:Y:S02]  /*10830*/  ISETP.LT.OR P4, PT, R21, 0x21, P4 ;  /* 0x000000211500780c */ /* 0x000fe40002781670 */
        /* <DEDUP_REMOVED lines=66> */
[----:B------:R-:W-:Y:S02]  /*10c60*/  ISETP.GT.AND P5, PT, R11, 0x71, P3 ;  /* 0x000000710b00780c */ /* 0x000fe40001fa4270 */
[----:B------:R-:W-:Y:S02]  /*10c70*/  FSEL R84, R84, -INF , !P4 ;  /* 0xff80000054547808 */ /* 0x000fe40006000000 */
[----:B------:R-:W-:Y:S02]  /*10c80*/  PLOP3.LUT P4, PT, PT, PT, UP0, 0x40, 0x0 ;  /* 0x000000000000781c */ /* 0x000fe40003f8e808 */
[----:B------:R-:W-:-:S04]  /*10c90*/  ISETP.LT.OR P5, PT, R21, 0x72, P5 ;  /* 0x000000721500780c */ /* 0x000fc80002fa1670 */
[----:B------:R-:W-:Y:S02]  /*10ca0*/  FSEL R81, R81, -INF , !P5 ;  /* 0xff80000051517808 */ /* 0x000fe40006800000 */
[----:B------:R-:W-:-:S04]  /*10cb0*/  ISETP.GT.AND P5, PT, R11, 0x79, P3 ;  /* 0x000000790b00780c */ /* 0x000fc80001fa4270 */
[----:B------:R-:W-:-:S04]  /*10cc0*/  ISETP.LT.OR P5, PT, R21, 0x7a, P5 ;  /* 0x0000007a1500780c */ /* 0x000fc80002fa1670 */
[----:B------:R-:W-:Y:S01]  /*10cd0*/  FSEL R85, R85, -INF , !P5 ;  /* 0xff80000055557808 */ /* 0x000fe20006800000 */
[----:B------:R-:W-:Y:S08]  /*10ce0*/  @P4 BRA `(.L_x_10886) ;  /* 0x0000000000584947 */ /* 0x000ff00003800000 */
        /* <DEDUP_REMOVED lines=12> */
.L_x_10888:
[----:B------:R-:W-:-:S05]  /*10db0*/  IMAD.U32 R11, RZ, RZ, UR42 ;  /* 0x0000002aff0b7e24 */ /* 0x000fca000f8e00ff */
[----:B------:R-:W-:-:S13]  /*10dc0*/  ISETP.NE.AND P4, PT, R11, 0x1, PT ;  /* 0x000000010b00780c */ /* 0x000fda0003f85270 */
[----:B0-----:R-:W0:Y:S02]  /*10dd0*/  @P4 LDC.64 R8, c[0x0][0x9e8] ;  /* 0x00027a00ff084b82 */ /* 0x001e240000000a00 */
[----:B0-----:R-:W-:-:S05]  /*10de0*/  @P4 IMAD.HI.U32 R8, R19, R8, RZ ;  /* 0x0000000813084227 */ /* 0x001fca00078e00ff */
[----:B------:R-:W-:-:S07]  /*10df0*/  @P4 SHF.R.U32.HI R19, RZ, R9, R8 ;  /* 0x00000009ff134219 */ /* 0x000fce0000011608 */
.L_x_10889:
[----:B------:R-:W-:Y:S05]  /*10e00*/  BSYNC B0 ;  /* 0x0000000000007941 */ /* 0x000fea0003800000 */
.L_x_10887:
[----:B------:R-:W-:-:S04]  /*10e10*/  IMAD R19, R19, R11, -R145 ;  /* 0x0000000b13137224 */ /* 0x000fc800078e0a91 */
[----:B------:R-:W-:-:S05]  /*10e20*/  IMAD.IADD R19, R19, 0x1, -R137 ;  /* 0x0000000113137824 */ /* 0x000fca00078e0a89 */
[----:B------:R-:W-:Y:S02]  /*10e30*/  VIMNMX R144, R144, R19, !PT ;  /* 0x0000001390907248 */ /* 0x000fe40007fe0100 */
[----:B------:R-:W-:-:S07]  /*10e40*/  VIADDMNMX R143, R19, R11, R143, PT ;  /* 0x0000000b138f7246 */ /* 0x000fce000380018f */
.L_x_10886:
[----:B0-----:R-:W-:Y:S01]  /*10e50*/  @!P1 IMAD R8, R16, 0x8, R2 ;  /* 0x0000000810089824 */ /* 0x001fe200078e0202 */
[----:B------:R-:W2:Y:S01]  /*10e60*/  LDL R145, [R1+0x20] ;  /* 0x0000200001917983 */ /* 0x000ea20000100800 */
[----:B------:R-:W-:Y:S02]  /*10e70*/  UMOV UR39, UR7 ;  /* 0x0000000700277c82 */ /* 0x000fe40008000000 */
[----:B------:R-:W-:-:S05]  /*10e80*/  @!P1 VIADD R8, R8, 0x2d860 ;  /* 0x0002d86008089836 */ /* 0x000fca0000000000 */
[----:B------:R-:W-:-:S04]  /*10e90*/  @!P1 PRMT R8, RZ, 0x654, R8 ;  /* 0x00000654ff089816 */ /* 0x000fc80000000008 */
[----:B------:R0:W-:Y:S02]  /*10ea0*/  @!P1 SYNCS.ARRIVE.TRANS64.RED.A1T0 RZ, [R8+URZ], RZ ;  /* 0x000000ff08ff99a7 */ /* 0x0001e4000810043f */
[----:B0-----:R-:W-:-:S04]  /*10eb0*/  FMNMX.FTZ R8, R24, R0, !PT ;  /* 0x0000000018087209 */ /* 0x001fc80007810000 */
        /* <DEDUP_REMOVED lines=35> */
[----:B------:R-:W-:-:S04]  /*110f0*/  FSETP.NEU.FTZ.AND P4, PT, R8, -INF , PT ;  /* 0xff8000000800780b */ /* 0x000fc80003f9d000 */
[----:B------:R-:W-:-:S05]  /*11100*/  FSEL R9, R8, RZ, P4 ;  /* 0x000000ff08097208 */ /* 0x000fca0002000000 */
[----:B------:R-:W-:Y:S01]  /*11110*/  FADD.FTZ R9, -R9, R0 ;  /* 0x0000000009097221 */ /* 0x000fe20000010100 */
[----:B------:R-:W-:-:S03]  /*11120*/  FMUL.FTZ R0, R8, UR39 ;  /* 0x0000002708007c20 */ /* 0x000fc60008410000 */
[----:B------:R-:W-:Y:S02]  /*11130*/  FMUL.FTZ R9, R9, UR39 ;  /* 0x0000002709097c20 */ /* 0x000fe40008410000 */
[----:B------:R-:W-:Y:S02]  /*11140*/  FSEL R0, R0, RZ, P4 ;  /* 0x000000ff00007208 */ /* 0x000fe40002000000 */
[----:B------:R-:W-:Y:S02]  /*11150*/  ISETP.GT.AND P4, PT, R144, 0x1, P3 ;  /* 0x000000019000780c */ /* 0x000fe40001f84270 */
[----:B------:R-:W-:Y:S01]  /*11160*/  MUFU.EX2 R9, R9 ;  /* 0x0000000900097308 */ /* 0x000fe20000000800 */
[--C-:B------:R-:W-:Y:S01]  /*11170*/  FFMA.FTZ R24, R24, UR39, -R0.reuse ;  /* 0x0000002718187c23 */ /* 0x100fe20008010800 */
[----:B------:R-:W-:Y:S01]  /*11180*/  ISETP.LT.OR P5, PT, R143, 0x2, P4 ;  /* 0x000000028f00780c */ /* 0x000fe200027a1670 */
[--C-:B------:R-:W-:Y:S01]  /*11190*/  FFMA.FTZ R25, R25, UR39, -R0.reuse ;  /* 0x0000002719197c23 */ /* 0x100fe20008010800 */
[----:B------:R-:W-:Y:S01]  /*111a0*/  ISETP.GT.AND P4, PT, R144, 0x8, P3 ;  /* 0x000000089000780c */ /* 0x000fe20001f84270 */
[--C-:B------:R-:W-:Y:S01]  /*111b0*/  FFMA.FTZ R28, R28, UR39, -R0.reuse ;  /* 0x000000271c1c7c23 */ /* 0x100fe20008010800 */
[----:B------:R-:W-:Y:S01]  /*111c0*/  FSEL R27, R27, -INF , !P5 ;  /* 0xff8000001b1b7808 */ /* 0x000fe20006800000 */
[--C-:B------:R-:W-:Y:S01]  /*111d0*/  FFMA.FTZ R29, R29, UR39, -R0.reuse ;  /* 0x000000271d1d7c23 */ /* 0x100fe20008010800 */
[----:B------:R-:W-:Y:S01]  /*111e0*/  ISETP.GT.AND P5, PT, R144, 0x9, P3 ;  /* 0x000000099000780c */ /* 0x000fe20001fa4270 */
[----:B------:R-:W0:Y:S01]  /*111f0*/  MUFU.EX2 R24, R24 ;  /* 0x0000001800187308 */ /* 0x000e220000000800 */
[C---:B------:R-:W-:Y:S01]  /*11200*/  ISETP.LT.OR P4, PT, R143.reuse, 0x9, P4 ;  /* 0x000000098f00780c */ /* 0x040fe20002781670 */
[--C-:B------:R-:W-:Y:S01]  /*11210*/  FFMA.FTZ R32, R32, UR39, -R0.reuse ;  /* 0x0000002720207c23 */ /* 0x100fe20008010800 */
[----:B------:R-:W-:Y:S01]  /*11220*/  ISETP.LT.OR P5, PT, R143, 0xa, P5 ;  /* 0x0000000a8f00780c */ /* 0x000fe20002fa1670 */
[--C-:B------:R-:W-:Y:S01]  /*11230*/  FFMA.FTZ R33, R33, UR39, -R0.reuse ;  /* 0x0000002721217c23 */ /* 0x100fe20008010800 */
[----:B------:R-:W-:Y:S01]  /*11240*/  FSEL R30, R30, -INF , !P4 ;  /* 0xff8000001e1e7808 */ /* 0x000fe20006000000 */
[--C-:B------:R-:W-:Y:S01]  /*11250*/  FFMA.FTZ R36, R36, UR39, -R0.reuse ;  /* 0x0000002724247c23 */ /* 0x100fe20008010800 */
[----:B------:R-:W-:Y:S01]  /*11260*/  FSEL R31, R31, -INF , !P5 ;  /* 0xff8000001f1f7808 */ /* 0x000fe20006800000 */
[----:B------:R-:W1:Y:S01]  /*11270*/  MUFU.EX2 R25, R25 ;  /* 0x0000001900197308 */ /* 0x000e620000000800 */
[C---:B------:R-:W-:Y:S01]  /*11280*/  ISETP.GT.AND P5, PT, R144.reuse, 0x11, P3 ;  /* 0x000000119000780c */ /* 0x040fe20001fa4270 */
[--C-:B------:R-:W-:Y:S01]  /*11290*/  FFMA.FTZ R37, R37, UR39, -R0.reuse ;  /* 0x0000002725257c23 */ /* 0x100fe20008010800 */
[----:B------:R-:W-:Y:S01]  /*112a0*/  ISETP.GT.AND P4, PT, R144, 0x10, P3 ;  /* 0x000000109000780c */ /* 0x000fe20001f84270 */
[--C-:B------:R-:W-:Y:S01]  /*112b0*/  FFMA.FTZ R40, R40, UR39, -R0.reuse ;  /* 0x0000002728287c23 */ /* 0x100fe20008010800 */
[----:B------:R-:W-:Y:S01]  /*112c0*/  ISETP.LT.OR P5, PT, R143, 0x12, P5 ;  /* 0x000000128f00780c */ /* 0x000fe20002fa1670 */
[----:B------:R-:W-:Y:S01]  /*112d0*/  FFMA.FTZ R41, R41, UR39, -R0 ;  /* 0x0000002729297c23 */ /* 0x000fe20008010800 */
[----:B------:R-:W-:Y:S01]  /*112e0*/  ISETP.LT.OR P4, PT, R143, 0x11, P4 ;  /* 0x000000118f00780c */ /* 0x000fe20002781670 */
[----:B------:R-:W-:Y:S01]  /*112f0*/  MUFU.EX2 R29, R29 ;  /* 0x0000001d001d7308 */ /* 0x000fe20000000800 */
[----:B------:R-:W-:Y:S01]  /*11300*/  FSEL R35, R35, -INF , !P5 ;  /* 0xff80000023237808 */ /* 0x000fe20006800000 */
[----:B0-----:R-:W-:Y:S01]  /*11310*/  FFMA.FTZ R5, R9, R5, R24 ;  /* 0x0000000509057223 */ /* 0x001fe20000010018 */
[----:B------:R-:W-:Y:S01]  /*11320*/  ISETP.GT.AND P5, PT, R144, 0x19, P3 ;  /* 0x000000199000780c */ /* 0x000fe20001fa4270 */
[--C-:B------:R-:W-:Y:S01]  /*11330*/  FFMA.FTZ R44, R44, UR39, -R0.reuse ;  /* 0x000000272c2c7c23 */ /* 0x100fe20008010800 */
[----:B------:R-:W-:Y:S01]  /*11340*/  FSEL R34, R34, -INF , !P4 ;  /* 0xff80000022227808 */ /* 0x000fe20006000000 */
[--C-:B------:R-:W-:Y:S01]  /*11350*/  FFMA.FTZ R45, R45, UR39, -R0.reuse ;  /* 0x000000272d2d7c23 */ /* 0x100fe20008010800 */
[----:B------:R-:W-:Y:S01]  /*11360*/  ISETP.LT.OR P5, PT, R143, 0x1a, P5 ;  /* 0x0000001a8f00780c */ /* 0x000fe20002fa1670 */
[----:B------:R-:W-:Y:S01]  /*11370*/  MUFU.EX2 R32, R32 ;  /* 0x0000002000207308 */ /* 0x000fe20000000800 */
[----:B------:R-:W-:Y:S01]  /*11380*/  ISETP.GT.AND P4, PT, R144, 0x18, P3 ;  /* 0x000000189000780c */ /* 0x000fe20001f84270 */
[----:B-1----:R-:W-:Y:S01]  /*11390*/  FADD.FTZ R5, R25, R5 ;  /* 0x0000000519057221 */ /* 0x002fe20000010000 */
[----:B------:R-:W-:Y:S01]  /*113a0*/  FSEL R39, R39, -INF , !P5 ;  /* 0xff80000027277808 */ /* 0x000fe20006800000 */
[--C-:B------:R-:W-:Y:S01]  /*113b0*/  FFMA.FTZ R48, R48, UR39, -R0.reuse ;  /* 0x0000002730307c23 */ /* 0x100fe20008010800 */
[----:B------:R-:W-:Y:S01]  /*113c0*/  ISETP.GT.AND P5, PT, R144, 0x21, P3 ;  /* 0x000000219000780c */ /* 0x000fe20001fa4270 */
[--C-:B------:R-:W-:Y:S01]  /*113d0*/  FFMA.FTZ R49, R49, UR39, -R0.reuse ;  /* 0x0000002731317c23 */ /* 0x100fe20008010800 */
[C---:B------:R-:W-:Y:S01]  /*113e0*/  ISETP.LT.OR P4, PT, R143.reuse, 0x19, P4 ;  /* 0x000000198f00780c */ /* 0x040fe20002781670 */
[----:B------:R-:W-:Y:S01]  /*113f0*/  MUFU.EX2 R33, R33 ;  /* 0x0000002100217308 */ /* 0x000fe20000000800 */
[----:B------:R-:W-:Y:S01]  /*11400*/  ISETP.LT.OR P5, PT, R143, 0x22, P5 ;  /* 0x000000228f00780c */ /* 0x000fe20002fa1670 */
[--C-:B------:R-:W-:Y:S01]  /*11410*/  FFMA.FTZ R52, R52, UR39, -R0.reuse ;  /* 0x0000002734347c23 */ /* 0x100fe20008010800 */
[----:B------:R-:W-:Y:S01]  /*11420*/  FSEL R38, R38, -INF , !P4 ;  /* 0xff80000026267808 */ /* 0x000fe20006000000 */
[--C-:B------:R-:W-:Y:S01]  /*11430*/  FFMA.FTZ R53, R53, UR39, -R0.reuse ;  /* 0x0000002735357c23 */ /* 0x100fe20008010800 */
[----:B------:R-:W-:Y:S01]  /*11440*/  FSEL R43, R43, -INF , !P5 ;  /* 0xff8000002b2b7808 */ /* 0x000fe20006800000 */
[--C-:B------:R-:W-:Y:S01]  /*11450*/  FFMA.FTZ R56, R56, UR39, -R0.reuse ;  /* 0x0000002738387c23 */ /* 0x100fe20008010800 */
[C---:B------:R-:W-:Y:S01]  /*11460*/  ISETP.GT.AND P5, PT, R144.reuse, 0x29, P3 ;  /* 0x000000299000780c */ /* 0x040fe20001fa4270 */
[----:B------:R-:W-:Y:S01]  /*11470*/  MUFU.EX2 R36, R36 ;  /* 0x0000002400247308 */ /* 0x000fe20000000800 */
[----:B------:R-:W-:Y:S01]  /*11480*/  ISETP.GT.AND P4, PT, R144, 0x20, P3 ;  /* 0x000000209000780c */ /* 0x000fe20001f84270 */
[--C-:B------:R-:W-:Y:S01]  /*11490*/  FFMA.FTZ R57, R57, UR39, -R0.reuse ;  /* 0x0000002739397c23 */ /* 0x100fe20008010800 */
[C---:B------:R-:W-:Y:S01]  /*114a0*/  ISETP.LT.OR P5, PT, R143.reuse, 0x2a, P5 ;  /* 0x0000002a8f00780c */ /* 0x040fe20002fa1670 */
[--C-:B------:R-:W-:Y:S01]  /*114b0*/  FFMA.FTZ R60, R60, UR39, -R0.reuse ;  /* 0x000000273c3c7c23 */ /* 0x100fe20008010800 */
[----:B------:R-:W-:Y:S01]  /*114c0*/  ISETP.LT.OR P4, PT, R143, 0x21, P4 ;  /* 0x000000218f00780c */ /* 0x000fe20002781670 */
[--C-:B------:R-:W-:Y:S01]  /*114d0*/  FFMA.FTZ R61, R61, UR39, -R0.reuse ;  /* 0x000000273d3d7c23 */ /* 0x100fe20008010800 */
[----:B------:R-:W-:Y:S01]  /*114e0*/  FSEL R47, R47, -INF , !P5 ;  /* 0xff8000002f2f7808 */ /* 0x000fe20006800000 */
[----:B------:R-:W-:Y:S01]  /*114f0*/  MUFU.EX2 R37, R37 ;  /* 0x0000002500257308 */ /* 0x000fe20000000800 */
[----:B------:R-:W-:Y:S01]  /*11500*/  ISETP.GT.AND P5, PT, R144, 0x31, P3 ;  /* 0x000000319000780c */ /* 0x000fe20001fa4270 */
[--C-:B------:R-:W-:Y:S01]  /*11510*/  FFMA.FTZ R64, R64, UR39, -R0.reuse ;  /* 0x0000002740407c23 */ /* 0x100fe20008010800 */
[----:B------:R-:W-:Y:S01]  /*11520*/  FSEL R42, R42, -INF , !P4 ;  /* 0xff8000002a2a7808 */ /* 0x000fe20006000000 */
[--C-:B------:R-:W-:Y:S01]  /*11530*/  FFMA.FTZ R65, R65, UR39, -R0.reuse ;  /* 0x0000002741417c23 */ /* 0x100fe20008010800 */
[----:B------:R-:W-:Y:S01]  /*11540*/  ISETP.LT.OR P5, PT, R143, 0x32, P5 ;  /* 0x000000328f00780c */ /* 0x000fe20002fa1670 */
[--C-:B------:R-:W-:Y:S01]  /*11550*/  FFMA.FTZ R68, R68, UR39, -R0.reuse ;  /* 0x0000002744447c23 */ /* 0x100fe20008010800 */
[C---:B------:R-:W-:Y:S01]  /*11560*/  ISETP.GT.AND P4, PT, R144.reuse, 0x28, P3 ;  /* 0x000000289000780c */ /* 0x040fe20001f84270 */
[----:B------:R-:W-:Y:S01]  /*11570*/  MUFU.EX2 R40, R40 ;  /* 0x0000002800287308 */ /* 0x000fe20000000800 */
[----:B------:R-:W-:Y:S01]  /*11580*/  FSEL R51, R51, -INF , !P5 ;  /* 0xff80000033337808 */ /* 0x000fe20006800000 */
[--C-:B------:R-:W-:Y:S01]  /*11590*/  FFMA.FTZ R69, R69, UR39, -R0.reuse ;  /* 0x0000002745457c23 */ /* 0x100fe20008010800 */
[----:B------:R-:W-:Y:S01]  /*115a0*/  ISETP.GT.AND P5, PT, R144, 0x39, P3 ;  /* 0x000000399000780c */ /* 0x000fe20001fa4270 */
[--C-:B------:R-:W-:Y:S01]  /*115b0*/  FFMA.FTZ R72, R72, UR39, -R0.reuse ;  /* 0x0000002748487c23 */ /* 0x100fe20008010800 */
[----:B------:R-:W-:Y:S01]  /*115c0*/  ISETP.LT.OR P4, PT, R143, 0x29, P4 ;  /* 0x000000298f00780c */ /* 0x000fe20002781670 */
[--C-:B------:R-:W-:Y:S01]  /*115d0*/  FFMA.FTZ R73, R73, UR39, -R0.reuse ;  /* 0x0000002749497c23 */ /* 0x100fe20008010800 */
[----:B------:R-:W-:Y:S01]  /*115e0*/  ISETP.LT.OR P5, PT, R143, 0x3a, P5 ;  /* 0x0000003a8f00780c */ /* 0x000fe20002fa1670 */
[----:B------:R-:W-:Y:S01]  /*115f0*/  MUFU.EX2 R41, R41 ;  /* 0x0000002900297308 */ /* 0x000fe20000000800 */
[----:B------:R-:W-:Y:S01]  /*11600*/  FSEL R46, R46, -INF , !P4 ;  /* 0xff8000002e2e7808 */ /* 0x000fe20006000000 */
[--C-:B------:R-:W-:Y:S01]  /*11610*/  FFMA.FTZ R76, R76, UR39, -R0.reuse ;  /* 0x000000274c4c7c23 */ /* 0x100fe20008010800 */
[----:B------:R-:W-:Y:S01]  /*11620*/  FSEL R55, R55, -INF , !P5 ;  /* 0xff80000037377808 */ /* 0x000fe20006800000 */
[--C-:B------:R-:W-:Y:S01]  /*11630*/  FFMA.FTZ R77, R77, UR39, -R0.reuse ;  /* 0x000000274d4d7c23 */ /* 0x100fe20008010800 */
[----:B------:R-:W-:Y:S01]  /*11640*/  ISETP.GT.AND P5, PT, R144, 0x41, P3 ;  /* 0x000000419000780c */ /* 0x000fe20001fa4270 */
[--C-:B------:R-:W-:Y:S01]  /*11650*/  FFMA.FTZ R80, R80, UR39, -R0.reuse ;  /* 0x0000002750507c23 */ /* 0x100fe20008010800 */
[----:B------:R-:W-:Y:S01]  /*11660*/  ISETP.GT.AND P4, PT, R144, 0x30, P3 ;  /* 0x000000309000780c */ /* 0x000fe20001f84270 */
[----:B------:R-:W-:Y:S01]  /*11670*/  MUFU.EX2 R44, R44 ;  /* 0x0000002c002c7308 */ /* 0x000fe20000000800 */
[----:B------:R-:W-:Y:S01]  /*11680*/  ISETP.LT.OR P5, PT, R143, 0x42, P5 ;  /* 0x000000428f00780c */ /* 0x000fe20002fa1670 */
[--C-:B------:R-:W-:Y:S01]  /*11690*/  FFMA.FTZ R81, R81, UR39, -R0.reuse ;  /* 0x0000002751517c23 */ /* 0x100fe20008010800 */
[----:B------:R-:W-:Y:S01]  /*116a0*/  ISETP.LT.OR P4, PT, R143, 0x31, P4 ;  /* 0x000000318f00780c */ /* 0x000fe20002781670 */
[--C-:B------:R-:W-:Y:S01]  /*116b0*/  FFMA.FTZ R84, R84, UR39, -R0.reuse ;  /* 0x0000002754547c23 */ /* 0x100fe20008010800 */
[----:B------:R-:W-:Y:S01]  /*116c0*/  FSEL R59, R59, -INF , !P5 ;  /* 0xff8000003b3b7808 */ /* 0x000fe20006800000 */
[----:B------:R-:W-:Y:S01]  /*116d0*/  FFMA.FTZ R0, R85, UR39, -R0 ;  /* 0x0000002755007c23 */ /* 0x000fe20008010800 */
[----:B------:R-:W-:Y:S01]  /*116e0*/  ISETP.GT.AND P5, PT, R144, 0x49, P3 ;  /* 0x000000499000780c */ /* 0x000fe20001fa4270 */
[----:B------:R-:W-:Y:S01]  /*116f0*/  MUFU.EX2 R45, R45 ;  /* 0x0000002d002d7308 */ /* 0x000fe20000000800 */
[----:B------:R-:W-:-:S02]  /*11700*/  FSEL R50, R50, -INF , !P4 ;  /* 0xff80000032327808 */ /* 0x000fc40006000000 */
[----:B------:R-:W-:Y:S02]  /*11710*/  ISETP.LT.OR P5, PT, R143, 0x4a, P5 ;  /* 0x0000004a8f00780c */ /* 0x000fe40002fa1670 */
[C---:B------:R-:W-:Y:S02]  /*11720*/  ISETP.GT.AND P4, PT, R144.reuse, 0x38, P3 ;  /* 0x000000389000780c */ /* 0x040fe40001f84270 */
[----:B------:R-:W-:Y:S01]  /*11730*/  FSEL R63, R63, -INF , !P5 ;  /* 0xff8000003f3f7808 */ /* 0x000fe20006800000 */
[----:B------:R-:W-:Y:S01]  /*11740*/  MUFU.EX2 R48, R48 ;  /* 0x0000003000307308 */ /* 0x000fe20000000800 */
[----:B------:R-:W-:Y:S02]  /*11750*/  ISETP.GT.AND P5, PT, R144, 0x51, P3 ;  /* 0x000000519000780c */ /* 0x000fe40001fa4270 */
[C---:B------:R-:W-:Y:S02]  /*11760*/  ISETP.LT.OR P4, PT, R143.reuse, 0x39, P4 ;  /* 0x000000398f00780c */ /* 0x040fe40002781670 */
[----:B------:R-:W-:-:S02]  /*11770*/  ISETP.LT.OR P5, PT, R143, 0x52, P5 ;  /* 0x000000528f00780c */ /* 0x000fc40002fa1670 */
[----:B------:R-:W-:Y:S01]  /*11780*/  FSEL R54, R54, -INF , !P4 ;  /* 0xff80000036367808 */ /* 0x000fe20006000000 */
[----:B------:R-:W-:Y:S01]  /*11790*/  MUFU.EX2 R49, R49 ;  /* 0x0000003100317308 */ /* 0x000fe20000000800 */
[----:B------:R-:W-:Y:S02]  /*117a0*/  FSEL R67, R67, -INF , !P5 ;  /* 0xff80000043437808 */ /* 0x000fe40006800000 */
[C---:B------:R-:W-:Y:S02]  /*117b0*/  ISETP.GT.AND P5, PT, R144.reuse, 0x59, P3 ;  /* 0x000000599000780c */ /* 0x040fe40001fa4270 */
[----:B------:R-:W-:Y:S02]  /*117c0*/  ISETP.GT.AND P4, PT, R144, 0x40, P3 ;  /* 0x000000409000780c */ /* 0x000fe40001f84270 */
[C---:B------:R-:W-:Y:S01]  /*117d0*/  ISETP.LT.OR P5, PT, R143.reuse, 0x5a, P5 ;  /* 0x0000005a8f00780c */ /* 0x040fe20002fa1670 */
[----:B------:R-:W-:Y:S01]  /*117e0*/  MUFU.EX2 R52, R52 ;  /* 0x0000003400347308 */ /* 0x000fe20000000800 */
[----:B------:R-:W-:-:S02]  /*117f0*/  ISETP.LT.OR P4, PT, R143, 0x41, P4 ;  /* 0x000000418f00780c */ /* 0x000fc40002781670 */
[----:B------:R-:W-:Y:S02]  /*11800*/  FSEL R71, R71, -INF , !P5 ;  /* 0xff80000047477808 */ /* 0x000fe40006800000 */
[----:B------:R-:W-:Y:S02]  /*11810*/  ISETP.GT.AND P5, PT, R144, 0x61, P3 ;  /* 0x000000619000780c */ /* 0x000fe40001fa4270 */
[----:B------:R-:W-:Y:S01]  /*11820*/  FSEL R58, R58, -INF , !P4 ;  /* 0xff8000003a3a7808 */ /* 0x000fe20006000000 */
[----:B------:R-:W-:Y:S01]  /*11830*/  MUFU.EX2 R53, R53 ;  /* 0x0000003500357308 */ /* 0x000fe20000000800 */
[----:B------:R-:W-:Y:S02]  /*11840*/  ISETP.LT.OR P5, PT, R143, 0x62, P5 ;  /* 0x000000628f00780c */ /* 0x000fe40002fa1670 */
[----:B------:R-:W-:Y:S02]  /*11850*/  ISETP.GT.AND P4, PT, R144, 0x48, P3 ;  /* 0x000000489000780c */ /* 0x000fe40001f84270 */
[----:B------:R-:W-:-:S02]  /*11860*/  FSEL R75, R75, -INF , !P5 ;  /* 0xff8000004b4b7808 */ /* 0x000fc40006800000 */
[----:B------:R-:W-:Y:S01]  /*11870*/  ISETP.GT.AND P5, PT, R144, 0x69, P3 ;  /* 0x000000699000780c */ /* 0x000fe20001fa4270 */
[----:B------:R-:W-:Y:S01]  /*11880*/  MUFU.EX2 R56, R56 ;  /* 0x0000003800387308 */ /* 0x000fe20000000800 */
[C---:B------:R-:W-:Y:S02]  /*11890*/  ISETP.LT.OR P4, PT, R143.reuse, 0x49, P4 ;  /* 0x000000498f00780c */ /* 0x040fe40002781670 */
[----:B------:R-:W-:Y:S02]  /*118a0*/  ISETP.LT.OR P5, PT, R143, 0x6a, P5 ;  /* 0x0000006a8f00780c */ /* 0x000fe40002fa1670 */
[----:B------:R-:W-:Y:S02]  /*118b0*/  FSEL R62, R62, -INF , !P4 ;  /* 0xff8000003e3e7808 */ /* 0x000fe40006000000 */
[----:B------:R-:W-:Y:S01]  /*118c0*/  FSEL R79, R79, -INF , !P5 ;  /* 0xff8000004f4f7808 */ /* 0x000fe20006800000 */
[----:B------:R-:W-:Y:S01]  /*118d0*/  MUFU.EX2 R57, R57 ;  /* 0x0000003900397308 */ /* 0x000fe20000000800 */
[----:B------:R-:W-:-:S02]  /*118e0*/  ISETP.GT.AND P5, PT, R144, RZ, P3 ;  /* 0x000000ff9000720c */ /* 0x000fc40001fa4270 */
[----:B------:R-:W-:Y:S02]  /*118f0*/  ISETP.GT.AND P4, PT, R144, 0x50, P3 ;  /* 0x000000509000780c */ /* 0x000fe40001f84270 */
[C---:B------:R-:W-:Y:S02]  /*11900*/  ISETP.LT.OR P5, PT, R143.reuse, 0x1, P5 ;  /* 0x000000018f00780c */ /* 0x040fe40002fa1670 */
[----:B------:R-:W-:Y:S01]  /*11910*/  ISETP.LT.OR P4, PT, R143, 0x51, P4 ;  /* 0x000000518f00780c */ /* 0x000fe20002781670 */
[----:B------:R-:W-:Y:S01]  /*11920*/  MUFU.EX2 R60, R60 ;  /* 0x0000003c003c7308 */ /* 0x000fe20000000800 */
[----:B------:R-:W-:Y:S02]  /*11930*/  FSEL R19, R26, -INF , !P5 ;  /* 0xff8000001a137808 */ /* 0x000fe40006800000 */
[----:B------:R-:W-:Y:S02]  /*11940*/  FSEL R66, R66, -INF , !P4 ;  /* 0xff80000042427808 */ /* 0x000fe40006000000 */
[----:B------:R-:W-:-:S02]  /*11950*/  FMNMX.FTZ R11, R19, R6, !PT ;  /* 0x00000006130b7209 */ /* 0x000fc40007810000 */
[----:B------:R-:W-:Y:S01]  /*11960*/  ISETP.GT.AND P4, PT, R144, 0x58, P3 ;  /* 0x000000589000780c */ /* 0x000fe20001f84270 */
[----:B------:R-:W0:Y:S01]  /*11970*/  MUFU.EX2 R26, R28 ;  /* 0x0000001c001a7308 */ /* 0x000e220000000800 */
[----:B------:R-:W-:Y:S02]  /*11980*/  FMNMX.FTZ R11, R27, R11, !PT ;  /* 0x0000000b1b0b7209 */ /* 0x000fe40007810000 */
[----:B------:R-:W-:Y:S02]  /*11990*/  ISETP.LT.OR P4, PT, R143, 0x59, P4 ;  /* 0x000000598f00780c */ /* 0x000fe40002781670 */
[----:B------:R-:W-:Y:S02]  /*119a0*/  FMNMX.FTZ R11, R30, R11, !PT ;  /* 0x0000000b1e0b7209 */ /* 0x000fe40007810000 */
[----:B------:R-:W-:Y:S01]  /*119b0*/  FSEL R70, R70, -INF , !P4 ;  /* 0xff80000046467808 */ /* 0x000fe20006000000 */
[----:B------:R-:W-:Y:S01]  /*119c0*/  MUFU.EX2 R61, R61 ;  /* 0x0000003d003d7308 */ /* 0x000fe20000000800 */
[----:B------:R-:W-:-:S02]  /*119d0*/  FMNMX.FTZ R11, R31, R11, !PT ;  /* 0x0000000b1f0b7209 */ /* 0x000fc40007810000 */
[----:B------:R-:W-:Y:S02]  /*119e0*/  ISETP.GT.AND P4, PT, R144, 0x60, P3 ;  /* 0x000000609000780c */ /* 0x000fe40001f84270 */
[----:B------:R-:W-:Y:S02]  /*119f0*/  FMNMX.FTZ R11, R34, R11, !PT ;  /* 0x0000000b220b7209 */ /* 0x000fe40007810000 */
[----:B------:R-:W-:Y:S01]  /*11a00*/  ISETP.LT.OR P4, PT, R143, 0x61, P4 ;  /* 0x000000618f00780c */ /* 0x000fe20002781670 */
[----:B------:R-:W-:Y:S01]  /*11a10*/  MUFU.EX2 R64, R64 ;  /* 0x0000004000407308 */ /* 0x000fe20000000800 */
[----:B------:R-:W-:Y:S01]  /*11a20*/  FMNMX.FTZ R11, R35, R11, !PT ;  /* 0x0000000b230b7209 */ /* 0x000fe20007810000 */
[----:B0-----:R-:W-:Y:S01]  /*11a30*/  FADD.FTZ R5, R26, R5 ;  /* 0x000000051a057221 */ /* 0x001fe20000010000 */
[----:B------:R-:W-:Y:S02]  /*11a40*/  FSEL R74, R74, -INF , !P4 ;  /* 0xff8000004a4a7808 */ /* 0x000fe40006000000 */
[----:B------:R-:W-:Y:S01]  /*11a50*/  FMNMX.FTZ R11, R38, R11, !PT ;  /* 0x0000000b260b7209 */ /* 0x000fe20007810000 */
[----:B------:R-:W-:Y:S01]  /*11a60*/  FADD.FTZ R5, R29, R5 ;  /* 0x000000051d057221 */ /* 0x000fe20000010000 */
[----:B------:R-:W-:Y:S01]  /*11a70*/  ISETP.GT.AND P4, PT, R144, 0x68, P3 ;  /* 0x000000689000780c */ /* 0x000fe20001f84270 */
[----:B------:R-:W-:Y:S01]  /*11a80*/  MUFU.EX2 R65, R65 ;  /* 0x0000004100417308 */ /* 0x000fe20000000800 */
[----:B------:R-:W-:Y:S01]  /*11a90*/  FMNMX.FTZ R11, R39, R11, !PT ;  /* 0x0000000b270b7209 */ /* 0x000fe20007810000 */
[----:B------:R-:W-:Y:S01]  /*11aa0*/  FADD.FTZ R5, R32, R5 ;  /* 0x0000000520057221 */ /* 0x000fe20000010000 */
[----:B------:R-:W-:-:S02]  /*11ab0*/  ISETP.LT.OR P4, PT, R143, 0x69, P4 ;  /* 0x000000698f00780c */ /* 0x000fc40002781670 */
[----:B------:R-:W-:Y:S01]  /*11ac0*/  FMNMX.FTZ R11, R42, R11, !PT ;  /* 0x0000000b2a0b7209 */ /* 0x000fe20007810000 */
[----:B------:R-:W-:Y:S01]  /*11ad0*/  FADD.FTZ R5, R33, R5 ;  /* 0x0000000521057221 */ /* 0x000fe20000010000 */
[----:B------:R-:W-:Y:S01]  /*11ae0*/  FSEL R78, R78, -INF , !P4 ;  /* 0xff8000004e4e7808 */ /* 0x000fe20006000000 */
[----:B------:R-:W-:Y:S01]  /*11af0*/  MUFU.EX2 R68, R68 ;  /* 0x0000004400447308 */ /* 0x000fe20000000800 */
[----:B------:R-:W-:Y:S01]  /*11b00*/  FMNMX.FTZ R11, R43, R11, !PT ;  /* 0x0000000b2b0b7209 */ /* 0x000fe20007810000 */
[----:B------:R-:W-:Y:S01]  /*11b10*/  FADD.FTZ R5, R36, R5 ;  /* 0x0000000524057221 */ /* 0x000fe20000010000 */
[----:B------:R-:W-:Y:S02]  /*11b20*/  ISETP.GT.AND P4, PT, R144, 0x70, P3 ;  /* 0x000000709000780c */ /* 0x000fe40001f84270 */
[----:B------:R-:W-:Y:S01]  /*11b30*/  FMNMX.FTZ R11, R46, R11, !PT ;  /* 0x0000000b2e0b7209 */ /* 0x000fe20007810000 */
[----:B------:R-:W-:Y:S01]  /*11b40*/  FADD.FTZ R5, R37, R5 ;  /* 0x0000000525057221 */ /* 0x000fe20000010000 */
[----:B------:R-:W-:Y:S01]  /*11b50*/  ISETP.LT.OR P4, PT, R143, 0x71, P4 ;  /* 0x000000718f00780c */ /* 0x000fe20002781670 */
[----:B------:R-:W-:Y:S01]  /*11b60*/  MUFU.EX2 R69, R69 ;  /* 0x0000004500457308 */ /* 0x000fe20000000800 */
[----:B------:R-:W-:-:S02]  /*11b70*/  FMNMX.FTZ R11, R47, R11, !PT ;  /* 0x0000000b2f0b7209 */ /* 0x000fc40007810000 */
[----:B------:R-:W-:Y:S02]  /*11b80*/  FSEL R82, R82, -INF , !P4 ;  /* 0xff80000052527808 */ /* 0x000fe40006000000 */
[----:B------:R-:W-:Y:S02]  /*11b90*/  FMNMX.FTZ R11, R50, R11, !PT ;  /* 0x0000000b320b7209 */ /* 0x000fe40007810000 */
[C---:B------:R-:W-:Y:S01]  /*11ba0*/  ISETP.GT.AND P4, PT, R144.reuse, 0x71, P3 ;  /* 0x000000719000780c */ /* 0x040fe20001f84270 */
[----:B------:R-:W-:Y:S01]  /*11bb0*/  MUFU.EX2 R72, R72 ;  /* 0x0000004800487308 */ /* 0x000fe20000000800 */
[----:B------:R-:W-:Y:S02]  /*11bc0*/  FMNMX.FTZ R11, R51, R11, !PT ;  /* 0x0000000b330b7209 */ /* 0x000fe40007810000 */
[----:B------:R-:W-:Y:S02]  /*11bd0*/  ISETP.GT.AND P5, PT, R144, 0x78, P3 ;  /* 0x000000789000780c */ /* 0x000fe40001fa4270 */
[----:B------:R-:W-:-:S02]  /*11be0*/  FMNMX.FTZ R11, R54, R11, !PT ;  /* 0x0000000b360b7209 */ /* 0x000fc40007810000 */
[----:B------:R-:W-:Y:S01]  /*11bf0*/  ISETP.LT.OR P4, PT, R143, 0x72, P4 ;  /* 0x000000728f00780c */ /* 0x000fe20002781670 */
[----:B------:R-:W-:Y:S01]  /*11c00*/  MUFU.EX2 R73, R73 ;  /* 0x0000004900497308 */ /* 0x000fe20000000800 */
[----:B------:R-:W-:Y:S02]  /*11c10*/  FMNMX.FTZ R11, R55, R11, !PT ;  /* 0x0000000b370b7209 */ /* 0x000fe40007810000 */
[----:B------:R-:W-:Y:S02]  /*11c20*/  ISETP.GT.AND P3, PT, R144, 0x79, P3 ;  /* 0x000000799000780c */ /* 0x000fe40001f64270 */
[----:B------:R-:W-:Y:S02]  /*11c30*/  FMNMX.FTZ R11, R58, R11, !PT ;  /* 0x0000000b3a0b7209 */ /* 0x000fe40007810000 */
[----:B------:R-:W-:Y:S01]  /*11c40*/  ISETP.LT.OR P5, PT, R143, 0x79, P5 ;  /* 0x000000798f00780c */ /* 0x000fe20002fa1670 */
[----:B------:R-:W-:Y:S01]  /*11c50*/  MUFU.EX2 R76, R76 ;  /* 0x0000004c004c7308 */ /* 0x000fe20000000800 */
[----:B------:R-:W-:-:S02]  /*11c60*/  FMNMX.FTZ R11, R59, R11, !PT ;  /* 0x0000000b3b0b7209 */ /* 0x000fc40007810000 */
[----:B------:R-:W-:Y:S02]  /*11c70*/  FSEL R83, R83, -INF , !P4 ;  /* 0xff80000053537808 */ /* 0x000fe40006000000 */
[----:B------:R-:W-:Y:S02]  /*11c80*/  FMNMX.FTZ R11, R62, R11, !PT ;  /* 0x0000000b3e0b7209 */ /* 0x000fe40007810000 */
[----:B------:R-:W-:Y:S01]  /*11c90*/  ISETP.LT.OR P3, PT, R143, 0x7a, P3 ;  /* 0x0000007a8f00780c */ /* 0x000fe20001f61670 */
[----:B------:R-:W-:Y:S01]  /*11ca0*/  MUFU.EX2 R77, R77 ;  /* 0x0000004d004d7308 */ /* 0x000fe20000000800 */
[----:B------:R-:W-:Y:S02]  /*11cb0*/  FMNMX.FTZ R11, R63, R11, !PT ;  /* 0x0000000b3f0b7209 */ /* 0x000fe40007810000 */
[----:B------:R-:W-:Y:S02]  /*11cc0*/  FSEL R86, R86, -INF , !P5 ;  /* 0xff80000056567808 */ /* 0x000fe40006800000 */
[----:B------:R-:W-:-:S02]  /*11cd0*/  FMNMX.FTZ R11, R66, R11, !PT ;  /* 0x0000000b420b7209 */ /* 0x000fc40007810000 */
[----:B------:R-:W-:Y:S01]  /*11ce0*/  FSEL R87, R87, -INF , !P3 ;  /* 0xff80000057577808 */ /* 0x000fe20005800000 */
[----:B------:R-:W-:Y:S01]  /*11cf0*/  MUFU.EX2 R80, R80 ;  /* 0x0000005000507308 */ /* 0x000fe20000000800 */
[----:B------:R-:W-:Y:S02]  /*11d00*/  FMNMX.FTZ R11, R67, R11, !PT ;  /* 0x0000000b430b7209 */ /* 0x000fe40007810000 */
[----:B------:R-:W-:Y:S02]  /*11d10*/  F2FP.BF16.F32.PACK_AB R26, R29, R26 ;  /* 0x0000001a1d1a723e */ /* 0x000fe400000010ff */
[----:B------:R-:W-:Y:S02]  /*11d20*/  FMNMX.FTZ R11, R70, R11, !PT ;  /* 0x0000000b460b7209 */ /* 0x000fe40007810000 */
[----:B------:R-:W-:Y:S01]  /*11d30*/  F2FP.BF16.F32.PACK_AB R24, R25, R24 ;  /* 0x000000181918723e */ /* 0x000fe200000010ff */
[----:B------:R-:W-:Y:S01]  /*11d40*/  MUFU.EX2 R81, R81 ;  /* 0x0000005100517308 */ /* 0x000fe20000000800 */
[----:B------:R-:W-:-:S02]  /*11d50*/  FMNMX.FTZ R11, R71, R11, !PT ;  /* 0x0000000b470b7209 */ /* 0x000fc40007810000 */
[----:B------:R-:W-:Y:S02]  /*11d60*/  F2FP.BF16.F32.PACK_AB R32, R33, R32 ;  /* 0x000000202120723e */ /* 0x000fe400000010ff */
        /* <DEDUP_REMOVED lines=16> */
[----:B------:R-:W-:-:S05]  /*11e70*/  FSEL R16, R16, RZ, P3 ;  /* 0x000000ff10107208 */ /* 0x000fca0001800000 */
        /* <DEDUP_REMOVED lines=23> */
[----:B------:R-:W-:Y:S01]  /*11ff0*/  FFMA.FTZ R86, R86, UR39, -R16 ;  /* 0x0000002756567c23 */ /* 0x000fe20008010810 */
[----:B------:R-:W-:-:S06]  /*12000*/  F2FP.BF16.F32.PACK_AB R42, R45, R44 ;  /* 0x0000002c2d2a723e */ /* 0x000fcc00000010ff */
        /* <DEDUP_REMOVED lines=8> */
[----:B0-----:R-:W-:Y:S01]  /*12090*/  FSEL R26, R11, RZ, P3 ;  /* 0x000000ff0b1a7208 */ /* 0x001fe20001800000 */
[--C-:B------:R-:W-:Y:S01]  /*120a0*/  FFMA.FTZ R24, R34, UR39, -R16.reuse ;  /* 0x0000002722187c23 */ /* 0x100fe20008010810 */
[--C-:B------:R-:W-:Y:S01]  /*120b0*/  FFMA.FTZ R25, R35, UR39, -R16.reuse ;  /* 0x0000002723197c23 */ /* 0x100fe20008010810 */
[--C-:B------:R-:W-:Y:S01]  /*120c0*/  FFMA.FTZ R35, R38, UR39, -R16.reuse ;  /* 0x0000002726237c23 */ /* 0x100fe20008010810 */
[----:B------:R-:W-:Y:S01]  /*120d0*/  FFMA.FTZ R27, R39, UR39, -R16 ;  /* 0x00000027271b7c23 */ /* 0x000fe20008010810 */
[----:B------:R-:W-:Y:S01]  /*120e0*/  FADD.FTZ R26, -R26, R6 ;  /* 0x000000061a1a7221 */ /* 0x000fe20000010100 */
[--C-:B------:R-:W-:Y:S01]  /*120f0*/  FFMA.FTZ R38, R43, UR39, -R16.reuse ;  /* 0x000000272b267c23 */ /* 0x100fe20008010810 */
[----:B------:R-:W-:Y:S01]  /*12100*/  MUFU.EX2 R24, R24 ;  /* 0x0000001800187308 */ /* 0x000fe20000000800 */
[--C-:B------:R-:W-:Y:S01]  /*12110*/  FFMA.FTZ R43, R46, UR39, -R16.reuse ;  /* 0x000000272e2b7c23 */ /* 0x100fe20008010810 */
[----:B------:R-:W-:Y:S01]  /*12120*/  FMUL.FTZ R6, R26, UR39 ;  /* 0x000000271a067c20 */ /* 0x000fe20008410000 */
[--C-:B------:R-:W-:Y:S01]  /*12130*/  FFMA.FTZ R39, R47, UR39, -R16.reuse ;  /* 0x000000272f277c23 */ /* 0x100fe20008010810 */
[----:B------:R-:W-:Y:S01]  /*12140*/  FFMA.FTZ R26, R50, UR39, -R16 ;  /* 0x00000027321a7c23 */ /* 0x000fe20008010810 */
[----:B------:R-:W-:-:S03]  /*12150*/  F2FP.BF16.F32.PACK_AB R34, R37, R36 ;  /* 0x000000242522723e */ /* 0x000fc600000010ff */
[----:B------:R-:W0:Y:S08]  /*12160*/  MUFU.EX2 R6, R6 ;  /* 0x0000000600067308 */ /* 0x000e300000000800 */
[----:B------:R-:W1:Y:S08]  /*12170*/  MUFU.EX2 R25, R25 ;  /* 0x0000001900197308 */ /* 0x000e700000000800 */
[----:B------:R-:W3:Y:S01]  /*12180*/  MUFU.EX2 R35, R35 ;  /* 0x0000002300237308 */ /* 0x000ee20000000800 */
[----:B0-----:R-:W-:Y:S01]  /*12190*/  FFMA.FTZ R4, R6, R4, R19 ;  /* 0x0000000406047223 */ /* 0x001fe20000010013 */
[----:B------:R-:W-:-:S03]  /*121a0*/  FFMA.FTZ R19, R58, UR39, -R16 ;  /* 0x000000273a137c23 */ /* 0x000fc60008010810 */
[----:B------:R-:W-:Y:S01]  /*121b0*/  FADD.FTZ R4, R21, R4 ;  /* 0x0000000415047221 */ /* 0x000fe20000010000 */
[--C-:B------:R-:W-:Y:S01]  /*121c0*/  FFMA.FTZ R21, R59, UR39, -R16.reuse ;  /* 0x000000273b157c23 */ /* 0x100fe20008010810 */
[----:B------:R-:W-:Y:S01]  /*121d0*/  FFMA.FTZ R16, R87, UR39, -R16 ;  /* 0x0000002757107c23 */ /* 0x000fe20008010810 */
[----:B------:R-:W0:Y:S01]  /*121e0*/  MUFU.EX2 R27, R27 ;  /* 0x0000001b001b7308 */ /* 0x000e220000000800 */
[----:B------:R-:W-:-:S04]  /*121f0*/  FADD.FTZ R28, R28, R4 ;  /* 0x000000041c1c7221 */ /* 0x000fc80000010000 */
[----:B------:R-:W-:Y:S01]  /*12200*/  FADD.FTZ R28, R29, R28 ;  /* 0x0000001c1d1c7221 */ /* 0x000fe20000010000 */
[----:B------:R-:W-:Y:S01]  /*12210*/  FADD.FTZ R29, R40, R5 ;  /* 0x00000005281d7221 */ /* 0x000fe20000010000 */
[C---:B------:R-:W-:Y:S01]  /*12220*/  F2FP.BF16.F32.PACK_AB R40, R41.reuse, R40 ;  /* 0x000000282928723e */ /* 0x040fe200000010ff */
[----:B------:R-:W4:Y:S01]  /*12230*/  MUFU.EX2 R38, R38 ;  /* 0x0000002600267308 */ /* 0x000f220000000800 */
[----:B------:R-:W-:Y:S01]  /*12240*/  FADD.FTZ R28, R24, R28 ;  /* 0x0000001c181c7221 */ /* 0x000fe20000010000 */
[----:B------:R-:W-:-:S03]  /*12250*/  FADD.FTZ R29, R41, R29 ;  /* 0x0000001d291d7221 */ /* 0x000fc60000010000 */
[----:B-1----:R-:W-:Y:S01]  /*12260*/  FADD.FTZ R28, R25, R28 ;  /* 0x0000001c191c7221 */ /* 0x002fe20000010000 */
[----:B------:R-:W-:Y:S02]  /*12270*/  FADD.FTZ R29, R44, R29 ;  /* 0x0000001d2c1d7221 */ /* 0x000fe40000010000 */
[----:B------:R-:W1:Y:S01]  /*12280*/  MUFU.EX2 R43, R43 ;  /* 0x0000002b002b7308 */ /* 0x000e620000000800 */
[----:B---3--:R-:W-:Y:S01]  /*12290*/  FADD.FTZ R33, R35, R28 ;  /* 0x0000001c23217221 */ /* 0x008fe20000010000 */
[----:B------:R-:W-:Y:S01]  /*122a0*/  FADD.FTZ R28, R45, R29 ;  /* 0x0000001d2d1c7221 */ /* 0x000fe20000010000 */
[C---:B0-----:R-:W-:Y:S02]  /*122b0*/  F2FP.BF16.F32.PACK_AB R35, R27.reuse, R35 ;  /* 0x000000231b23723e */ /* 0x041fe400000010ff */
[----:B------:R-:W-:Y:S01]  /*122c0*/  FADD.FTZ R33, R27, R33 ;  /* 0x000000211b217221 */ /* 0x000fe20000010000 */
[----:B------:R-:W-:Y:S01]  /*122d0*/  FADD.FTZ R28, R48, R28 ;  /* 0x0000001c301c7221 */ /* 0x000fe20000010000 */
[----:B------:R-:W3:Y:S01]  /*122e0*/  LDL R27, [R1+0x24] ;  /* 0x00002400011b7983 */ /* 0x000ee20000100800 */
[----:B------:R-:W0:Y:S01]  /*122f0*/  MUFU.EX2 R39, R39 ;  /* 0x0000002700277308 */ /* 0x000e220000000800 */
[----:B------:R-:W-:Y:S01]  /*12300*/  FADD.FTZ R29, R30, R33 ;  /* 0x000000211e1d7221 */ /* 0x000fe20000010000 */
[----:B------:R-:W-:Y:S01]  /*12310*/  F2FP.BF16.F32.PACK_AB R33, R25, R24 ;  /* 0x000000181921723e */ /* 0x000fe200000010ff */
[----:B------:R-:W-:Y:S01]  /*12320*/  FADD.FTZ R28, R49, R28 ;  /* 0x0000001c311c7221 */ /* 0x000fe20000010000 */
[C---:B----4-:R-:W-:Y:S01]  /*12330*/  F2FP.BF16.F32.PACK_AB R41, R38.reuse, R30 ;  /* 0x0000001e2629723e */ /* 0x050fe200000010ff */
[----:B------:R-:W-:-:S02]  /*12340*/  FADD.FTZ R29, R38, R29 ;  /* 0x0000001d261d7221 */ /* 0x000fc40000010000 */
[----:B------:R-:W-:Y:S01]  /*12350*/  FADD.FTZ R28, R52, R28 ;  /* 0x0000001c341c7221 */ /* 0x000fe20000010000 */
[----:B------:R-:W4:Y:S01]  /*12360*/  MUFU.EX2 R26, R26 ;  /* 0x0000001a001a7308 */ /* 0x000f220000000800 */
[----:B-1----:R-:W-:-:S07]  /*12370*/  FADD.FTZ R25, R43, R29 ;  /* 0x0000001d2b197221 */ /* 0x002fce0000010000 */
[----:B------:R-:W1:Y:S01]  /*12380*/  MUFU.EX2 R4, R55 ;  /* 0x0000003700047308 */ /* 0x000e620000000800 */
[----:B0-----:R-:W-:Y:S01]  /*12390*/  FADD.FTZ R25, R39, R25 ;  /* 0x0000001927197221 */ /* 0x001fe20000010000 */
[----:B------:R-:W-:-:S06]  /*123a0*/  FADD.FTZ R28, R53, R28 ;  /* 0x0000001c351c7221 */ /* 0x000fcc0000010000 */
[----:B------:R-:W0:Y:S01]  /*123b0*/  MUFU.EX2 R19, R19 ;  /* 0x0000001300137308 */ /* 0x000e220000000800 */
[----:B----4-:R-:W-:Y:S01]  /*123c0*/  FADD.FTZ R25, R26, R25 ;  /* 0x000000191a197221 */ /* 0x010fe20000010000 */
[----:B------:R-:W-:-:S06]  /*123d0*/  FADD.FTZ R28, R56, R28 ;  /* 0x0000001c381c7221 */ /* 0x000fcc0000010000 */
[----:B------:R-:W4:Y:S01]  /*123e0*/  MUFU.EX2 R21, R21 ;  /* 0x0000001500157308 */ /* 0x000f220000000800 */
[----:B------:R-:W-:Y:S01]  /*123f0*/  FADD.FTZ R25, R31, R25 ;  /* 0x000000191f197221 */ /* 0x000fe20000010000 */
[----:B------:R-:W-:-:S06]  /*12400*/  FADD.FTZ R28, R57, R28 ;  /* 0x0000001c391c7221 */ /* 0x000fcc0000010000 */
[----:B------:R-:W5:Y:S01]  /*12410*/  MUFU.EX2 R59, R62 ;  /* 0x0000003e003b7308 */ /* 0x000f620000000800 */
[----:B------:R-:W-:Y:S01]  /*12420*/  FADD.FTZ R25, R51, R25 ;  /* 0x0000001933197221 */ /* 0x000fe20000010000 */
[----:B------:R-:W-:-:S06]  /*12430*/  FADD.FTZ R28, R60, R28 ;  /* 0x0000001c3c1c7221 */ /* 0x000fcc0000010000 */
[----:B------:R-:W2:Y:S01]  /*12440*/  MUFU.EX2 R5, R66 ;  /* 0x0000004200057308 */ /* 0x000ea20000000800 */
        /* <DEDUP_REMOVED lines=8> */
[----:B-----5:R-:W-:Y:S01]  /*124d0*/  FADD.FTZ R25, R59, R25 ;  /* 0x000000193b197221 */ /* 0x020fe20000010000 */
[----:B------:R-:W-:-:S06]  /*124e0*/  FADD.FTZ R28, R65, R28 ;  /* 0x0000001c411c7221 */ /* 0x000fcc0000010000 */
[----:B------:R-:W-:Y:S01]  /*124f0*/  MUFU.EX2 R75, R75 ;  /* 0x0000004b004b7308 */ /* 0x000fe20000000800 */
[----:B------:R-:W-:Y:S01]  /*12500*/  FADD.FTZ R25, R63, R25 ;  /* 0x000000193f197221 */ /* 0x000fe20000010000 */
[----:B------:R-:W-:-:S06]  /*12510*/  FADD.FTZ R28, R68, R28 ;  /* 0x0000001c441c7221 */ /* 0x000fcc0000010000 */
[----:B------:R-:W-:Y:S01]  /*12520*/  MUFU.EX2 R78, R78 ;  /* 0x0000004e004e7308 */ /* 0x000fe20000000800 */
[----:B--2---:R-:W-:-:S07]  /*12530*/  FADD.FTZ R25, R5, R25 ;  /* 0x0000001905197221 */ /* 0x004fce0000010000 */
[----:B------:R-:W2:Y:S01]  /*12540*/  MUFU.EX2 R24, R74 ;  /* 0x0000004a00187308 */ /* 0x000ea20000000800 */
[----:B-1----:R-:W-:Y:S01]  /*12550*/  FADD.FTZ R25, R67, R25 ;  /* 0x0000001943197221 */ /* 0x002fe20000010000 */
[----:B------:R-:W-:-:S06]  /*12560*/  FADD.FTZ R28, R69, R28 ;  /* 0x0000001c451c7221 */ /* 0x000fcc0000010000 */
[----:B------:R-:W1:Y:S01]  /*12570*/  MUFU.EX2 R79, R79 ;  /* 0x0000004f004f7308 */ /* 0x000e620000000800 */
[----:B0-----:R-:W-:Y:S01]  /*12580*/  FADD.FTZ R25, R70, R25 ;  /* 0x0000001946197221 */ /* 0x001fe20000010000 */
[----:B------:R-:W-:-:S06]  /*12590*/  FADD.FTZ R28, R72, R28 ;  /* 0x0000001c481c7221 */ /* 0x000fcc0000010000 */
[----:B------:R-:W0:Y:S01]  /*125a0*/  MUFU.EX2 R82, R82 ;  /* 0x0000005200527308 */ /* 0x000e220000000800 */
[----:B----4-:R-:W-:Y:S01]  /*125b0*/  FADD.FTZ R25, R71, R25 ;  /* 0x0000001947197221 */ /* 0x010fe20000010000 */
[C---:B------:R-:W-:Y:S01]  /*125c0*/  FADD.FTZ R28, R73.reuse, R28 ;  /* 0x0000001c491c7221 */ /* 0x040fe20000010000 */
[----:B------:R-:W-:Y:S01]  /*125d0*/  F2FP.BF16.F32.PACK_AB R72, R73, R72 ;  /* 0x000000484948723e */ /* 0x000fe200000010ff */
[----:B------:R4:W-:Y:S01]  /*125e0*/  STSM.16.M88.4 [R145], R32 ;  /* 0x0000002091007844 */ /* 0x0009e20000000200 */
[----:B--2---:R-:W-:Y:S01]  /*125f0*/  FADD.FTZ R25, R24, R25 ;  /* 0x0000001918197221 */ /* 0x004fe20000010000 */
[C---:B------:R-:W-:Y:S02]  /*12600*/  F2FP.BF16.F32.PACK_AB R73, R75.reuse, R24 ;  /* 0x000000184b49723e */ /* 0x040fe400000010ff */
[----:B------:R-:W2:Y:S01]  /*12610*/  LDL R24, [R1+0x18] ;  /* 0x0000180001187983 */ /* 0x000ea20000100800 */
[----:B------:R-:W5:Y:S01]  /*12620*/  MUFU.EX2 R83, R83 ;  /* 0x0000005300537308 */ /* 0x000f620000000800 */
[----:B------:R-:W-:Y:S01]  /*12630*/  FADD.FTZ R28, R76, R28 ;  /* 0x0000001c4c1c7221 */ /* 0x000fe20000010000 */
[----:B------:R-:W-:Y:S01]  /*12640*/  FADD.FTZ R25, R75, R25 ;  /* 0x000000194b197221 */ /* 0x000fe20000010000 */
[----:B------:R-:W-:-:S02]  /*12650*/  F2FP.BF16.F32.PACK_AB R56, R57, R56 ;  /* 0x000000383938723e */ /* 0x000fc400000010ff */
[----:B------:R-:W-:-:S03]  /*12660*/  F2FP.BF16.F32.PACK_AB R57, R21, R19 ;  /* 0x000000131539723e */ /* 0x000fc600000010ff */
[----:B------:R-:W-:Y:S01]  /*12670*/  MUFU.EX2 R86, R86 ;  /* 0x0000005600567308 */ /* 0x000fe20000000800 */
[----:B------:R-:W-:Y:S01]  /*12680*/  F2FP.BF16.F32.PACK_AB R51, R4, R51 ;  /* 0x000000330433723e */ /* 0x000fe200000010ff */
[----:B------:R-:W-:Y:S01]  /*12690*/  FADD.FTZ R19, R77, R28 ;  /* 0x0000001c4d137221 */ /* 0x000fe20000010000 */
[----:B------:R-:W-:-:S05]  /*126a0*/  FADD.FTZ R4, R78, R25 ;  /* 0x000000194e047221 */ /* 0x000fca0000010000 */
[----:B------:R-:W4:Y:S01]  /*126b0*/  MUFU.EX2 R16, R16 ;  /* 0x0000001000107308 */ /* 0x000f220000000800 */
[----:B------:R-:W-:Y:S02]  /*126c0*/  F2FP.BF16.F32.PACK_AB R48, R49, R48 ;  /* 0x000000303130723e */ /* 0x000fe400000010ff */
[----:B------:R-:W-:Y:S01]  /*126d0*/  F2FP.BF16.F32.PACK_AB R49, R31, R26 ;  /* 0x0000001a1f31723e */ /* 0x000fe200000010ff */
[----:B------:R-:W-:Y:S01]  /*126e0*/  FADD.FTZ R26, R80, R19 ;  /* 0x00000013501a7221 */ /* 0x000fe20000010000 */
[----:B-1----:R-:W-:Y:S01]  /*126f0*/  FADD.FTZ R19, R79, R4 ;  /* 0x000000044f137221 */ /* 0x002fe20000010000 */
[----:B------:R-:W-:Y:S02]  /*12700*/  F2FP.BF16.F32.PACK_AB R43, R39, R43 ;  /* 0x0000002b272b723e */ /* 0x000fe400000010ff */
[----:B------:R-:W-:Y:S01]  /*12710*/  FADD.FTZ R4, R81, R26 ;  /* 0x0000001a51047221 */ /* 0x000fe20000010000 */
[----:B0-----:R-:W-:Y:S01]  /*12720*/  FADD.FTZ R26, R82, R19 ;  /* 0x00000013521a7221 */ /* 0x001fe20000010000 */
[----:B------:R-:W-:-:S02]  /*12730*/  F2FP.BF16.F32.PACK_AB R50, R53, R52 ;  /* 0x000000343532723e */ /* 0x000fc400000010ff */
[----:B------:R-:W-:Y:S02]  /*12740*/  F2FP.BF16.F32.PACK_AB R64, R65, R64 ;  /* 0x000000404140723e */ /* 0x000fe400000010ff */
[----:B------:R-:W-:Y:S02]  /*12750*/  F2FP.BF16.F32.PACK_AB R58, R61, R60 ;  /* 0x0000003c3d3a723e */ /* 0x000fe400000010ff */
[----:B------:R-:W-:Y:S02]  /*12760*/  F2FP.BF16.F32.PACK_AB R59, R63, R59 ;  /* 0x0000003b3f3b723e */ /* 0x000fe400000010ff */
[----:B------:R-:W-:Y:S01]  /*12770*/  F2FP.BF16.F32.PACK_AB R65, R67, R5 ;  /* 0x000000054341723e */ /* 0x000fe200000010ff */
[----:B-----5:R-:W-:Y:S01]  /*12780*/  FADD.FTZ R5, R83, R26 ;  /* 0x0000001a53057221 */ /* 0x020fe20000010000 */
[----:B------:R-:W-:Y:S02]  /*12790*/  F2FP.BF16.F32.PACK_AB R66, R69, R68 ;  /* 0x000000444542723e */ /* 0x000fe400000010ff */
[----:B------:R-:W-:-:S02]  /*127a0*/  F2FP.BF16.F32.PACK_AB R80, R81, R80 ;  /* 0x000000505150723e */ /* 0x000fc400000010ff */
[----:B------:R-:W-:Y:S01]  /*127b0*/  F2FP.BF16.F32.PACK_AB R67, R71, R70 ;  /* 0x000000464743723e */ /* 0x000fe200000010ff */
[----:B------:R0:W-:Y:S01]  /*127c0*/  STSM.16.M88.4 [R142], R40 ;  /* 0x000000288e007844 */ /* 0x0001e20000000200 */
[----:B------:R-:W-:Y:S02]  /*127d0*/  F2FP.BF16.F32.PACK_AB R74, R77, R76 ;  /* 0x0000004c4d4a723e */ /* 0x000fe400000010ff */
[----:B------:R-:W-:Y:S02]  /*127e0*/  F2FP.BF16.F32.PACK_AB R75, R79, R78 ;  /* 0x0000004e4f4b723e */ /* 0x000fe400000010ff */
[----:B------:R-:W-:Y:S01]  /*127f0*/  F2FP.BF16.F32.PACK_AB R81, R83, R82 ;  /* 0x000000525351723e */ /* 0x000fe200000010ff */
[----:B------:R0:W-:Y:S01]  /*12800*/  STSM.16.M88.4 [R141], R48 ;  /* 0x000000308d007844 */ /* 0x0001e20000000200 */
[----:B------:R-:W-:Y:S02]  /*12810*/  F2FP.BF16.F32.PACK_AB R82, R0, R84 ;  /* 0x000000540052723e */ /* 0x000fe400000010ff */
[----:B----4-:R-:W-:Y:S01]  /*12820*/  F2FP.BF16.F32.PACK_AB R83, R16, R86 ;  /* 0x000000561053723e */ /* 0x010fe200000010ff */
[----:B------:R0:W-:Y:S01]  /*12830*/  STSM.16.M88.4 [R140+0x27800], R56 ;  /* 0x027800388c007844 */ /* 0x0001e20000000200 */
        /* <DEDUP_REMOVED lines=56> */
[----:B---3--:R0:W-:Y:S04]  /*12bc0*/  STSM.16.M88.4 [R27], R64 ;  /* 0x000000401b007844 */ /* 0x0081e80000000200 */
[----:B------:R0:W-:Y:S04]  /*12bd0*/  STSM.16.M88.4 [R142+0x6000], R72 ;  /* 0x006000488e007844 */ /* 0x0001e80000000200 */
[----:B------:R0:W-:Y:S01]  /*12be0*/  STSM.16.M88.4 [R141+0x6000], R80 ;  /* 0x006000508d007844 */ /* 0x0001e20000000200 */
[----:B------:R1:W-:Y:S06]  /*12bf0*/  MEMBAR.ALL.CTA ;  /* 0x0000000000007992 */ /* 0x0003ec0000008000 */
[----:B-1----:R-:W1:Y:S01]  /*12c00*/  FENCE.VIEW.ASYNC.S ;  /* 0x00000000000073c6 */ /* 0x002e620000000000 */
[C---:B--2---:R-:W-:Y:S01]  /*12c10*/  ISETP.GT.AND P3, PT, R3.reuse, R24, PT ;  /* 0x000000180300720c */ /* 0x044fe20003f64270 */
[----:B------:R-:W-:Y:S01]  /*12c20*/  VIADD R3, R3, 0xffffffff ;  /* 0xffffffff03037836 */ /* 0x000fe20000000000 */
[----:B-1----:R-:W-:-:S11]  /*12c30*/  NOP ;  /* 0x0000000000007918 */ /* 0x002fd60000000000 */
[----:B0-----:R-:W-:Y:S05]  /*12c40*/  @P3 BRA `(.L_x_10890) ;  /* 0xffffffcc00103947 */ /* 0x001fea000383ffff */
[----:B------:R-:W-:Y:S02]  /*12c50*/  IMAD.MOV.U32 R6, RZ, RZ, R11 ;  /* 0x000000ffff067224 */ /* 0x000fe400078e000b */
[----:B------:R-:W-:Y:S02]  /*12c60*/  IMAD.MOV.U32 R0, RZ, RZ, R8 ;  /* 0x000000ffff007224 */ /* 0x000fe400078e0008 */
[----:B------:R-:W-:Y:S02]  /*12c70*/  IMAD.MOV.U32 R16, RZ, RZ, R20 ;  /* 0x000000ffff107224 */ /* 0x000fe400078e0014 */
[----:B------:R-:W-:-:S07]  /*12c80*/  IMAD.MOV.U32 R19, RZ, RZ, R7 ;  /* 0x000000ffff137224 */ /* 0x000fce00078e0007 */
.L_x_10872:
[----:B------:R-:W2:Y:S01]  /*12c90*/  LDL R11, [R1+0x1c] ;  /* 0x00001c00010b7983 */ /* 0x000ea20000100800 */
[----:B------:R-:W0:Y:S01]  /*12ca0*/  LDC R7, c[0x0][0x448] ;  /* 0x00011200ff077b82 */ /* 0x000e220000000800 */
[----:B------:R-:W-:-:S07]  /*12cb0*/  IADD3 R20, R139, 0x1, -R138 ;  /* 0x000000018b147810 */ /* 0x000fce0007ffe88a */
[----:B------:R-:W1:Y:S01]  /*12cc0*/  LDC R24, c[0x0][0x9e4] ;  /* 0x00027900ff187b82 */ /* 0x000e620000000800 */
[----:B0-----:R-:W-:Y:S02]  /*12cd0*/  ISETP.NE.AND P5, PT, R7, 0x1, PT ;  /* 0x000000010700780c */ /* 0x001fe40003fa5270 */
[----:B-1----:R-:W-:-:S11]  /*12ce0*/  ISETP.GE.AND P4, PT, R24, 0x1, PT ;  /* 0x000000011800780c */ /* 0x002fd60003f86270 */
[----:B------:R-:W0:Y:S08]  /*12cf0*/  @P5 LDC R8, c[0x0][0x44c] ;  /* 0x00011300ff085b82 */ /* 0x000e300000000800 */
[----:B------:R-:W1:Y:S01]  /*12d00*/  @P5 LDC R9, c[0x0][0x450] ;  /* 0x00011400ff095b82 */ /* 0x000e620000000800 */
[----:B--2---:R-:W-:-:S04]  /*12d10*/  VIADD R7, R11, 0xbf ;  /* 0x000000bf0b077836 */ /* 0x004fc80000000000 */
        /* <DEDUP_REMOVED lines=15> */
.L_x_10893:
[----:B------:R-:W-:-:S13]  /*12e10*/  ISETP.NE.AND P2, PT, R24, 0x1, PT ;  /* 0x000000011800780c */ /* 0x000fda0003f45270 */
[----:B------:R-:W0:Y:S02]  /*12e20*/  @P2 LDC.64 R8, c[0x0][0x9e8] ;  /* 0x00027a00ff082b82 */ /* 0x000e240000000a00 */
[----:B0-----:R-:W-:-:S05]  /*12e30*/  @P2 IMAD.HI.U32 R8, R7, R8, RZ ;  /* 0x0000000807082227 */ /* 0x001fca00078e00ff */
[----:B------:R-:W-:-:S07]  /*12e40*/  @P2 SHF.R.U32.HI R7, RZ, R9, R8 ;  /* 0x00000009ff072219 */ /* 0x000fce0000011608 */
.L_x_10894:
[----:B------:R-:W-:Y:S05]  /*12e50*/  BSYNC B0 ;  /* 0x0000000000007941 */ /* 0x000fea0003800000 */
.L_x_10892:
[----:B------:R-:W-:-:S05]  /*12e60*/  IMAD R7, R7, R24, RZ ;  /* 0x0000001807077224 */ /* 0x000fca00078e02ff */
[----:B------:R-:W-:-:S07]  /*12e70*/  VIMNMX R10, R10, R7, !PT ;  /* 0x000000070a0a7248 */ /* 0x000fce0007fe0100 */
.L_x_10891:
[----:B------:R-:W2:Y:S01]  /*12e80*/  LDL R8, [R1+0x48] ;  /* 0x0000480001087983 */ /* 0x000ea20000100800 */
[----:B------:R-:W-:-:S05]  /*12e90*/  VIADD R10, R10, 0x7f ;  /* 0x0000007f0a0a7836 */ /* 0x000fca0000000000 */
[----:B------:R-:W-:-:S04]  /*12ea0*/  SHF.R.S32.HI R7, RZ, 0x1f, R10 ;  /* 0x0000001fff077819 */ /* 0x000fc8000001140a */
[----:B------:R-:W-:-:S04]  /*12eb0*/  LEA.HI R7, R7, R10, RZ, 0x7 ;  /* 0x0000000a07077211 */ /* 0x000fc800078f38ff */
[----:B------:R-:W-:-:S04]  /*12ec0*/  SHF.R.S32.HI R7, RZ, 0x7, R7 ;  /* 0x00000007ff077819 */ /* 0x000fc80000011407 */
[----:B--2---:R-:W-:-:S04]  /*12ed0*/  VIMNMX R143, R8, R7, !PT ;  /* 0x00000007088f7248 */ /* 0x004fc80007fe0100 */
[----:B------:R-:W-:-:S13]  /*12ee0*/  ISETP.GE.AND P2, PT, R3, R143, PT ;  /* 0x0000008f0300720c */ /* 0x000fda0003f46270 */
[----:B------:R-:W-:Y:S05]  /*12ef0*/  @!P2 BRA `(.L_x_10895) ;  /* 0x0000002000f0a947 */ /* 0x000fea0003800000 */
[----:B------:R-:W-:Y:S02]  /*12f00*/  IMAD.MOV.U32 R7, RZ, RZ, R6 ;  /* 0x000000ffff077224 */ /* 0x000fe400078e0006 */
[----:B------:R-:W-:Y:S02]  /*12f10*/  IMAD.MOV.U32 R8, RZ, RZ, R0 ;  /* 0x000000ffff087224 */ /* 0x000fe400078e0000 */
[----:B------:R-:W-:Y:S02]  /*12f20*/  IMAD.MOV.U32 R10, RZ, RZ, R19 ;  /* 0x000000ffff0a7224 */ /* 0x000fe400078e0013 */
[----:B------:R-:W-:-:S07]  /*12f30*/  IMAD.MOV.U32 R9, RZ, RZ, R16 ;  /* 0x000000ffff097224 */ /* 0x000fce00078e0010 */
.L_x_10905:
        /* <DEDUP_REMOVED lines=10> */
.L_x_10897:
[----:B------:R-:W-:Y:S01]  /*12fe0*/  IMAD R0, R16, 0x8, R2 ;  /* 0x0000000810007824 */ /* 0x000fe200078e0202 */
[----:B------:R-:W-:-:S04]  /*12ff0*/  SHF.L.U32 R11, R19, 0x1f, RZ ;  /* 0x0000001f130b7819 */ /* 0x000fc800000006ff */
[----:B------:R0:W1:Y:S01]  /*13000*/  SYNCS.PHASECHK.TRANS64.TRYWAIT P3, [R0+URZ+0x2d830], R11 ;  /* 0x02d8300b000075a7 */ /* 0x000062000806017f */
[----:B------:R-:W-:Y:S05]  /*13010*/  @!P0 BRA `(.L_x_10898) ;  /* 0x0000000000048947 */ /* 0x000fea0003800000 */
[----:B------:R-:W-:Y:S01]  /*13020*/  BPT.TRAP 0x1 ;  /* 0x000000040000795c */ /* 0x000fe20000300000 */
.L_x_10898:
[----:B------:R-:W-:Y:S04]  /*13030*/  BSSY B0, `(.L_x_10896) ;  /* 0x0000004000007945 */ /* 0x000fe80003800000 */
[----:B-1----:R-:W-:Y:S05]  /*13040*/  @P3 BRA `(.L_x_10899) ;  /* 0x0000000000083947 */ /* 0x002fea0003800000 */
[----:B------:R-:W1:Y:S02]  /*13050*/  SYNCS.PHASECHK.TRANS64.TRYWAIT P3, [R0+URZ+0x2d830], R11 ;  /* 0x02d8300b000075a7 */ /* 0x000e64000806017f */
[----:B-1----:R-:W-:Y:S05]  /*13060*/  @!P3 BRA `(.L_x_10900) ;  /* 0x000001240070b947 */ /* 0x002fea0003800000 */
.L_x_10899:
[----:B------:R-:W-:Y:S05]  /*13070*/  BSYNC B0 ;  /* 0x0000000000007941 */ /* 0x000fea0003800000 */
.L_x_10896:
[----:B------:R-:W2:Y:S01]  /*13080*/  LDL R6, [R1+0x8] ;  /* 0x0000080001067983 */ /* 0x000ea20000100800 */
[----:B01----:R-:W0:Y:S01]  /*13090*/  S2R R0, SR_TID.X ;  /* 0x0000000000007919 */ /* 0x003e220000002100 */
        /* <DEDUP_REMOVED lines=8> */
[----:B------:R-:W-:Y:S01]  /*13120*/  R2UR UR9, R13 ;  /* 0x000000000d0972ca */ /* 0x000fe200000e0000 */
[----:B------:R-:W-:Y:S01]  /*13130*/  IMAD.MOV.U32 R29, RZ, RZ, -0x7fffffe0 ;  /* 0x80000020ff1d7424 */ /* 0x000fe200078e00ff */
[----:B------:R-:W-:Y:S02]  /*13140*/  R2UR UR15, R27 ;  /* 0x000000001b0f72ca */ /* 0x000fe400000e0000 */
[----:B------:R-:W-:Y:S02]  /*13150*/  R2UR UR19, R25 ;  /* 0x00000000191372ca */ /* 0x000fe400000e0000 */
[----:B------:R-:W-:-:S02]  /*13160*/  R2UR UR23, R27 ;  /* 0x000000001b1772ca */ /* 0x000fc400000e0000 */
[----:B------:R-:W-:Y:S02]  /*13170*/  R2UR UR27, R29 ;  /* 0x000000001d1b72ca */ /* 0x000fe400000e0000 */
[----:B------:R-:W-:Y:S02]  /*13180*/  R2UR UR12, R152 ;  /* 0x00000000980c72ca */ /* 0x000fe400000e0000 */
[----:B------:R-:W-:Y:S01]  /*13190*/  R2UR UR13, R153 ;  /* 0x00000000990d72ca */ /* 0x000fe200000e0000 */
[----:B------:R0:W-:Y:S01]  /*131a0*/  BAR.SYNC.DEFER_BLOCKING R0, 0x100 ;  /* 0x000400000000751d */ /* 0x0001e20000010000 */
[----:B------:R-:W-:Y:S01]  /*131b0*/  R2UR UR16, R150 ;  /* 0x00000000961072ca */ /* 0x000fe200000e0000 */
[----:B--2---:R-:W-:-:S04]  /*131c0*/  IMAD R20, R16, 0x600, R6 ;  /* 0x0000060010147824 */ /* 0x004fc800078e0206 */
[C---:B------:R-:W-:Y:S01]  /*131d0*/  VIADD R26, R20.reuse, 0x2 ;  /* 0x00000002141a7836 */ /* 0x040fe20000000000 */
[C---:B------:R-:W-:Y:S01]  /*131e0*/  R2UR UR10, R20.reuse ;  /* 0x00000000140a72ca */ /* 0x040fe200000e0000 */
[C---:B------:R-:W-:Y:S02]  /*131f0*/  VIADD R24, R20.reuse, 0x200 ;  /* 0x0000020014187836 */ /* 0x040fe40000000000 */
[----:B------:R-:W-:Y:S01]  /*13200*/  VIADD R28, R20, 0x400 ;  /* 0x00000400141c7836 */ /* 0x000fe20000000000 */
[----:B------:R-:W-:Y:S01]  /*13210*/  R2UR UR14, R26 ;  /* 0x000000001a0e72ca */ /* 0x000fe200000e0000 */
[----:B------:R-:W-:Y:S01]  /*13220*/  VIADD R26, R20, 0x202 ;  /* 0x00000202141a7836 */ /* 0x000fe20000000000 */
[----:B------:R-:W-:Y:S02]  /*13230*/  R2UR UR18, R24 ;  /* 0x00000000181272ca */ /* 0x000fe400000e0000 */
[----:B------:R-:W-:Y:S02]  /*13240*/  R2UR UR26, R28 ;  /* 0x000000001c1a72ca */ /* 0x000fe400000e0000 */
[----:B------:R-:W-:-:S02]  /*13250*/  R2UR UR22, R26 ;  /* 0x000000001a1672ca */ /* 0x000fc400000e0000 */
[----:B------:R-:W-:-:S06]  /*13260*/  WARPGROUP.ARRIVE ;  /* 0x00000000000079c5 */ /* 0x000fcc0000000000 */
[----:B------:R-:W-:Y:S01]  /*13270*/  HGMMA.64x128x16.F32.BF16 R24, gdesc[UR8], RZ, !UPT, gsb0 ;  /* 0x01e00000081879f0 */ /* 0x000fe2000c0018ff */
[----:B------:R-:W-:Y:S02]  /*13280*/  R2UR UR17, R151 ;  /* 0x00000000971172ca */ /* 0x000fe400000e0000 */
[----:B------:R-:W-:Y:S02]  /*13290*/  WARPGROUP.DEPBAR.LE gsb0, 0x0 ;  /* 0x00008000000079c5 */ /* 0x000fe40000010000 */
[----:B------:R-:W-:-:S07]  /*132a0*/  WARPGROUP.ARRIVE ;  /* 0x00000000000079c5 */ /* 0x000fce0000000000 */
        /* <DEDUP_REMOVED lines=26> */
.L_x_10902:
[----:B------:R-:W-:Y:S01]  /*13450*/  SHF.L.U32 R0, R10, 0x1f, RZ ;  /* 0x0000001f0a007819 */ /* 0x000fe200000006ff */
[----:B------:R-:W-:-:S04]  /*13460*/  IMAD R6, R9, 0x8, R2 ;  /* 0x0000000809067824 */ /* 0x000fc800078e0202 */
[----:B------:R0:W1:Y:S01]  /*13470*/  SYNCS.PHASECHK.TRANS64.TRYWAIT P2, [R6+URZ+0x2d850], R0 ;  /* 0x02d85000060075a7 */ /* 0x000062000804017f */
[----:B------:R-:W-:Y:S05]  /*13480*/  @!P0 BRA `(.L_x_10903) ;  /* 0x0000000000048947 */ /* 0x000fea0003800000 */
[----:B------:R-:W-:Y:S01]  /*13490*/  BPT.TRAP 0x1 ;  /* 0x000000040000795c */ /* 0x000fe20000300000 */
.L_x_10903:
[----:B-1----:R-:W-:Y:S05]  /*134a0*/  @P2 BRA `(.L_x_10901) ;  /* 0x0000000000082947 */ /* 0x002fea0003800000 */
[----:B------:R-:W1:Y:S02]  /*134b0*/  SYNCS.PHASECHK.TRANS64.TRYWAIT P2, [R6+URZ+0x2d850], R0 ;  /* 0x02d85000060075a7 */ /* 0x000e64000804017f */
[----:B-1----:R-:W-:Y:S05]  /*134c0*/  @!P2 BRA `(.L_x_10904) ;  /* 0x00000120006ca947 */ /* 0x002fea0003800000 */
.L_x_10901:
[----:B01----:R-:W-:Y:S01]  /*134d0*/  VIADD R0, R2, 0x400 ;  /* 0x0000040002007836 */ /* 0x003fe20000000000 */
[----:B------:R-:W-:Y:S05]  /*134e0*/  WARPSYNC.ALL ;  /* 0x0000000000007948 */ /* 0x000fea0003800000 */
[----:B------:R-:W-:-:S04]  /*134f0*/  SHF.R.U32.HI R0, RZ, 0x4, R0 ;  /* 0x00000004ff007819 */ /* 0x000fc80000011600 */
[----:B------:R-:W-:-:S04]  /*13500*/  LOP3.LUT R0, R0, 0x3fff, RZ, 0xc0, !PT ;  /* 0x00003fff00007812 */ /* 0x000fc800078ec0ff */
[----:B------:R-:W-:Y:S01]  /*13510*/  LOP3.LUT R10, R0, 0x2000000, RZ, 0xfc, !PT ;  /* 0x02000000000a7812 */ /* 0x000fe200078efcff */
[----:B------:R-:W2:Y:S01]  /*13520*/  LDL R144, [R1+0x3c] ;  /* 0x00003c0001907983 */ /* 0x000ea20000100800 */
[----:B------:R-:W-:-:S03]  /*13530*/  FMNMX.FTZ R0, R24, R8, !PT ;  /* 0x0000000818007209 */ /* 0x000fc60007810000 */
[----:B------:R-:W-:Y:S01]  /*13540*/  IMAD R10, R9, 0x600, R10 ;  /* 0x00000600090a7824 */ /* 0x000fe200078e020a */
[----:B------:R-:W-:Y:S01]  /*13550*/  UMOV UR39, UR6 ;  /* 0x0000000600277c82 */ /* 0x000fe20008000000 */
[----:B------:R-:W-:Y:S01]  /*13560*/  IMAD.MOV.U32 R11, RZ, RZ, -0x7fffffe0 ;  /* 0x80000020ff0b7424 */ /* 0x000fe200078e00ff */
[----:B------:R-:W-:Y:S01]  /*13570*/  FMNMX.FTZ R0, R25, R0, !PT ;  /* 0x0000000019007209 */ /* 0x000fe20007810000 */
[C---:B------:R-:W-:Y:S01]  /*13580*/  VIADD R20, R10.reuse, 0x40 ;  /* 0x000000400a147836 */ /* 0x040fe20000000000 */
[----:B------:R-:W-:Y:S01]  /*13590*/  R2UR UR10, R10 ;  /* 0x000000000a0a72ca */ /* 0x000fe200000e0000 */
[----:B------:R-:W-:Y:S01]  /*135a0*/  WARPGROUP.ARRIVE ;  /* 0x00000000000079c5 */ /* 0x000fe20000000000 */
[----:B------:R-:W-:Y:S01]  /*135b0*/  FMNMX.FTZ R0, R28, R0, !PT ;  /* 0x000000001c007209 */ /* 0x000fe20007810000 */
[----:B------:R-:W-:Y:S01]  /*135c0*/  IMAD.MOV.U32 R21, RZ, RZ, -0x7fffffe0 ;  /* 0x80000020ff157424 */ /* 0x000fe200078e00ff */
[----:B------:R-:W-:Y:S01]  /*135d0*/  R2UR UR14, R20 ;  /* 0x00000000140e72ca */ /* 0x000fe200000e0000 */
[----:B------:R-:W-:Y:S01]  /*135e0*/  VIADD R20, R10, 0x80 ;  /* 0x000000800a147836 */ /* 0x000fe20000000000 */
[----:B------:R-:W-:-:S02]  /*135f0*/  FMNMX.FTZ R0, R29, R0, !PT ;  /* 0x000000001d007209 */ /* 0x000fc40007810000 */
[----:B------:R-:W-:Y:S02]  /*13600*/  R2UR UR11, R11 ;  /* 0x000000000b0b72ca */ /* 0x000fe400000e0000 */
[----:B------:R-:W-:Y:S02]  /*13610*/  FMNMX.FTZ R0, R32, R0, !PT ;  /* 0x0000000020007209 */ /* 0x000fe40007810000 */
[----:B------:R-:W-:Y:S01]  /*13620*/  R2UR UR18, R20 ;  /* 0x00000000141272ca */ /* 0x000fe200000e0000 */
[----:B------:R-:W-:Y:S01]  /*13630*/  VIADD R20, R10, 0xc0 ;  /* 0x000000c00a147836 */ /* 0x000fe20000000000 */
[----:B------:R-:W-:Y:S02]  /*13640*/  FMNMX.FTZ R0, R33, R0, !PT ;  /* 0x0000000021007209 */ /* 0x000fe40007810000 */
[----:B------:R-:W-:Y:S02]  /*13650*/  R2UR UR15, R21 ;  /* 0x00000000150f72ca */ /* 0x000fe400000e0000 */
[----:B------:R-:W-:-:S02]  /*13660*/  FMNMX.FTZ R0, R36, R0, !PT ;  /* 0x0000000024007209 */ /* 0x000fc40007810000 */
[----:B------:R-:W-:Y:S01]  /*13670*/  R2UR UR22, R20 ;  /* 0x00000000141672ca */ /* 0x000fe200000e0000 */
[----:B------:R-:W-:Y:S01]  /*13680*/  VIADD R20, R10, 0x100 ;  /* 0x000001000a147836 */ /* 0x000fe20000000000 */
[----:B------:R-:W-:Y:S02]  /*13690*/  FMNMX.FTZ R0, R37, R0, !PT ;  /* 0x0000000025007209 */ /* 0x000fe40007810000 */
[----:B------:R-:W-:Y:S02]  /*136a0*/  R2UR UR19, R21 ;  /* 0x00000000151372ca */ /* 0x000fe400000e0000 */
[----:B------:R-:W-:Y:S02]  /*136b0*/  FMNMX.FTZ R0, R40, R0, !PT ;  /* 0x0000000028007209 */ /* 0x000fe40007810000 */
[----:B------:R-:W-:Y:S01]  /*136c0*/  R2UR UR26, R20 ;  /* 0x00000000141a72ca */ /* 0x000fe200000e0000 */
[----:B------:R-:W-:Y:S01]  /*136d0*/  VIADD R20, R10, 0x140 ;  /* 0x000001400a147836 */ /* 0x000fe20000000000 */
[----:B------:R-:W-:-:S02]  /*136e0*/  FMNMX.FTZ R0, R41, R0, !PT ;  /* 0x0000000029007209 */ /* 0x000fc40007810000 */
[----:B------:R-:W-:Y:S02]  /*136f0*/  R2UR UR23, R21 ;  /* 0x00000000151772ca */ /* 0x000fe400000e0000 */
[----:B------:R-:W-:Y:S02]  /*13700*/  FMNMX.FTZ R0, R44, R0, !PT ;  /* 0x000000002c007209 */ /* 0x000fe40007810000 */
[----:B------:R-:W-:Y:S01]  /*13710*/  R2UR UR30, R20 ;  /* 0x00000000141e72ca */ /* 0x000fe200000e0000 */
[C---:B------:R-:W-:Y:S01]  /*13720*/  VIADD R20, R10.reuse, 0x180 ;  /* 0x000001800a147836 */ /* 0x040fe20000000000 */
[----:B------:R-:W-:Y:S01]  /*13730*/  FMNMX.FTZ R0, R45, R0, !PT ;  /* 0x000000002d007209 */ /* 0x000fe20007810000 */
[----:B------:R-:W-:Y:S01]  /*13740*/  VIADD R10, R10, 0x1c0 ;  /* 0x000001c00a0a7836 */ /* 0x000fe20000000000 */
[----:B------:R-:W-:Y:S02]  /*13750*/  R2UR UR27, R21 ;  /* 0x00000000151b72ca */ /* 0x000fe400000e0000 */
[----:B------:R-:W-:-:S02]  /*13760*/  FMNMX.FTZ R0, R48, R0, !PT ;  /* 0x0000000030007209 */ /* 0x000fc40007810000 */
[----:B------:R-:W-:Y:S02]  /*13770*/  R2UR UR34, R20 ;  /* 0x00000000142272ca */ /* 0x000fe400000e0000 */
[----:B------:R-:W-:Y:S02]  /*13780*/  FMNMX.FTZ R0, R49, R0, !PT ;  /* 0x0000000031007209 */ /* 0x000fe40007810000 */
[----:B------:R-:W-:Y:S02]  /*13790*/  R2UR UR46, R10 ;  /* 0x000000000a2e72ca */ /* 0x000fe400000e0000 */
[----:B------:R-:W-:Y:S02]  /*137a0*/  FMNMX.FTZ R0, R52, R0, !PT ;  /* 0x0000000034007209 */ /* 0x000fe40007810000 */
[----:B------:R-:W-:Y:S02]  /*137b0*/  R2UR UR31, R21 ;  /* 0x00000000151f72ca */ /* 0x000fe400000e0000 */
[----:B------:R-:W-:-:S02]  /*137c0*/  FMNMX.FTZ R0, R53, R0, !PT ;  /* 0x0000000035007209 */ /* 0x000fc40007810000 */
[----:B------:R-:W-:Y:S02]  /*137d0*/  R2UR UR35, R21 ;  /* 0x00000000152372ca */ /* 0x000fe400000e0000 */
[----:B------:R-:W-:Y:S01]  /*137e0*/  FMNMX.FTZ R0, R56, R0, !PT ;  /* 0x0000000038007209 */ /* 0x000fe20007810000 */
[----:B------:R-:W3:Y:S01]  /*137f0*/  LDL R21, [R1+0x20] ;  /* 0x0000200001157983 */ /* 0x000ee20000100800 */
[----:B------:R-:W-:Y:S02]  /*13800*/  R2UR UR47, R11 ;  /* 0x000000000b2f72ca */ /* 0x000fe400000e0000 */
        /* <DEDUP_REMOVED lines=49> */
[----:B------:R-:W4:Y:S01]  /*13b20*/  MUFU.EX2 R10, R28 ;  /* 0x0000001c000a7308 */ /* 0x000f220000000800 */
[----:B0-----:R-:W-:Y:S01]  /*13b30*/  FFMA.FTZ R5, R20, R5, R8 ;  /* 0x0000000514057223 */ /* 0x001fe20000010008 */
[--C-:B------:R-:W-:Y:S01]  /*13b40*/  FFMA.FTZ R72, R72, UR39, -R6.reuse ;  /* 0x0000002748487c23 */ /* 0x100fe20008010806 */
[--C-:B------:R-:W-:Y:S01]  /*13b50*/  FFMA.FTZ R73, R73, UR39, -R6.reuse ;  /* 0x0000002749497c23 */ /* 0x100fe20008010806 */
[--C-:B------:R-:W-:Y:S01]  /*13b60*/  FFMA.FTZ R76, R76, UR39, -R6.reuse ;  /* 0x000000274c4c7c23 */ /* 0x100fe20008010806 */
[--C-:B------:R-:W-:Y:S01]  /*13b70*/  FFMA.FTZ R77, R77, UR39, -R6.reuse ;  /* 0x000000274d4d7c23 */ /* 0x100fe20008010806 */
[--C-:B------:R-:W-:Y:S01]  /*13b80*/  FFMA.FTZ R80, R80, UR39, -R6.reuse ;  /* 0x0000002750507c23 */ /* 0x100fe20008010806 */
[----:B------:R-:W-:Y:S01]  /*13b90*/  FFMA.FTZ R81, R81, UR39, -R6 ;  /* 0x0000002751517c23 */ /* 0x000fe20008010806 */
[----:B------:R-:W0:Y:S01]  /*13ba0*/  MUFU.EX2 R29, R29 ;  /* 0x0000001d001d7308 */ /* 0x000e220000000800 */
[C---:B-1----:R-:W-:Y:S01]  /*13bb0*/  FADD.FTZ R5, R25.reuse, R5 ;  /* 0x0000000519057221 */ /* 0x042fe20000010000 */
[----:B------:R-:W-:Y:S01]  /*13bc0*/  F2FP.BF16.F32.PACK_AB R8, R25, R8 ;  /* 0x000000081908723e */ /* 0x000fe200000010ff */
[----:B------:R-:W-:-:S02]  /*13bd0*/  IMAD.MOV.U32 R25, RZ, RZ, 0x40000040 ;  /* 0x40000040ff197424 */ /* 0x000fc400078e00ff */
[--C-:B------:R-:W-:Y:S01]  /*13be0*/  FFMA.FTZ R84, R84, UR39, -R6.reuse ;  /* 0x0000002754547c23 */ /* 0x100fe20008010806 */
[----:B------:R-:W-:Y:S01]  /*13bf0*/  FFMA.FTZ R85, R85, UR39, -R6 ;  /* 0x0000002755557c23 */ /* 0x000fe20008010806 */
[----:B------:R-:W-:Y:S02]  /*13c00*/  FMNMX.FTZ R6, R26, R7, !PT ;  /* 0x000000071a067209 */ /* 0x000fe40007810000 */
[----:B------:R-:W-:Y:S01]  /*13c10*/  R2UR UR9, R25 ;  /* 0x00000000190972ca */ /* 0x000fe200000e0000 */
[----:B----4-:R-:W-:Y:S01]  /*13c20*/  FADD.FTZ R5, R10, R5 ;  /* 0x000000050a057221 */ /* 0x010fe20000010000 */
[----:B------:R-:W-:Y:S01]  /*13c30*/  FMNMX.FTZ R6, R27, R6, !PT ;  /* 0x000000061b067209 */ /* 0x000fe20007810000 */
[----:B------:R-:W-:-:S03]  /*13c40*/  IMAD.MOV.U32 R25, RZ, RZ, 0x40000040 ;  /* 0x40000040ff197424 */ /* 0x000fc600078e00ff */
[----:B------:R-:W-:Y:S02]  /*13c50*/  FMNMX.FTZ R6, R30, R6, !PT ;  /* 0x000000061e067209 */ /* 0x000fe40007810000 */
[----:B------:R-:W-:Y:S01]  /*13c60*/  R2UR UR45, R25 ;  /* 0x00000000192d72ca */ /* 0x000fe200000e0000 */
[C---:B0-----:R-:W-:Y:S01]  /*13c70*/  FADD.FTZ R5, R29.reuse, R5 ;  /* 0x000000051d057221 */ /* 0x041fe20000010000 */
[----:B------:R-:W-:Y:S01]  /*13c80*/  F2FP.BF16.F32.PACK_AB R10, R29, R10 ;  /* 0x0000000a1d0a723e */ /* 0x000fe200000010ff */
[----:B------:R-:W-:Y:S01]  /*13c90*/  IMAD.MOV.U32 R29, RZ, RZ, 0x40000040 ;  /* 0x40000040ff1d7424 */ /* 0x000fe200078e00ff */
[----:B------:R-:W-:-:S04]  /*13ca0*/  FMNMX.FTZ R6, R31, R6, !PT ;  /* 0x000000061f067209 */ /* 0x000fc80007810000 */
[----:B------:R-:W-:Y:S01]  /*13cb0*/  R2UR UR13, R29 ;  /* 0x000000001d0d72ca */ /* 0x000fe200000e0000 */
        /* <DEDUP_REMOVED lines=14> */
[----:B------:R-:W-:Y:S02]  /*13da0*/  R2UR UR33, R29 ;  /* 0x000000001d2172ca */ /* 0x000fe400000e0000 */
[----:B------:R-:W-:-:S04]  /*13db0*/  FMNMX.FTZ R6, R43, R6, !PT ;  /* 0x000000062b067209 */ /* 0x000fc80007810000 */
[----:B------:R-:W-:-:S04]  /*13dc0*/  FMNMX.FTZ R6, R46, R6, !PT ;  /* 0x000000062e067209 */ /* 0x000fc80007810000 */
[----:B------:R-:W-:-:S04]  /*13dd0*/  FMNMX.FTZ R6, R47, R6, !PT ;  /* 0x000000062f067209 */ /* 0x000fc80007810000 */
[----:B------:R-:W-:Y:S02]  /*13de0*/  FMNMX.FTZ R6, R50, R6, !PT ;  /* 0x0000000632067209 */ /* 0x000fe40007810000 */
[----:B--2---:R-:W-:Y:S02]  /*13df0*/  LOP3.LUT R24, R144, 0x10000, RZ, 0xfc, !PT ;  /* 0x0001000090187812 */ /* 0x004fe400078efcff */
[----:B------:R-:W-:Y:S01]  /*13e00*/  FMNMX.FTZ R6, R51, R6, !PT ;  /* 0x0000000633067209 */ /* 0x000fe20007810000 */
[----:B------:R-:W0:Y:S01]  /*13e10*/  S2R R144, SR_TID.X ;  /* 0x0000000000907919 */ /* 0x000e220000002100 */
[C---:B------:R-:W-:Y:S01]  /*13e20*/  R2UR UR8, R24.reuse ;  /* 0x00000000180872ca */ /* 0x040fe200000e0000 */
[----:B------:R-:W-:Y:S01]  /*13e30*/  VIADD R28, R24, 0x2 ;  /* 0x00000002181c7836 */ /* 0x000fe20000000000 */
[----:B------:R-:W-:-:S04]  /*13e40*/  FMNMX.FTZ R6, R54, R6, !PT ;  /* 0x0000000636067209 */ /* 0x000fc80007810000 */
[----:B------:R-:W-:Y:S01]  /*13e50*/  R2UR UR12, R28 ;  /* 0x000000001c0c72ca */ /* 0x000fe200000e0000 */
[----:B------:R-:W-:Y:S01]  /*13e60*/  VIADD R28, R24, 0x4 ;  /* 0x00000004181c7836 */ /* 0x000fe20000000000 */
[----:B------:R-:W-:-:S04]  /*13e70*/  FMNMX.FTZ R6, R55, R6, !PT ;  /* 0x0000000637067209 */ /* 0x000fc80007810000 */
[----:B------:R-:W-:Y:S01]  /*13e80*/  R2UR UR16, R28 ;  /* 0x000000001c1072ca */ /* 0x000fe200000e0000 */
[----:B------:R-:W-:Y:S01]  /*13e90*/  HGMMA.64x96x16.F32.BF16 R88, gdesc[UR8].tnspB, R88, gsb0 ;  /* 0x41600000085879f0 */ /* 0x000fe20008001858 */
[----:B------:R-:W-:Y:S01]  /*13ea0*/  VIADD R28, R24, 0x6 ;  /* 0x00000006181c7836 */ /* 0x000fe20000000000 */
[----:B------:R-:W-:-:S04]  /*13eb0*/  FMNMX.FTZ R6, R58, R6, !PT ;  /* 0x000000063a067209 */ /* 0x000fc80007810000 */
[----:B------:R-:W-:Y:S01]  /*13ec0*/  R2UR UR20, R28 ;  /* 0x000000001c1472ca */ /* 0x000fe200000e0000 */
[----:B------:R-:W-:Y:S01]  /*13ed0*/  VIADD R28, R24, 0x600 ;  /* 0x00000600181c7836 */ /* 0x000fe20000000000 */
[----:B------:R-:W-:-:S04]  /*13ee0*/  FMNMX.FTZ R6, R59, R6, !PT ;  /* 0x000000063b067209 */ /* 0x000fc80007810000 */
[----:B------:R-:W-:Y:S01]  /*13ef0*/  R2UR UR24, R28 ;  /* 0x000000001c1872ca */ /* 0x000fe200000e0000 */
[----:B------:R-:W-:Y:S01]  /*13f00*/  VIADD R28, R24, 0x602 ;  /* 0x00000602181c7836 */ /* 0x000fe20000000000 */
[----:B------:R-:W-:-:S04]  /*13f10*/  FMNMX.FTZ R6, R62, R6, !PT ;  /* 0x000000063e067209 */ /* 0x000fc80007810000 */
[----:B------:R-:W-:Y:S01]  /*13f20*/  R2UR UR28, R28 ;  /* 0x000000001c1c72ca */ /* 0x000fe200000e0000 */
[C---:B------:R-:W-:Y:S01]  /*13f30*/  VIADD R28, R24.reuse, 0x604 ;  /* 0x00000604181c7836 */ /* 0x040fe20000000000 */
[----:B------:R-:W-:Y:S01]  /*13f40*/  FMNMX.FTZ R6, R63, R6, !PT ;  /* 0x000000063f067209 */ /* 0x000fe20007810000 */
[----:B------:R-:W-:Y:S01]  /*13f50*/  VIADD R24, R24, 0x606 ;  /* 0x0000060618187836 */ /* 0x000fe20000000000 */
[----:B0-----:R-:W-:Y:S02]  /*13f60*/  ISETP.GE.U32.AND P2, PT, R144, 0x180, PT ;  /* 0x000001809000780c */ /* 0x001fe40003f46070 */
[----:B------:R-:W-:Y:S02]  /*13f70*/  R2UR UR32, R28 ;  /* 0x000000001c2072ca */ /* 0x000fe400000e0000 */
[----:B------:R-:W-:Y:S02]  /*13f80*/  FMNMX.FTZ R6, R66, R6, !PT ;  /* 0x0000000642067209 */ /* 0x000fe40007810000 */
[----:B------:R-:W-:-:S02]  /*13f90*/  R2UR UR44, R24 ;  /* 0x00000000182c72ca */ /* 0x000fc400000e0000 */
        /* <DEDUP_REMOVED lines=16> */
[----:B------:R-:W-:Y:S01]  /*140a0*/  HGMMA.64x96x16.F32.BF16 R88, gdesc[UR12].tnspB, R88, gsb0 ;  /* 0x416000000c5879f0 */ /* 0x000fe20008001858 */
[----:B0-----:R-:W-:-:S05]  /*140b0*/  FMNMX.FTZ R6, R6, R11, !PT ;  /* 0x0000000b06067209 */ /* 0x001fca0007810000 */
[C---:B------:R-:W-:Y:S01]  /*140c0*/  FMUL.FTZ R11, R6.reuse, UR39 ;  /* 0x00000027060b7c20 */ /* 0x040fe20008410000 */
[----:B------:R-:W-:Y:S02]  /*140d0*/  @!P1 IMAD R9, R9, 0x8, R2 ;  /* 0x0000000809099824 */ /* 0x000fe400078e0202 */
[----:B------:R-:W-:Y:S01]  /*140e0*/  FADD.FTZ R7, -R6, R7 ;  /* 0x0000000706077221 */ /* 0x000fe20000010100 */
        /* <DEDUP_REMOVED lines=32> */
[----:B------:R-:W-:Y:S01]  /*142f0*/  SHF.R.U32.HI R11, RZ, 0x7, R144 ;  /* 0x00000007ff0b7819 */ /* 0x000fe20000011690 */
[----:B------:R-:W-:Y:S01]  /*14300*/  MUFU.EX2 R26, R26 ;  /* 0x0000001a001a7308 */ /* 0x000fe20000000800 */
[----:B------:R-:W-:-:S02]  /*14310*/  WARPGROUP.DEPBAR.LE gsb0, 0x0 ;  /* 0x00008000000079c5 */ /* 0x000fc40000010000 */
[----:B------:R-:W-:Y:S01]  /*14320*/  WARPGROUP.ARRIVE ;  /* 0x00000000000079c5 */ /* 0x000fe20000000000 */
[----:B------:R-:W-:-:S04]  /*14330*/  VIADD R11, R11, 0x9 ;  /* 0x000000090b0b7836 */ /* 0x000fc80000000000 */
[----:B------:R-:W-:Y:S01]  /*14340*/  MUFU.EX2 R27, R27 ;  /* 0x0000001b001b7308 */ /* 0x000fe20000000800 */
[----:B------:R-:W-:Y:S02]  /*14350*/  @!P1 VIADD R9, R9, 0x2d860 ;  /* 0x0002d86009099836 */ /* 0x000fe40000000000 */
[----:B------:R-:W-:Y:S01]  /*14360*/  FMUL.FTZ R7, R7, UR39 ;  /* 0x0000002707077c20 */ /* 0x000fe20008410000 */
[----:B------:R-:W-:Y:S01]  /*14370*/  HGMMA.64x96x16.F32.BF16 R88, gdesc[UR16].tnspB, R88, gsb0 ;  /* 0x41600000105879f0 */ /* 0x000fe20008001858 */
[----:B------:R-:W-:-:S03]  /*14380*/  SEL R11, R11, 0x9, !P2 ;  /* 0x000000090b0b7807 */ /* 0x000fc60005000000 */
[----:B------:R-:W-:Y:S08]  /*14390*/  MUFU.EX2 R30, R30 ;  /* 0x0000001e001e7308 */ /* 0x000ff00000000800 */
[----:B------:R-:W0:Y:S01]  /*143a0*/  MUFU.EX2 R31, R31 ;  /* 0x0000001f001f7308 */ /* 0x000e220000000800 */
[----:B------:R-:W-:-:S07]  /*143b0*/  @!P1 PRMT R9, RZ, 0x654, R9 ;  /* 0x00000654ff099816 */ /* 0x000fce0000000009 */
[----:B------:R-:W-:Y:S08]  /*143c0*/  MUFU.EX2 R33, R33 ;  /* 0x0000002100217308 */ /* 0x000ff00000000800 */
[----:B------:R-:W-:Y:S01]  /*143d0*/  MUFU.EX2 R7, R7 ;  /* 0x0000000700077308 */ /* 0x000fe20000000800 */
        /* <DEDUP_REMOVED lines=17> */
[----:B-1----:R-:W-:-:S04]  /*144f0*/  @!P1 IMAD R11, R16, 0x8, R2 ;  /* 0x00000008100b9824 */ /* 0x002fc800078e0202 */
[----:B------:R-:W-:-:S05]  /*14500*/  @!P1 VIADD R11, R11, 0x2d840 ;  /* 0x0002d8400b0b9836 */ /* 0x000fca0000000000 */
[----:B------:R-:W-:-:S04]  /*14510*/  @!P1 PRMT R11, RZ, 0x654, R11 ;  /* 0x00000654ff0b9816 */ /* 0x000fc8000000000b */
[----:B------:R0:W-:Y:S01]  /*14520*/  @!P1 SYNCS.ARRIVE.TRANS64.RED.A1T0 RZ, [R11+URZ], RZ ;  /* 0x000000ff0bff99a7 */ /* 0x0001e2000810043f */
[----:B------:R1:W-:Y:S01]  /*14530*/  @!P1 SYNCS.ARRIVE.TRANS64.RED.A1T0 RZ, [R9+URZ], RZ ;  /* 0x000000ff09ff99a7 */ /* 0x0003e2000810043f */
[----:B0-----:R-:W-:Y:S02]  /*14540*/  F2FP.BF16.F32.PACK_AB R11, R31, R30 ;  /* 0x0000001e1f0b723e */ /* 0x001fe400000010ff */
[----:B-1----:R-:W-:-:S05]  /*14550*/  F2FP.BF16.F32.PACK_AB R9, R27, R26 ;  /* 0x0000001a1b09723e */ /* 0x002fca00000010ff */
[----:B------:R0:W-:Y:S02]  /*14560*/  STSM.16.M88.4 [R140+0x21800], R8 ;  /* 0x021800088c007844 */ /* 0x0001e40000000200 */
[----:B0-----:R0:W-:Y:S02]  /*14570*/  MUFU.EX2 R10, R36 ;  /* 0x00000024000a7308 */ /* 0x0011e40000000800 */
[----:B0-----:R-:W2:Y:S06]  /*14580*/  LDL R36, [R1+0x24] ;  /* 0x0000240001247983 */ /* 0x001eac0000100800 */
[----:B------:R-:W0:Y:S08]  /*14590*/  MUFU.EX2 R8, R32 ;  /* 0x0000002000087308 */ /* 0x000e300000000800 */
[----:B------:R-:W-:Y:S08]  /*145a0*/  MUFU.EX2 R37, R37 ;  /* 0x0000002500257308 */ /* 0x000ff00000000800 */
[----:B------:R-:W-:Y:S08]  /*145b0*/  MUFU.EX2 R34, R34 ;  /* 0x0000002200227308 */ /* 0x000ff00000000800 */
[----:B------:R-:W1:Y:S08]  /*145c0*/  MUFU.EX2 R35, R35 ;  /* 0x0000002300237308 */ /* 0x000e700000000800 */
[----:B------:R-:W-:Y:S08]  /*145d0*/  MUFU.EX2 R38, R38 ;  /* 0x0000002600267308 */ /* 0x000ff00000000800 */
[----:B------:R-:W4:Y:S01]  /*145e0*/  MUFU.EX2 R39, R39 ;  /* 0x0000002700277308 */ /* 0x000f220000000800 */
[----:B0-----:R-:W-:Y:S01]  /*145f0*/  FADD.FTZ R5, R8, R5 ;  /* 0x0000000508057221 */ /* 0x001fe20000010000 */
[----:B------:R-:W-:-:S03]  /*14600*/  FFMA.FTZ R4, R7, R4, R26 ;  /* 0x0000000407047223 */ /* 0x000fc6000001001a */
[C---:B------:R-:W-:Y:S01]  /*14610*/  FADD.FTZ R5, R33.reuse, R5 ;  /* 0x0000000521057221 */ /* 0x040fe20000010000 */
[----:B------:R-:W-:Y:S02]  /*14620*/  F2FP.BF16.F32.PACK_AB R8, R33, R8 ;  /* 0x000000082108723e */ /* 0x000fe400000010ff */
[----:B-1----:R-:W-:Y:S01]  /*14630*/  F2FP.BF16.F32.PACK_AB R9, R35, R34 ;  /* 0x000000222309723e */ /* 0x002fe200000010ff */
[----:B------:R-:W-:Y:S01]  /*14640*/  FADD.FTZ R5, R10, R5 ;  /* 0x000000050a057221 */ /* 0x000fe20000010000 */
[----:B------:R-:W-:Y:S01]  /*14650*/  F2FP.BF16.F32.PACK_AB R10, R37, R10 ;  /* 0x0000000a250a723e */ /* 0x000fe200000010ff */
[----:B------:R-:W-:Y:S01]  /*14660*/  FADD.FTZ R4, R27, R4 ;  /* 0x000000041b047221 */ /* 0x000fe20000010000 */
[----:B----4-:R-:W-:-:S03]  /*14670*/  F2FP.BF16.F32.PACK_AB R11, R39, R38 ;  /* 0x00000026270b723e */ /* 0x010fc600000010ff */
[----:B------:R-:W-:Y:S02]  /*14680*/  FADD.FTZ R4, R30, R4 ;  /* 0x000000041e047221 */ /* 0x000fe40000010000 */
[----:B---3--:R0:W-:Y:S01]  /*14690*/  STSM.16.M88.4 [R21], R8 ;  /* 0x0000000815007844 */ /* 0x0081e20000000200 */
[----:B------:R-:W-:Y:S01]  /*146a0*/  MUFU.EX2 R41, R41 ;  /* 0x0000002900297308 */ /* 0x000fe20000000800 */
[----:B------:R-:W-:-:S04]  /*146b0*/  FADD.FTZ R4, R31, R4 ;  /* 0x000000041f047221 */ /* 0x000fc80000010000 */
[----:B------:R-:W-:-:S03]  /*146c0*/  FADD.FTZ R4, R34, R4 ;  /* 0x0000000422047221 */ /* 0x000fc60000010000 */
[----:B0-----:R-:W0:Y:S01]  /*146d0*/  MUFU.EX2 R8, R40 ;  /* 0x0000002800087308 */ /* 0x001e220000000800 */
[----:B------:R-:W-:Y:S01]  /*146e0*/  FADD.FTZ R4, R35, R4 ;  /* 0x0000000423047221 */ /* 0x000fe20000010000 */
[----:B------:R-:W-:-:S06]  /*146f0*/  FADD.FTZ R5, R37, R5 ;  /* 0x0000000525057221 */ /* 0x000fcc0000010000 */
[----:B------:R-:W1:Y:S08]  /*14700*/  MUFU.EX2 R9, R42 ;  /* 0x0000002a00097308 */ /* 0x000e700000000800 */
[----:B------:R-:W3:Y:S01]  /*14710*/  MUFU.EX2 R10, R44 ;  /* 0x0000002c000a7308 */ /* 0x000ee20000000800 */
[----:B------:R-:W-:Y:S01]  /*14720*/  FADD.FTZ R4, R38, R4 ;  /* 0x0000000426047221 */ /* 0x000fe20000010000 */
[----:B0-----:R-:W-:-:S06]  /*14730*/  FADD.FTZ R5, R8, R5 ;  /* 0x0000000508057221 */ /* 0x001fcc0000010000 */
[----:B------:R-:W0:Y:S08]  /*14740*/  MUFU.EX2 R43, R43 ;  /* 0x0000002b002b7308 */ /* 0x000e300000000800 */
[----:B------:R-:W4:Y:S01]  /*14750*/  MUFU.EX2 R45, R45 ;  /* 0x0000002d002d7308 */ /* 0x000f220000000800 */
[----:B------:R-:W-:Y:S01]  /*14760*/  FADD.FTZ R4, R39, R4 ;  /* 0x0000000427047221 */ /* 0x000fe20000010000 */
[----:B------:R-:W-:-:S06]  /*14770*/  FADD.FTZ R5, R41, R5 ;  /* 0x0000000529057221 */ /* 0x000fcc0000010000 */
[----:B------:R-:W5:Y:S08]  /*14780*/  MUFU.EX2 R11, R46 ;  /* 0x0000002e000b7308 */ /* 0x000f700000000800 */
[----:B------:R-:W5:Y:S01]  /*14790*/  MUFU.EX2 R24, R48 ;  /* 0x0000003000187308 */ /* 0x000f620000000800 */
[----:B-1----:R-:W-:Y:S01]  /*147a0*/  FADD.FTZ R4, R9, R4 ;  /* 0x0000000409047221 */ /* 0x002fe20000010000 */
[----:B---3--:R-:W-:-:S06]  /*147b0*/  FADD.FTZ R5, R10, R5 ;  /* 0x000000050a057221 */ /* 0x008fcc0000010000 */
[----:B------:R-:W1:Y:S08]  /*147c0*/  MUFU.EX2 R47, R47 ;  /* 0x0000002f002f7308 */ /* 0x000e700000000800 */
[----:B------:R-:W3:Y:S01]  /*147d0*/  MUFU.EX2 R49, R49 ;  /* 0x0000003100317308 */ /* 0x000ee20000000800 */
[----:B0-----:R-:W-:Y:S01]  /*147e0*/  FADD.FTZ R4, R43, R4 ;  /* 0x000000042b047221 */ /* 0x001fe20000010000 */
[----:B----4-:R-:W-:-:S06]  /*147f0*/  FADD.FTZ R5, R45, R5 ;  /* 0x000000052d057221 */ /* 0x010fcc0000010000 */
[----:B------:R-:W0:Y:S08]  /*14800*/  MUFU.EX2 R25, R50 ;  /* 0x0000003200197308 */ /* 0x000e300000000800 */
[----:B------:R-:W4:Y:S01]  /*14810*/  MUFU.EX2 R26, R52 ;  /* 0x00000034001a7308 */ /* 0x000f220000000800 */
[----:B-----5:R-:W-:Y:S01]  /*14820*/  FADD.FTZ R4, R11, R4 ;  /* 0x000000040b047221 */ /* 0x020fe20000010000 */
[----:B------:R-:W-:-:S06]  /*14830*/  FADD.FTZ R5, R24, R5 ;  /* 0x0000000518057221 */ /* 0x000fcc0000010000 */
[----:B------:R-:W5:Y:S08]  /*14840*/  MUFU.EX2 R51, R51 ;  /* 0x0000003300337308 */ /* 0x000f700000000800 */
[----:B------:R-:W5:Y:S01]  /*14850*/  MUFU.EX2 R53, R53 ;  /* 0x0000003500357308 */ /* 0x000f620000000800 */
[----:B-1----:R-:W-:Y:S01]  /*14860*/  FADD.FTZ R4, R47, R4 ;  /* 0x000000042f047221 */ /* 0x002fe20000010000 */
[----:B---3--:R-:W-:-:S06]  /*14870*/  FADD.FTZ R5, R49, R5 ;  /* 0x0000000531057221 */ /* 0x008fcc0000010000 */
[----:B------:R-:W1:Y:S01]  /*14880*/  MUFU.EX2 R28, R56 ;  /* 0x00000038001c7308 */ /* 0x000e620000000800 */
[----:B0-----:R-:W-:Y:S01]  /*14890*/  FADD.FTZ R4, R25, R4 ;  /* 0x0000000419047221 */ /* 0x001fe20000010000 */
[----:B----4-:R-:W-:-:S06]  /*148a0*/  FADD.FTZ R21, R26, R5 ;  /* 0x000000051a157221 */ /* 0x010fcc0000010000 */
[----:B------:R-:W0:Y:S08]  /*148b0*/  MUFU.EX2 R27, R54 ;  /* 0x00000036001b7308 */ /* 0x000e300000000800 */
[----:B------:R-:W3:Y:S01]  /*148c0*/  MUFU.EX2 R57, R57 ;  /* 0x0000003900397308 */ /* 0x000ee20000000800 */
[----:B-----5:R-:W-:Y:S01]  /*148d0*/  FADD.FTZ R5, R51, R4 ;  /* 0x0000000433057221 */ /* 0x020fe20000010000 */
[----:B------:R-:W-:-:S06]  /*148e0*/  FADD.FTZ R4, R53, R21 ;  /* 0x0000001535047221 */ /* 0x000fcc0000010000 */
[----:B------:R-:W4:Y:S08]  /*148f0*/  MUFU.EX2 R55, R55 ;  /* 0x0000003700377308 */ /* 0x000f300000000800 */
[----:B------:R-:W5:Y:S01]  /*14900*/  MUFU.EX2 R60, R60 ;  /* 0x0000003c003c7308 */ /* 0x000f620000000800 */
[----:B-1----:R-:W-:-:S07]  /*14910*/  FADD.FTZ R4, R28, R4 ;  /* 0x000000041c047221 */ /* 0x002fce0000010000 */
[----:B------:R-:W1:Y:S08]  /*14920*/  MUFU.EX2 R29, R58 ;  /* 0x0000003a001d7308 */ /* 0x000e700000000800 */
[----:B------:R-:W1:Y:S01]  /*14930*/  MUFU.EX2 R61, R61 ;  /* 0x0000003d003d7308 */ /* 0x000e620000000800 */
[----:B0-----:R-:W-:Y:S01]  /*14940*/  FADD.FTZ R5, R27, R5 ;  /* 0x000000051b057221 */ /* 0x001fe20000010000 */
[----:B---3--:R-:W-:-:S06]  /*14950*/  FADD.FTZ R4, R57, R4 ;  /* 0x0000000439047221 */ /* 0x008fcc0000010000 */
[----:B------:R-:W0:Y:S08]  /*14960*/  MUFU.EX2 R59, R59 ;  /* 0x0000003b003b7308 */ /* 0x000e300000000800 */
[----:B------:R-:W3:Y:S01]  /*14970*/  MUFU.EX2 R64, R64 ;  /* 0x0000004000407308 */ /* 0x000ee20000000800 */
[----:B----4-:R-:W-:Y:S01]  /*14980*/  FADD.FTZ R5, R55, R5 ;  /* 0x0000000537057221 */ /* 0x010fe20000010000 */
[----:B-----5:R-:W-:-:S06]  /*14990*/  FADD.FTZ R4, R60, R4 ;  /* 0x000000043c047221 */ /* 0x020fcc0000010000 */
[----:B------:R-:W4:Y:S08]  /*149a0*/  MUFU.EX2 R62, R62 ;  /* 0x0000003e003e7308 */ /* 0x000f300000000800 */
[----:B------:R-:W5:Y:S01]  /*149b0*/  MUFU.EX2 R65, R65 ;  /* 0x0000004100417308 */ /* 0x000f620000000800 */
[----:B-1----:R-:W-:Y:S01]  /*149c0*/  FADD.FTZ R5, R29, R5 ;  /* 0x000000051d057221 */ /* 0x002fe20000010000 */
[----:B------:R-:W-:-:S06]  /*149d0*/  FADD.FTZ R4, R61, R4 ;  /* 0x000000043d047221 */ /* 0x000fcc0000010000 */
[----:B------:R-:W1:Y:S08]  /*149e0*/  MUFU.EX2 R31, R63 ;  /* 0x0000003f001f7308 */ /* 0x000e700000000800 */
[----:B------:R-:W2:Y:S01]  /*149f0*/  MUFU.EX2 R68, R68 ;  /* 0x0000004400447308 */ /* 0x000ea20000000800 */
        /* <DEDUP_REMOVED lines=9> */
[----:B--2---:R-:W-:-:S06]  /*14a90*/  FADD.FTZ R4, R68, R4 ;  /* 0x0000000444047221 */ /* 0x004fcc0000010000 */
        /* <DEDUP_REMOVED lines=13> */
[----:B------:R-:W-:Y:S01]  /*14b70*/  MUFU.EX2 R32, R80 ;  /* 0x0000005000207308 */ /* 0x000fe20000000800 */
[----:B0-----:R-:W-:Y:S01]  /*14b80*/  FADD.FTZ R5, R71, R5 ;  /* 0x0000000547057221 */ /* 0x001fe20000010000 */
[----:B---3--:R-:W-:-:S06]  /*14b90*/  FADD.FTZ R4, R76, R4 ;  /* 0x000000044c047221 */ /* 0x008fcc0000010000 */
[----:B------:R-:W0:Y:S01]  /*14ba0*/  MUFU.EX2 R78, R78 ;  /* 0x0000004e004e7308 */ /* 0x000e220000000800 */
[----:B------:R-:W-:-:S07]  /*14bb0*/  F2FP.BF16.F32.PACK_AB R8, R41, R8 ;  /* 0x000000082908723e */ /* 0x000fce00000010ff */
[----:B------:R-:W2:Y:S01]  /*14bc0*/  MUFU.EX2 R81, R81 ;  /* 0x0000005100517308 */ /* 0x000ea20000000800 */
[----:B------:R-:W-:Y:S02]  /*14bd0*/  F2FP.BF16.F32.PACK_AB R9, R43, R9 ;  /* 0x000000092b09723e */ /* 0x000fe400000010ff */
[----:B------:R-:W-:Y:S02]  /*14be0*/  F2FP.BF16.F32.PACK_AB R10, R45, R10 ;  /* 0x0000000a2d0a723e */ /* 0x000fe400000010ff */
[----:B------:R-:W-:-:S03]  /*14bf0*/  F2FP.BF16.F32.PACK_AB R11, R47, R11 ;  /* 0x0000000b2f0b723e */ /* 0x000fc600000010ff */
[----:B------:R-:W-:Y:S01]  /*14c00*/  MUFU.EX2 R84, R84 ;  /* 0x0000005400547308 */ /* 0x000fe20000000800 */
[----:B------:R-:W-:Y:S01]  /*14c10*/  F2FP.BF16.F32.PACK_AB R24, R49, R24 ;  /* 0x000000183118723e */ /* 0x000fe200000010ff */
[----:B----4-:R-:W-:Y:S01]  /*14c20*/  FADD.FTZ R5, R74, R5 ;  /* 0x000000054a057221 */ /* 0x010fe20000010000 */
[----:B------:R-:W-:Y:S02]  /*14c30*/  F2FP.BF16.F32.PACK_AB R25, R51, R25 ;  /* 0x000000193319723e */ /* 0x000fe400000010ff */
[----:B------:R-:W-:-:S03]  /*14c40*/  F2FP.BF16.F32.PACK_AB R26, R53, R26 ;  /* 0x0000001a351a723e */ /* 0x000fc600000010ff */
[----:B------:R-:W3:Y:S01]  /*14c50*/  MUFU.EX2 R79, R79 ;  /* 0x0000004f004f7308 */ /* 0x000ee20000000800 */
[----:B------:R-:W-:Y:S01]  /*14c60*/  F2FP.BF16.F32.PACK_AB R27, R55, R27 ;  /* 0x0000001b371b723e */ /* 0x000fe200000010ff */
[----:B-----5:R-:W-:Y:S01]  /*14c70*/  FADD.FTZ R21, R77, R4 ;  /* 0x000000044d157221 */ /* 0x020fe20000010000 */
[----:B------:R-:W-:Y:S01]  /*14c80*/  STSM.16.M88.4 [R142], R8 ;  /* 0x000000088e007844 */ /* 0x000fe20000000200 */
[----:B-1----:R-:W-:-:S04]  /*14c90*/  FADD.FTZ R5, R75, R5 ;  /* 0x000000054b057221 */ /* 0x002fc80000010000 */
[----:B------:R-:W-:Y:S01]  /*14ca0*/  MUFU.EX2 R85, R85 ;  /* 0x0000005500557308 */ /* 0x000fe20000000800 */
[----:B------:R1:W-:Y:S07]  /*14cb0*/  STSM.16.M88.4 [R141], R24 ;  /* 0x000000188d007844 */ /* 0x0003ee0000000200 */
[----:B------:R-:W4:Y:S01]  /*14cc0*/  MUFU.EX2 R33, R82 ;  /* 0x0000005200217308 */ /* 0x000f220000000800 */
[----:B0-----:R-:W-:-:S07]  /*14cd0*/  FADD.FTZ R4, R78, R5 ;  /* 0x000000054e047221 */ /* 0x001fce0000010000 */
[----:B------:R-:W0:Y:S01]  /*14ce0*/  MUFU.EX2 R83, R83 ;  /* 0x0000005300537308 */ /* 0x000e220000000800 */
[----:B-1----:R-:W-:-:S07]  /*14cf0*/  FADD.FTZ R26, R32, R21 ;  /* 0x00000015201a7221 */ /* 0x002fce0000010000 */
[----:B------:R-:W-:Y:S08]  /*14d00*/  MUFU.EX2 R86, R86 ;  /* 0x0000005600567308 */ /* 0x000ff00000000800 */
[----:B------:R-:W1:Y:S01]  /*14d10*/  MUFU.EX2 R87, R87 ;  /* 0x0000005700577308 */ /* 0x000e620000000800 */
[----:B--2---:R-:W-:Y:S01]  /*14d20*/  FADD.FTZ R5, R81, R26 ;  /* 0x0000001a51057221 */ /* 0x004fe20000010000 */
[----:B---3--:R-:W-:Y:S01]  /*14d30*/  FADD.FTZ R4, R79, R4 ;  /* 0x000000044f047221 */ /* 0x008fe20000010000 */
[----:B------:R-:W-:-:S02]  /*14d40*/  F2FP.BF16.F32.PACK_AB R28, R57, R28 ;  /* 0x0000001c391c723e */ /* 0x000fc400000010ff */
[----:B------:R-:W-:Y:S01]  /*14d50*/  FADD.FTZ R34, R84, R5 ;  /* 0x0000000554227221 */ /* 0x000fe20000010000 */
[----:B------:R-:W-:Y:S02]  /*14d60*/  F2FP.BF16.F32.PACK_AB R29, R59, R29 ;  /* 0x0000001d3b1d723e */ /* 0x000fe400000010ff */
[----:B------:R-:W-:Y:S02]  /*14d70*/  F2FP.BF16.F32.PACK_AB R30, R61, R60 ;  /* 0x0000003c3d1e723e */ /* 0x000fe400000010ff */
[----:B------:R-:W-:Y:S01]  /*14d80*/  F2FP.BF16.F32.PACK_AB R31, R31, R62 ;  /* 0x0000003e1f1f723e */ /* 0x000fe200000010ff */
[----:B----4-:R-:W-:Y:S01]  /*14d90*/  FADD.FTZ R4, R33, R4 ;  /* 0x0000000421047221 */ /* 0x010fe20000010000 */
[----:B------:R-:W-:Y:S01]  /*14da0*/  F2FP.BF16.F32.PACK_AB R8, R65, R64 ;  /* 0x000000404108723e */ /* 0x000fe200000010ff */
[----:B------:R-:W-:Y:S01]  /*14db0*/  FADD.FTZ R5, R85, R34 ;  /* 0x0000002255057221 */ /* 0x000fe20000010000 */
        /* <DEDUP_REMOVED lines=8> */
[----:B0-----:R-:W-:Y:S02]  /*14e40*/  F2FP.BF16.F32.PACK_AB R33, R83, R33 ;  /* 0x000000215321723e */ /* 0x001fe400000010ff */
[----:B------:R-:W-:Y:S02]  /*14e50*/  F2FP.BF16.F32.PACK_AB R34, R85, R84 ;  /* 0x000000545522723e */ /* 0x000fe400000010ff */
[----:B-1----:R-:W-:Y:S01]  /*14e60*/  F2FP.BF16.F32.PACK_AB R35, R87, R86 ;  /* 0x000000565723723e */ /* 0x002fe200000010ff */
[----:B------:R-:W-:Y:S04]  /*14e70*/  STSM.16.M88.4 [R140+0x27800], R28 ;  /* 0x0278001c8c007844 */ /* 0x000fe80000000200 */
[----:B------:R0:W-:Y:S04]  /*14e80*/  STSM.16.M88.4 [R36], R8 ;  /* 0x0000000824007844 */ /* 0x0001e80000000200 */
[----:B------:R1:W-:Y:S04]  /*14e90*/  STSM.16.M88.4 [R142+0x6000], R24 ;  /* 0x006000188e007844 */ /* 0x0003e80000000200 */
[----:B------:R1:W-:Y:S01]  /*14ea0*/  STSM.16.M88.4 [R141+0x6000], R32 ;  /* 0x006000208d007844 */ /* 0x0003e20000000200 */
[----:B------:R-:W-:Y:S01]  /*14eb0*/  @!PT LDS RZ, [RZ] ;  /* 0x00000000fffff984 */ /* 0x000fe20000000800 */
[----:B------:R-:W-:Y:S01]  /*14ec0*/  @!PT LDS RZ, [RZ] ;  /* 0x00000000fffff984 */ /* 0x000fe20000000800 */
[----:B------:R-:W-:Y:S01]  /*14ed0*/  @!PT LDS RZ, [RZ] ;  /* 0x00000000fffff984 */ /* 0x000fe20000000800 */
[----:B------:R-:W-:Y:S01]  /*14ee0*/  @!PT LDS RZ, [RZ] ;  /* 0x00000000fffff984 */ /* 0x000fe20000000800 */
[----:B------:R2:W-:Y:S06]  /*14ef0*/  MEMBAR.ALL.CTA ;  /* 0x0000000000007992 */ /* 0x0005ec0000008000 */
[----:B--2---:R-:W2:Y:S01]  /*14f00*/  FENCE.VIEW.ASYNC.S ;  /* 0x00000000000073c6 */ /* 0x004ea20000000000 */
[----:B------:R-:W-:Y:S01]  /*14f10*/  ISETP.GT.AND P2, PT, R3, R143, PT ;  /* 0x0000008f0300720c */ /* 0x000fe20003f44270 */
[----:B------:R-:W-:Y:S01]  /*14f20*/  FADD.FTZ R21, R83, R4 ;  /* 0x0000000453157221 */ /* 0x000fe20000010000 */
[----:B------:R-:W-:-:S03]  /*14f30*/  FMUL.FTZ R90, R90, R7 ;  /* 0x000000075a5a7220 */ /* 0x000fc60000410000 */
        /* <DEDUP_REMOVED lines=49> */
[----:B------:R-:W-:-:S02]  /*15250*/  VIADD R3, R3, 0xffffffff ;  /* 0xffffffff03037836 */ /* 0x000fc40000000000 */
[----:B0-----:R-:W-:Y:S02]  /*15260*/  IMAD.MOV.U32 R10, RZ, RZ, R19 ;  /* 0x000000ffff0a7224 */ /* 0x001fe400078e0013 */
[----:B------:R-:W-:Y:S02]  /*15270*/  IMAD.MOV.U32 R9, RZ, RZ, R16 ;  /* 0x000000ffff097224 */ /* 0x000fe400078e0010 */
[----:B------:R-:W-:Y:S02]  /*15280*/  IMAD.MOV.U32 R7, RZ, RZ, R6 ;  /* 0x000000ffff077224 */ /* 0x000fe400078e0006 */
[----:B------:R-:W-:Y:S01]  /*15290*/  IMAD.MOV.U32 R8, RZ, RZ, R0 ;  /* 0x000000ffff087224 */ /* 0x000fe200078e0000 */
[----:B--2---:R-:W-:Y:S01]  /*152a0*/  NOP ;  /* 0x0000000000007918 */ /* 0x004fe20000000000 */
[----:B-1----:R-:W-:Y:S05]  /*152b0*/  @P2 BRA `(.L_x_10905) ;  /* 0xffffffdc00202947 */ /* 0x002fea000383ffff */
.L_x_10895:
[----:B------:R-:W2:Y:S02]  /*152c0*/  LDL R7, [R1+0x48] ;  /* 0x0000480001077983 */ /* 0x000ea40000100800 */
[----:B--2---:R-:W-:-:S13]  /*152d0*/  ISETP.GE.AND P2, PT, R3, R7, PT ;  /* 0x000000070300720c */ /* 0x004fda0003f46270 */
[----:B------:R-:W-:Y:S05]  /*152e0*/  @!P2 BRA `(.L_x_10906) ;  /* 0x000000340004a947 */ /* 0x000fea0003800000 */
[----:B------:R-:W-:Y:S02]  /*152f0*/  IMAD.MOV.U32 R7, RZ, RZ, R6 ;  /* 0x000000ffff077224 */ /* 0x000fe400078e0006 */
[----:B------:R-:W-:Y:S02]  /*15300*/  IMAD.MOV.U32 R8, RZ, RZ, R0 ;  /* 0x000000ffff087224 */ /* 0x000fe400078e0000 */
[----:B------:R-:W-:Y:S02]  /*15310*/  IMAD.MOV.U32 R10, RZ, RZ, R19 ;  /* 0x000000ffff0a7224 */ /* 0x000fe400078e0013 */
[----:B------:R-:W-:-:S07]  /*15320*/  IMAD.MOV.U32 R9, RZ, RZ, R16 ;  /* 0x000000ffff097224 */ /* 0x000fce00078e0010 */
.L_x_10924:
        /* <DEDUP_REMOVED lines=10> */
.L_x_10908:
[----:B------:R-:W-:Y:S01]  /*153d0*/  IMAD R0, R16, 0x8, R2 ;  /* 0x0000000810007824 */ /* 0x000fe200078e0202 */
[----:B------:R-:W-:-:S04]  /*153e0*/  SHF.L.U32 R11, R19, 0x1f, RZ ;  /* 0x0000001f130b7819 */ /* 0x000fc800000006ff */
[----:B------:R0:W1:Y:S01]  /*153f0*/  SYNCS.PHASECHK.TRANS64.TRYWAIT P3, [R0+URZ+0x2d830], R11 ;  /* 0x02d8300b000075a7 */ /* 0x000062000806017f */
[----:B------:R-:W-:Y:S05]  /*15400*/  @!P0 BRA `(.L_x_10909) ;  /* 0x0000000000048947 */ /* 0x000fea0003800000 */
[----:B------:R-:W-:Y:S01]  /*15410*/  BPT.TRAP 0x1 ;  /* 0x000000040000795c */ /* 0x000fe20000300000 */
.L_x_10909:
[----:B------:R-:W-:Y:S04]  /*15420*/  BSSY B0, `(.L_x_10907) ;  /* 0x0000004000007945 */ /* 0x000fe80003800000 */
[----:B-1----:R-:W-:Y:S05]  /*15430*/  @P3 BRA `(.L_x_10910) ;  /* 0x0000000000083947 */ /* 0x002fea0003800000 */
[----:B------:R-:W1:Y:S02]  /*15440*/  SYNCS.PHASECHK.TRANS64.TRYWAIT P3, [R0+URZ+0x2d830], R11 ;  /* 0x02d8300b000075a7 */ /* 0x000e64000806017f */
[----:B-1----:R-:W-:Y:S05]  /*15450*/  @!P3 BRA `(.L_x_10911) ;  /* 0x00000100009cb947 */ /* 0x002fea0003800000 */
.L_x_10910:
[----:B------:R-:W-:Y:S05]  /*15460*/  BSYNC B0 ;  /* 0x0000000000007941 */ /* 0x000fea0003800000 */
.L_x_10907:
        /* <DEDUP_REMOVED lines=61> */
.L_x_10913:
[----:B------:R-:W-:Y:S01]  /*15840*/  SHF.L.U32 R0, R10, 0x1f, RZ ;  /* 0x0000001f0a007819 */ /* 0x000fe200000006ff */
[----:B------:R-:W-:-:S04]  /*15850*/  IMAD R6, R9, 0x8, R2 ;  /* 0x0000000809067824 */ /* 0x000fc800078e0202 */
[----:B------:R0:W1:Y:S01]  /*15860*/  SYNCS.PHASECHK.TRANS64.TRYWAIT P2, [R6+URZ+0x2d850], R0 ;  /* 0x02d85000060075a7 */ /* 0x000062000804017f */
[----:B------:R-:W-:Y:S05]  /*15870*/  @!P0 BRA `(.L_x_10914) ;  /* 0x0000000000048947 */ /* 0x000fea0003800000 */
[----:B------:R-:W-:Y:S01]  /*15880*/  BPT.TRAP 0x1 ;  /* 0x000000040000795c */ /* 0x000fe20000300000 */
.L_x_10914:
[----:B-1----:R-:W-:Y:S05]  /*15890*/  @P2 BRA `(.L_x_10912) ;  /* 0x0000000000082947 */ /* 0x002fea0003800000 */
[----:B------:R-:W1:Y:S02]  /*158a0*/  SYNCS.PHASECHK.TRANS64.TRYWAIT P2, [R6+URZ+0x2d850], R0 ;  /* 0x02d85000060075a7 */ /* 0x000e64000804017f */
[----:B-1----:R-:W-:Y:S05]  /*158b0*/  @!P2 BRA `(.L_x_10915) ;  /* 0x000000fc0098a947 */ /* 0x002fea0003800000 */
.L_x_10912:
[----:B------:R-:W2:Y:S01]  /*158c0*/  LDL R143, [R1+0x1c] ;  /* 0x00001c00018f7983 */ /* 0x000ea20000100800 */
[----:B------:R-:W3:Y:S03]  /*158d0*/  @P5 LDC R10, c[0x0][0x44c] ;  /* 0x00011300ff0a5b82 */ /* 0x000ee60000000800 */
[----:B------:R-:W2:Y:S05]  /*158e0*/  LDL R20, [R1+0x44] ;  /* 0x0000440001147983 */ /* 0x000eaa0000100800 */
[----:B01----:R-:W0:Y:S01]  /*158f0*/  @P5 LDC R6, c[0x0][0x450] ;  /* 0x00011400ff065b82 */ /* 0x003e220000000800 */
[----:B------:R-:W-:Y:S05]  /*15900*/  WARPSYNC.ALL ;  /* 0x0000000000007948 */ /* 0x000fea0003800000 */
[----:B--2---:R-:W-:-:S02]  /*15910*/  IMAD.IADD R0, R20, 0x1, R143 ;  /* 0x0000000114007824 */ /* 0x004fc400078e028f */
[----:B------:R-:W2:Y:S01]  /*15920*/  LDL R143, [R1+0x3c] ;  /* 0x00003c00018f7983 */ /* 0x000ea20000100800 */
[----:B------:R-:W-:Y:S01]  /*15930*/  IMAD.MOV.U32 R11, RZ, RZ, -0x7fffffe0 ;  /* 0x80000020ff0b7424 */ /* 0x000fe200078e00ff */
[----:B------:R-:W-:Y:S01]  /*15940*/  WARPGROUP.ARRIVE ;  /* 0x00000000000079c5 */ /* 0x000fe20000000000 */
[----:B---3--:R-:W-:-:S03]  /*15950*/  @P5 IMAD.HI.U32 R10, R0, R10, RZ ;  /* 0x0000000a000a5227 */ /* 0x008fc600078e00ff */
[C---:B------:R-:W-:Y:S01]  /*15960*/  R2UR UR11, R11.reuse ;  /* 0x000000000b0b72ca */ /* 0x040fe200000e0000 */
[----:B------:R-:W-:Y:S01]  /*15970*/  IMAD.MOV.U32 R21, RZ, RZ, -0x7fffffe0 ;  /* 0x80000020ff157424 */ /* 0x000fe200078e00ff */
[----:B0-----:R-:W-:Y:S01]  /*15980*/  @P5 SHF.R.U32.HI R0, RZ, R6, R10 ;  /* 0x00000006ff005219 */ /* 0x001fe2000001160a */
[----:B------:R-:W-:Y:S01]  /*15990*/  VIADD R6, R2, 0x400 ;  /* 0x0000040002067836 */ /* 0x000fe20000000000 */
[----:B------:R-:W-:Y:S01]  /*159a0*/  R2UR UR47, R11 ;  /* 0x000000000b2f72ca */ /* 0x000fe200000e0000 */
[----:B------:R-:W-:Y:S01]  /*159b0*/  IMAD.MOV.U32 R11, RZ, RZ, 0x40000040 ;  /* 0x40000040ff0b7424 */ /* 0x000fe200078e00ff */
[----:B------:R-:W-:Y:S01]  /*159c0*/  R2UR UR15, R21 ;  /* 0x00000000150f72ca */ /* 0x000fe200000e0000 */
[----:B------:R-:W0:Y:S01]  /*159d0*/  SHFL.IDX PT, R145, R0, RZ, 0x1c1f ;  /* 0x001c1fff00917589 */ /* 0x000e2200000e0000 */
[----:B------:R-:W-:Y:S01]  /*159e0*/  SHF.R.U32.HI R6, RZ, 0x4, R6 ;  /* 0x00000004ff067819 */ /* 0x000fe20000011606 */
[----:B------:R-:W-:Y:S01]  /*159f0*/  IMAD.SHL.U32 R144, R3, 0x80, RZ ;  /* 0x0000008003907824 */ /* 0x000fe200078e00ff */
[----:B------:R-:W-:Y:S01]  /*15a00*/  R2UR UR9, R11 ;  /* 0x000000000b0972ca */ /* 0x000fe200000e0000 */
[----:B------:R-:W-:Y:S01]  /*15a10*/  IMAD.MOV.U32 R11, RZ, RZ, 0x40000040 ;  /* 0x40000040ff0b7424 */ /* 0x000fe200078e00ff */
[----:B------:R-:W-:-:S02]  /*15a20*/  LOP3.LUT R6, R6, 0x3fff, RZ, 0xc0, !PT ;  /* 0x00003fff06067812 */ /* 0x000fc400078ec0ff */
[C---:B------:R-:W-:Y:S02]  /*15a30*/  R2UR UR19, R21.reuse ;  /* 0x00000000151372ca */ /* 0x040fe400000e0000 */
[----:B------:R-:W-:Y:S02]  /*15a40*/  LOP3.LUT R6, R6, 0x2000000, RZ, 0xfc, !PT ;  /* 0x0200000006067812 */ /* 0x000fe400078efcff */
[C---:B------:R-:W-:Y:S02]  /*15a50*/  R2UR UR23, R21.reuse ;  /* 0x00000000151772ca */ /* 0x040fe400000e0000 */
[----:B------:R-:W-:Y:S01]  /*15a60*/  R2UR UR27, R21 ;  /* 0x00000000151b72ca */ /* 0x000fe200000e0000 */
[----:B------:R-:W-:Y:S01]  /*15a70*/  IMAD R10, R9, 0x600, R6 ;  /* 0x00000600090a7824 */ /* 0x000fe200078e0206 */
[C---:B------:R-:W-:Y:S02]  /*15a80*/  R2UR UR31, R21.reuse ;  /* 0x00000000151f72ca */ /* 0x040fe400000e0000 */
[----:B------:R-:W-:Y:S01]  /*15a90*/  R2UR UR35, R21 ;  /* 0x00000000152372ca */ /* 0x000fe200000e0000 */
[C---:B------:R-:W-:Y:S01]  /*15aa0*/  VIADD R20, R10.reuse, 0x40 ;  /* 0x000000400a147836 */ /* 0x040fe20000000000 */
[----:B------:R-:W-:Y:S01]  /*15ab0*/  R2UR UR10, R10 ;  /* 0x000000000a0a72ca */ /* 0x000fe200000e0000 */
[----:B------:R-:W-:Y:S01]  /*15ac0*/  IMAD.MOV.U32 R21, RZ, RZ, 0x40000040 ;  /* 0x40000040ff157424 */ /* 0x000fe200078e00ff */
[----:B------:R-:W-:-:S02]  /*15ad0*/  R2UR UR45, R11 ;  /* 0x000000000b2d72ca */ /* 0x000fc400000e0000 */
        /* <DEDUP_REMOVED lines=19> */
[----:B------:R-:W-:Y:S02]  /*15c10*/  VIADD R10, R10, 0x1c0 ;  /* 0x000001c00a0a7836 */ /* 0x000fe40000000000 */
[----:B------:R-:W-:Y:S01]  /*15c20*/  IMAD.MOV.U32 R21, RZ, RZ, 0x40000040 ;  /* 0x40000040ff157424 */ /* 0x000fe200078e00ff */
[----:B------:R-:W-:Y:S02]  /*15c30*/  R2UR UR34, R20 ;  /* 0x00000000142272ca */ /* 0x000fe400000e0000 */
[----:B------:R-:W-:Y:S02]  /*15c40*/  R2UR UR46, R10 ;  /* 0x000000000a2e72ca */ /* 0x000fe400000e0000 */
[----:B------:R-:W-:-:S02]  /*15c50*/  R2UR UR33, R21 ;  /* 0x00000000152172ca */ /* 0x000fc400000e0000 */
[----:B------:R-:W-:-:S04]  /*15c60*/  IADD3 R21, -R137, 0x1, -R144 ;  /* 0x0000000189157810 */ /* 0x000fc80007ffe990 */
[----:B------:R-:W-:Y:S02]  /*15c70*/  IADD3 R21, -R138, R21, R139 ;  /* 0x000000158a157210 */ /* 0x000fe40007ffe18b */
[----:B--2---:R-:W-:Y:S02]  /*15c80*/  LOP3.LUT R10, R143, 0x10000, RZ, 0xfc, !PT ;  /* 0x000100008f0a7812 */ /* 0x004fe400078efcff */
[----:B------:R-:W1:Y:S02]  /*15c90*/  S2R R143, SR_TID.X ;  /* 0x00000000008f7919 */ /* 0x000e640000002100 */
[C---:B------:R-:W-:Y:S01]  /*15ca0*/  R2UR UR8, R10.reuse ;  /* 0x000000000a0872ca */ /* 0x040fe200000e0000 */
[----:B------:R-:W-:-:S05]  /*15cb0*/  VIADD R20, R10, 0x2 ;  /* 0x000000020a147836 */ /* 0x000fca0000000000 */
[----:B------:R-:W-:Y:S01]  /*15cc0*/  R2UR UR12, R20 ;  /* 0x00000000140c72ca */ /* 0x000fe200000e0000 */
[----:B------:R-:W-:-:S05]  /*15cd0*/  VIADD R20, R10, 0x4 ;  /* 0x000000040a147836 */ /* 0x000fca0000000000 */
[----:B------:R-:W-:Y:S01]  /*15ce0*/  R2UR UR16, R20 ;  /* 0x00000000141072ca */ /* 0x000fe200000e0000 */
[----:B------:R-:W-:Y:S01]  /*15cf0*/  HGMMA.64x96x16.F32.BF16 R88, gdesc[UR8].tnspB, R88, gsb0 ;  /* 0x41600000085879f0 */ /* 0x000fe20008001858 */
[----:B------:R-:W-:Y:S01]  /*15d00*/  VIADD R20, R10, 0x6 ;  /* 0x000000060a147836 */ /* 0x000fe20000000000 */
[----:B------:R-:W-:-:S04]  /*15d10*/  ULOP3.LUT UR8, URZ, UR49, URZ, 0x33, !UPT ;  /* 0x000000313f087292 */ /* 0x000fc8000f8e333f */
[----:B------:R-:W-:Y:S01]  /*15d20*/  R2UR UR20, R20 ;  /* 0x00000000141472ca */ /* 0x000fe200000e0000 */
[----:B------:R-:W-:-:S05]  /*15d30*/  VIADD R20, R10, 0x600 ;  /* 0x000006000a147836 */ /* 0x000fca0000000000 */
[----:B------:R-:W-:Y:S01]  /*15d40*/  R2UR UR24, R20 ;  /* 0x00000000141872ca */ /* 0x000fe200000e0000 */
[----:B------:R-:W-:Y:S01]  /*15d50*/  VIADD R20, R10, 0x602 ;  /* 0x000006020a147836 */ /* 0x000fe20000000000 */
[----:B-1----:R-:W-:-:S04]  /*15d60*/  SHF.R.U32.HI R6, RZ, 0x7, R143 ;  /* 0x00000007ff067819 */ /* 0x002fc8000001168f */
[----:B------:R-:W-:Y:S01]  /*15d70*/  R2UR UR28, R20 ;  /* 0x00000000141c72ca */ /* 0x000fe200000e0000 */
[C---:B------:R-:W-:Y:S01]  /*15d80*/  VIADD R20, R10.reuse, 0x604 ;  /* 0x000006040a147836 */ /* 0x040fe20000000000 */
[----:B------:R-:W-:Y:S01]  /*15d90*/  ISETP.GE.U32.AND P2, PT, R143, 0x180, PT ;  /* 0x000001808f00780c */ /* 0x000fe20003f46070 */
[----:B------:R-:W-:Y:S02]  /*15da0*/  VIADD R10, R10, 0x606 ;  /* 0x000006060a0a7836 */ /* 0x000fe40000000000 */
[----:B------:R-:W-:Y:S01]  /*15db0*/  VIADD R6, R6, 0x9 ;  /* 0x0000000906067836 */ /* 0x000fe20000000000 */
[----:B------:R-:W-:Y:S01]  /*15dc0*/  R2UR UR32, R20 ;  /* 0x00000000142072ca */ /* 0x000fe200000e0000 */
[C---:B------:R-:W-:Y:S01]  /*15dd0*/  VIADD R143, R21.reuse, UR48 ;  /* 0x00000030158f7c36 */ /* 0x040fe20008000000 */
[----:B------:R-:W-:Y:S01]  /*15de0*/  R2UR UR44, R10 ;  /* 0x000000000a2c72ca */ /* 0x000fe200000e0000 */
[----:B------:R-:W-:Y:S01]  /*15df0*/  @!P1 IMAD R10, R16, 0x8, R2 ;  /* 0x00000008100a9824 */ /* 0x000fe200078e0202 */
[----:B------:R-:W-:Y:S01]  /*15e00*/  SEL R6, R6, 0x9, !P2 ;  /* 0x0000000906067807 */ /* 0x000fe20005000000 */
[----:B------:R-:W-:-:S02]  /*15e10*/  VIADD R21, R21, UR8 ;  /* 0x0000000815157c36 */ /* 0x000fc40008000000 */
[----:B------:R-:W-:Y:S02]  /*15e20*/  @!P1 VIADD R10, R10, 0x2d840 ;  /* 0x0002d8400a0a9836 */ /* 0x000fe40000000000 */
[----:B0-----:R-:W-:-:S03]  /*15e30*/  IMAD.IADD R20, R145, 0x1, R143 ;  /* 0x0000000191147824 */ /* 0x001fc600078e028f */
[----:B------:R-:W-:Y:S01]  /*15e40*/  @!P1 PRMT R10, RZ, 0x654, R10 ;  /* 0x00000654ff0a9816 */ /* 0x000fe2000000000a */
        /* <DEDUP_REMOVED lines=24> */
[----:B0-----:R-:W-:Y:S01]  /*15fd0*/  IMAD.IADD R6, R145, 0x1, R21 ;  /* 0x0000000191067824 */ /* 0x001fe200078e0215 */
        /* <DEDUP_REMOVED lines=13> */
.L_x_10918:
[----:B------:R-:W-:-:S05]  /*160b0*/  IMAD.U32 R154, RZ, RZ, UR5 ;  /* 0x00000005ff9a7e24 */ /* 0x000fca000f8e00ff */
[----:B------:R-:W-:-:S13]  /*160c0*/  ISETP.NE.AND P2, PT, R154, 0x1, PT ;  /* 0x000000019a00780c */ /* 0x000fda0003f45270 */
[----:B------:R-:W0:Y:S02]  /*160d0*/  @P2 LDC.64 R10, c[0x0][0x9e8] ;  /* 0x00027a00ff0a2b82 */ /* 0x000e240000000a00 */
[----:B0-----:R-:W-:-:S05]  /*160e0*/  @P2 IMAD.HI.U32 R10, R145, R10, RZ ;  /* 0x0000000a910a2227 */ /* 0x001fca00078e00ff */
[----:B------:R-:W-:-:S07]  /*160f0*/  @P2 SHF.R.U32.HI R145, RZ, R11, R10 ;  /* 0x0000000bff912219 */ /* 0x000fce000001160a */
.L_x_10919:
[----:B------:R-:W-:Y:S05]  /*16100*/  BSYNC B0 ;  /* 0x0000000000007941 */ /* 0x000fea0003800000 */
.L_x_10917:
[----:B------:R-:W-:-:S04]  /*16110*/  IMAD R145, R145, R154, -R144 ;  /* 0x0000009a91917224 */ /* 0x000fc800078e0a90 */
[----:B------:R-:W-:-:S05]  /*16120*/  IMAD.IADD R145, R145, 0x1, -R137 ;  /* 0x0000000191917824 */ /* 0x000fca00078e0a89 */
[----:B------:R-:W-:Y:S02]  /*16130*/  VIMNMX R6, R6, R145, !PT ;  /* 0x0000009106067248 */ /* 0x000fe40007fe0100 */
[----:B------:R-:W-:-:S07]  /*16140*/  VIADDMNMX R20, R145, R154, R20, PT ;  /* 0x0000009a91147246 */ /* 0x000fce0003800114 */
.L_x_10916:
        /* <DEDUP_REMOVED lines=113> */
.L_x_10922:
[----:B------:R-:W-:-:S05]  /*16860*/  IMAD.U32 R6, RZ, RZ, UR5 ;  /* 0x00000005ff067e24 */ /* 0x000fca000f8e00ff */
[----:B------:R-:W-:-:S13]  /*16870*/  ISETP.NE.AND P2, PT, R6, 0x1, PT ;  /* 0x000000010600780c */ /* 0x000fda0003f45270 */
[----:B------:R-:W0:Y:S02]  /*16880*/  @P2 LDC.64 R10, c[0x0][0x9e8] ;  /* 0x00027a00ff0a2b82 */ /* 0x000e240000000a00 */
[----:B0-----:R-:W-:-:S05]  /*16890*/  @P2 IMAD.HI.U32 R10, R0, R10, RZ ;  /* 0x0000000a000a2227 */ /* 0x001fca00078e00ff */
[----:B------:R-:W-:-:S07]  /*168a0*/  @P2 SHF.R.U32.HI R0, RZ, R11, R10 ;  /* 0x0000000bff002219 */ /* 0x000fce000001160a */
.L_x_10923:
[----:B------:R-:W-:Y:S05]  /*168b0*/  BSYNC B0 ;  /* 0x0000000000007941 */ /* 0x000fea0003800000 */
.L_x_10921:
[----:B------:R-:W-:-:S04]  /*168c0*/  IMAD R0, R0, R6, -R144 ;  /* 0x0000000600007224 */ /* 0x000fc800078e0a90 */
[----:B------:R-:W-:-:S05]  /*168d0*/  IMAD.IADD R0, R0, 0x1, -R137 ;  /* 0x0000000100007824 */ /* 0x000fca00078e0a89 */
[----:B------:R-:W-:Y:S02]  /*168e0*/  VIMNMX R21, R21, R0, !PT ;  /* 0x0000000015157248 */ /* 0x000fe40007fe0100 */
[----:B------:R-:W-:-:S07]  /*168f0*/  VIADDMNMX R143, R0, R6, R143, PT ;  /* 0x00000006008f7246 */ /* 0x000fce000380018f */
.L_x_10920:
[----:B------:R-:W-:Y:S01]  /*16900*/  @!P1 IMAD R0, R9, 0x8, R2 ;  /* 0x0000000809009824 */ /* 0x000fe200078e0202 */
        /* <DEDUP_REMOVED lines=47> */
[----:B------:R-:W-:Y:S01]  /*16c00*/  ISETP.GT.AND P2, PT, R21, 0x1, P3 ;  /* 0x000000011500780c */ /* 0x000fe20001f44270 */
[----:B------:R-:W-:Y:S02]  /*16c10*/  MUFU.EX2 R20, R8 ;  /* 0x0000000800147308 */ /* 0x000fe40000000800 */
        /* <DEDUP_REMOVED lines=46> */
[----:B------:R-:W0:Y:S01]  /*16f00*/  MUFU.EX2 R24, R24 ;  /* 0x0000001800187308 */ /* 0x000e220000000800 */
[----:B------:R-:W-:-:S04]  /*16f10*/  ISETP.GT.AND P2, PT, R21, 0x18, P3 ;  /* 0x000000181500780c */ /* 0x000fc80001f44270 */
[----:B------:R-:W-:-:S03]  /*16f20*/  ISETP.LT.OR P2, PT, R143, 0x19, P2 ;  /* 0x000000198f00780c */ /* 0x000fc60001741670 */
[----:B------:R-:W1:Y:S01]  /*16f30*/  MUFU.EX2 R8, R25 ;  /* 0x0000001900087308 */ /* 0x000e620000000800 */
[----:B------:R-:W-:Y:S02]  /*16f40*/  FSEL R38, R38, -INF , !P2 ;  /* 0xff80000026267808 */ /* 0x000fe40005000000 */
[----:B------:R-:W-:-:S04]  /*16f50*/  ISETP.GT.AND P2, PT, R21, 0x19, P3 ;  /* 0x000000191500780c */ /* 0x000fc80001f44270 */
[----:B------:R-:W-:Y:S01]  /*16f60*/  ISETP.LT.OR P2, PT, R143, 0x1a, P2 ;  /* 0x0000001a8f00780c */ /* 0x000fe20001741670 */
[----:B------:R-:W3:Y:S01]  /*16f70*/  MUFU.EX2 R10, R28 ;  /* 0x0000001c000a7308 */ /* 0x000ee20000000800 */
[----:B0-----:R-:W-:Y:S02]  /*16f80*/  FFMA.FTZ R5, R20, R5, R24 ;  /* 0x0000000514057223 */ /* 0x001fe40000010018 */
[----:B------:R-:W-:Y:S02]  /*16f90*/  FSEL R39, R39, -INF , !P2 ;  /* 0xff80000027277808 */ /* 0x000fe40005000000 */
[----:B------:R-:W-:-:S03]  /*16fa0*/  ISETP.GT.AND P2, PT, R21, 0x20, P3 ;  /* 0x000000201500780c */ /* 0x000fc60001f44270 */
[----:B------:R-:W0:Y:S01]  /*16fb0*/  MUFU.EX2 R29, R29 ;  /* 0x0000001d001d7308 */ /* 0x000e220000000800 */
[----:B------:R-:W-:Y:S01]  /*16fc0*/  ISETP.LT.OR P2, PT, R143, 0x21, P2 ;  /* 0x000000218f00780c */ /* 0x000fe20001741670 */
[C---:B-1----:R-:W-:Y:S01]  /*16fd0*/  FADD.FTZ R5, R8.reuse, R5 ;  /* 0x0000000508057221 */ /* 0x042fe20000010000 */
[----:B------:R-:W-:Y:S02]  /*16fe0*/  F2FP.BF16.F32.PACK_AB R8, R8, R24 ;  /* 0x000000180808723e */ /* 0x000fe400000010ff */
[----:B------:R-:W-:Y:S02]  /*16ff0*/  FSEL R42, R42, -INF , !P2 ;  /* 0xff8000002a2a7808 */ /* 0x000fe40005000000 */
[----:B------:R-:W-:Y:S01]  /*17000*/  ISETP.GT.AND P2, PT, R21, 0x21, P3 ;  /* 0x000000211500780c */ /* 0x000fe20001f44270 */
[----:B------:R-:W1:Y:S01]  /*17010*/  MUFU.EX2 R32, R32 ;  /* 0x0000002000207308 */ /* 0x000e620000000800 */
[----:B---3--:R-:W-:Y:S02]  /*17020*/  FADD.FTZ R5, R10, R5 ;  /* 0x000000050a057221 */ /* 0x008fe40000010000 */
[----:B------:R-:W-:-:S04]  /*17030*/  ISETP.LT.OR P2, PT, R143, 0x22, P2 ;  /* 0x000000228f00780c */ /* 0x000fc80001741670 */
[----:B------:R-:W-:Y:S01]  /*17040*/  FSEL R43, R43, -INF , !P2 ;  /* 0xff8000002b2b7808 */ /* 0x000fe20005000000 */
[----:B------:R-:W3:Y:S01]  /*17050*/  MUFU.EX2 R33, R33 ;  /* 0x0000002100217308 */ /* 0x000ee20000000800 */
[----:B------:R-:W-:Y:S01]  /*17060*/  ISETP.GT.AND P2, PT, R21, 0x28, P3 ;  /* 0x000000281500780c */ /* 0x000fe20001f44270 */
[C---:B0-----:R-:W-:Y:S01]  /*17070*/  FADD.FTZ R5, R29.reuse, R5 ;  /* 0x000000051d057221 */ /* 0x041fe20000010000 */
[----:B------:R-:W-:Y:S02]  /*17080*/  F2FP.BF16.F32.PACK_AB R10, R29, R10 ;  /* 0x0000000a1d0a723e */ /* 0x000fe400000010ff */
[----:B------:R-:W-:-:S03]  /*17090*/  ISETP.LT.OR P2, PT, R143, 0x29, P2 ;  /* 0x000000298f00780c */ /* 0x000fc60001741670 */
[----:B------:R-:W0:Y:S01]  /*170a0*/  MUFU.EX2 R36, R36 ;  /* 0x0000002400247308 */ /* 0x000e220000000800 */
[----:B------:R-:W-:Y:S01]  /*170b0*/  FSEL R46, R46, -INF , !P2 ;  /* 0xff8000002e2e7808 */ /* 0x000fe20005000000 */
[----:B-1----:R-:W-:Y:S01]  /*170c0*/  FADD.FTZ R5, R32, R5 ;  /* 0x0000000520057221 */ /* 0x002fe20000010000 */
[----:B------:R-:W-:-:S04]  /*170d0*/  ISETP.GT.AND P2, PT, R21, 0x29, P3 ;  /* 0x000000291500780c */ /* 0x000fc80001f44270 */
[----:B------:R-:W-:Y:S01]  /*170e0*/  ISETP.LT.OR P2, PT, R143, 0x2a, P2 ;  /* 0x0000002a8f00780c */ /* 0x000fe20001741670 */
[----:B------:R-:W1:Y:S01]  /*170f0*/  MUFU.EX2 R37, R37 ;  /* 0x0000002500257308 */ /* 0x000e620000000800 */
[C---:B---3--:R-:W-:Y:S01]  /*17100*/  FADD.FTZ R5, R33.reuse, R5 ;  /* 0x0000000521057221 */ /* 0x048fe20000010000 */
[----:B------:R-:W-:Y:S02]  /*17110*/  F2FP.BF16.F32.PACK_AB R32, R33, R32 ;  /* 0x000000202120723e */ /* 0x000fe400000010ff */
[----:B------:R-:W-:Y:S02]  /*17120*/  FSEL R47, R47, -INF , !P2 ;  /* 0xff8000002f2f7808 */ /* 0x000fe40005000000 */
[----:B------:R-:W-:Y:S02]  /*17130*/  ISETP.GT.AND P2, PT, R21, 0x30, P3 ;  /* 0x000000301500780c */ /* 0x000fe40001f44270 */
[----:B------:R-:W-:Y:S01]  /*17140*/  MUFU.EX2 R40, R40 ;  /* 0x0000002800287308 */ /* 0x000fe20000000800 */
[----:B0-----:R-:W-:Y:S01]  /*17150*/  FADD.FTZ R5, R36, R5 ;  /* 0x0000000524057221 */ /* 0x001fe20000010000 */
[----:B------:R-:W-:-:S04]  /*17160*/  ISETP.LT.OR P2, PT, R143, 0x31, P2 ;  /* 0x000000318f00780c */ /* 0x000fc80001741670 */
[----:B------:R-:W-:Y:S02]  /*17170*/  FSEL R50, R50, -INF , !P2 ;  /* 0xff80000032327808 */ /* 0x000fe40005000000 */
[----:B------:R-:W-:Y:S01]  /*17180*/  ISETP.GT.AND P2, PT, R21, 0x31, P3 ;  /* 0x000000311500780c */ /* 0x000fe20001f44270 */
[----:B------:R-:W-:Y:S01]  /*17190*/  MUFU.EX2 R41, R41 ;  /* 0x0000002900297308 */ /* 0x000fe20000000800 */
[----:B-1----:R-:W-:Y:S02]  /*171a0*/  FADD.FTZ R5, R37, R5 ;  /* 0x0000000525057221 */ /* 0x002fe40000010000 */
[----:B------:R-:W-:-:S04]  /*171b0*/  ISETP.LT.OR P2, PT, R143, 0x32, P2 ;  /* 0x000000328f00780c */ /* 0x000fc80001741670 */
[----:B------:R-:W-:Y:S01]  /*171c0*/  FSEL R51, R51, -INF , !P2 ;  /* 0xff80000033337808 */ /* 0x000fe20005000000 */
[----:B------:R-:W-:Y:S01]  /*171d0*/  MUFU.EX2 R44, R44 ;  /* 0x0000002c002c7308 */ /* 0x000fe20000000800 */
[----:B------:R-:W-:-:S04]  /*171e0*/  ISETP.GT.AND P2, PT, R21, 0x38, P3 ;  /* 0x000000381500780c */ /* 0x000fc80001f44270 */
[----:B------:R-:W-:-:S03]  /*171f0*/  ISETP.LT.OR P2, PT, R143, 0x39, P2 ;  /* 0x000000398f00780c */ /* 0x000fc60001741670 */
[----:B------:R-:W0:Y:S01]  /*17200*/  MUFU.EX2 R45, R45 ;  /* 0x0000002d002d7308 */ /* 0x000e220000000800 */
[----:B------:R-:W-:Y:S02]  /*17210*/  FSEL R54, R54, -INF , !P2 ;  /* 0xff80000036367808 */ /* 0x000fe40005000000 */
[----:B------:R-:W-:-:S04]  /*17220*/  ISETP.GT.AND P2, PT, R21, 0x39, P3 ;  /* 0x000000391500780c */ /* 0x000fc80001f44270 */
[----:B------:R-:W-:Y:S01]  /*17230*/  ISETP.LT.OR P2, PT, R143, 0x3a, P2 ;  /* 0x0000003a8f00780c */ /* 0x000fe20001741670 */
[----:B------:R-:W-:Y:S03]  /*17240*/  MUFU.EX2 R48, R48 ;  /* 0x0000003000307308 */ /* 0x000fe60000000800 */
[----:B------:R-:W-:Y:S02]  /*17250*/  FSEL R55, R55, -INF , !P2 ;  /* 0xff80000037377808 */ /* 0x000fe40005000000 */
[----:B------:R-:W-:-:S03]  /*17260*/  ISETP.GT.AND P2, PT, R21, 0x40, P3 ;  /* 0x000000401500780c */ /* 0x000fc60001f44270 */
[----:B------:R-:W-:Y:S01]  /*17270*/  MUFU.EX2 R49, R49 ;  /* 0x0000003100317308 */ /* 0x000fe20000000800 */
[----:B------:R-:W-:-:S04]  /*17280*/  ISETP.LT.OR P2, PT, R143, 0x41, P2 ;  /* 0x000000418f00780c */ /* 0x000fc80001741670 */
[----:B------:R-:W-:Y:S02]  /*17290*/  FSEL R58, R58, -INF , !P2 ;  /* 0xff8000003a3a7808 */ /* 0x000fe40005000000 */
[----:B------:R-:W-:Y:S01]  /*172a0*/  ISETP.GT.AND P2, PT, R21, 0x41, P3 ;  /* 0x000000411500780c */ /* 0x000fe20001f44270 */
[----:B------:R-:W-:Y:S03]  /*172b0*/  MUFU.EX2 R52, R52 ;  /* 0x0000003400347308 */ /* 0x000fe60000000800 */
[----:B------:R-:W-:-:S04]  /*172c0*/  ISETP.LT.OR P2, PT, R143, 0x42, P2 ;  /* 0x000000428f00780c */ /* 0x000fc80001741670 */
[----:B------:R-:W-:Y:S01]  /*172d0*/  FSEL R59, R59, -INF , !P2 ;  /* 0xff8000003b3b7808 */ /* 0x000fe20005000000 */
[----:B------:R-:W-:Y:S01]  /*172e0*/  MUFU.EX2 R53, R53 ;  /* 0x0000003500357308 */ /* 0x000fe20000000800 */
[----:B------:R-:W-:-:S04]  /*172f0*/  ISETP.GT.AND P2, PT, R21, 0x48, P3 ;  /* 0x000000481500780c */ /* 0x000fc80001f44270 */
[----:B------:R-:W-:-:S03]  /*17300*/  ISETP.LT.OR P2, PT, R143, 0x49, P2 ;  /* 0x000000498f00780c */ /* 0x000fc60001741670 */
[----:B------:R-:W-:Y:S01]  /*17310*/  MUFU.EX2 R56, R56 ;  /* 0x0000003800387308 */ /* 0x000fe20000000800 */
        /* <DEDUP_REMOVED lines=48> */
[----:B------:R-:W-:-:S04]  /*17620*/  ISETP.GT.AND P2, PT, R21, RZ, P3 ;  /* 0x000000ff1500720c */ /* 0x000fc80001f44270 */
[----:B------:R-:W-:-:S03]  /*17630*/  ISETP.LT.OR P2, PT, R143, 0x1, P2 ;  /* 0x000000018f00780c */ /* 0x000fc60001741670 */
[----:B------:R-:W-:Y:S01]  /*17640*/  MUFU.EX2 R85, R85 ;  /* 0x0000005500557308 */ /* 0x000fe20000000800 */
[----:B------:R-:W-:Y:S02]  /*17650*/  FSEL R26, R26, -INF , !P2 ;  /* 0xff8000001a1a7808 */ /* 0x000fe40005000000 */
        /* <DEDUP_REMOVED lines=38> */
[----:B------:R-:W1:Y:S02]  /*178c0*/  SHFL.BFLY PT, R9, R6, 0x2, 0x1f ;  /* 0x0c401f0006097f89 */ /* 0x000e6400000e0000 */
[----:B-1----:R-:W-:-:S05]  /*178d0*/  FMNMX.FTZ R6, R6, R9, !PT ;  /* 0x0000000906067209 */ /* 0x002fca0007810000 */
[----:B------:R-:W1:Y:S02]  /*178e0*/  SHFL.BFLY PT, R9, R6, 0x1, 0x1f ;  /* 0x0c201f0006097f89 */ /* 0x000e6400000e0000 */
[----:B-1----:R-:W-:-:S04]  /*178f0*/  FMNMX.FTZ R6, R6, R9, !PT ;  /* 0x0000000906067209 */ /* 0x002fc80007810000 */
        /* <DEDUP_REMOVED lines=30> */
[----:B0-----:R-:W-:-:S03]  /*17ae0*/  F2FP.BF16.F32.PACK_AB R42, R45, R44 ;  /* 0x0000002c2d2a723e */ /* 0x001fc600000010ff */
[----:B------:R-:W0:Y:S01]  /*17af0*/  MUFU.EX2 R27, R27 ;  /* 0x0000001b001b7308 */ /* 0x000e220000000800 */
[----:B-1----:R-:W-:-:S07]  /*17b00*/  F2FP.BF16.F32.PACK_AB R9, R25, R21 ;  /* 0x000000151909723e */ /* 0x002fce00000010ff */
[----:B------:R-:W-:Y:S08]  /*17b10*/  MUFU.EX2 R28, R28 ;  /* 0x0000001c001c7308 */ /* 0x000ff00000000800 */
[----:B------:R-:W-:Y:S01]  /*17b20*/  MUFU.EX2 R30, R30 ;  /* 0x0000001e001e7308 */ /* 0x000fe20000000800 */
[----:B0-----:R-:W-:-:S05]  /*17b30*/  F2FP.BF16.F32.PACK_AB R11, R27, R26 ;  /* 0x0000001a1b0b723e */ /* 0x001fca00000010ff */
        /* <DEDUP_REMOVED lines=8> */
[----:B------:R-:W-:-:S02]  /*17bc0*/  FADD.FTZ R10, -R10, R7 ;  /* 0x000000070a0a7221 */ /* 0x000fc40000010100 */
[----:B------:R-:W-:Y:S01]  /*17bd0*/  MUFU.EX2 R29, R29 ;  /* 0x0000001d001d7308 */ /* 0x000fe20000000800 */
[----:B------:R-:W-:Y:S01]  /*17be0*/  F2FP.BF16.F32.PACK_AB R34, R37, R36 ;  /* 0x000000242522723e */ /* 0x000fe200000010ff */
[----:B------:R-:W-:Y:S01]  /*17bf0*/  FMUL.FTZ R7, R10, UR39 ;  /* 0x000000270a077c20 */ /* 0x000fe20008410000 */
[----:B------:R-:W-:-:S05]  /*17c00*/  FFMA.FTZ R10, R50, UR39, -R24 ;  /* 0x00000027320a7c23 */ /* 0x000fca0008010818 */
[----:B------:R-:W-:Y:S08]  /*17c10*/  MUFU.EX2 R8, R8 ;  /* 0x0000000800087308 */ /* 0x000ff00000000800 */
        /* <DEDUP_REMOVED lines=15> */
[----:B------:R-:W-:Y:S01]  /*17d10*/  FADD.FTZ R27, R41, R27 ;  /* 0x0000001b291b7221 */ /* 0x000fe20000010000 */
[----:B------:R-:W-:Y:S02]  /*17d20*/  F2FP.BF16.F32.PACK_AB R41, R30, R28 ;  /* 0x0000001c1e29723e */ /* 0x000fe400000010ff */
[----:B-1----:R-:W-:Y:S01]  /*17d30*/  FADD.FTZ R26, R9, R26 ;  /* 0x0000001a091a7221 */ /* 0x002fe20000010000 */
[----:B------:R-:W-:Y:S02]  /*17d40*/  FADD.FTZ R27, R44, R27 ;  /* 0x0000001b2c1b7221 */ /* 0x000fe40000010000 */
[----:B------:R-:W1:Y:S01]  /*17d50*/  MUFU.EX2 R51, R51 ;  /* 0x0000003300337308 */ /* 0x000e620000000800 */
[----:B---3--:R-:W-:Y:S01]  /*17d60*/  FADD.FTZ R33, R35, R26 ;  /* 0x0000001a23217221 */ /* 0x008fe20000010000 */
[----:B------:R-:W-:Y:S01]  /*17d70*/  FADD.FTZ R26, R45, R27 ;  /* 0x0000001b2d1a7221 */ /* 0x000fe20000010000 */
[----:B0-----:R-:W-:-:S02]  /*17d80*/  F2FP.BF16.F32.PACK_AB R35, R11, R35 ;  /* 0x000000230b23723e */ /* 0x001fc400000010ff */
[----:B------:R-:W-:Y:S01]  /*17d90*/  FADD.FTZ R33, R11, R33 ;  /* 0x000000210b217221 */ /* 0x000fe20000010000 */
[----:B------:R-:W-:Y:S02]  /*17da0*/  FADD.FTZ R26, R48, R26 ;  /* 0x0000001a301a7221 */ /* 0x000fe40000010000 */
[----:B------:R-:W0:Y:S01]  /*17db0*/  MUFU.EX2 R4, R55 ;  /* 0x0000003700047308 */ /* 0x000e220000000800 */
[----:B------:R-:W-:Y:S01]  /*17dc0*/  FADD.FTZ R27, R28, R33 ;  /* 0x000000211c1b7221 */ /* 0x000fe20000010000 */
[----:B------:R-:W-:Y:S01]  /*17dd0*/  F2FP.BF16.F32.PACK_AB R33, R9, R8 ;  /* 0x000000080921723e */ /* 0x000fe200000010ff */
[----:B------:R-:W-:Y:S02]  /*17de0*/  FADD.FTZ R26, R49, R26 ;  /* 0x0000001a311a7221 */ /* 0x000fe40000010000 */
[----:B------:R-:W-:Y:S02]  /*17df0*/  FADD.FTZ R27, R30, R27 ;  /* 0x0000001b1e1b7221 */ /* 0x000fe40000010000 */
[----:B------:R-:W-:Y:S01]  /*17e00*/  FADD.FTZ R26, R52, R26 ;  /* 0x0000001a341a7221 */ /* 0x000fe20000010000 */
[----:B------:R-:W3:Y:S01]  /*17e10*/  MUFU.EX2 R21, R21 ;  /* 0x0000001500157308 */ /* 0x000ee20000000800 */
[----:B------:R-:W-:-:S07]  /*17e20*/  FADD.FTZ R9, R43, R27 ;  /* 0x0000001b2b097221 */ /* 0x000fce0000010000 */
[----:B------:R-:W5:Y:S01]  /*17e30*/  MUFU.EX2 R25, R25 ;  /* 0x0000001900197308 */ /* 0x000f620000000800 */
[----:B------:R-:W-:Y:S01]  /*17e40*/  FADD.FTZ R9, R31, R9 ;  /* 0x000000091f097221 */ /* 0x000fe20000010000 */
[----:B------:R-:W-:Y:S01]  /*17e50*/  FADD.FTZ R26, R53, R26 ;  /* 0x0000001a351a7221 */ /* 0x000fe20000010000 */
[----:B------:R-:W2:Y:S05]  /*17e60*/  LDL R27, [R1+0x24] ;  /* 0x00002400011b7983 */ /* 0x000eaa0000100800 */
[----:B------:R-:W5:Y:S01]  /*17e70*/  MUFU.EX2 R59, R62 ;  /* 0x0000003e003b7308 */ /* 0x000f620000000800 */
[----:B----4-:R-:W-:Y:S01]  /*17e80*/  FADD.FTZ R9, R10, R9 ;  /* 0x000000090a097221 */ /* 0x010fe20000010000 */
[----:B------:R-:W-:-:S06]  /*17e90*/  FADD.FTZ R26, R56, R26 ;  /* 0x0000001a381a7221 */ /* 0x000fcc0000010000 */
[----:B------:R-:W4:Y:S01]  /*17ea0*/  MUFU.EX2 R63, R63 ;  /* 0x0000003f003f7308 */ /* 0x000f220000000800 */
[----:B------:R-:W-:Y:S01]  /*17eb0*/  FADD.FTZ R9, R29, R9 ;  /* 0x000000091d097221 */ /* 0x000fe20000010000 */
[----:B------:R-:W-:-:S06]  /*17ec0*/  FADD.FTZ R26, R57, R26 ;  /* 0x0000001a391a7221 */ /* 0x000fcc0000010000 */
[----:B------:R-:W4:Y:S01]  /*17ed0*/  MUFU.EX2 R5, R66 ;  /* 0x0000004200057308 */ /* 0x000f220000000800 */
[----:B-1----:R-:W-:Y:S01]  /*17ee0*/  FADD.FTZ R9, R51, R9 ;  /* 0x0000000933097221 */ /* 0x002fe20000010000 */
[----:B------:R-:W-:-:S06]  /*17ef0*/  FADD.FTZ R26, R60, R26 ;  /* 0x0000001a3c1a7221 */ /* 0x000fcc0000010000 */
[----:B------:R-:W1:Y:S01]  /*17f00*/  MUFU.EX2 R67, R67 ;  /* 0x0000004300437308 */ /* 0x000e620000000800 */
[----:B0-----:R-:W-:-:S07]  /*17f10*/  FADD.FTZ R9, R4, R9 ;  /* 0x0000000904097221 */ /* 0x001fce0000010000 */
[----:B------:R-:W0:Y:S01]  /*17f20*/  MUFU.EX2 R70, R70 ;  /* 0x0000004600467308 */ /* 0x000e220000000800 */
[----:B---3--:R-:W-:Y:S01]  /*17f30*/  FADD.FTZ R9, R21, R9 ;  /* 0x0000000915097221 */ /* 0x008fe20000010000 */
[----:B------:R-:W-:-:S06]  /*17f40*/  FADD.FTZ R26, R61, R26 ;  /* 0x0000001a3d1a7221 */ /* 0x000fcc0000010000 */
[----:B------:R-:W3:Y:S01]  /*17f50*/  MUFU.EX2 R71, R71 ;  /* 0x0000004700477308 */ /* 0x000ee20000000800 */
[----:B-----5:R-:W-:Y:S01]  /*17f60*/  FADD.FTZ R9, R25, R9 ;  /* 0x0000000919097221 */ /* 0x020fe20000010000 */
[----:B------:R-:W-:-:S06]  /*17f70*/  FADD.FTZ R26, R64, R26 ;  /* 0x0000001a401a7221 */ /* 0x000fcc0000010000 */
[----:B------:R-:W-:Y:S01]  /*17f80*/  MUFU.EX2 R75, R75 ;  /* 0x0000004b004b7308 */ /* 0x000fe20000000800 */
[----:B------:R-:W-:Y:S01]  /*17f90*/  FADD.FTZ R9, R59, R9 ;  /* 0x000000093b097221 */ /* 0x000fe20000010000 */
[----:B------:R-:W-:-:S06]  /*17fa0*/  FADD.FTZ R26, R65, R26 ;  /* 0x0000001a411a7221 */ /* 0x000fcc0000010000 */
[----:B------:R-:W-:Y:S01]  /*17fb0*/  MUFU.EX2 R78, R78 ;  /* 0x0000004e004e7308 */ /* 0x000fe20000000800 */
[----:B----4-:R-:W-:Y:S01]  /*17fc0*/  FADD.FTZ R9, R63, R9 ;  /* 0x000000093f097221 */ /* 0x010fe20000010000 */
[----:B------:R-:W-:-:S06]  /*17fd0*/  FADD.FTZ R26, R68, R26 ;  /* 0x0000001a441a7221 */ /* 0x000fcc0000010000 */
[----:B------:R-:W-:Y:S01]  /*17fe0*/  MUFU.EX2 R79, R79 ;  /* 0x0000004f004f7308 */ /* 0x000fe20000000800 */
[----:B------:R-:W-:-:S07]  /*17ff0*/  FADD.FTZ R9, R5, R9 ;  /* 0x0000000905097221 */ /* 0x000fce0000010000 */
[----:B------:R-:W4:Y:S01]  /*18000*/  MUFU.EX2 R8, R74 ;  /* 0x0000004a00087308 */ /* 0x000f220000000800 */
[----:B-1----:R-:W-:Y:S01]  /*18010*/  FADD.FTZ R9, R67, R9 ;  /* 0x0000000943097221 */ /* 0x002fe20000010000 */
[----:B------:R-:W-:-:S06]  /*18020*/  FADD.FTZ R26, R69, R26 ;  /* 0x0000001a451a7221 */ /* 0x000fcc0000010000 */
[----:B------:R-:W1:Y:S01]  /*18030*/  MUFU.EX2 R82, R82 ;  /* 0x0000005200527308 */ /* 0x000e620000000800 */
[----:B0-----:R-:W-:Y:S01]  /*18040*/  FADD.FTZ R9, R70, R9 ;  /* 0x0000000946097221 */ /* 0x001fe20000010000 */
[----:B------:R-:W-:-:S06]  /*18050*/  FADD.FTZ R26, R72, R26 ;  /* 0x0000001a481a7221 */ /* 0x000fcc0000010000 */
[----:B------:R-:W0:Y:S01]  /*18060*/  MUFU.EX2 R83, R83 ;  /* 0x0000005300537308 */ /* 0x000e220000000800 */
[----:B---3--:R-:W-:Y:S01]  /*18070*/  FADD.FTZ R9, R71, R9 ;  /* 0x0000000947097221 */ /* 0x008fe20000010000 */
[C---:B------:R-:W-:Y:S01]  /*18080*/  FADD.FTZ R26, R73.reuse, R26 ;  /* 0x0000001a491a7221 */ /* 0x040fe20000010000 */
[----:B------:R-:W-:Y:S01]  /*18090*/  F2FP.BF16.F32.PACK_AB R72, R73, R72 ;  /* 0x000000484948723e */ /* 0x000fe200000010ff */
[----:B--2---:R2:W-:Y:S01]  /*180a0*/  STSM.16.M88.4 [R144], R32 ;  /* 0x0000002090007844 */ /* 0x0045e20000000200 */
[----:B----4-:R-:W-:Y:S01]  /*180b0*/  FADD.FTZ R9, R8, R9 ;  /* 0x0000000908097221 */ /* 0x010fe20000010000 */
[C---:B------:R-:W-:Y:S02]  /*180c0*/  F2FP.BF16.F32.PACK_AB R73, R75.reuse, R8 ;  /* 0x000000084b49723e */ /* 0x040fe400000010ff */
[----:B------:R-:W3:Y:S01]  /*180d0*/  LDL R8, [R1+0x48] ;  /* 0x0000480001087983 */ /* 0x000ee20000100800 */
[----:B------:R-:W-:Y:S01]  /*180e0*/  FADD.FTZ R26, R76, R26 ;  /* 0x0000001a4c1a7221 */ /* 0x000fe20000010000 */
[----:B------:R-:W-:Y:S01]  /*180f0*/  MUFU.EX2 R86, R86 ;  /* 0x0000005600567308 */ /* 0x000fe20000000800 */
[----:B------:R-:W-:Y:S01]  /*18100*/  FADD.FTZ R9, R75, R9 ;  /* 0x000000094b097221 */ /* 0x000fe20000010000 */
[----:B------:R-:W-:Y:S01]  /*18110*/  F2FP.BF16.F32.PACK_AB R51, R4, R51 ;  /* 0x000000330433723e */ /* 0x000fe200000010ff */
[----:B------:R-:W-:-:S05]  /*18120*/  FADD.FTZ R11, R77, R26 ;  /* 0x0000001a4d0b7221 */ /* 0x000fca0000010000 */
[----:B------:R-:W4:Y:S01]  /*18130*/  MUFU.EX2 R24, R24 ;  /* 0x0000001800187308 */ /* 0x000f220000000800 */
[----:B------:R-:W-:Y:S01]  /*18140*/  FADD.FTZ R4, R78, R9 ;  /* 0x000000094e047221 */ /* 0x000fe20000010000 */
[----:B------:R-:W-:Y:S02]  /*18150*/  F2FP.BF16.F32.PACK_AB R48, R49, R48 ;  /* 0x000000303130723e */ /* 0x000fe400000010ff */
[----:B------:R-:W-:Y:S01]  /*18160*/  F2FP.BF16.F32.PACK_AB R49, R29, R10 ;  /* 0x0000000a1d31723e */ /* 0x000fe200000010ff */
[----:B------:R-:W-:Y:S01]  /*18170*/  FADD.FTZ R10, R80, R11 ;  /* 0x0000000b500a7221 */ /* 0x000fe20000010000 */
[----:B------:R-:W-:Y:S01]  /*18180*/  FADD.FTZ R11, R79, R4 ;  /* 0x000000044f0b7221 */ /* 0x000fe20000010000 */
[----:B------:R-:W-:Y:S02]  /*18190*/  F2FP.BF16.F32.PACK_AB R43, R31, R43 ;  /* 0x0000002b1f2b723e */ /* 0x000fe400000010ff */
[----:B------:R-:W-:Y:S01]  /*181a0*/  F2FP.BF16.F32.PACK_AB R50, R53, R52 ;  /* 0x000000343532723e */ /* 0x000fe200000010ff */
[----:B-1----:R-:W-:Y:S01]  /*181b0*/  FADD.FTZ R4, R82, R11 ;  /* 0x0000000b52047221 */ /* 0x002fe20000010000 */
[----:B------:R-:W-:-:S02]  /*181c0*/  F2FP.BF16.F32.PACK_AB R56, R57, R56 ;  /* 0x000000383938723e */ /* 0x000fc400000010ff */
[----:B------:R-:W-:Y:S01]  /*181d0*/  F2FP.BF16.F32.PACK_AB R64, R65, R64 ;  /* 0x000000404140723e */ /* 0x000fe200000010ff */
[----:B------:R-:W-:Y:S01]  /*181e0*/  FADD.FTZ R9, R81, R10 ;  /* 0x0000000a51097221 */ /* 0x000fe20000010000 */
[----:B------:R-:W-:Y:S02]  /*181f0*/  F2FP.BF16.F32.PACK_AB R58, R61, R60 ;  /* 0x0000003c3d3a723e */ /* 0x000fe400000010ff */
[----:B------:R-:W-:Y:S02]  /*18200*/  F2FP.BF16.F32.PACK_AB R57, R25, R21 ;  /* 0x000000151939723e */ /* 0x000fe400000010ff */
[----:B------:R-:W-:Y:S02]  /*18210*/  F2FP.BF16.F32.PACK_AB R59, R63, R59 ;  /* 0x0000003b3f3b723e */ /* 0x000fe400000010ff */
[----:B------:R-:W-:Y:S01]  /*18220*/  F2FP.BF16.F32.PACK_AB R65, R67, R5 ;  /* 0x000000054341723e */ /* 0x000fe200000010ff */
[----:B0-----:R-:W-:Y:S01]  /*18230*/  FADD.FTZ R5, R83, R4 ;  /* 0x0000000453057221 */ /* 0x001fe20000010000 */
[----:B------:R-:W-:-:S02]  /*18240*/  F2FP.BF16.F32.PACK_AB R66, R69, R68 ;  /* 0x000000444542723e */ /* 0x000fc400000010ff */
[----:B------:R-:W-:Y:S02]  /*18250*/  F2FP.BF16.F32.PACK_AB R80, R81, R80 ;  /* 0x000000505150723e */ /* 0x000fe400000010ff */
[----:B------:R-:W-:Y:S01]  /*18260*/  F2FP.BF16.F32.PACK_AB R67, R71, R70 ;  /* 0x000000464743723e */ /* 0x000fe200000010ff */
[----:B------:R2:W-:Y:S01]  /*18270*/  STSM.16.M88.4 [R142], R40 ;  /* 0x000000288e007844 */ /* 0x0005e20000000200 */
[----:B------:R-:W-:Y:S02]  /*18280*/  F2FP.BF16.F32.PACK_AB R74, R77, R76 ;  /* 0x0000004c4d4a723e */ /* 0x000fe400000010ff */
[----:B------:R-:W-:Y:S02]  /*18290*/  F2FP.BF16.F32.PACK_AB R75, R79, R78 ;  /* 0x0000004e4f4b723e */ /* 0x000fe400000010ff */
[----:B------:R-:W-:Y:S01]  /*182a0*/  F2FP.BF16.F32.PACK_AB R81, R83, R82 ;  /* 0x000000525351723e */ /* 0x000fe200000010ff */
[----:B------:R2:W-:Y:S01]  /*182b0*/  STSM.16.M88.4 [R141], R48 ;  /* 0x000000308d007844 */ /* 0x0005e20000000200 */
[----:B------:R-:W-:-:S02]  /*182c0*/  F2FP.BF16.F32.PACK_AB R82, R85, R84 ;  /* 0x000000545552723e */ /* 0x000fc400000010ff */
[----:B----4-:R-:W-:Y:S01]  /*182d0*/  F2FP.BF16.F32.PACK_AB R83, R24, R86 ;  /* 0x000000561853723e */ /* 0x010fe200000010ff */
[----:B------:R2:W-:Y:S01]  /*182e0*/  STSM.16.M88.4 [R140+0x27800], R56 ;  /* 0x027800388c007844 */ /* 0x0005e20000000200 */
[----:B------:R-:W-:Y:S01]  /*182f0*/  FADD.FTZ R84, R84, R9 ;  /* 0x0000000954547221 */ /* 0x000fe20000010000 */
[----:B------:R-:W-:Y:S01]  /*18300*/  FADD.FTZ R9, R86, R5 ;  /* 0x0000000556097221 */ /* 0x000fe20000010000 */
[-C--:B------:R-:W-:Y:S01]  /*18310*/  FMUL.FTZ R90, R90, R7.reuse ;  /* 0x000000075a5a7220 */ /* 0x080fe20000410000 */
        /* <DEDUP_REMOVED lines=51> */
[----:B------:R-:W-:Y:S01]  /*18650*/  IMAD.MOV.U32 R7, RZ, RZ, R6 ;  /* 0x000000ffff077224 */ /* 0x000fe200078e0006 */
[----:B------:R2:W-:Y:S04]  /*18660*/  STSM.16.M88.4 [R27], R64 ;  /* 0x000000401b007844 */ /* 0x0005e80000000200 */
[----:B------:R2:W-:Y:S04]  /*18670*/  STSM.16.M88.4 [R142+0x6000], R72 ;  /* 0x006000488e007844 */ /* 0x0005e80000000200 */
[----:B------:R2:W-:Y:S01]  /*18680*/  STSM.16.M88.4 [R141+0x6000], R80 ;  /* 0x006000508d007844 */ /* 0x0005e20000000200 */
[----:B------:R0:W-:Y:S06]  /*18690*/  MEMBAR.ALL.CTA ;  /* 0x0000000000007992 */ /* 0x0001ec0000008000 */
[----:B0-----:R-:W0:Y:S01]  /*186a0*/  FENCE.VIEW.ASYNC.S ;  /* 0x00000000000073c6 */ /* 0x001e220000000000 */
[C---:B---3--:R-:W-:Y:S01]  /*186b0*/  ISETP.GT.AND P2, PT, R3.reuse, R8, PT ;  /* 0x000000080300720c */ /* 0x048fe20003f44270 */
[----:B------:R-:W-:-:S02]  /*186c0*/  VIADD R3, R3, 0xffffffff ;  /* 0xffffffff03037836 */ /* 0x000fc40000000000 */
[----:B------:R-:W-:Y:S01]  /*186d0*/  IMAD.MOV.U32 R8, RZ, RZ, R0 ;  /* 0x000000ffff087224 */ /* 0x000fe200078e0000 */
[----:B0-----:R-:W-:-:S09]  /*186e0*/  NOP ;  /* 0x0000000000007918 */ /* 0x001fd20000000000 */
[----:B--2---:R-:W-:Y:S05]  /*186f0*/  @P2 BRA `(.L_x_10924) ;  /* 0xffffffcc000c2947 */ /* 0x004fea000383ffff */
.L_x_10906:
[----:B------:R-:W-:Y:S05]  /*18700*/  WARPSYNC.ALL ;  /* 0x0000000000007948 */ /* 0x000fea0003800000 */
[----:B------:R-:W-:Y:S06]  /*18710*/  BAR.ARV 0x8, 0x200 ;  /* 0x0208000000007b1d */ /* 0x000fec0000002000 */
[----:B------:R-:W-:Y:S05]  /*18720*/  @!P0 BRA `(.L_x_10925) ;  /* 0x0000000000048947 */ /* 0x000fea0003800000 */
[----:B------:R-:W-:Y:S01]  /*18730*/  BPT.TRAP 0x1 ;  /* 0x000000040000795c */ /* 0x000fe20000300000 */
.L_x_10925:
[----:B------:R-:W-:Y:S01]  /*18740*/  IMAD R7, R16, 0x8, R2 ;  /* 0x0000000810077824 */ /* 0x000fe200078e0202 */
[----:B------:R-:W-:-:S04]  /*18750*/  SHF.L.U32 R10, R19, 0x1f, RZ ;  /* 0x0000001f130a7819 */ /* 0x000fc800000006ff */
[----:B------:R0:W1:Y:S01]  /*18760*/  SYNCS.PHASECHK.TRANS64.TRYWAIT P2, [R7+URZ+0x2d850], R10 ;  /* 0x02d8500a070075a7 */ /* 0x000062000804017f */
[----:B------:R-:W-:Y:S05]  /*18770*/  @!P0 BRA `(.L_x_10926) ;  /* 0x0000000000048947 */ /* 0x000fea0003800000 */
[----:B------:R-:W-:Y:S01]  /*18780*/  BPT.TRAP 0x1 ;  /* 0x000000040000795c */ /* 0x000fe20000300000 */
.L_x_10926:
[----:B------:R-:W2:Y:S01]  /*18790*/  LDL.LU R3, [R1+0x3c] ;  /* 0x00003c0001037983 */ /* 0x000ea20000300800 */
[----:B------:R-:W-:Y:S02]  /*187a0*/  VIADD R2, R2, 0x400 ;  /* 0x0000040002027836 */ /* 0x000fe40000000000 */
[----:B------:R-:W-:-:S03]  /*187b0*/  IMAD.MOV.U32 R9, RZ, RZ, 0x40000040 ;  /* 0x40000040ff097424 */ /* 0x000fc600078e00ff */
[----:B------:R-:W-:-:S04]  /*187c0*/  SHF.R.U32.HI R2, RZ, 0x4, R2 ;  /* 0x00000004ff027819 */ /* 0x000fc80000011602 */
[----:B------:R-:W-:Y:S02]  /*187d0*/  LOP3.LUT R2, R2, 0x3fff, RZ, 0xc0, !PT ;  /* 0x00003fff02027812 */ /* 0x000fe400078ec0ff */
[----:B--2---:R-:W-:Y:S02]  /*187e0*/  LOP3.LUT R8, R3, 0x10000, RZ, 0xfc, !PT ;  /* 0x0001000003087812 */ /* 0x004fe400078efcff */
[----:B------:R-:W-:Y:S01]  /*187f0*/  LOP3.LUT R3, R2, 0x2000000, RZ, 0xfc, !PT ;  /* 0x0200000002037812 */ /* 0x000fe200078efcff */
[----:B-1----:R-:W-:Y:S06]  /*18800*/  @P2 BRA `(.L_x_10927) ;  /* 0x0000000000082947 */ /* 0x002fec0003800000 */
[----:B------:R-:W1:Y:S02]  /*18810*/  SYNCS.PHASECHK.TRANS64.TRYWAIT P0, [R7+URZ+0x2d850], R10 ;  /* 0x02d8500a070075a7 */ /* 0x000e64000800017f */
[----:B-1----:R-:W-:Y:S05]  /*18820*/  @!P0 BRA `(.L_x_10928) ;  /* 0x000000cc00d08947 */ /* 0x002fea0003800000 */
.L_x_10927:
[----:B------:R-:W-:Y:S01]  /*18830*/  IMAD R2, R16, 0x600, R3 ;  /* 0x0000060010027824 */ /* 0x000fe200078e0203 */
[----:B------:R-:W2:Y:S01]  /*18840*/  LDL.LU R15, [R1+0x5c] ;  /* 0x00005c00010f7983 */ /* 0x000ea20000300800 */
[----:B------:R-:W-:Y:S01]  /*18850*/  IMAD.MOV.U32 R3, RZ, RZ, -0x7fffffe0 ;  /* 0x80000020ff037424 */ /* 0x000fe200078e00ff */
[----:B------:R-:W-:Y:S05]  /*18860*/  WARPSYNC.ALL ;  /* 0x0000000000007948 */ /* 0x000fea0003800000 */
[C---:B------:R-:W-:Y:S01]  /*18870*/  R2UR UR4, R8.reuse ;  /* 0x00000000080472ca */ /* 0x040fe200000e0000 */
[----:B------:R-:W-:Y:S01]  /*18880*/  WARPGROUP.ARRIVE ;  /* 0x00000000000079c5 */ /* 0x000fe20000000000 */
[----:B------:R-:W-:Y:S01]  /*18890*/  R2UR UR5, R9 ;  /* 0x00000000090572ca */ /* 0x000fe200000e0000 */
[----:B01----:R-:W-:Y:S01]  /*188a0*/  VIADD R10, R8, 0x2 ;  /* 0x00000002080a7836 */ /* 0x003fe20000000000 */
[C---:B------:R-:W-:Y:S01]  /*188b0*/  R2UR UR6, R2.reuse ;  /* 0x00000000020672ca */ /* 0x040fe200000e0000 */
[----:B------:R-:W-:Y:S01]  /*188c0*/  VIADD R12, R2, 0x40 ;  /* 0x00000040020c7836 */ /* 0x000fe20000000000 */
[----:B------:R-:W-:Y:S01]  /*188d0*/  R2UR UR7, R3 ;  /* 0x00000000030772ca */ /* 0x000fe200000e0000 */
[----:B------:R-:W-:-:S02]  /*188e0*/  IMAD.MOV.U32 R11, RZ, RZ, 0x40000040 ;  /* 0x40000040ff0b7424 */ /* 0x000fc400078e00ff */
[----:B------:R-:W-:Y:S02]  /*188f0*/  IMAD.MOV.U32 R13, RZ, RZ, -0x7fffffe0 ;  /* 0x80000020ff0d7424 */ /* 0x000fe400078e00ff */
[----:B------:R-:W-:Y:S02]  /*18900*/  IMAD.MOV.U32 R9, RZ, RZ, 0x40000040 ;  /* 0x40000040ff097424 */ /* 0x000fe400078e00ff */
[----:B------:R-:W-:Y:S02]  /*18910*/  IMAD.MOV.U32 R3, RZ, RZ, -0x7fffffe0 ;  /* 0x80000020ff037424 */ /* 0x000fe400078e00ff */
[----:B------:R-:W-:Y:S02]  /*18920*/  VIADD R16, R16, 0x1 ;  /* 0x0000000110107836 */ /* 0x000fe40000000000 */
[----:B------:R-:W-:Y:S02]  /*18930*/  IMAD.U32 R14, RZ, RZ, UR39 ;  /* 0x00000027ff0e7e24 */ /* 0x000fe4000f8e00ff */
[----:B------:R-:W-:Y:S01]  /*18940*/  HGMMA.64x96x16.F32.BF16 R88, gdesc[UR4].tnspB, R88, gsb0 ;  /* 0x41600000045879f0 */ /* 0x000fe20008001858 */
[----:B------:R-:W-:Y:S01]  /*18950*/  R2UR UR4, R10 ;  /* 0x000000000a0472ca */ /* 0x000fe200000e0000 */
[----:B------:R-:W-:Y:S01]  /*18960*/  VIADD R10, R8, 0x4 ;  /* 0x00000004080a7836 */ /* 0x000fe20000000000 */
[----:B------:R-:W-:Y:S01]  /*18970*/  R2UR UR5, R11 ;  /* 0x000000000b0572ca */ /* 0x000fe200000e0000 */
[----:B------:R-:W-:Y:S01]  /*18980*/  IMAD.MOV.U32 R11, RZ, RZ, 0x40000040 ;  /* 0x40000040ff0b7424 */ /* 0x000fe200078e00ff */
[----:B------:R-:W-:Y:S01]  /*18990*/  R2UR UR6, R12 ;  /* 0x000000000c0672ca */ /* 0x000fe200000e0000 */
[----:B------:R-:W-:Y:S01]  /*189a0*/  VIADD R12, R2, 0x80 ;  /* 0x00000080020c7836 */ /* 0x000fe20000000000 */
[----:B------:R-:W-:Y:S01]  /*189b0*/  R2UR UR7, R13 ;  /* 0x000000000d0772ca */ /* 0x000fe200000e0000 */
[----:B------:R-:W-:Y:S01]  /*189c0*/  IMAD.MOV.U32 R13, RZ, RZ, -0x7fffffe0 ;  /* 0x80000020ff0d7424 */ /* 0x000fe200078e00ff */
[----:B------:R-:W-:-:S04]  /*189d0*/  ISETP.NE.AND P2, PT, R16, 0x2, PT ;  /* 0x000000021000780c */ /* 0x000fc80003f45270 */
[----:B------:R-:W-:Y:S01]  /*189e0*/  SEL R16, R16, RZ, P2 ;  /* 0x000000ff10107207 */ /* 0x000fe20001000000 */
[----:B------:R-:W-:Y:S02]  /*189f0*/  WARPGROUP.DEPBAR.LE gsb0, 0x0 ;  /* 0x00008000000079c5 */ /* 0x000fe40000010000 */
[----:B------:R-:W-:-:S06]  /*18a00*/  WARPGROUP.ARRIVE ;  /* 0x00000000000079c5 */ /* 0x000fcc0000000000 */
        /* <DEDUP_REMOVED lines=19> */
[----:B------:R-:W-:Y:S02]  /*18b40*/  IMAD.MOV.U32 R13, RZ, RZ, -0x7fffffe0 ;  /* 0x80000020ff0d7424 */ /* 0x000fe400078e00ff */
[----:B--2---:R-:W-:-:S05]  /*18b50*/  VIADD R15, R15, 0x1 ;  /* 0x000000010f0f7836 */ /* 0x004fca0000000000 */
[----:B------:R-:W-:Y:S01]  /*18b60*/  STL [R1+0x5c], R15 ;  /* 0x00005c0f01007387 */ /* 0x000fe20000100800 */
        /* <DEDUP_REMOVED lines=28> */
[----:B------:R-:W-:Y:S01]  /*18d30*/  R2UR UR5, R11 ;  /* 0x000000000b0572ca */ /* 0x000fe200000e0000 */
[----:B------:R-:W-:Y:S01]  /*18d40*/  @!P1 VIADD R11, R7, 0x2d860 ;  /* 0x0002d860070b9836 */ /* 0x000fe20000000000 */
[----:B------:R-:W-:Y:S01]  /*18d50*/  R2UR UR6, R12 ;  /* 0x000000000c0672ca */ /* 0x000fe200000e0000 */
[----:B------:R-:W-:Y:S01]  /*18d60*/  IMAD.U32 R7, RZ, RZ, UR39 ;  /* 0x00000027ff077e24 */ /* 0x000fe2000f8e00ff */
[----:B------:R-:W-:Y:S02]  /*18d70*/  R2UR UR7, R13 ;  /* 0x000000000d0772ca */ /* 0x000fe400000e0000 */
[----:B------:R-:W-:Y:S01]  /*18d80*/  @!P1 PRMT R11, RZ, 0x654, R11 ;  /* 0x00000654ff0b9816 */ /* 0x000fe2000000000b */
[----:B------:R-:W-:-:S02]  /*18d90*/  WARPGROUP.DEPBAR.LE gsb0, 0x0 ;  /* 0x00008000000079c5 */ /* 0x000fc40000010000 */
[----:B------:R-:W-:-:S08]  /*18da0*/  WARPGROUP.ARRIVE ;  /* 0x00000000000079c5 */ /* 0x000fd00000000000 */
[----:B------:R-:W-:Y:S01]  /*18db0*/  HGMMA.64x96x16.F32.BF16 R88, gdesc[UR4].tnspB, R88, gsb0 ;  /* 0x41600000045879f0 */ /* 0x000fe20008001858 */
[----:B------:R-:W-:Y:S02]  /*18dc0*/  R2UR UR4, R8 ;  /* 0x00000000080472ca */ /* 0x000fe400000e0000 */
[----:B------:R-:W-:Y:S02]  /*18dd0*/  R2UR UR5, R9 ;  /* 0x00000000090572ca */ /* 0x000fe400000e0000 */
        /* <DEDUP_REMOVED lines=11> */
[----:B------:R-:W-:Y:S01]  /*18e90*/  SEL R2, RZ, 0x1, P2 ;  /* 0x00000001ff027807 */ /* 0x000fe20001000000 */
[----:B------:R-:W-:Y:S02]  /*18ea0*/  IMAD.MOV.U32 R3, RZ, RZ, -0x800000 ;  /* 0xff800000ff037424 */ /* 0x000fe400078e00ff */
[----:B-1----:R-:W-:Y:S01]  /*18eb0*/  FADD.FTZ R13, R8, R9 ;  /* 0x00000009080d7221 */ /* 0x002fe20000010000 */
[----:B------:R-:W-:-:S02]  /*18ec0*/  FSETP.NE.FTZ.AND P0, PT, R12, RZ, PT ;  /* 0x000000ff0c00720b */ /* 0x000fc40003f15000 */
[----:B------:R-:W-:Y:S01]  /*18ed0*/  LOP3.LUT R19, R19, R2, RZ, 0x3c, !PT ;  /* 0x0000000213137212 */ /* 0x000fe200078e3cff */
[----:B------:R-:W-:Y:S01]  /*18ee0*/  IMAD.MOV.U32 R2, RZ, RZ, RZ ;  /* 0x000000ffff027224 */ /* 0x000fe200078e00ff */
        /* <DEDUP_REMOVED lines=8> */
[----:B------:R-:W-:Y:S02]  /*18f70*/  WARPGROUP.DEPBAR.LE gsb0, 0x0 ;  /* 0x00008000000079c5 */ /* 0x000fe40000010000 */
[----:B------:R-:W-:Y:S01]  /*18f80*/  WARPGROUP.ARRIVE ;  /* 0x00000000000079c5 */ /* 0x000fe20000000000 */
[----:B------:R-:W0:Y:S01]  /*18f90*/  @P3 MUFU.RCP R2, R13 ;  /* 0x0000000d00023308 */ /* 0x000e220000001000 */
[----:B-1----:R-:W-:Y:S01]  /*18fa0*/  @P3 FMUL.FTZ R9, R10, 0.69314718246459960938 ;  /* 0x3f3172180a093820 */ /* 0x002fe20000410000 */
[----:B------:R-:W-:-:S03]  /*18fb0*/  PLOP3.LUT P0, PT, PT, PT, PT, 0x8, 0x0 ;  /* 0x000000000000781c */ /* 0x000fc60003f0e170 */
[----:B------:R-:W-:Y:S01]  /*18fc0*/  HGMMA.64x96x16.F32.BF16 R88, gdesc[UR4].tnspB, R88, gsb0 ;  /* 0x41600000045879f0 */ /* 0x000fe20008001858 */
[----:B------:R-:W-:Y:S02]  /*18fd0*/  @P3 FFMA.FTZ R4, R14, R6, R9 ;  /* 0x000000060e043223 */ /* 0x000fe40000010009 */
        /* <DEDUP_REMOVED lines=50> */
.L_x_10819:
        /* <DEDUP_REMOVED lines=12> */
[----:B------:R-:W3:Y:S02]  /*193c0*/  LDC R44, c[0x0][0xbe8] ;  /* 0x0002fa00ff2c7b82 */ /* 0x000ee40000000800 */
[----:B------:R-:W4:Y:S04]  /*193d0*/  LDL.LU R36, [R1+0x54] ;  /* 0x0000540001247983 */ /* 0x000f280000300800 */
[----:B------:R-:W3:Y:S01]  /*193e0*/  LDL R42, [R1+0x58] ;  /* 0x00005800012a7983 */ /* 0x000ee20000100800 */
[----:B------:R-:W0:Y:S01]  /*193f0*/  S2R R5, SR_SWINHI ;  /* 0x0000000000057919 */ /* 0x000e220000002f00 */
[----:B------:R-:W-:-:S02]  /*19400*/  MOV R34, R2 ;  /* 0x0000000200227202 */ /* 0x000fc40000000f00 */
[----:B0-----:R-:W-:-:S03]  /*19410*/  MOV R35, R5 ;  /* 0x0000000500237202 */ /* 0x001fc60000000f00 */
[----:B--2---:R-:W-:-:S03]  /*19420*/  IMAD.WIDE R8, R0, 0x2, R34 ;  /* 0x0000000200087825 */ /* 0x004fc600078e0222 */
[C---:B------:R-:W-:Y:S02]  /*19430*/  LOP3.LUT R5, R8.reuse, 0x180, RZ, 0xc0, !PT ;  /* 0x0000018008057812 */ /* 0x040fe400078ec0ff */
[C---:B------:R-:W-:Y:S02]  /*19440*/  IADD3 R10, P2, R8.reuse, 0x3020, RZ ;  /* 0x00003020080a7810 */ /* 0x040fe40007f5e0ff */
[----:B------:R-:W-:Y:S02]  /*19450*/  SHF.R.U64 R5, R5, 0x3, RZ ;  /* 0x0000000305057819 */ /* 0x000fe400000012ff */
[C---:B------:R-:W-:Y:S02]  /*19460*/  IADD3 R11, P4, R8.reuse, 0x20, RZ ;  /* 0x00000020080b7810 */ /* 0x040fe40007f9e0ff */
[C---:B------:R-:W-:Y:S02]  /*19470*/  IADD3 R31, P3, R8.reuse, 0x3000, RZ ;  /* 0x00003000081f7810 */ /* 0x040fe40007f7e0ff */
[----:B------:R-:W-:-:S02]  /*19480*/  IADD3 R12, P1, R8, 0x6000, RZ ;  /* 0x00006000080c7810 */ /* 0x000fc40007f3e0ff */
[----:B------:R-:W-:Y:S02]  /*19490*/  IADD3 R37, P0, R8, 0x6020, RZ ;  /* 0x0000602008257810 */ /* 0x000fe40007f1e0ff */
[----:B------:R-:W-:Y:S02]  /*194a0*/  LOP3.LUT R8, R5, R8, RZ, 0x3c, !PT ;  /* 0x0000000805087212 */ /* 0x000fe400078e3cff */
[----:B------:R-:W-:Y:S01]  /*194b0*/  LOP3.LUT R5, R10, 0x180, RZ, 0xc0, !PT ;  /* 0x000001800a057812 */ /* 0x000fe200078ec0ff */
[----:B------:R-:W-:Y:S01]  /*194c0*/  IMAD.X R15, RZ, RZ, R9, P0 ;  /* 0x000000ffff0f7224 */ /* 0x000fe200000e0609 */
[----:B----4-:R-:W-:Y:S02]  /*194d0*/  ISETP.NE.AND P0, PT, R36, RZ, PT ;  /* 0x000000ff2400720c */ /* 0x010fe40003f05270 */
[----:B------:R-:W-:-:S04]  /*194e0*/  SHF.R.U64 R5, R5, 0x3, RZ ;  /* 0x0000000305057819 */ /* 0x000fc800000012ff */
[----:B------:R-:W-:Y:S02]  /*194f0*/  LOP3.LUT R28, R5, R10, RZ, 0x3c, !PT ;  /* 0x0000000a051c7212 */ /* 0x000fe400078e3cff */
[----:B------:R-:W-:Y:S01]  /*19500*/  SEL R5, R36, UR4, P0 ;  /* 0x0000000424057c07 */ /* 0x000fe20008000000 */
[----:B------:R-:W-:Y:S05]  /*19510*/  WARPSYNC.ALL ;  /* 0x0000000000007948 */ /* 0x000fea0003800000 */
[----:B------:R-:W-:Y:S01]  /*19520*/  LOP3.LUT R0, R11, 0x180, RZ, 0xc0, !PT ;  /* 0x000001800b007812 */ /* 0x000fe200078ec0ff */
[--C-:B------:R-:W-:Y:S01]  /*19530*/  IMAD.X R25, RZ, RZ, R9.reuse, P4 ;  /* 0x000000ffff197224 */ /* 0x100fe200020e0609 */
[----:B------:R-:W-:Y:S01]  /*19540*/  LOP3.LUT R14, R37, 0x180, RZ, 0xc0, !PT ;  /* 0x00000180250e7812 */ /* 0x000fe200078ec0ff */
[--C-:B------:R-:W-:Y:S01]  /*19550*/  IMAD.X R27, RZ, RZ, R9.reuse, P3 ;  /* 0x000000ffff1b7224 */ /* 0x100fe200018e0609 */
[----:B------:R-:W-:Y:S01]  /*19560*/  SHF.R.U64 R0, R0, 0x3, RZ ;  /* 0x0000000300007819 */ /* 0x000fe200000012ff */
[--C-:B------:R-:W-:Y:S01]  /*19570*/  IMAD.X R29, RZ, RZ, R9.reuse, P2 ;  /* 0x000000ffff1d7224 */ /* 0x100fe200010e0609 */
[----:B------:R-:W-:Y:S01]  /*19580*/  MOV R30, R8 ;  /* 0x00000008001e7202 */ /* 0x000fe20000000f00 */
[----:B------:R-:W-:Y:S01]  /*19590*/  IMAD.X R13, RZ, RZ, R9, P1 ;  /* 0x000000ffff0d7224 */ /* 0x000fe200008e0609 */
[----:B------:R-:W-:Y:S01]  /*195a0*/  LOP3.LUT R24, R0, R11, RZ, 0x3c, !PT ;  /* 0x0000000b00187212 */ /* 0x000fe200078e3cff */
[----:B------:R-:W-:Y:S01]  /*195b0*/  ULDC.64 UR4, c[0x0][0xc00] ;  /* 0x0003000000047ab9 */ /* 0x000fe20000000a00 */
[----:B------:R-:W-:Y:S01]  /*195c0*/  LOP3.LUT R0, R31, 0x180, RZ, 0xc0, !PT ;  /* 0x000001801f007812 */ /* 0x000fe200078ec0ff */
[----:B------:R-:W-:Y:S01]  /*195d0*/  ULDC.64 UR6, c[0x0][0xc08] ;  /* 0x0003020000067ab9 */ /* 0x000fe20000000a00 */
[----:B------:R-:W-:-:S02]  /*195e0*/  LOP3.LUT R11, R12, 0x180, RZ, 0xc0, !PT ;  /* 0x000001800c0b7812 */ /* 0x000fc400078ec0ff */
[----:B------:R-:W-:Y:S02]  /*195f0*/  SHF.R.U64 R0, R0, 0x3, RZ ;  /* 0x0000000300007819 */ /* 0x000fe400000012ff */
[----:B------:R-:W-:Y:S02]  /*19600*/  SHF.R.U64 R11, R11, 0x3, RZ ;  /* 0x000000030b0b7819 */ /* 0x000fe400000012ff */
[----:B------:R-:W-:Y:S02]  /*19610*/  LOP3.LUT R26, R0, R31, RZ, 0x3c, !PT ;  /* 0x0000001f001a7212 */ /* 0x000fe400078e3cff */
[----:B------:R-:W-:Y:S02]  /*19620*/  SHF.R.U64 R14, R14, 0x3, RZ ;  /* 0x000000030e0e7819 */ /* 0x000fe400000012ff */
[----:B------:R-:W-:Y:S02]  /*19630*/  LOP3.LUT R12, R11, R12, RZ, 0x3c, !PT ;  /* 0x0000000c0b0c7212 */ /* 0x000fe400078e3cff */
[----:B------:R-:W-:-:S02]  /*19640*/  F2FP.BF16.F32.PACK_AB R8, R7, R6 ;  /* 0x000000060708723e */ /* 0x000fc400000010ff */
[----:B------:R-:W-:Y:S02]  /*19650*/  F2FP.BF16.F32.PACK_AB R9, R91, R90 ;  /* 0x0000005a5b09723e */ /* 0x000fe400000010ff */
[----:B------:R-:W-:Y:S02]  /*19660*/  F2FP.BF16.F32.PACK_AB R10, R93, R92 ;  /* 0x0000005c5d0a723e */ /* 0x000fe400000010ff */
[----:B------:R-:W-:Y:S01]  /*19670*/  F2FP.BF16.F32.PACK_AB R11, R95, R94 ;  /* 0x0000005e5f0b723e */ /* 0x000fe200000010ff */
[----:B------:R-:W-:Y:S01]  /*19680*/  BAR.SYNC.DEFER_BLOCKING 0x1, 0x180 ;  /* 0x0046000000007b1d */ /* 0x000fe20000010000 */
[----:B------:R-:W-:Y:S02]  /*19690*/  MOV R41, R24 ;  /* 0x0000001800297202 */ /* 0x000fe40000000f00 */
[----:B------:R-:W-:Y:S02]  /*196a0*/  MOV R0, R26 ;  /* 0x0000001a00007202 */ /* 0x000fe40000000f00 */
[----:B------:R-:W-:-:S02]  /*196b0*/  LOP3.LUT R14, R14, R37, RZ, 0x3c, !PT ;  /* 0x000000250e0e7212 */ /* 0x000fc400078e3cff */
[----:B------:R-:W-:Y:S01]  /*196c0*/  F2FP.BF16.F32.PACK_AB R24, R97, R96 ;  /* 0x000000606118723e */ /* 0x000fe200000010ff */
[----:B------:R-:W3:Y:S01]  /*196d0*/  LDC.64 R36, c[0x0][0xc00] ;  /* 0x00030000ff247b82 */ /* 0x000ee20000000a00 */
[----:B------:R-:W-:Y:S02]  /*196e0*/  F2FP.BF16.F32.PACK_AB R25, R99, R98 ;  /* 0x000000626319723e */ /* 0x000fe400000010ff */
[----:B------:R-:W-:Y:S02]  /*196f0*/  F2FP.BF16.F32.PACK_AB R26, R101, R100 ;  /* 0x00000064651a723e */ /* 0x000fe400000010ff */
[----:B------:R-:W-:Y:S02]  /*19700*/  F2FP.BF16.F32.PACK_AB R27, R103, R102 ;  /* 0x00000066671b723e */ /* 0x000fe400000010ff */
[----:B------:R-:W-:Y:S02]  /*19710*/  MOV R40, R28 ;  /* 0x0000001c00287202 */ /* 0x000fe40000000f00 */
[----:B------:R-:W-:-:S02]  /*19720*/  F2FP.BF16.F32.PACK_AB R28, R105, R104 ;  /* 0x00000068691c723e */ /* 0x000fc400000010ff */
[----:B------:R-:W-:Y:S02]  /*19730*/  F2FP.BF16.F32.PACK_AB R29, R33, R32 ;  /* 0x00000020211d723e */ /* 0x000fe400000010ff */
[----:B------:R-:W-:Y:S01]  /*19740*/  F2FP.BF16.F32.PACK_AB R31, R111, R110 ;  /* 0x0000006e6f1f723e */ /* 0x000fe200000010ff */
[----:B------:R0:W-:Y:S01]  /*19750*/  STSM.16.M88.4 [R30], R8 ;  /* 0x000000081e007844 */ /* 0x0001e20000000200 */
[----:B------:R-:W-:Y:S02]  /*19760*/  MOV R39, R12 ;  /* 0x0000000c00277202 */ /* 0x000fe40000000f00 */
[----:B------:R-:W-:Y:S01]  /*19770*/  MOV R38, R14 ;  /* 0x0000000e00267202 */ /* 0x000fe20000000f00 */
[----:B------:R2:W-:Y:S01]  /*19780*/  STSM.16.M88.4 [R41], R24 ;  /* 0x0000001829007844 */ /* 0x0005e20000000200 */
        /* <DEDUP_REMOVED lines=8> */
[----:B------:R-:W-:Y:S02]  /*19810*/  F2FP.BF16.F32.PACK_AB R11, R119, R118 ;  /* 0x00000076770b723e */ /* 0x000fe400000010ff */
[----:B--2---:R-:W-:Y:S02]  /*19820*/  F2FP.BF16.F32.PACK_AB R24, R129, R128 ;  /* 0x000000808118723e */ /* 0x004fe400000010ff */
[----:B------:R-:W-:Y:S02]  /*19830*/  F2FP.BF16.F32.PACK_AB R25, R131, R130 ;  /* 0x000000828319723e */ /* 0x000fe400000010ff */
[----:B------:R-:W-:Y:S02]  /*19840*/  F2FP.BF16.F32.PACK_AB R26, R133, R132 ;  /* 0x00000084851a723e */ /* 0x000fe400000010ff */
[----:B------:R-:W-:Y:S01]  /*19850*/  F2FP.BF16.F32.PACK_AB R27, R135, R134 ;  /* 0x00000086871b723e */ /* 0x000fe200000010ff */
[----:B------:R0:W-:Y:S04]  /*19860*/  STSM.16.M88.4 [R0], R28 ;  /* 0x0000001c00007844 */ /* 0x0001e80000000200 */
[----:B------:R2:W-:Y:S04]  /*19870*/  STSM.16.M88.4 [R40], R8 ;  /* 0x0000000828007844 */ /* 0x0005e80000000200 */
[----:B------:R4:W-:Y:S04]  /*19880*/  STSM.16.M88.4 [R39], R12 ;  /* 0x0000000c27007844 */ /* 0x0009e80000000200 */
[----:B------:R1:W-:Y:S01]  /*19890*/  STSM.16.M88.4 [R38], R24 ;  /* 0x0000001826007844 */ /* 0x0003e20000000200 */
[----:B------:R-:W-:Y:S01]  /*198a0*/  BAR.SYNC.DEFER_BLOCKING 0x1, 0x180 ;  /* 0x0046000000007b1d */ /* 0x000fe20000010000 */
[----:B------:R-:W-:-:S04]  /*198b0*/  ISETP.NE.U32.AND P3, PT, RZ, UR4, PT ;  /* 0x00000004ff007c0c */ /* 0x000fc8000bf65070 */
[----:B------:R-:W-:Y:S01]  /*198c0*/  ISETP.NE.AND.EX P3, PT, RZ, UR5, PT, P3 ;  /* 0x00000005ff007c0c */ /* 0x000fe2000bf65330 */
[----:B0-----:R-:W-:Y:S02]  /*198d0*/  IMAD.MOV.U32 R0, RZ, RZ, RZ ;  /* 0x000000ffff007224 */ /* 0x001fe400078e00ff */
[----:B---3--:R-:W-:-:S10]  /*198e0*/  IMAD.WIDE R28, R42, 0x4, R36 ;  /* 0x000000042a1c7825 */ /* 0x008fd400078e0224 */
[----:B------:R-:W5:Y:S01]  /*198f0*/  @P3 LDG.E R0, desc[UR40][R28.64] ;  /* 0x000000281c003981 */ /* 0x000f62000c1e1900 */
[----:B------:R-:W-:-:S04]  /*19900*/  ISETP.NE.U32.AND P0, PT, RZ, UR6, PT ;  /* 0x00000006ff007c0c */ /* 0x000fc8000bf05070 */
[----:B------:R-:W-:-:S13]  /*19910*/  ISETP.NE.AND.EX P0, PT, RZ, UR7, PT, P0 ;  /* 0x00000007ff007c0c */ /* 0x000fda000bf05300 */
[----:B--2---:R-:W0:Y:S01]  /*19920*/  @P0 LDC.64 R8, c[0x0][0xc08] ;  /* 0x00030200ff080b82 */ /* 0x004e220000000a00 */
[----:B------:R-:W-:Y:S01]  /*19930*/  ULDC UR6, c[0x0][0xa88] ;  /* 0x0002a20000067ab9 */ /* 0x000fe20000000800 */
[----:B----4-:R-:W-:Y:S01]  /*19940*/  IMAD.MOV.U32 R14, RZ, RZ, 0x9b8 ;  /* 0x000009b8ff0e7424 */ /* 0x010fe200078e00ff */
[----:B------:R-:W-:Y:S01]  /*19950*/  ISETP.GT.AND P1, PT, R5, 0x1, PT ;  /* 0x000000010500780c */ /* 0x000fe20003f24270 */
[----:B------:R-:W-:-:S03]  /*19960*/  IMAD.U32 R31, RZ, RZ, UR6 ;  /* 0x00000006ff1f7e24 */ /* 0x000fc6000f8e00ff */
[----:B------:R-:W-:-:S04]  /*19970*/  SEL R14, R14, 0x978, P1 ;  /* 0x000009780e0e7807 */ /* 0x000fc80000800000 */
[----:B------:R2:W3:Y:S01]  /*19980*/  LDC.64 R10, c[0x0][R14+0x218] ;  /* 0x000086000e0a7b82 */ /* 0x0004e20000000a00 */
[----:B0-----:R-:W-:-:S07]  /*19990*/  @P0 IMAD.WIDE R8, R42, 0x4, R8 ;  /* 0x000000042a080825 */ /* 0x001fce00078e0208 */
[----:B------:R2:W0:Y:S01]  /*199a0*/  LDC.64 R12, c[0x0][R14+0x228] ;  /* 0x00008a000e0c7b82 */ /* 0x0004220000000a00 */
[----:B------:R4:W5:Y:S07]  /*199b0*/  @P0 LDG.E R31, desc[UR40][R8.64] ;  /* 0x00000028081f0981 */ /* 0x00096e000c1e1900 */
[----:B----4-:R2:W4:Y:S01]  /*199c0*/  LDC.64 R8, c[0x0][R14+0x220] ;  /* 0x000088000e087b82 */ /* 0x0105220000000a00 */
[----:B------:R-:W-:Y:S01]  /*199d0*/  ISETP.NE.AND P2, PT, R44, 0x1, PT ;  /* 0x000000012c00780c */ /* 0x000fe20003f45270 */
[----:B-1-3--:R-:W-:-:S12]  /*199e0*/  @P0 BRA `(.L_x_10931) ;  /* 0x0000000000100947 */ /* 0x00afd80003800000 */
[----:B------:R-:W-:Y:S05]  /*199f0*/  @!P3 BRA `(.L_x_10931) ;  /* 0x00000000000cb947 */ /* 0x000fea0003800000 */
[----:B------:R-:W3:Y:S04]  /*19a00*/  LDG.E R24, desc[UR40][R28.64] ;  /* 0x000000281c187981 */ /* 0x000ee8000c1e1900 */
[----:B-----5:R-:W3:Y:S02]  /*19a10*/  LDG.E R31, desc[UR40][R28.64+0x4] ;  /* 0x000004281c1f7981 */ /* 0x020ee4000c1e1900 */
[----:B---3--:R-:W-:-:S07]  /*19a20*/  IMAD.IADD R31, R31, 0x1, -R24 ;  /* 0x000000011f1f7824 */ /* 0x008fce00078e0a18 */
.L_x_10931:
[----:B------:R-:W3:Y:S04]  /*19a30*/  LDL R51, [R1+0x50] ;  /* 0x0000500001337983 */ /* 0x000ee80000100800 */
[----:B------:R-:W3:Y:S04]  /*19a40*/  LDL R28, [R1+0x44] ;  /* 0x00004400011c7983 */ /* 0x000ee80000100800 */
[----:B------:R-:W3:Y:S04]  /*19a50*/  LDL R52, [R1+0x1c] ;  /* 0x00001c0001347983 */ /* 0x000ee80000100800 */
[----:B------:R-:W3:Y:S01]  /*19a60*/  LDL R50, [R1+0x60] ;  /* 0x0000600001327983 */ /* 0x000ee20000100800 */
[----:B--2---:R-:W1:Y:S03]  /*19a70*/  LDC.64 R14, c[0x0][R14+0x210] ;  /* 0x000084000e0e7b82 */ /* 0x004e660000000a00 */
[----:B------:R-:W2:Y:S04]  /*19a80*/  LDL R36, [R1+0x68] ;  /* 0x0000680001247983 */ /* 0x000ea80000100800 */
[----:B------:R-:W2:Y:S01]  /*19a90*/  LDL R30, [R1+0x64] ;  /* 0x00006400011e7983 */ /* 0x000ea20000100800 */
[----:B------:R-:W-:Y:S01]  /*19aa0*/  ISETP.NE.U32.AND P0, PT, RZ, UR4, PT ;  /* 0x00000004ff007c0c */ /* 0x000fe2000bf05070 */
[----:B------:R-:W0:Y:S03]  /*19ab0*/  @P2 LDC R26, c[0x0][0xbec] ;  /* 0x0002fb00ff1a2b82 */ /* 0x000e260000000800 */
[----:B------:R-:W-:-:S02]  /*19ac0*/  ISETP.NE.AND.EX P0, PT, RZ, UR5, PT, P0 ;  /* 0x00000005ff007c0c */ /* 0x000fc4000bf05300 */
[----:B------:R-:W-:-:S03]  /*19ad0*/  SHF.R.S32.HI R5, RZ, 0x1f, R42 ;  /* 0x0000001fff057819 */ /* 0x000fc6000001142a */
[----:B------:R-:W1:Y:S01]  /*19ae0*/  @P2 LDC R39, c[0x0][0xbf0] ;  /* 0x0002fc00ff272b82 */ /* 0x000e620000000800 */
[----:B------:R-:W-:-:S07]  /*19af0*/  SEL R45, R42, RZ, !P0 ;  /* 0x000000ff2a2d7207 */ /* 0x000fce0004000000 */
[----:B------:R-:W0:Y:S01]  /*19b00*/  LDC.64 R24, c[0x0][0xba8] ;  /* 0x0002ea00ff187b82 */ /* 0x000e220000000a00 */
[----:B------:R-:W-:Y:S01]  /*19b10*/  SEL R5, R5, RZ, !P0 ;  /* 0x000000ff05057207 */ /* 0x000fe20004000000 */
[----:B----4-:R-:W-:-:S04]  /*19b20*/  IMAD R9, R9, R45, RZ ;  /* 0x0000002d09097224 */ /* 0x010fc800078e02ff */
[C---:B------:R-:W-:Y:S02]  /*19b30*/  IMAD R37, R8.reuse, R5, R9 ;  /* 0x0000000508257224 */ /* 0x040fe400078e0209 */
[----:B------:R-:W-:Y:S01]  /*19b40*/  IMAD.WIDE.U32 R8, R8, R45, RZ ;  /* 0x0000002d08087225 */ /* 0x000fe200078e00ff */
[----:B-----5:R-:W-:Y:S01]  /*19b50*/  SHF.R.S32.HI R47, RZ, 0x1f, R0 ;  /* 0x0000001fff2f7819 */ /* 0x020fe20000011400 */
[----:B0-----:R-:W0:Y:S08]  /*19b60*/  @!P1 LDC R24, c[0x0][0xb50] ;  /* 0x0002d400ff189b82 */ /* 0x001e300000000800 */
[----:B------:R-:W4:Y:S01]  /*19b70*/  @!P1 LDC R25, c[0x0][0xb54] ;  /* 0x0002d500ff199b82 */ /* 0x000f220000000800 */
[----:B------:R-:W-:-:S02]  /*19b80*/  IMAD R46, R31, R44, RZ ;  /* 0x0000002c1f2e7224 */ /* 0x000fc400078e02ff */
[-C--:B---3--:R-:W-:Y:S02]  /*19b90*/  IMAD R27, R11, R51.reuse, RZ ;  /* 0x000000330b1b7224 */ /* 0x088fe400078e02ff */
[----:B------:R-:W-:-:S04]  /*19ba0*/  IMAD.WIDE.U32 R10, R10, R51, RZ ;  /* 0x000000330a0a7225 */ /* 0x000fc800078e00ff */
[----:B------:R-:W-:Y:S01]  /*19bb0*/  IMAD.IADD R29, R28, 0x1, R52 ;  /* 0x000000011c1d7824 */ /* 0x000fe200078e0234 */
[----:B------:R-:W-:Y:S01]  /*19bc0*/  IADD3 R10, P0, P3, R8, R10, R0 ;  /* 0x0000000a080a7210 */ /* 0x000fe20007b1e000 */
[----:B------:R-:W-:Y:S02]  /*19bd0*/  IMAD.IADD R28, R11, 0x1, R27 ;  /* 0x000000010b1c7824 */ /* 0x000fe400078e021b */
[----:B------:R-:W-:Y:S01]  /*19be0*/  @P2 IMAD.HI.U32 R8, R29, R26, RZ ;  /* 0x0000001a1d082227 */ /* 0x000fe200078e00ff */
[----:B------:R-:W-:-:S03]  /*19bf0*/  SEL R5, R50, RZ, P1 ;  /* 0x000000ff32057207 */ /* 0x000fc60000800000 */
[----:B------:R-:W-:Y:S02]  /*19c00*/  IMAD.IADD R11, R9, 0x1, R37 ;  /* 0x00000001090b7824 */ /* 0x000fe400078e0225 */
[----:B------:R-:W-:Y:S01]  /*19c10*/  IMAD.MOV.U32 R9, RZ, RZ, R29 ;  /* 0x000000ffff097224 */ /* 0x000fe200078e001d */
[----:B-1----:R-:W-:Y:S01]  /*19c20*/  @P2 SHF.R.U32.HI R9, RZ, R39, R8 ;  /* 0x00000027ff092219 */ /* 0x002fe20000011608 */
[-C--:B------:R-:W-:Y:S02]  /*19c30*/  IMAD R27, R13, R5.reuse, RZ ;  /* 0x000000050d1b7224 */ /* 0x080fe400078e02ff */
[----:B------:R-:W-:-:S04]  /*19c40*/  IMAD.WIDE.U32 R12, R12, R5, RZ ;  /* 0x000000050c0c7225 */ /* 0x000fc800078e00ff */
[----:B------:R-:W-:Y:S01]  /*19c50*/  IMAD.MOV R5, RZ, RZ, -R9 ;  /* 0x000000ffff057224 */ /* 0x000fe200078e0a09 */
[----:B------:R-:W-:Y:S01]  /*19c60*/  IADD3.X R11, R11, R28, R47, P0, P3 ;  /* 0x0000001c0b0b7210 */ /* 0x000fe200007e642f */
[----:B------:R-:W-:Y:S01]  /*19c70*/  IMAD.IADD R27, R13, 0x1, R27 ;  /* 0x000000010d1b7824 */ /* 0x000fe200078e021b */
[----:B------:R-:W-:Y:S01]  /*19c80*/  IADD3 R12, P0, P3, R9, R10, R12 ;  /* 0x0000000a090c7210 */ /* 0x000fe20007b1e00c */
[----:B------:R-:W-:Y:S01]  /*19c90*/  IMAD R5, R44, R5, R29 ;  /* 0x000000052c057224 */ /* 0x000fe200078e021d */
[----:B------:R-:W-:-:S04]  /*19ca0*/  SHF.R.S32.HI R8, RZ, 0x1f, R9 ;  /* 0x0000001fff087819 */ /* 0x000fc80000011409 */
        /* <DEDUP_REMOVED lines=8> */
[----:B------:R-:W-:Y:S01]  /*19d30*/  SHFL.IDX PT, R8, R24, RZ, 0x1c1f ;  /* 0x001c1fff18087589 */ /* 0x000fe200000e0000 */
[----:B--2---:R-:W-:-:S03]  /*19d40*/  IMAD.IADD R25, R36, 0x1, R52 ;  /* 0x0000000124197824 */ /* 0x004fc600078e0234 */
[----:B------:R-:W0:Y:S04]  /*19d50*/  SHFL.IDX PT, R9, R5, RZ, 0x1c1f ;  /* 0x001c1fff05097589 */ /* 0x000e2800000e0000 */
[----:B------:R-:W-:Y:S04]  /*19d60*/  SHFL.IDX PT, R10, R24, 0x1, 0x1c1f ;  /* 0x003c1f00180a7f89 */ /* 0x000fe800000e0000 */
[----:B------:R-:W1:Y:S01]  /*19d70*/  SHFL.IDX PT, R11, R5, 0x1, 0x1c1f ;  /* 0x003c1f00050b7f89 */ /* 0x000e6200000e0000 */
        /* <DEDUP_REMOVED lines=9> */
[----:B------:R-:W-:Y:S01]  /*19e10*/  ULDC.64 UR4, c[0x0][0xaa0] ;  /* 0x0002a80000047ab9 */ /* 0x000fe20000000a00 */
        /* <DEDUP_REMOVED lines=9> */
[C---:B------:R-:W-:Y:S01]  /*19eb0*/  IADD3 R6, P5, R34.reuse, 0x7800, RZ ;  /* 0x0000780022067810 */ /* 0x040fe20007fbe0ff */
[----:B------:R-:W-:Y:S01]  /*19ec0*/  IMAD R47, R47, UR4, RZ ;  /* 0x000000042f2f7c24 */ /* 0x000fe2000f8e02ff */
[----:B------:R-:W-:Y:S02]  /*19ed0*/  IADD3 R25, P0, R34, 0x1800, RZ ;  /* 0x0000180022197810 */ /* 0x000fe40007f1e0ff */
[----:B------:R-:W-:Y:S02]  /*19ee0*/  LOP3.LUT R3, R6, 0x180, RZ, 0xc0, !PT ;  /* 0x0000018006037812 */ /* 0x000fe400078ec0ff */
[----:B------:R-:W-:Y:S01]  /*19ef0*/  IADD3 R29, P1, R34, 0x3000, RZ ;  /* 0x00003000221d7810 */ /* 0x000fe20007f3e0ff */
[----:B------:R-:W-:Y:S01]  /*19f00*/  IMAD.WIDE.U32 R12, R0, UR4, RZ ;  /* 0x00000004000c7c25 */ /* 0x000fe2000f8e00ff */
[----:B------:R-:W-:Y:S02]  /*19f10*/  SHF.R.U64 R3, R3, 0x3, RZ ;  /* 0x0000000303037819 */ /* 0x000fe400000012ff */
[----:B------:R-:W-:Y:S01]  /*19f20*/  IADD3 R33, P3, R34, 0x4800, RZ ;  /* 0x0000480022217810 */ /* 0x000fe20007f7e0ff */
[----:B------:R-:W-:Y:S01]  /*19f30*/  IMAD.X R41, RZ, RZ, R35, P5 ;  /* 0x000000ffff297224 */ /* 0x000fe200028e0623 */
[----:B------:R-:W-:-:S02]  /*19f40*/  LOP3.LUT R40, R3, R6, RZ, 0x3c, !PT ;  /* 0x0000000603287212 */ /* 0x000fc400078e3cff */
[----:B------:R-:W1:Y:S01]  /*19f50*/  @P2 LDC R3, c[0x0][0xbec] ;  /* 0x0002fb00ff032b82 */ /* 0x000e620000000800 */
[----:B------:R-:W-:Y:S01]  /*19f60*/  IADD3 R37, P4, R34, 0x6000, RZ ;  /* 0x0000600022257810 */ /* 0x000fe20007f9e0ff */
[----:B------:R-:W-:Y:S01]  /*19f70*/  IMAD R47, R0, UR5, R47 ;  /* 0x00000005002f7c24 */ /* 0x000fe2000f8e022f */
[----:B------:R-:W-:Y:S01]  /*19f80*/  LOP3.LUT R24, R25, 0x180, RZ, 0xc0, !PT ;  /* 0x0000018019187812 */ /* 0x000fe200078ec0ff */
[----:B------:R-:W-:Y:S01]  /*19f90*/  IMAD R0, R15, 0x60, R10 ;  /* 0x000000600f007824 */ /* 0x000fe200078e020a */
[----:B------:R-:W-:Y:S01]  /*19fa0*/  LOP3.LUT R28, R29, 0x180, RZ, 0xc0, !PT ;  /* 0x000001801d1c7812 */ /* 0x000fe200078ec0ff */
[----:B------:R-:W5:Y:S01]  /*19fb0*/  LD.E.128 R40, desc[UR40][R40.64] ;  /* 0x0000002828287980 */ /* 0x000f62000c101d00 */
[----:B------:R-:W-:Y:S02]  /*19fc0*/  LOP3.LUT R32, R33, 0x180, RZ, 0xc0, !PT ;  /* 0x0000018021207812 */ /* 0x000fe400078ec0ff */
[----:B------:R-:W-:Y:S02]  /*19fd0*/  LOP3.LUT R36, R37, 0x180, RZ, 0xc0, !PT ;  /* 0x0000018025247812 */ /* 0x000fe400078ec0ff */
[----:B------:R-:W-:Y:S01]  /*19fe0*/  LOP3.LUT R5, R34, 0x180, RZ, 0xc0, !PT ;  /* 0x0000018022057812 */ /* 0x000fe200078ec0ff */
[----:B------:R-:W-:Y:S01]  /*19ff0*/  IMAD.IADD R13, R13, 0x1, R47 ;  /* 0x000000010d0d7824 */ /* 0x000fe200078e022f */
[----:B------:R-:W-:Y:S01]  /*1a000*/  SHF.R.U64 R24, R24, 0x3, RZ ;  /* 0x0000000318187819 */ /* 0x000fe200000012ff */
[----:B------:R-:W-:Y:S01]  /*1a010*/  ULDC.64 UR4, c[0x0][0xae8] ;  /* 0x0002ba0000047ab9 */ /* 0x000fe20000000a00 */
[----:B------:R-:W-:Y:S01]  /*1a020*/  SHF.R.U64 R28, R28, 0x3, RZ ;  /* 0x000000031c1c7819 */ /* 0x000fe200000012ff */
[----:B------:R-:W-:Y:S01]  /*1a030*/  IMAD.IADD R14, R52, 0x1, R0 ;  /* 0x00000001340e7824 */ /* 0x000fe200078e0200 */
[----:B------:R-:W-:-:S02]  /*1a040*/  SHF.R.U64 R32, R32, 0x3, RZ ;  /* 0x0000000320207819 */ /* 0x000fc400000012ff */
[----:B------:R-:W-:Y:S02]  /*1a050*/  SHF.R.U64 R36, R36, 0x3, RZ ;  /* 0x0000000324247819 */ /* 0x000fe400000012ff */
[----:B------:R-:W-:Y:S01]  /*1a060*/  SHF.R.U64 R5, R5, 0x3, RZ ;  /* 0x0000000305057819 */ /* 0x000fe200000012ff */
[----:B------:R-:W-:Y:S01]  /*1a070*/  IMAD.WIDE.U32 R12, R51, UR4, R12 ;  /* 0x00000004330c7c25 */ /* 0x000fe2000f8e000c */
[----:B------:R-:W-:Y:S02]  /*1a080*/  LOP3.LUT R24, R24, R25, RZ, 0x3c, !PT ;  /* 0x0000001918187212 */ /* 0x000fe400078e3cff */
[----:B------:R-:W-:Y:S01]  /*1a090*/  LOP3.LUT R28, R28, R29, RZ, 0x3c, !PT ;  /* 0x0000001d1c1c7212 */ /* 0x000fe200078e3cff */
[----:B-1----:R-:W-:Y:S01]  /*1a0a0*/  @P2 IMAD.HI.U32 R0, R14, R3, RZ ;  /* 0x000000030e002227 */ /* 0x002fe200078e00ff */
[----:B------:R-:W-:Y:S02]  /*1a0b0*/  LOP3.LUT R32, R32, R33, RZ, 0x3c, !PT ;  /* 0x0000002120207212 */ /* 0x000fe400078e3cff */
[----:B------:R-:W-:Y:S01]  /*1a0c0*/  LOP3.LUT R36, R36, R37, RZ, 0x3c, !PT ;  /* 0x0000002524247212 */ /* 0x000fe200078e3cff */
[--C-:B------:R-:W-:Y:S01]  /*1a0d0*/  IMAD.X R25, RZ, RZ, R35.reuse, P0 ;  /* 0x000000ffff197224 */ /* 0x100fe200000e0623 */
[----:B------:R-:W-:Y:S01]  /*1a0e0*/  LOP3.LUT R4, R5, R34, RZ, 0x3c, !PT ;  /* 0x0000002205047212 */ /* 0x000fe200078e3cff */
[----:B------:R-:W-:Y:S01]  /*1a0f0*/  IMAD.X R29, RZ, RZ, R35, P1 ;  /* 0x000000ffff1d7224 */ /* 0x000fe200008e0623 */
[----:B------:R-:W-:Y:S01]  /*1a100*/  SHF.R.S32.HI R8, RZ, 0x1f, R45 ;  /* 0x0000001fff087819 */ /* 0x000fe2000001142d */
[----:B------:R-:W-:-:S02]  /*1a110*/  IMAD.X R33, RZ, RZ, R35, P3 ;  /* 0x000000ffff217224 */ /* 0x000fc400018e0623 */
[--C-:B------:R-:W-:Y:S01]  /*1a120*/  IMAD.X R37, RZ, RZ, R35.reuse, P4 ;  /* 0x000000ffff257224 */ /* 0x100fe200020e0623 */
[----:B------:R-:W5:Y:S01]  /*1a130*/  LD.E.128 R24, desc[UR40][R24.64] ;  /* 0x0000002818187980 */ /* 0x000f62000c101d00 */
[----:B------:R-:W-:Y:S02]  /*1a140*/  IMAD.MOV.U32 R5, RZ, RZ, R35 ;  /* 0x000000ffff057224 */ /* 0x000fe400078e0023 */
[----:B------:R-:W-:Y:S01]  /*1a150*/  IMAD R13, R51, UR5, R13 ;  /* 0x00000005330d7c24 */ /* 0x000fe2000f8e020d */
[----:B------:R-:W-:Y:S01]  /*1a160*/  ULDC.64 UR4, c[0x0][0xaf0] ;  /* 0x0002bc0000047ab9 */ /* 0x000fe20000000a00 */
[----:B------:R-:W-:Y:S01]  /*1a170*/  IMAD.MOV.U32 R3, RZ, RZ, R14 ;  /* 0x000000ffff037224 */ /* 0x000fe200078e000e */
[----:B0-----:R-:W-:Y:S01]  /*1a180*/  @P2 SHF.R.U32.HI R3, RZ, R11, R0 ;  /* 0x0000000bff032219 */ /* 0x001fe20000011600 */
[----:B------:R-:W-:Y:S01]  /*1a190*/  IMAD R8, R8, UR4, RZ ;  /* 0x0000000408087c24 */ /* 0x000fe2000f8e02ff */
[----:B------:R-:W5:Y:S01]  /*1a1a0*/  LD.E.128 R4, desc[UR40][R4.64] ;  /* 0x0000002804047980 */ /* 0x000f62000c101d00 */
[----:B------:R-:W-:Y:S01]  /*1a1b0*/  IMAD.WIDE.U32 R12, R45, UR4, R12 ;  /* 0x000000042d0c7c25 */ /* 0x000fe2000f8e000c */
[----:B------:R-:W-:-:S02]  /*1a1c0*/  SHF.R.S32.HI R0, RZ, 0x1f, R3 ;  /* 0x0000001fff007819 */ /* 0x000fc40000011403 */
[----:B------:R-:W5:Y:S01]  /*1a1d0*/  LD.E.128 R28, desc[UR40][R28.64] ;  /* 0x000000281c1c7980 */ /* 0x000f62000c101d00 */
[----:B------:R-:W-:Y:S01]  /*1a1e0*/  IMAD R11, R45, UR5, R8 ;  /* 0x000000052d0b7c24 */ /* 0x000fe2000f8e0208 */
[----:B------:R-:W-:Y:S02]  /*1a1f0*/  ULDC.64 UR4, c[0x0][0xae0] ;  /* 0x0002b80000047ab9 */ /* 0x000fe40000000a00 */
[----:B------:R-:W5:Y:S01]  /*1a200*/  LD.E.128 R32, desc[UR40][R32.64] ;  /* 0x0000002820207980 */ /* 0x000f62000c101d00 */
[----:B------:R-:W-:-:S03]  /*1a210*/  IMAD.MOV R15, RZ, RZ, -R3 ;  /* 0x000000ffff0f7224 */ /* 0x000fc600078e0a03 */
[----:B------:R-:W5:Y:S01]  /*1a220*/  LD.E.128 R36, desc[UR40][R36.64] ;  /* 0x0000002824247980 */ /* 0x000f62000c101d00 */
        /* <DEDUP_REMOVED lines=8> */
[----:B------:R-:W-:Y:S02]  /*1a2b0*/  IMAD R11, R44, R15, R14 ;  /* 0x0000000f2c0b7224 */ /* 0x000fe400078e020e */
[----:B------:R-:W-:-:S04]  /*1a2c0*/  IMAD.WIDE.U32 R12, R3, UR4, R12 ;  /* 0x00000004030c7c25 */ /* 0x000fc8000f8e000c */
[----:B------:R-:W-:Y:S01]  /*1a2d0*/  IMAD R15, R3, UR5, R0 ;  /* 0x00000005030f7c24 */ /* 0x000fe2000f8e0200 */
[----:B------:R-:W-:Y:S01]  /*1a2e0*/  SHF.R.S32.HI R3, RZ, 0x1f, R11 ;  /* 0x0000001fff037819 */ /* 0x000fe2000001140b */
        /* <DEDUP_REMOVED lines=20> */
.L_x_11161:
[----:B------:R-:W-:Y:S01]  /*1a430*/  IMAD.IADD R45, R10, 0x1, R52 ;  /* 0x000000010a2d7824 */ /* 0x000fe200078e0234 */
        /* <DEDUP_REMOVED lines=9> */
[C---:B------:R-:W-:Y:S01]  /*1a4d0*/  @!P2 LEA R20, P4, R44.reuse, R14, 0x1 ;  /* 0x0000000e2c14a211 */ /* 0x040fe200078808ff */
[----:B------:R-:W-:Y:S01]  /*1a4e0*/  @!P0 IMAD.WIDE R10, R9, 0x2, R14 ;  /* 0x00000002090a8825 */ /* 0x000fe200078e020e */
[-C--:B------:R-:W-:Y:S02]  /*1a4f0*/  @!P1 LEA.HI.X R13, R47, R3.reuse, R48, 0x1, P3 ;  /* 0x000000032f0d9211 */ /* 0x080fe400018f0c30 */
[----:B------:R-:W-:Y:S02]  /*1a500*/  @!P2 LEA.HI.X R21, R44, R3, R49, 0x1, P4 ;  /* 0x000000032c15a211 */ /* 0x000fe400020f0c31 */
[----:B-----5:R3:W-:Y:S04]  /*1a510*/  @!P0 ST.E.128 desc[UR40][R10.64], R4 ;  /* 0x000000040a008985 */ /* 0x0207e8000c101d28 */
[----:B------:R3:W-:Y:S04]  /*1a520*/  @!P1 ST.E.128 desc[UR40][R12.64], R28 ;  /* 0x0000001c0c009985 */ /* 0x0007e8000c101d28 */
[----:B------:R3:W-:Y:S02]  /*1a530*/  @!P2 ST.E.128 desc[UR40][R20.64], R36 ;  /* 0x000000241400a985 */ /* 0x0007e4000c101d28 */
.L_x_10935:
[----:B------:R-:W-:Y:S05]  /*1a540*/  BSYNC B1 ;  /* 0x0000000000017941 */ /* 0x000fea0003800000 */
.L_x_10934:
[----:B------:R-:W-:-:S03]  /*1a550*/  UMOV UR4, 0xffffffff ;  /* 0xffffffff00047882 */ /* 0x000fc60000000000 */
[----:B------:R-:W-:Y:S05]  /*1a560*/  BRA.DIV UR4, `(.L_x_10936) ;  /* 0x000000b204c87947 */ /* 0x000fea000b800000 */
[----:B-1----:R1:W4:Y:S04]  /*1a570*/  SHFL.IDX PT, R3, R8, 0x1, 0x1c1f ;  /* 0x003c1f0008037f89 */ /* 0x00232800000e0000 */
[----:B--2---:R1:W2:Y:S02]  /*1a580*/  SHFL.IDX PT, R14, R0, 0x1, 0x1c1f ;  /* 0x003c1f00000e7f89 */ /* 0x0042a400000e0000 */
.L_x_11165:
[----:B---3-5:R-:W-:-:S05]  /*1a590*/  VIADD R5, R45, 0x60 ;  /* 0x000000602d057836 */ /* 0x028fca0000000000 */
[----:B------:R-:W-:-:S13]  /*1a5a0*/  ISETP.GE.AND P0, PT, R5, R46, PT ;  /* 0x0000002e0500720c */ /* 0x000fda0003f06270 */
[----:B------:R-:W-:Y:S05]  /*1a5b0*/  @P0 BRA `(.L_x_10937) ;  /* 0x0000001800740947 */ /* 0x000fea0003800000 */
[----:B------:R-:W-:Y:S02]  /*1a5c0*/  ULDC UR4, c[0x0][0xac8] ;  /* 0x0002b20000047ab9 */ /* 0x000fe40000000800 */
[----:B------:R-:W-:Y:S02]  /*1a5d0*/  ISETP.GE.AND P1, PT, R9, UR4, PT ;  /* 0x0000000409007c0c */ /* 0x000fe4000bf26270 */
[----:B------:R-:W-:-:S11]  /*1a5e0*/  ISETP.GE.AND P2, PT, R47, UR4, PT ;  /* 0x000000042f007c0c */ /* 0x000fd6000bf46270 */
[----:B----4-:R-:W-:Y:S02]  /*1a5f0*/  @!P1 IMAD.MOV.U32 R15, RZ, RZ, R3 ;  /* 0x000000ffff0f9224 */ /* 0x010fe400078e0003 */
[----:B--2---:R-:W-:Y:S01]  /*1a600*/  @!P2 LEA R6, P0, R47, R14, 0x1 ;  /* 0x0000000e2f06a211 */ /* 0x004fe200078008ff */
[----:B------:R-:W-:-:S03]  /*1a610*/  @!P1 IMAD.WIDE R4, R9, 0x2, R14 ;  /* 0x0000000209049825 */ /* 0x000fc600078e020e */
        /* <DEDUP_REMOVED lines=9> */
.L_x_10932:
        /* <DEDUP_REMOVED lines=46> */
.L_x_11168:
[----:B------:R-:W-:Y:S01]  /*1a990*/  ISETP.GE.AND P0, PT, R25, R46, PT ;  /* 0x0000002e1900720c */ /* 0x000fe20003f06270 */
[----:B------:R-:W-:-:S12]  /*1a9a0*/  BSSY B1, `(.L_x_10939) ;  /* 0x0000051000017945 */ /* 0x000fd80003800000 */
[----:B------:R-:W-:Y:S05]  /*1a9b0*/  @P0 BRA `(.L_x_10940) ;  /* 0x00000004003c0947 */ /* 0x000fea0003800000 */
[----:B------:R-:W-:Y:S01]  /*1a9c0*/  ULDC UR4, c[0x0][0xac8] ;  /* 0x0002b20000047ab9 */ /* 0x000fe20000000800 */
[C---:B------:R-:W-:Y:S01]  /*1a9d0*/  VIADD R15, R137.reuse, 0x8 ;  /* 0x00000008890f7836 */ /* 0x040fe20000000000 */
[C---:B------:R-:W-:Y:S01]  /*1a9e0*/  ISETP.GE.AND P0, PT, R137.reuse, UR4, PT ;  /* 0x0000000489007c0c */ /* 0x040fe2000bf06270 */
[C---:B------:R-:W-:Y:S01]  /*1a9f0*/  VIADD R12, R137.reuse, 0x10 ;  /* 0x00000010890c7836 */ /* 0x040fe20000000000 */
[----:B------:R-:W-:Y:S01]  /*1aa00*/  SHF.R.S32.HI R8, RZ, 0x1f, R137 ;  /* 0x0000001fff087819 */ /* 0x000fe20000011489 */
[----:B------:R-:W-:Y:S01]  /*1aa10*/  VIADD R28, R137, 0x20 ;  /* 0x00000020891c7836 */ /* 0x000fe20000000000 */
[----:B------:R-:W-:Y:S01]  /*1aa20*/  ISETP.GE.AND P1, PT, R15, UR4, PT ;  /* 0x000000040f007c0c */ /* 0x000fe2000bf26270 */
[C---:B------:R-:W-:Y:S01]  /*1aa30*/  VIADD R24, R137.reuse, 0x8 ;  /* 0x0000000889187836 */ /* 0x040fe20000000000 */
[----:B------:R-:W-:Y:S01]  /*1aa40*/  ISETP.GE.AND P4, PT, R12, UR4, PT ;  /* 0x000000040c007c0c */ /* 0x000fe2000bf86270 */
[C---:B------:R-:W-:Y:S02]  /*1aa50*/  VIADD R13, R137.reuse, 0x10 ;  /* 0x00000010890d7836 */ /* 0x040fe40000000000 */
[C---:B------:R-:W-:Y:S01]  /*1aa60*/  VIADD R30, R137.reuse, 0x18 ;  /* 0x00000018891e7836 */ /* 0x040fe20000000000 */
[----:B------:R-:W-:Y:S01]  /*1aa70*/  SHF.R.S32.HI R24, RZ, 0x1f, R24 ;  /* 0x0000001fff187819 */ /* 0x000fe20000011418 */
[C---:B------:R-:W-:Y:S01]  /*1aa80*/  VIADD R29, R137.reuse, 0x28 ;  /* 0x00000028891d7836 */ /* 0x040fe20000000000 */
[----:B------:R-:W-:Y:S01]  /*1aa90*/  SHF.R.S32.HI R13, RZ, 0x1f, R13 ;  /* 0x0000001fff0d7819 */ /* 0x000fe2000001140d */
[C---:B------:R-:W-:Y:S01]  /*1aaa0*/  VIADD R31, R137.reuse, 0x20 ;  /* 0x00000020891f7836 */ /* 0x040fe20000000000 */
[C---:B--2---:R-:W-:Y:S01]  /*1aab0*/  @!P0 LEA R4, P2, R137.reuse, R14, 0x2 ;  /* 0x0000000e89048211 */ /* 0x044fe200078410ff */
[----:B------:R-:W-:Y:S01]  /*1aac0*/  VIADD R34, R137, 0x18 ;  /* 0x0000001889227836 */ /* 0x000fe20000000000 */
[----:B------:R-:W-:-:S02]  /*1aad0*/  ISETP.GE.AND P3, PT, R30, UR4, PT ;  /* 0x000000041e007c0c */ /* 0x000fc4000bf66270 */
[----:B-1----:R-:W-:Y:S02]  /*1aae0*/  @!P0 LEA.HI.X R5, R137, R0, R8, 0x2, P2 ;  /* 0x0000000089058211 */ /* 0x002fe400010f1408 */
[CC--:B------:R-:W-:Y:S02]  /*1aaf0*/  @!P1 LEA R8, P2, R15.reuse, R14.reuse, 0x2 ;  /* 0x0000000e0f089211 */ /* 0x0c0fe400078410ff */
[----:B------:R-:W-:Y:S01]  /*1ab00*/  @!P4 LEA R10, P5, R12, R14, 0x2 ;  /* 0x0000000e0c0ac211 */ /* 0x000fe200078a10ff */
[----:B------:R1:W-:Y:S01]  /*1ab10*/  @!P0 ST.E.64 desc[UR40][R4.64], R6 ;  /* 0x0000000604008985 */ /* 0x0003e2000c101b28 */
[----:B------:R-:W-:Y:S02]  /*1ab20*/  ISETP.GE.AND P0, PT, R28, UR4, PT ;  /* 0x000000041c007c0c */ /* 0x000fe4000bf06270 */
[-C--:B------:R-:W-:Y:S01]  /*1ab30*/  @!P1 LEA.HI.X R9, R15, R0.reuse, R24, 0x2, P2 ;  /* 0x000000000f099211 */ /* 0x080fe200010f1418 */
[----:B------:R-:W-:Y:S01]  /*1ab40*/  VIADD R15, R137, 0x30 ;  /* 0x00000030890f7836 */ /* 0x000fe20000000000 */
[----:B------:R-:W-:-:S02]  /*1ab50*/  @!P4 LEA.HI.X R11, R12, R0, R13, 0x2, P5 ;  /* 0x000000000c0bc211 */ /* 0x000fc400028f140d */
[----:B------:R-:W-:Y:S01]  /*1ab60*/  ISETP.GE.AND P2, PT, R29, UR4, PT ;  /* 0x000000041d007c0c */ /* 0x000fe2000bf46270 */
[----:B------:R2:W-:Y:S01]  /*1ab70*/  @!P1 ST.E.64 desc[UR40][R8.64], R92 ;  /* 0x0000005c08009985 */ /* 0x0005e2000c101b28 */
[----:B------:R-:W-:Y:S02]  /*1ab80*/  SHF.R.S32.HI R31, RZ, 0x1f, R31 ;  /* 0x0000001fff1f7819 */ /* 0x000fe4000001141f */
[-C--:B------:R-:W-:Y:S01]  /*1ab90*/  @!P3 LEA R12, P5, R30, R14.reuse, 0x2 ;  /* 0x0000000e1e0cb211 */ /* 0x080fe200078a10ff */
[----:B------:R-:W-:Y:S01]  /*1aba0*/  @!P4 ST.E.64 desc[UR40][R10.64], R96 ;  /* 0x000000600a00c985 */ /* 0x000fe2000c101b28 */
[----:B------:R-:W-:Y:S02]  /*1abb0*/  SHF.R.S32.HI R34, RZ, 0x1f, R34 ;  /* 0x0000001fff227819 */ /* 0x000fe40000011422 */
[----:B------:R-:W-:Y:S02]  /*1abc0*/  @!P0 LEA R24, P4, R28, R14, 0x2 ;  /* 0x0000000e1c188211 */ /* 0x000fe400078810ff */
[----:B------:R-:W-:-:S02]  /*1abd0*/  ISETP.GE.AND P1, PT, R15, UR4, PT ;  /* 0x000000040f007c0c */ /* 0x000fc4000bf26270 */
[-C--:B------:R-:W-:Y:S01]  /*1abe0*/  @!P0 LEA.HI.X R25, R28, R0.reuse, R31, 0x2, P4 ;  /* 0x000000001c198211 */ /* 0x080fe200020f141f */
[C---:B------:R-:W-:Y:S01]  /*1abf0*/  VIADD R31, R137.reuse, 0x28 ;  /* 0x00000028891f7836 */ /* 0x040fe20000000000 */
[----:B------:R-:W-:Y:S01]  /*1ac00*/  @!P3 LEA.HI.X R13, R30, R0, R34, 0x2, P5 ;  /* 0x000000001e0db211 */ /* 0x000fe200028f1422 */
[----:B------:R-:W-:Y:S01]  /*1ac10*/  VIADD R30, R137, 0x38 ;  /* 0x00000038891e7836 */ /* 0x000fe20000000000 */
[----:B-1----:R-:W-:Y:S01]  /*1ac20*/  @!P2 LEA R4, P5, R29, R14, 0x2 ;  /* 0x0000000e1d04a211 */ /* 0x002fe200078a10ff */
[C---:B------:R-:W-:Y:S01]  /*1ac30*/  VIADD R28, R137.reuse, 0x40 ;  /* 0x00000040891c7836 */ /* 0x040fe20000000000 */
[----:B------:R-:W-:Y:S01]  /*1ac40*/  SHF.R.S32.HI R31, RZ, 0x1f, R31 ;  /* 0x0000001fff1f7819 */ /* 0x000fe2000001141f */
[----:B------:R1:W-:Y:S01]  /*1ac50*/  @!P3 ST.E.64 desc[UR40][R12.64], R100 ;  /* 0x000000640c00b985 */ /* 0x0003e2000c101b28 */
[----:B------:R-:W-:Y:S01]  /*1ac60*/  ISETP.GE.AND P3, PT, R30, UR4, PT ;  /* 0x000000041e007c0c */ /* 0x000fe2000bf66270 */
[----:B--2---:R-:W-:Y:S01]  /*1ac70*/  VIADD R9, R137, 0x48 ;  /* 0x0000004889097836 */ /* 0x004fe20000000000 */
[----:B------:R-:W-:Y:S01]  /*1ac80*/  @!P2 LEA.HI.X R5, R29, R0, R31, 0x2, P5 ;  /* 0x000000001d05a211 */ /* 0x000fe200028f141f */
[----:B------:R-:W-:Y:S01]  /*1ac90*/  VIADD R29, R137, 0x30 ;  /* 0x00000030891d7836 */ /* 0x000fe20000000000 */
[----:B------:R-:W-:Y:S01]  /*1aca0*/  @!P0 ST.E.64 desc[UR40][R24.64], R104 ;  /* 0x0000006818008985 */ /* 0x000fe2000c101b28 */
[----:B------:R-:W-:Y:S01]  /*1acb0*/  @!P1 LEA R6, P4, R15, R14, 0x2 ;  /* 0x0000000e0f069211 */ /* 0x000fe200078810ff */
[----:B------:R-:W-:Y:S01]  /*1acc0*/  VIADD R31, R137, 0x38 ;  /* 0x00000038891f7836 */ /* 0x000fe20000000000 */
[----:B------:R-:W-:Y:S01]  /*1acd0*/  ISETP.GE.AND P0, PT, R28, UR4, PT ;  /* 0x000000041c007c0c */ /* 0x000fe2000bf06270 */
[----:B------:R2:W-:Y:S01]  /*1ace0*/  @!P2 ST.E.64 desc[UR40][R4.64], R108 ;  /* 0x0000006c0400a985 */ /* 0x0005e2000c101b28 */
[----:B------:R-:W-:-:S02]  /*1acf0*/  SHF.R.S32.HI R29, RZ, 0x1f, R29 ;  /* 0x0000001fff1d7819 */ /* 0x000fc4000001141d */
[----:B------:R-:W-:Y:S02]  /*1ad00*/  ISETP.GE.AND P2, PT, R9, UR4, PT ;  /* 0x0000000409007c0c */ /* 0x000fe4000bf46270 */
[----:B------:R-:W-:Y:S01]  /*1ad10*/  @!P1 LEA.HI.X R7, R15, R0, R29, 0x2, P4 ;  /* 0x000000000f079211 */ /* 0x000fe200020f141d */
[C---:B------:R-:W-:Y:S01]  /*1ad20*/  VIADD R15, R137.reuse, 0x50 ;  /* 0x00000050890f7836 */ /* 0x040fe20000000000 */
[----:B-1----:R-:W-:Y:S01]  /*1ad30*/  @!P3 LEA R12, P5, R30, R14, 0x2 ;  /* 0x0000000e1e0cb211 */ /* 0x002fe200078a10ff */
[----:B------:R-:W-:Y:S01]  /*1ad40*/  VIADD R29, R137, 0x58 ;  /* 0x00000058891d7836 */ /* 0x000fe20000000000 */
[----:B------:R-:W-:Y:S01]  /*1ad50*/  SHF.R.S32.HI R31, RZ, 0x1f, R31 ;  /* 0x0000001fff1f7819 */ /* 0x000fe2000001141f */
[----:B------:R1:W-:Y:S01]  /*1ad60*/  @!P1 ST.E.64 desc[UR40][R6.64], R20 ;  /* 0x0000001406009985 */ /* 0x0003e2000c101b28 */
[----:B------:R-:W-:Y:S02]  /*1ad70*/  ISETP.GE.AND P1, PT, R15, UR4, PT ;  /* 0x000000040f007c0c */ /* 0x000fe4000bf26270 */
[----:B------:R-:W-:-:S02]  /*1ad80*/  SHF.R.S32.HI R11, RZ, 0x1f, R28 ;  /* 0x0000001fff0b7819 */ /* 0x000fc4000001141c */
[----:B------:R-:W-:Y:S02]  /*1ad90*/  @!P0 LEA R10, P4, R28, R14, 0x2 ;  /* 0x0000000e1c0a8211 */ /* 0x000fe400078810ff */
[-C--:B------:R-:W-:Y:S02]  /*1ada0*/  @!P3 LEA.HI.X R13, R30, R0.reuse, R31, 0x2, P5 ;  /* 0x000000001e0db211 */ /* 0x080fe400028f141f */
[----:B------:R-:W-:Y:S02]  /*1adb0*/  ISETP.GE.AND P5, PT, R29, UR4, PT ;  /* 0x000000041d007c0c */ /* 0x000fe4000bfa6270 */
[----:B------:R-:W-:Y:S01]  /*1adc0*/  @!P0 LEA.HI.X R11, R28, R0, R11, 0x2, P4 ;  /* 0x000000001c0b8211 */ /* 0x000fe200020f140b */
[----:B------:R3:W-:Y:S01]  /*1add0*/  @!P3 ST.E.64 desc[UR40][R12.64], R116 ;  /* 0x000000740c00b985 */ /* 0x0007e2000c101b28 */
[----:B--2---:R-:W-:Y:S02]  /*1ade0*/  SHF.R.S32.HI R4, RZ, 0x1f, R9 ;  /* 0x0000001fff047819 */ /* 0x004fe40000011409 */
[----:B------:R-:W-:Y:S01]  /*1adf0*/  @!P2 LEA R8, P4, R9, R14, 0x2 ;  /* 0x0000000e0908a211 */ /* 0x000fe200078810ff */
[----:B------:R3:W-:Y:S01]  /*1ae00*/  @!P0 ST.E.64 desc[UR40][R10.64], R120 ;  /* 0x000000780a008985 */ /* 0x0007e2000c101b28 */
[----:B------:R-:W-:-:S02]  /*1ae10*/  SHF.R.S32.HI R5, RZ, 0x1f, R15 ;  /* 0x0000001fff057819 */ /* 0x000fc4000001140f */
[----:B------:R-:W-:Y:S02]  /*1ae20*/  @!P2 LEA.HI.X R9, R9, R0, R4, 0x2, P4 ;  /* 0x000000000909a211 */ /* 0x000fe400020f1404 */
[C---:B------:R-:W-:Y:S02]  /*1ae30*/  @!P1 LEA R4, P4, R15.reuse, R14, 0x2 ;  /* 0x0000000e0f049211 */ /* 0x040fe400078810ff */
[----:B-1----:R-:W-:Y:S01]  /*1ae40*/  SHF.R.S32.HI R6, RZ, 0x1f, R29 ;  /* 0x0000001fff067819 */ /* 0x002fe2000001141d */
[----:B------:R3:W-:Y:S01]  /*1ae50*/  @!P2 ST.E.64 desc[UR40][R8.64], R124 ;  /* 0x0000007c0800a985 */ /* 0x0007e2000c101b28 */
[----:B------:R-:W-:Y:S02]  /*1ae60*/  @!P1 LEA.HI.X R5, R15, R0, R5, 0x2, P4 ;  /* 0x000000000f059211 */ /* 0x000fe400020f1405 */
[----:B------:R-:W-:-:S03]  /*1ae70*/  @!P5 LEA R14, P4, R29, R14, 0x2 ;  /* 0x0000000e1d0ed211 */ /* 0x000fc600078810ff */
[----:B------:R3:W-:Y:S01]  /*1ae80*/  @!P1 ST.E.64 desc[UR40][R4.64], R128 ;  /* 0x0000008004009985 */ /* 0x0007e2000c101b28 */
[----:B------:R-:W-:-:S05]  /*1ae90*/  @!P5 LEA.HI.X R15, R29, R0, R6, 0x2, P4 ;  /* 0x000000001d0fd211 */ /* 0x000fca00020f1406 */
[----:B------:R3:W-:Y:S04]  /*1aea0*/  @!P5 ST.E.64 desc[UR40][R14.64], R132 ;  /* 0x000000840e00d985 */ /* 0x0007e8000c101b28 */
.L_x_10940:
[----:B------:R-:W-:Y:S05]  /*1aeb0*/  BSYNC B1 ;  /* 0x0000000000017941 */ /* 0x000fea0003800000 */
.L_x_10939:
[----:B------:R-:W-:-:S03]  /*1aec0*/  UMOV UR4, 0xffffffff ;  /* 0xffffffff00047882 */ /* 0x000fc60000000000 */
[----:B------:R-:W-:Y:S05]  /*1aed0*/  BRA.DIV UR4, `(.L_x_10941) ;  /* 0x000000aa04e87947 */ /* 0x000fea000b800000 */
[----:B-1----:R1:W4:Y:S04]  /*1aee0*/  SHFL.IDX PT, R0, R26, 0x1, 0x1c1f ;  /* 0x003c1f001a007f89 */ /* 0x00232800000e0000 */
[----:B--23--:R1:W2:Y:S02]  /*1aef0*/  SHFL.IDX PT, R14, R3, 0x1, 0x1c1f ;  /* 0x003c1f00030e7f89 */ /* 0x00c2a400000e0000 */
.L_x_11172:
[----:B------:R-:W-:-:S13]  /*1af00*/  ISETP.GE.AND P0, PT, R27, R46, PT ;  /* 0x0000002e1b00720c */ /* 0x000fda0003f06270 */
[----:B------:R-:W-:Y:S05]  /*1af10*/  @P0 BRA `(.L_x_10937) ;  /* 0x00000010001c0947 */ /* 0x000fea0003800000 */
[C---:B------:R-:W-:Y:S01]  /*1af20*/  VIADD R11, R137.reuse, 0x8 ;  /* 0x00000008890b7836 */ /* 0x040fe20000000000 */
[----:B------:R-:W-:Y:S01]  /*1af30*/  ULDC UR4, c[0x0][0xac8] ;  /* 0x0002b20000047ab9 */ /* 0x000fe20000000800 */
[C---:B------:R-:W-:Y:S01]  /*1af40*/  VIADD R10, R137.reuse, 0x10 ;  /* 0x00000010890a7836 */ /* 0x040fe20000000000 */
[C---:B------:R-:W-:Y:S01]  /*1af50*/  ISETP.GE.AND P5, PT, R137.reuse, UR4, PT ;  /* 0x0000000489007c0c */ /* 0x040fe2000bfa6270 */
[----:B------:R-:W-:Y:S01]  /*1af60*/  VIADD R13, R137, 0x8 ;  /* 0x00000008890d7836 */ /* 0x000fe20000000000 */
[----:B------:R-:W-:Y:S01]  /*1af70*/  ISETP.GE.AND P3, PT, R11, UR4, PT ;  /* 0x000000040b007c0c */ /* 0x000fe2000bf66270 */
[C---:B------:R-:W-:Y:S01]  /*1af80*/  VIADD R12, R137.reuse, 0x18 ;  /* 0x00000018890c7836 */ /* 0x040fe20000000000 */
[----:B------:R-:W-:Y:S01]  /*1af90*/  ISETP.GE.AND P4, PT, R10, UR4, PT ;  /* 0x000000040a007c0c */ /* 0x000fe2000bf86270 */
[C---:B------:R-:W-:Y:S01]  /*1afa0*/  VIADD R21, R137.reuse, 0x20 ;  /* 0x0000002089157836 */ /* 0x040fe20000000000 */
[----:B01----:R-:W-:Y:S01]  /*1afb0*/  SHF.R.S32.HI R3, RZ, 0x1f, R137 ;  /* 0x0000001fff037819 */ /* 0x003fe20000011489 */
[C---:B------:R-:W-:Y:S01]  /*1afc0*/  VIADD R26, R137.reuse, 0x30 ;  /* 0x00000030891a7836 */ /* 0x040fe20000000000 */
[----:B------:R-:W-:Y:S01]  /*1afd0*/  SHF.R.S32.HI R13, RZ, 0x1f, R13 ;  /* 0x0000001fff0d7819 */ /* 0x000fe2000001140d */
[C---:B------:R-:W-:Y:S01]  /*1afe0*/  VIADD R24, R137.reuse, 0x38 ;  /* 0x0000003889187836 */ /* 0x040fe20000000000 */
[----:B------:R-:W-:Y:S01]  /*1aff0*/  ISETP.GE.AND P2, PT, R12, UR4, PT ;  /* 0x000000040c007c0c */ /* 0x000fe2000bf46270 */
[----:B------:R-:W-:-:S02]  /*1b000*/  VIADD R15, R137, 0x28 ;  /* 0x00000028890f7836 */ /* 0x000fc40000000000 */
[CC--:B--2---:R-:W-:Y:S01]  /*1b010*/  @!P5 LEA R4, P0, R137.reuse, R14.reuse, 0x2 ;  /* 0x0000000e8904d211 */ /* 0x0c4fe200078010ff */
[----:B------:R-:W-:Y:S01]  /*1b020*/  VIADD R25, R137, 0x20 ;  /* 0x0000002089197836 */ /* 0x000fe20000000000 */
[----:B------:R-:W-:Y:S01]  /*1b030*/  @!P3 LEA R6, P1, R11, R14, 0x2 ;  /* 0x0000000e0b06b211 */ /* 0x000fe200078210ff */
[C---:B------:R-:W-:Y:S01]  /*1b040*/  VIADD R20, R137.reuse, 0x40 ;  /* 0x0000004089147836 */ /* 0x040fe20000000000 */
[CC--:B----4-:R-:W-:Y:S01]  /*1b050*/  @!P5 LEA.HI.X R5, R137.reuse, R0.reuse, R3, 0x2, P0 ;  /* 0x000000008905d211 */ /* 0x0d0fe200000f1403 */
[----:B------:R-:W-:Y:S01]  /*1b060*/  VIADD R3, R137, 0x28 ;  /* 0x0000002889037836 */ /* 0x000fe20000000000 */
[----:B------:R-:W-:Y:S01]  /*1b070*/  @!P3 LEA.HI.X R7, R11, R0, R13, 0x2, P1 ;  /* 0x000000000b07b211 */ /* 0x000fe200008f140d */
[----:B------:R-:W-:Y:S01]  /*1b080*/  VIADD R11, R137, 0x10 ;  /* 0x00000010890b7836 */ /* 0x000fe20000000000 */
[----:B------:R-:W-:Y:S01]  /*1b090*/  ISETP.GE.AND P0, PT, R21, UR4, PT ;  /* 0x0000000415007c0c */ /* 0x000fe2000bf06270 */
[----:B------:R0:W-:Y:S01]  /*1b0a0*/  @!P5 ST.E.64 desc[UR40][R4.64], R90 ;  /* 0x0000005a0400d985 */ /* 0x0001e2000c101b28 */
[C---:B------:R-:W-:Y:S01]  /*1b0b0*/  @!P4 LEA R8, P5, R10.reuse, R14, 0x2 ;  /* 0x0000000e0a08c211 */ /* 0x040fe200078a10ff */
[----:B------:R-:W-:Y:S01]  /*1b0c0*/  VIADD R13, R137, 0x18 ;  /* 0x00000018890d7836 */ /* 0x000fe20000000000 */
[----:B------:R-:W-:Y:S01]  /*1b0d0*/  SHF.R.S32.HI R11, RZ, 0x1f, R11 ;  /* 0x0000001fff0b7819 */ /* 0x000fe2000001140b */
[----:B------:R1:W-:Y:S01]  /*1b0e0*/  @!P3 ST.E.64 desc[UR40][R6.64], R94 ;  /* 0x0000005e0600b985 */ /* 0x0003e2000c101b28 */
[----:B------:R-:W-:Y:S01]  /*1b0f0*/  ISETP.GE.AND P1, PT, R3, UR4, PT ;  /* 0x0000000403007c0c */ /* 0x000fe2000bf26270 */
[----:B------:R-:W-:Y:S01]  /*1b100*/  VIADD R28, R137, 0x30 ;  /* 0x00000030891c7836 */ /* 0x000fe20000000000 */
[----:B------:R-:W-:-:S02]  /*1b110*/  @!P4 LEA.HI.X R9, R10, R0, R11, 0x2, P5 ;  /* 0x000000000a09c211 */ /* 0x000fc400028f140b */
[----:B------:R-:W-:Y:S02]  /*1b120*/  SHF.R.S32.HI R13, RZ, 0x1f, R13 ;  /* 0x0000001fff0d7819 */ /* 0x000fe4000001140d */
[C---:B------:R-:W-:Y:S01]  /*1b130*/  @!P2 LEA R10, P5, R12.reuse, R14, 0x2 ;  /* 0x0000000e0c0aa211 */ /* 0x040fe200078a10ff */
[----:B------:R2:W-:Y:S01]  /*1b140*/  @!P4 ST.E.64 desc[UR40][R8.64], R98 ;  /* 0x000000620800c985 */ /* 0x0005e2000c101b28 */
[----:B------:R-:W-:Y:S02]  /*1b150*/  SHF.R.S32.HI R25, RZ, 0x1f, R25 ;  /* 0x0000001fff197819 */ /* 0x000fe40000011419 */
[----:B------:R-:W-:Y:S02]  /*1b160*/  @!P2 LEA.HI.X R11, R12, R0, R13, 0x2, P5 ;  /* 0x000000000c0ba211 */ /* 0x000fe400028f140d */
[-C--:B------:R-:W-:Y:S02]  /*1b170*/  @!P0 LEA R12, P4, R21, R14.reuse, 0x2 ;  /* 0x0000000e150c8211 */ /* 0x080fe400078810ff */
[----:B0-----:R-:W-:Y:S01]  /*1b180*/  @!P1 LEA R4, P5, R3, R14, 0x2 ;  /* 0x0000000e03049211 */ /* 0x001fe200078a10ff */
[----:B------:R0:W-:Y:S01]  /*1b190*/  @!P2 ST.E.64 desc[UR40][R10.64], R102 ;  /* 0x000000660a00a985 */ /* 0x0001e2000c101b28 */
[----:B------:R-:W-:-:S02]  /*1b1a0*/  ISETP.GE.AND P2, PT, R26, UR4, PT ;  /* 0x000000041a007c0c */ /* 0x000fc4000bf46270 */
[----:B------:R-:W-:Y:S02]  /*1b1b0*/  SHF.R.S32.HI R15, RZ, 0x1f, R15 ;  /* 0x0000001fff0f7819 */ /* 0x000fe4000001140f */
[----:B------:R-:W-:Y:S02]  /*1b1c0*/  ISETP.GE.AND P3, PT, R24, UR4, PT ;  /* 0x0000000418007c0c */ /* 0x000fe4000bf66270 */
[-C--:B------:R-:W-:Y:S01]  /*1b1d0*/  @!P0 LEA.HI.X R13, R21, R0.reuse, R25, 0x2, P4 ;  /* 0x00000000150d8211 */ /* 0x080fe200020f1419 */
[----:B------:R-:W-:Y:S01]  /*1b1e0*/  VIADD R25, R137, 0x38 ;  /* 0x0000003889197836 */ /* 0x000fe20000000000 */
[----:B------:R-:W-:Y:S01]  /*1b1f0*/  @!P1 LEA.HI.X R5, R3, R0, R15, 0x2, P5 ;  /* 0x0000000003059211 */ /* 0x000fe200028f140f */
[C---:B------:R-:W-:Y:S01]  /*1b200*/  VIADD R15, R137.reuse, 0x48 ;  /* 0x00000048890f7836 */ /* 0x040fe20000000000 */
[----:B------:R-:W-:Y:S01]  /*1b210*/  ISETP.GE.AND P4, PT, R20, UR4, PT ;  /* 0x0000000414007c0c */ /* 0x000fe2000bf86270 */
[----:B------:R3:W-:Y:S01]  /*1b220*/  @!P0 ST.E.64 desc[UR40][R12.64], R32 ;  /* 0x000000200c008985 */ /* 0x0007e2000c101b28 */
[----:B------:R-:W-:Y:S01]  /*1b230*/  VIADD R21, R137, 0x50 ;  /* 0x0000005089157836 */ /* 0x000fe20000000000 */
[----:B-1----:R-:W-:-:S02]  /*1b240*/  @!P2 LEA R6, P5, R26, R14, 0x2 ;  /* 0x0000000e1a06a211 */ /* 0x002fc400078a10ff */
[----:B------:R-:W-:Y:S01]  /*1b250*/  ISETP.GE.AND P0, PT, R15, UR4, PT ;  /* 0x000000040f007c0c */ /* 0x000fe2000bf06270 */
[----:B------:R1:W-:Y:S01]  /*1b260*/  @!P1 ST.E.64 desc[UR40][R4.64], R110 ;  /* 0x0000006e04009985 */ /* 0x0003e2000c101b28 */
[----:B------:R-:W-:Y:S02]  /*1b270*/  SHF.R.S32.HI R28, RZ, 0x1f, R28 ;  /* 0x0000001fff1c7819 */ /* 0x000fe4000001141c */
[----:B--2---:R-:W-:Y:S02]  /*1b280*/  @!P3 LEA R8, P1, R24, R14, 0x2 ;  /* 0x0000000e1808b211 */ /* 0x004fe400078210ff */
[----:B------:R-:W-:Y:S02]  /*1b290*/  SHF.R.S32.HI R25, RZ, 0x1f, R25 ;  /* 0x0000001fff197819 */ /* 0x000fe40000011419 */
[----:B------:R-:W-:Y:S02]  /*1b2a0*/  @!P2 LEA.HI.X R7, R26, R0, R28, 0x2, P5 ;  /* 0x000000001a07a211 */ /* 0x000fe400028f141c */
[----:B------:R-:W-:-:S02]  /*1b2b0*/  ISETP.GE.AND P5, PT, R21, UR4, PT ;  /* 0x0000000415007c0c */ /* 0x000fc4000bfa6270 */
[----:B------:R-:W-:Y:S01]  /*1b2c0*/  @!P3 LEA.HI.X R9, R24, R0, R25, 0x2, P1 ;  /* 0x000000001809b211 */ /* 0x000fe200008f1419 */
[----:B------:R2:W-:Y:S01]  /*1b2d0*/  @!P2 ST.E.64 desc[UR40][R6.64], R114 ;  /* 0x000000720600a985 */ /* 0x0005e2000c101b28 */
[----:B------:R-:W-:Y:S02]  /*1b2e0*/  SHF.R.S32.HI R3, RZ, 0x1f, R20 ;  /* 0x0000001fff037819 */ /* 0x000fe40000011414 */
[C---:B0-----:R-:W-:Y:S01]  /*1b2f0*/  @!P4 LEA R10, P1, R20.reuse, R14, 0x2 ;  /* 0x0000000e140ac211 */ /* 0x041fe200078210ff */
[----:B------:R2:W-:Y:S01]  /*1b300*/  @!P3 ST.E.64 desc[UR40][R8.64], R118 ;  /* 0x000000760800b985 */ /* 0x0005e2000c101b28 */
[----:B---3--:R-:W-:Y:S02]  /*1b310*/  SHF.R.S32.HI R12, RZ, 0x1f, R15 ;  /* 0x0000001fff0c7819 */ /* 0x008fe4000001140f */
[----:B------:R-:W-:Y:S02]  /*1b320*/  @!P4 LEA.HI.X R11, R20, R0, R3, 0x2, P1 ;  /* 0x00000000140bc211 */ /* 0x000fe400008f1403 */
[----:B-1----:R-:W-:-:S02]  /*1b330*/  @!P0 LEA R4, P1, R15, R14, 0x2 ;  /* 0x0000000e0f048211 */ /* 0x002fc400078210ff */
[----:B------:R-:W-:Y:S01]  /*1b340*/  SHF.R.S32.HI R3, RZ, 0x1f, R21 ;  /* 0x0000001fff037819 */ /* 0x000fe20000011415 */
[----:B------:R2:W-:Y:S01]  /*1b350*/  @!P4 ST.E.64 desc[UR40][R10.64], R122 ;  /* 0x0000007a0a00c985 */ /* 0x0005e2000c101b28 */
[----:B------:R-:W-:Y:S02]  /*1b360*/  @!P0 LEA.HI.X R5, R15, R0, R12, 0x2, P1 ;  /* 0x000000000f058211 */ /* 0x000fe400008f140c */
[----:B------:R-:W-:-:S03]  /*1b370*/  @!P5 LEA R12, P1, R21, R14, 0x2 ;  /* 0x0000000e150cd211 */ /* 0x000fc600078210ff */
[----:B------:R2:W-:Y:S01]  /*1b380*/  @!P0 ST.E.64 desc[UR40][R4.64], R126 ;  /* 0x0000007e04008985 */ /* 0x0005e2000c101b28 */
[----:B------:R-:W-:Y:S01]  /*1b390*/  @!P5 LEA.HI.X R13, R21, R0, R3, 0x2, P1 ;  /* 0x00000000150dd211 */ /* 0x000fe200008f1403 */
[----:B------:R-:W-:-:S04]  /*1b3a0*/  VIADD R3, R137, 0x58 ;  /* 0x0000005889037836 */ /* 0x000fc80000000000 */
[----:B------:R2:W-:Y:S01]  /*1b3b0*/  @!P5 ST.E.64 desc[UR40][R12.64], R130 ;  /* 0x000000820c00d985 */ /* 0x0005e2000c101b28 */
[----:B------:R-:W-:-:S13]  /*1b3c0*/  ISETP.GE.AND P0, PT, R3, UR4, PT ;  /* 0x0000000403007c0c */ /* 0x000fda000bf06270 */
[----:B--2---:R-:W-:Y:S05]  /*1b3d0*/  @P0 BRA `(.L_x_10937) ;  /* 0x0000000800ec0947 */ /* 0x004fea0003800000 */
[----:B------:R-:W-:Y:S02]  /*1b3e0*/  LEA R14, P0, R3, R14, 0x2 ;  /* 0x0000000e030e7211 */ /* 0x000fe400078010ff */
[----:B------:R-:W-:-:S04]  /*1b3f0*/  SHF.R.S32.HI R4, RZ, 0x1f, R3 ;  /* 0x0000001fff047819 */ /* 0x000fc80000011403 */
[----:B------:R-:W-:-:S05]  /*1b400*/  LEA.HI.X R15, R3, R0, R4, 0x2, P0 ;  /* 0x00000000030f7211 */ /* 0x000fca00000f1404 */
[----:B------:R0:W-:Y:S01]  /*1b410*/  ST.E.64 desc[UR40][R14.64], R134 ;  /* 0x000000860e007985 */ /* 0x0001e2000c101b28 */
[----:B------:R-:W-:Y:S05]  /*1b420*/  BRA `(.L_x_10937) ;  /* 0x0000000800d87947 */ /* 0x000fea0003800000 */
.L_x_10930:
[----:B------:R-:W2:Y:S01]  /*1b430*/  LDL R0, [R1+0x58] ;  /* 0x0000580001007983 */ /* 0x000ea20000100800 */
[----:B------:R-:W-:Y:S01]  /*1b440*/  ULDC.64 UR4, c[0x0][0xc08] ;  /* 0x0003020000047ab9 */ /* 0x000fe20000000a00 */
[----:B------:R-:W2:Y:S01]  /*1b450*/  LDC.64 R4, c[0x0][0xc00] ;  /* 0x00030000ff047b82 */ /* 0x000ea20000000a00 */
[----:B------:R-:W-:Y:S01]  /*1b460*/  ISETP.NE.U32.AND P0, PT, RZ, UR4, PT ;  /* 0x00000004ff007c0c */ /* 0x000fe2000bf05070 */
[----:B------:R-:W3:Y:S01]  /*1b470*/  LDL R8, [R1+0x54] ;  /* 0x0000540001087983 */ /* 0x000ee20000100800 */
[----:B------:R-:W-:Y:S02]  /*1b480*/  IMAD.MOV.U32 R3, RZ, RZ, RZ ;  /* 0x000000ffff037224 */ /* 0x000fe400078e00ff */
[----:B------:R-:W-:Y:S01]  /*1b490*/  ISETP.NE.AND.EX P1, PT, RZ, UR5, PT, P0 ;  /* 0x00000005ff007c0c */ /* 0x000fe2000bf25300 */
[----:B------:R-:W-:Y:S02]  /*1b4a0*/  ULDC.64 UR4, c[0x0][0xc00] ;  /* 0x0003000000047ab9 */ /* 0x000fe40000000a00 */
[----:B------:R-:W-:-:S04]  /*1b4b0*/  ISETP.NE.U32.AND P0, PT, RZ, UR4, PT ;  /* 0x00000004ff007c0c */ /* 0x000fc8000bf05070 */
[----:B------:R-:W-:-:S06]  /*1b4c0*/  ISETP.NE.AND.EX P0, PT, RZ, UR5, PT, P0 ;  /* 0x00000005ff007c0c */ /* 0x000fcc000bf05300 */
[----:B------:R-:W4:Y:S01]  /*1b4d0*/  @P1 LDC.64 R6, c[0x0][0xc08] ;  /* 0x00030200ff061b82 */ /* 0x000f220000000a00 */
[----:B------:R-:W-:Y:S02]  /*1b4e0*/  ULDC UR4, c[0x0][0xa88] ;  /* 0x0002a20000047ab9 */ /* 0x000fe40000000800 */
[----:B------:R-:W-:Y:S01]  /*1b4f0*/  IMAD.U32 R10, RZ, RZ, UR4 ;  /* 0x00000004ff0a7e24 */ /* 0x000fe2000f8e00ff */
[----:B------:R-:W0:Y:S01]  /*1b500*/  S2R R9, SR_TID.X ;  /* 0x0000000000097919 */ /* 0x000e220000002100 */
[----:B--2---:R-:W-:-:S04]  /*1b510*/  IMAD.WIDE R4, R0, 0x4, R4 ;  /* 0x0000000400047825 */ /* 0x004fc800078e0204 */
[----:B----4-:R-:W-:Y:S01]  /*1b520*/  @P1 IMAD.WIDE R6, R0, 0x4, R6 ;  /* 0x0000000400061825 */ /* 0x010fe200078e0206 */
[----:B------:R2:W5:Y:S04]  /*1b530*/  @P0 LDG.E R3, desc[UR40][R4.64] ;  /* 0x0000002804030981 */ /* 0x000568000c1e1900 */
[----:B------:R2:W5:Y:S01]  /*1b540*/  @P1 LDG.E R10, desc[UR40][R6.64] ;  /* 0x00000028060a1981 */ /* 0x000562000c1e1900 */
[----:B---3--:R-:W-:Y:S01]  /*1b550*/  ISETP.NE.AND P2, PT, R8, RZ, PT ;  /* 0x000000ff0800720c */ /* 0x008fe20003f45270 */
[----:B0-----:R-:W-:Y:S01]  /*1b560*/  VIADD R30, R9, 0xffffff80 ;  /* 0xffffff80091e7836 */ /* 0x001fe20000000000 */
[----:B------:R-:W-:-:S04]  /*1b570*/  SHF.R.S32.HI R28, RZ, 0x1f, R0 ;  /* 0x0000001fff1c7819 */ /* 0x000fc80000011400 */
[----:B------:R-:W-:-:S07]  /*1b580*/  ISETP.GT.AND P3, PT, R30, 0xbf, PT ;  /* 0x000000bf1e00780c */ /* 0x000fce0003f64270 */
[----:B------:R-:W0:Y:S02]  /*1b590*/  @!P2 LDC R8, c[0x0][0xad4] ;  /* 0x0002b500ff08ab82 */ /* 0x000e240000000800 */
[----:B0-----:R2:W-:Y:S01]  /*1b5a0*/  @!P2 STL [R1+0x54], R8 ;  /* 0x000054080100a387 */ /* 0x0015e20000100800 */
[----:B------:R-:W-:Y:S01]  /*1b5b0*/  ISETP.GT.AND P2, PT, R8, 0x1, PT ;  /* 0x000000010800780c */ /* 0x000fe20003f44270 */
[----:B------:R-:W-:-:S12]  /*1b5c0*/  @P1 BRA `(.L_x_10942) ;  /* 0x0000000000101947 */ /* 0x000fd80003800000 */
[----:B------:R-:W-:Y:S05]  /*1b5d0*/  @!P0 BRA `(.L_x_10942) ;  /* 0x00000000000c8947 */ /* 0x000fea0003800000 */
[----:B--2---:R-:W2:Y:S04]  /*1b5e0*/  LDG.E R7, desc[UR40][R4.64] ;  /* 0x0000002804077981 */ /* 0x004ea8000c1e1900 */
[----:B-----5:R-:W2:Y:S02]  /*1b5f0*/  LDG.E R10, desc[UR40][R4.64+0x4] ;  /* 0x00000428040a7981 */ /* 0x020ea4000c1e1900 */
[----:B--2---:R-:W-:-:S07]  /*1b600*/  IMAD.IADD R10, R10, 0x1, -R7 ;  /* 0x000000010a0a7824 */ /* 0x004fce00078e0a07 */
.L_x_10942:
[----:B------:R-:W-:Y:S01]  /*1b610*/  BSSY B1, `(.L_x_10943) ;  /* 0x0000038000017945 */ /* 0x000fe20003800000 */
[----:B------:R-:W-:Y:S02]  /*1b620*/  SEL R29, R0, RZ, !P0 ;  /* 0x000000ff001d7207 */ /* 0x000fe40004000000 */
[----:B------:R-:W-:Y:S02]  /*1b630*/  SEL R28, R28, RZ, !P0 ;  /* 0x000000ff1c1c7207 */ /* 0x000fe40004000000 */
[----:B-----5:R-:W-:Y:S01]  /*1b640*/  SHF.R.S32.HI R26, RZ, 0x1f, R3 ;  /* 0x0000001fff1a7819 */ /* 0x020fe20000011403 */
[----:B------:R-:W-:Y:S06]  /*1b650*/  @P3 BRA `(.L_x_10944) ;  /* 0x0000000000cc3947 */ /* 0x000fec0003800000 */
[----:B--2---:R-:W2:Y:S01]  /*1b660*/  LDL R4, [R1+0x1c] ;  /* 0x00001c0001047983 */ /* 0x004ea20000100800 */
        /* <DEDUP_REMOVED lines=12> */
[----:B------:R-:W-:-:S04]  /*1b730*/  SEL R24, R24, 0x978, P0 ;  /* 0x0000097818187807 */ /* 0x000fc80000000000 */
[----:B------:R-:W4:Y:S08]  /*1b740*/  LDC.64 R14, c[0x0][R24+0x220] ;  /* 0x00008800180e7b82 */ /* 0x000f300000000a00 */
[----:B------:R-:W2:Y:S08]  /*1b750*/  LDC.64 R12, c[0x0][R24+0x218] ;  /* 0x00008600180c7b82 */ /* 0x000eb00000000a00 */
[----:B------:R-:W5:Y:S08]  /*1b760*/  LDC.64 R8, c[0x0][R24+0x228] ;  /* 0x00008a0018087b82 */ /* 0x000f700000000a00 */
[----:B------:R-:W1:Y:S08]  /*1b770*/  LDC.64 R6, c[0x0][R24+0x210] ;  /* 0x0000840018067b82 */ /* 0x000e700000000a00 */
[----:B------:R-:W5:Y:S08]  /*1b780*/  @P1 LDC R0, c[0x0][0xbec] ;  /* 0x0002fb00ff001b82 */ /* 0x000f700000000800 */
[----:B------:R-:W1:Y:S01]  /*1b790*/  @P1 LDC R35, c[0x0][0xbf0] ;  /* 0x0002fc00ff231b82 */ /* 0x000e620000000800 */
[----:B----4-:R-:W-:-:S07]  /*1b7a0*/  IMAD R11, R15, R29, RZ ;  /* 0x0000001d0f0b7224 */ /* 0x010fce00078e02ff */
[----:B0-----:R-:W0:Y:S01]  /*1b7b0*/  @!P0 LDC R4, c[0x0][0xb50] ;  /* 0x0002d400ff048b82 */ /* 0x001e220000000800 */
[----:B------:R-:W-:Y:S02]  /*1b7c0*/  IMAD R15, R14, R28, R11 ;  /* 0x0000001c0e0f7224 */ /* 0x000fe400078e020b */
[----:B-----5:R-:W-:-:S05]  /*1b7d0*/  @P1 IMAD.HI.U32 R0, R31, R0, RZ ;  /* 0x000000001f001227 */ /* 0x020fca00078e00ff */
[----:B------:R-:W4:Y:S01]  /*1b7e0*/  @!P0 LDC R5, c[0x0][0xb54] ;  /* 0x0002d500ff058b82 */ /* 0x000f220000000800 */
[----:B-1----:R-:W-:-:S05]  /*1b7f0*/  @P1 SHF.R.U32.HI R25, RZ, R35, R0 ;  /* 0x00000023ff191219 */ /* 0x002fca0000011600 */
[----:B------:R-:W-:Y:S02]  /*1b800*/  IMAD.MOV R0, RZ, RZ, -R25 ;  /* 0x000000ffff007224 */ /* 0x000fe400078e0a19 */
[-C--:B--2---:R-:W-:Y:S02]  /*1b810*/  IMAD R27, R13, R20.reuse, RZ ;  /* 0x000000140d1b7224 */ /* 0x084fe400078e02ff */
[----:B------:R-:W-:Y:S01]  /*1b820*/  IMAD.WIDE.U32 R12, R12, R20, RZ ;  /* 0x000000140c0c7225 */ /* 0x000fe200078e00ff */
[----:B---3--:R-:W-:-:S03]  /*1b830*/  SEL R11, R32, RZ, P0 ;  /* 0x000000ff200b7207 */ /* 0x008fc60000000000 */
[----:B------:R-:W-:-:S04]  /*1b840*/  IMAD.WIDE.U32 R20, R14, R29, RZ ;  /* 0x0000001d0e147225 */ /* 0x000fc800078e00ff */
[----:B------:R-:W-:Y:S01]  /*1b850*/  IMAD.IADD R27, R13, 0x1, R27 ;  /* 0x000000010d1b7824 */ /* 0x000fe200078e021b */
[----:B------:R-:W-:Y:S01]  /*1b860*/  IADD3 R12, P1, P3, R20, R12, R3 ;  /* 0x0000000c140c7210 */ /* 0x000fe20007b3e003 */
        /* <DEDUP_REMOVED lines=9> */
[----:B------:R-:W-:Y:S01]  /*1b900*/  IMAD R0, R7, R11, RZ ;  /* 0x0000000b07007224 */ /* 0x000fe200078e02ff */
[----:B------:R-:W-:-:S05]  /*1b910*/  SHF.R.S32.HI R13, RZ, 0x1f, R11 ;  /* 0x0000001fff0d7819 */ /* 0x000fca000001140b */
[C---:B------:R-:W-:Y:S02]  /*1b920*/  IMAD R13, R6.reuse, R13, R0 ;  /* 0x0000000d060d7224 */ /* 0x040fe400078e0200 */
[----:B------:R-:W-:-:S04]  /*1b930*/  IMAD.WIDE.U32 R6, R6, R11, R8 ;  /* 0x0000000b06067225 */ /* 0x000fc800078e0008 */
[----:B------:R-:W-:Y:S01]  /*1b940*/  IMAD.IADD R0, R7, 0x1, R13 ;  /* 0x0000000107007824 */ /* 0x000fe200078e020d */
[----:B0-----:R-:W-:Y:S01]  /*1b950*/  LEA R4, P0, R6, R4, 0x2 ;  /* 0x0000000406047211 */ /* 0x001fe200078010ff */
[----:B------:R-:W-:-:S03]  /*1b960*/  IMAD.MOV.U32 R7, RZ, RZ, -0x800000 ;  /* 0xff800000ff077424 */ /* 0x000fc600078e00ff */
[----:B----4-:R-:W-:-:S05]  /*1b970*/  LEA.HI.X R5, R6, R5, R0, 0x2, P0 ;  /* 0x0000000506057211 */ /* 0x010fca00000f1400 */
[----:B------:R0:W-:Y:S04]  /*1b980*/  STG.E desc[UR40][R4.64], R7 ;  /* 0x0000000704007986 */ /* 0x0001e8000c101928 */
.L_x_10944:
[----:B------:R-:W-:Y:S05]  /*1b990*/  BSYNC B1 ;  /* 0x0000000000017941 */ /* 0x000fea0003800000 */
.L_x_10943:
[----:B------:R-:W-:Y:S05]  /*1b9a0*/  @P2 BRA `(.L_x_10937) ;  /* 0x0000000400782947 */ /* 0x000fea0003800000 */
[----:B------:R-:W3:Y:S01]  /*1b9b0*/  LDL.LU R12, [R1+0x50] ;  /* 0x00005000010c7983 */ /* 0x000ee20000300800 */
[----:B------:R-:W4:Y:S01]  /*1b9c0*/  LDC R21, c[0x0][0xbe8] ;  /* 0x0002fa00ff157b82 */ /* 0x000f220000000800 */
[----:B0-2---:R-:W-:Y:S01]  /*1b9d0*/  SHF.R.S32.HI R5, RZ, 0x1f, R30 ;  /* 0x0000001fff057819 */ /* 0x005fe2000001141e */
[----:B------:R-:W-:Y:S01]  /*1b9e0*/  ULDC.64 UR4, c[0x0][0xaa0] ;  /* 0x0002a80000047ab9 */ /* 0x000fe20000000a00 */
[----:B------:R-:W2:Y:S01]  /*1b9f0*/  LDL R27, [R1+0x1c] ;  /* 0x00001c00011b7983 */ /* 0x000ea20000100800 */
        /* <DEDUP_REMOVED lines=13> */
[----:B----4-:R-:W-:-:S13]  /*1bad0*/  ISETP.NE.AND P0, PT, R21, 0x1, PT ;  /* 0x000000011500780c */ /* 0x010fda0003f05270 */
[----:B------:R-:W0:Y:S08]  /*1bae0*/  @P0 LDC R8, c[0x0][0xbec] ;  /* 0x0002fb00ff080b82 */ /* 0x000e300000000800 */
[----:B------:R-:W4:Y:S01]  /*1baf0*/  @P0 LDC R11, c[0x0][0xbf0] ;  /* 0x0002fc00ff0b0b82 */ /* 0x000f220000000800 */
[----:B---3--:R-:W-:-:S04]  /*1bb00*/  IMAD.WIDE.U32 R4, R12, UR4, R4 ;  /* 0x000000040c047c25 */ /* 0x008fc8000f8e0004 */
[----:B--2---:R-:W-:Y:S02]  /*1bb10*/  IMAD.IADD R9, R27, 0x1, R0 ;  /* 0x000000011b097824 */ /* 0x004fe400078e0200 */
[----:B------:R-:W-:Y:S01]  /*1bb20*/  IMAD R5, R12, UR5, R5 ;  /* 0x000000050c057c24 */ /* 0x000fe2000f8e0205 */
[----:B------:R-:W-:Y:S01]  /*1bb30*/  ULDC.64 UR4, c[0x0][0xae0] ;  /* 0x0002b80000047ab9 */ /* 0x000fe20000000a00 */
[----:B0-----:R-:W-:-:S04]  /*1bb40*/  @P0 IMAD.HI.U32 R0, R9, R8, RZ ;  /* 0x0000000809000227 */ /* 0x001fc800078e00ff */
[----:B------:R-:W-:Y:S01]  /*1bb50*/  IMAD.MOV.U32 R3, RZ, RZ, R9 ;  /* 0x000000ffff037224 */ /* 0x000fe200078e0009 */
[----:B----4-:R-:W-:Y:S01]  /*1bb60*/  @P0 SHF.R.U32.HI R3, RZ, R11, R0 ;  /* 0x0000000bff030219 */ /* 0x010fe20000011600 */
        /* <DEDUP_REMOVED lines=27> */
.L_x_11175:
[----:B------:R-:W-:Y:S01]  /*1bd20*/  IMAD R21, R10, R21, RZ ;  /* 0x000000150a157224 */ /* 0x000fe200078e02ff */
[----:B------:R-:W-:Y:S01]  /*1bd30*/  BSSY B1, `(.L_x_10946) ;  /* 0x0000011000017945 */ /* 0x000fe20003800000 */
[----:B------:R-:W-:-:S05]  /*1bd40*/  IMAD.IADD R6, R25, 0x1, R27 ;  /* 0x0000000119067824 */ /* 0x000fca00078e021b */
        /* <DEDUP_REMOVED lines=15> */
.L_x_10947:
[----:B------:R-:W-:Y:S05]  /*1be40*/  BSYNC B1 ;  /* 0x0000000000017941 */ /* 0x000fea0003800000 */
.L_x_10946:
[----:B------:R-:W-:-:S03]  /*1be50*/  UMOV UR4, 0xffffffff ;  /* 0xffffffff00047882 */ /* 0x000fc60000000000 */
[----:B------:R-:W-:Y:S05]  /*1be60*/  BRA.DIV UR4, `(.L_x_10948) ;  /* 0x0000009e04807947 */ /* 0x000fea000b800000 */
[----:B--2---:R2:W0:Y:S04]  /*1be70*/  SHFL.IDX PT, R3, R4, 0x1, 0x1c1f ;  /* 0x003c1f0004037f89 */ /* 0x00442800000e0000 */
[----:B---3--:R2:W3:Y:S02]  /*1be80*/  SHFL.IDX PT, R14, R0, 0x1, 0x1c1f ;  /* 0x003c1f00000e7f89 */ /* 0x0084e400000e0000 */
.L_x_11179:
[----:B0-2---:R-:W-:-:S05]  /*1be90*/  VIADD R0, R6, 0x60 ;  /* 0x0000006006007836 */ /* 0x005fca0000000000 */
[----:B------:R-:W-:-:S13]  /*1bea0*/  ISETP.GE.AND P0, PT, R0, R21, PT ;  /* 0x000000150000720c */ /* 0x000fda0003f06270 */
[----:B------:R-:W-:Y:S05]  /*1beb0*/  @P0 BRA `(.L_x_10937) ;  /* 0x0000000000340947 */ /* 0x000fea0003800000 */
[----:B------:R-:W-:Y:S02]  /*1bec0*/  ULDC UR4, c[0x0][0xac8] ;  /* 0x0002b20000047ab9 */ /* 0x000fe40000000800 */
[----:B------:R-:W-:Y:S02]  /*1bed0*/  ISETP.GE.AND P2, PT, R9, UR4, PT ;  /* 0x0000000409007c0c */ /* 0x000fe4000bf46270 */
[----:B------:R-:W-:Y:S02]  /*1bee0*/  ISETP.GE.AND P3, PT, R7, UR4, PT ;  /* 0x0000000407007c0c */ /* 0x000fe4000bf66270 */
[----:B------:R-:W-:-:S09]  /*1bef0*/  ISETP.GE.AND P4, PT, R20, UR4, PT ;  /* 0x0000000414007c0c */ /* 0x000fd2000bf86270 */
[----:B------:R-:W-:Y:S02]  /*1bf00*/  @!P2 IMAD.MOV.U32 R15, RZ, RZ, R3 ;  /* 0x000000ffff0fa224 */ /* 0x000fe400078e0003 */
[-C--:B---3--:R-:W-:Y:S02]  /*1bf10*/  @!P3 LEA R6, P0, R7, R14.reuse, 0x1 ;  /* 0x0000000e0706b211 */ /* 0x088fe400078008ff */
[C---:B----4-:R-:W-:Y:S01]  /*1bf20*/  @!P4 LEA R10, P1, R20.reuse, R14, 0x1 ;  /* 0x0000000e140ac211 */ /* 0x050fe200078208ff */
[----:B------:R-:W-:Y:S01]  /*1bf30*/  @!P2 IMAD.WIDE R4, R9, 0x2, R14 ;  /* 0x000000020904a825 */ /* 0x000fe200078e020e */
[-C--:B------:R-:W-:Y:S02]  /*1bf40*/  @!P3 LEA.HI.X R7, R7, R3.reuse, R8, 0x1, P0 ;  /* 0x000000030707b211 */ /* 0x080fe400000f0c08 */
[----:B------:R-:W-:Y:S02]  /*1bf50*/  @!P4 LEA.HI.X R11, R20, R3, R24, 0x1, P1 ;  /* 0x00000003140bc211 */ /* 0x000fe400008f0c18 */
[----:B------:R0:W-:Y:S04]  /*1bf60*/  @!P2 ST.E.128 desc[UR40][R4.64], RZ ;  /* 0x000000ff0400a985 */ /* 0x0001e8000c101d28 */
[----:B------:R0:W-:Y:S04]  /*1bf70*/  @!P3 ST.E.128 desc[UR40][R6.64], RZ ;  /* 0x000000ff0600b985 */ /* 0x0001e8000c101d28 */
[----:B------:R0:W-:Y:S02]  /*1bf80*/  @!P4 ST.E.128 desc[UR40][R10.64], RZ ;  /* 0x000000ff0a00c985 */ /* 0x0001e4000c101d28 */
.L_x_10937:
[----:B------:R-:W-:Y:S05]  /*1bf90*/  BSYNC B0 ;  /* 0x0000000000007941 */ /* 0x000fea0003800000 */
.L_x_10929:
[----:B------:R-:W-:Y:S02]  /*1bfa0*/  ULDC UR4, c[0x0][0xc3c] ;  /* 0x00030f0000047ab9 */ /* 0x000fe40000000800 */
[----:B-1----:R-:W-:-:S13]  /*1bfb0*/  ISETP.GE.AND P0, PT, R75, UR4, PT ;  /* 0x000000044b007c0c */ /* 0x002fda000bf06270 */
[----:B------:R-:W-:Y:S05]  /*1bfc0*/  @!P0 BRA `(.L_x_10949) ;  /* 0xfffffe5000ec8947 */ /* 0x000fea000383ffff */
[----:B------:R-:W-:Y:S05]  /*1bfd0*/  BRA `(.L_x_10733) ;  /* 0x0000008c00d07947 */ /* 0x000fea0003800000 */
.L_x_10731:
[----:B------:R-:W-:-:S08]  /*1bfe0*/  NOP ;  /* 0x0000000000007918 */ /* 0x000fd00000000000 */
[----:B------:R-:W0:-:S00]  /*1bff0*/  USETMAXREG.DEALLOC.CTAPOOL 0x20 ;  /* 0x00000020000079c8 */ /* 0x000e0000080e0500 */
        /* <DEDUP_REMOVED lines=14> */
.L_x_10950:
        /* <DEDUP_REMOVED lines=44> */
.L_x_10954:
        /* <DEDUP_REMOVED lines=37> */
.L_x_10952:
        /* <DEDUP_REMOVED lines=13> */
.L_x_10955:
        /* <DEDUP_REMOVED lines=62> */
.L_x_10956:
        /* <DEDUP_REMOVED lines=62> */
.L_x_10957:
[----:B------:R-:W-:-:S05]  /*1ce80*/  LOP3.LUT R2, RZ, R2, RZ, 0x33, !PT ;  /* 0x00000002ff027212 */ /* 0x000fca00078e33ff */
[----:B------:R-:W-:Y:S01]  /*1ce90*/  IMAD.IADD R25, R25, 0x1, R2 ;  /* 0x0000000119197824 */ /* 0x000fe200078e0202 */
[----:B------:R-:W-:Y:S06]  /*1cea0*/  BRA `(.L_x_10958) ;  /* 0x00000000000c7947 */ /* 0x000fec0003800000 */
.L_x_10953:
[----:B------:R-:W-:Y:S02]  /*1ceb0*/  IMAD.MOV.U32 R25, RZ, RZ, RZ ;  /* 0x000000ffff197224 */ /* 0x000fe400078e00ff */
[----:B------:R-:W-:Y:S02]  /*1cec0*/  IMAD.U32 R24, RZ, RZ, UR6 ;  /* 0x00000006ff187e24 */ /* 0x000fe4000f8e00ff */
[----:B------:R-:W-:-:S07]  /*1ced0*/  IMAD.MOV.U32 R26, RZ, RZ, RZ ;  /* 0x000000ffff1a7224 */ /* 0x000fce00078e00ff */
.L_x_10958:
[----:B------:R-:W-:-:S13]  /*1cee0*/  ISETP.NE.AND P0, PT, R0, RZ, PT ;  /* 0x000000ff0000720c */ /* 0x000fda0003f05270 */
[----:B------:R-:W0:Y:S01]  /*1cef0*/  @!P0 S2R R3, SR_CgaCtaId ;  /* 0x0000000000038919 */ /* 0x000e220000008800 */
[----:B------:R-:W-:-:S04]  /*1cf00*/  @!P0 MOV R0, 0x400 ;  /* 0x0000040000008802 */ /* 0x000fc80000000f00 */
[----:B0-----:R-:W-:-:S05]  /*1cf10*/  @!P0 LEA R0, R3, R0, 0x18 ;  /* 0x0000000003008211 */ /* 0x001fca00078ec0ff */
[----:B------:R1:W-:Y:S01]  /*1cf20*/  @!P0 STS.128 [R0+0x2d8d0], R24 ;  /* 0x02d8d01800008388 */ /* 0x0003e20000000c00 */
[----:B------:R-:W-:Y:S06]  /*1cf30*/  BAR.ARV 0x5, 0x200 ;  /* 0x0148000000007b1d */ /* 0x000fec0000002000 */
.L_x_10951:
        /* <DEDUP_REMOVED lines=9> */
[----:B------:R-:W-:Y:S01]  /*1cfd0*/  LOP3.LUT R18, R18, 0xfffffffd, RZ, 0xc0, !PT ;  /* 0xfffffffd12127812 */ /* 0x000fe200078ec0ff */
[----:B------:R-:W-:Y:S01]  /*1cfe0*/  BSSY B8, `(.L_x_10959) ;  /* 0x00007bc000087945 */ /* 0x000fe20003800000 */
[----:B------:R-:W-:Y:S01]  /*1cff0*/  IMAD.MOV.U32 R29, RZ, RZ, RZ ;  /* 0x000000ffff1d7224 */ /* 0x000fe200078e00ff */
[----:B------:R-:W-:Y:S01]  /*1d000*/  ULDC.64 UR42, c[0x0][0x198] ;  /* 0x00006600002a7ab9 */ /* 0x000fe20000000a00 */
[----:B------:R-:W-:Y:S01]  /*1d010*/  IMAD.MOV.U32 R19, RZ, RZ, RZ ;  /* 0x000000ffff137224 */ /* 0x000fe200078e00ff */
[----:B------:R-:W-:Y:S01]  /*1d020*/  ULOP3.LUT UR38, UR36, 0x2, URZ, 0xfc, !UPT ;  /* 0x0000000224267892 */ /* 0x000fe2000f8efc3f */
[----:B------:R-:W-:Y:S01]  /*1d030*/  IMAD.MOV.U32 R28, RZ, RZ, 0x1 ;  /* 0x00000001ff1c7424 */ /* 0x000fe200078e00ff */
[----:B------:R-:W-:Y:S01]  /*1d040*/  ULDC UR37, c[0x0][0xc] ;  /* 0x0000030000257ab9 */ /* 0x000fe20000000800 */
[----:B--2---:R-:W-:-:S06]  /*1d050*/  ULEA UR4, UR5, UR4, 0x18 ;  /* 0x0000000405047291 */ /* 0x004fcc000f8ec03f */
[----:B------:R-:W-:Y:S01]  /*1d060*/  IMAD.U32 R16, RZ, RZ, UR4 ;  /* 0x00000004ff107e24 */ /* 0x000fe2000f8e00ff */
[C---:B0-----:R-:W-:Y:S01]  /*1d070*/  LOP3.LUT R5, R6.reuse, 0x7f, RZ, 0xc0, !PT ;  /* 0x0000007f06057812 */ /* 0x041fe200078ec0ff */
[----:B-1----:R-:W-:-:S03]  /*1d080*/  IMAD.SHL.U32 R0, R6, 0x8, RZ ;  /* 0x0000000806007824 */ /* 0x002fc600078e00ff */
[C---:B------:R-:W-:Y:S01]  /*1d090*/  ISETP.NE.AND P1, PT, R5.reuse, RZ, PT ;  /* 0x000000ff0500720c */ /* 0x040fe20003f25270 */
[----:B------:R-:W-:Y:S01]  /*1d0a0*/  IMAD.SHL.U32 R4, R5, 0x8, RZ ;  /* 0x0000000805047824 */ /* 0x000fe200078e00ff */
[C---:B------:R-:W-:Y:S02]  /*1d0b0*/  LOP3.LUT R3, R0.reuse, 0x20, RZ, 0xc0, !PT ;  /* 0x0000002000037812 */ /* 0x040fe400078ec0ff */
[----:B------:R-:W-:Y:S02]  /*1d0c0*/  LOP3.LUT R2, R0, 0xd8, RZ, 0xc0, !PT ;  /* 0x000000d800027812 */ /* 0x000fe400078ec0ff */
[----:B------:R-:W-:Y:S02]  /*1d0d0*/  LOP3.LUT R3, R3, 0x300, R4, 0xf8, !PT ;  /* 0x0000030003037812 */ /* 0x000fe400078ef804 */
[----:B------:R-:W-:Y:S02]  /*1d0e0*/  LOP3.LUT R2, R2, 0x18, R6, 0x78, !PT ;  /* 0x0000001802027812 */ /* 0x000fe400078e7806 */
[----:B------:R-:W-:-:S02]  /*1d0f0*/  SHF.R.U32.HI R4, RZ, 0x2, R5 ;  /* 0x00000002ff047819 */ /* 0x000fc40000011605 */
[----:B------:R-:W-:Y:S02]  /*1d100*/  LOP3.LUT R3, R3, R2, RZ, 0xfc, !PT ;  /* 0x0000000203037212 */ /* 0x000fe400078efcff */
[----:B------:R-:W-:Y:S02]  /*1d110*/  LOP3.LUT P0, R2, R6, 0x1f, RZ, 0xc0, !PT ;  /* 0x0000001f06027812 */ /* 0x000fe4000780c0ff */
[----:B------:R-:W-:Y:S01]  /*1d120*/  @P1 LOP3.LUT R18, R18, 0x2, RZ, 0xfc, !PT ;  /* 0x0000000212121812 */ /* 0x000fe200078efcff */
[----:B------:R-:W-:Y:S01]  /*1d130*/  IMAD R3, R3, 0x2, R16 ;  /* 0x0000000203037824 */ /* 0x000fe200078e0210 */
[----:B------:R-:W-:Y:S01]  /*1d140*/  LOP3.LUT R0, R0, 0x18, RZ, 0xc0, !PT ;  /* 0x0000001800007812 */ /* 0x000fe200078ec0ff */
[----:B------:R0:W-:Y:S01]  /*1d150*/  STL [R1+0x8], R2 ;  /* 0x0000080201007387 */ /* 0x0001e20000100800 */
[----:B------:R-:W-:-:S03]  /*1d160*/  LOP3.LUT R18, R18, 0xfffffffe, RZ, 0xc0, !PT ;  /* 0xfffffffe12127812 */ /* 0x000fc600078ec0ff */
[----:B------:R1:W-:Y:S04]  /*1d170*/  STL [R1+0x2c], RZ ;  /* 0x00002cff01007387 */ /* 0x0003e80000100800 */
[----:B------:R-:W-:Y:S01]  /*1d180*/  @P0 LOP3.LUT R18, R18, 0x1, RZ, 0xfc, !PT ;  /* 0x0000000112120812 */ /* 0x000fe200078efcff */
[----:B0-----:R-:W-:Y:S01]  /*1d190*/  IMAD.SHL.U32 R2, R6, 0x20, RZ ;  /* 0x0000002006027824 */ /* 0x001fe200078e00ff */
[----:B------:R-:W-:Y:S01]  /*1d1a0*/  ISETP.NE.OR P0, PT, R5, RZ, !P0 ;  /* 0x000000ff0500720c */ /* 0x000fe20004705670 */
[----:B------:R-:W-:Y:S01]  /*1d1b0*/  IMAD.MOV.U32 R6, RZ, RZ, 0x1 ;  /* 0x00000001ff067424 */ /* 0x000fe200078e00ff */
[----:B------:R-:W-:Y:S02]  /*1d1c0*/  LOP3.LUT R18, R18, 0xfffffff7, RZ, 0xc0, !PT ;  /* 0xfffffff712127812 */ /* 0x000fe400078ec0ff */
[----:B------:R-:W-:-:S02]  /*1d1d0*/  LOP3.LUT R2, R4, 0x60, R2, 0xf8, !PT ;  /* 0x0000006004027812 */ /* 0x000fc400078ef802 */
[----:B------:R1:W-:Y:S01]  /*1d1e0*/  STL [R1], R6 ;  /* 0x0000000601007387 */ /* 0x0003e20000100800 */
[C---:B------:R-:W-:Y:S02]  /*1d1f0*/  LOP3.LUT R2, R0.reuse, 0x20, RZ, 0xfc, !PT ;  /* 0x0000002000027812 */ /* 0x040fe400078efcff */
[----:B------:R-:W-:Y:S01]  /*1d200*/  LOP3.LUT R0, R0, 0x40, RZ, 0xfc, !PT ;  /* 0x0000004000007812 */ /* 0x000fe200078efcff */
[----:B------:R1:W-:Y:S03]  /*1d210*/  STL [R1+0x10], R3 ;  /* 0x0000100301007387 */ /* 0x0003e60000100800 */
[----:B------:R-:W-:-:S07]  /*1d220*/  @P0 LOP3.LUT R18, R18, 0x8, RZ, 0xfc, !PT ;  /* 0x0000000812120812 */ /* 0x000fce00078efcff */
.L_x_11127:
[----:B0-----:R-:W0:Y:S01]  /*1d230*/  LDC.64 R10, c[0x0][0xa00] ;  /* 0x00028000ff0a7b82 */ /* 0x001e220000000a00 */
[----:B------:R-:W-:Y:S05]  /*1d240*/  YIELD ;  /* 0x0000000000007946 */ /* 0x000fea0003800000 */
[----:B------:R-:W-:Y:S01]  /*1d250*/  ULDC.64 UR4, c[0x0][0xa28] ;  /* 0x00028a0000047ab9 */ /* 0x000fe20000000a00 */
[----:B------:R-:W-:Y:S01]  /*1d260*/  IMAD.MOV.U32 R0, RZ, RZ, RZ ;  /* 0x000000ffff007224 */ /* 0x000fe200078e00ff */
[----:B------:R-:W-:Y:S01]  /*1d270*/  ISETP.NE.U32.AND P0, PT, RZ, UR4, PT ;  /* 0x00000004ff007c0c */ /* 0x000fe2000bf05070 */
[----:B------:R-:W-:Y:S01]  /*1d280*/  ULDC.64 UR8, c[0x0][0xa18] ;  /* 0x0002860000087ab9 */ /* 0x000fe20000000a00 */
[----:B-1----:R-:W-:Y:S01]  /*1d290*/  CS2R R6, SRZ ;  /* 0x0000000000067805 */ /* 0x002fe2000001ff00 */
[----:B--2---:R-:W1:Y:S01]  /*1d2a0*/  LDC.64 R4, c[0x0][0xa08] ;  /* 0x00028200ff047b82 */ /* 0x004e620000000a00 */
[----:B------:R-:W-:Y:S01]  /*1d2b0*/  ISETP.NE.AND.EX P0, PT, RZ, UR5, PT, P0 ;  /* 0x00000005ff007c0c */ /* 0x000fe2000bf05300 */
[----:B------:R-:W-:Y:S01]  /*1d2c0*/  ULDC.64 UR4, c[0x0][0xa00] ;  /* 0x0002800000047ab9 */ /* 0x000fe20000000a00 */
[----:B------:R-:W-:Y:S01]  /*1d2d0*/  ULDC.64 UR6, c[0x0][0xa08] ;  /* 0x0002820000067ab9 */ /* 0x000fe20000000a00 */
[----:B------:R-:W-:-:S04]  /*1d2e0*/  ISETP.NE.U32.AND P1, PT, RZ, UR4, PT ;  /* 0x00000004ff007c0c */ /* 0x000fc8000bf25070 */
[----:B------:R-:W-:Y:S01]  /*1d2f0*/  ISETP.NE.AND.EX P1, PT, RZ, UR5, PT, P1 ;  /* 0x00000005ff007c0c */ /* 0x000fe2000bf25310 */
[----:B------:R-:W-:Y:S01]  /*1d300*/  ULDC.64 UR4, c[0x0][0xa10] ;  /* 0x0002840000047ab9 */ /* 0x000fe20000000a00 */
[----:B0-----:R-:W-:Y:S01]  /*1d310*/  IMAD.WIDE R10, R27, 0x4, R10 ;  /* 0x000000041b0a7825 */ /* 0x001fe200078e020a */
[----:B------:R-:W-:-:S03]  /*1d320*/  ISETP.NE.U32.AND P3, PT, RZ, UR8, PT ;  /* 0x00000008ff007c0c */ /* 0x000fc6000bf65070 */
[----:B------:R-:W0:Y:S07]  /*1d330*/  @P0 LDC.64 R2, c[0x0][0xa28] ;  /* 0x00028a00ff020b82 */ /* 0x000e2e0000000a00 */
[----:B------:R-:W2:Y:S01]  /*1d340*/  @P1 LDG.E R0, desc[UR40][R10.64] ;  /* 0x000000280a001981 */ /* 0x000ea2000c1e1900 */
[----:B------:R-:W-:-:S13]  /*1d350*/  ISETP.NE.AND.EX P3, PT, RZ, UR9, PT, P3 ;  /* 0x00000009ff007c0c */ /* 0x000fda000bf65330 */
[----:B------:R-:W3:Y:S01]  /*1d360*/  @P3 LDC.64 R8, c[0x0][0xa18] ;  /* 0x00028600ff083b82 */ /* 0x000ee20000000a00 */
[----:B0-----:R-:W-:-:S05]  /*1d370*/  @P0 IMAD.WIDE R2, R27, 0x4, R2 ;  /* 0x000000041b020825 */ /* 0x001fca00078e0202 */
[----:B------:R0:W5:Y:S01]  /*1d380*/  @P0 LDG.E R7, desc[UR40][R2.64] ;  /* 0x0000002802070981 */ /* 0x000162000c1e1900 */
[----:B------:R-:W-:Y:S01]  /*1d390*/  ISETP.NE.U32.AND P0, PT, RZ, UR4, PT ;  /* 0x00000004ff007c0c */ /* 0x000fe2000bf05070 */
[----:B------:R-:W-:Y:S01]  /*1d3a0*/  ULDC UR4, c[0x0][0x288] ;  /* 0x0000a20000047ab9 */ /* 0x000fe20000000800 */
[----:B------:R-:W-:Y:S01]  /*1d3b0*/  ISETP.NE.U32.AND P2, PT, RZ, UR6, PT ;  /* 0x00000006ff007c0c */ /* 0x000fe2000bf45070 */
[----:B------:R-:W-:Y:S01]  /*1d3c0*/  IMAD.MOV.U32 R12, RZ, RZ, RZ ;  /* 0x000000ffff0c7224 */ /* 0x000fe200078e00ff */
[----:B------:R-:W-:Y:S01]  /*1d3d0*/  ISETP.NE.AND.EX P0, PT, RZ, UR5, PT, P0 ;  /* 0x00000005ff007c0c */ /* 0x000fe2000bf05300 */
[C---:B-1----:R-:W-:Y:S01]  /*1d3e0*/  IMAD.WIDE R4, R27.reuse, 0x4, R4 ;  /* 0x000000041b047825 */ /* 0x042fe200078e0204 */
[----:B------:R-:W-:Y:S01]  /*1d3f0*/  ISETP.NE.AND.EX P2, PT, RZ, UR7, PT, P2 ;  /* 0x00000007ff007c0c */ /* 0x000fe2000bf45320 */
[----:B0-----:R-:W0:Y:S02]  /*1d400*/  LDC.64 R2, c[0x0][0xa10] ;  /* 0x00028400ff027b82 */ /* 0x001e240000000a00 */
[----:B---3--:R-:W-:-:S10]  /*1d410*/  @P3 IMAD.WIDE R8, R27, 0x4, R8 ;  /* 0x000000041b083825 */ /* 0x008fd400078e0208 */
[----:B------:R-:W5:Y:S01]  /*1d420*/  @P2 LDG.E R12, desc[UR40][R4.64] ;  /* 0x00000028040c2981 */ /* 0x000f62000c1e1900 */
[----:B0-----:R-:W-:-:S05]  /*1d430*/  IMAD.WIDE R2, R27, 0x4, R2 ;  /* 0x000000041b027825 */ /* 0x001fca00078e0202 */
        /* <DEDUP_REMOVED lines=15> */
[----:B------:R-:W-:Y:S01]  /*1d530*/  IMAD.MOV.U32 R13, RZ, RZ, R0 ;  /* 0x000000ffff0d7224 */ /* 0x000fe200078e0000 */
[----:B------:R-:W-:Y:S06]  /*1d540*/  @P3 BRA `(.L_x_10960) ;  /* 0x0000000000143947 */ /* 0x000fec0003800000 */
[----:B------:R-:W-:Y:S05]  /*1d550*/  @!P1 BRA `(.L_x_10960) ;  /* 0x0000000000109947 */ /* 0x000fea0003800000 */
[----:B0-----:R-:W2:Y:S04]  /*1d560*/  LDG.E R0, desc[UR40][R10.64] ;  /* 0x000000280a007981 */ /* 0x001ea8000c1e1900 */
[----:B------:R-:W2:Y:S02]  /*1d570*/  LDG.E R10, desc[UR40][R10.64+0x4] ;  /* 0x000004280a0a7981 */ /* 0x000ea4000c1e1900 */
[----:B--2---:R-:W-:-:S05]  /*1d580*/  IMAD.IADD R13, R10, 0x1, -R0 ;  /* 0x000000010a0d7824 */ /* 0x004fca00078e0a00 */
[----:B------:R1:W-:Y:S02]  /*1d590*/  STL [R1+0x18], R13 ;  /* 0x0000180d01007387 */ /* 0x0003e40000100800 */
.L_x_10960:
        /* <DEDUP_REMOVED lines=14> */
.L_x_10961:
[----:B------:R-:W-:Y:S05]  /*1d680*/  @!P2 BRA `(.L_x_10962) ;  /* 0x00000000000ca947 */ /* 0x000fea0003800000 */
[----:B------:R-:W2:Y:S04]  /*1d690*/  LDG.E R9, desc[UR40][R4.64] ;  /* 0x0000002804097981 */ /* 0x000ea8000c1e1900 */
[----:B------:R-:W2:Y:S02]  /*1d6a0*/  LDG.E R4, desc[UR40][R4.64+0x4] ;  /* 0x0000042804047981 */ /* 0x000ea4000c1e1900 */
[----:B--2---:R-:W-:-:S07]  /*1d6b0*/  IMAD.IADD R9, R4, 0x1, -R9 ;  /* 0x0000000104097824 */ /* 0x004fce00078e0a09 */
.L_x_10962:
[----:B0-----:R-:W2:Y:S04]  /*1d6c0*/  @P0 LDG.E R4, desc[UR40][R2.64] ;  /* 0x0000002802040981 */ /* 0x001ea8000c1e1900 */
[----:B------:R0:W2:Y:S01]  /*1d6d0*/  @P0 LDG.E R5, desc[UR40][R2.64+0x4] ;  /* 0x0000042802050981 */ /* 0x0000a2000c1e1900 */
[----:B------:R-:W-:Y:S02]  /*1d6e0*/  IMAD R14, R25, 0xc0, RZ ;  /* 0x000000c0190e7824 */ /* 0x000fe400078e02ff */
[----:B-----5:R-:W-:Y:S02]  /*1d6f0*/  IMAD.IADD R7, R9, 0x1, -R7 ;  /* 0x0000000109077824 */ /* 0x020fe400078e0a07 */
[----:B------:R-:W-:Y:S01]  /*1d700*/  VIADD R10, R14, 0xbf ;  /* 0x000000bf0e0a7836 */ /* 0x000fe20000000000 */
[----:B------:R3:W-:Y:S01]  /*1d710*/  STL [R1+0x14], R14 ;  /* 0x0000140e01007387 */ /* 0x0007e20000100800 */
[----:B0-----:R-:W0:Y:S02]  /*1d720*/  LDC R2, c[0x0][0x448] ;  /* 0x00011200ff027b82 */ /* 0x001e240000000800 */
[----:B0-----:R-:W-:-:S13]  /*1d730*/  ISETP.NE.AND P1, PT, R2, 0x1, PT ;  /* 0x000000010200780c */ /* 0x001fda0003f25270 */
[----:B------:R-:W0:Y:S08]  /*1d740*/  @P1 LDC R3, c[0x0][0x44c] ;  /* 0x00011300ff031b82 */ /* 0x000e300000000800 */
[----:B------:R-:W4:Y:S01]  /*1d750*/  @P1 LDC R2, c[0x0][0x450] ;  /* 0x00011400ff021b82 */ /* 0x000f220000000800 */
[----:B0-----:R-:W-:-:S05]  /*1d760*/  @P1 IMAD.HI.U32 R3, R10, R3, RZ ;  /* 0x000000030a031227 */ /* 0x001fca00078e00ff */
[----:B----4-:R-:W-:Y:S01]  /*1d770*/  @P1 SHF.R.U32.HI R10, RZ, R2, R3 ;  /* 0x00000002ff0a1219 */ /* 0x010fe20000011603 */
[----:B--2---:R-:W-:-:S04]  /*1d780*/  @P0 IMAD.IADD R8, R5, 0x1, -R4 ;  /* 0x0000000105080824 */ /* 0x004fc800078e0a04 */
[----:B------:R-:W-:-:S04]  /*1d790*/  IMAD.IADD R20, R7, 0x1, R8 ;  /* 0x0000000107147824 */ /* 0x000fc800078e0208 */
[C---:B------:R-:W-:Y:S01]  /*1d7a0*/  VIADD R4, R20.reuse, 0x7f ;  /* 0x0000007f14047836 */ /* 0x040fe20000000000 */
[----:B------:R-:W-:-:S04]  /*1d7b0*/  IADD3 R9, R20, 0x1, -R13 ;  /* 0x0000000114097810 */ /* 0x000fc80007ffe80d */
[----:B------:R-:W-:Y:S01]  /*1d7c0*/  SHF.R.S32.HI R2, RZ, 0x1f, R4 ;  /* 0x0000001fff027819 */ /* 0x000fe20000011404 */
[----:B------:R-:W-:-:S03]  /*1d7d0*/  IMAD.IADD R10, R9, 0x1, R10 ;  /* 0x00000001090a7824 */ /* 0x000fc600078e020a */
[----:B------:R-:W-:Y:S02]  /*1d7e0*/  LEA.HI R4, R2, R4, RZ, 0x7 ;  /* 0x0000000402047211 */ /* 0x000fe400078f38ff */
[----:B------:R-:W0:Y:S02]  /*1d7f0*/  LDC.64 R2, c[0x0][0x9e0] ;  /* 0x00027800ff027b82 */ /* 0x000e240000000a00 */
[----:B------:R-:W-:-:S05]  /*1d800*/  SHF.R.S32.HI R12, RZ, 0x7, R4 ;  /* 0x00000007ff0c7819 */ /* 0x000fca0000011404 */
[----:B------:R3:W-:Y:S01]  /*1d810*/  STL [R1+0x40], R12 ;  /* 0x0000400c01007387 */ /* 0x0007e20000100800 */
[----:B0-----:R-:W-:Y:S01]  /*1d820*/  ISETP.GE.AND P2, PT, R3, 0x1, PT ;  /* 0x000000010300780c */ /* 0x001fe20003f46270 */
[----:B------:R-:W-:-:S12]  /*1d830*/  IMAD.IADD R2, R10, 0x1, R2 ;  /* 0x000000010a027824 */ /* 0x000fd800078e0202 */
[----:B---3--:R-:W-:Y:S05]  /*1d840*/  @!P2 BRA `(.L_x_10963) ;  /* 0x000000000048a947 */ /* 0x008fea0003800000 */
        /* <DEDUP_REMOVED lines=11> */
.L_x_10965:
[----:B------:R-:W-:-:S13]  /*1d900*/  ISETP.NE.AND P3, PT, R3, 0x1, PT ;  /* 0x000000010300780c */ /* 0x000fda0003f65270 */
[----:B------:R-:W0:Y:S02]  /*1d910*/  @P3 LDC.64 R4, c[0x0][0x9e8] ;  /* 0x00027a00ff043b82 */ /* 0x000e240000000a00 */
[----:B0-----:R-:W-:-:S05]  /*1d920*/  @P3 IMAD.HI.U32 R4, R11, R4, RZ ;  /* 0x000000040b043227 */ /* 0x001fca00078e00ff */
[----:B------:R-:W-:-:S07]  /*1d930*/  @P3 SHF.R.U32.HI R11, RZ, R5, R4 ;  /* 0x00000005ff0b3219 */ /* 0x000fce0000011604 */
.L_x_10966:
[----:B------:R-:W-:Y:S05]  /*1d940*/  BSYNC B0 ;  /* 0x0000000000007941 */ /* 0x000fea0003800000 */
.L_x_10964:
[----:B------:R-:W-:-:S05]  /*1d950*/  IMAD R11, R11, R3, R3 ;  /* 0x000000030b0b7224 */ /* 0x000fca00078e0203 */
[----:B------:R-:W-:-:S07]  /*1d960*/  VIMNMX R2, R2, R11, PT ;  /* 0x0000000b02027248 */ /* 0x000fce0003fe0100 */
.L_x_10963:
[----:B------:R-:W0:Y:S01]  /*1d970*/  @P1 LDC R10, c[0x0][0x44c] ;  /* 0x00011300ff0a1b82 */ /* 0x000e220000000800 */
[----:B------:R-:W-:Y:S01]  /*1d980*/  VIADD R2, R2, 0x7f ;  /* 0x0000007f02027836 */ /* 0x000fe20000000000 */
[----:B------:R-:W-:Y:S01]  /*1d990*/  ULDC UR4, c[0x0][0x9dc] ;  /* 0x0002770000047ab9 */ /* 0x000fe20000000800 */
[----:B------:R-:W-:Y:S02]  /*1d9a0*/  IMAD.MOV.U32 R4, RZ, RZ, R14 ;  /* 0x000000ffff047224 */ /* 0x000fe400078e000e */
[----:B------:R-:W-:-:S03]  /*1d9b0*/  IMAD.IADD R20, R20, 0x1, -R13 ;  /* 0x0000000114147824 */ /* 0x000fc600078e0a0d */
[----:B------:R-:W2:Y:S01]  /*1d9c0*/  @P1 LDC R5, c[0x0][0x450] ;  /* 0x00011400ff051b82 */ /* 0x000ea20000000800 */
[----:B0-----:R-:W-:-:S05]  /*1d9d0*/  @P1 IMAD.HI.U32 R10, R14, R10, RZ ;  /* 0x0000000a0e0a1227 */ /* 0x001fca00078e00ff */
[----:B--2---:R-:W-:Y:S02]  /*1d9e0*/  @P1 SHF.R.U32.HI R4, RZ, R5, R10 ;  /* 0x00000005ff041219 */ /* 0x004fe4000001160a */
[----:B------:R-:W-:-:S03]  /*1d9f0*/  SHF.R.S32.HI R5, RZ, 0x1f, R2 ;  /* 0x0000001fff057819 */ /* 0x000fc60000011402 */
[----:B------:R-:W-:Y:S01]  /*1da00*/  IMAD.IADD R11, R20, 0x1, R4 ;  /* 0x00000001140b7824 */ /* 0x000fe200078e0204 */
[----:B------:R-:W-:-:S03]  /*1da10*/  LEA.HI R5, R5, R2, RZ, 0x7 ;  /* 0x0000000205057211 */ /* 0x000fc600078f38ff */
[----:B------:R-:W-:Y:S01]  /*1da20*/  VIADD R2, R11, -UR4 ;  /* 0x800000040b027c36 */ /* 0x000fe20008000000 */
[----:B------:R-:W-:-:S04]  /*1da30*/  SHF.R.S32.HI R5, RZ, 0x7, R5 ;  /* 0x00000007ff057819 */ /* 0x000fc80000011405 */
[----:B------:R-:W-:Y:S01]  /*1da40*/  VIMNMX R10, R12, R5, PT ;  /* 0x000000050c0a7248 */ /* 0x000fe20003fe0100 */
        /* <DEDUP_REMOVED lines=11> */
.L_x_10969:
[----:B------:R-:W-:-:S13]  /*1db00*/  ISETP.NE.AND P1, PT, R3, 0x1, PT ;  /* 0x000000010300780c */ /* 0x000fda0003f25270 */
[----:B------:R-:W0:Y:S02]  /*1db10*/  @P1 LDC.64 R4, c[0x0][0x9e8] ;  /* 0x00027a00ff041b82 */ /* 0x000e240000000a00 */
[----:B0-----:R-:W-:-:S05]  /*1db20*/  @P1 IMAD.HI.U32 R4, R11, R4, RZ ;  /* 0x000000040b041227 */ /* 0x001fca00078e00ff */
[----:B------:R-:W-:-:S07]  /*1db30*/  @P1 SHF.R.U32.HI R11, RZ, R5, R4 ;  /* 0x00000005ff0b1219 */ /* 0x000fce0000011604 */
.L_x_10970:
[----:B------:R-:W-:Y:S05]  /*1db40*/  BSYNC B0 ;  /* 0x0000000000007941 */ /* 0x000fea0003800000 */
.L_x_10968:
[----:B------:R-:W-:-:S05]  /*1db50*/  IMAD R3, R11, R3, RZ ;  /* 0x000000030b037224 */ /* 0x000fca00078e02ff */
[----:B------:R-:W-:-:S07]  /*1db60*/  VIMNMX R2, R2, R3, !PT ;  /* 0x0000000302027248 */ /* 0x000fce0007fe0100 */
.L_x_10967:
[----:B------:R-:W-:Y:S01]  /*1db70*/  SHF.R.S32.HI R3, RZ, 0x1f, R2 ;  /* 0x0000001fff037819 */ /* 0x000fe20000011402 */
[----:B------:R-:W-:Y:S01]  /*1db80*/  BSSY B0, `(.L_x_10971) ;  /* 0x0000027000007945 */ /* 0x000fe20003800000 */
[----:B------:R-:W-:Y:S01]  /*1db90*/  LOP3.LUT R14, R0, 0xff, RZ, 0xc0, !PT ;  /* 0x000000ff000e7812 */ /* 0x000fe200078ec0ff */
[----:B-1----:R-:W-:Y:S01]  /*1dba0*/  IMAD.MOV.U32 R13, RZ, RZ, RZ ;  /* 0x000000ffff0d7224 */ /* 0x002fe200078e00ff */
[----:B------:R-:W-:Y:S02]  /*1dbb0*/  LEA.HI R3, R3, R2, RZ, 0x7 ;  /* 0x0000000203037211 */ /* 0x000fe400078f38ff */
[----:B------:R-:W-:Y:S01]  /*1dbc0*/  SHF.R.U32.HI R0, RZ, 0x10, R0 ;  /* 0x00000010ff007819 */ /* 0x000fe20000011600 */
[----:B------:R0:W-:Y:S01]  /*1dbd0*/  STL [R1+0x38], R14 ;  /* 0x0000380e01007387 */ /* 0x0001e20000100800 */
[----:B------:R-:W-:-:S04]  /*1dbe0*/  SHF.R.S32.HI R3, RZ, 0x7, R3 ;  /* 0x00000007ff037819 */ /* 0x000fc80000011403 */
[----:B------:R-:W-:-:S04]  /*1dbf0*/  VIMNMX R4, RZ, R3, !PT ;  /* 0x00000003ff047248 */ /* 0x000fc80007fe0100 */
[----:B------:R-:W-:-:S13]  /*1dc00*/  ISETP.GT.AND P1, PT, R10, R4, PT ;  /* 0x000000040a00720c */ /* 0x000fda0003f24270 */
[----:B0-----:R-:W-:Y:S05]  /*1dc10*/  @!P1 BRA `(.L_x_10972) ;  /* 0x0000000000749947 */ /* 0x001fea0003800000 */
[----:B------:R-:W-:Y:S01]  /*1dc20*/  ISETP.NE.AND P1, PT, R0, RZ, PT ;  /* 0x000000ff0000720c */ /* 0x000fe20003f25270 */
[----:B------:R-:W-:-:S03]  /*1dc30*/  ULDC UR4, c[0x0][0x9f0] ;  /* 0x00027c0000047ab9 */ /* 0x000fc60000000800 */
[----:B------:R-:W-:-:S04]  /*1dc40*/  SEL R5, R0, UR4, P1 ;  /* 0x0000000400057c07 */ /* 0x000fc80008800000 */
[----:B------:R-:W-:Y:S02]  /*1dc50*/  IABS R12, R5 ;  /* 0x00000005000c7213 */ /* 0x000fe40000000000 */
[----:B------:R-:W-:Y:S02]  /*1dc60*/  IADD3 R11, R5, -0x1, R10 ;  /* 0xffffffff050b7810 */ /* 0x000fe40007ffe00a */
[----:B------:R-:W0:Y:S03]  /*1dc70*/  I2F.RP R2, R12 ;  /* 0x0000000c00027306 */ /* 0x000e260000209400 */
[----:B------:R-:W-:-:S05]  /*1dc80*/  IMAD.IADD R11, R11, 0x1, -R4 ;  /* 0x000000010b0b7824 */ /* 0x000fca00078e0a04 */
        /* <DEDUP_REMOVED lines=22> */
.L_x_10972:
[----:B------:R-:W-:Y:S05]  /*1ddf0*/  BSYNC B0 ;  /* 0x0000000000007941 */ /* 0x000fea0003800000 */
.L_x_10971:
[----:B------:R-:W-:Y:S01]  /*1de00*/  IMAD R4, R14, R13, R4 ;  /* 0x0000000d0e047224 */ /* 0x000fe200078e0204 */
[----:B------:R-:W-:Y:S01]  /*1de10*/  BSSY B0, `(.L_x_10973) ;  /* 0x000014e000007945 */ /* 0x000fe20003800000 */
[----:B------:R-:W-:-:S03]  /*1de20*/  PLOP3.LUT P5, PT, PT, PT, PT, 0x80, 0x0 ;  /* 0x000000000000781c */ /* 0x000fc60003faf070 */
[C---:B------:R-:W-:Y:S01]  /*1de30*/  VIADDMNMX R10, R4.reuse, R13, R10, PT ;  /* 0x0000000d040a7246 */ /* 0x040fe2000380010a */
[----:B------:R-:W-:-:S04]  /*1de40*/  IMAD R4, R4, 0x80, -R7 ;  /* 0x0000008004047824 */ /* 0x000fc800078e0a07 */
[----:B------:R-:W-:Y:S01]  /*1de50*/  IMAD R10, R10, 0x80, -R7 ;  /* 0x000000800a0a7824 */ /* 0x000fe200078e0a07 */
[----:B------:R-:W-:-:S04]  /*1de60*/  VIMNMX R4, RZ, R4, !PT ;  /* 0x00000004ff047248 */ /* 0x000fc80007fe0100 */
[----:B------:R-:W-:-:S04]  /*1de70*/  VIMNMX R10, R10, R8, PT ;  /* 0x000000080a0a7248 */ /* 0x000fc80003fe0100 */
[----:B------:R-:W-:Y:S02]  /*1de80*/  ISETP.GT.AND P1, PT, R10, R4, PT ;  /* 0x000000040a00720c */ /* 0x000fe40003f24270 */
[----:B------:R-:W-:-:S11]  /*1de90*/  SHF.R.U32.HI R4, RZ, 0x7, R4 ;  /* 0x00000007ff047819 */ /* 0x000fd60000011604 */
[----:B------:R-:W-:-:S05]  /*1dea0*/  @P1 VIADD R2, R10, 0x7f ;  /* 0x0000007f0a021836 */ /* 0x000fca0000000000 */
[----:B------:R-:W-:-:S04]  /*1deb0*/  @P1 SHF.R.S32.HI R3, RZ, 0x1f, R2 ;  /* 0x0000001fff031819 */ /* 0x000fc80000011402 */
[----:B------:R-:W-:Y:S01]  /*1dec0*/  @P1 LEA.HI R2, R3, R2, RZ, 0x7 ;  /* 0x0000000203021211 */ /* 0x000fe200078f38ff */
[----:B------:R-:W-:-:S03]  /*1ded0*/  IMAD.MOV.U32 R3, RZ, RZ, R4 ;  /* 0x000000ffff037224 */ /* 0x000fc600078e0004 */
        /* <DEDUP_REMOVED lines=10> */
.L_x_11182:
[----:B-1----:R-:W-:Y:S02]  /*1df80*/  ISETP.NE.AND P0, PT, R14, RZ, PT ;  /* 0x000000ff0e00720c */ /* 0x002fe40003f05270 */
[----:B------:R-:W-:-:S11]  /*1df90*/  PLOP3.LUT P2, PT, PT, PT, PT, 0x8, 0x0 ;  /* 0x000000000000781c */ /* 0x000fd60003f4e170 */
[----:B------:R-:W-:Y:S05]  /*1dfa0*/  @P0 BRA `(.L_x_10976) ;  /* 0x00000000000c0947 */ /* 0x000fea0003800000 */
[----:B------:R-:W-:-:S03]  /*1dfb0*/  UMOV UR4, 0xffffffff ;  /* 0xffffffff00047882 */ /* 0x000fc60000000000 */
[----:B------:R-:W-:Y:S05]  /*1dfc0*/  BRA.DIV UR4, `(.L_x_10977) ;  /* 0x0000007e04a47947 */ /* 0x000fea000b800000 */
[----:B------:R-:W-:-:S13]  /*1dfd0*/  ELECT P2, URZ, PT ;  /* 0x00000000003f782f */ /* 0x000fda0003840000 */
.L_x_10976:
        /* <DEDUP_REMOVED lines=9> */
.L_x_11185:
[----:B------:R-:W-:Y:S05]  /*1e070*/  BSYNC B1 ;  /* 0x0000000000017941 */ /* 0x000fea0003800000 */
.L_x_10978:
[----:B------:R-:W-:Y:S04]  /*1e080*/  BSSY B1, `(.L_x_10980) ;  /* 0x0000088000017945 */ /* 0x000fe80003800000 */
[----:B------:R-:W-:Y:S05]  /*1e090*/  @!P2 BRA `(.L_x_10981) ;  /* 0x000000080018a947 */ /* 0x000fea0003800000 */
[----:B------:R-:W2:Y:S01]  /*1e0a0*/  LDL R8, [R1] ;  /* 0x0000000001087983 */ /* 0x000ea20000100800 */
[----:B------:R-:W-:Y:S01]  /*1e0b0*/  IMAD R11, R29, 0x8, R16 ;  /* 0x000000081d0b7824 */ /* 0x000fe200078e0210 */
[----:B------:R-:W1:Y:S01]  /*1e0c0*/  S2R R7, SR_TID.X ;  /* 0x0000000000077919 */ /* 0x000e620000002100 */
[----:B------:R-:W-:Y:S01]  /*1e0d0*/  BSSY B2, `(.L_x_10982) ;  /* 0x0000006000027945 */ /* 0x000fe20003800000 */
[----:B-1----:R-:W-:-:S04]  /*1e0e0*/  LOP3.LUT R7, R7, 0x7f, RZ, 0xc0, !PT ;  /* 0x0000007f07077812 */ /* 0x002fc800078ec0ff */
[----:B------:R-:W-:Y:S02]  /*1e0f0*/  ISETP.NE.AND P4, PT, R7, RZ, PT ;  /* 0x000000ff0700720c */ /* 0x000fe40003f85270 */
[----:B--2---:R-:W-:-:S04]  /*1e100*/  SHF.L.U32 R10, R8, 0x1f, RZ ;  /* 0x0000001f080a7819 */ /* 0x004fc800000006ff */
[----:B------:R-:W1:Y:S02]  /*1e110*/  SYNCS.PHASECHK.TRANS64.TRYWAIT P0, [R11+URZ+0x2d8a0], R10 ;  /* 0x02d8a00a0b0075a7 */ /* 0x000e64000800017f */
[----:B-1----:R-:W-:Y:S05]  /*1e120*/  @!P0 BRA `(.L_x_10983) ;  /* 0x0000007c00848947 */ /* 0x002fea0003800000 */
.L_x_11186:
[----:B------:R-:W-:Y:S05]  /*1e130*/  BSYNC B2 ;  /* 0x0000000000027941 */ /* 0x000fea0003800000 */
.L_x_10982:
[----:B------:R-:W-:Y:S04]  /*1e140*/  BSSY B2, `(.L_x_10984) ;  /* 0x0000007000027945 */ /* 0x000fe80003800000 */
[----:B------:R-:W-:Y:S05]  /*1e150*/  @P4 BRA `(.L_x_10985) ;  /* 0x0000000000144947 */ /* 0x000fea0003800000 */
[----:B------:R-:W-:Y:S01]  /*1e160*/  LOP3.LUT P0, RZ, R18, 0x1, RZ, 0xc0, !PT ;  /* 0x0000000112ff7812 */ /* 0x000fe2000780c0ff */
[----:B0-----:R-:W-:-:S04]  /*1e170*/  IMAD.MOV.U32 R5, RZ, RZ, 0x6000 ;  /* 0x00006000ff057424 */ /* 0x001fc800078e00ff */
[----:B------:R2:W-:Y:S08]  /*1e180*/  SYNCS.ARRIVE.TRANS64 RZ, [R11+URZ+0x2d890], R5 ;  /* 0x02d890050bff79a7 */ /* 0x0005f0000800003f */
[----:B------:R-:W-:Y:S05]  /*1e190*/  @!P0 BRA `(.L_x_10985) ;  /* 0x0000000000048947 */ /* 0x000fea0003800000 */
[----:B------:R-:W-:Y:S01]  /*1e1a0*/  BPT.TRAP 0x1 ;  /* 0x000000040000795c */ /* 0x000fe20000300000 */
.L_x_10985:
[----:B------:R-:W-:Y:S05]  /*1e1b0*/  BSYNC B2 ;  /* 0x0000000000027941 */ /* 0x000fea0003800000 */
.L_x_10984:
[----:B------:R-:W-:Y:S01]  /*1e1c0*/  IMAD.MOV.U32 R21, RZ, RZ, RZ ;  /* 0x000000ffff157224 */ /* 0x000fe200078e00ff */
[----:B------:R-:W-:Y:S01]  /*1e1d0*/  UIADD3 UR4, UP0, UR42, 0x570, URZ ;  /* 0x000005702a047890 */ /* 0x000fe2000ff1e03f */
[----:B------:R-:W-:Y:S01]  /*1e1e0*/  IMAD R7, R3, 0x80, R6 ;  /* 0x0000008003077824 */ /* 0x000fe200078e0206 */
[----:B------:R-:W-:Y:S01]  /*1e1f0*/  PLOP3.LUT P0, PT, PT, PT, PT, 0x80, 0x0 ;  /* 0x000000000000781c */ /* 0x000fe20003f0f070 */
[----:B------:R-:W-:Y:S01]  /*1e200*/  IMAD R8, R29, 0x6000, R16 ;  /* 0x000060001d087824 */ /* 0x000fe200078e0210 */
[----:B------:R-:W-:Y:S01]  /*1e210*/  R2UR UR10, R21 ;  /* 0x00000000150a72ca */ /* 0x000fe200000e0000 */
[----:B------:R-:W-:Y:S01]  /*1e220*/  VIADD R7, R7, 0xffffff80 ;  /* 0xffffff8007077836 */ /* 0x000fe20000000000 */
[----:B------:R-:W-:Y:S01]  /*1e230*/  UIADD3.X UR5, URZ, UR43, URZ, UP0, !UPT ;  /* 0x0000002b3f057290 */ /* 0x000fe200087fe43f */
[----:B0-2---:R-:W-:Y:S01]  /*1e240*/  VIADD R5, R11, 0x2d890 ;  /* 0x0002d8900b057836 */ /* 0x005fe20000000000 */
[----:B------:R-:W-:Y:S01]  /*1e250*/  UMOV UR6, 0x0 ;  /* 0x0000000000067882 */ /* 0x000fe20000000000 */
[----:B------:R-:W-:Y:S01]  /*1e260*/  VIADD R12, R8, 0x15400 ;  /* 0x00015400080c7836 */ /* 0x000fe20000000000 */
[----:B------:R-:W-:-:S09]  /*1e270*/  UMOV UR7, 0x12f00000 ;  /* 0x12f0000000077882 */ /* 0x000fd20000000000 */
.L_x_10986:
        /* <DEDUP_REMOVED lines=16> */
.L_x_10987:
        /* <DEDUP_REMOVED lines=16> */
.L_x_10988:
        /* <DEDUP_REMOVED lines=13> */
.L_x_11187:
[----:B------:R-:W-:Y:S05]  /*1e550*/  BSYNC B2 ;  /* 0x0000000000027941 */ /* 0x000fea0003800000 */
.L_x_10989:
        /* <DEDUP_REMOVED lines=9> */
.L_x_10992:
[----:B------:R-:W-:Y:S05]  /*1e5f0*/  BSYNC B2 ;  /* 0x0000000000027941 */ /* 0x000fea0003800000 */
.L_x_10991:
        /* <DEDUP_REMOVED lines=8> */
.L_x_10993:
        /* <DEDUP_REMOVED lines=15> */
.L_x_10994:
        /* <DEDUP_REMOVED lines=15> */
.L_x_10995:
        /* <DEDUP_REMOVED lines=10> */
.L_x_10981:
[----:B------:R-:W-:Y:S05]  /*1e900*/  BSYNC B1 ;  /* 0x0000000000017941 */ /* 0x000fea0003800000 */
.L_x_10980:
[----:B------:R-:W2:Y:S01]  /*1e910*/  LDL.LU R10, [R1] ;  /* 0x00000000010a7983 */ /* 0x000ea20000300800 */
[----:B------:R-:W-:Y:S01]  /*1e920*/  VIADD R29, R29, 0x1 ;  /* 0x000000011d1d7836 */ /* 0x000fe20000000000 */
[----:B------:R-:W-:Y:S01]  /*1e930*/  PLOP3.LUT P5, PT, PT, PT, PT, 0x8, 0x0 ;  /* 0x000000000000781c */ /* 0x000fe20003fae170 */
[----:B------:R-:W-:-:S03]  /*1e940*/  VIADD R11, R3, 0xfffffffe ;  /* 0xfffffffe030b7836 */ /* 0x000fc60000000000 */
[----:B------:R-:W-:-:S04]  /*1e950*/  ISETP.NE.AND P0, PT, R29, 0x2, PT ;  /* 0x000000021d00780c */ /* 0x000fc80003f05270 */
[----:B0-----:R-:W-:Y:S02]  /*1e960*/  SEL R5, RZ, 0x1, P0 ;  /* 0x00000001ff057807 */ /* 0x001fe40000000000 */
[----:B------:R-:W-:Y:S02]  /*1e970*/  SEL R29, R29, RZ, P0 ;  /* 0x000000ff1d1d7207 */ /* 0x000fe40000000000 */
[----:B------:R-:W-:Y:S02]  /*1e980*/  ISETP.GE.AND P0, PT, R11, R4, PT ;  /* 0x000000040b00720c */ /* 0x000fe40003f06270 */
[----:B--2---:R-:W-:-:S05]  /*1e990*/  LOP3.LUT R10, R10, R5, RZ, 0x3c, !PT ;  /* 0x000000050a0a7212 */ /* 0x004fca00078e3cff */
[----:B------:R0:W-:Y:S06]  /*1e9a0*/  STL [R1], R10 ;  /* 0x0000000a01007387 */ /* 0x0001ec0000100800 */
[----:B------:R-:W-:Y:S05]  /*1e9b0*/  @!P0 BRA `(.L_x_10974) ;  /* 0x00000008004c8947 */ /* 0x000fea0003800000 */
.L_x_11012:
[----:B------:R-:W-:Y:S05]  /*1e9c0*/  YIELD ;  /* 0x0000000000007946 */ /* 0x000fea0003800000 */
[----:B------:R-:W-:Y:S04]  /*1e9d0*/  BSSY B1, `(.L_x_10996) ;  /* 0x0000087000017945 */ /* 0x000fe80003800000 */
[----:B-1----:R-:W-:Y:S05]  /*1e9e0*/  @!P2 BRA `(.L_x_10997) ;  /* 0x000000080014a947 */ /* 0x002fea0003800000 */
[----:B------:R-:W2:Y:S01]  /*1e9f0*/  LDL R5, [R1] ;  /* 0x0000000001057983 */ /* 0x000ea20000100800 */
[----:B0-----:R-:W-:Y:S01]  /*1ea00*/  IMAD R10, R29, 0x8, R16 ;  /* 0x000000081d0a7824 */ /* 0x001fe200078e0210 */
[----:B------:R-:W0:Y:S01]  /*1ea10*/  S2R R3, SR_TID.X ;  /* 0x0000000000037919 */ /* 0x000e220000002100 */
[----:B------:R-:W-:Y:S01]  /*1ea20*/  BSSY B2, `(.L_x_10998) ;  /* 0x0000006000027945 */ /* 0x000fe20003800000 */
[----:B0-----:R-:W-:-:S04]  /*1ea30*/  LOP3.LUT R3, R3, 0x7f, RZ, 0xc0, !PT ;  /* 0x0000007f03037812 */ /* 0x001fc800078ec0ff */
[----:B------:R-:W-:Y:S02]  /*1ea40*/  ISETP.NE.AND P1, PT, R3, RZ, PT ;  /* 0x000000ff0300720c */ /* 0x000fe40003f25270 */
[----:B--2---:R-:W-:-:S04]  /*1ea50*/  SHF.L.U32 R8, R5, 0x1f, RZ ;  /* 0x0000001f05087819 */ /* 0x004fc800000006ff */
[----:B------:R-:W0:Y:S02]  /*1ea60*/  SYNCS.PHASECHK.TRANS64.TRYWAIT P0, [R10+URZ+0x2d8a0], R8 ;  /* 0x02d8a0080a0075a7 */ /* 0x000e24000800017f */
[----:B0-----:R-:W-:Y:S05]  /*1ea70*/  @!P0 BRA `(.L_x_10999) ;  /* 0x0000007400588947 */ /* 0x001fea0003800000 */
.L_x_11188:
[----:B------:R-:W-:Y:S05]  /*1ea80*/  BSYNC B2 ;  /* 0x0000000000027941 */ /* 0x000fea0003800000 */
.L_x_10998:
[----:B------:R-:W-:Y:S04]  /*1ea90*/  BSSY B2, `(.L_x_11000) ;  /* 0x0000007000027945 */ /* 0x000fe80003800000 */
[----:B------:R-:W-:Y:S05]  /*1eaa0*/  @P1 BRA `(.L_x_11001) ;  /* 0x0000000000141947 */ /* 0x000fea0003800000 */
[----:B------:R-:W-:Y:S01]  /*1eab0*/  LOP3.LUT P0, RZ, R18, 0x1, RZ, 0xc0, !PT ;  /* 0x0000000112ff7812 */ /* 0x000fe2000780c0ff */
[----:B------:R-:W-:-:S04]  /*1eac0*/  IMAD.MOV.U32 R3, RZ, RZ, 0x6000 ;  /* 0x00006000ff037424 */ /* 0x000fc800078e00ff */
[----:B------:R1:W-:Y:S08]  /*1ead0*/  SYNCS.ARRIVE.TRANS64 RZ, [R10+URZ+0x2d890], R3 ;  /* 0x02d890030aff79a7 */ /* 0x0003f0000800003f */
[----:B------:R-:W-:Y:S05]  /*1eae0*/  @!P0 BRA `(.L_x_11001) ;  /* 0x0000000000048947 */ /* 0x000fea0003800000 */
[----:B------:R-:W-:Y:S01]  /*1eaf0*/  BPT.TRAP 0x1 ;  /* 0x000000040000795c */ /* 0x000fe20000300000 */
.L_x_11001:
[----:B------:R-:W-:Y:S05]  /*1eb00*/  BSYNC B2 ;  /* 0x0000000000027941 */ /* 0x000fea0003800000 */
.L_x_11000:
[----:B------:R-:W-:Y:S01]  /*1eb10*/  IMAD.MOV.U32 R14, RZ, RZ, RZ ;  /* 0x000000ffff0e7224 */ /* 0x000fe200078e00ff */
[----:B------:R-:W-:Y:S01]  /*1eb20*/  UIADD3 UR4, UP0, UR42, 0x570, URZ ;  /* 0x000005702a047890 */ /* 0x000fe2000ff1e03f */
[----:B------:R-:W-:Y:S01]  /*1eb30*/  IMAD R7, R29, 0x6000, R16 ;  /* 0x000060001d077824 */ /* 0x000fe200078e0210 */
[----:B------:R-:W-:Y:S01]  /*1eb40*/  PLOP3.LUT P0, PT, PT, PT, PT, 0x80, 0x0 ;  /* 0x000000000000781c */ /* 0x000fe20003f0f070 */
[----:B------:R-:W-:Y:S01]  /*1eb50*/  IMAD R5, R11, 0x80, R6 ;  /* 0x000000800b057824 */ /* 0x000fe200078e0206 */
[----:B------:R-:W-:Y:S01]  /*1eb60*/  R2UR UR10, R14 ;  /* 0x000000000e0a72ca */ /* 0x000fe200000e0000 */
[----:B-1----:R-:W-:Y:S01]  /*1eb70*/  VIADD R3, R10, 0x2d890 ;  /* 0x0002d8900a037836 */ /* 0x002fe20000000000 */
[----:B------:R-:W-:Y:S01]  /*1eb80*/  UIADD3.X UR5, URZ, UR43, URZ, UP0, !UPT ;  /* 0x0000002b3f057290 */ /* 0x000fe200087fe43f */
[----:B------:R-:W-:Y:S01]  /*1eb90*/  VIADD R12, R7, 0x15400 ;  /* 0x00015400070c7836 */ /* 0x000fe20000000000 */
[----:B------:R-:W-:Y:S01]  /*1eba0*/  UMOV UR6, 0x0 ;  /* 0x0000000000067882 */ /* 0x000fe20000000000 */
[----:B------:R-:W-:-:S10]  /*1ebb0*/  UMOV UR7, 0x12f00000 ;  /* 0x12f0000000077882 */ /* 0x000fd40000000000 */
.L_x_11002:
        /* <DEDUP_REMOVED lines=16> */
.L_x_11003:
        /* <DEDUP_REMOVED lines=16> */
.L_x_11004:
        /* <DEDUP_REMOVED lines=13> */
.L_x_11189:
[----:B------:R-:W-:Y:S05]  /*1ee90*/  BSYNC B2 ;  /* 0x0000000000027941 */ /* 0x000fea0003800000 */
.L_x_11005:
        /* <DEDUP_REMOVED lines=9> */
.L_x_11008:
[----:B------:R-:W-:Y:S05]  /*1ef30*/  BSYNC B2 ;  /* 0x0000000000027941 */ /* 0x000fea0003800000 */
.L_x_11007:
        /* <DEDUP_REMOVED lines=8> */
.L_x_11009:
        /* <DEDUP_REMOVED lines=15> */
.L_x_11010:
        /* <DEDUP_REMOVED lines=15> */
.L_x_11011:
        /* <DEDUP_REMOVED lines=10> */
.L_x_10997:
[----:B------:R-:W-:Y:S05]  /*1f240*/  BSYNC B1 ;  /* 0x0000000000017941 */ /* 0x000fea0003800000 */
.L_x_10996:
[----:B------:R-:W2:Y:S01]  /*1f250*/  LDL.LU R8, [R1] ;  /* 0x0000000001087983 */ /* 0x000ea20000300800 */
[----:B------:R-:W-:-:S05]  /*1f260*/  VIADD R29, R29, 0x1 ;  /* 0x000000011d1d7836 */ /* 0x000fca0000000000 */
[----:B------:R-:W-:-:S04]  /*1f270*/  ISETP.NE.AND P0, PT, R29, 0x2, PT ;  /* 0x000000021d00780c */ /* 0x000fc80003f05270 */
[----:B------:R-:W-:Y:S02]  /*1f280*/  SEL R3, RZ, 0x1, P0 ;  /* 0x00000001ff037807 */ /* 0x000fe40000000000 */
[----:B------:R-:W-:Y:S02]  /*1f290*/  SEL R29, R29, RZ, P0 ;  /* 0x000000ff1d1d7207 */ /* 0x000fe40000000000 */
[C---:B------:R-:W-:Y:S01]  /*1f2a0*/  ISETP.GT.AND P0, PT, R11.reuse, R4, PT ;  /* 0x000000040b00720c */ /* 0x040fe20003f04270 */
[----:B------:R-:W-:Y:S01]  /*1f2b0*/  VIADD R11, R11, 0xffffffff ;  /* 0xffffffff0b0b7836 */ /* 0x000fe20000000000 */
[----:B--2---:R-:W-:-:S05]  /*1f2c0*/  LOP3.LUT R8, R8, R3, RZ, 0x3c, !PT ;  /* 0x0000000308087212 */ /* 0x004fca00078e3cff */
[----:B------:R1:W-:Y:S06]  /*1f2d0*/  STL [R1], R8 ;  /* 0x0000000801007387 */ /* 0x0003ec0000100800 */
[----:B------:R-:W-:Y:S05]  /*1f2e0*/  @P0 BRA `(.L_x_11012) ;  /* 0xfffffff400b40947 */ /* 0x000fea000383ffff */
.L_x_10974:
[----:B------:R-:W-:Y:S05]  /*1f2f0*/  BSYNC B0 ;  /* 0x0000000000007941 */ /* 0x000fea0003800000 */
.L_x_10973:
[----:B------:R-:W2:Y:S01]  /*1f300*/  LDL R7, [R1+0x14] ;  /* 0x0000140001077983 */ /* 0x000ea20000100800 */
[----:B------:R-:W3:Y:S01]  /*1f310*/  LDC R2, c[0x0][0x448] ;  /* 0x00011200ff027b82 */ /* 0x000ee20000000800 */
[----:B------:R-:W-:Y:S07]  /*1f320*/  @!P5 WARPSYNC.ALL ;  /* 0x000000000000d948 */ /* 0x000fee0003800000 */
[----:B------:R-:W-:Y:S01]  /*1f330*/  @!P5 BAR.SYNC.DEFER_BLOCKING 0xc, 0x200 ;  /* 0x030800000000db1d */ /* 0x000fe20000010000 */
[----:B---3--:R-:W-:-:S13]  /*1f340*/  ISETP.NE.AND P0, PT, R2, 0x1, PT ;  /* 0x000000010200780c */ /* 0x008fda0003f05270 */
[----:B------:R-:W3:Y:S08]  /*1f350*/  @P0 LDC R4, c[0x0][0x44c] ;  /* 0x00011300ff040b82 */ /* 0x000ef00000000800 */
[----:B------:R-:W4:Y:S01]  /*1f360*/  @P0 LDC R2, c[0x0][0x450] ;  /* 0x00011400ff020b82 */ /* 0x000f220000000800 */
[----:B--2---:R-:W-:-:S04]  /*1f370*/  VIADD R3, R7, 0xbf ;  /* 0x000000bf07037836 */ /* 0x004fc80000000000 */
[----:B---3--:R-:W-:-:S05]  /*1f380*/  @P0 IMAD.HI.U32 R4, R3, R4, RZ ;  /* 0x0000000403040227 */ /* 0x008fca00078e00ff */
[----:B----4-:R-:W-:-:S05]  /*1f390*/  @P0 SHF.R.U32.HI R3, RZ, R2, R4 ;  /* 0x00000002ff030219 */ /* 0x010fca0000011604 */
[----:B------:R-:W-:Y:S02]  /*1f3a0*/  IMAD.IADD R9, R9, 0x1, R3 ;  /* 0x0000000109097824 */ /* 0x000fe400078e0203 */
[----:B------:R-:W2:Y:S02]  /*1f3b0*/  LDC.64 R2, c[0x0][0x9e0] ;  /* 0x00027800ff027b82 */ /* 0x000ea40000000a00 */
[----:B--2---:R-:W-:Y:S01]  /*1f3c0*/  ISETP.GE.AND P1, PT, R3, 0x1, PT ;  /* 0x000000010300780c */ /* 0x004fe20003f26270 */
        /* <DEDUP_REMOVED lines=13> */
.L_x_11015:
[----:B------:R-:W-:-:S13]  /*1f4a0*/  ISETP.NE.AND P2, PT, R3, 0x1, PT ;  /* 0x000000010300780c */ /* 0x000fda0003f45270 */
[----:B------:R-:W2:Y:S02]  /*1f4b0*/  @P2 LDC.64 R4, c[0x0][0x9e8] ;  /* 0x00027a00ff042b82 */ /* 0x000ea40000000a00 */
[----:B--2---:R-:W-:-:S05]  /*1f4c0*/  @P2 IMAD.HI.U32 R4, R6, R4, RZ ;  /* 0x0000000406042227 */ /* 0x004fca00078e00ff */
[----:B------:R-:W-:-:S07]  /*1f4d0*/  @P2 SHF.R.U32.HI R6, RZ, R5, R4 ;  /* 0x00000005ff062219 */ /* 0x000fce0000011604 */
.L_x_11016:
[----:B------:R-:W-:Y:S05]  /*1f4e0*/  BSYNC B0 ;  /* 0x0000000000007941 */ /* 0x000fea0003800000 */
.L_x_11014:
[----:B------:R-:W-:-:S05]  /*1f4f0*/  IMAD R6, R6, R3, R3 ;  /* 0x0000000306067224 */ /* 0x000fca00078e0203 */
[----:B------:R-:W-:-:S07]  /*1f500*/  VIMNMX R2, R2, R6, PT ;  /* 0x0000000602027248 */ /* 0x000fce0003fe0100 */
.L_x_11013:
[----:B-1----:R-:W2:Y:S01]  /*1f510*/  LDL R8, [R1+0x40] ;  /* 0x0000400001087983 */ /* 0x002ea20000100800 */
[----:B------:R-:W1:Y:S01]  /*1f520*/  @P0 LDC R5, c[0x0][0x44c] ;  /* 0x00011300ff050b82 */ /* 0x000e620000000800 */
[----:B------:R-:W-:Y:S01]  /*1f530*/  VIADD R2, R2, 0x7f ;  /* 0x0000007f02027836 */ /* 0x000fe20000000000 */
[----:B------:R-:W-:Y:S01]  /*1f540*/  ULDC UR4, c[0x0][0x9dc] ;  /* 0x0002770000047ab9 */ /* 0x000fe20000000800 */
[----:B------:R-:W-:-:S05]  /*1f550*/  IMAD.MOV.U32 R6, RZ, RZ, R7 ;  /* 0x000000ffff067224 */ /* 0x000fca00078e0007 */
[----:B------:R-:W3:Y:S01]  /*1f560*/  @P0 LDC R4, c[0x0][0x450] ;  /* 0x00011400ff040b82 */ /* 0x000ee20000000800 */
[----:B-1----:R-:W-:-:S05]  /*1f570*/  @P0 IMAD.HI.U32 R5, R7, R5, RZ ;  /* 0x0000000507050227 */ /* 0x002fca00078e00ff */
[----:B---3--:R-:W-:Y:S02]  /*1f580*/  @P0 SHF.R.U32.HI R6, RZ, R4, R5 ;  /* 0x00000004ff060219 */ /* 0x008fe40000011605 */
[----:B------:R-:W-:-:S03]  /*1f590*/  SHF.R.S32.HI R4, RZ, 0x1f, R2 ;  /* 0x0000001fff047819 */ /* 0x000fc60000011402 */
[----:B------:R-:W-:Y:S01]  /*1f5a0*/  IMAD.IADD R7, R20, 0x1, R6 ;  /* 0x0000000114077824 */ /* 0x000fe200078e0206 */
[----:B------:R-:W-:-:S03]  /*1f5b0*/  LEA.HI R4, R4, R2, RZ, 0x7 ;  /* 0x0000000204047211 */ /* 0x000fc600078f38ff */
[----:B------:R-:W-:Y:S01]  /*1f5c0*/  VIADD R2, R7, -UR4 ;  /* 0x8000000407027c36 */ /* 0x000fe20008000000 */
[----:B------:R-:W-:-:S05]  /*1f5d0*/  SHF.R.S32.HI R9, RZ, 0x7, R4 ;  /* 0x00000007ff097819 */ /* 0x000fca0000011404 */
        /* <DEDUP_REMOVED lines=13> */
.L_x_11019:
[----:B------:R-:W-:-:S13]  /*1f6b0*/  ISETP.NE.AND P0, PT, R3, 0x1, PT ;  /* 0x000000010300780c */ /* 0x000fda0003f05270 */
[----:B------:R-:W1:Y:S02]  /*1f6c0*/  @P0 LDC.64 R4, c[0x0][0x9e8] ;  /* 0x00027a00ff040b82 */ /* 0x000e640000000a00 */
[----:B-1----:R-:W-:-:S05]  /*1f6d0*/  @P0 IMAD.HI.U32 R4, R7, R4, RZ ;  /* 0x0000000407040227 */ /* 0x002fca00078e00ff */
[----:B------:R-:W-:-:S07]  /*1f6e0*/  @P0 SHF.R.U32.HI R7, RZ, R5, R4 ;  /* 0x00000005ff070219 */ /* 0x000fce0000011604 */
.L_x_11020:
[----:B------:R-:W-:Y:S05]  /*1f6f0*/  BSYNC B0 ;  /* 0x0000000000007941 */ /* 0x000fea0003800000 */
.L_x_11018:
[----:B------:R-:W-:-:S05]  /*1f700*/  IMAD R3, R7, R3, RZ ;  /* 0x0000000307037224 */ /* 0x000fca00078e02ff */
[----:B------:R-:W-:-:S07]  /*1f710*/  VIMNMX R2, R2, R3, !PT ;  /* 0x0000000302027248 */ /* 0x000fce0007fe0100 */
.L_x_11017:
        /* <DEDUP_REMOVED lines=38> */
.L_x_11022:
[----:B------:R-:W-:Y:S05]  /*1f980*/  BSYNC B0 ;  /* 0x0000000000007941 */ /* 0x000fea0003800000 */
.L_x_11021:
[----:B------:R-:W3:Y:S04]  /*1f990*/  LDL R2, [R1+0x28] ;  /* 0x0000280001027983 */ /* 0x000ee80000100800 */
[----:B-1----:R-:W3:Y:S01]  /*1f9a0*/  LDL R0, [R1+0x38] ;  /* 0x0000380001007983 */ /* 0x002ee20000100800 */
[----:B------:R-:W-:Y:S01]  /*1f9b0*/  BSSY B7, `(.L_x_11023) ;  /* 0x000041c000077945 */ /* 0x000fe20003800000 */
[----:B---3--:R-:W-:-:S05]  /*1f9c0*/  IMAD R0, R0, R2, R8 ;  /* 0x0000000200007224 */ /* 0x008fca00078e0208 */
[----:B------:R-:W-:Y:S01]  /*1f9d0*/  VIADDMNMX R23, R0, R2, R6, PT ;  /* 0x0000000200177246 */ /* 0x000fe20003800106 */
[----:B------:R1:W-:Y:S03]  /*1f9e0*/  STL [R1+0xc], R0 ;  /* 0x00000c0001007387 */ /* 0x0003e60000100800 */
[----:B------:R-:W-:Y:S01]  /*1f9f0*/  ISETP.GT.AND P0, PT, R23, R0, PT ;  /* 0x000000001700720c */ /* 0x000fe20003f04270 */
[----:B------:R1:W-:-:S12]  /*1fa00*/  STL [R1+0x1c], R23 ;  /* 0x00001c1701007387 */ /* 0x0003d80000100800 */
[----:B-1----:R-:W-:Y:S05]  /*1fa10*/  @P0 BRA `(.L_x_11024) ;  /* 0x0000000000440947 */ /* 0x002fea0003800000 */
[----:B------:R-:W1:Y:S02]  /*1fa20*/  S2R R0, SR_TID.X ;  /* 0x0000000000007919 */ /* 0x000e640000002100 */
[----:B-1----:R-:W-:-:S04]  /*1fa30*/  LOP3.LUT R0, R0, 0x7f, RZ, 0xc0, !PT ;  /* 0x0000007f00007812 */ /* 0x002fc800078ec0ff */
[----:B------:R-:W-:-:S13]  /*1fa40*/  ISETP.NE.AND P1, PT, R0, RZ, PT ;  /* 0x000000ff0000720c */ /* 0x000fda0003f25270 */
[----:B------:R-:W-:Y:S05]  /*1fa50*/  @P1 BRA `(.L_x_11025) ;  /* 0x0000004000441947 */ /* 0x000fea0003800000 */
[----:B--2---:R-:W1:Y:S01]  /*1fa60*/  S2R R5, SR_LANEID ;  /* 0x0000000000057919 */ /* 0x004e620000000000 */
[----:B------:R-:W-:Y:S01]  /*1fa70*/  VOTEU.ANY UR4, UPT, PT ;  /* 0x0000000000047886 */ /* 0x000fe200038e0100 */
[----:B------:R-:W2:Y:S01]  /*1fa80*/  LDC.64 R2, c[0x0][0xc60] ;  /* 0x00031800ff027b82 */ /* 0x000ea20000000a00 */
[----:B------:R-:W1:Y:S02]  /*1fa90*/  FLO.U32 R0, UR4 ;  /* 0x0000000400007d00 */ /* 0x000e6400080e0000 */
[----:B-1----:R-:W-:-:S06]  /*1faa0*/  ISETP.EQ.U32.AND P0, PT, R0, R5, PT ;  /* 0x000000050000720c */ /* 0x002fcc0003f02070 */
[----:B------:R-:W2:Y:S07]  /*1fab0*/  POPC R5, UR4 ;  /* 0x0000000400057d09 */ /* 0x000eae0008000000 */
[----:B--2---:R-:W2:Y:S01]  /*1fac0*/  @P0 ATOMG.E.ADD.STRONG.GPU PT, R3, desc[UR40][R2.64], R5 ;  /* 0x00000005020309a8 */ /* 0x004ea200081ee1e8 */
[----:B------:R-:W1:Y:S02]  /*1fad0*/  S2R R4, SR_LTMASK ;  /* 0x0000000000047919 */ /* 0x000e640000003900 */
[----:B-1----:R-:W-:-:S04]  /*1fae0*/  LOP3.LUT R4, R4, UR4, RZ, 0xc0, !PT ;  /* 0x0000000404047c12 */ /* 0x002fc8000f8ec0ff */
[----:B------:R-:W1:Y:S01]  /*1faf0*/  POPC R7, R4 ;  /* 0x0000000400077309 */ /* 0x000e620000000000 */
[----:B--2---:R-:W1:Y:S02]  /*1fb00*/  SHFL.IDX PT, R0, R3, R0, 0x1f ;  /* 0x00001f0003007589 */ /* 0x004e6400000e0000 */
[----:B-1----:R-:W-:Y:S01]  /*1fb10*/  IADD3 R24, R0, UR37, R7 ;  /* 0x0000002500187c10 */ /* 0x002fe2000fffe007 */
[----:B------:R-:W-:Y:S06]  /*1fb20*/  BRA `(.L_x_11025) ;  /* 0x0000004000107947 */ /* 0x000fec0003800000 */
.L_x_11024:
        /* <DEDUP_REMOVED lines=10> */
[----:B--2---:R-:W-:Y:S02]  /*1fbd0*/  IMAD.U32 R5, RZ, RZ, UR7 ;  /* 0x00000007ff057e24 */ /* 0x004fe4000f8e00ff */
[----:B------:R-:W-:Y:S02]  /*1fbe0*/  IMAD.U32 R6, RZ, RZ, UR8 ;  /* 0x00000008ff067e24 */ /* 0x000fe4000f8e00ff */
[----:B------:R-:W-:-:S02]  /*1fbf0*/  IMAD.U32 R7, RZ, RZ, UR9 ;  /* 0x00000009ff077e24 */ /* 0x000fc4000f8e00ff */
[----:B0-----:R-:W-:Y:S02]  /*1fc00*/  IMAD.U32 R10, RZ, RZ, UR4 ;  /* 0x00000004ff0a7e24 */ /* 0x001fe4000f8e00ff */
[----:B------:R-:W-:Y:S02]  /*1fc10*/  IMAD.U32 R11, RZ, RZ, UR5 ;  /* 0x00000005ff0b7e24 */ /* 0x000fe4000f8e00ff */
[----:B------:R-:W-:Y:S02]  /*1fc20*/  IMAD.MOV.U32 R8, RZ, RZ, 0x70 ;  /* 0x00000070ff087424 */ /* 0x000fe400078e00ff */
[----:B------:R-:W-:Y:S02]  /*1fc30*/  IMAD.MOV.U32 R12, RZ, RZ, 0x1 ;  /* 0x00000001ff0c7424 */ /* 0x000fe400078e00ff */
[----:B------:R-:W-:-:S07]  /*1fc40*/  IMAD.MOV.U32 R13, RZ, RZ, RZ ;  /* 0x000000ffff0d7224 */ /* 0x000fce00078e00ff */
[----:B------:R-:W-:-:S07]  /*1fc50*/  LEPC R20, `(.L_x_11027) ;  /* 0x000000001014794e */ /* 0x000fce0000000000 */
[----:B-1----:R-:W-:Y:S05]  /*1fc60*/  CALL.ABS.NOINC R2 ;  /* 0x0000000002007343 */ /* 0x002fea0003c00000 */
.L_x_11027:
[----:B------:R-:W-:Y:S05]  /*1fc70*/  BSYNC B6 ;  /* 0x0000000000067941 */ /* 0x000fea0003800000 */
.L_x_11026:
        /* <DEDUP_REMOVED lines=10> */
[----:B--2---:R-:W-:Y:S02]  /*1fd20*/  IMAD.U32 R5, RZ, RZ, UR7 ;  /* 0x00000007ff057e24 */ /* 0x004fe4000f8e00ff */
[----:B------:R-:W-:Y:S02]  /*1fd30*/  IMAD.U32 R6, RZ, RZ, UR8 ;  /* 0x00000008ff067e24 */ /* 0x000fe4000f8e00ff */
[----:B------:R-:W-:-:S02]  /*1fd40*/  IMAD.U32 R7, RZ, RZ, UR9 ;  /* 0x00000009ff077e24 */ /* 0x000fc4000f8e00ff */
[----:B0-----:R-:W-:Y:S02]  /*1fd50*/  IMAD.U32 R10, RZ, RZ, UR4 ;  /* 0x00000004ff0a7e24 */ /* 0x001fe4000f8e00ff */
[----:B------:R-:W-:Y:S02]  /*1fd60*/  IMAD.U32 R11, RZ, RZ, UR5 ;  /* 0x00000005ff0b7e24 */ /* 0x000fe4000f8e00ff */
[----:B------:R-:W-:Y:S02]  /*1fd70*/  IMAD.MOV.U32 R8, RZ, RZ, 0x70 ;  /* 0x00000070ff087424 */ /* 0x000fe400078e00ff */
[----:B------:R-:W-:Y:S02]  /*1fd80*/  IMAD.MOV.U32 R12, RZ, RZ, 0x1 ;  /* 0x00000001ff0c7424 */ /* 0x000fe400078e00ff */
[----:B-1----:R-:W-:-:S07]  /*1fd90*/  IMAD.MOV.U32 R13, RZ, RZ, RZ ;  /* 0x000000ffff0d7224 */ /* 0x002fce00078e00ff */
[----:B------:R-:W-:-:S07]  /*1fda0*/  LEPC R20, `(.L_x_11030) ;  /* 0x000000001014794e */ /* 0x000fce0000000000 */
[----:B---3--:R-:W-:Y:S05]  /*1fdb0*/  CALL.ABS.NOINC R2 ;  /* 0x0000000002007343 */ /* 0x008fea0003c00000 */
.L_x_11030:
        /* <DEDUP_REMOVED lines=15> */
.L_x_11029:
[----:B------:R-:W-:Y:S05]  /*1feb0*/  BSYNC B6 ;  /* 0x0000000000067941 */ /* 0x000fea0003800000 */
.L_x_11028:
[----:B------:R-:W-:Y:S01]  /*1fec0*/  ULDC.64 UR4, c[0x0][0x9f8] ;  /* 0x00027e0000047ab9 */ /* 0x000fe20000000a00 */
[----:B------:R-:W-:Y:S01]  /*1fed0*/  IMAD.MOV.U32 R25, RZ, RZ, R27 ;  /* 0x000000ffff197224 */ /* 0x000fe200078e001b */
[----:B------:R-:W-:-:S04]  /*1fee0*/  ISETP.NE.U32.AND P0, PT, RZ, UR4, PT ;  /* 0x00000004ff007c0c */ /* 0x000fc8000bf05070 */
[----:B------:R-:W-:Y:S01]  /*1fef0*/  ISETP.NE.AND.EX P0, PT, RZ, UR5, PT, P0 ;  /* 0x00000005ff007c0c */ /* 0x000fe2000bf05300 */
[----:B------:R-:W-:-:S12]  /*1ff00*/  ULDC.64 UR4, c[0x0][0xa08] ;  /* 0x0002820000047ab9 */ /* 0x000fd80000000a00 */
[----:B------:R-:W1:Y:S02]  /*1ff10*/  @P0 LDC.64 R2, c[0x0][0x9f8] ;  /* 0x00027e00ff020b82 */ /* 0x000e640000000a00 */
[----:B-1----:R-:W-:-:S05]  /*1ff20*/  @P0 IMAD.WIDE R2, R27, 0x4, R2 ;  /* 0x000000041b020825 */ /* 0x002fca00078e0202 */
[----:B------:R1:W3:Y:S01]  /*1ff30*/  @P0 LDG.E R25, desc[UR40][R2.64] ;  /* 0x0000002802190981 */ /* 0x0002e2000c1e1900 */
[----:B------:R-:W-:Y:S01]  /*1ff40*/  VIADD R23, R23, 0xffffffff ;  /* 0xffffffff17177836 */ /* 0x000fe20000000000 */
[----:B-1----:R-:W1:Y:S02]  /*1ff50*/  LDC.64 R2, c[0x0][0x418] ;  /* 0x00010600ff027b82 */ /* 0x002e640000000a00 */
[----:B-1----:R-:W-:Y:S01]  /*1ff60*/  LOP3.LUT P0, RZ, R2, UR4, RZ, 0xfc, !PT ;  /* 0x0000000402ff7c12 */ /* 0x002fe2000f80fcff */
[----:B------:R-:W-:-:S03]  /*1ff70*/  UMOV UR4, 0xffffffff ;  /* 0xffffffff00047882 */ /* 0x000fc60000000000 */
[----:B------:R-:W-:Y:S02]  /*1ff80*/  LOP3.LUT P0, RZ, R3, UR5, RZ, 0xfc, P0 ;  /* 0x0000000503ff7c12 */ /* 0x000fe4000800fcff */
[----:B---3--:R-:W-:Y:S02]  /*1ff90*/  SHF.R.S32.HI R7, RZ, 0x1f, R25 ;  /* 0x0000001fff077819 */ /* 0x008fe40000011419 */
[----:B------:R-:W-:-:S03]  /*1ffa0*/  SEL R22, R25, RZ, !P0 ;  /* 0x000000ff19167207 */ /* 0x000fc60004000000 */
[----:B------:R1:W-:Y:S01]  /*1ffb0*/  STL [R1+0x4], R7 ;  /* 0x0000040701007387 */ /* 0x0003e20000100800 */
[----:B------:R-:W-:Y:S05]  /*1ffc0*/  BRA.DIV UR4, `(.L_x_11031) ;  /* 0x00000062042c7947 */ /* 0x000fea000b800000 */
[----:B------:R-:W3:Y:S02]  /*1ffd0*/  S2R R0, SR_TID.X ;  /* 0x0000000000007919 */ /* 0x000ee40000002100 */
[----:B---3--:R-:W-:-:S04]  /*1ffe0*/  SHF.R.U32.HI R0, RZ, 0x5, R0 ;  /* 0x00000005ff007819 */ /* 0x008fc80000011600 */
[----:B------:R-:W-:-:S05]  /*1fff0*/  LOP3.LUT R0, R0, 0x3, RZ, 0xc0, !PT ;  /* 0x0000000300007812 */ /* 0x000fca00078ec0ff */
[----:B------:R3:W4:Y:S02]  /*20000*/  SHFL.IDX PT, R14, R0, RZ, 0x1f ;  /* 0x00001fff000e7589 */ /* 0x00072400000e0000 */
.L_x_11192:
[----:B----4-:R-:W-:Y:S02]  /*20010*/  ISETP.NE.AND P0, PT, R14, RZ, PT ;  /* 0x000000ff0e00720c */ /* 0x010fe40003f05270 */
[----:B------:R-:W-:Y:S02]  /*20020*/  PLOP3.LUT P1, PT, PT, PT, PT, 0x8, 0x0 ;  /* 0x000000000000781c */ /* 0x000fe40003f2e170 */
[----:B------:R-:W-:-:S11]  /*20030*/  LOP3.LUT R18, R18, 0xfffffffb, RZ, 0xc0, !PT ;  /* 0xfffffffb12127812 */ /* 0x000fd600078ec0ff */
[----:B------:R-:W-:Y:S01]  /*20040*/  @P1 LOP3.LUT R18, R18, 0x4, RZ, 0xfc, !PT ;  /* 0x0000000412121812 */ /* 0x000fe200078efcff */
[----:B------:R-:W-:Y:S06]  /*20050*/  @P0 BRA `(.L_x_11032) ;  /* 0x0000000400140947 */ /* 0x000fec0003800000 */
[----:B------:R-:W-:-:S03]  /*20060*/  UMOV UR4, 0xffffffff ;  /* 0xffffffff00047882 */ /* 0x000fc60000000000 */
[----:B------:R-:W-:Y:S05]  /*20070*/  BRA.DIV UR4, `(.L_x_11033) ;  /* 0x0000006204347947 */ /* 0x000fea000b800000 */
[----:B------:R-:W-:-:S13]  /*20080*/  ELECT P6, URZ, PT ;  /* 0x00000000003f782f */ /* 0x000fda00038c0000 */
.L_x_11195:
[----:B------:R-:W-:Y:S05]  /*20090*/  @!P6 BRA `(.L_x_11032) ;  /* 0x000000040004e947 */ /* 0x000fea0003800000 */
[----:B------:R-:W-:-:S04]  /*200a0*/  ISETP.NE.U32.AND P0, PT, R2, RZ, PT ;  /* 0x000000ff0200720c */ /* 0x000fc80003f05070 */
[----:B------:R-:W-:-:S13]  /*200b0*/  ISETP.NE.AND.EX P0, PT, R3, RZ, PT, P0 ;  /* 0x000000ff0300720c */ /* 0x000fda0003f05300 */
[----:B------:R-:W-:Y:S05]  /*200c0*/  @!P0 BRA `(.L_x_11034) ;  /* 0x0000000000488947 */ /* 0x000fea0003800000 */
[----:B------:R-:W4:Y:S01]  /*200d0*/  LDC R6, c[0x0][0x43c] ;  /* 0x00010f00ff067b82 */ /* 0x000f220000000800 */
[----:B---3--:R-:W-:Y:S01]  /*200e0*/  IMAD.MOV.U32 R0, RZ, RZ, R23 ;  /* 0x000000ffff007224 */ /* 0x008fe200078e0017 */
[----:B------:R-:W-:Y:S01]  /*200f0*/  ULDC.64 UR4, c[0x0][0x428] ;  /* 0x00010a0000047ab9 */ /* 0x000fe20000000a00 */
[----:B----4-:R-:W-:-:S13]  /*20100*/  ISETP.NE.AND P0, PT, R6, 0x1, PT ;  /* 0x000000010600780c */ /* 0x010fda0003f05270 */
[----:B--2---:R-:W2:Y:S02]  /*20110*/  @P0 LDC.64 R4, c[0x0][0x440] ;  /* 0x00011000ff040b82 */ /* 0x004ea40000000a00 */
        /* <DEDUP_REMOVED lines=13> */
.L_x_11034:
[----:B---3--:R-:W-:Y:S01]  /*201f0*/  IMAD R0, R19, 0x8, R16 ;  /* 0x0000000813007824 */ /* 0x008fe200078e0210 */
[----:B----4-:R-:W-:-:S04]  /*20200*/  SHF.L.U32 R2, R28, 0x1f, RZ ;  /* 0x0000001f1c027819 */ /* 0x010fc800000006ff */
[----:B------:R-:W3:Y:S02]  /*20210*/  SYNCS.PHASECHK.TRANS64.TRYWAIT P0, [R0+URZ+0x2d840], R2 ;  /* 0x02d84002000075a7 */ /* 0x000ee4000800017f */
[----:B---3--:R-:W-:Y:S05]  /*20220*/  @!P0 BRA `(.L_x_11035) ;  /* 0x0000005c00e88947 */ /* 0x008fea0003800000 */
.L_x_11196:
        /* <DEDUP_REMOVED lines=9> */
.L_x_11036:
[----:B------:R-:W-:Y:S01]  /*202c0*/  R2UR UR9, R0 ;  /* 0x00000000000972ca */ /* 0x000fe200000e0000 */
[----:B---34-:R-:W-:Y:S01]  /*202d0*/  IMAD R0, R19, 0x6000, R16 ;  /* 0x0000600013007824 */ /* 0x018fe200078e0210 */
        /* <DEDUP_REMOVED lines=13> */
[----:B------:R-:W-:Y:S02]  /*203b0*/  ULEA UR11, UR11, UR5, 0x7 ;  /* 0x000000050b0b7291 */ /* 0x000fe4000f8e383f */
        /* <DEDUP_REMOVED lines=8> */
[----:B---3--:R-:W-:Y:S01]  /*20440*/  UMOV UR8, UR15 ;  /* 0x0000000f00087c82 */ /* 0x008fe20008000000 */
[----:B------:R-:W-:-:S02]  /*20450*/  UMOV UR10, UR17 ;  /* 0x00000011000a7c82 */ /* 0x000fc40008000000 */
[----:B------:R3:W-:Y:S02]  /*20460*/  UTMALDG.4D [UR8], [UR4], desc[UR6] ;  /* 0x00000608040075b4 */ /* 0x0007e40008019000 */
[----:B---3--:R-:W-:Y:S01]  /*20470*/  UMOV UR8, UR16 ;  /* 0x0000001000087c82 */ /* 0x008fe20008000000 */
[----:B------:R-:W-:Y:S02]  /*20480*/  UMOV UR10, UR14 ;  /* 0x0000000e000a7c82 */ /* 0x000fe40008000000 */
[----:B------:R4:W-:Y:S02]  /*20490*/  UTMALDG.4D [UR8], [UR4], desc[UR6] ;  /* 0x00000608040075b4 */ /* 0x0009e40008019000 */
[----:B----4-:R-:W-:Y:S01]  /*204a0*/  NOP ;  /* 0x0000000000007918 */ /* 0x010fe20000000000 */
.L_x_11032:
[----:B------:R-:W4:Y:S01]  /*204b0*/  LDL.LU R3, [R1+0x20] ;  /* 0x0000200001037983 */ /* 0x000f220000300800 */
[----:B------:R-:W-:Y:S05]  /*204c0*/  WARPSYNC.ALL ;  /* 0x0000000000007948 */ /* 0x000fea0003800000 */
[----:B------:R-:W-:Y:S01]  /*204d0*/  ULDC.64 UR4, c[0x0][0x298] ;  /* 0x0000a60000047ab9 */ /* 0x000fe20000000a00 */
[----:B---3--:R-:W-:Y:S01]  /*204e0*/  VIADD R0, R16, 0xc400 ;  /* 0x0000c40010007836 */ /* 0x008fe20000000000 */
[----:B------:R-:W-:Y:S01]  /*204f0*/  ULDC.64 UR6, c[0x0][0xa00] ;  /* 0x0002800000067ab9 */ /* 0x000fe20000000a00 */
[----:B------:R-:W-:Y:S01]  /*20500*/  BSSY B6, `(.L_x_11037) ;  /* 0x0000022000067945 */ /* 0x000fe20003800000 */
[----:B------:R-:W-:Y:S01]  /*20510*/  BAR.SYNC.DEFER_BLOCKING 0x8, 0x200 ;  /* 0x0208000000007b1d */ /* 0x000fe20000010000 */
[----:B------:R-:W-:-:S02]  /*20520*/  ISETP.NE.U32.AND P0, PT, RZ, UR6, PT ;  /* 0x00000006ff007c0c */ /* 0x000fc4000bf05070 */
[----:B------:R-:W-:Y:S02]  /*20530*/  LOP3.LUT P1, RZ, R0, 0x1bf, RZ, 0xc0, !PT ;  /* 0x000001bf00ff7812 */ /* 0x000fe4000782c0ff */
[----:B------:R-:W-:Y:S02]  /*20540*/  ISETP.NE.AND.EX P0, PT, RZ, UR7, PT, P0 ;  /* 0x00000007ff007c0c */ /* 0x000fe4000bf05300 */
[----:B----4-:R-:W-:Y:S01]  /*20550*/  SHF.R.S32.HI R2, RZ, 0x1f, R3 ;  /* 0x0000001fff027819 */ /* 0x010fe20000011403 */
[----:B--2---:R-:W-:-:S04]  /*20560*/  IMAD.WIDE.U32 R4, R3, UR4, RZ ;  /* 0x0000000403047c25 */ /* 0x004fc8000f8e00ff */
        /* <DEDUP_REMOVED lines=27> */
.L_x_11038:
[----:B------:R-:W-:Y:S05]  /*20720*/  BSYNC B6 ;  /* 0x0000000000067941 */ /* 0x000fea0003800000 */
.L_x_11037:
[----:B------:R-:W3:Y:S01]  /*20730*/  LDL.LU R20, [R1+0x3c] ;  /* 0x00003c0001147983 */ /* 0x000ee20000300800 */
[----:B------:R-:W4:Y:S01]  /*20740*/  LDC R9, c[0x0][0x448] ;  /* 0x00011200ff097b82 */ /* 0x000f220000000800 */
[----:B------:R-:W-:Y:S01]  /*20750*/  ULDC.64 UR4, c[0x0][0x2d8] ;  /* 0x0000b60000047ab9 */ /* 0x000fe20000000a00 */
[----:B------:R-:W-:Y:S01]  /*20760*/  ULDC.64 UR6, c[0x0][0x2e0] ;  /* 0x0000b80000067ab9 */ /* 0x000fe20000000a00 */
[----:B--2---:R-:W3:Y:S01]  /*20770*/  LDL.LU.64 R2, [R1+0x30] ;  /* 0x0000300001027983 */ /* 0x004ee20000300a00 */
[----:B------:R-:W-:-:S03]  /*20780*/  ULDC.64 UR8, c[0x0][0x280] ;  /* 0x0000a00000087ab9 */ /* 0x000fc60000000a00 */
[----:B------:R-:W2:Y:S04]  /*20790*/  LDL.LU R0, [R1+0x44] ;  /* 0x0000440001007983 */ /* 0x000ea80000300800 */
[----:B------:R-:W5:Y:S04]  /*207a0*/  LDL.LU R5, [R1+0x20] ;  /* 0x0000200001057983 */ /* 0x000f680000300800 */
[----:B------:R-:W5:Y:S01]  /*207b0*/  LDL R21, [R1+0x14] ;  /* 0x0000140001157983 */ /* 0x000f620000100800 */
[----:B------:R-:W0:Y:S01]  /*207c0*/  S2R R13, SR_TID.X ;  /* 0x00000000000d7919 */ /* 0x000e220000002100 */
[----:B----4-:R-:W-:-:S13]  /*207d0*/  ISETP.NE.AND P1, PT, R9, 0x1, PT ;  /* 0x000000010900780c */ /* 0x010fda0003f25270 */
[----:B------:R-:W4:Y:S08]  /*207e0*/  @P1 LDC R6, c[0x0][0x450] ;  /* 0x00011400ff061b82 */ /* 0x000f300000000800 */
[----:B------:R-:W1:Y:S01]  /*207f0*/  @P1 LDC R8, c[0x0][0x450] ;  /* 0x00011400ff081b82 */ /* 0x000e620000000800 */
[C---:B0-----:R-:W-:Y:S02]  /*20800*/  IMAD.SHL.U32 R11, R13.reuse, 0x8, RZ ;  /* 0x000000080d0b7824 */ /* 0x041fe400078e00ff */
[----:B------:R-:W-:-:S03]  /*20810*/  IMAD.SHL.U32 R10, R13, 0x8, RZ ;  /* 0x000000080d0a7824 */ /* 0x000fc600078e00ff */
[----:B------:R-:W-:Y:S02]  /*20820*/  LOP3.LUT R11, R11, 0x18, RZ, 0xc0, !PT ;  /* 0x000000180b0b7812 */ /* 0x000fe400078ec0ff */
[----:B------:R-:W-:Y:S02]  /*20830*/  LOP3.LUT R10, R10, 0x18, RZ, 0xc0, !PT ;  /* 0x000000180a0a7812 */ /* 0x000fe400078ec0ff */
[C---:B------:R-:W-:Y:S02]  /*20840*/  LOP3.LUT R12, R11.reuse, 0x20, RZ, 0xfc, !PT ;  /* 0x000000200b0c7812 */ /* 0x040fe400078efcff */
[----:B------:R-:W-:Y:S01]  /*20850*/  LOP3.LUT R11, R11, 0x40, RZ, 0xfc, !PT ;  /* 0x000000400b0b7812 */ /* 0x000fe200078efcff */
[----:B---3--:R-:W-:Y:S02]  /*20860*/  IMAD.MOV.U32 R3, RZ, RZ, R20 ;  /* 0x000000ffff037224 */ /* 0x008fe400078e0014 */
[----:B------:R-:W0:Y:S01]  /*20870*/  S2R R20, SR_TID.X ;  /* 0x0000000000147919 */ /* 0x000e220000002100 */
[----:B------:R-:W-:-:S04]  /*20880*/  IMAD.WIDE.U32 R2, R17, UR4, R2 ;  /* 0x0000000411027c25 */ /* 0x000fc8000f8e0002 */
[----:B------:R-:W-:Y:S01]  /*20890*/  IMAD R3, R17, UR5, R3 ;  /* 0x0000000511037c24 */ /* 0x000fe2000f8e0203 */
[----:B------:R-:W-:Y:S01]  /*208a0*/  ULDC.64 UR4, c[0x0][0x2d0] ;  /* 0x0000b40000047ab9 */ /* 0x000fe20000000a00 */
[----:B--2---:R-:W-:Y:S02]  /*208b0*/  IMAD R0, R0, UR6, RZ ;  /* 0x0000000600007c24 */ /* 0x004fe4000f8e02ff */
        /* <DEDUP_REMOVED lines=8> */
[----:B------:R-:W-:-:S05]  /*20940*/  LOP3.LUT R20, R4, 0x60, R20, 0xf8, !PT ;  /* 0x0000006004147812 */ /* 0x000fca00078ef814 */
[----:B------:R-:W-:Y:S01]  /*20950*/  IMAD.IADD R0, R20, 0x1, R21 ;  /* 0x0000000114007824 */ /* 0x000fe200078e0215 */
[----:B------:R-:W-:-:S03]  /*20960*/  LOP3.LUT R20, R13, 0x7f, RZ, 0xc0, !PT ;  /* 0x0000007f0d147812 */ /* 0x000fc600078ec0ff */
[----:B--2---:R-:W-:Y:S01]  /*20970*/  @P1 IMAD.HI.U32 R5, R0, R5, RZ ;  /* 0x0000000500051227 */ /* 0x004fe200078e00ff */
[----:B------:R-:W-:-:S03]  /*20980*/  SHF.R.U32.HI R20, RZ, 0x2, R20 ;  /* 0x00000002ff147819 */ /* 0x000fc60000011614 */
[----:B------:R-:W-:Y:S01]  /*20990*/  IMAD.MOV.U32 R4, RZ, RZ, R0 ;  /* 0x000000ffff047224 */ /* 0x000fe200078e0000 */
[----:B----4-:R-:W-:-:S04]  /*209a0*/  @P1 SHF.R.U32.HI R4, RZ, R6, R5 ;  /* 0x00000006ff041219 */ /* 0x010fc80000011605 */
[--C-:B------:R-:W-:Y:S01]  /*209b0*/  SHF.R.S32.HI R5, RZ, 0x1f, R4.reuse ;  /* 0x0000001fff057819 */ /* 0x100fe20000011404 */
[----:B-1----:R-:W-:-:S04]  /*209c0*/  IMAD.MOV R7, RZ, RZ, -R4 ;  /* 0x000000ffff077224 */ /* 0x002fc800078e0a04 */
[----:B------:R-:W-:-:S04]  /*209d0*/  IMAD R5, R5, UR4, RZ ;  /* 0x0000000405057c24 */ /* 0x000fc8000f8e02ff */
[C---:B------:R-:W-:Y:S02]  /*209e0*/  IMAD R6, R4.reuse, UR5, R5 ;  /* 0x0000000504067c24 */ /* 0x040fe4000f8e0205 */
[----:B------:R-:W-:-:S04]  /*209f0*/  IMAD.WIDE.U32 R4, R4, UR4, R2 ;  /* 0x0000000404047c25 */ /* 0x000fc8000f8e0002 */
[----:B------:R-:W-:Y:S02]  /*20a00*/  IMAD.IADD R5, R5, 0x1, R6 ;  /* 0x0000000105057824 */ /* 0x000fe400078e0206 */
[----:B------:R-:W-:Y:S02]  /*20a10*/  IMAD R6, R9, R7, R0 ;  /* 0x0000000709067224 */ /* 0x000fe400078e0200 */
[----:B------:R-:W-:Y:S02]  /*20a20*/  VIADD R0, R0, 0x80 ;  /* 0x0000008000007836 */ /* 0x000fe40000000000 */
[----:B------:R-:W-:Y:S01]  /*20a30*/  IMAD.WIDE.U32 R4, R6, UR6, R4 ;  /* 0x0000000606047c25 */ /* 0x000fe2000f8e0004 */
[----:B------:R-:W-:-:S05]  /*20a40*/  SHF.R.S32.HI R7, RZ, 0x1f, R6 ;  /* 0x0000001fff077819 */ /* 0x000fca0000011406 */
[----:B------:R-:W-:-:S04]  /*20a50*/  IMAD R7, R7, UR6, RZ ;  /* 0x0000000607077c24 */ /* 0x000fc8000f8e02ff */
[----:B------:R-:W-:Y:S02]  /*20a60*/  IMAD R6, R6, UR7, R7 ;  /* 0x0000000706067c24 */ /* 0x000fe4000f8e0207 */
[----:B------:R-:W0:Y:S02]  /*20a70*/  @P1 LDC R7, c[0x0][0x44c] ;  /* 0x00011300ff071b82 */ /* 0x000e240000000800 */
[----:B------:R-:W-:Y:S01]  /*20a80*/  IMAD.IADD R6, R5, 0x1, R6 ;  /* 0x0000000105067824 */ /* 0x000fe200078e0206 */
[----:B------:R-:W-:-:S04]  /*20a90*/  LEA R5, P0, R4, UR8, 0x1 ;  /* 0x0000000804057c11 */ /* 0x000fc8000f8008ff */
[----:B------:R-:W-:Y:S01]  /*20aa0*/  LEA.HI.X R6, R4, UR9, R6, 0x1, P0 ;  /* 0x0000000904067c11 */ /* 0x000fe200080f0c06 */
        /* <DEDUP_REMOVED lines=11> */
[----:B------:R-:W-:Y:S01]  /*20b60*/  SHF.R.S32.HI R4, RZ, 0x1f, R0 ;  /* 0x0000001fff047819 */ /* 0x000fe20000011400 */
[----:B------:R-:W-:Y:S01]  /*20b70*/  UMOV UR5, 0xffffffff ;  /* 0xffffffff00057882 */ /* 0x000fe20000000000 */
[----:B------:R-:W-:Y:S01]  /*20b80*/  ISETP.GE.AND P1, PT, R11, UR4, PT ;  /* 0x000000040b007c0c */ /* 0x000fe2000bf26270 */
[----:B------:R-:W-:Y:S02]  /*20b90*/  IMAD.IADD R3, R3, 0x1, R7 ;  /* 0x0000000103037824 */ /* 0x000fe400078e0207 */
[----:B------:R-:W-:-:S02]  /*20ba0*/  IMAD R4, R4, UR6, RZ ;  /* 0x0000000604047c24 */ /* 0x000fc4000f8e02ff */
        /* <DEDUP_REMOVED lines=9> */
[----:B------:R-:W-:-:S03]  /*20c40*/  IMAD.IADD R0, R20, 0x1, R21 ;  /* 0x0000000114007824 */ /* 0x000fc600078e0215 */
[----:B------:R-:W0:Y:S01]  /*20c50*/  SHFL.IDX PT, R2, R5, RZ, 0x1c1f ;  /* 0x001c1fff05027589 */ /* 0x000e2200000e0000 */
[----:B--2---:R-:W-:-:S03]  /*20c60*/  IMAD R4, R3, R9, RZ ;  /* 0x0000000903047224 */ /* 0x004fc600078e02ff */
[----:B------:R-:W1:Y:S02]  /*20c70*/  SHFL.IDX PT, R3, R6, RZ, 0x1c1f ;  /* 0x001c1fff06037589 */ /* 0x000e6400000e0000 */
[----:B------:R-:W-:-:S13]  /*20c80*/  ISETP.GE.AND P2, PT, R0, R4, PT ;  /* 0x000000040000720c */ /* 0x000fda0003f46270 */
[----:B0-----:R-:W-:-:S05]  /*20c90*/  @!P2 LEA R2, P4, R10, R2, 0x1 ;  /* 0x000000020a02a211 */ /* 0x001fca00078808ff */
[----:B-1----:R-:W-:-:S05]  /*20ca0*/  @!P2 IMAD.X R3, RZ, RZ, R3, P4 ;  /* 0x000000ffff03a224 */ /* 0x002fca00020e0603 */
[----:B------:R-:W-:Y:S01]  /*20cb0*/  @!PT LDS RZ, [RZ] ;  /* 0x00000000fffff984 */ /* 0x000fe20000000800 */
[----:B---3--:R-:W-:Y:S04]  /*20cc0*/  @!P2 LDGSTS.E.BYPASS.LTC128B.128 [R11+0xc400], desc[UR40][R2.64], !P3 ;  /* 0x0c400000020bafae */ /* 0x008fe8000d901d68 */
        /* <DEDUP_REMOVED lines=16> */
[----:B------:R-:W-:Y:S01]  /*20dd0*/  ISETP.GE.AND P2, PT, R2, R4, PT ;  /* 0x000000040200720c */ /* 0x000fe20003f46270 */
[----:B------:R-:W-:Y:S04]  /*20de0*/  SHFL.IDX PT, R5, R5, 0x3, 0x1c1f ;  /* 0x007c1f0005057f89 */ /* 0x000fe800000e0000 */
[----:B------:R-:W1:Y:S04]  /*20df0*/  SHFL.IDX PT, R2, R6, 0x2, 0x1c1f ;  /* 0x005c1f0006027f89 */ /* 0x000e6800000e0000 */
[----:B------:R-:W2:Y:S04]  /*20e00*/  SHFL.IDX PT, R6, R6, 0x3, 0x1c1f ;  /* 0x007c1f0006067f89 */ /* 0x000ea800000e0000 */
        /* <DEDUP_REMOVED lines=8> */
[----:B0-----:R-:W-:-:S05]  /*20e90*/  VIADD R2, R0, 0x60 ;  /* 0x0000006000027836 */ /* 0x001fca0000000000 */
[----:B------:R-:W-:-:S13]  /*20ea0*/  ISETP.GE.AND P2, PT, R2, R4, PT ;  /* 0x000000040200720c */ /* 0x000fda0003f46270 */
[----:B------:R-:W-:Y:S01]  /*20eb0*/  @!P2 LEA R2, P4, R10, R5, 0x1 ;  /* 0x000000050a02a211 */ /* 0x000fe200078808ff */
[----:B------:R-:W-:-:S04]  /*20ec0*/  VIADD R5, R0, 0x80 ;  /* 0x0000008000057836 */ /* 0x000fc80000000000 */
[----:B--2---:R-:W-:-:S05]  /*20ed0*/  @!P2 IMAD.X R3, RZ, RZ, R6, P4 ;  /* 0x000000ffff03a224 */ /* 0x004fca00020e0606 */
[----:B------:R-:W-:Y:S04]  /*20ee0*/  @!P2 LDGSTS.E.BYPASS.LTC128B.128 [R11+0xdc00], desc[UR40][R2.64], !P3 ;  /* 0x0dc00000020bafae */ /* 0x000fe8000d901d68 */
[----:B------:R-:W-:Y:S04]  /*20ef0*/  @!P2 LDGSTS.E.BYPASS.LTC128B.128 [R11+0x10c00], desc[UR40][R2.64+0x40], !P0 ;  /* 0x10c00040020bafae */ /* 0x000fe8000c101d68 */
[----:B------:R0:W-:Y:S01]  /*20f00*/  @!P2 LDGSTS.E.BYPASS.LTC128B.128 [R11+0x13c00], desc[UR40][R2.64+0x80], !P1 ;  /* 0x13c00080020bafae */ /* 0x0001e2000c901d68 */
[----:B------:R-:W-:-:S03]  /*20f10*/  ISETP.GE.AND P2, PT, R5, R4, PT ;  /* 0x000000040500720c */ /* 0x000fc60003f46270 */
[----:B0-----:R-:W0:Y:S04]  /*20f20*/  SHFL.IDX PT, R3, R8, RZ, 0x1c1f ;  /* 0x001c1fff08037589 */ /* 0x001e2800000e0000 */
[----:B------:R-:W1:Y:S04]  /*20f30*/  SHFL.IDX PT, R2, R7, RZ, 0x1c1f ;  /* 0x001c1fff07027589 */ /* 0x000e6800000e0000 */
[----:B------:R-:W2:Y:S02]  /*20f40*/  SHFL.IDX PT, R7, R7, 0x1, 0x1c1f ;  /* 0x003c1f0007077f89 */ /* 0x000ea400000e0000 */
        /* <DEDUP_REMOVED lines=8> */
[----:B0-2---:R0:W1:Y:S02]  /*20fd0*/  SHFL.IDX PT, R2, R8, 0x1, 0x1c1f ;  /* 0x003c1f0008027f89 */ /* 0x00506400000e0000 */
.L_x_11209:
[----:B------:R-:W2:Y:S01]  /*20fe0*/  LDL R5, [R1+0x10] ;  /* 0x0000100001057983 */ /* 0x000ea20000100800 */
[----:B------:R-:W-:-:S05]  /*20ff0*/  VIADD R0, R0, 0xa0 ;  /* 0x000000a000007836 */ /* 0x000fca0000000000 */
[----:B------:R-:W-:-:S13]  /*21000*/  ISETP.GE.AND P2, PT, R0, R4, PT ;  /* 0x000000040000720c */ /* 0x000fda0003f46270 */
[----:B-1----:R-:W-:-:S05]  /*21010*/  @!P2 LEA R2, P4, R10, R2, 0x1 ;  /* 0x000000020a02a211 */ /* 0x002fca00078808ff */
        /* <DEDUP_REMOVED lines=9> */
.L_x_11040:
        /* <DEDUP_REMOVED lines=18> */
.L_x_11210:
[----:B------:R-:W-:Y:S05]  /*211d0*/  BSYNC B0 ;  /* 0x0000000000007941 */ /* 0x000fea0003800000 */
.L_x_11041:
        /* <DEDUP_REMOVED lines=30> */
[----:B0-----:R-:W-:Y:S02]  /*213c0*/  SEL R8, RZ, 0x1, P0 ;  /* 0x00000001ff087807 */ /* 0x001fe40000000000 */
        /* <DEDUP_REMOVED lines=26> */
.L_x_11049:
[----:B------:R-:W-:Y:S01]  /*21570*/  IMAD R3, R6, 0x8, R16 ;  /* 0x0000000806037824 */ /* 0x000fe200078e0210 */
[----:B------:R-:W-:Y:S01]  /*21580*/  SHF.L.U32 R2, R8, 0x1f, RZ ;  /* 0x0000001f08027819 */ /* 0x000fe200000006ff */
[----:B------:R-:W-:Y:S03]  /*21590*/  BSSY B3, `(.L_x_11050) ;  /* 0x0000003000037945 */ /* 0x000fe60003800000 */
[----:B------:R-:W1:Y:S02]  /*215a0*/  SYNCS.PHASECHK.TRANS64.TRYWAIT P0, [R3+URZ+0x2d840], R2 ;  /* 0x02d84002030075a7 */ /* 0x000e64000800017f */
[----:B-1----:R-:W-:Y:S05]  /*215b0*/  @!P0 BRA `(.L_x_11051) ;  /* 0x0000005400388947 */ /* 0x002fea0003800000 */
.L_x_11211:
[----:B------:R-:W-:Y:S05]  /*215c0*/  BSYNC B3 ;  /* 0x0000000000037941 */ /* 0x000fea0003800000 */
.L_x_11050:
        /* <DEDUP_REMOVED lines=10> */
.L_x_11053:
[----:B------:R-:W-:Y:S05]  /*21670*/  BSYNC B3 ;  /* 0x0000000000037941 */ /* 0x000fea0003800000 */
.L_x_11052:
        /* <DEDUP_REMOVED lines=11> */
.L_x_11054:
        /* <DEDUP_REMOVED lines=16> */
.L_x_11055:
        /* <DEDUP_REMOVED lines=16> */
.L_x_11056:
        /* <DEDUP_REMOVED lines=15> */
.L_x_11212:
[----:B------:R-:W-:Y:S05]  /*21a20*/  BSYNC B3 ;  /* 0x0000000000037941 */ /* 0x000fea0003800000 */
.L_x_11057:
        /* <DEDUP_REMOVED lines=10> */
.L_x_11059:
[----:B------:R-:W-:Y:S01]  /*21ad0*/  LOP3.LUT P0, RZ, R18, 0x8, RZ, 0xc0, !PT ;  /* 0x0000000812ff7812 */ /* 0x000fe2000780c0ff */
[----:B------:R-:W-:-:S12]  /*21ae0*/  BSSY B3, `(.L_x_11060) ;  /* 0x0000003000037945 */ /* 0x000fd80003800000 */
[----:B------:R-:W-:Y:S05]  /*21af0*/  @P0 BRA `(.L_x_11061) ;  /* 0x0000000000040947 */ /* 0x000fea0003800000 */
[----:B------:R-:W-:Y:S01]  /*21b00*/  BPT.TRAP 0x1 ;  /* 0x000000040000795c */ /* 0x000fe20000300000 */
.L_x_11061:
[----:B------:R-:W-:Y:S05]  /*21b10*/  BSYNC B3 ;  /* 0x0000000000037941 */ /* 0x000fea0003800000 */
.L_x_11060:
        /* <DEDUP_REMOVED lines=10> */
.L_x_11062:
        /* <DEDUP_REMOVED lines=15> */
.L_x_11063:
        /* <DEDUP_REMOVED lines=15> */
.L_x_11064:
        /* <DEDUP_REMOVED lines=12> */
.L_x_11048:
[----:B------:R-:W-:Y:S05]  /*21e60*/  BSYNC B1 ;  /* 0x0000000000017941 */ /* 0x000fea0003800000 */
.L_x_11047:
[----:B------:R-:W2:Y:S01]  /*21e70*/  LDL.LU R0, [R1+0x1c] ;  /* 0x00001c0001007983 */ /* 0x000ea20000300800 */
[----:B------:R-:W-:Y:S02]  /*21e80*/  IMAD.MOV.U32 R19, RZ, RZ, R6 ;  /* 0x000000ffff137224 */ /* 0x000fe400078e0006 */
[----:B------:R-:W-:Y:S02]  /*21e90*/  IMAD.MOV.U32 R28, RZ, RZ, R8 ;  /* 0x000000ffff1c7224 */ /* 0x000fe400078e0008 */
[----:B--2---:R-:W-:-:S07]  /*21ea0*/  VIADD R0, R0, 0xfffffffd ;  /* 0xfffffffd00007836 */ /* 0x004fce0000000000 */
.L_x_11046:
[----:B------:R-:W-:Y:S05]  /*21eb0*/  BSYNC B2 ;  /* 0x0000000000027941 */ /* 0x000fea0003800000 */
.L_x_11045:
[----:B------:R-:W-:-:S05]  /*21ec0*/  VIADD R2, R9, 0xfffffffe ;  /* 0xfffffffe09027836 */ /* 0x000fca0000000000 */
[----:B------:R-:W-:-:S13]  /*21ed0*/  ISETP.NE.AND P0, PT, R2, R7, PT ;  /* 0x000000070200720c */ /* 0x000fda0003f05270 */
[----:B------:R-:W-:Y:S05]  /*21ee0*/  @!P0 BRA `(.L_x_11044) ;  /* 0x0000001400948947 */ /* 0x000fea0003800000 */
[----:B------:R-:W-:-:S07]  /*21ef0*/  IMAD.MOV.U32 R10, RZ, RZ, R22 ;  /* 0x000000ffff0a7224 */ /* 0x000fce00078e0016 */
.L_x_11101:
        /* <DEDUP_REMOVED lines=10> */
[----:B0-----:R-:W-:Y:S01]  /*21fa0*/  IMAD.MOV.U32 R8, RZ, RZ, R0 ;  /* 0x000000ffff087224 */ /* 0x001fe200078e0000 */
        /* <DEDUP_REMOVED lines=21> */
.L_x_11067:
[----:B0-----:R-:W-:Y:S01]  /*22100*/  IMAD R4, R6, 0x8, R16 ;  /* 0x0000000806047824 */ /* 0x001fe200078e0210 */
[----:B------:R-:W-:Y:S01]  /*22110*/  SHF.L.U32 R2, R7, 0x1f, RZ ;  /* 0x0000001f07027819 */ /* 0x000fe200000006ff */
[----:B------:R-:W-:Y:S03]  /*22120*/  BSSY B2, `(.L_x_11068) ;  /* 0x0000003000027945 */ /* 0x000fe60003800000 */
[----:B------:R-:W0:Y:S02]  /*22130*/  SYNCS.PHASECHK.TRANS64.TRYWAIT P0, [R4+URZ+0x2d840], R2 ;  /* 0x02d84002040075a7 */ /* 0x000e24000800017f */
[----:B0-----:R-:W-:Y:S05]  /*22140*/  @!P0 BRA `(.L_x_11069) ;  /* 0x00000048007c8947 */ /* 0x001fea0003800000 */
.L_x_11213:
[----:B------:R-:W-:Y:S05]  /*22150*/  BSYNC B2 ;  /* 0x0000000000027941 */ /* 0x000fea0003800000 */
.L_x_11068:
[----:B------:R-:W1:Y:S01]  /*22160*/  S2R R3, SR_TID.X ;  /* 0x0000000000037919 */ /* 0x000e620000002100 */
[----:B------:R-:W-:Y:S01]  /*22170*/  BSSY B2, `(.L_x_11070) ;  /* 0x0000009000027945 */ /* 0x000fe20003800000 */
[----:B-1----:R-:W-:-:S04]  /*22180*/  LOP3.LUT R3, R3, 0x7f, RZ, 0xc0, !PT ;  /* 0x0000007f03037812 */ /* 0x002fc800078ec0ff */
[----:B------:R-:W-:-:S13]  /*22190*/  ISETP.NE.AND P0, PT, R3, RZ, PT ;  /* 0x000000ff0300720c */ /* 0x000fda0003f05270 */
[----:B------:R-:W-:Y:S05]  /*221a0*/  @P0 BRA `(.L_x_11071) ;  /* 0x0000000000140947 */ /* 0x000fea0003800000 */
[----:B------:R-:W-:Y:S01]  /*221b0*/  LOP3.LUT P1, RZ, R18, 0x1, RZ, 0xc0, !PT ;  /* 0x0000000112ff7812 */ /* 0x000fe2000782c0ff */
[----:B0-----:R-:W-:-:S04]  /*221c0*/  IMAD.MOV.U32 R2, RZ, RZ, 0x6000 ;  /* 0x00006000ff027424 */ /* 0x001fc800078e00ff */
[----:B------:R1:W-:Y:S08]  /*221d0*/  SYNCS.ARRIVE.TRANS64 RZ, [R4+URZ+0x2d830], R2 ;  /* 0x02d8300204ff79a7 */ /* 0x0003f0000800003f */
[----:B------:R-:W-:Y:S05]  /*221e0*/  @!P1 BRA `(.L_x_11071) ;  /* 0x0000000000049947 */ /* 0x000fea0003800000 */
[----:B------:R-:W-:Y:S01]  /*221f0*/  BPT.TRAP 0x1 ;  /* 0x000000040000795c */ /* 0x000fe20000300000 */
.L_x_11071:
[----:B------:R-:W-:Y:S05]  /*22200*/  BSYNC B2 ;  /* 0x0000000000027941 */ /* 0x000fea0003800000 */
.L_x_11070:
        /* <DEDUP_REMOVED lines=11> */
.L_x_11072:
        /* <DEDUP_REMOVED lines=16> */
.L_x_11073:
        /* <DEDUP_REMOVED lines=16> */
.L_x_11074:
        /* <DEDUP_REMOVED lines=15> */
.L_x_11214:
[----:B------:R-:W-:Y:S05]  /*225b0*/  BSYNC B2 ;  /* 0x0000000000027941 */ /* 0x000fea0003800000 */
.L_x_11075:
        /* <DEDUP_REMOVED lines=10> */
.L_x_11077:
[----:B------:R-:W-:Y:S01]  /*22660*/  LOP3.LUT P0, RZ, R18, 0x8, RZ, 0xc0, !PT ;  /* 0x0000000812ff7812 */ /* 0x000fe2000780c0ff */
[----:B------:R-:W-:-:S12]  /*22670*/  BSSY B2, `(.L_x_11078) ;  /* 0x0000003000027945 */ /* 0x000fd80003800000 */
[----:B------:R-:W-:Y:S05]  /*22680*/  @P0 BRA `(.L_x_11079) ;  /* 0x0000000000040947 */ /* 0x000fea0003800000 */
[----:B------:R-:W-:Y:S01]  /*22690*/  BPT.TRAP 0x1 ;  /* 0x000000040000795c */ /* 0x000fe20000300000 */
.L_x_11079:
[----:B------:R-:W-:Y:S05]  /*226a0*/  BSYNC B2 ;  /* 0x0000000000027941 */ /* 0x000fea0003800000 */
.L_x_11078:
        /* <DEDUP_REMOVED lines=10> */
.L_x_11080:
        /* <DEDUP_REMOVED lines=15> */
.L_x_11081:
        /* <DEDUP_REMOVED lines=15> */
.L_x_11082:
        /* <DEDUP_REMOVED lines=12> */
.L_x_11066:
[----:B------:R-:W-:Y:S05]  /*229f0*/  BSYNC B1 ;  /* 0x0000000000017941 */ /* 0x000fea0003800000 */
.L_x_11065:
[----:B------:R-:W-:Y:S01]  /*22a00*/  LOP3.LUT P1, RZ, R18, 0x4, RZ, 0xc0, !PT ;  /* 0x0000000412ff7812 */ /* 0x000fe2000782c0ff */
[----:B------:R-:W-:Y:S01]  /*22a10*/  VIADD R19, R6, 0x1 ;  /* 0x0000000106137836 */ /* 0x000fe20000000000 */
[----:B------:R-:W-:Y:S01]  /*22a20*/  BSSY B1, `(.L_x_11083) ;  /* 0x00000ad000017945 */ /* 0x000fe20003800000 */
[----:B0-----:R-:W-:-:S03]  /*22a30*/  VIADD R8, R0, 0xffffffff ;  /* 0xffffffff00087836 */ /* 0x001fc60000000000 */
        /* <DEDUP_REMOVED lines=28> */
.L_x_11085:
[----:B0-----:R-:W-:Y:S01]  /*22c00*/  IMAD R4, R19, 0x8, R16 ;  /* 0x0000000813047824 */ /* 0x001fe200078e0210 */
[----:B------:R-:W-:Y:S01]  /*22c10*/  SHF.L.U32 R2, R28, 0x1f, RZ ;  /* 0x0000001f1c027819 */ /* 0x000fe200000006ff */
[----:B------:R-:W-:Y:S03]  /*22c20*/  BSSY B2, `(.L_x_11086) ;  /* 0x0000003000027945 */ /* 0x000fe60003800000 */
[----:B------:R-:W0:Y:S02]  /*22c30*/  SYNCS.PHASECHK.TRANS64.TRYWAIT P0, [R4+URZ+0x2d840], R2 ;  /* 0x02d84002040075a7 */ /* 0x000e24000800017f */
[----:B0-----:R-:W-:Y:S05]  /*22c40*/  @!P0 BRA `(.L_x_11087) ;  /* 0x0000003c00e48947 */ /* 0x001fea0003800000 */
.L_x_11215:
[----:B------:R-:W-:Y:S05]  /*22c50*/  BSYNC B2 ;  /* 0x0000000000027941 */ /* 0x000fea0003800000 */
.L_x_11086:
        /* <DEDUP_REMOVED lines=10> */
.L_x_11089:
[----:B------:R-:W-:Y:S05]  /*22d00*/  BSYNC B2 ;  /* 0x0000000000027941 */ /* 0x000fea0003800000 */
.L_x_11088:
        /* <DEDUP_REMOVED lines=11> */
.L_x_11090:
        /* <DEDUP_REMOVED lines=16> */
.L_x_11091:
        /* <DEDUP_REMOVED lines=16> */
.L_x_11092:
        /* <DEDUP_REMOVED lines=15> */
.L_x_11216:
[----:B------:R-:W-:Y:S05]  /*230b0*/  BSYNC B2 ;  /* 0x0000000000027941 */ /* 0x000fea0003800000 */
.L_x_11093:
        /* <DEDUP_REMOVED lines=10> */
.L_x_11095:
[----:B------:R-:W-:Y:S01]  /*23160*/  LOP3.LUT P0, RZ, R18, 0x8, RZ, 0xc0, !PT ;  /* 0x0000000812ff7812 */ /* 0x000fe2000780c0ff */
[----:B------:R-:W-:-:S12]  /*23170*/  BSSY B2, `(.L_x_11096) ;  /* 0x0000003000027945 */ /* 0x000fd80003800000 */
[----:B------:R-:W-:Y:S05]  /*23180*/  @P0 BRA `(.L_x_11097) ;  /* 0x0000000000040947 */ /* 0x000fea0003800000 */
[----:B------:R-:W-:Y:S01]  /*23190*/  BPT.TRAP 0x1 ;  /* 0x000000040000795c */ /* 0x000fe20000300000 */
.L_x_11097:
[----:B------:R-:W-:Y:S05]  /*231a0*/  BSYNC B2 ;  /* 0x0000000000027941 */ /* 0x000fea0003800000 */
.L_x_11096:
        /* <DEDUP_REMOVED lines=10> */
.L_x_11098:
        /* <DEDUP_REMOVED lines=15> */
.L_x_11099:
        /* <DEDUP_REMOVED lines=15> */
.L_x_11100:
        /* <DEDUP_REMOVED lines=12> */
.L_x_11084:
[----:B------:R-:W-:Y:S05]  /*234f0*/  BSYNC B1 ;  /* 0x0000000000017941 */ /* 0x000fea0003800000 */
.L_x_11083:
[----:B------:R-:W2:Y:S01]  /*23500*/  LDL R2, [R1+0xc] ;  /* 0x00000c0001027983 */ /* 0x000ea20000100800 */
[----:B------:R-:W-:Y:S01]  /*23510*/  VIADD R0, R0, 0xfffffffe ;  /* 0xfffffffe00007836 */ /* 0x000fe20000000000 */
[----:B--2---:R-:W-:-:S13]  /*23520*/  ISETP.GT.AND P0, PT, R8, R2, PT ;  /* 0x000000020800720c */ /* 0x004fda0003f04270 */
[----:B------:R-:W-:Y:S05]  /*23530*/  @P0 BRA `(.L_x_11101) ;  /* 0xffffffe800700947 */ /* 0x000fea000383ffff */
.L_x_11044:
[----:B------:R-:W-:Y:S05]  /*23540*/  BSYNC B0 ;  /* 0x0000000000007941 */ /* 0x000fea0003800000 */
.L_x_11043:
        /* <DEDUP_REMOVED lines=16> */
[----:B-1----:R-:W-:-:S07]  /*23650*/  IADD3 R24, R0, UR37, R7 ;  /* 0x0000002500187c10 */ /* 0x002fce000fffe007 */
.L_x_11103:
[----:B------:R-:W-:Y:S05]  /*23660*/  BSYNC B0 ;  /* 0x0000000000007941 */ /* 0x000fea0003800000 */
.L_x_11102:
        /* <DEDUP_REMOVED lines=8> */
.L_x_11217:
[----:B------:R-:W-:Y:S05]  /*236f0*/  BSYNC B1 ;  /* 0x0000000000017941 */ /* 0x000fea0003800000 */
.L_x_11106:
        /* <DEDUP_REMOVED lines=10> */
.L_x_11108:
[----:B------:R-:W-:Y:S01]  /*237a0*/  LOP3.LUT P0, RZ, R18, 0x8, RZ, 0xc0, !PT ;  /* 0x0000000812ff7812 */ /* 0x000fe2000780c0ff */
[----:B------:R-:W-:-:S12]  /*237b0*/  BSSY B1, `(.L_x_11109) ;  /* 0x0000003000017945 */ /* 0x000fd80003800000 */
[----:B------:R-:W-:Y:S05]  /*237c0*/  @P0 BRA `(.L_x_11110) ;  /* 0x0000000000040947 */ /* 0x000fea0003800000 */
[----:B------:R-:W-:Y:S01]  /*237d0*/  BPT.TRAP 0x1 ;  /* 0x000000040000795c */ /* 0x000fe20000300000 */
.L_x_11110:
[----:B------:R-:W-:Y:S05]  /*237e0*/  BSYNC B1 ;  /* 0x0000000000017941 */ /* 0x000fea0003800000 */
.L_x_11109:
[----:B------:R-:W-:Y:S01]  /*237f0*/  IMAD R0, R19, 0x6000, R16 ;  /* 0x0000600013007824 */ /* 0x000fe200078e0210 */
        /* <DEDUP_REMOVED lines=9> */
.L_x_11111:
        /* <DEDUP_REMOVED lines=15> */
.L_x_11112:
        /* <DEDUP_REMOVED lines=15> */
.L_x_11113:
        /* <DEDUP_REMOVED lines=10> */
.L_x_11105:
[----:B------:R-:W-:Y:S05]  /*23b10*/  BSYNC B0 ;  /* 0x0000000000007941 */ /* 0x000fea0003800000 */
.L_x_11104:
[----:B------:R-:W-:-:S05]  /*23b20*/  VIADD R19, R19, 0x1 ;  /* 0x0000000113137836 */ /* 0x000fca0000000000 */
[----:B------:R-:W-:-:S04]  /*23b30*/  ISETP.NE.AND P0, PT, R19, 0x2, PT ;  /* 0x000000021300780c */ /* 0x000fc80003f05270 */
[----:B------:R-:W-:Y:S02]  /*23b40*/  SEL R3, RZ, 0x1, P0 ;  /* 0x00000001ff037807 */ /* 0x000fe40000000000 */
[----:B------:R-:W-:Y:S02]  /*23b50*/  SEL R19, R19, RZ, P0 ;  /* 0x000000ff13137207 */ /* 0x000fe40000000000 */
[----:B------:R-:W-:-:S07]  /*23b60*/  LOP3.LUT R28, R28, R3, RZ, 0x3c, !PT ;  /* 0x000000031c1c7212 */ /* 0x000fce00078e3cff */
.L_x_11025:
[----:B------:R-:W-:Y:S05]  /*23b70*/  BSYNC B7 ;  /* 0x0000000000077941 */ /* 0x000fea0003800000 */
.L_x_11023:
[----:B------:R-:W-:-:S13]  /*23b80*/  LOP3.LUT P0, RZ, R18, 0x10, RZ, 0xc0, !PT ;  /* 0x0000001012ff7812 */ /* 0x000fda000780c0ff */
[----:B------:R-:W-:Y:S05]  /*23b90*/  @!P0 BRA `(.L_x_11114) ;  /* 0x0000000000248947 */ /* 0x000fea0003800000 */
[----:B------:R-:W-:Y:S05]  /*23ba0*/  WARPSYNC.ALL ;  /* 0x0000000000007948 */ /* 0x000fea0003800000 */
[----:B------:R-:W1:Y:S08]  /*23bb0*/  S2UR UR5, SR_CgaCtaId ;  /* 0x00000000000579c3 */ /* 0x000e700000008800 */
[----:B------:R-:W-:Y:S06]  /*23bc0*/  BAR.SYNC.DEFER_BLOCKING 0x5, 0x200 ;  /* 0x0148000000007b1d */ /* 0x000fec0000010000 */
[----:B------:R-:W-:-:S02]  /*23bd0*/  UMOV UR4, 0x400 ;  /* 0x0000040000047882 */ /* 0x000fc40000000000 */
[----:B-1----:R-:W-:-:S06]  /*23be0*/  ULEA UR4, UR5, UR4, 0x18 ;  /* 0x0000000405047291 */ /* 0x002fcc000f8ec03f */
[----:B------:R-:W-:-:S05]  /*23bf0*/  IMAD.U32 R16, RZ, RZ, UR4 ;  /* 0x00000004ff107e24 */ /* 0x000fca000f8e00ff */
[----:B------:R1:W3:Y:S01]  /*23c00*/  LDS.128 R24, [R16+0x2d8d0] ;  /* 0x02d8d00010187984 */ /* 0x0002e20000000c00 */
[----:B------:R-:W-:Y:S06]  /*23c10*/  BAR.ARV 0x4, 0x200 ;  /* 0x0108000000007b1d */ /* 0x000fec0000002000 */
[----:B------:R-:W-:Y:S05]  /*23c20*/  BRA `(.L_x_11115) ;  /* 0x0000000c00d07947 */ /* 0x000fea0003800000 */
.L_x_11114:
[----:B0-----:R-:W3:Y:S01]  /*23c30*/  LDL R8, [R1+0x8] ;  /* 0x0000080001087983 */ /* 0x001ee20000100800 */
[----:B------:R-:W-:Y:S01]  /*23c40*/  UMOV UR4, 0xffffffff ;  /* 0xffffffff00047882 */ /* 0x000fe20000000000 */
[----:B---3--:R-:W-:Y:S02]  /*23c50*/  ISETP.NE.AND P5, PT, R8, 0x1f, PT ;  /* 0x0000001f0800780c */ /* 0x008fe40003fa5270 */
[----:B------:R-:W-:Y:S11]  /*23c60*/  BRA.DIV UR4, `(.L_x_11116) ;  /* 0x0000003204187947 */ /* 0x000ff6000b800000 */
[----:B------:R-:W-:Y:S01]  /*23c70*/  IMAD.IADD R9, R27, 0x1, R8 ;  /* 0x000000011b097824 */ /* 0x000fe200078e0208 */
[----:B------:R-:W-:Y:S01]  /*23c80*/  ULDC UR4, c[0x0][0xc3c] ;  /* 0x00030f0000047ab9 */ /* 0x000fe20000000800 */
[----:B------:R-:W-:-:S03]  /*23c90*/  LOP3.LUT P4, RZ, R18, 0x1, RZ, 0xc0, !PT ;  /* 0x0000000112ff7812 */ /* 0x000fc6000788c0ff */
[----:B------:R-:W-:-:S13]  /*23ca0*/  ISETP.GE.OR P0, PT, R9, UR4, !P5 ;  /* 0x0000000409007c0c */ /* 0x000fda000ef06670 */
[----:B------:R-:W0:Y:S08]  /*23cb0*/  @!P0 LDC.64 R2, c[0x0][0xc80] ;  /* 0x00032000ff028b82 */ /* 0x000e300000000a00 */
[----:B--2---:R-:W1:Y:S01]  /*23cc0*/  @!P0 LDC.64 R4, c[0x0][0xc78] ;  /* 0x00031e00ff048b82 */ /* 0x004e620000000a00 */
        /* <DEDUP_REMOVED lines=9> */
[----:B------:R-:W-:-:S03]  /*23d60*/  ISETP.GE.U32.AND P3, PT, R8, 0x10, PT ;  /* 0x000000100800780c */ /* 0x000fc60003f66070 */
[----:B------:R0:W-:Y:S02]  /*23d70*/  SHFL.IDX PT, R6, R24, 0x1, 0x1f ;  /* 0x00201f0018067f89 */ /* 0x0001e400000e0000 */
[----:B0-----:R-:W-:Y:S02]  /*23d80*/  IMAD.MOV.U32 R24, RZ, RZ, RZ ;  /* 0x000000ffff187224 */ /* 0x001fe400078e00ff */
[----:B--2---:R-:W-:Y:S02]  /*23d90*/  @!P0 IMAD.MOV.U32 R25, RZ, RZ, R7 ;  /* 0x000000ffff198224 */ /* 0x004fe400078e0007 */
        /* <DEDUP_REMOVED lines=19> */
.L_x_11227:
[----:B------:R-:W-:Y:S02]  /*23ed0*/  ULDC UR4, c[0x0][0xc38] ;  /* 0x00030e0000047ab9 */ /* 0x000fe40000000800 */
[----:B------:R-:W-:-:S04]  /*23ee0*/  IMAD.U32 R4, RZ, RZ, UR4 ;  /* 0x00000004ff047e24 */ /* 0x000fc8000f8e00ff */
[----:B-1----:R-:W-:-:S04]  /*23ef0*/  IMAD R3, R14, R4, RZ ;  /* 0x000000040e037224 */ /* 0x002fc800078e02ff */
[----:B------:R-:W-:-:S05]  /*23f00*/  IMAD.IADD R6, R6, 0x1, R3 ;  /* 0x0000000106067824 */ /* 0x000fca00078e0203 */
[----:B------:R-:W-:-:S13]  /*23f10*/  ISETP.GT.AND P4, PT, R6, R0, PT ;  /* 0x000000000600720c */ /* 0x000fda0003f84270 */
[----:B------:R-:W-:Y:S05]  /*23f20*/  @P4 BRA `(.L_x_11117) ;  /* 0x0000000000a44947 */ /* 0x000fea0003800000 */
.L_x_11120:
        /* <DEDUP_REMOVED lines=35> */
.L_x_11235:
[----:B------:R-:W-:Y:S02]  /*24160*/  ULDC UR4, c[0x0][0xc38] ;  /* 0x00030e0000047ab9 */ /* 0x000fe40000000800 */
[----:B------:R-:W-:-:S04]  /*24170*/  IMAD.U32 R4, RZ, RZ, UR4 ;  /* 0x00000004ff047e24 */ /* 0x000fc8000f8e00ff */
[----:B-1----:R-:W-:-:S04]  /*24180*/  IMAD R3, R14, R4, RZ ;  /* 0x000000040e037224 */ /* 0x002fc800078e02ff */
[----:B------:R-:W-:-:S05]  /*24190*/  IMAD.IADD R6, R3, 0x1, R6 ;  /* 0x0000000103067824 */ /* 0x000fca00078e0206 */
[----:B------:R-:W-:-:S13]  /*241a0*/  ISETP.GT.AND P4, PT, R6, R0, PT ;  /* 0x000000000600720c */ /* 0x000fda0003f84270 */
[----:B------:R-:W-:Y:S05]  /*241b0*/  @!P4 BRA `(.L_x_11120) ;  /* 0xfffffffc005cc947 */ /* 0x000fea000383ffff */
.L_x_11117:
[----:B------:R-:W-:Y:S01]  /*241c0*/  IMAD.IADD R6, R6, 0x1, -R3 ;  /* 0x0000000106067824 */ /* 0x000fe200078e0a03 */
[----:B------:R-:W-:-:S03]  /*241d0*/  UMOV UR4, 0xffffffff ;  /* 0xffffffff00047882 */ /* 0x000fc60000000000 */
[----:B------:R-:W-:-:S05]  /*241e0*/  IMAD R3, R2, R4, R6 ;  /* 0x0000000402037224 */ /* 0x000fca00078e0206 */
[----:B------:R-:W-:Y:S01]  /*241f0*/  ISETP.GT.AND P6, PT, R3, R0, PT ;  /* 0x000000000300720c */ /* 0x000fe20003fc4270 */
[----:B------:R-:W-:-:S12]  /*24200*/  BRA.DIV UR4, `(.L_x_11121) ;  /* 0x0000003204a47947 */ /* 0x000fd8000b800000 */
[----:B------:R-:W-:-:S04]  /*24210*/  VOTE.ANY R3, PT, !P6 ;  /* 0x0000000000037806 */ /* 0x000fc800070e0100 */
[----:B------:R-:W1:Y:S02]  /*24220*/  POPC R7, R3 ;  /* 0x0000000300077309 */ /* 0x000e640000000000 */
[----:B-1----:R1:W2:Y:S01]  /*24230*/  SHFL.IDX PT, R25, R25, R7, 0x1f ;  /* 0x00001f0719197589 */ /* 0x0022a200000e0000 */
[----:B------:R-:W-:-:S03]  /*24240*/  IMAD.IADD R27, R7, 0x1, R27 ;  /* 0x00000001071b7824 */ /* 0x000fc600078e021b */
[----:B------:R1:W3:Y:S04]  /*24250*/  SHFL.IDX PT, R5, R5, R7, 0x1f ;  /* 0x00001f0705057589 */ /* 0x0002e800000e0000 */
.L_x_11240:
[----:B------:R-:W-:-:S13]  /*24260*/  ISETP.NE.AND P0, PT, R3, RZ, PT ;  /* 0x000000ff0300720c */ /* 0x000fda0003f05270 */
[----:B------:R-:W-:Y:S05]  /*24270*/  @!P0 BRA `(.L_x_11122) ;  /* 0x0000000000108947 */ /* 0x000fea0003800000 */
[----:B------:R-:W-:Y:S01]  /*24280*/  UMOV UR4, 0xffffffff ;  /* 0xffffffff00047882 */ /* 0x000fe20000000000 */
[----:B------:R-:W-:Y:S02]  /*24290*/  VIADD R12, R7, 0xffffffff ;  /* 0xffffffff070c7836 */ /* 0x000fe40000000000 */
[----:B------:R-:W-:Y:S05]  /*242a0*/  BRA.DIV UR4, `(.L_x_11123) ;  /* 0x0000003204dc7947 */ /* 0x000fea000b800000 */
[----:B------:R4:W0:Y:S02]  /*242b0*/  SHFL.IDX PT, R24, R2, R12, 0x1f ;  /* 0x00001f0c02187589 */ /* 0x00082400000e0000 */
.L_x_11122:
[----:B---3--:R-:W-:Y:S01]  /*242c0*/  ISETP.NE.AND P0, PT, R5, 0x1, PT ;  /* 0x000000010500780c */ /* 0x008fe20003f05270 */
[----:B0-----:R-:W-:-:S04]  /*242d0*/  IMAD R24, R24, R4, R6 ;  /* 0x0000000418187224 */ /* 0x001fc800078e0206 */
[----:B------:R-:W-:-:S08]  /*242e0*/  IMAD.IADD R0, R0, 0x1, -R24 ;  /* 0x0000000100007824 */ /* 0x000fd000078e0a18 */
[----:B------:R-:W-:Y:S05]  /*242f0*/  @!P0 BRA `(.L_x_11124) ;  /* 0x0000000000dc8947 */ /* 0x000fea0003800000 */
[----:B--2---:R-:W-:Y:S01]  /*24300*/  IABS R4, R25 ;  /* 0x0000001900047213 */ /* 0x004fe20000000000 */
[----:B----4-:R-:W-:Y:S01]  /*24310*/  IMAD.MOV.U32 R2, RZ, RZ, RZ ;  /* 0x000000ffff027224 */ /* 0x010fe200078e00ff */
[----:B------:R-:W-:Y:S02]  /*24320*/  IABS R6, R5 ;  /* 0x0000000500067213 */ /* 0x000fe40000000000 */
[----:B-1----:R-:W0:Y:S08]  /*24330*/  I2F.RP R7, R4 ;  /* 0x0000000400077306 */ /* 0x002e300000209400 */
[----:B------:R-:W-:Y:S08]  /*24340*/  I2F.RP R10, R6 ;  /* 0x00000006000a7306 */ /* 0x000ff00000209400 */
[----:B0-----:R-:W0:Y:S02]  /*24350*/  MUFU.RCP R7, R7 ;  /* 0x0000000700077308 */ /* 0x001e240000001000 */
[----:B0-----:R-:W-:Y:S01]  /*24360*/  VIADD R8, R7, 0xffffffe ;  /* 0x0ffffffe07087836 */ /* 0x001fe20000000000 */
[----:B------:R-:W-:-:S05]  /*24370*/  IABS R7, R25 ;  /* 0x0000001900077213 */ /* 0x000fca0000000000 */
[----:B------:R0:W1:Y:S02]  /*24380*/  F2I.FTZ.U32.TRUNC.NTZ R3, R8 ;  /* 0x0000000800037305 */ /* 0x000064000021f000 */
[----:B0-----:R-:W-:Y:S01]  /*24390*/  IABS R8, R0 ;  /* 0x0000000000087213 */ /* 0x001fe20000000000 */
[----:B-1----:R-:W-:-:S04]  /*243a0*/  IMAD.MOV R9, RZ, RZ, -R3 ;  /* 0x000000ffff097224 */ /* 0x002fc800078e0a03 */
[----:B------:R-:W-:-:S04]  /*243b0*/  IMAD R9, R9, R4, RZ ;  /* 0x0000000409097224 */ /* 0x000fc800078e02ff */
[----:B------:R-:W-:Y:S02]  /*243c0*/  IMAD.HI.U32 R3, R3, R9, R2 ;  /* 0x0000000903037227 */ /* 0x000fe400078e0002 */
[----:B------:R-:W0:Y:S02]  /*243d0*/  MUFU.RCP R2, R10 ;  /* 0x0000000a00027308 */ /* 0x000e240000001000 */
[----:B------:R-:W-:Y:S02]  /*243e0*/  IMAD.MOV R9, RZ, RZ, -R7 ;  /* 0x000000ffff097224 */ /* 0x000fe400078e0a07 */
[----:B------:R-:W-:-:S04]  /*243f0*/  IMAD.HI.U32 R7, R3, R8, RZ ;  /* 0x0000000803077227 */ /* 0x000fc800078e00ff */
[----:B------:R-:W-:-:S05]  /*24400*/  IMAD R9, R7, R9, R8 ;  /* 0x0000000907097224 */ /* 0x000fca00078e0208 */
[----:B------:R-:W-:Y:S01]  /*24410*/  ISETP.GT.U32.AND P2, PT, R4, R9, PT ;  /* 0x000000090400720c */ /* 0x000fe20003f44070 */
[----:B0-----:R-:W-:Y:S02]  /*24420*/  VIADD R8, R2, 0xffffffe ;  /* 0x0ffffffe02087836 */ /* 0x001fe40000000000 */
[----:B------:R-:W-:Y:S02]  /*24430*/  IMAD.MOV.U32 R2, RZ, RZ, RZ ;  /* 0x000000ffff027224 */ /* 0x000fe400078e00ff */
[----:B------:R-:W0:Y:S08]  /*24440*/  F2I.FTZ.U32.TRUNC.NTZ R3, R8 ;  /* 0x0000000800037305 */ /* 0x000e30000021f000 */
[----:B------:R-:W-:-:S02]  /*24450*/  @!P2 IMAD.IADD R9, R9, 0x1, -R4 ;  /* 0x000000010909a824 */ /* 0x000fc400078e0a04 */
[----:B------:R-:W-:Y:S01]  /*24460*/  @!P2 VIADD R7, R7, 0x1 ;  /* 0x000000010707a836 */ /* 0x000fe20000000000 */
[----:B------:R-:W-:Y:S02]  /*24470*/  ISETP.NE.AND P2, PT, R25, RZ, PT ;  /* 0x000000ff1900720c */ /* 0x000fe40003f45270 */
[----:B------:R-:W-:Y:S02]  /*24480*/  ISETP.GE.U32.AND P0, PT, R9, R4, PT ;  /* 0x000000040900720c */ /* 0x000fe40003f06070 */
[----:B------:R-:W-:Y:S01]  /*24490*/  IABS R4, R5 ;  /* 0x0000000500047213 */ /* 0x000fe20000000000 */
[----:B0-----:R-:W-:-:S04]  /*244a0*/  IMAD.MOV R9, RZ, RZ, -R3 ;  /* 0x000000ffff097224 */ /* 0x001fc800078e0a03 */
[----:B------:R-:W-:Y:S02]  /*244b0*/  IMAD.MOV R4, RZ, RZ, -R4 ;  /* 0x000000ffff047224 */ /* 0x000fe400078e0a04 */
[----:B------:R-:W-:-:S04]  /*244c0*/  IMAD R9, R9, R6, RZ ;  /* 0x0000000609097224 */ /* 0x000fc800078e02ff */
[----:B------:R-:W-:Y:S01]  /*244d0*/  IMAD.HI.U32 R2, R3, R9, R2 ;  /* 0x0000000903027227 */ /* 0x000fe200078e0002 */
[----:B------:R-:W-:-:S03]  /*244e0*/  LOP3.LUT R3, R0, R25, RZ, 0x3c, !PT ;  /* 0x0000001900037212 */ /* 0x000fc600078e3cff */
[----:B------:R-:W-:Y:S01]  /*244f0*/  @P0 VIADD R7, R7, 0x1 ;  /* 0x0000000107070836 */ /* 0x000fe20000000000 */
[----:B------:R-:W-:-:S13]  /*24500*/  ISETP.GE.AND P1, PT, R3, RZ, PT ;  /* 0x000000ff0300720c */ /* 0x000fda0003f26270 */
        /* <DEDUP_REMOVED lines=17> */
[--C-:B------:R-:W-:Y:S02]  /*24620*/  IMAD R5, R5, R4, R7.reuse ;  /* 0x0000000405057224 */ /* 0x100fe400078e0207 */
[----:B------:R-:W-:Y:S02]  /*24630*/  IMAD.MOV R2, RZ, RZ, -R7 ;  /* 0x000000ffff027224 */ /* 0x000fe400078e0a07 */
[----:B------:R-:W-:Y:S02]  /*24640*/  IMAD R26, R5, 0x10000, R26 ;  /* 0x00010000051a7824 */ /* 0x000fe400078e021a */
[----:B------:R-:W-:Y:S01]  /*24650*/  IMAD R2, R25, R2, R0 ;  /* 0x0000000219027224 */ /* 0x000fe200078e0200 */
[----:B------:R-:W-:Y:S06]  /*24660*/  BRA `(.L_x_11125) ;  /* 0x0000000000f47947 */ /* 0x000fec0003800000 */
.L_x_11124:
[----:B----4-:R-:W0:Y:S02]  /*24670*/  LDC.64 R2, c[0x0][0xc90] ;  /* 0x00032400ff027b82 */ /* 0x010e240000000a00 */
[----:B0-----:R-:W-:-:S05]  /*24680*/  IMAD.WIDE R2, R27, 0x4, R2 ;  /* 0x000000041b027825 */ /* 0x001fca00078e0202 */
[----:B-1----:R0:W2:Y:S02]  /*24690*/  LDG.E R7, desc[UR40][R2.64] ;  /* 0x0000002802077981 */ /* 0x0020a4000c1e1900 */
[----:B0-----:R-:W-:Y:S02]  /*246a0*/  IMAD.MOV.U32 R2, RZ, RZ, RZ ;  /* 0x000000ffff027224 */ /* 0x001fe400078e00ff */
[----:B--2---:R-:W-:-:S05]  /*246b0*/  IMAD R5, R25, R7, RZ ;  /* 0x0000000719057224 */ /* 0x004fca00078e02ff */
[-C--:B------:R-:W-:Y:S02]  /*246c0*/  IABS R6, R5.reuse ;  /* 0x0000000500067213 */ /* 0x080fe40000000000 */
[----:B------:R-:W-:Y:S02]  /*246d0*/  IABS R10, R5 ;  /* 0x00000005000a7213 */ /* 0x000fe40000000000 */
[----:B------:R-:W0:Y:S08]  /*246e0*/  I2F.RP R8, R6 ;  /* 0x0000000600087306 */ /* 0x000e300000209400 */
[----:B0-----:R-:W0:Y:S02]  /*246f0*/  MUFU.RCP R8, R8 ;  /* 0x0000000800087308 */ /* 0x001e240000001000 */
[----:B0-----:R-:W-:-:S02]  /*24700*/  VIADD R9, R8, 0xffffffe ;  /* 0x0ffffffe08097836 */ /* 0x001fc40000000000 */
[----:B------:R-:W-:-:S04]  /*24710*/  IMAD.MOV R8, RZ, RZ, -R10 ;  /* 0x000000ffff087224 */ /* 0x000fc800078e0a0a */
[----:B------:R-:W0:Y:S02]  /*24720*/  F2I.FTZ.U32.TRUNC.NTZ R3, R9 ;  /* 0x0000000900037305 */ /* 0x000e24000021f000 */
[----:B0-----:R-:W-:-:S04]  /*24730*/  IMAD.MOV R11, RZ, RZ, -R3 ;  /* 0x000000ffff0b7224 */ /* 0x001fc800078e0a03 */
[----:B------:R-:W-:-:S04]  /*24740*/  IMAD R11, R11, R6, RZ ;  /* 0x000000060b0b7224 */ /* 0x000fc800078e02ff */
[----:B------:R-:W-:Y:S01]  /*24750*/  IMAD.HI.U32 R3, R3, R11, R2 ;  /* 0x0000000b03037227 */ /* 0x000fe200078e0002 */
        /* <DEDUP_REMOVED lines=11> */
[----:B------:R-:W-:-:S04]  /*24810*/  IMAD.MOV.U32 R2, RZ, RZ, R3 ;  /* 0x000000ffff027224 */ /* 0x000fc800078e0003 */
[----:B------:R-:W-:Y:S01]  /*24820*/  @!P1 IMAD.MOV R2, RZ, RZ, -R2 ;  /* 0x000000ffff029224 */ /* 0x000fe200078e0a02 */
[----:B------:R-:W-:-:S05]  /*24830*/  @!P2 LOP3.LUT R2, RZ, R5, RZ, 0x33, !PT ;  /* 0x00000005ff02a212 */ /* 0x000fca00078e33ff */
[----:B------:R-:W-:Y:S02]  /*24840*/  IMAD R6, R7, R2, RZ ;  /* 0x0000000207067224 */ /* 0x000fe400078e02ff */
[----:B------:R-:W-:Y:S02]  /*24850*/  IMAD.MOV R2, RZ, RZ, -R2 ;  /* 0x000000ffff027224 */ /* 0x000fe400078e0a02 */
[----:B------:R-:W-:Y:S02]  /*24860*/  IMAD.MOV R3, RZ, RZ, -R6 ;  /* 0x000000ffff037224 */ /* 0x000fe400078e0a06 */
[----:B------:R-:W-:Y:S02]  /*24870*/  IMAD R5, R5, R2, R0 ;  /* 0x0000000205057224 */ /* 0x000fe400078e0200 */
[----:B------:R-:W-:Y:S01]  /*24880*/  IMAD.MOV.U32 R2, RZ, RZ, RZ ;  /* 0x000000ffff027224 */ /* 0x000fe200078e00ff */
[----:B------:R-:W-:-:S04]  /*24890*/  VIADDMNMX R4, R3, R4, R7, PT ;  /* 0x0000000403047246 */ /* 0x000fc80003800107 */
[----:B------:R-:W-:-:S04]  /*248a0*/  IABS R7, R4 ;  /* 0x0000000400077213 */ /* 0x000fc80000000000 */
        /* <DEDUP_REMOVED lines=24> */
[----:B------:R-:W-:-:S07]  /*24a30*/  IMAD R26, R2, R4, R5 ;  /* 0x00000004021a7224 */ /* 0x000fce00078e0205 */
.L_x_11125:
[----:B------:R-:W-:-:S05]  /*24a40*/  LOP3.LUT R2, RZ, R2, RZ, 0x33, !PT ;  /* 0x00000002ff027212 */ /* 0x000fca00078e33ff */
[----:B------:R-:W-:Y:S01]  /*24a50*/  IMAD.IADD R25, R25, 0x1, R2 ;  /* 0x0000000119197824 */ /* 0x000fe200078e0202 */
[----:B------:R-:W-:Y:S06]  /*24a60*/  BRA `(.L_x_11126) ;  /* 0x00000000001c7947 */ /* 0x000fec0003800000 */
.L_x_11118:
[----:B------:R-:W-:Y:S01]  /*24a70*/  UMOV UR4, URZ ;  /* 0x0000003f00047c82 */ /* 0x000fe20008000000 */
[----:B------:R-:W-:Y:S01]  /*24a80*/  UMOV UR5, URZ ;  /* 0x0000003f00057c82 */ /* 0x000fe20008000000 */
[----:B------:R-:W-:Y:S01]  /*24a90*/  ULDC UR6, c[0x0][0xc3c] ;  /* 0x00030f0000067ab9 */ /* 0x000fe20000000800 */
[----:B------:R-:W-:Y:S02]  /*24aa0*/  IMAD.MOV.U32 R24, RZ, RZ, R0 ;  /* 0x000000ffff187224 */ /* 0x000fe400078e0000 */
[----:B------:R-:W-:Y:S02]  /*24ab0*/  IMAD.U32 R25, RZ, RZ, UR4 ;  /* 0x00000004ff197e24 */ /* 0x000fe4000f8e00ff */
[----:B------:R-:W-:Y:S02]  /*24ac0*/  IMAD.U32 R26, RZ, RZ, UR5 ;  /* 0x00000005ff1a7e24 */ /* 0x000fe4000f8e00ff */
[----:B------:R-:W-:-:S07]  /*24ad0*/  IMAD.U32 R27, RZ, RZ, UR6 ;  /* 0x00000006ff1b7e24 */ /* 0x000fce000f8e00ff */
.L_x_11126:
        /* <DEDUP_REMOVED lines=9> */
.L_x_11115:
[----:B------:R-:W-:Y:S02]  /*24b70*/  ULDC UR4, c[0x0][0xc3c] ;  /* 0x00030f0000047ab9 */ /* 0x000fe40000000800 */
[----:B---3--:R-:W-:-:S13]  /*24b80*/  ISETP.GE.AND P0, PT, R27, UR4, PT ;  /* 0x000000041b007c0c */ /* 0x008fda000bf06270 */
[----:B------:R-:W-:Y:S05]  /*24b90*/  @!P0 BRA `(.L_x_11127) ;  /* 0xffffff8400a48947 */ /* 0x000fea000383ffff */
[----:B------:R-:W-:Y:S05]  /*24ba0*/  BSYNC B8 ;  /* 0x0000000000087941 */ /* 0x000fea0003800000 */
.L_x_10959:
[----:B-1----:R-:W3:Y:S01]  /*24bb0*/  LDL.LU R0, [R1+0x2c] ;  /* 0x00002c0001007983 */ /* 0x002ee20000300800 */
[----:B------:R-:W-:Y:S01]  /*24bc0*/  BSSY B0, `(.L_x_11128) ;  /* 0x000000b000007945 */ /* 0x000fe20003800000 */
[----:B--2---:R-:W1:Y:S01]  /*24bd0*/  S2R R5, SR_CgaCtaId ;  /* 0x0000000000057919 */ /* 0x004e620000008800 */
[----:B---3--:R-:W-:-:S05]  /*24be0*/  VIADD R0, R0, 0x1 ;  /* 0x0000000100007836 */ /* 0x008fca0000000000 */
        /* <DEDUP_REMOVED lines=8> */
.L_x_11243:
[----:B------:R-:W-:Y:S05]  /*24c70*/  BSYNC B0 ;  /* 0x0000000000007941 */ /* 0x000fea0003800000 */
.L_x_11128:
[----:B------:R-:W-:-:S03]  /*24c80*/  UMOV UR4, 0xffffffff ;  /* 0xffffffff00047882 */ /* 0x000fc60000000000 */
[----:B------:R-:W-:Y:S05]  /*24c90*/  BRA.DIV UR4, `(.L_x_11130) ;  /* 0x0000002a049c7947 */ /* 0x000fea000b800000 */
[----:B-1----:R-:W1:Y:S02]  /*24ca0*/  S2R R0, SR_TID.X ;  /* 0x0000000000007919 */ /* 0x002e640000002100 */
[----:B-1----:R-:W-:-:S04]  /*24cb0*/  SHF.R.U32.HI R0, RZ, 0x5, R0 ;  /* 0x00000005ff007819 */ /* 0x002fc80000011600 */
[----:B------:R-:W-:-:S05]  /*24cc0*/  LOP3.LUT R0, R0, 0x3, RZ, 0xc0, !PT ;  /* 0x0000000300007812 */ /* 0x000fca00078ec0ff */
[----:B------:R1:W2:Y:S02]  /*24cd0*/  SHFL.IDX PT, R14, R0, RZ, 0x1f ;  /* 0x00001fff000e7589 */ /* 0x0002a400000e0000 */
.L_x_11246:
[----:B--2---:R-:W-:-:S13]  /*24ce0*/  ISETP.NE.AND P0, PT, R14, RZ, PT ;  /* 0x000000ff0e00720c */ /* 0x004fda0003f05270 */
[----:B------:R-:W-:Y:S05]  /*24cf0*/  @P0 BRA `(.L_x_10733) ;  /* 0x0000000000880947 */ /* 0x000fea0003800000 */
[----:B------:R-:W-:-:S03]  /*24d00*/  UMOV UR4, 0xffffffff ;  /* 0xffffffff00047882 */ /* 0x000fc60000000000 */
[----:B------:R-:W-:Y:S05]  /*24d10*/  BRA.DIV UR4, `(.L_x_11131) ;  /* 0x0000002a04b07947 */ /* 0x000fea000b800000 */
[----:B------:R-:W-:-:S13]  /*24d20*/  ELECT P6, URZ, PT ;  /* 0x00000000003f782f */ /* 0x000fda00038c0000 */
.L_x_11249:
[----:B------:R-:W-:Y:S05]  /*24d30*/  @!P6 BRA `(.L_x_10733) ;  /* 0x000000000078e947 */ /* 0x000fea0003800000 */
[----:B------:R-:W-:-:S06]  /*24d40*/  ULOP3.LUT UR4, UR36, 0x2, URZ, 0xfc, !UPT ;  /* 0x0000000224047892 */ /* 0x000fcc000f8efc3f */
[----:B-1----:R-:W-:-:S05]  /*24d50*/  IMAD.U32 R0, RZ, RZ, UR4 ;  /* 0x00000004ff007e24 */ /* 0x002fca000f8e00ff */
[----:B------:R-:W-:-:S13]  /*24d60*/  ISETP.NE.AND P2, PT, R0, 0x3, PT ;  /* 0x000000030000780c */ /* 0x000fda0003f45270 */
[----:B------:R-:W-:Y:S05]  /*24d70*/  @!P2 BRA `(.L_x_11132) ;  /* 0x000000000004a947 */ /* 0x000fea0003800000 */
[----:B------:R-:W-:Y:S01]  /*24d80*/  BPT.TRAP 0x1 ;  /* 0x000000040000795c */ /* 0x000fe20000300000 */
.L_x_11132:
[----:B------:R-:W-:Y:S01]  /*24d90*/  VIADD R0, R9, 0x2d840 ;  /* 0x0002d84009007836 */ /* 0x000fe20000000000 */
[----:B------:R-:W-:Y:S01]  /*24da0*/  SHF.L.U32 R4, R28, 0x1f, RZ ;  /* 0x0000001f1c047819 */ /* 0x000fe200000006ff */
[C---:B------:R-:W-:Y:S02]  /*24db0*/  VIADD R2, R19.reuse, 0x1 ;  /* 0x0000000113027836 */ /* 0x040fe40000000000 */
[----:B------:R-:W-:-:S03]  /*24dc0*/  IMAD R5, R19, 0x8, R0 ;  /* 0x0000000813057824 */ /* 0x000fc600078e0200 */
[C---:B------:R-:W-:Y:S01]  /*24dd0*/  ISETP.NE.AND P1, PT, R2.reuse, 0x2, PT ;  /* 0x000000020200780c */ /* 0x040fe20003f25270 */
[----:B------:R-:W1:Y:S03]  /*24de0*/  SYNCS.PHASECHK.TRANS64.TRYWAIT P0, [R5+URZ], R4 ;  /* 0x00000004050075a7 */ /* 0x000e66000800017f */
[----:B------:R-:W-:Y:S02]  /*24df0*/  SEL R3, RZ, 0x1, P1 ;  /* 0x00000001ff037807 */ /* 0x000fe40000800000 */
[----:B------:R-:W-:Y:S02]  /*24e00*/  SEL R7, R2, RZ, P1 ;  /* 0x000000ff02077207 */ /* 0x000fe40000800000 */
[----:B------:R-:W-:-:S03]  /*24e10*/  LOP3.LUT R2, R28, R3, RZ, 0x3c, !PT ;  /* 0x000000031c027212 */ /* 0x000fc600078e3cff */
[----:B------:R-:W-:Y:S01]  /*24e20*/  IMAD R3, R7, 0x8, R0 ;  /* 0x0000000807037824 */ /* 0x000fe200078e0200 */
[----:B------:R-:W-:Y:S01]  /*24e30*/  SHF.L.U32 R2, R2, 0x1f, RZ ;  /* 0x0000001f02027819 */ /* 0x000fe200000006ff */
[----:B-1----:R-:W-:Y:S06]  /*24e40*/  @!P0 BRA `(.L_x_11133) ;  /* 0x0000002800848947 */ /* 0x002fec0003800000 */
.L_x_11250:
[----:B------:R-:W2:Y:S02]  /*24e50*/  SYNCS.PHASECHK.TRANS64.TRYWAIT P0, [R3+URZ], R2 ;  /* 0x00000002030075a7 */ /* 0x000ea4000800017f */
[----:B--2---:R-:W-:Y:S05]  /*24e60*/  @!P0 BRA `(.L_x_11134) ;  /* 0x0000002800908947 */ /* 0x004fea0003800000 */
.L_x_11251:
[----:B------:R-:W-:Y:S05]  /*24e70*/  @!P2 BRA `(.L_x_11135) ;  /* 0x000000000004a947 */ /* 0x000fea0003800000 */
[----:B------:R-:W-:Y:S01]  /*24e80*/  BPT.TRAP 0x1 ;  /* 0x000000040000795c */ /* 0x000fe20000300000 */
.L_x_11135:
[----:B------:R-:W-:-:S04]  /*24e90*/  VIADD R0, R9, 0x2d860 ;  /* 0x0002d86009007836 */ /* 0x000fc80000000000 */
[----:B------:R-:W-:-:S04]  /*24ea0*/  IMAD R19, R19, 0x8, R0 ;  /* 0x0000000813137824 */ /* 0x000fc800078e0200 */
[----:B------:R-:W3:Y:S02]  /*24eb0*/  SYNCS.PHASECHK.TRANS64.TRYWAIT P0, [R19+URZ], R4 ;  /* 0x00000004130075a7 */ /* 0x000ee4000800017f */
[----:B---3--:R-:W-:Y:S05]  /*24ec0*/  @!P0 BRA `(.L_x_11136) ;  /* 0x00000028008c8947 */ /* 0x008fea0003800000 */
.L_x_11252:
[----:B------:R-:W-:-:S07]  /*24ed0*/  IMAD R7, R7, 0x8, R0 ;  /* 0x0000000807077824 */ /* 0x000fce00078e0200 */
.L_x_11137:
[----:B----4-:R4:W0:Y:S02]  /*24ee0*/  SYNCS.PHASECHK.TRANS64.TRYWAIT P0, [R7+URZ], R2 ;  /* 0x00000002070075a7 */ /* 0x010824000800017f */
[----:B0-----:R-:W-:Y:S05]  /*24ef0*/  @!P0 NANOSLEEP.SYNCS 0x989680 ;  /* 0x009896800000895d */ /* 0x001fea0003900000 */
[----:B------:R-:W0:Y:S02]  /*24f00*/  @!P0 SYNCS.PHASECHK.TRANS64 P0, [R7+URZ], R2 ;  /* 0x00000002070085a7 */ /* 0x000e24000800007f */
[----:B0-----:R-:W-:Y:S05]  /*24f10*/  @!P0 BRA `(.L_x_11137) ;  /* 0xfffffffc00f08947 */ /* 0x001fea000383ffff */
.L_x_10733:
[----:B------:R-:W-:Y:S05]  /*24f20*/  BSYNC B9 ;  /* 0x0000000000097941 */ /* 0x000fea0003800000 */
.L_x_10730:
[----:B------:R-:W-:Y:S05]  /*24f30*/  EXIT ;  /* 0x000000000000794d */ /* 0x000fea0003800000 */
.L_x_10759:
[----:B0-----:R0:W1:Y:S02]  /*24f40*/  SYNCS.PHASECHK.TRANS64.TRYWAIT P5, [R14+URZ+0x2d890], R85 ;  /* 0x02d890550e0075a7 */ /* 0x00106400080a017f */
[----:B-1----:R-:W-:Y:S05]  /*24f50*/  @!P5 NANOSLEEP.SYNCS 0x989680 ;  /* 0x009896800000d95d */ /* 0x002fea0003900000 */
[----:B------:R-:W1:Y:S02]  /*24f60*/  @!P5 SYNCS.PHASECHK.TRANS64 P5, [R14+URZ+0x2d890], R85 ;  /* 0x02d890550e00d5a7 */ /* 0x000e6400080a007f */
[----:B-1----:R-:W-:Y:S05]  /*24f70*/  @!P5 BRA `(.L_x_10759) ;  /* 0xfffffffc00f0d947 */ /* 0x002fea000383ffff */
[----:B------:R-:W-:Y:S05]  /*24f80*/  BRA `(.L_x_11138) ;  /* 0xfffffde400fc7947 */ /* 0x000fea000383ffff */
.L_x_10787:
[----:B0-----:R0:W1:Y:S02]  /*24f90*/  SYNCS.PHASECHK.TRANS64.TRYWAIT P5, [R14+URZ+0x2d890], R85 ;  /* 0x02d890550e0075a7 */ /* 0x00106400080a017f */
[----:B-1----:R-:W-:Y:S05]  /*24fa0*/  @!P5 NANOSLEEP.SYNCS 0x989680 ;  /* 0x009896800000d95d */ /* 0x002fea0003900000 */
[----:B------:R-:W1:Y:S02]  /*24fb0*/  @!P5 SYNCS.PHASECHK.TRANS64 P5, [R14+URZ+0x2d890], R85 ;  /* 0x02d890550e00d5a7 */ /* 0x000e6400080a007f */
[----:B-1----:R-:W-:Y:S05]  /*24fc0*/  @!P5 BRA `(.L_x_10787) ;  /* 0xfffffffc00f0d947 */ /* 0x002fea000383ffff */
[----:B------:R-:W-:Y:S05]  /*24fd0*/  BRA `(.L_x_11139) ;  /* 0xfffffe0000c47947 */ /* 0x000fea000383ffff */
.L_x_10800:
[----:B0-----:R0:W1:Y:S02]  /*24fe0*/  SYNCS.PHASECHK.TRANS64.TRYWAIT P4, [R14+URZ+0x2d890], R85 ;  /* 0x02d890550e0075a7 */ /* 0x001064000808017f */
[----:B-1----:R-:W-:Y:S05]  /*24ff0*/  @!P4 NANOSLEEP.SYNCS 0x989680 ;  /* 0x009896800000c95d */ /* 0x002fea0003900000 */
[----:B------:R-:W1:Y:S02]  /*25000*/  @!P4 SYNCS.PHASECHK.TRANS64 P4, [R14+URZ+0x2d890], R85 ;  /* 0x02d890550e00c5a7 */ /* 0x000e64000808007f */
[----:B-1----:R-:W-:Y:S05]  /*25010*/  @!P4 BRA `(.L_x_10800) ;  /* 0xfffffffc00f0c947 */ /* 0x002fea000383ffff */
[----:B------:R-:W-:Y:S05]  /*25020*/  BRA `(.L_x_11140) ;  /* 0xfffffe1c005c7947 */ /* 0x000fea000383ffff */
.L_x_10804:
[----:B--2---:R2:W3:Y:S02]  /*25030*/  SYNCS.PHASECHK.TRANS64.TRYWAIT P3, [R14+URZ+0x2d8b0], R85 ;  /* 0x02d8b0550e0075a7 */ /* 0x0044e4000806017f */
[----:B---3--:R-:W-:Y:S05]  /*25040*/  @!P3 NANOSLEEP.SYNCS 0x989680 ;  /* 0x009896800000b95d */ /* 0x008fea0003900000 */
[----:B------:R-:W3:Y:S02]  /*25050*/  @!P3 SYNCS.PHASECHK.TRANS64 P3, [R14+URZ+0x2d8b0], R85 ;  /* 0x02d8b0550e00b5a7 */ /* 0x000ee4000806007f */
[----:B---3--:R-:W-:Y:S05]  /*25060*/  @!P3 BRA `(.L_x_10804) ;  /* 0xfffffffc00f0b947 */ /* 0x008fea000383ffff */
[----:B------:R-:W-:Y:S05]  /*25070*/  BRA `(.L_x_11141) ;  /* 0xfffffe1c00f47947 */ /* 0x000fea000383ffff */
.L_x_10820:
[----:B------:R-:W-:Y:S01]  /*25080*/  BSSY B0, `(.L_x_11142) ;  /* 0x0000007000007945 */ /* 0x000fe20003800000 */
[----:B------:R-:W-:Y:S02]  /*25090*/  IMAD.MOV.U32 R12, RZ, RZ, RZ ;  /* 0x000000ffff0c7224 */ /* 0x000fe400078e00ff */
[----:B------:R-:W-:Y:S02]  /*250a0*/  IMAD.MOV.U32 R11, RZ, RZ, 0x1f ;  /* 0x0000001fff0b7424 */ /* 0x000fe400078e00ff */
[----:B------:R-:W-:-:S07]  /*250b0*/  IMAD.MOV.U32 R15, RZ, RZ, -0x1 ;  /* 0xffffffffff0f7424 */ /* 0x000fce00078e00ff */
[----:B-----5:R-:W-:Y:S05]  /*250c0*/  WARPSYNC.COLLECTIVE R15, `(.L_x_11143) ;  /* 0x000000000f087348 */ /* 0x020fea0003c00000 */
[----:B------:R0:W1:Y:S02]  /*250d0*/  SHFL.IDX P6, R14, R13, R12, R11 ;  /* 0x0000000c0d0e7389 */ /* 0x00006400000c000b */
[----:B01---5:R-:W-:Y:S01]  /*250e0*/  ENDCOLLECTIVE ;  /* 0x000000000000791b */ /* 0x023fe20003800000 */
.L_x_11143:
[----:B------:R-:W-:Y:S05]  /*250f0*/  BSYNC B0 ;  /* 0x0000000000007941 */ /* 0x000fea0003800000 */
.L_x_11142:
[----:B------:R-:W-:Y:S01]  /*25100*/  IMAD.MOV.U32 R157, RZ, RZ, R14 ;  /* 0x000000ffff9d7224 */ /* 0x000fe200078e000e */
[----:B------:R-:W-:Y:S06]  /*25110*/  BRA `(.L_x_11144) ;  /* 0xfffffe2c00007947 */ /* 0x000fec000383ffff */
.L_x_10831:
[----:B------:R-:W-:Y:S01]  /*25120*/  BSSY B1, `(.L_x_11145) ;  /* 0x0000007000017945 */ /* 0x000fe20003800000 */
[----:B------:R-:W-:Y:S02]  /*25130*/  IMAD.MOV.U32 R12, RZ, RZ, RZ ;  /* 0x000000ffff0c7224 */ /* 0x000fe400078e00ff */
[----:B------:R-:W-:Y:S02]  /*25140*/  IMAD.MOV.U32 R11, RZ, RZ, 0x1e1f ;  /* 0x00001e1fff0b7424 */ /* 0x000fe400078e00ff */
[----:B------:R-:W-:-:S07]  /*25150*/  IMAD.MOV.U32 R15, RZ, RZ, -0x1 ;  /* 0xffffffffff0f7424 */ /* 0x000fce00078e00ff */
[----:B------:R-:W-:Y:S05]  /*25160*/  WARPSYNC.COLLECTIVE R15, `(.L_x_11146) ;  /* 0x000000000f087348 */ /* 0x000fea0003c00000 */
[----:B------:R0:W1:Y:S02]  /*25170*/  SHFL.IDX P6, R14, R13, R12, R11 ;  /* 0x0000000c0d0e7389 */ /* 0x00006400000c000b */
[----:B01----:R-:W-:Y:S01]  /*25180*/  ENDCOLLECTIVE ;  /* 0x000000000000791b */ /* 0x003fe20003800000 */
.L_x_11146:
[----:B------:R-:W-:Y:S05]  /*25190*/  BSYNC B1 ;  /* 0x0000000000017941 */ /* 0x000fea0003800000 */
.L_x_11145:
        /* <DEDUP_REMOVED lines=8> */
.L_x_11147:
[----:B------:R-:W-:Y:S02]  /*25220*/  IMAD.MOV.U32 R13, RZ, RZ, R0 ;  /* 0x000000ffff0d7224 */ /* 0x000fe400078e0000 */
[----:B------:R-:W-:-:S07]  /*25230*/  IMAD.MOV.U32 R6, RZ, RZ, R14 ;  /* 0x000000ffff067224 */ /* 0x000fce00078e000e */
[----:B------:R-:W-:Y:S05]  /*25240*/  WARPSYNC.COLLECTIVE R15, `(.L_x_11148) ;  /* 0x000000000f087348 */ /* 0x000fea0003c00000 */
[----:B------:R0:W1:Y:S02]  /*25250*/  SHFL.IDX P6, R14, R13, R12, R11 ;  /* 0x0000000c0d0e7389 */ /* 0x00006400000c000b */
[----:B01----:R-:W-:Y:S01]  /*25260*/  ENDCOLLECTIVE ;  /* 0x000000000000791b */ /* 0x003fe20003800000 */
.L_x_11148:
[----:B------:R-:W-:Y:S02]  /*25270*/  IMAD.MOV.U32 R13, RZ, RZ, R39 ;  /* 0x000000ffff0d7224 */ /* 0x000fe400078e0027 */
[----:B------:R-:W-:-:S07]  /*25280*/  IMAD.MOV.U32 R0, RZ, RZ, R14 ;  /* 0x000000ffff007224 */ /* 0x000fce00078e000e */
[----:B------:R-:W-:Y:S05]  /*25290*/  WARPSYNC.COLLECTIVE R15, `(.L_x_11149) ;  /* 0x000000000f087348 */ /* 0x000fea0003c00000 */
[----:B------:R0:W1:Y:S02]  /*252a0*/  SHFL.IDX P6, R14, R13, R12, R11 ;  /* 0x0000000c0d0e7389 */ /* 0x00006400000c000b */
[----:B01----:R-:W-:Y:S01]  /*252b0*/  ENDCOLLECTIVE ;  /* 0x000000000000791b */ /* 0x003fe20003800000 */
.L_x_11149:
[----:B------:R-:W-:Y:S01]  /*252c0*/  IMAD.MOV.U32 R39, RZ, RZ, R14 ;  /* 0x000000ffff277224 */ /* 0x000fe200078e000e */
[----:B------:R-:W-:Y:S06]  /*252d0*/  BRA `(.L_x_11150) ;  /* 0xfffffe3000787947 */ /* 0x000fec000383ffff */
.L_x_10835:
[----:B0-----:R0:W1:Y:S02]  /*252e0*/  SYNCS.PHASECHK.TRANS64.TRYWAIT P1, [R2+URZ+0x2d800], R3 ;  /* 0x02d80003020075a7 */ /* 0x001064000802017f */
[----:B-1----:R-:W-:Y:S05]  /*252f0*/  @!P1 NANOSLEEP.SYNCS 0x989680 ;  /* 0x009896800000995d */ /* 0x002fea0003900000 */
[----:B------:R-:W1:Y:S02]  /*25300*/  @!P1 SYNCS.PHASECHK.TRANS64 P1, [R2+URZ+0x2d800], R3 ;  /* 0x02d80003020095a7 */ /* 0x000e64000802007f */
[----:B-1----:R-:W-:Y:S05]  /*25310*/  @!P1 BRA `(.L_x_10835) ;  /* 0xfffffffc00f09947 */ /* 0x002fea000383ffff */
[----:B------:R-:W-:Y:S05]  /*25320*/  BRA `(.L_x_11151) ;  /* 0xfffffe3800bc7947 */ /* 0x000fea000383ffff */
.L_x_10847:
[----:B------:R-:W-:Y:S01]  /*25330*/  BSSY B1, `(.L_x_11152) ;  /* 0x0000007000017945 */ /* 0x000fe20003800000 */
[----:B------:R-:W-:Y:S02]  /*25340*/  IMAD.MOV.U32 R12, RZ, RZ, RZ ;  /* 0x000000ffff0c7224 */ /* 0x000fe400078e00ff */
[----:B------:R-:W-:Y:S02]  /*25350*/  IMAD.MOV.U32 R11, RZ, RZ, 0x1e1f ;  /* 0x00001e1fff0b7424 */ /* 0x000fe400078e00ff */
[----:B------:R-:W-:-:S07]  /*25360*/  IMAD.MOV.U32 R15, RZ, RZ, -0x1 ;  /* 0xffffffffff0f7424 */ /* 0x000fce00078e00ff */
[----:B------:R-:W-:Y:S05]  /*25370*/  WARPSYNC.COLLECTIVE R15, `(.L_x_11153) ;  /* 0x000000000f087348 */ /* 0x000fea0003c00000 */
[----:B------:R0:W1:Y:S02]  /*25380*/  SHFL.IDX P6, R14, R13, R12, R11 ;  /* 0x0000000c0d0e7389 */ /* 0x00006400000c000b */
[----:B01----:R-:W-:Y:S01]  /*25390*/  ENDCOLLECTIVE ;  /* 0x000000000000791b */ /* 0x003fe20003800000 */
.L_x_11153:
[----:B------:R-:W-:Y:S05]  /*253a0*/  BSYNC B1 ;  /* 0x0000000000017941 */ /* 0x000fea0003800000 */
.L_x_11152:
        /* <DEDUP_REMOVED lines=8> */
.L_x_11154:
[----:B------:R-:W-:Y:S02]  /*25430*/  IMAD.MOV.U32 R13, RZ, RZ, R43 ;  /* 0x000000ffff0d7224 */ /* 0x000fe400078e002b */
[----:B------:R-:W-:-:S07]  /*25440*/  IMAD.MOV.U32 R36, RZ, RZ, R14 ;  /* 0x000000ffff247224 */ /* 0x000fce00078e000e */
[----:B------:R-:W-:Y:S05]  /*25450*/  WARPSYNC.COLLECTIVE R15, `(.L_x_11155) ;  /* 0x000000000f087348 */ /* 0x000fea0003c00000 */
[----:B------:R0:W1:Y:S02]  /*25460*/  SHFL.IDX P6, R14, R13, R12, R11 ;  /* 0x0000000c0d0e7389 */ /* 0x00006400000c000b */
[----:B01----:R-:W-:Y:S01]  /*25470*/  ENDCOLLECTIVE ;  /* 0x000000000000791b */ /* 0x003fe20003800000 */
.L_x_11155:
[----:B------:R-:W-:Y:S02]  /*25480*/  IMAD.MOV.U32 R13, RZ, RZ, R42 ;  /* 0x000000ffff0d7224 */ /* 0x000fe400078e002a */
[----:B------:R-:W-:-:S07]  /*25490*/  IMAD.MOV.U32 R43, RZ, RZ, R14 ;  /* 0x000000ffff2b7224 */ /* 0x000fce00078e000e */
[----:B------:R-:W-:Y:S05]  /*254a0*/  WARPSYNC.COLLECTIVE R15, `(.L_x_11156) ;  /* 0x000000000f087348 */ /* 0x000fea0003c00000 */
[----:B------:R0:W1:Y:S02]  /*254b0*/  SHFL.IDX P6, R14, R13, R12, R11 ;  /* 0x0000000c0d0e7389 */ /* 0x00006400000c000b */
[----:B01----:R-:W-:Y:S01]  /*254c0*/  ENDCOLLECTIVE ;  /* 0x000000000000791b */ /* 0x003fe20003800000 */
.L_x_11156:
[----:B------:R-:W-:Y:S01]  /*254d0*/  IMAD.MOV.U32 R42, RZ, RZ, R14 ;  /* 0x000000ffff2a7224 */ /* 0x000fe200078e000e */
[----:B------:R-:W-:Y:S06]  /*254e0*/  BRA `(.L_x_11157) ;  /* 0xfffffe4c00d87947 */ /* 0x000fec000383ffff */
.L_x_10851:
[----:B0-----:R0:W1:Y:S02]  /*254f0*/  SYNCS.PHASECHK.TRANS64.TRYWAIT P1, [R2+URZ+0x2d800], R3 ;  /* 0x02d80003020075a7 */ /* 0x001064000802017f */
[----:B-1----:R-:W-:Y:S05]  /*25500*/  @!P1 NANOSLEEP.SYNCS 0x989680 ;  /* 0x009896800000995d */ /* 0x002fea0003900000 */
[----:B------:R-:W1:Y:S02]  /*25510*/  @!P1 SYNCS.PHASECHK.TRANS64 P1, [R2+URZ+0x2d800], R3 ;  /* 0x02d80003020095a7 */ /* 0x000e64000802007f */
[----:B-1----:R-:W-:Y:S05]  /*25520*/  @!P1 BRA `(.L_x_10851) ;  /* 0xfffffffc00f09947 */ /* 0x002fea000383ffff */
[----:B------:R-:W-:Y:S05]  /*25530*/  BRA `(.L_x_11158) ;  /* 0xfffffe5400947947 */ /* 0x000fea000383ffff */
.L_x_10859:
[----:B-1----:R1:W2:Y:S02]  /*25540*/  SYNCS.PHASECHK.TRANS64.TRYWAIT P2, [R0+URZ+0x2d830], R3 ;  /* 0x02d83003000075a7 */ /* 0x0022a4000804017f */
[----:B--2---:R-:W-:Y:S05]  /*25550*/  @!P2 NANOSLEEP.SYNCS 0x989680 ;  /* 0x009896800000a95d */ /* 0x004fea0003900000 */
[----:B------:R-:W2:Y:S02]  /*25560*/  @!P2 SYNCS.PHASECHK.TRANS64 P2, [R0+URZ+0x2d830], R3 ;  /* 0x02d830030000a5a7 */ /* 0x000ea4000804007f */
[----:B--2---:R-:W-:Y:S05]  /*25570*/  @!P2 BRA `(.L_x_10859) ;  /* 0xfffffffc00f0a947 */ /* 0x004fea000383ffff */
[----:B------:R-:W-:Y:S05]  /*25580*/  BRA `(.L_x_10858) ;  /* 0xfffffe6c007c7947 */ /* 0x000fea000383ffff */
.L_x_10877:
[----:B-1----:R1:W2:Y:S02]  /*25590*/  SYNCS.PHASECHK.TRANS64.TRYWAIT P4, [R9+URZ+0x2d830], R8 ;  /* 0x02d83008090075a7 */ /* 0x0022a4000808017f */
[----:B--2---:R-:W-:Y:S05]  /*255a0*/  @!P4 NANOSLEEP.SYNCS 0x989680 ;  /* 0x009896800000c95d */ /* 0x004fea0003900000 */
[----:B------:R-:W2:Y:S02]  /*255b0*/  @!P4 SYNCS.PHASECHK.TRANS64 P4, [R9+URZ+0x2d830], R8 ;  /* 0x02d830080900c5a7 */ /* 0x000ea4000808007f */
[----:B--2---:R-:W-:Y:S05]  /*255c0*/  @!P4 BRA `(.L_x_10877) ;  /* 0xfffffffc00f0c947 */ /* 0x004fea000383ffff */
[----:B------:R-:W-:Y:S05]  /*255d0*/  BRA `(.L_x_10876) ;  /* 0xfffffea000f87947 */ /* 0x000fea000383ffff */
.L_x_10881:
[----:B-1----:R1:W2:Y:S02]  /*255e0*/  SYNCS.PHASECHK.TRANS64.TRYWAIT P3, [R9+URZ+0x2d850], R8 ;  /* 0x02d85008090075a7 */ /* 0x0022a4000806017f */
[----:B--2---:R-:W-:Y:S05]  /*255f0*/  @!P3 NANOSLEEP.SYNCS 0x989680 ;  /* 0x009896800000b95d */ /* 0x004fea0003900000 */
[----:B------:R-:W2:Y:S02]  /*25600*/  @!P3 SYNCS.PHASECHK.TRANS64 P3, [R9+URZ+0x2d850], R8 ;  /* 0x02d850080900b5a7 */ /* 0x000ea4000806007f */
[----:B--2---:R-:W-:Y:S05]  /*25610*/  @!P3 BRA `(.L_x_10881) ;  /* 0xfffffffc00f0b947 */ /* 0x004fea000383ffff */
[----:B------:R-:W-:Y:S05]  /*25620*/  BRA `(.L_x_10878) ;  /* 0xfffffea400fc7947 */ /* 0x000fea000383ffff */
.L_x_10900:
[----:B-1----:R1:W2:Y:S02]  /*25630*/  SYNCS.PHASECHK.TRANS64.TRYWAIT P3, [R0+URZ+0x2d830], R11 ;  /* 0x02d8300b000075a7 */ /* 0x0022a4000806017f */
[----:B--2---:R-:W-:Y:S05]  /*25640*/  @!P3 NANOSLEEP.SYNCS 0x989680 ;  /* 0x009896800000b95d */ /* 0x004fea0003900000 */
[----:B------:R-:W2:Y:S02]  /*25650*/  @!P3 SYNCS.PHASECHK.TRANS64 P3, [R0+URZ+0x2d830], R11 ;  /* 0x02d8300b0000b5a7 */ /* 0x000ea4000806007f */
[----:B--2---:R-:W-:Y:S05]  /*25660*/  @!P3 BRA `(.L_x_10900) ;  /* 0xfffffffc00f0b947 */ /* 0x004fea000383ffff */
[----:B------:R-:W-:Y:S05]  /*25670*/  BRA `(.L_x_10899) ;  /* 0xfffffed8007c7947 */ /* 0x000fea000383ffff */
.L_x_10904:
[----:B-1----:R1:W2:Y:S02]  /*25680*/  SYNCS.PHASECHK.TRANS64.TRYWAIT P2, [R6+URZ+0x2d850], R0 ;  /* 0x02d85000060075a7 */ /* 0x0022a4000804017f */
[----:B--2---:R-:W-:Y:S05]  /*25690*/  @!P2 NANOSLEEP.SYNCS 0x989680 ;  /* 0x009896800000a95d */ /* 0x004fea0003900000 */
[----:B------:R-:W2:Y:S02]  /*256a0*/  @!P2 SYNCS.PHASECHK.TRANS64 P2, [R6+URZ+0x2d850], R0 ;  /* 0x02d850000600a5a7 */ /* 0x000ea4000804007f */
[----:B--2---:R-:W-:Y:S05]  /*256b0*/  @!P2 BRA `(.L_x_10904) ;  /* 0xfffffffc00f0a947 */ /* 0x004fea000383ffff */
[----:B------:R-:W-:Y:S05]  /*256c0*/  BRA `(.L_x_10901) ;  /* 0xfffffedc00807947 */ /* 0x000fea000383ffff */
.L_x_10911:
[----:B-1----:R1:W2:Y:S02]  /*256d0*/  SYNCS.PHASECHK.TRANS64.TRYWAIT P3, [R0+URZ+0x2d830], R11 ;  /* 0x02d8300b000075a7 */ /* 0x0022a4000806017f */
[----:B--2---:R-:W-:Y:S05]  /*256e0*/  @!P3 NANOSLEEP.SYNCS 0x989680 ;  /* 0x009896800000b95d */ /* 0x004fea0003900000 */
[----:B------:R-:W2:Y:S02]  /*256f0*/  @!P3 SYNCS.PHASECHK.TRANS64 P3, [R0+URZ+0x2d830], R11 ;  /* 0x02d8300b0000b5a7 */ /* 0x000ea4000806007f */
[----:B--2---:R-:W-:Y:S05]  /*25700*/  @!P3 BRA `(.L_x_10911) ;  /* 0xfffffffc00f0b947 */ /* 0x004fea000383ffff */
[----:B------:R-:W-:Y:S05]  /*25710*/  BRA `(.L_x_10910) ;  /* 0xfffffefc00507947 */ /* 0x000fea000383ffff */
.L_x_10915:
[----:B-1----:R1:W2:Y:S02]  /*25720*/  SYNCS.PHASECHK.TRANS64.TRYWAIT P2, [R6+URZ+0x2d850], R0 ;  /* 0x02d85000060075a7 */ /* 0x0022a4000804017f */
[----:B--2---:R-:W-:Y:S05]  /*25730*/  @!P2 NANOSLEEP.SYNCS 0x989680 ;  /* 0x009896800000a95d */ /* 0x004fea0003900000 */
[----:B------:R-:W2:Y:S02]  /*25740*/  @!P2 SYNCS.PHASECHK.TRANS64 P2, [R6+URZ+0x2d850], R0 ;  /* 0x02d850000600a5a7 */ /* 0x000ea4000804007f */
[----:B--2---:R-:W-:Y:S05]  /*25750*/  @!P2 BRA `(.L_x_10915) ;  /* 0xfffffffc00f0a947 */ /* 0x004fea000383ffff */
[----:B------:R-:W-:Y:S05]  /*25760*/  BRA `(.L_x_10912) ;  /* 0xffffff0000547947 */ /* 0x000fea000383ffff */
.L_x_10928:
[----:B-1----:R1:W2:Y:S02]  /*25770*/  SYNCS.PHASECHK.TRANS64.TRYWAIT P0, [R7+URZ+0x2d850], R10 ;  /* 0x02d8500a070075a7 */ /* 0x0022a4000800017f */
[----:B--2---:R-:W-:Y:S05]  /*25780*/  @!P0 NANOSLEEP.SYNCS 0x989680 ;  /* 0x009896800000895d */ /* 0x004fea0003900000 */
[----:B------:R-:W2:Y:S02]  /*25790*/  @!P0 SYNCS.PHASECHK.TRANS64 P0, [R7+URZ+0x2d850], R10 ;  /* 0x02d8500a070085a7 */ /* 0x000ea4000800007f */
[----:B--2---:R-:W-:Y:S05]  /*257a0*/  @!P0 BRA `(.L_x_10928) ;  /* 0xfffffffc00f08947 */ /* 0x004fea000383ffff */
[----:B------:R-:W-:Y:S05]  /*257b0*/  BRA `(.L_x_10927) ;  /* 0xffffff30001c7947 */ /* 0x000fea000383ffff */
.L_x_10933:
[----:B------:R-:W-:Y:S02]  /*257c0*/  IMAD.MOV.U32 R13, RZ, RZ, R8 ;  /* 0x000000ffff0d7224 */ /* 0x000fe400078e0008 */
[----:B------:R-:W-:Y:S02]  /*257d0*/  IMAD.MOV.U32 R12, RZ, RZ, RZ ;  /* 0x000000ffff0c7224 */ /* 0x000fe400078e00ff */
[----:B------:R-:W-:Y:S02]  /*257e0*/  IMAD.MOV.U32 R11, RZ, RZ, 0x1c1f ;  /* 0x00001c1fff0b7424 */ /* 0x000fe400078e00ff */
[----:B------:R-:W-:-:S07]  /*257f0*/  IMAD.MOV.U32 R15, RZ, RZ, -0x1 ;  /* 0xffffffffff0f7424 */ /* 0x000fce00078e00ff */
[----:B-----5:R-:W-:Y:S05]  /*25800*/  WARPSYNC.COLLECTIVE R15, `(.L_x_11159) ;  /* 0x000000000f087348 */ /* 0x020fea0003c00000 */
[----:B------:R0:W1:Y:S02]  /*25810*/  SHFL.IDX P6, R14, R13, R12, R11 ;  /* 0x0000000c0d0e7389 */ /* 0x00006400000c000b */
[----:B01---5:R-:W-:Y:S01]  /*25820*/  ENDCOLLECTIVE ;  /* 0x000000000000791b */ /* 0x023fe20003800000 */
.L_x_11159:
[----:B------:R-:W-:Y:S02]  /*25830*/  IMAD.MOV.U32 R13, RZ, RZ, R0 ;  /* 0x000000ffff0d7224 */ /* 0x000fe400078e0000 */
[----:B------:R-:W-:-:S07]  /*25840*/  IMAD.MOV.U32 R3, RZ, RZ, R14 ;  /* 0x000000ffff037224 */ /* 0x000fce00078e000e */
[----:B------:R-:W-:Y:S05]  /*25850*/  WARPSYNC.COLLECTIVE R15, `(.L_x_11160) ;  /* 0x000000000f087348 */ /* 0x000fea0003c00000 */
[----:B------:R0:W1:Y:S02]  /*25860*/  SHFL.IDX P6, R14, R13, R12, R11 ;  /* 0x0000000c0d0e7389 */ /* 0x00006400000c000b */
[----:B01----:R-:W-:Y:S01]  /*25870*/  ENDCOLLECTIVE ;  /* 0x000000000000791b */ /* 0x003fe20003800000 */
.L_x_11160:
[----:B------:R-:W-:Y:S05]  /*25880*/  BRA `(.L_x_11161) ;  /* 0xffffff4800e87947 */ /* 0x000fea000383ffff */
.L_x_10936:
        /* <DEDUP_REMOVED lines=8> */
.L_x_11163:
[----:B------:R-:W-:Y:S05]  /*25910*/  BSYNC B1 ;  /* 0x0000000000017941 */ /* 0x000fea0003800000 */
.L_x_11162:
        /* <DEDUP_REMOVED lines=8> */
.L_x_11164:
[----:B------:R-:W-:Y:S05]  /*259a0*/  BRA `(.L_x_11165) ;  /* 0xffffff4800f87947 */ /* 0x000fea000383ffff */
.L_x_10938:
[----:B------:R-:W-:Y:S02]  /*259b0*/  IMAD.MOV.U32 R13, RZ, RZ, R26 ;  /* 0x000000ffff0d7224 */ /* 0x000fe400078e001a */
[----:B------:R-:W-:Y:S02]  /*259c0*/  IMAD.MOV.U32 R12, RZ, RZ, RZ ;  /* 0x000000ffff0c7224 */ /* 0x000fe400078e00ff */
[----:B------:R-:W-:Y:S02]  /*259d0*/  IMAD.MOV.U32 R11, RZ, RZ, 0x1c1f ;  /* 0x00001c1fff0b7424 */ /* 0x000fe400078e00ff */
[----:B------:R-:W-:-:S07]  /*259e0*/  IMAD.MOV.U32 R15, RZ, RZ, -0x1 ;  /* 0xffffffffff0f7424 */ /* 0x000fce00078e00ff */
[----:B------:R-:W-:Y:S05]  /*259f0*/  WARPSYNC.COLLECTIVE R15, `(.L_x_11166) ;  /* 0x000000000f087348 */ /* 0x000fea0003c00000 */
[----:B------:R0:W1:Y:S02]  /*25a00*/  SHFL.IDX P6, R14, R13, R12, R11 ;  /* 0x0000000c0d0e7389 */ /* 0x00006400000c000b */
[----:B01----:R-:W-:Y:S01]  /*25a10*/  ENDCOLLECTIVE ;  /* 0x000000000000791b */ /* 0x003fe20003800000 */
.L_x_11166:
[----:B------:R-:W-:Y:S02]  /*25a20*/  IMAD.MOV.U32 R13, RZ, RZ, R3 ;  /* 0x000000ffff0d7224 */ /* 0x000fe400078e0003 */
[----:B------:R-:W-:-:S07]  /*25a30*/  IMAD.MOV.U32 R0, RZ, RZ, R14 ;  /* 0x000000ffff007224 */ /* 0x000fce00078e000e */
[----:B------:R-:W-:Y:S05]  /*25a40*/  WARPSYNC.COLLECTIVE R15, `(.L_x_11167) ;  /* 0x000000000f087348 */ /* 0x000fea0003c00000 */
[----:B------:R0:W1:Y:S02]  /*25a50*/  SHFL.IDX P6, R14, R13, R12, R11 ;  /* 0x0000000c0d0e7389 */ /* 0x00006400000c000b */
[----:B01----:R-:W-:Y:S01]  /*25a60*/  ENDCOLLECTIVE ;  /* 0x000000000000791b */ /* 0x003fe20003800000 */
.L_x_11167:
[----:B------:R-:W-:Y:S05]  /*25a70*/  BRA `(.L_x_11168) ;  /* 0xffffff4c00c47947 */ /* 0x000fea000383ffff */
.L_x_10941:
[----:B------:R-:W-:Y:S01]  /*25a80*/  BSSY B1, `(.L_x_11169) ;  /* 0x0000008000017945 */ /* 0x000fe20003800000 */
[----:B---3--:R-:W-:Y:S02]  /*25a90*/  IMAD.MOV.U32 R13, RZ, RZ, R26 ;  /* 0x000000ffff0d7224 */ /* 0x008fe400078e001a */
[----:B------:R-:W-:Y:S02]  /*25aa0*/  IMAD.MOV.U32 R12, RZ, RZ, 0x1 ;  /* 0x00000001ff0c7424 */ /* 0x000fe400078e00ff */
[----:B------:R-:W-:Y:S02]  /*25ab0*/  IMAD.MOV.U32 R11, RZ, RZ, 0x1c1f ;  /* 0x00001c1fff0b7424 */ /* 0x000fe400078e00ff */
[----:B------:R-:W-:-:S07]  /*25ac0*/  IMAD.MOV.U32 R15, RZ, RZ, -0x1 ;  /* 0xffffffffff0f7424 */ /* 0x000fce00078e00ff */
[----:B012---:R-:W-:Y:S05]  /*25ad0*/  WARPSYNC.COLLECTIVE R15, `(.L_x_11170) ;  /* 0x000000000f087348 */ /* 0x007fea0003c00000 */
[----:B--2---:R2:W3:Y:S02]  /*25ae0*/  SHFL.IDX P6, R14, R13, R12, R11 ;  /* 0x0000000c0d0e7389 */ /* 0x0044e400000c000b */
[----:B0123--:R-:W-:Y:S01]  /*25af0*/  ENDCOLLECTIVE ;  /* 0x000000000000791b */ /* 0x00ffe20003800000 */
.L_x_11170:
[----:B------:R-:W-:Y:S05]  /*25b00*/  BSYNC B1 ;  /* 0x0000000000017941 */ /* 0x000fea0003800000 */
.L_x_11169:
        /* <DEDUP_REMOVED lines=8> */
.L_x_11171:
[----:B------:R-:W-:Y:S05]  /*25b90*/  BRA `(.L_x_11172) ;  /* 0xffffff5000d87947 */ /* 0x000fea000383ffff */
.L_x_10945:
[----:B------:R-:W-:Y:S02]  /*25ba0*/  IMAD.MOV.U32 R13, RZ, RZ, R4 ;  /* 0x000000ffff0d7224 */ /* 0x000fe400078e0004 */
[----:B------:R-:W-:Y:S02]  /*25bb0*/  IMAD.MOV.U32 R12, RZ, RZ, RZ ;  /* 0x000000ffff0c7224 */ /* 0x000fe400078e00ff */
[----:B------:R-:W-:Y:S02]  /*25bc0*/  IMAD.MOV.U32 R11, RZ, RZ, 0x1c1f ;  /* 0x00001c1fff0b7424 */ /* 0x000fe400078e00ff */
[----:B------:R-:W-:-:S07]  /*25bd0*/  IMAD.MOV.U32 R15, RZ, RZ, -0x1 ;  /* 0xffffffffff0f7424 */ /* 0x000fce00078e00ff */
[----:B-1----:R-:W-:Y:S05]  /*25be0*/  WARPSYNC.COLLECTIVE R15, `(.L_x_11173) ;  /* 0x000000000f087348 */ /* 0x002fea0003c00000 */
[----:B------:R0:W2:Y:S02]  /*25bf0*/  SHFL.IDX P6, R14, R13, R12, R11 ;  /* 0x0000000c0d0e7389 */ /* 0x0000a400000c000b */
[----:B012---:R-:W-:Y:S01]  /*25c00*/  ENDCOLLECTIVE ;  /* 0x000000000000791b */ /* 0x007fe20003800000 */
.L_x_11173:
[----:B------:R-:W-:Y:S02]  /*25c10*/  IMAD.MOV.U32 R13, RZ, RZ, R0 ;  /* 0x000000ffff0d7224 */ /* 0x000fe400078e0000 */
[----:B------:R-:W-:-:S07]  /*25c20*/  IMAD.MOV.U32 R3, RZ, RZ, R14 ;  /* 0x000000ffff037224 */ /* 0x000fce00078e000e */
[----:B------:R-:W-:Y:S05]  /*25c30*/  WARPSYNC.COLLECTIVE R15, `(.L_x_11174) ;  /* 0x000000000f087348 */ /* 0x000fea0003c00000 */
[----:B------:R0:W1:Y:S02]  /*25c40*/  SHFL.IDX P6, R14, R13, R12, R11 ;  /* 0x0000000c0d0e7389 */ /* 0x00006400000c000b */
[----:B01----:R-:W-:Y:S01]  /*25c50*/  ENDCOLLECTIVE ;  /* 0x000000000000791b */ /* 0x003fe20003800000 */
.L_x_11174:
[----:B------:R-:W-:Y:S05]  /*25c60*/  BRA `(.L_x_11175) ;  /* 0xffffff60002c7947 */ /* 0x000fea000383ffff */
.L_x_10948:
        /* <DEDUP_REMOVED lines=8> */
.L_x_11177:
[----:B------:R-:W-:Y:S05]  /*25cf0*/  BSYNC B1 ;  /* 0x0000000000017941 */ /* 0x000fea0003800000 */
.L_x_11176:
        /* <DEDUP_REMOVED lines=8> */
.L_x_11178:
[----:B------:R-:W-:Y:S05]  /*25d80*/  BRA `(.L_x_11179) ;  /* 0xffffff6000407947 */ /* 0x000fea000383ffff */
.L_x_10975:
        /* <DEDUP_REMOVED lines=11> */
.L_x_11181:
[----:B------:R-:W-:Y:S05]  /*25e40*/  BSYNC B1 ;  /* 0x0000000000017941 */ /* 0x000fea0003800000 */
.L_x_11180:
[----:B------:R-:W-:Y:S05]  /*25e50*/  BRA `(.L_x_11182) ;  /* 0xffffff8000487947 */ /* 0x000fea000383ffff */
.L_x_10977:
[----:B------:R-:W-:Y:S01]  /*25e60*/  BSSY B1, `(.L_x_11183) ;  /* 0x0000006000017945 */ /* 0x000fe20003800000 */
[----:B------:R-:W-:-:S07]  /*25e70*/  IMAD.MOV.U32 R15, RZ, RZ, -0x1 ;  /* 0xffffffffff0f7424 */ /* 0x000fce00078e00ff */
[----:B0-----:R-:W-:Y:S05]  /*25e80*/  WARPSYNC.COLLECTIVE R15, `(.L_x_11184) ;  /* 0x000000000f0c7348 */ /* 0x001fea0003c00000 */
[----:B------:R-:W-:Y:S02]  /*25e90*/  ELECT P6, UR62, PT ;  /* 0x00000000003e782f */ /* 0x000fe400038c0000 */
[----:B------:R-:W-:Y:S01]  /*25ea0*/  MOV R14, UR62 ;  /* 0x0000003e000e7c02 */ /* 0x000fe20008000f00 */
[----:B0-----:R-:W-:Y:S10]  /*25eb0*/  ENDCOLLECTIVE ;  /* 0x000000000000791b */ /* 0x001ff40003800000 */
.L_x_11184:
[----:B------:R-:W-:Y:S05]  /*25ec0*/  BSYNC B1 ;  /* 0x0000000000017941 */ /* 0x000fea0003800000 */
.L_x_11183:
[----:B------:R-:W-:Y:S01]  /*25ed0*/  PLOP3.LUT P2, PT, P6, PT, PT, 0x80, 0x0 ;  /* 0x000000000000781c */ /* 0x000fe2000374f070 */
[----:B------:R-:W-:-:S12]  /*25ee0*/  BRA `(.L_x_10976) ;  /* 0xffffff80003c7947 */ /* 0x000fd8000383ffff */
.L_x_10979:
[----:B0-----:R0:W1:Y:S02]  /*25ef0*/  SYNCS.PHASECHK.TRANS64.TRYWAIT P0, [R16+URZ+0x2d820], R5 ;  /* 0x02d82005100075a7 */ /* 0x001064000800017f */
[----:B-1----:R-:W-:Y:S05]  /*25f00*/  @!P0 NANOSLEEP.SYNCS 0x989680 ;  /* 0x009896800000895d */ /* 0x002fea0003900000 */
[----:B------:R-:W1:Y:S02]  /*25f10*/  @!P0 SYNCS.PHASECHK.TRANS64 P0, [R16+URZ+0x2d820], R5 ;  /* 0x02d82005100085a7 */ /* 0x000e64000800007f */
[----:B-1----:R-:W-:Y:S05]  /*25f20*/  @!P0 BRA `(.L_x_10979) ;  /* 0xfffffffc00f08947 */ /* 0x002fea000383ffff */
[----:B------:R-:W-:Y:S05]  /*25f30*/  BRA `(.L_x_11185) ;  /* 0xffffff80004c7947 */ /* 0x000fea000383ffff */
.L_x_10983:
[----:B-1----:R1:W2:Y:S02]  /*25f40*/  SYNCS.PHASECHK.TRANS64.TRYWAIT P0, [R11+URZ+0x2d8a0], R10 ;  /* 0x02d8a00a0b0075a7 */ /* 0x0022a4000800017f */
[----:B--2---:R-:W-:Y:S05]  /*25f50*/  @!P0 NANOSLEEP.SYNCS 0x989680 ;  /* 0x009896800000895d */ /* 0x004fea0003900000 */
[----:B------:R-:W2:Y:S02]  /*25f60*/  @!P0 SYNCS.PHASECHK.TRANS64 P0, [R11+URZ+0x2d8a0], R10 ;  /* 0x02d8a00a0b0085a7 */ /* 0x000ea4000800007f */
[----:B--2---:R-:W-:Y:S05]  /*25f70*/  @!P0 BRA `(.L_x_10983) ;  /* 0xfffffffc00f08947 */ /* 0x004fea000383ffff */
[----:B------:R-:W-:Y:S05]  /*25f80*/  BRA `(.L_x_11186) ;  /* 0xffffff8000687947 */ /* 0x000fea000383ffff */
.L_x_10990:
[----:B0-----:R0:W2:Y:S02]  /*25f90*/  SYNCS.PHASECHK.TRANS64.TRYWAIT P0, [R11+URZ+0x2d8c0], R10 ;  /* 0x02d8c00a0b0075a7 */ /* 0x0010a4000800017f */
[----:B--2---:R-:W-:Y:S05]  /*25fa0*/  @!P0 NANOSLEEP.SYNCS 0x989680 ;  /* 0x009896800000895d */ /* 0x004fea0003900000 */
[----:B------:R-:W2:Y:S02]  /*25fb0*/  @!P0 SYNCS.PHASECHK.TRANS64 P0, [R11+URZ+0x2d8c0], R10 ;  /* 0x02d8c00a0b0085a7 */ /* 0x000ea4000800007f */
[----:B--2---:R-:W-:Y:S05]  /*25fc0*/  @!P0 BRA `(.L_x_10990) ;  /* 0xfffffffc00f08947 */ /* 0x004fea000383ffff */
[----:B------:R-:W-:Y:S05]  /*25fd0*/  BRA `(.L_x_11187) ;  /* 0xffffff84005c7947 */ /* 0x000fea000383ffff */
.L_x_10999:
[----:B0-----:R0:W1:Y:S02]  /*25fe0*/  SYNCS.PHASECHK.TRANS64.TRYWAIT P0, [R10+URZ+0x2d8a0], R8 ;  /* 0x02d8a0080a0075a7 */ /* 0x001064000800017f */
[----:B-1----:R-:W-:Y:S05]  /*25ff0*/  @!P0 NANOSLEEP.SYNCS 0x989680 ;  /* 0x009896800000895d */ /* 0x002fea0003900000 */
[----:B------:R-:W1:Y:S02]  /*26000*/  @!P0 SYNCS.PHASECHK.TRANS64 P0, [R10+URZ+0x2d8a0], R8 ;  /* 0x02d8a0080a0085a7 */ /* 0x000e64000800007f */
[----:B-1----:R-:W-:Y:S05]  /*26010*/  @!P0 BRA `(.L_x_10999) ;  /* 0xfffffffc00f08947 */ /* 0x002fea000383ffff */
[----:B------:R-:W-:Y:S05]  /*26020*/  BRA `(.L_x_11188) ;  /* 0xffffff8800947947 */ /* 0x000fea000383ffff */
.L_x_11006:
[----:B-1----:R1:W2:Y:S02]  /*26030*/  SYNCS.PHASECHK.TRANS64.TRYWAIT P0, [R10+URZ+0x2d8c0], R8 ;  /* 0x02d8c0080a0075a7 */ /* 0x0022a4000800017f */
[----:B--2---:R-:W-:Y:S05]  /*26040*/  @!P0 NANOSLEEP.SYNCS 0x989680 ;  /* 0x009896800000895d */ /* 0x004fea0003900000 */
[----:B------:R-:W2:Y:S02]  /*26050*/  @!P0 SYNCS.PHASECHK.TRANS64 P0, [R10+URZ+0x2d8c0], R8 ;  /* 0x02d8c0080a0085a7 */ /* 0x000ea4000800007f */
[----:B--2---:R-:W-:Y:S05]  /*26060*/  @!P0 BRA `(.L_x_11006) ;  /* 0xfffffffc00f08947 */ /* 0x004fea000383ffff */
[----:B------:R-:W-:Y:S05]  /*26070*/  BRA `(.L_x_11189) ;  /* 0xffffff8c00847947 */ /* 0x000fea000383ffff */
.L_x_11031:
[----:B------:R-:W3:Y:S01]  /*26080*/  S2R R20, SR_TID.X ;  /* 0x0000000000147919 */ /* 0x000ee20000002100 */
[----:B------:R-:W-:Y:S01]  /*26090*/  BSSY B0, `(.L_x_11190) ;  /* 0x000000a000007945 */ /* 0x000fe20003800000 */
[----:B------:R-:W-:Y:S02]  /*260a0*/  IMAD.MOV.U32 R12, RZ, RZ, RZ ;  /* 0x000000ffff0c7224 */ /* 0x000fe400078e00ff */
[----:B------:R-:W-:Y:S02]  /*260b0*/  IMAD.MOV.U32 R11, RZ, RZ, 0x1f ;  /* 0x0000001fff0b7424 */ /* 0x000fe400078e00ff */
[----:B------:R-:W-:Y:S01]  /*260c0*/  IMAD.MOV.U32 R15, RZ, RZ, -0x1 ;  /* 0xffffffffff0f7424 */ /* 0x000fe200078e00ff */
[----:B---3--:R-:W-:-:S04]  /*260d0*/  SHF.R.U32.HI R20, RZ, 0x5, R20 ;  /* 0x00000005ff147819 */ /* 0x008fc80000011614 */
[----:B------:R-:W-:-:S05]  /*260e0*/  LOP3.LUT R20, R20, 0x3, RZ, 0xc0, !PT ;  /* 0x0000000314147812 */ /* 0x000fca00078ec0ff */
[----:B------:R-:W-:-:S07]  /*260f0*/  IMAD.MOV.U32 R13, RZ, RZ, R20 ;  /* 0x000000ffff0d7224 */ /* 0x000fce00078e0014 */
[----:B012---:R-:W-:Y:S05]  /*26100*/  WARPSYNC.COLLECTIVE R15, `(.L_x_11191) ;  /* 0x000000000f087348 */ /* 0x007fea0003c00000 */
[----:B------:R3:W4:Y:S02]  /*26110*/  SHFL.IDX P6, R14, R13, R12, R11 ;  /* 0x0000000c0d0e7389 */ /* 0x00072400000c000b */
[----:B01234-:R-:W-:Y:S01]  /*26120*/  ENDCOLLECTIVE ;  /* 0x000000000000791b */ /* 0x01ffe20003800000 */
.L_x_11191:
[----:B------:R-:W-:Y:S05]  /*26130*/  BSYNC B0 ;  /* 0x0000000000007941 */ /* 0x000fea0003800000 */
.L_x_11190:
[----:B------:R-:W-:Y:S05]  /*26140*/  BRA `(.L_x_11192) ;  /* 0xffffff9c00b07947 */ /* 0x000fea000383ffff */
.L_x_11033:
[----:B------:R-:W-:Y:S01]  /*26150*/  BSSY B0, `(.L_x_11193) ;  /* 0x0000006000007945 */ /* 0x000fe20003800000 */
[----:B------:R-:W-:-:S07]  /*26160*/  IMAD.MOV.U32 R15, RZ, RZ, -0x1 ;  /* 0xffffffffff0f7424 */ /* 0x000fce00078e00ff */
[----:B0123--:R-:W-:Y:S05]  /*26170*/  WARPSYNC.COLLECTIVE R15, `(.L_x_11194) ;  /* 0x000000000f0c7348 */ /* 0x00ffea0003c00000 */
[----:B------:R-:W-:Y:S02]  /*26180*/  ELECT P6, UR62, PT ;  /* 0x00000000003e782f */ /* 0x000fe400038c0000 */
[----:B------:R-:W-:Y:S01]  /*26190*/  MOV R14, UR62 ;  /* 0x0000003e000e7c02 */ /* 0x000fe20008000f00 */
[----:B0123--:R-:W-:Y:S10]  /*261a0*/  ENDCOLLECTIVE ;  /* 0x000000000000791b */ /* 0x00fff40003800000 */
.L_x_11194:
[----:B------:R-:W-:Y:S05]  /*261b0*/  BSYNC B0 ;  /* 0x0000000000007941 */ /* 0x000fea0003800000 */
.L_x_11193:
[----:B------:R-:W-:Y:S05]  /*261c0*/  BRA `(.L_x_11195) ;  /* 0xffffff9c00b07947 */ /* 0x000fea000383ffff */
.L_x_11035:
[----:B---3--:R3:W4:Y:S02]  /*261d0*/  SYNCS.PHASECHK.TRANS64.TRYWAIT P0, [R0+URZ+0x2d840], R2 ;  /* 0x02d84002000075a7 */ /* 0x008724000800017f */
[----:B----4-:R-:W-:Y:S05]  /*261e0*/  @!P0 NANOSLEEP.SYNCS 0x989680 ;  /* 0x009896800000895d */ /* 0x010fea0003900000 */
[----:B------:R-:W4:Y:S02]  /*261f0*/  @!P0 SYNCS.PHASECHK.TRANS64 P0, [R0+URZ+0x2d840], R2 ;  /* 0x02d84002000085a7 */ /* 0x000f24000800007f */
[----:B----4-:R-:W-:Y:S05]  /*26200*/  @!P0 BRA `(.L_x_11035) ;  /* 0xfffffffc00f08947 */ /* 0x010fea000383ffff */
[----:B------:R-:W-:Y:S05]  /*26210*/  BRA `(.L_x_11196) ;  /* 0xffffffa000047947 */ /* 0x000fea000383ffff */
.L_x_11039:
[----:B------:R-:W2:Y:S01]  /*26220*/  LDL.LU R11, [R1+0x18] ;  /* 0x00001800010b7983 */ /* 0x000ea20000300800 */
[----:B------:R-:W-:Y:S02]  /*26230*/  IMAD.IADD R0, R20, 0x1, R21 ;  /* 0x0000000114007824 */ /* 0x000fe400078e0215 */
[----:B------:R-:W-:Y:S01]  /*26240*/  IMAD.MOV.U32 R13, RZ, RZ, R6 ;  /* 0x000000ffff0d7224 */ /* 0x000fe200078e0006 */
[----:B------:R0:W5:Y:S01]  /*26250*/  LDL R21, [R1+0x10] ;  /* 0x0000100001157983 */ /* 0x0001620000100800 */
[----:B------:R-:W-:Y:S02]  /*26260*/  IMAD.MOV.U32 R12, RZ, RZ, RZ ;  /* 0x000000ffff0c7224 */ /* 0x000fe400078e00ff */
[----:B------:R-:W-:Y:S02]  /*26270*/  IMAD.MOV.U32 R15, RZ, RZ, -0x1 ;  /* 0xffffffffff0f7424 */ /* 0x000fe400078e00ff */
[----:B--2---:R-:W-:Y:S02]  /*26280*/  IMAD R4, R11, R9, RZ ;  /* 0x000000090b047224 */ /* 0x004fe400078e02ff */
[----:B0-----:R-:W-:-:S07]  /*26290*/  IMAD.MOV.U32 R11, RZ, RZ, 0x1c1f ;  /* 0x00001c1fff0b7424 */ /* 0x001fce00078e00ff */
[----:B-----5:R-:W-:Y:S05]  /*262a0*/  WARPSYNC.COLLECTIVE R15, `(.L_x_11197) ;  /* 0x000000000f087348 */ /* 0x020fea0003c00000 */
[----:B------:R0:W1:Y:S02]  /*262b0*/  SHFL.IDX P6, R14, R13, R12, R11 ;  /* 0x0000000c0d0e7389 */ /* 0x00006400000c000b */
[----:B01---5:R-:W-:Y:S01]  /*262c0*/  ENDCOLLECTIVE ;  /* 0x000000000000791b */ /* 0x023fe20003800000 */
.L_x_11197:
[----:B------:R-:W-:Y:S02]  /*262d0*/  IMAD.MOV.U32 R13, RZ, RZ, R5 ;  /* 0x000000ffff0d7224 */ /* 0x000fe400078e0005 */
[----:B------:R-:W-:-:S07]  /*262e0*/  IMAD.MOV.U32 R3, RZ, RZ, R14 ;  /* 0x000000ffff037224 */ /* 0x000fce00078e000e */
[----:B------:R-:W-:Y:S05]  /*262f0*/  WARPSYNC.COLLECTIVE R15, `(.L_x_11198) ;  /* 0x000000000f087348 */ /* 0x000fea0003c00000 */
[----:B------:R0:W1:Y:S02]  /*26300*/  SHFL.IDX P6, R14, R13, R12, R11 ;  /* 0x0000000c0d0e7389 */ /* 0x00006400000c000b */
[----:B01----:R-:W-:Y:S01]  /*26310*/  ENDCOLLECTIVE ;  /* 0x000000000000791b */ /* 0x003fe20003800000 */
.L_x_11198:
[----:B------:R-:W-:Y:S01]  /*26320*/  ISETP.GE.AND P2, PT, R0, R4, PT ;  /* 0x000000040000720c */ /* 0x000fe20003f46270 */
[----:B------:R-:W-:Y:S02]  /*26330*/  IMAD.MOV.U32 R13, RZ, RZ, R6 ;  /* 0x000000ffff0d7224 */ /* 0x000fe400078e0006 */
[----:B------:R-:W-:Y:S02]  /*26340*/  IMAD.MOV.U32 R12, RZ, RZ, 0x1 ;  /* 0x00000001ff0c7424 */ /* 0x000fe400078e00ff */
[----:B------:R-:W-:-:S08]  /*26350*/  IMAD.MOV.U32 R2, RZ, RZ, R14 ;  /* 0x000000ffff027224 */ /* 0x000fd000078e000e */
[----:B------:R-:W-:Y:S05]  /*26360*/  WARPSYNC.COLLECTIVE R15, `(.L_x_11199) ;  /* 0x000000000f087348 */ /* 0x000fea0003c00000 */
[----:B------:R0:W1:Y:S02]  /*26370*/  SHFL.IDX P6, R14, R13, R12, R11 ;  /* 0x0000000c0d0e7389 */ /* 0x00006400000c000b */
[----:B01----:R-:W-:Y:S01]  /*26380*/  ENDCOLLECTIVE ;  /* 0x000000000000791b */ /* 0x003fe20003800000 */
.L_x_11199:
[----:B------:R-:W-:-:S05]  /*26390*/  @!P2 LEA R2, P4, R10, R2, 0x1 ;  /* 0x000000020a02a211 */ /* 0x000fca00078808ff */
[----:B------:R-:W-:-:S05]  /*263a0*/  @!P2 IMAD.X R3, RZ, RZ, R3, P4 ;  /* 0x000000ffff03a224 */ /* 0x000fca00020e0603 */
[----:B------:R-:W-:Y:S01]  /*263b0*/  @!PT LDS RZ, [RZ] ;  /* 0x00000000fffff984 */ /* 0x000fe20000000800 */
[----:B------:R-:W-:Y:S01]  /*263c0*/  @!PT LDS RZ, [RZ] ;  /* 0x00000000fffff984 */ /* 0x000fe20000000800 */
[----:B------:R-:W-:Y:S01]  /*263d0*/  @!PT LDS RZ, [RZ] ;  /* 0x00000000fffff984 */ /* 0x000fe20000000800 */
[----:B------:R-:W-:Y:S01]  /*263e0*/  @!P2 LDGSTS.E.BYPASS.LTC128B.128 [R21+0xc400], desc[UR40][R2.64], !P3 ;  /* 0x0c4000000215afae */ /* 0x000fe2000d901d68 */
[----:B------:R-:W-:-:S03]  /*263f0*/  IMAD.MOV.U32 R13, RZ, RZ, R5 ;  /* 0x000000ffff0d7224 */ /* 0x000fc600078e0005 */
[----:B------:R-:W-:Y:S04]  /*26400*/  @!P2 LDGSTS.E.BYPASS.LTC128B.128 [R21+0xf400], desc[UR40][R2.64+0x40], !P0 ;  /* 0x0f4000400215afae */ /* 0x000fe8000c101d68 */
[----:B------:R0:W-:Y:S02]  /*26410*/  @!P2 LDGSTS.E.BYPASS.LTC128B.128 [R21+0x12400], desc[UR40][R2.64+0x80], !P1 ;  /* 0x124000800215afae */ /* 0x0001e4000c901d68 */
[----:B0-----:R-:W-:-:S07]  /*26420*/  IMAD.MOV.U32 R2, RZ, RZ, R14 ;  /* 0x000000ffff027224 */ /* 0x001fce00078e000e */
[----:B------:R-:W-:Y:S05]  /*26430*/  WARPSYNC.COLLECTIVE R15, `(.L_x_11200) ;  /* 0x000000000f087348 */ /* 0x000fea0003c00000 */
[----:B------:R0:W1:Y:S02]  /*26440*/  SHFL.IDX P6, R14, R13, R12, R11 ;  /* 0x0000000c0d0e7389 */ /* 0x00006400000c000b */
[----:B01----:R-:W-:Y:S01]  /*26450*/  ENDCOLLECTIVE ;  /* 0x000000000000791b */ /* 0x003fe20003800000 */
.L_x_11200:
[----:B------:R-:W-:-:S05]  /*26460*/  VIADD R9, R0, 0x20 ;  /* 0x0000002000097836 */ /* 0x000fca0000000000 */
[----:B------:R-:W-:Y:S01]  /*26470*/  ISETP.GE.AND P2, PT, R9, R4, PT ;  /* 0x000000040900720c */ /* 0x000fe20003f46270 */
[----:B------:R-:W-:Y:S02]  /*26480*/  IMAD.MOV.U32 R13, RZ, RZ, R6 ;  /* 0x000000ffff0d7224 */ /* 0x000fe400078e0006 */
[----:B------:R-:W-:Y:S02]  /*26490*/  IMAD.MOV.U32 R12, RZ, RZ, 0x2 ;  /* 0x00000002ff0c7424 */ /* 0x000fe400078e00ff */
[----:B------:R-:W-:-:S08]  /*264a0*/  IMAD.MOV.U32 R3, RZ, RZ, R14 ;  /* 0x000000ffff037224 */ /* 0x000fd000078e000e */
[----:B------:R-:W-:-:S13]  /*264b0*/  @!P2 LEA R3, P4, R10, R3, 0x1 ;  /* 0x000000030a03a211 */ /* 0x000fda00078808ff */
[----:B------:R-:W-:Y:S05]  /*264c0*/  WARPSYNC.COLLECTIVE R15, `(.L_x_11201) ;  /* 0x000000000f087348 */ /* 0x000fea0003c00000 */
[----:B------:R0:W1:Y:S02]  /*264d0*/  SHFL.IDX P6, R14, R13, R12, R11 ;  /* 0x0000000c0d0e7389 */ /* 0x00006400000c000b */
[----:B01----:R-:W-:Y:S01]  /*264e0*/  ENDCOLLECTIVE ;  /* 0x000000000000791b */ /* 0x003fe20003800000 */
.L_x_11201:
[----:B------:R-:W-:-:S05]  /*264f0*/  @!P2 IMAD.X R2, RZ, RZ, R2, P4 ;  /* 0x000000ffff02a224 */ /* 0x000fca00020e0602 */
[----:B------:R-:W-:-:S04]  /*26500*/  @!P2 LOP3.LUT R3, R3, R2, RZ, 0x3c, !PT ;  /* 0x000000020303a212 */ /* 0x000fc800078e3cff */
[----:B------:R-:W-:-:S04]  /*26510*/  @!P2 LOP3.LUT R2, R3, R2, RZ, 0x3c, !PT ;  /* 0x000000020302a212 */ /* 0x000fc800078e3cff */
[----:B------:R-:W-:-:S05]  /*26520*/  @!P2 LOP3.LUT R3, R3, R2, RZ, 0x3c, !PT ;  /* 0x000000020303a212 */ /* 0x000fca00078e3cff */
[----:B------:R-:W-:Y:S01]  /*26530*/  @!PT LDS RZ, [RZ] ;  /* 0x00000000fffff984 */ /* 0x000fe20000000800 */
[----:B------:R-:W-:Y:S01]  /*26540*/  @!PT LDS RZ, [RZ] ;  /* 0x00000000fffff984 */ /* 0x000fe20000000800 */
[----:B------:R-:W-:Y:S01]  /*26550*/  @!PT LDS RZ, [RZ] ;  /* 0x00000000fffff984 */ /* 0x000fe20000000800 */
[----:B------:R-:W-:Y:S04]  /*26560*/  @!P2 LDGSTS.E.BYPASS.LTC128B.128 [R21+0xcc00], desc[UR40][R2.64], !P3 ;  /* 0x0cc000000215afae */ /* 0x000fe8000d901d68 */
[----:B------:R-:W-:Y:S01]  /*26570*/  @!P2 LDGSTS.E.BYPASS.LTC128B.128 [R21+0xfc00], desc[UR40][R2.64+0x40], !P0 ;  /* 0x0fc000400215afae */ /* 0x000fe2000c101d68 */
[----:B------:R-:W-:-:S03]  /*26580*/  IMAD.MOV.U32 R13, RZ, RZ, R5 ;  /* 0x000000ffff0d7224 */ /* 0x000fc600078e0005 */
[----:B------:R0:W-:Y:S02]  /*26590*/  @!P2 LDGSTS.E.BYPASS.LTC128B.128 [R21+0x12c00], desc[UR40][R2.64+0x80], !P1 ;  /* 0x12c000800215afae */ /* 0x0001e4000c901d68 */
[----:B0-----:R-:W-:-:S05]  /*265a0*/  VIADD R2, R0, 0x40 ;  /* 0x0000004000027836 */ /* 0x001fca0000000000 */
[----:B------:R-:W-:Y:S01]  /*265b0*/  ISETP.GE.AND P2, PT, R2, R4, PT ;  /* 0x000000040200720c */ /* 0x000fe20003f46270 */
[----:B------:R-:W-:-:S12]  /*265c0*/  IMAD.MOV.U32 R2, RZ, RZ, R14 ;  /* 0x000000ffff027224 */ /* 0x000fd800078e000e */
[----:B------:R-:W-:Y:S05]  /*265d0*/  WARPSYNC.COLLECTIVE R15, `(.L_x_11202) ;  /* 0x000000000f087348 */ /* 0x000fea0003c00000 */
[----:B------:R0:W1:Y:S02]  /*265e0*/  SHFL.IDX P6, R14, R13, R12, R11 ;  /* 0x0000000c0d0e7389 */ /* 0x00006400000c000b */
[----:B01----:R-:W-:Y:S01]  /*265f0*/  ENDCOLLECTIVE ;  /* 0x000000000000791b */ /* 0x003fe20003800000 */
.L_x_11202:
[----:B------:R-:W-:Y:S02]  /*26600*/  IMAD.MOV.U32 R13, RZ, RZ, R6 ;  /* 0x000000ffff0d7224 */ /* 0x000fe400078e0006 */
[----:B------:R-:W-:Y:S02]  /*26610*/  IMAD.MOV.U32 R12, RZ, RZ, 0x3 ;  /* 0x00000003ff0c7424 */ /* 0x000fe400078e00ff */
[----:B------:R-:W-:-:S07]  /*26620*/  IMAD.MOV.U32 R3, RZ, RZ, R14 ;  /* 0x000000ffff037224 */ /* 0x000fce00078e000e */
[----:B------:R-:W-:Y:S05]  /*26630*/  WARPSYNC.COLLECTIVE R15, `(.L_x_11203) ;  /* 0x000000000f087348 */ /* 0x000fea0003c00000 */
[----:B------:R0:W1:Y:S02]  /*26640*/  SHFL.IDX P6, R14, R13, R12, R11 ;  /* 0x0000000c0d0e7389 */ /* 0x00006400000c000b */
[----:B01----:R-:W-:Y:S01]  /*26650*/  ENDCOLLECTIVE ;  /* 0x000000000000791b */ /* 0x003fe20003800000 */
.L_x_11203:
[----:B------:R-:W-:-:S05]  /*26660*/  @!P2 LEA R3, P4, R10, R3, 0x1 ;  /* 0x000000030a03a211 */ /* 0x000fca00078808ff */
[----:B------:R-:W-:-:S05]  /*26670*/  @!P2 IMAD.X R2, RZ, RZ, R2, P4 ;  /* 0x000000ffff02a224 */ /* 0x000fca00020e0602 */
[----:B------:R-:W-:Y:S01]  /*26680*/  @!P2 LOP3.LUT R3, R3, R2, RZ, 0x3c, !PT ;  /* 0x000000020303a212 */ /* 0x000fe200078e3cff */
[----:B------:R-:W-:-:S03]  /*26690*/  IMAD.MOV.U32 R13, RZ, RZ, R5 ;  /* 0x000000ffff0d7224 */ /* 0x000fc600078e0005 */
[----:B------:R-:W-:Y:S01]  /*266a0*/  @!P2 LOP3.LUT R2, R3, R2, RZ, 0x3c, !PT ;  /* 0x000000020302a212 */ /* 0x000fe200078e3cff */
[----:B------:R-:W-:-:S07]  /*266b0*/  IMAD.MOV.U32 R6, RZ, RZ, R14 ;  /* 0x000000ffff067224 */ /* 0x000fce00078e000e */
[----:B------:R-:W-:Y:S05]  /*266c0*/  WARPSYNC.COLLECTIVE R15, `(.L_x_11204) ;  /* 0x000000000f087348 */ /* 0x000fea0003c00000 */
[----:B------:R0:W1:Y:S02]  /*266d0*/  SHFL.IDX P6, R14, R13, R12, R11 ;  /* 0x0000000c0d0e7389 */ /* 0x00006400000c000b */
[----:B01----:R-:W-:Y:S01]  /*266e0*/  ENDCOLLECTIVE ;  /* 0x000000000000791b */ /* 0x003fe20003800000 */
.L_x_11204:
[----:B------:R-:W-:-:S05]  /*266f0*/  @!P2 LOP3.LUT R3, R3, R2, RZ, 0x3c, !PT ;  /* 0x000000020303a212 */ /* 0x000fca00078e3cff */
        /* <DEDUP_REMOVED lines=8> */
[----:B0-----:R-:W-:-:S05]  /*26780*/  VIADD R2, R0, 0x60 ;  /* 0x0000006000027836 */ /* 0x001fca0000000000 */
[----:B------:R-:W-:Y:S01]  /*26790*/  ISETP.GE.AND P2, PT, R2, R4, PT ;  /* 0x000000040200720c */ /* 0x000fe20003f46270 */
[----:B------:R-:W-:-:S12]  /*267a0*/  IMAD.MOV.U32 R5, RZ, RZ, R14 ;  /* 0x000000ffff057224 */ /* 0x000fd800078e000e */
[----:B------:R-:W-:Y:S05]  /*267b0*/  WARPSYNC.COLLECTIVE R15, `(.L_x_11205) ;  /* 0x000000000f087348 */ /* 0x000fea0003c00000 */
[----:B------:R0:W1:Y:S02]  /*267c0*/  SHFL.IDX P6, R14, R13, R12, R11 ;  /* 0x0000000c0d0e7389 */ /* 0x00006400000c000b */
[----:B01----:R-:W-:Y:S01]  /*267d0*/  ENDCOLLECTIVE ;  /* 0x000000000000791b */ /* 0x003fe20003800000 */
.L_x_11205:
[----:B------:R-:W-:-:S05]  /*267e0*/  @!P2 LEA R2, P4, R10, R5, 0x1 ;  /* 0x000000050a02a211 */ /* 0x000fca00078808ff */
[----:B------:R-:W-:-:S05]  /*267f0*/  @!P2 IMAD.X R3, RZ, RZ, R6, P4 ;  /* 0x000000ffff03a224 */ /* 0x000fca00020e0606 */
        /* <DEDUP_REMOVED lines=13> */
.L_x_11206:
[----:B------:R-:W-:Y:S02]  /*268d0*/  IMAD.MOV.U32 R13, RZ, RZ, R7 ;  /* 0x000000ffff0d7224 */ /* 0x000fe400078e0007 */
[----:B------:R-:W-:Y:S02]  /*268e0*/  IMAD.MOV.U32 R12, RZ, RZ, 0x1 ;  /* 0x00000001ff0c7424 */ /* 0x000fe400078e00ff */
[----:B------:R-:W-:-:S07]  /*268f0*/  IMAD.MOV.U32 R3, RZ, RZ, R14 ;  /* 0x000000ffff037224 */ /* 0x000fce00078e000e */
[----:B------:R-:W-:Y:S05]  /*26900*/  WARPSYNC.COLLECTIVE R15, `(.L_x_11207) ;  /* 0x000000000f087348 */ /* 0x000fea0003c00000 */
[----:B------:R0:W1:Y:S02]  /*26910*/  SHFL.IDX P6, R14, R13, R12, R11 ;  /* 0x0000000c0d0e7389 */ /* 0x00006400000c000b */
[----:B01----:R-:W-:Y:S01]  /*26920*/  ENDCOLLECTIVE ;  /* 0x000000000000791b */ /* 0x003fe20003800000 */
.L_x_11207:
[----:B------:R-:W-:Y:S01]  /*26930*/  @!P2 LEA R3, P4, R10, R3, 0x1 ;  /* 0x000000030a03a211 */ /* 0x000fe200078808ff */
[----:B------:R-:W-:-:S04]  /*26940*/  IMAD.MOV.U32 R13, RZ, RZ, R8 ;  /* 0x000000ffff0d7224 */ /* 0x000fc800078e0008 */
[----:B------:R-:W-:Y:S02]  /*26950*/  @!P2 IMAD.X R2, RZ, RZ, R2, P4 ;  /* 0x000000ffff02a224 */ /* 0x000fe400020e0602 */
[----:B------:R-:W-:-:S07]  /*26960*/  IMAD.MOV.U32 R7, RZ, RZ, R14 ;  /* 0x000000ffff077224 */ /* 0x000fce00078e000e */
[----:B------:R-:W-:Y:S05]  /*26970*/  WARPSYNC.COLLECTIVE R15, `(.L_x_11208) ;  /* 0x000000000f087348 */ /* 0x000fea0003c00000 */
[----:B------:R0:W1:Y:S02]  /*26980*/  SHFL.IDX P6, R14, R13, R12, R11 ;  /* 0x0000000c0d0e7389 */ /* 0x00006400000c000b */
[----:B01----:R-:W-:Y:S01]  /*26990*/  ENDCOLLECTIVE ;  /* 0x000000000000791b */ /* 0x003fe20003800000 */
.L_x_11208:
        /* <DEDUP_REMOVED lines=9> */
[----:B0-----:R-:W-:Y:S01]  /*26a30*/  IMAD.MOV.U32 R2, RZ, RZ, R14 ;  /* 0x000000ffff027224 */ /* 0x001fe200078e000e */
[----:B------:R-:W-:Y:S06]  /*26a40*/  BRA `(.L_x_11209) ;  /* 0xffffffa400647947 */ /* 0x000fec000383ffff */
.L_x_11042:
[----:B-1----:R1:W2:Y:S02]  /*26a50*/  SYNCS.PHASECHK.TRANS64.TRYWAIT P0, [R16+URZ+0x2d820], R0 ;  /* 0x02d82000100075a7 */ /* 0x0022a4000800017f */
[----:B--2---:R-:W-:Y:S05]  /*26a60*/  @!P0 NANOSLEEP.SYNCS 0x989680 ;  /* 0x009896800000895d */ /* 0x004fea0003900000 */
[----:B------:R-:W2:Y:S02]  /*26a70*/  @!P0 SYNCS.PHASECHK.TRANS64 P0, [R16+URZ+0x2d820], R0 ;  /* 0x02d82000100085a7 */ /* 0x000ea4000800007f */
[----:B--2---:R-:W-:Y:S05]  /*26a80*/  @!P0 BRA `(.L_x_11042) ;  /* 0xfffffffc00f08947 */ /* 0x004fea000383ffff */
[----:B------:R-:W-:Y:S05]  /*26a90*/  BRA `(.L_x_11210) ;  /* 0xffffffa400cc7947 */ /* 0x000fea000383ffff */
.L_x_11051:
[----:B-1----:R1:W2:Y:S02]  /*26aa0*/  SYNCS.PHASECHK.TRANS64.TRYWAIT P0, [R3+URZ+0x2d840], R2 ;  /* 0x02d84002030075a7 */ /* 0x0022a4000800017f */
[----:B--2---:R-:W-:Y:S05]  /*26ab0*/  @!P0 NANOSLEEP.SYNCS 0x989680 ;  /* 0x009896800000895d */ /* 0x004fea0003900000 */
[----:B------:R-:W2:Y:S02]  /*26ac0*/  @!P0 SYNCS.PHASECHK.TRANS64 P0, [R3+URZ+0x2d840], R2 ;  /* 0x02d84002030085a7 */ /* 0x000ea4000800007f */
[----:B--2---:R-:W-:Y:S05]  /*26ad0*/  @!P0 BRA `(.L_x_11051) ;  /* 0xfffffffc00f08947 */ /* 0x004fea000383ffff */
[----:B------:R-:W-:Y:S05]  /*26ae0*/  BRA `(.L_x_11211) ;  /* 0xffffffa800b47947 */ /* 0x000fea000383ffff */
.L_x_11058:
[----:B0-----:R0:W1:Y:S02]  /*26af0*/  SYNCS.PHASECHK.TRANS64.TRYWAIT P0, [R2+URZ+0x2d860], R3 ;  /* 0x02d86003020075a7 */ /* 0x001064000800017f */
[----:B-1----:R-:W-:Y:S05]  /*26b00*/  @!P0 NANOSLEEP.SYNCS 0x989680 ;  /* 0x009896800000895d */ /* 0x002fea0003900000 */
[----:B------:R-:W1:Y:S02]  /*26b10*/  @!P0 SYNCS.PHASECHK.TRANS64 P0, [R2+URZ+0x2d860], R3 ;  /* 0x02d86003020085a7 */ /* 0x000e64000800007f */
[----:B-1----:R-:W-:Y:S05]  /*26b20*/  @!P0 BRA `(.L_x_11058) ;  /* 0xfffffffc00f08947 */ /* 0x002fea000383ffff */
[----:B------:R-:W-:Y:S05]  /*26b30*/  BRA `(.L_x_11212) ;  /* 0xffffffac00b87947 */ /* 0x000fea000383ffff */
.L_x_11069:
[----:B0-----:R0:W1:Y:S02]  /*26b40*/  SYNCS.PHASECHK.TRANS64.TRYWAIT P0, [R4+URZ+0x2d840], R2 ;  /* 0x02d84002040075a7 */ /* 0x001064000800017f */
[----:B-1----:R-:W-:Y:S05]  /*26b50*/  @!P0 NANOSLEEP.SYNCS 0x989680 ;  /* 0x009896800000895d */ /* 0x002fea0003900000 */
[----:B------:R-:W1:Y:S02]  /*26b60*/  @!P0 SYNCS.PHASECHK.TRANS64 P0, [R4+URZ+0x2d840], R2 ;  /* 0x02d84002040085a7 */ /* 0x000e64000800007f */
[----:B-1----:R-:W-:Y:S05]  /*26b70*/  @!P0 BRA `(.L_x_11069) ;  /* 0xfffffffc00f08947 */ /* 0x002fea000383ffff */
[----:B------:R-:W-:Y:S05]  /*26b80*/  BRA `(.L_x_11213) ;  /* 0xffffffb400707947 */ /* 0x000fea000383ffff */
.L_x_11076:
[----:B0-----:R0:W1:Y:S02]  /*26b90*/  SYNCS.PHASECHK.TRANS64.TRYWAIT P0, [R3+URZ+0x2d860], R28 ;  /* 0x02d8601c030075a7 */ /* 0x001064000800017f */
[----:B-1----:R-:W-:Y:S05]  /*26ba0*/  @!P0 NANOSLEEP.SYNCS 0x989680 ;  /* 0x009896800000895d */ /* 0x002fea0003900000 */
[----:B------:R-:W1:Y:S02]  /*26bb0*/  @!P0 SYNCS.PHASECHK.TRANS64 P0, [R3+URZ+0x2d860], R28 ;  /* 0x02d8601c030085a7 */ /* 0x000e64000800007f */
[----:B-1----:R-:W-:Y:S05]  /*26bc0*/  @!P0 BRA `(.L_x_11076) ;  /* 0xfffffffc00f08947 */ /* 0x002fea000383ffff */
[----:B------:R-:W-:Y:S05]  /*26bd0*/  BRA `(.L_x_11214) ;  /* 0xffffffb800747947 */ /* 0x000fea000383ffff */
.L_x_11087:
[----:B0-----:R0:W1:Y:S02]  /*26be0*/  SYNCS.PHASECHK.TRANS64.TRYWAIT P0, [R4+URZ+0x2d840], R2 ;  /* 0x02d84002040075a7 */ /* 0x001064000800017f */
[----:B-1----:R-:W-:Y:S05]  /*26bf0*/  @!P0 NANOSLEEP.SYNCS 0x989680 ;  /* 0x009896800000895d */ /* 0x002fea0003900000 */
[----:B------:R-:W1:Y:S02]  /*26c00*/  @!P0 SYNCS.PHASECHK.TRANS64 P0, [R4+URZ+0x2d840], R2 ;  /* 0x02d84002040085a7 */ /* 0x000e64000800007f */
[----:B-1----:R-:W-:Y:S05]  /*26c10*/  @!P0 BRA `(.L_x_11087) ;  /* 0xfffffffc00f08947 */ /* 0x002fea000383ffff */
[----:B------:R-:W-:Y:S05]  /*26c20*/  BRA `(.L_x_11215) ;  /* 0xffffffc000087947 */ /* 0x000fea000383ffff */
.L_x_11094:
[----:B0-----:R0:W1:Y:S02]  /*26c30*/  SYNCS.PHASECHK.TRANS64.TRYWAIT P0, [R3+URZ+0x2d860], R7 ;  /* 0x02d86007030075a7 */ /* 0x001064000800017f */
[----:B-1----:R-:W-:Y:S05]  /*26c40*/  @!P0 NANOSLEEP.SYNCS 0x989680 ;  /* 0x009896800000895d */ /* 0x002fea0003900000 */
[----:B------:R-:W1:Y:S02]  /*26c50*/  @!P0 SYNCS.PHASECHK.TRANS64 P0, [R3+URZ+0x2d860], R7 ;  /* 0x02d86007030085a7 */ /* 0x000e64000800007f */
[----:B-1----:R-:W-:Y:S05]  /*26c60*/  @!P0 BRA `(.L_x_11094) ;  /* 0xfffffffc00f08947 */ /* 0x002fea000383ffff */
[----:B------:R-:W-:Y:S05]  /*26c70*/  BRA `(.L_x_11216) ;  /* 0xffffffc4000c7947 */ /* 0x000fea000383ffff */
.L_x_11107:
[----:B-1----:R1:W2:Y:S02]  /*26c80*/  SYNCS.PHASECHK.TRANS64.TRYWAIT P0, [R3+URZ+0x2d860], R0 ;  /* 0x02d86000030075a7 */ /* 0x0022a4000800017f */
[----:B--2---:R-:W-:Y:S05]  /*26c90*/  @!P0 NANOSLEEP.SYNCS 0x989680 ;  /* 0x009896800000895d */ /* 0x004fea0003900000 */
[----:B------:R-:W2:Y:S02]  /*26ca0*/  @!P0 SYNCS.PHASECHK.TRANS64 P0, [R3+URZ+0x2d860], R0 ;  /* 0x02d86000030085a7 */ /* 0x000ea4000800007f */
[----:B--2---:R-:W-:Y:S05]  /*26cb0*/  @!P0 BRA `(.L_x_11107) ;  /* 0xfffffffc00f08947 */ /* 0x004fea000383ffff */
[----:B------:R-:W-:Y:S05]  /*26cc0*/  BRA `(.L_x_11217) ;  /* 0xffffffc800887947 */ /* 0x000fea000383ffff */
.L_x_11116:
[----:B------:R-:W-:Y:S01]  /*26cd0*/  BSSY B0, `(.L_x_11218) ;  /* 0x0000008000007945 */ /* 0x000fe20003800000 */
[----:B------:R-:W-:Y:S02]  /*26ce0*/  IMAD.MOV.U32 R13, RZ, RZ, R24 ;  /* 0x000000ffff0d7224 */ /* 0x000fe400078e0018 */
[----:B------:R-:W-:Y:S02]  /*26cf0*/  IMAD.MOV.U32 R12, RZ, RZ, RZ ;  /* 0x000000ffff0c7224 */ /* 0x000fe400078e00ff */
[----:B------:R-:W-:Y:S02]  /*26d00*/  IMAD.MOV.U32 R11, RZ, RZ, 0x1f ;  /* 0x0000001fff0b7424 */ /* 0x000fe400078e00ff */
[----:B------:R-:W-:-:S07]  /*26d10*/  IMAD.MOV.U32 R15, RZ, RZ, -0x1 ;  /* 0xffffffffff0f7424 */ /* 0x000fce00078e00ff */
[----:B--2---:R-:W-:Y:S05]  /*26d20*/  WARPSYNC.COLLECTIVE R15, `(.L_x_11219) ;  /* 0x000000000f087348 */ /* 0x004fea0003c00000 */
[----:B------:R0:W1:Y:S02]  /*26d30*/  SHFL.IDX P6, R14, R13, R12, R11 ;  /* 0x0000000c0d0e7389 */ /* 0x00006400000c000b */
[----:B012---:R-:W-:Y:S01]  /*26d40*/  ENDCOLLECTIVE ;  /* 0x000000000000791b */ /* 0x007fe20003800000 */
.L_x_11219:
[----:B------:R-:W-:Y:S05]  /*26d50*/  BSYNC B0 ;  /* 0x0000000000007941 */ /* 0x000fea0003800000 */
.L_x_11218:
        /* <DEDUP_REMOVED lines=10> */
.L_x_11220:
        /* <DEDUP_REMOVED lines=21> */
.L_x_11221:
        /* <DEDUP_REMOVED lines=8> */
.L_x_11222:
[----:B------:R-:W-:Y:S01]  /*26fd0*/  IMAD.MOV.U32 R12, RZ, RZ, 0x4 ;  /* 0x00000004ff0c7424 */ /* 0x000fe200078e00ff */
[----:B------:R-:W-:-:S05]  /*26fe0*/  SEL R3, R14, RZ, P0 ;  /* 0x000000ff0e037207 */ /* 0x000fca0000000000 */
[----:B------:R-:W-:-:S04]  /*26ff0*/  IMAD.IADD R2, R4, 0x1, R3 ;  /* 0x0000000104027824 */ /* 0x000fc800078e0203 */
[----:B------:R-:W-:-:S07]  /*27000*/  IMAD.MOV.U32 R13, RZ, RZ, R2 ;  /* 0x000000ffff0d7224 */ /* 0x000fce00078e0002 */
[----:B------:R-:W-:Y:S05]  /*27010*/  WARPSYNC.COLLECTIVE R15, `(.L_x_11223) ;  /* 0x000000000f087348 */ /* 0x000fea0003c00000 */
[----:B------:R0:W1:Y:S02]  /*27020*/  SHFL.UP P6, R14, R13, R12, R11 ;  /* 0x0400000c0d0e7389 */ /* 0x00006400000c000b */
[----:B01----:R-:W-:Y:S01]  /*27030*/  ENDCOLLECTIVE ;  /* 0x000000000000791b */ /* 0x003fe20003800000 */
.L_x_11223:
[----:B------:R-:W-:Y:S01]  /*27040*/  IMAD.MOV.U32 R12, RZ, RZ, 0x8 ;  /* 0x00000008ff0c7424 */ /* 0x000fe200078e00ff */
[----:B------:R-:W-:-:S05]  /*27050*/  SEL R3, R14, RZ, P1 ;  /* 0x000000ff0e037207 */ /* 0x000fca0000800000 */
[----:B------:R-:W-:-:S04]  /*27060*/  IMAD.IADD R3, R2, 0x1, R3 ;  /* 0x0000000102037824 */ /* 0x000fc800078e0203 */
[----:B------:R-:W-:-:S07]  /*27070*/  IMAD.MOV.U32 R13, RZ, RZ, R3 ;  /* 0x000000ffff0d7224 */ /* 0x000fce00078e0003 */
[----:B------:R-:W-:Y:S05]  /*27080*/  WARPSYNC.COLLECTIVE R15, `(.L_x_11224) ;  /* 0x000000000f087348 */ /* 0x000fea0003c00000 */
[----:B------:R0:W1:Y:S02]  /*27090*/  SHFL.UP P6, R14, R13, R12, R11 ;  /* 0x0400000c0d0e7389 */ /* 0x00006400000c000b */
[----:B01----:R-:W-:Y:S01]  /*270a0*/  ENDCOLLECTIVE ;  /* 0x000000000000791b */ /* 0x003fe20003800000 */
.L_x_11224:
[----:B------:R-:W-:Y:S01]  /*270b0*/  IMAD.MOV.U32 R12, RZ, RZ, 0x10 ;  /* 0x00000010ff0c7424 */ /* 0x000fe200078e00ff */
[----:B------:R-:W-:-:S05]  /*270c0*/  SEL R4, R14, RZ, P2 ;  /* 0x000000ff0e047207 */ /* 0x000fca0001000000 */
[----:B------:R-:W-:-:S04]  /*270d0*/  IMAD.IADD R4, R3, 0x1, R4 ;  /* 0x0000000103047824 */ /* 0x000fc800078e0204 */
[----:B------:R-:W-:-:S07]  /*270e0*/  IMAD.MOV.U32 R13, RZ, RZ, R4 ;  /* 0x000000ffff0d7224 */ /* 0x000fce00078e0004 */
[----:B------:R-:W-:Y:S05]  /*270f0*/  WARPSYNC.COLLECTIVE R15, `(.L_x_11225) ;  /* 0x000000000f087348 */ /* 0x000fea0003c00000 */
[----:B------:R0:W1:Y:S02]  /*27100*/  SHFL.UP P6, R14, R13, R12, R11 ;  /* 0x0400000c0d0e7389 */ /* 0x00006400000c000b */
[----:B01----:R-:W-:Y:S01]  /*27110*/  ENDCOLLECTIVE ;  /* 0x000000000000791b */ /* 0x003fe20003800000 */
.L_x_11225:
        /* <DEDUP_REMOVED lines=8> */
.L_x_11226:
[----:B------:R-:W-:Y:S05]  /*271a0*/  BRA `(.L_x_11227) ;  /* 0xffffffcc00487947 */ /* 0x000fea000383ffff */
.L_x_11119:
[----:B------:R-:W-:Y:S01]  /*271b0*/  BSSY B0, `(.L_x_11228) ;  /* 0x0000007000007945 */ /* 0x000fe20003800000 */
[----:B------:R-:W-:Y:S02]  /*271c0*/  IMAD.MOV.U32 R12, RZ, RZ, 0x1 ;  /* 0x00000001ff0c7424 */ /* 0x000fe400078e00ff */
[----:B------:R-:W-:Y:S02]  /*271d0*/  IMAD.MOV.U32 R11, RZ, RZ, RZ ;  /* 0x000000ffff0b7224 */ /* 0x000fe400078e00ff */
[----:B------:R-:W-:-:S07]  /*271e0*/  IMAD.MOV.U32 R15, RZ, RZ, -0x1 ;  /* 0xffffffffff0f7424 */ /* 0x000fce00078e00ff */
[----:B------:R-:W-:Y:S05]  /*271f0*/  WARPSYNC.COLLECTIVE R15, `(.L_x_11229) ;  /* 0x000000000f087348 */ /* 0x000fea0003c00000 */
[----:B------:R0:W1:Y:S02]  /*27200*/  SHFL.UP P6, R14, R13, R12, R11 ;  /* 0x0400000c0d0e7389 */ /* 0x00006400000c000b */
[----:B01----:R-:W-:Y:S01]  /*27210*/  ENDCOLLECTIVE ;  /* 0x000000000000791b */ /* 0x003fe20003800000 */
.L_x_11229:
[----:B------:R-:W-:Y:S05]  /*27220*/  BSYNC B0 ;  /* 0x0000000000007941 */ /* 0x000fea0003800000 */
.L_x_11228:
        /* <DEDUP_REMOVED lines=9> */
.L_x_11230:
[----:B------:R-:W-:Y:S01]  /*272c0*/  IMAD.MOV.U32 R12, RZ, RZ, 0x4 ;  /* 0x00000004ff0c7424 */ /* 0x000fe200078e00ff */
[----:B------:R-:W-:-:S05]  /*272d0*/  SEL R2, R14, RZ, P0 ;  /* 0x000000ff0e027207 */ /* 0x000fca0000000000 */
[----:B------:R-:W-:-:S04]  /*272e0*/  IMAD.IADD R2, R13, 0x1, R2 ;  /* 0x000000010d027824 */ /* 0x000fc800078e0202 */
[----:B------:R-:W-:-:S07]  /*272f0*/  IMAD.MOV.U32 R13, RZ, RZ, R2 ;  /* 0x000000ffff0d7224 */ /* 0x000fce00078e0002 */
[----:B------:R-:W-:Y:S05]  /*27300*/  WARPSYNC.COLLECTIVE R15, `(.L_x_11231) ;  /* 0x000000000f087348 */ /* 0x000fea0003c00000 */
[----:B------:R0:W1:Y:S02]  /*27310*/  SHFL.UP P6, R14, R13, R12, R11 ;  /* 0x0400000c0d0e7389 */ /* 0x00006400000c000b */
[----:B01----:R-:W-:Y:S01]  /*27320*/  ENDCOLLECTIVE ;  /* 0x000000000000791b */ /* 0x003fe20003800000 */
.L_x_11231:
[----:B------:R-:W-:Y:S01]  /*27330*/  IMAD.MOV.U32 R12, RZ, RZ, 0x8 ;  /* 0x00000008ff0c7424 */ /* 0x000fe200078e00ff */
[----:B------:R-:W-:-:S05]  /*27340*/  SEL R3, R14, RZ, P1 ;  /* 0x000000ff0e037207 */ /* 0x000fca0000800000 */
[----:B------:R-:W-:-:S04]  /*27350*/  IMAD.IADD R3, R2, 0x1, R3 ;  /* 0x0000000102037824 */ /* 0x000fc800078e0203 */
[----:B------:R-:W-:-:S07]  /*27360*/  IMAD.MOV.U32 R13, RZ, RZ, R3 ;  /* 0x000000ffff0d7224 */ /* 0x000fce00078e0003 */
[----:B------:R-:W-:Y:S05]  /*27370*/  WARPSYNC.COLLECTIVE R15, `(.L_x_11232) ;  /* 0x000000000f087348 */ /* 0x000fea0003c00000 */
[----:B------:R0:W1:Y:S02]  /*27380*/  SHFL.UP P6, R14, R13, R12, R11 ;  /* 0x0400000c0d0e7389 */ /* 0x00006400000c000b */
[----:B01----:R-:W-:Y:S01]  /*27390*/  ENDCOLLECTIVE ;  /* 0x000000000000791b */ /* 0x003fe20003800000 */
.L_x_11232:
[----:B------:R-:W-:Y:S01]  /*273a0*/  IMAD.MOV.U32 R12, RZ, RZ, 0x10 ;  /* 0x00000010ff0c7424 */ /* 0x000fe200078e00ff */
[----:B------:R-:W-:-:S05]  /*273b0*/  SEL R4, R14, RZ, P2 ;  /* 0x000000ff0e047207 */ /* 0x000fca0001000000 */
[----:B------:R-:W-:-:S04]  /*273c0*/  IMAD.IADD R4, R3, 0x1, R4 ;  /* 0x0000000103047824 */ /* 0x000fc800078e0204 */
[----:B------:R-:W-:-:S07]  /*273d0*/  IMAD.MOV.U32 R13, RZ, RZ, R4 ;  /* 0x000000ffff0d7224 */ /* 0x000fce00078e0004 */
[----:B------:R-:W-:Y:S05]  /*273e0*/  WARPSYNC.COLLECTIVE R15, `(.L_x_11233) ;  /* 0x000000000f087348 */ /* 0x000fea0003c00000 */
[----:B------:R0:W1:Y:S02]  /*273f0*/  SHFL.UP P6, R14, R13, R12, R11 ;  /* 0x0400000c0d0e7389 */ /* 0x00006400000c000b */
[----:B01----:R-:W-:Y:S01]  /*27400*/  ENDCOLLECTIVE ;  /* 0x000000000000791b */ /* 0x003fe20003800000 */
.L_x_11233:
        /* <DEDUP_REMOVED lines=8> */
.L_x_11234:
[----:B------:R-:W-:Y:S05]  /*27490*/  BRA `(.L_x_11235) ;  /* 0xffffffcc00307947 */ /* 0x000fea000383ffff */
.L_x_11121:
[----:B------:R-:W-:Y:S01]  /*274a0*/  BSSY B0, `(.L_x_11236) ;  /* 0x0000006000007945 */ /* 0x000fe20003800000 */
[----:B------:R-:W-:Y:S01]  /*274b0*/  PLOP3.LUT P6, PT, P6, PT, PT, 0x8, 0x0 ;  /* 0x000000000000781c */ /* 0x000fe200037ce170 */
[----:B------:R-:W-:-:S12]  /*274c0*/  IMAD.MOV.U32 R15, RZ, RZ, -0x1 ;  /* 0xffffffffff0f7424 */ /* 0x000fd800078e00ff */
[----:B0-----:R-:W-:Y:S05]  /*274d0*/  WARPSYNC.COLLECTIVE R15, `(.L_x_11237) ;  /* 0x000000000f087348 */ /* 0x001fea0003c00000 */
[----:B------:R-:W-:Y:S01]  /*274e0*/  VOTE.ANY R14, PT, P6 ;  /* 0x00000000000e7806 */ /* 0x000fe200030e0100 */
[----:B0-----:R-:W-:Y:S06]  /*274f0*/  ENDCOLLECTIVE ;  /* 0x000000000000791b */ /* 0x001fec0003800000 */
.L_x_11237:
[----:B------:R-:W-:Y:S05]  /*27500*/  BSYNC B0 ;  /* 0x0000000000007941 */ /* 0x000fea0003800000 */
.L_x_11236:
        /* <DEDUP_REMOVED lines=10> */
.L_x_11238:
[----:B------:R-:W-:Y:S02]  /*275b0*/  IMAD.MOV.U32 R13, RZ, RZ, R5 ;  /* 0x000000ffff0d7224 */ /* 0x000fe400078e0005 */
[----:B------:R-:W-:-:S07]  /*275c0*/  IMAD.MOV.U32 R25, RZ, RZ, R14 ;  /* 0x000000ffff197224 */ /* 0x000fce00078e000e */
[----:B------:R-:W-:Y:S05]  /*275d0*/  WARPSYNC.COLLECTIVE R15, `(.L_x_11239) ;  /* 0x000000000f087348 */ /* 0x000fea0003c00000 */
[----:B------:R0:W1:Y:S02]  /*275e0*/  SHFL.IDX P6, R14, R13, R12, R11 ;  /* 0x0000000c0d0e7389 */ /* 0x00006400000c000b */
[----:B01----:R-:W-:Y:S01]  /*275f0*/  ENDCOLLECTIVE ;  /* 0x000000000000791b */ /* 0x003fe20003800000 */
.L_x_11239:
[----:B------:R-:W-:Y:S01]  /*27600*/  IMAD.MOV.U32 R5, RZ, RZ, R14 ;  /* 0x000000ffff057224 */ /* 0x000fe200078e000e */
[----:B------:R-:W-:Y:S06]  /*27610*/  BRA `(.L_x_11240) ;  /* 0xffffffcc00107947 */ /* 0x000fec000383ffff */
.L_x_11123:
[----:B------:R-:W-:Y:S01]  /*27620*/  BSSY B0, `(.L_x_11241) ;  /* 0x0000007000007945 */ /* 0x000fe20003800000 */
[----:B------:R-:W-:Y:S02]  /*27630*/  IMAD.MOV.U32 R13, RZ, RZ, R2 ;  /* 0x000000ffff0d7224 */ /* 0x000fe400078e0002 */
[----:B------:R-:W-:Y:S02]  /*27640*/  IMAD.MOV.U32 R11, RZ, RZ, 0x1f ;  /* 0x0000001fff0b7424 */ /* 0x000fe400078e00ff */
[----:B------:R-:W-:-:S07]  /*27650*/  IMAD.MOV.U32 R15, RZ, RZ, -0x1 ;  /* 0xffffffffff0f7424 */ /* 0x000fce00078e00ff */
[----:B0123--:R-:W-:Y:S05]  /*27660*/  WARPSYNC.COLLECTIVE R15, `(.L_x_11242) ;  /* 0x000000000f087348 */ /* 0x00ffea0003c00000 */
[----:B------:R4:W0:Y:S02]  /*27670*/  SHFL.IDX P6, R14, R13, R12, R11 ;  /* 0x0000000c0d0e7389 */ /* 0x00082400000c000b */
[----:B01234-:R-:W-:Y:S01]  /*27680*/  ENDCOLLECTIVE ;  /* 0x000000000000791b */ /* 0x01ffe20003800000 */
.L_x_11242:
[----:B------:R-:W-:Y:S05]  /*27690*/  BSYNC B0 ;  /* 0x0000000000007941 */ /* 0x000fea0003800000 */
.L_x_11241:
[----:B------:R-:W-:Y:S01]  /*276a0*/  IMAD.MOV.U32 R24, RZ, RZ, R14 ;  /* 0x000000ffff187224 */ /* 0x000fe200078e000e */
[----:B------:R-:W-:Y:S06]  /*276b0*/  BRA `(.L_x_11122) ;  /* 0xffffffcc00007947 */ /* 0x000fec000383ffff */
.L_x_11129:
[----:B-1----:R1:W2:Y:S02]  /*276c0*/  SYNCS.PHASECHK.TRANS64.TRYWAIT P0, [R9+URZ+0x2d820], R0 ;  /* 0x02d82000090075a7 */ /* 0x0022a4000800017f */
[----:B--2---:R-:W-:Y:S05]  /*276d0*/  @!P0 NANOSLEEP.SYNCS 0x989680 ;  /* 0x009896800000895d */ /* 0x004fea0003900000 */
[----:B------:R-:W2:Y:S02]  /*276e0*/  @!P0 SYNCS.PHASECHK.TRANS64 P0, [R9+URZ+0x2d820], R0 ;  /* 0x02d82000090085a7 */ /* 0x000ea4000800007f */
[----:B--2---:R-:W-:Y:S05]  /*276f0*/  @!P0 BRA `(.L_x_11129) ;  /* 0xfffffffc00f08947 */ /* 0x004fea000383ffff */
[----:B------:R-:W-:Y:S05]  /*27700*/  BRA `(.L_x_11243) ;  /* 0xffffffd400587947 */ /* 0x000fea000383ffff */
.L_x_11130:
        /* <DEDUP_REMOVED lines=11> */
.L_x_11245:
[----:B------:R-:W-:Y:S05]  /*277c0*/  BSYNC B0 ;  /* 0x0000000000007941 */ /* 0x000fea0003800000 */
.L_x_11244:
[----:B------:R-:W-:Y:S05]  /*277d0*/  BRA `(.L_x_11246) ;  /* 0xffffffd400407947 */ /* 0x000fea000383ffff */
.L_x_11131:
[----:B------:R-:W-:Y:S01]  /*277e0*/  BSSY B0, `(.L_x_11247) ;  /* 0x0000006000007945 */ /* 0x000fe20003800000 */
[----:B------:R-:W-:-:S07]  /*277f0*/  IMAD.MOV.U32 R15, RZ, RZ, -0x1 ;  /* 0xffffffffff0f7424 */ /* 0x000fce00078e00ff */
[----:B01----:R-:W-:Y:S05]  /*27800*/  WARPSYNC.COLLECTIVE R15, `(.L_x_11248) ;  /* 0x000000000f0c7348 */ /* 0x003fea0003c00000 */
[----:B------:R-:W-:Y:S02]  /*27810*/  ELECT P6, UR62, PT ;  /* 0x00000000003e782f */ /* 0x000fe400038c0000 */
[----:B------:R-:W-:Y:S01]  /*27820*/  MOV R14, UR62 ;  /* 0x0000003e000e7c02 */ /* 0x000fe20008000f00 */
[----:B01----:R-:W-:Y:S10]  /*27830*/  ENDCOLLECTIVE ;  /* 0x000000000000791b */ /* 0x003ff40003800000 */
.L_x_11248:
[----:B------:R-:W-:Y:S05]  /*27840*/  BSYNC B0 ;  /* 0x0000000000007941 */ /* 0x000fea0003800000 */
.L_x_11247:
[----:B------:R-:W-:Y:S05]  /*27850*/  BRA `(.L_x_11249) ;  /* 0xffffffd400347947 */ /* 0x000fea000383ffff */
.L_x_11133:
[----:B-1----:R1:W2:Y:S02]  /*27860*/  SYNCS.PHASECHK.TRANS64.TRYWAIT P0, [R5+URZ], R4 ;  /* 0x00000004050075a7 */ /* 0x0022a4000800017f */
[----:B--2---:R-:W-:Y:S05]  /*27870*/  @!P0 NANOSLEEP.SYNCS 0x989680 ;  /* 0x009896800000895d */ /* 0x004fea0003900000 */
[----:B------:R-:W2:Y:S02]  /*27880*/  @!P0 SYNCS.PHASECHK.TRANS64 P0, [R5+URZ], R4 ;  /* 0x00000004050085a7 */ /* 0x000ea4000800007f */
[----:B--2---:R-:W-:Y:S05]  /*27890*/  @!P0 BRA `(.L_x_11133) ;  /* 0xfffffffc00f08947 */ /* 0x004fea000383ffff */
[----:B------:R-:W-:Y:S05]  /*278a0*/  BRA `(.L_x_11250) ;  /* 0xffffffd400687947 */ /* 0x000fea000383ffff */
.L_x_11134:
[----:B--2---:R2:W3:Y:S02]  /*278b0*/  SYNCS.PHASECHK.TRANS64.TRYWAIT P0, [R3+URZ], R2 ;  /* 0x00000002030075a7 */ /* 0x0044e4000800017f */
[----:B---3--:R-:W-:Y:S05]  /*278c0*/  @!P0 NANOSLEEP.SYNCS 0x989680 ;  /* 0x009896800000895d */ /* 0x008fea0003900000 */
[----:B------:R-:W3:Y:S02]  /*278d0*/  @!P0 SYNCS.PHASECHK.TRANS64 P0, [R3+URZ], R2 ;  /* 0x00000002030085a7 */ /* 0x000ee4000800007f */
[----:B---3--:R-:W-:Y:S05]  /*278e0*/  @!P0 BRA `(.L_x_11134) ;  /* 0xfffffffc00f08947 */ /* 0x008fea000383ffff */
[----:B------:R-:W-:Y:S05]  /*278f0*/  BRA `(.L_x_11251) ;  /* 0xffffffd4005c7947 */ /* 0x000fea000383ffff */
.L_x_11136:
[----:B---3--:R3:W4:Y:S02]  /*27900*/  SYNCS.PHASECHK.TRANS64.TRYWAIT P0, [R19+URZ], R4 ;  /* 0x00000004130075a7 */ /* 0x008724000800017f */
[----:B----4-:R-:W-:Y:S05]  /*27910*/  @!P0 NANOSLEEP.SYNCS 0x989680 ;  /* 0x009896800000895d */ /* 0x010fea0003900000 */
[----:B------:R-:W4:Y:S02]  /*27920*/  @!P0 SYNCS.PHASECHK.TRANS64 P0, [R19+URZ], R4 ;  /* 0x00000004130085a7 */ /* 0x000f24000800007f */
[----:B----4-:R-:W-:Y:S05]  /*27930*/  @!P0 BRA `(.L_x_11136) ;  /* 0xfffffffc00f08947 */ /* 0x010fea000383ffff */
[----:B------:R-:W-:Y:S05]  /*27940*/  BRA `(.L_x_11252) ;  /* 0xffffffd400607947 */ /* 0x000fea000383ffff */
.L_x_11253:
        /* <DEDUP_REMOVED lines=11> */
.L_x_14871:


//--------------------- .text._ZN7cutlass13device_kernelIN5flash11enable_sm90INS1_16FlashAttnFwdSm90INS1_25CollectiveMainloopFwdSm90ILi2EN4cute5tupleIJNS5_1CILi1EEES8_S8_EEENS6_IJNS7_ILi192EEENS7_ILi144EEENS7_ILi96EEEEEELi96ENS_10bfloat16_tEfNS_4arch4Sm90ELb1ELb0ELb0ELb0ELb0ELb0ELb0ELb0ELb1ELb1ELb1ELb0EEENS1_21CollectiveEpilogueFwdINS6_IJSA_SC_SB_EEES9_SE_SG_Li384ELb0ELb1ELb1ELb0EEENS1_19SingleTileSchedulerILb0ELb1ELb1ELi192EEEEEEEEEvNT_6ParamsE --------------------------
	.section	.text._ZN7cutlass13device_kernelIN5flash11enable_sm90INS1_16FlashAttnFwdSm90INS1_25CollectiveMainloopFwdSm90ILi2EN4cute5tupleIJNS5_1CILi1EEES8_S8_EEENS6_IJNS7_ILi192EEENS7_ILi144EEENS7_ILi96EEEEEELi96ENS_10bfloat16_tEfNS_4arch4Sm90ELb1ELb0ELb0ELb0ELb0ELb0ELb0ELb0ELb1ELb1ELb1ELb0EEENS1_21CollectiveEpilogueFwdINS6_IJSA_SC_SB_EEES9_SE_SG_Li384ELb0ELb1ELb1ELb0EEENS1_19SingleTileSchedulerILb0ELb1ELb1ELi192EEEEEEEEEvNT_6ParamsE,"ax",@progbits
	.align	128
.text._ZN7cutlass13device_kernelIN5flash11enable_sm90INS1_16FlashAttnFwdSm90INS1_25CollectiveMainloopFwdSm90ILi2EN4cute5tupleIJNS5_1CILi1EEES8_S8_EEENS6_IJNS7_ILi192EEENS7_ILi144EEENS7_ILi96EEEEEELi96ENS_10bfloat16_tEfNS_4arch4Sm90ELb1ELb0ELb0ELb0ELb0ELb0ELb0ELb0ELb1ELb1ELb1ELb0EEENS1_21CollectiveEpilogueFwdINS6_IJSA_SC_SB_EEES9_SE_SG_Li384ELb0ELb1ELb1ELb0EEENS1_19SingleTileSchedulerILb0ELb1ELb1ELi192EEEEEEEEEvNT_6ParamsE:
        .type           _ZN7cutlass13device_kernelIN5flash11enable_sm90INS1_16FlashAttnFwdSm90INS1_25CollectiveMainloopFwdSm90ILi2EN4cute5tupleIJNS5_1CILi1EEES8_S8_EEENS6_IJNS7_ILi192EEENS7_ILi144EEENS7_ILi96EEEEEELi96ENS_10bfloat16_tEfNS_4arch4Sm90ELb1ELb0ELb0ELb0ELb0ELb0ELb0ELb0ELb1ELb1ELb1ELb0EEENS1_21CollectiveEpilogueFwdINS6_IJSA_SC_SB_EEES9_SE_SG_Li384ELb0ELb1ELb1ELb0EEENS1_19SingleTileSchedulerILb0ELb1ELb1ELi192EEEEEEEEEvNT_6ParamsE,@function
        .size           _ZN7cutlass13device_kernelIN5flash11enable_sm90INS1_16FlashAttnFwdSm90INS1_25CollectiveMainloopFwdSm90ILi2EN4cute5tupleIJNS5_1CILi1EEES8_S8_EEENS6_IJNS7_ILi192EEENS7_ILi144EEENS7_ILi96EEEEEELi96ENS_10bfloat16_tEfNS_4arch4Sm90ELb1ELb0ELb0ELb0ELb0ELb0ELb0ELb0ELb1ELb1ELb1ELb0EEENS1_21CollectiveEpilogueFwdINS6_IJSA_SC_SB_EEES9_SE_SG_Li384ELb0ELb1ELb1ELb0EEENS1_19SingleTileSchedulerILb0ELb1ELb1ELi192EEEEEEEEEvNT_6ParamsE,(.L_x_14872 - _ZN7cutlass13device_kernelIN5flash11enable_sm90INS1_16FlashAttnFwdSm90INS1_25CollectiveMainloopFwdSm90ILi2EN4cute5tupleIJNS5_1CILi1EEES8_S8_EEENS6_IJNS7_ILi192EEENS7_ILi144EEENS7_ILi96EEEEEELi96ENS_10bfloat16_tEfNS_4arch4Sm90ELb1ELb0ELb0ELb0ELb0ELb0ELb0ELb0ELb1ELb1ELb1ELb0EEENS1_21CollectiveEpilogueFwdINS6_IJSA_SC_SB_EEES9_SE_SG_Li384ELb0ELb1ELb1ELb0EEENS1_19SingleTileSchedulerILb0ELb1ELb1ELi192EEEEEEEEEvNT_6ParamsE)
        .other          _ZN7cutlass13device_kernelIN5flash11enable_sm90INS1_16FlashAttnFwdSm90INS1_25CollectiveMainloopFwdSm90ILi2EN4cute5tupleIJNS5_1CILi1EEES8_S8_EEENS6_IJNS7_ILi192EEENS7_ILi144EEENS7_ILi96EEEEEELi96ENS_10bfloat16_tEfNS_4arch4Sm90ELb1ELb0ELb0ELb0ELb0ELb0ELb0ELb0ELb1ELb1ELb1ELb0EEENS1_21CollectiveEpilogueFwdINS6_IJSA_SC_SB_EEES9_SE_SG_Li384ELb0ELb1ELb1ELb0EEENS1_19SingleTileSchedulerILb0ELb1ELb1ELi192EEEEEEEEEvNT_6ParamsE,@"STO_CUDA_ENTRY STV_DEFAULT"
_ZN7cutlass13device_kernelIN5flash11enable_sm90INS1_16FlashAttnFwdSm90INS1_25CollectiveMainloopFwdSm90ILi2EN4cute5tupleIJNS5_1CILi1EEES8_S8_EEENS6_IJNS7_ILi192EEENS7_ILi144EEENS7_ILi96EEEEEELi96ENS_10bfloat16_tEfNS_4arch4Sm90ELb1ELb0ELb0ELb0ELb0ELb0ELb0ELb0ELb1ELb1ELb1ELb0EEENS1_21CollectiveEpilogueFwdINS6_IJSA_SC_SB_EEES9_SE_SG_Li384ELb0ELb1ELb1ELb0EEENS1_19SingleTileSchedulerILb0ELb1ELb1ELi192EEEEEEEEEvNT_6ParamsE:
        /* <DEDUP_REMOVED lines=17> */
.L_x_11255:
[----:B------:R-:W-:Y:S05]  /*0110*/  BSYNC B0 ;  /* 0x0000000000007941 */ /* 0x000fea0003800000 */
.L_x_11254:
        /* <DEDUP_REMOVED lines=40> */
.L_x_11256:
        /* <DEDUP_REMOVED lines=22> */
.L_x_11257:
        /* <DEDUP_REMOVED lines=18> */
.L_x_11258:
        /* <DEDUP_REMOVED lines=22> */
.L_x_11259:
        /* <DEDUP_REMOVED lines=22> */
.L_x_11260:
        /* <DEDUP_REMOVED lines=9> */
.L_x_11263:
        /* <DEDUP_REMOVED lines=19> */
[----:B------:R2:W-:Y:S01]  /*0aa0*/  STL [R1], R5 ;  /* 0x0000000501007387 */ /* 0x0005e20000100800 */
        /* <DEDUP_REMOVED lines=8> */
[----:B------:R-:W3:Y:S08]  /*0b30*/  LDC.64 R8, c[0x0][0x418] ;  /* 0x00010600ff087b82 */ /* 0x000ef00000000a00 */
[----:B------:R-:W4:Y:S01]  /*0b40*/  LDC R3, c[0x0][0x288] ;  /* 0x0000a200ff037b82 */ /* 0x000f220000000800 */
[----:B0-----:R-:W-:-:S07]  /*0b50*/  ISETP.NE.AND P1, PT, R0, 0x1, PT ;  /* 0x000000010000780c */ /* 0x001fce0003f25270 */
[----:B------:R-:W0:Y:S01]  /*0b60*/  LDC R16, c[0x0][0x424] ;  /* 0x00010900ff107b82 */ /* 0x000e220000000800 */
[----:B---3--:R-:W-:-:S07]  /*0b70*/  ISETP.NE.U32.AND P0, PT, R8, RZ, PT ;  /* 0x000000ff0800720c */ /* 0x008fce0003f05070 */
[----:B------:R-:W3:Y:S01]  /*0b80*/  LDC R19, c[0x0][0x2f0] ;  /* 0x0000bc00ff137b82 */ /* 0x000ee20000000800 */
[----:B-1----:R-:W-:Y:S01]  /*0b90*/  IMAD R17, R17, 0xc0, RZ ;  /* 0x000000c011117824 */ /* 0x002fe200078e02ff */
[----:B------:R-:W-:-:S03]  /*0ba0*/  ISETP.NE.AND.EX P0, PT, R9, RZ, PT, P0 ;  /* 0x000000ff0900720c */ /* 0x000fc60003f05300 */
[----:B------:R-:W-:Y:S01]  /*0bb0*/  @P1 VIADD R0, R17, 0xbf ;  /* 0x000000bf11001836 */ /* 0x000fe20000000000 */
[----:B----4-:R-:W-:Y:S02]  /*0bc0*/  IADD3 R3, -R3, 0x90, RZ ;  /* 0x0000009003037810 */ /* 0x010fe40007ffe1ff */
[----:B--2---:R-:W1:Y:S08]  /*0bd0*/  @P1 LDC R5, c[0x0][0x44c] ;  /* 0x00011300ff051b82 */ /* 0x004e700000000800 */
[----:B------:R-:W2:Y:S01]  /*0be0*/  @P1 LDC R7, c[0x0][0x450] ;  /* 0x00011400ff071b82 */ /* 0x000ea20000000800 */
[----:B0-----:R-:W-:-:S02]  /*0bf0*/  SEL R16, R16, 0x1, P0 ;  /* 0x0000000110107807 */ /* 0x001fc40000000000 */
[----:B------:R-:W-:-:S03]  /*0c00*/  ISETP.NE.AND P0, PT, R4, RZ, PT ;  /* 0x000000ff0400720c */ /* 0x000fc60003f05270 */
[----:B---3--:R-:W-:Y:S02]  /*0c10*/  IMAD R3, R16, R19, R3 ;  /* 0x0000001310037224 */ /* 0x008fe400078e0203 */
[----:B-1----:R-:W-:-:S08]  /*0c20*/  @P1 IMAD.HI.U32 R2, R0, R5, RZ ;  /* 0x0000000500021227 */ /* 0x002fd000078e00ff */
[----:B------:R-:W0:Y:S01]  /*0c30*/  @!P0 LDC R4, c[0x0][0x9f0] ;  /* 0x00027c00ff048b82 */ /* 0x000e220000000800 */
[----:B------:R-:W-:Y:S01]  /*0c40*/  VIADD R0, R17, 0xbf ;  /* 0x000000bf11007836 */ /* 0x000fe20000000000 */
[----:B--2---:R-:W-:Y:S01]  /*0c50*/  @P1 SHF.R.U32.HI R0, RZ, R7, R2 ;  /* 0x00000007ff001219 */ /* 0x004fe20000011602 */
        /* <DEDUP_REMOVED lines=38> */
.L_x_11265:
        /* <DEDUP_REMOVED lines=70> */
.L_x_11267:
[----:B------:R-:W-:Y:S02]  /*1320*/  SHF.L.U32 R0, RZ, 0x1f, RZ ;  /* 0x0000001fff007819 */ /* 0x000fe400000006ff */
[----:B------:R-:W-:Y:S02]  /*1330*/  LOP3.LUT R27, R27, 0x1, RZ, 0xfc, !PT ;  /* 0x000000011b1b7812 */ /* 0x000fe400078efcff */
[----:B------:R-:W0:Y:S02]  /*1340*/  SYNCS.PHASECHK.TRANS64.TRYWAIT P1, [UR56+0x31c00], R0 ;  /* 0x031c0000ff0075a7 */ /* 0x000e240008020178 */
[----:B------:R-:W-:Y:S01]  /*1350*/  ISETP.NE.AND P0, PT, R27, 0x3, PT ;  /* 0x000000031b00780c */ /* 0x000fe20003f05270 */
[----:B0-----:R-:W-:-:S12]  /*1360*/  @!P1 BRA `(.L_x_11268) ;  /* 0x0000011400c89947 */ /* 0x001fd80003800000 */
.L_x_11389:
[----:B------:R-:W-:Y:S05]  /*1370*/  @!P0 BRA `(.L_x_11269) ;  /* 0x0000000000048947 */ /* 0x000fea0003800000 */
[----:B------:R-:W-:Y:S01]  /*1380*/  BPT.TRAP 0x1 ;  /* 0x000000040000795c */ /* 0x000fe20000300000 */
.L_x_11269:
[----:B------:R1:W2:Y:S01]  /*1390*/  SYNCS.PHASECHK.TRANS64.TRYWAIT P2, [UR56+0x31c30], R0 ;  /* 0x031c3000ff0075a7 */ /* 0x0002a20008040178 */
[----:B------:R-:W-:Y:S05]  /*13a0*/  @!P0 BRA `(.L_x_11270) ;  /* 0x0000000000048947 */ /* 0x000fea0003800000 */
[----:B------:R-:W-:Y:S01]  /*13b0*/  BPT.TRAP 0x1 ;  /* 0x000000040000795c */ /* 0x000fe20000300000 */
.L_x_11270:
[----:B------:R-:W-:Y:S01]  /*13c0*/  IMAD.U32 R2, RZ, RZ, UR36 ;  /* 0x00000024ff027e24 */ /* 0x000fe2000f8e00ff */
[----:B------:R-:W-:-:S04]  /*13d0*/  ISETP.NE.AND P1, PT, R28, RZ, PT ;  /* 0x000000ff1c00720c */ /* 0x000fc80003f25270 */
[----:B------:R-:W-:Y:S01]  /*13e0*/  LOP3.LUT R2, R2, 0x10000, RZ, 0xfc, !PT ;  /* 0x0001000002027812 */ /* 0x000fe200078efcff */
[----:B--2---:R-:W-:Y:S08]  /*13f0*/  @P2 BRA `(.L_x_11271) ;  /* 0x0000000000082947 */ /* 0x004ff00003800000 */
[----:B------:R-:W2:Y:S02]  /*1400*/  SYNCS.PHASECHK.TRANS64.TRYWAIT P2, [UR56+0x31c30], R0 ;  /* 0x031c3000ff0075a7 */ /* 0x000ea40008040178 */
[----:B--2---:R-:W-:Y:S05]  /*1410*/  @!P2 BRA `(.L_x_11272) ;  /* 0x0000011400b4a947 */ /* 0x004fea0003800000 */
.L_x_11271:
[----:B------:R-:W-:Y:S05]  /*1420*/  WARPSYNC.ALL ;  /* 0x0000000000007948 */ /* 0x000fea0003800000 */
[----:B0-----:R-:W-:Y:S01]  /*1430*/  IMAD.MOV.U32 R3, RZ, RZ, -0x7fffffe0 ;  /* 0x80000020ff037424 */ /* 0x001fe200078e00ff */
[----:B------:R-:W-:Y:S01]  /*1440*/  UIADD3 UR4, UR56, 0x16a00, URZ ;  /* 0x00016a0038047890 */ /* 0x000fe2000fffe03f */
[C---:B------:R-:W-:Y:S01]  /*1450*/  R2UR UR8, R2.reuse ;  /* 0x00000000020872ca */ /* 0x040fe200000e0000 */
[----:B------:R-:W-:Y:S02]  /*1460*/  WARPGROUP.ARRIVE ;  /* 0x00000000000079c5 */ /* 0x000fe40000000000 */
        /* <DEDUP_REMOVED lines=15> */
[----:B------:R-:W-:Y:S01]  /*1560*/  UIADD3 UR6, UR7, 0x80, URZ ;  /* 0x0000008007067890 */ /* 0x000fe2000fffe03f */
[----:B------:R-:W-:Y:S01]  /*1570*/  R2UR UR21, R3 ;  /* 0x00000000031572ca */ /* 0x000fe200000e0000 */
[----:B------:R-:W-:Y:S01]  /*1580*/  UMOV UR10, UR7 ;  /* 0x00000007000a7c82 */ /* 0x000fe20008000000 */
[----:B------:R-:W-:Y:S01]  /*1590*/  UMOV UR27, 0x80000020 ;  /* 0x80000020001b7882 */ /* 0x000fe20000000000 */
[----:B------:R-:W-:Y:S01]  /*15a0*/  HGMMA.64x16x16.F32.BF16 R88, gdesc[UR8], RZ, !UPT, gsb0 ;  /* 0x00200000085879f0 */ /* 0x000fe2000c0018ff */
[----:B------:R-:W-:Y:S01]  /*15b0*/  UMOV UR14, UR4 ;  /* 0x00000004000e7c82 */ /* 0x000fe20008000000 */
[----:B------:R-:W-:Y:S01]  /*15c0*/  UIADD3 UR8, UR7, 0xc0, URZ ;  /* 0x000000c007087890 */ /* 0x000fe2000fffe03f */
[----:B------:R-:W-:Y:S01]  /*15d0*/  R2UR UR4, R2 ;  /* 0x00000000020472ca */ /* 0x000fe200000e0000 */
[----:B------:R-:W-:Y:S01]  /*15e0*/  UMOV UR18, UR6 ;  /* 0x0000000600127c82 */ /* 0x000fe20008000000 */
[----:B------:R-:W-:Y:S01]  /*15f0*/  UIADD3 UR10, UR7, 0x100, URZ ;  /* 0x00000100070a7890 */ /* 0x000fe2000fffe03f */
[----:B------:R-:W0:Y:S01]  /*1600*/  LDC R6, c[0x0][0x448] ;  /* 0x00011200ff067b82 */ /* 0x000e220000000800 */
[----:B------:R-:W-:Y:S01]  /*1610*/  UMOV UR23, 0x80000020 ;  /* 0x8000002000177882 */ /* 0x000fe20000000000 */
[----:B------:R-:W-:Y:S01]  /*1620*/  UIADD3 UR6, UR7, 0x140, URZ ;  /* 0x0000014007067890 */ /* 0x000fe2000fffe03f */
[----:B-12---:R-:W-:Y:S01]  /*1630*/  IMAD.HI R0, R97, 0x55555556, RZ ;  /* 0x5555555661007827 */ /* 0x006fe200078e02ff */
[----:B------:R-:W-:Y:S01]  /*1640*/  UMOV UR26, UR8 ;  /* 0x00000008001a7c82 */ /* 0x000fe20008000000 */
[----:B------:R-:W-:Y:S01]  /*1650*/  UIADD3 UR8, UR7, 0x180, URZ ;  /* 0x0000018007087890 */ /* 0x000fe2000fffe03f */
[----:B------:R-:W-:Y:S01]  /*1660*/  LOP3.LUT R5, R96, 0xffffff80, RZ, 0xc0, !PT ;  /* 0xffffff8060057812 */ /* 0x000fe200078ec0ff */
[----:B------:R-:W-:Y:S01]  /*1670*/  UMOV UR22, UR10 ;  /* 0x0000000a00167c82 */ /* 0x000fe20008000000 */
[----:B------:R-:W-:Y:S01]  /*1680*/  UIADD3 UR10, UR7, 0x1c0, URZ ;  /* 0x000001c0070a7890 */ /* 0x000fe2000fffe03f */
[----:B------:R-:W-:Y:S01]  /*1690*/  LEA.HI R0, R0, R0, RZ, 0x1 ;  /* 0x0000000000007211 */ /* 0x000fe200078f08ff */
[----:B------:R-:W-:Y:S01]  /*16a0*/  UIADD3 UR28, UR4, 0x2, URZ ;  /* 0x00000002041c7890 */ /* 0x000fe2000fffe03f */
[----:B------:R-:W-:Y:S01]  /*16b0*/  IMAD.IADD R5, R22, 0x1, -R5 ;  /* 0x0000000116057824 */ /* 0x000fe200078e0a05 */
[----:B------:R-:W-:Y:S01]  /*16c0*/  UIADD3 UR30, UR7, 0x2, URZ ;  /* 0x00000002071e7890 */ /* 0x000fe2000fffe03f */
[----:B------:R-:W-:Y:S01]  /*16d0*/  LEA.HI R4, R23, R22, RZ, 0x2 ;  /* 0x0000001617047211 */ /* 0x000fe200078f10ff */
[----:B------:R-:W-:Y:S01]  /*16e0*/  UMOV UR29, 0x80000020 ;  /* 0x80000020001d7882 */ /* 0x000fe20000000000 */
[----:B------:R-:W-:Y:S01]  /*16f0*/  UMOV UR31, 0x80000020 ;  /* 0x80000020001f7882 */ /* 0x000fe20000000000 */
[----:B------:R-:W-:Y:S01]  /*1700*/  UIADD3 UR5, UR7, 0xc2, URZ ;  /* 0x000000c207057890 */ /* 0x000fe2000fffe03f */
[----:B------:R-:W-:Y:S01]  /*1710*/  IMAD R97, R0, -0x3, R97 ;  /* 0xfffffffd00617824 */ /* 0x000fe200078e0261 */
[----:B------:R-:W-:Y:S01]  /*1720*/  UMOV UR9, 0x80000020 ;  /* 0x8000002000097882 */ /* 0x000fe20000000000 */
[----:B------:R-:W-:Y:S01]  /*1730*/  UMOV UR11, 0x80000020 ;  /* 0x80000020000b7882 */ /* 0x000fe20000000000 */
[----:B------:R-:W-:-:S02]  /*1740*/  SHF.R.S32.HI R0, RZ, 0x1f, R5 ;  /* 0x0000001fff007819 */ /* 0x000fc40000011405 */
[----:B------:R-:W-:Y:S02]  /*1750*/  LOP3.LUT R9, R4, 0xfffffffc, RZ, 0xc0, !PT ;  /* 0xfffffffc04097812 */ /* 0x000fe400078ec0ff */
[-C--:B------:R-:W-:Y:S02]  /*1760*/  LEA.HI R4, R0, R5.reuse, RZ, 0x2 ;  /* 0x0000000500047211 */ /* 0x080fe400078f10ff */
[----:B0-----:R-:W-:Y:S01]  /*1770*/  ISETP.NE.AND P2, PT, R6, 0x1, PT ;  /* 0x000000010600780c */ /* 0x001fe20003f45270 */
[----:B------:R-:W-:Y:S01]  /*1780*/  IMAD.IADD R9, R22, 0x1, -R9 ;  /* 0x0000000116097824 */ /* 0x000fe200078e0a09 */
[----:B------:R-:W-:Y:S02]  /*1790*/  LEA.HI R6, R0, R5, RZ, 0x5 ;  /* 0x0000000500067211 */ /* 0x000fe400078f28ff */
[--C-:B------:R-:W-:Y:S02]  /*17a0*/  SHF.R.S32.HI R0, RZ, 0x2, R4.reuse ;  /* 0x00000002ff007819 */ /* 0x100fe40000011404 */
[----:B------:R-:W-:-:S02]  /*17b0*/  SHF.R.S32.HI R7, RZ, 0x1f, R4 ;  /* 0x0000001fff077819 */ /* 0x000fc40000011404 */
[----:B------:R-:W-:Y:S02]  /*17c0*/  SHF.R.S32.HI R6, RZ, 0x5, R6 ;  /* 0x00000005ff067819 */ /* 0x000fe40000011406 */
[-C--:B------:R-:W-:Y:S02]  /*17d0*/  LEA.HI R7, R7, R0.reuse, RZ, 0x3 ;  /* 0x0000000007077211 */ /* 0x080fe400078f18ff */
[----:B------:R-:W-:Y:S01]  /*17e0*/  LEA.HI R8, R9, R9, RZ, 0x1 ;  /* 0x0000000909087211 */ /* 0x000fe200078f08ff */
[----:B------:R-:W-:Y:S01]  /*17f0*/  IMAD R6, R6, 0x10, R17 ;  /* 0x0000001006067824 */ /* 0x000fe200078e0211 */
[----:B------:R-:W-:Y:S02]  /*1800*/  LOP3.LUT R7, R7, 0xfffffff8, RZ, 0xc0, !PT ;  /* 0xfffffff807077812 */ /* 0x000fe400078ec0ff */
[----:B------:R-:W-:Y:S02]  /*1810*/  LOP3.LUT R8, R8, 0x1ffffffe, RZ, 0xc0, !PT ;  /* 0x1ffffffe08087812 */ /* 0x000fe400078ec0ff */
[----:B------:R-:W-:Y:S01]  /*1820*/  IADD3 R6, R6, R0, -R7 ;  /* 0x0000000006067210 */ /* 0x000fe20007ffe807 */
[----:B------:R-:W-:-:S02]  /*1830*/  WARPGROUP.DEPBAR.LE gsb0, 0x0 ;  /* 0x00008000000079c5 */ /* 0x000fc40000010000 */
[----:B------:R-:W-:Y:S01]  /*1840*/  WARPGROUP.ARRIVE ;  /* 0x00000000000079c5 */ /* 0x000fe20000000000 */
[----:B------:R-:W0:Y:S01]  /*1850*/  @P2 LDC R0, c[0x0][0x44c] ;  /* 0x00011300ff002b82 */ /* 0x000e220000000800 */
[----:B------:R-:W-:Y:S01]  /*1860*/  IMAD.IADD R9, R9, 0x1, -R8 ;  /* 0x0000000109097824 */ /* 0x000fe200078e0a08 */
[----:B------:R-:W-:Y:S01]  /*1870*/  LOP3.LUT R12, R4, 0x7ffffffc, RZ, 0xc0, !PT ;  /* 0x7ffffffc040c7812 */ /* 0x000fe200078ec0ff */
[----:B------:R-:W-:Y:S02]  /*1880*/  IMAD R6, R97, 0x40, R6 ;  /* 0x0000004061067824 */ /* 0x000fe400078e0206 */
[----:B------:R-:W-:Y:S01]  /*1890*/  HGMMA.64x16x16.F32.BF16 R80, gdesc[UR12], RZ, !UPT, gsb0 ;  /* 0x002000000c5079f0 */ /* 0x000fe2000c0018ff */
[----:B------:R-:W-:Y:S01]  /*18a0*/  R2UR UR12, R2 ;  /* 0x00000000020c72ca */ /* 0x000fe200000e0000 */
[----:B------:R-:W-:Y:S01]  /*18b0*/  UMOV UR14, UR6 ;  /* 0x00000006000e7c82 */ /* 0x000fe20008000000 */
[----:B------:R-:W-:Y:S01]  /*18c0*/  R2UR UR13, R3 ;  /* 0x00000000030d72ca */ /* 0x000fe200000e0000 */
[----:B------:R-:W-:Y:S01]  /*18d0*/  UMOV UR15, 0x80000020 ;  /* 0x80000020000f7882 */ /* 0x000fe20000000000 */
[----:B------:R-:W-:Y:S01]  /*18e0*/  UIADD3 UR6, UR7, 0x200, URZ ;  /* 0x0000020007067890 */ /* 0x000fe2000fffe03f */
[----:B------:R-:W1:Y:S01]  /*18f0*/  @P2 LDC R7, c[0x0][0x450] ;  /* 0x00011400ff072b82 */ /* 0x000e620000000800 */
[----:B------:R-:W-:-:S02]  /*1900*/  IMAD R9, R9, 0x8, R6 ;  /* 0x0000000809097824 */ /* 0x000fc400078e0206 */
[----:B------:R-:W-:Y:S02]  /*1910*/  IMAD.IADD R12, R5, 0x1, -R12 ;  /* 0x00000001050c7824 */ /* 0x000fe400078e0a0c */
[----:B------:R-:W-:-:S03]  /*1920*/  IMAD.MOV.U32 R20, RZ, RZ, R9 ;  /* 0x000000ffff147224 */ /* 0x000fc600078e0009 */
[----:B------:R-:W2:Y:S01]  /*1930*/  LDC R6, c[0x0][0x288] ;  /* 0x0000a200ff067b82 */ /* 0x000ea20000000800 */
[----:B0-----:R-:W-:-:S05]  /*1940*/  @P2 IMAD.HI.U32 R0, R9, R0, RZ ;  /* 0x0000000009002227 */ /* 0x001fca00078e00ff */
[----:B-1----:R-:W-:Y:S01]  /*1950*/  @P2 SHF.R.U32.HI R20, RZ, R7, R0 ;  /* 0x00000007ff142219 */ /* 0x002fe20000011600 */
[----:B------:R-:W-:Y:S02]  /*1960*/  IMAD.MOV.U32 R7, RZ, RZ, -0x90 ;  /* 0xffffff70ff077424 */ /* 0x000fe400078e00ff */
[C---:B------:R-:W-:Y:S02]  /*1970*/  IMAD R0, R18.reuse, -0x90, R19 ;  /* 0xffffff7012007824 */ /* 0x040fe400078e0213 */
[----:B------:R-:W0:Y:S01]  /*1980*/  SHFL.IDX PT, R8, R20, 0x1, 0x1c1f ;  /* 0x003c1f0014087f89 */ /* 0x000e2200000e0000 */
[----:B------:R-:W-:Y:S02]  /*1990*/  IMAD R7, R18, R7, 0x91 ;  /* 0x0000009112077424 */ /* 0x000fe400078e0207 */
[----:B------:R-:W-:Y:S01]  /*19a0*/  VIADD R5, R0, 0x90 ;  /* 0x0000009000057836 */ /* 0x000fe20000000000 */
[----:B------:R-:W1:Y:S01]  /*19b0*/  SHFL.IDX PT, R20, R20, RZ, 0x1c1f ;  /* 0x001c1fff14147589 */ /* 0x000e6200000e0000 */
[----:B------:R-:W-:-:S02]  /*19c0*/  IMAD R7, R12, -0x2, R7 ;  /* 0xfffffffe0c077824 */ /* 0x000fc400078e0207 */
[----:B------:R-:W-:-:S03]  /*19d0*/  IMAD R10, R12, -0x2, R5 ;  /* 0xfffffffe0c0a7824 */ /* 0x000fc600078e0205 */
[----:B--2---:R-:W-:Y:S01]  /*19e0*/  IADD3 R97, R7, -R6, R19 ;  /* 0x8000000607617210 */ /* 0x004fe20007ffe013 */
[----:B------:R-:W-:Y:S02]  /*19f0*/  WARPGROUP.DEPBAR.LE gsb0, 0x0 ;  /* 0x00008000000079c5 */ /* 0x000fe40000010000 */
[----:B------:R-:W-:Y:S01]  /*1a00*/  WARPGROUP.ARRIVE ;  /* 0x00000000000079c5 */ /* 0x000fe20000000000 */
[----:B0-----:R-:W-:-:S05]  /*1a10*/  VIADDMNMX R8, R8, R97, R10, PT ;  /* 0x0000006108087246 */ /* 0x001fca000380010a */
[----:B------:R-:W-:Y:S01]  /*1a20*/  HGMMA.64x16x16.F32.BF16 R72, gdesc[UR16], RZ, !UPT, gsb0 ;  /* 0x00200000104879f0 */ /* 0x000fe2000c0018ff */
[----:B------:R-:W-:Y:S01]  /*1a30*/  R2UR UR16, R2 ;  /* 0x00000000021072ca */ /* 0x000fe200000e0000 */
[----:B------:R-:W-:Y:S01]  /*1a40*/  UMOV UR18, UR8 ;  /* 0x0000000800127c82 */ /* 0x000fe20008000000 */
[----:B------:R-:W-:Y:S01]  /*1a50*/  R2UR UR17, R3 ;  /* 0x00000000031172ca */ /* 0x000fe200000e0000 */
[----:B------:R-:W-:Y:S01]  /*1a60*/  UMOV UR19, 0x80000020 ;  /* 0x8000002000137882 */ /* 0x000fe20000000000 */
[----:B------:R-:W-:Y:S01]  /*1a70*/  UIADD3 UR8, UR4, 0x300, URZ ;  /* 0x0000030004087890 */ /* 0x000fe2000fffe03f */
[C---:B------:R-:W-:Y:S02]  /*1a80*/  ISETP.GT.AND P3, PT, R8.reuse, RZ, PT ;  /* 0x000000ff0800720c */ /* 0x040fe40003f64270 */
[C---:B------:R-:W-:Y:S02]  /*1a90*/  ISETP.GT.AND P4, PT, R8.reuse, 0x1, PT ;  /* 0x000000010800780c */ /* 0x040fe40003f84270 */
[----:B------:R-:W-:-:S02]  /*1aa0*/  ISETP.GT.AND P5, PT, R8, 0x8, PT ;  /* 0x000000080800780c */ /* 0x000fc40003fa4270 */
[----:B-1----:R-:W-:Y:S01]  /*1ab0*/  VIADDMNMX R10, R20, R97, R10, PT ;  /* 0x00000061140a7246 */ /* 0x002fe2000380010a */
        /* <DEDUP_REMOVED lines=250> */
[C---:B------:R-:W-:Y:S02]  /*2a60*/  ISETP.GT.AND P4, PT, R8.reuse, 0x10, PT ;  /* 0x000000100800780c */ /* 0x040fe40003f84270 */
[----:B------:R-:W-:Y:S02]  /*2a70*/  FSEL R95, R95, -INF , P3 ;  /* 0xff8000005f5f7808 */ /* 0x000fe40001800000 */
[----:B------:R-:W-:Y:S02]  /*2a80*/  FMNMX.FTZ R0, R129, R0, !PT ;  /* 0x0000000081007209 */ /* 0x000fe40007810000 */
[----:B------:R-:W-:Y:S02]  /*2a90*/  ISETP.GT.AND P3, PT, R8, 0x11, PT ;  /* 0x000000110800780c */ /* 0x000fe40003f64270 */
[----:B------:R-:W-:Y:S02]  /*2aa0*/  FMNMX.FTZ R0, R95, R0, !PT ;  /* 0x000000005f007209 */ /* 0x000fe40007810000 */
[----:B------:R-:W-:Y:S01]  /*2ab0*/  ISETP.GT.AND P5, PT, R10, 0x8, PT ;  /* 0x000000080a00780c */ /* 0x000fe20003fa4270 */
[----:B------:R-:W-:-:S02]  /*2ac0*/  WARPGROUP.DEPBAR.LE gsb0, 0x0 ;  /* 0x00008000000079c5 */ /* 0x000fc40000010000 */
[----:B------:R-:W-:Y:S01]  /*2ad0*/  WARPGROUP.ARRIVE ;  /* 0x00000000000079c5 */ /* 0x000fe20000000000 */
[----:B------:R-:W-:Y:S02]  /*2ae0*/  FSEL R91, R82, -INF , P4 ;  /* 0xff800000525b7808 */ /* 0x000fe40002000000 */
[C---:B------:R-:W-:Y:S02]  /*2af0*/  ISETP.GT.AND P4, PT, R8.reuse, 0x18, PT ;  /* 0x000000180800780c */ /* 0x040fe40003f84270 */
        /* <DEDUP_REMOVED lines=8> */
[C---:B------:R-:W-:Y:S02]  /*2b80*/  ISETP.GT.AND P4, PT, R8.reuse, 0x20, PT ;  /* 0x000000200800780c */ /* 0x040fe40003f84270 */
[----:B------:R-:W-:Y:S02]  /*2b90*/  FSEL R115, R87, -INF , P3 ;  /* 0xff80000057737808 */ /* 0x000fe40001800000 */
[----:B------:R-:W-:Y:S02]  /*2ba0*/  FMNMX.FTZ R0, R111, R0, !PT ;  /* 0x000000006f007209 */ /* 0x000fe40007810000 */
[----:B------:R-:W-:-:S02]  /*2bb0*/  ISETP.GT.AND P3, PT, R8, 0x21, PT ;  /* 0x000000210800780c */ /* 0x000fc40003f64270 */
[----:B------:R-:W-:Y:S01]  /*2bc0*/  FMNMX.FTZ R0, R115, R0, !PT ;  /* 0x0000000073007209 */ /* 0x000fe20007810000 */
[----:B------:R-:W-:Y:S02]  /*2bd0*/  WARPGROUP.DEPBAR.LE gsb0, 0x0 ;  /* 0x00008000000079c5 */ /* 0x000fe40000010000 */
        /* <DEDUP_REMOVED lines=113> */
[----:B------:R-:W-:Y:S01]  /*32f0*/  UMOV UR4, URZ ;  /* 0x0000003f00047c82 */ /* 0x000fe20008000000 */
[----:B------:R-:W-:Y:S01]  /*3300*/  ISETP.GT.AND P4, PT, R10, 0x11, PT ;  /* 0x000000110a00780c */ /* 0x000fe20003f84270 */
[----:B------:R-:W0:Y:S02]  /*3310*/  SHFL.BFLY PT, R5, R8, 0x2, 0x1f ;  /* 0x0c401f0008057f89 */ /* 0x000e2400000e0000 */
        /* <DEDUP_REMOVED lines=10> */
[----:B------:R-:W-:Y:S01]  /*33c0*/  ISETP.GT.AND P3, PT, R10, 0x9, PT ;  /* 0x000000090a00780c */ /* 0x000fe20003f64270 */
[-CC-:B------:R-:W-:Y:S01]  /*33d0*/  FFMA.FTZ R30, R111, R0.reuse, -R4.reuse ;  /* 0x000000006f1e7223 */ /* 0x180fe20000010804 */
[----:B------:R-:W-:Y:S01]  /*33e0*/  FSEL R95, R92, -INF , P5 ;  /* 0xff8000005c5f7808 */ /* 0x000fe20002800000 */
[-CC-:B------:R-:W-:Y:S01]  /*33f0*/  FFMA.FTZ R87, R113, R0.reuse, -R4.reuse ;  /* 0x0000000071577223 */ /* 0x180fe20000010804 */
[----:B------:R-:W-:Y:S01]  /*3400*/  FMNMX.FTZ R20, R91, R89, !PT ;  /* 0x000000595b147209 */ /* 0x000fe20007810000 */
[-CC-:B------:R-:W-:Y:S01]  /*3410*/  FFMA.FTZ R119, R119, R0.reuse, -R4.reuse ;  /* 0x0000000077777223 */ /* 0x180fe20000010804 */
[----:B------:R-:W-:Y:S01]  /*3420*/  FSEL R93, R93, -INF , P3 ;  /* 0xff8000005d5d7808 */ /* 0x000fe20001800000 */
        /* <DEDUP_REMOVED lines=20> */
[----:B------:R-:W1:Y:S01]  /*3570*/  MUFU.EX2 R79, R79 ;  /* 0x0000004f004f7308 */ /* 0x000e620000000800 */
[----:B------:R-:W-:Y:S01]  /*3580*/  FSEL R115, R85, -INF , P4 ;  /* 0xff80000055737808 */ /* 0x000fe20002000000 */
[-CC-:B------:R-:W-:Y:S01]  /*3590*/  FFMA.FTZ R11, R11, R0.reuse, -R4.reuse ;  /* 0x000000000b0b7223 */ /* 0x180fe20000010804 */
[C---:B------:R-:W-:Y:S01]  /*35a0*/  ISETP.GT.AND P3, PT, R10.reuse, 0x20, PT ;  /* 0x000000200a00780c */ /* 0x040fe20003f64270 */
[--C-:B------:R-:W-:Y:S01]  /*35b0*/  FFMA.FTZ R54, R51, R0, -R4.reuse ;  /* 0x0000000033367223 */ /* 0x100fe20000010804 */
[----:B------:R-:W-:Y:S01]  /*35c0*/  FMNMX.FTZ R20, R113, R20, !PT ;  /* 0x0000001471147209 */ /* 0x000fe20007810000 */
[-CC-:B------:R-:W-:Y:S01]  /*35d0*/  FFMA.FTZ R7, R7, R0.reuse, -R4.reuse ;  /* 0x0000000007077223 */ /* 0x180fe20000010804 */
[----:B------:R-:W-:Y:S01]  /*35e0*/  ISETP.GT.AND P4, PT, R10, 0x21, PT ;  /* 0x000000210a00780c */ /* 0x000fe20003f84270 */
[----:B------:R-:W-:Y:S01]  /*35f0*/  FFMA.FTZ R58, R31, R0, -R4 ;  /* 0x000000001f3a7223 */ /* 0x000fe20000010804 */
[----:B0-----:R-:W-:Y:S01]  /*3600*/  FSEL R119, R72, -INF , P3 ;  /* 0xff80000048777808 */ /* 0x001fe20001800000 */
[----:B------:R-:W0:Y:S01]  /*3610*/  MUFU.EX2 R14, R14 ;  /* 0x0000000e000e7308 */ /* 0x000e220000000800 */
[----:B------:R-:W-:-:S02]  /*3620*/  FMNMX.FTZ R20, R115, R20, !PT ;  /* 0x0000001473147209 */ /* 0x000fc40007810000 */
[C---:B------:R-:W-:Y:S02]  /*3630*/  ISETP.GT.AND P3, PT, R10.reuse, 0x28, PT ;  /* 0x000000280a00780c */ /* 0x040fe40003f64270 */
[----:B------:R-:W-:Y:S01]  /*3640*/  FSEL R121, R73, -INF , P4 ;  /* 0xff80000049797808 */ /* 0x000fe20002000000 */
[----:B------:R-:W-:Y:S01]  /*3650*/  FFMA.FTZ R73, R127, R0, -R4 ;  /* 0x000000007f497223 */ /* 0x000fe20000010804 */
[----:B------:R-:W-:Y:S01]  /*3660*/  FMNMX.FTZ R20, R119, R20, !PT ;  /* 0x0000001477147209 */ /* 0x000fe20007810000 */
[----:B------:R-:W-:Y:S01]  /*3670*/  MUFU.EX2 R83, R83 ;  /* 0x0000005300537308 */ /* 0x000fe20000000800 */
[----:B------:R-:W-:Y:S02]  /*3680*/  ISETP.GT.AND P4, PT, R10, 0x29, PT ;  /* 0x000000290a00780c */ /* 0x000fe40003f84270 */
[----:B------:R-:W-:Y:S02]  /*3690*/  FSEL R123, R76, -INF , P3 ;  /* 0xff8000004c7b7808 */ /* 0x000fe40001800000 */
[----:B------:R-:W-:-:S02]  /*36a0*/  FMNMX.FTZ R20, R121, R20, !PT ;  /* 0x0000001479147209 */ /* 0x000fc40007810000 */
[----:B------:R-:W-:Y:S01]  /*36b0*/  FSEL R127, R77, -INF , P4 ;  /* 0xff8000004d7f7808 */ /* 0x000fe20002000000 */
[----:B------:R-:W-:Y:S01]  /*36c0*/  MUFU.EX2 R26, R26 ;  /* 0x0000001a001a7308 */ /* 0x000fe20000000800 */
[C---:B------:R-:W-:Y:S02]  /*36d0*/  ISETP.GT.AND P3, PT, R10.reuse, 0x30, PT ;  /* 0x000000300a00780c */ /* 0x040fe40003f64270 */
[----:B------:R-:W-:Y:S02]  /*36e0*/  FMNMX.FTZ R20, R123, R20, !PT ;  /* 0x000000147b147209 */ /* 0x000fe40007810000 */
[----:B------:R-:W-:Y:S02]  /*36f0*/  ISETP.GT.AND P4, PT, R10, 0x31, PT ;  /* 0x000000310a00780c */ /* 0x000fe40003f84270 */
[----:B------:R-:W-:Y:S01]  /*3700*/  FSEL R129, R64, -INF , P3 ;  /* 0xff80000040817808 */ /* 0x000fe20001800000 */
[----:B------:R-:W-:Y:S01]  /*3710*/  MUFU.EX2 R87, R87 ;  /* 0x0000005700577308 */ /* 0x000fe20000000800 */
        /* <DEDUP_REMOVED lines=15> */
[----:B------:R-:W-:Y:S01]  /*3810*/  FFMA.FTZ R56, R55, R0, -R4 ;  /* 0x0000000037387223 */ /* 0x000fe20000010804 */
[----:B------:R-:W-:Y:S01]  /*3820*/  FMNMX.FTZ R20, R131, R20, !PT ;  /* 0x0000001483147209 */ /* 0x000fe20007810000 */
[----:B------:R-:W-:Y:S01]  /*3830*/  MUFU.EX2 R34, R34 ;  /* 0x0000002200227308 */ /* 0x000fe20000000800 */
[----:B------:R-:W-:-:S02]  /*3840*/  ISETP.GT.AND P3, PT, R10, 0x48, PT ;  /* 0x000000480a00780c */ /* 0x000fc40003f64270 */
[----:B------:R-:W-:Y:S01]  /*3850*/  FSEL R105, R57, -INF , P4 ;  /* 0xff80000039697808 */ /* 0x000fe20002000000 */
[----:B------:R-:W-:Y:S01]  /*3860*/  FFMA.FTZ R57, R99, R0, -R4 ;  /* 0x0000000063397223 */ /* 0x000fe20000010804 */
[----:B------:R-:W-:Y:S02]  /*3870*/  FMNMX.FTZ R20, R135, R20, !PT ;  /* 0x0000001487147209 */ /* 0x000fe40007810000 */
[----:B------:R-:W-:Y:S01]  /*3880*/  ISETP.GT.AND P4, PT, R10, 0x49, PT ;  /* 0x000000490a00780c */ /* 0x000fe20003f84270 */
[----:B------:R-:W-:Y:S01]  /*3890*/  MUFU.EX2 R73, R73 ;  /* 0x0000004900497308 */ /* 0x000fe20000000800 */
[----:B------:R-:W-:Y:S02]  /*38a0*/  FSEL R103, R60, -INF , P3 ;  /* 0xff8000003c677808 */ /* 0x000fe40001800000 */
[----:B------:R-:W-:Y:S02]  /*38b0*/  FMNMX.FTZ R20, R105, R20, !PT ;  /* 0x0000001469147209 */ /* 0x000fe40007810000 */
[----:B------:R-:W-:-:S02]  /*38c0*/  FSEL R99, R61, -INF , P4 ;  /* 0xff8000003d637808 */ /* 0x000fc40002000000 */
[C---:B------:R-:W-:Y:S01]  /*38d0*/  ISETP.GT.AND P3, PT, R10.reuse, 0x50, PT ;  /* 0x000000500a00780c */ /* 0x040fe20003f64270 */
[----:B------:R-:W-:Y:S01]  /*38e0*/  MUFU.EX2 R38, R38 ;  /* 0x0000002600267308 */ /* 0x000fe20000000800 */
        /* <DEDUP_REMOVED lines=8> */
[--C-:B------:R-:W-:Y:S01]  /*3970*/  FFMA.FTZ R49, R107, R0, -R4.reuse ;  /* 0x000000006b317223 */ /* 0x100fe20000010804 */
[----:B------:R-:W-:Y:S02]  /*3980*/  FMNMX.FTZ R20, R85, R20, !PT ;  /* 0x0000001455147209 */ /* 0x000fe40007810000 */
[----:B------:R-:W-:Y:S01]  /*3990*/  ISETP.GT.AND P4, PT, R10, 0x59, PT ;  /* 0x000000590a00780c */ /* 0x000fe20003f84270 */
[----:B------:R-:W-:Y:S01]  /*39a0*/  MUFU.EX2 R42, R42 ;  /* 0x0000002a002a7308 */ /* 0x000fe20000000800 */
[----:B------:R-:W-:Y:S01]  /*39b0*/  FSEL R61, R52, -INF , P3 ;  /* 0xff800000343d7808 */ /* 0x000fe20001800000 */
[----:B------:R-:W-:Y:S01]  /*39c0*/  FFMA.FTZ R52, R27, R0, -R4 ;  /* 0x000000001b347223 */ /* 0x000fe20000010804 */
        /* <DEDUP_REMOVED lines=17> */
[--C-:B------:R-:W-:Y:S01]  /*3ae0*/  FFMA.FTZ R44, R43, R0, -R4.reuse ;  /* 0x000000002b2c7223 */ /* 0x100fe20000010804 */
[----:B------:R-:W-:Y:S02]  /*3af0*/  FMNMX.FTZ R20, R101, R20, !PT ;  /* 0x0000001465147209 */ /* 0x000fe40007810000 */
[----:B------:R-:W-:Y:S01]  /*3b00*/  FSEL R109, R45, -INF , P4 ;  /* 0xff8000002d6d7808 */ /* 0x000fe20002000000 */
[-CC-:B------:R-:W-:Y:S01]  /*3b10*/  FFMA.FTZ R45, R15, R0.reuse, -R4.reuse ;  /* 0x000000000f2d7223 */ /* 0x180fe20000010804 */
[C---:B------:R-:W-:Y:S01]  /*3b20*/  ISETP.GT.AND P3, PT, R10.reuse, 0x70, PT ;  /* 0x000000700a00780c */ /* 0x040fe20003f64270 */
[----:B------:R-:W-:Y:S01]  /*3b30*/  FFMA.FTZ R15, R21, R0, -R4 ;  /* 0x00000000150f7223 */ /* 0x000fe20000010804 */
[----:B------:R-:W-:Y:S01]  /*3b40*/  FMNMX.FTZ R20, R107, R20, !PT ;  /* 0x000000146b147209 */ /* 0x000fe20007810000 */
[----:B------:R-:W-:Y:S01]  /*3b50*/  MUFU.EX2 R40, R40 ;  /* 0x0000002800287308 */ /* 0x000fe20000000800 */
[----:B------:R-:W-:-:S02]  /*3b60*/  ISETP.GT.AND P4, PT, R10, 0x71, PT ;  /* 0x000000710a00780c */ /* 0x000fc40003f84270 */
[----:B------:R-:W-:Y:S01]  /*3b70*/  FSEL R117, R32, -INF , P3 ;  /* 0xff80000020757808 */ /* 0x000fe20001800000 */
[--C-:B------:R-:W-:Y:S01]  /*3b80*/  FFMA.FTZ R32, R63, R0, -R4.reuse ;  /* 0x000000003f207223 */ /* 0x100fe20000010804 */
[----:B------:R-:W-:Y:S02]  /*3b90*/  FMNMX.FTZ R20, R109, R20, !PT ;  /* 0x000000146d147209 */ /* 0x000fe40007810000 */
[C---:B------:R-:W-:Y:S01]  /*3ba0*/  ISETP.GT.AND P3, PT, R10.reuse, 0x78, PT ;  /* 0x000000780a00780c */ /* 0x040fe20003f64270 */
[----:B------:R-:W-:Y:S01]  /*3bb0*/  MUFU.EX2 R41, R41 ;  /* 0x0000002900297308 */ /* 0x000fe20000000800 */
[----:B------:R-:W-:Y:S01]  /*3bc0*/  FSEL R137, R33, -INF , P4 ;  /* 0xff80000021897808 */ /* 0x000fe20002000000 */
[----:B------:R-:W-:Y:S01]  /*3bd0*/  FFMA.FTZ R33, R59, R0, -R4 ;  /* 0x000000003b217223 */ /* 0x000fe20000010804 */
[----:B------:R-:W-:Y:S02]  /*3be0*/  FMNMX.FTZ R20, R117, R20, !PT ;  /* 0x0000001475147209 */ /* 0x000fe40007810000 */
[----:B------:R-:W-:-:S02]  /*3bf0*/  ISETP.GT.AND P4, PT, R10, 0x79, PT ;  /* 0x000000790a00780c */ /* 0x000fc40003f84270 */
[----:B------:R-:W-:Y:S01]  /*3c00*/  FSEL R139, R36, -INF , P3 ;  /* 0xff800000248b7808 */ /* 0x000fe20001800000 */
[--C-:B------:R-:W-:Y:S01]  /*3c10*/  FFMA.FTZ R36, R35, R0, -R4.reuse ;  /* 0x0000000023247223 */ /* 0x100fe20000010804 */
[----:B------:R-:W-:Y:S01]  /*3c20*/  FMNMX.FTZ R20, R137, R20, !PT ;  /* 0x0000001489147209 */ /* 0x000fe20007810000 */
[-CC-:B------:R-:W-:Y:S01]  /*3c30*/  FFMA.FTZ R35, R71, R0.reuse, -R4.reuse ;  /* 0x0000000047237223 */ /* 0x180fe20000010804 */
[----:B------:R-:W-:Y:S01]  /*3c40*/  FSEL R63, R37, -INF , P4 ;  /* 0xff800000253f7808 */ /* 0x000fe20002000000 */
[----:B------:R-:W-:Y:S01]  /*3c50*/  FFMA.FTZ R37, R13, R0, -R4 ;  /* 0x000000000d257223 */ /* 0x000fe20000010804 */
[C---:B------:R-:W-:Y:S01]  /*3c60*/  ISETP.GT.AND P3, PT, R10.reuse, 0x80, PT ;  /* 0x000000800a00780c */ /* 0x040fe20003f64270 */
[----:B------:R-:W-:Y:S01]  /*3c70*/  MUFU.EX2 R11, R11 ;  /* 0x0000000b000b7308 */ /* 0x000fe20000000800 */
[----:B------:R-:W-:Y:S02]  /*3c80*/  FMNMX.FTZ R20, R139, R20, !PT ;  /* 0x000000148b147209 */ /* 0x000fe40007810000 */
[----:B------:R-:W-:-:S02]  /*3c90*/  ISETP.GT.AND P4, PT, R10, 0x81, PT ;  /* 0x000000810a00780c */ /* 0x000fc40003f84270 */
[----:B------:R-:W-:Y:S02]  /*3ca0*/  FSEL R141, R24, -INF , P3 ;  /* 0xff800000188d7808 */ /* 0x000fe40001800000 */
[----:B------:R-:W-:Y:S01]  /*3cb0*/  FMNMX.FTZ R20, R63, R20, !PT ;  /* 0x000000143f147209 */ /* 0x000fe20007810000 */
[----:B------:R-:W-:Y:S01]  /*3cc0*/  MUFU.EX2 R32, R32 ;  /* 0x0000002000207308 */ /* 0x000fe20000000800 */
[C---:B------:R-:W-:Y:S02]  /*3cd0*/  ISETP.GT.AND P3, PT, R10.reuse, 0x88, PT ;  /* 0x000000880a00780c */ /* 0x040fe40003f64270 */
[----:B------:R-:W-:Y:S02]  /*3ce0*/  FSEL R25, R25, -INF , P4 ;  /* 0xff80000019197808 */ /* 0x000fe40002000000 */
[----:B------:R-:W-:Y:S02]  /*3cf0*/  FMNMX.FTZ R20, R141, R20, !PT ;  /* 0x000000148d147209 */ /* 0x000fe40007810000 */
[----:B------:R-:W-:Y:S01]  /*3d00*/  ISETP.GT.AND P4, PT, R10, 0x89, PT ;  /* 0x000000890a00780c */ /* 0x000fe20003f84270 */
[----:B------:R-:W-:Y:S01]  /*3d10*/  MUFU.EX2 R37, R37 ;  /* 0x0000002500257308 */ /* 0x000fe20000000800 */
[----:B------:R-:W-:-:S02]  /*3d20*/  FSEL R143, R28, -INF , P3 ;  /* 0xff8000001c8f7808 */ /* 0x000fc40001800000 */
[----:B------:R-:W-:Y:S02]  /*3d30*/  FMNMX.FTZ R20, R25, R20, !PT ;  /* 0x0000001419147209 */ /* 0x000fe40007810000 */
[----:B------:R-:W-:Y:S02]  /*3d40*/  FSEL R29, R29, -INF , P4 ;  /* 0xff8000001d1d7808 */ /* 0x000fe40002000000 */
[----:B------:R-:W-:Y:S01]  /*3d50*/  FMNMX.FTZ R20, R143, R20, !PT ;  /* 0x000000148f147209 */ /* 0x000fe20007810000 */
[----:B------:R-:W-:Y:S03]  /*3d60*/  MUFU.EX2 R54, R54 ;  /* 0x0000003600367308 */ /* 0x000fe60000000800 */
[----:B------:R-:W-:-:S05]  /*3d70*/  FMNMX.FTZ R20, R29, R20, !PT ;  /* 0x000000141d147209 */ /* 0x000fca0007810000 */
[----:B------:R-:W2:Y:S01]  /*3d80*/  SHFL.BFLY PT, R13, R20, 0x2, 0x1f ;  /* 0x0c401f00140d7f89 */ /* 0x000ea200000e0000 */
[----:B------:R-:W-:Y:S08]  /*3d90*/  MUFU.EX2 R45, R45 ;  /* 0x0000002d002d7308 */ /* 0x000ff00000000800 */
        /* <DEDUP_REMOVED lines=9> */
[----:B--2---:R-:W-:-:S02]  /*3e30*/  FMNMX.FTZ R10, R21, R10, !PT ;  /* 0x0000000a150a7209 */ /* 0x004fc40007810000 */
[----:B------:R-:W-:Y:S02]  /*3e40*/  LEA.HI R21, R23, R22, RZ, 0x4 ;  /* 0x0000001617157211 */ /* 0x000fe400078f20ff */
[C---:B------:R-:W-:Y:S01]  /*3e50*/  FSETP.NEU.FTZ.AND P3, PT, R10.reuse, -INF , PT ;  /* 0xff8000000a00780b */ /* 0x040fe20003f7d000 */
[----:B------:R-:W-:Y:S01]  /*3e60*/  FMUL.FTZ R24, R10, R0 ;  /* 0x000000000a187220 */ /* 0x000fe20000410000 */
[----:B------:R-:W-:Y:S01]  /*3e70*/  LOP3.LUT R59, R21, 0xfffffff0, RZ, 0xc0, !PT ;  /* 0xfffffff0153b7812 */ /* 0x000fe200078ec0ff */
[----:B------:R-:W-:Y:S03]  /*3e80*/  MUFU.EX2 R36, R36 ;  /* 0x0000002400247308 */ /* 0x000fe60000000800 */
[----:B------:R-:W-:Y:S01]  /*3e90*/  FSEL R24, R24, RZ, P3 ;  /* 0x000000ff18187208 */ /* 0x000fe20001800000 */
[----:B------:R-:W-:Y:S01]  /*3ea0*/  IMAD.IADD R70, R22, 0x1, -R59 ;  /* 0x0000000116467824 */ /* 0x000fe200078e0a3b */
[----:B------:R-:W-:-:S02]  /*3eb0*/  LEA.HI R22, R23, R22, RZ, 0x5 ;  /* 0x0000001617167211 */ /* 0x000fc400078f28ff */
[----:B------:R-:W-:Y:S01]  /*3ec0*/  SHF.R.S32.HI R23, RZ, 0x4, R21 ;  /* 0x00000004ff177819 */ /* 0x000fe20000011415 */
[-C--:B------:R-:W-:Y:S01]  /*3ed0*/  FFMA.FTZ R20, R91, R0.reuse, -R24 ;  /* 0x000000005b147223 */ /* 0x080fe20000010818 */
[----:B------:R-:W-:Y:S01]  /*3ee0*/  SHF.R.S32.HI R71, RZ, 0x1f, R70 ;  /* 0x0000001fff477819 */ /* 0x000fe20000011446 */
[----:B------:R-:W-:Y:S02]  /*3ef0*/  IMAD.SHL.U32 R22, R22, 0x8, RZ ;  /* 0x0000000816167824 */ /* 0x000fe400078e00ff */
[-CC-:B------:R-:W-:Y:S01]  /*3f00*/  FFMA.FTZ R27, R89, R0.reuse, -R24.reuse ;  /* 0x00000000591b7223 */ /* 0x180fe20000010818 */
[--C-:B------:R-:W-:Y:S01]  /*3f10*/  FFMA.FTZ R4, R95, R0, -R24.reuse ;  /* 0x000000005f047223 */ /* 0x100fe20000010818 */
[CC--:B------:R-:W-:Y:S01]  /*3f20*/  LEA.HI R72, R71.reuse, R70.reuse, RZ, 0x2 ;  /* 0x0000004647487211 */ /* 0x0c0fe200078f10ff */
[----:B------:R-:W-:Y:S01]  /*3f30*/  MUFU.EX2 R20, R20 ;  /* 0x0000001400147308 */ /* 0x000fe20000000800 */
[----:B------:R-:W-:Y:S01]  /*3f40*/  LEA.HI R71, R71, R70, RZ, 0x3 ;  /* 0x0000004647477211 */ /* 0x000fe200078f18ff */
[----:B------:R-:W-:Y:S01]  /*3f50*/  IMAD.SHL.U32 R23, R23, 0x8, RZ ;  /* 0x0000000817177824 */ /* 0x000fe200078e00ff */
[----:B------:R-:W-:Y:S01]  /*3f60*/  LOP3.LUT R75, R72, 0x7fffffc, RZ, 0xc0, !PT ;  /* 0x07fffffc484b7812 */ /* 0x000fe200078ec0ff */
[----:B------:R-:W-:Y:S01]  /*3f70*/  FFMA.FTZ R31, R93, R0, -R24 ;  /* 0x000000005d1f7223 */ /* 0x000fe20000010818 */
[----:B------:R-:W-:Y:S01]  /*3f80*/  SHF.R.S32.HI R72, RZ, 0x2, R72 ;  /* 0x00000002ff487819 */ /* 0x000fe20000011448 */
[----:B------:R-:W-:Y:S01]  /*3f90*/  IMAD.SHL.U32 R21, R71, 0x10, RZ ;  /* 0x0000001047157824 */ /* 0x000fe200078e00ff */
[----:B------:R-:W-:Y:S01]  /*3fa0*/  LOP3.LUT R22, R22, 0x7fffff00, RZ, 0xc0, !PT ;  /* 0x7fffff0016167812 */ /* 0x000fe200078ec0ff */
[----:B------:R-:W2:Y:S01]  /*3fb0*/  MUFU.EX2 R27, R27 ;  /* 0x0000001b001b7308 */ /* 0x000ea20000000800 */
[----:B------:R-:W-:-:S02]  /*3fc0*/  IMAD.IADD R74, R70, 0x1, -R75 ;  /* 0x00000001464a7824 */ /* 0x000fc400078e0a4b */
[-CC-:B------:R-:W-:Y:S01]  /*3fd0*/  FFMA.FTZ R28, R97, R0.reuse, -R24.reuse ;  /* 0x00000000611c7223 */ /* 0x180fe20000010818 */
[----:B------:R-:W-:Y:S01]  /*3fe0*/  IMAD.SHL.U32 R72, R72, 0x40, RZ ;  /* 0x0000004048487824 */ /* 0x000fe200078e00ff */
[----:B------:R-:W-:Y:S01]  /*3ff0*/  LOP3.LUT R21, R21, 0x7fffff80, RZ, 0xc0, !PT ;  /* 0x7fffff8015157812 */ /* 0x000fe200078ec0ff */
[----:B------:R-:W-:Y:S02]  /*4000*/  IMAD.U32 R75, RZ, RZ, UR56 ;  /* 0x00000038ff4b7e24 */ /* 0x000fe4000f8e00ff */
[----:B-1----:R-:W-:Y:S01]  /*4010*/  FADD.FTZ R89, R8, R79 ;  /* 0x0000004f08597221 */ /* 0x002fe20000010000 */
[-CC-:B------:R-:W-:Y:S01]  /*4020*/  FFMA.FTZ R43, R111, R0.reuse, -R24.reuse ;  /* 0x000000006f2b7223 */ /* 0x180fe20000010818 */
[----:B------:R-:W-:Y:S01]  /*4030*/  LOP3.LUT R72, R72, 0x40, RZ, 0xc0, !PT ;  /* 0x0000004048487812 */ /* 0x000fe200078ec0ff */
[----:B------:R-:W-:Y:S01]  /*4040*/  IMAD.IADD R21, R22, 0x1, R21 ;  /* 0x0000000116157824 */ /* 0x000fe200078e0215 */
[----:B------:R-:W1:Y:S01]  /*4050*/  MUFU.EX2 R4, R4 ;  /* 0x0000000400047308 */ /* 0x000e620000000800 */
[----:B------:R-:W-:Y:S01]  /*4060*/  FFMA.FTZ R51, R113, R0, -R24 ;  /* 0x0000000071337223 */ /* 0x000fe20000010818 */
[----:B------:R-:W-:Y:S01]  /*4070*/  LOP3.LUT R23, R72, 0x8, R23, 0xf8, !PT ;  /* 0x0000000848177812 */ /* 0x000fe200078ef817 */
[----:B------:R-:W-:Y:S01]  /*4080*/  IMAD R74, R74, 0x10, R21 ;  /* 0x000000104a4a7824 */ /* 0x000fe200078e0215 */
[----:B------:R-:W-:Y:S01]  /*4090*/  SHF.R.U32.HI R22, RZ, 0x3, R72 ;  /* 0x00000003ff167819 */ /* 0x000fe20000011648 */
[----:B------:R-:W-:-:S02]  /*40a0*/  @!P1 VIADD R21, R75, 0x31c40 ;  /* 0x00031c404b159836 */ /* 0x000fc40000000000 */
[-CC-:B------:R-:W-:Y:S01]  /*40b0*/  FFMA.FTZ R62, R115, R0.reuse, -R24.reuse ;  /* 0x00000000733e7223 */ /* 0x180fe20000010818 */
[--C-:B------:R-:W-:Y:S01]  /*40c0*/  FFMA.FTZ R55, R119, R0, -R24.reuse ;  /* 0x0000000077377223 */ /* 0x100fe20000010818 */
[----:B------:R-:W3:Y:S01]  /*40d0*/  MUFU.EX2 R31, R31 ;  /* 0x0000001f001f7308 */ /* 0x000ee20000000800 */
[----:B------:R-:W-:Y:S01]  /*40e0*/  LOP3.LUT R23, R23, R22, RZ, 0x3c, !PT ;  /* 0x0000001617177212 */ /* 0x000fe200078e3cff */
[-CC-:B------:R-:W-:Y:S01]  /*40f0*/  FFMA.FTZ R64, R121, R0.reuse, -R24.reuse ;  /* 0x0000000079407223 */ /* 0x180fe20000010818 */
[----:B------:R-:W-:Y:S01]  /*4100*/  @!P1 PRMT R21, RZ, 0x654, R21 ;  /* 0x00000654ff159816 */ /* 0x000fe20000000015 */
[-CC-:B------:R-:W-:Y:S01]  /*4110*/  FFMA.FTZ R67, R123, R0.reuse, -R24.reuse ;  /* 0x000000007b437223 */ /* 0x180fe20000010818 */
[--C-:B------:R-:W-:Y:S01]  /*4120*/  FFMA.FTZ R68, R127, R0, -R24.reuse ;  /* 0x000000007f447223 */ /* 0x100fe20000010818 */
[----:B------:R-:W-:Y:S02]  /*4130*/  IMAD.IADD R76, R74, 0x1, R23 ;  /* 0x000000014a4c7824 */ /* 0x000fe400078e0217 */
[----:B0-----:R-:W-:Y:S01]  /*4140*/  FADD.FTZ R74, R14, R89 ;  /* 0x000000590e4a7221 */ /* 0x001fe20000010000 */
[----:B------:R-:W0:Y:S01]  /*4150*/  MUFU.EX2 R28, R28 ;  /* 0x0000001c001c7308 */ /* 0x000e220000000800 */
[----:B------:R4:W-:Y:S01]  /*4160*/  @!P1 SYNCS.ARRIVE.TRANS64.RED.A1T0 RZ, [R21+URZ], RZ ;  /* 0x000000ff15ff99a7 */ /* 0x0009e2000810043f */
[----:B--2---:R-:W-:Y:S01]  /*4170*/  FADD.FTZ R23, R20, R27 ;  /* 0x0000001b14177221 */ /* 0x004fe20000010000 */
[----:B------:R-:W-:Y:S01]  /*4180*/  F2FP.BF16.F32.PACK_AB R20, R27, R20 ;  /* 0x000000141b14723e */ /* 0x000fe200000010ff */
[-CC-:B------:R-:W-:Y:S01]  /*4190*/  FFMA.FTZ R27, R53, R0.reuse, -R24.reuse ;  /* 0x00000000351b7223 */ /* 0x180fe20000010818 */
[-CC-:B------:R-:W-:Y:S01]  /*41a0*/  FFMA.FTZ R47, R129, R0.reuse, -R24.reuse ;  /* 0x00000000812f7223 */ /* 0x180fe20000010818 */
[----:B-1----:R-:W-:Y:S01]  /*41b0*/  FADD.FTZ R22, R4, R23 ;  /* 0x0000001704167221 */ /* 0x002fe20000010000 */
[--C-:B------:R-:W-:Y:S01]  /*41c0*/  FFMA.FTZ R53, R77, R0, -R24.reuse ;  /* 0x000000004d357223 */ /* 0x100fe20000010818 */
[----:B------:R-:W1:Y:S01]  /*41d0*/  MUFU.EX2 R43, R43 ;  /* 0x0000002b002b7308 */ /* 0x000e620000000800 */
[----:B----4-:R-:W-:Y:S01]  /*41e0*/  F2FP.BF16.F32.PACK_AB R21, R79, R8 ;  /* 0x000000084f15723e */ /* 0x010fe200000010ff */
[----:B------:R-:W-:Y:S01]  /*41f0*/  FFMA.FTZ R8, R85, R0, -R24 ;  /* 0x0000000055087223 */ /* 0x000fe20000010818 */
[----:B------:R-:W-:Y:S01]  /*4200*/  FADD.FTZ R85, R83, R74 ;  /* 0x0000004a53557221 */ /* 0x000fe20000010000 */
[C---:B---3--:R-:W-:Y:S01]  /*4210*/  FADD.FTZ R79, R31.reuse, R22 ;  /* 0x000000161f4f7221 */ /* 0x048fe20000010000 */
[----:B------:R-:W-:Y:S01]  /*4220*/  F2FP.BF16.F32.PACK_AB R22, R31, R4 ;  /* 0x000000041f16723e */ /* 0x000fe200000010ff */
[-CC-:B------:R-:W-:Y:S01]  /*4230*/  FFMA.FTZ R60, R133, R0.reuse, -R24.reuse ;  /* 0x00000000853c7223 */ /* 0x180fe20000010818 */
[----:B------:R-:W-:Y:S01]  /*4240*/  FADD.FTZ R74, R26, R85 ;  /* 0x000000551a4a7221 */ /* 0x000fe20000010000 */
[----:B------:R-:W2:Y:S01]  /*4250*/  MUFU.EX2 R51, R51 ;  /* 0x0000003300337308 */ /* 0x000ea20000000800 */
[----:B------:R-:W-:Y:S01]  /*4260*/  LEA R4, R76, UR56, 0x1 ;  /* 0x000000384c047c11 */ /* 0x000fe2000f8e08ff */
[----:B------:R-:W-:Y:S01]  /*4270*/  FFMA.FTZ R59, R125, R0, -R24 ;  /* 0x000000007d3b7223 */ /* 0x000fe20000010818 */
[----:B------:R-:W-:Y:S01]  /*4280*/  FADD.FTZ R31, R87, R74 ;  /* 0x0000004a571f7221 */ /* 0x000fe20000010000 */
[----:B0-----:R-:W-:Y:S01]  /*4290*/  FADD.FTZ R74, R28, R79 ;  /* 0x0000004f1c4a7221 */ /* 0x001fe20000010000 */
[----:B------:R-:W-:Y:S01]  /*42a0*/  F2FP.BF16.F32.PACK_AB R23, R83, R14 ;  /* 0x0000000e5317723e */ /* 0x000fe200000010ff */
[-C--:B------:R-:W-:Y:S01]  /*42b0*/  FFMA.FTZ R66, R131, R0.reuse, -R24 ;  /* 0x0000000083427223 */ /* 0x080fe20000010818 */
[----:B------:R-:W-:Y:S01]  /*42c0*/  FADD.FTZ R76, R30, R31 ;  /* 0x0000001f1e4c7221 */ /* 0x000fe20000010000 */
[----:B------:R-:W0:Y:S01]  /*42d0*/  MUFU.EX2 R62, R62 ;  /* 0x0000003e003e7308 */ /* 0x000e220000000800 */
[----:B-1----:R-:W-:Y:S01]  /*42e0*/  FADD.FTZ R74, R43, R74 ;  /* 0x0000004a2b4a7221 */ /* 0x002fe20000010000 */
[-C--:B------:R-:W-:Y:S01]  /*42f0*/  FFMA.FTZ R70, R135, R0.reuse, -R24 ;  /* 0x0000000087467223 */ /* 0x080fe20000010818 */
[----:B------:R-:W-:Y:S01]  /*4300*/  FADD.FTZ R31, R81, R76 ;  /* 0x0000004c511f7221 */ /* 0x000fe20000010000 */
[-CC-:B------:R-:W-:Y:S01]  /*4310*/  FFMA.FTZ R71, R105, R0.reuse, -R24.reuse ;  /* 0x0000000069477223 */ /* 0x180fe20000010818 */
[-CC-:B------:R-:W-:Y:S01]  /*4320*/  FFMA.FTZ R103, R103, R0.reuse, -R24.reuse ;  /* 0x0000000067677223 */ /* 0x180fe20000010818 */
[-C--:B------:R-:W-:Y:S01]  /*4330*/  FFMA.FTZ R75, R99, R0.reuse, -R24 ;  /* 0x00000000634b7223 */ /* 0x080fe20000010818 */
[----:B------:R-:W-:Y:S01]  /*4340*/  FADD.FTZ R76, R34, R31 ;  /* 0x0000001f224c7221 */ /* 0x000fe20000010000 */
[----:B------:R-:W1:Y:S01]  /*4350*/  MUFU.EX2 R55, R55 ;  /* 0x0000003700377308 */ /* 0x000e620000000800 */
[----:B--2---:R-:W-:Y:S01]  /*4360*/  FADD.FTZ R31, R51, R74 ;  /* 0x0000004a331f7221 */ /* 0x004fe20000010000 */
[-C--:B------:R-:W-:Y:S01]  /*4370*/  FFMA.FTZ R69, R69, R0.reuse, -R24 ;  /* 0x0000000045457223 */ /* 0x080fe20000010818 */
[----:B------:R-:W-:Y:S01]  /*4380*/  FADD.FTZ R77, R73, R76 ;  /* 0x0000004c494d7221 */ /* 0x000fe20000010000 */
[-CC-:B------:R-:W-:Y:S01]  /*4390*/  FFMA.FTZ R76, R63, R0.reuse, -R24.reuse ;  /* 0x000000003f4c7223 */ /* 0x180fe20000010818 */
[-CC-:B------:R-:W-:Y:S01]  /*43a0*/  FFMA.FTZ R14, R61, R0.reuse, -R24.reuse ;  /* 0x000000003d0e7223 */ /* 0x180fe20000010818 */
[-CC-:B------:R-:W-:Y:S01]  /*43b0*/  FFMA.FTZ R101, R101, R0.reuse, -R24.reuse ;  /* 0x0000000065657223 */ /* 0x180fe20000010818 */
[----:B------:R-:W-:Y:S01]  /*43c0*/  FADD.FTZ R78, R38, R77 ;  /* 0x0000004d264e7221 */ /* 0x000fe20000010000 */
[----:B------:R-:W2:Y:S01]  /*43d0*/  MUFU.EX2 R64, R64 ;  /* 0x0000004000407308 */ /* 0x000ea20000000800 */
[----:B0-----:R-:W-:Y:S01]  /*43e0*/  FADD.FTZ R74, R62, R31 ;  /* 0x0000001f3e4a7221 */ /* 0x001fe20000010000 */
[-CC-:B------:R-:W-:Y:S01]  /*43f0*/  FFMA.FTZ R77, R25, R0.reuse, -R24.reuse ;  /* 0x00000000194d7223 */ /* 0x180fe20000010818 */
[-CC-:B------:R-:W-:Y:S01]  /*4400*/  FFMA.FTZ R107, R107, R0.reuse, -R24.reuse ;  /* 0x000000006b6b7223 */ /* 0x180fe20000010818 */
[-CC-:B------:R-:W-:Y:S01]  /*4410*/  FFMA.FTZ R109, R109, R0.reuse, -R24.reuse ;  /* 0x000000006d6d7223 */ /* 0x180fe20000010818 */
[-CC-:B------:R-:W-:Y:S01]  /*4420*/  FFMA.FTZ R117, R117, R0.reuse, -R24.reuse ;  /* 0x0000000075757223 */ /* 0x180fe20000010818 */
[-CC-:B------:R-:W-:Y:S01]  /*4430*/  FFMA.FTZ R137, R137, R0.reuse, -R24.reuse ;  /* 0x0000000089897223 */ /* 0x180fe20000010818 */
[-C--:B------:R-:W-:Y:S01]  /*4440*/  FFMA.FTZ R139, R139, R0.reuse, -R24 ;  /* 0x000000008b8b7223 */ /* 0x080fe20000010818 */
[----:B------:R-:W0:Y:S01]  /*4450*/  MUFU.EX2 R67, R67 ;  /* 0x0000004300437308 */ /* 0x000e220000000800 */
[----:B-1----:R-:W-:Y:S01]  /*4460*/  FADD.FTZ R25, R55, R74 ;  /* 0x0000004a37197221 */ /* 0x002fe20000010000 */
[-C--:B------:R-:W-:Y:S01]  /*4470*/  FFMA.FTZ R141, R141, R0.reuse, -R24 ;  /* 0x000000008d8d7223 */ /* 0x080fe20000010818 */
[----:B------:R-:W-:Y:S01]  /*4480*/  FADD.FTZ R31, R65, R78 ;  /* 0x0000004e411f7221 */ /* 0x000fe20000010000 */
[-CC-:B------:R-:W-:Y:S01]  /*4490*/  FFMA.FTZ R143, R143, R0.reuse, -R24.reuse ;  /* 0x000000008f8f7223 */ /* 0x180fe20000010818 */
[----:B------:R-:W-:Y:S01]  /*44a0*/  FFMA.FTZ R63, R29, R0, -R24 ;  /* 0x000000001d3f7223 */ /* 0x000fe20000010818 */
[----:B------:R1:W-:Y:S01]  /*44b0*/  STSM.16.M88.4 [R4+0x24300], R20 ;  /* 0x0243001404007844 */ /* 0x0003e20000000200 */
[----:B------:R-:W-:Y:S01]  /*44c0*/  FADD.FTZ R78, R42, R31 ;  /* 0x0000001f2a4e7221 */ /* 0x000fe20000010000 */
[----:B------:R-:W3:Y:S01]  /*44d0*/  MUFU.EX2 R68, R68 ;  /* 0x0000004400447308 */ /* 0x000ee20000000800 */
[----:B--2---:R-:W-:Y:S01]  /*44e0*/  FADD.FTZ R24, R64, R25 ;  /* 0x0000001940187221 */ /* 0x004fe20000010000 */
[----:B------:R-:W-:Y:S01]  /*44f0*/  F2FP.BF16.F32.PACK_AB R25, R87, R26 ;  /* 0x0000001a5719723e */ /* 0x000fe200000010ff */
[----:B------:R-:W-:-:S04]  /*4500*/  FADD.FTZ R31, R57, R78 ;  /* 0x0000004e391f7221 */ /* 0x000fc80000010000 */
[----:B------:R-:W-:Y:S01]  /*4510*/  FADD.FTZ R26, R46, R31 ;  /* 0x0000001f2e1a7221 */ /* 0x000fe20000010000 */
[----:B------:R-:W2:Y:S01]  /*4520*/  MUFU.EX2 R47, R47 ;  /* 0x0000002f002f7308 */ /* 0x000ea20000000800 */
[----:B0-----:R-:W-:Y:S01]  /*4530*/  FADD.FTZ R29, R67, R24 ;  /* 0x00000018431d7221 */ /* 0x001fe20000010000 */
[----:B------:R-:W-:Y:S01]  /*4540*/  F2FP.BF16.F32.PACK_AB R31, R65, R38 ;  /* 0x00000026411f723e */ /* 0x000fe200000010ff */
[----:B-1----:R-:W-:Y:S01]  /*4550*/  FADD.FTZ R21, R49, R26 ;  /* 0x0000001a31157221 */ /* 0x002fe20000010000 */
[----:B------:R-:W-:-:S04]  /*4560*/  F2FP.BF16.F32.PACK_AB R26, R62, R51 ;  /* 0x000000333e1a723e */ /* 0x000fc800000010ff */
[----:B------:R-:W0:Y:S01]  /*4570*/  MUFU.EX2 R60, R60 ;  /* 0x0000003c003c7308 */ /* 0x000e220000000800 */
[----:B---3--:R-:W-:Y:S01]  /*4580*/  FADD.FTZ R24, R68, R29 ;  /* 0x0000001d44187221 */ /* 0x008fe20000010000 */
[----:B------:R-:W-:Y:S01]  /*4590*/  F2FP.BF16.F32.PACK_AB R29, R73, R34 ;  /* 0x00000022491d723e */ /* 0x000fe200000010ff */
[----:B------:R-:W-:-:S04]  /*45a0*/  FADD.FTZ R22, R40, R21 ;  /* 0x0000001528167221 */ /* 0x000fc80000010000 */
[----:B------:R-:W-:Y:S01]  /*45b0*/  FADD.FTZ R22, R41, R22 ;  /* 0x0000001629167221 */ /* 0x000fe20000010000 */
[----:B------:R-:W1:Y:S01]  /*45c0*/  MUFU.EX2 R59, R59 ;  /* 0x0000003b003b7308 */ /* 0x000e620000000800 */
[----:B--2---:R-:W-:Y:S01]  /*45d0*/  FADD.FTZ R73, R47, R24 ;  /* 0x000000182f497221 */ /* 0x004fe20000010000 */
[----:B------:R-:W-:Y:S01]  /*45e0*/  F2FP.BF16.F32.PACK_AB R24, R43, R28 ;  /* 0x0000001c2b18723e */ /* 0x000fe200000010ff */
[----:B------:R-:W-:Y:S01]  /*45f0*/  FADD.FTZ R23, R11, R22 ;  /* 0x000000160b177221 */ /* 0x000fe20000010000 */
[----:B------:R-:W-:Y:S02]  /*4600*/  F2FP.BF16.F32.PACK_AB R28, R64, R55 ;  /* 0x00000037401c723e */ /* 0x000fe400000010ff */
[----:B------:R-:W-:Y:S01]  /*4610*/  CS2R R64, SRZ ;  /* 0x0000000000407805 */ /* 0x000fe2000001ff00 */
[----:B------:R-:W-:Y:S01]  /*4620*/  FADD.FTZ R22, R32, R23 ;  /* 0x0000001720167221 */ /* 0x000fe20000010000 */
[----:B------:R-:W2:Y:S01]  /*4630*/  MUFU.EX2 R66, R66 ;  /* 0x0000004200427308 */ /* 0x000ea20000000800 */
[----:B0-----:R-:W-:Y:S01]  /*4640*/  FADD.FTZ R20, R60, R73 ;  /* 0x000000493c147221 */ /* 0x001fe20000010000 */
[----:B------:R-:W-:Y:S01]  /*4650*/  F2FP.BF16.F32.PACK_AB R23, R49, R46 ;  /* 0x0000002e3117723e */ /* 0x000fe200000010ff */
[----:B------:R-:W-:Y:S01]  /*4660*/  FADD.FTZ R51, R37, R22 ;  /* 0x0000001625337221 */ /* 0x000fe20000010000 */
[----:B------:R-:W0:Y:S03]  /*4670*/  @P2 LDC R46, c[0x0][0x450] ;  /* 0x00011400ff2e2b82 */ /* 0x000e260000000800 */
[----:B------:R-:W-:Y:S01]  /*4680*/  FADD.FTZ R22, R54, R51 ;  /* 0x0000003336167221 */ /* 0x000fe20000010000 */
[----:B------:R-:W3:Y:S01]  /*4690*/  MUFU.EX2 R70, R70 ;  /* 0x0000004600467308 */ /* 0x000ee20000000800 */
[----:B-1----:R-:W-:-:S07]  /*46a0*/  FADD.FTZ R21, R59, R20 ;  /* 0x000000143b157221 */ /* 0x002fce0000010000 */
[----:B------:R-:W1:Y:S01]  /*46b0*/  MUFU.EX2 R71, R71 ;  /* 0x0000004700477308 */ /* 0x000e620000000800 */
[----:B--2---:R-:W-:-:S07]  /*46c0*/  FADD.FTZ R21, R66, R21 ;  /* 0x0000001542157221 */ /* 0x004fce0000010000 */
[----:B------:R-:W2:Y:S01]  /*46d0*/  MUFU.EX2 R72, R103 ;  /* 0x0000006700487308 */ /* 0x000ea20000000800 */
[----:B---3--:R-:W-:Y:S01]  /*46e0*/  FADD.FTZ R20, R70, R21 ;  /* 0x0000001546147221 */ /* 0x008fe20000010000 */
[----:B------:R-:W-:-:S06]  /*46f0*/  F2FP.BF16.F32.PACK_AB R21, R57, R42 ;  /* 0x0000002a3915723e */ /* 0x000fcc00000010ff */
[----:B------:R-:W3:Y:S01]  /*4700*/  MUFU.EX2 R75, R75 ;  /* 0x0000004b004b7308 */ /* 0x000ee20000000800 */
[----:B-1----:R-:W-:-:S07]  /*4710*/  FADD.FTZ R43, R71, R20 ;  /* 0x00000014472b7221 */ /* 0x002fce0000010000 */
[----:B------:R-:W1:Y:S01]  /*4720*/  MUFU.EX2 R8, R8 ;  /* 0x0000000800087308 */ /* 0x000e620000000800 */
[----:B--2---:R-:W-:Y:S01]  /*4730*/  FADD.FTZ R20, R72, R43 ;  /* 0x0000002b48147221 */ /* 0x004fe20000010000 */
[----:B------:R-:W-:-:S06]  /*4740*/  F2FP.BF16.F32.PACK_AB R43, R48, R33 ;  /* 0x00000021302b723e */ /* 0x000fcc00000010ff */
[----:B------:R-:W2:Y:S08]  /*4750*/  MUFU.EX2 R61, R69 ;  /* 0x00000045003d7308 */ /* 0x000eb00000000800 */
[----:B------:R4:W-:Y:S08]  /*4760*/  MUFU.EX2 R69, R27 ;  /* 0x0000001b00457308 */ /* 0x0009f00000000800 */
[----:B------:R-:W5:Y:S01]  /*4770*/  MUFU.EX2 R14, R14 ;  /* 0x0000000e000e7308 */ /* 0x000f620000000800 */
[----:B----4-:R-:W-:-:S02]  /*4780*/  F2FP.BF16.F32.PACK_AB R27, R81, R30 ;  /* 0x0000001e511b723e */ /* 0x010fc400000010ff */
[----:B------:R-:W-:-:S03]  /*4790*/  F2FP.BF16.F32.PACK_AB R30, R68, R67 ;  /* 0x00000043441e723e */ /* 0x000fc600000010ff */
[----:B------:R4:W-:Y:S02]  /*47a0*/  STSM.16.M88.4 [R4+0x25b00], R24 ;  /* 0x025b001804007844 */ /* 0x0009e40000000200 */
[----:B------:R-:W0:Y:S02]  /*47b0*/  MUFU.EX2 R53, R53 ;  /* 0x0000003500357308 */ /* 0x000e240000000800 */
[----:B------:R1:W-:Y:S06]  /*47c0*/  STSM.16.M88.4 [R4+0x27300], R28 ;  /* 0x0273001c04007844 */ /* 0x0003ec0000000200 */
[----:B------:R-:W0:Y:S01]  /*47d0*/  MUFU.EX2 R74, R101 ;  /* 0x00000065004a7308 */ /* 0x000e220000000800 */
[----:B----4-:R-:W-:Y:S01]  /*47e0*/  F2FP.BF16.F32.PACK_AB R27, R32, R11 ;  /* 0x0000000b201b723e */ /* 0x010fe200000010ff */
[----:B---3--:R-:W-:-:S06]  /*47f0*/  FADD.FTZ R11, R75, R20 ;  /* 0x000000144b0b7221 */ /* 0x008fcc0000010000 */
[----:B------:R-:W3:Y:S01]  /*4800*/  MUFU.EX2 R107, R107 ;  /* 0x0000006b006b7308 */ /* 0x000ee20000000800 */
[----:B------:R-:W-:Y:S01]  /*4810*/  F2FP.BF16.F32.PACK_AB R25, R41, R40 ;  /* 0x000000282919723e */ /* 0x000fe200000010ff */
[----:B-1----:R-:W-:Y:S01]  /*4820*/  FADD.FTZ R31, R45, R22 ;  /* 0x000000162d1f7221 */ /* 0x002fe20000010000 */
[----:B------:R-:W-:Y:S01]  /*4830*/  FADD.FTZ R22, R8, R11 ;  /* 0x0000000b08167221 */ /* 0x000fe20000010000 */
[C---:B--2---:R-:W-:Y:S01]  /*4840*/  F2FP.BF16.F32.PACK_AB R28, R61.reuse, R8 ;  /* 0x000000083d1c723e */ /* 0x044fe200000010ff */
[----:B------:R-:W1:Y:S01]  /*4850*/  @P2 LDC R40, c[0x0][0x44c] ;  /* 0x00011300ff282b82 */ /* 0x000e620000000800 */
[----:B------:R-:W-:Y:S01]  /*4860*/  FADD.FTZ R32, R56, R31 ;  /* 0x0000001f38207221 */ /* 0x000fe20000010000 */
[----:B------:R-:W-:Y:S01]  /*4870*/  FADD.FTZ R11, R61, R22 ;  /* 0x000000163d0b7221 */ /* 0x000fe20000010000 */
[----:B------:R-:W2:Y:S01]  /*4880*/  MUFU.EX2 R34, R109 ;  /* 0x0000006d00227308 */ /* 0x000ea20000000800 */
[----:B------:R-:W-:Y:S01]  /*4890*/  F2FP.BF16.F32.PACK_AB R29, R54, R37 ;  /* 0x00000025361d723e */ /* 0x000fe200000010ff */
[----:B------:R-:W-:Y:S01]  /*48a0*/  FADD.FTZ R37, R15, R32 ;  /* 0x000000200f257221 */ /* 0x000fe20000010000 */
[----:B-----5:R-:W-:Y:S01]  /*48b0*/  FADD.FTZ R30, R14, R11 ;  /* 0x0000000b0e1e7221 */ /* 0x020fe20000010000 */
[----:B------:R-:W-:-:S02]  /*48c0*/  F2FP.BF16.F32.PACK_AB R41, R44, R15 ;  /* 0x0000000f2c29723e */ /* 0x000fc400000010ff */
[----:B------:R-:W-:Y:S02]  /*48d0*/  CS2R R54, SRZ ;  /* 0x0000000000367805 */ /* 0x000fe4000001ff00 */
[----:B------:R-:W-:Y:S01]  /*48e0*/  F2FP.BF16.F32.PACK_AB R20, R60, R47 ;  /* 0x0000002f3c14723e */ /* 0x000fe200000010ff */
[C---:B------:R-:W-:Y:S01]  /*48f0*/  FADD.FTZ R8, R69.reuse, R30 ;  /* 0x0000001e45087221 */ /* 0x040fe20000010000 */
[----:B------:R-:W4:Y:S01]  /*4900*/  MUFU.EX2 R117, R117 ;  /* 0x0000007500757308 */ /* 0x000f220000000800 */
[----:B------:R-:W-:Y:S02]  /*4910*/  F2FP.BF16.F32.PACK_AB R30, R69, R14 ;  /* 0x0000000e451e723e */ /* 0x000fe400000010ff */
[----:B------:R-:W-:Y:S01]  /*4920*/  CS2R R68, SRZ ;  /* 0x0000000000447805 */ /* 0x000fe2000001ff00 */
[----:B0-----:R-:W-:Y:S01]  /*4930*/  FADD.FTZ R11, R53, R8 ;  /* 0x00000008350b7221 */ /* 0x001fe20000010000 */
[----:B------:R-:W-:Y:S01]  /*4940*/  FADD.FTZ R8, R44, R37 ;  /* 0x000000252c087221 */ /* 0x000fe20000010000 */
[----:B------:R-:W-:-:S02]  /*4950*/  F2FP.BF16.F32.PACK_AB R22, R66, R59 ;  /* 0x0000003b4216723e */ /* 0x000fc400000010ff */
[----:B------:R-:W-:Y:S01]  /*4960*/  CS2R R66, SRZ ;  /* 0x0000000000427805 */ /* 0x000fe2000001ff00 */
[----:B------:R-:W-:Y:S01]  /*4970*/  FADD.FTZ R14, R74, R11 ;  /* 0x0000000b4a0e7221 */ /* 0x000fe20000010000 */
[----:B------:R-:W0:Y:S01]  /*4980*/  MUFU.EX2 R35, R35 ;  /* 0x0000002300237308 */ /* 0x000e220000000800 */
[----:B------:R-:W-:Y:S01]  /*4990*/  FADD.FTZ R37, R33, R8 ;  /* 0x0000000821257221 */ /* 0x000fe20000010000 */
[----:B------:R1:W-:Y:S01]  /*49a0*/  STSM.16.M88.4 [R4+0x28b00], R20 ;  /* 0x028b001404007844 */ /* 0x0003e20000000200 */
[----:B---3--:R-:W-:Y:S01]  /*49b0*/  FADD.FTZ R11, R107, R14 ;  /* 0x0000000e6b0b7221 */ /* 0x008fe20000010000 */
[----:B------:R-:W-:Y:S01]  /*49c0*/  F2FP.BF16.F32.PACK_AB R24, R71, R70 ;  /* 0x000000464718723e */ /* 0x000fe200000010ff */
[----:B------:R-:W-:Y:S01]  /*49d0*/  FADD.FTZ R32, R48, R37 ;  /* 0x0000002530207221 */ /* 0x000fe20000010000 */
[----:B------:R-:W-:Y:S01]  /*49e0*/  F2FP.BF16.F32.PACK_AB R26, R75, R72 ;  /* 0x000000484b1a723e */ /* 0x000fe200000010ff */
[----:B--2---:R-:W-:Y:S01]  /*49f0*/  FADD.FTZ R14, R34, R11 ;  /* 0x0000000b220e7221 */ /* 0x004fe20000010000 */
[----:B------:R-:W2:Y:S01]  /*4a00*/  MUFU.EX2 R38, R137 ;  /* 0x0000008900267308 */ /* 0x000ea20000000800 */
[----:B------:R-:W-:Y:S01]  /*4a10*/  FADD.FTZ R15, R13, R32 ;  /* 0x000000200d0f7221 */ /* 0x000fe20000010000 */
[----:B------:R-:W-:Y:S01]  /*4a20*/  F2FP.BF16.F32.PACK_AB R31, R56, R45 ;  /* 0x0000002d381f723e */ /* 0x000fe200000010ff */
[----:B----4-:R-:W-:Y:S01]  /*4a30*/  FADD.FTZ R11, R117, R14 ;  /* 0x0000000e750b7221 */ /* 0x010fe20000010000 */
[----:B------:R-:W-:Y:S01]  /*4a40*/  F2FP.BF16.F32.PACK_AB R42, R34, R107 ;  /* 0x0000006b222a723e */ /* 0x000fe200000010ff */
[C---:B------:R-:W-:Y:S01]  /*4a50*/  FADD.FTZ R14, R36.reuse, R15 ;  /* 0x0000000f240e7221 */ /* 0x040fe20000010000 */
[----:B------:R-:W-:Y:S01]  /*4a60*/  STSM.16.M88.4 [R4+0x2a300], R24 ;  /* 0x02a3001804007844 */ /* 0x000fe20000000200 */
[----:B------:R-:W-:Y:S01]  /*4a70*/  F2FP.BF16.F32.PACK_AB R33, R36, R13 ;  /* 0x0000000d2421723e */ /* 0x000fe200000010ff */
[----:B------:R-:W3:Y:S01]  /*4a80*/  MUFU.EX2 R139, R139 ;  /* 0x0000008b008b7308 */ /* 0x000ee20000000800 */
[----:B0-----:R-:W-:Y:S01]  /*4a90*/  FADD.FTZ R15, R35, R14 ;  /* 0x0000000e230f7221 */ /* 0x001fe20000010000 */
[----:B-1----:R-:W-:Y:S01]  /*4aa0*/  @P2 IMAD.HI.U32 R21, R17, R40, RZ ;  /* 0x0000002811152227 */ /* 0x002fe200078e00ff */
[----:B------:R-:W-:Y:S01]  /*4ab0*/  F2FP.BF16.F32.PACK_AB R40, R74, R53 ;  /* 0x000000354a28723e */ /* 0x000fe200000010ff */
[----:B------:R0:W-:Y:S01]  /*4ac0*/  STSM.16.M88.4 [R4+0x2bb00], R28 ;  /* 0x02bb001c04007844 */ /* 0x0001e20000000200 */
[----:B------:R-:W-:-:S02]  /*4ad0*/  CS2R R70, SRZ ;  /* 0x0000000000467805 */ /* 0x000fc4000001ff00 */
[----:B------:R-:W-:Y:S02]  /*4ae0*/  CS2R R60, SRZ ;  /* 0x00000000003c7805 */ /* 0x000fe4000001ff00 */
[----:B------:R-:W-:Y:S01]  /*4af0*/  @P2 SHF.R.U32.HI R17, RZ, R46, R21 ;  /* 0x0000002eff112219 */ /* 0x000fe20000011615 */
[----:B------:R-:W1:Y:S01]  /*4b00*/  MUFU.EX2 R76, R76 ;  /* 0x0000004c004c7308 */ /* 0x000e620000000800 */
[C---:B--2---:R-:W-:Y:S01]  /*4b10*/  FADD.FTZ R20, R38.reuse, R11 ;  /* 0x0000000b26147221 */ /* 0x044fe20000010000 */
[----:B------:R-:W-:Y:S01]  /*4b20*/  F2FP.BF16.F32.PACK_AB R32, R38, R117 ;  /* 0x000000752620723e */ /* 0x000fe200000010ff */
[----:B------:R2:W-:Y:S01]  /*4b30*/  STSM.16.M88.4 [R4+0x2d300], R40 ;  /* 0x02d3002804007844 */ /* 0x0005e20000000200 */
[----:B------:R-:W-:Y:S02]  /*4b40*/  IADD3 R17, R17, -R6, R19 ;  /* 0x8000000611117210 */ /* 0x000fe40007ffe013 */
[----:B------:R-:W-:Y:S02]  /*4b50*/  CS2R R56, SRZ ;  /* 0x0000000000387805 */ /* 0x000fe4000001ff00 */
[----:B------:R-:W-:-:S02]  /*4b60*/  CS2R R48, SRZ ;  /* 0x0000000000307805 */ /* 0x000fc4000001ff00 */
[----:B------:R-:W-:Y:S01]  /*4b70*/  CS2R R46, SRZ ;  /* 0x00000000002e7805 */ /* 0x000fe2000001ff00 */
[----:B------:R-:W4:Y:S01]  /*4b80*/  MUFU.EX2 R141, R141 ;  /* 0x0000008d008d7308 */ /* 0x000f220000000800 */
[----:B---3--:R-:W-:Y:S01]  /*4b90*/  FADD.FTZ R11, R139, R20 ;  /* 0x000000148b0b7221 */ /* 0x008fe20000010000 */
[----:B------:R-:W-:Y:S01]  /*4ba0*/  IMAD.HI R17, R17, 0x38e38e39, RZ ;  /* 0x38e38e3911117827 */ /* 0x000fe200078e02ff */
[----:B------:R-:W-:Y:S02]  /*4bb0*/  CS2R R44, SRZ ;  /* 0x00000000002c7805 */ /* 0x000fe4000001ff00 */
[----:B------:R-:W-:Y:S02]  /*4bc0*/  CS2R R36, SRZ ;  /* 0x0000000000247805 */ /* 0x000fe4000001ff00 */
[----:B0-----:R-:W-:Y:S02]  /*4bd0*/  CS2R R30, SRZ ;  /* 0x00000000001e7805 */ /* 0x001fe4000001ff00 */
[----:B------:R-:W-:Y:S01]  /*4be0*/  CS2R R28, SRZ ;  /* 0x00000000001c7805 */ /* 0x000fe2000001ff00 */
[----:B------:R-:W0:Y:S01]  /*4bf0*/  MUFU.EX2 R50, R50 ;  /* 0x0000003200327308 */ /* 0x000e220000000800 */
[C---:B-1----:R-:W-:Y:S01]  /*4c00*/  FADD.FTZ R6, R76.reuse, R11 ;  /* 0x0000000b4c067221 */ /* 0x042fe20000010000 */
[----:B------:R-:W-:-:S02]  /*4c10*/  F2FP.BF16.F32.PACK_AB R34, R76, R139 ;  /* 0x0000008b4c22723e */ /* 0x000fc400000010ff */
[----:B--2---:R-:W-:Y:S02]  /*4c20*/  CS2R R42, SRZ ;  /* 0x00000000002a7805 */ /* 0x004fe4000001ff00 */
[----:B------:R-:W-:Y:S02]  /*4c30*/  CS2R R40, SRZ ;  /* 0x0000000000287805 */ /* 0x000fe4000001ff00 */
[----:B------:R-:W1:Y:S01]  /*4c40*/  MUFU.EX2 R39, R39 ;  /* 0x0000002700277308 */ /* 0x000e620000000800 */
[----:B----4-:R-:W-:-:S07]  /*4c50*/  FADD.FTZ R11, R141, R6 ;  /* 0x000000068d0b7221 */ /* 0x010fce0000010000 */
[----:B------:R-:W2:Y:S01]  /*4c60*/  MUFU.EX2 R52, R52 ;  /* 0x0000003400347308 */ /* 0x000ea20000000800 */
[C---:B0-----:R-:W-:Y:S01]  /*4c70*/  F2FP.BF16.F32.PACK_AB R35, R50.reuse, R35 ;  /* 0x000000233223723e */ /* 0x041fe200000010ff */
[----:B------:R-:W-:Y:S01]  /*4c80*/  FADD.FTZ R20, R50, R15 ;  /* 0x0000000f32147221 */ /* 0x000fe20000010000 */
[----:B------:R-:W-:-:S03]  /*4c90*/  CS2R R50, SRZ ;  /* 0x0000000000327805 */ /* 0x000fc6000001ff00 */
[----:B------:R0:W-:Y:S02]  /*4ca0*/  STSM.16.M88.4 [R4+0x2eb00], R32 ;  /* 0x02eb002004007844 */ /* 0x0001e40000000200 */
[----:B------:R-:W-:Y:S01]  /*4cb0*/  MUFU.EX2 R7, R7 ;  /* 0x0000000700077308 */ /* 0x000fe20000000800 */
[----:B-1----:R-:W-:-:S07]  /*4cc0*/  FADD.FTZ R15, R39, R20 ;  /* 0x00000014270f7221 */ /* 0x002fce0000010000 */
[----:B------:R-:W1:Y:S01]  /*4cd0*/  MUFU.EX2 R58, R58 ;  /* 0x0000003a003a7308 */ /* 0x000e620000000800 */
[C---:B--2---:R-:W-:Y:S01]  /*4ce0*/  F2FP.BF16.F32.PACK_AB R25, R52.reuse, R39 ;  /* 0x000000273419723e */ /* 0x044fe200000010ff */
[----:B------:R-:W-:Y:S01]  /*4cf0*/  FADD.FTZ R20, R52, R15 ;  /* 0x0000000f34147221 */ /* 0x000fe20000010000 */
[----:B------:R-:W-:Y:S02]  /*4d00*/  CS2R R52, SRZ ;  /* 0x0000000000347805 */ /* 0x000fe4000001ff00 */
[----:B------:R-:W-:Y:S02]  /*4d10*/  CS2R R38, SRZ ;  /* 0x0000000000267805 */ /* 0x000fe4000001ff00 */
[----:B0-----:R-:W-:Y:S02]  /*4d20*/  CS2R R34, SRZ ;  /* 0x0000000000227805 */ /* 0x001fe4000001ff00 */
[----:B------:R-:W-:Y:S01]  /*4d30*/  CS2R R32, SRZ ;  /* 0x0000000000207805 */ /* 0x000fe2000001ff00 */
[----:B------:R-:W0:Y:S08]  /*4d40*/  MUFU.EX2 R8, R77 ;  /* 0x0000004d00087308 */ /* 0x000e300000000800 */
[----:B------:R-:W-:Y:S01]  /*4d50*/  MUFU.EX2 R143, R143 ;  /* 0x0000008f008f7308 */ /* 0x000fe20000000800 */
[----:B-1----:R-:W-:Y:S01]  /*4d60*/  F2FP.BF16.F32.PACK_AB R27, R58, R7 ;  /* 0x000000073a1b723e */ /* 0x002fe200000010ff */
[----:B------:R-:W-:-:S04]  /*4d70*/  FADD.FTZ R7, R7, R20 ;  /* 0x0000001407077221 */ /* 0x000fc80000010000 */
[----:B------:R-:W-:Y:S01]  /*4d80*/  FADD.FTZ R7, R58, R7 ;  /* 0x000000073a077221 */ /* 0x000fe20000010000 */
[----:B------:R-:W-:Y:S01]  /*4d90*/  CS2R R58, SRZ ;  /* 0x00000000003a7805 */ /* 0x000fe2000001ff00 */
[----:B------:R1:W2:Y:S01]  /*4da0*/  MUFU.EX2 R14, R63 ;  /* 0x0000003f000e7308 */ /* 0x0002a20000000800 */
[C---:B0-----:R-:W-:Y:S01]  /*4db0*/  F2FP.BF16.F32.PACK_AB R24, R8.reuse, R141 ;  /* 0x0000008d0818723e */ /* 0x041fe200000010ff */
[----:B------:R-:W-:Y:S01]  /*4dc0*/  FADD.FTZ R6, R8, R11 ;  /* 0x0000000b08067221 */ /* 0x000fe20000010000 */
[----:B------:R-:W-:Y:S01]  /*4dd0*/  VIADD R11, R18, 0xfffffffe ;  /* 0xfffffffe120b7836 */ /* 0x000fe20000000000 */
[----:B-1----:R-:W-:Y:S02]  /*4de0*/  CS2R R62, SRZ ;  /* 0x00000000003e7805 */ /* 0x002fe4000001ff00 */
[----:B--2---:R-:W-:Y:S01]  /*4df0*/  F2FP.BF16.F32.PACK_AB R26, R14, R143 ;  /* 0x0000008f0e1a723e */ /* 0x004fe200000010ff */
[----:B------:R-:W-:Y:S01]  /*4e00*/  FADD.FTZ R143, R143, R6 ;  /* 0x000000068f8f7221 */ /* 0x000fe20000010000 */
[----:B------:R-:W-:-:S03]  /*4e10*/  SHF.R.U32.HI R6, RZ, 0x1f, R17 ;  /* 0x0000001fff067819 */ /* 0x000fc60000011611 */
[----:B------:R0:W-:Y:S01]  /*4e20*/  STSM.16.M88.4 [R4+0x30300], R24 ;  /* 0x0303001804007844 */ /* 0x0001e20000000200 */
[----:B------:R-:W-:Y:S01]  /*4e30*/  FADD.FTZ R8, R14, R143 ;  /* 0x0000008f0e087221 */ /* 0x000fe20000010000 */
[----:B------:R-:W-:Y:S01]  /*4e40*/  LEA.HI.SX32 R14, R17, R6, 0x1b ;  /* 0x00000006110e7211 */ /* 0x000fe200078fdaff */
[----:B------:R-:W-:Y:S01]  /*4e50*/  IMAD.MOV.U32 R6, RZ, RZ, RZ ;  /* 0x000000ffff067224 */ /* 0x000fe200078e00ff */
[----:B------:R1:W-:Y:S06]  /*4e60*/  MEMBAR.ALL.CTA ;  /* 0x0000000000007992 */ /* 0x0003ec0000008000 */
[----:B-1----:R-:W1:Y:S01]  /*4e70*/  FENCE.VIEW.ASYNC.S ;  /* 0x00000000000073c6 */ /* 0x002e620000000000 */
[----:B------:R-:W-:-:S04]  /*4e80*/  VIMNMX R15, R157, R14, !PT ;  /* 0x0000000e9d0f7248 */ /* 0x000fc80007fe0100 */
[----:B------:R-:W-:Y:S02]  /*4e90*/  ISETP.GE.AND P3, PT, R11, R15, PT ;  /* 0x0000000f0b00720c */ /* 0x000fe40003f66270 */
[----:B0-----:R-:W-:Y:S02]  /*4ea0*/  CS2R R26, SRZ ;  /* 0x00000000001a7805 */ /* 0x001fe4000001ff00 */
[----:B------:R-:W-:Y:S01]  /*4eb0*/  CS2R R24, SRZ ;  /* 0x0000000000187805 */ /* 0x000fe2000001ff00 */
[----:B-1----:R-:W-:-:S08]  /*4ec0*/  NOP ;  /* 0x0000000000007918 */ /* 0x002fd00000000000 */
        /* <DEDUP_REMOVED lines=8> */
.L_x_11282:
        /* <DEDUP_REMOVED lines=9> */
.L_x_11275:
[----:B------:R-:W-:Y:S01]  /*4fe0*/  ULEA UR6, UR4, UR56, 0x3 ;  /* 0x0000003804067291 */ /* 0x000fe2000f8e183f */
[----:B------:R-:W-:-:S08]  /*4ff0*/  SHF.L.U32 R0, R6, 0x1f, RZ ;  /* 0x0000001f06007819 */ /* 0x000fd000000006ff */
[----:B------:R0:W1:Y:S01]  /*5000*/  SYNCS.PHASECHK.TRANS64.TRYWAIT P3, [UR6+0x31c30], R0 ;  /* 0x031c3000ff0075a7 */ /* 0x0000620008060146 */
[----:B------:R-:W-:Y:S05]  /*5010*/  @!P0 BRA `(.L_x_11276) ;  /* 0x0000000000048947 */ /* 0x000fea0003800000 */
[----:B------:R-:W-:Y:S01]  /*5020*/  BPT.TRAP 0x1 ;  /* 0x000000040000795c */ /* 0x000fe20000300000 */
.L_x_11276:
[----:B-1----:R-:W-:Y:S05]  /*5030*/  @P3 BRA `(.L_x_11274) ;  /* 0x0000000000083947 */ /* 0x002fea0003800000 */
[----:B------:R-:W1:Y:S02]  /*5040*/  SYNCS.PHASECHK.TRANS64.TRYWAIT P3, [UR6+0x31c30], R0 ;  /* 0x031c3000ff0075a7 */ /* 0x000e640008060146 */
[----:B-1----:R-:W-:Y:S05]  /*5050*/  @!P3 BRA `(.L_x_11277) ;  /* 0x000000d800bcb947 */ /* 0x002fea0003800000 */
.L_x_11274:
[----:B-1----:R-:W1:Y:S01]  /*5060*/  S2R R5, SR_TID.X ;  /* 0x0000000000057919 */ /* 0x002e620000002100 */
[C---:B------:R-:W-:Y:S01]  /*5070*/  R2UR UR40, R2.reuse ;  /* 0x00000000022872ca */ /* 0x040fe200000e0000 */
[----:B------:R-:W-:Y:S01]  /*5080*/  UIMAD UR6, UR4, 0x6c0, UR7 ;  /* 0x000006c0040678a4 */ /* 0x000fe2000f8e0207 */
        /* <DEDUP_REMOVED lines=8> */
[----:B------:R-:W-:Y:S01]  /*5110*/  UIADD3 UR26, UR6, 0x80, URZ ;  /* 0x00000080061a7890 */ /* 0x000fe2000fffe03f */
[C---:B------:R-:W-:Y:S01]  /*5120*/  R2UR UR25, R3.reuse ;  /* 0x00000000031972ca */ /* 0x040fe200000e0000 */
[----:B------:R-:W-:Y:S01]  /*5130*/  UMOV UR27, 0x80000020 ;  /* 0x80000020001b7882 */ /* 0x000fe20000000000 */
[C---:B------:R-:W-:Y:S01]  /*5140*/  R2UR UR32, R2.reuse ;  /* 0x00000000022072ca */ /* 0x040fe200000e0000 */
[----:B------:R-:W-:Y:S01]  /*5150*/  UIADD3 UR34, UR6, 0xc0, URZ ;  /* 0x000000c006227890 */ /* 0x000fe2000fffe03f */
[C---:B------:R-:W-:Y:S01]  /*5160*/  R2UR UR33, R3.reuse ;  /* 0x00000000032172ca */ /* 0x040fe200000e0000 */
[----:B------:R-:W-:Y:S01]  /*5170*/  UMOV UR35, 0x80000020 ;  /* 0x8000002000237882 */ /* 0x000fe20000000000 */
[----:B------:R-:W-:Y:S01]  /*5180*/  R2UR UR36, R2 ;  /* 0x00000000022472ca */ /* 0x000fe200000e0000 */
[----:B------:R-:W-:Y:S01]  /*5190*/  UIADD3 UR38, UR6, 0x100, URZ ;  /* 0x0000010006267890 */ /* 0x000fe2000fffe03f */
[----:B------:R-:W-:Y:S01]  /*51a0*/  R2UR UR37, R3 ;  /* 0x00000000032572ca */ /* 0x000fe200000e0000 */
        /* <DEDUP_REMOVED lines=8> */
[----:B-1----:R-:W-:Y:S01]  /*5230*/  SHF.R.U32.HI R5, RZ, 0x7, R5 ;  /* 0x00000007ff057819 */ /* 0x002fe20000011605 */
[----:B------:R-:W-:Y:S01]  /*5240*/  UMOV UR19, 0x80000020 ;  /* 0x8000002000137882 */ /* 0x000fe20000000000 */
[----:B------:R-:W-:Y:S01]  /*5250*/  UIADD3 UR22, UR6, 0x482, URZ ;  /* 0x0000048206167890 */ /* 0x000fe2000fffe03f */
[----:B------:R-:W-:-:S02]  /*5260*/  UMOV UR23, 0x80000020 ;  /* 0x8000002000177882 */ /* 0x000fc40000000000 */
[----:B0-----:R-:W-:-:S05]  /*5270*/  VIADD R0, R5, 0x8 ;  /* 0x0000000805007836 */ /* 0x001fca0000000000 */
        /* <DEDUP_REMOVED lines=326> */
.L_x_11279:
[----:B------:R-:W-:Y:S01]  /*66e0*/  ULEA UR6, UR5, UR56, 0x3 ;  /* 0x0000003805067291 */ /* 0x000fe2000f8e183f */
[----:B------:R-:W-:-:S08]  /*66f0*/  SHF.L.U32 R0, R17, 0x1f, RZ ;  /* 0x0000001f11007819 */ /* 0x000fd000000006ff */
[----:B------:R0:W1:Y:S01]  /*6700*/  SYNCS.PHASECHK.TRANS64.TRYWAIT P3, [UR6+0x31c50], R0 ;  /* 0x031c5000ff0075a7 */ /* 0x0000620008060146 */
[----:B------:R-:W-:Y:S05]  /*6710*/  @!P0 BRA `(.L_x_11280) ;  /* 0x0000000000048947 */ /* 0x000fea0003800000 */
[----:B------:R-:W-:Y:S01]  /*6720*/  BPT.TRAP 0x1 ;  /* 0x000000040000795c */ /* 0x000fe20000300000 */
.L_x_11280:
[----:B-1----:R-:W-:Y:S05]  /*6730*/  @P3 BRA `(.L_x_11278) ;  /* 0x0000000000083947 */ /* 0x002fea0003800000 */
[----:B------:R-:W1:Y:S02]  /*6740*/  SYNCS.PHASECHK.TRANS64.TRYWAIT P3, [UR6+0x31c50], R0 ;  /* 0x031c5000ff0075a7 */ /* 0x000e640008060146 */
[----:B-1----:R-:W-:Y:S05]  /*6750*/  @!P3 BRA `(.L_x_11281) ;  /* 0x000000c40014b947 */ /* 0x002fea0003800000 */
.L_x_11278:
[----:B------:R-:W-:Y:S01]  /*6760*/  UIADD3 UR6, UR56, 0x200, URZ ;  /* 0x0000020038067890 */ /* 0x000fe2000fffe03f */
[----:B------:R-:W-:Y:S01]  /*6770*/  WARPGROUP.ARRIVE ;  /* 0x00000000000079c5 */ /* 0x000fe20000000000 */
[----:B------:R-:W-:Y:S01]  /*6780*/  ULOP3.LUT UR10, UR59, 0x10000, URZ, 0xfc, !UPT ;  /* 0x000100003b0a7892 */ /* 0x000fe2000f8efc3f */
[----:B01----:R-:W0:Y:S01]  /*6790*/  @P2 LDC R0, c[0x0][0x44c] ;  /* 0x00011300ff002b82 */ /* 0x003e220000000800 */
[----:B------:R-:W-:Y:S01]  /*67a0*/  USHF.R.U32.HI UR6, URZ, 0x4, UR6 ;  /* 0x000000043f067899 */ /* 0x000fe20008011606 */
[----:B------:R-:W-:Y:S01]  /*67b0*/  IMAD.MOV.U32 R10, RZ, RZ, R9 ;  /* 0x000000ffff0a7224 */ /* 0x000fe200078e0009 */
[----:B------:R-:W-:Y:S01]  /*67c0*/  UMOV UR25, 0xc0000010 ;  /* 0xc000001000197882 */ /* 0x000fe20000000000 */
[----:B------:R-:W-:Y:S01]  /*67d0*/  UMOV UR27, 0x80000020 ;  /* 0x80000020001b7882 */ /* 0x000fe20000000000 */
[----:B------:R-:W-:Y:S01]  /*67e0*/  ULOP3.LUT UR6, UR6, 0x3fff, URZ, 0xc0, !UPT ;  /* 0x00003fff06067892 */ /* 0x000fe2000f8ec03f */
[----:B------:R-:W-:Y:S01]  /*67f0*/  IMAD.MOV.U32 R18, RZ, RZ, -0x90 ;  /* 0xffffff70ff127424 */ /* 0x000fe200078e00ff */
[----:B------:R-:W-:Y:S01]  /*6800*/  UMOV UR24, UR10 ;  /* 0x0000000a00187c82 */ /* 0x000fe20008000000 */
[----:B------:R-:W1:Y:S01]  /*6810*/  @P2 LDC R5, c[0x0][0x450] ;  /* 0x00011400ff052b82 */ /* 0x000e620000000800 */
[----:B------:R-:W-:Y:S01]  /*6820*/  ULOP3.LUT UR6, UR6, 0x2400000, URZ, 0xfc, !UPT ;  /* 0x0240000006067892 */ /* 0x000fe2000f8efc3f */
[----:B------:R-:W2:Y:S03]  /*6830*/  S2R R145, SR_TID.X ;  /* 0x0000000000917919 */ /* 0x000ea60000002100 */
[----:B------:R-:W-:-:S07]  /*6840*/  UIMAD UR6, UR5, 0x6c0, UR6 ;  /* 0x000006c0050678a4 */ /* 0x000fce000f8e0206 */
[----:B------:R-:W-:Y:S02]  /*6850*/  UMOV UR26, UR6 ;  /* 0x00000006001a7c82 */ /* 0x000fe40008000000 */
[----:B------:R-:W-:Y:S01]  /*6860*/  HGMMA.64x96x16.F32.BF16 R24, gdesc[UR24].tnspB, R24, gsb0 ;  /* 0x41600000181879f0 */ /* 0x000fe20008001818 */
[----:B------:R-:W-:Y:S01]  /*6870*/  UIADD3 UR24, UR10, 0x180, URZ ;  /* 0x000001800a187890 */ /* 0x000fe2000fffe03f */
[----:B0-----:R-:W-:Y:S01]  /*6880*/  @P2 IMAD.HI.U32 R0, R9, R0, RZ ;  /* 0x0000000009002227 */ /* 0x001fe200078e00ff */
[----:B------:R-:W-:Y:S01]  /*6890*/  UIADD3 UR26, UR6, 0x40, URZ ;  /* 0x00000040061a7890 */ /* 0x000fe2000fffe03f */
[----:B------:R-:W-:Y:S01]  /*68a0*/  UMOV UR25, 0xc0000010 ;  /* 0xc000001000197882 */ /* 0x000fe20000000000 */
[----:B------:R-:W-:Y:S02]  /*68b0*/  UMOV UR27, 0x80000020 ;  /* 0x80000020001b7882 */ /* 0x000fe40000000000 */
[----:B-1----:R-:W-:Y:S01]  /*68c0*/  @P2 SHF.R.U32.HI R10, RZ, R5, R0 ;  /* 0x00000005ff0a2219 */ /* 0x002fe20000011600 */
[----:B------:R-:W-:-:S04]  /*68d0*/  IMAD R5, R11, R18, 0x1 ;  /* 0x000000010b057424 */ /* 0x000fc800078e0212 */
[----:B------:R-:W0:Y:S01]  /*68e0*/  SHFL.IDX PT, R0, R10, 0x1, 0x1c1f ;  /* 0x003c1f000a007f89 */ /* 0x000e2200000e0000 */
[----:B------:R-:W-:-:S03]  /*68f0*/  IMAD R5, R12, -0x2, R5 ;  /* 0xfffffffe0c057824 */ /* 0x000fc600078e0205 */
[----:B------:R-:W1:Y:S01]  /*6900*/  SHFL.IDX PT, R10, R10, RZ, 0x1c1f ;  /* 0x001c1fff0a0a7589 */ /* 0x000e6200000e0000 */
[----:B------:R-:W-:Y:S01]  /*6910*/  IMAD R17, R16, UR49, R5 ;  /* 0x0000003110117c24 */ /* 0x000fe2000f8e0205 */
[----:B--2---:R-:W-:-:S04]  /*6920*/  SHF.R.U32.HI R144, RZ, 0x7, R145 ;  /* 0x00000007ff907819 */ /* 0x004fc80000011691 */
        /* <DEDUP_REMOVED lines=30> */
[----:B------:R-:W-:Y:S01]  /*6b10*/  FMNMX.FTZ R18, R122, R5, !PT ;  /* 0x000000057a127209 */ /* 0x000fe20007810000 */
[----:B------:R-:W-:-:S02]  /*6b20*/  WARPGROUP.DEPBAR.LE gsb0, 0x0 ;  /* 0x00008000000079c5 */ /* 0x000fc40000010000 */
[----:B------:R-:W-:Y:S01]  /*6b30*/  WARPGROUP.ARRIVE ;  /* 0x00000000000079c5 */ /* 0x000fe20000000000 */
[----:B------:R-:W-:Y:S02]  /*6b40*/  ISETP.GT.AND P5, PT, R0, 0x29, PT ;  /* 0x000000290000780c */ /* 0x000fe40003fa4270 */
[----:B------:R-:W-:Y:S02]  /*6b50*/  FSEL R126, R126, -INF , P3 ;  /* 0xff8000007e7e7808 */ /* 0x000fe40001800000 */
[----:B------:R-:W-:Y:S01]  /*6b60*/  FMNMX.FTZ R5, R123, R18, !PT ;  /* 0x000000127b057209 */ /* 0x000fe20007810000 */
[----:B------:R-:W-:Y:S01]  /*6b70*/  HGMMA.64x96x16.F32.BF16 R24, gdesc[UR24].tnspB, R24, gsb0 ;  /* 0x41600000181879f0 */ /* 0x000fe20008001818 */
[----:B------:R-:W-:Y:S01]  /*6b80*/  UIADD3 UR24, UR10, 0x300, URZ ;  /* 0x000003000a187890 */ /* 0x000fe2000fffe03f */
[----:B------:R-:W-:Y:S01]  /*6b90*/  ISETP.GT.AND P3, PT, R0, 0x30, PT ;  /* 0x000000300000780c */ /* 0x000fe20003f64270 */
[----:B------:R-:W-:Y:S01]  /*6ba0*/  UIADD3 UR26, UR6, 0x80, URZ ;  /* 0x00000080061a7890 */ /* 0x000fe2000fffe03f */
[----:B------:R-:W-:Y:S01]  /*6bb0*/  FSEL R127, R127, -INF , P5 ;  /* 0xff8000007f7f7808 */ /* 0x000fe20002800000 */
[----:B------:R-:W-:Y:S01]  /*6bc0*/  UMOV UR25, 0xc0000010 ;  /* 0xc000001000197882 */ /* 0x000fe20000000000 */
[----:B------:R-:W-:Y:S01]  /*6bd0*/  UMOV UR27, 0x80000020 ;  /* 0x80000020001b7882 */ /* 0x000fe20000000000 */
        /* <DEDUP_REMOVED lines=47> */
[----:B------:R-:W-:Y:S01]  /*6ed0*/  FSEL R95, R95, -INF , P4 ;  /* 0xff8000005f5f7808 */ /* 0x000fe20002000000 */
[----:B------:R-:W-:Y:S02]  /*6ee0*/  WARPGROUP.DEPBAR.LE gsb0, 0x0 ;  /* 0x00008000000079c5 */ /* 0x000fe40000010000 */
[----:B------:R-:W-:Y:S01]  /*6ef0*/  WARPGROUP.ARRIVE ;  /* 0x00000000000079c5 */ /* 0x000fe20000000000 */
[----:B------:R-:W-:-:S02]  /*6f00*/  FMNMX.FTZ R18, R94, R5, !PT ;  /* 0x000000055e127209 */ /* 0x000fc40007810000 */
[----:B------:R-:W-:Y:S02]  /*6f10*/  ISETP.GT.AND P4, PT, R0, 0x71, PT ;  /* 0x000000710000780c */ /* 0x000fe40003f84270 */
[----:B------:R-:W-:Y:S01]  /*6f20*/  FSEL R82, R82, -INF , P3 ;  /* 0xff80000052527808 */ /* 0x000fe20001800000 */
[----:B------:R-:W-:Y:S01]  /*6f30*/  HGMMA.64x96x16.F32.BF16 R24, gdesc[UR24].tnspB, R24, gsb0 ;  /* 0x41600000181879f0 */ /* 0x000fe20008001818 */
[----:B------:R-:W-:Y:S01]  /*6f40*/  UIADD3 UR24, UR10, 0x480, URZ ;  /* 0x000004800a187890 */ /* 0x000fe2000fffe03f */
[----:B------:R-:W-:Y:S01]  /*6f50*/  FMNMX.FTZ R5, R95, R18, !PT ;  /* 0x000000125f057209 */ /* 0x000fe20007810000 */
[----:B------:R-:W-:Y:S01]  /*6f60*/  UIADD3 UR26, UR6, 0xc0, URZ ;  /* 0x000000c0061a7890 */ /* 0x000fe2000fffe03f */
[----:B------:R-:W-:Y:S01]  /*6f70*/  ISETP.GT.AND P3, PT, R0, 0x78, PT ;  /* 0x000000780000780c */ /* 0x000fe20003f64270 */
[----:B------:R-:W-:Y:S01]  /*6f80*/  UMOV UR25, 0xc0000010 ;  /* 0xc000001000197882 */ /* 0x000fe20000000000 */
        /* <DEDUP_REMOVED lines=20> */
[----:B-1----:R-:W-:Y:S02]  /*70d0*/  IADD3 R10, R10, -UR48, R17 ;  /* 0x800000300a0a7c10 */ /* 0x002fe4000fffe011 */
[----:B------:R-:W-:Y:S02]  /*70e0*/  FMNMX.FTZ R18, R79, R0, !PT ;  /* 0x000000004f127209 */ /* 0x000fe40007810000 */
[----:B------:R-:W0:Y:S01]  /*70f0*/  LDC R0, c[0x0][0x988] ;  /* 0x00026200ff007b82 */ /* 0x000e220000000800 */
[C---:B------:R-:W-:Y:S02]  /*7100*/  ISETP.GT.AND P6, PT, R10.reuse, RZ, PT ;  /* 0x000000ff0a00720c */ /* 0x040fe40003fc4270 */
[----:B------:R-:W1:Y:S01]  /*7110*/  SHFL.BFLY PT, R5, R18, 0x2, 0x1f ;  /* 0x0c401f0012057f89 */ /* 0x000e6200000e0000 */
[----:B------:R-:W-:Y:S02]  /*7120*/  ISETP.GT.AND P5, PT, R10, 0x1, PT ;  /* 0x000000010a00780c */ /* 0x000fe40003fa4270 */
[----:B------:R-:W-:-:S02]  /*7130*/  FSEL R136, R136, -INF , P6 ;  /* 0xff80000088887808 */ /* 0x000fc40003000000 */
[C---:B------:R-:W-:Y:S02]  /*7140*/  ISETP.GT.AND P4, PT, R10.reuse, 0x8, PT ;  /* 0x000000080a00780c */ /* 0x040fe40003f84270 */
[----:B------:R-:W-:Y:S02]  /*7150*/  FSEL R137, R137, -INF , P5 ;  /* 0xff80000089897808 */ /* 0x000fe40002800000 */
[----:B------:R-:W-:Y:S02]  /*7160*/  ISETP.GT.AND P6, PT, R10, 0x9, PT ;  /* 0x000000090a00780c */ /* 0x000fe40003fc4270 */
[----:B------:R-:W-:Y:S02]  /*7170*/  FSEL R140, R140, -INF , P4 ;  /* 0xff8000008c8c7808 */ /* 0x000fe40002000000 */
[----:B------:R-:W-:Y:S02]  /*7180*/  FSEL R141, R141, -INF , P6 ;  /* 0xff8000008d8d7808 */ /* 0x000fe40003000000 */
[----:B------:R-:W-:-:S02]  /*7190*/  ISETP.GT.AND P6, PT, R10, 0x10, PT ;  /* 0x000000100a00780c */ /* 0x000fc40003fc4270 */
[----:B------:R-:W-:Y:S02]  /*71a0*/  ISETP.GT.AND P5, PT, R10, 0x11, PT ;  /* 0x000000110a00780c */ /* 0x000fe40003fa4270 */
[----:B------:R-:W-:Y:S02]  /*71b0*/  FSEL R128, R128, -INF , P6 ;  /* 0xff80000080807808 */ /* 0x000fe40003000000 */
[----:B------:R-:W-:Y:S02]  /*71c0*/  ISETP.GT.AND P4, PT, R10, 0x18, PT ;  /* 0x000000180a00780c */ /* 0x000fe40003f84270 */
[----:B------:R-:W-:Y:S02]  /*71d0*/  FSEL R129, R129, -INF , P5 ;  /* 0xff80000081817808 */ /* 0x000fe40002800000 */
[----:B-1----:R-:W-:Y:S02]  /*71e0*/  FMNMX.FTZ R20, R18, R5, !PT ;  /* 0x0000000512147209 */ /* 0x002fe40007810000 */
[----:B------:R-:W-:-:S02]  /*71f0*/  ISETP.GT.AND P6, PT, R10, 0x19, PT ;  /* 0x000000190a00780c */ /* 0x000fc40003fc4270 */
[----:B------:R-:W-:Y:S01]  /*7200*/  FSEL R132, R132, -INF , P4 ;  /* 0xff80000084847808 */ /* 0x000fe20002000000 */
[----:B------:R-:W1:Y:S01]  /*7210*/  SHFL.BFLY PT, R5, R20, 0x1, 0x1f ;  /* 0x0c201f0014057f89 */ /* 0x000e6200000e0000 */
[----:B------:R-:W-:Y:S02]  /*7220*/  FSEL R133, R133, -INF , P6 ;  /* 0xff80000085857808 */ /* 0x000fe40003000000 */
[C---:B------:R-:W-:Y:S02]  /*7230*/  ISETP.GT.AND P6, PT, R10.reuse, 0x20, PT ;  /* 0x000000200a00780c */ /* 0x040fe40003fc4270 */
[C---:B------:R-:W-:Y:S02]  /*7240*/  ISETP.GT.AND P5, PT, R10.reuse, 0x21, PT ;  /* 0x000000210a00780c */ /* 0x040fe40003fa4270 */
[----:B------:R-:W-:Y:S02]  /*7250*/  ISETP.GT.AND P4, PT, R10, 0x28, PT ;  /* 0x000000280a00780c */ /* 0x000fe40003f84270 */
[----:B------:R-:W-:-:S02]  /*7260*/  FSEL R121, R121, -INF , P5 ;  /* 0xff80000079797808 */ /* 0x000fc40002800000 */
[----:B------:R-:W-:Y:S02]  /*7270*/  FSEL R124, R124, -INF , P4 ;  /* 0xff8000007c7c7808 */ /* 0x000fe40002000000 */
[C---:B------:R-:W-:Y:S02]  /*7280*/  ISETP.GT.AND P5, PT, R10.reuse, 0x31, PT ;  /* 0x000000310a00780c */ /* 0x040fe40003fa4270 */
[----:B------:R-:W-:Y:S02]  /*7290*/  ISETP.GT.AND P4, PT, R10, 0x38, PT ;  /* 0x000000380a00780c */ /* 0x000fe40003f84270 */
[----:B------:R-:W-:Y:S02]  /*72a0*/  FSEL R113, R113, -INF , P5 ;  /* 0xff80000071717808 */ /* 0x000fe40002800000 */
[----:B------:R-:W-:Y:S01]  /*72b0*/  FSEL R116, R116, -INF , P4 ;  /* 0xff80000074747808 */ /* 0x000fe20002000000 */
[----:B------:R-:W-:Y:S02]  /*72c0*/  WARPGROUP.DEPBAR.LE gsb0, 0x0 ;  /* 0x00008000000079c5 */ /* 0x000fe40000010000 */
[----:B------:R-:W-:Y:S01]  /*72d0*/  WARPGROUP.ARRIVE ;  /* 0x00000000000079c5 */ /* 0x000fe20000000000 */
[----:B------:R-:W-:-:S02]  /*72e0*/  ISETP.GT.AND P4, PT, R10, 0x40, PT ;  /* 0x000000400a00780c */ /* 0x000fc40003f84270 */
[----:B-1----:R-:W-:Y:S02]  /*72f0*/  FMNMX.FTZ R5, R20, R5, !PT ;  /* 0x0000000514057209 */ /* 0x002fe40007810000 */
[----:B------:R-:W-:Y:S01]  /*7300*/  ISETP.GT.AND P5, PT, R10, 0x41, PT ;  /* 0x000000410a00780c */ /* 0x000fe20003fa4270 */
[----:B------:R-:W-:Y:S01]  /*7310*/  HGMMA.64x96x16.F32.BF16 R24, gdesc[UR24].tnspB, R24, gsb0 ;  /* 0x41600000181879f0 */ /* 0x000fe20008001818 */
[----:B------:R-:W-:Y:S01]  /*7320*/  UIADD3 UR24, UR10, 0x600, URZ ;  /* 0x000006000a187890 */ /* 0x000fe2000fffe03f */
[C---:B0-----:R-:W-:Y:S01]  /*7330*/  FMUL.FTZ R19, R5.reuse, R0 ;  /* 0x0000000005137220 */ /* 0x041fe20000410000 */
[----:B------:R-:W-:Y:S01]  /*7340*/  UIADD3 UR26, UR6, 0x100, URZ ;  /* 0x00000100061a7890 */ /* 0x000fe2000fffe03f */
[----:B------:R-:W-:Y:S01]  /*7350*/  FSETP.NEU.FTZ.AND P3, PT, R5, -INF , PT ;  /* 0xff8000000500780b */ /* 0x000fe20003f7d000 */
[----:B------:R-:W-:Y:S01]  /*7360*/  UMOV UR25, 0xc0000010 ;  /* 0xc000001000197882 */ /* 0x000fe20000000000 */
[----:B------:R-:W-:Y:S01]  /*7370*/  UMOV UR27, 0x80000020 ;  /* 0x80000020001b7882 */ /* 0x000fe20000000000 */
[----:B------:R-:W-:-:S02]  /*7380*/  FSEL R104, R104, -INF , P4 ;  /* 0xff80000068687808 */ /* 0x000fc40002000000 */
[----:B------:R-:W-:Y:S02]  /*7390*/  FSEL R19, R19, RZ, P3 ;  /* 0x000000ff13137208 */ /* 0x000fe40001800000 */
[----:B------:R-:W-:Y:S02]  /*73a0*/  ISETP.GT.AND P4, PT, R10, 0x48, PT ;  /* 0x000000480a00780c */ /* 0x000fe40003f84270 */
[----:B------:R-:W-:Y:S01]  /*73b0*/  FSEL R105, R105, -INF , P5 ;  /* 0xff80000069697808 */ /* 0x000fe20002800000 */
        /* <DEDUP_REMOVED lines=8> */
[----:B------:R0:W-:Y:S01]  /*7440*/  MUFU.EX2 R130, R138 ;  /* 0x0000008a00827308 */ /* 0x0001e20000000800 */
[----:B------:R-:W-:Y:S01]  /*7450*/  FMNMX.FTZ R134, R140, R131, !PT ;  /* 0x000000838c867209 */ /* 0x000fe20007810000 */
[-CC-:B------:R-:W-:Y:S01]  /*7460*/  FFMA.FTZ R131, R135, R0.reuse, -R19.reuse ;  /* 0x0000000087837223 */ /* 0x180fe20000010813 */
[----:B------:R-:W-:Y:S01]  /*7470*/  ISETP.GT.AND P5, PT, R10, 0x49, PT ;  /* 0x000000490a00780c */ /* 0x000fe20003fa4270 */
[--C-:B------:R-:W-:Y:S01]  /*7480*/  FFMA.FTZ R21, R142, R0, -R19.reuse ;  /* 0x000000008e157223 */ /* 0x100fe20000010813 */
[----:B------:R-:W-:Y:S01]  /*7490*/  FMNMX.FTZ R135, R141, R134, !PT ;  /* 0x000000868d877209 */ /* 0x000fe20007810000 */
[-CC-:B------:R-:W-:Y:S01]  /*74a0*/  FFMA.FTZ R142, R119, R0.reuse, -R19.reuse ;  /* 0x00000000778e7223 */ /* 0x180fe20000010813 */
[----:B------:R-:W-:Y:S01]  /*74b0*/  FSEL R109, R109, -INF , P5 ;  /* 0xff8000006d6d7808 */ /* 0x000fe20002800000 */
[-CC-:B------:R-:W-:Y:S01]  /*74c0*/  FFMA.FTZ R22, R143, R0.reuse, -R19.reuse ;  /* 0x000000008f167223 */ /* 0x180fe20000010813 */
[----:B------:R-:W-:Y:S01]  /*74d0*/  FMNMX.FTZ R134, R128, R135, !PT ;  /* 0x0000008780867209 */ /* 0x000fe20007810000 */
[-CC-:B0-----:R-:W-:Y:S01]  /*74e0*/  FFMA.FTZ R138, R122, R0.reuse, -R19.reuse ;  /* 0x000000007a8a7223 */ /* 0x181fe20000010813 */
[----:B------:R-:W-:Y:S01]  /*74f0*/  FSEL R122, R120, -INF , P6 ;  /* 0xff800000787a7808 */ /* 0x000fe20003000000 */
[--C-:B------:R-:W-:Y:S01]  /*7500*/  FFMA.FTZ R123, R123, R0, -R19.reuse ;  /* 0x000000007b7b7223 */ /* 0x100fe20000010813 */
[----:B------:R-:W-:Y:S01]  /*7510*/  FMNMX.FTZ R135, R129, R134, !PT ;  /* 0x0000008681877209 */ /* 0x000fe20007810000 */
[----:B------:R0:W-:Y:S01]  /*7520*/  MUFU.EX2 R120, R138 ;  /* 0x0000008a00787308 */ /* 0x0001e20000000800 */
[----:B------:R-:W-:Y:S01]  /*7530*/  ISETP.GT.AND P6, PT, R10, 0x29, PT ;  /* 0x000000290a00780c */ /* 0x000fe20003fc4270 */
[-CC-:B------:R-:W-:Y:S01]  /*7540*/  FFMA.FTZ R114, R114, R0.reuse, -R19.reuse ;  /* 0x0000000072727223 */ /* 0x180fe20000010813 */
[----:B------:R-:W-:Y:S01]  /*7550*/  FMNMX.FTZ R134, R132, R135, !PT ;  /* 0x0000008784867209 */ /* 0x000fe20007810000 */
[-CC-:B------:R-:W-:Y:S01]  /*7560*/  FFMA.FTZ R115, R115, R0.reuse, -R19.reuse ;  /* 0x0000000073737223 */ /* 0x180fe20000010813 */
[----:B------:R-:W-:Y:S01]  /*7570*/  FSEL R125, R125, -INF , P6 ;  /* 0xff8000007d7d7808 */ /* 0x000fe20003000000 */
[--C-:B------:R-:W-:Y:S01]  /*7580*/  FFMA.FTZ R82, R82, R0, -R19.reuse ;  /* 0x0000000052527223 */ /* 0x100fe20000010813 */
[----:B------:R-:W-:Y:S01]  /*7590*/  FMNMX.FTZ R135, R133, R134, !PT ;  /* 0x0000008685877209 */ /* 0x000fe20007810000 */
[-CC-:B------:R-:W-:Y:S01]  /*75a0*/  FFMA.FTZ R83, R83, R0.reuse, -R19.reuse ;  /* 0x0000000053537223 */ /* 0x180fe20000010813 */
[----:B------:R-:W-:Y:S01]  /*75b0*/  ISETP.GT.AND P6, PT, R10, 0x30, PT ;  /* 0x000000300a00780c */ /* 0x000fe20003fc4270 */
[-CC-:B0-----:R-:W-:Y:S01]  /*75c0*/  FFMA.FTZ R138, R126, R0.reuse, -R19.reuse ;  /* 0x000000007e8a7223 */ /* 0x181fe20000010813 */
[----:B------:R-:W-:Y:S01]  /*75d0*/  FMNMX.FTZ R134, R122, R135, !PT ;  /* 0x000000877a867209 */ /* 0x000fe20007810000 */
[-CC-:B------:R-:W-:Y:S01]  /*75e0*/  FFMA.FTZ R86, R86, R0.reuse, -R19.reuse ;  /* 0x0000000056567223 */ /* 0x180fe20000010813 */
[----:B------:R-:W-:Y:S01]  /*75f0*/  FSEL R126, R112, -INF , P6 ;  /* 0xff800000707e7808 */ /* 0x000fe20003000000 */
[--C-:B------:R-:W-:Y:S01]  /*7600*/  FFMA.FTZ R87, R87, R0, -R19.reuse ;  /* 0x0000000057577223 */ /* 0x100fe20000010813 */
[----:B------:R-:W-:Y:S01]  /*7610*/  FMNMX.FTZ R135, R121, R134, !PT ;  /* 0x0000008679877209 */ /* 0x000fe20007810000 */
[----:B------:R-:W-:Y:S01]  /*7620*/  MUFU.EX2 R112, R138 ;  /* 0x0000008a00707308 */ /* 0x000fe20000000800 */
[----:B------:R-:W-:Y:S01]  /*7630*/  ISETP.GT.AND P6, PT, R10, 0x39, PT ;  /* 0x000000390a00780c */ /* 0x000fe20003fc4270 */
[----:B------:R-:W-:Y:S01]  /*7640*/  FFMA.FTZ R78, R78, R0, -R19 ;  /* 0x000000004e4e7223 */ /* 0x000fe20000010813 */
[----:B------:R-:W-:-:S02]  /*7650*/  FMNMX.FTZ R134, R124, R135, !PT ;  /* 0x000000877c867209 */ /* 0x000fc40007810000 */
[----:B------:R-:W-:Y:S02]  /*7660*/  FSEL R127, R117, -INF , P6 ;  /* 0xff800000757f7808 */ /* 0x000fe40003000000 */
[----:B------:R-:W-:Y:S01]  /*7670*/  FMNMX.FTZ R135, R125, R134, !PT ;  /* 0x000000867d877209 */ /* 0x000fe20007810000 */
[----:B------:R0:W-:Y:S01]  /*7680*/  MUFU.EX2 R117, R139 ;  /* 0x0000008b00757308 */ /* 0x0001e20000000800 */
[----:B------:R-:W-:Y:S02]  /*7690*/  ISETP.GT.AND P5, PT, R10, 0x51, PT ;  /* 0x000000510a00780c */ /* 0x000fe40003fa4270 */
[----:B------:R-:W-:-:S04]  /*76a0*/  FMNMX.FTZ R134, R126, R135, !PT ;  /* 0x000000877e867209 */ /* 0x000fc80007810000 */
[----:B------:R-:W-:Y:S01]  /*76b0*/  FMNMX.FTZ R135, R113, R134, !PT ;  /* 0x0000008671877209 */ /* 0x000fe20007810000 */
[----:B------:R-:W-:Y:S01]  /*76c0*/  MUFU.EX2 R18, R18 ;  /* 0x0000001200127308 */ /* 0x000fe20000000800 */
[----:B0-----:R-:W-:Y:S01]  /*76d0*/  FFMA.FTZ R139, R118, R0, -R19 ;  /* 0x00000000768b7223 */ /* 0x001fe20000010813 */
[----:B------:R-:W-:Y:S02]  /*76e0*/  FSEL R118, R108, -INF , P4 ;  /* 0xff8000006c767808 */ /* 0x000fe40002000000 */
[----:B------:R-:W-:Y:S02]  /*76f0*/  FMNMX.FTZ R134, R116, R135, !PT ;  /* 0x0000008774867209 */ /* 0x000fe40007810000 */
[----:B------:R-:W-:Y:S02]  /*7700*/  ISETP.GT.AND P4, PT, R10, 0x50, PT ;  /* 0x000000500a00780c */ /* 0x000fe40003f84270 */
[----:B------:R-:W-:Y:S01]  /*7710*/  FMNMX.FTZ R135, R127, R134, !PT ;  /* 0x000000867f877209 */ /* 0x000fe20007810000 */
[----:B------:R0:W-:Y:S01]  /*7720*/  MUFU.EX2 R108, R139 ;  /* 0x0000008b006c7308 */ /* 0x0001e20000000800 */
[----:B------:R-:W-:-:S02]  /*7730*/  FSEL R119, R96, -INF , P4 ;  /* 0xff80000060777808 */ /* 0x000fc40002000000 */
[----:B------:R-:W-:Y:S02]  /*7740*/  FMNMX.FTZ R134, R104, R135, !PT ;  /* 0x0000008768867209 */ /* 0x000fe40007810000 */
[----:B------:R-:W-:Y:S02]  /*7750*/  ISETP.GT.AND P4, PT, R10, 0x58, PT ;  /* 0x000000580a00780c */ /* 0x000fe40003f84270 */
[----:B------:R-:W-:Y:S01]  /*7760*/  FMNMX.FTZ R135, R105, R134, !PT ;  /* 0x0000008669877209 */ /* 0x000fe20007810000 */
[----:B------:R1:W-:Y:S01]  /*7770*/  MUFU.EX2 R96, R142 ;  /* 0x0000008e00607308 */ /* 0x0003e20000000800 */
[----:B------:R-:W-:Y:S01]  /*7780*/  FSEL R100, R100, -INF , P4 ;  /* 0xff80000064647808 */ /* 0x000fe20002000000 */
[----:B0-----:R-:W-:Y:S01]  /*7790*/  FFMA.FTZ R139, R106, R0, -R19 ;  /* 0x000000006a8b7223 */ /* 0x001fe20000010813 */
[----:B------:R-:W-:Y:S02]  /*77a0*/  FMNMX.FTZ R134, R118, R135, !PT ;  /* 0x0000008776867209 */ /* 0x000fe40007810000 */
[----:B------:R-:W-:-:S02]  /*77b0*/  ISETP.GT.AND P4, PT, R10, 0x60, PT ;  /* 0x000000600a00780c */ /* 0x000fc40003f84270 */
[----:B------:R-:W-:Y:S01]  /*77c0*/  FMNMX.FTZ R138, R109, R134, !PT ;  /* 0x000000866d8a7209 */ /* 0x000fe20007810000 */
[----:B------:R-:W-:Y:S01]  /*77d0*/  MUFU.EX2 R20, R20 ;  /* 0x0000001400147308 */ /* 0x000fe20000000800 */
[----:B------:R-:W-:Y:S01]  /*77e0*/  FSEL R134, R97, -INF , P5 ;  /* 0xff80000061867808 */ /* 0x000fe20002800000 */
[----:B-1----:R-:W-:Y:S01]  /*77f0*/  FFMA.FTZ R142, R111, R0, -R19 ;  /* 0x000000006f8e7223 */ /* 0x002fe20000010813 */
[----:B------:R-:W-:Y:S02]  /*7800*/  FMNMX.FTZ R97, R119, R138, !PT ;  /* 0x0000008a77617209 */ /* 0x000fe40007810000 */
[----:B------:R-:W-:Y:S02]  /*7810*/  ISETP.GT.AND P5, PT, R10, 0x59, PT ;  /* 0x000000590a00780c */ /* 0x000fe40003fa4270 */
[----:B------:R-:W-:Y:S01]  /*7820*/  FMNMX.FTZ R135, R134, R97, !PT ;  /* 0x0000006186877209 */ /* 0x000fe20007810000 */
[----:B------:R-:W-:Y:S01]  /*7830*/  MUFU.EX2 R21, R21 ;  /* 0x0000001500157308 */ /* 0x000fe20000000800 */
[----:B------:R-:W-:-:S02]  /*7840*/  WARPGROUP.DEPBAR.LE gsb0, 0x0 ;  /* 0x00008000000079c5 */ /* 0x000fc40000010000 */
[----:B------:R-:W-:Y:S01]  /*7850*/  WARPGROUP.ARRIVE ;  /* 0x00000000000079c5 */ /* 0x000fe20000000000 */
[----:B------:R-:W-:Y:S02]  /*7860*/  FSEL R101, R101, -INF , P5 ;  /* 0xff80000065657808 */ /* 0x000fe40002800000 */
[----:B------:R-:W-:Y:S01]  /*7870*/  FMNMX.FTZ R138, R100, R135, !PT ;  /* 0x00000087648a7209 */ /* 0x000fe20007810000 */
[----:B------:R-:W-:Y:S01]  /*7880*/  FFMA.FTZ R135, R107, R0, -R19 ;  /* 0x000000006b877223 */ /* 0x000fe20000010813 */
[----:B------:R-:W-:Y:S01]  /*7890*/  ISETP.GT.AND P5, PT, R10, 0x61, PT ;  /* 0x000000610a00780c */ /* 0x000fe20003fa4270 */
[----:B------:R-:W-:Y:S01]  /*78a0*/  HGMMA.64x96x16.F32.BF16 R24, gdesc[UR24].tnspB, R24, gsb0 ;  /* 0x41600000181879f0 */ /* 0x000fe20008001818 */
[----:B------:R-:W-:Y:S01]  /*78b0*/  UIADD3 UR24, UR10, 0x780, URZ ;  /* 0x000007800a187890 */ /* 0x000fe2000fffe03f */
[----:B------:R-:W-:Y:S01]  /*78c0*/  FSEL R106, R88, -INF , P4 ;  /* 0xff800000586a7808 */ /* 0x000fe20002000000 */
[----:B------:R-:W-:Y:S01]  /*78d0*/  UIADD3 UR26, UR6, 0x140, URZ ;  /* 0x00000140061a7890 */ /* 0x000fe2000fffe03f */
[----:B------:R-:W-:Y:S01]  /*78e0*/  FMNMX.FTZ R107, R101, R138, !PT ;  /* 0x0000008a656b7209 */ /* 0x000fe20007810000 */
[----:B------:R-:W-:Y:S01]  /*78f0*/  UMOV UR25, 0xc0000010 ;  /* 0xc000001000197882 */ /* 0x000fe20000000000 */
[----:B------:R-:W-:Y:S01]  /*7900*/  UMOV UR27, 0x80000020 ;  /* 0x80000020001b7882 */ /* 0x000fe20000000000 */
[----:B------:R-:W-:Y:S01]  /*7910*/  ISETP.GT.AND P4, PT, R10, 0x68, PT ;  /* 0x000000680a00780c */ /* 0x000fe20003f84270 */
[----:B------:R0:W-:Y:S01]  /*7920*/  MUFU.EX2 R97, R139 ;  /* 0x0000008b00617308 */ /* 0x0001e20000000800 */
[----:B------:R-:W-:-:S02]  /*7930*/  FSEL R89, R89, -INF , P5 ;  /* 0xff80000059597808 */ /* 0x000fc40002800000 */
[----:B------:R-:W-:Y:S02]  /*7940*/  FMNMX.FTZ R138, R106, R107, !PT ;  /* 0x0000006b6a8a7209 */ /* 0x000fe40007810000 */
[----:B------:R-:W-:Y:S02]  /*7950*/  ISETP.GT.AND P5, PT, R10, 0x69, PT ;  /* 0x000000690a00780c */ /* 0x000fe40003fa4270 */
[----:B------:R-:W-:Y:S01]  /*7960*/  FSEL R107, R92, -INF , P4 ;  /* 0xff8000005c6b7808 */ /* 0x000fe20002000000 */
[----:B------:R1:W-:Y:S01]  /*7970*/  MUFU.EX2 R88, R135 ;  /* 0x0000008700587308 */ /* 0x0003e20000000800 */
[----:B------:R-:W-:Y:S01]  /*7980*/  FMNMX.FTZ R138, R89, R138, !PT ;  /* 0x0000008a598a7209 */ /* 0x000fe20007810000 */
[----:B0-----:R-:W-:Y:S01]  /*7990*/  FFMA.FTZ R139, R110, R0, -R19 ;  /* 0x000000006e8b7223 */ /* 0x001fe20000010813 */
[----:B------:R-:W-:Y:S02]  /*79a0*/  FSEL R93, R93, -INF , P5 ;  /* 0xff8000005d5d7808 */ /* 0x000fe40002800000 */
[----:B------:R-:W-:-:S02]  /*79b0*/  ISETP.GT.AND P4, PT, R10, 0x70, PT ;  /* 0x000000700a00780c */ /* 0x000fc40003f84270 */
[----:B------:R-:W-:Y:S01]  /*79c0*/  FMNMX.FTZ R138, R107, R138, !PT ;  /* 0x0000008a6b8a7209 */ /* 0x000fe20007810000 */
[----:B------:R0:W-:Y:S01]  /*79d0*/  MUFU.EX2 R92, R139 ;  /* 0x0000008b005c7308 */ /* 0x0001e20000000800 */
[----:B------:R-:W-:Y:S02]  /*79e0*/  ISETP.GT.AND P5, PT, R10, 0x71, PT ;  /* 0x000000710a00780c */ /* 0x000fe40003fa4270 */
[----:B------:R-:W-:Y:S02]  /*79f0*/  FSEL R110, R80, -INF , P4 ;  /* 0xff800000506e7808 */ /* 0x000fe40002000000 */
[----:B-1----:R-:W-:Y:S02]  /*7a00*/  FMNMX.FTZ R135, R93, R138, !PT ;  /* 0x0000008a5d877209 */ /* 0x002fe40007810000 */
[----:B------:R-:W-:Y:S01]  /*7a10*/  ISETP.GT.AND P4, PT, R10, 0x78, PT ;  /* 0x000000780a00780c */ /* 0x000fe20003f84270 */
[----:B------:R1:W-:Y:S01]  /*7a20*/  MUFU.EX2 R80, R142 ;  /* 0x0000008e00507308 */ /* 0x0003e20000000800 */
[----:B------:R-:W-:Y:S01]  /*7a30*/  FSEL R111, R81, -INF , P5 ;  /* 0xff800000516f7808 */ /* 0x000fe20002800000 */
[----:B------:R-:W-:Y:S01]  /*7a40*/  FFMA.FTZ R81, R98, R0, -R19 ;  /* 0x0000000062517223 */ /* 0x000fe20000010813 */
[----:B------:R-:W-:-:S02]  /*7a50*/  FMNMX.FTZ R138, R110, R135, !PT ;  /* 0x000000876e8a7209 */ /* 0x000fc40007810000 */
[----:B------:R-:W-:Y:S02]  /*7a60*/  ISETP.GT.AND P5, PT, R10, 0x79, PT ;  /* 0x000000790a00780c */ /* 0x000fe40003fa4270 */
[----:B------:R-:W-:Y:S01]  /*7a70*/  FSEL R98, R84, -INF , P4 ;  /* 0xff80000054627808 */ /* 0x000fe20002000000 */
[--C-:B------:R-:W-:Y:S01]  /*7a80*/  FFMA.FTZ R84, R99, R0, -R19.reuse ;  /* 0x0000000063547223 */ /* 0x100fe20000010813 */
[----:B------:R-:W-:Y:S01]  /*7a90*/  FMNMX.FTZ R135, R111, R138, !PT ;  /* 0x0000008a6f877209 */ /* 0x000fe20007810000 */
[----:B------:R-:W-:Y:S01]  /*7aa0*/  MUFU.EX2 R22, R22 ;  /* 0x0000001600167308 */ /* 0x000fe20000000800 */
[----:B------:R-:W-:Y:S02]  /*7ab0*/  ISETP.GT.AND P4, PT, R10, 0x80, PT ;  /* 0x000000800a00780c */ /* 0x000fe40003f84270 */
[----:B------:R-:W-:Y:S01]  /*7ac0*/  FSEL R138, R85, -INF , P5 ;  /* 0xff800000558a7808 */ /* 0x000fe20002800000 */
[----:B------:R-:W-:Y:S01]  /*7ad0*/  FFMA.FTZ R85, R102, R0, -R19 ;  /* 0x0000000066557223 */ /* 0x000fe20000010813 */
[----:B------:R-:W-:-:S02]  /*7ae0*/  FMNMX.FTZ R135, R98, R135, !PT ;  /* 0x0000008762877209 */ /* 0x000fc40007810000 */
[----:B------:R-:W-:Y:S01]  /*7af0*/  FSEL R99, R72, -INF , P4 ;  /* 0xff80000048637808 */ /* 0x000fe20002000000 */
[----:B------:R-:W-:Y:S01]  /*7b00*/  MUFU.EX2 R17, R17 ;  /* 0x0000001100117308 */ /* 0x000fe20000000800 */
[----:B------:R-:W-:Y:S02]  /*7b10*/  ISETP.GT.AND P5, PT, R10, 0x81, PT ;  /* 0x000000810a00780c */ /* 0x000fe40003fa4270 */
[----:B------:R-:W-:Y:S01]  /*7b20*/  FMNMX.FTZ R72, R138, R135, !PT ;  /* 0x000000878a487209 */ /* 0x000fe20007810000 */
[----:B------:R-:W-:Y:S01]  /*7b30*/  FFMA.FTZ R135, R75, R0, -R19 ;  /* 0x000000004b877223 */ /* 0x000fe20000010813 */
[----:B------:R-:W-:Y:S01]  /*7b40*/  ISETP.GT.AND P4, PT, R10, 0x88, PT ;  /* 0x000000880a00780c */ /* 0x000fe20003f84270 */
[----:B------:R-:W-:Y:S01]  /*7b50*/  IMAD.U32 R75, RZ, RZ, UR4 ;  /* 0x00000004ff4b7e24 */ /* 0x000fe2000f8e00ff */
[----:B0-----:R-:W-:Y:S01]  /*7b60*/  FSEL R139, R73, -INF , P5 ;  /* 0xff800000498b7808 */ /* 0x001fe20002800000 */
[----:B------:R-:W-:Y:S01]  /*7b70*/  MUFU.EX2 R23, R23 ;  /* 0x0000001700177308 */ /* 0x000fe20000000800 */
[----:B------:R-:W-:-:S02]  /*7b80*/  FMNMX.FTZ R72, R99, R72, !PT ;  /* 0x0000004863487209 */ /* 0x000fc40007810000 */
[----:B------:R-:W-:Y:S02]  /*7b90*/  ISETP.GT.AND P5, PT, R10, 0x89, PT ;  /* 0x000000890a00780c */ /* 0x000fe40003fa4270 */
[----:B------:R-:W-:Y:S02]  /*7ba0*/  FSEL R102, R76, -INF , P4 ;  /* 0xff8000004c667808 */ /* 0x000fe40002000000 */
[----:B------:R-:W-:Y:S01]  /*7bb0*/  FMNMX.FTZ R73, R139, R72, !PT ;  /* 0x000000488b497209 */ /* 0x000fe20007810000 */
[-CC-:B------:R-:W-:Y:S01]  /*7bc0*/  FFMA.FTZ R72, R90, R0.reuse, -R19.reuse ;  /* 0x000000005a487223 */ /* 0x180fe20000010813 */
[----:B-1----:R-:W-:Y:S01]  /*7bd0*/  FSEL R142, R77, -INF , P5 ;  /* 0xff8000004d8e7808 */ /* 0x002fe20002800000 */
[----:B------:R-:W-:Y:S01]  /*7be0*/  MUFU.EX2 R76, R85 ;  /* 0x00000055004c7308 */ /* 0x000fe20000000800 */
[----:B------:R-:W-:Y:S01]  /*7bf0*/  FMNMX.FTZ R73, R102, R73, !PT ;  /* 0x0000004966497209 */ /* 0x000fe20007810000 */
[-CC-:B------:R-:W-:Y:S01]  /*7c00*/  FFMA.FTZ R90, R91, R0.reuse, -R19.reuse ;  /* 0x000000005b5a7223 */ /* 0x180fe20000010813 */
[-CC-:B------:R-:W-:Y:S01]  /*7c10*/  FFMA.FTZ R91, R94, R0.reuse, -R19.reuse ;  /* 0x000000005e5b7223 */ /* 0x180fe20000010813 */
[-CC-:B------:R-:W-:Y:S01]  /*7c20*/  FFMA.FTZ R94, R95, R0.reuse, -R19.reuse ;  /* 0x000000005f5e7223 */ /* 0x180fe20000010813 */
[----:B------:R-:W-:Y:S01]  /*7c30*/  FMNMX.FTZ R73, R142, R73, !PT ;  /* 0x000000498e497209 */ /* 0x000fe20007810000 */
[-CC-:B------:R-:W-:Y:S01]  /*7c40*/  FFMA.FTZ R77, R103, R0.reuse, -R19.reuse ;  /* 0x00000000674d7223 */ /* 0x180fe20000010813 */
[-CC-:B------:R-:W-:Y:S01]  /*7c50*/  FFMA.FTZ R95, R74, R0.reuse, -R19.reuse ;  /* 0x000000004a5f7223 */ /* 0x180fe20000010813 */
[----:B------:R0:W-:Y:S01]  /*7c60*/  MUFU.EX2 R85, R72 ;  /* 0x0000004800557308 */ /* 0x0001e20000000800 */
[----:B------:R-:W-:Y:S01]  /*7c70*/  FFMA.FTZ R19, R79, R0, -R19 ;  /* 0x000000004f137223 */ /* 0x000fe20000010813 */
[----:B------:R-:W1:Y:S01]  /*7c80*/  SHFL.BFLY PT, R10, R73, 0x2, 0x1f ;  /* 0x0c401f00490a7f89 */ /* 0x000e6200000e0000 */
[----:B------:R-:W-:-:S05]  /*7c90*/  @!P1 LEA R75, R75, UR56, 0x3 ;  /* 0x000000384b4b9c11 */ /* 0x000fca000f8e18ff */
[----:B------:R-:W-:Y:S01]  /*7ca0*/  @!P1 VIADD R75, R75, 0x31c40 ;  /* 0x00031c404b4b9836 */ /* 0x000fe20000000000 */
[----:B------:R-:W-:Y:S04]  /*7cb0*/  MUFU.EX2 R131, R131 ;  /* 0x0000008300837308 */ /* 0x000fe80000000800 */
[----:B------:R-:W-:-:S04]  /*7cc0*/  @!P1 PRMT R75, RZ, 0x654, R75 ;  /* 0x00000654ff4b9816 */ /* 0x000fc8000000004b */
[----:B------:R-:W-:Y:S08]  /*7cd0*/  MUFU.EX2 R123, R123 ;  /* 0x0000007b007b7308 */ /* 0x000ff00000000800 */
[----:B------:R-:W-:Y:S01]  /*7ce0*/  MUFU.EX2 R114, R114 ;  /* 0x0000007200727308 */ /* 0x000fe20000000800 */
[----:B------:R-:W-:Y:S02]  /*7cf0*/  WARPGROUP.DEPBAR.LE gsb0, 0x0 ;  /* 0x00008000000079c5 */ /* 0x000fe40000010000 */
[----:B------:R-:W-:Y:S01]  /*7d00*/  WARPGROUP.ARRIVE ;  /* 0x00000000000079c5 */ /* 0x000fe20000000000 */
[----:B-1----:R-:W-:-:S04]  /*7d10*/  FMNMX.FTZ R73, R73, R10, !PT ;  /* 0x0000000a49497209 */ /* 0x002fc80007810000 */
[----:B------:R-:W-:Y:S01]  /*7d20*/  MUFU.EX2 R115, R115 ;  /* 0x0000007300737308 */ /* 0x000fe20000000800 */
[----:B------:R-:W-:Y:S01]  /*7d30*/  HGMMA.64x96x16.F32.BF16 R24, gdesc[UR24].tnspB, R24, gsb0 ;  /* 0x41600000181879f0 */ /* 0x000fe20008001818 */
[----:B------:R-:W-:Y:S01]  /*7d40*/  UIADD3 UR24, UR10, 0x900, URZ ;  /* 0x000009000a187890 */ /* 0x000fe2000fffe03f */
[----:B------:R-:W1:Y:S01]  /*7d50*/  SHFL.BFLY PT, R10, R73, 0x1, 0x1f ;  /* 0x0c201f00490a7f89 */ /* 0x000e6200000e0000 */
[----:B------:R-:W-:Y:S01]  /*7d60*/  UIADD3 UR26, UR6, 0x180, URZ ;  /* 0x00000180061a7890 */ /* 0x000fe2000fffe03f */
[----:B------:R-:W-:Y:S01]  /*7d70*/  UMOV UR25, 0xc0000010 ;  /* 0xc000001000197882 */ /* 0x000fe20000000000 */
[----:B------:R-:W-:Y:S02]  /*7d80*/  UMOV UR27, 0x80000020 ;  /* 0x80000020001b7882 */ /* 0x000fe40000000000 */
[----:B------:R-:W-:Y:S08]  /*7d90*/  MUFU.EX2 R81, R81 ;  /* 0x0000005100517308 */ /* 0x000ff00000000800 */
[----:B------:R-:W-:Y:S08]  /*7da0*/  MUFU.EX2 R84, R84 ;  /* 0x0000005400547308 */ /* 0x000ff00000000800 */
[----:B------:R-:W-:Y:S01]  /*7db0*/  MUFU.EX2 R77, R77 ;  /* 0x0000004d004d7308 */ /* 0x000fe20000000800 */
[----:B-1----:R-:W-:-:S02]  /*7dc0*/  FMNMX.FTZ R10, R73, R10, !PT ;  /* 0x0000000a490a7209 */ /* 0x002fc40007810000 */
[----:B------:R-:W-:Y:S02]  /*7dd0*/  FSEL R73, R5, RZ, P3 ;  /* 0x000000ff05497208 */ /* 0x000fe40001800000 */
[C---:B------:R-:W-:Y:S01]  /*7de0*/  FSETP.NEU.FTZ.AND P4, PT, R10.reuse, -INF , PT ;  /* 0xff8000000a00780b */ /* 0x040fe20003f9d000 */
[C---:B0-----:R-:W-:Y:S01]  /*7df0*/  FMUL.FTZ R72, R10.reuse, R0 ;  /* 0x000000000a487220 */ /* 0x041fe20000410000 */
[----:B------:R-:W-:Y:S01]  /*7e00*/  ISETP.GE.U32.AND P3, PT, R145, 0x180, PT ;  /* 0x000001809100780c */ /* 0x000fe20003f66070 */
[----:B------:R-:W-:Y:S01]  /*7e10*/  FADD.FTZ R73, -R73, R14 ;  /* 0x0000000e49497221 */ /* 0x000fe20000010100 */
[----:B------:R-:W-:Y:S01]  /*7e20*/  FSEL R14, R10, RZ, P4 ;  /* 0x000000ff0a0e7208 */ /* 0x000fe20002000000 */
[----:B------:R-:W-:Y:S01]  /*7e30*/  MUFU.EX2 R90, R90 ;  /* 0x0000005a005a7308 */ /* 0x000fe20000000800 */
        /* <DEDUP_REMOVED lines=10> */
[-C--:B------:R-:W-:Y:S01]  /*7ee0*/  FFMA.FTZ R74, R140, R0.reuse, -R79 ;  /* 0x000000008c4a7223 */ /* 0x080fe2000001084f */
[----:B------:R-:W-:Y:S01]  /*7ef0*/  FADD.FTZ R73, -R14, R13 ;  /* 0x0000000d0e497221 */ /* 0x000fe20000010100 */
[-CC-:B------:R-:W-:Y:S01]  /*7f00*/  FFMA.FTZ R140, R121, R0.reuse, -R79.reuse ;  /* 0x00000000798c7223 */ /* 0x180fe2000001084f */
[-CC-:B------:R-:W-:Y:S01]  /*7f10*/  FFMA.FTZ R72, R136, R0.reuse, -R79.reuse ;  /* 0x0000000088487223 */ /* 0x180fe2000001084f */
[----:B------:R-:W-:Y:S01]  /*7f20*/  FFMA.FTZ R121, R124, R0, -R79 ;  /* 0x000000007c797223 */ /* 0x000fe2000001084f */
[----:B------:R-:W-:-:S02]  /*7f30*/  VIADD R14, R144, 0x9 ;  /* 0x00000009900e7836 */ /* 0x000fc40000000000 */
[-CC-:B------:R-:W-:Y:S01]  /*7f40*/  FFMA.FTZ R124, R126, R0.reuse, -R79.reuse ;  /* 0x000000007e7c7223 */ /* 0x180fe2000001084f */
[-C--:B------:R-:W-:Y:S01]  /*7f50*/  FMUL.FTZ R126, R73, R0.reuse ;  /* 0x00000000497e7220 */ /* 0x080fe20000410000 */
[-CC-:B------:R-:W-:Y:S01]  /*7f60*/  FFMA.FTZ R136, R137, R0.reuse, -R79.reuse ;  /* 0x0000000089887223 */ /* 0x180fe2000001084f */
[----:B------:R-:W0:Y:S01]  /*7f70*/  MUFU.EX2 R13, R127 ;  /* 0x0000007f000d7308 */ /* 0x000e220000000800 */
[----:B------:R-:W-:Y:S01]  /*7f80*/  SEL R73, R14, 0x9, !P3 ;  /* 0x000000090e497807 */ /* 0x000fe20005800000 */
[-CC-:B------:R-:W-:Y:S01]  /*7f90*/  FFMA.FTZ R137, R141, R0.reuse, -R79.reuse ;  /* 0x000000008d897223 */ /* 0x180fe2000001084f */
        /* <DEDUP_REMOVED lines=9> */
[-CC-:B------:R-:W-:Y:S01]  /*8030*/  FFMA.FTZ R111, R111, R0.reuse, -R79.reuse ;  /* 0x000000006f6f7223 */ /* 0x180fe2000001084f */
[-CC-:B------:R-:W-:Y:S01]  /*8040*/  FFMA.FTZ R98, R98, R0.reuse, -R79.reuse ;  /* 0x0000000062627223 */ /* 0x180fe2000001084f */
[-CC-:B------:R-:W-:Y:S01]  /*8050*/  FFMA.FTZ R138, R138, R0.reuse, -R79.reuse ;  /* 0x000000008a8a7223 */ /* 0x180fe2000001084f */
[----:B------:R-:W-:Y:S01]  /*8060*/  @!P1 VIADD R141, R141, 0x31c60 ;  /* 0x00031c608d8d9836 */ /* 0x000fe20000000000 */
[----:B------:R1:W2:Y:S01]  /*8070*/  MUFU.EX2 R14, R126 ;  /* 0x0000007e000e7308 */ /* 0x0002a20000000800 */
[----:B0-----:R-:W-:Y:S01]  /*8080*/  FFMA.FTZ R127, R13, R7, R18 ;  /* 0x000000070d7f7223 */ /* 0x001fe20000010012 */
[----:B------:R-:W-:Y:S01]  /*8090*/  FFMA.FTZ R139, R139, R0, -R79 ;  /* 0x000000008b8b7223 */ /* 0x000fe2000001084f */
[C---:B------:R-:W-:Y:S01]  /*80a0*/  ISETP.GT.AND P3, PT, R11.reuse, R15, PT ;  /* 0x0000000f0b00720c */ /* 0x040fe20003f64270 */
[----:B------:R-:W-:Y:S01]  /*80b0*/  UMOV UR5, UR4 ;  /* 0x0000000400057c82 */ /* 0x000fe20008000000 */
[----:B------:R-:W-:Y:S01]  /*80c0*/  @!P1 PRMT R141, RZ, 0x654, R141 ;  /* 0x00000654ff8d9816 */ /* 0x000fe2000000008d */
[----:B------:R-:W-:-:S02]  /*80d0*/  VIADD R11, R11, 0xffffffff ;  /* 0xffffffff0b0b7836 */ /* 0x000fc40000000000 */
[----:B------:R-:W0:Y:S01]  /*80e0*/  MUFU.EX2 R136, R136 ;  /* 0x0000008800887308 */ /* 0x000e220000000800 */
[----:B-1----:R-:W-:-:S04]  /*80f0*/  FADD.FTZ R126, R20, R127 ;  /* 0x0000007f147e7221 */ /* 0x002fc80000010000 */
[----:B------:R-:W-:-:S03]  /*8100*/  FADD.FTZ R127, R21, R126 ;  /* 0x0000007e157f7221 */ /* 0x000fc60000010000 */
[----:B------:R-:W1:Y:S01]  /*8110*/  MUFU.EX2 R74, R74 ;  /* 0x0000004a004a7308 */ /* 0x000e620000000800 */
[----:B------:R-:W-:-:S04]  /*8120*/  FADD.FTZ R126, R22, R127 ;  /* 0x0000007f167e7221 */ /* 0x000fc80000010000 */
[----:B------:R-:W-:-:S03]  /*8130*/  FADD.FTZ R126, R17, R126 ;  /* 0x0000007e117e7221 */ /* 0x000fc60000010000 */
[----:B------:R-:W3:Y:S01]  /*8140*/  MUFU.EX2 R137, R137 ;  /* 0x0000008900897308 */ /* 0x000ee20000000800 */
[----:B------:R-:W-:Y:S02]  /*8150*/  WARPGROUP.DEPBAR.LE gsb0, 0x0 ;  /* 0x00008000000079c5 */ /* 0x000fe40000010000 */
[----:B------:R-:W-:-:S05]  /*8160*/  WARPGROUP.ARRIVE ;  /* 0x00000000000079c5 */ /* 0x000fca0000000000 */
[----:B------:R-:W4:Y:S01]  /*8170*/  MUFU.EX2 R103, R103 ;  /* 0x0000006700677308 */ /* 0x000f220000000800 */
        /* <DEDUP_REMOVED lines=22> */
[----:B------:R-:W-:-:S04]  /*82e0*/  UIADD3 UR26, UR6, 0x200, URZ ;  /* 0x00000200061a7890 */ /* 0x000fc8000fffe03f */
[----:B------:R-:W5:Y:S01]  /*82f0*/  MUFU.EX2 R105, R105 ;  /* 0x0000006900697308 */ /* 0x000f620000000800 */
[----:B------:R-:W-:Y:S01]  /*8300*/  UMOV UR25, 0xc0000010 ;  /* 0xc000001000197882 */ /* 0x000fe20000000000 */
[----:B------:R-:W-:-:S06]  /*8310*/  UMOV UR27, 0x80000020 ;  /* 0x80000020001b7882 */ /* 0x000fcc0000000000 */
[----:B------:R-:W5:Y:S08]  /*8320*/  MUFU.EX2 R118, R118 ;  /* 0x0000007600767308 */ /* 0x000f700000000800 */
        /* <DEDUP_REMOVED lines=14> */
[----:B------:R-:W-:Y:S07]  /*8410*/  HGMMA.64x96x16.F32.BF16 R24, gdesc[UR24].tnspB, R24, gsb0 ;  /* 0x41600000181879f0 */ /* 0x000fee0008001818 */
[----:B------:R-:W-:Y:S01]  /*8420*/  MUFU.EX2 R19, R19 ;  /* 0x0000001300137308 */ /* 0x000fe20000000800 */
[----:B------:R-:W-:Y:S02]  /*8430*/  WARPGROUP.DEPBAR.LE gsb0, 0x0 ;  /* 0x00008000000079c5 */ /* 0x000fe40000010000 */
[----:B------:R0:W-:Y:S06]  /*8440*/  BAR.ARV R73, 0x100 ;  /* 0x000400490000751d */ /* 0x0001ec0000002000 */
[----:B------:R1:W-:Y:S01]  /*8450*/  @!P1 SYNCS.ARRIVE.TRANS64.RED.A1T0 RZ, [R75+URZ], RZ ;  /* 0x000000ff4bff99a7 */ /* 0x0003e2000810043f */
[----:B--2---:R-:W-:Y:S01]  /*8460*/  FMUL.FTZ R24, R24, R14 ;  /* 0x0000000e18187220 */ /* 0x004fe20000410000 */
[----:B0-----:R-:W-:Y:S01]  /*8470*/  F2FP.BF16.F32.PACK_AB R73, R20, R18 ;  /* 0x000000121449723e */ /* 0x001fe200000010ff */
[-CC-:B------:R-:W-:Y:S01]  /*8480*/  FFMA.FTZ R18, R100, R0.reuse, -R79.reuse ;  /* 0x0000000064127223 */ /* 0x180fe2000001084f */
[--C-:B------:R-:W-:Y:S01]  /*8490*/  FFMA.FTZ R100, R93, R0, -R79.reuse ;  /* 0x000000005d647223 */ /* 0x100fe2000001084f */
[----:B------:R-:W-:Y:S01]  /*84a0*/  FADD.FTZ R93, R23, R126 ;  /* 0x0000007e175d7221 */ /* 0x000fe20000010000 */
[-C--:B------:R-:W-:Y:S01]  /*84b0*/  FMUL.FTZ R25, R25, R14.reuse ;  /* 0x0000000e19197220 */ /* 0x080fe20000410000 */
[----:B------:R-:W-:Y:S01]  /*84c0*/  FMUL.FTZ R28, R28, R14 ;  /* 0x0000000e1c1c7220 */ /* 0x000fe20000410000 */
[----:B-1----:R-:W-:Y:S01]  /*84d0*/  FFMA.FTZ R75, R14, R8, R72 ;  /* 0x000000080e4b7223 */ /* 0x002fe20000010048 */
[----:B------:R-:W-:Y:S01]  /*84e0*/  F2FP.BF16.F32.PACK_AB R72, R136, R72 ;  /* 0x000000488848723e */ /* 0x000fe200000010ff */
[----:B------:R0:W-:Y:S01]  /*84f0*/  @!P1 SYNCS.ARRIVE.TRANS64.RED.A1T0 RZ, [R141+URZ], RZ ;  /* 0x000000ff8dff99a7 */ /* 0x0001e2000810043f */
[----:B------:R-:W-:Y:S01]  /*8500*/  FFMA.FTZ R8, R134, R0, -R79 ;  /* 0x0000000086087223 */ /* 0x000fe2000001084f */
[----:B------:R-:W-:Y:S01]  /*8510*/  FADD.FTZ R75, R136, R75 ;  /* 0x0000004b884b7221 */ /* 0x000fe20000010000 */
[----:B------:R-:W-:Y:S01]  /*8520*/  MUFU.EX2 R18, R18 ;  /* 0x0000001200127308 */ /* 0x000fe20000000800 */
[-C--:B------:R-:W-:Y:S01]  /*8530*/  FMUL.FTZ R29, R29, R14.reuse ;  /* 0x0000000e1d1d7220 */ /* 0x080fe20000410000 */
[----:B------:R-:W-:Y:S01]  /*8540*/  FMUL.FTZ R32, R32, R14 ;  /* 0x0000000e20207220 */ /* 0x000fe20000410000 */
[----:B------:R-:W-:Y:S01]  /*8550*/  FADD.FTZ R20, R74, R75 ;  /* 0x0000004b4a147221 */ /* 0x000fe20000010000 */
[----:B------:R-:W-:Y:S01]  /*8560*/  F2FP.BF16.F32.PACK_AB R75, R22, R21 ;  /* 0x00000015164b723e */ /* 0x000fe200000010ff */
[-CC-:B------:R-:W-:Y:S01]  /*8570*/  FFMA.FTZ R21, R106, R0.reuse, -R79.reuse ;  /* 0x000000006a157223 */ /* 0x180fe2000001084f */
[-CC-:B------:R-:W-:Y:S01]  /*8580*/  FFMA.FTZ R106, R89, R0.reuse, -R79.reuse ;  /* 0x00000000596a7223 */ /* 0x180fe2000001084f */
[----:B---3--:R-:W-:Y:S01]  /*8590*/  FADD.FTZ R22, R137, R20 ;  /* 0x0000001489167221 */ /* 0x008fe20000010000 */
[-CC-:B------:R-:W-:Y:S01]  /*85a0*/  FFMA.FTZ R20, R101, R0.reuse, -R79.reuse ;  /* 0x0000000065147223 */ /* 0x180fe2000001084f */
[----:B------:R-:W-:Y:S01]  /*85b0*/  FFMA.FTZ R101, R107, R0, -R79 ;  /* 0x000000006b657223 */ /* 0x000fe2000001084f */
[----:B------:R-:W-:Y:S01]  /*85c0*/  F2FP.BF16.F32.PACK_AB R74, R137, R74 ;  /* 0x0000004a894a723e */ /* 0x000fe200000010ff */
[----:B----4-:R-:W-:Y:S01]  /*85d0*/  FADD.FTZ R119, R103, R22 ;  /* 0x0000001667777221 */ /* 0x010fe20000010000 */
[----:B------:R1:W-:Y:S01]  /*85e0*/  MUFU.EX2 R89, R20 ;  /* 0x0000001400597308 */ /* 0x0003e20000000800 */
[-C--:B------:R-:W-:Y:S01]  /*85f0*/  FMUL.FTZ R33, R33, R14.reuse ;  /* 0x0000000e21217220 */ /* 0x080fe20000410000 */
[----:B------:R-:W-:Y:S01]  /*8600*/  FMUL.FTZ R36, R36, R14 ;  /* 0x0000000e24247220 */ /* 0x000fe20000410000 */
[----:B-----5:R-:W-:Y:S01]  /*8610*/  FADD.FTZ R22, R128, R119 ;  /* 0x0000007780167221 */ /* 0x020fe20000010000 */
[-CC-:B------:R-:W-:Y:S01]  /*8620*/  FFMA.FTZ R119, R110, R0.reuse, -R79.reuse ;  /* 0x000000006e777223 */ /* 0x180fe2000001084f */
[----:B------:R-:W-:Y:S01]  /*8630*/  FFMA.FTZ R110, R99, R0, -R79 ;  /* 0x00000000636e7223 */ /* 0x000fe2000001084f */
[----:B------:R2:W-:Y:S01]  /*8640*/  STSM.16.M88.4 [R4+0x24300], R72 ;  /* 0x0243004804007844 */ /* 0x0005e20000000200 */
        /* <DEDUP_REMOVED lines=9> */
[----:B-1----:R-:W-:Y:S01]  /*86e0*/  FADD.FTZ R20, R120, R127 ;  /* 0x0000007f78147221 */ /* 0x002fe20000010000 */
[----:B------:R1:W4:Y:S01]  /*86f0*/  MUFU.EX2 R93, R21 ;  /* 0x00000015005d7308 */ /* 0x0003220000000800 */
[----:B------:R-:W-:Y:S01]  /*8700*/  FMUL.FTZ R44, R44, R14 ;  /* 0x0000000e2c2c7220 */ /* 0x000fe20000410000 */
[----:B------:R-:W-:Y:S01]  /*8710*/  FADD.FTZ R22, R140, R107 ;  /* 0x0000006b8c167221 */ /* 0x000fe20000010000 */
[----:B------:R-:W-:Y:S01]  /*8720*/  FADD.FTZ R99, R123, R20 ;  /* 0x000000147b637221 */ /* 0x000fe20000010000 */
[----:B------:R-:W-:Y:S01]  /*8730*/  FFMA.FTZ R107, R102, R0, -R79 ;  /* 0x00000000666b7223 */ /* 0x000fe2000001084f */
[----:B--2---:R-:W-:Y:S01]  /*8740*/  F2FP.BF16.F32.PACK_AB R72, R140, R122 ;  /* 0x0000007a8c48723e */ /* 0x004fe200000010ff */
[----:B------:R-:W-:Y:S01]  /*8750*/  FADD.FTZ R22, R121, R22 ;  /* 0x0000001679167221 */ /* 0x000fe20000010000 */
[----:B------:R-:W-:Y:S01]  /*8760*/  FADD.FTZ R20, R112, R99 ;  /* 0x0000006370147221 */ /* 0x000fe20000010000 */
[----:B------:R2:W-:Y:S01]  /*8770*/  MUFU.EX2 R126, R101 ;  /* 0x00000065007e7308 */ /* 0x0005e20000000800 */
[C---:B------:R-:W-:Y:S01]  /*8780*/  F2FP.BF16.F32.PACK_AB R74, R133.reuse, R121 ;  /* 0x00000079854a723e */ /* 0x040fe200000010ff */
[----:B-1----:R-:W-:Y:S01]  /*8790*/  FADD.FTZ R21, R133, R22 ;  /* 0x0000001685157221 */ /* 0x002fe20000010000 */
[----:B------:R-:W-:Y:S01]  /*87a0*/  FADD.FTZ R99, R117, R20 ;  /* 0x0000001475637221 */ /* 0x000fe20000010000 */
[----:B------:R-:W-:Y:S01]  /*87b0*/  F2FP.BF16.F32.PACK_AB R20, R128, R103 ;  /* 0x000000678014723e */ /* 0x000fe200000010ff */
[----:B------:R-:W-:Y:S01]  /*87c0*/  FFMA.FTZ R79, R142, R0, -R79 ;  /* 0x000000008e4f7223 */ /* 0x000fe2000001084f */
        /* <DEDUP_REMOVED lines=11> */
[----:B------:R5:W0:Y:S01]  /*8880*/  MUFU.EX2 R17, R100 ;  /* 0x0000006400117308 */ /* 0x000a220000000800 */
[----:B------:R-:W-:Y:S01]  /*8890*/  FADD.FTZ R75, R116, R73 ;  /* 0x00000049744b7221 */ /* 0x000fe20000010000 */
[----:B------:R-:W-:Y:S01]  /*88a0*/  F2FP.BF16.F32.PACK_AB R73, R123, R120 ;  /* 0x000000787b49723e */ /* 0x000fe200000010ff */
[----:B------:R-:W-:Y:S01]  /*88b0*/  FADD.FTZ R102, R96, R99 ;  /* 0x0000006360667221 */ /* 0x000fe20000010000 */
[----:B------:R-:W-:Y:S01]  /*88c0*/  F2FP.BF16.F32.PACK_AB R23, R131, R130 ;  /* 0x000000828317723e */ /* 0x000fe200000010ff */
[----:B------:R-:W-:Y:S01]  /*88d0*/  FADD.FTZ R120, R104, R75 ;  /* 0x0000004b68787221 */ /* 0x000fe20000010000 */
[----:B------:R-:W-:Y:S01]  /*88e0*/  F2FP.BF16.F32.PACK_AB R75, R117, R112 ;  /* 0x00000070754b723e */ /* 0x000fe200000010ff */
[----:B------:R-:W-:Y:S01]  /*88f0*/  FADD.FTZ R99, R97, R102 ;  /* 0x0000006661637221 */ /* 0x000fe20000010000 */
[----:B------:R3:W-:Y:S01]  /*8900*/  MUFU.EX2 R112, R111 ;  /* 0x0000006f00707308 */ /* 0x0007e20000000800 */
[----:B--2---:R-:W-:Y:S01]  /*8910*/  FADD.FTZ R101, R105, R120 ;  /* 0x0000007869657221 */ /* 0x004fe20000010000 */
[----:B------:R2:W-:Y:S01]  /*8920*/  STSM.16.M88.4 [R4+0x25b00], R20 ;  /* 0x025b001404007844 */ /* 0x0005e20000000200 */
[----:B------:R-:W-:Y:S01]  /*8930*/  FADD.FTZ R99, R88, R99 ;  /* 0x0000006358637221 */ /* 0x000fe20000010000 */
[----:B-----5:R-:W-:Y:S01]  /*8940*/  F2FP.BF16.F32.PACK_AB R100, R125, R124 ;  /* 0x0000007c7d64723e */ /* 0x020fe200000010ff */
[----:B------:R-:W-:Y:S01]  /*8950*/  FADD.FTZ R120, R118, R101 ;  /* 0x0000006576787221 */ /* 0x000fe20000010000 */
[----:B------:R-:W-:Y:S01]  /*8960*/  F2FP.BF16.F32.PACK_AB R101, R115, R114 ;  /* 0x000000727365723e */ /* 0x000fe200000010ff */
[----:B------:R-:W-:Y:S01]  /*8970*/  FADD.FTZ R99, R92, R99 ;  /* 0x000000635c637221 */ /* 0x000fe20000010000 */
[----:B------:R-:W5:Y:S01]  /*8980*/  MUFU.EX2 R119, R119 ;  /* 0x0000007700777308 */ /* 0x000f620000000800 */
[----:B------:R-:W-:Y:S01]  /*8990*/  FADD.FTZ R120, R109, R120 ;  /* 0x000000786d787221 */ /* 0x000fe20000010000 */
[----:B------:R0:W-:Y:S01]  /*89a0*/  STSM.16.M88.4 [R4+0x27300], R72 ;  /* 0x0273004804007844 */ /* 0x0001e20000000200 */
[----:B------:R-:W-:Y:S01]  /*89b0*/  FADD.FTZ R96, R80, R99 ;  /* 0x0000006350607221 */ /* 0x000fe20000010000 */
[----:B------:R-:W-:Y:S01]  /*89c0*/  F2FP.BF16.F32.PACK_AB R102, R116, R113 ;  /* 0x000000717466723e */ /* 0x000fe200000010ff */
[----:B------:R-:W-:Y:S01]  /*89d0*/  FADD.FTZ R99, R7, R120 ;  /* 0x0000007807637221 */ /* 0x000fe20000010000 */
[----:B------:R-:W-:Y:S01]  /*89e0*/  F2FP.BF16.F32.PACK_AB R97, R88, R97 ;  /* 0x000000615861723e */ /* 0x000fe200000010ff */
[----:B---3--:R-:W-:Y:S01]  /*89f0*/  FADD.FTZ R111, R81, R96 ;  /* 0x00000060516f7221 */ /* 0x008fe20000010000 */
[----:B------:R-:W-:Y:S01]  /*8a00*/  F2FP.BF16.F32.PACK_AB R96, R105, R104 ;  /* 0x000000686960723e */ /* 0x000fe200000010ff */
[C---:B------:R-:W-:Y:S01]  /*8a10*/  FADD.FTZ R99, R8.reuse, R99 ;  /* 0x0000006308637221 */ /* 0x040fe20000010000 */
[----:B--2---:R-:W-:Y:S01]  /*8a20*/  F2FP.BF16.F32.PACK_AB R20, R8, R7 ;  /* 0x000000070814723e */ /* 0x004fe200000010ff */
[----:B------:R-:W-:Y:S01]  /*8a30*/  FADD.FTZ R111, R84, R111 ;  /* 0x0000006f546f7221 */ /* 0x000fe20000010000 */
[----:B------:R2:W-:Y:S01]  /*8a40*/  MUFU.EX2 R108, R98 ;  /* 0x00000062006c7308 */ /* 0x0005e20000000800 */
[----:B------:R-:W-:Y:S01]  /*8a50*/  FADD.FTZ R114, R18, R99 ;  /* 0x0000006312727221 */ /* 0x000fe20000010000 */
[C---:B------:R-:W-:Y:S01]  /*8a60*/  F2FP.BF16.F32.PACK_AB R22, R89.reuse, R18 ;  /* 0x000000125916723e */ /* 0x040fe200000010ff */
[----:B------:R-:W-:Y:S01]  /*8a70*/  FADD.FTZ R104, R76, R111 ;  /* 0x0000006f4c687221 */ /* 0x000fe20000010000 */
[----:B------:R-:W-:Y:S01]  /*8a80*/  F2FP.BF16.F32.PACK_AB R99, R80, R92 ;  /* 0x0000005c5063723e */ /* 0x000fe200000010ff */
[----:B------:R-:W-:Y:S01]  /*8a90*/  FADD.FTZ R114, R89, R114 ;  /* 0x0000007259727221 */ /* 0x000fe20000010000 */
[----:B------:R-:W-:Y:S01]  /*8aa0*/  STSM.16.M88.4 [R4+0x28b00], R100 ;  /* 0x028b006404007844 */ /* 0x000fe20000000200 */
[----:B------:R-:W-:Y:S01]  /*8ab0*/  FADD.FTZ R104, R77, R104 ;  /* 0x000000684d687221 */ /* 0x000fe20000010000 */
[----:B------:R-:W3:Y:S01]  /*8ac0*/  MUFU.EX2 R110, R110 ;  /* 0x0000006e006e7308 */ /* 0x000ee20000000800 */
[----:B----4-:R-:W-:Y:S01]  /*8ad0*/  FADD.FTZ R21, R93, R114 ;  /* 0x000000725d157221 */ /* 0x010fe20000010000 */
[----:B--2---:R-:W-:Y:S01]  /*8ae0*/  F2FP.BF16.F32.PACK_AB R98, R109, R118 ;  /* 0x000000766d62723e */ /* 0x004fe200000010ff */
[----:B------:R-:W-:Y:S01]  /*8af0*/  FADD.FTZ R23, R85, R104 ;  /* 0x0000006855177221 */ /* 0x000fe20000010000 */
[----:B------:R-:W-:Y:S01]  /*8b00*/  F2FP.BF16.F32.PACK_AB R89, R90, R85 ;  /* 0x000000555a59723e */ /* 0x000fe200000010ff */
[----:B-1----:R-:W-:Y:S01]  /*8b10*/  FADD.FTZ R7, R106, R21 ;  /* 0x000000156a077221 */ /* 0x002fe20000010000 */
[----:B------:R-:W-:Y:S01]  /*8b20*/  F2FP.BF16.F32.PACK_AB R21, R84, R81 ;  /* 0x000000515415723e */ /* 0x000fe200000010ff */
[----:B------:R-:W-:Y:S01]  /*8b30*/  FADD.FTZ R8, R90, R23 ;  /* 0x000000175a087221 */ /* 0x000fe20000010000 */
[----:B------:R-:W1:Y:S01]  /*8b40*/  MUFU.EX2 R18, R107 ;  /* 0x0000006b00127308 */ /* 0x000e620000000800 */
[----:B0-----:R-:W-:Y:S01]  /*8b50*/  FADD.FTZ R72, R126, R7 ;  /* 0x000000077e487221 */ /* 0x001fe20000010000 */
[----:B------:R-:W-:Y:S01]  /*8b60*/  F2FP.BF16.F32.PACK_AB R23, R77, R76 ;  /* 0x0000004c4d17723e */ /* 0x000fe200000010ff */
[----:B------:R-:W-:Y:S01]  /*8b70*/  FADD.FTZ R7, R91, R8 ;  /* 0x000000085b077221 */ /* 0x000fe20000010000 */
[----:B------:R-:W-:Y:S01]  /*8b80*/  STSM.16.M88.4 [R4+0x2a300], R96 ;  /* 0x02a3006004007844 */ /* 0x000fe20000000200 */
[----:B------:R-:W-:Y:S01]  /*8b90*/  FADD.FTZ R72, R17, R72 ;  /* 0x0000004811487221 */ /* 0x000fe20000010000 */
[----:B------:R-:W-:Y:S01]  /*8ba0*/  F2FP.BF16.F32.PACK_AB R88, R106, R93 ;  /* 0x0000005d6a58723e */ /* 0x000fe200000010ff */
[----:B------:R-:W-:Y:S01]  /*8bb0*/  FADD.FTZ R7, R94, R7 ;  /* 0x000000075e077221 */ /* 0x000fe20000010000 */
[----:B------:R-:W0:Y:S01]  /*8bc0*/  MUFU.EX2 R79, R79 ;  /* 0x0000004f004f7308 */ /* 0x000e220000000800 */
[----:B-----5:R-:W-:Y:S01]  /*8bd0*/  FADD.FTZ R73, R119, R72 ;  /* 0x0000004877497221 */ /* 0x020fe20000010000 */
[----:B------:R2:W-:Y:S01]  /*8be0*/  STSM.16.M88.4 [R4+0x2bb00], R20 ;  /* 0x02bb001404007844 */ /* 0x0005e20000000200 */
[----:B------:R-:W-:Y:S01]  /*8bf0*/  FADD.FTZ R8, R82, R7 ;  /* 0x0000000752087221 */ /* 0x000fe20000010000 */
[----:B------:R-:W-:Y:S01]  /*8c00*/  F2FP.BF16.F32.PACK_AB R90, R17, R126 ;  /* 0x0000007e115a723e */ /* 0x000fe200000010ff */
[----:B------:R-:W-:Y:S01]  /*8c10*/  FADD.FTZ R73, R112, R73 ;  /* 0x0000004970497221 */ /* 0x000fe20000010000 */
[----:B------:R-:W-:Y:S01]  /*8c20*/  F2FP.BF16.F32.PACK_AB R91, R94, R91 ;  /* 0x0000005b5e5b723e */ /* 0x000fe200000010ff */
[----:B------:R-:W-:Y:S01]  /*8c30*/  FADD.FTZ R7, R83, R8 ;  /* 0x0000000853077221 */ /* 0x000fe20000010000 */
[----:B---3--:R-:W-:Y:S01]  /*8c40*/  F2FP.BF16.F32.PACK_AB R72, R139, R110 ;  /* 0x0000006e8b48723e */ /* 0x008fe200000010ff */
[----:B------:R-:W-:Y:S01]  /*8c50*/  FADD.FTZ R73, R108, R73 ;  /* 0x000000496c497221 */ /* 0x000fe20000010000 */
[----:B------:R-:W-:Y:S01]  /*8c60*/  F2FP.BF16.F32.PACK_AB R75, R19, R78 ;  /* 0x0000004e134b723e */ /* 0x000fe200000010ff */
[----:B------:R-:W-:Y:S01]  /*8c70*/  FADD.FTZ R8, R86, R7 ;  /* 0x0000000756087221 */ /* 0x000fe20000010000 */
[----:B------:R3:W-:Y:S01]  /*8c80*/  STSM.16.M88.4 [R4+0x2d300], R88 ;  /* 0x02d3005804007844 */ /* 0x0007e20000000200 */
[----:B------:R-:W-:Y:S01]  /*8c90*/  FADD.FTZ R73, R138, R73 ;  /* 0x000000498a497221 */ /* 0x000fe20000010000 */
[-C--:B------:R-:W-:Y:S01]  /*8ca0*/  FMUL.FTZ R48, R48, R14.reuse ;  /* 0x0000000e30307220 */ /* 0x080fe20000410000 */
[----:B------:R-:W-:Y:S01]  /*8cb0*/  FADD.FTZ R8, R87, R8 ;  /* 0x0000000857087221 */ /* 0x000fe20000010000 */
[----:B------:R-:W-:Y:S01]  /*8cc0*/  FMUL.FTZ R49, R49, R14 ;  /* 0x0000000e31317220 */ /* 0x000fe20000410000 */
[----:B------:R-:W-:Y:S01]  /*8cd0*/  FADD.FTZ R73, R110, R73 ;  /* 0x000000496e497221 */ /* 0x000fe20000010000 */
[----:B--2---:R-:W-:Y:S01]  /*8ce0*/  F2FP.BF16.F32.PACK_AB R20, R112, R119 ;  /* 0x000000777014723e */ /* 0x004fe200000010ff */
[----:B------:R-:W-:Y:S01]  /*8cf0*/  FADD.FTZ R8, R95, R8 ;  /* 0x000000085f087221 */ /* 0x000fe20000010000 */
[----:B------:R-:W-:Y:S01]  /*8d00*/  F2FP.BF16.F32.PACK_AB R21, R83, R82 ;  /* 0x000000525315723e */ /* 0x000fe200000010ff */
[----:B------:R-:W-:Y:S01]  /*8d10*/  FADD.FTZ R7, R139, R73 ;  /* 0x000000498b077221 */ /* 0x000fe20000010000 */
[----:B------:R-:W-:Y:S01]  /*8d20*/  F2FP.BF16.F32.PACK_AB R22, R138, R108 ;  /* 0x0000006c8a16723e */ /* 0x000fe200000010ff */
[----:B------:R-:W-:Y:S01]  /*8d30*/  FADD.FTZ R17, R135, R8 ;  /* 0x0000000887117221 */ /* 0x000fe20000010000 */
[----:B------:R-:W-:Y:S01]  /*8d40*/  F2FP.BF16.F32.PACK_AB R23, R87, R86 ;  /* 0x000000565717723e */ /* 0x000fe200000010ff */
[----:B-1----:R-:W-:Y:S01]  /*8d50*/  FADD.FTZ R8, R18, R7 ;  /* 0x0000000712087221 */ /* 0x002fe20000010000 */
[----:B------:R-:W-:Y:S01]  /*8d60*/  F2FP.BF16.F32.PACK_AB R73, R135, R95 ;  /* 0x0000005f8749723e */ /* 0x000fe200000010ff */
[----:B------:R-:W-:Y:S01]  /*8d70*/  FADD.FTZ R78, R78, R17 ;  /* 0x000000114e4e7221 */ /* 0x000fe20000010000 */
[----:B0-----:R-:W-:Y:S01]  /*8d80*/  F2FP.BF16.F32.PACK_AB R74, R79, R18 ;  /* 0x000000124f4a723e */ /* 0x001fe200000010ff */
[----:B------:R3:W-:Y:S01]  /*8d90*/  STSM.16.M88.4 [R4+0x2eb00], R20 ;  /* 0x02eb001404007844 */ /* 0x0007e20000000200 */
[-C--:B------:R-:W-:Y:S01]  /*8da0*/  FMUL.FTZ R52, R52, R14.reuse ;  /* 0x0000000e34347220 */ /* 0x080fe20000410000 */
[-C--:B------:R-:W-:Y:S01]  /*8db0*/  FMUL.FTZ R53, R53, R14.reuse ;  /* 0x0000000e35357220 */ /* 0x080fe20000410000 */
[-C--:B------:R-:W-:Y:S01]  /*8dc0*/  FMUL.FTZ R56, R56, R14.reuse ;  /* 0x0000000e38387220 */ /* 0x080fe20000410000 */
[----:B------:R3:W-:Y:S01]  /*8dd0*/  STSM.16.M88.4 [R4+0x30300], R72 ;  /* 0x0303004804007844 */ /* 0x0007e20000000200 */
[-C--:B------:R-:W-:Y:S01]  /*8de0*/  FMUL.FTZ R57, R57, R14.reuse ;  /* 0x0000000e39397220 */ /* 0x080fe20000410000 */
        /* <DEDUP_REMOVED lines=37> */
[----:B------:R-:W-:Y:S01]  /*9040*/  FADD.FTZ R8, R79, R8 ;  /* 0x000000084f087221 */ /* 0x000fe20000010000 */
[----:B------:R-:W-:-:S02]  /*9050*/  IMAD.MOV.U32 R17, RZ, RZ, R6 ;  /* 0x000000ffff117224 */ /* 0x000fc400078e0006 */
[----:B------:R-:W-:Y:S02]  /*9060*/  IMAD.MOV.U32 R14, RZ, RZ, R5 ;  /* 0x000000ffff0e7224 */ /* 0x000fe400078e0005 */
[----:B------:R-:W-:Y:S01]  /*9070*/  IMAD.MOV.U32 R13, RZ, RZ, R10 ;  /* 0x000000ffff0d7224 */ /* 0x000fe200078e000a */
[----:B0-----:R-:W-:Y:S01]  /*9080*/  NOP ;  /* 0x0000000000007918 */ /* 0x001fe20000000000 */
[----:B---3--:R-:W-:Y:S05]  /*9090*/  @P3 BRA `(.L_x_11282) ;  /* 0xffffffbc00ac3947 */ /* 0x008fea000383ffff */
.L_x_11273:
[----:B------:R-:W-:-:S13]  /*90a0*/  ISETP.GE.AND P2, PT, R11, R157, PT ;  /* 0x0000009d0b00720c */ /* 0x000fda0003f46270 */
[----:B------:R-:W-:Y:S05]  /*90b0*/  @!P2 BRA `(.L_x_11283) ;  /* 0x000000380074a947 */ /* 0x000fea0003800000 */
[----:B------:R-:W0:Y:S01]  /*90c0*/  S2R R9, SR_TID.X ;  /* 0x0000000000097919 */ /* 0x000e220000002100 */
[----:B------:R-:W-:Y:S01]  /*90d0*/  ULOP3.LUT UR57, UR59, 0x10000, URZ, 0xfc, !UPT ;  /* 0x000100003b397892 */ /* 0x000fe2000f8efc3f */
[----:B------:R-:W-:Y:S01]  /*90e0*/  IMAD.MOV.U32 R12, RZ, RZ, R5 ;  /* 0x000000ffff0c7224 */ /* 0x000fe200078e0005 */
[----:B------:R-:W-:Y:S01]  /*90f0*/  UMOV UR6, UR4 ;  /* 0x0000000400067c82 */ /* 0x000fe20008000000 */
[----:B------:R-:W-:Y:S01]  /*9100*/  UMOV UR23, 0xc0000010 ;  /* 0xc000001000177882 */ /* 0x000fe20000000000 */
[----:B------:R-:W-:Y:S01]  /*9110*/  UIADD3 UR5, UR57, 0x180, URZ ;  /* 0x0000018039057890 */ /* 0x000fe2000fffe03f */
[----:B------:R-:W-:Y:S01]  /*9120*/  IMAD.U32 R145, RZ, RZ, UR23 ;  /* 0x00000017ff917e24 */ /* 0x000fe2000f8e00ff */
[----:B------:R-:W-:Y:S02]  /*9130*/  UIADD3 UR10, UR57, 0x300, URZ ;  /* 0x00000300390a7890 */ /* 0x000fe4000fffe03f */
[----:B------:R-:W-:Y:S02]  /*9140*/  UIADD3 UR11, UR57, 0x480, URZ ;  /* 0x00000480390b7890 */ /* 0x000fe4000fffe03f */
[----:B------:R-:W-:-:S02]  /*9150*/  UIADD3 UR14, UR57, 0x600, URZ ;  /* 0x00000600390e7890 */ /* 0x000fc4000fffe03f */
[----:B------:R-:W-:Y:S02]  /*9160*/  UIADD3 UR15, UR57, 0x780, URZ ;  /* 0x00000780390f7890 */ /* 0x000fe4000fffe03f */
[----:B------:R-:W-:Y:S02]  /*9170*/  UIADD3 UR18, UR57, 0x900, URZ ;  /* 0x0000090039127890 */ /* 0x000fe4000fffe03f */
[----:B------:R-:W-:Y:S01]  /*9180*/  UIADD3 UR19, UR57, 0xa80, URZ ;  /* 0x00000a8039137890 */ /* 0x000fe2000fffe03f */
[----:B------:R-:W-:Y:S01]  /*9190*/  UMOV UR4, UR5 ;  /* 0x0000000500047c82 */ /* 0x000fe20008000000 */
[----:B------:R-:W-:Y:S01]  /*91a0*/  UMOV UR22, UR10 ;  /* 0x0000000a00167c82 */ /* 0x000fe20008000000 */
[----:B------:R-:W-:Y:S01]  /*91b0*/  IMAD.U32 R22, RZ, RZ, UR4 ;  /* 0x00000004ff167e24 */ /* 0x000fe2000f8e00ff */
[----:B------:R-:W-:Y:S01]  /*91c0*/  UMOV UR10, UR11 ;  /* 0x0000000b000a7c82 */ /* 0x000fe20008000000 */
[----:B------:R-:W-:Y:S01]  /*91d0*/  UMOV UR4, UR14 ;  /* 0x0000000e00047c82 */ /* 0x000fe20008000000 */
[----:B------:R-:W-:Y:S01]  /*91e0*/  UMOV UR14, UR15 ;  /* 0x0000000f000e7c82 */ /* 0x000fe20008000000 */
[----:B------:R-:W-:Y:S01]  /*91f0*/  IMAD.U32 R146, RZ, RZ, UR10 ;  /* 0x0000000aff927e24 */ /* 0x000fe2000f8e00ff */
[----:B------:R-:W-:Y:S01]  /*9200*/  UMOV UR5, 0xc0000010 ;  /* 0xc000001000057882 */ /* 0x000fe20000000000 */
[----:B------:R-:W-:Y:S01]  /*9210*/  IMAD.U32 R16, RZ, RZ, UR4 ;  /* 0x00000004ff107e24 */ /* 0x000fe2000f8e00ff */
[----:B------:R-:W-:Y:S01]  /*9220*/  UMOV UR11, 0xc0000010 ;  /* 0xc0000010000b7882 */ /* 0x000fe20000000000 */
[----:B------:R-:W-:Y:S01]  /*9230*/  UMOV UR15, 0xc0000010 ;  /* 0xc0000010000f7882 */ /* 0x000fe20000000000 */
[----:B------:R-:W-:Y:S01]  /*9240*/  UMOV UR10, UR18 ;  /* 0x00000012000a7c82 */ /* 0x000fe20008000000 */
[----:B------:R-:W-:Y:S01]  /*9250*/  UMOV UR4, UR19 ;  /* 0x0000001300047c82 */ /* 0x000fe20008000000 */
[----:B0-----:R-:W-:Y:S01]  /*9260*/  SHF.R.U32.HI R13, RZ, 0x7, R9 ;  /* 0x00000007ff0d7819 */ /* 0x001fe20000011609 */
[----:B------:R-:W-:Y:S01]  /*9270*/  IMAD.U32 R23, RZ, RZ, UR5 ;  /* 0x00000005ff177e24 */ /* 0x000fe2000f8e00ff */
[----:B------:R-:W-:Y:S01]  /*9280*/  ISETP.GE.U32.AND P2, PT, R9, 0x180, PT ;  /* 0x000001800900780c */ /* 0x000fe20003f46070 */
[----:B------:R-:W-:Y:S01]  /*9290*/  IMAD.MOV.U32 R9, RZ, RZ, R10 ;  /* 0x000000ffff097224 */ /* 0x000fe200078e000a */
[----:B------:R-:W-:Y:S01]  /*92a0*/  UIADD3 UR24, UR57, 0xc00, URZ ;  /* 0x00000c0039187890 */ /* 0x000fe2000fffe03f */
[----:B------:R-:W-:Y:S01]  /*92b0*/  VIADD R156, R13, 0x9 ;  /* 0x000000090d9c7836 */ /* 0x000fe20000000000 */
[----:B------:R-:W-:Y:S01]  /*92c0*/  UMOV UR25, 0xc0000010 ;  /* 0xc000001000197882 */ /* 0x000fe20000000000 */
[----:B------:R-:W-:-:S02]  /*92d0*/  IMAD.MOV.U32 R13, RZ, RZ, R6 ;  /* 0x000000ffff0d7224 */ /* 0x000fc400078e0006 */
[----:B------:R-:W-:Y:S01]  /*92e0*/  IMAD.U32 R144, RZ, RZ, UR22 ;  /* 0x00000016ff907e24 */ /* 0x000fe2000f8e00ff */
[----:B------:R-:W-:Y:S01]  /*92f0*/  SEL R156, R156, 0x9, !P2 ;  /* 0x000000099c9c7807 */ /* 0x000fe20005000000 */
[----:B------:R-:W-:Y:S02]  /*9300*/  IMAD.U32 R147, RZ, RZ, UR11 ;  /* 0x0000000bff937e24 */ /* 0x000fe4000f8e00ff */
[----:B------:R-:W-:Y:S02]  /*9310*/  IMAD.U32 R17, RZ, RZ, UR5 ;  /* 0x00000005ff117e24 */ /* 0x000fe4000f8e00ff */
[----:B------:R-:W-:Y:S02]  /*9320*/  IMAD.U32 R14, RZ, RZ, UR14 ;  /* 0x0000000eff0e7e24 */ /* 0x000fe4000f8e00ff */
[----:B------:R-:W-:Y:S02]  /*9330*/  IMAD.U32 R15, RZ, RZ, UR15 ;  /* 0x0000000fff0f7e24 */ /* 0x000fe4000f8e00ff */
[----:B------:R-:W-:-:S02]  /*9340*/  IMAD.U32 R18, RZ, RZ, UR10 ;  /* 0x0000000aff127e24 */ /* 0x000fc4000f8e00ff */
[----:B------:R-:W-:Y:S02]  /*9350*/  IMAD.U32 R19, RZ, RZ, UR11 ;  /* 0x0000000bff137e24 */ /* 0x000fe4000f8e00ff */
[----:B------:R-:W-:Y:S02]  /*9360*/  IMAD.U32 R20, RZ, RZ, UR4 ;  /* 0x00000004ff147e24 */ /* 0x000fe4000f8e00ff */
[----:B------:R-:W-:-:S07]  /*9370*/  IMAD.U32 R21, RZ, RZ, UR5 ;  /* 0x00000005ff157e24 */ /* 0x000fce000f8e00ff */
.L_x_11292:
[----:B------:R-:W-:Y:S01]  /*9380*/  UIADD3 UR4, UR6, 0x1, URZ ;  /* 0x0000000106047890 */ /* 0x000fe2000fffe03f */
[----:B------:R-:W-:-:S03]  /*9390*/  ISETP.NE.AND P3, PT, RZ, UR58, PT ;  /* 0x0000003aff007c0c */ /* 0x000fc6000bf65270 */
[----:B------:R-:W-:-:S04]  /*93a0*/  UISETP.NE.AND UP0, UPT, UR4, 0x2, UPT ;  /* 0x000000020400788c */ /* 0x000fc8000bf05270 */
[----:B------:R-:W-:Y:S02]  /*93b0*/  USEL UR5, URZ, 0x1, UP0 ;  /* 0x000000013f057887 */ /* 0x000fe40008000000 */
[----:B------:R-:W-:-:S04]  /*93c0*/  USEL UR4, UR4, URZ, UP0 ;  /* 0x0000003f04047287 */ /* 0x000fc80008000000 */
[----:B------:R-:W-:Y:S01]  /*93d0*/  LOP3.LUT R6, R13, UR5, RZ, 0x3c, !PT ;  /* 0x000000050d067c12 */ /* 0x000fe2000f8e3cff */
[----:B--2---:R-:W-:Y:S07]  /*93e0*/  @P3 BRA `(.L_x_11284) ;  /* 0x0000000000283947 */ /* 0x004fee0003800000 */
[----:B------:R-:W-:Y:S05]  /*93f0*/  @!P0 BRA `(.L_x_11285) ;  /* 0x0000000000048947 */ /* 0x000fea0003800000 */
[----:B------:R-:W-:Y:S01]  /*9400*/  BPT.TRAP 0x1 ;  /* 0x000000040000795c */ /* 0x000fe20000300000 */
.L_x_11285:
[----:B------:R-:W-:Y:S01]  /*9410*/  ULEA UR5, UR4, UR56, 0x3 ;  /* 0x0000003804057291 */ /* 0x000fe2000f8e183f */
[----:B------:R-:W-:-:S08]  /*9420*/  SHF.L.U32 R0, R6, 0x1f, RZ ;  /* 0x0000001f06007819 */ /* 0x000fd000000006ff */
[----:B------:R0:W1:Y:S01]  /*9430*/  SYNCS.PHASECHK.TRANS64.TRYWAIT P2, [UR5+0x31c30], R0 ;  /* 0x031c3000ff0075a7 */ /* 0x0000620008040145 */
[----:B------:R-:W-:Y:S05]  /*9440*/  @!P0 BRA `(.L_x_11286) ;  /* 0x0000000000048947 */ /* 0x000fea0003800000 */
[----:B------:R-:W-:Y:S01]  /*9450*/  BPT.TRAP 0x1 ;  /* 0x000000040000795c */ /* 0x000fe20000300000 */
.L_x_11286:
[----:B-1----:R-:W-:Y:S05]  /*9460*/  @P2 BRA `(.L_x_11284) ;  /* 0x0000000000082947 */ /* 0x002fea0003800000 */
[----:B------:R-:W1:Y:S02]  /*9470*/  SYNCS.PHASECHK.TRANS64.TRYWAIT P2, [UR5+0x31c30], R0 ;  /* 0x031c3000ff0075a7 */ /* 0x000e640008040145 */
[----:B-1----:R-:W-:Y:S05]  /*9480*/  @!P2 BRA `(.L_x_11287) ;  /* 0x0000009400e0a947 */ /* 0x002fea0003800000 */
.L_x_11284:
        /* <DEDUP_REMOVED lines=25> */
[----:B------:R-:W-:Y:S01]  /*9620*/  UMOV UR52, UR28 ;  /* 0x0000001c00347c82 */ /* 0x000fe20008000000 */
[----:B------:R-:W-:Y:S01]  /*9630*/  UMOV UR53, UR29 ;  /* 0x0000001d00357c82 */ /* 0x000fe20008000000 */
[----:B------:R-:W-:Y:S01]  /*9640*/  UMOV UR55, 0x80000020 ;  /* 0x8000002000377882 */ /* 0x000fe20000000000 */
[----:B------:R-:W-:Y:S01]  /*9650*/  UIADD3 UR10, UR5, 0x202, URZ ;  /* 0x00000202050a7890 */ /* 0x000fe2000fffe03f */
[----:B-1----:R-:W-:Y:S01]  /*9660*/  SHF.R.U32.HI R5, RZ, 0x7, R5 ;  /* 0x00000007ff057819 */ /* 0x002fe20000011605 */
[----:B------:R-:W-:Y:S01]  /*9670*/  UMOV UR11, 0x80000020 ;  /* 0x80000020000b7882 */ /* 0x000fe20000000000 */
[----:B------:R-:W-:Y:S01]  /*9680*/  UIADD3 UR14, UR5, 0x440, URZ ;  /* 0x00000440050e7890 */ /* 0x000fe2000fffe03f */
[----:B------:R-:W-:-:S02]  /*9690*/  UMOV UR15, 0x80000020 ;  /* 0x80000020000f7882 */ /* 0x000fc40000000000 */
[----:B------:R-:W-:Y:S01]  /*96a0*/  VIADD R5, R5, 0x8 ;  /* 0x0000000805057836 */ /* 0x000fe20000000000 */
[----:B------:R-:W-:Y:S01]  /*96b0*/  UIADD3 UR18, UR5, 0x480, URZ ;  /* 0x0000048005127890 */ /* 0x000fe2000fffe03f */
[----:B------:R-:W-:Y:S01]  /*96c0*/  UMOV UR19, 0x80000020 ;  /* 0x8000002000137882 */ /* 0x000fe20000000000 */
[----:B------:R-:W-:Y:S02]  /*96d0*/  UIADD3 UR22, UR5, 0x482, URZ ;  /* 0x0000048205167890 */ /* 0x000fe4000fffe03f */
[----:B------:R1:W-:Y:S06]  /*96e0*/  BAR.SYNC.DEFER_BLOCKING R5, 0x100 ;  /* 0x000400050000751d */ /* 0x0003ec0000010000 */
[----:B------:R-:W-:Y:S01]  /*96f0*/  UMOV UR23, 0x80000020 ;  /* 0x8000002000177882 */ /* 0x000fe20000000000 */
        /* <DEDUP_REMOVED lines=319> */
[----:B-1----:R-:W-:Y:S05]  /*aaf0*/  @P3 BRA `(.L_x_11288) ;  /* 0x0000000000283947 */ /* 0x002fea0003800000 */
[----:B------:R-:W-:Y:S05]  /*ab00*/  @!P0 BRA `(.L_x_11289) ;  /* 0x0000000000048947 */ /* 0x000fea0003800000 */
[----:B------:R-:W-:Y:S01]  /*ab10*/  BPT.TRAP 0x1 ;  /* 0x000000040000795c */ /* 0x000fe20000300000 */
.L_x_11289:
[----:B------:R-:W-:Y:S01]  /*ab20*/  ULEA UR5, UR6, UR56, 0x3 ;  /* 0x0000003806057291 */ /* 0x000fe2000f8e183f */
[----:B0-----:R-:W-:-:S08]  /*ab30*/  SHF.L.U32 R0, R13, 0x1f, RZ ;  /* 0x0000001f0d007819 */ /* 0x001fd000000006ff */
[----:B------:R0:W1:Y:S01]  /*ab40*/  SYNCS.PHASECHK.TRANS64.TRYWAIT P2, [UR5+0x31c50], R0 ;  /* 0x031c5000ff0075a7 */ /* 0x0000620008040145 */
[----:B------:R-:W-:Y:S05]  /*ab50*/  @!P0 BRA `(.L_x_11290) ;  /* 0x0000000000048947 */ /* 0x000fea0003800000 */
[----:B------:R-:W-:Y:S01]  /*ab60*/  BPT.TRAP 0x1 ;  /* 0x000000040000795c */ /* 0x000fe20000300000 */
.L_x_11290:
[----:B-1----:R-:W-:Y:S05]  /*ab70*/  @P2 BRA `(.L_x_11288) ;  /* 0x0000000000082947 */ /* 0x002fea0003800000 */
[----:B------:R-:W1:Y:S02]  /*ab80*/  SYNCS.PHASECHK.TRANS64.TRYWAIT P2, [UR5+0x31c50], R0 ;  /* 0x031c5000ff0075a7 */ /* 0x000e640008040145 */
[----:B-1----:R-:W-:Y:S05]  /*ab90*/  @!P2 BRA `(.L_x_11291) ;  /* 0x000000800034a947 */ /* 0x002fea0003800000 */
.L_x_11288:
[----:B------:R-:W-:Y:S01]  /*aba0*/  UIADD3 UR5, UR56, 0x200, URZ ;  /* 0x0000020038057890 */ /* 0x000fe2000fffe03f */
[----:B------:R-:W-:Y:S01]  /*abb0*/  WARPGROUP.ARRIVE ;  /* 0x00000000000079c5 */ /* 0x000fe20000000000 */
[----:B------:R-:W-:Y:S01]  /*abc0*/  UMOV UR32, UR57 ;  /* 0x0000003900207c82 */ /* 0x000fe20008000000 */
[----:B------:R-:W-:Y:S01]  /*abd0*/  UMOV UR33, 0xc0000010 ;  /* 0xc000001000217882 */ /* 0x000fe20000000000 */
[----:B------:R-:W-:Y:S01]  /*abe0*/  USHF.R.U32.HI UR5, URZ, 0x4, UR5 ;  /* 0x000000043f057899 */ /* 0x000fe20008011605 */
[----:B------:R-:W-:Y:S01]  /*abf0*/  R2UR UR40, R22 ;  /* 0x00000000162872ca */ /* 0x000fe200000e0000 */
[----:B------:R-:W-:Y:S01]  /*ac00*/  UMOV UR35, 0x80000020 ;  /* 0x8000002000237882 */ /* 0x000fe20000000000 */
[----:B------:R-:W-:Y:S01]  /*ac10*/  R2UR UR41, R23 ;  /* 0x00000000172972ca */ /* 0x000fe200000e0000 */
[----:B------:R-:W-:Y:S01]  /*ac20*/  ULOP3.LUT UR5, UR5, 0x3fff, URZ, 0xc0, !UPT ;  /* 0x00003fff05057892 */ /* 0x000fe2000f8ec03f */
[----:B------:R-:W-:Y:S01]  /*ac30*/  R2UR UR36, R144 ;  /* 0x00000000902472ca */ /* 0x000fe200000e0000 */
[----:B------:R-:W-:Y:S01]  /*ac40*/  UMOV UR43, 0x80000020 ;  /* 0x80000020002b7882 */ /* 0x000fe20000000000 */
[----:B------:R-:W-:Y:S01]  /*ac50*/  R2UR UR37, R145 ;  /* 0x00000000912572ca */ /* 0x000fe200000e0000 */
[----:B------:R-:W-:Y:S01]  /*ac60*/  ULOP3.LUT UR5, UR5, 0x2400000, URZ, 0xfc, !UPT ;  /* 0x0240000005057892 */ /* 0x000fe2000f8efc3f */
[----:B01----:R-:W-:Y:S01]  /*ac70*/  FMNMX.FTZ R0, R136, R9, !PT ;  /* 0x0000000988007209 */ /* 0x003fe20007810000 */
[----:B------:R-:W-:Y:S01]  /*ac80*/  UMOV UR39, 0x80000020 ;  /* 0x8000002000277882 */ /* 0x000fe20000000000 */
[----:B------:R-:W-:Y:S01]  /*ac90*/  UMOV UR27, 0x80000020 ;  /* 0x80000020001b7882 */ /* 0x000fe20000000000 */
[----:B------:R-:W-:Y:S01]  /*aca0*/  UIMAD UR34, UR6, 0x6c0, UR5 ;  /* 0x000006c0062278a4 */ /* 0x000fe2000f8e0205 */
[----:B------:R-:W-:-:S02]  /*acb0*/  FMNMX.FTZ R5, R137, R0, !PT ;  /* 0x0000000089057209 */ /* 0x000fc40007810000 */
[C---:B------:R-:W-:Y:S01]  /*acc0*/  ISETP.GT.AND P2, PT, R11.reuse, R157, PT ;  /* 0x0000009d0b00720c */ /* 0x040fe20003f44270 */
[----:B------:R-:W-:Y:S01]  /*acd0*/  UIADD3 UR5, UR34, 0x40, URZ ;  /* 0x0000004022057890 */ /* 0x000fe2000fffe03f */
[----:B------:R-:W-:Y:S01]  /*ace0*/  FMNMX.FTZ R0, R140, R5, !PT ;  /* 0x000000058c007209 */ /* 0x000fe20007810000 */
[----:B------:R-:W-:Y:S01]  /*acf0*/  UIADD3 UR26, UR34, 0x200, URZ ;  /* 0x00000200221a7890 */ /* 0x000fe2000fffe03f */
[----:B------:R-:W-:Y:S02]  /*ad00*/  VIADD R11, R11, 0xffffffff ;  /* 0xffffffff0b0b7836 */ /* 0x000fe40000000000 */
[----:B------:R-:W-:Y:S01]  /*ad10*/  HGMMA.64x96x16.F32.BF16 R24, gdesc[UR32].tnspB, R24, gsb0 ;  /* 0x41600000201879f0 */ /* 0x000fe20008001818 */
[----:B------:R-:W-:Y:S01]  /*ad20*/  FMNMX.FTZ R5, R141, R0, !PT ;  /* 0x000000008d057209 */ /* 0x000fe20007810000 */
[----:B------:R-:W-:Y:S01]  /*ad30*/  UMOV UR42, UR5 ;  /* 0x00000005002a7c82 */ /* 0x000fe20008000000 */
[----:B------:R-:W-:Y:S02]  /*ad40*/  UIADD3 UR5, UR34, 0x80, URZ ;  /* 0x0000008022057890 */ /* 0x000fe4000fffe03f */
[----:B------:R-:W-:-:S04]  /*ad50*/  FMNMX.FTZ R0, R128, R5, !PT ;  /* 0x0000000580007209 */ /* 0x000fc80007810000 */
[----:B------:R-:W-:Y:S01]  /*ad60*/  FMNMX.FTZ R5, R129, R0, !PT ;  /* 0x0000000081057209 */ /* 0x000fe20007810000 */
[----:B------:R-:W-:Y:S01]  /*ad70*/  UMOV UR38, UR5 ;  /* 0x0000000500267c82 */ /* 0x000fe20008000000 */
[----:B------:R-:W-:Y:S02]  /*ad80*/  UIADD3 UR5, UR34, 0xc0, URZ ;  /* 0x000000c022057890 */ /* 0x000fe4000fffe03f */
        /* <DEDUP_REMOVED lines=28> */
[----:B------:R-:W-:Y:S01]  /*af50*/  R2UR UR40, R146 ;  /* 0x00000000922872ca */ /* 0x000fe200000e0000 */
[----:B------:R-:W-:Y:S01]  /*af60*/  UMOV UR42, UR5 ;  /* 0x00000005002a7c82 */ /* 0x000fe20008000000 */
[----:B------:R-:W-:Y:S01]  /*af70*/  R2UR UR41, R147 ;  /* 0x00000000932972ca */ /* 0x000fe200000e0000 */
[----:B------:R-:W-:Y:S01]  /*af80*/  UMOV UR43, 0x80000020 ;  /* 0x80000020002b7882 */ /* 0x000fe20000000000 */
[----:B------:R-:W-:Y:S01]  /*af90*/  UIADD3 UR5, UR34, 0x100, URZ ;  /* 0x0000010022057890 */ /* 0x000fe2000fffe03f */
        /* <DEDUP_REMOVED lines=25> */
[----:B------:R-:W-:-:S02]  /*b130*/  WARPGROUP.DEPBAR.LE gsb0, 0x0 ;  /* 0x00008000000079c5 */ /* 0x000fc40000010000 */
[----:B------:R-:W-:Y:S01]  /*b140*/  WARPGROUP.ARRIVE ;  /* 0x00000000000079c5 */ /* 0x000fe20000000000 */
[----:B------:R-:W-:Y:S01]  /*b150*/  FMNMX.FTZ R5, R143, R132, !PT ;  /* 0x000000848f057209 */ /* 0x000fe20007810000 */
[-CC-:B------:R-:W-:Y:S01]  /*b160*/  FFMA.FTZ R140, R108, R0.reuse, -R13.reuse ;  /* 0x000000006c8c7223 */ /* 0x180fe2000001080d */
[-CC-:B------:R-:W-:Y:S01]  /*b170*/  FFMA.FTZ R97, R97, R0.reuse, -R13.reuse ;  /* 0x0000000061617223 */ /* 0x180fe2000001080d */
[--C-:B------:R-:W-:Y:S01]  /*b180*/  FFMA.FTZ R101, R101, R0, -R13.reuse ;  /* 0x0000000065657223 */ /* 0x100fe2000001080d */
[----:B------:R-:W-:Y:S01]  /*b190*/  FMNMX.FTZ R132, R130, R5, !PT ;  /* 0x0000000582847209 */ /* 0x000fe20007810000 */
[----:B------:R-:W-:Y:S01]  /*b1a0*/  HGMMA.64x96x16.F32.BF16 R24, gdesc[UR36].tnspB, R24, gsb0 ;  /* 0x41600000241879f0 */ /* 0x000fe20008001818 */
[----:B------:R-:W-:Y:S01]  /*b1b0*/  R2UR UR36, R16 ;  /* 0x00000000102472ca */ /* 0x000fe200000e0000 */
[----:B------:R-:W-:Y:S01]  /*b1c0*/  UMOV UR38, UR5 ;  /* 0x0000000500267c82 */ /* 0x000fe20008000000 */
[----:B------:R-:W-:Y:S01]  /*b1d0*/  R2UR UR37, R17 ;  /* 0x00000000112572ca */ /* 0x000fe200000e0000 */
[----:B------:R-:W-:Y:S01]  /*b1e0*/  UMOV UR39, 0x80000020 ;  /* 0x8000002000277882 */ /* 0x000fe20000000000 */
[----:B------:R-:W-:Y:S01]  /*b1f0*/  UIADD3 UR5, UR34, 0x140, URZ ;  /* 0x0000014022057890 */ /* 0x000fe2000fffe03f */
[----:B------:R-:W-:Y:S01]  /*b200*/  FMNMX.FTZ R5, R131, R132, !PT ;  /* 0x0000008483057209 */ /* 0x000fe20007810000 */
[-C--:B------:R-:W-:Y:S01]  /*b210*/  FMUL.FTZ R9, R9, R0.reuse ;  /* 0x0000000009097220 */ /* 0x080fe20000410000 */
        /* <DEDUP_REMOVED lines=20> */
[----:B------:R-:W0:Y:S03]  /*b360*/  MUFU.EX2 R153, R153 ;  /* 0x0000009900997308 */ /* 0x000e260000000800 */
        /* <DEDUP_REMOVED lines=20> */
[----:B------:R-:W-:Y:S01]  /*b4b0*/  FMNMX.FTZ R5, R91, R116, !PT ;  /* 0x000000745b057209 */ /* 0x000fe20007810000 */
[-CC-:B------:R-:W-:Y:S01]  /*b4c0*/  FFMA.FTZ R116, R88, R0.reuse, -R13.reuse ;  /* 0x0000000058747223 */ /* 0x180fe2000001080d */
[-CC-:B------:R-:W-:Y:S01]  /*b4d0*/  FFMA.FTZ R88, R89, R0.reuse, -R13.reuse ;  /* 0x0000000059587223 */ /* 0x180fe2000001080d */
[-CC-:B-1----:R-:W-:Y:S01]  /*b4e0*/  FFMA.FTZ R117, R100, R0.reuse, -R13.reuse ;  /* 0x0000000064757223 */ /* 0x182fe2000001080d */
[----:B------:R-:W-:Y:S01]  /*b4f0*/  FMNMX.FTZ R108, R94, R5, !PT ;  /* 0x000000055e6c7209 */ /* 0x000fe20007810000 */
[-CC-:B------:R-:W-:Y:S01]  /*b500*/  FFMA.FTZ R89, R93, R0.reuse, -R13.reuse ;  /* 0x000000005d597223 */ /* 0x180fe2000001080d */
[----:B------:R-:W-:Y:S01]  /*b510*/  FFMA.FTZ R93, R81, R0, -R13 ;  /* 0x00000000515d7223 */ /* 0x000fe2000001080d */
[----:B------:R-:W-:Y:S01]  /*b520*/  MUFU.EX2 R137, R137 ;  /* 0x0000008900897308 */ /* 0x000fe20000000800 */
[----:B------:R-:W-:-:S04]  /*b530*/  FMNMX.FTZ R5, R95, R108, !PT ;  /* 0x0000006c5f057209 */ /* 0x000fc80007810000 */
[----:B------:R-:W-:-:S03]  /*b540*/  FMNMX.FTZ R108, R82, R5, !PT ;  /* 0x00000005526c7209 */ /* 0x000fc60007810000 */
[----:B------:R-:W-:Y:S01]  /*b550*/  MUFU.EX2 R155, R155 ;  /* 0x0000009b009b7308 */ /* 0x000fe20000000800 */
[----:B------:R-:W-:Y:S02]  /*b560*/  WARPGROUP.DEPBAR.LE gsb0, 0x0 ;  /* 0x00008000000079c5 */ /* 0x000fe40000010000 */
[----:B------:R-:W-:Y:S01]  /*b570*/  WARPGROUP.ARRIVE ;  /* 0x00000000000079c5 */ /* 0x000fe20000000000 */
[----:B------:R-:W-:-:S04]  /*b580*/  FMNMX.FTZ R5, R83, R108, !PT ;  /* 0x0000006c53057209 */ /* 0x000fc80007810000 */
[----:B------:R-:W-:Y:S01]  /*b590*/  FMNMX.FTZ R96, R86, R5, !PT ;  /* 0x0000000556607209 */ /* 0x000fe20007810000 */
[----:B------:R-:W-:Y:S01]  /*b5a0*/  HGMMA.64x96x16.F32.BF16 R24, gdesc[UR40].tnspB, R24, gsb0 ;  /* 0x41600000281879f0 */ /* 0x000fe20008001818 */
[----:B------:R-:W-:Y:S02]  /*b5b0*/  MUFU.EX2 R128, R128 ;  /* 0x0000008000807308 */ /* 0x000fe40000000800 */
[----:B------:R-:W-:-:S04]  /*b5c0*/  FMNMX.FTZ R5, R87, R96, !PT ;  /* 0x0000006057057209 */ /* 0x000fc80007810000 */
[----:B------:R-:W-:Y:S02]  /*b5d0*/  FMNMX.FTZ R108, R74, R5, !PT ;  /* 0x000000054a6c7209 */ /* 0x000fe40007810000 */
[----:B------:R-:W-:Y:S02]  /*b5e0*/  MUFU.EX2 R96, R97 ;  /* 0x0000006100607308 */ /* 0x000fe40000000800 */
[----:B------:R-:W-:Y:S01]  /*b5f0*/  FMNMX.FTZ R5, R75, R108, !PT ;  /* 0x0000006c4b057209 */ /* 0x000fe20007810000 */
[----:B------:R-:W-:-:S03]  /*b600*/  FFMA.FTZ R108, R76, R0, -R13 ;  /* 0x000000004c6c7223 */ /* 0x000fc6000001080d */
[----:B------:R-:W-:Y:S02]  /*b610*/  FMNMX.FTZ R100, R78, R5, !PT ;  /* 0x000000054e647209 */ /* 0x000fe40007810000 */
[----:B------:R1:W-:Y:S02]  /*b620*/  MUFU.EX2 R97, R101 ;  /* 0x0000006500617308 */ /* 0x0003e40000000800 */
[----:B------:R-:W-:-:S05]  /*b630*/  FMNMX.FTZ R5, R79, R100, !PT ;  /* 0x000000644f057209 */ /* 0x000fca0007810000 */
[----:B------:R-:W2:Y:S01]  /*b640*/  SHFL.BFLY PT, R100, R5, 0x2, 0x1f ;  /* 0x0c401f0005647f89 */ /* 0x000ea200000e0000 */
[----:B------:R-:W-:Y:S01]  /*b650*/  MUFU.EX2 R154, R154 ;  /* 0x0000009a009a7308 */ /* 0x000fe20000000800 */
[----:B-1----:R-:W-:-:S07]  /*b660*/  FFMA.FTZ R101, R73, R0, -R13 ;  /* 0x0000000049657223 */ /* 0x002fce000001080d */
[----:B------:R-:W-:Y:S08]  /*b670*/  MUFU.EX2 R129, R129 ;  /* 0x0000008100817308 */ /* 0x000ff00000000800 */
[----:B------:R-:W-:Y:S01]  /*b680*/  MUFU.EX2 R152, R152 ;  /* 0x0000009800987308 */ /* 0x000fe20000000800 */
[----:B--2---:R-:W-:Y:S01]  /*b690*/  FMNMX.FTZ R80, R5, R100, !PT ;  /* 0x0000006405507209 */ /* 0x004fe20007810000 */
[-CC-:B------:R-:W-:Y:S01]  /*b6a0*/  FFMA.FTZ R100, R72, R0.reuse, -R13.reuse ;  /* 0x0000000048647223 */ /* 0x180fe2000001080d */
[----:B------:R-:W-:-:S05]  /*b6b0*/  FFMA.FTZ R13, R77, R0, -R13 ;  /* 0x000000004d0d7223 */ /* 0x000fca000001080d */
[----:B------:R-:W-:Y:S01]  /*b6c0*/  MUFU.EX2 R151, R151 ;  /* 0x0000009700977308 */ /* 0x000fe20000000800 */
[----:B------:R-:W1:Y:S07]  /*b6d0*/  SHFL.BFLY PT, R5, R80, 0x1, 0x1f ;  /* 0x0c201f0050057f89 */ /* 0x000e6e00000e0000 */
[----:B------:R-:W-:Y:S08]  /*b6e0*/  MUFU.EX2 R150, R150 ;  /* 0x0000009600967308 */ /* 0x000ff00000000800 */
[----:B------:R-:W-:Y:S08]  /*b6f0*/  MUFU.EX2 R149, R149 ;  /* 0x0000009500957308 */ /* 0x000ff00000000800 */
[----:B------:R-:W-:Y:S01]  /*b700*/  MUFU.EX2 R113, R113 ;  /* 0x0000007100717308 */ /* 0x000fe20000000800 */
[----:B-1----:R-:W-:Y:S01]  /*b710*/  FMNMX.FTZ R5, R80, R5, !PT ;  /* 0x0000000550057209 */ /* 0x002fe20007810000 */
[----:B------:R-:W-:-:S04]  /*b720*/  IMAD.U32 R80, RZ, RZ, UR4 ;  /* 0x00000004ff507e24 */ /* 0x000fc8000f8e00ff */
[----:B------:R-:W-:Y:S01]  /*b730*/  FADD.FTZ R73, -R5, R12 ;  /* 0x0000000c05497221 */ /* 0x000fe20000010100 */
[----:B------:R-:W-:Y:S01]  /*b740*/  @!P1 LEA R80, R80, UR56, 0x3 ;  /* 0x0000003850509c11 */ /* 0x000fe2000f8e18ff */
[----:B------:R-:W-:Y:S02]  /*b750*/  MUFU.EX2 R141, R141 ;  /* 0x0000008d008d7308 */ /* 0x000fe40000000800 */
[-C--:B------:R-:W-:Y:S01]  /*b760*/  FMUL.FTZ R12, R73, R0.reuse ;  /* 0x00000000490c7220 */ /* 0x080fe20000410000 */
[----:B------:R-:W-:-:S04]  /*b770*/  FMUL.FTZ R73, R5, R0 ;  /* 0x0000000005497220 */ /* 0x000fc80000410000 */
        /* <DEDUP_REMOVED lines=11> */
[----:B------:R-:W-:-:S02]  /*b830*/  WARPGROUP.DEPBAR.LE gsb0, 0x0 ;  /* 0x00008000000079c5 */ /* 0x000fc40000010000 */
[----:B------:R-:W-:Y:S01]  /*b840*/  WARPGROUP.ARRIVE ;  /* 0x00000000000079c5 */ /* 0x000fe20000000000 */
[----:B------:R-:W-:Y:S02]  /*b850*/  IMAD.U32 R134, RZ, RZ, UR6 ;  /* 0x00000006ff867e24 */ /* 0x000fe4000f8e00ff */
[-CC-:B------:R-:W-:Y:S01]  /*b860*/  FFMA.FTZ R132, R143, R0.reuse, -R73.reuse ;  /* 0x000000008f847223 */ /* 0x180fe20000010849 */
[-CC-:B------:R-:W-:Y:S01]  /*b870*/  FFMA.FTZ R115, R118, R0.reuse, -R73.reuse ;  /* 0x0000000076737223 */ /* 0x180fe20000010849 */
[-CC-:B------:R-:W-:Y:S01]  /*b880*/  FFMA.FTZ R118, R119, R0.reuse, -R73.reuse ;  /* 0x0000000077767223 */ /* 0x180fe20000010849 */
[----:B------:R-:W2:Y:S01]  /*b890*/  MUFU.EX2 R77, R77 ;  /* 0x0000004d004d7308 */ /* 0x000ea20000000800 */
[----:B------:R-:W-:Y:S01]  /*b8a0*/  HGMMA.64x96x16.F32.BF16 R24, gdesc[UR36].tnspB, R24, gsb0 ;  /* 0x41600000241879f0 */ /* 0x000fe20008001818 */
[----:B------:R-:W-:Y:S01]  /*b8b0*/  R2UR UR36, R14 ;  /* 0x000000000e2472ca */ /* 0x000fe200000e0000 */
[----:B------:R-:W-:Y:S01]  /*b8c0*/  UMOV UR38, UR5 ;  /* 0x0000000500267c82 */ /* 0x000fe20008000000 */
[----:B------:R-:W-:Y:S01]  /*b8d0*/  R2UR UR37, R15 ;  /* 0x000000000f2572ca */ /* 0x000fe200000e0000 */
[----:B------:R-:W-:Y:S01]  /*b8e0*/  UMOV UR39, 0x80000020 ;  /* 0x8000002000277882 */ /* 0x000fe20000000000 */
[----:B------:R-:W-:Y:S01]  /*b8f0*/  UIADD3 UR5, UR34, 0x180, URZ ;  /* 0x0000018022057890 */ /* 0x000fe2000fffe03f */
[-CC-:B------:R-:W-:Y:S01]  /*b900*/  FFMA.FTZ R119, R107, R0.reuse, -R73.reuse ;  /* 0x000000006b777223 */ /* 0x180fe20000010849 */
[----:B------:R-:W3:Y:S01]  /*b910*/  MUFU.EX2 R72, R72 ;  /* 0x0000004800487308 */ /* 0x000ee20000000800 */
[-CC-:B------:R-:W-:Y:S01]  /*b920*/  FFMA.FTZ R107, R110, R0.reuse, -R73.reuse ;  /* 0x000000006e6b7223 */ /* 0x180fe20000010849 */
[----:B------:R-:W-:Y:S01]  /*b930*/  @!P1 LEA R110, R134, UR56, 0x3 ;  /* 0x00000038866e9c11 */ /* 0x000fe2000f8e18ff */
[----:B------:R-:W-:Y:S01]  /*b940*/  FFMA.FTZ R133, R131, R0, -R73 ;  /* 0x0000000083857223 */ /* 0x000fe20000010849 */
[----:B------:R-:W-:-:S02]  /*b950*/  @!P1 VIADD R134, R80, 0x31c40 ;  /* 0x00031c4050869836 */ /* 0x000fc40000000000 */
[----:B------:R-:W-:Y:S01]  /*b960*/  FFMA.FTZ R138, R99, R0, -R73 ;  /* 0x00000000638a7223 */ /* 0x000fe20000010849 */
[----:B0-----:R-:W-:Y:S01]  /*b970*/  FFMA.FTZ R99, R9, R8, R153 ;  /* 0x0000000809637223 */ /* 0x001fe20000010099 */
[----:B------:R-:W-:Y:S01]  /*b980*/  @!P1 VIADD R80, R110, 0x31c60 ;  /* 0x00031c606e509836 */ /* 0x000fe20000000000 */
[----:B------:R-:W0:Y:S01]  /*b990*/  MUFU.EX2 R132, R132 ;  /* 0x0000008400847308 */ /* 0x000e220000000800 */
[----:B-1----:R-:W-:Y:S01]  /*b9a0*/  FFMA.FTZ R8, R12, R7, R81 ;  /* 0x000000070c087223 */ /* 0x002fe20000010051 */
[-CC-:B------:R-:W-:Y:S01]  /*b9b0*/  FFMA.FTZ R110, R111, R0.reuse, -R73.reuse ;  /* 0x000000006f6e7223 */ /* 0x180fe20000010849 */
[----:B------:R-:W-:Y:S01]  /*b9c0*/  @!P1 PRMT R134, RZ, 0x654, R134 ;  /* 0x00000654ff869816 */ /* 0x000fe20000000086 */
[-C--:B------:R-:W-:Y:S01]  /*b9d0*/  FFMA.FTZ R111, R102, R0.reuse, -R73 ;  /* 0x00000000666f7223 */ /* 0x080fe20000010849 */
[----:B------:R-:W-:Y:S01]  /*b9e0*/  FADD.FTZ R99, R148, R99 ;  /* 0x0000006394637221 */ /* 0x000fe20000010000 */
[----:B------:R-:W-:Y:S01]  /*b9f0*/  @!P1 PRMT R80, RZ, 0x654, R80 ;  /* 0x00000654ff509816 */ /* 0x000fe20000000050 */
[-CC-:B------:R-:W-:Y:S01]  /*ba00*/  FFMA.FTZ R102, R91, R0.reuse, -R73.reuse ;  /* 0x000000005b667223 */ /* 0x180fe20000010849 */
[----:B------:R-:W1:Y:S01]  /*ba10*/  MUFU.EX2 R76, R76 ;  /* 0x0000004c004c7308 */ /* 0x000e620000000800 */
[----:B--2---:R-:W-:Y:S01]  /*ba20*/  FADD.FTZ R91, R77, R8 ;  /* 0x000000084d5b7221 */ /* 0x004fe20000010000 */
[-C--:B------:R-:W-:Y:S01]  /*ba30*/  FFMA.FTZ R131, R135, R0.reuse, -R73 ;  /* 0x0000000087837223 */ /* 0x080fe20000010849 */
[----:B------:R-:W-:Y:S01]  /*ba40*/  FADD.FTZ R8, R136, R99 ;  /* 0x0000006388087221 */ /* 0x000fe20000010000 */
[-C--:B------:R-:W-:Y:S01]  /*ba50*/  FFMA.FTZ R122, R122, R0.reuse, -R73 ;  /* 0x000000007a7a7223 */ /* 0x080fe20000010849 */
[----:B---3--:R-:W-:Y:S01]  /*ba60*/  FADD.FTZ R91, R72, R91 ;  /* 0x0000005b485b7221 */ /* 0x008fe20000010000 */
[-CC-:B------:R-:W-:Y:S01]  /*ba70*/  FFMA.FTZ R99, R82, R0.reuse, -R73.reuse ;  /* 0x0000000052637223 */ /* 0x180fe20000010849 */
[-C--:B------:R-:W-:Y:S01]  /*ba80*/  FFMA.FTZ R135, R94, R0.reuse, -R73 ;  /* 0x000000005e877223 */ /* 0x080fe20000010849 */
[----:B------:R-:W2:Y:S01]  /*ba90*/  MUFU.EX2 R133, R133 ;  /* 0x0000008500857308 */ /* 0x000ea20000000800 */
[----:B0-----:R-:W-:Y:S01]  /*baa0*/  FADD.FTZ R91, R132, R91 ;  /* 0x0000005b845b7221 */ /* 0x001fe20000010000 */
[-CC-:B------:R-:W-:Y:S01]  /*bab0*/  FFMA.FTZ R114, R114, R0.reuse, -R73.reuse ;  /* 0x0000000072727223 */ /* 0x180fe20000010849 */
[----:B------:R-:W-:Y:S01]  /*bac0*/  F2FP.BF16.F32.PACK_AB R81, R77, R81 ;  /* 0x000000514d51723e */ /* 0x000fe200000010ff */
[-CC-:B------:R-:W-:Y:S01]  /*bad0*/  FFMA.FTZ R106, R106, R0.reuse, -R73.reuse ;  /* 0x000000006a6a7223 */ /* 0x180fe20000010849 */
[----:B------:R-:W-:Y:S01]  /*bae0*/  FFMA.FTZ R98, R98, R0, -R73 ;  /* 0x0000000062627223 */ /* 0x000fe20000010849 */
[----:B------:R-:W-:-:S02]  /*baf0*/  UMOV UR6, UR4 ;  /* 0x0000000400067c82 */ /* 0x000fc40008000000 */
[----:B------:R-:W0:Y:S01]  /*bb00*/  MUFU.EX2 R125, R125 ;  /* 0x0000007d007d7308 */ /* 0x000e220000000800 */
[----:B-1----:R-:W-:Y:S01]  /*bb10*/  FADD.FTZ R82, R76, R91 ;  /* 0x0000005b4c527221 */ /* 0x002fe20000010000 */
[----:B------:R-:W-:-:S06]  /*bb20*/  FFMA.FTZ R91, R87, R0, -R73 ;  /* 0x00000000575b7223 */ /* 0x000fcc0000010849 */
[----:B------:R-:W1:Y:S01]  /*bb30*/  MUFU.EX2 R131, R131 ;  /* 0x0000008300837308 */ /* 0x000e620000000800 */
[----:B--2---:R-:W-:-:S07]  /*bb40*/  FADD.FTZ R82, R133, R82 ;  /* 0x0000005285527221 */ /* 0x004fce0000010000 */
[----:B------:R-:W2:Y:S08]  /*bb50*/  MUFU.EX2 R122, R122 ;  /* 0x0000007a007a7308 */ /* 0x000eb00000000800 */
[----:B------:R-:W3:Y:S08]  /*bb60*/  MUFU.EX2 R130, R130 ;  /* 0x0000008200827308 */ /* 0x000ef00000000800 */
[----:B------:R-:W4:Y:S08]  /*bb70*/  MUFU.EX2 R123, R123 ;  /* 0x0000007b007b7308 */ /* 0x000f300000000800 */
[----:B------:R0:W-:Y:S08]  /*bb80*/  MUFU.EX2 R7, R138 ;  /* 0x0000008a00077308 */ /* 0x0001f00000000800 */
[----:B------:R-:W5:Y:S01]  /*bb90*/  MUFU.EX2 R126, R126 ;  /* 0x0000007e007e7308 */ /* 0x000f620000000800 */
[----:B0-----:R-:W-:Y:S01]  /*bba0*/  FADD.FTZ R138, R125, R82 ;  /* 0x000000527d8a7221 */ /* 0x001fe20000010000 */
[----:B------:R-:W-:-:S03]  /*bbb0*/  F2FP.BF16.F32.PACK_AB R82, R137, R136 ;  /* 0x000000888952723e */ /* 0x000fc600000010ff */
[----:B-1----:R-:W-:-:S03]  /*bbc0*/  FADD.FTZ R77, R131, R138 ;  /* 0x0000008a834d7221 */ /* 0x002fc60000010000 */
[----:B------:R-:W0:Y:S01]  /*bbd0*/  MUFU.EX2 R114, R114 ;  /* 0x0000007200727308 */ /* 0x000e220000000800 */
[----:B--2---:R-:W-:Y:S01]  /*bbe0*/  FADD.FTZ R77, R122, R77 ;  /* 0x0000004d7a4d7221 */ /* 0x004fe20000010000 */
[----:B------:R-:W-:Y:S02]  /*bbf0*/  WARPGROUP.DEPBAR.LE gsb0, 0x0 ;  /* 0x00008000000079c5 */ /* 0x000fe40000010000 */
[----:B------:R-:W-:-:S04]  /*bc00*/  WARPGROUP.ARRIVE ;  /* 0x00000000000079c5 */ /* 0x000fc80000000000 */
[----:B------:R-:W1:Y:S02]  /*bc10*/  MUFU.EX2 R127, R127 ;  /* 0x0000007f007f7308 */ /* 0x000e640000000800 */
[----:B------:R-:W-:Y:S01]  /*bc20*/  HGMMA.64x96x16.F32.BF16 R24, gdesc[UR36].tnspB, R24, gsb0 ;  /* 0x41600000241879f0 */ /* 0x000fe20008001818 */
[----:B------:R-:W-:Y:S01]  /*bc30*/  R2UR UR36, R18 ;  /* 0x00000000122472ca */ /* 0x000fe200000e0000 */
[----:B------:R-:W-:Y:S01]  /*bc40*/  UMOV UR38, UR5 ;  /* 0x0000000500267c82 */ /* 0x000fe20008000000 */
[----:B------:R-:W-:Y:S01]  /*bc50*/  R2UR UR37, R19 ;  /* 0x00000000132572ca */ /* 0x000fe200000e0000 */
[----:B------:R-:W-:Y:S01]  /*bc60*/  UMOV UR39, 0x80000020 ;  /* 0x8000002000277882 */ /* 0x000fe20000000000 */
[----:B------:R-:W-:Y:S01]  /*bc70*/  UIADD3 UR5, UR34, 0x1c0, URZ ;  /* 0x000001c022057890 */ /* 0x000fe2000fffe03f */
[----:B------:R-:W2:Y:S08]  /*bc80*/  MUFU.EX2 R115, R115 ;  /* 0x0000007300737308 */ /* 0x000eb00000000800 */
[----:B------:R-:W2:Y:S08]  /*bc90*/  MUFU.EX2 R118, R118 ;  /* 0x0000007600767308 */ /* 0x000eb00000000800 */
[----:B------:R-:W2:Y:S08]  /*bca0*/  MUFU.EX2 R106, R106 ;  /* 0x0000006a006a7308 */ /* 0x000eb00000000800 */
[----:B------:R-:W2:Y:S08]  /*bcb0*/  MUFU.EX2 R119, R119 ;  /* 0x0000007700777308 */ /* 0x000eb00000000800 */
[----:B------:R-:W-:Y:S08]  /*bcc0*/  MUFU.EX2 R140, R140 ;  /* 0x0000008c008c7308 */ /* 0x000ff00000000800 */
[----:B------:R-:W2:Y:S08]  /*bcd0*/  MUFU.EX2 R107, R107 ;  /* 0x0000006b006b7308 */ /* 0x000eb00000000800 */
[----:B------:R-:W-:Y:S08]  /*bce0*/  MUFU.EX2 R105, R105 ;  /* 0x0000006900697308 */ /* 0x000ff00000000800 */
[----:B------:R-:W2:Y:S08]  /*bcf0*/  MUFU.EX2 R110, R110 ;  /* 0x0000006e006e7308 */ /* 0x000eb00000000800 */
[----:B------:R-:W-:Y:S08]  /*bd00*/  MUFU.EX2 R124, R124 ;  /* 0x0000007c007c7308 */ /* 0x000ff00000000800 */
[----:B------:R-:W2:Y:S08]  /*bd10*/  MUFU.EX2 R98, R98 ;  /* 0x0000006200627308 */ /* 0x000eb00000000800 */
[----:B------:R-:W2:Y:S08]  /*bd20*/  MUFU.EX2 R117, R117 ;  /* 0x0000007500757308 */ /* 0x000eb00000000800 */
[----:B------:R-:W-:Y:S01]  /*bd30*/  MUFU.EX2 R116, R116 ;  /* 0x0000007400747308 */ /* 0x000fe20000000800 */
[----:B------:R-:W-:-:S02]  /*bd40*/  WARPGROUP.DEPBAR.LE gsb0, 0x0 ;  /* 0x00008000000079c5 */ /* 0x000fc40000010000 */
[----:B------:R-:W-:-:S05]  /*bd50*/  WARPGROUP.ARRIVE ;  /* 0x00000000000079c5 */ /* 0x000fca0000000000 */
[----:B------:R-:W-:Y:S01]  /*bd60*/  MUFU.EX2 R88, R88 ;  /* 0x0000005800587308 */ /* 0x000fe20000000800 */
[----:B------:R-:W-:Y:S01]  /*bd70*/  HGMMA.64x96x16.F32.BF16 R24, gdesc[UR36].tnspB, R24, gsb0 ;  /* 0x41600000241879f0 */ /* 0x000fe20008001818 */
[----:B------:R-:W-:Y:S01]  /*bd80*/  R2UR UR36, R20 ;  /* 0x00000000142472ca */ /* 0x000fe200000e0000 */
[----:B------:R-:W-:Y:S01]  /*bd90*/  UMOV UR38, UR5 ;  /* 0x0000000500267c82 */ /* 0x000fe20008000000 */
[----:B------:R-:W-:Y:S01]  /*bda0*/  R2UR UR37, R21 ;  /* 0x00000000152572ca */ /* 0x000fe200000e0000 */
[----:B------:R-:W-:-:S03]  /*bdb0*/  UMOV UR39, 0x80000020 ;  /* 0x8000002000277882 */ /* 0x000fc60000000000 */
        /* <DEDUP_REMOVED lines=30> */
[-CC-:B---3--:R-:W-:Y:S01]  /*bfa0*/  FFMA.FTZ R134, R95, R0.reuse, -R73.reuse ;  /* 0x000000005f867223 */ /* 0x188fe20000010849 */
[-CC-:B------:R-:W-:Y:S01]  /*bfb0*/  FFMA.FTZ R95, R83, R0.reuse, -R73.reuse ;  /* 0x00000000535f7223 */ /* 0x180fe20000010849 */
[-C--:B------:R-:W-:Y:S01]  /*bfc0*/  FMUL.FTZ R37, R37, R9.reuse ;  /* 0x0000000925257220 */ /* 0x080fe20000410000 */
[-C--:B------:R-:W-:Y:S01]  /*bfd0*/  FMUL.FTZ R40, R40, R9.reuse ;  /* 0x0000000928287220 */ /* 0x080fe20000410000 */
[-C--:B------:R-:W-:Y:S01]  /*bfe0*/  FMUL.FTZ R41, R41, R9.reuse ;  /* 0x0000000929297220 */ /* 0x080fe20000410000 */
[-C--:B------:R-:W-:Y:S01]  /*bff0*/  FMUL.FTZ R44, R44, R9.reuse ;  /* 0x000000092c2c7220 */ /* 0x080fe20000410000 */
[----:B------:R-:W-:Y:S01]  /*c000*/  MUFU.EX2 R134, R134 ;  /* 0x0000008600867308 */ /* 0x000fe20000000800 */
[-CC-:B----4-:R-:W-:Y:S01]  /*c010*/  FFMA.FTZ R80, R103, R0.reuse, -R73.reuse ;  /* 0x0000000067507223 */ /* 0x190fe20000010849 */
[-CC-:B------:R-:W-:Y:S01]  /*c020*/  FFMA.FTZ R103, R90, R0.reuse, -R73.reuse ;  /* 0x000000005a677223 */ /* 0x180fe20000010849 */
[----:B------:R-:W-:Y:S01]  /*c030*/  FADD.FTZ R90, R137, R8 ;  /* 0x00000008895a7221 */ /* 0x000fe20000010000 */
[-C--:B------:R-:W-:Y:S01]  /*c040*/  FMUL.FTZ R45, R45, R9.reuse ;  /* 0x000000092d2d7220 */ /* 0x080fe20000410000 */
[-C--:B------:R-:W-:Y:S01]  /*c050*/  FMUL.FTZ R48, R48, R9.reuse ;  /* 0x0000000930307220 */ /* 0x080fe20000410000 */
[-C--:B------:R-:W-:Y:S01]  /*c060*/  FMUL.FTZ R49, R49, R9.reuse ;  /* 0x0000000931317220 */ /* 0x080fe20000410000 */
[----:B------:R-:W-:Y:S01]  /*c070*/  FADD.FTZ R139, R155, R90 ;  /* 0x0000005a9b8b7221 */ /* 0x000fe20000010000 */
[----:B------:R3:W4:Y:S01]  /*c080*/  MUFU.EX2 R8, R111 ;  /* 0x0000006f00087308 */ /* 0x0007220000000800 */
[----:B------:R-:W-:Y:S01]  /*c090*/  FFMA.FTZ R90, R86, R0, -R73 ;  /* 0x00000000565a7223 */ /* 0x000fe20000010849 */
[-C--:B------:R-:W-:Y:S01]  /*c0a0*/  FMUL.FTZ R52, R52, R9.reuse ;  /* 0x0000000934347220 */ /* 0x080fe20000410000 */
[----:B------:R-:W-:Y:S01]  /*c0b0*/  FADD.FTZ R139, R128, R139 ;  /* 0x0000008b808b7221 */ /* 0x000fe20000010000 */
[-C--:B------:R-:W-:Y:S01]  /*c0c0*/  FMUL.FTZ R53, R53, R9.reuse ;  /* 0x0000000935357220 */ /* 0x080fe20000410000 */
[-C--:B------:R-:W-:Y:S01]  /*c0d0*/  FMUL.FTZ R56, R56, R9.reuse ;  /* 0x0000000938387220 */ /* 0x080fe20000410000 */
[-C--:B------:R-:W-:Y:S01]  /*c0e0*/  FMUL.FTZ R57, R57, R9.reuse ;  /* 0x0000000939397220 */ /* 0x080fe20000410000 */
[----:B------:R-:W-:Y:S01]  /*c0f0*/  FADD.FTZ R94, R154, R139 ;  /* 0x0000008b9a5e7221 */ /* 0x000fe20000010000 */
[----:B------:R5:W-:Y:S01]  /*c100*/  MUFU.EX2 R87, R103 ;  /* 0x0000006700577308 */ /* 0x000be20000000800 */
[-C--:B------:R-:W-:Y:S01]  /*c110*/  FMUL.FTZ R60, R60, R9.reuse ;  /* 0x000000093c3c7220 */ /* 0x080fe20000410000 */
[-C--:B------:R-:W-:Y:S01]  /*c120*/  FMUL.FTZ R61, R61, R9.reuse ;  /* 0x000000093d3d7220 */ /* 0x080fe20000410000 */
[----:B------:R-:W-:Y:S01]  /*c130*/  FADD.FTZ R83, R129, R94 ;  /* 0x0000005e81537221 */ /* 0x000fe20000010000 */
[-C--:B------:R-:W-:Y:S01]  /*c140*/  FMUL.FTZ R64, R64, R9.reuse ;  /* 0x0000000940407220 */ /* 0x080fe20000410000 */
[-C--:B------:R-:W-:Y:S01]  /*c150*/  FMUL.FTZ R65, R65, R9.reuse ;  /* 0x0000000941417220 */ /* 0x080fe20000410000 */
[-C--:B------:R-:W-:Y:S01]  /*c160*/  FMUL.FTZ R68, R68, R9.reuse ;  /* 0x0000000944447220 */ /* 0x080fe20000410000 */
[----:B---3--:R-:W-:Y:S01]  /*c170*/  FADD.FTZ R111, R152, R83 ;  /* 0x00000053986f7221 */ /* 0x008fe20000010000 */
[----:B------:R-:W-:Y:S01]  /*c180*/  F2FP.BF16.F32.PACK_AB R83, R132, R72 ;  /* 0x000000488453723e */ /* 0x000fe200000010ff */
[-C--:B------:R-:W-:Y:S01]  /*c190*/  FFMA.FTZ R132, R74, R0.reuse, -R73 ;  /* 0x000000004a847223 */ /* 0x080fe20000010849 */
[----:B------:R-:W-:Y:S01]  /*c1a0*/  FADD.FTZ R74, R130, R77 ;  /* 0x0000004d824a7221 */ /* 0x000fe20000010000 */
[----:B------:R-:W-:Y:S01]  /*c1b0*/  FADD.FTZ R72, R120, R111 ;  /* 0x0000006f78487221 */ /* 0x000fe20000010000 */
[-CC-:B------:R-:W-:Y:S01]  /*c1c0*/  FFMA.FTZ R111, R75, R0.reuse, -R73.reuse ;  /* 0x000000004b6f7223 */ /* 0x180fe20000010849 */
[----:B------:R3:W-:Y:S01]  /*c1d0*/  MUFU.EX2 R94, R102 ;  /* 0x00000066005e7308 */ /* 0x0007e20000000800 */
[----:B------:R-:W-:Y:S01]  /*c1e0*/  FADD.FTZ R75, R123, R74 ;  /* 0x0000004a7b4b7221 */ /* 0x000fe20000010000 */
[----:B------:R-:W-:Y:S01]  /*c1f0*/  FADD.FTZ R72, R151, R72 ;  /* 0x0000004897487221 */ /* 0x000fe20000010000 */
[----:B-----5:R-:W-:Y:S01]  /*c200*/  FFMA.FTZ R103, R79, R0, -R73 ;  /* 0x000000004f677223 */ /* 0x020fe20000010849 */
[----:B------:R-:W-:Y:S01]  /*c210*/  F2FP.BF16.F32.PACK_AB R74, R129, R154 ;  /* 0x0000009a814a723e */ /* 0x000fe200000010ff */
[----:B------:R-:W-:Y:S01]  /*c220*/  FADD.FTZ R75, R126, R75 ;  /* 0x0000004b7e4b7221 */ /* 0x000fe20000010000 */
[----:B------:R-:W-:Y:S01]  /*c230*/  FMUL.FTZ R69, R69, R9 ;  /* 0x0000000945457220 */ /* 0x000fe20000410000 */
[----:B------:R-:W-:Y:S01]  /*c240*/  FMUL.FTZ R26, R26, R12 ;  /* 0x0000000c1a1a7220 */ /* 0x000fe20000410000 */
[----:B------:R5:W4:Y:S01]  /*c250*/  MUFU.EX2 R86, R80 ;  /* 0x0000005000567308 */ /* 0x000b220000000800 */
[----:B---3--:R-:W-:Y:S01]  /*c260*/  FFMA.FTZ R102, R78, R0, -R73 ;  /* 0x000000004e667223 */ /* 0x008fe20000010849 */
[----:B------:R-:W-:Y:S01]  /*c270*/  FADD.FTZ R73, R121, R72 ;  /* 0x0000004879497221 */ /* 0x000fe20000010000 */
[----:B0-----:R-:W-:Y:S01]  /*c280*/  FADD.FTZ R78, R114, R75 ;  /* 0x0000004b724e7221 */ /* 0x001fe20000010000 */
[----:B------:R-:W-:Y:S01]  /*c290*/  F2FP.BF16.F32.PACK_AB R72, R128, R155 ;  /* 0x0000009b8048723e */ /* 0x000fe200000010ff */
[----:B------:R-:W-:Y:S01]  /*c2a0*/  FMUL.FTZ R27, R27, R12 ;  /* 0x0000000c1b1b7220 */ /* 0x000fe20000410000 */
[----:B------:R-:W-:Y:S01]  /*c2b0*/  FADD.FTZ R77, R150, R73 ;  /* 0x00000049964d7221 */ /* 0x000fe20000010000 */
[----:B------:R-:W-:Y:S01]  /*c2c0*/  F2FP.BF16.F32.PACK_AB R73, R133, R76 ;  /* 0x0000004c8549723e */ /* 0x000fe200000010ff */
[----:B-1----:R-:W-:Y:S01]  /*c2d0*/  FADD.FTZ R78, R127, R78 ;  /* 0x0000004e7f4e7221 */ /* 0x002fe20000010000 */
[----:B-----5:R-:W-:Y:S01]  /*c2e0*/  F2FP.BF16.F32.PACK_AB R80, R148, R153 ;  /* 0x000000999450723e */ /* 0x020fe200000010ff */
[----:B------:R-:W-:Y:S01]  /*c2f0*/  FADD.FTZ R76, R112, R77 ;  /* 0x0000004d704c7221 */ /* 0x000fe20000010000 */
[----:B------:R-:W-:Y:S01]  /*c300*/  F2FP.BF16.F32.PACK_AB R75, R131, R125 ;  /* 0x0000007d834b723e */ /* 0x000fe200000010ff */
[----:B--2---:R-:W-:Y:S01]  /*c310*/  FADD.FTZ R79, R115, R78 ;  /* 0x0000004e734f7221 */ /* 0x004fe20000010000 */
[----:B------:R-:W-:Y:S01]  /*c320*/  F2FP.BF16.F32.PACK_AB R78, R121, R151 ;  /* 0x00000097794e723e */ /* 0x000fe200000010ff */
[----:B------:R0:W-:Y:S01]  /*c330*/  STSM.16.M88.4 [R4+0x24300], R80 ;  /* 0x0243005004007844 */ /* 0x0001e20000000200 */
[----:B------:R-:W-:Y:S01]  /*c340*/  F2FP.BF16.F32.PACK_AB R77, R130, R122 ;  /* 0x0000007a824d723e */ /* 0x000fe200000010ff */
[----:B------:R-:W-:Y:S01]  /*c350*/  FADD.FTZ R79, R118, R79 ;  /* 0x0000004f764f7221 */ /* 0x000fe20000010000 */
[----:B------:R-:W-:Y:S01]  /*c360*/  MUFU.EX2 R90, R90 ;  /* 0x0000005a005a7308 */ /* 0x000fe20000000800 */
[----:B------:R1:W-:Y:S01]  /*c370*/  STSM.16.M88.4 [R4+0x25b00], R72 ;  /* 0x025b004804007844 */ /* 0x0003e20000000200 */
        /* <DEDUP_REMOVED lines=11> */
[----:B0-----:R-:W-:Y:S01]  /*c430*/  FADD.FTZ R80, R149, R76 ;  /* 0x0000004c95507221 */ /* 0x001fe20000010000 */
        /* <DEDUP_REMOVED lines=16> */
[----:B------:R-:W-:Y:S01]  /*c540*/  F2FP.BF16.F32.PACK_AB R81, R127, R114 ;  /* 0x000000727f51723e */ /* 0x000fe200000010ff */
[----:B------:R-:W-:Y:S01]  /*c550*/  FADD.FTZ R114, R98, R121 ;  /* 0x0000007962727221 */ /* 0x000fe20000010000 */
[----:B------:R0:W2:Y:S01]  /*c560*/  MUFU.EX2 R112, R95 ;  /* 0x0000005f00707308 */ /* 0x0000a20000000800 */
[C---:B------:R-:W-:Y:S01]  /*c570*/  FADD.FTZ R113, R105.reuse, R120 ;  /* 0x0000007869717221 */ /* 0x040fe20000010000 */
[----:B------:R-:W-:Y:S01]  /*c580*/  F2FP.BF16.F32.PACK_AB R79, R126, R123 ;  /* 0x0000007b7e4f723e */ /* 0x000fe200000010ff */
[----:B------:R-:W-:Y:S01]  /*c590*/  FMUL.FTZ R58, R58, R12 ;  /* 0x0000000c3a3a7220 */ /* 0x000fe20000410000 */
[----:B-1----:R-:W-:Y:S01]  /*c5a0*/  F2FP.BF16.F32.PACK_AB R74, R105, R140 ;  /* 0x0000008c694a723e */ /* 0x002fe200000010ff */
[----:B------:R-:W-:Y:S01]  /*c5b0*/  FADD.FTZ R113, R124, R113 ;  /* 0x000000717c717221 */ /* 0x000fe20000010000 */
[----:B------:R-:W-:Y:S01]  /*c5c0*/  F2FP.BF16.F32.PACK_AB R72, R104, R141 ;  /* 0x0000008d6848723e */ /* 0x000fe200000010ff */
[----:B------:R1:W-:Y:S01]  /*c5d0*/  STSM.16.M88.4 [R4+0x27300], R76 ;  /* 0x0273004c04007844 */ /* 0x0003e20000000200 */
[----:B------:R-:W3:Y:S01]  /*c5e0*/  MUFU.EX2 R105, R132 ;  /* 0x0000008400697308 */ /* 0x000ee20000000800 */
[----:B------:R-:W-:Y:S01]  /*c5f0*/  FADD.FTZ R118, R96, R113 ;  /* 0x0000007160767221 */ /* 0x000fe20000010000 */
[----:B0-----:R-:W-:Y:S01]  /*c600*/  FADD.FTZ R95, R7, R114 ;  /* 0x00000072075f7221 */ /* 0x001fe20000010000 */
[----:B------:R0:W-:Y:S01]  /*c610*/  STSM.16.M88.4 [R4+0x28b00], R80 ;  /* 0x028b005004007844 */ /* 0x0001e20000000200 */
[----:B------:R-:W-:Y:S01]  /*c620*/  F2FP.BF16.F32.PACK_AB R73, R119, R106 ;  /* 0x0000006a7749723e */ /* 0x000fe200000010ff */
[----:B------:R-:W-:Y:S01]  /*c630*/  FADD.FTZ R118, R117, R118 ;  /* 0x0000007675767221 */ /* 0x000fe20000010000 */
[----:B----4-:R-:W-:Y:S01]  /*c640*/  FADD.FTZ R95, R8, R95 ;  /* 0x0000005f085f7221 */ /* 0x010fe20000010000 */
[-C--:B------:R-:W-:Y:S01]  /*c650*/  FMUL.FTZ R59, R59, R12.reuse ;  /* 0x0000000c3b3b7220 */ /* 0x080fe20000410000 */
[-C--:B------:R-:W-:Y:S01]  /*c660*/  FMUL.FTZ R62, R62, R12.reuse ;  /* 0x0000000c3e3e7220 */ /* 0x080fe20000410000 */
[----:B------:R-:W-:Y:S01]  /*c670*/  FADD.FTZ R75, R97, R118 ;  /* 0x00000076614b7221 */ /* 0x000fe20000010000 */
[-C--:B------:R-:W-:Y:S01]  /*c680*/  FMUL.FTZ R63, R63, R12.reuse ;  /* 0x0000000c3f3f7220 */ /* 0x080fe20000410000 */
[-C--:B------:R-:W-:Y:S01]  /*c690*/  FMUL.FTZ R66, R66, R12.reuse ;  /* 0x0000000c42427220 */ /* 0x080fe20000410000 */
[-C--:B------:R-:W-:Y:S01]  /*c6a0*/  FMUL.FTZ R67, R67, R12.reuse ;  /* 0x0000000c43437220 */ /* 0x080fe20000410000 */
[-C--:B------:R-:W-:Y:S01]  /*c6b0*/  FMUL.FTZ R70, R70, R12.reuse ;  /* 0x0000000c46467220 */ /* 0x080fe20000410000 */
[----:B------:R-:W-:Y:S01]  /*c6c0*/  FMUL.FTZ R71, R71, R12 ;  /* 0x0000000c47477220 */ /* 0x000fe20000410000 */
[----:B-1----:R-:W-:Y:S01]  /*c6d0*/  FADD.FTZ R76, R86, R95 ;  /* 0x0000005f564c7221 */ /* 0x002fe20000010000 */
[----:B------:R-:W-:Y:S01]  /*c6e0*/  FADD.FTZ R77, R116, R75 ;  /* 0x0000004b744d7221 */ /* 0x000fe20000010000 */
[----:B------:R-:W-:Y:S01]  /*c6f0*/  F2FP.BF16.F32.PACK_AB R75, R110, R107 ;  /* 0x0000006b6e4b723e */ /* 0x000fe200000010ff */
[----:B------:R-:W-:-:S02]  /*c700*/  IMAD.MOV.U32 R12, RZ, RZ, R5 ;  /* 0x000000ffff0c7224 */ /* 0x000fc400078e0005 */
[----:B------:R-:W-:Y:S01]  /*c710*/  FADD.FTZ R79, R87, R76 ;  /* 0x0000004c574f7221 */ /* 0x000fe20000010000 */
[----:B------:R-:W-:Y:S01]  /*c720*/  FADD.FTZ R78, R88, R77 ;  /* 0x0000004d584e7221 */ /* 0x000fe20000010000 */
[----:B------:R-:W-:Y:S01]  /*c730*/  F2FP.BF16.F32.PACK_AB R77, R7, R98 ;  /* 0x00000062074d723e */ /* 0x000fe200000010ff */
[----:B------:R1:W-:Y:S01]  /*c740*/  STSM.16.M88.4 [R4+0x2a300], R72 ;  /* 0x02a3004804007844 */ /* 0x0003e20000000200 */
[----:B0-----:R-:W-:Y:S01]  /*c750*/  FADD.FTZ R80, R94, R79 ;  /* 0x0000004f5e507221 */ /* 0x001fe20000010000 */
[----:B------:R-:W-:Y:S01]  /*c760*/  FADD.FTZ R82, R109, R78 ;  /* 0x0000004e6d527221 */ /* 0x000fe20000010000 */
[----:B------:R-:W-:Y:S01]  /*c770*/  F2FP.BF16.F32.PACK_AB R79, R86, R8 ;  /* 0x00000008564f723e */ /* 0x000fe200000010ff */
[----:B------:R-:W-:Y:S02]  /*c780*/  IMAD.MOV.U32 R9, RZ, RZ, R10 ;  /* 0x000000ffff097224 */ /* 0x000fe400078e000a */
[----:B------:R-:W-:Y:S01]  /*c790*/  FADD.FTZ R7, R135, R80 ;  /* 0x0000005087077221 */ /* 0x000fe20000010000 */
[----:B------:R-:W-:Y:S01]  /*c7a0*/  FADD.FTZ R81, R89, R82 ;  /* 0x0000005259517221 */ /* 0x000fe20000010000 */
[----:B------:R-:W-:Y:S01]  /*c7b0*/  F2FP.BF16.F32.PACK_AB R78, R97, R117 ;  /* 0x00000075614e723e */ /* 0x000fe200000010ff */
[----:B------:R-:W-:Y:S01]  /*c7c0*/  MUFU.EX2 R86, R103 ;  /* 0x0000006700567308 */ /* 0x000fe20000000800 */
[----:B------:R-:W-:Y:S01]  /*c7d0*/  FADD.FTZ R8, R134, R7 ;  /* 0x0000000786087221 */ /* 0x000fe20000010000 */
[----:B------:R-:W-:Y:S01]  /*c7e0*/  FADD.FTZ R82, R92, R81 ;  /* 0x000000515c527221 */ /* 0x000fe20000010000 */
[----:B------:R-:W-:-:S02]  /*c7f0*/  F2FP.BF16.F32.PACK_AB R76, R96, R124 ;  /* 0x0000007c604c723e */ /* 0x000fc400000010ff */
[----:B------:R-:W-:Y:S01]  /*c800*/  FADD.FTZ R7, R99, R8 ;  /* 0x0000000863077221 */ /* 0x000fe20000010000 */
[----:B------:R-:W-:Y:S01]  /*c810*/  FADD.FTZ R83, R93, R82 ;  /* 0x000000525d537221 */ /* 0x000fe20000010000 */
[----:B------:R-:W-:Y:S01]  /*c820*/  F2FP.BF16.F32.PACK_AB R80, R88, R116 ;  /* 0x000000745850723e */ /* 0x000fe200000010ff */
[----:B------:R0:W4:Y:S01]  /*c830*/  MUFU.EX2 R97, R102 ;  /* 0x0000006600617308 */ /* 0x0001220000000800 */
[----:B--2---:R-:W-:Y:S01]  /*c840*/  FADD.FTZ R7, R112, R7 ;  /* 0x0000000770077221 */ /* 0x004fe20000010000 */
[----:B------:R-:W-:Y:S01]  /*c850*/  FADD.FTZ R8, R84, R83 ;  /* 0x0000005354087221 */ /* 0x000fe20000010000 */
[----:B------:R-:W-:Y:S01]  /*c860*/  F2FP.BF16.F32.PACK_AB R81, R94, R87 ;  /* 0x000000575e51723e */ /* 0x000fe200000010ff */
[----:B------:R2:W-:Y:S01]  /*c870*/  STSM.16.M88.4 [R4+0x2bb00], R76 ;  /* 0x02bb004c04007844 */ /* 0x0005e20000000200 */
[----:B-1----:R-:W-:Y:S01]  /*c880*/  FADD.FTZ R72, R90, R7 ;  /* 0x000000075a487221 */ /* 0x002fe20000010000 */
[----:B------:R-:W-:Y:S01]  /*c890*/  FADD.FTZ R7, R85, R8 ;  /* 0x0000000855077221 */ /* 0x000fe20000010000 */
[----:B------:R-:W-:-:S02]  /*c8a0*/  F2FP.BF16.F32.PACK_AB R82, R89, R109 ;  /* 0x0000006d5952723e */ /* 0x000fc400000010ff */
[----:B------:R-:W-:Y:S01]  /*c8b0*/  F2FP.BF16.F32.PACK_AB R83, R134, R135 ;  /* 0x000000878653723e */ /* 0x000fe200000010ff */
[----:B------:R-:W-:Y:S01]  /*c8c0*/  FADD.FTZ R8, R100, R7 ;  /* 0x0000000764087221 */ /* 0x000fe20000010000 */
[----:B------:R-:W-:Y:S01]  /*c8d0*/  F2FP.BF16.F32.PACK_AB R92, R93, R92 ;  /* 0x0000005c5d5c723e */ /* 0x000fe200000010ff */
[----:B------:R-:W-:Y:S01]  /*c8e0*/  FADD.FTZ R72, R91, R72 ;  /* 0x000000485b487221 */ /* 0x000fe20000010000 */
[----:B------:R-:W-:Y:S01]  /*c8f0*/  F2FP.BF16.F32.PACK_AB R93, R112, R99 ;  /* 0x00000063705d723e */ /* 0x000fe200000010ff */
[----:B------:R-:W-:Y:S01]  /*c900*/  FADD.FTZ R7, R101, R8 ;  /* 0x0000000865077221 */ /* 0x000fe20000010000 */
[----:B------:R-:W-:Y:S01]  /*c910*/  F2FP.BF16.F32.PACK_AB R94, R85, R84 ;  /* 0x00000054555e723e */ /* 0x000fe200000010ff */
[----:B------:R2:W-:Y:S01]  /*c920*/  STSM.16.M88.4 [R4+0x2d300], R80 ;  /* 0x02d3005004007844 */ /* 0x0005e20000000200 */
[----:B------:R-:W-:Y:S01]  /*c930*/  F2FP.BF16.F32.PACK_AB R95, R91, R90 ;  /* 0x0000005a5b5f723e */ /* 0x000fe200000010ff */
[----:B---3--:R-:W-:Y:S01]  /*c940*/  FADD.FTZ R72, R105, R72 ;  /* 0x0000004869487221 */ /* 0x008fe20000010000 */
[----:B------:R-:W-:Y:S01]  /*c950*/  F2FP.BF16.F32.PACK_AB R100, R101, R100 ;  /* 0x000000646564723e */ /* 0x000fe200000010ff */
[----:B------:R-:W-:Y:S01]  /*c960*/  FADD.FTZ R8, R108, R7 ;  /* 0x000000076c087221 */ /* 0x000fe20000010000 */
[----:B------:R-:W-:Y:S01]  /*c970*/  F2FP.BF16.F32.PACK_AB R101, R111, R105 ;  /* 0x000000696f65723e */ /* 0x000fe200000010ff */
[----:B------:R2:W-:Y:S01]  /*c980*/  STSM.16.M88.4 [R4+0x2eb00], R92 ;  /* 0x02eb005c04007844 */ /* 0x0005e20000000200 */
[----:B0-----:R-:W-:Y:S01]  /*c990*/  F2FP.BF16.F32.PACK_AB R102, R13, R108 ;  /* 0x0000006c0d66723e */ /* 0x001fe200000010ff */
[----:B------:R-:W-:Y:S01]  /*c9a0*/  FADD.FTZ R72, R111, R72 ;  /* 0x000000486f487221 */ /* 0x000fe20000010000 */
[----:B----4-:R-:W-:Y:S01]  /*c9b0*/  F2FP.BF16.F32.PACK_AB R103, R86, R97 ;  /* 0x000000615667723e */ /* 0x010fe200000010ff */
[----:B------:R-:W-:Y:S01]  /*c9c0*/  FADD.FTZ R8, R13, R8 ;  /* 0x000000080d087221 */ /* 0x000fe20000010000 */
[----:B------:R-:W-:-:S02]  /*c9d0*/  IMAD.MOV.U32 R13, RZ, RZ, R6 ;  /* 0x000000ffff0d7224 */ /* 0x000fc400078e0006 */
[----:B------:R-:W-:Y:S01]  /*c9e0*/  FADD.FTZ R72, R97, R72 ;  /* 0x0000004861487221 */ /* 0x000fe20000010000 */
[----:B------:R2:W-:Y:S03]  /*c9f0*/  STSM.16.M88.4 [R4+0x30300], R100 ;  /* 0x0303006404007844 */ /* 0x0005e60000000200 */
        /* <DEDUP_REMOVED lines=9> */
.L_x_11283:
[----:B------:R-:W-:Y:S06]  /*ca90*/  BAR.ARV 0x8, 0x200 ;  /* 0x0208000000007b1d */ /* 0x000fec0000002000 */
[----:B------:R-:W-:Y:S05]  /*caa0*/  @!P0 BRA `(.L_x_11293) ;  /* 0x0000000000048947 */ /* 0x000fea0003800000 */
[----:B------:R-:W-:Y:S01]  /*cab0*/  BPT.TRAP 0x1 ;  /* 0x000000040000795c */ /* 0x000fe20000300000 */
.L_x_11293:
[----:B------:R-:W-:Y:S01]  /*cac0*/  ULEA UR9, UR4, UR56, 0x3 ;  /* 0x0000003804097291 */ /* 0x000fe2000f8e183f */
[----:B------:R-:W-:-:S08]  /*cad0*/  SHF.L.U32 R6, R6, 0x1f, RZ ;  /* 0x0000001f06067819 */ /* 0x000fd000000006ff */
[----:B------:R0:W1:Y:S01]  /*cae0*/  SYNCS.PHASECHK.TRANS64.TRYWAIT P2, [UR9+0x31c50], R6 ;  /* 0x031c5006ff0075a7 */ /* 0x0000620008040149 */
[----:B------:R-:W-:Y:S05]  /*caf0*/  @!P0 BRA `(.L_x_11294) ;  /* 0x0000000000048947 */ /* 0x000fea0003800000 */
[----:B------:R-:W-:Y:S01]  /*cb00*/  BPT.TRAP 0x1 ;  /* 0x000000040000795c */ /* 0x000fe20000300000 */
.L_x_11294:
[----:B-1----:R-:W-:Y:S05]  /*cb10*/  @P2 BRA `(.L_x_11295) ;  /* 0x0000000000082947 */ /* 0x002fea0003800000 */
[----:B------:R-:W1:Y:S02]  /*cb20*/  SYNCS.PHASECHK.TRANS64.TRYWAIT P0, [UR9+0x31c50], R6 ;  /* 0x031c5006ff0075a7 */ /* 0x000e640008000149 */
[----:B-1----:R-:W-:Y:S05]  /*cb30*/  @!P0 BRA `(.L_x_11296) ;  /* 0x0000006000648947 */ /* 0x002fea0003800000 */
.L_x_11295:
[----:B------:R-:W-:Y:S01]  /*cb40*/  UIADD3 UR56, UR56, 0x200, URZ ;  /* 0x0000020038387890 */ /* 0x000fe2000fffe03f */
[----:B------:R-:W-:Y:S01]  /*cb50*/  WARPGROUP.ARRIVE ;  /* 0x00000000000079c5 */ /* 0x000fe20000000000 */
[----:B------:R-:W-:Y:S01]  /*cb60*/  ULOP3.LUT UR59, UR59, 0x10000, URZ, 0xfc, !UPT ;  /* 0x000100003b3b7892 */ /* 0x000fe2000f8efc3f */
[----:B------:R-:W2:Y:S01]  /*cb70*/  SHFL.BFLY PT, R2, R7, 0x2, 0x1f ;  /* 0x0c401f0007027f89 */ /* 0x000ea200000e0000 */
[----:B------:R-:W-:Y:S01]  /*cb80*/  USHF.R.U32.HI UR56, URZ, 0x4, UR56 ;  /* 0x000000043f387899 */ /* 0x000fe20008011638 */
[----:B------:R-:W-:Y:S01]  /*cb90*/  IMAD.U32 R14, RZ, RZ, UR9 ;  /* 0x00000009ff0e7e24 */ /* 0x000fe2000f8e00ff */
[----:B------:R-:W-:Y:S01]  /*cba0*/  UMOV UR5, 0xc0000010 ;  /* 0xc000001000057882 */ /* 0x000fe20000000000 */
[----:B------:R-:W-:Y:S01]  /*cbb0*/  UMOV UR7, 0x80000020 ;  /* 0x8000002000077882 */ /* 0x000fe20000000000 */
[----:B------:R-:W-:Y:S01]  /*cbc0*/  ULOP3.LUT UR56, UR56, 0x3fff, URZ, 0xc0, !UPT ;  /* 0x00003fff38387892 */ /* 0x000fe2000f8ec03f */
[----:B-1----:R-:W1:Y:S01]  /*cbd0*/  SHFL.BFLY PT, R3, R8, 0x2, 0x1f ;  /* 0x0c401f0008037f89 */ /* 0x002e6200000e0000 */
[----:B0-----:R-:W-:-:S02]  /*cbe0*/  IMAD.MOV.U32 R6, RZ, RZ, -0x800000 ;  /* 0xff800000ff067424 */ /* 0x001fc400078e00ff */
[----:B------:R-:W-:-:S04]  /*cbf0*/  ULOP3.LUT UR8, UR56, 0x2400000, URZ, 0xfc, !UPT ;  /* 0x0240000038087892 */ /* 0x000fc8000f8efc3f */
[----:B------:R-:W-:-:S03]  /*cc00*/  UIMAD UR8, UR4, 0x6c0, UR8 ;  /* 0x000006c0040878a4 */ /* 0x000fc6000f8e0208 */
[----:B------:R-:W-:-:S04]  /*cc10*/  UMOV UR4, UR59 ;  /* 0x0000003b00047c82 */ /* 0x000fc80008000000 */
[----:B------:R-:W-:Y:S02]  /*cc20*/  UMOV UR6, UR8 ;  /* 0x0000000800067c82 */ /* 0x000fe40008000000 */
[----:B------:R-:W-:Y:S01]  /*cc30*/  HGMMA.64x96x16.F32.BF16 R24, gdesc[UR4].tnspB, R24, gsb0 ;  /* 0x41600000041879f0 */ /* 0x000fe20008001818 */
[----:B------:R-:W-:Y:S01]  /*cc40*/  UIADD3 UR4, UR59, 0x180, URZ ;  /* 0x000001803b047890 */ /* 0x000fe2000fffe03f */
[----:B--2---:R-:W-:Y:S01]  /*cc50*/  FADD.FTZ R4, R2, R7 ;  /* 0x0000000702047221 */ /* 0x004fe20000010000 */
[----:B------:R-:W-:Y:S01]  /*cc60*/  UIADD3 UR6, UR8, 0x40, URZ ;  /* 0x0000004008067890 */ /* 0x000fe2000fffe03f */
[----:B------:R-:W-:Y:S01]  /*cc70*/  IMAD.MOV.U32 R7, RZ, RZ, -0x800000 ;  /* 0xff800000ff077424 */ /* 0x000fe200078e00ff */
[----:B------:R-:W-:Y:S01]  /*cc80*/  UMOV UR5, 0xc0000010 ;  /* 0xc000001000057882 */ /* 0x000fe20000000000 */
[----:B------:R-:W-:Y:S01]  /*cc90*/  UMOV UR7, 0x80000020 ;  /* 0x8000002000077882 */ /* 0x000fe20000000000 */
[----:B------:R-:W0:Y:S01]  /*cca0*/  SHFL.BFLY PT, R9, R4, 0x1, 0x1f ;  /* 0x0c201f0004097f89 */ /* 0x000e2200000e0000 */
[----:B-1----:R-:W-:-:S05]  /*ccb0*/  FADD.FTZ R3, R3, R8 ;  /* 0x0000000803037221 */ /* 0x002fca0000010000 */
[----:B------:R-:W1:Y:S01]  /*ccc0*/  SHFL.BFLY PT, R2, R3, 0x1, 0x1f ;  /* 0x0c201f0003027f89 */ /* 0x000e6200000e0000 */
[----:B0-----:R-:W-:Y:S01]  /*ccd0*/  FADD.FTZ R13, R4, R9 ;  /* 0x00000009040d7221 */ /* 0x001fe20000010000 */
[----:B------:R-:W-:Y:S02]  /*cce0*/  IMAD.MOV.U32 R9, RZ, RZ, RZ ;  /* 0x000000ffff097224 */ /* 0x000fe400078e00ff */
[----:B------:R-:W-:Y:S02]  /*ccf0*/  @!P1 VIADD R4, R14, 0x31c60 ;  /* 0x00031c600e049836 */ /* 0x000fe40000000000 */
[----:B------:R-:W-:Y:S01]  /*cd00*/  FSETP.NE.FTZ.AND P2, PT, R13, RZ, PT ;  /* 0x000000ff0d00720b */ /* 0x000fe20003f55000 */
[----:B-1----:R-:W-:Y:S01]  /*cd10*/  FADD.FTZ R12, R3, R2 ;  /* 0x00000002030c7221 */ /* 0x002fe20000010000 */
[----:B------:R-:W-:Y:S01]  /*cd20*/  IMAD.MOV.U32 R2, RZ, RZ, RZ ;  /* 0x000000ffff027224 */ /* 0x000fe200078e00ff */
[----:B------:R-:W-:-:S03]  /*cd30*/  @!P1 PRMT R4, RZ, 0x654, R4 ;  /* 0x00000654ff049816 */ /* 0x000fc60000000004 */
[----:B------:R-:W-:-:S07]  /*cd40*/  FSETP.NE.FTZ.AND P0, PT, R12, RZ, PT ;  /* 0x000000ff0c00720b */ /* 0x000fce0003f15000 */
[----:B------:R-:W0:Y:S01]  /*cd50*/  @P2 MUFU.LG2 R11, R13 ;  /* 0x0000000d000b2308 */ /* 0x000e220000000c00 */
[----:B------:R-:W-:-:S05]  /*cd60*/  @P2 FMUL.FTZ R15, R0, 0.69314718246459960938 ;  /* 0x3f317218000f2820 */ /* 0x000fca0000410000 */
[----:B------:R-:W-:Y:S02]  /*cd70*/  @P0 FMUL.FTZ R3, R0, 0.69314718246459960938 ;  /* 0x3f31721800030820 */ /* 0x000fe40000410000 */
        /* <DEDUP_REMOVED lines=110> */
.L_x_11266:
[----:B------:R-:W-:Y:S05]  /*d460*/  @P0 BRA `(.L_x_11297) ;  /* 0x0000001000780947 */ /* 0x000fea0003800000 */
[----:B------:R-:W2:Y:S01]  /*d470*/  LDL.LU R26, [R1] ;  /* 0x00000000011a7983 */ /* 0x000ea20000300800 */
[----:B------:R-:W0:Y:S01]  /*d480*/  S2R R0, SR_TID.X ;  /* 0x0000000000007919 */ /* 0x000e220000002100 */
[----:B------:R-:W1:Y:S01]  /*d490*/  S2UR UR9, SR_CTAID.Z ;  /* 0x00000000000979c3 */ /* 0x000e620000002700 */
[----:B------:R-:W-:Y:S01]  /*d4a0*/  ULDC.64 UR4, c[0x0][0xbd0] ;  /* 0x0002f40000047ab9 */ /* 0x000fe20000000a00 */
[----:B------:R-:W-:Y:S01]  /*d4b0*/  ULDC.64 UR6, c[0x0][0xb38] ;  /* 0x0002ce0000067ab9 */ /* 0x000fe20000000a00 */
[----:B------:R-:W3:Y:S05]  /*d4c0*/  S2R R27, SR_CTAID.X ;  /* 0x00000000001b7919 */ /* 0x000eea0000002500 */
[----:B------:R-:W4:Y:S08]  /*d4d0*/  LDC.64 R18, c[0x0][0xbd8] ;  /* 0x0002f600ff127b82 */ /* 0x000f300000000a00 */
[----:B------:R-:W5:Y:S08]  /*d4e0*/  S2UR UR8, SR_CTAID.Y ;  /* 0x00000000000879c3 */ /* 0x000f700000002600 */
[----:B------:R-:W5:Y:S01]  /*d4f0*/  LDC R29, c[0x0][0xc50] ;  /* 0x00031400ff1d7b82 */ /* 0x000f620000000800 */
[----:B0-----:R-:W-:-:S07]  /*d500*/  VIADD R8, R0, 0xffffff80 ;  /* 0xffffff8000087836 */ /* 0x001fce0000000000 */
[----:B------:R-:W0:Y:S01]  /*d510*/  LDC.64 R22, c[0x0][0xb40] ;  /* 0x0002d000ff167b82 */ /* 0x000e220000000a00 */
[----:B------:R-:W-:-:S04]  /*d520*/  SHF.R.S32.HI R9, RZ, 0x1f, R8 ;  /* 0x0000001fff097819 */ /* 0x000fc80000011408 */
[----:B------:R-:W-:-:S04]  /*d530*/  LEA.HI R12, R9, R8, RZ, 0x7 ;  /* 0x00000008090c7211 */ /* 0x000fc800078f38ff */
[----:B------:R-:W-:-:S05]  /*d540*/  LOP3.LUT R11, R12, 0xffffff80, RZ, 0xc0, !PT ;  /* 0xffffff800c0b7812 */ /* 0x000fca00078ec0ff */
[----:B------:R-:W-:Y:S02]  /*d550*/  IMAD.IADD R0, R8, 0x1, -R11 ;  /* 0x0000000108007824 */ /* 0x000fe400078e0a0b */
[----:B------:R-:W1:Y:S03]  /*d560*/  LDC R11, c[0x0][0xbe8] ;  /* 0x0002fa00ff0b7b82 */ /* 0x000e660000000800 */
[----:B------:R-:W-:Y:S02]  /*d570*/  SHF.R.S32.HI R13, RZ, 0x1f, R0 ;  /* 0x0000001fff0d7819 */ /* 0x000fe40000011400 */
[----:B------:R-:W-:Y:S02]  /*d580*/  LEA.HI R9, R9, R8, RZ, 0x2 ;  /* 0x0000000809097211 */ /* 0x000fe400078f10ff */
[----:B------:R-:W-:Y:S02]  /*d590*/  LEA.HI R10, R13, R0, RZ, 0x2 ;  /* 0x000000000d0a7211 */ /* 0x000fe400078f10ff */
[----:B------:R-:W-:-:S02]  /*d5a0*/  LOP3.LUT R9, R9, 0xfffffffc, RZ, 0xc0, !PT ;  /* 0xfffffffc09097812 */ /* 0x000fc400078ec0ff */
[--C-:B------:R-:W-:Y:S02]  /*d5b0*/  SHF.R.S32.HI R14, RZ, 0x2, R10.reuse ;  /* 0x00000002ff0e7819 */ /* 0x100fe4000001140a */
[----:B------:R-:W-:Y:S02]  /*d5c0*/  SHF.R.S32.HI R15, RZ, 0x1f, R10 ;  /* 0x0000001fff0f7819 */ /* 0x000fe4000001140a */
[----:B------:R-:W-:Y:S02]  /*d5d0*/  SHF.R.S32.HI R12, RZ, 0x7, R12 ;  /* 0x00000007ff0c7819 */ /* 0x000fe4000001140c */
[----:B------:R-:W-:Y:S01]  /*d5e0*/  LEA.HI R15, R15, R14, RZ, 0x3 ;  /* 0x0000000e0f0f7211 */ /* 0x000fe200078f18ff */
[----:B------:R-:W-:Y:S01]  /*d5f0*/  IMAD.IADD R16, R8, 0x1, -R9 ;  /* 0x0000000108107824 */ /* 0x000fe200078e0a09 */
[----:B------:R-:W-:Y:S01]  /*d600*/  BAR.SYNC.DEFER_BLOCKING 0x1, 0x180 ;  /* 0x0046000000007b1d */ /* 0x000fe20000010000 */
[----:B-1----:R-:W-:Y:S01]  /*d610*/  ISETP.NE.AND P0, PT, R11, 0x1, PT ;  /* 0x000000010b00780c */ /* 0x002fe20003f05270 */
[----:B------:R-:W-:Y:S01]  /*d620*/  IMAD.HI R9, R12, 0x55555556, RZ ;  /* 0x555555560c097827 */ /* 0x000fe200078e02ff */
[----:B------:R-:W-:-:S02]  /*d630*/  LOP3.LUT R15, R15, 0xfffffff8, RZ, 0xc0, !PT ;  /* 0xfffffff80f0f7812 */ /* 0x000fc400078ec0ff */
[----:B------:R-:W-:Y:S02]  /*d640*/  LEA.HI R13, R13, R0, RZ, 0x5 ;  /* 0x000000000d0d7211 */ /* 0x000fe400078f28ff */
[----:B------:R-:W-:Y:S01]  /*d650*/  LEA.HI R9, R9, R9, RZ, 0x1 ;  /* 0x0000000909097211 */ /* 0x000fe200078f08ff */
[----:B------:R-:W-:Y:S01]  /*d660*/  IMAD.IADD R8, R14, 0x1, -R15 ;  /* 0x000000010e087824 */ /* 0x000fe200078e0a0f */
[----:B------:R-:W-:Y:S02]  /*d670*/  SHF.R.S32.HI R13, RZ, 0x5, R13 ;  /* 0x00000005ff0d7819 */ /* 0x000fe4000001140d */
[----:B------:R-:W-:-:S03]  /*d680*/  LEA.HI R14, R16, R16, RZ, 0x1 ;  /* 0x00000010100e7211 */ /* 0x000fc600078f08ff */
[----:B------:R-:W1:Y:S01]  /*d690*/  @P0 LDC R21, c[0x0][0xbec] ;  /* 0x0002fb00ff150b82 */ /* 0x000e620000000800 */
[----:B------:R-:W-:Y:S01]  /*d6a0*/  IMAD R73, R9, -0x3, R12 ;  /* 0xfffffffd09497824 */ /* 0x000fe200078e020c */
[----:B------:R-:W-:Y:S01]  /*d6b0*/  LOP3.LUT R15, R14, 0x1ffffffe, RZ, 0xc0, !PT ;  /* 0x1ffffffe0e0f7812 */ /* 0x000fe200078ec0ff */
[----:B------:R-:W-:-:S05]  /*d6c0*/  IMAD R12, R13, 0x10, R8 ;  /* 0x000000100d0c7824 */ /* 0x000fca00078e0208 */
[----:B------:R-:W0:Y:S01]  /*d6d0*/  @P0 LDC R20, c[0x0][0xbf0] ;  /* 0x0002fc00ff140b82 */ /* 0x000e220000000800 */
[----:B------:R-:W-:Y:S02]  /*d6e0*/  IMAD R14, R73, 0x40, R12 ;  /* 0x00000040490e7824 */ /* 0x000fe400078e020c */
[----:B------:R-:W-:-:S05]  /*d6f0*/  IMAD.IADD R75, R16, 0x1, -R15 ;  /* 0x00000001104b7824 */ /* 0x000fca00078e0a0f */
[----:B------:R-:W0:Y:S08]  /*d700*/  @P0 LDC R73, c[0x0][0xbec] ;  /* 0x0002fb00ff490b82 */ /* 0x000e300000000800 */
[----:B------:R-:W0:Y:S01]  /*d710*/  @P0 LDC R28, c[0x0][0xbf0] ;  /* 0x0002fc00ff1c0b82 */ /* 0x000e220000000800 */
[----:B------:R-:W-:Y:S01]  /*d720*/  BSSY B0, `(.L_x_11298) ;  /* 0x00000a6000007945 */ /* 0x000fe20003800000 */
[----:B--2---:R-:W-:Y:S01]  /*d730*/  SHF.R.S32.HI R17, RZ, 0x1f, R26 ;  /* 0x0000001fff117819 */ /* 0x004fe2000001141a */
[----:B------:R-:W-:-:S04]  /*d740*/  IMAD.WIDE.U32 R8, R26, UR4, RZ ;  /* 0x000000041a087c25 */ /* 0x000fc8000f8e00ff */
[----:B------:R-:W-:Y:S01]  /*d750*/  IMAD R13, R17, UR4, RZ ;  /* 0x00000004110d7c24 */ /* 0x000fe2000f8e02ff */
[----:B------:R-:W-:-:S03]  /*d760*/  USHF.R.S32.HI UR4, URZ, 0x1f, UR9 ;  /* 0x0000001f3f047899 */ /* 0x000fc60008011409 */
[----:B------:R-:W-:Y:S02]  /*d770*/  IMAD R15, R26, UR5, R13 ;  /* 0x000000051a0f7c24 */ /* 0x000fe4000f8e020d */
[----:B------:R-:W-:Y:S02]  /*d780*/  IMAD R17, R17, UR6, RZ ;  /* 0x0000000611117c24 */ /* 0x000fe4000f8e02ff */
[----:B------:R-:W-:Y:S02]  /*d790*/  IMAD.IADD R9, R9, 0x1, R15 ;  /* 0x0000000109097824 */ /* 0x000fe400078e020f */
[----:B----4-:R-:W-:Y:S02]  /*d7a0*/  IMAD R16, R18, UR4, RZ ;  /* 0x0000000412107c24 */ /* 0x010fe4000f8e02ff */
[----:B------:R-:W-:Y:S02]  /*d7b0*/  IMAD R15, R75, 0x8, R14 ;  /* 0x000000084b0f7824 */ /* 0x000fe400078e020e */
[----:B------:R-:W-:-:S04]  /*d7c0*/  IMAD.WIDE.U32 R12, R26, UR6, RZ ;  /* 0x000000061a0c7c25 */ /* 0x000fc8000f8e00ff */
[----:B------:R-:W-:Y:S01]  /*d7d0*/  IMAD R17, R26, UR7, R17 ;  /* 0x000000071a117c24 */ /* 0x000fe2000f8e0211 */
[----:B------:R-:W-:Y:S01]  /*d7e0*/  ULDC.64 UR6, c[0x0][0xb48] ;  /* 0x0002d20000067ab9 */ /* 0x000fe20000000a00 */
[----:B------:R-:W-:Y:S02]  /*d7f0*/  IMAD R19, R19, UR9, R16 ;  /* 0x0000000913137c24 */ /* 0x000fe4000f8e0210 */
[----:B---3--:R-:W-:Y:S02]  /*d800*/  IMAD R16, R27, 0xc0, R15 ;  /* 0x000000c01b107824 */ /* 0x008fe400078e020f */
[----:B------:R-:W-:Y:S02]  /*d810*/  IMAD.MOV R26, RZ, RZ, -R26 ;  /* 0x000000ffff1a7224 */ /* 0x000fe400078e0a1a */
[----:B------:R-:W-:Y:S02]  /*d820*/  IMAD.IADD R13, R13, 0x1, R17 ;  /* 0x000000010d0d7824 */ /* 0x000fe400078e0211 */
[----:B-1----:R-:W-:-:S04]  /*d830*/  @P0 IMAD.HI.U32 R17, R16, R21, RZ ;  /* 0x0000001510110227 */ /* 0x002fc800078e00ff */
[----:B------:R-:W-:-:S04]  /*d840*/  IMAD.WIDE.U32 R8, R18, UR9, R8 ;  /* 0x0000000912087c25 */ /* 0x000fc8000f8e0008 */
[----:B-----5:R-:W-:Y:S02]  /*d850*/  IMAD R29, R29, R26, UR8 ;  /* 0x000000081d1d7e24 */ /* 0x020fe4000f8e021a */
[C---:B0-----:R-:W-:Y:S01]  /*d860*/  IMAD R18, R22.reuse, UR4, RZ ;  /* 0x0000000416127c24 */ /* 0x041fe2000f8e02ff */
[----:B------:R-:W-:Y:S01]  /*d870*/  ULDC.64 UR4, c[0x0][0xbe0] ;  /* 0x0002f80000047ab9 */ /* 0x000fe20000000a00 */
[----:B------:R-:W-:Y:S01]  /*d880*/  IMAD.MOV.U32 R15, RZ, RZ, R16 ;  /* 0x000000ffff0f7224 */ /* 0x000fe200078e0010 */
[----:B------:R-:W-:Y:S01]  /*d890*/  @P0 SHF.R.U32.HI R15, RZ, R20, R17 ;  /* 0x00000014ff0f0219 */ /* 0x000fe20000011611 */
[----:B------:R-:W-:Y:S01]  /*d8a0*/  IMAD.IADD R9, R9, 0x1, R19 ;  /* 0x0000000109097824 */ /* 0x000fe200078e0213 */
[----:B------:R-:W-:Y:S01]  /*d8b0*/  SHF.R.S32.HI R20, RZ, 0x1f, R29 ;  /* 0x0000001fff147819 */ /* 0x000fe2000001141d */
[----:B------:R-:W-:Y:S02]  /*d8c0*/  IMAD R19, R23, UR9, R18 ;  /* 0x0000000917137c24 */ /* 0x000fe4000f8e0212 */
[----:B------:R-:W-:Y:S01]  /*d8d0*/  IMAD.WIDE.U32 R12, R22, UR9, R12 ;  /* 0x00000009160c7c25 */ /* 0x000fe2000f8e000c */
[----:B------:R-:W-:-:S03]  /*d8e0*/  ULDC.64 UR8, c[0x0][0xb28] ;  /* 0x0002ca0000087ab9 */ /* 0x000fc60000000a00 */
[----:B------:R-:W-:-:S04]  /*d8f0*/  @P0 IMAD.HI.U32 R73, R16, R73, RZ ;  /* 0x0000004910490227 */ /* 0x000fc800078e00ff */
[----:B------:R-:W-:Y:S02]  /*d900*/  IMAD.IADD R13, R13, 0x1, R19 ;  /* 0x000000010d0d7824 */ /* 0x000fe400078e0213 */
        /* <DEDUP_REMOVED lines=13> */
[----:B------:R-:W-:-:S02]  /*d9e0*/  ULDC.64 UR6, c[0x0][0xbc8] ;  /* 0x0002f20000067ab9 */ /* 0x000fc40000000a00 */
[----:B------:R-:W-:Y:S02]  /*d9f0*/  IMAD.MOV R22, RZ, RZ, -R17 ;  /* 0x000000ffff167224 */ /* 0x000fe400078e0a11 */
[----:B------:R-:W-:Y:S01]  /*da00*/  IMAD R15, R11, R15, R16 ;  /* 0x0000000f0b0f7224 */ /* 0x000fe200078e0210 */
[----:B------:R-:W-:Y:S01]  /*da10*/  IADD3.X R9, R19, R9, R20, P0, !PT ;  /* 0x0000000913097210 */ /* 0x000fe200007fe414 */
[----:B------:R-:W-:Y:S02]  /*da20*/  IMAD.IADD R13, R13, 0x1, R21 ;  /* 0x000000010d0d7824 */ /* 0x000fe400078e0215 */
[----:B------:R-:W-:Y:S02]  /*da30*/  IMAD R18, R18, UR4, RZ ;  /* 0x0000000412127c24 */ /* 0x000fe4000f8e02ff */
[----:B------:R-:W-:Y:S01]  /*da40*/  IMAD R19, R11, R22, R16 ;  /* 0x000000160b137224 */ /* 0x000fe200078e0210 */
[----:B------:R-:W-:Y:S01]  /*da50*/  SHF.R.S32.HI R16, RZ, 0x1f, R15 ;  /* 0x0000001fff107819 */ /* 0x000fe2000001140f */
[----:B------:R-:W-:-:S02]  /*da60*/  IMAD R21, R17, UR5, R18 ;  /* 0x0000000511157c24 */ /* 0x000fc4000f8e0212 */
[----:B------:R-:W-:Y:S01]  /*da70*/  IMAD.WIDE.U32 R12, R17, UR4, R12 ;  /* 0x00000004110c7c25 */ /* 0x000fe2000f8e000c */
[----:B------:R-:W-:Y:S01]  /*da80*/  SHF.R.S32.HI R17, RZ, 0x1f, R19 ;  /* 0x0000001fff117819 */ /* 0x000fe20000011413 */
[----:B------:R-:W0:Y:S02]  /*da90*/  S2UR UR5, SR_CgaCtaId ;  /* 0x00000000000579c3 */ /* 0x000e240000008800 */
[----:B------:R-:W-:Y:S02]  /*daa0*/  IMAD R16, R16, UR6, RZ ;  /* 0x0000000610107c24 */ /* 0x000fe4000f8e02ff */
[----:B------:R-:W-:Y:S02]  /*dab0*/  IMAD R18, R17, UR8, RZ ;  /* 0x0000000811127c24 */ /* 0x000fe4000f8e02ff */
[----:B------:R-:W-:Y:S02]  /*dac0*/  IMAD.IADD R13, R13, 0x1, R21 ;  /* 0x000000010d0d7824 */ /* 0x000fe400078e0215 */
[----:B------:R-:W-:-:S02]  /*dad0*/  IMAD R17, R15, UR7, R16 ;  /* 0x000000070f117c24 */ /* 0x000fc4000f8e0210 */
[----:B------:R-:W-:Y:S01]  /*dae0*/  IMAD.WIDE.U32 R8, R15, UR6, R8 ;  /* 0x000000060f087c25 */ /* 0x000fe2000f8e0008 */
[----:B------:R-:W-:-:S03]  /*daf0*/  ULDC.64 UR6, c[0x0][0xba8] ;  /* 0x0002ea0000067ab9 */ /* 0x000fc60000000a00 */
[C---:B------:R-:W-:Y:S01]  /*db00*/  IMAD R21, R19.reuse, UR9, R18 ;  /* 0x0000000913157c24 */ /* 0x040fe2000f8e0212 */
[----:B------:R-:W-:Y:S01]  /*db10*/  LEA R18, P0, R8, UR6, 0x2 ;  /* 0x0000000608127c11 */ /* 0x000fe2000f8010ff */
[----:B------:R-:W-:Y:S01]  /*db20*/  IMAD.WIDE.U32 R12, R19, UR8, R12 ;  /* 0x00000008130c7c25 */ /* 0x000fe2000f8e000c */
[----:B------:R-:W-:Y:S01]  /*db30*/  ULDC.64 UR8, c[0x0][0xb00] ;  /* 0x0002c00000087ab9 */ /* 0x000fe20000000a00 */
[----:B------:R-:W-:Y:S01]  /*db40*/  UMOV UR4, 0x400 ;  /* 0x0000040000047882 */ /* 0x000fe20000000000 */
[----:B------:R-:W-:Y:S01]  /*db50*/  ULDC UR6, c[0x0][0xa88] ;  /* 0x0002a20000067ab9 */ /* 0x000fe20000000800 */
[----:B------:R-:W-:Y:S01]  /*db60*/  IMAD.IADD R15, R9, 0x1, R17 ;  /* 0x00000001090f7824 */ /* 0x000fe200078e0211 */
[----:B------:R-:W-:Y:S01]  /*db70*/  LEA R26, P1, R12, UR8, 0x2 ;  /* 0x000000080c1a7c11 */ /* 0x000fe2000f8210ff */
[----:B------:R-:W-:-:S03]  /*db80*/  IMAD.IADD R9, R13, 0x1, R21 ;  /* 0x000000010d097824 */ /* 0x000fc600078e0215 */
[----:B------:R-:W-:Y:S01]  /*db90*/  LEA.HI.X R17, R8, UR7, R15, 0x2, P0 ;  /* 0x0000000708117c11 */ /* 0x000fe200080f140f */
[----:B------:R-:W-:Y:S01]  /*dba0*/  IMAD R16, R27, 0xc0, R14 ;  /* 0x000000c01b107824 */ /* 0x000fe200078e020e */
[----:B------:R-:W-:Y:S01]  /*dbb0*/  LEA.HI.X R27, R12, UR9, R9, 0x2, P1 ;  /* 0x000000090c1b7c11 */ /* 0x000fe200088f1409 */
[----:B------:R-:W-:Y:S04]  /*dbc0*/  SHFL.IDX PT, R14, R18, 0x1, 0x1c1f ;  /* 0x003c1f00120e7f89 */ /* 0x000fe800000e0000 */
[----:B------:R-:W-:Y:S04]  /*dbd0*/  SHFL.IDX PT, R12, R18, RZ, 0x1c1f ;  /* 0x001c1fff120c7589 */ /* 0x000fe800000e0000 */
[----:B------:R-:W1:Y:S04]  /*dbe0*/  SHFL.IDX PT, R13, R17, RZ, 0x1c1f ;  /* 0x001c1fff110d7589 */ /* 0x000e6800000e0000 */
[----:B------:R-:W2:Y:S01]  /*dbf0*/  SHFL.IDX PT, R15, R17, 0x1, 0x1c1f ;  /* 0x003c1f00110f7f89 */ /* 0x000ea200000e0000 */
[----:B0-----:R-:W-:Y:S01]  /*dc00*/  ULEA UR4, UR5, UR4, 0x18 ;  /* 0x0000000405047291 */ /* 0x001fe2000f8ec03f */
[----:B------:R-:W-:Y:S01]  /*dc10*/  IMAD R21, R11, UR6, RZ ;  /* 0x000000060b157c24 */ /* 0x000fe2000f8e02ff */
[----:B------:R-:W-:Y:S01]  /*dc20*/  LOP3.LUT P0, RZ, R0, 0x3, RZ, 0xc0, !PT ;  /* 0x0000000300ff7812 */ /* 0x000fe2000780c0ff */
[----:B------:R-:W-:Y:S01]  /*dc30*/  VIADD R20, R16, 0x8 ;  /* 0x0000000810147836 */ /* 0x000fe20000000000 */
[----:B------:R-:W-:-:S02]  /*dc40*/  UIADD3 UR4, UR4, 0x31c20, URZ ;  /* 0x00031c2004047890 */ /* 0x000fc4000fffe03f */
[-C--:B------:R-:W-:Y:S02]  /*dc50*/  ISETP.GE.OR P1, PT, R16, R21.reuse, P0 ;  /* 0x000000151000720c */ /* 0x080fe40000726670 */
[-C--:B------:R-:W-:Y:S01]  /*dc60*/  ISETP.GE.OR P0, PT, R20, R21.reuse, P0 ;  /* 0x000000151400720c */ /* 0x080fe20000706670 */
[----:B------:R-:W-:Y:S01]  /*dc70*/  UPRMT UR4, URZ, 0x654, UR4 ;  /* 0x000006543f047896 */ /* 0x000fe20008000004 */
[----:B------:R-:W-:-:S08]  /*dc80*/  ISETP.GE.AND P2, PT, R16, R21, PT ;  /* 0x000000151000720c */ /* 0x000fd00003f46270 */
[----:B------:R-:W-:Y:S01]  /*dc90*/  SYNCS.ARRIVE.TRANS64.RED.A1T0 RZ, [UR4], RZ ;  /* 0x000000ffffff79a7 */ /* 0x000fe20008100404 */
[----:B-1----:R0:W-:Y:S04]  /*dca0*/  @!P1 ST.E desc[UR60][R12.64], R7 ;  /* 0x000000070c009985 */ /* 0x0021e8000c10193c */
[----:B--2---:R0:W-:Y:S01]  /*dcb0*/  @!P0 ST.E desc[UR60][R14.64], R6 ;  /* 0x000000060e008985 */ /* 0x0041e2000c10193c */
[----:B------:R-:W-:-:S03]  /*dcc0*/  LOP3.LUT R11, R10, 0x7ffffffc, RZ, 0xc0, !PT ;  /* 0x7ffffffc0a0b7812 */ /* 0x000fc600078ec0ff */
[----:B------:R0:W1:Y:S02]  /*dcd0*/  SHFL.IDX PT, R8, R26, RZ, 0x1c1f ;  /* 0x001c1fff1a087589 */ /* 0x00006400000e0000 */
[----:B------:R-:W-:Y:S02]  /*dce0*/  IMAD.IADD R11, R0, 0x1, -R11 ;  /* 0x00000001000b7824 */ /* 0x000fe400078e0a0b */
[----:B------:R0:W2:Y:S02]  /*dcf0*/  SHFL.IDX PT, R9, R27, RZ, 0x1c1f ;  /* 0x001c1fff1b097589 */ /* 0x0000a400000e0000 */
[----:B------:R-:W-:Y:S01]  /*dd00*/  IMAD.SHL.U32 R11, R11, 0x2, RZ ;  /* 0x000000020b0b7824 */ /* 0x000fe200078e00ff */
[----:B------:R-:W-:Y:S06]  /*dd10*/  @P2 BRA `(.L_x_11299) ;  /* 0x0000000400182947 */ /* 0x000fec0003800000 */
[C---:B------:R-:W-:Y:S01]  /*dd20*/  VIADD R0, R11.reuse, 0x8 ;  /* 0x000000080b007836 */ /* 0x040fe20000000000 */
[----:B------:R-:W-:Y:S01]  /*dd30*/  ULDC UR4, c[0x0][0xac8] ;  /* 0x0002b20000047ab9 */ /* 0x000fe20000000800 */
[C---:B0-----:R-:W-:Y:S01]  /*dd40*/  VIADD R6, R11.reuse, 0x10 ;  /* 0x000000100b067836 */ /* 0x041fe20000000000 */
[C---:B------:R-:W-:Y:S01]  /*dd50*/  ISETP.GE.AND P0, PT, R11.reuse, UR4, PT ;  /* 0x000000040b007c0c */ /* 0x040fe2000bf06270 */
[C---:B------:R-:W-:Y:S01]  /*dd60*/  VIADD R7, R11.reuse, 0x18 ;  /* 0x000000180b077836 */ /* 0x040fe20000000000 */
[----:B------:R-:W-:Y:S01]  /*dd70*/  ISETP.GE.AND P1, PT, R0, UR4, PT ;  /* 0x0000000400007c0c */ /* 0x000fe2000bf26270 */
[C---:B------:R-:W-:Y:S01]  /*dd80*/  VIADD R12, R11.reuse, 0x20 ;  /* 0x000000200b0c7836 */ /* 0x040fe20000000000 */
[----:B------:R-:W-:Y:S01]  /*dd90*/  ISETP.GE.AND P2, PT, R6, UR4, PT ;  /* 0x0000000406007c0c */ /* 0x000fe2000bf46270 */
[----:B------:R-:W-:Y:S01]  /*dda0*/  VIADD R22, R11, 0x38 ;  /* 0x000000380b167836 */ /* 0x000fe20000000000 */
[----:B------:R-:W-:Y:S01]  /*ddb0*/  ISETP.GE.AND P3, PT, R7, UR4, PT ;  /* 0x0000000407007c0c */ /* 0x000fe2000bf66270 */
[----:B------:R-:W-:Y:S01]  /*ddc0*/  VIADD R23, R11, 0x40 ;  /* 0x000000400b177836 */ /* 0x000fe20000000000 */
[----:B------:R-:W-:-:S07]  /*ddd0*/  ISETP.GE.AND P4, PT, R12, UR4, PT ;  /* 0x000000040c007c0c */ /* 0x000fce000bf86270 */
[----:B------:R-:W-:Y:S02]  /*dde0*/  @!P1 LEA.HI R0, R0, R0, RZ, 0x1 ;  /* 0x0000000000009211 */ /* 0x000fe400078f08ff */
[----:B------:R-:W-:Y:S02]  /*ddf0*/  @!P2 LEA.HI R6, R6, R6, RZ, 0x1 ;  /* 0x000000060606a211 */ /* 0x000fe400078f08ff */
[----:B------:R-:W-:Y:S02]  /*de00*/  @!P1 LOP3.LUT R13, R0, 0xfffffffe, RZ, 0xc0, !PT ;  /* 0xfffffffe000d9812 */ /* 0x000fe400078ec0ff */
[----:B------:R-:W-:Y:S02]  /*de10*/  @!P3 LEA.HI R10, R7, R7, RZ, 0x1 ;  /* 0x00000007070ab211 */ /* 0x000fe400078f08ff */
[----:B------:R-:W-:Y:S01]  /*de20*/  @!P4 LEA.HI R0, R12, R12, RZ, 0x1 ;  /* 0x0000000c0c00c211 */ /* 0x000fe200078f08ff */
[----:B-12---:R-:W-:Y:S01]  /*de30*/  @!P1 IMAD.WIDE R12, R13, 0x4, R8 ;  /* 0x000000040d0c9825 */ /* 0x006fe200078e0208 */
[----:B------:R-:W-:-:S02]  /*de40*/  @!P2 LOP3.LUT R15, R6, 0xfffffffe, RZ, 0xc0, !PT ;  /* 0xfffffffe060fa812 */ /* 0x000fc400078ec0ff */
[----:B------:R-:W-:Y:S01]  /*de50*/  @!P3 LOP3.LUT R17, R10, 0xfffffffe, RZ, 0xc0, !PT ;  /* 0xfffffffe0a11b812 */ /* 0x000fe200078ec0ff */
[----:B------:R-:W-:Y:S01]  /*de60*/  @!P0 IMAD.WIDE R6, R11, 0x4, R8 ;  /* 0x000000040b068825 */ /* 0x000fe200078e0208 */
[----:B------:R-:W-:-:S03]  /*de70*/  @!P4 LOP3.LUT R19, R0, 0xfffffffe, RZ, 0xc0, !PT ;  /* 0xfffffffe0013c812 */ /* 0x000fc600078ec0ff */
[----:B------:R-:W-:Y:S01]  /*de80*/  VIADD R0, R11, 0x28 ;  /* 0x000000280b007836 */ /* 0x000fe20000000000 */
[----:B------:R0:W-:Y:S01]  /*de90*/  @!P0 ST.E.64 desc[UR60][R6.64], R24 ;  /* 0x0000001806008985 */ /* 0x0001e2000c101b3c */
[----:B------:R-:W-:-:S03]  /*dea0*/  @!P2 IMAD.WIDE R14, R15, 0x4, R8 ;  /* 0x000000040f0ea825 */ /* 0x000fc600078e0208 */
[----:B------:R1:W-:Y:S01]  /*deb0*/  @!P1 ST.E.64 desc[UR60][R12.64], R4 ;  /* 0x000000040c009985 */ /* 0x0003e2000c101b3c */
[----:B------:R-:W-:Y:S01]  /*dec0*/  VIADD R10, R11, 0x30 ;  /* 0x000000300b0a7836 */ /* 0x000fe20000000000 */
[----:B------:R-:W-:Y:S01]  /*ded0*/  ISETP.GE.AND P0, PT, R0, UR4, PT ;  /* 0x0000000400007c0c */ /* 0x000fe2000bf06270 */
[--C-:B------:R-:W-:Y:S01]  /*dee0*/  @!P3 IMAD.WIDE R16, R17, 0x4, R8.reuse ;  /* 0x000000041110b825 */ /* 0x100fe200078e0208 */
[----:B------:R2:W-:Y:S01]  /*def0*/  @!P2 ST.E.64 desc[UR60][R14.64], R32 ;  /* 0x000000200e00a985 */ /* 0x0005e2000c101b3c */
[----:B------:R-:W-:Y:S02]  /*df00*/  ISETP.GE.AND P2, PT, R22, UR4, PT ;  /* 0x0000000416007c0c */ /* 0x000fe4000bf46270 */
[----:B------:R-:W-:Y:S01]  /*df10*/  @!P4 IMAD.WIDE R18, R19, 0x4, R8 ;  /* 0x000000041312c825 */ /* 0x000fe200078e0208 */
[----:B------:R-:W-:Y:S01]  /*df20*/  ISETP.GE.AND P1, PT, R10, UR4, PT ;  /* 0x000000040a007c0c */ /* 0x000fe2000bf26270 */
[----:B------:R3:W-:Y:S01]  /*df30*/  @!P3 ST.E.64 desc[UR60][R16.64], R36 ;  /* 0x000000241000b985 */ /* 0x0007e2000c101b3c */
[----:B------:R-:W-:Y:S01]  /*df40*/  ISETP.GE.AND P3, PT, R23, UR4, PT ;  /* 0x0000000417007c0c */ /* 0x000fe2000bf66270 */
[----:B0-----:R-:W-:-:S02]  /*df50*/  VIADD R6, R11, 0x48 ;  /* 0x000000480b067836 */ /* 0x001fc40000000000 */
[C---:B------:R-:W-:Y:S01]  /*df60*/  VIADD R7, R11.reuse, 0x50 ;  /* 0x000000500b077836 */ /* 0x040fe20000000000 */
[----:B------:R0:W-:Y:S01]  /*df70*/  @!P4 ST.E.64 desc[UR60][R18.64], R40 ;  /* 0x000000281200c985 */ /* 0x0001e2000c101b3c */
[----:B-1----:R-:W-:Y:S01]  /*df80*/  VIADD R5, R11, 0x58 ;  /* 0x000000580b057836 */ /* 0x002fe20000000000 */
[----:B------:R-:W-:Y:S02]  /*df90*/  ISETP.GE.AND P4, PT, R6, UR4, PT ;  /* 0x0000000406007c0c */ /* 0x000fe4000bf86270 */
[----:B------:R-:W-:Y:S02]  /*dfa0*/  ISETP.GE.AND P5, PT, R7, UR4, PT ;  /* 0x0000000407007c0c */ /* 0x000fe4000bfa6270 */
[----:B------:R-:W-:Y:S02]  /*dfb0*/  ISETP.GE.AND P6, PT, R5, UR4, PT ;  /* 0x0000000405007c0c */ /* 0x000fe4000bfc6270 */
[----:B------:R-:W-:Y:S02]  /*dfc0*/  @!P0 LEA.HI R0, R0, R0, RZ, 0x1 ;  /* 0x0000000000008211 */ /* 0x000fe400078f08ff */
[----:B------:R-:W-:-:S02]  /*dfd0*/  @!P1 LEA.HI R10, R10, R10, RZ, 0x1 ;  /* 0x0000000a0a0a9211 */ /* 0x000fc400078f08ff */
[----:B------:R-:W-:Y:S02]  /*dfe0*/  @!P2 LEA.HI R22, R22, R22, RZ, 0x1 ;  /* 0x000000161616a211 */ /* 0x000fe400078f08ff */
[----:B------:R-:W-:Y:S02]  /*dff0*/  @!P3 LEA.HI R23, R23, R23, RZ, 0x1 ;  /* 0x000000171717b211 */ /* 0x000fe400078f08ff */
[----:B------:R-:W-:Y:S02]  /*e000*/  @!P4 LEA.HI R6, R6, R6, RZ, 0x1 ;  /* 0x000000060606c211 */ /* 0x000fe400078f08ff */
[----:B------:R-:W-:Y:S02]  /*e010*/  @!P5 LEA.HI R4, R7, R7, RZ, 0x1 ;  /* 0x000000070704d211 */ /* 0x000fe400078f08ff */
[----:B------:R-:W-:Y:S02]  /*e020*/  @!P6 LEA.HI R12, R5, R5, RZ, 0x1 ;  /* 0x00000005050ce211 */ /* 0x000fe400078f08ff */
[----:B------:R-:W-:-:S02]  /*e030*/  @!P0 LOP3.LUT R5, R0, 0xfffffffe, RZ, 0xc0, !PT ;  /* 0xfffffffe00058812 */ /* 0x000fc400078ec0ff */
[----:B------:R-:W-:Y:S02]  /*e040*/  @!P1 LOP3.LUT R7, R10, 0xfffffffe, RZ, 0xc0, !PT ;  /* 0xfffffffe0a079812 */ /* 0x000fe400078ec0ff */
[----:B------:R-:W-:Y:S02]  /*e050*/  @!P2 LOP3.LUT R13, R22, 0xfffffffe, RZ, 0xc0, !PT ;  /* 0xfffffffe160da812 */ /* 0x000fe400078ec0ff */
[----:B--2---:R-:W-:Y:S02]  /*e060*/  @!P3 LOP3.LUT R15, R23, 0xfffffffe, RZ, 0xc0, !PT ;  /* 0xfffffffe170fb812 */ /* 0x004fe400078ec0ff */
[----:B---3--:R-:W-:Y:S01]  /*e070*/  @!P4 LOP3.LUT R17, R6, 0xfffffffe, RZ, 0xc0, !PT ;  /* 0xfffffffe0611c812 */ /* 0x008fe200078ec0ff */
[--C-:B------:R-:W-:Y:S01]  /*e080*/  @!P1 IMAD.WIDE R6, R7, 0x4, R8.reuse ;  /* 0x0000000407069825 */ /* 0x100fe200078e0208 */
[----:B0-----:R-:W-:Y:S02]  /*e090*/  @!P5 LOP3.LUT R19, R4, 0xfffffffe, RZ, 0xc0, !PT ;  /* 0xfffffffe0413d812 */ /* 0x001fe400078ec0ff */
        /* <DEDUP_REMOVED lines=14> */
.L_x_11299:
[----:B------:R-:W-:Y:S05]  /*e180*/  BSYNC B0 ;  /* 0x0000000000007941 */ /* 0x000fea0003800000 */
.L_x_11298:
[----:B------:R-:W-:Y:S01]  /*e190*/  ISETP.GE.AND P0, PT, R20, R21, PT ;  /* 0x000000151400720c */ /* 0x000fe20003f06270 */
[----:B0--3--:R3:W4:Y:S04]  /*e1a0*/  SHFL.IDX PT, R15, R27, 0x1, 0x1c1f ;  /* 0x003c1f001b0f7f89 */ /* 0x00972800000e0000 */
[----:B------:R3:W0:Y:S08]  /*e1b0*/  SHFL.IDX PT, R14, R26, 0x1, 0x1c1f ;  /* 0x003c1f001a0e7f89 */ /* 0x00063000000e0000 */
[----:B---3--:R-:W-:Y:S05]  /*e1c0*/  @P0 BRA `(.L_x_11264) ;  /* 0x0000004800280947 */ /* 0x008fea0003800000 */
        /* <DEDUP_REMOVED lines=12> */
[C---:B------:R-:W-:Y:S01]  /*e290*/  VIADD R18, R11.reuse, 0x40 ;  /* 0x000000400b127836 */ /* 0x040fe20000000000 */
        /* <DEDUP_REMOVED lines=8> */
[----:B--2---:R-:W-:-:S02]  /*e320*/  @!P4 LOP3.LUT R9, R4, 0xfffffffe, RZ, 0xc0, !PT ;  /* 0xfffffffe0409c812 */ /* 0x004fc400078ec0ff */
[----:B------:R-:W-:Y:S01]  /*e330*/  @!P5 LOP3.LUT R13, R5, 0xfffffffe, RZ, 0xc0, !PT ;  /* 0xfffffffe050dd812 */ /* 0x000fe200078ec0ff */
[--C-:B0---4-:R-:W-:Y:S01]  /*e340*/  @!P2 IMAD.WIDE R4, R11, 0x4, R14.reuse ;  /* 0x000000040b04a825 */ /* 0x111fe200078e020e */
[----:B------:R-:W-:Y:S02]  /*e350*/  ISETP.GE.AND P6, PT, R20, UR4, PT ;  /* 0x0000000414007c0c */ /* 0x000fe4000bfc6270 */
[----:B------:R-:W-:Y:S01]  /*e360*/  @!P0 LEA.HI R10, R10, R10, RZ, 0x1 ;  /* 0x0000000a0a0a8211 */ /* 0x000fe200078f08ff */
[--C-:B------:R-:W-:Y:S01]  /*e370*/  @!P3 IMAD.WIDE R6, R7, 0x4, R14.reuse ;  /* 0x000000040706b825 */ /* 0x100fe200078e020e */
[----:B------:R0:W-:Y:S01]  /*e380*/  @!P2 ST.E.64 desc[UR60][R4.64], R2 ;  /* 0x000000020400a985 */ /* 0x0001e2000c101b3c */
[----:B------:R-:W-:Y:S02]  /*e390*/  ISETP.GE.AND P2, PT, R0, UR4, PT ;  /* 0x0000000400007c0c */ /* 0x000fe4000bf46270 */
[----:B-1----:R-:W-:Y:S01]  /*e3a0*/  @!P4 IMAD.WIDE R8, R9, 0x4, R14 ;  /* 0x000000040908c825 */ /* 0x002fe200078e020e */
        /* <DEDUP_REMOVED lines=10> */
[----:B------:R-:W-:-:S02]  /*e450*/  @!P1 LOP3.LUT R5, R16, 0xfffffffe, RZ, 0xc0, !PT ;  /* 0xfffffffe10059812 */ /* 0x000fc400078ec0ff */
[----:B------:R-:W-:Y:S01]  /*e460*/  @!P2 LEA.HI R0, R0, R0, RZ, 0x1 ;  /* 0x000000000000a211 */ /* 0x000fe200078f08ff */
[--C-:B------:R-:W-:Y:S01]  /*e470*/  @!P0 IMAD.WIDE R2, R3, 0x4, R14.reuse ;  /* 0x0000000403028825 */ /* 0x100fe200078e020e */
[----:B------:R-:W-:Y:S02]  /*e480*/  @!P3 LEA.HI R17, R17, R17, RZ, 0x1 ;  /* 0x000000111111b211 */ /* 0x000fe400078f08ff */
[----:B------:R-:W-:Y:S01]  /*e490*/  @!P4 LEA.HI R18, R18, R18, RZ, 0x1 ;  /* 0x000000121212c211 */ /* 0x000fe200078f08ff */
[----:B------:R-:W-:Y:S01]  /*e4a0*/  @!P1 IMAD.WIDE R4, R5, 0x4, R14 ;  /* 0x0000000405049825 */ /* 0x000fe200078e020e */
[----:B------:R-:W-:Y:S01]  /*e4b0*/  @!P6 LEA.HI R20, R20, R20, RZ, 0x1 ;  /* 0x000000141414e211 */ /* 0x000fe200078f08ff */
[----:B------:R0:W-:Y:S01]  /*e4c0*/  @!P0 ST.E.64 desc[UR60][R2.64], R42 ;  /* 0x0000002a02008985 */ /* 0x0001e2000c101b3c */
[----:B------:R-:W-:Y:S02]  /*e4d0*/  @!P5 LEA.HI R19, R19, R19, RZ, 0x1 ;  /* 0x000000131313d211 */ /* 0x000fe400078f08ff */
[----:B-1----:R-:W-:Y:S01]  /*e4e0*/  @!P2 LOP3.LUT R7, R0, 0xfffffffe, RZ, 0xc0, !PT ;  /* 0xfffffffe0007a812 */ /* 0x002fe200078ec0ff */
[----:B------:R1:W-:Y:S01]  /*e4f0*/  @!P1 ST.E.64 desc[UR60][R4.64], R46 ;  /* 0x0000002e04009985 */ /* 0x0003e2000c101b3c */
[----:B------:R-:W-:-:S02]  /*e500*/  @!P3 LOP3.LUT R17, R17, 0xfffffffe, RZ, 0xc0, !PT ;  /* 0xfffffffe1111b812 */ /* 0x000fc400078ec0ff */
[----:B--2---:R-:W-:Y:S02]  /*e510*/  @!P4 LOP3.LUT R9, R18, 0xfffffffe, RZ, 0xc0, !PT ;  /* 0xfffffffe1209c812 */ /* 0x004fe400078ec0ff */
[----:B------:R-:W-:Y:S02]  /*e520*/  @!P5 LOP3.LUT R19, R19, 0xfffffffe, RZ, 0xc0, !PT ;  /* 0xfffffffe1313d812 */ /* 0x000fe400078ec0ff */
[----:B---3--:R-:W-:Y:S02]  /*e530*/  @!P6 LOP3.LUT R13, R20, 0xfffffffe, RZ, 0xc0, !PT ;  /* 0xfffffffe140de812 */ /* 0x008fe400078ec0ff */
        /* <DEDUP_REMOVED lines=13> */
[----:B---3--:R-:W-:-:S05]  /*e610*/  LOP3.LUT R3, R11, 0xfffffffe, RZ, 0xc0, !PT ;  /* 0xfffffffe0b037812 */ /* 0x008fca00078ec0ff */
[----:B------:R-:W-:-:S05]  /*e620*/  IMAD.WIDE R2, R3, 0x4, R14 ;  /* 0x0000000403027825 */ /* 0x000fca00078e020e */
[----:B------:R0:W-:Y:S01]  /*e630*/  ST.E.64 desc[UR60][R2.64], R70 ;  /* 0x0000004602007985 */ /* 0x0001e2000c101b3c */
[----:B------:R-:W-:Y:S05]  /*e640*/  BRA `(.L_x_11264) ;  /* 0x0000004400087947 */ /* 0x000fea0003800000 */
.L_x_11297:
        /* <DEDUP_REMOVED lines=12> */
[----:B------:R-:W2:Y:S01]  /*e710*/  LDL.LU R7, [R1] ;  /* 0x0000000001077983 */ /* 0x000ea20000300800 */
[----:B------:R-:W-:Y:S01]  /*e720*/  ISETP.NE.AND P0, PT, R6, 0x1, PT ;  /* 0x000000010600780c */ /* 0x000fe20003f05270 */
[----:B------:R-:W0:Y:S01]  /*e730*/  S2UR UR4, SR_CTAID.Z ;  /* 0x00000000000479c3 */ /* 0x000e220000002700 */
[----:B------:R-:W-:-:S07]  /*e740*/  ULDC.64 UR6, c[0x0][0xbd0] ;  /* 0x0002f40000067ab9 */ /* 0x000fce0000000a00 */
[----:B------:R-:W1:Y:S08]  /*e750*/  LDC.64 R12, c[0x0][0xbd8] ;  /* 0x0002f600ff0c7b82 */ /* 0x000e700000000a00 */
[----:B------:R-:W3:Y:S08]  /*e760*/  @P0 LDC R9, c[0x0][0xbec] ;  /* 0x0002fb00ff090b82 */ /* 0x000ef00000000800 */
[----:B------:R-:W4:Y:S01]  /*e770*/  S2UR UR8, SR_CTAID.Y ;  /* 0x00000000000879c3 */ /* 0x000f220000002600 */
[----:B0-----:R-:W-:-:S07]  /*e780*/  USHF.R.S32.HI UR5, URZ, 0x1f, UR4 ;  /* 0x0000001f3f057899 */ /* 0x001fce0008011404 */
[----:B------:R-:W4:Y:S01]  /*e790*/  LDC R8, c[0x0][0xc50] ;  /* 0x00031400ff087b82 */ /* 0x000f220000000800 */
[----:B-1----:R-:W-:-:S04]  /*e7a0*/  IMAD R10, R12, UR5, RZ ;  /* 0x000000050c0a7c24 */ /* 0x002fc8000f8e02ff */
[----:B------:R-:W-:-:S03]  /*e7b0*/  IMAD R13, R13, UR4, R10 ;  /* 0x000000040d0d7c24 */ /* 0x000fc6000f8e020a */
[----:B------:R-:W0:Y:S01]  /*e7c0*/  @P0 LDC R11, c[0x0][0xbf0] ;  /* 0x0002fc00ff0b0b82 */ /* 0x000e220000000800 */
[----:B--2---:R-:W-:Y:S01]  /*e7d0*/  SHF.R.S32.HI R4, RZ, 0x1f, R7 ;  /* 0x0000001fff047819 */ /* 0x004fe20000011407 */
[----:B------:R-:W-:-:S04]  /*e7e0*/  IMAD.WIDE.U32 R2, R7, UR6, RZ ;  /* 0x0000000607027c25 */ /* 0x000fc8000f8e00ff */
[----:B------:R-:W-:-:S04]  /*e7f0*/  IMAD R4, R4, UR6, RZ ;  /* 0x0000000604047c24 */ /* 0x000fc8000f8e02ff */
[----:B------:R-:W-:Y:S02]  /*e800*/  IMAD R5, R7, UR7, R4 ;  /* 0x0000000707057c24 */ /* 0x000fe4000f8e0204 */
[----:B------:R-:W-:Y:S02]  /*e810*/  IMAD.MOV R7, RZ, RZ, -R7 ;  /* 0x000000ffff077224 */ /* 0x000fe400078e0a07 */
[----:B---3--:R-:W-:-:S04]  /*e820*/  @P0 IMAD.HI.U32 R4, R0, R9, RZ ;  /* 0x0000000900040227 */ /* 0x008fc800078e00ff */
[----:B------:R-:W-:Y:S02]  /*e830*/  IMAD.IADD R3, R3, 0x1, R5 ;  /* 0x0000000103037824 */ /* 0x000fe400078e0205 */
[----:B------:R-:W-:Y:S01]  /*e840*/  IMAD.MOV.U32 R5, RZ, RZ, R0 ;  /* 0x000000ffff057224 */ /* 0x000fe200078e0000 */
[----:B0-----:R-:W-:Y:S01]  /*e850*/  @P0 SHF.R.U32.HI R5, RZ, R11, R4 ;  /* 0x0000000bff050219 */ /* 0x001fe20000011604 */
[----:B----4-:R-:W-:Y:S02]  /*e860*/  IMAD R9, R8, R7, UR8 ;  /* 0x0000000808097e24 */ /* 0x010fe4000f8e0207 */
[----:B------:R-:W-:Y:S01]  /*e870*/  IMAD.WIDE.U32 R2, R12, UR4, R2 ;  /* 0x000000040c027c25 */ /* 0x000fe2000f8e0002 */
[----:B------:R-:W-:Y:S02]  /*e880*/  ULDC.64 UR4, c[0x0][0xbe0] ;  /* 0x0002f80000047ab9 */ /* 0x000fe40000000a00 */
[----:B------:R-:W-:Y:S01]  /*e890*/  SHF.R.S32.HI R4, RZ, 0x1f, R9 ;  /* 0x0000001fff047819 */ /* 0x000fe20000011409 */
[----:B------:R-:W-:-:S02]  /*e8a0*/  IMAD.MOV R7, RZ, RZ, -R5 ;  /* 0x000000ffff077224 */ /* 0x000fc400078e0a05 */
[----:B------:R-:W-:Y:S02]  /*e8b0*/  IMAD.IADD R3, R13, 0x1, R3 ;  /* 0x000000010d037824 */ /* 0x000fe400078e0203 */
[----:B------:R-:W-:Y:S02]  /*e8c0*/  IMAD R4, R4, UR4, RZ ;  /* 0x0000000404047c24 */ /* 0x000fe4000f8e02ff */
[----:B------:R-:W-:Y:S02]  /*e8d0*/  IMAD R7, R6, R7, R0 ;  /* 0x0000000706077224 */ /* 0x000fe400078e0200 */
[----:B------:R-:W-:-:S03]  /*e8e0*/  IMAD.WIDE.U32 R2, R9, UR4, R2 ;  /* 0x0000000409027c25 */ /* 0x000fc6000f8e0002 */
[----:B------:R-:W-:Y:S01]  /*e8f0*/  SHF.R.S32.HI R0, RZ, 0x1f, R7 ;  /* 0x0000001fff007819 */ /* 0x000fe20000011407 */
        /* <DEDUP_REMOVED lines=15> */
.L_x_11262:
        /* <DEDUP_REMOVED lines=18> */
.L_x_11300:
[----:B------:R-:W-:Y:S01]  /*eb10*/  ULDC UR43, c[0x0][0xc50] ;  /* 0x00031400002b7ab9 */ /* 0x000fe20000000800 */
[----:B------:R-:W-:Y:S01]  /*eb20*/  UMOV UR36, UR6 ;  /* 0x0000000600247c82 */ /* 0x000fe20008000000 */
[----:B------:R-:W-:-:S11]  /*eb30*/  UISETP.NE.AND UP0, UPT, UR43, 0x1, UPT ;  /* 0x000000012b00788c */ /* 0x000fd6000bf05270 */
[----:B------:R-:W-:Y:S01]  /*eb40*/  @UP0 ULDC UR4, c[0x0][0xc54] ;  /* 0x0003150000040ab9 */ /* 0x000fe20000000800 */
[----:B------:R-:W-:Y:S01]  /*eb50*/  @UP0 ULDC UR7, c[0x0][0xc58] ;  /* 0x0003160000070ab9 */ /* 0x000fe20000000800 */
[----:B------:R-:W-:-:S04]  /*eb60*/  UIMAD.WIDE.U32 UR4, UR6, UR4, URZ ;  /* 0x00000004060472a5 */ /* 0x000fc8000f8e003f */
[----:B------:R-:W-:-:S12]  /*eb70*/  @UP0 USHF.R.U32.HI UR36, URZ, UR7, UR5 ;  /* 0x000000073f240299 */ /* 0x000fd80008011605 */
.L_x_11301:
        /* <DEDUP_REMOVED lines=11> */
[----:B------:R-:W-:Y:S01]  /*ec30*/  IMAD.MOV.U32 R25, RZ, RZ, RZ ;  /* 0x000000ffff197224 */ /* 0x000fe200078e00ff */
[----:B------:R-:W-:Y:S01]  /*ec40*/  UISETP.NE.U32.AND UP0, UPT, UR6, URZ, UPT ;  /* 0x0000003f0600728c */ /* 0x000fe2000bf05070 */
[----:B------:R-:W-:Y:S01]  /*ec50*/  UMOV UR8, 0xc0 ;  /* 0x000000c000087882 */ /* 0x000fe20000000000 */
[----:B------:R-:W-:Y:S02]  /*ec60*/  ULDC UR5, c[0x0][0x288] ;  /* 0x0000a20000057ab9 */ /* 0x000fe40000000800 */
[----:B------:R-:W-:Y:S01]  /*ec70*/  UISETP.NE.AND.EX UP0, UPT, UR7, URZ, UPT, UP0 ;  /* 0x0000003f0700728c */ /* 0x000fe2000bf05300 */
[----:B------:R-:W-:Y:S01]  /*ec80*/  ULDC UR6, c[0x0][0x424] ;  /* 0x0001090000067ab9 */ /* 0x000fe20000000800 */
[----:B------:R-:W-:-:S02]  /*ec90*/  UIADD3 UR10, -UR5, 0x90, URZ ;  /* 0x00000090050a7890 */ /* 0x000fc4000fffe13f */
[----:B------:R-:W-:Y:S01]  /*eca0*/  USEL UR7, UR6, 0x1, UP0 ;  /* 0x0000000106077887 */ /* 0x000fe20008000000 */
[----:B------:R-:W-:-:S03]  /*ecb0*/  ULDC UR9, c[0x0][0x2f0] ;  /* 0x0000bc0000097ab9 */ /* 0x000fc60000000800 */
[----:B------:R-:W-:Y:S02]  /*ecc0*/  UIMAD UR10, UR7, UR9, UR10 ;  /* 0x00000009070a72a4 */ /* 0x000fe4000f8e020a */
[----:B0-----:R-:W-:-:S03]  /*ecd0*/  UIMAD UR8, UR4, UR8, 0xbf ;  /* 0x000000bf040874a4 */ /* 0x001fc6000f8e0208 */
        /* <DEDUP_REMOVED lines=21> */
[----:B------:R-:W-:Y:S05]  /*ee30*/  @!P0 BRA `(.L_x_11303) ;  /* 0x0000000000748947 */ /* 0x000fea0003800000 */
        /* <DEDUP_REMOVED lines=29> */
.L_x_11303:
        /* <DEDUP_REMOVED lines=29> */
.L_x_11304:
        /* <DEDUP_REMOVED lines=20> */
.L_x_11306:
        /* <DEDUP_REMOVED lines=15> */
.L_x_11305:
        /* <DEDUP_REMOVED lines=10> */
[----:B------:R-:W-:Y:S02]  /*f4b0*/  VIADD R17, R26, 0xffffffff ;  /* 0xffffffff1a117836 */ /* 0x000fe40000000000 */
[----:B------:R-:W-:-:S04]  /*f4c0*/  ISETP.NE.AND.EX P1, PT, R5, RZ, PT, P0 ;  /* 0x000000ff0500720c */ /* 0x000fc80003f25300 */
[----:B------:R-:W-:Y:S02]  /*f4d0*/  P2R R23, PR, RZ, 0x2 ;  /* 0x00000002ff177803 */ /* 0x000fe40000000000 */
[----:B--2---:R-:W-:Y:S02]  /*f4e0*/  SHF.R.S32.HI R19, RZ, 0x1f, R18 ;  /* 0x0000001fff137819 */ /* 0x004fe40000011412 */
[----:B------:R-:W-:Y:S01]  /*f4f0*/  SEL R16, R18, RZ, !P1 ;  /* 0x000000ff12107207 */ /* 0x000fe20004800000 */
[----:B------:R-:W-:Y:S06]  /*f500*/  BRA.DIV UR4, `(.L_x_11307) ;  /* 0x0000003a04087947 */ /* 0x000fec000b800000 */
[----:B------:R0:W1:Y:S02]  /*f510*/  SHFL.IDX PT, R14, R22, RZ, 0x1f ;  /* 0x00001fff160e7589 */ /* 0x00006400000e0000 */
.L_x_11391:
[----:B-1----:R-:W-:Y:S02]  /*f520*/  ISETP.NE.AND P0, PT, R14, RZ, PT ;  /* 0x000000ff0e00720c */ /* 0x002fe40003f05270 */
[----:B------:R-:W-:-:S04]  /*f530*/  PLOP3.LUT P2, PT, PT, PT, PT, 0x8, 0x0 ;  /* 0x000000000000781c */ /* 0x000fc80003f4e170 */
[----:B0-----:R-:W-:-:S07]  /*f540*/  P2R R22, PR, RZ, 0x4 ;  /* 0x00000004ff167803 */ /* 0x001fce0000000000 */
[----:B------:R-:W-:Y:S05]  /*f550*/  @P0 BRA `(.L_x_11308) ;  /* 0x0000000400080947 */ /* 0x000fea0003800000 */
[----:B------:R-:W-:-:S03]  /*f560*/  UMOV UR4, 0xffffffff ;  /* 0xffffffff00047882 */ /* 0x000fc60000000000 */
[----:B------:R-:W-:Y:S05]  /*f570*/  BRA.DIV UR4, `(.L_x_11309) ;  /* 0x0000003a040c7947 */ /* 0x000fea000b800000 */
[----:B------:R-:W-:-:S13]  /*f580*/  ELECT P6, URZ, PT ;  /* 0x00000000003f782f */ /* 0x000fda00038c0000 */
.L_x_11394:
[----:B------:R-:W-:Y:S05]  /*f590*/  @!P6 BRA `(.L_x_11308) ;  /* 0x0000000000f8e947 */ /* 0x000fea0003800000 */
[----:B------:R-:W-:Y:S02]  /*f5a0*/  IMAD.MOV.U32 R0, RZ, RZ, 0x1 ;  /* 0x00000001ff007424 */ /* 0x000fe400078e00ff */
[----:B------:R-:W-:-:S03]  /*f5b0*/  IMAD.MOV.U32 R16, RZ, RZ, R18 ;  /* 0x000000ffff107224 */ /* 0x000fc600078e0012 */
[----:B------:R-:W-:Y:S01]  /*f5c0*/  SHF.L.U32 R0, R0, 0x1f, RZ ;  /* 0x0000001f00007819 */ /* 0x000fe200000006ff */
[----:B------:R-:W-:Y:S06]  /*f5d0*/  @!P1 BRA `(.L_x_11310) ;  /* 0x0000000000489947 */ /* 0x000fec0003800000 */
        /* <DEDUP_REMOVED lines=18> */
.L_x_11310:
[----:B------:R-:W1:Y:S01]  /*f700*/  SYNCS.PHASECHK.TRANS64.TRYWAIT P0, [UR38+0x31c40], R0 ;  /* 0x031c4000ff0075a7 */ /* 0x000e620008000166 */
[----:B------:R-:W-:Y:S01]  /*f710*/  ISETP.NE.AND P1, PT, R28, RZ, PT ;  /* 0x000000ff1c00720c */ /* 0x000fe20003f25270 */
[----:B-1----:R-:W-:-:S12]  /*f720*/  @!P0 BRA `(.L_x_11311) ;  /* 0x0000003400c08947 */ /* 0x002fd80003800000 */
.L_x_11395:
[----:B------:R-:W-:Y:S05]  /*f730*/  @P1 BRA `(.L_x_11312) ;  /* 0x0000000000181947 */ /* 0x000fea0003800000 */
[----:B------:R-:W2:Y:S01]  /*f740*/  S2R R2, SR_TID.X ;  /* 0x0000000000027919 */ /* 0x000ea20000002100 */
[----:B-1----:R-:W-:-:S04]  /*f750*/  IMAD.MOV.U32 R0, RZ, RZ, 0x6c00 ;  /* 0x00006c00ff007424 */ /* 0x002fc800078e00ff */
[----:B------:R3:W-:Y:S01]  /*f760*/  SYNCS.ARRIVE.TRANS64 RZ, [UR38+0x31c30], R0 ;  /* 0x031c3000ffff79a7 */ /* 0x0007e20008000026 */
[----:B--2---:R-:W-:-:S13]  /*f770*/  LOP3.LUT P0, RZ, R2, 0x1f, RZ, 0xc0, !PT ;  /* 0x0000001f02ff7812 */ /* 0x004fda000780c0ff */
[----:B---3--:R-:W-:Y:S05]  /*f780*/  @!P0 BRA `(.L_x_11312) ;  /* 0x0000000000048947 */ /* 0x008fea0003800000 */
[----:B------:R-:W-:Y:S01]  /*f790*/  BPT.TRAP 0x1 ;  /* 0x000000040000795c */ /* 0x000fe20000300000 */
.L_x_11312:
[----:B------:R-:W-:Y:S01]  /*f7a0*/  R2UR UR11, R17 ;  /* 0x00000000110b72ca */ /* 0x000fe200000e0000 */
[----:B------:R-:W-:Y:S01]  /*f7b0*/  ULDC.64 UR4, c[0x0][0x198] ;  /* 0x0000660000047ab9 */ /* 0x000fe20000000a00 */
[----:B-----5:R-:W-:Y:S01]  /*f7c0*/  R2UR UR13, R16 ;  /* 0x00000000100d72ca */ /* 0x020fe200000e0000 */
[----:B------:R-:W-:Y:S01]  /*f7d0*/  UIADD3 UR4, UP0, UR4, 0x370, URZ ;  /* 0x0000037004047890 */ /* 0x000fe2000ff1e03f */
[----:B------:R-:W-:Y:S01]  /*f7e0*/  PLOP3.LUT P0, PT, PT, PT, PT, 0x80, 0x0 ;  /* 0x000000000000781c */ /* 0x000fe20003f0f070 */
[----:B------:R-:W-:Y:S02]  /*f7f0*/  UIADD3 UR8, UR38, 0x16a00, URZ ;  /* 0x00016a0026087890 */ /* 0x000fe4000fffe03f */
[----:B------:R-:W-:Y:S01]  /*f800*/  UIADD3 UR9, UR38, 0x31c30, URZ ;  /* 0x00031c3026097890 */ /* 0x000fe2000fffe03f */
[----:B------:R-:W-:Y:S01]  /*f810*/  P2R R22, PR, RZ, 0x1 ;  /* 0x00000001ff167803 */ /* 0x000fe20000000000 */
        /* <DEDUP_REMOVED lines=21> */
[----:B--2---:R-:W-:Y:S01]  /*f970*/  NOP ;  /* 0x0000000000007918 */ /* 0x004fe20000000000 */
.L_x_11308:
[----:B------:R-:W-:Y:S05]  /*f980*/  WARPSYNC.ALL ;  /* 0x0000000000007948 */ /* 0x000fea0003800000 */
[----:B-1----:R-:W1:Y:S01]  /*f990*/  S2R R0, SR_CTAID.Z ;  /* 0x0000000000007919 */ /* 0x002e620000002700 */
        /* <DEDUP_REMOVED lines=10> */
[----:B-1----:R-:W-:-:S03]  /*fa40*/  SHF.R.S32.HI R29, RZ, 0x1f, R0 ;  /* 0x0000001fff1d7819 */ /* 0x002fc60000011400 */
[----:B------:R-:W-:Y:S08]  /*fa50*/  @!P0 BRA `(.L_x_11313) ;  /* 0x0000000000408947 */ /* 0x000ff00003800000 */
        /* <DEDUP_REMOVED lines=16> */
.L_x_11313:
[----:B------:R-:W1:Y:S01]  /*fb60*/  LDC R14, c[0x0][0x448] ;  /* 0x00011200ff0e7b82 */ /* 0x000e620000000800 */
[----:B------:R-:W2:Y:S01]  /*fb70*/  S2R R20, SR_TID.X ;  /* 0x0000000000147919 */ /* 0x000ea20000002100 */
[----:B------:R-:W-:Y:S01]  /*fb80*/  SHF.R.U32.HI R11, RZ, 0x2, R28 ;  /* 0x00000002ff0b7819 */ /* 0x000fe2000001161c */
[----:B------:R-:W-:Y:S01]  /*fb90*/  UMOV UR4, UR40 ;  /* 0x0000002800047c82 */ /* 0x000fe20008000000 */
[----:B------:R-:W-:Y:S01]  /*fba0*/  UMOV UR5, UR42 ;  /* 0x0000002a00057c82 */ /* 0x000fe20008000000 */
[----:B------:R-:W3:Y:S01]  /*fbb0*/  S2R R12, SR_CTAID.X ;  /* 0x00000000000c7919 */ /* 0x000ee20000002500 */
[----:B------:R-:W-:Y:S01]  /*fbc0*/  ULDC.64 UR6, c[0x0][0x2c8] ;  /* 0x0000b20000067ab9 */ /* 0x000fe20000000a00 */
[----:B------:R-:W-:Y:S01]  /*fbd0*/  ULDC.64 UR8, c[0x0][0x280] ;  /* 0x0000a00000087ab9 */ /* 0x000fe20000000a00 */
[----:B------:R-:W4:Y:S01]  /*fbe0*/  S2R R21, SR_CTAID.Z ;  /* 0x0000000000157919 */ /* 0x000f220000002700 */
[----:B-1----:R-:W-:Y:S01]  /*fbf0*/  ISETP.NE.AND P0, PT, R14, 0x1, PT ;  /* 0x000000010e00780c */ /* 0x002fe20003f05270 */
[----:B--2---:R-:W-:-:S12]  /*fc00*/  IMAD.SHL.U32 R0, R20, 0x20, RZ ;  /* 0x0000002014007824 */ /* 0x004fd800078e00ff */
[----:B0-----:R-:W0:Y:S01]  /*fc10*/  @P0 LDC R5, c[0x0][0x44c] ;  /* 0x00011300ff050b82 */ /* 0x001e220000000800 */
[----:B------:R-:W-:-:S05]  /*fc20*/  LOP3.LUT R3, R11, 0x60, R0, 0xf8, !PT ;  /* 0x000000600b037812 */ /* 0x000fca00078ef800 */
[----:B---3--:R-:W-:Y:S02]  /*fc30*/  IMAD R0, R12, 0xc0, R3 ;  /* 0x000000c00c007824 */ /* 0x008fe400078e0203 */
[----:B------:R-:W1:Y:S02]  /*fc40*/  @P0 LDC R7, c[0x0][0x450] ;  /* 0x00011400ff070b82 */ /* 0x000e640000000800 */
[----:B------:R-:W-:-:S06]  /*fc50*/  VIADD R9, R0, 0x80 ;  /* 0x0000008000097836 */ /* 0x000fcc0000000000 */
[----:B------:R-:W2:Y:S08]  /*fc60*/  @P0 LDC R8, c[0x0][0x44c] ;  /* 0x00011300ff080b82 */ /* 0x000eb00000000800 */
[----:B------:R-:W3:Y:S01]  /*fc70*/  @P0 LDC R4, c[0x0][0x450] ;  /* 0x00011400ff040b82 */ /* 0x000ee20000000800 */
[----:B0-----:R-:W-:-:S04]  /*fc80*/  @P0 IMAD.HI.U32 R6, R0, R5, RZ ;  /* 0x0000000500060227 */ /* 0x001fc800078e00ff */
[----:B------:R-:W-:-:S03]  /*fc90*/  IMAD.MOV.U32 R5, RZ, RZ, R0 ;  /* 0x000000ffff057224 */ /* 0x000fc600078e0000 */
[----:B------:R-:W0:Y:S01]  /*fca0*/  LDC.64 R2, c[0x0][0x2e0] ;  /* 0x0000b800ff027b82 */ /* 0x000e220000000a00 */
[----:B-1----:R-:W-:Y:S02]  /*fcb0*/  @P0 SHF.R.U32.HI R5, RZ, R7, R6 ;  /* 0x00000007ff050219 */ /* 0x002fe40000011606 */
[----:B------:R-:W-:-:S03]  /*fcc0*/  SHF.R.U32.HI R6, RZ, 0x3, R20 ;  /* 0x00000003ff067819 */ /* 0x000fc60000011614 */
[----:B------:R-:W-:Y:S01]  /*fcd0*/  IMAD.MOV R13, RZ, RZ, -R5 ;  /* 0x000000ffff0d7224 */ /* 0x000fe200078e0a05 */
[----:B------:R-:W-:Y:S01]  /*fce0*/  LOP3.LUT R6, R6, 0x3, RZ, 0xc0, !PT ;  /* 0x0000000306067812 */ /* 0x000fe200078ec0ff */
[----:B--2---:R-:W-:-:S04]  /*fcf0*/  @P0 IMAD.HI.U32 R7, R9, R8, RZ ;  /* 0x0000000809070227 */ /* 0x004fc800078e00ff */
[----:B------:R-:W-:Y:S02]  /*fd00*/  IMAD.MOV.U32 R8, RZ, RZ, R9 ;  /* 0x000000ffff087224 */ /* 0x000fe400078e0009 */
[----:B------:R-:W-:Y:S01]  /*fd10*/  IMAD R13, R14, R13, R0 ;  /* 0x0000000d0e0d7224 */ /* 0x000fe200078e0200 */
[----:B---3--:R-:W-:-:S04]  /*fd20*/  @P0 SHF.R.U32.HI R8, RZ, R4, R7 ;  /* 0x00000004ff080219 */ /* 0x008fc80000011607 */
[----:B------:R-:W-:Y:S01]  /*fd30*/  SHF.R.S32.HI R0, RZ, 0x1f, R13 ;  /* 0x0000001fff007819 */ /* 0x000fe2000001140d */
[----:B------:R-:W-:Y:S02]  /*fd40*/  IMAD.MOV R10, RZ, RZ, -R8 ;  /* 0x000000ffff0a7224 */ /* 0x000fe400078e0a08 */
[-C--:B0-----:R-:W-:Y:S02]  /*fd50*/  IMAD R4, R29, R2.reuse, RZ ;  /* 0x000000021d047224 */ /* 0x081fe400078e02ff */
[----:B------:R-:W-:Y:S02]  /*fd60*/  IMAD R0, R0, UR6, RZ ;  /* 0x0000000600007c24 */ /* 0x000fe4000f8e02ff */
[C---:B----4-:R-:W-:Y:S01]  /*fd70*/  IMAD R7, R21.reuse, R3, R4 ;  /* 0x0000000315077224 */ /* 0x050fe200078e0204 */
[----:B------:R-:W-:Y:S01]  /*fd80*/  SHF.R.S32.HI R4, RZ, 0x1f, R5 ;  /* 0x0000001fff047819 */ /* 0x000fe20000011405 */
[----:B------:R-:W-:Y:S01]  /*fd90*/  IMAD.WIDE.U32 R2, R21, R2, UR4 ;  /* 0x0000000415027e25 */ /* 0x000fe2000f8e0002 */
[----:B------:R-:W-:-:S03]  /*fda0*/  ULDC.64 UR4, c[0x0][0x2d0] ;  /* 0x0000b40000047ab9 */ /* 0x000fc60000000a00 */
[----:B------:R-:W-:Y:S02]  /*fdb0*/  IMAD R4, R4, UR4, RZ ;  /* 0x0000000404047c24 */ /* 0x000fe4000f8e02ff */
[----:B------:R-:W-:Y:S02]  /*fdc0*/  IMAD.IADD R3, R3, 0x1, R7 ;  /* 0x0000000103037824 */ /* 0x000fe400078e0207 */
[C---:B------:R-:W-:Y:S02]  /*fdd0*/  IMAD R7, R5.reuse, UR5, R4 ;  /* 0x0000000505077c24 */ /* 0x040fe4000f8e0204 */
[----:B------:R-:W-:-:S04]  /*fde0*/  IMAD.WIDE.U32 R4, R5, UR4, R2 ;  /* 0x0000000405047c25 */ /* 0x000fc8000f8e0002 */
[----:B------:R-:W-:Y:S02]  /*fdf0*/  IMAD.IADD R5, R5, 0x1, R7 ;  /* 0x0000000105057824 */ /* 0x000fe400078e0207 */
[C---:B------:R-:W-:Y:S02]  /*fe00*/  IMAD R7, R13.reuse, UR7, R0 ;  /* 0x000000070d077c24 */ /* 0x040fe4000f8e0200 */
[----:B------:R-:W-:Y:S02]  /*fe10*/  IMAD.SHL.U32 R0, R20, 0x8, RZ ;  /* 0x0000000814007824 */ /* 0x000fe400078e00ff */
[----:B------:R-:W-:-:S03]  /*fe20*/  IMAD.WIDE.U32 R4, R13, UR6, R4 ;  /* 0x000000060d047c25 */ /* 0x000fc6000f8e0004 */
[----:B------:R-:W-:Y:S01]  /*fe30*/  LOP3.LUT R21, R0, 0x18, RZ, 0xc0, !PT ;  /* 0x0000001800157812 */ /* 0x000fe200078ec0ff */
        /* <DEDUP_REMOVED lines=30> */
[----:B------:R-:W0:Y:S01]  /*10020*/  LDC R4, c[0x0][0x448] ;  /* 0x00011200ff047b82 */ /* 0x000e220000000800 */
[----:B------:R-:W-:Y:S01]  /*10030*/  SHFL.IDX PT, R3, R7, RZ, 0x1c1f ;  /* 0x001c1fff07037589 */ /* 0x000fe200000e0000 */
[----:B------:R-:W-:Y:S01]  /*10040*/  ULDC UR4, c[0x0][0x288] ;  /* 0x0000a20000047ab9 */ /* 0x000fe20000000800 */
[----:B------:R-:W-:Y:S02]  /*10050*/  IMAD R8, R12, 0xc0, R11 ;  /* 0x000000c00c087824 */ /* 0x000fe400078e020b */
[----:B------:R-:W1:Y:S02]  /*10060*/  SHFL.IDX PT, R2, R6, RZ, 0x1c1f ;  /* 0x001c1fff06027589 */ /* 0x000e6400000e0000 */
[----:B------:R-:W-:Y:S02]  /*10070*/  VIADD R12, R8, 0x20 ;  /* 0x00000020080c7836 */ /* 0x000fe40000000000 */
[----:B------:R-:W-:Y:S04]  /*10080*/  SHFL.IDX PT, R5, R7, 0x1, 0x1c1f ;  /* 0x003c1f0007057f89 */ /* 0x000fe800000e0000 */
[----:B------:R-:W-:Y:S01]  /*10090*/  SHFL.IDX PT, R14, R6, 0x2, 0x1c1f ;  /* 0x005c1f00060e7f89 */ /* 0x000fe200000e0000 */
[----:B0-----:R-:W-:-:S03]  /*100a0*/  IMAD R9, R4, UR4, RZ ;  /* 0x0000000404097c24 */ /* 0x001fc6000f8e02ff */
[----:B------:R-:W0:Y:S02]  /*100b0*/  SHFL.IDX PT, R4, R6, 0x1, 0x1c1f ;  /* 0x003c1f0006047f89 */ /* 0x000e2400000e0000 */
[----:B------:R-:W-:-:S13]  /*100c0*/  ISETP.GE.AND P3, PT, R8, R9, PT ;  /* 0x000000090800720c */ /* 0x000fda0003f66270 */
[----:B-1----:R-:W-:Y:S01]  /*100d0*/  @!P3 IMAD.WIDE.U32 R2, R21, 0x2, R2 ;  /* 0x000000021502b825 */ /* 0x002fe200078e0002 */
[----:B------:R-:W-:-:S05]  /*100e0*/  @!P3 LEA R29, R0, UR38, 0x1 ;  /* 0x00000026001dbc11 */ /* 0x000fca000f8e08ff */
        /* <DEDUP_REMOVED lines=8> */
[----:B0-----:R-:W-:Y:S01]  /*10170*/  @!P3 IMAD.WIDE.U32 R4, R21, 0x2, R4 ;  /* 0x000000021504b825 */ /* 0x001fe200078e0004 */
[----:B------:R-:W-:Y:S01]  /*10180*/  @!P3 LEA R29, R0, UR38, 0x1 ;  /* 0x00000026001dbc11 */ /* 0x000fe2000f8e08ff */
[----:B------:R-:W-:Y:S04]  /*10190*/  SHFL.IDX PT, R7, R7, 0x3, 0x1c1f ;  /* 0x007c1f0007077f89 */ /* 0x000fe800000e0000 */
[----:B------:R-:W-:Y:S04]  /*101a0*/  @!P3 LDGSTS.E.BYPASS.LTC128B.128 [R29+0xe200], desc[UR60][R4.64], !P2 ;  /* 0x0e200000041dbfae */ /* 0x000fe8000d101d7c */
[----:B------:R-:W-:Y:S04]  /*101b0*/  @!P3 LDGSTS.E.BYPASS.LTC128B.128 [R29+0x11200], desc[UR60][R4.64+0x40], !P0 ;  /* 0x11200040041dbfae */ /* 0x000fe8000c101d7c */
[----:B------:R0:W-:Y:S01]  /*101c0*/  @!P3 LDGSTS.E.BYPASS.LTC128B.128 [R29+0x14200], desc[UR60][R4.64+0x80], !P1 ;  /* 0x14200080041dbfae */ /* 0x0001e2000c901d7c */
[----:B------:R-:W-:Y:S01]  /*101d0*/  ISETP.GE.AND P3, PT, R12, R9, PT ;  /* 0x000000090c00720c */ /* 0x000fe20003f66270 */
[----:B-1----:R-:W-:-:S02]  /*101e0*/  IMAD.MOV.U32 R3, RZ, RZ, R2 ;  /* 0x000000ffff037224 */ /* 0x002fc400078e0002 */
[----:B------:R-:W-:Y:S02]  /*101f0*/  IMAD.MOV.U32 R2, RZ, RZ, R14 ;  /* 0x000000ffff027224 */ /* 0x000fe400078e000e */
[----:B------:R-:W1:Y:S01]  /*10200*/  SHFL.IDX PT, R14, R6, 0x3, 0x1c1f ;  /* 0x007c1f00060e7f89 */ /* 0x000e6200000e0000 */
[----:B0-----:R-:W-:Y:S01]  /*10210*/  @!P4 LEA R5, R0, UR38, 0x1 ;  /* 0x000000260005cc11 */ /* 0x001fe2000f8e08ff */
[----:B------:R-:W-:Y:S02]  /*10220*/  @!P4 IMAD.WIDE.U32 R2, R21, 0x2, R2 ;  /* 0x000000021502c825 */ /* 0x000fe400078e0002 */
[----:B------:R-:W-:Y:S02]  /*10230*/  SHFL.IDX PT, R29, R10, RZ, 0x1c1f ;  /* 0x001c1fff0a1d7589 */ /* 0x000fe400000e0000 */
[----:B------:R-:W-:Y:S02]  /*10240*/  VIADD R4, R8, 0x80 ;  /* 0x0000008008047836 */ /* 0x000fe40000000000 */
[----:B------:R-:W0:Y:S04]  /*10250*/  SHFL.IDX PT, R6, R20, RZ, 0x1c1f ;  /* 0x001c1fff14067589 */ /* 0x000e2800000e0000 */
[----:B------:R-:W-:Y:S04]  /*10260*/  @!P4 LDGSTS.E.BYPASS.LTC128B.128 [R5+0xea00], desc[UR60][R2.64], !P2 ;  /* 0x0ea000000205cfae */ /* 0x000fe8000d101d7c */
[----:B------:R-:W-:Y:S04]  /*10270*/  @!P4 LDGSTS.E.BYPASS.LTC128B.128 [R5+0x11a00], desc[UR60][R2.64+0x40], !P0 ;  /* 0x11a000400205cfae */ /* 0x000fe8000c101d7c */
[----:B------:R2:W-:Y:S01]  /*10280*/  @!P4 LDGSTS.E.BYPASS.LTC128B.128 [R5+0x14a00], desc[UR60][R2.64+0x80], !P1 ;  /* 0x14a000800205cfae */ /* 0x0005e2000c901d7c */
[----:B------:R-:W-:Y:S01]  /*10290*/  ISETP.GE.AND P4, PT, R4, R9, PT ;  /* 0x000000090400720c */ /* 0x000fe20003f86270 */
[----:B-1----:R-:W-:-:S02]  /*102a0*/  IMAD.MOV.U32 R4, RZ, RZ, R14 ;  /* 0x000000ffff047224 */ /* 0x002fc400078e000e */
[----:B------:R-:W1:Y:S04]  /*102b0*/  SHFL.IDX PT, R10, R10, 0x1, 0x1c1f ;  /* 0x003c1f000a0a7f89 */ /* 0x000e6800000e0000 */
[----:B------:R3:W4:Y:S01]  /*102c0*/  SHFL.IDX PT, R14, R20, 0x1, 0x1c1f ;  /* 0x003c1f00140e7f89 */ /* 0x00072200000e0000 */
[----:B--2---:R-:W-:Y:S01]  /*102d0*/  IMAD.MOV.U32 R5, RZ, RZ, R7 ;  /* 0x000000ffff057224 */ /* 0x004fe200078e0007 */
[C---:B------:R-:W-:Y:S01]  /*102e0*/  @!P3 LEA R7, R0.reuse, UR38, 0x1 ;  /* 0x000000260007bc11 */ /* 0x040fe2000f8e08ff */
[----:B0-----:R-:W-:Y:S02]  /*102f0*/  IMAD.MOV.U32 R2, RZ, RZ, R6 ;  /* 0x000000ffff027224 */ /* 0x001fe400078e0006 */
        /* <DEDUP_REMOVED lines=10> */
[----:B-1--4-:R3:W-:Y:S02]  /*103a0*/  @!P4 LDGSTS.E.BYPASS.LTC128B.128 [R29+0x15a00], desc[UR60][R2.64+0x80], !P1 ;  /* 0x15a00080021dcfae */ /* 0x0127e4000c901d7c */
.L_x_11408:
[----:B------:R-:W-:Y:S01]  /*103b0*/  VIADD R8, R8, 0xa0 ;  /* 0x000000a008087836 */ /* 0x000fe20000000000 */
[----:B------:R-:W-:Y:S01]  /*103c0*/  BSSY B0, `(.L_x_11315) ;  /* 0x000000e000007945 */ /* 0x000fe20003800000 */
[----:B---3--:R-:W-:Y:S02]  /*103d0*/  IMAD.MOV.U32 R4, RZ, RZ, 0x1 ;  /* 0x00000001ff047424 */ /* 0x008fe400078e00ff */
        /* <DEDUP_REMOVED lines=12> */
.L_x_11316:
[----:B------:R-:W-:Y:S05]  /*104a0*/  BSYNC B0 ;  /* 0x0000000000007941 */ /* 0x000fea0003800000 */
.L_x_11315:
        /* <DEDUP_REMOVED lines=10> */
.L_x_11409:
[----:B0-----:R-:W-:Y:S01]  /*10550*/  IMAD.MOV.U32 R0, RZ, RZ, RZ ;  /* 0x000000ffff007224 */ /* 0x001fe200078e00ff */
[----:B------:R-:W-:Y:S06]  /*10560*/  @!P1 BRA `(.L_x_11318) ;  /* 0x0000001c00609947 */ /* 0x000fec0003800000 */
[----:B------:R-:W-:Y:S01]  /*10570*/  UIADD3 UR4, UR43, 0x1, URZ ;  /* 0x000000012b047890 */ /* 0x000fe2000fffe03f */
[----:B------:R-:W0:Y:S01]  /*10580*/  S2R R4, SR_TID.X ;  /* 0x0000000000047919 */ /* 0x000e220000002100 */
[----:B------:R-:W-:Y:S01]  /*10590*/  LOP3.LUT R24, RZ, R24, RZ, 0x33, !PT ;  /* 0x00000018ff187212 */ /* 0x000fe200078e33ff */
[----:B------:R-:W-:-:S03]  /*105a0*/  IMAD.MOV.U32 R6, RZ, RZ, 0x1 ;  /* 0x00000001ff067424 */ /* 0x000fc600078e00ff */
[----:B------:R-:W-:-:S05]  /*105b0*/  IMAD R25, R25, UR4, RZ ;  /* 0x0000000419197c24 */ /* 0x000fca000f8e02ff */
[----:B------:R-:W-:-:S04]  /*105c0*/  VIMNMX R25, R25, UR39, PT ;  /* 0x0000002719197c48 */ /* 0x000fc8000bfe0100 */
[----:B------:R-:W-:Y:S01]  /*105d0*/  LOP3.LUT R2, RZ, R25, RZ, 0x33, !PT ;  /* 0x00000019ff027212 */ /* 0x000fe200078e33ff */
[----:B------:R-:W-:-:S05]  /*105e0*/  IMAD.MOV R3, RZ, RZ, -R25 ;  /* 0x000000ffff037224 */ /* 0x000fca00078e0a19 */
[----:B------:R-:W-:-:S05]  /*105f0*/  VIADDMNMX R24, R3, 0x1, R24, !PT ;  /* 0x0000000103187846 */ /* 0x000fca0007800118 */
        /* <DEDUP_REMOVED lines=11> */
.L_x_11354:
[----:B------:R-:W-:Y:S01]  /*106b0*/  ISETP.NE.AND P0, PT, R22, RZ, PT ;  /* 0x000000ff1600720c */ /* 0x000fe20003f05270 */
[----:B------:R-:W-:Y:S01]  /*106c0*/  VIADD R9, R9, 0xfffffffe ;  /* 0xfffffffe09097836 */ /* 0x000fe20000000000 */
[----:B------:R-:W-:Y:S04]  /*106d0*/  BSSY B1, `(.L_x_11320) ;  /* 0x0000093000017945 */ /* 0x000fe80003800000 */
[----:B------:R-:W-:-:S07]  /*106e0*/  ISETP.NE.AND P1, PT, R9, RZ, PT ;  /* 0x000000ff0900720c */ /* 0x000fce0003f25270 */
[----:B------:R-:W-:Y:S06]  /*106f0*/  @!P0 BRA `(.L_x_11321) ;  /* 0x0000000800408947 */ /* 0x000fec0003800000 */
[----:B------:R-:W-:Y:S01]  /*10700*/  ISETP.NE.AND P0, PT, R23, RZ, PT ;  /* 0x000000ff1700720c */ /* 0x000fe20003f05270 */
[----:B------:R-:W-:Y:S01]  /*10710*/  IMAD.MOV.U32 R13, RZ, RZ, R8 ;  /* 0x000000ffff0d7224 */ /* 0x000fe200078e0008 */
        /* <DEDUP_REMOVED lines=21> */
.L_x_11322:
[----:B------:R-:W1:Y:S01]  /*10870*/  SYNCS.PHASECHK.TRANS64.TRYWAIT P0, [UR38+0x31c48], R6 ;  /* 0x031c4806ff0075a7 */ /* 0x000e620008000166 */
[----:B------:R-:W-:Y:S01]  /*10880*/  BSSY B2, `(.L_x_11323) ;  /* 0x0000003000027945 */ /* 0x000fe20003800000 */
[----:B------:R-:W-:-:S03]  /*10890*/  ISETP.NE.AND P2, PT, R28, RZ, PT ;  /* 0x000000ff1c00720c */ /* 0x000fc60003f45270 */
[----:B-1----:R-:W-:Y:S10]  /*108a0*/  @!P0 BRA `(.L_x_11324) ;  /* 0x0000002c00888947 */ /* 0x002ff40003800000 */
.L_x_11410:
[----:B------:R-:W-:Y:S05]  /*108b0*/  BSYNC B2 ;  /* 0x0000000000027941 */ /* 0x000fea0003800000 */
.L_x_11323:
[----:B------:R-:W-:Y:S04]  /*108c0*/  BSSY B2, `(.L_x_11325) ;  /* 0x0000007000027945 */ /* 0x000fe80003800000 */
[----:B------:R-:W-:Y:S05]  /*108d0*/  @P2 BRA `(.L_x_11326) ;  /* 0x0000000000142947 */ /* 0x000fea0003800000 */
[----:B------:R-:W-:Y:S01]  /*108e0*/  ISETP.NE.AND P0, PT, R7, RZ, PT ;  /* 0x000000ff0700720c */ /* 0x000fe20003f05270 */
[----:B------:R-:W-:-:S04]  /*108f0*/  IMAD.MOV.U32 R2, RZ, RZ, 0x6c00 ;  /* 0x00006c00ff027424 */ /* 0x000fc800078e00ff */
[----:B------:R2:W-:Y:S08]  /*10900*/  SYNCS.ARRIVE.TRANS64 RZ, [UR38+0x31c38], R2 ;  /* 0x031c3802ffff79a7 */ /* 0x0005f00008000026 */
[----:B--2---:R-:W-:Y:S05]  /*10910*/  @!P0 BRA `(.L_x_11326) ;  /* 0x0000000000048947 */ /* 0x004fea0003800000 */
[----:B------:R-:W-:Y:S01]  /*10920*/  BPT.TRAP 0x1 ;  /* 0x000000040000795c */ /* 0x000fe20000300000 */
.L_x_11326:
[----:B------:R-:W-:Y:S05]  /*10930*/  BSYNC B2 ;  /* 0x0000000000027941 */ /* 0x000fea0003800000 */
.L_x_11325:
        /* <DEDUP_REMOVED lines=11> */
.L_x_11327:
        /* <DEDUP_REMOVED lines=13> */
.L_x_11328:
        /* <DEDUP_REMOVED lines=15> */
.L_x_11329:
        /* <DEDUP_REMOVED lines=12> */
.L_x_11411:
[----:B------:R-:W-:Y:S05]  /*10c70*/  BSYNC B2 ;  /* 0x0000000000027941 */ /* 0x000fea0003800000 */
.L_x_11330:
        /* <DEDUP_REMOVED lines=9> */
.L_x_11333:
[----:B------:R-:W-:Y:S05]  /*10d10*/  BSYNC B2 ;  /* 0x0000000000027941 */ /* 0x000fea0003800000 */
.L_x_11332:
        /* <DEDUP_REMOVED lines=10> */
.L_x_11334:
        /* <DEDUP_REMOVED lines=13> */
.L_x_11335:
        /* <DEDUP_REMOVED lines=13> */
.L_x_11336:
        /* <DEDUP_REMOVED lines=10> */
.L_x_11321:
[----:B------:R-:W-:Y:S05]  /*11000*/  BSYNC B1 ;  /* 0x0000000000017941 */ /* 0x000fea0003800000 */
.L_x_11320:
[----:B------:R-:W-:Y:S01]  /*11010*/  ISETP.NE.AND P0, PT, R22, RZ, PT ;  /* 0x000000ff1600720c */ /* 0x000fe20003f05270 */
[----:B------:R-:W-:Y:S01]  /*11020*/  BSSY B1, `(.L_x_11337) ;  /* 0x0000093000017945 */ /* 0x000fe20003800000 */
[----:B------:R-:W-:-:S11]  /*11030*/  LOP3.LUT R6, R11, 0x1, RZ, 0x3c, !PT ;  /* 0x000000010b067812 */ /* 0x000fd600078e3cff */
[----:B------:R-:W-:Y:S05]  /*11040*/  @!P0 BRA `(.L_x_11338) ;  /* 0x0000000800408947 */ /* 0x000fea0003800000 */
[----:B------:R-:W-:Y:S01]  /*11050*/  ISETP.NE.AND P0, PT, R23, RZ, PT ;  /* 0x000000ff1700720c */ /* 0x000fe20003f05270 */
[----:B------:R-:W-:Y:S01]  /*11060*/  VIADD R13, R8, 0xffffffff ;  /* 0xffffffff080d7836 */ /* 0x000fe20000000000 */
        /* <DEDUP_REMOVED lines=21> */
.L_x_11339:
[----:B------:R-:W1:Y:S01]  /*111c0*/  SYNCS.PHASECHK.TRANS64.TRYWAIT P0, [UR38+0x31c40], R12 ;  /* 0x031c400cff0075a7 */ /* 0x000e620008000166 */
[----:B------:R-:W-:Y:S01]  /*111d0*/  BSSY B2, `(.L_x_11340) ;  /* 0x0000003000027945 */ /* 0x000fe20003800000 */
[----:B------:R-:W-:-:S03]  /*111e0*/  ISETP.NE.AND P2, PT, R28, RZ, PT ;  /* 0x000000ff1c00720c */ /* 0x000fc60003f45270 */
[----:B-1----:R-:W-:Y:S10]  /*111f0*/  @!P0 BRA `(.L_x_11341) ;  /* 0x0000002400648947 */ /* 0x002ff40003800000 */
.L_x_11412:
[----:B------:R-:W-:Y:S05]  /*11200*/  BSYNC B2 ;  /* 0x0000000000027941 */ /* 0x000fea0003800000 */
.L_x_11340:
[----:B------:R-:W-:Y:S04]  /*11210*/  BSSY B2, `(.L_x_11342) ;  /* 0x0000007000027945 */ /* 0x000fe80003800000 */
[----:B------:R-:W-:Y:S05]  /*11220*/  @P2 BRA `(.L_x_11343) ;  /* 0x0000000000142947 */ /* 0x000fea0003800000 */
[----:B------:R-:W-:Y:S01]  /*11230*/  ISETP.NE.AND P0, PT, R7, RZ, PT ;  /* 0x000000ff0700720c */ /* 0x000fe20003f05270 */
[----:B------:R-:W-:-:S04]  /*11240*/  IMAD.MOV.U32 R2, RZ, RZ, 0x6c00 ;  /* 0x00006c00ff027424 */ /* 0x000fc800078e00ff */
[----:B------:R2:W-:Y:S08]  /*11250*/  SYNCS.ARRIVE.TRANS64 RZ, [UR38+0x31c30], R2 ;  /* 0x031c3002ffff79a7 */ /* 0x0005f00008000026 */
[----:B--2---:R-:W-:Y:S05]  /*11260*/  @!P0 BRA `(.L_x_11343) ;  /* 0x0000000000048947 */ /* 0x004fea0003800000 */
[----:B------:R-:W-:Y:S01]  /*11270*/  BPT.TRAP 0x1 ;  /* 0x000000040000795c */ /* 0x000fe20000300000 */
.L_x_11343:
[----:B------:R-:W-:Y:S05]  /*11280*/  BSYNC B2 ;  /* 0x0000000000027941 */ /* 0x000fea0003800000 */
.L_x_11342:
        /* <DEDUP_REMOVED lines=11> */
.L_x_11344:
        /* <DEDUP_REMOVED lines=14> */
.L_x_11345:
        /* <DEDUP_REMOVED lines=14> */
.L_x_11346:
        /* <DEDUP_REMOVED lines=12> */
.L_x_11413:
[----:B------:R-:W-:Y:S05]  /*115c0*/  BSYNC B2 ;  /* 0x0000000000027941 */ /* 0x000fea0003800000 */
.L_x_11347:
        /* <DEDUP_REMOVED lines=9> */
.L_x_11350:
[----:B------:R-:W-:Y:S05]  /*11660*/  BSYNC B2 ;  /* 0x0000000000027941 */ /* 0x000fea0003800000 */
.L_x_11349:
        /* <DEDUP_REMOVED lines=10> */
.L_x_11351:
        /* <DEDUP_REMOVED lines=13> */
.L_x_11352:
        /* <DEDUP_REMOVED lines=13> */
.L_x_11353:
        /* <DEDUP_REMOVED lines=10> */
.L_x_11338:
[----:B------:R-:W-:Y:S05]  /*11950*/  BSYNC B1 ;  /* 0x0000000000017941 */ /* 0x000fea0003800000 */
.L_x_11337:
[----:B------:R-:W-:Y:S02]  /*11960*/  VIADD R8, R8, 0xfffffffe ;  /* 0xfffffffe08087836 */ /* 0x000fe40000000000 */
[----:B------:R-:W-:Y:S01]  /*11970*/  IMAD.MOV.U32 R11, RZ, RZ, R6 ;  /* 0x000000ffff0b7224 */ /* 0x000fe200078e0006 */
[----:B------:R-:W-:Y:S06]  /*11980*/  @P1 BRA `(.L_x_11354) ;  /* 0xffffffec00481947 */ /* 0x000fec000383ffff */
[----:B------:R-:W-:Y:S05]  /*11990*/  BSYNC B0 ;  /* 0x0000000000007941 */ /* 0x000fea0003800000 */
.L_x_11319:
[----:B------:R-:W-:Y:S01]  /*119a0*/  ISETP.NE.AND P0, PT, R10, RZ, PT ;  /* 0x000000ff0a00720c */ /* 0x000fe20003f05270 */
[----:B------:R-:W-:-:S12]  /*119b0*/  BSSY B0, `(.L_x_11318) ;  /* 0x0000093000007945 */ /* 0x000fd80003800000 */
[----:B------:R-:W-:Y:S05]  /*119c0*/  @!P0 BRA `(.L_x_11355) ;  /* 0x0000000800448947 */ /* 0x000fea0003800000 */
[----:B------:R-:W-:Y:S01]  /*119d0*/  ISETP.NE.AND P1, PT, R22, RZ, PT ;  /* 0x000000ff1600720c */ /* 0x000fe20003f25270 */
[----:B------:R-:W-:-:S12]  /*119e0*/  IMAD.MOV.U32 R0, RZ, RZ, 0x1 ;  /* 0x00000001ff007424 */ /* 0x000fd800078e00ff */
[----:B------:R-:W-:Y:S05]  /*119f0*/  @!P1 BRA `(.L_x_11355) ;  /* 0x0000000800389947 */ /* 0x000fea0003800000 */
[----:B------:R-:W-:Y:S02]  /*11a00*/  ISETP.NE.AND P1, PT, R23, RZ, PT ;  /* 0x000000ff1700720c */ /* 0x000fe40003f25270 */
        /* <DEDUP_REMOVED lines=21> */
.L_x_11356:
[----:B------:R-:W1:Y:S01]  /*11b60*/  SYNCS.PHASECHK.TRANS64.TRYWAIT P0, [UR38+0x31c48], R9 ;  /* 0x031c4809ff0075a7 */ /* 0x000e620008000166 */
[----:B------:R-:W-:Y:S01]  /*11b70*/  BSSY B1, `(.L_x_11357) ;  /* 0x0000003000017945 */ /* 0x000fe20003800000 */
[----:B------:R-:W-:-:S03]  /*11b80*/  ISETP.NE.AND P1, PT, R28, RZ, PT ;  /* 0x000000ff1c00720c */ /* 0x000fc60003f25270 */
[----:B-1----:R-:W-:Y:S10]  /*11b90*/  @!P0 BRA `(.L_x_11358) ;  /* 0x0000001c002c8947 */ /* 0x002ff40003800000 */
.L_x_11414:
[----:B------:R-:W-:Y:S05]  /*11ba0*/  BSYNC B1 ;  /* 0x0000000000017941 */ /* 0x000fea0003800000 */
.L_x_11357:
[----:B------:R-:W-:Y:S04]  /*11bb0*/  BSSY B1, `(.L_x_11359) ;  /* 0x0000007000017945 */ /* 0x000fe80003800000 */
[----:B------:R-:W-:Y:S05]  /*11bc0*/  @P1 BRA `(.L_x_11360) ;  /* 0x0000000000141947 */ /* 0x000fea0003800000 */
[----:B------:R-:W-:Y:S01]  /*11bd0*/  ISETP.NE.AND P0, PT, R7, RZ, PT ;  /* 0x000000ff0700720c */ /* 0x000fe20003f05270 */
[----:B-1----:R-:W-:-:S04]  /*11be0*/  IMAD.MOV.U32 R2, RZ, RZ, 0x6c00 ;  /* 0x00006c00ff027424 */ /* 0x002fc800078e00ff */
[----:B------:R2:W-:Y:S08]  /*11bf0*/  SYNCS.ARRIVE.TRANS64 RZ, [UR38+0x31c38], R2 ;  /* 0x031c3802ffff79a7 */ /* 0x0005f00008000026 */
[----:B--2---:R-:W-:Y:S05]  /*11c00*/  @!P0 BRA `(.L_x_11360) ;  /* 0x0000000000048947 */ /* 0x004fea0003800000 */
[----:B------:R-:W-:Y:S01]  /*11c10*/  BPT.TRAP 0x1 ;  /* 0x000000040000795c */ /* 0x000fe20000300000 */
.L_x_11360:
[----:B------:R-:W-:Y:S05]  /*11c20*/  BSYNC B1 ;  /* 0x0000000000017941 */ /* 0x000fea0003800000 */
.L_x_11359:
        /* <DEDUP_REMOVED lines=11> */
.L_x_11361:
        /* <DEDUP_REMOVED lines=14> */
.L_x_11362:
        /* <DEDUP_REMOVED lines=14> */
.L_x_11363:
        /* <DEDUP_REMOVED lines=11> */
.L_x_11415:
[----:B------:R-:W-:Y:S05]  /*11f50*/  BSYNC B1 ;  /* 0x0000000000017941 */ /* 0x000fea0003800000 */
.L_x_11364:
        /* <DEDUP_REMOVED lines=9> */
.L_x_11367:
[----:B------:R-:W-:Y:S05]  /*11ff0*/  BSYNC B1 ;  /* 0x0000000000017941 */ /* 0x000fea0003800000 */
.L_x_11366:
        /* <DEDUP_REMOVED lines=10> */
.L_x_11368:
        /* <DEDUP_REMOVED lines=13> */
.L_x_11369:
        /* <DEDUP_REMOVED lines=13> */
.L_x_11370:
        /* <DEDUP_REMOVED lines=10> */
.L_x_11355:
[----:B------:R-:W-:Y:S05]  /*122e0*/  BSYNC B0 ;  /* 0x0000000000007941 */ /* 0x000fea0003800000 */
.L_x_11318:
[----:B------:R-:W-:Y:S01]  /*122f0*/  ISETP.NE.AND P0, PT, R22, RZ, PT ;  /* 0x000000ff1600720c */ /* 0x000fe20003f05270 */
        /* <DEDUP_REMOVED lines=8> */
.L_x_11416:
[----:B------:R-:W-:Y:S05]  /*12380*/  BSYNC B1 ;  /* 0x0000000000017941 */ /* 0x000fea0003800000 */
.L_x_11373:
        /* <DEDUP_REMOVED lines=8> */
.L_x_11376:
[----:B------:R-:W-:Y:S05]  /*12410*/  BSYNC B1 ;  /* 0x0000000000017941 */ /* 0x000fea0003800000 */
.L_x_11375:
        /* <DEDUP_REMOVED lines=13> */
.L_x_11377:
        /* <DEDUP_REMOVED lines=13> */
.L_x_11378:
        /* <DEDUP_REMOVED lines=13> */
.L_x_11379:
        /* <DEDUP_REMOVED lines=8> */
.L_x_11372:
[----:B------:R-:W-:Y:S05]  /*12710*/  BSYNC B0 ;  /* 0x0000000000007941 */ /* 0x000fea0003800000 */
.L_x_11371:
[----:B------:R-:W-:Y:S02]  /*12720*/  VIADD R0, R0, 0x1 ;  /* 0x0000000100007836 */ /* 0x000fe40000000000 */
[----:B0-----:R-:W-:-:S03]  /*12730*/  IMAD.MOV.U32 R2, RZ, RZ, RZ ;  /* 0x000000ffff027224 */ /* 0x001fc600078e00ff */
[----:B------:R-:W-:-:S04]  /*12740*/  ISETP.NE.AND P0, PT, R0, 0x2, PT ;  /* 0x000000020000780c */ /* 0x000fc80003f05270 */
[----:B------:R-:W-:Y:S02]  /*12750*/  SEL R3, RZ, 0x1, P0 ;  /* 0x00000001ff037807 */ /* 0x000fe40000000000 */
[----:B------:R-:W-:Y:S02]  /*12760*/  SEL R0, R0, RZ, P0 ;  /* 0x000000ff00007207 */ /* 0x000fe40000000000 */
[----:B------:R-:W-:-:S07]  /*12770*/  LOP3.LUT R6, R6, R3, RZ, 0x3c, !PT ;  /* 0x0000000306067212 */ /* 0x000fce00078e3cff */
.L_x_11302:
[----:B------:R-:W0:Y:S01]  /*12780*/  S2R R4, SR_CgaCtaId ;  /* 0x0000000000047919 */ /* 0x000e220000008800 */
[----:B------:R-:W-:Y:S02]  /*12790*/  MOV R3, 0x400 ;  /* 0x0000040000037802 */ /* 0x000fe40000000f00 */
[----:B------:R-:W-:Y:S02]  /*127a0*/  SHF.L.U32 R2, R2, 0x1f, RZ ;  /* 0x0000001f02027819 */ /* 0x000fe400000006ff */
[----:B0-----:R-:W-:-:S04]  /*127b0*/  LEA R7, R4, R3, 0x18 ;  /* 0x0000000304077211 */ /* 0x001fc800078ec0ff */
[----:B------:R-:W0:Y:S02]  /*127c0*/  SYNCS.PHASECHK.TRANS64.TRYWAIT P0, [R7+URZ+0x31c20], R2 ;  /* 0x031c2002070075a7 */ /* 0x000e24000800017f */
[----:B0-----:R-:W-:Y:S05]  /*127d0*/  @!P0 BRA `(.L_x_11380) ;  /* 0x0000001000608947 */ /* 0x001fea0003800000 */
.L_x_11417:
[----:B------:R-:W-:-:S03]  /*127e0*/  UMOV UR4, 0xffffffff ;  /* 0xffffffff00047882 */ /* 0x000fc60000000000 */
[----:B------:R-:W-:Y:S05]  /*127f0*/  BRA.DIV UR4, `(.L_x_11381) ;  /* 0x00000012046c7947 */ /* 0x000fea000b800000 */
[----:B0-----:R-:W0:Y:S02]  /*12800*/  S2R R2, SR_TID.X ;  /* 0x0000000000027919 */ /* 0x001e240000002100 */
[----:B0-----:R-:W-:-:S04]  /*12810*/  SHF.R.U32.HI R2, RZ, 0x5, R2 ;  /* 0x00000005ff027819 */ /* 0x001fc80000011602 */
[----:B------:R-:W-:-:S05]  /*12820*/  LOP3.LUT R2, R2, 0x3, RZ, 0xc0, !PT ;  /* 0x0000000302027812 */ /* 0x000fca00078ec0ff */
[----:B------:R0:W1:Y:S02]  /*12830*/  SHFL.IDX PT, R14, R2, RZ, 0x1f ;  /* 0x00001fff020e7589 */ /* 0x00006400000e0000 */
.L_x_11420:
[----:B-1----:R-:W-:-:S13]  /*12840*/  ISETP.NE.AND P0, PT, R14, RZ, PT ;  /* 0x000000ff0e00720c */ /* 0x002fda0003f05270 */
[----:B------:R-:W-:Y:S05]  /*12850*/  @P0 BRA `(.L_x_11264) ;  /* 0x0000000000840947 */ /* 0x000fea0003800000 */
[----:B------:R-:W-:-:S03]  /*12860*/  UMOV UR4, 0xffffffff ;  /* 0xffffffff00047882 */ /* 0x000fc60000000000 */
[----:B------:R-:W-:Y:S05]  /*12870*/  BRA.DIV UR4, `(.L_x_11382) ;  /* 0x0000001204807947 */ /* 0x000fea000b800000 */
[----:B------:R-:W-:-:S13]  /*12880*/  ELECT P6, URZ, PT ;  /* 0x00000000003f782f */ /* 0x000fda00038c0000 */
.L_x_11423:
[----:B------:R-:W-:Y:S05]  /*12890*/  @!P6 BRA `(.L_x_11264) ;  /* 0x000000000074e947 */ /* 0x000fea0003800000 */
[----:B------:R-:W-:-:S04]  /*128a0*/  LOP3.LUT R27, R27, 0x2, RZ, 0xfc, !PT ;  /* 0x000000021b1b7812 */ /* 0x000fc800078efcff */
[----:B------:R-:W-:-:S13]  /*128b0*/  ISETP.NE.AND P2, PT, R27, 0x3, PT ;  /* 0x000000031b00780c */ /* 0x000fda0003f45270 */
[----:B------:R-:W-:Y:S05]  /*128c0*/  @!P2 BRA `(.L_x_11383) ;  /* 0x000000000004a947 */ /* 0x000fea0003800000 */
[----:B------:R-:W-:Y:S01]  /*128d0*/  BPT.TRAP 0x1 ;  /* 0x000000040000795c */ /* 0x000fe20000300000 */
.L_x_11383:
        /* <DEDUP_REMOVED lines=12> */
.L_x_11424:
[----:B------:R-:W1:Y:S02]  /*129a0*/  SYNCS.PHASECHK.TRANS64.TRYWAIT P0, [R3+URZ], R2 ;  /* 0x00000002030075a7 */ /* 0x000e64000800017f */
[----:B-1----:R-:W-:Y:S05]  /*129b0*/  @!P0 BRA `(.L_x_11385) ;  /* 0x0000001000648947 */ /* 0x002fea0003800000 */
.L_x_11425:
[----:B------:R-:W-:Y:S05]  /*129c0*/  @!P2 BRA `(.L_x_11386) ;  /* 0x000000000004a947 */ /* 0x000fea0003800000 */
[----:B------:R-:W-:Y:S01]  /*129d0*/  BPT.TRAP 0x1 ;  /* 0x000000040000795c */ /* 0x000fe20000300000 */
.L_x_11386:
[----:B-1----:R-:W-:-:S04]  /*129e0*/  VIADD R3, R7, 0x31c60 ;  /* 0x00031c6007037836 */ /* 0x002fc80000000000 */
[----:B0-----:R-:W-:-:S04]  /*129f0*/  IMAD R5, R0, 0x8, R3 ;  /* 0x0000000800057824 */ /* 0x001fc800078e0203 */
[----:B------:R-:W0:Y:S02]  /*12a00*/  SYNCS.PHASECHK.TRANS64.TRYWAIT P0, [R5+URZ], R4 ;  /* 0x00000004050075a7 */ /* 0x000e24000800017f */
[----:B0-----:R-:W-:Y:S05]  /*12a10*/  @!P0 BRA `(.L_x_11387) ;  /* 0x0000001000608947 */ /* 0x001fea0003800000 */
.L_x_11426:
[----:B------:R-:W-:-:S07]  /*12a20*/  IMAD R3, R8, 0x8, R3 ;  /* 0x0000000808037824 */ /* 0x000fce00078e0203 */
.L_x_11388:
[----:B-1----:R1:W2:Y:S02]  /*12a30*/  SYNCS.PHASECHK.TRANS64.TRYWAIT P0, [R3+URZ], R2 ;  /* 0x00000002030075a7 */ /* 0x0022a4000800017f */
[----:B--2---:R-:W-:Y:S05]  /*12a40*/  @!P0 NANOSLEEP.SYNCS 0x989680 ;  /* 0x009896800000895d */ /* 0x004fea0003900000 */
[----:B------:R-:W2:Y:S02]  /*12a50*/  @!P0 SYNCS.PHASECHK.TRANS64 P0, [R3+URZ], R2 ;  /* 0x00000002030085a7 */ /* 0x000ea4000800007f */
[----:B--2---:R-:W-:Y:S05]  /*12a60*/  @!P0 BRA `(.L_x_11388) ;  /* 0xfffffffc00f08947 */ /* 0x004fea000383ffff */
.L_x_11264:
[----:B------:R-:W-:Y:S05]  /*12a70*/  BSYNC B6 ;  /* 0x0000000000067941 */ /* 0x000fea0003800000 */
.L_x_11261:
[----:B------:R-:W-:Y:S05]  /*12a80*/  EXIT ;  /* 0x000000000000794d */ /* 0x000fea0003800000 */
.L_x_11268:
[----:B0-----:R-:W-:-:S04]  /*12a90*/  IMAD.U32 R3, RZ, RZ, UR56 ;  /* 0x00000038ff037e24 */ /* 0x001fc8000f8e00ff */
[----:B------:R0:W1:Y:S03]  /*12aa0*/  SYNCS.PHASECHK.TRANS64.TRYWAIT P1, [R3+URZ+0x31c00], R0 ;  /* 0x031c0000030075a7 */ /* 0x000066000802017f */
[----:B-1----:R-:W-:Y:S05]  /*12ab0*/  @!P1 NANOSLEEP.SYNCS 0x989680 ;  /* 0x009896800000995d */ /* 0x002fea0003900000 */
[----:B------:R-:W1:Y:S02]  /*12ac0*/  @!P1 SYNCS.PHASECHK.TRANS64 P1, [R3+URZ+0x31c00], R0 ;  /* 0x031c0000030095a7 */ /* 0x000e64000802007f */
[----:B-1----:R-:W-:Y:S05]  /*12ad0*/  @!P1 BRA `(.L_x_11268) ;  /* 0xfffffffc00ec9947 */ /* 0x002fea000383ffff */
[----:B------:R-:W-:Y:S05]  /*12ae0*/  BRA `(.L_x_11389) ;  /* 0xfffffee800207947 */ /* 0x000fea000383ffff */
.L_x_11272:
[----:B--2---:R-:W-:-:S04]  /*12af0*/  IMAD.U32 R5, RZ, RZ, UR56 ;  /* 0x00000038ff057e24 */ /* 0x004fc8000f8e00ff */
[----:B------:R2:W3:Y:S03]  /*12b00*/  SYNCS.PHASECHK.TRANS64.TRYWAIT P2, [R5+URZ+0x31c30], R0 ;  /* 0x031c3000050075a7 */ /* 0x0004e6000804017f */
[----:B---3--:R-:W-:Y:S05]  /*12b10*/  @!P2 NANOSLEEP.SYNCS 0x989680 ;  /* 0x009896800000a95d */ /* 0x008fea0003900000 */
[----:B------:R-:W3:Y:S02]  /*12b20*/  @!P2 SYNCS.PHASECHK.TRANS64 P2, [R5+URZ+0x31c30], R0 ;  /* 0x031c30000500a5a7 */ /* 0x000ee4000804007f */
[----:B---3--:R-:W-:Y:S05]  /*12b30*/  @!P2 BRA `(.L_x_11272) ;  /* 0xfffffffc00eca947 */ /* 0x008fea000383ffff */
[----:B------:R-:W-:Y:S05]  /*12b40*/  BRA `(.L_x_11271) ;  /* 0xfffffee800347947 */ /* 0x000fea000383ffff */
.L_x_11277:
[----:B-1----:R-:W-:-:S04]  /*12b50*/  IMAD.U32 R5, RZ, RZ, UR6 ;  /* 0x00000006ff057e24 */ /* 0x002fc8000f8e00ff */
[----:B------:R1:W2:Y:S03]  /*12b60*/  SYNCS.PHASECHK.TRANS64.TRYWAIT P3, [R5+URZ+0x31c30], R0 ;  /* 0x031c3000050075a7 */ /* 0x0002a6000806017f */
[----:B--2---:R-:W-:Y:S05]  /*12b70*/  @!P3 NANOSLEEP.SYNCS 0x989680 ;  /* 0x009896800000b95d */ /* 0x004fea0003900000 */
[----:B------:R-:W2:Y:S02]  /*12b80*/  @!P3 SYNCS.PHASECHK.TRANS64 P3, [R5+URZ+0x31c30], R0 ;  /* 0x031c30000500b5a7 */ /* 0x000ea4000806007f */
[----:B--2---:R-:W-:Y:S05]  /*12b90*/  @!P3 BRA `(.L_x_11277) ;  /* 0xfffffffc00ecb947 */ /* 0x004fea000383ffff */
[----:B------:R-:W-:Y:S05]  /*12ba0*/  BRA `(.L_x_11274) ;  /* 0xffffff24002c7947 */ /* 0x000fea000383ffff */
.L_x_11281:
[----:B-1----:R-:W-:-:S04]  /*12bb0*/  IMAD.U32 R5, RZ, RZ, UR6 ;  /* 0x00000006ff057e24 */ /* 0x002fc8000f8e00ff */
[----:B------:R1:W2:Y:S03]  /*12bc0*/  SYNCS.PHASECHK.TRANS64.TRYWAIT P3, [R5+URZ+0x31c50], R0 ;  /* 0x031c5000050075a7 */ /* 0x0002a6000806017f */
[----:B--2---:R-:W-:Y:S05]  /*12bd0*/  @!P3 NANOSLEEP.SYNCS 0x989680 ;  /* 0x009896800000b95d */ /* 0x004fea0003900000 */
[----:B------:R-:W2:Y:S02]  /*12be0*/  @!P3 SYNCS.PHASECHK.TRANS64 P3, [R5+URZ+0x31c50], R0 ;  /* 0x031c50000500b5a7 */ /* 0x000ea4000806007f */
[----:B--2---:R-:W-:Y:S05]  /*12bf0*/  @!P3 BRA `(.L_x_11281) ;  /* 0xfffffffc00ecb947 */ /* 0x004fea000383ffff */
[----:B------:R-:W-:Y:S05]  /*12c00*/  BRA `(.L_x_11278) ;  /* 0xffffff3800d47947 */ /* 0x000fea000383ffff */
.L_x_11287:
[----:B-1----:R-:W-:-:S04]  /*12c10*/  IMAD.U32 R5, RZ, RZ, UR5 ;  /* 0x00000005ff057e24 */ /* 0x002fc8000f8e00ff */
[----:B------:R1:W2:Y:S03]  /*12c20*/  SYNCS.PHASECHK.TRANS64.TRYWAIT P2, [R5+URZ+0x31c30], R0 ;  /* 0x031c3000050075a7 */ /* 0x0002a6000804017f */
[----:B--2---:R-:W-:Y:S05]  /*12c30*/  @!P2 NANOSLEEP.SYNCS 0x989680 ;  /* 0x009896800000a95d */ /* 0x004fea0003900000 */
[----:B------:R-:W2:Y:S02]  /*12c40*/  @!P2 SYNCS.PHASECHK.TRANS64 P2, [R5+URZ+0x31c30], R0 ;  /* 0x031c30000500a5a7 */ /* 0x000ea4000804007f */
[----:B--2---:R-:W-:Y:S05]  /*12c50*/  @!P2 BRA `(.L_x_11287) ;  /* 0xfffffffc00eca947 */ /* 0x004fea000383ffff */
[----:B------:R-:W-:Y:S05]  /*12c60*/  BRA `(.L_x_11284) ;  /* 0xffffff6800087947 */ /* 0x000fea000383ffff */
.L_x_11291:
[----:B-1----:R-:W-:-:S04]  /*12c70*/  IMAD.U32 R5, RZ, RZ, UR5 ;  /* 0x00000005ff057e24 */ /* 0x002fc8000f8e00ff */
[----:B------:R1:W2:Y:S03]  /*12c80*/  SYNCS.PHASECHK.TRANS64.TRYWAIT P2, [R5+URZ+0x31c50], R0 ;  /* 0x031c5000050075a7 */ /* 0x0002a6000804017f */
[----:B--2---:R-:W-:Y:S05]  /*12c90*/  @!P2 NANOSLEEP.SYNCS 0x989680 ;  /* 0x009896800000a95d */ /* 0x004fea0003900000 */
[----:B------:R-:W2:Y:S02]  /*12ca0*/  @!P2 SYNCS.PHASECHK.TRANS64 P2, [R5+URZ+0x31c50], R0 ;  /* 0x031c50000500a5a7 */ /* 0x000ea4000804007f */
[----:B--2---:R-:W-:Y:S05]  /*12cb0*/  @!P2 BRA `(.L_x_11291) ;  /* 0xfffffffc00eca947 */ /* 0x004fea000383ffff */
[----:B------:R-:W-:Y:S05]  /*12cc0*/  BRA `(.L_x_11288) ;  /* 0xffffff7c00b47947 */ /* 0x000fea000383ffff */
.L_x_11296:
[----:B-1----:R-:W-:-:S04]  /*12cd0*/  IMAD.U32 R3, RZ, RZ, UR9 ;  /* 0x00000009ff037e24 */ /* 0x002fc8000f8e00ff */
[----:B------:R1:W3:Y:S03]  /*12ce0*/  SYNCS.PHASECHK.TRANS64.TRYWAIT P0, [R3+URZ+0x31c50], R6 ;  /* 0x031c5006030075a7 */ /* 0x0002e6000800017f */
[----:B---3--:R-:W-:Y:S05]  /*12cf0*/  @!P0 NANOSLEEP.SYNCS 0x989680 ;  /* 0x009896800000895d */ /* 0x008fea0003900000 */
[----:B------:R-:W3:Y:S02]  /*12d00*/  @!P0 SYNCS.PHASECHK.TRANS64 P0, [R3+URZ+0x31c50], R6 ;  /* 0x031c5006030085a7 */ /* 0x000ee4000800007f */
[----:B---3--:R-:W-:Y:S05]  /*12d10*/  @!P0 BRA `(.L_x_11296) ;  /* 0xfffffffc00ec8947 */ /* 0x008fea000383ffff */
[----:B------:R-:W-:Y:S05]  /*12d20*/  BRA `(.L_x_11295) ;  /* 0xffffff9c00847947 */ /* 0x000fea000383ffff */
.L_x_11307:
[----:B------:R-:W-:Y:S02]  /*12d30*/  IMAD.MOV.U32 R13, RZ, RZ, R22 ;  /* 0x000000ffff0d7224 */ /* 0x000fe400078e0016 */
[----:B------:R-:W-:Y:S02]  /*12d40*/  IMAD.MOV.U32 R12, RZ, RZ, RZ ;  /* 0x000000ffff0c7224 */ /* 0x000fe400078e00ff */
[----:B------:R-:W-:Y:S02]  /*12d50*/  IMAD.MOV.U32 R11, RZ, RZ, 0x1f ;  /* 0x0000001fff0b7424 */ /* 0x000fe400078e00ff */
[----:B------:R-:W-:-:S07]  /*12d60*/  IMAD.MOV.U32 R15, RZ, RZ, -0x1 ;  /* 0xffffffffff0f7424 */ /* 0x000fce00078e00ff */
[----:B------:R-:W-:Y:S05]  /*12d70*/  WARPSYNC.COLLECTIVE R15, `(.L_x_11390) ;  /* 0x000000000f087348 */ /* 0x000fea0003c00000 */
[----:B------:R0:W1:Y:S02]  /*12d80*/  SHFL.IDX P6, R14, R13, R12, R11 ;  /* 0x0000000c0d0e7389 */ /* 0x00006400000c000b */
[----:B01----:R-:W-:Y:S01]  /*12d90*/  ENDCOLLECTIVE ;  /* 0x000000000000791b */ /* 0x003fe20003800000 */
.L_x_11390:
[----:B------:R-:W-:Y:S05]  /*12da0*/  BRA `(.L_x_11391) ;  /* 0xffffffc400dc7947 */ /* 0x000fea000383ffff */
.L_x_11309:
[----:B------:R-:W-:Y:S01]  /*12db0*/  BSSY B0, `(.L_x_11392) ;  /* 0x0000006000007945 */ /* 0x000fe20003800000 */
[----:B------:R-:W-:-:S07]  /*12dc0*/  IMAD.MOV.U32 R15, RZ, RZ, -0x1 ;  /* 0xffffffffff0f7424 */ /* 0x000fce00078e00ff */
[----:B------:R-:W-:Y:S05]  /*12dd0*/  WARPSYNC.COLLECTIVE R15, `(.L_x_11393) ;  /* 0x000000000f0c7348 */ /* 0x000fea0003c00000 */
[----:B------:R-:W-:Y:S02]  /*12de0*/  ELECT P6, UR62, PT ;  /* 0x00000000003e782f */ /* 0x000fe400038c0000 */
[----:B------:R-:W-:Y:S01]  /*12df0*/  MOV R14, UR62 ;  /* 0x0000003e000e7c02 */ /* 0x000fe20008000f00 */
[----:B------:R-:W-:Y:S10]  /*12e00*/  ENDCOLLECTIVE ;  /* 0x000000000000791b */ /* 0x000ff40003800000 */
.L_x_11393:
[----:B------:R-:W-:Y:S05]  /*12e10*/  BSYNC B0 ;  /* 0x0000000000007941 */ /* 0x000fea0003800000 */
.L_x_11392:
[----:B------:R-:W-:Y:S05]  /*12e20*/  BRA `(.L_x_11394) ;  /* 0xffffffc400d87947 */ /* 0x000fea000383ffff */
.L_x_11311:
[----:B-1----:R-:W-:-:S04]  /*12e30*/  IMAD.U32 R3, RZ, RZ, UR38 ;  /* 0x00000026ff037e24 */ /* 0x002fc8000f8e00ff */
[----:B------:R1:W2:Y:S03]  /*12e40*/  SYNCS.PHASECHK.TRANS64.TRYWAIT P0, [R3+URZ+0x31c40], R0 ;  /* 0x031c4000030075a7 */ /* 0x0002a6000800017f */
[----:B--2---:R-:W-:Y:S05]  /*12e50*/  @!P0 NANOSLEEP.SYNCS 0x989680 ;  /* 0x009896800000895d */ /* 0x004fea0003900000 */
[----:B------:R-:W2:Y:S02]  /*12e60*/  @!P0 SYNCS.PHASECHK.TRANS64 P0, [R3+URZ+0x31c40], R0 ;  /* 0x031c4000030085a7 */ /* 0x000ea4000800007f */
[----:B--2---:R-:W-:Y:S05]  /*12e70*/  @!P0 BRA `(.L_x_11311) ;  /* 0xfffffffc00ec8947 */ /* 0x004fea000383ffff */
[----:B------:R-:W-:Y:S05]  /*12e80*/  BRA `(.L_x_11395) ;  /* 0xffffffc800287947 */ /* 0x000fea000383ffff */
.L_x_11314:
[----:B------:R-:W-:Y:S01]  /*12e90*/  IMAD R8, R12, 0xc0, R11 ;  /* 0x000000c00c087824 */ /* 0x000fe200078e020b */
[----:B------:R-:W0:Y:S01]  /*12ea0*/  LDC R5, c[0x0][0x448] ;  /* 0x00011200ff057b82 */ /* 0x000e220000000800 */
[----:B------:R-:W-:Y:S02]  /*12eb0*/  IMAD.MOV.U32 R13, RZ, RZ, R7 ;  /* 0x000000ffff0d7224 */ /* 0x000fe400078e0007 */
[----:B------:R-:W-:Y:S02]  /*12ec0*/  IMAD.MOV.U32 R12, RZ, RZ, RZ ;  /* 0x000000ffff0c7224 */ /* 0x000fe400078e00ff */
[----:B------:R-:W-:Y:S02]  /*12ed0*/  IMAD.MOV.U32 R11, RZ, RZ, 0x1c1f ;  /* 0x00001c1fff0b7424 */ /* 0x000fe400078e00ff */
[----:B------:R-:W-:Y:S02]  /*12ee0*/  IMAD.MOV.U32 R15, RZ, RZ, -0x1 ;  /* 0xffffffffff0f7424 */ /* 0x000fe400078e00ff */
[----:B------:R-:W-:-:S07]  /*12ef0*/  VIADD R4, R8, 0x20 ;  /* 0x0000002008047836 */ /* 0x000fce0000000000 */
[----:B0-----:R-:W-:Y:S05]  /*12f00*/  WARPSYNC.COLLECTIVE R15, `(.L_x_11396) ;  /* 0x000000000f087348 */ /* 0x001fea0003c00000 */
[----:B------:R1:W2:Y:S02]  /*12f10*/  SHFL.IDX P6, R14, R13, R12, R11 ;  /* 0x0000000c0d0e7389 */ /* 0x0002a400000c000b */
[----:B012---:R-:W-:Y:S01]  /*12f20*/  ENDCOLLECTIVE ;  /* 0x000000000000791b */ /* 0x007fe20003800000 */
.L_x_11396:
[----:B------:R-:W-:Y:S02]  /*12f30*/  IMAD.MOV.U32 R13, RZ, RZ, R6 ;  /* 0x000000ffff0d7224 */ /* 0x000fe400078e0006 */
[----:B------:R-:W-:-:S07]  /*12f40*/  IMAD.MOV.U32 R3, RZ, RZ, R14 ;  /* 0x000000ffff037224 */ /* 0x000fce00078e000e */
[----:B------:R-:W-:Y:S05]  /*12f50*/  WARPSYNC.COLLECTIVE R15, `(.L_x_11397) ;  /* 0x000000000f087348 */ /* 0x000fea0003c00000 */
[----:B------:R0:W1:Y:S02]  /*12f60*/  SHFL.IDX P6, R14, R13, R12, R11 ;  /* 0x0000000c0d0e7389 */ /* 0x00006400000c000b */
[----:B01----:R-:W-:Y:S01]  /*12f70*/  ENDCOLLECTIVE ;  /* 0x000000000000791b */ /* 0x003fe20003800000 */
.L_x_11397:
        /* <DEDUP_REMOVED lines=10> */
.L_x_11398:
        /* <DEDUP_REMOVED lines=13> */
.L_x_11399:
        /* <DEDUP_REMOVED lines=8> */
.L_x_11400:
        /* <DEDUP_REMOVED lines=13> */
.L_x_11401:
        /* <DEDUP_REMOVED lines=8> */
.L_x_11402:
        /* <DEDUP_REMOVED lines=12> */
.L_x_11403:
        /* <DEDUP_REMOVED lines=11> */
.L_x_11404:
        /* <DEDUP_REMOVED lines=13> */
.L_x_11405:
        /* <DEDUP_REMOVED lines=8> */
.L_x_11406:
        /* <DEDUP_REMOVED lines=14> */
.L_x_11407:
[----:B------:R-:W-:Y:S05]  /*13660*/  BRA `(.L_x_11408) ;  /* 0xffffffcc00507947 */ /* 0x000fea000383ffff */
.L_x_11317:
[----:B0-----:R-:W-:-:S04]  /*13670*/  IMAD.U32 R3, RZ, RZ, UR38 ;  /* 0x00000026ff037e24 */ /* 0x001fc8000f8e00ff */
[----:B------:R0:W1:Y:S03]  /*13680*/  SYNCS.PHASECHK.TRANS64.TRYWAIT P0, [R3+URZ+0x31c20], R0 ;  /* 0x031c2000030075a7 */ /* 0x000066000800017f */
[----:B-1----:R-:W-:Y:S05]  /*13690*/  @!P0 NANOSLEEP.SYNCS 0x989680 ;  /* 0x009896800000895d */ /* 0x002fea0003900000 */
[----:B------:R-:W1:Y:S02]  /*136a0*/  @!P0 SYNCS.PHASECHK.TRANS64 P0, [R3+URZ+0x31c20], R0 ;  /* 0x031c2000030085a7 */ /* 0x000e64000800007f */
[----:B-1----:R-:W-:Y:S05]  /*136b0*/  @!P0 BRA `(.L_x_11317) ;  /* 0xfffffffc00ec8947 */ /* 0x002fea000383ffff */
[----:B------:R-:W-:Y:S05]  /*136c0*/  BRA `(.L_x_11409) ;  /* 0xffffffcc00a07947 */ /* 0x000fea000383ffff */
.L_x_11324:
[----:B-1----:R-:W-:-:S04]  /*136d0*/  IMAD.U32 R3, RZ, RZ, UR38 ;  /* 0x00000026ff037e24 */ /* 0x002fc8000f8e00ff */
[----:B------:R1:W2:Y:S03]  /*136e0*/  SYNCS.PHASECHK.TRANS64.TRYWAIT P0, [R3+URZ+0x31c48], R6 ;  /* 0x031c4806030075a7 */ /* 0x0002a6000800017f */
[----:B--2---:R-:W-:Y:S05]  /*136f0*/  @!P0 NANOSLEEP.SYNCS 0x989680 ;  /* 0x009896800000895d */ /* 0x004fea0003900000 */
[----:B------:R-:W2:Y:S02]  /*13700*/  @!P0 SYNCS.PHASECHK.TRANS64 P0, [R3+URZ+0x31c48], R6 ;  /* 0x031c4806030085a7 */ /* 0x000ea4000800007f */
[----:B--2---:R-:W-:Y:S05]  /*13710*/  @!P0 BRA `(.L_x_11324) ;  /* 0xfffffffc00ec8947 */ /* 0x004fea000383ffff */
[----:B------:R-:W-:Y:S05]  /*13720*/  BRA `(.L_x_11410) ;  /* 0xffffffd000607947 */ /* 0x000fea000383ffff */
.L_x_11331:
[----:B01----:R-:W-:-:S04]  /*13730*/  IMAD.U32 R3, RZ, RZ, UR38 ;  /* 0x00000026ff037e24 */ /* 0x003fc8000f8e00ff */
[----:B------:R0:W1:Y:S03]  /*13740*/  SYNCS.PHASECHK.TRANS64.TRYWAIT P0, [R3+URZ+0x31c60], R6 ;  /* 0x031c6006030075a7 */ /* 0x000066000800017f */
[----:B-1----:R-:W-:Y:S05]  /*13750*/  @!P0 NANOSLEEP.SYNCS 0x989680 ;  /* 0x009896800000895d */ /* 0x002fea0003900000 */
[----:B------:R-:W1:Y:S02]  /*13760*/  @!P0 SYNCS.PHASECHK.TRANS64 P0, [R3+URZ+0x31c60], R6 ;  /* 0x031c6006030085a7 */ /* 0x000e64000800007f */
[----:B-1----:R-:W-:Y:S05]  /*13770*/  @!P0 BRA `(.L_x_11331) ;  /* 0xfffffffc00ec8947 */ /* 0x002fea000383ffff */
[----:B------:R-:W-:Y:S05]  /*13780*/  BRA `(.L_x_11411) ;  /* 0xffffffd400387947 */ /* 0x000fea000383ffff */
.L_x_11341:
[----:B-1----:R-:W-:-:S04]  /*13790*/  IMAD.U32 R3, RZ, RZ, UR38 ;  /* 0x00000026ff037e24 */ /* 0x002fc8000f8e00ff */
[----:B------:R1:W2:Y:S03]  /*137a0*/  SYNCS.PHASECHK.TRANS64.TRYWAIT P0, [R3+URZ+0x31c40], R12 ;  /* 0x031c400c030075a7 */ /* 0x0002a6000800017f */
[----:B--2---:R-:W-:Y:S05]  /*137b0*/  @!P0 NANOSLEEP.SYNCS 0x989680 ;  /* 0x009896800000895d */ /* 0x004fea0003900000 */
[----:B------:R-:W2:Y:S02]  /*137c0*/  @!P0 SYNCS.PHASECHK.TRANS64 P0, [R3+URZ+0x31c40], R12 ;  /* 0x031c400c030085a7 */ /* 0x000ea4000800007f */
[----:B--2---:R-:W-:Y:S05]  /*137d0*/  @!P0 BRA `(.L_x_11341) ;  /* 0xfffffffc00ec8947 */ /* 0x004fea000383ffff */
[----:B------:R-:W-:Y:S05]  /*137e0*/  BRA `(.L_x_11412) ;  /* 0xffffffd800847947 */ /* 0x000fea000383ffff */
.L_x_11348:
[----:B0-----:R-:W-:-:S04]  /*137f0*/  IMAD.U32 R3, RZ, RZ, UR38 ;  /* 0x00000026ff037e24 */ /* 0x001fc8000f8e00ff */
[----:B------:R0:W1:Y:S03]  /*13800*/  SYNCS.PHASECHK.TRANS64.TRYWAIT P0, [R3+URZ+0x31c68], R2 ;  /* 0x031c6802030075a7 */ /* 0x000066000800017f */
[----:B-1----:R-:W-:Y:S05]  /*13810*/  @!P0 NANOSLEEP.SYNCS 0x989680 ;  /* 0x009896800000895d */ /* 0x002fea0003900000 */
[----:B------:R-:W1:Y:S02]  /*13820*/  @!P0 SYNCS.PHASECHK.TRANS64 P0, [R3+URZ+0x31c68], R2 ;  /* 0x031c6802030085a7 */ /* 0x000e64000800007f */
[----:B-1----:R-:W-:Y:S05]  /*13830*/  @!P0 BRA `(.L_x_11348) ;  /* 0xfffffffc00ec8947 */ /* 0x002fea000383ffff */
[----:B------:R-:W-:Y:S05]  /*13840*/  BRA `(.L_x_11413) ;  /* 0xffffffdc005c7947 */ /* 0x000fea000383ffff */
.L_x_11358:
[----:B-1----:R-:W-:-:S04]  /*13850*/  IMAD.U32 R2, RZ, RZ, UR38 ;  /* 0x00000026ff027e24 */ /* 0x002fc8000f8e00ff */
[----:B------:R1:W2:Y:S03]  /*13860*/  SYNCS.PHASECHK.TRANS64.TRYWAIT P0, [R2+URZ+0x31c48], R9 ;  /* 0x031c4809020075a7 */ /* 0x0002a6000800017f */
[----:B--2---:R-:W-:Y:S05]  /*13870*/  @!P0 NANOSLEEP.SYNCS 0x989680 ;  /* 0x009896800000895d */ /* 0x004fea0003900000 */
[----:B------:R-:W2:Y:S02]  /*13880*/  @!P0 SYNCS.PHASECHK.TRANS64 P0, [R2+URZ+0x31c48], R9 ;  /* 0x031c4809020085a7 */ /* 0x000ea4000800007f */
[----:B--2---:R-:W-:Y:S05]  /*13890*/  @!P0 BRA `(.L_x_11358) ;  /* 0xfffffffc00ec8947 */ /* 0x004fea000383ffff */
[----:B------:R-:W-:Y:S05]  /*138a0*/  BRA `(.L_x_11414) ;  /* 0xffffffe000bc7947 */ /* 0x000fea000383ffff */
.L_x_11365:
[----:B0-----:R-:W-:-:S04]  /*138b0*/  IMAD.U32 R2, RZ, RZ, UR38 ;  /* 0x00000026ff027e24 */ /* 0x001fc8000f8e00ff */
[----:B------:R0:W1:Y:S03]  /*138c0*/  SYNCS.PHASECHK.TRANS64.TRYWAIT P0, [R2+URZ+0x31c60], R9 ;  /* 0x031c6009020075a7 */ /* 0x000066000800017f */
[----:B-1----:R-:W-:Y:S05]  /*138d0*/  @!P0 NANOSLEEP.SYNCS 0x989680 ;  /* 0x009896800000895d */ /* 0x002fea0003900000 */
[----:B------:R-:W1:Y:S02]  /*138e0*/  @!P0 SYNCS.PHASECHK.TRANS64 P0, [R2+URZ+0x31c60], R9 ;  /* 0x031c6009020085a7 */ /* 0x000e64000800007f */
[----:B-1----:R-:W-:Y:S05]  /*138f0*/  @!P0 BRA `(.L_x_11365) ;  /* 0xfffffffc00ec8947 */ /* 0x002fea000383ffff */
[----:B------:R-:W-:Y:S05]  /*13900*/  BRA `(.L_x_11415) ;  /* 0xffffffe400907947 */ /* 0x000fea000383ffff */
.L_x_11374:
[----:B0-----:R0:W1:Y:S02]  /*13910*/  SYNCS.PHASECHK.TRANS64.TRYWAIT P0, [R3+URZ+0x31c60], R2 ;  /* 0x031c6002030075a7 */ /* 0x001064000800017f */
[----:B-1----:R-:W-:Y:S05]  /*13920*/  @!P0 NANOSLEEP.SYNCS 0x989680 ;  /* 0x009896800000895d */ /* 0x002fea0003900000 */
[----:B------:R-:W1:Y:S02]  /*13930*/  @!P0 SYNCS.PHASECHK.TRANS64 P0, [R3+URZ+0x31c60], R2 ;  /* 0x031c6002030085a7 */ /* 0x000e64000800007f */
[----:B-1----:R-:W-:Y:S05]  /*13940*/  @!P0 BRA `(.L_x_11374) ;  /* 0xfffffffc00f08947 */ /* 0x002fea000383ffff */
[----:B------:R-:W-:Y:S05]  /*13950*/  BRA `(.L_x_11416) ;  /* 0xffffffe800887947 */ /* 0x000fea000383ffff */
.L_x_11380:
[----:B0-----:R0:W1:Y:S02]  /*13960*/  SYNCS.PHASECHK.TRANS64.TRYWAIT P0, [R7+URZ+0x31c20], R2 ;  /* 0x031c2002070075a7 */ /* 0x001064000800017f */
[----:B-1----:R-:W-:Y:S05]  /*13970*/  @!P0 NANOSLEEP.SYNCS 0x989680 ;  /* 0x009896800000895d */ /* 0x002fea0003900000 */
[----:B------:R-:W1:Y:S02]  /*13980*/  @!P0 SYNCS.PHASECHK.TRANS64 P0, [R7+URZ+0x31c20], R2 ;  /* 0x031c2002070085a7 */ /* 0x000e64000800007f */
[----:B-1----:R-:W-:Y:S05]  /*13990*/  @!P0 BRA `(.L_x_11380) ;  /* 0xfffffffc00f08947 */ /* 0x002fea000383ffff */
[----:B------:R-:W-:Y:S05]  /*139a0*/  BRA `(.L_x_11417) ;  /* 0xffffffec008c7947 */ /* 0x000fea000383ffff */
.L_x_11381:
        /* <DEDUP_REMOVED lines=11> */
.L_x_11419:
[----:B------:R-:W-:Y:S05]  /*13a60*/  BSYNC B0 ;  /* 0x0000000000007941 */ /* 0x000fea0003800000 */
.L_x_11418:
[----:B------:R-:W-:Y:S05]  /*13a70*/  BRA `(.L_x_11420) ;  /* 0xffffffec00707947 */ /* 0x000fea000383ffff */
.L_x_11382:
[----:B------:R-:W-:Y:S01]  /*13a80*/  BSSY B0, `(.L_x_11421) ;  /* 0x0000006000007945 */ /* 0x000fe20003800000 */
[----:B------:R-:W-:-:S07]  /*13a90*/  IMAD.MOV.U32 R15, RZ, RZ, -0x1 ;  /* 0xffffffffff0f7424 */ /* 0x000fce00078e00ff */
[----:B0-----:R-:W-:Y:S05]  /*13aa0*/  WARPSYNC.COLLECTIVE R15, `(.L_x_11422) ;  /* 0x000000000f0c7348 */ /* 0x001fea0003c00000 */
[----:B------:R-:W-:Y:S02]  /*13ab0*/  ELECT P6, UR62, PT ;  /* 0x00000000003e782f */ /* 0x000fe400038c0000 */
[----:B------:R-:W-:Y:S01]  /*13ac0*/  MOV R14, UR62 ;  /* 0x0000003e000e7c02 */ /* 0x000fe20008000f00 */
[----:B0-----:R-:W-:Y:S10]  /*13ad0*/  ENDCOLLECTIVE ;  /* 0x000000000000791b */ /* 0x001ff40003800000 */
.L_x_11422:
[----:B------:R-:W-:Y:S05]  /*13ae0*/  BSYNC B0 ;  /* 0x0000000000007941 */ /* 0x000fea0003800000 */
.L_x_11421:
[----:B------:R-:W-:Y:S05]  /*13af0*/  BRA `(.L_x_11423) ;  /* 0xffffffec00647947 */ /* 0x000fea000383ffff */
.L_x_11384:
[----:B0-----:R0:W1:Y:S02]  /*13b00*/  SYNCS.PHASECHK.TRANS64.TRYWAIT P0, [R5+URZ], R4 ;  /* 0x00000004050075a7 */ /* 0x001064000800017f */
[----:B-1----:R-:W-:Y:S05]  /*13b10*/  @!P0 NANOSLEEP.SYNCS 0x989680 ;  /* 0x009896800000895d */ /* 0x002fea0003900000 */
[----:B------:R-:W1:Y:S02]  /*13b20*/  @!P0 SYNCS.PHASECHK.TRANS64 P0, [R5+URZ], R4 ;  /* 0x00000004050085a7 */ /* 0x000e64000800007f */
[----:B-1----:R-:W-:Y:S05]  /*13b30*/  @!P0 BRA `(.L_x_11384) ;  /* 0xfffffffc00f08947 */ /* 0x002fea000383ffff */
[----:B------:R-:W-:Y:S05]  /*13b40*/  BRA `(.L_x_11424) ;  /* 0xffffffec00947947 */ /* 0x000fea000383ffff */
.L_x_11385:
[----:B-1----:R1:W2:Y:S02]  /*13b50*/  SYNCS.PHASECHK.TRANS64.TRYWAIT P0, [R3+URZ], R2 ;  /* 0x00000002030075a7 */ /* 0x0022a4000800017f */
[----:B--2---:R-:W-:Y:S05]  /*13b60*/  @!P0 NANOSLEEP.SYNCS 0x989680 ;  /* 0x009896800000895d */ /* 0x004fea0003900000 */
[----:B------:R-:W2:Y:S02]  /*13b70*/  @!P0 SYNCS.PHASECHK.TRANS64 P0, [R3+URZ], R2 ;  /* 0x00000002030085a7 */ /* 0x000ea4000800007f */
[----:B--2---:R-:W-:Y:S05]  /*13b80*/  @!P0 BRA `(.L_x_11385) ;  /* 0xfffffffc00f08947 */ /* 0x004fea000383ffff */
[----:B------:R-:W-:Y:S05]  /*13b90*/  BRA `(.L_x_11425) ;  /* 0xffffffec00887947 */ /* 0x000fea000383ffff */
.L_x_11387:
[----:B0-----:R0:W1:Y:S02]  /*13ba0*/  SYNCS.PHASECHK.TRANS64.TRYWAIT P0, [R5+URZ], R4 ;  /* 0x00000004050075a7 */ /* 0x001064000800017f */
[----:B-1----:R-:W-:Y:S05]  /*13bb0*/  @!P0 NANOSLEEP.SYNCS 0x989680 ;  /* 0x009896800000895d */ /* 0x002fea0003900000 */
[----:B------:R-:W1:Y:S02]  /*13bc0*/  @!P0 SYNCS.PHASECHK.TRANS64 P0, [R5+URZ], R4 ;  /* 0x00000004050085a7 */ /* 0x000e64000800007f */
[----:B-1----:R-:W-:Y:S05]  /*13bd0*/  @!P0 BRA `(.L_x_11387) ;  /* 0xfffffffc00f08947 */ /* 0x002fea000383ffff */
[----:B------:R-:W-:Y:S05]  /*13be0*/  BRA `(.L_x_11426) ;  /* 0xffffffec008c7947 */ /* 0x000fea000383ffff */
.L_x_11427:
        /* <DEDUP_REMOVED lines=9> */
.L_x_14872:


//--------------------- .text._ZN7cutlass13device_kernelIN5flash11enable_sm90INS1_16FlashAttnFwdSm90INS1_25CollectiveMainloopFwdSm90ILi2EN4cute5tupleIJNS5_1CILi1EEES8_S8_EEENS6_IJNS7_ILi192EEENS7_ILi144EEENS7_ILi96EEEEEELi96ENS_10bfloat16_tEfNS_4arch4Sm90ELb1ELb0ELb0ELb1ELb0ELb0ELb0ELb0ELb1ELb1ELb1ELb0EEENS1_21CollectiveEpilogueFwdINS6_IJSA_SC_SB_EEES9_SE_SG_Li384ELb1ELb1ELb1ELb0EEENS1_36VarlenDynamicPersistentTileSchedulerILi192ELi144ELi384ELi128ELb1ELb1ELb1ELb1ELb1ELb1EEEEEEEEEvNT_6ParamsE --------------------------
	.section	.text._ZN7cutlass13device_kernelIN5flash11enable_sm90INS1_16FlashAttnFwdSm90INS1_25CollectiveMainloopFwdSm90ILi2EN4cute5tupleIJNS5_1CILi1EEES8_S8_EEENS6_IJNS7_ILi192EEENS7_ILi144EEENS7_ILi96EEEEEELi96ENS_10bfloat16_tEfNS_4arch4Sm90ELb1ELb0ELb0ELb1ELb0ELb0ELb0ELb0ELb1ELb1ELb1ELb0EEENS1_21CollectiveEpilogueFwdINS6_IJSA_SC_SB_EEES9_SE_SG_Li384ELb1ELb1ELb1ELb0EEENS1_36VarlenDynamicPersistentTileSchedulerILi192ELi144ELi384ELi128ELb1ELb1ELb1ELb1ELb1ELb1EEEEEEEEEvNT_6ParamsE,"ax",@progbits
	.align	128
.text._ZN7cutlass13device_kernelIN5flash11enable_sm90INS1_16FlashAttnFwdSm90INS1_25CollectiveMainloopFwdSm90ILi2EN4cute5tupleIJNS5_1CILi1EEES8_S8_EEENS6_IJNS7_ILi192EEENS7_ILi144EEENS7_ILi96EEEEEELi96ENS_10bfloat16_tEfNS_4arch4Sm90ELb1ELb0ELb0ELb1ELb0ELb0ELb0ELb0ELb1ELb1ELb1ELb0EEENS1_21CollectiveEpilogueFwdINS6_IJSA_SC_SB_EEES9_SE_SG_Li384ELb1ELb1ELb1ELb0EEENS1_36VarlenDynamicPersistentTileSchedulerILi192ELi144ELi384ELi128ELb1ELb1ELb1ELb1ELb1ELb1EEEEEEEEEvNT_6ParamsE:
        .type           _ZN7cutlass13device_kernelIN5flash11enable_sm90INS1_16FlashAttnFwdSm90INS1_25CollectiveMainloopFwdSm90ILi2EN4cute5tupleIJNS5_1CILi1EEES8_S8_EEENS6_IJNS7_ILi192EEENS7_ILi144EEENS7_ILi96EEEEEELi96ENS_10bfloat16_tEfNS_4arch4Sm90ELb1ELb0ELb0ELb1ELb0ELb0ELb0ELb0ELb1ELb1ELb1ELb0EEENS1_21CollectiveEpilogueFwdINS6_IJSA_SC_SB_EEES9_SE_SG_Li384ELb1ELb1ELb1ELb0EEENS1_36VarlenDynamicPersistentTileSchedulerILi192ELi144ELi384ELi128ELb1ELb1ELb1ELb1ELb1ELb1EEEEEEEEEvNT_6ParamsE,@function
        .size           _ZN7cutlass13device_kernelIN5flash11enable_sm90INS1_16FlashAttnFwdSm90INS1_25CollectiveMainloopFwdSm90ILi2EN4cute5tupleIJNS5_1CILi1EEES8_S8_EEENS6_IJNS7_ILi192EEENS7_ILi144EEENS7_ILi96EEEEEELi96ENS_10bfloat16_tEfNS_4arch4Sm90ELb1ELb0ELb0ELb1ELb0ELb0ELb0ELb0ELb1ELb1ELb1ELb0EEENS1_21CollectiveEpilogueFwdINS6_IJSA_SC_SB_EEES9_SE_SG_Li384ELb1ELb1ELb1ELb0EEENS1_36VarlenDynamicPersistentTileSchedulerILi192ELi144ELi384ELi128ELb1ELb1ELb1ELb1ELb1ELb1EEEEEEEEEvNT_6ParamsE,(.L_x_14873 - _ZN7cutlass13device_kernelIN5flash11enable_sm90INS1_16FlashAttnFwdSm90INS1_25CollectiveMainloopFwdSm90ILi2EN4cute5tupleIJNS5_1CILi1EEES8_S8_EEENS6_IJNS7_ILi192EEENS7_ILi144EEENS7_ILi96EEEEEELi96ENS_10bfloat16_tEfNS_4arch4Sm90ELb1ELb0ELb0ELb1ELb0ELb0ELb0ELb0ELb1ELb1ELb1ELb0EEENS1_21CollectiveEpilogueFwdINS6_IJSA_SC_SB_EEES9_SE_SG_Li384ELb1ELb1ELb1ELb0EEENS1_36VarlenDynamicPersistentTileSchedulerILi192ELi144ELi384ELi128ELb1ELb1ELb1ELb1ELb1ELb1EEEEEEEEEvNT_6ParamsE)
        .other          _ZN7cutlass13device_kernelIN5flash11enable_sm90INS1_16FlashAttnFwdSm90INS1_25CollectiveMainloopFwdSm90ILi2EN4cute5tupleIJNS5_1CILi1EEES8_S8_EEENS6_IJNS7_ILi192EEENS7_ILi144EEENS7_ILi96EEEEEELi96ENS_10bfloat16_tEfNS_4arch4Sm90ELb1ELb0ELb0ELb1ELb0ELb0ELb0ELb0ELb1ELb1ELb1ELb0EEENS1_21CollectiveEpilogueFwdINS6_IJSA_SC_SB_EEES9_SE_SG_Li384ELb1ELb1ELb1ELb0EEENS1_36VarlenDynamicPersistentTileSchedulerILi192ELi144ELi384ELi128ELb1ELb1ELb1ELb1ELb1ELb1EEEEEEEEEvNT_6ParamsE,@"STO_CUDA_ENTRY STV_DEFAULT"
_ZN7cutlass13device_kernelIN5flash11enable_sm90INS1_16FlashAttnFwdSm90INS1_25CollectiveMainloopFwdSm90ILi2EN4cute5tupleIJNS5_1CILi1EEES8_S8_EEENS6_IJNS7_ILi192EEENS7_ILi144EEENS7_ILi96EEEEEELi96ENS_10bfloat16_tEfNS_4arch4Sm90ELb1ELb0ELb0ELb1ELb0ELb0ELb0ELb0ELb1ELb1ELb1ELb0EEENS1_21CollectiveEpilogueFwdINS6_IJSA_SC_SB_EEES9_SE_SG_Li384ELb1ELb1ELb1ELb0EEENS1_36VarlenDynamicPersistentTileSchedulerILi192ELi144ELi384ELi128ELb1ELb1ELb1ELb1ELb1ELb1EEEEEEEEEvNT_6ParamsE:
        /* <DEDUP_REMOVED lines=18> */
.L_x_11429:
[----:B------:R-:W-:Y:S05]  /*0120*/  BSYNC B0 ;  /* 0x0000000000007941 */ /* 0x000fea0003800000 */
.L_x_11428:
        /* <DEDUP_REMOVED lines=41> */
.L_x_11430:
        /* <DEDUP_REMOVED lines=22> */
.L_x_11431:
        /* <DEDUP_REMOVED lines=18> */
.L_x_11432:
        /* <DEDUP_REMOVED lines=22> */
.L_x_11433:
        /* <DEDUP_REMOVED lines=22> */
.L_x_11434:
        /* <DEDUP_REMOVED lines=8> */
.L_x_11436:
        /* <DEDUP_REMOVED lines=24> */
[----:B------:R-:W-:-:S04]  /*0b00*/  SHF.R.S32.HI R0, RZ, 0x1f, R16 ;  /* 0x0000001fff007819 */ /* 0x000fc80000011410 */
[CC--:B------:R-:W-:Y:S02]  /*0b10*/  LEA.HI R2, R0.reuse, R16.reuse, RZ, 0x4 ;  /* 0x0000001000027211 */ /* 0x0c0fe400078f20ff */
[----:B------:R-:W-:Y:S02]  /*0b20*/  LEA.HI R7, R0, R16, RZ, 0x5 ;  /* 0x0000001000077211 */ /* 0x000fe400078f28ff */
[----:B------:R-:W-:Y:S02]  /*0b30*/  SHF.R.S32.HI R5, RZ, 0x4, R2 ;  /* 0x00000004ff057819 */ /* 0x000fe40000011402 */
[----:B------:R-:W-:Y:S02]  /*0b40*/  SHF.R.S32.HI R10, RZ, 0x5, R7 ;  /* 0x00000005ff0a7819 */ /* 0x000fe40000011407 */
[----:B--2---:R-:W-:Y:S02]  /*0b50*/  R2UR UR4, R3 ;  /* 0x00000000030472ca */ /* 0x004fe400000e0000 */
[----:B------:R-:W-:-:S02]  /*0b60*/  LOP3.LUT R3, R2, 0xfffffff0, RZ, 0xc0, !PT ;  /* 0xfffffff002037812 */ /* 0x000fc400078ec0ff */
[----:B------:R-:W-:-:S03]  /*0b70*/  LEA.HI R2, R2, R5, RZ, 0x1 ;  /* 0x0000000502027211 */ /* 0x000fc600078f08ff */
[----:B------:R-:W-:Y:S01]  /*0b80*/  IMAD.IADD R3, R16, 0x1, -R3 ;  /* 0x0000000110037824 */ /* 0x000fe200078e0a03 */
[----:B------:R-:W-:Y:S02]  /*0b90*/  LOP3.LUT R6, R2, 0x1ffffffe, RZ, 0xc0, !PT ;  /* 0x1ffffffe02067812 */ /* 0x000fe400078ec0ff */
[----:B------:R-:W-:Y:S01]  /*0ba0*/  LEA.HI R2, R0, R16, RZ, 0x7 ;  /* 0x0000001000027211 */ /* 0x000fe200078f38ff */
[--C-:B------:R-:W-:Y:S01]  /*0bb0*/  IMAD R14, R10, 0x10, R3.reuse ;  /* 0x000000100a0e7824 */ /* 0x100fe200078e0203 */
[----:B------:R-:W-:Y:S01]  /*0bc0*/  SHF.R.S32.HI R4, RZ, 0x1f, R3 ;  /* 0x0000001fff047819 */ /* 0x000fe20000011403 */
[----:B------:R-:W-:Y:S01]  /*0bd0*/  IMAD.IADD R6, R5, 0x1, -R6 ;  /* 0x0000000105067824 */ /* 0x000fe200078e0a06 */
[----:B------:R-:W-:Y:S01]  /*0be0*/  LOP3.LUT R8, R2, 0xffffff80, RZ, 0xc0, !PT ;  /* 0xffffff8002087812 */ /* 0x000fe200078ec0ff */
[----:B------:R-:W-:Y:S01]  /*0bf0*/  ULOP3.LUT UR7, UR4, 0x1, URZ, 0xfc, !UPT ;  /* 0x0000000104077892 */ /* 0x000fe2000f8efc3f */
[CC--:B------:R-:W-:Y:S02]  /*0c00*/  LEA.HI R5, R4.reuse, R3.reuse, RZ, 0x3 ;  /* 0x0000000304057211 */ /* 0x0c0fe400078f18ff */
[----:B------:R-:W-:Y:S01]  /*0c10*/  LEA.HI R4, R4, R3, RZ, 0x2 ;  /* 0x0000000304047211 */ /* 0x000fe200078f10ff */
[----:B------:R-:W-:Y:S01]  /*0c20*/  IMAD.IADD R15, R16, 0x1, -R8 ;  /* 0x00000001100f7824 */ /* 0x000fe200078e0a08 */
[----:B------:R-:W-:Y:S01]  /*0c30*/  SHF.R.S32.HI R17, RZ, 0x7, R2 ;  /* 0x00000007ff117819 */ /* 0x000fe20000011402 */
[----:B------:R-:W-:Y:S01]  /*0c40*/  IMAD.SHL.U32 R5, R5, 0x10, RZ ;  /* 0x0000001005057824 */ /* 0x000fe200078e00ff */
[----:B------:R-:W-:Y:S01]  /*0c50*/  LOP3.LUT R8, R4, 0x7fffffc, RZ, 0xc0, !PT ;  /* 0x07fffffc04087812 */ /* 0x000fe200078ec0ff */
[----:B------:R-:W-:Y:S01]  /*0c60*/  UMOV UR4, URZ ;  /* 0x0000003f00047c82 */ /* 0x000fe20008000000 */
[----:B------:R-:W-:-:S02]  /*0c70*/  SHF.R.S32.HI R4, RZ, 0x2, R4 ;  /* 0x00000002ff047819 */ /* 0x000fc40000011404 */
[----:B------:R-:W-:Y:S01]  /*0c80*/  SHF.R.S32.HI R9, RZ, 0x1f, R15 ;  /* 0x0000001fff097819 */ /* 0x000fe2000001140f */
[----:B------:R-:W-:Y:S01]  /*0c90*/  IMAD.IADD R8, R3, 0x1, -R8 ;  /* 0x0000000103087824 */ /* 0x000fe200078e0a08 */
[----:B------:R-:W-:Y:S01]  /*0ca0*/  LOP3.LUT R5, R5, 0x7fffff80, RZ, 0xc0, !PT ;  /* 0x7fffff8005057812 */ /* 0x000fe200078ec0ff */
[----:B------:R-:W-:Y:S01]  /*0cb0*/  IMAD.SHL.U32 R4, R4, 0x40, RZ ;  /* 0x0000004004047824 */ /* 0x000fe200078e00ff */
[----:B------:R-:W-:Y:S01]  /*0cc0*/  LEA.HI R12, R9, R15, RZ, 0x2 ;  /* 0x0000000f090c7211 */ /* 0x000fe200078f10ff */
[----:B------:R-:W-:Y:S01]  /*0cd0*/  IMAD.SHL.U32 R3, R6, 0x8, RZ ;  /* 0x0000000806037824 */ /* 0x000fe200078e00ff */
[----:B------:R-:W-:Y:S01]  /*0ce0*/  LEA.HI R0, R0, R16, RZ, 0x2 ;  /* 0x0000001000007211 */ /* 0x000fe200078f10ff */
[----:B------:R-:W-:Y:S01]  /*0cf0*/  IMAD R5, R10, 0x100, R5 ;  /* 0x000001000a057824 */ /* 0x000fe200078e0205 */
[--C-:B------:R-:W-:Y:S01]  /*0d00*/  SHF.R.S32.HI R10, RZ, 0x2, R12.reuse ;  /* 0x00000002ff0a7819 */ /* 0x100fe2000001140c */
[----:B------:R-:W-:Y:S01]  /*0d10*/  IMAD.HI R6, R17, 0x55555556, RZ ;  /* 0x5555555611067827 */ /* 0x000fe200078e02ff */
[----:B------:R-:W-:-:S02]  /*0d20*/  SHF.R.S32.HI R13, RZ, 0x1f, R12 ;  /* 0x0000001fff0d7819 */ /* 0x000fc4000001140c */
[----:B------:R-:W-:Y:S01]  /*0d30*/  LOP3.LUT R4, R4, 0x40, RZ, 0xc0, !PT ;  /* 0x0000004004047812 */ /* 0x000fe200078ec0ff */
[----:B------:R-:W-:Y:S01]  /*0d40*/  IMAD R7, R8, 0x10, R5 ;  /* 0x0000001008077824 */ /* 0x000fe200078e0205 */
[----:B------:R-:W-:Y:S01]  /*0d50*/  LEA.HI R13, R13, R10, RZ, 0x3 ;  /* 0x0000000a0d0d7211 */ /* 0x000fe200078f18ff */
[----:B------:R-:W-:Y:S01]  /*0d60*/  IMAD.U32 R8, RZ, RZ, UR7 ;  /* 0x00000007ff087e24 */ /* 0x000fe2000f8e00ff */
[--C-:B------:R-:W-:Y:S02]  /*0d70*/  LOP3.LUT R2, R4, 0x8, R3.reuse, 0xf8, !PT ;  /* 0x0000000804027812 */ /* 0x100fe400078ef803 */
[----:B------:R-:W-:Y:S01]  /*0d80*/  SHF.R.U32.HI R5, RZ, 0x3, R4 ;  /* 0x00000003ff057819 */ /* 0x000fe20000011604 */
[----:B------:R-:W-:Y:S01]  /*0d90*/  IMAD.U32 R4, R14, 0x20, R3 ;  /* 0x000000200e047824 */ /* 0x000fe200078e0003 */
[----:B------:R-:W-:Y:S02]  /*0da0*/  LOP3.LUT R3, R0, 0xfffffffc, RZ, 0xc0, !PT ;  /* 0xfffffffc00037812 */ /* 0x000fe400078ec0ff */
[----:B------:R-:W-:-:S02]  /*0db0*/  LEA.HI R9, R9, R15, RZ, 0x5 ;  /* 0x0000000f09097211 */ /* 0x000fc400078f28ff */
[----:B------:R-:W-:Y:S01]  /*0dc0*/  LOP3.LUT R13, R13, 0xfffffff8, RZ, 0xc0, !PT ;  /* 0xfffffff80d0d7812 */ /* 0x000fe200078ec0ff */
[----:B------:R0:W-:Y:S01]  /*0dd0*/  STL [R1+0x40], R4 ;  /* 0x0000400401007387 */ /* 0x0001e20000100800 */
[----:B------:R-:W-:Y:S02]  /*0de0*/  LOP3.LUT R12, R12, 0x7ffffffc, RZ, 0xc0, !PT ;  /* 0x7ffffffc0c0c7812 */ /* 0x000fe400078ec0ff */
[----:B------:R-:W-:Y:S01]  /*0df0*/  LOP3.LUT R2, R2, R5, RZ, 0x3c, !PT ;  /* 0x0000000502027212 */ /* 0x000fe200078e3cff */
[----:B------:R-:W-:Y:S01]  /*0e00*/  IMAD.IADD R5, R16, 0x1, -R3 ;  /* 0x0000000110057824 */ /* 0x000fe200078e0a03 */
[----:B------:R-:W-:Y:S01]  /*0e10*/  LEA.HI R6, R6, R6, RZ, 0x1 ;  /* 0x0000000606067211 */ /* 0x000fe200078f08ff */
[----:B------:R-:W-:Y:S01]  /*0e20*/  IMAD.IADD R10, R10, 0x1, -R13 ;  /* 0x000000010a0a7824 */ /* 0x000fe200078e0a0d */
[----:B------:R-:W-:Y:S01]  /*0e30*/  SHF.R.S32.HI R9, RZ, 0x5, R9 ;  /* 0x00000005ff097819 */ /* 0x000fe20000011409 */
[----:B------:R-:W-:Y:S01]  /*0e40*/  IMAD.IADD R12, R15, 0x1, -R12 ;  /* 0x000000010f0c7824 */ /* 0x000fe200078e0a0c */
[----:B------:R-:W-:Y:S01]  /*0e50*/  LEA.HI R3, R5, R5, RZ, 0x1 ;  /* 0x0000000505037211 */ /* 0x000fe200078f08ff */
[----:B------:R-:W-:Y:S01]  /*0e60*/  IMAD R6, R6, -0x3, R17 ;  /* 0xfffffffd06067824 */ /* 0x000fe200078e0211 */
[----:B------:R-:W-:Y:S01]  /*0e70*/  SHF.R.S32.HI R0, RZ, 0x2, R0 ;  /* 0x00000002ff007819 */ /* 0x000fe20000011400 */
[----:B------:R-:W-:Y:S01]  /*0e80*/  IMAD R9, R9, 0x10, R10 ;  /* 0x0000001009097824 */ /* 0x000fe200078e020a */
[----:B------:R-:W-:Y:S01]  /*0e90*/  LOP3.LUT R3, R3, 0x1ffffffe, RZ, 0xc0, !PT ;  /* 0x1ffffffe03037812 */ /* 0x000fe200078ec0ff */
[----:B------:R-:W-:-:S02]  /*0ea0*/  IMAD.SHL.U32 R145, R5, 0x8, RZ ;  /* 0x0000000805917824 */ /* 0x000fc400078e00ff */
[----:B------:R-:W-:Y:S02]  /*0eb0*/  IMAD.SHL.U32 R17, R12, 0x2, RZ ;  /* 0x000000020c117824 */ /* 0x000fe400078e00ff */
[----:B0-----:R-:W-:Y:S02]  /*0ec0*/  IMAD R4, R6, 0x40, R9 ;  /* 0x0000004006047824 */ /* 0x001fe400078e0209 */
[----:B------:R-:W-:Y:S02]  /*0ed0*/  VIADD R150, R145, 0x40 ;  /* 0x0000004091967836 */ /* 0x000fe40000000000 */
[----:B------:R-:W-:Y:S01]  /*0ee0*/  IMAD.U32 R6, RZ, RZ, UR4 ;  /* 0x00000004ff067e24 */ /* 0x000fe2000f8e00ff */
[----:B------:R-:W-:Y:S01]  /*0ef0*/  STL [R1+0x3c], R4 ;  /* 0x00003c0401007387 */ /* 0x000fe20000100800 */
[----:B------:R-:W-:Y:S02]  /*0f00*/  VIADD R0, R17, 0x20 ;  /* 0x0000002011007836 */ /* 0x000fe40000000000 */
[----:B------:R-:W-:Y:S01]  /*0f10*/  VIADD R147, R145, 0x20 ;  /* 0x0000002091937836 */ /* 0x000fe20000000000 */
[----:B------:R-:W-:Y:S01]  /*0f20*/  STL [R1+0x44], R8 ;  /* 0x0000440801007387 */ /* 0x000fe20000100800 */
[----:B------:R-:W-:-:S02]  /*0f30*/  VIADD R157, R17, 0x28 ;  /* 0x00000028119d7836 */ /* 0x000fc40000000000 */
[C---:B------:R-:W-:Y:S01]  /*0f40*/  VIADD R156, R17.reuse, 0x30 ;  /* 0x00000030119c7836 */ /* 0x040fe20000000000 */
[----:B------:R0:W-:Y:S01]  /*0f50*/  STL [R1+0x18], R6 ;  /* 0x0000180601007387 */ /* 0x0001e20000100800 */
[C---:B------:R-:W-:Y:S02]  /*0f60*/  VIADD R155, R17.reuse, 0x38 ;  /* 0x00000038119b7836 */ /* 0x040fe40000000000 */
[----:B------:R-:W-:Y:S02]  /*0f70*/  VIADD R154, R17, 0x40 ;  /* 0x00000040119a7836 */ /* 0x000fe40000000000 */
[----:B------:R-:W-:Y:S02]  /*0f80*/  IMAD.IADD R2, R2, 0x1, R7 ;  /* 0x0000000102027824 */ /* 0x000fe400078e0207 */
[----:B------:R-:W-:Y:S01]  /*0f90*/  IMAD.IADD R3, R5, 0x1, -R3 ;  /* 0x0000000105037824 */ /* 0x000fe200078e0a03 */
[----:B------:R-:W-:Y:S01]  /*0fa0*/  SHF.R.S32.HI R5, RZ, 0x1f, R150 ;  /* 0x0000001fff057819 */ /* 0x000fe20000011496 */
[C---:B------:R-:W-:Y:S01]  /*0fb0*/  VIADD R153, R17.reuse, 0x48 ;  /* 0x0000004811997836 */ /* 0x040fe20000000000 */
[----:B------:R-:W-:Y:S01]  /*0fc0*/  SHF.R.S32.HI R5, RZ, 0x1f, R0 ;  /* 0x0000001fff057819 */ /* 0x000fe20000011400 */
[C---:B------:R-:W-:Y:S01]  /*0fd0*/  VIADD R152, R17.reuse, 0x50 ;  /* 0x0000005011987836 */ /* 0x040fe20000000000 */
[----:B0-----:R-:W-:Y:S01]  /*0fe0*/  SHF.R.S32.HI R6, RZ, 0x1f, R147 ;  /* 0x0000001fff067819 */ /* 0x001fe20000011493 */
[----:B------:R-:W-:Y:S01]  /*0ff0*/  VIADD R151, R17, 0x58 ;  /* 0x0000005811977836 */ /* 0x000fe20000000000 */
[----:B------:R-:W-:Y:S01]  /*1000*/  SHF.R.S32.HI R0, RZ, 0x1f, R157 ;  /* 0x0000001fff007819 */ /* 0x000fe2000001149d */
[----:B------:R-:W-:Y:S01]  /*1010*/  IMAD.MOV.U32 R7, RZ, RZ, R11 ;  /* 0x000000ffff077224 */ /* 0x000fe200078e000b */
[----:B------:R-:W-:Y:S01]  /*1020*/  SHF.R.S32.HI R6, RZ, 0x1f, R156 ;  /* 0x0000001fff067819 */ /* 0x000fe2000001149c */
[----:B------:R-:W-:Y:S01]  /*1030*/  IMAD R144, R3, 0x8, R4 ;  /* 0x0000000803907824 */ /* 0x000fe200078e0204 */
[----:B------:R-:W-:-:S02]  /*1040*/  SHF.R.S32.HI R5, RZ, 0x1f, R155 ;  /* 0x0000001fff057819 */ /* 0x000fc4000001149b */
[----:B------:R-:W-:Y:S02]  /*1050*/  SHF.R.S32.HI R0, RZ, 0x1f, R154 ;  /* 0x0000001fff007819 */ /* 0x000fe4000001149a */
[----:B------:R-:W-:Y:S02]  /*1060*/  SHF.R.S32.HI R6, RZ, 0x1f, R153 ;  /* 0x0000001fff067819 */ /* 0x000fe40000011499 */
[----:B------:R-:W-:Y:S02]  /*1070*/  SHF.R.S32.HI R5, RZ, 0x1f, R152 ;  /* 0x0000001fff057819 */ /* 0x000fe40000011498 */
[----:B------:R-:W-:Y:S02]  /*1080*/  SHF.R.S32.HI R0, RZ, 0x1f, R151 ;  /* 0x0000001fff007819 */ /* 0x000fe40000011497 */
[----:B------:R-:W-:-:S07]  /*1090*/  LEA R2, R2, UR37, 0x1 ;  /* 0x0000002502027c11 */ /* 0x000fce000f8e08ff */
.L_x_11486:
[----:B012-4-:R-:W0:Y:S01]  /*10a0*/  LDC.64 R4, c[0x0][0xc88] ;  /* 0x00032200ff047b82 */ /* 0x017e220000000a00 */
        /* <DEDUP_REMOVED lines=16> */
[----:B---3--:R-:W-:Y:S01]  /*11b0*/  IMAD.U32 R8, RZ, RZ, UR7 ;  /* 0x00000007ff087e24 */ /* 0x008fe2000f8e00ff */
[----:B------:R-:W-:Y:S01]  /*11c0*/  @UP1 ULEA UR10, UP0, UR4, UR10, 0x2 ;  /* 0x0000000a040a1291 */ /* 0x000fe2000f80103f */
[----:B------:R-:W-:-:S03]  /*11d0*/  IMAD.U32 R4, RZ, RZ, UR8 ;  /* 0x00000008ff047e24 */ /* 0x000fc6000f8e00ff */
[----:B------:R-:W-:Y:S01]  /*11e0*/  @UP1 ULEA.HI.X UR11, UR4, UR11, UR7, 0x2, UP0 ;  /* 0x0000000b040b1291 */ /* 0x000fe200080f1407 */
[----:B------:R-:W-:Y:S01]  /*11f0*/  IMAD.U32 R5, RZ, RZ, UR9 ;  /* 0x00000009ff057e24 */ /* 0x000fe2000f8e00ff */
[----:B------:R-:W-:Y:S01]  /*1200*/  ULDC.64 UR8, c[0x0][0x418] ;  /* 0x0001060000087ab9 */ /* 0x000fe20000000a00 */
[----:B------:R-:W-:Y:S01]  /*1210*/  IMAD.U32 R6, RZ, RZ, UR10 ;  /* 0x0000000aff067e24 */ /* 0x000fe2000f8e00ff */
[----:B------:R0:W-:Y:S02]  /*1220*/  STL [R1+0x10], R8 ;  /* 0x0000100801007387 */ /* 0x0001e40000100800 */
[----:B------:R-:W-:Y:S02]  /*1230*/  IMAD.U32 R7, RZ, RZ, UR11 ;  /* 0x0000000bff077e24 */ /* 0x000fe4000f8e00ff */
[----:B------:R-:W2:Y:S01]  /*1240*/  @P0 LDG.E R4, desc[UR12][R4.64] ;  /* 0x0000000c04040981 */ /* 0x000ea2000c1e1900 */
[----:B------:R-:W-:Y:S02]  /*1250*/  UISETP.NE.U32.AND UP0, UPT, UR8, URZ, UPT ;  /* 0x0000003f0800728c */ /* 0x000fe4000bf05070 */
[----:B------:R-:W-:Y:S01]  /*1260*/  ULOP3.LUT UR7, UR6, 0xff0000, URZ, 0xc0, !UPT ;  /* 0x00ff000006077892 */ /* 0x000fe2000f8ec03f */
[----:B------:R-:W3:Y:S01]  /*1270*/  @P2 LDG.E R6, desc[UR12][R6.64] ;  /* 0x0000000c06062981 */ /* 0x000ee2000c1e1900 */
[----:B------:R-:W-:-:S02]  /*1280*/  ULOP3.LUT UR8, UR6, 0xff000000, URZ, 0xc0, !UPT ;  /* 0xff00000006087892 */ /* 0x000fc4000f8ec03f */
[----:B------:R-:W-:Y:S02]  /*1290*/  ULOP3.LUT UR6, UR6, 0xffff, URZ, 0xc0, !UPT ;  /* 0x0000ffff06067892 */ /* 0x000fe4000f8ec03f */
[----:B------:R-:W-:Y:S01]  /*12a0*/  UISETP.NE.AND.EX UP0, UPT, UR9, URZ, UPT, UP0 ;  /* 0x0000003f0900728c */ /* 0x000fe2000bf05300 */
[----:B------:R-:W-:Y:S02]  /*12b0*/  ULDC.64 UR12, c[0x0][0xa20] ;  /* 0x00028800000c7ab9 */ /* 0x000fe40000000a00 */
[----:B------:R-:W-:Y:S01]  /*12c0*/  ULDC UR9, c[0x0][0x424] ;  /* 0x0001090000097ab9 */ /* 0x000fe20000000800 */
[----:B-----5:R-:W-:Y:S01]  /*12d0*/  IMAD.U32 R0, RZ, RZ, UR6 ;  /* 0x00000006ff007e24 */ /* 0x020fe2000f8e00ff */
[----:B------:R-:W-:Y:S01]  /*12e0*/  USHF.R.U32.HI UR8, URZ, 0x8, UR8 ;  /* 0x000000083f087899 */ /* 0x000fe20008011608 */
[----:B------:R-:W-:Y:S01]  /*12f0*/  ISETP.NE.U32.AND P1, PT, RZ, UR12, PT ;  /* 0x0000000cff007c0c */ /* 0x000fe2000bf25070 */
[----:B------:R-:W-:Y:S02]  /*1300*/  USEL UR9, UR9, 0x1, UP0 ;  /* 0x0000000109097887 */ /* 0x000fe40008000000 */
[----:B------:R0:W-:Y:S01]  /*1310*/  STL [R1+0x4], R0 ;  /* 0x0000040001007387 */ /* 0x0001e20000100800 */
[----:B------:R-:W-:Y:S01]  /*1320*/  ULDC UR10, c[0x0][0x2f0] ;  /* 0x0000bc00000a7ab9 */ /* 0x000fe20000000800 */
[----:B------:R-:W-:Y:S01]  /*1330*/  UMOV UR4, URZ ;  /* 0x0000003f00047c82 */ /* 0x000fe20008000000 */
[----:B------:R-:W-:Y:S01]  /*1340*/  ULDC UR61, c[0x0][0x288] ;  /* 0x0000a200003d7ab9 */ /* 0x000fe20000000800 */
[----:B------:R-:W-:Y:S01]  /*1350*/  ULEA.HI UR7, UR7, UR8, URZ, 0x10 ;  /* 0x0000000807077291 */ /* 0x000fe2000f8f803f */
[----:B------:R-:W-:Y:S01]  /*1360*/  ISETP.NE.AND.EX P1, PT, RZ, UR13, PT, P1 ;  /* 0x0000000dff007c0c */ /* 0x000fe2000bf25310 */
[----:B------:R-:W-:Y:S01]  /*1370*/  UIMAD UR10, UR9, UR10, URZ ;  /* 0x0000000a090a72a4 */ /* 0x000fe2000f8e023f */
[----:B--2---:R-:W-:-:S02]  /*1380*/  @P0 R2UR UR4, R4 ;  /* 0x00000000040402ca */ /* 0x004fc400000e0000 */
        /* <DEDUP_REMOVED lines=17> */
.L_x_11437:
        /* <DEDUP_REMOVED lines=11> */
.L_x_11438:
        /* <DEDUP_REMOVED lines=15> */
.L_x_11439:
[----:B------:R-:W-:Y:S01]  /*1640*/  ULDC UR6, c[0x0][0x448] ;  /* 0x0001120000067ab9 */ /* 0x000fe20000000800 */
[----:B------:R-:W-:Y:S02]  /*1650*/  UIMAD UR5, UR5, 0xc0, URZ ;  /* 0x000000c0050578a4 */ /* 0x000fe4000f8e023f */
[----:B------:R-:W-:Y:S02]  /*1660*/  UISETP.NE.AND UP0, UPT, UR6, 0x1, UPT ;  /* 0x000000010600788c */ /* 0x000fe4000bf05270 */
[----:B------:R-:W-:Y:S02]  /*1670*/  UIADD3 UR6, UR5, 0xbf, URZ ;  /* 0x000000bf05067890 */ /* 0x000fe4000fffe03f */
[----:B------:R-:W-:Y:S01]  /*1680*/  UIADD3 UR10, -UR4, UR10, URZ ;  /* 0x0000000a040a7290 */ /* 0x000fe2000fffe13f */
[----:B------:R-:W-:-:S03]  /*1690*/  IMAD.U32 R22, RZ, RZ, UR5 ;  /* 0x00000005ff167e24 */ /* 0x000fc6000f8e00ff */
[----:B------:R-:W-:Y:S02]  /*16a0*/  UIADD3 UR8, UR10, 0x90, -UR61 ;  /* 0x000000900a087890 */ /* 0x000fe4000fffe83d */
[----:B------:R-:W-:Y:S01]  /*16b0*/  IMAD.U32 R18, RZ, RZ, UR10 ;  /* 0x0000000aff127e24 */ /* 0x000fe2000f8e00ff */
[----:B------:R-:W-:Y:S01]  /*16c0*/  @UP0 ULDC UR4, c[0x0][0x44c] ;  /* 0x0001130000040ab9 */ /* 0x000fe20000000800 */
[----:B------:R-:W-:Y:S01]  /*16d0*/  @UP0 ULDC UR9, c[0x0][0x450] ;  /* 0x0001140000090ab9 */ /* 0x000fe20000000800 */
[----:B------:R-:W-:Y:S02]  /*16e0*/  UIMAD.WIDE.U32 UR4, UR6, UR4, URZ ;  /* 0x00000004060472a5 */ /* 0x000fe4000f8e003f */
[----:B------:R-:W-:Y:S02]  /*16f0*/  UIADD3 UR4, UR10, 0x8f, URZ ;  /* 0x0000008f0a047890 */ /* 0x000fe4000fffe03f */
        /* <DEDUP_REMOVED lines=8> */
[----:B------:R-:W-:-:S04]  /*1780*/  ULEA.HI.SX32 UR6, UR9, UR6, 0x1b ;  /* 0x0000000609067291 */ /* 0x000fc8000f8fda3f */
[----:B------:R-:W-:Y:S01]  /*1790*/  UISETP.LT.AND UP0, UPT, UR4, UR6, UPT ;  /* 0x000000060400728c */ /* 0x000fe2000bf01270 */
[----:B------:R-:W-:-:S03]  /*17a0*/  IMAD.U32 R146, RZ, RZ, UR5 ;  /* 0x00000005ff927e24 */ /* 0x000fc6000f8e00ff */
[----:B------:R-:W-:Y:S02]  /*17b0*/  USEL UR9, UR4, UR6, UP0 ;  /* 0x0000000604097287 */ /* 0x000fe40008000000 */
        /* <DEDUP_REMOVED lines=43> */
.L_x_11440:
        /* <DEDUP_REMOVED lines=37> */
[----:B------:R-:W0:Y:S01]  /*1cc0*/  S2R R4, SR_TID.X ;  /* 0x0000000000047919 */ /* 0x000e220000002100 */
[----:B------:R-:W-:-:S04]  /*1cd0*/  UIADD3 UR6, UR37, 0x24300, URZ ;  /* 0x0002430025067890 */ /* 0x000fc8000fffe03f */
[----:B------:R-:W-:-:S06]  /*1ce0*/  ULOP3.LUT UP0, URZ, UR6, 0x9f, URZ, 0xc0, !UPT ;  /* 0x0000009f063f7892 */ /* 0x000fcc000f80c03f */
[----:B------:R-:W-:Y:S01]  /*1cf0*/  PLOP3.LUT P0, PT, PT, PT, UP0, 0x80, 0x0 ;  /* 0x000000000000781c */ /* 0x000fe20003f0f008 */
        /* <DEDUP_REMOVED lines=34> */
.L_x_11442:
        /* <DEDUP_REMOVED lines=13> */
.L_x_11615:
[----:B------:R-:W-:Y:S05]  /*1ff0*/  @!P0 BRA `(.L_x_11444) ;  /* 0x0000000000048947 */ /* 0x000fea0003800000 */
[----:B------:R-:W-:Y:S01]  /*2000*/  BPT.TRAP 0x1 ;  /* 0x000000040000795c */ /* 0x000fe20000300000 */
.L_x_11444:
[----:B0-----:R-:W-:Y:S02]  /*2010*/  IMAD.U32 R3, RZ, RZ, UR36 ;  /* 0x00000024ff037e24 */ /* 0x001fe4000f8e00ff */
[----:B------:R-:W-:-:S03]  /*2020*/  IMAD.U32 R0, RZ, RZ, UR38 ;  /* 0x00000026ff007e24 */ /* 0x000fc6000f8e00ff */
[----:B------:R-:W-:Y:S02]  /*2030*/  LEA R3, R3, UR37, 0x3 ;  /* 0x0000002503037c11 */ /* 0x000fe4000f8e18ff */
[----:B------:R-:W-:-:S04]  /*2040*/  SHF.L.U32 R0, R0, 0x1f, RZ ;  /* 0x0000001f00007819 */ /* 0x000fc800000006ff */
[----:B------:R0:W1:Y:S01]  /*2050*/  SYNCS.PHASECHK.TRANS64.TRYWAIT P2, [R3+URZ+0x31c30], R0 ;  /* 0x031c3000030075a7 */ /* 0x000062000804017f */
[----:B------:R-:W-:Y:S05]  /*2060*/  @!P0 BRA `(.L_x_11445) ;  /* 0x0000000000048947 */ /* 0x000fea0003800000 */
[----:B------:R-:W-:Y:S01]  /*2070*/  BPT.TRAP 0x1 ;  /* 0x000000040000795c */ /* 0x000fe20000300000 */
.L_x_11445:
[----:B------:R-:W2:Y:S02]  /*2080*/  S2R R4, SR_TID.X ;  /* 0x0000000000047919 */ /* 0x000ea40000002100 */
[----:B--2---:R-:W-:Y:S01]  /*2090*/  LOP3.LUT P1, RZ, R4, 0x7f, RZ, 0xc0, !PT ;  /* 0x0000007f04ff7812 */ /* 0x004fe2000782c0ff */
[----:B-1----:R-:W-:-:S12]  /*20a0*/  @P2 BRA `(.L_x_11446) ;  /* 0x0000000000082947 */ /* 0x002fd80003800000 */
[----:B------:R-:W1:Y:S02]  /*20b0*/  SYNCS.PHASECHK.TRANS64.TRYWAIT P2, [R3+URZ+0x31c30], R0 ;  /* 0x031c3000030075a7 */ /* 0x000e64000804017f */
[----:B-1----:R-:W-:Y:S05]  /*20c0*/  @!P2 BRA `(.L_x_11447) ;  /* 0x0000015c000ca947 */ /* 0x002fea0003800000 */
.L_x_11446:
[----:B------:R-:W-:Y:S05]  /*20d0*/  WARPSYNC.ALL ;  /* 0x0000000000007948 */ /* 0x000fea0003800000 */
[----:B------:R-:W-:Y:S01]  /*20e0*/  UIADD3 UR4, UR37, 0x16a00, URZ ;  /* 0x00016a0025047890 */ /* 0x000fe2000fffe03f */
[----:B------:R-:W-:Y:S01]  /*20f0*/  WARPGROUP.ARRIVE ;  /* 0x00000000000079c5 */ /* 0x000fe20000000000 */
[----:B------:R-:W-:Y:S01]  /*2100*/  ULOP3.LUT UR6, UR40, 0x10000, URZ, 0xfc, !UPT ;  /* 0x0001000028067892 */ /* 0x000fe2000f8efc3f */
[----:B------:R-:W-:Y:S01]  /*2110*/  R2UR UR53, R22 ;  /* 0x00000000163572ca */ /* 0x000fe200000e0000 */
[----:B------:R-:W-:Y:S01]  /*2120*/  USHF.R.U32.HI UR4, URZ, 0x4, UR4 ;  /* 0x000000043f047899 */ /* 0x000fe20008011604 */
[----:B------:R-:W-:Y:S01]  /*2130*/  R2UR UR52, R18 ;  /* 0x00000000123472ca */ /* 0x000fe200000e0000 */
[----:B------:R-:W-:Y:S01]  /*2140*/  UMOV UR29, 0x80000020 ;  /* 0x80000020001d7882 */ /* 0x000fe20000000000 */
[----:B------:R-:W-:Y:S01]  /*2150*/  UMOV UR31, 0x80000020 ;  /* 0x80000020001f7882 */ /* 0x000fe20000000000 */
[----:B------:R-:W-:Y:S01]  /*2160*/  ULOP3.LUT UR4, UR4, 0x3fff, URZ, 0xc0, !UPT ;  /* 0x00003fff04047892 */ /* 0x000fe2000f8ec03f */
[----:B------:R-:W-:Y:S01]  /*2170*/  IMAD.U32 R5, RZ, RZ, UR61 ;  /* 0x0000003dff057e24 */ /* 0x000fe2000f8e00ff */
[----:B------:R-:W-:Y:S01]  /*2180*/  UMOV UR28, UR6 ;  /* 0x00000006001c7c82 */ /* 0x000fe20008000000 */
[----:B------:R-:W-:Y:S01]  /*2190*/  UMOV UR9, UR29 ;  /* 0x0000001d00097c82 */ /* 0x000fe20008000000 */
[----:B------:R-:W-:Y:S01]  /*21a0*/  ULOP3.LUT UR5, UR4, 0x10000, URZ, 0xfc, !UPT ;  /* 0x0001000004057892 */ /* 0x000fe2000f8efc3f */
[----:B01----:R-:W-:Y:S01]  /*21b0*/  @!P1 VIADD R3, R3, 0x31c40 ;  /* 0x00031c4003039836 */ /* 0x003fe20000000000 */
[----:B------:R-:W-:Y:S01]  /*21c0*/  UMOV UR8, UR28 ;  /* 0x0000001c00087c82 */ /* 0x000fe20008000000 */
[----:B------:R-:W-:Y:S01]  /*21d0*/  UMOV UR11, 0x80000020 ;  /* 0x80000020000b7882 */ /* 0x000fe20000000000 */
[----:B------:R-:W-:Y:S01]  /*21e0*/  UIMAD UR4, UR36, 0x6c0, UR5 ;  /* 0x000006c0240478a4 */ /* 0x000fe2000f8e0205 */
[----:B------:R-:W-:Y:S01]  /*21f0*/  VIADD R6, R144, UR53 ;  /* 0x0000003590067c36 */ /* 0x000fe20008000000 */
[----:B------:R-:W-:Y:S01]  /*2200*/  UMOV UR12, UR28 ;  /* 0x0000001c000c7c82 */ /* 0x000fe20008000000 */
[----:B------:R-:W-:Y:S01]  /*2210*/  UMOV UR13, UR29 ;  /* 0x0000001d000d7c82 */ /* 0x000fe20008000000 */
[----:B------:R-:W-:-:S02]  /*2220*/  UIADD3 UR10, UR4, 0x40, URZ ;  /* 0x00000040040a7890 */ /* 0x000fc4000fffe03f */
[----:B------:R-:W-:Y:S02]  /*2230*/  UIADD3 UR14, UR4, 0xc0, URZ ;  /* 0x000000c0040e7890 */ /* 0x000fe4000fffe03f */
[----:B------:R-:W-:Y:S01]  /*2240*/  UMOV UR30, UR4 ;  /* 0x00000004001e7c82 */ /* 0x000fe20008000000 */
[----:B------:R-:W-:Y:S01]  /*2250*/  UMOV UR15, 0x80000020 ;  /* 0x80000020000f7882 */ /* 0x000fe20000000000 */
[----:B------:R-:W-:Y:S01]  /*2260*/  HGMMA.64x16x16.F32.BF16 R88, gdesc[UR28], RZ, !UPT, gsb0 ;  /* 0x002000001c5879f0 */ /* 0x000fe2000c0018ff */
        /* <DEDUP_REMOVED lines=60> */
[----:B------:R-:W-:Y:S03]  /*2630*/  HGMMA.64x16x16.F32.BF16 R32, gdesc[UR28], RZ, !UPT, gsb0 ;  /* 0x002000001c2079f0 */ /* 0x000fe6000c0018ff */
        /* <DEDUP_REMOVED lines=131> */
[----:B------:R-:W-:Y:S02]  /*2e70*/  R2UR UR15, R23 ;  /* 0x00000000170f72ca */ /* 0x000fe400000e0000 */
        /* <DEDUP_REMOVED lines=24> */
[----:B------:R-:W-:Y:S02]  /*3000*/  ULDC UR7, c[0x0][0x448] ;  /* 0x0001120000077ab9 */ /* 0x000fe40000000800 */
[----:B------:R-:W-:Y:S02]  /*3010*/  UISETP.NE.AND UP0, UPT, UR7, 0x1, UPT ;  /* 0x000000010700788c */ /* 0x000fe4000bf05270 */
[----:B------:R-:W-:-:S04]  /*3020*/  UIMAD UR7, UR39, -0x90, UR52 ;  /* 0xffffff70270778a4 */ /* 0x000fc8000f8e0234 */
[----:B------:R-:W-:Y:S02]  /*3030*/  PLOP3.LUT P2, PT, PT, PT, UP0, 0x80, 0x0 ;  /* 0x000000000000781c */ /* 0x000fe40003f4f008 */
[----:B------:R-:W-:Y:S01]  /*3040*/  IMAD.U32 R8, RZ, RZ, UR7 ;  /* 0x00000007ff087e24 */ /* 0x000fe2000f8e00ff */
[----:B------:R-:W-:Y:S02]  /*3050*/  UIADD3 UR7, UR39, -0x2, URZ ;  /* 0xfffffffe27077890 */ /* 0x000fe4000fffe03f */
[----:B------:R-:W-:Y:S01]  /*3060*/  @UP0 ULDC UR10, c[0x0][0x44c] ;  /* 0x00011300000a0ab9 */ /* 0x000fe20000000800 */
[----:B------:R-:W-:Y:S01]  /*3070*/  @UP0 ULDC UR14, c[0x0][0x450] ;  /* 0x00011400000e0ab9 */ /* 0x000fe20000000800 */
[----:B------:R-:W-:Y:S01]  /*3080*/  UIMAD.WIDE.U32 UR10, UR53, UR10, URZ ;  /* 0x0000000a350a72a5 */ /* 0x000fe2000f8e003f */
        /* <DEDUP_REMOVED lines=53> */
[----:B------:R-:W-:Y:S02]  /*33e0*/  @UP0 ULDC UR6, c[0x0][0x44c] ;  /* 0x0001130000060ab9 */ /* 0x000fe40000000800 */
[----:B------:R-:W-:Y:S01]  /*33f0*/  @P2 IMAD.HI.U32 R0, R6, UR6, RZ ;  /* 0x0000000606002c27 */ /* 0x000fe2000f8e00ff */
[----:B------:R-:W-:-:S04]  /*3400*/  @UP0 ULDC UR6, c[0x0][0x450] ;  /* 0x0001140000060ab9 */ /* 0x000fc80000000800 */
[----:B------:R-:W-:Y:S01]  /*3410*/  @P2 SHF.R.U32.HI R6, RZ, UR6, R0 ;  /* 0x00000006ff062c19 */ /* 0x000fe20008011600 */
[----:B------:R-:W-:-:S04]  /*3420*/  UIMAD UR6, UR39, -0x90, URZ ;  /* 0xffffff70270678a4 */ /* 0x000fc8000f8e023f */
[----:B------:R-:W0:Y:S02]  /*3430*/  SHFL.IDX PT, R0, R6, RZ, 0x1c1f ;  /* 0x001c1fff06007589 */ /* 0x000e2400000e0000 */
[----:B------:R-:W-:Y:S01]  /*3440*/  IMAD.U32 R4, RZ, RZ, UR6 ;  /* 0x00000006ff047e24 */ /* 0x000fe2000f8e00ff */
[----:B------:R-:W-:Y:S01]  /*3450*/  UMOV UR6, UR53 ;  /* 0x0000003500067c82 */ /* 0x000fe20008000000 */
[----:B------:R-:W1:Y:S01]  /*3460*/  SHFL.IDX PT, R6, R6, 0x1, 0x1c1f ;  /* 0x003c1f0006067f89 */ /* 0x000e6200000e0000 */
[----:B------:R-:W-:Y:S02]  /*3470*/  @UP0 USHF.R.U32.HI UR6, URZ, UR14, UR11 ;  /* 0x0000000e3f060299 */ /* 0x000fe4000801160b */
[----:B------:R-:W-:Y:S02]  /*3480*/  IADD3 R4, -R17, 0x91, R4 ;  /* 0x0000009111047810 */ /* 0x000fe40007ffe104 */
[----:B------:R-:W-:Y:S02]  /*3490*/  UIADD3 UR10, UR6, UR52, -UR61 ;  /* 0x00000034060a7290 */ /* 0x000fe4000fffe83d */
[----:B------:R-:W-:-:S02]  /*34a0*/  IADD3 R4, -R5, UR52, R4 ;  /* 0x0000003405047c10 */ /* 0x000fc4000fffe104 */
[----:B------:R-:W-:Y:S01]  /*34b0*/  IADD3 R5, -R17, 0x90, R8 ;  /* 0x0000009011057810 */ /* 0x000fe20007ffe108 */
[----:B------:R-:W-:-:S04]  /*34c0*/  UIMAD.WIDE UR10, UR10, 0x38e38e39, URZ ;  /* 0x38e38e390a0a78a5 */ /* 0x000fc8000f8e023f */
[----:B------:R-:W-:-:S04]  /*34d0*/  USHF.R.U32.HI UR6, URZ, 0x1f, UR11 ;  /* 0x0000001f3f067899 */ /* 0x000fc8000801160b */
[----:B------:R-:W-:Y:S01]  /*34e0*/  ULEA.HI.SX32 UR6, UR11, UR6, 0x1b ;  /* 0x000000060b067291 */ /* 0x000fe2000f8fda3f */
[----:B0-----:R-:W-:-:S03]  /*34f0*/  VIADDMNMX R0, R0, R4, R5, PT ;  /* 0x0000000400007246 */ /* 0x001fc60003800105 */
[----:B------:R-:W-:Y:S01]  /*3500*/  UISETP.LT.AND UP1, UPT, UR15, UR6, UPT ;  /* 0x000000060f00728c */ /* 0x000fe2000bf21270 */
[C---:B------:R-:W-:Y:S02]  /*3510*/  ISETP.GT.AND P3, PT, R0.reuse, RZ, PT ;  /* 0x000000ff0000720c */ /* 0x040fe40003f64270 */
[C---:B------:R-:W-:Y:S01]  /*3520*/  ISETP.GT.AND P4, PT, R0.reuse, 0x1, PT ;  /* 0x000000010000780c */ /* 0x040fe20003f84270 */
[----:B------:R-:W-:Y:S01]  /*3530*/  USEL UR10, UR15, UR6, !UP1 ;  /* 0x000000060f0a7287 */ /* 0x000fe2000c800000 */
[----:B------:R-:W-:Y:S01]  /*3540*/  ISETP.GT.AND P5, PT, R0, 0x8, PT ;  /* 0x000000080000780c */ /* 0x000fe20003fa4270 */
[----:B------:R-:W-:Y:S02]  /*3550*/  WARPGROUP.DEPBAR.LE gsb0, 0x0 ;  /* 0x00008000000079c5 */ /* 0x000fe40000010000 */
[----:B------:R-:W-:Y:S01]  /*3560*/  WARPGROUP.ARRIVE ;  /* 0x00000000000079c5 */ /* 0x000fe20000000000 */
[----:B-1----:R-:W-:Y:S01]  /*3570*/  VIADDMNMX R4, R6, R4, R5, PT ;  /* 0x0000000406047246 */ /* 0x002fe20003800105 */
[----:B------:R-:W-:-:S04]  /*3580*/  UISETP.GE.AND UP1, UPT, UR7, UR10, UPT ;  /* 0x0000000a0700728c */ /* 0x000fc8000bf26270 */
        /* <DEDUP_REMOVED lines=130> */
[----:B------:R-:W-:Y:S01]  /*3db0*/  ULDC UR4, c[0x0][0x988] ;  /* 0x0002620000047ab9 */ /* 0x000fe20000000800 */
        /* <DEDUP_REMOVED lines=34> */
[----:B------:R-:W-:-:S02]  /*3fe0*/  FSEL R91, R91, -INF , P4 ;  /* 0xff8000005b5b7808 */ /* 0x000fc40002000000 */
[C---:B------:R-:W-:Y:S01]  /*3ff0*/  ISETP.GT.AND P4, PT, R4.reuse, 0x11, PT ;  /* 0x000000110400780c */ /* 0x040fe20003f84270 */
[----:B------:R-:W0:Y:S03]  /*4000*/  SHFL.BFLY PT, R0, R9, 0x2, 0x1f ;  /* 0x0c401f0009007f89 */ /* 0x000e2600000e0000 */
[----:B------:R-:W-:Y:S02]  /*4010*/  FSEL R83, R83, -INF , P4 ;  /* 0xff80000053537808 */ /* 0x000fe40002000000 */
[----:B------:R-:W-:-:S04]  /*4020*/  ISETP.GT.AND P4, PT, R4, 0x19, PT ;  /* 0x000000190400780c */ /* 0x000fc80003f84270 */
[----:B------:R-:W-:Y:S02]  /*4030*/  FSEL R87, R87, -INF , P4 ;  /* 0xff80000057577808 */ /* 0x000fe40002000000 */
[----:B------:R-:W-:-:S04]  /*4040*/  ISETP.GT.AND P4, PT, R4, 0x21, PT ;  /* 0x000000210400780c */ /* 0x000fc80003f84270 */
[----:B------:R-:W-:Y:S02]  /*4050*/  FSEL R75, R75, -INF , P4 ;  /* 0xff8000004b4b7808 */ /* 0x000fe40002000000 */
[----:B------:R-:W-:-:S04]  /*4060*/  ISETP.GT.AND P4, PT, R4, 0x29, PT ;  /* 0x000000290400780c */ /* 0x000fc80003f84270 */
[----:B------:R-:W-:Y:S02]  /*4070*/  FSEL R79, R79, -INF , P4 ;  /* 0xff8000004f4f7808 */ /* 0x000fe40002000000 */
[C---:B------:R-:W-:Y:S02]  /*4080*/  ISETP.GT.AND P4, PT, R4.reuse, 0x31, PT ;  /* 0x000000310400780c */ /* 0x040fe40003f84270 */
[----:B0-----:R-:W-:Y:S02]  /*4090*/  FMNMX.FTZ R10, R9, R0, !PT ;  /* 0x00000000090a7209 */ /* 0x001fe40007810000 */
[----:B------:R-:W-:Y:S02]  /*40a0*/  FSEL R67, R67, -INF , P4 ;  /* 0xff80000043437808 */ /* 0x000fe40002000000 */
[----:B------:R-:W-:Y:S01]  /*40b0*/  ISETP.GT.AND P4, PT, R4, 0x39, PT ;  /* 0x000000390400780c */ /* 0x000fe20003f84270 */
[----:B------:R-:W0:Y:S03]  /*40c0*/  SHFL.BFLY PT, R7, R10, 0x1, 0x1f ;  /* 0x0c201f000a077f89 */ /* 0x000e2600000e0000 */
[----:B------:R-:W-:-:S02]  /*40d0*/  FSEL R71, R71, -INF , P4 ;  /* 0xff80000047477808 */ /* 0x000fc40002000000 */
[----:B------:R-:W-:Y:S02]  /*40e0*/  ISETP.GT.AND P4, PT, R4, 0x41, PT ;  /* 0x000000410400780c */ /* 0x000fe40003f84270 */
[----:B0-----:R-:W-:-:S04]  /*40f0*/  FMNMX.FTZ R0, R10, R7, !PT ;  /* 0x000000070a007209 */ /* 0x001fc80007810000 */
        /* <DEDUP_REMOVED lines=24> */
[----:B------:R-:W-:Y:S01]  /*4280*/  FFMA.FTZ R25, R25, UR4, -R7 ;  /* 0x0000000419197c23 */ /* 0x000fe20008010807 */
[----:B------:R-:W-:Y:S01]  /*4290*/  FSEL R86, R86, -INF , P3 ;  /* 0xff80000056567808 */ /* 0x000fe20001800000 */
[----:B------:R-:W-:Y:S01]  /*42a0*/  MUFU.EX2 R8, R8 ;  /* 0x0000000800087308 */ /* 0x000fe20000000800 */
[----:B------:R-:W-:-:S02]  /*42b0*/  FMNMX.FTZ R15, R83, R6, !PT ;  /* 0x00000006530f7209 */ /* 0x000fc40007810000 */
[----:B------:R-:W-:Y:S02]  /*42c0*/  ISETP.GT.AND P3, PT, R4, 0x20, PT ;  /* 0x000000200400780c */ /* 0x000fe40003f64270 */
[----:B------:R-:W-:Y:S01]  /*42d0*/  FMNMX.FTZ R6, R86, R15, !PT ;  /* 0x0000000f56067209 */ /* 0x000fe20007810000 */
[--C-:B------:R-:W-:Y:S01]  /*42e0*/  FFMA.FTZ R15, R72, UR4, -R7.reuse ;  /* 0x00000004480f7c23 */ /* 0x100fe20008010807 */
[----:B------:R-:W-:Y:S01]  /*42f0*/  FSEL R74, R74, -INF , P3 ;  /* 0xff8000004a4a7808 */ /* 0x000fe20001800000 */
[----:B------:R-:W-:Y:S01]  /*4300*/  FFMA.FTZ R72, R73, UR4, -R7 ;  /* 0x0000000449487c23 */ /* 0x000fe20008010807 */
[----:B------:R-:W-:Y:S01]  /*4310*/  FMNMX.FTZ R21, R87, R6, !PT ;  /* 0x0000000657157209 */ /* 0x000fe20007810000 */
[----:B------:R-:W0:Y:S01]  /*4320*/  MUFU.EX2 R9, R9 ;  /* 0x0000000900097308 */ /* 0x000e220000000800 */
[----:B------:R-:W-:Y:S02]  /*4330*/  ISETP.GT.AND P3, PT, R4, 0x28, PT ;  /* 0x000000280400780c */ /* 0x000fe40003f64270 */
[----:B------:R-:W-:-:S02]  /*4340*/  FMNMX.FTZ R6, R74, R21, !PT ;  /* 0x000000154a067209 */ /* 0x000fc40007810000 */
[----:B------:R-:W-:Y:S02]  /*4350*/  FSEL R78, R78, -INF , P3 ;  /* 0xff8000004e4e7808 */ /* 0x000fe40001800000 */
[----:B------:R-:W-:Y:S01]  /*4360*/  FMNMX.FTZ R21, R75, R6, !PT ;  /* 0x000000064b157209 */ /* 0x000fe20007810000 */
[----:B------:R-:W1:Y:S01]  /*4370*/  MUFU.EX2 R10, R10 ;  /* 0x0000000a000a7308 */ /* 0x000e620000000800 */
[----:B------:R-:W-:Y:S02]  /*4380*/  ISETP.GT.AND P3, PT, R4, 0x30, PT ;  /* 0x000000300400780c */ /* 0x000fe40003f64270 */
[----:B------:R-:W-:Y:S01]  /*4390*/  FMNMX.FTZ R12, R78, R21, !PT ;  /* 0x000000154e0c7209 */ /* 0x000fe20007810000 */
[--C-:B------:R-:W-:Y:S01]  /*43a0*/  FFMA.FTZ R21, R76, UR4, -R7.reuse ;  /* 0x000000044c157c23 */ /* 0x100fe20008010807 */
[----:B------:R-:W-:Y:S01]  /*43b0*/  FSEL R6, R66, -INF , P3 ;  /* 0xff80000042067808 */ /* 0x000fe20001800000 */
[--C-:B------:R-:W-:Y:S01]  /*43c0*/  FFMA.FTZ R76, R65, UR4, -R7.reuse ;  /* 0x00000004414c7c23 */ /* 0x100fe20008010807 */
[----:B------:R-:W-:Y:S01]  /*43d0*/  FMNMX.FTZ R73, R79, R12, !PT ;  /* 0x0000000c4f497209 */ /* 0x000fe20007810000 */
[----:B------:R-:W-:Y:S01]  /*43e0*/  FFMA.FTZ R66, R77, UR4, -R7 ;  /* 0x000000044d427c23 */ /* 0x000fe20008010807 */
[----:B------:R-:W-:Y:S01]  /*43f0*/  ISETP.GT.AND P3, PT, R4, 0x38, PT ;  /* 0x000000380400780c */ /* 0x000fe20003f64270 */
[----:B------:R-:W2:Y:S01]  /*4400*/  MUFU.EX2 R5, R93 ;  /* 0x0000005d00057308 */ /* 0x000ea20000000800 */
[----:B------:R-:W-:-:S02]  /*4410*/  FMNMX.FTZ R12, R6, R73, !PT ;  /* 0x00000049060c7209 */ /* 0x000fc40007810000 */
[----:B------:R-:W-:Y:S02]  /*4420*/  FSEL R70, R70, -INF , P3 ;  /* 0xff80000046467808 */ /* 0x000fe40001800000 */
[----:B------:R-:W-:Y:S02]  /*4430*/  FMNMX.FTZ R73, R67, R12, !PT ;  /* 0x0000000c43497209 */ /* 0x000fe40007810000 */
[----:B------:R-:W-:Y:S01]  /*4440*/  ISETP.GT.AND P3, PT, R4, 0x40, PT ;  /* 0x000000400400780c */ /* 0x000fe20003f64270 */
[----:B------:R-:W-:Y:S01]  /*4450*/  MUFU.EX2 R11, R11 ;  /* 0x0000000b000b7308 */ /* 0x000fe20000000800 */
[----:B------:R-:W-:Y:S02]  /*4460*/  FMNMX.FTZ R12, R70, R73, !PT ;  /* 0x00000049460c7209 */ /* 0x000fe40007810000 */
[----:B------:R-:W-:Y:S01]  /*4470*/  FSEL R73, R58, -INF , P3 ;  /* 0xff8000003a497808 */ /* 0x000fe20001800000 */
[----:B------:R-:W-:Y:S01]  /*4480*/  FFMA.FTZ R58, R64, UR4, -R7 ;  /* 0x00000004403a7c23 */ /* 0x000fe20008010807 */
        /* <DEDUP_REMOVED lines=12> */
[----:B------:R3:W-:Y:S01]  /*4550*/  MUFU.EX2 R59, R76 ;  /* 0x0000004c003b7308 */ /* 0x0007e20000000800 */
[----:B------:R-:W-:Y:S02]  /*4560*/  ISETP.GT.AND P4, PT, R4, 0x51, PT ;  /* 0x000000510400780c */ /* 0x000fe40003f84270 */
[----:B------:R-:W-:Y:S01]  /*4570*/  FSEL R65, R50, -INF , P3 ;  /* 0xff80000032417808 */ /* 0x000fe20001800000 */
[----:B------:R-:W-:Y:S01]  /*4580*/  FFMA.FTZ R50, R68, UR4, -R7 ;  /* 0x0000000444327c23 */ /* 0x000fe20008010807 */
[----:B------:R-:W-:-:S02]  /*4590*/  FMNMX.FTZ R12, R63, R12, !PT ;  /* 0x0000000c3f0c7209 */ /* 0x000fc40007810000 */
[----:B------:R-:W-:Y:S01]  /*45a0*/  FSEL R68, R51, -INF , P4 ;  /* 0xff80000033447808 */ /* 0x000fe20002000000 */
[----:B------:R-:W-:Y:S01]  /*45b0*/  MUFU.EX2 R20, R20 ;  /* 0x0000001400147308 */ /* 0x000fe20000000800 */
[C---:B------:R-:W-:Y:S01]  /*45c0*/  ISETP.GT.AND P3, PT, R4.reuse, 0x58, PT ;  /* 0x000000580400780c */ /* 0x040fe20003f64270 */
[----:B---3--:R-:W-:Y:S01]  /*45d0*/  FFMA.FTZ R76, R69, UR4, -R7 ;  /* 0x00000004454c7c23 */ /* 0x008fe20008010807 */
        /* <DEDUP_REMOVED lines=13> */
[----:B------:R-:W-:Y:S01]  /*46b0*/  ISETP.GT.AND P3, PT, R4, 0x68, PT ;  /* 0x000000680400780c */ /* 0x000fe20003f64270 */
[----:B------:R-:W-:Y:S01]  /*46c0*/  MUFU.EX2 R72, R72 ;  /* 0x0000004800487308 */ /* 0x000fe20000000800 */
[----:B------:R-:W-:Y:S02]  /*46d0*/  FSEL R56, R43, -INF , P4 ;  /* 0xff8000002b387808 */ /* 0x000fe40002000000 */
[----:B------:R-:W-:Y:S02]  /*46e0*/  FMNMX.FTZ R43, R69, R12, !PT ;  /* 0x0000000c452b7209 */ /* 0x000fe40007810000 */
[----:B---3--:R-:W-:Y:S01]  /*46f0*/  FSEL R76, R46, -INF , P3 ;  /* 0xff8000002e4c7808 */ /* 0x008fe20001800000 */
[----:B------:R-:W-:Y:S01]  /*4700*/  FFMA.FTZ R46, R57, UR4, -R7 ;  /* 0x00000004392e7c23 */ /* 0x000fe20008010807 */
[----:B------:R-:W-:Y:S01]  /*4710*/  ISETP.GT.AND P4, PT, R4, 0x69, PT ;  /* 0x000000690400780c */ /* 0x000fe20003f84270 */
[----:B------:R-:W-:Y:S01]  /*4720*/  MUFU.EX2 R21, R21 ;  /* 0x0000001500157308 */ /* 0x000fe20000000800 */
[----:B------:R-:W-:-:S02]  /*4730*/  FMNMX.FTZ R57, R56, R43, !PT ;  /* 0x0000002b38397209 */ /* 0x000fc40007810000 */
[----:B------:R-:W-:Y:S02]  /*4740*/  FSEL R77, R47, -INF , P4 ;  /* 0xff8000002f4d7808 */ /* 0x000fe40002000000 */
[----:B------:R-:W-:Y:S02]  /*4750*/  ISETP.GT.AND P3, PT, R4, 0x70, PT ;  /* 0x000000700400780c */ /* 0x000fe40003f64270 */
        /* <DEDUP_REMOVED lines=8> */
[----:B------:R-:W-:Y:S01]  /*47e0*/  ISETP.GT.AND P3, PT, R4, 0x78, PT ;  /* 0x000000780400780c */ /* 0x000fe20003f64270 */
[--C-:B------:R-:W-:Y:S01]  /*47f0*/  FFMA.FTZ R41, R37, UR4, -R7.reuse ;  /* 0x0000000425297c23 */ /* 0x100fe20008010807 */
[----:B------:R-:W-:Y:S01]  /*4800*/  FSEL R60, R35, -INF , P4 ;  /* 0xff800000233c7808 */ /* 0x000fe20002000000 */
[--C-:B------:R-:W-:Y:S01]  /*4810*/  FFMA.FTZ R35, R61, UR4, -R7.reuse ;  /* 0x000000043d237c23 */ /* 0x100fe20008010807 */
[----:B------:R-:W-:Y:S01]  /*4820*/  FMNMX.FTZ R47, R80, R47, !PT ;  /* 0x0000002f502f7209 */ /* 0x000fe20007810000 */
[--C-:B---3--:R-:W-:Y:S01]  /*4830*/  FFMA.FTZ R46, R40, UR4, -R7.reuse ;  /* 0x00000004282e7c23 */ /* 0x108fe20008010807 */
[----:B------:R-:W-:Y:S01]  /*4840*/  ISETP.GT.AND P4, PT, R4, 0x79, PT ;  /* 0x000000790400780c */ /* 0x000fe20003f84270 */
[--C-:B------:R-:W-:Y:S01]  /*4850*/  FFMA.FTZ R40, R44, UR4, -R7.reuse ;  /* 0x000000042c287c23 */ /* 0x100fe20008010807 */
[----:B------:R-:W-:Y:S01]  /*4860*/  FSEL R81, R38, -INF , P3 ;  /* 0xff80000026517808 */ /* 0x000fe20001800000 */
        /* <DEDUP_REMOVED lines=9> */
[----:B------:R-:W-:Y:S01]  /*4900*/  ISETP.GT.AND P4, PT, R4, 0x81, PT ;  /* 0x000000810400780c */ /* 0x000fe20003f84270 */
        /* <DEDUP_REMOVED lines=16> */
[----:B------:R-:W3:Y:S06]  /*4a10*/  SHFL.BFLY PT, R39, R4, 0x2, 0x1f ;  /* 0x0c401f0004277f89 */ /* 0x000eec00000e0000 */
[----:B------:R-:W-:Y:S08]  /*4a20*/  MUFU.EX2 R34, R34 ;  /* 0x0000002200227308 */ /* 0x000ff00000000800 */
[----:B------:R-:W-:Y:S08]  /*4a30*/  MUFU.EX2 R35, R35 ;  /* 0x0000002300237308 */ /* 0x000ff00000000800 */
[----:B------:R-:W-:Y:S01]  /*4a40*/  MUFU.EX2 R38, R38 ;  /* 0x0000002600267308 */ /* 0x000fe20000000800 */
[----:B---3--:R-:W-:Y:S01]  /*4a50*/  FMNMX.FTZ R48, R4, R39, !PT ;  /* 0x0000002704307209 */ /* 0x008fe20007810000 */
[--C-:B------:R-:W-:Y:S01]  /*4a60*/  FFMA.FTZ R39, R32, UR4, -R7.reuse ;  /* 0x0000000420277c23 */ /* 0x100fe20008010807 */
[----:B------:R-:W-:Y:S01]  /*4a70*/  FFMA.FTZ R32, R28, UR4, -R7 ;  /* 0x000000041c207c23 */ /* 0x000fe20008010807 */
[----:B------:R-:W-:-:S02]  /*4a80*/  @!P1 PRMT R4, RZ, 0x654, R3 ;  /* 0x00000654ff049816 */ /* 0x000fc40000000003 */
[----:B------:R-:W3:Y:S02]  /*4a90*/  SHFL.BFLY PT, R53, R48, 0x1, 0x1f ;  /* 0x0c201f0030357f89 */ /* 0x000ee400000e0000 */
[----:B------:R-:W-:Y:S01]  /*4aa0*/  MUFU.EX2 R57, R57 ;  /* 0x0000003900397308 */ /* 0x000fe20000000800 */
[----:B------:R0:W-:Y:S07]  /*4ab0*/  @!P1 SYNCS.ARRIVE.TRANS64.RED.A1T0 RZ, [R4+URZ], RZ ;  /* 0x000000ff04ff99a7 */ /* 0x0001ee000810043f */
[----:B------:R-:W-:Y:S01]  /*4ac0*/  MUFU.EX2 R47, R47 ;  /* 0x0000002f002f7308 */ /* 0x000fe20000000800 */
[----:B0-----:R-:W-:-:S07]  /*4ad0*/  F2FP.BF16.F32.PACK_AB R4, R9, R8 ;  /* 0x000000080904723e */ /* 0x001fce00000010ff */
[----:B------:R-:W-:Y:S01]  /*4ae0*/  MUFU.EX2 R52, R52 ;  /* 0x0000003400347308 */ /* 0x000fe20000000800 */
[----:B---3--:R-:W-:-:S07]  /*4af0*/  FMNMX.FTZ R12, R48, R53, !PT ;  /* 0x00000035300c7209 */ /* 0x008fce0007810000 */
[----:B------:R-:W-:Y:S01]  /*4b00*/  MUFU.EX2 R46, R46 ;  /* 0x0000002e002e7308 */ /* 0x000fe20000000800 */
[C---:B------:R-:W-:Y:S01]  /*4b10*/  FSETP.NEU.FTZ.AND P3, PT, R12.reuse, -INF , PT ;  /* 0xff8000000c00780b */ /* 0x040fe20003f7d000 */
[----:B------:R-:W-:-:S06]  /*4b20*/  FMUL.FTZ R24, R12, UR4 ;  /* 0x000000040c187c20 */ /* 0x000fcc0008410000 */
[----:B------:R0:W-:Y:S01]  /*4b30*/  MUFU.EX2 R48, R25 ;  /* 0x0000001900307308 */ /* 0x0001e20000000800 */
[----:B------:R-:W-:Y:S02]  /*4b40*/  FSEL R24, R24, RZ, P3 ;  /* 0x000000ff18187208 */ /* 0x000fe40001800000 */
        /* <DEDUP_REMOVED lines=12> */
[--C-:B0-----:R-:W-:Y:S01]  /*4c10*/  FFMA.FTZ R25, R6, UR4, -R24.reuse ;  /* 0x0000000406197c23 */ /* 0x101fe20008010818 */
[--C-:B------:R-:W-:Y:S01]  /*4c20*/  FFMA.FTZ R28, R70, UR4, -R24.reuse ;  /* 0x00000004461c7c23 */ /* 0x100fe20008010818 */
[--C-:B------:R-:W-:Y:S01]  /*4c30*/  FFMA.FTZ R84, R87, UR4, -R24.reuse ;  /* 0x0000000457547c23 */ /* 0x100fe20008010818 */
[----:B------:R-:W0:Y:S01]  /*4c40*/  MUFU.EX2 R90, R90 ;  /* 0x0000005a005a7308 */ /* 0x000e220000000800 */
[----:B-1----:R-:W-:Y:S01]  /*4c50*/  FADD.FTZ R70, R10, R63 ;  /* 0x0000003f0a467221 */ /* 0x002fe20000010000 */
[--C-:B------:R-:W-:Y:S01]  /*4c60*/  FFMA.FTZ R65, R65, UR4, -R24.reuse ;  /* 0x0000000441417c23 */ /* 0x100fe20008010818 */
[--C-:B------:R-:W-:Y:S01]  /*4c70*/  FFMA.FTZ R82, R74, UR4, -R24.reuse ;  /* 0x000000044a527c23 */ /* 0x100fe20008010818 */
[----:B------:R-:W-:Y:S01]  /*4c80*/  FFMA.FTZ R85, R75, UR4, -R24 ;  /* 0x000000044b557c23 */ /* 0x000fe20008010818 */
[----:B--2---:R-:W-:Y:S01]  /*4c90*/  FADD.FTZ R70, R5, R70 ;  /* 0x0000004605467221 */ /* 0x004fe20000010000 */
        /* <DEDUP_REMOVED lines=12> */
[--C-:B------:R-:W-:Y:S01]  /*4d60*/  FFMA.FTZ R68, R68, UR4, -R24.reuse ;  /* 0x0000000444447c23 */ /* 0x100fe20008010818 */
[--C-:B------:R-:W-:Y:S01]  /*4d70*/  FFMA.FTZ R54, R54, UR4, -R24.reuse ;  /* 0x0000000436367c23 */ /* 0x100fe20008010818 */
[--C-:B------:R-:W-:Y:S01]  /*4d80*/  FFMA.FTZ R55, R55, UR4, -R24.reuse ;  /* 0x0000000437377c23 */ /* 0x100fe20008010818 */
[--C-:B------:R-:W-:Y:S01]  /*4d90*/  FFMA.FTZ R73, R76, UR4, -R24.reuse ;  /* 0x000000044c497c23 */ /* 0x100fe20008010818 */
[--C-:B------:R-:W-:Y:S01]  /*4da0*/  FFMA.FTZ R77, R77, UR4, -R24.reuse ;  /* 0x000000044d4d7c23 */ /* 0x100fe20008010818 */
[----:B------:R-:W-:Y:S01]  /*4db0*/  FFMA.FTZ R80, R80, UR4, -R24 ;  /* 0x0000000450507c23 */ /* 0x000fe20008010818 */
[----:B------:R-:W0:Y:S01]  /*4dc0*/  MUFU.EX2 R88, R88 ;  /* 0x0000005800587308 */ /* 0x000e220000000800 */
[----:B-1----:R-:W-:Y:S01]  /*4dd0*/  FADD.FTZ R9, R91, R6 ;  /* 0x000000065b097221 */ /* 0x002fe20000010000 */
[----:B------:R-:W-:Y:S01]  /*4de0*/  F2FP.BF16.F32.PACK_AB R6, R5, R10 ;  /* 0x0000000a0506723e */ /* 0x000fe200000010ff */
[----:B------:R-:W-:Y:S01]  /*4df0*/  FFMA.FTZ R81, R81, UR4, -R24 ;  /* 0x0000000451517c23 */ /* 0x000fe20008010818 */
[----:B------:R-:W-:-:S04]  /*4e00*/  F2FP.BF16.F32.PACK_AB R5, R90, R7 ;  /* 0x000000075a05723e */ /* 0x000fc800000010ff */
[----:B------:R-:W1:Y:S01]  /*4e10*/  MUFU.EX2 R89, R89 ;  /* 0x0000005900597308 */ /* 0x000e620000000800 */
[----:B--2---:R-:W-:Y:S01]  /*4e20*/  FADD.FTZ R63, R92, R9 ;  /* 0x000000095c3f7221 */ /* 0x004fe20000010000 */
[----:B------:R-:W-:Y:S01]  /*4e30*/  FFMA.FTZ R9, R56, UR4, -R24 ;  /* 0x0000000438097c23 */ /* 0x000fe20008010818 */
[----:B------:R-:W-:-:S05]  /*4e40*/  F2FP.BF16.F32.PACK_AB R7, R92, R91 ;  /* 0x0000005b5c07723e */ /* 0x000fca00000010ff */
[----:B------:R-:W-:Y:S01]  /*4e50*/  MUFU.EX2 R83, R83 ;  /* 0x0000005300537308 */ /* 0x000fe20000000800 */
[----:B0-----:R-:W-:Y:S01]  /*4e60*/  FADD.FTZ R10, R88, R63 ;  /* 0x0000003f580a7221 */ /* 0x001fe20000010000 */
[----:B------:R0:W-:Y:S06]  /*4e70*/  STSM.16.M88.4 [R2+0x24300], R4 ;  /* 0x0243000402007844 */ /* 0x0001ec0000000200 */
[----:B------:R-:W2:Y:S01]  /*4e80*/  MUFU.EX2 R84, R84 ;  /* 0x0000005400547308 */ /* 0x000ea20000000800 */
[----:B-1----:R-:W-:-:S07]  /*4e90*/  FADD.FTZ R10, R89, R10 ;  /* 0x0000000a590a7221 */ /* 0x002fce0000010000 */
[----:B------:R1:W-:Y:S01]  /*4ea0*/  MUFU.EX2 R3, R65 ;  /* 0x0000004100037308 */ /* 0x0003e20000000800 */
[----:B0-----:R-:W-:Y:S02]  /*4eb0*/  F2FP.BF16.F32.PACK_AB R4, R14, R11 ;  /* 0x0000000b0e04723e */ /* 0x001fe400000010ff */
[----:B------:R-:W-:Y:S02]  /*4ec0*/  F2FP.BF16.F32.PACK_AB R6, R20, R13 ;  /* 0x0000000d1406723e */ /* 0x000fe400000010ff */
[----:B------:R-:W-:-:S03]  /*4ed0*/  F2FP.BF16.F32.PACK_AB R5, R89, R88 ;  /* 0x000000585905723e */ /* 0x000fc600000010ff */
[----:B------:R-:W0:Y:S01]  /*4ee0*/  MUFU.EX2 R82, R82 ;  /* 0x0000005200527308 */ /* 0x000e220000000800 */
[----:B-1----:R-:W-:Y:S01]  /*4ef0*/  FADD.FTZ R65, R11, R70 ;  /* 0x000000460b417221 */ /* 0x002fe20000010000 */
[--C-:B------:R-:W-:Y:S01]  /*4f00*/  FFMA.FTZ R70, R60, UR4, -R24.reuse ;  /* 0x000000043c467c23 */ /* 0x100fe20008010818 */
[----:B------:R-:W-:Y:S01]  /*4f10*/  FFMA.FTZ R60, R27, UR4, -R24 ;  /* 0x000000041b3c7c23 */ /* 0x000fe20008010818 */
[----:B--2---:R-:W-:Y:S01]  /*4f20*/  F2FP.BF16.F32.PACK_AB R7, R84, R83 ;  /* 0x000000535407723e */ /* 0x004fe200000010ff */
[----:B------:R-:W-:Y:S01]  /*4f30*/  FADD.FTZ R56, R14, R65 ;  /* 0x000000410e387221 */ /* 0x000fe20000010000 */
[----:B------:R-:W-:Y:S02]  /*4f40*/  FADD.FTZ R65, R83, R10 ;  /* 0x0000000a53417221 */ /* 0x000fe40000010000 */
[----:B------:R-:W1:Y:S01]  /*4f50*/  MUFU.EX2 R85, R85 ;  /* 0x0000005500557308 */ /* 0x000e620000000800 */
[----:B------:R-:W-:Y:S01]  /*4f60*/  FADD.FTZ R63, R13, R56 ;  /* 0x000000380d3f7221 */ /* 0x000fe20000010000 */
[----:B------:R-:W-:Y:S01]  /*4f70*/  FADD.FTZ R65, R84, R65 ;  /* 0x0000004154417221 */ /* 0x000fe20000010000 */
[----:B------:R2:W-:Y:S02]  /*4f80*/  STSM.16.M88.4 [R2+0x25b00], R4 ;  /* 0x025b000402007844 */ /* 0x0005e40000000200 */
[----:B------:R-:W-:-:S03]  /*4f90*/  FADD.FTZ R10, R20, R63 ;  /* 0x0000003f140a7221 */ /* 0x000fc60000010000 */
[----:B------:R-:W-:Y:S01]  /*4fa0*/  MUFU.EX2 R74, R74 ;  /* 0x0000004a004a7308 */ /* 0x000fe20000000800 */
[----:B------:R-:W-:Y:S01]  /*4fb0*/  FADD.FTZ R63, R15, R10 ;  /* 0x0000000a0f3f7221 */ /* 0x000fe20000010000 */
[----:B0-----:R-:W-:Y:S01]  /*4fc0*/  FADD.FTZ R10, R82, R65 ;  /* 0x00000041520a7221 */ /* 0x001fe20000010000 */
[--C-:B------:R-:W-:Y:S02]  /*4fd0*/  FFMA.FTZ R65, R30, UR4, -R24.reuse ;  /* 0x000000041e417c23 */ /* 0x100fe40008010818 */
[----:B------:R-:W-:Y:S01]  /*4fe0*/  FADD.FTZ R26, R72, R63 ;  /* 0x0000003f481a7221 */ /* 0x000fe20000010000 */
[----:B------:R-:W-:Y:S02]  /*4ff0*/  FFMA.FTZ R63, R31, UR4, -R24 ;  /* 0x000000041f3f7c23 */ /* 0x000fe40008010818 */
[----:B------:R-:W0:Y:S01]  /*5000*/  MUFU.EX2 R75, R75 ;  /* 0x0000004b004b7308 */ /* 0x000e220000000800 */
[----:B-1----:R-:W-:Y:S01]  /*5010*/  FADD.FTZ R27, R85, R10 ;  /* 0x0000000a551b7221 */ /* 0x002fe20000010000 */
[----:B------:R-:W-:Y:S01]  /*5020*/  FADD.FTZ R79, R21, R26 ;  /* 0x0000001a154f7221 */ /* 0x000fe20000010000 */
[----:B------:R-:W-:-:S03]  /*5030*/  F2FP.BF16.F32.PACK_AB R26, R51, R50 ;  /* 0x00000032331a723e */ /* 0x000fc600000010ff */
[----:B------:R-:W-:Y:S02]  /*5040*/  FADD.FTZ R79, R66, R79 ;  /* 0x0000004f424f7221 */ /* 0x000fe40000010000 */
[----:B------:R-:W-:Y:S02]  /*5050*/  MUFU.EX2 R25, R25 ;  /* 0x0000001900197308 */ /* 0x000fe40000000800 */
[----:B------:R-:W-:-:S04]  /*5060*/  FADD.FTZ R10, R58, R79 ;  /* 0x0000004f3a0a7221 */ /* 0x000fc80000010000 */
[----:B------:R-:W-:Y:S02]  /*5070*/  FADD.FTZ R11, R59, R10 ;  /* 0x0000000a3b0b7221 */ /* 0x000fe40000010000 */
[----:B------:R-:W-:Y:S02]  /*5080*/  MUFU.EX2 R78, R78 ;  /* 0x0000004e004e7308 */ /* 0x000fe40000000800 */
[----:B------:R-:W-:-:S04]  /*5090*/  FADD.FTZ R10, R50, R11 ;  /* 0x0000000b320a7221 */ /* 0x000fc80000010000 */
[----:B------:R-:W-:Y:S01]  /*50a0*/  FADD.FTZ R11, R51, R10 ;  /* 0x0000000a330b7221 */ /* 0x000fe20000010000 */
[----:B------:R-:W-:Y:S01]  /*50b0*/  F2FP.BF16.F32.PACK_AB R10, R66, R21 ;  /* 0x00000015420a723e */ /* 0x000fe200000010ff */
[----:B------:R-:W-:Y:S01]  /*50c0*/  MUFU.EX2 R28, R28 ;  /* 0x0000001c001c7308 */ /* 0x000fe20000000800 */
[----:B------:R-:W-:Y:S01]  /*50d0*/  CS2R R50, SRZ ;  /* 0x0000000000327805 */ /* 0x000fe2000001ff00 */
[----:B------:R-:W-:Y:S01]  /*50e0*/  FADD.FTZ R24, R42, R11 ;  /* 0x0000000b2a187221 */ /* 0x000fe20000010000 */
[----:B0-----:R-:W-:-:S03]  /*50f0*/  F2FP.BF16.F32.PACK_AB R11, R75, R74 ;  /* 0x0000004a4b0b723e */ /* 0x001fc600000010ff */
[----:B------:R-:W-:Y:S01]  /*5100*/  FADD.FTZ R21, R43, R24 ;  /* 0x000000182b157221 */ /* 0x000fe20000010000 */
[----:B------:R-:W-:Y:S01]  /*5110*/  F2FP.BF16.F32.PACK_AB R24, R59, R58 ;  /* 0x0000003a3b18723e */ /* 0x000fe200000010ff */
[----:B------:R0:W-:Y:S01]  /*5120*/  MUFU.EX2 R56, R8 ;  /* 0x0000000800387308 */ /* 0x0001e20000000800 */
[----:B------:R-:W-:Y:S01]  /*5130*/  CS2R R58, SRZ ;  /* 0x00000000003a7805 */ /* 0x000fe2000001ff00 */
[----:B------:R-:W-:-:S04]  /*5140*/  FADD.FTZ R30, R34, R21 ;  /* 0x00000015221e7221 */ /* 0x000fc80000010000 */
[C---:B------:R-:W-:Y:S01]  /*5150*/  FADD.FTZ R21, R35.reuse, R30 ;  /* 0x0000001e23157221 */ /* 0x040fe20000010000 */
[----:B------:R-:W-:Y:S01]  /*5160*/  F2FP.BF16.F32.PACK_AB R30, R35, R34 ;  /* 0x00000022231e723e */ /* 0x000fe200000010ff */
[----:B------:R-:W1:Y:S01]  /*5170*/  MUFU.EX2 R67, R67 ;  /* 0x0000004300437308 */ /* 0x000e620000000800 */
[----:B0-----:R-:W-:-:S04]  /*5180*/  FADD.FTZ R8, R74, R27 ;  /* 0x0000001b4a087221 */ /* 0x001fc80000010000 */
[----:B------:R-:W-:-:S03]  /*5190*/  FADD.FTZ R8, R75, R8 ;  /* 0x000000084b087221 */ /* 0x000fc60000010000 */
[----:B------:R-:W0:Y:S08]  /*51a0*/  MUFU.EX2 R29, R29 ;  /* 0x0000001d001d7308 */ /* 0x000e300000000800 */
[----:B------:R3:W-:Y:S01]  /*51b0*/  MUFU.EX2 R61, R9 ;  /* 0x00000009003d7308 */ /* 0x0007e20000000800 */
[----:B-1----:R-:W-:-:S07]  /*51c0*/  F2FP.BF16.F32.PACK_AB R27, R67, R28 ;  /* 0x0000001c431b723e */ /* 0x002fce00000010ff */
[----:B------:R-:W1:Y:S01]  /*51d0*/  MUFU.EX2 R64, R64 ;  /* 0x0000004000407308 */ /* 0x000e620000000800 */
[----:B---3--:R-:W-:Y:S01]  /*51e0*/  FADD.FTZ R9, R25, R8 ;  /* 0x0000000819097221 */ /* 0x008fe20000010000 */
[----:B------:R-:W-:Y:S02]  /*51f0*/  F2FP.BF16.F32.PACK_AB R8, R72, R15 ;  /* 0x0000000f4808723e */ /* 0x000fe400000010ff */
[C---:B------:R-:W-:Y:S01]  /*5200*/  F2FP.BF16.F32.PACK_AB R25, R78.reuse, R25 ;  /* 0x000000194e19723e */ /* 0x040fe200000010ff */
[----:B------:R-:W-:-:S03]  /*5210*/  FADD.FTZ R9, R78, R9 ;  /* 0x000000094e097221 */ /* 0x000fc60000010000 */
[----:B------:R-:W3:Y:S01]  /*5220*/  MUFU.EX2 R53, R53 ;  /* 0x0000003500357308 */ /* 0x000ee20000000800 */
[----:B------:R-:W-:Y:S01]  /*5230*/  FADD.FTZ R20, R28, R9 ;  /* 0x000000091c147221 */ /* 0x000fe20000010000 */
[----:B------:R-:W-:Y:S01]  /*5240*/  FADD.FTZ R28, R38, R21 ;  /* 0x00000015261c7221 */ /* 0x000fe20000010000 */
[----:B------:R-:W-:Y:S02]  /*5250*/  F2FP.BF16.F32.PACK_AB R9, R85, R82 ;  /* 0x000000525509723e */ /* 0x000fe400000010ff */
[----:B------:R-:W-:Y:S01]  /*5260*/  FADD.FTZ R20, R67, R20 ;  /* 0x0000001443147221 */ /* 0x000fe20000010000 */
[----:B------:R-:W-:Y:S01]  /*5270*/  FADD.FTZ R28, R57, R28 ;  /* 0x0000001c391c7221 */ /* 0x000fe20000010000 */
[----:B------:R-:W-:Y:S01]  /*5280*/  CS2R R66, SRZ ;  /* 0x0000000000427805 */ /* 0x000fe2000001ff00 */
[----:B------:R-:W4:Y:S01]  /*5290*/  MUFU.EX2 R62, R62 ;  /* 0x0000003e003e7308 */ /* 0x000f220000000800 */
[----:B0-----:R-:W-:Y:S01]  /*52a0*/  FADD.FTZ R15, R29, R20 ;  /* 0x000000141d0f7221 */ /* 0x001fe20000010000 */
[----:B------:R-:W-:Y:S01]  /*52b0*/  FADD.FTZ R21, R47, R28 ;  /* 0x0000001c2f157221 */ /* 0x000fe20000010000 */
[----:B------:R-:W-:Y:S01]  /*52c0*/  F2FP.BF16.F32.PACK_AB R28, R43, R42 ;  /* 0x0000002a2b1c723e */ /* 0x000fe200000010ff */
[----:B------:R0:W-:Y:S01]  /*52d0*/  STSM.16.M88.4 [R2+0x27300], R8 ;  /* 0x0273000802007844 */ /* 0x0001e20000000200 */
[----:B-1----:R-:W-:Y:S01]  /*52e0*/  FADD.FTZ R20, R64, R15 ;  /* 0x0000000f40147221 */ /* 0x002fe20000010000 */
[----:B------:R-:W-:Y:S01]  /*52f0*/  FADD.FTZ R21, R52, R21 ;  /* 0x0000001534157221 */ /* 0x000fe20000010000 */
[----:B------:R-:W-:Y:S01]  /*5300*/  F2FP.BF16.F32.PACK_AB R29, R64, R29 ;  /* 0x0000001d401d723e */ /* 0x000fe200000010ff */
[----:B------:R-:W1:Y:S01]  /*5310*/  MUFU.EX2 R68, R68 ;  /* 0x0000004400447308 */ /* 0x000e620000000800 */
[----:B---3--:R-:W-:Y:S01]  /*5320*/  FADD.FTZ R15, R53, R20 ;  /* 0x00000014350f7221 */ /* 0x008fe20000010000 */
[----:B--2---:R-:W-:Y:S01]  /*5330*/  FADD.FTZ R4, R46, R21 ;  /* 0x000000152e047221 */ /* 0x004fe20000010000 */
[----:B------:R-:W-:Y:S05]  /*5340*/  STSM.16.M88.4 [R2+0x28b00], R24 ;  /* 0x028b001802007844 */ /* 0x000fea0000000200 */
[----:B------:R-:W2:Y:S01]  /*5350*/  MUFU.EX2 R54, R54 ;  /* 0x0000003600367308 */ /* 0x000ea20000000800 */
[C---:B----4-:R-:W-:Y:S01]  /*5360*/  FADD.FTZ R20, R62.reuse, R15 ;  /* 0x0000000f3e147221 */ /* 0x050fe20000010000 */
[----:B------:R-:W-:-:S02]  /*5370*/  F2FP.BF16.F32.PACK_AB R31, R62, R53 ;  /* 0x000000353e1f723e */ /* 0x000fc400000010ff */
[----:B0-----:R-:W-:Y:S01]  /*5380*/  F2FP.BF16.F32.PACK_AB R8, R57, R38 ;  /* 0x000000263908723e */ /* 0x001fe200000010ff */
[----:B------:R-:W-:Y:S01]  /*5390*/  FADD.FTZ R15, R3, R20 ;  /* 0x00000014030f7221 */ /* 0x000fe20000010000 */
[----:B------:R-:W-:Y:S01]  /*53a0*/  F2FP.BF16.F32.PACK_AB R10, R52, R47 ;  /* 0x0000002f340a723e */ /* 0x000fe200000010ff */
[----:B------:R0:W-:Y:S01]  /*53b0*/  STSM.16.M88.4 [R2+0x2a300], R28 ;  /* 0x02a3001c02007844 */ /* 0x0001e20000000200 */
[----:B------:R-:W3:Y:S01]  /*53c0*/  MUFU.EX2 R55, R55 ;  /* 0x0000003700377308 */ /* 0x000ee20000000800 */
[C---:B-1----:R-:W-:Y:S01]  /*53d0*/  FADD.FTZ R15, R68.reuse, R15 ;  /* 0x0000000f440f7221 */ /* 0x042fe20000010000 */
[----:B------:R-:W-:Y:S02]  /*53e0*/  F2FP.BF16.F32.PACK_AB R9, R68, R3 ;  /* 0x000000034409723e */ /* 0x000fe400000010ff */
[----:B------:R-:W-:-:S04]  /*53f0*/  CS2R R52, SRZ ;  /* 0x0000000000347805 */ /* 0x000fc8000001ff00 */
[----:B------:R-:W1:Y:S01]  /*5400*/  MUFU.EX2 R49, R49 ;  /* 0x0000003100317308 */ /* 0x000e620000000800 */
[----:B--2---:R-:W-:Y:S01]  /*5410*/  FADD.FTZ R42, R54, R15 ;  /* 0x0000000f362a7221 */ /* 0x004fe20000010000 */
[----:B0-----:R-:W-:-:S06]  /*5420*/  CS2R R30, SRZ ;  /* 0x00000000001e7805 */ /* 0x001fcc000001ff00 */
[----:B------:R-:W0:Y:S01]  /*5430*/  MUFU.EX2 R40, R40 ;  /* 0x0000002800287308 */ /* 0x000e220000000800 */
[C---:B---3--:R-:W-:Y:S01]  /*5440*/  FADD.FTZ R5, R55.reuse, R42 ;  /* 0x0000002a37057221 */ /* 0x048fe20000010000 */
[----:B------:R-:W-:Y:S02]  /*5450*/  F2FP.BF16.F32.PACK_AB R11, R55, R54 ;  /* 0x00000036370b723e */ /* 0x000fe400000010ff */
[----:B------:R-:W-:Y:S02]  /*5460*/  CS2R R54, SRZ ;  /* 0x0000000000367805 */ /* 0x000fe4000001ff00 */
[----:B------:R-:W-:Y:S01]  /*5470*/  CS2R R42, SRZ ;  /* 0x00000000002a7805 */ /* 0x000fe2000001ff00 */
[----:B------:R-:W-:Y:S01]  /*5480*/  FADD.FTZ R6, R56, R5 ;  /* 0x0000000538067221 */ /* 0x000fe20000010000 */
[----:B------:R-:W-:Y:S01]  /*5490*/  CS2R R28, SRZ ;  /* 0x00000000001c7805 */ /* 0x000fe2000001ff00 */
[----:B------:R2:W-:Y:S01]  /*54a0*/  STSM.16.M88.4 [R2+0x2bb00], R8 ;  /* 0x02bb000802007844 */ /* 0x0005e20000000200 */
[----:B------:R-:W3:Y:S01]  /*54b0*/  MUFU.EX2 R73, R73 ;  /* 0x0000004900497308 */ /* 0x000ee20000000800 */
[----:B-1----:R-:W-:Y:S01]  /*54c0*/  FADD.FTZ R5, R49, R4 ;  /* 0x0000000431057221 */ /* 0x002fe20000010000 */
[----:B------:R-:W-:-:S06]  /*54d0*/  FADD.FTZ R6, R61, R6 ;  /* 0x000000063d067221 */ /* 0x000fcc0000010000 */
[----:B------:R-:W1:Y:S01]  /*54e0*/  MUFU.EX2 R45, R45 ;  /* 0x0000002d002d7308 */ /* 0x000e620000000800 */
[----:B0-----:R-:W-:Y:S01]  /*54f0*/  FADD.FTZ R4, R40, R5 ;  /* 0x0000000528047221 */ /* 0x001fe20000010000 */
[----:B------:R-:W-:Y:S02]  /*5500*/  F2FP.BF16.F32.PACK_AB R5, R61, R56 ;  /* 0x000000383d05723e */ /* 0x000fe400000010ff */
[----:B------:R-:W-:-:S04]  /*5510*/  CS2R R56, SRZ ;  /* 0x0000000000387805 */ /* 0x000fc8000001ff00 */
[----:B------:R-:W0:Y:S01]  /*5520*/  MUFU.EX2 R14, R77 ;  /* 0x0000004d000e7308 */ /* 0x000e220000000800 */
[----:B---3--:R-:W-:-:S07]  /*5530*/  FADD.FTZ R3, R73, R6 ;  /* 0x0000000649037221 */ /* 0x008fce0000010000 */
[----:B------:R-:W3:Y:S01]  /*5540*/  MUFU.EX2 R39, R39 ;  /* 0x0000002700277308 */ /* 0x000ee20000000800 */
[----:B-1----:R-:W-:-:S07]  /*5550*/  FADD.FTZ R4, R45, R4 ;  /* 0x000000042d047221 */ /* 0x002fce0000010000 */
[----:B------:R-:W1:Y:S01]  /*5560*/  MUFU.EX2 R13, R80 ;  /* 0x00000050000d7308 */ /* 0x000e620000000800 */
[----:B0-----:R-:W-:-:S07]  /*5570*/  FADD.FTZ R6, R14, R3 ;  /* 0x000000030e067221 */ /* 0x001fce0000010000 */
[----:B------:R-:W0:Y:S01]  /*5580*/  MUFU.EX2 R44, R44 ;  /* 0x0000002c002c7308 */ /* 0x000e220000000800 */
[----:B---3--:R-:W-:Y:S01]  /*5590*/  FADD.FTZ R3, R39, R4 ;  /* 0x0000000427037221 */ /* 0x008fe20000010000 */
[----:B------:R-:W-:Y:S02]  /*55a0*/  F2FP.BF16.F32.PACK_AB R4, R49, R46 ;  /* 0x0000002e3104723e */ /* 0x000fe400000010ff */
[----:B------:R-:W-:-:S04]  /*55b0*/  CS2R R46, SRZ ;  /* 0x00000000002e7805 */ /* 0x000fc8000001ff00 */
[----:B------:R-:W3:Y:S01]  /*55c0*/  MUFU.EX2 R70, R70 ;  /* 0x0000004600467308 */ /* 0x000ee20000000800 */
[----:B-1----:R-:W-:Y:S01]  /*55d0*/  FADD.FTZ R7, R13, R6 ;  /* 0x000000060d077221 */ /* 0x002fe20000010000 */
[----:B------:R-:W-:-:S06]  /*55e0*/  F2FP.BF16.F32.PACK_AB R6, R45, R40 ;  /* 0x000000282d06723e */ /* 0x000fcc00000010ff */
[----:B------:R-:W1:Y:S01]  /*55f0*/  MUFU.EX2 R36, R36 ;  /* 0x0000002400247308 */ /* 0x000e620000000800 */
[C---:B0-----:R-:W-:Y:S01]  /*5600*/  FADD.FTZ R3, R44.reuse, R3 ;  /* 0x000000032c037221 */ /* 0x041fe20000010000 */
[----:B--2---:R-:W-:Y:S02]  /*5610*/  F2FP.BF16.F32.PACK_AB R8, R44, R39 ;  /* 0x000000272c08723e */ /* 0x004fe400000010ff */
[----:B------:R-:W-:Y:S02]  /*5620*/  CS2R R44, SRZ ;  /* 0x00000000002c7805 */ /* 0x000fe4000001ff00 */
[----:B------:R-:W-:Y:S02]  /*5630*/  CS2R R38, SRZ ;  /* 0x0000000000267805 */ /* 0x000fe4000001ff00 */
[----:B------:R-:W0:Y:S01]  /*5640*/  MUFU.EX2 R81, R81 ;  /* 0x0000005100517308 */ /* 0x000e220000000800 */
[----:B---3--:R-:W-:Y:S01]  /*5650*/  FADD.FTZ R24, R70, R7 ;  /* 0x0000000746187221 */ /* 0x008fe20000010000 */
[----:B------:R-:W-:-:S02]  /*5660*/  F2FP.BF16.F32.PACK_AB R7, R14, R73 ;  /* 0x000000490e07723e */ /* 0x000fc400000010ff */
[----:B------:R-:W-:-:S03]  /*5670*/  F2FP.BF16.F32.PACK_AB R9, R70, R13 ;  /* 0x0000000d4609723e */ /* 0x000fc600000010ff */
[----:B------:R2:W-:Y:S01]  /*5680*/  STSM.16.M88.4 [R2+0x2d300], R4 ;  /* 0x02d3000402007844 */ /* 0x0005e20000000200 */
[----:B------:R-:W3:Y:S01]  /*5690*/  MUFU.EX2 R41, R41 ;  /* 0x0000002900297308 */ /* 0x000ee20000000800 */
[----:B-1----:R-:W-:-:S07]  /*56a0*/  FADD.FTZ R26, R36, R3 ;  /* 0x00000003241a7221 */ /* 0x002fce0000010000 */
[----:B------:R1:W4:Y:S01]  /*56b0*/  MUFU.EX2 R20, R71 ;  /* 0x0000004700147308 */ /* 0x0003220000000800 */
[----:B0-----:R-:W-:Y:S01]  /*56c0*/  FADD.FTZ R3, R81, R24 ;  /* 0x0000001851037221 */ /* 0x001fe20000010000 */
[----:B--2---:R-:W-:-:S06]  /*56d0*/  IMAD.U32 R5, RZ, RZ, UR10 ;  /* 0x0000000aff057e24 */ /* 0x004fcc000f8e00ff */
[----:B------:R-:W0:Y:S01]  /*56e0*/  MUFU.EX2 R33, R33 ;  /* 0x0000002100217308 */ /* 0x000e220000000800 */
[C---:B---3--:R-:W-:Y:S01]  /*56f0*/  FADD.FTZ R26, R41.reuse, R26 ;  /* 0x0000001a291a7221 */ /* 0x048fe20000010000 */
[----:B------:R-:W-:Y:S02]  /*5700*/  F2FP.BF16.F32.PACK_AB R10, R41, R36 ;  /* 0x00000024290a723e */ /* 0x000fe400000010ff */
[----:B-1----:R-:W-:Y:S02]  /*5710*/  CS2R R70, SRZ ;  /* 0x0000000000467805 */ /* 0x002fe4000001ff00 */
[----:B------:R-:W-:Y:S02]  /*5720*/  CS2R R40, SRZ ;  /* 0x0000000000287805 */ /* 0x000fe4000001ff00 */
[----:B------:R-:W-:Y:S01]  /*5730*/  MUFU.EX2 R32, R32 ;  /* 0x0000002000207308 */ /* 0x000fe20000000800 */
[C---:B----4-:R-:W-:Y:S01]  /*5740*/  FADD.FTZ R14, R20.reuse, R3 ;  /* 0x00000003140e7221 */ /* 0x050fe20000010000 */
[----:B------:R-:W-:-:S05]  /*5750*/  F2FP.BF16.F32.PACK_AB R11, R20, R81 ;  /* 0x00000051140b723e */ /* 0x000fca00000010ff */
[----:B------:R-:W-:Y:S01]  /*5760*/  STSM.16.M88.4 [R2+0x2eb00], R8 ;  /* 0x02eb000802007844 */ /* 0x000fe20000000200 */
[----:B------:R-:W1:Y:S01]  /*5770*/  MUFU.EX2 R37, R37 ;  /* 0x0000002500257308 */ /* 0x000e620000000800 */
[----:B0-----:R-:W-:Y:S01]  /*5780*/  FADD.FTZ R3, R33, R26 ;  /* 0x0000001a21037221 */ /* 0x001fe20000010000 */
[----:B------:R-:W-:-:S03]  /*5790*/  F2FP.BF16.F32.PACK_AB R24, R48, R33 ;  /* 0x000000213018723e */ /* 0x000fc600000010ff */
[----:B------:R-:W-:Y:S01]  /*57a0*/  FADD.FTZ R3, R48, R3 ;  /* 0x0000000330037221 */ /* 0x000fe20000010000 */
[----:B------:R-:W-:Y:S02]  /*57b0*/  CS2R R48, SRZ ;  /* 0x0000000000307805 */ /* 0x000fe4000001ff00 */
[----:B------:R-:W0:Y:S08]  /*57c0*/  MUFU.EX2 R69, R69 ;  /* 0x0000004500457308 */ /* 0x000e300000000800 */
[----:B------:R-:W2:Y:S01]  /*57d0*/  MUFU.EX2 R60, R60 ;  /* 0x0000003c003c7308 */ /* 0x000ea20000000800 */
[----:B-1----:R-:W-:Y:S01]  /*57e0*/  F2FP.BF16.F32.PACK_AB R26, R37, R32 ;  /* 0x00000020251a723e */ /* 0x002fe200000010ff */
[----:B------:R-:W-:-:S04]  /*57f0*/  FADD.FTZ R32, R32, R3 ;  /* 0x0000000320207221 */ /* 0x000fc80000010000 */
[----:B------:R-:W-:Y:S01]  /*5800*/  FADD.FTZ R4, R37, R32 ;  /* 0x0000002025047221 */ /* 0x000fe20000010000 */
[----:B------:R-:W-:Y:S01]  /*5810*/  CS2R R36, SRZ ;  /* 0x0000000000247805 */ /* 0x000fe2000001ff00 */
[----:B------:R-:W1:Y:S01]  /*5820*/  MUFU.EX2 R65, R65 ;  /* 0x0000004100417308 */ /* 0x000e620000000800 */
[----:B0-----:R-:W-:Y:S01]  /*5830*/  FADD.FTZ R13, R69, R14 ;  /* 0x0000000e450d7221 */ /* 0x001fe20000010000 */
[----:B------:R-:W-:-:S06]  /*5840*/  CS2R R32, SRZ ;  /* 0x0000000000207805 */ /* 0x000fcc000001ff00 */
[----:B------:R0:W3:Y:S01]  /*5850*/  MUFU.EX2 R34, R63 ;  /* 0x0000003f00227308 */ /* 0x0000e20000000800 */
[C---:B--2---:R-:W-:Y:S01]  /*5860*/  F2FP.BF16.F32.PACK_AB R25, R60.reuse, R69 ;  /* 0x000000453c19723e */ /* 0x044fe200000010ff */
[----:B------:R-:W-:Y:S01]  /*5870*/  FADD.FTZ R14, R60, R13 ;  /* 0x0000000d3c0e7221 */ /* 0x000fe20000010000 */
[----:B------:R-:W-:Y:S02]  /*5880*/  CS2R R68, SRZ ;  /* 0x0000000000447805 */ /* 0x000fe4000001ff00 */
[----:B------:R-:W-:Y:S01]  /*5890*/  CS2R R60, SRZ ;  /* 0x00000000003c7805 */ /* 0x000fe2000001ff00 */
[----:B-1----:R-:W-:Y:S01]  /*58a0*/  FADD.FTZ R3, R65, R14 ;  /* 0x0000000e41037221 */ /* 0x002fe20000010000 */
[----:B0-----:R-:W-:Y:S02]  /*58b0*/  CS2R R62, SRZ ;  /* 0x00000000003e7805 */ /* 0x001fe4000001ff00 */
[C---:B---3--:R-:W-:Y:S01]  /*58c0*/  F2FP.BF16.F32.PACK_AB R27, R34.reuse, R65 ;  /* 0x00000041221b723e */ /* 0x048fe200000010ff */
[----:B------:R-:W-:Y:S01]  /*58d0*/  FADD.FTZ R3, R34, R3 ;  /* 0x0000000322037221 */ /* 0x000fe20000010000 */
[----:B------:R-:W-:-:S02]  /*58e0*/  CS2R R64, SRZ ;  /* 0x0000000000407805 */ /* 0x000fc4000001ff00 */
[----:B------:R-:W-:Y:S01]  /*58f0*/  CS2R R34, SRZ ;  /* 0x0000000000227805 */ /* 0x000fe2000001ff00 */
[----:B------:R0:W-:Y:S01]  /*5900*/  STSM.16.M88.4 [R2+0x30300], R24 ;  /* 0x0303001802007844 */ /* 0x0001e20000000200 */
[----:B------:R1:W-:Y:S06]  /*5910*/  MEMBAR.ALL.CTA ;  /* 0x0000000000007992 */ /* 0x0003ec0000008000 */
[----:B-1----:R-:W1:Y:S01]  /*5920*/  FENCE.VIEW.ASYNC.S ;  /* 0x00000000000073c6 */ /* 0x002e620000000000 */
[----:B0-----:R-:W-:Y:S02]  /*5930*/  CS2R R26, SRZ ;  /* 0x00000000001a7805 */ /* 0x001fe4000001ff00 */
[----:B------:R-:W-:Y:S01]  /*5940*/  CS2R R24, SRZ ;  /* 0x0000000000187805 */ /* 0x000fe2000001ff00 */
[----:B-1----:R-:W-:Y:S01]  /*5950*/  NOP ;  /* 0x0000000000007918 */ /* 0x002fe20000000000 */
[----:B------:R-:W-:Y:S05]  /*5960*/  @!P3 BRA `(.L_x_11448) ;  /* 0x0000004000ccb947 */ /* 0x000fea0003800000 */
[----:B------:R-:W-:Y:S01]  /*5970*/  IMAD.MOV.U32 R7, RZ, RZ, R12 ;  /* 0x000000ffff077224 */ /* 0x000fe200078e000c */
[----:B------:R-:W-:Y:S01]  /*5980*/  UMOV UR39, UR38 ;  /* 0x0000002600277c82 */ /* 0x000fe20008000000 */
[----:B------:R-:W-:Y:S01]  /*5990*/  IMAD.MOV.U32 R6, RZ, RZ, R0 ;  /* 0x000000ffff067224 */ /* 0x000fe200078e0000 */
[----:B------:R-:W-:Y:S01]  /*59a0*/  UMOV UR6, UR36 ;  /* 0x0000002400067c82 */ /* 0x000fe20008000000 */
[----:B------:R-:W-:-:S07]  /*59b0*/  IMAD.MOV.U32 R71, RZ, RZ, RZ ;  /* 0x000000ffff477224 */ /* 0x000fce00078e00ff */
.L_x_11457:
[----:B------:R-:W-:Y:S01]  /*59c0*/  R2UR UR4, R16 ;  /* 0x00000000100472ca */ /* 0x000fe200000e0000 */
[----:B------:R-:W-:-:S04]  /*59d0*/  UIADD3 UR36, UR6, 0x1, URZ ;  /* 0x0000000106247890 */ /* 0x000fc8000fffe03f */
[----:B------:R-:W-:-:S04]  /*59e0*/  UISETP.NE.AND UP1, UPT, UR36, 0x2, UPT ;  /* 0x000000022400788c */ /* 0x000fc8000bf25270 */
[----:B------:R-:W-:Y:S02]  /*59f0*/  USEL UR38, URZ, 0x1, UP1 ;  /* 0x000000013f267887 */ /* 0x000fe40008800000 */
[----:B------:R-:W-:Y:S02]  /*5a00*/  USEL UR36, UR36, URZ, UP1 ;  /* 0x0000003f24247287 */ /* 0x000fe40008800000 */
[----:B------:R-:W-:Y:S01]  /*5a10*/  ISETP.NE.AND P4, PT, RZ, UR4, PT ;  /* 0x00000004ff007c0c */ /* 0x000fe2000bf85270 */
[----:B------:R-:W-:-:S12]  /*5a20*/  ULOP3.LUT UR38, UR39, UR38, URZ, 0x3c, !UPT ;  /* 0x0000002627267292 */ /* 0x000fd8000f8e3c3f */
[----:B---3--:R-:W-:Y:S05]  /*5a30*/  @P4 BRA `(.L_x_11449) ;  /* 0x00000000002c4947 */ /* 0x008fea0003800000 */
[----:B------:R-:W-:Y:S05]  /*5a40*/  @!P0 BRA `(.L_x_11450) ;  /* 0x0000000000048947 */ /* 0x000fea0003800000 */
[----:B------:R-:W-:Y:S01]  /*5a50*/  BPT.TRAP 0x1 ;  /* 0x000000040000795c */ /* 0x000fe20000300000 */
.L_x_11450:
[----:B------:R-:W-:Y:S01]  /*5a60*/  ULEA UR4, UR36, UR37, 0x3 ;  /* 0x0000002524047291 */ /* 0x000fe2000f8e183f */
[----:B------:R-:W-:-:S05]  /*5a70*/  IMAD.U32 R0, RZ, RZ, UR38 ;  /* 0x00000026ff007e24 */ /* 0x000fca000f8e00ff */
[----:B------:R-:W-:-:S04]  /*5a80*/  SHF.L.U32 R0, R0, 0x1f, RZ ;  /* 0x0000001f00007819 */ /* 0x000fc800000006ff */
[----:B------:R0:W1:Y:S01]  /*5a90*/  SYNCS.PHASECHK.TRANS64.TRYWAIT P3, [UR4+0x31c30], R0 ;  /* 0x031c3000ff0075a7 */ /* 0x0000620008060144 */
[----:B------:R-:W-:Y:S05]  /*5aa0*/  @!P0 BRA `(.L_x_11451) ;  /* 0x0000000000048947 */ /* 0x000fea0003800000 */
[----:B------:R-:W-:Y:S01]  /*5ab0*/  BPT.TRAP 0x1 ;  /* 0x000000040000795c */ /* 0x000fe20000300000 */
.L_x_11451:
[----:B-1----:R-:W-:Y:S05]  /*5ac0*/  @P3 BRA `(.L_x_11449) ;  /* 0x0000000000083947 */ /* 0x002fea0003800000 */
[----:B------:R-:W1:Y:S02]  /*5ad0*/  SYNCS.PHASECHK.TRANS64.TRYWAIT P3, [UR4+0x31c30], R0 ;  /* 0x031c3000ff0075a7 */ /* 0x000e640008060144 */
[----:B-1----:R-:W-:Y:S05]  /*5ae0*/  @!P3 BRA `(.L_x_11452) ;  /* 0x000001200098b947 */ /* 0x002fea0003800000 */
.L_x_11449:
        /* <DEDUP_REMOVED lines=357> */
.L_x_11454:
[----:B------:R-:W-:Y:S01]  /*7140*/  ULEA UR4, UR6, UR37, 0x3 ;  /* 0x0000002506047291 */ /* 0x000fe2000f8e183f */
[----:B------:R-:W-:-:S05]  /*7150*/  IMAD.U32 R0, RZ, RZ, UR39 ;  /* 0x00000027ff007e24 */ /* 0x000fca000f8e00ff */
[----:B------:R-:W-:-:S04]  /*7160*/  SHF.L.U32 R0, R0, 0x1f, RZ ;  /* 0x0000001f00007819 */ /* 0x000fc800000006ff */
[----:B------:R0:W1:Y:S01]  /*7170*/  SYNCS.PHASECHK.TRANS64.TRYWAIT P3, [UR4+0x31c50], R0 ;  /* 0x031c5000ff0075a7 */ /* 0x0000620008060144 */
[----:B------:R-:W-:Y:S05]  /*7180*/  @!P0 BRA `(.L_x_11455) ;  /* 0x0000000000048947 */ /* 0x000fea0003800000 */
[----:B------:R-:W-:Y:S01]  /*7190*/  BPT.TRAP 0x1 ;  /* 0x000000040000795c */ /* 0x000fe20000300000 */
.L_x_11455:
[----:B-1----:R-:W-:Y:S05]  /*71a0*/  @P3 BRA `(.L_x_11453) ;  /* 0x0000000000083947 */ /* 0x002fea0003800000 */
[----:B------:R-:W1:Y:S02]  /*71b0*/  SYNCS.PHASECHK.TRANS64.TRYWAIT P3, [UR4+0x31c50], R0 ;  /* 0x031c5000ff0075a7 */ /* 0x000e640008060144 */
[----:B-1----:R-:W-:Y:S05]  /*71c0*/  @!P3 BRA `(.L_x_11456) ;  /* 0x0000010800f8b947 */ /* 0x002fea0003800000 */
.L_x_11453:
[----:B------:R-:W-:Y:S01]  /*71d0*/  R2UR UR4, R22 ;  /* 0x00000000160472ca */ /* 0x000fe200000e0000 */
[----:B------:R-:W-:Y:S01]  /*71e0*/  @UP0 ULDC UR10, c[0x0][0x44c] ;  /* 0x00011300000a0ab9 */ /* 0x000fe20000000800 */
[----:B------:R-:W-:Y:S01]  /*71f0*/  R2UR UR11, R18 ;  /* 0x00000000120b72ca */ /* 0x000fe200000e0000 */
[----:B------:R-:W-:Y:S01]  /*7200*/  WARPGROUP.ARRIVE ;  /* 0x00000000000079c5 */ /* 0x000fe20000000000 */
[----:B------:R-:W-:Y:S01]  /*7210*/  UMOV UR33, 0xc0000010 ;  /* 0xc000001000217882 */ /* 0x000fe20000000000 */
[----:B------:R-:W-:Y:S01]  /*7220*/  UMOV UR35, 0x80000020 ;  /* 0x8000002000237882 */ /* 0x000fe20000000000 */
[----:B------:R-:W-:-:S03]  /*7230*/  LOP3.LUT R19, R19, 0xbfffffff, RZ, 0xc0, !PT ;  /* 0xbfffffff13137812 */ /* 0x000fc600078ec0ff */
[----:B------:R-:W2:Y:S01]  /*7240*/  S2R R15, SR_TID.X ;  /* 0x00000000000f7919 */ /* 0x000ea20000002100 */
[----:B------:R-:W-:Y:S01]  /*7250*/  LOP3.LUT R9, R9, 0xfffffffe, RZ, 0xc0, !PT ;  /* 0xfffffffe09097812 */ /* 0x000fe200078ec0ff */
[----:B------:R-:W-:Y:S01]  /*7260*/  UMOV UR39, UR38 ;  /* 0x0000002600277c82 */ /* 0x000fe20008000000 */
[----:B------:R-:W-:Y:S02]  /*7270*/  @P1 LOP3.LUT R19, R19, 0x40000000, RZ, 0xfc, !PT ;  /* 0x4000000013131812 */ /* 0x000fe400078efcff */
[----:B------:R-:W-:Y:S01]  /*7280*/  R2UR UR14, R5 ;  /* 0x00000000050e72ca */ /* 0x000fe200000e0000 */
[----:B------:R-:W-:Y:S01]  /*7290*/  VIADD R10, R144, UR4 ;  /* 0x00000004900a7c36 */ /* 0x000fe20008000000 */
[----:B------:R-:W-:Y:S01]  /*72a0*/  UIMAD UR4, UR7, -0x90, URZ ;  /* 0xffffff70070478a4 */ /* 0x000fe2000f8e023f */
[----:B------:R-:W-:Y:S02]  /*72b0*/  LOP3.LUT R19, R19, 0xdfffffff, RZ, 0xc0, !PT ;  /* 0xdfffffff13137812 */ /* 0x000fe400078ec0ff */
[----:B01----:R-:W-:Y:S01]  /*72c0*/  @P2 IMAD.HI.U32 R0, R10, UR10, RZ ;  /* 0x0000000a0a002c27 */ /* 0x003fe2000f8e00ff */
[----:B------:R-:W-:Y:S01]  /*72d0*/  @UP0 ULDC UR10, c[0x0][0x450] ;  /* 0x00011400000a0ab9 */ /* 0x000fe20000000800 */
[----:B------:R-:W-:-:S02]  /*72e0*/  @P0 LOP3.LUT R19, R19, 0x20000000, RZ, 0xfc, !PT ;  /* 0x2000000013130812 */ /* 0x000fc400078efcff */
[----:B------:R-:W-:Y:S01]  /*72f0*/  IMAD.U32 R8, RZ, RZ, UR4 ;  /* 0x00000004ff087e24 */ /* 0x000fe2000f8e00ff */
[----:B------:R-:W-:Y:S01]  /*7300*/  @P2 SHF.R.U32.HI R10, RZ, UR10, R0 ;  /* 0x0000000aff0a2c19 */ /* 0x000fe20008011600 */
[----:B------:R-:W-:Y:S01]  /*7310*/  UIADD3 UR10, UR37, 0x200, URZ ;  /* 0x00000200250a7890 */ /* 0x000fe2000fffe03f */
[----:B------:R-:W-:Y:S01]  /*7320*/  IMAD.U32 R0, RZ, RZ, UR61 ;  /* 0x0000003dff007e24 */ /* 0x000fe2000f8e00ff */
[----:B------:R-:W-:Y:S01]  /*7330*/  LOP3.LUT R19, R19, 0x7fffffff, RZ, 0xc0, !PT ;  /* 0x7fffffff13137812 */ /* 0x000fe200078ec0ff */
[----:B------:R-:W-:Y:S01]  /*7340*/  ULDC UR4, c[0x0][0x988] ;  /* 0x0002620000047ab9 */ /* 0x000fe20000000800 */
[----:B------:R-:W-:Y:S01]  /*7350*/  USHF.R.U32.HI UR10, URZ, 0x4, UR10 ;  /* 0x000000043f0a7899 */ /* 0x000fe2000801160a */
[----:B------:R-:W-:Y:S01]  /*7360*/  IADD3 R8, -R17, 0x1, R8 ;  /* 0x0000000111087810 */ /* 0x000fe20007ffe108 */
[----:B------:R-:W-:Y:S01]  /*7370*/  UISETP.GT.AND UP1, UPT, UR7, UR14, UPT ;  /* 0x0000000e0700728c */ /* 0x000fe2000bf24270 */
[----:B------:R-:W-:Y:S01]  /*7380*/  @P2 LOP3.LUT R19, R19, 0x80000000, RZ, 0xfc, !PT ;  /* 0x8000000013132812 */ /* 0x000fe200078efcff */
[----:B------:R-:W-:Y:S01]  /*7390*/  ULOP3.LUT UR10, UR10, 0x3fff, URZ, 0xc0, !UPT ;  /* 0x00003fff0a0a7892 */ /* 0x000fe2000f8ec03f */
[----:B------:R-:W-:-:S02]  /*73a0*/  IADD3 R8, -R0, UR11, R8 ;  /* 0x0000000b00087c10 */ /* 0x000fc4000fffe108 */
[----:B------:R-:W0:Y:S01]  /*73b0*/  SHFL.IDX PT, R0, R10, RZ, 0x1c1f ;  /* 0x001c1fff0a007589 */ /* 0x000e2200000e0000 */
[----:B------:R-:W-:Y:S02]  /*73c0*/  ULOP3.LUT UR11, UR10, 0x2400000, URZ, 0xfc, !UPT ;  /* 0x024000000a0b7892 */ /* 0x000fe4000f8efc3f */
[----:B------:R-:W-:Y:S01]  /*73d0*/  ULOP3.LUT UR10, UR60, 0x10000, URZ, 0xfc, !UPT ;  /* 0x000100003c0a7892 */ /* 0x000fe2000f8efc3f */
[----:B------:R-:W1:Y:S01]  /*73e0*/  SHFL.IDX PT, R10, R10, 0x1, 0x1c1f ;  /* 0x003c1f000a0a7f89 */ /* 0x000e6200000e0000 */
[----:B------:R-:W-:Y:S01]  /*73f0*/  UIMAD UR11, UR6, 0x6c0, UR11 ;  /* 0x000006c0060b78a4 */ /* 0x000fe2000f8e020b */
[----:B--2---:R-:W-:-:S04]  /*7400*/  SHF.R.U32.HI R14, RZ, 0x7, R15 ;  /* 0x00000007ff0e7819 */ /* 0x004fc8000001160f */
[----:B------:R-:W-:Y:S02]  /*7410*/  UMOV UR32, UR10 ;  /* 0x0000000a00207c82 */ /* 0x000fe40008000000 */
[----:B------:R-:W-:Y:S02]  /*7420*/  UMOV UR34, UR11 ;  /* 0x0000000b00227c82 */ /* 0x000fe40008000000 */
[----:B------:R-:W-:Y:S01]  /*7430*/  HGMMA.64x96x16.F32.BF16 R24, gdesc[UR32].tnspB, R24, gsb0 ;  /* 0x41600000201879f0 */ /* 0x000fe20008001818 */
[----:B------:R-:W-:Y:S02]  /*7440*/  UIADD3 UR32, UR10, 0x180, URZ ;  /* 0x000001800a207890 */ /* 0x000fe4000fffe03f */
[----:B------:R-:W-:Y:S01]  /*7450*/  UIADD3 UR34, UR11, 0x40, URZ ;  /* 0x000000400b227890 */ /* 0x000fe2000fffe03f */
[----:B------:R-:W-:Y:S01]  /*7460*/  UMOV UR33, 0xc0000010 ;  /* 0xc000001000217882 */ /* 0x000fe20000000000 */
[----:B------:R-:W-:Y:S01]  /*7470*/  UMOV UR35, 0x80000020 ;  /* 0x8000002000237882 */ /* 0x000fe20000000000 */
[----:B0-----:R-:W-:-:S02]  /*7480*/  IMAD.IADD R0, R8, 0x1, R0 ;  /* 0x0000000108007824 */ /* 0x001fc400078e0200 */
[----:B-1----:R-:W-:-:S03]  /*7490*/  IMAD.IADD R8, R8, 0x1, R10 ;  /* 0x0000000108087824 */ /* 0x002fc600078e020a */
[----:B------:R-:W-:Y:S01]  /*74a0*/  ISETP.GT.AND P6, PT, R0, RZ, PT ;  /* 0x000000ff0000720c */ /* 0x000fe20003fc4270 */
[----:B------:R-:W-:Y:S01]  /*74b0*/  VIADD R10, R14, 0x9 ;  /* 0x000000090e0a7836 */ /* 0x000fe20000000000 */
[----:B------:R-:W-:Y:S02]  /*74c0*/  ISETP.GT.AND P2, PT, R0, 0x70, PT ;  /* 0x000000700000780c */ /* 0x000fe40003f44270 */
[----:B------:R-:W-:Y:S02]  /*74d0*/  FSEL R136, R136, -INF , P6 ;  /* 0xff80000088887808 */ /* 0x000fe40003000000 */
[----:B------:R-:W-:Y:S02]  /*74e0*/  ISETP.GT.AND P6, PT, R8, RZ, PT ;  /* 0x000000ff0800720c */ /* 0x000fe40003fc4270 */
[----:B------:R-:W-:Y:S02]  /*74f0*/  ISETP.GT.AND P1, PT, R0, 0x71, PT ;  /* 0x000000710000780c */ /* 0x000fe40003f24270 */
[----:B------:R-:W-:-:S02]  /*7500*/  FSEL R138, R138, -INF , P6 ;  /* 0xff8000008a8a7808 */ /* 0x000fc40003000000 */
[----:B------:R-:W-:Y:S02]  /*7510*/  ISETP.GT.AND P6, PT, R8, 0x1, PT ;  /* 0x000000010800780c */ /* 0x000fe40003fc4270 */
[----:B------:R-:W-:Y:S02]  /*7520*/  ISETP.GT.AND P0, PT, R0, 0x78, PT ;  /* 0x000000780000780c */ /* 0x000fe40003f04270 */
[----:B------:R-:W-:Y:S02]  /*7530*/  FSEL R139, R139, -INF , P6 ;  /* 0xff8000008b8b7808 */ /* 0x000fe40003000000 */
[----:B------:R-:W-:Y:S02]  /*7540*/  ISETP.GT.AND P6, PT, R8, 0x8, PT ;  /* 0x000000080800780c */ /* 0x000fe40003fc4270 */
[----:B------:R-:W-:Y:S02]  /*7550*/  @P2 LOP3.LUT R9, R9, 0x1, RZ, 0xfc, !PT ;  /* 0x0000000109092812 */ /* 0x000fe400078efcff */
[----:B------:R-:W-:-:S02]  /*7560*/  FSEL R142, R142, -INF , P6 ;  /* 0xff8000008e8e7808 */ /* 0x000fc40003000000 */
[----:B------:R-:W-:Y:S02]  /*7570*/  ISETP.GT.AND P6, PT, R8, 0x9, PT ;  /* 0x000000090800780c */ /* 0x000fe40003fc4270 */
[----:B------:R-:W-:Y:S02]  /*7580*/  LOP3.LUT R9, R9, 0xfffffffd, RZ, 0xc0, !PT ;  /* 0xfffffffd09097812 */ /* 0x000fe400078ec0ff */
        /* <DEDUP_REMOVED lines=11> */
[----:B------:R-:W-:Y:S02]  /*7640*/  ISETP.GT.AND P0, PT, R0, 0x11, PT ;  /* 0x000000110000780c */ /* 0x000fe40003f04270 */
[----:B------:R-:W-:Y:S02]  /*7650*/  FSEL R134, R134, -INF , P6 ;  /* 0xff80000086867808 */ /* 0x000fe40003000000 */
[----:B------:R-:W-:Y:S02]  /*7660*/  ISETP.GT.AND P6, PT, R8, 0x19, PT ;  /* 0x000000190800780c */ /* 0x000fe40003fc4270 */
[----:B------:R-:W-:Y:S02]  /*7670*/  ISETP.GT.AND P1, PT, R0, 0x18, PT ;  /* 0x000000180000780c */ /* 0x000fe40003f24270 */
[----:B------:R-:W-:-:S02]  /*7680*/  FSEL R135, R135, -INF , P6 ;  /* 0xff80000087877808 */ /* 0x000fc40003000000 */
[C---:B------:R-:W-:Y:S02]  /*7690*/  ISETP.GT.AND P6, PT, R0.reuse, 0x20, PT ;  /* 0x000000200000780c */ /* 0x040fe40003fc4270 */
[----:B------:R-:W-:Y:S02]  /*76a0*/  ISETP.GT.AND P2, PT, R0, 0x19, PT ;  /* 0x000000190000780c */ /* 0x000fe40003f44270 */
[----:B------:R-:W-:Y:S02]  /*76b0*/  FSEL R120, R120, -INF , P6 ;  /* 0xff80000078787808 */ /* 0x000fe40003000000 */
[----:B------:R-:W-:Y:S02]  /*76c0*/  ISETP.GT.AND P6, PT, R8, 0x20, PT ;  /* 0x000000200800780c */ /* 0x000fe40003fc4270 */
[----:B------:R-:W-:Y:S02]  /*76d0*/  FSEL R129, R129, -INF , P0 ;  /* 0xff80000081817808 */ /* 0x000fe40000000000 */
[----:B------:R-:W-:-:S02]  /*76e0*/  FSEL R122, R122, -INF , P6 ;  /* 0xff8000007a7a7808 */ /* 0x000fc40003000000 */
[----:B------:R-:W-:Y:S02]  /*76f0*/  ISETP.GT.AND P6, PT, R8, 0x21, PT ;  /* 0x000000210800780c */ /* 0x000fe40003fc4270 */
[----:B------:R-:W-:Y:S02]  /*7700*/  FSEL R132, R132, -INF , P1 ;  /* 0xff80000084847808 */ /* 0x000fe40000800000 */
[----:B------:R-:W-:Y:S02]  /*7710*/  FSEL R123, R123, -INF , P6 ;  /* 0xff8000007b7b7808 */ /* 0x000fe40003000000 */
[----:B------:R-:W-:Y:S02]  /*7720*/  ISETP.GT.AND P6, PT, R8, 0x28, PT ;  /* 0x000000280800780c */ /* 0x000fe40003fc4270 */
[----:B------:R-:W-:Y:S02]  /*7730*/  FSEL R133, R133, -INF , P2 ;  /* 0xff80000085857808 */ /* 0x000fe40001000000 */
[----:B------:R-:W-:-:S02]  /*7740*/  FSEL R126, R126, -INF , P6 ;  /* 0xff8000007e7e7808 */ /* 0x000fc40003000000 */
[----:B------:R-:W-:Y:S02]  /*7750*/  ISETP.GT.AND P6, PT, R8, 0x29, PT ;  /* 0x000000290800780c */ /* 0x000fe40003fc4270 */
[C---:B------:R-:W-:Y:S01]  /*7760*/  ISETP.GT.AND P0, PT, R0.reuse, 0x21, PT ;  /* 0x000000210000780c */ /* 0x040fe20003f04270 */
[----:B------:R-:W-:Y:S02]  /*7770*/  WARPGROUP.DEPBAR.LE gsb0, 0x0 ;  /* 0x00008000000079c5 */ /* 0x000fe40000010000 */
[----:B------:R-:W-:Y:S01]  /*7780*/  WARPGROUP.ARRIVE ;  /* 0x00000000000079c5 */ /* 0x000fe20000000000 */
[----:B------:R-:W-:Y:S02]  /*7790*/  FSEL R127, R127, -INF , P6 ;  /* 0xff8000007f7f7808 */ /* 0x000fe40003000000 */
[C---:B------:R-:W-:Y:S02]  /*77a0*/  ISETP.GT.AND P6, PT, R0.reuse, 0x30, PT ;  /* 0x000000300000780c */ /* 0x040fe40003fc4270 */
[----:B------:R-:W-:Y:S01]  /*77b0*/  ISETP.GT.AND P1, PT, R0, 0x28, PT ;  /* 0x000000280000780c */ /* 0x000fe20003f24270 */
[----:B------:R-:W-:Y:S01]  /*77c0*/  HGMMA.64x96x16.F32.BF16 R24, gdesc[UR32].tnspB, R24, gsb0 ;  /* 0x41600000201879f0 */ /* 0x000fe20008001818 */
[----:B------:R-:W-:Y:S01]  /*77d0*/  UIADD3 UR32, UR10, 0x300, URZ ;  /* 0x000003000a207890 */ /* 0x000fe2000fffe03f */
[----:B------:R-:W-:Y:S01]  /*77e0*/  FSEL R112, R112, -INF , P6 ;  /* 0xff80000070707808 */ /* 0x000fe20003000000 */
[----:B------:R-:W-:Y:S01]  /*77f0*/  UIADD3 UR34, UR11, 0x80, URZ ;  /* 0x000000800b227890 */ /* 0x000fe2000fffe03f */
[----:B------:R-:W-:Y:S01]  /*7800*/  ISETP.GT.AND P6, PT, R8, 0x30, PT ;  /* 0x000000300800780c */ /* 0x000fe20003fc4270 */
[----:B------:R-:W-:Y:S01]  /*7810*/  UMOV UR33, 0xc0000010 ;  /* 0xc000001000217882 */ /* 0x000fe20000000000 */
[----:B------:R-:W-:Y:S01]  /*7820*/  UMOV UR35, 0x80000020 ;  /* 0x8000002000237882 */ /* 0x000fe20000000000 */
[----:B------:R-:W-:-:S02]  /*7830*/  ISETP.GT.AND P2, PT, R0, 0x29, PT ;  /* 0x000000290000780c */ /* 0x000fc40003f44270 */
[----:B------:R-:W-:Y:S02]  /*7840*/  FSEL R114, R114, -INF , P6 ;  /* 0xff80000072727808 */ /* 0x000fe40003000000 */
[C---:B------:R-:W-:Y:S02]  /*7850*/  ISETP.GT.AND P6, PT, R8.reuse, 0x31, PT ;  /* 0x000000310800780c */ /* 0x040fe40003fc4270 */
[----:B------:R-:W-:Y:S02]  /*7860*/  FSEL R121, R121, -INF , P0 ;  /* 0xff80000079797808 */ /* 0x000fe40000000000 */
[----:B------:R-:W-:Y:S02]  /*7870*/  FSEL R115, R115, -INF , P6 ;  /* 0xff80000073737808 */ /* 0x000fe40003000000 */
[----:B------:R-:W-:Y:S02]  /*7880*/  ISETP.GT.AND P6, PT, R8, 0x38, PT ;  /* 0x000000380800780c */ /* 0x000fe40003fc4270 */
[----:B------:R-:W-:-:S02]  /*7890*/  FSEL R124, R124, -INF , P1 ;  /* 0xff8000007c7c7808 */ /* 0x000fc40000800000 */
[----:B------:R-:W-:Y:S02]  /*78a0*/  FSEL R118, R118, -INF , P6 ;  /* 0xff80000076767808 */ /* 0x000fe40003000000 */
[----:B------:R-:W-:Y:S02]  /*78b0*/  ISETP.GT.AND P6, PT, R8, 0x39, PT ;  /* 0x000000390800780c */ /* 0x000fe40003fc4270 */
[----:B------:R-:W-:Y:S02]  /*78c0*/  FSEL R125, R125, -INF , P2 ;  /* 0xff8000007d7d7808 */ /* 0x000fe40001000000 */
[----:B------:R-:W-:Y:S02]  /*78d0*/  FSEL R119, R119, -INF , P6 ;  /* 0xff80000077777808 */ /* 0x000fe40003000000 */
[C---:B------:R-:W-:Y:S02]  /*78e0*/  ISETP.GT.AND P6, PT, R0.reuse, 0x40, PT ;  /* 0x000000400000780c */ /* 0x040fe40003fc4270 */
[----:B------:R-:W-:-:S02]  /*78f0*/  ISETP.GT.AND P0, PT, R0, 0x31, PT ;  /* 0x000000310000780c */ /* 0x000fc40003f04270 */
[----:B------:R-:W-:Y:S02]  /*7900*/  FSEL R104, R104, -INF , P6 ;  /* 0xff80000068687808 */ /* 0x000fe40003000000 */
[----:B------:R-:W-:Y:S02]  /*7910*/  ISETP.GT.AND P6, PT, R8, 0x40, PT ;  /* 0x000000400800780c */ /* 0x000fe40003fc4270 */
[----:B------:R-:W-:Y:S02]  /*7920*/  ISETP.GT.AND P1, PT, R0, 0x38, PT ;  /* 0x000000380000780c */ /* 0x000fe40003f24270 */
[----:B------:R-:W-:Y:S02]  /*7930*/  FSEL R106, R106, -INF , P6 ;  /* 0xff8000006a6a7808 */ /* 0x000fe40003000000 */
[----:B------:R-:W-:Y:S02]  /*7940*/  ISETP.GT.AND P6, PT, R8, 0x41, PT ;  /* 0x000000410800780c */ /* 0x000fe40003fc4270 */
[----:B------:R-:W-:-:S02]  /*7950*/  ISETP.GT.AND P2, PT, R0, 0x39, PT ;  /* 0x000000390000780c */ /* 0x000fc40003f44270 */
[----:B------:R-:W-:Y:S02]  /*7960*/  FSEL R107, R107, -INF , P6 ;  /* 0xff8000006b6b7808 */ /* 0x000fe40003000000 */
[----:B------:R-:W-:Y:S02]  /*7970*/  ISETP.GT.AND P6, PT, R8, 0x48, PT ;  /* 0x000000480800780c */ /* 0x000fe40003fc4270 */
        /* <DEDUP_REMOVED lines=8> */
[----:B------:R-:W-:Y:S02]  /*7a00*/  ISETP.GT.AND P6, PT, R8, 0x50, PT ;  /* 0x000000500800780c */ /* 0x000fe40003fc4270 */
        /* <DEDUP_REMOVED lines=17> */
[----:B------:R-:W-:Y:S01]  /*7b20*/  ISETP.GT.AND P6, PT, R8, 0x61, PT ;  /* 0x000000610800780c */ /* 0x000fe20003fc4270 */
[----:B------:R-:W-:Y:S02]  /*7b30*/  WARPGROUP.DEPBAR.LE gsb0, 0x0 ;  /* 0x00008000000079c5 */ /* 0x000fe40000010000 */
[----:B------:R-:W-:Y:S01]  /*7b40*/  WARPGROUP.ARRIVE ;  /* 0x00000000000079c5 */ /* 0x000fe20000000000 */
[----:B------:R-:W-:-:S02]  /*7b50*/  FSEL R91, R91, -INF , P6 ;  /* 0xff8000005b5b7808 */ /* 0x000fc40003000000 */
[----:B------:R-:W-:Y:S02]  /*7b60*/  ISETP.GT.AND P6, PT, R8, 0x68, PT ;  /* 0x000000680800780c */ /* 0x000fe40003fc4270 */
        /* <DEDUP_REMOVED lines=10> */
[----:B------:R-:W-:Y:S02]  /*7c10*/  ISETP.GT.AND P6, PT, R8, 0x70, PT ;  /* 0x000000700800780c */ /* 0x000fe40003fc4270 */
[----:B------:R-:W-:Y:S02]  /*7c20*/  ISETP.GT.AND P2, PT, R0, 0x59, PT ;  /* 0x000000590000780c */ /* 0x000fe40003f44270 */
        /* <DEDUP_REMOVED lines=20> */
[----:B------:R-:W-:-:S02]  /*7d70*/  FMNMX.FTZ R8, R138, R7, !PT ;  /* 0x000000078a087209 */ /* 0x000fc40007810000 */
[----:B------:R-:W-:Y:S02]  /*7d80*/  FSEL R79, R79, -INF , P6 ;  /* 0xff8000004f4f7808 */ /* 0x000fe40003000000 */
[----:B------:R-:W-:Y:S02]  /*7d90*/  FMNMX.FTZ R8, R139, R8, !PT ;  /* 0x000000088b087209 */ /* 0x000fe40007810000 */
[----:B------:R-:W-:Y:S02]  /*7da0*/  FSEL R88, R88, -INF , P0 ;  /* 0xff80000058587808 */ /* 0x000fe40000000000 */
[----:B------:R-:W-:Y:S02]  /*7db0*/  FMNMX.FTZ R8, R142, R8, !PT ;  /* 0x000000088e087209 */ /* 0x000fe40007810000 */
[----:B------:R-:W-:Y:S02]  /*7dc0*/  FSEL R89, R89, -INF , P1 ;  /* 0xff80000059597808 */ /* 0x000fe40000800000 */
[----:B------:R-:W-:-:S02]  /*7dd0*/  FMNMX.FTZ R8, R143, R8, !PT ;  /* 0x000000088f087209 */ /* 0x000fc40007810000 */
[----:B------:R-:W-:Y:S02]  /*7de0*/  FSEL R92, R92, -INF , P2 ;  /* 0xff8000005c5c7808 */ /* 0x000fe40001000000 */
[----:B------:R-:W-:Y:S02]  /*7df0*/  FMNMX.FTZ R8, R130, R8, !PT ;  /* 0x0000000882087209 */ /* 0x000fe40007810000 */
[----:B------:R-:W-:Y:S02]  /*7e00*/  LOP3.LUT P0, RZ, R9, 0x4, RZ, 0xc0, !PT ;  /* 0x0000000409ff7812 */ /* 0x000fe4000780c0ff */
[----:B------:R-:W-:Y:S02]  /*7e10*/  FMNMX.FTZ R8, R131, R8, !PT ;  /* 0x0000000883087209 */ /* 0x000fe40007810000 */
[----:B------:R-:W-:Y:S02]  /*7e20*/  LOP3.LUT P1, RZ, R9, 0x2, RZ, 0xc0, !PT ;  /* 0x0000000209ff7812 */ /* 0x000fe4000782c0ff */
[----:B------:R-:W-:-:S02]  /*7e30*/  FMNMX.FTZ R8, R134, R8, !PT ;  /* 0x0000000886087209 */ /* 0x000fc40007810000 */
[----:B------:R-:W-:Y:S02]  /*7e40*/  LOP3.LUT P2, RZ, R9, 0x1, RZ, 0xc0, !PT ;  /* 0x0000000109ff7812 */ /* 0x000fe4000784c0ff */
[----:B------:R-:W-:Y:S02]  /*7e50*/  FMNMX.FTZ R8, R135, R8, !PT ;  /* 0x0000000887087209 */ /* 0x000fe40007810000 */
[----:B------:R-:W-:Y:S02]  /*7e60*/  ISETP.GT.AND P5, PT, R0, 0x1, PT ;  /* 0x000000010000780c */ /* 0x000fe40003fa4270 */
[----:B------:R-:W-:Y:S02]  /*7e70*/  FMNMX.FTZ R8, R122, R8, !PT ;  /* 0x000000087a087209 */ /* 0x000fe40007810000 */
[----:B------:R-:W-:Y:S02]  /*7e80*/  ISETP.GT.AND P4, PT, R0, 0x8, PT ;  /* 0x000000080000780c */ /* 0x000fe40003f84270 */
[----:B------:R-:W-:-:S02]  /*7e90*/  FMNMX.FTZ R8, R123, R8, !PT ;  /* 0x000000087b087209 */ /* 0x000fc40007810000 */
[----:B------:R-:W-:Y:S02]  /*7ea0*/  FSEL R137, R137, -INF , P5 ;  /* 0xff80000089897808 */ /* 0x000fe40002800000 */
[----:B------:R-:W-:Y:S02]  /*7eb0*/  FMNMX.FTZ R8, R126, R8, !PT ;  /* 0x000000087e087209 */ /* 0x000fe40007810000 */
[----:B------:R-:W-:Y:S02]  /*7ec0*/  ISETP.GT.AND P3, PT, R0, 0x9, PT ;  /* 0x000000090000780c */ /* 0x000fe40003f64270 */
[----:B------:R-:W-:Y:S02]  /*7ed0*/  FMNMX.FTZ R8, R127, R8, !PT ;  /* 0x000000087f087209 */ /* 0x000fe40007810000 */
[----:B------:R-:W-:Y:S01]  /*7ee0*/  FSEL R140, R140, -INF , P4 ;  /* 0xff8000008c8c7808 */ /* 0x000fe20002000000 */
[----:B------:R-:W-:Y:S02]  /*7ef0*/  WARPGROUP.DEPBAR.LE gsb0, 0x0 ;  /* 0x00008000000079c5 */ /* 0x000fe40000010000 */
[----:B------:R-:W-:Y:S01]  /*7f00*/  WARPGROUP.ARRIVE ;  /* 0x00000000000079c5 */ /* 0x000fe20000000000 */
[----:B------:R-:W-:-:S02]  /*7f10*/  FMNMX.FTZ R8, R114, R8, !PT ;  /* 0x0000000872087209 */ /* 0x000fc40007810000 */
[----:B------:R-:W-:Y:S02]  /*7f20*/  FSEL R141, R141, -INF , P3 ;  /* 0xff8000008d8d7808 */ /* 0x000fe40001800000 */
[----:B------:R-:W-:Y:S01]  /*7f30*/  FMNMX.FTZ R8, R115, R8, !PT ;  /* 0x0000000873087209 */ /* 0x000fe20007810000 */
[----:B------:R-:W-:Y:S01]  /*7f40*/  HGMMA.64x96x16.F32.BF16 R24, gdesc[UR32].tnspB, R24, gsb0 ;  /* 0x41600000201879f0 */ /* 0x000fe20008001818 */
[----:B------:R-:W-:Y:S01]  /*7f50*/  UIADD3 UR32, UR10, 0x600, URZ ;  /* 0x000006000a207890 */ /* 0x000fe2000fffe03f */
[----:B------:R-:W-:Y:S01]  /*7f60*/  FSEL R80, R80, -INF , P2 ;  /* 0xff80000050507808 */ /* 0x000fe20001000000 */
[----:B------:R-:W-:Y:S01]  /*7f70*/  UIADD3 UR34, UR11, 0x100, URZ ;  /* 0x000001000b227890 */ /* 0x000fe2000fffe03f */
[----:B------:R-:W-:Y:S01]  /*7f80*/  FMNMX.FTZ R8, R118, R8, !PT ;  /* 0x0000000876087209 */ /* 0x000fe20007810000 */
[----:B------:R-:W-:Y:S01]  /*7f90*/  UMOV UR33, 0xc0000010 ;  /* 0xc000001000217882 */ /* 0x000fe20000000000 */
[----:B------:R-:W-:Y:S01]  /*7fa0*/  UMOV UR35, 0x80000020 ;  /* 0x8000002000237882 */ /* 0x000fe20000000000 */
[----:B------:R-:W-:-:S02]  /*7fb0*/  FSEL R81, R81, -INF , P1 ;  /* 0xff80000051517808 */ /* 0x000fc40000800000 */
[----:B------:R-:W-:Y:S02]  /*7fc0*/  FMNMX.FTZ R8, R119, R8, !PT ;  /* 0x0000000877087209 */ /* 0x000fe40007810000 */
[----:B------:R-:W-:Y:S02]  /*7fd0*/  ISETP.GT.AND P5, PT, R0, 0x81, PT ;  /* 0x000000810000780c */ /* 0x000fe40003fa4270 */
[----:B------:R-:W-:Y:S02]  /*7fe0*/  FMNMX.FTZ R8, R106, R8, !PT ;  /* 0x000000086a087209 */ /* 0x000fe40007810000 */
[C---:B------:R-:W-:Y:S02]  /*7ff0*/  ISETP.GT.AND P4, PT, R0.reuse, 0x88, PT ;  /* 0x000000880000780c */ /* 0x040fe40003f84270 */
[----:B------:R-:W-:Y:S02]  /*8000*/  FMNMX.FTZ R8, R107, R8, !PT ;  /* 0x000000086b087209 */ /* 0x000fe40007810000 */
[----:B------:R-:W-:-:S02]  /*8010*/  ISETP.GT.AND P3, PT, R0, 0x89, PT ;  /* 0x000000890000780c */ /* 0x000fc40003f64270 */
        /* <DEDUP_REMOVED lines=8> */
[----:B------:R-:W-:Y:S02]  /*80a0*/  FMNMX.FTZ R8, R102, R8, !PT ;  /* 0x0000000866087209 */ /* 0x000fe40007810000 */
[----:B------:R-:W-:Y:S02]  /*80b0*/  LOP3.LUT P1, RZ, R19, 0x40000000, RZ, 0xc0, !PT ;  /* 0x4000000013ff7812 */ /* 0x000fe4000782c0ff */
[----:B------:R-:W-:Y:S02]  /*80c0*/  FMNMX.FTZ R8, R103, R8, !PT ;  /* 0x0000000867087209 */ /* 0x000fe40007810000 */
[----:B------:R-:W-:-:S02]  /*80d0*/  LOP3.LUT P2, RZ, R19, 0x80000000, RZ, 0xc0, !PT ;  /* 0x8000000013ff7812 */ /* 0x000fc4000784c0ff */
[----:B------:R-:W-:Y:S02]  /*80e0*/  FMNMX.FTZ R8, R90, R8, !PT ;  /* 0x000000085a087209 */ /* 0x000fe40007810000 */
[----:B------:R-:W-:Y:S02]  /*80f0*/  LOP3.LUT P0, RZ, R19, 0x20000000, RZ, 0xc0, !PT ;  /* 0x2000000013ff7812 */ /* 0x000fe4000780c0ff */
        /* <DEDUP_REMOVED lines=13> */
[----:B------:R-:W-:-:S06]  /*81d0*/  WARPGROUP.ARRIVE ;  /* 0x00000000000079c5 */ /* 0x000fcc0000000000 */
[----:B------:R-:W-:Y:S01]  /*81e0*/  HGMMA.64x96x16.F32.BF16 R24, gdesc[UR32].tnspB, R24, gsb0 ;  /* 0x41600000201879f0 */ /* 0x000fe20008001818 */
[----:B------:R-:W-:Y:S02]  /*81f0*/  UIADD3 UR32, UR10, 0x780, URZ ;  /* 0x000007800a207890 */ /* 0x000fe4000fffe03f */
[----:B------:R-:W-:Y:S01]  /*8200*/  UIADD3 UR34, UR11, 0x140, URZ ;  /* 0x000001400b227890 */ /* 0x000fe2000fffe03f */
[----:B------:R-:W-:Y:S01]  /*8210*/  UMOV UR33, 0xc0000010 ;  /* 0xc000001000217882 */ /* 0x000fe20000000000 */
[----:B------:R-:W-:Y:S01]  /*8220*/  UMOV UR35, 0x80000020 ;  /* 0x8000002000237882 */ /* 0x000fe20000000000 */
        /* <DEDUP_REMOVED lines=9> */
[----:B------:R0:W-:Y:S01]  /*82c0*/  MUFU.EX2 R13, R8 ;  /* 0x00000008000d7308 */ /* 0x0001e20000000800 */
[----:B------:R-:W-:Y:S02]  /*82d0*/  ISETP.GT.AND P6, PT, R0, 0x79, PT ;  /* 0x000000790000780c */ /* 0x000fe40003fc4270 */
[--C-:B------:R-:W-:Y:S01]  /*82e0*/  FFMA.FTZ R138, R138, UR4, -R7.reuse ;  /* 0x000000048a8a7c23 */ /* 0x100fe20008010807 */
[--C-:B------:R-:W-:Y:S01]  /*82f0*/  FFMA.FTZ R139, R139, UR4, -R7.reuse ;  /* 0x000000048b8b7c23 */ /* 0x100fe20008010807 */
[----:B------:R-:W-:Y:S01]  /*8300*/  FSEL R85, R85, -INF , P6 ;  /* 0xff80000055557808 */ /* 0x000fe20003000000 */
[--C-:B------:R-:W-:Y:S01]  /*8310*/  FFMA.FTZ R143, R143, UR4, -R7.reuse ;  /* 0x000000048f8f7c23 */ /* 0x100fe20008010807 */
[----:B------:R-:W-:Y:S01]  /*8320*/  ISETP.GT.AND P6, PT, R0, 0x80, PT ;  /* 0x000000800000780c */ /* 0x000fe20003fc4270 */
[----:B------:R-:W1:Y:S01]  /*8330*/  MUFU.EX2 R9, R138 ;  /* 0x0000008a00097308 */ /* 0x000e620000000800 */
[----:B0-----:R-:W-:Y:S01]  /*8340*/  FMNMX.FTZ R8, R136, R6, !PT ;  /* 0x0000000688087209 */ /* 0x001fe20007810000 */
[--C-:B------:R-:W-:Y:S01]  /*8350*/  FFMA.FTZ R142, R142, UR4, -R7.reuse ;  /* 0x000000048e8e7c23 */ /* 0x100fe20008010807 */
[----:B------:R-:W-:Y:S01]  /*8360*/  FSEL R72, R72, -INF , P6 ;  /* 0xff80000048487808 */ /* 0x000fe20003000000 */
        /* <DEDUP_REMOVED lines=11> */
[----:B------:R-:W-:Y:S01]  /*8420*/  FFMA.FTZ R127, R127, UR4, -R7 ;  /* 0x000000047f7f7c23 */ /* 0x000fe20008010807 */
[----:B------:R-:W2:Y:S01]  /*8430*/  MUFU.EX2 R11, R142 ;  /* 0x0000008e000b7308 */ /* 0x000ea20000000800 */
[----:B------:R-:W-:Y:S01]  /*8440*/  FMNMX.FTZ R8, R128, R8, !PT ;  /* 0x0000000880087209 */ /* 0x000fe20007810000 */
[----:B-1----:R-:W-:Y:S01]  /*8450*/  FFMA.FTZ R3, R13, R3, R9 ;  /* 0x000000030d037223 */ /* 0x002fe20000010009 */
[--C-:B------:R-:W-:Y:S01]  /*8460*/  FFMA.FTZ R114, R114, UR4, -R7.reuse ;  /* 0x0000000472727c23 */ /* 0x100fe20008010807 */
[--C-:B------:R-:W-:Y:S01]  /*8470*/  FFMA.FTZ R115, R115, UR4, -R7.reuse ;  /* 0x0000000473737c23 */ /* 0x100fe20008010807 */
[----:B------:R-:W-:Y:S01]  /*8480*/  FMNMX.FTZ R8, R129, R8, !PT ;  /* 0x0000000881087209 */ /* 0x000fe20007810000 */
[--C-:B------:R-:W-:Y:S01]  /*8490*/  FFMA.FTZ R118, R118, UR4, -R7.reuse ;  /* 0x0000000476767c23 */ /* 0x100fe20008010807 */
[----:B------:R-:W-:Y:S01]  /*84a0*/  FFMA.FTZ R119, R119, UR4, -R7 ;  /* 0x0000000477777c23 */ /* 0x000fe20008010807 */
[----:B------:R-:W1:Y:S01]  /*84b0*/  MUFU.EX2 R143, R143 ;  /* 0x0000008f008f7308 */ /* 0x000e620000000800 */
[----:B------:R-:W-:Y:S01]  /*84c0*/  FMNMX.FTZ R8, R132, R8, !PT ;  /* 0x0000000884087209 */ /* 0x000fe20007810000 */
[C---:B0-----:R-:W-:Y:S01]  /*84d0*/  FADD.FTZ R3, R139.reuse, R3 ;  /* 0x000000038b037221 */ /* 0x041fe20000010000 */
[----:B------:R-:W-:Y:S01]  /*84e0*/  F2FP.BF16.F32.PACK_AB R9, R139, R9 ;  /* 0x000000098b09723e */ /* 0x000fe200000010ff */
[--C-:B------:R-:W-:Y:S01]  /*84f0*/  FFMA.FTZ R82, R82, UR4, -R7.reuse ;  /* 0x0000000452527c23 */ /* 0x100fe20008010807 */
[----:B------:R-:W-:Y:S01]  /*8500*/  FMNMX.FTZ R8, R133, R8, !PT ;  /* 0x0000000885087209 */ /* 0x000fe20007810000 */
[--C-:B------:R-:W-:Y:S01]  /*8510*/  FFMA.FTZ R106, R106, UR4, -R7.reuse ;  /* 0x000000046a6a7c23 */ /* 0x100fe20008010807 */
[----:B------:R-:W-:Y:S01]  /*8520*/  FFMA.FTZ R107, R107, UR4, -R7 ;  /* 0x000000046b6b7c23 */ /* 0x000fe20008010807 */
[----:B------:R-:W-:Y:S01]  /*8530*/  MUFU.EX2 R131, R131 ;  /* 0x0000008300837308 */ /* 0x000fe20000000800 */
[----:B------:R-:W-:Y:S01]  /*8540*/  FMNMX.FTZ R8, R120, R8, !PT ;  /* 0x0000000878087209 */ /* 0x000fe20007810000 */
[----:B--2---:R-:W-:Y:S01]  /*8550*/  FADD.FTZ R3, R11, R3 ;  /* 0x000000030b037221 */ /* 0x004fe20000010000 */
[----:B------:R-:W-:Y:S01]  /*8560*/  FFMA.FTZ R110, R110, UR4, -R7 ;  /* 0x000000046e6e7c23 */ /* 0x000fe20008010807 */
[----:B------:R-:W-:-:S02]  /*8570*/  WARPGROUP.DEPBAR.LE gsb0, 0x0 ;  /* 0x00008000000079c5 */ /* 0x000fc40000010000 */
[----:B------:R-:W-:Y:S01]  /*8580*/  WARPGROUP.ARRIVE ;  /* 0x00000000000079c5 */ /* 0x000fe20000000000 */
[----:B------:R-:W-:Y:S01]  /*8590*/  FMNMX.FTZ R8, R121, R8, !PT ;  /* 0x0000000879087209 */ /* 0x000fe20007810000 */
[----:B------:R-:W-:Y:S01]  /*85a0*/  MUFU.EX2 R135, R135 ;  /* 0x0000008700877308 */ /* 0x000fe20000000800 */
[C---:B-1----:R-:W-:Y:S01]  /*85b0*/  F2FP.BF16.F32.PACK_AB R11, R143.reuse, R11 ;  /* 0x0000000b8f0b723e */ /* 0x042fe200000010ff */
[----:B------:R-:W-:Y:S01]  /*85c0*/  FADD.FTZ R3, R143, R3 ;  /* 0x000000038f037221 */ /* 0x000fe20000010000 */
        /* <DEDUP_REMOVED lines=60> */
[----:B------:R-:W-:Y:S02]  /*8990*/  WARPGROUP.ARRIVE ;  /* 0x00000000000079c5 */ /* 0x000fe40000000000 */
[----:B------:R-:W0:Y:S01]  /*89a0*/  SHFL.BFLY PT, R8, R0, 0x2, 0x1f ;  /* 0x0c401f0000087f89 */ /* 0x000e2200000e0000 */
[----:B------:R-:W-:Y:S03]  /*89b0*/  MUFU.EX2 R111, R111 ;  /* 0x0000006f006f7308 */ /* 0x000fe60000000800 */
[----:B------:R-:W-:Y:S01]  /*89c0*/  HGMMA.64x96x16.F32.BF16 R24, gdesc[UR32].tnspB, R24, gsb0 ;  /* 0x41600000201879f0 */ /* 0x000fe20008001818 */
[----:B------:R-:W-:-:S02]  /*89d0*/  UIADD3 UR32, UR10, 0xa80, URZ ;  /* 0x00000a800a207890 */ /* 0x000fc4000fffe03f */
[----:B------:R-:W-:Y:S02]  /*89e0*/  UIADD3 UR34, UR11, 0x1c0, URZ ;  /* 0x000001c00b227890 */ /* 0x000fe4000fffe03f */
[----:B------:R-:W-:Y:S01]  /*89f0*/  MUFU.EX2 R20, R86 ;  /* 0x0000005600147308 */ /* 0x000fe20000000800 */
[----:B------:R-:W-:Y:S01]  /*8a00*/  UMOV UR33, 0xc0000010 ;  /* 0xc000001000217882 */ /* 0x000fe20000000000 */
[----:B------:R-:W-:-:S06]  /*8a10*/  UMOV UR35, 0x80000020 ;  /* 0x8000002000237882 */ /* 0x000fcc0000000000 */
        /* <DEDUP_REMOVED lines=11> */
[----:B------:R-:W-:Y:S01]  /*8ad0*/  FADD.FTZ R6, -R8, R6 ;  /* 0x0000000608067221 */ /* 0x000fe20000010100 */
[----:B------:R-:W-:Y:S01]  /*8ae0*/  FMUL.FTZ R8, R0, UR4 ;  /* 0x0000000400087c20 */ /* 0x000fe20008410000 */
[----:B------:R-:W-:Y:S02]  /*8af0*/  MUFU.EX2 R91, R91 ;  /* 0x0000005b005b7308 */ /* 0x000fe40000000800 */
[----:B------:R-:W-:Y:S02]  /*8b00*/  FMUL.FTZ R6, R6, UR4 ;  /* 0x0000000406067c20 */ /* 0x000fe40008410000 */
[----:B------:R-:W-:Y:S02]  /*8b10*/  FSEL R8, R8, RZ, P3 ;  /* 0x000000ff08087208 */ /* 0x000fe40001800000 */
[----:B------:R-:W-:Y:S02]  /*8b20*/  ISETP.GE.U32.AND P3, PT, R15, 0x180, PT ;  /* 0x000001800f00780c */ /* 0x000fe40003f66070 */
[----:B------:R-:W-:Y:S01]  /*8b30*/  MUFU.EX2 R6, R6 ;  /* 0x0000000600067308 */ /* 0x000fe20000000800 */
[--C-:B------:R-:W-:Y:S01]  /*8b40*/  FFMA.FTZ R137, R137, UR4, -R8.reuse ;  /* 0x0000000489897c23 */ /* 0x100fe20008010808 */
[----:B------:R-:W-:Y:S01]  /*8b50*/  SEL R10, R10, 0x9, !P3 ;  /* 0x000000090a0a7807 */ /* 0x000fe20005800000 */
        /* <DEDUP_REMOVED lines=39> */
[----:B------:R-:W-:Y:S01]  /*8dd0*/  FFMA.FTZ R77, R77, UR4, -R8 ;  /* 0x000000044d4d7c23 */ /* 0x000fe20008010808 */
[----:B------:R-:W-:Y:S01]  /*8de0*/  UMOV UR33, 0xc0000010 ;  /* 0xc000001000217882 */ /* 0x000fe20000000000 */
[----:B------:R-:W-:Y:S01]  /*8df0*/  UMOV UR35, 0x80000020 ;  /* 0x8000002000237882 */ /* 0x000fe20000000000 */
[----:B------:R-:W0:Y:S01]  /*8e00*/  MUFU.EX2 R8, R136 ;  /* 0x0000008800087308 */ /* 0x000e220000000800 */
[----:B------:R-:W-:Y:S01]  /*8e10*/  PLOP3.LUT P3, PT, PT, PT, UP1, 0x80, 0x0 ;  /* 0x000000000000781c */ /* 0x000fe20003f6f018 */
[----:B------:R-:W-:-:S06]  /*8e20*/  UIADD3 UR10, UR7, -0x1, URZ ;  /* 0xffffffff070a7890 */ /* 0x000fcc000fffe03f */
[----:B------:R-:W1:Y:S01]  /*8e30*/  MUFU.EX2 R137, R137 ;  /* 0x0000008900897308 */ /* 0x000e620000000800 */
[----:B------:R-:W-:-:S07]  /*8e40*/  UMOV UR7, UR10 ;  /* 0x0000000a00077c82 */ /* 0x000fce0008000000 */
[----:B------:R-:W2:Y:S01]  /*8e50*/  MUFU.EX2 R140, R140 ;  /* 0x0000008c008c7308 */ /* 0x000ea20000000800 */
[----:B0-----:R-:W-:-:S07]  /*8e60*/  FFMA.FTZ R4, R6, R4, R8 ;  /* 0x0000000406047223 */ /* 0x001fce0000010008 */
[----:B------:R-:W0:Y:S01]  /*8e70*/  MUFU.EX2 R141, R141 ;  /* 0x0000008d008d7308 */ /* 0x000e220000000800 */
[C---:B-1----:R-:W-:Y:S01]  /*8e80*/  F2FP.BF16.F32.PACK_AB R8, R137.reuse, R8 ;  /* 0x000000088908723e */ /* 0x042fe200000010ff */
[----:B------:R-:W-:-:S06]  /*8e90*/  FADD.FTZ R4, R137, R4 ;  /* 0x0000000489047221 */ /* 0x000fcc0000010000 */
[----:B------:R-:W-:Y:S01]  /*8ea0*/  MUFU.EX2 R129, R129 ;  /* 0x0000008100817308 */ /* 0x000fe20000000800 */
[----:B--2---:R-:W-:-:S07]  /*8eb0*/  FADD.FTZ R4, R140, R4 ;  /* 0x000000048c047221 */ /* 0x004fce0000010000 */
[----:B------:R-:W-:Y:S01]  /*8ec0*/  MUFU.EX2 R133, R133 ;  /* 0x0000008500857308 */ /* 0x000fe20000000800 */
[----:B0-----:R-:W-:-:S07]  /*8ed0*/  FADD.FTZ R4, R141, R4 ;  /* 0x000000048d047221 */ /* 0x001fce0000010000 */
        /* <DEDUP_REMOVED lines=24> */
[----:B------:R0:W-:Y:S06]  /*9060*/  BAR.ARV R10, 0x100 ;  /* 0x0004000a0000751d */ /* 0x0001ec0000002000 */
[----:B------:R-:W-:Y:S01]  /*9070*/  MUFU.EX2 R94, R94 ;  /* 0x0000005e005e7308 */ /* 0x000fe20000000800 */
[-C--:B------:R-:W-:Y:S01]  /*9080*/  FMUL.FTZ R24, R24, R6.reuse ;  /* 0x0000000618187220 */ /* 0x080fe20000410000 */
[----:B0-----:R-:W-:Y:S02]  /*9090*/  IMAD.U32 R10, RZ, RZ, UR36 ;  /* 0x00000024ff0a7e24 */ /* 0x001fe4000f8e00ff */
[-C--:B------:R-:W-:Y:S01]  /*90a0*/  FMUL.FTZ R25, R25, R6.reuse ;  /* 0x0000000619197220 */ /* 0x080fe20000410000 */
[-C--:B------:R-:W-:Y:S01]  /*90b0*/  FMUL.FTZ R28, R28, R6.reuse ;  /* 0x000000061c1c7220 */ /* 0x080fe20000410000 */
[-C--:B------:R-:W-:Y:S01]  /*90c0*/  FMUL.FTZ R29, R29, R6.reuse ;  /* 0x000000061d1d7220 */ /* 0x080fe20000410000 */
[-C--:B------:R-:W-:Y:S01]  /*90d0*/  FMUL.FTZ R32, R32, R6.reuse ;  /* 0x0000000620207220 */ /* 0x080fe20000410000 */
[----:B------:R-:W-:Y:S01]  /*90e0*/  @!P1 LEA R10, R10, UR37, 0x3 ;  /* 0x000000250a0a9c11 */ /* 0x000fe2000f8e18ff */
[----:B------:R-:W-:Y:S01]  /*90f0*/  MUFU.EX2 R89, R89 ;  /* 0x0000005900597308 */ /* 0x000fe20000000800 */
[-C--:B------:R-:W-:Y:S01]  /*9100*/  FMUL.FTZ R33, R33, R6.reuse ;  /* 0x0000000621217220 */ /* 0x080fe20000410000 */
[-C--:B------:R-:W-:Y:S01]  /*9110*/  FMUL.FTZ R36, R36, R6.reuse ;  /* 0x0000000624247220 */ /* 0x080fe20000410000 */
[----:B------:R-:W-:Y:S01]  /*9120*/  FMUL.FTZ R37, R37, R6 ;  /* 0x0000000625257220 */ /* 0x000fe20000410000 */
[----:B------:R-:W-:-:S02]  /*9130*/  @!P1 VIADD R10, R10, 0x31c40 ;  /* 0x00031c400a0a9836 */ /* 0x000fc40000000000 */
[-C--:B------:R-:W-:Y:S01]  /*9140*/  FMUL.FTZ R40, R40, R6.reuse ;  /* 0x0000000628287220 */ /* 0x080fe20000410000 */
[-C--:B------:R-:W-:Y:S01]  /*9150*/  FMUL.FTZ R41, R41, R6.reuse ;  /* 0x0000000629297220 */ /* 0x080fe20000410000 */
[-C--:B------:R-:W-:Y:S01]  /*9160*/  FMUL.FTZ R44, R44, R6.reuse ;  /* 0x000000062c2c7220 */ /* 0x080fe20000410000 */
[----:B------:R-:W-:Y:S01]  /*9170*/  MUFU.EX2 R95, R95 ;  /* 0x0000005f005f7308 */ /* 0x000fe20000000800 */
[----:B------:R-:W-:Y:S01]  /*9180*/  @!P1 PRMT R10, RZ, 0x654, R10 ;  /* 0x00000654ff0a9816 */ /* 0x000fe2000000000a */
[-C--:B------:R-:W-:Y:S01]  /*9190*/  FMUL.FTZ R45, R45, R6.reuse ;  /* 0x000000062d2d7220 */ /* 0x080fe20000410000 */
[-C--:B------:R-:W-:Y:S01]  /*91a0*/  FMUL.FTZ R48, R48, R6.reuse ;  /* 0x0000000630307220 */ /* 0x080fe20000410000 */
[-C--:B------:R-:W-:Y:S01]  /*91b0*/  FMUL.FTZ R49, R49, R6.reuse ;  /* 0x0000000631317220 */ /* 0x080fe20000410000 */
[----:B------:R0:W-:Y:S01]  /*91c0*/  @!P1 SYNCS.ARRIVE.TRANS64.RED.A1T0 RZ, [R10+URZ], RZ ;  /* 0x000000ff0aff99a7 */ /* 0x0001e2000810043f */
[-C--:B------:R-:W-:Y:S01]  /*91d0*/  FMUL.FTZ R52, R52, R6.reuse ;  /* 0x0000000634347220 */ /* 0x080fe20000410000 */
[-C--:B------:R-:W-:Y:S01]  /*91e0*/  FMUL.FTZ R53, R53, R6.reuse ;  /* 0x0000000635357220 */ /* 0x080fe20000410000 */
[----:B------:R-:W-:Y:S01]  /*91f0*/  MUFU.EX2 R93, R93 ;  /* 0x0000005d005d7308 */ /* 0x000fe20000000800 */
[-C--:B------:R-:W-:Y:S01]  /*9200*/  FMUL.FTZ R56, R56, R6.reuse ;  /* 0x0000000638387220 */ /* 0x080fe20000410000 */
[-C--:B------:R-:W-:Y:S01]  /*9210*/  FMUL.FTZ R57, R57, R6.reuse ;  /* 0x0000000639397220 */ /* 0x080fe20000410000 */
[-C--:B------:R-:W-:Y:S01]  /*9220*/  FMUL.FTZ R60, R60, R6.reuse ;  /* 0x000000063c3c7220 */ /* 0x080fe20000410000 */
[-C--:B------:R-:W-:Y:S01]  /*9230*/  FMUL.FTZ R61, R61, R6.reuse ;  /* 0x000000063d3d7220 */ /* 0x080fe20000410000 */
[----:B0-----:R-:W-:Y:S01]  /*9240*/  IMAD.U32 R10, RZ, RZ, UR6 ;  /* 0x00000006ff0a7e24 */ /* 0x001fe2000f8e00ff */
[----:B------:R-:W-:Y:S01]  /*9250*/  UMOV UR6, UR36 ;  /* 0x0000002400067c82 */ /* 0x000fe20008000000 */
[-C--:B------:R-:W-:Y:S01]  /*9260*/  FMUL.FTZ R64, R64, R6.reuse ;  /* 0x0000000640407220 */ /* 0x080fe20000410000 */
[----:B------:R-:W-:Y:S01]  /*9270*/  MUFU.EX2 R78, R78 ;  /* 0x0000004e004e7308 */ /* 0x000fe20000000800 */
[-C--:B------:R-:W-:Y:S01]  /*9280*/  FMUL.FTZ R65, R65, R6.reuse ;  /* 0x0000000641417220 */ /* 0x080fe20000410000 */
[----:B------:R-:W-:Y:S01]  /*9290*/  @!P1 LEA R10, R10, UR37, 0x3 ;  /* 0x000000250a0a9c11 */ /* 0x000fe2000f8e18ff */
[-C--:B------:R-:W-:Y:S01]  /*92a0*/  FMUL.FTZ R68, R68, R6.reuse ;  /* 0x0000000644447220 */ /* 0x080fe20000410000 */
[----:B------:R-:W-:Y:S01]  /*92b0*/  FMUL.FTZ R69, R69, R6 ;  /* 0x0000000645457220 */ /* 0x000fe20000410000 */
        /* <DEDUP_REMOVED lines=19> */
[----:B0-----:R-:W-:Y:S01]  /*93f0*/  F2FP.BF16.F32.PACK_AB R10, R141, R140 ;  /* 0x0000008c8d0a723e */ /* 0x001fe200000010ff */
[-C--:B------:R-:W-:Y:S01]  /*9400*/  FMUL.FTZ R55, R55, R13.reuse ;  /* 0x0000000d37377220 */ /* 0x080fe20000410000 */
[-C--:B------:R-:W-:Y:S01]  /*9410*/  FMUL.FTZ R58, R58, R13.reuse ;  /* 0x0000000d3a3a7220 */ /* 0x080fe20000410000 */
[-C--:B------:R-:W-:Y:S01]  /*9420*/  FMUL.FTZ R59, R59, R13.reuse ;  /* 0x0000000d3b3b7220 */ /* 0x080fe20000410000 */
[-C--:B------:R-:W-:Y:S01]  /*9430*/  FMUL.FTZ R62, R62, R13.reuse ;  /* 0x0000000d3e3e7220 */ /* 0x080fe20000410000 */
[----:B------:R0:W-:Y:S01]  /*9440*/  STSM.16.M88.4 [R2+0x24300], R8 ;  /* 0x0243000802007844 */ /* 0x0001e20000000200 */
[-C--:B------:R-:W-:Y:S01]  /*9450*/  FMUL.FTZ R63, R63, R13.reuse ;  /* 0x0000000d3f3f7220 */ /* 0x080fe20000410000 */
[-C--:B------:R-:W-:Y:S01]  /*9460*/  FMUL.FTZ R66, R66, R13.reuse ;  /* 0x0000000d42427220 */ /* 0x080fe20000410000 */
[-C--:B------:R-:W-:Y:S01]  /*9470*/  FMUL.FTZ R67, R67, R13.reuse ;  /* 0x0000000d43437220 */ /* 0x080fe20000410000 */
[-C--:B------:R-:W-:Y:S01]  /*9480*/  FMUL.FTZ R70, R70, R13.reuse ;  /* 0x0000000d46467220 */ /* 0x080fe20000410000 */
[----:B------:R-:W-:Y:S01]  /*9490*/  FMUL.FTZ R71, R71, R13 ;  /* 0x0000000d47477220 */ /* 0x000fe20000410000 */
[----:B------:R-:W-:Y:S01]  /*94a0*/  IMAD.MOV.U32 R6, RZ, RZ, R0 ;  /* 0x000000ffff067224 */ /* 0x000fe200078e0000 */
[----:B0-----:R-:W0:Y:S08]  /*94b0*/  MUFU.EX2 R9, R130 ;  /* 0x0000008200097308 */ /* 0x001e300000000800 */
        /* <DEDUP_REMOVED lines=9> */
[----:B------:R1:W-:Y:S01]  /*9550*/  MUFU.EX2 R130, R75 ;  /* 0x0000004b00827308 */ /* 0x0003e20000000800 */
[----:B--2---:R-:W-:Y:S01]  /*9560*/  FADD.FTZ R3, R11, R3 ;  /* 0x000000030b037221 */ /* 0x004fe20000010000 */
[----:B------:R-:W-:-:S03]  /*9570*/  F2FP.BF16.F32.PACK_AB R11, R135, R11 ;  /* 0x0000000b870b723e */ /* 0x000fc600000010ff */
[----:B------:R-:W-:Y:S01]  /*9580*/  FADD.FTZ R3, R135, R3 ;  /* 0x0000000387037221 */ /* 0x000fe20000010000 */
[----:B0-----:R-:W-:-:S03]  /*9590*/  FADD.FTZ R4, R10, R4 ;  /* 0x000000040a047221 */ /* 0x001fc60000010000 */
[----:B------:R-:W-:Y:S01]  /*95a0*/  FADD.FTZ R3, R122, R3 ;  /* 0x000000037a037221 */ /* 0x000fe20000010000 */
[C---:B------:R-:W-:Y:S01]  /*95b0*/  F2FP.BF16.F32.PACK_AB R10, R133.reuse, R10 ;  /* 0x0000000a850a723e */ /* 0x040fe200000010ff */
[----:B------:R-:W-:Y:S02]  /*95c0*/  FADD.FTZ R4, R133, R4 ;  /* 0x0000000485047221 */ /* 0x000fe40000010000 */
[----:B------:R-:W-:Y:S02]  /*95d0*/  FADD.FTZ R3, R123, R3 ;  /* 0x000000037b037221 */ /* 0x000fe40000010000 */
[----:B------:R0:W-:Y:S01]  /*95e0*/  STSM.16.M88.4 [R2+0x25b00], R8 ;  /* 0x025b000802007844 */ /* 0x0001e20000000200 */
        /* <DEDUP_REMOVED lines=10> */
[----:B------:R-:W-:-:S03]  /*9690*/  FADD.FTZ R3, R118, R3 ;  /* 0x0000000376037221 */ /* 0x000fc60000010000 */
[----:B------:R-:W-:Y:S01]  /*96a0*/  FADD.FTZ R4, R113, R4 ;  /* 0x0000000471047221 */ /* 0x000fe20000010000 */
[----:B------:R-:W-:-:S03]  /*96b0*/  FADD.FTZ R3, R119, R3 ;  /* 0x0000000377037221 */ /* 0x000fc60000010000 */
[----:B------:R-:W-:Y:S01]  /*96c0*/  FADD.FTZ R4, R82, R4 ;  /* 0x0000000452047221 */ /* 0x000fe20000010000 */
[----:B------:R-:W-:Y:S01]  /*96d0*/  FADD.FTZ R8, R106, R3 ;  /* 0x000000036a087221 */ /* 0x000fe20000010000 */
[C---:B------:R-:W-:Y:S01]  /*96e0*/  F2FP.BF16.F32.PACK_AB R82, R117.reuse, R82 ;  /* 0x000000527552723e */ /* 0x040fe200000010ff */
[----:B------:R0:W2:Y:S01]  /*96f0*/  MUFU.EX2 R3, R80 ;  /* 0x0000005000037308 */ /* 0x0000a20000000800 */
[----:B------:R-:W-:Y:S01]  /*9700*/  FADD.FTZ R9, R117, R4 ;  /* 0x0000000475097221 */ /* 0x000fe20000010000 */
[----:B------:R-:W-:Y:S01]  /*9710*/  FADD.FTZ R4, R107, R8 ;  /* 0x000000086b047221 */ /* 0x000fe20000010000 */
[----:B------:R-:W-:Y:S02]  /*9720*/  F2FP.BF16.F32.PACK_AB R8, R121, R120 ;  /* 0x000000787908723e */ /* 0x000fe400000010ff */
[----:B------:R-:W-:Y:S01]  /*9730*/  FADD.FTZ R10, R104, R9 ;  /* 0x00000009680a7221 */ /* 0x000fe20000010000 */
[----:B------:R-:W-:Y:S01]  /*9740*/  FADD.FTZ R92, R110, R4 ;  /* 0x000000046e5c7221 */ /* 0x000fe20000010000 */
[----:B------:R-:W-:Y:S01]  /*9750*/  F2FP.BF16.F32.PACK_AB R9, R123, R122 ;  /* 0x0000007a7b09723e */ /* 0x000fe200000010ff */
[----:B------:R3:W4:Y:S01]  /*9760*/  MUFU.EX2 R4, R81 ;  /* 0x0000005100047308 */ /* 0x0007220000000800 */
[----:B-1----:R-:W-:Y:S01]  /*9770*/  FADD.FTZ R75, R105, R10 ;  /* 0x0000000a694b7221 */ /* 0x002fe20000010000 */
[----:B------:R-:W-:Y:S01]  /*9780*/  FADD.FTZ R83, R111, R92 ;  /* 0x0000005c6f537221 */ /* 0x000fe20000010000 */
[----:B0-----:R-:W-:-:S02]  /*9790*/  F2FP.BF16.F32.PACK_AB R80, R113, R112 ;  /* 0x000000707150723e */ /* 0x001fc400000010ff */
[----:B------:R-:W-:Y:S01]  /*97a0*/  FADD.FTZ R92, R86, R75 ;  /* 0x0000004b565c7221 */ /* 0x000fe20000010000 */
[----:B------:R-:W-:Y:S01]  /*97b0*/  FADD.FTZ R108, R98, R83 ;  /* 0x00000053626c7221 */ /* 0x000fe20000010000 */
[----:B------:R-:W-:Y:S02]  /*97c0*/  F2FP.BF16.F32.PACK_AB R10, R125, R124 ;  /* 0x0000007c7d0a723e */ /* 0x000fe400000010ff */
[----:B------:R-:W-:Y:S01]  /*97d0*/  FADD.FTZ R75, R109, R92 ;  /* 0x0000005c6d4b7221 */ /* 0x000fe20000010000 */
[----:B------:R-:W-:Y:S01]  /*97e0*/  FADD.FTZ R87, R99, R108 ;  /* 0x0000006c63577221 */ /* 0x000fe20000010000 */
[----:B------:R0:W1:Y:S01]  /*97f0*/  MUFU.EX2 R92, R84 ;  /* 0x00000054005c7308 */ /* 0x0000620000000800 */
[----:B---3--:R-:W-:Y:S01]  /*9800*/  F2FP.BF16.F32.PACK_AB R81, R115, R114 ;  /* 0x000000727351723e */ /* 0x008fe200000010ff */
[----:B------:R-:W-:Y:S01]  /*9810*/  FADD.FTZ R108, R96, R75 ;  /* 0x0000004b606c7221 */ /* 0x000fe20000010000 */
[----:B------:R-:W-:Y:S01]  /*9820*/  FADD.FTZ R112, R102, R87 ;  /* 0x0000005766707221 */ /* 0x000fe20000010000 */
[----:B------:R-:W-:Y:S01]  /*9830*/  F2FP.BF16.F32.PACK_AB R83, R119, R118 ;  /* 0x000000767753723e */ /* 0x000fe200000010ff */
[----:B------:R3:W-:Y:S01]  /*9840*/  STSM.16.M88.4 [R2+0x27300], R8 ;  /* 0x0273000802007844 */ /* 0x0007e20000000200 */
[----:B------:R-:W-:Y:S01]  /*9850*/  FADD.FTZ R75, R97, R108 ;  /* 0x0000006c614b7221 */ /* 0x000fe20000010000 */
[----:B------:R-:W-:Y:S01]  /*9860*/  FADD.FTZ R87, R103, R112 ;  /* 0x0000007067577221 */ /* 0x000fe20000010000 */
[----:B------:R-:W-:Y:S01]  /*9870*/  F2FP.BF16.F32.PACK_AB R86, R109, R86 ;  /* 0x000000566d56723e */ /* 0x000fe200000010ff */
[----:B------:R5:W-:Y:S01]  /*9880*/  STSM.16.M88.4 [R2+0x28b00], R80 ;  /* 0x028b005002007844 */ /* 0x000be20000000200 */
[----:B0-----:R-:W-:Y:S01]  /*9890*/  F2FP.BF16.F32.PACK_AB R84, R105, R104 ;  /* 0x000000686954723e */ /* 0x001fe200000010ff */
[----:B------:R-:W-:Y:S01]  /*98a0*/  FADD.FTZ R108, R100, R75 ;  /* 0x0000004b646c7221 */ /* 0x000fe20000010000 */
[----:B------:R0:W1:Y:S03]  /*98b0*/  MUFU.EX2 R104, R85 ;  /* 0x0000005500687308 */ /* 0x0000660000000800 */
[----:B------:R-:W-:-:S05]  /*98c0*/  FADD.FTZ R75, R101, R108 ;  /* 0x0000006c654b7221 */ /* 0x000fca0000010000 */
[----:B------:R2:W1:Y:S01]  /*98d0*/  MUFU.EX2 R105, R72 ;  /* 0x0000004800697308 */ /* 0x0004620000000800 */
[----:B0-----:R-:W-:Y:S01]  /*98e0*/  F2FP.BF16.F32.PACK_AB R85, R107, R106 ;  /* 0x0000006a6b55723e */ /* 0x001fe200000010ff */
[----:B------:R-:W-:Y:S01]  /*98f0*/  FADD.FTZ R106, R90, R87 ;  /* 0x000000575a6a7221 */ /* 0x000fe20000010000 */
[----:B------:R-:W-:Y:S02]  /*9900*/  F2FP.BF16.F32.PACK_AB R87, R111, R110 ;  /* 0x0000006e6f57723e */ /* 0x000fe400000010ff */
[----:B---3--:R-:W-:Y:S01]  /*9910*/  F2FP.BF16.F32.PACK_AB R8, R97, R96 ;  /* 0x000000606108723e */ /* 0x008fe200000010ff */
[----:B------:R-:W-:Y:S01]  /*9920*/  FADD.FTZ R107, R91, R106 ;  /* 0x0000006a5b6b7221 */ /* 0x000fe20000010000 */
[----:B------:R-:W-:Y:S01]  /*9930*/  FADD.FTZ R106, R88, R75 ;  /* 0x0000004b586a7221 */ /* 0x000fe20000010000 */
[----:B------:R0:W-:Y:S01]  /*9940*/  STSM.16.M88.4 [R2+0x2a300], R84 ;  /* 0x02a3005402007844 */ /* 0x0001e20000000200 */
[----:B------:R-:W-:Y:S01]  /*9950*/  MUFU.EX2 R97, R76 ;  /* 0x0000004c00617308 */ /* 0x000fe20000000800 */
[----:B------:R-:W-:Y:S01]  /*9960*/  FADD.FTZ R108, R94, R107 ;  /* 0x0000006b5e6c7221 */ /* 0x000fe20000010000 */
[----:B------:R-:W-:Y:S01]  /*9970*/  FADD.FTZ R75, R89, R106 ;  /* 0x0000006a594b7221 */ /* 0x000fe20000010000 */
[----:B------:R-:W-:-:S02]  /*9980*/  F2FP.BF16.F32.PACK_AB R9, R99, R98 ;  /* 0x000000626309723e */ /* 0x000fc400000010ff */
[----:B------:R-:W-:Y:S01]  /*9990*/  FADD.FTZ R107, R95, R108 ;  /* 0x0000006c5f6b7221 */ /* 0x000fe20000010000 */
[----:B------:R-:W-:Y:S01]  /*99a0*/  FADD.FTZ R108, R74, R75 ;  /* 0x0000004b4a6c7221 */ /* 0x000fe20000010000 */
[----:B------:R-:W-:Y:S01]  /*99b0*/  F2FP.BF16.F32.PACK_AB R10, R101, R100 ;  /* 0x00000064650a723e */ /* 0x000fe200000010ff */
[----:B------:R3:W1:Y:S01]  /*99c0*/  MUFU.EX2 R106, R73 ;  /* 0x00000049006a7308 */ /* 0x0006620000000800 */
[----:B--2---:R-:W-:Y:S01]  /*99d0*/  FADD.FTZ R72, R14, R107 ;  /* 0x0000006b0e487221 */ /* 0x004fe20000010000 */
[----:B------:R-:W-:Y:S01]  /*99e0*/  FADD.FTZ R108, R93, R108 ;  /* 0x0000006c5d6c7221 */ /* 0x000fe20000010000 */
[----:B------:R-:W-:Y:S02]  /*99f0*/  F2FP.BF16.F32.PACK_AB R11, R103, R102 ;  /* 0x00000066670b723e */ /* 0x000fe400000010ff */
[----:B-----5:R-:W-:Y:S01]  /*9a00*/  FADD.FTZ R81, R15, R72 ;  /* 0x000000480f517221 */ /* 0x020fe20000010000 */
[----:B------:R-:W-:Y:S01]  /*9a10*/  FADD.FTZ R75, R3, R108 ;  /* 0x0000006c034b7221 */ /* 0x000fe20000010000 */
[----:B------:R-:W-:Y:S01]  /*9a20*/  F2FP.BF16.F32.PACK_AB R72, R89, R88 ;  /* 0x000000585948723e */ /* 0x000fe200000010ff */
[----:B0-----:R0:W2:Y:S01]  /*9a30*/  MUFU.EX2 R84, R77 ;  /* 0x0000004d00547308 */ /* 0x0010a20000000800 */
[----:B------:R-:W-:Y:S01]  /*9a40*/  FADD.FTZ R80, R20, R81 ;  /* 0x0000005114507221 */ /* 0x000fe20000010000 */
[----:B----4-:R-:W-:Y:S01]  /*9a50*/  FADD.FTZ R75, R4, R75 ;  /* 0x0000004b044b7221 */ /* 0x010fe20000010000 */
[----:B---3--:R-:W-:Y:S01]  /*9a60*/  F2FP.BF16.F32.PACK_AB R73, R91, R90 ;  /* 0x0000005a5b49723e */ /* 0x008fe200000010ff */
[----:B------:R3:W-:Y:S01]  /*9a70*/  STSM.16.M88.4 [R2+0x2bb00], R8 ;  /* 0x02bb000802007844 */ /* 0x0007e20000000200 */
[----:B------:R-:W-:Y:S01]  /*9a80*/  FADD.FTZ R80, R21, R80 ;  /* 0x0000005015507221 */ /* 0x000fe20000010000 */
[----:B-1----:R-:W-:Y:S01]  /*9a90*/  FADD.FTZ R81, R92, R75 ;  /* 0x0000004b5c517221 */ /* 0x002fe20000010000 */
[----:B------:R-:W-:-:S02]  /*9aa0*/  F2FP.BF16.F32.PACK_AB R74, R93, R74 ;  /* 0x0000004a5d4a723e */ /* 0x000fc400000010ff */
[----:B------:R-:W-:Y:S01]  /*9ab0*/  FADD.FTZ R83, R79, R80 ;  /* 0x000000504f537221 */ /* 0x000fe20000010000 */
[----:B------:R-:W-:Y:S01]  /*9ac0*/  FADD.FTZ R76, R104, R81 ;  /* 0x00000051684c7221 */ /* 0x000fe20000010000 */
[----:B------:R-:W-:Y:S02]  /*9ad0*/  F2FP.BF16.F32.PACK_AB R81, R15, R14 ;  /* 0x0000000e0f51723e */ /* 0x000fe400000010ff */
[----:B------:R-:W-:Y:S01]  /*9ae0*/  FADD.FTZ R15, R130, R83 ;  /* 0x00000053820f7221 */ /* 0x000fe20000010000 */
[----:B------:R-:W-:Y:S02]  /*9af0*/  F2FP.BF16.F32.PACK_AB R75, R95, R94 ;  /* 0x0000005e5f4b723e */ /* 0x000fe400000010ff */
[----:B------:R-:W-:Y:S01]  /*9b00*/  F2FP.BF16.F32.PACK_AB R80, R4, R3 ;  /* 0x000000030450723e */ /* 0x000fe200000010ff */
[----:B------:R-:W-:Y:S01]  /*9b10*/  FADD.FTZ R3, R105, R76 ;  /* 0x0000004c69037221 */ /* 0x000fe20000010000 */
[----:B0-----:R-:W-:Y:S01]  /*9b20*/  F2FP.BF16.F32.PACK_AB R77, R130, R79 ;  /* 0x0000004f824d723e */ /* 0x001fe200000010ff */
[----:B------:R-:W-:Y:S01]  /*9b30*/  FADD.FTZ R14, R78, R15 ;  /* 0x0000000f4e0e7221 */ /* 0x000fe20000010000 */
[----:B------:R-:W-:Y:S01]  /*9b40*/  F2FP.BF16.F32.PACK_AB R82, R104, R92 ;  /* 0x0000005c6852723e */ /* 0x000fe200000010ff */
[----:B------:R3:W-:Y:S01]  /*9b50*/  STSM.16.M88.4 [R2+0x2d300], R72 ;  /* 0x02d3004802007844 */ /* 0x0007e20000000200 */
[----:B------:R-:W-:Y:S01]  /*9b60*/  F2FP.BF16.F32.PACK_AB R83, R21, R20 ;  /* 0x000000141553723e */ /* 0x000fe200000010ff */
[C---:B------:R-:W-:Y:S01]  /*9b70*/  FADD.FTZ R4, R106.reuse, R3 ;  /* 0x000000036a047221 */ /* 0x040fe20000010000 */
[C---:B------:R-:W-:Y:S01]  /*9b80*/  F2FP.BF16.F32.PACK_AB R79, R7.reuse, R78 ;  /* 0x0000004e074f723e */ /* 0x040fe200000010ff */
[----:B------:R-:W-:Y:S01]  /*9b90*/  FADD.FTZ R3, R7, R14 ;  /* 0x0000000e07037221 */ /* 0x000fe20000010000 */
[----:B------:R-:W-:Y:S01]  /*9ba0*/  F2FP.BF16.F32.PACK_AB R76, R106, R105 ;  /* 0x000000696a4c723e */ /* 0x000fe200000010ff */
[----:B------:R3:W-:Y:S01]  /*9bb0*/  STSM.16.M88.4 [R2+0x2eb00], R80 ;  /* 0x02eb005002007844 */ /* 0x0007e20000000200 */
[----:B--2---:R-:W-:Y:S01]  /*9bc0*/  F2FP.BF16.F32.PACK_AB R78, R84, R97 ;  /* 0x00000061544e723e */ /* 0x004fe200000010ff */
[----:B------:R-:W-:Y:S01]  /*9bd0*/  FADD.FTZ R4, R97, R4 ;  /* 0x0000000461047221 */ /* 0x000fe20000010000 */
[----:B------:R-:W-:-:S03]  /*9be0*/  IMAD.MOV.U32 R7, RZ, RZ, R12 ;  /* 0x000000ffff077224 */ /* 0x000fc600078e000c */
[----:B------:R3:W-:Y:S01]  /*9bf0*/  STSM.16.M88.4 [R2+0x30300], R76 ;  /* 0x0303004c02007844 */ /* 0x0007e20000000200 */
        /* <DEDUP_REMOVED lines=9> */
[----:B------:R-:W-:-:S05]  /*9c90*/  UMOV UR7, UR10 ;  /* 0x0000000a00077c82 */ /* 0x000fca0008000000 */
.L_x_11448:
        /* <DEDUP_REMOVED lines=9> */
.L_x_11467:
[----:B------:R-:W-:Y:S01]  /*9d30*/  R2UR UR4, R16 ;  /* 0x00000000100472ca */ /* 0x000fe200000e0000 */
[----:B------:R-:W-:-:S04]  /*9d40*/  UIADD3 UR36, UR6, 0x1, URZ ;  /* 0x0000000106247890 */ /* 0x000fc8000fffe03f */
[----:B------:R-:W-:-:S04]  /*9d50*/  UISETP.NE.AND UP0, UPT, UR36, 0x2, UPT ;  /* 0x000000022400788c */ /* 0x000fc8000bf05270 */
[----:B------:R-:W-:Y:S02]  /*9d60*/  USEL UR38, URZ, 0x1, UP0 ;  /* 0x000000013f267887 */ /* 0x000fe40008000000 */
[----:B------:R-:W-:Y:S02]  /*9d70*/  USEL UR36, UR36, URZ, UP0 ;  /* 0x0000003f24247287 */ /* 0x000fe40008000000 */
[----:B------:R-:W-:Y:S01]  /*9d80*/  ISETP.NE.AND P3, PT, RZ, UR4, PT ;  /* 0x00000004ff007c0c */ /* 0x000fe2000bf65270 */
[----:B------:R-:W-:-:S12]  /*9d90*/  ULOP3.LUT UR38, UR39, UR38, URZ, 0x3c, !UPT ;  /* 0x0000002627267292 */ /* 0x000fd8000f8e3c3f */
[----:B------:R-:W-:Y:S05]  /*9da0*/  @P3 BRA `(.L_x_11459) ;  /* 0x00000000002c3947 */ /* 0x000fea0003800000 */
[----:B------:R-:W-:Y:S05]  /*9db0*/  @!P0 BRA `(.L_x_11460) ;  /* 0x0000000000048947 */ /* 0x000fea0003800000 */
[----:B------:R-:W-:Y:S01]  /*9dc0*/  BPT.TRAP 0x1 ;  /* 0x000000040000795c */ /* 0x000fe20000300000 */
.L_x_11460:
[----:B------:R-:W-:Y:S01]  /*9dd0*/  ULEA UR4, UR36, UR37, 0x3 ;  /* 0x0000002524047291 */ /* 0x000fe2000f8e183f */
[----:B------:R-:W-:-:S05]  /*9de0*/  IMAD.U32 R0, RZ, RZ, UR38 ;  /* 0x00000026ff007e24 */ /* 0x000fca000f8e00ff */
[----:B------:R-:W-:-:S04]  /*9df0*/  SHF.L.U32 R0, R0, 0x1f, RZ ;  /* 0x0000001f00007819 */ /* 0x000fc800000006ff */
[----:B------:R0:W1:Y:S01]  /*9e00*/  SYNCS.PHASECHK.TRANS64.TRYWAIT P2, [UR4+0x31c30], R0 ;  /* 0x031c3000ff0075a7 */ /* 0x0000620008040144 */
[----:B------:R-:W-:Y:S05]  /*9e10*/  @!P0 BRA `(.L_x_11461) ;  /* 0x0000000000048947 */ /* 0x000fea0003800000 */
[----:B------:R-:W-:Y:S01]  /*9e20*/  BPT.TRAP 0x1 ;  /* 0x000000040000795c */ /* 0x000fe20000300000 */
.L_x_11461:
[----:B-1----:R-:W-:Y:S05]  /*9e30*/  @P2 BRA `(.L_x_11459) ;  /* 0x0000000000082947 */ /* 0x002fea0003800000 */
[----:B------:R-:W1:Y:S02]  /*9e40*/  SYNCS.PHASECHK.TRANS64.TRYWAIT P2, [UR4+0x31c30], R0 ;  /* 0x031c3000ff0075a7 */ /* 0x000e640008040144 */
[----:B-1----:R-:W-:Y:S05]  /*9e50*/  @!P2 BRA `(.L_x_11462) ;  /* 0x000000dc00eca947 */ /* 0x002fea0003800000 */
.L_x_11459:
[----:B-1----:R-:W1:Y:S01]  /*9e60*/  S2R R7, SR_TID.X ;  /* 0x0000000000077919 */ /* 0x002e620000002100 */
        /* <DEDUP_REMOVED lines=24> */
[----:B-1----:R-:W-:Y:S01]  /*9ff0*/  SHF.R.U32.HI R7, RZ, 0x7, R7 ;  /* 0x00000007ff077819 */ /* 0x002fe20000011607 */
[----:B------:R-:W-:Y:S01]  /*a000*/  UMOV UR56, UR28 ;  /* 0x0000001c00387c82 */ /* 0x000fe20008000000 */
[----:B------:R-:W-:Y:S01]  /*a010*/  UMOV UR57, UR29 ;  /* 0x0000001d00397c82 */ /* 0x000fe20008000000 */
[----:B------:R-:W-:Y:S01]  /*a020*/  UMOV UR59, 0x80000020 ;  /* 0x80000020003b7882 */ /* 0x000fe20000000000 */
[----:B------:R-:W-:Y:S01]  /*a030*/  UIADD3 UR10, UR4, 0x2, URZ ;  /* 0x00000002040a7890 */ /* 0x000fe2000fffe03f */
[----:B0-----:R-:W-:Y:S01]  /*a040*/  VIADD R0, R7, 0x8 ;  /* 0x0000000807007836 */ /* 0x001fe20000000000 */
        /* <DEDUP_REMOVED lines=57> */
[----:B---3--:R-:W-:-:S06]  /*a3e0*/  WARPGROUP.ARRIVE ;  /* 0x00000000000079c5 */ /* 0x008fcc0000000000 */
        /* <DEDUP_REMOVED lines=268> */
.L_x_11464:
[----:B------:R-:W-:Y:S01]  /*b4b0*/  ULEA UR4, UR6, UR37, 0x3 ;  /* 0x0000002506047291 */ /* 0x000fe2000f8e183f */
[----:B------:R-:W-:-:S05]  /*b4c0*/  IMAD.U32 R0, RZ, RZ, UR39 ;  /* 0x00000027ff007e24 */ /* 0x000fca000f8e00ff */
[----:B------:R-:W-:-:S04]  /*b4d0*/  SHF.L.U32 R0, R0, 0x1f, RZ ;  /* 0x0000001f00007819 */ /* 0x000fc800000006ff */
[----:B------:R0:W1:Y:S01]  /*b4e0*/  SYNCS.PHASECHK.TRANS64.TRYWAIT P2, [UR4+0x31c50], R0 ;  /* 0x031c5000ff0075a7 */ /* 0x0000620008040144 */
[----:B------:R-:W-:Y:S05]  /*b4f0*/  @!P0 BRA `(.L_x_11465) ;  /* 0x0000000000048947 */ /* 0x000fea0003800000 */
[----:B------:R-:W-:Y:S01]  /*b500*/  BPT.TRAP 0x1 ;  /* 0x000000040000795c */ /* 0x000fe20000300000 */
.L_x_11465:
[----:B-1----:R-:W-:Y:S05]  /*b510*/  @P2 BRA `(.L_x_11463) ;  /* 0x0000000000082947 */ /* 0x002fea0003800000 */
[----:B------:R-:W1:Y:S02]  /*b520*/  SYNCS.PHASECHK.TRANS64.TRYWAIT P2, [UR4+0x31c50], R0 ;  /* 0x031c5000ff0075a7 */ /* 0x000e640008040144 */
[----:B-1----:R-:W-:Y:S05]  /*b530*/  @!P2 BRA `(.L_x_11466) ;  /* 0x000000c8004ca947 */ /* 0x002fea0003800000 */
.L_x_11463:
[----:B------:R-:W-:Y:S01]  /*b540*/  UIADD3 UR4, UR37, 0x200, URZ ;  /* 0x0000020025047890 */ /* 0x000fe2000fffe03f */
[----:B------:R-:W-:Y:S01]  /*b550*/  WARPGROUP.ARRIVE ;  /* 0x00000000000079c5 */ /* 0x000fe20000000000 */
[----:B------:R-:W-:Y:S01]  /*b560*/  ULOP3.LUT UR10, UR60, 0x10000, URZ, 0xfc, !UPT ;  /* 0x000100003c0a7892 */ /* 0x000fe2000f8efc3f */
[----:B01----:R-:W-:Y:S01]  /*b570*/  FMNMX.FTZ R0, R136, R6, !PT ;  /* 0x0000000688007209 */ /* 0x003fe20007810000 */
[----:B------:R-:W-:-:S03]  /*b580*/  USHF.R.U32.HI UR4, URZ, 0x4, UR4 ;  /* 0x000000043f047899 */ /* 0x000fc60008011604 */
[----:B------:R-:W0:Y:S01]  /*b590*/  S2R R15, SR_TID.X ;  /* 0x00000000000f7919 */ /* 0x000e220000002100 */
[----:B------:R-:W-:Y:S01]  /*b5a0*/  UMOV UR33, 0xc0000010 ;  /* 0xc000001000217882 */ /* 0x000fe20000000000 */
[----:B------:R-:W-:Y:S01]  /*b5b0*/  UMOV UR35, 0x80000020 ;  /* 0x8000002000237882 */ /* 0x000fe20000000000 */
[----:B------:R-:W-:Y:S01]  /*b5c0*/  ULOP3.LUT UR4, UR4, 0x3fff, URZ, 0xc0, !UPT ;  /* 0x00003fff04047892 */ /* 0x000fe2000f8ec03f */
[----:B------:R-:W-:Y:S01]  /*b5d0*/  FMNMX.FTZ R0, R137, R0, !PT ;  /* 0x0000000089007209 */ /* 0x000fe20007810000 */
[----:B------:R-:W-:Y:S01]  /*b5e0*/  UMOV UR32, UR10 ;  /* 0x0000000a00207c82 */ /* 0x000fe20008000000 */
[----:B------:R-:W-:Y:S01]  /*b5f0*/  R2UR UR14, R23 ;  /* 0x00000000170e72ca */ /* 0x000fe200000e0000 */
[----:B------:R-:W-:Y:S01]  /*b600*/  ULOP3.LUT UR4, UR4, 0x2400000, URZ, 0xfc, !UPT ;  /* 0x0240000004047892 */ /* 0x000fe2000f8efc3f */
[----:B------:R-:W-:Y:S01]  /*b610*/  FMNMX.FTZ R0, R140, R0, !PT ;  /* 0x000000008c007209 */ /* 0x000fe20007810000 */
[----:B------:R-:W-:Y:S02]  /*b620*/  UMOV UR39, UR38 ;  /* 0x0000002600277c82 */ /* 0x000fe40008000000 */
[----:B------:R-:W-:Y:S01]  /*b630*/  UIMAD UR11, UR6, 0x6c0, UR4 ;  /* 0x000006c0060b78a4 */ /* 0x000fe2000f8e0204 */
[----:B------:R-:W-:-:S02]  /*b640*/  FMNMX.FTZ R0, R141, R0, !PT ;  /* 0x000000008d007209 */ /* 0x000fc40007810000 */
[----:B------:R-:W-:Y:S02]  /*b650*/  UMOV UR4, UR61 ;  /* 0x0000003d00047c82 */ /* 0x000fe40008000000 */
[----:B------:R-:W-:Y:S02]  /*b660*/  FMNMX.FTZ R0, R128, R0, !PT ;  /* 0x0000000080007209 */ /* 0x000fe40007810000 */
[----:B------:R-:W-:Y:S01]  /*b670*/  UMOV UR34, UR11 ;  /* 0x0000000b00227c82 */ /* 0x000fe20008000000 */
[----:B------:R-:W-:Y:S01]  /*b680*/  UISETP.GT.AND UP0, UPT, UR7, UR14, UPT ;  /* 0x0000000e0700728c */ /* 0x000fe2000bf04270 */
        /* <DEDUP_REMOVED lines=94> */
[----:B------:R-:W-:Y:S01]  /*bc70*/  FMNMX.FTZ R7, R138, R5, !PT ;  /* 0x000000058a077209 */ /* 0x000fe20007810000 */
[----:B------:R-:W-:Y:S01]  /*bc80*/  FMUL.FTZ R6, R6, UR4 ;  /* 0x0000000406067c20 */ /* 0x000fe20008410000 */
        /* <DEDUP_REMOVED lines=9> */
[----:B------:R-:W2:Y:S01]  /*bd20*/  MUFU.EX2 R140, R140 ;  /* 0x0000008c008c7308 */ /* 0x000ea20000000800 */
[----:B0-----:R-:W-:Y:S01]  /*bd30*/  FFMA.FTZ R6, R8, R4, R136 ;  /* 0x0000000408067223 */ /* 0x001fe20000010088 */
[----:B------:R-:W-:-:S04]  /*bd40*/  FMNMX.FTZ R7, R135, R7, !PT ;  /* 0x0000000787077209 */ /* 0x000fc80007810000 */
[----:B------:R-:W-:Y:S02]  /*bd50*/  FMNMX.FTZ R7, R122, R7, !PT ;  /* 0x000000077a077209 */ /* 0x000fe40007810000 */
[----:B------:R-:W0:Y:S01]  /*bd60*/  MUFU.EX2 R141, R141 ;  /* 0x0000008d008d7308 */ /* 0x000e220000000800 */
[----:B-1----:R-:W-:Y:S01]  /*bd70*/  FADD.FTZ R6, R137, R6 ;  /* 0x0000000689067221 */ /* 0x002fe20000010000 */
[----:B------:R-:W-:Y:S02]  /*bd80*/  FMNMX.FTZ R7, R123, R7, !PT ;  /* 0x000000077b077209 */ /* 0x000fe40007810000 */
[----:B------:R-:W-:Y:S02]  /*bd90*/  F2FP.BF16.F32.PACK_AB R4, R137, R136 ;  /* 0x000000888904723e */ /* 0x000fe400000010ff */
[----:B------:R-:W-:Y:S02]  /*bda0*/  FMNMX.FTZ R7, R126, R7, !PT ;  /* 0x000000077e077209 */ /* 0x000fe40007810000 */
[----:B------:R-:W-:Y:S01]  /*bdb0*/  MUFU.EX2 R129, R129 ;  /* 0x0000008100817308 */ /* 0x000fe20000000800 */
[----:B--2---:R-:W-:Y:S01]  /*bdc0*/  FADD.FTZ R6, R140, R6 ;  /* 0x000000068c067221 */ /* 0x004fe20000010000 */
[----:B------:R-:W-:-:S04]  /*bdd0*/  FMNMX.FTZ R7, R127, R7, !PT ;  /* 0x000000077f077209 */ /* 0x000fc80007810000 */
[----:B------:R-:W-:Y:S02]  /*bde0*/  FMNMX.FTZ R7, R114, R7, !PT ;  /* 0x0000000772077209 */ /* 0x000fe40007810000 */
[----:B------:R-:W-:Y:S01]  /*bdf0*/  MUFU.EX2 R133, R133 ;  /* 0x0000008500857308 */ /* 0x000fe20000000800 */
[----:B0-----:R-:W-:Y:S01]  /*be00*/  FADD.FTZ R9, R141, R6 ;  /* 0x000000068d097221 */ /* 0x001fe20000010000 */
        /* <DEDUP_REMOVED lines=14> */
[----:B------:R-:W-:Y:S02]  /*bef0*/  WARPGROUP.DEPBAR.LE gsb0, 0x0 ;  /* 0x00008000000079c5 */ /* 0x000fe40000010000 */
[----:B------:R-:W-:Y:S01]  /*bf00*/  WARPGROUP.ARRIVE ;  /* 0x00000000000079c5 */ /* 0x000fe20000000000 */
[----:B------:R-:W-:Y:S02]  /*bf10*/  FMNMX.FTZ R7, R102, R7, !PT ;  /* 0x0000000766077209 */ /* 0x000fe40007810000 */
[----:B------:R-:W-:Y:S02]  /*bf20*/  MUFU.EX2 R112, R112 ;  /* 0x0000007000707308 */ /* 0x000fe40000000800 */
        /* <DEDUP_REMOVED lines=32> */
[----:B------:R-:W-:Y:S01]  /*c130*/  MUFU.EX2 R88, R88 ;  /* 0x0000005800587308 */ /* 0x000fe20000000800 */
[----:B------:R-:W-:-:S02]  /*c140*/  WARPGROUP.DEPBAR.LE gsb0, 0x0 ;  /* 0x00008000000079c5 */ /* 0x000fc40000010000 */
[----:B------:R-:W-:-:S05]  /*c150*/  WARPGROUP.ARRIVE ;  /* 0x00000000000079c5 */ /* 0x000fca0000000000 */
[----:B------:R-:W-:Y:S01]  /*c160*/  MUFU.EX2 R89, R89 ;  /* 0x0000005900597308 */ /* 0x000fe20000000800 */
[----:B0-----:R-:W-:Y:S01]  /*c170*/  FMNMX.FTZ R12, R10, R12, !PT ;  /* 0x0000000c0a0c7209 */ /* 0x001fe20007810000 */
[----:B------:R-:W-:Y:S01]  /*c180*/  HGMMA.64x96x16.F32.BF16 R24, gdesc[UR32].tnspB, R24, gsb0 ;  /* 0x41600000201879f0 */ /* 0x000fe20008001818 */
[----:B------:R-:W-:-:S03]  /*c190*/  UIADD3 UR32, UR10, 0x780, URZ ;  /* 0x000007800a207890 */ /* 0x000fc6000fffe03f */
[C---:B------:R-:W-:Y:S01]  /*c1a0*/  FMUL.FTZ R7, R12.reuse, UR4 ;  /* 0x000000040c077c20 */ /* 0x040fe20008410000 */
[----:B------:R-:W-:Y:S01]  /*c1b0*/  UIADD3 UR34, UR11, 0x140, URZ ;  /* 0x000001400b227890 */ /* 0x000fe2000fffe03f */
[----:B------:R-:W-:Y:S01]  /*c1c0*/  FADD.FTZ R5, -R12, R5 ;  /* 0x000000050c057221 */ /* 0x000fe20000010100 */
        /* <DEDUP_REMOVED lines=43> */
[----:B------:R-:W-:Y:S08]  /*c480*/  MUFU.EX2 R10, R5 ;  /* 0x00000005000a7308 */ /* 0x000ff00000000800 */
[----:B------:R-:W0:Y:S08]  /*c490*/  MUFU.EX2 R5, R138 ;  /* 0x0000008a00057308 */ /* 0x000e300000000800 */
[----:B------:R-:W-:Y:S08]  /*c4a0*/  MUFU.EX2 R143, R143 ;  /* 0x0000008f008f7308 */ /* 0x000ff00000000800 */
[----:B------:R-:W-:Y:S01]  /*c4b0*/  MUFU.EX2 R131, R131 ;  /* 0x0000008300837308 */ /* 0x000fe20000000800 */
[----:B0-----:R-:W-:Y:S01]  /*c4c0*/  FFMA.FTZ R3, R10, R3, R5 ;  /* 0x000000030a037223 */ /* 0x001fe20000010005 */
[----:B------:R-:W-:-:S03]  /*c4d0*/  F2FP.BF16.F32.PACK_AB R5, R139, R5 ;  /* 0x000000058b05723e */ /* 0x000fc600000010ff */
[----:B------:R-:W-:-:S03]  /*c4e0*/  FADD.FTZ R3, R139, R3 ;  /* 0x000000038b037221 */ /* 0x000fc60000010000 */
        /* <DEDUP_REMOVED lines=90> */
[----:B-1----:R-:W-:Y:S01]  /*ca90*/  IMAD.U32 R14, RZ, RZ, UR6 ;  /* 0x00000006ff0e7e24 */ /* 0x002fe2000f8e00ff */
[----:B------:R-:W-:Y:S01]  /*caa0*/  UIADD3 UR6, UR7, -0x1, URZ ;  /* 0xffffffff07067890 */ /* 0x000fe2000fffe03f */
[----:B0-----:R-:W-:Y:S01]  /*cab0*/  FADD.FTZ R3, R7, R3 ;  /* 0x0000000307037221 */ /* 0x001fe20000010000 */
[----:B------:R-:W-:Y:S01]  /*cac0*/  F2FP.BF16.F32.PACK_AB R7, R143, R7 ;  /* 0x000000078f07723e */ /* 0x000fe200000010ff */
[----:B------:R-:W-:Y:S01]  /*cad0*/  FMUL.FTZ R69, R69, R8 ;  /* 0x0000000845457220 */ /* 0x000fe20000410000 */
[----:B------:R-:W-:Y:S01]  /*cae0*/  @!P1 LEA R14, R14, UR37, 0x3 ;  /* 0x000000250e0e9c11 */ /* 0x000fe2000f8e18ff */
[----:B------:R-:W-:Y:S01]  /*caf0*/  FADD.FTZ R3, R143, R3 ;  /* 0x000000038f037221 */ /* 0x000fe20000010000 */
[----:B------:R-:W-:Y:S01]  /*cb00*/  FMUL.FTZ R26, R26, R10 ;  /* 0x0000000a1a1a7220 */ /* 0x000fe20000410000 */
[----:B------:R-:W-:Y:S01]  /*cb10*/  UMOV UR7, UR6 ;  /* 0x0000000600077c82 */ /* 0x000fe20008000000 */
[----:B------:R-:W-:Y:S01]  /*cb20*/  UMOV UR6, UR36 ;  /* 0x0000002400067c82 */ /* 0x000fe20008000000 */
        /* <DEDUP_REMOVED lines=17> */
[----:B0-----:R0:W-:Y:S01]  /*cc40*/  MUFU.EX2 R14, R72 ;  /* 0x00000048000e7308 */ /* 0x0011e20000000800 */
        /* <DEDUP_REMOVED lines=8> */
[----:B-1----:R-:W1:Y:S01]  /*ccd0*/  MUFU.EX2 R4, R128 ;  /* 0x0000008000047308 */ /* 0x002e620000000800 */
[----:B0-----:R-:W-:Y:S01]  /*cce0*/  F2FP.BF16.F32.PACK_AB R72, R121, R120 ;  /* 0x000000787948723e */ /* 0x001fe200000010ff */
[-C--:B------:R-:W-:Y:S01]  /*ccf0*/  FMUL.FTZ R70, R70, R10.reuse ;  /* 0x0000000a46467220 */ /* 0x080fe20000410000 */
[----:B------:R-:W-:-:S05]  /*cd00*/  FMUL.FTZ R71, R71, R10 ;  /* 0x0000000a47477220 */ /* 0x000fca0000410000 */
[----:B------:R-:W0:Y:S08]  /*cd10*/  MUFU.EX2 R5, R130 ;  /* 0x0000008200057308 */ /* 0x000e300000000800 */
[----:B------:R-:W2:Y:S01]  /*cd20*/  MUFU.EX2 R6, R132 ;  /* 0x0000008400067308 */ /* 0x000ea20000000800 */
[----:B-1----:R-:W-:Y:S01]  /*cd30*/  FADD.FTZ R9, R4, R9 ;  /* 0x0000000904097221 */ /* 0x002fe20000010000 */
[----:B------:R-:W-:-:S03]  /*cd40*/  F2FP.BF16.F32.PACK_AB R4, R129, R4 ;  /* 0x000000048104723e */ /* 0x000fc600000010ff */
[----:B------:R-:W-:-:S03]  /*cd50*/  FADD.FTZ R9, R129, R9 ;  /* 0x0000000981097221 */ /* 0x000fc60000010000 */
[----:B------:R-:W1:Y:S01]  /*cd60*/  MUFU.EX2 R7, R134 ;  /* 0x0000008600077308 */ /* 0x000e620000000800 */
[----:B0-----:R-:W-:Y:S01]  /*cd70*/  FADD.FTZ R3, R5, R3 ;  /* 0x0000000305037221 */ /* 0x001fe20000010000 */
[----:B------:R-:W-:-:S03]  /*cd80*/  F2FP.BF16.F32.PACK_AB R5, R131, R5 ;  /* 0x000000058305723e */ /* 0x000fc600000010ff */
[----:B------:R-:W-:Y:S01]  /*cd90*/  FADD.FTZ R3, R131, R3 ;  /* 0x0000000383037221 */ /* 0x000fe20000010000 */
[----:B--2---:R-:W-:Y:S01]  /*cda0*/  FADD.FTZ R9, R6, R9 ;  /* 0x0000000906097221 */ /* 0x004fe20000010000 */
[----:B------:R-:W-:-:S03]  /*cdb0*/  F2FP.BF16.F32.PACK_AB R6, R133, R6 ;  /* 0x000000068506723e */ /* 0x000fc600000010ff */
[----:B------:R-:W-:Y:S01]  /*cdc0*/  FADD.FTZ R9, R133, R9 ;  /* 0x0000000985097221 */ /* 0x000fe20000010000 */
[----:B-1----:R-:W-:-:S03]  /*cdd0*/  FADD.FTZ R3, R7, R3 ;  /* 0x0000000307037221 */ /* 0x002fc60000010000 */
[----:B------:R-:W-:Y:S01]  /*cde0*/  FADD.FTZ R9, R120, R9 ;  /* 0x0000000978097221 */ /* 0x000fe20000010000 */
[C---:B------:R-:W-:Y:S01]  /*cdf0*/  F2FP.BF16.F32.PACK_AB R7, R135.reuse, R7 ;  /* 0x000000078707723e */ /* 0x040fe200000010ff */
[----:B------:R-:W-:Y:S02]  /*ce00*/  FADD.FTZ R3, R135, R3 ;  /* 0x0000000387037221 */ /* 0x000fe40000010000 */
[----:B------:R-:W-:Y:S02]  /*ce10*/  FADD.FTZ R9, R121, R9 ;  /* 0x0000000979097221 */ /* 0x000fe40000010000 */
[----:B------:R0:W-:Y:S01]  /*ce20*/  STSM.16.M88.4 [R2+0x25b00], R4 ;  /* 0x025b000402007844 */ /* 0x0001e20000000200 */
[----:B------:R-:W-:Y:S01]  /*ce30*/  FADD.FTZ R3, R73, R3 ;  /* 0x0000000349037221 */ /* 0x000fe20000010000 */
[----:B------:R-:W-:Y:S01]  /*ce40*/  FADD.FTZ R21, R74, R9 ;  /* 0x000000094a157221 */ /* 0x000fe20000010000 */
[C---:B------:R-:W-:Y:S02]  /*ce50*/  F2FP.BF16.F32.PACK_AB R73, R123.reuse, R73 ;  /* 0x000000497b49723e */ /* 0x040fe400000010ff */
[----:B------:R-:W-:Y:S01]  /*ce60*/  FADD.FTZ R9, R123, R3 ;  /* 0x000000037b097221 */ /* 0x000fe20000010000 */
[C---:B------:R-:W-:Y:S01]  /*ce70*/  FADD.FTZ R21, R125.reuse, R21 ;  /* 0x000000157d157221 */ /* 0x040fe20000010000 */
[----:B------:R-:W1:Y:S01]  /*ce80*/  MUFU.EX2 R3, R91 ;  /* 0x0000005b00037308 */ /* 0x000e620000000800 */
[----:B------:R-:W-:Y:S01]  /*ce90*/  F2FP.BF16.F32.PACK_AB R74, R125, R74 ;  /* 0x0000004a7d4a723e */ /* 0x000fe200000010ff */
[----:B------:R-:W-:Y:S01]  /*cea0*/  FADD.FTZ R9, R75, R9 ;  /* 0x000000094b097221 */ /* 0x000fe20000010000 */
[----:B------:R-:W-:Y:S01]  /*ceb0*/  FADD.FTZ R21, R112, R21 ;  /* 0x0000001570157221 */ /* 0x000fe20000010000 */
[----:B------:R-:W-:-:S02]  /*cec0*/  F2FP.BF16.F32.PACK_AB R112, R113, R112 ;  /* 0x000000707170723e */ /* 0x000fc400000010ff */
[----:B------:R-:W-:Y:S01]  /*ced0*/  FADD.FTZ R9, R127, R9 ;  /* 0x000000097f097221 */ /* 0x000fe20000010000 */
[----:B------:R-:W-:Y:S01]  /*cee0*/  FADD.FTZ R21, R113, R21 ;  /* 0x0000001571157221 */ /* 0x000fe20000010000 */
[----:B------:R2:W3:Y:S01]  /*cef0*/  MUFU.EX2 R91, R94 ;  /* 0x0000005e005b7308 */ /* 0x0004e20000000800 */
[----:B------:R-:W-:Y:S01]  /*cf00*/  F2FP.BF16.F32.PACK_AB R113, R18, R114 ;  /* 0x000000721271723e */ /* 0x000fe200000010ff */
[----:B------:R-:W-:Y:S01]  /*cf10*/  FADD.FTZ R9, R114, R9 ;  /* 0x0000000972097221 */ /* 0x000fe20000010000 */
[----:B------:R-:W-:Y:S01]  /*cf20*/  FADD.FTZ R21, R116, R21 ;  /* 0x0000001574157221 */ /* 0x000fe20000010000 */
[----:B------:R-:W-:Y:S02]  /*cf30*/  F2FP.BF16.F32.PACK_AB R75, R127, R75 ;  /* 0x0000004b7f4b723e */ /* 0x000fe400000010ff */
[----:B------:R-:W-:Y:S01]  /*cf40*/  FADD.FTZ R9, R18, R9 ;  /* 0x0000000912097221 */ /* 0x000fe20000010000 */
[C---:B------:R-:W-:Y:S01]  /*cf50*/  FADD.FTZ R21, R117.reuse, R21 ;  /* 0x0000001575157221 */ /* 0x040fe20000010000 */
[----:B------:R-:W-:Y:S01]  /*cf60*/  F2FP.BF16.F32.PACK_AB R114, R117, R116 ;  /* 0x000000747572723e */ /* 0x000fe200000010ff */
[----:B------:R4:W-:Y:S01]  /*cf70*/  STSM.16.M88.4 [R2+0x27300], R72 ;  /* 0x0273004802007844 */ /* 0x0009e20000000200 */
[----:B------:R-:W-:Y:S01]  /*cf80*/  FADD.FTZ R9, R115, R9 ;  /* 0x0000000973097221 */ /* 0x000fe20000010000 */
[----:B------:R-:W-:Y:S01]  /*cf90*/  FADD.FTZ R21, R104, R21 ;  /* 0x0000001568157221 */ /* 0x000fe20000010000 */
[----:B------:R-:W-:-:S02]  /*cfa0*/  F2FP.BF16.F32.PACK_AB R104, R105, R104 ;  /* 0x000000686968723e */ /* 0x000fc400000010ff */
[----:B------:R-:W-:Y:S01]  /*cfb0*/  FADD.FTZ R9, R119, R9 ;  /* 0x0000000977097221 */ /* 0x000fe20000010000 */
[----:B------:R-:W-:Y:S01]  /*cfc0*/  FADD.FTZ R21, R105, R21 ;  /* 0x0000001569157221 */ /* 0x000fe20000010000 */
[----:B------:R-:W-:Y:S02]  /*cfd0*/  F2FP.BF16.F32.PACK_AB R115, R119, R115 ;  /* 0x000000737773723e */ /* 0x000fe400000010ff */
[----:B------:R-:W-:Y:S01]  /*cfe0*/  FADD.FTZ R9, R106, R9 ;  /* 0x000000096a097221 */ /* 0x000fe20000010000 */
[----:B--2---:R-:W-:Y:S01]  /*cff0*/  FADD.FTZ R94, R108, R21 ;  /* 0x000000156c5e7221 */ /* 0x004fe20000010000 */
[C---:B------:R-:W-:Y:S01]  /*d000*/  F2FP.BF16.F32.PACK_AB R105, R20.reuse, R106 ;  /* 0x0000006a1469723e */ /* 0x040fe200000010ff */
[----:B------:R2:W-:Y:S01]  /*d010*/  STSM.16.M88.4 [R2+0x28b00], R112 ;  /* 0x028b007002007844 */ /* 0x0005e20000000200 */
        /* <DEDUP_REMOVED lines=8> */
[----:B------:R-:W-:Y:S02]  /*d0a0*/  F2FP.BF16.F32.PACK_AB R107, R111, R107 ;  /* 0x0000006b6f6b723e */ /* 0x000fe400000010ff */
[----:B0-----:R-:W-:Y:S01]  /*d0b0*/  FADD.FTZ R4, R98, R9 ;  /* 0x0000000962047221 */ /* 0x001fe20000010000 */
[----:B------:R-:W-:Y:S01]  /*d0c0*/  FADD.FTZ R6, R100, R21 ;  /* 0x0000001564067221 */ /* 0x000fe20000010000 */
        /* <DEDUP_REMOVED lines=13> */
[C---:B-1----:R-:W-:Y:S01]  /*d1a0*/  F2FP.BF16.F32.PACK_AB R89, R3.reuse, R90 ;  /* 0x0000005a0359723e */ /* 0x042fe200000010ff */
[----:B------:R2:W-:Y:S01]  /*d1b0*/  STSM.16.M88.4 [R2+0x2bb00], R96 ;  /* 0x02bb006002007844 */ /* 0x0005e20000000200 */
[----:B------:R-:W-:Y:S01]  /*d1c0*/  FADD.FTZ R6, R3, R4 ;  /* 0x0000000403067221 */ /* 0x000fe20000010000 */
[C---:B------:R-:W-:Y:S01]  /*d1d0*/  FADD.FTZ R5, R93.reuse, R18 ;  /* 0x000000125d057221 */ /* 0x040fe20000010000 */
[----:B------:R-:W0:Y:S01]  /*d1e0*/  MUFU.EX2 R4, R13 ;  /* 0x0000000d00047308 */ /* 0x000e220000000800 */
[----:B------:R-:W-:Y:S01]  /*d1f0*/  F2FP.BF16.F32.PACK_AB R90, R93, R92 ;  /* 0x0000005c5d5a723e */ /* 0x000fe200000010ff */
[----:B---3--:R-:W-:Y:S01]  /*d200*/  FADD.FTZ R6, R91, R6 ;  /* 0x000000065b067221 */ /* 0x008fe20000010000 */
[----:B------:R-:W-:Y:S01]  /*d210*/  FADD.FTZ R18, R80, R5 ;  /* 0x0000000550127221 */ /* 0x000fe20000010000 */
[----:B------:R-:W-:-:S02]  /*d220*/  F2FP.BF16.F32.PACK_AB R80, R81, R80 ;  /* 0x000000505150723e */ /* 0x000fc400000010ff */
[----:B------:R-:W-:Y:S01]  /*d230*/  FADD.FTZ R5, R95, R6 ;  /* 0x000000065f057221 */ /* 0x000fe20000010000 */
[----:B------:R-:W-:Y:S01]  /*d240*/  FADD.FTZ R7, R81, R18 ;  /* 0x0000001251077221 */ /* 0x000fe20000010000 */
[----:B------:R-:W-:Y:S02]  /*d250*/  F2FP.BF16.F32.PACK_AB R91, R95, R91 ;  /* 0x0000005b5f5b723e */ /* 0x000fe400000010ff */
[----:B------:R-:W-:Y:S01]  /*d260*/  FADD.FTZ R6, R82, R5 ;  /* 0x0000000552067221 */ /* 0x000fe20000010000 */
[----:B------:R-:W-:Y:S01]  /*d270*/  F2FP.BF16.F32.PACK_AB R81, R83, R82 ;  /* 0x000000525351723e */ /* 0x000fe200000010ff */
[----:B------:R-:W-:Y:S01]  /*d280*/  FADD.FTZ R18, R84, R7 ;  /* 0x0000000754127221 */ /* 0x000fe20000010000 */
[----:B------:R-:W-:Y:S01]  /*d290*/  F2FP.BF16.F32.PACK_AB R82, R85, R84 ;  /* 0x000000545552723e */ /* 0x000fe200000010ff */
[----:B------:R-:W-:Y:S01]  /*d2a0*/  FADD.FTZ R3, R83, R6 ;  /* 0x0000000653037221 */ /* 0x000fe20000010000 */
[----:B------:R-:W-:Y:S01]  /*d2b0*/  F2FP.BF16.F32.PACK_AB R83, R87, R86 ;  /* 0x000000565753723e */ /* 0x000fe200000010ff */
[----:B------:R2:W-:Y:S01]  /*d2c0*/  STSM.16.M88.4 [R2+0x2d300], R88 ;  /* 0x02d3005802007844 */ /* 0x0005e20000000200 */
[----:B----4-:R-:W-:Y:S01]  /*d2d0*/  F2FP.BF16.F32.PACK_AB R72, R15, R14 ;  /* 0x0000000e0f48723e */ /* 0x010fe200000010ff */
[----:B------:R-:W-:Y:S01]  /*d2e0*/  FADD.FTZ R6, R86, R3 ;  /* 0x0000000356067221 */ /* 0x000fe20000010000 */
[----:B0-----:R-:W-:Y:S01]  /*d2f0*/  F2FP.BF16.F32.PACK_AB R73, R4, R11 ;  /* 0x0000000b0449723e */ /* 0x001fe200000010ff */
[----:B------:R2:W-:Y:S01]  /*d300*/  STSM.16.M88.4 [R2+0x2eb00], R80 ;  /* 0x02eb005002007844 */ /* 0x0005e20000000200 */
[----:B------:R-:W-:Y:S01]  /*d310*/  F2FP.BF16.F32.PACK_AB R74, R77, R76 ;  /* 0x0000004c4d4a723e */ /* 0x000fe200000010ff */
[----:B------:R-:W-:Y:S01]  /*d320*/  FADD.FTZ R5, R85, R18 ;  /* 0x0000001255057221 */ /* 0x000fe20000010000 */
[----:B------:R-:W-:Y:S01]  /*d330*/  F2FP.BF16.F32.PACK_AB R75, R79, R78 ;  /* 0x0000004e4f4b723e */ /* 0x000fe200000010ff */
[----:B------:R-:W-:-:S02]  /*d340*/  FADD.FTZ R6, R87, R6 ;  /* 0x0000000657067221 */ /* 0x000fc40000010000 */
[----:B------:R-:W-:Y:S02]  /*d350*/  FADD.FTZ R18, R14, R5 ;  /* 0x000000050e127221 */ /* 0x000fe40000010000 */
[----:B------:R2:W-:Y:S01]  /*d360*/  STSM.16.M88.4 [R2+0x30300], R72 ;  /* 0x0303004802007844 */ /* 0x0005e20000000200 */
[----:B------:R-:W-:Y:S01]  /*d370*/  FADD.FTZ R3, R11, R6 ;  /* 0x000000060b037221 */ /* 0x000fe20000010000 */
[----:B------:R-:W-:Y:S01]  /*d380*/  FADD.FTZ R5, R15, R18 ;  /* 0x000000120f057221 */ /* 0x000fe20000010000 */
[----:B------:R-:W-:Y:S01]  /*d390*/  @!PT LDS RZ, [RZ] ;  /* 0x00000000fffff984 */ /* 0x000fe20000000800 */
[----:B------:R-:W-:Y:S01]  /*d3a0*/  @!PT LDS RZ, [RZ] ;  /* 0x00000000fffff984 */ /* 0x000fe20000000800 */
[----:B------:R-:W-:Y:S01]  /*d3b0*/  @!PT LDS RZ, [RZ] ;  /* 0x00000000fffff984 */ /* 0x000fe20000000800 */
[----:B------:R-:W-:Y:S01]  /*d3c0*/  @!PT LDS RZ, [RZ] ;  /* 0x00000000fffff984 */ /* 0x000fe20000000800 */
[----:B------:R0:W-:Y:S06]  /*d3d0*/  MEMBAR.ALL.CTA ;  /* 0x0000000000007992 */ /* 0x0001ec0000008000 */
[----:B0-----:R-:W0:Y:S01]  /*d3e0*/  FENCE.VIEW.ASYNC.S ;  /* 0x00000000000073c6 */ /* 0x001e220000000000 */
[----:B------:R-:W-:Y:S01]  /*d3f0*/  FADD.FTZ R3, R4, R3 ;  /* 0x0000000304037221 */ /* 0x000fe20000010000 */
[----:B------:R-:W-:Y:S01]  /*d400*/  FADD.FTZ R6, R76, R5 ;  /* 0x000000054c067221 */ /* 0x000fe20000010000 */
[----:B------:R-:W-:-:S02]  /*d410*/  IMAD.MOV.U32 R5, RZ, RZ, R12 ;  /* 0x000000ffff057224 */ /* 0x000fc400078e000c */
[----:B------:R-:W-:Y:S01]  /*d420*/  FADD.FTZ R3, R78, R3 ;  /* 0x000000034e037221 */ /* 0x000fe20000010000 */
[----:B------:R-:W-:Y:S01]  /*d430*/  FADD.FTZ R4, R77, R6 ;  /* 0x000000064d047221 */ /* 0x000fe20000010000 */
[----:B------:R-:W-:Y:S02]  /*d440*/  IMAD.MOV.U32 R6, RZ, RZ, R0 ;  /* 0x000000ffff067224 */ /* 0x000fe400078e0000 */
[----:B------:R-:W-:Y:S01]  /*d450*/  FADD.FTZ R3, R79, R3 ;  /* 0x000000034f037221 */ /* 0x000fe20000010000 */
[----:B0-----:R-:W-:Y:S01]  /*d460*/  NOP ;  /* 0x0000000000007918 */ /* 0x001fe20000000000 */
[----:B--2---:R-:W-:Y:S05]  /*d470*/  @P2 BRA `(.L_x_11467) ;  /* 0xffffffc8002c2947 */ /* 0x004fea000383ffff */
.L_x_11458:
[----:B------:R-:W-:Y:S06]  /*d480*/  BAR.ARV 0x8, 0x200 ;  /* 0x0208000000007b1d */ /* 0x000fec0000002000 */
[----:B------:R-:W-:Y:S05]  /*d490*/  @!P0 BRA `(.L_x_11468) ;  /* 0x0000000000048947 */ /* 0x000fea0003800000 */
[----:B------:R-:W-:Y:S01]  /*d4a0*/  BPT.TRAP 0x1 ;  /* 0x000000040000795c */ /* 0x000fe20000300000 */
.L_x_11468:
[----:B------:R-:W-:Y:S01]  /*d4b0*/  ULEA UR6, UR36, UR37, 0x3 ;  /* 0x0000002524067291 */ /* 0x000fe2000f8e183f */
[----:B------:R-:W-:-:S05]  /*d4c0*/  IMAD.U32 R5, RZ, RZ, UR38 ;  /* 0x00000026ff057e24 */ /* 0x000fca000f8e00ff */
[----:B------:R-:W-:-:S04]  /*d4d0*/  SHF.L.U32 R5, R5, 0x1f, RZ ;  /* 0x0000001f05057819 */ /* 0x000fc800000006ff */
[----:B------:R0:W1:Y:S01]  /*d4e0*/  SYNCS.PHASECHK.TRANS64.TRYWAIT P2, [UR6+0x31c50], R5 ;  /* 0x031c5005ff0075a7 */ /* 0x0000620008040146 */
[----:B------:R-:W-:Y:S05]  /*d4f0*/  @!P0 BRA `(.L_x_11469) ;  /* 0x0000000000048947 */ /* 0x000fea0003800000 */
[----:B------:R-:W-:Y:S01]  /*d500*/  BPT.TRAP 0x1 ;  /* 0x000000040000795c */ /* 0x000fe20000300000 */
.L_x_11469:
[----:B-1----:R-:W-:Y:S05]  /*d510*/  @P2 BRA `(.L_x_11470) ;  /* 0x0000000000082947 */ /* 0x002fea0003800000 */
[----:B------:R-:W1:Y:S02]  /*d520*/  SYNCS.PHASECHK.TRANS64.TRYWAIT P0, [UR6+0x31c50], R5 ;  /* 0x031c5005ff0075a7 */ /* 0x000e640008000146 */
[----:B-1----:R-:W-:Y:S05]  /*d530*/  @!P0 BRA `(.L_x_11471) ;  /* 0x000000a800648947 */ /* 0x002fea0003800000 */
.L_x_11470:
[----:B------:R-:W-:Y:S01]  /*d540*/  UIADD3 UR37, UR37, 0x200, URZ ;  /* 0x0000020025257890 */ /* 0x000fe2000fffe03f */
[----:B-1----:R-:W2:Y:S01]  /*d550*/  LDL.LU R6, [R1+0x18] ;  /* 0x0000180001067983 */ /* 0x002ea20000300800 */
[----:B------:R-:W-:Y:S01]  /*d560*/  ULOP3.LUT UR60, UR60, 0x10000, URZ, 0xfc, !UPT ;  /* 0x000100003c3c7892 */ /* 0x000fe2000f8efc3f */
[----:B------:R-:W-:Y:S01]  /*d570*/  WARPGROUP.ARRIVE ;  /* 0x00000000000079c5 */ /* 0x000fe20000000000 */
[----:B------:R-:W-:Y:S01]  /*d580*/  USHF.R.U32.HI UR37, URZ, 0x4, UR37 ;  /* 0x000000043f257899 */ /* 0x000fe20008011625 */
[----:B0-----:R-:W0:Y:S01]  /*d590*/  SHFL.BFLY PT, R5, R4, 0x2, 0x1f ;  /* 0x0c401f0004057f89 */ /* 0x001e2200000e0000 */
[----:B------:R-:W-:Y:S01]  /*d5a0*/  UMOV UR9, 0xc0000010 ;  /* 0xc000001000097882 */ /* 0x000fe20000000000 */
[----:B------:R-:W-:Y:S01]  /*d5b0*/  UMOV UR11, 0x80000020 ;  /* 0x80000020000b7882 */ /* 0x000fe20000000000 */
[----:B------:R-:W-:Y:S01]  /*d5c0*/  ULOP3.LUT UR37, UR37, 0x3fff, URZ, 0xc0, !UPT ;  /* 0x00003fff25257892 */ /* 0x000fe2000f8ec03f */
[----:B------:R-:W-:Y:S01]  /*d5d0*/  IMAD.U32 R13, RZ, RZ, UR4 ;  /* 0x00000004ff0d7e24 */ /* 0x000fe2000f8e00ff */
        /* <DEDUP_REMOVED lines=10> */
[----:B0-----:R-:W-:Y:S01]  /*d680*/  FADD.FTZ R5, R5, R4 ;  /* 0x0000000405057221 */ /* 0x001fe20000010000 */
[----:B------:R-:W-:Y:S01]  /*d690*/  UMOV UR9, 0xc0000010 ;  /* 0xc000001000097882 */ /* 0x000fe20000000000 */
[----:B------:R-:W-:Y:S01]  /*d6a0*/  UMOV UR11, 0x80000020 ;  /* 0x80000020000b7882 */ /* 0x000fe20000000000 */
[----:B------:R-:W-:Y:S01]  /*d6b0*/  IMAD.MOV.U32 R4, RZ, RZ, RZ ;  /* 0x000000ffff047224 */ /* 0x000fe200078e00ff */
[----:B------:R-:W-:Y:S01]  /*d6c0*/  USEL UR36, UR36, URZ, UP0 ;  /* 0x0000003f24247287 */ /* 0x000fe20008000000 */
        /* <DEDUP_REMOVED lines=18> */
[----:B------:R-:W-:Y:S01]  /*d7f0*/  IMAD.MOV.U32 R3, RZ, RZ, -0x800000 ;  /* 0xff800000ff037424 */ /* 0x000fe200078e00ff */
[----:B------:R-:W0:Y:S04]  /*d800*/  SHFL.BFLY PT, R6, R5, 0x1, 0x1f ;  /* 0x0c201f0005067f89 */ /* 0x000e2800000e0000 */
[----:B---3--:R-:W1:Y:S01]  /*d810*/  SHFL.BFLY PT, R8, R7, 0x1, 0x1f ;  /* 0x0c201f0007087f89 */ /* 0x008e6200000e0000 */
[----:B------:R-:W-:-:S02]  /*d820*/  WARPGROUP.DEPBAR.LE gsb0, 0x0 ;  /* 0x00008000000079c5 */ /* 0x000fc40000010000 */
[----:B------:R-:W-:Y:S01]  /*d830*/  WARPGROUP.ARRIVE ;  /* 0x00000000000079c5 */ /* 0x000fe20000000000 */
[----:B0-----:R-:W-:Y:S01]  /*d840*/  FADD.FTZ R10, R5, R6 ;  /* 0x00000006050a7221 */ /* 0x001fe20000010000 */
[----:B------:R-:W-:Y:S01]  /*d850*/  IMAD.U32 R5, RZ, RZ, UR4 ;  /* 0x00000004ff057e24 */ /* 0x000fe2000f8e00ff */
[----:B------:R-:W-:-:S03]  /*d860*/  USEL UR4, URZ, 0x1, UP0 ;  /* 0x000000013f047887 */ /* 0x000fc60008000000 */
[----:B------:R-:W-:Y:S01]  /*d870*/  HGMMA.64x96x16.F32.BF16 R24, gdesc[UR8].tnspB, R24, gsb0 ;  /* 0x41600000081879f0 */ /* 0x000fe20008001818 */
[----:B------:R-:W-:Y:S01]  /*d880*/  UIADD3 UR8, UR60, 0x600, URZ ;  /* 0x000006003c087890 */ /* 0x000fe2000fffe03f */
[----:B------:R-:W-:Y:S01]  /*d890*/  FSETP.NE.FTZ.AND P0, PT, R10, RZ, PT ;  /* 0x000000ff0a00720b */ /* 0x000fe20003f15000 */
[----:B------:R-:W-:Y:S01]  /*d8a0*/  UIADD3 UR10, UR5, 0x100, URZ ;  /* 0x00000100050a7890 */ /* 0x000fe2000fffe03f */
[----:B-1----:R-:W-:Y:S01]  /*d8b0*/  FADD.FTZ R11, R7, R8 ;  /* 0x00000008070b7221 */ /* 0x002fe20000010000 */
[----:B------:R-:W-:Y:S01]  /*d8c0*/  UMOV UR9, 0xc0000010 ;  /* 0xc000001000097882 */ /* 0x000fe20000000000 */
[----:B------:R-:W-:Y:S01]  /*d8d0*/  UMOV UR11, 0x80000020 ;  /* 0x80000020000b7882 */ /* 0x000fe20000000000 */
[----:B------:R-:W-:Y:S01]  /*d8e0*/  IMAD.U32 R7, RZ, RZ, UR6 ;  /* 0x00000006ff077e24 */ /* 0x000fe2000f8e00ff */
[----:B------:R-:W-:Y:S01]  /*d8f0*/  ULOP3.LUT UR38, UR38, UR4, URZ, 0x3c, !UPT ;  /* 0x0000000426267292 */ /* 0x000fe2000f8e3c3f */
[----:B------:R-:W-:Y:S01]  /*d900*/  FSETP.NE.FTZ.AND P2, PT, R11, RZ, PT ;  /* 0x000000ff0b00720b */ /* 0x000fe20003f55000 */
[----:B------:R-:W-:-:S02]  /*d910*/  IMAD.MOV.U32 R8, RZ, RZ, RZ ;  /* 0x000000ffff087224 */ /* 0x000fc400078e00ff */
[----:B------:R-:W-:-:S03]  /*d920*/  @!P1 VIADD R7, R7, 0x31c60 ;  /* 0x00031c6007079836 */ /* 0x000fc60000000000 */
[----:B------:R-:W0:Y:S01]  /*d930*/  @P0 MUFU.LG2 R6, R10 ;  /* 0x0000000a00060308 */ /* 0x000e220000000c00 */
[----:B------:R-:W-:Y:S01]  /*d940*/  @P0 FMUL.FTZ R5, R5, 0.69314718246459960938 ;  /* 0x3f31721805050820 */ /* 0x000fe20000410000 */
[----:B------:R-:W-:-:S06]  /*d950*/  @!P1 PRMT R7, RZ, 0x654, R7 ;  /* 0x00000654ff079816 */ /* 0x000fcc0000000007 */
        /* <DEDUP_REMOVED lines=92> */
.L_x_11441:
[----:B------:R-:W0:Y:S08]  /*df20*/  S2UR UR4, SR_CgaCtaId ;  /* 0x00000000000479c3 */ /* 0x000e300000008800 */
[----:B------:R-:W-:Y:S06]  /*df30*/  BAR.SYNC.DEFER_BLOCKING 0x5, 0x200 ;  /* 0x0148000000007b1d */ /* 0x000fec0000010000 */
[----:B------:R-:W-:Y:S01]  /*df40*/  UMOV UR37, 0x400 ;  /* 0x0000040000257882 */ /* 0x000fe20000000000 */
[----:B------:R-:W-:Y:S01]  /*df50*/  BSSY B0, `(.L_x_11472) ;  /* 0x00002c6000007945 */ /* 0x000fe20003800000 */
[----:B0-----:R-:W-:-:S09]  /*df60*/  ULEA UR37, UR4, UR37, 0x18 ;  /* 0x0000002504257291 */ /* 0x001fd2000f8ec03f */
[----:B------:R-:W0:Y:S02]  /*df70*/  LDS.128 R4, [UR37+0x31cd0] ;  /* 0x031cd025ff047984 */ /* 0x000e240008000c00 */
[----:B0-----:R-:W-:Y:S02]  /*df80*/  R2UR UR5, R5 ;  /* 0x00000000050572ca */ /* 0x001fe400000e0000 */
[----:B------:R-:W-:Y:S01]  /*df90*/  R2UR UR6, R6 ;  /* 0x00000000060672ca */ /* 0x000fe200000e0000 */
[----:B------:R-:W-:Y:S06]  /*dfa0*/  BAR.ARV 0x4, 0x200 ;  /* 0x0108000000007b1d */ /* 0x000fec0000002000 */
[----:B------:R-:W-:Y:S08]  /*dfb0*/  @P0 BRA `(.L_x_11473) ;  /* 0x0000001c00d40947 */ /* 0x000ff00003800000 */
[----:B------:R-:W2:Y:S01]  /*dfc0*/  LDL.LU R8, [R1+0x10] ;  /* 0x0000100001087983 */ /* 0x000ea20000300800 */
[----:B------:R-:W0:Y:S01]  /*dfd0*/  S2UR UR4, SR_SWINHI ;  /* 0x00000000000479c3 */ /* 0x000e220000002f00 */
[----:B------:R-:W-:Y:S01]  /*dfe0*/  F2FP.BF16.F32.PACK_AB R10, R73, R72 ;  /* 0x00000048490a723e */ /* 0x000fe200000010ff */
[----:B------:R-:W-:Y:S01]  /*dff0*/  ULDC.64 UR10, c[0x0][0xc00] ;  /* 0x00030000000a7ab9 */ /* 0x000fe20000000a00 */
[----:B------:R-:W3:Y:S01]  /*e000*/  LDL R0, [R1+0x40] ;  /* 0x0000400001007983 */ /* 0x000ee20000100800 */
[----:B------:R-:W-:Y:S02]  /*e010*/  F2FP.BF16.F32.PACK_AB R30, R69, R68 ;  /* 0x00000044451e723e */ /* 0x000fe400000010ff */
[----:B------:R-:W-:Y:S01]  /*e020*/  R2UR UR7, R149 ;  /* 0x00000000950772ca */ /* 0x000fe200000e0000 */
[----:B------:R-:W4:Y:S01]  /*e030*/  LDL R82, [R1+0x4] ;  /* 0x0000040001527983 */ /* 0x000f220000100800 */
[----:B------:R-:W-:Y:S01]  /*e040*/  ULDC.64 UR16, c[0x0][0x208] ;  /* 0x0000820000107ab9 */ /* 0x000fe20000000a00 */
[----:B------:R-:W-:-:S02]  /*e050*/  R2UR UR15, R146 ;  /* 0x00000000920f72ca */ /* 0x000fc400000e0000 */
[----:B------:R-:W-:Y:S02]  /*e060*/  R2UR UR13, R22 ;  /* 0x00000000160d72ca */ /* 0x000fe400000e0000 */
[----:B------:R-:W-:Y:S01]  /*e070*/  R2UR UR14, R148 ;  /* 0x00000000940e72ca */ /* 0x000fe200000e0000 */
        /* <DEDUP_REMOVED lines=8> */
[----:B--2---:R-:W-:Y:S01]  /*e100*/  R2UR UR12, R8 ;  /* 0x00000000080c72ca */ /* 0x004fe200000e0000 */
[----:B---3--:R-:W-:-:S04]  /*e110*/  IMAD.WIDE R8, R0, 0x2, R4 ;  /* 0x0000000200087825 */ /* 0x008fc800078e0204 */
[----:B------:R-:W-:Y:S01]  /*e120*/  UMOV UR18, 0x9b8 ;  /* 0x000009b800127882 */ /* 0x000fe20000000000 */
[----:B----4-:R-:W-:Y:S02]  /*e130*/  R2UR UR19, R82 ;  /* 0x00000000521372ca */ /* 0x010fe400000e0000 */
[C---:B------:R-:W-:Y:S02]  /*e140*/  IADD3 R31, P3, R8.reuse, 0x3000, RZ ;  /* 0x00003000081f7810 */ /* 0x040fe40007f7e0ff */
[C---:B------:R-:W-:Y:S02]  /*e150*/  IADD3 R79, P2, R8.reuse, 0x3020, RZ ;  /* 0x00003020084f7810 */ /* 0x040fe40007f5e0ff */
[----:B------:R-:W-:Y:S01]  /*e160*/  LOP3.LUT R6, R31, 0x180, RZ, 0xc0, !PT ;  /* 0x000001801f067812 */ /* 0x000fe200078ec0ff */
[--C-:B------:R-:W-:Y:S01]  /*e170*/  IMAD.X R27, RZ, RZ, R9.reuse, P3 ;  /* 0x000000ffff1b7224 */ /* 0x100fe200018e0609 */
[----:B------:R-:W-:Y:S01]  /*e180*/  IADD3 R23, P4, R8, 0x20, RZ ;  /* 0x0000002008177810 */ /* 0x000fe20007f9e0ff */
[----:B------:R-:W-:Y:S01]  /*e190*/  IMAD.X R25, RZ, RZ, R9, P2 ;  /* 0x000000ffff197224 */ /* 0x000fe200010e0609 */
[----:B------:R-:W-:-:S02]  /*e1a0*/  SHF.R.U64 R6, R6, 0x3, RZ ;  /* 0x0000000306067819 */ /* 0x000fc400000012ff */
[----:B------:R-:W-:Y:S01]  /*e1b0*/  LOP3.LUT R11, R8, 0x180, RZ, 0xc0, !PT ;  /* 0x00000180080b7812 */ /* 0x000fe200078ec0ff */
[--C-:B------:R-:W-:Y:S01]  /*e1c0*/  IMAD.X R29, RZ, RZ, R9.reuse, P4 ;  /* 0x000000ffff1d7224 */ /* 0x100fe200020e0609 */
[----:B------:R-:W-:Y:S02]  /*e1d0*/  LOP3.LUT R26, R6, R31, RZ, 0x3c, !PT ;  /* 0x0000001f061a7212 */ /* 0x000fe400078e3cff */
[----:B------:R-:W-:Y:S02]  /*e1e0*/  LOP3.LUT R6, R79, 0x180, RZ, 0xc0, !PT ;  /* 0x000001804f067812 */ /* 0x000fe400078ec0ff */
[C---:B------:R-:W-:Y:S02]  /*e1f0*/  IADD3 R81, P1, R8.reuse, 0x6000, RZ ;  /* 0x0000600008517810 */ /* 0x040fe40007f3e0ff */
[----:B------:R-:W-:Y:S02]  /*e200*/  IADD3 R83, P0, R8, 0x6020, RZ ;  /* 0x0000602008537810 */ /* 0x000fe40007f1e0ff */
[----:B------:R-:W-:Y:S01]  /*e210*/  LOP3.LUT R0, R23, 0x180, RZ, 0xc0, !PT ;  /* 0x0000018017007812 */ /* 0x000fe200078ec0ff */
[--C-:B------:R-:W-:Y:S01]  /*e220*/  IMAD.X R13, RZ, RZ, R9.reuse, P1 ;  /* 0x000000ffff0d7224 */ /* 0x100fe200008e0609 */
[----:B------:R-:W-:Y:S01]  /*e230*/  SHF.R.U64 R11, R11, 0x3, RZ ;  /* 0x000000030b0b7819 */ /* 0x000fe200000012ff */
[----:B------:R-:W-:Y:S01]  /*e240*/  IMAD.X R15, RZ, RZ, R9, P0 ;  /* 0x000000ffff0f7224 */ /* 0x000fe200000e0609 */
[----:B------:R-:W-:-:S02]  /*e250*/  SHF.R.U64 R6, R6, 0x3, RZ ;  /* 0x0000000306067819 */ /* 0x000fc400000012ff */
[----:B------:R-:W-:Y:S02]  /*e260*/  SHF.R.U64 R0, R0, 0x3, RZ ;  /* 0x0000000300007819 */ /* 0x000fe400000012ff */
[----:B------:R-:W-:Y:S02]  /*e270*/  LOP3.LUT R12, R81, 0x180, RZ, 0xc0, !PT ;  /* 0x00000180510c7812 */ /* 0x000fe400078ec0ff */
[----:B------:R-:W-:Y:S02]  /*e280*/  LOP3.LUT R14, R83, 0x180, RZ, 0xc0, !PT ;  /* 0x00000180530e7812 */ /* 0x000fe400078ec0ff */
[----:B------:R-:W-:Y:S02]  /*e290*/  LOP3.LUT R8, R11, R8, RZ, 0x3c, !PT ;  /* 0x000000080b087212 */ /* 0x000fe400078e3cff */
[----:B------:R-:W-:Y:S01]  /*e2a0*/  LOP3.LUT R24, R6, R79, RZ, 0x3c, !PT ;  /* 0x0000004f06187212 */ /* 0x000fe200078e3cff */
[----:B------:R-:W-:Y:S01]  /*e2b0*/  IMAD.U32 R79, RZ, RZ, UR9 ;  /* 0x00000009ff4f7e24 */ /* 0x000fe2000f8e00ff */
[----:B------:R-:W-:Y:S01]  /*e2c0*/  LOP3.LUT R28, R0, R23, RZ, 0x3c, !PT ;  /* 0x00000017001c7212 */ /* 0x000fe200078e3cff */
[----:B------:R-:W-:Y:S01]  /*e2d0*/  ULDC.64 UR8, c[0x0][0xc08] ;  /* 0x0003020000087ab9 */ /* 0x000fe20000000a00 */
[----:B------:R-:W-:-:S02]  /*e2e0*/  SHF.R.U64 R12, R12, 0x3, RZ ;  /* 0x000000030c0c7819 */ /* 0x000fc400000012ff */
[----:B------:R-:W-:Y:S02]  /*e2f0*/  SHF.R.U64 R14, R14, 0x3, RZ ;  /* 0x000000030e0e7819 */ /* 0x000fe400000012ff */
[----:B------:R-:W-:Y:S02]  /*e300*/  MOV R0, R8 ;  /* 0x0000000800007202 */ /* 0x000fe40000000f00 */
        /* <DEDUP_REMOVED lines=20> */
[----:B------:R-:W-:Y:S02]  /*e450*/  F2FP.BF16.F32.PACK_AB R12, R49, R48 ;  /* 0x00000030310c723e */ /* 0x000fe400000010ff */
[----:B------:R-:W-:Y:S01]  /*e460*/  F2FP.BF16.F32.PACK_AB R13, R51, R50 ;  /* 0x00000032330d723e */ /* 0x000fe200000010ff */
[----:B------:R-:W-:Y:S01]  /*e470*/  STSM.16.M88.4 [R80], R8 ;  /* 0x0000000850007844 */ /* 0x000fe20000000200 */
[----:B------:R-:W-:Y:S02]  /*e480*/  F2FP.BF16.F32.PACK_AB R14, R53, R52 ;  /* 0x00000034350e723e */ /* 0x000fe400000010ff */
[----:B------:R-:W-:-:S02]  /*e490*/  F2FP.BF16.F32.PACK_AB R15, R55, R54 ;  /* 0x00000036370f723e */ /* 0x000fc400000010ff */
[----:B-1----:R-:W-:Y:S02]  /*e4a0*/  F2FP.BF16.F32.PACK_AB R24, R57, R56 ;  /* 0x000000383918723e */ /* 0x002fe400000010ff */
[----:B------:R-:W-:Y:S01]  /*e4b0*/  F2FP.BF16.F32.PACK_AB R25, R59, R58 ;  /* 0x0000003a3b19723e */ /* 0x000fe200000010ff */
[----:B------:R-:W-:Y:S01]  /*e4c0*/  STSM.16.M88.4 [R23], R12 ;  /* 0x0000000c17007844 */ /* 0x000fe20000000200 */
[----:B------:R-:W-:Y:S02]  /*e4d0*/  F2FP.BF16.F32.PACK_AB R26, R61, R60 ;  /* 0x0000003c3d1a723e */ /* 0x000fe400000010ff */
[----:B------:R-:W-:Y:S02]  /*e4e0*/  F2FP.BF16.F32.PACK_AB R27, R63, R62 ;  /* 0x0000003e3f1b723e */ /* 0x000fe400000010ff */
[----:B------:R-:W-:Y:S02]  /*e4f0*/  F2FP.BF16.F32.PACK_AB R28, R65, R64 ;  /* 0x00000040411c723e */ /* 0x000fe400000010ff */
[----:B------:R-:W-:Y:S01]  /*e500*/  F2FP.BF16.F32.PACK_AB R29, R67, R66 ;  /* 0x00000042431d723e */ /* 0x000fe200000010ff */
[----:B------:R-:W-:Y:S01]  /*e510*/  STSM.16.M88.4 [R18], R24 ;  /* 0x0000001812007844 */ /* 0x000fe20000000200 */
[----:B------:R-:W-:-:S02]  /*e520*/  F2FP.BF16.F32.PACK_AB R31, R71, R70 ;  /* 0x00000046471f723e */ /* 0x000fc400000010ff */
        /* <DEDUP_REMOVED lines=19> */
[----:B------:R-:W-:-:S03]  /*e660*/  IMAD.U32 R9, RZ, RZ, UR9 ;  /* 0x00000009ff097e24 */ /* 0x000fc6000f8e00ff */
        /* <DEDUP_REMOVED lines=12> */
[----:B------:R-:W-:Y:S01]  /*e730*/  USEL UR17, UR12, URZ, !UP0 ;  /* 0x0000003f0c117287 */ /* 0x000fe2000c000000 */
[----:B------:R-:W-:Y:S01]  /*e740*/  ULDC.64 UR8, c[0x0][UR18+0x218] ;  /* 0x0000860012087abb */ /* 0x000fe20008000a00 */
[----:B------:R-:W-:Y:S01]  /*e750*/  UIMAD UR11, UR11, UR7, URZ ;  /* 0x000000070b0b72a4 */ /* 0x000fe2000f8e023f */
[----:B------:R-:W-:Y:S01]  /*e760*/  ULDC.64 UR12, c[0x0][UR18+0x228] ;  /* 0x00008a00120c7abb */ /* 0x000fe20008000a00 */
[----:B------:R-:W-:Y:S02]  /*e770*/  UIMAD.WIDE.U32 UR14, UR8, UR19, URZ ;  /* 0x00000013080e72a5 */ /* 0x000fe4000f8e003f */
[----:B------:R-:W-:Y:S02]  /*e780*/  UIMAD UR19, UR9, UR19, URZ ;  /* 0x00000013091372a4 */ /* 0x000fe4000f8e023f */
[----:B------:R-:W-:-:S02]  /*e790*/  UIMAD.WIDE.U32 UR20, UR12, UR16, URZ ;  /* 0x000000100c1472a5 */ /* 0x000fc4000f8e003f */
[----:B------:R-:W-:Y:S02]  /*e7a0*/  UIMAD.WIDE.U32 UR8, UR10, UR7, URZ ;  /* 0x000000070a0872a5 */ /* 0x000fe4000f8e003f */
[----:B------:R-:W-:Y:S02]  /*e7b0*/  UIMAD UR12, UR13, UR16, URZ ;  /* 0x000000100d0c72a4 */ /* 0x000fe4000f8e023f */
[----:B------:R-:W-:Y:S01]  /*e7c0*/  UIMAD UR11, UR10, UR17, UR11 ;  /* 0x000000110a0b72a4 */ /* 0x000fe2000f8e020b */
[----:B---3--:R-:W-:Y:S01]  /*e7d0*/  IMAD.U32 R8, RZ, RZ, UR20 ;  /* 0x00000014ff087e24 */ /* 0x008fe2000f8e00ff */
[----:B------:R-:W-:Y:S02]  /*e7e0*/  UIADD3 UR12, UR21, UR12, URZ ;  /* 0x0000000c150c7290 */ /* 0x000fe4000fffe03f */
[----:B------:R-:W-:Y:S01]  /*e7f0*/  IMAD.U32 R9, RZ, RZ, UR21 ;  /* 0x00000015ff097e24 */ /* 0x000fe2000f8e00ff */
[----:B------:R-:W-:Y:S02]  /*e800*/  UIADD3 UR10, UR9, UR11, URZ ;  /* 0x0000000b090a7290 */ /* 0x000fe4000fffe03f */
[----:B------:R-:W-:Y:S01]  /*e810*/  UIADD3 UR19, UR15, UR19, URZ ;  /* 0x000000130f137290 */ /* 0x000fe2000fffe03f */
[----:B--2---:R-:W-:Y:S01]  /*e820*/  @P0 R2UR UR4, R0 ;  /* 0x00000000000402ca */ /* 0x004fe200000e0000 */
[----:B0-----:R-:W-:-:S04]  /*e830*/  @P1 IMAD.HI.U32 R0, R25, R10, RZ ;  /* 0x0000000a19001227 */ /* 0x001fc800078e00ff */
[----:B------:R-:W-:Y:S01]  /*e840*/  IMAD.U32 R10, RZ, RZ, UR12 ;  /* 0x0000000cff0a7e24 */ /* 0x000fe2000f8e00ff */
[----:B-1----:R-:W-:Y:S01]  /*e850*/  @P1 SHF.R.U32.HI R11, RZ, R13, R0 ;  /* 0x0000000dff0b1219 */ /* 0x002fe20000011600 */
[----:B------:R-:W-:Y:S01]  /*e860*/  ULDC.64 UR12, c[0x0][0xba8] ;  /* 0x0002ea00000c7ab9 */ /* 0x000fe20000000a00 */
[----:B------:R-:W-:Y:S01]  /*e870*/  @!UP1 ULDC UR12, c[0x0][0xb50] ;  /* 0x0002d400000c9ab9 */ /* 0x000fe20000000800 */
[----:B------:R-:W-:Y:S01]  /*e880*/  @!UP1 ULDC UR13, c[0x0][0xb54] ;  /* 0x0002d500000d9ab9 */ /* 0x000fe20000000800 */
[--C-:B------:R-:W-:Y:S01]  /*e890*/  SHF.R.S32.HI R9, RZ, 0x1f, R11.reuse ;  /* 0x0000001fff097819 */ /* 0x100fe2000001140b */
[----:B------:R-:W-:Y:S02]  /*e8a0*/  IMAD.MOV R13, RZ, RZ, -R11 ;  /* 0x000000ffff0d7224 */ /* 0x000fe400078e0a0b */
[----:B------:R-:W-:Y:S02]  /*e8b0*/  UIADD3 UR14, UP0, UP2, UR8, UR14, UR4 ;  /* 0x0000000e080e7290 */ /* 0x000fe4000fa1e004 */
[----:B------:R-:W-:Y:S01]  /*e8c0*/  USHF.R.S32.HI UR11, URZ, 0x1f, UR4 ;  /* 0x0000001f3f0b7899 */ /* 0x000fe20008011404 */
[----:B------:R-:W-:Y:S01]  /*e8d0*/  IMAD R13, R6, R13, R25 ;  /* 0x0000000d060d7224 */ /* 0x000fe200078e0219 */
[----:B------:R-:W-:-:S02]  /*e8e0*/  ULDC.64 UR8, c[0x0][UR18+0x210] ;  /* 0x0000840012087abb */ /* 0x000fc40008000a00 */
[----:B------:R-:W-:Y:S01]  /*e8f0*/  UIADD3.X UR10, UR10, UR19, UR11, UP0, UP2 ;  /* 0x000000130a0a7290 */ /* 0x000fe200087e440b */
[----:B------:R-:W-:Y:S01]  /*e900*/  IADD3 R8, P2, P3, R11, UR14, R8 ;  /* 0x0000000e0b087c10 */ /* 0x000fe2000fb5e008 */
[----:B------:R-:W-:Y:S01]  /*e910*/  IMAD R11, R13, UR9, RZ ;  /* 0x000000090d0b7c24 */ /* 0x000fe2000f8e02ff */
[----:B------:R-:W-:-:S03]  /*e920*/  SHF.R.S32.HI R0, RZ, 0x1f, R13 ;  /* 0x0000001fff007819 */ /* 0x000fc6000001140d */
        /* <DEDUP_REMOVED lines=12> */
.L_x_11474:
[----:B------:R-:W2:Y:S01]  /*e9f0*/  LDL R0, [R1+0x3c] ;  /* 0x00003c0001007983 */ /* 0x000ea20000100800 */
[----:B------:R-:W0:Y:S01]  /*ea00*/  S2R R9, SR_TID.X ;  /* 0x0000000000097919 */ /* 0x000e220000002100 */
[----:B------:R-:W-:Y:S02]  /*ea10*/  R2UR UR8, R22 ;  /* 0x00000000160872ca */ /* 0x000fe400000e0000 */
[----:B------:R-:W-:Y:S04]  /*ea20*/  SHFL.IDX PT, R10, R14, RZ, 0x1c1f ;  /* 0x001c1fff0e0a7589 */ /* 0x000fe800000e0000 */
[----:B------:R-:W1:Y:S04]  /*ea30*/  SHFL.IDX PT, R11, R8, RZ, 0x1c1f ;  /* 0x001c1fff080b7589 */ /* 0x000e6800000e0000 */
[----:B------:R-:W-:Y:S01]  /*ea40*/  SHFL.IDX PT, R12, R14, 0x1, 0x1c1f ;  /* 0x003c1f000e0c7f89 */ /* 0x000fe200000e0000 */
[----:B0-----:R-:W-:-:S05]  /*ea50*/  VIADD R18, R9, 0xffffff80 ;  /* 0xffffff8009127836 */ /* 0x001fca0000000000 */
[----:B------:R-:W-:-:S04]  /*ea60*/  SHF.R.S32.HI R9, RZ, 0x1f, R18 ;  /* 0x0000001fff097819 */ /* 0x000fc80000011412 */
[----:B------:R-:W-:-:S04]  /*ea70*/  LEA.HI R9, R9, R18, RZ, 0x7 ;  /* 0x0000001209097211 */ /* 0x000fc800078f38ff */
[----:B------:R-:W-:Y:S01]  /*ea80*/  LOP3.LUT R9, R9, 0xffffff80, RZ, 0xc0, !PT ;  /* 0xffffff8009097812 */ /* 0x000fe200078ec0ff */
[----:B------:R-:W0:Y:S04]  /*ea90*/  SHFL.IDX PT, R13, R8, 0x1, 0x1c1f ;  /* 0x003c1f00080d7f89 */ /* 0x000e2800000e0000 */
[----:B------:R-:W-:-:S05]  /*eaa0*/  IMAD.IADD R9, R18, 0x1, -R9 ;  /* 0x0000000112097824 */ /* 0x000fca00078e0a09 */
[----:B------:R-:W-:Y:S01]  /*eab0*/  LOP3.LUT P0, RZ, R9, 0x3, RZ, 0xc0, !PT ;  /* 0x0000000309ff7812 */ /* 0x000fe2000780c0ff */
[----:B--2---:R-:W-:Y:S02]  /*eac0*/  VIADD R23, R0, UR8 ;  /* 0x0000000800177c36 */ /* 0x004fe40008000000 */
[----:B-----5:R-:W-:Y:S02]  /*ead0*/  IMAD R0, R15, R6, RZ ;  /* 0x000000060f007224 */ /* 0x020fe400078e02ff */
[----:B------:R-:W-:-:S03]  /*eae0*/  VIADD R9, R23, 0x8 ;  /* 0x0000000817097836 */ /* 0x000fc60000000000 */
[-C--:B------:R-:W-:Y:S02]  /*eaf0*/  ISETP.GE.OR P2, PT, R23, R0.reuse, P0 ;  /* 0x000000001700720c */ /* 0x080fe40000746670 */
[----:B------:R-:W-:Y:S01]  /*eb00*/  ISETP.GE.OR P0, PT, R9, R0, P0 ;  /* 0x000000000900720c */ /* 0x000fe20000706670 */
[----:B------:R-:W-:-:S10]  /*eb10*/  ULDC.64 UR8, c[0x0][0x208] ;  /* 0x0000820000087ab9 */ /* 0x000fd40000000a00 */
[----:B-1----:R1:W-:Y:S04]  /*eb20*/  @!P2 ST.E desc[UR8][R10.64], R3 ;  /* 0x000000030a00a985 */ /* 0x0023e8000c101908 */
[----:B0-----:R1:W-:Y:S01]  /*eb30*/  @!P0 ST.E desc[UR8][R12.64], R16 ;  /* 0x000000100c008985 */ /* 0x0013e2000c101908 */
[----:B------:R-:W-:-:S13]  /*eb40*/  PLOP3.LUT P0, PT, PT, PT, UP1, 0x80, 0x0 ;  /* 0x000000000000781c */ /* 0x000fda0003f0f018 */
[----:B-1----:R-:W-:Y:S05]  /*eb50*/  @P0 BRA `(.L_x_11475) ;  /* 0x0000000800340947 */ /* 0x002fea0003800000 */
[----:B------:R-:W0:Y:S01]  /*eb60*/  S2R R18, SR_TID.X ;  /* 0x0000000000127919 */ /* 0x000e220000002100 */
[----:B------:R-:W1:Y:S01]  /*eb70*/  @P1 LDC R37, c[0x0][0xbec] ;  /* 0x0002fb00ff251b82 */ /* 0x000e620000000800 */
[----:B------:R-:W-:Y:S01]  /*eb80*/  ULDC.64 UR8, c[0x0][0x208] ;  /* 0x0000820000087ab9 */ /* 0x000fe20000000a00 */
[----:B------:R-:W-:Y:S01]  /*eb90*/  ULDC.64 UR12, c[0x0][0xaa0] ;  /* 0x0002a800000c7ab9 */ /* 0x000fe20000000a00 */
[----:B------:R-:W-:Y:S02]  /*eba0*/  R2UR UR15, R82 ;  /* 0x00000000520f72ca */ /* 0x000fe400000e0000 */
        /* <DEDUP_REMOVED lines=11> */
[C---:B------:R-:W-:Y:S02]  /*ec60*/  IADD3 R8, P5, R4.reuse, 0x7800, RZ ;  /* 0x0000780004087810 */ /* 0x040fe40007fbe0ff */
        /* <DEDUP_REMOVED lines=13> */
[----:B------:R-:W-:-:S02]  /*ed40*/  LOP3.LUT R4, R9, R4, RZ, 0x3c, !PT ;  /* 0x0000000409047212 */ /* 0x000fc400078e3cff */
[----:B------:R-:W-:Y:S02]  /*ed50*/  SHF.R.S32.HI R16, RZ, 0x1f, R18 ;  /* 0x0000001fff107819 */ /* 0x000fe40000011412 */
        /* <DEDUP_REMOVED lines=10> */
[----:B------:R-:W-:Y:S01]  /*ee00*/  LEA.HI R16, R16, R18, RZ, 0x2 ;  /* 0x0000001210107211 */ /* 0x000fe200078f10ff */
[----:B------:R0:W5:Y:S02]  /*ee10*/  LD.E.128 R8, desc[UR8][R4.64] ;  /* 0x0000000804087980 */ /* 0x000164000c101d00 */
[----:B------:R-:W-:Y:S01]  /*ee20*/  UIMAD UR10, UR4, UR13, UR10 ;  /* 0x0000000d040a72a4 */ /* 0x000fe2000f8e020a */
[----:B------:R-:W-:Y:S01]  /*ee30*/  LOP3.LUT R16, R16, 0xfffffffc, RZ, 0xc0, !PT ;  /* 0xfffffffc10107812 */ /* 0x000fe200078ec0ff */
[----:B------:R-:W5:Y:S04]  /*ee40*/  LD.E.128 R12, desc[UR8][R12.64] ;  /* 0x000000080c0c7980 */ /* 0x000f68000c101d00 */
[----:B------:R-:W5:Y:S01]  /*ee50*/  LD.E.128 R20, desc[UR8][R20.64] ;  /* 0x0000000814147980 */ /* 0x000f62000c101d00 */
[----:B0-----:R-:W0:Y:S03]  /*ee60*/  @P1 LDC R5, c[0x0][0xbf0] ;  /* 0x0002fc00ff051b82 */ /* 0x001e260000000800 */
[----:B------:R-:W5:Y:S04]  /*ee70*/  LD.E.128 R24, desc[UR8][R24.64] ;  /* 0x0000000818187980 */ /* 0x000f68000c101d00 */
[----:B------:R-:W5:Y:S04]  /*ee80*/  LD.E.128 R28, desc[UR8][R28.64] ;  /* 0x000000081c1c7980 */ /* 0x000f68000c101d00 */
[----:B------:R-:W5:Y:S01]  /*ee90*/  LD.E.128 R32, desc[UR8][R32.64] ;  /* 0x0000000820207980 */ /* 0x000f62000c101d00 */
[----:B------:R-:W-:Y:S01]  /*eea0*/  UIMAD.WIDE.U32 UR8, UR4, UR12, URZ ;  /* 0x0000000c040872a5 */ /* 0x000fe2000f8e003f */
[----:B------:R-:W-:Y:S01]  /*eeb0*/  IMAD.IADD R16, R18, 0x1, -R16 ;  /* 0x0000000112107824 */ /* 0x000fe200078e0a10 */
        /* <DEDUP_REMOVED lines=9> */
[----:B------:R-:W-:Y:S01]  /*ef50*/  BSSY B1, `(.L_x_11476) ;  /* 0x0000038000017945 */ /* 0x000fe20003800000 */
[----:B------:R-:W-:Y:S01]  /*ef60*/  ULDC.64 UR10, c[0x0][0xae8] ;  /* 0x0002ba00000a7ab9 */ /* 0x000fe20000000a00 */
[----:B------:R-:W-:Y:S01]  /*ef70*/  VIADD R43, R78, UR14 ;  /* 0x0000000e4e2b7c36 */ /* 0x000fe20008000000 */
[----:B------:R-:W-:Y:S01]  /*ef80*/  UIMAD.WIDE.U32 UR8, UR15, UR10, UR8 ;  /* 0x0000000a0f0872a5 */ /* 0x000fe2000f8e0008 */
[----:B------:R-:W-:Y:S01]  /*ef90*/  VIADD R18, R3, UR14 ;  /* 0x0000000e03127c36 */ /* 0x000fe20008000000 */
[----:B------:R-:W-:-:S02]  /*efa0*/  SHF.R.S32.HI R42, RZ, 0x1f, R150 ;  /* 0x0000001fff2a7819 */ /* 0x000fc40000011496 */
[----:B------:R-:W-:Y:S01]  /*efb0*/  UIMAD UR9, UR15, UR11, UR9 ;  /* 0x0000000b0f0972a4 */ /* 0x000fe2000f8e0209 */
[----:B-1----:R-:W-:Y:S01]  /*efc0*/  @P1 IMAD.HI.U32 R4, R18, R37, RZ ;  /* 0x0000002512041227 */ /* 0x002fe200078e00ff */
[----:B------:R-:W-:Y:S01]  /*efd0*/  ISETP.GE.AND P0, PT, R43, R0, PT ;  /* 0x000000002b00720c */ /* 0x000fe20003f06270 */
[----:B------:R-:W-:Y:S01]  /*efe0*/  ULDC.64 UR10, c[0x0][0xaf0] ;  /* 0x0002bc00000a7ab9 */ /* 0x000fe20000000a00 */
[----:B------:R-:W-:Y:S01]  /*eff0*/  SHF.R.S32.HI R44, RZ, 0x1f, R147 ;  /* 0x0000001fff2c7819 */ /* 0x000fe20000011493 */
[----:B------:R-:W-:Y:S01]  /*f000*/  UIMAD UR4, UR4, UR10, URZ ;  /* 0x0000000a040472a4 */ /* 0x000fe2000f8e023f */
[----:B------:R-:W-:Y:S01]  /*f010*/  IMAD.MOV.U32 R3, RZ, RZ, R18 ;  /* 0x000000ffff037224 */ /* 0x000fe200078e0012 */
[----:B------:R-:W-:Y:S01]  /*f020*/  UIMAD.WIDE.U32 UR8, UR7, UR10, UR8 ;  /* 0x0000000a070872a5 */ /* 0x000fe2000f8e0008 */
[----:B0-----:R-:W-:Y:S01]  /*f030*/  @P1 SHF.R.U32.HI R3, RZ, R5, R4 ;  /* 0x00000005ff031219 */ /* 0x001fe20000011604 */
[----:B------:R-:W-:-:S03]  /*f040*/  UIMAD UR4, UR7, UR11, UR4 ;  /* 0x0000000b070472a4 */ /* 0x000fc6000f8e0204 */
[--C-:B------:R-:W-:Y:S01]  /*f050*/  SHF.R.S32.HI R16, RZ, 0x1f, R3.reuse ;  /* 0x0000001fff107819 */ /* 0x100fe20000011403 */
[----:B------:R-:W-:Y:S01]  /*f060*/  UIADD3 UR4, UR9, UR4, URZ ;  /* 0x0000000409047290 */ /* 0x000fe2000fffe03f */
[----:B------:R-:W-:Y:S01]  /*f070*/  IMAD.MOV R37, RZ, RZ, -R3 ;  /* 0x000000ffff257224 */ /* 0x000fe200078e0a03 */
[----:B------:R-:W-:Y:S01]  /*f080*/  ULDC.64 UR10, c[0x0][0xae0] ;  /* 0x0002b800000a7ab9 */ /* 0x000fe20000000a00 */
[----:B------:R-:W-:Y:S02]  /*f090*/  IMAD.U32 R5, RZ, RZ, UR9 ;  /* 0x00000009ff057e24 */ /* 0x000fe4000f8e00ff */
[----:B------:R-:W-:Y:S01]  /*f0a0*/  IMAD.U32 R4, RZ, RZ, UR8 ;  /* 0x00000008ff047e24 */ /* 0x000fe2000f8e00ff */
[----:B------:R-:W-:Y:S01]  /*f0b0*/  ULDC.64 UR8, c[0x0][0xad8] ;  /* 0x0002b60000087ab9 */ /* 0x000fe20000000a00 */
[----:B------:R-:W-:Y:S01]  /*f0c0*/  IMAD.U32 R5, RZ, RZ, UR4 ;  /* 0x00000004ff057e24 */ /* 0x000fe2000f8e00ff */
[----:B------:R-:W-:Y:S01]  /*f0d0*/  UIADD3 UR4, UR37, 0x31c20, URZ ;  /* 0x00031c2025047890 */ /* 0x000fe2000fffe03f */
[----:B------:R-:W-:-:S02]  /*f0e0*/  IMAD R16, R16, UR10, RZ ;  /* 0x0000000a10107c24 */ /* 0x000fc4000f8e02ff */
[----:B------:R-:W-:Y:S01]  /*f0f0*/  IMAD R37, R6, R37, R18 ;  /* 0x0000002506257224 */ /* 0x000fe200078e0212 */
[----:B------:R-:W-:Y:S01]  /*f100*/  UPRMT UR4, URZ, 0x654, UR4 ;  /* 0x000006543f047896 */ /* 0x000fe20008000004 */
[C---:B------:R-:W-:Y:S02]  /*f110*/  IMAD R39, R3.reuse, UR11, R16 ;  /* 0x0000000b03277c24 */ /* 0x040fe4000f8e0210 */
[----:B------:R-:W-:Y:S01]  /*f120*/  IMAD.WIDE.U32 R4, R3, UR10, R4 ;  /* 0x0000000a03047c25 */ /* 0x000fe2000f8e0004 */
[----:B------:R-:W-:-:S03]  /*f130*/  SHF.R.S32.HI R3, RZ, 0x1f, R37 ;  /* 0x0000001fff037819 */ /* 0x000fc60000011425 */
[----:B------:R-:W-:Y:S02]  /*f140*/  IMAD.IADD R5, R5, 0x1, R39 ;  /* 0x0000000105057824 */ /* 0x000fe400078e0227 */
[----:B------:R-:W-:Y:S01]  /*f150*/  IMAD R6, R3, UR8, RZ ;  /* 0x0000000803067c24 */ /* 0x000fe2000f8e02ff */
[----:B--2---:R-:W-:Y:S01]  /*f160*/  SYNCS.ARRIVE.TRANS64.RED.A1T0 RZ, [UR4], RZ ;  /* 0x000000ffffff79a7 */ /* 0x004fe20008100404 */
[----:B------:R-:W-:-:S04]  /*f170*/  IMAD.WIDE.U32 R4, R37, UR8, R4 ;  /* 0x0000000825047c25 */ /* 0x000fc8000f8e0004 */
[----:B------:R-:W-:Y:S01]  /*f180*/  IMAD R3, R37, UR9, R6 ;  /* 0x0000000925037c24 */ /* 0x000fe2000f8e0206 */
[----:B------:R-:W-:Y:S02]  /*f190*/  ULDC.64 UR8, c[0x0][0xa80] ;  /* 0x0002a00000087ab9 */ /* 0x000fe40000000a00 */
[----:B------:R-:W-:Y:S01]  /*f1a0*/  LEA R6, P1, R4, UR8, 0x1 ;  /* 0x0000000804067c11 */ /* 0x000fe2000f8208ff */
[----:B------:R-:W-:-:S04]  /*f1b0*/  IMAD.IADD R3, R5, 0x1, R3 ;  /* 0x0000000105037824 */ /* 0x000fc800078e0203 */
[----:B------:R0:W1:Y:S01]  /*f1c0*/  SHFL.IDX PT, R36, R6, RZ, 0x1c1f ;  /* 0x001c1fff06247589 */ /* 0x00006200000e0000 */
[----:B------:R-:W-:-:S05]  /*f1d0*/  LEA.HI.X R16, R4, UR9, R3, 0x1, P1 ;  /* 0x0000000904107c11 */ /* 0x000fca00088f0c03 */
        /* <DEDUP_REMOVED lines=8> */
[C---:B------:R-:W-:Y:S02]  /*f260*/  @!P2 LEA R40, P4, R150.reuse, R36, 0x1 ;  /* 0x000000249628a211 */ /* 0x040fe400078808ff */
[----:B--2---:R-:W-:Y:S01]  /*f270*/  @!P0 IMAD.WIDE R4, R145, 0x2, R36 ;  /* 0x0000000291048825 */ /* 0x004fe200078e0224 */
[-C--:B------:R-:W-:Y:S02]  /*f280*/  @!P1 LEA.HI.X R39, R147, R37.reuse, R44, 0x1, P3 ;  /* 0x0000002593279211 */ /* 0x080fe400018f0c2c */
[----:B------:R-:W-:Y:S02]  /*f290*/  @!P2 LEA.HI.X R41, R150, R37, R42, 0x1, P4 ;  /* 0x000000259629a211 */ /* 0x000fe400020f0c2a */
[----:B-----5:R3:W-:Y:S04]  /*f2a0*/  @!P0 ST.E.128 desc[UR8][R4.64], R8 ;  /* 0x0000000804008985 */ /* 0x0207e8000c101d08 */
[----:B------:R3:W-:Y:S04]  /*f2b0*/  @!P1 ST.E.128 desc[UR8][R38.64], R20 ;  /* 0x0000001426009985 */ /* 0x0007e8000c101d08 */
[----:B------:R3:W-:Y:S02]  /*f2c0*/  @!P2 ST.E.128 desc[UR8][R40.64], R28 ;  /* 0x0000001c2800a985 */ /* 0x0007e4000c101d08 */
.L_x_11477:
[----:B------:R-:W-:Y:S05]  /*f2d0*/  BSYNC B1 ;  /* 0x0000000000017941 */ /* 0x000fea0003800000 */
.L_x_11476:
        /* <DEDUP_REMOVED lines=21> */
.L_x_11475:
        /* <DEDUP_REMOVED lines=12> */
[C---:B------:R-:W-:Y:S01]  /*f4f0*/  VIADD R29, R17.reuse, 0x8 ;  /* 0x00000008111d7836 */ /* 0x040fe20000000000 */
[----:B------:R-:W-:Y:S01]  /*f500*/  ULDC.64 UR10, c[0x0][0xb38] ;  /* 0x0002ce00000a7ab9 */ /* 0x000fe20000000a00 */
[C---:B------:R-:W-:Y:S01]  /*f510*/  VIADD R31, R17.reuse, 0x10 ;  /* 0x00000010111f7836 */ /* 0x040fe20000000000 */
[----:B------:R-:W-:Y:S01]  /*f520*/  UIMAD.WIDE.U32 UR8, UR15, UR10, UR8 ;  /* 0x0000000a0f0872a5 */ /* 0x000fe2000f8e0008 */
[C---:B------:R-:W-:Y:S01]  /*f530*/  VIADD R79, R17.reuse, 0x18 ;  /* 0x00000018114f7836 */ /* 0x040fe20000000000 */
[----:B------:R-:W-:Y:S01]  /*f540*/  BSSY B1, `(.L_x_11479) ;  /* 0x0000064000017945 */ /* 0x000fe20003800000 */
[C---:B------:R-:W-:Y:S01]  /*f550*/  VIADD R86, R17.reuse, 0x20 ;  /* 0x0000002011567836 */ /* 0x040fe20000000000 */
[----:B------:R-:W-:Y:S01]  /*f560*/  UIMAD UR9, UR15, UR11, UR9 ;  /* 0x0000000b0f0972a4 */ /* 0x000fe2000f8e0209 */
[----:B------:R-:W-:Y:S01]  /*f570*/  SHF.R.S32.HI R16, RZ, 0x1f, R29 ;  /* 0x0000001fff107819 */ /* 0x000fe2000001141d */
[----:B------:R-:W-:Y:S01]  /*f580*/  VIADD R85, R17, 0x20 ;  /* 0x0000002011557836 */ /* 0x000fe20000000000 */
[----:B------:R-:W-:Y:S01]  /*f590*/  ULDC.64 UR10, c[0x0][0xb40] ;  /* 0x0002d000000a7ab9 */ /* 0x000fe20000000a00 */
[----:B------:R-:W-:Y:S01]  /*f5a0*/  SHF.R.S32.HI R18, RZ, 0x1f, R31 ;  /* 0x0000001fff127819 */ /* 0x000fe2000001141f */
[----:B------:R-:W-:Y:S01]  /*f5b0*/  UIMAD UR4, UR4, UR10, URZ ;  /* 0x0000000a040472a4 */ /* 0x000fe2000f8e023f */
[----:B------:R-:W-:Y:S01]  /*f5c0*/  SHF.R.S32.HI R28, RZ, 0x1f, R79 ;  /* 0x0000001fff1c7819 */ /* 0x000fe2000001144f */
[----:B------:R-:W-:Y:S01]  /*f5d0*/  UIMAD.WIDE.U32 UR8, UR7, UR10, UR8 ;  /* 0x0000000a070872a5 */ /* 0x000fe2000f8e0008 */
[----:B0-----:R-:W-:Y:S01]  /*f5e0*/  @P1 IMAD.HI.U32 R4, R25, R4, RZ ;  /* 0x0000000419041227 */ /* 0x001fe200078e00ff */
[----:B------:R-:W-:Y:S01]  /*f5f0*/  UIMAD UR4, UR7, UR11, UR4 ;  /* 0x0000000b070472a4 */ /* 0x000fe2000f8e0204 */
        /* <DEDUP_REMOVED lines=20> */
[----:B------:R-:W-:Y:S01]  /*f740*/  UIADD3 UR4, UR37, 0x31c20, URZ ;  /* 0x00031c2025047890 */ /* 0x000fe2000fffe03f */
[C---:B------:R-:W-:Y:S01]  /*f750*/  IMAD R13, R3.reuse, UR11, R6 ;  /* 0x0000000b030d7c24 */ /* 0x040fe2000f8e0206 */
[----:B------:R-:W-:Y:S01]  /*f760*/  SHF.R.S32.HI R6, RZ, 0x1f, R11 ;  /* 0x0000001fff067819 */ /* 0x000fe2000001140b */
[----:B------:R-:W-:Y:S01]  /*f770*/  IMAD.WIDE.U32 R4, R3, UR10, R4 ;  /* 0x0000000a03047c25 */ /* 0x000fe2000f8e0004 */
[----:B------:R-:W-:Y:S01]  /*f780*/  UPRMT UR4, URZ, 0x654, UR4 ;  /* 0x000006543f047896 */ /* 0x000fe20008000004 */
[----:B------:R-:W-:-:S02]  /*f790*/  SHF.R.S32.HI R84, RZ, 0x1f, R157 ;  /* 0x0000001fff547819 */ /* 0x000fc4000001149d */
[----:B------:R-:W-:Y:S01]  /*f7a0*/  IMAD R6, R6, UR8, RZ ;  /* 0x0000000806067c24 */ /* 0x000fe2000f8e02ff */
[----:B------:R-:W-:Y:S01]  /*f7b0*/  SHF.R.S32.HI R86, RZ, 0x1f, R86 ;  /* 0x0000001fff567819 */ /* 0x000fe20000011456 */
        /* <DEDUP_REMOVED lines=25> */
[-C--:B------:R-:W-:Y:S02]  /*f950*/  @!P3 LEA R24, P5, R85, R4.reuse, 0x2 ;  /* 0x000000045518b211 */ /* 0x080fe400078a10ff */
[-C--:B------:R-:W-:Y:S01]  /*f960*/  @!P4 LEA R26, P6, R157, R4.reuse, 0x2 ;  /* 0x000000049d1ac211 */ /* 0x080fe200078c10ff */
[----:B------:R2:W-:Y:S01]  /*f970*/  @!P1 ST.E.64 desc[UR8][R12.64], R72 ;  /* 0x000000480c009985 */ /* 0x0005e2000c101b08 */
[----:B------:R-:W-:Y:S02]  /*f980*/  @!P2 LEA R22, P1, R79, R4, 0x2 ;  /* 0x000000044f16a211 */ /* 0x000fe400078210ff */
[----:B------:R-:W-:Y:S01]  /*f990*/  @!P3 LEA.HI.X R25, R85, R5, R86, 0x2, P5 ;  /* 0x000000055519b211 */ /* 0x000fe200028f1456 */
[----:B------:R3:W-:Y:S01]  /*f9a0*/  @!P0 ST.E.64 desc[UR8][R14.64], R32 ;  /* 0x000000200e008985 */ /* 0x0007e2000c101b08 */
        /* <DEDUP_REMOVED lines=16> */
[-C--:B------:R-:W-:Y:S02]  /*fab0*/  @!P3 LEA R20, P6, R153, R4.reuse, 0x2 ;  /* 0x000000049914b211 */ /* 0x080fe400078c10ff */
[-C--:B---3--:R-:W-:Y:S01]  /*fac0*/  @!P4 LEA R14, P0, R154, R4.reuse, 0x2 ;  /* 0x000000049a0ec211 */ /* 0x088fe200078010ff */
[----:B------:R0:W-:Y:S01]  /*fad0*/  @!P1 ST.E.64 desc[UR8][R12.64], R52 ;  /* 0x000000340c009985 */ /* 0x0001e2000c101b08 */
[-C--:B----4-:R-:W-:Y:S02]  /*fae0*/  @!P2 LEA R22, P1, R152, R4.reuse, 0x2 ;  /* 0x000000049816a211 */ /* 0x090fe400078210ff */
        /* <DEDUP_REMOVED lines=9> */
.L_x_11480:
[----:B------:R-:W-:Y:S05]  /*fb80*/  BSYNC B1 ;  /* 0x0000000000017941 */ /* 0x000fea0003800000 */
.L_x_11479:
[----:B------:R-:W-:Y:S01]  /*fb90*/  ISETP.GE.AND P0, PT, R9, R0, PT ;  /* 0x000000000900720c */ /* 0x000fe20003f06270 */
[----:B0-----:R0:W3:Y:S04]  /*fba0*/  SHFL.IDX PT, R11, R3, 0x1, 0x1c1f ;  /* 0x003c1f00030b7f89 */ /* 0x0010e800000e0000 */
[----:B------:R0:W4:Y:S08]  /*fbb0*/  SHFL.IDX PT, R10, R6, 0x1, 0x1c1f ;  /* 0x003c1f00060a7f89 */ /* 0x00013000000e0000 */
[----:B0-----:R-:W-:Y:S05]  /*fbc0*/  @P0 BRA `(.L_x_11478) ;  /* 0x0000000c00f80947 */ /* 0x001fea0003800000 */
[----:B------:R-:W-:Y:S01]  /*fbd0*/  ULDC UR4, c[0x0][0xac8] ;  /* 0x0002b20000047ab9 */ /* 0x000fe20000000800 */
[----:B------:R-:W-:Y:S01]  /*fbe0*/  ULDC.64 UR8, c[0x0][0x208] ;  /* 0x0000820000087ab9 */ /* 0x000fe20000000a00 */
[----:B------:R-:W-:Y:S02]  /*fbf0*/  ISETP.GE.AND P0, PT, R29, UR4, PT ;  /* 0x000000041d007c0c */ /* 0x000fe4000bf06270 */
[----:B------:R-:W-:Y:S02]  /*fc00*/  ISETP.GE.AND P1, PT, R17, UR4, PT ;  /* 0x0000000411007c0c */ /* 0x000fe4000bf26270 */
[----:B------:R-:W-:Y:S02]  /*fc10*/  ISETP.GE.AND P2, PT, R31, UR4, PT ;  /* 0x000000041f007c0c */ /* 0x000fe4000bf46270 */
[----:B------:R-:W-:Y:S02]  /*fc20*/  ISETP.GE.AND P3, PT, R79, UR4, PT ;  /* 0x000000044f007c0c */ /* 0x000fe4000bf66270 */
[----:B------:R-:W-:-:S05]  /*fc30*/  ISETP.GE.AND P4, PT, R85, UR4, PT ;  /* 0x0000000455007c0c */ /* 0x000fca000bf86270 */
[-C--:B----4-:R-:W-:Y:S02]  /*fc40*/  @!P0 LEA R8, P5, R29, R10.reuse, 0x2 ;  /* 0x0000000a1d088211 */ /* 0x090fe400078a10ff */
[----:B-123--:R-:W-:Y:S02]  /*fc50*/  @!P1 IMAD.WIDE R4, R17, 0x4, R10 ;  /* 0x0000000411049825 */ /* 0x00efe400078e020a */
[----:B------:R-:W-:Y:S02]  /*fc60*/  @!P0 LEA.HI.X R9, R29, R11, R16, 0x2, P5 ;  /* 0x0000000b1d098211 */ /* 0x000fe400028f1410 */
[-C--:B------:R-:W-:Y:S01]  /*fc70*/  @!P2 LEA R12, P5, R31, R10.reuse, 0x2 ;  /* 0x0000000a1f0ca211 */ /* 0x080fe200078a10ff */
[----:B------:R0:W-:Y:S01]  /*fc80*/  @!P1 ST.E.64 desc[UR8][R4.64], R74 ;  /* 0x0000004a04009985 */ /* 0x0001e2000c101b08 */
[----:B------:R-:W-:Y:S02]  /*fc90*/  ISETP.GE.AND P1, PT, R157, UR4, PT ;  /* 0x000000049d007c0c */ /* 0x000fe4000bf26270 */
[----:B------:R-:W-:Y:S01]  /*fca0*/  @!P3 LEA R14, P6, R79, R10, 0x2 ;  /* 0x0000000a4f0eb211 */ /* 0x000fe200078c10ff */
[----:B------:R-:W-:Y:S01]  /*fcb0*/  @!P0 ST.E.64 desc[UR8][R8.64], R76 ;  /* 0x0000004c08008985 */ /* 0x000fe2000c101b08 */
[----:B------:R-:W-:-:S02]  /*fcc0*/  ISETP.GE.AND P0, PT, R156, UR4, PT ;  /* 0x000000049c007c0c */ /* 0x000fc4000bf06270 */
[-C--:B------:R-:W-:Y:S02]  /*fcd0*/  @!P2 LEA.HI.X R13, R31, R11.reuse, R18, 0x2, P5 ;  /* 0x0000000b1f0da211 */ /* 0x080fe400028f1412 */
[-C--:B------:R-:W-:Y:S02]  /*fce0*/  @!P4 LEA R20, P5, R85, R10.reuse, 0x2 ;  /* 0x0000000a5514c211 */ /* 0x080fe400078a10ff */
[-C--:B------:R-:W-:Y:S01]  /*fcf0*/  @!P3 LEA.HI.X R15, R79, R11.reuse, R28, 0x2, P6 ;  /* 0x0000000b4f0fb211 */ /* 0x080fe200030f141c */
[----:B------:R-:W-:Y:S01]  /*fd00*/  @!P2 ST.E.64 desc[UR8][R12.64], R34 ;  /* 0x000000220c00a985 */ /* 0x000fe2000c101b08 */
[----:B------:R-:W-:Y:S02]  /*fd10*/  @!P4 LEA.HI.X R21, R85, R11, R86, 0x2, P5 ;  /* 0x0000000b5515c211 */ /* 0x000fe400028f1456 */
[----:B------:R-:W-:Y:S01]  /*fd20*/  ISETP.GE.AND P2, PT, R153, UR4, PT ;  /* 0x0000000499007c0c */ /* 0x000fe2000bf46270 */
[----:B------:R1:W-:Y:S01]  /*fd30*/  @!P3 ST.E.64 desc[UR8][R14.64], R38 ;  /* 0x000000260e00b985 */ /* 0x0003e2000c101b08 */
[----:B------:R-:W-:-:S02]  /*fd40*/  @!P1 LEA R22, P5, R157, R10, 0x2 ;  /* 0x0000000a9d169211 */ /* 0x000fc400078a10ff */
[-C--:B0-----:R-:W-:Y:S01]  /*fd50*/  @!P0 LEA R4, P6, R156, R10.reuse, 0x2 ;  /* 0x0000000a9c048211 */ /* 0x081fe200078c10ff */
[----:B------:R0:W-:Y:S01]  /*fd60*/  @!P4 ST.E.64 desc[UR8][R20.64], R42 ;  /* 0x0000002a1400c985 */ /* 0x0001e2000c101b08 */
[----:B------:R-:W-:Y:S02]  /*fd70*/  ISETP.GE.AND P4, PT, R155, UR4, PT ;  /* 0x000000049b007c0c */ /* 0x000fe4000bf86270 */
[----:B------:R-:W-:Y:S02]  /*fd80*/  ISETP.GE.AND P3, PT, R154, UR4, PT ;  /* 0x000000049a007c0c */ /* 0x000fe4000bf66270 */
[-C--:B------:R-:W-:Y:S02]  /*fd90*/  @!P1 LEA.HI.X R23, R157, R11.reuse, R84, 0x2, P5 ;  /* 0x0000000b9d179211 */ /* 0x080fe400028f1454 */
[----:B------:R-:W-:Y:S02]  /*fda0*/  @!P0 LEA.HI.X R5, R156, R11, R83, 0x2, P6 ;  /* 0x0000000b9c058211 */ /* 0x000fe400030f1453 */
[----:B------:R-:W-:Y:S01]  /*fdb0*/  ISETP.GE.AND P5, PT, R152, UR4, PT ;  /* 0x0000000498007c0c */ /* 0x000fe2000bfa6270 */
[----:B------:R2:W-:Y:S04]  /*fdc0*/  @!P1 ST.E.64 desc[UR8][R22.64], R46 ;  /* 0x0000002e16009985 */ /* 0x0005e8000c101b08 */
[----:B------:R2:W-:Y:S01]  /*fdd0*/  @!P0 ST.E.64 desc[UR8][R4.64], R50 ;  /* 0x0000003204008985 */ /* 0x0005e2000c101b08 */
[----:B-1----:R-:W-:-:S02]  /*fde0*/  @!P2 LEA R14, P0, R153, R10, 0x2 ;  /* 0x0000000a990ea211 */ /* 0x002fc400078010ff */
[-C--:B------:R-:W-:Y:S02]  /*fdf0*/  @!P4 LEA R8, P1, R155, R10.reuse, 0x2 ;  /* 0x0000000a9b08c211 */ /* 0x080fe400078210ff */
[-C--:B------:R-:W-:Y:S02]  /*fe00*/  @!P2 LEA.HI.X R15, R153, R11.reuse, R80, 0x2, P0 ;  /* 0x0000000b990fa211 */ /* 0x080fe400000f1450 */
[----:B------:R-:W-:Y:S02]  /*fe10*/  ISETP.GE.AND P0, PT, R151, UR4, PT ;  /* 0x0000000497007c0c */ /* 0x000fe4000bf06270 */
[-C--:B------:R-:W-:Y:S02]  /*fe20*/  @!P3 LEA R12, P6, R154, R10.reuse, 0x2 ;  /* 0x0000000a9a0cb211 */ /* 0x080fe400078c10ff */
[----:B------:R-:W-:Y:S02]  /*fe30*/  @!P4 LEA.HI.X R9, R155, R11, R82, 0x2, P1 ;  /* 0x0000000b9b09c211 */ /* 0x000fe400008f1452 */
[----:B0-----:R-:W-:-:S02]  /*fe40*/  @!P5 LEA R20, P1, R152, R10, 0x2 ;  /* 0x0000000a9814d211 */ /* 0x001fc400078210ff */
[-C--:B------:R-:W-:Y:S01]  /*fe50*/  @!P3 LEA.HI.X R13, R154, R11.reuse, R81, 0x2, P6 ;  /* 0x0000000b9a0db211 */ /* 0x080fe200030f1451 */
[----:B------:R2:W-:Y:S01]  /*fe60*/  @!P4 ST.E.64 desc[UR8][R8.64], R54 ;  /* 0x000000360800c985 */ /* 0x0005e2000c101b08 */
[----:B------:R-:W-:-:S03]  /*fe70*/  @!P5 LEA.HI.X R21, R152, R11, R78, 0x2, P1 ;  /* 0x0000000b9815d211 */ /* 0x000fc600008f144e */
[----:B------:R2:W-:Y:S04]  /*fe80*/  @!P3 ST.E.64 desc[UR8][R12.64], R58 ;  /* 0x0000003a0c00b985 */ /* 0x0005e8000c101b08 */
[----:B------:R2:W-:Y:S04]  /*fe90*/  @!P2 ST.E.64 desc[UR8][R14.64], R62 ;  /* 0x0000003e0e00a985 */ /* 0x0005e8000c101b08 */
[----:B------:R2:W-:Y:S01]  /*fea0*/  @!P5 ST.E.64 desc[UR8][R20.64], R66 ;  /* 0x000000421400d985 */ /* 0x0005e2000c101b08 */
[----:B------:R-:W-:Y:S05]  /*feb0*/  @P0 BRA `(.L_x_11478) ;  /* 0x0000000c003c0947 */ /* 0x000fea0003800000 */
[----:B--2---:R-:W-:Y:S01]  /*fec0*/  LEA R4, P0, R151, R10, 0x2 ;  /* 0x0000000a97047211 */ /* 0x004fe200078010ff */
[----:B------:R-:W-:-:S03]  /*fed0*/  ULDC.64 UR8, c[0x0][0x208] ;  /* 0x0000820000087ab9 */ /* 0x000fc60000000a00 */
[----:B------:R-:W-:-:S05]  /*fee0*/  LEA.HI.X R5, R151, R11, R30, 0x2, P0 ;  /* 0x0000000b97057211 */ /* 0x000fca00000f141e */
[----:B------:R0:W-:Y:S01]  /*fef0*/  ST.E.64 desc[UR8][R4.64], R70 ;  /* 0x0000004604007985 */ /* 0x0001e2000c101b08 */
[----:B------:R-:W-:Y:S05]  /*ff00*/  BRA `(.L_x_11478) ;  /* 0x0000000c00287947 */ /* 0x000fea0003800000 */
.L_x_11473:
        /* <DEDUP_REMOVED lines=37> */
[----:B------:R-:W2:Y:S04]  /*10160*/  LDG.E R3, desc[UR8][R4.64] ;  /* 0x0000000804037981 */ /* 0x000ea8000c1e1900 */
[----:B-----5:R-:W2:Y:S02]  /*10170*/  LDG.E R0, desc[UR8][R4.64+0x4] ;  /* 0x0000040804007981 */ /* 0x020ea4000c1e1900 */
[----:B--2---:R-:W-:-:S07]  /*10180*/  IMAD.IADD R0, R0, 0x1, -R3 ;  /* 0x0000000100007824 */ /* 0x004fce00078e0a03 */
.L_x_11481:
[----:B------:R-:W-:Y:S01]  /*10190*/  R2UR UR7, R149 ;  /* 0x00000000950772ca */ /* 0x000fe200000e0000 */
[----:B------:R-:W-:Y:S01]  /*101a0*/  BSSY B1, `(.L_x_11482) ;  /* 0x000003f000017945 */ /* 0x000fe20003800000 */
[----:B------:R-:W-:-:S11]  /*101b0*/  R2UR UR8, R6 ;  /* 0x00000000060872ca */ /* 0x000fd600000e0000 */
[----:B------:R-:W-:Y:S02]  /*101c0*/  USEL UR7, UR7, URZ, !UP0 ;  /* 0x0000003f07077287 */ /* 0x000fe4000c000000 */
[----:B------:R-:W-:Y:S01]  /*101d0*/  USEL UR12, UR8, URZ, !UP0 ;  /* 0x0000003f080c7287 */ /* 0x000fe2000c000000 */
[----:B------:R-:W-:Y:S11]  /*101e0*/  @P0 BRA `(.L_x_11483) ;  /* 0x0000000000e80947 */ /* 0x000ff60003800000 */
[----:B------:R-:W1:Y:S01]  /*101f0*/  LDC R11, c[0x0][0xbe8] ;  /* 0x0002fa00ff0b7b82 */ /* 0x000e620000000800 */
[----:B------:R-:W-:-:S13]  /*10200*/  R2UR UR8, R22 ;  /* 0x00000000160872ca */ /* 0x000fda00000e0000 */
[----:B------:R-:W-:-:S05]  /*10210*/  IMAD.U32 R6, RZ, RZ, UR8 ;  /* 0x00000008ff067e24 */ /* 0x000fca000f8e00ff */
[----:B------:R-:W-:Y:S01]  /*10220*/  IADD3 R6, R6, -0x80, R12 ;  /* 0xffffff8006067810 */ /* 0x000fe20007ffe00c */
[----:B-1---5:R-:W-:-:S05]  /*10230*/  IMAD R3, R0, R11, RZ ;  /* 0x0000000b00037224 */ /* 0x022fca00078e02ff */
        /* <DEDUP_REMOVED lines=8> */
[----:B------:R-:W1:Y:S02]  /*102c0*/  @P0 LDC R3, c[0x0][0xbec] ;  /* 0x0002fb00ff030b82 */ /* 0x000e640000000800 */
[----:B------:R-:W-:-:S04]  /*102d0*/  UISETP.GT.AND UP0, UPT, UR9, 0x1, UPT ;  /* 0x000000010900788c */ /* 0x000fc8000bf04270 */
[----:B------:R-:W-:Y:S02]  /*102e0*/  USEL UR18, UR18, 0x978, UP0 ;  /* 0x0000097812127887 */ /* 0x000fe40008000000 */
[----:B------:R-:W3:Y:S01]  /*102f0*/  @P0 LDC R5, c[0x0][0xbf0] ;  /* 0x0002fc00ff050b82 */ /* 0x000ee20000000800 */
[----:B------:R-:W-:-:S09]  /*10300*/  USEL UR13, UR8, URZ, UP0 ;  /* 0x0000003f080d7287 */ /* 0x000fd20008000000 */
[----:B------:R-:W-:Y:S01]  /*10310*/  ULDC.64 UR8, c[0x0][UR18+0x218] ;  /* 0x0000860012087abb */ /* 0x000fe20008000a00 */
[----:B------:R-:W-:Y:S01]  /*10320*/  ULDC.64 UR14, c[0x0][UR18+0x220] ;  /* 0x00008800120e7abb */ /* 0x000fe20008000a00 */
[----:B------:R-:W-:Y:S01]  /*10330*/  ULDC.64 UR16, c[0x0][UR18+0x228] ;  /* 0x00008a0012107abb */ /* 0x000fe20008000a00 */
[----:B------:R-:W-:Y:S02]  /*10340*/  UIMAD UR15, UR15, UR7, URZ ;  /* 0x000000070f0f72a4 */ /* 0x000fe4000f8e023f */
[----:B------:R-:W-:Y:S02]  /*10350*/  UIMAD.WIDE.U32 UR22, UR16, UR13, URZ ;  /* 0x0000000d101672a5 */ /* 0x000fe4000f8e003f */
[----:B------:R-:W-:Y:S02]  /*10360*/  UIMAD UR13, UR17, UR13, URZ ;  /* 0x0000000d110d72a4 */ /* 0x000fe4000f8e023f */
[----:B------:R-:W-:Y:S02]  /*10370*/  UIMAD UR15, UR14, UR12, UR15 ;  /* 0x0000000c0e0f72a4 */ /* 0x000fe4000f8e020f */
[----:B------:R-:W-:-:S06]  /*10380*/  UIADD3 UR13, UR23, UR13, URZ ;  /* 0x0000000d170d7290 */ /* 0x000fcc000fffe03f */
[----:B0-----:R-:W-:Y:S01]  /*10390*/  IMAD.U32 R8, RZ, RZ, UR13 ;  /* 0x0000000dff087e24 */ /* 0x001fe2000f8e00ff */
[----:B--2---:R-:W-:Y:S01]  /*103a0*/  R2UR UR19, R4 ;  /* 0x00000000041372ca */ /* 0x004fe200000e0000 */
[----:B-1----:R-:W-:-:S04]  /*103b0*/  @P0 IMAD.HI.U32 R4, R6, R3, RZ ;  /* 0x0000000306040227 */ /* 0x002fc800078e00ff */
[----:B------:R-:W-:Y:S01]  /*103c0*/  IMAD.MOV.U32 R3, RZ, RZ, R6 ;  /* 0x000000ffff037224 */ /* 0x000fe200078e0006 */
[----:B---3--:R-:W-:Y:S01]  /*103d0*/  @P0 SHF.R.U32.HI R3, RZ, R5, R4 ;  /* 0x00000005ff030219 */ /* 0x008fe20000011604 */
[----:B------:R-:W-:Y:S02]  /*103e0*/  IMAD.U32 R4, RZ, RZ, UR22 ;  /* 0x00000016ff047e24 */ /* 0x000fe4000f8e00ff */
[----:B------:R-:W-:Y:S01]  /*103f0*/  IMAD.U32 R5, RZ, RZ, UR23 ;  /* 0x00000017ff057e24 */ /* 0x000fe2000f8e00ff */
[--C-:B------:R-:W-:Y:S01]  /*10400*/  SHF.R.S32.HI R5, RZ, 0x1f, R3.reuse ;  /* 0x0000001fff057819 */ /* 0x100fe20000011403 */
[----:B------:R-:W-:Y:S02]  /*10410*/  IMAD.MOV R9, RZ, RZ, -R3 ;  /* 0x000000ffff097224 */ /* 0x000fe400078e0a03 */
[----:B------:R-:W-:Y:S02]  /*10420*/  UIMAD.WIDE.U32 UR10, UR8, UR19, URZ ;  /* 0x00000013080a72a5 */ /* 0x000fe4000f8e003f */
[----:B------:R-:W-:Y:S01]  /*10430*/  UIMAD UR19, UR9, UR19, URZ ;  /* 0x00000013091372a4 */ /* 0x000fe2000f8e023f */
[----:B------:R-:W-:Y:S01]  /*10440*/  IMAD R9, R11, R9, R6 ;  /* 0x000000090b097224 */ /* 0x000fe200078e0206 */
[----:B------:R-:W-:-:S02]  /*10450*/  UIMAD.WIDE.U32 UR8, UR14, UR7, URZ ;  /* 0x000000070e0872a5 */ /* 0x000fc4000f8e003f */
[----:B------:R-:W-:Y:S02]  /*10460*/  UIADD3 UR19, UR11, UR19, URZ ;  /* 0x000000130b137290 */ /* 0x000fe4000fffe03f */
[----:B------:R-:W-:Y:S02]  /*10470*/  UIADD3 UR10, UP1, UP2, UR8, UR10, UR4 ;  /* 0x0000000a080a7290 */ /* 0x000fe4000fa3e004 */
        /* <DEDUP_REMOVED lines=17> */
.L_x_11483:
[----:B------:R-:W-:Y:S05]  /*10590*/  BSYNC B1 ;  /* 0x0000000000017941 */ /* 0x000fea0003800000 */
.L_x_11482:
[----:B------:R-:W-:-:S13]  /*105a0*/  R2UR UR8, R146 ;  /* 0x00000000920872ca */ /* 0x000fda00000e0000 */
[----:B------:R-:W-:-:S06]  /*105b0*/  UISETP.GT.AND UP0, UPT, UR8, 0x1, UPT ;  /* 0x000000010800788c */ /* 0x000fcc000bf04270 */
[----:B------:R-:W-:-:S13]  /*105c0*/  PLOP3.LUT P0, PT, PT, PT, UP0, 0x80, 0x0 ;  /* 0x000000000000781c */ /* 0x000fda0003f0f008 */
[----:B------:R-:W-:Y:S05]  /*105d0*/  @P0 BRA `(.L_x_11478) ;  /* 0x0000000400740947 */ /* 0x000fea0003800000 */
[----:B-1----:R-:W2:Y:S01]  /*105e0*/  LDL.LU R3, [R1+0x4] ;  /* 0x0000040001037983 */ /* 0x002ea20000300800 */
[----:B------:R-:W1:Y:S01]  /*105f0*/  LDC R13, c[0x0][0xbe8] ;  /* 0x0002fa00ff0d7b82 */ /* 0x000e620000000800 */
[----:B0-----:R-:W-:Y:S01]  /*10600*/  SHF.R.S32.HI R8, RZ, 0x1f, R10 ;  /* 0x0000001fff087819 */ /* 0x001fe2000001140a */
        /* <DEDUP_REMOVED lines=11> */
[----:B------:R-:W-:Y:S01]  /*106c0*/  ULDC.64 UR10, c[0x0][0xae8] ;  /* 0x0002ba00000a7ab9 */ /* 0x000fe20000000a00 */
[----:B-1----:R-:W-:-:S13]  /*106d0*/  ISETP.NE.AND P0, PT, R13, 0x1, PT ;  /* 0x000000010d00780c */ /* 0x002fda0003f05270 */
[----:B------:R-:W0:Y:S08]  /*106e0*/  @P0 LDC R5, c[0x0][0xbec] ;  /* 0x0002fb00ff050b82 */ /* 0x000e300000000800 */
[----:B------:R-:W1:Y:S01]  /*106f0*/  @P0 LDC R9, c[0x0][0xbf0] ;  /* 0x0002fc00ff090b82 */ /* 0x000e620000000800 */
[----:B--2---:R-:W-:Y:S02]  /*10700*/  R2UR UR16, R3 ;  /* 0x00000000031072ca */ /* 0x004fe400000e0000 */
[----:B------:R-:W-:-:S04]  /*10710*/  SHF.R.S32.HI R3, RZ, 0x1f, R10 ;  /* 0x0000001fff037819 */ /* 0x000fc8000001140a */
[----:B------:R-:W-:-:S04]  /*10720*/  LEA.HI R3, R3, R10, RZ, 0x2 ;  /* 0x0000000a03037211 */ /* 0x000fc800078f10ff */
[----:B------:R-:W-:-:S03]  /*10730*/  LOP3.LUT R3, R3, 0xfffffffc, RZ, 0xc0, !PT ;  /* 0xfffffffc03037812 */ /* 0x000fc600078ec0ff */
[----:B------:R-:W-:Y:S02]  /*10740*/  UIMAD.WIDE.U32 UR8, UR16, UR10, UR8 ;  /* 0x0000000a100872a5 */ /* 0x000fe4000f8e0008 */
[----:B------:R-:W-:Y:S02]  /*10750*/  IMAD.IADD R3, R10, 0x1, -R3 ;  /* 0x000000010a037824 */ /* 0x000fe400078e0a03 */
[----:B------:R-:W-:Y:S02]  /*10760*/  UIMAD UR9, UR16, UR11, UR9 ;  /* 0x0000000b100972a4 */ /* 0x000fe4000f8e0209 */
[----:B------:R-:W-:Y:S01]  /*10770*/  IMAD R3, R3, 0x60, R8 ;  /* 0x0000006003037824 */ /* 0x000fe200078e0208 */
[----:B------:R-:W-:Y:S02]  /*10780*/  ULDC.64 UR10, c[0x0][0xaf0] ;  /* 0x0002bc00000a7ab9 */ /* 0x000fe40000000a00 */
[----:B------:R-:W-:Y:S01]  /*10790*/  UIMAD UR12, UR12, UR10, URZ ;  /* 0x0000000a0c0c72a4 */ /* 0x000fe2000f8e023f */
[----:B------:R-:W-:Y:S01]  /*107a0*/  VIADD R6, R3, UR13 ;  /* 0x0000000d03067c36 */ /* 0x000fe20008000000 */
[----:B------:R-:W-:-:S02]  /*107b0*/  UIMAD.WIDE.U32 UR8, UR7, UR10, UR8 ;  /* 0x0000000a070872a5 */ /* 0x000fc4000f8e0008 */
[----:B------:R-:W-:Y:S01]  /*107c0*/  UIMAD UR4, UR7, UR11, UR12 ;  /* 0x0000000b070472a4 */ /* 0x000fe2000f8e020c */
[----:B0-----:R-:W-:Y:S02]  /*107d0*/  @P0 IMAD.HI.U32 R4, R6, R5, RZ ;  /* 0x0000000506040227 */ /* 0x001fe400078e00ff */
[----:B------:R-:W-:Y:S01]  /*107e0*/  ULDC.64 UR10, c[0x0][0xae0] ;  /* 0x0002b800000a7ab9 */ /* 0x000fe20000000a00 */
[----:B------:R-:W-:Y:S01]  /*107f0*/  UIADD3 UR4, UR9, UR4, URZ ;  /* 0x0000000409047290 */ /* 0x000fe2000fffe03f */
[----:B------:R-:W-:Y:S01]  /*10800*/  IMAD.MOV.U32 R3, RZ, RZ, R6 ;  /* 0x000000ffff037224 */ /* 0x000fe200078e0006 */
[----:B-1----:R-:W-:Y:S01]  /*10810*/  @P0 SHF.R.U32.HI R3, RZ, R9, R4 ;  /* 0x00000009ff030219 */ /* 0x002fe20000011604 */
[----:B------:R-:W-:-:S03]  /*10820*/  IMAD.U32 R5, RZ, RZ, UR9 ;  /* 0x00000009ff057e24 */ /* 0x000fc6000f8e00ff */
[--C-:B------:R-:W-:Y:S01]  /*10830*/  SHF.R.S32.HI R4, RZ, 0x1f, R3.reuse ;  /* 0x0000001fff047819 */ /* 0x100fe20000011403 */
[----:B------:R-:W-:Y:S02]  /*10840*/  IMAD.MOV R9, RZ, RZ, -R3 ;  /* 0x000000ffff097224 */ /* 0x000fe400078e0a03 */
[----:B------:R-:W-:Y:S02]  /*10850*/  IMAD.U32 R5, RZ, RZ, UR4 ;  /* 0x00000004ff057e24 */ /* 0x000fe4000f8e00ff */
[----:B------:R-:W-:Y:S02]  /*10860*/  IMAD R9, R13, R9, R6 ;  /* 0x000000090d097224 */ /* 0x000fe400078e0206 */
[----:B------:R-:W-:Y:S02]  /*10870*/  IMAD R6, R4, UR10, RZ ;  /* 0x0000000a04067c24 */ /* 0x000fe4000f8e02ff */
[----:B------:R-:W-:Y:S01]  /*10880*/  IMAD.U32 R4, RZ, RZ, UR8 ;  /* 0x00000008ff047e24 */ /* 0x000fe2000f8e00ff */
[----:B------:R-:W-:Y:S01]  /*10890*/  ULDC.64 UR8, c[0x0][0xad8] ;  /* 0x0002b60000087ab9 */ /* 0x000fe20000000a00 */
[C---:B------:R-:W-:Y:S01]  /*108a0*/  IMAD R11, R3.reuse, UR11, R6 ;  /* 0x0000000b030b7c24 */ /* 0x040fe2000f8e0206 */
[----:B------:R-:W-:Y:S01]  /*108b0*/  SHF.R.S32.HI R6, RZ, 0x1f, R9 ;  /* 0x0000001fff067819 */ /* 0x000fe20000011409 */
[----:B------:R-:W-:-:S04]  /*108c0*/  IMAD.WIDE.U32 R4, R3, UR10, R4 ;  /* 0x0000000a03047c25 */ /* 0x000fc8000f8e0004 */
        /* <DEDUP_REMOVED lines=24> */
[----:B------:R3:W-:Y:S04]  /*10a50*/  @!P2 ST.E.128 desc[UR8][R8.64], RZ ;  /* 0x000000ff0800a985 */ /* 0x0007e8000c101d08 */
[----:B------:R3:W-:Y:S04]  /*10a60*/  @!P3 ST.E.128 desc[UR8][R10.64], RZ ;  /* 0x000000ff0a00b985 */ /* 0x0007e8000c101d08 */
[----:B------:R3:W-:Y:S02]  /*10a70*/  @!P4 ST.E.128 desc[UR8][R14.64], RZ ;  /* 0x000000ff0e00c985 */ /* 0x0007e4000c101d08 */
.L_x_11485:
[----:B------:R-:W-:Y:S05]  /*10a80*/  BSYNC B1 ;  /* 0x0000000000017941 */ /* 0x000fea0003800000 */
.L_x_11484:
        /* <DEDUP_REMOVED lines=11> */
[C---:B------:R-:W-:Y:S02]  /*10b40*/  @!P4 LEA R12, P1, R150.reuse, R4, 0x1 ;  /* 0x00000004960cc211 */ /* 0x040fe400078208ff */
[----:B----4-:R-:W-:Y:S01]  /*10b50*/  @!P2 IMAD.WIDE R8, R145, 0x2, R4 ;  /* 0x000000029108a825 */ /* 0x010fe200078e0204 */
[-C--:B------:R-:W-:Y:S02]  /*10b60*/  @!P3 LEA.HI.X R11, R147, R5.reuse, R18, 0x1, P0 ;  /* 0x00000005930bb211 */ /* 0x080fe400000f0c12 */
[----:B------:R-:W-:Y:S02]  /*10b70*/  @!P4 LEA.HI.X R13, R150, R5, R16, 0x1, P1 ;  /* 0x00000005960dc211 */ /* 0x000fe400008f0c10 */
[----:B------:R2:W-:Y:S04]  /*10b80*/  @!P2 ST.E.128 desc[UR8][R8.64], RZ ;  /* 0x000000ff0800a985 */ /* 0x0005e8000c101d08 */
[----:B------:R2:W-:Y:S04]  /*10b90*/  @!P3 ST.E.128 desc[UR8][R10.64], RZ ;  /* 0x000000ff0a00b985 */ /* 0x0005e8000c101d08 */
[----:B------:R2:W-:Y:S02]  /*10ba0*/  @!P4 ST.E.128 desc[UR8][R12.64], RZ ;  /* 0x000000ff0c00c985 */ /* 0x0005e4000c101d08 */
.L_x_11478:
[----:B------:R-:W-:Y:S05]  /*10bb0*/  BSYNC B0 ;  /* 0x0000000000007941 */ /* 0x000fea0003800000 */
.L_x_11472:
[----:B------:R-:W-:Y:S02]  /*10bc0*/  ULDC UR4, c[0x0][0xc3c] ;  /* 0x00030f0000047ab9 */ /* 0x000fe40000000800 */
[----:B------:R-:W-:-:S13]  /*10bd0*/  ISETP.GE.AND P0, PT, R7, UR4, PT ;  /* 0x0000000407007c0c */ /* 0x000fda000bf06270 */
[----:B------:R-:W-:Y:S05]  /*10be0*/  @!P0 BRA `(.L_x_11486) ;  /* 0xffffff04002c8947 */ /* 0x000fea000383ffff */
[----:B------:R-:W-:Y:S05]  /*10bf0*/  EXIT ;  /* 0x000000000000794d */ /* 0x000fea0003800000 */
.L_x_11435:
        /* <DEDUP_REMOVED lines=16> */
.L_x_11487:
        /* <DEDUP_REMOVED lines=45> */
.L_x_11491:
[----:B------:R-:W0:Y:S01]  /*10fd0*/  LDC R2, c[0x0][0xc3c] ;  /* 0x00030f00ff027b82 */ /* 0x000e220000000800 */
[----:B------:R-:W-:Y:S01]  /*10fe0*/  UIADD3 UR4, UR4, 0x1f, URZ ;  /* 0x0000001f04047890 */ /* 0x000fe2000fffe03f */
[----:B------:R-:W-:Y:S02]  /*10ff0*/  ULDC UR7, c[0x0][0xc3c] ;  /* 0x00030f0000077ab9 */ /* 0x000fe40000000800 */
[----:B------:R-:W-:-:S03]  /*11000*/  IMAD.U32 R27, RZ, RZ, UR7 ;  /* 0x00000007ff1b7e24 */ /* 0x000fc6000f8e00ff */
[----:B0-----:R-:W-:-:S13]  /*11010*/  ISETP.LE.AND P6, PT, R2, UR4, PT ;  /* 0x0000000402007c0c */ /* 0x001fda000bfc3270 */
[----:B------:R-:W-:Y:S05]  /*11020*/  @P6 BRA `(.L_x_11490) ;  /* 0x0000000800b46947 */ /* 0x000fea0003800000 */
[----:B------:R-:W-:Y:S01]  /*11030*/  VIADD R9, R0, UR4 ;  /* 0x0000000400097c36 */ /* 0x000fe20008000000 */
[----:B------:R-:W-:Y:S01]  /*11040*/  ULDC.64 UR8, c[0x0][0x208] ;  /* 0x0000820000087ab9 */ /* 0x000fe20000000a00 */
        /* <DEDUP_REMOVED lines=30> */
.L_x_11489:
        /* <DEDUP_REMOVED lines=13> */
.L_x_11492:
        /* <DEDUP_REMOVED lines=47> */
[----:B------:R-:W-:Y:S01]  /*115f0*/  ISETP.GE.AND P2, PT, R3, RZ, PT ;  /* 0x000000ff0300720c */ /* 0x000fe20003f46270 */
[----:B------:R-:W-:-:S10]  /*11600*/  IMAD.MOV R3, RZ, RZ, -R7 ;  /* 0x000000ffff037224 */ /* 0x000fd400078e0a07 */
        /* <DEDUP_REMOVED lines=13> */
.L_x_11493:
[----:B0-----:R-:W0:Y:S01]  /*116e0*/  LDC.64 R2, c[0x0][0xc90] ;  /* 0x00032400ff027b82 */ /* 0x001e220000000a00 */
[----:B------:R-:W-:Y:S01]  /*116f0*/  ULDC.64 UR6, c[0x0][0x208] ;  /* 0x0000820000067ab9 */ /* 0x000fe20000000a00 */
        /* <DEDUP_REMOVED lines=36> */
[----:B------:R-:W-:-:S03]  /*11940*/  IMAD.MOV R26, RZ, RZ, -R7 ;  /* 0x000000ffff1a7224 */ /* 0x000fc600078e0a07 */
        /* <DEDUP_REMOVED lines=18> */
[----:B------:R-:W-:Y:S02]  /*11a70*/  ISETP.GE.AND P2, PT, R3, RZ, PT ;  /* 0x000000ff0300720c */ /* 0x000fe40003f46270 */
[----:B------:R-:W-:-:S05]  /*11a80*/  IADD3 R3, R6, 0x1000000, R4 ;  /* 0x0100000006037810 */ /* 0x000fca0007ffe004 */
[----:B------:R-:W-:-:S06]  /*11a90*/  @P0 VIADD R2, R2, 0x1 ;  /* 0x0000000102020836 */ /* 0x000fcc0000000000 */
[----:B------:R-:W-:Y:S01]  /*11aa0*/  @!P2 IMAD.MOV R2, RZ, RZ, -R2 ;  /* 0x000000ffff02a224 */ /* 0x000fe200078e0a02 */
[----:B------:R-:W-:-:S05]  /*11ab0*/  @!P1 LOP3.LUT R2, RZ, R7, RZ, 0x33, !PT ;  /* 0x00000007ff029212 */ /* 0x000fca00078e33ff */
[----:B------:R-:W-:-:S07]  /*11ac0*/  IMAD R26, R2, R26, R3 ;  /* 0x0000001a021a7224 */ /* 0x000fce00078e0203 */
.L_x_11494:
[----:B------:R-:W-:-:S05]  /*11ad0*/  LOP3.LUT R2, RZ, R2, RZ, 0x33, !PT ;  /* 0x00000002ff027212 */ /* 0x000fca00078e33ff */
[----:B------:R-:W-:Y:S01]  /*11ae0*/  IMAD.IADD R25, R25, 0x1, R2 ;  /* 0x0000000119197824 */ /* 0x000fe200078e0202 */
[----:B------:R-:W-:Y:S06]  /*11af0*/  BRA `(.L_x_11495) ;  /* 0x00000000000c7947 */ /* 0x000fec0003800000 */
.L_x_11490:
[----:B------:R-:W-:Y:S02]  /*11b00*/  IMAD.MOV.U32 R25, RZ, RZ, RZ ;  /* 0x000000ffff197224 */ /* 0x000fe400078e00ff */
[----:B------:R-:W-:Y:S02]  /*11b10*/  IMAD.U32 R24, RZ, RZ, UR6 ;  /* 0x00000006ff187e24 */ /* 0x000fe4000f8e00ff */
[----:B------:R-:W-:-:S07]  /*11b20*/  IMAD.MOV.U32 R26, RZ, RZ, RZ ;  /* 0x000000ffff1a7224 */ /* 0x000fce00078e00ff */
.L_x_11495:
[----:B------:R-:W-:-:S13]  /*11b30*/  ISETP.NE.AND P0, PT, R0, RZ, PT ;  /* 0x000000ff0000720c */ /* 0x000fda0003f05270 */
[----:B------:R-:W0:Y:S01]  /*11b40*/  @!P0 S2R R3, SR_CgaCtaId ;  /* 0x0000000000038919 */ /* 0x000e220000008800 */
[----:B------:R-:W-:-:S04]  /*11b50*/  @!P0 MOV R0, 0x400 ;  /* 0x0000040000008802 */ /* 0x000fc80000000f00 */
[----:B0-----:R-:W-:-:S05]  /*11b60*/  @!P0 LEA R0, R3, R0, 0x18 ;  /* 0x0000000003008211 */ /* 0x001fca00078ec0ff */
[----:B------:R1:W-:Y:S01]  /*11b70*/  @!P0 STS.128 [R0+0x31cd0], R24 ;  /* 0x031cd01800008388 */ /* 0x0003e20000000c00 */
[----:B------:R-:W-:Y:S06]  /*11b80*/  BAR.ARV 0x5, 0x200 ;  /* 0x0148000000007b1d */ /* 0x000fec0000002000 */
.L_x_11488:
        /* <DEDUP_REMOVED lines=33> */
.L_x_11602:
[----:B0--3--:R-:W0:Y:S01]  /*11da0*/  LDC.64 R2, c[0x0][0xc88] ;  /* 0x00032200ff027b82 */ /* 0x009e220000000a00 */
        /* <DEDUP_REMOVED lines=22> */
[----:B-1----:R1:W5:Y:S01]  /*11f10*/  @P0 LDG.E R0, desc[UR10][R2.64] ;  /* 0x0000000a02000981 */ /* 0x002362000c1e1900 */
        /* <DEDUP_REMOVED lines=33> */
.L_x_11497:
[----:B------:R-:W-:Y:S01]  /*12130*/  ULDC.64 UR4, c[0x0][0xa20] ;  /* 0x0002880000047ab9 */ /* 0x000fe20000000a00 */
[C---:B------:R-:W-:Y:S01]  /*12140*/  LOP3.LUT R6, R26.reuse, 0xff000000, RZ, 0xc0, !PT ;  /* 0xff0000001a067812 */ /* 0x040fe200078ec0ff */
        /* <DEDUP_REMOVED lines=9> */
[----:B------:R-:W-:Y:S01]  /*121e0*/  IADD3 R2, P0, R22, UR4, RZ ;  /* 0x0000000416027c10 */ /* 0x000fe2000ff1e0ff */
[----:B------:R-:W-:-:S03]  /*121f0*/  ULDC.64 UR6, c[0x0][0x208] ;  /* 0x0000820000067ab9 */ /* 0x000fc60000000a00 */
[----:B------:R-:W-:-:S05]  /*12200*/  IADD3.X R3, R23, UR5, RZ, P0, !PT ;  /* 0x0000000517037c10 */ /* 0x000fca00087fe4ff */
[----:B------:R2:W5:Y:S01]  /*12210*/  LDG.E R7, desc[UR6][R2.64] ;  /* 0x0000000602077981 */ /* 0x000562000c1e1900 */
[----:B------:R-:W-:Y:S05]  /*12220*/  BRA `(.L_x_11499) ;  /* 0x0000000000147947 */ /* 0x000fea0003800000 */
.L_x_11498:
[----:B------:R-:W-:Y:S05]  /*12230*/  @!P0 BRA `(.L_x_11499) ;  /* 0x0000000000108947 */ /* 0x000fea0003800000 */
[----:B------:R-:W-:Y:S02]  /*12240*/  ULDC.64 UR4, c[0x0][0x208] ;  /* 0x0000820000047ab9 */ /* 0x000fe40000000a00 */
[----:B------:R-:W2:Y:S04]  /*12250*/  LDG.E R7, desc[UR4][R4.64] ;  /* 0x0000000404077981 */ /* 0x000ea8000c1e1900 */
[----:B------:R-:W2:Y:S02]  /*12260*/  LDG.E R4, desc[UR4][R4.64+0x4] ;  /* 0x0000040404047981 */ /* 0x000ea4000c1e1900 */
[----:B--2---:R-:W-:-:S07]  /*12270*/  IMAD.IADD R7, R4, 0x1, -R7 ;  /* 0x0000000104077824 */ /* 0x004fce00078e0a07 */
.L_x_11499:
[----:B-----5:R-:W-:Y:S01]  /*12280*/  IMAD.IADD R7, R7, 0x1, -R0 ;  /* 0x0000000107077824 */ /* 0x020fe200078e0a00 */
[----:B------:R-:W-:Y:S01]  /*12290*/  LOP3.LUT R9, R6, 0xff, RZ, 0xc0, !PT ;  /* 0x000000ff06097812 */ /* 0x000fe200078ec0ff */
[----:B------:R-:W3:Y:S01]  /*122a0*/  LDC R0, c[0x0][0x448] ;  /* 0x00011200ff007b82 */ /* 0x000ee20000000800 */
[----:B--2---:R-:W-:Y:S01]  /*122b0*/  IMAD R2, R25, 0xc0, RZ ;  /* 0x000000c019027824 */ /* 0x004fe200078e02ff */
[----:B------:R-:W-:Y:S01]  /*122c0*/  BSSY B0, `(.L_x_11500) ;  /* 0x0000036000007945 */ /* 0x000fe20003800000 */
[----:B------:R-:W-:Y:S02]  /*122d0*/  IMAD.MOV.U32 R4, RZ, RZ, RZ ;  /* 0x000000ffff047224 */ /* 0x000fe400078e00ff */
[----:B------:R-:W-:Y:S01]  /*122e0*/  VIADD R2, R2, 0xbf ;  /* 0x000000bf02027836 */ /* 0x000fe20000000000 */
[----:B---3--:R-:W-:-:S13]  /*122f0*/  ISETP.NE.AND P0, PT, R0, 0x1, PT ;  /* 0x000000010000780c */ /* 0x008fda0003f05270 */
[----:B------:R-:W2:Y:S08]  /*12300*/  @P0 LDC R3, c[0x0][0x44c] ;  /* 0x00011300ff030b82 */ /* 0x000eb00000000800 */
[----:B------:R-:W3:Y:S01]  /*12310*/  @P0 LDC R0, c[0x0][0x450] ;  /* 0x00011400ff000b82 */ /* 0x000ee20000000800 */
[----:B--2---:R-:W-:-:S05]  /*12320*/  @P0 IMAD.HI.U32 R3, R2, R3, RZ ;  /* 0x0000000302030227 */ /* 0x004fca00078e00ff */
[----:B---3--:R-:W-:Y:S01]  /*12330*/  @P0 SHF.R.U32.HI R2, RZ, R0, R3 ;  /* 0x00000000ff020219 */ /* 0x008fe20000011603 */
[C---:B------:R-:W-:Y:S01]  /*12340*/  VIADD R0, R7.reuse, 0x8f ;  /* 0x0000008f07007836 */ /* 0x040fe20000000000 */
[----:B------:R-:W-:-:S03]  /*12350*/  IADD3 R7, R7, 0x90, -R8 ;  /* 0x0000009007077810 */ /* 0x000fc60007ffe808 */
[----:B------:R-:W-:-:S04]  /*12360*/  IMAD.HI R0, R0, 0x38e38e39, RZ ;  /* 0x38e38e3900007827 */ /* 0x000fc800078e02ff */
[----:B------:R-:W-:Y:S01]  /*12370*/  IMAD.IADD R2, R7, 0x1, R2 ;  /* 0x0000000107027824 */ /* 0x000fe200078e0202 */
[----:B------:R-:W-:Y:S01]  /*12380*/  SHF.R.U32.HI R3, RZ, 0x1f, R0 ;  /* 0x0000001fff037819 */ /* 0x000fe20000011600 */
[----:B------:R-:W-:Y:S02]  /*12390*/  IMAD.MOV.U32 R7, RZ, RZ, R4 ;  /* 0x000000ffff077224 */ /* 0x000fe400078e0004 */
[----:B------:R-:W-:Y:S01]  /*123a0*/  IMAD.HI R2, R2, 0x38e38e39, RZ ;  /* 0x38e38e3902027827 */ /* 0x000fe200078e02ff */
[----:B------:R-:W-:-:S04]  /*123b0*/  LEA.HI.SX32 R3, R0, R3, 0x1b ;  /* 0x0000000300037211 */ /* 0x000fc800078fdaff */
[----:B------:R-:W-:-:S04]  /*123c0*/  SHF.R.U32.HI R0, RZ, 0x1f, R2 ;  /* 0x0000001fff007819 */ /* 0x000fc80000011602 */
[----:B------:R-:W-:-:S04]  /*123d0*/  LEA.HI.SX32 R0, R2, R0, 0x1b ;  /* 0x0000000002007211 */ /* 0x000fc800078fdaff */
[----:B01----:R-:W-:Y:S02]  /*123e0*/  VIMNMX R8, R3, R0, PT ;  /* 0x0000000003087248 */ /* 0x003fe40003fe0100 */
[----:B------:R-:W-:Y:S02]  /*123f0*/  SHF.R.U32.HI R0, RZ, 0x10, R6 ;  /* 0x00000010ff007819 */ /* 0x000fe40000011606 */
[----:B------:R-:W-:Y:S01]  /*12400*/  ISETP.GE.AND P1, PT, R8, 0x1, PT ;  /* 0x000000010800780c */ /* 0x000fe20003f26270 */
[----:B------:R0:W-:Y:S01]  /*12410*/  STL [R1+0x1c], R8 ;  /* 0x00001c0801007387 */ /* 0x0001e20000100800 */
[----:B------:R-:W-:-:S03]  /*12420*/  ISETP.NE.AND P0, PT, R0, RZ, PT ;  /* 0x000000ff0000720c */ /* 0x000fc60003f05270 */
[----:B------:R0:W-:Y:S04]  /*12430*/  STL [R1+0x20], R4 ;  /* 0x0000200401007387 */ /* 0x0001e80000100800 */
[----:B------:R0:W-:Y:S06]  /*12440*/  STL [R1+0x38], R9 ;  /* 0x0000380901007387 */ /* 0x0001ec0000100800 */
[----:B------:R-:W1:Y:S01]  /*12450*/  @!P0 LDC R0, c[0x0][0x9f0] ;  /* 0x00027c00ff008b82 */ /* 0x000e620000000800 */
        /* <DEDUP_REMOVED lines=28> */
.L_x_11501:
[----:B------:R-:W-:Y:S05]  /*12620*/  BSYNC B0 ;  /* 0x0000000000007941 */ /* 0x000fea0003800000 */
.L_x_11500:
        /* <DEDUP_REMOVED lines=20> */
[----:B0-----:R-:W0:Y:S02]  /*12770*/  S2R R4, SR_LTMASK ;  /* 0x0000000000047919 */ /* 0x001e240000003900 */
[----:B0-----:R-:W-:-:S04]  /*12780*/  LOP3.LUT R4, R4, UR4, RZ, 0xc0, !PT ;  /* 0x0000000404047c12 */ /* 0x001fc8000f8ec0ff */
[----:B--2---:R-:W0:Y:S01]  /*12790*/  POPC R7, R4 ;  /* 0x0000000400077309 */ /* 0x004e220000000000 */
[----:B---3--:R-:W0:Y:S02]  /*127a0*/  SHFL.IDX PT, R0, R3, R0, 0x1f ;  /* 0x00001f0003007589 */ /* 0x008e2400000e0000 */
[----:B0-----:R-:W-:Y:S01]  /*127b0*/  IADD3 R24, R0, UR38, R7 ;  /* 0x0000002600187c10 */ /* 0x001fe2000fffe007 */
[----:B------:R-:W-:Y:S06]  /*127c0*/  BRA `(.L_x_11504) ;  /* 0x0000004000247947 */ /* 0x000fec0003800000 */
.L_x_11503:
        /* <DEDUP_REMOVED lines=12> */
[----:B--2---:R-:W-:-:S02]  /*12890*/  IMAD.U32 R7, RZ, RZ, UR9 ;  /* 0x00000009ff077e24 */ /* 0x004fc4000f8e00ff */
[----:B------:R-:W-:Y:S02]  /*128a0*/  IMAD.U32 R10, RZ, RZ, UR4 ;  /* 0x00000004ff0a7e24 */ /* 0x000fe4000f8e00ff */
[----:B------:R-:W-:Y:S02]  /*128b0*/  IMAD.U32 R11, RZ, RZ, UR5 ;  /* 0x00000005ff0b7e24 */ /* 0x000fe4000f8e00ff */
[----:B------:R-:W-:Y:S02]  /*128c0*/  IMAD.MOV.U32 R8, RZ, RZ, 0x70 ;  /* 0x00000070ff087424 */ /* 0x000fe400078e00ff */
[----:B------:R-:W-:Y:S02]  /*128d0*/  IMAD.MOV.U32 R12, RZ, RZ, 0x1 ;  /* 0x00000001ff0c7424 */ /* 0x000fe400078e00ff */
[----:B------:R-:W-:-:S07]  /*128e0*/  IMAD.MOV.U32 R13, RZ, RZ, RZ ;  /* 0x000000ffff0d7224 */ /* 0x000fce00078e00ff */
[----:B------:R-:W-:-:S07]  /*128f0*/  LEPC R20, `(.L_x_11506) ;  /* 0x000000001014794e */ /* 0x000fce0000000000 */
[----:B0-----:R-:W-:Y:S05]  /*12900*/  CALL.ABS.NOINC R2 ;  /* 0x0000000002007343 */ /* 0x001fea0003c00000 */
.L_x_11506:
[----:B------:R-:W-:Y:S05]  /*12910*/  BSYNC B6 ;  /* 0x0000000000067941 */ /* 0x000fea0003800000 */
.L_x_11505:
        /* <DEDUP_REMOVED lines=9> */
[----:B0-----:R-:W-:Y:S02]  /*129b0*/  IMAD.U32 R4, RZ, RZ, UR6 ;  /* 0x00000006ff047e24 */ /* 0x001fe4000f8e00ff */
[----:B------:R-:W-:Y:S02]  /*129c0*/  IMAD.U32 R5, RZ, RZ, UR7 ;  /* 0x00000007ff057e24 */ /* 0x000fe4000f8e00ff */
[----:B------:R-:W-:Y:S02]  /*129d0*/  IMAD.U32 R6, RZ, RZ, UR8 ;  /* 0x00000008ff067e24 */ /* 0x000fe4000f8e00ff */
[----:B--2---:R-:W-:-:S02]  /*129e0*/  IMAD.U32 R7, RZ, RZ, UR9 ;  /* 0x00000009ff077e24 */ /* 0x004fc4000f8e00ff */
[----:B------:R-:W-:Y:S02]  /*129f0*/  IMAD.U32 R10, RZ, RZ, UR4 ;  /* 0x00000004ff0a7e24 */ /* 0x000fe4000f8e00ff */
[----:B------:R-:W-:Y:S02]  /*12a00*/  IMAD.U32 R11, RZ, RZ, UR5 ;  /* 0x00000005ff0b7e24 */ /* 0x000fe4000f8e00ff */
[----:B------:R-:W-:Y:S02]  /*12a10*/  IMAD.MOV.U32 R8, RZ, RZ, 0x70 ;  /* 0x00000070ff087424 */ /* 0x000fe400078e00ff */
[----:B------:R-:W-:Y:S02]  /*12a20*/  IMAD.MOV.U32 R12, RZ, RZ, 0x1 ;  /* 0x00000001ff0c7424 */ /* 0x000fe400078e00ff */
[----:B-1----:R-:W-:-:S07]  /*12a30*/  IMAD.MOV.U32 R13, RZ, RZ, RZ ;  /* 0x000000ffff0d7224 */ /* 0x002fce00078e00ff */
[----:B------:R-:W-:-:S07]  /*12a40*/  LEPC R20, `(.L_x_11509) ;  /* 0x000000001014794e */ /* 0x000fce0000000000 */
[----:B---3--:R-:W-:Y:S05]  /*12a50*/  CALL.ABS.NOINC R2 ;  /* 0x0000000002007343 */ /* 0x008fea0003c00000 */
.L_x_11509:
        /* <DEDUP_REMOVED lines=16> */
.L_x_11508:
[----:B------:R-:W-:Y:S05]  /*12b60*/  BSYNC B6 ;  /* 0x0000000000067941 */ /* 0x000fea0003800000 */
.L_x_11507:
[----:B------:R-:W-:Y:S01]  /*12b70*/  ULDC.64 UR4, c[0x0][0x9f8] ;  /* 0x00027e0000047ab9 */ /* 0x000fe20000000a00 */
[----:B------:R-:W-:Y:S01]  /*12b80*/  ULDC.64 UR6, c[0x0][0x208] ;  /* 0x0000820000067ab9 */ /* 0x000fe20000000a00 */
[----:B------:R-:W-:Y:S01]  /*12b90*/  ISETP.NE.U32.AND P0, PT, RZ, UR4, PT ;  /* 0x00000004ff007c0c */ /* 0x000fe2000bf05070 */
[----:B------:R-:W3:Y:S01]  /*12ba0*/  LDL R20, [R1+0x24] ;  /* 0x0000240001147983 */ /* 0x000ee20000100800 */
[----:B------:R-:W1:Y:S02]  /*12bb0*/  LDC.64 R2, c[0x0][0x418] ;  /* 0x00010600ff027b82 */ /* 0x000e640000000a00 */
[----:B------:R-:W-:-:S13]  /*12bc0*/  ISETP.NE.AND.EX P0, PT, RZ, UR5, PT, P0 ;  /* 0x00000005ff007c0c */ /* 0x000fda000bf05300 */
[----:B------:R-:W-:-:S04]  /*12bd0*/  @P0 IADD3 R22, P1, R22, UR4, RZ ;  /* 0x0000000416160c10 */ /* 0x000fc8000ff3e0ff */
[----:B------:R-:W-:Y:S01]  /*12be0*/  @P0 IADD3.X R23, R23, UR5, RZ, P1, !PT ;  /* 0x0000000517170c10 */ /* 0x000fe20008ffe4ff */
[----:B------:R-:W-:-:S04]  /*12bf0*/  ULDC.64 UR4, c[0x0][0xa08] ;  /* 0x0002820000047ab9 */ /* 0x000fc80000000a00 */
[----:B------:R3:W2:Y:S01]  /*12c00*/  @P0 LDG.E R26, desc[UR6][R22.64] ;  /* 0x00000006161a0981 */ /* 0x0006a2000c1e1900 */
        /* <DEDUP_REMOVED lines=12> */
.L_x_11618:
        /* <DEDUP_REMOVED lines=8> */
.L_x_11621:
        /* <DEDUP_REMOVED lines=9> */
[----:B0-----:R-:W0:Y:S02]  /*12de0*/  @P0 LDC.64 R4, c[0x0][0x440] ;  /* 0x00011000ff040b82 */ /* 0x001e240000000a00 */
        /* <DEDUP_REMOVED lines=13> */
.L_x_11513:
[----:B--2---:R-:W-:Y:S01]  /*12ec0*/  IMAD R0, R18, 0x8, R17 ;  /* 0x0000000812007824 */ /* 0x004fe200078e0211 */
[----:B---3--:R-:W-:-:S04]  /*12ed0*/  SHF.L.U32 R2, R28, 0x1f, RZ ;  /* 0x0000001f1c027819 */ /* 0x008fc800000006ff */
[----:B------:R-:W2:Y:S02]  /*12ee0*/  SYNCS.PHASECHK.TRANS64.TRYWAIT P0, [R0+URZ+0x31c40], R2 ;  /* 0x031c4002000075a7 */ /* 0x000ea4000800017f */
[----:B--2---:R-:W-:Y:S05]  /*12ef0*/  @!P0 BRA `(.L_x_11514) ;  /* 0x0000005000608947 */ /* 0x004fea0003800000 */
.L_x_11622:
        /* <DEDUP_REMOVED lines=11> */
.L_x_11515:
        /* <DEDUP_REMOVED lines=31> */
.L_x_11511:
[----:B0-----:R-:W3:Y:S04]  /*131a0*/  LDL.LU R4, [R1+0x10] ;  /* 0x0000100001047983 */ /* 0x001ee80000300800 */
        /* <DEDUP_REMOVED lines=38> */
[----:B0-----:R-:W-:Y:S05]  /*13410*/  CALL.ABS.NOINC R2 ;  /* 0x0000000002007343 */ /* 0x001fea0003c00000 */
.L_x_11517:
[----:B------:R-:W-:Y:S05]  /*13420*/  BSYNC B6 ;  /* 0x0000000000067941 */ /* 0x000fea0003800000 */
.L_x_11516:
[----:B------:R-:W2:Y:S01]  /*13430*/  LDL.LU R20, [R1+0x10] ;  /* 0x0000100001147983 */ /* 0x000ea20000300800 */
[----:B------:R-:W3:Y:S01]  /*13440*/  LDC R9, c[0x0][0x448] ;  /* 0x00011200ff097b82 */ /* 0x000ee20000000800 */
[----:B------:R-:W-:Y:S01]  /*13450*/  ULDC.64 UR4, c[0x0][0x2d8] ;  /* 0x0000b60000047ab9 */ /* 0x000fe20000000a00 */
[----:B------:R-:W-:Y:S01]  /*13460*/  ULDC.64 UR6, c[0x0][0x2e0] ;  /* 0x0000b80000067ab9 */ /* 0x000fe20000000a00 */
[----:B0-----:R-:W2:Y:S01]  /*13470*/  LDL.LU.64 R2, [R1+0x30] ;  /* 0x0000300001027983 */ /* 0x001ea20000300a00 */
[----:B------:R-:W-:-:S03]  /*13480*/  ULDC.64 UR8, c[0x0][0x280] ;  /* 0x0000a00000087ab9 */ /* 0x000fc60000000a00 */
[----:B------:R-:W4:Y:S04]  /*13490*/  LDL.LU R21, [R1+0x28] ;  /* 0x0000280001157983 */ /* 0x000f280000300800 */
[----:B------:R-:W4:Y:S01]  /*134a0*/  LDL.LU R4, [R1+0xc] ;  /* 0x00000c0001047983 */ /* 0x000f220000300800 */
[----:B------:R-:W0:Y:S01]  /*134b0*/  S2R R10, SR_TID.X ;  /* 0x00000000000a7919 */ /* 0x000e220000002100 */
[----:B------:R-:W1:Y:S01]  /*134c0*/  S2R R11, SR_TID.X ;  /* 0x00000000000b7919 */ /* 0x000e620000002100 */
[----:B---3--:R-:W-:-:S13]  /*134d0*/  ISETP.NE.AND P1, PT, R9, 0x1, PT ;  /* 0x000000010900780c */ /* 0x008fda0003f25270 */
[----:B------:R-:W3:Y:S08]  /*134e0*/  @P1 LDC R5, c[0x0][0x450] ;  /* 0x00011400ff051b82 */ /* 0x000ef00000000800 */
[----:B------:R-:W3:Y:S01]  /*134f0*/  @P1 LDC R8, c[0x0][0x450] ;  /* 0x00011400ff081b82 */ /* 0x000ee20000000800 */
[----:B--2---:R-:W-:Y:S02]  /*13500*/  IMAD.MOV.U32 R3, RZ, RZ, R20 ;  /* 0x000000ffff037224 */ /* 0x004fe400078e0014 */
[----:B------:R-:W2:Y:S01]  /*13510*/  S2R R20, SR_TID.X ;  /* 0x0000000000147919 */ /* 0x000ea20000002100 */
[----:B------:R-:W-:-:S04]  /*13520*/  IMAD.WIDE.U32 R2, R16, UR4, R2 ;  /* 0x0000000410027c25 */ /* 0x000fc8000f8e0002 */
[----:B------:R-:W-:Y:S01]  /*13530*/  IMAD R3, R16, UR5, R3 ;  /* 0x0000000510037c24 */ /* 0x000fe2000f8e0203 */
[----:B------:R-:W-:Y:S01]  /*13540*/  ULDC.64 UR4, c[0x0][0x2d0] ;  /* 0x0000b40000047ab9 */ /* 0x000fe20000000a00 */
[----:B----4-:R-:W-:Y:S02]  /*13550*/  IMAD R0, R21, UR6, RZ ;  /* 0x0000000615007c24 */ /* 0x010fe4000f8e02ff */
[----:B------:R-:W-:-:S04]  /*13560*/  IMAD.WIDE.U32 R2, R4, UR6, R2 ;  /* 0x0000000604027c25 */ /* 0x000fc8000f8e0002 */
[----:B------:R-:W-:Y:S01]  /*13570*/  IMAD R0, R4, UR7, R0 ;  /* 0x0000000704007c24 */ /* 0x000fe2000f8e0200 */
[----:B------:R-:W-:Y:S01]  /*13580*/  ULDC.64 UR6, c[0x0][0x2c8] ;  /* 0x0000b20000067ab9 */ /* 0x000fe20000000a00 */
[----:B------:R-:W4:Y:S02]  /*13590*/  @P1 LDC R4, c[0x0][0x44c] ;  /* 0x00011300ff041b82 */ /* 0x000f240000000800 */
[----:B------:R-:W-:Y:S01]  /*135a0*/  IMAD.IADD R3, R3, 0x1, R0 ;  /* 0x0000000103037824 */ /* 0x000fe200078e0200 */
[C---:B--2---:R-:W-:Y:S01]  /*135b0*/  LOP3.LUT R21, R20.reuse, 0x7f, RZ, 0xc0, !PT ;  /* 0x0000007f14157812 */ /* 0x044fe200078ec0ff */
[----:B------:R-:W-:-:S03]  /*135c0*/  IMAD.SHL.U32 R20, R20, 0x20, RZ ;  /* 0x0000002014147824 */ /* 0x000fc600078e00ff */
[----:B------:R-:W-:-:S04]  /*135d0*/  SHF.R.U32.HI R21, RZ, 0x2, R21 ;  /* 0x00000002ff157819 */ /* 0x000fc80000011615 */
[----:B------:R-:W-:Y:S01]  /*135e0*/  LOP3.LUT R20, R21, 0x60, R20, 0xf8, !PT ;  /* 0x0000006015147812 */ /* 0x000fe200078ef814 */
[----:B0-----:R-:W-:-:S04]  /*135f0*/  IMAD.SHL.U32 R21, R10, 0x8, RZ ;  /* 0x000000080a157824 */ /* 0x001fc800078e00ff */
[----:B------:R-:W-:Y:S01]  /*13600*/  IMAD R6, R25, 0xc0, R20 ;  /* 0x000000c019067824 */ /* 0x000fe200078e0214 */
[----:B------:R-:W-:Y:S01]  /*13610*/  LOP3.LUT R21, R21, 0x18, RZ, 0xc0, !PT ;  /* 0x0000001815157812 */ /* 0x000fe200078ec0ff */
[----:B-1----:R-:W-:Y:S02]  /*13620*/  IMAD.SHL.U32 R20, R11, 0x8, RZ ;  /* 0x000000080b147824 */ /* 0x002fe400078e00ff */
[----:B----4-:R-:W-:Y:S01]  /*13630*/  @P1 IMAD.HI.U32 R0, R6, R4, RZ ;  /* 0x0000000406001227 */ /* 0x010fe200078e00ff */
[C---:B------:R-:W-:Y:S02]  /*13640*/  LOP3.LUT R10, R21.reuse, 0x40, RZ, 0xfc, !PT ;  /* 0x00000040150a7812 */ /* 0x040fe400078efcff */
[----:B------:R-:W-:Y:S01]  /*13650*/  LOP3.LUT R20, R20, 0x18, RZ, 0xc0, !PT ;  /* 0x0000001814147812 */ /* 0x000fe200078ec0ff */
[----:B------:R-:W-:Y:S01]  /*13660*/  IMAD.MOV.U32 R4, RZ, RZ, R6 ;  /* 0x000000ffff047224 */ /* 0x000fe200078e0006 */
[----:B---3--:R-:W-:Y:S02]  /*13670*/  @P1 SHF.R.U32.HI R4, RZ, R5, R0 ;  /* 0x00000005ff041219 */ /* 0x008fe40000011600 */
        /* <DEDUP_REMOVED lines=105> */
.L_x_11635:
        /* <DEDUP_REMOVED lines=14> */
.L_x_11519:
        /* <DEDUP_REMOVED lines=18> */
.L_x_11636:
[----:B------:R-:W-:Y:S05]  /*13f10*/  BSYNC B0 ;  /* 0x0000000000007941 */ /* 0x000fea0003800000 */
.L_x_11520:
        /* <DEDUP_REMOVED lines=52> */
.L_x_11528:
[----:B------:R-:W-:Y:S01]  /*14260*/  IMAD R3, R6, 0x8, R17 ;  /* 0x0000000806037824 */ /* 0x000fe200078e0211 */
[----:B------:R-:W-:Y:S01]  /*14270*/  SHF.L.U32 R2, R10, 0x1f, RZ ;  /* 0x0000001f0a027819 */ /* 0x000fe200000006ff */
[----:B------:R-:W-:Y:S03]  /*14280*/  BSSY B3, `(.L_x_11529) ;  /* 0x0000003000037945 */ /* 0x000fe60003800000 */
[----:B------:R-:W1:Y:S02]  /*14290*/  SYNCS.PHASECHK.TRANS64.TRYWAIT P0, [R3+URZ+0x31c40], R2 ;  /* 0x031c4002030075a7 */ /* 0x000e64000800017f */
[----:B-1----:R-:W-:Y:S05]  /*142a0*/  @!P0 BRA `(.L_x_11530) ;  /* 0x0000004400c08947 */ /* 0x002fea0003800000 */
.L_x_11637:
[----:B------:R-:W-:Y:S05]  /*142b0*/  BSYNC B3 ;  /* 0x0000000000037941 */ /* 0x000fea0003800000 */
.L_x_11529:
        /* <DEDUP_REMOVED lines=12> */
.L_x_11532:
[----:B------:R-:W-:Y:S05]  /*14380*/  BSYNC B3 ;  /* 0x0000000000037941 */ /* 0x000fea0003800000 */
.L_x_11531:
        /* <DEDUP_REMOVED lines=11> */
.L_x_11533:
        /* <DEDUP_REMOVED lines=16> */
.L_x_11534:
        /* <DEDUP_REMOVED lines=16> */
.L_x_11535:
        /* <DEDUP_REMOVED lines=15> */
.L_x_11638:
[----:B------:R-:W-:Y:S05]  /*14730*/  BSYNC B3 ;  /* 0x0000000000037941 */ /* 0x000fea0003800000 */
.L_x_11536:
        /* <DEDUP_REMOVED lines=12> */
.L_x_11539:
[----:B------:R-:W-:Y:S05]  /*14800*/  BSYNC B3 ;  /* 0x0000000000037941 */ /* 0x000fea0003800000 */
.L_x_11538:
        /* <DEDUP_REMOVED lines=11> */
.L_x_11540:
        /* <DEDUP_REMOVED lines=15> */
.L_x_11541:
        /* <DEDUP_REMOVED lines=15> */
.L_x_11542:
        /* <DEDUP_REMOVED lines=12> */
.L_x_11527:
[----:B------:R-:W-:Y:S05]  /*14b60*/  BSYNC B1 ;  /* 0x0000000000017941 */ /* 0x000fea0003800000 */
.L_x_11526:
[----:B------:R-:W2:Y:S01]  /*14b70*/  LDL.LU R0, [R1+0x24] ;  /* 0x0000240001007983 */ /* 0x000ea20000300800 */
[----:B------:R-:W-:Y:S02]  /*14b80*/  IMAD.MOV.U32 R28, RZ, RZ, R10 ;  /* 0x000000ffff1c7224 */ /* 0x000fe400078e000a */
[----:B------:R-:W-:Y:S02]  /*14b90*/  IMAD.MOV.U32 R18, RZ, RZ, R6 ;  /* 0x000000ffff127224 */ /* 0x000fe400078e0006 */
[----:B--2---:R-:W-:-:S07]  /*14ba0*/  VIADD R0, R0, 0xfffffffd ;  /* 0xfffffffd00007836 */ /* 0x004fce0000000000 */
.L_x_11525:
[----:B------:R-:W-:Y:S05]  /*14bb0*/  BSYNC B2 ;  /* 0x0000000000027941 */ /* 0x000fea0003800000 */
.L_x_11524:
[----:B------:R-:W-:Y:S01]  /*14bc0*/  VIADD R7, R7, 0xfffffffe ;  /* 0xfffffffe07077836 */ /* 0x000fe20000000000 */
[----:B------:R-:W-:-:S04]  /*14bd0*/  LOP3.LUT R2, RZ, R9, RZ, 0x33, !PT ;  /* 0x00000009ff027212 */ /* 0x000fc800078e33ff */
[----:B------:R-:W-:-:S13]  /*14be0*/  ISETP.NE.AND P0, PT, R7, R2, PT ;  /* 0x000000020700720c */ /* 0x000fda0003f05270 */
[----:B------:R-:W-:Y:S05]  /*14bf0*/  @!P0 BRA `(.L_x_11523) ;  /* 0x0000001400988947 */ /* 0x000fea0003800000 */
[----:B------:R-:W-:-:S07]  /*14c00*/  IMAD.MOV.U32 R4, RZ, RZ, R22 ;  /* 0x000000ffff047224 */ /* 0x000fce00078e0016 */
.L_x_11577:
        /* <DEDUP_REMOVED lines=33> */
.L_x_11545:
[----:B------:R-:W-:Y:S01]  /*14e20*/  IMAD R3, R6, 0x8, R17 ;  /* 0x0000000806037824 */ /* 0x000fe200078e0211 */
[----:B------:R-:W-:Y:S01]  /*14e30*/  SHF.L.U32 R2, R7, 0x1f, RZ ;  /* 0x0000001f07027819 */ /* 0x000fe200000006ff */
[----:B------:R-:W-:Y:S03]  /*14e40*/  BSSY B2, `(.L_x_11546) ;  /* 0x0000003000027945 */ /* 0x000fe60003800000 */
[----:B------:R-:W1:Y:S02]  /*14e50*/  SYNCS.PHASECHK.TRANS64.TRYWAIT P0, [R3+URZ+0x31c40], R2 ;  /* 0x031c4002030075a7 */ /* 0x000e64000800017f */
[----:B-1----:R-:W-:Y:S05]  /*14e60*/  @!P0 BRA `(.L_x_11547) ;  /* 0x0000003800f88947 */ /* 0x002fea0003800000 */
.L_x_11639:
[----:B------:R-:W-:Y:S05]  /*14e70*/  BSYNC B2 ;  /* 0x0000000000027941 */ /* 0x000fea0003800000 */
.L_x_11546:
        /* <DEDUP_REMOVED lines=12> */
.L_x_11549:
[----:B------:R-:W-:Y:S05]  /*14f40*/  BSYNC B2 ;  /* 0x0000000000027941 */ /* 0x000fea0003800000 */
.L_x_11548:
        /* <DEDUP_REMOVED lines=11> */
.L_x_11550:
        /* <DEDUP_REMOVED lines=16> */
.L_x_11551:
        /* <DEDUP_REMOVED lines=16> */
.L_x_11552:
        /* <DEDUP_REMOVED lines=15> */
.L_x_11640:
[----:B------:R-:W-:Y:S05]  /*152f0*/  BSYNC B2 ;  /* 0x0000000000027941 */ /* 0x000fea0003800000 */
.L_x_11553:
        /* <DEDUP_REMOVED lines=11> */
.L_x_11556:
[----:B------:R-:W-:Y:S05]  /*153b0*/  BSYNC B2 ;  /* 0x0000000000027941 */ /* 0x000fea0003800000 */
.L_x_11555:
        /* <DEDUP_REMOVED lines=10> */
.L_x_11557:
        /* <DEDUP_REMOVED lines=15> */
.L_x_11558:
        /* <DEDUP_REMOVED lines=15> */
.L_x_11559:
        /* <DEDUP_REMOVED lines=12> */
.L_x_11544:
[----:B------:R-:W-:Y:S05]  /*15700*/  BSYNC B1 ;  /* 0x0000000000017941 */ /* 0x000fea0003800000 */
.L_x_11543:
        /* <DEDUP_REMOVED lines=33> */
.L_x_11562:
[----:B------:R-:W-:Y:S01]  /*15920*/  IMAD R2, R18, 0x8, R17 ;  /* 0x0000000812027824 */ /* 0x000fe200078e0211 */
[----:B------:R-:W-:Y:S01]  /*15930*/  SHF.L.U32 R3, R28, 0x1f, RZ ;  /* 0x0000001f1c037819 */ /* 0x000fe200000006ff */
[----:B------:R-:W-:Y:S03]  /*15940*/  BSSY B2, `(.L_x_11563) ;  /* 0x0000003000027945 */ /* 0x000fe60003800000 */
[----:B------:R-:W1:Y:S02]  /*15950*/  SYNCS.PHASECHK.TRANS64.TRYWAIT P0, [R2+URZ+0x31c40], R3 ;  /* 0x031c4003020075a7 */ /* 0x000e64000800017f */
[----:B-1----:R-:W-:Y:S05]  /*15960*/  @!P0 BRA `(.L_x_11564) ;  /* 0x0000003000608947 */ /* 0x002fea0003800000 */
.L_x_11641:
[----:B------:R-:W-:Y:S05]  /*15970*/  BSYNC B2 ;  /* 0x0000000000027941 */ /* 0x000fea0003800000 */
.L_x_11563:
        /* <DEDUP_REMOVED lines=12> */
.L_x_11566:
[----:B------:R-:W-:Y:S05]  /*15a40*/  BSYNC B2 ;  /* 0x0000000000027941 */ /* 0x000fea0003800000 */
.L_x_11565:
        /* <DEDUP_REMOVED lines=12> */
.L_x_11567:
        /* <DEDUP_REMOVED lines=16> */
.L_x_11568:
        /* <DEDUP_REMOVED lines=16> */
.L_x_11569:
        /* <DEDUP_REMOVED lines=15> */
.L_x_11642:
[----:B------:R-:W-:Y:S05]  /*15e00*/  BSYNC B2 ;  /* 0x0000000000027941 */ /* 0x000fea0003800000 */
.L_x_11570:
        /* <DEDUP_REMOVED lines=11> */
.L_x_11573:
[----:B------:R-:W-:Y:S05]  /*15ec0*/  BSYNC B2 ;  /* 0x0000000000027941 */ /* 0x000fea0003800000 */
.L_x_11572:
        /* <DEDUP_REMOVED lines=10> */
.L_x_11574:
        /* <DEDUP_REMOVED lines=15> */
.L_x_11575:
        /* <DEDUP_REMOVED lines=15> */
.L_x_11576:
        /* <DEDUP_REMOVED lines=12> */
.L_x_11561:
[----:B------:R-:W-:Y:S05]  /*16210*/  BSYNC B1 ;  /* 0x0000000000017941 */ /* 0x000fea0003800000 */
.L_x_11560:
[----:B------:R-:W2:Y:S01]  /*16220*/  LDL R2, [R1+0x4] ;  /* 0x0000040001027983 */ /* 0x000ea20000100800 */
[----:B------:R-:W-:Y:S01]  /*16230*/  VIADD R0, R0, 0xfffffffe ;  /* 0xfffffffe00007836 */ /* 0x000fe20000000000 */
[----:B--2---:R-:W-:-:S13]  /*16240*/  ISETP.GT.AND P0, PT, R9, R2, PT ;  /* 0x000000020900720c */ /* 0x004fda0003f04270 */
[----:B------:R-:W-:Y:S05]  /*16250*/  @P0 BRA `(.L_x_11577) ;  /* 0xffffffe8006c0947 */ /* 0x000fea000383ffff */
.L_x_11523:
[----:B------:R-:W-:Y:S05]  /*16260*/  BSYNC B0 ;  /* 0x0000000000007941 */ /* 0x000fea0003800000 */
.L_x_11522:
        /* <DEDUP_REMOVED lines=18> */
.L_x_11579:
[----:B------:R-:W-:Y:S05]  /*16390*/  BSYNC B0 ;  /* 0x0000000000007941 */ /* 0x000fea0003800000 */
.L_x_11578:
        /* <DEDUP_REMOVED lines=9> */
.L_x_11643:
[----:B------:R-:W-:Y:S05]  /*16430*/  BSYNC B1 ;  /* 0x0000000000017941 */ /* 0x000fea0003800000 */
.L_x_11582:
        /* <DEDUP_REMOVED lines=9> */
.L_x_11585:
[----:B------:R-:W-:Y:S05]  /*164d0*/  BSYNC B1 ;  /* 0x0000000000017941 */ /* 0x000fea0003800000 */
.L_x_11584:
        /* <DEDUP_REMOVED lines=10> */
.L_x_11586:
        /* <DEDUP_REMOVED lines=15> */
.L_x_11587:
        /* <DEDUP_REMOVED lines=15> */
.L_x_11588:
        /* <DEDUP_REMOVED lines=10> */
.L_x_11581:
[----:B------:R-:W-:Y:S05]  /*16800*/  BSYNC B0 ;  /* 0x0000000000007941 */ /* 0x000fea0003800000 */
.L_x_11580:
[----:B------:R-:W-:-:S05]  /*16810*/  VIADD R18, R18, 0x1 ;  /* 0x0000000112127836 */ /* 0x000fca0000000000 */
[----:B------:R-:W-:-:S04]  /*16820*/  ISETP.NE.AND P0, PT, R18, 0x2, PT ;  /* 0x000000021200780c */ /* 0x000fc80003f05270 */
[----:B------:R-:W-:Y:S02]  /*16830*/  SEL R3, RZ, 0x1, P0 ;  /* 0x00000001ff037807 */ /* 0x000fe40000000000 */
[----:B------:R-:W-:Y:S02]  /*16840*/  SEL R18, R18, RZ, P0 ;  /* 0x000000ff12127207 */ /* 0x000fe40000000000 */
[----:B------:R-:W-:-:S07]  /*16850*/  LOP3.LUT R28, R28, R3, RZ, 0x3c, !PT ;  /* 0x000000031c1c7212 */ /* 0x000fce00078e3cff */
.L_x_11504:
[----:B------:R-:W-:Y:S05]  /*16860*/  BSYNC B7 ;  /* 0x0000000000077941 */ /* 0x000fea0003800000 */
.L_x_11502:
        /* <DEDUP_REMOVED lines=11> */
.L_x_11589:
[----:B------:R-:W0:Y:S01]  /*16920*/  S2R R0, SR_TID.X ;  /* 0x0000000000007919 */ /* 0x000e220000002100 */
[----:B------:R-:W-:Y:S01]  /*16930*/  UMOV UR4, 0xffffffff ;  /* 0xffffffff00047882 */ /* 0x000fe20000000000 */
[----:B0-----:R-:W-:-:S04]  /*16940*/  LOP3.LUT R8, R0, 0x1f, RZ, 0xc0, !PT ;  /* 0x0000001f00087812 */ /* 0x001fc800078ec0ff */
[----:B------:R-:W-:Y:S01]  /*16950*/  ISETP.NE.AND P0, PT, R8, 0x1f, PT ;  /* 0x0000001f0800780c */ /* 0x000fe20003f05270 */
[----:B------:R-:W-:-:S12]  /*16960*/  BRA.DIV UR4, `(.L_x_11591) ;  /* 0x00000022049c7947 */ /* 0x000fd8000b800000 */
[----:B------:R-:W-:Y:S01]  /*16970*/  IMAD.IADD R9, R27, 0x1, R8 ;  /* 0x000000011b097824 */ /* 0x000fe200078e0208 */
[----:B------:R-:W-:Y:S01]  /*16980*/  ULDC UR4, c[0x0][0xc3c] ;  /* 0x00030f0000047ab9 */ /* 0x000fe20000000800 */
[----:B------:R-:W-:-:S03]  /*16990*/  ULDC.64 UR6, c[0x0][0x208] ;  /* 0x0000820000067ab9 */ /* 0x000fc60000000a00 */
[----:B------:R-:W-:-:S13]  /*169a0*/  ISETP.GE.OR P1, PT, R9, UR4, !P0 ;  /* 0x0000000409007c0c */ /* 0x000fda000c726670 */
[----:B------:R-:W0:Y:S08]  /*169b0*/  @!P1 LDC.64 R2, c[0x0][0xc80] ;  /* 0x00032000ff029b82 */ /* 0x000e300000000a00 */
[----:B------:R-:W1:Y:S01]  /*169c0*/  @!P1 LDC.64 R4, c[0x0][0xc78] ;  /* 0x00031e00ff049b82 */ /* 0x000e620000000a00 */
[----:B0-----:R-:W-:-:S05]  /*169d0*/  @!P1 IMAD.WIDE R2, R9, 0x4, R2 ;  /* 0x0000000409029825 */ /* 0x001fca00078e0202 */
[----:B--2---:R1:W2:Y:S02]  /*169e0*/  @!P1 LDG.E R7, desc[UR6][R2.64] ;  /* 0x0000000602079981 */ /* 0x0042a4000c1e1900 */
        /* <DEDUP_REMOVED lines=31> */
.L_x_11653:
[----:B------:R-:W-:Y:S02]  /*16be0*/  ULDC UR4, c[0x0][0xc38] ;  /* 0x00030e0000047ab9 */ /* 0x000fe40000000800 */
[----:B------:R-:W-:-:S04]  /*16bf0*/  IMAD.U32 R4, RZ, RZ, UR4 ;  /* 0x00000004ff047e24 */ /* 0x000fc8000f8e00ff */
[----:B-1----:R-:W-:-:S04]  /*16c00*/  IMAD R3, R14, R4, RZ ;  /* 0x000000040e037224 */ /* 0x002fc800078e02ff */
[----:B------:R-:W-:-:S05]  /*16c10*/  IMAD.IADD R6, R6, 0x1, R3 ;  /* 0x0000000106067824 */ /* 0x000fca00078e0203 */
[----:B------:R-:W-:-:S13]  /*16c20*/  ISETP.GT.AND P6, PT, R6, R0, PT ;  /* 0x000000000600720c */ /* 0x000fda0003fc4270 */
[----:B------:R-:W-:Y:S05]  /*16c30*/  @P6 BRA `(.L_x_11592) ;  /* 0x0000000000a86947 */ /* 0x000fea0003800000 */
.L_x_11595:
[----:B0-----:R-:W0:Y:S01]  /*16c40*/  LDC R2, c[0x0][0xc3c] ;  /* 0x00030f00ff027b82 */ /* 0x001e220000000800 */
[----:B------:R-:W-:-:S05]  /*16c50*/  VIADD R27, R27, 0x1f ;  /* 0x0000001f1b1b7836 */ /* 0x000fca0000000000 */
[----:B0-----:R-:W-:-:S13]  /*16c60*/  ISETP.GE.AND P6, PT, R27, R2, PT ;  /* 0x000000021b00720c */ /* 0x001fda0003fc6270 */
[----:B------:R-:W-:Y:S05]  /*16c70*/  @P6 BRA `(.L_x_11593) ;  /* 0x0000000800c46947 */ /* 0x000fea0003800000 */
[----:B------:R-:W0:Y:S01]  /*16c80*/  S2R R3, SR_TID.X ;  /* 0x0000000000037919 */ /* 0x000e220000002100 */
        /* <DEDUP_REMOVED lines=31> */
.L_x_11661:
[----:B------:R-:W-:Y:S02]  /*16e80*/  ULDC UR4, c[0x0][0xc38] ;  /* 0x00030e0000047ab9 */ /* 0x000fe40000000800 */
[----:B------:R-:W-:-:S04]  /*16e90*/  IMAD.U32 R4, RZ, RZ, UR4 ;  /* 0x00000004ff047e24 */ /* 0x000fc8000f8e00ff */
[----:B-1----:R-:W-:-:S04]  /*16ea0*/  IMAD R3, R14, R4, RZ ;  /* 0x000000040e037224 */ /* 0x002fc800078e02ff */
[----:B------:R-:W-:-:S05]  /*16eb0*/  IMAD.IADD R6, R3, 0x1, R6 ;  /* 0x0000000103067824 */ /* 0x000fca00078e0206 */
[----:B------:R-:W-:-:S13]  /*16ec0*/  ISETP.GT.AND P6, PT, R6, R0, PT ;  /* 0x000000000600720c */ /* 0x000fda0003fc4270 */
[----:B------:R-:W-:Y:S05]  /*16ed0*/  @!P6 BRA `(.L_x_11595) ;  /* 0xfffffffc0058e947 */ /* 0x000fea000383ffff */
.L_x_11592:
        /* <DEDUP_REMOVED lines=10> */
.L_x_11666:
[----:B------:R-:W-:-:S13]  /*16f80*/  ISETP.NE.AND P0, PT, R3, RZ, PT ;  /* 0x000000ff0300720c */ /* 0x000fda0003f05270 */
[----:B------:R-:W-:Y:S05]  /*16f90*/  @!P0 BRA `(.L_x_11597) ;  /* 0x0000000000108947 */ /* 0x000fea0003800000 */
[----:B------:R-:W-:Y:S01]  /*16fa0*/  UMOV UR4, 0xffffffff ;  /* 0xffffffff00047882 */ /* 0x000fe20000000000 */
[----:B------:R-:W-:Y:S02]  /*16fb0*/  VIADD R12, R7, 0xffffffff ;  /* 0xffffffff070c7836 */ /* 0x000fe40000000000 */
[----:B------:R-:W-:Y:S05]  /*16fc0*/  BRA.DIV UR4, `(.L_x_11598) ;  /* 0x0000002604587947 */ /* 0x000fea000b800000 */
[----:B------:R4:W0:Y:S02]  /*16fd0*/  SHFL.IDX PT, R24, R2, R12, 0x1f ;  /* 0x00001f0c02187589 */ /* 0x00082400000e0000 */
.L_x_11597:
        /* <DEDUP_REMOVED lines=59> */
.L_x_11599:
[----:B----4-:R-:W0:Y:S01]  /*17390*/  LDC.64 R2, c[0x0][0xc90] ;  /* 0x00032400ff027b82 */ /* 0x010e220000000a00 */
[----:B------:R-:W-:Y:S01]  /*173a0*/  ULDC.64 UR4, c[0x0][0x208] ;  /* 0x0000820000047ab9 */ /* 0x000fe20000000a00 */
[----:B0-----:R-:W-:-:S05]  /*173b0*/  IMAD.WIDE R2, R27, 0x4, R2 ;  /* 0x000000041b027825 */ /* 0x001fca00078e0202 */
[----:B------:R0:W2:Y:S02]  /*173c0*/  LDG.E R6, desc[UR4][R2.64] ;  /* 0x0000000402067981 */ /* 0x0000a4000c1e1900 */
[----:B0-----:R-:W-:Y:S02]  /*173d0*/  IMAD.MOV.U32 R2, RZ, RZ, RZ ;  /* 0x000000ffff027224 */ /* 0x001fe400078e00ff */
[----:B--2---:R-:W-:-:S05]  /*173e0*/  IMAD R5, R25, R6, RZ ;  /* 0x0000000619057224 */ /* 0x004fca00078e02ff */
        /* <DEDUP_REMOVED lines=55> */
.L_x_11600:
[----:B------:R-:W-:-:S05]  /*17760*/  LOP3.LUT R0, RZ, R3, RZ, 0x33, !PT ;  /* 0x00000003ff007212 */ /* 0x000fca00078e33ff */
[----:B------:R-:W-:Y:S01]  /*17770*/  IMAD.IADD R25, R25, 0x1, R0 ;  /* 0x0000000119197824 */ /* 0x000fe200078e0200 */
[----:B------:R-:W-:Y:S06]  /*17780*/  BRA `(.L_x_11601) ;  /* 0x00000000001c7947 */ /* 0x000fec0003800000 */
.L_x_11593:
[----:B------:R-:W-:Y:S01]  /*17790*/  UMOV UR4, URZ ;  /* 0x0000003f00047c82 */ /* 0x000fe20008000000 */
[----:B------:R-:W-:Y:S01]  /*177a0*/  UMOV UR5, URZ ;  /* 0x0000003f00057c82 */ /* 0x000fe20008000000 */
[----:B------:R-:W-:Y:S01]  /*177b0*/  ULDC UR6, c[0x0][0xc3c] ;  /* 0x00030f0000067ab9 */ /* 0x000fe20000000800 */
[----:B------:R-:W-:Y:S02]  /*177c0*/  IMAD.MOV.U32 R24, RZ, RZ, R0 ;  /* 0x000000ffff187224 */ /* 0x000fe400078e0000 */
[----:B------:R-:W-:Y:S02]  /*177d0*/  IMAD.U32 R25, RZ, RZ, UR4 ;  /* 0x00000004ff197e24 */ /* 0x000fe4000f8e00ff */
[----:B------:R-:W-:Y:S02]  /*177e0*/  IMAD.U32 R26, RZ, RZ, UR5 ;  /* 0x00000005ff1a7e24 */ /* 0x000fe4000f8e00ff */
[----:B------:R-:W-:-:S07]  /*177f0*/  IMAD.U32 R27, RZ, RZ, UR6 ;  /* 0x00000006ff1b7e24 */ /* 0x000fce000f8e00ff */
.L_x_11601:
        /* <DEDUP_REMOVED lines=10> */
.L_x_11590:
[----:B------:R-:W-:Y:S02]  /*178a0*/  ULDC UR4, c[0x0][0xc3c] ;  /* 0x00030f0000047ab9 */ /* 0x000fe40000000800 */
[----:B---3--:R-:W-:-:S13]  /*178b0*/  ISETP.GE.AND P0, PT, R27, UR4, PT ;  /* 0x000000041b007c0c */ /* 0x008fda000bf06270 */
[----:B------:R-:W-:Y:S05]  /*178c0*/  @!P0 BRA `(.L_x_11602) ;  /* 0xffffffa400348947 */ /* 0x000fea000383ffff */
[----:B------:R-:W-:Y:S05]  /*178d0*/  BSYNC B8 ;  /* 0x0000000000087941 */ /* 0x000fea0003800000 */
.L_x_11496:
[----:B-1----:R-:W3:Y:S01]  /*178e0*/  LDL.LU R0, [R1+0x2c] ;  /* 0x00002c0001007983 */ /* 0x002ee20000300800 */
[----:B------:R-:W-:Y:S01]  /*178f0*/  BSSY B0, `(.L_x_11603) ;  /* 0x000000b000007945 */ /* 0x000fe20003800000 */
[----:B------:R-:W0:Y:S01]  /*17900*/  S2R R5, SR_CgaCtaId ;  /* 0x0000000000057919 */ /* 0x000e220000008800 */
[----:B---3--:R-:W-:-:S05]  /*17910*/  VIADD R0, R0, 0x1 ;  /* 0x0000000100007836 */ /* 0x008fca0000000000 */
        /* <DEDUP_REMOVED lines=8> */
.L_x_11669:
[----:B------:R-:W-:Y:S05]  /*179a0*/  BSYNC B0 ;  /* 0x0000000000007941 */ /* 0x000fea0003800000 */
.L_x_11603:
[----:B------:R-:W-:-:S03]  /*179b0*/  UMOV UR4, 0xffffffff ;  /* 0xffffffff00047882 */ /* 0x000fc60000000000 */
[----:B------:R-:W-:Y:S05]  /*179c0*/  BRA.DIV UR4, `(.L_x_11605) ;  /* 0x0000001e04147947 */ /* 0x000fea000b800000 */
[----:B0-----:R-:W0:Y:S02]  /*179d0*/  S2R R0, SR_TID.X ;  /* 0x0000000000007919 */ /* 0x001e240000002100 */
[----:B0-----:R-:W-:-:S04]  /*179e0*/  SHF.R.U32.HI R0, RZ, 0x5, R0 ;  /* 0x00000005ff007819 */ /* 0x001fc80000011600 */
[----:B------:R-:W-:-:S05]  /*179f0*/  LOP3.LUT R0, R0, 0x3, RZ, 0xc0, !PT ;  /* 0x0000000300007812 */ /* 0x000fca00078ec0ff */
[----:B------:R0:W1:Y:S02]  /*17a00*/  SHFL.IDX PT, R14, R0, RZ, 0x1f ;  /* 0x00001fff000e7589 */ /* 0x00006400000e0000 */
.L_x_11672:
[----:B-1----:R-:W-:Y:S01]  /*17a10*/  ISETP.NE.AND P0, PT, R14, RZ, PT ;  /* 0x000000ff0e00720c */ /* 0x002fe20003f05270 */
[----:B------:R-:W-:-:S12]  /*17a20*/  BSSY B0, `(.L_x_11606) ;  /* 0x0000026000007945 */ /* 0x000fd80003800000 */
[----:B------:R-:W-:Y:S05]  /*17a30*/  @P0 BRA `(.L_x_11607) ;  /* 0x0000000000900947 */ /* 0x000fea0003800000 */
[----:B------:R-:W-:-:S03]  /*17a40*/  UMOV UR4, 0xffffffff ;  /* 0xffffffff00047882 */ /* 0x000fc60000000000 */
[----:B------:R-:W-:Y:S05]  /*17a50*/  BRA.DIV UR4, `(.L_x_11608) ;  /* 0x0000001e04247947 */ /* 0x000fea000b800000 */
[----:B------:R-:W-:-:S13]  /*17a60*/  ELECT P6, URZ, PT ;  /* 0x00000000003f782f */ /* 0x000fda00038c0000 */
.L_x_11675:
[----:B------:R-:W-:Y:S05]  /*17a70*/  @!P6 BRA `(.L_x_11607) ;  /* 0x000000000080e947 */ /* 0x000fea0003800000 */
[----:B0-----:R-:W3:Y:S02]  /*17a80*/  LDL R0, [R1+0x48] ;  /* 0x0000480001007983 */ /* 0x001ee40000100800 */
[----:B---3--:R-:W-:-:S13]  /*17a90*/  R2UR UR4, R0 ;  /* 0x00000000000472ca */ /* 0x008fda00000e0000 */
[----:B------:R-:W-:-:S06]  /*17aa0*/  ULOP3.LUT UR4, UR4, 0x2, URZ, 0xfc, !UPT ;  /* 0x0000000204047892 */ /* 0x000fcc000f8efc3f */
[----:B------:R-:W-:-:S05]  /*17ab0*/  IMAD.U32 R0, RZ, RZ, UR4 ;  /* 0x00000004ff007e24 */ /* 0x000fca000f8e00ff */
[----:B------:R-:W-:-:S13]  /*17ac0*/  ISETP.NE.AND P2, PT, R0, 0x3, PT ;  /* 0x000000030000780c */ /* 0x000fda0003f45270 */
[----:B------:R-:W-:Y:S05]  /*17ad0*/  @!P2 BRA `(.L_x_11609) ;  /* 0x000000000004a947 */ /* 0x000fea0003800000 */
[----:B------:R-:W-:Y:S01]  /*17ae0*/  BPT.TRAP 0x1 ;  /* 0x000000040000795c */ /* 0x000fe20000300000 */
.L_x_11609:
[----:B------:R-:W-:Y:S01]  /*17af0*/  VIADD R3, R9, 0x31c40 ;  /* 0x00031c4009037836 */ /* 0x000fe20000000000 */
[----:B------:R-:W-:Y:S01]  /*17b00*/  SHF.L.U32 R2, R28, 0x1f, RZ ;  /* 0x0000001f1c027819 */ /* 0x000fe200000006ff */
[C---:B------:R-:W-:Y:S02]  /*17b10*/  VIADD R0, R18.reuse, 0x1 ;  /* 0x0000000112007836 */ /* 0x040fe40000000000 */
[----:B--2---:R-:W-:-:S03]  /*17b20*/  IMAD R7, R18, 0x8, R3 ;  /* 0x0000000812077824 */ /* 0x004fc600078e0203 */
        /* <DEDUP_REMOVED lines=8> */
.L_x_11676:
[----:B------:R-:W1:Y:S02]  /*17bb0*/  SYNCS.PHASECHK.TRANS64.TRYWAIT P0, [R3+URZ], R0 ;  /* 0x00000000030075a7 */ /* 0x000e64000800017f */
[----:B-1----:R-:W-:Y:S05]  /*17bc0*/  @!P0 BRA `(.L_x_11611) ;  /* 0x0000001800fc8947 */ /* 0x002fea0003800000 */
.L_x_11677:
[----:B------:R-:W-:Y:S05]  /*17bd0*/  @!P2 BRA `(.L_x_11612) ;  /* 0x000000000004a947 */ /* 0x000fea0003800000 */
[----:B------:R-:W-:Y:S01]  /*17be0*/  BPT.TRAP 0x1 ;  /* 0x000000040000795c */ /* 0x000fe20000300000 */
.L_x_11612:
[----:B-1----:R-:W-:-:S04]  /*17bf0*/  VIADD R3, R9, 0x31c60 ;  /* 0x00031c6009037836 */ /* 0x002fc80000000000 */
[----:B------:R-:W-:-:S04]  /*17c00*/  IMAD R5, R18, 0x8, R3 ;  /* 0x0000000812057824 */ /* 0x000fc800078e0203 */
[----:B------:R-:W1:Y:S02]  /*17c10*/  SYNCS.PHASECHK.TRANS64.TRYWAIT P0, [R5+URZ], R2 ;  /* 0x00000002050075a7 */ /* 0x000e64000800017f */
[----:B-1----:R-:W-:Y:S05]  /*17c20*/  @!P0 BRA `(.L_x_11613) ;  /* 0x0000001800f88947 */ /* 0x002fea0003800000 */
.L_x_11678:
[----:B------:R-:W-:-:S07]  /*17c30*/  IMAD R3, R4, 0x8, R3 ;  /* 0x0000000804037824 */ /* 0x000fce00078e0203 */
.L_x_11614:
[----:B--2---:R2:W3:Y:S02]  /*17c40*/  SYNCS.PHASECHK.TRANS64.TRYWAIT P0, [R3+URZ], R0 ;  /* 0x00000000030075a7 */ /* 0x0044e4000800017f */
[----:B---3--:R-:W-:Y:S05]  /*17c50*/  @!P0 NANOSLEEP.SYNCS 0x989680 ;  /* 0x009896800000895d */ /* 0x008fea0003900000 */
[----:B------:R-:W3:Y:S02]  /*17c60*/  @!P0 SYNCS.PHASECHK.TRANS64 P0, [R3+URZ], R0 ;  /* 0x00000000030085a7 */ /* 0x000ee4000800007f */
[----:B---3--:R-:W-:Y:S05]  /*17c70*/  @!P0 BRA `(.L_x_11614) ;  /* 0xfffffffc00f08947 */ /* 0x008fea000383ffff */
.L_x_11607:
[----:B------:R-:W-:Y:S05]  /*17c80*/  BSYNC B0 ;  /* 0x0000000000007941 */ /* 0x000fea0003800000 */
.L_x_11606:
[----:B------:R-:W-:Y:S05]  /*17c90*/  EXIT ;  /* 0x000000000000794d */ /* 0x000fea0003800000 */
.L_x_11443:
[----:B0-----:R-:W-:-:S04]  /*17ca0*/  IMAD.U32 R3, RZ, RZ, UR37 ;  /* 0x00000025ff037e24 */ /* 0x001fc8000f8e00ff */
[----:B------:R0:W1:Y:S03]  /*17cb0*/  SYNCS.PHASECHK.TRANS64.TRYWAIT P1, [R3+URZ+0x31c00], R0 ;  /* 0x031c0000030075a7 */ /* 0x000066000802017f */
[----:B-1----:R-:W-:Y:S05]  /*17cc0*/  @!P1 NANOSLEEP.SYNCS 0x989680 ;  /* 0x009896800000995d */ /* 0x002fea0003900000 */
[----:B------:R-:W1:Y:S02]  /*17cd0*/  @!P1 SYNCS.PHASECHK.TRANS64 P1, [R3+URZ+0x31c00], R0 ;  /* 0x031c0000030095a7 */ /* 0x000e64000802007f */
[----:B-1----:R-:W-:Y:S05]  /*17ce0*/  @!P1 BRA `(.L_x_11443) ;  /* 0xfffffffc00ec9947 */ /* 0x002fea000383ffff */
[----:B------:R-:W-:Y:S05]  /*17cf0*/  BRA `(.L_x_11615) ;  /* 0xfffffea000bc7947 */ /* 0x000fea000383ffff */
.L_x_11447:
[----:B-1----:R1:W2:Y:S02]  /*17d00*/  SYNCS.PHASECHK.TRANS64.TRYWAIT P2, [R3+URZ+0x31c30], R0 ;  /* 0x031c3000030075a7 */ /* 0x0022a4000804017f */
[----:B--2---:R-:W-:Y:S05]  /*17d10*/  @!P2 NANOSLEEP.SYNCS 0x989680 ;  /* 0x009896800000a95d */ /* 0x004fea0003900000 */
[----:B------:R-:W2:Y:S02]  /*17d20*/  @!P2 SYNCS.PHASECHK.TRANS64 P2, [R3+URZ+0x31c30], R0 ;  /* 0x031c30000300a5a7 */ /* 0x000ea4000804007f */
[----:B--2---:R-:W-:Y:S05]  /*17d30*/  @!P2 BRA `(.L_x_11447) ;  /* 0xfffffffc00f0a947 */ /* 0x004fea000383ffff */
[----:B------:R-:W-:Y:S05]  /*17d40*/  BRA `(.L_x_11446) ;  /* 0xfffffea000e07947 */ /* 0x000fea000383ffff */
.L_x_11452:
[----:B-1----:R-:W-:-:S04]  /*17d50*/  IMAD.U32 R9, RZ, RZ, UR4 ;  /* 0x00000004ff097e24 */ /* 0x002fc8000f8e00ff */
[----:B------:R1:W2:Y:S03]  /*17d60*/  SYNCS.PHASECHK.TRANS64.TRYWAIT P3, [R9+URZ+0x31c30], R0 ;  /* 0x031c3000090075a7 */ /* 0x0002a6000806017f */
[----:B--2---:R-:W-:Y:S05]  /*17d70*/  @!P3 NANOSLEEP.SYNCS 0x989680 ;  /* 0x009896800000b95d */ /* 0x004fea0003900000 */
[----:B------:R-:W2:Y:S02]  /*17d80*/  @!P3 SYNCS.PHASECHK.TRANS64 P3, [R9+URZ+0x31c30], R0 ;  /* 0x031c30000900b5a7 */ /* 0x000ea4000806007f */
[----:B--2---:R-:W-:Y:S05]  /*17d90*/  @!P3 BRA `(.L_x_11452) ;  /* 0xfffffffc00ecb947 */ /* 0x004fea000383ffff */
[----:B------:R-:W-:Y:S05]  /*17da0*/  BRA `(.L_x_11449) ;  /* 0xfffffedc00507947 */ /* 0x000fea000383ffff */
.L_x_11456:
[----:B-1----:R-:W-:-:S04]  /*17db0*/  IMAD.U32 R8, RZ, RZ, UR4 ;  /* 0x00000004ff087e24 */ /* 0x002fc8000f8e00ff */
[----:B------:R1:W2:Y:S03]  /*17dc0*/  SYNCS.PHASECHK.TRANS64.TRYWAIT P3, [R8+URZ+0x31c50], R0 ;  /* 0x031c5000080075a7 */ /* 0x0002a6000806017f */
[----:B--2---:R-:W-:Y:S05]  /*17dd0*/  @!P3 NANOSLEEP.SYNCS 0x989680 ;  /* 0x009896800000b95d */ /* 0x004fea0003900000 */
[----:B------:R-:W2:Y:S02]  /*17de0*/  @!P3 SYNCS.PHASECHK.TRANS64 P3, [R8+URZ+0x31c50], R0 ;  /* 0x031c50000800b5a7 */ /* 0x000ea4000806007f */
[----:B--2---:R-:W-:Y:S05]  /*17df0*/  @!P3 BRA `(.L_x_11456) ;  /* 0xfffffffc00ecb947 */ /* 0x004fea000383ffff */
[----:B------:R-:W-:Y:S05]  /*17e00*/  BRA `(.L_x_11453) ;  /* 0xfffffef000f07947 */ /* 0x000fea000383ffff */
.L_x_11462:
[----:B-1----:R-:W-:-:S04]  /*17e10*/  IMAD.U32 R7, RZ, RZ, UR4 ;  /* 0x00000004ff077e24 */ /* 0x002fc8000f8e00ff */
[----:B------:R1:W2:Y:S03]  /*17e20*/  SYNCS.PHASECHK.TRANS64.TRYWAIT P2, [R7+URZ+0x31c30], R0 ;  /* 0x031c3000070075a7 */ /* 0x0002a6000804017f */
[----:B--2---:R-:W-:Y:S05]  /*17e30*/  @!P2 NANOSLEEP.SYNCS 0x989680 ;  /* 0x009896800000a95d */ /* 0x004fea0003900000 */
[----:B------:R-:W2:Y:S02]  /*17e40*/  @!P2 SYNCS.PHASECHK.TRANS64 P2, [R7+URZ+0x31c30], R0 ;  /* 0x031c30000700a5a7 */ /* 0x000ea4000804007f */
[----:B--2---:R-:W-:Y:S05]  /*17e50*/  @!P2 BRA `(.L_x_11462) ;  /* 0xfffffffc00eca947 */ /* 0x004fea000383ffff */
[----:B------:R-:W-:Y:S05]  /*17e60*/  BRA `(.L_x_11459) ;  /* 0xffffff1c00fc7947 */ /* 0x000fea000383ffff */
.L_x_11466:
[----:B-1----:R-:W-:-:S04]  /*17e70*/  IMAD.U32 R7, RZ, RZ, UR4 ;  /* 0x00000004ff077e24 */ /* 0x002fc8000f8e00ff */
[----:B------:R1:W2:Y:S03]  /*17e80*/  SYNCS.PHASECHK.TRANS64.TRYWAIT P2, [R7+URZ+0x31c50], R0 ;  /* 0x031c5000070075a7 */ /* 0x0002a6000804017f */
[----:B--2---:R-:W-:Y:S05]  /*17e90*/  @!P2 NANOSLEEP.SYNCS 0x989680 ;  /* 0x009896800000a95d */ /* 0x004fea0003900000 */
[----:B------:R-:W2:Y:S02]  /*17ea0*/  @!P2 SYNCS.PHASECHK.TRANS64 P2, [R7+URZ+0x31c50], R0 ;  /* 0x031c50000700a5a7 */ /* 0x000ea4000804007f */
[----:B--2---:R-:W-:Y:S05]  /*17eb0*/  @!P2 BRA `(.L_x_11466) ;  /* 0xfffffffc00eca947 */ /* 0x004fea000383ffff */
[----:B------:R-:W-:Y:S05]  /*17ec0*/  BRA `(.L_x_11463) ;  /* 0xffffff34009c7947 */ /* 0x000fea000383ffff */
.L_x_11471:
[----:B-1----:R-:W-:-:S04]  /*17ed0*/  IMAD.U32 R6, RZ, RZ, UR6 ;  /* 0x00000006ff067e24 */ /* 0x002fc8000f8e00ff */
[----:B------:R1:W2:Y:S03]  /*17ee0*/  SYNCS.PHASECHK.TRANS64.TRYWAIT P0, [R6+URZ+0x31c50], R5 ;  /* 0x031c5005060075a7 */ /* 0x0002a6000800017f */
[----:B--2---:R-:W-:Y:S05]  /*17ef0*/  @!P0 NANOSLEEP.SYNCS 0x989680 ;  /* 0x009896800000895d */ /* 0x004fea0003900000 */
[----:B------:R-:W2:Y:S02]  /*17f00*/  @!P0 SYNCS.PHASECHK.TRANS64 P0, [R6+URZ+0x31c50], R5 ;  /* 0x031c5005060085a7 */ /* 0x000ea4000800007f */
[----:B--2---:R-:W-:Y:S05]  /*17f10*/  @!P0 BRA `(.L_x_11471) ;  /* 0xfffffffc00ec8947 */ /* 0x004fea000383ffff */
[----:B------:R-:W-:Y:S05]  /*17f20*/  BRA `(.L_x_11470) ;  /* 0xffffff5400847947 */ /* 0x000fea000383ffff */
.L_x_11510:
        /* <DEDUP_REMOVED lines=11> */
.L_x_11617:
[----:B------:R-:W-:Y:S05]  /*17fe0*/  BSYNC B0 ;  /* 0x0000000000007941 */ /* 0x000fea0003800000 */
.L_x_11616:
[----:B------:R-:W-:Y:S05]  /*17ff0*/  BRA `(.L_x_11618) ;  /* 0xffffffac00347947 */ /* 0x000fea000383ffff */
.L_x_11512:
[----:B------:R-:W-:Y:S01]  /*18000*/  BSSY B0, `(.L_x_11619) ;  /* 0x0000006000007945 */ /* 0x000fe20003800000 */
[----:B------:R-:W-:-:S07]  /*18010*/  IMAD.MOV.U32 R15, RZ, RZ, -0x1 ;  /* 0xffffffffff0f7424 */ /* 0x000fce00078e00ff */
[----:B012---:R-:W-:Y:S05]  /*18020*/  WARPSYNC.COLLECTIVE R15, `(.L_x_11620) ;  /* 0x000000000f0c7348 */ /* 0x007fea0003c00000 */
[----:B------:R-:W-:Y:S02]  /*18030*/  ELECT P6, UR62, PT ;  /* 0x00000000003e782f */ /* 0x000fe400038c0000 */
[----:B------:R-:W-:Y:S01]  /*18040*/  MOV R14, UR62 ;  /* 0x0000003e000e7c02 */ /* 0x000fe20008000f00 */
[----:B012---:R-:W-:Y:S10]  /*18050*/  ENDCOLLECTIVE ;  /* 0x000000000000791b */ /* 0x007ff40003800000 */
.L_x_11620:
[----:B------:R-:W-:Y:S05]  /*18060*/  BSYNC B0 ;  /* 0x0000000000007941 */ /* 0x000fea0003800000 */
.L_x_11619:
[----:B------:R-:W-:Y:S05]  /*18070*/  BRA `(.L_x_11621) ;  /* 0xffffffac00347947 */ /* 0x000fea000383ffff */
.L_x_11514:
[----:B--2---:R2:W3:Y:S02]  /*18080*/  SYNCS.PHASECHK.TRANS64.TRYWAIT P0, [R0+URZ+0x31c40], R2 ;  /* 0x031c4002000075a7 */ /* 0x0044e4000800017f */
[----:B---3--:R-:W-:Y:S05]  /*18090*/  @!P0 NANOSLEEP.SYNCS 0x989680 ;  /* 0x009896800000895d */ /* 0x008fea0003900000 */
[----:B------:R-:W3:Y:S02]  /*180a0*/  @!P0 SYNCS.PHASECHK.TRANS64 P0, [R0+URZ+0x31c40], R2 ;  /* 0x031c4002000085a7 */ /* 0x000ee4000800007f */
[----:B---3--:R-:W-:Y:S05]  /*180b0*/  @!P0 BRA `(.L_x_11514) ;  /* 0xfffffffc00f08947 */ /* 0x008fea000383ffff */
[----:B------:R-:W-:Y:S05]  /*180c0*/  BRA `(.L_x_11622) ;  /* 0xffffffac008c7947 */ /* 0x000fea000383ffff */
.L_x_11518:
        /* <DEDUP_REMOVED lines=12> */
.L_x_11623:
[----:B------:R-:W-:Y:S02]  /*18190*/  IMAD.MOV.U32 R13, RZ, RZ, R0 ;  /* 0x000000ffff0d7224 */ /* 0x000fe400078e0000 */
[----:B------:R-:W-:-:S07]  /*181a0*/  IMAD.MOV.U32 R2, RZ, RZ, R14 ;  /* 0x000000ffff027224 */ /* 0x000fce00078e000e */
[----:B------:R-:W-:Y:S05]  /*181b0*/  WARPSYNC.COLLECTIVE R15, `(.L_x_11624) ;  /* 0x000000000f087348 */ /* 0x000fea0003c00000 */
[----:B------:R0:W1:Y:S02]  /*181c0*/  SHFL.IDX P6, R14, R13, R12, R11 ;  /* 0x0000000c0d0e7389 */ /* 0x00006400000c000b */
[----:B01----:R-:W-:Y:S01]  /*181d0*/  ENDCOLLECTIVE ;  /* 0x000000000000791b */ /* 0x003fe20003800000 */
.L_x_11624:
        /* <DEDUP_REMOVED lines=19> */
.L_x_11625:
[----:B------:R-:W-:Y:S02]  /*18310*/  IMAD.MOV.U32 R13, RZ, RZ, R0 ;  /* 0x000000ffff0d7224 */ /* 0x000fe400078e0000 */
[----:B------:R-:W-:-:S07]  /*18320*/  IMAD.MOV.U32 R2, RZ, RZ, R14 ;  /* 0x000000ffff027224 */ /* 0x000fce00078e000e */
[----:B------:R-:W-:Y:S05]  /*18330*/  WARPSYNC.COLLECTIVE R15, `(.L_x_11626) ;  /* 0x000000000f087348 */ /* 0x000fea0003c00000 */
[----:B------:R0:W1:Y:S02]  /*18340*/  SHFL.IDX P6, R14, R13, R12, R11 ;  /* 0x0000000c0d0e7389 */ /* 0x00006400000c000b */
[----:B01----:R-:W-:Y:S01]  /*18350*/  ENDCOLLECTIVE ;  /* 0x000000000000791b */ /* 0x003fe20003800000 */
.L_x_11626:
        /* <DEDUP_REMOVED lines=18> */
.L_x_11627:
[----:B------:R-:W-:-:S05]  /*18480*/  VIADD R2, R25, 0x40 ;  /* 0x0000004019027836 */ /* 0x000fca0000000000 */
[----:B------:R-:W-:Y:S01]  /*18490*/  ISETP.GE.AND P3, PT, R2, R5, PT ;  /* 0x000000050200720c */ /* 0x000fe20003f66270 */
[----:B------:R-:W-:Y:S02]  /*184a0*/  IMAD.MOV.U32 R13, RZ, RZ, R0 ;  /* 0x000000ffff0d7224 */ /* 0x000fe400078e0000 */
[----:B------:R-:W-:-:S10]  /*184b0*/  IMAD.MOV.U32 R2, RZ, RZ, R14 ;  /* 0x000000ffff027224 */ /* 0x000fd400078e000e */
[----:B------:R-:W-:Y:S05]  /*184c0*/  WARPSYNC.COLLECTIVE R15, `(.L_x_11628) ;  /* 0x000000000f087348 */ /* 0x000fea0003c00000 */
[----:B------:R0:W1:Y:S02]  /*184d0*/  SHFL.IDX P6, R14, R13, R12, R11 ;  /* 0x0000000c0d0e7389 */ /* 0x00006400000c000b */
[----:B01----:R-:W-:Y:S01]  /*184e0*/  ENDCOLLECTIVE ;  /* 0x000000000000791b */ /* 0x003fe20003800000 */
.L_x_11628:
        /* <DEDUP_REMOVED lines=18> */
.L_x_11629:
[----:B------:R-:W-:Y:S02]  /*18610*/  IMAD.MOV.U32 R13, RZ, RZ, R0 ;  /* 0x000000ffff0d7224 */ /* 0x000fe400078e0000 */
[----:B------:R-:W-:-:S05]  /*18620*/  VIADD R0, R25, 0x60 ;  /* 0x0000006019007836 */ /* 0x000fca0000000000 */
[----:B------:R-:W-:Y:S01]  /*18630*/  ISETP.GE.AND P3, PT, R0, R5, PT ;  /* 0x000000050000720c */ /* 0x000fe20003f66270 */
[----:B------:R-:W-:-:S12]  /*18640*/  IMAD.MOV.U32 R4, RZ, RZ, R14 ;  /* 0x000000ffff047224 */ /* 0x000fd800078e000e */
[----:B------:R-:W-:Y:S05]  /*18650*/  WARPSYNC.COLLECTIVE R15, `(.L_x_11630) ;  /* 0x000000000f087348 */ /* 0x000fea0003c00000 */
[----:B------:R0:W1:Y:S02]  /*18660*/  SHFL.IDX P6, R14, R13, R12, R11 ;  /* 0x0000000c0d0e7389 */ /* 0x00006400000c000b */
[----:B01----:R-:W-:Y:S01]  /*18670*/  ENDCOLLECTIVE ;  /* 0x000000000000791b */ /* 0x003fe20003800000 */
.L_x_11630:
        /* <DEDUP_REMOVED lines=15> */
.L_x_11631:
[----:B------:R-:W-:-:S05]  /*18770*/  VIADD R2, R25, 0x80 ;  /* 0x0000008019027836 */ /* 0x000fca0000000000 */
[----:B------:R-:W-:Y:S01]  /*18780*/  ISETP.GE.AND P3, PT, R2, R5, PT ;  /* 0x000000050200720c */ /* 0x000fe20003f66270 */
[----:B------:R-:W-:Y:S02]  /*18790*/  IMAD.MOV.U32 R13, RZ, RZ, R7 ;  /* 0x000000ffff0d7224 */ /* 0x000fe400078e0007 */
[----:B------:R-:W-:-:S10]  /*187a0*/  IMAD.MOV.U32 R0, RZ, RZ, R14 ;  /* 0x000000ffff007224 */ /* 0x000fd400078e000e */
[----:B------:R-:W-:Y:S05]  /*187b0*/  WARPSYNC.COLLECTIVE R15, `(.L_x_11632) ;  /* 0x000000000f087348 */ /* 0x000fea0003c00000 */
[----:B------:R0:W1:Y:S02]  /*187c0*/  SHFL.IDX P6, R14, R13, R12, R11 ;  /* 0x0000000c0d0e7389 */ /* 0x00006400000c000b */
[----:B01----:R-:W-:Y:S01]  /*187d0*/  ENDCOLLECTIVE ;  /* 0x000000000000791b */ /* 0x003fe20003800000 */
.L_x_11632:
        /* <DEDUP_REMOVED lines=17> */
.L_x_11633:
[----:B------:R-:W-:Y:S02]  /*188f0*/  IMAD.MOV.U32 R13, RZ, RZ, R7 ;  /* 0x000000ffff0d7224 */ /* 0x000fe400078e0007 */
[----:B------:R-:W-:-:S07]  /*18900*/  IMAD.MOV.U32 R6, RZ, RZ, R14 ;  /* 0x000000ffff067224 */ /* 0x000fce00078e000e */
[----:B------:R-:W-:Y:S05]  /*18910*/  WARPSYNC.COLLECTIVE R15, `(.L_x_11634) ;  /* 0x000000000f087348 */ /* 0x000fea0003c00000 */
[----:B------:R0:W1:Y:S02]  /*18920*/  SHFL.IDX P6, R14, R13, R12, R11 ;  /* 0x0000000c0d0e7389 */ /* 0x00006400000c000b */
[----:B01----:R-:W-:Y:S01]  /*18930*/  ENDCOLLECTIVE ;  /* 0x000000000000791b */ /* 0x003fe20003800000 */
.L_x_11634:
[----:B------:R-:W-:Y:S01]  /*18940*/  IMAD.MOV.U32 R2, RZ, RZ, R14 ;  /* 0x000000ffff027224 */ /* 0x000fe200078e000e */
[----:B------:R-:W-:Y:S06]  /*18950*/  BRA `(.L_x_11635) ;  /* 0xffffffb000ec7947 */ /* 0x000fec000383ffff */
.L_x_11521:
[----:B-1----:R1:W2:Y:S02]  /*18960*/  SYNCS.PHASECHK.TRANS64.TRYWAIT P0, [R17+URZ+0x31c20], R0 ;  /* 0x031c2000110075a7 */ /* 0x0022a4000800017f */
[----:B--2---:R-:W-:Y:S05]  /*18970*/  @!P0 NANOSLEEP.SYNCS 0x989680 ;  /* 0x009896800000895d */ /* 0x004fea0003900000 */
[----:B------:R-:W2:Y:S02]  /*18980*/  @!P0 SYNCS.PHASECHK.TRANS64 P0, [R17+URZ+0x31c20], R0 ;  /* 0x031c2000110085a7 */ /* 0x000ea4000800007f */
[----:B--2---:R-:W-:Y:S05]  /*18990*/  @!P0 BRA `(.L_x_11521) ;  /* 0xfffffffc00f08947 */ /* 0x004fea000383ffff */
[----:B------:R-:W-:Y:S05]  /*189a0*/  BRA `(.L_x_11636) ;  /* 0xffffffb400587947 */ /* 0x000fea000383ffff */
.L_x_11530:
[----:B-1----:R1:W2:Y:S02]  /*189b0*/  SYNCS.PHASECHK.TRANS64.TRYWAIT P0, [R3+URZ+0x31c40], R2 ;  /* 0x031c4002030075a7 */ /* 0x0022a4000800017f */
[----:B--2---:R-:W-:Y:S05]  /*189c0*/  @!P0 NANOSLEEP.SYNCS 0x989680 ;  /* 0x009896800000895d */ /* 0x004fea0003900000 */
[----:B------:R-:W2:Y:S02]  /*189d0*/  @!P0 SYNCS.PHASECHK.TRANS64 P0, [R3+URZ+0x31c40], R2 ;  /* 0x031c4002030085a7 */ /* 0x000ea4000800007f */
[----:B--2---:R-:W-:Y:S05]  /*189e0*/  @!P0 BRA `(.L_x_11530) ;  /* 0xfffffffc00f08947 */ /* 0x004fea000383ffff */
[----:B------:R-:W-:Y:S05]  /*189f0*/  BRA `(.L_x_11637) ;  /* 0xffffffb8002c7947 */ /* 0x000fea000383ffff */
.L_x_11537:
[----:B0-----:R0:W1:Y:S02]  /*18a00*/  SYNCS.PHASECHK.TRANS64.TRYWAIT P0, [R3+URZ+0x60], R2 ;  /* 0x00006002030075a7 */ /* 0x001064000800017f */
[----:B-1----:R-:W-:Y:S05]  /*18a10*/  @!P0 NANOSLEEP.SYNCS 0x989680 ;  /* 0x009896800000895d */ /* 0x002fea0003900000 */
[----:B------:R-:W1:Y:S02]  /*18a20*/  @!P0 SYNCS.PHASECHK.TRANS64 P0, [R3+URZ+0x60], R2 ;  /* 0x00006002030085a7 */ /* 0x000e64000800007f */
[----:B-1----:R-:W-:Y:S05]  /*18a30*/  @!P0 BRA `(.L_x_11537) ;  /* 0xfffffffc00f08947 */ /* 0x002fea000383ffff */
[----:B------:R-:W-:Y:S05]  /*18a40*/  BRA `(.L_x_11638) ;  /* 0xffffffbc00387947 */ /* 0x000fea000383ffff */
.L_x_11547:
[----:B-1----:R1:W2:Y:S02]  /*18a50*/  SYNCS.PHASECHK.TRANS64.TRYWAIT P0, [R3+URZ+0x31c40], R2 ;  /* 0x031c4002030075a7 */ /* 0x0022a4000800017f */
[----:B--2---:R-:W-:Y:S05]  /*18a60*/  @!P0 NANOSLEEP.SYNCS 0x989680 ;  /* 0x009896800000895d */ /* 0x004fea0003900000 */
[----:B------:R-:W2:Y:S02]  /*18a70*/  @!P0 SYNCS.PHASECHK.TRANS64 P0, [R3+URZ+0x31c40], R2 ;  /* 0x031c4002030085a7 */ /* 0x000ea4000800007f */
[----:B--2---:R-:W-:Y:S05]  /*18a80*/  @!P0 BRA `(.L_x_11547) ;  /* 0xfffffffc00f08947 */ /* 0x004fea000383ffff */
[----:B------:R-:W-:Y:S05]  /*18a90*/  BRA `(.L_x_11639) ;  /* 0xffffffc000f47947 */ /* 0x000fea000383ffff */
.L_x_11554:
[----:B0-----:R0:W1:Y:S02]  /*18aa0*/  SYNCS.PHASECHK.TRANS64.TRYWAIT P0, [R12+URZ+0x60], R28 ;  /* 0x0000601c0c0075a7 */ /* 0x001064000800017f */
[----:B-1----:R-:W-:Y:S05]  /*18ab0*/  @!P0 NANOSLEEP.SYNCS 0x989680 ;  /* 0x009896800000895d */ /* 0x002fea0003900000 */
[----:B------:R-:W1:Y:S02]  /*18ac0*/  @!P0 SYNCS.PHASECHK.TRANS64 P0, [R12+URZ+0x60], R28 ;  /* 0x0000601c0c0085a7 */ /* 0x000e64000800007f */
[----:B-1----:R-:W-:Y:S05]  /*18ad0*/  @!P0 BRA `(.L_x_11554) ;  /* 0xfffffffc00f08947 */ /* 0x002fea000383ffff */
[----:B------:R-:W-:Y:S05]  /*18ae0*/  BRA `(.L_x_11640) ;  /* 0xffffffc800007947 */ /* 0x000fea000383ffff */
.L_x_11564:
[----:B-1----:R1:W2:Y:S02]  /*18af0*/  SYNCS.PHASECHK.TRANS64.TRYWAIT P0, [R2+URZ+0x31c40], R3 ;  /* 0x031c4003020075a7 */ /* 0x0022a4000800017f */
[----:B--2---:R-:W-:Y:S05]  /*18b00*/  @!P0 NANOSLEEP.SYNCS 0x989680 ;  /* 0x009896800000895d */ /* 0x004fea0003900000 */
[----:B------:R-:W2:Y:S02]  /*18b10*/  @!P0 SYNCS.PHASECHK.TRANS64 P0, [R2+URZ+0x31c40], R3 ;  /* 0x031c4003020085a7 */ /* 0x000ea4000800007f */
[----:B--2---:R-:W-:Y:S05]  /*18b20*/  @!P0 BRA `(.L_x_11564) ;  /* 0xfffffffc00f08947 */ /* 0x004fea000383ffff */
[----:B------:R-:W-:Y:S05]  /*18b30*/  BRA `(.L_x_11641) ;  /* 0xffffffcc008c7947 */ /* 0x000fea000383ffff */
.L_x_11571:
[----:B0-----:R0:W1:Y:S02]  /*18b40*/  SYNCS.PHASECHK.TRANS64.TRYWAIT P0, [R7+URZ+0x60], R2 ;  /* 0x00006002070075a7 */ /* 0x001064000800017f */
[----:B-1----:R-:W-:Y:S05]  /*18b50*/  @!P0 NANOSLEEP.SYNCS 0x989680 ;  /* 0x009896800000895d */ /* 0x002fea0003900000 */
[----:B------:R-:W1:Y:S02]  /*18b60*/  @!P0 SYNCS.PHASECHK.TRANS64 P0, [R7+URZ+0x60], R2 ;  /* 0x00006002070085a7 */ /* 0x000e64000800007f */
[----:B-1----:R-:W-:Y:S05]  /*18b70*/  @!P0 BRA `(.L_x_11571) ;  /* 0xfffffffc00f08947 */ /* 0x002fea000383ffff */
[----:B------:R-:W-:Y:S05]  /*18b80*/  BRA `(.L_x_11642) ;  /* 0xffffffd0009c7947 */ /* 0x000fea000383ffff */
.L_x_11583:
[----:B-1----:R1:W2:Y:S02]  /*18b90*/  SYNCS.PHASECHK.TRANS64.TRYWAIT P0, [R3+URZ+0x31c60], R0 ;  /* 0x031c6000030075a7 */ /* 0x0022a4000800017f */
[----:B--2---:R-:W-:Y:S05]  /*18ba0*/  @!P0 NANOSLEEP.SYNCS 0x989680 ;  /* 0x009896800000895d */ /* 0x004fea0003900000 */
[----:B------:R-:W2:Y:S02]  /*18bb0*/  @!P0 SYNCS.PHASECHK.TRANS64 P0, [R3+URZ+0x31c60], R0 ;  /* 0x031c6000030085a7 */ /* 0x000ea4000800007f */
[----:B--2---:R-:W-:Y:S05]  /*18bc0*/  @!P0 BRA `(.L_x_11583) ;  /* 0xfffffffc00f08947 */ /* 0x004fea000383ffff */
[----:B------:R-:W-:Y:S05]  /*18bd0*/  BRA `(.L_x_11643) ;  /* 0xffffffd800147947 */ /* 0x000fea000383ffff */
.L_x_11591:
        /* <DEDUP_REMOVED lines=8> */
.L_x_11645:
[----:B------:R-:W-:Y:S05]  /*18c60*/  BSYNC B0 ;  /* 0x0000000000007941 */ /* 0x000fea0003800000 */
.L_x_11644:
        /* <DEDUP_REMOVED lines=9> */
.L_x_11646:
[----:B------:R-:W-:Y:S01]  /*18d00*/  ULDC UR4, c[0x0][0xc3c] ;  /* 0x00030f0000047ab9 */ /* 0x000fe20000000800 */
[----:B------:R-:W-:Y:S01]  /*18d10*/  ULDC.64 UR6, c[0x0][0x208] ;  /* 0x0000820000067ab9 */ /* 0x000fe20000000a00 */
        /* <DEDUP_REMOVED lines=22> */
.L_x_11647:
[----:B------:R-:W-:Y:S01]  /*18e80*/  IMAD.MOV.U32 R12, RZ, RZ, 0x2 ;  /* 0x00000002ff0c7424 */ /* 0x000fe200078e00ff */
[----:B------:R-:W-:-:S05]  /*18e90*/  SEL R4, R14, RZ, P1 ;  /* 0x000000ff0e047207 */ /* 0x000fca0000800000 */
[----:B------:R-:W-:-:S04]  /*18ea0*/  IMAD.IADD R4, R13, 0x1, R4 ;  /* 0x000000010d047824 */ /* 0x000fc800078e0204 */
[----:B------:R-:W-:-:S07]  /*18eb0*/  IMAD.MOV.U32 R13, RZ, RZ, R4 ;  /* 0x000000ffff0d7224 */ /* 0x000fce00078e0004 */
[----:B------:R-:W-:Y:S05]  /*18ec0*/  WARPSYNC.COLLECTIVE R15, `(.L_x_11648) ;  /* 0x000000000f087348 */ /* 0x000fea0003c00000 */
[----:B------:R0:W1:Y:S02]  /*18ed0*/  SHFL.UP P6, R14, R13, R12, R11 ;  /* 0x0400000c0d0e7389 */ /* 0x00006400000c000b */
[----:B01----:R-:W-:Y:S01]  /*18ee0*/  ENDCOLLECTIVE ;  /* 0x000000000000791b */ /* 0x003fe20003800000 */
.L_x_11648:
[----:B------:R-:W-:Y:S01]  /*18ef0*/  IMAD.MOV.U32 R12, RZ, RZ, 0x4 ;  /* 0x00000004ff0c7424 */ /* 0x000fe200078e00ff */
[----:B------:R-:W-:-:S05]  /*18f00*/  SEL R3, R14, RZ, P2 ;  /* 0x000000ff0e037207 */ /* 0x000fca0001000000 */
[----:B------:R-:W-:-:S04]  /*18f10*/  IMAD.IADD R2, R4, 0x1, R3 ;  /* 0x0000000104027824 */ /* 0x000fc800078e0203 */
[----:B------:R-:W-:-:S07]  /*18f20*/  IMAD.MOV.U32 R13, RZ, RZ, R2 ;  /* 0x000000ffff0d7224 */ /* 0x000fce00078e0002 */
[----:B------:R-:W-:Y:S05]  /*18f30*/  WARPSYNC.COLLECTIVE R15, `(.L_x_11649) ;  /* 0x000000000f087348 */ /* 0x000fea0003c00000 */
[----:B------:R0:W1:Y:S02]  /*18f40*/  SHFL.UP P6, R14, R13, R12, R11 ;  /* 0x0400000c0d0e7389 */ /* 0x00006400000c000b */
[----:B01----:R-:W-:Y:S01]  /*18f50*/  ENDCOLLECTIVE ;  /* 0x000000000000791b */ /* 0x003fe20003800000 */
.L_x_11649:
[----:B------:R-:W-:Y:S01]  /*18f60*/  IMAD.MOV.U32 R12, RZ, RZ, 0x8 ;  /* 0x00000008ff0c7424 */ /* 0x000fe200078e00ff */
[----:B------:R-:W-:-:S05]  /*18f70*/  SEL R3, R14, RZ, P3 ;  /* 0x000000ff0e037207 */ /* 0x000fca0001800000 */
[----:B------:R-:W-:-:S04]  /*18f80*/  IMAD.IADD R3, R2, 0x1, R3 ;  /* 0x0000000102037824 */ /* 0x000fc800078e0203 */
[----:B------:R-:W-:-:S07]  /*18f90*/  IMAD.MOV.U32 R13, RZ, RZ, R3 ;  /* 0x000000ffff0d7224 */ /* 0x000fce00078e0003 */
[----:B------:R-:W-:Y:S05]  /*18fa0*/  WARPSYNC.COLLECTIVE R15, `(.L_x_11650) ;  /* 0x000000000f087348 */ /* 0x000fea0003c00000 */
[----:B------:R0:W1:Y:S02]  /*18fb0*/  SHFL.UP P6, R14, R13, R12, R11 ;  /* 0x0400000c0d0e7389 */ /* 0x00006400000c000b */
[----:B01----:R-:W-:Y:S01]  /*18fc0*/  ENDCOLLECTIVE ;  /* 0x000000000000791b */ /* 0x003fe20003800000 */
.L_x_11650:
[----:B------:R-:W-:Y:S01]  /*18fd0*/  IMAD.MOV.U32 R12, RZ, RZ, 0x10 ;  /* 0x00000010ff0c7424 */ /* 0x000fe200078e00ff */
[----:B------:R-:W-:-:S05]  /*18fe0*/  SEL R4, R14, RZ, P4 ;  /* 0x000000ff0e047207 */ /* 0x000fca0002000000 */
[----:B------:R-:W-:-:S04]  /*18ff0*/  IMAD.IADD R4, R3, 0x1, R4 ;  /* 0x0000000103047824 */ /* 0x000fc800078e0204 */
[----:B------:R-:W-:-:S07]  /*19000*/  IMAD.MOV.U32 R13, RZ, RZ, R4 ;  /* 0x000000ffff0d7224 */ /* 0x000fce00078e0004 */
[----:B------:R-:W-:Y:S05]  /*19010*/  WARPSYNC.COLLECTIVE R15, `(.L_x_11651) ;  /* 0x000000000f087348 */ /* 0x000fea0003c00000 */
[----:B------:R0:W1:Y:S02]  /*19020*/  SHFL.UP P6, R14, R13, R12, R11 ;  /* 0x0400000c0d0e7389 */ /* 0x00006400000c000b */
[----:B01----:R-:W-:Y:S01]  /*19030*/  ENDCOLLECTIVE ;  /* 0x000000000000791b */ /* 0x003fe20003800000 */
.L_x_11651:
        /* <DEDUP_REMOVED lines=8> */
.L_x_11652:
[----:B------:R-:W-:Y:S05]  /*190c0*/  BRA `(.L_x_11653) ;  /* 0xffffffd800c47947 */ /* 0x000fea000383ffff */
.L_x_11594:
[----:B------:R-:W-:Y:S01]  /*190d0*/  BSSY B0, `(.L_x_11654) ;  /* 0x0000007000007945 */ /* 0x000fe20003800000 */
[----:B------:R-:W-:Y:S02]  /*190e0*/  IMAD.MOV.U32 R12, RZ, RZ, 0x1 ;  /* 0x00000001ff0c7424 */ /* 0x000fe400078e00ff */
[----:B------:R-:W-:Y:S02]  /*190f0*/  IMAD.MOV.U32 R11, RZ, RZ, RZ ;  /* 0x000000ffff0b7224 */ /* 0x000fe400078e00ff */
[----:B------:R-:W-:-:S07]  /*19100*/  IMAD.MOV.U32 R15, RZ, RZ, -0x1 ;  /* 0xffffffffff0f7424 */ /* 0x000fce00078e00ff */
[----:B------:R-:W-:Y:S05]  /*19110*/  WARPSYNC.COLLECTIVE R15, `(.L_x_11655) ;  /* 0x000000000f087348 */ /* 0x000fea0003c00000 */
[----:B------:R0:W1:Y:S02]  /*19120*/  SHFL.UP P6, R14, R13, R12, R11 ;  /* 0x0400000c0d0e7389 */ /* 0x00006400000c000b */
[----:B01----:R-:W-:Y:S01]  /*19130*/  ENDCOLLECTIVE ;  /* 0x000000000000791b */ /* 0x003fe20003800000 */
.L_x_11655:
[----:B------:R-:W-:Y:S05]  /*19140*/  BSYNC B0 ;  /* 0x0000000000007941 */ /* 0x000fea0003800000 */
.L_x_11654:
        /* <DEDUP_REMOVED lines=8> */
.L_x_11656:
[----:B------:R-:W-:Y:S01]  /*191d0*/  IMAD.MOV.U32 R12, RZ, RZ, 0x4 ;  /* 0x00000004ff0c7424 */ /* 0x000fe200078e00ff */
[----:B------:R-:W-:-:S05]  /*191e0*/  SEL R2, R14, RZ, P2 ;  /* 0x000000ff0e027207 */ /* 0x000fca0001000000 */
[----:B------:R-:W-:-:S04]  /*191f0*/  IMAD.IADD R2, R13, 0x1, R2 ;  /* 0x000000010d027824 */ /* 0x000fc800078e0202 */
[----:B------:R-:W-:-:S07]  /*19200*/  IMAD.MOV.U32 R13, RZ, RZ, R2 ;  /* 0x000000ffff0d7224 */ /* 0x000fce00078e0002 */
[----:B------:R-:W-:Y:S05]  /*19210*/  WARPSYNC.COLLECTIVE R15, `(.L_x_11657) ;  /* 0x000000000f087348 */ /* 0x000fea0003c00000 */
[----:B------:R0:W1:Y:S02]  /*19220*/  SHFL.UP P6, R14, R13, R12, R11 ;  /* 0x0400000c0d0e7389 */ /* 0x00006400000c000b */
[----:B01----:R-:W-:Y:S01]  /*19230*/  ENDCOLLECTIVE ;  /* 0x000000000000791b */ /* 0x003fe20003800000 */
.L_x_11657:
[----:B------:R-:W-:Y:S01]  /*19240*/  IMAD.MOV.U32 R12, RZ, RZ, 0x8 ;  /* 0x00000008ff0c7424 */ /* 0x000fe200078e00ff */
[----:B------:R-:W-:-:S05]  /*19250*/  SEL R3, R14, RZ, P3 ;  /* 0x000000ff0e037207 */ /* 0x000fca0001800000 */
[----:B------:R-:W-:-:S04]  /*19260*/  IMAD.IADD R3, R2, 0x1, R3 ;  /* 0x0000000102037824 */ /* 0x000fc800078e0203 */
[----:B------:R-:W-:-:S07]  /*19270*/  IMAD.MOV.U32 R13, RZ, RZ, R3 ;  /* 0x000000ffff0d7224 */ /* 0x000fce00078e0003 */
[----:B------:R-:W-:Y:S05]  /*19280*/  WARPSYNC.COLLECTIVE R15, `(.L_x_11658) ;  /* 0x000000000f087348 */ /* 0x000fea0003c00000 */
[----:B------:R0:W1:Y:S02]  /*19290*/  SHFL.UP P6, R14, R13, R12, R11 ;  /* 0x0400000c0d0e7389 */ /* 0x00006400000c000b */
[----:B01----:R-:W-:Y:S01]  /*192a0*/  ENDCOLLECTIVE ;  /* 0x000000000000791b */ /* 0x003fe20003800000 */
.L_x_11658:
[----:B------:R-:W-:Y:S01]  /*192b0*/  IMAD.MOV.U32 R12, RZ, RZ, 0x10 ;  /* 0x00000010ff0c7424 */ /* 0x000fe200078e00ff */
[----:B------:R-:W-:-:S05]  /*192c0*/  SEL R4, R14, RZ, P4 ;  /* 0x000000ff0e047207 */ /* 0x000fca0002000000 */
[----:B------:R-:W-:-:S04]  /*192d0*/  IMAD.IADD R4, R3, 0x1, R4 ;  /* 0x0000000103047824 */ /* 0x000fc800078e0204 */
[----:B------:R-:W-:-:S07]  /*192e0*/  IMAD.MOV.U32 R13, RZ, RZ, R4 ;  /* 0x000000ffff0d7224 */ /* 0x000fce00078e0004 */
[----:B------:R-:W-:Y:S05]  /*192f0*/  WARPSYNC.COLLECTIVE R15, `(.L_x_11659) ;  /* 0x000000000f087348 */ /* 0x000fea0003c00000 */
[----:B------:R0:W1:Y:S02]  /*19300*/  SHFL.UP P6, R14, R13, R12, R11 ;  /* 0x0400000c0d0e7389 */ /* 0x00006400000c000b */
[----:B01----:R-:W-:Y:S01]  /*19310*/  ENDCOLLECTIVE ;  /* 0x000000000000791b */ /* 0x003fe20003800000 */
.L_x_11659:
        /* <DEDUP_REMOVED lines=8> */
.L_x_11660:
[----:B------:R-:W-:Y:S05]  /*193a0*/  BRA `(.L_x_11661) ;  /* 0xffffffd800b47947 */ /* 0x000fea000383ffff */
.L_x_11596:
[----:B------:R-:W-:Y:S01]  /*193b0*/  BSSY B0, `(.L_x_11662) ;  /* 0x0000006000007945 */ /* 0x000fe20003800000 */
[----:B------:R-:W-:Y:S01]  /*193c0*/  PLOP3.LUT P6, PT, P6, PT, PT, 0x8, 0x0 ;  /* 0x000000000000781c */ /* 0x000fe200037ce170 */
[----:B------:R-:W-:-:S12]  /*193d0*/  IMAD.MOV.U32 R15, RZ, RZ, -0x1 ;  /* 0xffffffffff0f7424 */ /* 0x000fd800078e00ff */
[----:B0-----:R-:W-:Y:S05]  /*193e0*/  WARPSYNC.COLLECTIVE R15, `(.L_x_11663) ;  /* 0x000000000f087348 */ /* 0x001fea0003c00000 */
[----:B------:R-:W-:Y:S01]  /*193f0*/  VOTE.ANY R14, PT, P6 ;  /* 0x00000000000e7806 */ /* 0x000fe200030e0100 */
[----:B0-----:R-:W-:Y:S06]  /*19400*/  ENDCOLLECTIVE ;  /* 0x000000000000791b */ /* 0x001fec0003800000 */
.L_x_11663:
[----:B------:R-:W-:Y:S05]  /*19410*/  BSYNC B0 ;  /* 0x0000000000007941 */ /* 0x000fea0003800000 */
.L_x_11662:
        /* <DEDUP_REMOVED lines=10> */
.L_x_11664:
[----:B------:R-:W-:Y:S02]  /*194c0*/  IMAD.MOV.U32 R13, RZ, RZ, R5 ;  /* 0x000000ffff0d7224 */ /* 0x000fe400078e0005 */
[----:B------:R-:W-:-:S07]  /*194d0*/  IMAD.MOV.U32 R25, RZ, RZ, R14 ;  /* 0x000000ffff197224 */ /* 0x000fce00078e000e */
[----:B------:R-:W-:Y:S05]  /*194e0*/  WARPSYNC.COLLECTIVE R15, `(.L_x_11665) ;  /* 0x000000000f087348 */ /* 0x000fea0003c00000 */
[----:B------:R0:W1:Y:S02]  /*194f0*/  SHFL.IDX P6, R14, R13, R12, R11 ;  /* 0x0000000c0d0e7389 */ /* 0x00006400000c000b */
[----:B01----:R-:W-:Y:S01]  /*19500*/  ENDCOLLECTIVE ;  /* 0x000000000000791b */ /* 0x003fe20003800000 */
.L_x_11665:
[----:B------:R-:W-:Y:S01]  /*19510*/  IMAD.MOV.U32 R5, RZ, RZ, R14 ;  /* 0x000000ffff057224 */ /* 0x000fe200078e000e */
[----:B------:R-:W-:Y:S06]  /*19520*/  BRA `(.L_x_11666) ;  /* 0xffffffd800947947 */ /* 0x000fec000383ffff */
.L_x_11598:
[----:B------:R-:W-:Y:S01]  /*19530*/  BSSY B0, `(.L_x_11667) ;  /* 0x0000007000007945 */ /* 0x000fe20003800000 */
[----:B------:R-:W-:Y:S02]  /*19540*/  IMAD.MOV.U32 R13, RZ, RZ, R2 ;  /* 0x000000ffff0d7224 */ /* 0x000fe400078e0002 */
[----:B------:R-:W-:Y:S02]  /*19550*/  IMAD.MOV.U32 R11, RZ, RZ, 0x1f ;  /* 0x0000001fff0b7424 */ /* 0x000fe400078e00ff */
[----:B------:R-:W-:-:S07]  /*19560*/  IMAD.MOV.U32 R15, RZ, RZ, -0x1 ;  /* 0xffffffffff0f7424 */ /* 0x000fce00078e00ff */
[----:B0123--:R-:W-:Y:S05]  /*19570*/  WARPSYNC.COLLECTIVE R15, `(.L_x_11668) ;  /* 0x000000000f087348 */ /* 0x00ffea0003c00000 */
[----:B------:R4:W0:Y:S02]  /*19580*/  SHFL.IDX P6, R14, R13, R12, R11 ;  /* 0x0000000c0d0e7389 */ /* 0x00082400000c000b */
[----:B01234-:R-:W-:Y:S01]  /*19590*/  ENDCOLLECTIVE ;  /* 0x000000000000791b */ /* 0x01ffe20003800000 */
.L_x_11668:
[----:B------:R-:W-:Y:S05]  /*195a0*/  BSYNC B0 ;  /* 0x0000000000007941 */ /* 0x000fea0003800000 */
.L_x_11667:
[----:B------:R-:W-:Y:S01]  /*195b0*/  IMAD.MOV.U32 R24, RZ, RZ, R14 ;  /* 0x000000ffff187224 */ /* 0x000fe200078e000e */
[----:B------:R-:W-:Y:S06]  /*195c0*/  BRA `(.L_x_11597) ;  /* 0xffffffd800847947 */ /* 0x000fec000383ffff */
.L_x_11604:
[----:B0-----:R0:W1:Y:S02]  /*195d0*/  SYNCS.PHASECHK.TRANS64.TRYWAIT P0, [R9+URZ+0x31c20], R0 ;  /* 0x031c2000090075a7 */ /* 0x001064000800017f */
[----:B-1----:R-:W-:Y:S05]  /*195e0*/  @!P0 NANOSLEEP.SYNCS 0x989680 ;  /* 0x009896800000895d */ /* 0x002fea0003900000 */
[----:B------:R-:W1:Y:S02]  /*195f0*/  @!P0 SYNCS.PHASECHK.TRANS64 P0, [R9+URZ+0x31c20], R0 ;  /* 0x031c2000090085a7 */ /* 0x000e64000800007f */
[----:B-1----:R-:W-:Y:S05]  /*19600*/  @!P0 BRA `(.L_x_11604) ;  /* 0xfffffffc00f08947 */ /* 0x002fea000383ffff */
[----:B------:R-:W-:Y:S05]  /*19610*/  BRA `(.L_x_11669) ;  /* 0xffffffe000e07947 */ /* 0x000fea000383ffff */
.L_x_11605:
        /* <DEDUP_REMOVED lines=11> */
.L_x_11671:
[----:B------:R-:W-:Y:S05]  /*196d0*/  BSYNC B0 ;  /* 0x0000000000007941 */ /* 0x000fea0003800000 */
.L_x_11670:
[----:B------:R-:W-:Y:S05]  /*196e0*/  BRA `(.L_x_11672) ;  /* 0xffffffe000c87947 */ /* 0x000fea000383ffff */
.L_x_11608:
[----:B------:R-:W-:Y:S01]  /*196f0*/  BSSY B1, `(.L_x_11673) ;  /* 0x0000006000017945 */ /* 0x000fe20003800000 */
[----:B------:R-:W-:-:S07]  /*19700*/  IMAD.MOV.U32 R15, RZ, RZ, -0x1 ;  /* 0xffffffffff0f7424 */ /* 0x000fce00078e00ff */
[----:B0-2---:R-:W-:Y:S05]  /*19710*/  WARPSYNC.COLLECTIVE R15, `(.L_x_11674) ;  /* 0x000000000f0c7348 */ /* 0x005fea0003c00000 */
[----:B------:R-:W-:Y:S02]  /*19720*/  ELECT P6, UR62, PT ;  /* 0x00000000003e782f */ /* 0x000fe400038c0000 */
[----:B------:R-:W-:Y:S01]  /*19730*/  MOV R14, UR62 ;  /* 0x0000003e000e7c02 */ /* 0x000fe20008000f00 */
[----:B0-2---:R-:W-:Y:S10]  /*19740*/  ENDCOLLECTIVE ;  /* 0x000000000000791b */ /* 0x005ff40003800000 */
.L_x_11674:
[----:B------:R-:W-:Y:S05]  /*19750*/  BSYNC B1 ;  /* 0x0000000000017941 */ /* 0x000fea0003800000 */
.L_x_11673:
[----:B------:R-:W-:Y:S05]  /*19760*/  BRA `(.L_x_11675) ;  /* 0xffffffe000c07947 */ /* 0x000fea000383ffff */
.L_x_11610:
[----:B0-----:R0:W1:Y:S02]  /*19770*/  SYNCS.PHASECHK.TRANS64.TRYWAIT P0, [R7+URZ], R2 ;  /* 0x00000002070075a7 */ /* 0x001064000800017f */
[----:B-1----:R-:W-:Y:S05]  /*19780*/  @!P0 NANOSLEEP.SYNCS 0x989680 ;  /* 0x009896800000895d */ /* 0x002fea0003900000 */
[----:B------:R-:W1:Y:S02]  /*19790*/  @!P0 SYNCS.PHASECHK.TRANS64 P0, [R7+URZ], R2 ;  /* 0x00000002070085a7 */ /* 0x000e64000800007f */
[----:B-1----:R-:W-:Y:S05]  /*197a0*/  @!P0 BRA `(.L_x_11610) ;  /* 0xfffffffc00f08947 */ /* 0x002fea000383ffff */
[----:B------:R-:W-:Y:S05]  /*197b0*/  BRA `(.L_x_11676) ;  /* 0xffffffe000fc7947 */ /* 0x000fea000383ffff */
.L_x_11611:
[----:B-1----:R1:W2:Y:S02]  /*197c0*/  SYNCS.PHASECHK.TRANS64.TRYWAIT P0, [R3+URZ], R0 ;  /* 0x00000000030075a7 */ /* 0x0022a4000800017f */
[----:B--2---:R-:W-:Y:S05]  /*197d0*/  @!P0 NANOSLEEP.SYNCS 0x989680 ;  /* 0x009896800000895d */ /* 0x004fea0003900000 */
[----:B------:R-:W2:Y:S02]  /*197e0*/  @!P0 SYNCS.PHASECHK.TRANS64 P0, [R3+URZ], R0 ;  /* 0x00000000030085a7 */ /* 0x000ea4000800007f */
[----:B--2---:R-:W-:Y:S05]  /*197f0*/  @!P0 BRA `(.L_x_11611) ;  /* 0xfffffffc00f08947 */ /* 0x004fea000383ffff */
[----:B------:R-:W-:Y:S05]  /*19800*/  BRA `(.L_x_11677) ;  /* 0xffffffe000f07947 */ /* 0x000fea000383ffff */
.L_x_11613:
[----:B-1----:R1:W2:Y:S02]  /*19810*/  SYNCS.PHASECHK.TRANS64.TRYWAIT P0, [R5+URZ], R2 ;  /* 0x00000002050075a7 */ /* 0x0022a4000800017f */
[----:B--2---:R-:W-:Y:S05]  /*19820*/  @!P0 NANOSLEEP.SYNCS 0x989680 ;  /* 0x009896800000895d */ /* 0x004fea0003900000 */
[----:B------:R-:W2:Y:S02]  /*19830*/  @!P0 SYNCS.PHASECHK.TRANS64 P0, [R5+URZ], R2 ;  /* 0x00000002050085a7 */ /* 0x000ea4000800007f */
[----:B--2---:R-:W-:Y:S05]  /*19840*/  @!P0 BRA `(.L_x_11613) ;  /* 0xfffffffc00f08947 */ /* 0x004fea000383ffff */
[----:B------:R-:W-:Y:S05]  /*19850*/  BRA `(.L_x_11678) ;  /* 0xffffffe000f47947 */ /* 0x000fea000383ffff */
.L_x_11679:
        /* <DEDUP_REMOVED lines=10> */
.L_x_14873:


//--------------------- .text._ZN7cutlass13device_kernelIN5flash11enable_sm90INS1_16FlashAttnFwdSm90INS1_25CollectiveMainloopFwdSm90ILi2EN4cute5tupleIJNS5_1CILi1EEES8_S8_EEENS6_IJNS7_ILi192EEENS7_ILi144EEENS7_ILi96EEEEEELi96ENS_10bfloat16_tEfNS_4arch4Sm90ELb1ELb0ELb0ELb1ELb0ELb1ELb0ELb0ELb1ELb1ELb1ELb0EEENS1_21CollectiveEpilogueFwdINS6_IJSA_SC_SB_EEES9_SE_SG_Li384ELb1ELb1ELb1ELb0EEENS1_36VarlenDynamicPersistentTileSchedulerILi192ELi144ELi384ELi128ELb1ELb1ELb1ELb1ELb1ELb1EEEEEEEEEvNT_6ParamsE --------------------------
	.section	.text._ZN7cutlass13device_kernelIN5flash11enable_sm90INS1_16FlashAttnFwdSm90INS1_25CollectiveMainloopFwdSm90ILi2EN4cute5tupleIJNS5_1CILi1EEES8_S8_EEENS6_IJNS7_ILi192EEENS7_ILi144EEENS7_ILi96EEEEEELi96ENS_10bfloat16_tEfNS_4arch4Sm90ELb1ELb0ELb0ELb1ELb0ELb1ELb0ELb0ELb1ELb1ELb1ELb0EEENS1_21CollectiveEpilogueFwdINS6_IJSA_SC_SB_EEES9_SE_SG_Li384ELb1ELb1ELb1ELb0EEENS1_36VarlenDynamicPersistentTileSchedulerILi192ELi144ELi384ELi128ELb1ELb1ELb1ELb1ELb1ELb1EEEEEEEEEvNT_6ParamsE,"ax",@progbits
	.align	128
.text._ZN7cutlass13device_kernelIN5flash11enable_sm90INS1_16FlashAttnFwdSm90INS1_25CollectiveMainloopFwdSm90ILi2EN4cute5tupleIJNS5_1CILi1EEES8_S8_EEENS6_IJNS7_ILi192EEENS7_ILi144EEENS7_ILi96EEEEEELi96ENS_10bfloat16_tEfNS_4arch4Sm90ELb1ELb0ELb0ELb1ELb0ELb1ELb0ELb0ELb1ELb1ELb1ELb0EEENS1_21CollectiveEpilogueFwdINS6_IJSA_SC_SB_EEES9_SE_SG_Li384ELb1ELb1ELb1ELb0EEENS1_36VarlenDynamicPersistentTileSchedulerILi192ELi144ELi384ELi128ELb1ELb1ELb1ELb1ELb1ELb1EEEEEEEEEvNT_6ParamsE:
        .type           _ZN7cutlass13device_kernelIN5flash11enable_sm90INS1_16FlashAttnFwdSm90INS1_25CollectiveMainloopFwdSm90ILi2EN4cute5tupleIJNS5_1CILi1EEES8_S8_EEENS6_IJNS7_ILi192EEENS7_ILi144EEENS7_ILi96EEEEEELi96ENS_10bfloat16_tEfNS_4arch4Sm90ELb1ELb0ELb0ELb1ELb0ELb1ELb0ELb0ELb1ELb1ELb1ELb0EEENS1_21CollectiveEpilogueFwdINS6_IJSA_SC_SB_EEES9_SE_SG_Li384ELb1ELb1ELb1ELb0EEENS1_36VarlenDynamicPersistentTileSchedulerILi192ELi144ELi384ELi128ELb1ELb1ELb1ELb1ELb1ELb1EEEEEEEEEvNT_6ParamsE,@function
        .size           _ZN7cutlass13device_kernelIN5flash11enable_sm90INS1_16FlashAttnFwdSm90INS1_25CollectiveMainloopFwdSm90ILi2EN4cute5tupleIJNS5_1CILi1EEES8_S8_EEENS6_IJNS7_ILi192EEENS7_ILi144EEENS7_ILi96EEEEEELi96ENS_10bfloat16_tEfNS_4arch4Sm90ELb1ELb0ELb0ELb1ELb0ELb1ELb0ELb0ELb1ELb1ELb1ELb0EEENS1_21CollectiveEpilogueFwdINS6_IJSA_SC_SB_EEES9_SE_SG_Li384ELb1ELb1ELb1ELb0EEENS1_36VarlenDynamicPersistentTileSchedulerILi192ELi144ELi384ELi128ELb1ELb1ELb1ELb1ELb1ELb1EEEEEEEEEvNT_6ParamsE,(.L_x_14874 - _ZN7cutlass13device_kernelIN5flash11enable_sm90INS1_16FlashAttnFwdSm90INS1_25CollectiveMainloopFwdSm90ILi2EN4cute5tupleIJNS5_1CILi1EEES8_S8_EEENS6_IJNS7_ILi192EEENS7_ILi144EEENS7_ILi96EEEEEELi96ENS_10bfloat16_tEfNS_4arch4Sm90ELb1ELb0ELb0ELb1ELb0ELb1ELb0ELb0ELb1ELb1ELb1ELb0EEENS1_21CollectiveEpilogueFwdINS6_IJSA_SC_SB_EEES9_SE_SG_Li384ELb1ELb1ELb1ELb0EEENS1_36VarlenDynamicPersistentTileSchedulerILi192ELi144ELi384ELi128ELb1ELb1ELb1ELb1ELb1ELb1EEEEEEEEEvNT_6ParamsE)
        .other          _ZN7cutlass13device_kernelIN5flash11enable_sm90INS1_16FlashAttnFwdSm90INS1_25CollectiveMainloopFwdSm90ILi2EN4cute5tupleIJNS5_1CILi1EEES8_S8_EEENS6_IJNS7_ILi192EEENS7_ILi144EEENS7_ILi96EEEEEELi96ENS_10bfloat16_tEfNS_4arch4Sm90ELb1ELb0ELb0ELb1ELb0ELb1ELb0ELb0ELb1ELb1ELb1ELb0EEENS1_21CollectiveEpilogueFwdINS6_IJSA_SC_SB_EEES9_SE_SG_Li384ELb1ELb1ELb1ELb0EEENS1_36VarlenDynamicPersistentTileSchedulerILi192ELi144ELi384ELi128ELb1ELb1ELb1ELb1ELb1ELb1EEEEEEEEEvNT_6ParamsE,@"STO_CUDA_ENTRY STV_DEFAULT"
_ZN7cutlass13device_kernelIN5flash11enable_sm90INS1_16FlashAttnFwdSm90INS1_25CollectiveMainloopFwdSm90ILi2EN4cute5tupleIJNS5_1CILi1EEES8_S8_EEENS6_IJNS7_ILi192EEENS7_ILi144EEENS7_ILi96EEEEEELi96ENS_10bfloat16_tEfNS_4arch4Sm90ELb1ELb0ELb0ELb1ELb0ELb1ELb0ELb0ELb1ELb1ELb1ELb0EEENS1_21CollectiveEpilogueFwdINS6_IJSA_SC_SB_EEES9_SE_SG_Li384ELb1ELb1ELb1ELb0EEENS1_36VarlenDynamicPersistentTileSchedulerILi192ELi144ELi384ELi128ELb1ELb1ELb1ELb1ELb1ELb1EEEEEEEEEvNT_6ParamsE:
        /* <DEDUP_REMOVED lines=23> */
.L_x_11681:
[----:B------:R-:W-:Y:S05]  /*0170*/  BSYNC B0 ;  /* 0x0000000000007941 */ /* 0x000fea0003800000 */
.L_x_11680:
        /* <DEDUP_REMOVED lines=40> */
.L_x_11682:
        /* <DEDUP_REMOVED lines=22> */
.L_x_11683:
        /* <DEDUP_REMOVED lines=18> */
.L_x_11684:
        /* <DEDUP_REMOVED lines=22> */
.L_x_11685:
        /* <DEDUP_REMOVED lines=22> */
.L_x_11686:
        /* <DEDUP_REMOVED lines=9> */
.L_x_11689:
[----:B------:R-:W-:-:S08]  /*09d0*/  NOP ;  /* 0x0000000000007918 */ /* 0x000fd00000000000 */
[----:B------:R-:W0:Y:S02]  /*09e0*/  USETMAXREG.TRY_ALLOC.CTAPOOL UP0, 0xa0 ;  /* 0x000000a0000079c8 */ /* 0x000e240008000600 */
[----:B0-----:R-:W-:-:S13]  /*09f0*/  PLOP3.LUT P0, PT, PT, PT, UP0, 0x80, 0x0 ;  /* 0x000000000000781c */ /* 0x001fda0003f0f008 */
[----:B------:R-:W-:Y:S05]  /*0a00*/  @!P0 BRA `(.L_x_11689) ;  /* 0xfffffffc00f08947 */ /* 0x000fea000383ffff */
[----:B------:R-:W3:Y:S01]  /*0a10*/  LDL.LU R0, [R1] ;  /* 0x0000000001007983 */ /* 0x000ee20000300800 */
[----:B--2---:R-:W0:Y:S01]  /*0a20*/  S2R R2, SR_TID.X ;  /* 0x0000000000027919 */ /* 0x004e220000002100 */
[----:B------:R-:W1:Y:S01]  /*0a30*/  S2UR UR5, SR_CgaCtaId ;  /* 0x00000000000579c3 */ /* 0x000e620000008800 */
[----:B------:R-:W-:Y:S01]  /*0a40*/  UMOV UR4, 0x400 ;  /* 0x0000040000047882 */ /* 0x000fe20000000000 */
[----:B0-----:R-:W-:-:S06]  /*0a50*/  SHF.R.U32.HI R2, RZ, 0x7, R2 ;  /* 0x00000007ff027819 */ /* 0x001fcc0000011602 */
[----:B------:R-:W-:Y:S06]  /*0a60*/  BAR.ARV 0x8, 0x200 ;  /* 0x0208000000007b1d */ /* 0x000fec0000002000 */
[----:B------:R-:W-:-:S13]  /*0a70*/  ISETP.NE.AND P0, PT, R2, 0x1, PT ;  /* 0x000000010200780c */ /* 0x000fda0003f05270 */
[----:B------:R-:W-:Y:S08]  /*0a80*/  @!P0 BAR.ARV 0x9, 0x100 ;  /* 0x0244000000008b1d */ /* 0x000ff00000002000 */
[----:B------:R-:W-:Y:S01]  /*0a90*/  BAR.SYNC.DEFER_BLOCKING 0x5, 0x200 ;  /* 0x0148000000007b1d */ /* 0x000fe20000010000 */
[----:B-1----:R-:W-:-:S06]  /*0aa0*/  ULEA UR4, UR5, UR4, 0x18 ;  /* 0x0000000405047291 */ /* 0x002fcc000f8ec03f */
[----:B------:R-:W-:Y:S01]  /*0ab0*/  IMAD.U32 R22, RZ, RZ, UR4 ;  /* 0x00000004ff167e24 */ /* 0x000fe2000f8e00ff */
[----:B------:R-:W-:-:S04]  /*0ac0*/  ULDC UR4, c[0x0][0xc3c] ;  /* 0x00030f0000047ab9 */ /* 0x000fc80000000800 */
[----:B------:R-:W0:Y:S01]  /*0ad0*/  LDS.128 R104, [R22+0x31cd0] ;  /* 0x031cd00016687984 */ /* 0x000e220000000c00 */
[----:B------:R-:W-:Y:S06]  /*0ae0*/  BAR.ARV 0x4, 0x200 ;  /* 0x0108000000007b1d */ /* 0x000fec0000002000 */
[----:B---3--:R-:W-:-:S04]  /*0af0*/  LOP3.LUT R0, R0, 0xffffffef, RZ, 0xc0, !PT ;  /* 0xffffffef00007812 */ /* 0x008fc800078ec0ff */
[----:B------:R-:W-:-:S05]  /*0b00*/  @P0 LOP3.LUT R0, R0, 0x10, RZ, 0xfc, !PT ;  /* 0x0000001000000812 */ /* 0x000fca00078efcff */
[----:B------:R1:W-:Y:S01]  /*0b10*/  STL [R1], R0 ;  /* 0x0000000001007387 */ /* 0x0003e20000100800 */
[----:B0-----:R-:W-:-:S13]  /*0b20*/  ISETP.GE.AND P0, PT, R107, UR4, PT ;  /* 0x000000046b007c0c */ /* 0x001fda000bf06270 */
[----:B-1----:R-:W-:Y:S05]  /*0b30*/  @P0 BRA `(.L_x_11690) ;  /* 0x0000025400d40947 */ /* 0x002fea0003800000 */
[----:B------:R-:W2:Y:S01]  /*0b40*/  LDL.LU R20, [R1+0x34] ;  /* 0x0000340001147983 */ /* 0x000ea20000300800 */
[----:B------:R-:W0:Y:S02]  /*0b50*/  S2R R0, SR_TID.X ;  /* 0x0000000000007919 */ /* 0x000e240000002100 */
        /* <DEDUP_REMOVED lines=11> */
[----:B------:R-:W-:Y:S02]  /*0c10*/  LOP3.LUT R7, R5, 0xfffffffe, RZ, 0xc0, !PT ;  /* 0xfffffffe05077812 */ /* 0x000fe400078ec0ff */
[----:B------:R-:W-:Y:S01]  /*0c20*/  SHF.R.S32.HI R19, RZ, 0x1, R5 ;  /* 0x00000001ff137819 */ /* 0x000fe20000011405 */
[----:B------:R-:W-:Y:S01]  /*0c30*/  IMAD.HI R12, R2, 0x55555556, RZ ;  /* 0x55555556020c7827 */ /* 0x000fe200078e02ff */
[----:B------:R-:W-:-:S02]  /*0c40*/  LOP3.LUT R13, R3, 0xffffff80, RZ, 0xc0, !PT ;  /* 0xffffff80030d7812 */ /* 0x000fc400078ec0ff */
[----:B------:R-:W-:Y:S01]  /*0c50*/  LOP3.LUT R3, R4, 0xfffffff0, RZ, 0xc0, !PT ;  /* 0xfffffff004037812 */ /* 0x000fe200078ec0ff */
[----:B------:R-:W-:Y:S01]  /*0c60*/  IMAD.IADD R8, R0, 0x1, -R7 ;  /* 0x0000000100087824 */ /* 0x000fe200078e0a07 */
[----:B------:R-:W-:Y:S02]  /*0c70*/  LEA.HI R7, R5, R19, RZ, 0x1 ;  /* 0x0000001305077211 */ /* 0x000fe400078f08ff */
[----:B------:R-:W-:Y:S01]  /*0c80*/  LEA.HI R15, R12, R12, RZ, 0x1 ;  /* 0x0000000c0c0f7211 */ /* 0x000fe200078f08ff */
[----:B------:R-:W-:Y:S01]  /*0c90*/  IMAD.IADD R3, R0, 0x1, -R3 ;  /* 0x0000000100037824 */ /* 0x000fe200078e0a03 */
[----:B------:R-:W-:Y:S02]  /*0ca0*/  LOP3.LUT R7, R7, 0x7fffffe, RZ, 0xc0, !PT ;  /* 0x07fffffe07077812 */ /* 0x000fe400078ec0ff */
[----:B------:R-:W-:Y:S02]  /*0cb0*/  LEA.HI R10, R10, R9, RZ, 0x2 ;  /* 0x000000090a0a7211 */ /* 0x000fe400078f10ff */
[----:B------:R-:W-:Y:S01]  /*0cc0*/  SHF.R.S32.HI R5, RZ, 0x4, R4 ;  /* 0x00000004ff057819 */ /* 0x000fe20000011404 */
[----:B------:R-:W-:Y:S01]  /*0cd0*/  IMAD R15, R15, -0x3, R2 ;  /* 0xfffffffd0f0f7824 */ /* 0x000fe200078e0202 */
[----:B------:R-:W-:Y:S01]  /*0ce0*/  LOP3.LUT R10, R10, 0xfffffffc, RZ, 0xc0, !PT ;  /* 0xfffffffc0a0a7812 */ /* 0x000fe200078ec0ff */
[----:B------:R-:W-:Y:S01]  /*0cf0*/  IMAD.IADD R11, R0, 0x1, -R11 ;  /* 0x00000001000b7824 */ /* 0x000fe200078e0a0b */
[----:B------:R-:W-:Y:S01]  /*0d00*/  LEA.HI R4, R4, R5, RZ, 0x1 ;  /* 0x0000000504047211 */ /* 0x000fe200078f08ff */
[----:B------:R-:W-:Y:S01]  /*0d10*/  IMAD.IADD R18, R0, 0x1, -R13 ;  /* 0x0000000100127824 */ /* 0x000fe200078e0a0d */
[----:B------:R-:W-:Y:S01]  /*0d20*/  SHF.R.S32.HI R0, RZ, 0x1f, R3 ;  /* 0x0000001fff007819 */ /* 0x000fe20000011403 */
[----:B------:R-:W-:Y:S01]  /*0d30*/  IMAD.IADD R2, R19, 0x1, -R7 ;  /* 0x0000000113027824 */ /* 0x000fe200078e0a07 */
[----:B------:R-:W-:Y:S01]  /*0d40*/  LOP3.LUT R4, R4, 0x1ffffffe, RZ, 0xc0, !PT ;  /* 0x1ffffffe04047812 */ /* 0x000fe200078ec0ff */
[----:B------:R-:W-:-:S02]  /*0d50*/  IMAD.IADD R10, R9, 0x1, -R10 ;  /* 0x00000001090a7824 */ /* 0x000fc400078e0a0a */
[C---:B------:R-:W-:Y:S01]  /*0d60*/  IMAD R17, R5.reuse, 0x8, R2 ;  /* 0x0000000805117824 */ /* 0x040fe200078e0202 */
[CC--:B------:R-:W-:Y:S02]  /*0d70*/  LEA.HI R2, R0.reuse, R3.reuse, RZ, 0x3 ;  /* 0x0000000300027211 */ /* 0x0c0fe400078f18ff */
[----:B------:R-:W-:Y:S02]  /*0d80*/  SHF.R.S32.HI R9, RZ, 0x1f, R18 ;  /* 0x0000001fff097819 */ /* 0x000fe40000011412 */
[----:B------:R-:W-:Y:S01]  /*0d90*/  LEA.HI R0, R0, R3, RZ, 0x2 ;  /* 0x0000000300007211 */ /* 0x000fe200078f10ff */
[----:B------:R-:W-:Y:S01]  /*0da0*/  IMAD.IADD R4, R5, 0x1, -R4 ;  /* 0x0000000105047824 */ /* 0x000fe200078e0a04 */
[----:B------:R-:W-:Y:S01]  /*0db0*/  LEA.HI R12, R9, R18, RZ, 0x2 ;  /* 0x00000012090c7211 */ /* 0x000fe200078f10ff */
[----:B------:R-:W-:Y:S01]  /*0dc0*/  IMAD.SHL.U32 R5, R2, 0x10, RZ ;  /* 0x0000001002057824 */ /* 0x000fe200078e00ff */
[----:B------:R-:W-:Y:S02]  /*0dd0*/  LOP3.LUT R2, R0, 0x7fffffc, RZ, 0xc0, !PT ;  /* 0x07fffffc00027812 */ /* 0x000fe400078ec0ff */
[----:B------:R-:W-:-:S02]  /*0de0*/  SHF.R.S32.HI R0, RZ, 0x2, R0 ;  /* 0x00000002ff007819 */ /* 0x000fc40000011400 */
[--C-:B------:R-:W-:Y:S02]  /*0df0*/  SHF.R.S32.HI R13, RZ, 0x2, R12.reuse ;  /* 0x00000002ff0d7819 */ /* 0x100fe4000001140c */
[----:B------:R-:W-:Y:S02]  /*0e00*/  SHF.R.S32.HI R14, RZ, 0x1f, R12 ;  /* 0x0000001fff0e7819 */ /* 0x000fe4000001140c */
[----:B------:R-:W-:Y:S01]  /*0e10*/  SHF.R.S32.HI R7, RZ, 0x5, R6 ;  /* 0x00000005ff077819 */ /* 0x000fe20000011406 */
[----:B------:R-:W-:Y:S01]  /*0e20*/  IMAD.SHL.U32 R0, R0, 0x40, RZ ;  /* 0x0000004000007824 */ /* 0x000fe200078e00ff */
[----:B------:R-:W-:Y:S02]  /*0e30*/  LEA.HI R14, R14, R13, RZ, 0x3 ;  /* 0x0000000d0e0e7211 */ /* 0x000fe400078f18ff */
[----:B------:R-:W-:Y:S01]  /*0e40*/  LOP3.LUT R6, R5, 0x7fffff80, RZ, 0xc0, !PT ;  /* 0x7fffff8005067812 */ /* 0x000fe200078ec0ff */
[----:B------:R-:W-:Y:S02]  /*0e50*/  IMAD.IADD R5, R3, 0x1, -R2 ;  /* 0x0000000103057824 */ /* 0x000fe400078e0a02 */
[----:B------:R-:W-:Y:S01]  /*0e60*/  IMAD R16, R7, 0x10, R3 ;  /* 0x0000001007107824 */ /* 0x000fe200078e0203 */
[----:B------:R-:W-:Y:S01]  /*0e70*/  LOP3.LUT R14, R14, 0xfffffff8, RZ, 0xc0, !PT ;  /* 0xfffffff80e0e7812 */ /* 0x000fe200078ec0ff */
[----:B------:R-:W-:Y:S01]  /*0e80*/  IMAD.SHL.U32 R3, R4, 0x8, RZ ;  /* 0x0000000804037824 */ /* 0x000fe200078e00ff */
[----:B------:R-:W-:-:S02]  /*0e90*/  LOP3.LUT R0, R0, 0x40, RZ, 0xc0, !PT ;  /* 0x0000004000007812 */ /* 0x000fc400078ec0ff */
[----:B------:R-:W-:Y:S01]  /*0ea0*/  LEA.HI R9, R9, R18, RZ, 0x5 ;  /* 0x0000001209097211 */ /* 0x000fe200078f28ff */
[----:B------:R-:W-:Y:S01]  /*0eb0*/  IMAD R6, R7, 0x100, R6 ;  /* 0x0000010007067824 */ /* 0x000fe200078e0206 */
[----:B------:R-:W-:Y:S01]  /*0ec0*/  LOP3.LUT R2, R0, 0x8, R3, 0xf8, !PT ;  /* 0x0000000800027812 */ /* 0x000fe200078ef803 */
[----:B------:R-:W-:Y:S01]  /*0ed0*/  IMAD.IADD R14, R13, 0x1, -R14 ;  /* 0x000000010d0e7824 */ /* 0x000fe200078e0a0e */
[----:B------:R-:W-:Y:S02]  /*0ee0*/  SHF.R.U32.HI R7, RZ, 0x3, R0 ;  /* 0x00000003ff077819 */ /* 0x000fe40000011600 */
[----:B------:R-:W-:Y:S01]  /*0ef0*/  SHF.R.S32.HI R9, RZ, 0x5, R9 ;  /* 0x00000005ff097819 */ /* 0x000fe20000011409 */
[----:B------:R-:W-:Y:S01]  /*0f00*/  IMAD R5, R5, 0x10, R6 ;  /* 0x0000001005057824 */ /* 0x000fe200078e0206 */
[----:B------:R-:W-:Y:S01]  /*0f10*/  LOP3.LUT R2, R2, R7, RZ, 0x3c, !PT ;  /* 0x0000000702027212 */ /* 0x000fe200078e3cff */
[----:B------:R-:W-:Y:S02]  /*0f20*/  IMAD.U32 R0, R16, 0x20, R3 ;  /* 0x0000002010007824 */ /* 0x000fe400078e0003 */
[----:B------:R-:W-:Y:S01]  /*0f30*/  IMAD R14, R9, 0x10, R14 ;  /* 0x00000010090e7824 */ /* 0x000fe200078e020e */
[----:B------:R-:W-:Y:S01]  /*0f40*/  STL [R1+0xc4], R18 ;  /* 0x0000c41201007387 */ /* 0x000fe20000100800 */
[----:B------:R-:W-:-:S02]  /*0f50*/  IMAD.IADD R5, R2, 0x1, R5 ;  /* 0x0000000102057824 */ /* 0x000fc400078e0205 */
[----:B------:R-:W-:Y:S01]  /*0f60*/  IMAD R6, R15, 0x40, R14 ;  /* 0x000000400f067824 */ /* 0x000fe200078e020e */
[----:B------:R0:W-:Y:S01]  /*0f70*/  STL [R1+0xdc], R0 ;  /* 0x0000dc0001007387 */ /* 0x0001e20000100800 */
[----:B------:R-:W-:-:S03]  /*0f80*/  IMAD.SHL.U32 R14, R8, 0x4, RZ ;  /* 0x00000004080e7824 */ /* 0x000fc600078e00ff */
[----:B------:R-:W-:Y:S01]  /*0f90*/  STL [R1+0xd8], R6 ;  /* 0x0000d80601007387 */ /* 0x000fe20000100800 */
[----:B0-----:R-:W-:Y:S02]  /*0fa0*/  VIADD R0, R22, 0xda00 ;  /* 0x0000da0016007836 */ /* 0x001fe40000000000 */
[----:B------:R-:W-:Y:S02]  /*0fb0*/  IMAD.SHL.U32 R8, R8, 0x8, RZ ;  /* 0x0000000808087824 */ /* 0x000fe400078e00ff */
[----:B------:R-:W-:Y:S02]  /*0fc0*/  IMAD.SHL.U32 R10, R10, 0x40, RZ ;  /* 0x000000400a0a7824 */ /* 0x000fe400078e00ff */
[----:B------:R-:W-:Y:S01]  /*0fd0*/  VIADD R3, R14, 0x20 ;  /* 0x000000200e037836 */ /* 0x000fe20000000000 */
[----:B------:R-:W-:-:S05]  /*0fe0*/  LOP3.LUT R12, R12, 0x7ffffffc, RZ, 0xc0, !PT ;  /* 0x7ffffffc0c0c7812 */ /* 0x000fca00078ec0ff */
[----:B------:R-:W-:Y:S02]  /*0ff0*/  IMAD.IADD R12, R18, 0x1, -R12 ;  /* 0x00000001120c7824 */ /* 0x000fe400078e0a0c */
[----:B------:R-:W-:Y:S01]  /*1000*/  IMAD.SHL.U32 R9, R17, 0x20, RZ ;  /* 0x0000002011097824 */ /* 0x000fe200078e00ff */
[----:B------:R-:W-:-:S04]  /*1010*/  LEA.HI R4, R11, R11, RZ, 0x1 ;  /* 0x0000000b0b047211 */ /* 0x000fc800078f08ff */
[----:B------:R-:W-:-:S05]  /*1020*/  LOP3.LUT R4, R4, 0x1ffffffe, RZ, 0xc0, !PT ;  /* 0x1ffffffe04047812 */ /* 0x000fca00078ec0ff */
[----:B------:R-:W-:Y:S01]  /*1030*/  IMAD.IADD R4, R11, 0x1, -R4 ;  /* 0x000000010b047824 */ /* 0x000fe200078e0a04 */
[----:B------:R-:W-:Y:S01]  /*1040*/  CS2R R144, SRZ ;  /* 0x0000000000907805 */ /* 0x000fe2000001ff00 */
[----:B------:R-:W-:Y:S01]  /*1050*/  IMAD R23, R5, 0x2, R22 ;  /* 0x0000000205177824 */ /* 0x000fe200078e0216 */
[----:B--2---:R-:W-:-:S05]  /*1060*/  LOP3.LUT R2, R20, 0x1, RZ, 0xfc, !PT ;  /* 0x0000000114027812 */ /* 0x004fca00078efcff */
[----:B------:R-:W-:Y:S04]  /*1070*/  STL [R1+0x34], R2 ;  /* 0x0000340201007387 */ /* 0x000fe80000100800 */
[----:B------:R-:W-:Y:S04]  /*1080*/  STL [R1+0xa0], RZ ;  /* 0x0000a0ff01007387 */ /* 0x000fe80000100800 */
[----:B------:R0:W-:Y:S04]  /*1090*/  STL [R1+0xc0], R0 ;  /* 0x0000c00001007387 */ /* 0x0001e80000100800 */
[----:B------:R-:W-:Y:S01]  /*10a0*/  STL [R1+0x30], RZ ;  /* 0x000030ff01007387 */ /* 0x000fe20000100800 */
[----:B0-----:R-:W-:Y:S01]  /*10b0*/  SHF.R.S32.HI R0, RZ, 0x1f, R19 ;  /* 0x0000001fff007819 */ /* 0x001fe20000011413 */
[----:B------:R-:W-:-:S02]  /*10c0*/  VIADD R0, R14, 0x10 ;  /* 0x000000100e007836 */ /* 0x000fc40000000000 */
[----:B------:R-:W-:Y:S04]  /*10d0*/  STL [R1+0x2c], RZ ;  /* 0x00002cff01007387 */ /* 0x000fe80000100800 */
[----:B------:R-:W-:Y:S01]  /*10e0*/  STL [R1+0x38], R14 ;  /* 0x0000380e01007387 */ /* 0x000fe20000100800 */
[----:B------:R-:W-:-:S03]  /*10f0*/  LOP3.LUT R2, R10, 0xc0, RZ, 0xc0, !PT ;  /* 0x000000c00a027812 */ /* 0x000fc600078ec0ff */
[----:B------:R-:W-:Y:S04]  /*1100*/  STL [R1+0x20], R8 ;  /* 0x0000200801007387 */ /* 0x000fe80000100800 */
[----:B------:R0:W-:Y:S04]  /*1110*/  STL [R1+0x54], R0 ;  /* 0x0000540001007387 */ /* 0x0001e80000100800 */
[----:B------:R1:W-:Y:S01]  /*1120*/  STL [R1+0x50], R3 ;  /* 0x0000500301007387 */ /* 0x0003e20000100800 */
[C---:B0-----:R-:W-:Y:S02]  /*1130*/  VIADD R0, R14.reuse, 0x8 ;  /* 0x000000080e007836 */ /* 0x041fe40000000000 */
[----:B-1----:R-:W-:-:S03]  /*1140*/  VIADD R3, R14, 0x18 ;  /* 0x000000180e037836 */ /* 0x002fc60000000000 */
[----:B------:R0:W-:Y:S01]  /*1150*/  STL [R1+0x64], R0 ;  /* 0x0000640001007387 */ /* 0x0001e20000100800 */
[----:B------:R-:W-:-:S03]  /*1160*/  IMAD.SHL.U32 R10, R12, 0x2, RZ ;  /* 0x000000020c0a7824 */ /* 0x000fc600078e00ff */
[----:B------:R1:W-:Y:S04]  /*1170*/  STL [R1+0x40], R2 ;  /* 0x0000400201007387 */ /* 0x0003e80000100800 */
[----:B------:R2:W-:Y:S01]  /*1180*/  STL [R1+0x68], R3 ;  /* 0x0000680301007387 */ /* 0x0005e20000100800 */
[----:B0-----:R-:W-:Y:S02]  /*1190*/  LOP3.LUT R0, R2, 0x8, R8, 0xf8, !PT ;  /* 0x0000000802007812 */ /* 0x001fe400078ef808 */
[----:B-1----:R-:W-:Y:S01]  /*11a0*/  SHF.R.U32.HI R2, RZ, 0x3, R2 ;  /* 0x00000003ff027819 */ /* 0x002fe20000011602 */
[----:B--2---:R-:W-:-:S04]  /*11b0*/  VIADD R3, R14, 0x28 ;  /* 0x000000280e037836 */ /* 0x004fc80000000000 */
[----:B------:R0:W-:Y:S01]  /*11c0*/  STL [R1+0x44], R2 ;  /* 0x0000440201007387 */ /* 0x0001e20000100800 */
[----:B------:R-:W-:Y:S01]  /*11d0*/  LOP3.LUT R0, R0, R2, RZ, 0x3c, !PT ;  /* 0x0000000200007212 */ /* 0x000fe200078e3cff */
[C---:B------:R-:W-:Y:S02]  /*11e0*/  VIADD R8, R10.reuse, 0x8 ;  /* 0x000000080a087836 */ /* 0x040fe40000000000 */
[----:B------:R1:W-:Y:S01]  /*11f0*/  STL [R1+0x6c], R3 ;  /* 0x00006c0301007387 */ /* 0x0003e20000100800 */
[----:B------:R-:W-:-:S03]  /*1200*/  VIADD R7, R10, 0x10 ;  /* 0x000000100a077836 */ /* 0x000fc60000000000 */
[----:B------:R2:W-:Y:S01]  /*1210*/  STL [R1+0x74], R10 ;  /* 0x0000740a01007387 */ /* 0x0005e20000100800 */
[----:B0-----:R-:W-:-:S03]  /*1220*/  VIADD R2, R10, 0x20 ;  /* 0x000000200a027836 */ /* 0x001fc60000000000 */
[----:B------:R0:W-:Y:S01]  /*1230*/  STL [R1+0x48], R9 ;  /* 0x0000480901007387 */ /* 0x0001e20000100800 */
[C---:B-1----:R-:W-:Y:S02]  /*1240*/  VIADD R3, R10.reuse, 0x18 ;  /* 0x000000180a037836 */ /* 0x042fe40000000000 */
[----:B--2---:R-:W-:Y:S01]  /*1250*/  VIADD R10, R10, 0x28 ;  /* 0x000000280a0a7836 */ /* 0x004fe20000000000 */
[----:B------:R-:W-:Y:S01]  /*1260*/  STL [R1+0xb8], R8 ;  /* 0x0000b80801007387 */ /* 0x000fe20000100800 */
[----:B0-----:R-:W-:-:S03]  /*1270*/  IMAD.IADD R9, R9, 0x1, R0 ;  /* 0x0000000109097824 */ /* 0x001fc600078e0200 */
[----:B------:R0:W-:Y:S01]  /*1280*/  STL [R1+0xb4], R7 ;  /* 0x0000b40701007387 */ /* 0x0001e20000100800 */
[----:B------:R-:W-:-:S03]  /*1290*/  SHF.R.S32.HI R0, RZ, 0x1f, R8 ;  /* 0x0000001fff007819 */ /* 0x000fc60000011408 */
[----:B------:R-:W-:Y:S04]  /*12a0*/  STL [R1+0xa4], R10 ;  /* 0x0000a40a01007387 */ /* 0x000fe80000100800 */
[----:B------:R-:W-:Y:S01]  /*12b0*/  STL [R1+0xb0], R3 ;  /* 0x0000b00301007387 */ /* 0x000fe20000100800 */
[----:B0-----:R-:W-:-:S03]  /*12c0*/  SHF.R.S32.HI R7, RZ, 0x1f, R7 ;  /* 0x0000001fff077819 */ /* 0x001fc60000011407 */
[----:B------:R-:W-:Y:S04]  /*12d0*/  STL [R1+0x84], R9 ;  /* 0x0000840901007387 */ /* 0x000fe80000100800 */
[----:B------:R-:W-:Y:S04]  /*12e0*/  STL [R1+0xac], R2 ;  /* 0x0000ac0201007387 */ /* 0x000fe80000100800 */
[----:B------:R0:W-:Y:S04]  /*12f0*/  STL [R1+0xd4], R0 ;  /* 0x0000d40001007387 */ /* 0x0001e80000100800 */
[----:B------:R-:W-:Y:S01]  /*1300*/  STL [R1+0xd0], R7 ;  /* 0x0000d00701007387 */ /* 0x000fe20000100800 */
[----:B0-----:R-:W-:-:S02]  /*1310*/  SHF.R.S32.HI R0, RZ, 0x1f, R3 ;  /* 0x0000001fff007819 */ /* 0x001fc40000011403 */
[----:B------:R-:W-:-:S03]  /*1320*/  SHF.R.S32.HI R2, RZ, 0x1f, R2 ;  /* 0x0000001fff027819 */ /* 0x000fc60000011402 */
[----:B------:R0:W-:Y:S04]  /*1330*/  STL [R1+0xcc], R0 ;  /* 0x0000cc0001007387 */ /* 0x0001e80000100800 */
[----:B------:R1:W-:Y:S01]  /*1340*/  STL [R1+0xc8], R2 ;  /* 0x0000c80201007387 */ /* 0x0003e20000100800 */
[----:B0-----:R-:W-:-:S05]  /*1350*/  IMAD R0, R4, 0x8, R6 ;  /* 0x0000000804007824 */ /* 0x001fca00078e0206 */
[----:B------:R1:W-:Y:S02]  /*1360*/  STL [R1+0x88], R0 ;  /* 0x0000880001007387 */ /* 0x0003e40000100800 */
.L_x_11848:
[----:B01--4-:R-:W0:Y:S02]  /*1370*/  LDC.64 R2, c[0x0][0xc88] ;  /* 0x00032200ff027b82 */ /* 0x013e240000000a00 */
[----:B0-----:R-:W-:-:S05]  /*1380*/  IMAD.WIDE R2, R107, 0x4, R2 ;  /* 0x000000046b027825 */ /* 0x001fca00078e0202 */
[----:B--2---:R-:W2:Y:S01]  /*1390*/  LDG.E R24, desc[UR60][R2.64] ;  /* 0x0000003c02187981 */ /* 0x004ea2000c1e1900 */
[----:B------:R-:W-:Y:S05]  /*13a0*/  YIELD ;  /* 0x0000000000007946 */ /* 0x000fea0003800000 */
[----:B------:R-:W-:Y:S01]  /*13b0*/  ULDC.64 UR4, c[0x0][0xa28] ;  /* 0x00028a0000047ab9 */ /* 0x000fe20000000a00 */
[----:B------:R-:W-:Y:S01]  /*13c0*/  ULDC.64 UR8, c[0x0][0xa18] ;  /* 0x0002860000087ab9 */ /* 0x000fe20000000a00 */
[----:B------:R-:W-:Y:S01]  /*13d0*/  ISETP.NE.U32.AND P1, PT, RZ, UR4, PT ;  /* 0x00000004ff007c0c */ /* 0x000fe2000bf25070 */
[----:B------:R-:W-:Y:S01]  /*13e0*/  IMAD.MOV.U32 R10, RZ, RZ, RZ ;  /* 0x000000ffff0a7224 */ /* 0x000fe200078e00ff */
[----:B------:R-:W-:Y:S01]  /*13f0*/  ULDC.64 UR6, c[0x0][0xa08] ;  /* 0x0002820000067ab9 */ /* 0x000fe20000000a00 */
[----:B------:R-:W-:Y:S01]  /*1400*/  IMAD.MOV.U32 R76, RZ, RZ, RZ ;  /* 0x000000ffff4c7224 */ /* 0x000fe200078e00ff */
[----:B------:R-:W-:-:S02]  /*1410*/  ISETP.NE.AND.EX P1, PT, RZ, UR5, PT, P1 ;  /* 0x00000005ff007c0c */ /* 0x000fc4000bf25310 */
[----:B------:R-:W-:-:S04]  /*1420*/  ISETP.NE.U32.AND P0, PT, RZ, UR6, PT ;  /* 0x00000006ff007c0c */ /* 0x000fc8000bf05070 */
[----:B------:R-:W-:Y:S02]  /*1430*/  ISETP.NE.AND.EX P0, PT, RZ, UR7, PT, P0 ;  /* 0x00000007ff007c0c */ /* 0x000fe4000bf05300 */
[----:B--2---:R-:W-:Y:S01]  /*1440*/  SHF.R.S32.HI R0, RZ, 0x1f, R24 ;  /* 0x0000001fff007819 */ /* 0x004fe20000011418 */
[----:B------:R-:W-:-:S04]  /*1450*/  IMAD.SHL.U32 R26, R24, 0x4, RZ ;  /* 0x00000004181a7824 */ /* 0x000fc800078e00ff */
[C---:B---3--:R-:W-:Y:S01]  /*1460*/  @P1 LEA R4, P2, R24.reuse, UR4, 0x2 ;  /* 0x0000000418041c11 */ /* 0x048fe2000f8410ff */
[----:B------:R-:W-:Y:S01]  /*1470*/  STL [R1+0x94], R24 ;  /* 0x0000941801007387 */ /* 0x000fe20000100800 */
[C-C-:B------:R-:W-:Y:S02]  /*1480*/  SHF.L.U64.HI R25, R24.reuse, 0x2, R0.reuse ;  /* 0x0000000218197819 */ /* 0x140fe40000010200 */
[----:B------:R-:W-:Y:S01]  /*1490*/  @P1 LEA.HI.X R5, R24, UR5, R0, 0x2, P2 ;  /* 0x0000000518051c11 */ /* 0x000fe200090f1400 */
[----:B------:R-:W-:Y:S01]  /*14a0*/  ULDC UR4, c[0x0][0x288] ;  /* 0x0000a20000047ab9 */ /* 0x000fe20000000800 */
[----:B------:R-:W-:Y:S01]  /*14b0*/  ISETP.NE.U32.AND P2, PT, RZ, UR8, PT ;  /* 0x00000008ff007c0c */ /* 0x000fe2000bf45070 */
[----:B------:R0:W-:Y:S01]  /*14c0*/  STL [R1+0xbc], R0 ;  /* 0x0000bc0001007387 */ /* 0x0001e20000100800 */
[----:B------:R-:W-:Y:S02]  /*14d0*/  IADD3 R8, P3, R26, UR6, RZ ;  /* 0x000000061a087c10 */ /* 0x000fe4000ff7e0ff */
[----:B------:R-:W-:Y:S01]  /*14e0*/  ISETP.NE.AND.EX P2, PT, RZ, UR9, PT, P2 ;  /* 0x00000009ff007c0c */ /* 0x000fe2000bf45320 */
[----:B------:R1:W5:Y:S01]  /*14f0*/  @P1 LDG.E R10, desc[UR60][R4.64] ;  /* 0x0000003c040a1981 */ /* 0x000362000c1e1900 */
[----:B------:R-:W-:-:S03]  /*1500*/  IADD3.X R9, R25, UR7, RZ, P3, !PT ;  /* 0x0000000719097c10 */ /* 0x000fc60009ffe4ff */
[----:B------:R1:W-:Y:S01]  /*1510*/  STL [R1+0x98], R26 ;  /* 0x0000981a01007387 */ /* 0x0003e20000100800 */
[----:B0-----:R-:W-:Y:S01]  /*1520*/  IMAD.U32 R0, RZ, RZ, UR4 ;  /* 0x00000004ff007e24 */ /* 0x001fe2000f8e00ff */
[----:B------:R-:W-:Y:S02]  /*1530*/  ULDC.64 UR4, c[0x0][0x418] ;  /* 0x0001060000047ab9 */ /* 0x000fe40000000a00 */
[----:B------:R1:W5:Y:S04]  /*1540*/  @P0 LDG.E R76, desc[UR60][R8.64] ;  /* 0x0000003c084c0981 */ /* 0x000368000c1e1900 */
[----:B------:R-:W-:Y:S01]  /*1550*/  @P2 IADD3 R6, P1, R26, UR8, RZ ;  /* 0x000000081a062c10 */ /* 0x000fe2000ff3e0ff */
[----:B------:R1:W-:Y:S03]  /*1560*/  STL [R1+0x9c], R25 ;  /* 0x00009c1901007387 */ /* 0x0003e60000100800 */
[----:B------:R-:W-:-:S05]  /*1570*/  @P2 IADD3.X R7, R25, UR9, RZ, P1, !PT ;  /* 0x0000000919072c10 */ /* 0x000fca0008ffe4ff */
[----:B------:R-:W2:Y:S01]  /*1580*/  @P2 LDG.E R0, desc[UR60][R6.64] ;  /* 0x0000003c06002981 */ /* 0x000ea2000c1e1900 */
        /* <DEDUP_REMOVED lines=9> */
[----:B--2---:R1:W-:Y:S01]  /*1620*/  STL [R1+0x70], R0 ;  /* 0x0000700001007387 */ /* 0x0043e20000100800 */
[----:B------:R-:W-:Y:S01]  /*1630*/  IMAD.MOV.U32 R12, RZ, RZ, R0 ;  /* 0x000000ffff0c7224 */ /* 0x000fe200078e0000 */
[----:B------:R-:W-:Y:S06]  /*1640*/  @P2 BRA `(.L_x_11691) ;  /* 0x0000000000282947 */ /* 0x000fec0003800000 */
[----:B------:R-:W-:Y:S02]  /*1650*/  ULDC.64 UR4, c[0x0][0xa00] ;  /* 0x0002800000047ab9 */ /* 0x000fe40000000a00 */
[----:B------:R-:W-:-:S04]  /*1660*/  ISETP.NE.U32.AND P1, PT, RZ, UR4, PT ;  /* 0x00000004ff007c0c */ /* 0x000fc8000bf25070 */
[----:B------:R-:W-:-:S13]  /*1670*/  ISETP.NE.AND.EX P1, PT, RZ, UR5, PT, P1 ;  /* 0x00000005ff007c0c */ /* 0x000fda000bf25310 */
[----:B------:R-:W-:Y:S05]  /*1680*/  @!P1 BRA `(.L_x_11691) ;  /* 0x0000000000189947 */ /* 0x000fea0003800000 */
[----:B-1----:R-:W0:Y:S02]  /*1690*/  LDC.64 R4, c[0x0][0xa00] ;  /* 0x00028000ff047b82 */ /* 0x002e240000000a00 */
[----:B0-----:R-:W-:-:S05]  /*16a0*/  IMAD.WIDE R4, R24, 0x4, R4 ;  /* 0x0000000418047825 */ /* 0x001fca00078e0204 */
[----:B------:R-:W2:Y:S04]  /*16b0*/  LDG.E R0, desc[UR60][R4.64] ;  /* 0x0000003c04007981 */ /* 0x000ea8000c1e1900 */
[----:B------:R-:W2:Y:S02]  /*16c0*/  LDG.E R3, desc[UR60][R4.64+0x4] ;  /* 0x0000043c04037981 */ /* 0x000ea4000c1e1900 */
[----:B--2---:R-:W-:-:S05]  /*16d0*/  IMAD.IADD R12, R3, 0x1, -R0 ;  /* 0x00000001030c7824 */ /* 0x004fca00078e0a00 */
[----:B------:R0:W-:Y:S02]  /*16e0*/  STL [R1+0x70], R12 ;  /* 0x0000700c01007387 */ /* 0x0001e40000100800 */
.L_x_11691:
[C---:B------:R-:W-:Y:S01]  /*16f0*/  LOP3.LUT R18, R106.reuse, 0xffff, RZ, 0xc0, !PT ;  /* 0x0000ffff6a127812 */ /* 0x040fe200078ec0ff */
[----:B------:R-:W-:Y:S01]  /*1700*/  ULDC.64 UR4, c[0x0][0xa20] ;  /* 0x0002880000047ab9 */ /* 0x000fe20000000a00 */
[C---:B------:R-:W-:Y:S02]  /*1710*/  LOP3.LUT R3, R106.reuse, 0xff000000, RZ, 0xc0, !PT ;  /* 0xff0000006a037812 */ /* 0x040fe400078ec0ff */
[----:B------:R-:W-:Y:S01]  /*1720*/  ISETP.NE.U32.AND P1, PT, RZ, UR4, PT ;  /* 0x00000004ff007c0c */ /* 0x000fe2000bf25070 */
[----:B------:R2:W-:Y:S01]  /*1730*/  STL [R1+0x8c], R18 ;  /* 0x00008c1201007387 */ /* 0x0005e20000100800 */
[----:B-1----:R-:W-:Y:S02]  /*1740*/  LOP3.LUT R0, R106, 0xff0000, RZ, 0xc0, !PT ;  /* 0x00ff00006a007812 */ /* 0x002fe400078ec0ff */
[----:B------:R-:W-:Y:S02]  /*1750*/  ISETP.NE.AND.EX P1, PT, RZ, UR5, PT, P1 ;  /* 0x00000005ff007c0c */ /* 0x000fe4000bf25310 */
[----:B------:R-:W-:-:S04]  /*1760*/  SHF.R.U32.HI R3, RZ, 0x8, R3 ;  /* 0x00000008ff037819 */ /* 0x000fc80000011603 */
[----:B------:R-:W-:-:S07]  /*1770*/  LEA.HI R11, R0, R3, RZ, 0x10 ;  /* 0x00000003000b7211 */ /* 0x000fce00078f80ff */
[----:B--2---:R-:W-:Y:S05]  /*1780*/  @!P1 BRA `(.L_x_11692) ;  /* 0x0000000000109947 */ /* 0x004fea0003800000 */
[----:B------:R-:W-:-:S04]  /*1790*/  IADD3 R4, P0, R26, UR4, RZ ;  /* 0x000000041a047c10 */ /* 0x000fc8000ff1e0ff */
[----:B------:R-:W-:-:S05]  /*17a0*/  IADD3.X R5, R25, UR5, RZ, P0, !PT ;  /* 0x0000000519057c10 */ /* 0x000fca00087fe4ff */
[----:B------:R1:W5:Y:S01]  /*17b0*/  LDG.E R19, desc[UR60][R4.64] ;  /* 0x0000003c04137981 */ /* 0x000362000c1e1900 */
[----:B------:R-:W-:Y:S05]  /*17c0*/  BRA `(.L_x_11693) ;  /* 0x0000000000107947 */ /* 0x000fea0003800000 */
.L_x_11692:
[----:B------:R-:W-:Y:S05]  /*17d0*/  @!P0 BRA `(.L_x_11693) ;  /* 0x00000000000c8947 */ /* 0x000fea0003800000 */
[----:B------:R-:W2:Y:S04]  /*17e0*/  LDG.E R0, desc[UR60][R8.64] ;  /* 0x0000003c08007981 */ /* 0x000ea8000c1e1900 */
[----:B------:R-:W2:Y:S02]  /*17f0*/  LDG.E R19, desc[UR60][R8.64+0x4] ;  /* 0x0000043c08137981 */ /* 0x000ea4000c1e1900 */
[----:B--2---:R-:W-:-:S07]  /*1800*/  IMAD.IADD R19, R19, 0x1, -R0 ;  /* 0x0000000113137824 */ /* 0x004fce00078e0a00 */
.L_x_11693:
[----:B------:R-:W-:Y:S01]  /*1810*/  ULDC.64 UR4, c[0x0][0xa10] ;  /* 0x0002840000047ab9 */ /* 0x000fe20000000a00 */
[----:B------:R-:W2:Y:S01]  /*1820*/  LDC R8, c[0x0][0x448] ;  /* 0x00011200ff087b82 */ /* 0x000ea20000000800 */
[----:B------:R-:W-:-:S04]  /*1830*/  ISETP.NE.U32.AND P0, PT, RZ, UR4, PT ;  /* 0x00000004ff007c0c */ /* 0x000fc8000bf05070 */
[----:B------:R-:W-:Y:S01]  /*1840*/  ISETP.NE.AND.EX P0, PT, RZ, UR5, PT, P0 ;  /* 0x00000005ff007c0c */ /* 0x000fe2000bf05300 */
[----:B------:R-:W-:-:S12]  /*1850*/  ULDC.64 UR4, c[0x0][0xa30] ;  /* 0x00028c0000047ab9 */ /* 0x000fd80000000a00 */
[----:B-1----:R-:W1:Y:S02]  /*1860*/  @P0 LDC.64 R4, c[0x0][0xa10] ;  /* 0x00028400ff040b82 */ /* 0x002e640000000a00 */
[----:B-1----:R-:W-:-:S05]  /*1870*/  @P0 IMAD.WIDE R4, R24, 0x4, R4 ;  /* 0x0000000418040825 */ /* 0x002fca00078e0204 */
        /* <DEDUP_REMOVED lines=8> */
[----:B--2---:R-:W-:Y:S01]  /*1900*/  ISETP.NE.AND P1, PT, R8, 0x1, PT ;  /* 0x000000010800780c */ /* 0x004fe20003f25270 */
[----:B------:R-:W-:Y:S01]  /*1910*/  IMAD R13, R105, 0xc0, RZ ;  /* 0x000000c0690d7824 */ /* 0x000fe200078e02ff */
[----:B------:R-:W-:Y:S03]  /*1920*/  BSSY B0, `(.L_x_11694) ;  /* 0x0000039000007945 */ /* 0x000fe60003800000 */
[----:B-1----:R-:W-:Y:S01]  /*1930*/  VIADD R4, R13, 0xbf ;  /* 0x000000bf0d047836 */ /* 0x002fe20000000000 */
[----:B------:R1:W-:Y:S07]  /*1940*/  STL [R1+0x7c], R13 ;  /* 0x00007c0d01007387 */ /* 0x0003ee0000100800 */
[----:B------:R-:W2:Y:S01]  /*1950*/  @P1 LDC R9, c[0x0][0x44c] ;  /* 0x00011300ff091b82 */ /* 0x000ea20000000800 */
[----:B-1----:R-:W-:-:S07]  /*1960*/  IMAD.IADD R13, R19, 0x1, -R10 ;  /* 0x00000001130d7824 */ /* 0x002fce00078e0a0a */
[----:B------:R-:W1:Y:S01]  /*1970*/  @P1 LDC R5, c[0x0][0x450] ;  /* 0x00011400ff051b82 */ /* 0x000e620000000800 */
[----:B---3--:R-:W-:Y:S02]  /*1980*/  @P0 IMAD.IADD R2, R3, 0x1, -R0 ;  /* 0x0000000103020824 */ /* 0x008fe400078e0a00 */
[----:B--2---:R-:W-:-:S04]  /*1990*/  @P1 IMAD.HI.U32 R0, R4, R9, RZ ;  /* 0x0000000904001227 */ /* 0x004fc800078e00ff */
[----:B----4-:R-:W-:Y:S01]  /*19a0*/  IMAD.IADD R6, R13, 0x1, R2 ;  /* 0x000000010d067824 */ /* 0x010fe200078e0202 */
[----:B-1----:R-:W-:-:S03]  /*19b0*/  @P1 SHF.R.U32.HI R4, RZ, R5, R0 ;  /* 0x00000005ff041219 */ /* 0x002fc60000011600 */
[C---:B------:R-:W-:Y:S01]  /*19c0*/  VIADD R0, R6.reuse, 0x8f ;  /* 0x0000008f06007836 */ /* 0x040fe20000000000 */
[----:B------:R-:W-:Y:S01]  /*19d0*/  IADD3 R3, R6, 0x90, -R12 ;  /* 0x0000009006037810 */ /* 0x000fe20007ffe80c */
[----:B------:R1:W-:Y:S01]  /*19e0*/  STL [R1+0x78], R6 ;  /* 0x0000780601007387 */ /* 0x0003e20000100800 */
[----:B0-----:R-:W-:Y:S01]  /*19f0*/  LOP3.LUT R12, R11, 0xff, RZ, 0xc0, !PT ;  /* 0x000000ff0b0c7812 */ /* 0x001fe200078ec0ff */
[----:B------:R-:W-:-:S04]  /*1a00*/  IMAD.HI R0, R0, 0x38e38e39, RZ ;  /* 0x38e38e3900007827 */ /* 0x000fc800078e02ff */
[----:B------:R-:W-:Y:S01]  /*1a10*/  IMAD.IADD R4, R3, 0x1, R4 ;  /* 0x0000000103047824 */ /* 0x000fe200078e0204 */
[----:B------:R-:W-:Y:S01]  /*1a20*/  SHF.R.U32.HI R3, RZ, 0x1f, R0 ;  /* 0x0000001fff037819 */ /* 0x000fe20000011600 */
[----:B------:R0:W-:Y:S02]  /*1a30*/  STL [R1+0xa8], R12 ;  /* 0x0000a80c01007387 */ /* 0x0001e40000100800 */
[----:B------:R-:W-:Y:S01]  /*1a40*/  IMAD.HI R4, R4, 0x38e38e39, RZ ;  /* 0x38e38e3904047827 */ /* 0x000fe200078e02ff */
[----:B-1----:R-:W-:Y:S02]  /*1a50*/  SHF.R.U32.HI R6, RZ, 0x10, R11 ;  /* 0x00000010ff067819 */ /* 0x002fe4000001160b */
[----:B------:R-:W-:Y:S01]  /*1a60*/  LEA.HI.SX32 R110, R0, R3, 0x1b ;  /* 0x00000003006e7211 */ /* 0x000fe200078fdaff */
[----:B------:R-:W-:Y:S01]  /*1a70*/  IMAD.MOV.U32 R0, RZ, RZ, RZ ;  /* 0x000000ffff007224 */ /* 0x000fe200078e00ff */
[----:B------:R-:W-:Y:S01]  /*1a80*/  SHF.R.U32.HI R5, RZ, 0x1f, R4 ;  /* 0x0000001fff057819 */ /* 0x000fe20000011604 */
[----:B------:R0:W-:Y:S03]  /*1a90*/  STL [R1+0x90], R6 ;  /* 0x0000900601007387 */ /* 0x0001e60000100800 */
        /* <DEDUP_REMOVED lines=33> */
.L_x_11695:
[----:B------:R-:W-:Y:S05]  /*1cb0*/  BSYNC B0 ;  /* 0x0000000000007941 */ /* 0x000fea0003800000 */
.L_x_11694:
        /* <DEDUP_REMOVED lines=37> */
.L_x_11698:
[----:B------:R-:W-:Y:S05]  /*1f10*/  BSYNC B6 ;  /* 0x0000000000067941 */ /* 0x000fea0003800000 */
.L_x_11697:
        /* <DEDUP_REMOVED lines=20> */
.L_x_11700:
[----:B------:R-:W-:Y:S05]  /*2060*/  BSYNC B6 ;  /* 0x0000000000067941 */ /* 0x000fea0003800000 */
.L_x_11699:
[----:B------:R-:W0:Y:S01]  /*2070*/  S2R R21, SR_TID.X ;  /* 0x0000000000157919 */ /* 0x000e220000002100 */
[----:B------:R-:W-:Y:S01]  /*2080*/  ULDC.64 UR4, c[0x0][0x9f8] ;  /* 0x00027e0000047ab9 */ /* 0x000fe20000000a00 */
[----:B------:R-:W-:Y:S01]  /*2090*/  IMAD.MOV.U32 R0, RZ, RZ, R24 ;  /* 0x000000ffff007224 */ /* 0x000fe200078e0018 */
[----:B------:R-:W-:Y:S01]  /*20a0*/  ISETP.NE.U32.AND P0, PT, RZ, UR4, PT ;  /* 0x00000004ff007c0c */ /* 0x000fe2000bf05070 */
[----:B------:R-:W2:Y:S01]  /*20b0*/  LDL.64 R12, [R1+0x20] ;  /* 0x00002000010c7983 */ /* 0x000ea20000100a00 */
[----:B------:R-:W1:Y:S02]  /*20c0*/  LDC.64 R30, c[0x0][0x300] ;  /* 0x0000c000ff1e7b82 */ /* 0x000e640000000a00 */
[----:B------:R-:W-:Y:S01]  /*20d0*/  ISETP.NE.AND.EX P0, PT, RZ, UR5, PT, P0 ;  /* 0x00000005ff007c0c */ /* 0x000fe2000bf05300 */
[----:B------:R3:W4:Y:S01]  /*20e0*/  LDL.64 R36, [R1+0x20] ;  /* 0x0000200001247983 */ /* 0x0007220000100a00 */
[----:B------:R-:W-:-:S04]  /*20f0*/  IMAD.IADD R76, R76, 0x1, R19 ;  /* 0x000000014c4c7824 */ /* 0x000fc800078e0213 */
[----:B------:R-:W3:Y:S07]  /*2100*/  LDC.64 R68, c[0x0][0x408] ;  /* 0x00010200ff447b82 */ /* 0x000eee0000000a00 */
[----:B------:R-:W-:Y:S01]  /*2110*/  @P0 IADD3 R4, P1, R26, UR4, RZ ;  /* 0x000000041a040c10 */ /* 0x000fe2000ff3e0ff */
[----:B------:R-:W3:Y:S03]  /*2120*/  LDC.64 R74, c[0x0][0x3f8] ;  /* 0x0000fe00ff4a7b82 */ /* 0x000ee60000000a00 */
[----:B------:R-:W-:Y:S01]  /*2130*/  @P0 IADD3.X R5, R25, UR5, RZ, P1, !PT ;  /* 0x0000000519050c10 */ /* 0x000fe20008ffe4ff */
[----:B------:R-:W-:Y:S01]  /*2140*/  ULDC.64 UR4, c[0x0][0xa08] ;  /* 0x0002820000047ab9 */ /* 0x000fe20000000a00 */
[----:B------:R1:W3:Y:S04]  /*2150*/  LDL.64 R24, [R1+0x38] ;  /* 0x0000380001187983 */ /* 0x0002e80000100a00 */
[----:B------:R-:W3:Y:S01]  /*2160*/  @P0 LDG.E R0, desc[UR60][R4.64] ;  /* 0x0000003c04000981 */ /* 0x000ee2000c1e1900 */
[----:B0-----:R-:W-:-:S05]  /*2170*/  VIADD R8, R21, 0xffffff80 ;  /* 0xffffff8015087836 */ /* 0x001fca0000000000 */
[----:B------:R-:W-:-:S04]  /*2180*/  SHF.R.S32.HI R9, RZ, 0x1f, R8 ;  /* 0x0000001fff097819 */ /* 0x000fc80000011408 */
[----:B------:R-:W-:-:S04]  /*2190*/  LEA.HI R9, R9, R8, RZ, 0x2 ;  /* 0x0000000809097211 */ /* 0x000fc800078f10ff */
[--C-:B------:R-:W-:Y:S02]  /*21a0*/  SHF.R.S32.HI R20, RZ, 0x2, R9.reuse ;  /* 0x00000002ff147819 */ /* 0x100fe40000011409 */
[----:B------:R-:W-:-:S04]  /*21b0*/  SHF.R.S32.HI R9, RZ, 0x1f, R9 ;  /* 0x0000001fff097819 */ /* 0x000fc80000011409 */
[----:B------:R-:W-:-:S04]  /*21c0*/  LEA.HI R9, R9, R20, RZ, 0x2 ;  /* 0x0000001409097211 */ /* 0x000fc800078f10ff */
[----:B------:R-:W-:-:S05]  /*21d0*/  LOP3.LUT R9, R9, 0xfffffffc, RZ, 0xc0, !PT ;  /* 0xfffffffc09097812 */ /* 0x000fca00078ec0ff */
[----:B------:R-:W-:Y:S02]  /*21e0*/  IMAD.IADD R20, R20, 0x1, -R9 ;  /* 0x0000000114147824 */ /* 0x000fe400078e0a09 */
[----:B------:R-:W3:Y:S04]  /*21f0*/  LDL.64 R8, [R1+0x38] ;  /* 0x0000380001087983 */ /* 0x000ee80000100a00 */
[----:B------:R-:W3:Y:S01]  /*2200*/  LDL.LU R10, [R1] ;  /* 0x00000000010a7983 */ /* 0x000ee20000300800 */
[C---:B------:R-:W-:Y:S01]  /*2210*/  VIADD R33, R21.reuse, 0xffffff80 ;  /* 0xffffff8015217836 */ /* 0x040fe20000000000 */
[----:B------:R-:W-:Y:S01]  /*2220*/  SHF.R.U32.HI R34, RZ, 0x7, R21 ;  /* 0x00000007ff227819 */ /* 0x000fe20000011615 */
[C---:B------:R-:W-:Y:S02]  /*2230*/  VIADD R32, R21.reuse, 0xffffff80 ;  /* 0xffffff8015207836 */ /* 0x040fe40000000000 */
[----:B------:R-:W-:-:S02]  /*2240*/  VIADD R38, R21, 0xffffff80 ;  /* 0xffffff8015267836 */ /* 0x000fc40000000000 */
[----:B------:R-:W-:Y:S01]  /*2250*/  VIADD R35, R21, 0xffffff80 ;  /* 0xffffff8015237836 */ /* 0x000fe20000000000 */
[----:B------:R-:W-:-:S04]  /*2260*/  LEA.HI R32, R32, R33, RZ, 0x1 ;  /* 0x0000002120207211 */ /* 0x000fc800078f08ff */
[----:B------:R-:W-:Y:S02]  /*2270*/  LEA.HI R35, R35, R38, RZ, 0x1 ;  /* 0x0000002623237211 */ /* 0x000fe400078f08ff */
[----:B------:R-:W-:Y:S01]  /*2280*/  SHF.R.S32.HI R11, RZ, 0x1f, R76 ;  /* 0x0000001fff0b7819 */ /* 0x000fe2000001144c */
[----:B--2---:R-:W0:Y:S01]  /*2290*/  LDC R13, c[0x0][0x3f4] ;  /* 0x0000fd00ff0d7b82 */ /* 0x004e220000000800 */
[----:B----4-:R-:W-:-:S05]  /*22a0*/  IMAD.MOV.U32 R36, RZ, RZ, R12 ;  /* 0x000000ffff247224 */ /* 0x010fca00078e000c */
[----:B------:R-:W-:-:S05]  /*22b0*/  SHF.R.S32.HI R37, RZ, 0x1f, R36 ;  /* 0x0000001fff257819 */ /* 0x000fca0000011424 */
[----:B------:R-:W-:Y:S04]  /*22c0*/  STL [R1+0x24], R37 ;  /* 0x0000242501007387 */ /* 0x000fe80000100800 */
[----:B------:R-:W2:Y:S01]  /*22d0*/  LDL R21, [R1+0x40] ;  /* 0x0000400001157983 */ /* 0x000ea20000100800 */
[----:B---3--:R-:W-:-:S05]  /*22e0*/  IMAD.MOV.U32 R24, RZ, RZ, R8 ;  /* 0x000000ffff187224 */ /* 0x008fca00078e0008 */
[----:B------:R-:W-:-:S05]  /*22f0*/  SHF.R.S32.HI R25, RZ, 0x1f, R24 ;  /* 0x0000001fff197819 */ /* 0x000fca0000011418 */
[----:B------:R-:W-:Y:S04]  /*2300*/  STL [R1+0x3c], R25 ;  /* 0x00003c1901007387 */ /* 0x000fe80000100800 */
[----:B------:R-:W3:Y:S04]  /*2310*/  LDL R33, [R1+0x44] ;  /* 0x0000440001217983 */ /* 0x000ee80000100800 */
[----:B------:R-:W4:Y:S01]  /*2320*/  LDL R38, [R1+0x48] ;  /* 0x0000480001267983 */ /* 0x000f220000100800 */
[-C--:B-1----:R-:W-:Y:S01]  /*2330*/  IMAD R3, R11, R30.reuse, RZ ;  /* 0x0000001e0b037224 */ /* 0x082fe200078e02ff */
[----:B------:R-:W-:Y:S01]  /*2340*/  ISETP.NE.U32.AND P0, PT, RZ, UR4, PT ;  /* 0x00000004ff007c0c */ /* 0x000fe2000bf05070 */
[----:B------:R-:W-:-:S04]  /*2350*/  IMAD.WIDE.U32 R6, R76, R30, RZ ;  /* 0x0000001e4c067225 */ /* 0x000fc800078e00ff */
[----:B------:R-:W-:Y:S01]  /*2360*/  IMAD R3, R76, R31, R3 ;  /* 0x0000001f4c037224 */ /* 0x000fe200078e0203 */
[----:B------:R-:W-:Y:S01]  /*2370*/  ISETP.NE.AND.EX P0, PT, RZ, UR5, PT, P0 ;  /* 0x00000005ff007c0c */ /* 0x000fe2000bf05300 */
[----:B------:R-:W-:Y:S02]  /*2380*/  ULDC.64 UR4, c[0x0][0x308] ;  /* 0x0000c20000047ab9 */ /* 0x000fe40000000a00 */
[----:B------:R-:W-:Y:S01]  /*2390*/  IMAD.IADD R7, R7, 0x1, R3 ;  /* 0x0000000107077824 */ /* 0x000fe200078e0203 */
[----:B------:R-:W-:Y:S02]  /*23a0*/  SHF.R.S32.HI R3, RZ, 0x1f, R0 ;  /* 0x0000001fff037819 */ /* 0x000fe40000011400 */
[----:B------:R-:W-:Y:S01]  /*23b0*/  ISETP.NE.AND P6, PT, R34, 0x1, PT ;  /* 0x000000012200780c */ /* 0x000fe20003fc5270 */
[----:B------:R-:W-:Y:S01]  /*23c0*/  IMAD.WIDE.U32 R4, R18, UR4, R6 ;  /* 0x0000000412047c25 */ /* 0x000fe2000f8e0006 */
[----:B------:R-:W-:-:S03]  /*23d0*/  SEL R85, R3, RZ, !P0 ;  /* 0x000000ff03557207 */ /* 0x000fc60004000000 */
[----:B------:R-:W-:Y:S01]  /*23e0*/  IMAD R5, R18, UR5, R5 ;  /* 0x0000000512057c24 */ /* 0x000fe2000f8e0205 */
[----:B------:R-:W-:Y:S01]  /*23f0*/  ULDC.64 UR4, c[0x0][0x310] ;  /* 0x0000c40000047ab9 */ /* 0x000fe20000000a00 */
[----:B------:R-:W-:Y:S01]  /*2400*/  SEL R19, R0, RZ, !P0 ;  /* 0x000000ff00137207 */ /* 0x000fe20004000000 */
[----:B------:R-:W-:Y:S01]  /*2410*/  IMAD R0, R85, UR4, RZ ;  /* 0x0000000455007c24 */ /* 0x000fe2000f8e02ff */
[----:B------:R-:W-:-:S03]  /*2420*/  SHF.R.S32.HI R32, RZ, 0x1, R32 ;  /* 0x00000001ff207819 */ /* 0x000fc60000011420 */
[C---:B------:R-:W-:Y:S01]  /*2430*/  IMAD R3, R19.reuse, UR5, R0 ;  /* 0x0000000513037c24 */ /* 0x040fe2000f8e0200 */
[----:B------:R-:W-:Y:S01]  /*2440*/  SHF.R.S32.HI R32, RZ, 0x1f, R32 ;  /* 0x0000001fff207819 */ /* 0x000fe20000011420 */
[----:B------:R-:W-:Y:S01]  /*2450*/  IMAD.WIDE.U32 R26, R19, UR4, R4 ;  /* 0x00000004131a7c25 */ /* 0x000fe2000f8e0004 */
[----:B------:R-:W-:Y:S05]  /*2460*/  @!P6 WARPSYNC.ALL ;  /* 0x000000000000e948 */ /* 0x000fea0003800000 */
[----:B------:R-:W-:Y:S01]  /*2470*/  VIADD R0, R36, 0x10 ;  /* 0x0000001024007836 */ /* 0x000fe20000000000 */
[----:B------:R-:W-:Y:S01]  /*2480*/  ULDC.64 UR4, c[0x0][0x330] ;  /* 0x0000cc0000047ab9 */ /* 0x000fe20000000a00 */
[----:B------:R-:W-:Y:S01]  /*2490*/  SHF.R.S32.HI R35, RZ, 0x1, R35 ;  /* 0x00000001ff237819 */ /* 0x000fe20000011423 */
[--C-:B------:R-:W-:Y:S01]  /*24a0*/  IMAD.WIDE.U32 R28, R18, UR4, R36.reuse ;  /* 0x00000004121c7c25 */ /* 0x100fe2000f8e0024 */
[----:B------:R-:W-:Y:S01]  /*24b0*/  ULDC UR4, c[0x0][0x2f4] ;  /* 0x0000bd0000047ab9 */ /* 0x000fe20000000800 */
[----:B------:R-:W-:Y:S01]  /*24c0*/  LOP3.LUT R10, R10, 0xfffffffd, RZ, 0xc0, !PT ;  /* 0xfffffffd0a0a7812 */ /* 0x000fe200078ec0ff */
[----:B------:R-:W-:Y:S01]  /*24d0*/  ULDC.64 UR6, c[0x0][0x338] ;  /* 0x0000ce0000067ab9 */ /* 0x000fe20000000a00 */
[-C--:B------:R-:W-:Y:S01]  /*24e0*/  IMAD R6, R32, R30.reuse, RZ ;  /* 0x0000001e20067224 */ /* 0x080fe200078e02ff */
[----:B------:R-:W-:Y:S01]  /*24f0*/  ISETP.GE.AND P1, PT, R0, UR4, PT ;  /* 0x0000000400007c0c */ /* 0x000fe2000bf26270 */
[----:B------:R-:W-:Y:S01]  /*2500*/  IMAD.WIDE.U32 R4, R35, R30, R36 ;  /* 0x0000001e23047225 */ /* 0x000fe200078e0024 */
[----:B------:R-:W-:-:S03]  /*2510*/  ISETP.GE.AND P0, PT, R36, UR4, PT ;  /* 0x0000000424007c0c */ /* 0x000fc6000bf06270 */
[----:B------:R-:W-:Y:S01]  /*2520*/  IMAD R88, R35, R31, R6 ;  /* 0x0000001f23587224 */ /* 0x000fe200078e0206 */
[----:B------:R-:W-:Y:S02]  /*2530*/  SEL R6, RZ, 0xffffffff, P1 ;  /* 0xffffffffff067807 */ /* 0x000fe40000800000 */
[----:B------:R-:W-:Y:S02]  /*2540*/  IADD3 R89, P1, R26, R4, RZ ;  /* 0x000000041a597210 */ /* 0x000fe40007f3e0ff */
[----:B------:R-:W-:Y:S02]  /*2550*/  SEL R4, RZ, 0x1, P0 ;  /* 0x00000001ff047807 */ /* 0x000fe40000000000 */
[----:B------:R-:W-:Y:S01]  /*2560*/  LOP3.LUT P0, RZ, R20, 0x2, RZ, 0xc0, !PT ;  /* 0x0000000214ff7812 */ /* 0x000fe2000780c0ff */
[----:B------:R-:W-:Y:S02]  /*2570*/  IMAD.SHL.U32 R7, R6, 0x2, RZ ;  /* 0x0000000206077824 */ /* 0x000fe400078e00ff */
[----:B------:R-:W-:-:S03]  /*2580*/  IMAD.IADD R3, R27, 0x1, R3 ;  /* 0x000000011b037824 */ /* 0x000fc600078e0203 */
[----:B------:R-:W-:Y:S01]  /*2590*/  LOP3.LUT R7, R7, 0x2, R4, 0xe2, !PT ;  /* 0x0000000207077812 */ /* 0x000fe200078ee204 */
[C---:B------:R-:W-:Y:S01]  /*25a0*/  VIADD R4, R36.reuse, 0x20 ;  /* 0x0000002024047836 */ /* 0x040fe20000000000 */
[----:B------:R-:W-:Y:S01]  /*25b0*/  IADD3.X R88, R3, R5, R88, P1, !PT ;  /* 0x0000000503587210 */ /* 0x000fe20000ffe458 */
[----:B------:R-:W-:Y:S02]  /*25c0*/  VIADD R5, R36, 0x30 ;  /* 0x0000003024057836 */ /* 0x000fe40000000000 */
[----:B------:R-:W-:Y:S02]  /*25d0*/  IMAD R8, R32, R68, RZ ;  /* 0x0000004420087224 */ /* 0x000fe400078e02ff */
[----:B------:R-:W-:Y:S01]  /*25e0*/  @P0 LOP3.LUT R10, R10, 0x2, RZ, 0xfc, !PT ;  /* 0x000000020a0a0812 */ /* 0x000fe200078efcff */
[----:B------:R-:W-:Y:S01]  /*25f0*/  VIADD R6, R36, 0x40 ;  /* 0x0000004024067836 */ /* 0x000fe20000000000 */
[----:B------:R-:W-:Y:S02]  /*2600*/  ISETP.GE.AND P0, PT, R4, UR4, PT ;  /* 0x0000000404007c0c */ /* 0x000fe4000bf06270 */
[----:B------:R-:W-:Y:S01]  /*2610*/  ISETP.GE.AND P1, PT, R5, UR4, PT ;  /* 0x0000000405007c0c */ /* 0x000fe2000bf26270 */
[----:B------:R-:W-:Y:S01]  /*2620*/  IMAD R15, R35, R69, R8 ;  /* 0x00000045230f7224 */ /* 0x000fe200078e0208 */
[----:B------:R-:W-:-:S02]  /*2630*/  SEL R8, RZ, 0x4, P0 ;  /* 0x00000004ff087807 */ /* 0x000fc40000000000 */
[----:B------:R-:W-:Y:S02]  /*2640*/  SEL R9, RZ, 0x8, P1 ;  /* 0x00000008ff097807 */ /* 0x000fe40000800000 */
[----:B------:R-:W-:Y:S01]  /*2650*/  ISETP.GE.AND P0, PT, R6, UR4, PT ;  /* 0x0000000406007c0c */ /* 0x000fe2000bf06270 */
[-C--:B------:R-:W-:Y:S01]  /*2660*/  IMAD.WIDE.U32 R64, R35, R68.reuse, R36 ;  /* 0x0000004423407225 */ /* 0x080fe200078e0024 */
[----:B------:R-:W-:Y:S02]  /*2670*/  LOP3.LUT R7, R9, R7, R8, 0xfe, !PT ;  /* 0x0000000709077212 */ /* 0x000fe400078efe08 */
[----:B------:R-:W-:Y:S01]  /*2680*/  SEL R12, RZ, 0x10, P0 ;  /* 0x00000010ff0c7807 */ /* 0x000fe20000000000 */
[----:B------:R-:W-:Y:S01]  /*2690*/  IMAD.WIDE.U32 R66, R35, R68, R24 ;  /* 0x0000004423427225 */ /* 0x000fe200078e0018 */
[-C--:B0-----:R-:W-:Y:S02]  /*26a0*/  ISETP.GE.AND P2, PT, R4, R13.reuse, PT ;  /* 0x0000000d0400720c */ /* 0x081fe40003f46270 */
[-C--:B------:R-:W-:Y:S01]  /*26b0*/  ISETP.GE.AND P0, PT, R36, R13.reuse, PT ;  /* 0x0000000d2400720c */ /* 0x080fe20003f06270 */
[----:B------:R-:W-:Y:S01]  /*26c0*/  IMAD R29, R18, UR5, R29 ;  /* 0x00000005121d7c24 */ /* 0x000fe2000f8e021d */
[----:B------:R-:W-:Y:S01]  /*26d0*/  ISETP.GE.AND P1, PT, R0, R13, PT ;  /* 0x0000000d0000720c */ /* 0x000fe20003f26270 */
[----:B------:R-:W-:Y:S01]  /*26e0*/  IMAD R85, R85, UR6, RZ ;  /* 0x0000000655557c24 */ /* 0x000fe2000f8e02ff */
[----:B------:R-:W-:Y:S01]  /*26f0*/  LOP3.LUT R12, R7, R12, RZ, 0xfc, !PT ;  /* 0x0000000c070c7212 */ /* 0x000fe200078efcff */
[----:B------:R-:W-:Y:S01]  /*2700*/  IMAD.IADD R65, R65, 0x1, R15 ;  /* 0x0000000141417824 */ /* 0x000fe200078e020f */
[----:B------:R-:W-:Y:S01]  /*2710*/  SEL R7, R13, RZ, P0 ;  /* 0x000000ff0d077207 */ /* 0x000fe20000000000 */
[----:B------:R-:W-:Y:S01]  /*2720*/  IMAD.IADD R67, R15, 0x1, R67 ;  /* 0x000000010f437824 */ /* 0x000fe200078e0243 */
[C---:B------:R-:W-:Y:S01]  /*2730*/  SEL R15, R13.reuse, RZ, P2 ;  /* 0x000000ff0d0f7207 */ /* 0x040fe20001000000 */
[----:B------:R-:W-:Y:S01]  /*2740*/  IMAD R8, R32, R74, RZ ;  /* 0x0000004a20087224 */ /* 0x000fe200078e02ff */
[----:B------:R-:W-:Y:S01]  /*2750*/  SEL R9, R13, RZ, P1 ;  /* 0x000000ff0d097207 */ /* 0x000fe20000800000 */
[C---:B------:R-:W-:Y:S01]  /*2760*/  IMAD R85, R19.reuse, UR7, R85 ;  /* 0x0000000713557c24 */ /* 0x040fe2000f8e0255 */
[----:B------:R-:W-:Y:S01]  /*2770*/  LOP3.LUT R10, R10, 0xfffffffe, RZ, 0xc0, !PT ;  /* 0xfffffffe0a0a7812 */ /* 0x000fe200078ec0ff */
[----:B------:R-:W-:-:S04]  /*2780*/  IMAD.WIDE.U32 R28, R19, UR6, R28 ;  /* 0x00000006131c7c25 */ /* 0x000fc8000f8e001c */
[C---:B------:R-:W-:Y:S02]  /*2790*/  IMAD R19, R35.reuse, R75, R8 ;  /* 0x0000004b23137224 */ /* 0x040fe400078e0208 */
[----:B------:R-:W-:Y:S02]  /*27a0*/  IMAD.IADD R8, R36, 0x1, R7 ;  /* 0x0000000124087824 */ /* 0x000fe400078e0207 */
[----:B------:R-:W-:Y:S01]  /*27b0*/  IMAD.WIDE.U32 R70, R35, R74, R36 ;  /* 0x0000004a23467225 */ /* 0x000fe200078e0024 */
[----:B------:R-:W-:-:S03]  /*27c0*/  @P2 LOP3.LUT R10, R10, 0x1, RZ, 0xfc, !PT ;  /* 0x000000010a0a2812 */ /* 0x000fc600078efcff */
[----:B------:R-:W-:-:S04]  /*27d0*/  IMAD.WIDE.U32 R72, R35, R74, R24 ;  /* 0x0000004a23487225 */ /* 0x000fc800078e0018 */
[----:B------:R-:W-:Y:S02]  /*27e0*/  IMAD.IADD R18, R4, 0x1, R15 ;  /* 0x0000000104127824 */ /* 0x000fe400078e020f */
[----:B------:R-:W-:Y:S01]  /*27f0*/  IMAD.IADD R14, R0, 0x1, R9 ;  /* 0x00000001000e7824 */ /* 0x000fe200078e0209 */
[----:B------:R-:W-:Y:S01]  /*2800*/  SHF.R.S32.HI R9, RZ, 0x1f, R8 ;  /* 0x0000001fff097819 */ /* 0x000fe20000011408 */
[----:B------:R-:W-:Y:S02]  /*2810*/  IMAD.IADD R71, R71, 0x1, R19 ;  /* 0x0000000147477824 */ /* 0x000fe400078e0213 */
[----:B------:R-:W-:Y:S01]  /*2820*/  IMAD.IADD R73, R19, 0x1, R73 ;  /* 0x0000000113497824 */ /* 0x000fe200078e0249 */
[----:B------:R-:W-:Y:S01]  /*2830*/  SHF.R.S32.HI R19, RZ, 0x1f, R18 ;  /* 0x0000001fff137819 */ /* 0x000fe20000011412 */
[----:B------:R0:W-:Y:S01]  /*2840*/  STL [R1], R10 ;  /* 0x0000000a01007387 */ /* 0x0001e20000100800 */
[----:B------:R-:W-:Y:S02]  /*2850*/  SHF.R.S32.HI R15, RZ, 0x1f, R14 ;  /* 0x0000001fff0f7819 */ /* 0x000fe4000001140e */
[----:B------:R-:W-:-:S02]  /*2860*/  LEA.HI R7, R9, R8, RZ, 0x3 ;  /* 0x0000000809077211 */ /* 0x000fc400078f18ff */
[----:B0-----:R-:W-:Y:S02]  /*2870*/  LEA.HI R10, R9, R8, RZ, 0x5 ;  /* 0x00000008090a7211 */ /* 0x001fe400078f28ff */
[----:B------:R-:W-:Y:S02]  /*2880*/  LEA.HI R9, R19, R18, RZ, 0x3 ;  /* 0x0000001213097211 */ /* 0x000fe400078f18ff */
[----:B------:R-:W-:Y:S02]  /*2890*/  LEA.HI R8, R15, R14, RZ, 0x3 ;  /* 0x0000000e0f087211 */ /* 0x000fe400078f18ff */
[----:B------:R-:W-:Y:S02]  /*28a0*/  LEA.HI R18, R19, R18, RZ, 0x5 ;  /* 0x0000001213127211 */ /* 0x000fe400078f28ff */
[----:B------:R-:W-:Y:S02]  /*28b0*/  LEA.HI R15, R15, R14, RZ, 0x5 ;  /* 0x0000000e0f0f7211 */ /* 0x000fe400078f28ff */
[----:B------:R-:W-:-:S02]  /*28c0*/  SHF.R.S32.HI R24, RZ, 0x5, R18 ;  /* 0x00000005ff187819 */ /* 0x000fc40000011412 */
[----:B------:R-:W-:Y:S02]  /*28d0*/  SHF.R.S32.HI R14, RZ, 0x5, R10 ;  /* 0x00000005ff0e7819 */ /* 0x000fe4000001140a */
[----:B------:R-:W-:Y:S01]  /*28e0*/  SHF.R.S32.HI R19, RZ, 0x5, R15 ;  /* 0x00000005ff137819 */ /* 0x000fe2000001140f */
[----:B------:R-:W-:Y:S01]  /*28f0*/  VIADD R78, R36, 0x50 ;  /* 0x00000050244e7836 */ /* 0x000fe20000000000 */
[----:B-----5:R-:W-:Y:S02]  /*2900*/  SHF.R.S32.HI R25, RZ, 0x1f, R103 ;  /* 0x0000001fff197819 */ /* 0x020fe40000011467 */
[----:B------:R-:W-:Y:S01]  /*2910*/  IADD3 R76, P2, R35, R76, RZ ;  /* 0x0000004c234c7210 */ /* 0x000fe20007f5e0ff */
[----:B------:R-:W-:-:S04]  /*2920*/  IMAD.WIDE.U32 R64, R103, R68, R64 ;  /* 0x0000004467407225 */ /* 0x000fc800078e0040 */
[----:B------:R-:W-:Y:S01]  /*2930*/  IMAD.X R77, R32, 0x1, R11, P2 ;  /* 0x00000001204d7824 */ /* 0x000fe200010e060b */
[----:B------:R-:W-:Y:S01]  /*2940*/  ISETP.GE.AND P2, PT, R78, UR4, PT ;  /* 0x000000044e007c0c */ /* 0x000fe2000bf46270 */
[----:B------:R-:W-:-:S04]  /*2950*/  IMAD.WIDE.U32 R66, R103, R68, R66 ;  /* 0x0000004467427225 */ /* 0x000fc800078e0042 */
[----:B------:R-:W-:Y:S01]  /*2960*/  IMAD.SHL.U32 R106, R13, 0x2, RZ ;  /* 0x000000020d6a7824 */ /* 0x000fe200078e00ff */
[----:B------:R-:W-:Y:S01]  /*2970*/  SEL R13, RZ, 0x20, P2 ;  /* 0x00000020ff0d7807 */ /* 0x000fe20001000000 */
[----:B------:R-:W-:Y:S01]  /*2980*/  IMAD R95, R69, 0x90, RZ ;  /* 0x00000090455f7824 */ /* 0x000fe200078e02ff */
[----:B------:R-:W-:Y:S01]  /*2990*/  LOP3.LUT R11, R9, 0xfffffff8, RZ, 0xc0, !PT ;  /* 0xfffffff8090b7812 */ /* 0x000fe200078ec0ff */
[----:B------:R-:W-:-:S04]  /*29a0*/  IMAD.WIDE.U32 R70, R103, R74, R70 ;  /* 0x0000004a67467225 */ /* 0x000fc800078e0046 */
[----:B------:R-:W-:Y:S01]  /*29b0*/  IMAD.WIDE.U32 R72, R103, R74, R72 ;  /* 0x0000004a67487225 */ /* 0x000fe200078e0048 */
[----:B------:R-:W-:-:S03]  /*29c0*/  SHF.R.S32.HI R97, RZ, 0x1f, R11 ;  /* 0x0000001fff617819 */ /* 0x000fc6000001140b */
[----:B------:R-:W-:Y:S02]  /*29d0*/  VIADD R109, R34, 0x8 ;  /* 0x00000008226d7836 */ /* 0x000fe40000000000 */
[----:B------:R-:W-:Y:S01]  /*29e0*/  IMAD.IADD R85, R29, 0x1, R85 ;  /* 0x000000011d557824 */ /* 0x000fe200078e0255 */
[C---:B--2---:R-:W-:Y:S02]  /*29f0*/  LOP3.LUT R18, R21.reuse, 0x18, R8, 0xf8, !PT ;  /* 0x0000001815127812 */ /* 0x044fe400078ef808 */
[C---:B------:R-:W-:Y:S02]  /*2a00*/  LOP3.LUT R10, R21.reuse, 0x18, R7, 0xf8, !PT ;  /* 0x00000018150a7812 */ /* 0x040fe400078ef807 */
[----:B------:R-:W-:Y:S02]  /*2a10*/  LOP3.LUT R21, R21, 0x18, R9, 0xf8, !PT ;  /* 0x0000001815157812 */ /* 0x000fe400078ef809 */
[-C--:B---3--:R-:W-:Y:S02]  /*2a20*/  LOP3.LUT R18, R18, R33.reuse, RZ, 0x3c, !PT ;  /* 0x0000002112127212 */ /* 0x088fe400078e3cff */
[----:B------:R-:W-:Y:S01]  /*2a30*/  LOP3.LUT R15, R10, R33, RZ, 0x3c, !PT ;  /* 0x000000210a0f7212 */ /* 0x000fe200078e3cff */
[----:B------:R-:W-:-:S02]  /*2a40*/  IMAD R10, R25, R68, RZ ;  /* 0x00000044190a7224 */ /* 0x000fc400078e02ff */
[--C-:B----4-:R-:W-:Y:S01]  /*2a50*/  IMAD R19, R19, 0x1200, R38.reuse ;  /* 0x0000120013137824 */ /* 0x110fe200078e0226 */
[----:B------:R-:W-:Y:S01]  /*2a60*/  LOP3.LUT R21, R21, R33, RZ, 0x3c, !PT ;  /* 0x0000002115157212 */ /* 0x000fe200078e3cff */
[----:B------:R-:W-:Y:S02]  /*2a70*/  IMAD R14, R14, 0x1200, R38 ;  /* 0x000012000e0e7824 */ /* 0x000fe400078e0226 */
[----:B------:R-:W-:Y:S02]  /*2a80*/  IMAD.IADD R101, R19, 0x1, R18 ;  /* 0x0000000113657824 */ /* 0x000fe400078e0212 */
[----:B------:R-:W-:Y:S02]  /*2a90*/  IMAD R24, R24, 0x1200, R38 ;  /* 0x0000120018187824 */ /* 0x000fe400078e0226 */
[----:B------:R-:W-:Y:S02]  /*2aa0*/  IMAD R19, R103, R69, R10 ;  /* 0x0000004567137224 */ /* 0x000fe400078e020a */
[----:B------:R-:W-:-:S02]  /*2ab0*/  IMAD R10, R25, R74, RZ ;  /* 0x0000004a190a7224 */ /* 0x000fc400078e02ff */
[----:B------:R-:W-:Y:S02]  /*2ac0*/  IMAD.IADD R102, R14, 0x1, R15 ;  /* 0x000000010e667824 */ /* 0x000fe400078e020f */
[----:B------:R-:W-:Y:S02]  /*2ad0*/  IMAD R15, R31, 0x90, RZ ;  /* 0x000000901f0f7824 */ /* 0x000fe400078e02ff */
[----:B------:R-:W-:Y:S02]  /*2ae0*/  IMAD.IADD R100, R24, 0x1, R21 ;  /* 0x0000000118647824 */ /* 0x000fe400078e0215 */
[----:B------:R-:W-:Y:S01]  /*2af0*/  IMAD.WIDE.U32 R30, R30, 0x90, RZ ;  /* 0x000000901e1e7825 */ /* 0x000fe200078e00ff */
[----:B------:R-:W-:-:S03]  /*2b00*/  LOP3.LUT R25, R7, 0xfffffff8, RZ, 0xc0, !PT ;  /* 0xfffffff807197812 */ /* 0x000fc600078ec0ff */
[----:B------:R-:W-:Y:S02]  /*2b10*/  IMAD.IADD R84, R65, 0x1, R19 ;  /* 0x0000000141547824 */ /* 0x000fe400078e0213 */
[----:B------:R-:W-:Y:S01]  /*2b20*/  IMAD.IADD R82, R19, 0x1, R67 ;  /* 0x0000000113527824 */ /* 0x000fe200078e0243 */
[----:B------:R-:W-:Y:S01]  /*2b30*/  LOP3.LUT R19, R12, R13, RZ, 0xfc, !PT ;  /* 0x0000000d0c137212 */ /* 0x000fe200078efcff */
[----:B------:R-:W-:Y:S01]  /*2b40*/  IMAD R81, R103, R75, R10 ;  /* 0x0000004b67517224 */ /* 0x000fe200078e020a */
[----:B------:R-:W-:Y:S01]  /*2b50*/  LOP3.LUT R10, R8, 0xfffffff8, RZ, 0xc0, !PT ;  /* 0xfffffff8080a7812 */ /* 0x000fe200078ec0ff */
[----:B------:R-:W-:Y:S02]  /*2b60*/  IMAD R21, R75, 0x90, RZ ;  /* 0x000000904b157824 */ /* 0x000fe400078e02ff */
[----:B------:R-:W-:Y:S01]  /*2b70*/  IMAD.WIDE.U32 R68, R68, 0x90, RZ ;  /* 0x0000009044447825 */ /* 0x000fe200078e00ff */
[----:B------:R-:W-:-:S03]  /*2b80*/  LOP3.LUT R13, R19, 0x2, RZ, 0xc0, !PT ;  /* 0x00000002130d7812 */ /* 0x000fc600078ec0ff */
[----:B------:R-:W-:Y:S01]  /*2b90*/  IMAD.WIDE.U32 R74, R74, 0x90, RZ ;  /* 0x000000904a4a7825 */ /* 0x000fe200078e00ff */
[C---:B------:R-:W-:Y:S02]  /*2ba0*/  LOP3.LUT R14, R19.reuse, 0x4, RZ, 0xc0, !PT ;  /* 0x00000004130e7812 */ /* 0x040fe400078ec0ff */
        /* <DEDUP_REMOVED lines=8> */
[----:B------:R-:W-:Y:S01]  /*2c30*/  LOP3.LUT R12, R12, 0x1, RZ, 0xc0, !PT ;  /* 0x000000010c0c7812 */ /* 0x000fe200078ec0ff */
[----:B------:R-:W-:Y:S01]  /*2c40*/  IMAD.IADD R81, R81, 0x1, R73 ;  /* 0x0000000151517824 */ /* 0x000fe200078e0249 */
[----:B------:R-:W-:Y:S01]  /*2c50*/  LOP3.LUT R19, R19, 0x20, RZ, 0xc0, !PT ;  /* 0x0000002013137812 */ /* 0x000fe200078ec0ff */
[----:B------:R-:W-:Y:S06]  /*2c60*/  @!P6 BAR.SYNC.DEFER_BLOCKING 0x9, 0x100 ;  /* 0x024400000000eb1d */ /* 0x000fec0000010000 */
.L_x_11756:
[----:B0-----:R-:W2:Y:S01]  /*2c70*/  LDL R24, [R1+0x84] ;  /* 0x0000840001187983 */ /* 0x001ea20000100800 */
[----:B------:R-:W0:Y:S01]  /*2c80*/  LDC.64 R90, c[0x0][0x2e8] ;  /* 0x0000ba00ff5a7b82 */ /* 0x000e220000000a00 */
        /* <DEDUP_REMOVED lines=14> */
[----:B------:R-:W-:Y:S02]  /*2d70*/  LEA.HI.X R37, R21, R91, R32, 0x1, P3 ;  /* 0x0000005b15257211 */ /* 0x000fe400018f0c20 */
[----:B-1----:R-:W-:Y:S01]  /*2d80*/  ISETP.GE.AND P3, PT, R104, 0x1, PT ;  /* 0x000000016800780c */ /* 0x002fe20003f66270 */
[----:B--2---:R-:W-:-:S04]  /*2d90*/  IMAD R16, R144, 0x3600, R24 ;  /* 0x0000360090107824 */ /* 0x004fc800078e0218 */
[C---:B------:R-:W-:Y:S02]  /*2da0*/  VIADD R24, R16.reuse, 0x10 ;  /* 0x0000001010187836 */ /* 0x040fe40000000000 */
[C---:B------:R-:W-:Y:S02]  /*2db0*/  @P4 VIADD R24, R16.reuse, 0xfffffff0 ;  /* 0xfffffff010184836 */ /* 0x040fe40000000000 */
[----:B------:R-:W-:Y:S02]  /*2dc0*/  IMAD R79, R16, 0x2, R17 ;  /* 0x00000002104f7824 */ /* 0x000fe400078e0211 */
[----:B------:R-:W-:Y:S02]  /*2dd0*/  IMAD.MOV.U32 R16, RZ, RZ, R35 ;  /* 0x000000ffff107224 */ /* 0x000fe400078e0023 */
        /* <DEDUP_REMOVED lines=15> */
[----:B------:R-:W0:Y:S01]  /*2ed0*/  S2R R38, SR_TID.X ;  /* 0x0000000000267919 */ /* 0x000e220000002100 */
        /* <DEDUP_REMOVED lines=12> */
[----:B0-----:R-:W-:-:S02]  /*2fa0*/  VIADD R39, R38, 0xffffff80 ;  /* 0xffffff8026277836 */ /* 0x001fc40000000000 */
[----:B------:R-:W-:-:S05]  /*2fb0*/  VIADD R38, R38, 0xffffff80 ;  /* 0xffffff8026267836 */ /* 0x000fca0000000000 */
[----:B------:R-:W-:-:S04]  /*2fc0*/  LEA.HI R38, R38, R39, RZ, 0x1 ;  /* 0x0000002726267211 */ /* 0x000fc800078f08ff */
[----:B------:R-:W-:-:S04]  /*2fd0*/  SHF.R.S32.HI R38, RZ, 0x1, R38 ;  /* 0x00000001ff267819 */ /* 0x000fc80000011426 */
[----:B------:R-:W-:Y:S02]  /*2fe0*/  ISETP.GE.AND P4, PT, R38, R86, PT ;  /* 0x000000562600720c */ /* 0x000fe40003f86270 */
[----:B------:R-:W-:-:S11]  /*2ff0*/  CS2R R38, SRZ ;  /* 0x0000000000267805 */ /* 0x000fd6000001ff00 */
[----:B------:R-:W-:Y:S05]  /*3000*/  @P4 BRA `(.L_x_11705) ;  /* 0x0000000000b84947 */ /* 0x000fea0003800000 */
[----:B------:R-:W2:Y:S04]  /*3010*/  LDL.64 R112, [R1+0x38] ;  /* 0x0000380001707983 */ /* 0x000ea80000100a00 */
        /* <DEDUP_REMOVED lines=45> */
.L_x_11705:
[----:B------:R-:W-:Y:S05]  /*32f0*/  BSYNC B1 ;  /* 0x0000000000017941 */ /* 0x000fea0003800000 */
.L_x_11704:
        /* <DEDUP_REMOVED lines=48> */
[----:B------:R-:W-:Y:S02]  /*3600*/  PRMT R92, R21, 0x7610, R92 ;  /* 0x00007610155c7816 */ /* 0x000fe4000000005c */
[----:B--2---:R-:W-:-:S13]  /*3610*/  ISETP.NE.AND P3, PT, R33, 0x3, PT ;  /* 0x000000032100780c */ /* 0x004fda0003f65270 */
[----:B------:R-:W-:Y:S05]  /*3620*/  @!P3 BRA `(.L_x_11706) ;  /* 0x000000000004b947 */ /* 0x000fea0003800000 */
[----:B------:R-:W-:Y:S01]  /*3630*/  BPT.TRAP 0x1 ;  /* 0x000000040000795c */ /* 0x000fe20000300000 */
.L_x_11706:
[----:B------:R-:W2:Y:S01]  /*3640*/  LDL R32, [R1+0x30] ;  /* 0x0000300001207983 */ /* 0x000ea20000100800 */
[----:B------:R-:W-:Y:S01]  /*3650*/  IMAD R21, R144, 0x8, R22 ;  /* 0x0000000890157824 */ /* 0x000fe200078e0216 */
[----:B------:R-:W-:Y:S01]  /*3660*/  BSSY B1, `(.L_x_11707) ;  /* 0x0000004000017945 */ /* 0x000fe20003800000 */
[----:B--2---:R-:W-:-:S04]  /*3670*/  SHF.L.U32 R87, R32, 0x1f, RZ ;  /* 0x0000001f20577819 */ /* 0x004fc800000006ff */
[----:B------:R-:W0:Y:S02]  /*3680*/  SYNCS.PHASECHK.TRANS64.TRYWAIT P5, [R21+URZ+0x31c90], R87 ;  /* 0x031c9057150075a7 */ /* 0x000e2400080a017f */
[----:B0-----:R-:W-:Y:S05]  /*3690*/  @!P5 BRA `(.L_x_11708) ;  /* 0x0000022c0004d947 */ /* 0x001fea0003800000 */
.L_x_12021:
[----:B------:R-:W-:Y:S05]  /*36a0*/  BSYNC B1 ;  /* 0x0000000000017941 */ /* 0x000fea0003800000 */
.L_x_11707:
[----:B------:R-:W-:Y:S05]  /*36b0*/  @P4 BRA `(.L_x_11709) ;  /* 0x0000003800104947 */ /* 0x000fea0003800000 */
[----:B------:R-:W-:Y:S01]  /*36c0*/  ISETP.NE.AND P4, PT, R12, RZ, PT ;  /* 0x000000ff0c00720c */ /* 0x000fe20003f85270 */
[----:B------:R-:W-:-:S12]  /*36d0*/  BSSY B1, `(.L_x_11710) ;  /* 0x0000036000017945 */ /* 0x000fd80003800000 */
[----:B------:R-:W-:Y:S05]  /*36e0*/  @!P4 BRA `(.L_x_11711) ;  /* 0x0000000000d0c947 */ /* 0x000fea0003800000 */
[----:B------:R-:W2:Y:S01]  /*36f0*/  LDL.64 R56, [R1+0x38] ;  /* 0x0000380001387983 */ /* 0x000ea20000100a00 */
[----:B------:R-:W-:Y:S03]  /*3700*/  BSSY B2, `(.L_x_11712) ;  /* 0x0000031000027945 */ /* 0x000fe60003800000 */
[----:B------:R1:W3:Y:S01]  /*3710*/  LDS.128 R32, [R79+0x16800] ;  /* 0x016800004f207984 */ /* 0x0002e20000000c00 */
[----:B--2---:R-:W-:-:S13]  /*3720*/  ISETP.GE.AND P4, PT, R56, R104, PT ;  /* 0x000000683800720c */ /* 0x004fda0003f86270 */
[----:B-1-3--:R-:W-:Y:S05]  /*3730*/  @P4 BRA `(.L_x_11713) ;  /* 0x0000000000b44947 */ /* 0x00afea0003800000 */
[----:B------:R-:W-:Y:S01]  /*3740*/  SHF.R.U64 R59, R90, 0x10, R91 ;  /* 0x000000105a3b7819 */ /* 0x000fe2000000125b */
[----:B------:R-:W-:Y:S01]  /*3750*/  IMAD.U32 R90, R33, 0x10000, RZ ;  /* 0x00010000215a7824 */ /* 0x000fe200078e00ff */
[--C-:B------:R-:W-:Y:S02]  /*3760*/  SHF.R.U64 R56, R62, 0x10, R63.reuse ;  /* 0x000000103e387819 */ /* 0x100fe4000000123f */
[----:B------:R-:W-:Y:S02]  /*3770*/  SHF.R.U32.HI R62, RZ, 0x10, R63 ;  /* 0x00000010ff3e7819 */ /* 0x000fe4000001163f */
[----:B------:R-:W-:Y:S02]  /*3780*/  SHF.R.U32.HI R57, RZ, 0x10, R91 ;  /* 0x00000010ff397819 */ /* 0x000fe4000001165b */
[C---:B------:R-:W-:Y:S02]  /*3790*/  PRMT R59, R58.reuse, 0x5410, R59 ;  /* 0x000054103a3b7816 */ /* 0x040fe4000000003b */
[----:B------:R-:W-:-:S02]  /*37a0*/  PRMT R56, R58, 0x5432, R56 ;  /* 0x000054323a387816 */ /* 0x000fc40000000038 */
[C---:B------:R-:W-:Y:S02]  /*37b0*/  PRMT R62, R92.reuse, 0x5432, R62 ;  /* 0x000054325c3e7816 */ /* 0x040fe4000000003e */
[----:B------:R-:W-:Y:S02]  /*37c0*/  PRMT R57, R92, 0x5410, R57 ;  /* 0x000054105c397816 */ /* 0x000fe40000000039 */
[----:B------:R-:W-:Y:S02]  /*37d0*/  LOP3.LUT R92, R33, 0xffff0000, RZ, 0xc0, !PT ;  /* 0xffff0000215c7812 */ /* 0x000fe400078ec0ff */
[----:B------:R-:W-:Y:S02]  /*37e0*/  LOP3.LUT R63, R59, 0xffff0000, RZ, 0xc0, !PT ;  /* 0xffff00003b3f7812 */ /* 0x000fe400078ec0ff */
[C---:B------:R-:W-:Y:S01]  /*37f0*/  LOP3.LUT R33, R56.reuse, 0xffff0000, RZ, 0xc0, !PT ;  /* 0xffff000038217812 */ /* 0x040fe200078ec0ff */
[----:B------:R-:W-:Y:S02]  /*3800*/  IMAD.U32 R56, R56, 0x10000, RZ ;  /* 0x0001000038387824 */ /* 0x000fe400078e00ff */
[----:B------:R-:W-:-:S02]  /*3810*/  FMUL.FTZ R91, R92, R63 ;  /* 0x0000003f5c5b7220 */ /* 0x000fc40000410000 */
[-C--:B------:R-:W-:Y:S02]  /*3820*/  FMUL.FTZ R92, R92, R33.reuse ;  /* 0x000000215c5c7220 */ /* 0x080fe40000410000 */
        /* <DEDUP_REMOVED lines=14> */
[----:B------:R-:W-:-:S03]  /*3910*/  LOP3.LUT R35, R62, 0xffff0000, RZ, 0xc0, !PT ;  /* 0xffff00003e237812 */ /* 0x000fc600078ec0ff */
[C---:B------:R-:W-:Y:S02]  /*3920*/  FMUL.FTZ R91, R34.reuse, R57 ;  /* 0x00000039225b7220 */ /* 0x040fe40000410000 */
[-C--:B------:R-:W-:Y:S02]  /*3930*/  FMUL.FTZ R34, R34, R35.reuse ;  /* 0x0000002322227220 */ /* 0x080fe40000410000 */
[----:B------:R-:W-:Y:S01]  /*3940*/  FFMA.FTZ R62, R90, R35, -R91 ;  /* 0x000000235a3e7223 */ /* 0x000fe2000001085b */
[----:B------:R-:W-:Y:S01]  /*3950*/  LOP3.LUT R35, R32, 0xffff0000, RZ, 0xc0, !PT ;  /* 0xffff000020237812 */ /* 0x000fe200078ec0ff */
[----:B------:R-:W-:Y:S01]  /*3960*/  FFMA.FTZ R57, R90, R57, R34 ;  /* 0x000000395a397223 */ /* 0x000fe20000010022 */
[----:B------:R-:W-:Y:S02]  /*3970*/  IMAD.U32 R34, R59, 0x10000, RZ ;  /* 0x000100003b227824 */ /* 0x000fe400078e00ff */
[----:B------:R-:W-:Y:S02]  /*3980*/  IMAD.U32 R59, R32, 0x10000, RZ ;  /* 0x00010000203b7824 */ /* 0x000fe400078e00ff */
[C---:B------:R-:W-:Y:S01]  /*3990*/  FMUL.FTZ R32, R35.reuse, R34 ;  /* 0x0000002223207220 */ /* 0x040fe20000410000 */
[----:B------:R-:W-:Y:S01]  /*39a0*/  FMUL.FTZ R35, R35, R56 ;  /* 0x0000003823237220 */ /* 0x000fe20000410000 */
[----:B------:R-:W-:-:S02]  /*39b0*/  F2FP.BF16.F32.PACK_AB R57, R57, R62 ;  /* 0x0000003e3939723e */ /* 0x000fc400000010ff */
[C---:B------:R-:W-:Y:S01]  /*39c0*/  FFMA.FTZ R32, R59.reuse, R56, -R32 ;  /* 0x000000383b207223 */ /* 0x040fe20000010820 */
[----:B------:R-:W-:Y:S01]  /*39d0*/  FFMA.FTZ R35, R59, R34, R35 ;  /* 0x000000223b237223 */ /* 0x000fe20000010023 */
[----:B------:R-:W-:-:S04]  /*39e0*/  F2FP.BF16.F32.PACK_AB R34, R63, R92 ;  /* 0x0000005c3f22723e */ /* 0x000fc800000010ff */
[----:B------:R-:W-:Y:S01]  /*39f0*/  F2FP.BF16.F32.PACK_AB R32, R35, R32 ;  /* 0x000000202320723e */ /* 0x000fe200000010ff */
[----:B------:R-:W-:-:S07]  /*3a00*/  IMAD.MOV.U32 R35, RZ, RZ, R57 ;  /* 0x000000ffff237224 */ /* 0x000fce00078e0039 */
.L_x_11713:
[----:B------:R-:W-:Y:S05]  /*3a10*/  BSYNC B2 ;  /* 0x0000000000027941 */ /* 0x000fea0003800000 */
.L_x_11712:
[----:B------:R1:W-:Y:S02]  /*3a20*/  STG.E.128 desc[UR60][R36.64], R32 ;  /* 0x0000002024007986 */ /* 0x0003e4000c101d3c */
.L_x_11711:
[----:B------:R-:W-:Y:S05]  /*3a30*/  BSYNC B1 ;  /* 0x0000000000017941 */ /* 0x000fea0003800000 */
.L_x_11710:
        /* <DEDUP_REMOVED lines=53> */
.L_x_11717:
[----:B------:R-:W-:Y:S05]  /*3d90*/  BSYNC B2 ;  /* 0x0000000000027941 */ /* 0x000fea0003800000 */
.L_x_11716:
[----:B------:R2:W-:Y:S02]  /*3da0*/  STG.E.128 desc[UR60][R36.64+0x20], R32 ;  /* 0x0000202024007986 */ /* 0x0005e4000c101d3c */
.L_x_11715:
[----:B------:R-:W-:Y:S05]  /*3db0*/  BSYNC B1 ;  /* 0x0000000000017941 */ /* 0x000fea0003800000 */
.L_x_11714:
        /* <DEDUP_REMOVED lines=28> */
[----:B------:R-:W-:Y:S02]  /*3f80*/  IMAD.U32 R55, R54, 0x10000, RZ ;  /* 0x0001000036377824 */ /* 0x000fe400078e00ff */
        /* <DEDUP_REMOVED lines=20> */
[----:B------:R-:W-:Y:S01]  /*40d0*/  FFMA.FTZ R53, R53, R54, R33 ;  /* 0x0000003635357223 */ /* 0x000fe20000010021 */
[----:B------:R-:W-:-:S04]  /*40e0*/  F2FP.BF16.F32.PACK_AB R33, R51, R52 ;  /* 0x000000343321723e */ /* 0x000fc800000010ff */
[----:B------:R-:W-:-:S07]  /*40f0*/  F2FP.BF16.F32.PACK_AB R32, R53, R32 ;  /* 0x000000203520723e */ /* 0x000fce00000010ff */
.L_x_11721:
[----:B------:R-:W-:Y:S05]  /*4100*/  BSYNC B2 ;  /* 0x0000000000027941 */ /* 0x000fea0003800000 */
.L_x_11720:
[----:B------:R3:W-:Y:S02]  /*4110*/  STG.E.128 desc[UR60][R36.64+0x40], R32 ;  /* 0x0000402024007986 */ /* 0x0007e4000c101d3c */
.L_x_11719:
[----:B------:R-:W-:Y:S05]  /*4120*/  BSYNC B1 ;  /* 0x0000000000017941 */ /* 0x000fea0003800000 */
.L_x_11718:
        /* <DEDUP_REMOVED lines=14> */
[----:B------:R-:W-:Y:S02]  /*4210*/  LOP3.LUT R49, R33, 0xffff0000, RZ, 0xc0, !PT ;  /* 0xffff000021317812 */ /* 0x000fe400078ec0ff */
[C---:B------:R-:W-:Y:S01]  /*4220*/  LOP3.LUT R46, R118.reuse, 0xffff0000, RZ, 0xc0, !PT ;  /* 0xffff0000762e7812 */ /* 0x040fe200078ec0ff */
[----:B------:R-:W-:Y:S01]  /*4230*/  IMAD.U32 R118, R118, 0x10000, RZ ;  /* 0x0001000076767824 */ /* 0x000fe200078e00ff */
[C---:B------:R-:W-:Y:S01]  /*4240*/  LOP3.LUT R47, R117.reuse, 0xffff0000, RZ, 0xc0, !PT ;  /* 0xffff0000752f7812 */ /* 0x040fe200078ec0ff */
[----:B------:R-:W-:Y:S01]  /*4250*/  IMAD.U32 R117, R117, 0x10000, RZ ;  /* 0x0001000075757824 */ /* 0x000fe200078e00ff */
[----:B------:R-:W-:Y:S01]  /*4260*/  PRMT R119, R119, 0x5410, R48 ;  /* 0x0000541077777816 */ /* 0x000fe20000000030 */
[----:B------:R-:W-:Y:S02]  /*4270*/  IMAD.U32 R48, R33, 0x10000, RZ ;  /* 0x0001000021307824 */ /* 0x000fe400078e00ff */
[C---:B------:R-:W-:Y:S01]  /*4280*/  FMUL.FTZ R33, R49.reuse, R46 ;  /* 0x0000002e31217220 */ /* 0x040fe20000410000 */
[----:B------:R-:W-:Y:S01]  /*4290*/  FMUL.FTZ R49, R49, R47 ;  /* 0x0000002f31317220 */ /* 0x000fe20000410000 */
[----:B------:R-:W-:-:S02]  /*42a0*/  PRMT R116, R116, 0x5410, R51 ;  /* 0x0000541074747816 */ /* 0x000fc40000000033 */
[C---:B------:R-:W-:Y:S01]  /*42b0*/  FFMA.FTZ R33, R48.reuse, R47, -R33 ;  /* 0x0000002f30217223 */ /* 0x040fe20000010821 */
[----:B------:R-:W-:Y:S01]  /*42c0*/  FFMA.FTZ R46, R48, R46, R49 ;  /* 0x0000002e302e7223 */ /* 0x000fe20000010031 */
[----:B------:R-:W-:Y:S01]  /*42d0*/  LOP3.LUT R47, R34, 0xffff0000, RZ, 0xc0, !PT ;  /* 0xffff0000222f7812 */ /* 0x000fe200078ec0ff */
[C---:B------:R-:W-:Y:S01]  /*42e0*/  IMAD.U32 R49, R119.reuse, 0x10000, RZ ;  /* 0x0001000077317824 */ /* 0x040fe200078e00ff */
[----:B------:R-:W-:Y:S01]  /*42f0*/  LOP3.LUT R119, R119, 0xffff0000, RZ, 0xc0, !PT ;  /* 0xffff000077777812 */ /* 0x000fe200078ec0ff */
[C---:B------:R-:W-:Y:S01]  /*4300*/  IMAD.U32 R48, R116.reuse, 0x10000, RZ ;  /* 0x0001000074307824 */ /* 0x040fe200078e00ff */
[----:B------:R-:W-:Y:S01]  /*4310*/  LOP3.LUT R116, R116, 0xffff0000, RZ, 0xc0, !PT ;  /* 0xffff000074747812 */ /* 0x000fe200078ec0ff */
[----:B------:R-:W-:Y:S02]  /*4320*/  IMAD.U32 R34, R34, 0x10000, RZ ;  /* 0x0001000022227824 */ /* 0x000fe400078e00ff */
[C---:B------:R-:W-:Y:S01]  /*4330*/  FMUL.FTZ R51, R47.reuse, R49 ;  /* 0x000000312f337220 */ /* 0x040fe20000410000 */
[----:B------:R-:W-:Y:S01]  /*4340*/  FMUL.FTZ R50, R47, R48 ;  /* 0x000000302f327220 */ /* 0x000fe20000410000 */
[----:B------:R-:W-:-:S02]  /*4350*/  F2FP.BF16.F32.PACK_AB R33, R46, R33 ;  /* 0x000000212e21723e */ /* 0x000fc400000010ff */
[C---:B------:R-:W-:Y:S01]  /*4360*/  FFMA.FTZ R47, R34.reuse, R48, -R51 ;  /* 0x00000030222f7223 */ /* 0x040fe20000010833 */
[C---:B------:R-:W-:Y:S01]  /*4370*/  LOP3.LUT R48, R35.reuse, 0xffff0000, RZ, 0xc0, !PT ;  /* 0xffff000023307812 */ /* 0x040fe200078ec0ff */
[----:B------:R-:W-:Y:S01]  /*4380*/  FFMA.FTZ R34, R34, R49, R50 ;  /* 0x0000003122227223 */ /* 0x000fe20000010032 */
[C---:B------:R-:W-:Y:S01]  /*4390*/  IMAD.U32 R49, R32.reuse, 0x10000, RZ ;  /* 0x0001000020317824 */ /* 0x040fe200078e00ff */
[----:B------:R-:W-:Y:S01]  /*43a0*/  LOP3.LUT R32, R32, 0xffff0000, RZ, 0xc0, !PT ;  /* 0xffff000020207812 */ /* 0x000fe200078ec0ff */
[----:B------:R-:W-:Y:S02]  /*43b0*/  IMAD.U32 R35, R35, 0x10000, RZ ;  /* 0x0001000023237824 */ /* 0x000fe400078e00ff */
[C---:B------:R-:W-:Y:S01]  /*43c0*/  FMUL.FTZ R50, R48.reuse, R119 ;  /* 0x0000007730327220 */ /* 0x040fe20000410000 */
[-C--:B------:R-:W-:Y:S01]  /*43d0*/  FMUL.FTZ R52, R48, R116.reuse ;  /* 0x0000007430347220 */ /* 0x080fe20000410000 */
[----:B------:R-:W-:Y:S01]  /*43e0*/  F2FP.BF16.F32.PACK_AB R34, R34, R47 ;  /* 0x0000002f2222723e */ /* 0x000fe200000010ff */
[C---:B------:R-:W-:Y:S01]  /*43f0*/  FMUL.FTZ R51, R32.reuse, R117 ;  /* 0x0000007520337220 */ /* 0x040fe20000410000 */
[C---:B------:R-:W-:Y:S01]  /*4400*/  FFMA.FTZ R48, R35.reuse, R116, -R50 ;  /* 0x0000007423307223 */ /* 0x040fe20000010832 */
[-C--:B------:R-:W-:Y:S01]  /*4410*/  FMUL.FTZ R50, R32, R118.reuse ;  /* 0x0000007620327220 */ /* 0x080fe20000410000 */
[----:B------:R-:W-:Y:S01]  /*4420*/  FFMA.FTZ R35, R35, R119, R52 ;  /* 0x0000007723237223 */ /* 0x000fe20000010034 */
[----:B------:R-:W-:-:S02]  /*4430*/  FFMA.FTZ R51, R49, R118, R51 ;  /* 0x0000007631337223 */ /* 0x000fc40000010033 */
[----:B------:R-:W-:Y:S02]  /*4440*/  FFMA.FTZ R50, R49, R117, -R50 ;  /* 0x0000007531327223 */ /* 0x000fe40000010832 */
[----:B------:R-:W-:-:S03]  /*4450*/  F2FP.BF16.F32.PACK_AB R35, R35, R48 ;  /* 0x000000302323723e */ /* 0x000fc600000010ff */
[----:B------:R-:W-:-:S07]  /*4460*/  F2FP.BF16.F32.PACK_AB R32, R51, R50 ;  /* 0x000000323320723e */ /* 0x000fce00000010ff */
.L_x_11725:
[----:B------:R-:W-:Y:S05]  /*4470*/  BSYNC B2 ;  /* 0x0000000000027941 */ /* 0x000fea0003800000 */
.L_x_11724:
[----:B------:R4:W-:Y:S02]  /*4480*/  STG.E.128 desc[UR60][R36.64+0x60], R32 ;  /* 0x0000602024007986 */ /* 0x0009e4000c101d3c */
.L_x_11723:
[----:B------:R-:W-:Y:S05]  /*4490*/  BSYNC B1 ;  /* 0x0000000000017941 */ /* 0x000fea0003800000 */
.L_x_11722:
        /* <DEDUP_REMOVED lines=9> */
[----:B------:R-:W-:Y:S01]  /*4530*/  SHF.R.U64 R46, R42, 0x10, R43 ;  /* 0x000000102a2e7819 */ /* 0x000fe2000000122b */
[----:B------:R-:W-:Y:S01]  /*4540*/  IMAD.U32 R42, R34, 0x10000, RZ ;  /* 0x00010000222a7824 */ /* 0x000fe200078e00ff */
        /* <DEDUP_REMOVED lines=42> */
.L_x_11729:
[----:B------:R-:W-:Y:S05]  /*47f0*/  BSYNC B2 ;  /* 0x0000000000027941 */ /* 0x000fea0003800000 */
.L_x_11728:
[----:B------:R1:W-:Y:S02]  /*4800*/  STG.E.128 desc[UR60][R36.64+0x80], R32 ;  /* 0x0000802024007986 */ /* 0x0003e4000c101d3c */
.L_x_11727:
[----:B------:R-:W-:Y:S05]  /*4810*/  BSYNC B1 ;  /* 0x0000000000017941 */ /* 0x000fea0003800000 */
.L_x_11726:
        /* <DEDUP_REMOVED lines=52> */
.L_x_11731:
[----:B------:R-:W-:Y:S05]  /*4b60*/  BSYNC B1 ;  /* 0x0000000000017941 */ /* 0x000fea0003800000 */
.L_x_11730:
[----:B------:R1:W-:Y:S01]  /*4b70*/  STG.E.128 desc[UR60][R36.64+0xa0], R32 ;  /* 0x0000a02024007986 */ /* 0x0003e2000c101d3c */
[----:B------:R-:W-:Y:S05]  /*4b80*/  BRA `(.L_x_11709) ;  /* 0x0000002000dc7947 */ /* 0x000fea0003800000 */
.L_x_11703:
        /* <DEDUP_REMOVED lines=20> */
[----:B------:R-:W2:Y:S01]  /*4cd0*/  LDL.64 R62, [R1+0x20] ;  /* 0x00002000013e7983 */ /* 0x000ea20000100a00 */
        /* <DEDUP_REMOVED lines=21> */
[----:B--2---:R-:W-:-:S13]  /*4e30*/  ISETP.GE.AND P3, PT, R62, R104, PT ;  /* 0x000000683e00720c */ /* 0x004fda0003f66270 */
[----:B------:R-:W5:Y:S04]  /*4e40*/  @!P3 LDG.E.128 R40, desc[UR60][R44.64] ;  /* 0x0000003c2c28b981 */ /* 0x000f68000c1e1d00 */
[----:B------:R-:W5:Y:S01]  /*4e50*/  @!P3 LDG.E.128 R52, desc[UR60][R56.64] ;  /* 0x0000003c3834b981 */ /* 0x000f62000c1e1d00 */
[----:B------:R-:W-:-:S13]  /*4e60*/  ISETP.GE.AND P3, PT, R0, R104, PT ;  /* 0x000000680000720c */ /* 0x000fda0003f66270 */
[----:B------:R-:W5:Y:S04]  /*4e70*/  @!P3 LDG.E.128 R36, desc[UR60][R44.64+0x20] ;  /* 0x0000203c2c24b981 */ /* 0x000f68000c1e1d00 */
[----:B------:R-:W5:Y:S01]  /*4e80*/  @!P3 LDG.E.128 R48, desc[UR60][R56.64+0x20] ;  /* 0x0000203c3830b981 */ /* 0x000f62000c1e1d00 */
[----:B------:R-:W-:-:S13]  /*4e90*/  ISETP.GE.AND P3, PT, R4, R104, PT ;  /* 0x000000680400720c */ /* 0x000fda0003f66270 */
[----:B------:R0:W5:Y:S02]  /*4ea0*/  @!P3 LDG.E.128 R32, desc[UR60][R44.64+0x40] ;  /* 0x0000403c2c20b981 */ /* 0x000164000c1e1d00 */
[----:B0-----:R-:W-:-:S06]  /*4eb0*/  CS2R R44, SRZ ;  /* 0x00000000002c7805 */ /* 0x001fcc000001ff00 */
[----:B------:R0:W5:Y:S02]  /*4ec0*/  @!P3 LDG.E.128 R44, desc[UR60][R56.64+0x40] ;  /* 0x0000403c382cb981 */ /* 0x000164000c1e1d00 */
.L_x_11733:
[----:B------:R-:W-:Y:S05]  /*4ed0*/  BSYNC B1 ;  /* 0x0000000000017941 */ /* 0x000fea0003800000 */
.L_x_11732:
        /* <DEDUP_REMOVED lines=43> */
.L_x_11734:
[----:B------:R-:W2:Y:S01]  /*5190*/  LDL R56, [R1+0x30] ;  /* 0x0000300001387983 */ /* 0x000ea20000100800 */
[----:B------:R-:W-:Y:S01]  /*51a0*/  IMAD R21, R144, 0x8, R22 ;  /* 0x0000000890157824 */ /* 0x000fe200078e0216 */
[----:B------:R-:W-:Y:S01]  /*51b0*/  BSSY B1, `(.L_x_11735) ;  /* 0x0000004000017945 */ /* 0x000fe20003800000 */
[----:B--2---:R-:W-:-:S04]  /*51c0*/  SHF.L.U32 R87, R56, 0x1f, RZ ;  /* 0x0000001f38577819 */ /* 0x004fc800000006ff */
[----:B------:R-:W0:Y:S02]  /*51d0*/  SYNCS.PHASECHK.TRANS64.TRYWAIT P5, [R21+URZ+0x31c90], R87 ;  /* 0x031c9057150075a7 */ /* 0x000e2400080a017f */
[----:B0-----:R-:W-:Y:S05]  /*51e0*/  @!P5 BRA `(.L_x_11736) ;  /* 0x000002100044d947 */ /* 0x001fea0003800000 */
.L_x_12022:
[----:B------:R-:W-:Y:S05]  /*51f0*/  BSYNC B1 ;  /* 0x0000000000017941 */ /* 0x000fea0003800000 */
.L_x_11735:
[----:B------:R-:W-:Y:S05]  /*5200*/  @P4 BRA `(.L_x_11709) ;  /* 0x0000001c003c4947 */ /* 0x000fea0003800000 */
[----:B------:R-:W1:Y:S01]  /*5210*/  S2R R56, SR_TID.X ;  /* 0x0000000000387919 */ /* 0x000e620000002100 */
[----:B------:R-:W2:Y:S01]  /*5220*/  LDC R107, c[0x0][0x2f4] ;  /* 0x0000bd00ff6b7b82 */ /* 0x000ea20000000800 */
[----:B------:R-:W-:Y:S01]  /*5230*/  ISETP.NE.AND P4, PT, R12, RZ, PT ;  /* 0x000000ff0c00720c */ /* 0x000fe20003f85270 */
[----:B------:R-:W-:Y:S01]  /*5240*/  ULDC.64 UR4, c[0x0][0x300] ;  /* 0x0000c00000047ab9 */ /* 0x000fe20000000a00 */
[----:B------:R-:W-:Y:S01]  /*5250*/  IMAD.MOV.U32 R93, RZ, RZ, R92 ;  /* 0x000000ffff5d7224 */ /* 0x000fe200078e005c */
[----:B------:R-:W-:Y:S01]  /*5260*/  BSSY B1, `(.L_x_11737) ;  /* 0x0000094000017945 */ /* 0x000fe20003800000 */
[----:B------:R-:W-:Y:S02]  /*5270*/  IMAD.MOV.U32 R92, RZ, RZ, R60 ;  /* 0x000000ffff5c7224 */ /* 0x000fe400078e003c */
[----:B--2---:R-:W-:Y:S02]  /*5280*/  IMAD.IADD R111, R107, 0x1, -R106 ;  /* 0x000000016b6f7824 */ /* 0x004fe400078e0a6a */
[----:B-1----:R-:W-:-:S02]  /*5290*/  VIADD R58, R56, 0xffffff80 ;  /* 0xffffff80383a7836 */ /* 0x002fc40000000000 */
[C---:B------:R-:W-:Y:S02]  /*52a0*/  VIADD R57, R56.reuse, 0xffffff80 ;  /* 0xffffff8038397836 */ /* 0x040fe40000000000 */
[C---:B------:R-:W-:Y:S02]  /*52b0*/  VIADD R59, R56.reuse, 0xffffff80 ;  /* 0xffffff80383b7836 */ /* 0x040fe40000000000 */
[----:B------:R-:W-:Y:S01]  /*52c0*/  VIADD R56, R56, 0xffffff80 ;  /* 0xffffff8038387836 */ /* 0x000fe20000000000 */
[----:B------:R-:W-:-:S04]  /*52d0*/  LEA.HI R57, R57, R58, RZ, 0x1 ;  /* 0x0000003a39397211 */ /* 0x000fc800078f08ff */
[----:B------:R-:W-:Y:S02]  /*52e0*/  LEA.HI R56, R56, R59, RZ, 0x1 ;  /* 0x0000003b38387211 */ /* 0x000fe400078f08ff */
[----:B------:R-:W-:Y:S02]  /*52f0*/  SHF.R.S32.HI R57, RZ, 0x1, R57 ;  /* 0x00000001ff397819 */ /* 0x000fe40000011439 */
[----:B------:R-:W-:-:S03]  /*5300*/  SHF.R.S32.HI R56, RZ, 0x1, R56 ;  /* 0x00000001ff387819 */ /* 0x000fc60000011438 */
[----:B------:R-:W-:Y:S01]  /*5310*/  IMAD.WIDE.U32 R92, R57, UR4, R92 ;  /* 0x00000004395c7c25 */ /* 0x000fe2000f8e005c */
[----:B------:R-:W-:-:S05]  /*5320*/  SHF.R.S32.HI R56, RZ, 0x1f, R56 ;  /* 0x0000001fff387819 */ /* 0x000fca0000011438 */
[----:B------:R-:W-:-:S04]  /*5330*/  IMAD R56, R56, UR4, RZ ;  /* 0x0000000438387c24 */ /* 0x000fc8000f8e02ff */
[----:B------:R-:W-:-:S04]  /*5340*/  IMAD R56, R57, UR5, R56 ;  /* 0x0000000539387c24 */ /* 0x000fc8000f8e0238 */
[----:B------:R-:W-:Y:S01]  /*5350*/  IMAD.IADD R108, R56, 0x1, R93 ;  /* 0x00000001386c7824 */ /* 0x000fe200078e025d */
[----:B------:R-:W-:Y:S06]  /*5360*/  @!P4 BRA `(.L_x_11738) ;  /* 0x00000008000cc947 */ /* 0x000fec0003800000 */
[----:B------:R-:W2:Y:S04]  /*5370*/  LDL R62, [R1+0x40] ;  /* 0x00004000013e7983 */ /* 0x000ea80000100800 */
[----:B------:R-:W3:Y:S04]  /*5380*/  LDL R58, [R1+0x44] ;  /* 0x00004400013a7983 */ /* 0x000ee80000100800 */
[----:B------:R-:W4:Y:S04]  /*5390*/  LDL R59, [R1+0x48] ;  /* 0x00004800013b7983 */ /* 0x000f280000100800 */
[----:B------:R-:W5:Y:S01]  /*53a0*/  LDL.64 R126, [R1+0x20] ;  /* 0x00002000017e7983 */ /* 0x000f620000100a00 */
        /* <DEDUP_REMOVED lines=8> */
[----:B------:R-:W-:Y:S01]  /*5430*/  SHF.R.S32.HI R57, RZ, 0x2, R57 ;  /* 0x00000002ff397819 */ /* 0x000fe20000011439 */
        /* <DEDUP_REMOVED lines=11> */
[----:B-----5:R-:W-:-:S13]  /*54f0*/  ISETP.GE.AND P4, PT, R126, R104, PT ;  /* 0x000000687e00720c */ /* 0x020fda0003f86270 */
        /* <DEDUP_REMOVED lines=93> */
.L_x_11740:
[----:B------:R-:W-:Y:S05]  /*5ad0*/  BSYNC B2 ;  /* 0x0000000000027941 */ /* 0x000fea0003800000 */
.L_x_11739:
        /* <DEDUP_REMOVED lines=12> */
.L_x_11738:
[----:B------:R-:W-:Y:S05]  /*5ba0*/  BSYNC B1 ;  /* 0x0000000000017941 */ /* 0x000fea0003800000 */
.L_x_11737:
        /* <DEDUP_REMOVED lines=120> */
.L_x_11744:
[----:B------:R-:W-:Y:S05]  /*6330*/  BSYNC B2 ;  /* 0x0000000000027941 */ /* 0x000fea0003800000 */
.L_x_11743:
        /* <DEDUP_REMOVED lines=12> */
.L_x_11742:
[----:B------:R-:W-:Y:S05]  /*6400*/  BSYNC B1 ;  /* 0x0000000000017941 */ /* 0x000fea0003800000 */
.L_x_11741:
[----:B------:R-:W-:-:S13]  /*6410*/  ISETP.NE.AND P4, PT, R14, RZ, PT ;  /* 0x000000ff0e00720c */ /* 0x000fda0003f85270 */
[----:B------:R-:W-:Y:S05]  /*6420*/  @!P4 BRA `(.L_x_11709) ;  /* 0x0000000800b4c947 */ /* 0x000fea0003800000 */
[----:B---3--:R-:W3:Y:S04]  /*6430*/  LDL R36, [R1] ;  /* 0x0000000001247983 */ /* 0x008ee80000100800 */
[----:B------:R-:W2:Y:S04]  /*6440*/  LDL R39, [R1+0x40] ;  /* 0x0000400001277983 */ /* 0x000ea80000100800 */
[----:B------:R-:W4:Y:S04]  /*6450*/  LDL R38, [R1+0x48] ;  /* 0x0000480001267983 */ /* 0x000f280000100800 */
[----:B------:R-:W5:Y:S01]  /*6460*/  LDL R37, [R1+0x44] ;  /* 0x0000440001257983 */ /* 0x000f620000100800 */
[----:B------:R-:W-:Y:S01]  /*6470*/  BSSY B1, `(.L_x_11745) ;  /* 0x0000078000017945 */ /* 0x000fe20003800000 */
[----:B---3--:R-:W-:-:S02]  /*6480*/  LOP3.LUT P6, RZ, R36, 0x1, RZ, 0xc0, !PT ;  /* 0x0000000124ff7812 */ /* 0x008fc400078cc0ff */
[----:B------:R-:W-:Y:S01]  /*6490*/  IADD3 R36, P4, P5, R26, R92, R11 ;  /* 0x0000005c1a247210 */ /* 0x000fe20007d9e00b */
[----:B--2---:R-:W-:Y:S02]  /*64a0*/  IMAD.MOV.U32 R40, RZ, RZ, R39 ;  /* 0x000000ffff287224 */ /* 0x004fe400078e0027 */
[----:B----4-:R-:W-:Y:S01]  /*64b0*/  IMAD.MOV.U32 R39, RZ, RZ, R38 ;  /* 0x000000ffff277224 */ /* 0x010fe200078e0026 */
[----:B------:R-:W-:Y:S01]  /*64c0*/  SEL R111, R106, R111, !P6 ;  /* 0x0000006f6a6f7207 */ /* 0x000fe20007000000 */
[----:B-----5:R-:W-:Y:S01]  /*64d0*/  IMAD.MOV.U32 R38, RZ, RZ, R37 ;  /* 0x000000ffff267224 */ /* 0x020fe200078e0025 */
[----:B------:R-:W-:Y:S02]  /*64e0*/  IADD3.X R37, R3, R108, R97, P4, P5 ;  /* 0x0000006c03257210 */ /* 0x000fe400027ea461 */
[----:B------:R-:W-:-:S04]  /*64f0*/  LEA R48, P4, R36, R90, 0x1 ;  /* 0x0000005a24307211 */ /* 0x000fc800078808ff */
[----:B------:R-:W-:Y:S02]  /*6500*/  LEA.HI.X R49, R36, R91, R37, 0x1, P4 ;  /* 0x0000005b24317211 */ /* 0x000fe400020f0c25 */
[----:B------:R-:W-:-:S04]  /*6510*/  SHF.R.S32.HI R36, RZ, 0x1f, R111 ;  /* 0x0000001fff247819 */ /* 0x000fc8000001146f */
[----:B------:R-:W-:-:S04]  /*6520*/  LEA.HI R36, R36, R111, RZ, 0x4 ;  /* 0x0000006f24247211 */ /* 0x000fc800078f20ff */
[----:B------:R-:W-:-:S04]  /*6530*/  SHF.R.S32.HI R36, RZ, 0x4, R36 ;  /* 0x00000004ff247819 */ /* 0x000fc80000011424 */
        /* <DEDUP_REMOVED lines=13> */
[----:B------:R-:W1:Y:S04]  /*6610*/  LDS.128 R36, [R37+0x16a00] ;  /* 0x016a000025247984 */ /* 0x000e680000000c00 */
[----:B------:R-:W2:Y:S01]  /*6620*/  LDS.128 R40, [R40+0x16a00] ;  /* 0x016a000028287984 */ /* 0x000ea20000000c00 */
[----:B------:R-:W-:-:S13]  /*6630*/  ISETP.GE.AND P4, PT, R4, R104, PT ;  /* 0x000000680400720c */ /* 0x000fda0003f86270 */
[----:B------:R-:W-:Y:S05]  /*6640*/  @P4 BRA `(.L_x_11746) ;  /* 0x0000000400684947 */ /* 0x000fea0003800000 */
[----:B------:R-:W-:Y:S01]  /*6650*/  SHF.R.U32.HI R52, RZ, 0x10, R45 ;  /* 0x00000010ff347819 */ /* 0x000fe2000001162d */
[----:B--2---:R-:W-:Y:S01]  /*6660*/  IMAD.U32 R56, R41, 0x10000, RZ ;  /* 0x0001000029387824 */ /* 0x004fe200078e00ff */
[--C-:B------:R-:W-:Y:S01]  /*6670*/  SHF.R.U32.HI R54, RZ, 0x10, R33.reuse ;  /* 0x00000010ff367819 */ /* 0x100fe20000011621 */
[----:B-1----:R-:W-:Y:S01]  /*6680*/  IMAD.U32 R51, R37, 0x10000, RZ ;  /* 0x0001000025337824 */ /* 0x002fe200078e00ff */
        /* <DEDUP_REMOVED lines=10> */
[-C--:B------:R-:W-:Y:S01]  /*6730*/  FMUL.FTZ R56, R56, R52.reuse ;  /* 0x0000003438387220 */ /* 0x080fe20000410000 */
[----:B------:R-:W-:Y:S01]  /*6740*/  SHF.R.U32.HI R33, RZ, 0x10, R35 ;  /* 0x00000010ff217819 */ /* 0x000fe20000011623 */
[C---:B------:R-:W-:Y:S01]  /*6750*/  FFMA.FTZ R52, R51.reuse, R52, -R57 ;  /* 0x0000003433347223 */ /* 0x040fe20000010839 */
[----:B------:R-:W-:Y:S01]  /*6760*/  SHF.R.U64 R44, R44, 0x10, R45 ;  /* 0x000000102c2c7819 */ /* 0x000fe2000000122d */
[----:B------:R-:W-:Y:S01]  /*6770*/  FFMA.FTZ R51, R51, R54, R56 ;  /* 0x0000003633337223 */ /* 0x000fe20000010038 */
[----:B------:R-:W-:-:S02]  /*6780*/  LOP3.LUT R54, R41, 0xffff0000, RZ, 0xc0, !PT ;  /* 0xffff000029367812 */ /* 0x000fc400078ec0ff */
[----:B------:R-:W-:Y:S02]  /*6790*/  PRMT R33, R118, 0x5432, R33 ;  /* 0x0000543276217816 */ /* 0x000fe40000000021 */
[----:B------:R-:W-:Y:S01]  /*67a0*/  LOP3.LUT R45, R43, 0xffff0000, RZ, 0xc0, !PT ;  /* 0xffff00002b2d7812 */ /* 0x000fe200078ec0ff */
[C---:B------:R-:W-:Y:S01]  /*67b0*/  FMUL.FTZ R41, R54.reuse, R53 ;  /* 0x0000003536297220 */ /* 0x040fe20000410000 */
[-C--:B------:R-:W-:Y:S01]  /*67c0*/  FMUL.FTZ R54, R54, R55.reuse ;  /* 0x0000003736367220 */ /* 0x080fe20000410000 */
[C---:B------:R-:W-:Y:S01]  /*67d0*/  IMAD.U32 R56, R33.reuse, 0x10000, RZ ;  /* 0x0001000021387824 */ /* 0x040fe200078e00ff */
[----:B------:R-:W-:Y:S01]  /*67e0*/  LOP3.LUT R33, R33, 0xffff0000, RZ, 0xc0, !PT ;  /* 0xffff000021217812 */ /* 0x000fe200078ec0ff */
[C---:B------:R-:W-:Y:S01]  /*67f0*/  FFMA.FTZ R41, R37.reuse, R55, -R41 ;  /* 0x0000003725297223 */ /* 0x040fe20000010829 */
[----:B------:R-:W-:Y:S01]  /*6800*/  FFMA.FTZ R37, R37, R53, R54 ;  /* 0x0000003525257223 */ /* 0x000fe20000010036 */
[----:B------:R-:W-:Y:S01]  /*6810*/  SHF.R.U32.HI R53, RZ, 0x10, R47 ;  /* 0x00000010ff357819 */ /* 0x000fe2000001162f */
[C---:B------:R-:W-:Y:S01]  /*6820*/  IMAD.U32 R54, R39.reuse, 0x10000, RZ ;  /* 0x0001000027367824 */ /* 0x040fe200078e00ff */
[----:B------:R-:W-:-:S02]  /*6830*/  LOP3.LUT R39, R39, 0xffff0000, RZ, 0xc0, !PT ;  /* 0xffff000027277812 */ /* 0x000fc400078ec0ff */
[----:B------:R-:W-:Y:S02]  /*6840*/  PRMT R53, R120, 0x5432, R53 ;  /* 0x0000543278357816 */ /* 0x000fe40000000035 */
[----:B------:R-:W-:Y:S02]  /*6850*/  PRMT R44, R121, 0x5410, R44 ;  /* 0x00005410792c7816 */ /* 0x000fe4000000002c */
[----:B------:R-:W-:Y:S01]  /*6860*/  PRMT R32, R119, 0x5410, R32 ;  /* 0x0000541077207816 */ /* 0x000fe20000000020 */
[C---:B------:R-:W-:Y:S01]  /*6870*/  IMAD.U32 R55, R53.reuse, 0x10000, RZ ;  /* 0x0001000035377824 */ /* 0x040fe200078e00ff */
[----:B------:R-:W-:Y:S02]  /*6880*/  LOP3.LUT R53, R53, 0xffff0000, RZ, 0xc0, !PT ;  /* 0xffff000035357812 */ /* 0x000fe400078ec0ff */
[----:B------:R-:W-:Y:S01]  /*6890*/  SHF.R.U64 R47, R46, 0x10, R47 ;  /* 0x000000102e2f7819 */ /* 0x000fe2000000122f */
        /* <DEDUP_REMOVED lines=8> */
[----:B------:R-:W-:Y:S01]  /*6920*/  IMAD.U32 R55, R40, 0x10000, RZ ;  /* 0x0001000028377824 */ /* 0x000fe200078e00ff */
[----:B------:R-:W-:Y:S01]  /*6930*/  SHF.R.U64 R35, R34, 0x10, R35 ;  /* 0x0000001022237819 */ /* 0x000fe20000001223 */
[C---:B------:R-:W-:Y:S01]  /*6940*/  IMAD.U32 R39, R44.reuse, 0x10000, RZ ;  /* 0x000100002c277824 */ /* 0x040fe200078e00ff */
[----:B------:R-:W-:Y:S01]  /*6950*/  LOP3.LUT R44, R44, 0xffff0000, RZ, 0xc0, !PT ;  /* 0xffff00002c2c7812 */ /* 0x000fe200078ec0ff */
[C---:B------:R-:W-:Y:S01]  /*6960*/  IMAD.U32 R53, R32.reuse, 0x10000, RZ ;  /* 0x0001000020357824 */ /* 0x040fe200078e00ff */
[----:B------:R-:W-:Y:S01]  /*6970*/  LOP3.LUT R32, R32, 0xffff0000, RZ, 0xc0, !PT ;  /* 0xffff000020207812 */ /* 0x000fe200078ec0ff */
[----:B------:R-:W-:Y:S01]  /*6980*/  FMUL.FTZ R54, R55, R39 ;  /* 0x0000002737367220 */ /* 0x000fe20000410000 */
[----:B------:R-:W-:-:S02]  /*6990*/  IMAD.U32 R33, R36, 0x10000, RZ ;  /* 0x0001000024217824 */ /* 0x000fc400078e00ff */
[-C--:B------:R-:W-:Y:S01]  /*69a0*/  FMUL.FTZ R55, R55, R53.reuse ;  /* 0x0000003537377220 */ /* 0x080fe20000410000 */
[----:B------:R-:W-:Y:S01]  /*69b0*/  PRMT R120, R120, 0x5410, R47 ;  /* 0x0000541078787816 */ /* 0x000fe2000000002f */
[C---:B------:R-:W-:Y:S02]  /*69c0*/  FFMA.FTZ R54, R33.reuse, R53, -R54 ;  /* 0x0000003521367223 */ /* 0x040fe40000010836 */
[----:B------:R-:W-:Y:S01]  /*69d0*/  FFMA.FTZ R55, R33, R39, R55 ;  /* 0x0000002721377223 */ /* 0x000fe20000010037 */
[----:B------:R-:W-:Y:S02]  /*69e0*/  LOP3.LUT R33, R40, 0xffff0000, RZ, 0xc0, !PT ;  /* 0xffff000028217812 */ /* 0x000fe400078ec0ff */
[----:B------:R-:W-:Y:S02]  /*69f0*/  LOP3.LUT R39, R36, 0xffff0000, RZ, 0xc0, !PT ;  /* 0xffff000024277812 */ /* 0x000fe400078ec0ff */
[----:B------:R-:W-:Y:S01]  /*6a00*/  PRMT R118, R118, 0x5410, R35 ;  /* 0x0000541076767816 */ /* 0x000fe20000000023 */
[C---:B------:R-:W-:Y:S01]  /*6a10*/  FMUL.FTZ R34, R33.reuse, R44 ;  /* 0x0000002c21227220 */ /* 0x040fe20000410000 */
[-C--:B------:R-:W-:Y:S01]  /*6a20*/  FMUL.FTZ R53, R33, R32.reuse ;  /* 0x0000002021357220 */ /* 0x080fe20000410000 */
[----:B------:R-:W-:Y:S01]  /*6a30*/  IMAD.U32 R35, R38, 0x10000, RZ ;  /* 0x0001000026237824 */ /* 0x000fe200078e00ff */
[----:B------:R-:W-:Y:S01]  /*6a40*/  LOP3.LUT R47, R120, 0xffff0000, RZ, 0xc0, !PT ;  /* 0xffff0000782f7812 */ /* 0x000fe200078ec0ff */
[C---:B------:R-:W-:Y:S01]  /*6a50*/  FFMA.FTZ R33, R39.reuse, R32, -R34 ;  /* 0x0000002027217223 */ /* 0x040fe20000010822 */
[----:B------:R-:W-:Y:S01]  /*6a60*/  FFMA.FTZ R32, R39, R44, R53 ;  /* 0x0000002c27207223 */ /* 0x000fe20000010035 */
[C---:B------:R-:W-:Y:S01]  /*6a70*/  IMAD.U32 R34, R42.reuse, 0x10000, RZ ;  /* 0x000100002a227824 */ /* 0x040fe200078e00ff */
[----:B------:R-:W-:Y:S01]  /*6a80*/  LOP3.LUT R42, R42, 0xffff0000, RZ, 0xc0, !PT ;  /* 0xffff00002a2a7812 */ /* 0x000fe200078ec0ff */
[----:B------:R-:W-:Y:S01]  /*6a90*/  IMAD.U32 R39, R120, 0x10000, RZ ;  /* 0x0001000078277824 */ /* 0x000fe200078e00ff */
[----:B------:R-:W-:Y:S01]  /*6aa0*/  LOP3.LUT R38, R38, 0xffff0000, RZ, 0xc0, !PT ;  /* 0xffff000026267812 */ /* 0x000fe200078ec0ff */
[----:B------:R-:W-:Y:S01]  /*6ab0*/  IMAD.U32 R36, R118, 0x10000, RZ ;  /* 0x0001000076247824 */ /* 0x000fe200078e00ff */
[----:B------:R-:W-:Y:S01]  /*6ac0*/  F2FP.BF16.F32.PACK_AB R41, R41, R52 ;  /* 0x000000342929723e */ /* 0x000fe200000010ff */
[----:B------:R-:W-:Y:S01]  /*6ad0*/  FMUL.FTZ R40, R34, R39 ;  /* 0x0000002722287220 */ /* 0x000fe20000410000 */
[----:B------:R-:W-:Y:S01]  /*6ae0*/  FMUL.FTZ R53, R42, R47 ;  /* 0x0000002f2a357220 */ /* 0x000fe20000410000 */
[-C--:B------:R-:W-:Y:S01]  /*6af0*/  FMUL.FTZ R44, R34, R36.reuse ;  /* 0x00000024222c7220 */ /* 0x080fe20000410000 */
[----:B------:R-:W-:Y:S01]  /*6b00*/  F2FP.BF16.F32.PACK_AB R51, R37, R51 ;  /* 0x000000332533723e */ /* 0x000fe200000010ff */
[----:B------:R-:W-:Y:S01]  /*6b10*/  FFMA.FTZ R34, R35, R36, -R40 ;  /* 0x0000002423227223 */ /* 0x000fe20000010828 */
[----:B------:R-:W-:-:S02]  /*6b20*/  IMAD.MOV.U32 R37, RZ, RZ, R41 ;  /* 0x000000ffff257224 */ /* 0x000fc400078e0029 */
[----:B------:R-:W-:Y:S01]  /*6b30*/  FFMA.FTZ R35, R35, R39, R44 ;  /* 0x0000002723237223 */ /* 0x000fe2000001002c */
[----:B------:R-:W-:Y:S01]  /*6b40*/  LOP3.LUT R39, R118, 0xffff0000, RZ, 0xc0, !PT ;  /* 0xffff000076277812 */ /* 0x000fe200078ec0ff */
[----:B------:R-:W-:Y:S01]  /*6b50*/  IMAD.MOV.U32 R41, RZ, RZ, R51 ;  /* 0x000000ffff297224 */ /* 0x000fe200078e0033 */
[----:B------:R-:W-:Y:S02]  /*6b60*/  F2FP.BF16.F32.PACK_AB R36, R33, R54 ;  /* 0x000000362124723e */ /* 0x000fe400000010ff */
[----:B------:R-:W-:Y:S01]  /*6b70*/  F2FP.BF16.F32.PACK_AB R40, R32, R55 ;  /* 0x000000372028723e */ /* 0x000fe200000010ff */
[-C--:B------:R-:W-:Y:S01]  /*6b80*/  FMUL.FTZ R42, R42, R39.reuse ;  /* 0x000000272a2a7220 */ /* 0x080fe20000410000 */
[C---:B------:R-:W-:Y:S01]  /*6b90*/  FFMA.FTZ R53, R38.reuse, R39, -R53 ;  /* 0x0000002726357223 */ /* 0x040fe20000010835 */
[----:B------:R-:W-:Y:S02]  /*6ba0*/  F2FP.BF16.F32.PACK_AB R39, R43, R57 ;  /* 0x000000392b27723e */ /* 0x000fe400000010ff */
[----:B------:R-:W-:Y:S01]  /*6bb0*/  FFMA.FTZ R42, R38, R47, R42 ;  /* 0x0000002f262a7223 */ /* 0x000fe2000001002a */
[----:B------:R-:W-:-:S02]  /*6bc0*/  F2FP.BF16.F32.PACK_AB R43, R45, R58 ;  /* 0x0000003a2d2b723e */ /* 0x000fc400000010ff */
[----:B------:R-:W-:Y:S02]  /*6bd0*/  F2FP.BF16.F32.PACK_AB R38, R53, R34 ;  /* 0x000000223526723e */ /* 0x000fe400000010ff */
[----:B------:R-:W-:-:S07]  /*6be0*/  F2FP.BF16.F32.PACK_AB R42, R42, R35 ;  /* 0x000000232a2a723e */ /* 0x000fce00000010ff */
.L_x_11746:
[----:B------:R-:W-:Y:S05]  /*6bf0*/  BSYNC B1 ;  /* 0x0000000000017941 */ /* 0x000fea0003800000 */
.L_x_11745:
        /* <DEDUP_REMOVED lines=10> */
.L_x_11702:
[----:B------:R-:W2:Y:S02]  /*6ca0*/  LDL R32, [R1+0x34] ;  /* 0x0000340001207983 */ /* 0x000ea40000100800 */
[----:B--2---:R-:W-:-:S13]  /*6cb0*/  ISETP.NE.AND P3, PT, R32, 0x3, PT ;  /* 0x000000032000780c */ /* 0x004fda0003f65270 */
[----:B------:R-:W-:Y:S05]  /*6cc0*/  @!P3 BRA `(.L_x_11747) ;  /* 0x000000000004b947 */ /* 0x000fea0003800000 */
[----:B------:R-:W-:Y:S01]  /*6cd0*/  BPT.TRAP 0x1 ;  /* 0x000000040000795c */ /* 0x000fe20000300000 */
.L_x_11747:
[----:B------:R-:W2:Y:S01]  /*6ce0*/  LDL R32, [R1+0x30] ;  /* 0x0000300001207983 */ /* 0x000ea20000100800 */
[----:B------:R-:W-:Y:S01]  /*6cf0*/  IMAD R21, R144, 0x8, R22 ;  /* 0x0000000890157824 */ /* 0x000fe200078e0216 */
[----:B------:R-:W-:Y:S01]  /*6d00*/  BSSY B1, `(.L_x_11748) ;  /* 0x0000006000017945 */ /* 0x000fe20003800000 */
[----:B------:R-:W-:-:S05]  /*6d10*/  IMAD R86, R16, -0x90, R2 ;  /* 0xffffff7010567824 */ /* 0x000fca00078e0202 */
[----:B------:R-:W-:Y:S02]  /*6d20*/  VIMNMX R86, R86, 0x90, PT ;  /* 0x0000009056567848 */ /* 0x000fe40003fe0100 */
[----:B--2---:R-:W-:-:S04]  /*6d30*/  SHF.L.U32 R87, R32, 0x1f, RZ ;  /* 0x0000001f20577819 */ /* 0x004fc800000006ff */
[----:B------:R-:W0:Y:S02]  /*6d40*/  SYNCS.PHASECHK.TRANS64.TRYWAIT P4, [R21+URZ+0x31c90], R87 ;  /* 0x031c9057150075a7 */ /* 0x000e24000808017f */
[----:B0-----:R-:W-:Y:S05]  /*6d50*/  @!P4 BRA `(.L_x_11749) ;  /* 0x000001f4007cc947 */ /* 0x001fea0003800000 */
.L_x_12023:
[----:B------:R-:W-:Y:S05]  /*6d60*/  BSYNC B1 ;  /* 0x0000000000017941 */ /* 0x000fea0003800000 */
.L_x_11748:
[----:B------:R-:W1:Y:S02]  /*6d70*/  S2R R32, SR_TID.X ;  /* 0x0000000000207919 */ /* 0x000e640000002100 */
[C---:B-1----:R-:W-:Y:S02]  /*6d80*/  VIADD R33, R32.reuse, 0xffffff80 ;  /* 0xffffff8020217836 */ /* 0x042fe40000000000 */
[----:B------:R-:W-:-:S05]  /*6d90*/  VIADD R32, R32, 0xffffff80 ;  /* 0xffffff8020207836 */ /* 0x000fca0000000000 */
[----:B------:R-:W-:-:S04]  /*6da0*/  LEA.HI R32, R32, R33, RZ, 0x1 ;  /* 0x0000002120207211 */ /* 0x000fc800078f08ff */
[----:B------:R-:W-:-:S04]  /*6db0*/  SHF.R.S32.HI R32, RZ, 0x1, R32 ;  /* 0x00000001ff207819 */ /* 0x000fc80000011420 */
        /* <DEDUP_REMOVED lines=20> */
.L_x_11709:
[----:B------:R-:W-:Y:S05]  /*6f00*/  BSYNC B0 ;  /* 0x0000000000007941 */ /* 0x000fea0003800000 */
.L_x_11701:
        /* <DEDUP_REMOVED lines=17> */
.L_x_11751:
[----:B------:R-:W-:Y:S05]  /*7020*/  BSYNC B0 ;  /* 0x0000000000007941 */ /* 0x000fea0003800000 */
.L_x_11750:
[----:B------:R-:W2:Y:S01]  /*7030*/  SYNCS.PHASECHK.TRANS64.TRYWAIT P3, [R21+URZ+0x31cb0], R87 ;  /* 0x031cb057150075a7 */ /* 0x000ea2000806017f */
[----:B------:R-:W-:Y:S04]  /*7040*/  BSSY B0, `(.L_x_11752) ;  /* 0x0000002000007945 */ /* 0x000fe80003800000 */
[----:B--2---:R-:W-:Y:S05]  /*7050*/  @!P3 BRA `(.L_x_11753) ;  /* 0x000001f000d0b947 */ /* 0x004fea0003800000 */
.L_x_12024:
[----:B------:R-:W-:Y:S05]  /*7060*/  BSYNC B0 ;  /* 0x0000000000007941 */ /* 0x000fea0003800000 */
.L_x_11752:
[----:B-1----:R-:W1:Y:S01]  /*7070*/  S2R R32, SR_TID.X ;  /* 0x0000000000207919 */ /* 0x002e620000002100 */
[----:B------:R-:W-:Y:S01]  /*7080*/  BSSY B0, `(.L_x_11754) ;  /* 0x0000026000007945 */ /* 0x000fe20003800000 */
[C---:B-1----:R-:W-:Y:S02]  /*7090*/  VIADD R33, R32.reuse, 0xffffff80 ;  /* 0xffffff8020217836 */ /* 0x042fe40000000000 */
[----:B------:R-:W-:-:S05]  /*70a0*/  VIADD R32, R32, 0xffffff80 ;  /* 0xffffff8020207836 */ /* 0x000fca0000000000 */
[----:B------:R-:W-:-:S04]  /*70b0*/  LEA.HI R32, R32, R33, RZ, 0x1 ;  /* 0x0000002120207211 */ /* 0x000fc800078f08ff */
[----:B------:R-:W-:-:S04]  /*70c0*/  SHF.R.S32.HI R32, RZ, 0x1, R32 ;  /* 0x00000001ff207819 */ /* 0x000fc80000011420 */
[----:B------:R-:W-:-:S13]  /*70d0*/  ISETP.GE.AND P3, PT, R32, R86, PT ;  /* 0x000000562000720c */ /* 0x000fda0003f66270 */
[----:B------:R-:W-:Y:S05]  /*70e0*/  @P3 BRA `(.L_x_11755) ;  /* 0x00000000007c3947 */ /* 0x000fea0003800000 */
[----:B------:R-:W3:Y:S01]  /*70f0*/  LDL.64 R38, [R1+0x20] ;  /* 0x0000200001267983 */ /* 0x000ee20000100a00 */
[----:B------:R-:W-:Y:S01]  /*7100*/  IMAD.WIDE R34, R16, 0x90, R76 ;  /* 0x0000009010227825 */ /* 0x000fe200078e024c */
[----:B------:R-:W-:-:S03]  /*7110*/  ULDC.64 UR4, c[0x0][0x328] ;  /* 0x0000ca0000047ab9 */ /* 0x000fc60000000a00 */
[----:B------:R-:W-:Y:S02]  /*7120*/  IMAD R35, R35, UR4, RZ ;  /* 0x0000000423237c24 */ /* 0x000fe4000f8e02ff */
[----:B------:R-:W-:Y:S02]  /*7130*/  IMAD.MOV.U32 R32, RZ, RZ, R28 ;  /* 0x000000ffff207224 */ /* 0x000fe400078e001c */
        /* <DEDUP_REMOVED lines=8> */
[----:B---3--:R-:W-:-:S13]  /*71c0*/  ISETP.GE.AND P3, PT, R38, UR4, PT ;  /* 0x0000000426007c0c */ /* 0x008fda000bf66270 */
        /* <DEDUP_REMOVED lines=17> */
.L_x_11755:
[----:B------:R-:W-:Y:S05]  /*72e0*/  BSYNC B0 ;  /* 0x0000000000007941 */ /* 0x000fea0003800000 */
.L_x_11754:
[----:B------:R-:W3:Y:S01]  /*72f0*/  LDL.LU R24, [R1+0x30] ;  /* 0x0000300001187983 */ /* 0x000ee20000300800 */
        /* <DEDUP_REMOVED lines=14> */
[----:B---3--:R-:W-:-:S05]  /*73e0*/  LOP3.LUT R24, R24, R21, RZ, 0x3c, !PT ;  /* 0x0000001518187212 */ /* 0x008fca00078e3cff */
[----:B------:R0:W-:Y:S01]  /*73f0*/  STL [R1+0x30], R24 ;  /* 0x0000301801007387 */ /* 0x0001e20000100800 */
[----:B------:R-:W-:Y:S05]  /*7400*/  @P2 BRA `(.L_x_11756) ;  /* 0xffffffb800182947 */ /* 0x000fea000383ffff */
[----:B0-----:R-:W0:Y:S01]  /*7410*/  S2R R24, SR_TID.X ;  /* 0x0000000000187919 */ /* 0x001e220000002100 */
[----:B------:R-:W-:Y:S02]  /*7420*/  PLOP3.LUT P0, PT, PT, PT, PT, 0x8, 0x0 ;  /* 0x000000000000781c */ /* 0x000fe40003f0e170 */
[----:B0-----:R-:W-:-:S04]  /*7430*/  SHF.R.U32.HI R24, RZ, 0x7, R24 ;  /* 0x00000007ff187819 */ /* 0x001fc80000011618 */
[----:B------:R-:W-:-:S13]  /*7440*/  ISETP.NE.AND P5, PT, R24, 0x1, PT ;  /* 0x000000011800780c */ /* 0x000fda0003fa5270 */
[----:B------:R-:W-:Y:S06]  /*7450*/  @!P5 BAR.ARV 0x9, 0x100 ;  /* 0x024400000000db1d */ /* 0x000fec0000002000 */
.L_x_11696:
[----:B------:R-:W2:Y:S01]  /*7460*/  LDL R6, [R1+0x7c] ;  /* 0x00007c0001067983 */ /* 0x000ea20000100800 */
[----:B------:R-:W0:Y:S03]  /*7470*/  LDC R0, c[0x0][0x448] ;  /* 0x00011200ff007b82 */ /* 0x000e260000000800 */
[----:B------:R-:W3:Y:S04]  /*7480*/  LDL R5, [R1+0x70] ;  /* 0x0000700001057983 */ /* 0x000ee80000100800 */
[----:B------:R-:W3:Y:S01]  /*7490*/  LDL R4, [R1+0x78] ;  /* 0x0000780001047983 */ /* 0x000ee20000100800 */
[----:B------:R-:W-:Y:S01]  /*74a0*/  IMAD.MOV.U32 R96, RZ, RZ, RZ ;  /* 0x000000ffff607224 */ /* 0x000fe200078e00ff */
[----:B0-----:R-:W-:-:S13]  /*74b0*/  ISETP.NE.AND P1, PT, R0, 0x1, PT ;  /* 0x000000010000780c */ /* 0x001fda0003f25270 */
[----:B------:R-:W0:Y:S08]  /*74c0*/  @P1 LDC R3, c[0x0][0x44c] ;  /* 0x00011300ff031b82 */ /* 0x000e300000000800 */
[----:B------:R-:W4:Y:S01]  /*74d0*/  @P1 LDC R2, c[0x0][0x450] ;  /* 0x00011400ff021b82 */ /* 0x000f220000000800 */
[----:B--2---:R-:W-:-:S04]  /*74e0*/  VIADD R0, R6, 0xbf ;  /* 0x000000bf06007836 */ /* 0x004fc80000000000 */
[----:B0-----:R-:W-:Y:S01]  /*74f0*/  @P1 IMAD.HI.U32 R3, R0, R3, RZ ;  /* 0x0000000300031227 */ /* 0x001fe200078e00ff */
[----:B---3--:R-:W-:-:S04]  /*7500*/  IADD3 R5, R4, 0x90, -R5 ;  /* 0x0000009004057810 */ /* 0x008fc80007ffe805 */
[----:B----4-:R-:W-:-:S05]  /*7510*/  @P1 SHF.R.U32.HI R0, RZ, R2, R3 ;  /* 0x00000002ff001219 */ /* 0x010fca0000011603 */
[----:B------:R-:W-:-:S04]  /*7520*/  IMAD.IADD R0, R5, 0x1, R0 ;  /* 0x0000000105007824 */ /* 0x000fc800078e0200 */
[----:B------:R-:W-:-:S05]  /*7530*/  IMAD.HI R0, R0, 0x38e38e39, RZ ;  /* 0x38e38e3900007827 */ /* 0x000fca00078e02ff */
[----:B------:R-:W-:-:S04]  /*7540*/  SHF.R.U32.HI R3, RZ, 0x1f, R0 ;  /* 0x0000001fff037819 */ /* 0x000fc80000011600 */
[----:B------:R-:W-:-:S04]  /*7550*/  LEA.HI.SX32 R3, R0, R3, 0x1b ;  /* 0x0000000300037211 */ /* 0x000fc800078fdaff */
[----:B------:R-:W-:-:S04]  /*7560*/  VIMNMX R9, R110, R3, PT ;  /* 0x000000036e097248 */ /* 0x000fc80003fe0100 */
[----:B------:R-:W-:Y:S01]  /*7570*/  ISETP.GE.AND P1, PT, R9, 0x1, PT ;  /* 0x000000010900780c */ /* 0x000fe20003f26270 */
[----:B------:R-:W-:-:S12]  /*7580*/  @P0 BRA `(.L_x_11757) ;  /* 0x00000000000c0947 */ /* 0x000fd80003800000 */
[----:B------:R-:W0:Y:S01]  /*7590*/  FENCE.VIEW.ASYNC.G ;  /* 0x00000000000073c6 */ /* 0x000e220000000100 */
[----:B------:R-:W-:Y:S05]  /*75a0*/  WARPSYNC.ALL ;  /* 0x0000000000007948 */ /* 0x000fea0003800000 */
[----:B0-----:R-:W-:Y:S06]  /*75b0*/  BAR.ARV 0xc, 0x200 ;  /* 0x0308000000007b1d */ /* 0x001fec0000002000 */
.L_x_11757:
        /* <DEDUP_REMOVED lines=33> */
.L_x_11759:
[----:B------:R-:W-:Y:S05]  /*77d0*/  BSYNC B0 ;  /* 0x0000000000007941 */ /* 0x000fea0003800000 */
.L_x_11758:
        /* <DEDUP_REMOVED lines=26> */
[----:B------:R-:W-:Y:S01]  /*7980*/  CS2R R24, SRZ ;  /* 0x0000000000187805 */ /* 0x000fe2000001ff00 */
[----:B--2---:R-:W-:-:S05]  /*7990*/  IMAD R0, R0, R96, RZ ;  /* 0x0000006000007224 */ /* 0x004fca00078e02ff */
        /* <DEDUP_REMOVED lines=13> */
.L_x_12027:
[----:B------:R-:W1:Y:S01]  /*7a70*/  LDL R2, [R1+0x4c] ;  /* 0x00004c0001027983 */ /* 0x000e620000100800 */
[----:B------:R-:W-:Y:S01]  /*7a80*/  BSSY B6, `(.L_x_11762) ;  /* 0x000001f000067945 */ /* 0x000fe20003800000 */
[----:B-1----:R-:W-:-:S05]  /*7a90*/  IMAD.HI R0, R2, 0x55555556, RZ ;  /* 0x5555555602007827 */ /* 0x002fca00078e02ff */
[----:B------:R-:W-:-:S05]  /*7aa0*/  LEA.HI R0, R0, R0, RZ, 0x1 ;  /* 0x0000000000007211 */ /* 0x000fca00078f08ff */
[----:B------:R-:W-:Y:S02]  /*7ab0*/  IMAD R3, R0, -0x3, R2 ;  /* 0xfffffffd00037824 */ /* 0x000fe400078e0202 */
[----:B------:R-:W-:Y:S02]  /*7ac0*/  VIADD R2, R22, 0x24300 ;  /* 0x0002430016027836 */ /* 0x000fe40000000000 */
[C---:B------:R-:W-:Y:S02]  /*7ad0*/  IMAD R0, R3.reuse, 0x1000, R22 ;  /* 0x0000100003007824 */ /* 0x040fe400078e0216 */
[----:B------:R-:W-:Y:S01]  /*7ae0*/  IMAD R3, R3, 0x800, R2 ;  /* 0x0000080003037824 */ /* 0x000fe200078e0202 */
[----:B------:R-:W-:Y:S01]  /*7af0*/  LOP3.LUT P0, RZ, R2, 0x9f, RZ, 0xc0, !PT ;  /* 0x0000009f02ff7812 */ /* 0x000fe2000780c0ff */
[----:B------:R-:W-:-:S03]  /*7b00*/  VIADD R0, R0, 0xda00 ;  /* 0x0000da0000007836 */ /* 0x000fc60000000000 */
[----:B------:R-:W-:Y:S02]  /*7b10*/  SHF.R.U32.HI R3, RZ, 0x4, R3 ;  /* 0x00000004ff037819 */ /* 0x000fe40000011603 */
[----:B------:R-:W-:Y:S02]  /*7b20*/  SHF.R.U32.HI R0, RZ, 0x4, R0 ;  /* 0x00000004ff007819 */ /* 0x000fe40000011600 */
[----:B------:R-:W-:Y:S02]  /*7b30*/  LOP3.LUT R3, R3, 0x3fff, RZ, 0xc0, !PT ;  /* 0x00003fff03037812 */ /* 0x000fe400078ec0ff */
[----:B------:R-:W-:-:S03]  /*7b40*/  LOP3.LUT R2, R0, 0x3fff, RZ, 0xc0, !PT ;  /* 0x00003fff00027812 */ /* 0x000fc600078ec0ff */
[----:B------:R1:W-:Y:S01]  /*7b50*/  STL [R1+0x5c], R3 ;  /* 0x00005c0301007387 */ /* 0x0003e20000100800 */
        /* <DEDUP_REMOVED lines=17> */
.L_x_11763:
[----:B------:R-:W-:Y:S05]  /*7c70*/  BSYNC B6 ;  /* 0x0000000000067941 */ /* 0x000fea0003800000 */
.L_x_11762:
        /* <DEDUP_REMOVED lines=13> */
.L_x_11767:
[----:B--2---:R2:W3:Y:S02]  /*7d50*/  SYNCS.PHASECHK.TRANS64.TRYWAIT P0, [R22+URZ+0x31c00], R3 ;  /* 0x031c0003160075a7 */ /* 0x0044e4000800017f */
[----:B---3--:R-:W-:Y:S05]  /*7d60*/  @!P0 NANOSLEEP.SYNCS 0x989680 ;  /* 0x009896800000895d */ /* 0x008fea0003900000 */
[----:B------:R-:W3:Y:S02]  /*7d70*/  @!P0 SYNCS.PHASECHK.TRANS64 P0, [R22+URZ+0x31c00], R3 ;  /* 0x031c0003160085a7 */ /* 0x000ee4000800007f */
[----:B---3--:R-:W-:Y:S05]  /*7d80*/  @!P0 BRA `(.L_x_11767) ;  /* 0xfffffffc00f08947 */ /* 0x008fea000383ffff */
.L_x_11766:
[----:B------:R-:W-:Y:S05]  /*7d90*/  BSYNC B0 ;  /* 0x0000000000007941 */ /* 0x000fea0003800000 */
.L_x_11765:
[----:B------:R-:W-:Y:S05]  /*7da0*/  BRA `(.L_x_11768) ;  /* 0x0000004000d87947 */ /* 0x000fea0003800000 */
.L_x_11764:
[----:B-1----:R-:W2:Y:S01]  /*7db0*/  LDL R3, [R1+0xc0] ;  /* 0x0000c00001037983 */ /* 0x002ea20000100800 */
[----:B-----5:R-:W-:Y:S01]  /*7dc0*/  SHF.R.S32.HI R0, RZ, 0x1f, R103 ;  /* 0x0000001fff007819 */ /* 0x020fe20000011467 */
[----:B------:R-:W-:Y:S01]  /*7dd0*/  ULDC.64 UR4, c[0x0][0x3f8] ;  /* 0x0000fe0000047ab9 */ /* 0x000fe20000000a00 */
        /* <DEDUP_REMOVED lines=9> */
[----:B--2---:R-:W-:-:S13]  /*7e70*/  LOP3.LUT P0, RZ, R3, 0x1bf, RZ, 0xc0, !PT ;  /* 0x000001bf03ff7812 */ /* 0x004fda000780c0ff */
        /* <DEDUP_REMOVED lines=17> */
.L_x_11769:
[----:B------:R-:W2:Y:S01]  /*7f90*/  LDL R24, [R1+0x7c] ;  /* 0x00007c0001187983 */ /* 0x000ea20000100800 */
[----:B------:R-:W-:Y:S01]  /*7fa0*/  ULDC.U8 UR4, c[0x0][0x410] ;  /* 0x0001040000047ab9 */ /* 0x000fe20000000000 */
[----:B------:R-:W1:Y:S01]  /*7fb0*/  S2R R20, SR_TID.X ;  /* 0x0000000000147919 */ /* 0x000e620000002100 */
[----:B------:R-:W-:Y:S01]  /*7fc0*/  ISETP.NE.AND P0, PT, RZ, UR4, PT ;  /* 0x00000004ff007c0c */ /* 0x000fe2000bf05270 */
[----:B------:R-:W-:Y:S01]  /*7fd0*/  BSSY B0, `(.L_x_11770) ;  /* 0x000040b000007945 */ /* 0x000fe20003800000 */
[C---:B-1----:R-:W-:Y:S02]  /*7fe0*/  VIADD R21, R20.reuse, 0xffffff80 ;  /* 0xffffff8014157836 */ /* 0x042fe40000000000 */
[----:B------:R-:W-:-:S05]  /*7ff0*/  VIADD R20, R20, 0xffffff80 ;  /* 0xffffff8014147836 */ /* 0x000fca0000000000 */
[----:B------:R-:W-:-:S04]  /*8000*/  LEA.HI R20, R20, R21, RZ, 0x1 ;  /* 0x0000001514147211 */ /* 0x000fc800078f08ff */
[----:B------:R-:W-:-:S05]  /*8010*/  SHF.R.S32.HI R20, RZ, 0x1, R20 ;  /* 0x00000001ff147819 */ /* 0x000fca0000011414 */
[----:B--2---:R-:W-:Y:S01]  /*8020*/  IMAD.IADD R10, R20, 0x1, R24 ;  /* 0x00000001140a7824 */ /* 0x004fe200078e0218 */
[----:B------:R-:W-:Y:S06]  /*8030*/  @!P0 BRA `(.L_x_11771) ;  /* 0x0000001c00e88947 */ /* 0x000fec0003800000 */
[----:B------:R-:W1:Y:S01]  /*8040*/  LDC R17, c[0x0][0x448] ;  /* 0x00011200ff117b82 */ /* 0x000e620000000800 */
[----:B------:R-:W-:Y:S01]  /*8050*/  ULDC.64 UR4, c[0x0][0x3f8] ;  /* 0x0000fe0000047ab9 */ /* 0x000fe20000000a00 */
[----:B------:R-:W-:Y:S01]  /*8060*/  ULDC.64 UR6, c[0x0][0x408] ;  /* 0x0001020000067ab9 */ /* 0x000fe20000000a00 */
[----:B------:R-:W-:Y:S02]  /*8070*/  IMAD.MOV.U32 R6, RZ, RZ, R16 ;  /* 0x000000ffff067224 */ /* 0x000fe400078e0010 */
        /* <DEDUP_REMOVED lines=8> */
[----:B--2---:R-:W-:-:S04]  /*8100*/  @P0 SHF.R.U32.HI R3, RZ, R5, R0 ;  /* 0x00000005ff030219 */ /* 0x004fc80000011600 */
        /* <DEDUP_REMOVED lines=17> */
[----:B------:R1:W2:Y:S04]  /*8220*/  SHFL.IDX PT, R3, R13, RZ, 0x1e1f ;  /* 0x001e1fff0d037589 */ /* 0x0002a800000e0000 */
[----:B------:R-:W3:Y:S04]  /*8230*/  SHFL.IDX PT, R0, R0, RZ, 0x1e1f ;  /* 0x001e1fff00007589 */ /* 0x000ee800000e0000 */
[----:B------:R-:W4:Y:S04]  /*8240*/  SHFL.IDX PT, R5, R5, RZ, 0x1e1f ;  /* 0x001e1fff05057589 */ /* 0x000f2800000e0000 */
[----:B-1----:R-:W0:Y:S02]  /*8250*/  SHFL.IDX PT, R4, R4, RZ, 0x1e1f ;  /* 0x001e1fff04047589 */ /* 0x002e2400000e0000 */
.L_x_12033:
[----:B------:R-:W5:Y:S04]  /*8260*/  LDL R6, [R1+0x70] ;  /* 0x0000700001067983 */ /* 0x000f680000100800 */
[----:B------:R-:W2:Y:S01]  /*8270*/  LDL R53, [R1+0xa0] ;  /* 0x0000a00001357983 */ /* 0x000ea20000100800 */
[----:B------:R-:W-:Y:S01]  /*8280*/  BSSY B1, `(.L_x_11773) ;  /* 0x0000060000017945 */ /* 0x000fe20003800000 */
        /* <DEDUP_REMOVED lines=8> */
[----:B0-----:R-:W-:Y:S01]  /*8310*/  CS2R R14, SRZ ;  /* 0x00000000000e7805 */ /* 0x001fe2000001ff00 */
[----:B-----5:R-:W-:Y:S01]  /*8320*/  IMAD R6, R6, R17, RZ ;  /* 0x0000001106067224 */ /* 0x020fe200078e02ff */
[----:B------:R-:W-:-:S03]  /*8330*/  CS2R R16, SRZ ;  /* 0x0000000000107805 */ /* 0x000fc6000001ff00 */
[----:B------:R-:W-:Y:S01]  /*8340*/  IMAD R105, R105, -0xc0, R6 ;  /* 0xffffff4069697824 */ /* 0x000fe200078e0206 */
[----:B------:R-:W-:Y:S02]  /*8350*/  ISETP.GE.AND P1, PT, R10, R6, PT ;  /* 0x000000060a00720c */ /* 0x000fe40003f26270 */
[----:B------:R-:W-:Y:S02]  /*8360*/  CS2R R10, SRZ ;  /* 0x00000000000a7805 */ /* 0x000fe4000001ff00 */
[----:B--2---:R-:W-:Y:S02]  /*8370*/  LEA.HI R48, R53, R53, RZ, 0x1 ;  /* 0x0000003535307211 */ /* 0x004fe400078f08ff */
[----:B------:R-:W-:-:S04]  /*8380*/  VIMNMX R105, R105, 0xc0, PT ;  /* 0x000000c069697848 */ /* 0x000fc80003fe0100 */
[----:B------:R-:W-:Y:S02]  /*8390*/  ISETP.GE.AND P0, PT, R20, R105, PT ;  /* 0x000000691400720c */ /* 0x000fe40003f06270 */
[----:B------:R-:W-:Y:S01]  /*83a0*/  CS2R R20, SRZ ;  /* 0x0000000000147805 */ /* 0x000fe2000001ff00 */
[----:B------:R-:W-:Y:S10]  /*83b0*/  @P1 BRA `(.L_x_11774) ;  /* 0x0000000400301947 */ /* 0x000ff40003800000 */
[----:B------:R-:W2:Y:S01]  /*83c0*/  LDL R7, [R1+0x64] ;  /* 0x0000640001077983 */ /* 0x000ea20000100800 */
[----:B------:R-:W-:-:S03]  /*83d0*/  ULDC UR4, c[0x0][0x3f4] ;  /* 0x0000fd0000047ab9 */ /* 0x000fc60000000800 */
[----:B------:R-:W3:Y:S04]  /*83e0*/  LDL R40, [R1+0x54] ;  /* 0x0000540001287983 */ /* 0x000ee80000100800 */
[----:B------:R-:W4:Y:S04]  /*83f0*/  LDL R39, [R1+0x68] ;  /* 0x0000680001277983 */ /* 0x000f280000100800 */
[----:B------:R-:W4:Y:S04]  /*8400*/  LDL R38, [R1+0x50] ;  /* 0x0000500001267983 */ /* 0x000f280000100800 */
[----:B------:R-:W4:Y:S04]  /*8410*/  LDL.64 R36, [R1+0x38] ;  /* 0x0000380001247983 */ /* 0x000f280000100a00 */
        /* <DEDUP_REMOVED lines=15> */
[----:B------:R-:W-:-:S03]  /*8510*/  @!P4 IADD3 R6, P1, R0, R9, RZ ;  /* 0x000000090006c210 */ /* 0x000fc60007f3e0ff */
[--C-:B----4-:R-:W-:Y:S01]  /*8520*/  @!P4 IMAD.X R9, R5, 0x1, R10.reuse, P2 ;  /* 0x000000010509c824 */ /* 0x110fe200010e060a */
        /* <DEDUP_REMOVED lines=14> */
[----:B------:R-:W-:Y:S01]  /*8610*/  SHF.R.S32.HI R12, RZ, 0x1f, R38 ;  /* 0x0000001fff0c7819 */ /* 0x000fe20000011426 */
[----:B0-----:R-:W-:Y:S01]  /*8620*/  IMAD.SHL.U32 R7, R38, 0x2, RZ ;  /* 0x0000000226077824 */ /* 0x001fe200078e00ff */
[----:B------:R-:W-:Y:S01]  /*8630*/  SHF.L.U64.HI R6, R39, 0x1, R11 ;  /* 0x0000000127067819 */ /* 0x000fe2000001020b */
[----:B------:R-:W-:Y:S01]  /*8640*/  @!P3 IMAD.X R47, R3, 0x1, R10, P5 ;  /* 0x00000001032fb824 */ /* 0x000fe200028e060a */
[----:B------:R-:W-:Y:S01]  /*8650*/  @!P2 IADD3 R42, P5, R0, R41, RZ ;  /* 0x00000029002aa210 */ /* 0x000fe20007fbe0ff */
[----:B------:R-:W-:Y:S01]  /*8660*/  IMAD.SHL.U32 R13, R14, 0x2, RZ ;  /* 0x000000020e0d7824 */ /* 0x000fe200078e00ff */
[----:B------:R-:W-:Y:S01]  /*8670*/  SHF.L.U64.HI R12, R38, 0x1, R12 ;  /* 0x00000001260c7819 */ /* 0x000fe2000001020c */
[--C-:B------:R-:W-:Y:S01]  /*8680*/  @!P2 IMAD.X R41, R5, 0x1, R6.reuse, P4 ;  /* 0x000000010529a824 */ /* 0x100fe200020e0606 */
        /* <DEDUP_REMOVED lines=31> */
.L_x_11774:
[----:B------:R-:W-:Y:S05]  /*8880*/  BSYNC B1 ;  /* 0x0000000000017941 */ /* 0x000fea0003800000 */
.L_x_11773:
[----:B-----5:R-:W-:Y:S01]  /*8890*/  IMAD.MOV.U32 R3, RZ, RZ, R31 ;  /* 0x000000ffff037224 */ /* 0x020fe200078e001f */
        /* <DEDUP_REMOVED lines=11> */
[----:B----4-:R-:W-:Y:S01]  /*8950*/  IMAD.MOV.U32 R5, RZ, RZ, R21 ;  /* 0x000000ffff057224 */ /* 0x010fe200078e0015 */
        /* <DEDUP_REMOVED lines=39> */
.L_x_12034:
[----:B------:R-:W-:Y:S05]  /*8bd0*/  BSYNC B1 ;  /* 0x0000000000017941 */ /* 0x000fea0003800000 */
.L_x_11775:
[----:B------:R-:W-:Y:S02]  /*8be0*/  PRMT R38, R0, 0x7610, R38 ;  /* 0x0000761000267816 */ /* 0x000fe40000000026 */
[----:B------:R-:W-:Y:S01]  /*8bf0*/  PRMT R39, R4, 0x7610, R39 ;  /* 0x0000761004277816 */ /* 0x000fe20000000027 */
[----:B------:R-:W-:Y:S06]  /*8c00*/  @P0 BRA `(.L_x_11777) ;  /* 0x00000034001c0947 */ /* 0x000fec0003800000 */
[----:B------:R-:W2:Y:S01]  /*8c10*/  LDL.64 R62, [R1+0x38] ;  /* 0x00003800013e7983 */ /* 0x000ea20000100a00 */
[----:B------:R-:W2:Y:S03]  /*8c20*/  LDC R4, c[0x0][0x3f4] ;  /* 0x0000fd00ff047b82 */ /* 0x000ea60000000800 */
[----:B------:R-:W3:Y:S04]  /*8c30*/  LDL R57, [R1+0x84] ;  /* 0x0000840001397983 */ /* 0x000ee80000100800 */
[----:B------:R-:W4:Y:S04]  /*8c40*/  LDL R56, [R1+0x64] ;  /* 0x0000640001387983 */ /* 0x000f280000100800 */
[----:B------:R-:W5:Y:S04]  /*8c50*/  LDL R54, [R1+0x54] ;  /* 0x0000540001367983 */ /* 0x000f680000100800 */
[----:B------:R-:W5:Y:S04]  /*8c60*/  LDL R53, [R1+0x68] ;  /* 0x0000680001357983 */ /* 0x000f680000100800 */
[----:B------:R-:W5:Y:S04]  /*8c70*/  LDL R7, [R1+0x50] ;  /* 0x0000500001077983 */ /* 0x000f680000100800 */
[----:B------:R-:W5:Y:S01]  /*8c80*/  LDL R6, [R1+0x6c] ;  /* 0x00006c0001067983 */ /* 0x000f620000100800 */
[----:B------:R-:W-:-:S04]  /*8c90*/  LEA.HI R32, R33, R32, RZ, 0x2 ;  /* 0x0000002021207211 */ /* 0x000fc800078f10ff */
[--C-:B------:R-:W-:Y:S02]  /*8ca0*/  SHF.R.S32.HI R0, RZ, 0x2, R32.reuse ;  /* 0x00000002ff007819 */ /* 0x100fe40000011420 */
[----:B0-----:R-:W-:-:S04]  /*8cb0*/  SHF.R.S32.HI R3, RZ, 0x1f, R32 ;  /* 0x0000001fff037819 */ /* 0x001fc80000011420 */
[----:B------:R-:W-:-:S04]  /*8cc0*/  LEA.HI R3, R3, R0, RZ, 0x2 ;  /* 0x0000000003037211 */ /* 0x000fc800078f10ff */
[----:B------:R-:W-:Y:S01]  /*8cd0*/  LOP3.LUT R5, R3, 0xfffffffc, RZ, 0xc0, !PT ;  /* 0xfffffffc03057812 */ /* 0x000fe200078ec0ff */
[----:B------:R-:W-:Y:S04]  /*8ce0*/  BSSY B1, `(.L_x_11778) ;  /* 0x000003a000017945 */ /* 0x000fe80003800000 */
[----:B------:R-:W-:-:S05]  /*8cf0*/  IMAD.IADD R5, R0, 0x1, -R5 ;  /* 0x0000000100057824 */ /* 0x000fca00078e0a05 */
[----:B------:R-:W-:Y:S02]  /*8d00*/  LOP3.LUT P0, RZ, R5, 0x2, RZ, 0xc0, !PT ;  /* 0x0000000205ff7812 */ /* 0x000fe4000780c0ff */
[----:B--2---:R-:W-:Y:S01]  /*8d10*/  ISETP.GE.AND P6, PT, R62, R4, PT ;  /* 0x000000043e00720c */ /* 0x004fe20003fc6270 */
[----:B---3--:R-:W-:-:S04]  /*8d20*/  IMAD R3, R57, 0x2, R22 ;  /* 0x0000000239037824 */ /* 0x008fc800078e0216 */
[----:B------:R-:W-:Y:S01]  /*8d30*/  VIADD R0, R3, 0x20 ;  /* 0x0000002003007836 */ /* 0x000fe20000000000 */
[-C--:B----4-:R-:W-:Y:S02]  /*8d40*/  ISETP.GE.AND P1, PT, R56, R4.reuse, PT ;  /* 0x000000043800720c */ /* 0x090fe40003f26270 */
[-C--:B-----5:R-:W-:Y:S02]  /*8d50*/  ISETP.GE.AND P2, PT, R54, R4.reuse, PT ;  /* 0x000000043600720c */ /* 0x0a0fe40003f46270 */
[-C--:B------:R-:W-:Y:S02]  /*8d60*/  ISETP.GE.AND P3, PT, R53, R4.reuse, PT ;  /* 0x000000043500720c */ /* 0x080fe40003f66270 */
[-C--:B------:R-:W-:Y:S02]  /*8d70*/  ISETP.GE.AND P4, PT, R7, R4.reuse, PT ;  /* 0x000000040700720c */ /* 0x080fe40003f86270 */
[----:B------:R-:W-:Y:S01]  /*8d80*/  ISETP.GE.AND P5, PT, R6, R4, PT ;  /* 0x000000040600720c */ /* 0x000fe20003fa6270 */
[----:B------:R-:W-:-:S12]  /*8d90*/  @P6 BRA `(.L_x_11779) ;  /* 0x0000000000b86947 */ /* 0x000fd80003800000 */
[----:B------:R-:W0:Y:S01]  /*8da0*/  LDS.128 R4, [R3+0xda00] ;  /* 0x00da000003047984 */ /* 0x000e220000000c00 */
[----:B------:R-:W-:Y:S02]  /*8db0*/  SHF.R.U64 R34, R34, 0x10, R35 ;  /* 0x0000001022227819 */ /* 0x000fe40000001223 */
[----:B------:R-:W-:Y:S02]  /*8dc0*/  SHF.R.U32.HI R54, RZ, 0x10, R31 ;  /* 0x00000010ff367819 */ /* 0x000fe4000001161f */
[----:B------:R-:W-:Y:S02]  /*8dd0*/  SHF.R.U32.HI R35, RZ, 0x10, R35 ;  /* 0x00000010ff237819 */ /* 0x000fe40000011623 */
[----:B------:R-:W-:Y:S02]  /*8de0*/  PRMT R54, R36, 0x5432, R54 ;  /* 0x0000543224367816 */ /* 0x000fe40000000036 */
[----:B------:R-:W-:Y:S02]  /*8df0*/  SHF.R.U64 R53, R30, 0x10, R31 ;  /* 0x000000101e357819 */ /* 0x000fe4000000121f */
[----:B------:R-:W-:Y:S01]  /*8e00*/  PRMT R35, R55, 0x5410, R35 ;  /* 0x0000541037237816 */ /* 0x000fe20000000023 */
[----:B------:R-:W-:Y:S01]  /*8e10*/  IMAD.U32 R55, R54, 0x10000, RZ ;  /* 0x0001000036377824 */ /* 0x000fe200078e00ff */
[----:B------:R-:W-:-:S02]  /*8e20*/  PRMT R53, R52, 0x5410, R53 ;  /* 0x0000541034357816 */ /* 0x000fc40000000035 */
[----:B------:R-:W-:Y:S01]  /*8e30*/  LOP3.LUT R54, R54, 0xffff0000, RZ, 0xc0, !PT ;  /* 0xffff000036367812 */ /* 0x000fe200078ec0ff */
[C---:B------:R-:W-:Y:S01]  /*8e40*/  IMAD.U32 R52, R35.reuse, 0x10000, RZ ;  /* 0x0001000023347824 */ /* 0x040fe200078e00ff */
        /* <DEDUP_REMOVED lines=35> */
.L_x_11779:
[----:B------:R-:W-:Y:S05]  /*9080*/  BSYNC B1 ;  /* 0x0000000000017941 */ /* 0x000fea0003800000 */
.L_x_11778:
        /* <DEDUP_REMOVED lines=49> */
.L_x_11781:
[----:B------:R-:W-:Y:S05]  /*93a0*/  BSYNC B1 ;  /* 0x0000000000017941 */ /* 0x000fea0003800000 */
.L_x_11780:
        /* <DEDUP_REMOVED lines=48> */
.L_x_11783:
[----:B------:R-:W-:Y:S05]  /*96b0*/  BSYNC B1 ;  /* 0x0000000000017941 */ /* 0x000fea0003800000 */
.L_x_11782:
        /* <DEDUP_REMOVED lines=48> */
.L_x_11785:
[----:B------:R-:W-:Y:S05]  /*99c0*/  BSYNC B1 ;  /* 0x0000000000017941 */ /* 0x000fea0003800000 */
.L_x_11784:
        /* <DEDUP_REMOVED lines=48> */
.L_x_11787:
[----:B------:R-:W-:Y:S05]  /*9cd0*/  BSYNC B1 ;  /* 0x0000000000017941 */ /* 0x000fea0003800000 */
.L_x_11786:
        /* <DEDUP_REMOVED lines=48> */
.L_x_11771:
        /* <DEDUP_REMOVED lines=30> */
[----:B------:R-:W1:Y:S04]  /*a1c0*/  SHFL.IDX PT, R3, R13, RZ, 0x1e1f ;  /* 0x001e1fff0d037589 */ /* 0x000e6800000e0000 */
[----:B------:R-:W2:Y:S04]  /*a1d0*/  SHFL.IDX PT, R0, R0, RZ, 0x1e1f ;  /* 0x001e1fff00007589 */ /* 0x000ea800000e0000 */
[----:B------:R-:W3:Y:S04]  /*a1e0*/  SHFL.IDX PT, R5, R5, RZ, 0x1e1f ;  /* 0x001e1fff05057589 */ /* 0x000ee800000e0000 */
[----:B0-----:R0:W4:Y:S01]  /*a1f0*/  SHFL.IDX PT, R14, R4, RZ, 0x1e1f ;  /* 0x001e1fff040e7589 */ /* 0x00112200000e0000 */
[----:B-1----:R-:W-:-:S02]  /*a200*/  IMAD.MOV.U32 R21, RZ, RZ, R3 ;  /* 0x000000ffff157224 */ /* 0x002fc400078e0003 */
[----:B0-2---:R-:W-:-:S07]  /*a210*/  IMAD.MOV.U32 R20, RZ, RZ, R0 ;  /* 0x000000ffff147224 */ /* 0x005fce00078e0000 */
.L_x_12040:
[----:B------:R-:W2:Y:S04]  /*a220*/  LDL R3, [R1+0x70] ;  /* 0x0000700001037983 */ /* 0x000ea80000100800 */
[----:B------:R-:W5:Y:S01]  /*a230*/  LDL R33, [R1+0xa0] ;  /* 0x0000a00001217983 */ /* 0x000f620000100800 */
[----:B------:R-:W0:Y:S01]  /*a240*/  S2R R0, SR_TID.X ;  /* 0x0000000000007919 */ /* 0x000e220000002100 */
[----:B------:R-:W-:Y:S01]  /*a250*/  BSSY B1, `(.L_x_11789) ;  /* 0x0000046000017945 */ /* 0x000fe20003800000 */
[----:B----4-:R-:W-:Y:S01]  /*a260*/  IMAD.MOV.U32 R34, RZ, RZ, R14 ;  /* 0x000000ffff227224 */ /* 0x010fe200078e000e */
[----:B------:R-:W-:Y:S01]  /*a270*/  CS2R R6, SRZ ;  /* 0x0000000000067805 */ /* 0x000fe2000001ff00 */
[----:B---3--:R-:W-:Y:S01]  /*a280*/  IMAD.MOV.U32 R35, RZ, RZ, R5 ;  /* 0x000000ffff237224 */ /* 0x008fe200078e0005 */
        /* <DEDUP_REMOVED lines=9> */
[----:B--2---:R-:W-:Y:S02]  /*a320*/  IMAD R17, R3, R17, RZ ;  /* 0x0000001103117224 */ /* 0x004fe400078e02ff */
[C---:B0-----:R-:W-:Y:S02]  /*a330*/  VIADD R3, R0.reuse, 0xffffff80 ;  /* 0xffffff8000037836 */ /* 0x041fe40000000000 */
[----:B------:R-:W-:Y:S01]  /*a340*/  VIADD R0, R0, 0xffffff80 ;  /* 0xffffff8000007836 */ /* 0x000fe20000000000 */
[----:B------:R-:W-:Y:S01]  /*a350*/  ISETP.GE.AND P1, PT, R10, R17, PT ;  /* 0x000000110a00720c */ /* 0x000fe20003f26270 */
[----:B------:R-:W-:-:S03]  /*a360*/  IMAD R105, R105, -0xc0, R17 ;  /* 0xffffff4069697824 */ /* 0x000fc600078e0211 */
[----:B------:R-:W-:Y:S02]  /*a370*/  LEA.HI R0, R0, R3, RZ, 0x1 ;  /* 0x0000000300007211 */ /* 0x000fe400078f08ff */
[----:B------:R-:W-:Y:S02]  /*a380*/  VIMNMX R105, R105, 0xc0, PT ;  /* 0x000000c069697848 */ /* 0x000fe40003fe0100 */
[----:B------:R-:W-:Y:S02]  /*a390*/  SHF.R.S32.HI R0, RZ, 0x1, R0 ;  /* 0x00000001ff007819 */ /* 0x000fe40000011400 */
[----:B------:R-:W-:Y:S02]  /*a3a0*/  CS2R R10, SRZ ;  /* 0x00000000000a7805 */ /* 0x000fe4000001ff00 */
[----:B------:R-:W-:Y:S02]  /*a3b0*/  CS2R R16, SRZ ;  /* 0x0000000000107805 */ /* 0x000fe4000001ff00 */
[----:B------:R-:W-:-:S02]  /*a3c0*/  ISETP.GE.AND P0, PT, R0, R105, PT ;  /* 0x000000690000720c */ /* 0x000fc40003f06270 */
[----:B-----5:R-:W-:Y:S01]  /*a3d0*/  LEA.HI R0, R33, R33, RZ, 0x1 ;  /* 0x0000002121007211 */ /* 0x020fe200078f08ff */
[----:B------:R-:W-:Y:S10]  /*a3e0*/  @P1 BRA `(.L_x_11790) ;  /* 0x0000000000b01947 */ /* 0x000ff40003800000 */
[----:B------:R-:W2:Y:S01]  /*a3f0*/  LDL.64 R42, [R1+0x20] ;  /* 0x00002000012a7983 */ /* 0x000ea20000100a00 */
[----:B------:R-:W-:-:S03]  /*a400*/  ULDC UR4, c[0x0][0x3f4] ;  /* 0x0000fd0000047ab9 */ /* 0x000fc60000000800 */
[----:B------:R-:W3:Y:S04]  /*a410*/  LDL R39, [R1+0x54] ;  /* 0x0000540001277983 */ /* 0x000ee80000100800 */
[----:B------:R-:W4:Y:S04]  /*a420*/  LDL R38, [R1+0x50] ;  /* 0x0000500001267983 */ /* 0x000f280000100800 */
[----:B------:R-:W3:Y:S01]  /*a430*/  LDL.64 R36, [R1+0x38] ;  /* 0x0000380001247983 */ /* 0x000ee20000100a00 */
        /* <DEDUP_REMOVED lines=8> */
[----:B--2---:R-:W-:-:S02]  /*a4c0*/  VIADD R3, R42, 0x10 ;  /* 0x000000102a037836 */ /* 0x004fc40000000000 */
[----:B------:R-:W-:-:S03]  /*a4d0*/  VIADD R4, R42, 0x20 ;  /* 0x000000202a047836 */ /* 0x000fc60000000000 */
[----:B------:R-:W-:Y:S02]  /*a4e0*/  ISETP.GE.AND P2, PT, R3, UR4, PT ;  /* 0x0000000403007c0c */ /* 0x000fe4000bf46270 */
[----:B------:R-:W-:Y:S01]  /*a4f0*/  ISETP.GE.AND P1, PT, R42, UR4, PT ;  /* 0x000000042a007c0c */ /* 0x000fe2000bf26270 */
[C---:B---3--:R-:W-:Y:S02]  /*a500*/  IMAD.IADD R5, R36.reuse, 0x1, R39 ;  /* 0x0000000124057824 */ /* 0x048fe400078e0227 */
[----:B----4-:R-:W-:Y:S01]  /*a510*/  IMAD.IADD R3, R36, 0x1, R38 ;  /* 0x0000000124037824 */ /* 0x010fe200078e0226 */
[----:B------:R-:W-:Y:S02]  /*a520*/  ISETP.GE.AND P3, PT, R4, UR4, PT ;  /* 0x0000000404007c0c */ /* 0x000fe4000bf66270 */
[----:B------:R-:W-:Y:S02]  /*a530*/  SHF.R.S32.HI R6, RZ, 0x1f, R5 ;  /* 0x0000001fff067819 */ /* 0x000fe40000011405 */
[----:B------:R-:W-:-:S02]  /*a540*/  SHF.R.S32.HI R4, RZ, 0x1f, R3 ;  /* 0x0000001fff047819 */ /* 0x000fc40000011403 */
[----:B------:R-:W-:Y:S02]  /*a550*/  LEA.HI R6, R6, R5, RZ, 0x3 ;  /* 0x0000000506067211 */ /* 0x000fe400078f18ff */
[----:B------:R-:W-:Y:S02]  /*a560*/  LEA.HI R3, R4, R3, RZ, 0x3 ;  /* 0x0000000304037211 */ /* 0x000fe400078f18ff */
[----:B------:R-:W-:Y:S02]  /*a570*/  SHF.R.S32.HI R8, RZ, 0x3, R6 ;  /* 0x00000003ff087819 */ /* 0x000fe40000011406 */
[----:B------:R-:W-:Y:S01]  /*a580*/  SHF.R.S32.HI R41, RZ, 0x3, R3 ;  /* 0x00000003ff297819 */ /* 0x000fe20000011403 */
[----:B------:R-:W-:-:S04]  /*a590*/  @!P1 IMAD.WIDE R12, R42, 0x2, R20 ;  /* 0x000000022a0c9825 */ /* 0x000fc800078e0214 */
[----:B------:R-:W-:Y:S01]  /*a5a0*/  @!P2 IMAD.SHL.U32 R3, R8, 0x8, RZ ;  /* 0x000000080803a824 */ /* 0x000fe200078e00ff */
[----:B------:R0:W5:Y:S01]  /*a5b0*/  @!P1 LD.E.128 R16, desc[UR60][R12.64] ;  /* 0x0000003c0c109980 */ /* 0x000162000c101d00 */
[----:B------:R-:W-:Y:S01]  /*a5c0*/  @!P3 IMAD.SHL.U32 R41, R41, 0x8, RZ ;  /* 0x000000082929b824 */ /* 0x000fe200078e00ff */
[----:B------:R-:W-:Y:S01]  /*a5d0*/  CS2R R4, SRZ ;  /* 0x0000000000047805 */ /* 0x000fe2000001ff00 */
[--C-:B------:R-:W-:Y:S01]  /*a5e0*/  @!P2 IMAD.WIDE R36, R3, 0x2, R20.reuse ;  /* 0x000000020324a825 */ /* 0x100fe200078e0214 */
[----:B------:R-:W-:Y:S02]  /*a5f0*/  CS2R R6, SRZ ;  /* 0x0000000000067805 */ /* 0x000fe4000001ff00 */
[----:B------:R-:W-:Y:S01]  /*a600*/  CS2R R8, SRZ ;  /* 0x0000000000087805 */ /* 0x000fe2000001ff00 */
[----:B------:R-:W-:Y:S01]  /*a610*/  @!P3 IMAD.WIDE R38, R41, 0x2, R20 ;  /* 0x000000022926b825 */ /* 0x000fe200078e0214 */
[----:B------:R1:W5:Y:S01]  /*a620*/  @!P2 LD.E.128 R24, desc[UR60][R36.64] ;  /* 0x0000003c2418a980 */ /* 0x000362000c101d00 */
[----:B0-----:R-:W-:-:S02]  /*a630*/  CS2R R12, SRZ ;  /* 0x00000000000c7805 */ /* 0x001fc4000001ff00 */
[--C-:B------:R-:W-:Y:S01]  /*a640*/  @!P2 IMAD.WIDE R20, R3, 0x2, R34.reuse ;  /* 0x000000020314a825 */ /* 0x100fe200078e0222 */
[----:B------:R1:W5:Y:S03]  /*a650*/  @!P3 LD.E.128 R28, desc[UR60][R38.64] ;  /* 0x0000003c261cb980 */ /* 0x000366000c101d00 */
[--C-:B------:R-:W-:Y:S01]  /*a660*/  @!P3 IMAD.WIDE R40, R41, 0x2, R34.reuse ;  /* 0x000000022928b825 */ /* 0x100fe200078e0222 */
[----:B------:R1:W5:Y:S03]  /*a670*/  @!P2 LD.E.128 R8, desc[UR60][R20.64] ;  /* 0x0000003c1408a980 */ /* 0x000366000c101d00 */
[----:B------:R-:W-:Y:S01]  /*a680*/  @!P1 IMAD.WIDE R34, R42, 0x2, R34 ;  /* 0x000000022a229825 */ /* 0x000fe200078e0222 */
[----:B------:R1:W5:Y:S04]  /*a690*/  @!P3 LD.E.128 R12, desc[UR60][R40.64] ;  /* 0x0000003c280cb980 */ /* 0x000368000c101d00 */
[----:B------:R1:W5:Y:S02]  /*a6a0*/  @!P1 LD.E.128 R4, desc[UR60][R34.64] ;  /* 0x0000003c22049980 */ /* 0x000364000c101d00 */
.L_x_11790:
[----:B------:R-:W-:Y:S05]  /*a6b0*/  BSYNC B1 ;  /* 0x0000000000017941 */ /* 0x000fea0003800000 */
.L_x_11789:
[----:B------:R-:W-:Y:S01]  /*a6c0*/  LOP3.LUT R0, R0, 0xfffffffe, RZ, 0xc0, !PT ;  /* 0xfffffffe00007812 */ /* 0x000fe200078ec0ff */
[----:B-----5:R-:W-:Y:S01]  /*a6d0*/  IMAD.MOV.U32 R3, RZ, RZ, R4 ;  /* 0x000000ffff037224 */ /* 0x020fe200078e0004 */
[----:B------:R-:W-:Y:S01]  /*a6e0*/  BSSY B1, `(.L_x_11791) ;  /* 0x0000031000017945 */ /* 0x000fe20003800000 */
[----:B-1----:R-:W-:Y:S02]  /*a6f0*/  IMAD.MOV.U32 R20, RZ, RZ, R5 ;  /* 0x000000ffff147224 */ /* 0x002fe400078e0005 */
        /* <DEDUP_REMOVED lines=47> */
.L_x_12041:
[----:B------:R-:W-:Y:S05]  /*a9f0*/  BSYNC B1 ;  /* 0x0000000000017941 */ /* 0x000fea0003800000 */
.L_x_11791:
[----:B------:R-:W-:Y:S02]  /*aa00*/  PRMT R45, R0, 0x7610, R45 ;  /* 0x00007610002d7816 */ /* 0x000fe4000000002d */
[----:B------:R-:W-:Y:S01]  /*aa10*/  PRMT R46, R20, 0x7610, R46 ;  /* 0x00007610142e7816 */ /* 0x000fe2000000002e */
[----:B------:R-:W-:Y:S06]  /*aa20*/  @P0 BRA `(.L_x_11777) ;  /* 0x0000001400940947 */ /* 0x000fec0003800000 */
[----:B------:R-:W2:Y:S01]  /*aa30*/  LDL.64 R34, [R1+0x20] ;  /* 0x0000200001227983 */ /* 0x000ea20000100a00 */
[----:B------:R-:W2:Y:S03]  /*aa40*/  LDC R0, c[0x0][0x3f4] ;  /* 0x0000fd00ff007b82 */ /* 0x000ea60000000800 */
[----:B------:R1:W5:Y:S04]  /*aa50*/  LDL R74, [R1+0x40] ;  /* 0x00004000014a7983 */ /* 0x0003680000100800 */
[----:B------:R1:W5:Y:S04]  /*aa60*/  LDL R73, [R1+0xc0] ;  /* 0x0000c00001497983 */ /* 0x0003680000100800 */
[----:B------:R1:W5:Y:S04]  /*aa70*/  LDL R71, [R1+0x48] ;  /* 0x0000480001477983 */ /* 0x0003680000100800 */
[----:B------:R1:W5:Y:S01]  /*aa80*/  LDL R69, [R1+0x44] ;  /* 0x0000440001457983 */ /* 0x0003620000100800 */
[----:B------:R-:W-:Y:S01]  /*aa90*/  BSSY B1, `(.L_x_11793) ;  /* 0x0000074000017945 */ /* 0x000fe20003800000 */
[C---:B--2---:R-:W-:Y:S01]  /*aaa0*/  ISETP.GE.AND P0, PT, R34.reuse, R0, PT ;  /* 0x000000002200720c */ /* 0x044fe20003f06270 */
[----:B0-----:R-:W-:-:S02]  /*aab0*/  VIADD R3, R34, 0x10 ;  /* 0x0000001022037836 */ /* 0x001fc40000000000 */
[----:B------:R-:W-:-:S03]  /*aac0*/  VIADD R33, R34, 0x20 ;  /* 0x0000002022217836 */ /* 0x000fc60000000000 */
[-C--:B------:R-:W-:Y:S02]  /*aad0*/  ISETP.GE.AND P1, PT, R3, R0.reuse, PT ;  /* 0x000000000300720c */ /* 0x080fe40003f26270 */
[----:B------:R-:W-:-:S05]  /*aae0*/  ISETP.GE.AND P2, PT, R33, R0, PT ;  /* 0x000000002100720c */ /* 0x000fca0003f46270 */
[----:B-1----:R-:W-:Y:S08]  /*aaf0*/  @P0 BRA `(.L_x_11794) ;  /* 0x0000000400b40947 */ /* 0x002ff00003800000 */
[----:B------:R-:W-:Y:S02]  /*ab00*/  LEA.HI R3, R32, R32, RZ, 0x1 ;  /* 0x0000002020037211 */ /* 0x000fe400078f08ff */
[----:B------:R-:W-:Y:S02]  /*ab10*/  SHF.R.U64 R63, R4, 0x10, R5 ;  /* 0x00000010043f7819 */ /* 0x000fe40000001205 */
[----:B------:R-:W-:Y:S02]  /*ab20*/  LOP3.LUT R3, R3, 0xfffffffe, RZ, 0xc0, !PT ;  /* 0xfffffffe03037812 */ /* 0x000fe400078ec0ff */
[----:B------:R-:W-:Y:S02]  /*ab30*/  SHF.R.U64 R61, R16, 0x10, R17 ;  /* 0x00000010103d7819 */ /* 0x000fe40000001211 */
[----:B------:R-:W-:Y:S01]  /*ab40*/  SHF.R.U64 R16, R18, 0x10, R19 ;  /* 0x0000001012107819 */ /* 0x000fe20000001213 */
[----:B------:R-:W-:Y:S01]  /*ab50*/  IMAD.IADD R3, R32, 0x1, -R3 ;  /* 0x0000000120037824 */ /* 0x000fe200078e0a03 */
[----:B-----5:R-:W-:-:S02]  /*ab60*/  LOP3.LUT R32, R74, 0x18, R34, 0xf8, !PT ;  /* 0x000000184a207812 */ /* 0x020fc400078ef822 */
[----:B------:R-:W-:Y:S02]  /*ab70*/  SHF.R.U32.HI R19, RZ, 0x10, R19 ;  /* 0x00000010ff137819 */ /* 0x000fe40000011613 */
[----:B------:R-:W-:Y:S02]  /*ab80*/  LEA.HI R3, R0, R3, RZ, 0x1d ;  /* 0x0000000300037211 */ /* 0x000fe400078fe8ff */
[----:B------:R-:W-:Y:S02]  /*ab90*/  LOP3.LUT R32, R32, R69, RZ, 0x3c, !PT ;  /* 0x0000004520207212 */ /* 0x000fe400078e3cff */
[----:B------:R-:W-:Y:S02]  /*aba0*/  SHF.R.S32.HI R20, RZ, 0x1f, R3 ;  /* 0x0000001fff147819 */ /* 0x000fe40000011403 */
[----:B------:R-:W-:Y:S01]  /*abb0*/  PRMT R63, R55, 0x5410, R63 ;  /* 0x00005410373f7816 */ /* 0x000fe2000000003f */
[----:B------:R-:W-:Y:S01]  /*abc0*/  IMAD.IADD R33, R71, 0x1, R32 ;  /* 0x0000000147217824 */ /* 0x000fe200078e0220 */
[----:B------:R-:W-:Y:S01]  /*abd0*/  LEA.HI R20, R20, R3, RZ, 0x2 ;  /* 0x0000000314147211 */ /* 0x000fe200078f10ff */
[----:B------:R-:W-:Y:S01]  /*abe0*/  IMAD.SHL.U32 R3, R3, 0x8, RZ ;  /* 0x0000000803037824 */ /* 0x000fe200078e00ff */
[----:B------:R-:W-:Y:S01]  /*abf0*/  SHF.R.U32.HI R65, RZ, 0x10, R5 ;  /* 0x00000010ff417819 */ /* 0x000fe20000011605 */
[----:B------:R-:W-:Y:S01]  /*ac00*/  IMAD.U32 R66, R63, 0x10000, RZ ;  /* 0x000100003f427824 */ /* 0x000fe200078e00ff */
[----:B------:R-:W-:-:S02]  /*ac10*/  SHF.R.S32.HI R32, RZ, 0x2, R20 ;  /* 0x00000002ff207819 */ /* 0x000fc40000011414 */
[----:B------:R-:W-:Y:S01]  /*ac20*/  LOP3.LUT R20, R74, 0x18, R3, 0xf8, !PT ;  /* 0x000000184a147812 */ /* 0x000fe200078ef803 */
[----:B------:R-:W-:Y:S01]  /*ac30*/  IMAD R3, R33, 0x2, R73 ;  /* 0x0000000221037824 */ /* 0x000fe200078e0249 */
[----:B------:R-:W-:Y:S01]  /*ac40*/  SHF.R.U64 R18, R6, 0x10, R7 ;  /* 0x0000001006127819 */ /* 0x000fe20000001207 */
[----:B------:R-:W-:Y:S01]  /*ac50*/  IMAD R32, R32, 0x1800, R71 ;  /* 0x0000180020207824 */ /* 0x000fe200078e0247 */
[----:B------:R-:W-:Y:S02]  /*ac60*/  LOP3.LUT R33, R20, R69, RZ, 0x3c, !PT ;  /* 0x0000004514217212 */ /* 0x000fe400078e3cff */
[----:B------:R-:W-:Y:S02]  /*ac70*/  PRMT R61, R57, 0x5410, R61 ;  /* 0x00005410393d7816 */ /* 0x000fe4000000003d */
[----:B------:R-:W-:Y:S01]  /*ac80*/  SHF.R.U32.HI R6, RZ, 0x10, R7 ;  /* 0x00000010ff067819 */ /* 0x000fe20000011607 */
[----:B------:R-:W-:Y:S01]  /*ac90*/  IMAD.IADD R37, R32, 0x1, R33 ;  /* 0x0000000120257824 */ /* 0x000fe200078e0221 */
[----:B------:R-:W-:Y:S01]  /*aca0*/  PRMT R4, R58, 0x5410, R19 ;  /* 0x000054103a047816 */ /* 0x000fe20000000013 */
[----:B------:R-:W0:Y:S01]  /*acb0*/  LDS.128 R32, [R3] ;  /* 0x0000000003207984 */ /* 0x000e220000000c00 */
[----:B------:R-:W-:Y:S01]  /*acc0*/  SHF.R.U32.HI R62, RZ, 0x10, R17 ;  /* 0x00000010ff3e7819 */ /* 0x000fe20000011611 */
[----:B------:R-:W-:Y:S01]  /*acd0*/  IMAD R20, R37, 0x2, R22 ;  /* 0x0000000225147824 */ /* 0x000fe200078e0216 */
[----:B------:R-:W-:-:S02]  /*ace0*/  PRMT R65, R56, 0x5410, R65 ;  /* 0x0000541038417816 */ /* 0x000fc40000000041 */
[----:B------:R-:W-:Y:S02]  /*acf0*/  PRMT R6, R40, 0x5432, R6 ;  /* 0x0000543228067816 */ /* 0x000fe40000000006 */
[----:B------:R-:W1:Y:S01]  /*ad00*/  LDS.128 R36, [R20+0xda00] ;  /* 0x00da000014247984 */ /* 0x000e620000000c00 */
[----:B------:R-:W-:Y:S01]  /*ad10*/  PRMT R62, R41, 0x5432, R62 ;  /* 0x00005432293e7816 */ /* 0x000fe2000000003e */
[----:B------:R-:W-:Y:S01]  /*ad20*/  IMAD.U32 R68, R65, 0x10000, RZ ;  /* 0x0001000041447824 */ /* 0x000fe200078e00ff */
[----:B------:R-:W-:Y:S01]  /*ad30*/  LOP3.LUT R63, R63, 0xffff0000, RZ, 0xc0, !PT ;  /* 0xffff00003f3f7812 */ /* 0x000fe200078ec0ff */
[----:B------:R-:W-:Y:S01]  /*ad40*/  IMAD.U32 R67, R6, 0x10000, RZ ;  /* 0x0001000006437824 */ /* 0x000fe200078e00ff */
[----:B------:R-:W-:Y:S02]  /*ad50*/  LOP3.LUT R65, R65, 0xffff0000, RZ, 0xc0, !PT ;  /* 0xffff000041417812 */ /* 0x000fe400078ec0ff */
[----:B------:R-:W-:Y:S02]  /*ad60*/  PRMT R18, R21, 0x5432, R18 ;  /* 0x0000543215127816 */ /* 0x000fe40000000012 */
[----:B------:R-:W-:Y:S01]  /*ad70*/  PRMT R16, R42, 0x5432, R16 ;  /* 0x000054322a107816 */ /* 0x000fe20000000010 */
[C---:B0-----:R-:W-:Y:S01]  /*ad80*/  IMAD.U32 R55, R32.reuse, 0x10000, RZ ;  /* 0x0001000020377824 */ /* 0x041fe200078e00ff */
[----:B------:R-:W-:Y:S01]  /*ad90*/  LOP3.LUT R56, R32, 0xffff0000, RZ, 0xc0, !PT ;  /* 0xffff000020387812 */ /* 0x000fe200078ec0ff */
[----:B------:R-:W-:Y:S01]  /*ada0*/  IMAD.U32 R32, R61, 0x10000, RZ ;  /* 0x000100003d207824 */ /* 0x000fe200078e00ff */
[C---:B------:R-:W-:Y:S01]  /*adb0*/  LOP3.LUT R5, R34.reuse, 0xffff0000, RZ, 0xc0, !PT ;  /* 0xffff000022057812 */ /* 0x040fe200078ec0ff */
[----:B------:R-:W-:Y:S01]  /*adc0*/  IMAD.U32 R7, R34, 0x10000, RZ ;  /* 0x0001000022077824 */ /* 0x000fe200078e00ff */
[C---:B------:R-:W-:Y:S01]  /*add0*/  LOP3.LUT R34, R35.reuse, 0xffff0000, RZ, 0xc0, !PT ;  /* 0xffff000023227812 */ /* 0x040fe200078ec0ff */
[----:B------:R-:W-:Y:S01]  /*ade0*/  IMAD.U32 R58, R35, 0x10000, RZ ;  /* 0x00010000233a7824 */ /* 0x000fe200078e00ff */
[C---:B-1----:R-:W-:Y:S01]  /*adf0*/  LOP3.LUT R35, R36.reuse, 0xffff0000, RZ, 0xc0, !PT ;  /* 0xffff000024237812 */ /* 0x042fe200078ec0ff */
[----:B------:R-:W-:Y:S01]  /*ae00*/  IMAD.U32 R19, R36, 0x10000, RZ ;  /* 0x0001000024137824 */ /* 0x000fe200078e00ff */
[----:B------:R-:W-:Y:S01]  /*ae10*/  LOP3.LUT R36, R37, 0xffff0000, RZ, 0xc0, !PT ;  /* 0xffff000025247812 */ /* 0x000fe200078ec0ff */
[----:B------:R-:W-:Y:S01]  /*ae20*/  IMAD.U32 R60, R39, 0x10000, RZ ;  /* 0x00010000273c7824 */ /* 0x000fe200078e00ff */
[----:B------:R-:W-:Y:S01]  /*ae30*/  LOP3.LUT R17, R38, 0xffff0000, RZ, 0xc0, !PT ;  /* 0xffff000026117812 */ /* 0x000fe200078ec0ff */
[C---:B------:R-:W-:Y:S01]  /*ae40*/  FMUL.FTZ R64, R19.reuse, R66 ;  /* 0x0000004213407220 */ /* 0x040fe20000410000 */
[-C--:B------:R-:W-:Y:S01]  /*ae50*/  FMUL.FTZ R70, R19, R32.reuse ;  /* 0x0000002013467220 */ /* 0x080fe20000410000 */
[----:B------:R-:W-:Y:S01]  /*ae60*/  IMAD.U32 R59, R37, 0x10000, RZ ;  /* 0x00010000253b7824 */ /* 0x000fe200078e00ff */
[----:B------:R-:W-:Y:S01]  /*ae70*/  LOP3.LUT R61, R61, 0xffff0000, RZ, 0xc0, !PT ;  /* 0xffff00003d3d7812 */ /* 0x000fe200078ec0ff */
[----:B------:R-:W-:Y:S01]  /*ae80*/  FFMA.FTZ R19, R55, R32, -R64 ;  /* 0x0000002037137223 */ /* 0x000fe20000010840 */
[----:B------:R-:W-:-:S02]  /*ae90*/  IMAD.U32 R64, R62, 0x10000, RZ ;  /* 0x000100003e407824 */ /* 0x000fc400078e00ff */
[----:B------:R-:W-:Y:S01]  /*aea0*/  FFMA.FTZ R32, R55, R66, R70 ;  /* 0x0000004237207223 */ /* 0x000fe20000010046 */
[----:B------:R-:W-:Y:S01]  /*aeb0*/  IMAD.U32 R37, R38, 0x10000, RZ ;  /* 0x0001000026257824 */ /* 0x000fe200078e00ff */
[----:B------:R-:W-:Y:S01]  /*aec0*/  LOP3.LUT R38, R39, 0xffff0000, RZ, 0xc0, !PT ;  /* 0xffff000027267812 */ /* 0x000fe200078ec0ff */
[----:B------:R-:W-:Y:S02]  /*aed0*/  IMAD.U32 R39, R4, 0x10000, RZ ;  /* 0x0001000004277824 */ /* 0x000fe400078e00ff */
[----:B------:R-:W-:Y:S01]  /*aee0*/  FMUL.FTZ R55, R60, R67 ;  /* 0x000000433c377220 */ /* 0x000fe20000410000 */
[----:B------:R-:W-:Y:S02]  /*aef0*/  IMAD.U32 R57, R33, 0x10000, RZ ;  /* 0x0001000021397824 */ /* 0x000fe400078e00ff */
[C---:B------:R-:W-:Y:S01]  /*af00*/  FMUL.FTZ R66, R59.reuse, R64 ;  /* 0x000000403b427220 */ /* 0x040fe20000410000 */
[----:B------:R-:W-:Y:S01]  /*af10*/  LOP3.LUT R62, R62, 0xffff0000, RZ, 0xc0, !PT ;  /* 0xffff00003e3e7812 */ /* 0x000fe200078ec0ff */
[-C--:B------:R-:W-:Y:S01]  /*af20*/  FMUL.FTZ R60, R60, R39.reuse ;  /* 0x000000273c3c7220 */ /* 0x080fe20000410000 */
[----:B------:R-:W-:Y:S01]  /*af30*/  FFMA.FTZ R55, R58, R39, -R55 ;  /* 0x000000273a377223 */ /* 0x000fe20000010837 */
[-C--:B------:R-:W-:Y:S01]  /*af40*/  FMUL.FTZ R72, R59, R68.reuse ;  /* 0x000000443b487220 */ /* 0x080fe20000410000 */
        /* <DEDUP_REMOVED lines=40> */
.L_x_11794:
[----:B------:R-:W-:Y:S05]  /*b1d0*/  BSYNC B1 ;  /* 0x0000000000017941 */ /* 0x000fea0003800000 */
.L_x_11793:
[----:B------:R-:W-:Y:S04]  /*b1e0*/  BSSY B1, `(.L_x_11795) ;  /* 0x0000075000017945 */ /* 0x000fe80003800000 */
[----:B------:R-:W-:Y:S05]  /*b1f0*/  @P1 BRA `(.L_x_11796) ;  /* 0x0000000400cc1947 */ /* 0x000fea0003800000 */
[----:B0-----:R-:W2:Y:S04]  /*b200*/  LDL R3, [R1+0x54] ;  /* 0x0000540001037983 */ /* 0x001ea80000100800 */
[----:B------:R-:W2:Y:S01]  /*b210*/  LDL.64 R4, [R1+0x38] ;  /* 0x0000380001047983 */ /* 0x000ea20000100a00 */
[--C-:B------:R-:W-:Y:S02]  /*b220*/  SHF.R.U64 R35, R24, 0x10, R25.reuse ;  /* 0x0000001018237819 */ /* 0x100fe40000001219 */
[----:B------:R-:W-:Y:S02]  /*b230*/  SHF.R.U32.HI R24, RZ, 0x10, R25 ;  /* 0x00000010ff187819 */ /* 0x000fe40000011619 */
[----:B------:R-:W-:Y:S02]  /*b240*/  SHF.R.U64 R25, R8, 0x10, R9 ;  /* 0x0000001008197819 */ /* 0x000fe40000001209 */
[----:B------:R-:W-:-:S02]  /*b250*/  SHF.R.U64 R33, R26, 0x10, R27 ;  /* 0x000000101a217819 */ /* 0x000fc4000000121b */
[----:B------:R-:W-:Y:S02]  /*b260*/  PRMT R50, R50, 0x5410, R25 ;  /* 0x0000541032327816 */ /* 0x000fe40000000019 */
[----:B------:R-:W-:Y:S02]  /*b270*/  SHF.R.U32.HI R8, RZ, 0x10, R9 ;  /* 0x00000010ff087819 */ /* 0x000fe40000011609 */
[----:B------:R-:W-:Y:S01]  /*b280*/  PRMT R54, R54, 0x5410, R35 ;  /* 0x0000541036367816 */ /* 0x000fe20000000023 */
[----:B------:R-:W-:Y:S01]  /*b290*/  IMAD.U32 R35, R50, 0x10000, RZ ;  /* 0x0001000032237824 */ /* 0x000fe200078e00ff */
[----:B------:R-:W-:Y:S02]  /*b2a0*/  PRMT R53, R53, 0x5410, R24 ;  /* 0x0000541035357816 */ /* 0x000fe40000000018 */
[----:B------:R-:W-:Y:S01]  /*b2b0*/  PRMT R52, R52, 0x5410, R33 ;  /* 0x0000541034347816 */ /* 0x000fe20000000021 */
[----:B------:R-:W-:Y:S01]  /*b2c0*/  IMAD.U32 R33, R54, 0x10000, RZ ;  /* 0x0001000036217824 */ /* 0x000fe200078e00ff */
[----:B------:R-:W-:-:S02]  /*b2d0*/  PRMT R49, R49, 0x5410, R8 ;  /* 0x0000541031317816 */ /* 0x000fc40000000008 */
[----:B------:R-:W-:Y:S02]  /*b2e0*/  LOP3.LUT R37, R50, 0xffff0000, RZ, 0xc0, !PT ;  /* 0xffff000032257812 */ /* 0x000fe400078ec0ff */
[--C-:B------:R-:W-:Y:S02]  /*b2f0*/  SHF.R.U64 R9, R10, 0x10, R11.reuse ;  /* 0x000000100a097819 */ /* 0x100fe4000000120b */
[----:B------:R-:W-:Y:S02]  /*b300*/  SHF.R.U32.HI R10, RZ, 0x10, R11 ;  /* 0x00000010ff0a7819 */ /* 0x000fe4000001160b */
[----:B------:R-:W-:Y:S02]  /*b310*/  PRMT R48, R48, 0x5410, R9 ;  /* 0x0000541030307816 */ /* 0x000fe40000000009 */
[----:B------:R-:W-:Y:S02]  /*b320*/  SHF.R.U32.HI R26, RZ, 0x10, R27 ;  /* 0x00000010ff1a7819 */ /* 0x000fe4000001161b */
[----:B------:R-:W-:-:S02]  /*b330*/  PRMT R47, R47, 0x5410, R10 ;  /* 0x000054102f2f7816 */ /* 0x000fc4000000000a */
[----:B------:R-:W-:Y:S01]  /*b340*/  PRMT R51, R51, 0x5410, R26 ;  /* 0x0000541033337816 */ /* 0x000fe2000000001a */
[----:B--2---:R-:W-:-:S05]  /*b350*/  IMAD.IADD R3, R4, 0x1, R3 ;  /* 0x0000000104037824 */ /* 0x004fca00078e0203 */
[----:B------:R-:W-:-:S04]  /*b360*/  SHF.R.S32.HI R4, RZ, 0x1f, R3 ;  /* 0x0000001fff047819 */ /* 0x000fc80000011403 */
[CC--:B------:R-:W-:Y:S02]  /*b370*/  LEA.HI R5, R4.reuse, R3.reuse, RZ, 0x3 ;  /* 0x0000000304057211 */ /* 0x0c0fe400078f18ff */
[----:B------:R-:W-:Y:S02]  /*b380*/  LEA.HI R4, R4, R3, RZ, 0x5 ;  /* 0x0000000304047211 */ /* 0x000fe400078f28ff */
[--C-:B------:R-:W-:Y:S02]  /*b390*/  SHF.R.S32.HI R7, RZ, 0x3, R5.reuse ;  /* 0x00000003ff077819 */ /* 0x100fe40000011405 */
        /* <DEDUP_REMOVED lines=10> */
[----:B------:R-:W-:Y:S01]  /*b440*/  LOP3.LUT R4, R74, 0x18, R3, 0xf8, !PT ;  /* 0x000000184a047812 */ /* 0x000fe200078ef803 */
[----:B------:R-:W-:Y:S02]  /*b450*/  IMAD R3, R6, 0x2, R73 ;  /* 0x0000000206037824 */ /* 0x000fe400078e0249 */
        /* <DEDUP_REMOVED lines=23> */
[----:B------:R-:W-:Y:S01]  /*b5d0*/  LOP3.LUT R33, R54, 0xffff0000, RZ, 0xc0, !PT ;  /* 0xffff000036217812 */ /* 0x000fe200078ec0ff */
[----:B------:R-:W-:Y:S01]  /*b5e0*/  FFMA.FTZ R55, R8, R35, R55 ;  /* 0x0000002308377223 */ /* 0x000fe20000010037 */
[----:B------:R-:W-:Y:S02]  /*b5f0*/  IMAD.U32 R8, R53, 0x10000, RZ ;  /* 0x0001000035087824 */ /* 0x000fe400078e00ff */
[----:B------:R-:W-:Y:S01]  /*b600*/  FMUL.FTZ R36, R25, R24 ;  /* 0x0000001819247220 */ /* 0x000fe20000410000 */
[----:B------:R-:W-:Y:S02]  /*b610*/  IMAD.U32 R26, R18, 0x10000, RZ ;  /* 0x00010000121a7824 */ /* 0x000fe400078e00ff */
[-C--:B------:R-:W-:Y:S01]  /*b620*/  FMUL.FTZ R35, R16, R33.reuse ;  /* 0x0000002110237220 */ /* 0x080fe20000410000 */
[----:B------:R-:W-:Y:S01]  /*b630*/  LOP3.LUT R16, R49, 0xffff0000, RZ, 0xc0, !PT ;  /* 0xffff000031107812 */ /* 0x000fe200078ec0ff */
[C---:B------:R-:W-:Y:S01]  /*b640*/  FFMA.FTZ R32, R4.reuse, R33, -R57 ;  /* 0x0000002104207223 */ /* 0x040fe20000010839 */
[-C--:B------:R-:W-:Y:S01]  /*b650*/  FMUL.FTZ R25, R25, R8.reuse ;  /* 0x0000000819197220 */ /* 0x080fe20000410000 */
[----:B------:R-:W-:Y:S01]  /*b660*/  FFMA.FTZ R34, R4, R37, R35 ;  /* 0x0000002504227223 */ /* 0x000fe20000010023 */
[----:B------:R-:W-:Y:S01]  /*b670*/  LOP3.LUT R4, R53, 0xffff0000, RZ, 0xc0, !PT ;  /* 0xffff000035047812 */ /* 0x000fe200078ec0ff */
[----:B------:R-:W-:Y:S01]  /*b680*/  FFMA.FTZ R36, R9, R8, -R36 ;  /* 0x0000000809247223 */ /* 0x000fe20000010824 */
[----:B------:R-:W-:Y:S01]  /*b690*/  FMUL.FTZ R8, R17, R16 ;  /* 0x0000001011087220 */ /* 0x000fe20000410000 */
[----:B------:R-:W-:Y:S01]  /*b6a0*/  FFMA.FTZ R24, R9, R24, R25 ;  /* 0x0000001809187223 */ /* 0x000fe20000010019 */
[----:B------:R-:W-:-:S02]  /*b6b0*/  IMAD.U32 R25, R48, 0x10000, RZ ;  /* 0x0001000030197824 */ /* 0x000fc400078e00ff */
[-C--:B------:R-:W-:Y:S01]  /*b6c0*/  FMUL.FTZ R38, R17, R4.reuse ;  /* 0x0000000411267220 */ /* 0x080fe20000410000 */
[----:B------:R-:W-:Y:S02]  /*b6d0*/  IMAD.U32 R9, R52, 0x10000, RZ ;  /* 0x0001000034097824 */ /* 0x000fe400078e00ff */
[----:B------:R-:W-:Y:S01]  /*b6e0*/  FFMA.FTZ R17, R5, R4, -R8 ;  /* 0x0000000405117223 */ /* 0x000fe20000010808 */
[----:B------:R-:W-:Y:S02]  /*b6f0*/  IMAD.U32 R27, R19, 0x10000, RZ ;  /* 0x00010000131b7824 */ /* 0x000fe400078e00ff */
[C---:B------:R-:W-:Y:S01]  /*b700*/  FMUL.FTZ R35, R26.reuse, R25 ;  /* 0x000000191a237220 */ /* 0x040fe20000410000 */
[----:B------:R-:W-:Y:S02]  /*b710*/  IMAD.U32 R8, R47, 0x10000, RZ ;  /* 0x000100002f087824 */ /* 0x000fe400078e00ff */
[----:B------:R-:W-:Y:S01]  /*b720*/  FMUL.FTZ R26, R26, R9 ;  /* 0x000000091a1a7220 */ /* 0x000fe20000410000 */
[----:B------:R-:W-:-:S02]  /*b730*/  IMAD.U32 R4, R51, 0x10000, RZ ;  /* 0x0001000033047824 */ /* 0x000fc400078e00ff */
[----:B------:R-:W-:Y:S01]  /*b740*/  FFMA.FTZ R33, R5, R16, R38 ;  /* 0x0000001005217223 */ /* 0x000fe20000010026 */
[C---:B------:R-:W-:Y:S01]  /*b750*/  FMUL.FTZ R16, R27.reuse, R8 ;  /* 0x000000081b107220 */ /* 0x040fe20000410000 */
[----:B------:R-:W-:Y:S01]  /*b760*/  FFMA.FTZ R35, R10, R9, -R35 ;  /* 0x000000090a237223 */ /* 0x000fe20000010823 */
[----:B------:R-:W-:Y:S01]  /*b770*/  LOP3.LUT R18, R18, 0xffff0000, RZ, 0xc0, !PT ;  /* 0xffff000012127812 */ /* 0x000fe200078ec0ff */
[-C--:B------:R-:W-:Y:S01]  /*b780*/  FMUL.FTZ R38, R27, R4.reuse ;  /* 0x000000041b267220 */ /* 0x080fe20000410000 */
[----:B------:R-:W-:Y:S01]  /*b790*/  LOP3.LUT R9, R48, 0xffff0000, RZ, 0xc0, !PT ;  /* 0xffff000030097812 */ /* 0x000fe200078ec0ff */
[----:B------:R-:W-:Y:S01]  /*b7a0*/  FFMA.FTZ R26, R10, R25, R26 ;  /* 0x000000190a1a7223 */ /* 0x000fe2000001001a */
[----:B------:R-:W-:Y:S01]  /*b7b0*/  LOP3.LUT R5, R52, 0xffff0000, RZ, 0xc0, !PT ;  /* 0xffff000034057812 */ /* 0x000fe200078ec0ff */
        /* <DEDUP_REMOVED lines=8> */
[C---:B------:R-:W-:Y:S01]  /*b840*/  FFMA.FTZ R16, R6.reuse, R5, -R11 ;  /* 0x0000000506107223 */ /* 0x040fe2000001080b */
[-C--:B------:R-:W-:Y:S01]  /*b850*/  FMUL.FTZ R19, R19, R4.reuse ;  /* 0x0000000413137220 */ /* 0x080fe20000410000 */
[----:B------:R-:W-:Y:S01]  /*b860*/  FFMA.FTZ R11, R6, R9, R18 ;  /* 0x00000009060b7223 */ /* 0x000fe20000010012 */
[C---:B------:R-:W-:Y:S01]  /*b870*/  FFMA.FTZ R18, R7.reuse, R4, -R8 ;  /* 0x0000000407127223 */ /* 0x040fe20000010808 */
[----:B------:R-:W-:Y:S01]  /*b880*/  F2FP.BF16.F32.PACK_AB R4, R32, R39 ;  /* 0x000000272004723e */ /* 0x000fe200000010ff */
[----:B------:R-:W-:Y:S01]  /*b890*/  FFMA.FTZ R19, R7, R10, R19 ;  /* 0x0000000a07137223 */ /* 0x000fe20000010013 */
        /* <DEDUP_REMOVED lines=9> */
.L_x_11796:
[----:B------:R-:W-:Y:S05]  /*b930*/  BSYNC B1 ;  /* 0x0000000000017941 */ /* 0x000fea0003800000 */
.L_x_11795:
[----:B------:R-:W-:Y:S05]  /*b940*/  @P2 BRA `(.L_x_11777) ;  /* 0x0000000400cc2947 */ /* 0x000fea0003800000 */
[----:B01----:R-:W2:Y:S04]  /*b950*/  LDL R3, [R1+0x50] ;  /* 0x0000500001037983 */ /* 0x003ea80000100800 */
[----:B------:R-:W2:Y:S01]  /*b960*/  LDL.64 R4, [R1+0x38] ;  /* 0x0000380001047983 */ /* 0x000ea20000100a00 */
        /* <DEDUP_REMOVED lines=30> */
[-C--:B------:R-:W-:Y:S02]  /*bb50*/  LOP3.LUT R5, R5, R69.reuse, RZ, 0x3c, !PT ;  /* 0x0000004505057212 */ /* 0x080fe400078e3cff */
        /* <DEDUP_REMOVED lines=82> */
.L_x_11777:
[----:B------:R-:W-:Y:S05]  /*c080*/  BSYNC B0 ;  /* 0x0000000000007941 */ /* 0x000fea0003800000 */
.L_x_11770:
        /* <DEDUP_REMOVED lines=8> */
.L_x_11768:
[----:B0--3--:R-:W3:Y:S02]  /*c110*/  LDL R0, [R1+0x34] ;  /* 0x0000340001007983 */ /* 0x009ee40000100800 */
[----:B---3--:R-:W-:-:S13]  /*c120*/  ISETP.NE.AND P0, PT, R0, 0x3, PT ;  /* 0x000000030000780c */ /* 0x008fda0003f05270 */
[----:B------:R-:W-:Y:S05]  /*c130*/  @!P0 BRA `(.L_x_11797) ;  /* 0x0000000000048947 */ /* 0x000fea0003800000 */
[----:B------:R-:W-:Y:S01]  /*c140*/  BPT.TRAP 0x1 ;  /* 0x000000040000795c */ /* 0x000fe20000300000 */
.L_x_11797:
[----:B------:R-:W3:Y:S01]  /*c150*/  LDL R0, [R1+0x2c] ;  /* 0x00002c0001007983 */ /* 0x000ee20000100800 */
[----:B------:R-:W-:Y:S01]  /*c160*/  IMAD R21, R145, 0x8, R22 ;  /* 0x0000000891157824 */ /* 0x000fe200078e0216 */
[----:B---3--:R-:W-:-:S04]  /*c170*/  SHF.L.U32 R0, R0, 0x1f, RZ ;  /* 0x0000001f00007819 */ /* 0x008fc800000006ff */
[----:B------:R0:W3:Y:S01]  /*c180*/  SYNCS.PHASECHK.TRANS64.TRYWAIT P2, [R21+URZ+0x31c30], R0 ;  /* 0x031c3000150075a7 */ /* 0x0000e2000804017f */
[----:B------:R-:W-:Y:S05]  /*c190*/  @!P0 BRA `(.L_x_11798) ;  /* 0x0000000000048947 */ /* 0x000fea0003800000 */
[----:B------:R-:W-:Y:S01]  /*c1a0*/  BPT.TRAP 0x1 ;  /* 0x000000040000795c */ /* 0x000fe20000300000 */
.L_x_11798:
[----:B-12-4-:R-:W1:Y:S02]  /*c1b0*/  S2R R3, SR_TID.X ;  /* 0x0000000000037919 */ /* 0x016e640000002100 */
[----:B-1----:R-:W-:-:S04]  /*c1c0*/  LOP3.LUT R3, R3, 0x7f, RZ, 0xc0, !PT ;  /* 0x0000007f03037812 */ /* 0x002fc800078ec0ff */
[----:B------:R-:W-:Y:S01]  /*c1d0*/  ISETP.NE.AND P1, PT, R3, RZ, PT ;  /* 0x000000ff0300720c */ /* 0x000fe20003f25270 */
[----:B---3--:R-:W-:-:S12]  /*c1e0*/  @P2 BRA `(.L_x_11799) ;  /* 0x0000000000082947 */ /* 0x008fd80003800000 */
[----:B------:R-:W1:Y:S02]  /*c1f0*/  SYNCS.PHASECHK.TRANS64.TRYWAIT P2, [R21+URZ+0x31c30], R0 ;  /* 0x031c3000150075a7 */ /* 0x000e64000804017f */
[----:B-1----:R-:W-:Y:S05]  /*c200*/  @!P2 BRA `(.L_x_11800) ;  /* 0x000001a400aca947 */ /* 0x002fea0003800000 */
.L_x_11799:
[----:B------:R-:W-:Y:S05]  /*c210*/  WARPSYNC.ALL ;  /* 0x0000000000007948 */ /* 0x000fea0003800000 */
[----:B01----:R-:W-:Y:S01]  /*c220*/  VIADD R0, R22, 0x16a00 ;  /* 0x00016a0016007836 */ /* 0x003fe20000000000 */
[----:B------:R-:W-:Y:S01]  /*c230*/  LOP3.LUT R8, R2, 0x10000, RZ, 0xfc, !PT ;  /* 0x0001000002087812 */ /* 0x000fe200078efcff */
[----:B------:R-:W-:Y:S02]  /*c240*/  IMAD.MOV.U32 R9, RZ, RZ, -0x7fffffe0 ;  /* 0x80000020ff097424 */ /* 0x000fe400078e00ff */
[----:B------:R-:W-:Y:S01]  /*c250*/  IMAD.MOV.U32 R15, RZ, RZ, -0x7fffffe0 ;  /* 0x80000020ff0f7424 */ /* 0x000fe200078e00ff */
[----:B------:R-:W-:Y:S01]  /*c260*/  SHF.R.U32.HI R0, RZ, 0x4, R0 ;  /* 0x00000004ff007819 */ /* 0x000fe20000011600 */
[----:B------:R-:W-:Y:S01]  /*c270*/  WARPGROUP.ARRIVE ;  /* 0x00000000000079c5 */ /* 0x000fe20000000000 */
[----:B------:R-:W-:Y:S01]  /*c280*/  IMAD.MOV.U32 R3, RZ, RZ, -0x7fffffe0 ;  /* 0x80000020ff037424 */ /* 0x000fe200078e00ff */
[----:B------:R-:W0:Y:S01]  /*c290*/  LDC R18, c[0x0][0x448] ;  /* 0x00011200ff127b82 */ /* 0x000e220000000800 */
[----:B------:R-:W-:-:S04]  /*c2a0*/  LOP3.LUT R0, R0, 0x3fff, RZ, 0xc0, !PT ;  /* 0x00003fff00007812 */ /* 0x000fc800078ec0ff */
[----:B------:R-:W-:-:S05]  /*c2b0*/  LOP3.LUT R4, R0, 0x10000, RZ, 0xfc, !PT ;  /* 0x0001000000047812 */ /* 0x000fca00078efcff */
[----:B------:R-:W-:Y:S01]  /*c2c0*/  IMAD R14, R145, 0x6c0, R4 ;  /* 0x000006c0910e7824 */ /* 0x000fe200078e0204 */
[----:B------:R-:W-:Y:S01]  /*c2d0*/  R2UR UR4, R8 ;  /* 0x00000000080472ca */ /* 0x000fe200000e0000 */
[----:B------:R1:W-:Y:S01]  /*c2e0*/  STL [R1+0x58], R4 ;  /* 0x0000580401007387 */ /* 0x0003e20000100800 */
[----:B------:R-:W-:Y:S02]  /*c2f0*/  R2UR UR5, R9 ;  /* 0x00000000090572ca */ /* 0x000fe400000e0000 */
[C---:B------:R-:W-:Y:S02]  /*c300*/  R2UR UR6, R14.reuse ;  /* 0x000000000e0672ca */ /* 0x040fe400000e0000 */
[----:B------:R-:W-:Y:S01]  /*c310*/  R2UR UR7, R15 ;  /* 0x000000000f0772ca */ /* 0x000fe200000e0000 */
[----:B------:R-:W-:Y:S01]  /*c320*/  VIADD R2, R14, 0x40 ;  /* 0x000000400e027836 */ /* 0x000fe20000000000 */
[----:B------:R-:W-:Y:S02]  /*c330*/  R2UR UR11, R3 ;  /* 0x00000000030b72ca */ /* 0x000fe400000e0000 */
[----:B------:R-:W-:-:S02]  /*c340*/  R2UR UR8, R8 ;  /* 0x00000000080872ca */ /* 0x000fc400000e0000 */
[C---:B------:R-:W-:Y:S01]  /*c350*/  R2UR UR9, R9.reuse ;  /* 0x00000000090972ca */ /* 0x040fe200000e0000 */
[----:B-1----:R-:W-:Y:S02]  /*c360*/  VIADD R4, R14, 0xc0 ;  /* 0x000000c00e047836 */ /* 0x002fe40000000000 */
[----:B------:R-:W-:Y:S01]  /*c370*/  IMAD.MOV.U32 R5, RZ, RZ, -0x7fffffe0 ;  /* 0x80000020ff057424 */ /* 0x000fe200078e00ff */
[----:B------:R-:W-:Y:S02]  /*c380*/  R2UR UR12, R8 ;  /* 0x00000000080c72ca */ /* 0x000fe400000e0000 */
[C---:B------:R-:W-:Y:S01]  /*c390*/  R2UR UR13, R9.reuse ;  /* 0x00000000090d72ca */ /* 0x040fe200000e0000 */
[----:B------:R-:W-:Y:S01]  /*c3a0*/  HGMMA.64x16x16.F32.BF16 R88, gdesc[UR4], RZ, !UPT, gsb0 ;  /* 0x00200000045879f0 */ /* 0x000fe2000c0018ff */
[----:B------:R-:W-:Y:S01]  /*c3b0*/  R2UR UR10, R2 ;  /* 0x00000000020a72ca */ /* 0x000fe200000e0000 */
[----:B------:R-:W-:Y:S02]  /*c3c0*/  VIADD R2, R14, 0x80 ;  /* 0x000000800e027836 */ /* 0x000fe40000000000 */
[----:B------:R-:W-:Y:S01]  /*c3d0*/  IMAD.MOV.U32 R7, RZ, RZ, -0x7fffffe0 ;  /* 0x80000020ff077424 */ /* 0x000fe200078e00ff */
[----:B------:R-:W-:Y:S01]  /*c3e0*/  R2UR UR16, R8 ;  /* 0x00000000081072ca */ /* 0x000fe200000e0000 */
[----:B------:R-:W-:Y:S01]  /*c3f0*/  VIADD R6, R14, 0x100 ;  /* 0x000001000e067836 */ /* 0x000fe20000000000 */
[----:B------:R-:W-:-:S02]  /*c400*/  R2UR UR17, R9 ;  /* 0x00000000091172ca */ /* 0x000fc400000e0000 */
[C---:B------:R-:W-:Y:S02]  /*c410*/  R2UR UR20, R8.reuse ;  /* 0x00000000081472ca */ /* 0x040fe400000e0000 */
[C---:B------:R-:W-:Y:S02]  /*c420*/  R2UR UR21, R9.reuse ;  /* 0x00000000091572ca */ /* 0x040fe400000e0000 */
[----:B------:R-:W-:Y:S02]  /*c430*/  R2UR UR24, R8 ;  /* 0x00000000081872ca */ /* 0x000fe400000e0000 */
[----:B------:R-:W-:Y:S01]  /*c440*/  R2UR UR25, R9 ;  /* 0x00000000091972ca */ /* 0x000fe200000e0000 */
[----:B------:R-:W-:Y:S01]  /*c450*/  VIADD R10, R14, 0x102 ;  /* 0x000001020e0a7836 */ /* 0x000fe20000000000 */
[----:B------:R-:W2:Y:S01]  /*c460*/  LDL.LU R0, [R1] ;  /* 0x0000000001007983 */ /* 0x000ea20000300800 */
[----:B------:R-:W-:Y:S01]  /*c470*/  IMAD.MOV.U32 R3, RZ, RZ, -0x7fffffe0 ;  /* 0x80000020ff037424 */ /* 0x000fe200078e00ff */
[----:B------:R-:W-:Y:S01]  /*c480*/  R2UR UR6, R2 ;  /* 0x00000000020672ca */ /* 0x000fe200000e0000 */
[----:B------:R-:W-:Y:S01]  /*c490*/  VIADD R2, R14, 0x140 ;  /* 0x000001400e027836 */ /* 0x000fe20000000000 */
[C---:B------:R-:W-:Y:S01]  /*c4a0*/  R2UR UR4, R8.reuse ;  /* 0x00000000080472ca */ /* 0x040fe200000e0000 */
[----:B------:R-:W-:Y:S01]  /*c4b0*/  IMAD.MOV.U32 R11, RZ, RZ, -0x7fffffe0 ;  /* 0x80000020ff0b7424 */ /* 0x000fe200078e00ff */
[----:B------:R-:W-:Y:S01]  /*c4c0*/  R2UR UR7, R3 ;  /* 0x00000000030772ca */ /* 0x000fe200000e0000 */
[----:B------:R-:W-:Y:S01]  /*c4d0*/  IMAD.MOV.U32 R3, RZ, RZ, -0x7fffffe0 ;  /* 0x80000020ff037424 */ /* 0x000fe200078e00ff */
[----:B------:R-:W-:Y:S01]  /*c4e0*/  R2UR UR5, R9 ;  /* 0x00000000090572ca */ /* 0x000fe200000e0000 */
[----:B------:R-:W-:Y:S01]  /*c4f0*/  VIADD R12, R8, 0x300 ;  /* 0x00000300080c7836 */ /* 0x000fe20000000000 */
        /* <DEDUP_REMOVED lines=12> */
[----:B0-----:R-:W-:Y:S01]  /*c5c0*/  ISETP.NE.AND P5, PT, R18, 0x1, PT ;  /* 0x000000011200780c */ /* 0x001fe20003fa5270 */
[----:B------:R-:W-:-:S02]  /*c5d0*/  IMAD.MOV.U32 R13, RZ, RZ, -0x7fffffe0 ;  /* 0x80000020ff0d7424 */ /* 0x000fc400078e00ff */
[C---:B------:R-:W-:Y:S02]  /*c5e0*/  VIADD R16, R14.reuse, 0x342 ;  /* 0x000003420e107836 */ /* 0x040fe40000000000 */
[----:B------:R-:W-:Y:S01]  /*c5f0*/  IMAD.MOV.U32 R17, RZ, RZ, -0x7fffffe0 ;  /* 0x80000020ff117424 */ /* 0x000fe200078e00ff */
[----:B------:R-:W-:Y:S02]  /*c600*/  WARPGROUP.DEPBAR.LE gsb0, 0x0 ;  /* 0x00008000000079c5 */ /* 0x000fe40000010000 */
[----:B------:R-:W-:Y:S01]  /*c610*/  WARPGROUP.ARRIVE ;  /* 0x00000000000079c5 */ /* 0x000fe20000000000 */
[----:B------:R-:W-:-:S04]  /*c620*/  VIADD R18, R14, 0x500 ;  /* 0x000005000e127836 */ /* 0x000fc80000000000 */
[----:B------:R-:W0:Y:S01]  /*c630*/  @P5 LDC R15, c[0x0][0x44c] ;  /* 0x00011300ff0f5b82 */ /* 0x000e220000000800 */
        /* <DEDUP_REMOVED lines=12> */
[----:B-----5:R-:W-:-:S06]  /*c700*/  WARPGROUP.ARRIVE ;  /* 0x00000000000079c5 */ /* 0x020fcc0000000000 */
        /* <DEDUP_REMOVED lines=28> */
[----:B------:R-:W-:Y:S02]  /*c8d0*/  R2UR UR8, R6 ;  /* 0x00000000060872ca */ /* 0x000fe400000e0000 */
[----:B------:R-:W-:Y:S01]  /*c8e0*/  R2UR UR9, R7 ;  /* 0x00000000070972ca */ /* 0x000fe200000e0000 */
[----:B------:R-:W-:Y:S01]  /*c8f0*/  IMAD.MOV.U32 R19, RZ, RZ, -0x7fffffe0 ;  /* 0x80000020ff137424 */ /* 0x000fe200078e00ff */
[----:B--2---:R-:W-:-:S04]  /*c900*/  LOP3.LUT R0, R0, 0xfffffff7, RZ, 0xc0, !PT ;  /* 0xfffffff700007812 */ /* 0x004fc800078ec0ff */
[----:B------:R-:W-:-:S05]  /*c910*/  @P5 LOP3.LUT R0, R0, 0x8, RZ, 0xfc, !PT ;  /* 0x0000000800005812 */ /* 0x000fca00078efcff */
[----:B------:R1:W-:Y:S04]  /*c920*/  STL [R1], R0 ;  /* 0x0000000001007387 */ /* 0x0003e80000100800 */
[----:B------:R-:W2:Y:S04]  /*c930*/  LDL R100, [R1+0x7c] ;  /* 0x00007c0001647983 */ /* 0x000ea80000100800 */
[----:B------:R-:W3:Y:S04]  /*c940*/  LDL R98, [R1+0x78] ;  /* 0x0000780001627983 */ /* 0x000ee80000100800 */
[----:B-1----:R-:W2:Y:S04]  /*c950*/  LDL R0, [R1+0x88] ;  /* 0x0000880001007983 */ /* 0x002ea80000100800 */
[----:B------:R-:W4:Y:S04]  /*c960*/  LDL R97, [R1+0x74] ;  /* 0x0000740001617983 */ /* 0x000f280000100800 */
[----:B------:R-:W4:Y:S01]  /*c970*/  LDL R99, [R1+0x70] ;  /* 0x0000700001637983 */ /* 0x000f220000100800 */
[----:B------:R-:W-:-:S02]  /*c980*/  WARPGROUP.DEPBAR.LE gsb0, 0x0 ;  /* 0x00008000000079c5 */ /* 0x000fc40000010000 */
[----:B------:R-:W-:-:S06]  /*c990*/  WARPGROUP.ARRIVE ;  /* 0x00000000000079c5 */ /* 0x000fcc0000000000 */
[----:B------:R-:W-:Y:S01]  /*c9a0*/  HGMMA.64x16x16.F32.BF16 R40, gdesc[UR20], RZ, !UPT, gsb0 ;  /* 0x00200000142879f0 */ /* 0x000fe2000c0018ff */
[----:B------:R-:W-:Y:S02]  /*c9b0*/  R2UR UR20, R6 ;  /* 0x00000000061472ca */ /* 0x000fe400000e0000 */
[----:B------:R-:W-:Y:S01]  /*c9c0*/  R2UR UR21, R7 ;  /* 0x00000000071572ca */ /* 0x000fe200000e0000 */
[----:B------:R-:W-:Y:S02]  /*c9d0*/  WARPGROUP.DEPBAR.LE gsb0, 0x0 ;  /* 0x00008000000079c5 */ /* 0x000fe40000010000 */
[----:B------:R-:W-:-:S06]  /*c9e0*/  WARPGROUP.ARRIVE ;  /* 0x00000000000079c5 */ /* 0x000fcc0000000000 */
[----:B------:R-:W-:Y:S01]  /*c9f0*/  HGMMA.64x16x16.F32.BF16 R32, gdesc[UR24], RZ, !UPT, gsb0 ;  /* 0x00200000182079f0 */ /* 0x000fe2000c0018ff */
        /* <DEDUP_REMOVED lines=17> */
[----:B------:R-:W-:Y:S01]  /*cb10*/  HGMMA.64x16x16.F32.BF16 R88, gdesc[UR12], R88, gsb0 ;  /* 0x002000000c5879f0 */ /* 0x000fe20008001858 */
        /* <DEDUP_REMOVED lines=284> */
[----:B------:R-:W-:Y:S01]  /*dce0*/  VIADD R2, R8, 0x602 ;  /* 0x0000060208027836 */ /* 0x000fe20000000000 */
[----:B------:R-:W1:Y:S01]  /*dcf0*/  @P5 LDC R19, c[0x0][0x450] ;  /* 0x00011400ff135b82 */ /* 0x000e620000000800 */
[----:B------:R-:W-:-:S02]  /*dd00*/  WARPGROUP.DEPBAR.LE gsb0, 0x0 ;  /* 0x00008000000079c5 */ /* 0x000fc40000010000 */
[----:B------:R-:W-:-:S08]  /*dd10*/  WARPGROUP.ARRIVE ;  /* 0x00000000000079c5 */ /* 0x000fd00000000000 */
[----:B------:R-:W-:Y:S01]  /*dd20*/  HGMMA.64x16x16.F32.BF16 R24, gdesc[UR28], R24, gsb0 ;  /* 0x002000001c1879f0 */ /* 0x000fe20008001818 */
[----:B------:R-:W-:Y:S02]  /*dd30*/  VIADD R16, R14, 0x482 ;  /* 0x000004820e107836 */ /* 0x000fe40000000000 */
[----:B------:R-:W-:Y:S02]  /*dd40*/  IMAD.MOV.U32 R17, RZ, RZ, -0x7fffffe0 ;  /* 0x80000020ff117424 */ /* 0x000fe400078e00ff */
[----:B------:R-:W-:Y:S01]  /*dd50*/  IMAD.MOV.U32 R3, RZ, RZ, -0x7fffffe0 ;  /* 0x80000020ff037424 */ /* 0x000fe200078e00ff */
[----:B------:R-:W-:Y:S02]  /*dd60*/  R2UR UR10, R16 ;  /* 0x00000000100a72ca */ /* 0x000fe400000e0000 */
[----:B------:R-:W-:Y:S02]  /*dd70*/  R2UR UR11, R17 ;  /* 0x00000000110b72ca */ /* 0x000fe400000e0000 */
[----:B------:R-:W-:-:S02]  /*dd80*/  R2UR UR8, R2 ;  /* 0x00000000020872ca */ /* 0x000fc400000e0000 */
        /* <DEDUP_REMOVED lines=19> */
[----:B--2---:R-:W-:Y:S01]  /*dec0*/  IMAD.IADD R20, R0, 0x1, R100 ;  /* 0x0000000100147824 */ /* 0x004fe200078e0264 */
[----:B------:R-:W-:-:S02]  /*ded0*/  WARPGROUP.DEPBAR.LE gsb0, 0x0 ;  /* 0x00008000000079c5 */ /* 0x000fc40000010000 */
[----:B------:R-:W-:-:S09]  /*dee0*/  WARPGROUP.ARRIVE ;  /* 0x00000000000079c5 */ /* 0x000fd20000000000 */
[----:B------:R-:W-:Y:S01]  /*def0*/  HGMMA.64x16x16.F32.BF16 R72, gdesc[UR8], R72, gsb0 ;  /* 0x00200000084879f0 */ /* 0x000fe20008001848 */
[----:B0-----:R-:W-:-:S04]  /*df00*/  @P5 IMAD.HI.U32 R0, R20, R15, RZ ;  /* 0x0000000f14005227 */ /* 0x001fc800078e00ff */
[----:B------:R-:W-:Y:S01]  /*df10*/  VIADD R18, R14, 0x542 ;  /* 0x000005420e127836 */ /* 0x000fe20000000000 */
[----:B-1----:R-:W-:Y:S01]  /*df20*/  @P5 SHF.R.U32.HI R20, RZ, R19, R0 ;  /* 0x00000013ff145219 */ /* 0x002fe20000011600 */
        /* <DEDUP_REMOVED lines=20> */
[----:B------:R-:W-:Y:S01]  /*e070*/  R2UR UR17, R3 ;  /* 0x00000000031172ca */ /* 0x000fe200000e0000 */
[----:B------:R-:W-:Y:S01]  /*e080*/  VIADD R16, R14, 0x602 ;  /* 0x000006020e107836 */ /* 0x000fe20000000000 */
[----:B------:R-:W-:Y:S01]  /*e090*/  R2UR UR18, R18 ;  /* 0x00000000121272ca */ /* 0x000fe200000e0000 */
[----:B------:R-:W-:Y:S01]  /*e0a0*/  IMAD.MOV.U32 R17, RZ, RZ, -0x7fffffe0 ;  /* 0x80000020ff117424 */ /* 0x000fe200078e00ff */
[----:B------:R-:W-:-:S02]  /*e0b0*/  R2UR UR19, R19 ;  /* 0x00000000131372ca */ /* 0x000fc400000e0000 */
[----:B------:R-:W-:Y:S02]  /*e0c0*/  R2UR UR20, R2 ;  /* 0x00000000021472ca */ /* 0x000fe400000e0000 */
[----:B------:R-:W-:Y:S01]  /*e0d0*/  R2UR UR21, R3 ;  /* 0x00000000031572ca */ /* 0x000fe200000e0000 */
[----:B------:R-:W0:Y:S01]  /*e0e0*/  SHFL.IDX PT, R0, R20, RZ, 0x1c1f ;  /* 0x001c1fff14007589 */ /* 0x000e2200000e0000 */
[----:B------:R-:W-:Y:S01]  /*e0f0*/  IMAD R15, R96, -0x90, RZ ;  /* 0xffffff70600f7824 */ /* 0x000fe200078e02ff */
[----:B------:R-:W-:Y:S01]  /*e100*/  R2UR UR8, R2 ;  /* 0x00000000020872ca */ /* 0x000fe200000e0000 */
[----:B------:R-:W-:Y:S01]  /*e110*/  ULDC UR4, c[0x0][0x988] ;  /* 0x0002620000047ab9 */ /* 0x000fe20000000800 */
[----:B------:R-:W-:Y:S02]  /*e120*/  WARPGROUP.DEPBAR.LE gsb0, 0x0 ;  /* 0x00008000000079c5 */ /* 0x000fe40000010000 */
[----:B------:R-:W-:-:S06]  /*e130*/  WARPGROUP.ARRIVE ;  /* 0x00000000000079c5 */ /* 0x000fcc0000000000 */
[----:B------:R-:W-:Y:S01]  /*e140*/  HGMMA.64x16x16.F32.BF16 R48, gdesc[UR16], R48, gsb0 ;  /* 0x00200000103079f0 */ /* 0x000fe20008001830 */
[----:B------:R-:W-:Y:S02]  /*e150*/  R2UR UR22, R16 ;  /* 0x00000000101672ca */ /* 0x000fe400000e0000 */
[----:B------:R-:W-:Y:S01]  /*e160*/  R2UR UR23, R17 ;  /* 0x00000000111772ca */ /* 0x000fe200000e0000 */
[----:B---3--:R-:W-:Y:S01]  /*e170*/  IMAD R17, R96, -0x90, R98 ;  /* 0xffffff7060117824 */ /* 0x008fe200078e0262 */
[----:B----4-:R-:W-:-:S04]  /*e180*/  IADD3 R15, -R97, 0x91, R15 ;  /* 0x00000091610f7810 */ /* 0x010fc80007ffe10f */
[----:B------:R-:W-:Y:S01]  /*e190*/  IADD3 R17, -R97, 0x90, R17 ;  /* 0x0000009061117810 */ /* 0x000fe20007ffe111 */
[----:B------:R-:W-:Y:S02]  /*e1a0*/  WARPGROUP.DEPBAR.LE gsb0, 0x0 ;  /* 0x00008000000079c5 */ /* 0x000fe40000010000 */
[----:B------:R-:W-:-:S06]  /*e1b0*/  WARPGROUP.ARRIVE ;  /* 0x00000000000079c5 */ /* 0x000fcc0000000000 */
[----:B------:R-:W-:Y:S01]  /*e1c0*/  HGMMA.64x16x16.F32.BF16 R40, gdesc[UR20], R40, gsb0 ;  /* 0x00200000142879f0 */ /* 0x000fe20008001828 */
[----:B------:R-:W-:Y:S01]  /*e1d0*/  IADD3 R16, -R99, R15, R98 ;  /* 0x0000000f63107210 */ /* 0x000fe20007ffe162 */
[----:B------:R-:W-:-:S03]  /*e1e0*/  VIADD R18, R14, 0x642 ;  /* 0x000006420e127836 */ /* 0x000fc60000000000 */
[----:B0-----:R-:W-:Y:S01]  /*e1f0*/  VIADDMNMX R0, R0, R16, R17, PT ;  /* 0x0000001000007246 */ /* 0x001fe20003800111 */
[----:B------:R-:W-:-:S03]  /*e200*/  IMAD.MOV.U32 R19, RZ, RZ, -0x7fffffe0 ;  /* 0x80000020ff137424 */ /* 0x000fc600078e00ff */
[C---:B------:R-:W-:Y:S02]  /*e210*/  ISETP.GT.AND P3, PT, R0.reuse, RZ, PT ;  /* 0x000000ff0000720c */ /* 0x040fe40003f64270 */
[----:B------:R-:W-:Y:S01]  /*e220*/  ISETP.GT.AND P4, PT, R0, 0x1, PT ;  /* 0x000000010000780c */ /* 0x000fe20003f84270 */
[----:B------:R-:W-:Y:S01]  /*e230*/  IMAD.MOV.U32 R15, RZ, RZ, -0x7fffffe0 ;  /* 0x80000020ff0f7424 */ /* 0x000fe200078e00ff */
[----:B------:R-:W-:Y:S02]  /*e240*/  R2UR UR10, R18 ;  /* 0x00000000120a72ca */ /* 0x000fe400000e0000 */
[----:B------:R-:W-:Y:S02]  /*e250*/  R2UR UR11, R19 ;  /* 0x00000000130b72ca */ /* 0x000fe400000e0000 */
[----:B------:R-:W-:Y:S02]  /*e260*/  R2UR UR9, R3 ;  /* 0x00000000030972ca */ /* 0x000fe400000e0000 */
[----:B------:R-:W-:-:S02]  /*e270*/  ISETP.GT.AND P2, PT, R0, 0x8, PT ;  /* 0x000000080000780c */ /* 0x000fc40003f44270 */
[----:B------:R-:W-:Y:S02]  /*e280*/  FSEL R88, R88, -INF , P3 ;  /* 0xff80000058587808 */ /* 0x000fe40001800000 */
[----:B------:R-:W-:Y:S01]  /*e290*/  FSEL R89, R89, -INF , P4 ;  /* 0xff80000059597808 */ /* 0x000fe20002000000 */
[----:B------:R-:W-:Y:S01]  /*e2a0*/  VIADD R14, R14, 0x682 ;  /* 0x000006820e0e7836 */ /* 0x000fe20000000000 */
[----:B------:R-:W-:Y:S02]  /*e2b0*/  R2UR UR15, R15 ;  /* 0x000000000f0f72ca */ /* 0x000fe400000e0000 */
[----:B------:R-:W-:Y:S02]  /*e2c0*/  ISETP.GT.AND P3, PT, R0, 0x9, PT ;  /* 0x000000090000780c */ /* 0x000fe40003f64270 */
[----:B------:R-:W-:Y:S02]  /*e2d0*/  FSEL R92, R92, -INF , P2 ;  /* 0xff8000005c5c7808 */ /* 0x000fe40001000000 */
[----:B------:R-:W-:-:S02]  /*e2e0*/  FMNMX.FTZ R15, R88, R89, !PT ;  /* 0x00000059580f7209 */ /* 0x000fc40007810000 */
[----:B------:R-:W-:Y:S02]  /*e2f0*/  R2UR UR14, R14 ;  /* 0x000000000e0e72ca */ /* 0x000fe400000e0000 */
[----:B------:R-:W-:Y:S02]  /*e300*/  ISETP.GT.AND P2, PT, R0, 0x10, PT ;  /* 0x000000100000780c */ /* 0x000fe40003f44270 */
[----:B------:R-:W-:Y:S02]  /*e310*/  FSEL R93, R93, -INF , P3 ;  /* 0xff8000005d5d7808 */ /* 0x000fe40001800000 */
[----:B------:R-:W-:Y:S02]  /*e320*/  FMNMX.FTZ R14, R92, R15, !PT ;  /* 0x0000000f5c0e7209 */ /* 0x000fe40007810000 */
[----:B------:R-:W-:Y:S02]  /*e330*/  ISETP.GT.AND P3, PT, R0, 0x11, PT ;  /* 0x000000110000780c */ /* 0x000fe40003f64270 */
[----:B------:R-:W-:-:S02]  /*e340*/  FSEL R80, R80, -INF , P2 ;  /* 0xff80000050507808 */ /* 0x000fc40001000000 */
[----:B------:R-:W-:Y:S01]  /*e350*/  FMNMX.FTZ R15, R93, R14, !PT ;  /* 0x0000000e5d0f7209 */ /* 0x000fe20007810000 */
[----:B------:R-:W-:Y:S02]  /*e360*/  WARPGROUP.DEPBAR.LE gsb0, 0x0 ;  /* 0x00008000000079c5 */ /* 0x000fe40000010000 */
[----:B------:R-:W-:Y:S01]  /*e370*/  WARPGROUP.ARRIVE ;  /* 0x00000000000079c5 */ /* 0x000fe20000000000 */
[----:B------:R-:W-:-:S05]  /*e380*/  ISETP.GT.AND P2, PT, R0, 0x18, PT ;  /* 0x000000180000780c */ /* 0x000fca0003f44270 */
[----:B------:R-:W-:Y:S01]  /*e390*/  HGMMA.64x16x16.F32.BF16 R32, gdesc[UR8], R32, gsb0 ;  /* 0x00200000082079f0 */ /* 0x000fe20008001820 */
        /* <DEDUP_REMOVED lines=32> */
[----:B------:R-:W-:Y:S02]  /*e5a0*/  R2UR UR12, R2 ;  /* 0x00000000020c72ca */ /* 0x000fe400000e0000 */
[----:B------:R-:W-:Y:S02]  /*e5b0*/  R2UR UR13, R3 ;  /* 0x00000000030d72ca */ /* 0x000fe400000e0000 */
[----:B------:R-:W-:Y:S02]  /*e5c0*/  ISETP.GT.AND P3, PT, R0, 0x41, PT ;  /* 0x000000410000780c */ /* 0x000fe40003f64270 */
[----:B------:R-:W-:-:S02]  /*e5d0*/  FSEL R56, R56, -INF , P2 ;  /* 0xff80000038387808 */ /* 0x000fc40001000000 */
[----:B------:R-:W-:Y:S01]  /*e5e0*/  FMNMX.FTZ R15, R69, R14, !PT ;  /* 0x0000000e450f7209 */ /* 0x000fe20007810000 */
[----:B------:R-:W-:Y:S02]  /*e5f0*/  WARPGROUP.DEPBAR.LE gsb0, 0x0 ;  /* 0x00008000000079c5 */ /* 0x000fe40000010000 */
[----:B------:R-:W-:Y:S01]  /*e600*/  ISETP.GT.AND P2, PT, R0, 0x48, PT ;  /* 0x000000480000780c */ /* 0x000fe20003f44270 */
[----:B------:R-:W-:Y:S01]  /*e610*/  WARPGROUP.ARRIVE ;  /* 0x00000000000079c5 */ /* 0x000fe20000000000 */
[----:B------:R-:W-:Y:S02]  /*e620*/  FSEL R57, R57, -INF , P3 ;  /* 0xff80000039397808 */ /* 0x000fe40001800000 */
[----:B------:R-:W-:Y:S02]  /*e630*/  FMNMX.FTZ R14, R56, R15, !PT ;  /* 0x0000000f380e7209 */ /* 0x000fe40007810000 */
[----:B------:R-:W-:Y:S01]  /*e640*/  ISETP.GT.AND P3, PT, R0, 0x49, PT ;  /* 0x000000490000780c */ /* 0x000fe20003f64270 */
[----:B------:R-:W-:Y:S01]  /*e650*/  HGMMA.64x16x16.F32.BF16 R24, gdesc[UR12], R24, gsb0 ;  /* 0x002000000c1879f0 */ /* 0x000fe20008001818 */
        /* <DEDUP_REMOVED lines=40> */
[----:B------:R-:W-:Y:S01]  /*e8e0*/  FMNMX.FTZ R14, R36, R15, !PT ;  /* 0x0000000f240e7209 */ /* 0x000fe20007810000 */
[----:B------:R-:W-:Y:S02]  /*e8f0*/  WARPGROUP.DEPBAR.LE gsb0, 0x0 ;  /* 0x00008000000079c5 */ /* 0x000fe40000010000 */
        /* <DEDUP_REMOVED lines=12> */
[----:B------:R-:W0:Y:S04]  /*e9c0*/  SHFL.BFLY PT, R15, R18, 0x2, 0x1f ;  /* 0x0c401f00120f7f89 */ /* 0x000e2800000e0000 */
[----:B------:R-:W1:Y:S01]  /*e9d0*/  SHFL.IDX PT, R20, R20, 0x1, 0x1c1f ;  /* 0x003c1f0014147f89 */ /* 0x000e6200000e0000 */
[----:B0-----:R-:W-:-:S05]  /*e9e0*/  FMNMX.FTZ R19, R18, R15, !PT ;  /* 0x0000000f12137209 */ /* 0x001fca0007810000 */
[----:B------:R-:W0:Y:S01]  /*e9f0*/  SHFL.BFLY PT, R14, R19, 0x1, 0x1f ;  /* 0x0c201f00130e7f89 */ /* 0x000e2200000e0000 */
[----:B------:R-:W-:Y:S01]  /*ea00*/  IMAD.U32 R0, RZ, RZ, UR4 ;  /* 0x00000004ff007e24 */ /* 0x000fe2000f8e00ff */
[----:B-1----:R-:W-:-:S04]  /*ea10*/  VIADDMNMX R16, R20, R16, R17, PT ;  /* 0x0000001014107246 */ /* 0x002fc80003800111 */
[C---:B------:R-:W-:Y:S02]  /*ea20*/  ISETP.GT.AND P3, PT, R16.reuse, RZ, PT ;  /* 0x000000ff1000720c */ /* 0x040fe40003f64270 */
[----:B------:R-:W-:Y:S02]  /*ea30*/  ISETP.GT.AND P4, PT, R16, 0x1, PT ;  /* 0x000000011000780c */ /* 0x000fe40003f84270 */
[----:B0-----:R-:W-:-:S04]  /*ea40*/  FMNMX.FTZ R14, R19, R14, !PT ;  /* 0x0000000e130e7209 */ /* 0x001fc80007810000 */
[C---:B------:R-:W-:Y:S01]  /*ea50*/  FSETP.NEU.FTZ.AND P2, PT, R14.reuse, -INF , PT ;  /* 0xff8000000e00780b */ /* 0x040fe20003f5d000 */
[----:B------:R-:W-:-:S05]  /*ea60*/  FMUL.FTZ R15, R14, R0 ;  /* 0x000000000e0f7220 */ /* 0x000fca0000410000 */
[----:B------:R-:W-:Y:S02]  /*ea70*/  FSEL R15, R15, RZ, P2 ;  /* 0x000000ff0f0f7208 */ /* 0x000fe40001000000 */
[----:B------:R-:W-:Y:S02]  /*ea80*/  ISETP.GT.AND P2, PT, R16, 0x8, PT ;  /* 0x000000081000780c */ /* 0x000fe40003f44270 */
[----:B------:R-:W-:Y:S01]  /*ea90*/  FSEL R90, R90, -INF , P3 ;  /* 0xff8000005a5a7808 */ /* 0x000fe20001800000 */
[----:B------:R-:W-:Y:S01]  /*eaa0*/  FFMA.FTZ R89, R89, R0, -R15 ;  /* 0x0000000059597223 */ /* 0x000fe2000001080f */
[----:B------:R-:W-:Y:S02]  /*eab0*/  FSEL R91, R91, -INF , P4 ;  /* 0xff8000005b5b7808 */ /* 0x000fe40002000000 */
[----:B------:R-:W-:Y:S01]  /*eac0*/  ISETP.GT.AND P3, PT, R16, 0x9, PT ;  /* 0x000000091000780c */ /* 0x000fe20003f64270 */
[----:B------:R0:W-:Y:S01]  /*ead0*/  MUFU.EX2 R19, R89 ;  /* 0x0000005900137308 */ /* 0x0001e20000000800 */
[----:B------:R-:W-:-:S02]  /*eae0*/  FSEL R94, R94, -INF , P2 ;  /* 0xff8000005e5e7808 */ /* 0x000fc40001000000 */
[----:B------:R-:W-:Y:S02]  /*eaf0*/  FSEL R95, R95, -INF , P3 ;  /* 0xff8000005f5f7808 */ /* 0x000fe40001800000 */
[----:B------:R-:W-:Y:S02]  /*eb00*/  ISETP.GT.AND P2, PT, R16, 0x10, PT ;  /* 0x000000101000780c */ /* 0x000fe40003f44270 */
[----:B0-----:R-:W-:-:S04]  /*eb10*/  FMNMX.FTZ R89, R90, R91, !PT ;  /* 0x0000005b5a597209 */ /* 0x001fc80007810000 */
[----:B------:R-:W-:Y:S02]  /*eb20*/  FMNMX.FTZ R20, R94, R89, !PT ;  /* 0x000000595e147209 */ /* 0x000fe40007810000 */
[----:B------:R-:W-:Y:S02]  /*eb30*/  ISETP.GT.AND P3, PT, R16, 0x11, PT ;  /* 0x000000111000780c */ /* 0x000fe40003f64270 */
[----:B------:R-:W-:Y:S02]  /*eb40*/  FSEL R89, R82, -INF , P2 ;  /* 0xff80000052597808 */ /* 0x000fe40001000000 */
[----:B------:R-:W-:Y:S01]  /*eb50*/  FMNMX.FTZ R20, R95, R20, !PT ;  /* 0x000000145f147209 */ /* 0x000fe20007810000 */
[-CC-:B------:R-:W-:Y:S01]  /*eb60*/  FFMA.FTZ R82, R84, R0.reuse, -R15.reuse ;  /* 0x0000000054527223 */ /* 0x180fe2000001080f */
[----:B------:R-:W-:Y:S01]  /*eb70*/  FSEL R84, R83, -INF , P3 ;  /* 0xff80000053547808 */ /* 0x000fe20001800000 */
[----:B------:R-:W-:Y:S01]  /*eb80*/  FFMA.FTZ R97, R88, R0, -R15 ;  /* 0x0000000058617223 */ /* 0x000fe2000001080f */
[----:B------:R-:W-:-:S02]  /*eb90*/  ISETP.GT.AND P2, PT, R16, 0x18, PT ;  /* 0x000000181000780c */ /* 0x000fc40003f44270 */
[----:B------:R-:W-:Y:S01]  /*eba0*/  FMNMX.FTZ R83, R89, R20, !PT ;  /* 0x0000001459537209 */ /* 0x000fe20007810000 */
[-CC-:B------:R-:W-:Y:S01]  /*ebb0*/  FFMA.FTZ R88, R92, R0.reuse, -R15.reuse ;  /* 0x000000005c587223 */ /* 0x180fe2000001080f */
[----:B------:R-:W-:Y:S01]  /*ebc0*/  FFMA.FTZ R92, R85, R0, -R15 ;  /* 0x00000000555c7223 */ /* 0x000fe2000001080f */
[----:B------:R-:W-:Y:S02]  /*ebd0*/  ISETP.GT.AND P3, PT, R16, 0x19, PT ;  /* 0x000000191000780c */ /* 0x000fe40003f64270 */
        /* <DEDUP_REMOVED lines=19> */
[----:B------:R-:W-:Y:S01]  /*ed10*/  FMNMX.FTZ R20, R79, R20, !PT ;  /* 0x000000144f147209 */ /* 0x000fe20007810000 */
[----:B------:R-:W-:Y:S01]  /*ed20*/  FFMA.FTZ R66, R76, R0, -R15 ;  /* 0x000000004c427223 */ /* 0x000fe2000001080f */
[----:B------:R-:W-:Y:S02]  /*ed30*/  FSEL R76, R67, -INF , P3 ;  /* 0xff800000434c7808 */ /* 0x000fe40001800000 */
[----:B------:R-:W-:-:S02]  /*ed40*/  ISETP.GT.AND P2, PT, R16, 0x38, PT ;  /* 0x000000381000780c */ /* 0x000fc40003f44270 */
[----:B------:R-:W-:Y:S01]  /*ed50*/  FMNMX.FTZ R67, R85, R20, !PT ;  /* 0x0000001455437209 */ /* 0x000fe20007810000 */
[----:B------:R0:W-:Y:S01]  /*ed60*/  MUFU.EX2 R83, R92 ;  /* 0x0000005c00537308 */ /* 0x0001e20000000800 */
[----:B------:R-:W-:Y:S02]  /*ed70*/  ISETP.GT.AND P3, PT, R16, 0x39, PT ;  /* 0x000000391000780c */ /* 0x000fe40003f64270 */
[----:B------:R-:W-:Y:S01]  /*ed80*/  FSEL R70, R70, -INF , P2 ;  /* 0xff80000046467808 */ /* 0x000fe20001000000 */
[----:B0-----:R-:W-:Y:S01]  /*ed90*/  FFMA.FTZ R92, R77, R0, -R15 ;  /* 0x000000004d5c7223 */ /* 0x001fe2000001080f */
        /* <DEDUP_REMOVED lines=11> */
[-CC-:B------:R-:W-:Y:S01]  /*ee50*/  FFMA.FTZ R17, R93, R0.reuse, -R15.reuse ;  /* 0x000000005d117223 */ /* 0x180fe2000001080f */
[----:B------:R-:W-:Y:S01]  /*ee60*/  ISETP.GT.AND P3, PT, R16, 0x49, PT ;  /* 0x000000491000780c */ /* 0x000fe20003f64270 */
[----:B------:R-:W-:Y:S01]  /*ee70*/  FFMA.FTZ R93, R65, R0, -R15 ;  /* 0x00000000415d7223 */ /* 0x000fe2000001080f */
[----:B------:R-:W-:Y:S02]  /*ee80*/  FSEL R62, R62, -INF , P2 ;  /* 0xff8000003e3e7808 */ /* 0x000fe40001000000 */
[----:B------:R-:W-:Y:S01]  /*ee90*/  FMNMX.FTZ R65, R64, R59, !PT ;  /* 0x0000003b40417209 */ /* 0x000fe20007810000 */
[----:B------:R0:W-:Y:S01]  /*eea0*/  MUFU.EX2 R67, R92 ;  /* 0x0000005c00437308 */ /* 0x0001e20000000800 */
[----:B------:R-:W-:Y:S02]  /*eeb0*/  ISETP.GT.AND P2, PT, R16, 0x50, PT ;  /* 0x000000501000780c */ /* 0x000fe40003f44270 */
[----:B0-----:R-:W-:-:S02]  /*eec0*/  FSEL R92, R63, -INF , P3 ;  /* 0xff8000003f5c7808 */ /* 0x001fc40001800000 */
[----:B------:R-:W-:Y:S02]  /*eed0*/  FMNMX.FTZ R63, R62, R65, !PT ;  /* 0x000000413e3f7209 */ /* 0x000fe40007810000 */
[----:B------:R-:W-:Y:S02]  /*eee0*/  ISETP.GT.AND P3, PT, R16, 0x51, PT ;  /* 0x000000511000780c */ /* 0x000fe40003f64270 */
[----:B------:R-:W-:Y:S02]  /*eef0*/  FSEL R65, R50, -INF , P2 ;  /* 0xff80000032417808 */ /* 0x000fe40001000000 */
[----:B------:R-:W-:Y:S02]  /*ef00*/  FMNMX.FTZ R20, R92, R63, !PT ;  /* 0x0000003f5c147209 */ /* 0x000fe40007810000 */
[----:B------:R-:W-:Y:S02]  /*ef10*/  ISETP.GT.AND P2, PT, R16, 0x58, PT ;  /* 0x000000581000780c */ /* 0x000fe40003f44270 */
[----:B------:R-:W-:-:S02]  /*ef20*/  FSEL R63, R51, -INF , P3 ;  /* 0xff800000333f7808 */ /* 0x000fc40001800000 */
[----:B------:R-:W-:Y:S01]  /*ef30*/  FMNMX.FTZ R20, R65, R20, !PT ;  /* 0x0000001441147209 */ /* 0x000fe20007810000 */
[----:B------:R-:W-:Y:S01]  /*ef40*/  FFMA.FTZ R51, R69, R0, -R15 ;  /* 0x0000000045337223 */ /* 0x000fe2000001080f */
[----:B------:R-:W-:Y:S02]  /*ef50*/  ISETP.GT.AND P3, PT, R16, 0x59, PT ;  /* 0x000000591000780c */ /* 0x000fe40003f64270 */
[----:B------:R-:W-:Y:S02]  /*ef60*/  FSEL R54, R54, -INF , P2 ;  /* 0xff80000036367808 */ /* 0x000fe40001000000 */
[----:B------:R-:W-:Y:S02]  /*ef70*/  FMNMX.FTZ R69, R63, R20, !PT ;  /* 0x000000143f457209 */ /* 0x000fe40007810000 */
[----:B------:R-:W-:Y:S02]  /*ef80*/  FSEL R55, R55, -INF , P3 ;  /* 0xff80000037377808 */ /* 0x000fe40001800000 */
[----:B------:R-:W-:-:S02]  /*ef90*/  ISETP.GT.AND P2, PT, R16, 0x60, PT ;  /* 0x000000601000780c */ /* 0x000fc40003f44270 */
[----:B------:R-:W-:Y:S01]  /*efa0*/  FMNMX.FTZ R20, R54, R69, !PT ;  /* 0x0000004536147209 */ /* 0x000fe20007810000 */
[--C-:B------:R-:W-:Y:S01]  /*efb0*/  FFMA.FTZ R50, R68, R0, -R15.reuse ;  /* 0x0000000044327223 */ /* 0x100fe2000001080f */
[----:B------:R-:W-:Y:S02]  /*efc0*/  ISETP.GT.AND P3, PT, R16, 0x61, PT ;  /* 0x000000611000780c */ /* 0x000fe40003f64270 */
[----:B------:R-:W-:Y:S02]  /*efd0*/  FSEL R68, R42, -INF , P2 ;  /* 0xff8000002a447808 */ /* 0x000fe40001000000 */
[----:B------:R-:W-:Y:S01]  /*efe0*/  FMNMX.FTZ R69, R55, R20, !PT ;  /* 0x0000001437457209 */ /* 0x000fe20007810000 */
[----:B------:R-:W-:Y:S01]  /*eff0*/  FFMA.FTZ R42, R56, R0, -R15 ;  /* 0x00000000382a7223 */ /* 0x000fe2000001080f */
        /* <DEDUP_REMOVED lines=12> */
[----:B------:R-:W-:Y:S02]  /*f0c0*/  FMNMX.FTZ R20, R57, R20, !PT ;  /* 0x0000001439147209 */ /* 0x000fe40007810000 */
[----:B0-----:R-:W-:Y:S01]  /*f0d0*/  FSEL R93, R34, -INF , P2 ;  /* 0xff800000225d7808 */ /* 0x001fe20001000000 */
[----:B------:R-:W-:Y:S01]  /*f0e0*/  FFMA.FTZ R34, R60, R0, -R15 ;  /* 0x000000003c227223 */ /* 0x000fe2000001080f */
[----:B------:R-:W-:Y:S02]  /*f0f0*/  FSEL R60, R35, -INF , P3 ;  /* 0xff800000233c7808 */ /* 0x000fe40001800000 */
[----:B------:R-:W-:-:S02]  /*f100*/  ISETP.GT.AND P2, PT, R16, 0x78, PT ;  /* 0x000000781000780c */ /* 0x000fc40003f44270 */
[----:B------:R-:W-:Y:S01]  /*f110*/  FMNMX.FTZ R35, R93, R20, !PT ;  /* 0x000000145d237209 */ /* 0x000fe20007810000 */
[----:B------:R0:W1:Y:S01]  /*f120*/  MUFU.EX2 R18, R97 ;  /* 0x0000006100127308 */ /* 0x0000620000000800 */
[----:B------:R-:W-:Y:S02]  /*f130*/  ISETP.GT.AND P3, PT, R16, 0x79, PT ;  /* 0x000000791000780c */ /* 0x000fe40003f64270 */
[----:B------:R-:W-:Y:S02]  /*f140*/  FMNMX.FTZ R20, R60, R35, !PT ;  /* 0x000000233c147209 */ /* 0x000fe40007810000 */
[----:B0-----:R-:W-:-:S03]  /*f150*/  FSEL R97, R38, -INF , P2 ;  /* 0xff80000026617808 */ /* 0x001fc60001000000 */
[----:B------:R0:W-:Y:S01]  /*f160*/  MUFU.EX2 R43, R46 ;  /* 0x0000002e002b7308 */ /* 0x0001e20000000800 */
[C---:B------:R-:W-:Y:S02]  /*f170*/  ISETP.GT.AND P2, PT, R16.reuse, 0x80, PT ;  /* 0x000000801000780c */ /* 0x040fe40003f44270 */
[----:B------:R-:W-:Y:S01]  /*f180*/  FMNMX.FTZ R20, R97, R20, !PT ;  /* 0x0000001461147209 */ /* 0x000fe20007810000 */
[----:B0-----:R-:W-:Y:S01]  /*f190*/  FFMA.FTZ R46, R61, R0, -R15 ;  /* 0x000000003d2e7223 */ /* 0x001fe2000001080f */
        /* <DEDUP_REMOVED lines=11> */
[----:B------:R-:W-:-:S04]  /*f250*/  FMNMX.FTZ R16, R30, R39, !PT ;  /* 0x000000271e107209 */ /* 0x000fc80007810000 */
[----:B------:R-:W-:-:S05]  /*f260*/  FMNMX.FTZ R16, R31, R16, !PT ;  /* 0x000000101f107209 */ /* 0x000fca0007810000 */
[----:B------:R-:W0:Y:S01]  /*f270*/  SHFL.BFLY PT, R39, R16, 0x2, 0x1f ;  /* 0x0c401f0010277f89 */ /* 0x000e2200000e0000 */
[-CC-:B------:R-:W-:Y:S01]  /*f280*/  FFMA.FTZ R47, R52, R0.reuse, -R15.reuse ;  /* 0x00000000342f7223 */ /* 0x180fe2000001080f */
[-CC-:B------:R-:W-:Y:S01]  /*f290*/  FFMA.FTZ R38, R48, R0.reuse, -R15.reuse ;  /* 0x0000000030267223 */ /* 0x180fe2000001080f */
[-CC-:B------:R-:W-:Y:S01]  /*f2a0*/  FFMA.FTZ R48, R49, R0.reuse, -R15.reuse ;  /* 0x0000000031307223 */ /* 0x180fe2000001080f */
[----:B------:R-:W-:Y:S01]  /*f2b0*/  FFMA.FTZ R49, R53, R0, -R15 ;  /* 0x0000000035317223 */ /* 0x000fe2000001080f */
[----:B0-----:R-:W-:-:S05]  /*f2c0*/  FMNMX.FTZ R52, R16, R39, !PT ;  /* 0x0000002710347209 */ /* 0x001fca0007810000 */
[----:B------:R-:W0:Y:S01]  /*f2d0*/  SHFL.BFLY PT, R53, R52, 0x1, 0x1f ;  /* 0x0c201f0034357f89 */ /* 0x000e2200000e0000 */
[-CC-:B------:R-:W-:Y:S01]  /*f2e0*/  FFMA.FTZ R16, R25, R0.reuse, -R15.reuse ;  /* 0x0000000019107223 */ /* 0x180fe2000001080f */
[----:B------:R2:W-:Y:S01]  /*f2f0*/  MUFU.EX2 R35, R46 ;  /* 0x0000002e00237308 */ /* 0x0005e20000000800 */
[-CC-:B------:R-:W-:Y:S01]  /*f300*/  FFMA.FTZ R39, R32, R0.reuse, -R15.reuse ;  /* 0x0000000020277223 */ /* 0x180fe2000001080f */
[-CC-:B------:R-:W-:Y:S01]  /*f310*/  FFMA.FTZ R32, R28, R0.reuse, -R15.reuse ;  /* 0x000000001c207223 */ /* 0x180fe2000001080f */
[-CC-:B--2---:R-:W-:Y:S01]  /*f320*/  FFMA.FTZ R46, R40, R0.reuse, -R15.reuse ;  /* 0x00000000282e7223 */ /* 0x184fe2000001080f */
[----:B------:R-:W-:Y:S01]  /*f330*/  FFMA.FTZ R40, R44, R0, -R15 ;  /* 0x000000002c287223 */ /* 0x000fe2000001080f */
[----:B0-----:R-:W-:-:S04]  /*f340*/  FMNMX.FTZ R20, R52, R53, !PT ;  /* 0x0000003534147209 */ /* 0x001fc80007810000 */
[C---:B------:R-:W-:Y:S01]  /*f350*/  FSETP.NEU.FTZ.AND P2, PT, R20.reuse, -INF , PT ;  /* 0xff8000001400780b */ /* 0x040fe20003f5d000 */
[-C--:B------:R-:W-:Y:S01]  /*f360*/  FMUL.FTZ R25, R20, R0.reuse ;  /* 0x0000000014197220 */ /* 0x080fe20000410000 */
[-CC-:B------:R-:W-:Y:S01]  /*f370*/  FFMA.FTZ R44, R45, R0.reuse, -R15.reuse ;  /* 0x000000002d2c7223 */ /* 0x180fe2000001080f */
[----:B------:R-:W-:-:S03]  /*f380*/  FFMA.FTZ R45, R33, R0, -R15 ;  /* 0x00000000212d7223 */ /* 0x000fc6000001080f */
[----:B------:R-:W-:Y:S01]  /*f390*/  FSEL R25, R25, RZ, P2 ;  /* 0x000000ff19197208 */ /* 0x000fe20001000000 */
[----:B------:R-:W-:-:S04]  /*f3a0*/  FFMA.FTZ R33, R24, R0, -R15 ;  /* 0x0000000018217223 */ /* 0x000fc8000001080f */
[-CC-:B------:R-:W-:Y:S01]  /*f3b0*/  FFMA.FTZ R24, R90, R0.reuse, -R25.reuse ;  /* 0x000000005a187223 */ /* 0x180fe20000010819 */
[-CC-:B------:R-:W-:Y:S01]  /*f3c0*/  FFMA.FTZ R28, R91, R0.reuse, -R25.reuse ;  /* 0x000000005b1c7223 */ /* 0x180fe20000010819 */
[-CC-:B------:R-:W-:Y:S01]  /*f3d0*/  FFMA.FTZ R53, R94, R0.reuse, -R25.reuse ;  /* 0x000000005e357223 */ /* 0x180fe20000010819 */
[----:B------:R-:W-:Y:S01]  /*f3e0*/  MUFU.EX2 R88, R88 ;  /* 0x0000005800587308 */ /* 0x000fe20000000800 */
[-C--:B------:R-:W-:Y:S01]  /*f3f0*/  FFMA.FTZ R90, R95, R0.reuse, -R25 ;  /* 0x000000005f5a7223 */ /* 0x080fe20000010819 */
[-CC-:B------:R-:W-:Y:S01]  /*f400*/  FFMA.FTZ R80, R80, R0.reuse, -R15.reuse ;  /* 0x0000000050507223 */ /* 0x180fe2000001080f */
[-CC-:B------:R-:W-:Y:S01]  /*f410*/  FFMA.FTZ R81, R81, R0.reuse, -R15.reuse ;  /* 0x0000000051517223 */ /* 0x180fe2000001080f */
[----:B------:R-:W-:-:S04]  /*f420*/  FFMA.FTZ R72, R72, R0, -R15 ;  /* 0x0000000048487223 */ /* 0x000fc8000001080f */
[----:B------:R-:W-:Y:S01]  /*f430*/  MUFU.EX2 R24, R24 ;  /* 0x0000001800187308 */ /* 0x000fe20000000800 */
[-CC-:B------:R-:W-:Y:S01]  /*f440*/  FFMA.FTZ R73, R73, R0.reuse, -R15.reuse ;  /* 0x0000000049497223 */ /* 0x180fe2000001080f */
[-CC-:B------:R-:W-:Y:S01]  /*f450*/  FFMA.FTZ R41, R41, R0.reuse, -R15.reuse ;  /* 0x0000000029297223 */ /* 0x180fe2000001080f */
[-CC-:B------:R-:W-:Y:S01]  /*f460*/  FFMA.FTZ R36, R36, R0.reuse, -R15.reuse ;  /* 0x0000000024247223 */ /* 0x180fe2000001080f */
[----:B------:R-:W-:-:S04]  /*f470*/  FFMA.FTZ R37, R37, R0, -R15 ;  /* 0x0000000025257223 */ /* 0x000fc8000001080f */
[----:B------:R-:W0:Y:S01]  /*f480*/  MUFU.EX2 R28, R28 ;  /* 0x0000001c001c7308 */ /* 0x000e220000000800 */
[-C--:B------:R-:W-:Y:S01]  /*f490*/  FFMA.FTZ R15, R29, R0.reuse, -R15 ;  /* 0x000000001d0f7223 */ /* 0x080fe2000001080f */
[-CC-:B------:R-:W-:Y:S01]  /*f4a0*/  FFMA.FTZ R29, R89, R0.reuse, -R25.reuse ;  /* 0x00000000591d7223 */ /* 0x180fe20000010819 */
[-CC-:B------:R-:W-:Y:S01]  /*f4b0*/  FFMA.FTZ R89, R84, R0.reuse, -R25.reuse ;  /* 0x0000000054597223 */ /* 0x180fe20000010819 */
[----:B------:R-:W-:-:S04]  /*f4c0*/  FFMA.FTZ R84, R86, R0, -R25 ;  /* 0x0000000056547223 */ /* 0x000fc80000010819 */
[----:B------:R-:W2:Y:S01]  /*f4d0*/  MUFU.EX2 R53, R53 ;  /* 0x0000003500357308 */ /* 0x000ea20000000800 */
[-CC-:B------:R-:W-:Y:S01]  /*f4e0*/  FFMA.FTZ R86, R75, R0.reuse, -R25.reuse ;  /* 0x000000004b567223 */ /* 0x180fe20000010819 */
[-CC-:B------:R-:W-:Y:S01]  /*f4f0*/  FFMA.FTZ R75, R78, R0.reuse, -R25.reuse ;  /* 0x000000004e4b7223 */ /* 0x180fe20000010819 */
[----:B------:R-:W-:-:S05]  /*f500*/  FFMA.FTZ R78, R85, R0, -R25 ;  /* 0x00000000554e7223 */ /* 0x000fca0000010819 */
[----:B------:R-:W3:Y:S01]  /*f510*/  MUFU.EX2 R17, R17 ;  /* 0x0000001100117308 */ /* 0x000ee20000000800 */
[-CC-:B------:R-:W-:Y:S01]  /*f520*/  FFMA.FTZ R85, R76, R0.reuse, -R25.reuse ;  /* 0x000000004c557223 */ /* 0x180fe20000010819 */
[----:B------:R-:W-:-:S06]  /*f530*/  FFMA.FTZ R76, R71, R0, -R25 ;  /* 0x00000000474c7223 */ /* 0x000fcc0000010819 */
[----:B------:R-:W4:Y:S01]  /*f540*/  MUFU.EX2 R90, R90 ;  /* 0x0000005a005a7308 */ /* 0x000f220000000800 */
[-CC-:B------:R-:W-:Y:S01]  /*f550*/  FFMA.FTZ R71, R77, R0.reuse, -R25.reuse ;  /* 0x000000004d477223 */ /* 0x180fe20000010819 */
[----:B------:R-:W-:-:S06]  /*f560*/  FFMA.FTZ R77, R62, R0, -R25 ;  /* 0x000000003e4d7223 */ /* 0x000fcc0000010819 */
[----:B------:R0:W-:Y:S01]  /*f570*/  MUFU.EX2 R52, R16 ;  /* 0x0000001000347308 */ /* 0x0001e20000000800 */
[----:B-1----:R-:W-:Y:S01]  /*f580*/  FADD.FTZ R91, R18, R19 ;  /* 0x00000013125b7221 */ /* 0x002fe20000010000 */
[----:B------:R-:W-:-:S06]  /*f590*/  FFMA.FTZ R62, R92, R0, -R25 ;  /* 0x000000005c3e7223 */ /* 0x000fcc0000010819 */
[----:B------:R-:W1:Y:S01]  /*f5a0*/  MUFU.EX2 R80, R80 ;  /* 0x0000005000507308 */ /* 0x000e620000000800 */
[----:B0-----:R-:W-:Y:S02]  /*f5b0*/  @!P1 VIADD R16, R21, 0x31c40 ;  /* 0x00031c4015109836 */ /* 0x001fe40000000000 */
[----:B------:R-:W-:-:S03]  /*f5c0*/  FADD.FTZ R92, R24, R28 ;  /* 0x0000001c185c7221 */ /* 0x000fc60000010000 */
[----:B------:R-:W-:Y:S02]  /*f5d0*/  @!P1 PRMT R16, RZ, 0x654, R16 ;  /* 0x00000654ff109816 */ /* 0x000fe40000000010 */
[----:B------:R-:W0:Y:S01]  /*f5e0*/  MUFU.EX2 R29, R29 ;  /* 0x0000001d001d7308 */ /* 0x000e220000000800 */
[----:B------:R-:W-:Y:S01]  /*f5f0*/  FFMA.FTZ R87, R87, R0, -R25 ;  /* 0x0000000057577223 */ /* 0x000fe20000010819 */
[----:B------:R2:W-:Y:S01]  /*f600*/  @!P1 SYNCS.ARRIVE.TRANS64.RED.A1T0 RZ, [R16+URZ], RZ ;  /* 0x000000ff10ff99a7 */ /* 0x0005e2000810043f */
[----:B------:R-:W-:-:S05]  /*f610*/  FADD.FTZ R94, R88, R91 ;  /* 0x0000005b585e7221 */ /* 0x000fca0000010000 */
[----:B------:R-:W-:Y:S01]  /*f620*/  MUFU.EX2 R81, R81 ;  /* 0x0000005100517308 */ /* 0x000fe20000000800 */
[----:B--2---:R-:W-:Y:S01]  /*f630*/  F2FP.BF16.F32.PACK_AB R16, R19, R18 ;  /* 0x000000121310723e */ /* 0x004fe200000010ff */
[----:B------:R-:W-:-:S06]  /*f640*/  FADD.FTZ R19, R53, R92 ;  /* 0x0000005c35137221 */ /* 0x000fcc0000010000 */
[----:B------:R-:W2:Y:S01]  /*f650*/  MUFU.EX2 R89, R89 ;  /* 0x0000005900597308 */ /* 0x000ea20000000800 */
[----:B------:R-:W-:Y:S01]  /*f660*/  FFMA.FTZ R74, R74, R0, -R25 ;  /* 0x000000004a4a7223 */ /* 0x000fe20000010819 */
[C---:B---3--:R-:W-:Y:S01]  /*f670*/  FADD.FTZ R91, R17.reuse, R94 ;  /* 0x0000005e115b7221 */ /* 0x048fe20000010000 */
[----:B------:R-:W-:-:S05]  /*f680*/  F2FP.BF16.F32.PACK_AB R18, R17, R88 ;  /* 0x000000581112723e */ /* 0x000fca00000010ff */
[----:B------:R-:W3:Y:S01]  /*f690*/  MUFU.EX2 R82, R82 ;  /* 0x0000005200527308 */ /* 0x000ee20000000800 */
[----:B------:R-:W-:Y:S01]  /*f6a0*/  F2FP.BF16.F32.PACK_AB R17, R28, R24 ;  /* 0x000000181c11723e */ /* 0x000fe200000010ff */
[C---:B----4-:R-:W-:Y:S01]  /*f6b0*/  FADD.FTZ R24, R90.reuse, R19 ;  /* 0x000000135a187221 */ /* 0x050fe20000010000 */
[----:B------:R-:W-:-:S05]  /*f6c0*/  F2FP.BF16.F32.PACK_AB R19, R90, R53 ;  /* 0x000000355a13723e */ /* 0x000fca00000010ff */
[----:B------:R-:W4:Y:S01]  /*f6d0*/  MUFU.EX2 R84, R84 ;  /* 0x0000005400547308 */ /* 0x000f220000000800 */
[-CC-:B------:R-:W-:Y:S01]  /*f6e0*/  FFMA.FTZ R53, R63, R0.reuse, -R25.reuse ;  /* 0x000000003f357223 */ /* 0x180fe20000010819 */
[----:B------:R-:W-:Y:S01]  /*f6f0*/  FFMA.FTZ R28, R56, R0, -R25 ;  /* 0x00000000381c7223 */ /* 0x000fe20000010819 */
[----:B-1----:R-:W-:-:S05]  /*f700*/  FADD.FTZ R56, R80, R91 ;  /* 0x0000005b50387221 */ /* 0x002fca0000010000 */
[----:B------:R-:W1:Y:S01]  /*f710*/  MUFU.EX2 R87, R87 ;  /* 0x0000005700577308 */ /* 0x000e620000000800 */
[----:B------:R-:W-:Y:S01]  /*f720*/  FFMA.FTZ R92, R54, R0, -R25 ;  /* 0x00000000365c7223 */ /* 0x000fe20000010819 */
[----:B0-----:R-:W-:-:S06]  /*f730*/  FADD.FTZ R24, R29, R24 ;  /* 0x000000181d187221 */ /* 0x001fcc0000010000 */
[----:B------:R-:W0:Y:S01]  /*f740*/  MUFU.EX2 R72, R72 ;  /* 0x0000004800487308 */ /* 0x000e220000000800 */
[----:B--2---:R-:W-:Y:S01]  /*f750*/  FADD.FTZ R91, R89, R24 ;  /* 0x00000018595b7221 */ /* 0x004fe20000010000 */
[----:B------:R-:W-:-:S06]  /*f760*/  FFMA.FTZ R79, R79, R0, -R25 ;  /* 0x000000004f4f7223 */ /* 0x000fcc0000010819 */
[----:B------:R-:W2:Y:S08]  /*f770*/  MUFU.EX2 R74, R74 ;  /* 0x0000004a004a7308 */ /* 0x000eb00000000800 */
[----:B------:R-:W2:Y:S08]  /*f780*/  MUFU.EX2 R73, R73 ;  /* 0x0000004900497308 */ /* 0x000eb00000000800 */
[----:B------:R3:W-:Y:S01]  /*f790*/  MUFU.EX2 R54, R53 ;  /* 0x0000003500367308 */ /* 0x0007e20000000800 */
[----:B------:R-:W-:-:S07]  /*f7a0*/  FFMA.FTZ R63, R60, R0, -R25 ;  /* 0x000000003c3f7223 */ /* 0x000fce0000010819 */
[----:B------:R-:W2:Y:S01]  /*f7b0*/  MUFU.EX2 R86, R86 ;  /* 0x0000005600567308 */ /* 0x000ea20000000800 */
[----:B---3--:R-:W-:Y:S01]  /*f7c0*/  FADD.FTZ R53, R81, R56 ;  /* 0x0000003851357221 */ /* 0x008fe20000010000 */
[----:B------:R-:W-:-:S03]  /*f7d0*/  FFMA.FTZ R56, R27, R0, -R25 ;  /* 0x000000001b387223 */ /* 0x000fc60000010819 */
[----:B------:R-:W-:-:S03]  /*f7e0*/  FADD.FTZ R24, R82, R53 ;  /* 0x0000003552187221 */ /* 0x000fc60000010000 */
[----:B------:R3:W-:Y:S01]  /*f7f0*/  MUFU.EX2 R21, R77 ;  /* 0x0000004d00157308 */ /* 0x0007e20000000800 */
[----:B------:R-:W-:Y:S01]  /*f800*/  FADD.FTZ R27, R83, R24 ;  /* 0x00000018531b7221 */ /* 0x000fe20000010000 */
[----:B------:R-:W-:-:S06]  /*f810*/  FFMA.FTZ R70, R70, R0, -R25 ;  /* 0x0000000046467223 */ /* 0x000fcc0000010819 */
[----:B------:R-:W2:Y:S01]  /*f820*/  MUFU.EX2 R66, R66 ;  /* 0x0000004200427308 */ /* 0x000ea20000000800 */
[-CC-:B---3--:R-:W-:Y:S01]  /*f830*/  FFMA.FTZ R77, R69, R0.reuse, -R25.reuse ;  /* 0x00000000454d7223 */ /* 0x188fe20000010819 */
[-CC-:B------:R-:W-:Y:S01]  /*f840*/  FFMA.FTZ R69, R57, R0.reuse, -R25.reuse ;  /* 0x0000000039457223 */ /* 0x180fe20000010819 */
[----:B------:R-:W-:Y:S01]  /*f850*/  FFMA.FTZ R57, R26, R0, -R25 ;  /* 0x000000001a397223 */ /* 0x000fe20000010819 */
[----:B----4-:R-:W-:-:S04]  /*f860*/  FADD.FTZ R26, R84, R91 ;  /* 0x0000005b541a7221 */ /* 0x010fc80000010000 */
        /* <DEDUP_REMOVED lines=9> */
[-CC-:B------:R-:W-:Y:S01]  /*f900*/  FFMA.FTZ R53, R30, R0.reuse, -R25.reuse ;  /* 0x000000001e357223 */ /* 0x180fe20000010819 */
[----:B------:R-:W-:Y:S01]  /*f910*/  FFMA.FTZ R60, R31, R0, -R25 ;  /* 0x000000001f3c7223 */ /* 0x000fe20000010819 */
[----:B-1----:R-:W-:Y:S01]  /*f920*/  FADD.FTZ R25, R87, R26 ;  /* 0x0000001a57197221 */ /* 0x002fe20000010000 */
[----:B0-----:R-:W-:-:S04]  /*f930*/  FADD.FTZ R24, R72, R27 ;  /* 0x0000001b48187221 */ /* 0x001fc80000010000 */
[----:B------:R-:W0:Y:S01]  /*f940*/  MUFU.EX2 R58, R58 ;  /* 0x0000003a003a7308 */ /* 0x000e220000000800 */
[----:B--2---:R-:W-:Y:S01]  /*f950*/  FADD.FTZ R25, R74, R25 ;  /* 0x000000194a197221 */ /* 0x004fe20000010000 */
[----:B------:R-:W-:-:S06]  /*f960*/  FADD.FTZ R27, R73, R24 ;  /* 0x00000018491b7221 */ /* 0x000fcc0000010000 */
[----:B------:R-:W1:Y:S01]  /*f970*/  MUFU.EX2 R78, R78 ;  /* 0x0000004e004e7308 */ /* 0x000e620000000800 */
[----:B------:R-:W-:Y:S01]  /*f980*/  FADD.FTZ R24, R86, R25 ;  /* 0x0000001956187221 */ /* 0x000fe20000010000 */
[----:B------:R-:W-:-:S06]  /*f990*/  FADD.FTZ R26, R66, R27 ;  /* 0x0000001b421a7221 */ /* 0x000fcc0000010000 */
[----:B------:R-:W2:Y:S01]  /*f9a0*/  MUFU.EX2 R85, R85 ;  /* 0x0000005500557308 */ /* 0x000ea20000000800 */
[----:B---3--:R-:W-:Y:S01]  /*f9b0*/  FADD.FTZ R30, R75, R24 ;  /* 0x000000184b1e7221 */ /* 0x008fe20000010000 */
[----:B------:R3:W-:Y:S01]  /*f9c0*/  STSM.16.M88.4 [R23+0x24300], R16 ;  /* 0x0243001017007844 */ /* 0x0007e20000000200 */
[----:B------:R-:W-:-:S05]  /*f9d0*/  FADD.FTZ R27, R67, R26 ;  /* 0x0000001a431b7221 */ /* 0x000fca0000010000 */
[----:B------:R-:W2:Y:S08]  /*f9e0*/  MUFU.EX2 R50, R50 ;  /* 0x0000003200327308 */ /* 0x000eb00000000800 */
[----:B------:R-:W2:Y:S01]  /*f9f0*/  MUFU.EX2 R70, R70 ;  /* 0x0000004600467308 */ /* 0x000ea20000000800 */
[----:B---3--:R-:W-:Y:S01]  /*fa00*/  F2FP.BF16.F32.PACK_AB R17, R89, R29 ;  /* 0x0000001d5911723e */ /* 0x008fe200000010ff */
[----:B----4-:R-:W-:-:S06]  /*fa10*/  FADD.FTZ R29, R79, R30 ;  /* 0x0000001e4f1d7221 */ /* 0x010fcc0000010000 */
[----:B------:R-:W3:Y:S01]  /*fa20*/  MUFU.EX2 R51, R51 ;  /* 0x0000003300337308 */ /* 0x000ee20000000800 */
[----:B0-----:R-:W-:Y:S01]  /*fa30*/  FADD.FTZ R30, R58, R27 ;  /* 0x0000001b3a1e7221 */ /* 0x001fe20000010000 */
[----:B------:R-:W-:Y:S01]  /*fa40*/  F2FP.BF16.F32.PACK_AB R24, R73, R72 ;  /* 0x000000484918723e */ /* 0x000fe200000010ff */
[----:B-1----:R-:W-:-:S05]  /*fa50*/  FADD.FTZ R72, R78, R29 ;  /* 0x0000001d4e487221 */ /* 0x002fca0000010000 */
[----:B------:R-:W0:Y:S01]  /*fa60*/  MUFU.EX2 R76, R76 ;  /* 0x0000004c004c7308 */ /* 0x000e220000000800 */
[----:B------:R-:W-:Y:S01]  /*fa70*/  FADD.FTZ R29, R59, R30 ;  /* 0x0000001e3b1d7221 */ /* 0x000fe20000010000 */
[----:B--2---:R-:W-:-:S06]  /*fa80*/  FADD.FTZ R31, R85, R72 ;  /* 0x00000048551f7221 */ /* 0x004fcc0000010000 */
[----:B------:R-:W1:Y:S01]  /*fa90*/  MUFU.EX2 R42, R42 ;  /* 0x0000002a002a7308 */ /* 0x000e620000000800 */
[----:B------:R-:W-:-:S07]  /*faa0*/  FADD.FTZ R30, R50, R29 ;  /* 0x0000001d321e7221 */ /* 0x000fce0000010000 */
[----:B------:R-:W2:Y:S01]  /*fab0*/  MUFU.EX2 R71, R71 ;  /* 0x0000004700477308 */ /* 0x000ea20000000800 */
[----:B------:R-:W-:Y:S01]  /*fac0*/  F2FP.BF16.F32.PACK_AB R16, R81, R80 ;  /* 0x000000505110723e */ /* 0x000fe200000010ff */
[----:B------:R-:W-:-:S06]  /*fad0*/  FADD.FTZ R31, R70, R31 ;  /* 0x0000001f461f7221 */ /* 0x000fcc0000010000 */
[----:B------:R-:W4:Y:S08]  /*fae0*/  MUFU.EX2 R64, R64 ;  /* 0x0000004000407308 */ /* 0x000f300000000800 */
[----:B------:R-:W4:Y:S01]  /*faf0*/  MUFU.EX2 R34, R34 ;  /* 0x0000002200227308 */ /* 0x000f220000000800 */
[----:B------:R-:W-:-:S07]  /*fb00*/  F2FP.BF16.F32.PACK_AB R26, R67, R66 ;  /* 0x00000042431a723e */ /* 0x000fce00000010ff */
[----:B------:R3:W-:Y:S02]  /*fb10*/  MUFU.EX2 R81, R28 ;  /* 0x0000001c00517308 */ /* 0x0007e40000000800 */
[----:B---3--:R-:W-:Y:S01]  /*fb20*/  F2FP.BF16.F32.PACK_AB R28, R59, R58 ;  /* 0x0000003a3b1c723e */ /* 0x008fe200000010ff */
[----:B------:R-:W-:-:S05]  /*fb30*/  FADD.FTZ R59, R51, R30 ;  /* 0x0000001e333b7221 */ /* 0x000fca0000010000 */
[----:B------:R-:W3:Y:S01]  /*fb40*/  MUFU.EX2 R62, R62 ;  /* 0x0000003e003e7308 */ /* 0x000ee20000000800 */
[----:B------:R-:W-:Y:S01]  /*fb50*/  F2FP.BF16.F32.PACK_AB R30, R51, R50 ;  /* 0x00000032331e723e */ /* 0x000fe200000010ff */
[----:B0-----:R-:W-:Y:S01]  /*fb60*/  FADD.FTZ R50, R76, R31 ;  /* 0x0000001f4c327221 */ /* 0x001fe20000010000 */
[----:B-1----:R-:W-:-:S03]  /*fb70*/  FADD.FTZ R66, R42, R59 ;  /* 0x0000003b2a427221 */ /* 0x002fc60000010000 */
[----:B--2---:R-:W-:Y:S02]  /*fb80*/  FADD.FTZ R51, R71, R50 ;  /* 0x0000003247337221 */ /* 0x004fe40000010000 */
[----:B------:R-:W0:Y:S01]  /*fb90*/  MUFU.EX2 R38, R38 ;  /* 0x0000002600267308 */ /* 0x000e220000000800 */
[----:B------:R-:W-:Y:S01]  /*fba0*/  FADD.FTZ R59, R43, R66 ;  /* 0x000000422b3b7221 */ /* 0x000fe20000010000 */
[----:B------:R-:W-:Y:S01]  /*fbb0*/  F2FP.BF16.F32.PACK_AB R18, R83, R82 ;  /* 0x000000525312723e */ /* 0x000fe200000010ff */
[----:B----4-:R-:W-:-:S05]  /*fbc0*/  FADD.FTZ R66, R64, R51 ;  /* 0x0000003340427221 */ /* 0x010fca0000010000 */
[----:B------:R-:W1:Y:S01]  /*fbd0*/  MUFU.EX2 R65, R65 ;  /* 0x0000004100417308 */ /* 0x000e620000000800 */
[----:B------:R-:W-:Y:S02]  /*fbe0*/  F2FP.BF16.F32.PACK_AB R19, R87, R84 ;  /* 0x000000545713723e */ /* 0x000fe400000010ff */
[----:B------:R-:W-:-:S05]  /*fbf0*/  F2FP.BF16.F32.PACK_AB R31, R76, R70 ;  /* 0x000000464c1f723e */ /* 0x000fca00000010ff */
[----:B------:R-:W2:Y:S01]  /*fc00*/  MUFU.EX2 R48, R48 ;  /* 0x0000003000307308 */ /* 0x000ea20000000800 */
[----:B------:R-:W-:Y:S01]  /*fc10*/  FADD.FTZ R70, R34, R59 ;  /* 0x0000003b22467221 */ /* 0x000fe20000010000 */
[----:B------:R-:W-:Y:S01]  /*fc20*/  FADD.FTZ R51, R21, R66 ;  /* 0x0000004215337221 */ /* 0x000fe20000010000 */
[----:B------:R4:W-:Y:S01]  /*fc30*/  STSM.16.M88.4 [R23+0x25b00], R16 ;  /* 0x025b001017007844 */ /* 0x0009e20000000200 */
[----:B------:R-:W-:-:S04]  /*fc40*/  F2FP.BF16.F32.PACK_AB R25, R86, R74 ;  /* 0x0000004a5619723e */ /* 0x000fc800000010ff */
[----:B------:R-:W2:Y:S01]  /*fc50*/  MUFU.EX2 R47, R47 ;  /* 0x0000002f002f7308 */ /* 0x000ea20000000800 */
[----:B------:R-:W-:-:S07]  /*fc60*/  F2FP.BF16.F32.PACK_AB R27, R79, R75 ;  /* 0x0000004b4f1b723e */ /* 0x000fce00000010ff */
[----:B------:R-:W2:Y:S01]  /*fc70*/  MUFU.EX2 R55, R92 ;  /* 0x0000005c00377308 */ /* 0x000ea20000000800 */
[----:B----4-:R-:W-:Y:S01]  /*fc80*/  F2FP.BF16.F32.PACK_AB R16, R43, R42 ;  /* 0x0000002a2b10723e */ /* 0x010fe200000010ff */
[----:B------:R-:W-:Y:S01]  /*fc90*/  FADD.FTZ R43, R35, R70 ;  /* 0x00000046232b7221 */ /* 0x000fe20000010000 */
[----:B---3--:R-:W-:-:S05]  /*fca0*/  FADD.FTZ R42, R62, R51 ;  /* 0x000000333e2a7221 */ /* 0x008fca0000010000 */
[----:B------:R-:W3:Y:S01]  /*fcb0*/  MUFU.EX2 R49, R49 ;  /* 0x0000003100317308 */ /* 0x000ee20000000800 */
[----:B------:R-:W-:Y:S01]  /*fcc0*/  F2FP.BF16.F32.PACK_AB R29, R85, R78 ;  /* 0x0000004e551d723e */ /* 0x000fe200000010ff */
[----:B------:R1:W-:Y:S01]  /*fcd0*/  STSM.16.M88.4 [R23+0x27300], R24 ;  /* 0x0273001817007844 */ /* 0x0003e20000000200 */
[----:B0-----:R-:W-:-:S05]  /*fce0*/  FADD.FTZ R43, R38, R43 ;  /* 0x0000002b262b7221 */ /* 0x001fca0000010000 */
[----:B------:R-:W0:Y:S01]  /*fcf0*/  MUFU.EX2 R68, R90 ;  /* 0x0000005a00447308 */ /* 0x000e220000000800 */
[----:B------:R4:W-:Y:S07]  /*fd00*/  STSM.16.M88.4 [R23+0x28b00], R28 ;  /* 0x028b001c17007844 */ /* 0x0009ee0000000200 */
[----:B------:R-:W0:Y:S01]  /*fd10*/  MUFU.EX2 R46, R46 ;  /* 0x0000002e002e7308 */ /* 0x000e220000000800 */
[----:B-1----:R-:W-:Y:S01]  /*fd20*/  FADD.FTZ R25, R65, R42 ;  /* 0x0000002a41197221 */ /* 0x002fe20000010000 */
[----:B--2---:R-:W-:-:S06]  /*fd30*/  FADD.FTZ R26, R48, R43 ;  /* 0x0000002b301a7221 */ /* 0x004fcc0000010000 */
[----:B------:R-:W1:Y:S01]  /*fd40*/  MUFU.EX2 R88, R88 ;  /* 0x0000005800587308 */ /* 0x000e620000000800 */
[----:B----4-:R-:W-:Y:S01]  /*fd50*/  FADD.FTZ R28, R54, R25 ;  /* 0x00000019361c7221 */ /* 0x010fe20000010000 */
[----:B------:R-:W-:Y:S01]  /*fd60*/  F2FP.BF16.F32.PACK_AB R19, R62, R21 ;  /* 0x000000153e13723e */ /* 0x000fe200000010ff */
[----:B------:R-:W-:-:S05]  /*fd70*/  FADD.FTZ R26, R47, R26 ;  /* 0x0000001a2f1a7221 */ /* 0x000fca0000010000 */
[----:B------:R-:W2:Y:S01]  /*fd80*/  MUFU.EX2 R41, R41 ;  /* 0x0000002900297308 */ /* 0x000ea20000000800 */
[----:B------:R-:W-:Y:S01]  /*fd90*/  F2FP.BF16.F32.PACK_AB R18, R35, R34 ;  /* 0x000000222312723e */ /* 0x000fe200000010ff */
[----:B------:R-:W-:Y:S01]  /*fda0*/  FADD.FTZ R21, R55, R28 ;  /* 0x0000001c37157221 */ /* 0x000fe20000010000 */
[----:B------:R-:W4:Y:S05]  /*fdb0*/  @P5 LDC R35, c[0x0][0x44c] ;  /* 0x00011300ff235b82 */ /* 0x000f2a0000000800 */
[----:B------:R-:W2:Y:S01]  /*fdc0*/  MUFU.EX2 R40, R40 ;  /* 0x0000002800287308 */ /* 0x000ea20000000800 */
[----:B---3--:R-:W-:Y:S01]  /*fdd0*/  FADD.FTZ R29, R49, R26 ;  /* 0x0000001a311d7221 */ /* 0x008fe20000010000 */
[----:B0-----:R-:W-:Y:S01]  /*fde0*/  FADD.FTZ R21, R68, R21 ;  /* 0x0000001544157221 */ /* 0x001fe20000010000 */
[----:B------:R-:W0:Y:S05]  /*fdf0*/  @P5 LDC R43, c[0x0][0x450] ;  /* 0x00011400ff2b5b82 */ /* 0x000e2a0000000800 */
[----:B------:R-:W3:Y:S01]  /*fe00*/  MUFU.EX2 R77, R77 ;  /* 0x0000004d004d7308 */ /* 0x000ee20000000800 */
[----:B------:R-:W-:Y:S01]  /*fe10*/  FADD.FTZ R28, R46, R29 ;  /* 0x0000001d2e1c7221 */ /* 0x000fe20000010000 */
[----:B-1----:R-:W-:-:S06]  /*fe20*/  FADD.FTZ R30, R88, R21 ;  /* 0x00000015581e7221 */ /* 0x002fcc0000010000 */
[----:B------:R-:W1:Y:S08]  /*fe30*/  MUFU.EX2 R44, R44 ;  /* 0x0000002c002c7308 */ /* 0x000e700000000800 */
[----:B------:R-:W4:Y:S01]  /*fe40*/  MUFU.EX2 R58, R69 ;  /* 0x00000045003a7308 */ /* 0x000f220000000800 */
[----:B--2---:R-:W-:Y:S01]  /*fe50*/  FADD.FTZ R21, R41, R28 ;  /* 0x0000001c29157221 */ /* 0x004fe20000010000 */
[----:B------:R-:W-:-:S06]  /*fe60*/  FADD.FTZ R30, R81, R30 ;  /* 0x0000001e511e7221 */ /* 0x000fcc0000010000 */
[----:B------:R-:W2:Y:S01]  /*fe70*/  MUFU.EX2 R39, R39 ;  /* 0x0000002700277308 */ /* 0x000ea20000000800 */
[----:B------:R-:W-:-:S07]  /*fe80*/  F2FP.BF16.F32.PACK_AB R17, R64, R71 ;  /* 0x000000474011723e */ /* 0x000fce00000010ff */
[----:B------:R-:W0:Y:S01]  /*fe90*/  MUFU.EX2 R93, R93 ;  /* 0x0000005d005d7308 */ /* 0x000e220000000800 */
[----:B------:R-:W-:Y:S01]  /*fea0*/  FADD.FTZ R21, R40, R21 ;  /* 0x0000001528157221 */ /* 0x000fe20000010000 */
[----:B---3--:R-:W-:-:S06]  /*feb0*/  FADD.FTZ R31, R77, R30 ;  /* 0x0000001e4d1f7221 */ /* 0x008fcc0000010000 */
[----:B------:R-:W3:Y:S01]  /*fec0*/  MUFU.EX2 R45, R45 ;  /* 0x0000002d002d7308 */ /* 0x000ee20000000800 */
[----:B------:R-:W-:-:S07]  /*fed0*/  F2FP.BF16.F32.PACK_AB R24, R48, R38 ;  /* 0x000000263018723e */ /* 0x000fce00000010ff */
[----:B------:R-:W3:Y:S01]  /*fee0*/  MUFU.EX2 R50, R63 ;  /* 0x0000003f00327308 */ /* 0x000ee20000000800 */
[----:B------:R4:W-:Y:S01]  /*fef0*/  STSM.16.M88.4 [R23+0x2a300], R16 ;  /* 0x02a3001017007844 */ /* 0x0009e20000000200 */
[----:B-1----:R-:W-:-:S06]  /*ff00*/  FADD.FTZ R38, R44, R21 ;  /* 0x000000152c267221 */ /* 0x002fcc0000010000 */
[----:B------:R-:W1:Y:S08]  /*ff10*/  MUFU.EX2 R36, R36 ;  /* 0x0000002400247308 */ /* 0x000e700000000800 */
[----:B------:R-:W1:Y:S01]  /*ff20*/  MUFU.EX2 R97, R97 ;  /* 0x0000006100617308 */ /* 0x000e620000000800 */
[----:B----4-:R-:W-:Y:S01]  /*ff30*/  FADD.FTZ R16, R58, R31 ;  /* 0x0000001f3a107221 */ /* 0x010fe20000010000 */
[----:B------:R-:W-:Y:S01]  /*ff40*/  F2FP.BF16.F32.PACK_AB R25, R54, R65 ;  /* 0x000000413619723e */ /* 0x000fe200000010ff */
[----:B--2---:R-:W-:Y:S01]  /*ff50*/  FADD.FTZ R38, R39, R38 ;  /* 0x0000002627267221 */ /* 0x004fe20000010000 */
[----:B------:R-:W-:-:S04]  /*ff60*/  F2FP.BF16.F32.PACK_AB R26, R49, R47 ;  /* 0x0000002f311a723e */ /* 0x000fc800000010ff */
[----:B------:R-:W2:Y:S01]  /*ff70*/  MUFU.EX2 R37, R37 ;  /* 0x0000002500257308 */ /* 0x000ea20000000800 */
[----:B------:R-:W-:Y:S01]  /*ff80*/  F2FP.BF16.F32.PACK_AB R27, R68, R55 ;  /* 0x00000037441b723e */ /* 0x000fe200000010ff */
[----:B0-----:R-:W-:-:S06]  /*ff90*/  FADD.FTZ R17, R93, R16 ;  /* 0x000000105d117221 */ /* 0x001fcc0000010000 */
[----:B------:R-:W0:Y:S01]  /*ffa0*/  MUFU.EX2 R34, R61 ;  /* 0x0000003d00227308 */ /* 0x000e220000000800 */
[----:B------:R-:W-:-:S04]  /*ffb0*/  @P5 IMAD.HI.U32 R18, R100, R35, RZ ;  /* 0x0000002364125227 */ /* 0x000fc800078e00ff */
[----:B---3--:R-:W-:Y:S01]  /*ffc0*/  FADD.FTZ R19, R45, R38 ;  /* 0x000000262d137221 */ /* 0x008fe20000010000 */
[----:B------:R3:W-:Y:S01]  /*ffd0*/  STSM.16.M88.4 [R23+0x2bb00], R24 ;  /* 0x02bb001817007844 */ /* 0x0007e20000000200 */
[----:B------:R-:W-:Y:S01]  /*ffe0*/  FADD.FTZ R16, R50, R17 ;  /* 0x0000001132107221 */ /* 0x000fe20000010000 */
[----:B------:R-:W-:Y:S02]  /*fff0*/  F2FP.BF16.F32.PACK_AB R28, R41, R46 ;  /* 0x0000002e291c723e */ /* 0x000fe400000010ff */
[----:B------:R-:W-:Y:S02]  /*10000*/  F2FP.BF16.F32.PACK_AB R29, R81, R88 ;  /* 0x00000058511d723e */ /* 0x000fe400000010ff */
[----:B------:R-:W-:Y:S02]  /*10010*/  F2FP.BF16.F32.PACK_AB R30, R44, R40 ;  /* 0x000000282c1e723e */ /* 0x000fe400000010ff */
[----:B------:R-:W-:Y:S01]  /*10020*/  F2FP.BF16.F32.PACK_AB R31, R58, R77 ;  /* 0x0000004d3a1f723e */ /* 0x000fe200000010ff */
[----:B---3--:R-:W-:Y:S01]  /*10030*/  IMAD.MOV.U32 R27, RZ, RZ, R100 ;  /* 0x000000ffff1b7224 */ /* 0x008fe200078e0064 */
[----:B------:R-:W-:Y:S01]  /*10040*/  @P5 SHF.R.U32.HI R27, RZ, R43, R18 ;  /* 0x0000002bff1b5219 */ /* 0x000fe20000011612 */
[----:B-1----:R-:W-:Y:S01]  /*10050*/  FADD.FTZ R18, R36, R19 ;  /* 0x0000001324127221 */ /* 0x002fe20000010000 */
[----:B------:R-:W-:Y:S01]  /*10060*/  FADD.FTZ R19, R97, R16 ;  /* 0x0000001061137221 */ /* 0x000fe20000010000 */
[----:B------:R-:W-:-:S02]  /*10070*/  F2FP.BF16.F32.PACK_AB R16, R45, R39 ;  /* 0x000000272d10723e */ /* 0x000fc400000010ff */
[C---:B--2---:R-:W-:Y:S01]  /*10080*/  FADD.FTZ R24, R37.reuse, R18 ;  /* 0x0000001225187221 */ /* 0x044fe20000010000 */
[----:B0-----:R-:W-:Y:S01]  /*10090*/  FADD.FTZ R26, R34, R19 ;  /* 0x00000013221a7221 */ /* 0x001fe20000010000 */
[----:B------:R-:W-:Y:S02]  /*100a0*/  F2FP.BF16.F32.PACK_AB R17, R50, R93 ;  /* 0x0000005d3211723e */ /* 0x000fe400000010ff */
[----:B------:R-:W-:Y:S02]  /*100b0*/  F2FP.BF16.F32.PACK_AB R18, R37, R36 ;  /* 0x000000242512723e */ /* 0x000fe400000010ff */
[----:B------:R-:W-:Y:S01]  /*100c0*/  F2FP.BF16.F32.PACK_AB R19, R34, R97 ;  /* 0x000000612213723e */ /* 0x000fe200000010ff */
[----:B------:R-:W-:Y:S04]  /*100d0*/  STSM.16.M88.4 [R23+0x2d300], R28 ;  /* 0x02d3001c17007844 */ /* 0x000fe80000000200 */
[----:B------:R0:W-:Y:S04]  /*100e0*/  STSM.16.M88.4 [R23+0x2eb00], R16 ;  /* 0x02eb001017007844 */ /* 0x0001e80000000200 */
[----:B0-----:R-:W2:Y:S01]  /*100f0*/  LDL R16, [R1+0x80] ;  /* 0x0000800001107983 */ /* 0x001ea20000100800 */
[----:B------:R-:W0:Y:S08]  /*10100*/  MUFU.EX2 R57, R57 ;  /* 0x0000003900397308 */ /* 0x000e300000000800 */
[----:B------:R-:W1:Y:S08]  /*10110*/  MUFU.EX2 R33, R33 ;  /* 0x0000002100217308 */ /* 0x000e700000000800 */
[----:B------:R-:W3:Y:S08]  /*10120*/  MUFU.EX2 R56, R56 ;  /* 0x0000003800387308 */ /* 0x000ef00000000800 */
[----:B------:R-:W-:Y:S08]  /*10130*/  MUFU.EX2 R53, R53 ;  /* 0x0000003500357308 */ /* 0x000ff00000000800 */
[----:B------:R-:W4:Y:S01]  /*10140*/  MUFU.EX2 R60, R60 ;  /* 0x0000003c003c7308 */ /* 0x000f220000000800 */
[----:B0-----:R-:W-:-:S07]  /*10150*/  FADD.FTZ R25, R57, R26 ;  /* 0x0000001a39197221 */ /* 0x001fce0000010000 */
[----:B------:R-:W-:Y:S01]  /*10160*/  MUFU.EX2 R32, R32 ;  /* 0x0000002000207308 */ /* 0x000fe20000000800 */
[----:B------:R-:W-:-:S07]  /*10170*/  IADD3 R26, R27, R98, -R99 ;  /* 0x000000621b1a7210 */ /* 0x000fce0007ffe863 */
[----:B------:R-:W0:Y:S01]  /*10180*/  MUFU.EX2 R15, R15 ;  /* 0x0000000f000f7308 */ /* 0x000e220000000800 */
[----:B-1----:R-:W-:Y:S01]  /*10190*/  FADD.FTZ R21, R33, R24 ;  /* 0x0000001821157221 */ /* 0x002fe20000010000 */
[----:B---3--:R-:W-:Y:S01]  /*101a0*/  FADD.FTZ R28, R56, R25 ;  /* 0x00000019381c7221 */ /* 0x008fe20000010000 */
[----:B------:R-:W-:Y:S01]  /*101b0*/  IMAD.HI R29, R26, 0x38e38e39, RZ ;  /* 0x38e38e391a1d7827 */ /* 0x000fe200078e02ff */
[----:B----4-:R-:W-:-:S03]  /*101c0*/  F2FP.BF16.F32.PACK_AB R27, R60, R53 ;  /* 0x000000353c1b723e */ /* 0x010fc600000010ff */
[C---:B------:R-:W-:Y:S01]  /*101d0*/  FADD.FTZ R21, R52.reuse, R21 ;  /* 0x0000001534157221 */ /* 0x040fe20000010000 */
[----:B------:R-:W-:Y:S01]  /*101e0*/  FADD.FTZ R53, R53, R28 ;  /* 0x0000001c35357221 */ /* 0x000fe20000010000 */
[----:B------:R-:W-:Y:S02]  /*101f0*/  F2FP.BF16.F32.PACK_AB R24, R52, R33 ;  /* 0x000000213418723e */ /* 0x000fe400000010ff */
[----:B------:R-:W-:Y:S02]  /*10200*/  F2FP.BF16.F32.PACK_AB R25, R56, R57 ;  /* 0x000000393819723e */ /* 0x000fe400000010ff */
[----:B------:R-:W-:Y:S02]  /*10210*/  SHF.R.U32.HI R28, RZ, 0x1f, R29 ;  /* 0x0000001fff1c7819 */ /* 0x000fe4000001161d */
[----:B0-----:R-:W-:Y:S01]  /*10220*/  F2FP.BF16.F32.PACK_AB R26, R15, R32 ;  /* 0x000000200f1a723e */ /* 0x001fe200000010ff */
[----:B------:R-:W-:Y:S01]  /*10230*/  FADD.FTZ R32, R32, R21 ;  /* 0x0000001520207221 */ /* 0x000fe20000010000 */
[----:B------:R-:W-:-:S03]  /*10240*/  LEA.HI.SX32 R28, R29, R28, 0x1b ;  /* 0x0000001c1d1c7211 */ /* 0x000fc600078fdaff */
[----:B------:R-:W-:Y:S01]  /*10250*/  STSM.16.M88.4 [R23+0x30300], R24 ;  /* 0x0303001817007844 */ /* 0x000fe20000000200 */
[----:B------:R-:W-:Y:S01]  /*10260*/  FADD.FTZ R17, R15, R32 ;  /* 0x000000200f117221 */ /* 0x000fe20000010000 */
[----:B------:R-:W-:Y:S01]  /*10270*/  FADD.FTZ R15, R60, R53 ;  /* 0x000000353c0f7221 */ /* 0x000fe20000010000 */
[----:B------:R0:W-:Y:S06]  /*10280*/  MEMBAR.ALL.CTA ;  /* 0x0000000000007992 */ /* 0x0001ec0000008000 */
[----:B0-----:R-:W0:Y:S04]  /*10290*/  FENCE.VIEW.ASYNC.S ;  /* 0x00000000000073c6 */ /* 0x001e280000000000 */
[----:B------:R-:W-:Y:S04]  /*102a0*/  STL [R1+0x18], R17 ;  /* 0x0000181101007387 */ /* 0x000fe80000100800 */
[----:B------:R1:W-:Y:S02]  /*102b0*/  STL [R1+0x28], R15 ;  /* 0x0000280f01007387 */ /* 0x0003e40000100800 */
[----:B-1----:R-:W-:Y:S01]  /*102c0*/  VIADD R15, R96, 0xfffffffe ;  /* 0xfffffffe600f7836 */ /* 0x002fe20000000000 */
        /* <DEDUP_REMOVED lines=23> */
[----:B--2---:R-:W-:-:S05]  /*10440*/  VIMNMX R16, R16, R28, !PT ;  /* 0x0000001c10107248 */ /* 0x004fca0007fe0100 */
[----:B------:R1:W-:Y:S01]  /*10450*/  STL [R1+0x60], R16 ;  /* 0x0000601001007387 */ /* 0x0003e20000100800 */
[----:B------:R-:W-:Y:S02]  /*10460*/  ISETP.GE.AND P2, PT, R15, R16, PT ;  /* 0x000000100f00720c */ /* 0x000fe40003f46270 */
[----:B------:R-:W-:Y:S01]  /*10470*/  CS2R R28, SRZ ;  /* 0x00000000001c7805 */ /* 0x000fe2000001ff00 */
[----:B0-----:R-:W-:-:S10]  /*10480*/  NOP ;  /* 0x0000000000007918 */ /* 0x001fd40000000000 */
[----:B-1----:R-:W-:Y:S05]  /*10490*/  @!P2 BRA `(.L_x_11801) ;  /* 0x0000005000aca947 */ /* 0x002fea0003800000 */
[----:B------:R0:W5:Y:S01]  /*104a0*/  LDL.LU R151, [R1+0x2c] ;  /* 0x00002c0001977983 */ /* 0x0001620000300800 */
[----:B------:R-:W-:Y:S02]  /*104b0*/  IMAD.MOV.U32 R17, RZ, RZ, R20 ;  /* 0x000000ffff117224 */ /* 0x000fe400078e0014 */
[----:B------:R-:W-:Y:S02]  /*104c0*/  IMAD.MOV.U32 R16, RZ, RZ, R14 ;  /* 0x000000ffff107224 */ /* 0x000fe400078e000e */
[----:B------:R-:W-:Y:S02]  /*104d0*/  IMAD.MOV.U32 R150, RZ, RZ, R145 ;  /* 0x000000ffff967224 */ /* 0x000fe400078e0091 */
[----:B------:R-:W-:-:S07]  /*104e0*/  IMAD.MOV.U32 R71, RZ, RZ, RZ ;  /* 0x000000ffff477224 */ /* 0x000fce00078e00ff */
.L_x_11811:
[----:B------:R-:W2:Y:S01]  /*104f0*/  LDL R14, [R1+0x4c] ;  /* 0x00004c00010e7983 */ /* 0x000ea20000100800 */
[----:B------:R-:W-:Y:S01]  /*10500*/  VIADD R145, R150, 0x1 ;  /* 0x0000000196917836 */ /* 0x000fe20000000000 */
[----:B------:R-:W-:Y:S05]  /*10510*/  YIELD ;  /* 0x0000000000007946 */ /* 0x000fea0003800000 */
[----:B------:R-:W-:-:S04]  /*10520*/  ISETP.NE.AND P3, PT, R145, 0x2, PT ;  /* 0x000000029100780c */ /* 0x000fc80003f65270 */
[----:B------:R-:W-:Y:S02]  /*10530*/  SEL R0, RZ, 0x1, P3 ;  /* 0x00000001ff007807 */ /* 0x000fe40001800000 */
[----:B------:R-:W-:Y:S02]  /*10540*/  SEL R145, R145, RZ, P3 ;  /* 0x000000ff91917207 */ /* 0x000fe40001800000 */
[----:B--2---:R-:W-:Y:S02]  /*10550*/  ISETP.NE.AND P2, PT, R14, RZ, PT ;  /* 0x000000ff0e00720c */ /* 0x004fe40003f45270 */
[----:B-----5:R-:W-:-:S05]  /*10560*/  LOP3.LUT R14, R151, R0, RZ, 0x3c, !PT ;  /* 0x00000000970e7212 */ /* 0x020fca00078e3cff */
[----:B------:R1:W-:Y:S06]  /*10570*/  STL [R1+0x2c], R14 ;  /* 0x00002c0e01007387 */ /* 0x0003ec0000100800 */
[----:B------:R-:W-:Y:S05]  /*10580*/  @P2 BRA `(.L_x_11802) ;  /* 0x0000000000302947 */ /* 0x000fea0003800000 */
[----:B------:R-:W-:Y:S05]  /*10590*/  @!P0 BRA `(.L_x_11803) ;  /* 0x0000000000048947 */ /* 0x000fea0003800000 */
[----:B------:R-:W-:Y:S01]  /*105a0*/  BPT.TRAP 0x1 ;  /* 0x000000040000795c */ /* 0x000fe20000300000 */
.L_x_11803:
[----:B------:R-:W-:Y:S01]  /*105b0*/  IMAD R0, R145, 0x8, R22 ;  /* 0x0000000891007824 */ /* 0x000fe200078e0216 */
[----:B------:R-:W-:-:S04]  /*105c0*/  SHF.L.U32 R19, R14, 0x1f, RZ ;  /* 0x0000001f0e137819 */ /* 0x000fc800000006ff */
[----:B------:R2:W3:Y:S01]  /*105d0*/  SYNCS.PHASECHK.TRANS64.TRYWAIT P3, [R0+URZ+0x31c30], R19 ;  /* 0x031c3013000075a7 */ /* 0x0004e2000806017f */
[----:B------:R-:W-:Y:S05]  /*105e0*/  @!P0 BRA `(.L_x_11804) ;  /* 0x0000000000048947 */ /* 0x000fea0003800000 */
[----:B------:R-:W-:Y:S01]  /*105f0*/  BPT.TRAP 0x1 ;  /* 0x000000040000795c */ /* 0x000fe20000300000 */
.L_x_11804:
[----:B------:R-:W-:Y:S04]  /*10600*/  BSSY B0, `(.L_x_11802) ;  /* 0x0000004000007945 */ /* 0x000fe80003800000 */
[----:B---3--:R-:W-:Y:S05]  /*10610*/  @P3 BRA `(.L_x_11805) ;  /* 0x0000000000083947 */ /* 0x008fea0003800000 */
[----:B------:R-:W3:Y:S02]  /*10620*/  SYNCS.PHASECHK.TRANS64.TRYWAIT P3, [R0+URZ+0x31c30], R19 ;  /* 0x031c3013000075a7 */ /* 0x000ee4000806017f */
[----:B---3--:R-:W-:Y:S05]  /*10630*/  @!P3 BRA `(.L_x_11806) ;  /* 0x0000016000b4b947 */ /* 0x008fea0003800000 */
.L_x_11805:
[----:B------:R-:W-:Y:S05]  /*10640*/  BSYNC B0 ;  /* 0x0000000000007941 */ /* 0x000fea0003800000 */
.L_x_11802:
[----:B-1----:R-:W4:Y:S01]  /*10650*/  LDL R14, [R1+0x58] ;  /* 0x00005800010e7983 */ /* 0x002f220000100800 */
[----:B--23--:R-:W1:Y:S01]  /*10660*/  S2R R0, SR_TID.X ;  /* 0x0000000000007919 */ /* 0x00ce620000002100 */
[----:B------:R-:W-:Y:S05]  /*10670*/  WARPSYNC.ALL ;  /* 0x0000000000007948 */ /* 0x000fea0003800000 */
[----:B------:R-:W-:Y:S02]  /*10680*/  IMAD.MOV.U32 R77, RZ, RZ, -0x7fffffe0 ;  /* 0x80000020ff4d7424 */ /* 0x000fe400078e00ff */
[----:B------:R-:W-:Y:S02]  /*10690*/  IMAD.MOV.U32 R75, RZ, RZ, -0x7fffffe0 ;  /* 0x80000020ff4b7424 */ /* 0x000fe400078e00ff */
[----:B------:R-:W-:-:S02]  /*106a0*/  IMAD.MOV.U32 R19, RZ, RZ, -0x7fffffe0 ;  /* 0x80000020ff137424 */ /* 0x000fc400078e00ff */
[----:B------:R-:W-:Y:S01]  /*106b0*/  IMAD.MOV.U32 R73, RZ, RZ, -0x7fffffe0 ;  /* 0x80000020ff497424 */ /* 0x000fe200078e00ff */
[----:B------:R-:W-:Y:S02]  /*106c0*/  R2UR UR11, R77 ;  /* 0x000000004d0b72ca */ /* 0x000fe400000e0000 */
[----:B------:R-:W-:Y:S02]  /*106d0*/  R2UR UR13, R75 ;  /* 0x000000004b0d72ca */ /* 0x000fe400000e0000 */
[----:B------:R-:W-:Y:S02]  /*106e0*/  R2UR UR7, R19 ;  /* 0x00000000130772ca */ /* 0x000fe400000e0000 */
[----:B------:R-:W-:Y:S02]  /*106f0*/  R2UR UR9, R73 ;  /* 0x00000000490972ca */ /* 0x000fe400000e0000 */
[----:B-1----:R-:W-:-:S05]  /*10700*/  SHF.R.U32.HI R0, RZ, 0x7, R0 ;  /* 0x00000007ff007819 */ /* 0x002fca0000011600 */
[----:B------:R-:W-:-:S05]  /*10710*/  VIADD R0, R0, 0x8 ;  /* 0x0000000800007836 */ /* 0x000fca0000000000 */
[----:B------:R1:W-:Y:S01]  /*10720*/  BAR.SYNC.DEFER_BLOCKING R0, 0x100 ;  /* 0x000400000000751d */ /* 0x0003e20000010000 */
[----:B------:R-:W-:Y:S01]  /*10730*/  IMAD.MOV.U32 R21, RZ, RZ, -0x7fffffe0 ;  /* 0x80000020ff157424 */ /* 0x000fe200078e00ff */
[----:B------:R-:W-:-:S04]  /*10740*/  MOV R79, UR7 ;  /* 0x00000007004f7c02 */ /* 0x000fc80008000f00 */
[----:B------:R-:W-:Y:S01]  /*10750*/  UMOV UR7, UR9 ;  /* 0x0000000900077c82 */ /* 0x000fe20008000000 */
[----:B------:R-:W-:Y:S01]  /*10760*/  R2UR UR9, R9 ;  /* 0x00000000090972ca */ /* 0x000fe200000e0000 */
[----:B------:R-:W-:Y:S01]  /*10770*/  WARPGROUP.ARRIVE ;  /* 0x00000000000079c5 */ /* 0x000fe20000000000 */
[----:B------:R-:W-:-:S13]  /*10780*/  R2UR UR5, R73 ;  /* 0x00000000490572ca */ /* 0x000fda00000e0000 */
[----:B------:R-:W-:Y:S02]  /*10790*/  MOV R73, UR5 ;  /* 0x0000000500497c02 */ /* 0x000fe40008000f00 */
[C---:B------:R-:W-:Y:S02]  /*107a0*/  R2UR UR5, R19.reuse ;  /* 0x00000000130572ca */ /* 0x040fe400000e0000 */
[C---:B------:R-:W-:Y:S02]  /*107b0*/  R2UR UR59, R19.reuse ;  /* 0x00000000133b72ca */ /* 0x040fe400000e0000 */
[C---:B------:R-:W-:Y:S02]  /*107c0*/  R2UR UR19, R19.reuse ;  /* 0x00000000131372ca */ /* 0x040fe400000e0000 */
[C---:B------:R-:W-:Y:S02]  /*107d0*/  R2UR UR27, R19.reuse ;  /* 0x00000000131b72ca */ /* 0x040fe400000e0000 */
[----:B------:R-:W-:-:S02]  /*107e0*/  R2UR UR39, R19 ;  /* 0x00000000132772ca */ /* 0x000fc400000e0000 */
[----:B------:R-:W-:-:S03]  /*107f0*/  R2UR UR51, R19 ;  /* 0x00000000133372ca */ /* 0x000fc600000e0000 */
[----:B------:R-:W-:Y:S01]  /*10800*/  IMAD.U32 R19, RZ, RZ, UR5 ;  /* 0x00000005ff137e24 */ /* 0x000fe2000f8e00ff */
[C---:B------:R-:W-:Y:S02]  /*10810*/  R2UR UR5, R9.reuse ;  /* 0x00000000090572ca */ /* 0x040fe400000e0000 */
[----:B------:R-:W-:Y:S02]  /*10820*/  R2UR UR56, R8 ;  /* 0x00000000083872ca */ /* 0x000fe400000e0000 */
[----:B------:R-:W-:Y:S01]  /*10830*/  R2UR UR57, R9 ;  /* 0x00000000093972ca */ /* 0x000fe200000e0000 */
[----:B----4-:R-:W-:-:S04]  /*10840*/  IMAD R20, R145, 0x6c0, R14 ;  /* 0x000006c091147824 */ /* 0x010fc800078e020e */
[C---:B------:R-:W-:Y:S02]  /*10850*/  VIADD R18, R20.reuse, 0x80 ;  /* 0x0000008014127836 */ /* 0x040fe40000000000 */
[C---:B------:R-:W-:Y:S02]  /*10860*/  VIADD R76, R20.reuse, 0x180 ;  /* 0x00000180144c7836 */ /* 0x040fe40000000000 */
[----:B------:R-:W-:Y:S01]  /*10870*/  VIADD R74, R20, 0xc0 ;  /* 0x000000c0144a7836 */ /* 0x000fe20000000000 */
[----:B------:R-:W-:Y:S01]  /*10880*/  R2UR UR58, R18 ;  /* 0x00000000123a72ca */ /* 0x000fe200000e0000 */
[C---:B------:R-:W-:Y:S02]  /*10890*/  VIADD R18, R20.reuse, 0x140 ;  /* 0x0000014014127836 */ /* 0x040fe40000000000 */
[----:B------:R-:W-:Y:S01]  /*108a0*/  VIADD R72, R20, 0x40 ;  /* 0x0000004014487836 */ /* 0x000fe20000000000 */
[----:B------:R-:W-:Y:S02]  /*108b0*/  R2UR UR10, R76 ;  /* 0x000000004c0a72ca */ /* 0x000fe400000e0000 */
[----:B------:R-:W-:-:S02]  /*108c0*/  R2UR UR12, R74 ;  /* 0x000000004a0c72ca */ /* 0x000fc400000e0000 */
[----:B------:R-:W-:Y:S02]  /*108d0*/  R2UR UR6, R18 ;  /* 0x00000000120672ca */ /* 0x000fe400000e0000 */
[----:B------:R-:W-:Y:S01]  /*108e0*/  R2UR UR8, R72 ;  /* 0x00000000480872ca */ /* 0x000fe200000e0000 */
[----:B------:R-:W-:Y:S01]  /*108f0*/  VIADD R72, R20, 0x100 ;  /* 0x0000010014487836 */ /* 0x000fe20000000000 */
[----:B------:R-:W-:Y:S01]  /*10900*/  MOV R14, UR11 ;  /* 0x0000000b000e7c02 */ /* 0x000fe20008000f00 */
[----:B------:R-:W-:-:S04]  /*10910*/  UMOV UR11, UR13 ;  /* 0x0000000d000b7c82 */ /* 0x000fc80008000000 */
[----:B-1----:R-:W-:Y:S02]  /*10920*/  MOV R0, UR10 ;  /* 0x0000000a00007c02 */ /* 0x002fe40008000f00 */
[----:B------:R-:W-:Y:S01]  /*10930*/  UMOV UR10, UR12 ;  /* 0x0000000c000a7c82 */ /* 0x000fe20008000000 */
[----:B------:R-:W-:Y:S02]  /*10940*/  R2UR UR4, R72 ;  /* 0x00000000480472ca */ /* 0x000fe400000e0000 */
[----:B------:R-:W-:Y:S01]  /*10950*/  MOV R78, UR6 ;  /* 0x00000006004e7c02 */ /* 0x000fe20008000f00 */
[----:B------:R-:W-:Y:S01]  /*10960*/  UMOV UR6, UR8 ;  /* 0x0000000800067c82 */ /* 0x000fe20008000000 */
[----:B------:R-:W-:Y:S02]  /*10970*/  MOV R72, UR11 ;  /* 0x0000000b00487c02 */ /* 0x000fe40008000f00 */
[----:B------:R-:W-:Y:S02]  /*10980*/  MOV R81, UR10 ;  /* 0x0000000a00517c02 */ /* 0x000fe40008000f00 */
[----:B------:R-:W-:-:S02]  /*10990*/  R2UR UR10, R20 ;  /* 0x00000000140a72ca */ /* 0x000fc400000e0000 */
[----:B------:R-:W-:Y:S02]  /*109a0*/  R2UR UR11, R21 ;  /* 0x00000000150b72ca */ /* 0x000fe400000e0000 */
[----:B------:R-:W-:Y:S01]  /*109b0*/  R2UR UR8, R8 ;  /* 0x00000000080872ca */ /* 0x000fe200000e0000 */
[----:B------:R-:W-:-:S12]  /*109c0*/  VIADD R18, R20, 0x200 ;  /* 0x0000020014127836 */ /* 0x000fd80000000000 */
[----:B------:R-:W-:Y:S01]  /*109d0*/  HGMMA.64x16x16.F32.BF16 R136, gdesc[UR8], RZ, !UPT, gsb0 ;  /* 0x00200000088879f0 */ /* 0x000fe2000c0018ff */
[----:B------:R-:W-:Y:S01]  /*109e0*/  R2UR UR18, R18 ;  /* 0x00000000121272ca */ /* 0x000fe200000e0000 */
[----:B------:R-:W-:-:S05]  /*109f0*/  VIADD R18, R20, 0x42 ;  /* 0x0000004214127836 */ /* 0x000fca0000000000 */
[----:B------:R-:W-:Y:S01]  /*10a00*/  R2UR UR26, R18 ;  /* 0x00000000121a72ca */ /* 0x000fe200000e0000 */
[----:B------:R-:W-:-:S05]  /*10a10*/  VIADD R18, R20, 0x102 ;  /* 0x0000010214127836 */ /* 0x000fca0000000000 */
[----:B------:R-:W-:Y:S01]  /*10a20*/  R2UR UR38, R18 ;  /* 0x00000000122672ca */ /* 0x000fe200000e0000 */
[----:B------:R-:W-:-:S05]  /*10a30*/  VIADD R18, R20, 0x1c2 ;  /* 0x000001c214127836 */ /* 0x000fca0000000000 */
[----:B------:R-:W-:Y:S01]  /*10a40*/  R2UR UR50, R18 ;  /* 0x00000000123272ca */ /* 0x000fe200000e0000 */
[----:B------:R-:W-:Y:S01]  /*10a50*/  VIADD R18, R20, 0x240 ;  /* 0x0000024014127836 */ /* 0x000fe20000000000 */
[----:B------:R-:W-:-:S04]  /*10a60*/  MOV R80, UR4 ;  /* 0x0000000400507c02 */ /* 0x000fc80008000f00 */
[----:B------:R-:W-:-:S13]  /*10a70*/  R2UR UR4, R18 ;  /* 0x00000000120472ca */ /* 0x000fda00000e0000 */
[----:B------:R-:W-:Y:S01]  /*10a80*/  IMAD.U32 R18, RZ, RZ, UR4 ;  /* 0x00000004ff127e24 */ /* 0x000fe2000f8e00ff */
[----:B------:R-:W-:Y:S01]  /*10a90*/  R2UR UR4, R8 ;  /* 0x00000000080472ca */ /* 0x000fe200000e0000 */
[----:B------:R-:W-:Y:S02]  /*10aa0*/  WARPGROUP.DEPBAR.LE gsb0, 0x0 ;  /* 0x00008000000079c5 */ /* 0x000fe40000010000 */
[----:B------:R-:W-:-:S10]  /*10ab0*/  WARPGROUP.ARRIVE ;  /* 0x00000000000079c5 */ /* 0x000fd40000000000 */
[----:B------:R-:W-:Y:S03]  /*10ac0*/  HGMMA.64x16x16.F32.BF16 R128, gdesc[UR4], RZ, !UPT, gsb0 ;  /* 0x00200000048079f0 */ /* 0x000fe6000c0018ff */
[----:B------:R-:W-:Y:S02]  /*10ad0*/  WARPGROUP.DEPBAR.LE gsb0, 0x0 ;  /* 0x00008000000079c5 */ /* 0x000fe40000010000 */
[----:B------:R-:W-:-:S06]  /*10ae0*/  WARPGROUP.ARRIVE ;  /* 0x00000000000079c5 */ /* 0x000fcc0000000000 */
[----:B------:R-:W-:Y:S01]  /*10af0*/  HGMMA.64x16x16.F32.BF16 R120, gdesc[UR56], RZ, !UPT, gsb0 ;  /* 0x00200000387879f0 */ /* 0x000fe2000c0018ff */
[----:B------:R-:W-:Y:S02]  /*10b00*/  R2UR UR11, R72 ;  /* 0x00000000480b72ca */ /* 0x000fe400000e0000 */
[----:B------:R-:W-:Y:S02]  /*10b10*/  R2UR UR10, R81 ;  /* 0x00000000510a72ca */ /* 0x000fe400000e0000 */
[----:B------:R-:W-:Y:S02]  /*10b20*/  R2UR UR8, R8 ;  /* 0x00000000080872ca */ /* 0x000fe400000e0000 */
[----:B------:R-:W-:Y:S01]  /*10b30*/  R2UR UR9, R9 ;  /* 0x00000000090972ca */ /* 0x000fe200000e0000 */
[----:B------:R-:W-:Y:S02]  /*10b40*/  WARPGROUP.DEPBAR.LE gsb0, 0x0 ;  /* 0x00008000000079c5 */ /* 0x000fe40000010000 */
[----:B------:R-:W-:-:S10]  /*10b50*/  WARPGROUP.ARRIVE ;  /* 0x00000000000079c5 */ /* 0x000fd40000000000 */
[----:B------:R-:W-:Y:S01]  /*10b60*/  HGMMA.64x16x16.F32.BF16 R112, gdesc[UR8], RZ, !UPT, gsb0 ;  /* 0x00200000087079f0 */ /* 0x000fe2000c0018ff */
[----:B------:R-:W-:Y:S01]  /*10b70*/  R2UR UR5, R73 ;  /* 0x00000000490572ca */ /* 0x000fe200000e0000 */
[----:B------:R-:W-:Y:S02]  /*10b80*/  VIADD R72, R20, 0x440 ;  /* 0x0000044014487836 */ /* 0x000fe40000000000 */
[----:B------:R-:W-:Y:S01]  /*10b90*/  IMAD.MOV.U32 R73, RZ, RZ, -0x7fffffe0 ;  /* 0x80000020ff497424 */ /* 0x000fe200078e00ff */
[----:B------:R-:W-:Y:S02]  /*10ba0*/  R2UR UR4, R80 ;  /* 0x00000000500472ca */ /* 0x000fe400000e0000 */
[----:B------:R-:W-:Y:S02]  /*10bb0*/  R2UR UR58, R72 ;  /* 0x00000000483a72ca */ /* 0x000fe400000e0000 */
[----:B------:R-:W-:Y:S02]  /*10bc0*/  R2UR UR59, R73 ;  /* 0x00000000493b72ca */ /* 0x000fe400000e0000 */
[----:B------:R-:W-:-:S02]  /*10bd0*/  R2UR UR56, R8 ;  /* 0x00000000083872ca */ /* 0x000fc400000e0000 */
[----:B------:R-:W-:-:S07]  /*10be0*/  R2UR UR57, R9 ;  /* 0x00000000093972ca */ /* 0x000fce00000e0000 */
[----:B------:R-:W-:Y:S01]  /*10bf0*/  MOV R153, UR58 ;  /* 0x0000003a00997c02 */ /* 0x000fe20008000f00 */
[----:B------:R-:W-:Y:S01]  /*10c00*/  UMOV UR58, UR4 ;  /* 0x00000004003a7c82 */ /* 0x000fe20008000000 */
[----:B------:R-:W-:Y:S01]  /*10c10*/  MOV R154, UR59 ;  /* 0x0000003b009a7c02 */ /* 0x000fe20008000f00 */
[----:B------:R-:W-:Y:S01]  /*10c20*/  UMOV UR59, UR5 ;  /* 0x00000005003b7c82 */ /* 0x000fe20008000000 */
        /* <DEDUP_REMOVED lines=10> */
[----:B------:R-:W-:Y:S02]  /*10cd0*/  R2UR UR11, R14 ;  /* 0x000000000e0b72ca */ /* 0x000fe400000e0000 */
[----:B------:R-:W-:Y:S02]  /*10ce0*/  R2UR UR10, R0 ;  /* 0x00000000000a72ca */ /* 0x000fe400000e0000 */
[----:B------:R-:W-:Y:S02]  /*10cf0*/  R2UR UR8, R8 ;  /* 0x00000000080872ca */ /* 0x000fe400000e0000 */
[----:B------:R-:W-:Y:S01]  /*10d00*/  R2UR UR9, R9 ;  /* 0x00000000090972ca */ /* 0x000fe200000e0000 */
[----:B------:R-:W-:Y:S02]  /*10d10*/  VIADD R72, R20, 0x282 ;  /* 0x0000028214487836 */ /* 0x000fe40000000000 */
[----:B------:R-:W-:-:S03]  /*10d20*/  IMAD.MOV.U32 R73, RZ, RZ, -0x7fffffe0 ;  /* 0x80000020ff497424 */ /* 0x000fc600078e00ff */
[----:B------:R-:W-:Y:S01]  /*10d30*/  R2UR UR12, R72 ;  /* 0x00000000480c72ca */ /* 0x000fe200000e0000 */
[----:B------:R-:W-:Y:S02]  /*10d40*/  WARPGROUP.DEPBAR.LE gsb0, 0x0 ;  /* 0x00008000000079c5 */ /* 0x000fe40000010000 */
[----:B------:R-:W-:-:S06]  /*10d50*/  WARPGROUP.ARRIVE ;  /* 0x00000000000079c5 */ /* 0x000fcc0000000000 */
[----:B------:R-:W-:Y:S01]  /*10d60*/  HGMMA.64x16x16.F32.BF16 R88, gdesc[UR8], RZ, !UPT, gsb0 ;  /* 0x00200000085879f0 */ /* 0x000fe2000c0018ff */
[----:B------:R-:W-:Y:S01]  /*10d70*/  R2UR UR13, R73 ;  /* 0x00000000490d72ca */ /* 0x000fe200000e0000 */
[----:B------:R-:W-:Y:S01]  /*10d80*/  VIADD R74, R20, 0x1c0 ;  /* 0x000001c0144a7836 */ /* 0x000fe20000000000 */
[----:B------:R-:W-:Y:S01]  /*10d90*/  R2UR UR15, R75 ;  /* 0x000000004b0f72ca */ /* 0x000fe200000e0000 */
[----:B------:R-:W-:-:S03]  /*10da0*/  IMAD.U32 R146, RZ, RZ, UR12 ;  /* 0x0000000cff927e24 */ /* 0x000fc6000f8e00ff */
[----:B------:R-:W-:Y:S01]  /*10db0*/  R2UR UR14, R74 ;  /* 0x000000004a0e72ca */ /* 0x000fe200000e0000 */
[----:B------:R-:W-:Y:S01]  /*10dc0*/  VIADD R74, R20, 0x2 ;  /* 0x00000002144a7836 */ /* 0x000fe20000000000 */
[----:B------:R-:W-:-:S05]  /*10dd0*/  R2UR UR12, R8 ;  /* 0x00000000080c72ca */ /* 0x000fca00000e0000 */
[----:B------:R-:W-:Y:S01]  /*10de0*/  IMAD.U32 R147, RZ, RZ, UR13 ;  /* 0x0000000dff937e24 */ /* 0x000fe2000f8e00ff */
[----:B------:R-:W-:Y:S02]  /*10df0*/  R2UR UR13, R9 ;  /* 0x00000000090d72ca */ /* 0x000fe400000e0000 */
        /* <DEDUP_REMOVED lines=13> */
[----:B------:R-:W-:Y:S01]  /*10ed0*/  VIADD R76, R20, 0x82 ;  /* 0x00000082144c7836 */ /* 0x000fe20000000000 */
[C---:B------:R-:W-:Y:S02]  /*10ee0*/  R2UR UR23, R75.reuse ;  /* 0x000000004b1772ca */ /* 0x040fe400000e0000 */
[C---:B------:R-:W-:Y:S02]  /*10ef0*/  R2UR UR35, R75.reuse ;  /* 0x000000004b2372ca */ /* 0x040fe400000e0000 */
[C---:B------:R-:W-:Y:S02]  /*10f00*/  R2UR UR43, R75.reuse ;  /* 0x000000004b2b72ca */ /* 0x040fe400000e0000 */
[----:B------:R-:W-:-:S02]  /*10f10*/  R2UR UR49, R75 ;  /* 0x000000004b3172ca */ /* 0x000fc400000e0000 */
[C---:B------:R-:W-:Y:S02]  /*10f20*/  R2UR UR45, R75.reuse ;  /* 0x000000004b2d72ca */ /* 0x040fe400000e0000 */
[----:B------:R-:W-:Y:S01]  /*10f30*/  R2UR UR36, R74 ;  /* 0x000000004a2472ca */ /* 0x000fe200000e0000 */
[----:B------:R-:W-:Y:S01]  /*10f40*/  VIADD R74, R20, 0x400 ;  /* 0x00000400144a7836 */ /* 0x000fe20000000000 */
        /* <DEDUP_REMOVED lines=9> */
[----:B------:R1:W-:Y:S01]  /*10fe0*/  STL [R1+0xec], R22 ;  /* 0x0000ec1601007387 */ /* 0x0003e20000100800 */
[----:B------:R-:W-:-:S03]  /*10ff0*/  VIADD R76, R20, 0x202 ;  /* 0x00000202144c7836 */ /* 0x000fc60000000000 */
[----:B------:R2:W-:Y:S02]  /*11000*/  STL [R1+0xe8], R17 ;  /* 0x0000e81101007387 */ /* 0x0005e40000100800 */
[----:B------:R-:W-:Y:S02]  /*11010*/  R2UR UR54, R76 ;  /* 0x000000004c3672ca */ /* 0x000fe400000e0000 */
[----:B-1----:R-:W-:Y:S02]  /*11020*/  MOV R22, UR61 ;  /* 0x0000003d00167c02 */ /* 0x002fe40008000f00 */
[----:B------:R-:W-:Y:S02]  /*11030*/  R2UR UR61, R75 ;  /* 0x000000004b3d72ca */ /* 0x000fe400000e0000 */
[----:B--2---:R-:W-:Y:S02]  /*11040*/  MOV R17, UR60 ;  /* 0x0000003c00117c02 */ /* 0x004fe40008000f00 */
[----:B------:R-:W-:Y:S01]  /*11050*/  R2UR UR60, R74 ;  /* 0x000000004a3c72ca */ /* 0x000fe200000e0000 */
[----:B------:R-:W-:-:S02]  /*11060*/  VIADD R76, R20, 0x2c0 ;  /* 0x000002c0144c7836 */ /* 0x000fc40000000000 */
[C---:B------:R-:W-:Y:S02]  /*11070*/  VIADD R74, R20.reuse, 0x2c2 ;  /* 0x000002c2144a7836 */ /* 0x040fe40000000000 */
[----:B------:R-:W-:Y:S01]  /*11080*/  VIADD R72, R20, 0x302 ;  /* 0x0000030214487836 */ /* 0x000fe20000000000 */
[----:B------:R-:W-:Y:S01]  /*11090*/  R2UR UR52, R76 ;  /* 0x000000004c3472ca */ /* 0x000fe200000e0000 */
[----:B------:R-:W-:Y:S02]  /*110a0*/  VIADD R76, R20, 0x340 ;  /* 0x00000340144c7836 */ /* 0x000fe40000000000 */
[----:B------:R-:W-:Y:S02]  /*110b0*/  IMAD.MOV.U32 R75, RZ, RZ, -0x7fffffe0 ;  /* 0x80000020ff4b7424 */ /* 0x000fe400078e00ff */
[----:B------:R-:W-:Y:S01]  /*110c0*/  IMAD.MOV.U32 R73, RZ, RZ, -0x7fffffe0 ;  /* 0x80000020ff497424 */ /* 0x000fe200078e00ff */
[----:B------:R-:W-:Y:S02]  /*110d0*/  MOV R14, UR61 ;  /* 0x0000003d000e7c02 */ /* 0x000fe40008000f00 */
[----:B------:R-:W-:-:S02]  /*110e0*/  MOV R157, UR60 ;  /* 0x0000003c009d7c02 */ /* 0x000fc40008000f00 */
[C---:B------:R-:W-:Y:S02]  /*110f0*/  R2UR UR31, R77.reuse ;  /* 0x000000004d1f72ca */ /* 0x040fe400000e0000 */
[C---:B------:R-:W-:Y:S02]  /*11100*/  R2UR UR47, R77.reuse ;  /* 0x000000004d2f72ca */ /* 0x040fe400000e0000 */
[C---:B------:R-:W-:Y:S02]  /*11110*/  R2UR UR55, R77.reuse ;  /* 0x000000004d3772ca */ /* 0x040fe400000e0000 */
        /* <DEDUP_REMOVED lines=13> */
[----:B------:R-:W-:-:S02]  /*111f0*/  R2UR UR16, R8 ;  /* 0x00000000081072ca */ /* 0x000fc400000e0000 */
[----:B------:R-:W-:Y:S01]  /*11200*/  R2UR UR17, R9 ;  /* 0x00000000091172ca */ /* 0x000fe200000e0000 */
[----:B------:R-:W-:Y:S02]  /*11210*/  WARPGROUP.DEPBAR.LE gsb0, 0x0 ;  /* 0x00008000000079c5 */ /* 0x000fe40000010000 */
[----:B------:R-:W-:Y:S02]  /*11220*/  R2UR UR24, R76 ;  /* 0x000000004c1872ca */ /* 0x000fe400000e0000 */
[----:B------:R-:W-:Y:S02]  /*11230*/  R2UR UR25, R77 ;  /* 0x000000004d1972ca */ /* 0x000fe400000e0000 */
[----:B------:R-:W-:Y:S02]  /*11240*/  R2UR UR20, R74 ;  /* 0x000000004a1472ca */ /* 0x000fe400000e0000 */
[----:B------:R-:W-:Y:S02]  /*11250*/  R2UR UR21, R75 ;  /* 0x000000004b1572ca */ /* 0x000fe400000e0000 */
[----:B------:R-:W-:-:S02]  /*11260*/  R2UR UR6, R72 ;  /* 0x00000000480672ca */ /* 0x000fc400000e0000 */
[----:B------:R-:W-:Y:S02]  /*11270*/  R2UR UR7, R73 ;  /* 0x00000000490772ca */ /* 0x000fe400000e0000 */
[----:B------:R-:W-:-:S06]  /*11280*/  WARPGROUP.ARRIVE ;  /* 0x00000000000079c5 */ /* 0x000fcc0000000000 */
[----:B------:R-:W-:Y:S01]  /*11290*/  HGMMA.64x16x16.F32.BF16 R72, gdesc[UR16], RZ, !UPT, gsb0 ;  /* 0x00200000104879f0 */ /* 0x000fe2000c0018ff */
[----:B------:R-:W-:Y:S01]  /*112a0*/  UMOV UR12, UR20 ;  /* 0x00000014000c7c82 */ /* 0x000fe20008000000 */
[----:B------:R-:W-:Y:S01]  /*112b0*/  UMOV UR13, UR21 ;  /* 0x00000015000d7c82 */ /* 0x000fe20008000000 */
[----:B------:R-:W-:Y:S02]  /*112c0*/  R2UR UR20, R6 ;  /* 0x00000000061472ca */ /* 0x000fe400000e0000 */
[----:B------:R-:W-:Y:S01]  /*112d0*/  R2UR UR21, R7 ;  /* 0x00000000071572ca */ /* 0x000fe200000e0000 */
[----:B------:R-:W-:Y:S02]  /*112e0*/  WARPGROUP.DEPBAR.LE gsb0, 0x0 ;  /* 0x00008000000079c5 */ /* 0x000fe40000010000 */
[----:B------:R-:W-:-:S10]  /*112f0*/  WARPGROUP.ARRIVE ;  /* 0x00000000000079c5 */ /* 0x000fd40000000000 */
[----:B------:R-:W-:Y:S01]  /*11300*/  HGMMA.64x16x16.F32.BF16 R136, gdesc[UR20], R136, gsb0 ;  /* 0x00200000148879f0 */ /* 0x000fe20008001888 */
        /* <DEDUP_REMOVED lines=35> */
[----:B------:R-:W-:Y:S01]  /*11540*/  MOV R156, UR7 ;  /* 0x00000007009c7c02 */ /* 0x000fe20008000f00 */
[----:B------:R-:W-:Y:S01]  /*11550*/  UMOV UR7, UR45 ;  /* 0x0000002d00077c82 */ /* 0x000fe20008000000 */
[----:B------:R-:W-:Y:S01]  /*11560*/  MOV R155, UR6 ;  /* 0x00000006009b7c02 */ /* 0x000fe20008000f00 */
        /* <DEDUP_REMOVED lines=17> */
[----:B------:R-:W-:Y:S02]  /*11680*/  VIADD R148, R20, 0x3c2 ;  /* 0x000003c214947836 */ /* 0x000fe40000000000 */
[----:B------:R-:W-:-:S03]  /*11690*/  IMAD.MOV.U32 R149, RZ, RZ, -0x7fffffe0 ;  /* 0x80000020ff957424 */ /* 0x000fc600078e00ff */
[----:B------:R-:W-:Y:S01]  /*116a0*/  R2UR UR10, R148 ;  /* 0x00000000940a72ca */ /* 0x000fe200000e0000 */
[----:B------:R-:W-:Y:S01]  /*116b0*/  VIADD R148, R20, 0x402 ;  /* 0x0000040214947836 */ /* 0x000fe20000000000 */
[----:B------:R-:W-:Y:S01]  /*116c0*/  R2UR UR11, R149 ;  /* 0x00000000950b72ca */ /* 0x000fe200000e0000 */
[----:B------:R-:W-:-:S03]  /*116d0*/  IMAD.MOV.U32 R149, RZ, RZ, -0x7fffffe0 ;  /* 0x80000020ff957424 */ /* 0x000fc600078e00ff */
        /* <DEDUP_REMOVED lines=10> */
[----:B------:R-:W-:-:S03]  /*11780*/  IMAD.MOV.U32 R149, RZ, RZ, -0x7fffffe0 ;  /* 0x80000020ff957424 */ /* 0x000fc600078e00ff */
[----:B------:R-:W-:Y:S02]  /*11790*/  R2UR UR30, R148 ;  /* 0x00000000941e72ca */ /* 0x000fe400000e0000 */
[----:B------:R-:W-:Y:S01]  /*117a0*/  R2UR UR31, R149 ;  /* 0x00000000951f72ca */ /* 0x000fe200000e0000 */
[----:B------:R1:W-:Y:S01]  /*117b0*/  STL [R1+0xe4], R16 ;  /* 0x0000e41001007387 */ /* 0x0003e20000100800 */
[----:B------:R-:W-:-:S03]  /*117c0*/  R2UR UR28, R12 ;  /* 0x000000000c1c72ca */ /* 0x000fc600000e0000 */
[----:B------:R2:W-:Y:S01]  /*117d0*/  STL [R1+0xe0], R15 ;  /* 0x0000e00f01007387 */ /* 0x0005e20000100800 */
[----:B------:R-:W-:-:S07]  /*117e0*/  R2UR UR29, R13 ;  /* 0x000000000d1d72ca */ /* 0x000fce00000e0000 */
[----:B-1----:R-:W-:Y:S02]  /*117f0*/  MOV R16, UR31 ;  /* 0x0000001f00107c02 */ /* 0x002fe40008000f00 */
[----:B--2---:R-:W-:Y:S02]  /*11800*/  MOV R15, UR30 ;  /* 0x0000001e000f7c02 */ /* 0x004fe40008000f00 */
        /* <DEDUP_REMOVED lines=52> */
[----:B------:R-:W-:Y:S02]  /*11b50*/  VIADD R18, R20, 0x4c0 ;  /* 0x000004c014127836 */ /* 0x000fe40000000000 */
        /* <DEDUP_REMOVED lines=9> */
[----:B------:R-:W-:Y:S01]  /*11bf0*/  R2UR UR27, R19 ;  /* 0x00000000131b72ca */ /* 0x000fe200000e0000 */
[----:B------:R-:W-:-:S05]  /*11c00*/  VIADD R18, R20, 0x540 ;  /* 0x0000054014127836 */ /* 0x000fca0000000000 */
[----:B------:R-:W-:Y:S01]  /*11c10*/  R2UR UR22, R18 ;  /* 0x00000000121672ca */ /* 0x000fe200000e0000 */
[----:B------:R-:W-:-:S04]  /*11c20*/  IMAD.MOV.U32 R18, RZ, RZ, R14 ;  /* 0x000000ffff127224 */ /* 0x000fc800078e000e */
[----:B------:R-:W-:Y:S01]  /*11c30*/  MOV R21, UR26 ;  /* 0x0000001a00157c02 */ /* 0x000fe20008000f00 */
[----:B------:R-:W-:Y:S01]  /*11c40*/  UMOV UR26, UR60 ;  /* 0x0000003c001a7c82 */ /* 0x000fe20008000000 */
[----:B------:R-:W-:Y:S01]  /*11c50*/  MOV R148, UR27 ;  /* 0x0000001b00947c02 */ /* 0x000fe20008000f00 */
[----:B------:R-:W-:Y:S01]  /*11c60*/  UMOV UR27, UR61 ;  /* 0x0000003d001b7c82 */ /* 0x000fe20008000000 */
        /* <DEDUP_REMOVED lines=9> */
[----:B------:R-:W-:-:S05]  /*11d00*/  IMAD.MOV.U32 R19, RZ, RZ, -0x7fffffe0 ;  /* 0x80000020ff137424 */ /* 0x000fca00078e00ff */
[----:B------:R-:W-:Y:S02]  /*11d10*/  R2UR UR23, R19 ;  /* 0x00000000131772ca */ /* 0x000fe400000e0000 */
[----:B------:R-:W-:Y:S02]  /*11d20*/  MOV R0, UR22 ;  /* 0x0000001600007c02 */ /* 0x000fe40008000f00 */
[----:B------:R-:W-:Y:S02]  /*11d30*/  R2UR UR22, R146 ;  /* 0x00000000921672ca */ /* 0x000fe400000e0000 */
[----:B------:R-:W-:Y:S02]  /*11d40*/  R2UR UR20, R10 ;  /* 0x000000000a1472ca */ /* 0x000fe400000e0000 */
[----:B------:R-:W-:-:S05]  /*11d50*/  R2UR UR21, R11 ;  /* 0x000000000b1572ca */ /* 0x000fca00000e0000 */
[----:B------:R-:W-:Y:S02]  /*11d60*/  MOV R14, UR23 ;  /* 0x00000017000e7c02 */ /* 0x000fe40008000f00 */
        /* <DEDUP_REMOVED lines=162> */
[----:B------:R-:W-:Y:S02]  /*12790*/  R2UR UR61, R22 ;  /* 0x00000000163d72ca */ /* 0x000fe400000e0000 */
[----:B------:R1:W5:Y:S01]  /*127a0*/  LDL.LU R22, [R1+0xec] ;  /* 0x0000ec0001167983 */ /* 0x0003620000300800 */
[----:B------:R-:W-:-:S03]  /*127b0*/  R2UR UR60, R17 ;  /* 0x00000000113c72ca */ /* 0x000fc600000e0000 */
[----:B------:R1:W5:Y:S04]  /*127c0*/  LDL.LU R17, [R1+0xe8] ;  /* 0x0000e80001117983 */ /* 0x0003680000300800 */
[----:B------:R1:W5:Y:S04]  /*127d0*/  LDL.LU R16, [R1+0xe4] ;  /* 0x0000e40001107983 */ /* 0x0003680000300800 */
[----:B------:R1:W5:Y:S01]  /*127e0*/  LDL.LU R15, [R1+0xe0] ;  /* 0x0000e000010f7983 */ /* 0x0003620000300800 */
[----:B------:R-:W-:Y:S02]  /*127f0*/  WARPGROUP.DEPBAR.LE gsb0, 0x0 ;  /* 0x00008000000079c5 */ /* 0x000fe40000010000 */
        /* <DEDUP_REMOVED lines=39> */
[----:B-1----:R-:W-:Y:S05]  /*12a70*/  @P2 BRA `(.L_x_11807) ;  /* 0x0000000000282947 */ /* 0x002fea0003800000 */
[----:B------:R-:W-:Y:S05]  /*12a80*/  @!P0 BRA `(.L_x_11808) ;  /* 0x0000000000048947 */ /* 0x000fea0003800000 */
[----:B------:R-:W-:Y:S01]  /*12a90*/  BPT.TRAP 0x1 ;  /* 0x000000040000795c */ /* 0x000fe20000300000 */
.L_x_11808:
[----:B------:R-:W-:Y:S01]  /*12aa0*/  SHF.L.U32 R0, R151, 0x1f, RZ ;  /* 0x0000001f97007819 */ /* 0x000fe200000006ff */
[----:B-----5:R-:W-:-:S04]  /*12ab0*/  IMAD R14, R150, 0x8, R22 ;  /* 0x00000008960e7824 */ /* 0x020fc800078e0216 */
[----:B------:R1:W2:Y:S01]  /*12ac0*/  SYNCS.PHASECHK.TRANS64.TRYWAIT P2, [R14+URZ+0x31c50], R0 ;  /* 0x031c50000e0075a7 */ /* 0x0002a2000804017f */
[----:B------:R-:W-:Y:S05]  /*12ad0*/  @!P0 BRA `(.L_x_11809) ;  /* 0x0000000000048947 */ /* 0x000fea0003800000 */
[----:B------:R-:W-:Y:S01]  /*12ae0*/  BPT.TRAP 0x1 ;  /* 0x000000040000795c */ /* 0x000fe20000300000 */
.L_x_11809:
[----:B--2---:R-:W-:Y:S05]  /*12af0*/  @P2 BRA `(.L_x_11807) ;  /* 0x0000000000082947 */ /* 0x004fea0003800000 */
[----:B------:R-:W2:Y:S02]  /*12b00*/  SYNCS.PHASECHK.TRANS64.TRYWAIT P2, [R14+URZ+0x31c50], R0 ;  /* 0x031c50000e0075a7 */ /* 0x000ea4000804017f */
[----:B--2---:R-:W-:Y:S05]  /*12b10*/  @!P2 BRA `(.L_x_11810) ;  /* 0x0000013c0090a947 */ /* 0x004fea0003800000 */
.L_x_11807:
[----:B------:R-:W3:Y:S01]  /*12b20*/  LDL R147, [R1+0x7c] ;  /* 0x00007c0001937983 */ /* 0x000ee20000100800 */
[----:B------:R-:W4:Y:S03]  /*12b30*/  LDC R148, c[0x0][0x448] ;  /* 0x00011200ff947b82 */ /* 0x000f260000000800 */
[----:B------:R-:W3:Y:S04]  /*12b40*/  LDL R18, [R1+0x88] ;  /* 0x0000880001127983 */ /* 0x000ee80000100800 */
[----:B------:R-:W3:Y:S04]  /*12b50*/  LDL R146, [R1+0x74] ;  /* 0x0000740001927983 */ /* 0x000ee80000100800 */
[----:B------:R-:W3:Y:S04]  /*12b60*/  LDL R21, [R1+0x78] ;  /* 0x0000780001157983 */ /* 0x000ee80000100800 */
[----:B------:R-:W3:Y:S01]  /*12b70*/  LDL R19, [R1+0x70] ;  /* 0x0000700001137983 */ /* 0x000ee20000100800 */
[----:B------:R-:W-:Y:S05]  /*12b80*/  WARPSYNC.ALL ;  /* 0x0000000000007948 */ /* 0x000fea0003800000 */
[----:B------:R-:W3:Y:S01]  /*12b90*/  LDL.LU R20, [R1] ;  /* 0x0000000001147983 */ /* 0x000ee20000300800 */
[----:B------:R-:W-:Y:S01]  /*12ba0*/  ULDC UR4, c[0x0][0x988] ;  /* 0x0002620000047ab9 */ /* 0x000fe20000000800 */
[----:B----4-:R-:W-:-:S13]  /*12bb0*/  ISETP.NE.AND P2, PT, R148, 0x1, PT ;  /* 0x000000019400780c */ /* 0x010fda0003f45270 */
[----:B-12---:R-:W1:Y:S08]  /*12bc0*/  @P2 LDC R14, c[0x0][0x44c] ;  /* 0x00011300ff0e2b82 */ /* 0x006e700000000800 */
[----:B------:R-:W2:Y:S01]  /*12bd0*/  @P2 LDC R0, c[0x0][0x450] ;  /* 0x00011400ff002b82 */ /* 0x000ea20000000800 */
[----:B---3--:R-:W-:-:S04]  /*12be0*/  IMAD.IADD R18, R18, 0x1, R147 ;  /* 0x0000000112127824 */ /* 0x008fc800078e0293 */
[----:B-1----:R-:W-:-:S05]  /*12bf0*/  @P2 IMAD.HI.U32 R14, R18, R14, RZ ;  /* 0x0000000e120e2227 */ /* 0x002fca00078e00ff */
[----:B--2---:R-:W-:Y:S01]  /*12c00*/  @P2 SHF.R.U32.HI R18, RZ, R0, R14 ;  /* 0x00000000ff122219 */ /* 0x004fe2000001160e */
[----:B-----5:R-:W-:-:S04]  /*12c10*/  IMAD R14, R15, -0x90, RZ ;  /* 0xffffff700f0e7824 */ /* 0x020fc800078e02ff */
[----:B------:R-:W1:Y:S01]  /*12c20*/  SHFL.IDX PT, R0, R18, RZ, 0x1c1f ;  /* 0x001c1fff12007589 */ /* 0x000e6200000e0000 */
[----:B------:R-:W-:-:S03]  /*12c30*/  IADD3 R14, -R146, 0x1, R14 ;  /* 0x00000001920e7810 */ /* 0x000fc60007ffe10e */
[----:B------:R-:W2:Y:S01]  /*12c40*/  SHFL.IDX PT, R18, R18, 0x1, 0x1c1f ;  /* 0x003c1f0012127f89 */ /* 0x000ea200000e0000 */
[----:B------:R-:W-:Y:S02]  /*12c50*/  IADD3 R14, -R19, R14, R21 ;  /* 0x0000000e130e7210 */ /* 0x000fe40007ffe115 */
[----:B------:R-:W-:-:S04]  /*12c60*/  LOP3.LUT R20, R20, 0xffffffbf, RZ, 0xc0, !PT ;  /* 0xffffffbf14147812 */ /* 0x000fc800078ec0ff */
[----:B------:R-:W-:-:S04]  /*12c70*/  @P1 LOP3.LUT R20, R20, 0x40, RZ, 0xfc, !PT ;  /* 0x0000004014141812 */ /* 0x000fc800078efcff */
[----:B------:R-:W-:-:S04]  /*12c80*/  LOP3.LUT R20, R20, 0xffffffdf, RZ, 0xc0, !PT ;  /* 0xffffffdf14147812 */ /* 0x000fc800078ec0ff */
[----:B------:R-:W-:Y:S01]  /*12c90*/  @P0 LOP3.LUT R20, R20, 0x20, RZ, 0xfc, !PT ;  /* 0x0000002014140812 */ /* 0x000fe200078efcff */
[----:B-1----:R-:W-:-:S04]  /*12ca0*/  IMAD.IADD R0, R14, 0x1, R0 ;  /* 0x000000010e007824 */ /* 0x002fc800078e0200 */
[----:B------:R-:W-:Y:S01]  /*12cb0*/  STL [R1], R20 ;  /* 0x0000001401007387 */ /* 0x000fe20000100800 */
[----:B--2---:R-:W-:Y:S01]  /*12cc0*/  IMAD.IADD R18, R14, 0x1, R18 ;  /* 0x000000010e127824 */ /* 0x004fe200078e0212 */
[C---:B------:R-:W-:Y:S02]  /*12cd0*/  ISETP.GT.AND P2, PT, R0.reuse, RZ, PT ;  /* 0x000000ff0000720c */ /* 0x040fe40003f44270 */
[C---:B------:R-:W-:Y:S02]  /*12ce0*/  ISETP.GT.AND P4, PT, R0.reuse, 0x1, PT ;  /* 0x000000010000780c */ /* 0x040fe40003f84270 */
[----:B------:R-:W-:Y:S02]  /*12cf0*/  ISETP.GT.AND P3, PT, R0, 0x8, PT ;  /* 0x000000080000780c */ /* 0x000fe40003f64270 */
[----:B------:R-:W-:Y:S02]  /*12d00*/  FSEL R136, R136, -INF , P2 ;  /* 0xff80000088887808 */ /* 0x000fe40001000000 */
[----:B------:R-:W-:-:S02]  /*12d10*/  FSEL R137, R137, -INF , P4 ;  /* 0xff80000089897808 */ /* 0x000fc40002000000 */
[----:B------:R-:W-:Y:S02]  /*12d20*/  FSEL R140, R140, -INF , P3 ;  /* 0xff8000008c8c7808 */ /* 0x000fe40001800000 */
[C---:B------:R-:W-:Y:S02]  /*12d30*/  ISETP.GT.AND P2, PT, R0.reuse, 0x9, PT ;  /* 0x000000090000780c */ /* 0x040fe40003f44270 */
        /* <DEDUP_REMOVED lines=62> */
[----:B------:R-:W-:Y:S02]  /*13120*/  FMNMX.FTZ R0, R136, R16, !PT ;  /* 0x0000001088007209 */ /* 0x000fe40007810000 */
[----:B------:R-:W-:-:S02]  /*13130*/  FSEL R73, R73, -INF , P2 ;  /* 0xff80000049497808 */ /* 0x000fc40001000000 */
[----:B------:R-:W-:Y:S02]  /*13140*/  FMNMX.FTZ R0, R137, R0, !PT ;  /* 0x0000000089007209 */ /* 0x000fe40007810000 */
[----:B------:R-:W-:Y:S02]  /*13150*/  ISETP.GT.AND P2, PT, R18, RZ, PT ;  /* 0x000000ff1200720c */ /* 0x000fe40003f44270 */
        /* <DEDUP_REMOVED lines=67> */
[C---:B------:R-:W-:Y:S02]  /*13590*/  ISETP.GT.AND P2, PT, R18.reuse, 0x40, PT ;  /* 0x000000401200780c */ /* 0x040fe40003f44270 */
[----:B------:R-:W-:Y:S01]  /*135a0*/  ISETP.GT.AND P1, PT, R18, 0x71, PT ;  /* 0x000000711200780c */ /* 0x000fe20003f24270 */
[----:B------:R-:W1:Y:S01]  /*135b0*/  SHFL.BFLY PT, R14, R0, 0x2, 0x1f ;  /* 0x0c401f00000e7f89 */ /* 0x000e6200000e0000 */
[----:B------:R-:W-:-:S02]  /*135c0*/  FSEL R106, R106, -INF , P2 ;  /* 0xff8000006a6a7808 */ /* 0x000fc40001000000 */
[C---:B------:R-:W-:Y:S02]  /*135d0*/  ISETP.GT.AND P2, PT, R18.reuse, 0x41, PT ;  /* 0x000000411200780c */ /* 0x040fe40003f44270 */
[C---:B------:R-:W-:Y:S02]  /*135e0*/  ISETP.GT.AND P0, PT, R18.reuse, 0x78, PT ;  /* 0x000000781200780c */ /* 0x040fe40003f04270 */
[----:B------:R-:W-:Y:S02]  /*135f0*/  FSEL R107, R107, -INF , P2 ;  /* 0xff8000006b6b7808 */ /* 0x000fe40001000000 */
[C---:B------:R-:W-:Y:S02]  /*13600*/  ISETP.GT.AND P2, PT, R18.reuse, 0x48, PT ;  /* 0x000000481200780c */ /* 0x040fe40003f44270 */
[----:B------:R-:W-:Y:S02]  /*13610*/  ISETP.GT.AND P3, PT, R18, 0x81, PT ;  /* 0x000000811200780c */ /* 0x000fe40003f64270 */
[----:B------:R-:W-:-:S02]  /*13620*/  FSEL R110, R110, -INF , P2 ;  /* 0xff8000006e6e7808 */ /* 0x000fc40001000000 */
[C---:B------:R-:W-:Y:S02]  /*13630*/  ISETP.GT.AND P2, PT, R18.reuse, 0x49, PT ;  /* 0x000000491200780c */ /* 0x040fe40003f44270 */
[C---:B------:R-:W-:Y:S02]  /*13640*/  ISETP.GT.AND P4, PT, R18.reuse, 0x88, PT ;  /* 0x000000881200780c */ /* 0x040fe40003f84270 */
[----:B------:R-:W-:Y:S02]  /*13650*/  FSEL R111, R111, -INF , P2 ;  /* 0xff8000006f6f7808 */ /* 0x000fe40001000000 */
[C---:B------:R-:W-:Y:S02]  /*13660*/  ISETP.GT.AND P2, PT, R18.reuse, 0x50, PT ;  /* 0x000000501200780c */ /* 0x040fe40003f44270 */
[----:B------:R-:W-:Y:S02]  /*13670*/  ISETP.GT.AND P5, PT, R18, 0x89, PT ;  /* 0x000000891200780c */ /* 0x000fe40003fa4270 */
[----:B-1----:R-:W-:-:S02]  /*13680*/  FMNMX.FTZ R14, R0, R14, !PT ;  /* 0x0000000e000e7209 */ /* 0x002fc40007810000 */
[----:B------:R-:W-:Y:S02]  /*13690*/  FSEL R98, R98, -INF , P2 ;  /* 0xff80000062627808 */ /* 0x000fe40001000000 */
[C---:B------:R-:W-:Y:S01]  /*136a0*/  ISETP.GT.AND P2, PT, R18.reuse, 0x51, PT ;  /* 0x000000511200780c */ /* 0x040fe20003f44270 */
[----:B------:R-:W1:Y:S01]  /*136b0*/  SHFL.BFLY PT, R0, R14, 0x1, 0x1f ;  /* 0x0c201f000e007f89 */ /* 0x000e6200000e0000 */
[----:B------:R-:W-:Y:S02]  /*136c0*/  FSEL R83, R83, -INF , P1 ;  /* 0xff80000053537808 */ /* 0x000fe40000800000 */
[----:B------:R-:W-:Y:S02]  /*136d0*/  FSEL R99, R99, -INF , P2 ;  /* 0xff80000063637808 */ /* 0x000fe40001000000 */
[----:B------:R-:W-:Y:S02]  /*136e0*/  ISETP.GT.AND P2, PT, R18, 0x58, PT ;  /* 0x000000581200780c */ /* 0x000fe40003f44270 */
[----:B------:R-:W-:-:S02]  /*136f0*/  FSEL R86, R86, -INF , P0 ;  /* 0xff80000056567808 */ /* 0x000fc40000000000 */
[----:B------:R-:W-:Y:S02]  /*13700*/  FSEL R102, R102, -INF , P2 ;  /* 0xff80000066667808 */ /* 0x000fe40001000000 */
[C---:B------:R-:W-:Y:S02]  /*13710*/  ISETP.GT.AND P2, PT, R18.reuse, 0x59, PT ;  /* 0x000000591200780c */ /* 0x040fe40003f44270 */
[----:B------:R-:W-:Y:S02]  /*13720*/  FSEL R75, R75, -INF , P3 ;  /* 0xff8000004b4b7808 */ /* 0x000fe40001800000 */
[----:B------:R-:W-:Y:S02]  /*13730*/  FSEL R103, R103, -INF , P2 ;  /* 0xff80000067677808 */ /* 0x000fe40001000000 */
[----:B------:R-:W-:Y:S02]  /*13740*/  ISETP.GT.AND P2, PT, R18, 0x60, PT ;  /* 0x000000601200780c */ /* 0x000fe40003f44270 */
[----:B------:R-:W-:-:S02]  /*13750*/  LOP3.LUT P1, RZ, R20, 0x40, RZ, 0xc0, !PT ;  /* 0x0000004014ff7812 */ /* 0x000fc4000782c0ff */
[----:B------:R-:W-:Y:S02]  /*13760*/  FSEL R90, R90, -INF , P2 ;  /* 0xff8000005a5a7808 */ /* 0x000fe40001000000 */
[----:B------:R-:W-:Y:S02]  /*13770*/  ISETP.GT.AND P2, PT, R18, 0x61, PT ;  /* 0x000000611200780c */ /* 0x000fe40003f44270 */
[----:B-1----:R-:W-:Y:S02]  /*13780*/  FMNMX.FTZ R14, R14, R0, !PT ;  /* 0x000000000e0e7209 */ /* 0x002fe40007810000 */
[----:B------:R-:W-:Y:S02]  /*13790*/  FSEL R91, R91, -INF , P2 ;  /* 0xff8000005b5b7808 */ /* 0x000fe40001000000 */
[----:B------:R-:W-:Y:S02]  /*137a0*/  FSETP.NEU.FTZ.AND P6, PT, R14, -INF , PT ;  /* 0xff8000000e00780b */ /* 0x000fe40003fdd000 */
[----:B------:R-:W-:-:S02]  /*137b0*/  ISETP.GT.AND P2, PT, R18, 0x68, PT ;  /* 0x000000681200780c */ /* 0x000fc40003f44270 */
[----:B------:R-:W-:Y:S02]  /*137c0*/  FSEL R0, R14, RZ, P6 ;  /* 0x000000ff0e007208 */ /* 0x000fe40003000000 */
[----:B------:R-:W-:Y:S02]  /*137d0*/  FSEL R94, R94, -INF , P2 ;  /* 0xff8000005e5e7808 */ /* 0x000fe40001000000 */
[----:B------:R-:W-:Y:S01]  /*137e0*/  ISETP.GT.AND P2, PT, R18, 0x69, PT ;  /* 0x000000691200780c */ /* 0x000fe20003f44270 */
[----:B------:R-:W-:Y:S01]  /*137f0*/  FADD.FTZ R16, -R0, R16 ;  /* 0x0000001000107221 */ /* 0x000fe20000010100 */
[----:B------:R-:W-:Y:S01]  /*13800*/  IMAD.U32 R0, RZ, RZ, UR4 ;  /* 0x00000004ff007e24 */ /* 0x000fe2000f8e00ff */
[----:B------:R-:W-:Y:S02]  /*13810*/  LOP3.LUT P0, RZ, R20, 0x20, RZ, 0xc0, !PT ;  /* 0x0000002014ff7812 */ /* 0x000fe4000780c0ff */
[----:B------:R-:W-:Y:S01]  /*13820*/  FSEL R95, R95, -INF , P2 ;  /* 0xff8000005f5f7808 */ /* 0x000fe20001000000 */
[----:B------:R-:W-:Y:S01]  /*13830*/  FMUL.FTZ R19, R14, R0 ;  /* 0x000000000e137220 */ /* 0x000fe20000410000 */
[----:B------:R-:W-:-:S04]  /*13840*/  ISETP.GT.AND P2, PT, R18, 0x70, PT ;  /* 0x000000701200780c */ /* 0x000fc80003f44270 */
[----:B------:R-:W-:Y:S02]  /*13850*/  FSEL R19, R19, RZ, P6 ;  /* 0x000000ff13137208 */ /* 0x000fe40003000000 */
[----:B------:R-:W-:Y:S02]  /*13860*/  FSEL R82, R82, -INF , P2 ;  /* 0xff80000052527808 */ /* 0x000fe40001000000 */
[----:B------:R-:W-:Y:S01]  /*13870*/  ISETP.GT.AND P2, PT, R18, 0x80, PT ;  /* 0x000000801200780c */ /* 0x000fe20003f44270 */
[-CC-:B------:R-:W-:Y:S01]  /*13880*/  FFMA.FTZ R147, R120, R0.reuse, -R19.reuse ;  /* 0x0000000078937223 */ /* 0x180fe20000010813 */
[-CC-:B------:R-:W-:Y:S01]  /*13890*/  FFMA.FTZ R120, R116, R0.reuse, -R19.reuse ;  /* 0x0000000074787223 */ /* 0x180fe20000010813 */
[-CC-:B------:R-:W-:Y:S01]  /*138a0*/  FFMA.FTZ R116, R108, R0.reuse, -R19.reuse ;  /* 0x000000006c747223 */ /* 0x180fe20000010813 */
[-CC-:B------:R-:W-:Y:S01]  /*138b0*/  FFMA.FTZ R108, R100, R0.reuse, -R19.reuse ;  /* 0x00000000646c7223 */ /* 0x180fe20000010813 */
[-CC-:B------:R-:W-:Y:S01]  /*138c0*/  FFMA.FTZ R100, R92, R0.reuse, -R19.reuse ;  /* 0x000000005c647223 */ /* 0x180fe20000010813 */
[----:B------:R-:W-:Y:S01]  /*138d0*/  ISETP.GT.AND P6, PT, R18, 0x79, PT ;  /* 0x000000791200780c */ /* 0x000fe20003fc4270 */
[-CC-:B------:R-:W-:Y:S01]  /*138e0*/  FFMA.FTZ R92, R84, R0.reuse, -R19.reuse ;  /* 0x00000000545c7223 */ /* 0x180fe20000010813 */
[----:B------:R-:W2:Y:S01]  /*138f0*/  LDL.LU R18, [R1+0x18] ;  /* 0x0000180001127983 */ /* 0x000ea20000300800 */
[-CC-:B------:R-:W-:Y:S01]  /*13900*/  FFMA.FTZ R84, R76, R0.reuse, -R19.reuse ;  /* 0x000000004c547223 */ /* 0x180fe20000010813 */
[-CC-:B------:R-:W-:Y:S01]  /*13910*/  FFMA.FTZ R146, R121, R0.reuse, -R19.reuse ;  /* 0x0000000079927223 */ /* 0x180fe20000010813 */
[-CC-:B------:R-:W-:Y:S01]  /*13920*/  FFMA.FTZ R121, R117, R0.reuse, -R19.reuse ;  /* 0x0000000075797223 */ /* 0x180fe20000010813 */
[----:B------:R-:W3:Y:S01]  /*13930*/  LDL R76, [R1+0x5c] ;  /* 0x00005c00014c7983 */ /* 0x000ee20000100800 */
        /* <DEDUP_REMOVED lines=27> */
[----:B------:R-:W-:Y:S01]  /*13af0*/  FMNMX.FTZ R19, R138, R17, !PT ;  /* 0x000000118a137209 */ /* 0x000fe20007810000 */
[----:B------:R-:W-:Y:S01]  /*13b00*/  WARPGROUP.ARRIVE ;  /* 0x00000000000079c5 */ /* 0x000fe20000000000 */
[----:B------:R-:W-:Y:S01]  /*13b10*/  FSEL R87, R87, -INF , P6 ;  /* 0xff80000057577808 */ /* 0x000fe20003000000 */
[----:B------:R-:W4:Y:S01]  /*13b20*/  LDL.LU R133, [R1+0x28] ;  /* 0x0000280001857983 */ /* 0x000f220000300800 */
[----:B------:R-:W-:Y:S01]  /*13b30*/  FMNMX.FTZ R19, R139, R19, !PT ;  /* 0x000000138b137209 */ /* 0x000fe20007810000 */
[----:B------:R-:W-:Y:S01]  /*13b40*/  FMUL.FTZ R16, R16, R0 ;  /* 0x0000000010107220 */ /* 0x000fe20000410000 */
[----:B------:R-:W-:Y:S01]  /*13b50*/  FSEL R74, R74, -INF , P2 ;  /* 0xff8000004a4a7808 */ /* 0x000fe20001000000 */
[----:B------:R-:W1:Y:S01]  /*13b60*/  S2R R153, SR_TID.X ;  /* 0x0000000000997919 */ /* 0x000e620000002100 */
[----:B------:R-:W-:Y:S01]  /*13b70*/  FMNMX.FTZ R19, R142, R19, !PT ;  /* 0x000000138e137209 */ /* 0x000fe20007810000 */
[----:B------:R-:W-:Y:S03]  /*13b80*/  MUFU.EX2 R136, R136 ;  /* 0x0000008800887308 */ /* 0x000fe60000000800 */
[----:B------:R-:W-:-:S04]  /*13b90*/  FMNMX.FTZ R19, R143, R19, !PT ;  /* 0x000000138f137209 */ /* 0x000fc80007810000 */
[----:B------:R-:W-:Y:S02]  /*13ba0*/  FMNMX.FTZ R19, R130, R19, !PT ;  /* 0x0000001382137209 */ /* 0x000fe40007810000 */
[----:B------:R-:W-:Y:S02]  /*13bb0*/  FSEL R80, R78, -INF , P4 ;  /* 0xff8000004e507808 */ /* 0x000fe40002000000 */
[----:B------:R-:W-:Y:S01]  /*13bc0*/  FSEL R81, R79, -INF , P5 ;  /* 0xff8000004f517808 */ /* 0x000fe20002800000 */
[----:B------:R-:W-:Y:S01]  /*13bd0*/  IMAD.MOV.U32 R77, RZ, RZ, -0x3ffffff0 ;  /* 0xc0000010ff4d7424 */ /* 0x000fe200078e00ff */
[----:B------:R-:W-:Y:S01]  /*13be0*/  FMNMX.FTZ R19, R131, R19, !PT ;  /* 0x0000001383137209 */ /* 0x000fe20007810000 */
[----:B------:R-:W2:Y:S03]  /*13bf0*/  MUFU.EX2 R21, R16 ;  /* 0x0000001000157308 */ /* 0x000ea60000000800 */
[----:B------:R-:W-:-:S04]  /*13c00*/  FMNMX.FTZ R19, R134, R19, !PT ;  /* 0x0000001386137209 */ /* 0x000fc80007810000 */
[----:B------:R-:W-:Y:S01]  /*13c10*/  FMNMX.FTZ R19, R135, R19, !PT ;  /* 0x0000001387137209 */ /* 0x000fe20007810000 */
[----:B------:R-:W0:Y:S03]  /*13c20*/  MUFU.EX2 R16, R137 ;  /* 0x0000008900107308 */ /* 0x000e260000000800 */
        /* <DEDUP_REMOVED lines=32> */
[----:B------:R-:W-:-:S04]  /*13e30*/  FSETP.NEU.FTZ.AND P2, PT, R20, -INF , PT ;  /* 0xff8000001400780b */ /* 0x000fc80003f5d000 */
[----:B------:R-:W-:-:S05]  /*13e40*/  FSEL R19, R20, RZ, P2 ;  /* 0x000000ff14137208 */ /* 0x000fca0001000000 */
[----:B------:R-:W-:Y:S01]  /*13e50*/  FADD.FTZ R17, -R19, R17 ;  /* 0x0000001113117221 */ /* 0x000fe20000010100 */
[----:B------:R-:W-:-:S05]  /*13e60*/  FMUL.FTZ R19, R20, R0 ;  /* 0x0000000014137220 */ /* 0x000fca0000410000 */
        /* <DEDUP_REMOVED lines=21> */
[----:B------:R-:W-:-:S02]  /*13fc0*/  R2UR UR9, R77 ;  /* 0x000000004d0972ca */ /* 0x000fc400000e0000 */
[C---:B------:R-:W-:Y:S02]  /*13fd0*/  R2UR UR13, R77.reuse ;  /* 0x000000004d0d72ca */ /* 0x040fe400000e0000 */
[C---:B------:R-:W-:Y:S02]  /*13fe0*/  R2UR UR17, R77.reuse ;  /* 0x000000004d1172ca */ /* 0x040fe400000e0000 */
[C---:B------:R-:W-:Y:S02]  /*13ff0*/  R2UR UR21, R77.reuse ;  /* 0x000000004d1572ca */ /* 0x040fe400000e0000 */
[C---:B------:R-:W-:Y:S02]  /*14000*/  R2UR UR25, R77.reuse ;  /* 0x000000004d1972ca */ /* 0x040fe400000e0000 */
[C---:B------:R-:W-:Y:S02]  /*14010*/  R2UR UR29, R77.reuse ;  /* 0x000000004d1d72ca */ /* 0x040fe400000e0000 */
[----:B------:R-:W-:Y:S01]  /*14020*/  R2UR UR33, R77 ;  /* 0x000000004d2172ca */ /* 0x000fe200000e0000 */
[----:B------:R-:W-:Y:S01]  /*14030*/  MUFU.EX2 R140, R140 ;  /* 0x0000008c008c7308 */ /* 0x000fe20000000800 */
[----:B--2---:R-:W-:Y:S01]  /*14040*/  FFMA.FTZ R18, R21, R18, R136 ;  /* 0x0000001215127223 */ /* 0x004fe20000010088 */
[----:B---3--:R-:W-:-:S05]  /*14050*/  LOP3.LUT R74, R76, 0x10000, RZ, 0xfc, !PT ;  /* 0x000100004c4a7812 */ /* 0x008fca00078efcff */
[----:B------:R-:W-:-:S05]  /*14060*/  VIADD R76, R74, 0x180 ;  /* 0x000001804a4c7836 */ /* 0x000fca0000000000 */
[----:B------:R-:W-:Y:S01]  /*14070*/  R2UR UR8, R76 ;  /* 0x000000004c0872ca */ /* 0x000fe200000e0000 */
[----:B------:R-:W-:-:S05]  /*14080*/  VIADD R76, R74, 0x300 ;  /* 0x000003004a4c7836 */ /* 0x000fca0000000000 */
[----:B------:R-:W-:Y:S01]  /*14090*/  R2UR UR12, R76 ;  /* 0x000000004c0c72ca */ /* 0x000fe200000e0000 */
[----:B------:R-:W-:-:S05]  /*140a0*/  VIADD R76, R74, 0x480 ;  /* 0x000004804a4c7836 */ /* 0x000fca0000000000 */
[----:B------:R-:W-:Y:S01]  /*140b0*/  R2UR UR16, R76 ;  /* 0x000000004c1072ca */ /* 0x000fe200000e0000 */
[----:B------:R-:W-:Y:S02]  /*140c0*/  VIADD R76, R74, 0x600 ;  /* 0x000006004a4c7836 */ /* 0x000fe40000000000 */
[-CC-:B------:R-:W-:Y:S01]  /*140d0*/  FFMA.FTZ R111, R111, R0.reuse, -R19.reuse ;  /* 0x000000006f6f7223 */ /* 0x180fe20000010813 */
[-CC-:B------:R-:W-:Y:S01]  /*140e0*/  FFMA.FTZ R98, R98, R0.reuse, -R19.reuse ;  /* 0x0000000062627223 */ /* 0x180fe20000010813 */
[-CC-:B------:R-:W-:Y:S01]  /*140f0*/  FFMA.FTZ R99, R99, R0.reuse, -R19.reuse ;  /* 0x0000000063637223 */ /* 0x180fe20000010813 */
[-CC-:B------:R-:W-:Y:S01]  /*14100*/  FFMA.FTZ R102, R102, R0.reuse, -R19.reuse ;  /* 0x0000000066667223 */ /* 0x180fe20000010813 */
[----:B------:R-:W-:Y:S01]  /*14110*/  R2UR UR20, R76 ;  /* 0x000000004c1472ca */ /* 0x000fe200000e0000 */
        /* <DEDUP_REMOVED lines=12> */
[----:B------:R-:W-:-:S02]  /*141e0*/  VIADD R76, R74, 0x780 ;  /* 0x000007804a4c7836 */ /* 0x000fc40000000000 */
[----:B------:R-:W-:-:S03]  /*141f0*/  VIADD R19, R22, 0x200 ;  /* 0x0000020016137836 */ /* 0x000fc60000000000 */
[----:B------:R-:W-:Y:S01]  /*14200*/  R2UR UR24, R76 ;  /* 0x000000004c1872ca */ /* 0x000fe200000e0000 */
[C---:B------:R-:W-:Y:S01]  /*14210*/  VIADD R76, R74.reuse, 0x900 ;  /* 0x000009004a4c7836 */ /* 0x040fe20000000000 */
[----:B------:R-:W-:Y:S01]  /*14220*/  SHF.R.U32.HI R19, RZ, 0x4, R19 ;  /* 0x00000004ff137819 */ /* 0x000fe20000011613 */
[----:B------:R-:W-:Y:S01]  /*14230*/  IMAD.MOV.U32 R75, RZ, RZ, -0x3ffffff0 ;  /* 0xc0000010ff4b7424 */ /* 0x000fe200078e00ff */
[----:B------:R-:W-:Y:S02]  /*14240*/  R2UR UR4, R74 ;  /* 0x000000004a0472ca */ /* 0x000fe400000e0000 */
[----:B------:R-:W-:Y:S02]  /*14250*/  LOP3.LUT R19, R19, 0x3fff, RZ, 0xc0, !PT ;  /* 0x00003fff13137812 */ /* 0x000fe400078ec0ff */
[----:B------:R-:W-:Y:S01]  /*14260*/  R2UR UR28, R76 ;  /* 0x000000004c1c72ca */ /* 0x000fe200000e0000 */
[C---:B------:R-:W-:Y:S01]  /*14270*/  VIADD R76, R74.reuse, 0xa80 ;  /* 0x00000a804a4c7836 */ /* 0x040fe20000000000 */
[----:B------:R-:W-:Y:S01]  /*14280*/  LOP3.LUT R19, R19, 0x2400000, RZ, 0xfc, !PT ;  /* 0x0240000013137812 */ /* 0x000fe200078efcff */
[----:B------:R-:W-:Y:S01]  /*14290*/  VIADD R74, R74, 0xc00 ;  /* 0x00000c004a4a7836 */ /* 0x000fe20000000000 */
[----:B------:R-:W-:-:S02]  /*142a0*/  R2UR UR5, R75 ;  /* 0x000000004b0572ca */ /* 0x000fc400000e0000 */
[----:B------:R-:W-:Y:S01]  /*142b0*/  R2UR UR37, R75 ;  /* 0x000000004b2572ca */ /* 0x000fe200000e0000 */
[----:B------:R-:W-:Y:S01]  /*142c0*/  IMAD.MOV.U32 R75, RZ, RZ, -0x7fffffe0 ;  /* 0x80000020ff4b7424 */ /* 0x000fe200078e00ff */
[----:B------:R-:W-:Y:S01]  /*142d0*/  R2UR UR36, R74 ;  /* 0x000000004a2472ca */ /* 0x000fe200000e0000 */
[----:B------:R-:W-:-:S03]  /*142e0*/  IMAD R74, R150, 0x6c0, R19 ;  /* 0x000006c0964a7824 */ /* 0x000fc600078e0213 */
[----:B------:R-:W-:Y:S02]  /*142f0*/  R2UR UR7, R75 ;  /* 0x000000004b0772ca */ /* 0x000fe400000e0000 */
[----:B------:R-:W-:-:S13]  /*14300*/  R2UR UR6, R74 ;  /* 0x000000004a0672ca */ /* 0x000fda00000e0000 */
[----:B------:R-:W-:Y:S01]  /*14310*/  HGMMA.64x96x16.F32.BF16 R24, gdesc[UR4].tnspB, R24, gsb0 ;  /* 0x41600000041879f0 */ /* 0x000fe20008001818 */
[----:B------:R-:W-:Y:S01]  /*14320*/  R2UR UR32, R76 ;  /* 0x000000004c2072ca */ /* 0x000fe200000e0000 */
        /* <DEDUP_REMOVED lines=53> */
[----:B------:R-:W-:Y:S01]  /*14680*/  FMUL.FTZ R17, R17, R0 ;  /* 0x0000000011117220 */ /* 0x000fe20000410000 */
[----:B------:R-:W-:Y:S08]  /*14690*/  MUFU.EX2 R138, R138 ;  /* 0x0000008a008a7308 */ /* 0x000ff00000000800 */
[----:B------:R1:W4:Y:S01]  /*146a0*/  MUFU.EX2 R76, R17 ;  /* 0x00000011004c7308 */ /* 0x0003220000000800 */
[C---:B0-----:R-:W-:Y:S01]  /*146b0*/  FADD.FTZ R18, R16.reuse, R18 ;  /* 0x0000001210127221 */ /* 0x041fe20000010000 */
[----:B------:R-:W-:-:S06]  /*146c0*/  F2FP.BF16.F32.PACK_AB R16, R16, R136 ;  /* 0x000000881010723e */ /* 0x000fcc00000010ff */
[----:B------:R-:W0:Y:S01]  /*146d0*/  MUFU.EX2 R139, R139 ;  /* 0x0000008b008b7308 */ /* 0x000e220000000800 */
[----:B------:R-:W-:Y:S02]  /*146e0*/  WARPGROUP.DEPBAR.LE gsb0, 0x0 ;  /* 0x00008000000079c5 */ /* 0x000fe40000010000 */
[----:B------:R-:W-:-:S06]  /*146f0*/  WARPGROUP.ARRIVE ;  /* 0x00000000000079c5 */ /* 0x000fcc0000000000 */
[----:B------:R-:W-:Y:S01]  /*14700*/  HGMMA.64x96x16.F32.BF16 R24, gdesc[UR36].tnspB, R24, gsb0 ;  /* 0x41600000241879f0 */ /* 0x000fe20008001818 */
[----:B------:R-:W2:Y:S01]  /*14710*/  MUFU.EX2 R141, R141 ;  /* 0x0000008d008d7308 */ /* 0x000ea20000000800 */
[----:B------:R-:W-:-:S07]  /*14720*/  SHF.R.U32.HI R136, RZ, 0x7, R153 ;  /* 0x00000007ff887819 */ /* 0x000fce0000011699 */
[----:B------:R-:W3:Y:S01]  /*14730*/  MUFU.EX2 R19, R142 ;  /* 0x0000008e00137308 */ /* 0x000ee20000000800 */
[----:B-1----:R-:W-:-:S07]  /*14740*/  VIADD R17, R136, 0x9 ;  /* 0x0000000988117836 */ /* 0x002fce0000000000 */
[----:B------:R-:W1:Y:S01]  /*14750*/  MUFU.EX2 R143, R143 ;  /* 0x0000008f008f7308 */ /* 0x000e620000000800 */
[----:B------:R-:W-:Y:S01]  /*14760*/  ISETP.GE.U32.AND P2, PT, R153, 0x180, PT ;  /* 0x000001809900780c */ /* 0x000fe20003f46070 */
[----:B------:R-:W-:Y:S02]  /*14770*/  @!P1 IMAD R75, R145, 0x8, R22 ;  /* 0x00000008914b9824 */ /* 0x000fe400078e0216 */
[----:B----4-:R-:W-:Y:S01]  /*14780*/  FFMA.FTZ R133, R76, R133, R138 ;  /* 0x000000854c857223 */ /* 0x010fe2000001008a */
[----:B------:R-:W-:Y:S01]  /*14790*/  @!P1 IMAD R74, R150, 0x8, R22 ;  /* 0x00000008964a9824 */ /* 0x000fe200078e0216 */
[----:B------:R-:W-:Y:S01]  /*147a0*/  SEL R17, R17, 0x9, !P2 ;  /* 0x0000000911117807 */ /* 0x000fe20005000000 */
[----:B------:R-:W-:Y:S02]  /*147b0*/  @!P1 VIADD R75, R75, 0x31c40 ;  /* 0x00031c404b4b9836 */ /* 0x000fe40000000000 */
[----:B------:R-:W-:Y:S01]  /*147c0*/  FADD.FTZ R18, R140, R18 ;  /* 0x000000128c127221 */ /* 0x000fe20000010000 */
[----:B0-----:R-:W-:Y:S01]  /*147d0*/  FADD.FTZ R133, R139, R133 ;  /* 0x000000858b857221 */ /* 0x001fe20000010000 */
[----:B------:R-:W-:-:S02]  /*147e0*/  @!P1 VIADD R74, R74, 0x31c60 ;  /* 0x00031c604a4a9836 */ /* 0x000fc40000000000 */
[----:B--2---:R-:W-:Y:S01]  /*147f0*/  FADD.FTZ R72, R141, R18 ;  /* 0x000000128d487221 */ /* 0x004fe20000010000 */
[----:B------:R-:W-:Y:S01]  /*14800*/  @!P1 PRMT R75, RZ, 0x654, R75 ;  /* 0x00000654ff4b9816 */ /* 0x000fe2000000004b */
[----:B---3--:R-:W-:Y:S01]  /*14810*/  FADD.FTZ R133, R19, R133 ;  /* 0x0000008513857221 */ /* 0x008fe20000010000 */
[----:B------:R-:W-:Y:S02]  /*14820*/  F2FP.BF16.F32.PACK_AB R18, R141, R140 ;  /* 0x0000008c8d12723e */ /* 0x000fe400000010ff */
[----:B------:R-:W-:Y:S02]  /*14830*/  @!P1 PRMT R74, RZ, 0x654, R74 ;  /* 0x00000654ff4a9816 */ /* 0x000fe4000000004a */
[C---:B-1----:R-:W-:Y:S01]  /*14840*/  F2FP.BF16.F32.PACK_AB R19, R143.reuse, R19 ;  /* 0x000000138f13723e */ /* 0x042fe200000010ff */
[----:B------:R-:W0:Y:S08]  /*14850*/  MUFU.EX2 R130, R130 ;  /* 0x0000008200827308 */ /* 0x000e300000000800 */
[----:B------:R-:W-:Y:S01]  /*14860*/  MUFU.EX2 R131, R131 ;  /* 0x0000008300837308 */ /* 0x000fe20000000800 */
[----:B------:R-:W-:-:S07]  /*14870*/  FADD.FTZ R133, R143, R133 ;  /* 0x000000858f857221 */ /* 0x000fce0000010000 */
[----:B------:R-:W-:Y:S08]  /*14880*/  MUFU.EX2 R134, R134 ;  /* 0x0000008600867308 */ /* 0x000ff00000000800 */
[----:B------:R-:W-:Y:S01]  /*14890*/  MUFU.EX2 R136, R147 ;  /* 0x0000009300887308 */ /* 0x000fe20000000800 */
[----:B0-----:R-:W-:-:S07]  /*148a0*/  FADD.FTZ R133, R130, R133 ;  /* 0x0000008582857221 */ /* 0x001fce0000010000 */
[----:B------:R-:W-:Y:S01]  /*148b0*/  MUFU.EX2 R135, R135 ;  /* 0x0000008700877308 */ /* 0x000fe20000000800 */
[----:B------:R-:W-:Y:S02]  /*148c0*/  WARPGROUP.DEPBAR.LE gsb0, 0x0 ;  /* 0x00008000000079c5 */ /* 0x000fe40000010000 */
[----:B------:R0:W-:Y:S06]  /*148d0*/  BAR.ARV R17, 0x100 ;  /* 0x000400110000751d */ /* 0x0001ec0000002000 */
[----:B------:R-:W-:Y:S01]  /*148e0*/  @!P1 SYNCS.ARRIVE.TRANS64.RED.A1T0 RZ, [R75+URZ], RZ ;  /* 0x000000ff4bff99a7 */ /* 0x000fe2000810043f */
[----:B0-----:R-:W-:Y:S01]  /*148f0*/  F2FP.BF16.F32.PACK_AB R17, R139, R138 ;  /* 0x0000008a8b11723e */ /* 0x001fe200000010ff */
[----:B------:R0:W-:Y:S04]  /*14900*/  @!P1 SYNCS.ARRIVE.TRANS64.RED.A1T0 RZ, [R74+URZ], RZ ;  /* 0x000000ff4aff99a7 */ /* 0x0001e8000810043f */
[----:B------:R1:W-:Y:S02]  /*14910*/  STSM.16.M88.4 [R23+0x24300], R16 ;  /* 0x0243001017007844 */ /* 0x0003e40000000200 */
[----:B-1----:R-:W1:Y:S08]  /*14920*/  MUFU.EX2 R16, R152 ;  /* 0x0000009800107308 */ /* 0x002e700000000800 */
[----:B------:R-:W2:Y:S08]  /*14930*/  MUFU.EX2 R17, R151 ;  /* 0x0000009700117308 */ /* 0x000eb00000000800 */
[----:B------:R-:W3:Y:S01]  /*14940*/  MUFU.EX2 R18, R149 ;  /* 0x0000009500127308 */ /* 0x000ee20000000800 */
[----:B-1----:R-:W-:-:S07]  /*14950*/  FADD.FTZ R72, R16, R72 ;  /* 0x0000004810487221 */ /* 0x002fce0000010000 */
[----:B------:R-:W1:Y:S01]  /*14960*/  MUFU.EX2 R19, R148 ;  /* 0x0000009400137308 */ /* 0x000e620000000800 */
[----:B--2---:R-:W-:-:S07]  /*14970*/  FADD.FTZ R72, R17, R72 ;  /* 0x0000004811487221 */ /* 0x004fce0000010000 */
[----:B------:R-:W-:Y:S08]  /*14980*/  MUFU.EX2 R137, R146 ;  /* 0x0000009200897308 */ /* 0x000ff00000000800 */
[----:B0-----:R-:W-:Y:S08]  /*14990*/  MUFU.EX2 R74, R128 ;  /* 0x00000080004a7308 */ /* 0x001ff00000000800 */
[----:B------:R-:W-:Y:S08]  /*149a0*/  MUFU.EX2 R128, R73 ;  /* 0x0000004900807308 */ /* 0x000ff00000000800 */
[----:B------:R-:W-:Y:S08]  /*149b0*/  MUFU.EX2 R75, R125 ;  /* 0x0000007d004b7308 */ /* 0x000ff00000000800 */
[----:B------:R-:W0:Y:S08]  /*149c0*/  MUFU.EX2 R73, R122 ;  /* 0x0000007a00497308 */ /* 0x000e300000000800 */
[----:B------:R3:W-:Y:S02]  /*149d0*/  MUFU.EX2 R125, R88 ;  /* 0x00000058007d7308 */ /* 0x0007e40000000800 */
[----:B---3--:R-:W-:-:S06]  /*149e0*/  FADD.FTZ R88, R18, R72 ;  /* 0x0000004812587221 */ /* 0x008fcc0000010000 */
[----:B------:R-:W2:Y:S01]  /*149f0*/  MUFU.EX2 R123, R123 ;  /* 0x0000007b007b7308 */ /* 0x000ea20000000800 */
[----:B------:R-:W-:Y:S01]  /*14a00*/  FADD.FTZ R72, R131, R133 ;  /* 0x0000008583487221 */ /* 0x000fe20000010000 */
[C---:B-1----:R-:W-:Y:S01]  /*14a10*/  FADD.FTZ R88, R19.reuse, R88 ;  /* 0x0000005813587221 */ /* 0x042fe20000010000 */
[----:B------:R-:W-:Y:S02]  /*14a20*/  F2FP.BF16.F32.PACK_AB R18, R19, R18 ;  /* 0x000000121312723e */ /* 0x000fe400000010ff */
[----:B------:R-:W-:-:S03]  /*14a30*/  FADD.FTZ R19, R134, R72 ;  /* 0x0000004886137221 */ /* 0x000fc60000010000 */
[----:B------:R-:W1:Y:S01]  /*14a40*/  MUFU.EX2 R126, R126 ;  /* 0x0000007e007e7308 */ /* 0x000e620000000800 */
[----:B------:R-:W-:Y:S01]  /*14a50*/  FADD.FTZ R72, R136, R88 ;  /* 0x0000005888487221 */ /* 0x000fe20000010000 */
[----:B------:R-:W-:-:S06]  /*14a60*/  FADD.FTZ R88, R135, R19 ;  /* 0x0000001387587221 */ /* 0x000fcc0000010000 */
[----:B------:R-:W-:Y:S01]  /*14a70*/  MUFU.EX2 R129, R129 ;  /* 0x0000008100817308 */ /* 0x000fe20000000800 */
[----:B0-----:R-:W-:-:S07]  /*14a80*/  FADD.FTZ R88, R73, R88 ;  /* 0x0000005849587221 */ /* 0x001fce0000010000 */
[----:B------:R-:W-:Y:S08]  /*14a90*/  MUFU.EX2 R77, R124 ;  /* 0x0000007c004d7308 */ /* 0x000ff00000000800 */
[----:B------:R-:W-:Y:S08]  /*14aa0*/  MUFU.EX2 R124, R89 ;  /* 0x00000059007c7308 */ /* 0x000ff00000000800 */
[----:B------:R-:W0:Y:S08]  /*14ab0*/  MUFU.EX2 R127, R127 ;  /* 0x0000007f007f7308 */ /* 0x000e300000000800 */
[----:B------:R-:W-:Y:S08]  /*14ac0*/  MUFU.EX2 R132, R132 ;  /* 0x0000008400847308 */ /* 0x000ff00000000800 */
[----:B------:R3:W4:Y:S01]  /*14ad0*/  MUFU.EX2 R89, R114 ;  /* 0x0000007200597308 */ /* 0x0007220000000800 */
[----:B--2---:R-:W-:Y:S01]  /*14ae0*/  FADD.FTZ R88, R123, R88 ;  /* 0x000000587b587221 */ /* 0x004fe20000010000 */
[----:B---3--:R-:W-:-:S06]  /*14af0*/  FADD.FTZ R114, R137, R72 ;  /* 0x0000004889727221 */ /* 0x008fcc0000010000 */
[----:B------:R-:W2:Y:S01]  /*14b00*/  MUFU.EX2 R120, R120 ;  /* 0x0000007800787308 */ /* 0x000ea20000000800 */
[----:B------:R-:W-:-:S07]  /*14b10*/  FADD.FTZ R114, R74, R114 ;  /* 0x000000724a727221 */ /* 0x000fce0000010000 */
[----:B------:R-:W3:Y:S01]  /*14b20*/  MUFU.EX2 R115, R115 ;  /* 0x0000007300737308 */ /* 0x000ee20000000800 */
[----:B------:R-:W-:Y:S01]  /*14b30*/  FADD.FTZ R114, R75, R114 ;  /* 0x000000724b727221 */ /* 0x000fe20000010000 */
[----:B-1----:R-:W-:-:S06]  /*14b40*/  FADD.FTZ R88, R126, R88 ;  /* 0x000000587e587221 */ /* 0x002fcc0000010000 */
[----:B------:R-:W1:Y:S01]  /*14b50*/  MUFU.EX2 R121, R121 ;  /* 0x0000007900797308 */ /* 0x000e620000000800 */
[----:B0-----:R-:W-:-:S07]  /*14b60*/  FADD.FTZ R88, R127, R88 ;  /* 0x000000587f587221 */ /* 0x001fce0000010000 */
[----:B------:R-:W0:Y:S08]  /*14b70*/  MUFU.EX2 R118, R118 ;  /* 0x0000007600767308 */ /* 0x000e300000000800 */
[----:B------:R2:W-:Y:S01]  /*14b80*/  MUFU.EX2 R122, R90 ;  /* 0x0000005a007a7308 */ /* 0x0005e20000000800 */
[----:B----4-:R-:W-:Y:S01]  /*14b90*/  FADD.FTZ R88, R89, R88 ;  /* 0x0000005859587221 */ /* 0x010fe20000010000 */
[----:B--2---:R-:W-:-:S06]  /*14ba0*/  FADD.FTZ R90, R129, R114 ;  /* 0x00000072815a7221 */ /* 0x004fcc0000010000 */
[----:B------:R-:W2:Y:S01]  /*14bb0*/  MUFU.EX2 R119, R119 ;  /* 0x0000007700777308 */ /* 0x000ea20000000800 */
[----:B------:R-:W-:-:S07]  /*14bc0*/  FADD.FTZ R90, R132, R90 ;  /* 0x0000005a845a7221 */ /* 0x000fce0000010000 */
[----:B------:R-:W4:Y:S01]  /*14bd0*/  MUFU.EX2 R117, R117 ;  /* 0x0000007500757308 */ /* 0x000f220000000800 */
[----:B------:R-:W-:Y:S01]  /*14be0*/  FADD.FTZ R90, R120, R90 ;  /* 0x0000005a785a7221 */ /* 0x000fe20000010000 */
[----:B---3--:R-:W-:-:S06]  /*14bf0*/  FADD.FTZ R88, R115, R88 ;  /* 0x0000005873587221 */ /* 0x008fcc0000010000 */
[----:B------:R-:W3:Y:S01]  /*14c00*/  MUFU.EX2 R106, R106 ;  /* 0x0000006a006a7308 */ /* 0x000ee20000000800 */
[----:B-1----:R-:W-:-:S07]  /*14c10*/  FADD.FTZ R90, R121, R90 ;  /* 0x0000005a795a7221 */ /* 0x002fce0000010000 */
[----:B------:R-:W1:Y:S01]  /*14c20*/  MUFU.EX2 R116, R116 ;  /* 0x0000007400747308 */ /* 0x000e620000000800 */
[----:B------:R-:W-:Y:S01]  /*14c30*/  F2FP.BF16.F32.PACK_AB R73, R123, R73 ;  /* 0x000000497b49723e */ /* 0x000fe200000010ff */
[----:B0-----:R-:W-:-:S06]  /*14c40*/  FADD.FTZ R88, R118, R88 ;  /* 0x0000005876587221 */ /* 0x001fcc0000010000 */
[----:B------:R-:W0:Y:S08]  /*14c50*/  MUFU.EX2 R107, R107 ;  /* 0x0000006b006b7308 */ /* 0x000e300000000800 */
[----:B------:R-:W0:Y:S08]  /*14c60*/  MUFU.EX2 R113, R113 ;  /* 0x0000007100717308 */ /* 0x000e300000000800 */
[----:B------:R-:W0:Y:S08]  /*14c70*/  MUFU.EX2 R110, R110 ;  /* 0x0000006e006e7308 */ /* 0x000e300000000800 */
[----:B------:R-:W0:Y:S08]  /*14c80*/  MUFU.EX2 R112, R112 ;  /* 0x0000007000707308 */ /* 0x000e300000000800 */
[----:B------:R2:W-:Y:S02]  /*14c90*/  MUFU.EX2 R123, R91 ;  /* 0x0000005b007b7308 */ /* 0x0005e40000000800 */
[----:B--2---:R-:W-:-:S06]  /*14ca0*/  FADD.FTZ R91, R77, R90 ;  /* 0x0000005a4d5b7221 */ /* 0x004fcc0000010000 */
[----:B------:R-:W2:Y:S01]  /*14cb0*/  MUFU.EX2 R111, R111 ;  /* 0x0000006f006f7308 */ /* 0x000ea20000000800 */
[----:B------:R-:W-:Y:S01]  /*14cc0*/  FADD.FTZ R90, R119, R88 ;  /* 0x00000058775a7221 */ /* 0x000fe20000010000 */
[----:B----4-:R-:W-:-:S06]  /*14cd0*/  FADD.FTZ R88, R117, R91 ;  /* 0x0000005b75587221 */ /* 0x010fcc0000010000 */
[----:B------:R-:W4:Y:S01]  /*14ce0*/  MUFU.EX2 R109, R109 ;  /* 0x0000006d006d7308 */ /* 0x000f220000000800 */
[----:B---3--:R-:W-:Y:S01]  /*14cf0*/  FADD.FTZ R90, R106, R90 ;  /* 0x0000005a6a5a7221 */ /* 0x008fe20000010000 */
[----:B-1----:R-:W-:Y:S01]  /*14d00*/  FADD.FTZ R88, R116, R88 ;  /* 0x0000005874587221 */ /* 0x002fe20000010000 */
[----:B------:R-:W-:-:S05]  /*14d10*/  F2FP.BF16.F32.PACK_AB R16, R17, R16 ;  /* 0x000000101110723e */ /* 0x000fca00000010ff */
[----:B------:R-:W1:Y:S01]  /*14d20*/  MUFU.EX2 R98, R98 ;  /* 0x0000006200627308 */ /* 0x000e620000000800 */
[----:B------:R-:W-:Y:S01]  /*14d30*/  F2FP.BF16.F32.PACK_AB R17, R131, R130 ;  /* 0x000000828311723e */ /* 0x000fe200000010ff */
[----:B0-----:R-:W-:Y:S01]  /*14d40*/  FADD.FTZ R90, R107, R90 ;  /* 0x0000005a6b5a7221 */ /* 0x001fe20000010000 */
[----:B------:R-:W-:-:S05]  /*14d50*/  F2FP.BF16.F32.PACK_AB R19, R135, R134 ;  /* 0x000000868713723e */ /* 0x000fca00000010ff */
[----:B------:R-:W0:Y:S01]  /*14d60*/  MUFU.EX2 R108, R108 ;  /* 0x0000006c006c7308 */ /* 0x000e220000000800 */
[----:B------:R-:W-:Y:S01]  /*14d70*/  FADD.FTZ R88, R113, R88 ;  /* 0x0000005871587221 */ /* 0x000fe20000010000 */
[----:B------:R3:W-:Y:S01]  /*14d80*/  STSM.16.M88.4 [R23+0x25b00], R16 ;  /* 0x025b001017007844 */ /* 0x0007e20000000200 */
[----:B------:R-:W-:-:S05]  /*14d90*/  FADD.FTZ R90, R110, R90 ;  /* 0x0000005a6e5a7221 */ /* 0x000fca0000010000 */
[----:B------:R-:W0:Y:S08]  /*14da0*/  MUFU.EX2 R99, R99 ;  /* 0x0000006300637308 */ /* 0x000e300000000800 */
[----:B------:R-:W0:Y:S01]  /*14db0*/  MUFU.EX2 R105, R105 ;  /* 0x0000006900697308 */ /* 0x000e220000000800 */
[----:B---3--:R-:W-:Y:S01]  /*14dc0*/  FADD.FTZ R16, R112, R88 ;  /* 0x0000005870107221 */ /* 0x008fe20000010000 */
[----:B--2---:R-:W-:-:S06]  /*14dd0*/  FADD.FTZ R90, R111, R90 ;  /* 0x0000005a6f5a7221 */ /* 0x004fcc0000010000 */
[----:B------:R-:W2:Y:S01]  /*14de0*/  MUFU.EX2 R102, R102 ;  /* 0x0000006600667308 */ /* 0x000ea20000000800 */
[----:B----4-:R-:W-:-:S07]  /*14df0*/  FADD.FTZ R16, R109, R16 ;  /* 0x000000106d107221 */ /* 0x010fce0000010000 */
[----:B------:R-:W3:Y:S01]  /*14e00*/  MUFU.EX2 R104, R104 ;  /* 0x0000006800687308 */ /* 0x000ee20000000800 */
[----:B-1----:R-:W-:Y:S01]  /*14e10*/  FADD.FTZ R17, R98, R90 ;  /* 0x0000005a62117221 */ /* 0x002fe20000010000 */
[----:B0-----:R-:W-:-:S06]  /*14e20*/  FADD.FTZ R18, R108, R16 ;  /* 0x000000106c127221 */ /* 0x001fcc0000010000 */
[----:B------:R-:W0:Y:S01]  /*14e30*/  MUFU.EX2 R103, R103 ;  /* 0x0000006700677308 */ /* 0x000e220000000800 */
[----:B------:R-:W-:-:S07]  /*14e40*/  F2FP.BF16.F32.PACK_AB R74, R75, R74 ;  /* 0x0000004a4b4a723e */ /* 0x000fce00000010ff */
[----:B------:R-:W1:Y:S01]  /*14e50*/  MUFU.EX2 R101, R101 ;  /* 0x0000006500657308 */ /* 0x000e620000000800 */
[----:B------:R-:W-:Y:S01]  /*14e60*/  F2FP.BF16.F32.PACK_AB R72, R137, R136 ;  /* 0x000000888948723e */ /* 0x000fe200000010ff */
[----:B------:R-:W-:Y:S01]  /*14e70*/  FADD.FTZ R17, R99, R17 ;  /* 0x0000001163117221 */ /* 0x000fe20000010000 */
[----:B------:R-:W-:-:S05]  /*14e80*/  F2FP.BF16.F32.PACK_AB R75, R127, R126 ;  /* 0x0000007e7f4b723e */ /* 0x000fca00000010ff */
[----:B------:R-:W4:Y:S01]  /*14e90*/  MUFU.EX2 R100, R100 ;  /* 0x0000006400647308 */ /* 0x000f220000000800 */
[----:B------:R-:W-:Y:S01]  /*14ea0*/  FADD.FTZ R18, R105, R18 ;  /* 0x0000001269127221 */ /* 0x000fe20000010000 */
[----:B------:R3:W-:Y:S01]  /*14eb0*/  STSM.16.M88.4 [R23+0x27300], R72 ;  /* 0x0273004817007844 */ /* 0x0007e20000000200 */
[----:B--2---:R-:W-:-:S05]  /*14ec0*/  FADD.FTZ R19, R102, R17 ;  /* 0x0000001166137221 */ /* 0x004fca0000010000 */
[----:B------:R-:W2:Y:S08]  /*14ed0*/  MUFU.EX2 R97, R97 ;  /* 0x0000006100617308 */ /* 0x000eb00000000800 */
[----:B------:R-:W2:Y:S01]  /*14ee0*/  MUFU.EX2 R94, R94 ;  /* 0x0000005e005e7308 */ /* 0x000ea20000000800 */
[----:B---3--:R-:W-:Y:S01]  /*14ef0*/  FADD.FTZ R72, R104, R18 ;  /* 0x0000001268487221 */ /* 0x008fe20000010000 */
[----:B0-----:R-:W-:-:S06]  /*14f00*/  FADD.FTZ R73, R103, R19 ;  /* 0x0000001367497221 */ /* 0x001fcc0000010000 */
[----:B------:R-:W0:Y:S01]  /*14f10*/  MUFU.EX2 R96, R96 ;  /* 0x0000006000607308 */ /* 0x000e220000000800 */
[----:B-1----:R-:W-:Y:S01]  /*14f20*/  FADD.FTZ R72, R101, R72 ;  /* 0x0000004865487221 */ /* 0x002fe20000010000 */
[----:B------:R-:W-:-:S06]  /*14f30*/  FADD.FTZ R73, R122, R73 ;  /* 0x000000497a497221 */ /* 0x000fcc0000010000 */
[----:B------:R-:W1:Y:S01]  /*14f40*/  MUFU.EX2 R95, R95 ;  /* 0x0000005f005f7308 */ /* 0x000e620000000800 */
[----:B----4-:R-:W-:-:S07]  /*14f50*/  FADD.FTZ R72, R100, R72 ;  /* 0x0000004864487221 */ /* 0x010fce0000010000 */
[----:B------:R-:W3:Y:S01]  /*14f60*/  MUFU.EX2 R93, R93 ;  /* 0x0000005d005d7308 */ /* 0x000ee20000000800 */
[----:B------:R-:W-:Y:S01]  /*14f70*/  FADD.FTZ R73, R123, R73 ;  /* 0x000000497b497221 */ /* 0x000fe20000010000 */
[----:B--2---:R-:W-:-:S06]  /*14f80*/  FADD.FTZ R72, R97, R72 ;  /* 0x0000004861487221 */ /* 0x004fcc0000010000 */
[----:B------:R-:W2:Y:S01]  /*14f90*/  MUFU.EX2 R82, R82 ;  /* 0x0000005200527308 */ /* 0x000ea20000000800 */
[----:B------:R-:W-:-:S07]  /*14fa0*/  F2FP.BF16.F32.PACK_AB R88, R132, R129 ;  /* 0x000000818458723e */ /* 0x000fce00000010ff */
[----:B------:R-:W4:Y:S01]  /*14fb0*/  MUFU.EX2 R92, R92 ;  /* 0x0000005c005c7308 */ /* 0x000f220000000800 */
[----:B------:R-:W-:Y:S02]  /*14fc0*/  F2FP.BF16.F32.PACK_AB R89, R115, R89 ;  /* 0x000000597359723e */ /* 0x000fe400000010ff */
[----:B------:R-:W-:Y:S02]  /*14fd0*/  F2FP.BF16.F32.PACK_AB R90, R121, R120 ;  /* 0x00000078795a723e */ /* 0x000fe400000010ff */
[----:B------:R-:W-:-:S03]  /*14fe0*/  F2FP.BF16.F32.PACK_AB R91, R119, R118 ;  /* 0x00000076775b723e */ /* 0x000fc600000010ff */
[----:B------:R-:W4:Y:S01]  /*14ff0*/  MUFU.EX2 R83, R83 ;  /* 0x0000005300537308 */ /* 0x000f220000000800 */
[----:B------:R-:W-:Y:S01]  /*15000*/  F2FP.BF16.F32.PACK_AB R16, R117, R77 ;  /* 0x0000004d7510723e */ /* 0x000fe200000010ff */
[----:B------:R-:W-:Y:S01]  /*15010*/  FADD.FTZ R73, R94, R73 ;  /* 0x000000495e497221 */ /* 0x000fe20000010000 */
[----:B------:R-:W-:Y:S02]  /*15020*/  F2FP.BF16.F32.PACK_AB R17, R107, R106 ;  /* 0x0000006a6b11723e */ /* 0x000fe400000010ff */
[----:B------:R-:W-:Y:S02]  /*15030*/  F2FP.BF16.F32.PACK_AB R18, R113, R116 ;  /* 0x000000747112723e */ /* 0x000fe400000010ff */
[----:B------:R-:W-:Y:S01]  /*15040*/  F2FP.BF16.F32.PACK_AB R19, R111, R110 ;  /* 0x0000006e6f13723e */ /* 0x000fe200000010ff */
[----:B------:R-:W4:Y:S01]  /*15050*/  MUFU.EX2 R86, R86 ;  /* 0x0000005600567308 */ /* 0x000f220000000800 */
[----:B0-----:R-:W-:Y:S01]  /*15060*/  FADD.FTZ R72, R96, R72 ;  /* 0x0000004860487221 */ /* 0x001fe20000010000 */
[----:B------:R-:W-:Y:S01]  /*15070*/  STSM.16.M88.4 [R23+0x28b00], R88 ;  /* 0x028b005817007844 */ /* 0x000fe20000000200 */
[----:B-1----:R-:W-:-:S03]  /*15080*/  FADD.FTZ R73, R95, R73 ;  /* 0x000000495f497221 */ /* 0x002fc60000010000 */
[----:B------:R3:W-:Y:S02]  /*15090*/  STSM.16.M88.4 [R23+0x2a300], R16 ;  /* 0x02a3001017007844 */ /* 0x0007e40000000200 */
[----:B------:R-:W0:Y:S08]  /*150a0*/  MUFU.EX2 R87, R87 ;  /* 0x0000005700577308 */ /* 0x000e300000000800 */
[----:B------:R-:W1:Y:S01]  /*150b0*/  MUFU.EX2 R85, R85 ;  /* 0x0000005500557308 */ /* 0x000e620000000800 */
[----:B---3--:R-:W-:Y:S01]  /*150c0*/  FADD.FTZ R19, R93, R72 ;  /* 0x000000485d137221 */ /* 0x008fe20000010000 */
[----:B--2---:R-:W-:-:S06]  /*150d0*/  FADD.FTZ R16, R82, R73 ;  /* 0x0000004952107221 */ /* 0x004fcc0000010000 */
[----:B------:R-:W2:Y:S01]  /*150e0*/  MUFU.EX2 R78, R78 ;  /* 0x0000004e004e7308 */ /* 0x000ea20000000800 */
[----:B------:R-:W3:Y:S01]  /*150f0*/  LDL R72, [R1+0x60] ;  /* 0x0000600001487983 */ /* 0x000ee20000100800 */
[----:B----4-:R-:W-:Y:S01]  /*15100*/  FADD.FTZ R73, R92, R19 ;  /* 0x000000135c497221 */ /* 0x010fe20000010000 */
[----:B------:R-:W-:-:S05]  /*15110*/  FADD.FTZ R19, R83, R16 ;  /* 0x0000001053137221 */ /* 0x000fca0000010000 */
[----:B------:R-:W4:Y:S01]  /*15120*/  MUFU.EX2 R84, R84 ;  /* 0x0000005400547308 */ /* 0x000f220000000800 */
[----:B------:R-:W-:Y:S01]  /*15130*/  FADD.FTZ R18, R124, R73 ;  /* 0x000000497c127221 */ /* 0x000fe20000010000 */
[----:B------:R-:W-:-:S03]  /*15140*/  FADD.FTZ R16, R86, R19 ;  /* 0x0000001356107221 */ /* 0x000fc60000010000 */
[----:B------:R-:W-:-:S03]  /*15150*/  FADD.FTZ R18, R125, R18 ;  /* 0x000000127d127221 */ /* 0x000fc60000010000 */
[----:B------:R-:W4:Y:S01]  /*15160*/  MUFU.EX2 R17, R79 ;  /* 0x0000004f00117308 */ /* 0x000f220000000800 */
[----:B0-----:R-:W-:Y:S01]  /*15170*/  FADD.FTZ R19, R87, R16 ;  /* 0x0000001057137221 */ /* 0x001fe20000010000 */
[----:B-1----:R-:W-:-:S06]  /*15180*/  FADD.FTZ R73, R85, R18 ;  /* 0x0000001255497221 */ /* 0x002fcc0000010000 */
[----:B------:R-:W-:Y:S01]  /*15190*/  MUFU.EX2 R80, R80 ;  /* 0x0000005000507308 */ /* 0x000fe20000000800 */
[----:B--2---:R-:W-:-:S07]  /*151a0*/  FADD.FTZ R18, R78, R19 ;  /* 0x000000134e127221 */ /* 0x004fce0000010000 */
[----:B------:R-:W0:Y:S01]  /*151b0*/  MUFU.EX2 R81, R81 ;  /* 0x0000005100517308 */ /* 0x000e220000000800 */
[----:B----4-:R-:W-:Y:S01]  /*151c0*/  FADD.FTZ R19, R84, R73 ;  /* 0x0000004954137221 */ /* 0x010fe20000010000 */
[----:B------:R-:W-:-:S03]  /*151d0*/  F2FP.BF16.F32.PACK_AB R112, R109, R112 ;  /* 0x000000706d70723e */ /* 0x000fc600000010ff */
[----:B------:R-:W-:Y:S01]  /*151e0*/  FADD.FTZ R19, R128, R19 ;  /* 0x0000001380137221 */ /* 0x000fe20000010000 */
[----:B------:R-:W-:Y:S01]  /*151f0*/  F2FP.BF16.F32.PACK_AB R113, R99, R98 ;  /* 0x000000626371723e */ /* 0x000fe200000010ff */
[----:B------:R-:W-:Y:S01]  /*15200*/  FADD.FTZ R73, R17, R18 ;  /* 0x0000001211497221 */ /* 0x000fe20000010000 */
[----:B------:R-:W-:Y:S02]  /*15210*/  F2FP.BF16.F32.PACK_AB R114, R105, R108 ;  /* 0x0000006c6972723e */ /* 0x000fe400000010ff */
[----:B------:R-:W-:Y:S01]  /*15220*/  F2FP.BF16.F32.PACK_AB R115, R103, R102 ;  /* 0x000000666773723e */ /* 0x000fe200000010ff */
[----:B------:R0:W-:Y:S01]  /*15230*/  STL [R1+0x18], R19 ;  /* 0x0000181301007387 */ /* 0x0001e20000100800 */
        /* <DEDUP_REMOVED lines=11> */
[----:B0-----:R-:W-:Y:S01]  /*152f0*/  F2FP.BF16.F32.PACK_AB R19, R81, R80 ;  /* 0x000000505113723e */ /* 0x001fe200000010ff */
[----:B------:R-:W-:Y:S01]  /*15300*/  STSM.16.M88.4 [R23+0x2bb00], R112 ;  /* 0x02bb007017007844 */ /* 0x000fe20000000200 */
[----:B------:R-:W-:-:S03]  /*15310*/  FADD.FTZ R80, R80, R73 ;  /* 0x0000004950507221 */ /* 0x000fc60000010000 */
[----:B------:R-:W-:Y:S04]  /*15320*/  STSM.16.M88.4 [R23+0x2d300], R104 ;  /* 0x02d3006817007844 */ /* 0x000fe80000000200 */
[----:B------:R-:W-:Y:S04]  /*15330*/  STSM.16.M88.4 [R23+0x2eb00], R96 ;  /* 0x02eb006017007844 */ /* 0x000fe80000000200 */
[----:B------:R0:W-:Y:S01]  /*15340*/  STSM.16.M88.4 [R23+0x30300], R16 ;  /* 0x0303001017007844 */ /* 0x0001e20000000200 */
[----:B------:R-:W-:Y:S01]  /*15350*/  @!PT LDS RZ, [RZ] ;  /* 0x00000000fffff984 */ /* 0x000fe20000000800 */
[----:B------:R-:W-:Y:S01]  /*15360*/  @!PT LDS RZ, [RZ] ;  /* 0x00000000fffff984 */ /* 0x000fe20000000800 */
[----:B------:R-:W-:Y:S01]  /*15370*/  @!PT LDS RZ, [RZ] ;  /* 0x00000000fffff984 */ /* 0x000fe20000000800 */
[----:B------:R-:W-:Y:S01]  /*15380*/  @!PT LDS RZ, [RZ] ;  /* 0x00000000fffff984 */ /* 0x000fe20000000800 */
[----:B------:R1:W-:Y:S06]  /*15390*/  MEMBAR.ALL.CTA ;  /* 0x0000000000007992 */ /* 0x0003ec0000008000 */
[----:B-1----:R-:W1:Y:S01]  /*153a0*/  FENCE.VIEW.ASYNC.S ;  /* 0x00000000000073c6 */ /* 0x002e620000000000 */
[----:B0-----:R-:W-:-:S05]  /*153b0*/  FADD.FTZ R16, R81, R80 ;  /* 0x0000005051107221 */ /* 0x001fca0000010000 */
[----:B------:R0:W-:Y:S04]  /*153c0*/  STL [R1+0x28], R16 ;  /* 0x0000281001007387 */ /* 0x0001e80000100800 */
[----:B------:R2:W5:Y:S01]  /*153d0*/  LDL R151, [R1+0x2c] ;  /* 0x00002c0001977983 */ /* 0x0005620000100800 */
        /* <DEDUP_REMOVED lines=50> */
[----:B0-----:R-:W-:Y:S01]  /*15700*/  IMAD.MOV.U32 R16, RZ, RZ, R14 ;  /* 0x000000ffff107224 */ /* 0x001fe200078e000e */
[C---:B---3--:R-:W-:Y:S01]  /*15710*/  ISETP.GT.AND P2, PT, R15.reuse, R72, PT ;  /* 0x000000480f00720c */ /* 0x048fe20003f44270 */
[----:B------:R-:W-:Y:S01]  /*15720*/  VIADD R15, R15, 0xffffffff ;  /* 0xffffffff0f0f7836 */ /* 0x000fe20000000000 */
[----:B-1----:R-:W-:-:S11]  /*15730*/  NOP ;  /* 0x0000000000007918 */ /* 0x002fd60000000000 */
[----:B--2---:R-:W-:Y:S05]  /*15740*/  @P2 BRA `(.L_x_11811) ;  /* 0xffffffac00682947 */ /* 0x004fea000383ffff */
.L_x_11801:
[----:B------:R-:W2:Y:S02]  /*15750*/  LDL R16, [R1+0x80] ;  /* 0x0000800001107983 */ /* 0x000ea40000100800 */
[----:B--2---:R-:W-:-:S13]  /*15760*/  ISETP.GE.AND P2, PT, R15, R16, PT ;  /* 0x000000100f00720c */ /* 0x004fda0003f46270 */
[----:B------:R-:W-:Y:S05]  /*15770*/  @!P2 BRA `(.L_x_11812) ;  /* 0x0000004400eca947 */ /* 0x000fea0003800000 */
[----:B------:R0:W5:Y:S01]  /*15780*/  LDL.LU R18, [R1+0x2c] ;  /* 0x00002c0001127983 */ /* 0x0001620000300800 */
[----:B------:R-:W-:Y:S02]  /*15790*/  IMAD.MOV.U32 R17, RZ, RZ, R20 ;  /* 0x000000ffff117224 */ /* 0x000fe400078e0014 */
[----:B------:R-:W-:Y:S02]  /*157a0*/  IMAD.MOV.U32 R16, RZ, RZ, R14 ;  /* 0x000000ffff107224 */ /* 0x000fe400078e000e */
[----:B------:R-:W-:-:S07]  /*157b0*/  IMAD.MOV.U32 R19, RZ, RZ, R145 ;  /* 0x000000ffff137224 */ /* 0x000fce00078e0091 */
.L_x_11823:
[----:B------:R-:W2:Y:S01]  /*157c0*/  LDL R0, [R1+0x4c] ;  /* 0x00004c0001007983 */ /* 0x000ea20000100800 */
[----:B------:R-:W-:Y:S01]  /*157d0*/  VIADD R145, R19, 0x1 ;  /* 0x0000000113917836 */ /* 0x000fe20000000000 */
[----:B------:R-:W-:Y:S05]  /*157e0*/  YIELD ;  /* 0x0000000000007946 */ /* 0x000fea0003800000 */
[----:B------:R-:W-:-:S04]  /*157f0*/  ISETP.NE.AND P3, PT, R145, 0x2, PT ;  /* 0x000000029100780c */ /* 0x000fc80003f65270 */
[----:B------:R-:W-:Y:S02]  /*15800*/  SEL R21, RZ, 0x1, P3 ;  /* 0x00000001ff157807 */ /* 0x000fe40001800000 */
[----:B------:R-:W-:Y:S02]  /*15810*/  SEL R145, R145, RZ, P3 ;  /* 0x000000ff91917207 */ /* 0x000fe40001800000 */
[----:B-----5:R-:W-:-:S05]  /*15820*/  LOP3.LUT R14, R18, R21, RZ, 0x3c, !PT ;  /* 0x00000015120e7212 */ /* 0x020fca00078e3cff */
[----:B------:R1:W-:Y:S01]  /*15830*/  STL [R1+0x2c], R14 ;  /* 0x00002c0e01007387 */ /* 0x0003e20000100800 */
[----:B--2---:R-:W-:-:S13]  /*15840*/  ISETP.NE.AND P2, PT, R0, RZ, PT ;  /* 0x000000ff0000720c */ /* 0x004fda0003f45270 */
[----:B-1----:R-:W-:Y:S05]  /*15850*/  @P2 BRA `(.L_x_11813) ;  /* 0x0000000000302947 */ /* 0x002fea0003800000 */
[----:B------:R-:W-:Y:S05]  /*15860*/  @!P0 BRA `(.L_x_11814) ;  /* 0x0000000000048947 */ /* 0x000fea0003800000 */
[----:B------:R-:W-:Y:S01]  /*15870*/  BPT.TRAP 0x1 ;  /* 0x000000040000795c */ /* 0x000fe20000300000 */
.L_x_11814:
[----:B------:R-:W-:Y:S01]  /*15880*/  IMAD R0, R145, 0x8, R22 ;  /* 0x0000000891007824 */ /* 0x000fe200078e0216 */
[----:B------:R-:W-:-:S04]  /*15890*/  SHF.L.U32 R21, R14, 0x1f, RZ ;  /* 0x0000001f0e157819 */ /* 0x000fc800000006ff */
[----:B------:R1:W2:Y:S01]  /*158a0*/  SYNCS.PHASECHK.TRANS64.TRYWAIT P3, [R0+URZ+0x31c30], R21 ;  /* 0x031c3015000075a7 */ /* 0x0002a2000806017f */
[----:B------:R-:W-:Y:S05]  /*158b0*/  @!P0 BRA `(.L_x_11815) ;  /* 0x0000000000048947 */ /* 0x000fea0003800000 */
[----:B------:R-:W-:Y:S01]  /*158c0*/  BPT.TRAP 0x1 ;  /* 0x000000040000795c */ /* 0x000fe20000300000 */
.L_x_11815:
[----:B------:R-:W-:Y:S04]  /*158d0*/  BSSY B0, `(.L_x_11813) ;  /* 0x0000004000007945 */ /* 0x000fe80003800000 */
[----:B--2---:R-:W-:Y:S05]  /*158e0*/  @P3 BRA `(.L_x_11816) ;  /* 0x0000000000083947 */ /* 0x004fea0003800000 */
[----:B------:R-:W2:Y:S02]  /*158f0*/  SYNCS.PHASECHK.TRANS64.TRYWAIT P3, [R0+URZ+0x31c30], R21 ;  /* 0x031c3015000075a7 */ /* 0x000ea4000806017f */
[----:B--2---:R-:W-:Y:S05]  /*15900*/  @!P3 BRA `(.L_x_11817) ;  /* 0x000001100028b947 */ /* 0x004fea0003800000 */
.L_x_11816:
[----:B------:R-:W-:Y:S05]  /*15910*/  BSYNC B0 ;  /* 0x0000000000007941 */ /* 0x000fea0003800000 */
.L_x_11813:
[----:B------:R-:W3:Y:S01]  /*15920*/  LDL R14, [R1+0x58] ;  /* 0x00005800010e7983 */ /* 0x000ee20000100800 */
[----:B-12---:R-:W1:Y:S01]  /*15930*/  S2R R0, SR_TID.X ;  /* 0x0000000000007919 */ /* 0x006e620000002100 */
        /* <DEDUP_REMOVED lines=29> */
[----:B---3--:R-:W-:-:S04]  /*15b10*/  IMAD R146, R145, 0x6c0, R14 ;  /* 0x000006c091927824 */ /* 0x008fc800078e020e */
        /* <DEDUP_REMOVED lines=549> */
.L_x_11819:
[----:B-----5:R-:W-:Y:S01]  /*17d70*/  SHF.L.U32 R0, R18, 0x1f, RZ ;  /* 0x0000001f12007819 */ /* 0x020fe200000006ff */
[----:B------:R-:W-:-:S04]  /*17d80*/  IMAD R14, R19, 0x8, R22 ;  /* 0x00000008130e7824 */ /* 0x000fc800078e0216 */
[----:B------:R1:W2:Y:S01]  /*17d90*/  SYNCS.PHASECHK.TRANS64.TRYWAIT P2, [R14+URZ+0x31c50], R0 ;  /* 0x031c50000e0075a7 */ /* 0x0002a2000804017f */
[----:B------:R-:W-:Y:S05]  /*17da0*/  @!P0 BRA `(.L_x_11820) ;  /* 0x0000000000048947 */ /* 0x000fea0003800000 */
[----:B------:R-:W-:Y:S01]  /*17db0*/  BPT.TRAP 0x1 ;  /* 0x000000040000795c */ /* 0x000fe20000300000 */
.L_x_11820:
[----:B------:R-:W-:Y:S04]  /*17dc0*/  BSSY B0, `(.L_x_11818) ;  /* 0x0000004000007945 */ /* 0x000fe80003800000 */
[----:B--2---:R-:W-:Y:S05]  /*17dd0*/  @P2 BRA `(.L_x_11821) ;  /* 0x0000000000082947 */ /* 0x004fea0003800000 */
[----:B------:R-:W2:Y:S02]  /*17de0*/  SYNCS.PHASECHK.TRANS64.TRYWAIT P2, [R14+URZ+0x31c50], R0 ;  /* 0x031c50000e0075a7 */ /* 0x000ea4000804017f */
[----:B--2---:R-:W-:Y:S05]  /*17df0*/  @!P2 BRA `(.L_x_11822) ;  /* 0x000000ec0000a947 */ /* 0x004fea0003800000 */
.L_x_11821:
[----:B------:R-:W-:Y:S05]  /*17e00*/  BSYNC B0 ;  /* 0x0000000000007941 */ /* 0x000fea0003800000 */
.L_x_11818:
[----:B-12--5:R-:W-:Y:S01]  /*17e10*/  FMNMX.FTZ R0, R136, R16, !PT ;  /* 0x0000001088007209 */ /* 0x026fe20007810000 */
[----:B------:R-:W2:Y:S01]  /*17e20*/  LDL.LU R18, [R1+0x18] ;  /* 0x0000180001127983 */ /* 0x000ea20000300800 */
[----:B------:R-:W-:Y:S05]  /*17e30*/  WARPSYNC.ALL ;  /* 0x0000000000007948 */ /* 0x000fea0003800000 */
[----:B------:R-:W-:Y:S01]  /*17e40*/  FMNMX.FTZ R0, R137, R0, !PT ;  /* 0x0000000089007209 */ /* 0x000fe20007810000 */
[----:B------:R-:W-:-:S03]  /*17e50*/  ULDC UR4, c[0x0][0x988] ;  /* 0x0002620000047ab9 */ /* 0x000fc60000000800 */
        /* <DEDUP_REMOVED lines=37> */
[----:B-1----:R-:W-:Y:S01]  /*180b0*/  FMNMX.FTZ R14, R14, R0, !PT ;  /* 0x000000000e0e7209 */ /* 0x002fe20007810000 */
[----:B------:R-:W-:-:S04]  /*180c0*/  IMAD.U32 R0, RZ, RZ, UR4 ;  /* 0x00000004ff007e24 */ /* 0x000fc8000f8e00ff */
[C---:B------:R-:W-:Y:S01]  /*180d0*/  FADD.FTZ R16, -R14.reuse, R16 ;  /* 0x000000100e107221 */ /* 0x040fe20000010100 */
[----:B------:R-:W-:-:S03]  /*180e0*/  FMUL.FTZ R147, R14, R0 ;  /* 0x000000000e937220 */ /* 0x000fc60000410000 */
[-C--:B------:R-:W-:Y:S01]  /*180f0*/  FMUL.FTZ R16, R16, R0.reuse ;  /* 0x0000000010107220 */ /* 0x080fe20000410000 */
[-CC-:B------:R-:W-:Y:S01]  /*18100*/  FFMA.FTZ R136, R136, R0.reuse, -R147.reuse ;  /* 0x0000000088887223 */ /* 0x180fe20000010893 */
[----:B------:R-:W-:Y:S01]  /*18110*/  FMNMX.FTZ R20, R138, R17, !PT ;  /* 0x000000118a147209 */ /* 0x000fe20007810000 */
[-CC-:B------:R-:W-:Y:S01]  /*18120*/  FFMA.FTZ R146, R133, R0.reuse, -R147.reuse ;  /* 0x0000000085927223 */ /* 0x180fe20000010893 */
[----:B------:R-:W-:Y:S01]  /*18130*/  MUFU.EX2 R21, R16 ;  /* 0x0000001000157308 */ /* 0x000fe20000000800 */
[--C-:B------:R-:W-:Y:S01]  /*18140*/  FFMA.FTZ R133, R120, R0, -R147.reuse ;  /* 0x0000000078857223 */ /* 0x100fe20000010893 */
[----:B------:R-:W-:Y:S01]  /*18150*/  FMNMX.FTZ R20, R139, R20, !PT ;  /* 0x000000148b147209 */ /* 0x000fe20007810000 */
[-CC-:B------:R-:W-:Y:S01]  /*18160*/  FFMA.FTZ R120, R117, R0.reuse, -R147.reuse ;  /* 0x0000000075787223 */ /* 0x180fe20000010893 */
[-CC-:B------:R-:W-:Y:S01]  /*18170*/  FFMA.FTZ R117, R104, R0.reuse, -R147.reuse ;  /* 0x0000000068757223 */ /* 0x180fe20000010893 */
[-CC-:B------:R-:W-:Y:S01]  /*18180*/  FFMA.FTZ R104, R101, R0.reuse, -R147.reuse ;  /* 0x0000000065687223 */ /* 0x180fe20000010893 */
[-CC-:B------:R-:W-:Y:S01]  /*18190*/  FFMA.FTZ R148, R132, R0.reuse, -R147.reuse ;  /* 0x0000000084947223 */ /* 0x180fe20000010893 */
[--C-:B------:R-:W-:Y:S01]  /*181a0*/  FFMA.FTZ R149, R129, R0, -R147.reuse ;  /* 0x0000000081957223 */ /* 0x100fe20000010893 */
[----:B------:R1:W2:Y:S01]  /*181b0*/  MUFU.EX2 R16, R136 ;  /* 0x0000008800107308 */ /* 0x0002a20000000800 */
[----:B------:R-:W-:Y:S01]  /*181c0*/  FMNMX.FTZ R20, R142, R20, !PT ;  /* 0x000000148e147209 */ /* 0x000fe20007810000 */
[-CC-:B------:R-:W-:Y:S01]  /*181d0*/  FFMA.FTZ R101, R88, R0.reuse, -R147.reuse ;  /* 0x0000000058657223 */ /* 0x180fe20000010893 */
[-CC-:B------:R-:W-:Y:S01]  /*181e0*/  FFMA.FTZ R88, R85, R0.reuse, -R147.reuse ;  /* 0x0000000055587223 */ /* 0x180fe20000010893 */
[-CC-:B------:R-:W-:Y:S01]  /*181f0*/  FFMA.FTZ R85, R72, R0.reuse, -R147.reuse ;  /* 0x0000000048557223 */ /* 0x180fe20000010893 */
[-CC-:B------:R-:W-:Y:S01]  /*18200*/  FFMA.FTZ R132, R121, R0.reuse, -R147.reuse ;  /* 0x0000000079847223 */ /* 0x180fe20000010893 */
[-CC-:B------:R-:W-:Y:S01]  /*18210*/  FFMA.FTZ R129, R124, R0.reuse, -R147.reuse ;  /* 0x000000007c817223 */ /* 0x180fe20000010893 */
[--C-:B------:R-:W-:Y:S01]  /*18220*/  FFMA.FTZ R150, R128, R0, -R147.reuse ;  /* 0x0000000080967223 */ /* 0x100fe20000010893 */
[----:B------:R-:W-:Y:S01]  /*18230*/  WARPGROUP.ARRIVE ;  /* 0x00000000000079c5 */ /* 0x000fe20000000000 */
[----:B-1----:R-:W3:Y:S01]  /*18240*/  LDL R136, [R1+0x5c] ;  /* 0x00005c0001887983 */ /* 0x002ee20000100800 */
        /* <DEDUP_REMOVED lines=29> */
[----:B------:R-:W1:Y:S01]  /*18420*/  S2R R151, SR_TID.X ;  /* 0x0000000000977919 */ /* 0x000e620000002100 */
[----:B------:R-:W-:Y:S01]  /*18430*/  FFMA.FTZ R77, R77, R0, -R147 ;  /* 0x000000004d4d7223 */ /* 0x000fe20000010893 */
[----:B------:R-:W4:Y:S01]  /*18440*/  MUFU.EX2 R137, R137 ;  /* 0x0000008900897308 */ /* 0x000f220000000800 */
        /* <DEDUP_REMOVED lines=10> */
[----:B--2---:R-:W-:-:S03]  /*184f0*/  FFMA.FTZ R18, R21, R18, R16 ;  /* 0x0000001215127223 */ /* 0x004fc60000010010 */
        /* <DEDUP_REMOVED lines=16> */
[----:B--2---:R-:W-:-:S05]  /*18600*/  FMNMX.FTZ R20, R20, R72, !PT ;  /* 0x0000004814147209 */ /* 0x004fca0007810000 */
[----:B------:R-:W2:Y:S02]  /*18610*/  SHFL.BFLY PT, R72, R20, 0x1, 0x1f ;  /* 0x0c201f0014487f89 */ /* 0x000ea400000e0000 */
[----:B--2---:R-:W-:Y:S01]  /*18620*/  FMNMX.FTZ R20, R20, R72, !PT ;  /* 0x0000004814147209 */ /* 0x004fe20007810000 */
[----:B------:R-:W-:-:S05]  /*18630*/  VIADD R72, R22, 0x200 ;  /* 0x0000020016487836 */ /* 0x000fca0000000000 */
[----:B------:R-:W-:-:S04]  /*18640*/  SHF.R.U32.HI R72, RZ, 0x4, R72 ;  /* 0x00000004ff487819 */ /* 0x000fc80000011648 */
[----:B------:R-:W-:-:S04]  /*18650*/  LOP3.LUT R72, R72, 0x3fff, RZ, 0xc0, !PT ;  /* 0x00003fff48487812 */ /* 0x000fc800078ec0ff */
[----:B------:R-:W-:Y:S01]  /*18660*/  LOP3.LUT R72, R72, 0x2400000, RZ, 0xfc, !PT ;  /* 0x0240000048487812 */ /* 0x000fe200078efcff */
[----:B------:R-:W-:-:S04]  /*18670*/  FMUL.FTZ R73, R20, R0 ;  /* 0x0000000014497220 */ /* 0x000fc80000410000 */
[----:B------:R-:W-:Y:S02]  /*18680*/  IMAD R72, R19, 0x6c0, R72 ;  /* 0x000006c013487824 */ /* 0x000fe400078e0248 */
[----:B------:R-:W-:Y:S02]  /*18690*/  FFMA.FTZ R76, R74, R0, -R73 ;  /* 0x000000004a4c7223 */ /* 0x000fe40000010849 */
        /* <DEDUP_REMOVED lines=46> */
[----:B------:R-:W-:Y:S01]  /*18980*/  R2UR UR30, R74 ;  /* 0x000000004a1e72ca */ /* 0x000fe200000e0000 */
[----:B------:R-:W-:Y:S01]  /*18990*/  IMAD.MOV.U32 R73, RZ, RZ, -0x7fffffe0 ;  /* 0x80000020ff497424 */ /* 0x000fe200078e00ff */
[C---:B------:R-:W-:Y:S01]  /*189a0*/  R2UR UR6, R72.reuse ;  /* 0x00000000480672ca */ /* 0x040fe200000e0000 */
[----:B------:R-:W-:-:S02]  /*189b0*/  VIADD R74, R72, 0x1c0 ;  /* 0x000001c0484a7836 */ /* 0x000fc40000000000 */
[----:B------:R-:W-:Y:S01]  /*189c0*/  VIADD R72, R72, 0x200 ;  /* 0x0000020048487836 */ /* 0x000fe20000000000 */
[C---:B------:R-:W-:Y:S02]  /*189d0*/  R2UR UR7, R73.reuse ;  /* 0x00000000490772ca */ /* 0x040fe400000e0000 */
[----:B------:R-:W-:Y:S01]  /*189e0*/  R2UR UR39, R73 ;  /* 0x00000000492772ca */ /* 0x000fe200000e0000 */
[----:B------:R-:W-:Y:S01]  /*189f0*/  IMAD.MOV.U32 R73, RZ, RZ, -0x3ffffff0 ;  /* 0xc0000010ff497424 */ /* 0x000fe200078e00ff */
[----:B------:R-:W-:-:S04]  /*18a00*/  R2UR UR38, R72 ;  /* 0x00000000482672ca */ /* 0x000fc800000e0000 */
[----:B------:R-:W-:Y:S02]  /*18a10*/  R2UR UR5, R73 ;  /* 0x00000000490572ca */ /* 0x000fe400000e0000 */
[----:B---3--:R-:W-:-:S04]  /*18a20*/  LOP3.LUT R72, R136, 0x10000, RZ, 0xfc, !PT ;  /* 0x0001000088487812 */ /* 0x008fc800078efcff */
        /* <DEDUP_REMOVED lines=43> */
[----:B------:R-:W2:Y:S08]  /*18ce0*/  MUFU.EX2 R140, R140 ;  /* 0x0000008c008c7308 */ /* 0x000eb00000000800 */
[----:B------:R-:W3:Y:S01]  /*18cf0*/  MUFU.EX2 R141, R141 ;  /* 0x0000008d008d7308 */ /* 0x000ee20000000800 */
[----:B----4-:R-:W-:Y:S01]  /*18d00*/  FADD.FTZ R18, R137, R18 ;  /* 0x0000001289127221 */ /* 0x010fe20000010000 */
[----:B------:R-:W-:-:S02]  /*18d10*/  VIADD R74, R72, 0x900 ;  /* 0x00000900484a7836 */ /* 0x000fc40000000000 */
[----:B------:R-:W-:Y:S01]  /*18d20*/  IMAD.MOV.U32 R75, RZ, RZ, -0x3ffffff0 ;  /* 0xc0000010ff4b7424 */ /* 0x000fe200078e00ff */
[----:B------:R-:W-:Y:S02]  /*18d30*/  WARPGROUP.DEPBAR.LE gsb0, 0x0 ;  /* 0x00008000000079c5 */ /* 0x000fe40000010000 */
[----:B------:R-:W-:-:S06]  /*18d40*/  WARPGROUP.ARRIVE ;  /* 0x00000000000079c5 */ /* 0x000fcc0000000000 */
[----:B------:R-:W-:Y:S01]  /*18d50*/  HGMMA.64x96x16.F32.BF16 R24, gdesc[UR24].tnspB, R24, gsb0 ;  /* 0x41600000181879f0 */ /* 0x000fe20008001818 */
[----:B--2---:R-:W-:Y:S01]  /*18d60*/  FADD.FTZ R18, R140, R18 ;  /* 0x000000128c127221 */ /* 0x004fe20000010000 */
[----:B------:R-:W-:Y:S02]  /*18d70*/  F2FP.BF16.F32.PACK_AB R16, R137, R16 ;  /* 0x000000108910723e */ /* 0x000fe400000010ff */
[----:B------:R-:W-:Y:S01]  /*18d80*/  R2UR UR28, R74 ;  /* 0x000000004a1c72ca */ /* 0x000fe200000e0000 */
[C---:B---3--:R-:W-:Y:S01]  /*18d90*/  FADD.FTZ R137, R141.reuse, R18 ;  /* 0x000000128d897221 */ /* 0x048fe20000010000 */
[----:B------:R-:W-:Y:S02]  /*18da0*/  F2FP.BF16.F32.PACK_AB R18, R141, R140 ;  /* 0x0000008c8d12723e */ /* 0x000fe400000010ff */
[----:B------:R-:W-:Y:S01]  /*18db0*/  R2UR UR29, R75 ;  /* 0x000000004b1d72ca */ /* 0x000fe200000e0000 */
[----:B------:R-:W2:Y:S01]  /*18dc0*/  LDL.LU R140, [R1+0x28] ;  /* 0x00002800018c7983 */ /* 0x000ea20000300800 */
[----:B------:R-:W-:-:S02]  /*18dd0*/  VIADD R74, R72, 0xa80 ;  /* 0x00000a80484a7836 */ /* 0x000fc40000000000 */
[----:B------:R-:W-:Y:S01]  /*18de0*/  IMAD.MOV.U32 R75, RZ, RZ, -0x3ffffff0 ;  /* 0xc0000010ff4b7424 */ /* 0x000fe200078e00ff */
[----:B------:R-:W-:Y:S02]  /*18df0*/  WARPGROUP.DEPBAR.LE gsb0, 0x0 ;  /* 0x00008000000079c5 */ /* 0x000fe40000010000 */
[----:B------:R-:W-:-:S06]  /*18e00*/  WARPGROUP.ARRIVE ;  /* 0x00000000000079c5 */ /* 0x000fcc0000000000 */
        /* <DEDUP_REMOVED lines=10> */
[----:B------:R-:W-:-:S04]  /*18eb0*/  FADD.FTZ R17, -R20, R17 ;  /* 0x0000001114117221 */ /* 0x000fc80000010100 */
[----:B------:R-:W-:-:S04]  /*18ec0*/  FMUL.FTZ R17, R17, R0 ;  /* 0x0000000011117220 */ /* 0x000fc80000410000 */
[----:B------:R-:W-:Y:S01]  /*18ed0*/  MUFU.EX2 R136, R17 ;  /* 0x0000001100887308 */ /* 0x000fe20000000800 */
[----:B-1----:R-:W-:-:S07]  /*18ee0*/  SHF.R.U32.HI R141, RZ, 0x7, R151 ;  /* 0x00000007ff8d7819 */ /* 0x002fce0000011697 */
[----:B------:R-:W2:Y:S01]  /*18ef0*/  MUFU.EX2 R17, R138 ;  /* 0x0000008a00117308 */ /* 0x000ea20000000800 */
[----:B------:R-:W-:Y:S02]  /*18f00*/  WARPGROUP.DEPBAR.LE gsb0, 0x0 ;  /* 0x00008000000079c5 */ /* 0x000fe40000010000 */
[----:B------:R-:W-:-:S06]  /*18f10*/  WARPGROUP.ARRIVE ;  /* 0x00000000000079c5 */ /* 0x000fcc0000000000 */
[----:B------:R-:W-:Y:S01]  /*18f20*/  HGMMA.64x96x16.F32.BF16 R24, gdesc[UR36].tnspB, R24, gsb0 ;  /* 0x41600000241879f0 */ /* 0x000fe20008001818 */
[----:B------:R-:W1:Y:S01]  /*18f30*/  MUFU.EX2 R139, R139 ;  /* 0x0000008b008b7308 */ /* 0x000e620000000800 */
[----:B------:R-:W-:Y:S01]  /*18f40*/  VIADD R72, R141, 0x9 ;  /* 0x000000098d487836 */ /* 0x000fe20000000000 */
[----:B------:R-:W-:Y:S01]  /*18f50*/  ISETP.GE.U32.AND P2, PT, R151, 0x180, PT ;  /* 0x000001809700780c */ /* 0x000fe20003f46070 */
[----:B--2---:R-:W-:-:S03]  /*18f60*/  FFMA.FTZ R73, R136, R140, R17 ;  /* 0x0000008c88497223 */ /* 0x004fc60000010011 */
[----:B------:R-:W-:Y:S02]  /*18f70*/  SEL R72, R72, 0x9, !P2 ;  /* 0x0000000948487807 */ /* 0x000fe40005000000 */
[----:B------:R-:W-:Y:S01]  /*18f80*/  MUFU.EX2 R142, R142 ;  /* 0x0000008e008e7308 */ /* 0x000fe20000000800 */
[----:B------:R-:W-:-:S07]  /*18f90*/  @!P1 IMAD R74, R145, 0x8, R22 ;  /* 0x00000008914a9824 */ /* 0x000fce00078e0216 */
[----:B------:R-:W-:Y:S01]  /*18fa0*/  MUFU.EX2 R143, R143 ;  /* 0x0000008f008f7308 */ /* 0x000fe20000000800 */
[----:B------:R-:W-:Y:S01]  /*18fb0*/  @!P1 VIADD R74, R74, 0x31c40 ;  /* 0x00031c404a4a9836 */ /* 0x000fe20000000000 */
[----:B-1----:R-:W-:-:S04]  /*18fc0*/  F2FP.BF16.F32.PACK_AB R17, R139, R17 ;  /* 0x000000118b11723e */ /* 0x002fc800000010ff */
[----:B------:R-:W-:Y:S02]  /*18fd0*/  @!P1 PRMT R74, RZ, 0x654, R74 ;  /* 0x00000654ff4a9816 */ /* 0x000fe4000000004a */
[----:B------:R-:W1:Y:S08]  /*18fe0*/  MUFU.EX2 R150, R150 ;  /* 0x0000009600967308 */ /* 0x000e700000000800 */
[----:B------:R-:W-:Y:S08]  /*18ff0*/  MUFU.EX2 R148, R148 ;  /* 0x0000009400947308 */ /* 0x000ff00000000800 */
[----:B------:R-:W-:Y:S01]  /*19000*/  MUFU.EX2 R131, R131 ;  /* 0x0000008300837308 */ /* 0x000fe20000000800 */
[----:B-1----:R-:W-:-:S07]  /*19010*/  FADD.FTZ R137, R150, R137 ;  /* 0x0000008996897221 */ /* 0x002fce0000010000 */
[----:B------:R-:W-:Y:S08]  /*19020*/  MUFU.EX2 R133, R133 ;  /* 0x0000008500857308 */ /* 0x000ff00000000800 */
[----:B------:R-:W-:Y:S08]  /*19030*/  MUFU.EX2 R135, R135 ;  /* 0x0000008700877308 */ /* 0x000ff00000000800 */
[----:B------:R-:W-:Y:S01]  /*19040*/  MUFU.EX2 R132, R132 ;  /* 0x0000008400847308 */ /* 0x000fe20000000800 */
[----:B------:R-:W-:-:S02]  /*19050*/  WARPGROUP.DEPBAR.LE gsb0, 0x0 ;  /* 0x00008000000079c5 */ /* 0x000fc40000010000 */
[----:B------:R1:W-:Y:S06]  /*19060*/  BAR.ARV R72, 0x100 ;  /* 0x000400480000751d */ /* 0x0003ec0000002000 */
[----:B------:R-:W-:Y:S01]  /*19070*/  @!P1 SYNCS.ARRIVE.TRANS64.RED.A1T0 RZ, [R74+URZ], RZ ;  /* 0x000000ff4aff99a7 */ /* 0x000fe2000810043f */
[----:B-1----:R-:W-:Y:S01]  /*19080*/  FADD.FTZ R72, R139, R73 ;  /* 0x000000498b487221 */ /* 0x002fe20000010000 */
[----:B------:R-:W-:-:S04]  /*19090*/  @!P1 IMAD R73, R19, 0x8, R22 ;  /* 0x0000000813499824 */ /* 0x000fc800078e0216 */
[----:B------:R-:W-:Y:S01]  /*190a0*/  @!P1 VIADD R73, R73, 0x31c60 ;  /* 0x00031c6049499836 */ /* 0x000fe20000000000 */
[----:B------:R-:W-:-:S04]  /*190b0*/  F2FP.BF16.F32.PACK_AB R19, R143, R142 ;  /* 0x0000008e8f13723e */ /* 0x000fc800000010ff */
[----:B------:R-:W-:-:S04]  /*190c0*/  @!P1 PRMT R73, RZ, 0x654, R73 ;  /* 0x00000654ff499816 */ /* 0x000fc80000000049 */
[----:B------:R1:W-:Y:S01]  /*190d0*/  @!P1 SYNCS.ARRIVE.TRANS64.RED.A1T0 RZ, [R73+URZ], RZ ;  /* 0x000000ff49ff99a7 */ /* 0x0003e2000810043f */
[----:B------:R2:W-:Y:S01]  /*190e0*/  STSM.16.M88.4 [R23+0x24300], R16 ;  /* 0x0243001017007844 */ /* 0x0005e20000000200 */
[----:B------:R-:W-:Y:S01]  /*190f0*/  FADD.FTZ R72, R142, R72 ;  /* 0x000000488e487221 */ /* 0x000fe20000010000 */
[----:B--2---:R-:W2:Y:S08]  /*19100*/  MUFU.EX2 R16, R149 ;  /* 0x0000009500107308 */ /* 0x004eb00000000800 */
[----:B------:R-:W3:Y:S08]  /*19110*/  MUFU.EX2 R17, R130 ;  /* 0x0000008200117308 */ /* 0x000ef00000000800 */
[----:B------:R-:W4:Y:S01]  /*19120*/  MUFU.EX2 R18, R146 ;  /* 0x0000009200127308 */ /* 0x000f220000000800 */
[----:B------:R-:W-:Y:S01]  /*19130*/  FADD.FTZ R72, R143, R72 ;  /* 0x000000488f487221 */ /* 0x000fe20000010000 */
[----:B--2---:R-:W-:-:S06]  /*19140*/  FADD.FTZ R137, R16, R137 ;  /* 0x0000008910897221 */ /* 0x004fcc0000010000 */
[----:B------:R-:W2:Y:S01]  /*19150*/  MUFU.EX2 R19, R134 ;  /* 0x0000008600137308 */ /* 0x000ea20000000800 */
[----:B---3--:R-:W-:Y:S01]  /*19160*/  FADD.FTZ R72, R17, R72 ;  /* 0x0000004811487221 */ /* 0x008fe20000010000 */
[----:B------:R-:W-:-:S06]  /*19170*/  FADD.FTZ R137, R148, R137 ;  /* 0x0000008994897221 */ /* 0x000fcc0000010000 */
[----:B-1----:R-:W-:Y:S01]  /*19180*/  MUFU.EX2 R73, R122 ;  /* 0x0000007a00497308 */ /* 0x002fe20000000800 */
[----:B------:R-:W-:Y:S01]  /*19190*/  FADD.FTZ R72, R131, R72 ;  /* 0x0000004883487221 */ /* 0x000fe20000010000 */
[----:B----4-:R-:W-:-:S06]  /*191a0*/  FADD.FTZ R137, R18, R137 ;  /* 0x0000008912897221 */ /* 0x010fcc0000010000 */
[----:B------:R-:W1:Y:S01]  /*191b0*/  MUFU.EX2 R75, R129 ;  /* 0x00000081004b7308 */ /* 0x000e620000000800 */
[----:B--2---:R-:W-:Y:S01]  /*191c0*/  FADD.FTZ R72, R19, R72 ;  /* 0x0000004813487221 */ /* 0x004fe20000010000 */
[----:B------:R-:W-:-:S06]  /*191d0*/  FADD.FTZ R137, R133, R137 ;  /* 0x0000008985897221 */ /* 0x000fcc0000010000 */
[----:B------:R-:W2:Y:S08]  /*191e0*/  MUFU.EX2 R123, R123 ;  /* 0x0000007b007b7308 */ /* 0x000eb00000000800 */
[----:B------:R-:W3:Y:S01]  /*191f0*/  MUFU.EX2 R74, R128 ;  /* 0x00000080004a7308 */ /* 0x000ee20000000800 */
[----:B------:R-:W-:-:S07]  /*19200*/  FADD.FTZ R137, R132, R137 ;  /* 0x0000008984897221 */ /* 0x000fce0000010000 */
[----:B------:R-:W4:Y:S08]  /*19210*/  MUFU.EX2 R126, R126 ;  /* 0x0000007e007e7308 */ /* 0x000f300000000800 */
[----:B------:R-:W-:Y:S01]  /*19220*/  MUFU.EX2 R129, R125 ;  /* 0x0000007d00817308 */ /* 0x000fe20000000800 */
[----:B-1----:R-:W-:-:S07]  /*19230*/  FADD.FTZ R137, R75, R137 ;  /* 0x000000894b897221 */ /* 0x002fce0000010000 */
[----:B------:R-:W-:Y:S08]  /*19240*/  MUFU.EX2 R128, R121 ;  /* 0x0000007900807308 */ /* 0x000ff00000000800 */
[----:B------:R1:W-:Y:S08]  /*19250*/  MUFU.EX2 R121, R88 ;  /* 0x0000005800797308 */ /* 0x0003f00000000800 */
[----:B------:R-:W0:Y:S01]  /*19260*/  MUFU.EX2 R127, R127 ;  /* 0x0000007f007f7308 */ /* 0x000e220000000800 */
[----:B-1----:R-:W-:-:S07]  /*19270*/  FADD.FTZ R88, R135, R72 ;  /* 0x0000004887587221 */ /* 0x002fce0000010000 */
[----:B------:R-:W-:Y:S01]  /*19280*/  MUFU.EX2 R124, R124 ;  /* 0x0000007c007c7308 */ /* 0x000fe20000000800 */
[----:B------:R-:W-:-:S07]  /*19290*/  FADD.FTZ R88, R73, R88 ;  /* 0x0000005849587221 */ /* 0x000fce0000010000 */
[----:B------:R-:W-:Y:S01]  /*192a0*/  MUFU.EX2 R125, R113 ;  /* 0x00000071007d7308 */ /* 0x000fe20000000800 */
[----:B--2---:R-:W-:-:S07]  /*192b0*/  FADD.FTZ R88, R123, R88 ;  /* 0x000000587b587221 */ /* 0x004fce0000010000 */
[----:B------:R-:W-:Y:S01]  /*192c0*/  MUFU.EX2 R113, R89 ;  /* 0x0000005900717308 */ /* 0x000fe20000000800 */
[----:B---3--:R-:W-:-:S07]  /*192d0*/  FADD.FTZ R137, R74, R137 ;  /* 0x000000894a897221 */ /* 0x008fce0000010000 */
[----:B------:R-:W1:Y:S01]  /*192e0*/  MUFU.EX2 R89, R114 ;  /* 0x0000007200597308 */ /* 0x000e620000000800 */
[----:B----4-:R-:W-:-:S07]  /*192f0*/  FADD.FTZ R88, R126, R88 ;  /* 0x000000587e587221 */ /* 0x010fce0000010000 */
[----:B------:R-:W2:Y:S08]  /*19300*/  MUFU.EX2 R115, R115 ;  /* 0x0000007300737308 */ /* 0x000eb00000000800 */
[----:B------:R-:W3:Y:S01]  /*19310*/  MUFU.EX2 R120, R120 ;  /* 0x0000007800787308 */ /* 0x000ee20000000800 */
[----:B0-----:R-:W-:-:S07]  /*19320*/  FADD.FTZ R88, R127, R88 ;  /* 0x000000587f587221 */ /* 0x001fce0000010000 */
[----:B------:R-:W0:Y:S08]  /*19330*/  MUFU.EX2 R118, R118 ;  /* 0x0000007600767308 */ /* 0x000e300000000800 */
[----:B------:R-:W4:Y:S08]  /*19340*/  MUFU.EX2 R117, R117 ;  /* 0x0000007500757308 */ /* 0x000f300000000800 */
[----:B------:R2:W-:Y:S01]  /*19350*/  MUFU.EX2 R114, R90 ;  /* 0x0000005a00727308 */ /* 0x0005e20000000800 */
[----:B-1----:R-:W-:Y:S01]  /*19360*/  FADD.FTZ R88, R89, R88 ;  /* 0x0000005859587221 */ /* 0x002fe20000010000 */
[----:B--2---:R-:W-:-:S06]  /*19370*/  FADD.FTZ R90, R129, R137 ;  /* 0x00000089815a7221 */ /* 0x004fcc0000010000 */
[----:B------:R-:W1:Y:S01]  /*19380*/  MUFU.EX2 R119, R119 ;  /* 0x0000007700777308 */ /* 0x000e620000000800 */
[----:B------:R-:W-:-:S07]  /*19390*/  FADD.FTZ R90, R124, R90 ;  /* 0x0000005a7c5a7221 */ /* 0x000fce0000010000 */
[----:B------:R-:W2:Y:S01]  /*193a0*/  MUFU.EX2 R116, R116 ;  /* 0x0000007400747308 */ /* 0x000ea20000000800 */
[----:B------:R-:W-:Y:S01]  /*193b0*/  FADD.FTZ R90, R128, R90 ;  /* 0x0000005a805a7221 */ /* 0x000fe20000010000 */
[----:B------:R-:W-:-:S03]  /*193c0*/  FADD.FTZ R88, R115, R88 ;  /* 0x0000005873587221 */ /* 0x000fc60000010000 */
[----:B---3--:R-:W-:-:S03]  /*193d0*/  FADD.FTZ R90, R120, R90 ;  /* 0x0000005a785a7221 */ /* 0x008fc60000010000 */
[----:B------:R-:W3:Y:S01]  /*193e0*/  MUFU.EX2 R112, R112 ;  /* 0x0000007000707308 */ /* 0x000ee20000000800 */
[----:B0-----:R-:W-:-:S07]  /*193f0*/  FADD.FTZ R88, R118, R88 ;  /* 0x0000005876587221 */ /* 0x001fce0000010000 */
[----:B------:R-:W0:Y:S08]  /*19400*/  MUFU.EX2 R109, R109 ;  /* 0x0000006d006d7308 */ /* 0x000e300000000800 */
[----:B------:R4:W-:Y:S02]  /*19410*/  MUFU.EX2 R122, R91 ;  /* 0x0000005b007a7308 */ /* 0x0009e40000000800 */
[----:B----4-:R-:W-:-:S06]  /*19420*/  FADD.FTZ R91, R117, R90 ;  /* 0x0000005a755b7221 */ /* 0x010fcc0000010000 */
[----:B------:R-:W4:Y:S01]  /*19430*/  MUFU.EX2 R108, R108 ;  /* 0x0000006c006c7308 */ /* 0x000f220000000800 */
[----:B-1----:R-:W-:Y:S01]  /*19440*/  FADD.FTZ R90, R119, R88 ;  /* 0x00000058775a7221 */ /* 0x002fe20000010000 */
[----:B--2---:R-:W-:Y:S01]  /*19450*/  FADD.FTZ R88, R116, R91 ;  /* 0x0000005b74587221 */ /* 0x004fe20000010000 */
[----:B------:R-:W-:-:S03]  /*19460*/  F2FP.BF16.F32.PACK_AB R16, R16, R150 ;  /* 0x000000961010723e */ /* 0x000fc600000010ff */
[----:B------:R-:W-:Y:S02]  /*19470*/  FADD.FTZ R88, R125, R88 ;  /* 0x000000587d587221 */ /* 0x000fe40000010000 */
[----:B------:R-:W1:Y:S01]  /*19480*/  MUFU.EX2 R105, R105 ;  /* 0x0000006900697308 */ /* 0x000e620000000800 */
[----:B------:R-:W-:Y:S02]  /*19490*/  F2FP.BF16.F32.PACK_AB R17, R131, R17 ;  /* 0x000000118311723e */ /* 0x000fe400000010ff */
[----:B------:R-:W-:Y:S02]  /*194a0*/  F2FP.BF16.F32.PACK_AB R18, R18, R148 ;  /* 0x000000941212723e */ /* 0x000fe400000010ff */
[----:B------:R-:W-:Y:S01]  /*194b0*/  F2FP.BF16.F32.PACK_AB R19, R135, R19 ;  /* 0x000000138713723e */ /* 0x000fe200000010ff */
[----:B---3--:R-:W-:Y:S02]  /*194c0*/  FADD.FTZ R88, R112, R88 ;  /* 0x0000005870587221 */ /* 0x008fe40000010000 */
[----:B------:R-:W2:Y:S02]  /*194d0*/  MUFU.EX2 R104, R104 ;  /* 0x0000006800687308 */ /* 0x000ea40000000800 */
[----:B------:R0:W-:Y:S06]  /*194e0*/  STSM.16.M88.4 [R23+0x25b00], R16 ;  /* 0x025b001017007844 */ /* 0x0001ec0000000200 */
[----:B------:R-:W3:Y:S01]  /*194f0*/  MUFU.EX2 R101, R101 ;  /* 0x0000006500657308 */ /* 0x000ee20000000800 */
[----:B0-----:R-:W-:-:S07]  /*19500*/  FADD.FTZ R16, R109, R88 ;  /* 0x000000586d107221 */ /* 0x001fce0000010000 */
[----:B------:R-:W0:Y:S01]  /*19510*/  MUFU.EX2 R100, R100 ;  /* 0x0000006400647308 */ /* 0x000e220000000800 */
[----:B----4-:R-:W-:-:S04]  /*19520*/  FADD.FTZ R16, R108, R16 ;  /* 0x000000106c107221 */ /* 0x010fc80000010000 */
[----:B-1----:R-:W-:-:S03]  /*19530*/  FADD.FTZ R16, R105, R16 ;  /* 0x0000001069107221 */ /* 0x002fc60000010000 */
[----:B------:R-:W1:Y:S01]  /*19540*/  MUFU.EX2 R97, R97 ;  /* 0x0000006100617308 */ /* 0x000e620000000800 */
[----:B--2---:R-:W-:-:S07]  /*19550*/  FADD.FTZ R16, R104, R16 ;  /* 0x0000001068107221 */ /* 0x004fce0000010000 */
[----:B------:R-:W2:Y:S01]  /*19560*/  MUFU.EX2 R96, R96 ;  /* 0x0000006000607308 */ /* 0x000ea20000000800 */
[----:B---3--:R-:W-:-:S07]  /*19570*/  FADD.FTZ R16, R101, R16 ;  /* 0x0000001065107221 */ /* 0x008fce0000010000 */
[----:B------:R-:W3:Y:S01]  /*19580*/  MUFU.EX2 R93, R93 ;  /* 0x0000005d005d7308 */ /* 0x000ee20000000800 */
[----:B0-----:R-:W-:-:S07]  /*19590*/  FADD.FTZ R16, R100, R16 ;  /* 0x0000001064107221 */ /* 0x001fce0000010000 */
[----:B------:R-:W0:Y:S01]  /*195a0*/  MUFU.EX2 R92, R92 ;  /* 0x0000005c005c7308 */ /* 0x000e220000000800 */
[----:B-1----:R-:W-:-:S04]  /*195b0*/  FADD.FTZ R16, R97, R16 ;  /* 0x0000001061107221 */ /* 0x002fc80000010000 */
[----:B--2---:R-:W-:-:S03]  /*195c0*/  FADD.FTZ R18, R96, R16 ;  /* 0x0000001060127221 */ /* 0x004fc60000010000 */
[----:B------:R-:W1:Y:S01]  /*195d0*/  MUFU.EX2 R85, R85 ;  /* 0x0000005500557308 */ /* 0x000e620000000800 */
[----:B---3--:R-:W-:-:S04]  /*195e0*/  FADD.FTZ R19, R93, R18 ;  /* 0x000000125d137221 */ /* 0x008fc80000010000 */
[----:B0-----:R-:W-:-:S04]  /*195f0*/  FADD.FTZ R18, R92, R19 ;  /* 0x000000135c127221 */ /* 0x001fc80000010000 */
[----:B------:R-:W-:-:S04]  /*19600*/  FADD.FTZ R18, R113, R18 ;  /* 0x0000001271127221 */ /* 0x000fc80000010000 */
[----:B------:R-:W-:-:S04]  /*19610*/  FADD.FTZ R18, R121, R18 ;  /* 0x0000001279127221 */ /* 0x000fc80000010000 */
[----:B-1----:R-:W-:Y:S02]  /*19620*/  FADD.FTZ R19, R85, R18 ;  /* 0x0000001255137221 */ /* 0x002fe40000010000 */
[----:B------:R-:W2:Y:S01]  /*19630*/  LDL R18, [R1+0x80] ;  /* 0x0000800001127983 */ /* 0x000ea20000100800 */
[----:B------:R-:W0:Y:S08]  /*19640*/  MUFU.EX2 R106, R106 ;  /* 0x0000006a006a7308 */ /* 0x000e300000000800 */
[----:B------:R-:W1:Y:S08]  /*19650*/  MUFU.EX2 R107, R107 ;  /* 0x0000006b006b7308 */ /* 0x000e700000000800 */
[----:B------:R-:W3:Y:S01]  /*19660*/  MUFU.EX2 R110, R110 ;  /* 0x0000006e006e7308 */ /* 0x000ee20000000800 */
[----:B0-----:R-:W-:-:S07]  /*19670*/  FADD.FTZ R90, R106, R90 ;  /* 0x0000005a6a5a7221 */ /* 0x001fce0000010000 */
[----:B------:R-:W0:Y:S01]  /*19680*/  MUFU.EX2 R111, R111 ;  /* 0x0000006f006f7308 */ /* 0x000e220000000800 */
[----:B-1----:R-:W-:-:S07]  /*19690*/  FADD.FTZ R90, R107, R90 ;  /* 0x0000005a6b5a7221 */ /* 0x002fce0000010000 */
[----:B------:R-:W1:Y:S01]  /*196a0*/  MUFU.EX2 R98, R98 ;  /* 0x0000006200627308 */ /* 0x000e620000000800 */
[----:B---3--:R-:W-:-:S07]  /*196b0*/  FADD.FTZ R90, R110, R90 ;  /* 0x0000005a6e5a7221 */ /* 0x008fce0000010000 */
        /* <DEDUP_REMOVED lines=9> */
[----:B-1----:R-:W-:-:S04]  /*19750*/  FADD.FTZ R17, R103, R17 ;  /* 0x0000001167117221 */ /* 0x002fc80000010000 */
[----:B------:R-:W-:-:S03]  /*19760*/  FADD.FTZ R17, R114, R17 ;  /* 0x0000001172117221 */ /* 0x000fc60000010000 */
[----:B------:R-:W1:Y:S01]  /*19770*/  MUFU.EX2 R82, R82 ;  /* 0x0000005200527308 */ /* 0x000e620000000800 */
[----:B------:R-:W-:-:S07]  /*19780*/  FADD.FTZ R17, R122, R17 ;  /* 0x000000117a117221 */ /* 0x000fce0000010000 */
[----:B------:R-:W4:Y:S01]  /*19790*/  MUFU.EX2 R83, R83 ;  /* 0x0000005300537308 */ /* 0x000f220000000800 */
[----:B---3--:R-:W-:-:S07]  /*197a0*/  FADD.FTZ R16, R94, R17 ;  /* 0x000000115e107221 */ /* 0x008fce0000010000 */
[----:B------:R-:W3:Y:S01]  /*197b0*/  MUFU.EX2 R86, R86 ;  /* 0x0000005600567308 */ /* 0x000ee20000000800 */
[----:B0-----:R-:W-:-:S07]  /*197c0*/  FADD.FTZ R17, R95, R16 ;  /* 0x000000105f117221 */ /* 0x001fce0000010000 */
[----:B------:R-:W0:Y:S01]  /*197d0*/  MUFU.EX2 R87, R87 ;  /* 0x0000005700577308 */ /* 0x000e220000000800 */
[----:B-1----:R-:W-:-:S07]  /*197e0*/  FADD.FTZ R16, R82, R17 ;  /* 0x0000001152107221 */ /* 0x002fce0000010000 */
[----:B------:R-:W1:Y:S01]  /*197f0*/  MUFU.EX2 R84, R84 ;  /* 0x0000005400547308 */ /* 0x000e620000000800 */
[----:B----4-:R-:W-:-:S07]  /*19800*/  FADD.FTZ R17, R83, R16 ;  /* 0x0000001053117221 */ /* 0x010fce0000010000 */
[----:B------:R-:W4:Y:S01]  /*19810*/  MUFU.EX2 R76, R76 ;  /* 0x0000004c004c7308 */ /* 0x000f220000000800 */
[----:B---3--:R-:W-:-:S07]  /*19820*/  FADD.FTZ R16, R86, R17 ;  /* 0x0000001156107221 */ /* 0x008fce0000010000 */
[----:B------:R-:W3:Y:S08]  /*19830*/  MUFU.EX2 R81, R81 ;  /* 0x0000005100517308 */ /* 0x000ef00000000800 */
[----:B------:R-:W3:Y:S01]  /*19840*/  MUFU.EX2 R80, R80 ;  /* 0x0000005000507308 */ /* 0x000ee20000000800 */
[----:B0-----:R-:W-:-:S07]  /*19850*/  FADD.FTZ R17, R87, R16 ;  /* 0x0000001057117221 */ /* 0x001fce0000010000 */
[----:B------:R-:W0:Y:S08]  /*19860*/  MUFU.EX2 R77, R77 ;  /* 0x0000004d004d7308 */ /* 0x000e300000000800 */
[----:B------:R-:W-:Y:S08]  /*19870*/  MUFU.EX2 R78, R78 ;  /* 0x0000004e004e7308 */ /* 0x000ff00000000800 */
[----:B------:R-:W0:Y:S01]  /*19880*/  MUFU.EX2 R79, R79 ;  /* 0x0000004f004f7308 */ /* 0x000e220000000800 */
[----:B-1----:R-:W-:Y:S01]  /*19890*/  FADD.FTZ R16, R84, R19 ;  /* 0x0000001354107221 */ /* 0x002fe20000010000 */
[----:B----4-:R-:W-:Y:S01]  /*198a0*/  FADD.FTZ R17, R76, R17 ;  /* 0x000000114c117221 */ /* 0x010fe20000010000 */
[----:B------:R-:W-:-:S02]  /*198b0*/  F2FP.BF16.F32.PACK_AB R91, R119, R118 ;  /* 0x00000076775b723e */ /* 0x000fc400000010ff */
[----:B---3--:R-:W-:Y:S01]  /*198c0*/  FADD.FTZ R16, R81, R16 ;  /* 0x0000001051107221 */ /* 0x008fe20000010000 */
[----:B------:R-:W-:Y:S01]  /*198d0*/  F2FP.BF16.F32.PACK_AB R119, R111, R110 ;  /* 0x0000006e6f77723e */ /* 0x000fe200000010ff */
[----:B------:R-:W-:Y:S01]  /*198e0*/  FADD.FTZ R17, R80, R17 ;  /* 0x0000001150117221 */ /* 0x000fe20000010000 */
[----:B------:R-:W-:Y:S01]  /*198f0*/  F2FP.BF16.F32.PACK_AB R111, R103, R102 ;  /* 0x00000066676f723e */ /* 0x000fe200000010ff */
[----:B0-----:R-:W-:Y:S01]  /*19900*/  FADD.FTZ R16, R77, R16 ;  /* 0x000000104d107221 */ /* 0x001fe20000010000 */
[----:B------:R-:W-:Y:S02]  /*19910*/  F2FP.BF16.F32.PACK_AB R103, R95, R94 ;  /* 0x0000005e5f67723e */ /* 0x000fe400000010ff */
[----:B------:R-:W-:Y:S02]  /*19920*/  F2FP.BF16.F32.PACK_AB R95, R87, R86 ;  /* 0x00000056575f723e */ /* 0x000fe400000010ff */
[C---:B------:R-:W-:Y:S01]  /*19930*/  F2FP.BF16.F32.PACK_AB R87, R79.reuse, R78 ;  /* 0x0000004e4f57723e */ /* 0x040fe200000010ff */
[----:B------:R-:W-:Y:S01]  /*19940*/  FADD.FTZ R78, R78, R17 ;  /* 0x000000114e4e7221 */ /* 0x000fe20000010000 */
[----:B------:R0:W-:Y:S03]  /*19950*/  STL [R1+0x18], R16 ;  /* 0x0000181001007387 */ /* 0x0001e60000100800 */
[----:B0-----:R-:W-:-:S05]  /*19960*/  FADD.FTZ R16, R79, R78 ;  /* 0x0000004e4f107221 */ /* 0x001fca0000010000 */
[----:B------:R0:W-:Y:S01]  /*19970*/  STL [R1+0x28], R16 ;  /* 0x0000281001007387 */ /* 0x0001e20000100800 */
[----:B--2---:R-:W-:-:S03]  /*19980*/  ISETP.GT.AND P2, PT, R15, R18, PT ;  /* 0x000000120f00720c */ /* 0x004fc60003f44270 */
[----:B------:R1:W5:Y:S01]  /*19990*/  LDL R18, [R1+0x2c] ;  /* 0x00002c0001127983 */ /* 0x0003620000100800 */
        /* <DEDUP_REMOVED lines=14> */
[----:B------:R1:W-:Y:S01]  /*19a80*/  STSM.16.M88.4 [R23+0x27300], R72 ;  /* 0x0273004817007844 */ /* 0x0003e20000000200 */
[----:B------:R-:W-:Y:S02]  /*19a90*/  F2FP.BF16.F32.PACK_AB R101, R122, R114 ;  /* 0x000000727a65723e */ /* 0x000fe400000010ff */
[----:B------:R-:W-:Y:S02]  /*19aa0*/  F2FP.BF16.F32.PACK_AB R102, R96, R97 ;  /* 0x000000616066723e */ /* 0x000fe400000010ff */
[----:B------:R-:W-:Y:S01]  /*19ab0*/  F2FP.BF16.F32.PACK_AB R92, R92, R93 ;  /* 0x0000005d5c5c723e */ /* 0x000fe200000010ff */
[----:B------:R1:W-:Y:S01]  /*19ac0*/  STSM.16.M88.4 [R23+0x28b00], R88 ;  /* 0x028b005817007844 */ /* 0x0003e20000000200 */
[----:B------:R-:W-:-:S02]  /*19ad0*/  F2FP.BF16.F32.PACK_AB R93, R83, R82 ;  /* 0x00000052535d723e */ /* 0x000fc400000010ff */
[----:B------:R-:W-:Y:S02]  /*19ae0*/  F2FP.BF16.F32.PACK_AB R94, R121, R113 ;  /* 0x00000071795e723e */ /* 0x000fe400000010ff */
[----:B------:R-:W-:Y:S01]  /*19af0*/  F2FP.BF16.F32.PACK_AB R84, R84, R85 ;  /* 0x000000555454723e */ /* 0x000fe200000010ff */
[----:B------:R1:W-:Y:S01]  /*19b00*/  STSM.16.M88.4 [R23+0x2a300], R116 ;  /* 0x02a3007417007844 */ /* 0x0003e20000000200 */
[----:B------:R-:W-:Y:S02]  /*19b10*/  F2FP.BF16.F32.PACK_AB R85, R80, R76 ;  /* 0x0000004c5055723e */ /* 0x000fe400000010ff */
[----:B------:R-:W-:Y:S01]  /*19b20*/  F2FP.BF16.F32.PACK_AB R86, R77, R81 ;  /* 0x000000514d56723e */ /* 0x000fe200000010ff */
[----:B------:R1:W-:Y:S04]  /*19b30*/  STSM.16.M88.4 [R23+0x2bb00], R108 ;  /* 0x02bb006c17007844 */ /* 0x0003e80000000200 */
[----:B------:R1:W-:Y:S04]  /*19b40*/  STSM.16.M88.4 [R23+0x2d300], R100 ;  /* 0x02d3006417007844 */ /* 0x0003e80000000200 */
        /* <DEDUP_REMOVED lines=60> */
[----:B--2---:R-:W-:Y:S01]  /*19f10*/  NOP ;  /* 0x0000000000007918 */ /* 0x004fe20000000000 */
[----:B-1----:R-:W-:Y:S05]  /*19f20*/  @P2 BRA `(.L_x_11823) ;  /* 0xffffffb800242947 */ /* 0x002fea000383ffff */
.L_x_11812:
[----:B------:R-:W-:Y:S05]  /*19f30*/  WARPSYNC.ALL ;  /* 0x0000000000007948 */ /* 0x000fea0003800000 */
[----:B------:R-:W-:Y:S06]  /*19f40*/  BAR.ARV 0x8, 0x200 ;  /* 0x0208000000007b1d */ /* 0x000fec0000002000 */
[----:B------:R-:W-:Y:S05]  /*19f50*/  @!P0 BRA `(.L_x_11824) ;  /* 0x0000000000048947 */ /* 0x000fea0003800000 */
[----:B------:R-:W-:Y:S01]  /*19f60*/  BPT.TRAP 0x1 ;  /* 0x000000040000795c */ /* 0x000fe20000300000 */
.L_x_11824:
[----:B------:R-:W2:Y:S01]  /*19f70*/  LDL R2, [R1+0x2c] ;  /* 0x00002c0001027983 */ /* 0x000ea20000100800 */
[----:B------:R-:W-:Y:S01]  /*19f80*/  IMAD R10, R145, 0x8, R22 ;  /* 0x00000008910a7824 */ /* 0x000fe200078e0216 */
[----:B--2---:R-:W-:-:S04]  /*19f90*/  SHF.L.U32 R3, R2, 0x1f, RZ ;  /* 0x0000001f02037819 */ /* 0x004fc800000006ff */
[----:B------:R0:W1:Y:S01]  /*19fa0*/  SYNCS.PHASECHK.TRANS64.TRYWAIT P2, [R10+URZ+0x31c50], R3 ;  /* 0x031c50030a0075a7 */ /* 0x000062000804017f */
[----:B------:R-:W-:Y:S05]  /*19fb0*/  @!P0 BRA `(.L_x_11825) ;  /* 0x0000000000048947 */ /* 0x000fea0003800000 */
[----:B------:R-:W-:Y:S01]  /*19fc0*/  BPT.TRAP 0x1 ;  /* 0x000000040000795c */ /* 0x000fe20000300000 */
.L_x_11825:
[----:B------:R-:W2:Y:S01]  /*19fd0*/  LDL.LU R2, [R1+0x5c] ;  /* 0x00005c0001027983 */ /* 0x000ea20000300800 */
[----:B------:R-:W-:Y:S02]  /*19fe0*/  VIADD R22, R22, 0x200 ;  /* 0x0000020016167836 */ /* 0x000fe40000000000 */
[----:B------:R-:W-:-:S03]  /*19ff0*/  IMAD.MOV.U32 R5, RZ, RZ, -0x3ffffff0 ;  /* 0xc0000010ff057424 */ /* 0x000fc600078e00ff */
[----:B------:R-:W-:-:S04]  /*1a000*/  SHF.R.U32.HI R22, RZ, 0x4, R22 ;  /* 0x00000004ff167819 */ /* 0x000fc80000011616 */
[----:B------:R-:W-:-:S04]  /*1a010*/  LOP3.LUT R22, R22, 0x3fff, RZ, 0xc0, !PT ;  /* 0x00003fff16167812 */ /* 0x000fc800078ec0ff */
[----:B------:R-:W-:Y:S02]  /*1a020*/  LOP3.LUT R22, R22, 0x2400000, RZ, 0xfc, !PT ;  /* 0x0240000016167812 */ /* 0x000fe400078efcff */
[----:B--2---:R-:W-:Y:S01]  /*1a030*/  LOP3.LUT R4, R2, 0x10000, RZ, 0xfc, !PT ;  /* 0x0001000002047812 */ /* 0x004fe200078efcff */
[----:B-1----:R-:W-:Y:S06]  /*1a040*/  @P2 BRA `(.L_x_11826) ;  /* 0x0000000000082947 */ /* 0x002fec0003800000 */
[----:B------:R-:W1:Y:S02]  /*1a050*/  SYNCS.PHASECHK.TRANS64.TRYWAIT P0, [R10+URZ+0x31c50], R3 ;  /* 0x031c50030a0075a7 */ /* 0x000e64000800017f */
[----:B-1----:R-:W-:Y:S05]  /*1a060*/  @!P0 BRA `(.L_x_11827) ;  /* 0x000000c800788947 */ /* 0x002fea0003800000 */
.L_x_11826:
[----:B------:R-:W-:Y:S01]  /*1a070*/  IMAD R2, R145, 0x6c0, R22 ;  /* 0x000006c091027824 */ /* 0x000fe200078e0216 */
[----:B------:R-:W2:Y:S01]  /*1a080*/  LDL.LU R12, [R1+0x18] ;  /* 0x00001800010c7983 */ /* 0x000ea20000300800 */
        /* <DEDUP_REMOVED lines=11> */
[----:B------:R-:W3:Y:S01]  /*1a140*/  LDL.LU R11, [R1+0x28] ;  /* 0x00002800010b7983 */ /* 0x000ee20000300800 */
[----:B------:R-:W-:-:S02]  /*1a150*/  IMAD.MOV.U32 R3, RZ, RZ, -0x7fffffe0 ;  /* 0x80000020ff037424 */ /* 0x000fc400078e00ff */
[----:B------:R-:W-:Y:S01]  /*1a160*/  IMAD.MOV.U32 R5, RZ, RZ, -0x3ffffff0 ;  /* 0xc0000010ff057424 */ /* 0x000fe200078e00ff */
[----:B------:R-:W4:Y:S01]  /*1a170*/  LDL.LU R13, [R1+0x2c] ;  /* 0x00002c00010d7983 */ /* 0x000f220000300800 */
[----:B------:R-:W-:-:S05]  /*1a180*/  VIADD R145, R145, 0x1 ;  /* 0x0000000191917836 */ /* 0x000fca0000000000 */
        /* <DEDUP_REMOVED lines=62> */
[C---:B------:R-:W-:Y:S01]  /*1a570*/  VIADD R8, R2.reuse, 0x1c0 ;  /* 0x000001c002087836 */ /* 0x040fe20000000000 */
        /* <DEDUP_REMOVED lines=15> */
[----:B--2---:R-:W0:Y:S01]  /*1a670*/  SHFL.BFLY PT, R2, R12, 0x2, 0x1f ;  /* 0x0c401f000c027f89 */ /* 0x004e2200000e0000 */
[----:B------:R-:W-:Y:S02]  /*1a680*/  R2UR UR7, R3 ;  /* 0x00000000030772ca */ /* 0x000fe400000e0000 */
[----:B------:R-:W-:Y:S01]  /*1a690*/  R2UR UR4, R4 ;  /* 0x00000000040472ca */ /* 0x000fe200000e0000 */
[----:B---3--:R-:W1:Y:S01]  /*1a6a0*/  SHFL.BFLY PT, R3, R11, 0x2, 0x1f ;  /* 0x0c401f000b037f89 */ /* 0x008e6200000e0000 */
[----:B------:R-:W-:Y:S01]  /*1a6b0*/  R2UR UR5, R5 ;  /* 0x00000000050572ca */ /* 0x000fe200000e0000 */
[----:B0-----:R-:W-:Y:S01]  /*1a6c0*/  FADD.FTZ R2, R2, R12 ;  /* 0x0000000c02027221 */ /* 0x001fe20000010000 */
[----:B-1----:R-:W-:-:S04]  /*1a6d0*/  FADD.FTZ R4, R3, R11 ;  /* 0x0000000b03047221 */ /* 0x002fc80000010000 */
[----:B------:R-:W0:Y:S04]  /*1a6e0*/  SHFL.BFLY PT, R3, R2, 0x1, 0x1f ;  /* 0x0c201f0002037f89 */ /* 0x000e2800000e0000 */
[----:B------:R-:W1:Y:S01]  /*1a6f0*/  SHFL.BFLY PT, R5, R4, 0x1, 0x1f ;  /* 0x0c201f0004057f89 */ /* 0x000e6200000e0000 */
[----:B0-----:R-:W-:Y:S01]  /*1a700*/  FADD.FTZ R11, R2, R3 ;  /* 0x00000003020b7221 */ /* 0x001fe20000010000 */
[----:B------:R-:W-:Y:S01]  /*1a710*/  SEL R2, RZ, 0x1, P2 ;  /* 0x00000001ff027807 */ /* 0x000fe20001000000 */
[----:B-1----:R-:W-:-:S03]  /*1a720*/  FADD.FTZ R12, R4, R5 ;  /* 0x00000005040c7221 */ /* 0x002fc60000010000 */
[----:B------:R-:W-:Y:S02]  /*1a730*/  FSETP.NE.FTZ.AND P0, PT, R11, RZ, PT ;  /* 0x000000ff0b00720b */ /* 0x000fe40003f15000 */
[----:B------:R-:W-:Y:S01]  /*1a740*/  CS2R R4, SRZ ;  /* 0x0000000000047805 */ /* 0x000fe2000001ff00 */
[----:B------:R-:W-:Y:S01]  /*1a750*/  @!P1 VIADD R10, R10, 0x31c60 ;  /* 0x00031c600a0a9836 */ /* 0x000fe20000000000 */
[----:B----4-:R-:W-:Y:S02]  /*1a760*/  LOP3.LUT R13, R13, R2, RZ, 0x3c, !PT ;  /* 0x000000020d0d7212 */ /* 0x010fe400078e3cff */
[----:B------:R-:W-:-:S07]  /*1a770*/  FSETP.NE.FTZ.AND P3, PT, R12, RZ, PT ;  /* 0x000000ff0c00720b */ /* 0x000fce0003f75000 */
[----:B------:R-:W0:Y:S08]  /*1a780*/  @P0 MUFU.LG2 R6, R11 ;  /* 0x0000000b00060308 */ /* 0x000e300000000c00 */
[----:B------:R1:W-:Y:S01]  /*1a790*/  @P0 MUFU.RCP R5, R11 ;  /* 0x0000000b00050308 */ /* 0x0003e20000001000 */
[----:B------:R-:W-:Y:S02]  /*1a7a0*/  WARPGROUP.DEPBAR.LE gsb0, 0x0 ;  /* 0x00008000000079c5 */ /* 0x000fe40000010000 */
[----:B-1----:R-:W2:Y:S01]  /*1a7b0*/  LDL.LU R11, [R1+0xa0] ;  /* 0x0000a000010b7983 */ /* 0x002ea20000300800 */
[----:B------:R-:W-:Y:S01]  /*1a7c0*/  WARPGROUP.ARRIVE ;  /* 0x00000000000079c5 */ /* 0x000fe20000000000 */
[----:B------:R-:W-:-:S03]  /*1a7d0*/  @!P1 PRMT R10, RZ, 0x654, R10 ;  /* 0x00000654ff0a9816 */ /* 0x000fc6000000000a */
[----:B------:R-:W1:Y:S02]  /*1a7e0*/  @P3 MUFU.LG2 R8, R12 ;  /* 0x0000000c00083308 */ /* 0x000e640000000c00 */
[----:B------:R-:W-:Y:S01]  /*1a7f0*/  HGMMA.64x96x16.F32.BF16 R24, gdesc[UR4].tnspB, R24, gsb0 ;  /* 0x41600000041879f0 */ /* 0x000fe20008001818 */
[----:B------:R3:W-:Y:S05]  /*1a800*/  STL [R1+0x2c], R13 ;  /* 0x00002c0d01007387 */ /* 0x0007ea0000100800 */
[----:B------:R-:W4:Y:S01]  /*1a810*/  @P3 MUFU.RCP R4, R12 ;  /* 0x0000000c00043308 */ /* 0x000f220000001000 */
[----:B------:R-:W-:Y:S01]  /*1a820*/  @P0 FMUL.FTZ R7, R0, 0.69314718246459960938 ;  /* 0x3f31721800070820 */ /* 0x000fe20000410000 */
[----:B0-----:R-:W-:Y:S01]  /*1a830*/  @P0 FMUL.FTZ R6, R6, 0.69314718246459960938 ;  /* 0x3f31721806060820 */ /* 0x001fe20000410000 */
[----:B------:R-:W-:Y:S01]  /*1a840*/  @P3 FMUL.FTZ R0, R0, 0.69314718246459960938 ;  /* 0x3f31721800003820 */ /* 0x000fe20000410000 */
[----:B------:R-:W-:Y:S01]  /*1a850*/  IMAD.MOV.U32 R2, RZ, RZ, -0x800000 ;  /* 0xff800000ff027424 */ /* 0x000fe200078e00ff */
[----:B------:R-:W-:Y:S01]  /*1a860*/  SEL R145, R145, RZ, P2 ;  /* 0x000000ff91917207 */ /* 0x000fe20001000000 */
[----:B------:R-:W-:-:S02]  /*1a870*/  IMAD.MOV.U32 R3, RZ, RZ, -0x800000 ;  /* 0xff800000ff037424 */ /* 0x000fc400078e00ff */
[----:B-1----:R-:W-:Y:S01]  /*1a880*/  @P3 FMUL.FTZ R9, R8, 0.69314718246459960938 ;  /* 0x3f31721808093820 */ /* 0x002fe20000410000 */
[----:B------:R-:W-:Y:S01]  /*1a890*/  @P0 FFMA.FTZ R2, R7, R14, R6 ;  /* 0x0000000e07020223 */ /* 0x000fe20000010006 */
[----:B------:R-:W-:Y:S02]  /*1a8a0*/  PLOP3.LUT P0, PT, PT, PT, PT, 0x8, 0x0 ;  /* 0x000000000000781c */ /* 0x000fe40003f0e170 */
[----:B------:R-:W-:Y:S01]  /*1a8b0*/  @P3 FFMA.FTZ R3, R0, R20, R9 ;  /* 0x0000001400033223 */ /* 0x000fe20000010009 */
        /* <DEDUP_REMOVED lines=26> */
[-C--:B----4-:R-:W-:Y:S01]  /*1aa60*/  FMUL.FTZ R26, R26, R4.reuse ;  /* 0x000000041a1a7220 */ /* 0x090fe20000410000 */
        /* <DEDUP_REMOVED lines=23> */
[----:B--2---:R-:W-:-:S05]  /*1abe0*/  VIADD R11, R11, 0x1 ;  /* 0x000000010b0b7836 */ /* 0x004fca0000000000 */
[----:B------:R3:W-:Y:S02]  /*1abf0*/  STL [R1+0xa0], R11 ;  /* 0x0000a00b01007387 */ /* 0x0007e40000100800 */
.L_x_11760:
        /* <DEDUP_REMOVED lines=12> */
[----:B------:R-:W4:Y:S02]  /*1acc0*/  S2R R5, SR_SWINHI ;  /* 0x0000000000057919 */ /* 0x000f240000002f00 */
[----:B-----5:R-:W3:Y:S04]  /*1acd0*/  LDL.LU R18, [R1+0x90] ;  /* 0x0000900001127983 */ /* 0x020ee80000300800 */
[----:B------:R-:W3:Y:S01]  /*1ace0*/  LDL.LU R78, [R1+0x98] ;  /* 0x00009800014e7983 */ /* 0x000ee20000300800 */
[----:B------:R-:W-:Y:S02]  /*1acf0*/  MOV R20, R22 ;  /* 0x0000001600147202 */ /* 0x000fe40000000f00 */
[----:B----4-:R-:W-:-:S03]  /*1ad00*/  MOV R21, R5 ;  /* 0x0000000500157202 */ /* 0x010fc60000000f00 */
[----:B--2---:R-:W-:-:S03]  /*1ad10*/  IMAD.WIDE R4, R0, 0x2, R20 ;  /* 0x0000000200047825 */ /* 0x004fc600078e0214 */
[----:B------:R-:W-:-:S04]  /*1ad20*/  IADD3 R77, P0, R4, 0x6020, RZ ;  /* 0x00006020044d7810 */ /* 0x000fc80007f1e0ff */
[----:B---3--:R-:W-:-:S04]  /*1ad30*/  LOP3.LUT R10, R77, 0x180, RZ, 0xc0, !PT ;  /* 0x000001804d0a7812 */ /* 0x008fc800078ec0ff */
[----:B------:R-:W-:-:S04]  /*1ad40*/  SHF.R.U64 R10, R10, 0x3, RZ ;  /* 0x000000030a0a7819 */ /* 0x000fc800000012ff */
[----:B------:R-:W-:Y:S02]  /*1ad50*/  LOP3.LUT R10, R10, R77, RZ, 0x3c, !PT ;  /* 0x0000004d0a0a7212 */ /* 0x000fe400078e3cff */
[----:B------:R-:W2:Y:S01]  /*1ad60*/  LDL.LU R77, [R1+0x9c] ;  /* 0x00009c00014d7983 */ /* 0x000ea20000300800 */
[----:B------:R-:W-:Y:S01]  /*1ad70*/  IMAD.X R11, RZ, RZ, R5, P0 ;  /* 0x000000ffff0b7224 */ /* 0x000fe200000e0605 */
[----:B------:R-:W-:Y:S02]  /*1ad80*/  ISETP.NE.AND P0, PT, R18, RZ, PT ;  /* 0x000000ff1200720c */ /* 0x000fe40003f05270 */
[----:B------:R-:W-:Y:S02]  /*1ad90*/  IADD3 R19, P4, R4, 0x20, RZ ;  /* 0x0000002004137810 */ /* 0x000fe40007f9e0ff */
[----:B------:R-:W-:Y:S01]  /*1ada0*/  SEL R76, R18, UR4, P0 ;  /* 0x00000004124c7c07 */ /* 0x000fe20008000000 */
[----:B------:R-:W-:Y:S05]  /*1adb0*/  WARPSYNC.ALL ;  /* 0x0000000000007948 */ /* 0x000fea0003800000 */
[----:B------:R-:W-:-:S02]  /*1adc0*/  LOP3.LUT R0, R19, 0x180, RZ, 0xc0, !PT ;  /* 0x0000018013007812 */ /* 0x000fc400078ec0ff */
[C---:B------:R-:W-:Y:S02]  /*1add0*/  LOP3.LUT R7, R4.reuse, 0x180, RZ, 0xc0, !PT ;  /* 0x0000018004077812 */ /* 0x040fe400078ec0ff */
[C---:B------:R-:W-:Y:S02]  /*1ade0*/  IADD3 R73, P3, R4.reuse, 0x3000, RZ ;  /* 0x0000300004497810 */ /* 0x040fe40007f7e0ff */
[C---:B------:R-:W-:Y:S02]  /*1adf0*/  IADD3 R75, P2, R4.reuse, 0x3020, RZ ;  /* 0x00003020044b7810 */ /* 0x040fe40007f5e0ff */
[----:B------:R-:W-:Y:S01]  /*1ae00*/  IADD3 R8, P1, R4, 0x6000, RZ ;  /* 0x0000600004087810 */ /* 0x000fe20007f3e0ff */
[----:B------:R-:W-:Y:S01]  /*1ae10*/  IMAD.X R13, RZ, RZ, R5, P4 ;  /* 0x000000ffff0d7224 */ /* 0x000fe200020e0605 */
[----:B------:R-:W-:Y:S01]  /*1ae20*/  SHF.R.U64 R0, R0, 0x3, RZ ;  /* 0x0000000300007819 */ /* 0x000fe200000012ff */
[----:B------:R-:W-:Y:S01]  /*1ae30*/  ULDC.64 UR6, c[0x0][0xc08] ;  /* 0x0003020000067ab9 */ /* 0x000fe20000000a00 */
[----:B------:R-:W-:Y:S01]  /*1ae40*/  SHF.R.U64 R7, R7, 0x3, RZ ;  /* 0x0000000307077819 */ /* 0x000fe200000012ff */
[----:B------:R-:W-:Y:S01]  /*1ae50*/  ULDC.64 UR4, c[0x0][0xc00] ;  /* 0x0003000000047ab9 */ /* 0x000fe20000000a00 */
[----:B------:R-:W-:-:S02]  /*1ae60*/  LOP3.LUT R12, R0, R19, RZ, 0x3c, !PT ;  /* 0x00000013000c7212 */ /* 0x000fc400078e3cff */
[----:B------:R-:W-:Y:S02]  /*1ae70*/  LOP3.LUT R0, R73, 0x180, RZ, 0xc0, !PT ;  /* 0x0000018049007812 */ /* 0x000fe400078ec0ff */
[----:B------:R-:W-:Y:S02]  /*1ae80*/  LOP3.LUT R4, R7, R4, RZ, 0x3c, !PT ;  /* 0x0000000407047212 */ /* 0x000fe400078e3cff */
[----:B------:R-:W-:Y:S02]  /*1ae90*/  LOP3.LUT R6, R75, 0x180, RZ, 0xc0, !PT ;  /* 0x000001804b067812 */ /* 0x000fe400078ec0ff */
[----:B------:R-:W-:Y:S02]  /*1aea0*/  LOP3.LUT R7, R8, 0x180, RZ, 0xc0, !PT ;  /* 0x0000018008077812 */ /* 0x000fe400078ec0ff */
[----:B------:R-:W-:Y:S01]  /*1aeb0*/  SHF.R.U64 R0, R0, 0x3, RZ ;  /* 0x0000000300007819 */ /* 0x000fe200000012ff */
[----:B------:R-:W-:Y:S01]  /*1aec0*/  IMAD.X R15, RZ, RZ, R5, P3 ;  /* 0x000000ffff0f7224 */ /* 0x000fe200018e0605 */
[----:B------:R-:W-:-:S02]  /*1aed0*/  SHF.R.U64 R6, R6, 0x3, RZ ;  /* 0x0000000306067819 */ /* 0x000fc400000012ff */
[----:B------:R-:W-:Y:S02]  /*1aee0*/  SHF.R.U64 R7, R7, 0x3, RZ ;  /* 0x0000000307077819 */ /* 0x000fe400000012ff */
[----:B------:R-:W-:Y:S01]  /*1aef0*/  LOP3.LUT R14, R0, R73, RZ, 0x3c, !PT ;  /* 0x00000049000e7212 */ /* 0x000fe200078e3cff */
[--C-:B------:R-:W-:Y:S01]  /*1af00*/  IMAD.X R17, RZ, RZ, R5.reuse, P2 ;  /* 0x000000ffff117224 */ /* 0x100fe200010e0605 */
[----:B------:R-:W-:Y:S01]  /*1af10*/  LOP3.LUT R16, R6, R75, RZ, 0x3c, !PT ;  /* 0x0000004b06107212 */ /* 0x000fe200078e3cff */
[----:B------:R-:W-:Y:S01]  /*1af20*/  IMAD.X R9, RZ, RZ, R5, P1 ;  /* 0x000000ffff097224 */ /* 0x000fe200008e0605 */
[----:B------:R-:W-:Y:S02]  /*1af30*/  LOP3.LUT R8, R7, R8, RZ, 0x3c, !PT ;  /* 0x0000000807087212 */ /* 0x000fe400078e3cff */
[----:B------:R-:W-:Y:S02]  /*1af40*/  MOV R0, R4 ;  /* 0x0000000400007202 */ /* 0x000fe40000000f00 */
[----:B------:R-:W-:-:S02]  /*1af50*/  F2FP.BF16.F32.PACK_AB R4, R25, R24 ;  /* 0x000000181904723e */ /* 0x000fc400000010ff */
[----:B------:R-:W-:Y:S02]  /*1af60*/  F2FP.BF16.F32.PACK_AB R5, R27, R26 ;  /* 0x0000001a1b05723e */ /* 0x000fe400000010ff */
[----:B------:R-:W-:Y:S02]  /*1af70*/  F2FP.BF16.F32.PACK_AB R6, R29, R28 ;  /* 0x0000001c1d06723e */ /* 0x000fe400000010ff */
[----:B------:R-:W-:Y:S01]  /*1af80*/  F2FP.BF16.F32.PACK_AB R7, R31, R30 ;  /* 0x0000001e1f07723e */ /* 0x000fe200000010ff */
[----:B------:R-:W-:Y:S01]  /*1af90*/  BAR.SYNC.DEFER_BLOCKING 0x1, 0x180 ;  /* 0x0046000000007b1d */ /* 0x000fe20000010000 */
[----:B------:R-:W-:Y:S02]  /*1afa0*/  MOV R75, R12 ;  /* 0x0000000c004b7202 */ /* 0x000fe40000000f00 */
[----:B------:R-:W-:Y:S02]  /*1afb0*/  MOV R73, R14 ;  /* 0x0000000e00497202 */ /* 0x000fe40000000f00 */
[----:B------:R-:W-:-:S02]  /*1afc0*/  F2FP.BF16.F32.PACK_AB R12, R33, R32 ;  /* 0x00000020210c723e */ /* 0x000fc400000010ff */
[----:B------:R-:W-:Y:S02]  /*1afd0*/  F2FP.BF16.F32.PACK_AB R13, R35, R34 ;  /* 0x00000022230d723e */ /* 0x000fe400000010ff */
[----:B------:R-:W-:Y:S02]  /*1afe0*/  F2FP.BF16.F32.PACK_AB R14, R37, R36 ;  /* 0x00000024250e723e */ /* 0x000fe400000010ff */
[----:B------:R-:W-:Y:S02]  /*1aff0*/  F2FP.BF16.F32.PACK_AB R15, R39, R38 ;  /* 0x00000026270f723e */ /* 0x000fe400000010ff */
[----:B------:R-:W-:Y:S02]  /*1b000*/  MOV R74, R16 ;  /* 0x00000010004a7202 */ /* 0x000fe40000000f00 */
[----:B------:R-:W-:Y:S02]  /*1b010*/  F2FP.BF16.F32.PACK_AB R16, R41, R40 ;  /* 0x000000282910723e */ /* 0x000fe400000010ff */
[----:B------:R-:W-:-:S02]  /*1b020*/  F2FP.BF16.F32.PACK_AB R17, R43, R42 ;  /* 0x0000002a2b11723e */ /* 0x000fc400000010ff */
[----:B------:R-:W-:Y:S02]  /*1b030*/  F2FP.BF16.F32.PACK_AB R18, R45, R44 ;  /* 0x0000002c2d12723e */ /* 0x000fe400000010ff */
[----:B------:R-:W-:Y:S02]  /*1b040*/  F2FP.BF16.F32.PACK_AB R19, R47, R46 ;  /* 0x0000002e2f13723e */ /* 0x000fe400000010ff */
[----:B------:R-:W-:Y:S01]  /*1b050*/  MOV R72, R8 ;  /* 0x0000000800487202 */ /* 0x000fe20000000f00 */
[----:B------:R3:W-:Y:S01]  /*1b060*/  STSM.16.M88.4 [R0], R4 ;  /* 0x0000000400007844 */ /* 0x0007e20000000200 */
[----:B------:R-:W-:Y:S02]  /*1b070*/  F2FP.BF16.F32.PACK_AB R8, R57, R56 ;  /* 0x000000383908723e */ /* 0x000fe400000010ff */
[----:B------:R-:W-:Y:S01]  /*1b080*/  F2FP.BF16.F32.PACK_AB R9, R59, R58 ;  /* 0x0000003a3b09723e */ /* 0x000fe200000010ff */
[----:B------:R4:W-:Y:S01]  /*1b090*/  STSM.16.M88.4 [R75], R12 ;  /* 0x0000000c4b007844 */ /* 0x0009e20000000200 */
[----:B------:R-:W-:-:S03]  /*1b0a0*/  ISETP.NE.U32.AND P3, PT, RZ, UR6, PT ;  /* 0x00000006ff007c0c */ /* 0x000fc6000bf65070 */
[----:B------:R0:W-:Y:S01]  /*1b0b0*/  STSM.16.M88.4 [R73], R16 ;  /* 0x0000001049007844 */ /* 0x0001e20000000200 */
[----:B---3--:R-:W-:Y:S02]  /*1b0c0*/  MOV R0, R10 ;  /* 0x0000000a00007202 */ /* 0x008fe40000000f00 */
[----:B------:R-:W-:Y:S02]  /*1b0d0*/  F2FP.BF16.F32.PACK_AB R4, R49, R48 ;  /* 0x000000303104723e */ /* 0x000fe400000010ff */
[----:B------:R-:W-:Y:S02]  /*1b0e0*/  F2FP.BF16.F32.PACK_AB R5, R51, R50 ;  /* 0x000000323305723e */ /* 0x000fe400000010ff */
[----:B------:R-:W-:Y:S02]  /*1b0f0*/  F2FP.BF16.F32.PACK_AB R6, R53, R52 ;  /* 0x000000343506723e */ /* 0x000fe400000010ff */
[----:B------:R-:W-:Y:S02]  /*1b100*/  F2FP.BF16.F32.PACK_AB R7, R55, R54 ;  /* 0x000000363707723e */ /* 0x000fe400000010ff */
[----:B------:R-:W-:-:S02]  /*1b110*/  F2FP.BF16.F32.PACK_AB R10, R61, R60 ;  /* 0x0000003c3d0a723e */ /* 0x000fc400000010ff */
[----:B------:R-:W-:Y:S02]  /*1b120*/  F2FP.BF16.F32.PACK_AB R11, R63, R62 ;  /* 0x0000003e3f0b723e */ /* 0x000fe400000010ff */
[----:B----4-:R-:W-:Y:S02]  /*1b130*/  F2FP.BF16.F32.PACK_AB R12, R65, R64 ;  /* 0x00000040410c723e */ /* 0x010fe400000010ff */
[----:B------:R-:W-:Y:S02]  /*1b140*/  F2FP.BF16.F32.PACK_AB R13, R67, R66 ;  /* 0x00000042430d723e */ /* 0x000fe400000010ff */
[----:B------:R-:W-:Y:S02]  /*1b150*/  F2FP.BF16.F32.PACK_AB R14, R69, R68 ;  /* 0x00000044450e723e */ /* 0x000fe400000010ff */
[----:B------:R-:W-:Y:S01]  /*1b160*/  F2FP.BF16.F32.PACK_AB R15, R71, R70 ;  /* 0x00000046470f723e */ /* 0x000fe200000010ff */
[----:B------:R-:W-:Y:S04]  /*1b170*/  STSM.16.M88.4 [R74], R4 ;  /* 0x000000044a007844 */ /* 0x000fe80000000200 */
[----:B------:R3:W-:Y:S01]  /*1b180*/  STSM.16.M88.4 [R72], R8 ;  /* 0x0000000848007844 */ /* 0x0007e20000000200 */
[----:B------:R-:W-:-:S03]  /*1b190*/  ISETP.NE.AND.EX P3, PT, RZ, UR7, PT, P3 ;  /* 0x00000007ff007c0c */ /* 0x000fc6000bf65330 */
[----:B------:R4:W-:Y:S01]  /*1b1a0*/  STSM.16.M88.4 [R0], R12 ;  /* 0x0000000c00007844 */ /* 0x0009e20000000200 */
[----:B------:R-:W-:Y:S01]  /*1b1b0*/  BAR.SYNC.DEFER_BLOCKING 0x1, 0x180 ;  /* 0x0046000000007b1d */ /* 0x000fe20000010000 */
[----:B------:R-:W-:Y:S02]  /*1b1c0*/  ISETP.NE.U32.AND P0, PT, RZ, UR4, PT ;  /* 0x00000004ff007c0c */ /* 0x000fe4000bf05070 */
[----:B0-----:R-:W-:Y:S02]  /*1b1d0*/  IADD3 R16, P1, R78, UR4, RZ ;  /* 0x000000044e107c10 */ /* 0x001fe4000ff3e0ff */
[----:B------:R-:W-:Y:S01]  /*1b1e0*/  ISETP.NE.AND.EX P0, PT, RZ, UR5, PT, P0 ;  /* 0x00000005ff007c0c */ /* 0x000fe2000bf05300 */
[----:B------:R-:W-:Y:S01]  /*1b1f0*/  IMAD.MOV.U32 R73, RZ, RZ, RZ ;  /* 0x000000ffff497224 */ /* 0x000fe200078e00ff */
[----:B------:R-:W-:Y:S01]  /*1b200*/  ISETP.GT.AND P2, PT, R76, 0x1, PT ;  /* 0x000000014c00780c */ /* 0x000fe20003f44270 */
[----:B---3--:R-:W-:Y:S01]  /*1b210*/  IMAD.MOV.U32 R10, RZ, RZ, 0x9b8 ;  /* 0x000009b8ff0a7424 */ /* 0x008fe200078e00ff */
[----:B----4-:R-:W0:Y:S01]  /*1b220*/  LDC R0, c[0x0][0xbe8] ;  /* 0x0002fa00ff007b82 */ /* 0x010e220000000800 */
[----:B--2---:R-:W-:-:S02]  /*1b230*/  IADD3.X R17, R77, UR5, RZ, P1, !PT ;  /* 0x000000054d117c10 */ /* 0x004fc40008ffe4ff */
[----:B------:R-:W-:Y:S01]  /*1b240*/  @P3 IADD3 R18, P1, R78, UR6, RZ ;  /* 0x000000064e123c10 */ /* 0x000fe2000ff3e0ff */
[----:B------:R-:W-:Y:S02]  /*1b250*/  ULDC UR6, c[0x0][0xa88] ;  /* 0x0002a20000067ab9 */ /* 0x000fe40000000800 */
[----:B------:R-:W-:Y:S01]  /*1b260*/  IMAD.U32 R75, RZ, RZ, UR6 ;  /* 0x00000006ff4b7e24 */ /* 0x000fe2000f8e00ff */
[----:B------:R-:W-:Y:S02]  /*1b270*/  @P3 IADD3.X R19, R77, UR7, RZ, P1, !PT ;  /* 0x000000074d133c10 */ /* 0x000fe40008ffe4ff */
[----:B------:R2:W5:Y:S04]  /*1b280*/  @P0 LDG.E R73, desc[UR60][R16.64] ;  /* 0x0000003c10490981 */ /* 0x000568000c1e1900 */
[----:B------:R2:W5:Y:S01]  /*1b290*/  @P3 LDG.E R75, desc[UR60][R18.64] ;  /* 0x0000003c124b3981 */ /* 0x000562000c1e1900 */
[----:B------:R-:W-:-:S04]  /*1b2a0*/  SEL R10, R10, 0x978, P2 ;  /* 0x000009780a0a7807 */ /* 0x000fc80001000000 */
[----:B------:R2:W3:Y:S08]  /*1b2b0*/  LDC.64 R4, c[0x0][R10+0x220] ;  /* 0x000088000a047b82 */ /* 0x0004f00000000a00 */
[----:B------:R2:W4:Y:S08]  /*1b2c0*/  LDC.64 R6, c[0x0][R10+0x218] ;  /* 0x000086000a067b82 */ /* 0x0005300000000a00 */
[----:B------:R2:W1:Y:S01]  /*1b2d0*/  LDC.64 R8, c[0x0][R10+0x228] ;  /* 0x00008a000a087b82 */ /* 0x0004620000000a00 */
[----:B0-----:R-:W-:Y:S01]  /*1b2e0*/  ISETP.NE.AND P1, PT, R0, 0x1, PT ;  /* 0x000000010000780c */ /* 0x001fe20003f25270 */
[----:B------:R-:W-:-:S12]  /*1b2f0*/  @P3 BRA `(.L_x_11830) ;  /* 0x0000000000103947 */ /* 0x000fd80003800000 */
[----:B------:R-:W-:Y:S05]  /*1b300*/  @!P0 BRA `(.L_x_11830) ;  /* 0x00000000000c8947 */ /* 0x000fea0003800000 */
[----:B------:R-:W2:Y:S04]  /*1b310*/  LDG.E R12, desc[UR60][R16.64] ;  /* 0x0000003c100c7981 */ /* 0x000ea8000c1e1900 */
[----:B-----5:R-:W2:Y:S02]  /*1b320*/  LDG.E R75, desc[UR60][R16.64+0x4] ;  /* 0x0000043c104b7981 */ /* 0x020ea4000c1e1900 */
[----:B--2---:R-:W-:-:S07]  /*1b330*/  IMAD.IADD R75, R75, 0x1, -R12 ;  /* 0x000000014b4b7824 */ /* 0x004fce00078e0a0c */
.L_x_11830:
[----:B------:R-:W3:Y:S01]  /*1b340*/  LDL.LU R12, [R1+0x94] ;  /* 0x00009400010c7983 */ /* 0x000ee20000300800 */
[----:B--2---:R-:W0:Y:S03]  /*1b350*/  LDC.64 R10, c[0x0][R10+0x210] ;  /* 0x000084000a0a7b82 */ /* 0x004e260000000a00 */
[----:B------:R-:W2:Y:S04]  /*1b360*/  LDL.LU R17, [R1+0xbc] ;  /* 0x0000bc0001117983 */ /* 0x000ea80000300800 */
[----:B------:R-:W4:Y:S01]  /*1b370*/  LDL R74, [R1+0x8c] ;  /* 0x00008c00014a7983 */ /* 0x000f220000100800 */
[----:B------:R-:W-:Y:S01]  /*1b380*/  ISETP.NE.U32.AND P0, PT, RZ, UR4, PT ;  /* 0x00000004ff007c0c */ /* 0x000fe2000bf05070 */
[----:B------:R-:W1:Y:S02]  /*1b390*/  @P1 LDC R14, c[0x0][0xbec] ;  /* 0x0002fb00ff0e1b82 */ /* 0x000e640000000800 */
[----:B------:R-:W4:Y:S04]  /*1b3a0*/  LDL R16, [R1+0x88] ;  /* 0x0000880001107983 */ /* 0x000f280000100800 */
[----:B------:R-:W4:Y:S02]  /*1b3b0*/  LDL R76, [R1+0x7c] ;  /* 0x00007c00014c7983 */ /* 0x000f240000100800 */
[----:B------:R-:W0:Y:S02]  /*1b3c0*/  @P1 LDC R81, c[0x0][0xbf0] ;  /* 0x0002fc00ff511b82 */ /* 0x000e240000000800 */
[----:B------:R-:W4:Y:S04]  /*1b3d0*/  LDL R72, [R1+0xa8] ;  /* 0x0000a80001487983 */ /* 0x000f280000100800 */
[----:B------:R-:W4:Y:S04]  /*1b3e0*/  LDL R78, [R1+0xd8] ;  /* 0x0000d800014e7983 */ /* 0x000f280000100800 */
[----:B------:R-:W4:Y:S01]  /*1b3f0*/  LDL R18, [R1+0xc4] ;  /* 0x0000c40001127983 */ /* 0x000f220000100800 */
[----:B------:R-:W-:-:S04]  /*1b400*/  ISETP.NE.AND.EX P0, PT, RZ, UR5, PT, P0 ;  /* 0x00000005ff007c0c */ /* 0x000fc8000bf05300 */
[----:B---3--:R-:W-:Y:S02]  /*1b410*/  SEL R15, R12, RZ, !P0 ;  /* 0x000000ff0c0f7207 */ /* 0x008fe40004000000 */
[----:B------:R-:W3:Y:S01]  /*1b420*/  LDC.64 R12, c[0x0][0xba8] ;  /* 0x0002ea00ff0c7b82 */ /* 0x000ee20000000a00 */
[----:B--2---:R-:W-:Y:S02]  /*1b430*/  SEL R17, R17, RZ, !P0 ;  /* 0x000000ff11117207 */ /* 0x004fe40004000000 */
[----:B------:R-:W-:Y:S02]  /*1b440*/  IMAD R5, R5, R15, RZ ;  /* 0x0000000f05057224 */ /* 0x000fe400078e02ff */
[-C--:B----4-:R-:W-:Y:S02]  /*1b450*/  IMAD R77, R7, R74.reuse, RZ ;  /* 0x0000004a074d7224 */ /* 0x090fe400078e02ff */
[----:B------:R-:W-:Y:S02]  /*1b460*/  IMAD R79, R4, R17, R5 ;  /* 0x00000011044f7224 */ /* 0x000fe400078e0205 */
[----:B------:R-:W-:-:S04]  /*1b470*/  IMAD.WIDE.U32 R6, R6, R74, RZ ;  /* 0x0000004a06067225 */ /* 0x000fc800078e00ff */
[----:B------:R-:W-:-:S04]  /*1b480*/  IMAD.WIDE.U32 R4, R4, R15, RZ ;  /* 0x0000000f04047225 */ /* 0x000fc800078e00ff */
[----:B------:R-:W-:Y:S01]  /*1b490*/  IMAD.IADD R17, R16, 0x1, R76 ;  /* 0x0000000110117824 */ /* 0x000fe200078e024c */
[----:B-----5:R-:W-:-:S03]  /*1b4a0*/  IADD3 R6, P0, P3, R4, R6, R73 ;  /* 0x0000000604067210 */ /* 0x020fc60007b1e049 */
[----:B-1----:R-:W-:Y:S01]  /*1b4b0*/  @P1 IMAD.HI.U32 R4, R17, R14, RZ ;  /* 0x0000000e11041227 */ /* 0x002fe200078e00ff */
[----:B------:R-:W-:Y:S01]  /*1b4c0*/  SEL R19, R72, RZ, P2 ;  /* 0x000000ff48137207 */ /* 0x000fe20001000000 */
[----:B---3--:R-:W1:Y:S02]  /*1b4d0*/  @!P2 LDC R12, c[0x0][0xb50] ;  /* 0x0002d400ff0cab82 */ /* 0x008e640000000800 */
[----:B------:R-:W-:Y:S02]  /*1b4e0*/  IMAD.IADD R79, R5, 0x1, R79 ;  /* 0x00000001054f7824 */ /* 0x000fe400078e024f */
[----:B------:R-:W-:Y:S01]  /*1b4f0*/  IMAD.MOV.U32 R5, RZ, RZ, R17 ;  /* 0x000000ffff057224 */ /* 0x000fe200078e0011 */
[----:B0-----:R-:W-:Y:S01]  /*1b500*/  @P1 SHF.R.U32.HI R5, RZ, R81, R4 ;  /* 0x00000051ff051219 */ /* 0x001fe20000011604 */
[----:B------:R-:W-:Y:S01]  /*1b510*/  IMAD.IADD R7, R7, 0x1, R77 ;  /* 0x0000000107077824 */ /* 0x000fe200078e024d */
[----:B------:R-:W-:Y:S01]  /*1b520*/  SHF.R.S32.HI R14, RZ, 0x1f, R73 ;  /* 0x0000001fff0e7819 */ /* 0x000fe20000011449 */
[-C--:B------:R-:W-:Y:S01]  /*1b530*/  IMAD R77, R9, R19.reuse, RZ ;  /* 0x00000013094d7224 */ /* 0x080fe200078e02ff */
[----:B------:R-:W0:Y:S01]  /*1b540*/  @!P2 LDC R13, c[0x0][0xb54] ;  /* 0x0002d500ff0dab82 */ /* 0x000e220000000800 */
[----:B------:R-:W-:Y:S01]  /*1b550*/  IMAD.WIDE.U32 R8, R8, R19, RZ ;  /* 0x0000001308087225 */ /* 0x000fe200078e00ff */
[----:B------:R-:W-:-:S03]  /*1b560*/  IADD3.X R7, R79, R7, R14, P0, P3 ;  /* 0x000000074f077210 */ /* 0x000fc600007e640e */
[----:B------:R-:W-:Y:S01]  /*1b570*/  IMAD.MOV R16, RZ, RZ, -R5 ;  /* 0x000000ffff107224 */ /* 0x000fe200078e0a05 */
[----:B------:R-:W-:Y:S01]  /*1b580*/  IADD3 R8, P0, P3, R5, R6, R8 ;  /* 0x0000000605087210 */ /* 0x000fe20007b1e008 */
[----:B------:R-:W-:Y:S01]  /*1b590*/  IMAD.IADD R77, R9, 0x1, R77 ;  /* 0x00000001094d7824 */ /* 0x000fe200078e024d */
[----:B------:R-:W-:Y:S01]  /*1b5a0*/  SHF.R.S32.HI R4, RZ, 0x1f, R5 ;  /* 0x0000001fff047819 */ /* 0x000fe20000011405 */
        /* <DEDUP_REMOVED lines=8> */
[----:B0-----:R-:W-:Y:S01]  /*1b630*/  LEA.HI.X R13, R8, R13, R4, 0x2, P0 ;  /* 0x0000000d080d7211 */ /* 0x001fe200000f1404 */
[----:B------:R-:W-:Y:S01]  /*1b640*/  SHFL.IDX PT, R6, R12, 0x1, 0x1c1f ;  /* 0x003c1f000c067f89 */ /* 0x000fe200000e0000 */
[----:B------:R-:W-:-:S03]  /*1b650*/  IMAD.IADD R19, R78, 0x1, R76 ;  /* 0x000000014e137824 */ /* 0x000fc600078e024c */
        /* <DEDUP_REMOVED lines=11> */
[----:B------:R-:W0:Y:S01]  /*1b710*/  S2R R18, SR_TID.X ;  /* 0x0000000000127919 */ /* 0x000e220000002100 */
        /* <DEDUP_REMOVED lines=12> */
[----:B------:R-:W-:Y:S01]  /*1b7e0*/  IADD3 R3, P5, R20, 0x7800, RZ ;  /* 0x0000780014037810 */ /* 0x000fe20007fbe0ff */
[----:B------:R-:W-:Y:S01]  /*1b7f0*/  IMAD R14, R14, UR4, RZ ;  /* 0x000000040e0e7c24 */ /* 0x000fe2000f8e02ff */
[----:B------:R-:W-:Y:S02]  /*1b800*/  LOP3.LUT R5, R20, 0x180, RZ, 0xc0, !PT ;  /* 0x0000018014057812 */ /* 0x000fe400078ec0ff */
[----:B------:R-:W-:Y:S01]  /*1b810*/  LOP3.LUT R2, R3, 0x180, RZ, 0xc0, !PT ;  /* 0x0000018003027812 */ /* 0x000fe200078ec0ff */
[----:B------:R-:W-:Y:S01]  /*1b820*/  IMAD R11, R73, UR5, R14 ;  /* 0x00000005490b7c24 */ /* 0x000fe2000f8e020e */
[----:B------:R-:W-:Y:S01]  /*1b830*/  SHF.R.U64 R5, R5, 0x3, RZ ;  /* 0x0000000305057819 */ /* 0x000fe200000012ff */
[----:B------:R-:W-:Y:S01]  /*1b840*/  IMAD.X R37, RZ, RZ, R21, P5 ;  /* 0x000000ffff257224 */ /* 0x000fe200028e0615 */
[----:B------:R-:W-:Y:S02]  /*1b850*/  SHF.R.U64 R2, R2, 0x3, RZ ;  /* 0x0000000302027819 */ /* 0x000fe400000012ff */
[----:B------:R-:W-:-:S02]  /*1b860*/  IADD3 R17, P0, R20, 0x1800, RZ ;  /* 0x0000180014117810 */ /* 0x000fc40007f1e0ff */
[----:B------:R-:W-:Y:S01]  /*1b870*/  LOP3.LUT R36, R2, R3, RZ, 0x3c, !PT ;  /* 0x0000000302247212 */ /* 0x000fe200078e3cff */
[----:B------:R-:W-:Y:S01]  /*1b880*/  IMAD.WIDE.U32 R2, R73, UR4, RZ ;  /* 0x0000000449027c25 */ /* 0x000fe2000f8e00ff */
[C---:B------:R-:W-:Y:S01]  /*1b890*/  IADD3 R25, P2, R20.reuse, 0x3000, RZ ;  /* 0x0000300014197810 */ /* 0x040fe20007f5e0ff */
[----:B------:R-:W-:Y:S01]  /*1b8a0*/  ULDC.64 UR4, c[0x0][0xae8] ;  /* 0x0002ba0000047ab9 */ /* 0x000fe20000000a00 */
[C---:B------:R-:W-:Y:S02]  /*1b8b0*/  IADD3 R29, P3, R20.reuse, 0x4800, RZ ;  /* 0x00004800141d7810 */ /* 0x040fe40007f7e0ff */
[----:B------:R-:W-:Y:S01]  /*1b8c0*/  IADD3 R33, P4, R20, 0x6000, RZ ;  /* 0x0000600014217810 */ /* 0x000fe20007f9e0ff */
[----:B------:R-:W-:Y:S01]  /*1b8d0*/  IMAD.IADD R3, R3, 0x1, R11 ;  /* 0x0000000103037824 */ /* 0x000fe200078e020b */
[----:B------:R-:W-:Y:S01]  /*1b8e0*/  LOP3.LUT R20, R5, R20, RZ, 0x3c, !PT ;  /* 0x0000001405147212 */ /* 0x000fe200078e3cff */
[----:B------:R-:W-:Y:S01]  /*1b8f0*/  IMAD R11, R43, 0x60, R10 ;  /* 0x000000602b0b7824 */ /* 0x000fe200078e020a */
[----:B------:R-:W-:Y:S01]  /*1b900*/  LOP3.LUT R16, R17, 0x180, RZ, 0xc0, !PT ;  /* 0x0000018011107812 */ /* 0x000fe200078ec0ff */
[----:B------:R-:W5:Y:S01]  /*1b910*/  LD.E.128 R36, desc[UR60][R36.64] ;  /* 0x0000003c24247980 */ /* 0x000f62000c101d00 */
[----:B------:R-:W-:-:S02]  /*1b920*/  LOP3.LUT R24, R25, 0x180, RZ, 0xc0, !PT ;  /* 0x0000018019187812 */ /* 0x000fc400078ec0ff */
[----:B------:R-:W-:Y:S01]  /*1b930*/  LOP3.LUT R28, R29, 0x180, RZ, 0xc0, !PT ;  /* 0x000001801d1c7812 */ /* 0x000fe200078ec0ff */
[----:B------:R0:W5:Y:S01]  /*1b940*/  LD.E.128 R4, desc[UR60][R20.64] ;  /* 0x0000003c14047980 */ /* 0x000162000c101d00 */
[----:B------:R-:W-:Y:S02]  /*1b950*/  LOP3.LUT R32, R33, 0x180, RZ, 0xc0, !PT ;  /* 0x0000018021207812 */ /* 0x000fe400078ec0ff */
[----:B------:R-:W-:Y:S02]  /*1b960*/  SHF.R.U64 R16, R16, 0x3, RZ ;  /* 0x0000000310107819 */ /* 0x000fe400000012ff */
[----:B------:R-:W-:Y:S02]  /*1b970*/  SHF.R.U64 R24, R24, 0x3, RZ ;  /* 0x0000000318187819 */ /* 0x000fe400000012ff */
[----:B------:R-:W-:Y:S02]  /*1b980*/  SHF.R.U64 R28, R28, 0x3, RZ ;  /* 0x000000031c1c7819 */ /* 0x000fe400000012ff */
[----:B------:R-:W-:Y:S01]  /*1b990*/  SHF.R.U64 R32, R32, 0x3, RZ ;  /* 0x0000000320207819 */ /* 0x000fe200000012ff */
[----:B0-----:R-:W-:Y:S01]  /*1b9a0*/  IMAD.IADD R20, R76, 0x1, R11 ;  /* 0x000000014c147824 */ /* 0x001fe200078e020b */
[----:B------:R-:W-:Y:S01]  /*1b9b0*/  LOP3.LUT R16, R16, R17, RZ, 0x3c, !PT ;  /* 0x0000001110107212 */ /* 0x000fe200078e3cff */
[----:B------:R-:W-:Y:S01]  /*1b9c0*/  IMAD.WIDE.U32 R2, R74, UR4, R2 ;  /* 0x000000044a027c25 */ /* 0x000fe2000f8e0002 */
[----:B------:R-:W-:-:S02]  /*1b9d0*/  LOP3.LUT R24, R24, R25, RZ, 0x3c, !PT ;  /* 0x0000001918187212 */ /* 0x000fc400078e3cff */
[----:B------:R-:W-:Y:S01]  /*1b9e0*/  LOP3.LUT R28, R28, R29, RZ, 0x3c, !PT ;  /* 0x0000001d1c1c7212 */ /* 0x000fe200078e3cff */
[----:B-1----:R-:W-:Y:S01]  /*1b9f0*/  @P1 IMAD.HI.U32 R12, R20, R13, RZ ;  /* 0x0000000d140c1227 */ /* 0x002fe200078e00ff */
[----:B------:R-:W-:Y:S02]  /*1ba00*/  LOP3.LUT R32, R32, R33, RZ, 0x3c, !PT ;  /* 0x0000002120207212 */ /* 0x000fe400078e3cff */
[----:B------:R-:W-:Y:S01]  /*1ba10*/  SHF.R.S32.HI R14, RZ, 0x1f, R15 ;  /* 0x0000001fff0e7819 */ /* 0x000fe2000001140f */
[--C-:B------:R-:W-:Y:S02]  /*1ba20*/  IMAD.X R17, RZ, RZ, R21.reuse, P0 ;  /* 0x000000ffff117224 */ /* 0x100fe400000e0615 */
[--C-:B------:R-:W-:Y:S02]  /*1ba30*/  IMAD.X R25, RZ, RZ, R21.reuse, P2 ;  /* 0x000000ffff197224 */ /* 0x100fe400010e0615 */
[--C-:B------:R-:W-:Y:S02]  /*1ba40*/  IMAD.X R29, RZ, RZ, R21.reuse, P3 ;  /* 0x000000ffff1d7224 */ /* 0x100fe400018e0615 */
[----:B------:R-:W-:Y:S01]  /*1ba50*/  IMAD.X R33, RZ, RZ, R21, P4 ;  /* 0x000000ffff217224 */ /* 0x000fe200020e0615 */
[----:B------:R-:W5:Y:S01]  /*1ba60*/  LD.E.128 R16, desc[UR60][R16.64] ;  /* 0x0000003c10107980 */ /* 0x000f62000c101d00 */
[----:B------:R-:W-:Y:S01]  /*1ba70*/  IMAD R3, R74, UR5, R3 ;  /* 0x000000054a037c24 */ /* 0x000fe2000f8e0203 */
[----:B------:R-:W-:Y:S01]  /*1ba80*/  ULDC.64 UR4, c[0x0][0xaf0] ;  /* 0x0002bc0000047ab9 */ /* 0x000fe20000000a00 */
[----:B------:R-:W-:Y:S01]  /*1ba90*/  IMAD.MOV.U32 R11, RZ, RZ, R20 ;  /* 0x000000ffff0b7224 */ /* 0x000fe200078e0014 */
[----:B--2---:R-:W-:Y:S01]  /*1baa0*/  @P1 SHF.R.U32.HI R11, RZ, R41, R12 ;  /* 0x00000029ff0b1219 */ /* 0x004fe2000001160c */
        /* <DEDUP_REMOVED lines=8> */
[----:B------:R-:W-:Y:S01]  /*1bb30*/  IMAD.MOV R15, RZ, RZ, -R11 ;  /* 0x000000ffff0f7224 */ /* 0x000fe200078e0a0b */
        /* <DEDUP_REMOVED lines=32> */
.L_x_12044:
        /* <DEDUP_REMOVED lines=9> */
[CC--:B--2---:R-:W-:Y:S02]  /*1bdd0*/  @!P1 LEA R12, P3, R40.reuse, R14.reuse, 0x1 ;  /* 0x0000000e280c9211 */ /* 0x0c4fe400078608ff */
[----:B------:R-:W-:Y:S01]  /*1bde0*/  @!P2 LEA R20, P4, R43, R14, 0x1 ;  /* 0x0000000e2b14a211 */ /* 0x000fe200078808ff */
[----:B------:R-:W-:Y:S01]  /*1bdf0*/  @!P0 IMAD.WIDE R10, R9, 0x2, R14 ;  /* 0x00000002090a8825 */ /* 0x000fe200078e020e */
[-C--:B------:R-:W-:Y:S02]  /*1be00*/  @!P1 LEA.HI.X R13, R40, R3.reuse, R42, 0x1, P3 ;  /* 0x00000003280d9211 */ /* 0x080fe400018f0c2a */
[----:B------:R-:W-:Y:S02]  /*1be10*/  @!P2 LEA.HI.X R21, R43, R3, R44, 0x1, P4 ;  /* 0x000000032b15a211 */ /* 0x000fe400020f0c2c */
[----:B-----5:R3:W-:Y:S04]  /*1be20*/  @!P0 ST.E.128 desc[UR60][R10.64], R4 ;  /* 0x000000040a008985 */ /* 0x0207e8000c101d3c */
[----:B------:R3:W-:Y:S04]  /*1be30*/  @!P1 ST.E.128 desc[UR60][R12.64], R24 ;  /* 0x000000180c009985 */ /* 0x0007e8000c101d3c */
[----:B------:R3:W-:Y:S02]  /*1be40*/  @!P2 ST.E.128 desc[UR60][R20.64], R32 ;  /* 0x000000201400a985 */ /* 0x0007e4000c101d3c */
.L_x_11834:
[----:B------:R-:W-:Y:S05]  /*1be50*/  BSYNC B1 ;  /* 0x0000000000017941 */ /* 0x000fea0003800000 */
.L_x_11833:
[----:B------:R-:W-:-:S03]  /*1be60*/  UMOV UR4, 0xffffffff ;  /* 0xffffffff00047882 */ /* 0x000fc60000000000 */
[----:B------:R-:W-:Y:S05]  /*1be70*/  BRA.DIV UR4, `(.L_x_11835) ;  /* 0x000000ae043c7947 */ /* 0x000fea000b800000 */
[----:B-1----:R1:W4:Y:S04]  /*1be80*/  SHFL.IDX PT, R3, R2, 0x1, 0x1c1f ;  /* 0x003c1f0002037f89 */ /* 0x00232800000e0000 */
[----:B--2---:R1:W2:Y:S02]  /*1be90*/  SHFL.IDX PT, R14, R0, 0x1, 0x1c1f ;  /* 0x003c1f00000e7f89 */ /* 0x0042a400000e0000 */
.L_x_12048:
[----:B---3-5:R-:W-:-:S05]  /*1bea0*/  VIADD R5, R41, 0x60 ;  /* 0x0000006029057836 */ /* 0x028fca0000000000 */
[----:B------:R-:W-:-:S13]  /*1beb0*/  ISETP.GE.AND P0, PT, R5, R8, PT ;  /* 0x000000080500720c */ /* 0x000fda0003f06270 */
[----:B------:R-:W-:Y:S05]  /*1bec0*/  @P0 BRA `(.L_x_11836) ;  /* 0x0000001800440947 */ /* 0x000fea0003800000 */
[----:B------:R-:W-:Y:S02]  /*1bed0*/  ULDC UR4, c[0x0][0xac8] ;  /* 0x0002b20000047ab9 */ /* 0x000fe40000000800 */
[----:B------:R-:W-:Y:S02]  /*1bee0*/  ISETP.GE.AND P1, PT, R9, UR4, PT ;  /* 0x0000000409007c0c */ /* 0x000fe4000bf26270 */
[----:B------:R-:W-:-:S11]  /*1bef0*/  ISETP.GE.AND P2, PT, R40, UR4, PT ;  /* 0x0000000428007c0c */ /* 0x000fd6000bf46270 */
[----:B012---:R-:W-:Y:S02]  /*1bf00*/  @!P1 IMAD.MOV.U32 R2, RZ, RZ, R14 ;  /* 0x000000ffff029224 */ /* 0x007fe400078e000e */
[C---:B------:R-:W-:Y:S02]  /*1bf10*/  @!P2 LEA R6, P0, R40.reuse, R14, 0x1 ;  /* 0x0000000e2806a211 */ /* 0x040fe400078008ff */
        /* <DEDUP_REMOVED lines=10> */
.L_x_11831:
[----:B------:R-:W-:Y:S01]  /*1bfc0*/  ULDC.64 UR4, c[0x0][0xb08] ;  /* 0x0002c20000047ab9 */ /* 0x000fe20000000a00 */
[----:B0-----:R-:W0:Y:S01]  /*1bfd0*/  @P1 LDC R6, c[0x0][0xbec] ;  /* 0x0002fb00ff061b82 */ /* 0x001e220000000800 */
[----:B------:R-:W-:Y:S01]  /*1bfe0*/  IMAD R14, R14, UR4, RZ ;  /* 0x000000040e0e7c24 */ /* 0x000fe2000f8e02ff */
[----:B------:R-:W-:Y:S01]  /*1bff0*/  SHF.R.S32.HI R4, RZ, 0x1f, R15 ;  /* 0x0000001fff047819 */ /* 0x000fe2000001140f */
[----:B------:R-:W-:-:S04]  /*1c000*/  IMAD.WIDE.U32 R2, R73, UR4, RZ ;  /* 0x0000000449027c25 */ /* 0x000fc8000f8e00ff */
[----:B------:R-:W-:Y:S01]  /*1c010*/  IMAD R73, R73, UR5, R14 ;  /* 0x0000000549497c24 */ /* 0x000fe2000f8e020e */
[----:B------:R-:W1:Y:S01]  /*1c020*/  @P1 LDC R11, c[0x0][0xbf0] ;  /* 0x0002fc00ff0b1b82 */ /* 0x000e620000000800 */
[----:B------:R-:W-:Y:S01]  /*1c030*/  ULDC.64 UR4, c[0x0][0xb38] ;  /* 0x0002ce0000047ab9 */ /* 0x000fe20000000a00 */
[----:B------:R-:W-:Y:S02]  /*1c040*/  IMAD.MOV.U32 R5, RZ, RZ, R17 ;  /* 0x000000ffff057224 */ /* 0x000fe400078e0011 */
[----:B------:R-:W-:Y:S02]  /*1c050*/  IMAD.IADD R3, R3, 0x1, R73 ;  /* 0x0000000103037824 */ /* 0x000fe400078e0249 */
        /* <DEDUP_REMOVED lines=36> */
.L_x_12051:
        /* <DEDUP_REMOVED lines=23> */
[-C--:B------:R-:W-:Y:S01]  /*1c410*/  @!P0 LEA.HI.X R7, R21, R3.reuse, R76, 0x2, P2 ;  /* 0x0000000315078211 */ /* 0x080fe200010f144c */
[----:B------:R-:W-:Y:S01]  /*1c420*/  VIADD R15, R72, 0x30 ;  /* 0x00000030480f7836 */ /* 0x000fe20000000000 */
[----:B------:R-:W-:Y:S02]  /*1c430*/  ISETP.GE.AND P2, PT, R74, UR4, PT ;  /* 0x000000044a007c0c */ /* 0x000fe4000bf46270 */
[----:B------:R-:W-:Y:S02]  /*1c440*/  @!P3 LEA.HI.X R11, R18, R3, R20, 0x2, P1 ;  /* 0x00000003120bb211 */ /* 0x000fe400008f1414 */
[----:B------:R-:W-:Y:S01]  /*1c450*/  ISETP.GE.AND P1, PT, R73, UR4, PT ;  /* 0x0000000449007c0c */ /* 0x000fe2000bf26270 */
[----:B------:R-:W-:Y:S01]  /*1c460*/  @!P0 ST.E.64 desc[UR60][R6.64], R28 ;  /* 0x0000001c06008985 */ /* 0x000fe2000c101b3c */
[----:B------:R-:W-:Y:S01]  /*1c470*/  @!P4 LEA R12, P5, R16, R14, 0x2 ;  /* 0x0000000e100cc211 */ /* 0x000fe200078a10ff */
[----:B------:R-:W-:Y:S01]  /*1c480*/  VIADD R21, R72, 0x38 ;  /* 0x0000003848157836 */ /* 0x000fe20000000000 */
[----:B------:R-:W-:-:S02]  /*1c490*/  ISETP.GE.AND P0, PT, R15, UR4, PT ;  /* 0x000000040f007c0c */ /* 0x000fc4000bf06270 */
[-C--:B------:R-:W-:Y:S01]  /*1c4a0*/  @!P4 LEA.HI.X R13, R16, R3.reuse, R17, 0x2, P5 ;  /* 0x00000003100dc211 */ /* 0x080fe200028f1411 */
[----:B------:R-:W-:Y:S01]  /*1c4b0*/  @!P3 ST.E.64 desc[UR60][R10.64], R32 ;  /* 0x000000200a00b985 */ /* 0x000fe2000c101b3c */
[----:B------:R-:W-:Y:S01]  /*1c4c0*/  ISETP.GE.AND P3, PT, R21, UR4, PT ;  /* 0x0000000415007c0c */ /* 0x000fe2000bf66270 */
[----:B-1----:R-:W-:Y:S01]  /*1c4d0*/  VIADD R25, R72, 0x40 ;  /* 0x0000004048197836 */ /* 0x002fe20000000000 */
[CC--:B------:R-:W-:Y:S01]  /*1c4e0*/  @!P2 LEA R16, P5, R74.reuse, R14.reuse, 0x2 ;  /* 0x0000000e4a10a211 */ /* 0x0c0fe200078a10ff */
[----:B------:R1:W-:Y:S01]  /*1c4f0*/  @!P4 ST.E.64 desc[UR60][R12.64], R36 ;  /* 0x000000240c00c985 */ /* 0x0003e2000c101b3c */
[----:B------:R-:W-:Y:S02]  /*1c500*/  SHF.R.S32.HI R20, RZ, 0x1f, R73 ;  /* 0x0000001fff147819 */ /* 0x000fe40000011449 */
[----:B------:R-:W-:Y:S02]  /*1c510*/  @!P1 LEA R18, P4, R73, R14, 0x2 ;  /* 0x0000000e49129211 */ /* 0x000fe400078810ff */
[----:B------:R-:W-:-:S02]  /*1c520*/  @!P2 LEA.HI.X R17, R74, R3, R75, 0x2, P5 ;  /* 0x000000034a11a211 */ /* 0x000fc400028f144b */
[-C--:B------:R-:W-:Y:S02]  /*1c530*/  @!P1 LEA.HI.X R19, R73, R3.reuse, R20, 0x2, P4 ;  /* 0x0000000349139211 */ /* 0x080fe400020f1414 */
[----:B------:R-:W-:Y:S02]  /*1c540*/  SHF.R.S32.HI R24, RZ, 0x1f, R15 ;  /* 0x0000001fff187819 */ /* 0x000fe4000001140f */
[----:B------:R-:W-:Y:S02]  /*1c550*/  @!P0 LEA R4, P5, R15, R14, 0x2 ;  /* 0x0000000e0f048211 */ /* 0x000fe400078a10ff */
[----:B------:R-:W-:Y:S01]  /*1c560*/  ISETP.GE.AND P4, PT, R25, UR4, PT ;  /* 0x0000000419007c0c */ /* 0x000fe2000bf86270 */
[C---:B-1----:R-:W-:Y:S01]  /*1c570*/  VIADD R13, R72.reuse, 0x48 ;  /* 0x00000048480d7836 */ /* 0x042fe20000000000 */
[----:B------:R1:W-:Y:S01]  /*1c580*/  @!P2 ST.E.64 desc[UR60][R16.64], R40 ;  /* 0x000000281000a985 */ /* 0x0003e2000c101b3c */
[----:B------:R-:W-:Y:S01]  /*1c590*/  @!P0 LEA.HI.X R5, R15, R3, R24, 0x2, P5 ;  /* 0x000000030f058211 */ /* 0x000fe200028f1418 */
[----:B------:R-:W-:Y:S01]  /*1c5a0*/  VIADD R15, R72, 0x50 ;  /* 0x00000050480f7836 */ /* 0x000fe20000000000 */
[----:B------:R-:W-:Y:S01]  /*1c5b0*/  SHF.R.S32.HI R12, RZ, 0x1f, R21 ;  /* 0x0000001fff0c7819 */ /* 0x000fe20000011415 */
[----:B------:R2:W-:Y:S01]  /*1c5c0*/  @!P1 ST.E.64 desc[UR60][R18.64], R44 ;  /* 0x0000002c12009985 */ /* 0x0005e2000c101b3c */
[----:B------:R-:W-:-:S02]  /*1c5d0*/  ISETP.GE.AND P2, PT, R13, UR4, PT ;  /* 0x000000040d007c0c */ /* 0x000fc4000bf46270 */
[----:B------:R-:W-:-:S04]  /*1c5e0*/  @!P3 LEA R10, P1, R21, R14, 0x2 ;  /* 0x0000000e150ab211 */ /* 0x000fc800078210ff */
[-C--:B------:R-:W-:Y:S01]  /*1c5f0*/  @!P3 LEA.HI.X R11, R21, R3.reuse, R12, 0x2, P1 ;  /* 0x00000003150bb211 */ /* 0x080fe200008f140c */
[----:B------:R-:W-:Y:S01]  /*1c600*/  VIADD R21, R72, 0x58 ;  /* 0x0000005848157836 */ /* 0x000fe20000000000 */
[----:B------:R-:W-:Y:S01]  /*1c610*/  ISETP.GE.AND P1, PT, R15, UR4, PT ;  /* 0x000000040f007c0c */ /* 0x000fe2000bf26270 */
[----:B------:R3:W-:Y:S01]  /*1c620*/  @!P0 ST.E.64 desc[UR60][R4.64], R48 ;  /* 0x0000003004008985 */ /* 0x0007e2000c101b3c */
[----:B------:R-:W-:Y:S02]  /*1c630*/  SHF.R.S32.HI R20, RZ, 0x1f, R25 ;  /* 0x0000001fff147819 */ /* 0x000fe40000011419 */
[----:B------:R-:W-:Y:S02]  /*1c640*/  @!P4 LEA R6, P5, R25, R14, 0x2 ;  /* 0x0000000e1906c211 */ /* 0x000fe400078a10ff */
[----:B------:R-:W-:Y:S02]  /*1c650*/  ISETP.GE.AND P0, PT, R21, UR4, PT ;  /* 0x0000000415007c0c */ /* 0x000fe4000bf06270 */
[----:B------:R-:W-:-:S02]  /*1c660*/  @!P4 LEA.HI.X R7, R25, R3, R20, 0x2, P5 ;  /* 0x000000031907c211 */ /* 0x000fc400028f1414 */
[----:B-1----:R-:W-:Y:S02]  /*1c670*/  SHF.R.S32.HI R16, RZ, 0x1f, R13 ;  /* 0x0000001fff107819 */ /* 0x002fe4000001140d */
[CC--:B------:R-:W-:Y:S02]  /*1c680*/  @!P2 LEA R12, P5, R13.reuse, R14.reuse, 0x2 ;  /* 0x0000000e0d0ca211 */ /* 0x0c0fe400078a10ff */
[----:B--2---:R-:W-:Y:S02]  /*1c690*/  SHF.R.S32.HI R18, RZ, 0x1f, R15 ;  /* 0x0000001fff127819 */ /* 0x004fe4000001140f */
        /* <DEDUP_REMOVED lines=11> */
.L_x_11839:
[----:B------:R-:W-:Y:S05]  /*1c750*/  BSYNC B1 ;  /* 0x0000000000017941 */ /* 0x000fea0003800000 */
.L_x_11838:
[----:B------:R-:W-:-:S03]  /*1c760*/  UMOV UR4, 0xffffffff ;  /* 0xffffffff00047882 */ /* 0x000fc60000000000 */
[----:B------:R-:W-:Y:S05]  /*1c770*/  BRA.DIV UR4, `(.L_x_11840) ;  /* 0x000000a604787947 */ /* 0x000fea000b800000 */
[----:B-1----:R1:W4:Y:S04]  /*1c780*/  SHFL.IDX PT, R3, R2, 0x1, 0x1c1f ;  /* 0x003c1f0002037f89 */ /* 0x00232800000e0000 */
[----:B--23--:R1:W2:Y:S02]  /*1c790*/  SHFL.IDX PT, R14, R0, 0x1, 0x1c1f ;  /* 0x003c1f00000e7f89 */ /* 0x00c2a400000e0000 */
.L_x_12055:
[----:B------:R-:W-:-:S13]  /*1c7a0*/  ISETP.GE.AND P0, PT, R9, R8, PT ;  /* 0x000000080900720c */ /* 0x000fda0003f06270 */
[----:B------:R-:W-:Y:S05]  /*1c7b0*/  @P0 BRA `(.L_x_11836) ;  /* 0x0000001000080947 */ /* 0x000fea0003800000 */
[----:B------:R-:W3:Y:S01]  /*1c7c0*/  LDL R10, [R1+0xb8] ;  /* 0x0000b800010a7983 */ /* 0x000ee20000100800 */
[----:B------:R-:W-:-:S03]  /*1c7d0*/  ULDC UR4, c[0x0][0xac8] ;  /* 0x0002b20000047ab9 */ /* 0x000fc60000000800 */
[----:B------:R-:W5:Y:S04]  /*1c7e0*/  LDL R19, [R1+0x74] ;  /* 0x0000740001137983 */ /* 0x000f680000100800 */
[----:B------:R-:W4:Y:S04]  /*1c7f0*/  LDL R12, [R1+0xb4] ;  /* 0x0000b400010c7983 */ /* 0x000f280000100800 */
[----:B------:R-:W2:Y:S04]  /*1c800*/  LDL R11, [R1+0xd4] ;  /* 0x0000d400010b7983 */ /* 0x000ea80000100800 */
[----:B------:R-:W2:Y:S04]  /*1c810*/  LDL R18, [R1+0xb0] ;  /* 0x0000b00001127983 */ /* 0x000ea80000100800 */
[----:B01----:R-:W2:Y:S04]  /*1c820*/  LDL R0, [R1+0xac] ;  /* 0x0000ac0001007983 */ /* 0x003ea80000100800 */
[----:B------:R-:W2:Y:S04]  /*1c830*/  LDL R13, [R1+0xd0] ;  /* 0x0000d000010d7983 */ /* 0x000ea80000100800 */
[----:B------:R-:W2:Y:S04]  /*1c840*/  LDL R21, [R1+0xa4] ;  /* 0x0000a40001157983 */ /* 0x000ea80000100800 */
[----:B------:R-:W2:Y:S04]  /*1c850*/  LDL R20, [R1+0xcc] ;  /* 0x0000cc0001147983 */ /* 0x000ea80000100800 */
[----:B------:R-:W2:Y:S01]  /*1c860*/  LDL R16, [R1+0xc8] ;  /* 0x0000c80001107983 */ /* 0x000ea20000100800 */
[----:B---3--:R-:W-:-:S02]  /*1c870*/  ISETP.GE.AND P1, PT, R10, UR4, PT ;  /* 0x000000040a007c0c */ /* 0x008fc4000bf26270 */
[----:B-----5:R-:W-:Y:S02]  /*1c880*/  ISETP.GE.AND P5, PT, R19, UR4, PT ;  /* 0x0000000413007c0c */ /* 0x020fe4000bfa6270 */
[----:B----4-:R-:W-:-:S09]  /*1c890*/  ISETP.GE.AND P0, PT, R12, UR4, PT ;  /* 0x000000040c007c0c */ /* 0x010fd2000bf06270 */
        /* <DEDUP_REMOVED lines=17> */
[-C--:B------:R-:W-:Y:S01]  /*1c9b0*/  @!P3 LEA.HI.X R11, R18, R3.reuse, R20, 0x2, P5 ;  /* 0x00000003120bb211 */ /* 0x080fe200028f1414 */
[----:B------:R-:W-:Y:S01]  /*1c9c0*/  VIADD R2, R19, 0x40 ;  /* 0x0000004013027836 */ /* 0x000fe20000000000 */
[----:B------:R-:W-:Y:S02]  /*1c9d0*/  @!P4 LEA.HI.X R13, R0, R3, R16, 0x2, P2 ;  /* 0x00000003000dc211 */ /* 0x000fe400010f1410 */
        /* <DEDUP_REMOVED lines=9> */
[-C--:B------:R-:W-:Y:S01]  /*1ca70*/  @!P1 LEA.HI.X R5, R21, R3.reuse, R0, 0x2, P4 ;  /* 0x0000000315059211 */ /* 0x080fe200020f1400 */
[----:B------:R-:W-:Y:S01]  /*1ca80*/  VIADD R0, R19, 0x50 ;  /* 0x0000005013007836 */ /* 0x000fe20000000000 */
[----:B------:R-:W-:Y:S02]  /*1ca90*/  @!P0 LEA.HI.X R7, R17, R3, R20, 0x2, P5 ;  /* 0x0000000311078211 */ /* 0x000fe400028f1414 */
[----:B------:R-:W-:Y:S01]  /*1caa0*/  ISETP.GE.AND P5, PT, R18, UR4, PT ;  /* 0x0000000412007c0c */ /* 0x000fe2000bfa6270 */
[----:B------:R0:W-:Y:S01]  /*1cab0*/  @!P1 ST.E.64 desc[UR60][R4.64], R46 ;  /* 0x0000002e04009985 */ /* 0x0001e2000c101b3c */
[----:B------:R-:W-:-:S02]  /*1cac0*/  SHF.R.S32.HI R16, RZ, 0x1f, R15 ;  /* 0x0000001fff107819 */ /* 0x000fc4000001140f */
[CC--:B--2---:R-:W-:Y:S02]  /*1cad0*/  @!P2 LEA R8, P4, R15.reuse, R14.reuse, 0x2 ;  /* 0x0000000e0f08a211 */ /* 0x0c4fe400078810ff */
[----:B------:R-:W-:Y:S02]  /*1cae0*/  ISETP.GE.AND P1, PT, R0, UR4, PT ;  /* 0x0000000400007c0c */ /* 0x000fe4000bf26270 */
[----:B------:R-:W-:Y:S02]  /*1caf0*/  @!P2 LEA.HI.X R9, R15, R3, R16, 0x2, P4 ;  /* 0x000000030f09a211 */ /* 0x000fe400020f1410 */
[----:B---3--:R-:W-:Y:S02]  /*1cb00*/  SHF.R.S32.HI R11, RZ, 0x1f, R2 ;  /* 0x0000001fff0b7819 */ /* 0x008fe40000011402 */
[----:B------:R-:W-:-:S04]  /*1cb10*/  @!P3 LEA R10, P4, R2, R14, 0x2 ;  /* 0x0000000e020ab211 */ /* 0x000fc800078810ff */
        /* <DEDUP_REMOVED lines=20> */
.L_x_11829:
[----:B------:R-:W2:Y:S01]  /*1cc60*/  LDL.LU R4, [R1+0x98] ;  /* 0x0000980001047983 */ /* 0x000ea20000300800 */
[----:B------:R-:W-:Y:S01]  /*1cc70*/  ULDC.64 UR6, c[0x0][0xc08] ;  /* 0x0003020000067ab9 */ /* 0x000fe20000000a00 */
[----:B------:R-:W-:Y:S02]  /*1cc80*/  ULDC.64 UR4, c[0x0][0xc00] ;  /* 0x0003000000047ab9 */ /* 0x000fe40000000a00 */
[----:B------:R-:W4:Y:S04]  /*1cc90*/  LDL.LU R0, [R1+0x9c] ;  /* 0x00009c0001007983 */ /* 0x000f280000300800 */
[----:B------:R-:W3:Y:S01]  /*1cca0*/  LDL R8, [R1+0x90] ;  /* 0x0000900001087983 */ /* 0x000ee20000100800 */
[----:B------:R-:W-:Y:S01]  /*1ccb0*/  ISETP.NE.U32.AND P1, PT, RZ, UR6, PT ;  /* 0x00000006ff007c0c */ /* 0x000fe2000bf25070 */
[----:B------:R-:W-:Y:S01]  /*1ccc0*/  IMAD.MOV.U32 R7, RZ, RZ, RZ ;  /* 0x000000ffff077224 */ /* 0x000fe200078e00ff */
[----:B------:R-:W-:-:S02]  /*1ccd0*/  ISETP.NE.U32.AND P0, PT, RZ, UR4, PT ;  /* 0x00000004ff007c0c */ /* 0x000fc4000bf05070 */
[----:B------:R-:W-:Y:S02]  /*1cce0*/  ISETP.NE.AND.EX P1, PT, RZ, UR7, PT, P1 ;  /* 0x00000007ff007c0c */ /* 0x000fe4000bf25310 */
[----:B------:R-:W-:Y:S01]  /*1ccf0*/  ISETP.NE.AND.EX P0, PT, RZ, UR5, PT, P0 ;  /* 0x00000005ff007c0c */ /* 0x000fe2000bf05300 */
[----:B------:R-:W0:Y:S01]  /*1cd00*/  S2R R9, SR_TID.X ;  /* 0x0000000000097919 */ /* 0x000e220000002100 */
[----:B--2---:R-:W-:Y:S01]  /*1cd10*/  IADD3 R2, P2, R4, UR4, RZ ;  /* 0x0000000404027c10 */ /* 0x004fe2000ff5e0ff */
[----:B------:R-:W-:-:S03]  /*1cd20*/  ULDC UR4, c[0x0][0xa88] ;  /* 0x0002a20000047ab9 */ /* 0x000fc60000000800 */
[----:B----4-:R-:W-:-:S05]  /*1cd30*/  IADD3.X R3, R0, UR5, RZ, P2, !PT ;  /* 0x0000000500037c10 */ /* 0x010fca00097fe4ff */
[----:B------:R-:W-:Y:S01]  /*1cd40*/  @P1 IADD3 R4, P2, R4, UR6, RZ ;  /* 0x0000000604041c10 */ /* 0x000fe2000ff5e0ff */
[----:B------:R-:W-:Y:S01]  /*1cd50*/  IMAD.U32 R6, RZ, RZ, UR4 ;  /* 0x00000004ff067e24 */ /* 0x000fe2000f8e00ff */
[----:B------:R2:W5:Y:S02]  /*1cd60*/  @P0 LDG.E R7, desc[UR60][R2.64] ;  /* 0x0000003c02070981 */ /* 0x000564000c1e1900 */
[----:B------:R-:W-:-:S05]  /*1cd70*/  @P1 IADD3.X R5, R0, UR7, RZ, P2, !PT ;  /* 0x0000000700051c10 */ /* 0x000fca00097fe4ff */
[----:B------:R2:W5:Y:S01]  /*1cd80*/  @P1 LDG.E R6, desc[UR60][R4.64] ;  /* 0x0000003c04061981 */ /* 0x000562000c1e1900 */
[----:B---3--:R-:W-:Y:S01]  /*1cd90*/  ISETP.NE.AND P2, PT, R8, RZ, PT ;  /* 0x000000ff0800720c */ /* 0x008fe20003f45270 */
[----:B0-----:R-:W-:-:S05]  /*1cda0*/  VIADD R24, R9, 0xffffff80 ;  /* 0xffffff8009187836 */ /* 0x001fca0000000000 */
        /* <DEDUP_REMOVED lines=9> */
.L_x_11841:
[----:B------:R-:W3:Y:S04]  /*1ce40*/  LDL.LU R0, [R1+0xbc] ;  /* 0x0000bc0001007983 */ /* 0x000ee80000300800 */
[----:B--2---:R-:W2:Y:S01]  /*1ce50*/  LDL.LU R2, [R1+0x94] ;  /* 0x0000940001027983 */ /* 0x004ea20000300800 */
[----:B------:R-:W-:Y:S01]  /*1ce60*/  BSSY B1, `(.L_x_11842) ;  /* 0x0000038000017945 */ /* 0x000fe20003800000 */
[----:B-----5:R-:W-:Y:S02]  /*1ce70*/  SHF.R.S32.HI R18, RZ, 0x1f, R7 ;  /* 0x0000001fff127819 */ /* 0x020fe40000011407 */
[----:B---3--:R-:W-:Y:S02]  /*1ce80*/  SEL R20, R0, RZ, !P0 ;  /* 0x000000ff00147207 */ /* 0x008fe40004000000 */
[----:B--2---:R-:W-:Y:S01]  /*1ce90*/  SEL R25, R2, RZ, !P0 ;  /* 0x000000ff02197207 */ /* 0x004fe20004000000 */
[----:B------:R-:W-:Y:S06]  /*1cea0*/  @P3 BRA `(.L_x_11843) ;  /* 0x0000000000cc3947 */ /* 0x000fec0003800000 */
[----:B------:R-:W2:Y:S01]  /*1ceb0*/  LDL R2, [R1+0x7c] ;  /* 0x00007c0001027983 */ /* 0x000ea20000100800 */
        /* <DEDUP_REMOVED lines=50> */
.L_x_11843:
[----:B------:R-:W-:Y:S05]  /*1d1e0*/  BSYNC B1 ;  /* 0x0000000000017941 */ /* 0x000fea0003800000 */
.L_x_11842:
[----:B------:R-:W-:Y:S05]  /*1d1f0*/  @P2 BRA `(.L_x_11836) ;  /* 0x0000000400782947 */ /* 0x000fea0003800000 */
[----:B------:R-:W2:Y:S01]  /*1d200*/  LDL.LU R10, [R1+0x8c] ;  /* 0x00008c00010a7983 */ /* 0x000ea20000300800 */
[----:B------:R-:W3:Y:S01]  /*1d210*/  LDC R17, c[0x0][0xbe8] ;  /* 0x0002fa00ff117b82 */ /* 0x000ee20000000800 */
[----:B0-----:R-:W-:Y:S01]  /*1d220*/  SHF.R.S32.HI R3, RZ, 0x1f, R24 ;  /* 0x0000001fff037819 */ /* 0x001fe20000011418 */
        /* <DEDUP_REMOVED lines=16> */
[----:B------:R-:W0:Y:S08]  /*1d330*/  @P0 LDC R8, c[0x0][0xbec] ;  /* 0x0002fb00ff080b82 */ /* 0x000e300000000800 */
[----:B------:R-:W3:Y:S01]  /*1d340*/  @P0 LDC R11, c[0x0][0xbf0] ;  /* 0x0002fc00ff0b0b82 */ /* 0x000ee20000000800 */
[----:B--2---:R-:W-:-:S04]  /*1d350*/  IMAD.WIDE.U32 R2, R10, UR4, R2 ;  /* 0x000000040a027c25 */ /* 0x004fc8000f8e0002 */
[----:B----4-:R-:W-:Y:S02]  /*1d360*/  IMAD.IADD R9, R16, 0x1, R0 ;  /* 0x0000000110097824 */ /* 0x010fe400078e0200 */
[----:B------:R-:W-:Y:S01]  /*1d370*/  IMAD R3, R10, UR5, R3 ;  /* 0x000000050a037c24 */ /* 0x000fe2000f8e0203 */
[----:B------:R-:W-:Y:S01]  /*1d380*/  ULDC.64 UR4, c[0x0][0xae0] ;  /* 0x0002b80000047ab9 */ /* 0x000fe20000000a00 */
[----:B0-----:R-:W-:-:S04]  /*1d390*/  @P0 IMAD.HI.U32 R0, R9, R8, RZ ;  /* 0x0000000809000227 */ /* 0x001fc800078e00ff */
        /* <DEDUP_REMOVED lines=29> */
.L_x_12058:
        /* <DEDUP_REMOVED lines=18> */
.L_x_11846:
[----:B------:R-:W-:Y:S05]  /*1d690*/  BSYNC B1 ;  /* 0x0000000000017941 */ /* 0x000fea0003800000 */
.L_x_11845:
[----:B------:R-:W-:-:S03]  /*1d6a0*/  UMOV UR4, 0xffffffff ;  /* 0xffffffff00047882 */ /* 0x000fc60000000000 */
[----:B------:R-:W-:Y:S05]  /*1d6b0*/  BRA.DIV UR4, `(.L_x_11847) ;  /* 0x0000009a04247947 */ /* 0x000fea000b800000 */
[----:B--2---:R2:W0:Y:S04]  /*1d6c0*/  SHFL.IDX PT, R3, R2, 0x1, 0x1c1f ;  /* 0x003c1f0002037f89 */ /* 0x00442800000e0000 */
[----:B---3--:R2:W3:Y:S02]  /*1d6d0*/  SHFL.IDX PT, R14, R0, 0x1, 0x1c1f ;  /* 0x003c1f00000e7f89 */ /* 0x0084e400000e0000 */
.L_x_12062:
        /* <DEDUP_REMOVED lines=16> */
.L_x_11836:
[----:B------:R-:W-:Y:S05]  /*1d7e0*/  BSYNC B0 ;  /* 0x0000000000007941 */ /* 0x000fea0003800000 */
.L_x_11828:
[----:B------:R-:W-:Y:S02]  /*1d7f0*/  ULDC UR4, c[0x0][0xc3c] ;  /* 0x00030f0000047ab9 */ /* 0x000fe40000000800 */
[----:B-1----:R-:W-:-:S13]  /*1d800*/  ISETP.GE.AND P0, PT, R107, UR4, PT ;  /* 0x000000046b007c0c */ /* 0x002fda000bf06270 */
[----:B------:R-:W-:Y:S05]  /*1d810*/  @!P0 BRA `(.L_x_11848) ;  /* 0xfffffe3800d48947 */ /* 0x000fea000383ffff */
[----:B------:R-:W-:Y:S05]  /*1d820*/  BRA `(.L_x_11690) ;  /* 0x0000008800987947 */ /* 0x000fea0003800000 */
.L_x_11688:
[----:B------:R-:W-:-:S08]  /*1d830*/  NOP ;  /* 0x0000000000007918 */ /* 0x000fd00000000000 */
[----:B--2---:R-:W0:-:S00]  /*1d840*/  USETMAXREG.DEALLOC.CTAPOOL 0x20 ;  /* 0x00000020000079c8 */ /* 0x004e0000080e0500 */
        /* <DEDUP_REMOVED lines=16> */
.L_x_11849:
        /* <DEDUP_REMOVED lines=44> */
.L_x_11853:
        /* <DEDUP_REMOVED lines=37> */
.L_x_11851:
        /* <DEDUP_REMOVED lines=13> */
.L_x_11854:
        /* <DEDUP_REMOVED lines=17> */
[----:B------:R-:W-:Y:S02]  /*1e040*/  IMAD.MOV R11, RZ, RZ, -R10 ;  /* 0x000000ffff0b7224 */ /* 0x000fe400078e0a0a */
[----:B------:R-:W-:-:S04]  /*1e050*/  IMAD.HI.U32 R2, R3, R8, RZ ;  /* 0x0000000803027227 */ /* 0x000fc800078e00ff */
[----:B------:R-:W-:-:S05]  /*1e060*/  IMAD R8, R2, R11, R8 ;  /* 0x0000000b02087224 */ /* 0x000fca00078e0208 */
        /* <DEDUP_REMOVED lines=14> */
[----:B0-----:R-:W-:-:S04]  /*1e150*/  IMAD.MOV R8, RZ, RZ, -R3 ;  /* 0x000000ffff087224 */ /* 0x001fc800078e0a03 */
[----:B------:R-:W-:Y:S01]  /*1e160*/  IMAD.MOV.U32 R2, RZ, RZ, R8 ;  /* 0x000000ffff027224 */ /* 0x000fe200078e0008 */
[----:B------:R-:W-:-:S03]  /*1e170*/  IABS R8, R6 ;  /* 0x0000000600087213 */ /* 0x000fc60000000000 */
[----:B------:R-:W-:Y:S02]  /*1e180*/  IMAD R9, R2, R5, RZ ;  /* 0x0000000502097224 */ /* 0x000fe400078e02ff */
[----:B------:R-:W-:Y:S02]  /*1e190*/  IMAD.MOV.U32 R2, RZ, RZ, RZ ;  /* 0x000000ffff027224 */ /* 0x000fe400078e00ff */
[----:B------:R-:W-:Y:S02]  /*1e1a0*/  IMAD.MOV R8, RZ, RZ, -R8 ;  /* 0x000000ffff087224 */ /* 0x000fe400078e0a08 */
[----:B------:R-:W-:Y:S01]  /*1e1b0*/  IMAD.HI.U32 R2, R3, R9, R2 ;  /* 0x0000000903027227 */ /* 0x000fe200078e0002 */
[----:B------:R-:W-:-:S05]  /*1e1c0*/  IABS R3, R7 ;  /* 0x0000000700037213 */ /* 0x000fca0000000000 */
        /* <DEDUP_REMOVED lines=19> */
.L_x_11855:
[----:B0-----:R-:W0:Y:S02]  /*1e300*/  LDC.64 R2, c[0x0][0xc90] ;  /* 0x00032400ff027b82 */ /* 0x001e240000000a00 */
        /* <DEDUP_REMOVED lines=32> */
[----:B------:R-:W-:-:S04]  /*1e510*/  VIADDMNMX R7, R7, UR5, R8, PT ;  /* 0x0000000507077c46 */ /* 0x000fc8000b800108 */
[----:B------:R-:W-:Y:S01]  /*1e520*/  IABS R8, R7 ;  /* 0x0000000700087213 */ /* 0x000fe20000000000 */
[----:B------:R-:W-:-:S03]  /*1e530*/  IMAD.MOV R26, RZ, RZ, -R7 ;  /* 0x000000ffff1a7224 */ /* 0x000fc600078e0a07 */
        /* <DEDUP_REMOVED lines=24> */
.L_x_11856:
[----:B------:R-:W-:-:S05]  /*1e6c0*/  LOP3.LUT R2, RZ, R2, RZ, 0x33, !PT ;  /* 0x00000002ff027212 */ /* 0x000fca00078e33ff */
[----:B------:R-:W-:Y:S01]  /*1e6d0*/  IMAD.IADD R25, R25, 0x1, R2 ;  /* 0x0000000119197824 */ /* 0x000fe200078e0202 */
[----:B------:R-:W-:Y:S06]  /*1e6e0*/  BRA `(.L_x_11857) ;  /* 0x00000000000c7947 */ /* 0x000fec0003800000 */
.L_x_11852:
[----:B------:R-:W-:Y:S02]  /*1e6f0*/  IMAD.MOV.U32 R25, RZ, RZ, RZ ;  /* 0x000000ffff197224 */ /* 0x000fe400078e00ff */
[----:B------:R-:W-:Y:S02]  /*1e700*/  IMAD.U32 R24, RZ, RZ, UR6 ;  /* 0x00000006ff187e24 */ /* 0x000fe4000f8e00ff */
[----:B------:R-:W-:-:S07]  /*1e710*/  IMAD.MOV.U32 R26, RZ, RZ, RZ ;  /* 0x000000ffff1a7224 */ /* 0x000fce00078e00ff */
.L_x_11857:
[----:B------:R-:W-:-:S13]  /*1e720*/  ISETP.NE.AND P0, PT, R0, RZ, PT ;  /* 0x000000ff0000720c */ /* 0x000fda0003f05270 */
[----:B------:R-:W0:Y:S01]  /*1e730*/  @!P0 S2R R3, SR_CgaCtaId ;  /* 0x0000000000038919 */ /* 0x000e220000008800 */
[----:B------:R-:W-:-:S04]  /*1e740*/  @!P0 MOV R0, 0x400 ;  /* 0x0000040000008802 */ /* 0x000fc80000000f00 */
[----:B0-----:R-:W-:-:S05]  /*1e750*/  @!P0 LEA R0, R3, R0, 0x18 ;  /* 0x0000000003008211 */ /* 0x001fca00078ec0ff */
[----:B------:R0:W-:Y:S01]  /*1e760*/  @!P0 STS.128 [R0+0x31cd0], R24 ;  /* 0x031cd01800008388 */ /* 0x0001e20000000c00 */
[----:B------:R-:W-:Y:S06]  /*1e770*/  BAR.ARV 0x5, 0x200 ;  /* 0x0148000000007b1d */ /* 0x000fec0000002000 */
.L_x_11850:
[----:B------:R2:W-:Y:S01]  /*1e780*/  STL [R1+0x44], RZ ;  /* 0x000044ff01007387 */ /* 0x0005e20000100800 */
[----:B------:R-:W-:Y:S01]  /*1e790*/  ULDC UR4, c[0x0][0xc3c] ;  /* 0x00030f0000047ab9 */ /* 0x000fe20000000800 */
[----:B------:R-:W-:Y:S01]  /*1e7a0*/  IMAD.MOV.U32 R28, RZ, RZ, 0x1 ;  /* 0x00000001ff1c7424 */ /* 0x000fe200078e00ff */
[----:B-1----:R-:W-:Y:S01]  /*1e7b0*/  ISETP.GE.AND P0, PT, R27, UR4, PT ;  /* 0x000000041b007c0c */ /* 0x002fe2000bf06270 */
[----:B------:R-:W-:-:S12]  /*1e7c0*/  IMAD.MOV.U32 R18, RZ, RZ, RZ ;  /* 0x000000ffff127224 */ /* 0x000fd800078e00ff */
[----:B--2---:R-:W-:Y:S05]  /*1e7d0*/  @P0 BRA `(.L_x_11858) ;  /* 0x0000007400d00947 */ /* 0x004fea0003800000 */
[----:B------:R-:W2:Y:S04]  /*1e7e0*/  LDL R7, [R1+0x34] ;  /* 0x0000340001077983 */ /* 0x000ea80000100800 */
[----:B------:R-:W3:Y:S01]  /*1e7f0*/  LDL.LU R5, [R1] ;  /* 0x0000000001057983 */ /* 0x000ee20000300800 */
[----:B------:R-:W1:Y:S01]  /*1e800*/  S2R R8, SR_TID.X ;  /* 0x0000000000087919 */ /* 0x000e620000002100 */
[----:B------:R-:W4:Y:S01]  /*1e810*/  S2UR UR5, SR_CgaCtaId ;  /* 0x00000000000579c3 */ /* 0x000f220000008800 */
[----:B------:R-:W-:Y:S01]  /*1e820*/  UMOV UR4, 0x400 ;  /* 0x0000040000047882 */ /* 0x000fe20000000000 */
[C---:B-1----:R-:W-:Y:S01]  /*1e830*/  LOP3.LUT R6, R8.reuse, 0x7f, RZ, 0xc0, !PT ;  /* 0x0000007f08067812 */ /* 0x042fe200078ec0ff */
[----:B0-----:R-:W-:-:S04]  /*1e840*/  IMAD.SHL.U32 R0, R8, 0x8, RZ ;  /* 0x0000000808007824 */ /* 0x001fc800078e00ff */
[----:B------:R-:W-:Y:S01]  /*1e850*/  IMAD.SHL.U32 R4, R6, 0x8, RZ ;  /* 0x0000000806047824 */ /* 0x000fe200078e00ff */
[C---:B------:R-:W-:Y:S02]  /*1e860*/  LOP3.LUT R3, R0.reuse, 0x20, RZ, 0xc0, !PT ;  /* 0x0000002000037812 */ /* 0x040fe400078ec0ff */
[----:B------:R-:W-:Y:S02]  /*1e870*/  LOP3.LUT R2, R0, 0xd8, RZ, 0xc0, !PT ;  /* 0x000000d800027812 */ /* 0x000fe400078ec0ff */
[----:B------:R-:W-:Y:S02]  /*1e880*/  ISETP.NE.AND P1, PT, R6, RZ, PT ;  /* 0x000000ff0600720c */ /* 0x000fe40003f25270 */
[----:B------:R-:W-:Y:S02]  /*1e890*/  LOP3.LUT R3, R3, 0x300, R4, 0xf8, !PT ;  /* 0x0000030003037812 */ /* 0x000fe400078ef804 */
[----:B------:R-:W-:-:S04]  /*1e8a0*/  LOP3.LUT R2, R2, 0x18, R8, 0x78, !PT ;  /* 0x0000001802027812 */ /* 0x000fc800078e7808 */
[----:B------:R-:W-:Y:S02]  /*1e8b0*/  LOP3.LUT R3, R3, R2, RZ, 0xfc, !PT ;  /* 0x0000000203037212 */ /* 0x000fe400078efcff */
[----:B------:R-:W-:Y:S01]  /*1e8c0*/  LOP3.LUT P0, R2, R8, 0x1f, RZ, 0xc0, !PT ;  /* 0x0000001f08027812 */ /* 0x000fe2000780c0ff */
[----:B----4-:R-:W-:Y:S01]  /*1e8d0*/  ULEA UR4, UR5, UR4, 0x18 ;  /* 0x0000000405047291 */ /* 0x010fe2000f8ec03f */
[----:B------:R-:W-:-:S03]  /*1e8e0*/  SHF.R.U32.HI R4, RZ, 0x2, R6 ;  /* 0x00000002ff047819 */ /* 0x000fc60000011606 */
[----:B------:R0:W-:Y:S02]  /*1e8f0*/  STL [R1+0xc], R2 ;  /* 0x00000c0201007387 */ /* 0x0001e40000100800 */
[----:B------:R-:W-:Y:S02]  /*1e900*/  IMAD.U32 R16, RZ, RZ, UR4 ;  /* 0x00000004ff107e24 */ /* 0x000fe4000f8e00ff */
[----:B0-----:R-:W-:-:S05]  /*1e910*/  IMAD.SHL.U32 R2, R8, 0x20, RZ ;  /* 0x0000002008027824 */ /* 0x001fca00078e00ff */
[----:B------:R-:W-:Y:S01]  /*1e920*/  LOP3.LUT R4, R4, 0x60, R2, 0xf8, !PT ;  /* 0x0000006004047812 */ /* 0x000fe200078ef802 */
[----:B------:R-:W-:Y:S01]  /*1e930*/  IMAD R2, R3, 0x2, R16 ;  /* 0x0000000203027824 */ /* 0x000fe200078e0210 */
[----:B------:R-:W-:Y:S01]  /*1e940*/  LOP3.LUT R0, R0, 0x18, RZ, 0xc0, !PT ;  /* 0x0000001800007812 */ /* 0x000fe200078ec0ff */
[----:B------:R-:W-:Y:S01]  /*1e950*/  BSSY B8, `(.L_x_11858) ;  /* 0x000075c000087945 */ /* 0x000fe20003800000 */
[----:B------:R-:W-:Y:S02]  /*1e960*/  IMAD.MOV.U32 R29, RZ, RZ, RZ ;  /* 0x000000ffff1d7224 */ /* 0x000fe400078e00ff */
[----:B------:R-:W-:Y:S02]  /*1e970*/  IMAD.MOV.U32 R18, RZ, RZ, RZ ;  /* 0x000000ffff127224 */ /* 0x000fe400078e00ff */
[----:B------:R-:W-:Y:S01]  /*1e980*/  IMAD.MOV.U32 R28, RZ, RZ, 0x1 ;  /* 0x00000001ff1c7424 */ /* 0x000fe200078e00ff */
[----:B------:R-:W-:Y:S01]  /*1e990*/  ULDC.64 UR36, c[0x0][0x198] ;  /* 0x0000660000247ab9 */ /* 0x000fe20000000a00 */
[----:B------:R-:W-:Y:S01]  /*1e9a0*/  ULDC UR38, c[0x0][0xc] ;  /* 0x0000030000267ab9 */ /* 0x000fe20000000800 */
[----:B---3--:R-:W-:-:S04]  /*1e9b0*/  LOP3.LUT R5, R5, 0xfffffffd, RZ, 0xc0, !PT ;  /* 0xfffffffd05057812 */ /* 0x008fc800078ec0ff */
[----:B------:R-:W-:-:S04]  /*1e9c0*/  @P1 LOP3.LUT R5, R5, 0x2, RZ, 0xfc, !PT ;  /* 0x0000000205051812 */ /* 0x000fc800078efcff */
[----:B------:R-:W-:-:S04]  /*1e9d0*/  LOP3.LUT R5, R5, 0xfffffffe, RZ, 0xc0, !PT ;  /* 0xfffffffe05057812 */ /* 0x000fc800078ec0ff */
[----:B------:R-:W-:Y:S02]  /*1e9e0*/  @P0 LOP3.LUT R5, R5, 0x1, RZ, 0xfc, !PT ;  /* 0x0000000105050812 */ /* 0x000fe400078efcff */
[----:B------:R-:W-:Y:S02]  /*1e9f0*/  ISETP.NE.OR P0, PT, R6, RZ, !P0 ;  /* 0x000000ff0600720c */ /* 0x000fe40004705670 */
[----:B--2---:R-:W-:Y:S02]  /*1ea00*/  LOP3.LUT R8, R7, 0x2, RZ, 0xfc, !PT ;  /* 0x0000000207087812 */ /* 0x004fe400078efcff */
[----:B------:R-:W-:Y:S01]  /*1ea10*/  LOP3.LUT R5, R5, 0xfffffff7, RZ, 0xc0, !PT ;  /* 0xfffffff705057812 */ /* 0x000fe200078ec0ff */
[----:B------:R-:W-:Y:S02]  /*1ea20*/  IMAD.MOV.U32 R7, RZ, RZ, 0x1 ;  /* 0x00000001ff077424 */ /* 0x000fe400078e00ff */
[----:B------:R-:W-:Y:S04]  /*1ea30*/  STL [R1+0x1c], R8 ;  /* 0x00001c0801007387 */ /* 0x000fe80000100800 */
[----:B------:R-:W-:Y:S02]  /*1ea40*/  STL [R1+0x44], RZ ;  /* 0x000044ff01007387 */ /* 0x000fe40000100800 */
[----:B------:R-:W-:-:S02]  /*1ea50*/  @P0 LOP3.LUT R5, R5, 0x8, RZ, 0xfc, !PT ;  /* 0x0000000805050812 */ /* 0x000fc400078efcff */
[----:B------:R-:W-:Y:S04]  /*1ea60*/  STL [R1+0x4], R7 ;  /* 0x0000040701007387 */ /* 0x000fe80000100800 */
[----:B------:R0:W-:Y:S04]  /*1ea70*/  STL [R1+0x14], R2 ;  /* 0x0000140201007387 */ /* 0x0001e80000100800 */
[----:B------:R1:W-:Y:S01]  /*1ea80*/  STL [R1], R5 ;  /* 0x0000000501007387 */ /* 0x0003e20000100800 */
[C---:B0-----:R-:W-:Y:S02]  /*1ea90*/  LOP3.LUT R2, R0.reuse, 0x20, RZ, 0xfc, !PT ;  /* 0x0000002000027812 */ /* 0x041fe400078efcff */
[----:B------:R-:W-:-:S07]  /*1eaa0*/  LOP3.LUT R0, R0, 0x40, RZ, 0xfc, !PT ;  /* 0x0000004000007812 */ /* 0x000fce00078efcff */
.L_x_12010:
[----:B0-----:R-:W0:Y:S02]  /*1eab0*/  LDC.64 R2, c[0x0][0xc88] ;  /* 0x00032200ff027b82 */ /* 0x001e240000000a00 */
[----:B0-----:R-:W-:-:S05]  /*1eac0*/  IMAD.WIDE R2, R27, 0x4, R2 ;  /* 0x000000041b027825 */ /* 0x001fca00078e0202 */
[----:B--2---:R-:W2:Y:S01]  /*1ead0*/  LDG.E R14, desc[UR60][R2.64] ;  /* 0x0000003c020e7981 */ /* 0x004ea2000c1e1900 */
        /* <DEDUP_REMOVED lines=18> */
[----:B-1----:R-:W-:Y:S01]  /*1ec00*/  @P3 IADD3.X R11, R22, UR7, RZ, P1, !PT ;  /* 0x00000007160b3c10 */ /* 0x002fe20008ffe4ff */
        /* <DEDUP_REMOVED lines=10> */
[----:B--2---:R-:W-:-:S04]  /*1ecb0*/  IADD3 R2, P0, R19, UR4, RZ ;  /* 0x0000000413027c10 */ /* 0x004fc8000ff1e0ff */
[C---:B------:R-:W-:Y:S02]  /*1ecc0*/  IADD3.X R3, R22.reuse, UR5, RZ, P0, !PT ;  /* 0x0000000516037c10 */ /* 0x040fe400087fe4ff */
[----:B------:R-:W-:Y:S01]  /*1ecd0*/  IADD3 R4, P0, R19, UR8, RZ ;  /* 0x0000000813047c10 */ /* 0x000fe2000ff1e0ff */
[----:B------:R-:W-:Y:S02]  /*1ece0*/  ULDC UR4, c[0x0][0x288] ;  /* 0x0000a20000047ab9 */ /* 0x000fe40000000800 */
[----:B------:R-:W5:Y:S01]  /*1ecf0*/  @P2 LDG.E R12, desc[UR60][R6.64] ;  /* 0x0000003c060c2981 */ /* 0x000f62000c1e1900 */
[----:B-1----:R-:W-:Y:S02]  /*1ed00*/  IADD3.X R5, R22, UR9, RZ, P0, !PT ;  /* 0x0000000916057c10 */ /* 0x002fe400087fe4ff */
        /* <DEDUP_REMOVED lines=16> */
[----:B--2---:R0:W-:Y:S01]  /*1ee10*/  STL [R1+0x30], R8 ;  /* 0x0000300801007387 */ /* 0x0041e20000100800 */
[----:B------:R-:W-:Y:S02]  /*1ee20*/  IMAD.MOV.U32 R13, RZ, RZ, R8 ;  /* 0x000000ffff0d7224 */ /* 0x000fe400078e0008 */
[----:B0-----:R-:W-:Y:S01]  /*1ee30*/  IMAD.U32 R8, RZ, RZ, UR5 ;  /* 0x00000005ff087e24 */ /* 0x001fe2000f8e00ff */
[----:B---3--:R-:W-:Y:S06]  /*1ee40*/  @P3 BRA `(.L_x_11859) ;  /* 0x0000000000143947 */ /* 0x008fec0003800000 */
[----:B------:R-:W-:Y:S05]  /*1ee50*/  @!P1 BRA `(.L_x_11859) ;  /* 0x0000000000109947 */ /* 0x000fea0003800000 */
[----:B------:R-:W2:Y:S04]  /*1ee60*/  LDG.E R11, desc[UR60][R2.64] ;  /* 0x0000003c020b7981 */ /* 0x000ea8000c1e1900 */
[----:B------:R-:W2:Y:S02]  /*1ee70*/  LDG.E R2, desc[UR60][R2.64+0x4] ;  /* 0x0000043c02027981 */ /* 0x000ea4000c1e1900 */
[----:B--2---:R-:W-:-:S05]  /*1ee80*/  IMAD.IADD R13, R2, 0x1, -R11 ;  /* 0x00000001020d7824 */ /* 0x004fca00078e0a0b */
[----:B------:R0:W-:Y:S02]  /*1ee90*/  STL [R1+0x30], R13 ;  /* 0x0000300d01007387 */ /* 0x0001e40000100800 */
.L_x_11859:
[----:B------:R-:W-:Y:S01]  /*1eea0*/  ULDC.64 UR4, c[0x0][0xa20] ;  /* 0x0002880000047ab9 */ /* 0x000fe20000000a00 */
[C---:B------:R-:W-:Y:S01]  /*1eeb0*/  LOP3.LUT R2, R26.reuse, 0xff000000, RZ, 0xc0, !PT ;  /* 0xff0000001a027812 */ /* 0x040fe200078ec0ff */
[----:B------:R-:W-:Y:S01]  /*1eec0*/  IMAD.MOV.U32 R23, RZ, RZ, R14 ;  /* 0x000000ffff177224 */ /* 0x000fe200078e000e */
        /* <DEDUP_REMOVED lines=8> */
[----:B------:R-:W-:-:S04]  /*1ef50*/  IADD3 R10, P1, R19, UR4, RZ ;  /* 0x00000004130a7c10 */ /* 0x000fc8000ff3e0ff */
[----:B------:R-:W-:-:S05]  /*1ef60*/  IADD3.X R11, R22, UR5, RZ, P1, !PT ;  /* 0x00000005160b7c10 */ /* 0x000fca0008ffe4ff */
[----:B------:R1:W5:Y:S01]  /*1ef70*/  LDG.E R10, desc[UR60][R10.64] ;  /* 0x0000003c0a0a7981 */ /* 0x000362000c1e1900 */
[----:B------:R-:W-:Y:S05]  /*1ef80*/  BRA `(.L_x_11861) ;  /* 0x0000000000107947 */ /* 0x000fea0003800000 */
.L_x_11860:
[----:B------:R-:W-:Y:S05]  /*1ef90*/  @!P2 BRA `(.L_x_11861) ;  /* 0x00000000000ca947 */ /* 0x000fea0003800000 */
[----:B------:R-:W2:Y:S04]  /*1efa0*/  LDG.E R10, desc[UR60][R6.64] ;  /* 0x0000003c060a7981 */ /* 0x000ea8000c1e1900 */
[----:B------:R-:W2:Y:S02]  /*1efb0*/  LDG.E R6, desc[UR60][R6.64+0x4] ;  /* 0x0000043c06067981 */ /* 0x000ea4000c1e1900 */
[----:B--2---:R-:W-:-:S07]  /*1efc0*/  IMAD.IADD R10, R6, 0x1, -R10 ;  /* 0x00000001060a7824 */ /* 0x004fce00078e0a0a */
.L_x_11861:
[----:B------:R-:W2:Y:S04]  /*1efd0*/  @P0 LDG.E R3, desc[UR60][R4.64] ;  /* 0x0000003c04030981 */ /* 0x000ea8000c1e1900 */
[----:B------:R3:W2:Y:S01]  /*1efe0*/  @P0 LDG.E R4, desc[UR60][R4.64+0x4] ;  /* 0x0000043c04040981 */ /* 0x0006a2000c1e1900 */
[----:B-----5:R-:W-:Y:S01]  /*1eff0*/  IMAD.IADD R10, R10, 0x1, -R9 ;  /* 0x000000010a0a7824 */ /* 0x020fe200078e0a09 */
[----:B------:R-:W-:Y:S01]  /*1f000*/  LOP3.LUT R12, R2, 0xff, RZ, 0xc0, !PT ;  /* 0x000000ff020c7812 */ /* 0x000fe200078ec0ff */
[----:B------:R-:W-:Y:S04]  /*1f010*/  BSSY B0, `(.L_x_11862) ;  /* 0x0000038000007945 */ /* 0x000fe80003800000 */
[----:B------:R4:W-:Y:S01]  /*1f020*/  STL [R1+0x48], R12 ;  /* 0x0000480c01007387 */ /* 0x0009e20000100800 */
[----:B---3--:R-:W3:Y:S02]  /*1f030*/  LDC R5, c[0x0][0x448] ;  /* 0x00011200ff057b82 */ /* 0x008ee40000000800 */
[----:B---3--:R-:W-:-:S13]  /*1f040*/  ISETP.NE.AND P1, PT, R5, 0x1, PT ;  /* 0x000000010500780c */ /* 0x008fda0003f25270 */
[----:B------:R-:W3:Y:S08]  /*1f050*/  @P1 LDC R5, c[0x0][0x44c] ;  /* 0x00011300ff051b82 */ /* 0x000ef00000000800 */
[----:B------:R-:W0:Y:S01]  /*1f060*/  @P1 LDC R6, c[0x0][0x450] ;  /* 0x00011400ff061b82 */ /* 0x000e220000000800 */
[----:B--2---:R-:W-:Y:S02]  /*1f070*/  @P0 IMAD.IADD R8, R4, 0x1, -R3 ;  /* 0x0000000104080824 */ /* 0x004fe400078e0a03 */
[----:B------:R-:W-:-:S02]  /*1f080*/  IMAD R3, R25, 0xc0, RZ ;  /* 0x000000c019037824 */ /* 0x000fc400078e02ff */
[----:B------:R-:W-:Y:S02]  /*1f090*/  IMAD.IADD R20, R10, 0x1, R8 ;  /* 0x000000010a147824 */ /* 0x000fe400078e0208 */
[----:B------:R-:W-:-:S04]  /*1f0a0*/  VIADD R3, R3, 0xbf ;  /* 0x000000bf03037836 */ /* 0x000fc80000000000 */
[----:B---3--:R-:W-:-:S04]  /*1f0b0*/  @P1 IMAD.HI.U32 R5, R3, R5, RZ ;  /* 0x0000000503051227 */ /* 0x008fc800078e00ff */
[----:B------:R-:W-:Y:S01]  /*1f0c0*/  IMAD.MOV.U32 R4, RZ, RZ, R3 ;  /* 0x000000ffff047224 */ /* 0x000fe200078e0003 */
[----:B0-----:R-:W-:Y:S01]  /*1f0d0*/  @P1 SHF.R.U32.HI R4, RZ, R6, R5 ;  /* 0x00000006ff041219 */ /* 0x001fe20000011605 */
[C---:B------:R-:W-:Y:S01]  /*1f0e0*/  VIADD R3, R20.reuse, 0x8f ;  /* 0x0000008f14037836 */ /* 0x040fe20000000000 */
[----:B------:R-:W-:-:S03]  /*1f0f0*/  IADD3 R20, R20, 0x90, -R13 ;  /* 0x0000009014147810 */ /* 0x000fc60007ffe80d */
[----:B------:R-:W-:-:S04]  /*1f100*/  IMAD.HI R3, R3, 0x38e38e39, RZ ;  /* 0x38e38e3903037827 */ /* 0x000fc800078e02ff */
[----:B------:R-:W-:Y:S01]  /*1f110*/  IMAD.IADD R4, R20, 0x1, R4 ;  /* 0x0000000114047824 */ /* 0x000fe200078e0204 */
[----:B------:R-:W-:-:S03]  /*1f120*/  SHF.R.U32.HI R21, RZ, 0x1f, R3 ;  /* 0x0000001fff157819 */ /* 0x000fc60000011603 */
[----:B------:R-:W-:Y:S01]  /*1f130*/  IMAD.HI R4, R4, 0x38e38e39, RZ ;  /* 0x38e38e3904047827 */ /* 0x000fe200078e02ff */
[----:B------:R-:W-:-:S04]  /*1f140*/  LEA.HI.SX32 R21, R3, R21, 0x1b ;  /* 0x0000001503157211 */ /* 0x000fc800078fdaff */
[----:B------:R-:W-:-:S04]  /*1f150*/  SHF.R.U32.HI R5, RZ, 0x1f, R4 ;  /* 0x0000001fff057819 */ /* 0x000fc80000011604 */
[----:B------:R-:W-:Y:S02]  /*1f160*/  LEA.HI.SX32 R5, R4, R5, 0x1b ;  /* 0x0000000504057211 */ /* 0x000fe400078fdaff */
[----:B------:R-:W-:Y:S01]  /*1f170*/  SHF.R.U32.HI R4, RZ, 0x10, R2 ;  /* 0x00000010ff047819 */ /* 0x000fe20000011602 */
[----:B------:R-:W-:Y:S01]  /*1f180*/  IMAD.MOV.U32 R2, RZ, RZ, RZ ;  /* 0x000000ffff027224 */ /* 0x000fe200078e00ff */
[----:B------:R-:W-:-:S04]  /*1f190*/  VIMNMX R5, R21, R5, PT ;  /* 0x0000000515057248 */ /* 0x000fc80003fe0100 */
[----:B------:R-:W-:-:S13]  /*1f1a0*/  ISETP.GE.AND P1, PT, R5, 0x1, PT ;  /* 0x000000010500780c */ /* 0x000fda0003f26270 */
[----:B----4-:R-:W-:Y:S05]  /*1f1b0*/  @!P1 BRA `(.L_x_11863) ;  /* 0x0000000000749947 */ /* 0x010fea0003800000 */
        /* <DEDUP_REMOVED lines=8> */
[----:B------:R0:W2:Y:S02]  /*1f240*/  F2I.FTZ.U32.TRUNC.NTZ R3, R2 ;  /* 0x0000000200037305 */ /* 0x0000a4000021f000 */
[----:B0-----:R-:W-:-:S04]  /*1f250*/  LOP3.LUT R2, R9, R6, RZ, 0x3c, !PT ;  /* 0x0000000609027212 */ /* 0x001fc800078e3cff */
[----:B------:R-:W-:Y:S01]  /*1f260*/  ISETP.GE.AND P1, PT, R2, RZ, PT ;  /* 0x000000ff0200720c */ /* 0x000fe20003f26270 */
[----:B--2---:R-:W-:-:S04]  /*1f270*/  IMAD.MOV R2, RZ, RZ, -R3 ;  /* 0x000000ffff027224 */ /* 0x004fc800078e0a03 */
[----:B-1----:R-:W-:Y:S02]  /*1f280*/  IMAD R11, R2, R7, RZ ;  /* 0x00000007020b7224 */ /* 0x002fe400078e02ff */
        /* <DEDUP_REMOVED lines=16> */
.L_x_11863:
[----:B------:R-:W-:Y:S05]  /*1f390*/  BSYNC B0 ;  /* 0x0000000000007941 */ /* 0x000fea0003800000 */
.L_x_11862:
        /* <DEDUP_REMOVED lines=24> */
[----:B------:R0:W2:Y:S02]  /*1f520*/  SHFL.IDX PT, R14, R6, RZ, 0x1f ;  /* 0x00001fff060e7589 */ /* 0x0000a400000e0000 */
.L_x_12065:
[----:B--2---:R-:W-:Y:S02]  /*1f530*/  ISETP.NE.AND P0, PT, R14, RZ, PT ;  /* 0x000000ff0e00720c */ /* 0x004fe40003f05270 */
[----:B------:R-:W-:-:S11]  /*1f540*/  PLOP3.LUT P2, PT, PT, PT, PT, 0x8, 0x0 ;  /* 0x000000000000781c */ /* 0x000fd60003f4e170 */
[----:B------:R-:W-:Y:S05]  /*1f550*/  @P0 BRA `(.L_x_11867) ;  /* 0x00000000000c0947 */ /* 0x000fea0003800000 */
[----:B------:R-:W-:-:S03]  /*1f560*/  UMOV UR4, 0xffffffff ;  /* 0xffffffff00047882 */ /* 0x000fc60000000000 */
[----:B------:R-:W-:Y:S05]  /*1f570*/  BRA.DIV UR4, `(.L_x_11868) ;  /* 0x0000007a04f07947 */ /* 0x000fea000b800000 */
[----:B------:R-:W-:-:S13]  /*1f580*/  ELECT P2, URZ, PT ;  /* 0x00000000003f782f */ /* 0x000fda0003840000 */
.L_x_11867:
        /* <DEDUP_REMOVED lines=9> */
.L_x_12068:
[----:B------:R-:W-:Y:S05]  /*1f620*/  BSYNC B1 ;  /* 0x0000000000017941 */ /* 0x000fea0003800000 */
.L_x_11869:
[----:B------:R-:W-:Y:S04]  /*1f630*/  BSSY B1, `(.L_x_11871) ;  /* 0x000008a000017945 */ /* 0x000fe80003800000 */
[----:B------:R-:W-:Y:S05]  /*1f640*/  @!P2 BRA `(.L_x_11872) ;  /* 0x000000080020a947 */ /* 0x000fea0003800000 */
[----:B------:R-:W1:Y:S01]  /*1f650*/  LDL R8, [R1+0x4] ;  /* 0x0000040001087983 */ /* 0x000e620000100800 */
[----:B------:R-:W-:Y:S01]  /*1f660*/  IMAD R9, R29, 0x8, R16 ;  /* 0x000000081d097824 */ /* 0x000fe200078e0210 */
[----:B------:R-:W2:Y:S01]  /*1f670*/  S2R R7, SR_TID.X ;  /* 0x0000000000077919 */ /* 0x000ea20000002100 */
[----:B------:R-:W-:Y:S01]  /*1f680*/  BSSY B2, `(.L_x_11873) ;  /* 0x0000006000027945 */ /* 0x000fe20003800000 */
[----:B--2---:R-:W-:-:S04]  /*1f690*/  LOP3.LUT R7, R7, 0x7f, RZ, 0xc0, !PT ;  /* 0x0000007f07077812 */ /* 0x004fc800078ec0ff */
[----:B------:R-:W-:Y:S02]  /*1f6a0*/  ISETP.NE.AND P4, PT, R7, RZ, PT ;  /* 0x000000ff0700720c */ /* 0x000fe40003f85270 */
[----:B-1----:R-:W-:-:S04]  /*1f6b0*/  SHF.L.U32 R11, R8, 0x1f, RZ ;  /* 0x0000001f080b7819 */ /* 0x002fc800000006ff */
[----:B------:R-:W1:Y:S02]  /*1f6c0*/  SYNCS.PHASECHK.TRANS64.TRYWAIT P0, [R9+URZ+0x31ca0], R11 ;  /* 0x031ca00b090075a7 */ /* 0x000e64000800017f */
[----:B-1----:R-:W-:Y:S05]  /*1f6d0*/  @!P0 BRA `(.L_x_11874) ;  /* 0x0000007800d08947 */ /* 0x002fea0003800000 */
.L_x_12069:
[----:B------:R-:W-:Y:S05]  /*1f6e0*/  BSYNC B2 ;  /* 0x0000000000027941 */ /* 0x000fea0003800000 */
.L_x_11873:
        /* <DEDUP_REMOVED lines=8> */
.L_x_11876:
[----:B------:R-:W-:Y:S05]  /*1f770*/  BSYNC B2 ;  /* 0x0000000000027941 */ /* 0x000fea0003800000 */
.L_x_11875:
        /* <DEDUP_REMOVED lines=12> */
.L_x_11877:
        /* <DEDUP_REMOVED lines=16> */
.L_x_11878:
        /* <DEDUP_REMOVED lines=16> */
.L_x_11879:
        /* <DEDUP_REMOVED lines=13> */
.L_x_12070:
[----:B------:R-:W-:Y:S05]  /*1fb10*/  BSYNC B2 ;  /* 0x0000000000027941 */ /* 0x000fea0003800000 */
.L_x_11880:
[----:B------:R-:W-:Y:S01]  /*1fb20*/  BSSY B2, `(.L_x_11882) ;  /* 0x000000a000027945 */ /* 0x000fe20003800000 */
[----:B------:R-:W-:Y:S02]  /*1fb30*/  IMAD.MOV.U32 R10, RZ, RZ, 0x0 ;  /* 0x00000000ff0a7424 */ /* 0x000fe400078e00ff */
[----:B01----:R-:W-:Y:S01]  /*1fb40*/  IMAD.MOV.U32 R11, RZ, RZ, 0x12f00000 ;  /* 0x12f00000ff0b7424 */ /* 0x003fe200078e00ff */
[----:B------:R-:W-:Y:S06]  /*1fb50*/  @P4 BRA `(.L_x_11883) ;  /* 0x0000000000184947 */ /* 0x000fec0003800000 */
[----:B------:R-:W2:Y:S02]  /*1fb60*/  LDL R6, [R1] ;  /* 0x0000000001067983 */ /* 0x000ea40000100800 */
[----:B--2---:R-:W-:Y:S01]  /*1fb70*/  LOP3.LUT P0, RZ, R6, 0x1, RZ, 0xc0, !PT ;  /* 0x0000000106ff7812 */ /* 0x004fe2000780c0ff */
[----:B------:R-:W-:-:S04]  /*1fb80*/  IMAD.MOV.U32 R6, RZ, RZ, 0x6c00 ;  /* 0x00006c00ff067424 */ /* 0x000fc800078e00ff */
[----:B------:R0:W-:Y:S08]  /*1fb90*/  SYNCS.ARRIVE.TRANS64 RZ, [R9+URZ+0x31cb0], R6 ;  /* 0x031cb00609ff79a7 */ /* 0x0001f0000800003f */
[----:B------:R-:W-:Y:S05]  /*1fba0*/  @!P0 BRA `(.L_x_11883) ;  /* 0x0000000000048947 */ /* 0x000fea0003800000 */
[----:B------:R-:W-:Y:S01]  /*1fbb0*/  BPT.TRAP 0x1 ;  /* 0x000000040000795c */ /* 0x000fe20000300000 */
.L_x_11883:
[----:B------:R-:W-:Y:S05]  /*1fbc0*/  BSYNC B2 ;  /* 0x0000000000027941 */ /* 0x000fea0003800000 */
.L_x_11882:
        /* <DEDUP_REMOVED lines=8> */
.L_x_11884:
        /* <DEDUP_REMOVED lines=15> */
.L_x_11885:
        /* <DEDUP_REMOVED lines=15> */
.L_x_11886:
        /* <DEDUP_REMOVED lines=10> */
.L_x_11872:
[----:B------:R-:W-:Y:S05]  /*1fed0*/  BSYNC B1 ;  /* 0x0000000000017941 */ /* 0x000fea0003800000 */
.L_x_11871:
[----:B------:R-:W2:Y:S01]  /*1fee0*/  LDL.LU R10, [R1+0x4] ;  /* 0x00000400010a7983 */ /* 0x000ea20000300800 */
[----:B------:R-:W-:Y:S01]  /*1fef0*/  VIADD R29, R29, 0x1 ;  /* 0x000000011d1d7836 */ /* 0x000fe20000000000 */
[----:B------:R-:W-:-:S04]  /*1ff00*/  PLOP3.LUT P5, PT, PT, PT, PT, 0x8, 0x0 ;  /* 0x000000000000781c */ /* 0x000fc80003fae170 */
[----:B------:R-:W-:-:S04]  /*1ff10*/  ISETP.NE.AND P0, PT, R29, 0x2, PT ;  /* 0x000000021d00780c */ /* 0x000fc80003f05270 */
[----:B0-----:R-:W-:Y:S02]  /*1ff20*/  SEL R6, RZ, 0x1, P0 ;  /* 0x00000001ff067807 */ /* 0x001fe40000000000 */
[----:B------:R-:W-:Y:S02]  /*1ff30*/  SEL R29, R29, RZ, P0 ;  /* 0x000000ff1d1d7207 */ /* 0x000fe40000000000 */
[----:B--2---:R-:W-:-:S05]  /*1ff40*/  LOP3.LUT R10, R10, R6, RZ, 0x3c, !PT ;  /* 0x000000060a0a7212 */ /* 0x004fca00078e3cff */
[----:B------:R0:W-:Y:S02]  /*1ff50*/  STL [R1+0x4], R10 ;  /* 0x0000040a01007387 */ /* 0x0001e40000100800 */
[----:B0-----:R-:W-:-:S05]  /*1ff60*/  VIADD R10, R5, 0xfffffffe ;  /* 0xfffffffe050a7836 */ /* 0x001fca0000000000 */
[----:B------:R-:W-:-:S13]  /*1ff70*/  ISETP.GE.AND P0, PT, R10, R3, PT ;  /* 0x000000030a00720c */ /* 0x000fda0003f06270 */
[----:B------:R-:W-:Y:S05]  /*1ff80*/  @!P0 BRA `(.L_x_11865) ;  /* 0x0000000800588947 */ /* 0x000fea0003800000 */
.L_x_11903:
[----:B------:R-:W-:Y:S05]  /*1ff90*/  YIELD ;  /* 0x0000000000007946 */ /* 0x000fea0003800000 */
[----:B------:R-:W-:Y:S04]  /*1ffa0*/  BSSY B1, `(.L_x_11887) ;  /* 0x000008a000017945 */ /* 0x000fe80003800000 */
[----:B0-----:R-:W-:Y:S05]  /*1ffb0*/  @!P2 BRA `(.L_x_11888) ;  /* 0x000000080020a947 */ /* 0x001fea0003800000 */
[----:B------:R-:W2:Y:S01]  /*1ffc0*/  LDL R6, [R1+0x4] ;  /* 0x0000040001067983 */ /* 0x000ea20000100800 */
[----:B------:R-:W-:Y:S01]  /*1ffd0*/  IMAD R9, R29, 0x8, R16 ;  /* 0x000000081d097824 */ /* 0x000fe200078e0210 */
[----:B------:R-:W0:Y:S01]  /*1ffe0*/  S2R R5, SR_TID.X ;  /* 0x0000000000057919 */ /* 0x000e220000002100 */
[----:B------:R-:W-:Y:S01]  /*1fff0*/  BSSY B2, `(.L_x_11889) ;  /* 0x0000006000027945 */ /* 0x000fe20003800000 */
[----:B0-----:R-:W-:-:S04]  /*20000*/  LOP3.LUT R5, R5, 0x7f, RZ, 0xc0, !PT ;  /* 0x0000007f05057812 */ /* 0x001fc800078ec0ff */
[----:B------:R-:W-:Y:S02]  /*20010*/  ISETP.NE.AND P1, PT, R5, RZ, PT ;  /* 0x000000ff0500720c */ /* 0x000fe40003f25270 */
[----:B--2---:R-:W-:-:S04]  /*20020*/  SHF.L.U32 R8, R6, 0x1f, RZ ;  /* 0x0000001f06087819 */ /* 0x004fc800000006ff */
[----:B------:R-:W0:Y:S02]  /*20030*/  SYNCS.PHASECHK.TRANS64.TRYWAIT P0, [R9+URZ+0x31ca0], R8 ;  /* 0x031ca008090075a7 */ /* 0x000e24000800017f */
[----:B0-----:R-:W-:Y:S05]  /*20040*/  @!P0 BRA `(.L_x_11890) ;  /* 0x00000070009c8947 */ /* 0x001fea0003800000 */
.L_x_12071:
[----:B------:R-:W-:Y:S05]  /*20050*/  BSYNC B2 ;  /* 0x0000000000027941 */ /* 0x000fea0003800000 */
.L_x_11889:
[----:B------:R-:W-:Y:S04]  /*20060*/  BSSY B2, `(.L_x_11891) ;  /* 0x0000008000027945 */ /* 0x000fe80003800000 */
[----:B------:R-:W-:Y:S05]  /*20070*/  @P1 BRA `(.L_x_11892) ;  /* 0x0000000000181947 */ /* 0x000fea0003800000 */
[----:B------:R-:W2:Y:S02]  /*20080*/  LDL R5, [R1] ;  /* 0x0000000001057983 */ /* 0x000ea40000100800 */
[----:B--2---:R-:W-:Y:S01]  /*20090*/  LOP3.LUT P0, RZ, R5, 0x1, RZ, 0xc0, !PT ;  /* 0x0000000105ff7812 */ /* 0x004fe2000780c0ff */
[----:B------:R-:W-:-:S04]  /*200a0*/  IMAD.MOV.U32 R5, RZ, RZ, 0x6c00 ;  /* 0x00006c00ff057424 */ /* 0x000fc800078e00ff */
[----:B------:R2:W-:Y:S08]  /*200b0*/  SYNCS.ARRIVE.TRANS64 RZ, [R9+URZ+0x31c90], R5 ;  /* 0x031c900509ff79a7 */ /* 0x0005f0000800003f */
[----:B------:R-:W-:Y:S05]  /*200c0*/  @!P0 BRA `(.L_x_11892) ;  /* 0x0000000000048947 */ /* 0x000fea0003800000 */
[----:B------:R-:W-:Y:S01]  /*200d0*/  BPT.TRAP 0x1 ;  /* 0x000000040000795c */ /* 0x000fe20000300000 */
.L_x_11892:
[----:B------:R-:W-:Y:S05]  /*200e0*/  BSYNC B2 ;  /* 0x0000000000027941 */ /* 0x000fea0003800000 */
.L_x_11891:
[----:B------:R-:W-:Y:S01]  /*200f0*/  IMAD.MOV.U32 R14, RZ, RZ, RZ ;  /* 0x000000ffff0e7224 */ /* 0x000fe200078e00ff */
[----:B------:R-:W-:Y:S01]  /*20100*/  UIADD3 UR4, UP0, UR36, 0x570, URZ ;  /* 0x0000057024047890 */ /* 0x000fe2000ff1e03f */
[----:B------:R-:W-:Y:S01]  /*20110*/  IMAD R7, R29, 0x6c00, R16 ;  /* 0x00006c001d077824 */ /* 0x000fe200078e0210 */
[----:B------:R-:W-:Y:S01]  /*20120*/  PLOP3.LUT P0, PT, PT, PT, PT, 0x80, 0x0 ;  /* 0x000000000000781c */ /* 0x000fe20003f0f070 */
[----:B------:R-:W-:Y:S01]  /*20130*/  IMAD R6, R10, 0x90, R0 ;  /* 0x000000900a067824 */ /* 0x000fe200078e0200 */
[----:B------:R-:W-:Y:S01]  /*20140*/  R2UR UR10, R14 ;  /* 0x000000000e0a72ca */ /* 0x000fe200000e0000 */
[----:B--2---:R-:W-:Y:S01]  /*20150*/  VIADD R5, R9, 0x31c90 ;  /* 0x00031c9009057836 */ /* 0x004fe20000000000 */
[----:B------:R-:W-:Y:S01]  /*20160*/  UIADD3.X UR5, URZ, UR37, URZ, UP0, !UPT ;  /* 0x000000253f057290 */ /* 0x000fe200087fe43f */
[----:B-1----:R-:W-:Y:S01]  /*20170*/  VIADD R11, R7, 0x16a00 ;  /* 0x00016a00070b7836 */ /* 0x002fe20000000000 */
[----:B------:R-:W-:Y:S01]  /*20180*/  UMOV UR6, 0x0 ;  /* 0x0000000000067882 */ /* 0x000fe20000000000 */
[----:B------:R-:W-:-:S10]  /*20190*/  UMOV UR7, 0x12f00000 ;  /* 0x12f0000000077882 */ /* 0x000fd40000000000 */
.L_x_11893:
        /* <DEDUP_REMOVED lines=16> */
.L_x_11894:
        /* <DEDUP_REMOVED lines=16> */
.L_x_11895:
        /* <DEDUP_REMOVED lines=13> */
.L_x_12072:
[----:B------:R-:W-:Y:S05]  /*20470*/  BSYNC B2 ;  /* 0x0000000000027941 */ /* 0x000fea0003800000 */
.L_x_11896:
        /* <DEDUP_REMOVED lines=10> */
.L_x_11899:
[----:B------:R-:W-:Y:S05]  /*20520*/  BSYNC B2 ;  /* 0x0000000000027941 */ /* 0x000fea0003800000 */
.L_x_11898:
        /* <DEDUP_REMOVED lines=8> */
.L_x_11900:
        /* <DEDUP_REMOVED lines=16> */
.L_x_11901:
        /* <DEDUP_REMOVED lines=15> */
.L_x_11902:
        /* <DEDUP_REMOVED lines=10> */
.L_x_11888:
[----:B------:R-:W-:Y:S05]  /*20840*/  BSYNC B1 ;  /* 0x0000000000017941 */ /* 0x000fea0003800000 */
.L_x_11887:
[----:B------:R-:W2:Y:S01]  /*20850*/  LDL.LU R8, [R1+0x4] ;  /* 0x0000040001087983 */ /* 0x000ea20000300800 */
[----:B------:R-:W-:-:S05]  /*20860*/  VIADD R29, R29, 0x1 ;  /* 0x000000011d1d7836 */ /* 0x000fca0000000000 */
[----:B------:R-:W-:-:S04]  /*20870*/  ISETP.NE.AND P0, PT, R29, 0x2, PT ;  /* 0x000000021d00780c */ /* 0x000fc80003f05270 */
[----:B------:R-:W-:Y:S02]  /*20880*/  SEL R5, RZ, 0x1, P0 ;  /* 0x00000001ff057807 */ /* 0x000fe40000000000 */
[----:B------:R-:W-:Y:S02]  /*20890*/  SEL R29, R29, RZ, P0 ;  /* 0x000000ff1d1d7207 */ /* 0x000fe40000000000 */
[C---:B------:R-:W-:Y:S01]  /*208a0*/  ISETP.GT.AND P0, PT, R10.reuse, R3, PT ;  /* 0x000000030a00720c */ /* 0x040fe20003f04270 */
[----:B------:R-:W-:Y:S01]  /*208b0*/  VIADD R10, R10, 0xffffffff ;  /* 0xffffffff0a0a7836 */ /* 0x000fe20000000000 */
[----:B--2---:R-:W-:-:S05]  /*208c0*/  LOP3.LUT R8, R8, R5, RZ, 0x3c, !PT ;  /* 0x0000000508087212 */ /* 0x004fca00078e3cff */
[----:B------:R0:W-:Y:S06]  /*208d0*/  STL [R1+0x4], R8 ;  /* 0x0000040801007387 */ /* 0x0001ec0000100800 */
[----:B------:R-:W-:Y:S05]  /*208e0*/  @P0 BRA `(.L_x_11903) ;  /* 0xfffffff400a80947 */ /* 0x000fea000383ffff */
.L_x_11865:
[----:B------:R-:W-:Y:S05]  /*208f0*/  BSYNC B0 ;  /* 0x0000000000007941 */ /* 0x000fea0003800000 */
.L_x_11864:
[----:B------:R-:W2:Y:S01]  /*20900*/  LDC R0, c[0x0][0x448] ;  /* 0x00011200ff007b82 */ /* 0x000ea20000000800 */
[----:B------:R-:W-:Y:S01]  /*20910*/  ISETP.NE.AND P1, PT, R4, RZ, PT ;  /* 0x000000ff0400720c */ /* 0x000fe20003f25270 */
[----:B------:R-:W-:Y:S05]  /*20920*/  @!P5 WARPSYNC.ALL ;  /* 0x000000000000d948 */ /* 0x000fea0003800000 */
[----:B------:R-:W-:Y:S07]  /*20930*/  BSSY B0, `(.L_x_11904) ;  /* 0x000002d000007945 */ /* 0x000fee0003800000 */
[----:B------:R-:W3:Y:S08]  /*20940*/  @!P1 LDC R4, c[0x0][0x9f0] ;  /* 0x00027c00ff049b82 */ /* 0x000ef00000000800 */
[----:B------:R-:W-:Y:S01]  /*20950*/  @!P5 BAR.SYNC.DEFER_BLOCKING 0xc, 0x200 ;  /* 0x030800000000db1d */ /* 0x000fe20000010000 */
[----:B--2---:R-:W-:Y:S01]  /*20960*/  ISETP.NE.AND P0, PT, R0, 0x1, PT ;  /* 0x000000010000780c */ /* 0x004fe20003f05270 */
[----:B------:R-:W-:-:S04]  /*20970*/  IMAD.MOV.U32 R0, RZ, RZ, 0xc0 ;  /* 0x000000c0ff007424 */ /* 0x000fc800078e00ff */
[----:B------:R-:W-:-:S08]  /*20980*/  IMAD R0, R25, R0, 0xbf ;  /* 0x000000bf19007424 */ /* 0x000fd000078e0200 */
[----:B------:R-:W2:Y:S08]  /*20990*/  @P0 LDC R2, c[0x0][0x44c] ;  /* 0x00011300ff020b82 */ /* 0x000eb00000000800 */
[----:B------:R-:W4:Y:S01]  /*209a0*/  @P0 LDC R3, c[0x0][0x450] ;  /* 0x00011400ff030b82 */ /* 0x000f220000000800 */
[----:B--2---:R-:W-:-:S05]  /*209b0*/  @P0 IMAD.HI.U32 R2, R0, R2, RZ ;  /* 0x0000000200020227 */ /* 0x004fca00078e00ff */
[----:B----4-:R-:W-:-:S05]  /*209c0*/  @P0 SHF.R.U32.HI R0, RZ, R3, R2 ;  /* 0x00000003ff000219 */ /* 0x010fca0000011602 */
        /* <DEDUP_REMOVED lines=8> */
[----:B--23--:R-:W-:Y:S05]  /*20a50*/  @!P0 BRA `(.L_x_11905) ;  /* 0x0000000000688947 */ /* 0x00cfea0003800000 */
[-C--:B------:R-:W-:Y:S02]  /*20a60*/  IABS R0, R4.reuse ;  /* 0x0000000400007213 */ /* 0x080fe40000000000 */
[----:B------:R-:W-:Y:S02]  /*20a70*/  IABS R6, R4 ;  /* 0x0000000400067213 */ /* 0x000fe40000000000 */
[----:B------:R-:W2:Y:S03]  /*20a80*/  I2F.RP R2, R0 ;  /* 0x0000000000027306 */ /* 0x000ea60000209400 */
[----:B------:R-:W-:-:S05]  /*20a90*/  IMAD.MOV R6, RZ, RZ, -R6 ;  /* 0x000000ffff067224 */ /* 0x000fca00078e0a06 */
[----:B--2---:R-:W2:Y:S02]  /*20aa0*/  MUFU.RCP R2, R2 ;  /* 0x0000000200027308 */ /* 0x004ea40000001000 */
[----:B--2---:R-:W-:-:S06]  /*20ab0*/  VIADD R2, R2, 0xffffffe ;  /* 0x0ffffffe02027836 */ /* 0x004fcc0000000000 */
[----:B------:R-:W2:Y:S02]  /*20ac0*/  F2I.FTZ.U32.TRUNC.NTZ R3, R2 ;  /* 0x0000000200037305 */ /* 0x000ea4000021f000 */
[----:B--2---:R-:W-:-:S04]  /*20ad0*/  IMAD.MOV R2, RZ, RZ, -R3 ;  /* 0x000000ffff027224 */ /* 0x004fc800078e0a03 */
        /* <DEDUP_REMOVED lines=18> */
.L_x_11905:
[----:B------:R-:W-:Y:S05]  /*20c00*/  BSYNC B0 ;  /* 0x0000000000007941 */ /* 0x000fea0003800000 */
.L_x_11904:
[----:B------:R-:W3:Y:S04]  /*20c10*/  LDL R0, [R1+0x2c] ;  /* 0x00002c0001007983 */ /* 0x000ee80000100800 */
[----:B------:R-:W3:Y:S01]  /*20c20*/  LDL R2, [R1+0x48] ;  /* 0x0000480001027983 */ /* 0x000ee20000100800 */
[----:B------:R-:W-:Y:S01]  /*20c30*/  BSSY B7, `(.L_x_11906) ;  /* 0x0000429000077945 */ /* 0x000fe20003800000 */
[----:B---3--:R-:W-:-:S05]  /*20c40*/  IMAD R2, R2, R0, RZ ;  /* 0x0000000002027224 */ /* 0x008fca00078e02ff */
        /* <DEDUP_REMOVED lines=9> */
[----:B--2---:R-:W2:Y:S01]  /*20ce0*/  S2R R5, SR_LANEID ;  /* 0x0000000000057919 */ /* 0x004ea20000000000 */
        /* <DEDUP_REMOVED lines=12> */
.L_x_11907:
        /* <DEDUP_REMOVED lines=9> */
[----:B------:R-:W3:Y:S01]  /*20e40*/  LDC.64 R2, c[0x4][R2] ;  /* 0x0100000002027b82 */ /* 0x000ee20000000a00 */
[----:B--2---:R-:W-:Y:S02]  /*20e50*/  IMAD.U32 R5, RZ, RZ, UR7 ;  /* 0x00000007ff057e24 */ /* 0x004fe4000f8e00ff */
[----:B------:R-:W-:Y:S02]  /*20e60*/  IMAD.U32 R6, RZ, RZ, UR8 ;  /* 0x00000008ff067e24 */ /* 0x000fe4000f8e00ff */
[----:B------:R-:W-:-:S02]  /*20e70*/  IMAD.U32 R7, RZ, RZ, UR9 ;  /* 0x00000009ff077e24 */ /* 0x000fc4000f8e00ff */
[----:B------:R-:W-:Y:S02]  /*20e80*/  IMAD.U32 R10, RZ, RZ, UR4 ;  /* 0x00000004ff0a7e24 */ /* 0x000fe4000f8e00ff */
[----:B-1----:R-:W-:Y:S02]  /*20e90*/  IMAD.U32 R11, RZ, RZ, UR5 ;  /* 0x00000005ff0b7e24 */ /* 0x002fe4000f8e00ff */
[----:B0-----:R-:W-:Y:S02]  /*20ea0*/  IMAD.MOV.U32 R8, RZ, RZ, 0x70 ;  /* 0x00000070ff087424 */ /* 0x001fe400078e00ff */
[----:B------:R-:W-:Y:S02]  /*20eb0*/  IMAD.MOV.U32 R12, RZ, RZ, 0x1 ;  /* 0x00000001ff0c7424 */ /* 0x000fe400078e00ff */
[----:B------:R-:W-:-:S07]  /*20ec0*/  IMAD.MOV.U32 R13, RZ, RZ, RZ ;  /* 0x000000ffff0d7224 */ /* 0x000fce00078e00ff */
[----:B------:R-:W-:-:S07]  /*20ed0*/  LEPC R20, `(.L_x_11910) ;  /* 0x000000001014794e */ /* 0x000fce0000000000 */
[----:B---3--:R-:W-:Y:S05]  /*20ee0*/  CALL.ABS.NOINC R2 ;  /* 0x0000000002007343 */ /* 0x008fea0003c00000 */
.L_x_11910:
[----:B------:R-:W-:Y:S05]  /*20ef0*/  BSYNC B6 ;  /* 0x0000000000067941 */ /* 0x000fea0003800000 */
.L_x_11909:
        /* <DEDUP_REMOVED lines=10> */
[----:B--2---:R-:W-:Y:S02]  /*20fa0*/  IMAD.U32 R5, RZ, RZ, UR7 ;  /* 0x00000007ff057e24 */ /* 0x004fe4000f8e00ff */
[----:B------:R-:W-:Y:S02]  /*20fb0*/  IMAD.U32 R6, RZ, RZ, UR8 ;  /* 0x00000008ff067e24 */ /* 0x000fe4000f8e00ff */
[----:B------:R-:W-:-:S02]  /*20fc0*/  IMAD.U32 R7, RZ, RZ, UR9 ;  /* 0x00000009ff077e24 */ /* 0x000fc4000f8e00ff */
[----:B------:R-:W-:Y:S02]  /*20fd0*/  IMAD.U32 R10, RZ, RZ, UR4 ;  /* 0x00000004ff0a7e24 */ /* 0x000fe4000f8e00ff */
[----:B-1----:R-:W-:Y:S02]  /*20fe0*/  IMAD.U32 R11, RZ, RZ, UR5 ;  /* 0x00000005ff0b7e24 */ /* 0x002fe4000f8e00ff */
[----:B0-----:R-:W-:Y:S02]  /*20ff0*/  IMAD.MOV.U32 R8, RZ, RZ, 0x70 ;  /* 0x00000070ff087424 */ /* 0x001fe400078e00ff */
[----:B------:R-:W-:Y:S02]  /*21000*/  IMAD.MOV.U32 R12, RZ, RZ, 0x1 ;  /* 0x00000001ff0c7424 */ /* 0x000fe400078e00ff */
[----:B---3--:R-:W-:-:S07]  /*21010*/  IMAD.MOV.U32 R13, RZ, RZ, RZ ;  /* 0x000000ffff0d7224 */ /* 0x008fce00078e00ff */
[----:B------:R-:W-:-:S07]  /*21020*/  LEPC R20, `(.L_x_11913) ;  /* 0x000000001014794e */ /* 0x000fce0000000000 */
[----:B----4-:R-:W-:Y:S05]  /*21030*/  CALL.ABS.NOINC R2 ;  /* 0x0000000002007343 */ /* 0x010fea0003c00000 */
.L_x_11913:
        /* <DEDUP_REMOVED lines=16> */
.L_x_11912:
[----:B------:R-:W-:Y:S05]  /*21140*/  BSYNC B6 ;  /* 0x0000000000067941 */ /* 0x000fea0003800000 */
.L_x_11911:
[----:B------:R-:W-:Y:S01]  /*21150*/  ULDC.64 UR4, c[0x0][0x9f8] ;  /* 0x00027e0000047ab9 */ /* 0x000fe20000000a00 */
[----:B------:R-:W3:Y:S01]  /*21160*/  LDL R20, [R1+0x28] ;  /* 0x0000280001147983 */ /* 0x000ee20000100800 */
[----:B------:R-:W-:-:S04]  /*21170*/  ISETP.NE.U32.AND P0, PT, RZ, UR4, PT ;  /* 0x00000004ff007c0c */ /* 0x000fc8000bf05070 */
[----:B------:R-:W-:-:S13]  /*21180*/  ISETP.NE.AND.EX P0, PT, RZ, UR5, PT, P0 ;  /* 0x00000005ff007c0c */ /* 0x000fda000bf05300 */
[----:B------:R-:W-:-:S04]  /*21190*/  @P0 IADD3 R2, P1, R19, UR4, RZ ;  /* 0x0000000413020c10 */ /* 0x000fc8000ff3e0ff */
[----:B------:R-:W-:Y:S01]  /*211a0*/  @P0 IADD3.X R3, R22, UR5, RZ, P1, !PT ;  /* 0x0000000516030c10 */ /* 0x000fe20008ffe4ff */
[----:B------:R-:W-:-:S04]  /*211b0*/  ULDC.64 UR4, c[0x0][0xa08] ;  /* 0x0002820000047ab9 */ /* 0x000fc80000000a00 */
[----:B------:R4:W5:Y:S02]  /*211c0*/  @P0 LDG.E R23, desc[UR60][R2.64] ;  /* 0x0000003c02170981 */ /* 0x000964000c1e1900 */
[----:B----4-:R-:W4:Y:S02]  /*211d0*/  LDC.64 R2, c[0x0][0x418] ;  /* 0x00010600ff027b82 */ /* 0x010f240000000a00 */
[----:B----4-:R-:W-:Y:S01]  /*211e0*/  LOP3.LUT P0, RZ, R2, UR4, RZ, 0xfc, !PT ;  /* 0x0000000402ff7c12 */ /* 0x010fe2000f80fcff */
[----:B------:R-:W-:-:S03]  /*211f0*/  UMOV UR4, 0xffffffff ;  /* 0xffffffff00047882 */ /* 0x000fc60000000000 */
[----:B------:R-:W-:Y:S01]  /*21200*/  LOP3.LUT P0, RZ, R3, UR5, RZ, 0xfc, P0 ;  /* 0x0000000503ff7c12 */ /* 0x000fe2000800fcff */
[----:B---3--:R-:W-:Y:S01]  /*21210*/  VIADD R22, R20, 0xffffffff ;  /* 0xffffffff14167836 */ /* 0x008fe20000000000 */
[----:B-----5:R-:W-:Y:S02]  /*21220*/  SHF.R.S32.HI R7, RZ, 0x1f, R23 ;  /* 0x0000001fff077819 */ /* 0x020fe40000011417 */
[----:B------:R-:W-:-:S03]  /*21230*/  SEL R19, R23, RZ, !P0 ;  /* 0x000000ff17137207 */ /* 0x000fc60004000000 */
[----:B------:R3:W-:Y:S01]  /*21240*/  STL [R1+0x8], R7 ;  /* 0x0000080701007387 */ /* 0x0007e20000100800 */
[----:B------:R-:W-:Y:S05]  /*21250*/  BRA.DIV UR4, `(.L_x_11914) ;  /* 0x0000006204407947 */ /* 0x000fea000b800000 */
[----:B------:R-:W4:Y:S02]  /*21260*/  S2R R0, SR_TID.X ;  /* 0x0000000000007919 */ /* 0x000f240000002100 */
[----:B----4-:R-:W-:-:S04]  /*21270*/  SHF.R.U32.HI R0, RZ, 0x5, R0 ;  /* 0x00000005ff007819 */ /* 0x010fc80000011600 */
[----:B------:R-:W-:-:S05]  /*21280*/  LOP3.LUT R0, R0, 0x3, RZ, 0xc0, !PT ;  /* 0x0000000300007812 */ /* 0x000fca00078ec0ff */
[----:B------:R4:W0:Y:S02]  /*21290*/  SHFL.IDX PT, R14, R0, RZ, 0x1f ;  /* 0x00001fff000e7589 */ /* 0x00082400000e0000 */
.L_x_12075:
[----:B----4-:R-:W4:Y:S01]  /*212a0*/  LDL.LU R0, [R1] ;  /* 0x0000000001007983 */ /* 0x010f220000300800 */
[----:B------:R-:W-:Y:S02]  /*212b0*/  PLOP3.LUT P1, PT, PT, PT, PT, 0x8, 0x0 ;  /* 0x000000000000781c */ /* 0x000fe40003f2e170 */
[----:B0-----:R-:W-:Y:S02]  /*212c0*/  ISETP.NE.AND P0, PT, R14, RZ, PT ;  /* 0x000000ff0e00720c */ /* 0x001fe40003f05270 */
[----:B----4-:R-:W-:-:S09]  /*212d0*/  LOP3.LUT R0, R0, 0xfffffffb, RZ, 0xc0, !PT ;  /* 0xfffffffb00007812 */ /* 0x010fd200078ec0ff */
[----:B------:R-:W-:-:S05]  /*212e0*/  @P1 LOP3.LUT R0, R0, 0x4, RZ, 0xfc, !PT ;  /* 0x0000000400001812 */ /* 0x000fca00078efcff */
[----:B------:R0:W-:Y:S01]  /*212f0*/  STL [R1], R0 ;  /* 0x0000000001007387 */ /* 0x0001e20000100800 */
[----:B------:R-:W-:Y:S05]  /*21300*/  @P0 BRA `(.L_x_11915) ;  /* 0x00000004001c0947 */ /* 0x000fea0003800000 */
[----:B------:R-:W-:-:S03]  /*21310*/  UMOV UR4, 0xffffffff ;  /* 0xffffffff00047882 */ /* 0x000fc60000000000 */
[----:B------:R-:W-:Y:S05]  /*21320*/  BRA.DIV UR4, `(.L_x_11916) ;  /* 0x0000006204407947 */ /* 0x000fea000b800000 */
[----:B------:R-:W-:-:S13]  /*21330*/  ELECT P6, URZ, PT ;  /* 0x00000000003f782f */ /* 0x000fda00038c0000 */
.L_x_12078:
[----:B------:R-:W-:Y:S05]  /*21340*/  @!P6 BRA `(.L_x_11915) ;  /* 0x00000004000ce947 */ /* 0x000fea0003800000 */
[----:B------:R-:W-:-:S04]  /*21350*/  ISETP.NE.U32.AND P0, PT, R2, RZ, PT ;  /* 0x000000ff0200720c */ /* 0x000fc80003f05070 */
[----:B------:R-:W-:-:S13]  /*21360*/  ISETP.NE.AND.EX P0, PT, R3, RZ, PT, P0 ;  /* 0x000000ff0300720c */ /* 0x000fda0003f05300 */
[----:B------:R-:W-:Y:S05]  /*21370*/  @!P0 BRA `(.L_x_11917) ;  /* 0x0000000000488947 */ /* 0x000fea0003800000 */
[----:B------:R-:W4:Y:S01]  /*21380*/  LDC R6, c[0x0][0x43c] ;  /* 0x00010f00ff067b82 */ /* 0x000f220000000800 */
[----:B0-----:R-:W-:Y:S01]  /*21390*/  IMAD.MOV.U32 R0, RZ, RZ, R22 ;  /* 0x000000ffff007224 */ /* 0x001fe200078e0016 */
[----:B------:R-:W-:Y:S01]  /*213a0*/  ULDC.64 UR4, c[0x0][0x428] ;  /* 0x00010a0000047ab9 */ /* 0x000fe20000000a00 */
[----:B----4-:R-:W-:-:S13]  /*213b0*/  ISETP.NE.AND P0, PT, R6, 0x1, PT ;  /* 0x000000010600780c */ /* 0x010fda0003f05270 */
[----:B--2---:R-:W0:Y:S02]  /*213c0*/  @P0 LDC.64 R4, c[0x0][0x440] ;  /* 0x00011000ff040b82 */ /* 0x004e240000000a00 */
        /* <DEDUP_REMOVED lines=13> */
.L_x_11917:
[----:B0-----:R-:W-:Y:S01]  /*214a0*/  IMAD R0, R18, 0x8, R16 ;  /* 0x0000000812007824 */ /* 0x001fe200078e0210 */
[----:B----4-:R-:W-:-:S04]  /*214b0*/  SHF.L.U32 R2, R28, 0x1f, RZ ;  /* 0x0000001f1c027819 */ /* 0x010fc800000006ff */
[----:B------:R-:W0:Y:S02]  /*214c0*/  SYNCS.PHASECHK.TRANS64.TRYWAIT P0, [R0+URZ+0x31c40], R2 ;  /* 0x031c4002000075a7 */ /* 0x000e24000800017f */
[----:B0-----:R-:W-:Y:S05]  /*214d0*/  @!P0 BRA `(.L_x_11918) ;  /* 0x0000005c00f48947 */ /* 0x001fea0003800000 */
.L_x_12079:
[----:B------:R-:W4:Y:S02]  /*214e0*/  S2R R3, SR_TID.X ;  /* 0x0000000000037919 */ /* 0x000f240000002100 */
[----:B----4-:R-:W-:Y:S02]  /*214f0*/  LOP3.LUT R4, R3, 0x7f, RZ, 0xc0, !PT ;  /* 0x0000007f03047812 */ /* 0x010fe400078ec0ff */
[----:B------:R4:W5:Y:S02]  /*21500*/  LDL R3, [R1] ;  /* 0x0000000001037983 */ /* 0x0009640000100800 */
[----:B------:R-:W-:-:S13]  /*21510*/  ISETP.NE.AND P0, PT, R4, RZ, PT ;  /* 0x000000ff0400720c */ /* 0x000fda0003f05270 */
[----:B----4-:R-:W-:Y:S05]  /*21520*/  @P0 BRA `(.L_x_11919) ;  /* 0x0000000000140947 */ /* 0x010fea0003800000 */
[----:B-----5:R-:W-:Y:S01]  /*21530*/  LOP3.LUT P1, RZ, R3, 0x1, RZ, 0xc0, !PT ;  /* 0x0000000103ff7812 */ /* 0x020fe2000782c0ff */
[----:B0-----:R-:W-:-:S04]  /*21540*/  IMAD.MOV.U32 R2, RZ, RZ, 0x6c00 ;  /* 0x00006c00ff027424 */ /* 0x001fc800078e00ff */
[----:B------:R4:W-:Y:S08]  /*21550*/  SYNCS.ARRIVE.TRANS64 RZ, [R0+URZ+0x31c30], R2 ;  /* 0x031c300200ff79a7 */ /* 0x0009f0000800003f */
[----:B------:R-:W-:Y:S05]  /*21560*/  @!P1 BRA `(.L_x_11919) ;  /* 0x0000000000049947 */ /* 0x000fea0003800000 */
[----:B------:R-:W-:Y:S01]  /*21570*/  BPT.TRAP 0x1 ;  /* 0x000000040000795c */ /* 0x000fe20000300000 */
.L_x_11919:
        /* <DEDUP_REMOVED lines=23> */
[----:B------:R0:W-:Y:S01]  /*216f0*/  UTMALDG.4D [UR8], [UR4], desc[UR6] ;  /* 0x00000608040075b4 */ /* 0x0001e20008019000 */
[----:B------:R4:W-:Y:S01]  /*21700*/  STL [R1], R3 ;  /* 0x0000000301007387 */ /* 0x0009e20000100800 */
[----:B0-----:R-:W-:Y:S01]  /*21710*/  UMOV UR8, UR15 ;  /* 0x0000000f00087c82 */ /* 0x001fe20008000000 */
[----:B------:R-:W-:-:S02]  /*21720*/  UMOV UR10, UR17 ;  /* 0x00000011000a7c82 */ /* 0x000fc40008000000 */
[----:B------:R0:W-:Y:S02]  /*21730*/  UTMALDG.4D [UR8], [UR4], desc[UR6] ;  /* 0x00000608040075b4 */ /* 0x0001e40008019000 */
[----:B0-----:R-:W-:Y:S01]  /*21740*/  UMOV UR8, UR16 ;  /* 0x0000001000087c82 */ /* 0x001fe20008000000 */
[----:B------:R-:W-:Y:S02]  /*21750*/  UMOV UR10, UR14 ;  /* 0x0000000e000a7c82 */ /* 0x000fe40008000000 */
[----:B------:R4:W-:Y:S02]  /*21760*/  UTMALDG.4D [UR8], [UR4], desc[UR6] ;  /* 0x00000608040075b4 */ /* 0x0009e40008019000 */
[----:B----4-:R-:W-:Y:S01]  /*21770*/  NOP ;  /* 0x0000000000007918 */ /* 0x010fe20000000000 */
.L_x_11915:
[----:B------:R-:W4:Y:S04]  /*21780*/  LDL.LU R4, [R1+0x20] ;  /* 0x0000200001047983 */ /* 0x000f280000300800 */
[----:B------:R-:W5:Y:S04]  /*21790*/  LDL.LU R6, [R1+0x18] ;  /* 0x0000180001067983 */ /* 0x000f680000300800 */
[----:B------:R-:W2:Y:S01]  /*217a0*/  LDL.LU R3, [R1+0x40] ;  /* 0x0000400001037983 */ /* 0x000ea20000300800 */
[----:B------:R-:W-:Y:S05]  /*217b0*/  WARPSYNC.ALL ;  /* 0x0000000000007948 */ /* 0x000fea0003800000 */
[----:B------:R-:W-:Y:S01]  /*217c0*/  ULDC.64 UR6, c[0x0][0xa00] ;  /* 0x0002800000067ab9 */ /* 0x000fe20000000a00 */
[----:B------:R-:W-:Y:S01]  /*217d0*/  ULDC.64 UR4, c[0x0][0x298] ;  /* 0x0000a60000047ab9 */ /* 0x000fe20000000a00 */
[----:B0-----:R-:W-:Y:S01]  /*217e0*/  VIADD R0, R16, 0xda00 ;  /* 0x0000da0010007836 */ /* 0x001fe20000000000 */
[----:B------:R-:W-:Y:S01]  /*217f0*/  BAR.SYNC.DEFER_BLOCKING 0x8, 0x200 ;  /* 0x0208000000007b1d */ /* 0x000fe20000010000 */
[----:B------:R-:W-:-:S03]  /*21800*/  ISETP.NE.U32.AND P0, PT, RZ, UR6, PT ;  /* 0x00000006ff007c0c */ /* 0x000fc6000bf05070 */
[----:B------:R-:W-:Y:S02]  /*21810*/  LOP3.LUT P1, RZ, R0, 0x1bf, RZ, 0xc0, !PT ;  /* 0x000001bf00ff7812 */ /* 0x000fe4000782c0ff */
[----:B------:R-:W-:Y:S01]  /*21820*/  ISETP.NE.AND.EX P0, PT, RZ, UR7, PT, P0 ;  /* 0x00000007ff007c0c */ /* 0x000fe2000bf05300 */
[----:B------:R-:W-:Y:S01]  /*21830*/  BSSY B6, `(.L_x_11920) ;  /* 0x000001d000067945 */ /* 0x000fe20003800000 */
[----:B----4-:R-:W-:Y:S02]  /*21840*/  SHF.R.S32.HI R2, RZ, 0x1f, R4 ;  /* 0x0000001fff027819 */ /* 0x010fe40000011404 */
[----:B-----5:R-:W-:-:S03]  /*21850*/  SEL R6, R6, RZ, !P0 ;  /* 0x000000ff06067207 */ /* 0x020fc60004000000 */
[----:B------:R-:W-:-:S04]  /*21860*/  IMAD R2, R2, UR4, RZ ;  /* 0x0000000402027c24 */ /* 0x000fc8000f8e02ff */
[C---:B------:R-:W-:Y:S01]  /*21870*/  IMAD R0, R4.reuse, UR5, R2 ;  /* 0x0000000504007c24 */ /* 0x040fe2000f8e0202 */
[----:B--2---:R-:W-:Y:S01]  /*21880*/  SEL R2, R3, RZ, !P0 ;  /* 0x000000ff03027207 */ /* 0x004fe20004000000 */
        /* <DEDUP_REMOVED lines=15> */
[----:B---3--:R-:W-:-:S02]  /*21980*/  IMAD.U32 R7, RZ, RZ, UR7 ;  /* 0x00000007ff077e24 */ /* 0x008fc4000f8e00ff */
[----:B------:R-:W-:Y:S02]  /*21990*/  IMAD.U32 R10, RZ, RZ, UR8 ;  /* 0x00000008ff0a7e24 */ /* 0x000fe4000f8e00ff */
[----:B-1----:R-:W-:Y:S02]  /*219a0*/  IMAD.U32 R11, RZ, RZ, UR9 ;  /* 0x00000009ff0b7e24 */ /* 0x002fe4000f8e00ff */
[----:B------:R-:W-:Y:S02]  /*219b0*/  IMAD.MOV.U32 R8, RZ, RZ, 0x70 ;  /* 0x00000070ff087424 */ /* 0x000fe400078e00ff */
[----:B------:R-:W-:Y:S02]  /*219c0*/  IMAD.MOV.U32 R12, RZ, RZ, 0x1 ;  /* 0x00000001ff0c7424 */ /* 0x000fe400078e00ff */
[----:B------:R-:W-:-:S07]  /*219d0*/  IMAD.MOV.U32 R13, RZ, RZ, RZ ;  /* 0x000000ffff0d7224 */ /* 0x000fce00078e00ff */
[----:B------:R-:W-:-:S07]  /*219e0*/  LEPC R20, `(.L_x_11921) ;  /* 0x000000001014794e */ /* 0x000fce0000000000 */
[----:B0-----:R-:W-:Y:S05]  /*219f0*/  CALL.ABS.NOINC R2 ;  /* 0x0000000002007343 */ /* 0x001fea0003c00000 */
.L_x_11921:
[----:B------:R-:W-:Y:S05]  /*21a00*/  BSYNC B6 ;  /* 0x0000000000067941 */ /* 0x000fea0003800000 */
.L_x_11920:
[----:B------:R-:W2:Y:S01]  /*21a10*/  LDL.LU R20, [R1+0x20] ;  /* 0x0000200001147983 */ /* 0x000ea20000300800 */
[----:B------:R-:W-:Y:S01]  /*21a20*/  ULDC.64 UR6, c[0x0][0x2e0] ;  /* 0x0000b80000067ab9 */ /* 0x000fe20000000a00 */
[----:B------:R-:W4:Y:S01]  /*21a30*/  LDC R10, c[0x0][0x448] ;  /* 0x00011200ff0a7b82 */ /* 0x000f220000000800 */
[----:B------:R-:W-:Y:S01]  /*21a40*/  ULDC.64 UR4, c[0x0][0x2d8] ;  /* 0x0000b60000047ab9 */ /* 0x000fe20000000a00 */
[----:B0-----:R-:W2:Y:S01]  /*21a50*/  LDL.LU.64 R2, [R1+0x38] ;  /* 0x0000380001027983 */ /* 0x001ea20000300a00 */
[----:B------:R-:W-:-:S03]  /*21a60*/  ULDC.64 UR8, c[0x0][0x280] ;  /* 0x0000a00000087ab9 */ /* 0x000fc60000000a00 */
[----:B------:R-:W3:Y:S04]  /*21a70*/  LDL.LU R21, [R1+0x40] ;  /* 0x0000400001157983 */ /* 0x000ee80000300800 */
[----:B------:R-:W3:Y:S01]  /*21a80*/  LDL.LU R4, [R1+0x18] ;  /* 0x0000180001047983 */ /* 0x000ee20000300800 */
[----:B----4-:R-:W-:-:S13]  /*21a90*/  ISETP.NE.AND P1, PT, R10, 0x1, PT ;  /* 0x000000010a00780c */ /* 0x010fda0003f25270 */
[----:B------:R-:W0:Y:S01]  /*21aa0*/  @P1 LDC R5, c[0x0][0x450] ;  /* 0x00011400ff051b82 */ /* 0x000e220000000800 */
[----:B--2---:R-:W-:Y:S02]  /*21ab0*/  IMAD.MOV.U32 R3, RZ, RZ, R20 ;  /* 0x000000ffff037224 */ /* 0x004fe400078e0014 */
[----:B------:R-:W2:Y:S01]  /*21ac0*/  S2R R20, SR_TID.X ;  /* 0x0000000000147919 */ /* 0x000ea20000002100 */
[----:B---3--:R-:W-:Y:S02]  /*21ad0*/  IMAD R0, R21, UR6, RZ ;  /* 0x0000000615007c24 */ /* 0x008fe4000f8e02ff */
[----:B------:R-:W-:-:S04]  /*21ae0*/  IMAD.WIDE.U32 R2, R17, UR4, R2 ;  /* 0x0000000411027c25 */ /* 0x000fc8000f8e0002 */
[----:B------:R-:W-:Y:S01]  /*21af0*/  IMAD R3, R17, UR5, R3 ;  /* 0x0000000511037c24 */ /* 0x000fe2000f8e0203 */
[----:B------:R-:W-:Y:S01]  /*21b00*/  ULDC.64 UR4, c[0x0][0x2d0] ;  /* 0x0000b40000047ab9 */ /* 0x000fe20000000a00 */
[C---:B------:R-:W-:Y:S02]  /*21b10*/  IMAD R0, R4.reuse, UR7, R0 ;  /* 0x0000000704007c24 */ /* 0x040fe4000f8e0200 */
[----:B------:R-:W-:Y:S01]  /*21b20*/  IMAD.WIDE.U32 R2, R4, UR6, R2 ;  /* 0x0000000604027c25 */ /* 0x000fe2000f8e0002 */
[----:B------:R-:W-:Y:S01]  /*21b30*/  ULDC.64 UR6, c[0x0][0x2c8] ;  /* 0x0000b20000067ab9 */ /* 0x000fe20000000a00 */
[----:B------:R-:W3:Y:S02]  /*21b40*/  @P1 LDC R4, c[0x0][0x44c] ;  /* 0x00011300ff041b82 */ /* 0x000ee40000000800 */
[----:B------:R-:W-:Y:S01]  /*21b50*/  IMAD.IADD R3, R3, 0x1, R0 ;  /* 0x0000000103037824 */ /* 0x000fe200078e0200 */
[C---:B--2---:R-:W-:Y:S01]  /*21b60*/  LOP3.LUT R21, R20.reuse, 0x7f, RZ, 0xc0, !PT ;  /* 0x0000007f14157812 */ /* 0x044fe200078ec0ff */
[----:B------:R-:W-:-:S03]  /*21b70*/  IMAD.SHL.U32 R20, R20, 0x20, RZ ;  /* 0x0000002014147824 */ /* 0x000fc600078e00ff */
[----:B------:R-:W-:-:S04]  /*21b80*/  SHF.R.U32.HI R21, RZ, 0x2, R21 ;  /* 0x00000002ff157819 */ /* 0x000fc80000011615 */
[----:B------:R-:W-:Y:S02]  /*21b90*/  LOP3.LUT R20, R21, 0x60, R20, 0xf8, !PT ;  /* 0x0000006015147812 */ /* 0x000fe400078ef814 */
[----:B------:R2:W5:Y:S03]  /*21ba0*/  LDL R21, [R1+0x30] ;  /* 0x0000300001157983 */ /* 0x0005660000100800 */
[----:B------:R-:W-:-:S04]  /*21bb0*/  IMAD R8, R25, 0xc0, R20 ;  /* 0x000000c019087824 */ /* 0x000fc800078e0214 */
[----:B---3--:R-:W-:-:S04]  /*21bc0*/  @P1 IMAD.HI.U32 R0, R8, R4, RZ ;  /* 0x0000000408001227 */ /* 0x008fc800078e00ff */
[----:B------:R-:W-:Y:S01]  /*21bd0*/  IMAD.MOV.U32 R4, RZ, RZ, R8 ;  /* 0x000000ffff047224 */ /* 0x000fe200078e0008 */
[----:B0-----:R-:W-:-:S04]  /*21be0*/  @P1 SHF.R.U32.HI R4, RZ, R5, R0 ;  /* 0x00000005ff041219 */ /* 0x001fc80000011600 */
[--C-:B------:R-:W-:Y:S01]  /*21bf0*/  SHF.R.S32.HI R0, RZ, 0x1f, R4.reuse ;  /* 0x0000001fff007819 */ /* 0x100fe20000011404 */
[----:B------:R-:W-:-:S04]  /*21c00*/  IMAD.MOV R6, RZ, RZ, -R4 ;  /* 0x000000ffff067224 */ /* 0x000fc800078e0a04 */
[----:B------:R-:W-:-:S04]  /*21c10*/  IMAD R0, R0, UR4, RZ ;  /* 0x0000000400007c24 */ /* 0x000fc8000f8e02ff */
[C---:B------:R-:W-:Y:S02]  /*21c20*/  IMAD R0, R4.reuse, UR5, R0 ;  /* 0x0000000504007c24 */ /* 0x040fe4000f8e0200 */
[----:B------:R-:W-:-:S04]  /*21c30*/  IMAD.WIDE.U32 R4, R4, UR4, R2 ;  /* 0x0000000404047c25 */ /* 0x000fc8000f8e0002 */
[----:B------:R-:W-:Y:S02]  /*21c40*/  IMAD.IADD R5, R5, 0x1, R0 ;  /* 0x0000000105057824 */ /* 0x000fe400078e0200 */
[----:B------:R-:W-:-:S05]  /*21c50*/  IMAD R0, R10, R6, R8 ;  /* 0x000000060a007224 */ /* 0x000fca00078e0208 */
[----:B------:R-:W-:-:S05]  /*21c60*/  SHF.R.S32.HI R6, RZ, 0x1f, R0 ;  /* 0x0000001fff067819 */ /* 0x000fca0000011400 */
[----:B------:R-:W-:Y:S02]  /*21c70*/  IMAD R9, R6, UR6, RZ ;  /* 0x0000000606097c24 */ /* 0x000fe4000f8e02ff */
[C---:B------:R-:W-:Y:S02]  /*21c80*/  IMAD.WIDE.U32 R6, R0.reuse, UR6, R4 ;  /* 0x0000000600067c25 */ /* 0x040fe4000f8e0004 */
[----:B------:R-:W0:Y:S02]  /*21c90*/  @P1 LDC R5, c[0x0][0x44c] ;  /* 0x00011300ff051b82 */ /* 0x000e240000000800 */
[----:B------:R-:W-:-:S04]  /*21ca0*/  IMAD R0, R0, UR7, R9 ;  /* 0x0000000700007c24 */ /* 0x000fc8000f8e0209 */
[----:B------:R-:W-:Y:S02]  /*21cb0*/  IMAD.IADD R0, R7, 0x1, R0 ;  /* 0x0000000107007824 */ /* 0x000fe400078e0200 */
[----:B------:R-:W3:Y:S01]  /*21cc0*/  @P1 LDC R7, c[0x0][0x450] ;  /* 0x00011400ff071b82 */ /* 0x000ee20000000800 */
[----:B------:R-:W-:Y:S01]  /*21cd0*/  VIADD R8, R8, 0x80 ;  /* 0x0000008008087836 */ /* 0x000fe20000000000 */
[----:B------:R-:W1:Y:S01]  /*21ce0*/  S2R R12, SR_TID.X ;  /* 0x00000000000c7919 */ /* 0x000e620000002100 */
[----:B------:R-:W-:-:S04]  /*21cf0*/  LEA R4, P0, R6, UR8, 0x1 ;  /* 0x0000000806047c11 */ /* 0x000fc8000f8008ff */
[----:B------:R-:W-:Y:S01]  /*21d00*/  LEA.HI.X R0, R6, UR9, R0, 0x1, P0 ;  /* 0x0000000906007c11 */ /* 0x000fe200080f0c00 */
[----:B------:R-:W-:Y:S02]  /*21d10*/  IMAD.MOV.U32 R6, RZ, RZ, R8 ;  /* 0x000000ffff067224 */ /* 0x000fe400078e0008 */
[----:B0-----:R-:W-:-:S05]  /*21d20*/  @P1 IMAD.HI.U32 R5, R8, R5, RZ ;  /* 0x0000000508051227 */ /* 0x001fca00078e00ff */
[----:B---3--:R-:W-:-:S04]  /*21d30*/  @P1 SHF.R.U32.HI R6, RZ, R7, R5 ;  /* 0x00000007ff061219 */ /* 0x008fc80000011605 */
[--C-:B------:R-:W-:Y:S01]  /*21d40*/  SHF.R.S32.HI R7, RZ, 0x1f, R6.reuse ;  /* 0x0000001fff077819 */ /* 0x100fe20000011406 */
[----:B------:R-:W-:-:S04]  /*21d50*/  IMAD.MOV R5, RZ, RZ, -R6 ;  /* 0x000000ffff057224 */ /* 0x000fc800078e0a06 */
[----:B------:R-:W-:Y:S02]  /*21d60*/  IMAD R7, R7, UR4, RZ ;  /* 0x0000000407077c24 */ /* 0x000fe4000f8e02ff */
[----:B------:R-:W-:Y:S01]  /*21d70*/  IMAD.WIDE.U32 R2, R6, UR4, R2 ;  /* 0x0000000406027c25 */ /* 0x000fe2000f8e0002 */
[----:B------:R-:W-:-:S03]  /*21d80*/  ULDC UR4, c[0x0][0x2b8] ;  /* 0x0000ae0000047ab9 */ /* 0x000fc60000000800 */
[----:B------:R-:W-:Y:S02]  /*21d90*/  IMAD R5, R10, R5, R8 ;  /* 0x000000050a057224 */ /* 0x000fe400078e0208 */
[----:B------:R-:W-:-:S04]  /*21da0*/  IMAD R6, R6, UR5, R7 ;  /* 0x0000000506067c24 */ /* 0x000fc8000f8e0207 */
[----:B------:R-:W-:Y:S01]  /*21db0*/  IMAD.IADD R3, R3, 0x1, R6 ;  /* 0x0000000103037824 */ /* 0x000fe200078e0206 */
[----:B------:R-:W-:Y:S01]  /*21dc0*/  SHF.R.S32.HI R6, RZ, 0x1f, R5 ;  /* 0x0000001fff067819 */ /* 0x000fe20000011405 */
[----:B-1----:R-:W-:-:S04]  /*21dd0*/  IMAD.SHL.U32 R11, R12, 0x8, RZ ;  /* 0x000000080c0b7824 */ /* 0x002fc800078e00ff */
[----:B------:R-:W-:Y:S01]  /*21de0*/  IMAD R6, R6, UR6, RZ ;  /* 0x0000000606067c24 */ /* 0x000fe2000f8e02ff */
[----:B------:R-:W-:Y:S01]  /*21df0*/  LOP3.LUT R11, R11, 0x18, RZ, 0xc0, !PT ;  /* 0x000000180b0b7812 */ /* 0x000fe200078ec0ff */
[----:B------:R-:W-:-:S04]  /*21e00*/  IMAD.WIDE.U32 R2, R5, UR6, R2 ;  /* 0x0000000605027c25 */ /* 0x000fc8000f8e0002 */
[----:B------:R-:W-:Y:S02]  /*21e10*/  IMAD R6, R5, UR7, R6 ;  /* 0x0000000705067c24 */ /* 0x000fe4000f8e0206 */
[----:B------:R-:W-:Y:S01]  /*21e20*/  IMAD.SHL.U32 R20, R12, 0x8, RZ ;  /* 0x000000080c147824 */ /* 0x000fe200078e00ff */
[----:B------:R-:W-:Y:S01]  /*21e30*/  LEA R7, P0, R2, UR8, 0x1 ;  /* 0x0000000802077c11 */ /* 0x000fe2000f8008ff */
[----:B------:R-:W-:Y:S01]  /*21e40*/  IMAD.IADD R6, R3, 0x1, R6 ;  /* 0x0000000103067824 */ /* 0x000fe200078e0206 */
[C---:B------:R-:W-:Y:S02]  /*21e50*/  LOP3.LUT R13, R11.reuse, 0x20, RZ, 0xfc, !PT ;  /* 0x000000200b0d7812 */ /* 0x040fe400078efcff */
[----:B------:R-:W-:Y:S02]  /*21e60*/  LOP3.LUT R20, R20, 0x18, RZ, 0xc0, !PT ;  /* 0x0000001814147812 */ /* 0x000fe400078ec0ff */
[----:B------:R-:W-:Y:S01]  /*21e70*/  LOP3.LUT R11, R11, 0x40, RZ, 0xfc, !PT ;  /* 0x000000400b0b7812 */ /* 0x000fe200078efcff */
[----:B------:R-:W-:Y:S01]  /*21e80*/  UMOV UR5, 0xffffffff ;  /* 0xffffffff00057882 */ /* 0x000fe20000000000 */
[----:B------:R-:W-:-:S02]  /*21e90*/  LEA.HI.X R6, R2, UR9, R6, 0x1, P0 ;  /* 0x0000000902067c11 */ /* 0x000fc400080f0c06 */
[----:B------:R-:W-:Y:S02]  /*21ea0*/  LOP3.LUT R12, R12, 0x7f, RZ, 0xc0, !PT ;  /* 0x0000007f0c0c7812 */ /* 0x000fe400078ec0ff */
[----:B------:R-:W-:Y:S02]  /*21eb0*/  ISETP.GE.AND P3, PT, R20, UR4, PT ;  /* 0x0000000414007c0c */ /* 0x000fe4000bf66270 */
[----:B------:R-:W-:Y:S02]  /*21ec0*/  ISETP.GE.AND P0, PT, R13, UR4, PT ;  /* 0x000000040d007c0c */ /* 0x000fe4000bf06270 */
[----:B------:R-:W-:Y:S02]  /*21ed0*/  ISETP.GE.AND P1, PT, R11, UR4, PT ;  /* 0x000000040b007c0c */ /* 0x000fe4000bf26270 */
[----:B------:R-:W-:Y:S01]  /*21ee0*/  SHF.R.U32.HI R9, RZ, 0x2, R12 ;  /* 0x00000002ff097819 */ /* 0x000fe2000001160c */
[----:B--2---:R-:W-:Y:S10]  /*21ef0*/  BRA.DIV UR5, `(.L_x_11922) ;  /* 0x0000005605807947 */ /* 0x004ff4000b800000 */
[----:B------:R-:W2:Y:S01]  /*21f00*/  LDL R8, [R1+0x14] ;  /* 0x0000140001087983 */ /* 0x000ea20000100800 */
[----:B-----5:R-:W-:Y:S02]  /*21f10*/  IMAD R5, R21, R10, RZ ;  /* 0x0000000a15057224 */ /* 0x020fe400078e02ff */
[----:B------:R-:W-:Y:S01]  /*21f20*/  IMAD R25, R25, 0xc0, R9 ;  /* 0x000000c019197824 */ /* 0x000fe200078e0209 */
        /* <DEDUP_REMOVED lines=9> */
[----:B--2---:R-:W-:Y:S04]  /*21fc0*/  @!P2 LDGSTS.E.BYPASS.LTC128B.128 [R8+0xda00], desc[UR60][R2.64], !P3 ;  /* 0x0da000000208afae */ /* 0x004fe8000d901d7c */
        /* <DEDUP_REMOVED lines=30> */
[----:B------:R-:W-:-:S05]  /*221b0*/  @!P2 LEA R2, P4, R20, R4, 0x1 ;  /* 0x000000041402a211 */ /* 0x000fca00078808ff */
[----:B--2---:R-:W-:-:S04]  /*221c0*/  @!P2 IMAD.X R0, RZ, RZ, R0, P4 ;  /* 0x000000ffff00a224 */ /* 0x004fc800020e0600 */
[----:B------:R-:W-:Y:S02]  /*221d0*/  @!P2 IMAD.MOV.U32 R3, RZ, RZ, R0 ;  /* 0x000000ffff03a224 */ /* 0x000fe400078e0000 */
[----:B------:R-:W-:Y:S04]  /*221e0*/  SHFL.IDX PT, R0, R6, RZ, 0x1c1f ;  /* 0x001c1fff06007589 */ /* 0x000fe800000e0000 */
[----:B------:R-:W-:Y:S04]  /*221f0*/  @!P2 LDGSTS.E.BYPASS.LTC128B.128 [R8+0xf200], desc[UR60][R2.64], !P3 ;  /* 0x0f2000000208afae */ /* 0x000fe8000d901d7c */
[----:B------:R-:W-:Y:S04]  /*22200*/  @!P2 LDGSTS.E.BYPASS.LTC128B.128 [R8+0x12200], desc[UR60][R2.64+0x40], !P0 ;  /* 0x122000400208afae */ /* 0x000fe8000c101d7c */
[----:B------:R0:W-:Y:S04]  /*22210*/  @!P2 LDGSTS.E.BYPASS.LTC128B.128 [R8+0x15200], desc[UR60][R2.64+0x80], !P1 ;  /* 0x152000800208afae */ /* 0x0001e8000c901d7c */
[----:B------:R-:W-:Y:S04]  /*22220*/  SHFL.IDX PT, R6, R6, 0x1, 0x1c1f ;  /* 0x003c1f0006067f89 */ /* 0x000fe800000e0000 */
[----:B0-----:R-:W0:Y:S01]  /*22230*/  SHFL.IDX PT, R2, R7, RZ, 0x1c1f ;  /* 0x001c1fff07027589 */ /* 0x001e2200000e0000 */
[----:B------:R-:W-:-:S05]  /*22240*/  VIADD R3, R25, 0x80 ;  /* 0x0000008019037836 */ /* 0x000fca0000000000 */
[----:B------:R-:W-:-:S13]  /*22250*/  ISETP.GE.AND P2, PT, R3, R5, PT ;  /* 0x000000050300720c */ /* 0x000fda0003f46270 */
[----:B0-----:R-:W-:-:S05]  /*22260*/  @!P2 LEA R2, P4, R20, R2, 0x1 ;  /* 0x000000021402a211 */ /* 0x001fca00078808ff */
[----:B------:R-:W-:-:S04]  /*22270*/  @!P2 IMAD.X R0, RZ, RZ, R0, P4 ;  /* 0x000000ffff00a224 */ /* 0x000fc800020e0600 */
[----:B------:R-:W-:-:S05]  /*22280*/  @!P2 IMAD.MOV.U32 R3, RZ, RZ, R0 ;  /* 0x000000ffff03a224 */ /* 0x000fca00078e0000 */
[----:B------:R-:W-:Y:S04]  /*22290*/  @!P2 LDGSTS.E.BYPASS.LTC128B.128 [R8+0xfa00], desc[UR60][R2.64], !P3 ;  /* 0x0fa000000208afae */ /* 0x000fe8000d901d7c */
[----:B------:R-:W-:Y:S04]  /*222a0*/  @!P2 LDGSTS.E.BYPASS.LTC128B.128 [R8+0x12a00], desc[UR60][R2.64+0x40], !P0 ;  /* 0x12a000400208afae */ /* 0x000fe8000c101d7c */
[----:B------:R0:W-:Y:S04]  /*222b0*/  @!P2 LDGSTS.E.BYPASS.LTC128B.128 [R8+0x15a00], desc[UR60][R2.64+0x80], !P1 ;  /* 0x15a000800208afae */ /* 0x0001e8000c901d7c */
[----:B0-----:R0:W1:Y:S02]  /*222c0*/  SHFL.IDX PT, R2, R7, 0x1, 0x1c1f ;  /* 0x003c1f0007027f89 */ /* 0x00106400000e0000 */
.L_x_12092:
        /* <DEDUP_REMOVED lines=13> */
.L_x_11923:
        /* <DEDUP_REMOVED lines=18> */
.L_x_12093:
[----:B------:R-:W-:Y:S05]  /*224c0*/  BSYNC B0 ;  /* 0x0000000000007941 */ /* 0x000fea0003800000 */
.L_x_11924:
        /* <DEDUP_REMOVED lines=52> */
.L_x_11932:
[----:B------:R-:W-:Y:S01]  /*22810*/  IMAD R3, R5, 0x8, R16 ;  /* 0x0000000805037824 */ /* 0x000fe200078e0210 */
[----:B------:R-:W-:Y:S01]  /*22820*/  SHF.L.U32 R2, R9, 0x1f, RZ ;  /* 0x0000001f09027819 */ /* 0x000fe200000006ff */
[----:B------:R-:W-:Y:S03]  /*22830*/  BSSY B3, `(.L_x_11933) ;  /* 0x0000003000037945 */ /* 0x000fe60003800000 */
[----:B------:R-:W1:Y:S02]  /*22840*/  SYNCS.PHASECHK.TRANS64.TRYWAIT P0, [R3+URZ+0x31c40], R2 ;  /* 0x031c4002030075a7 */ /* 0x000e64000800017f */
[----:B-1----:R-:W-:Y:S05]  /*22850*/  @!P0 BRA `(.L_x_11934) ;  /* 0x00000054004c8947 */ /* 0x002fea0003800000 */
.L_x_12094:
[----:B------:R-:W-:Y:S05]  /*22860*/  BSYNC B3 ;  /* 0x0000000000037941 */ /* 0x000fea0003800000 */
.L_x_11933:
[----:B0-----:R-:W0:Y:S01]  /*22870*/  S2R R6, SR_TID.X ;  /* 0x0000000000067919 */ /* 0x001e220000002100 */
[----:B------:R-:W-:Y:S01]  /*22880*/  BSSY B3, `(.L_x_11935) ;  /* 0x000000a000037945 */ /* 0x000fe20003800000 */
[----:B0-----:R-:W-:-:S04]  /*22890*/  LOP3.LUT R6, R6, 0x7f, RZ, 0xc0, !PT ;  /* 0x0000007f06067812 */ /* 0x001fc800078ec0ff */
[----:B------:R-:W-:-:S13]  /*228a0*/  ISETP.NE.AND P0, PT, R6, RZ, PT ;  /* 0x000000ff0600720c */ /* 0x000fda0003f05270 */
[----:B------:R-:W-:Y:S05]  /*228b0*/  @P0 BRA `(.L_x_11936) ;  /* 0x0000000000180947 */ /* 0x000fea0003800000 */
[----:B------:R-:W2:Y:S01]  /*228c0*/  LDL R6, [R1] ;  /* 0x0000000001067983 */ /* 0x000ea20000100800 */
[----:B-1----:R-:W-:-:S04]  /*228d0*/  IMAD.MOV.U32 R2, RZ, RZ, 0x6c00 ;  /* 0x00006c00ff027424 */ /* 0x002fc800078e00ff */
[----:B------:R0:W-:Y:S01]  /*228e0*/  SYNCS.ARRIVE.TRANS64 RZ, [R3+URZ+0x31c30], R2 ;  /* 0x031c300203ff79a7 */ /* 0x0001e2000800003f */
[----:B--2---:R-:W-:-:S13]  /*228f0*/  LOP3.LUT P1, RZ, R6, 0x1, RZ, 0xc0, !PT ;  /* 0x0000000106ff7812 */ /* 0x004fda000782c0ff */
[----:B0-----:R-:W-:Y:S05]  /*22900*/  @!P1 BRA `(.L_x_11936) ;  /* 0x0000000000049947 */ /* 0x001fea0003800000 */
[----:B------:R-:W-:Y:S01]  /*22910*/  BPT.TRAP 0x1 ;  /* 0x000000040000795c */ /* 0x000fe20000300000 */
.L_x_11936:
[----:B------:R-:W-:Y:S05]  /*22920*/  BSYNC B3 ;  /* 0x0000000000037941 */ /* 0x000fea0003800000 */
.L_x_11935:
        /* <DEDUP_REMOVED lines=11> */
.L_x_11937:
        /* <DEDUP_REMOVED lines=16> */
.L_x_11938:
        /* <DEDUP_REMOVED lines=16> */
.L_x_11939:
        /* <DEDUP_REMOVED lines=15> */
.L_x_12095:
[----:B------:R-:W-:Y:S05]  /*22cd0*/  BSYNC B3 ;  /* 0x0000000000037941 */ /* 0x000fea0003800000 */
.L_x_11940:
        /* <DEDUP_REMOVED lines=10> */
.L_x_11942:
[----:B------:R-:W2:Y:S01]  /*22d80*/  LDL R3, [R1] ;  /* 0x0000000001037983 */ /* 0x000ea20000100800 */
[----:B------:R-:W-:Y:S01]  /*22d90*/  BSSY B3, `(.L_x_11943) ;  /* 0x0000004000037945 */ /* 0x000fe20003800000 */
[----:B--2---:R-:W-:-:S13]  /*22da0*/  LOP3.LUT P0, RZ, R3, 0x8, RZ, 0xc0, !PT ;  /* 0x0000000803ff7812 */ /* 0x004fda000780c0ff */
[----:B------:R-:W-:Y:S05]  /*22db0*/  @P0 BRA `(.L_x_11944) ;  /* 0x0000000000040947 */ /* 0x000fea0003800000 */
[----:B------:R-:W-:Y:S01]  /*22dc0*/  BPT.TRAP 0x1 ;  /* 0x000000040000795c */ /* 0x000fe20000300000 */
.L_x_11944:
[----:B------:R-:W-:Y:S05]  /*22dd0*/  BSYNC B3 ;  /* 0x0000000000037941 */ /* 0x000fea0003800000 */
.L_x_11943:
        /* <DEDUP_REMOVED lines=10> */
.L_x_11945:
        /* <DEDUP_REMOVED lines=15> */
.L_x_11946:
        /* <DEDUP_REMOVED lines=15> */
.L_x_11947:
        /* <DEDUP_REMOVED lines=12> */
.L_x_11931:
[----:B------:R-:W-:Y:S05]  /*23120*/  BSYNC B1 ;  /* 0x0000000000017941 */ /* 0x000fea0003800000 */
.L_x_11930:
[----:B------:R-:W2:Y:S01]  /*23130*/  LDL.LU R0, [R1+0x28] ;  /* 0x0000280001007983 */ /* 0x000ea20000300800 */
[----:B------:R-:W-:Y:S02]  /*23140*/  IMAD.MOV.U32 R18, RZ, RZ, R5 ;  /* 0x000000ffff127224 */ /* 0x000fe400078e0005 */
[----:B------:R-:W-:Y:S02]  /*23150*/  IMAD.MOV.U32 R28, RZ, RZ, R9 ;  /* 0x000000ffff1c7224 */ /* 0x000fe400078e0009 */
[----:B--2---:R-:W-:-:S07]  /*23160*/  VIADD R0, R0, 0xfffffffd ;  /* 0xfffffffd00007836 */ /* 0x004fce0000000000 */
.L_x_11929:
[----:B------:R-:W-:Y:S05]  /*23170*/  BSYNC B2 ;  /* 0x0000000000027941 */ /* 0x000fea0003800000 */
.L_x_11928:
[----:B------:R-:W-:Y:S01]  /*23180*/  VIADD R8, R8, 0xfffffffe ;  /* 0xfffffffe08087836 */ /* 0x000fe20000000000 */
[----:B------:R-:W-:-:S04]  /*23190*/  LOP3.LUT R4, RZ, R4, RZ, 0x33, !PT ;  /* 0x00000004ff047212 */ /* 0x000fc800078e33ff */
[----:B------:R-:W-:-:S13]  /*231a0*/  ISETP.NE.AND P0, PT, R8, R4, PT ;  /* 0x000000040800720c */ /* 0x000fda0003f05270 */
[----:B------:R-:W-:Y:S05]  /*231b0*/  @!P0 BRA `(.L_x_11927) ;  /* 0x0000001400ac8947 */ /* 0x000fea0003800000 */
[----:B------:R-:W-:-:S07]  /*231c0*/  IMAD.MOV.U32 R4, RZ, RZ, R19 ;  /* 0x000000ffff047224 */ /* 0x000fce00078e0013 */
.L_x_11984:
[----:B------:R-:W2:Y:S01]  /*231d0*/  LDL R2, [R1] ;  /* 0x0000000001027983 */ /* 0x000ea20000100800 */
[----:B------:R-:W-:Y:S01]  /*231e0*/  VIADD R6, R18, 0x1 ;  /* 0x0000000112067836 */ /* 0x000fe20000000000 */
[----:B------:R-:W-:Y:S05]  /*231f0*/  YIELD ;  /* 0x0000000000007946 */ /* 0x000fea0003800000 */
[----:B------:R-:W-:Y:S01]  /*23200*/  ISETP.NE.AND P0, PT, R6, 0x2, PT ;  /* 0x000000020600780c */ /* 0x000fe20003f05270 */
[----:B------:R-:W-:Y:S03]  /*23210*/  BSSY B1, `(.L_x_11948) ;  /* 0x00000ae000017945 */ /* 0x000fe60003800000 */
[----:B0-----:R-:W-:-:S02]  /*23220*/  SEL R7, RZ, 0x1, P0 ;  /* 0x00000001ff077807 */ /* 0x001fc40000000000 */
        /* <DEDUP_REMOVED lines=27> */
.L_x_11950:
[----:B------:R-:W-:Y:S01]  /*233e0*/  IMAD R3, R6, 0x8, R16 ;  /* 0x0000000806037824 */ /* 0x000fe200078e0210 */
[----:B------:R-:W-:Y:S01]  /*233f0*/  SHF.L.U32 R2, R7, 0x1f, RZ ;  /* 0x0000001f07027819 */ /* 0x000fe200000006ff */
[----:B------:R-:W-:Y:S03]  /*23400*/  BSSY B2, `(.L_x_11951) ;  /* 0x0000003000027945 */ /* 0x000fe60003800000 */
[----:B------:R-:W1:Y:S02]  /*23410*/  SYNCS.PHASECHK.TRANS64.TRYWAIT P0, [R3+URZ+0x31c40], R2 ;  /* 0x031c4002030075a7 */ /* 0x000e64000800017f */
[----:B-1----:R-:W-:Y:S05]  /*23420*/  @!P0 BRA `(.L_x_11952) ;  /* 0x0000004800808947 */ /* 0x002fea0003800000 */
.L_x_12096:
[----:B------:R-:W-:Y:S05]  /*23430*/  BSYNC B2 ;  /* 0x0000000000027941 */ /* 0x000fea0003800000 */
.L_x_11951:
        /* <DEDUP_REMOVED lines=11> */
.L_x_11954:
[----:B------:R-:W-:Y:S05]  /*234f0*/  BSYNC B2 ;  /* 0x0000000000027941 */ /* 0x000fea0003800000 */
.L_x_11953:
        /* <DEDUP_REMOVED lines=11> */
.L_x_11955:
        /* <DEDUP_REMOVED lines=16> */
.L_x_11956:
        /* <DEDUP_REMOVED lines=16> */
.L_x_11957:
        /* <DEDUP_REMOVED lines=15> */
.L_x_12097:
[----:B------:R-:W-:Y:S05]  /*238a0*/  BSYNC B2 ;  /* 0x0000000000027941 */ /* 0x000fea0003800000 */
.L_x_11958:
        /* <DEDUP_REMOVED lines=10> */
.L_x_11960:
[----:B------:R-:W2:Y:S01]  /*23950*/  LDL R3, [R1] ;  /* 0x0000000001037983 */ /* 0x000ea20000100800 */
[----:B------:R-:W-:Y:S01]  /*23960*/  BSSY B2, `(.L_x_11961) ;  /* 0x0000004000027945 */ /* 0x000fe20003800000 */
[----:B--2---:R-:W-:-:S13]  /*23970*/  LOP3.LUT P0, RZ, R3, 0x8, RZ, 0xc0, !PT ;  /* 0x0000000803ff7812 */ /* 0x004fda000780c0ff */
[----:B------:R-:W-:Y:S05]  /*23980*/  @P0 BRA `(.L_x_11962) ;  /* 0x0000000000040947 */ /* 0x000fea0003800000 */
[----:B------:R-:W-:Y:S01]  /*23990*/  BPT.TRAP 0x1 ;  /* 0x000000040000795c */ /* 0x000fe20000300000 */
.L_x_11962:
[----:B------:R-:W-:Y:S05]  /*239a0*/  BSYNC B2 ;  /* 0x0000000000027941 */ /* 0x000fea0003800000 */
.L_x_11961:
        /* <DEDUP_REMOVED lines=10> */
.L_x_11963:
        /* <DEDUP_REMOVED lines=15> */
.L_x_11964:
        /* <DEDUP_REMOVED lines=15> */
.L_x_11965:
        /* <DEDUP_REMOVED lines=12> */
.L_x_11949:
[----:B------:R-:W-:Y:S05]  /*23cf0*/  BSYNC B1 ;  /* 0x0000000000017941 */ /* 0x000fea0003800000 */
.L_x_11948:
        /* <DEDUP_REMOVED lines=33> */
.L_x_11968:
[----:B------:R-:W-:Y:S01]  /*23f10*/  IMAD R3, R18, 0x8, R16 ;  /* 0x0000000812037824 */ /* 0x000fe200078e0210 */
[----:B------:R-:W-:Y:S01]  /*23f20*/  SHF.L.U32 R2, R28, 0x1f, RZ ;  /* 0x0000001f1c027819 */ /* 0x000fe200000006ff */
[----:B------:R-:W-:Y:S03]  /*23f30*/  BSSY B2, `(.L_x_11969) ;  /* 0x0000003000027945 */ /* 0x000fe60003800000 */
[----:B------:R-:W1:Y:S02]  /*23f40*/  SYNCS.PHASECHK.TRANS64.TRYWAIT P0, [R3+URZ+0x31c40], R2 ;  /* 0x031c4002030075a7 */ /* 0x000e64000800017f */
[----:B-1----:R-:W-:Y:S05]  /*23f50*/  @!P0 BRA `(.L_x_11970) ;  /* 0x0000003c00dc8947 */ /* 0x002fea0003800000 */
.L_x_12098:
[----:B------:R-:W-:Y:S05]  /*23f60*/  BSYNC B2 ;  /* 0x0000000000027941 */ /* 0x000fea0003800000 */
.L_x_11969:
        /* <DEDUP_REMOVED lines=11> */
.L_x_11972:
[----:B------:R-:W-:Y:S05]  /*24020*/  BSYNC B2 ;  /* 0x0000000000027941 */ /* 0x000fea0003800000 */
.L_x_11971:
        /* <DEDUP_REMOVED lines=11> */
.L_x_11973:
        /* <DEDUP_REMOVED lines=16> */
.L_x_11974:
        /* <DEDUP_REMOVED lines=16> */
.L_x_11975:
        /* <DEDUP_REMOVED lines=15> */
.L_x_12099:
[----:B------:R-:W-:Y:S05]  /*243d0*/  BSYNC B2 ;  /* 0x0000000000027941 */ /* 0x000fea0003800000 */
.L_x_11976:
        /* <DEDUP_REMOVED lines=10> */
.L_x_11978:
[----:B------:R-:W2:Y:S01]  /*24480*/  LDL R3, [R1] ;  /* 0x0000000001037983 */ /* 0x000ea20000100800 */
[----:B------:R-:W-:Y:S01]  /*24490*/  BSSY B2, `(.L_x_11979) ;  /* 0x0000004000027945 */ /* 0x000fe20003800000 */
[----:B--2---:R-:W-:-:S13]  /*244a0*/  LOP3.LUT P0, RZ, R3, 0x8, RZ, 0xc0, !PT ;  /* 0x0000000803ff7812 */ /* 0x004fda000780c0ff */
[----:B------:R-:W-:Y:S05]  /*244b0*/  @P0 BRA `(.L_x_11980) ;  /* 0x0000000000040947 */ /* 0x000fea0003800000 */
[----:B------:R-:W-:Y:S01]  /*244c0*/  BPT.TRAP 0x1 ;  /* 0x000000040000795c */ /* 0x000fe20000300000 */
.L_x_11980:
[----:B------:R-:W-:Y:S05]  /*244d0*/  BSYNC B2 ;  /* 0x0000000000027941 */ /* 0x000fea0003800000 */
.L_x_11979:
        /* <DEDUP_REMOVED lines=10> */
.L_x_11981:
        /* <DEDUP_REMOVED lines=15> */
.L_x_11982:
        /* <DEDUP_REMOVED lines=15> */
.L_x_11983:
        /* <DEDUP_REMOVED lines=12> */
.L_x_11967:
[----:B------:R-:W-:Y:S05]  /*24820*/  BSYNC B1 ;  /* 0x0000000000017941 */ /* 0x000fea0003800000 */
.L_x_11966:
[----:B------:R-:W2:Y:S01]  /*24830*/  LDL R2, [R1+0x10] ;  /* 0x0000100001027983 */ /* 0x000ea20000100800 */
[----:B------:R-:W-:Y:S01]  /*24840*/  VIADD R0, R0, 0xfffffffe ;  /* 0xfffffffe00007836 */ /* 0x000fe20000000000 */
[----:B--2---:R-:W-:-:S13]  /*24850*/  ISETP.GT.AND P0, PT, R8, R2, PT ;  /* 0x000000020800720c */ /* 0x004fda0003f04270 */
[----:B------:R-:W-:Y:S05]  /*24860*/  @P0 BRA `(.L_x_11984) ;  /* 0xffffffe800580947 */ /* 0x000fea000383ffff */
.L_x_11927:
[----:B------:R-:W-:Y:S05]  /*24870*/  BSYNC B0 ;  /* 0x0000000000007941 */ /* 0x000fea0003800000 */
.L_x_11926:
        /* <DEDUP_REMOVED lines=17> */
.L_x_11986:
[----:B------:R-:W-:Y:S05]  /*24990*/  BSYNC B0 ;  /* 0x0000000000007941 */ /* 0x000fea0003800000 */
.L_x_11985:
[----:B------:R-:W2:Y:S01]  /*249a0*/  LDL R0, [R1] ;  /* 0x0000000001007983 */ /* 0x000ea20000100800 */
[----:B------:R-:W-:Y:S01]  /*249b0*/  BSSY B0, `(.L_x_11987) ;  /* 0x000004b000007945 */ /* 0x000fe20003800000 */
[----:B--2---:R-:W-:-:S13]  /*249c0*/  LOP3.LUT P0, RZ, R0, 0x4, RZ, 0xc0, !PT ;  /* 0x0000000400ff7812 */ /* 0x004fda000780c0ff */
[----:B------:R-:W-:Y:S05]  /*249d0*/  @!P0 BRA `(.L_x_11988) ;  /* 0x0000000400208947 */ /* 0x000fea0003800000 */
[----:B------:R-:W-:Y:S01]  /*249e0*/  IMAD R0, R18, 0x8, R16 ;  /* 0x0000000812007824 */ /* 0x000fe200078e0210 */
[----:B------:R-:W-:Y:S01]  /*249f0*/  SHF.L.U32 R3, R28, 0x1f, RZ ;  /* 0x0000001f1c037819 */ /* 0x000fe200000006ff */
[----:B------:R-:W-:Y:S03]  /*24a00*/  BSSY B1, `(.L_x_11989) ;  /* 0x0000003000017945 */ /* 0x000fe60003800000 */
[----:B------:R-:W1:Y:S02]  /*24a10*/  SYNCS.PHASECHK.TRANS64.TRYWAIT P0, [R0+URZ+0x31c60], R3 ;  /* 0x031c6003000075a7 */ /* 0x000e64000800017f */
[----:B-1----:R-:W-:Y:S05]  /*24a20*/  @!P0 BRA `(.L_x_11990) ;  /* 0x0000003400508947 */ /* 0x002fea0003800000 */
.L_x_12100:
[----:B------:R-:W-:Y:S05]  /*24a30*/  BSYNC B1 ;  /* 0x0000000000017941 */ /* 0x000fea0003800000 */
.L_x_11989:
[----:B------:R-:W2:Y:S02]  /*24a40*/  S2R R2, SR_TID.X ;  /* 0x0000000000027919 */ /* 0x000ea40000002100 */
[----:B--2---:R-:W-:Y:S02]  /*24a50*/  LOP3.LUT R4, R2, 0x7f, RZ, 0xc0, !PT ;  /* 0x0000007f02047812 */ /* 0x004fe400078ec0ff */
[----:B------:R-:W2:Y:S02]  /*24a60*/  LDL R2, [R1+0x1c] ;  /* 0x00001c0001027983 */ /* 0x000ea40000100800 */
[----:B------:R-:W-:-:S13]  /*24a70*/  ISETP.NE.AND P0, PT, R4, RZ, PT ;  /* 0x000000ff0400720c */ /* 0x000fda0003f05270 */
[----:B-1----:R-:W-:-:S04]  /*24a80*/  @!P0 IMAD.MOV.U32 R3, RZ, RZ, 0x6c00 ;  /* 0x00006c00ff038424 */ /* 0x002fc800078e00ff */
[----:B------:R1:W-:Y:S01]  /*24a90*/  @!P0 SYNCS.ARRIVE.TRANS64 RZ, [R0+URZ+0x31c50], R3 ;  /* 0x031c500300ff89a7 */ /* 0x0003e2000800003f */
[----:B--2---:R-:W-:-:S04]  /*24aa0*/  PRMT R2, R2, 0x9910, RZ ;  /* 0x0000991002027816 */ /* 0x004fc800000000ff */
[----:B------:R-:W-:-:S13]  /*24ab0*/  ISETP.NE.AND P0, PT, R2, 0x2, PT ;  /* 0x000000020200780c */ /* 0x000fda0003f05270 */
[----:B-1----:R-:W-:Y:S05]  /*24ac0*/  @P0 BRA `(.L_x_11991) ;  /* 0x0000000000040947 */ /* 0x002fea0003800000 */
[----:B------:R-:W-:Y:S01]  /*24ad0*/  BPT.TRAP 0x1 ;  /* 0x000000040000795c */ /* 0x000fe20000300000 */
.L_x_11991:
[----:B------:R-:W2:Y:S01]  /*24ae0*/  LDL R2, [R1] ;  /* 0x0000000001027983 */ /* 0x000ea20000100800 */
[----:B------:R-:W-:Y:S01]  /*24af0*/  BSSY B1, `(.L_x_11992) ;  /* 0x0000004000017945 */ /* 0x000fe20003800000 */
[----:B--2---:R-:W-:-:S13]  /*24b00*/  LOP3.LUT P0, RZ, R2, 0x8, RZ, 0xc0, !PT ;  /* 0x0000000802ff7812 */ /* 0x004fda000780c0ff */
[----:B------:R-:W-:Y:S05]  /*24b10*/  @P0 BRA `(.L_x_11993) ;  /* 0x0000000000040947 */ /* 0x000fea0003800000 */
[----:B------:R-:W-:Y:S01]  /*24b20*/  BPT.TRAP 0x1 ;  /* 0x000000040000795c */ /* 0x000fe20000300000 */
.L_x_11993:
[----:B------:R-:W-:Y:S05]  /*24b30*/  BSYNC B1 ;  /* 0x0000000000017941 */ /* 0x000fea0003800000 */
.L_x_11992:
        /* <DEDUP_REMOVED lines=10> */
.L_x_11994:
        /* <DEDUP_REMOVED lines=15> */
.L_x_11995:
        /* <DEDUP_REMOVED lines=15> */
.L_x_11996:
        /* <DEDUP_REMOVED lines=10> */
.L_x_11988:
[----:B------:R-:W-:Y:S05]  /*24e60*/  BSYNC B0 ;  /* 0x0000000000007941 */ /* 0x000fea0003800000 */
.L_x_11987:
[----:B------:R-:W-:-:S05]  /*24e70*/  VIADD R18, R18, 0x1 ;  /* 0x0000000112127836 */ /* 0x000fca0000000000 */
[----:B------:R-:W-:-:S04]  /*24e80*/  ISETP.NE.AND P0, PT, R18, 0x2, PT ;  /* 0x000000021200780c */ /* 0x000fc80003f05270 */
[----:B------:R-:W-:Y:S02]  /*24e90*/  SEL R3, RZ, 0x1, P0 ;  /* 0x00000001ff037807 */ /* 0x000fe40000000000 */
[----:B------:R-:W-:Y:S02]  /*24ea0*/  SEL R18, R18, RZ, P0 ;  /* 0x000000ff12127207 */ /* 0x000fe40000000000 */
[----:B------:R-:W-:-:S07]  /*24eb0*/  LOP3.LUT R28, R28, R3, RZ, 0x3c, !PT ;  /* 0x000000031c1c7212 */ /* 0x000fce00078e3cff */
.L_x_11908:
[----:B------:R-:W-:Y:S05]  /*24ec0*/  BSYNC B7 ;  /* 0x0000000000077941 */ /* 0x000fea0003800000 */
.L_x_11906:
        /* <DEDUP_REMOVED lines=12> */
.L_x_11997:
        /* <DEDUP_REMOVED lines=9> */
[----:B--2---:R-:W2:Y:S01]  /*25020*/  @!P0 LDC.64 R4, c[0x0][0xc78] ;  /* 0x00031e00ff048b82 */ /* 0x004ea20000000a00 */
[----:B0-----:R-:W-:-:S05]  /*25030*/  @!P0 IMAD.WIDE R2, R9, 0x4, R2 ;  /* 0x0000000409028825 */ /* 0x001fca00078e0202 */
[----:B------:R2:W3:Y:S02]  /*25040*/  @!P0 LDG.E R7, desc[UR60][R2.64] ;  /* 0x0000003c02078981 */ /* 0x0004e4000c1e1900 */
[----:B--2---:R-:W-:-:S05]  /*25050*/  @!P0 IMAD.WIDE R2, R9, 0x4, R4 ;  /* 0x0000000409028825 */ /* 0x004fca00078e0204 */
[----:B------:R-:W2:Y:S01]  /*25060*/  @!P0 LDG.E R4, desc[UR60][R2.64] ;  /* 0x0000003c02048981 */ /* 0x000ea2000c1e1900 */
        /* <DEDUP_REMOVED lines=28> */
.L_x_12110:
[----:B------:R-:W-:Y:S02]  /*25230*/  ULDC UR4, c[0x0][0xc38] ;  /* 0x00030e0000047ab9 */ /* 0x000fe40000000800 */
[----:B------:R-:W-:-:S04]  /*25240*/  IMAD.U32 R4, RZ, RZ, UR4 ;  /* 0x00000004ff047e24 */ /* 0x000fc8000f8e00ff */
[----:B--2---:R-:W-:-:S04]  /*25250*/  IMAD R3, R14, R4, RZ ;  /* 0x000000040e037224 */ /* 0x004fc800078e02ff */
[----:B------:R-:W-:-:S05]  /*25260*/  IMAD.IADD R6, R6, 0x1, R3 ;  /* 0x0000000106067824 */ /* 0x000fca00078e0203 */
[----:B------:R-:W-:-:S13]  /*25270*/  ISETP.GT.AND P4, PT, R6, R0, PT ;  /* 0x000000000600720c */ /* 0x000fda0003f84270 */
[----:B------:R-:W-:Y:S05]  /*25280*/  @P4 BRA `(.L_x_12000) ;  /* 0x0000000000a84947 */ /* 0x000fea0003800000 */
.L_x_12003:
[----:B0-----:R-:W0:Y:S01]  /*25290*/  LDC R2, c[0x0][0xc3c] ;  /* 0x00030f00ff027b82 */ /* 0x001e220000000800 */
[----:B------:R-:W-:-:S05]  /*252a0*/  VIADD R27, R27, 0x1f ;  /* 0x0000001f1b1b7836 */ /* 0x000fca0000000000 */
[----:B0-----:R-:W-:-:S13]  /*252b0*/  ISETP.GE.AND P4, PT, R27, R2, PT ;  /* 0x000000021b00720c */ /* 0x001fda0003f86270 */
[----:B------:R-:W-:Y:S05]  /*252c0*/  @P4 BRA `(.L_x_12001) ;  /* 0x0000000800c44947 */ /* 0x000fea0003800000 */
[----:B------:R-:W2:Y:S01]  /*252d0*/  LDL R3, [R1+0xc] ;  /* 0x00000c0001037983 */ /* 0x000ea20000100800 */
[----:B------:R-:W-:Y:S02]  /*252e0*/  IMAD.MOV.U32 R25, RZ, RZ, RZ ;  /* 0x000000ffff197224 */ /* 0x000fe400078e00ff */
[----:B------:R-:W-:Y:S02]  /*252f0*/  IMAD.MOV.U32 R5, RZ, RZ, RZ ;  /* 0x000000ffff057224 */ /* 0x000fe400078e00ff */
[----:B--2---:R-:W-:-:S05]  /*25300*/  IMAD.IADD R4, R27, 0x1, R3 ;  /* 0x000000011b047824 */ /* 0x004fca00078e0203 */
[----:B------:R-:W-:-:S13]  /*25310*/  ISETP.GE.OR P4, PT, R4, R2, !P5 ;  /* 0x000000020400720c */ /* 0x000fda0006f86670 */
[----:B------:R-:W0:Y:S02]  /*25320*/  @!P4 LDC.64 R2, c[0x0][0xc80] ;  /* 0x00032000ff02cb82 */ /* 0x000e240000000a00 */
[----:B0-----:R-:W-:-:S05]  /*25330*/  @!P4 IMAD.WIDE R2, R4, 0x4, R2 ;  /* 0x000000040402c825 */ /* 0x001fca00078e0202 */
[----:B------:R0:W2:Y:S02]  /*25340*/  @!P4 LDG.E R25, desc[UR60][R2.64] ;  /* 0x0000003c0219c981 */ /* 0x0000a4000c1e1900 */
[----:B0-----:R-:W0:Y:S02]  /*25350*/  @!P4 LDC.64 R2, c[0x0][0xc78] ;  /* 0x00031e00ff02cb82 */ /* 0x001e240000000a00 */
[----:B0-----:R-:W-:-:S05]  /*25360*/  @!P4 IMAD.WIDE R2, R4, 0x4, R2 ;  /* 0x000000040402c825 */ /* 0x001fca00078e0202 */
[----:B------:R-:W2:Y:S01]  /*25370*/  @!P4 LDG.E R5, desc[UR60][R2.64] ;  /* 0x0000003c0205c981 */ /* 0x000ea2000c1e1900 */
[----:B------:R-:W-:Y:S01]  /*25380*/  UMOV UR4, 0xffffffff ;  /* 0xffffffff00047882 */ /* 0x000fe20000000000 */
[----:B--2---:R-:W-:Y:S02]  /*25390*/  IMAD R13, R5, R25, RZ ;  /* 0x00000019050d7224 */ /* 0x004fe400078e02ff */
[----:B------:R-:W-:Y:S05]  /*253a0*/  BRA.DIV UR4, `(.L_x_12002) ;  /* 0x00000032043c7947 */ /* 0x000fea000b800000 */
[----:B------:R-:W2:Y:S04]  /*253b0*/  LDL R3, [R1] ;  /* 0x0000000001037983 */ /* 0x000ea80000100800 */
[----:B------:R-:W0:Y:S01]  /*253c0*/  SHFL.UP PT, R14, R13, 0x1, RZ ;  /* 0x042000000d0e7989 */ /* 0x000e2200000e00ff */
[----:B--2---:R-:W-:-:S04]  /*253d0*/  LOP3.LUT P4, RZ, R3, 0x1, RZ, 0xc0, !PT ;  /* 0x0000000103ff7812 */ /* 0x004fc8000788c0ff */
        /* <DEDUP_REMOVED lines=15> */
.L_x_12118:
[----:B------:R-:W-:Y:S02]  /*254d0*/  ULDC UR4, c[0x0][0xc38] ;  /* 0x00030e0000047ab9 */ /* 0x000fe40000000800 */
[----:B------:R-:W-:-:S04]  /*254e0*/  IMAD.U32 R4, RZ, RZ, UR4 ;  /* 0x00000004ff047e24 */ /* 0x000fc8000f8e00ff */
[----:B--2---:R-:W-:-:S04]  /*254f0*/  IMAD R3, R14, R4, RZ ;  /* 0x000000040e037224 */ /* 0x004fc800078e02ff */
[----:B------:R-:W-:-:S05]  /*25500*/  IMAD.IADD R6, R3, 0x1, R6 ;  /* 0x0000000103067824 */ /* 0x000fca00078e0206 */
[----:B------:R-:W-:-:S13]  /*25510*/  ISETP.GT.AND P4, PT, R6, R0, PT ;  /* 0x000000000600720c */ /* 0x000fda0003f84270 */
[----:B------:R-:W-:Y:S05]  /*25520*/  @!P4 BRA `(.L_x_12003) ;  /* 0xfffffffc0058c947 */ /* 0x000fea000383ffff */
.L_x_12000:
[----:B------:R-:W-:Y:S01]  /*25530*/  IMAD.IADD R6, R6, 0x1, -R3 ;  /* 0x0000000106067824 */ /* 0x000fe200078e0a03 */
[----:B------:R-:W-:-:S03]  /*25540*/  UMOV UR4, 0xffffffff ;  /* 0xffffffff00047882 */ /* 0x000fc60000000000 */
[----:B------:R-:W-:-:S05]  /*25550*/  IMAD R3, R2, R4, R6 ;  /* 0x0000000402037224 */ /* 0x000fca00078e0206 */
[----:B------:R-:W-:Y:S01]  /*25560*/  ISETP.GT.AND P6, PT, R3, R0, PT ;  /* 0x000000000300720c */ /* 0x000fe20003fc4270 */
[----:B------:R-:W-:-:S12]  /*25570*/  BRA.DIV UR4, `(.L_x_12004) ;  /* 0x0000003204887947 */ /* 0x000fd8000b800000 */
[----:B------:R-:W-:-:S04]  /*25580*/  VOTE.ANY R3, PT, !P6 ;  /* 0x0000000000037806 */ /* 0x000fc800070e0100 */
[----:B------:R-:W2:Y:S02]  /*25590*/  POPC R7, R3 ;  /* 0x0000000300077309 */ /* 0x000ea40000000000 */
[----:B--2---:R2:W3:Y:S01]  /*255a0*/  SHFL.IDX PT, R25, R25, R7, 0x1f ;  /* 0x00001f0719197589 */ /* 0x0044e200000e0000 */
[----:B------:R-:W-:-:S03]  /*255b0*/  IMAD.IADD R27, R7, 0x1, R27 ;  /* 0x00000001071b7824 */ /* 0x000fc600078e021b */
[----:B------:R2:W4:Y:S04]  /*255c0*/  SHFL.IDX PT, R5, R5, R7, 0x1f ;  /* 0x00001f0705057589 */ /* 0x00052800000e0000 */
.L_x_12123:
[----:B------:R-:W-:-:S13]  /*255d0*/  ISETP.NE.AND P0, PT, R3, RZ, PT ;  /* 0x000000ff0300720c */ /* 0x000fda0003f05270 */
[----:B------:R-:W-:Y:S05]  /*255e0*/  @!P0 BRA `(.L_x_12005) ;  /* 0x0000000000108947 */ /* 0x000fea0003800000 */
[----:B------:R-:W-:Y:S01]  /*255f0*/  UMOV UR4, 0xffffffff ;  /* 0xffffffff00047882 */ /* 0x000fe20000000000 */
[----:B------:R-:W-:Y:S02]  /*25600*/  VIADD R12, R7, 0xffffffff ;  /* 0xffffffff070c7836 */ /* 0x000fe40000000000 */
[----:B------:R-:W-:Y:S05]  /*25610*/  BRA.DIV UR4, `(.L_x_12006) ;  /* 0x0000003204c07947 */ /* 0x000fea000b800000 */
[----:B------:R0:W0:Y:S02]  /*25620*/  SHFL.IDX PT, R24, R2, R12, 0x1f ;  /* 0x00001f0c02187589 */ /* 0x00002400000e0000 */
.L_x_12005:
[----:B----4-:R-:W-:Y:S01]  /*25630*/  ISETP.NE.AND P0, PT, R5, 0x1, PT ;  /* 0x000000010500780c */ /* 0x010fe20003f05270 */
[----:B0-----:R-:W-:-:S04]  /*25640*/  IMAD R24, R24, R4, R6 ;  /* 0x0000000418187224 */ /* 0x001fc800078e0206 */
[----:B------:R-:W-:-:S08]  /*25650*/  IMAD.IADD R0, R0, 0x1, -R24 ;  /* 0x0000000100007824 */ /* 0x000fd000078e0a18 */
[----:B------:R-:W-:Y:S05]  /*25660*/  @!P0 BRA `(.L_x_12007) ;  /* 0x0000000000dc8947 */ /* 0x000fea0003800000 */
[-C--:B---3--:R-:W-:Y:S01]  /*25670*/  IABS R6, R25.reuse ;  /* 0x0000001900067213 */ /* 0x088fe20000000000 */
[----:B------:R-:W-:Y:S01]  /*25680*/  IMAD.MOV.U32 R2, RZ, RZ, RZ ;  /* 0x000000ffff027224 */ /* 0x000fe200078e00ff */
[----:B------:R-:W-:Y:S02]  /*25690*/  IABS R8, R25 ;  /* 0x0000001900087213 */ /* 0x000fe40000000000 */
[----:B------:R-:W0:Y:S03]  /*256a0*/  I2F.RP R4, R6 ;  /* 0x0000000600047306 */ /* 0x000e260000209400 */
[----:B------:R-:W-:-:S05]  /*256b0*/  IMAD.MOV R8, RZ, RZ, -R8 ;  /* 0x000000ffff087224 */ /* 0x000fca00078e0a08 */
[----:B0-----:R-:W2:Y:S02]  /*256c0*/  MUFU.RCP R4, R4 ;  /* 0x0000000400047308 */ /* 0x001ea40000001000 */
[----:B--2---:R-:W-:-:S06]  /*256d0*/  VIADD R7, R4, 0xffffffe ;  /* 0x0ffffffe04077836 */ /* 0x004fcc0000000000 */
[----:B------:R-:W0:Y:S02]  /*256e0*/  F2I.FTZ.U32.TRUNC.NTZ R3, R7 ;  /* 0x0000000700037305 */ /* 0x000e24000021f000 */
[----:B0-----:R-:W-:-:S04]  /*256f0*/  IMAD.MOV R9, RZ, RZ, -R3 ;  /* 0x000000ffff097224 */ /* 0x001fc800078e0a03 */
[----:B------:R-:W-:-:S04]  /*25700*/  IMAD R9, R9, R6, RZ ;  /* 0x0000000609097224 */ /* 0x000fc800078e02ff */
[----:B------:R-:W-:Y:S01]  /*25710*/  IMAD.HI.U32 R2, R3, R9, R2 ;  /* 0x0000000903027227 */ /* 0x000fe200078e0002 */
[----:B------:R-:W-:-:S05]  /*25720*/  IABS R3, R0 ;  /* 0x0000000000037213 */ /* 0x000fca0000000000 */
[----:B------:R-:W-:-:S04]  /*25730*/  IMAD.HI.U32 R4, R2, R3, RZ ;  /* 0x0000000302047227 */ /* 0x000fc800078e00ff */
[----:B------:R-:W-:Y:S02]  /*25740*/  IMAD R3, R4, R8, R3 ;  /* 0x0000000804037224 */ /* 0x000fe400078e0203 */
[----:B------:R-:W-:-:S03]  /*25750*/  IMAD.MOV.U32 R2, RZ, RZ, RZ ;  /* 0x000000ffff027224 */ /* 0x000fc600078e00ff */
        /* <DEDUP_REMOVED lines=9> */
[----:B0-----:R-:W-:Y:S01]  /*257f0*/  VIADD R8, R7, 0xffffffe ;  /* 0x0ffffffe07087836 */ /* 0x001fe20000000000 */
[----:B------:R-:W-:-:S05]  /*25800*/  IABS R7, R5 ;  /* 0x0000000500077213 */ /* 0x000fca0000000000 */
[----:B------:R-:W0:Y:S01]  /*25810*/  F2I.FTZ.U32.TRUNC.NTZ R3, R8 ;  /* 0x0000000800037305 */ /* 0x000e22000021f000 */
[----:B------:R-:W-:Y:S02]  /*25820*/  IMAD.MOV R7, RZ, RZ, -R7 ;  /* 0x000000ffff077224 */ /* 0x000fe400078e0a07 */
[----:B0-----:R-:W-:-:S04]  /*25830*/  IMAD.MOV R9, RZ, RZ, -R3 ;  /* 0x000000ffff097224 */ /* 0x001fc800078e0a03 */
[----:B------:R-:W-:-:S04]  /*25840*/  IMAD R9, R9, R6, RZ ;  /* 0x0000000609097224 */ /* 0x000fc800078e02ff */
[----:B------:R-:W-:Y:S01]  /*25850*/  IMAD.HI.U32 R2, R3, R9, R2 ;  /* 0x0000000903027227 */ /* 0x000fe200078e0002 */
[----:B------:R-:W-:-:S04]  /*25860*/  LOP3.LUT R3, R0, R25, RZ, 0x3c, !PT ;  /* 0x0000001900037212 */ /* 0x000fc800078e3cff */
        /* <DEDUP_REMOVED lines=23> */
.L_x_12007:
[----:B------:R-:W0:Y:S02]  /*259e0*/  LDC.64 R2, c[0x0][0xc90] ;  /* 0x00032400ff027b82 */ /* 0x000e240000000a00 */
[----:B0-----:R-:W-:-:S05]  /*259f0*/  IMAD.WIDE R2, R27, 0x4, R2 ;  /* 0x000000041b027825 */ /* 0x001fca00078e0202 */
[----:B------:R0:W3:Y:S02]  /*25a00*/  LDG.E R6, desc[UR60][R2.64] ;  /* 0x0000003c02067981 */ /* 0x0000e4000c1e1900 */
[----:B0-----:R-:W-:Y:S02]  /*25a10*/  IMAD.MOV.U32 R2, RZ, RZ, RZ ;  /* 0x000000ffff027224 */ /* 0x001fe400078e00ff */
[----:B---3--:R-:W-:-:S05]  /*25a20*/  IMAD R5, R25, R6, RZ ;  /* 0x0000000619057224 */ /* 0x008fca00078e02ff */
[----:B--2---:R-:W-:-:S04]  /*25a30*/  IABS R7, R5 ;  /* 0x0000000500077213 */ /* 0x004fc80000000000 */
        /* <DEDUP_REMOVED lines=19> */
[----:B------:R-:W-:-:S06]  /*25b70*/  IMAD.MOV.U32 R2, RZ, RZ, RZ ;  /* 0x000000ffff027224 */ /* 0x000fcc00078e00ff */
[----:B------:R-:W-:-:S04]  /*25b80*/  @P0 VIADD R9, R9, 0x1 ;  /* 0x0000000109090836 */ /* 0x000fc80000000000 */
[----:B------:R-:W-:-:S04]  /*25b90*/  IMAD.MOV.U32 R7, RZ, RZ, R9 ;  /* 0x000000ffff077224 */ /* 0x000fc800078e0009 */
[----:B------:R-:W-:Y:S01]  /*25ba0*/  @!P1 IMAD.MOV R7, RZ, RZ, -R7 ;  /* 0x000000ffff079224 */ /* 0x000fe200078e0a07 */
[----:B------:R-:W-:-:S05]  /*25bb0*/  @!P2 LOP3.LUT R7, RZ, R5, RZ, 0x33, !PT ;  /* 0x00000005ff07a212 */ /* 0x000fca00078e33ff */
[----:B------:R-:W-:Y:S02]  /*25bc0*/  IMAD R8, R6, R7, RZ ;  /* 0x0000000706087224 */ /* 0x000fe400078e02ff */
[----:B------:R-:W-:Y:S02]  /*25bd0*/  IMAD.MOV R7, RZ, RZ, -R7 ;  /* 0x000000ffff077224 */ /* 0x000fe400078e0a07 */
[----:B------:R-:W-:Y:S02]  /*25be0*/  IMAD.MOV R3, RZ, RZ, -R8 ;  /* 0x000000ffff037224 */ /* 0x000fe400078e0a08 */
[----:B------:R-:W-:-:S03]  /*25bf0*/  IMAD R5, R5, R7, R0 ;  /* 0x0000000705057224 */ /* 0x000fc600078e0200 */
[----:B------:R-:W-:-:S04]  /*25c00*/  VIADDMNMX R4, R3, R4, R6, PT ;  /* 0x0000000403047246 */ /* 0x000fc80003800106 */
        /* <DEDUP_REMOVED lines=8> */
[----:B------:R-:W-:-:S04]  /*25c90*/  IMAD R7, R7, R6, RZ ;  /* 0x0000000607077224 */ /* 0x000fc800078e02ff */
[----:B------:R-:W-:Y:S01]  /*25ca0*/  IMAD.HI.U32 R2, R3, R7, R2 ;  /* 0x0000000703027227 */ /* 0x000fe200078e0002 */
[----:B------:R-:W-:-:S05]  /*25cb0*/  IABS R3, R5 ;  /* 0x0000000500037213 */ /* 0x000fca0000000000 */
[----:B------:R-:W-:-:S04]  /*25cc0*/  IMAD.HI.U32 R2, R2, R3, RZ ;  /* 0x0000000302027227 */ /* 0x000fc800078e00ff */
[----:B------:R-:W-:Y:S01]  /*25cd0*/  IMAD R3, R2, R0, R3 ;  /* 0x0000000002037224 */ /* 0x000fe200078e0203 */
[----:B------:R-:W-:Y:S02]  /*25ce0*/  LOP3.LUT R0, R5, R4, RZ, 0x3c, !PT ;  /* 0x0000000405007212 */ /* 0x000fe400078e3cff */
[----:B------:R-:W-:Y:S02]  /*25cf0*/  IADD3 R5, R8, 0x1000000, R5 ;  /* 0x0100000008057810 */ /* 0x000fe40007ffe005 */
        /* <DEDUP_REMOVED lines=11> */
.L_x_12008:
[----:B------:R-:W-:-:S05]  /*25db0*/  LOP3.LUT R2, RZ, R2, RZ, 0x33, !PT ;  /* 0x00000002ff027212 */ /* 0x000fca00078e33ff */
[----:B------:R-:W-:Y:S01]  /*25dc0*/  IMAD.IADD R25, R25, 0x1, R2 ;  /* 0x0000000119197824 */ /* 0x000fe200078e0202 */
[----:B------:R-:W-:Y:S06]  /*25dd0*/  BRA `(.L_x_12009) ;  /* 0x00000000001c7947 */ /* 0x000fec0003800000 */
.L_x_12001:
[----:B------:R-:W-:Y:S01]  /*25de0*/  UMOV UR4, URZ ;  /* 0x0000003f00047c82 */ /* 0x000fe20008000000 */
[----:B------:R-:W-:Y:S01]  /*25df0*/  UMOV UR5, URZ ;  /* 0x0000003f00057c82 */ /* 0x000fe20008000000 */
[----:B------:R-:W-:Y:S01]  /*25e00*/  ULDC UR6, c[0x0][0xc3c] ;  /* 0x00030f0000067ab9 */ /* 0x000fe20000000800 */
[----:B------:R-:W-:Y:S02]  /*25e10*/  IMAD.MOV.U32 R24, RZ, RZ, R0 ;  /* 0x000000ffff187224 */ /* 0x000fe400078e0000 */
[----:B------:R-:W-:Y:S02]  /*25e20*/  IMAD.U32 R25, RZ, RZ, UR4 ;  /* 0x00000004ff197e24 */ /* 0x000fe4000f8e00ff */
[----:B------:R-:W-:Y:S02]  /*25e30*/  IMAD.U32 R26, RZ, RZ, UR5 ;  /* 0x00000005ff1a7e24 */ /* 0x000fe4000f8e00ff */
[----:B------:R-:W-:-:S07]  /*25e40*/  IMAD.U32 R27, RZ, RZ, UR6 ;  /* 0x00000006ff1b7e24 */ /* 0x000fce000f8e00ff */
.L_x_12009:
        /* <DEDUP_REMOVED lines=9> */
.L_x_11998:
[----:B------:R-:W-:Y:S02]  /*25ee0*/  ULDC UR4, c[0x0][0xc3c] ;  /* 0x00030f0000047ab9 */ /* 0x000fe40000000800 */
[----:B----4-:R-:W-:-:S13]  /*25ef0*/  ISETP.GE.AND P0, PT, R27, UR4, PT ;  /* 0x000000041b007c0c */ /* 0x010fda000bf06270 */
[----:B------:R-:W-:Y:S05]  /*25f00*/  @!P0 BRA `(.L_x_12010) ;  /* 0xffffff8800e88947 */ /* 0x000fea000383ffff */
[----:B------:R-:W-:Y:S05]  /*25f10*/  BSYNC B8 ;  /* 0x0000000000087941 */ /* 0x000fea0003800000 */
.L_x_11858:
[----:B0-----:R-:W4:Y:S01]  /*25f20*/  LDL.LU R0, [R1+0x44] ;  /* 0x0000440001007983 */ /* 0x001f220000300800 */
[----:B------:R-:W-:Y:S01]  /*25f30*/  BSSY B0, `(.L_x_12011) ;  /* 0x000000b000007945 */ /* 0x000fe20003800000 */
[----:B--2---:R-:W0:Y:S01]  /*25f40*/  S2R R5, SR_CgaCtaId ;  /* 0x0000000000057919 */ /* 0x004e220000008800 */
[----:B----4-:R-:W-:-:S05]  /*25f50*/  VIADD R0, R0, 0x1 ;  /* 0x0000000100007836 */ /* 0x010fca0000000000 */
        /* <DEDUP_REMOVED lines=8> */
.L_x_12126:
[----:B------:R-:W-:Y:S05]  /*25fe0*/  BSYNC B0 ;  /* 0x0000000000007941 */ /* 0x000fea0003800000 */
.L_x_12011:
[----:B------:R-:W-:-:S03]  /*25ff0*/  UMOV UR4, 0xffffffff ;  /* 0xffffffff00047882 */ /* 0x000fc60000000000 */
[----:B------:R-:W-:Y:S05]  /*26000*/  BRA.DIV UR4, `(.L_x_12013) ;  /* 0x0000002a04807947 */ /* 0x000fea000b800000 */
[----:B0-----:R-:W0:Y:S02]  /*26010*/  S2R R0, SR_TID.X ;  /* 0x0000000000007919 */ /* 0x001e240000002100 */
[----:B0-----:R-:W-:-:S04]  /*26020*/  SHF.R.U32.HI R0, RZ, 0x5, R0 ;  /* 0x00000005ff007819 */ /* 0x001fc80000011600 */
[----:B------:R-:W-:-:S05]  /*26030*/  LOP3.LUT R0, R0, 0x3, RZ, 0xc0, !PT ;  /* 0x0000000300007812 */ /* 0x000fca00078ec0ff */
[----:B------:R0:W2:Y:S02]  /*26040*/  SHFL.IDX PT, R14, R0, RZ, 0x1f ;  /* 0x00001fff000e7589 */ /* 0x0000a400000e0000 */
.L_x_12129:
[----:B--2---:R-:W-:-:S13]  /*26050*/  ISETP.NE.AND P0, PT, R14, RZ, PT ;  /* 0x000000ff0e00720c */ /* 0x004fda0003f05270 */
[----:B------:R-:W-:Y:S05]  /*26060*/  @P0 BRA `(.L_x_11690) ;  /* 0x0000000000880947 */ /* 0x000fea0003800000 */
[----:B------:R-:W-:-:S03]  /*26070*/  UMOV UR4, 0xffffffff ;  /* 0xffffffff00047882 */ /* 0x000fc60000000000 */
[----:B------:R-:W-:Y:S05]  /*26080*/  BRA.DIV UR4, `(.L_x_12014) ;  /* 0x0000002a04947947 */ /* 0x000fea000b800000 */
[----:B------:R-:W-:-:S13]  /*26090*/  ELECT P6, URZ, PT ;  /* 0x00000000003f782f */ /* 0x000fda00038c0000 */
.L_x_12132:
[----:B------:R-:W-:Y:S05]  /*260a0*/  @!P6 BRA `(.L_x_11690) ;  /* 0x000000000078e947 */ /* 0x000fea0003800000 */
[----:B0-----:R-:W2:Y:S02]  /*260b0*/  LDL.LU R0, [R1+0x34] ;  /* 0x0000340001007983 */ /* 0x001ea40000300800 */
[----:B--2---:R-:W-:-:S04]  /*260c0*/  LOP3.LUT R0, R0, 0x2, RZ, 0xfc, !PT ;  /* 0x0000000200007812 */ /* 0x004fc800078efcff */
[----:B------:R-:W-:-:S13]  /*260d0*/  ISETP.NE.AND P2, PT, R0, 0x3, PT ;  /* 0x000000030000780c */ /* 0x000fda0003f45270 */
[----:B------:R-:W-:Y:S05]  /*260e0*/  @!P2 BRA `(.L_x_12015) ;  /* 0x000000000004a947 */ /* 0x000fea0003800000 */
[----:B------:R-:W-:Y:S01]  /*260f0*/  BPT.TRAP 0x1 ;  /* 0x000000040000795c */ /* 0x000fe20000300000 */
.L_x_12015:
        /* <DEDUP_REMOVED lines=12> */
.L_x_12133:
[----:B------:R-:W2:Y:S02]  /*261c0*/  SYNCS.PHASECHK.TRANS64.TRYWAIT P0, [R3+URZ], R0 ;  /* 0x00000000030075a7 */ /* 0x000ea4000800017f */
[----:B--2---:R-:W-:Y:S05]  /*261d0*/  @!P0 BRA `(.L_x_12017) ;  /* 0x0000002800748947 */ /* 0x004fea0003800000 */
.L_x_12134:
[----:B------:R-:W-:Y:S05]  /*261e0*/  @!P2 BRA `(.L_x_12018) ;  /* 0x000000000004a947 */ /* 0x000fea0003800000 */
[----:B------:R-:W-:Y:S01]  /*261f0*/  BPT.TRAP 0x1 ;  /* 0x000000040000795c */ /* 0x000fe20000300000 */
.L_x_12018:
[----:B--2---:R-:W-:-:S04]  /*26200*/  VIADD R3, R9, 0x31c60 ;  /* 0x00031c6009037836 */ /* 0x004fc80000000000 */
[----:B------:R-:W-:-:S04]  /*26210*/  IMAD R5, R18, 0x8, R3 ;  /* 0x0000000812057824 */ /* 0x000fc800078e0203 */
[----:B------:R-:W2:Y:S02]  /*26220*/  SYNCS.PHASECHK.TRANS64.TRYWAIT P0, [R5+URZ], R2 ;  /* 0x00000002050075a7 */ /* 0x000ea4000800017f */
[----:B--2---:R-:W-:Y:S05]  /*26230*/  @!P0 BRA `(.L_x_12019) ;  /* 0x0000002800708947 */ /* 0x004fea0003800000 */
.L_x_12135:
[----:B------:R-:W-:-:S07]  /*26240*/  IMAD R3, R4, 0x8, R3 ;  /* 0x0000000804037824 */ /* 0x000fce00078e0203 */
.L_x_12020:
[----:B----4-:R4:W0:Y:S02]  /*26250*/  SYNCS.PHASECHK.TRANS64.TRYWAIT P0, [R3+URZ], R0 ;  /* 0x00000000030075a7 */ /* 0x010824000800017f */
[----:B0-----:R-:W-:Y:S05]  /*26260*/  @!P0 NANOSLEEP.SYNCS 0x989680 ;  /* 0x009896800000895d */ /* 0x001fea0003900000 */
[----:B------:R-:W0:Y:S02]  /*26270*/  @!P0 SYNCS.PHASECHK.TRANS64 P0, [R3+URZ], R0 ;  /* 0x00000000030085a7 */ /* 0x000e24000800007f */
[----:B0-----:R-:W-:Y:S05]  /*26280*/  @!P0 BRA `(.L_x_12020) ;  /* 0xfffffffc00f08947 */ /* 0x001fea000383ffff */
.L_x_11690:
[----:B------:R-:W-:Y:S05]  /*26290*/  BSYNC B9 ;  /* 0x0000000000097941 */ /* 0x000fea0003800000 */
.L_x_11687:
[----:B------:R-:W-:Y:S05]  /*262a0*/  EXIT ;  /* 0x000000000000794d */ /* 0x000fea0003800000 */
.L_x_11708:
[----:B0-----:R0:W1:Y:S02]  /*262b0*/  SYNCS.PHASECHK.TRANS64.TRYWAIT P5, [R21+URZ+0x31c90], R87 ;  /* 0x031c9057150075a7 */ /* 0x00106400080a017f */
[----:B-1----:R-:W-:Y:S05]  /*262c0*/  @!P5 NANOSLEEP.SYNCS 0x989680 ;  /* 0x009896800000d95d */ /* 0x002fea0003900000 */
[----:B------:R-:W1:Y:S02]  /*262d0*/  @!P5 SYNCS.PHASECHK.TRANS64 P5, [R21+URZ+0x31c90], R87 ;  /* 0x031c90571500d5a7 */ /* 0x000e6400080a007f */
[----:B-1----:R-:W-:Y:S05]  /*262e0*/  @!P5 BRA `(.L_x_11708) ;  /* 0xfffffffc00f0d947 */ /* 0x002fea000383ffff */
[----:B------:R-:W-:Y:S05]  /*262f0*/  BRA `(.L_x_12021) ;  /* 0xfffffdd000e87947 */ /* 0x000fea000383ffff */
.L_x_11736:
[----:B0-----:R0:W1:Y:S02]  /*26300*/  SYNCS.PHASECHK.TRANS64.TRYWAIT P5, [R21+URZ+0x31c90], R87 ;  /* 0x031c9057150075a7 */ /* 0x00106400080a017f */
[----:B-1----:R-:W-:Y:S05]  /*26310*/  @!P5 NANOSLEEP.SYNCS 0x989680 ;  /* 0x009896800000d95d */ /* 0x002fea0003900000 */
[----:B------:R-:W1:Y:S02]  /*26320*/  @!P5 SYNCS.PHASECHK.TRANS64 P5, [R21+URZ+0x31c90], R87 ;  /* 0x031c90571500d5a7 */ /* 0x000e6400080a007f */
[----:B-1----:R-:W-:Y:S05]  /*26330*/  @!P5 BRA `(.L_x_11736) ;  /* 0xfffffffc00f0d947 */ /* 0x002fea000383ffff */
[----:B------:R-:W-:Y:S05]  /*26340*/  BRA `(.L_x_12022) ;  /* 0xfffffdec00a87947 */ /* 0x000fea000383ffff */
.L_x_11749:
[----:B0-----:R0:W1:Y:S02]  /*26350*/  SYNCS.PHASECHK.TRANS64.TRYWAIT P4, [R21+URZ+0x31c90], R87 ;  /* 0x031c9057150075a7 */ /* 0x001064000808017f */
[----:B-1----:R-:W-:Y:S05]  /*26360*/  @!P4 NANOSLEEP.SYNCS 0x989680 ;  /* 0x009896800000c95d */ /* 0x002fea0003900000 */
[----:B------:R-:W1:Y:S02]  /*26370*/  @!P4 SYNCS.PHASECHK.TRANS64 P4, [R21+URZ+0x31c90], R87 ;  /* 0x031c90571500c5a7 */ /* 0x000e64000808007f */
[----:B-1----:R-:W-:Y:S05]  /*26380*/  @!P4 BRA `(.L_x_11749) ;  /* 0xfffffffc00f0c947 */ /* 0x002fea000383ffff */
[----:B------:R-:W-:Y:S05]  /*26390*/  BRA `(.L_x_12023) ;  /* 0xfffffe0800707947 */ /* 0x000fea000383ffff */
.L_x_11753:
[----:B--2---:R2:W3:Y:S02]  /*263a0*/  SYNCS.PHASECHK.TRANS64.TRYWAIT P3, [R21+URZ+0x31cb0], R87 ;  /* 0x031cb057150075a7 */ /* 0x0044e4000806017f */
[----:B---3--:R-:W-:Y:S05]  /*263b0*/  @!P3 NANOSLEEP.SYNCS 0x989680 ;  /* 0x009896800000b95d */ /* 0x008fea0003900000 */
[----:B------:R-:W3:Y:S02]  /*263c0*/  @!P3 SYNCS.PHASECHK.TRANS64 P3, [R21+URZ+0x31cb0], R87 ;  /* 0x031cb0571500b5a7 */ /* 0x000ee4000806007f */
[----:B---3--:R-:W-:Y:S05]  /*263d0*/  @!P3 BRA `(.L_x_11753) ;  /* 0xfffffffc00f0b947 */ /* 0x008fea000383ffff */
[----:B------:R-:W-:Y:S05]  /*263e0*/  BRA `(.L_x_12024) ;  /* 0xfffffe0c001c7947 */ /* 0x000fea000383ffff */
.L_x_11761:
[----:B------:R-:W-:Y:S01]  /*263f0*/  BSSY B0, `(.L_x_12025) ;  /* 0x0000007000007945 */ /* 0x000fe20003800000 */
[----:B------:R-:W-:Y:S02]  /*26400*/  IMAD.MOV.U32 R12, RZ, RZ, RZ ;  /* 0x000000ffff0c7224 */ /* 0x000fe400078e00ff */
[----:B------:R-:W-:Y:S02]  /*26410*/  IMAD.MOV.U32 R11, RZ, RZ, 0x1f ;  /* 0x0000001fff0b7424 */ /* 0x000fe400078e00ff */
[----:B------:R-:W-:-:S07]  /*26420*/  IMAD.MOV.U32 R15, RZ, RZ, -0x1 ;  /* 0xffffffffff0f7424 */ /* 0x000fce00078e00ff */
[----:B-----5:R-:W-:Y:S05]  /*26430*/  WARPSYNC.COLLECTIVE R15, `(.L_x_12026) ;  /* 0x000000000f087348 */ /* 0x020fea0003c00000 */
[----:B------:R0:W1:Y:S02]  /*26440*/  SHFL.IDX P6, R14, R13, R12, R11 ;  /* 0x0000000c0d0e7389 */ /* 0x00006400000c000b */
[----:B01---5:R-:W-:Y:S01]  /*26450*/  ENDCOLLECTIVE ;  /* 0x000000000000791b */ /* 0x023fe20003800000 */
.L_x_12026:
[----:B------:R-:W-:Y:S05]  /*26460*/  BSYNC B0 ;  /* 0x0000000000007941 */ /* 0x000fea0003800000 */
.L_x_12025:
[----:B------:R0:W-:Y:S01]  /*26470*/  STL [R1+0x4c], R14 ;  /* 0x00004c0e01007387 */ /* 0x0001e20000100800 */
[----:B------:R-:W-:Y:S05]  /*26480*/  BRA `(.L_x_12027) ;  /* 0xfffffe1400787947 */ /* 0x000fea000383ffff */
.L_x_11772:
[----:B------:R-:W-:Y:S01]  /*26490*/  BSSY B1, `(.L_x_12028) ;  /* 0x0000007000017945 */ /* 0x000fe20003800000 */
[----:B------:R-:W-:Y:S02]  /*264a0*/  IMAD.MOV.U32 R12, RZ, RZ, RZ ;  /* 0x000000ffff0c7224 */ /* 0x000fe400078e00ff */
[----:B------:R-:W-:Y:S02]  /*264b0*/  IMAD.MOV.U32 R11, RZ, RZ, 0x1e1f ;  /* 0x00001e1fff0b7424 */ /* 0x000fe400078e00ff */
[----:B------:R-:W-:-:S07]  /*264c0*/  IMAD.MOV.U32 R15, RZ, RZ, -0x1 ;  /* 0xffffffffff0f7424 */ /* 0x000fce00078e00ff */
[----:B0-----:R-:W-:Y:S05]  /*264d0*/  WARPSYNC.COLLECTIVE R15, `(.L_x_12029) ;  /* 0x000000000f087348 */ /* 0x001fea0003c00000 */
[----:B0-----:R0:W1:Y:S02]  /*264e0*/  SHFL.IDX P6, R14, R13, R12, R11 ;  /* 0x0000000c0d0e7389 */ /* 0x00106400000c000b */
[----:B01----:R-:W-:Y:S01]  /*264f0*/  ENDCOLLECTIVE ;  /* 0x000000000000791b */ /* 0x003fe20003800000 */
.L_x_12029:
[----:B------:R-:W-:Y:S05]  /*26500*/  BSYNC B1 ;  /* 0x0000000000017941 */ /* 0x000fea0003800000 */
.L_x_12028:
        /* <DEDUP_REMOVED lines=8> */
.L_x_12030:
[----:B------:R-:W-:Y:S02]  /*26590*/  IMAD.MOV.U32 R13, RZ, RZ, R5 ;  /* 0x000000ffff0d7224 */ /* 0x000fe400078e0005 */
[----:B------:R-:W-:-:S07]  /*265a0*/  IMAD.MOV.U32 R0, RZ, RZ, R14 ;  /* 0x000000ffff007224 */ /* 0x000fce00078e000e */
[----:B------:R-:W-:Y:S05]  /*265b0*/  WARPSYNC.COLLECTIVE R15, `(.L_x_12031) ;  /* 0x000000000f087348 */ /* 0x000fea0003c00000 */
[----:B------:R0:W1:Y:S02]  /*265c0*/  SHFL.IDX P6, R14, R13, R12, R11 ;  /* 0x0000000c0d0e7389 */ /* 0x00006400000c000b */
[----:B01----:R-:W-:Y:S01]  /*265d0*/  ENDCOLLECTIVE ;  /* 0x000000000000791b */ /* 0x003fe20003800000 */
.L_x_12031:
[----:B------:R-:W-:Y:S02]  /*265e0*/  IMAD.MOV.U32 R13, RZ, RZ, R4 ;  /* 0x000000ffff0d7224 */ /* 0x000fe400078e0004 */
[----:B------:R-:W-:-:S07]  /*265f0*/  IMAD.MOV.U32 R5, RZ, RZ, R14 ;  /* 0x000000ffff057224 */ /* 0x000fce00078e000e */
[----:B------:R-:W-:Y:S05]  /*26600*/  WARPSYNC.COLLECTIVE R15, `(.L_x_12032) ;  /* 0x000000000f087348 */ /* 0x000fea0003c00000 */
[----:B------:R0:W1:Y:S02]  /*26610*/  SHFL.IDX P6, R14, R13, R12, R11 ;  /* 0x0000000c0d0e7389 */ /* 0x00006400000c000b */
[----:B01----:R-:W-:Y:S01]  /*26620*/  ENDCOLLECTIVE ;  /* 0x000000000000791b */ /* 0x003fe20003800000 */
.L_x_12032:
[----:B------:R-:W-:Y:S01]  /*26630*/  IMAD.MOV.U32 R4, RZ, RZ, R14 ;  /* 0x000000ffff047224 */ /* 0x000fe200078e000e */
[----:B------:R-:W-:Y:S06]  /*26640*/  BRA `(.L_x_12033) ;  /* 0xfffffe1c00047947 */ /* 0x000fec000383ffff */
.L_x_11776:
[----:B0-----:R0:W1:Y:S02]  /*26650*/  SYNCS.PHASECHK.TRANS64.TRYWAIT P1, [R22+URZ+0x31c00], R3 ;  /* 0x031c0003160075a7 */ /* 0x001064000802017f */
[----:B-1----:R-:W-:Y:S05]  /*26660*/  @!P1 NANOSLEEP.SYNCS 0x989680 ;  /* 0x009896800000995d */ /* 0x002fea0003900000 */
[----:B------:R-:W1:Y:S02]  /*26670*/  @!P1 SYNCS.PHASECHK.TRANS64 P1, [R22+URZ+0x31c00], R3 ;  /* 0x031c0003160095a7 */ /* 0x000e64000802007f */
[----:B-1----:R-:W-:Y:S05]  /*26680*/  @!P1 BRA `(.L_x_11776) ;  /* 0xfffffffc00f09947 */ /* 0x002fea000383ffff */
[----:B------:R-:W-:Y:S05]  /*26690*/  BRA `(.L_x_12034) ;  /* 0xfffffe24004c7947 */ /* 0x000fea000383ffff */
.L_x_11788:
[----:B------:R-:W-:Y:S01]  /*266a0*/  BSSY B1, `(.L_x_12035) ;  /* 0x0000007000017945 */ /* 0x000fe20003800000 */
[----:B------:R-:W-:Y:S02]  /*266b0*/  IMAD.MOV.U32 R12, RZ, RZ, RZ ;  /* 0x000000ffff0c7224 */ /* 0x000fe400078e00ff */
[----:B------:R-:W-:Y:S02]  /*266c0*/  IMAD.MOV.U32 R11, RZ, RZ, 0x1e1f ;  /* 0x00001e1fff0b7424 */ /* 0x000fe400078e00ff */
[----:B------:R-:W-:-:S07]  /*266d0*/  IMAD.MOV.U32 R15, RZ, RZ, -0x1 ;  /* 0xffffffffff0f7424 */ /* 0x000fce00078e00ff */
[----:B0-----:R-:W-:Y:S05]  /*266e0*/  WARPSYNC.COLLECTIVE R15, `(.L_x_12036) ;  /* 0x000000000f087348 */ /* 0x001fea0003c00000 */
[----:B0-----:R0:W1:Y:S02]  /*266f0*/  SHFL.IDX P6, R14, R13, R12, R11 ;  /* 0x0000000c0d0e7389 */ /* 0x00106400000c000b */
[----:B01----:R-:W-:Y:S01]  /*26700*/  ENDCOLLECTIVE ;  /* 0x000000000000791b */ /* 0x003fe20003800000 */
.L_x_12036:
[----:B------:R-:W-:Y:S05]  /*26710*/  BSYNC B1 ;  /* 0x0000000000017941 */ /* 0x000fea0003800000 */
.L_x_12035:
        /* <DEDUP_REMOVED lines=8> */
.L_x_12037:
[----:B------:R-:W-:Y:S02]  /*267a0*/  IMAD.MOV.U32 R21, RZ, RZ, R3 ;  /* 0x000000ffff157224 */ /* 0x000fe400078e0003 */
[----:B------:R-:W-:Y:S02]  /*267b0*/  IMAD.MOV.U32 R13, RZ, RZ, R5 ;  /* 0x000000ffff0d7224 */ /* 0x000fe400078e0005 */
[----:B------:R-:W-:-:S07]  /*267c0*/  IMAD.MOV.U32 R0, RZ, RZ, R14 ;  /* 0x000000ffff007224 */ /* 0x000fce00078e000e */
[----:B------:R-:W-:Y:S05]  /*267d0*/  WARPSYNC.COLLECTIVE R15, `(.L_x_12038) ;  /* 0x000000000f087348 */ /* 0x000fea0003c00000 */
[----:B------:R0:W1:Y:S02]  /*267e0*/  SHFL.IDX P6, R14, R13, R12, R11 ;  /* 0x0000000c0d0e7389 */ /* 0x00006400000c000b */
[----:B01----:R-:W-:Y:S01]  /*267f0*/  ENDCOLLECTIVE ;  /* 0x000000000000791b */ /* 0x003fe20003800000 */
.L_x_12038:
[----:B------:R-:W-:Y:S02]  /*26800*/  IMAD.MOV.U32 R20, RZ, RZ, R0 ;  /* 0x000000ffff147224 */ /* 0x000fe400078e0000 */
[----:B------:R-:W-:Y:S02]  /*26810*/  IMAD.MOV.U32 R13, RZ, RZ, R4 ;  /* 0x000000ffff0d7224 */ /* 0x000fe400078e0004 */
[----:B------:R-:W-:-:S07]  /*26820*/  IMAD.MOV.U32 R5, RZ, RZ, R14 ;  /* 0x000000ffff057224 */ /* 0x000fce00078e000e */
[----:B------:R-:W-:Y:S05]  /*26830*/  WARPSYNC.COLLECTIVE R15, `(.L_x_12039) ;  /* 0x000000000f087348 */ /* 0x000fea0003c00000 */
[----:B------:R0:W1:Y:S02]  /*26840*/  SHFL.IDX P6, R14, R13, R12, R11 ;  /* 0x0000000c0d0e7389 */ /* 0x00006400000c000b */
[----:B01----:R-:W-:Y:S01]  /*26850*/  ENDCOLLECTIVE ;  /* 0x000000000000791b */ /* 0x003fe20003800000 */
.L_x_12039:
[----:B------:R-:W-:Y:S05]  /*26860*/  BRA `(.L_x_12040) ;  /* 0xfffffe38006c7947 */ /* 0x000fea000383ffff */
.L_x_11792:
[----:B0-----:R0:W1:Y:S02]  /*26870*/  SYNCS.PHASECHK.TRANS64.TRYWAIT P1, [R22+URZ+0x31c00], R3 ;  /* 0x031c0003160075a7 */ /* 0x001064000802017f */
[----:B-1----:R-:W-:Y:S05]  /*26880*/  @!P1 NANOSLEEP.SYNCS 0x989680 ;  /* 0x009896800000995d */ /* 0x002fea0003900000 */
[----:B------:R-:W1:Y:S02]  /*26890*/  @!P1 SYNCS.PHASECHK.TRANS64 P1, [R22+URZ+0x31c00], R3 ;  /* 0x031c0003160095a7 */ /* 0x000e64000802007f */
[----:B-1----:R-:W-:Y:S05]  /*268a0*/  @!P1 BRA `(.L_x_11792) ;  /* 0xfffffffc00f09947 */ /* 0x002fea000383ffff */
[----:B------:R-:W-:Y:S05]  /*268b0*/  BRA `(.L_x_12041) ;  /* 0xfffffe40004c7947 */ /* 0x000fea000383ffff */
.L_x_11800:
[----:B-1----:R1:W2:Y:S02]  /*268c0*/  SYNCS.PHASECHK.TRANS64.TRYWAIT P2, [R21+URZ+0x31c30], R0 ;  /* 0x031c3000150075a7 */ /* 0x0022a4000804017f */
[----:B--2---:R-:W-:Y:S05]  /*268d0*/  @!P2 NANOSLEEP.SYNCS 0x989680 ;  /* 0x009896800000a95d */ /* 0x004fea0003900000 */
[----:B------:R-:W2:Y:S02]  /*268e0*/  @!P2 SYNCS.PHASECHK.TRANS64 P2, [R21+URZ+0x31c30], R0 ;  /* 0x031c30001500a5a7 */ /* 0x000ea4000804007f */
[----:B--2---:R-:W-:Y:S05]  /*268f0*/  @!P2 BRA `(.L_x_11800) ;  /* 0xfffffffc00f0a947 */ /* 0x004fea000383ffff */
[----:B------:R-:W-:Y:S05]  /*26900*/  BRA `(.L_x_11799) ;  /* 0xfffffe5800407947 */ /* 0x000fea000383ffff */
.L_x_11806:
[----:B---3--:R3:W4:Y:S02]  /*26910*/  SYNCS.PHASECHK.TRANS64.TRYWAIT P3, [R0+URZ+0x31c30], R19 ;  /* 0x031c3013000075a7 */ /* 0x008724000806017f */
[----:B----4-:R-:W-:Y:S05]  /*26920*/  @!P3 NANOSLEEP.SYNCS 0x989680 ;  /* 0x009896800000b95d */ /* 0x010fea0003900000 */
[----:B------:R-:W4:Y:S02]  /*26930*/  @!P3 SYNCS.PHASECHK.TRANS64 P3, [R0+URZ+0x31c30], R19 ;  /* 0x031c30130000b5a7 */ /* 0x000f24000806007f */
[----:B----4-:R-:W-:Y:S05]  /*26940*/  @!P3 BRA `(.L_x_11806) ;  /* 0xfffffffc00f0b947 */ /* 0x010fea000383ffff */
[----:B------:R-:W-:Y:S05]  /*26950*/  BRA `(.L_x_11805) ;  /* 0xfffffe9c00387947 */ /* 0x000fea000383ffff */
.L_x_11810:
[----:B--2---:R2:W3:Y:S02]  /*26960*/  SYNCS.PHASECHK.TRANS64.TRYWAIT P2, [R14+URZ+0x31c50], R0 ;  /* 0x031c50000e0075a7 */ /* 0x0044e4000804017f */
[----:B---3--:R-:W-:Y:S05]  /*26970*/  @!P2 NANOSLEEP.SYNCS 0x989680 ;  /* 0x009896800000a95d */ /* 0x008fea0003900000 */
[----:B------:R-:W3:Y:S02]  /*26980*/  @!P2 SYNCS.PHASECHK.TRANS64 P2, [R14+URZ+0x31c50], R0 ;  /* 0x031c50000e00a5a7 */ /* 0x000ee4000804007f */
[----:B---3--:R-:W-:Y:S05]  /*26990*/  @!P2 BRA `(.L_x_11810) ;  /* 0xfffffffc00f0a947 */ /* 0x008fea000383ffff */
[----:B------:R-:W-:Y:S05]  /*269a0*/  BRA `(.L_x_11807) ;  /* 0xfffffec0005c7947 */ /* 0x000fea000383ffff */
.L_x_11817:
[----:B--2---:R2:W3:Y:S02]  /*269b0*/  SYNCS.PHASECHK.TRANS64.TRYWAIT P3, [R0+URZ+0x31c30], R21 ;  /* 0x031c3015000075a7 */ /* 0x0044e4000806017f */
[----:B---3--:R-:W-:Y:S05]  /*269c0*/  @!P3 NANOSLEEP.SYNCS 0x989680 ;  /* 0x009896800000b95d */ /* 0x008fea0003900000 */
[----:B------:R-:W3:Y:S02]  /*269d0*/  @!P3 SYNCS.PHASECHK.TRANS64 P3, [R0+URZ+0x31c30], R21 ;  /* 0x031c30150000b5a7 */ /* 0x000ee4000806007f */
[----:B---3--:R-:W-:Y:S05]  /*269e0*/  @!P3 BRA `(.L_x_11817) ;  /* 0xfffffffc00f0b947 */ /* 0x008fea000383ffff */
[----:B------:R-:W-:Y:S05]  /*269f0*/  BRA `(.L_x_11816) ;  /* 0xfffffeec00c47947 */ /* 0x000fea000383ffff */
.L_x_11822:
[----:B--2---:R2:W3:Y:S02]  /*26a00*/  SYNCS.PHASECHK.TRANS64.TRYWAIT P2, [R14+URZ+0x31c50], R0 ;  /* 0x031c50000e0075a7 */ /* 0x0044e4000804017f */
[----:B---3--:R-:W-:Y:S05]  /*26a10*/  @!P2 NANOSLEEP.SYNCS 0x989680 ;  /* 0x009896800000a95d */ /* 0x008fea0003900000 */
[----:B------:R-:W3:Y:S02]  /*26a20*/  @!P2 SYNCS.PHASECHK.TRANS64 P2, [R14+URZ+0x31c50], R0 ;  /* 0x031c50000e00a5a7 */ /* 0x000ee4000804007f */
[----:B---3--:R-:W-:Y:S05]  /*26a30*/  @!P2 BRA `(.L_x_11822) ;  /* 0xfffffffc00f0a947 */ /* 0x008fea000383ffff */
[----:B------:R-:W-:Y:S05]  /*26a40*/  BRA `(.L_x_11821) ;  /* 0xffffff1000ec7947 */ /* 0x000fea000383ffff */
.L_x_11827:
[----:B-1----:R1:W2:Y:S02]  /*26a50*/  SYNCS.PHASECHK.TRANS64.TRYWAIT P0, [R10+URZ+0x31c50], R3 ;  /* 0x031c50030a0075a7 */ /* 0x0022a4000800017f */
[----:B--2---:R-:W-:Y:S05]  /*26a60*/  @!P0 NANOSLEEP.SYNCS 0x989680 ;  /* 0x009896800000895d */ /* 0x004fea0003900000 */
[----:B------:R-:W2:Y:S02]  /*26a70*/  @!P0 SYNCS.PHASECHK.TRANS64 P0, [R10+URZ+0x31c50], R3 ;  /* 0x031c50030a0085a7 */ /* 0x000ea4000800007f */
[----:B--2---:R-:W-:Y:S05]  /*26a80*/  @!P0 BRA `(.L_x_11827) ;  /* 0xfffffffc00f08947 */ /* 0x004fea000383ffff */
[----:B------:R-:W-:Y:S05]  /*26a90*/  BRA `(.L_x_11826) ;  /* 0xffffff3400747947 */ /* 0x000fea000383ffff */
.L_x_11832:
[----:B------:R-:W-:Y:S02]  /*26aa0*/  IMAD.MOV.U32 R13, RZ, RZ, R2 ;  /* 0x000000ffff0d7224 */ /* 0x000fe400078e0002 */
[----:B------:R-:W-:Y:S02]  /*26ab0*/  IMAD.MOV.U32 R12, RZ, RZ, RZ ;  /* 0x000000ffff0c7224 */ /* 0x000fe400078e00ff */
[----:B------:R-:W-:Y:S02]  /*26ac0*/  IMAD.MOV.U32 R11, RZ, RZ, 0x1c1f ;  /* 0x00001c1fff0b7424 */ /* 0x000fe400078e00ff */
[----:B------:R-:W-:-:S07]  /*26ad0*/  IMAD.MOV.U32 R15, RZ, RZ, -0x1 ;  /* 0xffffffffff0f7424 */ /* 0x000fce00078e00ff */
[----:B-----5:R-:W-:Y:S05]  /*26ae0*/  WARPSYNC.COLLECTIVE R15, `(.L_x_12042) ;  /* 0x000000000f087348 */ /* 0x020fea0003c00000 */
[----:B------:R0:W1:Y:S02]  /*26af0*/  SHFL.IDX P6, R14, R13, R12, R11 ;  /* 0x0000000c0d0e7389 */ /* 0x00006400000c000b */
[----:B01---5:R-:W-:Y:S01]  /*26b00*/  ENDCOLLECTIVE ;  /* 0x000000000000791b */ /* 0x023fe20003800000 */
.L_x_12042:
[----:B------:R-:W-:Y:S02]  /*26b10*/  IMAD.MOV.U32 R13, RZ, RZ, R0 ;  /* 0x000000ffff0d7224 */ /* 0x000fe400078e0000 */
[----:B------:R-:W-:-:S07]  /*26b20*/  IMAD.MOV.U32 R3, RZ, RZ, R14 ;  /* 0x000000ffff037224 */ /* 0x000fce00078e000e */
[----:B------:R-:W-:Y:S05]  /*26b30*/  WARPSYNC.COLLECTIVE R15, `(.L_x_12043) ;  /* 0x000000000f087348 */ /* 0x000fea0003c00000 */
[----:B------:R0:W1:Y:S02]  /*26b40*/  SHFL.IDX P6, R14, R13, R12, R11 ;  /* 0x0000000c0d0e7389 */ /* 0x00006400000c000b */
[----:B01----:R-:W-:Y:S01]  /*26b50*/  ENDCOLLECTIVE ;  /* 0x000000000000791b */ /* 0x003fe20003800000 */
.L_x_12043:
[----:B------:R-:W-:Y:S05]  /*26b60*/  BRA `(.L_x_12044) ;  /* 0xffffff5000747947 */ /* 0x000fea000383ffff */
.L_x_11835:
        /* <DEDUP_REMOVED lines=8> */
.L_x_12046:
[----:B------:R-:W-:Y:S05]  /*26bf0*/  BSYNC B1 ;  /* 0x0000000000017941 */ /* 0x000fea0003800000 */
.L_x_12045:
        /* <DEDUP_REMOVED lines=8> */
.L_x_12047:
[----:B------:R-:W-:Y:S05]  /*26c80*/  BRA `(.L_x_12048) ;  /* 0xffffff5000847947 */ /* 0x000fea000383ffff */
.L_x_11837:
[----:B------:R-:W-:Y:S02]  /*26c90*/  IMAD.MOV.U32 R13, RZ, RZ, R2 ;  /* 0x000000ffff0d7224 */ /* 0x000fe400078e0002 */
[----:B------:R-:W-:Y:S02]  /*26ca0*/  IMAD.MOV.U32 R12, RZ, RZ, RZ ;  /* 0x000000ffff0c7224 */ /* 0x000fe400078e00ff */
[----:B------:R-:W-:Y:S02]  /*26cb0*/  IMAD.MOV.U32 R11, RZ, RZ, 0x1c1f ;  /* 0x00001c1fff0b7424 */ /* 0x000fe400078e00ff */
[----:B------:R-:W-:-:S07]  /*26cc0*/  IMAD.MOV.U32 R15, RZ, RZ, -0x1 ;  /* 0xffffffffff0f7424 */ /* 0x000fce00078e00ff */
[----:B------:R-:W-:Y:S05]  /*26cd0*/  WARPSYNC.COLLECTIVE R15, `(.L_x_12049) ;  /* 0x000000000f087348 */ /* 0x000fea0003c00000 */
[----:B------:R0:W1:Y:S02]  /*26ce0*/  SHFL.IDX P6, R14, R13, R12, R11 ;  /* 0x0000000c0d0e7389 */ /* 0x00006400000c000b */
[----:B01----:R-:W-:Y:S01]  /*26cf0*/  ENDCOLLECTIVE ;  /* 0x000000000000791b */ /* 0x003fe20003800000 */
.L_x_12049:
[----:B------:R-:W-:Y:S02]  /*26d00*/  IMAD.MOV.U32 R13, RZ, RZ, R0 ;  /* 0x000000ffff0d7224 */ /* 0x000fe400078e0000 */
[----:B------:R-:W-:-:S07]  /*26d10*/  IMAD.MOV.U32 R3, RZ, RZ, R14 ;  /* 0x000000ffff037224 */ /* 0x000fce00078e000e */
[----:B------:R-:W-:Y:S05]  /*26d20*/  WARPSYNC.COLLECTIVE R15, `(.L_x_12050) ;  /* 0x000000000f087348 */ /* 0x000fea0003c00000 */
[----:B------:R0:W1:Y:S02]  /*26d30*/  SHFL.IDX P6, R14, R13, R12, R11 ;  /* 0x0000000c0d0e7389 */ /* 0x00006400000c000b */
[----:B01----:R-:W-:Y:S01]  /*26d40*/  ENDCOLLECTIVE ;  /* 0x000000000000791b */ /* 0x003fe20003800000 */
.L_x_12050:
[----:B------:R-:W-:Y:S05]  /*26d50*/  BRA `(.L_x_12051) ;  /* 0xffffff5400507947 */ /* 0x000fea000383ffff */
.L_x_11840:
        /* <DEDUP_REMOVED lines=8> */
.L_x_12053:
[----:B------:R-:W-:Y:S05]  /*26de0*/  BSYNC B1 ;  /* 0x0000000000017941 */ /* 0x000fea0003800000 */
.L_x_12052:
        /* <DEDUP_REMOVED lines=8> */
.L_x_12054:
[----:B------:R-:W-:Y:S05]  /*26e70*/  BRA `(.L_x_12055) ;  /* 0xffffff5800487947 */ /* 0x000fea000383ffff */
.L_x_11844:
[----:B------:R-:W-:Y:S02]  /*26e80*/  IMAD.MOV.U32 R13, RZ, RZ, R2 ;  /* 0x000000ffff0d7224 */ /* 0x000fe400078e0002 */
[----:B------:R-:W-:Y:S02]  /*26e90*/  IMAD.MOV.U32 R12, RZ, RZ, RZ ;  /* 0x000000ffff0c7224 */ /* 0x000fe400078e00ff */
[----:B------:R-:W-:Y:S02]  /*26ea0*/  IMAD.MOV.U32 R11, RZ, RZ, 0x1c1f ;  /* 0x00001c1fff0b7424 */ /* 0x000fe400078e00ff */
[----:B------:R-:W-:-:S07]  /*26eb0*/  IMAD.MOV.U32 R15, RZ, RZ, -0x1 ;  /* 0xffffffffff0f7424 */ /* 0x000fce00078e00ff */
[----:B-1----:R-:W-:Y:S05]  /*26ec0*/  WARPSYNC.COLLECTIVE R15, `(.L_x_12056) ;  /* 0x000000000f087348 */ /* 0x002fea0003c00000 */
[----:B------:R0:W2:Y:S02]  /*26ed0*/  SHFL.IDX P6, R14, R13, R12, R11 ;  /* 0x0000000c0d0e7389 */ /* 0x0000a400000c000b */
[----:B012---:R-:W-:Y:S01]  /*26ee0*/  ENDCOLLECTIVE ;  /* 0x000000000000791b */ /* 0x007fe20003800000 */
.L_x_12056:
[----:B------:R-:W-:Y:S02]  /*26ef0*/  IMAD.MOV.U32 R13, RZ, RZ, R0 ;  /* 0x000000ffff0d7224 */ /* 0x000fe400078e0000 */
[----:B------:R-:W-:-:S07]  /*26f00*/  IMAD.MOV.U32 R3, RZ, RZ, R14 ;  /* 0x000000ffff037224 */ /* 0x000fce00078e000e */
[----:B------:R-:W-:Y:S05]  /*26f10*/  WARPSYNC.COLLECTIVE R15, `(.L_x_12057) ;  /* 0x000000000f087348 */ /* 0x000fea0003c00000 */
[----:B------:R0:W1:Y:S02]  /*26f20*/  SHFL.IDX P6, R14, R13, R12, R11 ;  /* 0x0000000c0d0e7389 */ /* 0x00006400000c000b */
[----:B01----:R-:W-:Y:S01]  /*26f30*/  ENDCOLLECTIVE ;  /* 0x000000000000791b */ /* 0x003fe20003800000 */
.L_x_12057:
[----:B------:R-:W-:Y:S05]  /*26f40*/  BRA `(.L_x_12058) ;  /* 0xffffff6400887947 */ /* 0x000fea000383ffff */
.L_x_11847:
        /* <DEDUP_REMOVED lines=8> */
.L_x_12060:
[----:B------:R-:W-:Y:S05]  /*26fd0*/  BSYNC B1 ;  /* 0x0000000000017941 */ /* 0x000fea0003800000 */
.L_x_12059:
        /* <DEDUP_REMOVED lines=8> */
.L_x_12061:
[----:B------:R-:W-:Y:S05]  /*27060*/  BRA `(.L_x_12062) ;  /* 0xffffff64009c7947 */ /* 0x000fea000383ffff */
.L_x_11866:
[----:B------:R-:W0:Y:S01]  /*27070*/  S2R R7, SR_TID.X ;  /* 0x0000000000077919 */ /* 0x000e220000002100 */
[----:B------:R-:W-:Y:S01]  /*27080*/  BSSY B1, `(.L_x_12063) ;  /* 0x000000a000017945 */ /* 0x000fe20003800000 */
[----:B------:R-:W-:Y:S02]  /*27090*/  IMAD.MOV.U32 R12, RZ, RZ, RZ ;  /* 0x000000ffff0c7224 */ /* 0x000fe400078e00ff */
[----:B-1----:R-:W-:Y:S02]  /*270a0*/  IMAD.MOV.U32 R11, RZ, RZ, 0x1f ;  /* 0x0000001fff0b7424 */ /* 0x002fe400078e00ff */
[----:B------:R-:W-:Y:S01]  /*270b0*/  IMAD.MOV.U32 R15, RZ, RZ, -0x1 ;  /* 0xffffffffff0f7424 */ /* 0x000fe200078e00ff */
[----:B0-----:R-:W-:-:S04]  /*270c0*/  SHF.R.U32.HI R7, RZ, 0x5, R7 ;  /* 0x00000005ff077819 */ /* 0x001fc80000011607 */
[----:B------:R-:W-:-:S05]  /*270d0*/  LOP3.LUT R7, R7, 0x3, RZ, 0xc0, !PT ;  /* 0x0000000307077812 */ /* 0x000fca00078ec0ff */
[----:B------:R-:W-:-:S07]  /*270e0*/  IMAD.MOV.U32 R13, RZ, RZ, R7 ;  /* 0x000000ffff0d7224 */ /* 0x000fce00078e0007 */
[----:B------:R-:W-:Y:S05]  /*270f0*/  WARPSYNC.COLLECTIVE R15, `(.L_x_12064) ;  /* 0x000000000f087348 */ /* 0x000fea0003c00000 */
[----:B------:R0:W1:Y:S02]  /*27100*/  SHFL.IDX P6, R14, R13, R12, R11 ;  /* 0x0000000c0d0e7389 */ /* 0x00006400000c000b */
[----:B01----:R-:W-:Y:S01]  /*27110*/  ENDCOLLECTIVE ;  /* 0x000000000000791b */ /* 0x003fe20003800000 */
.L_x_12064:
[----:B------:R-:W-:Y:S05]  /*27120*/  BSYNC B1 ;  /* 0x0000000000017941 */ /* 0x000fea0003800000 */
.L_x_12063:
[----:B------:R-:W-:Y:S05]  /*27130*/  BRA `(.L_x_12065) ;  /* 0xffffff8000fc7947 */ /* 0x000fea000383ffff */
.L_x_11868:
[----:B------:R-:W-:Y:S01]  /*27140*/  BSSY B1, `(.L_x_12066) ;  /* 0x0000006000017945 */ /* 0x000fe20003800000 */
[----:B------:R-:W-:-:S07]  /*27150*/  IMAD.MOV.U32 R15, RZ, RZ, -0x1 ;  /* 0xffffffffff0f7424 */ /* 0x000fce00078e00ff */
[----:B01----:R-:W-:Y:S05]  /*27160*/  WARPSYNC.COLLECTIVE R15, `(.L_x_12067) ;  /* 0x000000000f0c7348 */ /* 0x003fea0003c00000 */
[----:B------:R-:W-:Y:S02]  /*27170*/  ELECT P6, UR62, PT ;  /* 0x00000000003e782f */ /* 0x000fe400038c0000 */
[----:B------:R-:W-:Y:S01]  /*27180*/  MOV R14, UR62 ;  /* 0x0000003e000e7c02 */ /* 0x000fe20008000f00 */
[----:B01----:R-:W-:Y:S10]  /*27190*/  ENDCOLLECTIVE ;  /* 0x000000000000791b */ /* 0x003ff40003800000 */
.L_x_12067:
[----:B------:R-:W-:Y:S05]  /*271a0*/  BSYNC B1 ;  /* 0x0000000000017941 */ /* 0x000fea0003800000 */
.L_x_12066:
[----:B------:R-:W-:Y:S01]  /*271b0*/  PLOP3.LUT P2, PT, P6, PT, PT, 0x80, 0x0 ;  /* 0x000000000000781c */ /* 0x000fe2000374f070 */
[----:B------:R-:W-:-:S12]  /*271c0*/  BRA `(.L_x_11867) ;  /* 0xffffff8000f07947 */ /* 0x000fd8000383ffff */
.L_x_11870:
[----:B0-----:R0:W2:Y:S02]  /*271d0*/  SYNCS.PHASECHK.TRANS64.TRYWAIT P0, [R16+URZ+0x31c20], R6 ;  /* 0x031c2006100075a7 */ /* 0x0010a4000800017f */
[----:B--2---:R-:W-:Y:S05]  /*271e0*/  @!P0 NANOSLEEP.SYNCS 0x989680 ;  /* 0x009896800000895d */ /* 0x004fea0003900000 */
[----:B------:R-:W2:Y:S02]  /*271f0*/  @!P0 SYNCS.PHASECHK.TRANS64 P0, [R16+URZ+0x31c20], R6 ;  /* 0x031c2006100085a7 */ /* 0x000ea4000800007f */
[----:B--2---:R-:W-:Y:S05]  /*27200*/  @!P0 BRA `(.L_x_11870) ;  /* 0xfffffffc00f08947 */ /* 0x004fea000383ffff */
[----:B------:R-:W-:Y:S05]  /*27210*/  BRA `(.L_x_12068) ;  /* 0xffffff8400007947 */ /* 0x000fea000383ffff */
.L_x_11874:
[----:B-1----:R1:W2:Y:S02]  /*27220*/  SYNCS.PHASECHK.TRANS64.TRYWAIT P0, [R9+URZ+0x31ca0], R11 ;  /* 0x031ca00b090075a7 */ /* 0x0022a4000800017f */
[----:B--2---:R-:W-:Y:S05]  /*27230*/  @!P0 NANOSLEEP.SYNCS 0x989680 ;  /* 0x009896800000895d */ /* 0x004fea0003900000 */
[----:B------:R-:W2:Y:S02]  /*27240*/  @!P0 SYNCS.PHASECHK.TRANS64 P0, [R9+URZ+0x31ca0], R11 ;  /* 0x031ca00b090085a7 */ /* 0x000ea4000800007f */
[----:B--2---:R-:W-:Y:S05]  /*27250*/  @!P0 BRA `(.L_x_11874) ;  /* 0xfffffffc00f08947 */ /* 0x004fea000383ffff */
[----:B------:R-:W-:Y:S05]  /*27260*/  BRA `(.L_x_12069) ;  /* 0xffffff84001c7947 */ /* 0x000fea000383ffff */
.L_x_11881:
[----:B0-----:R0:W2:Y:S02]  /*27270*/  SYNCS.PHASECHK.TRANS64.TRYWAIT P0, [R9+URZ+0x31cc0], R11 ;  /* 0x031cc00b090075a7 */ /* 0x0010a4000800017f */
[----:B--2---:R-:W-:Y:S05]  /*27280*/  @!P0 NANOSLEEP.SYNCS 0x989680 ;  /* 0x009896800000895d */ /* 0x004fea0003900000 */
[----:B------:R-:W2:Y:S02]  /*27290*/  @!P0 SYNCS.PHASECHK.TRANS64 P0, [R9+URZ+0x31cc0], R11 ;  /* 0x031cc00b090085a7 */ /* 0x000ea4000800007f */
[----:B--2---:R-:W-:Y:S05]  /*272a0*/  @!P0 BRA `(.L_x_11881) ;  /* 0xfffffffc00f08947 */ /* 0x004fea000383ffff */
[----:B------:R-:W-:Y:S05]  /*272b0*/  BRA `(.L_x_12070) ;  /* 0xffffff8800147947 */ /* 0x000fea000383ffff */
.L_x_11890:
[----:B0-----:R0:W2:Y:S02]  /*272c0*/  SYNCS.PHASECHK.TRANS64.TRYWAIT P0, [R9+URZ+0x31ca0], R8 ;  /* 0x031ca008090075a7 */ /* 0x0010a4000800017f */
[----:B--2---:R-:W-:Y:S05]  /*272d0*/  @!P0 NANOSLEEP.SYNCS 0x989680 ;  /* 0x009896800000895d */ /* 0x004fea0003900000 */
[----:B------:R-:W2:Y:S02]  /*272e0*/  @!P0 SYNCS.PHASECHK.TRANS64 P0, [R9+URZ+0x31ca0], R8 ;  /* 0x031ca008090085a7 */ /* 0x000ea4000800007f */
[----:B--2---:R-:W-:Y:S05]  /*272f0*/  @!P0 BRA `(.L_x_11890) ;  /* 0xfffffffc00f08947 */ /* 0x004fea000383ffff */
[----:B------:R-:W-:Y:S05]  /*27300*/  BRA `(.L_x_12071) ;  /* 0xffffff8c00507947 */ /* 0x000fea000383ffff */
.L_x_11897:
[----:B-1----:R1:W2:Y:S02]  /*27310*/  SYNCS.PHASECHK.TRANS64.TRYWAIT P0, [R9+URZ+0x31cc0], R8 ;  /* 0x031cc008090075a7 */ /* 0x0022a4000800017f */
[----:B--2---:R-:W-:Y:S05]  /*27320*/  @!P0 NANOSLEEP.SYNCS 0x989680 ;  /* 0x009896800000895d */ /* 0x004fea0003900000 */
[----:B------:R-:W2:Y:S02]  /*27330*/  @!P0 SYNCS.PHASECHK.TRANS64 P0, [R9+URZ+0x31cc0], R8 ;  /* 0x031cc008090085a7 */ /* 0x000ea4000800007f */
[----:B--2---:R-:W-:Y:S05]  /*27340*/  @!P0 BRA `(.L_x_11897) ;  /* 0xfffffffc00f08947 */ /* 0x004fea000383ffff */
[----:B------:R-:W-:Y:S05]  /*27350*/  BRA `(.L_x_12072) ;  /* 0xffffff9000447947 */ /* 0x000fea000383ffff */
.L_x_11914:
[----:B------:R-:W4:Y:S01]  /*27360*/  S2R R20, SR_TID.X ;  /* 0x0000000000147919 */ /* 0x000f220000002100 */
[----:B------:R-:W-:Y:S01]  /*27370*/  BSSY B0, `(.L_x_12073) ;  /* 0x000000a000007945 */ /* 0x000fe20003800000 */
[----:B------:R-:W-:Y:S02]  /*27380*/  IMAD.MOV.U32 R12, RZ, RZ, RZ ;  /* 0x000000ffff0c7224 */ /* 0x000fe400078e00ff */
[----:B-1----:R-:W-:Y:S02]  /*27390*/  IMAD.MOV.U32 R11, RZ, RZ, 0x1f ;  /* 0x0000001fff0b7424 */ /* 0x002fe400078e00ff */
[----:B------:R-:W-:Y:S01]  /*273a0*/  IMAD.MOV.U32 R15, RZ, RZ, -0x1 ;  /* 0xffffffffff0f7424 */ /* 0x000fe200078e00ff */
[----:B----4-:R-:W-:-:S04]  /*273b0*/  SHF.R.U32.HI R20, RZ, 0x5, R20 ;  /* 0x00000005ff147819 */ /* 0x010fc80000011614 */
[----:B------:R-:W-:-:S05]  /*273c0*/  LOP3.LUT R20, R20, 0x3, RZ, 0xc0, !PT ;  /* 0x0000000314147812 */ /* 0x000fca00078ec0ff */
[----:B------:R-:W-:-:S07]  /*273d0*/  IMAD.MOV.U32 R13, RZ, RZ, R20 ;  /* 0x000000ffff0d7224 */ /* 0x000fce00078e0014 */
[----:B0-23--:R-:W-:Y:S05]  /*273e0*/  WARPSYNC.COLLECTIVE R15, `(.L_x_12074) ;  /* 0x000000000f087348 */ /* 0x00dfea0003c00000 */
[----:B------:R1:W4:Y:S02]  /*273f0*/  SHFL.IDX P6, R14, R13, R12, R11 ;  /* 0x0000000c0d0e7389 */ /* 0x00032400000c000b */
[----:B01234-:R-:W-:Y:S01]  /*27400*/  ENDCOLLECTIVE ;  /* 0x000000000000791b */ /* 0x01ffe20003800000 */
.L_x_12074:
[----:B------:R-:W-:Y:S05]  /*27410*/  BSYNC B0 ;  /* 0x0000000000007941 */ /* 0x000fea0003800000 */
.L_x_12073:
[----:B------:R-:W-:Y:S05]  /*27420*/  BRA `(.L_x_12075) ;  /* 0xffffff9c009c7947 */ /* 0x000fea000383ffff */
.L_x_11916:
[----:B------:R-:W-:Y:S01]  /*27430*/  BSSY B0, `(.L_x_12076) ;  /* 0x0000006000007945 */ /* 0x000fe20003800000 */
[----:B------:R-:W-:-:S07]  /*27440*/  IMAD.MOV.U32 R15, RZ, RZ, -0x1 ;  /* 0xffffffffff0f7424 */ /* 0x000fce00078e00ff */
[----:B0123--:R-:W-:Y:S05]  /*27450*/  WARPSYNC.COLLECTIVE R15, `(.L_x_12077) ;  /* 0x000000000f0c7348 */ /* 0x00ffea0003c00000 */
[----:B------:R-:W-:Y:S02]  /*27460*/  ELECT P6, UR62, PT ;  /* 0x00000000003e782f */ /* 0x000fe400038c0000 */
[----:B------:R-:W-:Y:S01]  /*27470*/  MOV R14, UR62 ;  /* 0x0000003e000e7c02 */ /* 0x000fe20008000f00 */
[----:B0123--:R-:W-:Y:S10]  /*27480*/  ENDCOLLECTIVE ;  /* 0x000000000000791b */ /* 0x00fff40003800000 */
.L_x_12077:
[----:B------:R-:W-:Y:S05]  /*27490*/  BSYNC B0 ;  /* 0x0000000000007941 */ /* 0x000fea0003800000 */
.L_x_12076:
[----:B------:R-:W-:Y:S05]  /*274a0*/  BRA `(.L_x_12078) ;  /* 0xffffff9c00a47947 */ /* 0x000fea000383ffff */
.L_x_11918:
[----:B0-----:R0:W4:Y:S02]  /*274b0*/  SYNCS.PHASECHK.TRANS64.TRYWAIT P0, [R0+URZ+0x31c40], R2 ;  /* 0x031c4002000075a7 */ /* 0x001124000800017f */
[----:B----4-:R-:W-:Y:S05]  /*274c0*/  @!P0 NANOSLEEP.SYNCS 0x989680 ;  /* 0x009896800000895d */ /* 0x010fea0003900000 */
[----:B------:R-:W4:Y:S02]  /*274d0*/  @!P0 SYNCS.PHASECHK.TRANS64 P0, [R0+URZ+0x31c40], R2 ;  /* 0x031c4002000085a7 */ /* 0x000f24000800007f */
[----:B----4-:R-:W-:Y:S05]  /*274e0*/  @!P0 BRA `(.L_x_11918) ;  /* 0xfffffffc00f08947 */ /* 0x010fea000383ffff */
[----:B------:R-:W-:Y:S05]  /*274f0*/  BRA `(.L_x_12079) ;  /* 0xffffff9c00f87947 */ /* 0x000fea000383ffff */
.L_x_11922:
[----:B-----5:R-:W-:Y:S02]  /*27500*/  IMAD R5, R21, R10, RZ ;  /* 0x0000000a15057224 */ /* 0x020fe400078e02ff */
[----:B------:R0:W5:Y:S01]  /*27510*/  LDL R10, [R1+0x14] ;  /* 0x00001400010a7983 */ /* 0x0001620000100800 */
[----:B------:R-:W-:Y:S02]  /*27520*/  IMAD.MOV.U32 R13, RZ, RZ, R0 ;  /* 0x000000ffff0d7224 */ /* 0x000fe400078e0000 */
[----:B------:R-:W-:Y:S02]  /*27530*/  IMAD.MOV.U32 R12, RZ, RZ, RZ ;  /* 0x000000ffff0c7224 */ /* 0x000fe400078e00ff */
[----:B------:R-:W-:Y:S02]  /*27540*/  IMAD.MOV.U32 R11, RZ, RZ, 0x1c1f ;  /* 0x00001c1fff0b7424 */ /* 0x000fe400078e00ff */
[----:B------:R-:W-:Y:S02]  /*27550*/  IMAD.MOV.U32 R15, RZ, RZ, -0x1 ;  /* 0xffffffffff0f7424 */ /* 0x000fe400078e00ff */
[----:B0-----:R-:W-:-:S07]  /*27560*/  IMAD R25, R25, 0xc0, R9 ;  /* 0x000000c019197824 */ /* 0x001fce00078e0209 */
[----:B-----5:R-:W-:Y:S05]  /*27570*/  WARPSYNC.COLLECTIVE R15, `(.L_x_12080) ;  /* 0x000000000f087348 */ /* 0x020fea0003c00000 */
[----:B------:R0:W1:Y:S02]  /*27580*/  SHFL.IDX P6, R14, R13, R12, R11 ;  /* 0x0000000c0d0e7389 */ /* 0x00006400000c000b */
[----:B01---5:R-:W-:Y:S01]  /*27590*/  ENDCOLLECTIVE ;  /* 0x000000000000791b */ /* 0x023fe20003800000 */
.L_x_12080:
[C---:B------:R-:W-:Y:S01]  /*275a0*/  VIADD R8, R25.reuse, 0x20 ;  /* 0x0000002019087836 */ /* 0x040fe20000000000 */
[----:B------:R-:W-:Y:S01]  /*275b0*/  ISETP.GE.AND P2, PT, R25, R5, PT ;  /* 0x000000051900720c */ /* 0x000fe20003f46270 */
[----:B------:R-:W-:Y:S02]  /*275c0*/  IMAD.MOV.U32 R13, RZ, RZ, R4 ;  /* 0x000000ffff0d7224 */ /* 0x000fe400078e0004 */
[----:B------:R-:W-:-:S10]  /*275d0*/  IMAD.MOV.U32 R2, RZ, RZ, R14 ;  /* 0x000000ffff027224 */ /* 0x000fd400078e000e */
[----:B------:R-:W-:Y:S05]  /*275e0*/  WARPSYNC.COLLECTIVE R15, `(.L_x_12081) ;  /* 0x000000000f087348 */ /* 0x000fea0003c00000 */
[----:B------:R0:W1:Y:S02]  /*275f0*/  SHFL.IDX P6, R14, R13, R12, R11 ;  /* 0x0000000c0d0e7389 */ /* 0x00006400000c000b */
[----:B01----:R-:W-:Y:S01]  /*27600*/  ENDCOLLECTIVE ;  /* 0x000000000000791b */ /* 0x003fe20003800000 */
.L_x_12081:
[----:B------:R-:W-:Y:S02]  /*27610*/  IMAD.MOV.U32 R13, RZ, RZ, R0 ;  /* 0x000000ffff0d7224 */ /* 0x000fe400078e0000 */
[----:B------:R-:W-:Y:S02]  /*27620*/  IMAD.MOV.U32 R12, RZ, RZ, 0x1 ;  /* 0x00000001ff0c7424 */ /* 0x000fe400078e00ff */
[----:B------:R-:W-:-:S07]  /*27630*/  IMAD.MOV.U32 R3, RZ, RZ, R14 ;  /* 0x000000ffff037224 */ /* 0x000fce00078e000e */
[----:B------:R-:W-:Y:S05]  /*27640*/  WARPSYNC.COLLECTIVE R15, `(.L_x_12082) ;  /* 0x000000000f087348 */ /* 0x000fea0003c00000 */
[----:B------:R0:W1:Y:S02]  /*27650*/  SHFL.IDX P6, R14, R13, R12, R11 ;  /* 0x0000000c0d0e7389 */ /* 0x00006400000c000b */
[----:B01----:R-:W-:Y:S01]  /*27660*/  ENDCOLLECTIVE ;  /* 0x000000000000791b */ /* 0x003fe20003800000 */
.L_x_12082:
        /* <DEDUP_REMOVED lines=17> */
.L_x_12083:
[----:B------:R-:W-:Y:S02]  /*27780*/  IMAD.MOV.U32 R13, RZ, RZ, R0 ;  /* 0x000000ffff0d7224 */ /* 0x000fe400078e0000 */
[----:B------:R-:W-:Y:S02]  /*27790*/  IMAD.MOV.U32 R12, RZ, RZ, 0x2 ;  /* 0x00000002ff0c7424 */ /* 0x000fe400078e00ff */
[----:B------:R-:W-:-:S07]  /*277a0*/  IMAD.MOV.U32 R3, RZ, RZ, R14 ;  /* 0x000000ffff037224 */ /* 0x000fce00078e000e */
[----:B------:R-:W-:Y:S05]  /*277b0*/  WARPSYNC.COLLECTIVE R15, `(.L_x_12084) ;  /* 0x000000000f087348 */ /* 0x000fea0003c00000 */
[----:B------:R0:W1:Y:S02]  /*277c0*/  SHFL.IDX P6, R14, R13, R12, R11 ;  /* 0x0000000c0d0e7389 */ /* 0x00006400000c000b */
[----:B01----:R-:W-:Y:S01]  /*277d0*/  ENDCOLLECTIVE ;  /* 0x000000000000791b */ /* 0x003fe20003800000 */
.L_x_12084:
        /* <DEDUP_REMOVED lines=18> */
.L_x_12085:
[----:B------:R-:W-:Y:S02]  /*27900*/  IMAD.MOV.U32 R13, RZ, RZ, R0 ;  /* 0x000000ffff0d7224 */ /* 0x000fe400078e0000 */
[----:B------:R-:W-:Y:S02]  /*27910*/  IMAD.MOV.U32 R12, RZ, RZ, 0x3 ;  /* 0x00000003ff0c7424 */ /* 0x000fe400078e00ff */
[----:B------:R-:W-:-:S07]  /*27920*/  IMAD.MOV.U32 R3, RZ, RZ, R14 ;  /* 0x000000ffff037224 */ /* 0x000fce00078e000e */
[----:B------:R-:W-:Y:S05]  /*27930*/  WARPSYNC.COLLECTIVE R15, `(.L_x_12086) ;  /* 0x000000000f087348 */ /* 0x000fea0003c00000 */
[----:B------:R0:W1:Y:S02]  /*27940*/  SHFL.IDX P6, R14, R13, R12, R11 ;  /* 0x0000000c0d0e7389 */ /* 0x00006400000c000b */
[----:B01----:R-:W-:Y:S01]  /*27950*/  ENDCOLLECTIVE ;  /* 0x000000000000791b */ /* 0x003fe20003800000 */
.L_x_12086:
        /* <DEDUP_REMOVED lines=10> */
.L_x_12087:
        /* <DEDUP_REMOVED lines=13> */
.L_x_12088:
[----:B------:R-:W-:-:S13]  /*27ad0*/  ISETP.GE.AND P2, PT, R2, R5, PT ;  /* 0x000000050200720c */ /* 0x000fda0003f46270 */
[----:B------:R-:W-:Y:S01]  /*27ae0*/  @!P2 LEA R2, P4, R20, R4, 0x1 ;  /* 0x000000041402a211 */ /* 0x000fe200078808ff */
[----:B------:R-:W-:-:S04]  /*27af0*/  IMAD.MOV.U32 R13, RZ, RZ, R7 ;  /* 0x000000ffff0d7224 */ /* 0x000fc800078e0007 */
[----:B------:R-:W-:-:S04]  /*27b00*/  @!P2 IMAD.X R0, RZ, RZ, R0, P4 ;  /* 0x000000ffff00a224 */ /* 0x000fc800020e0600 */
        /* <DEDUP_REMOVED lines=13> */
.L_x_12089:
[----:B------:R-:W-:Y:S02]  /*27be0*/  IMAD.MOV.U32 R13, RZ, RZ, R6 ;  /* 0x000000ffff0d7224 */ /* 0x000fe400078e0006 */
[----:B------:R-:W-:Y:S02]  /*27bf0*/  IMAD.MOV.U32 R12, RZ, RZ, 0x1 ;  /* 0x00000001ff0c7424 */ /* 0x000fe400078e00ff */
[----:B------:R-:W-:-:S07]  /*27c00*/  IMAD.MOV.U32 R2, RZ, RZ, R14 ;  /* 0x000000ffff027224 */ /* 0x000fce00078e000e */
[----:B------:R-:W-:Y:S05]  /*27c10*/  WARPSYNC.COLLECTIVE R15, `(.L_x_12090) ;  /* 0x000000000f087348 */ /* 0x000fea0003c00000 */
[----:B------:R0:W1:Y:S02]  /*27c20*/  SHFL.IDX P6, R14, R13, R12, R11 ;  /* 0x0000000c0d0e7389 */ /* 0x00006400000c000b */
[----:B01----:R-:W-:Y:S01]  /*27c30*/  ENDCOLLECTIVE ;  /* 0x000000000000791b */ /* 0x003fe20003800000 */
.L_x_12090:
        /* <DEDUP_REMOVED lines=14> */
.L_x_12091:
[----:B------:R-:W-:Y:S01]  /*27d20*/  IMAD.MOV.U32 R2, RZ, RZ, R14 ;  /* 0x000000ffff027224 */ /* 0x000fe200078e000e */
[----:B------:R-:W-:Y:S06]  /*27d30*/  BRA `(.L_x_12092) ;  /* 0xffffffa400647947 */ /* 0x000fec000383ffff */
.L_x_11925:
[----:B-1----:R1:W2:Y:S02]  /*27d40*/  SYNCS.PHASECHK.TRANS64.TRYWAIT P0, [R16+URZ+0x31c20], R0 ;  /* 0x031c2000100075a7 */ /* 0x0022a4000800017f */
[----:B--2---:R-:W-:Y:S05]  /*27d50*/  @!P0 NANOSLEEP.SYNCS 0x989680 ;  /* 0x009896800000895d */ /* 0x004fea0003900000 */
[----:B------:R-:W2:Y:S02]  /*27d60*/  @!P0 SYNCS.PHASECHK.TRANS64 P0, [R16+URZ+0x31c20], R0 ;  /* 0x031c2000100085a7 */ /* 0x000ea4000800007f */
[----:B--2---:R-:W-:Y:S05]  /*27d70*/  @!P0 BRA `(.L_x_11925) ;  /* 0xfffffffc00f08947 */ /* 0x004fea000383ffff */
[----:B------:R-:W-:Y:S05]  /*27d80*/  BRA `(.L_x_12093) ;  /* 0xffffffa400cc7947 */ /* 0x000fea000383ffff */
.L_x_11934:
[----:B-1----:R1:W2:Y:S02]  /*27d90*/  SYNCS.PHASECHK.TRANS64.TRYWAIT P0, [R3+URZ+0x31c40], R2 ;  /* 0x031c4002030075a7 */ /* 0x0022a4000800017f */
[----:B--2---:R-:W-:Y:S05]  /*27da0*/  @!P0 NANOSLEEP.SYNCS 0x989680 ;  /* 0x009896800000895d */ /* 0x004fea0003900000 */
[----:B------:R-:W2:Y:S02]  /*27db0*/  @!P0 SYNCS.PHASECHK.TRANS64 P0, [R3+URZ+0x31c40], R2 ;  /* 0x031c4002030085a7 */ /* 0x000ea4000800007f */
[----:B--2---:R-:W-:Y:S05]  /*27dc0*/  @!P0 BRA `(.L_x_11934) ;  /* 0xfffffffc00f08947 */ /* 0x004fea000383ffff */
[----:B------:R-:W-:Y:S05]  /*27dd0*/  BRA `(.L_x_12094) ;  /* 0xffffffa800a07947 */ /* 0x000fea000383ffff */
.L_x_11941:
[----:B0-----:R0:W1:Y:S02]  /*27de0*/  SYNCS.PHASECHK.TRANS64.TRYWAIT P0, [R2+URZ+0x31c60], R3 ;  /* 0x031c6003020075a7 */ /* 0x001064000800017f */
[----:B-1----:R-:W-:Y:S05]  /*27df0*/  @!P0 NANOSLEEP.SYNCS 0x989680 ;  /* 0x009896800000895d */ /* 0x002fea0003900000 */
[----:B------:R-:W1:Y:S02]  /*27e00*/  @!P0 SYNCS.PHASECHK.TRANS64 P0, [R2+URZ+0x31c60], R3 ;  /* 0x031c6003020085a7 */ /* 0x000e64000800007f */
[----:B-1----:R-:W-:Y:S05]  /*27e10*/  @!P0 BRA `(.L_x_11941) ;  /* 0xfffffffc00f08947 */ /* 0x002fea000383ffff */
[----:B------:R-:W-:Y:S05]  /*27e20*/  BRA `(.L_x_12095) ;  /* 0xffffffac00a87947 */ /* 0x000fea000383ffff */
.L_x_11952:
[----:B-1----:R1:W2:Y:S02]  /*27e30*/  SYNCS.PHASECHK.TRANS64.TRYWAIT P0, [R3+URZ+0x31c40], R2 ;  /* 0x031c4002030075a7 */ /* 0x0022a4000800017f */
[----:B--2---:R-:W-:Y:S05]  /*27e40*/  @!P0 NANOSLEEP.SYNCS 0x989680 ;  /* 0x009896800000895d */ /* 0x004fea0003900000 */
[----:B------:R-:W2:Y:S02]  /*27e50*/  @!P0 SYNCS.PHASECHK.TRANS64 P0, [R3+URZ+0x31c40], R2 ;  /* 0x031c4002030085a7 */ /* 0x000ea4000800007f */
[----:B--2---:R-:W-:Y:S05]  /*27e60*/  @!P0 BRA `(.L_x_11952) ;  /* 0xfffffffc00f08947 */ /* 0x004fea000383ffff */
[----:B------:R-:W-:Y:S05]  /*27e70*/  BRA `(.L_x_12096) ;  /* 0xffffffb4006c7947 */ /* 0x000fea000383ffff */
.L_x_11959:
[----:B0-----:R0:W1:Y:S02]  /*27e80*/  SYNCS.PHASECHK.TRANS64.TRYWAIT P0, [R2+URZ+0x31c60], R28 ;  /* 0x031c601c020075a7 */ /* 0x001064000800017f */
[----:B-1----:R-:W-:Y:S05]  /*27e90*/  @!P0 NANOSLEEP.SYNCS 0x989680 ;  /* 0x009896800000895d */ /* 0x002fea0003900000 */
[----:B------:R-:W1:Y:S02]  /*27ea0*/  @!P0 SYNCS.PHASECHK.TRANS64 P0, [R2+URZ+0x31c60], R28 ;  /* 0x031c601c020085a7 */ /* 0x000e64000800007f */
[----:B-1----:R-:W-:Y:S05]  /*27eb0*/  @!P0 BRA `(.L_x_11959) ;  /* 0xfffffffc00f08947 */ /* 0x002fea000383ffff */
[----:B------:R-:W-:Y:S05]  /*27ec0*/  BRA `(.L_x_12097) ;  /* 0xffffffb800747947 */ /* 0x000fea000383ffff */
.L_x_11970:
[----:B-1----:R1:W2:Y:S02]  /*27ed0*/  SYNCS.PHASECHK.TRANS64.TRYWAIT P0, [R3+URZ+0x31c40], R2 ;  /* 0x031c4002030075a7 */ /* 0x0022a4000800017f */
[----:B--2---:R-:W-:Y:S05]  /*27ee0*/  @!P0 NANOSLEEP.SYNCS 0x989680 ;  /* 0x009896800000895d */ /* 0x004fea0003900000 */
[----:B------:R-:W2:Y:S02]  /*27ef0*/  @!P0 SYNCS.PHASECHK.TRANS64 P0, [R3+URZ+0x31c40], R2 ;  /* 0x031c4002030085a7 */ /* 0x000ea4000800007f */
[----:B--2---:R-:W-:Y:S05]  /*27f00*/  @!P0 BRA `(.L_x_11970) ;  /* 0xfffffffc00f08947 */ /* 0x004fea000383ffff */
[----:B------:R-:W-:Y:S05]  /*27f10*/  BRA `(.L_x_12098) ;  /* 0xffffffc000107947 */ /* 0x000fea000383ffff */
.L_x_11977:
[----:B0-----:R0:W1:Y:S02]  /*27f20*/  SYNCS.PHASECHK.TRANS64.TRYWAIT P0, [R2+URZ+0x31c60], R7 ;  /* 0x031c6007020075a7 */ /* 0x001064000800017f */
[----:B-1----:R-:W-:Y:S05]  /*27f30*/  @!P0 NANOSLEEP.SYNCS 0x989680 ;  /* 0x009896800000895d */ /* 0x002fea0003900000 */
[----:B------:R-:W1:Y:S02]  /*27f40*/  @!P0 SYNCS.PHASECHK.TRANS64 P0, [R2+URZ+0x31c60], R7 ;  /* 0x031c6007020085a7 */ /* 0x000e64000800007f */
[----:B-1----:R-:W-:Y:S05]  /*27f50*/  @!P0 BRA `(.L_x_11977) ;  /* 0xfffffffc00f08947 */ /* 0x002fea000383ffff */
[----:B------:R-:W-:Y:S05]  /*27f60*/  BRA `(.L_x_12099) ;  /* 0xffffffc400187947 */ /* 0x000fea000383ffff */
.L_x_11990:
[----:B-1----:R1:W2:Y:S02]  /*27f70*/  SYNCS.PHASECHK.TRANS64.TRYWAIT P0, [R0+URZ+0x31c60], R3 ;  /* 0x031c6003000075a7 */ /* 0x0022a4000800017f */
[----:B--2---:R-:W-:Y:S05]  /*27f80*/  @!P0 NANOSLEEP.SYNCS 0x989680 ;  /* 0x009896800000895d */ /* 0x004fea0003900000 */
[----:B------:R-:W2:Y:S02]  /*27f90*/  @!P0 SYNCS.PHASECHK.TRANS64 P0, [R0+URZ+0x31c60], R3 ;  /* 0x031c6003000085a7 */ /* 0x000ea4000800007f */
[----:B--2---:R-:W-:Y:S05]  /*27fa0*/  @!P0 BRA `(.L_x_11990) ;  /* 0xfffffffc00f08947 */ /* 0x004fea000383ffff */
[----:B------:R-:W-:Y:S05]  /*27fb0*/  BRA `(.L_x_12100) ;  /* 0xffffffc8009c7947 */ /* 0x000fea000383ffff */
.L_x_11999:
[----:B------:R-:W-:Y:S01]  /*27fc0*/  BSSY B0, `(.L_x_12101) ;  /* 0x0000008000007945 */ /* 0x000fe20003800000 */
[----:B------:R-:W-:Y:S02]  /*27fd0*/  IMAD.MOV.U32 R13, RZ, RZ, R24 ;  /* 0x000000ffff0d7224 */ /* 0x000fe400078e0018 */
[----:B------:R-:W-:Y:S02]  /*27fe0*/  IMAD.MOV.U32 R12, RZ, RZ, RZ ;  /* 0x000000ffff0c7224 */ /* 0x000fe400078e00ff */
[----:B-1----:R-:W-:Y:S02]  /*27ff0*/  IMAD.MOV.U32 R11, RZ, RZ, 0x1f ;  /* 0x0000001fff0b7424 */ /* 0x002fe400078e00ff */
[----:B------:R-:W-:-:S07]  /*28000*/  IMAD.MOV.U32 R15, RZ, RZ, -0x1 ;  /* 0xffffffffff0f7424 */ /* 0x000fce00078e00ff */
[----:B--2---:R-:W-:Y:S05]  /*28010*/  WARPSYNC.COLLECTIVE R15, `(.L_x_12102) ;  /* 0x000000000f087348 */ /* 0x004fea0003c00000 */
[----:B------:R0:W1:Y:S02]  /*28020*/  SHFL.IDX P6, R14, R13, R12, R11 ;  /* 0x0000000c0d0e7389 */ /* 0x00006400000c000b */
[----:B012---:R-:W-:Y:S01]  /*28030*/  ENDCOLLECTIVE ;  /* 0x000000000000791b */ /* 0x007fe20003800000 */
.L_x_12102:
[----:B------:R-:W-:Y:S05]  /*28040*/  BSYNC B0 ;  /* 0x0000000000007941 */ /* 0x000fea0003800000 */
.L_x_12101:
        /* <DEDUP_REMOVED lines=10> */
.L_x_12103:
        /* <DEDUP_REMOVED lines=21> */
.L_x_12104:
        /* <DEDUP_REMOVED lines=8> */
.L_x_12105:
[----:B------:R-:W-:Y:S01]  /*282c0*/  IMAD.MOV.U32 R12, RZ, RZ, 0x4 ;  /* 0x00000004ff0c7424 */ /* 0x000fe200078e00ff */
[----:B------:R-:W-:-:S05]  /*282d0*/  SEL R3, R14, RZ, P0 ;  /* 0x000000ff0e037207 */ /* 0x000fca0000000000 */
[----:B------:R-:W-:-:S04]  /*282e0*/  IMAD.IADD R2, R4, 0x1, R3 ;  /* 0x0000000104027824 */ /* 0x000fc800078e0203 */
[----:B------:R-:W-:-:S07]  /*282f0*/  IMAD.MOV.U32 R13, RZ, RZ, R2 ;  /* 0x000000ffff0d7224 */ /* 0x000fce00078e0002 */
[----:B------:R-:W-:Y:S05]  /*28300*/  WARPSYNC.COLLECTIVE R15, `(.L_x_12106) ;  /* 0x000000000f087348 */ /* 0x000fea0003c00000 */
[----:B------:R0:W1:Y:S02]  /*28310*/  SHFL.UP P6, R14, R13, R12, R11 ;  /* 0x0400000c0d0e7389 */ /* 0x00006400000c000b */
[----:B01----:R-:W-:Y:S01]  /*28320*/  ENDCOLLECTIVE ;  /* 0x000000000000791b */ /* 0x003fe20003800000 */
.L_x_12106:
[----:B------:R-:W-:Y:S01]  /*28330*/  IMAD.MOV.U32 R12, RZ, RZ, 0x8 ;  /* 0x00000008ff0c7424 */ /* 0x000fe200078e00ff */
[----:B------:R-:W-:-:S05]  /*28340*/  SEL R3, R14, RZ, P1 ;  /* 0x000000ff0e037207 */ /* 0x000fca0000800000 */
[----:B------:R-:W-:-:S04]  /*28350*/  IMAD.IADD R3, R2, 0x1, R3 ;  /* 0x0000000102037824 */ /* 0x000fc800078e0203 */
[----:B------:R-:W-:-:S07]  /*28360*/  IMAD.MOV.U32 R13, RZ, RZ, R3 ;  /* 0x000000ffff0d7224 */ /* 0x000fce00078e0003 */
[----:B------:R-:W-:Y:S05]  /*28370*/  WARPSYNC.COLLECTIVE R15, `(.L_x_12107) ;  /* 0x000000000f087348 */ /* 0x000fea0003c00000 */
[----:B------:R0:W1:Y:S02]  /*28380*/  SHFL.UP P6, R14, R13, R12, R11 ;  /* 0x0400000c0d0e7389 */ /* 0x00006400000c000b */
[----:B01----:R-:W-:Y:S01]  /*28390*/  ENDCOLLECTIVE ;  /* 0x000000000000791b */ /* 0x003fe20003800000 */
.L_x_12107:
[----:B------:R-:W-:Y:S01]  /*283a0*/  IMAD.MOV.U32 R12, RZ, RZ, 0x10 ;  /* 0x00000010ff0c7424 */ /* 0x000fe200078e00ff */
[----:B------:R-:W-:-:S05]  /*283b0*/  SEL R4, R14, RZ, P2 ;  /* 0x000000ff0e047207 */ /* 0x000fca0001000000 */
[----:B------:R-:W-:-:S04]  /*283c0*/  IMAD.IADD R4, R3, 0x1, R4 ;  /* 0x0000000103047824 */ /* 0x000fc800078e0204 */
[----:B------:R-:W-:-:S07]  /*283d0*/  IMAD.MOV.U32 R13, RZ, RZ, R4 ;  /* 0x000000ffff0d7224 */ /* 0x000fce00078e0004 */
[----:B------:R-:W-:Y:S05]  /*283e0*/  WARPSYNC.COLLECTIVE R15, `(.L_x_12108) ;  /* 0x000000000f087348 */ /* 0x000fea0003c00000 */
[----:B------:R0:W1:Y:S02]  /*283f0*/  SHFL.UP P6, R14, R13, R12, R11 ;  /* 0x0400000c0d0e7389 */ /* 0x00006400000c000b */
[----:B01----:R-:W-:Y:S01]  /*28400*/  ENDCOLLECTIVE ;  /* 0x000000000000791b */ /* 0x003fe20003800000 */
.L_x_12108:
        /* <DEDUP_REMOVED lines=8> */
.L_x_12109:
[----:B------:R-:W-:Y:S05]  /*28490*/  BRA `(.L_x_12110) ;  /* 0xffffffcc00647947 */ /* 0x000fea000383ffff */
.L_x_12002:
[----:B------:R-:W-:Y:S01]  /*284a0*/  BSSY B0, `(.L_x_12111) ;  /* 0x0000007000007945 */ /* 0x000fe20003800000 */
[----:B------:R-:W-:Y:S02]  /*284b0*/  IMAD.MOV.U32 R12, RZ, RZ, 0x1 ;  /* 0x00000001ff0c7424 */ /* 0x000fe400078e00ff */
[----:B-1----:R-:W-:Y:S02]  /*284c0*/  IMAD.MOV.U32 R11, RZ, RZ, RZ ;  /* 0x000000ffff0b7224 */ /* 0x002fe400078e00ff */
[----:B------:R-:W-:-:S07]  /*284d0*/  IMAD.MOV.U32 R15, RZ, RZ, -0x1 ;  /* 0xffffffffff0f7424 */ /* 0x000fce00078e00ff */
[----:B------:R-:W-:Y:S05]  /*284e0*/  WARPSYNC.COLLECTIVE R15, `(.L_x_12112) ;  /* 0x000000000f087348 */ /* 0x000fea0003c00000 */
[----:B------:R0:W1:Y:S02]  /*284f0*/  SHFL.UP P6, R14, R13, R12, R11 ;  /* 0x0400000c0d0e7389 */ /* 0x00006400000c000b */
[----:B01----:R-:W-:Y:S01]  /*28500*/  ENDCOLLECTIVE ;  /* 0x000000000000791b */ /* 0x003fe20003800000 */
.L_x_12112:
[----:B------:R-:W-:Y:S05]  /*28510*/  BSYNC B0 ;  /* 0x0000000000007941 */ /* 0x000fea0003800000 */
.L_x_12111:
[----:B------:R-:W2:Y:S01]  /*28520*/  LDL R7, [R1] ;  /* 0x0000000001077983 */ /* 0x000ea20000100800 */
[----:B------:R-:W-:Y:S02]  /*28530*/  IMAD.MOV.U32 R12, RZ, RZ, 0x2 ;  /* 0x00000002ff0c7424 */ /* 0x000fe400078e00ff */
[----:B------:R-:W-:Y:S02]  /*28540*/  IMAD.MOV.U32 R11, RZ, RZ, RZ ;  /* 0x000000ffff0b7224 */ /* 0x000fe400078e00ff */
[----:B------:R-:W-:Y:S01]  /*28550*/  IMAD.MOV.U32 R15, RZ, RZ, -0x1 ;  /* 0xffffffffff0f7424 */ /* 0x000fe200078e00ff */
[----:B--2---:R-:W-:-:S04]  /*28560*/  LOP3.LUT P4, RZ, R7, 0x1, RZ, 0xc0, !PT ;  /* 0x0000000107ff7812 */ /* 0x004fc8000788c0ff */
[----:B------:R-:W-:-:S05]  /*28570*/  SEL R14, R14, RZ, P4 ;  /* 0x000000ff0e0e7207 */ /* 0x000fca0002000000 */
[----:B------:R-:W-:-:S07]  /*28580*/  IMAD.IADD R13, R13, 0x1, R14 ;  /* 0x000000010d0d7824 */ /* 0x000fce00078e020e */
[----:B------:R-:W-:Y:S05]  /*28590*/  WARPSYNC.COLLECTIVE R15, `(.L_x_12113) ;  /* 0x000000000f087348 */ /* 0x000fea0003c00000 */
[----:B------:R0:W1:Y:S02]  /*285a0*/  SHFL.UP P6, R14, R13, R12, R11 ;  /* 0x0400000c0d0e7389 */ /* 0x00006400000c000b */
[----:B01----:R-:W-:Y:S01]  /*285b0*/  ENDCOLLECTIVE ;  /* 0x000000000000791b */ /* 0x003fe20003800000 */
.L_x_12113:
[----:B------:R-:W-:Y:S01]  /*285c0*/  IMAD.MOV.U32 R12, RZ, RZ, 0x4 ;  /* 0x00000004ff0c7424 */ /* 0x000fe200078e00ff */
[----:B------:R-:W-:-:S05]  /*285d0*/  SEL R14, R14, RZ, P0 ;  /* 0x000000ff0e0e7207 */ /* 0x000fca0000000000 */
[----:B------:R-:W-:-:S04]  /*285e0*/  IMAD.IADD R3, R13, 0x1, R14 ;  /* 0x000000010d037824 */ /* 0x000fc800078e020e */
[----:B------:R-:W-:-:S07]  /*285f0*/  IMAD.MOV.U32 R13, RZ, RZ, R3 ;  /* 0x000000ffff0d7224 */ /* 0x000fce00078e0003 */
[----:B------:R-:W-:Y:S05]  /*28600*/  WARPSYNC.COLLECTIVE R15, `(.L_x_12114) ;  /* 0x000000000f087348 */ /* 0x000fea0003c00000 */
[----:B------:R0:W1:Y:S02]  /*28610*/  SHFL.UP P6, R14, R13, R12, R11 ;  /* 0x0400000c0d0e7389 */ /* 0x00006400000c000b */
[----:B01----:R-:W-:Y:S01]  /*28620*/  ENDCOLLECTIVE ;  /* 0x000000000000791b */ /* 0x003fe20003800000 */
.L_x_12114:
[----:B------:R-:W-:Y:S01]  /*28630*/  IMAD.MOV.U32 R12, RZ, RZ, 0x8 ;  /* 0x00000008ff0c7424 */ /* 0x000fe200078e00ff */
[----:B------:R-:W-:-:S05]  /*28640*/  SEL R4, R14, RZ, P1 ;  /* 0x000000ff0e047207 */ /* 0x000fca0000800000 */
[----:B------:R-:W-:-:S04]  /*28650*/  IMAD.IADD R4, R3, 0x1, R4 ;  /* 0x0000000103047824 */ /* 0x000fc800078e0204 */
[----:B------:R-:W-:-:S07]  /*28660*/  IMAD.MOV.U32 R13, RZ, RZ, R4 ;  /* 0x000000ffff0d7224 */ /* 0x000fce00078e0004 */
[----:B------:R-:W-:Y:S05]  /*28670*/  WARPSYNC.COLLECTIVE R15, `(.L_x_12115) ;  /* 0x000000000f087348 */ /* 0x000fea0003c00000 */
[----:B------:R0:W1:Y:S02]  /*28680*/  SHFL.UP P6, R14, R13, R12, R11 ;  /* 0x0400000c0d0e7389 */ /* 0x00006400000c000b */
[----:B01----:R-:W-:Y:S01]  /*28690*/  ENDCOLLECTIVE ;  /* 0x000000000000791b */ /* 0x003fe20003800000 */
.L_x_12115:
[----:B------:R-:W-:Y:S01]  /*286a0*/  IMAD.MOV.U32 R12, RZ, RZ, 0x10 ;  /* 0x00000010ff0c7424 */ /* 0x000fe200078e00ff */
[----:B------:R-:W-:-:S05]  /*286b0*/  SEL R7, R14, RZ, P2 ;  /* 0x000000ff0e077207 */ /* 0x000fca0001000000 */
[----:B------:R-:W-:-:S04]  /*286c0*/  IMAD.IADD R7, R4, 0x1, R7 ;  /* 0x0000000104077824 */ /* 0x000fc800078e0207 */
[----:B------:R-:W-:-:S07]  /*286d0*/  IMAD.MOV.U32 R13, RZ, RZ, R7 ;  /* 0x000000ffff0d7224 */ /* 0x000fce00078e0007 */
[----:B------:R-:W-:Y:S05]  /*286e0*/  WARPSYNC.COLLECTIVE R15, `(.L_x_12116) ;  /* 0x000000000f087348 */ /* 0x000fea0003c00000 */
[----:B------:R0:W1:Y:S02]  /*286f0*/  SHFL.UP P6, R14, R13, R12, R11 ;  /* 0x0400000c0d0e7389 */ /* 0x00006400000c000b */
[----:B01----:R-:W-:Y:S01]  /*28700*/  ENDCOLLECTIVE ;  /* 0x000000000000791b */ /* 0x003fe20003800000 */
.L_x_12116:
        /* <DEDUP_REMOVED lines=8> */
.L_x_12117:
[----:B------:R-:W-:Y:S05]  /*28790*/  BRA `(.L_x_12118) ;  /* 0xffffffcc004c7947 */ /* 0x000fea000383ffff */
.L_x_12004:
[----:B------:R-:W-:Y:S01]  /*287a0*/  BSSY B0, `(.L_x_12119) ;  /* 0x0000006000007945 */ /* 0x000fe20003800000 */
[----:B------:R-:W-:Y:S01]  /*287b0*/  PLOP3.LUT P6, PT, P6, PT, PT, 0x8, 0x0 ;  /* 0x000000000000781c */ /* 0x000fe200037ce170 */
[----:B------:R-:W-:-:S12]  /*287c0*/  IMAD.MOV.U32 R15, RZ, RZ, -0x1 ;  /* 0xffffffffff0f7424 */ /* 0x000fd800078e00ff */
[----:B01----:R-:W-:Y:S05]  /*287d0*/  WARPSYNC.COLLECTIVE R15, `(.L_x_12120) ;  /* 0x000000000f087348 */ /* 0x003fea0003c00000 */
[----:B------:R-:W-:Y:S01]  /*287e0*/  VOTE.ANY R14, PT, P6 ;  /* 0x00000000000e7806 */ /* 0x000fe200030e0100 */
[----:B01----:R-:W-:Y:S06]  /*287f0*/  ENDCOLLECTIVE ;  /* 0x000000000000791b */ /* 0x003fec0003800000 */
.L_x_12120:
[----:B------:R-:W-:Y:S05]  /*28800*/  BSYNC B0 ;  /* 0x0000000000007941 */ /* 0x000fea0003800000 */
.L_x_12119:
        /* <DEDUP_REMOVED lines=10> */
.L_x_12121:
[----:B------:R-:W-:Y:S02]  /*288b0*/  IMAD.MOV.U32 R13, RZ, RZ, R5 ;  /* 0x000000ffff0d7224 */ /* 0x000fe400078e0005 */
[----:B------:R-:W-:-:S07]  /*288c0*/  IMAD.MOV.U32 R25, RZ, RZ, R14 ;  /* 0x000000ffff197224 */ /* 0x000fce00078e000e */
[----:B------:R-:W-:Y:S05]  /*288d0*/  WARPSYNC.COLLECTIVE R15, `(.L_x_12122) ;  /* 0x000000000f087348 */ /* 0x000fea0003c00000 */
[----:B------:R0:W1:Y:S02]  /*288e0*/  SHFL.IDX P6, R14, R13, R12, R11 ;  /* 0x0000000c0d0e7389 */ /* 0x00006400000c000b */
[----:B01----:R-:W-:Y:S01]  /*288f0*/  ENDCOLLECTIVE ;  /* 0x000000000000791b */ /* 0x003fe20003800000 */
.L_x_12122:
[----:B------:R-:W-:Y:S01]  /*28900*/  IMAD.MOV.U32 R5, RZ, RZ, R14 ;  /* 0x000000ffff057224 */ /* 0x000fe200078e000e */
[----:B------:R-:W-:Y:S06]  /*28910*/  BRA `(.L_x_12123) ;  /* 0xffffffcc002c7947 */ /* 0x000fec000383ffff */
.L_x_12006:
[----:B------:R-:W-:Y:S01]  /*28920*/  BSSY B0, `(.L_x_12124) ;  /* 0x0000007000007945 */ /* 0x000fe20003800000 */
[----:B------:R-:W-:Y:S02]  /*28930*/  IMAD.MOV.U32 R13, RZ, RZ, R2 ;  /* 0x000000ffff0d7224 */ /* 0x000fe400078e0002 */
[----:B-1----:R-:W-:Y:S02]  /*28940*/  IMAD.MOV.U32 R11, RZ, RZ, 0x1f ;  /* 0x0000001fff0b7424 */ /* 0x002fe400078e00ff */
[----:B------:R-:W-:-:S07]  /*28950*/  IMAD.MOV.U32 R15, RZ, RZ, -0x1 ;  /* 0xffffffffff0f7424 */ /* 0x000fce00078e00ff */
[----:B0-234-:R-:W-:Y:S05]  /*28960*/  WARPSYNC.COLLECTIVE R15, `(.L_x_12125) ;  /* 0x000000000f087348 */ /* 0x01dfea0003c00000 */
[----:B------:R1:W0:Y:S02]  /*28970*/  SHFL.IDX P6, R14, R13, R12, R11 ;  /* 0x0000000c0d0e7389 */ /* 0x00022400000c000b */
[----:B01234-:R-:W-:Y:S01]  /*28980*/  ENDCOLLECTIVE ;  /* 0x000000000000791b */ /* 0x01ffe20003800000 */
.L_x_12125:
[----:B------:R-:W-:Y:S05]  /*28990*/  BSYNC B0 ;  /* 0x0000000000007941 */ /* 0x000fea0003800000 */
.L_x_12124:
[----:B------:R-:W-:Y:S01]  /*289a0*/  IMAD.MOV.U32 R24, RZ, RZ, R14 ;  /* 0x000000ffff187224 */ /* 0x000fe200078e000e */
[----:B------:R-:W-:Y:S06]  /*289b0*/  BRA `(.L_x_12005) ;  /* 0xffffffcc001c7947 */ /* 0x000fec000383ffff */
.L_x_12012:
[----:B0-----:R0:W2:Y:S02]  /*289c0*/  SYNCS.PHASECHK.TRANS64.TRYWAIT P0, [R9+URZ+0x31c20], R0 ;  /* 0x031c2000090075a7 */ /* 0x0010a4000800017f */
[----:B--2---:R-:W-:Y:S05]  /*289d0*/  @!P0 NANOSLEEP.SYNCS 0x989680 ;  /* 0x009896800000895d */ /* 0x004fea0003900000 */
[----:B------:R-:W2:Y:S02]  /*289e0*/  @!P0 SYNCS.PHASECHK.TRANS64 P0, [R9+URZ+0x31c20], R0 ;  /* 0x031c2000090085a7 */ /* 0x000ea4000800007f */
[----:B--2---:R-:W-:Y:S05]  /*289f0*/  @!P0 BRA `(.L_x_12012) ;  /* 0xfffffffc00f08947 */ /* 0x004fea000383ffff */
[----:B------:R-:W-:Y:S05]  /*28a00*/  BRA `(.L_x_12126) ;  /* 0xffffffd400747947 */ /* 0x000fea000383ffff */
.L_x_12013:
        /* <DEDUP_REMOVED lines=8> */
[----:B0--3--:R-:W-:Y:S05]  /*28a90*/  WARPSYNC.COLLECTIVE R15, `(.L_x_12128) ;  /* 0x000000000f087348 */ /* 0x009fea0003c00000 */
[----:B------:R1:W2:Y:S02]  /*28aa0*/  SHFL.IDX P6, R14, R13, R12, R11 ;  /* 0x0000000c0d0e7389 */ /* 0x0002a400000c000b */
[----:B0123--:R-:W-:Y:S01]  /*28ab0*/  ENDCOLLECTIVE ;  /* 0x000000000000791b */ /* 0x00ffe20003800000 */
.L_x_12128:
[----:B------:R-:W-:Y:S05]  /*28ac0*/  BSYNC B0 ;  /* 0x0000000000007941 */ /* 0x000fea0003800000 */
.L_x_12127:
[----:B------:R-:W-:Y:S05]  /*28ad0*/  BRA `(.L_x_12129) ;  /* 0xffffffd4005c7947 */ /* 0x000fea000383ffff */
.L_x_12014:
[----:B------:R-:W-:Y:S01]  /*28ae0*/  BSSY B0, `(.L_x_12130) ;  /* 0x0000006000007945 */ /* 0x000fe20003800000 */
[----:B------:R-:W-:-:S07]  /*28af0*/  IMAD.MOV.U32 R15, RZ, RZ, -0x1 ;  /* 0xffffffffff0f7424 */ /* 0x000fce00078e00ff */
[----:B01-3--:R-:W-:Y:S05]  /*28b00*/  WARPSYNC.COLLECTIVE R15, `(.L_x_12131) ;  /* 0x000000000f0c7348 */ /* 0x00bfea0003c00000 */
[----:B------:R-:W-:Y:S02]  /*28b10*/  ELECT P6, UR62, PT ;  /* 0x00000000003e782f */ /* 0x000fe400038c0000 */
[----:B------:R-:W-:Y:S01]  /*28b20*/  MOV R14, UR62 ;  /* 0x0000003e000e7c02 */ /* 0x000fe20008000f00 */
[----:B01-3--:R-:W-:Y:S10]  /*28b30*/  ENDCOLLECTIVE ;  /* 0x000000000000791b */ /* 0x00bff40003800000 */
.L_x_12131:
[----:B------:R-:W-:Y:S05]  /*28b40*/  BSYNC B0 ;  /* 0x0000000000007941 */ /* 0x000fea0003800000 */
.L_x_12130:
[----:B------:R-:W-:Y:S05]  /*28b50*/  BRA `(.L_x_12132) ;  /* 0xffffffd400507947 */ /* 0x000fea000383ffff */
.L_x_12016:
[----:B0-----:R0:W2:Y:S02]  /*28b60*/  SYNCS.PHASECHK.TRANS64.TRYWAIT P0, [R7+URZ], R2 ;  /* 0x00000002070075a7 */ /* 0x0010a4000800017f */
[----:B--2---:R-:W-:Y:S05]  /*28b70*/  @!P0 NANOSLEEP.SYNCS 0x989680 ;  /* 0x009896800000895d */ /* 0x004fea0003900000 */
[----:B------:R-:W2:Y:S02]  /*28b80*/  @!P0 SYNCS.PHASECHK.TRANS64 P0, [R7+URZ], R2 ;  /* 0x00000002070085a7 */ /* 0x000ea4000800007f */
[----:B--2---:R-:W-:Y:S05]  /*28b90*/  @!P0 BRA `(.L_x_12016) ;  /* 0xfffffffc00f08947 */ /* 0x004fea000383ffff */
[----:B------:R-:W-:Y:S05]  /*28ba0*/  BRA `(.L_x_12133) ;  /* 0xffffffd400847947 */ /* 0x000fea000383ffff */
.L_x_12017:
[----:B--2---:R2:W4:Y:S02]  /*28bb0*/  SYNCS.PHASECHK.TRANS64.TRYWAIT P0, [R3+URZ], R0 ;  /* 0x00000000030075a7 */ /* 0x004524000800017f */
[----:B----4-:R-:W-:Y:S05]  /*28bc0*/  @!P0 NANOSLEEP.SYNCS 0x989680 ;  /* 0x009896800000895d */ /* 0x010fea0003900000 */
[----:B------:R-:W4:Y:S02]  /*28bd0*/  @!P0 SYNCS.PHASECHK.TRANS64 P0, [R3+URZ], R0 ;  /* 0x00000000030085a7 */ /* 0x000f24000800007f */
[----:B----4-:R-:W-:Y:S05]  /*28be0*/  @!P0 BRA `(.L_x_12017) ;  /* 0xfffffffc00f08947 */ /* 0x010fea000383ffff */
[----:B------:R-:W-:Y:S05]  /*28bf0*/  BRA `(.L_x_12134) ;  /* 0xffffffd400787947 */ /* 0x000fea000383ffff */
.L_x_12019:
[----:B--2---:R2:W4:Y:S02]  /*28c00*/  SYNCS.PHASECHK.TRANS64.TRYWAIT P0, [R5+URZ], R2 ;  /* 0x00000002050075a7 */ /* 0x004524000800017f */
[----:B----4-:R-:W-:Y:S05]  /*28c10*/  @!P0 NANOSLEEP.SYNCS 0x989680 ;  /* 0x009896800000895d */ /* 0x010fea0003900000 */
[----:B------:R-:W4:Y:S02]  /*28c20*/  @!P0 SYNCS.PHASECHK.TRANS64 P0, [R5+URZ], R2 ;  /* 0x00000002050085a7 */ /* 0x000f24000800007f */
[----:B----4-:R-:W-:Y:S05]  /*28c30*/  @!P0 BRA `(.L_x_12019) ;  /* 0xfffffffc00f08947 */ /* 0x010fea000383ffff */
[----:B------:R-:W-:Y:S05]  /*28c40*/  BRA `(.L_x_12135) ;  /* 0xffffffd4007c7947 */ /* 0x000fea000383ffff */
.L_x_12136:
        /* <DEDUP_REMOVED lines=11> */
.L_x_14874:


//--------------------- .text._ZN7cutlass13device_kernelIN5flash11enable_sm90INS1_16FlashAttnFwdSm90INS1_25CollectiveMainloopFwdSm90ILi2EN4cute5tupleIJNS5_1CILi1EEES8_S8_EEENS6_IJNS7_ILi192EEESA_NS7_ILi64EEEEEELi64ENS_10bfloat16_tEfNS_4arch4Sm90ELb0ELb0ELb0ELb0ELb0ELb0ELb0ELb0ELb1ELb1ELb1ELb0EEENS1_21CollectiveEpilogueFwdINS6_IJSA_SB_SA_EEES9_SD_SF_Li384ELb0ELb1ELb1ELb0EEENS1_19SingleTileSchedulerILb0ELb1ELb1ELi192EEEEEEEEEvNT_6ParamsE --------------------------
	.section	.text._ZN7cutlass13device_kernelIN5flash11enable_sm90INS1_16FlashAttnFwdSm90INS1_25CollectiveMainloopFwdSm90ILi2EN4cute5tupleIJNS5_1CILi1EEES8_S8_EEENS6_IJNS7_ILi192EEESA_NS7_ILi64EEEEEELi64ENS_10bfloat16_tEfNS_4arch4Sm90ELb0ELb0ELb0ELb0ELb0ELb0ELb0ELb0ELb1ELb1ELb1ELb0EEENS1_21CollectiveEpilogueFwdINS6_IJSA_SB_SA_EEES9_SD_SF_Li384ELb0ELb1ELb1ELb0EEENS1_19SingleTileSchedulerILb0ELb1ELb1ELi192EEEEEEEEEvNT_6ParamsE,"ax",@progbits
	.align	128
.text._ZN7cutlass13device_kernelIN5flash11enable_sm90INS1_16FlashAttnFwdSm90INS1_25CollectiveMainloopFwdSm90ILi2EN4cute5tupleIJNS5_1CILi1EEES8_S8_EEENS6_IJNS7_ILi192EEESA_NS7_ILi64EEEEEELi64ENS_10bfloat16_tEfNS_4arch4Sm90ELb0ELb0ELb0ELb0ELb0ELb0ELb0ELb0ELb1ELb1ELb1ELb0EEENS1_21CollectiveEpilogueFwdINS6_IJSA_SB_SA_EEES9_SD_SF_Li384ELb0ELb1ELb1ELb0EEENS1_19SingleTileSchedulerILb0ELb1ELb1ELi192EEEEEEEEEvNT_6ParamsE:
        .type           _ZN7cutlass13device_kernelIN5flash11enable_sm90INS1_16FlashAttnFwdSm90INS1_25CollectiveMainloopFwdSm90ILi2EN4cute5tupleIJNS5_1CILi1EEES8_S8_EEENS6_IJNS7_ILi192EEESA_NS7_ILi64EEEEEELi64ENS_10bfloat16_tEfNS_4arch4Sm90ELb0ELb0ELb0ELb0ELb0ELb0ELb0ELb0ELb1ELb1ELb1ELb0EEENS1_21CollectiveEpilogueFwdINS6_IJSA_SB_SA_EEES9_SD_SF_Li384ELb0ELb1ELb1ELb0EEENS1_19SingleTileSchedulerILb0ELb1ELb1ELi192EEEEEEEEEvNT_6ParamsE,@function
        .size           _ZN7cutlass13device_kernelIN5flash11enable_sm90INS1_16FlashAttnFwdSm90INS1_25CollectiveMainloopFwdSm90ILi2EN4cute5tupleIJNS5_1CILi1EEES8_S8_EEENS6_IJNS7_ILi192EEESA_NS7_ILi64EEEEEELi64ENS_10bfloat16_tEfNS_4arch4Sm90ELb0ELb0ELb0ELb0ELb0ELb0ELb0ELb0ELb1ELb1ELb1ELb0EEENS1_21CollectiveEpilogueFwdINS6_IJSA_SB_SA_EEES9_SD_SF_Li384ELb0ELb1ELb1ELb0EEENS1_19SingleTileSchedulerILb0ELb1ELb1ELi192EEEEEEEEEvNT_6ParamsE,(.L_x_14875 - _ZN7cutlass13device_kernelIN5flash11enable_sm90INS1_16FlashAttnFwdSm90INS1_25CollectiveMainloopFwdSm90ILi2EN4cute5tupleIJNS5_1CILi1EEES8_S8_EEENS6_IJNS7_ILi192EEESA_NS7_ILi64EEEEEELi64ENS_10bfloat16_tEfNS_4arch4Sm90ELb0ELb0ELb0ELb0ELb0ELb0ELb0ELb0ELb1ELb1ELb1ELb0EEENS1_21CollectiveEpilogueFwdINS6_IJSA_SB_SA_EEES9_SD_SF_Li384ELb0ELb1ELb1ELb0EEENS1_19SingleTileSchedulerILb0ELb1ELb1ELi192EEEEEEEEEvNT_6ParamsE)
        .other          _ZN7cutlass13device_kernelIN5flash11enable_sm90INS1_16FlashAttnFwdSm90INS1_25CollectiveMainloopFwdSm90ILi2EN4cute5tupleIJNS5_1CILi1EEES8_S8_EEENS6_IJNS7_ILi192EEESA_NS7_ILi64EEEEEELi64ENS_10bfloat16_tEfNS_4arch4Sm90ELb0ELb0ELb0ELb0ELb0ELb0ELb0ELb0ELb1ELb1ELb1ELb0EEENS1_21CollectiveEpilogueFwdINS6_IJSA_SB_SA_EEES9_SD_SF_Li384ELb0ELb1ELb1ELb0EEENS1_19SingleTileSchedulerILb0ELb1ELb1ELi192EEEEEEEEEvNT_6ParamsE,@"STO_CUDA_ENTRY STV_DEFAULT"
_ZN7cutlass13device_kernelIN5flash11enable_sm90INS1_16FlashAttnFwdSm90INS1_25CollectiveMainloopFwdSm90ILi2EN4cute5tupleIJNS5_1CILi1EEES8_S8_EEENS6_IJNS7_ILi192EEESA_NS7_ILi64EEEEEELi64ENS_10bfloat16_tEfNS_4arch4Sm90ELb0ELb0ELb0ELb0ELb0ELb0ELb0ELb0ELb1ELb1ELb1ELb0EEENS1_21CollectiveEpilogueFwdINS6_IJSA_SB_SA_EEES9_SD_SF_Li384ELb0ELb1ELb1ELb0EEENS1_19SingleTileSchedulerILb0ELb1ELb1ELi192EEEEEEEEEvNT_6ParamsE:
        /* <DEDUP_REMOVED lines=17> */
.L_x_12138:
[----:B------:R-:W-:Y:S05]  /*0110*/  BSYNC B0 ;  /* 0x0000000000007941 */ /* 0x000fea0003800000 */
.L_x_12137:
        /* <DEDUP_REMOVED lines=40> */
.L_x_12139:
        /* <DEDUP_REMOVED lines=22> */
.L_x_12140:
        /* <DEDUP_REMOVED lines=18> */
.L_x_12141:
        /* <DEDUP_REMOVED lines=22> */
.L_x_12142:
        /* <DEDUP_REMOVED lines=22> */
.L_x_12143:
        /* <DEDUP_REMOVED lines=9> */
.L_x_12146:
        /* <DEDUP_REMOVED lines=19> */
[----:B------:R4:W-:Y:S01]  /*0aa0*/  STL [R1+0x14], R5 ;  /* 0x0000140501007387 */ /* 0x0009e20000100800 */
[----:B------:R-:W-:-:S04]  /*0ab0*/  IMAD.MOV R3, RZ, RZ, -R5 ;  /* 0x000000ffff037224 */ /* 0x000fc800078e0a05 */
[----:B------:R-:W-:Y:S01]  /*0ac0*/  IMAD R2, R2, R3, UR4 ;  /* 0x0000000402027e24 */ /* 0x000fe2000f8e0203 */
[----:B------:R-:W-:Y:S06]  /*0ad0*/  @!P0 BRA `(.L_x_12147) ;  /* 0x000000b000848947 */ /* 0x000fec0003800000 */
[----:B----4-:R-:W0:Y:S01]  /*0ae0*/  LDC.64 R4, c[0x0][0x418] ;  /* 0x00010600ff047b82 */ /* 0x010e220000000a00 */
        /* <DEDUP_REMOVED lines=40> */
[----:B------:R-:W-:-:S05]  /*0d70*/  @P0 VIADD R3, R3, 0x1 ;  /* 0x0000000103030836 */ /* 0x000fca0000000000 */
[----:B------:R-:W-:Y:S02]  /*0d80*/  @!P2 IADD3 R3, -R3, RZ, RZ ;  /* 0x000000ff0303a210 */ /* 0x000fe40007ffe1ff */
[----:B------:R-:W-:-:S07]  /*0d90*/  @!P1 LOP3.LUT R3, RZ, R5, RZ, 0x33, !PT ;  /* 0x00000005ff039212 */ /* 0x000fce00078e33ff */
.L_x_12148:
[-C--:B------:R-:W-:Y:S01]  /*0da0*/  IMAD R2, R8, R3.reuse, RZ ;  /* 0x0000000308027224 */ /* 0x080fe200078e02ff */
[----:B------:R-:W-:Y:S01]  /*0db0*/  PLOP3.LUT P0, PT, PT, PT, PT, 0x80, 0x0 ;  /* 0x000000000000781c */ /* 0x000fe20003f0f070 */
[----:B------:R-:W-:Y:S01]  /*0dc0*/  VIADD R18, R12, 0xffffff80 ;  /* 0xffffff800c127836 */ /* 0x000fe20000000000 */
[----:B------:R-:W-:Y:S01]  /*0dd0*/  CS2R R150, SRZ ;  /* 0x0000000000967805 */ /* 0x000fe2000001ff00 */
[----:B------:R-:W-:Y:S01]  /*0de0*/  IMAD.MOV.U32 R17, RZ, RZ, RZ ;  /* 0x000000ffff117224 */ /* 0x000fe200078e00ff */
[----:B------:R-:W-:Y:S01]  /*0df0*/  VIADDMNMX R16, R2, R3, R0, PT ;  /* 0x0000000302107246 */ /* 0x000fe20003800100 */
[----:B------:R0:W-:Y:S01]  /*0e00*/  STL [R1+0x10], R2 ;  /* 0x0000100201007387 */ /* 0x0001e20000100800 */
[----:B------:R-:W-:Y:S01]  /*0e10*/  IMAD.MOV.U32 R0, RZ, RZ, RZ ;  /* 0x000000ffff007224 */ /* 0x000fe200078e00ff */
        /* <DEDUP_REMOVED lines=26> */
[----:B-1----:R0:W-:Y:S05]  /*0fc0*/  STL [R1+0xc], R0 ;  /* 0x00000c0001007387 */ /* 0x0021ea0000100800 */
[----:B------:R-:W-:-:S13]  /*0fd0*/  PLOP3.LUT P0, PT, PT, PT, UP0, 0x80, 0x0 ;  /* 0x000000000000781c */ /* 0x000fda0003f0f008 */
[----:B0-----:R-:W-:Y:S05]  /*0fe0*/  @!P0 BRA `(.L_x_12150) ;  /* 0x0000000000408947 */ /* 0x001fea0003800000 */
        /* <DEDUP_REMOVED lines=16> */
.L_x_12150:
[----:B------:R-:W-:Y:S02]  /*10f0*/  SHF.L.U32 R2, RZ, 0x1f, RZ ;  /* 0x0000001fff027819 */ /* 0x000fe400000006ff */
[----:B------:R-:W-:Y:S02]  /*1100*/  LOP3.LUT R26, R26, 0x1, RZ, 0xfc, !PT ;  /* 0x000000011a1a7812 */ /* 0x000fe400078efcff */
[----:B------:R-:W0:Y:S02]  /*1110*/  SYNCS.PHASECHK.TRANS64.TRYWAIT P1, [UR36+0x30800], R2 ;  /* 0x03080002ff0075a7 */ /* 0x000e240008020164 */
[----:B------:R-:W-:Y:S01]  /*1120*/  ISETP.NE.AND P0, PT, R26, 0x3, PT ;  /* 0x000000031a00780c */ /* 0x000fe20003f05270 */
[----:B0-----:R-:W-:-:S12]  /*1130*/  @!P1 BRA `(.L_x_12151) ;  /* 0x000000a800f49947 */ /* 0x001fd80003800000 */
.L_x_12246:
[----:B------:R-:W-:Y:S05]  /*1140*/  @!P0 BRA `(.L_x_12152) ;  /* 0x0000000000048947 */ /* 0x000fea0003800000 */
[----:B------:R-:W-:Y:S01]  /*1150*/  BPT.TRAP 0x1 ;  /* 0x000000040000795c */ /* 0x000fe20000300000 */
.L_x_12152:
[----:B------:R1:W2:Y:S01]  /*1160*/  SYNCS.PHASECHK.TRANS64.TRYWAIT P2, [UR36+0x30830], R2 ;  /* 0x03083002ff0075a7 */ /* 0x0002a20008040164 */
[----:B------:R-:W-:Y:S05]  /*1170*/  @!P0 BRA `(.L_x_12153) ;  /* 0x0000000000048947 */ /* 0x000fea0003800000 */
[----:B------:R-:W-:Y:S01]  /*1180*/  BPT.TRAP 0x1 ;  /* 0x000000040000795c */ /* 0x000fe20000300000 */
.L_x_12153:
[----:B0-----:R-:W3:Y:S01]  /*1190*/  LDL R3, [R1+0xc] ;  /* 0x00000c0001037983 */ /* 0x001ee20000100800 */
[----:B------:R-:W-:Y:S01]  /*11a0*/  ISETP.NE.AND P1, PT, R27, RZ, PT ;  /* 0x000000ff1b00720c */ /* 0x000fe20003f25270 */
[----:B---3--:R-:W-:-:S05]  /*11b0*/  IMAD.HI R0, R3, 0x55555556, RZ ;  /* 0x5555555603007827 */ /* 0x008fca00078e02ff */
[----:B------:R-:W-:-:S05]  /*11c0*/  LEA.HI R0, R0, R0, RZ, 0x1 ;  /* 0x0000000000007211 */ /* 0x000fca00078f08ff */
[----:B------:R-:W-:-:S05]  /*11d0*/  IMAD R0, R0, -0x3, R3 ;  /* 0xfffffffd00007824 */ /* 0x000fca00078e0203 */
[----:B------:R-:W-:-:S05]  /*11e0*/  LEA R3, R0, UR36, 0xd ;  /* 0x0000002400037c11 */ /* 0x000fca000f8e68ff */
[----:B------:R0:W-:Y:S01]  /*11f0*/  STL [R1], R3 ;  /* 0x0000000301007387 */ /* 0x0001e20000100800 */
[----:B------:R-:W-:-:S05]  /*1200*/  VIADD R0, R3, 0xc400 ;  /* 0x0000c40003007836 */ /* 0x000fca0000000000 */
[----:B------:R-:W-:-:S04]  /*1210*/  SHF.R.U32.HI R0, RZ, 0x4, R0 ;  /* 0x00000004ff007819 */ /* 0x000fc80000011600 */
[----:B------:R-:W-:Y:S01]  /*1220*/  LOP3.LUT R152, R0, 0x3fff, RZ, 0xc0, !PT ;  /* 0x00003fff00987812 */ /* 0x000fe200078ec0ff */
[----:B0-2---:R-:W-:Y:S06]  /*1230*/  @P2 BRA `(.L_x_12154) ;  /* 0x0000000000082947 */ /* 0x005fec0003800000 */
[----:B------:R-:W0:Y:S02]  /*1240*/  SYNCS.PHASECHK.TRANS64.TRYWAIT P2, [UR36+0x30830], R2 ;  /* 0x03083002ff0075a7 */ /* 0x000e240008040164 */
[----:B0-----:R-:W-:Y:S05]  /*1250*/  @!P2 BRA `(.L_x_12155) ;  /* 0x000000a800c4a947 */ /* 0x001fea0003800000 */
.L_x_12154:
[----:B------:R-:W-:Y:S05]  /*1260*/  WARPSYNC.ALL ;  /* 0x0000000000007948 */ /* 0x000fea0003800000 */
[----:B------:R-:W-:Y:S01]  /*1270*/  MOV R0, RZ ;  /* 0x000000ff00007202 */ /* 0x000fe20000000f00 */
[----:B------:R-:W-:Y:S01]  /*1280*/  IMAD.MOV.U32 R151, RZ, RZ, RZ ;  /* 0x000000ffff977224 */ /* 0x000fe200078e00ff */
[----:B------:R-:W-:Y:S01]  /*1290*/  LOP3.LUT R152, R152, 0x10000, RZ, 0xfc, !PT ;  /* 0x0001000098987812 */ /* 0x000fe200078efcff */
[----:B------:R-:W-:Y:S01]  /*12a0*/  IMAD.MOV.U32 R153, RZ, RZ, 0x40000040 ;  /* 0x40000040ff997424 */ /* 0x000fe200078e00ff */
[----:B------:R-:W-:Y:S01]  /*12b0*/  UIADD3 UR4, UR36, 0x12400, URZ ;  /* 0x0001240024047890 */ /* 0x000fe2000fffe03f */
[----:B------:R-:W2:Y:S01]  /*12c0*/  LDL R121, [R1+0x10] ;  /* 0x0000100001797983 */ /* 0x000ea20000100800 */
[C---:B------:R-:W-:Y:S01]  /*12d0*/  R2UR UR8, R152.reuse ;  /* 0x00000000980872ca */ /* 0x040fe200000e0000 */
[----:B------:R-:W-:Y:S01]  /*12e0*/  WARPGROUP.ARRIVE ;  /* 0x00000000000079c5 */ /* 0x000fe20000000000 */
[----:B------:R-:W-:Y:S01]  /*12f0*/  USHF.R.U32.HI UR4, URZ, 0x4, UR4 ;  /* 0x000000043f047899 */ /* 0x000fe20008011604 */
[----:B------:R-:W-:Y:S01]  /*1300*/  R2UR UR9, R153 ;  /* 0x00000000990972ca */ /* 0x000fe200000e0000 */
[----:B------:R-:W-:Y:S01]  /*1310*/  UMOV UR11, 0x40000040 ;  /* 0x40000040000b7882 */ /* 0x000fe20000000000 */
[----:B------:R-:W-:Y:S01]  /*1320*/  R2UR UR16, R152 ;  /* 0x00000000981072ca */ /* 0x000fe200000e0000 */
[----:B------:R-:W-:Y:S01]  /*1330*/  ULOP3.LUT UR4, UR4, 0x3fff, URZ, 0xc0, !UPT ;  /* 0x00003fff04047892 */ /* 0x000fe2000f8ec03f */
[----:B0-----:R-:W-:Y:S01]  /*1340*/  LOP3.LUT R3, R22, 0xffffff80, RZ, 0xc0, !PT ;  /* 0xffffff8016037812 */ /* 0x001fe200078ec0ff */
[----:B------:R-:W-:Y:S01]  /*1350*/  UMOV UR13, 0x40000040 ;  /* 0x40000040000d7882 */ /* 0x000fe20000000000 */
[----:B------:R-:W-:Y:S01]  /*1360*/  UMOV UR15, 0x40000040 ;  /* 0x40000040000f7882 */ /* 0x000fe20000000000 */
[----:B------:R-:W-:Y:S01]  /*1370*/  ULOP3.LUT UR6, UR4, 0x10000, URZ, 0xfc, !UPT ;  /* 0x0001000004067892 */ /* 0x000fe2000f8efc3f */
[----:B------:R-:W-:Y:S01]  /*1380*/  IMAD.MOV.U32 R9, RZ, RZ, -0x2 ;  /* 0xfffffffeff097424 */ /* 0x000fe200078e00ff */
[----:B------:R-:W-:Y:S01]  /*1390*/  UMOV UR17, 0x40000040 ;  /* 0x4000004000117882 */ /* 0x000fe20000000000 */
[----:B------:R-:W-:Y:S01]  /*13a0*/  UMOV UR19, 0x40000040 ;  /* 0x4000004000137882 */ /* 0x000fe20000000000 */
[----:B------:R-:W-:Y:S01]  /*13b0*/  UIADD3 UR14, UR6, 0x4, URZ ;  /* 0x00000004060e7890 */ /* 0x000fe2000fffe03f */
[----:B------:R-:W-:Y:S01]  /*13c0*/  IMAD.IADD R3, R18, 0x1, -R3 ;  /* 0x0000000112037824 */ /* 0x000fe200078e0a03 */
[----:B------:R-:W-:Y:S01]  /*13d0*/  UIADD3 UR18, UR6, 0x6, URZ ;  /* 0x0000000606127890 */ /* 0x000fe2000fffe03f */
[----:B------:R-:W-:Y:S01]  /*13e0*/  P2R R7, PR, RZ, 0x2 ;  /* 0x00000002ff077803 */ /* 0x000fe20000000000 */
[----:B------:R-:W-:Y:S01]  /*13f0*/  UMOV UR10, UR6 ;  /* 0x00000006000a7c82 */ /* 0x000fe20008000000 */
[----:B------:R-:W-:Y:S01]  /*1400*/  UIADD3 UR12, UR16, 0x4, URZ ;  /* 0x00000004100c7890 */ /* 0x000fe2000fffe03f */
[----:B------:R-:W-:Y:S01]  /*1410*/  HGMMA.64x192x16.F32.BF16 R24, gdesc[UR8], RZ, !UPT, gsb0 ;  /* 0x02e00000081879f0 */ /* 0x000fe2000c0018ff */
[----:B------:R-:W-:Y:S01]  /*1420*/  UIADD3 UR8, UR16, 0x2, URZ ;  /* 0x0000000210087890 */ /* 0x000fe2000fffe03f */
[----:B-1----:R-:W-:Y:S01]  /*1430*/  SHF.R.S32.HI R2, RZ, 0x1f, R3 ;  /* 0x0000001fff027819 */ /* 0x002fe20000011403 */
[----:B------:R-:W-:Y:S01]  /*1440*/  UIADD3 UR10, UR6, 0x2, URZ ;  /* 0x00000002060a7890 */ /* 0x000fe2000fffe03f */
[----:B------:R-:W-:Y:S01]  /*1450*/  P2R R5, PR, RZ, 0x1 ;  /* 0x00000001ff057803 */ /* 0x000fe20000000000 */
[----:B------:R-:W-:Y:S01]  /*1460*/  UMOV UR9, 0x40000040 ;  /* 0x4000004000097882 */ /* 0x000fe20000000000 */
[----:B------:R-:W-:Y:S01]  /*1470*/  UMOV UR11, 0x40000040 ;  /* 0x40000040000b7882 */ /* 0x000fe20000000000 */
[----:B------:R-:W-:Y:S01]  /*1480*/  UIADD3 UR16, UR16, 0x6, URZ ;  /* 0x0000000610107890 */ /* 0x000fe2000fffe03f */
[----:B------:R-:W-:Y:S01]  /*1490*/  LEA.HI R2, R2, R3, RZ, 0x2 ;  /* 0x0000000302027211 */ /* 0x000fe200078f10ff */
[----:B------:R-:W-:Y:S01]  /*14a0*/  ULDC UR4, c[0x0][0x988] ;  /* 0x0002620000047ab9 */ /* 0x000fe20000000800 */
[----:B------:R-:W-:-:S02]  /*14b0*/  IMAD.MOV.U32 R149, RZ, RZ, R151 ;  /* 0x000000ffff957224 */ /* 0x000fc400078e0097 */
[----:B------:R-:W-:Y:S01]  /*14c0*/  LOP3.LUT R2, R2, 0x7ffffffc, RZ, 0xc0, !PT ;  /* 0x7ffffffc02027812 */ /* 0x000fe200078ec0ff */
[--C-:B------:R-:W-:Y:S02]  /*14d0*/  IMAD.MOV.U32 R147, RZ, RZ, R151.reuse ;  /* 0x000000ffff937224 */ /* 0x100fe400078e0097 */
[--C-:B------:R-:W-:Y:S02]  /*14e0*/  IMAD.MOV.U32 R145, RZ, RZ, R151.reuse ;  /* 0x000000ffff917224 */ /* 0x100fe400078e0097 */
[----:B------:R-:W-:Y:S02]  /*14f0*/  IMAD.IADD R2, R3, 0x1, -R2 ;  /* 0x0000000103027824 */ /* 0x000fe400078e0a02 */
[--C-:B------:R-:W-:Y:S02]  /*1500*/  IMAD.MOV.U32 R143, RZ, RZ, R151.reuse ;  /* 0x000000ffff8f7224 */ /* 0x100fe400078e0097 */
[----:B------:R-:W-:Y:S02]  /*1510*/  IMAD R2, R2, R9, 0xc0 ;  /* 0x000000c002027424 */ /* 0x000fe400078e0209 */
[----:B------:R-:W-:-:S02]  /*1520*/  IMAD.MOV.U32 R141, RZ, RZ, R151 ;  /* 0x000000ffff8d7224 */ /* 0x000fc400078e0097 */
[----:B------:R-:W-:Y:S02]  /*1530*/  IMAD.IADD R19, R19, 0x1, R2 ;  /* 0x0000000113137824 */ /* 0x000fe400078e0202 */
[----:B------:R-:W-:Y:S02]  /*1540*/  IMAD.MOV.U32 R139, RZ, RZ, R151 ;  /* 0x000000ffff8b7224 */ /* 0x000fe400078e0097 */
[----:B------:R-:W-:Y:S02]  /*1550*/  IMAD R4, R16, -0xc0, R19 ;  /* 0xffffff4010047824 */ /* 0x000fe400078e0213 */
        /* <DEDUP_REMOVED lines=13> */
[----:B------:R-:W-:Y:S01]  /*1630*/  IMAD.MOV.U32 R123, RZ, RZ, R151 ;  /* 0x000000ffff7b7224 */ /* 0x000fe200078e0097 */
[----:B------:R-:W-:Y:S01]  /*1640*/  ISETP.GT.AND P0, PT, R4, 0xa0, PT ;  /* 0x000000a00400780c */ /* 0x000fe20003f04270 */
[----:B------:R-:W-:-:S02]  /*1650*/  WARPGROUP.DEPBAR.LE gsb0, 0x0 ;  /* 0x00008000000079c5 */ /* 0x000fc40000010000 */
[----:B------:R-:W-:-:S06]  /*1660*/  WARPGROUP.ARRIVE ;  /* 0x00000000000079c5 */ /* 0x000fcc0000000000 */
[----:B------:R-:W-:Y:S03]  /*1670*/  HGMMA.64x192x16.F32.BF16 R24, gdesc[UR8], R24, gsb0 ;  /* 0x02e00000081879f0 */ /* 0x000fe60008001818 */
[----:B------:R-:W-:Y:S02]  /*1680*/  WARPGROUP.DEPBAR.LE gsb0, 0x0 ;  /* 0x00008000000079c5 */ /* 0x000fe40000010000 */
[----:B------:R-:W-:-:S15]  /*1690*/  WARPGROUP.ARRIVE ;  /* 0x00000000000079c5 */ /* 0x000fde0000000000 */
[----:B------:R-:W-:Y:S03]  /*16a0*/  HGMMA.64x192x16.F32.BF16 R24, gdesc[UR12], R24, gsb0 ;  /* 0x02e000000c1879f0 */ /* 0x000fe60008001818 */
[----:B------:R-:W-:Y:S02]  /*16b0*/  WARPGROUP.DEPBAR.LE gsb0, 0x0 ;  /* 0x00008000000079c5 */ /* 0x000fe40000010000 */
[----:B------:R-:W-:-:S15]  /*16c0*/  WARPGROUP.ARRIVE ;  /* 0x00000000000079c5 */ /* 0x000fde0000000000 */
[----:B------:R-:W-:Y:S03]  /*16d0*/  HGMMA.64x192x16.F32.BF16 R24, gdesc[UR16], R24, gsb0 ;  /* 0x02e00000101879f0 */ /* 0x000fe60008001818 */
[----:B------:R-:W-:Y:S02]  /*16e0*/  WARPGROUP.DEPBAR.LE gsb0, 0x0 ;  /* 0x00008000000079c5 */ /* 0x000fe40000010000 */
[----:B------:R-:W-:Y:S02]  /*16f0*/  FSEL R24, R24, -INF , P5 ;  /* 0xff80000018187808 */ /* 0x000fe40002800000 */
[----:B------:R-:W-:Y:S02]  /*1700*/  FSEL R25, R25, -INF , P4 ;  /* 0xff80000019197808 */ /* 0x000fe40002000000 */
[----:B------:R-:W-:Y:S02]  /*1710*/  FSEL R28, R28, -INF , P3 ;  /* 0xff8000001c1c7808 */ /* 0x000fe40001800000 */
[----:B------:R-:W-:-:S02]  /*1720*/  FMNMX.FTZ R3, R24, R25, !PT ;  /* 0x0000001918037209 */ /* 0x000fc40007810000 */
        /* <DEDUP_REMOVED lines=139> */
[----:B------:R-:W-:Y:S02]  /*1fe0*/  FMNMX.FTZ R3, R97, R2, !PT ;  /* 0x0000000261037209 */ /* 0x000fe40007810000 */
        /* <DEDUP_REMOVED lines=14> */
[----:B------:R-:W-:Y:S02]  /*20d0*/  FMNMX.FTZ R2, R108, R3, !PT ;  /* 0x000000036c027209 */ /* 0x000fe40007810000 */
[----:B------:R-:W-:-:S02]  /*20e0*/  ISETP.GT.AND P3, PT, R4, 0xb0, PT ;  /* 0x000000b00400780c */ /* 0x000fc40003f64270 */
[----:B------:R-:W-:Y:S02]  /*20f0*/  FSEL R98, R98, -INF , P4 ;  /* 0xff80000062627808 */ /* 0x000fe40002000000 */
[----:B------:R-:W-:Y:S02]  /*2100*/  FSEL R112, R112, -INF , P3 ;  /* 0xff80000070707808 */ /* 0x000fe40001800000 */
[----:B------:R-:W-:Y:S02]  /*2110*/  FMNMX.FTZ R3, R109, R2, !PT ;  /* 0x000000026d037209 */ /* 0x000fe40007810000 */
[----:B------:R-:W-:Y:S02]  /*2120*/  ISETP.GT.AND P4, PT, R4, 0xb1, PT ;  /* 0x000000b10400780c */ /* 0x000fe40003f84270 */
        /* <DEDUP_REMOVED lines=8> */
[----:B------:R-:W-:Y:S01]  /*21b0*/  FMNMX.FTZ R2, R116, R3, !PT ;  /* 0x0000000374027209 */ /* 0x000fe20007810000 */
[----:B------:R-:W-:Y:S01]  /*21c0*/  IMAD.U32 R3, RZ, RZ, UR4 ;  /* 0x00000004ff037e24 */ /* 0x000fe2000f8e00ff */
[----:B------:R-:W-:Y:S02]  /*21d0*/  FSEL R117, R117, -INF , P6 ;  /* 0xff80000075757808 */ /* 0x000fe40003000000 */
[----:B------:R-:W-:Y:S02]  /*21e0*/  P2R R29, PR, RZ, 0x2 ;  /* 0x00000002ff1d7803 */ /* 0x000fe40000000000 */
[----:B------:R-:W-:Y:S02]  /*21f0*/  FMNMX.FTZ R15, R117, R2, !PT ;  /* 0x00000002750f7209 */ /* 0x000fe40007810000 */
[----:B------:R-:W-:Y:S02]  /*2200*/  P2R R23, PR, RZ, 0x1 ;  /* 0x00000001ff177803 */ /* 0x000fe40000000000 */
[C---:B------:R-:W-:Y:S01]  /*2210*/  ISETP.GT.AND P0, PT, R4.reuse, 0x99, PT ;  /* 0x000000990400780c */ /* 0x040fe20003f04270 */
[----:B------:R-:W0:Y:S01]  /*2220*/  SHFL.BFLY PT, R2, R15, 0x2, 0x1f ;  /* 0x0c401f000f027f89 */ /* 0x000e2200000e0000 */
[----:B------:R-:W-:-:S02]  /*2230*/  ISETP.GT.AND P1, PT, R4, 0xa0, PT ;  /* 0x000000a00400780c */ /* 0x000fc40003f24270 */
[----:B------:R-:W-:Y:S02]  /*2240*/  P2R R21, PR, RZ, 0x4 ;  /* 0x00000004ff157803 */ /* 0x000fe40000000000 */
[----:B------:R-:W-:Y:S02]  /*2250*/  FSEL R103, R103, -INF , P0 ;  /* 0xff80000067677808 */ /* 0x000fe40000000000 */
[----:B------:R-:W-:Y:S02]  /*2260*/  FSEL R106, R106, -INF , P1 ;  /* 0xff8000006a6a7808 */ /* 0x000fe40000800000 */
[----:B------:R-:W-:Y:S02]  /*2270*/  ISETP.NE.AND P1, PT, R29, RZ, PT ;  /* 0x000000ff1d00720c */ /* 0x000fe40003f25270 */
[----:B------:R-:W-:Y:S02]  /*2280*/  ISETP.NE.AND P0, PT, R23, RZ, PT ;  /* 0x000000ff1700720c */ /* 0x000fe40003f05270 */
[----:B------:R-:W-:-:S02]  /*2290*/  FSEL R107, R107, -INF , P1 ;  /* 0xff8000006b6b7808 */ /* 0x000fc40000800000 */
[----:B------:R-:W-:Y:S02]  /*22a0*/  FSEL R110, R110, -INF , P0 ;  /* 0xff8000006e6e7808 */ /* 0x000fe40000000000 */
[----:B------:R-:W-:Y:S02]  /*22b0*/  ISETP.NE.AND P1, PT, R7, RZ, PT ;  /* 0x000000ff0700720c */ /* 0x000fe40003f25270 */
[----:B------:R-:W-:Y:S02]  /*22c0*/  FSEL R118, R118, -INF , P5 ;  /* 0xff80000076767808 */ /* 0x000fe40002800000 */
[----:B------:R-:W-:Y:S02]  /*22d0*/  ISETP.NE.AND P0, PT, R5, RZ, PT ;  /* 0x000000ff0500720c */ /* 0x000fe40003f05270 */
[----:B0-----:R-:W-:-:S05]  /*22e0*/  FMNMX.FTZ R19, R15, R2, !PT ;  /* 0x000000020f137209 */ /* 0x001fca0007810000 */
[----:B------:R-:W0:Y:S02]  /*22f0*/  SHFL.BFLY PT, R2, R19, 0x1, 0x1f ;  /* 0x0c201f0013027f89 */ /* 0x000e2400000e0000 */
        /* <DEDUP_REMOVED lines=79> */
[----:B------:R-:W-:Y:S01]  /*27f0*/  MUFU.EX2 R23, R23 ;  /* 0x0000001700177308 */ /* 0x000fe20000000800 */
[--C-:B------:R-:W-:Y:S01]  /*2800*/  IMAD.MOV.U32 R150, RZ, RZ, R151.reuse ;  /* 0x000000ffff967224 */ /* 0x100fe200078e0097 */
[----:B------:R-:W-:Y:S01]  /*2810*/  MOV R146, R151 ;  /* 0x0000009700927202 */ /* 0x000fe20000000f00 */
[--C-:B------:R-:W-:Y:S01]  /*2820*/  IMAD.MOV.U32 R148, RZ, RZ, R151.reuse ;  /* 0x000000ffff947224 */ /* 0x100fe200078e0097 */
[----:B------:R-:W-:Y:S01]  /*2830*/  FMNMX.FTZ R19, R76, R19, !PT ;  /* 0x000000134c137209 */ /* 0x000fe20007810000 */
[----:B------:R-:W-:-:S02]  /*2840*/  IMAD.MOV.U32 R144, RZ, RZ, R151 ;  /* 0x000000ffff907224 */ /* 0x000fc400078e0097 */
[--C-:B------:R-:W-:Y:S01]  /*2850*/  IMAD.MOV.U32 R142, RZ, RZ, R151.reuse ;  /* 0x000000ffff8e7224 */ /* 0x100fe200078e0097 */
[----:B------:R-:W-:Y:S01]  /*2860*/  FMNMX.FTZ R19, R74, R19, !PT ;  /* 0x000000134a137209 */ /* 0x000fe20007810000 */
[----:B------:R-:W-:Y:S01]  /*2870*/  MUFU.EX2 R43, R43 ;  /* 0x0000002b002b7308 */ /* 0x000fe20000000800 */
[--C-:B------:R-:W-:Y:S02]  /*2880*/  IMAD.MOV.U32 R140, RZ, RZ, R151.reuse ;  /* 0x000000ffff8c7224 */ /* 0x100fe400078e0097 */
[----:B------:R-:W-:Y:S01]  /*2890*/  FMNMX.FTZ R19, R80, R19, !PT ;  /* 0x0000001350137209 */ /* 0x000fe20007810000 */
[----:B------:R-:W-:-:S03]  /*28a0*/  IMAD.MOV.U32 R138, RZ, RZ, R151 ;  /* 0x000000ffff8a7224 */ /* 0x000fc600078e0097 */
        /* <DEDUP_REMOVED lines=35> */
[----:B------:R-:W1:Y:S01]  /*2ae0*/  SHFL.BFLY PT, R4, R9, 0x2, 0x1f ;  /* 0x0c401f0009047f89 */ /* 0x000e6200000e0000 */
        /* <DEDUP_REMOVED lines=13> */
[----:B------:R-:W-:-:S05]  /*2bc0*/  FSEL R85, R85, RZ, P2 ;  /* 0x000000ff55557208 */ /* 0x000fca0001000000 */
[----:B------:R-:W-:Y:S01]  /*2bd0*/  MUFU.EX2 R32, R32 ;  /* 0x0000002000207308 */ /* 0x000fe20000000800 */
[-CC-:B------:R-:W-:Y:S01]  /*2be0*/  FFMA.FTZ R136, R10, R3.reuse, -R85.reuse ;  /* 0x000000030a887223 */ /* 0x180fe20000010855 */
[----:B------:R-:W-:Y:S01]  /*2bf0*/  LEA.HI R10, R17, R18, RZ, 0x4 ;  /* 0x00000012110a7211 */ /* 0x000fe200078f20ff */
[-CC-:B------:R-:W-:Y:S01]  /*2c00*/  FFMA.FTZ R132, R27, R3.reuse, -R85.reuse ;  /* 0x000000031b847223 */ /* 0x180fe20000010855 */
[-CC-:B------:R-:W-:Y:S01]  /*2c10*/  FFMA.FTZ R83, R22, R3.reuse, -R85.reuse ;  /* 0x0000000316537223 */ /* 0x180fe20000010855 */
[-CC-:B------:R-:W-:Y:S01]  /*2c20*/  FFMA.FTZ R9, R26, R3.reuse, -R85.reuse ;  /* 0x000000031a097223 */ /* 0x180fe20000010855 */
[----:B------:R-:W-:Y:S01]  /*2c30*/  LOP3.LUT R27, R10, 0xfffffff0, RZ, 0xc0, !PT ;  /* 0xfffffff00a1b7812 */ /* 0x000fe200078ec0ff */
[-CC-:B------:R-:W-:Y:S01]  /*2c40*/  FFMA.FTZ R26, R48, R3.reuse, -R85.reuse ;  /* 0x00000003301a7223 */ /* 0x180fe20000010855 */
[-CC-:B------:R-:W-:Y:S01]  /*2c50*/  FFMA.FTZ R13, R42, R3.reuse, -R85.reuse ;  /* 0x000000032a0d7223 */ /* 0x180fe20000010855 */
[----:B------:R-:W-:Y:S01]  /*2c60*/  FFMA.FTZ R42, R54, R3, -R85 ;  /* 0x00000003362a7223 */ /* 0x000fe20000010855 */
[----:B------:R-:W-:-:S02]  /*2c70*/  IMAD.U32 R54, RZ, RZ, UR36 ;  /* 0x00000024ff367e24 */ /* 0x000fc4000f8e00ff */
[-C--:B------:R-:W-:Y:S01]  /*2c80*/  FFMA.FTZ R11, R30, R3.reuse, -R85 ;  /* 0x000000031e0b7223 */ /* 0x080fe20000010855 */
[----:B------:R-:W-:Y:S01]  /*2c90*/  IMAD.IADD R22, R18, 0x1, -R27 ;  /* 0x0000000112167824 */ /* 0x000fe200078e0a1b */
[----:B------:R-:W-:Y:S01]  /*2ca0*/  MUFU.EX2 R9, R9 ;  /* 0x0000000900097308 */ /* 0x000fe20000000800 */
[-CC-:B------:R-:W-:Y:S01]  /*2cb0*/  FFMA.FTZ R71, R52, R3.reuse, -R85.reuse ;  /* 0x0000000334477223 */ /* 0x180fe20000010855 */
[----:B------:R-:W-:Y:S01]  /*2cc0*/  LEA.HI R18, R17, R18, RZ, 0x5 ;  /* 0x0000001211127211 */ /* 0x000fe200078f28ff */
[-CC-:B------:R-:W-:Y:S01]  /*2cd0*/  FFMA.FTZ R79, R34, R3.reuse, -R85.reuse ;  /* 0x00000003224f7223 */ /* 0x180fe20000010855 */
[----:B------:R-:W-:Y:S01]  /*2ce0*/  SHF.R.S32.HI R27, RZ, 0x1f, R22 ;  /* 0x0000001fff1b7819 */ /* 0x000fe20000011416 */
[-CC-:B------:R-:W-:Y:S01]  /*2cf0*/  FFMA.FTZ R134, R14, R3.reuse, -R85.reuse ;  /* 0x000000030e867223 */ /* 0x180fe20000010855 */
[-CC-:B------:R-:W-:Y:S01]  /*2d00*/  FFMA.FTZ R14, R38, R3.reuse, -R85.reuse ;  /* 0x00000003260e7223 */ /* 0x180fe20000010855 */
[-CC-:B------:R-:W-:Y:S01]  /*2d10*/  FFMA.FTZ R38, R50, R3.reuse, -R85.reuse ;  /* 0x0000000332267223 */ /* 0x180fe20000010855 */
[----:B------:R-:W-:Y:S01]  /*2d20*/  LEA.HI R48, R27, R22, RZ, 0x3 ;  /* 0x000000161b307211 */ /* 0x000fe200078f18ff */
[----:B------:R-:W1:Y:S01]  /*2d30*/  MUFU.EX2 R132, R132 ;  /* 0x0000008400847308 */ /* 0x000e620000000800 */
[-CC-:B------:R-:W-:Y:S01]  /*2d40*/  FFMA.FTZ R50, R62, R3.reuse, -R85.reuse ;  /* 0x000000033e327223 */ /* 0x180fe20000010855 */
[-CC-:B------:R-:W-:Y:S01]  /*2d50*/  FFMA.FTZ R62, R91, R3.reuse, -R85.reuse ;  /* 0x000000035b3e7223 */ /* 0x180fe20000010855 */
[----:B------:R-:W-:Y:S01]  /*2d60*/  LOP3.LUT R89, R48, 0xfffffff8, RZ, 0xc0, !PT ;  /* 0xfffffff830597812 */ /* 0x000fe200078ec0ff */
[-CC-:B------:R-:W-:Y:S01]  /*2d70*/  FFMA.FTZ R34, R46, R3.reuse, -R85.reuse ;  /* 0x000000032e227223 */ /* 0x180fe20000010855 */
[----:B------:R-:W-:Y:S01]  /*2d80*/  FFMA.FTZ R46, R58, R3, -R85 ;  /* 0x000000033a2e7223 */ /* 0x000fe20000010855 */
[----:B------:R-:W-:-:S02]  /*2d90*/  IMAD.SHL.U32 R48, R48, 0x40, RZ ;  /* 0x0000004030307824 */ /* 0x000fc400078e00ff */
[-C--:B------:R-:W-:Y:S01]  /*2da0*/  FFMA.FTZ R58, R8, R3.reuse, -R85 ;  /* 0x00000003083a7223 */ /* 0x080fe20000010855 */
[----:B------:R-:W-:Y:S01]  /*2db0*/  IMAD.IADD R89, R22, 0x1, -R89 ;  /* 0x0000000116597824 */ /* 0x000fe200078e0a59 */
[----:B------:R-:W-:Y:S01]  /*2dc0*/  SHF.R.S32.HI R22, RZ, 0x4, R10 ;  /* 0x00000004ff167819 */ /* 0x000fe2000001140a */
[----:B------:R-:W3:Y:S01]  /*2dd0*/  MUFU.EX2 R11, R11 ;  /* 0x0000000b000b7308 */ /* 0x000ee20000000800 */
[-CC-:B------:R-:W-:Y:S01]  /*2de0*/  FFMA.FTZ R75, R60, R3.reuse, -R85.reuse ;  /* 0x000000033c4b7223 */ /* 0x180fe20000010855 */
[----:B------:R-:W-:Y:S01]  /*2df0*/  IMAD.SHL.U32 R10, R89, 0x40, RZ ;  /* 0x00000040590a7824 */ /* 0x000fe200078e00ff */
[----:B------:R-:W-:Y:S01]  /*2e00*/  LOP3.LUT R60, R48, 0x7ffffe00, RZ, 0xc0, !PT ;  /* 0x7ffffe00303c7812 */ /* 0x000fe200078ec0ff */
[----:B------:R-:W-:Y:S02]  /*2e10*/  IMAD.SHL.U32 R93, R22, 0x8, RZ ;  /* 0x00000008165d7824 */ /* 0x000fe400078e00ff */
[-CC-:B------:R-:W-:Y:S01]  /*2e20*/  FFMA.FTZ R81, R68, R3.reuse, -R85.reuse ;  /* 0x0000000344517223 */ /* 0x180fe20000010855 */
[----:B------:R-:W-:Y:S01]  /*2e30*/  IMAD.SHL.U32 R22, R18, 0x20, RZ ;  /* 0x0000002012167824 */ /* 0x000fe200078e00ff */
[----:B------:R-:W-:Y:S01]  /*2e40*/  LOP3.LUT R10, R10, 0x1c0, RZ, 0xc0, !PT ;  /* 0x000001c00a0a7812 */ /* 0x000fe200078ec0ff */
[----:B------:R-:W4:Y:S01]  /*2e50*/  MUFU.EX2 R136, R136 ;  /* 0x0000008800887308 */ /* 0x000f220000000800 */
[-CC-:B------:R-:W-:Y:S01]  /*2e60*/  FFMA.FTZ R27, R66, R3.reuse, -R85.reuse ;  /* 0x00000003421b7223 */ /* 0x180fe20000010855 */
[-C--:B------:R-:W-:Y:S01]  /*2e70*/  FFMA.FTZ R73, R56, R3.reuse, -R85 ;  /* 0x0000000338497223 */ /* 0x080fe20000010855 */
[----:B------:R-:W-:Y:S01]  /*2e80*/  LOP3.LUT R93, R10, 0x8, R93, 0xf8, !PT ;  /* 0x000000080a5d7812 */ /* 0x000fe200078ef85d */
[-CC-:B------:R-:W-:Y:S01]  /*2e90*/  FFMA.FTZ R56, R20, R3.reuse, -R85.reuse ;  /* 0x0000000314387223 */ /* 0x180fe20000010855 */
[----:B------:R-:W-:Y:S01]  /*2ea0*/  SHF.R.U32.HI R10, RZ, 0x3, R10 ;  /* 0x00000003ff0a7819 */ /* 0x000fe2000001160a */
[--C-:B------:R-:W-:Y:S01]  /*2eb0*/  FFMA.FTZ R77, R64, R3, -R85.reuse ;  /* 0x00000003404d7223 */ /* 0x100fe20000010855 */
[----:B0-----:R-:W-:Y:S01]  /*2ec0*/  F2FP.BF16.F32.PACK_AB R20, R49, R45 ;  /* 0x0000002d3114723e */ /* 0x001fe200000010ff */
[----:B------:R-:W0:Y:S01]  /*2ed0*/  MUFU.EX2 R79, R79 ;  /* 0x0000004f004f7308 */ /* 0x000e220000000800 */
[----:B------:R-:W-:Y:S01]  /*2ee0*/  LOP3.LUT R52, R93, R10, RZ, 0x3c, !PT ;  /* 0x0000000a5d347212 */ /* 0x000fe200078e3cff */
[-CC-:B------:R-:W-:Y:S01]  /*2ef0*/  FFMA.FTZ R30, R72, R3.reuse, -R85.reuse ;  /* 0x00000003481e7223 */ /* 0x180fe20000010855 */
[----:B------:R-:W-:Y:S01]  /*2f00*/  @!P1 IADD3 R10, R54, 0x30840, RZ ;  /* 0x00030840360a9810 */ /* 0x000fe20007ffe0ff */
[-CC-:B------:R-:W-:Y:S01]  /*2f10*/  FFMA.FTZ R70, R70, R3.reuse, -R85.reuse ;  /* 0x0000000346467223 */ /* 0x180fe20000010855 */
[----:B------:R-:W-:Y:S01]  /*2f20*/  LOP3.LUT R93, R22, 0x7ffffc00, RZ, 0xc0, !PT ;  /* 0x7ffffc00165d7812 */ /* 0x000fe200078ec0ff */
[-C--:B------:R-:W-:Y:S01]  /*2f30*/  FFMA.FTZ R18, R76, R3.reuse, -R85 ;  /* 0x000000034c127223 */ /* 0x080fe20000010855 */
[----:B------:R-:W-:Y:S01]  /*2f40*/  @!P1 PRMT R10, RZ, 0x654, R10 ;  /* 0x00000654ff0a9816 */ /* 0x000fe2000000000a */
[----:B------:R-:W5:Y:S01]  /*2f50*/  MUFU.EX2 R134, R134 ;  /* 0x0000008600867308 */ /* 0x000f620000000800 */
[----:B------:R-:W-:Y:S01]  /*2f60*/  IADD3 R60, R52, R60, R93 ;  /* 0x0000003c343c7210 */ /* 0x000fe20007ffe05d */
[-CC-:B------:R-:W-:Y:S01]  /*2f70*/  FFMA.FTZ R48, R74, R3.reuse, -R85.reuse ;  /* 0x000000034a307223 */ /* 0x180fe20000010855 */
[----:B------:R2:W-:Y:S01]  /*2f80*/  @!P1 SYNCS.ARRIVE.TRANS64.RED.A1T0 RZ, [R10+URZ], RZ ;  /* 0x000000ff0aff99a7 */ /* 0x0005e2000810043f */
[----:B------:R-:W-:Y:S01]  /*2f90*/  LOP3.LUT P3, RZ, R89, 0x2, RZ, 0xc0, !PT ;  /* 0x0000000259ff7812 */ /* 0x000fe2000786c0ff */
[-CC-:B------:R-:W-:Y:S01]  /*2fa0*/  FFMA.FTZ R80, R80, R3.reuse, -R85.reuse ;  /* 0x0000000350507223 */ /* 0x180fe20000010855 */
[-CC-:B------:R-:W-:Y:S01]  /*2fb0*/  FFMA.FTZ R52, R78, R3.reuse, -R85.reuse ;  /* 0x000000034e347223 */ /* 0x180fe20000010855 */
[-CC-:B------:R-:W-:Y:S01]  /*2fc0*/  FFMA.FTZ R64, R87, R3.reuse, -R85.reuse ;  /* 0x0000000357407223 */ /* 0x180fe20000010855 */
[----:B------:R-:W5:Y:S01]  /*2fd0*/  MUFU.EX2 R14, R14 ;  /* 0x0000000e000e7308 */ /* 0x000f620000000800 */
[----:B------:R-:W-:Y:S01]  /*2fe0*/  LOP3.LUT P2, RZ, R89, 0x4, RZ, 0xc0, !PT ;  /* 0x0000000459ff7812 */ /* 0x000fe2000784c0ff */
[-C--:B------:R-:W-:Y:S01]  /*2ff0*/  FFMA.FTZ R89, R84, R3.reuse, -R85 ;  /* 0x0000000354597223 */ /* 0x080fe20000010855 */
[----:B--2---:R-:W-:Y:S01]  /*3000*/  FADD.FTZ R10, R5, R21 ;  /* 0x00000015050a7221 */ /* 0x004fe20000010000 */
[-CC-:B------:R-:W-:Y:S01]  /*3010*/  FFMA.FTZ R54, R82, R3.reuse, -R85.reuse ;  /* 0x0000000352367223 */ /* 0x180fe20000010855 */
[-CC-:B------:R-:W-:Y:S01]  /*3020*/  FFMA.FTZ R88, R88, R3.reuse, -R85.reuse ;  /* 0x0000000358587223 */ /* 0x180fe20000010855 */
[--C-:B------:R-:W-:Y:S01]  /*3030*/  FFMA.FTZ R86, R86, R3, -R85.reuse ;  /* 0x0000000356567223 */ /* 0x100fe20000010855 */
[----:B------:R-:W-:Y:S01]  /*3040*/  FADD.FTZ R22, R23, R10 ;  /* 0x0000000a17167221 */ /* 0x000fe20000010000 */
[----:B-1----:R-:W-:Y:S01]  /*3050*/  FADD.FTZ R10, R9, R132 ;  /* 0x00000084090a7221 */ /* 0x002fe20000010000 */
[----:B------:R-:W1:Y:S01]  /*3060*/  MUFU.EX2 R83, R83 ;  /* 0x0000005300537308 */ /* 0x000e620000000800 */
[----:B------:R-:W-:Y:S01]  /*3070*/  F2FP.BF16.F32.PACK_AB R9, R132, R9 ;  /* 0x000000098409723e */ /* 0x000fe200000010ff */
[----:B------:R-:W-:Y:S01]  /*3080*/  FADD.FTZ R22, R43, R22 ;  /* 0x000000162b167221 */ /* 0x000fe20000010000 */
[----:B---3--:R-:W-:Y:S01]  /*3090*/  FADD.FTZ R91, R11, R10 ;  /* 0x0000000a0b5b7221 */ /* 0x008fe20000010000 */
[----:B------:R-:W-:Y:S01]  /*30a0*/  F2FP.BF16.F32.PACK_AB R10, R43, R23 ;  /* 0x000000172b0a723e */ /* 0x000fe200000010ff */
[----:B------:R-:W-:Y:S01]  /*30b0*/  FFMA.FTZ R90, R90, R3, -R85 ;  /* 0x000000035a5a7223 */ /* 0x000fe20000010855 */
[----:B------:R-:W-:Y:S01]  /*30c0*/  FADD.FTZ R22, R45, R22 ;  /* 0x000000162d167221 */ /* 0x000fe20000010000 */
[C---:B----4-:R-:W-:Y:S01]  /*30d0*/  FADD.FTZ R8, R136.reuse, R91 ;  /* 0x0000005b88087221 */ /* 0x050fe20000010000 */
[----:B------:R-:W2:Y:S01]  /*30e0*/  MUFU.EX2 R13, R13 ;  /* 0x0000000d000d7308 */ /* 0x000ea20000000800 */
[----:B------:R-:W-:Y:S01]  /*30f0*/  F2FP.BF16.F32.PACK_AB R11, R136, R11 ;  /* 0x0000000b880b723e */ /* 0x000fe200000010ff */
[----:B------:R-:W-:Y:S01]  /*3100*/  FADD.FTZ R22, R49, R22 ;  /* 0x0000001631167221 */ /* 0x000fe20000010000 */
[----:B0-----:R-:W-:Y:S01]  /*3110*/  FADD.FTZ R91, R79, R8 ;  /* 0x000000084f5b7221 */ /* 0x001fe20000010000 */
[----:B------:R-:W-:Y:S01]  /*3120*/  F2FP.BF16.F32.PACK_AB R8, R21, R5 ;  /* 0x000000051508723e */ /* 0x000fe200000010ff */
[-C--:B------:R-:W-:Y:S01]  /*3130*/  FFMA.FTZ R94, R94, R3.reuse, -R85 ;  /* 0x000000035e5e7223 */ /* 0x080fe20000010855 */
[----:B------:R-:W-:Y:S01]  /*3140*/  FADD.FTZ R22, R51, R22 ;  /* 0x0000001633167221 */ /* 0x000fe20000010000 */
[----:B-----5:R-:W-:Y:S01]  /*3150*/  FADD.FTZ R93, R134, R91 ;  /* 0x0000005b865d7221 */ /* 0x020fe20000010000 */
[----:B------:R-:W0:Y:S01]  /*3160*/  MUFU.EX2 R26, R26 ;  /* 0x0000001a001a7308 */ /* 0x000e220000000800 */
[-C--:B------:R-:W-:Y:S01]  /*3170*/  FFMA.FTZ R95, R95, R3.reuse, -R85 ;  /* 0x000000035f5f7223 */ /* 0x080fe20000010855 */
[----:B------:R-:W-:Y:S01]  /*3180*/  FADD.FTZ R97, R55, R22 ;  /* 0x0000001637617221 */ /* 0x000fe20000010000 */
[----:B------:R-:W-:Y:S01]  /*3190*/  FADD.FTZ R22, R14, R93 ;  /* 0x0000005d0e167221 */ /* 0x000fe20000010000 */
[-CC-:B------:R-:W-:Y:S01]  /*31a0*/  FFMA.FTZ R98, R98, R3.reuse, -R85.reuse ;  /* 0x0000000362627223 */ /* 0x180fe20000010855 */
[----:B------:R-:W-:Y:S01]  /*31b0*/  FFMA.FTZ R99, R99, R3, -R85 ;  /* 0x0000000363637223 */ /* 0x000fe20000010855 */
[----:B------:R-:W-:Y:S01]  /*31c0*/  FADD.FTZ R68, R12, R97 ;  /* 0x000000610c447221 */ /* 0x000fe20000010000 */
[----:B-1----:R-:W-:Y:S01]  /*31d0*/  FADD.FTZ R66, R83, R22 ;  /* 0x0000001653427221 */ /* 0x002fe20000010000 */
[----:B------:R-:W1:Y:S01]  /*31e0*/  MUFU.EX2 R34, R34 ;  /* 0x0000002200227308 */ /* 0x000e620000000800 */
[----:B------:R-:W-:Y:S01]  /*31f0*/  F2FP.BF16.F32.PACK_AB R22, R55, R51 ;  /* 0x000000333716723e */ /* 0x000fe200000010ff */
[----:B------:R-:W-:Y:S01]  /*3200*/  FADD.FTZ R21, R7, R68 ;  /* 0x0000004407157221 */ /* 0x000fe20000010000 */
[----:B--2---:R-:W-:Y:S01]  /*3210*/  FADD.FTZ R5, R13, R66 ;  /* 0x000000420d057221 */ /* 0x004fe20000010000 */
[----:B------:R-:W-:Y:S01]  /*3220*/  F2FP.BF16.F32.PACK_AB R12, R7, R12 ;  /* 0x0000000c070c723e */ /* 0x000fe200000010ff */
[-C--:B------:R-:W-:Y:S01]  /*3230*/  FFMA.FTZ R102, R102, R3.reuse, -R85 ;  /* 0x0000000366667223 */ /* 0x080fe20000010855 */
[----:B------:R-:W-:Y:S01]  /*3240*/  FADD.FTZ R66, R6, R21 ;  /* 0x0000001506427221 */ /* 0x000fe20000010000 */
[-C--:B------:R-:W-:Y:S01]  /*3250*/  FFMA.FTZ R103, R103, R3.reuse, -R85 ;  /* 0x0000000367677223 */ /* 0x080fe20000010855 */
[----:B------:R-:W2:Y:S01]  /*3260*/  MUFU.EX2 R71, R71 ;  /* 0x0000004700477308 */ /* 0x000ea20000000800 */
[----:B0-----:R-:W-:Y:S01]  /*3270*/  FADD.FTZ R21, R26, R5 ;  /* 0x000000051a157221 */ /* 0x001fe20000010000 */
[----:B------:R-:W-:Y:S01]  /*3280*/  FADD.FTZ R66, R15, R66 ;  /* 0x000000420f427221 */ /* 0x000fe20000010000 */
[----:B------:R-:W-:Y:S01]  /*3290*/  LEA R5, R60, UR36, 0x1 ;  /* 0x000000243c057c11 */ /* 0x000fe2000f8e08ff */
[--C-:B------:R-:W-:Y:S01]  /*32a0*/  FFMA.FTZ R106, R106, R3, -R85.reuse ;  /* 0x000000036a6a7223 */ /* 0x100fe20000010855 */
[----:B------:R-:W-:Y:S01]  /*32b0*/  F2FP.BF16.F32.PACK_AB R13, R26, R13 ;  /* 0x0000000d1a0d723e */ /* 0x000fe200000010ff */
[----:B------:R-:W-:Y:S01]  /*32c0*/  FADD.FTZ R45, R37, R66 ;  /* 0x00000042252d7221 */ /* 0x000fe20000010000 */
[----:B------:R-:W-:Y:S01]  /*32d0*/  FFMA.FTZ R107, R107, R3, -R85 ;  /* 0x000000036b6b7223 */ /* 0x000fe20000010855 */
[----:B------:R-:W0:Y:S01]  /*32e0*/  MUFU.EX2 R38, R38 ;  /* 0x0000002600267308 */ /* 0x000e220000000800 */
[----:B-1----:R-:W-:Y:S01]  /*32f0*/  FADD.FTZ R60, R34, R21 ;  /* 0x00000015223c7221 */ /* 0x002fe20000010000 */
[----:B------:R-:W-:Y:S01]  /*3300*/  FADD.FTZ R66, R120, R45 ;  /* 0x0000002d78427221 */ /* 0x000fe20000010000 */
[C---:B------:R-:W-:Y:S01]  /*3310*/  VIADD R49, R5.reuse, 0x1e800 ;  /* 0x0001e80005317836 */ /* 0x040fe20000000000 */
[----:B------:R-:W-:Y:S01]  /*3320*/  F2FP.BF16.F32.PACK_AB R21, R134, R79 ;  /* 0x0000004f8615723e */ /* 0x000fe200000010ff */
[----:B------:R-:W-:-:S02]  /*3330*/  VIADD R154, R5, 0x1e820 ;  /* 0x0001e820059a7836 */ /* 0x000fc40000000000 */
[----:B------:R-:W-:Y:S01]  /*3340*/  FADD.FTZ R45, R39, R66 ;  /* 0x00000042272d7221 */ /* 0x000fe20000010000 */
[----:B------:R-:W-:Y:S01]  /*3350*/  @P3 VIADD R154, R49, 0xffffffe0 ;  /* 0xffffffe0319a3836 */ /* 0x000fe20000000000 */
[----:B------:R-:W1:Y:S01]  /*3360*/  MUFU.EX2 R73, R73 ;  /* 0x0000004900497308 */ /* 0x000e620000000800 */
[----:B--2---:R-:W-:Y:S01]  /*3370*/  FADD.FTZ R23, R71, R60 ;  /* 0x0000003c47177221 */ /* 0x004fe20000010000 */
[----:B------:R2:W-:Y:S01]  /*3380*/  STSM.16.M88.4 [R5+0x1e800], R8 ;  /* 0x01e8000805007844 */ /* 0x0005e20000000200 */
[-CC-:B------:R-:W-:Y:S01]  /*3390*/  FFMA.FTZ R110, R110, R3.reuse, -R85.reuse ;  /* 0x000000036e6e7223 */ /* 0x180fe20000010855 */
[-CC-:B------:R-:W-:Y:S01]  /*33a0*/  FFMA.FTZ R128, R128, R3.reuse, -R85.reuse ;  /* 0x0000000380807223 */ /* 0x180fe20000010855 */
[-CC-:B------:R-:W-:Y:S01]  /*33b0*/  FFMA.FTZ R118, R118, R3.reuse, -R85.reuse ;  /* 0x0000000376767223 */ /* 0x180fe20000010855 */
[----:B------:R-:W-:Y:S01]  /*33c0*/  FFMA.FTZ R85, R130, R3, -R85 ;  /* 0x0000000382557223 */ /* 0x000fe20000010855 */
[----:B------:R-:W-:Y:S01]  /*33d0*/  IMAD.MOV.U32 R136, RZ, RZ, R151 ;  /* 0x000000ffff887224 */ /* 0x000fe200078e0097 */
[----:B------:R-:W3:Y:S01]  /*33e0*/  MUFU.EX2 R42, R42 ;  /* 0x0000002a002a7308 */ /* 0x000ee20000000800 */
[----:B0-----:R-:W-:Y:S01]  /*33f0*/  FADD.FTZ R60, R38, R23 ;  /* 0x00000017263c7221 */ /* 0x001fe20000010000 */
[----:B------:R-:W-:Y:S01]  /*3400*/  F2FP.BF16.F32.PACK_AB R23, R83, R14 ;  /* 0x0000000e5317723e */ /* 0x000fe200000010ff */
[--C-:B------:R-:W-:Y:S01]  /*3410*/  IMAD.MOV.U32 R134, RZ, RZ, R151.reuse ;  /* 0x000000ffff867224 */ /* 0x100fe200078e0097 */
[----:B------:R-:W-:Y:S01]  /*3420*/  MOV R132, R151 ;  /* 0x0000009700847202 */ /* 0x000fe20000000f00 */
[----:B------:R-:W-:-:S02]  /*3430*/  IMAD.MOV.U32 R130, RZ, RZ, R151 ;  /* 0x000000ffff827224 */ /* 0x000fc400078e0097 */
[----:B------:R0:W-:Y:S01]  /*3440*/  STSM.16.M88.4 [R154], R20 ;  /* 0x000000149a007844 */ /* 0x0001e20000000200 */
[----:B------:R-:W4:Y:S01]  /*3450*/  MUFU.EX2 R75, R75 ;  /* 0x0000004b004b7308 */ /* 0x000f220000000800 */
[C---:B-1----:R-:W-:Y:S01]  /*3460*/  FADD.FTZ R51, R73.reuse, R60 ;  /* 0x0000003c49337221 */ /* 0x042fe20000010000 */
[----:B------:R-:W-:Y:S01]  /*3470*/  FADD.FTZ R60, R122, R45 ;  /* 0x0000002d7a3c7221 */ /* 0x000fe20000010000 */
[----:B--2---:R-:W-:Y:S01]  /*3480*/  F2FP.BF16.F32.PACK_AB R8, R120, R37 ;  /* 0x000000257808723e */ /* 0x004fe200000010ff */
[----:B------:R-:W-:Y:S01]  /*3490*/  IMAD.MOV.U32 R37, RZ, RZ, 0x40 ;  /* 0x00000040ff257424 */ /* 0x000fe200078e00ff */
[----:B------:R-:W-:Y:S01]  /*34a0*/  F2FP.BF16.F32.PACK_AB R10, R122, R39 ;  /* 0x000000277a0a723e */ /* 0x000fe200000010ff */
[----:B------:R-:W-:Y:S01]  /*34b0*/  IMAD.MOV.U32 R122, RZ, RZ, R151 ;  /* 0x000000ffff7a7224 */ /* 0x000fe200078e0097 */
[----:B------:R-:W-:Y:S01]  /*34c0*/  F2FP.BF16.F32.PACK_AB R9, R73, R38 ;  /* 0x000000264909723e */ /* 0x000fe200000010ff */
[----:B------:R-:W1:Y:S01]  /*34d0*/  MUFU.EX2 R46, R46 ;  /* 0x0000002e002e7308 */ /* 0x000e620000000800 */
[----:B---3--:R-:W-:Y:S01]  /*34e0*/  FADD.FTZ R14, R42, R51 ;  /* 0x000000332a0e7221 */ /* 0x008fe20000010000 */
[----:B------:R-:W-:Y:S01]  /*34f0*/  FADD.FTZ R51, R41, R60 ;  /* 0x0000003c29337221 */ /* 0x000fe20000010000 */
[----:B------:R-:W-:Y:S01]  /*3500*/  SEL R37, R37, 0xffffffc0, !P2 ;  /* 0xffffffc025257807 */ /* 0x000fe20005000000 */
[----:B------:R-:W-:-:S02]  /*3510*/  IMAD.MOV.U32 R120, RZ, RZ, R151 ;  /* 0x000000ffff787224 */ /* 0x000fc400078e0097 */
[C---:B------:R-:W-:Y:S01]  /*3520*/  FADD.FTZ R60, R124.reuse, R51 ;  /* 0x000000337c3c7221 */ /* 0x040fe20000010000 */
[----:B0-----:R-:W-:Y:S01]  /*3530*/  F2FP.BF16.F32.PACK_AB R20, R124, R41 ;  /* 0x000000297c14723e */ /* 0x001fe200000010ff */
[----:B------:R-:W0:Y:S01]  /*3540*/  MUFU.EX2 R77, R77 ;  /* 0x0000004d004d7308 */ /* 0x000e220000000800 */
[----:B----4-:R-:W-:Y:S01]  /*3550*/  FADD.FTZ R7, R75, R14 ;  /* 0x0000000e4b077221 */ /* 0x010fe20000010000 */
[----:B------:R-:W-:Y:S01]  /*3560*/  F2FP.BF16.F32.PACK_AB R14, R15, R6 ;  /* 0x000000060f0e723e */ /* 0x000fe200000010ff */
[----:B------:R-:W-:Y:S01]  /*3570*/  FADD.FTZ R15, R47, R60 ;  /* 0x0000003c2f0f7221 */ /* 0x000fe20000010000 */
[----:B------:R-:W-:Y:S01]  /*3580*/  F2FP.BF16.F32.PACK_AB R11, R75, R42 ;  /* 0x0000002a4b0b723e */ /* 0x000fe200000010ff */
[----:B------:R-:W-:Y:S01]  /*3590*/  IMAD.MOV.U32 R124, RZ, RZ, R151 ;  /* 0x000000ffff7c7224 */ /* 0x000fe200078e0097 */
[C---:B------:R-:W-:Y:S01]  /*35a0*/  F2FP.BF16.F32.PACK_AB R22, R126.reuse, R47 ;  /* 0x0000002f7e16723e */ /* 0x040fe200000010ff */
[----:B------:R-:W-:Y:S01]  /*35b0*/  FADD.FTZ R15, R126, R15 ;  /* 0x0000000f7e0f7221 */ /* 0x000fe20000010000 */
[----:B------:R-:W2:Y:S01]  /*35c0*/  MUFU.EX2 R50, R50 ;  /* 0x0000003200327308 */ /* 0x000ea20000000800 */
[----:B-1----:R-:W-:Y:S01]  /*35d0*/  FADD.FTZ R6, R46, R7 ;  /* 0x000000072e067221 */ /* 0x002fe20000010000 */
[----:B------:R-:W-:-:S02]  /*35e0*/  IMAD.MOV.U32 R126, RZ, RZ, R151 ;  /* 0x000000ffff7e7224 */ /* 0x000fc400078e0097 */
[----:B------:R-:W-:Y:S01]  /*35f0*/  FADD.FTZ R60, R24, R15 ;  /* 0x0000000f183c7221 */ /* 0x000fe20000010000 */
[----:B------:R-:W-:Y:S02]  /*3600*/  F2FP.BF16.F32.PACK_AB R15, R71, R34 ;  /* 0x00000022470f723e */ /* 0x000fe400000010ff */
[C---:B------:R-:W-:Y:S01]  /*3610*/  F2FP.BF16.F32.PACK_AB R24, R25.reuse, R24 ;  /* 0x000000181918723e */ /* 0x040fe200000010ff */
[----:B------:R-:W-:Y:S01]  /*3620*/  FADD.FTZ R60, R25, R60 ;  /* 0x0000003c193c7221 */ /* 0x000fe20000010000 */
[----:B------:R-:W1:Y:S01]  /*3630*/  MUFU.EX2 R81, R81 ;  /* 0x0000005100517308 */ /* 0x000e620000000800 */
[----:B0-----:R-:W-:Y:S02]  /*3640*/  FADD.FTZ R7, R77, R6 ;  /* 0x000000064d077221 */ /* 0x001fe40000010000 */
[----:B------:R-:W-:-:S04]  /*3650*/  FADD.FTZ R21, R29, R60 ;  /* 0x0000003c1d157221 */ /* 0x000fc80000010000 */
[----:B------:R-:W-:Y:S01]  /*3660*/  FADD.FTZ R26, R32, R21 ;  /* 0x00000015201a7221 */ /* 0x000fe20000010000 */
[----:B------:R-:W0:Y:S01]  /*3670*/  MUFU.EX2 R27, R27 ;  /* 0x0000001b001b7308 */ /* 0x000e220000000800 */
[----:B--2---:R-:W-:Y:S01]  /*3680*/  FADD.FTZ R6, R50, R7 ;  /* 0x0000000732067221 */ /* 0x004fe20000010000 */
[----:B------:R-:W-:-:S06]  /*3690*/  F2FP.BF16.F32.PACK_AB R21, R77, R46 ;  /* 0x0000002e4d15723e */ /* 0x000fcc00000010ff */
[----:B------:R-:W2:Y:S01]  /*36a0*/  MUFU.EX2 R30, R30 ;  /* 0x0000001e001e7308 */ /* 0x000ea20000000800 */
[----:B-1----:R-:W-:-:S07]  /*36b0*/  FADD.FTZ R6, R81, R6 ;  /* 0x0000000651067221 */ /* 0x002fce0000010000 */
[----:B------:R-:W1:Y:S01]  /*36c0*/  MUFU.EX2 R17, R70 ;  /* 0x0000004600117308 */ /* 0x000e620000000800 */
[----:B0-----:R-:W-:-:S07]  /*36d0*/  FADD.FTZ R7, R27, R6 ;  /* 0x000000061b077221 */ /* 0x001fce0000010000 */
[----:B------:R-:W0:Y:S01]  /*36e0*/  MUFU.EX2 R33, R33 ;  /* 0x0000002100217308 */ /* 0x000e220000000800 */
[----:B--2---:R-:W-:-:S07]  /*36f0*/  FADD.FTZ R6, R30, R7 ;  /* 0x000000071e067221 */ /* 0x004fce0000010000 */
[----:B------:R-:W2:Y:S01]  /*3700*/  MUFU.EX2 R18, R18 ;  /* 0x0000001200127308 */ /* 0x000ea20000000800 */
[----:B-1----:R-:W-:-:S07]  /*3710*/  FADD.FTZ R7, R17, R6 ;  /* 0x0000000611077221 */ /* 0x002fce0000010000 */
[----:B------:R-:W1:Y:S01]  /*3720*/  MUFU.EX2 R36, R36 ;  /* 0x0000002400247308 */ /* 0x000e620000000800 */
[----:B0-----:R-:W-:-:S07]  /*3730*/  FADD.FTZ R23, R33, R26 ;  /* 0x0000001a21177221 */ /* 0x001fce0000010000 */
[----:B------:R-:W0:Y:S01]  /*3740*/  MUFU.EX2 R48, R48 ;  /* 0x0000003000307308 */ /* 0x000e220000000800 */
[----:B--2---:R-:W-:-:S07]  /*3750*/  FADD.FTZ R7, R18, R7 ;  /* 0x0000000712077221 */ /* 0x004fce0000010000 */
[----:B------:R-:W2:Y:S01]  /*3760*/  MUFU.EX2 R35, R35 ;  /* 0x0000002300237308 */ /* 0x000ea20000000800 */
[C---:B-1----:R-:W-:Y:S01]  /*3770*/  FADD.FTZ R6, R36.reuse, R23 ;  /* 0x0000001724067221 */ /* 0x042fe20000010000 */
[----:B------:R-:W-:Y:S02]  /*3780*/  F2FP.BF16.F32.PACK_AB R23, R81, R50 ;  /* 0x000000325117723e */ /* 0x000fe400000010ff */
[----:B------:R-:W-:-:S04]  /*3790*/  F2FP.BF16.F32.PACK_AB R36, R36, R33 ;  /* 0x000000212424723e */ /* 0x000fc800000010ff */
[----:B------:R-:W1:Y:S01]  /*37a0*/  MUFU.EX2 R87, R80 ;  /* 0x0000005000577308 */ /* 0x000e620000000800 */
[----:B0-----:R-:W-:Y:S01]  /*37b0*/  FADD.FTZ R26, R48, R7 ;  /* 0x00000007301a7221 */ /* 0x001fe20000010000 */
[----:B------:R-:W-:-:S06]  /*37c0*/  IMAD.IADD R7, R37, 0x1, R154 ;  /* 0x0000000125077824 */ /* 0x000fcc00078e029a */
[----:B------:R-:W0:Y:S01]  /*37d0*/  MUFU.EX2 R40, R40 ;  /* 0x0000002800287308 */ /* 0x000e220000000800 */
[----:B--2---:R-:W-:Y:S01]  /*37e0*/  FADD.FTZ R39, R35, R6 ;  /* 0x0000000623277221 */ /* 0x004fe20000010000 */
[----:B------:R-:W-:-:S05]  /*37f0*/  IMAD.IADD R6, R49, 0x1, R37 ;  /* 0x0000000131067824 */ /* 0x000fca00078e0225 */
[----:B------:R2:W-:Y:S01]  /*3800*/  STSM.16.M88.4 [R6], R12 ;  /* 0x0000000c06007844 */ /* 0x0005e20000000200 */
[----:B------:R-:W3:Y:S01]  /*3810*/  MUFU.EX2 R52, R52 ;  /* 0x0000003400347308 */ /* 0x000ee20000000800 */
[----:B-1----:R-:W-:Y:S02]  /*3820*/  FADD.FTZ R37, R87, R26 ;  /* 0x0000001a57257221 */ /* 0x002fe40000010000 */
[----:B------:R1:W-:Y:S04]  /*3830*/  STSM.16.M88.4 [R7], R8 ;  /* 0x0000000807007844 */ /* 0x0003e80000000200 */
[----:B------:R-:W-:Y:S01]  /*3840*/  STSM.16.M88.4 [R5+0x24800], R20 ;  /* 0x0248001405007844 */ /* 0x000fe20000000200 */
[----:B------:R-:W4:Y:S01]  /*3850*/  MUFU.EX2 R19, R19 ;  /* 0x0000001300137308 */ /* 0x000f220000000800 */
[----:B0-----:R-:W-:-:S07]  /*3860*/  FADD.FTZ R38, R40, R39 ;  /* 0x0000002728267221 */ /* 0x001fce0000010000 */
[----:B------:R-:W0:Y:S01]  /*3870*/  MUFU.EX2 R89, R89 ;  /* 0x0000005900597308 */ /* 0x000e220000000800 */
[----:B---3--:R-:W-:-:S07]  /*3880*/  FADD.FTZ R26, R52, R37 ;  /* 0x00000025341a7221 */ /* 0x008fce0000010000 */
[----:B------:R-:W3:Y:S01]  /*3890*/  MUFU.EX2 R28, R28 ;  /* 0x0000001c001c7308 */ /* 0x000ee20000000800 */
[----:B----4-:R-:W-:-:S07]  /*38a0*/  FADD.FTZ R39, R19, R38 ;  /* 0x0000002613277221 */ /* 0x010fce0000010000 */
[----:B------:R-:W4:Y:S01]  /*38b0*/  MUFU.EX2 R54, R54 ;  /* 0x0000003600367308 */ /* 0x000f220000000800 */
[----:B0-----:R-:W-:-:S07]  /*38c0*/  FADD.FTZ R37, R89, R26 ;  /* 0x0000001a59257221 */ /* 0x001fce0000010000 */
[----:B------:R-:W0:Y:S01]  /*38d0*/  MUFU.EX2 R31, R31 ;  /* 0x0000001f001f7308 */ /* 0x000e220000000800 */
[C---:B---3--:R-:W-:Y:S01]  /*38e0*/  FADD.FTZ R26, R28.reuse, R39 ;  /* 0x000000271c1a7221 */ /* 0x048fe20000010000 */
[----:B------:R-:W-:Y:S02]  /*38f0*/  F2FP.BF16.F32.PACK_AB R39, R89, R52 ;  /* 0x000000345927723e */ /* 0x000fe400000010ff */
[----:B------:R-:W-:-:S04]  /*3900*/  F2FP.BF16.F32.PACK_AB R28, R28, R19 ;  /* 0x000000131c1c723e */ /* 0x000fc800000010ff */
[----:B------:R-:W2:Y:S01]  /*3910*/  MUFU.EX2 R91, R88 ;  /* 0x00000058005b7308 */ /* 0x000ea20000000800 */
[----:B----4-:R-:W-:Y:S01]  /*3920*/  FADD.FTZ R38, R54, R37 ;  /* 0x0000002536267221 */ /* 0x010fe20000010000 */
[----:B------:R-:W-:-:S06]  /*3930*/  F2FP.BF16.F32.PACK_AB R37, R87, R48 ;  /* 0x000000305725723e */ /* 0x000fcc00000010ff */
[----:B------:R-:W1:Y:S01]  /*3940*/  MUFU.EX2 R44, R44 ;  /* 0x0000002c002c7308 */ /* 0x000e620000000800 */
[----:B0-----:R-:W-:Y:S01]  /*3950*/  FADD.FTZ R25, R31, R26 ;  /* 0x0000001a1f197221 */ /* 0x001fe20000010000 */
[----:B------:R-:W-:-:S06]  /*3960*/  F2FP.BF16.F32.PACK_AB R26, R32, R29 ;  /* 0x0000001d201a723e */ /* 0x000fcc00000010ff */
[----:B------:R-:W0:Y:S01]  /*3970*/  MUFU.EX2 R43, R86 ;  /* 0x00000056002b7308 */ /* 0x000e220000000800 */
[C---:B--2---:R-:W-:Y:S01]  /*3980*/  FADD.FTZ R14, R91.reuse, R38 ;  /* 0x000000265b0e7221 */ /* 0x044fe20000010000 */
[----:B------:R-:W-:Y:S02]  /*3990*/  F2FP.BF16.F32.PACK_AB R38, R40, R35 ;  /* 0x000000232826723e */ /* 0x000fe400000010ff */
[----:B------:R-:W-:-:S04]  /*39a0*/  F2FP.BF16.F32.PACK_AB R29, R91, R54 ;  /* 0x000000365b1d723e */ /* 0x000fc800000010ff */
[----:B------:R-:W2:Y:S01]  /*39b0*/  MUFU.EX2 R53, R53 ;  /* 0x0000003500357308 */ /* 0x000ea20000000800 */
[----:B-1----:R-:W-:Y:S01]  /*39c0*/  FADD.FTZ R8, R44, R25 ;  /* 0x000000192c087221 */ /* 0x002fe20000010000 */
[----:B------:R-:W-:Y:S02]  /*39d0*/  F2FP.BF16.F32.PACK_AB R25, R30, R27 ;  /* 0x0000001b1e19723e */ /* 0x000fe400000010ff */
[----:B------:R-:W-:Y:S02]  /*39e0*/  F2FP.BF16.F32.PACK_AB R27, R18, R17 ;  /* 0x00000011121b723e */ /* 0x000fe400000010ff */
[----:B------:R-:W-:Y:S02]  /*39f0*/  F2FP.BF16.F32.PACK_AB R30, R44, R31 ;  /* 0x0000001f2c1e723e */ /* 0x000fe400000010ff */
[----:B------:R-:W1:Y:S01]  /*3a00*/  MUFU.EX2 R64, R64 ;  /* 0x0000004000407308 */ /* 0x000e620000000800 */
[----:B0-----:R-:W-:Y:S01]  /*3a10*/  FADD.FTZ R9, R43, R14 ;  /* 0x0000000e2b097221 */ /* 0x001fe20000010000 */
[----:B------:R-:W-:Y:S04]  /*3a20*/  STSM.16.M88.4 [R154+0x6000], R24 ;  /* 0x006000189a007844 */ /* 0x000fe80000000200 */
[----:B------:R-:W-:Y:S02]  /*3a30*/  STSM.16.M88.4 [R6+0x6000], R36 ;  /* 0x0060002406007844 */ /* 0x000fe40000000200 */
[----:B------:R-:W0:Y:S01]  /*3a40*/  MUFU.EX2 R114, R114 ;  /* 0x0000007200727308 */ /* 0x000e220000000800 */
[----:B--2---:R-:W-:-:S07]  /*3a50*/  FADD.FTZ R11, R53, R8 ;  /* 0x00000008350b7221 */ /* 0x004fce0000010000 */
[----:B------:R-:W2:Y:S01]  /*3a60*/  MUFU.EX2 R90, R90 ;  /* 0x0000005a005a7308 */ /* 0x000ea20000000800 */
[C---:B-1----:R-:W-:Y:S01]  /*3a70*/  FADD.FTZ R9, R64.reuse, R9 ;  /* 0x0000000940097221 */ /* 0x042fe20000010000 */
[----:B------:R-:W-:-:S05]  /*3a80*/  F2FP.BF16.F32.PACK_AB R31, R64, R43 ;  /* 0x0000002b401f723e */ /* 0x000fca00000010ff */
[----:B------:R-:W-:Y:S01]  /*3a90*/  STSM.16.M88.4 [R7+0x6000], R28 ;  /* 0x0060001c07007844 */ /* 0x000fe20000000200 */
        /* <DEDUP_REMOVED lines=15> */
[----:B--2---:R-:W-:Y:S01]  /*3b90*/  FADD.FTZ R10, R95, R8 ;  /* 0x000000085f0a7221 */ /* 0x004fe20000010000 */
[----:B------:R-:W-:-:S06]  /*3ba0*/  F2FP.BF16.F32.PACK_AB R8, R114, R53 ;  /* 0x000000357208723e */ /* 0x000fcc00000010ff */
[----:B------:R-:W2:Y:S01]  /*3bb0*/  MUFU.EX2 R61, R61 ;  /* 0x0000003d003d7308 */ /* 0x000ea20000000800 */
[C---:B-1----:R-:W-:Y:S01]  /*3bc0*/  FADD.FTZ R14, R96.reuse, R9 ;  /* 0x00000009600e7221 */ /* 0x042fe20000010000 */
[----:B------:R-:W-:-:S06]  /*3bd0*/  F2FP.BF16.F32.PACK_AB R96, R96, R57 ;  /* 0x000000396060723e */ /* 0x000fcc00000010ff */
[----:B------:R-:W1:Y:S01]  /*3be0*/  MUFU.EX2 R34, R99 ;  /* 0x0000006300227308 */ /* 0x000e620000000800 */
[----:B0-----:R-:W-:Y:S01]  /*3bf0*/  FADD.FTZ R9, R97, R10 ;  /* 0x0000000a61097221 */ /* 0x001fe20000010000 */
[----:B------:R-:W-:-:S06]  /*3c00*/  F2FP.BF16.F32.PACK_AB R10, R92, R59 ;  /* 0x0000003b5c0a723e */ /* 0x000fcc00000010ff */
[----:B------:R-:W0:Y:S01]  /*3c10*/  MUFU.EX2 R100, R100 ;  /* 0x0000006400647308 */ /* 0x000e220000000800 */
[----:B--2---:R-:W-:-:S07]  /*3c20*/  FADD.FTZ R11, R61, R14 ;  /* 0x0000000e3d0b7221 */ /* 0x004fce0000010000 */
[----:B------:R-:W2:Y:S01]  /*3c30*/  MUFU.EX2 R102, R102 ;  /* 0x0000006600667308 */ /* 0x000ea20000000800 */
[C---:B-1----:R-:W-:Y:S01]  /*3c40*/  FADD.FTZ R9, R34.reuse, R9 ;  /* 0x0000000922097221 */ /* 0x042fe20000010000 */
[----:B------:R-:W-:-:S06]  /*3c50*/  F2FP.BF16.F32.PACK_AB R97, R34, R97 ;  /* 0x000000612261723e */ /* 0x000fcc00000010ff */
[----:B------:R-:W1:Y:S01]  /*3c60*/  MUFU.EX2 R63, R63 ;  /* 0x0000003f003f7308 */ /* 0x000e620000000800 */
[C---:B0-----:R-:W-:Y:S01]  /*3c70*/  FADD.FTZ R18, R100.reuse, R11 ;  /* 0x0000000b64127221 */ /* 0x041fe20000010000 */
[----:B------:R-:W-:Y:S02]  /*3c80*/  F2FP.BF16.F32.PACK_AB R11, R95, R94 ;  /* 0x0000005e5f0b723e */ /* 0x000fe400000010ff */
[----:B------:R-:W-:-:S04]  /*3c90*/  F2FP.BF16.F32.PACK_AB R98, R100, R61 ;  /* 0x0000003d6462723e */ /* 0x000fc800000010ff */
[----:B------:R-:W0:Y:S01]  /*3ca0*/  MUFU.EX2 R99, R103 ;  /* 0x0000006700637308 */ /* 0x000e220000000800 */
[----:B--2---:R-:W-:Y:S01]  /*3cb0*/  FADD.FTZ R14, R102, R9 ;  /* 0x00000009660e7221 */ /* 0x004fe20000010000 */
[----:B------:R-:W-:-:S05]  /*3cc0*/  F2FP.BF16.F32.PACK_AB R9, R45, R90 ;  /* 0x0000005a2d09723e */ /* 0x000fca00000010ff */
[----:B------:R2:W-:Y:S01]  /*3cd0*/  STSM.16.M88.4 [R5+0x2a800], R8 ;  /* 0x02a8000805007844 */ /* 0x0005e20000000200 */
[----:B------:R-:W3:Y:S01]  /*3ce0*/  MUFU.EX2 R104, R104 ;  /* 0x0000006800687308 */ /* 0x000ee20000000800 */
[----:B-1----:R-:W-:-:S07]  /*3cf0*/  FADD.FTZ R13, R63, R18 ;  /* 0x000000123f0d7221 */ /* 0x002fce0000010000 */
[----:B------:R-:W1:Y:S01]  /*3d00*/  MUFU.EX2 R105, R106 ;  /* 0x0000006a00697308 */ /* 0x000e620000000800 */
[C---:B0-----:R-:W-:Y:S01]  /*3d10*/  FADD.FTZ R14, R99.reuse, R14 ;  /* 0x0000000e630e7221 */ /* 0x041fe20000010000 */
[----:B------:R-:W-:-:S05]  /*3d20*/  F2FP.BF16.F32.PACK_AB R99, R99, R102 ;  /* 0x000000666363723e */ /* 0x000fca00000010ff */
[----:B------:R0:W-:Y:S01]  /*3d30*/  STSM.16.M88.4 [R154+0xc000], R96 ;  /* 0x00c000609a007844 */ /* 0x0001e20000000200 */
[----:B------:R-:W4:Y:S01]  /*3d40*/  MUFU.EX2 R12, R107 ;  /* 0x0000006b000c7308 */ /* 0x000f220000000800 */
[C---:B---3--:R-:W-:Y:S01]  /*3d50*/  FADD.FTZ R18, R104.reuse, R13 ;  /* 0x0000000d68127221 */ /* 0x048fe20000010000 */
[----:B------:R-:W-:-:S06]  /*3d60*/  F2FP.BF16.F32.PACK_AB R104, R104, R63 ;  /* 0x0000003f6868723e */ /* 0x000fcc00000010ff */
[----:B------:R-:W3:Y:S01]  /*3d70*/  MUFU.EX2 R65, R65 ;  /* 0x0000004100417308 */ /* 0x000ee20000000800 */
[----:B-1----:R-:W-:-:S07]  /*3d80*/  FADD.FTZ R13, R105, R14 ;  /* 0x0000000e690d7221 */ /* 0x002fce0000010000 */
[----:B------:R-:W1:Y:S01]  /*3d90*/  MUFU.EX2 R110, R110 ;  /* 0x0000006e006e7308 */ /* 0x000e620000000800 */
[C---:B----4-:R-:W-:Y:S01]  /*3da0*/  FADD.FTZ R13, R12.reuse, R13 ;  /* 0x0000000d0c0d7221 */ /* 0x050fe20000010000 */
[----:B------:R-:W-:Y:S01]  /*3db0*/  F2FP.BF16.F32.PACK_AB R105, R12, R105 ;  /* 0x000000690c69723e */ /* 0x000fe200000010ff */
[----:B------:R-:W-:-:S05]  /*3dc0*/  IMAD.MOV.U32 R12, RZ, RZ, RZ ;  /* 0x000000ffff0c7224 */ /* 0x000fca00078e00ff */
[----:B------:R-:W4:Y:S01]  /*3dd0*/  MUFU.EX2 R108, R108 ;  /* 0x0000006c006c7308 */ /* 0x000f220000000800 */
[----:B---3--:R-:W-:-:S07]  /*3de0*/  FADD.FTZ R15, R65, R18 ;  /* 0x00000012410f7221 */ /* 0x008fce0000010000 */
[----:B------:R-:W3:Y:S01]  /*3df0*/  MUFU.EX2 R107, R58 ;  /* 0x0000003a006b7308 */ /* 0x000ee20000000800 */
[----:B-1----:R-:W-:-:S07]  /*3e00*/  FADD.FTZ R14, R110, R13 ;  /* 0x0000000d6e0e7221 */ /* 0x002fce0000010000 */
[----:B------:R-:W1:Y:S01]  /*3e10*/  MUFU.EX2 R67, R67 ;  /* 0x0000004300437308 */ /* 0x000e620000000800 */
[C---:B----4-:R-:W-:Y:S01]  /*3e20*/  FADD.FTZ R18, R108.reuse, R15 ;  /* 0x0000000f6c127221 */ /* 0x050fe20000010000 */
[----:B------:R-:W-:-:S06]  /*3e30*/  F2FP.BF16.F32.PACK_AB R106, R108, R65 ;  /* 0x000000416c6a723e */ /* 0x000fcc00000010ff */
[----:B------:R-:W2:Y:S01]  /*3e40*/  MUFU.EX2 R56, R56 ;  /* 0x0000003800387308 */ /* 0x000ea20000000800 */
[C---:B---3--:R-:W-:Y:S01]  /*3e50*/  FADD.FTZ R13, R107.reuse, R14 ;  /* 0x0000000e6b0d7221 */ /* 0x048fe20000010000 */
[----:B------:R-:W-:-:S05]  /*3e60*/  F2FP.BF16.F32.PACK_AB R107, R107, R110 ;  /* 0x0000006e6b6b723e */ /* 0x000fca00000010ff */
[----:B------:R0:W-:Y:S01]  /*3e70*/  STSM.16.M88.4 [R6+0xc000], R104 ;  /* 0x00c0006806007844 */ /* 0x0001e20000000200 */
[----:B------:R-:W3:Y:S01]  /*3e80*/  MUFU.EX2 R112, R112 ;  /* 0x0000007000707308 */ /* 0x000ee20000000800 */
[----:B-1----:R-:W-:-:S07]  /*3e90*/  FADD.FTZ R15, R67, R18 ;  /* 0x00000012430f7221 */ /* 0x002fce0000010000 */
[----:B------:R1:W4:Y:S01]  /*3ea0*/  MUFU.EX2 R113, R128 ;  /* 0x0000008000717308 */ /* 0x0003220000000800 */
[----:B--2---:R-:W-:Y:S01]  /*3eb0*/  FADD.FTZ R8, R56, R13 ;  /* 0x0000000d38087221 */ /* 0x004fe20000010000 */
[----:B------:R-:W-:-:S05]  /*3ec0*/  VIADD R13, R16, 0xfffffffe ;  /* 0xfffffffe100d7836 */ /* 0x000fca0000000000 */
[----:B------:R-:W-:Y:S01]  /*3ed0*/  ISETP.GE.AND P2, PT, R13, R121, PT ;  /* 0x000000790d00720c */ /* 0x000fe20003f46270 */
[----:B------:R-:W-:Y:S01]  /*3ee0*/  MUFU.EX2 R69, R69 ;  /* 0x0000004500457308 */ /* 0x000fe20000000800 */
[C---:B---3--:R-:W-:Y:S01]  /*3ef0*/  FADD.FTZ R10, R112.reuse, R15 ;  /* 0x0000000f700a7221 */ /* 0x048fe20000010000 */
[----:B------:R-:W-:Y:S01]  /*3f00*/  F2FP.BF16.F32.PACK_AB R112, R112, R67 ;  /* 0x000000437070723e */ /* 0x000fe200000010ff */
[--C-:B-1----:R-:W-:Y:S02]  /*3f10*/  IMAD.MOV.U32 R128, RZ, RZ, R151.reuse ;  /* 0x000000ffff807224 */ /* 0x102fe400078e0097 */
[----:B------:R-:W-:-:S03]  /*3f20*/  IMAD.MOV.U32 R121, RZ, RZ, R151 ;  /* 0x000000ffff797224 */ /* 0x000fc600078e0097 */
[----:B------:R-:W1:Y:S01]  /*3f30*/  MUFU.EX2 R116, R116 ;  /* 0x0000007400747308 */ /* 0x000e620000000800 */
[C---:B----4-:R-:W-:Y:S01]  /*3f40*/  FADD.FTZ R9, R113.reuse, R8 ;  /* 0x0000000871097221 */ /* 0x050fe20000010000 */
[----:B------:R-:W-:-:S06]  /*3f50*/  F2FP.BF16.F32.PACK_AB R113, R113, R56 ;  /* 0x000000387171723e */ /* 0x000fcc00000010ff */
[----:B------:R-:W-:Y:S08]  /*3f60*/  MUFU.EX2 R118, R118 ;  /* 0x0000007600767308 */ /* 0x000ff00000000800 */
[----:B------:R-:W2:Y:S01]  /*3f70*/  MUFU.EX2 R85, R85 ;  /* 0x0000005500557308 */ /* 0x000ea20000000800 */
[----:B-1----:R-:W-:Y:S01]  /*3f80*/  F2FP.BF16.F32.PACK_AB R114, R116, R69 ;  /* 0x000000457472723e */ /* 0x002fe200000010ff */
[----:B------:R-:W-:-:S04]  /*3f90*/  FADD.FTZ R69, R69, R10 ;  /* 0x0000000a45457221 */ /* 0x000fc80000010000 */
[----:B------:R-:W-:Y:S01]  /*3fa0*/  FADD.FTZ R8, R116, R69 ;  /* 0x0000004574087221 */ /* 0x000fe20000010000 */
[----:B--2---:R-:W-:Y:S01]  /*3fb0*/  F2FP.BF16.F32.PACK_AB R115, R85, R118 ;  /* 0x000000765573723e */ /* 0x004fe200000010ff */
[----:B------:R-:W-:-:S04]  /*3fc0*/  FADD.FTZ R118, R118, R9 ;  /* 0x0000000976767221 */ /* 0x000fc80000010000 */
[----:B------:R0:W-:Y:S01]  /*3fd0*/  STSM.16.M88.4 [R7+0xc000], R112 ;  /* 0x00c0007007007844 */ /* 0x0001e20000000200 */
[----:B------:R-:W-:Y:S01]  /*3fe0*/  FADD.FTZ R9, R85, R118 ;  /* 0x0000007655097221 */ /* 0x000fe20000010000 */
[----:B------:R1:W-:Y:S06]  /*3ff0*/  MEMBAR.ALL.CTA ;  /* 0x0000000000007992 */ /* 0x0003ec0000008000 */
[----:B-1----:R-:W1:Y:S02]  /*4000*/  FENCE.VIEW.ASYNC.S ;  /* 0x00000000000073c6 */ /* 0x002e640000000000 */
[----:B-1----:R-:W-:Y:S01]  /*4010*/  NOP ;  /* 0x0000000000007918 */ /* 0x002fe20000000000 */
[----:B------:R-:W-:Y:S05]  /*4020*/  @!P2 BRA `(.L_x_12156) ;  /* 0x0000002800f4a947 */ /* 0x000fea0003800000 */
[----:B------:R-:W-:Y:S01]  /*4030*/  MOV R15, R2 ;  /* 0x00000002000f7202 */ /* 0x000fe20000000f00 */
[C---:B------:R-:W-:Y:S01]  /*4040*/  VIADD R2, R154.reuse, 0x6000 ;  /* 0x000060009a027836 */ /* 0x040fe20000000000 */
[----:B------:R-:W-:Y:S01]  /*4050*/  CS2R R150, SRZ ;  /* 0x0000000000967805 */ /* 0x000fe2000001ff00 */
[----:B------:R-:W-:Y:S01]  /*4060*/  VIADD R0, R154, 0xc000 ;  /* 0x0000c0009a007836 */ /* 0x000fe20000000000 */
[----:B------:R-:W-:Y:S01]  /*4070*/  CS2R R148, SRZ ;  /* 0x0000000000947805 */ /* 0x000fe2000001ff00 */
[----:B------:R-:W-:Y:S01]  /*4080*/  IMAD.MOV.U32 R11, RZ, RZ, R4 ;  /* 0x000000ffff0b7224 */ /* 0x000fe200078e0004 */
[----:B------:R1:W-:Y:S01]  /*4090*/  STL [R1+0x8], R2 ;  /* 0x0000080201007387 */ /* 0x0003e20000100800 */
[----:B------:R-:W-:Y:S01]  /*40a0*/  IMAD.MOV.U32 R10, RZ, RZ, RZ ;  /* 0x000000ffff0a7224 */ /* 0x000fe200078e00ff */
[----:B------:R-:W-:Y:S02]  /*40b0*/  CS2R R146, SRZ ;  /* 0x0000000000927805 */ /* 0x000fe4000001ff00 */
[----:B------:R-:W-:Y:S01]  /*40c0*/  CS2R R144, SRZ ;  /* 0x0000000000907805 */ /* 0x000fe2000001ff00 */
[----:B------:R1:W-:Y:S01]  /*40d0*/  STL [R1+0x4], R0 ;  /* 0x0000040001007387 */ /* 0x0003e20000100800 */
        /* <DEDUP_REMOVED lines=12> */
[----:B-1----:R-:W-:-:S06]  /*41a0*/  UMOV UR4, URZ ;  /* 0x0000003f00047c82 */ /* 0x002fcc0008000000 */
.L_x_12165:
[----:B------:R-:W2:Y:S01]  /*41b0*/  LDL R0, [R1+0xc] ;  /* 0x00000c0001007983 */ /* 0x000ea20000100800 */
[----:B------:R-:W-:-:S04]  /*41c0*/  UIADD3 UR5, UR4, 0x1, URZ ;  /* 0x0000000104057890 */ /* 0x000fc8000fffe03f */
[----:B------:R-:W-:-:S04]  /*41d0*/  UISETP.NE.AND UP0, UPT, UR5, 0x2, UPT ;  /* 0x000000020500788c */ /* 0x000fc8000bf05270 */
[----:B------:R-:W-:Y:S02]  /*41e0*/  USEL UR7, URZ, 0x1, UP0 ;  /* 0x000000013f077887 */ /* 0x000fe40008000000 */
[----:B------:R-:W-:-:S04]  /*41f0*/  USEL UR5, UR5, URZ, UP0 ;  /* 0x0000003f05057287 */ /* 0x000fc80008000000 */
[----:B------:R-:W-:Y:S02]  /*4200*/  LOP3.LUT R12, R10, UR7, RZ, 0x3c, !PT ;  /* 0x000000070a0c7c12 */ /* 0x000fe4000f8e3cff */
[----:B--2---:R-:W-:Y:S01]  /*4210*/  ISETP.NE.AND P3, PT, R0, RZ, PT ;  /* 0x000000ff0000720c */ /* 0x004fe20003f65270 */
[----:B------:R-:W-:-:S12]  /*4220*/  IMAD.U32 R0, RZ, RZ, UR5 ;  /* 0x00000005ff007e24 */ /* 0x000fd8000f8e00ff */
[----:B------:R-:W-:Y:S05]  /*4230*/  @P3 BRA `(.L_x_12157) ;  /* 0x0000000000283947 */ /* 0x000fea0003800000 */
[----:B------:R-:W-:Y:S05]  /*4240*/  @!P0 BRA `(.L_x_12158) ;  /* 0x0000000000048947 */ /* 0x000fea0003800000 */
[----:B------:R-:W-:Y:S01]  /*4250*/  BPT.TRAP 0x1 ;  /* 0x000000040000795c */ /* 0x000fe20000300000 */
.L_x_12158:
[----:B------:R-:W-:Y:S02]  /*4260*/  LEA R3, R0, UR36, 0x3 ;  /* 0x0000002400037c11 */ /* 0x000fe4000f8e18ff */
[----:B------:R-:W-:-:S04]  /*4270*/  SHF.L.U32 R2, R12, 0x1f, RZ ;  /* 0x0000001f0c027819 */ /* 0x000fc800000006ff */
[----:B------:R1:W2:Y:S01]  /*4280*/  SYNCS.PHASECHK.TRANS64.TRYWAIT P2, [R3+URZ+0x30830], R2 ;  /* 0x03083002030075a7 */ /* 0x0002a2000804017f */
[----:B------:R-:W-:Y:S05]  /*4290*/  @!P0 BRA `(.L_x_12159) ;  /* 0x0000000000048947 */ /* 0x000fea0003800000 */
[----:B------:R-:W-:Y:S01]  /*42a0*/  BPT.TRAP 0x1 ;  /* 0x000000040000795c */ /* 0x000fe20000300000 */
.L_x_12159:
[----:B--2---:R-:W-:Y:S05]  /*42b0*/  @P2 BRA `(.L_x_12157) ;  /* 0x0000000000082947 */ /* 0x004fea0003800000 */
[----:B------:R-:W2:Y:S02]  /*42c0*/  SYNCS.PHASECHK.TRANS64.TRYWAIT P2, [R3+URZ+0x30830], R2 ;  /* 0x03083002030075a7 */ /* 0x000ea4000804017f */
[----:B--2---:R-:W-:Y:S05]  /*42d0*/  @!P2 BRA `(.L_x_12160) ;  /* 0x0000007800bca947 */ /* 0x004fea0003800000 */
.L_x_12157:
[----:B------:R-:W3:Y:S01]  /*42e0*/  S2R R4, SR_TID.X ;  /* 0x0000000000047919 */ /* 0x000ee20000002100 */
[----:B------:R-:W-:Y:S01]  /*42f0*/  R2UR UR18, R0 ;  /* 0x00000000001272ca */ /* 0x000fe200000e0000 */
[----:B------:R-:W-:Y:S01]  /*4300*/  UMOV UR23, 0x40000040 ;  /* 0x4000004000177882 */ /* 0x000fe20000000000 */
[----:B------:R-:W-:Y:S01]  /*4310*/  R2UR UR20, R152 ;  /* 0x00000000981472ca */ /* 0x000fe200000e0000 */
[----:B------:R-:W-:Y:S01]  /*4320*/  UMOV UR11, 0x40000040 ;  /* 0x40000040000b7882 */ /* 0x000fe20000000000 */
[----:B------:R-:W-:Y:S01]  /*4330*/  R2UR UR21, R153 ;  /* 0x00000000991572ca */ /* 0x000fe200000e0000 */
[----:B------:R-:W-:Y:S01]  /*4340*/  UMOV UR15, 0x40000040 ;  /* 0x40000040000f7882 */ /* 0x000fe20000000000 */
[----:B------:R-:W-:-:S07]  /*4350*/  UMOV UR19, 0x40000040 ;  /* 0x4000004000137882 */ /* 0x000fce0000000000 */
[----:B------:R-:W-:-:S04]  /*4360*/  UIMAD UR18, UR18, 0x600, UR6 ;  /* 0x00000600121278a4 */ /* 0x000fc8000f8e0206 */
[----:B------:R-:W-:Y:S02]  /*4370*/  UIADD3 UR10, UR18, 0x2, URZ ;  /* 0x00000002120a7890 */ /* 0x000fe4000fffe03f */
[----:B------:R-:W-:Y:S02]  /*4380*/  UIADD3 UR14, UR18, 0x4, URZ ;  /* 0x00000004120e7890 */ /* 0x000fe4000fffe03f */
[----:B------:R-:W-:Y:S01]  /*4390*/  UMOV UR22, UR18 ;  /* 0x0000001200167c82 */ /* 0x000fe20008000000 */
[----:B------:R-:W-:Y:S01]  /*43a0*/  UIADD3 UR18, UR18, 0x6, URZ ;  /* 0x0000000612127890 */ /* 0x000fe2000fffe03f */
[----:B---3--:R-:W-:-:S05]  /*43b0*/  SHF.R.U32.HI R4, RZ, 0x7, R4 ;  /* 0x00000007ff047819 */ /* 0x008fca0000011604 */
[----:B-12---:R-:W-:-:S05]  /*43c0*/  VIADD R2, R4, 0x8 ;  /* 0x0000000804027836 */ /* 0x006fca0000000000 */
[----:B------:R1:W-:Y:S06]  /*43d0*/  BAR.SYNC.DEFER_BLOCKING R2, 0x100 ;  /* 0x000400020000751d */ /* 0x0003ec0000010000 */
[----:B0-----:R-:W-:-:S06]  /*43e0*/  WARPGROUP.ARRIVE ;  /* 0x00000000000079c5 */ /* 0x001fcc0000000000 */
[----:B------:R-:W-:Y:S03]  /*43f0*/  HGMMA.64x192x16.F32.BF16 R24, gdesc[UR20], RZ, !UPT, gsb0 ;  /* 0x02e00000141879f0 */ /* 0x000fe6000c0018ff */
[----:B------:R-:W-:Y:S02]  /*4400*/  WARPGROUP.DEPBAR.LE gsb0, 0x0 ;  /* 0x00008000000079c5 */ /* 0x000fe40000010000 */
[----:B------:R-:W-:-:S15]  /*4410*/  WARPGROUP.ARRIVE ;  /* 0x00000000000079c5 */ /* 0x000fde0000000000 */
        /* <DEDUP_REMOVED lines=8> */
[----:B-1----:R-:W-:Y:S05]  /*44a0*/  @P3 BRA `(.L_x_12161) ;  /* 0x0000000000283947 */ /* 0x002fea0003800000 */
[----:B------:R-:W-:Y:S05]  /*44b0*/  @!P0 BRA `(.L_x_12162) ;  /* 0x0000000000048947 */ /* 0x000fea0003800000 */
[----:B------:R-:W-:Y:S01]  /*44c0*/  BPT.TRAP 0x1 ;  /* 0x000000040000795c */ /* 0x000fe20000300000 */
.L_x_12162:
[----:B------:R-:W-:Y:S01]  /*44d0*/  ULEA UR5, UR4, UR36, 0x3 ;  /* 0x0000002404057291 */ /* 0x000fe2000f8e183f */
[----:B------:R-:W-:-:S08]  /*44e0*/  SHF.L.U32 R2, R10, 0x1f, RZ ;  /* 0x0000001f0a027819 */ /* 0x000fd000000006ff */
[----:B------:R0:W1:Y:S01]  /*44f0*/  SYNCS.PHASECHK.TRANS64.TRYWAIT P2, [UR5+0x30850], R2 ;  /* 0x03085002ff0075a7 */ /* 0x0000620008040145 */
[----:B------:R-:W-:Y:S05]  /*4500*/  @!P0 BRA `(.L_x_12163) ;  /* 0x0000000000048947 */ /* 0x000fea0003800000 */
[----:B------:R-:W-:Y:S01]  /*4510*/  BPT.TRAP 0x1 ;  /* 0x000000040000795c */ /* 0x000fe20000300000 */
.L_x_12163:
[----:B-1----:R-:W-:Y:S05]  /*4520*/  @P2 BRA `(.L_x_12161) ;  /* 0x0000000000082947 */ /* 0x002fea0003800000 */
[----:B------:R-:W1:Y:S02]  /*4530*/  SYNCS.PHASECHK.TRANS64.TRYWAIT P2, [UR5+0x30850], R2 ;  /* 0x03085002ff0075a7 */ /* 0x000e640008040145 */
[----:B-1----:R-:W-:Y:S05]  /*4540*/  @!P2 BRA `(.L_x_12164) ;  /* 0x000000780034a947 */ /* 0x002fea0003800000 */
.L_x_12161:
[----:B-1----:R-:W2:Y:S01]  /*4550*/  LDL R3, [R1] ;  /* 0x0000000001037983 */ /* 0x002ea20000100800 */
[----:B------:R-:W-:Y:S01]  /*4560*/  UIADD3 UR5, UR36, 0x400, URZ ;  /* 0x0000040024057890 */ /* 0x000fe2000fffe03f */
[----:B------:R-:W-:Y:S01]  /*4570*/  WARPGROUP.ARRIVE ;  /* 0x00000000000079c5 */ /* 0x000fe20000000000 */
[----:B------:R-:W-:Y:S01]  /*4580*/  UMOV UR23, 0x40000040 ;  /* 0x4000004000177882 */ /* 0x000fe20000000000 */
[----:B------:R-:W-:Y:S01]  /*4590*/  UMOV UR21, 0x40000040 ;  /* 0x4000004000157882 */ /* 0x000fe20000000000 */
[----:B------:R-:W-:Y:S01]  /*45a0*/  USHF.R.U32.HI UR5, URZ, 0x4, UR5 ;  /* 0x000000043f057899 */ /* 0x000fe20008011605 */
[----:B0-----:R-:W-:Y:S02]  /*45b0*/  FMNMX.FTZ R2, R24, R15, !PT ;  /* 0x0000000f18027209 */ /* 0x001fe40007810000 */
[----:B------:R-:W0:Y:S01]  /*45c0*/  S2R R18, SR_TID.X ;  /* 0x0000000000127919 */ /* 0x000e220000002100 */
[----:B------:R-:W-:-:S04]  /*45d0*/  ULOP3.LUT UR5, UR5, 0x3fff, URZ, 0xc0, !UPT ;  /* 0x00003fff05057892 */ /* 0x000fc8000f8ec03f */
[----:B------:R-:W-:-:S07]  /*45e0*/  UIMAD UR10, UR4, 0x600, UR5 ;  /* 0x00000600040a78a4 */ /* 0x000fce000f8e0205 */
[----:B------:R-:W-:Y:S01]  /*45f0*/  UMOV UR22, UR10 ;  /* 0x0000000a00167c82 */ /* 0x000fe20008000000 */
[----:B0-----:R-:W-:Y:S02]  /*4600*/  SHF.R.U32.HI R16, RZ, 0x7, R18 ;  /* 0x00000007ff107819 */ /* 0x001fe40000011612 */
[----:B------:R-:W-:Y:S02]  /*4610*/  ISETP.GE.U32.AND P2, PT, R18, 0x180, PT ;  /* 0x000001801200780c */ /* 0x000fe40003f46070 */
[----:B--2---:R-:W-:Y:S02]  /*4620*/  R2UR UR7, R3 ;  /* 0x00000000030772ca */ /* 0x004fe400000e0000 */
[----:B------:R-:W-:Y:S02]  /*4630*/  FMNMX.FTZ R3, R25, R2, !PT ;  /* 0x0000000219037209 */ /* 0x000fe40007810000 */
[----:B------:R-:W-:-:S04]  /*4640*/  FMNMX.FTZ R2, R26, R11, !PT ;  /* 0x0000000b1a027209 */ /* 0x000fc80007810000 */
[----:B------:R-:W-:Y:S02]  /*4650*/  FMNMX.FTZ R17, R27, R2, !PT ;  /* 0x000000021b117209 */ /* 0x000fe40007810000 */
[----:B------:R-:W-:Y:S02]  /*4660*/  FMNMX.FTZ R2, R28, R3, !PT ;  /* 0x000000031c027209 */ /* 0x000fe40007810000 */
[----:B------:R-:W-:Y:S01]  /*4670*/  FMNMX.FTZ R4, R30, R17, !PT ;  /* 0x000000111e047209 */ /* 0x000fe20007810000 */
[----:B------:R-:W-:Y:S01]  /*4680*/  UIADD3 UR7, UR7, 0x1e800, URZ ;  /* 0x0001e80007077890 */ /* 0x000fe2000fffe03f */
[----:B------:R-:W-:Y:S02]  /*4690*/  FMNMX.FTZ R3, R29, R2, !PT ;  /* 0x000000021d037209 */ /* 0x000fe40007810000 */
[----:B------:R-:W-:Y:S01]  /*46a0*/  FMNMX.FTZ R17, R31, R4, !PT ;  /* 0x000000041f117209 */ /* 0x000fe20007810000 */
[----:B------:R-:W-:Y:S01]  /*46b0*/  USHF.R.U32.HI UR7, URZ, 0x4, UR7 ;  /* 0x000000043f077899 */ /* 0x000fe20008011607 */
[----:B------:R-:W-:-:S02]  /*46c0*/  FMNMX.FTZ R2, R32, R3, !PT ;  /* 0x0000000320027209 */ /* 0x000fc40007810000 */
[----:B------:R-:W-:Y:S01]  /*46d0*/  FMNMX.FTZ R4, R34, R17, !PT ;  /* 0x0000001122047209 */ /* 0x000fe20007810000 */
[----:B------:R-:W-:Y:S01]  /*46e0*/  ULOP3.LUT UR7, UR7, 0x3fff, URZ, 0xc0, !UPT ;  /* 0x00003fff07077892 */ /* 0x000fe2000f8ec03f */
[----:B------:R-:W-:Y:S02]  /*46f0*/  FMNMX.FTZ R3, R33, R2, !PT ;  /* 0x0000000221037209 */ /* 0x000fe40007810000 */
[----:B------:R-:W-:Y:S01]  /*4700*/  FMNMX.FTZ R17, R35, R4, !PT ;  /* 0x0000000423117209 */ /* 0x000fe20007810000 */
[----:B------:R-:W-:Y:S01]  /*4710*/  ULOP3.LUT UR14, UR7, 0x10000, URZ, 0xfc, !UPT ;  /* 0x00010000070e7892 */ /* 0x000fe2000f8efc3f */
[----:B------:R-:W-:Y:S02]  /*4720*/  FMNMX.FTZ R2, R36, R3, !PT ;  /* 0x0000000324027209 */ /* 0x000fe40007810000 */
[----:B------:R-:W-:Y:S02]  /*4730*/  FMNMX.FTZ R4, R38, R17, !PT ;  /* 0x0000001126047209 */ /* 0x000fe40007810000 */
[----:B------:R-:W-:-:S02]  /*4740*/  FMNMX.FTZ R3, R37, R2, !PT ;  /* 0x0000000225037209 */ /* 0x000fc40007810000 */
[----:B------:R-:W-:Y:S01]  /*4750*/  UMOV UR20, UR14 ;  /* 0x0000000e00147c82 */ /* 0x000fe20008000000 */
[----:B------:R-:W-:Y:S01]  /*4760*/  FMNMX.FTZ R17, R39, R4, !PT ;  /* 0x0000000427117209 */ /* 0x000fe20007810000 */
[----:B------:R-:W-:Y:S01]  /*4770*/  HGMMA.64x64x16.F32.BF16 R120, gdesc[UR20].tnspB, R120, gsb0 ;  /* 0x40e00000147879f0 */ /* 0x000fe20008001878 */
[----:B------:R-:W-:Y:S01]  /*4780*/  UIADD3 UR22, UR10, 0x80, URZ ;  /* 0x000000800a167890 */ /* 0x000fe2000fffe03f */
[----:B------:R-:W-:Y:S01]  /*4790*/  FMNMX.FTZ R2, R40, R3, !PT ;  /* 0x0000000328027209 */ /* 0x000fe20007810000 */
[----:B------:R-:W-:Y:S01]  /*47a0*/  UIADD3 UR20, UR14, 0x2, URZ ;  /* 0x000000020e147890 */ /* 0x000fe2000fffe03f */
[----:B------:R-:W-:Y:S01]  /*47b0*/  FMNMX.FTZ R4, R42, R17, !PT ;  /* 0x000000112a047209 */ /* 0x000fe20007810000 */
[----:B------:R-:W-:Y:S01]  /*47c0*/  UMOV UR23, 0x40000040 ;  /* 0x4000004000177882 */ /* 0x000fe20000000000 */
[----:B------:R-:W-:Y:S01]  /*47d0*/  UMOV UR21, 0x40000040 ;  /* 0x4000004000157882 */ /* 0x000fe20000000000 */
        /* <DEDUP_REMOVED lines=34> */
[----:B------:R-:W-:Y:S01]  /*4a00*/  FMNMX.FTZ R2, R76, R3, !PT ;  /* 0x000000034c027209 */ /* 0x000fe20007810000 */
[----:B------:R-:W-:Y:S02]  /*4a10*/  WARPGROUP.DEPBAR.LE gsb0, 0x0 ;  /* 0x00008000000079c5 */ /* 0x000fe40000010000 */
[----:B------:R-:W-:Y:S01]  /*4a20*/  WARPGROUP.ARRIVE ;  /* 0x00000000000079c5 */ /* 0x000fe20000000000 */
[----:B------:R-:W-:Y:S02]  /*4a30*/  FMNMX.FTZ R3, R77, R2, !PT ;  /* 0x000000024d037209 */ /* 0x000fe40007810000 */
[----:B------:R-:W-:-:S02]  /*4a40*/  FMNMX.FTZ R4, R78, R17, !PT ;  /* 0x000000114e047209 */ /* 0x000fc40007810000 */
        /* <DEDUP_REMOVED lines=46> */
[----:B------:R-:W-:-:S03]  /*4d30*/  FMNMX.FTZ R4, R118, R17, !PT ;  /* 0x0000001176047209 */ /* 0x000fc60007810000 */
[----:B------:R-:W-:Y:S01]  /*4d40*/  HGMMA.64x64x16.F32.BF16 R120, gdesc[UR20].tnspB, R120, gsb0 ;  /* 0x40e00000147879f0 */ /* 0x000fe20008001878 */
[----:B------:R-:W-:Y:S01]  /*4d50*/  UIADD3 UR22, UR10, 0x180, URZ ;  /* 0x000001800a167890 */ /* 0x000fe2000fffe03f */
[----:B------:R-:W0:Y:S01]  /*4d60*/  SHFL.BFLY PT, R3, R14, 0x2, 0x1f ;  /* 0x0c401f000e037f89 */ /* 0x000e2200000e0000 */
[----:B------:R-:W-:Y:S01]  /*4d70*/  UIADD3 UR20, UR14, 0x6, URZ ;  /* 0x000000060e147890 */ /* 0x000fe2000fffe03f */
[----:B------:R-:W-:Y:S01]  /*4d80*/  FMNMX.FTZ R4, R119, R4, !PT ;  /* 0x0000000477047209 */ /* 0x000fe20007810000 */
[----:B------:R-:W-:Y:S01]  /*4d90*/  UMOV UR23, 0x40000040 ;  /* 0x4000004000177882 */ /* 0x000fe20000000000 */
[----:B------:R-:W-:-:S03]  /*4da0*/  UMOV UR21, 0x40000040 ;  /* 0x4000004000157882 */ /* 0x000fc60000000000 */
[----:B------:R-:W1:Y:S01]  /*4db0*/  SHFL.BFLY PT, R17, R4, 0x2, 0x1f ;  /* 0x0c401f0004117f89 */ /* 0x000e6200000e0000 */
[----:B0-----:R-:W-:Y:S01]  /*4dc0*/  FMNMX.FTZ R2, R14, R3, !PT ;  /* 0x000000030e027209 */ /* 0x001fe20007810000 */
[----:B------:R-:W-:-:S04]  /*4dd0*/  VIADD R3, R16, 0x9 ;  /* 0x0000000910037836 */ /* 0x000fc80000000000 */
[----:B------:R-:W0:Y:S01]  /*4de0*/  SHFL.BFLY PT, R19, R2, 0x1, 0x1f ;  /* 0x0c201f0002137f89 */ /* 0x000e2200000e0000 */
[----:B------:R-:W-:Y:S02]  /*4df0*/  SEL R16, R3, 0x9, !P2 ;  /* 0x0000000903107807 */ /* 0x000fe40005000000 */
[----:B-1----:R-:W-:Y:S01]  /*4e00*/  FMNMX.FTZ R10, R4, R17, !PT ;  /* 0x00000011040a7209 */ /* 0x002fe20007810000 */
[----:B------:R-:W1:Y:S01]  /*4e10*/  LDC R3, c[0x0][0x988] ;  /* 0x00026200ff037b82 */ /* 0x000e620000000800 */
[----:B------:R-:W-:-:S03]  /*4e20*/  @!P1 LEA R4, R0, UR36, 0x3 ;  /* 0x0000002400049c11 */ /* 0x000fc6000f8e18ff */
[----:B------:R-:W2:Y:S02]  /*4e30*/  SHFL.BFLY PT, R17, R10, 0x1, 0x1f ;  /* 0x0c201f000a117f89 */ /* 0x000ea400000e0000 */
[----:B------:R-:W-:-:S05]  /*4e40*/  @!P1 VIADD R4, R4, 0x30840 ;  /* 0x0003084004049836 */ /* 0x000fca0000000000 */
[----:B------:R-:W-:Y:S02]  /*4e50*/  @!P1 PRMT R4, RZ, 0x654, R4 ;  /* 0x00000654ff049816 */ /* 0x000fe40000000004 */
[----:B0-----:R-:W-:-:S05]  /*4e60*/  FMNMX.FTZ R2, R2, R19, !PT ;  /* 0x0000001302027209 */ /* 0x001fca0007810000 */
[----:B------:R-:W-:Y:S01]  /*4e70*/  FADD.FTZ R14, -R2, R15 ;  /* 0x0000000f020e7221 */ /* 0x000fe20000010100 */
[----:B------:R-:W-:-:S03]  /*4e80*/  IMAD.U32 R15, RZ, RZ, UR4 ;  /* 0x00000004ff0f7e24 */ /* 0x000fc6000f8e00ff */
[----:B-1----:R-:W-:Y:S02]  /*4e90*/  FMUL.FTZ R14, R14, R3 ;  /* 0x000000030e0e7220 */ /* 0x002fe40000410000 */
[----:B------:R-:W-:-:S04]  /*4ea0*/  @!P1 LEA R15, R15, UR36, 0x3 ;  /* 0x000000240f0f9c11 */ /* 0x000fc8000f8e18ff */
[----:B------:R-:W-:Y:S01]  /*4eb0*/  MUFU.EX2 R14, R14 ;  /* 0x0000000e000e7308 */ /* 0x000fe20000000800 */
[----:B------:R-:W-:Y:S01]  /*4ec0*/  @!P1 VIADD R15, R15, 0x30860 ;  /* 0x000308600f0f9836 */ /* 0x000fe20000000000 */
[----:B------:R-:W-:Y:S02]  /*4ed0*/  WARPGROUP.DEPBAR.LE gsb0, 0x0 ;  /* 0x00008000000079c5 */ /* 0x000fe40000010000 */
[----:B------:R-:W-:Y:S02]  /*4ee0*/  WARPGROUP.ARRIVE ;  /* 0x00000000000079c5 */ /* 0x000fe40000000000 */
[----:B------:R-:W-:-:S04]  /*4ef0*/  @!P1 PRMT R15, RZ, 0x654, R15 ;  /* 0x00000654ff0f9816 */ /* 0x000fc8000000000f */
[----:B------:R-:W-:Y:S01]  /*4f00*/  HGMMA.64x64x16.F32.BF16 R120, gdesc[UR20].tnspB, R120, gsb0 ;  /* 0x40e00000147879f0 */ /* 0x000fe20008001878 */
[----:B------:R-:W-:Y:S02]  /*4f10*/  UIADD3 UR22, UR10, 0x200, URZ ;  /* 0x000002000a167890 */ /* 0x000fe4000fffe03f */
[----:B------:R-:W-:Y:S01]  /*4f20*/  UIADD3 UR20, UR14, 0x600, URZ ;  /* 0x000006000e147890 */ /* 0x000fe2000fffe03f */
[----:B------:R-:W-:Y:S01]  /*4f30*/  UMOV UR23, 0x40000040 ;  /* 0x4000004000177882 */ /* 0x000fe20000000000 */
[----:B------:R-:W-:Y:S01]  /*4f40*/  UMOV UR21, 0x40000040 ;  /* 0x4000004000157882 */ /* 0x000fe20000000000 */
[----:B------:R-:W-:Y:S02]  /*4f50*/  WARPGROUP.DEPBAR.LE gsb0, 0x0 ;  /* 0x00008000000079c5 */ /* 0x000fe40000010000 */
[----:B------:R-:W-:-:S06]  /*4f60*/  WARPGROUP.ARRIVE ;  /* 0x00000000000079c5 */ /* 0x000fcc0000000000 */
        /* <DEDUP_REMOVED lines=49> */
[----:B------:R-:W-:Y:S03]  /*5280*/  HGMMA.64x64x16.F32.BF16 R120, gdesc[UR20].tnspB, R120, gsb0 ;  /* 0x40e00000147879f0 */ /* 0x000fe60008001878 */
[----:B------:R-:W-:Y:S02]  /*5290*/  WARPGROUP.DEPBAR.LE gsb0, 0x0 ;  /* 0x00008000000079c5 */ /* 0x000fe40000010000 */
[----:B------:R0:W-:Y:S06]  /*52a0*/  BAR.ARV R16, 0x100 ;  /* 0x000400100000751d */ /* 0x0001ec0000002000 */
[----:B------:R2:W-:Y:S02]  /*52b0*/  @!P1 SYNCS.ARRIVE.TRANS64.RED.A1T0 RZ, [R4+URZ], RZ ;  /* 0x000000ff04ff99a7 */ /* 0x0005e4000810043f */
[----:B--2---:R-:W-:Y:S01]  /*52c0*/  FMNMX.FTZ R4, R10, R17, !PT ;  /* 0x000000110a047209 */ /* 0x004fe20007810000 */
[-C--:B------:R-:W-:Y:S01]  /*52d0*/  FMUL.FTZ R10, R2, R3.reuse ;  /* 0x00000003020a7220 */ /* 0x080fe20000410000 */
[----:B------:R1:W-:Y:S03]  /*52e0*/  @!P1 SYNCS.ARRIVE.TRANS64.RED.A1T0 RZ, [R15+URZ], RZ ;  /* 0x000000ff0fff99a7 */ /* 0x0003e6000810043f */
[C---:B------:R-:W-:Y:S01]  /*52f0*/  FADD.FTZ R11, -R4.reuse, R11 ;  /* 0x0000000b040b7221 */ /* 0x040fe20000010100 */
[-C--:B0-----:R-:W-:Y:S01]  /*5300*/  FMUL.FTZ R16, R4, R3.reuse ;  /* 0x0000000304107220 */ /* 0x081fe20000410000 */
[-CC-:B------:R-:W-:Y:S01]  /*5310*/  FFMA.FTZ R19, R24, R3.reuse, -R10.reuse ;  /* 0x0000000318137223 */ /* 0x180fe2000001080a */
[-CC-:B------:R-:W-:Y:S01]  /*5320*/  FFMA.FTZ R157, R25, R3.reuse, -R10.reuse ;  /* 0x00000003199d7223 */ /* 0x180fe2000001080a */
[-C--:B------:R-:W-:Y:S01]  /*5330*/  FFMA.FTZ R156, R28, R3.reuse, -R10 ;  /* 0x000000031c9c7223 */ /* 0x080fe2000001080a */
[-C--:B-1----:R-:W-:Y:S01]  /*5340*/  FMUL.FTZ R15, R11, R3.reuse ;  /* 0x000000030b0f7220 */ /* 0x082fe20000410000 */
[-CC-:B------:R-:W-:Y:S01]  /*5350*/  FFMA.FTZ R11, R26, R3.reuse, -R16.reuse ;  /* 0x000000031a0b7223 */ /* 0x180fe20000010810 */
[-C--:B------:R-:W-:Y:S01]  /*5360*/  FFMA.FTZ R22, R27, R3.reuse, -R16 ;  /* 0x000000031b167223 */ /* 0x080fe20000010810 */
[-C--:B------:R-:W-:Y:S01]  /*5370*/  FFMA.FTZ R155, R29, R3.reuse, -R10 ;  /* 0x000000031d9b7223 */ /* 0x080fe2000001080a */
        /* <DEDUP_REMOVED lines=53> */
[----:B------:R-:W-:Y:S01]  /*56d0*/  FFMA.FTZ R117, R117, R3, -R10 ;  /* 0x0000000375757223 */ /* 0x000fe2000001080a */
[----:B-1----:R-:W-:Y:S01]  /*56e0*/  FFMA.FTZ R17, R14, R8, R19 ;  /* 0x000000080e117223 */ /* 0x002fe20000010013 */
[----:B--2---:R-:W-:Y:S01]  /*56f0*/  F2FP.BF16.F32.PACK_AB R9, R22, R11 ;  /* 0x0000000b1609723e */ /* 0x004fe200000010ff */
[--C-:B------:R-:W-:Y:S01]  /*5700*/  FFMA.FTZ R26, R39, R3, -R16.reuse ;  /* 0x00000003271a7223 */ /* 0x100fe20000010810 */
[----:B0-----:R-:W-:Y:S01]  /*5710*/  F2FP.BF16.F32.PACK_AB R8, R157, R19 ;  /* 0x000000139d08723e */ /* 0x001fe200000010ff */
[----:B------:R-:W-:Y:S01]  /*5720*/  MUFU.EX2 R21, R21 ;  /* 0x0000001500157308 */ /* 0x000fe20000000800 */
[-CC-:B------:R-:W-:Y:S01]  /*5730*/  FFMA.FTZ R25, R42, R3.reuse, -R16.reuse ;  /* 0x000000032a197223 */ /* 0x180fe20000010810 */
[-CC-:B------:R-:W-:Y:S01]  /*5740*/  FFMA.FTZ R27, R43, R3.reuse, -R16.reuse ;  /* 0x000000032b1b7223 */ /* 0x180fe20000010810 */
[-CC-:B------:R-:W-:Y:S01]  /*5750*/  FFMA.FTZ R24, R50, R3.reuse, -R16.reuse ;  /* 0x0000000332187223 */ /* 0x180fe20000010810 */
[-CC-:B------:R-:W-:Y:S01]  /*5760*/  FFMA.FTZ R28, R47, R3.reuse, -R16.reuse ;  /* 0x000000032f1c7223 */ /* 0x180fe20000010810 */
[-CC-:B------:R-:W-:Y:S01]  /*5770*/  FFMA.FTZ R29, R51, R3.reuse, -R16.reuse ;  /* 0x00000003331d7223 */ /* 0x180fe20000010810 */
[----:B------:R-:W-:-:S02]  /*5780*/  FFMA.FTZ R30, R55, R3, -R16 ;  /* 0x00000003371e7223 */ /* 0x000fc40000010810 */
[----:B------:R-:W0:Y:S01]  /*5790*/  MUFU.EX2 R20, R20 ;  /* 0x0000001400147308 */ /* 0x000e220000000800 */
[----:B---3--:R-:W-:Y:S01]  /*57a0*/  F2FP.BF16.F32.PACK_AB R10, R155, R156 ;  /* 0x0000009c9b0a723e */ /* 0x008fe200000010ff */
[----:B------:R-:W-:Y:S01]  /*57b0*/  FADD.FTZ R157, R157, R17 ;  /* 0x000000119d9d7221 */ /* 0x000fe20000010000 */
[----:B------:R-:W-:Y:S01]  /*57c0*/  FADD.FTZ R22, R22, R18 ;  /* 0x0000001216167221 */ /* 0x000fe20000010000 */
[-CC-:B------:R-:W-:Y:S01]  /*57d0*/  FFMA.FTZ R43, R46, R3.reuse, -R16.reuse ;  /* 0x000000032e2b7223 */ /* 0x180fe20000010810 */
[----:B------:R-:W-:-:S03]  /*57e0*/  FFMA.FTZ R51, R54, R3, -R16 ;  /* 0x0000000336337223 */ /* 0x000fc60000010810 */
[----:B------:R-:W-:Y:S08]  /*57f0*/  MUFU.EX2 R33, R33 ;  /* 0x0000002100217308 */ /* 0x000ff00000000800 */
[----:B------:R-:W-:Y:S01]  /*5800*/  MUFU.EX2 R36, R36 ;  /* 0x0000002400247308 */ /* 0x000fe20000000800 */
[----:B0-----:R-:W-:-:S07]  /*5810*/  F2FP.BF16.F32.PACK_AB R11, R20, R21 ;  /* 0x00000015140b723e */ /* 0x001fce00000010ff */
[----:B------:R-:W-:Y:S01]  /*5820*/  MUFU.EX2 R37, R37 ;  /* 0x0000002500257308 */ /* 0x000fe20000000800 */
[----:B------:R0:W-:Y:S01]  /*5830*/  STSM.16.M88.4 [R5+0x1e800], R8 ;  /* 0x01e8000805007844 */ /* 0x0001e20000000200 */
[----:B------:R-:W-:-:S06]  /*5840*/  FADD.FTZ R156, R156, R157 ;  /* 0x0000009d9c9c7221 */ /* 0x000fcc0000010000 */
[----:B------:R-:W-:Y:S08]  /*5850*/  MUFU.EX2 R26, R26 ;  /* 0x0000001a001a7308 */ /* 0x000ff00000000800 */
[----:B------:R-:W-:Y:S01]  /*5860*/  MUFU.EX2 R40, R40 ;  /* 0x0000002800287308 */ /* 0x000fe20000000800 */
[-CC-:B0-----:R-:W-:Y:S01]  /*5870*/  FFMA.FTZ R9, R34, R3.reuse, -R16.reuse ;  /* 0x0000000322097223 */ /* 0x181fe20000010810 */
[-CC-:B------:R-:W-:Y:S01]  /*5880*/  FFMA.FTZ R10, R35, R3.reuse, -R16.reuse ;  /* 0x00000003230a7223 */ /* 0x180fe20000010810 */
[----:B------:R-:W-:-:S05]  /*5890*/  FFMA.FTZ R11, R38, R3, -R16 ;  /* 0x00000003260b7223 */ /* 0x000fca0000010810 */
[----:B------:R-:W-:Y:S08]  /*58a0*/  MUFU.EX2 R41, R41 ;  /* 0x0000002900297308 */ /* 0x000ff00000000800 */
[----:B------:R-:W-:Y:S08]  /*58b0*/  MUFU.EX2 R44, R44 ;  /* 0x0000002c002c7308 */ /* 0x000ff00000000800 */
[----:B------:R-:W-:Y:S08]  /*58c0*/  MUFU.EX2 R45, R45 ;  /* 0x0000002d002d7308 */ /* 0x000ff00000000800 */
[----:B------:R-:W-:Y:S01]  /*58d0*/  MUFU.EX2 R48, R48 ;  /* 0x0000003000307308 */ /* 0x000fe20000000800 */
[----:B------:R-:W-:-:S07]  /*58e0*/  FFMA.FTZ R23, R58, R3, -R16 ;  /* 0x000000033a177223 */ /* 0x000fce0000010810 */
[----:B------:R-:W-:Y:S01]  /*58f0*/  MUFU.EX2 R49, R49 ;  /* 0x0000003100317308 */ /* 0x000fe20000000800 */
[----:B------:R-:W-:-:S07]  /*5900*/  FFMA.FTZ R31, R59, R3, -R16 ;  /* 0x000000033b1f7223 */ /* 0x000fce0000010810 */
[----:B------:R-:W-:Y:S08]  /*5910*/  MUFU.EX2 R52, R52 ;  /* 0x0000003400347308 */ /* 0x000ff00000000800 */
[----:B------:R-:W-:Y:S08]  /*5920*/  MUFU.EX2 R53, R53 ;  /* 0x0000003500357308 */ /* 0x000ff00000000800 */
[----:B------:R-:W-:Y:S01]  /*5930*/  MUFU.EX2 R56, R56 ;  /* 0x0000003800387308 */ /* 0x000fe20000000800 */
[----:B------:R-:W-:Y:S01]  /*5940*/  FFMA.FTZ R19, R66, R3, -R16 ;  /* 0x0000000342137223 */ /* 0x000fe20000010810 */
[----:B------:R-:W2:Y:S06]  /*5950*/  LDL R55, [R1+0x8] ;  /* 0x0000080001377983 */ /* 0x000eac0000100800 */
[----:B------:R-:W0:Y:S08]  /*5960*/  MUFU.EX2 R8, R32 ;  /* 0x0000002000087308 */ /* 0x000e300000000800 */
[----:B------:R-:W1:Y:S01]  /*5970*/  MUFU.EX2 R9, R9 ;  /* 0x0000000900097308 */ /* 0x000e620000000800 */
[----:B------:R-:W-:-:S07]  /*5980*/  FADD.FTZ R35, R21, R22 ;  /* 0x0000001615237221 */ /* 0x000fce0000010000 */
[----:B------:R-:W3:Y:S01]  /*5990*/  MUFU.EX2 R10, R10 ;  /* 0x0000000a000a7308 */ /* 0x000ee20000000800 */
[----:B------:R-:W-:Y:S01]  /*59a0*/  FADD.FTZ R155, R155, R156 ;  /* 0x0000009c9b9b7221 */ /* 0x000fe20000010000 */
[----:B------:R-:W-:-:S06]  /*59b0*/  FADD.FTZ R20, R20, R35 ;  /* 0x0000002314147221 */ /* 0x000fcc0000010000 */
[----:B------:R-:W4:Y:S01]  /*59c0*/  MUFU.EX2 R11, R11 ;  /* 0x0000000b000b7308 */ /* 0x000f220000000800 */
[----:B0-----:R-:W-:Y:S01]  /*59d0*/  FADD.FTZ R50, R8, R155 ;  /* 0x0000009b08327221 */ /* 0x001fe20000010000 */
[----:B-1----:R-:W-:-:S06]  /*59e0*/  FADD.FTZ R35, R9, R20 ;  /* 0x0000001409237221 */ /* 0x002fcc0000010000 */
[----:B------:R-:W0:Y:S01]  /*59f0*/  MUFU.EX2 R25, R25 ;  /* 0x0000001900197308 */ /* 0x000e220000000800 */
[----:B------:R-:W-:Y:S01]  /*5a00*/  FADD.FTZ R47, R33, R50 ;  /* 0x00000032212f7221 */ /* 0x000fe20000010000 */
[----:B---3--:R-:W-:-:S06]  /*5a10*/  FADD.FTZ R20, R10, R35 ;  /* 0x000000230a147221 */ /* 0x008fcc0000010000 */
[----:B------:R-:W1:Y:S01]  /*5a20*/  MUFU.EX2 R27, R27 ;  /* 0x0000001b001b7308 */ /* 0x000e620000000800 */
[----:B------:R-:W-:Y:S01]  /*5a30*/  FADD.FTZ R50, R36, R47 ;  /* 0x0000002f24327221 */ /* 0x000fe20000010000 */
[----:B----4-:R-:W-:-:S06]  /*5a40*/  FADD.FTZ R35, R11, R20 ;  /* 0x000000140b237221 */ /* 0x010fcc0000010000 */
[----:B------:R-:W3:Y:S01]  /*5a50*/  MUFU.EX2 R43, R43 ;  /* 0x0000002b002b7308 */ /* 0x000ee20000000800 */
[----:B------:R-:W-:Y:S01]  /*5a60*/  FADD.FTZ R47, R37, R50 ;  /* 0x00000032252f7221 */ /* 0x000fe20000010000 */
[----:B------:R-:W-:-:S06]  /*5a70*/  FADD.FTZ R20, R26, R35 ;  /* 0x000000231a147221 */ /* 0x000fcc0000010000 */
[----:B------:R-:W4:Y:S01]  /*5a80*/  MUFU.EX2 R28, R28 ;  /* 0x0000001c001c7308 */ /* 0x000f220000000800 */
[----:B------:R-:W-:Y:S01]  /*5a90*/  FADD.FTZ R50, R40, R47 ;  /* 0x0000002f28327221 */ /* 0x000fe20000010000 */
[----:B0-----:R-:W-:-:S06]  /*5aa0*/  FADD.FTZ R20, R25, R20 ;  /* 0x0000001419147221 */ /* 0x001fcc0000010000 */
[----:B------:R-:W0:Y:S01]  /*5ab0*/  MUFU.EX2 R24, R24 ;  /* 0x0000001800187308 */ /* 0x000e220000000800 */
[----:B------:R-:W-:Y:S01]  /*5ac0*/  FADD.FTZ R35, R41, R50 ;  /* 0x0000003229237221 */ /* 0x000fe20000010000 */
[----:B-1----:R-:W-:-:S06]  /*5ad0*/  FADD.FTZ R20, R27, R20 ;  /* 0x000000141b147221 */ /* 0x002fcc0000010000 */
[----:B------:R-:W1:Y:S01]  /*5ae0*/  MUFU.EX2 R29, R29 ;  /* 0x0000001d001d7308 */ /* 0x000e620000000800 */
[----:B------:R-:W-:Y:S01]  /*5af0*/  FADD.FTZ R50, R44, R35 ;  /* 0x000000232c327221 */ /* 0x000fe20000010000 */
[----:B---3--:R-:W-:-:S06]  /*5b00*/  FADD.FTZ R35, R43, R20 ;  /* 0x000000142b237221 */ /* 0x008fcc0000010000 */
[----:B------:R-:W3:Y:S01]  /*5b10*/  MUFU.EX2 R51, R51 ;  /* 0x0000003300337308 */ /* 0x000ee20000000800 */
[----:B------:R-:W-:Y:S01]  /*5b20*/  FADD.FTZ R47, R45, R50 ;  /* 0x000000322d2f7221 */ /* 0x000fe20000010000 */
[----:B----4-:R-:W-:-:S06]  /*5b30*/  FADD.FTZ R35, R28, R35 ;  /* 0x000000231c237221 */ /* 0x010fcc0000010000 */
        /* <DEDUP_REMOVED lines=10> */
[----:B------:R-:W-:Y:S01]  /*5be0*/  F2FP.BF16.F32.PACK_AB R8, R33, R8 ;  /* 0x000000082108723e */ /* 0x000fe200000010ff */
[----:B---3--:R-:W-:-:S05]  /*5bf0*/  FADD.FTZ R33, R51, R54 ;  /* 0x0000003633217221 */ /* 0x008fca0000010000 */
[----:B------:R-:W3:Y:S01]  /*5c00*/  MUFU.EX2 R31, R31 ;  /* 0x0000001f001f7308 */ /* 0x000ee20000000800 */
[----:B------:R-:W-:Y:S01]  /*5c10*/  F2FP.BF16.F32.PACK_AB R9, R10, R9 ;  /* 0x000000090a09723e */ /* 0x000fe200000010ff */
[----:B------:R-:W-:Y:S01]  /*5c20*/  FADD.FTZ R47, R53, R50 ;  /* 0x00000032352f7221 */ /* 0x000fe20000010000 */
[----:B------:R-:W-:-:S05]  /*5c30*/  F2FP.BF16.F32.PACK_AB R10, R37, R36 ;  /* 0x00000024250a723e */ /* 0x000fca00000010ff */
[----:B------:R-:W5:Y:S01]  /*5c40*/  MUFU.EX2 R60, R60 ;  /* 0x0000003c003c7308 */ /* 0x000f620000000800 */
[----:B----4-:R-:W-:Y:S01]  /*5c50*/  FADD.FTZ R36, R30, R33 ;  /* 0x000000211e247221 */ /* 0x010fe20000010000 */
[----:B------:R-:W-:-:S06]  /*5c60*/  FFMA.FTZ R34, R67, R3, -R16 ;  /* 0x0000000343227223 */ /* 0x000fcc0000010810 */
[----:B------:R-:W4:Y:S01]  /*5c70*/  MUFU.EX2 R59, R59 ;  /* 0x0000003b003b7308 */ /* 0x000f220000000800 */
[----:B------:R-:W-:Y:S01]  /*5c80*/  FADD.FTZ R50, R56, R47 ;  /* 0x0000002f38327221 */ /* 0x000fe20000010000 */
[----:B0-----:R-:W-:-:S06]  /*5c90*/  FADD.FTZ R36, R23, R36 ;  /* 0x0000002417247221 */ /* 0x001fcc0000010000 */
[----:B------:R-:W0:Y:S01]  /*5ca0*/  MUFU.EX2 R61, R61 ;  /* 0x0000003d003d7308 */ /* 0x000e220000000800 */
[----:B------:R-:W-:-:S07]  /*5cb0*/  FFMA.FTZ R67, R70, R3, -R16 ;  /* 0x0000000346437223 */ /* 0x000fce0000010810 */
[----:B------:R-:W0:Y:S01]  /*5cc0*/  MUFU.EX2 R32, R32 ;  /* 0x0000002000207308 */ /* 0x000e220000000800 */
[----:B-1----:R-:W-:Y:S01]  /*5cd0*/  FADD.FTZ R33, R57, R50 ;  /* 0x0000003239217221 */ /* 0x002fe20000010000 */
[----:B---3--:R-:W-:-:S06]  /*5ce0*/  FADD.FTZ R36, R31, R36 ;  /* 0x000000241f247221 */ /* 0x008fcc0000010000 */
[----:B------:R-:W1:Y:S01]  /*5cf0*/  MUFU.EX2 R64, R64 ;  /* 0x0000004000407308 */ /* 0x000e620000000800 */
[----:B------:R-:W-:-:S07]  /*5d00*/  FFMA.FTZ R17, R71, R3, -R16 ;  /* 0x0000000347117223 */ /* 0x000fce0000010810 */
[----:B------:R-:W3:Y:S01]  /*5d10*/  MUFU.EX2 R19, R19 ;  /* 0x0000001300137308 */ /* 0x000ee20000000800 */
[----:B------:R-:W-:Y:S01]  /*5d20*/  F2FP.BF16.F32.PACK_AB R11, R26, R11 ;  /* 0x0000000b1a0b723e */ /* 0x000fe200000010ff */
[----:B-----5:R-:W-:Y:S01]  /*5d30*/  FADD.FTZ R26, R60, R33 ;  /* 0x000000213c1a7221 */ /* 0x020fe20000010000 */
[----:B------:R-:W-:-:S05]  /*5d40*/  F2FP.BF16.F32.PACK_AB R40, R41, R40 ;  /* 0x000000282928723e */ /* 0x000fca00000010ff */
[----:B------:R-:W5:Y:S01]  /*5d50*/  MUFU.EX2 R65, R65 ;  /* 0x0000004100417308 */ /* 0x000f620000000800 */
[----:B------:R-:W-:Y:S01]  /*5d60*/  F2FP.BF16.F32.PACK_AB R41, R27, R25 ;  /* 0x000000191b29723e */ /* 0x000fe200000010ff */
[----:B----4-:R-:W-:-:S06]  /*5d70*/  FADD.FTZ R25, R59, R36 ;  /* 0x000000243b197221 */ /* 0x010fcc0000010000 */
[----:B------:R-:W4:Y:S01]  /*5d80*/  MUFU.EX2 R34, R34 ;  /* 0x0000002200227308 */ /* 0x000f220000000800 */
[----:B------:R-:W-:Y:S01]  /*5d90*/  FFMA.FTZ R18, R74, R3, -R16 ;  /* 0x000000034a127223 */ /* 0x000fe20000010810 */
[----:B0-----:R-:W-:-:S06]  /*5da0*/  FADD.FTZ R27, R61, R26 ;  /* 0x0000001a3d1b7221 */ /* 0x001fcc0000010000 */
[----:B------:R-:W0:Y:S01]  /*5db0*/  MUFU.EX2 R68, R68 ;  /* 0x0000004400447308 */ /* 0x000e220000000800 */
[----:B------:R-:W-:Y:S01]  /*5dc0*/  FADD.FTZ R26, R32, R25 ;  /* 0x00000019201a7221 */ /* 0x000fe20000010000 */
[----:B------:R-:W-:-:S06]  /*5dd0*/  FFMA.FTZ R21, R75, R3, -R16 ;  /* 0x000000034b157223 */ /* 0x000fcc0000010810 */
[----:B------:R-:W0:Y:S01]  /*5de0*/  MUFU.EX2 R67, R67 ;  /* 0x0000004300437308 */ /* 0x000e220000000800 */
[----:B------:R-:W-:Y:S01]  /*5df0*/  F2FP.BF16.F32.PACK_AB R43, R28, R43 ;  /* 0x0000002b1c2b723e */ /* 0x000fe200000010ff */
[----:B-1----:R-:W-:-:S06]  /*5e00*/  FADD.FTZ R28, R64, R27 ;  /* 0x0000001b401c7221 */ /* 0x002fcc0000010000 */
[----:B------:R-:W1:Y:S01]  /*5e10*/  MUFU.EX2 R69, R69 ;  /* 0x0000004500457308 */ /* 0x000e620000000800 */
[----:B---3--:R-:W-:Y:S01]  /*5e20*/  FADD.FTZ R25, R19, R26 ;  /* 0x0000001a13197221 */ /* 0x008fe20000010000 */
[----:B------:R-:W-:-:S06]  /*5e30*/  FFMA.FTZ R75, R78, R3, -R16 ;  /* 0x000000034e4b7223 */ /* 0x000fcc0000010810 */
[----:B------:R-:W3:Y:S01]  /*5e40*/  MUFU.EX2 R17, R17 ;  /* 0x0000001100117308 */ /* 0x000ee20000000800 */
[----:B------:R-:W-:Y:S01]  /*5e50*/  F2FP.BF16.F32.PACK_AB R48, R49, R48 ;  /* 0x000000303130723e */ /* 0x000fe200000010ff */
[----:B-----5:R-:W-:Y:S01]  /*5e60*/  FADD.FTZ R27, R65, R28 ;  /* 0x0000001c411b7221 */ /* 0x020fe20000010000 */
[----:B------:R-:W-:-:S05]  /*5e70*/  F2FP.BF16.F32.PACK_AB R49, R29, R24 ;  /* 0x000000181d31723e */ /* 0x000fca00000010ff */
[----:B------:R-:W5:Y:S01]  /*5e80*/  MUFU.EX2 R72, R72 ;  /* 0x0000004800487308 */ /* 0x000f620000000800 */
[----:B----4-:R-:W-:Y:S01]  /*5e90*/  FADD.FTZ R24, R34, R25 ;  /* 0x0000001922187221 */ /* 0x010fe20000010000 */
[----:B------:R-:W-:-:S06]  /*5ea0*/  FFMA.FTZ R22, R79, R3, -R16 ;  /* 0x000000034f167223 */ /* 0x000fcc0000010810 */
[----:B------:R-:W4:Y:S01]  /*5eb0*/  MUFU.EX2 R18, R18 ;  /* 0x0000001200127308 */ /* 0x000f220000000800 */
[----:B0-----:R-:W-:Y:S01]  /*5ec0*/  FADD.FTZ R26, R68, R27 ;  /* 0x0000001b441a7221 */ /* 0x001fe20000010000 */
[----:B------:R-:W-:-:S06]  /*5ed0*/  FADD.FTZ R24, R67, R24 ;  /* 0x0000001843187221 */ /* 0x000fcc0000010000 */
[----:B------:R-:W-:Y:S08]  /*5ee0*/  MUFU.EX2 R73, R73 ;  /* 0x0000004900497308 */ /* 0x000ff00000000800 */
[----:B------:R-:W0:Y:S01]  /*5ef0*/  MUFU.EX2 R21, R21 ;  /* 0x0000001500157308 */ /* 0x000e220000000800 */
[----:B-1----:R-:W-:Y:S01]  /*5f00*/  FADD.FTZ R25, R69, R26 ;  /* 0x0000001a45197221 */ /* 0x002fe20000010000 */
[----:B---3--:R-:W-:-:S06]  /*5f10*/  FADD.FTZ R27, R17, R24 ;  /* 0x00000018111b7221 */ /* 0x008fcc0000010000 */
[----:B------:R-:W1:Y:S08]  /*5f20*/  MUFU.EX2 R76, R76 ;  /* 0x0000004c004c7308 */ /* 0x000e700000000800 */
[----:B------:R-:W3:Y:S01]  /*5f30*/  MUFU.EX2 R75, R75 ;  /* 0x0000004b004b7308 */ /* 0x000ee20000000800 */
[----:B-----5:R-:W-:Y:S01]  /*5f40*/  FADD.FTZ R24, R72, R25 ;  /* 0x0000001948187221 */ /* 0x020fe20000010000 */
[----:B----4-:R-:W-:-:S06]  /*5f50*/  FADD.FTZ R26, R18, R27 ;  /* 0x0000001b121a7221 */ /* 0x010fcc0000010000 */
[----:B------:R-:W4:Y:S01]  /*5f60*/  MUFU.EX2 R77, R77 ;  /* 0x0000004d004d7308 */ /* 0x000f220000000800 */
[----:B------:R5:W-:Y:S07]  /*5f70*/  STSM.16.M88.4 [R154], R8 ;  /* 0x000000089a007844 */ /* 0x000bee0000000200 */
[----:B------:R-:W4:Y:S01]  /*5f80*/  MUFU.EX2 R22, R22 ;  /* 0x0000001600167308 */ /* 0x000f220000000800 */
[----:B0-----:R-:W-:-:S07]  /*5f90*/  FADD.FTZ R26, R21, R26 ;  /* 0x0000001a151a7221 */ /* 0x001fce0000010000 */
[----:B------:R-:W0:Y:S01]  /*5fa0*/  MUFU.EX2 R80, R80 ;  /* 0x0000005000507308 */ /* 0x000e220000000800 */
[----:B-----5:R-:W-:-:S04]  /*5fb0*/  FADD.FTZ R9, R73, R24 ;  /* 0x0000001849097221 */ /* 0x020fc80000010000 */
[----:B-1----:R-:W-:Y:S01]  /*5fc0*/  FADD.FTZ R8, R76, R9 ;  /* 0x000000094c087221 */ /* 0x002fe20000010000 */
[----:B---3--:R-:W-:Y:S02]  /*5fd0*/  FADD.FTZ R9, R75, R26 ;  /* 0x0000001a4b097221 */ /* 0x008fe40000010000 */
[----:B------:R-:W-:Y:S01]  /*5fe0*/  MUFU.EX2 R81, R81 ;  /* 0x0000005100517308 */ /* 0x000fe20000000800 */
[----:B----4-:R-:W-:Y:S01]  /*5ff0*/  FADD.FTZ R11, R77, R8 ;  /* 0x000000084d0b7221 */ /* 0x010fe20000010000 */
[C---:B------:R-:W-:Y:S01]  /*6000*/  FADD.FTZ R8, R22.reuse, R9 ;  /* 0x0000000916087221 */ /* 0x040fe20000010000 */
[----:B------:R-:W-:Y:S02]  /*6010*/  F2FP.BF16.F32.PACK_AB R75, R22, R75 ;  /* 0x0000004b164b723e */ /* 0x000fe400000010ff */
[----:B------:R-:W3:Y:S01]  /*6020*/  LDL R22, [R1+0x4] ;  /* 0x0000040001167983 */ /* 0x000ee20000100800 */
[----:B------:R-:W-:Y:S02]  /*6030*/  F2FP.BF16.F32.PACK_AB R72, R73, R72 ;  /* 0x000000484948723e */ /* 0x000fe400000010ff */
[----:B------:R-:W-:Y:S01]  /*6040*/  F2FP.BF16.F32.PACK_AB R73, R21, R18 ;  /* 0x000000121549723e */ /* 0x000fe200000010ff */
[----:B------:R-:W-:Y:S01]  /*6050*/  MUFU.EX2 R84, R84 ;  /* 0x0000005400547308 */ /* 0x000fe20000000800 */
[----:B------:R-:W4:Y:S01]  /*6060*/  LDL R18, [R1+0x10] ;  /* 0x0000100001127983 */ /* 0x000f220000100800 */
[-CC-:B------:R-:W-:Y:S01]  /*6070*/  FFMA.FTZ R39, R82, R3.reuse, -R16.reuse ;  /* 0x0000000352277223 */ /* 0x180fe20000010810 */
[-CC-:B------:R-:W-:Y:S01]  /*6080*/  FFMA.FTZ R46, R83, R3.reuse, -R16.reuse ;  /* 0x00000003532e7223 */ /* 0x180fe20000010810 */
[----:B------:R-:W-:-:S04]  /*6090*/  FFMA.FTZ R83, R86, R3, -R16 ;  /* 0x0000000356537223 */ /* 0x000fc80000010810 */
[----:B------:R-:W1:Y:S01]  /*60a0*/  MUFU.EX2 R39, R39 ;  /* 0x0000002700277308 */ /* 0x000e620000000800 */
[----:B------:R-:W-:-:S07]  /*60b0*/  FFMA.FTZ R38, R87, R3, -R16 ;  /* 0x0000000357267223 */ /* 0x000fce0000010810 */
[----:B------:R-:W5:Y:S01]  /*60c0*/  MUFU.EX2 R46, R46 ;  /* 0x0000002e002e7308 */ /* 0x000f620000000800 */
[----:B------:R-:W-:-:S07]  /*60d0*/  FFMA.FTZ R90, R90, R3, -R16 ;  /* 0x000000035a5a7223 */ /* 0x000fce0000010810 */
[----:B------:R-:W2:Y:S01]  /*60e0*/  MUFU.EX2 R83, R83 ;  /* 0x0000005300537308 */ /* 0x000ea20000000800 */
[----:B------:R-:W-:Y:S01]  /*60f0*/  FFMA.FTZ R42, R91, R3, -R16 ;  /* 0x000000035b2a7223 */ /* 0x000fe20000010810 */
[----:B0-----:R-:W-:-:S06]  /*6100*/  FADD.FTZ R10, R80, R11 ;  /* 0x0000000b500a7221 */ /* 0x001fcc0000010000 */
[----:B------:R-:W0:Y:S01]  /*6110*/  MUFU.EX2 R85, R85 ;  /* 0x0000005500557308 */ /* 0x000e220000000800 */
[----:B-1----:R-:W-:Y:S01]  /*6120*/  FADD.FTZ R9, R39, R8 ;  /* 0x0000000827097221 */ /* 0x002fe20000010000 */
[----:B------:R-:W-:-:S06]  /*6130*/  FFMA.FTZ R91, R94, R3, -R16 ;  /* 0x000000035e5b7223 */ /* 0x000fcc0000010810 */
[----:B------:R-:W1:Y:S01]  /*6140*/  MUFU.EX2 R38, R38 ;  /* 0x0000002600267308 */ /* 0x000e620000000800 */
[----:B------:R-:W-:Y:S01]  /*6150*/  FADD.FTZ R11, R81, R10 ;  /* 0x0000000a510b7221 */ /* 0x000fe20000010000 */
[----:B-----5:R-:W-:-:S06]  /*6160*/  FADD.FTZ R8, R46, R9 ;  /* 0x000000092e087221 */ /* 0x020fcc0000010000 */
[----:B------:R-:W5:Y:S01]  /*6170*/  MUFU.EX2 R88, R88 ;  /* 0x0000005800587308 */ /* 0x000f620000000800 */
[----:B------:R-:W-:-:S07]  /*6180*/  FFMA.FTZ R95, R95, R3, -R16 ;  /* 0x000000035f5f7223 */ /* 0x000fce0000010810 */
[----:B------:R-:W5:Y:S01]  /*6190*/  MUFU.EX2 R20, R90 ;  /* 0x0000005a00147308 */ /* 0x000f620000000800 */
[----:B------:R-:W-:Y:S01]  /*61a0*/  FADD.FTZ R10, R84, R11 ;  /* 0x0000000b540a7221 */ /* 0x000fe20000010000 */
[----:B--2---:R-:W-:-:S06]  /*61b0*/  FADD.FTZ R9, R83, R8 ;  /* 0x0000000853097221 */ /* 0x004fcc0000010000 */
[----:B------:R-:W2:Y:S01]  /*61c0*/  MUFU.EX2 R89, R89 ;  /* 0x0000005900597308 */ /* 0x000ea20000000800 */
[----:B------:R-:W-:-:S07]  /*61d0*/  FFMA.FTZ R98, R98, R3, -R16 ;  /* 0x0000000362627223 */ /* 0x000fce0000010810 */
[----:B------:R-:W2:Y:S01]  /*61e0*/  MUFU.EX2 R35, R42 ;  /* 0x0000002a00237308 */ /* 0x000ea20000000800 */
[----:B0-----:R-:W-:Y:S01]  /*61f0*/  FADD.FTZ R11, R85, R10 ;  /* 0x0000000a550b7221 */ /* 0x001fe20000010000 */
[----:B-1----:R-:W-:-:S06]  /*6200*/  FADD.FTZ R9, R38, R9 ;  /* 0x0000000926097221 */ /* 0x002fcc0000010000 */
[----:B------:R-:W0:Y:S01]  /*6210*/  MUFU.EX2 R92, R92 ;  /* 0x0000005c005c7308 */ /* 0x000e220000000800 */
[----:B------:R-:W-:-:S07]  /*6220*/  FFMA.FTZ R99, R99, R3, -R16 ;  /* 0x0000000363637223 */ /* 0x000fce0000010810 */
[----:B------:R-:W1:Y:S01]  /*6230*/  MUFU.EX2 R91, R91 ;  /* 0x0000005b005b7308 */ /* 0x000e620000000800 */
[----:B-----5:R-:W-:Y:S01]  /*6240*/  FADD.FTZ R8, R88, R11 ;  /* 0x0000000b58087221 */ /* 0x020fe20000010000 */
[----:B------:R-:W-:-:S06]  /*6250*/  FADD.FTZ R10, R20, R9 ;  /* 0x00000009140a7221 */ /* 0x000fcc0000010000 */
[----:B------:R-:W5:Y:S01]  /*6260*/  MUFU.EX2 R93, R93 ;  /* 0x0000005d005d7308 */ /* 0x000f620000000800 */
[----:B------:R-:W-:-:S07]  /*6270*/  FFMA.FTZ R102, R102, R3, -R16 ;  /* 0x0000000366667223 */ /* 0x000fce0000010810 */
[----:B------:R-:W5:Y:S01]  /*6280*/  MUFU.EX2 R95, R95 ;  /* 0x0000005f005f7308 */ /* 0x000f620000000800 */
[----:B--2---:R-:W-:Y:S01]  /*6290*/  FADD.FTZ R9, R89, R8 ;  /* 0x0000000859097221 */ /* 0x004fe20000010000 */
[----:B------:R-:W-:-:S06]  /*62a0*/  FADD.FTZ R10, R35, R10 ;  /* 0x0000000a230a7221 */ /* 0x000fcc0000010000 */
        /* <DEDUP_REMOVED lines=15> */
[----:B------:R-:W2:Y:S08]  /*63a0*/  MUFU.EX2 R101, R101 ;  /* 0x0000006500657308 */ /* 0x000eb00000000800 */
[----:B------:R-:W2:Y:S01]  /*63b0*/  MUFU.EX2 R103, R103 ;  /* 0x0000006700677308 */ /* 0x000ea20000000800 */
[----:B------:R-:W-:Y:S01]  /*63c0*/  FFMA.FTZ R110, R110, R3, -R16 ;  /* 0x000000036e6e7223 */ /* 0x000fe20000010810 */
[----:B0-----:R-:W-:-:S06]  /*63d0*/  FADD.FTZ R9, R97, R8 ;  /* 0x0000000861097221 */ /* 0x001fcc0000010000 */
[----:B------:R-:W0:Y:S01]  /*63e0*/  MUFU.EX2 R104, R104 ;  /* 0x0000006800687308 */ /* 0x000e220000000800 */
[----:B-1----:R-:W-:Y:S01]  /*63f0*/  FADD.FTZ R11, R99, R10 ;  /* 0x0000000a630b7221 */ /* 0x002fe20000010000 */
[----:B------:R-:W-:-:S06]  /*6400*/  FFMA.FTZ R111, R111, R3, -R16 ;  /* 0x000000036f6f7223 */ /* 0x000fcc0000010810 */
[----:B------:R-:W1:Y:S01]  /*6410*/  MUFU.EX2 R106, R106 ;  /* 0x0000006a006a7308 */ /* 0x000e620000000800 */
[----:B------:R-:W-:Y:S01]  /*6420*/  F2FP.BF16.F32.PACK_AB R67, R17, R67 ;  /* 0x000000431143723e */ /* 0x000fe200000010ff */
[----:B-----5:R-:W-:-:S06]  /*6430*/  FADD.FTZ R8, R100, R9 ;  /* 0x0000000964087221 */ /* 0x020fcc0000010000 */
[----:B------:R-:W5:Y:S01]  /*6440*/  MUFU.EX2 R105, R105 ;  /* 0x0000006900697308 */ /* 0x000f620000000800 */
[----:B------:R-:W-:-:S07]  /*6450*/  FADD.FTZ R10, R102, R11 ;  /* 0x0000000b660a7221 */ /* 0x000fce0000010000 */
[----:B------:R-:W5:Y:S01]  /*6460*/  MUFU.EX2 R107, R107 ;  /* 0x0000006b006b7308 */ /* 0x000f620000000800 */
[----:B------:R-:W-:Y:S01]  /*6470*/  FFMA.FTZ R114, R114, R3, -R16 ;  /* 0x0000000372727223 */ /* 0x000fe20000010810 */
[----:B--2---:R-:W-:-:S06]  /*6480*/  FADD.FTZ R9, R101, R8 ;  /* 0x0000000865097221 */ /* 0x004fcc0000010000 */
[----:B------:R-:W2:Y:S01]  /*6490*/  MUFU.EX2 R108, R108 ;  /* 0x0000006c006c7308 */ /* 0x000ea20000000800 */
[----:B------:R-:W-:Y:S01]  /*64a0*/  FADD.FTZ R11, R103, R10 ;  /* 0x0000000a670b7221 */ /* 0x000fe20000010000 */
[----:B------:R-:W-:-:S06]  /*64b0*/  FFMA.FTZ R115, R115, R3, -R16 ;  /* 0x0000000373737223 */ /* 0x000fcc0000010810 */
[----:B------:R-:W2:Y:S01]  /*64c0*/  MUFU.EX2 R17, R110 ;  /* 0x0000006e00117308 */ /* 0x000ea20000000800 */
[-CC-:B------:R-:W-:Y:S01]  /*64d0*/  FFMA.FTZ R118, R118, R3.reuse, -R16.reuse ;  /* 0x0000000376767223 */ /* 0x180fe20000010810 */
[----:B------:R-:W-:Y:S01]  /*64e0*/  F2FP.BF16.F32.PACK_AB R64, R65, R64 ;  /* 0x000000404140723e */ /* 0x000fe200000010ff */
[----:B------:R-:W-:Y:S01]  /*64f0*/  FFMA.FTZ R16, R119, R3, -R16 ;  /* 0x0000000377107223 */ /* 0x000fe20000010810 */
[----:B------:R-:W-:-:S04]  /*6500*/  F2FP.BF16.F32.PACK_AB R65, R34, R19 ;  /* 0x000000132241723e */ /* 0x000fc800000010ff */
[----:B------:R-:W2:Y:S01]  /*6510*/  MUFU.EX2 R109, R109 ;  /* 0x0000006d006d7308 */ /* 0x000ea20000000800 */
[----:B0-----:R-:W-:Y:S01]  /*6520*/  FADD.FTZ R8, R104, R9 ;  /* 0x0000000968087221 */ /* 0x001fe20000010000 */
[----:B-1----:R-:W-:-:S06]  /*6530*/  FADD.FTZ R10, R106, R11 ;  /* 0x0000000b6a0a7221 */ /* 0x002fcc0000010000 */
[----:B------:R-:W0:Y:S01]  /*6540*/  MUFU.EX2 R111, R111 ;  /* 0x0000006f006f7308 */ /* 0x000e220000000800 */
[----:B-----5:R-:W-:Y:S01]  /*6550*/  FADD.FTZ R9, R105, R8 ;  /* 0x0000000869097221 */ /* 0x020fe20000010000 */
[----:B------:R-:W-:-:S06]  /*6560*/  FADD.FTZ R10, R107, R10 ;  /* 0x0000000a6b0a7221 */ /* 0x000fcc0000010000 */
[----:B------:R-:W1:Y:S08]  /*6570*/  MUFU.EX2 R112, R112 ;  /* 0x0000007000707308 */ /* 0x000e700000000800 */
[----:B------:R-:W5:Y:S01]  /*6580*/  MUFU.EX2 R19, R114 ;  /* 0x0000007200137308 */ /* 0x000f620000000800 */
[----:B--2---:R-:W-:Y:S01]  /*6590*/  FADD.FTZ R8, R108, R9 ;  /* 0x000000096c087221 */ /* 0x004fe20000010000 */
[----:B------:R-:W-:-:S06]  /*65a0*/  FADD.FTZ R10, R17, R10 ;  /* 0x0000000a110a7221 */ /* 0x000fcc0000010000 */
[----:B------:R-:W2:Y:S08]  /*65b0*/  MUFU.EX2 R113, R113 ;  /* 0x0000007100717308 */ /* 0x000eb00000000800 */
[----:B------:R-:W2:Y:S01]  /*65c0*/  MUFU.EX2 R115, R115 ;  /* 0x0000007300737308 */ /* 0x000ea20000000800 */
[----:B------:R-:W-:-:S07]  /*65d0*/  FADD.FTZ R9, R109, R8 ;  /* 0x000000086d097221 */ /* 0x000fce0000010000 */
[----:B------:R-:W-:Y:S08]  /*65e0*/  MUFU.EX2 R116, R116 ;  /* 0x0000007400747308 */ /* 0x000ff00000000800 */
[----:B------:R-:W3:Y:S08]  /*65f0*/  MUFU.EX2 R117, R117 ;  /* 0x0000007500757308 */ /* 0x000ef00000000800 */
[----:B------:R-:W-:Y:S08]  /*6600*/  MUFU.EX2 R21, R118 ;  /* 0x0000007600157308 */ /* 0x000ff00000000800 */
[----:B------:R-:W4:Y:S01]  /*6610*/  MUFU.EX2 R16, R16 ;  /* 0x0000001000107308 */ /* 0x000f220000000800 */
[----:B------:R-:W-:Y:S01]  /*6620*/  F2FP.BF16.F32.PACK_AB R42, R45, R44 ;  /* 0x0000002c2d2a723e */ /* 0x000fe200000010ff */
[----:B0-----:R-:W-:Y:S01]  /*6630*/  FADD.FTZ R10, R111, R10 ;  /* 0x0000000a6f0a7221 */ /* 0x001fe20000010000 */
[----:B------:R-:W-:-:S02]  /*6640*/  F2FP.BF16.F32.PACK_AB R50, R53, R52 ;  /* 0x000000343532723e */ /* 0x000fc400000010ff */
[----:B------:R-:W-:Y:S02]  /*6650*/  F2FP.BF16.F32.PACK_AB R51, R30, R51 ;  /* 0x000000331e33723e */ /* 0x000fe400000010ff */
[----:B------:R-:W-:Y:S01]  /*6660*/  F2FP.BF16.F32.PACK_AB R56, R57, R56 ;  /* 0x000000383938723e */ /* 0x000fe200000010ff */
[----:B-1----:R-:W-:Y:S01]  /*6670*/  FADD.FTZ R8, R112, R9 ;  /* 0x0000000970087221 */ /* 0x002fe20000010000 */
[----:B------:R-:W-:Y:S02]  /*6680*/  F2FP.BF16.F32.PACK_AB R57, R31, R23 ;  /* 0x000000171f39723e */ /* 0x000fe400000010ff */
[----:B------:R-:W-:Y:S02]  /*6690*/  F2FP.BF16.F32.PACK_AB R58, R61, R60 ;  /* 0x0000003c3d3a723e */ /* 0x000fe400000010ff */
[----:B------:R-:W-:Y:S01]  /*66a0*/  F2FP.BF16.F32.PACK_AB R59, R32, R59 ;  /* 0x0000003b203b723e */ /* 0x000fe200000010ff */
[----:B-----5:R-:W-:Y:S01]  /*66b0*/  FADD.FTZ R10, R19, R10 ;  /* 0x0000000a130a7221 */ /* 0x020fe20000010000 */
[----:B------:R-:W-:Y:S01]  /*66c0*/  F2FP.BF16.F32.PACK_AB R66, R69, R68 ;  /* 0x000000444542723e */ /* 0x000fe200000010ff */
[----:B------:R1:W-:Y:S01]  /*66d0*/  STSM.16.M88.4 [R6], R40 ;  /* 0x0000002806007844 */ /* 0x0003e20000000200 */
[----:B------:R-:W-:-:S02]  /*66e0*/  F2FP.BF16.F32.PACK_AB R74, R77, R76 ;  /* 0x0000004c4d4a723e */ /* 0x000fc400000010ff */
[----:B------:R-:W-:Y:S01]  /*66f0*/  F2FP.BF16.F32.PACK_AB R80, R81, R80 ;  /* 0x000000505150723e */ /* 0x000fe200000010ff */
[----:B------:R1:W-:Y:S01]  /*6700*/  STSM.16.M88.4 [R7], R48 ;  /* 0x0000003007007844 */ /* 0x0003e20000000200 */
[----:B------:R-:W-:Y:S02]  /*6710*/  F2FP.BF16.F32.PACK_AB R81, R46, R39 ;  /* 0x000000272e51723e */ /* 0x000fe400000010ff */
[----:B------:R-:W-:Y:S02]  /*6720*/  F2FP.BF16.F32.PACK_AB R82, R85, R84 ;  /* 0x000000545552723e */ /* 0x000fe400000010ff */
[----:B------:R-:W-:Y:S02]  /*6730*/  F2FP.BF16.F32.PACK_AB R83, R38, R83 ;  /* 0x000000532653723e */ /* 0x000fe400000010ff */
[----:B------:R-:W-:Y:S02]  /*6740*/  F2FP.BF16.F32.PACK_AB R88, R89, R88 ;  /* 0x000000585958723e */ /* 0x000fe400000010ff */
[----:B------:R-:W-:Y:S01]  /*6750*/  F2FP.BF16.F32.PACK_AB R96, R97, R96 ;  /* 0x000000606160723e */ /* 0x000fe200000010ff */
[----:B------:R1:W-:Y:S01]  /*6760*/  STSM.16.M88.4 [R5+0x24800], R56 ;  /* 0x0248003805007844 */ /* 0x0003e20000000200 */
[----:B------:R-:W-:Y:S01]  /*6770*/  F2FP.BF16.F32.PACK_AB R89, R35, R20 ;  /* 0x000000142359723e */ /* 0x000fe200000010ff */
[----:B--2---:R-:W-:Y:S01]  /*6780*/  FADD.FTZ R9, R113, R8 ;  /* 0x0000000871097221 */ /* 0x004fe20000010000 */
[----:B------:R-:W-:-:S02]  /*6790*/  F2FP.BF16.F32.PACK_AB R90, R93, R92 ;  /* 0x0000005c5d5a723e */ /* 0x000fc400000010ff */
[----:B------:R-:W-:Y:S02]  /*67a0*/  F2FP.BF16.F32.PACK_AB R91, R95, R91 ;  /* 0x0000005b5f5b723e */ /* 0x000fe400000010ff */
[----:B------:R-:W-:Y:S02]  /*67b0*/  F2FP.BF16.F32.PACK_AB R97, R99, R98 ;  /* 0x000000626361723e */ /* 0x000fe400000010ff */
[----:B------:R-:W-:Y:S01]  /*67c0*/  F2FP.BF16.F32.PACK_AB R104, R105, R104 ;  /* 0x000000686968723e */ /* 0x000fe200000010ff */
[----:B------:R1:W-:Y:S01]  /*67d0*/  STSM.16.M88.4 [R55], R64 ;  /* 0x0000004037007844 */ /* 0x0003e20000000200 */
[----:B------:R-:W-:Y:S01]  /*67e0*/  F2FP.BF16.F32.PACK_AB R98, R101, R100 ;  /* 0x000000646562723e */ /* 0x000fe200000010ff */
[----:B------:R-:W-:Y:S01]  /*67f0*/  FADD.FTZ R10, R115, R10 ;  /* 0x0000000a730a7221 */ /* 0x000fe20000010000 */
[----:B------:R-:W-:Y:S02]  /*6800*/  F2FP.BF16.F32.PACK_AB R99, R103, R102 ;  /* 0x000000666763723e */ /* 0x000fe400000010ff */
[----:B------:R-:W-:-:S02]  /*6810*/  F2FP.BF16.F32.PACK_AB R105, R107, R106 ;  /* 0x0000006a6b69723e */ /* 0x000fc400000010ff */
[----:B------:R-:W-:Y:S01]  /*6820*/  F2FP.BF16.F32.PACK_AB R112, R113, R112 ;  /* 0x000000707170723e */ /* 0x000fe200000010ff */
[----:B------:R1:W-:Y:S01]  /*6830*/  STSM.16.M88.4 [R6+0x6000], R72 ;  /* 0x0060004806007844 */ /* 0x0003e20000000200 */
[----:B------:R-:W-:Y:S02]  /*6840*/  F2FP.BF16.F32.PACK_AB R106, R109, R108 ;  /* 0x0000006c6d6a723e */ /* 0x000fe400000010ff */
[----:B------:R-:W-:Y:S02]  /*6850*/  F2FP.BF16.F32.PACK_AB R107, R111, R17 ;  /* 0x000000116f6b723e */ /* 0x000fe400000010ff */
[----:B------:R-:W-:Y:S01]  /*6860*/  F2FP.BF16.F32.PACK_AB R113, R115, R19 ;  /* 0x000000137371723e */ /* 0x000fe200000010ff */
[----:B------:R1:W-:Y:S01]  /*6870*/  STSM.16.M88.4 [R7+0x6000], R80 ;  /* 0x0060005007007844 */ /* 0x0003e20000000200 */
[----:B---3--:R-:W-:Y:S02]  /*6880*/  F2FP.BF16.F32.PACK_AB R114, R117, R116 ;  /* 0x000000747572723e */ /* 0x008fe400000010ff */
[----:B----4-:R-:W-:Y:S01]  /*6890*/  F2FP.BF16.F32.PACK_AB R115, R16, R21 ;  /* 0x000000151073723e */ /* 0x010fe200000010ff */
[----:B------:R1:W-:Y:S04]  /*68a0*/  STSM.16.M88.4 [R5+0x2a800], R88 ;  /* 0x02a8005805007844 */ /* 0x0003e80000000200 */
        /* <DEDUP_REMOVED lines=8> */
[----:B0-----:R-:W0:Y:S01]  /*6930*/  FENCE.VIEW.ASYNC.S ;  /* 0x00000000000073c6 */ /* 0x001e220000000000 */
[----:B------:R-:W-:Y:S01]  /*6940*/  ISETP.GT.AND P2, PT, R13, R18, PT ;  /* 0x000000120d00720c */ /* 0x000fe20003f44270 */
[----:B------:R-:W-:Y:S01]  /*6950*/  FADD.FTZ R10, R21, R10 ;  /* 0x0000000a150a7221 */ /* 0x000fe20000010000 */
[----:B------:R-:W-:Y:S01]  /*6960*/  FADD.FTZ R8, R116, R9 ;  /* 0x0000000974087221 */ /* 0x000fe20000010000 */
[----:B------:R-:W-:Y:S01]  /*6970*/  R2UR UR4, R0 ;  /* 0x00000000000472ca */ /* 0x000fe200000e0000 */
        /* <DEDUP_REMOVED lines=35> */
[----:B------:R-:W-:Y:S02]  /*6bb0*/  IMAD.MOV.U32 R10, RZ, RZ, R12 ;  /* 0x000000ffff0a7224 */ /* 0x000fe400078e000c */
[----:B------:R-:W-:Y:S02]  /*6bc0*/  IMAD.MOV.U32 R11, RZ, RZ, R4 ;  /* 0x000000ffff0b7224 */ /* 0x000fe400078e0004 */
[----:B------:R-:W-:Y:S01]  /*6bd0*/  IMAD.MOV.U32 R15, RZ, RZ, R2 ;  /* 0x000000ffff0f7224 */ /* 0x000fe200078e0002 */
[----:B0-----:R-:W-:Y:S01]  /*6be0*/  NOP ;  /* 0x0000000000007918 */ /* 0x001fe20000000000 */
[----:B-1----:R-:W-:Y:S05]  /*6bf0*/  @P2 BRA `(.L_x_12165) ;  /* 0xffffffd4006c2947 */ /* 0x002fea000383ffff */
.L_x_12156:
[----:B------:R-:W-:Y:S06]  /*6c00*/  BAR.ARV 0x8, 0x200 ;  /* 0x0208000000007b1d */ /* 0x000fec0000002000 */
[----:B------:R-:W-:Y:S05]  /*6c10*/  @!P0 BRA `(.L_x_12166) ;  /* 0x0000000000048947 */ /* 0x000fea0003800000 */
[----:B------:R-:W-:Y:S01]  /*6c20*/  BPT.TRAP 0x1 ;  /* 0x000000040000795c */ /* 0x000fe20000300000 */
.L_x_12166:
[----:B------:R-:W-:Y:S02]  /*6c30*/  SHF.L.U32 R12, R12, 0x1f, RZ ;  /* 0x0000001f0c0c7819 */ /* 0x000fe400000006ff */
[----:B------:R-:W-:-:S04]  /*6c40*/  LEA R11, R0, UR36, 0x3 ;  /* 0x00000024000b7c11 */ /* 0x000fc8000f8e18ff */
[----:B------:R1:W2:Y:S01]  /*6c50*/  SYNCS.PHASECHK.TRANS64.TRYWAIT P2, [R11+URZ+0x30850], R12 ;  /* 0x0308500c0b0075a7 */ /* 0x0002a2000804017f */
[----:B------:R-:W-:Y:S05]  /*6c60*/  @!P0 BRA `(.L_x_12167) ;  /* 0x0000000000048947 */ /* 0x000fea0003800000 */
[----:B------:R-:W-:Y:S01]  /*6c70*/  BPT.TRAP 0x1 ;  /* 0x000000040000795c */ /* 0x000fe20000300000 */
.L_x_12167:
[----:B--2---:R-:W-:Y:S05]  /*6c80*/  @P2 BRA `(.L_x_12168) ;  /* 0x0000000000082947 */ /* 0x004fea0003800000 */
[----:B------:R-:W2:Y:S02]  /*6c90*/  SYNCS.PHASECHK.TRANS64.TRYWAIT P0, [R11+URZ+0x30850], R12 ;  /* 0x0308500c0b0075a7 */ /* 0x000ea4000800017f */
[----:B--2---:R-:W-:Y:S05]  /*6ca0*/  @!P0 BRA `(.L_x_12169) ;  /* 0x0000005000748947 */ /* 0x004fea0003800000 */
.L_x_12168:
[----:B------:R-:W3:Y:S01]  /*6cb0*/  LDL.LU R5, [R1] ;  /* 0x0000000001057983 */ /* 0x000ee20000300800 */
[----:B------:R-:W-:Y:S01]  /*6cc0*/  R2UR UR5, R0 ;  /* 0x00000000000572ca */ /* 0x000fe200000e0000 */
[----:B------:R-:W-:Y:S01]  /*6cd0*/  UIADD3 UR36, UR36, 0x400, URZ ;  /* 0x0000040024247890 */ /* 0x000fe2000fffe03f */
[----:B------:R-:W-:Y:S01]  /*6ce0*/  WARPGROUP.ARRIVE ;  /* 0x00000000000079c5 */ /* 0x000fe20000000000 */
[----:B------:R-:W-:Y:S01]  /*6cf0*/  UMOV UR7, 0x40000040 ;  /* 0x4000004000077882 */ /* 0x000fe20000000000 */
[----:B------:R-:W-:Y:S01]  /*6d00*/  UMOV UR11, 0x40000040 ;  /* 0x40000040000b7882 */ /* 0x000fe20000000000 */
[----:B------:R-:W-:Y:S01]  /*6d10*/  USHF.R.U32.HI UR36, URZ, 0x4, UR36 ;  /* 0x000000043f247899 */ /* 0x000fe20008011624 */
[----:B------:R-:W0:Y:S01]  /*6d20*/  SHFL.BFLY PT, R0, R9, 0x2, 0x1f ;  /* 0x0c401f0009007f89 */ /* 0x000e2200000e0000 */
[----:B------:R-:W-:Y:S01]  /*6d30*/  UMOV UR9, 0x40000040 ;  /* 0x4000004000097882 */ /* 0x000fe20000000000 */
[----:B------:R-:W-:Y:S01]  /*6d40*/  MOV R31, RZ ;  /* 0x000000ff001f7202 */ /* 0x000fe20000000f00 */
[----:B------:R-:W-:Y:S01]  /*6d50*/  ULOP3.LUT UR6, UR36, 0x3fff, URZ, 0xc0, !UPT ;  /* 0x00003fff24067892 */ /* 0x000fe2000f8ec03f */
[----:B------:R-:W-:-:S02]  /*6d60*/  IMAD.MOV.U32 R16, RZ, RZ, RZ ;  /* 0x000000ffff107224 */ /* 0x000fc400078e00ff */
[----:B------:R-:W-:Y:S01]  /*6d70*/  IMAD.MOV.U32 R17, RZ, RZ, -0x800000 ;  /* 0xff800000ff117424 */ /* 0x000fe200078e00ff */
[----:B------:R-:W-:-:S03]  /*6d80*/  UIMAD UR6, UR5, 0x600, UR6 ;  /* 0x00000600050678a4 */ /* 0x000fc6000f8e0206 */
[----:B------:R-:W-:Y:S01]  /*6d90*/  UMOV UR5, 0x40000040 ;  /* 0x4000004000057882 */ /* 0x000fe20000000000 */
[----:B------:R-:W-:Y:S01]  /*6da0*/  UIADD3 UR10, UR6, 0x80, URZ ;  /* 0x00000080060a7890 */ /* 0x000fe2000fffe03f */
[----:B0-----:R-:W-:Y:S01]  /*6db0*/  FADD.FTZ R6, R0, R9 ;  /* 0x0000000900067221 */ /* 0x001fe20000010000 */
[----:B------:R-:W-:-:S04]  /*6dc0*/  @!P1 VIADD R9, R11, 0x30860 ;  /* 0x000308600b099836 */ /* 0x000fc80000000000 */
[----:B------:R-:W1:Y:S01]  /*6dd0*/  SHFL.BFLY PT, R7, R6, 0x1, 0x1f ;  /* 0x0c201f0006077f89 */ /* 0x000e6200000e0000 */
[----:B------:R-:W-:Y:S01]  /*6de0*/  @!P1 PRMT R9, RZ, 0x654, R9 ;  /* 0x00000654ff099816 */ /* 0x000fe20000000009 */
[----:B-12---:R-:W-:-:S05]  /*6df0*/  FADD.FTZ R12, R6, R7 ;  /* 0x00000007060c7221 */ /* 0x006fca0000010000 */
[----:B------:R-:W-:-:S13]  /*6e00*/  FSETP.NE.FTZ.AND P2, PT, R12, RZ, PT ;  /* 0x000000ff0c00720b */ /* 0x000fda0003f55000 */
[----:B------:R-:W-:Y:S01]  /*6e10*/  @P2 MUFU.RCP R16, R12 ;  /* 0x0000000c00102308 */ /* 0x000fe20000001000 */
[----:B------:R-:W-:Y:S01]  /*6e20*/  @P2 FMUL.FTZ R14, R3, 0.69314718246459960938 ;  /* 0x3f317218030e2820 */ /* 0x000fe20000410000 */
[----:B---3--:R-:W-:Y:S02]  /*6e30*/  R2UR UR4, R5 ;  /* 0x00000000050472ca */ /* 0x008fe400000e0000 */
[----:B------:R-:W0:Y:S11]  /*6e40*/  SHFL.BFLY PT, R5, R8, 0x2, 0x1f ;  /* 0x0c401f0008057f89 */ /* 0x000e3600000e0000 */
[----:B------:R-:W-:-:S04]  /*6e50*/  UIADD3 UR4, UR4, 0x1e800, URZ ;  /* 0x0001e80004047890 */ /* 0x000fc8000fffe03f */
[----:B------:R-:W-:-:S04]  /*6e60*/  USHF.R.U32.HI UR4, URZ, 0x4, UR4 ;  /* 0x000000043f047899 */ /* 0x000fc80008011604 */
[----:B------:R-:W-:-:S04]  /*6e70*/  ULOP3.LUT UR4, UR4, 0x3fff, URZ, 0xc0, !UPT ;  /* 0x00003fff04047892 */ /* 0x000fc8000f8ec03f */
[----:B------:R-:W-:Y:S01]  /*6e80*/  ULOP3.LUT UR4, UR4, 0x10000, URZ, 0xfc, !UPT ;  /* 0x0001000004047892 */ /* 0x000fe2000f8efc3f */
[----:B0-----:R-:W-:Y:S02]  /*6e90*/  FADD.FTZ R5, R5, R8 ;  /* 0x0000000805057221 */ /* 0x001fe40000010000 */
[----:B------:R-:W0:Y:S01]  /*6ea0*/  @P2 MUFU.LG2 R8, R12 ;  /* 0x0000000c00082308 */ /* 0x000e220000000c00 */
[----:B------:R-:W-:Y:S02]  /*6eb0*/  UIADD3 UR8, UR4, 0x2, URZ ;  /* 0x0000000204087890 */ /* 0x000fe4000fffe03f */
[----:B------:R-:W1:Y:S03]  /*6ec0*/  SHFL.BFLY PT, R0, R5, 0x1, 0x1f ;  /* 0x0c201f0005007f89 */ /* 0x000e6600000e0000 */
[----:B------:R-:W-:Y:S01]  /*6ed0*/  HGMMA.64x64x16.F32.BF16 R120, gdesc[UR4].tnspB, R120, gsb0 ;  /* 0x40e00000047879f0 */ /* 0x000fe20008001878 */
[----:B------:R-:W-:Y:S01]  /*6ee0*/  UMOV UR7, 0x40000040 ;  /* 0x4000004000077882 */ /* 0x000fe20000000000 */
[----:B------:R-:W-:Y:S01]  /*6ef0*/  UMOV UR5, 0x40000040 ;  /* 0x4000004000057882 */ /* 0x000fe20000000000 */
[----:B-1----:R-:W-:Y:S01]  /*6f00*/  FADD.FTZ R10, R5, R0 ;  /* 0x00000000050a7221 */ /* 0x002fe20000010000 */
[----:B------:R-:W-:-:S04]  /*6f10*/  IMAD.MOV.U32 R0, RZ, RZ, -0x800000 ;  /* 0xff800000ff007424 */ /* 0x000fc800078e00ff */
[----:B------:R-:W-:-:S13]  /*6f20*/  FSETP.NE.FTZ.AND P0, PT, R10, RZ, PT ;  /* 0x000000ff0a00720b */ /* 0x000fda0003f15000 */
[----:B------:R-:W1:Y:S01]  /*6f30*/  @P0 MUFU.LG2 R7, R10 ;  /* 0x0000000a00070308 */ /* 0x000e620000000c00 */
[----:B------:R-:W-:Y:S01]  /*6f40*/  @P0 FMUL.FTZ R5, R3, 0.69314718246459960938 ;  /* 0x3f31721803050820 */ /* 0x000fe20000410000 */
[----:B0-----:R-:W-:-:S04]  /*6f50*/  @P2 FMUL.FTZ R3, R8, 0.69314718246459960938 ;  /* 0x3f31721808032820 */ /* 0x001fc80000410000 */
[----:B------:R-:W-:Y:S02]  /*6f60*/  @P2 FFMA.FTZ R0, R14, R4, R3 ;  /* 0x000000040e002223 */ /* 0x000fe40000010003 */
[----:B------:R-:W0:Y:S01]  /*6f70*/  @P0 MUFU.RCP R31, R10 ;  /* 0x0000000a001f0308 */ /* 0x000e220000001000 */
[----:B-1----:R-:W-:-:S04]  /*6f80*/  @P0 FMUL.FTZ R6, R7, 0.69314718246459960938 ;  /* 0x3f31721807060820 */ /* 0x002fc80000410000 */
[----:B------:R-:W-:Y:S01]  /*6f90*/  @P0 FFMA.FTZ R17, R5, R2, R6 ;  /* 0x0000000205110223 */ /* 0x000fe20000010006 */
[----:B------:R-:W-:Y:S01]  /*6fa0*/  PLOP3.LUT P0, PT, PT, PT, PT, 0x8, 0x0 ;  /* 0x000000000000781c */ /* 0x000fe20003f0e170 */
        /* <DEDUP_REMOVED lines=63> */
[----:B------:R-:W-:Y:S02]  /*73a0*/  UIADD3 UR6, UR6, 0x580, URZ ;  /* 0x0000058006067890 */ /* 0x000fe4000fffe03f */
[----:B------:R-:W-:Y:S01]  /*73b0*/  UIADD3 UR4, UR4, 0xc06, URZ ;  /* 0x00000c0604047890 */ /* 0x000fe2000fffe03f */
[----:B------:R-:W-:Y:S02]  /*73c0*/  WARPGROUP.DEPBAR.LE gsb0, 0x0 ;  /* 0x00008000000079c5 */ /* 0x000fe40000010000 */
[----:B------:R-:W-:-:S06]  /*73d0*/  WARPGROUP.ARRIVE ;  /* 0x00000000000079c5 */ /* 0x000fcc0000000000 */
[----:B------:R-:W-:Y:S03]  /*73e0*/  HGMMA.64x64x16.F32.BF16 R120, gdesc[UR8].tnspB, R120, gsb0 ;  /* 0x40e00000087879f0 */ /* 0x000fe60008001878 */
[----:B------:R-:W-:Y:S02]  /*73f0*/  WARPGROUP.DEPBAR.LE gsb0, 0x0 ;  /* 0x00008000000079c5 */ /* 0x000fe40000010000 */
[----:B------:R-:W-:-:S06]  /*7400*/  WARPGROUP.ARRIVE ;  /* 0x00000000000079c5 */ /* 0x000fcc0000000000 */
[----:B------:R-:W-:Y:S03]  /*7410*/  HGMMA.64x64x16.F32.BF16 R120, gdesc[UR4].tnspB, R120, gsb0 ;  /* 0x40e00000047879f0 */ /* 0x000fe60008001878 */
[----:B------:R-:W-:Y:S02]  /*7420*/  WARPGROUP.DEPBAR.LE gsb0, 0x0 ;  /* 0x00008000000079c5 */ /* 0x000fe40000010000 */
[----:B------:R1:W-:Y:S01]  /*7430*/  @!P1 SYNCS.ARRIVE.TRANS64.RED.A1T0 RZ, [R9+URZ], RZ ;  /* 0x000000ff09ff99a7 */ /* 0x0003e2000810043f */
        /* <DEDUP_REMOVED lines=32> */
.L_x_12149:
[----:B------:R-:W-:Y:S05]  /*7640*/  @P0 BRA `(.L_x_12170) ;  /* 0x0000000c00b80947 */ /* 0x000fea0003800000 */
[----:B------:R-:W2:Y:S01]  /*7650*/  LDL.LU R47, [R1+0x14] ;  /* 0x00001400012f7983 */ /* 0x000ea20000300800 */
[----:B------:R-:W0:Y:S01]  /*7660*/  LDC R46, c[0x0][0xbe8] ;  /* 0x0002fa00ff2e7b82 */ /* 0x000e220000000800 */
[----:B------:R-:W-:Y:S01]  /*7670*/  ULDC.64 UR4, c[0x0][0xbd0] ;  /* 0x0002f40000047ab9 */ /* 0x000fe20000000a00 */
[----:B------:R-:W-:Y:S01]  /*7680*/  ULDC.64 UR6, c[0x0][0xb38] ;  /* 0x0002ce0000067ab9 */ /* 0x000fe20000000a00 */
[----:B------:R-:W1:Y:S05]  /*7690*/  S2R R16, SR_TID.X ;  /* 0x0000000000107919 */ /* 0x000e6a0000002100 */
[----:B------:R-:W3:Y:S01]  /*76a0*/  S2UR UR9, SR_CTAID.Z ;  /* 0x00000000000979c3 */ /* 0x000ee20000002700 */
[----:B------:R-:W4:Y:S07]  /*76b0*/  S2R R40, SR_CTAID.X ;  /* 0x0000000000287919 */ /* 0x000f2e0000002500 */
[----:B------:R-:W5:Y:S08]  /*76c0*/  LDC.64 R48, c[0x0][0xbd8] ;  /* 0x0002f600ff307b82 */ /* 0x000f700000000a00 */
[----:B------:R-:W5:Y:S08]  /*76d0*/  S2UR UR8, SR_CTAID.Y ;  /* 0x00000000000879c3 */ /* 0x000f700000002600 */
[----:B------:R-:W5:Y:S01]  /*76e0*/  LDC R52, c[0x0][0xc50] ;  /* 0x00031400ff347b82 */ /* 0x000f620000000800 */
[----:B-1----:R-:W-:-:S05]  /*76f0*/  VIADD R27, R16, 0xffffff80 ;  /* 0xffffff80101b7836 */ /* 0x002fca0000000000 */
[----:B------:R-:W-:Y:S02]  /*7700*/  SHF.R.S32.HI R18, RZ, 0x1f, R27 ;  /* 0x0000001fff127819 */ /* 0x000fe4000001141b */
[----:B------:R-:W1:Y:S02]  /*7710*/  LDC.64 R50, c[0x0][0xb40] ;  /* 0x0002d000ff327b82 */ /* 0x000e640000000a00 */
[----:B------:R-:W-:-:S04]  /*7720*/  LEA.HI R26, R18, R27, RZ, 0x7 ;  /* 0x0000001b121a7211 */ /* 0x000fc800078f38ff */
[----:B------:R-:W-:-:S05]  /*7730*/  LOP3.LUT R16, R26, 0xffffff80, RZ, 0xc0, !PT ;  /* 0xffffff801a107812 */ /* 0x000fca00078ec0ff */
[----:B------:R-:W-:-:S05]  /*7740*/  IMAD.IADD R53, R27, 0x1, -R16 ;  /* 0x000000011b357824 */ /* 0x000fca00078e0a10 */
[----:B------:R-:W-:-:S04]  /*7750*/  SHF.R.S32.HI R38, RZ, 0x1f, R53 ;  /* 0x0000001fff267819 */ /* 0x000fc80000011435 */
[----:B------:R-:W-:Y:S02]  /*7760*/  LEA.HI R54, R38, R53, RZ, 0x2 ;  /* 0x0000003526367211 */ /* 0x000fe400078f10ff */
[----:B------:R-:W-:Y:S02]  /*7770*/  LEA.HI R18, R18, R27, RZ, 0x2 ;  /* 0x0000001b12127211 */ /* 0x000fe400078f10ff */
[--C-:B------:R-:W-:Y:S02]  /*7780*/  SHF.R.S32.HI R16, RZ, 0x2, R54.reuse ;  /* 0x00000002ff107819 */ /* 0x100fe40000011436 */
[----:B------:R-:W-:Y:S02]  /*7790*/  SHF.R.S32.HI R19, RZ, 0x1f, R54 ;  /* 0x0000001fff137819 */ /* 0x000fe40000011436 */
[----:B------:R-:W-:Y:S02]  /*77a0*/  LOP3.LUT R18, R18, 0xfffffffc, RZ, 0xc0, !PT ;  /* 0xfffffffc12127812 */ /* 0x000fe400078ec0ff */
[----:B------:R-:W-:Y:S01]  /*77b0*/  LEA.HI R19, R19, R16, RZ, 0x3 ;  /* 0x0000001013137211 */ /* 0x000fe200078f18ff */
[----:B------:R-:W-:Y:S01]  /*77c0*/  BAR.SYNC.DEFER_BLOCKING 0x1, 0x180 ;  /* 0x0046000000007b1d */ /* 0x000fe20000010000 */
[----:B0-----:R-:W-:-:S02]  /*77d0*/  ISETP.NE.AND P0, PT, R46, 0x1, PT ;  /* 0x000000012e00780c */ /* 0x001fc40003f05270 */
[----:B------:R-:W-:Y:S02]  /*77e0*/  LOP3.LUT R19, R19, 0xfffffff8, RZ, 0xc0, !PT ;  /* 0xfffffff813137812 */ /* 0x000fe400078ec0ff */
[----:B------:R-:W-:Y:S01]  /*77f0*/  SHF.R.S32.HI R39, RZ, 0x7, R26 ;  /* 0x00000007ff277819 */ /* 0x000fe2000001141a */
[----:B------:R-:W-:Y:S02]  /*7800*/  IMAD.IADD R26, R27, 0x1, -R18 ;  /* 0x000000011b1a7824 */ /* 0x000fe400078e0a12 */
[----:B------:R-:W-:Y:S02]  /*7810*/  IMAD.IADD R19, R16, 0x1, -R19 ;  /* 0x0000000110137824 */ /* 0x000fe400078e0a13 */
[----:B------:R-:W-:Y:S01]  /*7820*/  IMAD.HI R16, R39, 0x55555556, RZ ;  /* 0x5555555627107827 */ /* 0x000fe200078e02ff */
[----:B------:R-:W-:Y:S02]  /*7830*/  LEA.HI R27, R26, R26, RZ, 0x1 ;  /* 0x0000001a1a1b7211 */ /* 0x000fe400078f08ff */
[----:B------:R-:W-:Y:S01]  /*7840*/  LEA.HI R18, R38, R53, RZ, 0x5 ;  /* 0x0000003526127211 */ /* 0x000fe200078f28ff */
[----:B------:R-:W0:Y:S01]  /*7850*/  @P0 LDC R44, c[0x0][0xbec] ;  /* 0x0002fb00ff2c0b82 */ /* 0x000e220000000800 */
[----:B------:R-:W-:-:S02]  /*7860*/  LEA.HI R16, R16, R16, RZ, 0x1 ;  /* 0x0000001010107211 */ /* 0x000fc400078f08ff */
[----:B------:R-:W-:Y:S02]  /*7870*/  LOP3.LUT R27, R27, 0x1ffffffe, RZ, 0xc0, !PT ;  /* 0x1ffffffe1b1b7812 */ /* 0x000fe400078ec0ff */
[----:B------:R-:W-:Y:S01]  /*7880*/  SHF.R.S32.HI R18, RZ, 0x5, R18 ;  /* 0x00000005ff127819 */ /* 0x000fe20000011412 */
[----:B------:R-:W-:Y:S02]  /*7890*/  IMAD R16, R16, -0x3, R39 ;  /* 0xfffffffd10107824 */ /* 0x000fe400078e0227 */
[----:B------:R-:W3:Y:S01]  /*78a0*/  @P0 LDC R56, c[0x0][0xbec] ;  /* 0x0002fb00ff380b82 */ /* 0x000ee20000000800 */
[----:B------:R-:W-:Y:S02]  /*78b0*/  IMAD.IADD R39, R26, 0x1, -R27 ;  /* 0x000000011a277824 */ /* 0x000fe400078e0a1b */
[----:B------:R-:W-:-:S05]  /*78c0*/  IMAD R27, R18, 0x10, R19 ;  /* 0x00000010121b7824 */ /* 0x000fca00078e0213 */
[----:B------:R-:W1:Y:S01]  /*78d0*/  @P0 LDC R45, c[0x0][0xbf0] ;  /* 0x0002fc00ff2d0b82 */ /* 0x000e620000000800 */
[----:B------:R-:W-:-:S07]  /*78e0*/  IMAD R16, R16, 0x40, R27 ;  /* 0x0000004010107824 */ /* 0x000fce00078e021b */
[----:B------:R-:W1:Y:S01]  /*78f0*/  @P0 LDC R55, c[0x0][0xbf0] ;  /* 0x0002fc00ff370b82 */ /* 0x000e620000000800 */
[----:B------:R-:W-:-:S04]  /*7900*/  IMAD R39, R39, 0x8, R16 ;  /* 0x0000000827277824 */ /* 0x000fc800078e0210 */
[----:B----4-:R-:W-:-:S04]  /*7910*/  IMAD R39, R40, 0xc0, R39 ;  /* 0x000000c028277824 */ /* 0x010fc800078e0227 */
[----:B---3--:R-:W-:-:S04]  /*7920*/  @P0 IMAD.HI.U32 R56, R39, R56, RZ ;  /* 0x0000003827380227 */ /* 0x008fc800078e00ff */
[----:B------:R-:W-:Y:S01]  /*7930*/  IMAD R16, R40, 0xc0, R16 ;  /* 0x000000c028107824 */ /* 0x000fe200078e0210 */
[----:B------:R-:W-:Y:S01]  /*7940*/  LOP3.LUT R54, R54, 0x7ffffffc, RZ, 0xc0, !PT ;  /* 0x7ffffffc36367812 */ /* 0x000fe200078ec0ff */
[----:B------:R-:W-:Y:S01]  /*7950*/  BSSY B0, `(.L_x_12171) ;  /* 0x0000089000007945 */ /* 0x000fe20003800000 */
[----:B--2---:R-:W-:Y:S01]  /*7960*/  SHF.R.S32.HI R42, RZ, 0x1f, R47 ;  /* 0x0000001fff2a7819 */ /* 0x004fe2000001142f */
[----:B------:R-:W-:-:S04]  /*7970*/  IMAD.WIDE.U32 R18, R47, UR4, RZ ;  /* 0x000000042f127c25 */ /* 0x000fc8000f8e00ff */
[C---:B------:R-:W-:Y:S01]  /*7980*/  IMAD R26, R42.reuse, UR4, RZ ;  /* 0x000000042a1a7c24 */ /* 0x040fe2000f8e02ff */
[----:B------:R-:W-:Y:S01]  /*7990*/  USHF.R.S32.HI UR4, URZ, 0x1f, UR9 ;  /* 0x0000001f3f047899 */ /* 0x000fe20008011409 */
[----:B------:R-:W-:Y:S02]  /*79a0*/  IMAD R42, R42, UR6, RZ ;  /* 0x000000062a2a7c24 */ /* 0x000fe4000f8e02ff */
[C---:B------:R-:W-:Y:S02]  /*79b0*/  IMAD R41, R47.reuse, UR5, R26 ;  /* 0x000000052f297c24 */ /* 0x040fe4000f8e021a */
[----:B------:R-:W-:-:S04]  /*79c0*/  IMAD.WIDE.U32 R26, R47, UR6, RZ ;  /* 0x000000062f1a7c25 */ /* 0x000fc8000f8e00ff */
[----:B------:R-:W-:Y:S02]  /*79d0*/  IMAD.IADD R19, R19, 0x1, R41 ;  /* 0x0000000113137824 */ /* 0x000fe400078e0229 */
[----:B-----5:R-:W-:Y:S02]  /*79e0*/  IMAD R38, R48, UR4, RZ ;  /* 0x0000000430267c24 */ /* 0x020fe4000f8e02ff */
[----:B------:R-:W-:Y:S01]  /*79f0*/  IMAD R41, R47, UR7, R42 ;  /* 0x000000072f297c24 */ /* 0x000fe2000f8e022a */
[----:B------:R-:W-:Y:S01]  /*7a00*/  ULDC.64 UR6, c[0x0][0xb48] ;  /* 0x0002d20000067ab9 */ /* 0x000fe20000000a00 */
[----:B------:R-:W-:Y:S02]  /*7a10*/  IMAD.MOV R47, RZ, RZ, -R47 ;  /* 0x000000ffff2f7224 */ /* 0x000fe400078e0a2f */
[----:B------:R-:W-:Y:S02]  /*7a20*/  IMAD R43, R49, UR9, R38 ;  /* 0x00000009312b7c24 */ /* 0x000fe4000f8e0226 */
[----:B------:R-:W-:-:S02]  /*7a30*/  IMAD R49, R52, R47, UR8 ;  /* 0x0000000834317e24 */ /* 0x000fc4000f8e022f */
[----:B------:R-:W-:Y:S01]  /*7a40*/  IMAD.WIDE.U32 R18, R48, UR9, R18 ;  /* 0x0000000930127c25 */ /* 0x000fe2000f8e0012 */
[----:B------:R-:W-:-:S03]  /*7a50*/  IADD3 R27, R27, R41, RZ ;  /* 0x000000291b1b7210 */ /* 0x000fc60007ffe0ff */
[----:B0-----:R-:W-:Y:S01]  /*7a60*/  @P0 IMAD.HI.U32 R38, R39, R44, RZ ;  /* 0x0000002c27260227 */ /* 0x001fe200078e00ff */
[----:B------:R-:W-:-:S03]  /*7a70*/  SHF.R.S32.HI R44, RZ, 0x1f, R49 ;  /* 0x0000001fff2c7819 */ /* 0x000fc60000011431 */
[----:B------:R-:W-:Y:S02]  /*7a80*/  IMAD.IADD R19, R19, 0x1, R43 ;  /* 0x0000000113137824 */ /* 0x000fe400078e022b */
[C---:B-1----:R-:W-:Y:S01]  /*7a90*/  IMAD R42, R50.reuse, UR4, RZ ;  /* 0x00000004322a7c24 */ /* 0x042fe2000f8e02ff */
[----:B------:R-:W-:Y:S01]  /*7aa0*/  ULDC.64 UR4, c[0x0][0xbe0] ;  /* 0x0002f80000047ab9 */ /* 0x000fe20000000a00 */
        /* <DEDUP_REMOVED lines=17> */
[----:B------:R-:W-:Y:S02]  /*7bc0*/  IMAD R47, R49, UR7, R44 ;  /* 0x00000007312f7c24 */ /* 0x000fe4000f8e022c */
[----:B------:R-:W-:-:S02]  /*7bd0*/  IMAD.MOV R44, RZ, RZ, -R43 ;  /* 0x000000ffff2c7224 */ /* 0x000fc400078e0a2b */
[----:B------:R-:W-:Y:S02]  /*7be0*/  IMAD R38, R38, UR4, RZ ;  /* 0x0000000426267c24 */ /* 0x000fe4000f8e02ff */
[C---:B------:R-:W-:Y:S02]  /*7bf0*/  IMAD R41, R46.reuse, R41, R39 ;  /* 0x000000292e297224 */ /* 0x040fe400078e0227 */
[----:B------:R-:W-:Y:S01]  /*7c00*/  IMAD.WIDE.U32 R26, R49, UR6, R26 ;  /* 0x00000006311a7c25 */ /* 0x000fe2000f8e001a */
[----:B------:R-:W-:Y:S01]  /*7c10*/  IADD3.X R19, R45, R19, R42, P0, !PT ;  /* 0x000000132d137210 */ /* 0x000fe200007fe42a */
[----:B------:R-:W-:Y:S02]  /*7c20*/  ULDC.64 UR6, c[0x0][0xbc8] ;  /* 0x0002f20000067ab9 */ /* 0x000fe40000000a00 */
[----:B------:R-:W-:Y:S02]  /*7c30*/  IMAD R39, R46, R44, R39 ;  /* 0x0000002c2e277224 */ /* 0x000fe400078e0227 */
[----:B------:R-:W-:Y:S01]  /*7c40*/  IMAD R45, R43, UR5, R38 ;  /* 0x000000052b2d7c24 */ /* 0x000fe2000f8e0226 */
[----:B------:R-:W-:Y:S01]  /*7c50*/  SHF.R.S32.HI R38, RZ, 0x1f, R41 ;  /* 0x0000001fff267819 */ /* 0x000fe20000011429 */
[----:B------:R-:W-:Y:S01]  /*7c60*/  IMAD.IADD R27, R27, 0x1, R47 ;  /* 0x000000011b1b7824 */ /* 0x000fe200078e022f */
[----:B------:R-:W-:Y:S01]  /*7c70*/  SHF.R.S32.HI R42, RZ, 0x1f, R39 ;  /* 0x0000001fff2a7819 */ /* 0x000fe20000011427 */
[----:B------:R-:W0:Y:S01]  /*7c80*/  S2UR UR5, SR_CgaCtaId ;  /* 0x00000000000579c3 */ /* 0x000e220000008800 */
[----:B------:R-:W-:-:S04]  /*7c90*/  IMAD.WIDE.U32 R26, R43, UR4, R26 ;  /* 0x000000042b1a7c25 */ /* 0x000fc8000f8e001a */
        /* <DEDUP_REMOVED lines=10> */
[----:B------:R-:W-:Y:S01]  /*7d40*/  UMOV UR4, 0x400 ;  /* 0x0000040000047882 */ /* 0x000fe20000000000 */
[----:B------:R-:W-:Y:S01]  /*7d50*/  IMAD.IADD R39, R19, 0x1, R43 ;  /* 0x0000000113277824 */ /* 0x000fe200078e022b */
[----:B------:R-:W-:Y:S01]  /*7d60*/  LEA R48, P1, R26, UR8, 0x2 ;  /* 0x000000081a307c11 */ /* 0x000fe2000f8210ff */
[----:B------:R-:W-:Y:S01]  /*7d70*/  IMAD.IADD R19, R27, 0x1, R41 ;  /* 0x000000011b137824 */ /* 0x000fe200078e0229 */
[----:B------:R-:W-:Y:S02]  /*7d80*/  ULDC UR6, c[0x0][0xa88] ;  /* 0x0002a20000067ab9 */ /* 0x000fe40000000800 */
[----:B------:R-:W-:-:S02]  /*7d90*/  LEA.HI.X R39, R18, UR7, R39, 0x2, P0 ;  /* 0x0000000712277c11 */ /* 0x000fc400080f1427 */
[----:B------:R-:W-:Y:S01]  /*7da0*/  LEA.HI.X R50, R26, UR9, R19, 0x2, P1 ;  /* 0x000000091a327c11 */ /* 0x000fe200088f1413 */
[----:B------:R-:W-:Y:S04]  /*7db0*/  SHFL.IDX PT, R18, R38, RZ, 0x1c1f ;  /* 0x001c1fff26127589 */ /* 0x000fe800000e0000 */
[----:B------:R-:W1:Y:S04]  /*7dc0*/  SHFL.IDX PT, R19, R39, RZ, 0x1c1f ;  /* 0x001c1fff27137589 */ /* 0x000e6800000e0000 */
[----:B------:R-:W-:Y:S04]  /*7dd0*/  SHFL.IDX PT, R26, R38, 0x1, 0x1c1f ;  /* 0x003c1f00261a7f89 */ /* 0x000fe800000e0000 */
        /* <DEDUP_REMOVED lines=13> */
[----:B------:R-:W-:-:S03]  /*7eb0*/  IMAD.IADD R47, R53, 0x1, -R54 ;  /* 0x00000001352f7824 */ /* 0x000fc600078e0a36 */
[----:B------:R0:W1:Y:S04]  /*7ec0*/  SHFL.IDX PT, R42, R48, RZ, 0x1c1f ;  /* 0x001c1fff302a7589 */ /* 0x00006800000e0000 */
[----:B------:R0:W2:Y:S01]  /*7ed0*/  SHFL.IDX PT, R43, R50, RZ, 0x1c1f ;  /* 0x001c1fff322b7589 */ /* 0x0000a200000e0000 */
[----:B------:R-:W-:Y:S01]  /*7ee0*/  SHF.L.U32 R47, R47, 0x1, RZ ;  /* 0x000000012f2f7819 */ /* 0x000fe200000006ff */
[----:B------:R-:W-:Y:S06]  /*7ef0*/  @P2 BRA `(.L_x_12172) ;  /* 0x0000000000b82947 */ /* 0x000fec0003800000 */
[----:B------:R-:W-:Y:S01]  /*7f00*/  ULDC UR4, c[0x0][0xac8] ;  /* 0x0002b20000047ab9 */ /* 0x000fe20000000800 */
[C---:B0-----:R-:W-:Y:S01]  /*7f10*/  VIADD R0, R47.reuse, 0x8 ;  /* 0x000000082f007836 */ /* 0x041fe20000000000 */
[C---:B------:R-:W-:Y:S01]  /*7f20*/  ISETP.GE.AND P0, PT, R47.reuse, UR4, PT ;  /* 0x000000042f007c0c */ /* 0x040fe2000bf06270 */
[C---:B------:R-:W-:Y:S02]  /*7f30*/  VIADD R18, R47.reuse, 0x10 ;  /* 0x000000102f127836 */ /* 0x040fe40000000000 */
[C---:B------:R-:W-:Y:S02]  /*7f40*/  VIADD R19, R47.reuse, 0x18 ;  /* 0x000000182f137836 */ /* 0x040fe40000000000 */
        /* <DEDUP_REMOVED lines=8> */
[----:B-12---:R-:W-:Y:S01]  /*7fd0*/  @!P0 IMAD.WIDE R16, R47, 0x4, R42 ;  /* 0x000000042f108825 */ /* 0x006fe200078e022a */
[----:B------:R-:W-:-:S02]  /*7fe0*/  ISETP.GE.AND P5, PT, R38, UR4, PT ;  /* 0x0000000426007c0c */ /* 0x000fc4000bfa6270 */
[----:B------:R-:W-:Y:S02]  /*7ff0*/  ISETP.GE.AND P6, PT, R39, UR4, PT ;  /* 0x0000000427007c0c */ /* 0x000fe4000bfc6270 */
[----:B------:R0:W-:Y:S01]  /*8000*/  @!P0 ST.E.64 desc[UR42][R16.64], R36 ;  /* 0x0000002410008985 */ /* 0x0001e2000c101b2a */
[----:B------:R-:W-:Y:S02]  /*8010*/  ISETP.GE.AND P0, PT, R0, UR4, PT ;  /* 0x0000000400007c0c */ /* 0x000fe4000bf06270 */
[----:B------:R-:W-:Y:S02]  /*8020*/  @!P1 LEA.HI R18, R18, R18, RZ, 0x1 ;  /* 0x0000001212129211 */ /* 0x000fe400078f08ff */
[----:B------:R-:W-:-:S04]  /*8030*/  @!P3 LEA.HI R26, R26, R26, RZ, 0x1 ;  /* 0x0000001a1a1ab211 */ /* 0x000fc800078f08ff */
[----:B------:R-:W-:Y:S02]  /*8040*/  @!P5 LEA.HI R38, R38, R38, RZ, 0x1 ;  /* 0x000000262626d211 */ /* 0x000fe400078f08ff */
[----:B------:R-:W-:Y:S02]  /*8050*/  @!P6 LEA.HI R40, R39, R39, RZ, 0x1 ;  /* 0x000000272728e211 */ /* 0x000fe400078f08ff */
[----:B------:R-:W-:Y:S02]  /*8060*/  @!P5 LOP3.LUT R41, R38, 0xfffffffe, RZ, 0xc0, !PT ;  /* 0xfffffffe2629d812 */ /* 0x000fe400078ec0ff */
[----:B------:R-:W-:Y:S02]  /*8070*/  @!P0 LEA.HI R0, R0, R0, RZ, 0x1 ;  /* 0x0000000000008211 */ /* 0x000fe400078f08ff */
[----:B0-----:R-:W-:Y:S02]  /*8080*/  @!P2 LEA.HI R16, R19, R19, RZ, 0x1 ;  /* 0x000000131310a211 */ /* 0x001fe400078f08ff */
[----:B------:R-:W-:-:S02]  /*8090*/  @!P4 LEA.HI R36, R27, R27, RZ, 0x1 ;  /* 0x0000001b1b24c211 */ /* 0x000fc400078f08ff */
[----:B------:R-:W-:Y:S02]  /*80a0*/  @!P0 LOP3.LUT R17, R0, 0xfffffffe, RZ, 0xc0, !PT ;  /* 0xfffffffe00118812 */ /* 0x000fe400078ec0ff */
[----:B------:R-:W-:Y:S02]  /*80b0*/  @!P1 LOP3.LUT R19, R18, 0xfffffffe, RZ, 0xc0, !PT ;  /* 0xfffffffe12139812 */ /* 0x000fe400078ec0ff */
[----:B------:R-:W-:Y:S01]  /*80c0*/  @!P2 LOP3.LUT R27, R16, 0xfffffffe, RZ, 0xc0, !PT ;  /* 0xfffffffe101ba812 */ /* 0x000fe200078ec0ff */
[--C-:B------:R-:W-:Y:S01]  /*80d0*/  @!P0 IMAD.WIDE R16, R17, 0x4, R42.reuse ;  /* 0x0000000411108825 */ /* 0x100fe200078e022a */
[----:B------:R-:W-:Y:S02]  /*80e0*/  @!P3 LOP3.LUT R37, R26, 0xfffffffe, RZ, 0xc0, !PT ;  /* 0xfffffffe1a25b812 */ /* 0x000fe400078ec0ff */
[----:B------:R-:W-:Y:S01]  /*80f0*/  @!P4 LOP3.LUT R39, R36, 0xfffffffe, RZ, 0xc0, !PT ;  /* 0xfffffffe2427c812 */ /* 0x000fe200078ec0ff */
[--C-:B------:R-:W-:Y:S01]  /*8100*/  @!P1 IMAD.WIDE R18, R19, 0x4, R42.reuse ;  /* 0x0000000413129825 */ /* 0x100fe200078e022a */
[----:B------:R-:W-:Y:S01]  /*8110*/  @!P6 LOP3.LUT R49, R40, 0xfffffffe, RZ, 0xc0, !PT ;  /* 0xfffffffe2831e812 */ /* 0x000fe200078ec0ff */
[----:B------:R3:W-:Y:S02]  /*8120*/  @!P0 ST.E.64 desc[UR42][R16.64], R2 ;  /* 0x0000000210008985 */ /* 0x0007e4000c101b2a */
[----:B------:R-:W-:-:S02]  /*8130*/  @!P2 IMAD.WIDE R26, R27, 0x4, R42 ;  /* 0x000000041b1aa825 */ /* 0x000fc400078e022a */
[----:B------:R3:W-:Y:S02]  /*8140*/  @!P1 ST.E.64 desc[UR42][R18.64], R4 ;  /* 0x0000000412009985 */ /* 0x0007e4000c101b2a */
[--C-:B------:R-:W-:Y:S02]  /*8150*/  @!P3 IMAD.WIDE R36, R37, 0x4, R42.reuse ;  /* 0x000000042524b825 */ /* 0x100fe400078e022a */
[----:B------:R3:W-:Y:S02]  /*8160*/  @!P2 ST.E.64 desc[UR42][R26.64], R6 ;  /* 0x000000061a00a985 */ /* 0x0007e4000c101b2a */
[--C-:B------:R-:W-:Y:S02]  /*8170*/  @!P4 IMAD.WIDE R38, R39, 0x4, R42.reuse ;  /* 0x000000042726c825 */ /* 0x100fe400078e022a */
[----:B------:R3:W-:Y:S02]  /*8180*/  @!P3 ST.E.64 desc[UR42][R36.64], R10 ;  /* 0x0000000a2400b985 */ /* 0x0007e4000c101b2a */
[----:B------:R-:W-:-:S02]  /*8190*/  @!P5 IMAD.WIDE R40, R41, 0x4, R42 ;  /* 0x000000042928d825 */ /* 0x000fc400078e022a */
[----:B------:R3:W-:Y:S02]  /*81a0*/  @!P4 ST.E.64 desc[UR42][R38.64], R14 ;  /* 0x0000000e2600c985 */ /* 0x0007e4000c101b2a */
[----:B------:R-:W-:Y:S02]  /*81b0*/  @!P6 IMAD.WIDE R42, R49, 0x4, R42 ;  /* 0x00000004312ae825 */ /* 0x000fe400078e022a */
[----:B------:R3:W-:Y:S04]  /*81c0*/  @!P5 ST.E.64 desc[UR42][R40.64], R22 ;  /* 0x000000162800d985 */ /* 0x0007e8000c101b2a */
[----:B------:R3:W-:Y:S02]  /*81d0*/  @!P6 ST.E.64 desc[UR42][R42.64], R30 ;  /* 0x0000001e2a00e985 */ /* 0x0007e4000c101b2a */
.L_x_12172:
[----:B------:R-:W-:Y:S05]  /*81e0*/  BSYNC B0 ;  /* 0x0000000000007941 */ /* 0x000fea0003800000 */
.L_x_12171:
[----:B------:R-:W-:Y:S01]  /*81f0*/  ISETP.GE.AND P0, PT, R44, R45, PT ;  /* 0x0000002d2c00720c */ /* 0x000fe20003f06270 */
[----:B0--3--:R0:W3:Y:S04]  /*8200*/  SHFL.IDX PT, R17, R50, 0x1, 0x1c1f ;  /* 0x003c1f0032117f89 */ /* 0x0090e800000e0000 */
[----:B------:R0:W4:Y:S08]  /*8210*/  SHFL.IDX PT, R16, R48, 0x1, 0x1c1f ;  /* 0x003c1f0030107f89 */ /* 0x00013000000e0000 */
        /* <DEDUP_REMOVED lines=12> */
[----:B------:R-:W-:-:S02]  /*82e0*/  ISETP.GE.AND P4, PT, R10, UR4, PT ;  /* 0x000000040a007c0c */ /* 0x000fc4000bf86270 */
[----:B------:R-:W-:Y:S02]  /*82f0*/  ISETP.GE.AND P5, PT, R11, UR4, PT ;  /* 0x000000040b007c0c */ /* 0x000fe4000bfa6270 */
[----:B------:R-:W-:Y:S01]  /*8300*/  ISETP.GE.AND P6, PT, R15, UR4, PT ;  /* 0x000000040f007c0c */ /* 0x000fe2000bfc6270 */
[C---:B---34-:R-:W-:Y:S01]  /*8310*/  @!P0 IMAD.WIDE R2, R47.reuse, 0x4, R16 ;  /* 0x000000042f028825 */ /* 0x058fe200078e0210 */
[----:B------:R-:W-:Y:S02]  /*8320*/  IADD3 R47, R47, 0x38, RZ ;  /* 0x000000382f2f7810 */ /* 0x000fe40007ffe0ff */
[----:B------:R-:W-:Y:S02]  /*8330*/  @!P1 LEA.HI R0, R0, R0, RZ, 0x1 ;  /* 0x0000000000009211 */ /* 0x000fe400078f08ff */
[----:B------:R-:W-:Y:S01]  /*8340*/  @!P2 LEA.HI R6, R6, R6, RZ, 0x1 ;  /* 0x000000060606a211 */ /* 0x000fe200078f08ff */
[----:B------:R0:W-:Y:S01]  /*8350*/  @!P0 ST.E.64 desc[UR42][R2.64], R28 ;  /* 0x0000001c02008985 */ /* 0x0001e2000c101b2a */
[----:B------:R-:W-:-:S02]  /*8360*/  @!P1 LOP3.LUT R5, R0, 0xfffffffe, RZ, 0xc0, !PT ;  /* 0xfffffffe00059812 */ /* 0x000fc400078ec0ff */
[----:B------:R-:W-:Y:S02]  /*8370*/  @!P3 LEA.HI R0, R7, R7, RZ, 0x1 ;  /* 0x000000070700b211 */ /* 0x000fe400078f08ff */
[----:B------:R-:W-:Y:S01]  /*8380*/  @!P4 LEA.HI R10, R10, R10, RZ, 0x1 ;  /* 0x0000000a0a0ac211 */ /* 0x000fe200078f08ff */
[----:B------:R-:W-:Y:S01]  /*8390*/  @!P1 IMAD.WIDE R4, R5, 0x4, R16 ;  /* 0x0000000405049825 */ /* 0x000fe200078e0210 */
[----:B------:R-:W-:Y:S02]  /*83a0*/  @!P5 LEA.HI R14, R11, R11, RZ, 0x1 ;  /* 0x0000000b0b0ed211 */ /* 0x000fe400078f08ff */
[----:B------:R-:W-:Y:S02]  /*83b0*/  @!P6 LEA.HI R18, R15, R15, RZ, 0x1 ;  /* 0x0000000f0f12e211 */ /* 0x000fe400078f08ff */
[----:B------:R-:W-:Y:S01]  /*83c0*/  @!P2 LOP3.LUT R7, R6, 0xfffffffe, RZ, 0xc0, !PT ;  /* 0xfffffffe0607a812 */ /* 0x000fe200078ec0ff */
[----:B------:R3:W-:Y:S01]  /*83d0*/  @!P1 ST.E.64 desc[UR42][R4.64], R34 ;  /* 0x0000002204009985 */ /* 0x0007e2000c101b2a */
[----:B------:R-:W-:-:S02]  /*83e0*/  @!P3 LOP3.LUT R11, R0, 0xfffffffe, RZ, 0xc0, !PT ;  /* 0xfffffffe000bb812 */ /* 0x000fc400078ec0ff */
[----:B------:R-:W-:Y:S01]  /*83f0*/  @!P4 LOP3.LUT R15, R10, 0xfffffffe, RZ, 0xc0, !PT ;  /* 0xfffffffe0a0fc812 */ /* 0x000fe200078ec0ff */
[--C-:B0-----:R-:W-:Y:S01]  /*8400*/  @!P2 IMAD.WIDE R2, R7, 0x4, R16.reuse ;  /* 0x000000040702a825 */ /* 0x101fe200078e0210 */
[----:B------:R-:W-:Y:S02]  /*8410*/  @!P5 LOP3.LUT R19, R14, 0xfffffffe, RZ, 0xc0, !PT ;  /* 0xfffffffe0e13d812 */ /* 0x000fe400078ec0ff */
[----:B------:R-:W-:Y:S01]  /*8420*/  @!P6 LOP3.LUT R23, R18, 0xfffffffe, RZ, 0xc0, !PT ;  /* 0xfffffffe1217e812 */ /* 0x000fe200078ec0ff */
[--C-:B------:R-:W-:Y:S01]  /*8430*/  @!P4 IMAD.WIDE R6, R15, 0x4, R16.reuse ;  /* 0x000000040f06c825 */ /* 0x100fe200078e0210 */
[----:B------:R0:W-:Y:S01]  /*8440*/  @!P2 ST.E.64 desc[UR42][R2.64], R8 ;  /* 0x000000080200a985 */ /* 0x0001e2000c101b2a */
[----:B------:R-:W-:Y:S02]  /*8450*/  ISETP.GE.AND P0, PT, R47, UR4, PT ;  /* 0x000000042f007c0c */ /* 0x000fe4000bf06270 */
[----:B------:R-:W-:-:S04]  /*8460*/  @!P6 IMAD.WIDE R14, R23, 0x4, R16 ;  /* 0x00000004170ee825 */ /* 0x000fc800078e0210 */
[----:B---3--:R-:W-:-:S04]  /*8470*/  @!P3 IMAD.WIDE R4, R11, 0x4, R16 ;  /* 0x000000040b04b825 */ /* 0x008fc800078e0210 */
[----:B------:R-:W-:Y:S01]  /*8480*/  @!P5 IMAD.WIDE R10, R19, 0x4, R16 ;  /* 0x00000004130ad825 */ /* 0x000fe200078e0210 */
[----:B------:R0:W-:Y:S04]  /*8490*/  @!P3 ST.E.64 desc[UR42][R4.64], R12 ;  /* 0x0000000c0400b985 */ /* 0x0001e8000c101b2a */
[----:B------:R0:W-:Y:S04]  /*84a0*/  @!P4 ST.E.64 desc[UR42][R6.64], R20 ;  /* 0x000000140600c985 */ /* 0x0001e8000c101b2a */
        /* <DEDUP_REMOVED lines=8> */
.L_x_12170:
        /* <DEDUP_REMOVED lines=12> */
[----:B------:R-:W2:Y:S01]  /*85f0*/  LDL.LU R7, [R1+0x14] ;  /* 0x0000140001077983 */ /* 0x000ea20000300800 */
        /* <DEDUP_REMOVED lines=45> */
.L_x_12145:
        /* <DEDUP_REMOVED lines=18> */
.L_x_12173:
[----:B------:R-:W-:Y:S01]  /*89f0*/  ULDC UR7, c[0x0][0xc50] ;  /* 0x0003140000077ab9 */ /* 0x000fe20000000800 */
[----:B------:R-:W-:Y:S01]  /*8a00*/  UMOV UR36, UR6 ;  /* 0x0000000600247c82 */ /* 0x000fe20008000000 */
[----:B------:R-:W-:-:S11]  /*8a10*/  UISETP.NE.AND UP0, UPT, UR7, 0x1, UPT ;  /* 0x000000010700788c */ /* 0x000fd6000bf05270 */
[----:B------:R-:W-:Y:S01]  /*8a20*/  @UP0 ULDC UR4, c[0x0][0xc54] ;  /* 0x0003150000040ab9 */ /* 0x000fe20000000800 */
[----:B------:R-:W-:Y:S01]  /*8a30*/  @UP0 ULDC UR8, c[0x0][0xc58] ;  /* 0x0003160000080ab9 */ /* 0x000fe20000000800 */
[----:B------:R-:W-:-:S04]  /*8a40*/  UIMAD.WIDE.U32 UR4, UR6, UR4, URZ ;  /* 0x00000004060472a5 */ /* 0x000fc8000f8e003f */
[----:B------:R-:W-:-:S12]  /*8a50*/  @UP0 USHF.R.U32.HI UR36, URZ, UR8, UR5 ;  /* 0x000000083f240299 */ /* 0x000fd80008011605 */
.L_x_12174:
        /* <DEDUP_REMOVED lines=26> */
[----:B------:R-:W-:Y:S01]  /*8c00*/  MOV R4, UR4 ;  /* 0x0000000400047c02 */ /* 0x000fe20008000f00 */
[----:B------:R-:W-:-:S03]  /*8c10*/  UIADD3 UR5, UR39, -0x1, UR4 ;  /* 0xffffffff27057890 */ /* 0x000fc6000fffe004 */
[-C--:B------:R-:W-:Y:S02]  /*8c20*/  IABS R5, R4.reuse ;  /* 0x0000000400057213 */ /* 0x080fe40000000000 */
[----:B------:R-:W-:Y:S01]  /*8c30*/  IABS R4, R4 ;  /* 0x0000000400047213 */ /* 0x000fe20000000000 */
[----:B------:R-:W-:Y:S01]  /*8c40*/  IMAD.U32 R6, RZ, RZ, UR5 ;  /* 0x00000005ff067e24 */ /* 0x000fe2000f8e00ff */
[----:B------:R-:W0:Y:S01]  /*8c50*/  I2F.RP R0, R5 ;  /* 0x0000000500007306 */ /* 0x000e220000209400 */
[----:B------:R-:W-:Y:S02]  /*8c60*/  ULOP3.LUT UR5, UR5, UR4, URZ, 0x3c, !UPT ;  /* 0x0000000405057292 */ /* 0x000fe4000f8e3c3f */
[----:B------:R-:W-:-:S04]  /*8c70*/  IMAD.MOV R4, RZ, RZ, -R4 ;  /* 0x000000ffff047224 */ /* 0x000fc800078e0a04 */
        /* <DEDUP_REMOVED lines=21> */
.L_x_12176:
        /* <DEDUP_REMOVED lines=16> */
[----:B------:R-:W-:Y:S01]  /*8ed0*/  MOV R4, UR4 ;  /* 0x0000000400047c02 */ /* 0x000fe20008000f00 */
[----:B------:R-:W-:Y:S01]  /*8ee0*/  IMAD.U32 R5, RZ, RZ, UR5 ;  /* 0x00000005ff057e24 */ /* 0x000fe2000f8e00ff */
[----:B------:R-:W-:Y:S01]  /*8ef0*/  ULDC.64 UR4, c[0x4][0x30] ;  /* 0x01000c0000047ab9 */ /* 0x000fe20000000a00 */
        /* <DEDUP_REMOVED lines=10> */
.L_x_12177:
        /* <DEDUP_REMOVED lines=20> */
.L_x_12179:
        /* <DEDUP_REMOVED lines=15> */
.L_x_12178:
        /* <DEDUP_REMOVED lines=10> */
[----:B------:R-:W-:Y:S02]  /*9270*/  LOP3.LUT R17, R17, 0xfffffffe, RZ, 0xc0, !PT ;  /* 0xfffffffe11117812 */ /* 0x000fe400078ec0ff */
[----:B------:R-:W-:Y:S02]  /*9280*/  ISETP.NE.AND.EX P1, PT, R5, RZ, PT, P0 ;  /* 0x000000ff0500720c */ /* 0x000fe40003f25300 */
[----:B------:R-:W-:-:S11]  /*9290*/  IADD3 R18, R25, -0x1, RZ ;  /* 0xffffffff19127810 */ /* 0x000fd60007ffe0ff */
[----:B------:R-:W-:Y:S02]  /*92a0*/  @P1 LOP3.LUT R17, R17, 0x1, RZ, 0xfc, !PT ;  /* 0x0000000111111812 */ /* 0x000fe400078efcff */
[----:B--2---:R-:W-:Y:S02]  /*92b0*/  SHF.R.S32.HI R22, RZ, 0x1f, R19 ;  /* 0x0000001fff167819 */ /* 0x004fe40000011413 */
[----:B------:R-:W-:Y:S01]  /*92c0*/  SEL R16, R19, RZ, !P1 ;  /* 0x000000ff13107207 */ /* 0x000fe20004800000 */
[----:B------:R-:W-:Y:S06]  /*92d0*/  BRA.DIV UR4, `(.L_x_12180) ;  /* 0x0000002a04fc7947 */ /* 0x000fec000b800000 */
[----:B------:R0:W1:Y:S02]  /*92e0*/  SHFL.IDX PT, R14, R29, RZ, 0x1f ;  /* 0x00001fff1d0e7589 */ /* 0x00006400000e0000 */
.L_x_12248:
        /* <DEDUP_REMOVED lines=8> */
.L_x_12251:
        /* <DEDUP_REMOVED lines=23> */
.L_x_12183:
[----:B------:R-:W2:Y:S01]  /*94e0*/  SYNCS.PHASECHK.TRANS64.TRYWAIT P0, [UR38+0x30840], R0 ;  /* 0x03084000ff0075a7 */ /* 0x000ea20008000166 */
[----:B------:R-:W-:Y:S01]  /*94f0*/  ISETP.NE.AND P1, PT, R27, RZ, PT ;  /* 0x000000ff1b00720c */ /* 0x000fe20003f25270 */
[----:B--2---:R-:W-:-:S12]  /*9500*/  @!P0 BRA `(.L_x_12184) ;  /* 0x0000002800b08947 */ /* 0x004fd80003800000 */
.L_x_12252:
[----:B------:R-:W-:Y:S05]  /*9510*/  @P1 BRA `(.L_x_12185) ;  /* 0x0000000000181947 */ /* 0x000fea0003800000 */
[----:B------:R-:W3:Y:S01]  /*9520*/  S2R R2, SR_TID.X ;  /* 0x0000000000027919 */ /* 0x000ee20000002100 */
[----:B--2---:R-:W-:-:S04]  /*9530*/  IMAD.MOV.U32 R0, RZ, RZ, 0x6000 ;  /* 0x00006000ff007424 */ /* 0x004fc800078e00ff */
[----:B------:R4:W-:Y:S01]  /*9540*/  SYNCS.ARRIVE.TRANS64 RZ, [UR38+0x30830], R0 ;  /* 0x03083000ffff79a7 */ /* 0x0009e20008000026 */
[----:B---3--:R-:W-:-:S13]  /*9550*/  LOP3.LUT P0, RZ, R2, 0x1f, RZ, 0xc0, !PT ;  /* 0x0000001f02ff7812 */ /* 0x008fda000780c0ff */
[----:B----4-:R-:W-:Y:S05]  /*9560*/  @!P0 BRA `(.L_x_12185) ;  /* 0x0000000000048947 */ /* 0x010fea0003800000 */
[----:B------:R-:W-:Y:S01]  /*9570*/  BPT.TRAP 0x1 ;  /* 0x000000040000795c */ /* 0x000fe20000300000 */
.L_x_12185:
        /* <DEDUP_REMOVED lines=8> */
[----:B------:R-:W-:Y:S01]  /*9600*/  UIADD3.X UR5, URZ, UR5, URZ, UP0, !UPT ;  /* 0x000000053f057290 */ /* 0x000fe200087fe43f */
[----:B------:R-:W-:Y:S01]  /*9610*/  UMOV UR6, 0x0 ;  /* 0x0000000000067882 */ /* 0x000fe20000000000 */
[----:B------:R-:W-:-:S02]  /*9620*/  UMOV UR7, 0x14f00000 ;  /* 0x14f0000000077882 */ /* 0x000fc40000000000 */
[----:B------:R-:W-:Y:S01]  /*9630*/  UIMAD UR11, UR11, 0xc0, URZ ;  /* 0x000000c00b0b78a4 */ /* 0x000fe2000f8e023f */
[----:B------:R-:W-:Y:S01]  /*9640*/  UMOV UR10, URZ ;  /* 0x0000003f000a7c82 */ /* 0x000fe20008000000 */
[----:B------:R-:W-:Y:S02]  /*9650*/  UMOV UR12, UR36 ;  /* 0x00000024000c7c82 */ /* 0x000fe40008000000 */
[----:B------:R-:W-:-:S05]  /*9660*/  @P0 LOP3.LUT R17, R17, 0x2, RZ, 0xfc, !PT ;  /* 0x0000000211110812 */ /* 0x000fca00078efcff */
[----:B------:R3:W-:Y:S02]  /*9670*/  UTMALDG.4D [UR8], [UR4], desc[UR6] ;  /* 0x00000608040075b4 */ /* 0x0007e40008019000 */
[----:B---3--:R-:W-:Y:S01]  /*9680*/  NOP ;  /* 0x0000000000007918 */ /* 0x008fe20000000000 */
.L_x_12181:
        /* <DEDUP_REMOVED lines=18> */
[----:B-1----:R-:W-:Y:S01]  /*97b0*/  IMAD.U32 R4, RZ, RZ, UR6 ;  /* 0x00000006ff047e24 */ /* 0x002fe2000f8e00ff */
[----:B------:R-:W-:Y:S01]  /*97c0*/  MOV R8, 0x70 ;  /* 0x0000007000087802 */ /* 0x000fe20000000f00 */
[----:B------:R-:W1:Y:S01]  /*97d0*/  LDC.64 R2, c[0x4][R2] ;  /* 0x0100000002027b82 */ /* 0x000e620000000a00 */
[----:B------:R-:W-:Y:S02]  /*97e0*/  IMAD.U32 R5, RZ, RZ, UR7 ;  /* 0x00000007ff057e24 */ /* 0x000fe4000f8e00ff */
[----:B------:R-:W-:Y:S02]  /*97f0*/  IMAD.U32 R6, RZ, RZ, UR8 ;  /* 0x00000008ff067e24 */ /* 0x000fe4000f8e00ff */
[----:B------:R-:W-:-:S02]  /*9800*/  IMAD.U32 R7, RZ, RZ, UR9 ;  /* 0x00000009ff077e24 */ /* 0x000fc4000f8e00ff */
[----:B------:R-:W-:Y:S02]  /*9810*/  IMAD.U32 R10, RZ, RZ, UR4 ;  /* 0x00000004ff0a7e24 */ /* 0x000fe4000f8e00ff */
[----:B------:R-:W-:Y:S02]  /*9820*/  IMAD.U32 R11, RZ, RZ, UR5 ;  /* 0x00000005ff0b7e24 */ /* 0x000fe4000f8e00ff */
[----:B------:R-:W-:Y:S02]  /*9830*/  IMAD.MOV.U32 R12, RZ, RZ, 0x1 ;  /* 0x00000001ff0c7424 */ /* 0x000fe400078e00ff */
[----:B------:R-:W-:-:S07]  /*9840*/  IMAD.MOV.U32 R13, RZ, RZ, RZ ;  /* 0x000000ffff0d7224 */ /* 0x000fce00078e00ff */
[----:B------:R-:W-:-:S07]  /*9850*/  LEPC R20, `(.L_x_12186) ;  /* 0x000000001014794e */ /* 0x000fce0000000000 */
[----:B01----:R-:W-:Y:S05]  /*9860*/  CALL.ABS.NOINC R2 ;  /* 0x0000000002007343 */ /* 0x003fea0003c00000 */
.L_x_12186:
[----:B------:R-:W2:Y:S01]  /*9870*/  LDC R20, c[0x0][0x448] ;  /* 0x00011200ff147b82 */ /* 0x000ea20000000800 */
[----:B------:R-:W3:Y:S01]  /*9880*/  S2R R12, SR_TID.X ;  /* 0x00000000000c7919 */ /* 0x000ee20000002100 */
[----:B------:R-:W-:Y:S01]  /*9890*/  SHF.R.U32.HI R6, RZ, 0x3, R27 ;  /* 0x00000003ff067819 */ /* 0x000fe2000001161b */
[----:B------:R-:W-:Y:S01]  /*98a0*/  UMOV UR4, UR44 ;  /* 0x0000002c00047c82 */ /* 0x000fe20008000000 */
[----:B------:R-:W-:Y:S01]  /*98b0*/  UMOV UR5, UR41 ;  /* 0x0000002900057c82 */ /* 0x000fe20008000000 */
[----:B------:R-:W4:Y:S01]  /*98c0*/  S2R R21, SR_CTAID.X ;  /* 0x0000000000157919 */ /* 0x000f220000002500 */
[----:B------:R-:W-:Y:S01]  /*98d0*/  ULDC.64 UR6, c[0x0][0x2c8] ;  /* 0x0000b20000067ab9 */ /* 0x000fe20000000a00 */
[----:B------:R-:W5:Y:S01]  /*98e0*/  S2R R10, SR_CTAID.Z ;  /* 0x00000000000a7919 */ /* 0x000f620000002700 */
[----:B--2---:R-:W-:Y:S01]  /*98f0*/  ISETP.NE.AND P0, PT, R20, 0x1, PT ;  /* 0x000000011400780c */ /* 0x004fe20003f05270 */
[----:B---3--:R-:W-:-:S12]  /*9900*/  IMAD.SHL.U32 R3, R12, 0x10, RZ ;  /* 0x000000100c037824 */ /* 0x008fd800078e00ff */
[----:B------:R-:W2:Y:S01]  /*9910*/  @P0 LDC R0, c[0x0][0x44c] ;  /* 0x00011300ff000b82 */ /* 0x000ea20000000800 */
[----:B------:R-:W-:-:S05]  /*9920*/  LOP3.LUT R3, R6, 0x70, R3, 0xf8, !PT ;  /* 0x0000007006037812 */ /* 0x000fca00078ef803 */
[----:B----4-:R-:W-:Y:S02]  /*9930*/  IMAD R7, R21, 0xc0, R3 ;  /* 0x000000c015077824 */ /* 0x010fe400078e0203 */
[----:B------:R-:W3:Y:S02]  /*9940*/  @P0 LDC R11, c[0x0][0x44c] ;  /* 0x00011300ff0b0b82 */ /* 0x000ee40000000800 */
[----:B------:R-:W-:Y:S02]  /*9950*/  VIADD R8, R7, 0x80 ;  /* 0x0000008007087836 */ /* 0x000fe40000000000 */
[----:B------:R-:W-:-:S04]  /*9960*/  IMAD.MOV.U32 R9, RZ, RZ, R7 ;  /* 0x000000ffff097224 */ /* 0x000fc800078e0007 */
[----:B-1----:R-:W1:Y:S08]  /*9970*/  @P0 LDC R5, c[0x0][0x450] ;  /* 0x00011400ff050b82 */ /* 0x002e700000000800 */
[----:B------:R-:W4:Y:S01]  /*9980*/  LDC.64 R2, c[0x0][0x2e0] ;  /* 0x0000b800ff027b82 */ /* 0x000f220000000a00 */
[----:B--2---:R-:W-:-:S07]  /*9990*/  @P0 IMAD.HI.U32 R0, R7, R0, RZ ;  /* 0x0000000007000227 */ /* 0x004fce00078e00ff */
[----:B------:R-:W2:Y:S01]  /*99a0*/  @P0 LDC R13, c[0x0][0x450] ;  /* 0x00011400ff0d0b82 */ /* 0x000ea20000000800 */
[----:B---3--:R-:W-:Y:S01]  /*99b0*/  @P0 IMAD.HI.U32 R4, R8, R11, RZ ;  /* 0x0000000b08040227 */ /* 0x008fe200078e00ff */
[----:B-1----:R-:W-:-:S03]  /*99c0*/  @P0 SHF.R.U32.HI R9, RZ, R5, R0 ;  /* 0x00000005ff090219 */ /* 0x002fc60000011600 */
[----:B------:R-:W-:Y:S02]  /*99d0*/  IMAD.MOV.U32 R0, RZ, RZ, R8 ;  /* 0x000000ffff007224 */ /* 0x000fe400078e0008 */
[----:B----4-:R-:W-:-:S04]  /*99e0*/  IMAD R28, R28, R2, RZ ;  /* 0x000000021c1c7224 */ /* 0x010fc800078e02ff */
[C---:B-----5:R-:W-:Y:S02]  /*99f0*/  IMAD R5, R10.reuse, R3, R28 ;  /* 0x000000030a057224 */ /* 0x060fe400078e021c */
[----:B------:R-:W-:Y:S01]  /*9a00*/  IMAD.WIDE.U32 R2, R10, R2, UR4 ;  /* 0x000000040a027e25 */ /* 0x000fe2000f8e0002 */
[----:B------:R-:W-:Y:S01]  /*9a10*/  ULDC.64 UR4, c[0x0][0x2d0] ;  /* 0x0000b40000047ab9 */ /* 0x000fe20000000a00 */
[----:B--2---:R-:W-:Y:S02]  /*9a20*/  @P0 SHF.R.U32.HI R0, RZ, R13, R4 ;  /* 0x0000000dff000219 */ /* 0x004fe40000011604 */
[----:B------:R-:W-:Y:S01]  /*9a30*/  SHF.R.S32.HI R4, RZ, 0x1f, R9 ;  /* 0x0000001fff047819 */ /* 0x000fe20000011409 */
[----:B------:R-:W-:Y:S01]  /*9a40*/  IMAD.IADD R3, R3, 0x1, R5 ;  /* 0x0000000103037824 */ /* 0x000fe200078e0205 */
[----:B------:R-:W-:-:S03]  /*9a50*/  SHF.R.S32.HI R10, RZ, 0x1f, R0 ;  /* 0x0000001fff0a7819 */ /* 0x000fc60000011400 */
[----:B------:R-:W-:-:S04]  /*9a60*/  IMAD R4, R4, UR4, RZ ;  /* 0x0000000404047c24 */ /* 0x000fc8000f8e02ff */
[C---:B------:R-:W-:Y:S02]  /*9a70*/  IMAD R11, R9.reuse, UR5, R4 ;  /* 0x00000005090b7c24 */ /* 0x040fe4000f8e0204 */
[----:B------:R-:W-:-:S04]  /*9a80*/  IMAD.WIDE.U32 R4, R9, UR4, R2 ;  /* 0x0000000409047c25 */ /* 0x000fc8000f8e0002 */
[----:B------:R-:W-:Y:S02]  /*9a90*/  IMAD.MOV R9, RZ, RZ, -R9 ;  /* 0x000000ffff097224 */ /* 0x000fe400078e0a09 */
[----:B------:R-:W-:Y:S02]  /*9aa0*/  IMAD.IADD R5, R5, 0x1, R11 ;  /* 0x0000000105057824 */ /* 0x000fe400078e020b */
[----:B------:R-:W-:Y:S02]  /*9ab0*/  IMAD R9, R20, R9, R7 ;  /* 0x0000000914097224 */ /* 0x000fe400078e0207 */
[----:B------:R-:W-:Y:S02]  /*9ac0*/  IMAD.MOV R7, RZ, RZ, -R0 ;  /* 0x000000ffff077224 */ /* 0x000fe400078e0a00 */
[----:B------:R-:W-:Y:S02]  /*9ad0*/  IMAD R11, R10, UR4, RZ ;  /* 0x000000040a0b7c24 */ /* 0x000fe4000f8e02ff */
[----:B------:R-:W-:Y:S01]  /*9ae0*/  IMAD R7, R20, R7, R8 ;  /* 0x0000000714077224 */ /* 0x000fe200078e0208 */
[----:B------:R-:W-:Y:S01]  /*9af0*/  SHF.R.S32.HI R8, RZ, 0x1f, R9 ;  /* 0x0000001fff087819 */ /* 0x000fe20000011409 */
[----:B------:R-:W-:-:S04]  /*9b00*/  IMAD.WIDE.U32 R2, R0, UR4, R2 ;  /* 0x0000000400027c25 */ /* 0x000fc8000f8e0002 */
[----:B------:R-:W-:Y:S01]  /*9b10*/  IMAD R13, R0, UR5, R11 ;  /* 0x00000005000d7c24 */ /* 0x000fe2000f8e020b */
[----:B------:R-:W-:Y:S01]  /*9b20*/  SHF.R.S32.HI R0, RZ, 0x1f, R7 ;  /* 0x0000001fff007819 */ /* 0x000fe20000011407 */
[----:B------:R-:W-:Y:S01]  /*9b30*/  IMAD R8, R8, UR6, RZ ;  /* 0x0000000608087c24 */ /* 0x000fe2000f8e02ff */
[----:B------:R-:W-:Y:S01]  /*9b40*/  ULDC.64 UR4, c[0x0][0x280] ;  /* 0x0000a00000047ab9 */ /* 0x000fe20000000a00 */
[----:B------:R-:W-:-:S04]  /*9b50*/  IMAD.WIDE.U32 R4, R9, UR6, R4 ;  /* 0x0000000609047c25 */ /* 0x000fc8000f8e0004 */
[----:B------:R-:W-:Y:S01]  /*9b60*/  IMAD R11, R9, UR7, R8 ;  /* 0x00000007090b7c24 */ /* 0x000fe2000f8e0208 */
[----:B------:R-:W-:Y:S01]  /*9b70*/  LEA R9, P0, R4, UR4, 0x1 ;  /* 0x0000000404097c11 */ /* 0x000fe2000f8008ff */
[----:B------:R-:W-:Y:S02]  /*9b80*/  IMAD.IADD R3, R3, 0x1, R13 ;  /* 0x0000000103037824 */ /* 0x000fe400078e020d */
[----:B------:R-:W-:Y:S02]  /*9b90*/  IMAD R0, R0, UR6, RZ ;  /* 0x0000000600007c24 */ /* 0x000fe4000f8e02ff */
[----:B------:R-:W-:Y:S02]  /*9ba0*/  IMAD.IADD R11, R5, 0x1, R11 ;  /* 0x00000001050b7824 */ /* 0x000fe400078e020b */
[C---:B------:R-:W-:Y:S02]  /*9bb0*/  IMAD R13, R7.reuse, UR7, R0 ;  /* 0x00000007070d7c24 */ /* 0x040fe4000f8e0200 */
[----:B------:R-:W-:Y:S01]  /*9bc0*/  IMAD.WIDE.U32 R2, R7, UR6, R2 ;  /* 0x0000000607027c25 */ /* 0x000fe2000f8e0002 */
[----:B------:R-:W-:-:S02]  /*9bd0*/  LEA.HI.X R10, R4, UR5, R11, 0x1, P0 ;  /* 0x00000005040a7c11 */ /* 0x000fc400080f0c0b */
[----:B------:R-:W-:Y:S01]  /*9be0*/  SHF.L.U32 R7, R12, 0x3, RZ ;  /* 0x000000030c077819 */ /* 0x000fe200000006ff */
[----:B------:R-:W-:Y:S01]  /*9bf0*/  IMAD.IADD R3, R3, 0x1, R13 ;  /* 0x0000000103037824 */ /* 0x000fe200078e020d */
[C---:B------:R-:W-:Y:S01]  /*9c00*/  LEA R0, P0, R2.reuse, UR4, 0x1 ;  /* 0x0000000402007c11 */ /* 0x040fe2000f8008ff */
[----:B------:R-:W-:Y:S01]  /*9c10*/  ULDC UR4, c[0x0][0x2b8] ;  /* 0x0000ae0000047ab9 */ /* 0x000fe20000000800 */
[----:B------:R-:W-:Y:S02]  /*9c20*/  IMAD.SHL.U32 R4, R27, 0x8, RZ ;  /* 0x000000081b047824 */ /* 0x000fe400078e00ff */
[----:B------:R-:W-:Y:S02]  /*9c30*/  LEA.HI.X R8, R2, UR5, R3, 0x1, P0 ;  /* 0x0000000502087c11 */ /* 0x000fe400080f0c03 */
[C---:B------:R-:W-:Y:S02]  /*9c40*/  LOP3.LUT R2, R7.reuse, 0x1f8, RZ, 0xc0, !PT ;  /* 0x000001f807027812 */ /* 0x040fe400078ec0ff */
[----:B------:R-:W-:-:S02]  /*9c50*/  LOP3.LUT R7, R7, 0x38, RZ, 0xc0, !PT ;  /* 0x0000003807077812 */ /* 0x000fc400078ec0ff */
[----:B------:R-:W-:Y:S02]  /*9c60*/  LOP3.LUT R3, R2, 0x38, R12, 0x78, !PT ;  /* 0x0000003802037812 */ /* 0x000fe400078e780c */
[----:B------:R-:W-:Y:S01]  /*9c70*/  ISETP.GE.AND P0, PT, R7, UR4, PT ;  /* 0x0000000407007c0c */ /* 0x000fe2000bf06270 */
[----:B------:R-:W-:Y:S01]  /*9c80*/  UMOV UR4, 0xffffffff ;  /* 0xffffffff00047882 */ /* 0x000fe20000000000 */
[----:B------:R-:W-:Y:S02]  /*9c90*/  LOP3.LUT R4, R3, 0x200, R4, 0xf8, !PT ;  /* 0x0000020003047812 */ /* 0x000fe400078ef804 */
[----:B------:R-:W-:Y:S09]  /*9ca0*/  BRA.DIV UR4, `(.L_x_12187) ;  /* 0x0000002204e07947 */ /* 0x000ff2000b800000 */
[----:B------:R-:W1:Y:S01]  /*9cb0*/  S2R R2, SR_CTAID.X ;  /* 0x0000000000027919 */ /* 0x000e620000002500 */
[----:B------:R-:W-:Y:S02]  /*9cc0*/  ULDC UR4, c[0x0][0x288] ;  /* 0x0000a20000047ab9 */ /* 0x000fe40000000800 */
[----:B------:R-:W-:Y:S01]  /*9cd0*/  IMAD R5, R20, UR4, RZ ;  /* 0x0000000414057c24 */ /* 0x000fe2000f8e02ff */
[----:B------:R-:W2:Y:S04]  /*9ce0*/  SHFL.IDX PT, R14, R9, RZ, 0x181f ;  /* 0x00181fff090e7589 */ /* 0x000ea800000e0000 */
[----:B------:R-:W-:Y:S04]  /*9cf0*/  SHFL.IDX PT, R21, R10, 0x1, 0x181f ;  /* 0x00381f000a157f89 */ /* 0x000fe800000e0000 */
[----:B------:R-:W-:Y:S01]  /*9d00*/  SHFL.IDX PT, R20, R10, 0x2, 0x181f ;  /* 0x00581f000a147f89 */ /* 0x000fe200000e0000 */
[----:B-1----:R-:W-:-:S03]  /*9d10*/  IMAD R6, R2, 0xc0, R6 ;  /* 0x000000c002067824 */ /* 0x002fc600078e0206 */
[----:B------:R-:W1:Y:S01]  /*9d20*/  SHFL.IDX PT, R2, R10, RZ, 0x181f ;  /* 0x00181fff0a027589 */ /* 0x000e6200000e0000 */
[C---:B------:R-:W-:Y:S01]  /*9d30*/  VIADD R12, R6.reuse, 0x10 ;  /* 0x00000010060c7836 */ /* 0x040fe20000000000 */
[----:B------:R-:W-:-:S13]  /*9d40*/  ISETP.GE.AND P1, PT, R6, R5, PT ;  /* 0x000000050600720c */ /* 0x000fda0003f26270 */
[----:B--2---:R-:W-:Y:S02]  /*9d50*/  @!P1 LEA R14, P2, R7, R14, 0x1 ;  /* 0x0000000e070e9211 */ /* 0x004fe400078408ff */
[----:B------:R-:W-:-:S03]  /*9d60*/  @!P1 LEA R28, R4, UR38, 0x1 ;  /* 0x00000026041c9c11 */ /* 0x000fc6000f8e08ff */
[----:B-1----:R-:W-:Y:S02]  /*9d70*/  @!P1 IMAD.X R3, RZ, RZ, R2, P2 ;  /* 0x000000ffff039224 */ /* 0x002fe400010e0602 */
[----:B------:R-:W-:Y:S02]  /*9d80*/  @!P1 IMAD.MOV.U32 R2, RZ, RZ, R14 ;  /* 0x000000ffff029224 */ /* 0x000fe400078e000e */
[----:B------:R-:W-:Y:S04]  /*9d90*/  SHFL.IDX PT, R14, R9, 0x2, 0x181f ;  /* 0x00581f00090e7f89 */ /* 0x000fe800000e0000 */
[----:B------:R1:W-:Y:S01]  /*9da0*/  @!P1 LDGSTS.E.BYPASS.LTC128B.128 [R28+0xc400], desc[UR42][R2.64], !P0 ;  /* 0x0c400000021c9fae */ /* 0x0003e2000c101d6a */
[----:B------:R-:W-:Y:S01]  /*9db0*/  ISETP.GE.AND P1, PT, R12, R5, PT ;  /* 0x000000050c00720c */ /* 0x000fe20003f26270 */
[----:B------:R-:W-:-:S05]  /*9dc0*/  VIADD R12, R6, 0x20 ;  /* 0x00000020060c7836 */ /* 0x000fca0000000000 */
[----:B------:R-:W-:Y:S01]  /*9dd0*/  ISETP.GE.AND P2, PT, R12, R5, PT ;  /* 0x000000050c00720c */ /* 0x000fe20003f46270 */
[----:B------:R-:W-:Y:S01]  /*9de0*/  VIADD R12, R6, 0x30 ;  /* 0x00000030060c7836 */ /* 0x000fe20000000000 */
[----:B-1----:R-:W1:Y:S04]  /*9df0*/  SHFL.IDX PT, R2, R9, 0x1, 0x181f ;  /* 0x00381f0009027f89 */ /* 0x002e6800000e0000 */
[----:B------:R-:W2:Y:S01]  /*9e00*/  SHFL.IDX PT, R28, R9, 0x3, 0x181f ;  /* 0x00781f00091c7f89 */ /* 0x000ea200000e0000 */
[----:B-1----:R-:W-:-:S05]  /*9e10*/  @!P1 LEA R2, P3, R7, R2, 0x1 ;  /* 0x0000000207029211 */ /* 0x002fca00078608ff */
[----:B------:R-:W-:Y:S01]  /*9e20*/  @!P1 IMAD.X R3, RZ, RZ, R21, P3 ;  /* 0x000000ffff039224 */ /* 0x000fe200018e0615 */
[----:B------:R-:W-:-:S05]  /*9e30*/  @!P1 LEA R21, R4, UR38, 0x1 ;  /* 0x0000002604159c11 */ /* 0x000fca000f8e08ff */
[----:B------:R1:W-:Y:S02]  /*9e40*/  @!P1 LDGSTS.E.BYPASS.LTC128B.128 [R21+0xcc00], desc[UR42][R2.64], !P0 ;  /* 0x0cc0000002159fae */ /* 0x0003e4000c101d6a */
[----:B-1----:R-:W-:Y:S02]  /*9e50*/  @!P2 LEA R2, P1, R7, R14, 0x1 ;  /* 0x0000000e0702a211 */ /* 0x002fe400078208ff */
[----:B------:R-:W1:Y:S03]  /*9e60*/  SHFL.IDX PT, R21, R10, 0x3, 0x181f ;  /* 0x00781f000a157f89 */ /* 0x000e6600000e0000 */
[----:B------:R-:W-:Y:S01]  /*9e70*/  @!P2 IMAD.X R3, RZ, RZ, R20, P1 ;  /* 0x000000ffff03a224 */ /* 0x000fe200008e0614 */
[----:B------:R-:W-:Y:S01]  /*9e80*/  ISETP.GE.AND P1, PT, R12, R5, PT ;  /* 0x000000050c00720c */ /* 0x000fe20003f26270 */
[----:B------:R-:W3:Y:S01]  /*9e90*/  SHFL.IDX PT, R14, R9, 0x4, 0x181f ;  /* 0x00981f00090e7f89 */ /* 0x000ee200000e0000 */
[----:B------:R-:W-:Y:S01]  /*9ea0*/  @!P2 LEA R20, R4, UR38, 0x1 ;  /* 0x000000260414ac11 */ /* 0x000fe2000f8e08ff */
[----:B------:R-:W-:-:S04]  /*9eb0*/  VIADD R12, R6, 0x40 ;  /* 0x00000040060c7836 */ /* 0x000fc80000000000 */
[----:B------:R4:W-:Y:S01]  /*9ec0*/  @!P2 LDGSTS.E.BYPASS.LTC128B.128 [R20+0xd400], desc[UR42][R2.64], !P0 ;  /* 0x0d4000000214afae */ /* 0x0009e2000c101d6a */
[----:B------:R-:W-:Y:S01]  /*9ed0*/  ISETP.GE.AND P2, PT, R12, R5, PT ;  /* 0x000000050c00720c */ /* 0x000fe20003f46270 */
[----:B------:R-:W-:Y:S02]  /*9ee0*/  VIADD R12, R6, 0x50 ;  /* 0x00000050060c7836 */ /* 0x000fe40000000000 */
[----:B----4-:R-:W4:Y:S02]  /*9ef0*/  SHFL.IDX PT, R20, R10, 0x4, 0x181f ;  /* 0x00981f000a147f89 */ /* 0x010f2400000e0000 */
[----:B--2---:R-:W-:Y:S02]  /*9f00*/  @!P1 LEA R2, P3, R7, R28, 0x1 ;  /* 0x0000001c07029211 */ /* 0x004fe400078608ff */
[----:B------:R-:W2:Y:S03]  /*9f10*/  SHFL.IDX PT, R28, R9, 0x5, 0x181f ;  /* 0x00b81f00091c7f89 */ /* 0x000ea600000e0000 */
[----:B-1----:R-:W-:Y:S01]  /*9f20*/  @!P1 IMAD.X R3, RZ, RZ, R21, P3 ;  /* 0x000000ffff039224 */ /* 0x002fe200018e0615 */
[----:B------:R-:W-:-:S05]  /*9f30*/  @!P1 LEA R21, R4, UR38, 0x1 ;  /* 0x0000002604159c11 */ /* 0x000fca000f8e08ff */
[----:B------:R1:W-:Y:S04]  /*9f40*/  @!P1 LDGSTS.E.BYPASS.LTC128B.128 [R21+0xdc00], desc[UR42][R2.64], !P0 ;  /* 0x0dc0000002159fae */ /* 0x0003e8000c101d6a */
[----:B-1----:R-:W1:Y:S01]  /*9f50*/  SHFL.IDX PT, R21, R10, 0x5, 0x181f ;  /* 0x00b81f000a157f89 */ /* 0x002e6200000e0000 */
[----:B---3--:R-:W-:-:S03]  /*9f60*/  @!P2 LEA R2, P1, R7, R14, 0x1 ;  /* 0x0000000e0702a211 */ /* 0x008fc600078208ff */
[----:B------:R-:W3:Y:S02]  /*9f70*/  SHFL.IDX PT, R14, R9, 0x6, 0x181f ;  /* 0x00d81f00090e7f89 */ /* 0x000ee400000e0000 */
[----:B----4-:R-:W-:Y:S01]  /*9f80*/  @!P2 IMAD.X R3, RZ, RZ, R20, P1 ;  /* 0x000000ffff03a224 */ /* 0x010fe200008e0614 */
[----:B------:R-:W-:Y:S01]  /*9f90*/  ISETP.GE.AND P1, PT, R12, R5, PT ;  /* 0x000000050c00720c */ /* 0x000fe20003f26270 */
[----:B------:R-:W-:Y:S01]  /*9fa0*/  VIADD R12, R6, 0x60 ;  /* 0x00000060060c7836 */ /* 0x000fe20000000000 */
[----:B------:R-:W-:-:S05]  /*9fb0*/  @!P2 LEA R20, R4, UR38, 0x1 ;  /* 0x000000260414ac11 */ /* 0x000fca000f8e08ff */
[----:B------:R4:W-:Y:S01]  /*9fc0*/  @!P2 LDGSTS.E.BYPASS.LTC128B.128 [R20+0xe400], desc[UR42][R2.64], !P0 ;  /* 0x0e4000000214afae */ /* 0x0009e2000c101d6a */
[----:B------:R-:W-:Y:S01]  /*9fd0*/  ISETP.GE.AND P2, PT, R12, R5, PT ;  /* 0x000000050c00720c */ /* 0x000fe20003f46270 */
[----:B------:R-:W-:Y:S02]  /*9fe0*/  VIADD R12, R6, 0x70 ;  /* 0x00000070060c7836 */ /* 0x000fe40000000000 */
[----:B----4-:R-:W4:Y:S02]  /*9ff0*/  SHFL.IDX PT, R20, R10, 0x6, 0x181f ;  /* 0x00d81f000a147f89 */ /* 0x010f2400000e0000 */
[----:B--2---:R-:W-:Y:S02]  /*a000*/  @!P1 LEA R2, P3, R7, R28, 0x1 ;  /* 0x0000001c07029211 */ /* 0x004fe400078608ff */
[----:B------:R-:W-:Y:S02]  /*a010*/  SHFL.IDX PT, R10, R10, 0x7, 0x181f ;  /* 0x00f81f000a0a7f89 */ /* 0x000fe400000e0000 */
[----:B-1----:R-:W-:-:S02]  /*a020*/  @!P1 IADD3.X R3, RZ, R21, RZ, P3, !PT ;  /* 0x00000015ff039210 */ /* 0x002fc40001ffe4ff */
[C---:B------:R-:W-:Y:S01]  /*a030*/  @!P1 LEA R21, R4.reuse, UR38, 0x1 ;  /* 0x0000002604159c11 */ /* 0x040fe2000f8e08ff */
[----:B------:R-:W-:Y:S04]  /*a040*/  SHFL.IDX PT, R28, R0, RZ, 0x181f ;  /* 0x00181fff001c7589 */ /* 0x000fe800000e0000 */
[----:B------:R3:W-:Y:S02]  /*a050*/  @!P1 LDGSTS.E.BYPASS.LTC128B.128 [R21+0xec00], desc[UR42][R2.64], !P0 ;  /* 0x0ec0000002159fae */ /* 0x0007e4000c101d6a */
[----:B---3--:R-:W-:Y:S02]  /*a060*/  @!P2 LEA R2, P1, R7, R14, 0x1 ;  /* 0x0000000e0702a211 */ /* 0x008fe400078208ff */
[----:B------:R-:W1:Y:S01]  /*a070*/  SHFL.IDX PT, R14, R9, 0x7, 0x181f ;  /* 0x00f81f00090e7f89 */ /* 0x000e6200000e0000 */
[----:B------:R-:W-:-:S02]  /*a080*/  @!P2 LEA R21, R4, UR38, 0x1 ;  /* 0x000000260415ac11 */ /* 0x000fc4000f8e08ff */
[----:B----4-:R-:W-:Y:S01]  /*a090*/  @!P2 IMAD.X R3, RZ, RZ, R20, P1 ;  /* 0x000000ffff03a224 */ /* 0x010fe200008e0614 */
[----:B------:R-:W-:Y:S01]  /*a0a0*/  ISETP.GE.AND P1, PT, R12, R5, PT ;  /* 0x000000050c00720c */ /* 0x000fe20003f26270 */
[----:B------:R-:W2:Y:S01]  /*a0b0*/  SHFL.IDX PT, R20, R8, RZ, 0x181f ;  /* 0x00181fff08147589 */ /* 0x000ea200000e0000 */
[----:B------:R-:W-:-:S03]  /*a0c0*/  VIADD R12, R6, 0x80 ;  /* 0x00000080060c7836 */ /* 0x000fc60000000000 */
[----:B------:R3:W-:Y:S02]  /*a0d0*/  @!P2 LDGSTS.E.BYPASS.LTC128B.128 [R21+0xf400], desc[UR42][R2.64], !P0 ;  /* 0x0f4000000215afae */ /* 0x0007e4000c101d6a */
[----:B------:R-:W-:Y:S01]  /*a0e0*/  ISETP.GE.AND P2, PT, R12, R5, PT ;  /* 0x000000050c00720c */ /* 0x000fe20003f46270 */
[----:B------:R-:W-:Y:S01]  /*a0f0*/  VIADD R12, R6, 0x90 ;  /* 0x00000090060c7836 */ /* 0x000fe20000000000 */
[----:B------:R-:W-:Y:S04]  /*a100*/  SHFL.IDX PT, R9, R8, 0x2, 0x181f ;  /* 0x00581f0008097f89 */ /* 0x000fe800000e0000 */
[----:B---3--:R-:W-:Y:S02]  /*a110*/  @!P1 LEA R21, R4, UR38, 0x1 ;  /* 0x0000002604159c11 */ /* 0x008fe4000f8e08ff */
[----:B-1----:R-:W-:-:S02]  /*a120*/  @!P1 LEA R2, P3, R7, R14, 0x1 ;  /* 0x0000000e07029211 */ /* 0x002fc400078608ff */
[----:B------:R-:W1:Y:S03]  /*a130*/  SHFL.IDX PT, R14, R0, 0x1, 0x181f ;  /* 0x00381f00000e7f89 */ /* 0x000e6600000e0000 */
[----:B------:R-:W-:Y:S02]  /*a140*/  @!P1 IMAD.X R3, RZ, RZ, R10, P3 ;  /* 0x000000ffff039224 */ /* 0x000fe400018e060a */
[----:B------:R-:W3:Y:S04]  /*a150*/  SHFL.IDX PT, R10, R8, 0x1, 0x181f ;  /* 0x00381f00080a7f89 */ /* 0x000ee800000e0000 */
[----:B------:R4:W-:Y:S04]  /*a160*/  @!P1 LDGSTS.E.BYPASS.LTC128B.128 [R21+0xfc00], desc[UR42][R2.64], !P0 ;  /* 0x0fc0000002159fae */ /* 0x0009e8000c101d6a */
[----:B------:R-:W-:Y:S01]  /*a170*/  SHFL.IDX PT, R8, R8, 0x3, 0x181f ;  /* 0x00781f0008087f89 */ /* 0x000fe200000e0000 */
[----:B----4-:R-:W-:-:S02]  /*a180*/  @!P2 LEA R2, P1, R7, R28, 0x1 ;  /* 0x0000001c0702a211 */ /* 0x010fc400078208ff */
[----:B------:R-:W-:-:S03]  /*a190*/  @!P2 LEA R28, R4, UR38, 0x1 ;  /* 0x00000026041cac11 */ /* 0x000fc6000f8e08ff */
[----:B--2---:R-:W-:Y:S01]  /*a1a0*/  @!P2 IMAD.X R3, RZ, RZ, R20, P1 ;  /* 0x000000ffff03a224 */ /* 0x004fe200008e0614 */
[----:B------:R-:W-:Y:S01]  /*a1b0*/  ISETP.GE.AND P1, PT, R12, R5, PT ;  /* 0x000000050c00720c */ /* 0x000fe20003f26270 */
[----:B------:R-:W2:Y:S01]  /*a1c0*/  SHFL.IDX PT, R20, R0, 0x2, 0x181f ;  /* 0x00581f0000147f89 */ /* 0x000ea200000e0000 */
[----:B------:R-:W-:-:S03]  /*a1d0*/  VIADD R12, R6, 0xa0 ;  /* 0x000000a0060c7836 */ /* 0x000fc60000000000 */
[----:B------:R1:W-:Y:S02]  /*a1e0*/  @!P2 LDGSTS.E.BYPASS.LTC128B.128 [R28+0x10400], desc[UR42][R2.64], !P0 ;  /* 0x10400000021cafae */ /* 0x0003e4000c101d6a */
[----:B------:R-:W-:-:S06]  /*a1f0*/  ISETP.GE.AND P2, PT, R12, R5, PT ;  /* 0x000000050c00720c */ /* 0x000fcc0003f46270 */
[----:B------:R-:W-:Y:S02]  /*a200*/  @!P1 LEA R21, R4, UR38, 0x1 ;  /* 0x0000002604159c11 */ /* 0x000fe4000f8e08ff */
[----:B-1----:R-:W-:Y:S02]  /*a210*/  @!P1 LEA R2, P3, R7, R14, 0x1 ;  /* 0x0000000e07029211 */ /* 0x002fe400078608ff */
[----:B------:R1:W4:Y:S03]  /*a220*/  SHFL.IDX PT, R14, R0, 0x3, 0x181f ;  /* 0x00781f00000e7f89 */ /* 0x00032600000e0000 */
[----:B---3--:R-:W-:-:S05]  /*a230*/  @!P1 IMAD.X R3, RZ, RZ, R10, P3 ;  /* 0x000000ffff039224 */ /* 0x008fca00018e060a */
[----:B------:R2:W-:Y:S02]  /*a240*/  @!P1 LDGSTS.E.BYPASS.LTC128B.128 [R21+0x10c00], desc[UR42][R2.64], !P0 ;  /* 0x10c0000002159fae */ /* 0x0005e4000c101d6a */
[----:B--2---:R-:W-:-:S05]  /*a250*/  @!P2 LEA R2, P1, R7, R20, 0x1 ;  /* 0x000000140702a211 */ /* 0x004fca00078208ff */
[----:B------:R-:W-:Y:S01]  /*a260*/  @!P2 IMAD.X R3, RZ, RZ, R9, P1 ;  /* 0x000000ffff03a224 */ /* 0x000fe200008e0609 */
[----:B------:R-:W-:-:S05]  /*a270*/  @!P2 LEA R9, R4, UR38, 0x1 ;  /* 0x000000260409ac11 */ /* 0x000fca000f8e08ff */
[----:B----4-:R1:W-:Y:S02]  /*a280*/  @!P2 LDGSTS.E.BYPASS.LTC128B.128 [R9+0x11400], desc[UR42][R2.64], !P0 ;  /* 0x114000000209afae */ /* 0x0103e4000c101d6a */
.L_x_12277:
[----:B------:R-:W-:Y:S02]  /*a290*/  VIADD R6, R6, 0xb0 ;  /* 0x000000b006067836 */ /* 0x000fe40000000000 */
[----:B-1----:R-:W-:-:S03]  /*a2a0*/  IMAD.MOV.U32 R0, RZ, RZ, 0x1 ;  /* 0x00000001ff007424 */ /* 0x002fc600078e00ff */
[----:B------:R-:W-:Y:S02]  /*a2b0*/  ISETP.GE.AND P1, PT, R6, R5, PT ;  /* 0x000000050600720c */ /* 0x000fe40003f26270 */
[----:B------:R-:W-:-:S11]  /*a2c0*/  SHF.L.U32 R0, R0, 0x1f, RZ ;  /* 0x0000001f00007819 */ /* 0x000fd600000006ff */
[----:B------:R-:W-:Y:S02]  /*a2d0*/  @!P1 LEA R2, P2, R7, R14, 0x1 ;  /* 0x0000000e07029211 */ /* 0x000fe400078408ff */
[----:B------:R-:W-:-:S03]  /*a2e0*/  @!P1 LEA R5, R4, UR38, 0x1 ;  /* 0x0000002604059c11 */ /* 0x000fc6000f8e08ff */
[----:B------:R-:W-:-:S05]  /*a2f0*/  @!P1 IMAD.X R3, RZ, RZ, R8, P2 ;  /* 0x000000ffff039224 */ /* 0x000fca00010e0608 */
[----:B------:R-:W-:Y:S01]  /*a300*/  @!PT LDS RZ, [RZ] ;  /* 0x00000000fffff984 */ /* 0x000fe20000000800 */
[----:B------:R-:W-:Y:S01]  /*a310*/  @!PT LDS RZ, [RZ] ;  /* 0x00000000fffff984 */ /* 0x000fe20000000800 */
[----:B------:R-:W-:Y:S01]  /*a320*/  @!PT LDS RZ, [RZ] ;  /* 0x00000000fffff984 */ /* 0x000fe20000000800 */
[----:B------:R1:W-:Y:S01]  /*a330*/  @!P1 LDGSTS.E.BYPASS.LTC128B.128 [R5+0x11c00], desc[UR42][R2.64], !P0 ;  /* 0x11c0000002059fae */ /* 0x0003e2000c101d6a */
[----:B------:R-:W-:Y:S01]  /*a340*/  NOP ;  /* 0x0000000000007918 */ /* 0x000fe20000000000 */
[----:B------:R-:W-:Y:S02]  /*a350*/  SYNCS.ARRIVE.TRANS64.RED.A0T1 RZ, [UR38+0x30800], RZ ;  /* 0x030800ffffff79a7 */ /* 0x000fe40008200426 */
[----:B------:R-:W-:Y:S01]  /*a360*/  ARRIVES.LDGSTSBAR.64.TRANSCNT [UR38+0x30800] ;  /* 0x03080000ff0079b0 */ /* 0x000fe20008000aa6 */
[----:B------:R-:W-:Y:S01]  /*a370*/  NOP ;  /* 0x0000000000007918 */ /* 0x000fe20000000000 */
[----:B------:R-:W-:Y:S01]  /*a380*/  SYNCS.ARRIVE.TRANS64.A1T0 RZ, [UR38+0x30800], RZ ;  /* 0x030800ffffff79a7 */ /* 0x000fe20008100026 */
[----:B------:R-:W-:-:S05]  /*a390*/  VIADD R7, R25, 0xfffffffe ;  /* 0xfffffffe19077836 */ /* 0x000fca0000000000 */
[----:B------:R-:W-:Y:S01]  /*a3a0*/  ISETP.GE.AND P1, PT, R7, R23, PT ;  /* 0x000000170700720c */ /* 0x000fe20003f26270 */
[----:B------:R-:W2:Y:S02]  /*a3b0*/  SYNCS.PHASECHK.TRANS64.TRYWAIT P0, [UR38+0x30820], R0 ;  /* 0x03082000ff0075a7 */ /* 0x000ea40008000166 */
[----:B-12---:R-:W-:Y:S10]  /*a3c0*/  @!P0 BRA `(.L_x_12188) ;  /* 0x0000002800b08947 */ /* 0x006ff40003800000 */
.L_x_12278:
[----:B------:R-:W-:Y:S01]  /*a3d0*/  MOV R8, 0x1 ;  /* 0x0000000100087802 */ /* 0x000fe20000000f00 */
[----:B-1----:R-:W-:Y:S01]  /*a3e0*/  IMAD.MOV.U32 R0, RZ, RZ, RZ ;  /* 0x000000ffff007224 */ /* 0x002fe200078e00ff */
[----:B------:R-:W-:Y:S06]  /*a3f0*/  @!P1 BRA `(.L_x_12189) ;  /* 0x0000001000d09947 */ /* 0x000fec0003800000 */
[----:B------:R-:W-:Y:S01]  /*a400*/  UIADD3 UR4, UR40, 0x1, URZ ;  /* 0x0000000128047890 */ /* 0x000fe2000fffe03f */
[----:B------:R-:W1:Y:S01]  /*a410*/  S2R R4, SR_TID.X ;  /* 0x0000000000047919 */ /* 0x000e620000002100 */
        /* <DEDUP_REMOVED lines=10> */
[----:B-1----:R-:W-:Y:S01]  /*a4c0*/  LOP3.LUT R6, R4, 0x1f, RZ, 0xc0, !PT ;  /* 0x0000001f04067812 */ /* 0x002fe200078ec0ff */
[----:B------:R-:W-:Y:S01]  /*a4d0*/  IMAD.MOV.U32 R4, RZ, RZ, R16 ;  /* 0x000000ffff047224 */ /* 0x000fe200078e0010 */
[----:B------:R-:W-:-:S09]  /*a4e0*/  LOP3.LUT R10, R9, 0x1, RZ, 0xc0, !PT ;  /* 0x00000001090a7812 */ /* 0x000fd200078ec0ff */
[----:B------:R-:W-:Y:S05]  /*a4f0*/  @!P0 BRA `(.L_x_12190) ;  /* 0x0000000c00148947 */ /* 0x000fea0003800000 */
[----:B------:R-:W-:Y:S01]  /*a500*/  BSSY B0, `(.L_x_12190) ;  /* 0x00000c4000007945 */ /* 0x000fe20003800000 */
[----:B------:R-:W-:Y:S02]  /*a510*/  IMAD.IADD R9, R9, 0x1, -R10 ;  /* 0x0000000109097824 */ /* 0x000fe400078e0a0a */
[----:B------:R-:W-:Y:S02]  /*a520*/  IMAD.MOV.U32 R11, RZ, RZ, 0x1 ;  /* 0x00000001ff0b7424 */ /* 0x000fe400078e00ff */
[----:B------:R-:W-:-:S07]  /*a530*/  IMAD.MOV.U32 R4, RZ, RZ, R16 ;  /* 0x000000ffff047224 */ /* 0x000fce00078e0010 */
.L_x_12217:
        /* <DEDUP_REMOVED lines=9> */
[----:B------:R-:W1:Y:S01]  /*a5d0*/  LDC R12, c[0x0][0x43c] ;  /* 0x00010f00ff0c7b82 */ /* 0x000e620000000800 */
[----:B------:R-:W-:Y:S01]  /*a5e0*/  IMAD.MOV.U32 R13, RZ, RZ, R7 ;  /* 0x000000ffff0d7224 */ /* 0x000fe200078e0007 */
[----:B------:R-:W-:Y:S01]  /*a5f0*/  ULDC.64 UR4, c[0x0][0x428] ;  /* 0x00010a0000047ab9 */ /* 0x000fe20000000a00 */
[----:B-1----:R-:W-:-:S13]  /*a600*/  ISETP.NE.AND P0, PT, R12, 0x1, PT ;  /* 0x000000010c00780c */ /* 0x002fda0003f05270 */
[----:B------:R-:W1:Y:S02]  /*a610*/  @P0 LDC.64 R2, c[0x0][0x440] ;  /* 0x00011000ff020b82 */ /* 0x000e640000000a00 */
[----:B-1----:R-:W-:-:S05]  /*a620*/  @P0 IMAD.HI.U32 R2, R7, R2, RZ ;  /* 0x0000000207020227 */ /* 0x002fca00078e00ff */
[----:B------:R-:W-:Y:S01]  /*a630*/  @P0 SHF.R.U32.HI R13, RZ, R3, R2 ;  /* 0x00000003ff0d0219 */ /* 0x000fe20000011602 */
[----:B------:R-:W-:-:S03]  /*a640*/  IMAD R2, R22, UR4, RZ ;  /* 0x0000000416027c24 */ /* 0x000fc6000f8e02ff */
[--C-:B------:R-:W-:Y:S01]  /*a650*/  SHF.R.S32.HI R3, RZ, 0x1f, R13.reuse ;  /* 0x0000001fff037819 */ /* 0x100fe2000001140d */
[----:B------:R-:W-:Y:S02]  /*a660*/  IMAD R5, R19, UR5, R2 ;  /* 0x0000000513057c24 */ /* 0x000fe4000f8e0202 */
[----:B------:R-:W-:-:S04]  /*a670*/  IMAD.MOV.U32 R2, RZ, RZ, R13 ;  /* 0x000000ffff027224 */ /* 0x000fc800078e000d */
[----:B------:R-:W-:Y:S01]  /*a680*/  IMAD.WIDE.U32 R2, R19, UR4, R2 ;  /* 0x0000000413027c25 */ /* 0x000fe2000f8e0002 */
[----:B------:R-:W-:-:S04]  /*a690*/  ULDC.64 UR4, c[0x0][0x418] ;  /* 0x0001060000047ab9 */ /* 0x000fc80000000a00 */
[----:B------:R-:W-:Y:S02]  /*a6a0*/  IADD3 R3, R5, R3, RZ ;  /* 0x0000000305037210 */ /* 0x000fe40007ffe0ff */
[----:B------:R-:W-:-:S04]  /*a6b0*/  LEA R4, P0, R2, UR4, 0x2 ;  /* 0x0000000402047c11 */ /* 0x000fc8000f8010ff */
[----:B------:R-:W-:-:S05]  /*a6c0*/  LEA.HI.X R5, R2, UR5, R3, 0x2, P0 ;  /* 0x0000000502057c11 */ /* 0x000fca00080f1403 */
[----:B------:R1:W5:Y:S01]  /*a6d0*/  LDG.E R4, desc[UR42][R4.64] ;  /* 0x0000002a04047981 */ /* 0x000362000c1e1900 */
[----:B------:R-:W-:-:S04]  /*a6e0*/  IMAD.MOV R2, RZ, RZ, -R13 ;  /* 0x000000ffff027224 */ /* 0x000fc800078e0a0d */
[----:B------:R-:W-:-:S07]  /*a6f0*/  IMAD R12, R12, R2, R7 ;  /* 0x000000020c0c7224 */ /* 0x000fce00078e0207 */
.L_x_12193:
[----:B------:R-:W2:Y:S01]  /*a700*/  SYNCS.PHASECHK.TRANS64.TRYWAIT P0, [UR38+0x30848], R8 ;  /* 0x03084808ff0075a7 */ /* 0x000ea20008000166 */
[----:B------:R-:W-:Y:S01]  /*a710*/  BSSY B2, `(.L_x_12194) ;  /* 0x0000003000027945 */ /* 0x000fe20003800000 */
[----:B------:R-:W-:-:S03]  /*a720*/  ISETP.NE.AND P2, PT, R27, RZ, PT ;  /* 0x000000ff1b00720c */ /* 0x000fc60003f45270 */
[----:B--2---:R-:W-:Y:S10]  /*a730*/  @!P0 BRA `(.L_x_12195) ;  /* 0x0000002400ec8947 */ /* 0x004ff40003800000 */
.L_x_12279:
[----:B------:R-:W-:Y:S05]  /*a740*/  BSYNC B2 ;  /* 0x0000000000027941 */ /* 0x000fea0003800000 */
.L_x_12194:
[----:B------:R-:W-:Y:S04]  /*a750*/  BSSY B2, `(.L_x_12196) ;  /* 0x0000007000027945 */ /* 0x000fe80003800000 */
[----:B------:R-:W-:Y:S05]  /*a760*/  @P2 BRA `(.L_x_12197) ;  /* 0x0000000000142947 */ /* 0x000fea0003800000 */
[----:B------:R-:W-:Y:S01]  /*a770*/  ISETP.NE.AND P0, PT, R6, RZ, PT ;  /* 0x000000ff0600720c */ /* 0x000fe20003f05270 */
[----:B------:R-:W-:-:S04]  /*a780*/  IMAD.MOV.U32 R2, RZ, RZ, 0x6000 ;  /* 0x00006000ff027424 */ /* 0x000fc800078e00ff */
[----:B------:R3:W-:Y:S08]  /*a790*/  SYNCS.ARRIVE.TRANS64 RZ, [UR38+0x30838], R2 ;  /* 0x03083802ffff79a7 */ /* 0x0007f00008000026 */
[----:B---3--:R-:W-:Y:S05]  /*a7a0*/  @!P0 BRA `(.L_x_12197) ;  /* 0x0000000000048947 */ /* 0x008fea0003800000 */
[----:B------:R-:W-:Y:S01]  /*a7b0*/  BPT.TRAP 0x1 ;  /* 0x000000040000795c */ /* 0x000fe20000300000 */
.L_x_12197:
[----:B------:R-:W-:Y:S05]  /*a7c0*/  BSYNC B2 ;  /* 0x0000000000027941 */ /* 0x000fea0003800000 */
.L_x_12196:
[----:B-1----:R-:W-:Y:S01]  /*a7d0*/  IMAD.MOV.U32 R5, RZ, RZ, RZ ;  /* 0x000000ffff057224 */ /* 0x002fe200078e00ff */
        /* <DEDUP_REMOVED lines=10> */
.L_x_12198:
[----:B------:R-:W-:-:S13]  /*a880*/  @P0 ELECT P3, URZ, PT ;  /* 0x00000000003f082f */ /* 0x000fda0003860000 */
[----:B-----5:R-:W-:Y:S02]  /*a890*/  @P3 R2UR UR37, R4 ;  /* 0x00000000042532ca */ /* 0x020fe400000e0000 */
[----:B------:R-:W-:Y:S02]  /*a8a0*/  @P3 R2UR UR35, R2 ;  /* 0x00000000022332ca */ /* 0x000fe400000e0000 */
[----:B------:R-:W-:Y:S02]  /*a8b0*/  @P3 PLOP3.LUT P0, PT, P3, PT, PT, 0x8, 0x0 ;  /* 0x000000000000381c */ /* 0x000fe40001f0e170 */
[----:B------:R-:W-:-:S09]  /*a8c0*/  PLOP3.LUT P3, PT, PT, PT, PT, 0x8, 0x0 ;  /* 0x000000000000781c */ /* 0x000fd20003f6e170 */
[----:B------:R1:W-:Y:S02]  /*a8d0*/  UTMALDG.4D [UR32], [UR4], desc[UR6] ;  /* 0x00000620040075b4 */ /* 0x0003e40008019000 */
[----:B-1----:R-:W-:Y:S05]  /*a8e0*/  @P0 BRA.U.ANY `(.L_x_12198) ;  /* 0xfffffffd00e40947 */ /* 0x002fea000393ffff */
[----:B------:R-:W1:Y:S01]  /*a8f0*/  SYNCS.PHASECHK.TRANS64.TRYWAIT P0, [UR38+0x30860], R8 ;  /* 0x03086008ff0075a7 */ /* 0x000e620008000166 */
[----:B------:R-:W-:Y:S04]  /*a900*/  BSSY B2, `(.L_x_12199) ;  /* 0x0000002000027945 */ /* 0x000fe80003800000 */
[----:B-1----:R-:W-:Y:S05]  /*a910*/  @!P0 BRA `(.L_x_12200) ;  /* 0x00000024008c8947 */ /* 0x002fea0003800000 */
.L_x_12280:
[----:B------:R-:W-:Y:S05]  /*a920*/  BSYNC B2 ;  /* 0x0000000000027941 */ /* 0x000fea0003800000 */
.L_x_12199:
[----:B------:R-:W-:Y:S01]  /*a930*/  BSSY B2, `(.L_x_12201) ;  /* 0x0000009000027945 */ /* 0x000fe20003800000 */
[----:B------:R-:W-:Y:S02]  /*a940*/  IMAD.MOV.U32 R2, RZ, RZ, 0x0 ;  /* 0x00000000ff027424 */ /* 0x000fe400078e00ff */
[----:B-12---:R-:W-:Y:S01]  /*a950*/  IMAD.MOV.U32 R3, RZ, RZ, 0x14f00000 ;  /* 0x14f00000ff037424 */ /* 0x006fe200078e00ff */
[----:B------:R-:W-:Y:S06]  /*a960*/  @P2 BRA `(.L_x_12202) ;  /* 0x0000000000142947 */ /* 0x000fec0003800000 */
[----:B------:R-:W-:Y:S01]  /*a970*/  ISETP.NE.AND P0, PT, R6, RZ, PT ;  /* 0x000000ff0600720c */ /* 0x000fe20003f05270 */
[----:B------:R-:W-:-:S04]  /*a980*/  IMAD.MOV.U32 R8, RZ, RZ, 0x6000 ;  /* 0x00006000ff087424 */ /* 0x000fc800078e00ff */
[----:B------:R1:W-:Y:S08]  /*a990*/  SYNCS.ARRIVE.TRANS64 RZ, [UR38+0x30850], R8 ;  /* 0x03085008ffff79a7 */ /* 0x0003f00008000026 */
[----:B-1----:R-:W-:Y:S05]  /*a9a0*/  @!P0 BRA `(.L_x_12202) ;  /* 0x0000000000048947 */ /* 0x002fea0003800000 */
[----:B------:R-:W-:Y:S01]  /*a9b0*/  BPT.TRAP 0x1 ;  /* 0x000000040000795c */ /* 0x000fe20000300000 */
.L_x_12202:
[----:B------:R-:W-:Y:S05]  /*a9c0*/  BSYNC B2 ;  /* 0x0000000000027941 */ /* 0x000fea0003800000 */
.L_x_12201:
        /* <DEDUP_REMOVED lines=10> */
.L_x_12203:
        /* <DEDUP_REMOVED lines=10> */
.L_x_12192:
[----:B------:R-:W-:Y:S05]  /*ab10*/  BSYNC B1 ;  /* 0x0000000000017941 */ /* 0x000fea0003800000 */
.L_x_12191:
        /* <DEDUP_REMOVED lines=27> */
.L_x_12206:
[----:B------:R-:W2:Y:S01]  /*acd0*/  SYNCS.PHASECHK.TRANS64.TRYWAIT P0, [UR38+0x30840], R12 ;  /* 0x0308400cff0075a7 */ /* 0x000ea20008000166 */
[----:B------:R-:W-:Y:S01]  /*ace0*/  BSSY B2, `(.L_x_12207) ;  /* 0x0000003000027945 */ /* 0x000fe20003800000 */
[----:B------:R-:W-:-:S03]  /*acf0*/  ISETP.NE.AND P2, PT, R27, RZ, PT ;  /* 0x000000ff1b00720c */ /* 0x000fc60003f45270 */
[----:B--2---:R-:W-:Y:S10]  /*ad00*/  @!P0 BRA `(.L_x_12208) ;  /* 0x0000002000a88947 */ /* 0x004ff40003800000 */
.L_x_12281:
[----:B------:R-:W-:Y:S05]  /*ad10*/  BSYNC B2 ;  /* 0x0000000000027941 */ /* 0x000fea0003800000 */
.L_x_12207:
[----:B------:R-:W-:Y:S04]  /*ad20*/  BSSY B2, `(.L_x_12209) ;  /* 0x0000007000027945 */ /* 0x000fe80003800000 */
[----:B------:R-:W-:Y:S05]  /*ad30*/  @P2 BRA `(.L_x_12210) ;  /* 0x0000000000142947 */ /* 0x000fea0003800000 */
[----:B------:R-:W-:Y:S02]  /*ad40*/  ISETP.NE.AND P0, PT, R6, RZ, PT ;  /* 0x000000ff0600720c */ /* 0x000fe40003f05270 */
[----:B------:R-:W-:-:S04]  /*ad50*/  MOV R2, 0x6000 ;  /* 0x0000600000027802 */ /* 0x000fc80000000f00 */
[----:B------:R3:W-:Y:S07]  /*ad60*/  SYNCS.ARRIVE.TRANS64 RZ, [UR38+0x30830], R2 ;  /* 0x03083002ffff79a7 */ /* 0x0007ee0008000026 */
[----:B------:R-:W-:Y:S05]  /*ad70*/  @!P0 BRA `(.L_x_12210) ;  /* 0x0000000000048947 */ /* 0x000fea0003800000 */
[----:B------:R-:W-:Y:S01]  /*ad80*/  BPT.TRAP 0x1 ;  /* 0x000000040000795c */ /* 0x000fe20000300000 */
.L_x_12210:
[----:B------:R-:W-:Y:S05]  /*ad90*/  BSYNC B2 ;  /* 0x0000000000027941 */ /* 0x000fea0003800000 */
.L_x_12209:
[----:B-1----:R-:W-:Y:S01]  /*ada0*/  IMAD.MOV.U32 R5, RZ, RZ, RZ ;  /* 0x000000ffff057224 */ /* 0x002fe200078e00ff */
[----:B------:R-:W-:Y:S01]  /*adb0*/  ULDC.64 UR4, c[0x0][0x198] ;  /* 0x0000660000047ab9 */ /* 0x000fe20000000a00 */
[----:B------:R-:W-:Y:S01]  /*adc0*/  PLOP3.LUT P0, PT, PT, PT, PT, 0x80, 0x0 ;  /* 0x000000000000781c */ /* 0x000fe20003f0f070 */
[----:B------:R-:W-:Y:S01]  /*add0*/  UIADD3 UR4, UP0, UR4, 0x370, URZ ;  /* 0x0000037004047890 */ /* 0x000fe2000ff1e03f */
[----:B---3--:R-:W-:Y:S01]  /*ade0*/  IMAD R2, R13, 0xc0, RZ ;  /* 0x000000c00d027824 */ /* 0x008fe200078e02ff */
[----:B------:R-:W-:Y:S01]  /*adf0*/  R2UR UR10, R5 ;  /* 0x00000000050a72ca */ /* 0x000fe200000e0000 */
[----:B------:R-:W-:Y:S02]  /*ae00*/  UIADD3 UR8, UR38, 0x12400, URZ ;  /* 0x0001240026087890 */ /* 0x000fe4000fffe03f */
[----:B------:R-:W-:Y:S02]  /*ae10*/  UIADD3 UR9, UR38, 0x30830, URZ ;  /* 0x0003083026097890 */ /* 0x000fe4000fffe03f */
[----:B------:R-:W-:Y:S01]  /*ae20*/  UIADD3.X UR5, URZ, UR5, URZ, UP0, !UPT ;  /* 0x000000053f057290 */ /* 0x000fe200087fe43f */
[----:B------:R-:W-:Y:S01]  /*ae30*/  UMOV UR6, 0x0 ;  /* 0x0000000000067882 */ /* 0x000fe20000000000 */
[----:B------:R-:W-:-:S10]  /*ae40*/  UMOV UR7, 0x14f00000 ;  /* 0x14f0000000077882 */ /* 0x000fd40000000000 */
.L_x_12211:
        /* <DEDUP_REMOVED lines=8> */
[----:B------:R-:W-:Y:S01]  /*aed0*/  SHF.L.U32 R2, R11, 0x1f, RZ ;  /* 0x0000001f0b027819 */ /* 0x000fe200000006ff */
[----:B------:R-:W-:Y:S03]  /*aee0*/  BSSY B2, `(.L_x_12212) ;  /* 0x0000003000027945 */ /* 0x000fe60003800000 */
[----:B------:R-:W1:Y:S02]  /*aef0*/  SYNCS.PHASECHK.TRANS64.TRYWAIT P0, [UR38+0x30868], R2 ;  /* 0x03086802ff0075a7 */ /* 0x000e640008000166 */
[----:B-1----:R-:W-:Y:S05]  /*af00*/  @!P0 BRA `(.L_x_12213) ;  /* 0x0000002000408947 */ /* 0x002fea0003800000 */
.L_x_12282:
[----:B------:R-:W-:Y:S05]  /*af10*/  BSYNC B2 ;  /* 0x0000000000027941 */ /* 0x000fea0003800000 */
.L_x_12212:
[----:B------:R-:W-:Y:S01]  /*af20*/  BSSY B2, `(.L_x_12214) ;  /* 0x0000009000027945 */ /* 0x000fe20003800000 */
[----:B-1----:R-:W-:Y:S02]  /*af30*/  IMAD.MOV.U32 R2, RZ, RZ, 0x0 ;  /* 0x00000000ff027424 */ /* 0x002fe400078e00ff */
[----:B--2---:R-:W-:Y:S01]  /*af40*/  IMAD.MOV.U32 R3, RZ, RZ, 0x14f00000 ;  /* 0x14f00000ff037424 */ /* 0x004fe200078e00ff */
[----:B------:R-:W-:Y:S06]  /*af50*/  @P2 BRA `(.L_x_12215) ;  /* 0x0000000000142947 */ /* 0x000fec0003800000 */
[----:B------:R-:W-:Y:S01]  /*af60*/  ISETP.NE.AND P0, PT, R6, RZ, PT ;  /* 0x000000ff0600720c */ /* 0x000fe20003f05270 */
[----:B------:R-:W-:-:S04]  /*af70*/  IMAD.MOV.U32 R11, RZ, RZ, 0x6000 ;  /* 0x00006000ff0b7424 */ /* 0x000fc800078e00ff */
[----:B------:R1:W-:Y:S08]  /*af80*/  SYNCS.ARRIVE.TRANS64 RZ, [UR38+0x30858], R11 ;  /* 0x0308580bffff79a7 */ /* 0x0003f00008000026 */
[----:B-1----:R-:W-:Y:S05]  /*af90*/  @!P0 BRA `(.L_x_12215) ;  /* 0x0000000000048947 */ /* 0x002fea0003800000 */
[----:B------:R-:W-:Y:S01]  /*afa0*/  BPT.TRAP 0x1 ;  /* 0x000000040000795c */ /* 0x000fe20000300000 */
.L_x_12215:
[----:B------:R-:W-:Y:S05]  /*afb0*/  BSYNC B2 ;  /* 0x0000000000027941 */ /* 0x000fea0003800000 */
.L_x_12214:
        /* <DEDUP_REMOVED lines=10> */
.L_x_12216:
        /* <DEDUP_REMOVED lines=10> */
.L_x_12205:
[----:B------:R-:W-:Y:S05]  /*b100*/  BSYNC B1 ;  /* 0x0000000000017941 */ /* 0x000fea0003800000 */
.L_x_12204:
[----:B------:R-:W-:Y:S02]  /*b110*/  VIADD R7, R7, 0xfffffffe ;  /* 0xfffffffe07077836 */ /* 0x000fe40000000000 */
[----:B------:R-:W-:Y:S01]  /*b120*/  IMAD.MOV.U32 R11, RZ, RZ, R8 ;  /* 0x000000ffff0b7224 */ /* 0x000fe200078e0008 */
[----:B------:R-:W-:Y:S06]  /*b130*/  @P1 BRA `(.L_x_12217) ;  /* 0xfffffff400001947 */ /* 0x000fec000383ffff */
[----:B------:R-:W-:Y:S05]  /*b140*/  BSYNC B0 ;  /* 0x0000000000007941 */ /* 0x000fea0003800000 */
.L_x_12190:
        /* <DEDUP_REMOVED lines=26> */
[----:B------:R-:W-:-:S05]  /*b2f0*/  IADD3 R2, -R11, RZ, RZ ;  /* 0x000000ff0b027210 */ /* 0x000fca0007ffe1ff */
[----:B------:R-:W-:-:S07]  /*b300*/  IMAD R7, R10, R2, R7 ;  /* 0x000000020a077224 */ /* 0x000fce00078e0207 */
.L_x_12219:
[----:B------:R-:W2:Y:S01]  /*b310*/  SYNCS.PHASECHK.TRANS64.TRYWAIT P0, [UR38+0x30848], R9 ;  /* 0x03084809ff0075a7 */ /* 0x000ea20008000166 */
[----:B------:R-:W-:Y:S01]  /*b320*/  BSSY B1, `(.L_x_12220) ;  /* 0x0000003000017945 */ /* 0x000fe20003800000 */
[----:B------:R-:W-:-:S03]  /*b330*/  ISETP.NE.AND P1, PT, R27, RZ, PT ;  /* 0x000000ff1b00720c */ /* 0x000fc60003f25270 */
[----:B--2---:R-:W-:Y:S10]  /*b340*/  @!P0 BRA `(.L_x_12221) ;  /* 0x0000001c00488947 */ /* 0x004ff40003800000 */
.L_x_12283:
[----:B------:R-:W-:Y:S05]  /*b350*/  BSYNC B1 ;  /* 0x0000000000017941 */ /* 0x000fea0003800000 */
.L_x_12220:
[----:B------:R-:W-:Y:S04]  /*b360*/  BSSY B1, `(.L_x_12222) ;  /* 0x0000007000017945 */ /* 0x000fe80003800000 */
[----:B------:R-:W-:Y:S05]  /*b370*/  @P1 BRA `(.L_x_12223) ;  /* 0x0000000000141947 */ /* 0x000fea0003800000 */
[----:B------:R-:W-:Y:S01]  /*b380*/  ISETP.NE.AND P0, PT, R6, RZ, PT ;  /* 0x000000ff0600720c */ /* 0x000fe20003f05270 */
[----:B--2---:R-:W-:-:S04]  /*b390*/  IMAD.MOV.U32 R2, RZ, RZ, 0x6000 ;  /* 0x00006000ff027424 */ /* 0x004fc800078e00ff */
[----:B------:R3:W-:Y:S08]  /*b3a0*/  SYNCS.ARRIVE.TRANS64 RZ, [UR38+0x30838], R2 ;  /* 0x03083802ffff79a7 */ /* 0x0007f00008000026 */
[----:B---3--:R-:W-:Y:S05]  /*b3b0*/  @!P0 BRA `(.L_x_12223) ;  /* 0x0000000000048947 */ /* 0x008fea0003800000 */
[----:B------:R-:W-:Y:S01]  /*b3c0*/  BPT.TRAP 0x1 ;  /* 0x000000040000795c */ /* 0x000fe20000300000 */
.L_x_12223:
[----:B------:R-:W-:Y:S05]  /*b3d0*/  BSYNC B1 ;  /* 0x0000000000017941 */ /* 0x000fea0003800000 */
.L_x_12222:
[----:B-1----:R-:W-:Y:S01]  /*b3e0*/  IMAD.MOV.U32 R5, RZ, RZ, RZ ;  /* 0x000000ffff057224 */ /* 0x002fe200078e00ff */
[----:B------:R-:W-:Y:S01]  /*b3f0*/  ULDC.64 UR4, c[0x0][0x198] ;  /* 0x0000660000047ab9 */ /* 0x000fe20000000a00 */
[----:B------:R-:W-:Y:S01]  /*b400*/  PLOP3.LUT P0, PT, PT, PT, PT, 0x80, 0x0 ;  /* 0x000000000000781c */ /* 0x000fe20003f0f070 */
[----:B------:R-:W-:Y:S01]  /*b410*/  UIADD3 UR4, UP0, UR4, 0x370, URZ ;  /* 0x0000037004047890 */ /* 0x000fe2000ff1e03f */
[----:B--2---:R-:W-:Y:S01]  /*b420*/  IMAD R2, R7, 0xc0, RZ ;  /* 0x000000c007027824 */ /* 0x004fe200078e02ff */
[----:B------:R-:W-:Y:S01]  /*b430*/  R2UR UR10, R5 ;  /* 0x00000000050a72ca */ /* 0x000fe200000e0000 */
[----:B------:R-:W-:Y:S02]  /*b440*/  UIADD3 UR8, UR38, 0x18400, URZ ;  /* 0x0001840026087890 */ /* 0x000fe4000fffe03f */
[----:B------:R-:W-:Y:S02]  /*b450*/  UIADD3 UR9, UR38, 0x30838, URZ ;  /* 0x0003083826097890 */ /* 0x000fe4000fffe03f */
[----:B------:R-:W-:Y:S01]  /*b460*/  UIADD3.X UR5, URZ, UR5, URZ, UP0, !UPT ;  /* 0x000000053f057290 */ /* 0x000fe200087fe43f */
[----:B------:R-:W-:Y:S01]  /*b470*/  UMOV UR6, 0x0 ;  /* 0x0000000000067882 */ /* 0x000fe20000000000 */
[----:B------:R-:W-:-:S10]  /*b480*/  UMOV UR7, 0x14f00000 ;  /* 0x14f0000000077882 */ /* 0x000fd40000000000 */
.L_x_12224:
        /* <DEDUP_REMOVED lines=11> */
.L_x_12284:
[----:B------:R-:W-:Y:S05]  /*b540*/  BSYNC B1 ;  /* 0x0000000000017941 */ /* 0x000fea0003800000 */
.L_x_12225:
[----:B------:R-:W-:Y:S01]  /*b550*/  BSSY B1, `(.L_x_12227) ;  /* 0x0000009000017945 */ /* 0x000fe20003800000 */
[----:B-1----:R-:W-:Y:S02]  /*b560*/  IMAD.MOV.U32 R2, RZ, RZ, 0x0 ;  /* 0x00000000ff027424 */ /* 0x002fe400078e00ff */
[----:B------:R-:W-:Y:S01]  /*b570*/  IMAD.MOV.U32 R3, RZ, RZ, 0x14f00000 ;  /* 0x14f00000ff037424 */ /* 0x000fe200078e00ff */
[----:B------:R-:W-:Y:S06]  /*b580*/  @P1 BRA `(.L_x_12228) ;  /* 0x0000000000141947 */ /* 0x000fec0003800000 */
[----:B------:R-:W-:Y:S01]  /*b590*/  ISETP.NE.AND P0, PT, R6, RZ, PT ;  /* 0x000000ff0600720c */ /* 0x000fe20003f05270 */
[----:B------:R-:W-:-:S04]  /*b5a0*/  IMAD.MOV.U32 R9, RZ, RZ, 0x6000 ;  /* 0x00006000ff097424 */ /* 0x000fc800078e00ff */
[----:B------:R1:W-:Y:S08]  /*b5b0*/  SYNCS.ARRIVE.TRANS64 RZ, [UR38+0x30850], R9 ;  /* 0x03085009ffff79a7 */ /* 0x0003f00008000026 */
[----:B-1----:R-:W-:Y:S05]  /*b5c0*/  @!P0 BRA `(.L_x_12228) ;  /* 0x0000000000048947 */ /* 0x002fea0003800000 */
[----:B------:R-:W-:Y:S01]  /*b5d0*/  BPT.TRAP 0x1 ;  /* 0x000000040000795c */ /* 0x000fe20000300000 */
.L_x_12228:
[----:B------:R-:W-:Y:S05]  /*b5e0*/  BSYNC B1 ;  /* 0x0000000000017941 */ /* 0x000fea0003800000 */
.L_x_12227:
        /* <DEDUP_REMOVED lines=10> */
.L_x_12229:
        /* <DEDUP_REMOVED lines=10> */
.L_x_12218:
[----:B------:R-:W-:Y:S05]  /*b730*/  BSYNC B0 ;  /* 0x0000000000007941 */ /* 0x000fea0003800000 */
.L_x_12189:
[----:B------:R-:W-:Y:S01]  /*b740*/  LOP3.LUT P0, RZ, R17, 0x2, RZ, 0xc0, !PT ;  /* 0x0000000211ff7812 */ /* 0x000fe2000780c0ff */
[----:B------:R-:W-:-:S12]  /*b750*/  BSSY B0, `(.L_x_12230) ;  /* 0x0000027000007945 */ /* 0x000fd80003800000 */
[----:B------:R-:W-:Y:S05]  /*b760*/  @!P0 BRA `(.L_x_12231) ;  /* 0x0000000000948947 */ /* 0x000fea0003800000 */
[----:B------:R-:W-:Y:S01]  /*b770*/  LEA R3, R0, UR38, 0x3 ;  /* 0x0000002600037c11 */ /* 0x000fe2000f8e18ff */
[----:B------:R-:W-:Y:S01]  /*b780*/  BSSY B1, `(.L_x_12232) ;  /* 0x0000005000017945 */ /* 0x000fe20003800000 */
[----:B------:R-:W-:Y:S02]  /*b790*/  SHF.L.U32 R2, R8, 0x1f, RZ ;  /* 0x0000001f08027819 */ /* 0x000fe400000006ff */
[----:B------:R-:W-:Y:S02]  /*b7a0*/  ISETP.NE.AND P1, PT, R27, RZ, PT ;  /* 0x000000ff1b00720c */ /* 0x000fe40003f25270 */
[----:B------:R-:W1:Y:S02]  /*b7b0*/  SYNCS.PHASECHK.TRANS64.TRYWAIT P0, [R3+URZ+0x30860], R2 ;  /* 0x03086002030075a7 */ /* 0x000e64000800017f */
[----:B-1----:R-:W-:Y:S09]  /*b7c0*/  @!P0 BRA `(.L_x_12233) ;  /* 0x0000001800588947 */ /* 0x002ff20003800000 */
.L_x_12285:
[----:B------:R-:W-:Y:S05]  /*b7d0*/  BSYNC B1 ;  /* 0x0000000000017941 */ /* 0x000fea0003800000 */
.L_x_12232:
        /* <DEDUP_REMOVED lines=8> */
.L_x_12235:
[----:B------:R-:W-:Y:S05]  /*b860*/  BSYNC B1 ;  /* 0x0000000000017941 */ /* 0x000fea0003800000 */
.L_x_12234:
        /* <DEDUP_REMOVED lines=13> */
.L_x_12236:
        /* <DEDUP_REMOVED lines=8> */
.L_x_12231:
[----:B------:R-:W-:Y:S05]  /*b9c0*/  BSYNC B0 ;  /* 0x0000000000007941 */ /* 0x000fea0003800000 */
.L_x_12230:
[----:B------:R-:W-:Y:S02]  /*b9d0*/  VIADD R0, R0, 0x1 ;  /* 0x0000000100007836 */ /* 0x000fe40000000000 */
[----:B-1----:R-:W-:-:S03]  /*b9e0*/  IMAD.MOV.U32 R2, RZ, RZ, RZ ;  /* 0x000000ffff027224 */ /* 0x002fc600078e00ff */
[----:B------:R-:W-:-:S04]  /*b9f0*/  ISETP.NE.AND P0, PT, R0, 0x2, PT ;  /* 0x000000020000780c */ /* 0x000fc80003f05270 */
[----:B------:R-:W-:Y:S02]  /*ba00*/  SEL R3, RZ, 0x1, P0 ;  /* 0x00000001ff037807 */ /* 0x000fe40000000000 */
[----:B------:R-:W-:Y:S02]  /*ba10*/  SEL R0, R0, RZ, P0 ;  /* 0x000000ff00007207 */ /* 0x000fe40000000000 */
[----:B------:R-:W-:-:S07]  /*ba20*/  LOP3.LUT R8, R8, R3, RZ, 0x3c, !PT ;  /* 0x0000000308087212 */ /* 0x000fce00078e3cff */
.L_x_12175:
[----:B------:R-:W1:Y:S01]  /*ba30*/  S2R R4, SR_CgaCtaId ;  /* 0x0000000000047919 */ /* 0x000e620000008800 */
[----:B------:R-:W-:Y:S02]  /*ba40*/  MOV R3, 0x400 ;  /* 0x0000040000037802 */ /* 0x000fe40000000f00 */
[----:B------:R-:W-:Y:S02]  /*ba50*/  SHF.L.U32 R2, R2, 0x1f, RZ ;  /* 0x0000001f02027819 */ /* 0x000fe400000006ff */
[----:B-1----:R-:W-:-:S04]  /*ba60*/  LEA R7, R4, R3, 0x18 ;  /* 0x0000000304077211 */ /* 0x002fc800078ec0ff */
[----:B------:R-:W1:Y:S02]  /*ba70*/  SYNCS.PHASECHK.TRANS64.TRYWAIT P0, [R7+URZ+0x30820], R2 ;  /* 0x03082002070075a7 */ /* 0x000e64000800017f */
[----:B-1----:R-:W-:Y:S05]  /*ba80*/  @!P0 BRA `(.L_x_12237) ;  /* 0x0000001400bc8947 */ /* 0x002fea0003800000 */
.L_x_12286:
[----:B------:R-:W-:-:S03]  /*ba90*/  UMOV UR4, 0xffffffff ;  /* 0xffffffff00047882 */ /* 0x000fc60000000000 */
[----:B------:R-:W-:Y:S05]  /*baa0*/  BRA.DIV UR4, `(.L_x_12238) ;  /* 0x0000001604c87947 */ /* 0x000fea000b800000 */
[----:B------:R2:W3:Y:S02]  /*bab0*/  SHFL.IDX PT, R14, R29, RZ, 0x1f ;  /* 0x00001fff1d0e7589 */ /* 0x0004e400000e0000 */
.L_x_12289:
[----:B---3--:R-:W-:-:S13]  /*bac0*/  ISETP.NE.AND P0, PT, R14, RZ, PT ;  /* 0x000000ff0e00720c */ /* 0x008fda0003f05270 */
[----:B------:R-:W-:Y:S05]  /*bad0*/  @P0 BRA `(.L_x_12147) ;  /* 0x0000000000840947 */ /* 0x000fea0003800000 */
[----:B------:R-:W-:-:S03]  /*bae0*/  UMOV UR4, 0xffffffff ;  /* 0xffffffff00047882 */ /* 0x000fc60000000000 */
[----:B------:R-:W-:Y:S05]  /*baf0*/  BRA.DIV UR4, `(.L_x_12239) ;  /* 0x0000001604dc7947 */ /* 0x000fea000b800000 */
[----:B------:R-:W-:-:S13]  /*bb00*/  ELECT P6, URZ, PT ;  /* 0x00000000003f782f */ /* 0x000fda00038c0000 */
.L_x_12292:
[----:B------:R-:W-:Y:S05]  /*bb10*/  @!P6 BRA `(.L_x_12147) ;  /* 0x000000000074e947 */ /* 0x000fea0003800000 */
[----:B------:R-:W-:-:S04]  /*bb20*/  LOP3.LUT R26, R26, 0x2, RZ, 0xfc, !PT ;  /* 0x000000021a1a7812 */ /* 0x000fc800078efcff */
[----:B------:R-:W-:-:S13]  /*bb30*/  ISETP.NE.AND P2, PT, R26, 0x3, PT ;  /* 0x000000031a00780c */ /* 0x000fda0003f45270 */
[----:B------:R-:W-:Y:S05]  /*bb40*/  @!P2 BRA `(.L_x_12240) ;  /* 0x000000000004a947 */ /* 0x000fea0003800000 */
[----:B------:R-:W-:Y:S01]  /*bb50*/  BPT.TRAP 0x1 ;  /* 0x000000040000795c */ /* 0x000fe20000300000 */
.L_x_12240:
[----:B------:R-:W-:Y:S01]  /*bb60*/  VIADD R9, R7, 0x30840 ;  /* 0x0003084007097836 */ /* 0x000fe20000000000 */
[----:B------:R-:W-:Y:S02]  /*bb70*/  SHF.L.U32 R4, R8, 0x1f, RZ ;  /* 0x0000001f08047819 */ /* 0x000fe400000006ff */
[C---:B-1----:R-:W-:Y:S01]  /*bb80*/  IADD3 R2, R0.reuse, 0x1, RZ ;  /* 0x0000000100027810 */ /* 0x042fe20007ffe0ff */
        /* <DEDUP_REMOVED lines=9> */
.L_x_12293:
[----:B------:R-:W3:Y:S02]  /*bc20*/  SYNCS.PHASECHK.TRANS64.TRYWAIT P0, [R3+URZ], R2 ;  /* 0x00000002030075a7 */ /* 0x000ee4000800017f */
[----:B---3--:R-:W-:Y:S05]  /*bc30*/  @!P0 BRA `(.L_x_12242) ;  /* 0x0000001400c08947 */ /* 0x008fea0003800000 */
.L_x_12294:
[----:B------:R-:W-:Y:S05]  /*bc40*/  @!P2 BRA `(.L_x_12243) ;  /* 0x000000000004a947 */ /* 0x000fea0003800000 */
[----:B------:R-:W-:Y:S01]  /*bc50*/  BPT.TRAP 0x1 ;  /* 0x000000040000795c */ /* 0x000fe20000300000 */
.L_x_12243:
[----:B---3--:R-:W-:-:S04]  /*bc60*/  VIADD R3, R7, 0x30860 ;  /* 0x0003086007037836 */ /* 0x008fc80000000000 */
[----:B-1----:R-:W-:-:S04]  /*bc70*/  IMAD R5, R0, 0x8, R3 ;  /* 0x0000000800057824 */ /* 0x002fc800078e0203 */
[----:B------:R-:W1:Y:S02]  /*bc80*/  SYNCS.PHASECHK.TRANS64.TRYWAIT P0, [R5+URZ], R4 ;  /* 0x00000004050075a7 */ /* 0x000e64000800017f */
[----:B-1----:R-:W-:Y:S05]  /*bc90*/  @!P0 BRA `(.L_x_12244) ;  /* 0x0000001400bc8947 */ /* 0x002fea0003800000 */
.L_x_12295:
[----:B------:R-:W-:-:S07]  /*bca0*/  IMAD R3, R6, 0x8, R3 ;  /* 0x0000000806037824 */ /* 0x000fce00078e0203 */
.L_x_12245:
[----:B---3--:R3:W4:Y:S02]  /*bcb0*/  SYNCS.PHASECHK.TRANS64.TRYWAIT P0, [R3+URZ], R2 ;  /* 0x00000002030075a7 */ /* 0x008724000800017f */
[----:B----4-:R-:W-:Y:S05]  /*bcc0*/  @!P0 NANOSLEEP.SYNCS 0x989680 ;  /* 0x009896800000895d */ /* 0x010fea0003900000 */
[----:B------:R-:W4:Y:S02]  /*bcd0*/  @!P0 SYNCS.PHASECHK.TRANS64 P0, [R3+URZ], R2 ;  /* 0x00000002030085a7 */ /* 0x000f24000800007f */
[----:B----4-:R-:W-:Y:S05]  /*bce0*/  @!P0 BRA `(.L_x_12245) ;  /* 0xfffffffc00f08947 */ /* 0x010fea000383ffff */
.L_x_12147:
[----:B------:R-:W-:Y:S05]  /*bcf0*/  BSYNC B6 ;  /* 0x0000000000067941 */ /* 0x000fea0003800000 */
.L_x_12144:
[----:B------:R-:W-:Y:S05]  /*bd00*/  EXIT ;  /* 0x000000000000794d */ /* 0x000fea0003800000 */
.L_x_12151:
[----:B0-----:R-:W-:-:S04]  /*bd10*/  IMAD.U32 R3, RZ, RZ, UR36 ;  /* 0x00000024ff037e24 */ /* 0x001fc8000f8e00ff */
[----:B------:R0:W1:Y:S03]  /*bd20*/  SYNCS.PHASECHK.TRANS64.TRYWAIT P1, [R3+URZ+0x30800], R2 ;  /* 0x03080002030075a7 */ /* 0x000066000802017f */
[----:B-1----:R-:W-:Y:S05]  /*bd30*/  @!P1 NANOSLEEP.SYNCS 0x989680 ;  /* 0x009896800000995d */ /* 0x002fea0003900000 */
[----:B------:R-:W1:Y:S02]  /*bd40*/  @!P1 SYNCS.PHASECHK.TRANS64 P1, [R3+URZ+0x30800], R2 ;  /* 0x03080002030095a7 */ /* 0x000e64000802007f */
[----:B-1----:R-:W-:Y:S05]  /*bd50*/  @!P1 BRA `(.L_x_12151) ;  /* 0xfffffffc00ec9947 */ /* 0x002fea000383ffff */
[----:B------:R-:W-:Y:S05]  /*bd60*/  BRA `(.L_x_12246) ;  /* 0xffffff5000f47947 */ /* 0x000fea000383ffff */
.L_x_12155:
[----:B0-----:R-:W-:-:S04]  /*bd70*/  IMAD.U32 R3, RZ, RZ, UR36 ;  /* 0x00000024ff037e24 */ /* 0x001fc8000f8e00ff */
[----:B------:R0:W2:Y:S03]  /*bd80*/  SYNCS.PHASECHK.TRANS64.TRYWAIT P2, [R3+URZ+0x30830], R2 ;  /* 0x03083002030075a7 */ /* 0x0000a6000804017f */
[----:B--2---:R-:W-:Y:S05]  /*bd90*/  @!P2 NANOSLEEP.SYNCS 0x989680 ;  /* 0x009896800000a95d */ /* 0x004fea0003900000 */
[----:B------:R-:W2:Y:S02]  /*bda0*/  @!P2 SYNCS.PHASECHK.TRANS64 P2, [R3+URZ+0x30830], R2 ;  /* 0x030830020300a5a7 */ /* 0x000ea4000804007f */
[----:B--2---:R-:W-:Y:S05]  /*bdb0*/  @!P2 BRA `(.L_x_12155) ;  /* 0xfffffffc00eca947 */ /* 0x004fea000383ffff */
[----:B------:R-:W-:Y:S05]  /*bdc0*/  BRA `(.L_x_12154) ;  /* 0xffffff5400247947 */ /* 0x000fea000383ffff */
.L_x_12160:
[----:B--2---:R2:W3:Y:S02]  /*bdd0*/  SYNCS.PHASECHK.TRANS64.TRYWAIT P2, [R3+URZ+0x30830], R2 ;  /* 0x03083002030075a7 */ /* 0x0044e4000804017f */
[----:B---3--:R-:W-:Y:S05]  /*bde0*/  @!P2 NANOSLEEP.SYNCS 0x989680 ;  /* 0x009896800000a95d */ /* 0x008fea0003900000 */
[----:B------:R-:W3:Y:S02]  /*bdf0*/  @!P2 SYNCS.PHASECHK.TRANS64 P2, [R3+URZ+0x30830], R2 ;  /* 0x030830020300a5a7 */ /* 0x000ee4000804007f */
[----:B---3--:R-:W-:Y:S05]  /*be00*/  @!P2 BRA `(.L_x_12160) ;  /* 0xfffffffc00f0a947 */ /* 0x008fea000383ffff */
[----:B------:R-:W-:Y:S05]  /*be10*/  BRA `(.L_x_12157) ;  /* 0xffffff8400307947 */ /* 0x000fea000383ffff */
.L_x_12164:
[----:B-1----:R-:W-:-:S04]  /*be20*/  IMAD.U32 R3, RZ, RZ, UR5 ;  /* 0x00000005ff037e24 */ /* 0x002fc8000f8e00ff */
[----:B------:R1:W2:Y:S03]  /*be30*/  SYNCS.PHASECHK.TRANS64.TRYWAIT P2, [R3+URZ+0x30850], R2 ;  /* 0x03085002030075a7 */ /* 0x0002a6000804017f */
[----:B--2---:R-:W-:Y:S05]  /*be40*/  @!P2 NANOSLEEP.SYNCS 0x989680 ;  /* 0x009896800000a95d */ /* 0x004fea0003900000 */
[----:B------:R-:W2:Y:S02]  /*be50*/  @!P2 SYNCS.PHASECHK.TRANS64 P2, [R3+URZ+0x30850], R2 ;  /* 0x030850020300a5a7 */ /* 0x000ea4000804007f */
[----:B--2---:R-:W-:Y:S05]  /*be60*/  @!P2 BRA `(.L_x_12164) ;  /* 0xfffffffc00eca947 */ /* 0x004fea000383ffff */
[----:B------:R-:W-:Y:S05]  /*be70*/  BRA `(.L_x_12161) ;  /* 0xffffff8400b47947 */ /* 0x000fea000383ffff */
.L_x_12169:
[----:B--2---:R2:W3:Y:S02]  /*be80*/  SYNCS.PHASECHK.TRANS64.TRYWAIT P0, [R11+URZ+0x30850], R12 ;  /* 0x0308500c0b0075a7 */ /* 0x0044e4000800017f */
[----:B---3--:R-:W-:Y:S05]  /*be90*/  @!P0 NANOSLEEP.SYNCS 0x989680 ;  /* 0x009896800000895d */ /* 0x008fea0003900000 */
[----:B------:R-:W3:Y:S02]  /*bea0*/  @!P0 SYNCS.PHASECHK.TRANS64 P0, [R11+URZ+0x30850], R12 ;  /* 0x0308500c0b0085a7 */ /* 0x000ee4000800007f */
[----:B---3--:R-:W-:Y:S05]  /*beb0*/  @!P0 BRA `(.L_x_12169) ;  /* 0xfffffffc00f08947 */ /* 0x008fea000383ffff */
[----:B------:R-:W-:Y:S05]  /*bec0*/  BRA `(.L_x_12168) ;  /* 0xffffffac00787947 */ /* 0x000fea000383ffff */
.L_x_12180:
[----:B------:R-:W-:Y:S02]  /*bed0*/  IMAD.MOV.U32 R13, RZ, RZ, R29 ;  /* 0x000000ffff0d7224 */ /* 0x000fe400078e001d */
[----:B------:R-:W-:Y:S02]  /*bee0*/  IMAD.MOV.U32 R12, RZ, RZ, RZ ;  /* 0x000000ffff0c7224 */ /* 0x000fe400078e00ff */
[----:B------:R-:W-:Y:S02]  /*bef0*/  IMAD.MOV.U32 R11, RZ, RZ, 0x1f ;  /* 0x0000001fff0b7424 */ /* 0x000fe400078e00ff */
[----:B------:R-:W-:-:S07]  /*bf00*/  IMAD.MOV.U32 R15, RZ, RZ, -0x1 ;  /* 0xffffffffff0f7424 */ /* 0x000fce00078e00ff */
[----:B------:R-:W-:Y:S05]  /*bf10*/  WARPSYNC.COLLECTIVE R15, `(.L_x_12247) ;  /* 0x000000000f087348 */ /* 0x000fea0003c00000 */
[----:B------:R0:W1:Y:S02]  /*bf20*/  SHFL.IDX P6, R14, R13, R12, R11 ;  /* 0x0000000c0d0e7389 */ /* 0x00006400000c000b */
[----:B01----:R-:W-:Y:S01]  /*bf30*/  ENDCOLLECTIVE ;  /* 0x000000000000791b */ /* 0x003fe20003800000 */
.L_x_12247:
[----:B------:R-:W-:Y:S05]  /*bf40*/  BRA `(.L_x_12248) ;  /* 0xffffffd000e87947 */ /* 0x000fea000383ffff */
.L_x_12182:
[----:B------:R-:W-:Y:S01]  /*bf50*/  BSSY B0, `(.L_x_12249) ;  /* 0x0000006000007945 */ /* 0x000fe20003800000 */
[----:B------:R-:W-:-:S07]  /*bf60*/  IMAD.MOV.U32 R15, RZ, RZ, -0x1 ;  /* 0xffffffffff0f7424 */ /* 0x000fce00078e00ff */
[----:B0-----:R-:W-:Y:S05]  /*bf70*/  WARPSYNC.COLLECTIVE R15, `(.L_x_12250) ;  /* 0x000000000f0c7348 */ /* 0x001fea0003c00000 */
[----:B------:R-:W-:Y:S02]  /*bf80*/  ELECT P6, UR62, PT ;  /* 0x00000000003e782f */ /* 0x000fe400038c0000 */
[----:B------:R-:W-:Y:S01]  /*bf90*/  MOV R14, UR62 ;  /* 0x0000003e000e7c02 */ /* 0x000fe20008000f00 */
[----:B0-----:R-:W-:Y:S10]  /*bfa0*/  ENDCOLLECTIVE ;  /* 0x000000000000791b */ /* 0x001ff40003800000 */
.L_x_12250:
[----:B------:R-:W-:Y:S05]  /*bfb0*/  BSYNC B0 ;  /* 0x0000000000007941 */ /* 0x000fea0003800000 */
.L_x_12249:
[----:B------:R-:W-:Y:S05]  /*bfc0*/  BRA `(.L_x_12251) ;  /* 0xffffffd000e87947 */ /* 0x000fea000383ffff */
.L_x_12184:
[----:B--2---:R-:W-:-:S04]  /*bfd0*/  MOV R3, UR38 ;  /* 0x0000002600037c02 */ /* 0x004fc80008000f00 */
[----:B------:R2:W3:Y:S03]  /*bfe0*/  SYNCS.PHASECHK.TRANS64.TRYWAIT P0, [R3+URZ+0x30840], R0 ;  /* 0x03084000030075a7 */ /* 0x0004e6000800017f */
[----:B---3--:R-:W-:Y:S05]  /*bff0*/  @!P0 NANOSLEEP.SYNCS 0x989680 ;  /* 0x009896800000895d */ /* 0x008fea0003900000 */
[----:B------:R-:W3:Y:S02]  /*c000*/  @!P0 SYNCS.PHASECHK.TRANS64 P0, [R3+URZ+0x30840], R0 ;  /* 0x03084000030085a7 */ /* 0x000ee4000800007f */
[----:B---3--:R-:W-:Y:S05]  /*c010*/  @!P0 BRA `(.L_x_12184) ;  /* 0xfffffffc00ec8947 */ /* 0x008fea000383ffff */
[----:B------:R-:W-:Y:S05]  /*c020*/  BRA `(.L_x_12252) ;  /* 0xffffffd400387947 */ /* 0x000fea000383ffff */
.L_x_12187:
[----:B------:R-:W-:Y:S02]  /*c030*/  IMAD.MOV.U32 R13, RZ, RZ, R10 ;  /* 0x000000ffff0d7224 */ /* 0x000fe400078e000a */
[----:B------:R-:W-:Y:S02]  /*c040*/  IMAD.MOV.U32 R12, RZ, RZ, RZ ;  /* 0x000000ffff0c7224 */ /* 0x000fe400078e00ff */
[----:B------:R-:W-:Y:S02]  /*c050*/  IMAD.MOV.U32 R11, RZ, RZ, 0x181f ;  /* 0x0000181fff0b7424 */ /* 0x000fe400078e00ff */
[----:B------:R-:W-:Y:S02]  /*c060*/  IMAD.MOV.U32 R15, RZ, RZ, -0x1 ;  /* 0xffffffffff0f7424 */ /* 0x000fe400078e00ff */
[----:B------:R-:W-:-:S07]  /*c070*/  IMAD R6, R21, 0xc0, R6 ;  /* 0x000000c015067824 */ /* 0x000fce00078e0206 */
[----:B0-----:R-:W-:Y:S05]  /*c080*/  WARPSYNC.COLLECTIVE R15, `(.L_x_12253) ;  /* 0x000000000f087348 */ /* 0x001fea0003c00000 */
[----:B------:R1:W2:Y:S02]  /*c090*/  SHFL.IDX P6, R14, R13, R12, R11 ;  /* 0x0000000c0d0e7389 */ /* 0x0002a400000c000b */
[----:B012---:R-:W-:Y:S01]  /*c0a0*/  ENDCOLLECTIVE ;  /* 0x000000000000791b */ /* 0x007fe20003800000 */
.L_x_12253:
[----:B------:R-:W-:Y:S02]  /*c0b0*/  IMAD.MOV.U32 R13, RZ, RZ, R9 ;  /* 0x000000ffff0d7224 */ /* 0x000fe400078e0009 */
[----:B------:R-:W-:-:S07]  /*c0c0*/  IMAD.MOV.U32 R2, RZ, RZ, R14 ;  /* 0x000000ffff027224 */ /* 0x000fce00078e000e */
[----:B------:R-:W-:Y:S05]  /*c0d0*/  WARPSYNC.COLLECTIVE R15, `(.L_x_12254) ;  /* 0x000000000f087348 */ /* 0x000fea0003c00000 */
[----:B------:R0:W1:Y:S02]  /*c0e0*/  SHFL.IDX P6, R14, R13, R12, R11 ;  /* 0x0000000c0d0e7389 */ /* 0x00006400000c000b */
[----:B01----:R-:W-:Y:S01]  /*c0f0*/  ENDCOLLECTIVE ;  /* 0x000000000000791b */ /* 0x003fe20003800000 */
.L_x_12254:
[----:B------:R-:W-:Y:S02]  /*c100*/  ULDC UR4, c[0x0][0x288] ;  /* 0x0000a20000047ab9 */ /* 0x000fe40000000800 */
[----:B------:R-:W-:-:S05]  /*c110*/  IMAD R5, R20, UR4, RZ ;  /* 0x0000000414057c24 */ /* 0x000fca000f8e02ff */
[----:B------:R-:W-:Y:S01]  /*c120*/  ISETP.GE.AND P1, PT, R6, R5, PT ;  /* 0x000000050600720c */ /* 0x000fe20003f26270 */
[----:B------:R-:W-:Y:S02]  /*c130*/  IMAD.MOV.U32 R13, RZ, RZ, R10 ;  /* 0x000000ffff0d7224 */ /* 0x000fe400078e000a */
[----:B------:R-:W-:-:S10]  /*c140*/  IMAD.MOV.U32 R12, RZ, RZ, 0x1 ;  /* 0x00000001ff0c7424 */ /* 0x000fd400078e00ff */
[----:B------:R-:W-:Y:S02]  /*c150*/  @!P1 LEA R28, R4, UR38, 0x1 ;  /* 0x00000026041c9c11 */ /* 0x000fe4000f8e08ff */
[----:B------:R-:W-:-:S05]  /*c160*/  @!P1 LEA R14, P2, R7, R14, 0x1 ;  /* 0x0000000e070e9211 */ /* 0x000fca00078408ff */
[----:B------:R-:W-:Y:S02]  /*c170*/  @!P1 IMAD.X R3, RZ, RZ, R2, P2 ;  /* 0x000000ffff039224 */ /* 0x000fe400010e0602 */
[----:B------:R-:W-:Y:S02]  /*c180*/  @!P1 IMAD.MOV.U32 R2, RZ, RZ, R14 ;  /* 0x000000ffff029224 */ /* 0x000fe400078e000e */
[----:B------:R-:W-:-:S03]  /*c190*/  VIADD R14, R6, 0x10 ;  /* 0x00000010060e7836 */ /* 0x000fc60000000000 */
[----:B------:R-:W-:Y:S01]  /*c1a0*/  @!PT LDS RZ, [RZ] ;  /* 0x00000000fffff984 */ /* 0x000fe20000000800 */
[----:B------:R-:W-:Y:S01]  /*c1b0*/  @!PT LDS RZ, [RZ] ;  /* 0x00000000fffff984 */ /* 0x000fe20000000800 */
[----:B------:R-:W-:Y:S01]  /*c1c0*/  @!PT LDS RZ, [RZ] ;  /* 0x00000000fffff984 */ /* 0x000fe20000000800 */
[----:B------:R0:W-:Y:S02]  /*c1d0*/  @!P1 LDGSTS.E.BYPASS.LTC128B.128 [R28+0xc400], desc[UR42][R2.64], !P0 ;  /* 0x0c400000021c9fae */ /* 0x0001e4000c101d6a */
[----:B------:R-:W-:-:S13]  /*c1e0*/  ISETP.GE.AND P1, PT, R14, R5, PT ;  /* 0x000000050e00720c */ /* 0x000fda0003f26270 */
[----:B0-----:R-:W-:Y:S05]  /*c1f0*/  WARPSYNC.COLLECTIVE R15, `(.L_x_12255) ;  /* 0x000000000f087348 */ /* 0x001fea0003c00000 */
[----:B------:R1:W2:Y:S02]  /*c200*/  SHFL.IDX P6, R14, R13, R12, R11 ;  /* 0x0000000c0d0e7389 */ /* 0x0002a400000c000b */
[----:B012---:R-:W-:Y:S01]  /*c210*/  ENDCOLLECTIVE ;  /* 0x000000000000791b */ /* 0x007fe20003800000 */
.L_x_12255:
[----:B------:R-:W-:Y:S01]  /*c220*/  MOV R13, R9 ;  /* 0x00000009000d7202 */ /* 0x000fe20000000f00 */
[----:B------:R-:W-:-:S07]  /*c230*/  IMAD.MOV.U32 R21, RZ, RZ, R14 ;  /* 0x000000ffff157224 */ /* 0x000fce00078e000e */
[----:B------:R-:W-:Y:S05]  /*c240*/  WARPSYNC.COLLECTIVE R15, `(.L_x_12256) ;  /* 0x000000000f087348 */ /* 0x000fea0003c00000 */
[----:B------:R0:W1:Y:S02]  /*c250*/  SHFL.IDX P6, R14, R13, R12, R11 ;  /* 0x0000000c0d0e7389 */ /* 0x00006400000c000b */
[----:B01----:R-:W-:Y:S01]  /*c260*/  ENDCOLLECTIVE ;  /* 0x000000000000791b */ /* 0x003fe20003800000 */
.L_x_12256:
[----:B------:R-:W-:Y:S02]  /*c270*/  IMAD.MOV.U32 R13, RZ, RZ, R10 ;  /* 0x000000ffff0d7224 */ /* 0x000fe400078e000a */
[----:B------:R-:W-:Y:S02]  /*c280*/  IMAD.MOV.U32 R12, RZ, RZ, 0x2 ;  /* 0x00000002ff0c7424 */ /* 0x000fe400078e00ff */
[----:B------:R-:W-:Y:S02]  /*c290*/  IMAD.MOV.U32 R2, RZ, RZ, R14 ;  /* 0x000000ffff027224 */ /* 0x000fe400078e000e */
[----:B------:R-:W-:-:S03]  /*c2a0*/  VIADD R14, R6, 0x20 ;  /* 0x00000020060e7836 */ /* 0x000fc60000000000 */
[----:B------:R-:W-:Y:S02]  /*c2b0*/  @!P1 LEA R2, P3, R7, R2, 0x1 ;  /* 0x0000000207029211 */ /* 0x000fe400078608ff */
[----:B------:R-:W-:-:S13]  /*c2c0*/  ISETP.GE.AND P2, PT, R14, R5, PT ;  /* 0x000000050e00720c */ /* 0x000fda0003f46270 */
[----:B------:R-:W-:Y:S05]  /*c2d0*/  WARPSYNC.COLLECTIVE R15, `(.L_x_12257) ;  /* 0x000000000f087348 */ /* 0x000fea0003c00000 */
[----:B------:R0:W1:Y:S02]  /*c2e0*/  SHFL.IDX P6, R14, R13, R12, R11 ;  /* 0x0000000c0d0e7389 */ /* 0x00006400000c000b */
[----:B01----:R-:W-:Y:S01]  /*c2f0*/  ENDCOLLECTIVE ;  /* 0x000000000000791b */ /* 0x003fe20003800000 */
.L_x_12257:
[----:B------:R-:W-:Y:S01]  /*c300*/  @!P1 IMAD.X R3, RZ, RZ, R21, P3 ;  /* 0x000000ffff039224 */ /* 0x000fe200018e0615 */
[----:B------:R-:W-:-:S05]  /*c310*/  @!P1 LEA R21, R4, UR38, 0x1 ;  /* 0x0000002604159c11 */ /* 0x000fca000f8e08ff */
[----:B------:R-:W-:Y:S01]  /*c320*/  @!PT LDS RZ, [RZ] ;  /* 0x00000000fffff984 */ /* 0x000fe20000000800 */
[----:B------:R-:W-:Y:S01]  /*c330*/  @!PT LDS RZ, [RZ] ;  /* 0x00000000fffff984 */ /* 0x000fe20000000800 */
[----:B------:R-:W-:Y:S01]  /*c340*/  @!PT LDS RZ, [RZ] ;  /* 0x00000000fffff984 */ /* 0x000fe20000000800 */
[----:B------:R0:W-:Y:S01]  /*c350*/  @!P1 LDGSTS.E.BYPASS.LTC128B.128 [R21+0xcc00], desc[UR42][R2.64], !P0 ;  /* 0x0cc0000002159fae */ /* 0x0001e2000c101d6a */
[----:B------:R-:W-:Y:S02]  /*c360*/  IMAD.MOV.U32 R13, RZ, RZ, R9 ;  /* 0x000000ffff0d7224 */ /* 0x000fe400078e0009 */
[----:B------:R-:W-:-:S07]  /*c370*/  IMAD.MOV.U32 R20, RZ, RZ, R14 ;  /* 0x000000ffff147224 */ /* 0x000fce00078e000e */
[----:B0-----:R-:W-:Y:S05]  /*c380*/  WARPSYNC.COLLECTIVE R15, `(.L_x_12258) ;  /* 0x000000000f087348 */ /* 0x001fea0003c00000 */
[----:B------:R1:W2:Y:S02]  /*c390*/  SHFL.IDX P6, R14, R13, R12, R11 ;  /* 0x0000000c0d0e7389 */ /* 0x0002a400000c000b */
[----:B012---:R-:W-:Y:S01]  /*c3a0*/  ENDCOLLECTIVE ;  /* 0x000000000000791b */ /* 0x007fe20003800000 */
.L_x_12258:
[----:B------:R-:W-:Y:S02]  /*c3b0*/  IMAD.MOV.U32 R13, RZ, RZ, R10 ;  /* 0x000000ffff0d7224 */ /* 0x000fe400078e000a */
[----:B------:R-:W-:Y:S01]  /*c3c0*/  IMAD.MOV.U32 R12, RZ, RZ, 0x3 ;  /* 0x00000003ff0c7424 */ /* 0x000fe200078e00ff */
[----:B------:R-:W-:Y:S01]  /*c3d0*/  @!P2 LEA R2, P1, R7, R14, 0x1 ;  /* 0x0000000e0702a211 */ /* 0x000fe200078208ff */
[----:B------:R-:W-:-:S04]  /*c3e0*/  VIADD R14, R6, 0x30 ;  /* 0x00000030060e7836 */ /* 0x000fc80000000000 */
[----:B------:R-:W-:Y:S01]  /*c3f0*/  @!P2 IMAD.X R3, RZ, RZ, R20, P1 ;  /* 0x000000ffff03a224 */ /* 0x000fe200008e0614 */
[----:B------:R-:W-:-:S13]  /*c400*/  ISETP.GE.AND P1, PT, R14, R5, PT ;  /* 0x000000050e00720c */ /* 0x000fda0003f26270 */
[----:B------:R-:W-:Y:S05]  /*c410*/  WARPSYNC.COLLECTIVE R15, `(.L_x_12259) ;  /* 0x000000000f087348 */ /* 0x000fea0003c00000 */
[----:B------:R0:W1:Y:S02]  /*c420*/  SHFL.IDX P6, R14, R13, R12, R11 ;  /* 0x0000000c0d0e7389 */ /* 0x00006400000c000b */
[----:B01----:R-:W-:Y:S01]  /*c430*/  ENDCOLLECTIVE ;  /* 0x000000000000791b */ /* 0x003fe20003800000 */
.L_x_12259:
[----:B------:R-:W-:-:S05]  /*c440*/  @!P2 LEA R20, R4, UR38, 0x1 ;  /* 0x000000260414ac11 */ /* 0x000fca000f8e08ff */
[----:B------:R-:W-:Y:S01]  /*c450*/  @!PT LDS RZ, [RZ] ;  /* 0x00000000fffff984 */ /* 0x000fe20000000800 */
[----:B------:R-:W-:Y:S01]  /*c460*/  @!PT LDS RZ, [RZ] ;  /* 0x00000000fffff984 */ /* 0x000fe20000000800 */
[----:B------:R-:W-:Y:S01]  /*c470*/  @!PT LDS RZ, [RZ] ;  /* 0x00000000fffff984 */ /* 0x000fe20000000800 */
[----:B------:R0:W-:Y:S01]  /*c480*/  @!P2 LDGSTS.E.BYPASS.LTC128B.128 [R20+0xd400], desc[UR42][R2.64], !P0 ;  /* 0x0d4000000214afae */ /* 0x0001e2000c101d6a */
[----:B------:R-:W-:Y:S01]  /*c490*/  MOV R13, R9 ;  /* 0x00000009000d7202 */ /* 0x000fe20000000f00 */
[----:B------:R-:W-:-:S07]  /*c4a0*/  IMAD.MOV.U32 R21, RZ, RZ, R14 ;  /* 0x000000ffff157224 */ /* 0x000fce00078e000e */
[----:B0-----:R-:W-:Y:S05]  /*c4b0*/  WARPSYNC.COLLECTIVE R15, `(.L_x_12260) ;  /* 0x000000000f087348 */ /* 0x001fea0003c00000 */
[----:B------:R1:W2:Y:S02]  /*c4c0*/  SHFL.IDX P6, R14, R13, R12, R11 ;  /* 0x0000000c0d0e7389 */ /* 0x0002a400000c000b */
[----:B012---:R-:W-:Y:S01]  /*c4d0*/  ENDCOLLECTIVE ;  /* 0x000000000000791b */ /* 0x007fe20003800000 */
.L_x_12260:
        /* <DEDUP_REMOVED lines=9> */
.L_x_12261:
        /* <DEDUP_REMOVED lines=11> */
.L_x_12262:
        /* <DEDUP_REMOVED lines=9> */
.L_x_12263:
        /* <DEDUP_REMOVED lines=10> */
.L_x_12264:
        /* <DEDUP_REMOVED lines=9> */
.L_x_12265:
[----:B------:R-:W-:Y:S01]  /*c7e0*/  @!P1 IMAD.X R3, RZ, RZ, R21, P3 ;  /* 0x000000ffff039224 */ /* 0x000fe200018e0615 */
[----:B------:R-:W-:-:S05]  /*c7f0*/  @!P1 LEA R21, R4, UR38, 0x1 ;  /* 0x0000002604159c11 */ /* 0x000fca000f8e08ff */
[----:B------:R-:W-:Y:S01]  /*c800*/  @!PT LDS RZ, [RZ] ;  /* 0x00000000fffff984 */ /* 0x000fe20000000800 */
[----:B------:R-:W-:Y:S01]  /*c810*/  @!PT LDS RZ, [RZ] ;  /* 0x00000000fffff984 */ /* 0x000fe20000000800 */
[----:B------:R-:W-:Y:S01]  /*c820*/  @!PT LDS RZ, [RZ] ;  /* 0x00000000fffff984 */ /* 0x000fe20000000800 */
[----:B------:R0:W-:Y:S01]  /*c830*/  @!P1 LDGSTS.E.BYPASS.LTC128B.128 [R21+0xec00], desc[UR42][R2.64], !P0 ;  /* 0x0ec0000002159fae */ /* 0x0001e2000c101d6a */
[----:B------:R-:W-:Y:S01]  /*c840*/  IMAD.MOV.U32 R13, RZ, RZ, R9 ;  /* 0x000000ffff0d7224 */ /* 0x000fe200078e0009 */
[----:B0-----:R-:W-:Y:S01]  /*c850*/  @!P2 LEA R21, R4, UR38, 0x1 ;  /* 0x000000260415ac11 */ /* 0x001fe2000f8e08ff */
[----:B------:R-:W-:-:S07]  /*c860*/  IMAD.MOV.U32 R20, RZ, RZ, R14 ;  /* 0x000000ffff147224 */ /* 0x000fce00078e000e */
[----:B------:R-:W-:Y:S05]  /*c870*/  WARPSYNC.COLLECTIVE R15, `(.L_x_12266) ;  /* 0x000000000f087348 */ /* 0x000fea0003c00000 */
[----:B------:R0:W1:Y:S02]  /*c880*/  SHFL.IDX P6, R14, R13, R12, R11 ;  /* 0x0000000c0d0e7389 */ /* 0x00006400000c000b */
[----:B01----:R-:W-:Y:S01]  /*c890*/  ENDCOLLECTIVE ;  /* 0x000000000000791b */ /* 0x003fe20003800000 */
.L_x_12266:
[----:B------:R-:W-:Y:S02]  /*c8a0*/  IMAD.MOV.U32 R13, RZ, RZ, R10 ;  /* 0x000000ffff0d7224 */ /* 0x000fe400078e000a */
[----:B------:R-:W-:Y:S01]  /*c8b0*/  IMAD.MOV.U32 R12, RZ, RZ, 0x7 ;  /* 0x00000007ff0c7424 */ /* 0x000fe200078e00ff */
[----:B------:R-:W-:-:S13]  /*c8c0*/  @!P2 LEA R2, P1, R7, R14, 0x1 ;  /* 0x0000000e0702a211 */ /* 0x000fda00078208ff */
[----:B------:R-:W-:Y:S05]  /*c8d0*/  WARPSYNC.COLLECTIVE R15, `(.L_x_12267) ;  /* 0x000000000f087348 */ /* 0x000fea0003c00000 */
[----:B------:R0:W1:Y:S02]  /*c8e0*/  SHFL.IDX P6, R14, R13, R12, R11 ;  /* 0x0000000c0d0e7389 */ /* 0x00006400000c000b */
[----:B01----:R-:W-:Y:S01]  /*c8f0*/  ENDCOLLECTIVE ;  /* 0x000000000000791b */ /* 0x003fe20003800000 */
.L_x_12267:
[----:B------:R-:W-:-:S05]  /*c900*/  @!P2 IMAD.X R3, RZ, RZ, R20, P1 ;  /* 0x000000ffff03a224 */ /* 0x000fca00008e0614 */
[----:B------:R-:W-:Y:S01]  /*c910*/  @!PT LDS RZ, [RZ] ;  /* 0x00000000fffff984 */ /* 0x000fe20000000800 */
[----:B------:R-:W-:Y:S01]  /*c920*/  @!PT LDS RZ, [RZ] ;  /* 0x00000000fffff984 */ /* 0x000fe20000000800 */
[----:B------:R-:W-:Y:S01]  /*c930*/  @!PT LDS RZ, [RZ] ;  /* 0x00000000fffff984 */ /* 0x000fe20000000800 */
[----:B------:R0:W-:Y:S01]  /*c940*/  @!P2 LDGSTS.E.BYPASS.LTC128B.128 [R21+0xf400], desc[UR42][R2.64], !P0 ;  /* 0x0f4000000215afae */ /* 0x0001e2000c101d6a */
[----:B------:R-:W-:Y:S01]  /*c950*/  IMAD.MOV.U32 R13, RZ, RZ, R9 ;  /* 0x000000ffff0d7224 */ /* 0x000fe200078e0009 */
[----:B0-----:R-:W-:Y:S01]  /*c960*/  IADD3 R2, R6, 0x70, RZ ;  /* 0x0000007006027810 */ /* 0x001fe20007ffe0ff */
[----:B------:R-:W-:-:S03]  /*c970*/  IMAD.MOV.U32 R10, RZ, RZ, R14 ;  /* 0x000000ffff0a7224 */ /* 0x000fc600078e000e */
[----:B------:R-:W-:-:S13]  /*c980*/  ISETP.GE.AND P1, PT, R2, R5, PT ;  /* 0x000000050200720c */ /* 0x000fda0003f26270 */
[----:B------:R-:W-:Y:S05]  /*c990*/  WARPSYNC.COLLECTIVE R15, `(.L_x_12268) ;  /* 0x000000000f087348 */ /* 0x000fea0003c00000 */
[----:B------:R0:W1:Y:S02]  /*c9a0*/  SHFL.IDX P6, R14, R13, R12, R11 ;  /* 0x0000000c0d0e7389 */ /* 0x00006400000c000b */
[----:B01----:R-:W-:Y:S01]  /*c9b0*/  ENDCOLLECTIVE ;  /* 0x000000000000791b */ /* 0x003fe20003800000 */
.L_x_12268:
[----:B------:R-:W-:Y:S01]  /*c9c0*/  @!P1 LEA R21, R4, UR38, 0x1 ;  /* 0x0000002604159c11 */ /* 0x000fe2000f8e08ff */
[----:B------:R-:W-:Y:S02]  /*c9d0*/  IMAD.MOV.U32 R13, RZ, RZ, R8 ;  /* 0x000000ffff0d7224 */ /* 0x000fe400078e0008 */
[----:B------:R-:W-:Y:S01]  /*c9e0*/  IMAD.MOV.U32 R12, RZ, RZ, RZ ;  /* 0x000000ffff0c7224 */ /* 0x000fe200078e00ff */
[----:B------:R-:W-:-:S13]  /*c9f0*/  @!P1 LEA R2, P3, R7, R14, 0x1 ;  /* 0x0000000e07029211 */ /* 0x000fda00078608ff */
[----:B------:R-:W-:Y:S05]  /*ca00*/  WARPSYNC.COLLECTIVE R15, `(.L_x_12269) ;  /* 0x000000000f087348 */ /* 0x000fea0003c00000 */
[----:B------:R0:W1:Y:S02]  /*ca10*/  SHFL.IDX P6, R14, R13, R12, R11 ;  /* 0x0000000c0d0e7389 */ /* 0x00006400000c000b */
[----:B01----:R-:W-:Y:S01]  /*ca20*/  ENDCOLLECTIVE ;  /* 0x000000000000791b */ /* 0x003fe20003800000 */
.L_x_12269:
[----:B------:R-:W-:Y:S02]  /*ca30*/  @!P1 IMAD.X R3, RZ, RZ, R10, P3 ;  /* 0x000000ffff039224 */ /* 0x000fe400018e060a */
[----:B------:R-:W-:-:S03]  /*ca40*/  VIADD R10, R6, 0x80 ;  /* 0x00000080060a7836 */ /* 0x000fc60000000000 */
[----:B------:R-:W-:Y:S01]  /*ca50*/  @!PT LDS RZ, [RZ] ;  /* 0x00000000fffff984 */ /* 0x000fe20000000800 */
[----:B------:R-:W-:Y:S01]  /*ca60*/  @!PT LDS RZ, [RZ] ;  /* 0x00000000fffff984 */ /* 0x000fe20000000800 */
[----:B------:R-:W-:Y:S01]  /*ca70*/  @!PT LDS RZ, [RZ] ;  /* 0x00000000fffff984 */ /* 0x000fe20000000800 */
[----:B------:R0:W-:Y:S02]  /*ca80*/  @!P1 LDGSTS.E.BYPASS.LTC128B.128 [R21+0xfc00], desc[UR42][R2.64], !P0 ;  /* 0x0fc0000002159fae */ /* 0x0001e4000c101d6a */
[----:B------:R-:W-:Y:S01]  /*ca90*/  ISETP.GE.AND P2, PT, R10, R5, PT ;  /* 0x000000050a00720c */ /* 0x000fe20003f46270 */
[----:B------:R-:W-:Y:S02]  /*caa0*/  VIADD R10, R6, 0x90 ;  /* 0x00000090060a7836 */ /* 0x000fe40000000000 */
[----:B------:R-:W-:Y:S02]  /*cab0*/  IMAD.MOV.U32 R13, RZ, RZ, R0 ;  /* 0x000000ffff0d7224 */ /* 0x000fe400078e0000 */
[----:B------:R-:W-:-:S08]  /*cac0*/  IMAD.MOV.U32 R20, RZ, RZ, R14 ;  /* 0x000000ffff147224 */ /* 0x000fd000078e000e */
[----:B0-----:R-:W-:Y:S05]  /*cad0*/  WARPSYNC.COLLECTIVE R15, `(.L_x_12270) ;  /* 0x000000000f087348 */ /* 0x001fea0003c00000 */
[----:B------:R1:W2:Y:S02]  /*cae0*/  SHFL.IDX P6, R14, R13, R12, R11 ;  /* 0x0000000c0d0e7389 */ /* 0x0002a400000c000b */
[----:B012---:R-:W-:Y:S01]  /*caf0*/  ENDCOLLECTIVE ;  /* 0x000000000000791b */ /* 0x007fe20003800000 */
.L_x_12270:
[----:B------:R-:W-:Y:S02]  /*cb00*/  IMAD.MOV.U32 R13, RZ, RZ, R8 ;  /* 0x000000ffff0d7224 */ /* 0x000fe400078e0008 */
[----:B------:R-:W-:Y:S02]  /*cb10*/  IMAD.MOV.U32 R12, RZ, RZ, 0x1 ;  /* 0x00000001ff0c7424 */ /* 0x000fe400078e00ff */
[----:B------:R-:W-:-:S07]  /*cb20*/  IMAD.MOV.U32 R28, RZ, RZ, R14 ;  /* 0x000000ffff1c7224 */ /* 0x000fce00078e000e */
[----:B------:R-:W-:Y:S05]  /*cb30*/  WARPSYNC.COLLECTIVE R15, `(.L_x_12271) ;  /* 0x000000000f087348 */ /* 0x000fea0003c00000 */
[----:B------:R0:W1:Y:S02]  /*cb40*/  SHFL.IDX P6, R14, R13, R12, R11 ;  /* 0x0000000c0d0e7389 */ /* 0x00006400000c000b */
[----:B01----:R-:W-:Y:S01]  /*cb50*/  ENDCOLLECTIVE ;  /* 0x000000000000791b */ /* 0x003fe20003800000 */
.L_x_12271:
[----:B------:R-:W-:Y:S02]  /*cb60*/  @!P2 LEA R2, P1, R7, R28, 0x1 ;  /* 0x0000001c0702a211 */ /* 0x000fe400078208ff */
[----:B------:R-:W-:-:S03]  /*cb70*/  @!P2 LEA R28, R4, UR38, 0x1 ;  /* 0x00000026041cac11 */ /* 0x000fc6000f8e08ff */
[----:B------:R-:W-:Y:S01]  /*cb80*/  @!P2 IMAD.X R3, RZ, RZ, R20, P1 ;  /* 0x000000ffff03a224 */ /* 0x000fe200008e0614 */
[----:B------:R-:W-:-:S04]  /*cb90*/  ISETP.GE.AND P1, PT, R10, R5, PT ;  /* 0x000000050a00720c */ /* 0x000fc80003f26270 */
[----:B------:R-:W-:Y:S01]  /*cba0*/  @!PT LDS RZ, [RZ] ;  /* 0x00000000fffff984 */ /* 0x000fe20000000800 */
[----:B------:R-:W-:Y:S01]  /*cbb0*/  @!PT LDS RZ, [RZ] ;  /* 0x00000000fffff984 */ /* 0x000fe20000000800 */
[----:B------:R-:W-:Y:S01]  /*cbc0*/  @!PT LDS RZ, [RZ] ;  /* 0x00000000fffff984 */ /* 0x000fe20000000800 */
[----:B------:R0:W-:Y:S01]  /*cbd0*/  @!P2 LDGSTS.E.BYPASS.LTC128B.128 [R28+0x10400], desc[UR42][R2.64], !P0 ;  /* 0x10400000021cafae */ /* 0x0001e2000c101d6a */
[----:B------:R-:W-:-:S08]  /*cbe0*/  MOV R13, R0 ;  /* 0x00000000000d7202 */ /* 0x000fd00000000f00 */
[----:B------:R-:W-:Y:S01]  /*cbf0*/  @!P1 LEA R21, R4, UR38, 0x1 ;  /* 0x0000002604159c11 */ /* 0x000fe2000f8e08ff */
[----:B------:R-:W-:-:S07]  /*cc00*/  IMAD.MOV.U32 R10, RZ, RZ, R14 ;  /* 0x000000ffff0a7224 */ /* 0x000fce00078e000e */
[----:B0-----:R-:W-:Y:S05]  /*cc10*/  WARPSYNC.COLLECTIVE R15, `(.L_x_12272) ;  /* 0x000000000f087348 */ /* 0x001fea0003c00000 */
[----:B------:R1:W2:Y:S02]  /*cc20*/  SHFL.IDX P6, R14, R13, R12, R11 ;  /* 0x0000000c0d0e7389 */ /* 0x0002a400000c000b */
[----:B012---:R-:W-:Y:S01]  /*cc30*/  ENDCOLLECTIVE ;  /* 0x000000000000791b */ /* 0x007fe20003800000 */
.L_x_12272:
[----:B------:R-:W-:Y:S02]  /*cc40*/  IMAD.MOV.U32 R13, RZ, RZ, R8 ;  /* 0x000000ffff0d7224 */ /* 0x000fe400078e0008 */
[----:B------:R-:W-:Y:S01]  /*cc50*/  IMAD.MOV.U32 R12, RZ, RZ, 0x2 ;  /* 0x00000002ff0c7424 */ /* 0x000fe200078e00ff */
[----:B------:R-:W-:-:S13]  /*cc60*/  @!P1 LEA R2, P3, R7, R14, 0x1 ;  /* 0x0000000e07029211 */ /* 0x000fda00078608ff */
[----:B------:R-:W-:Y:S05]  /*cc70*/  WARPSYNC.COLLECTIVE R15, `(.L_x_12273) ;  /* 0x000000000f087348 */ /* 0x000fea0003c00000 */
[----:B------:R0:W1:Y:S02]  /*cc80*/  SHFL.IDX P6, R14, R13, R12, R11 ;  /* 0x0000000c0d0e7389 */ /* 0x00006400000c000b */
[----:B01----:R-:W-:Y:S01]  /*cc90*/  ENDCOLLECTIVE ;  /* 0x000000000000791b */ /* 0x003fe20003800000 */
.L_x_12273:
[----:B------:R-:W-:-:S05]  /*cca0*/  @!P1 IMAD.X R3, RZ, RZ, R10, P3 ;  /* 0x000000ffff039224 */ /* 0x000fca00018e060a */
[----:B------:R-:W-:Y:S01]  /*ccb0*/  @!PT LDS RZ, [RZ] ;  /* 0x00000000fffff984 */ /* 0x000fe20000000800 */
[----:B------:R-:W-:Y:S01]  /*ccc0*/  @!PT LDS RZ, [RZ] ;  /* 0x00000000fffff984 */ /* 0x000fe20000000800 */
[----:B------:R-:W-:Y:S01]  /*ccd0*/  @!PT LDS RZ, [RZ] ;  /* 0x00000000fffff984 */ /* 0x000fe20000000800 */
[----:B------:R0:W-:Y:S01]  /*cce0*/  @!P1 LDGSTS.E.BYPASS.LTC128B.128 [R21+0x10c00], desc[UR42][R2.64], !P0 ;  /* 0x10c0000002159fae */ /* 0x0001e2000c101d6a */
[----:B------:R-:W-:Y:S02]  /*ccf0*/  IMAD.MOV.U32 R13, RZ, RZ, R0 ;  /* 0x000000ffff0d7224 */ /* 0x000fe400078e0000 */
[----:B0-----:R-:W-:Y:S02]  /*cd00*/  VIADD R2, R6, 0xa0 ;  /* 0x000000a006027836 */ /* 0x001fe40000000000 */
[----:B------:R-:W-:-:S03]  /*cd10*/  IMAD.MOV.U32 R9, RZ, RZ, R14 ;  /* 0x000000ffff097224 */ /* 0x000fc600078e000e */
[----:B------:R-:W-:-:S13]  /*cd20*/  ISETP.GE.AND P2, PT, R2, R5, PT ;  /* 0x000000050200720c */ /* 0x000fda0003f46270 */
[----:B------:R-:W-:Y:S05]  /*cd30*/  WARPSYNC.COLLECTIVE R15, `(.L_x_12274) ;  /* 0x000000000f087348 */ /* 0x000fea0003c00000 */
[----:B------:R0:W1:Y:S02]  /*cd40*/  SHFL.IDX P6, R14, R13, R12, R11 ;  /* 0x0000000c0d0e7389 */ /* 0x00006400000c000b */
[----:B01----:R-:W-:Y:S01]  /*cd50*/  ENDCOLLECTIVE ;  /* 0x000000000000791b */ /* 0x003fe20003800000 */
.L_x_12274:
[----:B------:R-:W-:Y:S02]  /*cd60*/  IMAD.MOV.U32 R13, RZ, RZ, R8 ;  /* 0x000000ffff0d7224 */ /* 0x000fe400078e0008 */
[----:B------:R-:W-:Y:S02]  /*cd70*/  IMAD.MOV.U32 R12, RZ, RZ, 0x3 ;  /* 0x00000003ff0c7424 */ /* 0x000fe400078e00ff */
[----:B------:R-:W-:-:S07]  /*cd80*/  IMAD.MOV.U32 R20, RZ, RZ, R14 ;  /* 0x000000ffff147224 */ /* 0x000fce00078e000e */
[----:B------:R-:W-:Y:S05]  /*cd90*/  WARPSYNC.COLLECTIVE R15, `(.L_x_12275) ;  /* 0x000000000f087348 */ /* 0x000fea0003c00000 */
[----:B------:R0:W1:Y:S02]  /*cda0*/  SHFL.IDX P6, R14, R13, R12, R11 ;  /* 0x0000000c0d0e7389 */ /* 0x00006400000c000b */
[----:B01----:R-:W-:Y:S01]  /*cdb0*/  ENDCOLLECTIVE ;  /* 0x000000000000791b */ /* 0x003fe20003800000 */
.L_x_12275:
[----:B------:R-:W-:-:S05]  /*cdc0*/  @!P2 LEA R2, P1, R7, R20, 0x1 ;  /* 0x000000140702a211 */ /* 0x000fca00078208ff */
[----:B------:R-:W-:Y:S01]  /*cdd0*/  @!P2 IMAD.X R3, RZ, RZ, R9, P1 ;  /* 0x000000ffff03a224 */ /* 0x000fe200008e0609 */
[----:B------:R-:W-:Y:S01]  /*cde0*/  @!P2 LEA R9, R4, UR38, 0x1 ;  /* 0x000000260409ac11 */ /* 0x000fe2000f8e08ff */
[----:B------:R-:W-:-:S04]  /*cdf0*/  IMAD.MOV.U32 R13, RZ, RZ, R0 ;  /* 0x000000ffff0d7224 */ /* 0x000fc800078e0000 */
[----:B------:R-:W-:Y:S01]  /*ce00*/  @!PT LDS RZ, [RZ] ;  /* 0x00000000fffff984 */ /* 0x000fe20000000800 */
[----:B------:R-:W-:Y:S01]  /*ce10*/  @!PT LDS RZ, [RZ] ;  /* 0x00000000fffff984 */ /* 0x000fe20000000800 */
[----:B------:R-:W-:Y:S01]  /*ce20*/  @!PT LDS RZ, [RZ] ;  /* 0x00000000fffff984 */ /* 0x000fe20000000800 */
[----:B------:R0:W-:Y:S01]  /*ce30*/  @!P2 LDGSTS.E.BYPASS.LTC128B.128 [R9+0x11400], desc[UR42][R2.64], !P0 ;  /* 0x114000000209afae */ /* 0x0001e2000c101d6a */
[----:B------:R-:W-:-:S07]  /*ce40*/  IMAD.MOV.U32 R8, RZ, RZ, R14 ;  /* 0x000000ffff087224 */ /* 0x000fce00078e000e */
[----:B0-----:R-:W-:Y:S05]  /*ce50*/  WARPSYNC.COLLECTIVE R15, `(.L_x_12276) ;  /* 0x000000000f087348 */ /* 0x001fea0003c00000 */
[----:B------:R1:W2:Y:S02]  /*ce60*/  SHFL.IDX P6, R14, R13, R12, R11 ;  /* 0x0000000c0d0e7389 */ /* 0x0002a400000c000b */
[----:B012---:R-:W-:Y:S01]  /*ce70*/  ENDCOLLECTIVE ;  /* 0x000000000000791b */ /* 0x007fe20003800000 */
.L_x_12276:
[----:B------:R-:W-:Y:S05]  /*ce80*/  BRA `(.L_x_12277) ;  /* 0xffffffd400007947 */ /* 0x000fea000383ffff */
.L_x_12188:
[----:B-1----:R-:W-:-:S04]  /*ce90*/  MOV R3, UR38 ;  /* 0x0000002600037c02 */ /* 0x002fc80008000f00 */
[----:B------:R1:W2:Y:S03]  /*cea0*/  SYNCS.PHASECHK.TRANS64.TRYWAIT P0, [R3+URZ+0x30820], R0 ;  /* 0x03082000030075a7 */ /* 0x0002a6000800017f */
[----:B--2---:R-:W-:Y:S05]  /*ceb0*/  @!P0 NANOSLEEP.SYNCS 0x989680 ;  /* 0x009896800000895d */ /* 0x004fea0003900000 */
[----:B------:R-:W2:Y:S02]  /*cec0*/  @!P0 SYNCS.PHASECHK.TRANS64 P0, [R3+URZ+0x30820], R0 ;  /* 0x03082000030085a7 */ /* 0x000ea4000800007f */
[----:B--2---:R-:W-:Y:S05]  /*ced0*/  @!P0 BRA `(.L_x_12188) ;  /* 0xfffffffc00ec8947 */ /* 0x004fea000383ffff */
[----:B------:R-:W-:Y:S05]  /*cee0*/  BRA `(.L_x_12278) ;  /* 0xffffffd400387947 */ /* 0x000fea000383ffff */
.L_x_12195:
[----:B--2---:R-:W-:-:S04]  /*cef0*/  IMAD.U32 R3, RZ, RZ, UR38 ;  /* 0x00000026ff037e24 */ /* 0x004fc8000f8e00ff */
[----:B------:R2:W3:Y:S03]  /*cf00*/  SYNCS.PHASECHK.TRANS64.TRYWAIT P0, [R3+URZ+0x30848], R8 ;  /* 0x03084808030075a7 */ /* 0x0004e6000800017f */
[----:B---3--:R-:W-:Y:S05]  /*cf10*/  @!P0 NANOSLEEP.SYNCS 0x989680 ;  /* 0x009896800000895d */ /* 0x008fea0003900000 */
[----:B------:R-:W3:Y:S02]  /*cf20*/  @!P0 SYNCS.PHASECHK.TRANS64 P0, [R3+URZ+0x30848], R8 ;  /* 0x03084808030085a7 */ /* 0x000ee4000800007f */
[----:B---3--:R-:W-:Y:S05]  /*cf30*/  @!P0 BRA `(.L_x_12195) ;  /* 0xfffffffc00ec8947 */ /* 0x008fea000383ffff */
[----:B------:R-:W-:Y:S05]  /*cf40*/  BRA `(.L_x_12279) ;  /* 0xffffffd400fc7947 */ /* 0x000fea000383ffff */
.L_x_12200:
[----:B-12---:R-:W-:-:S04]  /*cf50*/  IMAD.U32 R3, RZ, RZ, UR38 ;  /* 0x00000026ff037e24 */ /* 0x006fc8000f8e00ff */
[----:B------:R1:W2:Y:S03]  /*cf60*/  SYNCS.PHASECHK.TRANS64.TRYWAIT P0, [R3+URZ+0x30860], R8 ;  /* 0x03086008030075a7 */ /* 0x0002a6000800017f */
[----:B--2---:R-:W-:Y:S05]  /*cf70*/  @!P0 NANOSLEEP.SYNCS 0x989680 ;  /* 0x009896800000895d */ /* 0x004fea0003900000 */
[----:B------:R-:W2:Y:S02]  /*cf80*/  @!P0 SYNCS.PHASECHK.TRANS64 P0, [R3+URZ+0x30860], R8 ;  /* 0x03086008030085a7 */ /* 0x000ea4000800007f */
[----:B--2---:R-:W-:Y:S05]  /*cf90*/  @!P0 BRA `(.L_x_12200) ;  /* 0xfffffffc00ec8947 */ /* 0x004fea000383ffff */
[----:B------:R-:W-:Y:S05]  /*cfa0*/  BRA `(.L_x_12280) ;  /* 0xffffffd8005c7947 */ /* 0x000fea000383ffff */
.L_x_12208:
[----:B--2---:R-:W-:-:S04]  /*cfb0*/  IMAD.U32 R3, RZ, RZ, UR38 ;  /* 0x00000026ff037e24 */ /* 0x004fc8000f8e00ff */
[----:B------:R2:W3:Y:S03]  /*cfc0*/  SYNCS.PHASECHK.TRANS64.TRYWAIT P0, [R3+URZ+0x30840], R12 ;  /* 0x0308400c030075a7 */ /* 0x0004e6000800017f */
[----:B---3--:R-:W-:Y:S05]  /*cfd0*/  @!P0 NANOSLEEP.SYNCS 0x989680 ;  /* 0x009896800000895d */ /* 0x008fea0003900000 */
[----:B------:R-:W3:Y:S02]  /*cfe0*/  @!P0 SYNCS.PHASECHK.TRANS64 P0, [R3+URZ+0x30840], R12 ;  /* 0x0308400c030085a7 */ /* 0x000ee4000800007f */
[----:B---3--:R-:W-:Y:S05]  /*cff0*/  @!P0 BRA `(.L_x_12208) ;  /* 0xfffffffc00ec8947 */ /* 0x008fea000383ffff */
[----:B------:R-:W-:Y:S05]  /*d000*/  BRA `(.L_x_12281) ;  /* 0xffffffdc00407947 */ /* 0x000fea000383ffff */
.L_x_12213:
[----:B-12---:R-:W-:-:S04]  /*d010*/  IMAD.U32 R3, RZ, RZ, UR38 ;  /* 0x00000026ff037e24 */ /* 0x006fc8000f8e00ff */
[----:B------:R1:W2:Y:S03]  /*d020*/  SYNCS.PHASECHK.TRANS64.TRYWAIT P0, [R3+URZ+0x30868], R2 ;  /* 0x03086802030075a7 */ /* 0x0002a6000800017f */
[----:B--2---:R-:W-:Y:S05]  /*d030*/  @!P0 NANOSLEEP.SYNCS 0x989680 ;  /* 0x009896800000895d */ /* 0x004fea0003900000 */
[----:B------:R-:W2:Y:S02]  /*d040*/  @!P0 SYNCS.PHASECHK.TRANS64 P0, [R3+URZ+0x30868], R2 ;  /* 0x03086802030085a7 */ /* 0x000ea4000800007f */
[----:B--2---:R-:W-:Y:S05]  /*d050*/  @!P0 BRA `(.L_x_12213) ;  /* 0xfffffffc00ec8947 */ /* 0x004fea000383ffff */
[----:B------:R-:W-:Y:S05]  /*d060*/  BRA `(.L_x_12282) ;  /* 0xffffffdc00a87947 */ /* 0x000fea000383ffff */
.L_x_12221:
[----:B--2---:R-:W-:-:S04]  /*d070*/  IMAD.U32 R2, RZ, RZ, UR38 ;  /* 0x00000026ff027e24 */ /* 0x004fc8000f8e00ff */
[----:B------:R2:W3:Y:S03]  /*d080*/  SYNCS.PHASECHK.TRANS64.TRYWAIT P0, [R2+URZ+0x30848], R9 ;  /* 0x03084809020075a7 */ /* 0x0004e6000800017f */
[----:B---3--:R-:W-:Y:S05]  /*d090*/  @!P0 NANOSLEEP.SYNCS 0x989680 ;  /* 0x009896800000895d */ /* 0x008fea0003900000 */
[----:B------:R-:W3:Y:S02]  /*d0a0*/  @!P0 SYNCS.PHASECHK.TRANS64 P0, [R2+URZ+0x30848], R9 ;  /* 0x03084809020085a7 */ /* 0x000ee4000800007f */
[----:B---3--:R-:W-:Y:S05]  /*d0b0*/  @!P0 BRA `(.L_x_12221) ;  /* 0xfffffffc00ec8947 */ /* 0x008fea000383ffff */
[----:B------:R-:W-:Y:S05]  /*d0c0*/  BRA `(.L_x_12283) ;  /* 0xffffffe000a07947 */ /* 0x000fea000383ffff */
.L_x_12226:
[----:B-1----:R-:W-:-:S04]  /*d0d0*/  IMAD.U32 R2, RZ, RZ, UR38 ;  /* 0x00000026ff027e24 */ /* 0x002fc8000f8e00ff */
[----:B------:R1:W2:Y:S03]  /*d0e0*/  SYNCS.PHASECHK.TRANS64.TRYWAIT P0, [R2+URZ+0x30860], R9 ;  /* 0x03086009020075a7 */ /* 0x0002a6000800017f */
[----:B--2---:R-:W-:Y:S05]  /*d0f0*/  @!P0 NANOSLEEP.SYNCS 0x989680 ;  /* 0x009896800000895d */ /* 0x004fea0003900000 */
[----:B------:R-:W2:Y:S02]  /*d100*/  @!P0 SYNCS.PHASECHK.TRANS64 P0, [R2+URZ+0x30860], R9 ;  /* 0x03086009020085a7 */ /* 0x000ea4000800007f */
[----:B--2---:R-:W-:Y:S05]  /*d110*/  @!P0 BRA `(.L_x_12226) ;  /* 0xfffffffc00ec8947 */ /* 0x004fea000383ffff */
[----:B------:R-:W-:Y:S05]  /*d120*/  BRA `(.L_x_12284) ;  /* 0xffffffe400047947 */ /* 0x000fea000383ffff */
.L_x_12233:
[----:B-1----:R1:W2:Y:S02]  /*d130*/  SYNCS.PHASECHK.TRANS64.TRYWAIT P0, [R3+URZ+0x30860], R2 ;  /* 0x03086002030075a7 */ /* 0x0022a4000800017f */
[----:B--2---:R-:W-:Y:S05]  /*d140*/  @!P0 NANOSLEEP.SYNCS 0x989680 ;  /* 0x009896800000895d */ /* 0x004fea0003900000 */
[----:B------:R-:W2:Y:S02]  /*d150*/  @!P0 SYNCS.PHASECHK.TRANS64 P0, [R3+URZ+0x30860], R2 ;  /* 0x03086002030085a7 */ /* 0x000ea4000800007f */
[----:B--2---:R-:W-:Y:S05]  /*d160*/  @!P0 BRA `(.L_x_12233) ;  /* 0xfffffffc00f08947 */ /* 0x004fea000383ffff */
[----:B------:R-:W-:Y:S05]  /*d170*/  BRA `(.L_x_12285) ;  /* 0xffffffe400947947 */ /* 0x000fea000383ffff */
.L_x_12237:
[----:B-1----:R1:W2:Y:S02]  /*d180*/  SYNCS.PHASECHK.TRANS64.TRYWAIT P0, [R7+URZ+0x30820], R2 ;  /* 0x03082002070075a7 */ /* 0x0022a4000800017f */
[----:B--2---:R-:W-:Y:S05]  /*d190*/  @!P0 NANOSLEEP.SYNCS 0x989680 ;  /* 0x009896800000895d */ /* 0x004fea0003900000 */
[----:B------:R-:W2:Y:S02]  /*d1a0*/  @!P0 SYNCS.PHASECHK.TRANS64 P0, [R7+URZ+0x30820], R2 ;  /* 0x03082002070085a7 */ /* 0x000ea4000800007f */
[----:B--2---:R-:W-:Y:S05]  /*d1b0*/  @!P0 BRA `(.L_x_12237) ;  /* 0xfffffffc00f08947 */ /* 0x004fea000383ffff */
[----:B------:R-:W-:Y:S05]  /*d1c0*/  BRA `(.L_x_12286) ;  /* 0xffffffe800307947 */ /* 0x000fea000383ffff */
.L_x_12238:
[----:B------:R-:W-:Y:S01]  /*d1d0*/  BSSY B0, `(.L_x_12287) ;  /* 0x0000008000007945 */ /* 0x000fe20003800000 */
[----:B------:R-:W-:Y:S02]  /*d1e0*/  IMAD.MOV.U32 R13, RZ, RZ, R29 ;  /* 0x000000ffff0d7224 */ /* 0x000fe400078e001d */
[----:B------:R-:W-:Y:S02]  /*d1f0*/  IMAD.MOV.U32 R12, RZ, RZ, RZ ;  /* 0x000000ffff0c7224 */ /* 0x000fe400078e00ff */
[----:B------:R-:W-:Y:S02]  /*d200*/  IMAD.MOV.U32 R11, RZ, RZ, 0x1f ;  /* 0x0000001fff0b7424 */ /* 0x000fe400078e00ff */
[----:B------:R-:W-:-:S07]  /*d210*/  IMAD.MOV.U32 R15, RZ, RZ, -0x1 ;  /* 0xffffffffff0f7424 */ /* 0x000fce00078e00ff */
[----:B01----:R-:W-:Y:S05]  /*d220*/  WARPSYNC.COLLECTIVE R15, `(.L_x_12288) ;  /* 0x000000000f087348 */ /* 0x003fea0003c00000 */
[----:B------:R2:W3:Y:S02]  /*d230*/  SHFL.IDX P6, R14, R13, R12, R11 ;  /* 0x0000000c0d0e7389 */ /* 0x0004e400000c000b */
[----:B0123--:R-:W-:Y:S01]  /*d240*/  ENDCOLLECTIVE ;  /* 0x000000000000791b */ /* 0x00ffe20003800000 */
.L_x_12288:
[----:B------:R-:W-:Y:S05]  /*d250*/  BSYNC B0 ;  /* 0x0000000000007941 */ /* 0x000fea0003800000 */
.L_x_12287:
[----:B------:R-:W-:Y:S05]  /*d260*/  BRA `(.L_x_12289) ;  /* 0xffffffe800147947 */ /* 0x000fea000383ffff */
.L_x_12239:
[----:B------:R-:W-:Y:S01]  /*d270*/  BSSY B0, `(.L_x_12290) ;  /* 0x0000006000007945 */ /* 0x000fe20003800000 */
[----:B------:R-:W-:-:S07]  /*d280*/  IMAD.MOV.U32 R15, RZ, RZ, -0x1 ;  /* 0xffffffffff0f7424 */ /* 0x000fce00078e00ff */
[----:B012---:R-:W-:Y:S05]  /*d290*/  WARPSYNC.COLLECTIVE R15, `(.L_x_12291) ;  /* 0x000000000f0c7348 */ /* 0x007fea0003c00000 */
[----:B------:R-:W-:Y:S02]  /*d2a0*/  ELECT P6, UR62, PT ;  /* 0x00000000003e782f */ /* 0x000fe400038c0000 */
[----:B------:R-:W-:Y:S01]  /*d2b0*/  MOV R14, UR62 ;  /* 0x0000003e000e7c02 */ /* 0x000fe20008000f00 */
[----:B012---:R-:W-:Y:S10]  /*d2c0*/  ENDCOLLECTIVE ;  /* 0x000000000000791b */ /* 0x007ff40003800000 */
.L_x_12291:
[----:B------:R-:W-:Y:S05]  /*d2d0*/  BSYNC B0 ;  /* 0x0000000000007941 */ /* 0x000fea0003800000 */
.L_x_12290:
[----:B------:R-:W-:Y:S05]  /*d2e0*/  BRA `(.L_x_12292) ;  /* 0xffffffe800087947 */ /* 0x000fea000383ffff */
.L_x_12241:
[----:B-1----:R1:W3:Y:S02]  /*d2f0*/  SYNCS.PHASECHK.TRANS64.TRYWAIT P0, [R5+URZ], R4 ;  /* 0x00000004050075a7 */ /* 0x0022e4000800017f */
[----:B---3--:R-:W-:Y:S05]  /*d300*/  @!P0 NANOSLEEP.SYNCS 0x989680 ;  /* 0x009896800000895d */ /* 0x008fea0003900000 */
[----:B------:R-:W3:Y:S02]  /*d310*/  @!P0 SYNCS.PHASECHK.TRANS64 P0, [R5+URZ], R4 ;  /* 0x00000004050085a7 */ /* 0x000ee4000800007f */
[----:B---3--:R-:W-:Y:S05]  /*d320*/  @!P0 BRA `(.L_x_12241) ;  /* 0xfffffffc00f08947 */ /* 0x008fea000383ffff */
[----:B------:R-:W-:Y:S05]  /*d330*/  BRA `(.L_x_12293) ;  /* 0xffffffe800387947 */ /* 0x000fea000383ffff */
.L_x_12242:
[----:B---3--:R3:W4:Y:S02]  /*d340*/  SYNCS.PHASECHK.TRANS64.TRYWAIT P0, [R3+URZ], R2 ;  /* 0x00000002030075a7 */ /* 0x008724000800017f */
[----:B----4-:R-:W-:Y:S05]  /*d350*/  @!P0 NANOSLEEP.SYNCS 0x989680 ;  /* 0x009896800000895d */ /* 0x010fea0003900000 */
[----:B------:R-:W4:Y:S02]  /*d360*/  @!P0 SYNCS.PHASECHK.TRANS64 P0, [R3+URZ], R2 ;  /* 0x00000002030085a7 */ /* 0x000f24000800007f */
[----:B----4-:R-:W-:Y:S05]  /*d370*/  @!P0 BRA `(.L_x_12242) ;  /* 0xfffffffc00f08947 */ /* 0x010fea000383ffff */
[----:B------:R-:W-:Y:S05]  /*d380*/  BRA `(.L_x_12294) ;  /* 0xffffffe8002c7947 */ /* 0x000fea000383ffff */
.L_x_12244:
[----:B-1----:R1:W3:Y:S02]  /*d390*/  SYNCS.PHASECHK.TRANS64.TRYWAIT P0, [R5+URZ], R4 ;  /* 0x00000004050075a7 */ /* 0x0022e4000800017f */
[----:B---3--:R-:W-:Y:S05]  /*d3a0*/  @!P0 NANOSLEEP.SYNCS 0x989680 ;  /* 0x009896800000895d */ /* 0x008fea0003900000 */
[----:B------:R-:W3:Y:S02]  /*d3b0*/  @!P0 SYNCS.PHASECHK.TRANS64 P0, [R5+URZ], R4 ;  /* 0x00000004050085a7 */ /* 0x000ee4000800007f */
[----:B---3--:R-:W-:Y:S05]  /*d3c0*/  @!P0 BRA `(.L_x_12244) ;  /* 0xfffffffc00f08947 */ /* 0x008fea000383ffff */
[----:B------:R-:W-:Y:S05]  /*d3d0*/  BRA `(.L_x_12295) ;  /* 0xffffffe800307947 */ /* 0x000fea000383ffff */
.L_x_12296:
        /* <DEDUP_REMOVED lines=10> */
.L_x_14875:


//--------------------- .text._ZN7cutlass13device_kernelIN5flash11enable_sm90INS1_16FlashAttnFwdSm90INS1_25CollectiveMainloopFwdSm90ILi2EN4cute5tupleIJNS5_1CILi1EEES8_S8_EEENS6_IJNS7_ILi192EEESA_NS7_ILi64EEEEEELi64ENS_10bfloat16_tEfNS_4arch4Sm90ELb0ELb0ELb0ELb1ELb0ELb0ELb0ELb0ELb1ELb1ELb1ELb0EEENS1_21CollectiveEpilogueFwdINS6_IJSA_SB_SA_EEES9_SD_SF_Li384ELb1ELb1ELb1ELb0EEENS1_36VarlenDynamicPersistentTileSchedulerILi192ELi192ELi384ELi128ELb1ELb1ELb1ELb0ELb1ELb1EEEEEEEEEvNT_6ParamsE --------------------------
	.section	.text._ZN7cutlass13device_kernelIN5flash11enable_sm90INS1_16FlashAttnFwdSm90INS1_25CollectiveMainloopFwdSm90ILi2EN4cute5tupleIJNS5_1CILi1EEES8_S8_EEENS6_IJNS7_ILi192EEESA_NS7_ILi64EEEEEELi64ENS_10bfloat16_tEfNS_4arch4Sm90ELb0ELb0ELb0ELb1ELb0ELb0ELb0ELb0ELb1ELb1ELb1ELb0EEENS1_21CollectiveEpilogueFwdINS6_IJSA_SB_SA_EEES9_SD_SF_Li384ELb1ELb1ELb1ELb0EEENS1_36VarlenDynamicPersistentTileSchedulerILi192ELi192ELi384ELi128ELb1ELb1ELb1ELb0ELb1ELb1EEEEEEEEEvNT_6ParamsE,"ax",@progbits
	.align	128
.text._ZN7cutlass13device_kernelIN5flash11enable_sm90INS1_16FlashAttnFwdSm90INS1_25CollectiveMainloopFwdSm90ILi2EN4cute5tupleIJNS5_1CILi1EEES8_S8_EEENS6_IJNS7_ILi192EEESA_NS7_ILi64EEEEEELi64ENS_10bfloat16_tEfNS_4arch4Sm90ELb0ELb0ELb0ELb1ELb0ELb0ELb0ELb0ELb1ELb1ELb1ELb0EEENS1_21CollectiveEpilogueFwdINS6_IJSA_SB_SA_EEES9_SD_SF_Li384ELb1ELb1ELb1ELb0EEENS1_36VarlenDynamicPersistentTileSchedulerILi192ELi192ELi384ELi128ELb1ELb1ELb1ELb0ELb1ELb1EEEEEEEEEvNT_6ParamsE:
        .type           _ZN7cutlass13device_kernelIN5flash11enable_sm90INS1_16FlashAttnFwdSm90INS1_25CollectiveMainloopFwdSm90ILi2EN4cute5tupleIJNS5_1CILi1EEES8_S8_EEENS6_IJNS7_ILi192EEESA_NS7_ILi64EEEEEELi64ENS_10bfloat16_tEfNS_4arch4Sm90ELb0ELb0ELb0ELb1ELb0ELb0ELb0ELb0ELb1ELb1ELb1ELb0EEENS1_21CollectiveEpilogueFwdINS6_IJSA_SB_SA_EEES9_SD_SF_Li384ELb1ELb1ELb1ELb0EEENS1_36VarlenDynamicPersistentTileSchedulerILi192ELi192ELi384ELi128ELb1ELb1ELb1ELb0ELb1ELb1EEEEEEEEEvNT_6ParamsE,@function
        .size           _ZN7cutlass13device_kernelIN5flash11enable_sm90INS1_16FlashAttnFwdSm90INS1_25CollectiveMainloopFwdSm90ILi2EN4cute5tupleIJNS5_1CILi1EEES8_S8_EEENS6_IJNS7_ILi192EEESA_NS7_ILi64EEEEEELi64ENS_10bfloat16_tEfNS_4arch4Sm90ELb0ELb0ELb0ELb1ELb0ELb0ELb0ELb0ELb1ELb1ELb1ELb0EEENS1_21CollectiveEpilogueFwdINS6_IJSA_SB_SA_EEES9_SD_SF_Li384ELb1ELb1ELb1ELb0EEENS1_36VarlenDynamicPersistentTileSchedulerILi192ELi192ELi384ELi128ELb1ELb1ELb1ELb0ELb1ELb1EEEEEEEEEvNT_6ParamsE,(.L_x_14876 - _ZN7cutlass13device_kernelIN5flash11enable_sm90INS1_16FlashAttnFwdSm90INS1_25CollectiveMainloopFwdSm90ILi2EN4cute5tupleIJNS5_1CILi1EEES8_S8_EEENS6_IJNS7_ILi192EEESA_NS7_ILi64EEEEEELi64ENS_10bfloat16_tEfNS_4arch4Sm90ELb0ELb0ELb0ELb1ELb0ELb0ELb0ELb0ELb1ELb1ELb1ELb0EEENS1_21CollectiveEpilogueFwdINS6_IJSA_SB_SA_EEES9_SD_SF_Li384ELb1ELb1ELb1ELb0EEENS1_36VarlenDynamicPersistentTileSchedulerILi192ELi192ELi384ELi128ELb1ELb1ELb1ELb0ELb1ELb1EEEEEEEEEvNT_6ParamsE)
        .other          _ZN7cutlass13device_kernelIN5flash11enable_sm90INS1_16FlashAttnFwdSm90INS1_25CollectiveMainloopFwdSm90ILi2EN4cute5tupleIJNS5_1CILi1EEES8_S8_EEENS6_IJNS7_ILi192EEESA_NS7_ILi64EEEEEELi64ENS_10bfloat16_tEfNS_4arch4Sm90ELb0ELb0ELb0ELb1ELb0ELb0ELb0ELb0ELb1ELb1ELb1ELb0EEENS1_21CollectiveEpilogueFwdINS6_IJSA_SB_SA_EEES9_SD_SF_Li384ELb1ELb1ELb1ELb0EEENS1_36VarlenDynamicPersistentTileSchedulerILi192ELi192ELi384ELi128ELb1ELb1ELb1ELb0ELb1ELb1EEEEEEEEEvNT_6ParamsE,@"STO_CUDA_ENTRY STV_DEFAULT"
_ZN7cutlass13device_kernelIN5flash11enable_sm90INS1_16FlashAttnFwdSm90INS1_25CollectiveMainloopFwdSm90ILi2EN4cute5tupleIJNS5_1CILi1EEES8_S8_EEENS6_IJNS7_ILi192EEESA_NS7_ILi64EEEEEELi64ENS_10bfloat16_tEfNS_4arch4Sm90ELb0ELb0ELb0ELb1ELb0ELb0ELb0ELb0ELb1ELb1ELb1ELb0EEENS1_21CollectiveEpilogueFwdINS6_IJSA_SB_SA_EEES9_SD_SF_Li384ELb1ELb1ELb1ELb0EEENS1_36VarlenDynamicPersistentTileSchedulerILi192ELi192ELi384ELi128ELb1ELb1ELb1ELb0ELb1ELb1EEEEEEEEEvNT_6ParamsE:
        /* <DEDUP_REMOVED lines=17> */
.L_x_12298:
[----:B------:R-:W-:Y:S05]  /*0110*/  BSYNC B0 ;  /* 0x0000000000007941 */ /* 0x000fea0003800000 */
.L_x_12297:
        /* <DEDUP_REMOVED lines=40> */
.L_x_12299:
        /* <DEDUP_REMOVED lines=22> */
.L_x_12300:
        /* <DEDUP_REMOVED lines=18> */
.L_x_12301:
        /* <DEDUP_REMOVED lines=22> */
.L_x_12302:
        /* <DEDUP_REMOVED lines=22> */
.L_x_12303:
[----:B--2---:R-:W-:Y:S01]  /*08e0*/  ISETP.NE.AND P0, PT, R2, RZ, PT ;  /* 0x000000ff0200720c */ /* 0x004fe20003f05270 */
[----:B------:R-:W-:Y:S01]  /*08f0*/  IMAD.MOV.U32 R2, RZ, RZ, 0x1 ;  /* 0x00000001ff027424 */ /* 0x000fe200078e00ff */
[----:B------:R-:W-:Y:S01]  /*0900*/  NOP ;  /* 0x0000000000007918 */ /* 0x000fe20000000000 */
[----:B------:R-:W-:-:S03]  /*0910*/  ULDC.64 UR40, c[0x0][0x208] ;  /* 0x0000820000287ab9 */ /* 0x000fc60000000a00 */
[----:B------:R-:W-:-:S05]  /*0920*/  SEL R2, R2, 0x2, !P0 ;  /* 0x0000000202027807 */ /* 0x000fca0004000000 */
[----:B------:R2:W-:Y:S01]  /*0930*/  STL [R1+0x44], R2 ;  /* 0x0000440201007387 */ /* 0x0005e20000100800 */
[----:B01-34-:R-:W-:Y:S06]  /*0940*/  BAR.SYNC.DEFER_BLOCKING 0x0 ;  /* 0x0000000000007b1d */ /* 0x01bfec0000010000 */
[----:B------:R-:W-:Y:S05]  /*0950*/  @!P0 BRA `(.L_x_12304) ;  /* 0x0000009400c08947 */ /* 0x000fea0003800000 */
.L_x_12305:
[----:B------:R-:W-:-:S08]  /*0960*/  NOP ;  /* 0x0000000000007918 */ /* 0x000fd00000000000 */
[----:B------:R-:W0:Y:S02]  /*0970*/  USETMAXREG.TRY_ALLOC.CTAPOOL UP0, 0xa0 ;  /* 0x000000a0000079c8 */ /* 0x000e240008000600 */
[----:B0-----:R-:W-:-:S13]  /*0980*/  PLOP3.LUT P0, PT, PT, PT, UP0, 0x80, 0x0 ;  /* 0x000000000000781c */ /* 0x001fda0003f0f008 */
[----:B------:R-:W-:Y:S05]  /*0990*/  @!P0 BRA `(.L_x_12305) ;  /* 0xfffffffc00f08947 */ /* 0x000fea000383ffff */
[----:B--2---:R-:W0:Y:S01]  /*09a0*/  S2R R2, SR_TID.X ;  /* 0x0000000000027919 */ /* 0x004e220000002100 */
        /* <DEDUP_REMOVED lines=13> */
[----:B------:R-:W2:Y:S01]  /*0a80*/  LDL.LU R20, [R1+0x44] ;  /* 0x0000440001147983 */ /* 0x000ea20000300800 */
[----:B------:R-:W-:-:S05]  /*0a90*/  VIADD R19, R2, 0xffffff80 ;  /* 0xffffff8002137836 */ /* 0x000fca0000000000 */
[----:B------:R-:W-:-:S04]  /*0aa0*/  SHF.R.S32.HI R0, RZ, 0x1f, R19 ;  /* 0x0000001fff007819 */ /* 0x000fc80000011413 */
[CC--:B------:R-:W-:Y:S02]  /*0ab0*/  LEA.HI R3, R0.reuse, R19.reuse, RZ, 0x4 ;  /* 0x0000001300037211 */ /* 0x0c0fe400078f20ff */
[----:B------:R-:W-:Y:S02]  /*0ac0*/  LEA.HI R2, R0, R19, RZ, 0x7 ;  /* 0x0000001300027211 */ /* 0x000fe400078f38ff */
[----:B------:R-:W-:Y:S02]  /*0ad0*/  SHF.R.S32.HI R4, RZ, 0x4, R3 ;  /* 0x00000004ff047819 */ /* 0x000fe40000011403 */
[----:B------:R-:W-:Y:S02]  /*0ae0*/  LOP3.LUT R6, R2, 0xffffff80, RZ, 0xc0, !PT ;  /* 0xffffff8002067812 */ /* 0x000fe400078ec0ff */
[C---:B------:R-:W-:Y:S02]  /*0af0*/  LEA.HI R5, R3.reuse, R4, RZ, 0x1 ;  /* 0x0000000403057211 */ /* 0x040fe400078f08ff */
[----:B------:R-:W-:Y:S01]  /*0b00*/  LOP3.LUT R3, R3, 0xfffffff0, RZ, 0xc0, !PT ;  /* 0xfffffff003037812 */ /* 0x000fe200078ec0ff */
[----:B------:R-:W-:Y:S01]  /*0b10*/  IMAD.IADD R18, R19, 0x1, -R6 ;  /* 0x0000000113127824 */ /* 0x000fe200078e0a06 */
[----:B------:R-:W-:-:S02]  /*0b20*/  LOP3.LUT R5, R5, 0x1ffffffe, RZ, 0xc0, !PT ;  /* 0x1ffffffe05057812 */ /* 0x000fc400078ec0ff */
[----:B------:R-:W-:Y:S01]  /*0b30*/  LEA.HI R6, R0, R19, RZ, 0x2 ;  /* 0x0000001300067211 */ /* 0x000fe200078f10ff */
[----:B------:R-:W-:Y:S02]  /*0b40*/  IMAD.IADD R3, R19, 0x1, -R3 ;  /* 0x0000000113037824 */ /* 0x000fe400078e0a03 */
[----:B------:R-:W-:Y:S01]  /*0b50*/  IMAD.IADD R5, R4, 0x1, -R5 ;  /* 0x0000000104057824 */ /* 0x000fe200078e0a05 */
[----:B------:R-:W-:Y:S02]  /*0b60*/  LOP3.LUT R4, R6, 0xfffffffc, RZ, 0xc0, !PT ;  /* 0xfffffffc06047812 */ /* 0x000fe400078ec0ff */
[----:B------:R-:W-:-:S03]  /*0b70*/  SHF.R.S32.HI R13, RZ, 0x1f, R18 ;  /* 0x0000001fff0d7819 */ /* 0x000fc60000011412 */
[----:B------:R-:W-:Y:S01]  /*0b80*/  IMAD.IADD R12, R19, 0x1, -R4 ;  /* 0x00000001130c7824 */ /* 0x000fe200078e0a04 */
[----:B------:R-:W-:Y:S02]  /*0b90*/  SHF.R.S32.HI R4, RZ, 0x1f, R3 ;  /* 0x0000001fff047819 */ /* 0x000fe40000011403 */
[----:B------:R-:W-:Y:S02]  /*0ba0*/  LEA.HI R6, R0, R19, RZ, 0x5 ;  /* 0x0000001300067211 */ /* 0x000fe400078f28ff */
[----:B------:R-:W-:Y:S02]  /*0bb0*/  LEA.HI R14, R13, R18, RZ, 0x2 ;  /* 0x000000120d0e7211 */ /* 0x000fe400078f10ff */
[----:B------:R-:W-:Y:S01]  /*0bc0*/  LEA.HI R4, R4, R3, RZ, 0x3 ;  /* 0x0000000304047211 */ /* 0x000fe200078f18ff */
[----:B------:R-:W-:Y:S01]  /*0bd0*/  IMAD.SHL.U32 R7, R6, 0x20, RZ ;  /* 0x0000002006077824 */ /* 0x000fe200078e00ff */
[--C-:B------:R-:W-:Y:S02]  /*0be0*/  SHF.R.S32.HI R8, RZ, 0x2, R14.reuse ;  /* 0x00000002ff087819 */ /* 0x100fe4000001140e */
[----:B------:R-:W-:-:S02]  /*0bf0*/  SHF.R.S32.HI R15, RZ, 0x1f, R14 ;  /* 0x0000001fff0f7819 */ /* 0x000fc4000001140e */
[----:B------:R-:W-:Y:S02]  /*0c00*/  LOP3.LUT R6, R4, 0xfffffff8, RZ, 0xc0, !PT ;  /* 0xfffffff804067812 */ /* 0x000fe400078ec0ff */
[----:B------:R-:W-:-:S03]  /*0c10*/  LEA.HI R15, R15, R8, RZ, 0x3 ;  /* 0x000000080f0f7211 */ /* 0x000fc600078f18ff */
[----:B------:R-:W-:Y:S01]  /*0c20*/  IMAD.IADD R6, R3, 0x1, -R6 ;  /* 0x0000000103067824 */ /* 0x000fe200078e0a06 */
[----:B------:R-:W-:Y:S02]  /*0c30*/  LEA.HI R16, R12, R12, RZ, 0x1 ;  /* 0x0000000c0c107211 */ /* 0x000fe400078f08ff */
[----:B------:R-:W-:Y:S02]  /*0c40*/  LOP3.LUT R15, R15, 0xfffffff8, RZ, 0xc0, !PT ;  /* 0xfffffff80f0f7812 */ /* 0x000fe400078ec0ff */
[----:B------:R-:W-:Y:S01]  /*0c50*/  SHF.R.S32.HI R21, RZ, 0x7, R2 ;  /* 0x00000007ff157819 */ /* 0x000fe20000011402 */
[----:B------:R-:W-:Y:S01]  /*0c60*/  IMAD.SHL.U32 R2, R6, 0x40, RZ ;  /* 0x0000004006027824 */ /* 0x000fe200078e00ff */
[----:B------:R-:W-:Y:S02]  /*0c70*/  LOP3.LUT R7, R7, 0xfffffc00, RZ, 0xc0, !PT ;  /* 0xfffffc0007077812 */ /* 0x000fe400078ec0ff */
[----:B------:R-:W-:Y:S01]  /*0c80*/  LOP3.LUT R17, R16, 0x1ffffffe, RZ, 0xc0, !PT ;  /* 0x1ffffffe10117812 */ /* 0x000fe200078ec0ff */
[----:B------:R-:W-:Y:S01]  /*0c90*/  IMAD.IADD R16, R8, 0x1, -R15 ;  /* 0x0000000108107824 */ /* 0x000fe200078e0a0f */
[----:B------:R-:W-:Y:S01]  /*0ca0*/  LOP3.LUT R2, R2, 0x1c0, RZ, 0xc0, !PT ;  /* 0x000001c002027812 */ /* 0x000fe200078ec0ff */
[----:B------:R-:W-:-:S02]  /*0cb0*/  IMAD R8, R3, 0x40, R7 ;  /* 0x0000004003087824 */ /* 0x000fc400078e0207 */
[----:B------:R-:W-:Y:S02]  /*0cc0*/  IMAD.SHL.U32 R5, R5, 0x8, RZ ;  /* 0x0000000805057824 */ /* 0x000fe400078e00ff */
[----:B------:R-:W-:Y:S02]  /*0cd0*/  IMAD.SHL.U32 R4, R4, 0x40, RZ ;  /* 0x0000004004047824 */ /* 0x000fe400078e00ff */
[----:B------:R-:W-:Y:S01]  /*0ce0*/  IMAD.IADD R3, R5, 0x1, R8 ;  /* 0x0000000105037824 */ /* 0x000fe200078e0208 */
[----:B------:R-:W-:Y:S01]  /*0cf0*/  LOP3.LUT R5, R2, 0x8, R5, 0xf8, !PT ;  /* 0x0000000802057812 */ /* 0x000fe200078ef805 */
[----:B------:R-:W-:Y:S01]  /*0d00*/  IMAD.IADD R17, R12, 0x1, -R17 ;  /* 0x000000010c117824 */ /* 0x000fe200078e0a11 */
[----:B------:R-:W-:Y:S01]  /*0d10*/  SHF.R.U32.HI R2, RZ, 0x3, R2 ;  /* 0x00000003ff027819 */ /* 0x000fe20000011602 */
[----:B------:R-:W-:Y:S01]  /*0d20*/  IMAD.HI R12, R21, 0x55555556, RZ ;  /* 0x55555556150c7827 */ /* 0x000fe200078e02ff */
[----:B------:R-:W-:Y:S02]  /*0d30*/  LEA.HI R13, R13, R18, RZ, 0x5 ;  /* 0x000000120d0d7211 */ /* 0x000fe400078f28ff */
[----:B------:R-:W-:-:S02]  /*0d40*/  LOP3.LUT R2, R5, R2, RZ, 0x3c, !PT ;  /* 0x0000000205027212 */ /* 0x000fc400078e3cff */
[----:B------:R-:W-:Y:S02]  /*0d50*/  LOP3.LUT R4, R4, 0x7ffffe00, RZ, 0xc0, !PT ;  /* 0x7ffffe0004047812 */ /* 0x000fe400078ec0ff */
[----:B------:R-:W-:Y:S02]  /*0d60*/  LEA.HI R0, R0, R19, RZ, 0x3 ;  /* 0x0000001300007211 */ /* 0x000fe400078f18ff */
[----:B------:R-:W-:Y:S02]  /*0d70*/  LEA.HI R12, R12, R12, RZ, 0x1 ;  /* 0x0000000c0c0c7211 */ /* 0x000fe400078f08ff */
[----:B------:R-:W-:Y:S02]  /*0d80*/  SHF.R.S32.HI R13, RZ, 0x5, R13 ;  /* 0x00000005ff0d7819 */ /* 0x000fe4000001140d */
[----:B------:R-:W-:Y:S02]  /*0d90*/  IADD3 R4, R2, R4, R7 ;  /* 0x0000000402047210 */ /* 0x000fe40007ffe007 */
[----:B------:R-:W-:Y:S01]  /*0da0*/  LOP3.LUT R2, R0, 0xfffffff8, RZ, 0xc0, !PT ;  /* 0xfffffff800027812 */ /* 0x000fe200078ec0ff */
[----:B------:R-:W-:Y:S01]  /*0db0*/  IMAD R12, R12, -0x3, R21 ;  /* 0xfffffffd0c0c7824 */ /* 0x000fe200078e0215 */
[----:B------:R-:W-:Y:S01]  /*0dc0*/  LOP3.LUT R14, R14, 0x7ffffffc, RZ, 0xc0, !PT ;  /* 0x7ffffffc0e0e7812 */ /* 0x000fe200078ec0ff */
[----:B------:R-:W-:-:S02]  /*0dd0*/  IMAD R13, R13, 0x10, R16 ;  /* 0x000000100d0d7824 */ /* 0x000fc400078e0210 */
[----:B------:R-:W-:Y:S02]  /*0de0*/  IMAD.IADD R2, R19, 0x1, -R2 ;  /* 0x0000000113027824 */ /* 0x000fe400078e0a02 */
[----:B------:R-:W-:Y:S02]  /*0df0*/  IMAD R8, R12, 0x40, R13 ;  /* 0x000000400c087824 */ /* 0x000fe400078e020d */
[----:B------:R-:W-:Y:S02]  /*0e00*/  IMAD.MOV.U32 R5, RZ, RZ, R9 ;  /* 0x000000ffff057224 */ /* 0x000fe400078e0009 */
[----:B------:R-:W-:Y:S02]  /*0e10*/  IMAD.IADD R14, R18, 0x1, -R14 ;  /* 0x00000001120e7824 */ /* 0x000fe400078e0a0e */
[----:B------:R-:W-:Y:S01]  /*0e20*/  IMAD.SHL.U32 R9, R2, 0x8, RZ ;  /* 0x0000000802097824 */ /* 0x000fe200078e00ff */
[----:B------:R-:W-:Y:S01]  /*0e30*/  STL [R1+0x60], R3 ;  /* 0x0000600301007387 */ /* 0x000fe20000100800 */
[----:B------:R-:W-:-:S03]  /*0e40*/  IMAD.SHL.U32 R15, R14, 0x2, RZ ;  /* 0x000000020e0f7824 */ /* 0x000fc600078e00ff */
[----:B------:R-:W-:Y:S01]  /*0e50*/  STL [R1+0x58], R8 ;  /* 0x0000580801007387 */ /* 0x000fe20000100800 */
[----:B------:R-:W-:-:S03]  /*0e60*/  VIADD R14, R15, 0x8 ;  /* 0x000000080f0e7836 */ /* 0x000fc60000000000 */
[----:B------:R-:W-:Y:S01]  /*0e70*/  STL [R1+0x38], RZ ;  /* 0x000038ff01007387 */ /* 0x000fe20000100800 */
[----:B------:R-:W-:-:S03]  /*0e80*/  VIADD R13, R15, 0x10 ;  /* 0x000000100f0d7836 */ /* 0x000fc60000000000 */
[----:B------:R0:W-:Y:S01]  /*0e90*/  STL [R1+0x8], R9 ;  /* 0x0000080901007387 */ /* 0x0001e20000100800 */
[----:B------:R-:W-:Y:S01]  /*0ea0*/  R2P PR, R6, 0x6 ;  /* 0x0000000606007804 */ /* 0x000fe20000000000 */
[----:B------:R-:W-:Y:S02]  /*0eb0*/  IMAD.MOV.U32 R7, RZ, RZ, R11 ;  /* 0x000000ffff077224 */ /* 0x000fe400078e000b */
[C---:B------:R-:W-:Y:S01]  /*0ec0*/  VIADD R12, R15.reuse, 0x18 ;  /* 0x000000180f0c7836 */ /* 0x040fe20000000000 */
[----:B------:R-:W-:Y:S01]  /*0ed0*/  STL [R1+0x30], R15 ;  /* 0x0000300f01007387 */ /* 0x000fe20000100800 */
[----:B------:R-:W-:Y:S01]  /*0ee0*/  IMAD.MOV.U32 R6, RZ, RZ, R10 ;  /* 0x000000ffff067224 */ /* 0x000fe200078e000a */
[----:B0-----:R-:W-:Y:S01]  /*0ef0*/  SHF.R.S32.HI R9, RZ, 0x1f, R9 ;  /* 0x0000001fff097819 */ /* 0x001fe20000011409 */
[----:B------:R-:W-:Y:S01]  /*0f00*/  VIADD R11, R15, 0x20 ;  /* 0x000000200f0b7836 */ /* 0x000fe20000000000 */
[----:B------:R-:W-:Y:S01]  /*0f10*/  LEA R16, R4, UR37, 0x1 ;  /* 0x0000002504107c11 */ /* 0x000fe2000f8e08ff */
[----:B------:R-:W-:-:S02]  /*0f20*/  IMAD.MOV.U32 R3, RZ, RZ, 0x40 ;  /* 0x00000040ff037424 */ /* 0x000fc400078e00ff */
[----:B------:R0:W-:Y:S01]  /*0f30*/  STL [R1+0x64], R9 ;  /* 0x0000640901007387 */ /* 0x0001e20000100800 */
[----:B------:R-:W-:Y:S01]  /*0f40*/  VIADD R10, R15, 0x28 ;  /* 0x000000280f0a7836 */ /* 0x000fe20000000000 */
[----:B------:R-:W-:Y:S02]  /*0f50*/  SHF.R.S32.HI R4, RZ, 0x1f, R14 ;  /* 0x0000001fff047819 */ /* 0x000fe4000001140e */
[----:B------:R-:W-:Y:S01]  /*0f60*/  STL [R1+0x28], R14 ;  /* 0x0000280e01007387 */ /* 0x000fe20000100800 */
[----:B------:R-:W-:-:S03]  /*0f70*/  SHF.R.S32.HI R0, RZ, 0x3, R0 ;  /* 0x00000003ff007819 */ /* 0x000fc60000011400 */
[----:B------:R1:W-:Y:S01]  /*0f80*/  STL [R1+0x24], R13 ;  /* 0x0000240d01007387 */ /* 0x0003e20000100800 */
[----:B0-----:R-:W-:-:S03]  /*0f90*/  VIADD R9, R15, 0x30 ;  /* 0x000000300f097836 */ /* 0x001fc60000000000 */
[----:B------:R-:W-:Y:S01]  /*0fa0*/  STL [R1+0x20], R12 ;  /* 0x0000200c01007387 */ /* 0x000fe20000100800 */
[----:B------:R-:W-:Y:S01]  /*0fb0*/  SEL R0, R3, 0xffffffc0, !P2 ;  /* 0xffffffc003007807 */ /* 0x000fe20005000000 */
[----:B------:R-:W-:Y:S02]  /*0fc0*/  VIADD R3, R15, 0x38 ;  /* 0x000000380f037836 */ /* 0x000fe40000000000 */
[----:B------:R0:W-:Y:S01]  /*0fd0*/  STL [R1+0x1c], R11 ;  /* 0x00001c0b01007387 */ /* 0x0001e20000100800 */
[----:B-1----:R-:W-:-:S03]  /*0fe0*/  SHF.R.S32.HI R13, RZ, 0x1f, R13 ;  /* 0x0000001fff0d7819 */ /* 0x002fc6000001140d */
[----:B------:R-:W-:Y:S04]  /*0ff0*/  STL [R1+0x18], R10 ;  /* 0x0000180a01007387 */ /* 0x000fe80000100800 */
[----:B------:R-:W-:Y:S04]  /*1000*/  STL [R1+0x14], R9 ;  /* 0x0000140901007387 */ /* 0x000fe80000100800 */
[----:B------:R1:W-:Y:S01]  /*1010*/  STL [R1+0x54], R4 ;  /* 0x0000540401007387 */ /* 0x0003e20000100800 */
[----:B0-----:R-:W-:-:S03]  /*1020*/  SHF.R.S32.HI R11, RZ, 0x1f, R11 ;  /* 0x0000001fff0b7819 */ /* 0x001fc6000001140b */
[----:B------:R-:W-:Y:S01]  /*1030*/  STL [R1+0x10], R3 ;  /* 0x0000100301007387 */ /* 0x000fe20000100800 */
[----:B-1----:R-:W-:-:S03]  /*1040*/  SHF.R.S32.HI R4, RZ, 0x1f, R12 ;  /* 0x0000001fff047819 */ /* 0x002fc6000001140c */
[----:B------:R-:W-:Y:S04]  /*1050*/  STL [R1+0x50], R13 ;  /* 0x0000500d01007387 */ /* 0x000fe80000100800 */
[----:B------:R0:W-:Y:S01]  /*1060*/  STL [R1+0x4c], R4 ;  /* 0x00004c0401007387 */ /* 0x0001e20000100800 */
[----:B------:R-:W-:-:S03]  /*1070*/  SHF.R.S32.HI R9, RZ, 0x1f, R9 ;  /* 0x0000001fff097819 */ /* 0x000fc60000011409 */
[----:B------:R-:W-:Y:S01]  /*1080*/  STL [R1+0x48], R11 ;  /* 0x0000480b01007387 */ /* 0x000fe20000100800 */
[----:B0-----:R-:W-:-:S05]  /*1090*/  SHF.R.S32.HI R4, RZ, 0x1f, R10 ;  /* 0x0000001fff047819 */ /* 0x001fca000001140a */
[----:B------:R0:W-:Y:S04]  /*10a0*/  STL [R1+0x44], R4 ;  /* 0x0000440401007387 */ /* 0x0001e80000100800 */
[----:B------:R1:W-:Y:S01]  /*10b0*/  STL [R1+0x40], R9 ;  /* 0x0000400901007387 */ /* 0x0003e20000100800 */
[----:B0-----:R-:W-:Y:S01]  /*10c0*/  SHF.R.S32.HI R4, RZ, 0x1f, R3 ;  /* 0x0000001fff047819 */ /* 0x001fe20000011403 */
[----:B------:R-:W-:-:S04]  /*10d0*/  IMAD R3, R17, 0x8, R8 ;  /* 0x0000000811037824 */ /* 0x000fc800078e0208 */
[----:B------:R1:W-:Y:S04]  /*10e0*/  STL [R1+0x3c], R4 ;  /* 0x00003c0401007387 */ /* 0x0003e80000100800 */
[----:B------:R1:W-:Y:S01]  /*10f0*/  STL [R1+0x5c], R3 ;  /* 0x00005c0301007387 */ /* 0x0003e20000100800 */
[C---:B------:R-:W-:Y:S02]  /*1100*/  VIADD R18, R16.reuse, 0x1e800 ;  /* 0x0001e80010127836 */ /* 0x040fe40000000000 */
[----:B------:R-:W-:Y:S02]  /*1110*/  VIADD R23, R16, 0x1e820 ;  /* 0x0001e82010177836 */ /* 0x000fe40000000000 */
[----:B------:R-:W-:Y:S02]  /*1120*/  @P1 VIADD R23, R18, 0xffffffe0 ;  /* 0xffffffe012171836 */ /* 0x000fe40000000000 */
[----:B------:R-:W-:-:S02]  /*1130*/  IMAD.MOV.U32 R2, RZ, RZ, RZ ;  /* 0x000000ffff027224 */ /* 0x000fc400078e00ff */
[----:B------:R-:W-:Y:S02]  /*1140*/  IMAD.IADD R18, R18, 0x1, R0 ;  /* 0x0000000112127824 */ /* 0x000fe400078e0200 */
[----:B------:R-:W-:Y:S02]  /*1150*/  IMAD.IADD R17, R0, 0x1, R23 ;  /* 0x0000000100117824 */ /* 0x000fe400078e0217 */
[C---:B------:R-:W-:Y:S02]  /*1160*/  VIADD R153, R23.reuse, 0x6000 ;  /* 0x0000600017997836 */ /* 0x040fe40000000000 */
[----:B------:R-:W-:Y:S01]  /*1170*/  VIADD R152, R23, 0xc000 ;  /* 0x0000c00017987836 */ /* 0x000fe20000000000 */
[----:B------:R-:W-:Y:S01]  /*1180*/  UMOV UR36, URZ ;  /* 0x0000003f00247c82 */ /* 0x000fe20008000000 */
[----:B-12---:R-:W-:-:S07]  /*1190*/  LOP3.LUT R154, R20, 0x1, RZ, 0xfc, !PT ;  /* 0x00000001149a7812 */ /* 0x006fce00078efcff */
.L_x_12339:
[----:B012-45:R-:W0:Y:S01]  /*11a0*/  LDC.64 R8, c[0x0][0xc88] ;  /* 0x00032200ff087b82 */ /* 0x037e220000000a00 */
[----:B------:R-:W-:-:S07]  /*11b0*/  ULDC.64 UR4, c[0x0][0xa28] ;  /* 0x00028a0000047ab9 */ /* 0x000fce0000000a00 */
[----:B------:R-:W1:Y:S08]  /*11c0*/  LDC.64 R12, c[0x0][0x418] ;  /* 0x00010600ff0c7b82 */ /* 0x000e700000000a00 */
[----:B------:R-:W2:Y:S01]  /*11d0*/  LDC R0, c[0x0][0x424] ;  /* 0x00010900ff007b82 */ /* 0x000ea20000000800 */
[----:B0-----:R-:W-:Y:S01]  /*11e0*/  IMAD.WIDE R8, R7, 0x4, R8 ;  /* 0x0000000407087825 */ /* 0x001fe200078e0208 */
[----:B------:R-:W-:-:S06]  /*11f0*/  ISETP.NE.U32.AND P0, PT, RZ, UR4, PT ;  /* 0x00000004ff007c0c */ /* 0x000fcc000bf05070 */
[----:B------:R-:W0:Y:S01]  /*1200*/  LDC R7, c[0x0][0x2f0] ;  /* 0x0000bc00ff077b82 */ /* 0x000e220000000800 */
[----:B---3--:R-:W3:Y:S01]  /*1210*/  LDG.E R155, desc[UR40][R8.64] ;  /* 0x00000028089b7981 */ /* 0x008ee2000c1e1900 */
[----:B------:R-:W-:Y:S01]  /*1220*/  ISETP.NE.AND.EX P0, PT, RZ, UR5, PT, P0 ;  /* 0x00000005ff007c0c */ /* 0x000fe2000bf05300 */
[----:B------:R-:W-:Y:S01]  /*1230*/  IMAD.MOV.U32 R3, RZ, RZ, RZ ;  /* 0x000000ffff037224 */ /* 0x000fe200078e00ff */
[----:B---3--:R-:W-:-:S11]  /*1240*/  SHF.R.S32.HI R4, RZ, 0x1f, R155 ;  /* 0x0000001fff047819 */ /* 0x008fd6000001149b */
[C---:B------:R-:W-:Y:S01]  /*1250*/  @P0 LEA R10, P1, R155.reuse, UR4, 0x2 ;  /* 0x000000049b0a0c11 */ /* 0x040fe2000f8210ff */
[----:B------:R3:W-:Y:S03]  /*1260*/  STL [R1+0xc], R4 ;  /* 0x00000c0401007387 */ /* 0x0007e60000100800 */
[----:B------:R-:W-:Y:S01]  /*1270*/  @P0 LEA.HI.X R11, R155, UR5, R4, 0x2, P1 ;  /* 0x000000059b0b0c11 */ /* 0x000fe200088f1404 */
[----:B------:R-:W-:Y:S02]  /*1280*/  ULDC.64 UR4, c[0x0][0xa20] ;  /* 0x0002880000047ab9 */ /* 0x000fe40000000a00 */
[----:B------:R-:W-:Y:S02]  /*1290*/  ISETP.NE.U32.AND P1, PT, RZ, UR4, PT ;  /* 0x00000004ff007c0c */ /* 0x000fe4000bf25070 */
[----:B------:R3:W5:Y:S01]  /*12a0*/  @P0 LDG.E R3, desc[UR40][R10.64] ;  /* 0x000000280a030981 */ /* 0x000762000c1e1900 */
[----:B-1----:R-:W-:-:S02]  /*12b0*/  ISETP.NE.U32.AND P0, PT, R12, RZ, PT ;  /* 0x000000ff0c00720c */ /* 0x002fc40003f05070 */
[----:B------:R-:W-:Y:S02]  /*12c0*/  ISETP.NE.AND.EX P1, PT, RZ, UR5, PT, P1 ;  /* 0x00000005ff007c0c */ /* 0x000fe4000bf25310 */
[----:B------:R-:W-:-:S04]  /*12d0*/  ISETP.NE.AND.EX P0, PT, R13, RZ, PT, P0 ;  /* 0x000000ff0d00720c */ /* 0x000fc80003f05300 */
[----:B--2---:R-:W-:-:S05]  /*12e0*/  SEL R0, R0, 0x1, P0 ;  /* 0x0000000100007807 */ /* 0x004fca0000000000 */
[----:B0-----:R-:W-:Y:S02]  /*12f0*/  IMAD R120, R0, R7, RZ ;  /* 0x0000000700787224 */ /* 0x001fe400078e02ff */
[----:B------:R-:W-:-:S04]  /*1300*/  @P1 LEA R8, P2, R155, UR4, 0x2 ;  /* 0x000000049b081c11 */ /* 0x000fc8000f8410ff */
[----:B------:R-:W-:-:S05]  /*1310*/  @P1 LEA.HI.X R9, R155, UR5, R4, 0x2, P2 ;  /* 0x000000059b091c11 */ /* 0x000fca00090f1404 */
[----:B------:R3:W5:Y:S01]  /*1320*/  @P1 LDG.E R120, desc[UR40][R8.64] ;  /* 0x0000002808781981 */ /* 0x000762000c1e1900 */
[----:B------:R-:W-:Y:S05]  /*1330*/  @P1 BRA `(.L_x_12306) ;  /* 0x0000000000241947 */ /* 0x000fea0003800000 */
[----:B------:R-:W-:Y:S02]  /*1340*/  ULDC.64 UR4, c[0x0][0xa08] ;  /* 0x0002820000047ab9 */ /* 0x000fe40000000a00 */
[----:B------:R-:W-:-:S04]  /*1350*/  ISETP.NE.U32.AND P0, PT, RZ, UR4, PT ;  /* 0x00000004ff007c0c */ /* 0x000fc8000bf05070 */
[----:B------:R-:W-:-:S13]  /*1360*/  ISETP.NE.AND.EX P0, PT, RZ, UR5, PT, P0 ;  /* 0x00000005ff007c0c */ /* 0x000fda000bf05300 */
[----:B------:R-:W-:Y:S05]  /*1370*/  @!P0 BRA `(.L_x_12306) ;  /* 0x0000000000148947 */ /* 0x000fea0003800000 */
[----:B---3--:R-:W0:Y:S02]  /*1380*/  LDC.64 R8, c[0x0][0xa08] ;  /* 0x00028200ff087b82 */ /* 0x008e240000000a00 */
[----:B0-----:R-:W-:-:S05]  /*1390*/  IMAD.WIDE R8, R155, 0x4, R8 ;  /* 0x000000049b087825 */ /* 0x001fca00078e0208 */
[----:B-----5:R-:W2:Y:S04]  /*13a0*/  LDG.E R120, desc[UR40][R8.64] ;  /* 0x0000002808787981 */ /* 0x020ea8000c1e1900 */
[----:B------:R-:W2:Y:S02]  /*13b0*/  LDG.E R7, desc[UR40][R8.64+0x4] ;  /* 0x0000042808077981 */ /* 0x000ea4000c1e1900 */
[----:B--2---:R-:W-:-:S07]  /*13c0*/  IMAD.IADD R120, R7, 0x1, -R120 ;  /* 0x0000000107787824 */ /* 0x004fce00078e0a78 */
.L_x_12306:
[----:B-----5:R-:W-:Y:S01]  /*13d0*/  IMAD.IADD R120, R120, 0x1, -R3 ;  /* 0x0000000178787824 */ /* 0x020fe200078e0a03 */
[----:B------:R-:W-:Y:S01]  /*13e0*/  LOP3.LUT R3, R6, 0xff000000, RZ, 0xc0, !PT ;  /* 0xff00000006037812 */ /* 0x000fe200078ec0ff */
[----:B------:R-:W-:Y:S02]  /*13f0*/  IMAD.MOV.U32 R19, RZ, RZ, RZ ;  /* 0x000000ffff137224 */ /* 0x000fe400078e00ff */
[C---:B------:R-:W-:Y:S01]  /*1400*/  VIADD R0, R120.reuse, 0xbf ;  /* 0x000000bf78007836 */ /* 0x040fe20000000000 */
[----:B------:R-:W-:Y:S02]  /*1410*/  SHF.R.U32.HI R3, RZ, 0x8, R3 ;  /* 0x00000008ff037819 */ /* 0x000fe40000011603 */
[----:B------:R-:W-:Y:S01]  /*1420*/  ISETP.GE.AND P0, PT, R120, 0x1, PT ;  /* 0x000000017800780c */ /* 0x000fe20003f06270 */
[----:B---3--:R-:W-:Y:S01]  /*1430*/  IMAD.HI R4, R0, 0x2aaaaaab, RZ ;  /* 0x2aaaaaab00047827 */ /* 0x008fe200078e02ff */
[----:B------:R-:W-:-:S04]  /*1440*/  LOP3.LUT R0, R6, 0xff0000, RZ, 0xc0, !PT ;  /* 0x00ff000006007812 */ /* 0x000fc800078ec0ff */
[----:B------:R-:W-:Y:S02]  /*1450*/  LEA.HI R0, R0, R3, RZ, 0x10 ;  /* 0x0000000300007211 */ /* 0x000fe400078f80ff */
[----:B------:R-:W-:Y:S02]  /*1460*/  SHF.R.U32.HI R7, RZ, 0x1f, R4 ;  /* 0x0000001fff077819 */ /* 0x000fe40000011604 */
[----:B------:R-:W-:Y:S02]  /*1470*/  LOP3.LUT R14, R0, 0xff, RZ, 0xc0, !PT ;  /* 0x000000ff000e7812 */ /* 0x000fe400078ec0ff */
[----:B------:R-:W-:Y:S02]  /*1480*/  LEA.HI.SX32 R11, R4, R7, 0x1b ;  /* 0x00000007040b7211 */ /* 0x000fe400078fdaff */
[----:B------:R-:W-:Y:S01]  /*1490*/  SHF.R.U32.HI R157, RZ, 0x10, R0 ;  /* 0x00000010ff9d7819 */ /* 0x000fe20000011600 */
[----:B------:R0:W-:Y:S01]  /*14a0*/  STL [R1+0x2c], R14 ;  /* 0x00002c0e01007387 */ /* 0x0001e20000100800 */
[----:B------:R-:W-:Y:S05]  /*14b0*/  @!P0 BRA `(.L_x_12307) ;  /* 0x0000000000748947 */ /* 0x000fea0003800000 */
[----:B------:R-:W1:Y:S01]  /*14c0*/  LDC R0, c[0x0][0x9f0] ;  /* 0x00027c00ff007b82 */ /* 0x000e620000000800 */
[----:B------:R-:W-:-:S04]  /*14d0*/  ISETP.NE.AND P0, PT, R157, RZ, PT ;  /* 0x000000ff9d00720c */ /* 0x000fc80003f05270 */
[----:B-1----:R-:W-:-:S04]  /*14e0*/  SEL R12, R157, R0, P0 ;  /* 0x000000009d0c7207 */ /* 0x002fc80000000000 */
[-C--:B------:R-:W-:Y:S02]  /*14f0*/  IABS R4, R12.reuse ;  /* 0x0000000c00047213 */ /* 0x080fe40000000000 */
[----:B------:R-:W-:Y:S02]  /*1500*/  IADD3 R0, R11, -0x1, R12 ;  /* 0xffffffff0b007810 */ /* 0x000fe40007ffe00c */
[----:B------:R-:W1:Y:S01]  /*1510*/  I2F.RP R3, R4 ;  /* 0x0000000400037306 */ /* 0x000e620000209400 */
[----:B------:R-:W-:Y:S02]  /*1520*/  IABS R13, R12 ;  /* 0x0000000c000d7213 */ /* 0x000fe40000000000 */
        /* <DEDUP_REMOVED lines=22> */
.L_x_12307:
[-C--:B------:R-:W-:Y:S01]  /*1690*/  IMAD R22, R14, R19.reuse, RZ ;  /* 0x000000130e167224 */ /* 0x080fe200078e02ff */
[----:B------:R1:W-:Y:S01]  /*16a0*/  STL [R1+0x4], R5 ;  /* 0x0000040501007387 */ /* 0x0003e20000100800 */
[----:B------:R-:W-:Y:S02]  /*16b0*/  LOP3.LUT R156, R6, 0xffff, RZ, 0xc0, !PT ;  /* 0x0000ffff069c7812 */ /* 0x000fe400078ec0ff */
[----:B------:R-:W-:Y:S02]  /*16c0*/  CS2R R58, SRZ ;  /* 0x00000000003a7805 */ /* 0x000fe4000001ff00 */
[----:B------:R-:W-:Y:S02]  /*16d0*/  PLOP3.LUT P0, PT, PT, PT, PT, 0x80, 0x0 ;  /* 0x000000000000781c */ /* 0x000fe40003f0f070 */
[----:B------:R-:W-:Y:S02]  /*16e0*/  CS2R R150, SRZ ;  /* 0x0000000000967805 */ /* 0x000fe4000001ff00 */
[----:B------:R-:W-:-:S02]  /*16f0*/  VIADDMNMX R19, R22, R19, R11, PT ;  /* 0x0000001316137246 */ /* 0x000fc4000380010b */
[----:B------:R-:W-:Y:S02]  /*1700*/  CS2R R40, SRZ ;  /* 0x0000000000287805 */ /* 0x000fe4000001ff00 */
[----:B------:R-:W-:Y:S02]  /*1710*/  CS2R R54, SRZ ;  /* 0x0000000000367805 */ /* 0x000fe4000001ff00 */
[----:B------:R-:W-:Y:S02]  /*1720*/  CS2R R38, SRZ ;  /* 0x0000000000267805 */ /* 0x000fe4000001ff00 */
[----:B------:R-:W-:Y:S02]  /*1730*/  ISETP.GT.AND P1, PT, R19, R22, PT ;  /* 0x000000161300720c */ /* 0x000fe40003f24270 */
        /* <DEDUP_REMOVED lines=12> */
[----:B-1----:R-:W-:Y:S06]  /*1800*/  @!P1 BRA `(.L_x_12308) ;  /* 0x0000006400149947 */ /* 0x002fec0003800000 */
[----:B------:R-:W1:Y:S02]  /*1810*/  S2R R0, SR_TID.X ;  /* 0x0000000000007919 */ /* 0x000e640000002100 */
[----:B-1----:R-:W-:-:S05]  /*1820*/  VIADD R3, R0, 0xffffff80 ;  /* 0xffffff8000037836 */ /* 0x002fca0000000000 */
[----:B------:R-:W-:-:S04]  /*1830*/  SHF.R.S32.HI R0, RZ, 0x1f, R3 ;  /* 0x0000001fff007819 */ /* 0x000fc80000011403 */
[----:B------:R-:W-:-:S04]  /*1840*/  LEA.HI R0, R0, R3, RZ, 0x7 ;  /* 0x0000000300007211 */ /* 0x000fc800078f38ff */
[----:B------:R-:W-:-:S06]  /*1850*/  SHF.R.S32.HI R0, RZ, 0x7, R0 ;  /* 0x00000007ff007819 */ /* 0x000fcc0000011400 */
[----:B------:R-:W1:Y:S02]  /*1860*/  SHFL.IDX PT, R0, R0, RZ, 0x1f ;  /* 0x00001fff00007589 */ /* 0x000e6400000e0000 */
[----:B-1----:R-:W-:-:S13]  /*1870*/  R2UR UR39, R0 ;  /* 0x00000000002772ca */ /* 0x002fda00000e0000 */
[----:B------:R-:W-:-:S04]  /*1880*/  UIMAD.WIDE UR4, UR39, 0x55555556, URZ ;  /* 0x55555556270478a5 */ /* 0x000fc8000f8e023f */
[----:B------:R-:W-:Y:S02]  /*1890*/  ULEA.HI UR38, UR5, UR5, URZ, 0x1 ;  /* 0x0000000505267291 */ /* 0x000fe4000f8f083f */
[----:B------:R-:W-:Y:S02]  /*18a0*/  UIADD3 UR5, UR37, 0x1e800, URZ ;  /* 0x0001e80025057890 */ /* 0x000fe4000fffe03f */
[----:B------:R-:W-:Y:S02]  /*18b0*/  UIMAD UR38, UR38, -0x3, UR39 ;  /* 0xfffffffd262678a4 */ /* 0x000fe4000f8e0227 */
[----:B------:R-:W-:Y:S02]  /*18c0*/  ULOP3.LUT UP0, URZ, UR5, 0x3ff, URZ, 0xc0, !UPT ;  /* 0x000003ff053f7892 */ /* 0x000fe4000f80c03f */
[----:B------:R-:W-:-:S04]  /*18d0*/  ULEA UR4, UR38, UR37, 0xd ;  /* 0x0000002526047291 */ /* 0x000fc8000f8e683f */
[----:B------:R-:W-:Y:S01]  /*18e0*/  PLOP3.LUT P0, PT, PT, PT, UP0, 0x80, 0x0 ;  /* 0x000000000000781c */ /* 0x000fe20003f0f008 */
[----:B------:R-:W-:-:S04]  /*18f0*/  UIADD3 UR4, UR4, 0xc400, URZ ;  /* 0x0000c40004047890 */ /* 0x000fc8000fffe03f */
[----:B------:R-:W-:-:S04]  /*1900*/  USHF.R.U32.HI UR4, URZ, 0x4, UR4 ;  /* 0x000000043f047899 */ /* 0x000fc80008011604 */
[----:B------:R-:W-:-:S04]  /*1910*/  ULOP3.LUT UR42, UR4, 0x3fff, URZ, 0xc0, !UPT ;  /* 0x00003fff042a7892 */ /* 0x000fc8000f8ec03f */
[----:B------:R-:W-:Y:S08]  /*1920*/  @!P0 BRA `(.L_x_12309) ;  /* 0x0000000000408947 */ /* 0x000ff00003800000 */
        /* <DEDUP_REMOVED lines=16> */
.L_x_12309:
[----:B------:R-:W2:Y:S01]  /*1a30*/  LDL R20, [R1+0x38] ;  /* 0x0000380001147983 */ /* 0x000ea20000100800 */
[----:B------:R-:W-:Y:S02]  /*1a40*/  ISETP.NE.AND P0, PT, R154, 0x3, PT ;  /* 0x000000039a00780c */ /* 0x000fe40003f05270 */
[----:B--2---:R-:W-:-:S04]  /*1a50*/  LEA.HI R0, R20, R20, RZ, 0x1 ;  /* 0x0000001414007211 */ /* 0x004fc800078f08ff */
[----:B------:R-:W-:-:S05]  /*1a60*/  LOP3.LUT R0, R0, 0xfffffffe, RZ, 0xc0, !PT ;  /* 0xfffffffe00007812 */ /* 0x000fca00078ec0ff */
[----:B------:R-:W-:-:S05]  /*1a70*/  IMAD.IADD R0, R20, 0x1, -R0 ;  /* 0x0000000114007824 */ /* 0x000fca00078e0a00 */
[----:B------:R-:W-:-:S04]  /*1a80*/  SHF.L.U32 R0, R0, 0x1f, RZ ;  /* 0x0000001f00007819 */ /* 0x000fc800000006ff */
[----:B------:R-:W1:Y:S02]  /*1a90*/  SYNCS.PHASECHK.TRANS64.TRYWAIT P1, [UR37+0x30800], R0 ;  /* 0x03080000ff0075a7 */ /* 0x000e640008020165 */
[----:B-1----:R-:W-:Y:S05]  /*1aa0*/  @!P1 BRA `(.L_x_12310) ;  /* 0x000000dc00e09947 */ /* 0x002fea0003800000 */
.L_x_12450:
[----:B------:R-:W-:Y:S05]  /*1ab0*/  @!P0 BRA `(.L_x_12311) ;  /* 0x0000000000048947 */ /* 0x000fea0003800000 */
[----:B------:R-:W-:Y:S01]  /*1ac0*/  BPT.TRAP 0x1 ;  /* 0x000000040000795c */ /* 0x000fe20000300000 */
.L_x_12311:
[----:B------:R-:W-:Y:S01]  /*1ad0*/  IMAD.U32 R4, RZ, RZ, UR36 ;  /* 0x00000024ff047e24 */ /* 0x000fe2000f8e00ff */
[----:B-1----:R-:W-:-:S04]  /*1ae0*/  SHF.L.U32 R3, R2, 0x1f, RZ ;  /* 0x0000001f02037819 */ /* 0x002fc800000006ff */
[----:B------:R-:W-:-:S04]  /*1af0*/  LEA R4, R4, UR37, 0x3 ;  /* 0x0000002504047c11 */ /* 0x000fc8000f8e18ff */
[----:B------:R1:W2:Y:S01]  /*1b00*/  SYNCS.PHASECHK.TRANS64.TRYWAIT P2, [R4+URZ+0x30830], R3 ;  /* 0x03083003040075a7 */ /* 0x0002a2000804017f */
[----:B------:R-:W-:Y:S05]  /*1b10*/  @!P0 BRA `(.L_x_12312) ;  /* 0x0000000000048947 */ /* 0x000fea0003800000 */
[----:B------:R-:W-:Y:S01]  /*1b20*/  BPT.TRAP 0x1 ;  /* 0x000000040000795c */ /* 0x000fe20000300000 */
.L_x_12312:
[----:B------:R-:W3:Y:S01]  /*1b30*/  S2R R0, SR_TID.X ;  /* 0x0000000000007919 */ /* 0x000ee20000002100 */
[----:B------:R-:W-:Y:S01]  /*1b40*/  IMAD.MOV.U32 R151, RZ, RZ, RZ ;  /* 0x000000ffff977224 */ /* 0x000fe200078e00ff */
[----:B---3--:R-:W-:Y:S01]  /*1b50*/  LOP3.LUT P1, RZ, R0, 0x7f, RZ, 0xc0, !PT ;  /* 0x0000007f00ff7812 */ /* 0x008fe2000782c0ff */
[----:B--2---:R-:W-:-:S12]  /*1b60*/  @P2 BRA `(.L_x_12313) ;  /* 0x0000000000082947 */ /* 0x004fd80003800000 */
[----:B------:R-:W2:Y:S02]  /*1b70*/  SYNCS.PHASECHK.TRANS64.TRYWAIT P2, [R4+URZ+0x30830], R3 ;  /* 0x03083003040075a7 */ /* 0x000ea4000804017f */
[----:B--2---:R-:W-:Y:S05]  /*1b80*/  @!P2 BRA `(.L_x_12314) ;  /* 0x000000dc00c0a947 */ /* 0x004fea0003800000 */
.L_x_12313:
[----:B------:R-:W-:Y:S05]  /*1b90*/  WARPSYNC.ALL ;  /* 0x0000000000007948 */ /* 0x000fea0003800000 */
[----:B------:R-:W-:Y:S01]  /*1ba0*/  UIADD3 UR4, UR37, 0x12400, URZ ;  /* 0x0001240025047890 */ /* 0x000fe2000fffe03f */
[----:B------:R-:W3:Y:S01]  /*1bb0*/  LDL R0, [R1+0x30] ;  /* 0x0000300001007983 */ /* 0x000ee20000100800 */
[----:B------:R-:W-:Y:S01]  /*1bc0*/  WARPGROUP.ARRIVE ;  /* 0x00000000000079c5 */ /* 0x000fe20000000000 */
[----:B------:R-:W-:Y:S01]  /*1bd0*/  UMOV UR5, 0x40000040 ;  /* 0x4000004000057882 */ /* 0x000fe20000000000 */
[----:B------:R-:W-:Y:S01]  /*1be0*/  USHF.R.U32.HI UR4, URZ, 0x4, UR4 ;  /* 0x000000043f047899 */ /* 0x000fe20008011604 */
[----:B------:R-:W-:Y:S01]  /*1bf0*/  P2R R7, PR, RZ, 0x2 ;  /* 0x00000002ff077803 */ /* 0x000fe20000000000 */
[----:B------:R-:W-:Y:S01]  /*1c00*/  UMOV UR7, 0x40000040 ;  /* 0x4000004000077882 */ /* 0x000fe20000000000 */
[----:B------:R-:W-:Y:S01]  /*1c10*/  UMOV UR9, 0x40000040 ;  /* 0x4000004000097882 */ /* 0x000fe20000000000 */
[----:B------:R-:W-:Y:S01]  /*1c20*/  ULOP3.LUT UR4, UR4, 0x3fff, URZ, 0xc0, !UPT ;  /* 0x00003fff04047892 */ /* 0x000fe2000f8ec03f */
[----:B------:R-:W-:Y:S01]  /*1c30*/  P2R R6, PR, RZ, 0x1 ;  /* 0x00000001ff067803 */ /* 0x000fe20000000000 */
[----:B------:R-:W-:Y:S01]  /*1c40*/  UMOV UR11, 0x40000040 ;  /* 0x40000040000b7882 */ /* 0x000fe20000000000 */
[----:B------:R-:W-:Y:S01]  /*1c50*/  UMOV UR13, 0x40000040 ;  /* 0x40000040000d7882 */ /* 0x000fe20000000000 */
[----:B------:R-:W-:Y:S01]  /*1c60*/  ULOP3.LUT UR20, UR4, 0x10000, URZ, 0xfc, !UPT ;  /* 0x0001000004147892 */ /* 0x000fe2000f8efc3f */
[--C-:B------:R-:W-:Y:S01]  /*1c70*/  IMAD.MOV.U32 R150, RZ, RZ, R151.reuse ;  /* 0x000000ffff967224 */ /* 0x100fe200078e0097 */
[----:B------:R-:W-:Y:S01]  /*1c80*/  ULOP3.LUT UR4, UR42, 0x10000, URZ, 0xfc, !UPT ;  /* 0x000100002a047892 */ /* 0x000fe2000f8efc3f */
[--C-:B------:R-:W-:Y:S01]  /*1c90*/  IMAD.MOV.U32 R149, RZ, RZ, R151.reuse ;  /* 0x000000ffff957224 */ /* 0x100fe200078e0097 */
[----:B------:R-:W-:Y:S01]  /*1ca0*/  UIMAD UR6, UR36, 0x600, UR20 ;  /* 0x00000600240678a4 */ /* 0x000fe2000f8e0214 */
[--C-:B------:R-:W-:Y:S01]  /*1cb0*/  IMAD.MOV.U32 R148, RZ, RZ, R151.reuse ;  /* 0x000000ffff947224 */ /* 0x100fe200078e0097 */
[----:B------:R-:W-:Y:S01]  /*1cc0*/  UIADD3 UR8, UR4, 0x2, URZ ;  /* 0x0000000204087890 */ /* 0x000fe2000fffe03f */
[--C-:B------:R-:W-:Y:S01]  /*1cd0*/  IMAD.MOV.U32 R147, RZ, RZ, R151.reuse ;  /* 0x000000ffff937224 */ /* 0x100fe200078e0097 */
[----:B------:R-:W-:Y:S01]  /*1ce0*/  UIADD3 UR10, UR6, 0x2, URZ ;  /* 0x00000002060a7890 */ /* 0x000fe2000fffe03f */
[--C-:B------:R-:W-:Y:S01]  /*1cf0*/  IMAD.MOV.U32 R146, RZ, RZ, R151.reuse ;  /* 0x000000ffff927224 */ /* 0x100fe200078e0097 */
[----:B------:R-:W-:Y:S01]  /*1d00*/  UIADD3 UR12, UR4, 0x4, URZ ;  /* 0x00000004040c7890 */ /* 0x000fe2000fffe03f */
[----:B------:R-:W-:Y:S01]  /*1d10*/  IMAD.MOV.U32 R145, RZ, RZ, R151 ;  /* 0x000000ffff917224 */ /* 0x000fe200078e0097 */
[----:B------:R-:W-:-:S02]  /*1d20*/  UIADD3 UR14, UR6, 0x4, URZ ;  /* 0x00000004060e7890 */ /* 0x000fc4000fffe03f */
[----:B------:R-:W-:Y:S01]  /*1d30*/  HGMMA.64x192x16.F32.BF16 R24, gdesc[UR4], RZ, !UPT, gsb0 ;  /* 0x02e00000041879f0 */ /* 0x000fe2000c0018ff */
[----:B------:R-:W-:Y:S01]  /*1d40*/  UMOV UR15, 0x40000040 ;  /* 0x40000040000f7882 */ /* 0x000fe20000000000 */
[----:B------:R-:W-:Y:S01]  /*1d50*/  UIADD3 UR16, UR4, 0x6, URZ ;  /* 0x0000000604107890 */ /* 0x000fe2000fffe03f */
[--C-:B------:R-:W-:Y:S01]  /*1d60*/  IMAD.MOV.U32 R144, RZ, RZ, R151.reuse ;  /* 0x000000ffff907224 */ /* 0x100fe200078e0097 */
[----:B------:R-:W-:Y:S01]  /*1d70*/  UIADD3 UR18, UR6, 0x6, URZ ;  /* 0x0000000606127890 */ /* 0x000fe2000fffe03f */
[--C-:B------:R-:W-:Y:S01]  /*1d80*/  IMAD.MOV.U32 R143, RZ, RZ, R151.reuse ;  /* 0x000000ffff8f7224 */ /* 0x100fe200078e0097 */
[----:B------:R-:W-:Y:S01]  /*1d90*/  UMOV UR17, 0x40000040 ;  /* 0x4000004000117882 */ /* 0x000fe20000000000 */
[----:B------:R-:W-:Y:S01]  /*1da0*/  UMOV UR19, 0x40000040 ;  /* 0x4000004000137882 */ /* 0x000fe20000000000 */
[----:B------:R-:W-:Y:S01]  /*1db0*/  ULDC UR6, c[0x0][0x988] ;  /* 0x0002620000067ab9 */ /* 0x000fe20000000800 */
        /* <DEDUP_REMOVED lines=24> */
[----:B------:R-:W-:Y:S01]  /*1f40*/  HGMMA.64x192x16.F32.BF16 R24, gdesc[UR8], R24, gsb0 ;  /* 0x02e00000081879f0 */ /* 0x000fe20008001818 */
[----:B---3--:R-:W-:-:S05]  /*1f50*/  IADD3 R120, R120, 0xc0, -R0 ;  /* 0x000000c078787810 */ /* 0x008fca0007ffe800 */
[----:B------:R-:W-:Y:S02]  /*1f60*/  IMAD R5, R19, -0xc0, R120 ;  /* 0xffffff4013057824 */ /* 0x000fe400078e0278 */
[----:B------:R-:W-:-:S03]  /*1f70*/  IMAD.MOV.U32 R120, RZ, RZ, R151 ;  /* 0x000000ffff787224 */ /* 0x000fc600078e0097 */
        /* <DEDUP_REMOVED lines=17> */
[----:B-12---:R-:W-:-:S02]  /*2090*/  FMNMX.FTZ R3, R24, R25, !PT ;  /* 0x0000001918037209 */ /* 0x006fc40007810000 */
        /* <DEDUP_REMOVED lines=170> */
[----:B------:R-:W-:Y:S02]  /*2b40*/  P2R R11, PR, RZ, 0x4 ;  /* 0x00000004ff0b7803 */ /* 0x000fe40000000000 */
[----:B------:R-:W-:Y:S02]  /*2b50*/  FMNMX.FTZ R12, R117, R0, !PT ;  /* 0x00000000750c7209 */ /* 0x000fe40007810000 */
[----:B------:R-:W-:Y:S02]  /*2b60*/  P2R R9, PR, RZ, 0x2 ;  /* 0x00000002ff097803 */ /* 0x000fe40000000000 */
[----:B------:R-:W-:Y:S01]  /*2b70*/  ISETP.GT.AND P1, PT, R5, 0xa0, PT ;  /* 0x000000a00500780c */ /* 0x000fe20003f24270 */
[----:B------:R-:W1:Y:S01]  /*2b80*/  SHFL.BFLY PT, R3, R12, 0x2, 0x1f ;  /* 0x0c401f000c037f89 */ /* 0x000e6200000e0000 */
[----:B------:R-:W-:-:S02]  /*2b90*/  P2R R10, PR, RZ, 0x1 ;  /* 0x00000001ff0a7803 */ /* 0x000fc40000000000 */
[----:B------:R-:W-:Y:S02]  /*2ba0*/  FSEL R106, R106, -INF , P1 ;  /* 0xff8000006a6a7808 */ /* 0x000fe40000800000 */
[----:B------:R-:W-:Y:S02]  /*2bb0*/  ISETP.NE.AND P1, PT, R9, RZ, PT ;  /* 0x000000ff0900720c */ /* 0x000fe40003f25270 */
[----:B------:R-:W-:Y:S02]  /*2bc0*/  ISETP.GT.AND P0, PT, R5, 0x99, PT ;  /* 0x000000990500780c */ /* 0x000fe40003f04270 */
[----:B------:R-:W-:Y:S02]  /*2bd0*/  FSEL R107, R107, -INF , P1 ;  /* 0xff8000006b6b7808 */ /* 0x000fe40000800000 */
[----:B------:R-:W-:Y:S02]  /*2be0*/  ISETP.NE.AND P1, PT, R7, RZ, PT ;  /* 0x000000ff0700720c */ /* 0x000fe40003f25270 */
[----:B------:R-:W-:-:S02]  /*2bf0*/  FSEL R103, R103, -INF , P0 ;  /* 0xff80000067677808 */ /* 0x000fc40000000000 */
[----:B------:R-:W-:Y:S02]  /*2c00*/  ISETP.NE.AND P0, PT, R10, RZ, PT ;  /* 0x000000ff0a00720c */ /* 0x000fe40003f05270 */
[----:B------:R-:W-:Y:S02]  /*2c10*/  FSEL R114, R114, -INF , P3 ;  /* 0xff80000072727808 */ /* 0x000fe40001800000 */
[----:B------:R-:W-:Y:S02]  /*2c20*/  FSEL R110, R110, -INF , P0 ;  /* 0xff8000006e6e7808 */ /* 0x000fe40000000000 */
[----:B------:R-:W-:Y:S02]  /*2c30*/  ISETP.NE.AND P0, PT, R6, RZ, PT ;  /* 0x000000ff0600720c */ /* 0x000fe40003f05270 */
[----:B------:R-:W-:Y:S01]  /*2c40*/  FSEL R115, R115, -INF , P4 ;  /* 0xff80000073737808 */ /* 0x000fe20002000000 */
[----:B------:R-:W-:Y:S01]  /*2c50*/  @!P1 VIADD R4, R4, 0x30840 ;  /* 0x0003084004049836 */ /* 0x000fe20000000000 */
[----:B-1----:R-:W-:Y:S01]  /*2c60*/  FMNMX.FTZ R13, R12, R3, !PT ;  /* 0x000000030c0d7209 */ /* 0x002fe20007810000 */
[----:B------:R-:W-:Y:S01]  /*2c70*/  IMAD.U32 R3, RZ, RZ, UR6 ;  /* 0x00000006ff037e24 */ /* 0x000fe2000f8e00ff */
[----:B------:R-:W-:-:S02]  /*2c80*/  FSEL R118, R118, -INF , P5 ;  /* 0xff80000076767808 */ /* 0x000fc40002800000 */
[----:B------:R-:W-:Y:S01]  /*2c90*/  FSEL R119, R119, -INF , P6 ;  /* 0xff80000077777808 */ /* 0x000fe20003000000 */
[----:B------:R-:W1:Y:S01]  /*2ca0*/  SHFL.BFLY PT, R0, R13, 0x1, 0x1f ;  /* 0x0c201f000d007f89 */ /* 0x000e6200000e0000 */
[----:B------:R-:W-:-:S04]  /*2cb0*/  @!P1 PRMT R4, RZ, 0x654, R4 ;  /* 0x00000654ff049816 */ /* 0x000fc80000000004 */
[----:B------:R2:W-:Y:S01]  /*2cc0*/  @!P1 SYNCS.ARRIVE.TRANS64.RED.A1T0 RZ, [R4+URZ], RZ ;  /* 0x000000ff04ff99a7 */ /* 0x0005e2000810043f */
[----:B-1----:R-:W-:-:S04]  /*2cd0*/  FMNMX.FTZ R0, R13, R0, !PT ;  /* 0x000000000d007209 */ /* 0x002fc80007810000 */
[C---:B------:R-:W-:Y:S01]  /*2ce0*/  FSETP.NEU.FTZ.AND P2, PT, R0.reuse, -INF , PT ;  /* 0xff8000000000780b */ /* 0x040fe20003f5d000 */
[----:B------:R-:W-:-:S05]  /*2cf0*/  FMUL.FTZ R8, R0, R3 ;  /* 0x0000000300087220 */ /* 0x000fca0000410000 */
[----:B------:R-:W-:Y:S02]  /*2d00*/  FSEL R8, R8, RZ, P2 ;  /* 0x000000ff08087208 */ /* 0x000fe40001000000 */
[----:B------:R-:W-:Y:S02]  /*2d10*/  ISETP.NE.AND P2, PT, R11, RZ, PT ;  /* 0x000000ff0b00720c */ /* 0x000fe40003f45270 */
        /* <DEDUP_REMOVED lines=11> */
[--C-:B0-----:R-:W-:Y:S01]  /*2dd0*/  FFMA.FTZ R14, R33, R3, -R8.reuse ;  /* 0x00000003210e7223 */ /* 0x101fe20000010808 */
        /* <DEDUP_REMOVED lines=14> */
[--C-:B------:R-:W-:Y:S01]  /*2ec0*/  FFMA.FTZ R45, R72, R3, -R8.reuse ;  /* 0x00000003482d7223 */ /* 0x100fe20000010808 */
[----:B------:R-:W-:Y:S01]  /*2ed0*/  FSEL R111, R111, -INF , P2 ;  /* 0xff8000006f6f7808 */ /* 0x000fe20001000000 */
[----:B------:R-:W-:Y:S01]  /*2ee0*/  MUFU.EX2 R5, R5 ;  /* 0x0000000500057308 */ /* 0x000fe20000000800 */
[----:B------:R-:W-:Y:S01]  /*2ef0*/  FMNMX.FTZ R36, R42, R11, !PT ;  /* 0x0000000b2a247209 */ /* 0x000fe20007810000 */
[-CC-:B------:R-:W-:Y:S01]  /*2f00*/  FFMA.FTZ R32, R53, R3.reuse, -R8.reuse ;  /* 0x0000000335207223 */ /* 0x180fe20000010808 */
[-CC-:B------:R-:W-:Y:S01]  /*2f10*/  FFMA.FTZ R53, R77, R3.reuse, -R8.reuse ;  /* 0x000000034d357223 */ /* 0x180fe20000010808 */
[-CC-:B------:R-:W-:Y:S01]  /*2f20*/  FFMA.FTZ R77, R100, R3.reuse, -R8.reuse ;  /* 0x00000003644d7223 */ /* 0x180fe20000010808 */
[----:B------:R-:W-:Y:S01]  /*2f30*/  FMNMX.FTZ R11, R43, R36, !PT ;  /* 0x000000242b0b7209 */ /* 0x000fe20007810000 */
[-CC-:B------:R-:W-:Y:S01]  /*2f40*/  FFMA.FTZ R36, R57, R3.reuse, -R8.reuse ;  /* 0x0000000339247223 */ /* 0x180fe20000010808 */
[--C-:B------:R-:W-:Y:S01]  /*2f50*/  FFMA.FTZ R57, R81, R3, -R8.reuse ;  /* 0x0000000351397223 */ /* 0x100fe20000010808 */
[----:B------:R-:W2:Y:S01]  /*2f60*/  MUFU.EX2 R6, R6 ;  /* 0x0000000600067308 */ /* 0x000ea20000000800 */
[----:B------:R-:W-:Y:S01]  /*2f70*/  FMNMX.FTZ R40, R46, R11, !PT ;  /* 0x0000000b2e287209 */ /* 0x000fe20007810000 */
[-CC-:B------:R-:W-:Y:S01]  /*2f80*/  FFMA.FTZ R81, R108, R3.reuse, -R8.reuse ;  /* 0x000000036c517223 */ /* 0x180fe20000010808 */
[-CC-:B------:R-:W-:Y:S01]  /*2f90*/  FFMA.FTZ R61, R61, R3.reuse, -R8.reuse ;  /* 0x000000033d3d7223 */ /* 0x180fe20000010808 */
[----:B------:R-:W-:Y:S01]  /*2fa0*/  FFMA.FTZ R116, R116, R3, -R8 ;  /* 0x0000000374747223 */ /* 0x000fe20000010808 */
[----:B------:R-:W-:-:S03]  /*2fb0*/  FMNMX.FTZ R11, R47, R40, !PT ;  /* 0x000000282f0b7209 */ /* 0x000fc60007810000 */
[----:B------:R-:W0:Y:S01]  /*2fc0*/  MUFU.EX2 R7, R7 ;  /* 0x0000000700077308 */ /* 0x000e220000000800 */
[----:B------:R-:W-:-:S04]  /*2fd0*/  FMNMX.FTZ R40, R50, R11, !PT ;  /* 0x0000000b32287209 */ /* 0x000fc80007810000 */
[----:B------:R-:W-:-:S03]  /*2fe0*/  FMNMX.FTZ R11, R51, R40, !PT ;  /* 0x00000028330b7209 */ /* 0x000fc60007810000 */
[----:B------:R-:W1:Y:S01]  /*2ff0*/  MUFU.EX2 R13, R13 ;  /* 0x0000000d000d7308 */ /* 0x000e620000000800 */
[----:B------:R-:W-:Y:S02]  /*3000*/  FMNMX.FTZ R40, R54, R11, !PT ;  /* 0x0000000b36287209 */ /* 0x000fe40007810000 */
[----:B--2---:R-:W-:Y:S02]  /*3010*/  F2FP.BF16.F32.PACK_AB R4, R6, R5 ;  /* 0x000000050604723e */ /* 0x004fe400000010ff */
[----:B------:R-:W-:-:S03]  /*3020*/  FMNMX.FTZ R11, R55, R40, !PT ;  /* 0x00000028370b7209 */ /* 0x000fc60007810000 */
[----:B------:R-:W2:Y:S01]  /*3030*/  MUFU.EX2 R12, R12 ;  /* 0x0000000c000c7308 */ /* 0x000ea20000000800 */
[----:B------:R-:W-:-:S04]  /*3040*/  FMNMX.FTZ R40, R58, R11, !PT ;  /* 0x0000000b3a287209 */ /* 0x000fc80007810000 */
[----:B------:R-:W-:Y:S01]  /*3050*/  FMNMX.FTZ R11, R59, R40, !PT ;  /* 0x000000283b0b7209 */ /* 0x000fe20007810000 */
[-CC-:B------:R-:W-:Y:S01]  /*3060*/  FFMA.FTZ R40, R65, R3.reuse, -R8.reuse ;  /* 0x0000000341287223 */ /* 0x180fe20000010808 */
[--C-:B------:R-:W-:Y:S01]  /*3070*/  FFMA.FTZ R65, R88, R3, -R8.reuse ;  /* 0x0000000358417223 */ /* 0x100fe20000010808 */
[----:B------:R-:W3:Y:S01]  /*3080*/  MUFU.EX2 R14, R14 ;  /* 0x0000000e000e7308 */ /* 0x000ee20000000800 */
[----:B------:R-:W-:Y:S01]  /*3090*/  FMNMX.FTZ R44, R62, R11, !PT ;  /* 0x0000000b3e2c7209 */ /* 0x000fe20007810000 */
[----:B------:R-:W-:-:S03]  /*30a0*/  FFMA.FTZ R88, R113, R3, -R8 ;  /* 0x0000000371587223 */ /* 0x000fc60000010808 */
[----:B------:R-:W-:-:S03]  /*30b0*/  FMNMX.FTZ R11, R63, R44, !PT ;  /* 0x0000002c3f0b7209 */ /* 0x000fc60007810000 */
[----:B------:R-:W-:Y:S01]  /*30c0*/  MUFU.EX2 R15, R15 ;  /* 0x0000000f000f7308 */ /* 0x000fe20000000800 */
[----:B------:R-:W-:-:S04]  /*30d0*/  FMNMX.FTZ R44, R66, R11, !PT ;  /* 0x0000000b422c7209 */ /* 0x000fc80007810000 */
        /* <DEDUP_REMOVED lines=9> */
[----:B------:R-:W-:Y:S01]  /*3170*/  FMNMX.FTZ R11, R75, R48, !PT ;  /* 0x000000304b0b7209 */ /* 0x000fe20007810000 */
[-CC-:B------:R-:W-:Y:S01]  /*3180*/  FFMA.FTZ R48, R73, R3.reuse, -R8.reuse ;  /* 0x0000000349307223 */ /* 0x180fe20000010808 */
[--C-:B------:R-:W-:Y:S02]  /*3190*/  FFMA.FTZ R73, R96, R3, -R8.reuse ;  /* 0x0000000360497223 */ /* 0x100fe40000010808 */
[----:B------:R-:W-:Y:S01]  /*31a0*/  FMNMX.FTZ R52, R78, R11, !PT ;  /* 0x0000000b4e347209 */ /* 0x000fe20007810000 */
[----:B------:R-:W-:Y:S03]  /*31b0*/  MUFU.EX2 R10, R10 ;  /* 0x0000000a000a7308 */ /* 0x000fe60000000800 */
[----:B------:R-:W-:Y:S01]  /*31c0*/  FMNMX.FTZ R11, R79, R52, !PT ;  /* 0x000000344f0b7209 */ /* 0x000fe20007810000 */
[----:B------:R-:W-:-:S03]  /*31d0*/  FFMA.FTZ R52, R76, R3, -R8 ;  /* 0x000000034c347223 */ /* 0x000fc60000010808 */
[----:B------:R-:W-:Y:S01]  /*31e0*/  FMNMX.FTZ R56, R82, R11, !PT ;  /* 0x0000000b52387209 */ /* 0x000fe20007810000 */
[----:B------:R-:W-:Y:S03]  /*31f0*/  MUFU.EX2 R20, R20 ;  /* 0x0000001400147308 */ /* 0x000fe60000000800 */
[----:B------:R-:W-:-:S04]  /*3200*/  FMNMX.FTZ R11, R83, R56, !PT ;  /* 0x00000038530b7209 */ /* 0x000fc80007810000 */
        /* <DEDUP_REMOVED lines=15> */
[-CC-:B------:R-:W-:Y:S01]  /*3300*/  FFMA.FTZ R64, R85, R3.reuse, -R8.reuse ;  /* 0x0000000355407223 */ /* 0x180fe20000010808 */
[----:B------:R-:W-:-:S02]  /*3310*/  FFMA.FTZ R85, R112, R3, -R8 ;  /* 0x0000000370557223 */ /* 0x000fc40000010808 */
        /* <DEDUP_REMOVED lines=18> */
[----:B------:R-:W-:-:S04]  /*3440*/  FFMA.FTZ R76, R97, R3, -R8 ;  /* 0x00000003614c7223 */ /* 0x000fc80000010808 */
[----:B------:R-:W4:Y:S01]  /*3450*/  SHFL.BFLY PT, R80, R11, 0x2, 0x1f ;  /* 0x0c401f000b507f89 */ /* 0x000f2200000e0000 */
[----:B------:R-:W-:Y:S08]  /*3460*/  MUFU.EX2 R37, R37 ;  /* 0x0000002500257308 */ /* 0x000ff00000000800 */
[----:B------:R-:W-:Y:S08]  /*3470*/  MUFU.EX2 R40, R40 ;  /* 0x0000002800287308 */ /* 0x000ff00000000800 */
[----:B------:R-:W-:Y:S01]  /*3480*/  MUFU.EX2 R41, R41 ;  /* 0x0000002900297308 */ /* 0x000fe20000000800 */
[----:B----4-:R-:W-:Y:S01]  /*3490*/  FMNMX.FTZ R89, R11, R80, !PT ;  /* 0x000000500b597209 */ /* 0x010fe20007810000 */
[----:B------:R-:W-:-:S06]  /*34a0*/  FFMA.FTZ R80, R105, R3, -R8 ;  /* 0x0000000369507223 */ /* 0x000fcc0000010808 */
[----:B------:R-:W-:Y:S01]  /*34b0*/  MUFU.EX2 R44, R44 ;  /* 0x0000002c002c7308 */ /* 0x000fe20000000800 */
[----:B------:R-:W-:Y:S01]  /*34c0*/  FFMA.FTZ R8, R117, R3, -R8 ;  /* 0x0000000375087223 */ /* 0x000fe20000010808 */
[----:B------:R-:W4:Y:S06]  /*34d0*/  SHFL.BFLY PT, R96, R89, 0x1, 0x1f ;  /* 0x0c201f0059607f89 */ /* 0x000f2c00000e0000 */
[----:B------:R-:W-:Y:S08]  /*34e0*/  MUFU.EX2 R45, R45 ;  /* 0x0000002d002d7308 */ /* 0x000ff00000000800 */
[----:B------:R-:W-:Y:S08]  /*34f0*/  MUFU.EX2 R48, R48 ;  /* 0x0000003000307308 */ /* 0x000ff00000000800 */
[----:B------:R-:W-:Y:S01]  /*3500*/  MUFU.EX2 R52, R52 ;  /* 0x0000003400347308 */ /* 0x000fe20000000800 */
[----:B----4-:R-:W-:-:S04]  /*3510*/  FMNMX.FTZ R11, R89, R96, !PT ;  /* 0x00000060590b7209 */ /* 0x010fc80007810000 */
        /* <DEDUP_REMOVED lines=13> */
[----:B------:R-:W-:Y:S01]  /*35f0*/  FADD.FTZ R66, R5, R6 ;  /* 0x0000000605427221 */ /* 0x000fe20000010000 */
[-CC-:B------:R-:W-:Y:S01]  /*3600*/  FFMA.FTZ R108, R38, R3.reuse, -R96.reuse ;  /* 0x00000003266c7223 */ /* 0x180fe20000010860 */
[-CC-:B------:R-:W-:Y:S01]  /*3610*/  FFMA.FTZ R30, R43, R3.reuse, -R96.reuse ;  /* 0x000000032b1e7223 */ /* 0x180fe20000010860 */
[-C--:B------:R-:W-:Y:S01]  /*3620*/  FFMA.FTZ R43, R67, R3.reuse, -R96 ;  /* 0x00000003432b7223 */ /* 0x080fe20000010860 */
[----:B0-----:R-:W-:Y:S01]  /*3630*/  FADD.FTZ R66, R7, R66 ;  /* 0x0000004207427221 */ /* 0x001fe20000010000 */
[----:B------:R-:W-:Y:S01]  /*3640*/  FFMA.FTZ R109, R39, R3, -R96 ;  /* 0x00000003276d7223 */ /* 0x000fe20000010860 */
[C---:B-1----:R-:W-:Y:S01]  /*3650*/  F2FP.BF16.F32.PACK_AB R6, R13.reuse, R7 ;  /* 0x000000070d06723e */ /* 0x042fe200000010ff */
[----:B------:R-:W0:Y:S01]  /*3660*/  MUFU.EX2 R97, R97 ;  /* 0x0000006100617308 */ /* 0x000e220000000800 */
[----:B------:R-:W-:Y:S01]  /*3670*/  FADD.FTZ R67, R13, R66 ;  /* 0x000000420d437221 */ /* 0x000fe20000010000 */
[-CC-:B------:R-:W-:Y:S01]  /*3680*/  FFMA.FTZ R27, R42, R3.reuse, -R96.reuse ;  /* 0x000000032a1b7223 */ /* 0x180fe20000010860 */
[-CC-:B------:R-:W-:Y:S01]  /*3690*/  FFMA.FTZ R31, R46, R3.reuse, -R96.reuse ;  /* 0x000000032e1f7223 */ /* 0x180fe20000010860 */
[-CC-:B------:R-:W-:Y:S01]  /*36a0*/  FFMA.FTZ R46, R70, R3.reuse, -R96.reuse ;  /* 0x00000003462e7223 */ /* 0x180fe20000010860 */
[----:B--2---:R-:W-:Y:S01]  /*36b0*/  FADD.FTZ R7, R12, R67 ;  /* 0x000000430c077221 */ /* 0x004fe20000010000 */
[----:B---3--:R-:W-:Y:S01]  /*36c0*/  F2FP.BF16.F32.PACK_AB R12, R14, R12 ;  /* 0x0000000c0e0c723e */ /* 0x008fe200000010ff */
        /* <DEDUP_REMOVED lines=26> */
[----:B--2---:R-:W-:Y:S01]  /*3870*/  FADD.FTZ R5, R101, R66 ;  /* 0x0000004265057221 */ /* 0x004fe20000010000 */
        /* <DEDUP_REMOVED lines=9> */
[----:B------:R-:W-:Y:S01]  /*3910*/  F2FP.BF16.F32.PACK_AB R5, R97, R26 ;  /* 0x0000001a6105723e */ /* 0x000fe200000010ff */
[-CC-:B------:R-:W-:Y:S01]  /*3920*/  FFMA.FTZ R82, R94, R3.reuse, -R96.reuse ;  /* 0x000000035e527223 */ /* 0x180fe20000010860 */
[-CC-:B------:R-:W-:Y:S01]  /*3930*/  FFMA.FTZ R103, R103, R3.reuse, -R96.reuse ;  /* 0x0000000367677223 */ /* 0x180fe20000010860 */
[-CC-:B------:R-:W-:Y:S01]  /*3940*/  FFMA.FTZ R106, R106, R3.reuse, -R96.reuse ;  /* 0x000000036a6a7223 */ /* 0x180fe20000010860 */
[----:B------:R-:W-:Y:S01]  /*3950*/  FFMA.FTZ R107, R107, R3, -R96 ;  /* 0x000000036b6b7223 */ /* 0x000fe20000010860 */
[----:B------:R-:W0:Y:S01]  /*3960*/  MUFU.EX2 R109, R109 ;  /* 0x0000006d006d7308 */ /* 0x000e220000000800 */
[----:B-1----:R-:W-:Y:S01]  /*3970*/  FADD.FTZ R7, R105, R14 ;  /* 0x0000000e69077221 */ /* 0x002fe20000010000 */
[----:B------:R-:W-:Y:S01]  /*3980*/  F2FP.BF16.F32.PACK_AB R14, R25, R15 ;  /* 0x0000000f190e723e */ /* 0x000fe200000010ff */
[----:B------:R-:W-:Y:S01]  /*3990*/  FADD.FTZ R25, R9, R70 ;  /* 0x0000004609197221 */ /* 0x000fe20000010000 */
[----:B------:R-:W-:Y:S01]  /*39a0*/  F2FP.BF16.F32.PACK_AB R13, R105, R104 ;  /* 0x00000068690d723e */ /* 0x000fe200000010ff */
[-CC-:B------:R-:W-:Y:S01]  /*39b0*/  FFMA.FTZ R110, R110, R3.reuse, -R96.reuse ;  /* 0x000000036e6e7223 */ /* 0x180fe20000010860 */
[-CC-:B------:R-:W-:Y:S01]  /*39c0*/  FFMA.FTZ R111, R111, R3.reuse, -R96.reuse ;  /* 0x000000036f6f7223 */ /* 0x180fe20000010860 */
[----:B------:R-:W-:Y:S01]  /*39d0*/  FADD.FTZ R87, R10, R25 ;  /* 0x000000190a577221 */ /* 0x000fe20000010000 */
[----:B------:R-:W1:Y:S01]  /*39e0*/  MUFU.EX2 R27, R27 ;  /* 0x0000001b001b7308 */ /* 0x000e620000000800 */
[----:B--2---:R-:W-:Y:S01]  /*39f0*/  FADD.FTZ R26, R108, R7 ;  /* 0x000000076c1a7221 */ /* 0x004fe20000010000 */
[----:B------:R-:W-:Y:S01]  /*3a00*/  F2FP.BF16.F32.PACK_AB R7, R101, R100 ;  /* 0x000000646507723e */ /* 0x000fe200000010ff */
[----:B------:R-:W-:Y:S01]  /*3a10*/  FADD.FTZ R70, R20, R87 ;  /* 0x0000005714467221 */ /* 0x000fe20000010000 */
[-CC-:B------:R-:W-:Y:S01]  /*3a20*/  FFMA.FTZ R114, R114, R3.reuse, -R96.reuse ;  /* 0x0000000372727223 */ /* 0x180fe20000010860 */
[-CC-:B------:R-:W-:Y:S01]  /*3a30*/  FFMA.FTZ R118, R118, R3.reuse, -R96.reuse ;  /* 0x0000000376767223 */ /* 0x180fe20000010860 */
[-C--:B------:R-:W-:Y:S01]  /*3a40*/  FFMA.FTZ R115, R115, R3.reuse, -R96 ;  /* 0x0000000373737223 */ /* 0x080fe20000010860 */
[----:B------:R-:W-:Y:S01]  /*3a50*/  FADD.FTZ R87, R21, R70 ;  /* 0x0000004615577221 */ /* 0x000fe20000010000 */
[----:B------:R-:W2:Y:S01]  /*3a60*/  MUFU.EX2 R30, R30 ;  /* 0x0000001e001e7308 */ /* 0x000ea20000000800 */
[C---:B0-----:R-:W-:Y:S01]  /*3a70*/  FADD.FTZ R26, R109.reuse, R26 ;  /* 0x0000001a6d1a7221 */ /* 0x041fe20000010000 */
[----:B------:R0:W-:Y:S01]  /*3a80*/  STSM.16.M88.4 [R16+0x1e800], R4 ;  /* 0x01e8000410007844 */ /* 0x0001e20000000200 */
[----:B------:R-:W-:Y:S01]  /*3a90*/  FADD.FTZ R87, R24, R87 ;  /* 0x0000005718577221 */ /* 0x000fe20000010000 */
[----:B------:R-:W-:Y:S01]  /*3aa0*/  F2FP.BF16.F32.PACK_AB R15, R109, R108 ;  /* 0x0000006c6d0f723e */ /* 0x000fe200000010ff */
[----:B------:R-:W-:Y:S01]  /*3ab0*/  FFMA.FTZ R96, R119, R3, -R96 ;  /* 0x0000000377607223 */ /* 0x000fe20000010860 */
[C---:B------:R-:W-:Y:S01]  /*3ac0*/  F2FP.BF16.F32.PACK_AB R24, R28.reuse, R24 ;  /* 0x000000181c18723e */ /* 0x040fe200000010ff */
[----:B------:R-:W-:Y:S01]  /*3ad0*/  FADD.FTZ R70, R28, R87 ;  /* 0x000000571c467221 */ /* 0x000fe20000010000 */
[----:B------:R-:W3:Y:S01]  /*3ae0*/  MUFU.EX2 R31, R31 ;  /* 0x0000001f001f7308 */ /* 0x000ee20000000800 */
[----:B-1----:R-:W-:Y:S01]  /*3af0*/  FADD.FTZ R25, R27, R26 ;  /* 0x0000001a1b197221 */ /* 0x002fe20000010000 */
[----:B------:R1:W-:Y:S01]  /*3b00*/  STSM.16.M88.4 [R23], R12 ;  /* 0x0000000c17007844 */ /* 0x0003e20000000200 */
[----:B------:R-:W-:-:S04]  /*3b10*/  FADD.FTZ R87, R29, R70 ;  /* 0x000000461d577221 */ /* 0x000fc80000010000 */
[----:B------:R-:W-:Y:S01]  /*3b20*/  FADD.FTZ R70, R32, R87 ;  /* 0x0000005720467221 */ /* 0x000fe20000010000 */
[----:B------:R-:W4:Y:S01]  /*3b30*/  MUFU.EX2 R34, R34 ;  /* 0x0000002200227308 */ /* 0x000f220000000800 */
[----:B--2---:R-:W-:Y:S01]  /*3b40*/  FADD.FTZ R26, R30, R25 ;  /* 0x000000191e1a7221 */ /* 0x004fe20000010000 */
[----:B0-----:R-:W-:Y:S01]  /*3b50*/  F2FP.BF16.F32.PACK_AB R4, R10, R9 ;  /* 0x000000090a04723e */ /* 0x001fe200000010ff */
[----:B------:R-:W-:Y:S01]  /*3b60*/  FADD.FTZ R87, R33, R70 ;  /* 0x0000004621577221 */ /* 0x000fe20000010000 */
[----:B------:R-:W-:-:S03]  /*3b70*/  F2FP.BF16.F32.PACK_AB R6, R21, R20 ;  /* 0x000000141506723e */ /* 0x000fc600000010ff */
[C---:B------:R-:W-:Y:S01]  /*3b80*/  FADD.FTZ R70, R36.reuse, R87 ;  /* 0x0000005724467221 */ /* 0x040fe20000010000 */
[----:B------:R-:W0:Y:S01]  /*3b90*/  MUFU.EX2 R38, R38 ;  /* 0x0000002600267308 */ /* 0x000e220000000800 */
[----:B---3--:R-:W-:Y:S01]  /*3ba0*/  FADD.FTZ R25, R31, R26 ;  /* 0x0000001a1f197221 */ /* 0x008fe20000010000 */
[----:B-1----:R-:W-:Y:S01]  /*3bb0*/  F2FP.BF16.F32.PACK_AB R12, R36, R33 ;  /* 0x00000021240c723e */ /* 0x002fe200000010ff */
[----:B------:R-:W-:Y:S01]  /*3bc0*/  FADD.FTZ R70, R49, R70 ;  /* 0x0000004631467221 */ /* 0x000fe20000010000 */
[----:B------:R-:W-:-:S03]  /*3bd0*/  F2FP.BF16.F32.PACK_AB R14, R61, R49 ;  /* 0x000000313d0e723e */ /* 0x000fc600000010ff */
[----:B------:R-:W-:Y:S01]  /*3be0*/  FADD.FTZ R70, R61, R70 ;  /* 0x000000463d467221 */ /* 0x000fe20000010000 */
[----:B------:R-:W1:Y:S01]  /*3bf0*/  MUFU.EX2 R39, R39 ;  /* 0x0000002700277308 */ /* 0x000e620000000800 */
[----:B----4-:R-:W-:Y:S02]  /*3c00*/  FADD.FTZ R25, R34, R25 ;  /* 0x0000001922197221 */ /* 0x010fe40000010000 */
[----:B------:R-:W-:-:S04]  /*3c10*/  FADD.FTZ R9, R37, R70 ;  /* 0x0000004625097221 */ /* 0x000fc80000010000 */
[----:B------:R-:W-:Y:S01]  /*3c20*/  FADD.FTZ R20, R40, R9 ;  /* 0x0000000928147221 */ /* 0x000fe20000010000 */
[----:B------:R-:W2:Y:S01]  /*3c30*/  MUFU.EX2 R42, R42 ;  /* 0x0000002a002a7308 */ /* 0x000ea20000000800 */
[----:B0-----:R-:W-:Y:S01]  /*3c40*/  FADD.FTZ R26, R38, R25 ;  /* 0x00000019261a7221 */ /* 0x001fe20000010000 */
[----:B------:R-:W-:Y:S01]  /*3c50*/  F2FP.BF16.F32.PACK_AB R40, R40, R37 ;  /* 0x000000252828723e */ /* 0x000fe200000010ff */
[----:B------:R-:W-:-:S04]  /*3c60*/  FADD.FTZ R5, R41, R20 ;  /* 0x0000001429057221 */ /* 0x000fc80000010000 */
[----:B------:R-:W-:Y:S01]  /*3c70*/  FADD.FTZ R28, R44, R5 ;  /* 0x000000052c1c7221 */ /* 0x000fe20000010000 */
[----:B------:R-:W0:Y:S01]  /*3c80*/  MUFU.EX2 R47, R47 ;  /* 0x0000002f002f7308 */ /* 0x000e220000000800 */
[----:B-1----:R-:W-:Y:S01]  /*3c90*/  FADD.FTZ R25, R39, R26 ;  /* 0x0000001a27197221 */ /* 0x002fe20000010000 */
[----:B------:R-:W-:Y:S01]  /*3ca0*/  F2FP.BF16.F32.PACK_AB R5, R30, R27 ;  /* 0x0000001b1e05723e */ /* 0x000fe200000010ff */
[----:B------:R-:W-:-:S04]  /*3cb0*/  FADD.FTZ R15, R45, R28 ;  /* 0x0000001c2d0f7221 */ /* 0x000fc80000010000 */
[----:B------:R-:W-:Y:S01]  /*3cc0*/  FADD.FTZ R15, R48, R15 ;  /* 0x0000000f300f7221 */ /* 0x000fe20000010000 */
[----:B------:R-:W1:Y:S01]  /*3cd0*/  MUFU.EX2 R50, R50 ;  /* 0x0000003200327308 */ /* 0x000e620000000800 */
[----:B--2---:R-:W-:Y:S01]  /*3ce0*/  FADD.FTZ R26, R42, R25 ;  /* 0x000000192a1a7221 */ /* 0x004fe20000010000 */
[----:B------:R-:W-:Y:S01]  /*3cf0*/  F2FP.BF16.F32.PACK_AB R48, R48, R45 ;  /* 0x0000002d3030723e */ /* 0x000fe200000010ff */
[----:B------:R-:W-:-:S05]  /*3d00*/  FADD.FTZ R28, R52, R15 ;  /* 0x0000000f341c7221 */ /* 0x000fca0000010000 */
[----:B------:R-:W2:Y:S01]  /*3d10*/  MUFU.EX2 R51, R51 ;  /* 0x0000003300337308 */ /* 0x000ea20000000800 */
[C---:B0-----:R-:W-:Y:S01]  /*3d20*/  FADD.FTZ R25, R47.reuse, R26 ;  /* 0x0000001a2f197221 */ /* 0x041fe20000010000 */
[----:B------:R-:W-:Y:S02]  /*3d30*/  F2FP.BF16.F32.PACK_AB R27, R47, R42 ;  /* 0x0000002a2f1b723e */ /* 0x000fe400000010ff */
[----:B------:R-:W-:-:S04]  /*3d40*/  F2FP.BF16.F32.PACK_AB R42, R44, R41 ;  /* 0x000000292c2a723e */ /* 0x000fc800000010ff */
[----:B------:R-:W0:Y:S01]  /*3d50*/  MUFU.EX2 R54, R54 ;  /* 0x0000003600367308 */ /* 0x000e220000000800 */
[----:B-1----:R-:W-:-:S07]  /*3d60*/  FADD.FTZ R26, R50, R25 ;  /* 0x00000019321a7221 */ /* 0x002fce0000010000 */
[----:B------:R-:W1:Y:S01]  /*3d70*/  MUFU.EX2 R59, R59 ;  /* 0x0000003b003b7308 */ /* 0x000e620000000800 */
[----:B--2---:R-:W-:Y:S01]  /*3d80*/  FADD.FTZ R25, R51, R26 ;  /* 0x0000001a33197221 */ /* 0x004fe20000010000 */
[----:B------:R-:W-:-:S06]  /*3d90*/  F2FP.BF16.F32.PACK_AB R26, R32, R29 ;  /* 0x0000001d201a723e */ /* 0x000fcc00000010ff */
        /* <DEDUP_REMOVED lines=13> */
[----:B------:R-:W-:-:S05]  /*3e70*/  F2FP.BF16.F32.PACK_AB R7, R34, R31 ;  /* 0x0000001f2207723e */ /* 0x000fca00000010ff */
[----:B------:R1:W-:Y:S01]  /*3e80*/  STSM.16.M88.4 [R18], R4 ;  /* 0x0000000412007844 */ /* 0x0003e20000000200 */
[----:B------:R-:W3:Y:S01]  /*3e90*/  MUFU.EX2 R62, R62 ;  /* 0x0000003e003e7308 */ /* 0x000ee20000000800 */
[C---:B--2---:R-:W-:Y:S01]  /*3ea0*/  FADD.FTZ R13, R55.reuse, R20 ;  /* 0x00000014370d7221 */ /* 0x044fe20000010000 */
[----:B------:R-:W-:Y:S01]  /*3eb0*/  F2FP.BF16.F32.PACK_AB R43, R55, R46 ;  /* 0x0000002e372b723e */ /* 0x000fe200000010ff */
[----:B------:R-:W-:Y:S05]  /*3ec0*/  STSM.16.M88.4 [R17], R24 ;  /* 0x0000001811007844 */ /* 0x000fea0000000200 */
[----:B------:R-:W2:Y:S01]  /*3ed0*/  MUFU.EX2 R63, R63 ;  /* 0x0000003f003f7308 */ /* 0x000ea20000000800 */
[----:B0-----:R-:W-:Y:S01]  /*3ee0*/  FADD.FTZ R21, R58, R13 ;  /* 0x0000000d3a157221 */ /* 0x001fe20000010000 */
[----:B------:R-:W-:-:S02]  /*3ef0*/  F2FP.BF16.F32.PACK_AB R13, R51, R50 ;  /* 0x00000032330d723e */ /* 0x000fc400000010ff */
[----:B------:R-:W-:-:S03]  /*3f00*/  F2FP.BF16.F32.PACK_AB R50, R53, R52 ;  /* 0x000000343532723e */ /* 0x000fc600000010ff */
[----:B------:R0:W-:Y:S01]  /*3f10*/  STSM.16.M88.4 [R16+0x24800], R12 ;  /* 0x0248000c10007844 */ /* 0x0001e20000000200 */
[----:B------:R-:W4:Y:S01]  /*3f20*/  MUFU.EX2 R67, R67 ;  /* 0x0000004300437308 */ /* 0x000f220000000800 */
[C---:B---3--:R-:W-:Y:S01]  /*3f30*/  FADD.FTZ R20, R62.reuse, R21 ;  /* 0x000000153e147221 */ /* 0x048fe20000010000 */
[----:B------:R-:W-:Y:S01]  /*3f40*/  FADD.FTZ R21, R53, R28 ;  /* 0x0000001c35157221 */ /* 0x000fe20000010000 */
[----:B------:R-:W-:Y:S01]  /*3f50*/  F2FP.BF16.F32.PACK_AB R49, R62, R58 ;  /* 0x0000003a3e31723e */ /* 0x000fe200000010ff */
[----:B------:R-:W-:Y:S02]  /*3f60*/  STSM.16.M88.4 [R153], R40 ;  /* 0x0000002899007844 */ /* 0x000fe40000000200 */
[----:B------:R-:W-:Y:S02]  /*3f70*/  FADD.FTZ R28, R56, R21 ;  /* 0x00000015381c7221 */ /* 0x000fe40000010000 */
[----:B------:R-:W3:Y:S01]  /*3f80*/  MUFU.EX2 R57, R57 ;  /* 0x0000003900397308 */ /* 0x000ee20000000800 */
[----:B--2---:R-:W-:-:S07]  /*3f90*/  FADD.FTZ R20, R63, R20 ;  /* 0x000000143f147221 */ /* 0x004fce0000010000 */
[----:B------:R-:W2:Y:S01]  /*3fa0*/  MUFU.EX2 R66, R66 ;  /* 0x0000004200427308 */ /* 0x000ea20000000800 */
[C---:B----4-:R-:W-:Y:S01]  /*3fb0*/  FADD.FTZ R21, R67.reuse, R20 ;  /* 0x0000001443157221 */ /* 0x050fe20000010000 */
[----:B------:R-:W-:-:S05]  /*3fc0*/  F2FP.BF16.F32.PACK_AB R51, R67, R63 ;  /* 0x0000003f4333723e */ /* 0x000fca00000010ff */
[----:B------:R-:W-:Y:S01]  /*3fd0*/  STSM.16.M88.4 [R18+0x6000], R48 ;  /* 0x0060003012007844 */ /* 0x000fe20000000200 */
[----:B------:R-:W4:Y:S01]  /*3fe0*/  MUFU.EX2 R60, R60 ;  /* 0x0000003c003c7308 */ /* 0x000f220000000800 */
[C---:B---3--:R-:W-:Y:S01]  /*3ff0*/  FADD.FTZ R29, R57.reuse, R28 ;  /* 0x0000001c391d7221 */ /* 0x048fe20000010000 */
[----:B------:R-:W-:-:S06]  /*4000*/  F2FP.BF16.F32.PACK_AB R56, R57, R56 ;  /* 0x000000383938723e */ /* 0x000fcc00000010ff */
[----:B------:R-:W1:Y:S01]  /*4010*/  MUFU.EX2 R71, R71 ;  /* 0x0000004700477308 */ /* 0x000e620000000800 */
[----:B--2---:R-:W-:-:S07]  /*4020*/  FADD.FTZ R20, R66, R21 ;  /* 0x0000001542147221 */ /* 0x004fce0000010000 */
[----:B------:R-:W2:Y:S01]  /*4030*/  MUFU.EX2 R64, R64 ;  /* 0x0000004000407308 */ /* 0x000ea20000000800 */
[----:B----4-:R-:W-:-:S07]  /*4040*/  FADD.FTZ R29, R60, R29 ;  /* 0x0000001d3c1d7221 */ /* 0x010fce0000010000 */
        /* <DEDUP_REMOVED lines=12> */
[----:B------:R-:W-:-:S05]  /*4110*/  F2FP.BF16.F32.PACK_AB R59, R75, R74 ;  /* 0x0000004a4b3b723e */ /* 0x000fca00000010ff */
[----:B------:R-:W-:Y:S01]  /*4120*/  STSM.16.M88.4 [R17+0x6000], R56 ;  /* 0x0060003811007844 */ /* 0x000fe20000000200 */
        /* <DEDUP_REMOVED lines=19> */
[----:B------:R-:W-:-:S06]  /*4260*/  F2FP.BF16.F32.PACK_AB R76, R76, R73 ;  /* 0x000000494c4c723e */ /* 0x000fcc00000010ff */
[----:B------:R-:W1:Y:S01]  /*4270*/  MUFU.EX2 R9, R98 ;  /* 0x0000006200097308 */ /* 0x000e620000000800 */
[C---:B--2---:R-:W-:Y:S01]  /*4280*/  FADD.FTZ R4, R83.reuse, R4 ;  /* 0x0000000453047221 */ /* 0x044fe20000010000 */
[----:B------:R-:W-:-:S05]  /*4290*/  F2FP.BF16.F32.PACK_AB R71, R83, R82 ;  /* 0x000000525347723e */ /* 0x000fca00000010ff */
[----:B------:R-:W-:Y:S01]  /*42a0*/  STSM.16.M88.4 [R16+0x2a800], R68 ;  /* 0x02a8004410007844 */ /* 0x000fe20000000200 */
[----:B------:R-:W0:Y:S01]  /*42b0*/  MUFU.EX2 R93, R93 ;  /* 0x0000005d005d7308 */ /* 0x000e220000000800 */
[----:B---3--:R-:W-:-:S07]  /*42c0*/  FADD.FTZ R6, R77, R6 ;  /* 0x000000064d067221 */ /* 0x008fce0000010000 */
        /* <DEDUP_REMOVED lines=17> */
[----:B------:R-:W-:-:S05]  /*43e0*/  F2FP.BF16.F32.PACK_AB R79, R103, R102 ;  /* 0x00000066674f723e */ /* 0x000fca00000010ff */
[----:B------:R-:W-:Y:S01]  /*43f0*/  STSM.16.M88.4 [R152], R76 ;  /* 0x0000004c98007844 */ /* 0x000fe20000000200 */
        /* <DEDUP_REMOVED lines=16> */
[----:B------:R-:W-:-:S05]  /*4500*/  F2FP.BF16.F32.PACK_AB R83, R111, R110 ;  /* 0x0000006e6f53723e */ /* 0x000fca00000010ff */
[----:B------:R-:W-:Y:S01]  /*4510*/  STSM.16.M88.4 [R18+0xc000], R80 ;  /* 0x00c0005012007844 */ /* 0x000fe20000000200 */
[----:B------:R-:W0:Y:S01]  /*4520*/  MUFU.EX2 R6, R115 ;  /* 0x0000007300067308 */ /* 0x000e220000000800 */
[C---:B--2---:R-:W-:Y:S01]  /*4530*/  FADD.FTZ R14, R88.reuse, R7 ;  /* 0x00000007580e7221 */ /* 0x044fe20000010000 */
[----:B------:R-:W-:-:S06]  /*4540*/  F2FP.BF16.F32.PACK_AB R4, R88, R85 ;  /* 0x000000555804723e */ /* 0x000fcc00000010ff */
[----:B------:R-:W-:Y:S01]  /*4550*/  MUFU.EX2 R89, R116 ;  /* 0x0000007400597308 */ /* 0x000fe20000000800 */
[----:B-1----:R-:W-:-:S07]  /*4560*/  FADD.FTZ R7, R5, R12 ;  /* 0x0000000c05077221 */ /* 0x002fce0000010000 */
[----:B------:R-:W1:Y:S01]  /*4570*/  MUFU.EX2 R8, R8 ;  /* 0x0000000800087308 */ /* 0x000e620000000800 */
[C---:B0-----:R-:W-:Y:S01]  /*4580*/  FADD.FTZ R9, R6.reuse, R7 ;  /* 0x0000000706097221 */ /* 0x041fe20000010000 */
[----:B------:R-:W-:-:S06]  /*4590*/  F2FP.BF16.F32.PACK_AB R5, R6, R5 ;  /* 0x000000050605723e */ /* 0x000fcc00000010ff */
[----:B------:R-:W-:Y:S08]  /*45a0*/  MUFU.EX2 R118, R118 ;  /* 0x0000007600767308 */ /* 0x000ff00000000800 */
[----:B------:R-:W0:Y:S01]  /*45b0*/  MUFU.EX2 R13, R96 ;  /* 0x00000060000d7308 */ /* 0x000e220000000800 */
[----:B-1----:R-:W-:Y:S01]  /*45c0*/  F2FP.BF16.F32.PACK_AB R6, R8, R89 ;  /* 0x000000590806723e */ /* 0x002fe200000010ff */
[----:B------:R-:W-:Y:S01]  /*45d0*/  FADD.FTZ R89, R89, R14 ;  /* 0x0000000e59597221 */ /* 0x000fe20000010000 */
[----:B0-----:R-:W-:Y:S01]  /*45e0*/  F2FP.BF16.F32.PACK_AB R7, R13, R118 ;  /* 0x000000760d07723e */ /* 0x001fe200000010ff */
[----:B------:R-:W-:-:S02]  /*45f0*/  FADD.FTZ R118, R118, R9 ;  /* 0x0000000976767221 */ /* 0x000fc40000010000 */
[----:B------:R-:W-:Y:S01]  /*4600*/  FADD.FTZ R9, R8, R89 ;  /* 0x0000005908097221 */ /* 0x000fe20000010000 */
[----:B------:R-:W-:Y:S01]  /*4610*/  VIADD R8, R19, 0xfffffffe ;  /* 0xfffffffe13087836 */ /* 0x000fe20000000000 */
[----:B------:R0:W-:Y:S04]  /*4620*/  STSM.16.M88.4 [R17+0xc000], R4 ;  /* 0x00c0000411007844 */ /* 0x0001e80000000200 */
[----:B------:R-:W-:Y:S01]  /*4630*/  ISETP.GE.AND P2, PT, R8, R22, PT ;  /* 0x000000160800720c */ /* 0x000fe20003f46270 */
[----:B------:R1:W-:Y:S06]  /*4640*/  MEMBAR.ALL.CTA ;  /* 0x0000000000007992 */ /* 0x0003ec0000008000 */
[----:B-1----:R-:W1:Y:S01]  /*4650*/  FENCE.VIEW.ASYNC.S ;  /* 0x00000000000073c6 */ /* 0x002e620000000000 */
[----:B0-----:R-:W-:Y:S01]  /*4660*/  FADD.FTZ R5, R13, R118 ;  /* 0x000000760d057221 */ /* 0x001fe20000010000 */
[----:B-1----:R-:W-:-:S04]  /*4670*/  NOP ;  /* 0x0000000000007918 */ /* 0x002fc80000000000 */
[----:B------:R-:W-:Y:S05]  /*4680*/  @!P2 BRA `(.L_x_12315) ;  /* 0x0000002800c8a947 */ /* 0x000fea0003800000 */
[----:B------:R-:W-:Y:S01]  /*4690*/  IMAD.MOV.U32 R7, RZ, RZ, R11 ;  /* 0x000000ffff077224 */ /* 0x000fe200078e000b */
[----:B------:R-:W-:Y:S01]  /*46a0*/  CS2R R150, SRZ ;  /* 0x0000000000967805 */ /* 0x000fe2000001ff00 */
[----:B------:R-:W-:Y:S01]  /*46b0*/  IMAD.MOV.U32 R6, RZ, RZ, R0 ;  /* 0x000000ffff067224 */ /* 0x000fe200078e0000 */
[----:B------:R-:W-:Y:S01]  /*46c0*/  CS2R R148, SRZ ;  /* 0x0000000000947805 */ /* 0x000fe2000001ff00 */
[----:B------:R-:W-:Y:S01]  /*46d0*/  IMAD.MOV.U32 R4, RZ, RZ, R2 ;  /* 0x000000ffff047224 */ /* 0x000fe200078e0002 */
        /* <DEDUP_REMOVED lines=14> */
[----:B------:R-:W-:-:S06]  /*47c0*/  UMOV UR6, UR36 ;  /* 0x0000002400067c82 */ /* 0x000fcc0008000000 */
.L_x_12324:
[----:B------:R-:W-:Y:S01]  /*47d0*/  UIADD3 UR36, UR6, 0x1, URZ ;  /* 0x0000000106247890 */ /* 0x000fe2000fffe03f */
[----:B------:R-:W-:-:S03]  /*47e0*/  ISETP.NE.AND P3, PT, RZ, UR39, PT ;  /* 0x00000027ff007c0c */ /* 0x000fc6000bf65270 */
[----:B------:R-:W-:-:S04]  /*47f0*/  UISETP.NE.AND UP0, UPT, UR36, 0x2, UPT ;  /* 0x000000022400788c */ /* 0x000fc8000bf05270 */
[----:B------:R-:W-:Y:S02]  /*4800*/  USEL UR7, URZ, 0x1, UP0 ;  /* 0x000000013f077887 */ /* 0x000fe40008000000 */
[----:B------:R-:W-:-:S04]  /*4810*/  USEL UR36, UR36, URZ, UP0 ;  /* 0x0000003f24247287 */ /* 0x000fc80008000000 */
[----:B------:R-:W-:Y:S01]  /*4820*/  LOP3.LUT R2, R4, UR7, RZ, 0x3c, !PT ;  /* 0x0000000704027c12 */ /* 0x000fe2000f8e3cff */
[----:B----4-:R-:W-:Y:S07]  /*4830*/  @P3 BRA `(.L_x_12316) ;  /* 0x0000000000283947 */ /* 0x010fee0003800000 */
[----:B------:R-:W-:Y:S05]  /*4840*/  @!P0 BRA `(.L_x_12317) ;  /* 0x0000000000048947 */ /* 0x000fea0003800000 */
[----:B------:R-:W-:Y:S01]  /*4850*/  BPT.TRAP 0x1 ;  /* 0x000000040000795c */ /* 0x000fe20000300000 */
.L_x_12317:
[----:B------:R-:W-:Y:S01]  /*4860*/  ULEA UR7, UR36, UR37, 0x3 ;  /* 0x0000002524077291 */ /* 0x000fe2000f8e183f */
[----:B------:R-:W-:-:S08]  /*4870*/  SHF.L.U32 R0, R2, 0x1f, RZ ;  /* 0x0000001f02007819 */ /* 0x000fd000000006ff */
[----:B------:R0:W1:Y:S01]  /*4880*/  SYNCS.PHASECHK.TRANS64.TRYWAIT P2, [UR7+0x30830], R0 ;  /* 0x03083000ff0075a7 */ /* 0x0000620008040147 */
[----:B------:R-:W-:Y:S05]  /*4890*/  @!P0 BRA `(.L_x_12318) ;  /* 0x0000000000048947 */ /* 0x000fea0003800000 */
[----:B------:R-:W-:Y:S01]  /*48a0*/  BPT.TRAP 0x1 ;  /* 0x000000040000795c */ /* 0x000fe20000300000 */
.L_x_12318:
[----:B-1----:R-:W-:Y:S05]  /*48b0*/  @P2 BRA `(.L_x_12316) ;  /* 0x0000000000082947 */ /* 0x002fea0003800000 */
[----:B------:R-:W1:Y:S02]  /*48c0*/  SYNCS.PHASECHK.TRANS64.TRYWAIT P2, [UR7+0x30830], R0 ;  /* 0x03083000ff0075a7 */ /* 0x000e640008040147 */
[----:B-1----:R-:W-:Y:S05]  /*48d0*/  @!P2 BRA `(.L_x_12319) ;  /* 0x000000b00080a947 */ /* 0x002fea0003800000 */
.L_x_12316:
[----:B-1----:R-:W1:Y:S01]  /*48e0*/  S2R R3, SR_TID.X ;  /* 0x0000000000037919 */ /* 0x002e620000002100 */
[----:B------:R-:W-:Y:S01]  /*48f0*/  UIMAD UR26, UR36, 0x600, UR20 ;  /* 0x00000600241a78a4 */ /* 0x000fe2000f8e0214 */
[----:B------:R-:W-:Y:S01]  /*4900*/  UMOV UR24, UR4 ;  /* 0x0000000400187c82 */ /* 0x000fe20008000000 */
        /* <DEDUP_REMOVED lines=23> */
[----:B0-----:R-:W-:Y:S05]  /*4a80*/  @P3 BRA `(.L_x_12320) ;  /* 0x0000000000283947 */ /* 0x001fea0003800000 */
[----:B------:R-:W-:Y:S05]  /*4a90*/  @!P0 BRA `(.L_x_12321) ;  /* 0x0000000000048947 */ /* 0x000fea0003800000 */
[----:B------:R-:W-:Y:S01]  /*4aa0*/  BPT.TRAP 0x1 ;  /* 0x000000040000795c */ /* 0x000fe20000300000 */
.L_x_12321:
[----:B------:R-:W-:Y:S01]  /*4ab0*/  ULEA UR7, UR6, UR37, 0x3 ;  /* 0x0000002506077291 */ /* 0x000fe2000f8e183f */
[----:B------:R-:W-:-:S08]  /*4ac0*/  SHF.L.U32 R0, R4, 0x1f, RZ ;  /* 0x0000001f04007819 */ /* 0x000fd000000006ff */
[----:B------:R0:W1:Y:S01]  /*4ad0*/  SYNCS.PHASECHK.TRANS64.TRYWAIT P2, [UR7+0x30850], R0 ;  /* 0x03085000ff0075a7 */ /* 0x0000620008040147 */
[----:B------:R-:W-:Y:S05]  /*4ae0*/  @!P0 BRA `(.L_x_12322) ;  /* 0x0000000000048947 */ /* 0x000fea0003800000 */
[----:B------:R-:W-:Y:S01]  /*4af0*/  BPT.TRAP 0x1 ;  /* 0x000000040000795c */ /* 0x000fe20000300000 */
.L_x_12322:
[----:B-1----:R-:W-:Y:S05]  /*4b00*/  @P2 BRA `(.L_x_12320) ;  /* 0x0000000000082947 */ /* 0x002fea0003800000 */
[----:B------:R-:W1:Y:S02]  /*4b10*/  SYNCS.PHASECHK.TRANS64.TRYWAIT P2, [UR7+0x30850], R0 ;  /* 0x03085000ff0075a7 */ /* 0x000e640008040147 */
[----:B-1----:R-:W-:Y:S05]  /*4b20*/  @!P2 BRA `(.L_x_12323) ;  /* 0x000000b00004a947 */ /* 0x002fea0003800000 */
.L_x_12320:
[----:B------:R-:W-:Y:S01]  /*4b30*/  ULEA UR10, UR38, UR37, 0xd ;  /* 0x00000025260a7291 */ /* 0x000fe2000f8e683f */
[----:B------:R-:W-:Y:S01]  /*4b40*/  WARPGROUP.ARRIVE ;  /* 0x00000000000079c5 */ /* 0x000fe20000000000 */
[----:B------:R-:W-:Y:S01]  /*4b50*/  UIADD3 UR7, UR37, 0x400, URZ ;  /* 0x0000040025077890 */ /* 0x000fe2000fffe03f */
[----:B01----:R-:W-:Y:S01]  /*4b60*/  FMNMX.FTZ R0, R24, R6, !PT ;  /* 0x0000000618007209 */ /* 0x003fe20007810000 */
[----:B------:R-:W-:Y:S01]  /*4b70*/  UIADD3 UR10, UR10, 0x1e800, URZ ;  /* 0x0001e8000a0a7890 */ /* 0x000fe2000fffe03f */
[----:B------:R-:W-:Y:S01]  /*4b80*/  FMNMX.FTZ R11, R26, R7, !PT ;  /* 0x000000071a0b7209 */ /* 0x000fe20007810000 */
[----:B------:R-:W-:Y:S01]  /*4b90*/  USHF.R.U32.HI UR7, URZ, 0x4, UR7 ;  /* 0x000000043f077899 */ /* 0x000fe20008011607 */
[----:B------:R-:W-:Y:S01]  /*4ba0*/  FMNMX.FTZ R0, R25, R0, !PT ;  /* 0x0000000019007209 */ /* 0x000fe20007810000 */
[----:B------:R-:W-:Y:S01]  /*4bb0*/  USHF.R.U32.HI UR10, URZ, 0x4, UR10 ;  /* 0x000000043f0a7899 */ /* 0x000fe2000801160a */
[----:B------:R-:W-:Y:S01]  /*4bc0*/  FMNMX.FTZ R11, R27, R11, !PT ;  /* 0x0000000b1b0b7209 */ /* 0x000fe20007810000 */
[----:B------:R-:W-:Y:S01]  /*4bd0*/  ULOP3.LUT UR7, UR7, 0x3fff, URZ, 0xc0, !UPT ;  /* 0x00003fff07077892 */ /* 0x000fe2000f8ec03f */
[----:B------:R-:W-:Y:S01]  /*4be0*/  FMNMX.FTZ R0, R28, R0, !PT ;  /* 0x000000001c007209 */ /* 0x000fe20007810000 */
[----:B------:R-:W-:Y:S01]  /*4bf0*/  ULOP3.LUT UR10, UR10, 0x3fff, URZ, 0xc0, !UPT ;  /* 0x00003fff0a0a7892 */ /* 0x000fe2000f8ec03f */
[----:B------:R-:W-:Y:S01]  /*4c00*/  FMNMX.FTZ R11, R30, R11, !PT ;  /* 0x0000000b1e0b7209 */ /* 0x000fe20007810000 */
[----:B------:R-:W-:Y:S01]  /*4c10*/  UIMAD UR14, UR6, 0x600, UR7 ;  /* 0x00000600060e78a4 */ /* 0x000fe2000f8e0207 */
[----:B------:R-:W-:Y:S01]  /*4c20*/  FMNMX.FTZ R0, R29, R0, !PT ;  /* 0x000000001d007209 */ /* 0x000fe20007810000 */
[----:B------:R-:W-:Y:S01]  /*4c30*/  ULOP3.LUT UR10, UR10, 0x10000, URZ, 0xfc, !UPT ;  /* 0x000100000a0a7892 */ /* 0x000fe2000f8efc3f */
[----:B------:R-:W-:Y:S01]  /*4c40*/  FMNMX.FTZ R11, R31, R11, !PT ;  /* 0x0000000b1f0b7209 */ /* 0x000fe20007810000 */
[----:B------:R-:W-:Y:S01]  /*4c50*/  UMOV UR27, 0x40000040 ;  /* 0x40000040001b7882 */ /* 0x000fe20000000000 */
[----:B------:R-:W-:Y:S01]  /*4c60*/  UMOV UR25, 0x40000040 ;  /* 0x4000004000197882 */ /* 0x000fe20000000000 */
[----:B------:R-:W-:Y:S01]  /*4c70*/  FMNMX.FTZ R0, R32, R0, !PT ;  /* 0x0000000020007209 */ /* 0x000fe20007810000 */
[----:B------:R-:W-:Y:S01]  /*4c80*/  UMOV UR26, UR14 ;  /* 0x0000000e001a7c82 */ /* 0x000fe20008000000 */
[----:B------:R-:W-:Y:S01]  /*4c90*/  FMNMX.FTZ R11, R34, R11, !PT ;  /* 0x0000000b220b7209 */ /* 0x000fe20007810000 */
        /* <DEDUP_REMOVED lines=9> */
[----:B------:R-:W-:Y:S01]  /*4d30*/  FMNMX.FTZ R11, R38, R11, !PT ;  /* 0x0000000b260b7209 */ /* 0x000fe20007810000 */
[----:B------:R-:W0:Y:S01]  /*4d40*/  S2R R19, SR_TID.X ;  /* 0x0000000000137919 */ /* 0x000e220000002100 */
        /* <DEDUP_REMOVED lines=96> */
[----:B0-----:R-:W-:Y:S01]  /*5350*/  SHF.R.U32.HI R15, RZ, 0x7, R19 ;  /* 0x00000007ff0f7819 */ /* 0x001fe20000011613 */
[----:B------:R-:W0:Y:S01]  /*5360*/  SHFL.BFLY PT, R3, R0, 0x2, 0x1f ;  /* 0x0c401f0000037f89 */ /* 0x000e2200000e0000 */
[----:B------:R-:W-:-:S03]  /*5370*/  ISETP.GE.U32.AND P2, PT, R19, 0x180, PT ;  /* 0x000001801300780c */ /* 0x000fc60003f46070 */
[----:B------:R-:W1:Y:S01]  /*5380*/  SHFL.BFLY PT, R13, R11, 0x2, 0x1f ;  /* 0x0c401f000b0d7f89 */ /* 0x000e6200000e0000 */
[----:B0-----:R-:W-:Y:S02]  /*5390*/  FMNMX.FTZ R0, R0, R3, !PT ;  /* 0x0000000300007209 */ /* 0x001fe40007810000 */
[----:B-1----:R-:W-:-:S03]  /*53a0*/  FMNMX.FTZ R11, R11, R13, !PT ;  /* 0x0000000d0b0b7209 */ /* 0x002fc60007810000 */
[----:B------:R-:W0:Y:S04]  /*53b0*/  SHFL.BFLY PT, R3, R0, 0x1, 0x1f ;  /* 0x0c201f0000037f89 */ /* 0x000e2800000e0000 */
[----:B------:R-:W1:Y:S01]  /*53c0*/  SHFL.BFLY PT, R13, R11, 0x1, 0x1f ;  /* 0x0c201f000b0d7f89 */ /* 0x000e6200000e0000 */
[----:B0-----:R-:W-:Y:S02]  /*53d0*/  FMNMX.FTZ R0, R0, R3, !PT ;  /* 0x0000000300007209 */ /* 0x001fe40007810000 */
[----:B------:R-:W0:Y:S01]  /*53e0*/  LDC R3, c[0x0][0x988] ;  /* 0x00026200ff037b82 */ /* 0x000e220000000800 */
[----:B-1----:R-:W-:Y:S02]  /*53f0*/  FMNMX.FTZ R11, R11, R13, !PT ;  /* 0x0000000d0b0b7209 */ /* 0x002fe40007810000 */
[----:B------:R-:W-:Y:S01]  /*5400*/  FADD.FTZ R6, -R0, R6 ;  /* 0x0000000600067221 */ /* 0x000fe20000010100 */
[----:B------:R-:W-:-:S02]  /*5410*/  WARPGROUP.DEPBAR.LE gsb0, 0x0 ;  /* 0x00008000000079c5 */ /* 0x000fc40000010000 */
[----:B------:R-:W-:Y:S01]  /*5420*/  WARPGROUP.ARRIVE ;  /* 0x00000000000079c5 */ /* 0x000fe20000000000 */
[----:B------:R-:W-:-:S05]  /*5430*/  FADD.FTZ R7, -R11, R7 ;  /* 0x000000070b077221 */ /* 0x000fca0000010100 */
[----:B------:R-:W-:Y:S01]  /*5440*/  HGMMA.64x64x16.F32.BF16 R120, gdesc[UR24].tnspB, R120, gsb0 ;  /* 0x40e00000187879f0 */ /* 0x000fe20008001878 */
[----:B------:R-:W-:Y:S02]  /*5450*/  UIADD3 UR26, UR14, 0x200, URZ ;  /* 0x000002000e1a7890 */ /* 0x000fe4000fffe03f */
[----:B------:R-:W-:Y:S01]  /*5460*/  UIADD3 UR24, UR10, 0x600, URZ ;  /* 0x000006000a187890 */ /* 0x000fe2000fffe03f */
[----:B------:R-:W-:Y:S01]  /*5470*/  UMOV UR27, 0x40000040 ;  /* 0x40000040001b7882 */ /* 0x000fe20000000000 */
[----:B------:R-:W-:Y:S01]  /*5480*/  UMOV UR25, 0x40000040 ;  /* 0x4000004000197882 */ /* 0x000fe20000000000 */
[-C--:B0-----:R-:W-:Y:S01]  /*5490*/  FMUL.FTZ R7, R7, R3.reuse ;  /* 0x0000000307077220 */ /* 0x081fe20000410000 */
[-C--:B------:R-:W-:Y:S01]  /*54a0*/  FMUL.FTZ R4, R0, R3.reuse ;  /* 0x0000000300047220 */ /* 0x080fe20000410000 */
[-C--:B------:R-:W-:Y:S01]  /*54b0*/  FMUL.FTZ R14, R11, R3.reuse ;  /* 0x000000030b0e7220 */ /* 0x080fe20000410000 */
[-C--:B------:R-:W-:Y:S01]  /*54c0*/  FMUL.FTZ R6, R6, R3.reuse ;  /* 0x0000000306067220 */ /* 0x080fe20000410000 */
        /* <DEDUP_REMOVED lines=9> */
[----:B0-----:R-:W-:-:S02]  /*5560*/  VIADD R7, R15, 0x9 ;  /* 0x000000090f077836 */ /* 0x001fc40000000000 */
[-CC-:B------:R-:W-:Y:S01]  /*5570*/  FFMA.FTZ R40, R40, R3.reuse, -R4.reuse ;  /* 0x0000000328287223 */ /* 0x180fe20000010804 */
[-CC-:B------:R-:W-:Y:S01]  /*5580*/  FFMA.FTZ R41, R41, R3.reuse, -R4.reuse ;  /* 0x0000000329297223 */ /* 0x180fe20000010804 */
[-CC-:B------:R-:W-:Y:S01]  /*5590*/  FFMA.FTZ R44, R44, R3.reuse, -R4.reuse ;  /* 0x000000032c2c7223 */ /* 0x180fe20000010804 */
[-CC-:B------:R-:W-:Y:S01]  /*55a0*/  FFMA.FTZ R45, R45, R3.reuse, -R4.reuse ;  /* 0x000000032d2d7223 */ /* 0x180fe20000010804 */
[----:B------:R-:W-:Y:S01]  /*55b0*/  SEL R7, R7, 0x9, !P2 ;  /* 0x0000000907077807 */ /* 0x000fe20005000000 */
        /* <DEDUP_REMOVED lines=47> */
[----:B------:R-:W-:Y:S01]  /*58b0*/  FFMA.FTZ R43, R43, R3, -R14 ;  /* 0x000000032b2b7223 */ /* 0x000fe2000001080e */
[----:B------:R-:W-:-:S02]  /*58c0*/  WARPGROUP.DEPBAR.LE gsb0, 0x0 ;  /* 0x00008000000079c5 */ /* 0x000fc40000010000 */
[----:B------:R-:W-:Y:S01]  /*58d0*/  WARPGROUP.ARRIVE ;  /* 0x00000000000079c5 */ /* 0x000fe20000000000 */
[-CC-:B------:R-:W-:Y:S01]  /*58e0*/  FFMA.FTZ R46, R46, R3.reuse, -R14.reuse ;  /* 0x000000032e2e7223 */ /* 0x180fe2000001080e */
[-CC-:B------:R-:W-:Y:S01]  /*58f0*/  FFMA.FTZ R47, R47, R3.reuse, -R14.reuse ;  /* 0x000000032f2f7223 */ /* 0x180fe2000001080e */
[----:B------:R-:W1:Y:S01]  /*5900*/  MUFU.EX2 R25, R25 ;  /* 0x0000001900197308 */ /* 0x000e620000000800 */
[-CC-:B------:R-:W-:Y:S01]  /*5910*/  FFMA.FTZ R50, R50, R3.reuse, -R14.reuse ;  /* 0x0000000332327223 */ /* 0x180fe2000001080e */
[-CC-:B------:R-:W-:Y:S01]  /*5920*/  FFMA.FTZ R51, R51, R3.reuse, -R14.reuse ;  /* 0x0000000333337223 */ /* 0x180fe2000001080e */
[----:B------:R-:W-:Y:S01]  /*5930*/  HGMMA.64x64x16.F32.BF16 R120, gdesc[UR24].tnspB, R120, gsb0 ;  /* 0x40e00000187879f0 */ /* 0x000fe20008001878 */
[----:B------:R-:W-:Y:S01]  /*5940*/  UIADD3 UR26, UR14, 0x280, URZ ;  /* 0x000002800e1a7890 */ /* 0x000fe2000fffe03f */
[-CC-:B------:R-:W-:Y:S01]  /*5950*/  FFMA.FTZ R54, R54, R3.reuse, -R14.reuse ;  /* 0x0000000336367223 */ /* 0x180fe2000001080e */
[----:B------:R-:W-:Y:S01]  /*5960*/  UIADD3 UR24, UR10, 0x602, URZ ;  /* 0x000006020a187890 */ /* 0x000fe2000fffe03f */
[----:B------:R-:W-:Y:S01]  /*5970*/  FFMA.FTZ R55, R55, R3, -R14 ;  /* 0x0000000337377223 */ /* 0x000fe2000001080e */
[----:B------:R-:W-:Y:S01]  /*5980*/  UMOV UR27, 0x40000040 ;  /* 0x40000040001b7882 */ /* 0x000fe20000000000 */
[----:B------:R-:W-:Y:S01]  /*5990*/  UMOV UR25, 0x40000040 ;  /* 0x4000004000197882 */ /* 0x000fe20000000000 */
[----:B------:R-:W2:Y:S01]  /*59a0*/  MUFU.EX2 R26, R26 ;  /* 0x0000001a001a7308 */ /* 0x000ea20000000800 */
[----:B0-----:R-:W-:Y:S01]  /*59b0*/  FFMA.FTZ R6, R10, R9, R4 ;  /* 0x000000090a067223 */ /* 0x001fe20000010004 */
[-CC-:B------:R-:W-:Y:S01]  /*59c0*/  FFMA.FTZ R58, R58, R3.reuse, -R14.reuse ;  /* 0x000000033a3a7223 */ /* 0x180fe2000001080e */
[-CC-:B------:R-:W-:Y:S01]  /*59d0*/  FFMA.FTZ R59, R59, R3.reuse, -R14.reuse ;  /* 0x000000033b3b7223 */ /* 0x180fe2000001080e */
[-CC-:B------:R-:W-:Y:S01]  /*59e0*/  FFMA.FTZ R62, R62, R3.reuse, -R14.reuse ;  /* 0x000000033e3e7223 */ /* 0x180fe2000001080e */
[-CC-:B------:R-:W-:Y:S01]  /*59f0*/  FFMA.FTZ R63, R63, R3.reuse, -R14.reuse ;  /* 0x000000033f3f7223 */ /* 0x180fe2000001080e */
[-C--:B------:R-:W-:Y:S01]  /*5a00*/  FFMA.FTZ R66, R66, R3.reuse, -R14 ;  /* 0x0000000342427223 */ /* 0x080fe2000001080e */
[----:B-1----:R-:W-:Y:S01]  /*5a10*/  FADD.FTZ R6, R25, R6 ;  /* 0x0000000619067221 */ /* 0x002fe20000010000 */
[----:B------:R-:W0:Y:S01]  /*5a20*/  MUFU.EX2 R28, R28 ;  /* 0x0000001c001c7308 */ /* 0x000e220000000800 */
        /* <DEDUP_REMOVED lines=10> */
[-CC-:B------:R-:W-:Y:S01]  /*5ad0*/  FFMA.FTZ R83, R83, R3.reuse, -R14.reuse ;  /* 0x0000000353537223 */ /* 0x180fe2000001080e */
[-CC-:B------:R-:W-:Y:S01]  /*5ae0*/  FFMA.FTZ R86, R86, R3.reuse, -R14.reuse ;  /* 0x0000000356567223 */ /* 0x180fe2000001080e */
[-CC-:B------:R-:W-:Y:S01]  /*5af0*/  FFMA.FTZ R87, R87, R3.reuse, -R14.reuse ;  /* 0x0000000357577223 */ /* 0x180fe2000001080e */
[-CC-:B------:R-:W-:Y:S01]  /*5b00*/  FFMA.FTZ R90, R90, R3.reuse, -R14.reuse ;  /* 0x000000035a5a7223 */ /* 0x180fe2000001080e */
[-C--:B------:R-:W-:Y:S01]  /*5b10*/  FFMA.FTZ R91, R91, R3.reuse, -R14 ;  /* 0x000000035b5b7223 */ /* 0x080fe2000001080e */
        /* <DEDUP_REMOVED lines=18> */
[----:B------:R-:W-:Y:S01]  /*5c40*/  FFMA.FTZ R119, R119, R3, -R14 ;  /* 0x0000000377777223 */ /* 0x000fe2000001080e */
[----:B--2---:R-:W-:Y:S01]  /*5c50*/  FADD.FTZ R9, R29, R6 ;  /* 0x000000061d097221 */ /* 0x004fe20000010000 */
[----:B------:R-:W-:-:S02]  /*5c60*/  F2FP.BF16.F32.PACK_AB R4, R25, R4 ;  /* 0x000000041904723e */ /* 0x000fc400000010ff */
[----:B------:R-:W-:Y:S02]  /*5c70*/  F2FP.BF16.F32.PACK_AB R6, R29, R28 ;  /* 0x0000001c1d06723e */ /* 0x000fe400000010ff */
[----:B------:R-:W2:Y:S01]  /*5c80*/  MUFU.EX2 R12, R32 ;  /* 0x00000020000c7308 */ /* 0x000ea20000000800 */
[----:B------:R-:W-:Y:S01]  /*5c90*/  F2FP.BF16.F32.PACK_AB R5, R27, R26 ;  /* 0x0000001a1b05723e */ /* 0x000fe200000010ff */
[----:B0-----:R-:W-:Y:S01]  /*5ca0*/  FADD.FTZ R13, R30, R13 ;  /* 0x0000000d1e0d7221 */ /* 0x001fe20000010000 */
[C---:B------:R-:W-:Y:S01]  /*5cb0*/  ISETP.GT.AND P2, PT, R8.reuse, R22, PT ;  /* 0x000000160800720c */ /* 0x040fe20003f44270 */
[----:B------:R-:W-:-:S04]  /*5cc0*/  VIADD R8, R8, 0xffffffff ;  /* 0xffffffff08087836 */ /* 0x000fc80000000000 */
[----:B------:R-:W0:Y:S01]  /*5cd0*/  MUFU.EX2 R33, R33 ;  /* 0x0000002100217308 */ /* 0x000e220000000800 */
[----:B-1----:R-:W-:-:S07]  /*5ce0*/  FADD.FTZ R13, R31, R13 ;  /* 0x0000000d1f0d7221 */ /* 0x002fce0000010000 */
[----:B------:R-:W1:Y:S01]  /*5cf0*/  MUFU.EX2 R34, R34 ;  /* 0x0000002200227308 */ /* 0x000e620000000800 */
[----:B--2---:R-:W-:Y:S01]  /*5d00*/  FADD.FTZ R9, R12, R9 ;  /* 0x000000090c097221 */ /* 0x004fe20000010000 */
[----:B------:R-:W-:Y:S02]  /*5d10*/  WARPGROUP.DEPBAR.LE gsb0, 0x0 ;  /* 0x00008000000079c5 */ /* 0x000fe40000010000 */
[----:B------:R-:W-:-:S04]  /*5d20*/  WARPGROUP.ARRIVE ;  /* 0x00000000000079c5 */ /* 0x000fc80000000000 */
[----:B------:R-:W2:Y:S01]  /*5d30*/  MUFU.EX2 R36, R36 ;  /* 0x0000002400247308 */ /* 0x000ea20000000800 */
[C---:B0-----:R-:W-:Y:S01]  /*5d40*/  FADD.FTZ R9, R33.reuse, R9 ;  /* 0x0000000921097221 */ /* 0x041fe20000010000 */
[----:B------:R-:W-:Y:S01]  /*5d50*/  F2FP.BF16.F32.PACK_AB R12, R33, R12 ;  /* 0x0000000c210c723e */ /* 0x000fe200000010ff */
[----:B------:R-:W-:Y:S01]  /*5d60*/  HGMMA.64x64x16.F32.BF16 R120, gdesc[UR24].tnspB, R120, gsb0 ;  /* 0x40e00000187879f0 */ /* 0x000fe20008001878 */
[----:B------:R-:W-:Y:S02]  /*5d70*/  UIADD3 UR26, UR14, 0x300, URZ ;  /* 0x000003000e1a7890 */ /* 0x000fe4000fffe03f */
[----:B------:R-:W-:Y:S02]  /*5d80*/  UIADD3 UR24, UR10, 0x604, URZ ;  /* 0x000006040a187890 */ /* 0x000fe4000fffe03f */
[----:B------:R-:W0:Y:S01]  /*5d90*/  MUFU.EX2 R35, R35 ;  /* 0x0000002300237308 */ /* 0x000e220000000800 */
[----:B------:R-:W-:Y:S01]  /*5da0*/  UMOV UR27, 0x40000040 ;  /* 0x40000040001b7882 */ /* 0x000fe20000000000 */
[----:B------:R-:W-:Y:S01]  /*5db0*/  UMOV UR25, 0x40000040 ;  /* 0x4000004000197882 */ /* 0x000fe20000000000 */
[----:B-1----:R-:W-:-:S05]  /*5dc0*/  FADD.FTZ R13, R34, R13 ;  /* 0x0000000d220d7221 */ /* 0x002fca0000010000 */
        /* <DEDUP_REMOVED lines=10> */
[----:B------:R-:W-:Y:S01]  /*5e70*/  MUFU.EX2 R43, R43 ;  /* 0x0000002b002b7308 */ /* 0x000fe20000000800 */
[----:B0-----:R-:W-:-:S07]  /*5e80*/  FADD.FTZ R26, R40, R26 ;  /* 0x0000001a281a7221 */ /* 0x001fce0000010000 */
        /* <DEDUP_REMOVED lines=8> */
[----:B------:R-:W-:Y:S01]  /*5f10*/  HGMMA.64x64x16.F32.BF16 R120, gdesc[UR24].tnspB, R120, gsb0 ;  /* 0x40e00000187879f0 */ /* 0x000fe20008001878 */
        /* <DEDUP_REMOVED lines=84> */
[----:B------:R-:W-:Y:S07]  /*6460*/  HGMMA.64x64x16.F32.BF16 R120, gdesc[UR24].tnspB, R120, gsb0 ;  /* 0x40e00000187879f0 */ /* 0x000fee0008001878 */
        /* <DEDUP_REMOVED lines=35> */
[----:B------:R-:W-:Y:S01]  /*66a0*/  FMUL.FTZ R149, R149, R10 ;  /* 0x0000000a95957220 */ /* 0x000fe20000410000 */
        /* <DEDUP_REMOVED lines=23> */
[----:B------:R-:W-:Y:S01]  /*6820*/  FMUL.FTZ R151, R151, R19 ;  /* 0x0000001397977220 */ /* 0x000fe20000410000 */
[----:B------:R0:W-:Y:S01]  /*6830*/  @!P1 SYNCS.ARRIVE.TRANS64.RED.A1T0 RZ, [R7+URZ], RZ ;  /* 0x000000ff07ff99a7 */ /* 0x0001e2000810043f */
[----:B------:R-:W-:Y:S01]  /*6840*/  MUFU.EX2 R118, R118 ;  /* 0x0000007600767308 */ /* 0x000fe20000000800 */
[----:B0-----:R-:W-:-:S07]  /*6850*/  F2FP.BF16.F32.PACK_AB R7, R31, R30 ;  /* 0x0000001e1f07723e */ /* 0x001fce00000010ff */
[----:B------:R-:W-:Y:S01]  /*6860*/  MUFU.EX2 R119, R119 ;  /* 0x0000007700777308 */ /* 0x000fe20000000800 */
[----:B------:R0:W-:Y:S04]  /*6870*/  STSM.16.M88.4 [R16+0x1e800], R4 ;  /* 0x01e8000410007844 */ /* 0x0001e80000000200 */
[----:B------:R1:W-:Y:S03]  /*6880*/  STSM.16.M88.4 [R23], R12 ;  /* 0x0000000c17007844 */ /* 0x0003e60000000200 */
[----:B0-----:R-:W0:Y:S08]  /*6890*/  MUFU.EX2 R4, R41 ;  /* 0x0000002900047308 */ /* 0x001e300000000800 */
[----:B------:R-:W2:Y:S08]  /*68a0*/  MUFU.EX2 R5, R42 ;  /* 0x0000002a00057308 */ /* 0x000eb00000000800 */
[----:B------:R-:W3:Y:S01]  /*68b0*/  MUFU.EX2 R6, R44 ;  /* 0x0000002c00067308 */ /* 0x000ee20000000800 */
[C---:B0-----:R-:W-:Y:S01]  /*68c0*/  FADD.FTZ R26, R4.reuse, R26 ;  /* 0x0000001a041a7221 */ /* 0x041fe20000010000 */
[----:B------:R-:W-:-:S06]  /*68d0*/  F2FP.BF16.F32.PACK_AB R4, R4, R40 ;  /* 0x000000280404723e */ /* 0x000fcc00000010ff */
[----:B------:R-:W0:Y:S01]  /*68e0*/  MUFU.EX2 R7, R46 ;  /* 0x0000002e00077308 */ /* 0x000e220000000800 */
[----:B--2---:R-:W-:Y:S01]  /*68f0*/  FADD.FTZ R9, R5, R9 ;  /* 0x0000000905097221 */ /* 0x004fe20000010000 */
[----:B------:R-:W-:-:S03]  /*6900*/  F2FP.BF16.F32.PACK_AB R5, R43, R5 ;  /* 0x000000052b05723e */ /* 0x000fc600000010ff */
[----:B------:R-:W-:Y:S01]  /*6910*/  FADD.FTZ R9, R43, R9 ;  /* 0x000000092b097221 */ /* 0x000fe20000010000 */
[----:B---3--:R-:W-:Y:S01]  /*6920*/  FADD.FTZ R26, R6, R26 ;  /* 0x0000001a061a7221 */ /* 0x008fe20000010000 */
[----:B------:R-:W-:-:S03]  /*6930*/  F2FP.BF16.F32.PACK_AB R6, R45, R6 ;  /* 0x000000062d06723e */ /* 0x000fc600000010ff */
[----:B------:R-:W-:Y:S01]  /*6940*/  FADD.FTZ R26, R45, R26 ;  /* 0x0000001a2d1a7221 */ /* 0x000fe20000010000 */
[----:B0-----:R-:W-:-:S03]  /*6950*/  FADD.FTZ R9, R7, R9 ;  /* 0x0000000907097221 */ /* 0x001fc60000010000 */
[----:B------:R-:W-:Y:S01]  /*6960*/  FADD.FTZ R26, R48, R26 ;  /* 0x0000001a301a7221 */ /* 0x000fe20000010000 */
[----:B------:R-:W-:Y:S01]  /*6970*/  F2FP.BF16.F32.PACK_AB R48, R49, R48 ;  /* 0x000000303130723e */ /* 0x000fe200000010ff */
[----:B------:R-:W-:Y:S02]  /*6980*/  FADD.FTZ R9, R47, R9 ;  /* 0x000000092f097221 */ /* 0x000fe40000010000 */
[----:B------:R-:W-:Y:S01]  /*6990*/  FADD.FTZ R26, R49, R26 ;  /* 0x0000001a311a7221 */ /* 0x000fe20000010000 */
[----:B------:R-:W-:Y:S01]  /*69a0*/  F2FP.BF16.F32.PACK_AB R49, R25, R50 ;  /* 0x000000321931723e */ /* 0x000fe200000010ff */
[----:B------:R-:W-:Y:S02]  /*69b0*/  FADD.FTZ R9, R50, R9 ;  /* 0x0000000932097221 */ /* 0x000fe40000010000 */
[----:B------:R-:W-:Y:S01]  /*69c0*/  FADD.FTZ R27, R52, R26 ;  /* 0x0000001a341b7221 */ /* 0x000fe20000010000 */
[----:B------:R-:W-:Y:S01]  /*69d0*/  F2FP.BF16.F32.PACK_AB R7, R47, R7 ;  /* 0x000000072f07723e */ /* 0x000fe200000010ff */
[----:B------:R-:W-:-:S02]  /*69e0*/  FADD.FTZ R26, R25, R9 ;  /* 0x00000009191a7221 */ /* 0x000fc40000010000 */
[----:B------:R-:W-:Y:S01]  /*69f0*/  FADD.FTZ R27, R53, R27 ;  /* 0x0000001b351b7221 */ /* 0x000fe20000010000 */
[----:B------:R-:W0:Y:S01]  /*6a00*/  MUFU.EX2 R9, R91 ;  /* 0x0000005b00097308 */ /* 0x000e220000000800 */
[----:B------:R2:W-:Y:S01]  /*6a10*/  STSM.16.M88.4 [R18], R4 ;  /* 0x0000000412007844 */ /* 0x0005e20000000200 */
[----:B------:R-:W-:Y:S01]  /*6a20*/  FADD.FTZ R26, R51, R26 ;  /* 0x0000001a331a7221 */ /* 0x000fe20000010000 */
[----:B------:R-:W-:Y:S01]  /*6a30*/  FADD.FTZ R27, R56, R27 ;  /* 0x0000001b381b7221 */ /* 0x000fe20000010000 */
[----:B------:R-:W-:Y:S02]  /*6a40*/  F2FP.BF16.F32.PACK_AB R56, R57, R56 ;  /* 0x000000383938723e */ /* 0x000fe400000010ff */
[----:B------:R-:W-:Y:S01]  /*6a50*/  FADD.FTZ R26, R55, R26 ;  /* 0x0000001a371a7221 */ /* 0x000fe20000010000 */
[----:B------:R-:W-:Y:S01]  /*6a60*/  FADD.FTZ R27, R57, R27 ;  /* 0x0000001b391b7221 */ /* 0x000fe20000010000 */
[----:B------:R-:W3:Y:S01]  /*6a70*/  MUFU.EX2 R91, R94 ;  /* 0x0000005e005b7308 */ /* 0x000ee20000000800 */
[----:B------:R-:W-:Y:S01]  /*6a80*/  F2FP.BF16.F32.PACK_AB R50, R53, R52 ;  /* 0x000000343532723e */ /* 0x000fe200000010ff */
[----:B------:R-:W-:Y:S01]  /*6a90*/  FADD.FTZ R26, R58, R26 ;  /* 0x0000001a3a1a7221 */ /* 0x000fe20000010000 */
[----:B------:R-:W-:Y:S01]  /*6aa0*/  FADD.FTZ R28, R60, R27 ;  /* 0x0000001b3c1c7221 */ /* 0x000fe20000010000 */
[----:B------:R-:W-:-:S02]  /*6ab0*/  F2FP.BF16.F32.PACK_AB R51, R55, R51 ;  /* 0x000000333733723e */ /* 0x000fc400000010ff */
[C---:B------:R-:W-:Y:S01]  /*6ac0*/  FADD.FTZ R27, R24.reuse, R26 ;  /* 0x0000001a181b7221 */ /* 0x040fe20000010000 */
[----:B------:R-:W-:Y:S01]  /*6ad0*/  FADD.FTZ R26, R61, R28 ;  /* 0x0000001c3d1a7221 */ /* 0x000fe20000010000 */
[----:B------:R-:W-:Y:S01]  /*6ae0*/  F2FP.BF16.F32.PACK_AB R57, R24, R58 ;  /* 0x0000003a1839723e */ /* 0x000fe200000010ff */
[----:B------:R4:W-:Y:S01]  /*6af0*/  STSM.16.M88.4 [R17], R48 ;  /* 0x0000003011007844 */ /* 0x0009e20000000200 */
        /* <DEDUP_REMOVED lines=23> */
[----:B--2---:R-:W-:Y:S01]  /*6c70*/  FADD.FTZ R5, R77, R26 ;  /* 0x0000001a4d057221 */ /* 0x004fe20000010000 */
[----:B------:R-:W-:Y:S01]  /*6c80*/  F2FP.BF16.F32.PACK_AB R73, R20, R74 ;  /* 0x0000004a1449723e */ /* 0x000fe200000010ff */
[----:B------:R4:W-:Y:S01]  /*6c90*/  STSM.16.M88.4 [R153], R64 ;  /* 0x0000004099007844 */ /* 0x0009e20000000200 */
        /* <DEDUP_REMOVED lines=24> */
[----:B------:R-:W-:Y:S01]  /*6e20*/  F2FP.BF16.F32.PACK_AB R89, R9, R90 ;  /* 0x0000005a0959723e */ /* 0x000fe200000010ff */
[----:B------:R4:W-:Y:S01]  /*6e30*/  STSM.16.M88.4 [R17+0x6000], R80 ;  /* 0x0060005011007844 */ /* 0x0009e20000000200 */
[----:B---3--:R-:W-:Y:S01]  /*6e40*/  FADD.FTZ R4, R91, R4 ;  /* 0x000000045b047221 */ /* 0x008fe20000010000 */
        /* <DEDUP_REMOVED lines=24> */
[----:B------:R4:W-:Y:S01]  /*6fd0*/  STSM.16.M88.4 [R152], R96 ;  /* 0x0000006098007844 */ /* 0x0009e20000000200 */
[----:B------:R-:W-:Y:S01]  /*6fe0*/  FADD.FTZ R4, R110, R5 ;  /* 0x000000056e047221 */ /* 0x000fe20000010000 */
[----:B------:R-:W-:Y:S01]  /*6ff0*/  FADD.FTZ R6, R112, R7 ;  /* 0x0000000770067221 */ /* 0x000fe20000010000 */
[----:B------:R-:W-:-:S02]  /*7000*/  F2FP.BF16.F32.PACK_AB R112, R113, R112 ;  /* 0x000000707170723e */ /* 0x000fc400000010ff */
[----:B------:R-:W-:Y:S01]  /*7010*/  FADD.FTZ R5, R111, R4 ;  /* 0x000000046f057221 */ /* 0x000fe20000010000 */
[----:B------:R-:W-:Y:S01]  /*7020*/  FADD.FTZ R7, R113, R6 ;  /* 0x0000000671077221 */ /* 0x000fe20000010000 */
[----:B------:R-:W-:Y:S01]  /*7030*/  F2FP.BF16.F32.PACK_AB R106, R109, R108 ;  /* 0x0000006c6d6a723e */ /* 0x000fe200000010ff */
[----:B------:R-:W-:Y:S02]  /*7040*/  IMAD.MOV.U32 R6, RZ, RZ, R0 ;  /* 0x000000ffff067224 */ /* 0x000fe400078e0000 */
[----:B------:R-:W-:Y:S01]  /*7050*/  FADD.FTZ R5, R114, R5 ;  /* 0x0000000572057221 */ /* 0x000fe20000010000 */
[----:B------:R-:W-:Y:S01]  /*7060*/  F2FP.BF16.F32.PACK_AB R107, R111, R110 ;  /* 0x0000006e6f6b723e */ /* 0x000fe200000010ff */
[----:B------:R-:W-:Y:S01]  /*7070*/  FADD.FTZ R4, R116, R7 ;  /* 0x0000000774047221 */ /* 0x000fe20000010000 */
[C---:B------:R-:W-:Y:S01]  /*7080*/  F2FP.BF16.F32.PACK_AB R113, R115.reuse, R114 ;  /* 0x000000727371723e */ /* 0x040fe200000010ff */
[----:B------:R-:W-:Y:S01]  /*7090*/  FADD.FTZ R5, R115, R5 ;  /* 0x0000000573057221 */ /* 0x000fe20000010000 */
[----:B------:R-:W-:Y:S01]  /*70a0*/  F2FP.BF16.F32.PACK_AB R114, R117, R116 ;  /* 0x000000747572723e */ /* 0x000fe200000010ff */
[----:B------:R4:W-:Y:S01]  /*70b0*/  STSM.16.M88.4 [R18+0xc000], R104 ;  /* 0x00c0006812007844 */ /* 0x0009e20000000200 */
[----:B------:R-:W-:Y:S01]  /*70c0*/  F2FP.BF16.F32.PACK_AB R115, R119, R118 ;  /* 0x000000767773723e */ /* 0x000fe200000010ff */
[----:B------:R-:W-:Y:S01]  /*70d0*/  FADD.FTZ R5, R118, R5 ;  /* 0x0000000576057221 */ /* 0x000fe20000010000 */
[----:B------:R-:W-:Y:S01]  /*70e0*/  FADD.FTZ R9, R117, R4 ;  /* 0x0000000475097221 */ /* 0x000fe20000010000 */
[----:B------:R-:W-:-:S02]  /*70f0*/  IMAD.MOV.U32 R4, RZ, RZ, R2 ;  /* 0x000000ffff047224 */ /* 0x000fc400078e0002 */
[----:B------:R4:W-:Y:S01]  /*7100*/  STSM.16.M88.4 [R17+0xc000], R112 ;  /* 0x00c0007011007844 */ /* 0x0009e20000000200 */
        /* <DEDUP_REMOVED lines=10> */
.L_x_12315:
[----:B------:R-:W-:Y:S06]  /*71b0*/  BAR.ARV 0x8, 0x200 ;  /* 0x0208000000007b1d */ /* 0x000fec0000002000 */
[----:B------:R-:W-:Y:S05]  /*71c0*/  @!P0 BRA `(.L_x_12325) ;  /* 0x0000000000048947 */ /* 0x000fea0003800000 */
[----:B------:R-:W-:Y:S01]  /*71d0*/  BPT.TRAP 0x1 ;  /* 0x000000040000795c */ /* 0x000fe20000300000 */
.L_x_12325:
[----:B------:R-:W-:Y:S01]  /*71e0*/  ULEA UR12, UR36, UR37, 0x3 ;  /* 0x00000025240c7291 */ /* 0x000fe2000f8e183f */
[----:B------:R-:W-:-:S08]  /*71f0*/  SHF.L.U32 R4, R2, 0x1f, RZ ;  /* 0x0000001f02047819 */ /* 0x000fd000000006ff */
[----:B------:R0:W1:Y:S01]  /*7200*/  SYNCS.PHASECHK.TRANS64.TRYWAIT P2, [UR12+0x30850], R4 ;  /* 0x03085004ff0075a7 */ /* 0x000062000804014c */
[----:B------:R-:W-:Y:S05]  /*7210*/  @!P0 BRA `(.L_x_12326) ;  /* 0x0000000000048947 */ /* 0x000fea0003800000 */
[----:B------:R-:W-:Y:S01]  /*7220*/  BPT.TRAP 0x1 ;  /* 0x000000040000795c */ /* 0x000fe20000300000 */
.L_x_12326:
[----:B-1----:R-:W-:Y:S05]  /*7230*/  @P2 BRA `(.L_x_12327) ;  /* 0x0000000000082947 */ /* 0x002fea0003800000 */
[----:B------:R-:W1:Y:S02]  /*7240*/  SYNCS.PHASECHK.TRANS64.TRYWAIT P0, [UR12+0x30850], R4 ;  /* 0x03085004ff0075a7 */ /* 0x000e64000800014c */
[----:B-1----:R-:W-:Y:S05]  /*7250*/  @!P0 BRA `(.L_x_12328) ;  /* 0x0000008800508947 */ /* 0x002fea0003800000 */
.L_x_12327:
[----:B------:R-:W-:Y:S01]  /*7260*/  ULEA UR38, UR38, UR37, 0xd ;  /* 0x0000002526267291 */ /* 0x000fe2000f8e683f */
[----:B------:R-:W2:Y:S01]  /*7270*/  LDL.LU R14, [R1+0x38] ;  /* 0x00003800010e7983 */ /* 0x000ea20000300800 */
[----:B------:R-:W-:Y:S01]  /*7280*/  UIADD3 UR37, UR37, 0x400, URZ ;  /* 0x0000040025257890 */ /* 0x000fe2000fffe03f */
[----:B------:R-:W-:Y:S01]  /*7290*/  WARPGROUP.ARRIVE ;  /* 0x00000000000079c5 */ /* 0x000fe20000000000 */
[----:B------:R-:W-:Y:S01]  /*72a0*/  UIADD3 UR38, UR38, 0x1e800, URZ ;  /* 0x0001e80026267890 */ /* 0x000fe2000fffe03f */
[----:B01----:R-:W0:Y:S01]  /*72b0*/  SHFL.BFLY PT, R4, R9, 0x2, 0x1f ;  /* 0x0c401f0009047f89 */ /* 0x003e2200000e0000 */
[----:B------:R-:W-:Y:S01]  /*72c0*/  USHF.R.U32.HI UR37, URZ, 0x4, UR37 ;  /* 0x000000043f257899 */ /* 0x000fe20008011625 */
[----:B------:R-:W-:Y:S01]  /*72d0*/  IMAD.U32 R10, RZ, RZ, UR12 ;  /* 0x0000000cff0a7e24 */ /* 0x000fe2000f8e00ff */
[----:B------:R-:W-:Y:S01]  /*72e0*/  USHF.R.U32.HI UR38, URZ, 0x4, UR38 ;  /* 0x000000043f267899 */ /* 0x000fe20008011626 */
[----:B------:R-:W1:Y:S01]  /*72f0*/  SHFL.BFLY PT, R6, R5, 0x2, 0x1f ;  /* 0x0c401f0005067f89 */ /* 0x000e6200000e0000 */
[----:B------:R-:W-:Y:S01]  /*7300*/  ULOP3.LUT UR6, UR37, 0x3fff, URZ, 0xc0, !UPT ;  /* 0x00003fff25067892 */ /* 0x000fe2000f8ec03f */
[----:B------:R-:W-:Y:S01]  /*7310*/  @!P1 VIADD R10, R10, 0x30860 ;  /* 0x000308600a0a9836 */ /* 0x000fe20000000000 */
[----:B------:R-:W-:Y:S01]  /*7320*/  ULOP3.LUT UR4, UR38, 0x3fff, URZ, 0xc0, !UPT ;  /* 0x00003fff26047892 */ /* 0x000fe2000f8ec03f */
[----:B------:R-:W-:Y:S01]  /*7330*/  IMAD.MOV.U32 R41, RZ, RZ, RZ ;  /* 0x000000ffff297224 */ /* 0x000fe200078e00ff */
[----:B------:R-:W-:Y:S01]  /*7340*/  UIMAD UR6, UR36, 0x600, UR6 ;  /* 0x00000600240678a4 */ /* 0x000fe2000f8e0206 */
[----:B------:R-:W-:Y:S01]  /*7350*/  IMAD.MOV.U32 R8, RZ, RZ, RZ ;  /* 0x000000ffff087224 */ /* 0x000fe200078e00ff */
[----:B------:R-:W-:Y:S01]  /*7360*/  ULOP3.LUT UR4, UR4, 0x10000, URZ, 0xfc, !UPT ;  /* 0x0001000004047892 */ /* 0x000fe2000f8efc3f */
[----:B------:R-:W-:Y:S01]  /*7370*/  @!P1 PRMT R10, RZ, 0x654, R10 ;  /* 0x00000654ff0a9816 */ /* 0x000fe2000000000a */
[----:B------:R-:W-:Y:S01]  /*7380*/  UMOV UR7, 0x40000040 ;  /* 0x4000004000077882 */ /* 0x000fe20000000000 */
[----:B------:R-:W-:Y:S01]  /*7390*/  UMOV UR5, 0x40000040 ;  /* 0x4000004000057882 */ /* 0x000fe20000000000 */
[----:B------:R-:W-:Y:S01]  /*73a0*/  UIADD3 UR10, UR6, 0x80, URZ ;  /* 0x00000080060a7890 */ /* 0x000fe2000fffe03f */
[----:B----4-:R-:W-:Y:S01]  /*73b0*/  IMAD.MOV.U32 R59, RZ, RZ, -0x800000 ;  /* 0xff800000ff3b7424 */ /* 0x010fe200078e00ff */
[----:B------:R-:W-:Y:S01]  /*73c0*/  UIADD3 UR8, UR4, 0x2, URZ ;  /* 0x0000000204087890 */ /* 0x000fe2000fffe03f */
[----:B------:R-:W-:Y:S01]  /*73d0*/  IMAD.MOV.U32 R58, RZ, RZ, -0x800000 ;  /* 0xff800000ff3a7424 */ /* 0x000fe200078e00ff */
[----:B------:R-:W-:Y:S01]  /*73e0*/  UMOV UR11, 0x40000040 ;  /* 0x40000040000b7882 */ /* 0x000fe20000000000 */
[----:B------:R-:W-:Y:S01]  /*73f0*/  HGMMA.64x64x16.F32.BF16 R120, gdesc[UR4].tnspB, R120, gsb0 ;  /* 0x40e00000047879f0 */ /* 0x000fe20008001878 */
[----:B------:R-:W-:Y:S01]  /*7400*/  UMOV UR9, 0x40000040 ;  /* 0x4000004000097882 */ /* 0x000fe20000000000 */
[----:B------:R-:W-:Y:S01]  /*7410*/  UMOV UR7, 0x40000040 ;  /* 0x4000004000077882 */ /* 0x000fe20000000000 */
[----:B------:R-:W-:Y:S01]  /*7420*/  UMOV UR5, 0x40000040 ;  /* 0x4000004000057882 */ /* 0x000fe20000000000 */
[----:B0-----:R-:W-:Y:S01]  /*7430*/  FADD.FTZ R4, R4, R9 ;  /* 0x0000000904047221 */ /* 0x001fe20000010000 */
[----:B------:R-:W-:Y:S01]  /*7440*/  UIADD3 UR36, UR36, 0x1, URZ ;  /* 0x0000000124247890 */ /* 0x000fe2000fffe03f */
[----:B-1----:R-:W-:-:S03]  /*7450*/  FADD.FTZ R6, R6, R5 ;  /* 0x0000000506067221 */ /* 0x002fc60000010000 */
[----:B------:R-:W0:Y:S01]  /*7460*/  SHFL.BFLY PT, R7, R4, 0x1, 0x1f ;  /* 0x0c201f0004077f89 */ /* 0x000e2200000e0000 */
[----:B------:R-:W-:-:S03]  /*7470*/  UISETP.NE.AND UP0, UPT, UR36, 0x2, UPT ;  /* 0x000000022400788c */ /* 0x000fc6000bf05270 */
[----:B------:R-:W1:Y:S01]  /*7480*/  SHFL.BFLY PT, R13, R6, 0x1, 0x1f ;  /* 0x0c201f00060d7f89 */ /* 0x000e6200000e0000 */
[----:B------:R-:W-:Y:S01]  /*7490*/  USEL UR36, UR36, URZ, UP0 ;  /* 0x0000003f24247287 */ /* 0x000fe20008000000 */
[----:B0-----:R-:W-:Y:S01]  /*74a0*/  FADD.FTZ R12, R4, R7 ;  /* 0x00000007040c7221 */ /* 0x001fe20000010000 */
[----:B-1----:R-:W-:-:S04]  /*74b0*/  FADD.FTZ R13, R6, R13 ;  /* 0x0000000d060d7221 */ /* 0x002fc80000010000 */
[----:B------:R-:W-:Y:S02]  /*74c0*/  FSETP.NE.FTZ.AND P0, PT, R12, RZ, PT ;  /* 0x000000ff0c00720b */ /* 0x000fe40003f15000 */
[----:B------:R-:W-:-:S11]  /*74d0*/  FSETP.NE.FTZ.AND P2, PT, R13, RZ, PT ;  /* 0x000000ff0d00720b */ /* 0x000fd60003f55000 */
[----:B------:R-:W0:Y:S01]  /*74e0*/  @P0 MUFU.LG2 R7, R12 ;  /* 0x0000000c00070308 */ /* 0x000e220000000c00 */
[C---:B------:R-:W-:Y:S01]  /*74f0*/  @P0 FMUL.FTZ R5, R3.reuse, 0.69314718246459960938 ;  /* 0x3f31721803050820 */ /* 0x040fe20000410000 */
[----:B------:R-:W-:-:S06]  /*7500*/  @P2 FMUL.FTZ R3, R3, 0.69314718246459960938 ;  /* 0x3f31721803032820 */ /* 0x000fcc0000410000 */
[----:B------:R-:W1:Y:S08]  /*7510*/  @P2 MUFU.LG2 R9, R13 ;  /* 0x0000000d00092308 */ /* 0x000e700000000c00 */
[----:B------:R-:W3:Y:S01]  /*7520*/  @P0 MUFU.RCP R41, R12 ;  /* 0x0000000c00290308 */ /* 0x000ee20000001000 */
[----:B0-----:R-:W-:-:S04]  /*7530*/  @P0 FMUL.FTZ R4, R7, 0.69314718246459960938 ;  /* 0x3f31721807040820 */ /* 0x001fc80000410000 */
[----:B------:R-:W-:Y:S01]  /*7540*/  @P0 FFMA.FTZ R59, R5, R0, R4 ;  /* 0x00000000053b0223 */ /* 0x000fe20000010004 */
[----:B------:R-:W-:Y:S02]  /*7550*/  PLOP3.LUT P0, PT, PT, PT, PT, 0x8, 0x0 ;  /* 0x000000000000781c */ /* 0x000fe40003f0e170 */
[----:B------:R-:W0:Y:S01]  /*7560*/  @P2 MUFU.RCP R8, R13 ;  /* 0x0000000d00082308 */ /* 0x000e220000001000 */
[----:B------:R-:W-:Y:S02]  /*7570*/  WARPGROUP.DEPBAR.LE gsb0, 0x0 ;  /* 0x00008000000079c5 */ /* 0x000fe40000010000 */
[----:B------:R-:W-:Y:S01]  /*7580*/  WARPGROUP.ARRIVE ;  /* 0x00000000000079c5 */ /* 0x000fe20000000000 */
[----:B-1----:R-:W-:-:S04]  /*7590*/  @P2 FMUL.FTZ R6, R9, 0.69314718246459960938 ;  /* 0x3f31721809062820 */ /* 0x002fc80000410000 */
[----:B------:R-:W-:Y:S01]  /*75a0*/  @P2 FFMA.FTZ R58, R3, R11, R6 ;  /* 0x0000000b033a2223 */ /* 0x000fe20000010006 */
        /* <DEDUP_REMOVED lines=19> */
[----:B--2---:R-:W-:-:S05]  /*76e0*/  VIADD R14, R14, 0x1 ;  /* 0x000000010e0e7836 */ /* 0x004fca0000000000 */
[----:B------:R1:W-:Y:S01]  /*76f0*/  STL [R1+0x38], R14 ;  /* 0x0000380e01007387 */ /* 0x0003e20000100800 */
        /* <DEDUP_REMOVED lines=49> */
[----:B------:R-:W-:Y:S01]  /*7a10*/  HGMMA.64x64x16.F32.BF16 R120, gdesc[UR4].tnspB, R120, gsb0 ;  /* 0x40e00000047879f0 */ /* 0x000fe20008001878 */
[----:B------:R-:W-:-:S06]  /*7a20*/  USEL UR4, URZ, 0x1, UP0 ;  /* 0x000000013f047887 */ /* 0x000fcc0008000000 */
[----:B------:R-:W-:Y:S01]  /*7a30*/  LOP3.LUT R2, R2, UR4, RZ, 0x3c, !PT ;  /* 0x0000000402027c12 */ /* 0x000fe2000f8e3cff */
        /* <DEDUP_REMOVED lines=34> */
.L_x_12308:
[----:B------:R-:W1:Y:S08]  /*7c60*/  S2UR UR4, SR_CgaCtaId ;  /* 0x00000000000479c3 */ /* 0x000e700000008800 */
[----:B------:R-:W-:Y:S06]  /*7c70*/  BAR.SYNC.DEFER_BLOCKING 0x5, 0x200 ;  /* 0x0148000000007b1d */ /* 0x000fec0000010000 */
[----:B------:R-:W-:Y:S01]  /*7c80*/  UMOV UR37, 0x400 ;  /* 0x0000040000257882 */ /* 0x000fe20000000000 */
[----:B------:R-:W-:Y:S01]  /*7c90*/  BSSY B0, `(.L_x_12329) ;  /* 0x0000238000007945 */ /* 0x000fe20003800000 */
[----:B-1----:R-:W-:-:S09]  /*7ca0*/  ULEA UR37, UR4, UR37, 0x18 ;  /* 0x0000002504257291 */ /* 0x002fd2000f8ec03f */
[----:B------:R-:W1:Y:S01]  /*7cb0*/  LDS.128 R4, [UR37+0x308d0] ;  /* 0x0308d025ff047984 */ /* 0x000e620008000c00 */
[----:B------:R-:W-:Y:S06]  /*7cc0*/  BAR.ARV 0x4, 0x200 ;  /* 0x0108000000007b1d */ /* 0x000fec0000002000 */
[----:B------:R-:W-:Y:S05]  /*7cd0*/  @P0 BRA `(.L_x_12330) ;  /* 0x0000001800300947 */ /* 0x000fea0003800000 */
[----:B------:R-:W0:Y:S01]  /*7ce0*/  LDL R0, [R1+0x60] ;  /* 0x0000600001007983 */ /* 0x000e220000100800 */
[----:B------:R-:W2:Y:S03]  /*7cf0*/  S2UR UR6, SR_SWINHI ;  /* 0x00000000000679c3 */ /* 0x000ea60000002f00 */
[----:B------:R-:W3:Y:S01]  /*7d00*/  LDL.LU R70, [R1+0xc] ;  /* 0x00000c0001467983 */ /* 0x000ee20000300800 */
[----:B------:R-:W-:-:S04]  /*7d10*/  F2FP.BF16.F32.PACK_AB R24, R21, R20 ;  /* 0x000000141518723e */ /* 0x000fc800000010ff */
[----:B------:R-:W4:Y:S01]  /*7d20*/  LDC.64 R60, c[0x0][0xc00] ;  /* 0x00030000ff3c7b82 */ /* 0x000f220000000a00 */
[----:B------:R-:W-:Y:S02]  /*7d30*/  F2FP.BF16.F32.PACK_AB R25, R43, R42 ;  /* 0x0000002a2b19723e */ /* 0x000fe400000010ff */
[----:B------:R-:W-:Y:S02]  /*7d40*/  F2FP.BF16.F32.PACK_AB R26, R29, R28 ;  /* 0x0000001c1d1a723e */ /* 0x000fe400000010ff */
[----:B------:R-:W-:Y:S01]  /*7d50*/  F2FP.BF16.F32.PACK_AB R27, R45, R44 ;  /* 0x0000002c2d1b723e */ /* 0x000fe200000010ff */
[----:B------:R-:W-:Y:S01]  /*7d60*/  IMAD.SHL.U32 R65, R155, 0x4, RZ ;  /* 0x000000049b417824 */ /* 0x000fe200078e00ff */
[----:B------:R-:W3:Y:S04]  /*7d70*/  LDL R69, [R1+0x5c] ;  /* 0x00005c0001457983 */ /* 0x000ee80000100800 */
[----:B------:R-:W3:Y:S04]  /*7d80*/  LDL R68, [R1+0x4] ;  /* 0x0000040001447983 */ /* 0x000ee80000100800 */
[----:B------:R-:W3:Y:S01]  /*7d90*/  LDL R66, [R1+0x2c] ;  /* 0x00002c0001427983 */ /* 0x000ee20000100800 */
[----:B------:R-:W-:Y:S01]  /*7da0*/  UMOV UR4, UR37 ;  /* 0x0000002500047c82 */ /* 0x000fe20008000000 */
[----:B--2---:R-:W-:Y:S01]  /*7db0*/  UMOV UR5, UR6 ;  /* 0x0000000600057c82 */ /* 0x004fe20008000000 */
[----:B------:R-:W-:-:S02]  /*7dc0*/  IMAD.U32 R56, RZ, RZ, UR4 ;  /* 0x00000004ff387e24 */ /* 0x000fc4000f8e00ff */
[----:B------:R-:W-:Y:S01]  /*7dd0*/  IMAD.U32 R57, RZ, RZ, UR5 ;  /* 0x00000005ff397e24 */ /* 0x000fe2000f8e00ff */
[----:B------:R-:W-:Y:S01]  /*7de0*/  ULDC.64 UR4, c[0x0][0xc08] ;  /* 0x0003020000047ab9 */ /* 0x000fe20000000a00 */
[----:B------:R-:W-:Y:S01]  /*7df0*/  BAR.SYNC.DEFER_BLOCKING 0x1, 0x180 ;  /* 0x0046000000007b1d */ /* 0x000fe20000010000 */
[----:B0-----:R-:W-:-:S03]  /*7e00*/  IMAD.WIDE R14, R0, 0x2, R56 ;  /* 0x00000002000e7825 */ /* 0x001fc600078e0238 */
[C---:B------:R-:W-:Y:S02]  /*7e10*/  LOP3.LUT R3, R14.reuse, 0x380, RZ, 0xc0, !PT ;  /* 0x000003800e037812 */ /* 0x040fe400078ec0ff */
[C---:B------:R-:W-:Y:S02]  /*7e20*/  IADD3 R63, P0, R14.reuse, 0x60, RZ ;  /* 0x000000600e3f7810 */ /* 0x040fe40007f1e0ff */
[----:B------:R-:W-:Y:S02]  /*7e30*/  SHF.R.U64 R3, R3, 0x3, RZ ;  /* 0x0000000303037819 */ /* 0x000fe400000012ff */
[C---:B-1----:R-:W-:Y:S02]  /*7e40*/  IADD3 R4, P1, R14.reuse, 0x40, RZ ;  /* 0x000000400e047810 */ /* 0x042fe40007f3e0ff */
[----:B------:R-:W-:Y:S02]  /*7e50*/  IADD3 R19, P2, R14, 0x20, RZ ;  /* 0x000000200e137810 */ /* 0x000fe40007f5e0ff */
[----:B------:R-:W-:-:S02]  /*7e60*/  LOP3.LUT R14, R3, R14, RZ, 0x3c, !PT ;  /* 0x0000000e030e7212 */ /* 0x000fc400078e3cff */
[----:B------:R-:W-:Y:S02]  /*7e70*/  LOP3.LUT R8, R63, 0x380, RZ, 0xc0, !PT ;  /* 0x000003803f087812 */ /* 0x000fe400078ec0ff */
        /* <DEDUP_REMOVED lines=8> */
[----:B------:R-:W-:Y:S01]  /*7f00*/  MOV R14, R14 ;  /* 0x0000000e000e7202 */ /* 0x000fe20000000f00 */
[----:B------:R-:W-:Y:S01]  /*7f10*/  IMAD.X R13, RZ, RZ, R15, P0 ;  /* 0x000000ffff0d7224 */ /* 0x000fe200000e060f */
[----:B------:R-:W-:-:S02]  /*7f20*/  LOP3.LUT R10, R3, R4, RZ, 0x3c, !PT ;  /* 0x00000004030a7212 */ /* 0x000fc400078e3cff */
[----:B------:R-:W-:Y:S01]  /*7f30*/  LOP3.LUT R8, R0, R19, RZ, 0x3c, !PT ;  /* 0x0000001300087212 */ /* 0x000fe200078e3cff */
[----:B------:R0:W-:Y:S01]  /*7f40*/  STSM.16.M88.4 [R14], R24 ;  /* 0x000000180e007844 */ /* 0x0001e20000000200 */
        /* <DEDUP_REMOVED lines=9> */
[----:B0-----:R-:W-:Y:S02]  /*7fe0*/  F2FP.BF16.F32.PACK_AB R14, R37, R36 ;  /* 0x00000024250e723e */ /* 0x001fe400000010ff */
[----:B------:R-:W-:-:S02]  /*7ff0*/  F2FP.BF16.F32.PACK_AB R15, R53, R52 ;  /* 0x00000034350f723e */ /* 0x000fc400000010ff */
[----:B------:R-:W-:Y:S02]  /*8000*/  F2FP.BF16.F32.PACK_AB R24, R39, R38 ;  /* 0x000000262718723e */ /* 0x000fe400000010ff */
[----:B------:R-:W-:Y:S02]  /*8010*/  F2FP.BF16.F32.PACK_AB R25, R55, R54 ;  /* 0x000000363719723e */ /* 0x000fe400000010ff */
[----:B------:R-:W-:Y:S02]  /*8020*/  F2FP.BF16.F32.PACK_AB R26, R41, R40 ;  /* 0x00000028291a723e */ /* 0x000fe400000010ff */
[----:B------:R-:W-:Y:S01]  /*8030*/  F2FP.BF16.F32.PACK_AB R27, R151, R150 ;  /* 0x00000096971b723e */ /* 0x000fe200000010ff */
[----:B------:R0:W-:Y:S04]  /*8040*/  STSM.16.M88.4 [R3], R8 ;  /* 0x0000000803007844 */ /* 0x0001e80000000200 */
[----:B------:R-:W-:Y:S04]  /*8050*/  STSM.16.M88.4 [R19], R12 ;  /* 0x0000000c13007844 */ /* 0x000fe80000000200 */
[----:B------:R1:W-:Y:S01]  /*8060*/  STSM.16.M88.4 [R0], R24 ;  /* 0x0000001800007844 */ /* 0x0003e20000000200 */
[----:B------:R-:W-:Y:S01]  /*8070*/  BAR.SYNC.DEFER_BLOCKING 0x1, 0x180 ;  /* 0x0046000000007b1d */ /* 0x000fe20000010000 */
[----:B----4-:R-:W-:-:S04]  /*8080*/  ISETP.NE.U32.AND P0, PT, R60, RZ, PT ;  /* 0x000000ff3c00720c */ /* 0x010fc80003f05070 */
[----:B------:R-:W-:Y:S02]  /*8090*/  ISETP.NE.AND.EX P0, PT, R61, RZ, PT, P0 ;  /* 0x000000ff3d00720c */ /* 0x000fe40003f05300 */
[----:B---3--:R-:W-:Y:S02]  /*80a0*/  SHF.L.U64.HI R22, R155, 0x2, R70 ;  /* 0x000000029b167819 */ /* 0x008fe40000010246 */
[----:B------:R-:W-:Y:S01]  /*80b0*/  IADD3 R62, P1, R65, R60, RZ ;  /* 0x0000003c413e7210 */ /* 0x000fe20007f3e0ff */
[----:B------:R-:W-:Y:S01]  /*80c0*/  IMAD.MOV.U32 R4, RZ, RZ, RZ ;  /* 0x000000ffff047224 */ /* 0x000fe200078e00ff */
[----:B0-----:R-:W0:Y:S03]  /*80d0*/  LDC R8, c[0x0][0xad4] ;  /* 0x0002b500ff087b82 */ /* 0x001e260000000800 */
[----:B------:R-:W-:-:S05]  /*80e0*/  IMAD.X R63, R22, 0x1, R61, P1 ;  /* 0x00000001163f7824 */ /* 0x000fca00008e063d */
[----:B-1----:R-:W1:Y:S01]  /*80f0*/  LDC R0, c[0x0][0xbe8] ;  /* 0x0002fa00ff007b82 */ /* 0x002e620000000800 */
[----:B------:R-:W2:Y:S01]  /*8100*/  @P0 LDG.E R4, desc[UR40][R62.64] ;  /* 0x000000283e040981 */ /* 0x000ea2000c1e1900 */
[----:B------:R-:W-:-:S04]  /*8110*/  ISETP.NE.U32.AND P1, PT, RZ, UR4, PT ;  /* 0x00000004ff007c0c */ /* 0x000fc8000bf25070 */
[----:B------:R-:W-:-:S13]  /*8120*/  ISETP.NE.AND.EX P1, PT, RZ, UR5, PT, P1 ;  /* 0x00000005ff007c0c */ /* 0x000fda000bf25310 */
[----:B------:R-:W-:-:S04]  /*8130*/  @P1 IADD3 R64, P2, R65, UR4, RZ ;  /* 0x0000000441401c10 */ /* 0x000fc8000ff5e0ff */
[----:B------:R-:W-:Y:S02]  /*8140*/  @P1 IADD3.X R65, R22, UR5, RZ, P2, !PT ;  /* 0x0000000516411c10 */ /* 0x000fe400097fe4ff */
[----:B------:R-:W-:Y:S01]  /*8150*/  ISETP.NE.AND P2, PT, R157, RZ, PT ;  /* 0x000000ff9d00720c */ /* 0x000fe20003f45270 */
[----:B------:R-:W-:-:S03]  /*8160*/  IMAD.MOV.U32 R22, RZ, RZ, 0x9b8 ;  /* 0x000009b8ff167424 */ /* 0x000fc600078e00ff */
[----:B0-----:R-:W-:-:S04]  /*8170*/  SEL R8, R157, R8, P2 ;  /* 0x000000089d087207 */ /* 0x001fc80001000000 */
[----:B------:R-:W-:Y:S02]  /*8180*/  ISETP.GT.AND P3, PT, R8, 0x1, PT ;  /* 0x000000010800780c */ /* 0x000fe40003f64270 */
[----:B-1----:R-:W-:Y:S01]  /*8190*/  ISETP.NE.AND P4, PT, R0, 0x1, PT ;  /* 0x000000010000780c */ /* 0x002fe20003f85270 */
[----:B------:R-:W0:Y:S01]  /*81a0*/  LDC.64 R8, c[0x0][0xba8] ;  /* 0x0002ea00ff087b82 */ /* 0x000e220000000a00 */
[----:B------:R-:W-:-:S07]  /*81b0*/  SEL R22, R22, 0x978, P3 ;  /* 0x0000097816167807 */ /* 0x000fce0001800000 */
[----:B------:R-:W1:Y:S01]  /*81c0*/  LDC.64 R12, c[0x0][R22+0x220] ;  /* 0x00008800160c7b82 */ /* 0x000e620000000a00 */
[----:B------:R-:W-:-:S07]  /*81d0*/  ISETP.NE.U32.AND P2, PT, R60, RZ, PT ;  /* 0x000000ff3c00720c */ /* 0x000fce0003f45070 */
[----:B------:R-:W3:Y:S01]  /*81e0*/  LDC.64 R14, c[0x0][R22+0x218] ;  /* 0x00008600160e7b82 */ /* 0x000ee20000000a00 */
[----:B------:R-:W-:-:S07]  /*81f0*/  ISETP.NE.AND.EX P2, PT, R61, RZ, PT, P2 ;  /* 0x000000ff3d00720c */ /* 0x000fce0003f45320 */
[----:B------:R-:W4:Y:S01]  /*8200*/  @P4 LDC R26, c[0x0][0xbec] ;  /* 0x0002fb00ff1a4b82 */ /* 0x000f220000000800 */
[----:B------:R-:W-:Y:S01]  /*8210*/  ULDC UR4, c[0x0][0xa88] ;  /* 0x0002a20000047ab9 */ /* 0x000fe20000000800 */
[----:B------:R-:W-:Y:S01]  /*8220*/  SEL R155, R155, RZ, !P2 ;  /* 0x000000ff9b9b7207 */ /* 0x000fe20005000000 */
[----:B------:R-:W-:-:S05]  /*8230*/  IMAD.U32 R3, RZ, RZ, UR4 ;  /* 0x00000004ff037e24 */ /* 0x000fca000f8e00ff */
[----:B------:R-:W4:Y:S01]  /*8240*/  @P4 LDC R67, c[0x0][0xbf0] ;  /* 0x0002fc00ff434b82 */ /* 0x000f220000000800 */
[----:B------:R-:W-:Y:S01]  /*8250*/  SEL R19, R70, RZ, !P2 ;  /* 0x000000ff46137207 */ /* 0x000fe20005000000 */
[-C--:B-1----:R-:W-:Y:S01]  /*8260*/  IMAD R13, R13, R155.reuse, RZ ;  /* 0x0000009b0d0d7224 */ /* 0x082fe200078e02ff */
[----:B------:R1:W5:Y:S05]  /*8270*/  @P1 LDG.E R3, desc[UR40][R64.64] ;  /* 0x0000002840031981 */ /* 0x00036a000c1e1900 */
[----:B------:R-:W4:Y:S01]  /*8280*/  LDC.64 R10, c[0x0][R22+0x228] ;  /* 0x00008a00160a7b82 */ /* 0x000f220000000a00 */
[----:B------:R-:W-:-:S04]  /*8290*/  IMAD.WIDE.U32 R24, R12, R155, RZ ;  /* 0x0000009b0c187225 */ /* 0x000fc800078e00ff */
[----:B-1----:R-:W-:Y:S02]  /*82a0*/  IMAD R65, R12, R19, R13 ;  /* 0x000000130c417224 */ /* 0x002fe400078e020d */
[-C--:B---3--:R-:W-:Y:S01]  /*82b0*/  IMAD R19, R15, R156.reuse, RZ ;  /* 0x0000009c0f137224 */ /* 0x088fe200078e02ff */
[----:B0-----:R-:W0:Y:S01]  /*82c0*/  @!P3 LDC R8, c[0x0][0xb50] ;  /* 0x0002d400ff08bb82 */ /* 0x001e220000000800 */
[----:B------:R-:W-:-:S04]  /*82d0*/  IMAD.WIDE.U32 R14, R14, R156, RZ ;  /* 0x0000009c0e0e7225 */ /* 0x000fc800078e00ff */
[----:B------:R-:W-:-:S03]  /*82e0*/  IMAD R27, R68, 0xc0, R69 ;  /* 0x000000c0441b7824 */ /* 0x000fc600078e0245 */
[----:B------:R1:W3:Y:S01]  /*82f0*/  LDC.64 R12, c[0x0][R22+0x210] ;  /* 0x00008400160c7b82 */ /* 0x0002e20000000a00 */
[----:B------:R-:W-:Y:S01]  /*8300*/  SEL R61, R66, RZ, P3 ;  /* 0x000000ff423d7207 */ /* 0x000fe20001800000 */
[----:B------:R-:W-:Y:S02]  /*8310*/  IMAD.IADD R60, R15, 0x1, R19 ;  /* 0x000000010f3c7824 */ /* 0x000fe400078e0213 */
[----:B------:R-:W-:Y:S02]  /*8320*/  IMAD.MOV.U32 R15, RZ, RZ, R27 ;  /* 0x000000ffff0f7224 */ /* 0x000fe400078e001b */
[----:B------:R-:W-:Y:S02]  /*8330*/  IMAD.IADD R65, R25, 0x1, R65 ;  /* 0x0000000119417824 */ /* 0x000fe400078e0241 */
[-C--:B----4-:R-:W-:Y:S01]  /*8340*/  IMAD R25, R11, R61.reuse, RZ ;  /* 0x0000003d0b197224 */ /* 0x090fe200078e02ff */
[----:B------:R-:W4:Y:S01]  /*8350*/  @!P3 LDC R9, c[0x0][0xb54] ;  /* 0x0002d500ff09bb82 */ /* 0x000f220000000800 */
[----:B------:R-:W-:-:S04]  /*8360*/  IMAD.WIDE.U32 R10, R10, R61, RZ ;  /* 0x0000003d0a0a7225 */ /* 0x000fc800078e00ff */
[----:B------:R-:W-:Y:S01]  /*8370*/  IMAD.IADD R25, R11, 0x1, R25 ;  /* 0x000000010b197824 */ /* 0x000fe200078e0219 */
[--C-:B--2---:R-:W-:Y:S01]  /*8380*/  IADD3 R24, P2, P5, R24, R14, R4.reuse ;  /* 0x0000000e18187210 */ /* 0x104fe20007d5e004 */
[----:B------:R-:W-:Y:S01]  /*8390*/  @P4 IMAD.HI.U32 R14, R27, R26, RZ ;  /* 0x0000001a1b0e4227 */ /* 0x000fe200078e00ff */
[----:B------:R-:W-:-:S04]  /*83a0*/  SHF.R.S32.HI R19, RZ, 0x1f, R4 ;  /* 0x0000001fff137819 */ /* 0x000fc80000011404 */
[----:B------:R-:W-:Y:S02]  /*83b0*/  @P4 SHF.R.U32.HI R15, RZ, R67, R14 ;  /* 0x00000043ff0f4219 */ /* 0x000fe4000001160e */
[----:B------:R-:W-:-:S03]  /*83c0*/  IADD3.X R14, R65, R60, R19, P2, P5 ;  /* 0x0000003c410e7210 */ /* 0x000fc600017ea413 */
[--C-:B-1----:R-:W-:Y:S01]  /*83d0*/  IMAD.MOV R22, RZ, RZ, -R15.reuse ;  /* 0x000000ffff167224 */ /* 0x102fe200078e0a0f */
[----:B------:R-:W-:Y:S02]  /*83e0*/  IADD3 R10, P2, P5, R15, R24, R10 ;  /* 0x000000180f0a7210 */ /* 0x000fe40007d5e00a */
[----:B------:R-:W-:Y:S01]  /*83f0*/  SHF.R.S32.HI R11, RZ, 0x1f, R15 ;  /* 0x0000001fff0b7819 */ /* 0x000fe2000001140f */
[----:B------:R-:W-:-:S03]  /*8400*/  IMAD R15, R0, R22, R27 ;  /* 0x00000016000f7224 */ /* 0x000fc600078e021b */
[----:B------:R-:W-:Y:S01]  /*8410*/  IADD3.X R11, R11, R14, R25, P2, P5 ;  /* 0x0000000e0b0b7210 */ /* 0x000fe200017ea419 */
[-C--:B---3--:R-:W-:Y:S01]  /*8420*/  IMAD R13, R13, R15.reuse, RZ ;  /* 0x0000000f0d0d7224 */ /* 0x088fe200078e02ff */
        /* <DEDUP_REMOVED lines=11> */
.L_x_12331:
        /* <DEDUP_REMOVED lines=9> */
[----:B------:R-:W-:Y:S01]  /*8570*/  LOP3.LUT R15, R15, 0xffffff80, RZ, 0xc0, !PT ;  /* 0xffffff800f0f7812 */ /* 0x000fe200078ec0ff */
[----:B-----5:R-:W-:-:S04]  /*8580*/  IMAD R3, R3, R0, RZ ;  /* 0x0000000003037224 */ /* 0x020fc800078e02ff */
[----:B------:R-:W-:-:S05]  /*8590*/  IMAD.IADD R15, R22, 0x1, -R15 ;  /* 0x00000001160f7824 */ /* 0x000fca00078e0a0f */
[----:B------:R-:W-:Y:S01]  /*85a0*/  LOP3.LUT P0, RZ, R15, 0x3, RZ, 0xc0, !PT ;  /* 0x000000030fff7812 */ /* 0x000fe2000780c0ff */
[----:B--2---:R-:W-:-:S04]  /*85b0*/  IMAD R14, R68, 0xc0, R14 ;  /* 0x000000c0440e7824 */ /* 0x004fc800078e020e */
[C---:B------:R-:W-:Y:S01]  /*85c0*/  VIADD R22, R14.reuse, 0x8 ;  /* 0x000000080e167836 */ /* 0x040fe20000000000 */
[----:B------:R-:W-:-:S04]  /*85d0*/  ISETP.GE.OR P1, PT, R14, R3, P0 ;  /* 0x000000030e00720c */ /* 0x000fc80000726670 */
[----:B------:R-:W-:-:S09]  /*85e0*/  ISETP.GE.OR P0, PT, R22, R3, P0 ;  /* 0x000000031600720c */ /* 0x000fd20000706670 */
[----:B0-----:R0:W-:Y:S04]  /*85f0*/  @!P1 ST.E desc[UR40][R8.64], R59 ;  /* 0x0000003b08009985 */ /* 0x0011e8000c101928 */
[----:B------:R0:W-:Y:S01]  /*8600*/  @!P0 ST.E desc[UR40][R10.64], R58 ;  /* 0x0000003a0a008985 */ /* 0x0001e2000c101928 */
[----:B------:R-:W-:Y:S05]  /*8610*/  @P3 BRA `(.L_x_12332) ;  /* 0x0000000400cc3947 */ /* 0x000fea0003800000 */
[----:B------:R-:W0:Y:S01]  /*8620*/  LDL R60, [R1+0x8] ;  /* 0x00000800013c7983 */ /* 0x000e220000100800 */
[----:B------:R-:W1:Y:S01]  /*8630*/  @P4 LDC R33, c[0x0][0xbec] ;  /* 0x0002fb00ff214b82 */ /* 0x000e620000000800 */
[----:B------:R-:W-:Y:S01]  /*8640*/  ULDC.64 UR4, c[0x0][0xaa0] ;  /* 0x0002a80000047ab9 */ /* 0x000fe20000000a00 */
[----:B------:R-:W2:Y:S01]  /*8650*/  S2R R15, SR_TID.X ;  /* 0x00000000000f7919 */ /* 0x000ea20000002100 */
[----:B------:R-:W3:Y:S05]  /*8660*/  LDL R37, [R1+0x64] ;  /* 0x0000640001257983 */ /* 0x000eea0000100800 */
[----:B------:R-:W4:Y:S01]  /*8670*/  @P4 LDC R35, c[0x0][0xbf0] ;  /* 0x0002fc00ff234b82 */ /* 0x000f220000000800 */
[----:B--2---:R-:W-:-:S05]  /*8680*/  VIADD R62, R15, 0xffffff80 ;  /* 0xffffff800f3e7836 */ /* 0x004fca0000000000 */
[----:B------:R-:W-:-:S04]  /*8690*/  SHF.R.S32.HI R61, RZ, 0x1f, R62 ;  /* 0x0000001fff3d7819 */ /* 0x000fc8000001143e */
[----:B------:R-:W-:-:S04]  /*86a0*/  LEA.HI R61, R61, R62, RZ, 0x3 ;  /* 0x0000003e3d3d7211 */ /* 0x000fc800078f18ff */
[----:B------:R-:W-:Y:S02]  /*86b0*/  SHF.R.S32.HI R61, RZ, 0x3, R61 ;  /* 0x00000003ff3d7819 */ /* 0x000fe4000001143d */
[----:B------:R-:W-:-:S04]  /*86c0*/  SHF.R.S32.HI R22, RZ, 0x1f, R62 ;  /* 0x0000001fff167819 */ /* 0x000fc8000001143e */
[----:B------:R-:W-:Y:S01]  /*86d0*/  LEA.HI R22, R22, R62, RZ, 0x3 ;  /* 0x0000003e16167211 */ /* 0x000fe200078f18ff */
[----:B------:R-:W-:-:S03]  /*86e0*/  IMAD R19, R19, UR4, RZ ;  /* 0x0000000413137c24 */ /* 0x000fc6000f8e02ff */
[----:B------:R-:W-:Y:S01]  /*86f0*/  LOP3.LUT R22, R22, 0xfffffff8, RZ, 0xc0, !PT ;  /* 0xfffffff816167812 */ /* 0x000fe200078ec0ff */
[----:B0-----:R-:W-:-:S04]  /*8700*/  IMAD R9, R61, 0x40, R60 ;  /* 0x000000403d097824 */ /* 0x001fc800078e023c */
[----:B------:R-:W-:-:S03]  /*8710*/  IMAD.WIDE R56, R9, 0x2, R56 ;  /* 0x0000000209387825 */ /* 0x000fc600078e0238 */
[C---:B------:R-:W-:Y:S02]  /*8720*/  IADD3 R25, P0, R56.reuse, 0x1800, RZ ;  /* 0x0000180038197810 */ /* 0x040fe40007f1e0ff */
[C---:B------:R-:W-:Y:S02]  /*8730*/  IADD3 R29, P1, R56.reuse, 0x3000, RZ ;  /* 0x00003000381d7810 */ /* 0x040fe40007f3e0ff */
[----:B------:R-:W-:Y:S02]  /*8740*/  LOP3.LUT R13, R56, 0x380, RZ, 0xc0, !PT ;  /* 0x00000380380d7812 */ /* 0x000fe400078ec0ff */
[----:B------:R-:W-:Y:S02]  /*8750*/  LOP3.LUT R24, R25, 0x380, RZ, 0xc0, !PT ;  /* 0x0000038019187812 */ /* 0x000fe400078ec0ff */
[----:B------:R-:W-:Y:S02]  /*8760*/  LOP3.LUT R28, R29, 0x380, RZ, 0xc0, !PT ;  /* 0x000003801d1c7812 */ /* 0x000fe400078ec0ff */
[----:B------:R-:W-:-:S02]  /*8770*/  SHF.R.U64 R13, R13, 0x3, RZ ;  /* 0x000000030d0d7819 */ /* 0x000fc400000012ff */
[----:B------:R-:W-:Y:S02]  /*8780*/  SHF.R.U64 R24, R24, 0x3, RZ ;  /* 0x0000000318187819 */ /* 0x000fe400000012ff */
[----:B------:R-:W-:Y:S02]  /*8790*/  SHF.R.U64 R28, R28, 0x3, RZ ;  /* 0x000000031c1c7819 */ /* 0x000fe400000012ff */
[----:B------:R-:W-:Y:S01]  /*87a0*/  LOP3.LUT R12, R13, R56, RZ, 0x3c, !PT ;  /* 0x000000380d0c7212 */ /* 0x000fe200078e3cff */
[--C-:B------:R-:W-:Y:S01]  /*87b0*/  IMAD.MOV.U32 R13, RZ, RZ, R57.reuse ;  /* 0x000000ffff0d7224 */ /* 0x100fe200078e0039 */
[----:B------:R-:W-:Y:S01]  /*87c0*/  LOP3.LUT R24, R24, R25, RZ, 0x3c, !PT ;  /* 0x0000001918187212 */ /* 0x000fe200078e3cff */
[--C-:B------:R-:W-:Y:S01]  /*87d0*/  IMAD.X R25, RZ, RZ, R57.reuse, P0 ;  /* 0x000000ffff197224 */ /* 0x100fe200000e0639 */
[----:B------:R-:W-:Y:S01]  /*87e0*/  LOP3.LUT R28, R28, R29, RZ, 0x3c, !PT ;  /* 0x0000001d1c1c7212 */ /* 0x000fe200078e3cff */
[----:B------:R-:W-:Y:S02]  /*87f0*/  IMAD.X R29, RZ, RZ, R57, P1 ;  /* 0x000000ffff1d7224 */ /* 0x000fe400008e0639 */
[----:B------:R-:W2:Y:S04]  /*8800*/  LD.E.128 R12, desc[UR40][R12.64] ;  /* 0x000000280c0c7980 */ /* 0x000ea8000c101d00 */
[----:B------:R-:W2:Y:S04]  /*8810*/  LD.E.128 R24, desc[UR40][R24.64] ;  /* 0x0000002818187980 */ /* 0x000ea8000c101d00 */
[----:B------:R-:W2:Y:S01]  /*8820*/  LD.E.128 R28, desc[UR40][R28.64] ;  /* 0x000000281c1c7980 */ /* 0x000ea2000c101d00 */
        /* <DEDUP_REMOVED lines=21> */
[----:B------:R-:W-:Y:S02]  /*8980*/  IMAD R33, R0, R35, R32 ;  /* 0x0000002300217224 */ /* 0x000fe400078e0220 */
[----:B------:R-:W-:Y:S02]  /*8990*/  IMAD R4, R4, UR4, RZ ;  /* 0x0000000404047c24 */ /* 0x000fe4000f8e02ff */
[----:B------:R-:W-:Y:S01]  /*89a0*/  IMAD.WIDE.U32 R20, R19, UR4, R20 ;  /* 0x0000000413147c25 */ /* 0x000fe2000f8e0014 */
[----:B------:R-:W-:-:S03]  /*89b0*/  SHF.R.S32.HI R0, RZ, 0x1f, R33 ;  /* 0x0000001fff007819 */ /* 0x000fc60000011421 */
[----:B------:R-:W-:Y:S01]  /*89c0*/  IMAD R35, R19, UR5, R4 ;  /* 0x0000000513237c24 */ /* 0x000fe2000f8e0204 */
[----:B------:R-:W-:Y:S02]  /*89d0*/  ULDC.64 UR4, c[0x0][0xad8] ;  /* 0x0002b60000047ab9 */ /* 0x000fe40000000a00 */
[----:B------:R-:W-:Y:S02]  /*89e0*/  IMAD R0, R0, UR4, RZ ;  /* 0x0000000400007c24 */ /* 0x000fe4000f8e02ff */
[----:B------:R-:W-:Y:S01]  /*89f0*/  IMAD.IADD R21, R21, 0x1, R35 ;  /* 0x0000000115157824 */ /* 0x000fe200078e0223 */
[----:B------:R-:W-:Y:S01]  /*8a00*/  IADD3 R11, P0, R56, 0x4800, RZ ;  /* 0x00004800380b7810 */ /* 0x000fe20007f1e0ff */
[C---:B------:R-:W-:Y:S02]  /*8a10*/  IMAD R19, R33.reuse, UR5, R0 ;  /* 0x0000000521137c24 */ /* 0x040fe4000f8e0200 */
[----:B------:R-:W-:Y:S01]  /*8a20*/  IMAD.WIDE.U32 R20, R33, UR4, R20 ;  /* 0x0000000421147c25 */ /* 0x000fe2000f8e0014 */
[----:B------:R-:W-:Y:S01]  /*8a30*/  LOP3.LUT R8, R11, 0x380, RZ, 0xc0, !PT ;  /* 0x000003800b087812 */ /* 0x000fe200078ec0ff */
[----:B------:R-:W-:-:S02]  /*8a40*/  ULDC.64 UR4, c[0x0][0xa80] ;  /* 0x0002a00000047ab9 */ /* 0x000fc40000000a00 */
[----:B------:R-:W-:Y:S01]  /*8a50*/  IMAD.X R9, RZ, RZ, R57, P0 ;  /* 0x000000ffff097224 */ /* 0x000fe200000e0639 */
[----:B------:R-:W-:Y:S01]  /*8a60*/  LEA R22, P0, R20, UR4, 0x1 ;  /* 0x0000000414167c11 */ /* 0x000fe2000f8008ff */
[----:B------:R-:W-:Y:S01]  /*8a70*/  IMAD.IADD R19, R21, 0x1, R19 ;  /* 0x0000000115137824 */ /* 0x000fe200078e0213 */
[----:B------:R-:W-:Y:S01]  /*8a80*/  SHF.R.U64 R8, R8, 0x3, RZ ;  /* 0x0000000308087819 */ /* 0x000fe200000012ff */
[----:B------:R-:W-:Y:S01]  /*8a90*/  IMAD R36, R68, 0xc0, R61 ;  /* 0x000000c044247824 */ /* 0x000fe200078e023d */
[----:B------:R-:W-:Y:S02]  /*8aa0*/  ULDC UR4, c[0x0][0xac8] ;  /* 0x0002b20000047ab9 */ /* 0x000fe40000000800 */
[----:B------:R-:W-:Y:S01]  /*8ab0*/  LEA.HI.X R19, R20, UR5, R19, 0x1, P0 ;  /* 0x0000000514137c11 */ /* 0x000fe200080f0c13 */
[----:B------:R-:W-:Y:S01]  /*8ac0*/  SHFL.IDX PT, R32, R22, 0x1, 0x181f ;  /* 0x00381f0016207f89 */ /* 0x000fe200000e0000 */
[----:B------:R-:W-:-:S03]  /*8ad0*/  LOP3.LUT R8, R8, R11, RZ, 0x3c, !PT ;  /* 0x0000000b08087212 */ /* 0x000fc600078e3cff */
[----:B------:R-:W0:Y:S04]  /*8ae0*/  SHFL.IDX PT, R20, R22, RZ, 0x181f ;  /* 0x00181fff16147589 */ /* 0x000e2800000e0000 */
[----:B------:R-:W1:Y:S01]  /*8af0*/  SHFL.IDX PT, R34, R22, 0x2, 0x181f ;  /* 0x00581f0016227f89 */ /* 0x000e6200000e0000 */
[----:B------:R-:W-:-:S03]  /*8b00*/  ISETP.GE.AND P0, PT, R60, UR4, PT ;  /* 0x000000043c007c0c */ /* 0x000fc6000bf06270 */
[----:B------:R-:W3:Y:S01]  /*8b10*/  SHFL.IDX PT, R21, R19, RZ, 0x181f ;  /* 0x00181fff13157589 */ /* 0x000ee200000e0000 */
[----:B------:R-:W-:-:S03]  /*8b20*/  VIADD R0, R36, 0x30 ;  /* 0x0000003024007836 */ /* 0x000fc60000000000 */
[----:B------:R-:W4:Y:S01]  /*8b30*/  SHFL.IDX PT, R33, R19, 0x1, 0x181f ;  /* 0x00381f0013217f89 */ /* 0x000f2200000e0000 */
[----:B------:R-:W-:-:S03]  /*8b40*/  VIADD R4, R36, 0x60 ;  /* 0x0000006024047836 */ /* 0x000fc60000000000 */
[----:B------:R-:W4:Y:S04]  /*8b50*/  SHFL.IDX PT, R35, R19, 0x2, 0x181f ;  /* 0x00581f0013237f89 */ /* 0x000f2800000e0000 */
[----:B------:R-:W5:Y:S01]  /*8b60*/  LD.E.128 R8, desc[UR40][R8.64] ;  /* 0x0000002808087980 */ /* 0x000f62000c101d00 */
[-C--:B------:R-:W-:Y:S01]  /*8b70*/  ISETP.GE.OR P1, PT, R36, R3.reuse, P0 ;  /* 0x000000032400720c */ /* 0x080fe20000726670 */
[----:B------:R-:W-:Y:S01]  /*8b80*/  @!PT LDS RZ, [RZ] ;  /* 0x00000000fffff984 */ /* 0x000fe20000000800 */
[----:B------:R-:W-:Y:S01]  /*8b90*/  @!PT LDS RZ, [RZ] ;  /* 0x00000000fffff984 */ /* 0x000fe20000000800 */
[----:B------:R-:W-:Y:S01]  /*8ba0*/  @!PT LDS RZ, [RZ] ;  /* 0x00000000fffff984 */ /* 0x000fe20000000800 */
[----:B------:R-:W-:Y:S01]  /*8bb0*/  @!PT LDS RZ, [RZ] ;  /* 0x00000000fffff984 */ /* 0x000fe20000000800 */
[----:B------:R0:W-:Y:S06]  /*8bc0*/  MEMBAR.ALL.CTA ;  /* 0x0000000000007992 */ /* 0x0001ec0000008000 */
[----:B0-----:R-:W0:Y:S01]  /*8bd0*/  FENCE.VIEW.ASYNC.S ;  /* 0x00000000000073c6 */ /* 0x001e220000000000 */
[----:B------:R-:W-:-:S02]  /*8be0*/  ISETP.GE.OR P2, PT, R0, R3, P0 ;  /* 0x000000030000720c */ /* 0x000fc40000746670 */
[----:B------:R-:W-:Y:S01]  /*8bf0*/  ISETP.GE.OR P3, PT, R4, R3, P0 ;  /* 0x000000030400720c */ /* 0x000fe20000766670 */
[----:B------:R-:W-:-:S04]  /*8c00*/  UIADD3 UR4, UR37, 0x30820, URZ ;  /* 0x0003082025047890 */ /* 0x000fc8000fffe03f */
[----:B------:R-:W-:Y:S01]  /*8c10*/  UPRMT UR4, URZ, 0x654, UR4 ;  /* 0x000006543f047896 */ /* 0x000fe20008000004 */
[----:B------:R-:W-:-:S05]  /*8c20*/  @!P1 LEA R20, P4, R60, R20, 0x1 ;  /* 0x000000143c149211 */ /* 0x000fca00078808ff */
[C---:B------:R-:W-:Y:S02]  /*8c30*/  @!P2 LEA R32, P5, R60.reuse, R32, 0x1 ;  /* 0x000000203c20a211 */ /* 0x040fe400078a08ff */
[C---:B-1----:R-:W-:Y:S02]  /*8c40*/  @!P3 LEA R34, P6, R60.reuse, R34, 0x1 ;  /* 0x000000223c22b211 */ /* 0x042fe400078c08ff */
[C-C-:B---3--:R-:W-:Y:S02]  /*8c50*/  @!P1 LEA.HI.X R21, R60.reuse, R21, R37.reuse, 0x1, P4 ;  /* 0x000000153c159211 */ /* 0x148fe400020f0c25 */
[C-C-:B----4-:R-:W-:Y:S02]  /*8c60*/  @!P2 LEA.HI.X R33, R60.reuse, R33, R37.reuse, 0x1, P5 ;  /* 0x000000213c21a211 */ /* 0x150fe400028f0c25 */
[----:B------:R-:W-:Y:S01]  /*8c70*/  @!P3 LEA.HI.X R35, R60, R35, R37, 0x1, P6 ;  /* 0x000000233c23b211 */ /* 0x000fe200030f0c25 */
[----:B0-----:R-:W-:Y:S01]  /*8c80*/  SYNCS.ARRIVE.TRANS64.RED.A1T0 RZ, [UR4], RZ ;  /* 0x000000ffffff79a7 */ /* 0x001fe20008100404 */
[----:B------:R-:W-:-:S05]  /*8c90*/  VIADD R0, R36, 0x90 ;  /* 0x0000009024007836 */ /* 0x000fca0000000000 */
[----:B------:R-:W-:Y:S01]  /*8ca0*/  ISETP.GE.OR P0, PT, R0, R3, P0 ;  /* 0x000000030000720c */ /* 0x000fe20000706670 */
[----:B------:R-:W0:Y:S04]  /*8cb0*/  SHFL.IDX PT, R22, R22, 0x3, 0x181f ;  /* 0x00781f0016167f89 */ /* 0x000e2800000e0000 */
[----:B------:R-:W1:Y:S04]  /*8cc0*/  SHFL.IDX PT, R19, R19, 0x3, 0x181f ;  /* 0x00781f0013137f89 */ /* 0x000e6800000e0000 */
[----:B--2---:R2:W-:Y:S04]  /*8cd0*/  @!P1 ST.E.128 desc[UR40][R20.64], R12 ;  /* 0x0000000c14009985 */ /* 0x0045e8000c101d28 */
[----:B------:R2:W-:Y:S04]  /*8ce0*/  @!P2 ST.E.128 desc[UR40][R32.64], R24 ;  /* 0x000000182000a985 */ /* 0x0005e8000c101d28 */
[----:B------:R2:W-:Y:S01]  /*8cf0*/  @!P3 ST.E.128 desc[UR40][R34.64], R28 ;  /* 0x0000001c2200b985 */ /* 0x0005e2000c101d28 */
[----:B01----:R-:W-:Y:S05]  /*8d00*/  @P0 BRA `(.L_x_12333) ;  /* 0x0000001000c00947 */ /* 0x003fea0003800000 */
[----:B--2---:R-:W-:-:S04]  /*8d10*/  LEA R12, P0, R60, R22, 0x1 ;  /* 0x000000163c0c7211 */ /* 0x004fc800078008ff */
[----:B------:R-:W-:-:S05]  /*8d20*/  LEA.HI.X R13, R60, R19, R37, 0x1, P0 ;  /* 0x000000133c0d7211 */ /* 0x000fca00000f0c25 */
[----:B-----5:R0:W-:Y:S01]  /*8d30*/  ST.E.128 desc[UR40][R12.64], R8 ;  /* 0x000000080c007985 */ /* 0x0201e2000c101d28 */
[----:B------:R-:W-:Y:S05]  /*8d40*/  BRA `(.L_x_12333) ;  /* 0x0000001000b07947 */ /* 0x000fea0003800000 */
.L_x_12332:
[----:B0-----:R-:W0:Y:S01]  /*8d50*/  @P4 LDC R10, c[0x0][0xbec] ;  /* 0x0002fb00ff0a4b82 */ /* 0x001e220000000800 */
[----:B------:R-:W-:Y:S01]  /*8d60*/  ULDC.64 UR4, c[0x0][0xb08] ;  /* 0x0002c20000047ab9 */ /* 0x000fe20000000a00 */
[----:B------:R-:W-:Y:S01]  /*8d70*/  IMAD.MOV.U32 R11, RZ, RZ, R27 ;  /* 0x000000ffff0b7224 */ /* 0x000fe200078e001b */
[----:B------:R1:W5:Y:S01]  /*8d80*/  LDL R67, [R1+0x30] ;  /* 0x0000300001437983 */ /* 0x0003620000100800 */
[----:B------:R-:W-:Y:S01]  /*8d90*/  IMAD R19, R19, UR4, RZ ;  /* 0x0000000413137c24 */ /* 0x000fe2000f8e02ff */
[----:B------:R-:W-:Y:S01]  /*8da0*/  ULDC.64 UR6, c[0x0][0xb30] ;  /* 0x0002cc0000067ab9 */ /* 0x000fe20000000a00 */
[C---:B------:R-:W-:Y:S01]  /*8db0*/  IMAD.WIDE.U32 R8, R4.reuse, UR4, RZ ;  /* 0x0000000404087c25 */ /* 0x040fe2000f8e00ff */
[----:B------:R1:W5:Y:S01]  /*8dc0*/  LDL R65, [R1+0x28] ;  /* 0x0000280001417983 */ /* 0x0003620000100800 */
[----:B------:R-:W2:Y:S02]  /*8dd0*/  @P4 LDC R15, c[0x0][0xbf0] ;  /* 0x0002fc00ff0f4b82 */ /* 0x000ea40000000800 */
[----:B------:R-:W-:Y:S01]  /*8de0*/  IMAD R19, R4, UR5, R19 ;  /* 0x0000000504137c24 */ /* 0x000fe2000f8e0213 */
[----:B------:R-:W-:Y:S01]  /*8df0*/  ULDC.64 UR4, c[0x0][0xb38] ;  /* 0x0002ce0000047ab9 */ /* 0x000fe20000000a00 */
[----:B------:R-:W-:Y:S01]  /*8e00*/  SHF.R.S32.HI R4, RZ, 0x1f, R155 ;  /* 0x0000001fff047819 */ /* 0x000fe2000001149b */
[----:B------:R1:W5:Y:S01]  /*8e10*/  LDL R64, [R1+0x50] ;  /* 0x0000500001407983 */ /* 0x0003620000100800 */
[----:B------:R-:W-:-:S03]  /*8e20*/  IMAD.IADD R9, R9, 0x1, R19 ;  /* 0x0000000109097824 */ /* 0x000fc600078e0213 */
[----:B------:R1:W5:Y:S01]  /*8e30*/  LDL R63, [R1+0x24] ;  /* 0x00002400013f7983 */ /* 0x0003620000100800 */
[----:B------:R-:W-:-:S03]  /*8e40*/  IMAD.WIDE.U32 R8, R156, UR4, R8 ;  /* 0x000000049c087c25 */ /* 0x000fc6000f8e0008 */
[----:B------:R1:W5:Y:S01]  /*8e50*/  LDL R26, [R1+0x20] ;  /* 0x00002000011a7983 */ /* 0x0003620000100800 */
[----:B------:R-:W-:Y:S01]  /*8e60*/  IMAD R9, R156, UR5, R9 ;  /* 0x000000059c097c24 */ /* 0x000fe2000f8e0209 */
[----:B------:R-:W-:Y:S01]  /*8e70*/  ULDC.64 UR4, c[0x0][0xb40] ;  /* 0x0002d00000047ab9 */ /* 0x000fe20000000a00 */
[----:B0-----:R-:W-:Y:S01]  /*8e80*/  @P4 IMAD.HI.U32 R10, R27, R10, RZ ;  /* 0x0000000a1b0a4227 */ /* 0x001fe200078e00ff */
[----:B------:R1:W5:Y:S03]  /*8e90*/  LDL R62, [R1+0x48] ;  /* 0x00004800013e7983 */ /* 0x0003660000100800 */
[----:B------:R-:W-:Y:S01]  /*8ea0*/  IMAD R4, R4, UR4, RZ ;  /* 0x0000000404047c24 */ /* 0x000fe2000f8e02ff */
[----:B------:R1:W5:Y:S01]  /*8eb0*/  LDL R61, [R1+0x1c] ;  /* 0x00001c00013d7983 */ /* 0x0003620000100800 */
[----:B------:R-:W-:Y:S01]  /*8ec0*/  IMAD.WIDE.U32 R8, R155, UR4, R8 ;  /* 0x000000049b087c25 */ /* 0x000fe2000f8e0008 */
[----:B--2---:R-:W-:-:S02]  /*8ed0*/  @P4 SHF.R.U32.HI R11, RZ, R15, R10 ;  /* 0x0000000fff0b4219 */ /* 0x004fc4000001160a */
[----:B------:R1:W5:Y:S01]  /*8ee0*/  LDL R60, [R1+0x44] ;  /* 0x00004400013c7983 */ /* 0x0003620000100800 */
[----:B------:R-:W-:Y:S01]  /*8ef0*/  IMAD R13, R155, UR5, R4 ;  /* 0x000000059b0d7c24 */ /* 0x000fe2000f8e0204 */
[----:B------:R-:W-:Y:S01]  /*8f00*/  ULDC.64 UR4, c[0x0][0xb48] ;  /* 0x0002d20000047ab9 */ /* 0x000fe20000000a00 */
[----:B------:R-:W-:Y:S01]  /*8f10*/  SHF.R.S32.HI R4, RZ, 0x1f, R11 ;  /* 0x0000001fff047819 */ /* 0x000fe2000001140b */
        /* <DEDUP_REMOVED lines=9> */
[----:B------:R-:W-:-:S03]  /*8fb0*/  IMAD R4, R4, UR6, RZ ;  /* 0x0000000604047c24 */ /* 0x000fc6000f8e02ff */
[----:B------:R1:W5:Y:S04]  /*8fc0*/  LDL R66, [R1+0x54] ;  /* 0x0000540001427983 */ /* 0x0003680000100800 */
[----:B------:R1:W5:Y:S04]  /*8fd0*/  LDL R56, [R1+0x3c] ;  /* 0x00003c0001387983 */ /* 0x0003680000100800 */
[----:B------:R1:W5:Y:S01]  /*8fe0*/  LDL R19, [R1+0x10] ;  /* 0x0000100001137983 */ /* 0x0003620000100800 */
[----:B------:R-:W-:Y:S01]  /*8ff0*/  SHF.R.S32.HI R0, RZ, 0x1f, R13 ;  /* 0x0000001fff007819 */ /* 0x000fe2000001140d */
[----:B------:R-:W-:-:S02]  /*9000*/  IMAD R15, R11, UR7, R4 ;  /* 0x000000070b0f7c24 */ /* 0x000fc4000f8e0204 */
[----:B------:R-:W-:Y:S01]  /*9010*/  IMAD.WIDE.U32 R8, R11, UR6, R8 ;  /* 0x000000060b087c25 */ /* 0x000fe2000f8e0008 */
[----:B------:R-:W-:-:S03]  /*9020*/  ULDC.64 UR6, c[0x0][0xb28] ;  /* 0x0002ca0000067ab9 */ /* 0x000fc60000000a00 */
[----:B------:R-:W-:Y:S02]  /*9030*/  IMAD R0, R0, UR6, RZ ;  /* 0x0000000600007c24 */ /* 0x000fe4000f8e02ff */
[----:B------:R-:W-:Y:S01]  /*9040*/  IMAD.IADD R9, R9, 0x1, R15 ;  /* 0x0000000109097824 */ /* 0x000fe200078e020f */
        /* <DEDUP_REMOVED lines=9> */
[----:B------:R1:W0:Y:S01]  /*90e0*/  SHFL.IDX PT, R10, R0, RZ, 0x1c1f ;  /* 0x001c1fff000a7589 */ /* 0x00022200000e0000 */
[----:B------:R-:W-:Y:S01]  /*90f0*/  BSSY B1, `(.L_x_12334) ;  /* 0x0000024000017945 */ /* 0x000fe20003800000 */
[----:B------:R-:W-:Y:S02]  /*9100*/  SYNCS.ARRIVE.TRANS64.RED.A1T0 RZ, [UR4], RZ ;  /* 0x000000ffffff79a7 */ /* 0x000fe40008100404 */
[----:B------:R1:W2:Y:S01]  /*9110*/  SHFL.IDX PT, R11, R4, RZ, 0x1c1f ;  /* 0x001c1fff040b7589 */ /* 0x0002a200000e0000 */
[----:B------:R-:W-:Y:S05]  /*9120*/  @P0 BRA `(.L_x_12335) ;  /* 0x0000000000800947 */ /* 0x000fea0003800000 */
[----:B------:R-:W-:Y:S02]  /*9130*/  ULDC UR4, c[0x0][0xac8] ;  /* 0x0002b20000047ab9 */ /* 0x000fe40000000800 */
[----:B-----5:R-:W-:Y:S02]  /*9140*/  ISETP.GE.AND P1, PT, R65, UR4, PT ;  /* 0x0000000441007c0c */ /* 0x020fe4000bf26270 */
[----:B------:R-:W-:Y:S02]  /*9150*/  ISETP.GE.AND P0, PT, R67, UR4, PT ;  /* 0x0000000443007c0c */ /* 0x000fe4000bf06270 */
[----:B------:R-:W-:Y:S02]  /*9160*/  ISETP.GE.AND P5, PT, R63, UR4, PT ;  /* 0x000000043f007c0c */ /* 0x000fe4000bfa6270 */
[----:B------:R-:W-:-:S07]  /*9170*/  ISETP.GE.AND P3, PT, R26, UR4, PT ;  /* 0x000000041a007c0c */ /* 0x000fce000bf66270 */
[-C--:B0-----:R-:W-:Y:S02]  /*9180*/  @!P1 LEA R12, P2, R65, R10.reuse, 0x2 ;  /* 0x0000000a410c9211 */ /* 0x081fe400078410ff */
[----:B--2---:R-:W-:Y:S02]  /*9190*/  @!P0 IMAD.WIDE R8, R67, 0x4, R10 ;  /* 0x0000000443088825 */ /* 0x004fe400078e020a */
[----:B------:R-:W-:Y:S02]  /*91a0*/  @!P1 LEA.HI.X R13, R65, R11, R66, 0x2, P2 ;  /* 0x0000000b410d9211 */ /* 0x000fe400010f1442 */
[----:B------:R-:W-:Y:S01]  /*91b0*/  ISETP.GE.AND P2, PT, R61, UR4, PT ;  /* 0x000000043d007c0c */ /* 0x000fe2000bf46270 */
[----:B------:R0:W-:Y:S01]  /*91c0*/  @!P0 ST.E.64 desc[UR40][R8.64], R20 ;  /* 0x0000001408008985 */ /* 0x0001e2000c101b28 */
[----:B------:R-:W-:Y:S02]  /*91d0*/  @!P5 LEA R14, P4, R63, R10, 0x2 ;  /* 0x0000000a3f0ed211 */ /* 0x000fe400078810ff */
[----:B------:R-:W-:Y:S01]  /*91e0*/  ISETP.GE.AND P0, PT, R57, UR4, PT ;  /* 0x0000000439007c0c */ /* 0x000fe2000bf06270 */
[----:B------:R2:W-:Y:S01]  /*91f0*/  @!P1 ST.E.64 desc[UR40][R12.64], R28 ;  /* 0x0000001c0c009985 */ /* 0x0005e2000c101b28 */
[----:B------:R-:W-:-:S02]  /*9200*/  ISETP.GE.AND P1, PT, R59, UR4, PT ;  /* 0x000000043b007c0c */ /* 0x000fc4000bf26270 */
[-C--:B------:R-:W-:Y:S02]  /*9210*/  @!P5 LEA.HI.X R15, R63, R11.reuse, R64, 0x2, P4 ;  /* 0x0000000b3f0fd211 */ /* 0x080fe400020f1440 */
[----:B------:R-:W-:Y:S02]  /*9220*/  ISETP.GE.AND P4, PT, R19, UR4, PT ;  /* 0x0000000413007c0c */ /* 0x000fe4000bf86270 */
[CC--:B------:R-:W-:Y:S01]  /*9230*/  @!P3 LEA R24, P6, R26.reuse, R10.reuse, 0x2 ;  /* 0x0000000a1a18b211 */ /* 0x0c0fe200078c10ff */
[----:B------:R3:W-:Y:S01]  /*9240*/  @!P5 ST.E.64 desc[UR40][R14.64], R30 ;  /* 0x0000001e0e00d985 */ /* 0x0007e2000c101b28 */
[----:B0-----:R-:W-:Y:S02]  /*9250*/  @!P2 LEA R8, P5, R61, R10, 0x2 ;  /* 0x0000000a3d08a211 */ /* 0x001fe400078a10ff */
[----:B------:R-:W-:-:S03]  /*9260*/  @!P3 LEA.HI.X R25, R26, R11, R27, 0x2, P6 ;  /* 0x0000000b1a19b211 */ /* 0x000fc600030f141b */
[-C--:B--2---:R-:W-:Y:S02]  /*9270*/  @!P1 LEA R12, P6, R59, R10.reuse, 0x2 ;  /* 0x0000000a3b0c9211 */ /* 0x084fe400078c10ff */
[-C--:B------:R-:W-:Y:S01]  /*9280*/  @!P2 LEA.HI.X R9, R61, R11.reuse, R62, 0x2, P5 ;  /* 0x0000000b3d09a211 */ /* 0x080fe200028f143e */
[----:B------:R3:W-:Y:S01]  /*9290*/  @!P3 ST.E.64 desc[UR40][R24.64], R32 ;  /* 0x000000201800b985 */ /* 0x0007e2000c101b28 */
[-C--:B------:R-:W-:Y:S02]  /*92a0*/  @!P0 LEA R20, P3, R57, R10.reuse, 0x2 ;  /* 0x0000000a39148211 */ /* 0x080fe400078610ff */
[----:B------:R-:W-:Y:S01]  /*92b0*/  @!P4 LEA R10, P5, R19, R10, 0x2 ;  /* 0x0000000a130ac211 */ /* 0x000fe200078a10ff */
[----:B------:R3:W-:Y:S01]  /*92c0*/  @!P2 ST.E.64 desc[UR40][R8.64], R34 ;  /* 0x000000220800a985 */ /* 0x0007e2000c101b28 */
[-C--:B------:R-:W-:Y:S02]  /*92d0*/  @!P1 LEA.HI.X R13, R59, R11.reuse, R60, 0x2, P6 ;  /* 0x0000000b3b0d9211 */ /* 0x080fe400030f143c */
[----:B------:R-:W-:-:S02]  /*92e0*/  @!P0 LEA.HI.X R21, R57, R11, R58, 0x2, P3 ;  /* 0x0000000b39158211 */ /* 0x000fc400018f143a */
[----:B------:R-:W-:Y:S01]  /*92f0*/  @!P4 LEA.HI.X R11, R19, R11, R56, 0x2, P5 ;  /* 0x0000000b130bc211 */ /* 0x000fe200028f1438 */
[----:B------:R3:W-:Y:S04]  /*9300*/  @!P1 ST.E.64 desc[UR40][R12.64], R36 ;  /* 0x000000240c009985 */ /* 0x0007e8000c101b28 */
[----:B------:R3:W-:Y:S04]  /*9310*/  @!P0 ST.E.64 desc[UR40][R20.64], R38 ;  /* 0x0000002614008985 */ /* 0x0007e8000c101b28 */
[----:B------:R3:W-:Y:S02]  /*9320*/  @!P4 ST.E.64 desc[UR40][R10.64], R40 ;  /* 0x000000280a00c985 */ /* 0x0007e4000c101b28 */
.L_x_12335:
[----:B------:R-:W-:Y:S05]  /*9330*/  BSYNC B1 ;  /* 0x0000000000017941 */ /* 0x000fea0003800000 */
.L_x_12334:
[----:B------:R-:W-:Y:S01]  /*9340*/  ISETP.GE.AND P0, PT, R22, R3, PT ;  /* 0x000000031600720c */ /* 0x000fe20003f06270 */
[----:B--23--:R2:W3:Y:S04]  /*9350*/  SHFL.IDX PT, R11, R4, 0x1, 0x1c1f ;  /* 0x003c1f00040b7f89 */ /* 0x00c4e800000e0000 */
[----:B0-----:R2:W0:Y:S08]  /*9360*/  SHFL.IDX PT, R10, R0, 0x1, 0x1c1f ;  /* 0x003c1f00000a7f89 */ /* 0x00143000000e0000 */
[----:B--2---:R-:W-:Y:S05]  /*9370*/  @P0 BRA `(.L_x_12333) ;  /* 0x0000000c00240947 */ /* 0x004fea0003800000 */
[----:B------:R-:W-:Y:S02]  /*9380*/  ULDC UR4, c[0x0][0xac8] ;  /* 0x0002b20000047ab9 */ /* 0x000fe40000000800 */
[----:B-----5:R-:W-:Y:S02]  /*9390*/  ISETP.GE.AND P0, PT, R67, UR4, PT ;  /* 0x0000000443007c0c */ /* 0x020fe4000bf06270 */
[----:B------:R-:W-:Y:S02]  /*93a0*/  ISETP.GE.AND P5, PT, R65, UR4, PT ;  /* 0x0000000441007c0c */ /* 0x000fe4000bfa6270 */
[----:B------:R-:W-:Y:S02]  /*93b0*/  ISETP.GE.AND P3, PT, R63, UR4, PT ;  /* 0x000000043f007c0c */ /* 0x000fe4000bf66270 */
[----:B------:R-:W-:Y:S02]  /*93c0*/  ISETP.GE.AND P2, PT, R26, UR4, PT ;  /* 0x000000041a007c0c */ /* 0x000fe4000bf46270 */
[----:B------:R-:W-:-:S05]  /*93d0*/  ISETP.GE.AND P1, PT, R61, UR4, PT ;  /* 0x000000043d007c0c */ /* 0x000fca000bf26270 */
[----:B0--3--:R-:W-:Y:S02]  /*93e0*/  @!P0 IMAD.WIDE R8, R67, 0x4, R10 ;  /* 0x0000000443088825 */ /* 0x009fe400078e020a */
[-C--:B------:R-:W-:Y:S02]  /*93f0*/  @!P5 LEA R12, P4, R65, R10.reuse, 0x2 ;  /* 0x0000000a410cd211 */ /* 0x080fe400078810ff */
[----:B------:R-:W-:Y:S01]  /*9400*/  @!P3 LEA R14, P6, R63, R10, 0x2 ;  /* 0x0000000a3f0eb211 */ /* 0x000fe200078c10ff */
[----:B------:R0:W-:Y:S01]  /*9410*/  @!P0 ST.E.64 desc[UR40][R8.64], R42 ;  /* 0x0000002a08008985 */ /* 0x0001e2000c101b28 */
[----:B------:R-:W-:Y:S02]  /*9420*/  ISETP.GE.AND P0, PT, R59, UR4, PT ;  /* 0x000000043b007c0c */ /* 0x000fe4000bf06270 */
[----:B------:R-:W-:Y:S02]  /*9430*/  @!P5 LEA.HI.X R13, R65, R11, R66, 0x2, P4 ;  /* 0x0000000b410dd211 */ /* 0x000fe400020f1442 */
[----:B------:R-:W-:-:S02]  /*9440*/  ISETP.GE.AND P4, PT, R57, UR4, PT ;  /* 0x0000000439007c0c */ /* 0x000fc4000bf86270 */
[----:B------:R-:W-:Y:S01]  /*9450*/  @!P3 LEA.HI.X R15, R63, R11, R64, 0x2, P6 ;  /* 0x0000000b3f0fb211 */ /* 0x000fe200030f1440 */
[----:B------:R2:W-:Y:S01]  /*9460*/  @!P5 ST.E.64 desc[UR40][R12.64], R44 ;  /* 0x0000002c0c00d985 */ /* 0x0005e2000c101b28 */
[----:B------:R-:W-:-:S03]  /*9470*/  @!P2 LEA R20, P5, R26, R10, 0x2 ;  /* 0x0000000a1a14a211 */ /* 0x000fc600078a10ff */
[----:B------:R2:W-:Y:S01]  /*9480*/  @!P3 ST.E.64 desc[UR40][R14.64], R46 ;  /* 0x0000002e0e00b985 */ /* 0x0005e2000c101b28 */
[-C--:B------:R-:W-:Y:S02]  /*9490*/  @!P2 LEA.HI.X R21, R26, R11.reuse, R27, 0x2, P5 ;  /* 0x0000000b1a15a211 */ /* 0x080fe400028f141b */
[-C--:B0-----:R-:W-:Y:S02]  /*94a0*/  @!P1 LEA R8, P6, R61, R10.reuse, 0x2 ;  /* 0x0000000a3d089211 */ /* 0x081fe400078c10ff */
[-C--:B------:R-:W-:Y:S01]  /*94b0*/  @!P0 LEA R24, P3, R59, R10.reuse, 0x2 ;  /* 0x0000000a3b188211 */ /* 0x080fe200078610ff */
[----:B------:R2:W-:Y:S01]  /*94c0*/  @!P2 ST.E.64 desc[UR40][R20.64], R48 ;  /* 0x000000301400a985 */ /* 0x0005e2000c101b28 */
[----:B------:R-:W-:Y:S02]  /*94d0*/  @!P4 LEA R26, P5, R57, R10, 0x2 ;  /* 0x0000000a391ac211 */ /* 0x000fe400078a10ff */
[-C--:B------:R-:W-:Y:S02]  /*94e0*/  @!P1 LEA.HI.X R9, R61, R11.reuse, R62, 0x2, P6 ;  /* 0x0000000b3d099211 */ /* 0x080fe400030f143e */
[----:B------:R-:W-:-:S02]  /*94f0*/  @!P0 LEA.HI.X R25, R59, R11, R60, 0x2, P3 ;  /* 0x0000000b3b198211 */ /* 0x000fc400018f143c */
[----:B------:R-:W-:Y:S01]  /*9500*/  @!P4 LEA.HI.X R27, R57, R11, R58, 0x2, P5 ;  /* 0x0000000b391bc211 */ /* 0x000fe200028f143a */
[----:B------:R2:W-:Y:S04]  /*9510*/  @!P1 ST.E.64 desc[UR40][R8.64], R50 ;  /* 0x0000003208009985 */ /* 0x0005e8000c101b28 */
[----:B------:R2:W-:Y:S01]  /*9520*/  @!P0 ST.E.64 desc[UR40][R24.64], R52 ;  /* 0x0000003418008985 */ /* 0x0005e2000c101b28 */
[----:B------:R-:W-:-:S03]  /*9530*/  ISETP.GE.AND P0, PT, R19, UR4, PT ;  /* 0x0000000413007c0c */ /* 0x000fc6000bf06270 */
[----:B------:R2:W-:Y:S10]  /*9540*/  @!P4 ST.E.64 desc[UR40][R26.64], R54 ;  /* 0x000000361a00c985 */ /* 0x0005f4000c101b28 */
[----:B------:R-:W-:Y:S05]  /*9550*/  @P0 BRA `(.L_x_12333) ;  /* 0x0000000800ac0947 */ /* 0x000fea0003800000 */
[----:B--2---:R-:W-:-:S04]  /*9560*/  LEA R8, P0, R19, R10, 0x2 ;  /* 0x0000000a13087211 */ /* 0x004fc800078010ff */
[----:B------:R-:W-:-:S05]  /*9570*/  LEA.HI.X R9, R19, R11, R56, 0x2, P0 ;  /* 0x0000000b13097211 */ /* 0x000fca00000f1438 */
[----:B------:R4:W-:Y:S01]  /*9580*/  ST.E.64 desc[UR40][R8.64], R150 ;  /* 0x0000009608007985 */ /* 0x0009e2000c101b28 */
[----:B------:R-:W-:Y:S05]  /*9590*/  BRA `(.L_x_12333) ;  /* 0x00000008009c7947 */ /* 0x000fea0003800000 */
.L_x_12330:
[----:B-1----:R-:W2:Y:S01]  /*95a0*/  LDL R4, [R1+0xc] ;  /* 0x00000c0001047983 */ /* 0x002ea20000100800 */
[----:B------:R-:W1:Y:S01]  /*95b0*/  LDC.64 R10, c[0x0][0xc00] ;  /* 0x00030000ff0a7b82 */ /* 0x000e620000000a00 */
[----:B------:R-:W-:Y:S01]  /*95c0*/  ULDC.64 UR4, c[0x0][0xc08] ;  /* 0x0003020000047ab9 */ /* 0x000fe20000000a00 */
[----:B------:R-:W-:Y:S01]  /*95d0*/  IMAD.MOV.U32 R3, RZ, RZ, RZ ;  /* 0x000000ffff037224 */ /* 0x000fe200078e00ff */
[----:B------:R-:W-:-:S04]  /*95e0*/  ISETP.NE.U32.AND P1, PT, RZ, UR4, PT ;  /* 0x00000004ff007c0c */ /* 0x000fc8000bf25070 */
[----:B------:R-:W-:Y:S01]  /*95f0*/  ISETP.NE.AND.EX P1, PT, RZ, UR5, PT, P1 ;  /* 0x00000005ff007c0c */ /* 0x000fe2000bf25310 */
[----:B------:R-:W3:Y:S01]  /*9600*/  LDC.64 R8, c[0x0][0xc00] ;  /* 0x00030000ff087b82 */ /* 0x000ee20000000a00 */
[----:B-1----:R-:W-:-:S04]  /*9610*/  ISETP.NE.U32.AND P0, PT, R10, RZ, PT ;  /* 0x000000ff0a00720c */ /* 0x002fc80003f05070 */
[----:B------:R-:W-:Y:S01]  /*9620*/  ISETP.NE.AND.EX P0, PT, R11, RZ, PT, P0 ;  /* 0x000000ff0b00720c */ /* 0x000fe20003f05300 */
[----:B---3--:R-:W-:-:S06]  /*9630*/  IMAD.WIDE R10, R155, 0x4, R8 ;  /* 0x000000049b0a7825 */ /* 0x008fcc00078e0208 */
[----:B------:R-:W-:Y:S01]  /*9640*/  @P1 LEA R8, P2, R155, UR4, 0x2 ;  /* 0x000000049b081c11 */ /* 0x000fe2000f8410ff */
[----:B------:R-:W-:Y:S02]  /*9650*/  ULDC UR4, c[0x0][0xa88] ;  /* 0x0002a20000047ab9 */ /* 0x000fe40000000800 */
[----:B------:R-:W-:-:S03]  /*9660*/  IMAD.U32 R0, RZ, RZ, UR4 ;  /* 0x00000004ff007e24 */ /* 0x000fc6000f8e00ff */
[----:B------:R1:W5:Y:S01]  /*9670*/  @P0 LDG.E R3, desc[UR40][R10.64] ;  /* 0x000000280a030981 */ /* 0x000362000c1e1900 */
[----:B------:R-:W3:Y:S02]  /*9680*/  S2R R12, SR_TID.X ;  /* 0x00000000000c7919 */ /* 0x000ee40000002100 */
[----:B---3--:R-:W-:Y:S01]  /*9690*/  VIADD R30, R12, 0xffffff80 ;  /* 0xffffff800c1e7836 */ /* 0x008fe20000000000 */
[----:B--2---:R-:W-:-:S05]  /*96a0*/  @P1 LEA.HI.X R9, R155, UR5, R4, 0x2, P2 ;  /* 0x000000059b091c11 */ /* 0x004fca00090f1404 */
[----:B------:R1:W5:Y:S01]  /*96b0*/  @P1 LDG.E R0, desc[UR40][R8.64] ;  /* 0x0000002808001981 */ /* 0x000362000c1e1900 */
[----:B------:R-:W-:Y:S02]  /*96c0*/  ISETP.NE.AND P2, PT, R157, RZ, PT ;  /* 0x000000ff9d00720c */ /* 0x000fe40003f45270 */
[----:B------:R-:W-:-:S11]  /*96d0*/  ISETP.GT.AND P3, PT, R30, 0xbf, PT ;  /* 0x000000bf1e00780c */ /* 0x000fd60003f64270 */
[----:B------:R-:W2:Y:S02]  /*96e0*/  @!P2 LDC R157, c[0x0][0xad4] ;  /* 0x0002b500ff9dab82 */ /* 0x000ea40000000800 */
[----:B--2---:R-:W-:Y:S01]  /*96f0*/  ISETP.GT.AND P2, PT, R157, 0x1, PT ;  /* 0x000000019d00780c */ /* 0x004fe20003f44270 */
[----:B-1----:R-:W-:-:S12]  /*9700*/  @P1 BRA `(.L_x_12336) ;  /* 0x0000000000101947 */ /* 0x002fd80003800000 */
[----:B------:R-:W-:Y:S05]  /*9710*/  @!P0 BRA `(.L_x_12336) ;  /* 0x00000000000c8947 */ /* 0x000fea0003800000 */
[----:B------:R-:W2:Y:S04]  /*9720*/  LDG.E R9, desc[UR40][R10.64] ;  /* 0x000000280a097981 */ /* 0x000ea8000c1e1900 */
[----:B-----5:R-:W2:Y:S02]  /*9730*/  LDG.E R0, desc[UR40][R10.64+0x4] ;  /* 0x000004280a007981 */ /* 0x020ea4000c1e1900 */
[----:B--2---:R-:W-:-:S07]  /*9740*/  IMAD.IADD R0, R0, 0x1, -R9 ;  /* 0x0000000100007824 */ /* 0x004fce00078e0a09 */
.L_x_12336:
[----:B------:R-:W-:Y:S01]  /*9750*/  BSSY B1, `(.L_x_12337) ;  /* 0x0000038000017945 */ /* 0x000fe20003800000 */
[----:B------:R-:W-:Y:S02]  /*9760*/  SEL R155, R155, RZ, !P0 ;  /* 0x000000ff9b9b7207 */ /* 0x000fe40004000000 */
[----:B------:R-:W-:Y:S02]  /*9770*/  SEL R28, R4, RZ, !P0 ;  /* 0x000000ff041c7207 */ /* 0x000fe40004000000 */
[----:B-----5:R-:W-:Y:S01]  /*9780*/  SHF.R.S32.HI R26, RZ, 0x1f, R3 ;  /* 0x0000001fff1a7819 */ /* 0x020fe20000011403 */
        /* <DEDUP_REMOVED lines=8> */
[----:B------:R-:W2:Y:S01]  /*9810*/  LDL.LU R32, [R1+0x2c] ;  /* 0x00002c0001207983 */ /* 0x000ea20000300800 */
[----:B------:R-:W-:Y:S01]  /*9820*/  ISETP.NE.AND P1, PT, R33, 0x1, PT ;  /* 0x000000012100780c */ /* 0x000fe20003f25270 */
[----:B------:R-:W-:Y:S01]  /*9830*/  IMAD.MOV.U32 R22, RZ, RZ, 0x9b8 ;  /* 0x000009b8ff167424 */ /* 0x000fe200078e00ff */
[----:B------:R-:W-:Y:S01]  /*9840*/  ISETP.GT.AND P0, PT, R157, 0x1, PT ;  /* 0x000000019d00780c */ /* 0x000fe20003f04270 */
[----:B------:R-:W1:Y:S01]  /*9850*/  LDC.64 R8, c[0x0][0xba8] ;  /* 0x0002ea00ff087b82 */ /* 0x000e620000000a00 */
[----:B------:R-:W-:Y:S02]  /*9860*/  IMAD.MOV.U32 R19, RZ, RZ, R31 ;  /* 0x000000ffff137224 */ /* 0x000fe400078e001f */
[----:B------:R-:W-:-:S05]  /*9870*/  SEL R22, R22, 0x978, P0 ;  /* 0x0000097816167807 */ /* 0x000fca0000000000 */
[----:B------:R-:W3:Y:S08]  /*9880*/  LDC.64 R12, c[0x0][R22+0x220] ;  /* 0x00008800160c7b82 */ /* 0x000ef00000000a00 */
[----:B------:R-:W4:Y:S08]  /*9890*/  @P1 LDC R4, c[0x0][0xbec] ;  /* 0x0002fb00ff041b82 */ /* 0x000f300000000800 */
[----:B------:R-:W5:Y:S08]  /*98a0*/  LDC.64 R10, c[0x0][R22+0x218] ;  /* 0x00008600160a7b82 */ /* 0x000f700000000a00 */
[----:B------:R-:W1:Y:S01]  /*98b0*/  @P1 LDC R29, c[0x0][0xbf0] ;  /* 0x0002fc00ff1d1b82 */ /* 0x000e620000000800 */
[----:B---3--:R-:W-:-:S02]  /*98c0*/  IMAD R13, R13, R155, RZ ;  /* 0x0000009b0d0d7224 */ /* 0x008fc400078e02ff */
[----:B------:R-:W-:-:S05]  /*98d0*/  IMAD.WIDE.U32 R24, R12, R155, RZ ;  /* 0x0000009b0c187225 */ /* 0x000fca00078e00ff */
[----:B0-----:R-:W0:Y:S01]  /*98e0*/  LDC.64 R14, c[0x0][R22+0x228] ;  /* 0x00008a00160e7b82 */ /* 0x001e220000000a00 */
[----:B----4-:R-:W-:-:S07]  /*98f0*/  @P1 IMAD.HI.U32 R4, R31, R4, RZ ;  /* 0x000000041f041227 */ /* 0x010fce00078e00ff */
[----:B------:R-:W3:Y:S01]  /*9900*/  LDC.64 R20, c[0x0][R22+0x210] ;  /* 0x0000840016147b82 */ /* 0x000ee20000000a00 */
[-C--:B-----5:R-:W-:Y:S02]  /*9910*/  IMAD R27, R11, R156.reuse, RZ ;  /* 0x0000009c0b1b7224 */ /* 0x0a0fe400078e02ff */
[----:B------:R-:W-:-:S04]  /*9920*/  IMAD.WIDE.U32 R10, R10, R156, RZ ;  /* 0x0000009c0a0a7225 */ /* 0x000fc800078e00ff */
[----:B------:R-:W-:Y:S01]  /*9930*/  IMAD.IADD R27, R11, 0x1, R27 ;  /* 0x000000010b1b7824 */ /* 0x000fe200078e021b */
[----:B-1----:R-:W-:Y:S01]  /*9940*/  @P1 SHF.R.U32.HI R19, RZ, R29, R4 ;  /* 0x0000001dff131219 */ /* 0x002fe20000011604 */
[----:B------:R-:W-:Y:S01]  /*9950*/  IMAD R29, R12, R28, R13 ;  /* 0x0000001c0c1d7224 */ /* 0x000fe200078e020d */
[----:B------:R-:W1:Y:S01]  /*9960*/  @!P0 LDC R8, c[0x0][0xb50] ;  /* 0x0002d400ff088b82 */ /* 0x000e620000000800 */
[----:B------:R-:W-:Y:S02]  /*9970*/  IADD3 R4, P1, P3, R24, R10, R3 ;  /* 0x0000000a18047210 */ /* 0x000fe40007b3e003 */
[----:B------:R-:W-:Y:S02]  /*9980*/  IMAD.MOV R12, RZ, RZ, -R19 ;  /* 0x000000ffff0c7224 */ /* 0x000fe400078e0a13 */
[----:B------:R-:W-:-:S03]  /*9990*/  IMAD.IADD R29, R25, 0x1, R29 ;  /* 0x00000001191d7824 */ /* 0x000fc600078e021d */
[----:B------:R-:W4:Y:S01]  /*99a0*/  @!P0 LDC R9, c[0x0][0xb54] ;  /* 0x0002d500ff098b82 */ /* 0x000f220000000800 */
[----:B--2---:R-:W-:-:S05]  /*99b0*/  SEL R13, R32, RZ, P0 ;  /* 0x000000ff200d7207 */ /* 0x004fca0000000000 */
[----:B0-----:R-:W-:-:S04]  /*99c0*/  IMAD.WIDE.U32 R10, R14, R13, RZ ;  /* 0x0000000d0e0a7225 */ /* 0x001fc800078e00ff */
[----:B------:R-:W-:Y:S02]  /*99d0*/  IMAD R15, R15, R13, RZ ;  /* 0x0000000d0f0f7224 */ /* 0x000fe400078e02ff */
[----:B------:R-:W-:Y:S01]  /*99e0*/  IMAD R13, R33, R12, R31 ;  /* 0x0000000c210d7224 */ /* 0x000fe200078e021f */
[----:B------:R-:W-:Y:S01]  /*99f0*/  IADD3.X R12, R29, R27, R26, P1, P3 ;  /* 0x0000001b1d0c7210 */ /* 0x000fe20000fe641a */
[----:B------:R-:W-:Y:S01]  /*9a00*/  IMAD.IADD R15, R11, 0x1, R15 ;  /* 0x000000010b0f7824 */ /* 0x000fe200078e020f */
[----:B------:R-:W-:Y:S01]  /*9a10*/  IADD3 R10, P0, P1, R19, R4, R10 ;  /* 0x00000004130a7210 */ /* 0x000fe2000791e00a */
[----:B---3--:R-:W-:Y:S01]  /*9a20*/  IMAD R4, R21, R13, RZ ;  /* 0x0000000d15047224 */ /* 0x008fe200078e02ff */
        /* <DEDUP_REMOVED lines=8> */
[----:B----4-:R-:W-:-:S05]  /*9ab0*/  LEA.HI.X R9, R10, R9, R4, 0x2, P0 ;  /* 0x000000090a097211 */ /* 0x010fca00000f1404 */
[----:B------:R1:W-:Y:S02]  /*9ac0*/  STG.E desc[UR40][R8.64], R11 ;  /* 0x0000000b08007986 */ /* 0x0003e4000c101928 */
.L_x_12338:
[----:B------:R-:W-:Y:S05]  /*9ad0*/  BSYNC B1 ;  /* 0x0000000000017941 */ /* 0x000fea0003800000 */
.L_x_12337:
[----:B------:R-:W-:Y:S05]  /*9ae0*/  @P2 BRA `(.L_x_12333) ;  /* 0x0000000400482947 */ /* 0x000fea0003800000 */
[----:B------:R-:W2:Y:S01]  /*9af0*/  LDL R12, [R1+0x8] ;  /* 0x00000800010c7983 */ /* 0x000ea20000100800 */
[----:B------:R-:W3:Y:S03]  /*9b00*/  LDC R15, c[0x0][0xbe8] ;  /* 0x0002fa00ff0f7b82 */ /* 0x000ee60000000800 */
[----:B------:R-:W4:Y:S01]  /*9b10*/  LDL R10, [R1+0x64] ;  /* 0x00006400010a7983 */ /* 0x000f220000100800 */
[--C-:B0-----:R-:W-:Y:S01]  /*9b20*/  SHF.R.S32.HI R14, RZ, 0x1f, R30.reuse ;  /* 0x0000001fff0e7819 */ /* 0x101fe2000001141e */
[----:B------:R-:W-:Y:S01]  /*9b30*/  ULDC.64 UR4, c[0x0][0xaa0] ;  /* 0x0002a80000047ab9 */ /* 0x000fe20000000a00 */
[----:B------:R-:W-:Y:S01]  /*9b40*/  SHF.R.S32.HI R25, RZ, 0x1f, R30 ;  /* 0x0000001fff197819 */ /* 0x000fe2000001141e */
[----:B------:R-:W5:Y:S01]  /*9b50*/  LDL.LU R20, [R1+0x4] ;  /* 0x0000040001147983 */ /* 0x000f620000300800 */
[-C--:B------:R-:W-:Y:S01]  /*9b60*/  LEA.HI R14, R14, R30.reuse, RZ, 0x3 ;  /* 0x0000001e0e0e7211 */ /* 0x080fe200078f18ff */
[----:B------:R-:W-:Y:S01]  /*9b70*/  IMAD R4, R26, UR4, RZ ;  /* 0x000000041a047c24 */ /* 0x000fe2000f8e02ff */
[----:B------:R-:W-:Y:S01]  /*9b80*/  LEA.HI R25, R25, R30, RZ, 0x3 ;  /* 0x0000001e19197211 */ /* 0x000fe200078f18ff */
[C---:B-1----:R-:W-:Y:S01]  /*9b90*/  IMAD.WIDE.U32 R8, R3.reuse, UR4, RZ ;  /* 0x0000000403087c25 */ /* 0x042fe2000f8e00ff */
[----:B------:R-:W-:Y:S01]  /*9ba0*/  LOP3.LUT R14, R14, 0xfffffff8, RZ, 0xc0, !PT ;  /* 0xfffffff80e0e7812 */ /* 0x000fe200078ec0ff */
[----:B------:R-:W-:Y:S01]  /*9bb0*/  ULDC.64 UR6, c[0x0][0xaf0] ;  /* 0x0002bc0000067ab9 */ /* 0x000fe20000000a00 */
[----:B------:R-:W-:Y:S01]  /*9bc0*/  SHF.R.S32.HI R25, RZ, 0x3, R25 ;  /* 0x00000003ff197819 */ /* 0x000fe20000011419 */
[----:B------:R-:W-:Y:S01]  /*9bd0*/  IMAD R11, R3, UR5, R4 ;  /* 0x00000005030b7c24 */ /* 0x000fe2000f8e0204 */
[----:B------:R-:W-:Y:S01]  /*9be0*/  ULDC.64 UR4, c[0x0][0xae8] ;  /* 0x0002ba0000047ab9 */ /* 0x000fe20000000a00 */
[----:B------:R-:W-:-:S02]  /*9bf0*/  IMAD.IADD R14, R30, 0x1, -R14 ;  /* 0x000000011e0e7824 */ /* 0x000fc400078e0a0e */
[----:B------:R-:W-:Y:S02]  /*9c00*/  IMAD.IADD R9, R9, 0x1, R11 ;  /* 0x0000000109097824 */ /* 0x000fe400078e020b */
[----:B------:R-:W-:Y:S02]  /*9c10*/  IMAD R3, R14, 0x30, R25 ;  /* 0x000000300e037824 */ /* 0x000fe400078e0219 */
[----:B------:R-:W-:Y:S01]  /*9c20*/  IMAD.WIDE.U32 R8, R156, UR4, R8 ;  /* 0x000000049c087c25 */ /* 0x000fe2000f8e0008 */
[----:B---3--:R-:W-:-:S03]  /*9c30*/  ISETP.NE.AND P0, PT, R15, 0x1, PT ;  /* 0x000000010f00780c */ /* 0x008fc60003f05270 */
[----:B------:R-:W-:Y:S01]  /*9c40*/  IMAD R9, R156, UR5, R9 ;  /* 0x000000059c097c24 */ /* 0x000fe2000f8e0209 */
[----:B------:R-:W-:Y:S01]  /*9c50*/  ULDC.64 UR4, c[0x0][0xae0] ;  /* 0x0002b80000047ab9 */ /* 0x000fe20000000a00 */
[----:B------:R-:W-:Y:S02]  /*9c60*/  IMAD R21, R0, R15, RZ ;  /* 0x0000000f00157224 */ /* 0x000fe400078e02ff */
[----:B------:R-:W-:-:S06]  /*9c70*/  IMAD.WIDE.U32 R8, R155, UR6, R8 ;  /* 0x000000069b087c25 */ /* 0x000fcc000f8e0008 */
[----:B------:R-:W0:Y:S08]  /*9c80*/  @P0 LDC R13, c[0x0][0xbec] ;  /* 0x0002fb00ff0d0b82 */ /* 0x000e300000000800 */
[----:B------:R-:W1:Y:S01]  /*9c90*/  @P0 LDC R19, c[0x0][0xbf0] ;  /* 0x0002fc00ff130b82 */ /* 0x000e620000000800 */
[----:B--2---:R-:W-:Y:S02]  /*9ca0*/  IMAD.MOV.U32 R22, RZ, RZ, R12 ;  /* 0x000000ffff167224 */ /* 0x004fe400078e000c */
[----:B----4-:R-:W-:-:S02]  /*9cb0*/  IMAD.MOV.U32 R24, RZ, RZ, R10 ;  /* 0x000000ffff187224 */ /* 0x010fc400078e000a */
[----:B------:R-:W-:Y:S02]  /*9cc0*/  IMAD R10, R28, UR6, RZ ;  /* 0x000000061c0a7c24 */ /* 0x000fe4000f8e02ff */
[----:B-----5:R-:W-:-:S04]  /*9cd0*/  IMAD R12, R20, 0xc0, R3 ;  /* 0x000000c0140c7824 */ /* 0x020fc800078e0203 */
[----:B0-----:R-:W-:-:S04]  /*9ce0*/  @P0 IMAD.HI.U32 R4, R12, R13, RZ ;  /* 0x0000000d0c040227 */ /* 0x001fc800078e00ff */
[----:B------:R-:W-:Y:S01]  /*9cf0*/  IMAD.MOV.U32 R3, RZ, RZ, R12 ;  /* 0x000000ffff037224 */ /* 0x000fe200078e000c */
[----:B-1----:R-:W-:Y:S01]  /*9d00*/  @P0 SHF.R.U32.HI R3, RZ, R19, R4 ;  /* 0x00000013ff030219 */ /* 0x002fe20000011604 */
[----:B------:R-:W-:-:S03]  /*9d10*/  IMAD R13, R155, UR7, R10 ;  /* 0x000000079b0d7c24 */ /* 0x000fc6000f8e020a */
[--C-:B------:R-:W-:Y:S01]  /*9d20*/  SHF.R.S32.HI R4, RZ, 0x1f, R3.reuse ;  /* 0x0000001fff047819 */ /* 0x100fe20000011403 */
[----:B------:R-:W-:Y:S02]  /*9d30*/  IMAD.MOV R11, RZ, RZ, -R3 ;  /* 0x000000ffff0b7224 */ /* 0x000fe400078e0a03 */
[----:B------:R-:W-:Y:S02]  /*9d40*/  IMAD.IADD R9, R9, 0x1, R13 ;  /* 0x0000000109097824 */ /* 0x000fe400078e020d */
[----:B------:R-:W-:Y:S02]  /*9d50*/  IMAD R11, R15, R11, R12 ;  /* 0x0000000b0f0b7224 */ /* 0x000fe400078e020c */
[----:B------:R-:W-:Y:S02]  /*9d60*/  IMAD R4, R4, UR4, RZ ;  /* 0x0000000404047c24 */ /* 0x000fe4000f8e02ff */
        /* <DEDUP_REMOVED lines=9> */
[----:B------:R-:W-:Y:S02]  /*9e00*/  IMAD R4, R20, 0xc0, R25 ;  /* 0x000000c014047824 */ /* 0x000fe400078e0219 */
[----:B------:R-:W-:Y:S01]  /*9e10*/  IMAD.IADD R3, R9, 0x1, R3 ;  /* 0x0000000109037824 */ /* 0x000fe200078e0203 */
[----:B------:R-:W-:Y:S01]  /*9e20*/  LEA R9, P0, R8, UR4, 0x1 ;  /* 0x0000000408097c11 */ /* 0x000fe2000f8008ff */
[----:B------:R-:W-:Y:S01]  /*9e30*/  ULDC UR4, c[0x0][0xac8] ;  /* 0x0002b20000047ab9 */ /* 0x000fe20000000800 */
[----:B------:R-:W-:Y:S02]  /*9e40*/  VIADD R0, R4, 0x30 ;  /* 0x0000003004007836 */ /* 0x000fe40000000000 */
[----:B------:R-:W-:Y:S01]  /*9e50*/  LEA.HI.X R14, R8, UR5, R3, 0x1, P0 ;  /* 0x00000005080e7c11 */ /* 0x000fe200080f0c03 */
[----:B------:R-:W0:Y:S01]  /*9e60*/  SHFL.IDX PT, R10, R9, 0x1, 0x181f ;  /* 0x00381f00090a7f89 */ /* 0x000e2200000e0000 */
[----:B------:R-:W-:Y:S01]  /*9e70*/  ISETP.GE.AND P0, PT, R22, UR4, PT ;  /* 0x0000000416007c0c */ /* 0x000fe2000bf06270 */
[----:B------:R-:W-:-:S02]  /*9e80*/  VIADD R3, R4, 0x60 ;  /* 0x0000006004037836 */ /* 0x000fc40000000000 */
[----:B------:R-:W1:Y:S01]  /*9e90*/  SHFL.IDX PT, R8, R9, RZ, 0x181f ;  /* 0x00181fff09087589 */ /* 0x000e6200000e0000 */
[CC--:B------:R-:W-:Y:S01]  /*9ea0*/  ISETP.GE.OR P3, PT, R4.reuse, R21.reuse, P0 ;  /* 0x000000150400720c */ /* 0x0c0fe20000766670 */
[----:B------:R-:W-:Y:S01]  /*9eb0*/  VIADD R4, R4, 0x90 ;  /* 0x0000009004047836 */ /* 0x000fe20000000000 */
[-C--:B------:R-:W-:Y:S01]  /*9ec0*/  ISETP.GE.OR P2, PT, R0, R21.reuse, P0 ;  /* 0x000000150000720c */ /* 0x080fe20000746670 */
[----:B------:R-:W2:Y:S01]  /*9ed0*/  SHFL.IDX PT, R12, R9, 0x2, 0x181f ;  /* 0x00581f00090c7f89 */ /* 0x000ea200000e0000 */
[-C--:B------:R-:W-:Y:S02]  /*9ee0*/  ISETP.GE.OR P1, PT, R3, R21.reuse, P0 ;  /* 0x000000150300720c */ /* 0x080fe40000726670 */
[----:B------:R-:W-:Y:S01]  /*9ef0*/  ISETP.GE.OR P0, PT, R4, R21, P0 ;  /* 0x000000150400720c */ /* 0x000fe20000706670 */
[----:B------:R-:W3:Y:S04]  /*9f00*/  SHFL.IDX PT, R11, R14, RZ, 0x181f ;  /* 0x00181fff0e0b7589 */ /* 0x000ee800000e0000 */
[----:B------:R3:W4:Y:S04]  /*9f10*/  SHFL.IDX PT, R20, R9, 0x3, 0x181f ;  /* 0x00781f0009147f89 */ /* 0x00072800000e0000 */
[----:B------:R-:W5:Y:S04]  /*9f20*/  SHFL.IDX PT, R13, R14, 0x1, 0x181f ;  /* 0x00381f000e0d7f89 */ /* 0x000f6800000e0000 */
[----:B------:R-:W5:Y:S01]  /*9f30*/  SHFL.IDX PT, R15, R14, 0x2, 0x181f ;  /* 0x00581f000e0f7f89 */ /* 0x000f6200000e0000 */
[----:B0-----:R-:W-:-:S03]  /*9f40*/  @!P2 LEA R10, P5, R22, R10, 0x1 ;  /* 0x0000000a160aa211 */ /* 0x001fc600078a08ff */
[----:B------:R4:W0:Y:S01]  /*9f50*/  SHFL.IDX PT, R19, R14, 0x3, 0x181f ;  /* 0x00781f000e137f89 */ /* 0x00082200000e0000 */
[C---:B-1----:R-:W-:Y:S02]  /*9f60*/  @!P3 LEA R8, P6, R22.reuse, R8, 0x1 ;  /* 0x000000081608b211 */ /* 0x042fe400078c08ff */
[C---:B--2---:R-:W-:Y:S02]  /*9f70*/  @!P1 LEA R12, P4, R22.reuse, R12, 0x1 ;  /* 0x0000000c160c9211 */ /* 0x044fe400078808ff */
[C---:B---3--:R-:W-:Y:S02]  /*9f80*/  @!P3 LEA.HI.X R9, R22.reuse, R11, R24, 0x1, P6 ;  /* 0x0000000b1609b211 */ /* 0x048fe400030f0c18 */
[----:B----4-:R-:W-:-:S03]  /*9f90*/  @!P0 LEA R14, P6, R22, R20, 0x1 ;  /* 0x00000014160e8211 */ /* 0x010fc600078c08ff */
[----:B------:R1:W-:Y:S01]  /*9fa0*/  @!P3 ST.E.128 desc[UR40][R8.64], RZ ;  /* 0x000000ff0800b985 */ /* 0x0003e2000c101d28 */
[C-C-:B-----5:R-:W-:Y:S02]  /*9fb0*/  @!P2 LEA.HI.X R11, R22.reuse, R13, R24.reuse, 0x1, P5 ;  /* 0x0000000d160ba211 */ /* 0x160fe400028f0c18 */
[----:B------:R-:W-:-:S03]  /*9fc0*/  @!P1 LEA.HI.X R13, R22, R15, R24, 0x1, P4 ;  /* 0x0000000f160d9211 */ /* 0x000fc600020f0c18 */
[----:B------:R1:W-:Y:S01]  /*9fd0*/  @!P2 ST.E.128 desc[UR40][R10.64], RZ ;  /* 0x000000ff0a00a985 */ /* 0x0003e2000c101d28 */
[----:B0-----:R-:W-:-:S03]  /*9fe0*/  @!P0 LEA.HI.X R15, R22, R19, R24, 0x1, P6 ;  /* 0x00000013160f8211 */ /* 0x001fc600030f0c18 */
[----:B------:R1:W-:Y:S04]  /*9ff0*/  @!P1 ST.E.128 desc[UR40][R12.64], RZ ;  /* 0x000000ff0c009985 */ /* 0x0003e8000c101d28 */
[----:B------:R1:W-:Y:S02]  /*a000*/  @!P0 ST.E.128 desc[UR40][R14.64], RZ ;  /* 0x000000ff0e008985 */ /* 0x0003e4000c101d28 */
.L_x_12333:
[----:B------:R-:W-:Y:S05]  /*a010*/  BSYNC B0 ;  /* 0x0000000000007941 */ /* 0x000fea0003800000 */
.L_x_12329:
[----:B------:R-:W-:Y:S02]  /*a020*/  ULDC UR4, c[0x0][0xc3c] ;  /* 0x00030f0000047ab9 */ /* 0x000fe40000000800 */
[----:B------:R-:W-:-:S13]  /*a030*/  ISETP.GE.AND P0, PT, R7, UR4, PT ;  /* 0x0000000407007c0c */ /* 0x000fda000bf06270 */
[----:B------:R-:W-:Y:S05]  /*a040*/  @!P0 BRA `(.L_x_12339) ;  /* 0xffffff7000548947 */ /* 0x000fea000383ffff */
[----:B------:R-:W-:Y:S05]  /*a050*/  EXIT ;  /* 0x000000000000794d */ /* 0x000fea0003800000 */
.L_x_12304:
        /* <DEDUP_REMOVED lines=16> */
.L_x_12340:
        /* <DEDUP_REMOVED lines=44> */
.L_x_12344:
        /* <DEDUP_REMOVED lines=36> */
.L_x_12342:
        /* <DEDUP_REMOVED lines=19> */
.L_x_12345:
        /* <DEDUP_REMOVED lines=54> */
.L_x_12343:
[----:B------:R-:W-:Y:S02]  /*aaf0*/  IMAD.MOV.U32 R25, RZ, RZ, RZ ;  /* 0x000000ffff197224 */ /* 0x000fe400078e00ff */
[----:B------:R-:W-:Y:S02]  /*ab00*/  IMAD.U32 R24, RZ, RZ, UR6 ;  /* 0x00000006ff187e24 */ /* 0x000fe4000f8e00ff */
[----:B------:R-:W-:-:S07]  /*ab10*/  IMAD.MOV.U32 R26, RZ, RZ, RZ ;  /* 0x000000ffff1a7224 */ /* 0x000fce00078e00ff */
.L_x_12346:
[----:B------:R-:W-:-:S13]  /*ab20*/  ISETP.NE.AND P0, PT, R0, RZ, PT ;  /* 0x000000ff0000720c */ /* 0x000fda0003f05270 */
[----:B------:R-:W0:Y:S01]  /*ab30*/  @!P0 S2R R3, SR_CgaCtaId ;  /* 0x0000000000038919 */ /* 0x000e220000008800 */
[----:B------:R-:W-:-:S04]  /*ab40*/  @!P0 MOV R0, 0x400 ;  /* 0x0000040000008802 */ /* 0x000fc80000000f00 */
[----:B0-----:R-:W-:-:S05]  /*ab50*/  @!P0 LEA R0, R3, R0, 0x18 ;  /* 0x0000000003008211 */ /* 0x001fca00078ec0ff */
[----:B------:R1:W-:Y:S01]  /*ab60*/  @!P0 STS.128 [R0+0x308d0], R24 ;  /* 0x0308d01800008388 */ /* 0x0003e20000000c00 */
[----:B------:R-:W-:Y:S06]  /*ab70*/  BAR.ARV 0x5, 0x200 ;  /* 0x0148000000007b1d */ /* 0x000fec0000002000 */
.L_x_12341:
        /* <DEDUP_REMOVED lines=20> */
[----:B------:R-:W-:Y:S02]  /*acc0*/  LOP3.LUT R2, R0, 0x1f8, RZ, 0xc0, !PT ;  /* 0x000001f800027812 */ /* 0x000fe400078ec0ff */
[----:B------:R-:W-:Y:S02]  /*acd0*/  SHF.R.U32.HI R4, RZ, 0x3, R4 ;  /* 0x00000003ff047819 */ /* 0x000fe40000011604 */
[----:B------:R-:W-:-:S04]  /*ace0*/  LOP3.LUT R2, R2, 0x38, R5, 0x78, !PT ;  /* 0x0000003802027812 */ /* 0x000fc800078e7805 */
[----:B------:R-:W-:Y:S01]  /*acf0*/  LOP3.LUT R2, R2, 0x200, R3, 0xf8, !PT ;  /* 0x0000020002027812 */ /* 0x000fe200078ef803 */
[----:B------:R-:W-:-:S04]  /*ad00*/  IMAD.SHL.U32 R3, R5, 0x10, RZ ;  /* 0x0000001005037824 */ /* 0x000fc800078e00ff */
[----:B------:R-:W-:Y:S01]  /*ad10*/  IMAD R0, R2, 0x2, R17 ;  /* 0x0000000202007824 */ /* 0x000fe200078e0211 */
[----:B------:R-:W-:-:S04]  /*ad20*/  LOP3.LUT R3, R4, 0x70, R3, 0xf8, !PT ;  /* 0x0000007004037812 */ /* 0x000fc800078ef803 */
[----:B------:R3:W-:Y:S03]  /*ad30*/  STL [R1+0x8], R0 ;  /* 0x0000080001007387 */ /* 0x0007e60000100800 */
.L_x_12437:
[----:B0-----:R-:W0:Y:S02]  /*ad40*/  LDC.64 R2, c[0x0][0xc88] ;  /* 0x00032200ff027b82 */ /* 0x001e240000000a00 */
[----:B0-----:R-:W-:-:S05]  /*ad50*/  IMAD.WIDE R2, R27, 0x4, R2 ;  /* 0x000000041b027825 */ /* 0x001fca00078e0202 */
[----:B--2---:R-:W2:Y:S01]  /*ad60*/  LDG.E R10, desc[UR40][R2.64] ;  /* 0x00000028020a7981 */ /* 0x004ea2000c1e1900 */
[----:B------:R-:W-:Y:S05]  /*ad70*/  YIELD ;  /* 0x0000000000007946 */ /* 0x000fea0003800000 */
[----:B------:R-:W-:Y:S01]  /*ad80*/  ULDC.64 UR4, c[0x0][0xa28] ;  /* 0x00028a0000047ab9 */ /* 0x000fe20000000a00 */
[----:B---3--:R-:W-:Y:S01]  /*ad90*/  IMAD.MOV.U32 R0, RZ, RZ, RZ ;  /* 0x000000ffff007224 */ /* 0x008fe200078e00ff */
[----:B------:R-:W-:Y:S01]  /*ada0*/  ISETP.NE.U32.AND P0, PT, RZ, UR4, PT ;  /* 0x00000004ff007c0c */ /* 0x000fe2000bf05070 */
[----:B------:R-:W-:Y:S01]  /*adb0*/  IMAD.MOV.U32 R6, RZ, RZ, RZ ;  /* 0x000000ffff067224 */ /* 0x000fe200078e00ff */
[----:B------:R-:W-:Y:S01]  /*adc0*/  ULDC.64 UR8, c[0x0][0xa08] ;  /* 0x0002820000087ab9 */ /* 0x000fe20000000a00 */
[----:B------:R-:W-:Y:S01]  /*add0*/  ULDC.64 UR6, c[0x0][0xa18] ;  /* 0x0002860000067ab9 */ /* 0x000fe20000000a00 */
[----:B------:R-:W-:-:S02]  /*ade0*/  ISETP.NE.AND.EX P0, PT, RZ, UR5, PT, P0 ;  /* 0x00000005ff007c0c */ /* 0x000fc4000bf05300 */
[----:B------:R-:W-:Y:S02]  /*adf0*/  ISETP.NE.U32.AND P2, PT, RZ, UR8, PT ;  /* 0x00000008ff007c0c */ /* 0x000fe4000bf45070 */
        /* <DEDUP_REMOVED lines=22> */
[----:B------:R-:W5:Y:S01]  /*af60*/  @P0 LDG.E R8, desc[UR40][R4.64] ;  /* 0x0000002804080981 */ /* 0x000f62000c1e1900 */
[----:B------:R-:W-:-:S03]  /*af70*/  ULDC.64 UR4, c[0x0][0x418] ;  /* 0x0001060000047ab9 */ /* 0x000fc60000000a00 */
        /* <DEDUP_REMOVED lines=14> */
[----:B------:R-:W2:Y:S04]  /*b060*/  LDG.E R6, desc[UR40][R2.64] ;  /* 0x0000002802067981 */ /* 0x000ea8000c1e1900 */
[----:B0-----:R-:W2:Y:S02]  /*b070*/  LDG.E R9, desc[UR40][R2.64+0x4] ;  /* 0x0000042802097981 */ /* 0x001ea4000c1e1900 */
[----:B--2---:R-:W-:-:S05]  /*b080*/  IMAD.IADD R2, R9, 0x1, -R6 ;  /* 0x0000000109027824 */ /* 0x004fca00078e0a06 */
[----:B------:R1:W-:Y:S02]  /*b090*/  STL [R1+0x30], R2 ;  /* 0x0000300201007387 */ /* 0x0003e40000100800 */
.L_x_12348:
        /* <DEDUP_REMOVED lines=15> */
.L_x_12349:
[----:B------:R-:W-:Y:S05]  /*b190*/  @!P0 BRA `(.L_x_12350) ;  /* 0x00000000000c8947 */ /* 0x000fea0003800000 */
[----:B------:R-:W2:Y:S04]  /*b1a0*/  LDG.E R7, desc[UR40][R4.64] ;  /* 0x0000002804077981 */ /* 0x000ea8000c1e1900 */
[----:B------:R-:W2:Y:S02]  /*b1b0*/  LDG.E R2, desc[UR40][R4.64+0x4] ;  /* 0x0000042804027981 */ /* 0x000ea4000c1e1900 */
[----:B--2---:R-:W-:-:S07]  /*b1c0*/  IMAD.IADD R7, R2, 0x1, -R7 ;  /* 0x0000000102077824 */ /* 0x004fce00078e0a07 */
.L_x_12350:
[----:B-----5:R-:W-:Y:S01]  /*b1d0*/  IMAD.IADD R7, R7, 0x1, -R0 ;  /* 0x0000000107077824 */ /* 0x020fe200078e0a00 */
[----:B0-----:R-:W-:Y:S01]  /*b1e0*/  LOP3.LUT R9, R6, 0xff, RZ, 0xc0, !PT ;  /* 0x000000ff06097812 */ /* 0x001fe200078ec0ff */
        /* <DEDUP_REMOVED lines=14> */
[----:B------:R-:W1:Y:S02]  /*b2d0*/  @!P0 LDC R6, c[0x0][0x9f0] ;  /* 0x00027c00ff068b82 */ /* 0x000e640000000800 */
[-C--:B-1----:R-:W-:Y:S02]  /*b2e0*/  IABS R0, R6.reuse ;  /* 0x0000000600007213 */ /* 0x082fe40000000000 */
[----:B------:R-:W-:Y:S02]  /*b2f0*/  IABS R5, R6 ;  /* 0x0000000600057213 */ /* 0x000fe40000000000 */
[----:B0-----:R-:W0:Y:S03]  /*b300*/  I2F.RP R2, R0 ;  /* 0x0000000000027306 */ /* 0x001e260000209400 */
        /* <DEDUP_REMOVED lines=24> */
.L_x_12352:
[----:B------:R-:W-:Y:S05]  /*b490*/  BSYNC B0 ;  /* 0x0000000000007941 */ /* 0x000fea0003800000 */
.L_x_12351:
[----:B------:R-:W-:Y:S01]  /*b4a0*/  IMAD.MOV.U32 R0, RZ, RZ, R7 ;  /* 0x000000ffff007224 */ /* 0x000fe200078e0007 */
[----:B------:R-:W-:Y:S03]  /*b4b0*/  BSSY B7, `(.L_x_12353) ;  /* 0x000035a000077945 */ /* 0x000fe60003800000 */
[----:B0-----:R-:W-:-:S05]  /*b4c0*/  IMAD R2, R9, R0, RZ ;  /* 0x0000000009027224 */ /* 0x001fca00078e02ff */
        /* <DEDUP_REMOVED lines=11> */
[----:B------:R-:W2:Y:S01]  /*b580*/  LDC.64 R2, c[0x0][0xc60] ;  /* 0x00031800ff027b82 */ /* 0x000ea20000000a00 */
[----:B------:R-:W0:Y:S02]  /*b590*/  FLO.U32 R0, UR4 ;  /* 0x0000000400007d00 */ /* 0x000e2400080e0000 */
[----:B0-----:R-:W-:-:S06]  /*b5a0*/  ISETP.EQ.U32.AND P0, PT, R0, R5, PT ;  /* 0x000000050000720c */ /* 0x001fcc0003f02070 */
[----:B------:R-:W2:Y:S07]  /*b5b0*/  POPC R5, UR4 ;  /* 0x0000000400057d09 */ /* 0x000eae0008000000 */
[----:B--2---:R-:W2:Y:S01]  /*b5c0*/  @P0 ATOMG.E.ADD.STRONG.GPU PT, R3, desc[UR40][R2.64], R5 ;  /* 0x00000005020309a8 */ /* 0x004ea200081ee1e8 */
[----:B------:R-:W0:Y:S02]  /*b5d0*/  S2R R4, SR_LTMASK ;  /* 0x0000000000047919 */ /* 0x000e240000003900 */
[----:B0-----:R-:W-:-:S04]  /*b5e0*/  LOP3.LUT R4, R4, UR4, RZ, 0xc0, !PT ;  /* 0x0000000404047c12 */ /* 0x001fc8000f8ec0ff */
[----:B-1----:R-:W0:Y:S01]  /*b5f0*/  POPC R7, R4 ;  /* 0x0000000400077309 */ /* 0x002e220000000000 */
[----:B--2---:R-:W0:Y:S02]  /*b600*/  SHFL.IDX PT, R0, R3, R0, 0x1f ;  /* 0x00001f0003007589 */ /* 0x004e2400000e0000 */
[----:B0-----:R-:W-:Y:S01]  /*b610*/  IADD3 R24, R0, UR36, R7 ;  /* 0x0000002400187c10 */ /* 0x001fe2000fffe007 */
[----:B------:R-:W-:Y:S06]  /*b620*/  BRA `(.L_x_12355) ;  /* 0x0000003400087947 */ /* 0x000fec0003800000 */
.L_x_12354:
        /* <DEDUP_REMOVED lines=20> */
.L_x_12357:
[----:B------:R-:W-:Y:S05]  /*b770*/  BSYNC B6 ;  /* 0x0000000000067941 */ /* 0x000fea0003800000 */
.L_x_12356:
        /* <DEDUP_REMOVED lines=8> */
[----:B------:R0:W2:Y:S01]  /*b800*/  LDC.64 R2, c[0x4][R0] ;  /* 0x0100000000027b82 */ /* 0x0000a20000000a00 */
[----:B------:R-:W-:Y:S02]  /*b810*/  IMAD.U32 R4, RZ, RZ, UR6 ;  /* 0x00000006ff047e24 */ /* 0x000fe4000f8e00ff */
[----:B------:R-:W-:Y:S02]  /*b820*/  IMAD.U32 R5, RZ, RZ, UR7 ;  /* 0x00000007ff057e24 */ /* 0x000fe4000f8e00ff */
[----:B------:R-:W-:Y:S02]  /*b830*/  IMAD.U32 R6, RZ, RZ, UR8 ;  /* 0x00000008ff067e24 */ /* 0x000fe4000f8e00ff */
[----:B-1----:R-:W-:-:S02]  /*b840*/  IMAD.U32 R7, RZ, RZ, UR9 ;  /* 0x00000009ff077e24 */ /* 0x002fc4000f8e00ff */
[----:B------:R-:W-:Y:S02]  /*b850*/  IMAD.U32 R10, RZ, RZ, UR4 ;  /* 0x00000004ff0a7e24 */ /* 0x000fe4000f8e00ff */
[----:B------:R-:W-:Y:S02]  /*b860*/  IMAD.U32 R11, RZ, RZ, UR5 ;  /* 0x00000005ff0b7e24 */ /* 0x000fe4000f8e00ff */
[----:B------:R-:W-:Y:S02]  /*b870*/  IMAD.MOV.U32 R8, RZ, RZ, 0x70 ;  /* 0x00000070ff087424 */ /* 0x000fe400078e00ff */
[----:B------:R-:W-:Y:S02]  /*b880*/  IMAD.MOV.U32 R12, RZ, RZ, 0x1 ;  /* 0x00000001ff0c7424 */ /* 0x000fe400078e00ff */
[----:B0-----:R-:W-:-:S07]  /*b890*/  IMAD.MOV.U32 R13, RZ, RZ, RZ ;  /* 0x000000ffff0d7224 */ /* 0x001fce00078e00ff */
[----:B------:R-:W-:-:S07]  /*b8a0*/  LEPC R20, `(.L_x_12360) ;  /* 0x000000001014794e */ /* 0x000fce0000000000 */
[----:B--2---:R-:W-:Y:S05]  /*b8b0*/  CALL.ABS.NOINC R2 ;  /* 0x0000000002007343 */ /* 0x004fea0003c00000 */
.L_x_12360:
        /* <DEDUP_REMOVED lines=16> */
.L_x_12359:
[----:B------:R-:W-:Y:S05]  /*b9c0*/  BSYNC B6 ;  /* 0x0000000000067941 */ /* 0x000fea0003800000 */
.L_x_12358:
[----:B------:R-:W-:Y:S01]  /*b9d0*/  ULDC.64 UR4, c[0x0][0x9f8] ;  /* 0x00027e0000047ab9 */ /* 0x000fe20000000a00 */
[----:B------:R-:W2:Y:S01]  /*b9e0*/  LDL R20, [R1+0x1c] ;  /* 0x00001c0001147983 */ /* 0x000ea20000100800 */
[----:B------:R-:W-:-:S04]  /*b9f0*/  ISETP.NE.U32.AND P0, PT, RZ, UR4, PT ;  /* 0x00000004ff007c0c */ /* 0x000fc8000bf05070 */
[----:B------:R-:W-:-:S13]  /*ba00*/  ISETP.NE.AND.EX P0, PT, RZ, UR5, PT, P0 ;  /* 0x00000005ff007c0c */ /* 0x000fda000bf05300 */
[----:B------:R-:W-:-:S04]  /*ba10*/  @P0 IADD3 R2, P1, R19, UR4, RZ ;  /* 0x0000000413020c10 */ /* 0x000fc8000ff3e0ff */
[----:B------:R-:W-:Y:S01]  /*ba20*/  @P0 IADD3.X R3, R22, UR5, RZ, P1, !PT ;  /* 0x0000000516030c10 */ /* 0x000fe20008ffe4ff */
[----:B------:R-:W-:-:S04]  /*ba30*/  ULDC.64 UR4, c[0x0][0xa08] ;  /* 0x0002820000047ab9 */ /* 0x000fc80000000a00 */
[----:B------:R0:W1:Y:S02]  /*ba40*/  @P0 LDG.E R23, desc[UR40][R2.64] ;  /* 0x0000002802170981 */ /* 0x000064000c1e1900 */
[----:B0-----:R-:W0:Y:S02]  /*ba50*/  LDC.64 R2, c[0x0][0x418] ;  /* 0x00010600ff027b82 */ /* 0x001e240000000a00 */
[----:B0-----:R-:W-:Y:S01]  /*ba60*/  LOP3.LUT P0, RZ, R2, UR4, RZ, 0xfc, !PT ;  /* 0x0000000402ff7c12 */ /* 0x001fe2000f80fcff */
[----:B------:R-:W-:-:S03]  /*ba70*/  UMOV UR4, 0xffffffff ;  /* 0xffffffff00047882 */ /* 0x000fc60000000000 */
[----:B------:R-:W-:Y:S01]  /*ba80*/  LOP3.LUT P0, RZ, R3, UR5, RZ, 0xfc, P0 ;  /* 0x0000000503ff7c12 */ /* 0x000fe2000800fcff */
[----:B--2---:R-:W-:Y:S01]  /*ba90*/  VIADD R22, R20, 0xffffffff ;  /* 0xffffffff14167836 */ /* 0x004fe20000000000 */
[----:B-1----:R-:W-:Y:S02]  /*baa0*/  SHF.R.S32.HI R7, RZ, 0x1f, R23 ;  /* 0x0000001fff077819 */ /* 0x002fe40000011417 */
[----:B------:R-:W-:-:S03]  /*bab0*/  SEL R19, R23, RZ, !P0 ;  /* 0x000000ff17137207 */ /* 0x000fc60004000000 */
[----:B------:R0:W-:Y:S01]  /*bac0*/  STL [R1], R7 ;  /* 0x0000000701007387 */ /* 0x0001e20000100800 */
[----:B------:R-:W-:Y:S05]  /*bad0*/  BRA.DIV UR4, `(.L_x_12361) ;  /* 0x0000004204487947 */ /* 0x000fea000b800000 */
[----:B------:R-:W1:Y:S02]  /*bae0*/  S2R R0, SR_TID.X ;  /* 0x0000000000007919 */ /* 0x000e640000002100 */
[----:B-1----:R-:W-:-:S04]  /*baf0*/  SHF.R.U32.HI R0, RZ, 0x5, R0 ;  /* 0x00000005ff007819 */ /* 0x002fc80000011600 */
[----:B------:R-:W-:-:S05]  /*bb00*/  LOP3.LUT R0, R0, 0x3, RZ, 0xc0, !PT ;  /* 0x0000000300007812 */ /* 0x000fca00078ec0ff */
[----:B------:R1:W2:Y:S02]  /*bb10*/  SHFL.IDX PT, R14, R0, RZ, 0x1f ;  /* 0x00001fff000e7589 */ /* 0x0002a400000e0000 */
.L_x_12453:
        /* <DEDUP_REMOVED lines=8> */
.L_x_12456:
[----:B------:R-:W-:Y:S05]  /*bba0*/  @!P6 BRA `(.L_x_12362) ;  /* 0x0000000000e0e947 */ /* 0x000fea0003800000 */
[----:B------:R-:W-:-:S04]  /*bbb0*/  ISETP.NE.U32.AND P0, PT, R2, RZ, PT ;  /* 0x000000ff0200720c */ /* 0x000fc80003f05070 */
[----:B------:R-:W-:-:S13]  /*bbc0*/  ISETP.NE.AND.EX P0, PT, R3, RZ, PT, P0 ;  /* 0x000000ff0300720c */ /* 0x000fda0003f05300 */
[----:B------:R-:W-:Y:S05]  /*bbd0*/  @!P0 BRA `(.L_x_12364) ;  /* 0x0000000000488947 */ /* 0x000fea0003800000 */
[----:B------:R-:W2:Y:S01]  /*bbe0*/  LDC R6, c[0x0][0x43c] ;  /* 0x00010f00ff067b82 */ /* 0x000ea20000000800 */
[----:B-1----:R-:W-:Y:S01]  /*bbf0*/  IMAD.MOV.U32 R0, RZ, RZ, R22 ;  /* 0x000000ffff007224 */ /* 0x002fe200078e0016 */
[----:B------:R-:W-:Y:S01]  /*bc00*/  ULDC.64 UR4, c[0x0][0x428] ;  /* 0x00010a0000047ab9 */ /* 0x000fe20000000a00 */
[----:B--2---:R-:W-:-:S13]  /*bc10*/  ISETP.NE.AND P0, PT, R6, 0x1, PT ;  /* 0x000000010600780c */ /* 0x004fda0003f05270 */
[----:B------:R-:W1:Y:S02]  /*bc20*/  @P0 LDC.64 R4, c[0x0][0x440] ;  /* 0x00011000ff040b82 */ /* 0x000e640000000a00 */
[----:B-1----:R-:W-:-:S05]  /*bc30*/  @P0 IMAD.HI.U32 R4, R22, R4, RZ ;  /* 0x0000000416040227 */ /* 0x002fca00078e00ff */
        /* <DEDUP_REMOVED lines=12> */
.L_x_12364:
[----:B-1----:R-:W-:Y:S01]  /*bd00*/  IMAD R0, R18, 0x8, R17 ;  /* 0x0000000812007824 */ /* 0x002fe200078e0211 */
[----:B--2---:R-:W-:-:S04]  /*bd10*/  SHF.L.U32 R2, R28, 0x1f, RZ ;  /* 0x0000001f1c027819 */ /* 0x004fc800000006ff */
[----:B------:R-:W1:Y:S02]  /*bd20*/  SYNCS.PHASECHK.TRANS64.TRYWAIT P0, [R0+URZ+0x30840], R2 ;  /* 0x03084002000075a7 */ /* 0x000e64000800017f */
[----:B-1----:R-:W-:Y:S05]  /*bd30*/  @!P0 BRA `(.L_x_12365) ;  /* 0x0000004000048947 */ /* 0x002fea0003800000 */
.L_x_12457:
[----:B------:R-:W2:Y:S02]  /*bd40*/  S2R R3, SR_TID.X ;  /* 0x0000000000037919 */ /* 0x000ea40000002100 */
        /* <DEDUP_REMOVED lines=10> */
.L_x_12366:
[----:B------:R-:W-:Y:S01]  /*bdf0*/  R2UR UR9, R0 ;  /* 0x00000000000972ca */ /* 0x000fe200000e0000 */
[----:B-1----:R-:W-:Y:S01]  /*be00*/  IMAD R0, R18, 0x6000, R17 ;  /* 0x0000600012007824 */ /* 0x002fe200078e0211 */
[----:B------:R-:W-:Y:S01]  /*be10*/  R2UR UR11, R22 ;  /* 0x00000000160b72ca */ /* 0x000fe200000e0000 */
[----:B------:R-:W-:Y:S01]  /*be20*/  UIADD3 UR6, UP0, UR38, 0x370, URZ ;  /* 0x0000037026067890 */ /* 0x000fe2000ff1e03f */
[----:B------:R-:W-:Y:S01]  /*be30*/  R2UR UR4, R26 ;  /* 0x000000001a0472ca */ /* 0x000fe200000e0000 */
[----:B------:R-:W-:Y:S01]  /*be40*/  UMOV UR5, 0x14f00000 ;  /* 0x14f0000000057882 */ /* 0x000fe20000000000 */
[----:B------:R-:W-:Y:S01]  /*be50*/  R2UR UR8, R0 ;  /* 0x00000000000872ca */ /* 0x000fe200000e0000 */
[----:B------:R-:W-:Y:S01]  /*be60*/  UIADD3.X UR7, URZ, UR39, URZ, UP0, !UPT ;  /* 0x000000273f077290 */ /* 0x000fe200087fe43f */
[----:B------:R-:W-:Y:S01]  /*be70*/  R2UR UR12, R16 ;  /* 0x00000000100c72ca */ /* 0x000fe200000e0000 */
[----:B------:R-:W-:Y:S01]  /*be80*/  UMOV UR10, URZ ;  /* 0x0000003f000a7c82 */ /* 0x000fe20008000000 */
[----:B-----5:R-:W-:-:S02]  /*be90*/  R2UR UR13, R19 ;  /* 0x00000000130d72ca */ /* 0x020fc400000e0000 */
[----:B------:R-:W-:Y:S01]  /*bea0*/  PLOP3.LUT P0, PT, PT, PT, PT, 0x80, 0x0 ;  /* 0x000000000000781c */ /* 0x000fe20003f0f070 */
[----:B------:R-:W-:Y:S01]  /*beb0*/  UIADD3 UR9, UR9, 0x30830, URZ ;  /* 0x0003083009097890 */ /* 0x000fe2000fffe03f */
[----:B------:R-:W-:-:S03]  /*bec0*/  LOP3.LUT R29, R29, 0xfffffffe, RZ, 0xc0, !PT ;  /* 0xfffffffe1d1d7812 */ /* 0x000fc600078ec0ff */
[----:B------:R-:W-:Y:S02]  /*bed0*/  UIMAD UR11, UR11, 0xc0, UR4 ;  /* 0x000000c00b0b78a4 */ /* 0x000fe4000f8e0204 */
[----:B------:R-:W-:Y:S01]  /*bee0*/  UIADD3 UR8, UR8, 0x12400, URZ ;  /* 0x0001240008087890 */ /* 0x000fe2000fffe03f */
[----:B------:R-:W-:-:S05]  /*bef0*/  UMOV UR4, 0x0 ;  /* 0x0000000000047882 */ /* 0x000fca0000000000 */
[----:B------:R-:W-:-:S03]  /*bf00*/  @P0 LOP3.LUT R29, R29, 0x1, RZ, 0xfc, !PT ;  /* 0x000000011d1d0812 */ /* 0x000fc600078efcff */
[----:B------:R2:W-:Y:S02]  /*bf10*/  UTMALDG.4D [UR8], [UR6], desc[UR4] ;  /* 0x00000408060075b4 */ /* 0x0005e40008019000 */
[----:B--2---:R-:W-:Y:S02]  /*bf20*/  NOP ;  /* 0x0000000000007918 */ /* 0x004fe40000000000 */
.L_x_12362:
[----:B------:R-:W2:Y:S04]  /*bf30*/  LDL.LU R4, [R1+0x10] ;  /* 0x0000100001047983 */ /* 0x000ea80000300800 */
[----:B------:R-:W3:Y:S04]  /*bf40*/  LDL.LU R6, [R1+0xc] ;  /* 0x00000c0001067983 */ /* 0x000ee80000300800 */
[----:B------:R-:W4:Y:S01]  /*bf50*/  LDL.LU R3, [R1+0x20] ;  /* 0x0000200001037983 */ /* 0x000f220000300800 */
[----:B------:R-:W-:Y:S05]  /*bf60*/  WARPSYNC.ALL ;  /* 0x0000000000007948 */ /* 0x000fea0003800000 */
[----:B------:R-:W-:Y:S01]  /*bf70*/  ULDC.64 UR6, c[0x0][0xa00] ;  /* 0x0002800000067ab9 */ /* 0x000fe20000000a00 */
[----:B------:R-:W-:Y:S01]  /*bf80*/  ULDC.64 UR4, c[0x0][0x298] ;  /* 0x0000a60000047ab9 */ /* 0x000fe20000000a00 */
[----:B-1----:R-:W-:Y:S01]  /*bf90*/  VIADD R0, R17, 0xc400 ;  /* 0x0000c40011007836 */ /* 0x002fe20000000000 */
[----:B------:R-:W-:Y:S01]  /*bfa0*/  BAR.SYNC.DEFER_BLOCKING 0x8, 0x200 ;  /* 0x0208000000007b1d */ /* 0x000fe20000010000 */
[----:B------:R-:W-:-:S03]  /*bfb0*/  ISETP.NE.U32.AND P0, PT, RZ, UR6, PT ;  /* 0x00000006ff007c0c */ /* 0x000fc6000bf05070 */
[----:B------:R-:W-:Y:S02]  /*bfc0*/  LOP3.LUT P1, RZ, R0, 0x3ff, RZ, 0xc0, !PT ;  /* 0x000003ff00ff7812 */ /* 0x000fe4000782c0ff */
[----:B------:R-:W-:Y:S01]  /*bfd0*/  ISETP.NE.AND.EX P0, PT, RZ, UR7, PT, P0 ;  /* 0x00000007ff007c0c */ /* 0x000fe2000bf05300 */
[----:B------:R-:W-:Y:S01]  /*bfe0*/  BSSY B6, `(.L_x_12367) ;  /* 0x000001d000067945 */ /* 0x000fe20003800000 */
[----:B--2---:R-:W-:Y:S02]  /*bff0*/  SHF.R.S32.HI R2, RZ, 0x1f, R4 ;  /* 0x0000001fff027819 */ /* 0x004fe40000011404 */
[----:B---3--:R-:W-:-:S03]  /*c000*/  SEL R6, R6, RZ, !P0 ;  /* 0x000000ff06067207 */ /* 0x008fc60004000000 */
[----:B------:R-:W-:-:S04]  /*c010*/  IMAD R2, R2, UR4, RZ ;  /* 0x0000000402027c24 */ /* 0x000fc8000f8e02ff */
[C---:B------:R-:W-:Y:S01]  /*c020*/  IMAD R0, R4.reuse, UR5, R2 ;  /* 0x0000000504007c24 */ /* 0x040fe2000f8e0202 */
[----:B----4-:R-:W-:Y:S01]  /*c030*/  SEL R2, R3, RZ, !P0 ;  /* 0x000000ff03027207 */ /* 0x010fe20004000000 */
[----:B------:R-:W-:-:S04]  /*c040*/  IMAD.WIDE.U32 R4, R4, UR4, RZ ;  /* 0x0000000404047c25 */ /* 0x000fc8000f8e00ff */
[----:B------:R-:W-:Y:S01]  /*c050*/  IMAD.IADD R0, R5, 0x1, R0 ;  /* 0x0000000105007824 */ /* 0x000fe200078e0200 */
[----:B------:R1:W-:Y:S04]  /*c060*/  STL.64 [R1+0x28], R4 ;  /* 0x0000280401007387 */ /* 0x0003e80000100a00 */
[----:B------:R1:W-:Y:S04]  /*c070*/  STL [R1+0xc], R6 ;  /* 0x00000c0601007387 */ /* 0x0003e80000100800 */
[----:B------:R1:W-:Y:S04]  /*c080*/  STL [R1+0x20], R2 ;  /* 0x0000200201007387 */ /* 0x0003e80000100800 */
[----:B------:R1:W-:Y:S01]  /*c090*/  STL [R1+0x10], R0 ;  /* 0x0000100001007387 */ /* 0x0003e20000100800 */
[----:B------:R-:W-:Y:S05]  /*c0a0*/  @!P1 BRA `(.L_x_12368) ;  /* 0x0000000000409947 */ /* 0x000fea0003800000 */
[----:B-1----:R-:W-:Y:S01]  /*c0b0*/  MOV R2, 0x0 ;  /* 0x0000000000027802 */ /* 0x002fe20000000f00 */
        /* <DEDUP_REMOVED lines=15> */
.L_x_12368:
[----:B------:R-:W-:Y:S05]  /*c1b0*/  BSYNC B6 ;  /* 0x0000000000067941 */ /* 0x000fea0003800000 */
.L_x_12367:
[----:B------:R-:W2:Y:S01]  /*c1c0*/  LDL.LU R20, [R1+0x10] ;  /* 0x0000100001147983 */ /* 0x000ea20000300800 */
[----:B------:R-:W3:Y:S01]  /*c1d0*/  LDC R9, c[0x0][0x448] ;  /* 0x00011200ff097b82 */ /* 0x000ee20000000800 */
[----:B------:R-:W-:Y:S01]  /*c1e0*/  ULDC.64 UR4, c[0x0][0x2d8] ;  /* 0x0000b60000047ab9 */ /* 0x000fe20000000a00 */
[----:B------:R-:W-:Y:S01]  /*c1f0*/  ULDC.64 UR6, c[0x0][0x2e0] ;  /* 0x0000b80000067ab9 */ /* 0x000fe20000000a00 */
[----:B-1----:R-:W2:Y:S01]  /*c200*/  LDL.LU.64 R2, [R1+0x28] ;  /* 0x0000280001027983 */ /* 0x002ea20000300a00 */
[----:B------:R-:W-:-:S03]  /*c210*/  ULDC.64 UR8, c[0x0][0x280] ;  /* 0x0000a00000087ab9 */ /* 0x000fc60000000a00 */
[----:B------:R-:W4:Y:S04]  /*c220*/  LDL.LU R21, [R1+0x20] ;  /* 0x0000200001157983 */ /* 0x000f280000300800 */
[----:B------:R-:W4:Y:S04]  /*c230*/  LDL.LU R4, [R1+0xc] ;  /* 0x00000c0001047983 */ /* 0x000f280000300800 */
[----:B------:R1:W5:Y:S01]  /*c240*/  LDL R10, [R1+0x8] ;  /* 0x00000800010a7983 */ /* 0x0003620000100800 */
[----:B---3--:R-:W-:-:S13]  /*c250*/  ISETP.NE.AND P0, PT, R9, 0x1, PT ;  /* 0x000000010900780c */ /* 0x008fda0003f05270 */
[----:B------:R-:W3:Y:S08]  /*c260*/  @P0 LDC R5, c[0x0][0x450] ;  /* 0x00011400ff050b82 */ /* 0x000ef00000000800 */
[----:B------:R-:W1:Y:S01]  /*c270*/  @P0 LDC R8, c[0x0][0x450] ;  /* 0x00011400ff080b82 */ /* 0x000e620000000800 */
[----:B------:R-:W1:Y:S01]  /*c280*/  S2R R11, SR_TID.X ;  /* 0x00000000000b7919 */ /* 0x000e620000002100 */
[----:B--2---:R-:W-:-:S02]  /*c290*/  IMAD.MOV.U32 R3, RZ, RZ, R20 ;  /* 0x000000ffff037224 */ /* 0x004fc400078e0014 */
        /* <DEDUP_REMOVED lines=13> */
[----:B------:R-:W-:-:S05]  /*c370*/  LOP3.LUT R20, R21, 0x70, R20, 0xf8, !PT ;  /* 0x0000007015147812 */ /* 0x000fca00078ef814 */
[----:B------:R-:W-:-:S04]  /*c380*/  IMAD R6, R25, 0xc0, R20 ;  /* 0x000000c019067824 */ /* 0x000fc800078e0214 */
[----:B----4-:R-:W-:-:S04]  /*c390*/  @P0 IMAD.HI.U32 R0, R6, R4, RZ ;  /* 0x0000000406000227 */ /* 0x010fc800078e00ff */
[----:B------:R-:W-:Y:S01]  /*c3a0*/  IMAD.MOV.U32 R4, RZ, RZ, R6 ;  /* 0x000000ffff047224 */ /* 0x000fe200078e0006 */
[----:B---3--:R-:W-:-:S04]  /*c3b0*/  @P0 SHF.R.U32.HI R4, RZ, R5, R0 ;  /* 0x00000005ff040219 */ /* 0x008fc80000011600 */
[----:B------:R-:W-:-:S05]  /*c3c0*/  SHF.R.S32.HI R0, RZ, 0x1f, R4 ;  /* 0x0000001fff007819 */ /* 0x000fca0000011404 */
[----:B------:R-:W-:-:S04]  /*c3d0*/  IMAD R0, R0, UR4, RZ ;  /* 0x0000000400007c24 */ /* 0x000fc8000f8e02ff */
[C---:B0-----:R-:W-:Y:S02]  /*c3e0*/  IMAD R7, R4.reuse, UR5, R0 ;  /* 0x0000000504077c24 */ /* 0x041fe4000f8e0200 */
[----:B------:R-:W-:Y:S02]  /*c3f0*/  IMAD.MOV R0, RZ, RZ, -R4 ;  /* 0x000000ffff007224 */ /* 0x000fe400078e0a04 */
[----:B------:R-:W-:-:S04]  /*c400*/  IMAD.WIDE.U32 R4, R4, UR4, R2 ;  /* 0x0000000404047c25 */ /* 0x000fc8000f8e0002 */
[----:B------:R-:W-:Y:S02]  /*c410*/  IMAD R0, R9, R0, R6 ;  /* 0x0000000009007224 */ /* 0x000fe400078e0206 */
[----:B------:R-:W-:-:S03]  /*c420*/  IMAD.IADD R5, R5, 0x1, R7 ;  /* 0x0000000105057824 */ /* 0x000fc600078e0207 */
[----:B------:R-:W-:-:S05]  /*c430*/  SHF.R.S32.HI R7, RZ, 0x1f, R0 ;  /* 0x0000001fff077819 */ /* 0x000fca0000011400 */
[----:B------:R-:W-:Y:S02]  /*c440*/  IMAD R7, R7, UR6, RZ ;  /* 0x0000000607077c24 */ /* 0x000fe4000f8e02ff */
[----:B------:R-:W-:-:S04]  /*c450*/  IMAD.WIDE.U32 R4, R0, UR6, R4 ;  /* 0x0000000600047c25 */ /* 0x000fc8000f8e0004 */
[----:B------:R-:W-:-:S04]  /*c460*/  IMAD R7, R0, UR7, R7 ;  /* 0x0000000700077c24 */ /* 0x000fc8000f8e0207 */
[----:B------:R-:W-:Y:S02]  /*c470*/  IMAD.IADD R5, R5, 0x1, R7 ;  /* 0x0000000105057824 */ /* 0x000fe400078e0207 */
[----:B------:R-:W0:Y:S01]  /*c480*/  @P0 LDC R7, c[0x0][0x44c] ;  /* 0x00011300ff070b82 */ /* 0x000e220000000800 */
[----:B------:R-:W-:-:S04]  /*c490*/  LEA R0, P1, R4, UR8, 0x1 ;  /* 0x0000000804007c11 */ /* 0x000fc8000f8208ff */
[----:B------:R-:W-:Y:S01]  /*c4a0*/  LEA.HI.X R4, R4, UR9, R5, 0x1, P1 ;  /* 0x0000000904047c11 */ /* 0x000fe200088f0c05 */
[----:B------:R-:W-:-:S04]  /*c4b0*/  VIADD R5, R6, 0x80 ;  /* 0x0000008006057836 */ /* 0x000fc80000000000 */
[----:B------:R-:W-:Y:S02]  /*c4c0*/  IMAD.MOV.U32 R6, RZ, RZ, R5 ;  /* 0x000000ffff067224 */ /* 0x000fe400078e0005 */
[----:B0-----:R-:W-:-:S05]  /*c4d0*/  @P0 IMAD.HI.U32 R7, R5, R7, RZ ;  /* 0x0000000705070227 */ /* 0x001fca00078e00ff */
[----:B-1----:R-:W-:-:S05]  /*c4e0*/  @P0 SHF.R.U32.HI R6, RZ, R8, R7 ;  /* 0x00000008ff060219 */ /* 0x002fca0000011607 */
[----:B------:R-:W-:-:S04]  /*c4f0*/  IMAD.MOV R7, RZ, RZ, -R6 ;  /* 0x000000ffff077224 */ /* 0x000fc800078e0a06 */
[----:B------:R-:W-:Y:S01]  /*c500*/  IMAD R5, R9, R7, R5 ;  /* 0x0000000709057224 */ /* 0x000fe200078e0205 */
[----:B------:R-:W-:Y:S01]  /*c510*/  SHF.R.S32.HI R7, RZ, 0x1f, R6 ;  /* 0x0000001fff077819 */ /* 0x000fe20000011406 */
[----:B------:R-:W-:-:S04]  /*c520*/  IMAD.WIDE.U32 R2, R6, UR4, R2 ;  /* 0x0000000406027c25 */ /* 0x000fc8000f8e0002 */
[----:B------:R-:W-:Y:S01]  /*c530*/  IMAD R7, R7, UR4, RZ ;  /* 0x0000000407077c24 */ /* 0x000fe2000f8e02ff */
[----:B------:R-:W-:-:S03]  /*c540*/  ULDC UR4, c[0x0][0x2b8] ;  /* 0x0000ae0000047ab9 */ /* 0x000fc60000000800 */
[----:B------:R-:W-:Y:S01]  /*c550*/  IMAD R7, R6, UR5, R7 ;  /* 0x0000000506077c24 */ /* 0x000fe2000f8e0207 */
[----:B------:R-:W-:Y:S01]  /*c560*/  SHF.R.S32.HI R6, RZ, 0x1f, R5 ;  /* 0x0000001fff067819 */ /* 0x000fe20000011405 */
[----:B------:R-:W-:Y:S02]  /*c570*/  IMAD.SHL.U32 R20, R11, 0x8, RZ ;  /* 0x000000080b147824 */ /* 0x000fe400078e00ff */
[----:B------:R-:W-:Y:S02]  /*c580*/  IMAD.IADD R3, R3, 0x1, R7 ;  /* 0x0000000103037824 */ /* 0x000fe400078e0207 */
[----:B------:R-:W-:Y:S02]  /*c590*/  IMAD R6, R6, UR6, RZ ;  /* 0x0000000606067c24 */ /* 0x000fe4000f8e02ff */
[----:B------:R-:W-:Y:S01]  /*c5a0*/  IMAD.WIDE.U32 R2, R5, UR6, R2 ;  /* 0x0000000605027c25 */ /* 0x000fe2000f8e0002 */
[----:B------:R-:W-:-:S03]  /*c5b0*/  LOP3.LUT R20, R20, 0x38, RZ, 0xc0, !PT ;  /* 0x0000003814147812 */ /* 0x000fc600078ec0ff */
[----:B------:R-:W-:Y:S01]  /*c5c0*/  IMAD R6, R5, UR7, R6 ;  /* 0x0000000705067c24 */ /* 0x000fe2000f8e0206 */
[----:B------:R-:W-:-:S03]  /*c5d0*/  LEA R5, P1, R2, UR8, 0x1 ;  /* 0x0000000802057c11 */ /* 0x000fc6000f8208ff */
[----:B------:R-:W-:Y:S01]  /*c5e0*/  IMAD.IADD R6, R3, 0x1, R6 ;  /* 0x0000000103067824 */ /* 0x000fe200078e0206 */
[----:B------:R-:W-:Y:S01]  /*c5f0*/  ISETP.GE.AND P0, PT, R20, UR4, PT ;  /* 0x0000000414007c0c */ /* 0x000fe2000bf06270 */
[----:B------:R-:W-:Y:S01]  /*c600*/  UMOV UR4, 0xffffffff ;  /* 0xffffffff00047882 */ /* 0x000fe20000000000 */
[----:B------:R-:W-:Y:S02]  /*c610*/  LOP3.LUT R21, R11, 0x7f, RZ, 0xc0, !PT ;  /* 0x0000007f0b157812 */ /* 0x000fe400078ec0ff */
[----:B------:R-:W-:Y:S02]  /*c620*/  LEA.HI.X R2, R2, UR9, R6, 0x1, P1 ;  /* 0x0000000902027c11 */ /* 0x000fe400088f0c06 */
[----:B------:R-:W-:Y:S01]  /*c630*/  SHF.R.U32.HI R21, RZ, 0x3, R21 ;  /* 0x00000003ff157819 */ /* 0x000fe20000011615 */
[----:B------:R-:W-:Y:S06]  /*c640*/  BRA.DIV UR4, `(.L_x_12369) ;  /* 0x0000003604d47947 */ /* 0x000fec000b800000 */
[----:B------:R-:W2:Y:S01]  /*c650*/  LDL.LU R6, [R1+0x30] ;  /* 0x0000300001067983 */ /* 0x000ea20000300800 */
[----:B------:R-:W-:-:S03]  /*c660*/  IMAD R25, R25, 0xc0, R21 ;  /* 0x000000c019197824 */ /* 0x000fc600078e0215 */
[----:B------:R-:W0:Y:S04]  /*c670*/  SHFL.IDX PT, R7, R0, RZ, 0x181f ;  /* 0x00181fff00077589 */ /* 0x000e2800000e0000 */
[----:B------:R-:W-:Y:S01]  /*c680*/  SHFL.IDX PT, R8, R5, RZ, 0x181f ;  /* 0x00181fff05087589 */ /* 0x000fe200000e0000 */
        /* <DEDUP_REMOVED lines=8> */
[----:B-----5:R0:W-:Y:S02]  /*c710*/  @!P1 LDGSTS.E.BYPASS.LTC128B.128 [R10+0xc400], desc[UR40][R6.64], !P0 ;  /* 0x0c400000060a9fae */ /* 0x0201e4000c101d68 */
[----:B0-----:R-:W-:Y:S02]  /*c720*/  VIADD R6, R25, 0x10 ;  /* 0x0000001019067836 */ /* 0x001fe40000000000 */
        /* <DEDUP_REMOVED lines=8> */
[----:B------:R0:W-:Y:S02]  /*c7b0*/  @!P1 LDGSTS.E.BYPASS.LTC128B.128 [R10+0xcc00], desc[UR40][R6.64], !P0 ;  /* 0x0cc00000060a9fae */ /* 0x0001e4000c101d68 */
        /* <DEDUP_REMOVED lines=50> */
[----:B------:R0:W-:Y:S04]  /*cae0*/  @!P1 LDGSTS.E.BYPASS.LTC128B.128 [R10+0xf400], desc[UR40][R6.64], !P0 ;  /* 0x0f400000060a9fae */ /* 0x0001e8000c101d68 */
[----:B0-----:R0:W1:Y:S02]  /*caf0*/  SHFL.IDX PT, R6, R0, 0x7, 0x181f ;  /* 0x00f81f0000067f89 */ /* 0x00106400000e0000 */
[----:B0-----:R-:W-:-:S05]  /*cb00*/  VIADD R0, R25, 0x80 ;  /* 0x0000008019007836 */ /* 0x001fca0000000000 */
[----:B------:R-:W-:Y:S01]  /*cb10*/  ISETP.GE.AND P2, PT, R0, R3, PT ;  /* 0x000000030000720c */ /* 0x000fe20003f46270 */
[----:B------:R-:W-:-:S05]  /*cb20*/  VIADD R0, R25, 0x70 ;  /* 0x0000007019007836 */ /* 0x000fca0000000000 */
[----:B------:R-:W-:Y:S02]  /*cb30*/  ISETP.GE.AND P1, PT, R0, R3, PT ;  /* 0x000000030000720c */ /* 0x000fe40003f26270 */
[----:B------:R-:W0:Y:S11]  /*cb40*/  SHFL.IDX PT, R0, R2, RZ, 0x181f ;  /* 0x00181fff02007589 */ /* 0x000e3600000e0000 */
[----:B-1----:R-:W-:-:S05]  /*cb50*/  @!P1 LEA R6, P3, R20, R6, 0x1 ;  /* 0x0000000614069211 */ /* 0x002fca00078608ff */
[----:B------:R-:W-:-:S04]  /*cb60*/  @!P1 IMAD.X R4, RZ, RZ, R4, P3 ;  /* 0x000000ffff049224 */ /* 0x000fc800018e0604 */
[----:B------:R-:W-:-:S05]  /*cb70*/  @!P1 IMAD.MOV.U32 R7, RZ, RZ, R4 ;  /* 0x000000ffff079224 */ /* 0x000fca00078e0004 */
[----:B------:R1:W-:Y:S02]  /*cb80*/  @!P1 LDGSTS.E.BYPASS.LTC128B.128 [R10+0xfc00], desc[UR40][R6.64], !P0 ;  /* 0x0fc00000060a9fae */ /* 0x0003e4000c101d68 */
[----:B-1----:R-:W-:-:S05]  /*cb90*/  @!P2 LEA R6, P1, R20, R8, 0x1 ;  /* 0x000000081406a211 */ /* 0x002fca00078208ff */
[----:B0-----:R-:W-:-:S04]  /*cba0*/  @!P2 IMAD.X R0, RZ, RZ, R0, P1 ;  /* 0x000000ffff00a224 */ /* 0x001fc800008e0600 */
[----:B------:R-:W-:Y:S02]  /*cbb0*/  @!P2 IMAD.MOV.U32 R7, RZ, RZ, R0 ;  /* 0x000000ffff07a224 */ /* 0x000fe400078e0000 */
[----:B------:R-:W-:-:S03]  /*cbc0*/  VIADD R0, R25, 0x90 ;  /* 0x0000009019007836 */ /* 0x000fc60000000000 */
[----:B------:R0:W-:Y:S02]  /*cbd0*/  @!P2 LDGSTS.E.BYPASS.LTC128B.128 [R10+0x10400], desc[UR40][R6.64], !P0 ;  /* 0x10400000060aafae */ /* 0x0001e4000c101d68 */
[----:B------:R-:W-:Y:S02]  /*cbe0*/  ISETP.GE.AND P1, PT, R0, R3, PT ;  /* 0x000000030000720c */ /* 0x000fe40003f26270 */
[----:B------:R-:W-:Y:S04]  /*cbf0*/  SHFL.IDX PT, R0, R2, 0x1, 0x181f ;  /* 0x00381f0002007f89 */ /* 0x000fe800000e0000 */
[----:B0-----:R-:W0:Y:S07]  /*cc00*/  SHFL.IDX PT, R6, R5, 0x1, 0x181f ;  /* 0x00381f0005067f89 */ /* 0x001e2e00000e0000 */
[----:B0-----:R-:W-:-:S05]  /*cc10*/  @!P1 LEA R6, P2, R20, R6, 0x1 ;  /* 0x0000000614069211 */ /* 0x001fca00078408ff */
[----:B------:R-:W-:-:S04]  /*cc20*/  @!P1 IMAD.X R0, RZ, RZ, R0, P2 ;  /* 0x000000ffff009224 */ /* 0x000fc800010e0600 */
        /* <DEDUP_REMOVED lines=9> */
[----:B------:R0:W1:Y:S04]  /*ccc0*/  SHFL.IDX PT, R0, R2, 0x3, 0x181f ;  /* 0x00781f0002007f89 */ /* 0x00006800000e0000 */
[----:B------:R0:W-:Y:S04]  /*ccd0*/  @!P1 LDGSTS.E.BYPASS.LTC128B.128 [R10+0x11400], desc[UR40][R6.64], !P0 ;  /* 0x11400000060a9fae */ /* 0x0001e8000c101d68 */
[----:B------:R0:W2:Y:S02]  /*cce0*/  SHFL.IDX PT, R2, R5, 0x3, 0x181f ;  /* 0x00781f0005027f89 */ /* 0x0000a400000e0000 */
.L_x_12482:
[----:B------:R-:W-:Y:S02]  /*ccf0*/  VIADD R25, R25, 0xb0 ;  /* 0x000000b019197836 */ /* 0x000fe40000000000 */
[----:B------:R-:W-:-:S03]  /*cd00*/  VIADD R8, R17, 0x30800 ;  /* 0x0003080011087836 */ /* 0x000fc60000000000 */
[----:B------:R-:W-:-:S13]  /*cd10*/  ISETP.GE.AND P1, PT, R25, R3, PT ;  /* 0x000000031900720c */ /* 0x000fda0003f26270 */
[----:B0-2---:R-:W-:-:S05]  /*cd20*/  @!P1 LEA R2, P2, R20, R2, 0x1 ;  /* 0x0000000214029211 */ /* 0x005fca00078408ff */
[----:B-1----:R-:W-:-:S05]  /*cd30*/  @!P1 IMAD.X R3, RZ, RZ, R0, P2 ;  /* 0x000000ffff039224 */ /* 0x002fca00010e0600 */
[----:B------:R-:W-:Y:S01]  /*cd40*/  @!PT LDS RZ, [RZ] ;  /* 0x00000000fffff984 */ /* 0x000fe20000000800 */
[----:B------:R-:W-:Y:S01]  /*cd50*/  @!PT LDS RZ, [RZ] ;  /* 0x00000000fffff984 */ /* 0x000fe20000000800 */
[----:B------:R-:W-:Y:S01]  /*cd60*/  @!PT LDS RZ, [RZ] ;  /* 0x00000000fffff984 */ /* 0x000fe20000000800 */
[----:B------:R0:W-:Y:S01]  /*cd70*/  @!P1 LDGSTS.E.BYPASS.LTC128B.128 [R10+0x11c00], desc[UR40][R2.64], !P0 ;  /* 0x11c00000020a9fae */ /* 0x0001e2000c101d68 */
[----:B------:R-:W-:Y:S01]  /*cd80*/  PLOP3.LUT P0, PT, PT, PT, PT, 0x80, 0x0 ;  /* 0x000000000000781c */ /* 0x000fe20003f0f070 */
[----:B------:R-:W-:-:S12]  /*cd90*/  NOP ;  /* 0x0000000000007918 */ /* 0x000fd80000000000 */
.L_x_12370:
        /* <DEDUP_REMOVED lines=18> */
.L_x_12483:
[----:B------:R-:W-:Y:S05]  /*cec0*/  BSYNC B0 ;  /* 0x0000000000007941 */ /* 0x000fea0003800000 */
.L_x_12371:
[----:B------:R-:W0:Y:S04]  /*ced0*/  LDL R2, [R1+0x1c] ;  /* 0x00001c0001027983 */ /* 0x000e280000100800 */
[----:B------:R-:W2:Y:S01]  /*cee0*/  LDL R3, [R1+0x4] ;  /* 0x0000040001037983 */ /* 0x000ea20000100800 */
[----:B------:R-:W-:Y:S01]  /*cef0*/  BSSY B0, `(.L_x_12373) ;  /* 0x0000175000007945 */ /* 0x000fe20003800000 */
[----:B0-----:R-:W-:-:S05]  /*cf00*/  VIADD R0, R2, 0xfffffffe ;  /* 0xfffffffe02007836 */ /* 0x001fca0000000000 */
        /* <DEDUP_REMOVED lines=47> */
.L_x_12379:
[----:B------:R-:W-:Y:S01]  /*d200*/  IMAD R2, R6, 0x8, R17 ;  /* 0x0000000806027824 */ /* 0x000fe200078e0211 */
[----:B------:R-:W-:Y:S01]  /*d210*/  SHF.L.U32 R3, R10, 0x1f, RZ ;  /* 0x0000001f0a037819 */ /* 0x000fe200000006ff */
[----:B------:R-:W-:Y:S03]  /*d220*/  BSSY B3, `(.L_x_12380) ;  /* 0x0000003000037945 */ /* 0x000fe60003800000 */
[----:B------:R-:W1:Y:S02]  /*d230*/  SYNCS.PHASECHK.TRANS64.TRYWAIT P0, [R2+URZ+0x30840], R3 ;  /* 0x03084003020075a7 */ /* 0x000e64000800017f */
[----:B-1----:R-:W-:Y:S05]  /*d240*/  @!P0 BRA `(.L_x_12381) ;  /* 0x0000003800d08947 */ /* 0x002fea0003800000 */
.L_x_12484:
[----:B------:R-:W-:Y:S05]  /*d250*/  BSYNC B3 ;  /* 0x0000000000037941 */ /* 0x000fea0003800000 */
.L_x_12380:
        /* <DEDUP_REMOVED lines=12> */
.L_x_12383:
[----:B------:R-:W-:Y:S05]  /*d320*/  BSYNC B3 ;  /* 0x0000000000037941 */ /* 0x000fea0003800000 */
.L_x_12382:
        /* <DEDUP_REMOVED lines=8> */
[----:B------:R-:W-:Y:S01]  /*d3b0*/  IMAD R5, R0, 0xc0, R26 ;  /* 0x000000c000057824 */ /* 0x000fe200078e021a */
[----:B------:R-:W-:Y:S01]  /*d3c0*/  UMOV UR6, 0x0 ;  /* 0x0000000000067882 */ /* 0x000fe20000000000 */
[----:B------:R-:W-:-:S10]  /*d3d0*/  UMOV UR7, 0x14f00000 ;  /* 0x14f0000000077882 */ /* 0x000fd40000000000 */
.L_x_12384:
        /* <DEDUP_REMOVED lines=15> */
.L_x_12485:
[----:B------:R-:W-:Y:S05]  /*d4d0*/  BSYNC B3 ;  /* 0x0000000000037941 */ /* 0x000fea0003800000 */
.L_x_12385:
        /* <DEDUP_REMOVED lines=12> */
.L_x_12388:
[----:B------:R-:W-:Y:S05]  /*d5a0*/  BSYNC B3 ;  /* 0x0000000000037941 */ /* 0x000fea0003800000 */
.L_x_12387:
        /* <DEDUP_REMOVED lines=11> */
.L_x_12389:
        /* <DEDUP_REMOVED lines=12> */
.L_x_12378:
[----:B------:R-:W-:Y:S05]  /*d720*/  BSYNC B1 ;  /* 0x0000000000017941 */ /* 0x000fea0003800000 */
.L_x_12377:
[----:B------:R-:W2:Y:S01]  /*d730*/  LDL.LU R0, [R1+0x1c] ;  /* 0x00001c0001007983 */ /* 0x000ea20000300800 */
[----:B------:R-:W-:Y:S02]  /*d740*/  IMAD.MOV.U32 R28, RZ, RZ, R10 ;  /* 0x000000ffff1c7224 */ /* 0x000fe400078e000a */
[----:B------:R-:W-:Y:S02]  /*d750*/  IMAD.MOV.U32 R18, RZ, RZ, R6 ;  /* 0x000000ffff127224 */ /* 0x000fe400078e0006 */
[----:B--2---:R-:W-:-:S07]  /*d760*/  VIADD R0, R0, 0xfffffffd ;  /* 0xfffffffd00007836 */ /* 0x004fce0000000000 */
.L_x_12376:
[----:B------:R-:W-:Y:S05]  /*d770*/  BSYNC B2 ;  /* 0x0000000000027941 */ /* 0x000fea0003800000 */
.L_x_12375:
[----:B------:R-:W-:Y:S01]  /*d780*/  VIADD R7, R7, 0xfffffffe ;  /* 0xfffffffe07077836 */ /* 0x000fe20000000000 */
[----:B------:R-:W-:-:S04]  /*d790*/  LOP3.LUT R2, RZ, R9, RZ, 0x33, !PT ;  /* 0x00000009ff027212 */ /* 0x000fc800078e33ff */
[----:B------:R-:W-:-:S13]  /*d7a0*/  ISETP.NE.AND P0, PT, R7, R2, PT ;  /* 0x000000020700720c */ /* 0x000fda0003f05270 */
[----:B------:R-:W-:Y:S05]  /*d7b0*/  @!P0 BRA `(.L_x_12374) ;  /* 0x0000000c00a08947 */ /* 0x000fea0003800000 */
[----:B------:R-:W-:-:S07]  /*d7c0*/  IMAD.MOV.U32 R4, RZ, RZ, R19 ;  /* 0x000000ffff047224 */ /* 0x000fce00078e0013 */
.L_x_12416:
        /* <DEDUP_REMOVED lines=32> */
.L_x_12392:
[----:B------:R-:W-:Y:S01]  /*d9d0*/  IMAD R2, R6, 0x8, R17 ;  /* 0x0000000806027824 */ /* 0x000fe200078e0211 */
[----:B------:R-:W-:Y:S01]  /*d9e0*/  SHF.L.U32 R3, R7, 0x1f, RZ ;  /* 0x0000001f07037819 */ /* 0x000fe200000006ff */
[----:B------:R-:W-:Y:S03]  /*d9f0*/  BSSY B2, `(.L_x_12393) ;  /* 0x0000003000027945 */ /* 0x000fe60003800000 */
[----:B------:R-:W1:Y:S02]  /*da00*/  SYNCS.PHASECHK.TRANS64.TRYWAIT P0, [R2+URZ+0x30840], R3 ;  /* 0x03084003020075a7 */ /* 0x000e64000800017f */
[----:B-1----:R-:W-:Y:S05]  /*da10*/  @!P0 BRA `(.L_x_12394) ;  /* 0x0000003400048947 */ /* 0x002fea0003800000 */
.L_x_12486:
[----:B------:R-:W-:Y:S05]  /*da20*/  BSYNC B2 ;  /* 0x0000000000027941 */ /* 0x000fea0003800000 */
.L_x_12393:
        /* <DEDUP_REMOVED lines=12> */
.L_x_12396:
[----:B------:R-:W-:Y:S05]  /*daf0*/  BSYNC B2 ;  /* 0x0000000000027941 */ /* 0x000fea0003800000 */
.L_x_12395:
        /* <DEDUP_REMOVED lines=11> */
.L_x_12397:
        /* <DEDUP_REMOVED lines=15> */
.L_x_12487:
[----:B------:R-:W-:Y:S05]  /*dca0*/  BSYNC B2 ;  /* 0x0000000000027941 */ /* 0x000fea0003800000 */
.L_x_12398:
        /* <DEDUP_REMOVED lines=11> */
.L_x_12401:
[----:B------:R-:W-:Y:S05]  /*dd60*/  BSYNC B2 ;  /* 0x0000000000027941 */ /* 0x000fea0003800000 */
.L_x_12400:
        /* <DEDUP_REMOVED lines=10> */
.L_x_12402:
        /* <DEDUP_REMOVED lines=12> */
.L_x_12391:
[----:B------:R-:W-:Y:S05]  /*ded0*/  BSYNC B1 ;  /* 0x0000000000017941 */ /* 0x000fea0003800000 */
.L_x_12390:
        /* <DEDUP_REMOVED lines=32> */
.L_x_12405:
[----:B------:R-:W-:Y:S01]  /*e0e0*/  IMAD R2, R18, 0x8, R17 ;  /* 0x0000000812027824 */ /* 0x000fe200078e0211 */
[----:B------:R-:W-:Y:S01]  /*e0f0*/  SHF.L.U32 R3, R28, 0x1f, RZ ;  /* 0x0000001f1c037819 */ /* 0x000fe200000006ff */
[----:B------:R-:W-:Y:S03]  /*e100*/  BSSY B2, `(.L_x_12406) ;  /* 0x0000003000027945 */ /* 0x000fe60003800000 */
[----:B------:R-:W1:Y:S02]  /*e110*/  SYNCS.PHASECHK.TRANS64.TRYWAIT P0, [R2+URZ+0x30840], R3 ;  /* 0x03084003020075a7 */ /* 0x000e64000800017f */
[----:B-1----:R-:W-:Y:S05]  /*e120*/  @!P0 BRA `(.L_x_12407) ;  /* 0x0000002c00688947 */ /* 0x002fea0003800000 */
.L_x_12488:
[----:B------:R-:W-:Y:S05]  /*e130*/  BSYNC B2 ;  /* 0x0000000000027941 */ /* 0x000fea0003800000 */
.L_x_12406:
        /* <DEDUP_REMOVED lines=12> */
.L_x_12409:
[----:B------:R-:W-:Y:S05]  /*e200*/  BSYNC B2 ;  /* 0x0000000000027941 */ /* 0x000fea0003800000 */
.L_x_12408:
        /* <DEDUP_REMOVED lines=8> */
[----:B------:R-:W-:Y:S01]  /*e290*/  VIADD R3, R3, 0x30 ;  /* 0x0000003003037836 */ /* 0x000fe20000000000 */
[----:B------:R-:W-:Y:S01]  /*e2a0*/  UMOV UR6, 0x0 ;  /* 0x0000000000067882 */ /* 0x000fe20000000000 */
[----:B------:R-:W-:Y:S01]  /*e2b0*/  IMAD R11, R10, 0xc0, R26 ;  /* 0x000000c00a0b7824 */ /* 0x000fe200078e021a */
[----:B------:R-:W-:-:S09]  /*e2c0*/  UMOV UR7, 0x14f00000 ;  /* 0x14f0000000077882 */ /* 0x000fd20000000000 */
.L_x_12410:
        /* <DEDUP_REMOVED lines=15> */
.L_x_12489:
[----:B------:R-:W-:Y:S05]  /*e3c0*/  BSYNC B2 ;  /* 0x0000000000027941 */ /* 0x000fea0003800000 */
.L_x_12411:
        /* <DEDUP_REMOVED lines=11> */
.L_x_12414:
[----:B------:R-:W-:Y:S05]  /*e480*/  BSYNC B2 ;  /* 0x0000000000027941 */ /* 0x000fea0003800000 */
.L_x_12413:
        /* <DEDUP_REMOVED lines=10> */
.L_x_12415:
        /* <DEDUP_REMOVED lines=12> */
.L_x_12404:
[----:B------:R-:W-:Y:S05]  /*e5f0*/  BSYNC B1 ;  /* 0x0000000000017941 */ /* 0x000fea0003800000 */
.L_x_12403:
[----:B------:R-:W2:Y:S01]  /*e600*/  LDL R2, [R1+0x4] ;  /* 0x0000040001027983 */ /* 0x000ea20000100800 */
[----:B------:R-:W-:Y:S01]  /*e610*/  VIADD R0, R0, 0xfffffffe ;  /* 0xfffffffe00007836 */ /* 0x000fe20000000000 */
[----:B--2---:R-:W-:-:S13]  /*e620*/  ISETP.GT.AND P0, PT, R9, R2, PT ;  /* 0x000000020900720c */ /* 0x004fda0003f04270 */
[----:B------:R-:W-:Y:S05]  /*e630*/  @P0 BRA `(.L_x_12416) ;  /* 0xfffffff000640947 */ /* 0x000fea000383ffff */
.L_x_12374:
[----:B------:R-:W-:Y:S05]  /*e640*/  BSYNC B0 ;  /* 0x0000000000007941 */ /* 0x000fea0003800000 */
.L_x_12373:
        /* <DEDUP_REMOVED lines=17> */
.L_x_12418:
[----:B------:R-:W-:Y:S05]  /*e760*/  BSYNC B0 ;  /* 0x0000000000007941 */ /* 0x000fea0003800000 */
.L_x_12417:
[----:B------:R-:W-:Y:S01]  /*e770*/  LOP3.LUT P0, RZ, R29, 0x1, RZ, 0xc0, !PT ;  /* 0x000000011dff7812 */ /* 0x000fe2000780c0ff */
[----:B------:R-:W-:-:S12]  /*e780*/  BSSY B0, `(.L_x_12419) ;  /* 0x0000027000007945 */ /* 0x000fd80003800000 */
[----:B------:R-:W-:Y:S05]  /*e790*/  @!P0 BRA `(.L_x_12420) ;  /* 0x0000000000948947 */ /* 0x000fea0003800000 */
[----:B------:R-:W-:Y:S01]  /*e7a0*/  IMAD R3, R18, 0x8, R17 ;  /* 0x0000000812037824 */ /* 0x000fe200078e0211 */
[----:B------:R-:W-:Y:S01]  /*e7b0*/  SHF.L.U32 R0, R28, 0x1f, RZ ;  /* 0x0000001f1c007819 */ /* 0x000fe200000006ff */
[----:B------:R-:W-:Y:S01]  /*e7c0*/  BSSY B1, `(.L_x_12421) ;  /* 0x0000004000017945 */ /* 0x000fe20003800000 */
[----:B------:R-:W-:Y:S02]  /*e7d0*/  ISETP.NE.AND P1, PT, R6, RZ, PT ;  /* 0x000000ff0600720c */ /* 0x000fe40003f25270 */
[----:B------:R-:W0:Y:S02]  /*e7e0*/  SYNCS.PHASECHK.TRANS64.TRYWAIT P0, [R3+URZ+0x30860], R0 ;  /* 0x03086000030075a7 */ /* 0x000e24000800017f */
[----:B0-----:R-:W-:Y:S09]  /*e7f0*/  @!P0 BRA `(.L_x_12422) ;  /* 0x0000002400dc8947 */ /* 0x001ff20003800000 */
.L_x_12490:
[----:B------:R-:W-:Y:S05]  /*e800*/  BSYNC B1 ;  /* 0x0000000000017941 */ /* 0x000fea0003800000 */
.L_x_12421:
        /* <DEDUP_REMOVED lines=9> */
.L_x_12424:
[----:B------:R-:W-:Y:S05]  /*e8a0*/  BSYNC B1 ;  /* 0x0000000000017941 */ /* 0x000fea0003800000 */
.L_x_12423:
[----:B0-----:R-:W-:Y:S01]  /*e8b0*/  IMAD R0, R18, 0x6000, R17 ;  /* 0x0000600012007824 */ /* 0x001fe200078e0211 */
        /* <DEDUP_REMOVED lines=9> */
.L_x_12425:
        /* <DEDUP_REMOVED lines=10> */
.L_x_12420:
[----:B------:R-:W-:Y:S05]  /*e9f0*/  BSYNC B0 ;  /* 0x0000000000007941 */ /* 0x000fea0003800000 */
.L_x_12419:
[----:B------:R-:W-:-:S05]  /*ea00*/  VIADD R18, R18, 0x1 ;  /* 0x0000000112127836 */ /* 0x000fca0000000000 */
[----:B------:R-:W-:-:S04]  /*ea10*/  ISETP.NE.AND P0, PT, R18, 0x2, PT ;  /* 0x000000021200780c */ /* 0x000fc80003f05270 */
[----:B------:R-:W-:Y:S02]  /*ea20*/  SEL R3, RZ, 0x1, P0 ;  /* 0x00000001ff037807 */ /* 0x000fe40000000000 */
[----:B------:R-:W-:Y:S02]  /*ea30*/  SEL R18, R18, RZ, P0 ;  /* 0x000000ff12127207 */ /* 0x000fe40000000000 */
[----:B------:R-:W-:-:S07]  /*ea40*/  LOP3.LUT R28, R28, R3, RZ, 0x3c, !PT ;  /* 0x000000031c1c7212 */ /* 0x000fce00078e3cff */
.L_x_12355:
[----:B------:R-:W-:Y:S05]  /*ea50*/  BSYNC B7 ;  /* 0x0000000000077941 */ /* 0x000fea0003800000 */
.L_x_12353:
[----:B------:R-:W-:-:S13]  /*ea60*/  LOP3.LUT P0, RZ, R29, 0x2, RZ, 0xc0, !PT ;  /* 0x000000021dff7812 */ /* 0x000fda000780c0ff */
[----:B------:R-:W-:Y:S05]  /*ea70*/  @!P0 BRA `(.L_x_12426) ;  /* 0x0000000000248947 */ /* 0x000fea0003800000 */
[----:B------:R-:W-:Y:S05]  /*ea80*/  WARPSYNC.ALL ;  /* 0x0000000000007948 */ /* 0x000fea0003800000 */
[----:B------:R-:W0:Y:S08]  /*ea90*/  S2UR UR5, SR_CgaCtaId ;  /* 0x00000000000579c3 */ /* 0x000e300000008800 */
[----:B------:R-:W-:Y:S06]  /*eaa0*/  BAR.SYNC.DEFER_BLOCKING 0x5, 0x200 ;  /* 0x0148000000007b1d */ /* 0x000fec0000010000 */
[----:B------:R-:W-:-:S02]  /*eab0*/  UMOV UR4, 0x400 ;  /* 0x0000040000047882 */ /* 0x000fc40000000000 */
[----:B0-----:R-:W-:-:S06]  /*eac0*/  ULEA UR4, UR5, UR4, 0x18 ;  /* 0x0000000405047291 */ /* 0x001fcc000f8ec03f */
[----:B------:R-:W-:-:S05]  /*ead0*/  IMAD.U32 R17, RZ, RZ, UR4 ;  /* 0x00000004ff117e24 */ /* 0x000fca000f8e00ff */
[----:B------:R2:W3:Y:S01]  /*eae0*/  LDS.128 R24, [R17+0x308d0] ;  /* 0x0308d00011187984 */ /* 0x0004e20000000c00 */
[----:B------:R-:W-:Y:S06]  /*eaf0*/  BAR.ARV 0x4, 0x200 ;  /* 0x0108000000007b1d */ /* 0x000fec0000002000 */
[----:B------:R-:W-:Y:S05]  /*eb00*/  BRA `(.L_x_12427) ;  /* 0x0000000800d07947 */ /* 0x000fea0003800000 */
.L_x_12426:
[----:B------:R-:W0:Y:S01]  /*eb10*/  S2R R0, SR_TID.X ;  /* 0x0000000000007919 */ /* 0x000e220000002100 */
[----:B------:R-:W-:Y:S01]  /*eb20*/  UMOV UR4, 0xffffffff ;  /* 0xffffffff00047882 */ /* 0x000fe20000000000 */
[----:B0-----:R-:W-:-:S04]  /*eb30*/  LOP3.LUT R9, R0, 0x1f, RZ, 0xc0, !PT ;  /* 0x0000001f00097812 */ /* 0x001fc800078ec0ff */
[----:B------:R-:W-:Y:S01]  /*eb40*/  ISETP.NE.AND P0, PT, R9, 0x1f, PT ;  /* 0x0000001f0900780c */ /* 0x000fe20003f05270 */
[----:B------:R-:W-:-:S12]  /*eb50*/  BRA.DIV UR4, `(.L_x_12428) ;  /* 0x0000002604187947 */ /* 0x000fd8000b800000 */
[----:B-1----:R-:W-:Y:S01]  /*eb60*/  IMAD.IADD R7, R27, 0x1, R9 ;  /* 0x000000011b077824 */ /* 0x002fe200078e0209 */
[----:B------:R-:W-:-:S04]  /*eb70*/  ULDC UR4, c[0x0][0xc3c] ;  /* 0x00030f0000047ab9 */ /* 0x000fc80000000800 */
        /* <DEDUP_REMOVED lines=36> */
.L_x_12500:
[----:B------:R-:W-:Y:S02]  /*edc0*/  ULDC UR4, c[0x0][0xc38] ;  /* 0x00030e0000047ab9 */ /* 0x000fe40000000800 */
[----:B------:R-:W-:-:S04]  /*edd0*/  IMAD.U32 R2, RZ, RZ, UR4 ;  /* 0x00000004ff027e24 */ /* 0x000fc8000f8e00ff */
[----:B-1----:R-:W-:-:S04]  /*ede0*/  IMAD R5, R14, R2, RZ ;  /* 0x000000020e057224 */ /* 0x002fc800078e02ff */
[----:B------:R-:W-:-:S05]  /*edf0*/  IMAD.IADD R6, R6, 0x1, R5 ;  /* 0x0000000106067824 */ /* 0x000fca00078e0205 */
[----:B------:R-:W-:-:S13]  /*ee00*/  ISETP.GT.AND P6, PT, R6, R0, PT ;  /* 0x000000000600720c */ /* 0x000fda0003fc4270 */
[----:B------:R-:W-:Y:S05]  /*ee10*/  @P6 BRA `(.L_x_12429) ;  /* 0x0000000000a46947 */ /* 0x000fea0003800000 */
.L_x_12432:
[----:B------:R-:W1:Y:S01]  /*ee20*/  LDC R2, c[0x0][0xc3c] ;  /* 0x00030f00ff027b82 */ /* 0x000e620000000800 */
[----:B------:R-:W-:-:S05]  /*ee30*/  VIADD R27, R27, 0x1f ;  /* 0x0000001f1b1b7836 */ /* 0x000fca0000000000 */
[----:B-1----:R-:W-:-:S13]  /*ee40*/  ISETP.GE.AND P6, PT, R27, R2, PT ;  /* 0x000000021b00720c */ /* 0x002fda0003fc6270 */
[----:B------:R-:W-:Y:S05]  /*ee50*/  @P6 BRA `(.L_x_12430) ;  /* 0x0000000400b86947 */ /* 0x000fea0003800000 */
[----:B0-----:R-:W0:Y:S01]  /*ee60*/  S2R R3, SR_TID.X ;  /* 0x0000000000037919 */ /* 0x001e220000002100 */
[----:B------:R-:W-:Y:S01]  /*ee70*/  IMAD.MOV.U32 R7, RZ, RZ, RZ ;  /* 0x000000ffff077224 */ /* 0x000fe200078e00ff */
        /* <DEDUP_REMOVED lines=29> */
.L_x_12508:
[----:B------:R-:W-:Y:S02]  /*f050*/  ULDC UR4, c[0x0][0xc38] ;  /* 0x00030e0000047ab9 */ /* 0x000fe40000000800 */
[----:B------:R-:W-:-:S04]  /*f060*/  IMAD.U32 R2, RZ, RZ, UR4 ;  /* 0x00000004ff027e24 */ /* 0x000fc8000f8e00ff */
[----:B-1----:R-:W-:-:S04]  /*f070*/  IMAD R5, R14, R2, RZ ;  /* 0x000000020e057224 */ /* 0x002fc800078e02ff */
[----:B------:R-:W-:-:S05]  /*f080*/  IMAD.IADD R6, R5, 0x1, R6 ;  /* 0x0000000105067824 */ /* 0x000fca00078e0206 */
[----:B------:R-:W-:-:S13]  /*f090*/  ISETP.GT.AND P6, PT, R6, R0, PT ;  /* 0x000000000600720c */ /* 0x000fda0003fc4270 */
[----:B------:R-:W-:Y:S05]  /*f0a0*/  @!P6 BRA `(.L_x_12432) ;  /* 0xfffffffc005ce947 */ /* 0x000fea000383ffff */
.L_x_12429:
        /* <DEDUP_REMOVED lines=9> */
.L_x_12513:
[----:B------:R-:W-:-:S13]  /*f140*/  ISETP.NE.AND P0, PT, R8, RZ, PT ;  /* 0x000000ff0800720c */ /* 0x000fda0003f05270 */
[----:B------:R-:W-:Y:S05]  /*f150*/  @!P0 BRA `(.L_x_12434) ;  /* 0x0000000000108947 */ /* 0x000fea0003800000 */
[----:B------:R-:W-:Y:S01]  /*f160*/  UMOV UR4, 0xffffffff ;  /* 0xffffffff00047882 */ /* 0x000fe20000000000 */
[----:B------:R-:W-:Y:S02]  /*f170*/  VIADD R12, R5, 0xffffffff ;  /* 0xffffffff050c7836 */ /* 0x000fe40000000000 */
[----:B------:R-:W-:Y:S05]  /*f180*/  BRA.DIV UR4, `(.L_x_12435) ;  /* 0x0000002604dc7947 */ /* 0x000fea000b800000 */
[----:B------:R4:W0:Y:S02]  /*f190*/  SHFL.IDX PT, R24, R3, R12, 0x1f ;  /* 0x00001f0c03187589 */ /* 0x00082400000e0000 */
.L_x_12434:
[----:B--2---:R-:W-:Y:S01]  /*f1a0*/  IABS R8, R7 ;  /* 0x0000000700087213 */ /* 0x004fe20000000000 */
[----:B0-----:R-:W-:Y:S01]  /*f1b0*/  IMAD R24, R24, R2, R6 ;  /* 0x0000000218187224 */ /* 0x001fe200078e0206 */
[----:B---3--:R-:W-:Y:S01]  /*f1c0*/  IABS R6, R4 ;  /* 0x0000000400067213 */ /* 0x008fe20000000000 */
[----:B------:R-:W-:Y:S01]  /*f1d0*/  IMAD.MOV.U32 R2, RZ, RZ, RZ ;  /* 0x000000ffff027224 */ /* 0x000fe200078e00ff */
[----:B------:R-:W0:Y:S01]  /*f1e0*/  I2F.RP R9, R8 ;  /* 0x0000000800097306 */ /* 0x000e220000209400 */
[----:B------:R-:W-:Y:S02]  /*f1f0*/  IMAD.IADD R0, R0, 0x1, -R24 ;  /* 0x0000000100007824 */ /* 0x000fe400078e0a18 */
[----:B------:R-:W-:-:S05]  /*f200*/  IMAD.IADD R27, R5, 0x1, R27 ;  /* 0x00000001051b7824 */ /* 0x000fca00078e021b */
[----:B----4-:R-:W-:Y:S08]  /*f210*/  I2F.RP R12, R6 ;  /* 0x00000006000c7306 */ /* 0x010ff00000209400 */
[----:B0-----:R-:W0:Y:S02]  /*f220*/  MUFU.RCP R9, R9 ;  /* 0x0000000900097308 */ /* 0x001e240000001000 */
[----:B0-----:R-:W-:Y:S01]  /*f230*/  VIADD R10, R9, 0xffffffe ;  /* 0x0ffffffe090a7836 */ /* 0x001fe20000000000 */
[----:B------:R-:W-:-:S05]  /*f240*/  IABS R9, R7 ;  /* 0x0000000700097213 */ /* 0x000fca0000000000 */
[----:B------:R0:W2:Y:S02]  /*f250*/  F2I.FTZ.U32.TRUNC.NTZ R3, R10 ;  /* 0x0000000a00037305 */ /* 0x0000a4000021f000 */
[----:B0-----:R-:W-:Y:S01]  /*f260*/  IABS R10, R0 ;  /* 0x00000000000a7213 */ /* 0x001fe20000000000 */
[----:B--2---:R-:W-:-:S04]  /*f270*/  IMAD.MOV R11, RZ, RZ, -R3 ;  /* 0x000000ffff0b7224 */ /* 0x004fc800078e0a03 */
        /* <DEDUP_REMOVED lines=8> */
[----:B------:R-:W-:-:S04]  /*f300*/  IMAD.MOV.U32 R2, RZ, RZ, RZ ;  /* 0x000000ffff027224 */ /* 0x000fc800078e00ff */
[----:B------:R-:W0:Y:S06]  /*f310*/  F2I.FTZ.U32.TRUNC.NTZ R3, R3 ;  /* 0x0000000300037305 */ /* 0x000e2c000021f000 */
[----:B------:R-:W-:Y:S02]  /*f320*/  @!P1 IMAD.IADD R11, R11, 0x1, -R8 ;  /* 0x000000010b0b9824 */ /* 0x000fe400078e0a08 */
[----:B------:R-:W-:Y:S01]  /*f330*/  @!P1 VIADD R9, R9, 0x1 ;  /* 0x0000000109099836 */ /* 0x000fe20000000000 */
[----:B------:R-:W-:Y:S02]  /*f340*/  ISETP.NE.AND P1, PT, R7, RZ, PT ;  /* 0x000000ff0700720c */ /* 0x000fe40003f25270 */
[----:B------:R-:W-:Y:S01]  /*f350*/  ISETP.GE.U32.AND P0, PT, R11, R8, PT ;  /* 0x000000080b00720c */ /* 0x000fe20003f06070 */
[----:B0-----:R-:W-:-:S04]  /*f360*/  IMAD.MOV R11, RZ, RZ, -R3 ;  /* 0x000000ffff0b7224 */ /* 0x001fc800078e0a03 */
[----:B------:R-:W-:-:S08]  /*f370*/  IMAD R11, R11, R6, RZ ;  /* 0x000000060b0b7224 */ /* 0x000fd000078e02ff */
[----:B------:R-:W-:Y:S02]  /*f380*/  @P0 VIADD R9, R9, 0x1 ;  /* 0x0000000109090836 */ /* 0x000fe40000000000 */
[----:B------:R-:W-:Y:S01]  /*f390*/  IMAD.HI.U32 R8, R3, R11, R2 ;  /* 0x0000000b03087227 */ /* 0x000fe200078e0002 */
[----:B------:R-:W-:-:S04]  /*f3a0*/  LOP3.LUT R2, R0, R7, RZ, 0x3c, !PT ;  /* 0x0000000700027212 */ /* 0x000fc800078e3cff */
[----:B------:R-:W-:Y:S02]  /*f3b0*/  ISETP.GE.AND P2, PT, R2, RZ, PT ;  /* 0x000000ff0200720c */ /* 0x000fe40003f46270 */
[----:B------:R-:W-:-:S05]  /*f3c0*/  IABS R2, R4 ;  /* 0x0000000400027213 */ /* 0x000fca0000000000 */
[----:B------:R-:W-:-:S06]  /*f3d0*/  IMAD.MOV R2, RZ, RZ, -R2 ;  /* 0x000000ffff027224 */ /* 0x000fcc00078e0a02 */
[----:B------:R-:W-:Y:S01]  /*f3e0*/  @!P2 IMAD.MOV R9, RZ, RZ, -R9 ;  /* 0x000000ffff09a224 */ /* 0x000fe200078e0a09 */
[----:B------:R-:W-:-:S04]  /*f3f0*/  @!P1 LOP3.LUT R9, RZ, R7, RZ, 0x33, !PT ;  /* 0x00000007ff099212 */ /* 0x000fc800078e33ff */
[-C--:B------:R-:W-:Y:S01]  /*f400*/  IABS R3, R9.reuse ;  /* 0x0000000900037213 */ /* 0x080fe20000000000 */
[----:B------:R-:W-:-:S04]  /*f410*/  IMAD R7, R7, R9, RZ ;  /* 0x0000000907077224 */ /* 0x000fc800078e02ff */
        /* <DEDUP_REMOVED lines=18> */
.L_x_12430:
[----:B------:R-:W-:Y:S01]  /*f540*/  UMOV UR4, URZ ;  /* 0x0000003f00047c82 */ /* 0x000fe20008000000 */
[----:B------:R-:W-:Y:S01]  /*f550*/  UMOV UR5, URZ ;  /* 0x0000003f00057c82 */ /* 0x000fe20008000000 */
[----:B------:R-:W-:Y:S01]  /*f560*/  ULDC UR6, c[0x0][0xc3c] ;  /* 0x00030f0000067ab9 */ /* 0x000fe20000000800 */
[----:B------:R-:W-:Y:S02]  /*f570*/  IMAD.MOV.U32 R24, RZ, RZ, R0 ;  /* 0x000000ffff187224 */ /* 0x000fe400078e0000 */
[----:B------:R-:W-:Y:S02]  /*f580*/  IMAD.U32 R25, RZ, RZ, UR4 ;  /* 0x00000004ff197e24 */ /* 0x000fe4000f8e00ff */
[----:B------:R-:W-:Y:S02]  /*f590*/  IMAD.U32 R26, RZ, RZ, UR5 ;  /* 0x00000005ff1a7e24 */ /* 0x000fe4000f8e00ff */
[----:B------:R-:W-:-:S07]  /*f5a0*/  IMAD.U32 R27, RZ, RZ, UR6 ;  /* 0x00000006ff1b7e24 */ /* 0x000fce000f8e00ff */
.L_x_12436:
        /* <DEDUP_REMOVED lines=10> */
.L_x_12427:
[----:B------:R-:W-:Y:S02]  /*f650*/  ULDC UR4, c[0x0][0xc3c] ;  /* 0x00030f0000047ab9 */ /* 0x000fe40000000800 */
[----:B---3--:R-:W-:-:S13]  /*f660*/  ISETP.GE.AND P0, PT, R27, UR4, PT ;  /* 0x000000041b007c0c */ /* 0x008fda000bf06270 */
[----:B------:R-:W-:Y:S05]  /*f670*/  @!P0 BRA `(.L_x_12437) ;  /* 0xffffffb400b08947 */ /* 0x000fea000383ffff */
[----:B------:R-:W-:Y:S05]  /*f680*/  BSYNC B8 ;  /* 0x0000000000087941 */ /* 0x000fea0003800000 */
.L_x_12347:
[----:B-1----:R-:W3:Y:S01]  /*f690*/  LDL.LU R0, [R1+0x34] ;  /* 0x0000340001007983 */ /* 0x002ee20000300800 */
[----:B------:R-:W-:Y:S01]  /*f6a0*/  BSSY B0, `(.L_x_12438) ;  /* 0x000000b000007945 */ /* 0x000fe20003800000 */
[----:B------:R-:W1:Y:S01]  /*f6b0*/  S2R R5, SR_CgaCtaId ;  /* 0x0000000000057919 */ /* 0x000e620000008800 */
        /* <DEDUP_REMOVED lines=9> */
.L_x_12516:
[----:B------:R-:W-:Y:S05]  /*f750*/  BSYNC B0 ;  /* 0x0000000000007941 */ /* 0x000fea0003800000 */
.L_x_12438:
[----:B------:R-:W-:-:S03]  /*f760*/  UMOV UR4, 0xffffffff ;  /* 0xffffffff00047882 */ /* 0x000fc60000000000 */
[----:B------:R-:W-:Y:S05]  /*f770*/  BRA.DIV UR4, `(.L_x_12440) ;  /* 0x00000022049c7947 */ /* 0x000fea000b800000 */
[----:B-1----:R-:W1:Y:S02]  /*f780*/  S2R R0, SR_TID.X ;  /* 0x0000000000007919 */ /* 0x002e640000002100 */
[----:B-1----:R-:W-:-:S04]  /*f790*/  SHF.R.U32.HI R0, RZ, 0x5, R0 ;  /* 0x00000005ff007819 */ /* 0x002fc80000011600 */
[----:B------:R-:W-:-:S05]  /*f7a0*/  LOP3.LUT R0, R0, 0x3, RZ, 0xc0, !PT ;  /* 0x0000000300007812 */ /* 0x000fca00078ec0ff */
[----:B------:R1:W3:Y:S02]  /*f7b0*/  SHFL.IDX PT, R14, R0, RZ, 0x1f ;  /* 0x00001fff000e7589 */ /* 0x0002e400000e0000 */
.L_x_12519:
[----:B---3--:R-:W-:Y:S01]  /*f7c0*/  ISETP.NE.AND P0, PT, R14, RZ, PT ;  /* 0x000000ff0e00720c */ /* 0x008fe20003f05270 */
[----:B------:R-:W-:-:S12]  /*f7d0*/  BSSY B0, `(.L_x_12441) ;  /* 0x0000024000007945 */ /* 0x000fd80003800000 */
[----:B------:R-:W-:Y:S05]  /*f7e0*/  @P0 BRA `(.L_x_12442) ;  /* 0x0000000000880947 */ /* 0x000fea0003800000 */
[----:B------:R-:W-:-:S03]  /*f7f0*/  UMOV UR4, 0xffffffff ;  /* 0xffffffff00047882 */ /* 0x000fc60000000000 */
[----:B------:R-:W-:Y:S05]  /*f800*/  BRA.DIV UR4, `(.L_x_12443) ;  /* 0x0000002204ac7947 */ /* 0x000fea000b800000 */
[----:B------:R-:W-:-:S13]  /*f810*/  ELECT P6, URZ, PT ;  /* 0x00000000003f782f */ /* 0x000fda00038c0000 */
.L_x_12522:
[----:B------:R-:W-:Y:S05]  /*f820*/  @!P6 BRA `(.L_x_12442) ;  /* 0x000000000078e947 */ /* 0x000fea0003800000 */
[----:B-1----:R-:W3:Y:S02]  /*f830*/  LDL.LU R0, [R1+0x44] ;  /* 0x0000440001007983 */ /* 0x002ee40000300800 */
[----:B---3--:R-:W-:-:S04]  /*f840*/  LOP3.LUT R0, R0, 0x2, RZ, 0xfc, !PT ;  /* 0x0000000200007812 */ /* 0x008fc800078efcff */
[----:B------:R-:W-:-:S13]  /*f850*/  ISETP.NE.AND P2, PT, R0, 0x3, PT ;  /* 0x000000030000780c */ /* 0x000fda0003f45270 */
[----:B------:R-:W-:Y:S05]  /*f860*/  @!P2 BRA `(.L_x_12444) ;  /* 0x000000000004a947 */ /* 0x000fea0003800000 */
[----:B------:R-:W-:Y:S01]  /*f870*/  BPT.TRAP 0x1 ;  /* 0x000000040000795c */ /* 0x000fe20000300000 */
.L_x_12444:
        /* <DEDUP_REMOVED lines=12> */
.L_x_12523:
[----:B------:R-:W3:Y:S02]  /*f940*/  SYNCS.PHASECHK.TRANS64.TRYWAIT P0, [R3+URZ], R0 ;  /* 0x00000000030075a7 */ /* 0x000ee4000800017f */
[----:B---3--:R-:W-:Y:S05]  /*f950*/  @!P0 BRA `(.L_x_12446) ;  /* 0x00000020008c8947 */ /* 0x008fea0003800000 */
.L_x_12524:
[----:B------:R-:W-:Y:S05]  /*f960*/  @!P2 BRA `(.L_x_12447) ;  /* 0x000000000004a947 */ /* 0x000fea0003800000 */
[----:B------:R-:W-:Y:S01]  /*f970*/  BPT.TRAP 0x1 ;  /* 0x000000040000795c */ /* 0x000fe20000300000 */
.L_x_12447:
[----:B---3--:R-:W-:-:S04]  /*f980*/  VIADD R3, R9, 0x30860 ;  /* 0x0003086009037836 */ /* 0x008fc80000000000 */
[----:B------:R-:W-:-:S04]  /*f990*/  IMAD R5, R18, 0x8, R3 ;  /* 0x0000000812057824 */ /* 0x000fc800078e0203 */
[----:B------:R-:W3:Y:S02]  /*f9a0*/  SYNCS.PHASECHK.TRANS64.TRYWAIT P0, [R5+URZ], R2 ;  /* 0x00000002050075a7 */ /* 0x000ee4000800017f */
[----:B---3--:R-:W-:Y:S05]  /*f9b0*/  @!P0 BRA `(.L_x_12448) ;  /* 0x0000002000888947 */ /* 0x008fea0003800000 */
.L_x_12525:
[----:B------:R-:W-:-:S07]  /*f9c0*/  IMAD R3, R4, 0x8, R3 ;  /* 0x0000000804037824 */ /* 0x000fce00078e0203 */
.L_x_12449:
[----:B----4-:R4:W0:Y:S02]  /*f9d0*/  SYNCS.PHASECHK.TRANS64.TRYWAIT P0, [R3+URZ], R0 ;  /* 0x00000000030075a7 */ /* 0x010824000800017f */
[----:B0-----:R-:W-:Y:S05]  /*f9e0*/  @!P0 NANOSLEEP.SYNCS 0x989680 ;  /* 0x009896800000895d */ /* 0x001fea0003900000 */
[----:B------:R-:W0:Y:S02]  /*f9f0*/  @!P0 SYNCS.PHASECHK.TRANS64 P0, [R3+URZ], R0 ;  /* 0x00000000030085a7 */ /* 0x000e24000800007f */
[----:B0-----:R-:W-:Y:S05]  /*fa00*/  @!P0 BRA `(.L_x_12449) ;  /* 0xfffffffc00f08947 */ /* 0x001fea000383ffff */
.L_x_12442:
[----:B------:R-:W-:Y:S05]  /*fa10*/  BSYNC B0 ;  /* 0x0000000000007941 */ /* 0x000fea0003800000 */
.L_x_12441:
[----:B------:R-:W-:Y:S05]  /*fa20*/  EXIT ;  /* 0x000000000000794d */ /* 0x000fea0003800000 */
.L_x_12310:
[----:B-1----:R-:W-:-:S04]  /*fa30*/  IMAD.U32 R3, RZ, RZ, UR37 ;  /* 0x00000025ff037e24 */ /* 0x002fc8000f8e00ff */
[----:B------:R1:W2:Y:S03]  /*fa40*/  SYNCS.PHASECHK.TRANS64.TRYWAIT P1, [R3+URZ+0x30800], R0 ;  /* 0x03080000030075a7 */ /* 0x0002a6000802017f */
[----:B--2---:R-:W-:Y:S05]  /*fa50*/  @!P1 NANOSLEEP.SYNCS 0x989680 ;  /* 0x009896800000995d */ /* 0x004fea0003900000 */
[----:B------:R-:W2:Y:S02]  /*fa60*/  @!P1 SYNCS.PHASECHK.TRANS64 P1, [R3+URZ+0x30800], R0 ;  /* 0x03080000030095a7 */ /* 0x000ea4000802007f */
[----:B--2---:R-:W-:Y:S05]  /*fa70*/  @!P1 BRA `(.L_x_12310) ;  /* 0xfffffffc00ec9947 */ /* 0x004fea000383ffff */
[----:B------:R-:W-:Y:S05]  /*fa80*/  BRA `(.L_x_12450) ;  /* 0xffffff2000087947 */ /* 0x000fea000383ffff */
.L_x_12314:
[----:B--2---:R2:W3:Y:S02]  /*fa90*/  SYNCS.PHASECHK.TRANS64.TRYWAIT P2, [R4+URZ+0x30830], R3 ;  /* 0x03083003040075a7 */ /* 0x0044e4000804017f */
[----:B---3--:R-:W-:Y:S05]  /*faa0*/  @!P2 NANOSLEEP.SYNCS 0x989680 ;  /* 0x009896800000a95d */ /* 0x008fea0003900000 */
[----:B------:R-:W3:Y:S02]  /*fab0*/  @!P2 SYNCS.PHASECHK.TRANS64 P2, [R4+URZ+0x30830], R3 ;  /* 0x030830030400a5a7 */ /* 0x000ee4000804007f */
[----:B---3--:R-:W-:Y:S05]  /*fac0*/  @!P2 BRA `(.L_x_12314) ;  /* 0xfffffffc00f0a947 */ /* 0x008fea000383ffff */
[----:B------:R-:W-:Y:S05]  /*fad0*/  BRA `(.L_x_12313) ;  /* 0xffffff20002c7947 */ /* 0x000fea000383ffff */
.L_x_12319:
[----:B-1----:R-:W-:-:S04]  /*fae0*/  IMAD.U32 R3, RZ, RZ, UR7 ;  /* 0x00000007ff037e24 */ /* 0x002fc8000f8e00ff */
[----:B------:R1:W2:Y:S03]  /*faf0*/  SYNCS.PHASECHK.TRANS64.TRYWAIT P2, [R3+URZ+0x30830], R0 ;  /* 0x03083000030075a7 */ /* 0x0002a6000804017f */
[----:B--2---:R-:W-:Y:S05]  /*fb00*/  @!P2 NANOSLEEP.SYNCS 0x989680 ;  /* 0x009896800000a95d */ /* 0x004fea0003900000 */
[----:B------:R-:W2:Y:S02]  /*fb10*/  @!P2 SYNCS.PHASECHK.TRANS64 P2, [R3+URZ+0x30830], R0 ;  /* 0x030830000300a5a7 */ /* 0x000ea4000804007f */
[----:B--2---:R-:W-:Y:S05]  /*fb20*/  @!P2 BRA `(.L_x_12319) ;  /* 0xfffffffc00eca947 */ /* 0x004fea000383ffff */
[----:B------:R-:W-:Y:S05]  /*fb30*/  BRA `(.L_x_12316) ;  /* 0xffffff4c00687947 */ /* 0x000fea000383ffff */
.L_x_12323:
[----:B-1----:R-:W-:-:S04]  /*fb40*/  IMAD.U32 R3, RZ, RZ, UR7 ;  /* 0x00000007ff037e24 */ /* 0x002fc8000f8e00ff */
[----:B------:R1:W2:Y:S03]  /*fb50*/  SYNCS.PHASECHK.TRANS64.TRYWAIT P2, [R3+URZ+0x30850], R0 ;  /* 0x03085000030075a7 */ /* 0x0002a6000804017f */
[----:B--2---:R-:W-:Y:S05]  /*fb60*/  @!P2 NANOSLEEP.SYNCS 0x989680 ;  /* 0x009896800000a95d */ /* 0x004fea0003900000 */
[----:B------:R-:W2:Y:S02]  /*fb70*/  @!P2 SYNCS.PHASECHK.TRANS64 P2, [R3+URZ+0x30850], R0 ;  /* 0x030850000300a5a7 */ /* 0x000ea4000804007f */
[----:B--2---:R-:W-:Y:S05]  /*fb80*/  @!P2 BRA `(.L_x_12323) ;  /* 0xfffffffc00eca947 */ /* 0x004fea000383ffff */
[----:B------:R-:W-:Y:S05]  /*fb90*/  BRA `(.L_x_12320) ;  /* 0xffffff4c00e47947 */ /* 0x000fea000383ffff */
.L_x_12328:
[----:B-1----:R-:W-:-:S04]  /*fba0*/  IMAD.U32 R7, RZ, RZ, UR12 ;  /* 0x0000000cff077e24 */ /* 0x002fc8000f8e00ff */
[----:B------:R1:W2:Y:S03]  /*fbb0*/  SYNCS.PHASECHK.TRANS64.TRYWAIT P0, [R7+URZ+0x30850], R4 ;  /* 0x03085004070075a7 */ /* 0x0002a6000800017f */
[----:B--2---:R-:W-:Y:S05]  /*fbc0*/  @!P0 NANOSLEEP.SYNCS 0x989680 ;  /* 0x009896800000895d */ /* 0x004fea0003900000 */
[----:B------:R-:W2:Y:S02]  /*fbd0*/  @!P0 SYNCS.PHASECHK.TRANS64 P0, [R7+URZ+0x30850], R4 ;  /* 0x03085004070085a7 */ /* 0x000ea4000800007f */
[----:B--2---:R-:W-:Y:S05]  /*fbe0*/  @!P0 BRA `(.L_x_12328) ;  /* 0xfffffffc00ec8947 */ /* 0x004fea000383ffff */
[----:B------:R-:W-:Y:S05]  /*fbf0*/  BRA `(.L_x_12327) ;  /* 0xffffff7400987947 */ /* 0x000fea000383ffff */
.L_x_12361:
        /* <DEDUP_REMOVED lines=11> */
.L_x_12452:
[----:B------:R-:W-:Y:S05]  /*fcb0*/  BSYNC B0 ;  /* 0x0000000000007941 */ /* 0x000fea0003800000 */
.L_x_12451:
[----:B------:R-:W-:Y:S05]  /*fcc0*/  BRA `(.L_x_12453) ;  /* 0xffffffbc00947947 */ /* 0x000fea000383ffff */
.L_x_12363:
[----:B------:R-:W-:Y:S01]  /*fcd0*/  BSSY B0, `(.L_x_12454) ;  /* 0x0000006000007945 */ /* 0x000fe20003800000 */
[----:B------:R-:W-:-:S07]  /*fce0*/  IMAD.MOV.U32 R15, RZ, RZ, -0x1 ;  /* 0xffffffffff0f7424 */ /* 0x000fce00078e00ff */
[----:B01----:R-:W-:Y:S05]  /*fcf0*/  WARPSYNC.COLLECTIVE R15, `(.L_x_12455) ;  /* 0x000000000f0c7348 */ /* 0x003fea0003c00000 */
[----:B------:R-:W-:Y:S02]  /*fd00*/  ELECT P6, UR62, PT ;  /* 0x00000000003e782f */ /* 0x000fe400038c0000 */
[----:B------:R-:W-:Y:S01]  /*fd10*/  MOV R14, UR62 ;  /* 0x0000003e000e7c02 */ /* 0x000fe20008000f00 */
[----:B01----:R-:W-:Y:S10]  /*fd20*/  ENDCOLLECTIVE ;  /* 0x000000000000791b */ /* 0x003ff40003800000 */
.L_x_12455:
[----:B------:R-:W-:Y:S05]  /*fd30*/  BSYNC B0 ;  /* 0x0000000000007941 */ /* 0x000fea0003800000 */
.L_x_12454:
[----:B------:R-:W-:Y:S05]  /*fd40*/  BRA `(.L_x_12456) ;  /* 0xffffffbc00947947 */ /* 0x000fea000383ffff */
.L_x_12365:
[----:B-1----:R1:W2:Y:S02]  /*fd50*/  SYNCS.PHASECHK.TRANS64.TRYWAIT P0, [R0+URZ+0x30840], R2 ;  /* 0x03084002000075a7 */ /* 0x0022a4000800017f */
[----:B--2---:R-:W-:Y:S05]  /*fd60*/  @!P0 NANOSLEEP.SYNCS 0x989680 ;  /* 0x009896800000895d */ /* 0x004fea0003900000 */
[----:B------:R-:W2:Y:S02]  /*fd70*/  @!P0 SYNCS.PHASECHK.TRANS64 P0, [R0+URZ+0x30840], R2 ;  /* 0x03084002000085a7 */ /* 0x000ea4000800007f */
[----:B--2---:R-:W-:Y:S05]  /*fd80*/  @!P0 BRA `(.L_x_12365) ;  /* 0xfffffffc00f08947 */ /* 0x004fea000383ffff */
[----:B------:R-:W-:Y:S05]  /*fd90*/  BRA `(.L_x_12457) ;  /* 0xffffffbc00e87947 */ /* 0x000fea000383ffff */
.L_x_12369:
        /* <DEDUP_REMOVED lines=12> */
.L_x_12458:
[----:B------:R-:W-:Y:S02]  /*fe60*/  IMAD.MOV.U32 R13, RZ, RZ, R0 ;  /* 0x000000ffff0d7224 */ /* 0x000fe400078e0000 */
[----:B------:R-:W-:-:S07]  /*fe70*/  IMAD.MOV.U32 R6, RZ, RZ, R14 ;  /* 0x000000ffff067224 */ /* 0x000fce00078e000e */
[----:B------:R-:W-:Y:S05]  /*fe80*/  WARPSYNC.COLLECTIVE R15, `(.L_x_12459) ;  /* 0x000000000f087348 */ /* 0x000fea0003c00000 */
[----:B------:R0:W1:Y:S02]  /*fe90*/  SHFL.IDX P6, R14, R13, R12, R11 ;  /* 0x0000000c0d0e7389 */ /* 0x00006400000c000b */
[----:B01----:R-:W-:Y:S01]  /*fea0*/  ENDCOLLECTIVE ;  /* 0x000000000000791b */ /* 0x003fe20003800000 */
.L_x_12459:
[----:B------:R-:W-:Y:S02]  /*feb0*/  IMAD.MOV.U32 R13, RZ, RZ, R4 ;  /* 0x000000ffff0d7224 */ /* 0x000fe400078e0004 */
[----:B------:R-:W-:Y:S02]  /*fec0*/  IMAD.MOV.U32 R12, RZ, RZ, 0x1 ;  /* 0x00000001ff0c7424 */ /* 0x000fe400078e00ff */
[----:B------:R-:W-:-:S07]  /*fed0*/  IMAD.MOV.U32 R7, RZ, RZ, R14 ;  /* 0x000000ffff077224 */ /* 0x000fce00078e000e */
[----:B------:R-:W-:Y:S05]  /*fee0*/  WARPSYNC.COLLECTIVE R15, `(.L_x_12460) ;  /* 0x000000000f087348 */ /* 0x000fea0003c00000 */
[----:B------:R0:W1:Y:S02]  /*fef0*/  SHFL.IDX P6, R14, R13, R12, R11 ;  /* 0x0000000c0d0e7389 */ /* 0x00006400000c000b */
[----:B01----:R-:W-:Y:S01]  /*ff00*/  ENDCOLLECTIVE ;  /* 0x000000000000791b */ /* 0x003fe20003800000 */
.L_x_12460:
        /* <DEDUP_REMOVED lines=9> */
[----:B------:R0:W-:Y:S01]  /*ffa0*/  @!P1 LDGSTS.E.BYPASS.LTC128B.128 [R10+0xc400], desc[UR40][R6.64], !P0 ;  /* 0x0c400000060a9fae */ /* 0x0001e2000c101d68 */
[----:B------:R-:W-:Y:S01]  /*ffb0*/  ISETP.GE.AND P1, PT, R8, R3, PT ;  /* 0x000000030800720c */ /* 0x000fe20003f26270 */
[----:B0-----:R-:W-:-:S12]  /*ffc0*/  IMAD.MOV.U32 R6, RZ, RZ, R14 ;  /* 0x000000ffff067224 */ /* 0x001fd800078e000e */
[----:B------:R-:W-:Y:S05]  /*ffd0*/  WARPSYNC.COLLECTIVE R15, `(.L_x_12461) ;  /* 0x000000000f087348 */ /* 0x000fea0003c00000 */
[----:B------:R0:W1:Y:S02]  /*ffe0*/  SHFL.IDX P6, R14, R13, R12, R11 ;  /* 0x0000000c0d0e7389 */ /* 0x00006400000c000b */
[----:B01----:R-:W-:Y:S01]  /*fff0*/  ENDCOLLECTIVE ;  /* 0x000000000000791b */ /* 0x003fe20003800000 */
.L_x_12461:
[----:B------:R-:W-:Y:S02]  /*10000*/  IMAD.MOV.U32 R13, RZ, RZ, R4 ;  /* 0x000000ffff0d7224 */ /* 0x000fe400078e0004 */
[----:B------:R-:W-:Y:S02]  /*10010*/  IMAD.MOV.U32 R12, RZ, RZ, 0x2 ;  /* 0x00000002ff0c7424 */ /* 0x000fe400078e00ff */
[----:B------:R-:W-:-:S07]  /*10020*/  IMAD.MOV.U32 R7, RZ, RZ, R14 ;  /* 0x000000ffff077224 */ /* 0x000fce00078e000e */
[----:B------:R-:W-:Y:S05]  /*10030*/  WARPSYNC.COLLECTIVE R15, `(.L_x_12462) ;  /* 0x000000000f087348 */ /* 0x000fea0003c00000 */
[----:B------:R0:W1:Y:S02]  /*10040*/  SHFL.IDX P6, R14, R13, R12, R11 ;  /* 0x0000000c0d0e7389 */ /* 0x00006400000c000b */
[----:B01----:R-:W-:Y:S01]  /*10050*/  ENDCOLLECTIVE ;  /* 0x000000000000791b */ /* 0x003fe20003800000 */
.L_x_12462:
        /* <DEDUP_REMOVED lines=9> */
[----:B------:R0:W-:Y:S02]  /*100f0*/  @!P1 LDGSTS.E.BYPASS.LTC128B.128 [R10+0xcc00], desc[UR40][R6.64], !P0 ;  /* 0x0cc00000060a9fae */ /* 0x0001e4000c101d68 */
[----:B0-----:R-:W-:-:S05]  /*10100*/  VIADD R6, R25, 0x20 ;  /* 0x0000002019067836 */ /* 0x001fca0000000000 */
[----:B------:R-:W-:Y:S01]  /*10110*/  ISETP.GE.AND P1, PT, R6, R3, PT ;  /* 0x000000030600720c */ /* 0x000fe20003f26270 */
[----:B------:R-:W-:-:S12]  /*10120*/  IMAD.MOV.U32 R6, RZ, RZ, R14 ;  /* 0x000000ffff067224 */ /* 0x000fd800078e000e */
[----:B------:R-:W-:Y:S05]  /*10130*/  WARPSYNC.COLLECTIVE R15, `(.L_x_12463) ;  /* 0x000000000f087348 */ /* 0x000fea0003c00000 */
[----:B------:R0:W1:Y:S02]  /*10140*/  SHFL.IDX P6, R14, R13, R12, R11 ;  /* 0x0000000c0d0e7389 */ /* 0x00006400000c000b */
[----:B01----:R-:W-:Y:S01]  /*10150*/  ENDCOLLECTIVE ;  /* 0x000000000000791b */ /* 0x003fe20003800000 */
.L_x_12463:
[----:B------:R-:W-:Y:S02]  /*10160*/  IMAD.MOV.U32 R13, RZ, RZ, R4 ;  /* 0x000000ffff0d7224 */ /* 0x000fe400078e0004 */
[----:B------:R-:W-:Y:S02]  /*10170*/  IMAD.MOV.U32 R12, RZ, RZ, 0x3 ;  /* 0x00000003ff0c7424 */ /* 0x000fe400078e00ff */
[----:B------:R-:W-:-:S07]  /*10180*/  IMAD.MOV.U32 R7, RZ, RZ, R14 ;  /* 0x000000ffff077224 */ /* 0x000fce00078e000e */
[----:B------:R-:W-:Y:S05]  /*10190*/  WARPSYNC.COLLECTIVE R15, `(.L_x_12464) ;  /* 0x000000000f087348 */ /* 0x000fea0003c00000 */
[----:B------:R0:W1:Y:S02]  /*101a0*/  SHFL.IDX P6, R14, R13, R12, R11 ;  /* 0x0000000c0d0e7389 */ /* 0x00006400000c000b */
[----:B01----:R-:W-:Y:S01]  /*101b0*/  ENDCOLLECTIVE ;  /* 0x000000000000791b */ /* 0x003fe20003800000 */
.L_x_12464:
        /* <DEDUP_REMOVED lines=16> */
.L_x_12465:
[----:B------:R-:W-:Y:S02]  /*102c0*/  IMAD.MOV.U32 R13, RZ, RZ, R4 ;  /* 0x000000ffff0d7224 */ /* 0x000fe400078e0004 */
[----:B------:R-:W-:Y:S02]  /*102d0*/  IMAD.MOV.U32 R12, RZ, RZ, 0x4 ;  /* 0x00000004ff0c7424 */ /* 0x000fe400078e00ff */
[----:B------:R-:W-:-:S07]  /*102e0*/  IMAD.MOV.U32 R7, RZ, RZ, R14 ;  /* 0x000000ffff077224 */ /* 0x000fce00078e000e */
[----:B------:R-:W-:Y:S05]  /*102f0*/  WARPSYNC.COLLECTIVE R15, `(.L_x_12466) ;  /* 0x000000000f087348 */ /* 0x000fea0003c00000 */
[----:B------:R0:W1:Y:S02]  /*10300*/  SHFL.IDX P6, R14, R13, R12, R11 ;  /* 0x0000000c0d0e7389 */ /* 0x00006400000c000b */
[----:B01----:R-:W-:Y:S01]  /*10310*/  ENDCOLLECTIVE ;  /* 0x000000000000791b */ /* 0x003fe20003800000 */
.L_x_12466:
        /* <DEDUP_REMOVED lines=16> */
.L_x_12467:
[----:B------:R-:W-:Y:S02]  /*10420*/  IMAD.MOV.U32 R13, RZ, RZ, R4 ;  /* 0x000000ffff0d7224 */ /* 0x000fe400078e0004 */
[----:B------:R-:W-:Y:S02]  /*10430*/  IMAD.MOV.U32 R12, RZ, RZ, 0x5 ;  /* 0x00000005ff0c7424 */ /* 0x000fe400078e00ff */
[----:B------:R-:W-:-:S07]  /*10440*/  IMAD.MOV.U32 R7, RZ, RZ, R14 ;  /* 0x000000ffff077224 */ /* 0x000fce00078e000e */
[----:B------:R-:W-:Y:S05]  /*10450*/  WARPSYNC.COLLECTIVE R15, `(.L_x_12468) ;  /* 0x000000000f087348 */ /* 0x000fea0003c00000 */
[----:B------:R0:W1:Y:S02]  /*10460*/  SHFL.IDX P6, R14, R13, R12, R11 ;  /* 0x0000000c0d0e7389 */ /* 0x00006400000c000b */
[----:B01----:R-:W-:Y:S01]  /*10470*/  ENDCOLLECTIVE ;  /* 0x000000000000791b */ /* 0x003fe20003800000 */
.L_x_12468:
        /* <DEDUP_REMOVED lines=16> */
.L_x_12469:
[----:B------:R-:W-:Y:S02]  /*10580*/  IMAD.MOV.U32 R13, RZ, RZ, R4 ;  /* 0x000000ffff0d7224 */ /* 0x000fe400078e0004 */
[----:B------:R-:W-:Y:S02]  /*10590*/  IMAD.MOV.U32 R12, RZ, RZ, 0x6 ;  /* 0x00000006ff0c7424 */ /* 0x000fe400078e00ff */
[----:B------:R-:W-:-:S07]  /*105a0*/  IMAD.MOV.U32 R7, RZ, RZ, R14 ;  /* 0x000000ffff077224 */ /* 0x000fce00078e000e */
[----:B------:R-:W-:Y:S05]  /*105b0*/  WARPSYNC.COLLECTIVE R15, `(.L_x_12470) ;  /* 0x000000000f087348 */ /* 0x000fea0003c00000 */
[----:B------:R0:W1:Y:S02]  /*105c0*/  SHFL.IDX P6, R14, R13, R12, R11 ;  /* 0x0000000c0d0e7389 */ /* 0x00006400000c000b */
[----:B01----:R-:W-:Y:S01]  /*105d0*/  ENDCOLLECTIVE ;  /* 0x000000000000791b */ /* 0x003fe20003800000 */
.L_x_12470:
        /* <DEDUP_REMOVED lines=16> */
.L_x_12471:
[----:B------:R-:W-:Y:S02]  /*106e0*/  IMAD.MOV.U32 R13, RZ, RZ, R4 ;  /* 0x000000ffff0d7224 */ /* 0x000fe400078e0004 */
[----:B------:R-:W-:Y:S02]  /*106f0*/  IMAD.MOV.U32 R12, RZ, RZ, 0x7 ;  /* 0x00000007ff0c7424 */ /* 0x000fe400078e00ff */
[----:B------:R-:W-:-:S07]  /*10700*/  IMAD.MOV.U32 R7, RZ, RZ, R14 ;  /* 0x000000ffff077224 */ /* 0x000fce00078e000e */
[----:B------:R-:W-:Y:S05]  /*10710*/  WARPSYNC.COLLECTIVE R15, `(.L_x_12472) ;  /* 0x000000000f087348 */ /* 0x000fea0003c00000 */
[----:B------:R0:W1:Y:S02]  /*10720*/  SHFL.IDX P6, R14, R13, R12, R11 ;  /* 0x0000000c0d0e7389 */ /* 0x00006400000c000b */
[----:B01----:R-:W-:Y:S01]  /*10730*/  ENDCOLLECTIVE ;  /* 0x000000000000791b */ /* 0x003fe20003800000 */
.L_x_12472:
[----:B------:R-:W-:-:S05]  /*10740*/  @!P1 LEA R7, P2, R20, R7, 0x1 ;  /* 0x0000000714079211 */ /* 0x000fca00078408ff */
[----:B------:R-:W-:-:S05]  /*10750*/  @!P1 IMAD.X R6, RZ, RZ, R6, P2 ;  /* 0x000000ffff069224 */ /* 0x000fca00010e0606 */
[-C--:B------:R-:W-:Y:S01]  /*10760*/  @!P1 LOP3.LUT R7, R7, R6.reuse, RZ, 0x3c, !PT ;  /* 0x0000000607079212 */ /* 0x080fe200078e3cff */
[----:B------:R-:W-:Y:S02]  /*10770*/  IMAD.MOV.U32 R13, RZ, RZ, R0 ;  /* 0x000000ffff0d7224 */ /* 0x000fe400078e0000 */
[----:B------:R-:W-:Y:S01]  /*10780*/  VIADD R0, R25, 0x70 ;  /* 0x0000007019007836 */ /* 0x000fe20000000000 */
[----:B------:R-:W-:-:S04]  /*10790*/  @!P1 LOP3.LUT R6, R7, R6, RZ, 0x3c, !PT ;  /* 0x0000000607069212 */ /* 0x000fc800078e3cff */
[----:B------:R-:W-:Y:S01]  /*107a0*/  @!P1 LOP3.LUT R7, R7, R6, RZ, 0x3c, !PT ;  /* 0x0000000607079212 */ /* 0x000fe200078e3cff */
[----:B------:R-:W-:-:S07]  /*107b0*/  IMAD.MOV.U32 R4, RZ, RZ, R14 ;  /* 0x000000ffff047224 */ /* 0x000fce00078e000e */
[----:B------:R-:W-:Y:S05]  /*107c0*/  WARPSYNC.COLLECTIVE R15, `(.L_x_12473) ;  /* 0x000000000f087348 */ /* 0x000fea0003c00000 */
[----:B------:R0:W1:Y:S02]  /*107d0*/  SHFL.IDX P6, R14, R13, R12, R11 ;  /* 0x0000000c0d0e7389 */ /* 0x00006400000c000b */
[----:B01----:R-:W-:Y:S01]  /*107e0*/  ENDCOLLECTIVE ;  /* 0x000000000000791b */ /* 0x003fe20003800000 */
.L_x_12473:
[----:B------:R-:W-:Y:S01]  /*107f0*/  @!PT LDS RZ, [RZ] ;  /* 0x00000000fffff984 */ /* 0x000fe20000000800 */
[----:B------:R-:W-:Y:S01]  /*10800*/  @!PT LDS RZ, [RZ] ;  /* 0x00000000fffff984 */ /* 0x000fe20000000800 */
[----:B------:R-:W-:Y:S01]  /*10810*/  @!PT LDS RZ, [RZ] ;  /* 0x00000000fffff984 */ /* 0x000fe20000000800 */
[----:B------:R0:W-:Y:S01]  /*10820*/  @!P1 LDGSTS.E.BYPASS.LTC128B.128 [R10+0xf400], desc[UR40][R6.64], !P0 ;  /* 0x0f400000060a9fae */ /* 0x0001e2000c101d68 */
[----:B------:R-:W-:Y:S01]  /*10830*/  ISETP.GE.AND P1, PT, R0, R3, PT ;  /* 0x000000030000720c */ /* 0x000fe20003f26270 */
[----:B------:R-:W-:-:S05]  /*10840*/  VIADD R0, R25, 0x80 ;  /* 0x0000008019007836 */ /* 0x000fca0000000000 */
[----:B------:R-:W-:Y:S01]  /*10850*/  ISETP.GE.AND P2, PT, R0, R3, PT ;  /* 0x000000030000720c */ /* 0x000fe20003f46270 */
[----:B------:R-:W-:Y:S02]  /*10860*/  IMAD.MOV.U32 R13, RZ, RZ, R2 ;  /* 0x000000ffff0d7224 */ /* 0x000fe400078e0002 */
[----:B------:R-:W-:Y:S02]  /*10870*/  IMAD.MOV.U32 R12, RZ, RZ, RZ ;  /* 0x000000ffff0c7224 */ /* 0x000fe400078e00ff */
[----:B0-----:R-:W-:-:S08]  /*10880*/  IMAD.MOV.U32 R6, RZ, RZ, R14 ;  /* 0x000000ffff067224 */ /* 0x001fd000078e000e */
[----:B------:R-:W-:Y:S05]  /*10890*/  WARPSYNC.COLLECTIVE R15, `(.L_x_12474) ;  /* 0x000000000f087348 */ /* 0x000fea0003c00000 */
[----:B------:R0:W1:Y:S02]  /*108a0*/  SHFL.IDX P6, R14, R13, R12, R11 ;  /* 0x0000000c0d0e7389 */ /* 0x00006400000c000b */
[----:B01----:R-:W-:Y:S01]  /*108b0*/  ENDCOLLECTIVE ;  /* 0x000000000000791b */ /* 0x003fe20003800000 */
.L_x_12474:
[----:B------:R-:W-:-:S05]  /*108c0*/  @!P1 LEA R6, P3, R20, R6, 0x1 ;  /* 0x0000000614069211 */ /* 0x000fca00078608ff */
[----:B------:R-:W-:-:S04]  /*108d0*/  @!P1 IMAD.X R4, RZ, RZ, R4, P3 ;  /* 0x000000ffff049224 */ /* 0x000fc800018e0604 */
[----:B------:R-:W-:Y:S02]  /*108e0*/  @!P1 IMAD.MOV.U32 R7, RZ, RZ, R4 ;  /* 0x000000ffff079224 */ /* 0x000fe400078e0004 */
[----:B------:R-:W-:Y:S02]  /*108f0*/  IMAD.MOV.U32 R13, RZ, RZ, R5 ;  /* 0x000000ffff0d7224 */ /* 0x000fe400078e0005 */
[----:B------:R-:W-:Y:S01]  /*10900*/  VIADD R4, R25, 0xa0 ;  /* 0x000000a019047836 */ /* 0x000fe20000000000 */
        /* <DEDUP_REMOVED lines=8> */
.L_x_12475:
[----:B------:R-:W-:Y:S02]  /*10990*/  IMAD.MOV.U32 R13, RZ, RZ, R2 ;  /* 0x000000ffff0d7224 */ /* 0x000fe400078e0002 */
[----:B------:R-:W-:Y:S02]  /*109a0*/  IMAD.MOV.U32 R12, RZ, RZ, 0x1 ;  /* 0x00000001ff0c7424 */ /* 0x000fe400078e00ff */
[----:B------:R-:W-:-:S07]  /*109b0*/  IMAD.MOV.U32 R8, RZ, RZ, R14 ;  /* 0x000000ffff087224 */ /* 0x000fce00078e000e */
[----:B------:R-:W-:Y:S05]  /*109c0*/  WARPSYNC.COLLECTIVE R15, `(.L_x_12476) ;  /* 0x000000000f087348 */ /* 0x000fea0003c00000 */
[----:B------:R0:W1:Y:S02]  /*109d0*/  SHFL.IDX P6, R14, R13, R12, R11 ;  /* 0x0000000c0d0e7389 */ /* 0x00006400000c000b */
[----:B01----:R-:W-:Y:S01]  /*109e0*/  ENDCOLLECTIVE ;  /* 0x000000000000791b */ /* 0x003fe20003800000 */
.L_x_12476:
        /* <DEDUP_REMOVED lines=8> */
[----:B------:R0:W-:Y:S02]  /*10a70*/  @!P2 LDGSTS.E.BYPASS.LTC128B.128 [R10+0x10400], desc[UR40][R6.64], !P0 ;  /* 0x10400000060aafae */ /* 0x0001e4000c101d68 */
[----:B------:R-:W-:Y:S01]  /*10a80*/  ISETP.GE.AND P1, PT, R0, R3, PT ;  /* 0x000000030000720c */ /* 0x000fe20003f26270 */
[----:B------:R-:W-:-:S12]  /*10a90*/  IMAD.MOV.U32 R0, RZ, RZ, R14 ;  /* 0x000000ffff007224 */ /* 0x000fd800078e000e */
[----:B0-----:R-:W-:Y:S05]  /*10aa0*/  WARPSYNC.COLLECTIVE R15, `(.L_x_12477) ;  /* 0x000000000f087348 */ /* 0x001fea0003c00000 */
[----:B------:R1:W2:Y:S02]  /*10ab0*/  SHFL.IDX P6, R14, R13, R12, R11 ;  /* 0x0000000c0d0e7389 */ /* 0x0002a400000c000b */
[----:B012---:R-:W-:Y:S01]  /*10ac0*/  ENDCOLLECTIVE ;  /* 0x000000000000791b */ /* 0x007fe20003800000 */
.L_x_12477:
[----:B------:R-:W-:Y:S02]  /*10ad0*/  IMAD.MOV.U32 R13, RZ, RZ, R2 ;  /* 0x000000ffff0d7224 */ /* 0x000fe400078e0002 */
[----:B------:R-:W-:Y:S02]  /*10ae0*/  IMAD.MOV.U32 R12, RZ, RZ, 0x2 ;  /* 0x00000002ff0c7424 */ /* 0x000fe400078e00ff */
[----:B------:R-:W-:-:S07]  /*10af0*/  IMAD.MOV.U32 R6, RZ, RZ, R14 ;  /* 0x000000ffff067224 */ /* 0x000fce00078e000e */
[----:B------:R-:W-:Y:S05]  /*10b00*/  WARPSYNC.COLLECTIVE R15, `(.L_x_12478) ;  /* 0x000000000f087348 */ /* 0x000fea0003c00000 */
[----:B------:R0:W1:Y:S02]  /*10b10*/  SHFL.IDX P6, R14, R13, R12, R11 ;  /* 0x0000000c0d0e7389 */ /* 0x00006400000c000b */
[----:B01----:R-:W-:Y:S01]  /*10b20*/  ENDCOLLECTIVE ;  /* 0x000000000000791b */ /* 0x003fe20003800000 */
.L_x_12478:
[----:B------:R-:W-:-:S05]  /*10b30*/  @!P1 LEA R6, P2, R20, R6, 0x1 ;  /* 0x0000000614069211 */ /* 0x000fca00078408ff */
[----:B------:R-:W-:-:S04]  /*10b40*/  @!P1 IMAD.X R0, RZ, RZ, R0, P2 ;  /* 0x000000ffff009224 */ /* 0x000fc800010e0600 */
[----:B------:R-:W-:Y:S02]  /*10b50*/  @!P1 IMAD.MOV.U32 R7, RZ, RZ, R0 ;  /* 0x000000ffff079224 */ /* 0x000fe400078e0000 */
[----:B------:R-:W-:-:S03]  /*10b60*/  IMAD.MOV.U32 R13, RZ, RZ, R5 ;  /* 0x000000ffff0d7224 */ /* 0x000fc600078e0005 */
[----:B------:R-:W-:Y:S01]  /*10b70*/  @!PT LDS RZ, [RZ] ;  /* 0x00000000fffff984 */ /* 0x000fe20000000800 */
[----:B------:R-:W-:Y:S01]  /*10b80*/  @!PT LDS RZ, [RZ] ;  /* 0x00000000fffff984 */ /* 0x000fe20000000800 */
[----:B------:R-:W-:Y:S01]  /*10b90*/  @!PT LDS RZ, [RZ] ;  /* 0x00000000fffff984 */ /* 0x000fe20000000800 */
[----:B------:R0:W-:Y:S01]  /*10ba0*/  @!P1 LDGSTS.E.BYPASS.LTC128B.128 [R10+0x10c00], desc[UR40][R6.64], !P0 ;  /* 0x10c00000060a9fae */ /* 0x0001e2000c101d68 */
[----:B------:R-:W-:Y:S01]  /*10bb0*/  ISETP.GE.AND P1, PT, R4, R3, PT ;  /* 0x000000030400720c */ /* 0x000fe20003f26270 */
[----:B------:R-:W-:-:S12]  /*10bc0*/  IMAD.MOV.U32 R0, RZ, RZ, R14 ;  /* 0x000000ffff007224 */ /* 0x000fd800078e000e */
[----:B0-----:R-:W-:Y:S05]  /*10bd0*/  WARPSYNC.COLLECTIVE R15, `(.L_x_12479) ;  /* 0x000000000f087348 */ /* 0x001fea0003c00000 */
[----:B------:R1:W2:Y:S02]  /*10be0*/  SHFL.IDX P6, R14, R13, R12, R11 ;  /* 0x0000000c0d0e7389 */ /* 0x0002a400000c000b */
[----:B012---:R-:W-:Y:S01]  /*10bf0*/  ENDCOLLECTIVE ;  /* 0x000000000000791b */ /* 0x007fe20003800000 */
.L_x_12479:
[----:B------:R-:W-:Y:S02]  /*10c00*/  IMAD.MOV.U32 R13, RZ, RZ, R2 ;  /* 0x000000ffff0d7224 */ /* 0x000fe400078e0002 */
[----:B------:R-:W-:Y:S02]  /*10c10*/  IMAD.MOV.U32 R12, RZ, RZ, 0x3 ;  /* 0x00000003ff0c7424 */ /* 0x000fe400078e00ff */
[----:B------:R-:W-:-:S07]  /*10c20*/  IMAD.MOV.U32 R6, RZ, RZ, R14 ;  /* 0x000000ffff067224 */ /* 0x000fce00078e000e */
[----:B------:R-:W-:Y:S05]  /*10c30*/  WARPSYNC.COLLECTIVE R15, `(.L_x_12480) ;  /* 0x000000000f087348 */ /* 0x000fea0003c00000 */
[----:B------:R0:W1:Y:S02]  /*10c40*/  SHFL.IDX P6, R14, R13, R12, R11 ;  /* 0x0000000c0d0e7389 */ /* 0x00006400000c000b */
[----:B01----:R-:W-:Y:S01]  /*10c50*/  ENDCOLLECTIVE ;  /* 0x000000000000791b */ /* 0x003fe20003800000 */
.L_x_12480:
        /* <DEDUP_REMOVED lines=12> */
.L_x_12481:
[----:B------:R-:W-:Y:S01]  /*10d20*/  IMAD.MOV.U32 R2, RZ, RZ, R14 ;  /* 0x000000ffff027224 */ /* 0x000fe200078e000e */
[----:B------:R-:W-:Y:S06]  /*10d30*/  BRA `(.L_x_12482) ;  /* 0xffffffbc00ec7947 */ /* 0x000fec000383ffff */
.L_x_12372:
[----:B0-----:R0:W1:Y:S02]  /*10d40*/  SYNCS.PHASECHK.TRANS64.TRYWAIT P0, [R17+URZ+0x30820], R0 ;  /* 0x03082000110075a7 */ /* 0x001064000800017f */
[----:B-1----:R-:W-:Y:S05]  /*10d50*/  @!P0 NANOSLEEP.SYNCS 0x989680 ;  /* 0x009896800000895d */ /* 0x002fea0003900000 */
[----:B------:R-:W1:Y:S02]  /*10d60*/  @!P0 SYNCS.PHASECHK.TRANS64 P0, [R17+URZ+0x30820], R0 ;  /* 0x03082000110085a7 */ /* 0x000e64000800007f */
[----:B-1----:R-:W-:Y:S05]  /*10d70*/  @!P0 BRA `(.L_x_12372) ;  /* 0xfffffffc00f08947 */ /* 0x002fea000383ffff */
[----:B------:R-:W-:Y:S05]  /*10d80*/  BRA `(.L_x_12483) ;  /* 0xffffffc0004c7947 */ /* 0x000fea000383ffff */
.L_x_12381:
[----:B-1----:R1:W2:Y:S02]  /*10d90*/  SYNCS.PHASECHK.TRANS64.TRYWAIT P0, [R2+URZ+0x30840], R3 ;  /* 0x03084003020075a7 */ /* 0x0022a4000800017f */
[----:B--2---:R-:W-:Y:S05]  /*10da0*/  @!P0 NANOSLEEP.SYNCS 0x989680 ;  /* 0x009896800000895d */ /* 0x004fea0003900000 */
[----:B------:R-:W2:Y:S02]  /*10db0*/  @!P0 SYNCS.PHASECHK.TRANS64 P0, [R2+URZ+0x30840], R3 ;  /* 0x03084003020085a7 */ /* 0x000ea4000800007f */
[----:B--2---:R-:W-:Y:S05]  /*10dc0*/  @!P0 BRA `(.L_x_12381) ;  /* 0xfffffffc00f08947 */ /* 0x004fea000383ffff */
[----:B------:R-:W-:Y:S05]  /*10dd0*/  BRA `(.L_x_12484) ;  /* 0xffffffc4001c7947 */ /* 0x000fea000383ffff */
.L_x_12386:
[----:B0-----:R0:W1:Y:S02]  /*10de0*/  SYNCS.PHASECHK.TRANS64.TRYWAIT P0, [R3+URZ+0x60], R2 ;  /* 0x00006002030075a7 */ /* 0x001064000800017f */
[----:B-1----:R-:W-:Y:S05]  /*10df0*/  @!P0 NANOSLEEP.SYNCS 0x989680 ;  /* 0x009896800000895d */ /* 0x002fea0003900000 */
[----:B------:R-:W1:Y:S02]  /*10e00*/  @!P0 SYNCS.PHASECHK.TRANS64 P0, [R3+URZ+0x60], R2 ;  /* 0x00006002030085a7 */ /* 0x000e64000800007f */
[----:B-1----:R-:W-:Y:S05]  /*10e10*/  @!P0 BRA `(.L_x_12386) ;  /* 0xfffffffc00f08947 */ /* 0x002fea000383ffff */
[----:B------:R-:W-:Y:S05]  /*10e20*/  BRA `(.L_x_12485) ;  /* 0xffffffc400a87947 */ /* 0x000fea000383ffff */
.L_x_12394:
[----:B-1----:R1:W2:Y:S02]  /*10e30*/  SYNCS.PHASECHK.TRANS64.TRYWAIT P0, [R2+URZ+0x30840], R3 ;  /* 0x03084003020075a7 */ /* 0x0022a4000800017f */
[----:B--2---:R-:W-:Y:S05]  /*10e40*/  @!P0 NANOSLEEP.SYNCS 0x989680 ;  /* 0x009896800000895d */ /* 0x004fea0003900000 */
[----:B------:R-:W2:Y:S02]  /*10e50*/  @!P0 SYNCS.PHASECHK.TRANS64 P0, [R2+URZ+0x30840], R3 ;  /* 0x03084003020085a7 */ /* 0x000ea4000800007f */
[----:B--2---:R-:W-:Y:S05]  /*10e60*/  @!P0 BRA `(.L_x_12394) ;  /* 0xfffffffc00f08947 */ /* 0x004fea000383ffff */
[----:B------:R-:W-:Y:S05]  /*10e70*/  BRA `(.L_x_12486) ;  /* 0xffffffc800e87947 */ /* 0x000fea000383ffff */
.L_x_12399:
[----:B0-----:R0:W1:Y:S02]  /*10e80*/  SYNCS.PHASECHK.TRANS64.TRYWAIT P0, [R10+URZ+0x60], R28 ;  /* 0x0000601c0a0075a7 */ /* 0x001064000800017f */
[----:B-1----:R-:W-:Y:S05]  /*10e90*/  @!P0 NANOSLEEP.SYNCS 0x989680 ;  /* 0x009896800000895d */ /* 0x002fea0003900000 */
[----:B------:R-:W1:Y:S02]  /*10ea0*/  @!P0 SYNCS.PHASECHK.TRANS64 P0, [R10+URZ+0x60], R28 ;  /* 0x0000601c0a0085a7 */ /* 0x000e64000800007f */
[----:B-1----:R-:W-:Y:S05]  /*10eb0*/  @!P0 BRA `(.L_x_12399) ;  /* 0xfffffffc00f08947 */ /* 0x002fea000383ffff */
[----:B------:R-:W-:Y:S05]  /*10ec0*/  BRA `(.L_x_12487) ;  /* 0xffffffcc00747947 */ /* 0x000fea000383ffff */
.L_x_12407:
[----:B-1----:R1:W2:Y:S02]  /*10ed0*/  SYNCS.PHASECHK.TRANS64.TRYWAIT P0, [R2+URZ+0x30840], R3 ;  /* 0x03084003020075a7 */ /* 0x0022a4000800017f */
[----:B--2---:R-:W-:Y:S05]  /*10ee0*/  @!P0 NANOSLEEP.SYNCS 0x989680 ;  /* 0x009896800000895d */ /* 0x004fea0003900000 */
[----:B------:R-:W2:Y:S02]  /*10ef0*/  @!P0 SYNCS.PHASECHK.TRANS64 P0, [R2+URZ+0x30840], R3 ;  /* 0x03084003020085a7 */ /* 0x000ea4000800007f */
[----:B--2---:R-:W-:Y:S05]  /*10f00*/  @!P0 BRA `(.L_x_12407) ;  /* 0xfffffffc00f08947 */ /* 0x004fea000383ffff */
[----:B------:R-:W-:Y:S05]  /*10f10*/  BRA `(.L_x_12488) ;  /* 0xffffffd000847947 */ /* 0x000fea000383ffff */
.L_x_12412:
[----:B0-----:R0:W1:Y:S02]  /*10f20*/  SYNCS.PHASECHK.TRANS64.TRYWAIT P0, [R7+URZ+0x60], R2 ;  /* 0x00006002070075a7 */ /* 0x001064000800017f */
[----:B-1----:R-:W-:Y:S05]  /*10f30*/  @!P0 NANOSLEEP.SYNCS 0x989680 ;  /* 0x009896800000895d */ /* 0x002fea0003900000 */
[----:B------:R-:W1:Y:S02]  /*10f40*/  @!P0 SYNCS.PHASECHK.TRANS64 P0, [R7+URZ+0x60], R2 ;  /* 0x00006002070085a7 */ /* 0x000e64000800007f */
[----:B-1----:R-:W-:Y:S05]  /*10f50*/  @!P0 BRA `(.L_x_12412) ;  /* 0xfffffffc00f08947 */ /* 0x002fea000383ffff */
[----:B------:R-:W-:Y:S05]  /*10f60*/  BRA `(.L_x_12489) ;  /* 0xffffffd400147947 */ /* 0x000fea000383ffff */
.L_x_12422:
[----:B0-----:R0:W1:Y:S02]  /*10f70*/  SYNCS.PHASECHK.TRANS64.TRYWAIT P0, [R3+URZ+0x30860], R0 ;  /* 0x03086000030075a7 */ /* 0x001064000800017f */
[----:B-1----:R-:W-:Y:S05]  /*10f80*/  @!P0 NANOSLEEP.SYNCS 0x989680 ;  /* 0x009896800000895d */ /* 0x002fea0003900000 */
[----:B------:R-:W1:Y:S02]  /*10f90*/  @!P0 SYNCS.PHASECHK.TRANS64 P0, [R3+URZ+0x30860], R0 ;  /* 0x03086000030085a7 */ /* 0x000e64000800007f */
[----:B-1----:R-:W-:Y:S05]  /*10fa0*/  @!P0 BRA `(.L_x_12422) ;  /* 0xfffffffc00f08947 */ /* 0x002fea000383ffff */
[----:B------:R-:W-:Y:S05]  /*10fb0*/  BRA `(.L_x_12490) ;  /* 0xffffffd800107947 */ /* 0x000fea000383ffff */
.L_x_12428:
[----:B------:R-:W-:Y:S01]  /*10fc0*/  BSSY B0, `(.L_x_12491) ;  /* 0x0000008000007945 */ /* 0x000fe20003800000 */
[----:B------:R-:W-:Y:S02]  /*10fd0*/  IMAD.MOV.U32 R13, RZ, RZ, R24 ;  /* 0x000000ffff0d7224 */ /* 0x000fe400078e0018 */
[----:B------:R-:W-:Y:S02]  /*10fe0*/  IMAD.MOV.U32 R12, RZ, RZ, RZ ;  /* 0x000000ffff0c7224 */ /* 0x000fe400078e00ff */
[----:B------:R-:W-:Y:S02]  /*10ff0*/  IMAD.MOV.U32 R11, RZ, RZ, 0x1f ;  /* 0x0000001fff0b7424 */ /* 0x000fe400078e00ff */
[----:B------:R-:W-:-:S07]  /*11000*/  IMAD.MOV.U32 R15, RZ, RZ, -0x1 ;  /* 0xffffffffff0f7424 */ /* 0x000fce00078e00ff */
[----:B-1----:R-:W-:Y:S05]  /*11010*/  WARPSYNC.COLLECTIVE R15, `(.L_x_12492) ;  /* 0x000000000f087348 */ /* 0x002fea0003c00000 */
[----:B------:R0:W2:Y:S02]  /*11020*/  SHFL.IDX P6, R14, R13, R12, R11 ;  /* 0x0000000c0d0e7389 */ /* 0x0000a400000c000b */
[----:B012---:R-:W-:Y:S01]  /*11030*/  ENDCOLLECTIVE ;  /* 0x000000000000791b */ /* 0x007fe20003800000 */
.L_x_12492:
[----:B------:R-:W-:Y:S05]  /*11040*/  BSYNC B0 ;  /* 0x0000000000007941 */ /* 0x000fea0003800000 */
.L_x_12491:
        /* <DEDUP_REMOVED lines=9> */
.L_x_12493:
        /* <DEDUP_REMOVED lines=24> */
.L_x_12494:
[----:B------:R-:W-:Y:S01]  /*11260*/  IMAD.MOV.U32 R12, RZ, RZ, 0x2 ;  /* 0x00000002ff0c7424 */ /* 0x000fe200078e00ff */
[----:B------:R-:W-:-:S05]  /*11270*/  SEL R14, R14, RZ, P1 ;  /* 0x000000ff0e0e7207 */ /* 0x000fca0000800000 */
[----:B------:R-:W-:-:S04]  /*11280*/  IMAD.IADD R5, R13, 0x1, R14 ;  /* 0x000000010d057824 */ /* 0x000fc800078e020e */
[----:B------:R-:W-:-:S07]  /*11290*/  IMAD.MOV.U32 R13, RZ, RZ, R5 ;  /* 0x000000ffff0d7224 */ /* 0x000fce00078e0005 */
[----:B------:R-:W-:Y:S05]  /*112a0*/  WARPSYNC.COLLECTIVE R15, `(.L_x_12495) ;  /* 0x000000000f087348 */ /* 0x000fea0003c00000 */
[----:B------:R0:W1:Y:S02]  /*112b0*/  SHFL.UP P6, R14, R13, R12, R11 ;  /* 0x0400000c0d0e7389 */ /* 0x00006400000c000b */
[----:B01----:R-:W-:Y:S01]  /*112c0*/  ENDCOLLECTIVE ;  /* 0x000000000000791b */ /* 0x003fe20003800000 */
.L_x_12495:
[----:B------:R-:W-:Y:S01]  /*112d0*/  IMAD.MOV.U32 R12, RZ, RZ, 0x4 ;  /* 0x00000004ff0c7424 */ /* 0x000fe200078e00ff */
[----:B------:R-:W-:-:S05]  /*112e0*/  SEL R2, R14, RZ, P2 ;  /* 0x000000ff0e027207 */ /* 0x000fca0001000000 */
[----:B------:R-:W-:-:S04]  /*112f0*/  IMAD.IADD R2, R5, 0x1, R2 ;  /* 0x0000000105027824 */ /* 0x000fc800078e0202 */
[----:B------:R-:W-:-:S07]  /*11300*/  IMAD.MOV.U32 R13, RZ, RZ, R2 ;  /* 0x000000ffff0d7224 */ /* 0x000fce00078e0002 */
[----:B------:R-:W-:Y:S05]  /*11310*/  WARPSYNC.COLLECTIVE R15, `(.L_x_12496) ;  /* 0x000000000f087348 */ /* 0x000fea0003c00000 */
[----:B------:R0:W1:Y:S02]  /*11320*/  SHFL.UP P6, R14, R13, R12, R11 ;  /* 0x0400000c0d0e7389 */ /* 0x00006400000c000b */
[----:B01----:R-:W-:Y:S01]  /*11330*/  ENDCOLLECTIVE ;  /* 0x000000000000791b */ /* 0x003fe20003800000 */
.L_x_12496:
[----:B------:R-:W-:Y:S01]  /*11340*/  IMAD.MOV.U32 R12, RZ, RZ, 0x8 ;  /* 0x00000008ff0c7424 */ /* 0x000fe200078e00ff */
[----:B------:R-:W-:-:S05]  /*11350*/  SEL R3, R14, RZ, P3 ;  /* 0x000000ff0e037207 */ /* 0x000fca0001800000 */
[----:B------:R-:W-:-:S04]  /*11360*/  IMAD.IADD R3, R2, 0x1, R3 ;  /* 0x0000000102037824 */ /* 0x000fc800078e0203 */
[----:B------:R-:W-:-:S07]  /*11370*/  IMAD.MOV.U32 R13, RZ, RZ, R3 ;  /* 0x000000ffff0d7224 */ /* 0x000fce00078e0003 */
[----:B------:R-:W-:Y:S05]  /*11380*/  WARPSYNC.COLLECTIVE R15, `(.L_x_12497) ;  /* 0x000000000f087348 */ /* 0x000fea0003c00000 */
[----:B------:R0:W1:Y:S02]  /*11390*/  SHFL.UP P6, R14, R13, R12, R11 ;  /* 0x0400000c0d0e7389 */ /* 0x00006400000c000b */
[----:B01----:R-:W-:Y:S01]  /*113a0*/  ENDCOLLECTIVE ;  /* 0x000000000000791b */ /* 0x003fe20003800000 */
.L_x_12497:
[----:B------:R-:W-:Y:S01]  /*113b0*/  IMAD.MOV.U32 R12, RZ, RZ, 0x10 ;  /* 0x00000010ff0c7424 */ /* 0x000fe200078e00ff */
[----:B------:R-:W-:-:S05]  /*113c0*/  SEL R14, R14, RZ, P4 ;  /* 0x000000ff0e0e7207 */ /* 0x000fca0002000000 */
[----:B------:R-:W-:-:S04]  /*113d0*/  IMAD.IADD R5, R3, 0x1, R14 ;  /* 0x0000000103057824 */ /* 0x000fc800078e020e */
[----:B------:R-:W-:-:S07]  /*113e0*/  IMAD.MOV.U32 R13, RZ, RZ, R5 ;  /* 0x000000ffff0d7224 */ /* 0x000fce00078e0005 */
[----:B------:R-:W-:Y:S05]  /*113f0*/  WARPSYNC.COLLECTIVE R15, `(.L_x_12498) ;  /* 0x000000000f087348 */ /* 0x000fea0003c00000 */
[----:B------:R0:W1:Y:S02]  /*11400*/  SHFL.UP P6, R14, R13, R12, R11 ;  /* 0x0400000c0d0e7389 */ /* 0x00006400000c000b */
[----:B01----:R-:W-:Y:S01]  /*11410*/  ENDCOLLECTIVE ;  /* 0x000000000000791b */ /* 0x003fe20003800000 */
.L_x_12498:
        /* <DEDUP_REMOVED lines=8> */
.L_x_12499:
[----:B------:R-:W-:Y:S05]  /*114a0*/  BRA `(.L_x_12500) ;  /* 0xffffffd800447947 */ /* 0x000fea000383ffff */
.L_x_12431:
[----:B------:R-:W-:Y:S01]  /*114b0*/  BSSY B0, `(.L_x_12501) ;  /* 0x0000007000007945 */ /* 0x000fe20003800000 */
[----:B------:R-:W-:Y:S02]  /*114c0*/  IMAD.MOV.U32 R12, RZ, RZ, 0x1 ;  /* 0x00000001ff0c7424 */ /* 0x000fe400078e00ff */
[----:B------:R-:W-:Y:S02]  /*114d0*/  IMAD.MOV.U32 R11, RZ, RZ, RZ ;  /* 0x000000ffff0b7224 */ /* 0x000fe400078e00ff */
[----:B------:R-:W-:-:S07]  /*114e0*/  IMAD.MOV.U32 R15, RZ, RZ, -0x1 ;  /* 0xffffffffff0f7424 */ /* 0x000fce00078e00ff */
[----:B------:R-:W-:Y:S05]  /*114f0*/  WARPSYNC.COLLECTIVE R15, `(.L_x_12502) ;  /* 0x000000000f087348 */ /* 0x000fea0003c00000 */
[----:B------:R0:W1:Y:S02]  /*11500*/  SHFL.UP P6, R14, R13, R12, R11 ;  /* 0x0400000c0d0e7389 */ /* 0x00006400000c000b */
[----:B01----:R-:W-:Y:S01]  /*11510*/  ENDCOLLECTIVE ;  /* 0x000000000000791b */ /* 0x003fe20003800000 */
.L_x_12502:
[----:B------:R-:W-:Y:S05]  /*11520*/  BSYNC B0 ;  /* 0x0000000000007941 */ /* 0x000fea0003800000 */
.L_x_12501:
        /* <DEDUP_REMOVED lines=8> */
.L_x_12503:
[----:B------:R-:W-:Y:S01]  /*115b0*/  IMAD.MOV.U32 R12, RZ, RZ, 0x4 ;  /* 0x00000004ff0c7424 */ /* 0x000fe200078e00ff */
[----:B------:R-:W-:-:S05]  /*115c0*/  SEL R2, R14, RZ, P2 ;  /* 0x000000ff0e027207 */ /* 0x000fca0001000000 */
[----:B------:R-:W-:-:S04]  /*115d0*/  IMAD.IADD R2, R13, 0x1, R2 ;  /* 0x000000010d027824 */ /* 0x000fc800078e0202 */
[----:B------:R-:W-:-:S07]  /*115e0*/  IMAD.MOV.U32 R13, RZ, RZ, R2 ;  /* 0x000000ffff0d7224 */ /* 0x000fce00078e0002 */
[----:B------:R-:W-:Y:S05]  /*115f0*/  WARPSYNC.COLLECTIVE R15, `(.L_x_12504) ;  /* 0x000000000f087348 */ /* 0x000fea0003c00000 */
[----:B------:R0:W1:Y:S02]  /*11600*/  SHFL.UP P6, R14, R13, R12, R11 ;  /* 0x0400000c0d0e7389 */ /* 0x00006400000c000b */
[----:B01----:R-:W-:Y:S01]  /*11610*/  ENDCOLLECTIVE ;  /* 0x000000000000791b */ /* 0x003fe20003800000 */
.L_x_12504:
[----:B------:R-:W-:Y:S01]  /*11620*/  IMAD.MOV.U32 R12, RZ, RZ, 0x8 ;  /* 0x00000008ff0c7424 */ /* 0x000fe200078e00ff */
[----:B------:R-:W-:-:S05]  /*11630*/  SEL R3, R14, RZ, P3 ;  /* 0x000000ff0e037207 */ /* 0x000fca0001800000 */
[----:B------:R-:W-:-:S04]  /*11640*/  IMAD.IADD R3, R2, 0x1, R3 ;  /* 0x0000000102037824 */ /* 0x000fc800078e0203 */
[----:B------:R-:W-:-:S07]  /*11650*/  IMAD.MOV.U32 R13, RZ, RZ, R3 ;  /* 0x000000ffff0d7224 */ /* 0x000fce00078e0003 */
[----:B------:R-:W-:Y:S05]  /*11660*/  WARPSYNC.COLLECTIVE R15, `(.L_x_12505) ;  /* 0x000000000f087348 */ /* 0x000fea0003c00000 */
[----:B------:R0:W1:Y:S02]  /*11670*/  SHFL.UP P6, R14, R13, R12, R11 ;  /* 0x0400000c0d0e7389 */ /* 0x00006400000c000b */
[----:B01----:R-:W-:Y:S01]  /*11680*/  ENDCOLLECTIVE ;  /* 0x000000000000791b */ /* 0x003fe20003800000 */
.L_x_12505:
[----:B------:R-:W-:Y:S01]  /*11690*/  IMAD.MOV.U32 R12, RZ, RZ, 0x10 ;  /* 0x00000010ff0c7424 */ /* 0x000fe200078e00ff */
[----:B------:R-:W-:-:S05]  /*116a0*/  SEL R14, R14, RZ, P4 ;  /* 0x000000ff0e0e7207 */ /* 0x000fca0002000000 */
[----:B------:R-:W-:-:S04]  /*116b0*/  IMAD.IADD R5, R3, 0x1, R14 ;  /* 0x0000000103057824 */ /* 0x000fc800078e020e */
[----:B------:R-:W-:-:S07]  /*116c0*/  IMAD.MOV.U32 R13, RZ, RZ, R5 ;  /* 0x000000ffff0d7224 */ /* 0x000fce00078e0005 */
[----:B------:R-:W-:Y:S05]  /*116d0*/  WARPSYNC.COLLECTIVE R15, `(.L_x_12506) ;  /* 0x000000000f087348 */ /* 0x000fea0003c00000 */
[----:B------:R0:W1:Y:S02]  /*116e0*/  SHFL.UP P6, R14, R13, R12, R11 ;  /* 0x0400000c0d0e7389 */ /* 0x00006400000c000b */
[----:B01----:R-:W-:Y:S01]  /*116f0*/  ENDCOLLECTIVE ;  /* 0x000000000000791b */ /* 0x003fe20003800000 */
.L_x_12506:
        /* <DEDUP_REMOVED lines=8> */
.L_x_12507:
[----:B------:R-:W-:Y:S05]  /*11780*/  BRA `(.L_x_12508) ;  /* 0xffffffd800307947 */ /* 0x000fea000383ffff */
.L_x_12433:
[----:B------:R-:W-:Y:S01]  /*11790*/  BSSY B0, `(.L_x_12509) ;  /* 0x0000006000007945 */ /* 0x000fe20003800000 */
[----:B------:R-:W-:Y:S01]  /*117a0*/  PLOP3.LUT P6, PT, P6, PT, PT, 0x8, 0x0 ;  /* 0x000000000000781c */ /* 0x000fe200037ce170 */
[----:B------:R-:W-:-:S12]  /*117b0*/  IMAD.MOV.U32 R15, RZ, RZ, -0x1 ;  /* 0xffffffffff0f7424 */ /* 0x000fd800078e00ff */
[----:B0-----:R-:W-:Y:S05]  /*117c0*/  WARPSYNC.COLLECTIVE R15, `(.L_x_12510) ;  /* 0x000000000f087348 */ /* 0x001fea0003c00000 */
[----:B------:R-:W-:Y:S01]  /*117d0*/  VOTE.ANY R14, PT, P6 ;  /* 0x00000000000e7806 */ /* 0x000fe200030e0100 */
[----:B0-----:R-:W-:Y:S06]  /*117e0*/  ENDCOLLECTIVE ;  /* 0x000000000000791b */ /* 0x001fec0003800000 */
.L_x_12510:
[----:B------:R-:W-:Y:S05]  /*117f0*/  BSYNC B0 ;  /* 0x0000000000007941 */ /* 0x000fea0003800000 */
.L_x_12509:
        /* <DEDUP_REMOVED lines=9> */
.L_x_12511:
[----:B------:R-:W-:Y:S02]  /*11890*/  IMAD.MOV.U32 R13, RZ, RZ, R4 ;  /* 0x000000ffff0d7224 */ /* 0x000fe400078e0004 */
[----:B------:R-:W-:-:S07]  /*118a0*/  IMAD.MOV.U32 R7, RZ, RZ, R14 ;  /* 0x000000ffff077224 */ /* 0x000fce00078e000e */
[----:B------:R-:W-:Y:S05]  /*118b0*/  WARPSYNC.COLLECTIVE R15, `(.L_x_12512) ;  /* 0x000000000f087348 */ /* 0x000fea0003c00000 */
[----:B------:R0:W1:Y:S02]  /*118c0*/  SHFL.IDX P6, R14, R13, R12, R11 ;  /* 0x0000000c0d0e7389 */ /* 0x00006400000c000b */
[----:B01----:R-:W-:Y:S01]  /*118d0*/  ENDCOLLECTIVE ;  /* 0x000000000000791b */ /* 0x003fe20003800000 */
.L_x_12512:
[----:B------:R-:W-:Y:S01]  /*118e0*/  IMAD.MOV.U32 R4, RZ, RZ, R14 ;  /* 0x000000ffff047224 */ /* 0x000fe200078e000e */
[----:B------:R-:W-:Y:S06]  /*118f0*/  BRA `(.L_x_12513) ;  /* 0xffffffd800107947 */ /* 0x000fec000383ffff */
.L_x_12435:
[----:B------:R-:W-:Y:S01]  /*11900*/  BSSY B0, `(.L_x_12514) ;  /* 0x0000007000007945 */ /* 0x000fe20003800000 */
[----:B------:R-:W-:Y:S02]  /*11910*/  IMAD.MOV.U32 R13, RZ, RZ, R3 ;  /* 0x000000ffff0d7224 */ /* 0x000fe400078e0003 */
[----:B------:R-:W-:Y:S02]  /*11920*/  IMAD.MOV.U32 R11, RZ, RZ, 0x1f ;  /* 0x0000001fff0b7424 */ /* 0x000fe400078e00ff */
[----:B------:R-:W-:-:S07]  /*11930*/  IMAD.MOV.U32 R15, RZ, RZ, -0x1 ;  /* 0xffffffffff0f7424 */ /* 0x000fce00078e00ff */
[----:B0123--:R-:W-:Y:S05]  /*11940*/  WARPSYNC.COLLECTIVE R15, `(.L_x_12515) ;  /* 0x000000000f087348 */ /* 0x00ffea0003c00000 */
[----:B------:R4:W0:Y:S02]  /*11950*/  SHFL.IDX P6, R14, R13, R12, R11 ;  /* 0x0000000c0d0e7389 */ /* 0x00082400000c000b */
[----:B01234-:R-:W-:Y:S01]  /*11960*/  ENDCOLLECTIVE ;  /* 0x000000000000791b */ /* 0x01ffe20003800000 */
.L_x_12515:
[----:B------:R-:W-:Y:S05]  /*11970*/  BSYNC B0 ;  /* 0x0000000000007941 */ /* 0x000fea0003800000 */
.L_x_12514:
[----:B------:R-:W-:Y:S01]  /*11980*/  IMAD.MOV.U32 R24, RZ, RZ, R14 ;  /* 0x000000ffff187224 */ /* 0x000fe200078e000e */
[----:B------:R-:W-:Y:S06]  /*11990*/  BRA `(.L_x_12434) ;  /* 0xffffffd800007947 */ /* 0x000fec000383ffff */
.L_x_12439:
[----:B-1----:R1:W3:Y:S02]  /*119a0*/  SYNCS.PHASECHK.TRANS64.TRYWAIT P0, [R9+URZ+0x30820], R0 ;  /* 0x03082000090075a7 */ /* 0x0022e4000800017f */
[----:B---3--:R-:W-:Y:S05]  /*119b0*/  @!P0 NANOSLEEP.SYNCS 0x989680 ;  /* 0x009896800000895d */ /* 0x008fea0003900000 */
[----:B------:R-:W3:Y:S02]  /*119c0*/  @!P0 SYNCS.PHASECHK.TRANS64 P0, [R9+URZ+0x30820], R0 ;  /* 0x03082000090085a7 */ /* 0x000ee4000800007f */
[----:B---3--:R-:W-:Y:S05]  /*119d0*/  @!P0 BRA `(.L_x_12439) ;  /* 0xfffffffc00f08947 */ /* 0x008fea000383ffff */
[----:B------:R-:W-:Y:S05]  /*119e0*/  BRA `(.L_x_12516) ;  /* 0xffffffdc00587947 */ /* 0x000fea000383ffff */
.L_x_12440:
        /* <DEDUP_REMOVED lines=11> */
.L_x_12518:
[----:B------:R-:W-:Y:S05]  /*11aa0*/  BSYNC B0 ;  /* 0x0000000000007941 */ /* 0x000fea0003800000 */
.L_x_12517:
[----:B------:R-:W-:Y:S05]  /*11ab0*/  BRA `(.L_x_12519) ;  /* 0xffffffdc00407947 */ /* 0x000fea000383ffff */
.L_x_12443:
[----:B------:R-:W-:Y:S01]  /*11ac0*/  BSSY B1, `(.L_x_12520) ;  /* 0x0000006000017945 */ /* 0x000fe20003800000 */
[----:B------:R-:W-:-:S07]  /*11ad0*/  IMAD.MOV.U32 R15, RZ, RZ, -0x1 ;  /* 0xffffffffff0f7424 */ /* 0x000fce00078e00ff */
[----:B012---:R-:W-:Y:S05]  /*11ae0*/  WARPSYNC.COLLECTIVE R15, `(.L_x_12521) ;  /* 0x000000000f0c7348 */ /* 0x007fea0003c00000 */
[----:B------:R-:W-:Y:S02]  /*11af0*/  ELECT P6, UR62, PT ;  /* 0x00000000003e782f */ /* 0x000fe400038c0000 */
[----:B------:R-:W-:Y:S01]  /*11b00*/  MOV R14, UR62 ;  /* 0x0000003e000e7c02 */ /* 0x000fe20008000f00 */
[----:B012---:R-:W-:Y:S10]  /*11b10*/  ENDCOLLECTIVE ;  /* 0x000000000000791b */ /* 0x007ff40003800000 */
.L_x_12521:
[----:B------:R-:W-:Y:S05]  /*11b20*/  BSYNC B1 ;  /* 0x0000000000017941 */ /* 0x000fea0003800000 */
.L_x_12520:
[----:B------:R-:W-:Y:S05]  /*11b30*/  BRA `(.L_x_12522) ;  /* 0xffffffdc00387947 */ /* 0x000fea000383ffff */
.L_x_12445:
[----:B-1----:R1:W3:Y:S02]  /*11b40*/  SYNCS.PHASECHK.TRANS64.TRYWAIT P0, [R7+URZ], R2 ;  /* 0x00000002070075a7 */ /* 0x0022e4000800017f */
[----:B---3--:R-:W-:Y:S05]  /*11b50*/  @!P0 NANOSLEEP.SYNCS 0x989680 ;  /* 0x009896800000895d */ /* 0x008fea0003900000 */
[----:B------:R-:W3:Y:S02]  /*11b60*/  @!P0 SYNCS.PHASECHK.TRANS64 P0, [R7+URZ], R2 ;  /* 0x00000002070085a7 */ /* 0x000ee4000800007f */
[----:B---3--:R-:W-:Y:S05]  /*11b70*/  @!P0 BRA `(.L_x_12445) ;  /* 0xfffffffc00f08947 */ /* 0x008fea000383ffff */
[----:B------:R-:W-:Y:S05]  /*11b80*/  BRA `(.L_x_12523) ;  /* 0xffffffdc006c7947 */ /* 0x000fea000383ffff */
.L_x_12446:
[----:B---3--:R3:W4:Y:S02]  /*11b90*/  SYNCS.PHASECHK.TRANS64.TRYWAIT P0, [R3+URZ], R0 ;  /* 0x00000000030075a7 */ /* 0x008724000800017f */
[----:B----4-:R-:W-:Y:S05]  /*11ba0*/  @!P0 NANOSLEEP.SYNCS 0x989680 ;  /* 0x009896800000895d */ /* 0x010fea0003900000 */
[----:B------:R-:W4:Y:S02]  /*11bb0*/  @!P0 SYNCS.PHASECHK.TRANS64 P0, [R3+URZ], R0 ;  /* 0x00000000030085a7 */ /* 0x000f24000800007f */
[----:B----4-:R-:W-:Y:S05]  /*11bc0*/  @!P0 BRA `(.L_x_12446) ;  /* 0xfffffffc00f08947 */ /* 0x010fea000383ffff */
[----:B------:R-:W-:Y:S05]  /*11bd0*/  BRA `(.L_x_12524) ;  /* 0xffffffdc00607947 */ /* 0x000fea000383ffff */
.L_x_12448:
[----:B---3--:R3:W4:Y:S02]  /*11be0*/  SYNCS.PHASECHK.TRANS64.TRYWAIT P0, [R5+URZ], R2 ;  /* 0x00000002050075a7 */ /* 0x008724000800017f */
[----:B----4-:R-:W-:Y:S05]  /*11bf0*/  @!P0 NANOSLEEP.SYNCS 0x989680 ;  /* 0x009896800000895d */ /* 0x010fea0003900000 */
[----:B------:R-:W4:Y:S02]  /*11c00*/  @!P0 SYNCS.PHASECHK.TRANS64 P0, [R5+URZ], R2 ;  /* 0x00000002050085a7 */ /* 0x000f24000800007f */
[----:B----4-:R-:W-:Y:S05]  /*11c10*/  @!P0 BRA `(.L_x_12448) ;  /* 0xfffffffc00f08947 */ /* 0x010fea000383ffff */
[----:B------:R-:W-:Y:S05]  /*11c20*/  BRA `(.L_x_12525) ;  /* 0xffffffdc00647947 */ /* 0x000fea000383ffff */
.L_x_12526:
        /* <DEDUP_REMOVED lines=13> */
.L_x_14876:


//--------------------- .text._ZN7cutlass13device_kernelIN5flash11enable_sm90INS1_16FlashAttnFwdSm90INS1_25CollectiveMainloopFwdSm90ILi2EN4cute5tupleIJNS5_1CILi1EEES8_S8_EEENS6_IJNS7_ILi192EEESA_NS7_ILi64EEEEEELi64ENS_10bfloat16_tEfNS_4arch4Sm90ELb0ELb0ELb0ELb1ELb0ELb1ELb0ELb0ELb1ELb1ELb1ELb0EEENS1_21CollectiveEpilogueFwdINS6_IJSA_SB_SA_EEES9_SD_SF_Li384ELb1ELb1ELb1ELb0EEENS1_36VarlenDynamicPersistentTileSchedulerILi192ELi192ELi384ELi128ELb1ELb1ELb1ELb0ELb1ELb1EEEEEEEEEvNT_6ParamsE --------------------------
	.section	.text._ZN7cutlass13device_kernelIN5flash11enable_sm90INS1_16FlashAttnFwdSm90INS1_25CollectiveMainloopFwdSm90ILi2EN4cute5tupleIJNS5_1CILi1EEES8_S8_EEENS6_IJNS7_ILi192EEESA_NS7_ILi64EEEEEELi64ENS_10bfloat16_tEfNS_4arch4Sm90ELb0ELb0ELb0ELb1ELb0ELb1ELb0ELb0ELb1ELb1ELb1ELb0EEENS1_21CollectiveEpilogueFwdINS6_IJSA_SB_SA_EEES9_SD_SF_Li384ELb1ELb1ELb1ELb0EEENS1_36VarlenDynamicPersistentTileSchedulerILi192ELi192ELi384ELi128ELb1ELb1ELb1ELb0ELb1ELb1EEEEEEEEEvNT_6ParamsE,"ax",@progbits
	.align	128
.text._ZN7cutlass13device_kernelIN5flash11enable_sm90INS1_16FlashAttnFwdSm90INS1_25CollectiveMainloopFwdSm90ILi2EN4cute5tupleIJNS5_1CILi1EEES8_S8_EEENS6_IJNS7_ILi192EEESA_NS7_ILi64EEEEEELi64ENS_10bfloat16_tEfNS_4arch4Sm90ELb0ELb0ELb0ELb1ELb0ELb1ELb0ELb0ELb1ELb1ELb1ELb0EEENS1_21CollectiveEpilogueFwdINS6_IJSA_SB_SA_EEES9_SD_SF_Li384ELb1ELb1ELb1ELb0EEENS1_36VarlenDynamicPersistentTileSchedulerILi192ELi192ELi384ELi128ELb1ELb1ELb1ELb0ELb1ELb1EEEEEEEEEvNT_6ParamsE:
        .type           _ZN7cutlass13device_kernelIN5flash11enable_sm90INS1_16FlashAttnFwdSm90INS1_25CollectiveMainloopFwdSm90ILi2EN4cute5tupleIJNS5_1CILi1EEES8_S8_EEENS6_IJNS7_ILi192EEESA_NS7_ILi64EEEEEELi64ENS_10bfloat16_tEfNS_4arch4Sm90ELb0ELb0ELb0ELb1ELb0ELb1ELb0ELb0ELb1ELb1ELb1ELb0EEENS1_21CollectiveEpilogueFwdINS6_IJSA_SB_SA_EEES9_SD_SF_Li384ELb1ELb1ELb1ELb0EEENS1_36VarlenDynamicPersistentTileSchedulerILi192ELi192ELi384ELi128ELb1ELb1ELb1ELb0ELb1ELb1EEEEEEEEEvNT_6ParamsE,@function
        .size           _ZN7cutlass13device_kernelIN5flash11enable_sm90INS1_16FlashAttnFwdSm90INS1_25CollectiveMainloopFwdSm90ILi2EN4cute5tupleIJNS5_1CILi1EEES8_S8_EEENS6_IJNS7_ILi192EEESA_NS7_ILi64EEEEEELi64ENS_10bfloat16_tEfNS_4arch4Sm90ELb0ELb0ELb0ELb1ELb0ELb1ELb0ELb0ELb1ELb1ELb1ELb0EEENS1_21CollectiveEpilogueFwdINS6_IJSA_SB_SA_EEES9_SD_SF_Li384ELb1ELb1ELb1ELb0EEENS1_36VarlenDynamicPersistentTileSchedulerILi192ELi192ELi384ELi128ELb1ELb1ELb1ELb0ELb1ELb1EEEEEEEEEvNT_6ParamsE,(.L_x_14877 - _ZN7cutlass13device_kernelIN5flash11enable_sm90INS1_16FlashAttnFwdSm90INS1_25CollectiveMainloopFwdSm90ILi2EN4cute5tupleIJNS5_1CILi1EEES8_S8_EEENS6_IJNS7_ILi192EEESA_NS7_ILi64EEEEEELi64ENS_10bfloat16_tEfNS_4arch4Sm90ELb0ELb0ELb0ELb1ELb0ELb1ELb0ELb0ELb1ELb1ELb1ELb0EEENS1_21CollectiveEpilogueFwdINS6_IJSA_SB_SA_EEES9_SD_SF_Li384ELb1ELb1ELb1ELb0EEENS1_36VarlenDynamicPersistentTileSchedulerILi192ELi192ELi384ELi128ELb1ELb1ELb1ELb0ELb1ELb1EEEEEEEEEvNT_6ParamsE)
        .other          _ZN7cutlass13device_kernelIN5flash11enable_sm90INS1_16FlashAttnFwdSm90INS1_25CollectiveMainloopFwdSm90ILi2EN4cute5tupleIJNS5_1CILi1EEES8_S8_EEENS6_IJNS7_ILi192EEESA_NS7_ILi64EEEEEELi64ENS_10bfloat16_tEfNS_4arch4Sm90ELb0ELb0ELb0ELb1ELb0ELb1ELb0ELb0ELb1ELb1ELb1ELb0EEENS1_21CollectiveEpilogueFwdINS6_IJSA_SB_SA_EEES9_SD_SF_Li384ELb1ELb1ELb1ELb0EEENS1_36VarlenDynamicPersistentTileSchedulerILi192ELi192ELi384ELi128ELb1ELb1ELb1ELb0ELb1ELb1EEEEEEEEEvNT_6ParamsE,@"STO_CUDA_ENTRY STV_DEFAULT"
_ZN7cutlass13device_kernelIN5flash11enable_sm90INS1_16FlashAttnFwdSm90INS1_25CollectiveMainloopFwdSm90ILi2EN4cute5tupleIJNS5_1CILi1EEES8_S8_EEENS6_IJNS7_ILi192EEESA_NS7_ILi64EEEEEELi64ENS_10bfloat16_tEfNS_4arch4Sm90ELb0ELb0ELb0ELb1ELb0ELb1ELb0ELb0ELb1ELb1ELb1ELb0EEENS1_21CollectiveEpilogueFwdINS6_IJSA_SB_SA_EEES9_SD_SF_Li384ELb1ELb1ELb1ELb0EEENS1_36VarlenDynamicPersistentTileSchedulerILi192ELi192ELi384ELi128ELb1ELb1ELb1ELb0ELb1ELb1EEEEEEEEEvNT_6ParamsE:
        /* <DEDUP_REMOVED lines=23> */
.L_x_12528:
[----:B------:R-:W-:Y:S05]  /*0170*/  BSYNC B0 ;  /* 0x0000000000007941 */ /* 0x000fea0003800000 */
.L_x_12527:
        /* <DEDUP_REMOVED lines=40> */
.L_x_12529:
        /* <DEDUP_REMOVED lines=22> */
.L_x_12530:
        /* <DEDUP_REMOVED lines=18> */
.L_x_12531:
        /* <DEDUP_REMOVED lines=22> */
.L_x_12532:
        /* <DEDUP_REMOVED lines=22> */
.L_x_12533:
        /* <DEDUP_REMOVED lines=9> */
.L_x_12536:
        /* <DEDUP_REMOVED lines=26> */
[----:B------:R-:W-:-:S04]  /*0b70*/  SHF.R.S32.HI R0, RZ, 0x1f, R13 ;  /* 0x0000001fff007819 */ /* 0x000fc8000001140d */
[----:B------:R-:W-:-:S04]  /*0b80*/  LEA.HI R3, R0, R13, RZ, 0x7 ;  /* 0x0000000d00037211 */ /* 0x000fc800078f38ff */
[----:B------:R-:W-:Y:S02]  /*0b90*/  LOP3.LUT R5, R3, 0xffffff80, RZ, 0xc0, !PT ;  /* 0xffffff8003057812 */ /* 0x000fe400078ec0ff */
[----:B------:R-:W-:-:S03]  /*0ba0*/  LEA.HI R4, R0, R13, RZ, 0x4 ;  /* 0x0000000d00047211 */ /* 0x000fc600078f20ff */
[C---:B------:R-:W-:Y:S01]  /*0bb0*/  IMAD.IADD R12, R13.reuse, 0x1, -R5 ;  /* 0x000000010d0c7824 */ /* 0x040fe200078e0a05 */
[C---:B------:R-:W-:Y:S02]  /*0bc0*/  LOP3.LUT R5, R4.reuse, 0xfffffff0, RZ, 0xc0, !PT ;  /* 0xfffffff004057812 */ /* 0x040fe400078ec0ff */
[----:B------:R-:W-:Y:S02]  /*0bd0*/  SHF.R.S32.HI R7, RZ, 0x4, R4 ;  /* 0x00000004ff077819 */ /* 0x000fe40000011404 */
[----:B------:R-:W-:Y:S01]  /*0be0*/  SHF.R.S32.HI R9, RZ, 0x1f, R12 ;  /* 0x0000001fff097819 */ /* 0x000fe2000001140c */
[----:B------:R-:W-:Y:S01]  /*0bf0*/  IMAD.IADD R5, R13, 0x1, -R5 ;  /* 0x000000010d057824 */ /* 0x000fe200078e0a05 */
[----:B------:R-:W-:Y:S02]  /*0c00*/  LEA.HI R6, R4, R7, RZ, 0x1 ;  /* 0x0000000704067211 */ /* 0x000fe400078f08ff */
[----:B------:R-:W-:Y:S02]  /*0c10*/  LEA.HI R8, R9, R12, RZ, 0x2 ;  /* 0x0000000c09087211 */ /* 0x000fe400078f10ff */
[----:B------:R-:W-:-:S02]  /*0c20*/  SHF.R.S32.HI R4, RZ, 0x1f, R5 ;  /* 0x0000001fff047819 */ /* 0x000fc40000011405 */
        /* <DEDUP_REMOVED lines=8> */
[----:B------:R-:W-:Y:S02]  /*0cb0*/  SHF.R.S32.HI R15, RZ, 0x7, R3 ;  /* 0x00000007ff0f7819 */ /* 0x000fe40000011403 */
[----:B------:R-:W-:Y:S02]  /*0cc0*/  LEA.HI R9, R9, R12, RZ, 0x5 ;  /* 0x0000000c09097211 */ /* 0x000fe400078f28ff */
[----:B------:R-:W-:Y:S01]  /*0cd0*/  LEA.HI R8, R0, R13, RZ, 0x5 ;  /* 0x0000000d00087211 */ /* 0x000fe200078f28ff */
[----:B------:R-:W-:Y:S01]  /*0ce0*/  IMAD.IADD R6, R5, 0x1, -R6 ;  /* 0x0000000105067824 */ /* 0x000fe200078e0a06 */
[----:B------:R-:W-:Y:S01]  /*0cf0*/  SHF.R.S32.HI R9, RZ, 0x5, R9 ;  /* 0x00000005ff097819 */ /* 0x000fe20000011409 */
[----:B------:R-:W-:Y:S01]  /*0d00*/  IMAD.IADD R12, R10, 0x1, -R11 ;  /* 0x000000010a0c7824 */ /* 0x000fe200078e0a0b */
[----:B------:R-:W-:Y:S01]  /*0d10*/  SHF.R.S32.HI R16, RZ, 0x5, R8 ;  /* 0x00000005ff107819 */ /* 0x000fe20000011408 */
[----:B------:R-:W-:-:S04]  /*0d20*/  IMAD.HI R10, R15, 0x55555556, RZ ;  /* 0x555555560f0a7827 */ /* 0x000fc800078e02ff */
[----:B------:R-:W-:Y:S01]  /*0d30*/  IMAD.SHL.U32 R3, R6, 0x40, RZ ;  /* 0x0000004006037824 */ /* 0x000fe200078e00ff */
[----:B------:R-:W-:Y:S01]  /*0d40*/  LEA.HI R11, R10, R10, RZ, 0x1 ;  /* 0x0000000a0a0b7211 */ /* 0x000fe200078f08ff */
[----:B------:R-:W-:Y:S01]  /*0d50*/  IMAD R12, R9, 0x10, R12 ;  /* 0x00000010090c7824 */ /* 0x000fe200078e020c */
[----:B------:R-:W-:Y:S01]  /*0d60*/  LEA.HI R0, R0, R13, RZ, 0x2 ;  /* 0x0000000d00007211 */ /* 0x000fe200078f10ff */
[----:B------:R-:W-:Y:S01]  /*0d70*/  IMAD.SHL.U32 R9, R16, 0x400, RZ ;  /* 0x0000040010097824 */ /* 0x000fe200078e00ff */
[----:B------:R-:W-:Y:S01]  /*0d80*/  LOP3.LUT R3, R3, 0x1c0, RZ, 0xc0, !PT ;  /* 0x000001c003037812 */ /* 0x000fe200078ec0ff */
[----:B------:R-:W-:Y:S01]  /*0d90*/  IMAD.SHL.U32 R8, R7, 0x8, RZ ;  /* 0x0000000807087824 */ /* 0x000fe200078e00ff */
[----:B------:R-:W-:Y:S01]  /*0da0*/  SHF.R.S32.HI R18, RZ, 0x2, R0 ;  /* 0x00000002ff127819 */ /* 0x000fe20000011400 */
[----:B------:R-:W-:Y:S01]  /*0db0*/  IMAD R5, R5, 0x40, R9 ;  /* 0x0000004005057824 */ /* 0x000fe200078e0209 */
[----:B------:R-:W-:Y:S01]  /*0dc0*/  SHF.R.U32.HI R10, RZ, 0x3, R3 ;  /* 0x00000003ff0a7819 */ /* 0x000fe20000011603 */
[----:B------:R-:W-:Y:S01]  /*0dd0*/  IMAD.SHL.U32 R4, R4, 0x40, RZ ;  /* 0x0000004004047824 */ /* 0x000fe200078e00ff */
[----:B------:R-:W-:Y:S01]  /*0de0*/  LOP3.LUT R7, R3, 0x8, R8, 0xf8, !PT ;  /* 0x0000000803077812 */ /* 0x000fe200078ef808 */
[----:B------:R-:W-:-:S02]  /*0df0*/  IMAD R11, R11, -0x3, R15 ;  /* 0xfffffffd0b0b7824 */ /* 0x000fc400078e020f */
[----:B------:R-:W-:Y:S01]  /*0e00*/  IMAD.IADD R5, R8, 0x1, R5 ;  /* 0x0000000108057824 */ /* 0x000fe200078e0205 */
[----:B------:R-:W-:Y:S01]  /*0e10*/  LOP3.LUT R7, R7, R10, RZ, 0x3c, !PT ;  /* 0x0000000a07077212 */ /* 0x000fe200078e3cff */
[----:B------:R-:W-:Y:S01]  /*0e20*/  IMAD R3, R11, 0x40, R12 ;  /* 0x000000400b037824 */ /* 0x000fe200078e020c */
[----:B------:R-:W-:Y:S01]  /*0e30*/  LOP3.LUT R4, R4, 0x7ffffe00, RZ, 0xc0, !PT ;  /* 0x7ffffe0004047812 */ /* 0x000fe200078ec0ff */
[----:B------:R-:W-:Y:S01]  /*0e40*/  VIADD R8, R18, 0x60 ;  /* 0x0000006012087836 */ /* 0x000fe20000000000 */
[----:B------:R-:W-:Y:S02]  /*0e50*/  STL [R1+0x78], R5 ;  /* 0x0000780501007387 */ /* 0x000fe40000100800 */
[----:B------:R-:W-:Y:S02]  /*0e60*/  IADD3 R7, R7, R4, R9 ;  /* 0x0000000407077210 */ /* 0x000fe40007ffe009 */
[----:B------:R0:W-:Y:S01]  /*0e70*/  STL [R1+0x74], R3 ;  /* 0x0000740301007387 */ /* 0x0001e20000100800 */
[----:B------:R-:W-:-:S04]  /*0e80*/  SHF.R.S32.HI R4, RZ, 0x1f, R8 ;  /* 0x0000001fff047819 */ /* 0x000fc80000011408 */
[----:B------:R-:W-:Y:S02]  /*0e90*/  LEA.HI R4, R4, R8, RZ, 0x3 ;  /* 0x0000000804047211 */ /* 0x000fe400078f18ff */
[----:B0-----:R-:W-:Y:S02]  /*0ea0*/  LOP3.LUT R3, R0, 0xfffffffc, RZ, 0xc0, !PT ;  /* 0xfffffffc00037812 */ /* 0x001fe400078ec0ff */
[----:B------:R-:W-:Y:S01]  /*0eb0*/  SHF.R.S32.HI R5, RZ, 0x1f, R0 ;  /* 0x0000001fff057819 */ /* 0x000fe20000011400 */
[----:B------:R-:W-:Y:S02]  /*0ec0*/  IMAD.SHL.U32 R0, R8, 0x40, RZ ;  /* 0x0000004008007824 */ /* 0x000fe400078e00ff */
[----:B------:R-:W-:Y:S01]  /*0ed0*/  IMAD.IADD R3, R13, 0x1, -R3 ;  /* 0x000000010d037824 */ /* 0x000fe200078e0a03 */
[----:B------:R-:W-:Y:S01]  /*0ee0*/  LEA.HI R5, R5, R18, RZ, 0x3 ;  /* 0x0000001205057211 */ /* 0x000fe200078f18ff */
[----:B------:R-:W-:Y:S01]  /*0ef0*/  IMAD.SHL.U32 R4, R4, 0x40, RZ ;  /* 0x0000004004047824 */ /* 0x000fe200078e00ff */
[----:B------:R-:W-:Y:S01]  /*0f00*/  R2P PR, R6, 0x6 ;  /* 0x0000000606007804 */ /* 0x000fe20000000000 */
[C---:B------:R-:W-:Y:S01]  /*0f10*/  IMAD.SHL.U32 R16, R3.reuse, 0x8, RZ ;  /* 0x0000000803107824 */ /* 0x040fe200078e00ff */
[----:B------:R-:W-:Y:S01]  /*0f20*/  LOP3.LUT R0, R0, 0x1c0, RZ, 0xc0, !PT ;  /* 0x000001c000007812 */ /* 0x000fe200078ec0ff */
[----:B------:R-:W-:Y:S01]  /*0f30*/  IMAD.SHL.U32 R22, R3, 0x4, RZ ;  /* 0x0000000403167824 */ /* 0x000fe200078e00ff */
[----:B------:R-:W-:Y:S01]  /*0f40*/  LOP3.LUT R5, R5, 0xfffffff8, RZ, 0xc0, !PT ;  /* 0xfffffff805057812 */ /* 0x000fe200078ec0ff */
[----:B------:R-:W-:Y:S01]  /*0f50*/  IMAD.MOV.U32 R6, RZ, RZ, 0x40 ;  /* 0x00000040ff067424 */ /* 0x000fe200078e00ff */
[----:B------:R-:W-:Y:S01]  /*0f60*/  SHF.R.U32.HI R8, RZ, 0x3, R0 ;  /* 0x00000003ff087819 */ /* 0x000fe20000011600 */
[----:B------:R-:W-:Y:S01]  /*0f70*/  IMAD R157, R7, 0x2, R2 ;  /* 0x00000002079d7824 */ /* 0x000fe200078e0202 */
[----:B------:R-:W-:-:S02]  /*0f80*/  LOP3.LUT R3, R0, 0x38, R16, 0xf8, !PT ;  /* 0x0000003800037812 */ /* 0x000fc400078ef810 */
[----:B------:R-:W-:Y:S02]  /*0f90*/  LOP3.LUT R4, R4, 0xfffffe00, RZ, 0xc0, !PT ;  /* 0xfffffe0004047812 */ /* 0x000fe400078ec0ff */
[----:B------:R-:W-:Y:S01]  /*0fa0*/  SHF.R.S32.HI R9, RZ, 0x1f, R18 ;  /* 0x0000001fff097819 */ /* 0x000fe20000011412 */
[----:B------:R-:W-:Y:S01]  /*0fb0*/  IMAD.IADD R9, R18, 0x1, -R5 ;  /* 0x0000000112097824 */ /* 0x000fe200078e0a05 */
[----:B------:R-:W-:Y:S01]  /*0fc0*/  LOP3.LUT R5, R4, R3, R8, 0xf6, !PT ;  /* 0x0000000304057212 */ /* 0x000fe200078ef608 */
[C---:B------:R-:W-:Y:S01]  /*0fd0*/  VIADD R0, R157.reuse, 0x1e800 ;  /* 0x0001e8009d007836 */ /* 0x040fe20000000000 */
[----:B------:R-:W-:Y:S01]  /*0fe0*/  SEL R3, R6, 0xffffffc0, !P2 ;  /* 0xffffffc006037807 */ /* 0x000fe20005000000 */
[----:B------:R-:W-:Y:S01]  /*0ff0*/  STL [R1+0x64], RZ ;  /* 0x000064ff01007387 */ /* 0x000fe20000100800 */
[----:B------:R-:W-:Y:S02]  /*1000*/  VIADD R7, R157, 0x1e820 ;  /* 0x0001e8209d077836 */ /* 0x000fe40000000000 */
[C---:B------:R-:W-:Y:S01]  /*1010*/  @P1 VIADD R7, R0.reuse, 0xffffffe0 ;  /* 0xffffffe000071836 */ /* 0x040fe20000000000 */
[----:B------:R0:W-:Y:S01]  /*1020*/  STL [R1+0x48], R4 ;  /* 0x0000480401007387 */ /* 0x0001e20000100800 */
[----:B------:R-:W-:-:S03]  /*1030*/  IMAD.IADD R0, R0, 0x1, R3 ;  /* 0x0000000100007824 */ /* 0x000fc600078e0203 */
[----:B------:R-:W-:Y:S01]  /*1040*/  STL [R1+0x34], R9 ;  /* 0x0000340901007387 */ /* 0x000fe20000100800 */
[----:B0-----:R-:W-:-:S03]  /*1050*/  IMAD R4, R5, 0x2, R2 ;  /* 0x0000000205047824 */ /* 0x001fc600078e0202 */
[----:B------:R-:W-:Y:S04]  /*1060*/  STL [R1+0x4c], R7 ;  /* 0x00004c0701007387 */ /* 0x000fe80000100800 */
[----:B------:R0:W-:Y:S04]  /*1070*/  STL [R1+0x70], R4 ;  /* 0x0000700401007387 */ /* 0x0001e80000100800 */
[----:B------:R1:W-:Y:S01]  /*1080*/  STL [R1+0x8], R0 ;  /* 0x0000080001007387 */ /* 0x0003e20000100800 */
[----:B0-----:R-:W-:Y:S02]  /*1090*/  IMAD.IADD R4, R3, 0x1, R7 ;  /* 0x0000000103047824 */ /* 0x001fe400078e0207 */
[----:B------:R-:W-:-:S02]  /*10a0*/  VIADD R3, R7, 0x6000 ;  /* 0x0000600007037836 */ /* 0x000fc40000000000 */
[----:B-1----:R-:W-:Y:S01]  /*10b0*/  VIADD R0, R7, 0xc000 ;  /* 0x0000c00007007836 */ /* 0x002fe20000000000 */
[----:B------:R0:W-:Y:S04]  /*10c0*/  STL [R1+0x4], R4 ;  /* 0x0000040401007387 */ /* 0x0001e80000100800 */
[----:B------:R0:W-:Y:S04]  /*10d0*/  STL [R1+0x50], R0 ;  /* 0x0000500001007387 */ /* 0x0001e80000100800 */
[----:B------:R0:W-:Y:S01]  /*10e0*/  STL [R1+0x54], R3 ;  /* 0x0000540301007387 */ /* 0x0001e20000100800 */
[----:B------:R-:W-:Y:S01]  /*10f0*/  IMAD.MOV.U32 R19, RZ, RZ, RZ ;  /* 0x000000ffff137224 */ /* 0x000fe200078e00ff */
[----:B------:R-:W-:Y:S01]  /*1100*/  CS2R R152, SRZ ;  /* 0x0000000000987805 */ /* 0x000fe2000001ff00 */
[----:B------:R-:W-:-:S02]  /*1110*/  IMAD.MOV.U32 R156, RZ, RZ, RZ ;  /* 0x000000ffff9c7224 */ /* 0x000fc400078e00ff */
[----:B------:R-:W-:Y:S01]  /*1120*/  VIADD R154, R22, 0x10 ;  /* 0x00000010169a7836 */ /* 0x000fe20000000000 */
[----:B0-2---:R-:W-:-:S07]  /*1130*/  LOP3.LUT R155, R14, 0x1, RZ, 0xfc, !PT ;  /* 0x000000010e9b7812 */ /* 0x005fce00078efcff */
.L_x_12667:
[----:B01-3--:R-:W0:Y:S02]  /*1140*/  LDC.64 R4, c[0x0][0xc88] ;  /* 0x00032200ff047b82 */ /* 0x00be240000000a00 */
[----:B0-----:R-:W-:-:S05]  /*1150*/  IMAD.WIDE R4, R35, 0x4, R4 ;  /* 0x0000000423047825 */ /* 0x001fca00078e0204 */
[----:B--2-4-:R-:W2:Y:S01]  /*1160*/  LDG.E R38, desc[UR56][R4.64] ;  /* 0x0000003804267981 */ /* 0x014ea2000c1e1900 */
        /* <DEDUP_REMOVED lines=11> */
[----:B------:R0:W-:Y:S08]  /*1220*/  STL [R1+0x5c], R38 ;  /* 0x00005c2601007387 */ /* 0x0001f00000100800 */
[----:B------:R-:W-:-:S02]  /*1230*/  @P1 LEA R6, P2, R38, UR4, 0x2 ;  /* 0x0000000426061c11 */ /* 0x000fc4000f8410ff */
[C---:B------:R-:W-:Y:S02]  /*1240*/  SHF.L.U32 R36, R38.reuse, 0x2, RZ ;  /* 0x0000000226247819 */ /* 0x040fe400000006ff */
[C-C-:B------:R-:W-:Y:S02]  /*1250*/  @P1 LEA.HI.X R7, R38.reuse, UR5, R0.reuse, 0x2, P2 ;  /* 0x0000000526071c11 */ /* 0x140fe400090f1400 */
[----:B------:R-:W-:Y:S01]  /*1260*/  ISETP.NE.U32.AND P2, PT, RZ, UR8, PT ;  /* 0x00000008ff007c0c */ /* 0x000fe2000bf45070 */
[----:B------:R-:W-:Y:S01]  /*1270*/  ULDC UR4, c[0x0][0x288] ;  /* 0x0000a20000047ab9 */ /* 0x000fe20000000800 */
[----:B------:R-:W-:Y:S01]  /*1280*/  SHF.L.U64.HI R37, R38, 0x2, R0 ;  /* 0x0000000226257819 */ /* 0x000fe20000010200 */
[----:B------:R0:W5:Y:S01]  /*1290*/  @P1 LDG.E R11, desc[UR56][R6.64] ;  /* 0x00000038060b1981 */ /* 0x000162000c1e1900 */
[----:B------:R-:W-:Y:S02]  /*12a0*/  ISETP.NE.AND.EX P2, PT, RZ, UR9, PT, P2 ;  /* 0x00000009ff007c0c */ /* 0x000fe4000bf45320 */
[----:B------:R-:W-:Y:S01]  /*12b0*/  IADD3 R8, P3, R36, UR6, RZ ;  /* 0x0000000624087c10 */ /* 0x000fe2000ff7e0ff */
[----:B------:R-:W-:Y:S01]  /*12c0*/  IMAD.U32 R24, RZ, RZ, UR4 ;  /* 0x00000004ff187e24 */ /* 0x000fe2000f8e00ff */
[----:B------:R-:W-:-:S02]  /*12d0*/  ULDC.64 UR4, c[0x0][0x418] ;  /* 0x0001060000047ab9 */ /* 0x000fc40000000a00 */
[----:B------:R-:W-:-:S05]  /*12e0*/  IADD3.X R9, R37, UR7, RZ, P3, !PT ;  /* 0x0000000725097c10 */ /* 0x000fca0009ffe4ff */
[----:B------:R0:W5:Y:S02]  /*12f0*/  @P0 LDG.E R35, desc[UR56][R8.64] ;  /* 0x0000003808230981 */ /* 0x000164000c1e1900 */
        /* <DEDUP_REMOVED lines=22> */
.L_x_12538:
        /* <DEDUP_REMOVED lines=15> */
.L_x_12539:
[----:B------:R-:W-:Y:S05]  /*1550*/  @!P0 BRA `(.L_x_12540) ;  /* 0x00000000000c8947 */ /* 0x000fea0003800000 */
[----:B------:R-:W2:Y:S04]  /*1560*/  LDG.E R3, desc[UR56][R8.64] ;  /* 0x0000003808037981 */ /* 0x000ea8000c1e1900 */
[----:B------:R-:W2:Y:S02]  /*1570*/  LDG.E R32, desc[UR56][R8.64+0x4] ;  /* 0x0000043808207981 */ /* 0x000ea4000c1e1900 */
[----:B--2---:R-:W-:-:S07]  /*1580*/  IMAD.IADD R32, R32, 0x1, -R3 ;  /* 0x0000000120207824 */ /* 0x004fce00078e0a03 */
.L_x_12540:
[----:B------:R-:W-:Y:S01]  /*1590*/  ULDC.64 UR4, c[0x0][0xa10] ;  /* 0x0002840000047ab9 */ /* 0x000fe20000000a00 */
[----:B------:R-:W2:Y:S01]  /*15a0*/  LDL.LU R34, [R1] ;  /* 0x0000000001227983 */ /* 0x000ea20000300800 */
[----:B------:R-:W-:-:S04]  /*15b0*/  ISETP.NE.U32.AND P0, PT, RZ, UR4, PT ;  /* 0x00000004ff007c0c */ /* 0x000fc8000bf05070 */
[----:B------:R-:W-:Y:S01]  /*15c0*/  ISETP.NE.AND.EX P0, PT, RZ, UR5, PT, P0 ;  /* 0x00000005ff007c0c */ /* 0x000fe2000bf05300 */
[----:B------:R-:W-:-:S12]  /*15d0*/  ULDC.64 UR4, c[0x0][0xa30] ;  /* 0x00028c0000047ab9 */ /* 0x000fd80000000a00 */
[----:B0-----:R-:W0:Y:S02]  /*15e0*/  @P0 LDC.64 R4, c[0x0][0xa10] ;  /* 0x00028400ff040b82 */ /* 0x001e240000000a00 */
[----:B0-----:R-:W-:-:S05]  /*15f0*/  @P0 IMAD.WIDE R4, R38, 0x4, R4 ;  /* 0x0000000426040825 */ /* 0x001fca00078e0204 */
[----:B------:R-:W3:Y:S04]  /*1600*/  @P0 LDG.E R0, desc[UR56][R4.64] ;  /* 0x0000003804000981 */ /* 0x000ee8000c1e1900 */
[----:B------:R-:W3:Y:S01]  /*1610*/  @P0 LDG.E R3, desc[UR56][R4.64+0x4] ;  /* 0x0000043804030981 */ /* 0x000ee2000c1e1900 */
[----:B------:R-:W-:Y:S01]  /*1620*/  ISETP.NE.U32.AND P1, PT, RZ, UR4, PT ;  /* 0x00000004ff007c0c */ /* 0x000fe2000bf25070 */
[----:B-----5:R-:W-:-:S03]  /*1630*/  IMAD.MOV.U32 R25, RZ, RZ, R32 ;  /* 0x000000ffff197224 */ /* 0x020fc600078e0020 */
[----:B------:R-:W-:-:S13]  /*1640*/  ISETP.NE.AND.EX P1, PT, RZ, UR5, PT, P1 ;  /* 0x00000005ff007c0c */ /* 0x000fda000bf25310 */
[----:B------:R-:W-:-:S04]  /*1650*/  @P1 IADD3 R6, P2, R36, UR4, RZ ;  /* 0x0000000424061c10 */ /* 0x000fc8000ff5e0ff */
[----:B------:R-:W-:-:S05]  /*1660*/  @P1 IADD3.X R7, R37, UR5, RZ, P2, !PT ;  /* 0x0000000525071c10 */ /* 0x000fca00097fe4ff */
[----:B------:R0:W5:Y:S01]  /*1670*/  @P1 LDG.E R25, desc[UR56][R6.64] ;  /* 0x0000003806191981 */ /* 0x000162000c1e1900 */
[----:B------:R-:W-:Y:S01]  /*1680*/  IMAD.IADD R12, R32, 0x1, -R11 ;  /* 0x00000001200c7824 */ /* 0x000fe200078e0a0b */
[----:B------:R-:W-:Y:S01]  /*1690*/  LOP3.LUT R13, R10, 0xff, RZ, 0xc0, !PT ;  /* 0x000000ff0a0d7812 */ /* 0x000fe200078ec0ff */
[----:B------:R-:W-:Y:S01]  /*16a0*/  BSSY B0, `(.L_x_12541) ;  /* 0x000002d000007945 */ /* 0x000fe20003800000 */
[----:B------:R-:W-:-:S03]  /*16b0*/  SHF.R.U32.HI R8, RZ, 0x10, R10 ;  /* 0x00000010ff087819 */ /* 0x000fc6000001160a */
[----:B------:R0:W-:Y:S01]  /*16c0*/  STL [R1+0x6c], R13 ;  /* 0x00006c0d01007387 */ /* 0x0001e20000100800 */
        /* <DEDUP_REMOVED lines=42> */
.L_x_12542:
[----:B------:R-:W-:Y:S05]  /*1970*/  BSYNC B0 ;  /* 0x0000000000007941 */ /* 0x000fea0003800000 */
.L_x_12541:
        /* <DEDUP_REMOVED lines=37> */
.L_x_12545:
[----:B------:R-:W-:Y:S05]  /*1bd0*/  BSYNC B6 ;  /* 0x0000000000067941 */ /* 0x000fea0003800000 */
.L_x_12544:
        /* <DEDUP_REMOVED lines=9> */
[----:B------:R-:W-:Y:S01]  /*1c70*/  MOV R5, UR5 ;  /* 0x0000000500057c02 */ /* 0x000fe20008000f00 */
        /* <DEDUP_REMOVED lines=10> */
.L_x_12547:
[----:B------:R-:W-:Y:S05]  /*1d20*/  BSYNC B6 ;  /* 0x0000000000067941 */ /* 0x000fea0003800000 */
.L_x_12546:
[----:B------:R-:W-:Y:S01]  /*1d30*/  ULDC.64 UR4, c[0x0][0x9f8] ;  /* 0x00027e0000047ab9 */ /* 0x000fe20000000a00 */
[----:B------:R-:W-:Y:S01]  /*1d40*/  IMAD.MOV.U32 R0, RZ, RZ, R38 ;  /* 0x000000ffff007224 */ /* 0x000fe200078e0026 */
[----:B------:R-:W-:Y:S01]  /*1d50*/  ISETP.NE.U32.AND P0, PT, RZ, UR4, PT ;  /* 0x00000004ff007c0c */ /* 0x000fe2000bf05070 */
[----:B------:R-:W2:Y:S01]  /*1d60*/  LDL R12, [R1+0x34] ;  /* 0x00003400010c7983 */ /* 0x000ea20000100800 */
[----:B------:R-:W0:Y:S02]  /*1d70*/  LDC.64 R58, c[0x0][0x300] ;  /* 0x0000c000ff3a7b82 */ /* 0x000e240000000a00 */
[----:B------:R-:W-:Y:S01]  /*1d80*/  ISETP.NE.AND.EX P0, PT, RZ, UR5, PT, P0 ;  /* 0x00000005ff007c0c */ /* 0x000fe2000bf05300 */
[----:B------:R-:W3:Y:S01]  /*1d90*/  LDL R14, [R1+0x48] ;  /* 0x00004800010e7983 */ /* 0x000ee20000100800 */
[----:B------:R-:W1:Y:S01]  /*1da0*/  S2R R31, SR_TID.X ;  /* 0x00000000001f7919 */ /* 0x000e620000002100 */
[----:B------:R-:W-:-:S03]  /*1db0*/  IMAD.IADD R41, R35, 0x1, R32 ;  /* 0x0000000123297824 */ /* 0x000fc600078e0220 */
[----:B------:R-:W4:Y:S07]  /*1dc0*/  LDC R39, c[0x0][0x3f4] ;  /* 0x0000fd00ff277b82 */ /* 0x000f2e0000000800 */
[----:B------:R-:W-:Y:S01]  /*1dd0*/  @P0 IADD3 R4, P1, R36, UR4, RZ ;  /* 0x0000000424040c10 */ /* 0x000fe2000ff3e0ff */
[----:B------:R-:W4:Y:S03]  /*1de0*/  LDC.64 R20, c[0x0][0x3f8] ;  /* 0x0000fe00ff147b82 */ /* 0x000f260000000a00 */
[----:B------:R-:W-:Y:S01]  /*1df0*/  @P0 IADD3.X R5, R37, UR5, RZ, P1, !PT ;  /* 0x0000000525050c10 */ /* 0x000fe20008ffe4ff */
[----:B------:R-:W-:-:S04]  /*1e00*/  ULDC.64 UR4, c[0x0][0xa08] ;  /* 0x0002820000047ab9 */ /* 0x000fc80000000a00 */
[----:B------:R1:W3:Y:S01]  /*1e10*/  @P0 LDG.E R0, desc[UR56][R4.64] ;  /* 0x0000003804000981 */ /* 0x0002e2000c1e1900 */
[----:B------:R-:W-:Y:S01]  /*1e20*/  SHF.R.S32.HI R43, RZ, 0x1f, R41 ;  /* 0x0000001fff2b7819 */ /* 0x000fe20000011429 */
[-C--:B0-----:R-:W-:Y:S01]  /*1e30*/  IMAD.WIDE.U32 R6, R41, R58.reuse, RZ ;  /* 0x0000003a29067225 */ /* 0x081fe200078e00ff */
[----:B------:R-:W-:Y:S02]  /*1e40*/  ISETP.NE.U32.AND P0, PT, RZ, UR4, PT ;  /* 0x00000004ff007c0c */ /* 0x000fe4000bf05070 */
[----:B------:R-:W-:Y:S01]  /*1e50*/  SHF.R.S32.HI R40, RZ, 0x1f, R18 ;  /* 0x0000001fff287819 */ /* 0x000fe20000011412 */
[----:B------:R-:W-:Y:S01]  /*1e60*/  IMAD R8, R43, R58, RZ ;  /* 0x0000003a2b087224 */ /* 0x000fe200078e02ff */
[----:B------:R-:W-:Y:S01]  /*1e70*/  ISETP.NE.AND.EX P0, PT, RZ, UR5, PT, P0 ;  /* 0x00000005ff007c0c */ /* 0x000fe2000bf05300 */
[----:B------:R-:W-:Y:S01]  /*1e80*/  ULDC.64 UR4, c[0x0][0x308] ;  /* 0x0000c20000047ab9 */ /* 0x000fe20000000a00 */
[----:B------:R-:W-:Y:S01]  /*1e90*/  SHF.R.S32.HI R17, RZ, 0x1f, R16 ;  /* 0x0000001fff117819 */ /* 0x000fe20000011410 */
[----:B------:R-:W-:-:S04]  /*1ea0*/  IMAD R3, R41, R59, R8 ;  /* 0x0000003b29037224 */ /* 0x000fc800078e0208 */
[----:B------:R-:W-:Y:S01]  /*1eb0*/  IMAD.IADD R7, R7, 0x1, R3 ;  /* 0x0000000107077824 */ /* 0x000fe200078e0203 */
[----:B-1----:R-:W-:Y:S01]  /*1ec0*/  SHF.R.U32.HI R38, RZ, 0x7, R31 ;  /* 0x00000007ff267819 */ /* 0x002fe2000001161f */
[----:B------:R-:W-:-:S03]  /*1ed0*/  IMAD.WIDE.U32 R4, R42, UR4, R6 ;  /* 0x000000042a047c25 */ /* 0x000fc6000f8e0006 */
[----:B------:R-:W-:Y:S01]  /*1ee0*/  ISETP.NE.AND P6, PT, R38, 0x1, PT ;  /* 0x000000012600780c */ /* 0x000fe20003fc5270 */
[----:B------:R-:W0:Y:S01]  /*1ef0*/  LDC.64 R6, c[0x0][0x408] ;  /* 0x00010200ff067b82 */ /* 0x000e220000000a00 */
[----:B------:R-:W-:Y:S01]  /*1f00*/  IMAD R5, R42, UR5, R5 ;  /* 0x000000052a057c24 */ /* 0x000fe2000f8e0205 */
[----:B------:R-:W-:Y:S01]  /*1f10*/  ULDC.64 UR4, c[0x0][0x310] ;  /* 0x0000c40000047ab9 */ /* 0x000fe20000000a00 */
[----:B------:R-:W-:-:S03]  /*1f20*/  SHF.R.S32.HI R23, RZ, 0x1f, R22 ;  /* 0x0000001fff177819 */ /* 0x000fc60000011416 */
[----:B----4-:R-:W-:-:S04]  /*1f30*/  IMAD.WIDE.U32 R56, R18, R20, R22 ;  /* 0x0000001412387225 */ /* 0x010fc800078e0016 */
[----:B------:R-:W-:Y:S02]  /*1f40*/  VIADD R95, R38, 0x8 ;  /* 0x00000008265f7836 */ /* 0x000fe40000000000 */
[----:B------:R-:W-:-:S04]  /*1f50*/  VIADD R32, R18, 0x60 ;  /* 0x0000006012207836 */ /* 0x000fc80000000000 */
[----:B------:R-:W-:-:S05]  /*1f60*/  IMAD.SHL.U32 R32, R32, 0x40, RZ ;  /* 0x0000004020207824 */ /* 0x000fca00078e00ff */
[----:B------:R-:W-:Y:S01]  /*1f70*/  LOP3.LUT R32, R32, 0x1c0, RZ, 0xc0, !PT ;  /* 0x000001c020207812 */ /* 0x000fe200078ec0ff */
[----:B------:R-:W-:-:S03]  /*1f80*/  IMAD R31, R21, 0xc0, RZ ;  /* 0x000000c0151f7824 */ /* 0x000fc600078e02ff */
[----:B------:R-:W-:Y:S01]  /*1f90*/  SHF.R.U32.HI R32, RZ, 0x3, R32 ;  /* 0x00000003ff207819 */ /* 0x000fe20000011620 */
[----:B------:R-:W-:Y:S02]  /*1fa0*/  IMAD R73, R59, 0xc0, RZ ;  /* 0x000000c03b497824 */ /* 0x000fe400078e02ff */
[----:B0-----:R-:W-:Y:S02]  /*1fb0*/  IMAD R71, R7, 0xc0, RZ ;  /* 0x000000c007477824 */ /* 0x001fe400078e02ff */
[----:B------:R-:W-:Y:S02]  /*1fc0*/  VIADD R77, R16, 0x20 ;  /* 0x00000020104d7836 */ /* 0x000fe40000000000 */
[----:B------:R-:W-:Y:S02]  /*1fd0*/  IMAD.SHL.U32 R74, R39, 0x2, RZ ;  /* 0x00000002274a7824 */ /* 0x000fe400078e00ff */
[C---:B--2---:R-:W-:Y:S01]  /*1fe0*/  IMAD.SHL.U32 R78, R12.reuse, 0x40, RZ ;  /* 0x000000400c4e7824 */ /* 0x044fe200078e00ff */
[----:B------:R-:W-:Y:S01]  /*1ff0*/  LOP3.LUT P1, RZ, R12, 0x4, RZ, 0xc0, !PT ;  /* 0x000000040cff7812 */ /* 0x000fe2000782c0ff */
[----:B------:R-:W-:-:S05]  /*2000*/  VIADD R12, R18, 0x60 ;  /* 0x00000060120c7836 */ /* 0x000fca0000000000 */
[----:B------:R-:W-:Y:S02]  /*2010*/  SHF.R.S32.HI R76, RZ, 0x1f, R12 ;  /* 0x0000001fff4c7819 */ /* 0x000fe4000001140c */
[----:B------:R-:W0:Y:S01]  /*2020*/  S2R R12, SR_TID.X ;  /* 0x00000000000c7919 */ /* 0x000e220000002100 */
[----:B---3--:R-:W-:Y:S02]  /*2030*/  SHF.R.S32.HI R3, RZ, 0x1f, R0 ;  /* 0x0000001fff037819 */ /* 0x008fe40000011400 */
[----:B------:R-:W-:Y:S02]  /*2040*/  SEL R61, R0, RZ, !P0 ;  /* 0x000000ff003d7207 */ /* 0x000fe40004000000 */
[----:B------:R-:W-:-:S03]  /*2050*/  SEL R10, R3, RZ, !P0 ;  /* 0x000000ff030a7207 */ /* 0x000fc60004000000 */
[----:B------:R-:W-:-:S04]  /*2060*/  IMAD.WIDE.U32 R62, R61, UR4, R4 ;  /* 0x000000043d3e7c25 */ /* 0x000fc8000f8e0004 */
[----:B------:R-:W-:Y:S02]  /*2070*/  IMAD R0, R10, UR4, RZ ;  /* 0x000000040a007c24 */ /* 0x000fe4000f8e02ff */
[----:B------:R-:W-:-:S04]  /*2080*/  IMAD.WIDE.U32 R4, R18, R58, R16 ;  /* 0x0000003a12047225 */ /* 0x000fc800078e0010 */
[----:B------:R-:W-:Y:S01]  /*2090*/  IMAD R3, R61, UR5, R0 ;  /* 0x000000053d037c24 */ /* 0x000fe2000f8e0200 */
[----:B------:R-:W-:Y:S05]  /*20a0*/  @!P6 WARPSYNC.ALL ;  /* 0x000000000000e948 */ /* 0x000fea0003800000 */
[----:B------:R-:W-:Y:S01]  /*20b0*/  IMAD R0, R40, R58, RZ ;  /* 0x0000003a28007224 */ /* 0x000fe200078e02ff */
[----:B------:R-:W-:Y:S01]  /*20c0*/  ULDC.64 UR4, c[0x0][0x330] ;  /* 0x0000cc0000047ab9 */ /* 0x000fe20000000a00 */
[----:B------:R-:W-:Y:S01]  /*20d0*/  IMAD.IADD R80, R63, 0x1, R3 ;  /* 0x000000013f507824 */ /* 0x000fe200078e0203 */
[----:B------:R-:W-:Y:S01]  /*20e0*/  @!P6 BAR.SYNC.DEFER_BLOCKING 0x9, 0x100 ;  /* 0x024400000000eb1d */ /* 0x000fe20000010000 */
[----:B------:R-:W-:Y:S01]  /*20f0*/  IMAD.WIDE.U32 R8, R42, UR4, R16 ;  /* 0x000000042a087c25 */ /* 0x000fe2000f8e0010 */
[----:B------:R-:W-:-:S03]  /*2100*/  IADD3 R81, P0, R62, R4, RZ ;  /* 0x000000043e517210 */ /* 0x000fc60007f1e0ff */
[----:B------:R-:W-:Y:S02]  /*2110*/  IMAD R79, R18, R59, R0 ;  /* 0x0000003b124f7224 */ /* 0x000fe400078e0200 */
[----:B------:R-:W-:Y:S01]  /*2120*/  IMAD R9, R42, UR5, R9 ;  /* 0x000000052a097c24 */ /* 0x000fe2000f8e0209 */
[----:B------:R-:W-:Y:S01]  /*2130*/  ULDC.64 UR4, c[0x0][0x338] ;  /* 0x0000ce0000047ab9 */ /* 0x000fe20000000a00 */
[----:B------:R-:W-:Y:S01]  /*2140*/  IMAD R0, R40, R20, RZ ;  /* 0x0000001428007224 */ /* 0x000fe200078e02ff */
[----:B------:R-:W-:Y:S01]  /*2150*/  IADD3.X R79, R80, R5, R79, P0, !PT ;  /* 0x00000005504f7210 */ /* 0x000fe200007fe44f */
[----:B------:R-:W-:Y:S01]  /*2160*/  IMAD R3, R10, UR4, RZ ;  /* 0x000000040a037c24 */ /* 0x000fe2000f8e02ff */
[----:B------:R-:W-:Y:S01]  /*2170*/  ISETP.GE.AND P0, PT, R16, R39, PT ;  /* 0x000000271000720c */ /* 0x000fe20003f06270 */
[----:B------:R-:W-:Y:S02]  /*2180*/  IMAD.MOV.U32 R42, RZ, RZ, R34 ;  /* 0x000000ffff2a7224 */ /* 0x000fe400078e0022 */
[----:B------:R-:W-:Y:S01]  /*2190*/  IMAD R37, R61, UR5, R3 ;  /* 0x000000053d257c24 */ /* 0x000fe2000f8e0203 */
[----:B------:R-:W-:Y:S01]  /*21a0*/  SEL R3, R39, RZ, P0 ;  /* 0x000000ff27037207 */ /* 0x000fe20000000000 */
[----:B------:R-:W-:-:S02]  /*21b0*/  IMAD R5, R18, R21, R0 ;  /* 0x0000001512057224 */ /* 0x000fc400078e0200 */
[----:B------:R-:W-:Y:S02]  /*21c0*/  IMAD R0, R40, R6, RZ ;  /* 0x0000000628007224 */ /* 0x000fe400078e02ff */
[----:B------:R-:W-:-:S04]  /*21d0*/  IMAD.WIDE.U32 R34, R18, R20, R16 ;  /* 0x0000001412227225 */ /* 0x000fc800078e0010 */
[----:B------:R-:W-:Y:S01]  /*21e0*/  IMAD.IADD R3, R16, 0x1, R3 ;  /* 0x0000000110037824 */ /* 0x000fe200078e0203 */
[----:B------:R-:W-:Y:S01]  /*21f0*/  LOP3.LUT R42, R42, 0xfffffffb, RZ, 0xc0, !PT ;  /* 0xfffffffb2a2a7812 */ /* 0x000fe200078ec0ff */
[----:B------:R-:W-:Y:S02]  /*2200*/  IMAD.IADD R57, R57, 0x1, R5 ;  /* 0x0000000139397824 */ /* 0x000fe400078e0205 */
[----:B------:R-:W-:Y:S01]  /*2210*/  IMAD R13, R18, R7, R0 ;  /* 0x00000007120d7224 */ /* 0x000fe200078e0200 */
[----:B------:R-:W-:Y:S01]  /*2220*/  SHF.R.S32.HI R0, RZ, 0x1f, R3 ;  /* 0x0000001fff007819 */ /* 0x000fe20000011403 */
[----:B------:R-:W-:Y:S01]  /*2230*/  IMAD.IADD R35, R5, 0x1, R35 ;  /* 0x0000000105237824 */ /* 0x000fe200078e0223 */
[----:B-----5:R-:W-:Y:S01]  /*2240*/  SHF.R.S32.HI R5, RZ, 0x1f, R25 ;  /* 0x0000001fff057819 */ /* 0x020fe20000011419 */
[----:B0-----:R-:W-:Y:S01]  /*2250*/  VIADD R38, R12, 0xffffff80 ;  /* 0xffffff800c267836 */ /* 0x001fe20000000000 */
[----:B------:R-:W-:Y:S02]  /*2260*/  LEA.HI R3, R0, R3, RZ, 0x3 ;  /* 0x0000000300037211 */ /* 0x000fe400078f18ff */
[----:B------:R-:W-:Y:S01]  /*2270*/  @P1 LOP3.LUT R42, R42, 0x4, RZ, 0xfc, !PT ;  /* 0x000000042a2a1812 */ /* 0x000fe200078efcff */
[----:B------:R-:W-:Y:S01]  /*2280*/  IMAD R0, R5, R6, RZ ;  /* 0x0000000605007224 */ /* 0x000fe200078e02ff */
[----:B------:R-:W-:Y:S01]  /*2290*/  LOP3.LUT R78, R78, 0x1c0, RZ, 0xc0, !PT ;  /* 0x000001c04e4e7812 */ /* 0x000fe200078ec0ff */
[----:B------:R-:W-:Y:S01]  /*22a0*/  VIADD R12, R18, 0x60 ;  /* 0x00000060120c7836 */ /* 0x000fe20000000000 */
[----:B------:R-:W-:Y:S01]  /*22b0*/  SHF.R.S32.HI R36, RZ, 0x1f, R38 ;  /* 0x0000001fff247819 */ /* 0x000fe20000011426 */
[----:B------:R-:W-:Y:S01]  /*22c0*/  IMAD R15, R25, R7, R0 ;  /* 0x00000007190f7224 */ /* 0x000fe200078e0200 */
[----:B------:R0:W-:Y:S01]  /*22d0*/  STL [R1], R42 ;  /* 0x0000002a01007387 */ /* 0x0001e20000100800 */
[----:B------:R-:W-:Y:S01]  /*22e0*/  SHF.R.U32.HI R75, RZ, 0x3, R78 ;  /* 0x00000003ff4b7819 */ /* 0x000fe2000001164e */
[----:B------:R-:W-:Y:S01]  /*22f0*/  IMAD.SHL.U32 R12, R12, 0x40, RZ ;  /* 0x000000400c0c7824 */ /* 0x000fe200078e00ff */
[----:B------:R-:W-:-:S02]  /*2300*/  LOP3.LUT R0, R78, 0x18, R16, 0xf8, !PT ;  /* 0x000000184e007812 */ /* 0x000fc400078ef810 */
[----:B------:R-:W-:Y:S01]  /*2310*/  LEA.HI R36, R36, R38, RZ, 0x5 ;  /* 0x0000002624247211 */ /* 0x000fe200078f28ff */
[----:B------:R-:W-:Y:S01]  /*2320*/  IMAD.WIDE.U32 R60, R61, UR4, R8 ;  /* 0x000000043d3c7c25 */ /* 0x000fe2000f8e0008 */
[----:B------:R-:W-:Y:S01]  /*2330*/  LOP3.LUT R0, R0, R75, RZ, 0x3c, !PT ;  /* 0x0000004b00007212 */ /* 0x000fe200078e3cff */
[----:B------:R-:W-:Y:S01]  /*2340*/  ULDC UR4, c[0x0][0x2f4] ;  /* 0x0000bd0000047ab9 */ /* 0x000fe20000000800 */
[----:B------:R-:W-:Y:S01]  /*2350*/  SHF.R.S32.HI R36, RZ, 0x5, R36 ;  /* 0x00000005ff247819 */ /* 0x000fe20000011424 */
[----:B------:R-:W-:Y:S01]  /*2360*/  IMAD.WIDE.U32 R10, R18, R6, R22 ;  /* 0x00000006120a7225 */ /* 0x000fe200078e0016 */
[----:B------:R-:W-:-:S03]  /*2370*/  LOP3.LUT R12, R12, 0x1c0, RZ, 0xc0, !PT ;  /* 0x000001c00c0c7812 */ /* 0x000fc600078ec0ff */
[----:B------:R-:W-:Y:S01]  /*2380*/  IMAD.WIDE.U32 R8, R18, R6, R16 ;  /* 0x0000000612087225 */ /* 0x000fe200078e0010 */
[----:B------:R-:W-:-:S03]  /*2390*/  LOP3.LUT R12, R12, 0x38, R3, 0xf8, !PT ;  /* 0x000000380c0c7812 */ /* 0x000fc600078ef803 */
[-C--:B------:R-:W-:Y:S02]  /*23a0*/  IMAD R4, R5, R20.reuse, RZ ;  /* 0x0000001405047224 */ /* 0x080fe400078e02ff */
[----:B------:R-:W-:Y:S01]  /*23b0*/  IMAD R70, R36, 0x200, R0 ;  /* 0x0000020024467824 */ /* 0x000fe200078e0200 */
[----:B------:R-:W-:Y:S01]  /*23c0*/  LOP3.LUT R0, R78, 0x38, R3, 0xf8, !PT ;  /* 0x000000384e007812 */ /* 0x000fe200078ef803 */
[----:B------:R-:W-:Y:S02]  /*23d0*/  IMAD.IADD R11, R11, 0x1, R13 ;  /* 0x000000010b0b7824 */ /* 0x000fe400078e020d */
[----:B------:R-:W-:Y:S02]  /*23e0*/  IMAD.IADD R9, R13, 0x1, R9 ;  /* 0x000000010d097824 */ /* 0x000fe400078e0209 */
[C---:B------:R-:W-:Y:S01]  /*23f0*/  IMAD R13, R25.reuse, R21, R4 ;  /* 0x00000015190d7224 */ /* 0x040fe200078e0204 */
[----:B------:R-:W-:Y:S01]  /*2400*/  IADD3 R4, P1, R18, R41, RZ ;  /* 0x0000002912047210 */ /* 0x000fe20007f3e0ff */
[----:B------:R-:W-:Y:S01]  /*2410*/  IMAD.WIDE.U32 R56, R25, R20, R56 ;  /* 0x0000001419387225 */ /* 0x000fe200078e0038 */
[----:B------:R-:W-:-:S03]  /*2420*/  LOP3.LUT R0, R0, R75, RZ, 0x3c, !PT ;  /* 0x0000004b00007212 */ /* 0x000fc600078e3cff */
[----:B------:R-:W-:Y:S01]  /*2430*/  IMAD.WIDE.U32 R34, R25, R20, R34 ;  /* 0x0000001419227225 */ /* 0x000fe200078e0022 */
[----:B------:R-:W-:-:S03]  /*2440*/  LOP3.LUT R12, R12, R32, RZ, 0x3c, !PT ;  /* 0x000000200c0c7212 */ /* 0x000fc600078e3cff */
[----:B------:R-:W-:Y:S01]  /*2450*/  IMAD.WIDE.U32 R20, R20, 0xc0, RZ ;  /* 0x000000c014147825 */ /* 0x000fe200078e00ff */
[----:B------:R-:W-:-:S03]  /*2460*/  LOP3.LUT R65, R3, 0xfffffff8, RZ, 0xc0, !PT ;  /* 0xfffffff803417812 */ /* 0x000fc600078ec0ff */
[----:B------:R-:W-:-:S04]  /*2470*/  IMAD.WIDE.U32 R10, R25, R6, R10 ;  /* 0x00000006190a7225 */ /* 0x000fc800078e000a */
[----:B------:R-:W-:Y:S01]  /*2480*/  IMAD.WIDE.U32 R8, R25, R6, R8 ;  /* 0x0000000619087225 */ /* 0x000fe200078e0008 */
[----:B------:R-:W-:-:S03]  /*2490*/  SHF.R.S32.HI R64, RZ, 0x3, R3 ;  /* 0x00000003ff407819 */ /* 0x000fc60000011403 */
[----:B------:R-:W-:-:S04]  /*24a0*/  IMAD.WIDE.U32 R58, R58, 0xc0, RZ ;  /* 0x000000c03a3a7825 */ /* 0x000fc800078e00ff */
[----:B------:R-:W-:Y:S01]  /*24b0*/  IMAD.WIDE.U32 R6, R6, 0xc0, RZ ;  /* 0x000000c006067825 */ /* 0x000fe200078e00ff */
[----:B------:R-:W-:-:S03]  /*24c0*/  ISETP.GE.AND P2, PT, R77, UR4, PT ;  /* 0x000000044d007c0c */ /* 0x000fc6000bf46270 */
[----:B------:R-:W-:Y:S01]  /*24d0*/  IMAD.IADD R72, R21, 0x1, R31 ;  /* 0x0000000115487824 */ /* 0x000fe200078e021f */
[----:B------:R-:W-:Y:S01]  /*24e0*/  LEA R31, R36, R0, 0x9 ;  /* 0x00000000241f7211 */ /* 0x000fe200078e48ff */
[----:B------:R-:W-:Y:S01]  /*24f0*/  IMAD.X R5, R40, 0x1, R43, P1 ;  /* 0x0000000128057824 */ /* 0x000fe200008e062b */
[----:B------:R-:W-:Y:S01]  /*2500*/  ISETP.GE.AND P1, PT, R16, UR4, PT ;  /* 0x0000000410007c0c */ /* 0x000fe2000bf26270 */
[----:B------:R-:W-:Y:S01]  /*2510*/  IMAD.IADD R73, R59, 0x1, R73 ;  /* 0x000000013b497824 */ /* 0x000fe200078e0249 */
[----:B------:R-:W-:Y:S01]  /*2520*/  SHF.R.S32.HI R32, RZ, 0x1f, R65 ;  /* 0x0000001fff207819 */ /* 0x000fe20000011441 */
[----:B------:R-:W-:Y:S02]  /*2530*/  IMAD.IADD R71, R7, 0x1, R71 ;  /* 0x0000000107477824 */ /* 0x000fe400078e0247 */
[----:B------:R-:W-:Y:S02]  /*2540*/  IMAD.IADD R69, R57, 0x1, R13 ;  /* 0x0000000139457824 */ /* 0x000fe400078e020d */
[----:B------:R-:W-:-:S02]  /*2550*/  IMAD.IADD R68, R13, 0x1, R35 ;  /* 0x000000010d447824 */ /* 0x000fc400078e0223 */
[----:B------:R-:W-:Y:S02]  /*2560*/  IMAD.IADD R67, R11, 0x1, R15 ;  /* 0x000000010b437824 */ /* 0x000fe400078e020f */
[----:B------:R-:W-:Y:S02]  /*2570*/  IMAD.IADD R66, R15, 0x1, R9 ;  /* 0x000000010f427824 */ /* 0x000fe400078e0209 */
[----:B------:R-:W-:Y:S02]  /*2580*/  IMAD.IADD R3, R14, 0x1, R12 ;  /* 0x000000010e037824 */ /* 0x000fe400078e020c */
[----:B0-----:R-:W-:-:S07]  /*2590*/  IMAD.IADD R0, R61, 0x1, R37 ;  /* 0x000000013d007824 */ /* 0x001fce00078e0225 */
.L_x_12597:
[----:B------:R-:W2:Y:S01]  /*25a0*/  LDL R39, [R1+0x34] ;  /* 0x0000340001277983 */ /* 0x000ea20000100800 */
[----:B------:R-:W0:Y:S03]  /*25b0*/  LDC.64 R90, c[0x0][0x300] ;  /* 0x0000c000ff5a7b82 */ /* 0x000e260000000a00 */
[----:B------:R-:W3:Y:S01]  /*25c0*/  LDL.LU R38, [R1] ;  /* 0x0000000001267983 */ /* 0x000ee20000300800 */
[----:B------:R-:W-:Y:S01]  /*25d0*/  VIADD R37, R29, 0xffffffff ;  /* 0xffffffff1d257836 */ /* 0x000fe20000000000 */
[----:B------:R-:W-:Y:S05]  /*25e0*/  YIELD ;  /* 0x0000000000007946 */ /* 0x000fea0003800000 */
[----:B------:R-:W1:Y:S01]  /*25f0*/  LDC.64 R84, c[0x0][0x2e8] ;  /* 0x0000ba00ff547b82 */ /* 0x000e620000000a00 */
[----:B------:R-:W-:Y:S01]  /*2600*/  SHF.R.S32.HI R36, RZ, 0x1f, R37 ;  /* 0x0000001fff247819 */ /* 0x000fe20000011425 */
[-C--:B------:R-:W-:Y:S01]  /*2610*/  IMAD R13, R73, R37.reuse, RZ ;  /* 0x00000025490d7224 */ /* 0x080fe200078e02ff */
[----:B------:R-:W-:Y:S01]  /*2620*/  BSSY B0, `(.L_x_12548) ;  /* 0x00002f8000007945 */ /* 0x000fe20003800000 */
[----:B------:R-:W-:-:S04]  /*2630*/  IMAD.WIDE.U32 R88, R58, R37, RZ ;  /* 0x000000253a587225 */ /* 0x000fc800078e00ff */
[----:B------:R-:W-:Y:S01]  /*2640*/  IMAD R13, R36, R58, R13 ;  /* 0x0000003a240d7224 */ /* 0x000fe200078e020d */
[----:B------:R-:W-:Y:S01]  /*2650*/  IADD3 R14, P3, R81, R88, RZ ;  /* 0x00000058510e7210 */ /* 0x000fe20007f7e0ff */
[----:B------:R-:W4:Y:S01]  /*2660*/  LDC R92, c[0x0][0x3f4] ;  /* 0x0000fd00ff5c7b82 */ /* 0x000f220000000800 */
[----:B------:R-:W-:Y:S02]  /*2670*/  IMAD R87, R19, 0x3000, R70 ;  /* 0x0000300013577824 */ /* 0x000fe400078e0246 */
[----:B------:R-:W-:Y:S02]  /*2680*/  IMAD.IADD R89, R89, 0x1, R13 ;  /* 0x0000000159597824 */ /* 0x000fe400078e020d */
[----:B0-----:R-:W-:Y:S02]  /*2690*/  IMAD R29, R91, 0x60, RZ ;  /* 0x000000605b1d7824 */ /* 0x001fe400078e02ff */
[----:B------:R-:W-:-:S04]  /*26a0*/  IMAD.WIDE.U32 R12, R90, 0x60, R88 ;  /* 0x000000605a0c7825 */ /* 0x000fc800078e0058 */
[----:B------:R-:W-:Y:S01]  /*26b0*/  IMAD.X R15, R89, 0x1, R79, P3 ;  /* 0x00000001590f7824 */ /* 0x000fe200018e064f */
[----:B------:R-:W-:Y:S01]  /*26c0*/  IADD3 R12, P3, R81, R12, RZ ;  /* 0x0000000c510c7210 */ /* 0x000fe20007f7e0ff */
[----:B------:R-:W-:-:S03]  /*26d0*/  VIADD R83, R87, 0x20 ;  /* 0x0000002057537836 */ /* 0x000fc60000000000 */
[----:B------:R-:W-:Y:S01]  /*26e0*/  IADD3.X R13, R79, R13, R29, P3, !PT ;  /* 0x0000000d4f0d7210 */ /* 0x000fe20001ffe41d */
[----:B------:R-:W-:Y:S01]  /*26f0*/  IMAD.MOV.U32 R29, RZ, RZ, R37 ;  /* 0x000000ffff1d7224 */ /* 0x000fe200078e0025 */
[----:B-1----:R-:W-:-:S04]  /*2700*/  LEA R42, P3, R14, R84, 0x1 ;  /* 0x000000540e2a7211 */ /* 0x002fc800078608ff */
[----:B------:R-:W-:Y:S02]  /*2710*/  LEA.HI.X R43, R14, R85, R15, 0x1, P3 ;  /* 0x000000550e2b7211 */ /* 0x000fe400018f0c0f */
[----:B------:R-:W-:-:S04]  /*2720*/  LEA R40, P3, R12, R84, 0x1 ;  /* 0x000000540c287211 */ /* 0x000fc800078608ff */
[----:B------:R-:W-:Y:S02]  /*2730*/  LEA.HI.X R41, R12, R85, R13, 0x1, P3 ;  /* 0x000000550c297211 */ /* 0x000fe400018f0c0d */
[----:B------:R-:W-:Y:S02]  /*2740*/  ISETP.GT.AND P3, PT, R37, R30, PT ;  /* 0x0000001e2500720c */ /* 0x000fe40003f64270 */
[----:B--2---:R-:W-:Y:S02]  /*2750*/  LOP3.LUT P4, RZ, R39, 0x4, RZ, 0xc0, !PT ;  /* 0x0000000427ff7812 */ /* 0x004fe4000788c0ff */
[----:B---3--:R-:W-:-:S09]  /*2760*/  LOP3.LUT R38, R38, 0xfffffffd, RZ, 0xc0, !PT ;  /* 0xfffffffd26267812 */ /* 0x008fd200078ec0ff */
[----:B------:R-:W-:Y:S02]  /*2770*/  @P3 LOP3.LUT R38, R38, 0x2, RZ, 0xfc, !PT ;  /* 0x0000000226263812 */ /* 0x000fe400078efcff */
[----:B----4-:R-:W-:-:S03]  /*2780*/  ISETP.GE.AND P3, PT, R92, 0x1, PT ;  /* 0x000000015c00780c */ /* 0x010fc60003f66270 */
[----:B------:R0:W-:Y:S01]  /*2790*/  STL [R1], R38 ;  /* 0x0000002601007387 */ /* 0x0001e20000100800 */
[C---:B------:R-:W-:Y:S02]  /*27a0*/  @P4 VIADD R83, R87.reuse, 0xffffffe0 ;  /* 0xffffffe057534836 */ /* 0x040fe40000000000 */
[--C-:B------:R-:W-:Y:S02]  /*27b0*/  IMAD R87, R87, 0x2, R28.reuse ;  /* 0x0000000257577824 */ /* 0x100fe400078e021c */
[----:B------:R-:W-:-:S05]  /*27c0*/  IMAD R83, R83, 0x2, R28 ;  /* 0x0000000253537824 */ /* 0x000fca00078e021c */
[----:B0-----:R-:W-:Y:S05]  /*27d0*/  @!P3 BRA `(.L_x_12549) ;  /* 0x0000002c0008b947 */ /* 0x001fea0003800000 */
        /* <DEDUP_REMOVED lines=44> */
.L_x_12552:
[----:B------:R-:W-:Y:S05]  /*2aa0*/  BSYNC B1 ;  /* 0x0000000000017941 */ /* 0x000fea0003800000 */
.L_x_12551:
[----:B0-----:R-:W-:Y:S01]  /*2ab0*/  VIADD R12, R18, 0x60 ;  /* 0x00000060120c7836 */ /* 0x001fe20000000000 */
[----:B------:R-:W-:Y:S01]  /*2ac0*/  BSSY B1, `(.L_x_12553) ;  /* 0x0000021000017945 */ /* 0x000fe20003800000 */
[----:B-----5:R-:W-:Y:S02]  /*2ad0*/  IMAD.MOV.U32 R90, RZ, RZ, R52 ;  /* 0x000000ffff5a7224 */ /* 0x020fe400078e0034 */
[----:B------:R-:W-:Y:S01]  /*2ae0*/  IMAD.MOV.U32 R91, RZ, RZ, R53 ;  /* 0x000000ffff5b7224 */ /* 0x000fe200078e0035 */
        /* <DEDUP_REMOVED lines=30> */
.L_x_12554:
[----:B------:R-:W-:Y:S05]  /*2cd0*/  BSYNC B1 ;  /* 0x0000000000017941 */ /* 0x000fea0003800000 */
.L_x_12553:
        /* <DEDUP_REMOVED lines=33> */
.L_x_12555:
[----:B------:R-:W-:Y:S01]  /*2ef0*/  IMAD R82, R19, 0x8, R2 ;  /* 0x0000000813527824 */ /* 0x000fe200078e0202 */
[----:B------:R-:W-:Y:S01]  /*2f00*/  SHF.L.U32 R94, R153, 0x1f, RZ ;  /* 0x0000001f995e7819 */ /* 0x000fe200000006ff */
[----:B------:R-:W-:Y:S03]  /*2f10*/  BSSY B1, `(.L_x_12556) ;  /* 0x0000003000017945 */ /* 0x000fe60003800000 */
[----:B------:R-:W0:Y:S02]  /*2f20*/  SYNCS.PHASECHK.TRANS64.TRYWAIT P6, [R82+URZ+0x30890], R94 ;  /* 0x0308905e520075a7 */ /* 0x000e2400080c017f */
[----:B0-----:R-:W-:Y:S05]  /*2f30*/  @!P6 BRA `(.L_x_12557) ;  /* 0x000001500020e947 */ /* 0x001fea0003800000 */
.L_x_12810:
[----:B------:R-:W-:Y:S05]  /*2f40*/  BSYNC B1 ;  /* 0x0000000000017941 */ /* 0x000fea0003800000 */
.L_x_12556:
[----:B------:R-:W-:Y:S04]  /*2f50*/  BSSY B1, `(.L_x_12558) ;  /* 0x000006d000017945 */ /* 0x000fe80003800000 */
[----:B------:R-:W-:Y:S05]  /*2f60*/  @P4 BRA `(.L_x_12559) ;  /* 0x0000000400ac4947 */ /* 0x000fea0003800000 */
[----:B------:R-:W-:Y:S04]  /*2f70*/  BSSY B2, `(.L_x_12560) ;  /* 0x0000036000027945 */ /* 0x000fe80003800000 */
[----:B------:R-:W-:Y:S05]  /*2f80*/  @P1 BRA `(.L_x_12561) ;  /* 0x0000000000d01947 */ /* 0x000fea0003800000 */
[----:B------:R1:W2:Y:S01]  /*2f90*/  LDS.128 R12, [R87+0x12000] ;  /* 0x01200000570c7984 */ /* 0x0002a20000000c00 */
        /* <DEDUP_REMOVED lines=17> */
[----:B------:R-:W-:Y:S01]  /*30b0*/  FMUL.FTZ R111, R85, R108 ;  /* 0x0000006c556f7220 */ /* 0x000fe20000410000 */
[----:B------:R-:W-:Y:S01]  /*30c0*/  LOP3.LUT R102, R84, 0xffff0000, RZ, 0xc0, !PT ;  /* 0xffff000054667812 */ /* 0x000fe200078ec0ff */
[----:B------:R-:W-:Y:S01]  /*30d0*/  IMAD.U32 R105, R105, 0x10000, RZ ;  /* 0x0001000069697824 */ /* 0x000fe200078e00ff */
[----:B------:R-:W-:Y:S01]  /*30e0*/  SHF.L.U32 R89, R13, 0x10, RZ ;  /* 0x000000100d597819 */ /* 0x000fe200000006ff */
[C---:B------:R-:W-:Y:S01]  /*30f0*/  FMUL.FTZ R110, R88.reuse, R106 ;  /* 0x0000006a586e7220 */ /* 0x040fe20000410000 */
[----:B------:R-:W-:Y:S01]  /*3100*/  LOP3.LUT R14, R15, 0xffff0000, RZ, 0xc0, !PT ;  /* 0xffff00000f0e7812 */ /* 0x000fe200078ec0ff */
[----:B------:R-:W-:Y:S01]  /*3110*/  FMUL.FTZ R109, R88, R102 ;  /* 0x00000066586d7220 */ /* 0x000fe20000410000 */
[----:B------:R-:W-:Y:S01]  /*3120*/  LOP3.LUT R107, R107, 0xffff0000, RZ, 0xc0, !PT ;  /* 0xffff00006b6b7812 */ /* 0x000fe200078ec0ff */
[C---:B------:R-:W-:Y:S01]  /*3130*/  IMAD.U32 R13, R12.reuse, 0x10000, RZ ;  /* 0x000100000c0d7824 */ /* 0x040fe200078e00ff */
[----:B------:R-:W-:Y:S01]  /*3140*/  LOP3.LUT R103, R103, 0xffff0000, RZ, 0xc0, !PT ;  /* 0xffff000067677812 */ /* 0x000fe200078ec0ff */
[----:B------:R-:W-:Y:S01]  /*3150*/  FMUL.FTZ R85, R85, R104 ;  /* 0x0000006855557220 */ /* 0x000fe20000410000 */
[----:B------:R-:W-:Y:S01]  /*3160*/  LOP3.LUT R88, R12, 0xffff0000, RZ, 0xc0, !PT ;  /* 0xffff00000c587812 */ /* 0x000fe200078ec0ff */
[----:B------:R-:W-:-:S02]  /*3170*/  IMAD.U32 R84, R84, 0x10000, RZ ;  /* 0x0001000054547824 */ /* 0x000fc400078e00ff */
[----:B------:R-:W-:Y:S01]  /*3180*/  FFMA.FTZ R12, R89, R102, -R110 ;  /* 0x00000066590c7223 */ /* 0x000fe2000001086e */
[----:B------:R-:W-:Y:S01]  /*3190*/  FFMA.FTZ R111, R48, R104, -R111 ;  /* 0x00000068306f7223 */ /* 0x000fe2000001086f */
[C---:B------:R-:W-:Y:S01]  /*31a0*/  FMUL.FTZ R102, R14.reuse, R107 ;  /* 0x0000006b0e667220 */ /* 0x040fe20000410000 */
[----:B------:R-:W-:Y:S01]  /*31b0*/  FMUL.FTZ R104, R14, R103 ;  /* 0x000000670e687220 */ /* 0x000fe20000410000 */
[----:B------:R-:W-:Y:S01]  /*31c0*/  FMUL.FTZ R14, R88, R105 ;  /* 0x00000069580e7220 */ /* 0x000fe20000410000 */
[----:B------:R-:W-:Y:S02]  /*31d0*/  IMAD.U32 R15, R15, 0x10000, RZ ;  /* 0x000100000f0f7824 */ /* 0x000fe400078e00ff */
[----:B------:R-:W-:Y:S01]  /*31e0*/  FFMA.FTZ R109, R89, R106, R109 ;  /* 0x0000006a596d7223 */ /* 0x000fe2000001006d */
        /* <DEDUP_REMOVED lines=12> */
.L_x_12563:
[----:B------:R-:W-:Y:S05]  /*32b0*/  BSYNC B3 ;  /* 0x0000000000037941 */ /* 0x000fea0003800000 */
.L_x_12562:
[----:B--2---:R1:W-:Y:S02]  /*32c0*/  STG.E.128 desc[UR56][R42.64], R12 ;  /* 0x0000000c2a007986 */ /* 0x0043e4000c101d38 */
.L_x_12561:
[----:B------:R-:W-:Y:S05]  /*32d0*/  BSYNC B2 ;  /* 0x0000000000027941 */ /* 0x000fea0003800000 */
.L_x_12560:
[----:B------:R-:W-:Y:S05]  /*32e0*/  @P2 BRA `(.L_x_12559) ;  /* 0x0000000000cc2947 */ /* 0x000fea0003800000 */
[----:B-1----:R1:W2:Y:S01]  /*32f0*/  LDS.128 R12, [R83+0x12000] ;  /* 0x01200000530c7984 */ /* 0x0022a20000000c00 */
[----:B------:R-:W-:Y:S01]  /*3300*/  ISETP.GE.AND P4, PT, R154, R92, PT ;  /* 0x0000005c9a00720c */ /* 0x000fe20003f86270 */
[----:B------:R-:W-:-:S12]  /*3310*/  BSSY B2, `(.L_x_12564) ;  /* 0x000002f000027945 */ /* 0x000fd80003800000 */
[----:B-1----:R-:W-:Y:S05]  /*3320*/  @P4 BRA `(.L_x_12565) ;  /* 0x0000000000b44947 */ /* 0x002fea0003800000 */
[----:B------:R-:W-:Y:S02]  /*3330*/  SHF.R.U64 R84, R54, 0x10, R55 ;  /* 0x0000001036547819 */ /* 0x000fe40000001237 */
[--C-:B------:R-:W-:Y:S01]  /*3340*/  SHF.R.U64 R88, R52, 0x10, R53.reuse ;  /* 0x0000001034587819 */ /* 0x100fe20000001235 */
[----:B--2---:R-:W-:Y:S01]  /*3350*/  IMAD.U32 R52, R14, 0x10000, RZ ;  /* 0x000100000e347824 */ /* 0x004fe200078e00ff */
        /* <DEDUP_REMOVED lines=11> */
[----:B------:R-:W-:Y:S01]  /*3410*/  FMUL.FTZ R102, R53, R88 ;  /* 0x0000005835667220 */ /* 0x000fe20000410000 */
[----:B------:R-:W-:Y:S01]  /*3420*/  LOP3.LUT R54, R14, 0xffff0000, RZ, 0xc0, !PT ;  /* 0xffff00000e367812 */ /* 0x000fe200078ec0ff */
[C---:B------:R-:W-:Y:S01]  /*3430*/  IMAD.U32 R14, R15.reuse, 0x10000, RZ ;  /* 0x000100000f0e7824 */ /* 0x040fe200078e00ff */
[----:B------:R-:W-:Y:S01]  /*3440*/  LOP3.LUT R48, R15, 0xffff0000, RZ, 0xc0, !PT ;  /* 0xffff00000f307812 */ /* 0x000fe200078ec0ff */
[----:B------:R-:W-:-:S02]  /*3450*/  IMAD.U32 R15, R13, 0x10000, RZ ;  /* 0x000100000d0f7824 */ /* 0x000fc400078e00ff */
[-C--:B------:R-:W-:Y:S01]  /*3460*/  FMUL.FTZ R53, R53, R84.reuse ;  /* 0x0000005435357220 */ /* 0x080fe20000410000 */
[----:B------:R-:W-:Y:S02]  /*3470*/  IMAD.U32 R85, R98, 0x10000, RZ ;  /* 0x0001000062557824 */ /* 0x000fe400078e00ff */
[C---:B------:R-:W-:Y:S01]  /*3480*/  FFMA.FTZ R102, R15.reuse, R84, -R102 ;  /* 0x000000540f667223 */ /* 0x040fe20000010866 */
[----:B------:R-:W-:Y:S01]  /*3490*/  FFMA.FTZ R89, R15, R88, R53 ;  /* 0x000000580f597223 */ /* 0x000fe20000010035 */
[----:B------:R-:W-:Y:S02]  /*34a0*/  IMAD.U32 R13, R12, 0x10000, RZ ;  /* 0x000100000c0d7824 */ /* 0x000fe400078e00ff */
[----:B------:R-:W-:Y:S01]  /*34b0*/  FMUL.FTZ R103, R54, R85 ;  /* 0x0000005536677220 */ /* 0x000fe20000410000 */
[----:B------:R-:W-:Y:S01]  /*34c0*/  IMAD.U32 R55, R100, 0x10000, RZ ;  /* 0x0001000064377824 */ /* 0x000fe200078e00ff */
[----:B------:R-:W-:Y:S02]  /*34d0*/  LOP3.LUT R53, R98, 0xffff0000, RZ, 0xc0, !PT ;  /* 0xffff000062357812 */ /* 0x000fe400078ec0ff */
[----:B------:R-:W-:Y:S01]  /*34e0*/  LOP3.LUT R15, R100, 0xffff0000, RZ, 0xc0, !PT ;  /* 0xffff0000640f7812 */ /* 0x000fe200078ec0ff */
[-C--:B------:R-:W-:Y:S01]  /*34f0*/  FMUL.FTZ R105, R54, R55.reuse ;  /* 0x0000003736697220 */ /* 0x080fe20000410000 */
[----:B------:R-:W-:Y:S01]  /*3500*/  LOP3.LUT R12, R12, 0xffff0000, RZ, 0xc0, !PT ;  /* 0xffff00000c0c7812 */ /* 0x000fe200078ec0ff */
[----:B------:R-:W-:Y:S01]  /*3510*/  FFMA.FTZ R103, R52, R55, -R103 ;  /* 0x0000003734677223 */ /* 0x000fe20000010867 */
[C---:B------:R-:W-:Y:S01]  /*3520*/  FMUL.FTZ R55, R48.reuse, R53 ;  /* 0x0000003530377220 */ /* 0x040fe20000410000 */
        /* <DEDUP_REMOVED lines=13> */
.L_x_12565:
[----:B------:R-:W-:Y:S05]  /*3600*/  BSYNC B2 ;  /* 0x0000000000027941 */ /* 0x000fea0003800000 */
.L_x_12564:
[----:B--2---:R2:W-:Y:S02]  /*3610*/  STG.E.128 desc[UR56][R42.64+0x40], R12 ;  /* 0x0000400c2a007986 */ /* 0x0045e4000c101d38 */
.L_x_12559:
[----:B------:R-:W-:Y:S05]  /*3620*/  BSYNC B1 ;  /* 0x0000000000017941 */ /* 0x000fea0003800000 */
.L_x_12558:
[----:B------:R-:W-:Y:S05]  /*3630*/  @P5 BRA `(.L_x_12566) ;  /* 0x0000001c00d85947 */ /* 0x000fea0003800000 */
[----:B------:R-:W-:Y:S04]  /*3640*/  BSSY B1, `(.L_x_12567) ;  /* 0x0000036000017945 */ /* 0x000fe80003800000 */
[----:B------:R-:W-:Y:S05]  /*3650*/  @P1 BRA `(.L_x_12568) ;  /* 0x0000000000d01947 */ /* 0x000fea0003800000 */
[----:B-12---:R1:W2:Y:S01]  /*3660*/  LDS.128 R12, [R87+0x15000] ;  /* 0x01500000570c7984 */ /* 0x0062a20000000c00 */
[----:B------:R-:W-:Y:S01]  /*3670*/  ISETP.GE.AND P4, PT, R22, R92, PT ;  /* 0x0000005c1600720c */ /* 0x000fe20003f86270 */
[----:B------:R-:W-:-:S12]  /*3680*/  BSSY B2, `(.L_x_12569) ;  /* 0x0000030000027945 */ /* 0x000fd80003800000 */
[----:B-1----:R-:W-:Y:S05]  /*3690*/  @P4 BRA `(.L_x_12570) ;  /* 0x0000000000b84947 */ /* 0x002fea0003800000 */
[--C-:B------:R-:W-:Y:S01]  /*36a0*/  SHF.R.U64 R53, R46, 0x10, R47.reuse ;  /* 0x000000102e357819 */ /* 0x100fe2000000122f */
[----:B--2---:R-:W-:Y:S01]  /*36b0*/  IMAD.U32 R42, R14, 0x10000, RZ ;  /* 0x000100000e2a7824 */ /* 0x004fe200078e00ff */
[----:B------:R-:W-:Y:S02]  /*36c0*/  SHF.R.U32.HI R46, RZ, 0x10, R47 ;  /* 0x00000010ff2e7819 */ /* 0x000fe4000001162f */
[--C-:B------:R-:W-:Y:S02]  /*36d0*/  SHF.R.U32.HI R48, RZ, 0x10, R45.reuse ;  /* 0x00000010ff307819 */ /* 0x100fe4000001162d */
        /* <DEDUP_REMOVED lines=42> */
.L_x_12570:
[----:B------:R-:W-:Y:S05]  /*3980*/  BSYNC B2 ;  /* 0x0000000000027941 */ /* 0x000fea0003800000 */
.L_x_12569:
[----:B--2---:R3:W-:Y:S02]  /*3990*/  STG.E.128 desc[UR56][R40.64], R12 ;  /* 0x0000000c28007986 */ /* 0x0047e4000c101d38 */
.L_x_12568:
[----:B------:R-:W-:Y:S05]  /*39a0*/  BSYNC B1 ;  /* 0x0000000000017941 */ /* 0x000fea0003800000 */
.L_x_12567:
[----:B------:R-:W-:Y:S05]  /*39b0*/  @P2 BRA `(.L_x_12566) ;  /* 0x0000001800f82947 */ /* 0x000fea0003800000 */
[----:B-123--:R1:W2:Y:S01]  /*39c0*/  LDS.128 R12, [R83+0x15000] ;  /* 0x01500000530c7984 */ /* 0x00e2a20000000c00 */
        /* <DEDUP_REMOVED lines=49> */
.L_x_12572:
[----:B------:R-:W-:Y:S05]  /*3ce0*/  BSYNC B1 ;  /* 0x0000000000017941 */ /* 0x000fea0003800000 */
.L_x_12571:
[----:B--2---:R4:W-:Y:S01]  /*3cf0*/  STG.E.128 desc[UR56][R40.64+0x40], R12 ;  /* 0x0000400c28007986 */ /* 0x0049e2000c101d38 */
[----:B------:R-:W-:Y:S05]  /*3d00*/  BRA `(.L_x_12566) ;  /* 0x0000001800247947 */ /* 0x000fea0003800000 */
.L_x_12550:
[C---:B------:R-:W-:Y:S02]  /*3d10*/  ISETP.GE.AND P3, PT, R18.reuse, R86, PT ;  /* 0x000000561200720c */ /* 0x040fe40003f66270 */
[----:B------:R-:W-:Y:S02]  /*3d20*/  CS2R R38, SRZ ;  /* 0x0000000000267805 */ /* 0x000fe4000001ff00 */
[----:B------:R-:W-:Y:S01]  /*3d30*/  CS2R R36, SRZ ;  /* 0x0000000000247805 */ /* 0x000fe2000001ff00 */
[----:B------:R-:W-:Y:S01]  /*3d40*/  VIADD R44, R18, 0x60 ;  /* 0x00000060122c7836 */ /* 0x000fe20000000000 */
[----:B------:R-:W-:-:S13]  /*3d50*/  ISETP.GE.OR P3, PT, R16, R92, P3 ;  /* 0x0000005c1000720c */ /* 0x000fda0001f66670 */
[----:B------:R-:W0:Y:S01]  /*3d60*/  @!P3 LDC.64 R40, c[0x0][0x3e8] ;  /* 0x0000fa00ff28bb82 */ /* 0x000e220000000a00 */
[----:B------:R-:W-:-:S04]  /*3d70*/  @!P3 IADD3 R14, P4, R34, R50, RZ ;  /* 0x00000032220eb210 */ /* 0x000fc80007f9e0ff */
[----:B------:R-:W-:Y:S02]  /*3d80*/  @!P3 IADD3.X R15, R93, R68, RZ, P4, !PT ;  /* 0x000000445d0fb210 */ /* 0x000fe400027fe4ff */
[----:B------:R-:W-:Y:S01]  /*3d90*/  @!P3 IADD3 R12, P4, R8, R48, RZ ;  /* 0x00000030080cb210 */ /* 0x000fe20007f9e0ff */
[----:B------:R-:W1:Y:S04]  /*3da0*/  @!P3 LDC.64 R42, c[0x0][0x400] ;  /* 0x00010000ff2abb82 */ /* 0x000e680000000a00 */
[----:B------:R-:W-:Y:S01]  /*3db0*/  @!P3 IMAD.X R13, R82, 0x1, R66, P4 ;  /* 0x00000001520db824 */ /* 0x000fe200020e0642 */
[----:B0-----:R-:W-:-:S04]  /*3dc0*/  @!P3 LEA R40, P4, R14, R40, 0x1 ;  /* 0x000000280e28b211 */ /* 0x001fc800078808ff */
[----:B------:R-:W-:Y:S02]  /*3dd0*/  @!P3 LEA.HI.X R41, R14, R41, R15, 0x1, P4 ;  /* 0x000000290e29b211 */ /* 0x000fe400020f0c0f */
[----:B------:R-:W-:Y:S02]  /*3de0*/  CS2R R14, SRZ ;  /* 0x00000000000e7805 */ /* 0x000fe4000001ff00 */
[----:B-1----:R-:W-:-:S04]  /*3df0*/  @!P3 LEA R42, P4, R12, R42, 0x1 ;  /* 0x0000002a0c2ab211 */ /* 0x002fc800078808ff */
[----:B------:R-:W-:Y:S02]  /*3e00*/  @!P3 LEA.HI.X R43, R12, R43, R13, 0x1, P4 ;  /* 0x0000002b0c2bb211 */ /* 0x000fe400020f0c0d */
[----:B------:R-:W-:-:S03]  /*3e10*/  CS2R R12, SRZ ;  /* 0x00000000000c7805 */ /* 0x000fc6000001ff00 */
[----:B------:R0:W5:Y:S04]  /*3e20*/  @!P3 LDG.E.128 R36, desc[UR56][R42.64] ;  /* 0x000000382a24b981 */ /* 0x000168000c1e1d00 */
[----:B------:R1:W5:Y:S01]  /*3e30*/  @!P3 LDG.E.128 R12, desc[UR56][R40.64] ;  /* 0x00000038280cb981 */ /* 0x000362000c1e1d00 */
[----:B------:R-:W-:-:S04]  /*3e40*/  ISETP.GE.AND P3, PT, R44, R86, PT ;  /* 0x000000562c00720c */ /* 0x000fc80003f66270 */
[----:B------:R-:W-:Y:S01]  /*3e50*/  ISETP.GE.OR P3, PT, R16, R92, P3 ;  /* 0x0000005c1000720c */ /* 0x000fe20001f66670 */
[----:B------:R-:W-:Y:S01]  /*3e60*/  BSSY B1, `(.L_x_12573) ;  /* 0x000001a000017945 */ /* 0x000fe20003800000 */
[----:B0-----:R-:W-:Y:S02]  /*3e70*/  CS2R R42, SRZ ;  /* 0x00000000002a7805 */ /* 0x001fe4000001ff00 */
[----:B------:R-:W-:Y:S02]  /*3e80*/  CS2R R46, SRZ ;  /* 0x00000000002e7805 */ /* 0x000fe4000001ff00 */
[----:B------:R-:W-:Y:S02]  /*3e90*/  CS2R R44, SRZ ;  /* 0x00000000002c7805 */ /* 0x000fe4000001ff00 */
[----:B-1----:R-:W-:-:S05]  /*3ea0*/  CS2R R40, SRZ ;  /* 0x0000000000287805 */ /* 0x002fca000001ff00 */
[----:B------:R-:W-:Y:S05]  /*3eb0*/  @P3 BRA `(.L_x_12574) ;  /* 0x0000000000503947 */ /* 0x000fea0003800000 */
[----:B------:R-:W0:Y:S01]  /*3ec0*/  LDC.64 R40, c[0x0][0x3f8] ;  /* 0x0000fe00ff287b82 */ /* 0x000e220000000a00 */
[----:B------:R-:W-:Y:S01]  /*3ed0*/  IMAD.MOV.U32 R51, RZ, RZ, R93 ;  /* 0x000000ffff337224 */ /* 0x000fe200078e005d */
[----:B------:R-:W-:Y:S01]  /*3ee0*/  ULDC.64 UR4, c[0x0][0x3e8] ;  /* 0x0000fa0000047ab9 */ /* 0x000fe20000000a00 */
[----:B------:R-:W-:Y:S02]  /*3ef0*/  IMAD.MOV.U32 R49, RZ, RZ, R82 ;  /* 0x000000ffff317224 */ /* 0x000fe400078e0052 */
        /* <DEDUP_REMOVED lines=16> */
.L_x_12574:
[----:B------:R-:W-:Y:S05]  /*4000*/  BSYNC B1 ;  /* 0x0000000000017941 */ /* 0x000fea0003800000 */
.L_x_12573:
[----:B-----5:R-:W-:Y:S01]  /*4010*/  IMAD.MOV.U32 R48, RZ, RZ, R42 ;  /* 0x000000ffff307224 */ /* 0x020fe200078e002a */
[----:B------:R-:W-:Y:S01]  /*4020*/  ISETP.NE.AND P3, PT, R155, 0x3, PT ;  /* 0x000000039b00780c */ /* 0x000fe20003f65270 */
        /* <DEDUP_REMOVED lines=32> */
[----:B------:R-:W-:Y:S06]  /*4230*/  @!P3 BRA `(.L_x_12575) ;  /* 0x000000000004b947 */ /* 0x000fec0003800000 */
[----:B------:R-:W-:Y:S01]  /*4240*/  BPT.TRAP 0x1 ;  /* 0x000000040000795c */ /* 0x000fe20000300000 */
.L_x_12575:
[----:B------:R-:W-:Y:S01]  /*4250*/  IMAD R82, R19, 0x8, R2 ;  /* 0x0000000813527824 */ /* 0x000fe200078e0202 */
[----:B------:R-:W-:Y:S01]  /*4260*/  SHF.L.U32 R94, R153, 0x1f, RZ ;  /* 0x0000001f995e7819 */ /* 0x000fe200000006ff */
[----:B------:R-:W0:Y:S01]  /*4270*/  LDC R97, c[0x0][0x2f4] ;  /* 0x0000bd00ff617b82 */ /* 0x000e220000000800 */
[----:B------:R-:W-:Y:S02]  /*4280*/  BSSY B1, `(.L_x_12576) ;  /* 0x0000004000017945 */ /* 0x000fe40003800000 */
[----:B------:R-:W1:Y:S01]  /*4290*/  SYNCS.PHASECHK.TRANS64.TRYWAIT P5, [R82+URZ+0x30890], R94 ;  /* 0x0308905e520075a7 */ /* 0x000e6200080a017f */
[----:B0-----:R-:W-:Y:S01]  /*42a0*/  IMAD.IADD R99, R97, 0x1, -R74 ;  /* 0x0000000161637824 */ /* 0x001fe200078e0a4a */
[----:B-1----:R-:W-:Y:S06]  /*42b0*/  @!P5 BRA `(.L_x_12577) ;  /* 0x0000013c0054d947 */ /* 0x002fec0003800000 */
.L_x_12811:
[----:B------:R-:W-:Y:S05]  /*42c0*/  BSYNC B1 ;  /* 0x0000000000017941 */ /* 0x000fea0003800000 */
.L_x_12576:
[----:B------:R-:W-:Y:S01]  /*42d0*/  ISETP.GE.OR P5, PT, R18, R86, P1 ;  /* 0x000000561200720c */ /* 0x000fe20000fa6670 */
[----:B------:R-:W-:-:S12]  /*42e0*/  BSSY B1, `(.L_x_12578) ;  /* 0x0000086000017945 */ /* 0x000fd80003800000 */
[----:B------:R-:W-:Y:S05]  /*42f0*/  @P5 BRA `(.L_x_12579) ;  /* 0x0000000800105947 */ /* 0x000fea0003800000 */
[----:B------:R-:W1:Y:S01]  /*4300*/  S2R R49, SR_TID.X ;  /* 0x0000000000317919 */ /* 0x000e620000002100 */
[----:B------:R-:W-:Y:S01]  /*4310*/  SHF.R.S32.HI R48, RZ, 0x1f, R18 ;  /* 0x0000001fff307819 */ /* 0x000fe20000011412 */
[-C--:B------:R-:W-:Y:S01]  /*4320*/  IMAD.WIDE.U32 R92, R18, R90.reuse, R88 ;  /* 0x0000005a125c7225 */ /* 0x080fe200078e0058 */
[----:B------:R-:W-:Y:S03]  /*4330*/  BSSY B2, `(.L_x_12580) ;  /* 0x0000074000027945 */ /* 0x000fe60003800000 */
[----:B------:R-:W-:Y:S01]  /*4340*/  IMAD R48, R48, R90, RZ ;  /* 0x0000005a30307224 */ /* 0x000fe200078e02ff */
[----:B------:R-:W-:-:S03]  /*4350*/  IADD3 R96, P5, P6, R62, R92, R65 ;  /* 0x0000005c3e607210 */ /* 0x000fc60007ebe041 */
[----:B------:R-:W-:Y:S01]  /*4360*/  IMAD R101, R18, R91, R48 ;  /* 0x0000005b12657224 */ /* 0x000fe200078e0230 */
[----:B------:R-:W-:-:S03]  /*4370*/  SEL R48, R74, R99, !P0 ;  /* 0x000000634a307207 */ /* 0x000fc60004000000 */
[----:B------:R-:W-:-:S05]  /*4380*/  IMAD.IADD R101, R101, 0x1, R93 ;  /* 0x0000000165657824 */ /* 0x000fca00078e025d */
[----:B------:R-:W-:Y:S01]  /*4390*/  IADD3.X R98, R80, R101, R32, P5, P6 ;  /* 0x0000006550627210 */ /* 0x000fe20002fec420 */
[----:B-1----:R-:W-:Y:S01]  /*43a0*/  VIADD R51, R49, 0xffffff80 ;  /* 0xffffff8031337836 */ /* 0x002fe20000000000 */
[----:B------:R-:W-:-:S04]  /*43b0*/  SHF.R.S32.HI R49, RZ, 0x1f, R48 ;  /* 0x0000001fff317819 */ /* 0x000fc80000011430 */
[----:B------:R-:W-:Y:S02]  /*43c0*/  LEA.HI R49, R49, R48, RZ, 0x4 ;  /* 0x0000003031317211 */ /* 0x000fe400078f20ff */
[----:B------:R-:W-:Y:S02]  /*43d0*/  SHF.R.S32.HI R50, RZ, 0x1f, R51 ;  /* 0x0000001fff327819 */ /* 0x000fe40000011433 */
[----:B------:R-:W-:Y:S02]  /*43e0*/  LEA.HI.SX32 R49, R49, R64, 0x1c ;  /* 0x0000004031317211 */ /* 0x000fe400078fe2ff */
[----:B------:R-:W-:-:S03]  /*43f0*/  LEA.HI R50, R50, R51, RZ, 0x5 ;  /* 0x0000003332327211 */ /* 0x000fc600078f28ff */
[----:B------:R-:W-:Y:S01]  /*4400*/  IMAD.SHL.U32 R103, R49, 0x8, RZ ;  /* 0x0000000831677824 */ /* 0x000fe200078e00ff */
[----:B------:R-:W-:Y:S01]  /*4410*/  SHF.R.S32.HI R50, RZ, 0x5, R50 ;  /* 0x00000005ff327819 */ /* 0x000fe20000011432 */
[----:B------:R-:W-:-:S03]  /*4420*/  IMAD R49, R19, 0x3000, R31 ;  /* 0x0000300013317824 */ /* 0x000fc600078e021f */
[----:B------:R-:W-:Y:S01]  /*4430*/  LOP3.LUT R48, R78, 0x38, R103, 0xf8, !PT ;  /* 0x000000384e307812 */ /* 0x000fe200078ef867 */
[----:B------:R-:W-:-:S03]  /*4440*/  IMAD R49, R49, 0x2, R2 ;  /* 0x0000000231317824 */ /* 0x000fc600078e0202 */
[----:B------:R-:W-:-:S05]  /*4450*/  LOP3.LUT R48, R48, R75, RZ, 0x3c, !PT ;  /* 0x0000004b30307212 */ /* 0x000fca00078e3cff */
        /* <DEDUP_REMOVED lines=8> */
[----:B------:R-:W-:Y:S01]  /*44e0*/  SHF.R.U32.HI R104, RZ, 0x10, R13 ;  /* 0x00000010ff687819 */ /* 0x000fe2000001160d */
[----:B-1----:R-:W-:Y:S01]  /*44f0*/  IMAD.U32 R107, R49, 0x10000, RZ ;  /* 0x00010000316b7824 */ /* 0x002fe200078e00ff */
[C---:B------:R-:W-:Y:S01]  /*4500*/  PRMT R105, R100.reuse, 0x5410, R105 ;  /* 0x0000541064697816 */ /* 0x040fe20000000069 */
[----:B------:R-:W-:Y:S01]  /*4510*/  IMAD.U32 R118, R55, 0x10000, RZ ;  /* 0x0001000037767824 */ /* 0x000fe200078e00ff */
[----:B------:R-:W-:Y:S02]  /*4520*/  PRMT R104, R100, 0x5432, R104 ;  /* 0x0000543264687816 */ /* 0x000fe40000000068 */
[----:B------:R-:W-:Y:S01]  /*4530*/  SHF.R.U64 R36, R36, 0x10, R37 ;  /* 0x0000001024247819 */ /* 0x000fe20000001225 */
[C---:B------:R-:W-:Y:S01]  /*4540*/  IMAD.U32 R102, R105.reuse, 0x10000, RZ ;  /* 0x0001000069667824 */ /* 0x040fe200078e00ff */
[----:B------:R-:W-:Y:S01]  /*4550*/  LOP3.LUT R105, R105, 0xffff0000, RZ, 0xc0, !PT ;  /* 0xffff000069697812 */ /* 0x000fe200078ec0ff */
[----:B------:R-:W-:Y:S01]  /*4560*/  IMAD.U32 R100, R104, 0x10000, RZ ;  /* 0x0001000068647824 */ /* 0x000fe200078e00ff */
[----:B------:R-:W-:Y:S01]  /*4570*/  LOP3.LUT R55, R55, 0xffff0000, RZ, 0xc0, !PT ;  /* 0xffff000037377812 */ /* 0x000fe200078ec0ff */
[C---:B------:R-:W-:Y:S01]  /*4580*/  FMUL.FTZ R106, R117.reuse, R102 ;  /* 0x00000066756a7220 */ /* 0x040fe20000410000 */
[----:B------:R-:W-:Y:S01]  /*4590*/  SHF.R.U64 R12, R12, 0x10, R13 ;  /* 0x000000100c0c7819 */ /* 0x000fe2000000120d */
[-C--:B------:R-:W-:Y:S01]  /*45a0*/  FMUL.FTZ R117, R117, R100.reuse ;  /* 0x0000006475757220 */ /* 0x080fe20000410000 */
[----:B------:R-:W-:Y:S01]  /*45b0*/  SHF.R.U64 R38, R38, 0x10, R39 ;  /* 0x0000001026267819 */ /* 0x000fe20000001227 */
[----:B------:R-:W-:Y:S01]  /*45c0*/  FFMA.FTZ R100, R107, R100, -R106 ;  /* 0x000000646b647223 */ /* 0x000fe2000001086a */
[----:B------:R-:W-:Y:S01]  /*45d0*/  LOP3.LUT R106, R53, 0xffff0000, RZ, 0xc0, !PT ;  /* 0xffff0000356a7812 */ /* 0x000fe200078ec0ff */
[----:B------:R-:W-:Y:S01]  /*45e0*/  FFMA.FTZ R102, R107, R102, R117 ;  /* 0x000000666b667223 */ /* 0x000fe20000010075 */
[----:B------:R-:W-:Y:S01]  /*45f0*/  LOP3.LUT R53, R104, 0xffff0000, RZ, 0xc0, !PT ;  /* 0xffff000068357812 */ /* 0x000fe200078ec0ff */
[----:B------:R-:W-:Y:S01]  /*4600*/  IMAD.U32 R37, R50, 0x10000, RZ ;  /* 0x0001000032257824 */ /* 0x000fe200078e00ff */
[----:B------:R-:W-:Y:S01]  /*4610*/  LOP3.LUT R104, R49, 0xffff0000, RZ, 0xc0, !PT ;  /* 0xffff000031687812 */ /* 0x000fe200078ec0ff */
[C---:B------:R-:W-:Y:S01]  /*4620*/  FMUL.FTZ R49, R106.reuse, R105 ;  /* 0x000000696a317220 */ /* 0x040fe20000410000 */
[----:B------:R-:W-:Y:S01]  /*4630*/  SHF.R.U32.HI R107, RZ, 0x10, R15 ;  /* 0x00000010ff6b7819 */ /* 0x000fe2000001160f */
[-C--:B------:R-:W-:Y:S01]  /*4640*/  FMUL.FTZ R106, R106, R53.reuse ;  /* 0x000000356a6a7220 */ /* 0x080fe20000410000 */
[----:B------:R-:W-:Y:S01]  /*4650*/  PRMT R12, R111, 0x5432, R12 ;  /* 0x000054326f0c7816 */ /* 0x000fe2000000000c */
[----:B------:R-:W-:Y:S01]  /*4660*/  FFMA.FTZ R49, R104, R53, -R49 ;  /* 0x0000003568317223 */ /* 0x000fe20000010831 */
[----:B------:R-:W-:Y:S01]  /*4670*/  SHF.R.U64 R14, R14, 0x10, R15 ;  /* 0x000000100e0e7819 */ /* 0x000fe2000000120f */
[----:B------:R-:W-:Y:S01]  /*4680*/  FFMA.FTZ R53, R104, R105, R106 ;  /* 0x0000006968357223 */ /* 0x000fe2000001006a */
[----:B------:R-:W-:Y:S01]  /*4690*/  SHF.R.U32.HI R105, RZ, 0x10, R39 ;  /* 0x00000010ff697819 */ /* 0x000fe20000011627 */
[----:B------:R-:W-:Y:S01]  /*46a0*/  IMAD.U32 R15, R52, 0x10000, RZ ;  /* 0x00010000340f7824 */ /* 0x000fe200078e00ff */
[----:B------:R-:W-:-:S02]  /*46b0*/  PRMT R104, R112, 0x5432, R107 ;  /* 0x0000543270687816 */ /* 0x000fc4000000006b */
[----:B------:R-:W-:Y:S01]  /*46c0*/  PRMT R105, R116, 0x5410, R105 ;  /* 0x0000541074697816 */ /* 0x000fe20000000069 */
[C---:B------:R-:W-:Y:S01]  /*46d0*/  IMAD.U32 R116, R51.reuse, 0x10000, RZ ;  /* 0x0001000033747824 */ /* 0x040fe200078e00ff */
[----:B------:R-:W-:Y:S01]  /*46e0*/  LOP3.LUT R39, R51, 0xffff0000, RZ, 0xc0, !PT ;  /* 0xffff000033277812 */ /* 0x000fe200078ec0ff */
[----:B------:R-:W-:Y:S01]  /*46f0*/  IMAD.U32 R117, R104, 0x10000, RZ ;  /* 0x0001000068757824 */ /* 0x000fe200078e00ff */
[----:B------:R-:W-:Y:S01]  /*4700*/  LOP3.LUT R52, R52, 0xffff0000, RZ, 0xc0, !PT ;  /* 0xffff000034347812 */ /* 0x000fe200078ec0ff */
[----:B------:R-:W-:Y:S01]  /*4710*/  IMAD.U32 R107, R105, 0x10000, RZ ;  /* 0x00010000696b7824 */ /* 0x000fe200078e00ff */
[----:B------:R-:W-:Y:S01]  /*4720*/  SHF.L.U32 R13, R48, 0x10, RZ ;  /* 0x00000010300d7819 */ /* 0x000fe200000006ff */
[----:B------:R-:W-:Y:S01]  /*4730*/  IMAD.U32 R51, R54, 0x10000, RZ ;  /* 0x0001000036337824 */ /* 0x000fe200078e00ff */
[----:B------:R-:W-:Y:S01]  /*4740*/  LOP3.LUT R48, R48, 0xffff0000, RZ, 0xc0, !PT ;  /* 0xffff000030307812 */ /* 0x000fe200078ec0ff */
[C---:B------:R-:W-:Y:S01]  /*4750*/  FMUL.FTZ R119, R118.reuse, R107 ;  /* 0x0000006b76777220 */ /* 0x040fe20000410000 */
[----:B------:R-:W-:Y:S01]  /*4760*/  FMUL.FTZ R118, R118, R117 ;  /* 0x0000007576767220 */ /* 0x000fe20000410000 */
[----:B------:R-:W-:-:S02]  /*4770*/  PRMT R38, R108, 0x5432, R38 ;  /* 0x000054326c267816 */ /* 0x000fc40000000026 */
[C---:B------:R-:W-:Y:S01]  /*4780*/  FFMA.FTZ R106, R116.reuse, R117, -R119 ;  /* 0x00000075746a7223 */ /* 0x040fe20000010877 */
[----:B------:R-:W-:Y:S01]  /*4790*/  FFMA.FTZ R107, R116, R107, R118 ;  /* 0x0000006b746b7223 */ /* 0x000fe20000010076 */
[----:B------:R-:W-:Y:S02]  /*47a0*/  LOP3.LUT R116, R105, 0xffff0000, RZ, 0xc0, !PT ;  /* 0xffff000069747812 */ /* 0x000fe400078ec0ff */
[----:B------:R-:W-:Y:S02]  /*47b0*/  LOP3.LUT R118, R104, 0xffff0000, RZ, 0xc0, !PT ;  /* 0xffff000068767812 */ /* 0x000fe400078ec0ff */
[----:B------:R-:W-:Y:S01]  /*47c0*/  PRMT R104, R109, 0x5432, R36 ;  /* 0x000054326d687816 */ /* 0x000fe20000000024 */
[C---:B------:R-:W-:Y:S01]  /*47d0*/  FMUL.FTZ R36, R55.reuse, R116 ;  /* 0x0000007437247220 */ /* 0x040fe20000410000 */
[----:B------:R-:W-:Y:S01]  /*47e0*/  PRMT R14, R110, 0x5432, R14 ;  /* 0x000054326e0e7816 */ /* 0x000fe2000000000e */
[-C--:B------:R-:W-:Y:S01]  /*47f0*/  FMUL.FTZ R105, R55, R118.reuse ;  /* 0x0000007637697220 */ /* 0x080fe20000410000 */
[----:B------:R-:W-:Y:S01]  /*4800*/  LOP3.LUT R54, R54, 0xffff0000, RZ, 0xc0, !PT ;  /* 0xffff000036367812 */ /* 0x000fe200078ec0ff */
[----:B------:R-:W-:Y:S01]  /*4810*/  FFMA.FTZ R55, R39, R118, -R36 ;  /* 0x0000007627377223 */ /* 0x000fe20000010824 */
[----:B------:R-:W-:-:S02]  /*4820*/  IMAD.U32 R36, R104, 0x10000, RZ ;  /* 0x0001000068247824 */ /* 0x000fc400078e00ff */
[----:B------:R-:W-:Y:S01]  /*4830*/  FFMA.FTZ R116, R39, R116, R105 ;  /* 0x0000007427747223 */ /* 0x000fe20000010069 */
[----:B------:R-:W-:Y:S01]  /*4840*/  IMAD.U32 R118, R12, 0x10000, RZ ;  /* 0x000100000c767824 */ /* 0x000fe200078e00ff */
[----:B------:R-:W-:Y:S01]  /*4850*/  LOP3.LUT R39, R104, 0xffff0000, RZ, 0xc0, !PT ;  /* 0xffff000068277812 */ /* 0x000fe200078ec0ff */
[C---:B------:R-:W-:Y:S01]  /*4860*/  FMUL.FTZ R104, R15.reuse, R36 ;  /* 0x000000240f687220 */ /* 0x040fe20000410000 */
[----:B------:R-:W-:Y:S01]  /*4870*/  LOP3.LUT R105, R12, 0xffff0000, RZ, 0xc0, !PT ;  /* 0xffff00000c697812 */ /* 0x000fe200078ec0ff */
[-C--:B------:R-:W-:Y:S01]  /*4880*/  FMUL.FTZ R15, R15, R118.reuse ;  /* 0x000000760f0f7220 */ /* 0x080fe20000410000 */
[----:B------:R-:W-:Y:S01]  /*4890*/  LOP3.LUT R50, R50, 0xffff0000, RZ, 0xc0, !PT ;  /* 0xffff000032327812 */ /* 0x000fe200078ec0ff */
[C---:B------:R-:W-:Y:S01]  /*48a0*/  FMUL.FTZ R117, R52.reuse, R39 ;  /* 0x0000002734757220 */ /* 0x040fe20000410000 */
[C---:B------:R-:W-:Y:S01]  /*48b0*/  FFMA.FTZ R12, R13.reuse, R118, -R104 ;  /* 0x000000760d0c7223 */ /* 0x040fe20000010868 */
[----:B------:R-:W-:Y:S01]  /*48c0*/  FFMA.FTZ R13, R13, R36, R15 ;  /* 0x000000240d0d7223 */ /* 0x000fe2000001000f */
[-C--:B------:R-:W-:Y:S01]  /*48d0*/  FMUL.FTZ R119, R52, R105.reuse ;  /* 0x0000006934777220 */ /* 0x080fe20000410000 */
        /* <DEDUP_REMOVED lines=8> */
[----:B------:R-:W-:Y:S01]  /*4960*/  FMUL.FTZ R51, R51, R52 ;  /* 0x0000003433337220 */ /* 0x000fe20000410000 */
[----:B------:R-:W-:Y:S01]  /*4970*/  FMUL.FTZ R54, R54, R117 ;  /* 0x0000007536367220 */ /* 0x000fe20000410000 */
[----:B------:R-:W-:Y:S01]  /*4980*/  F2FP.BF16.F32.PACK_AB R55, R55, R106 ;  /* 0x0000006a3737723e */ /* 0x000fe200000010ff */
[C---:B------:R-:W-:Y:S01]  /*4990*/  FFMA.FTZ R14, R37.reuse, R52, -R14 ;  /* 0x00000034250e7223 */ /* 0x040fe2000001080e */
[----:B------:R-:W-:Y:S01]  /*49a0*/  FFMA.FTZ R51, R37, R36, R51 ;  /* 0x0000002425337223 */ /* 0x000fe20000010033 */
[C---:B------:R-:W-:Y:S01]  /*49b0*/  FFMA.FTZ R54, R50.reuse, R105, R54 ;  /* 0x0000006932367223 */ /* 0x040fe20000010036 */
[----:B------:R-:W-:Y:S01]  /*49c0*/  FFMA.FTZ R39, R50, R117, -R39 ;  /* 0x0000007532277223 */ /* 0x000fe20000010827 */
        /* <DEDUP_REMOVED lines=10> */
.L_x_12581:
[----:B------:R-:W-:Y:S05]  /*4a70*/  BSYNC B2 ;  /* 0x0000000000027941 */ /* 0x000fea0003800000 */
.L_x_12580:
[----:B------:R-:W-:Y:S02]  /*4a80*/  ISETP.GE.AND P5, PT, R103, R97, PT ;  /* 0x000000616700720c */ /* 0x000fe40003fa6270 */
[----:B------:R-:W-:-:S11]  /*4a90*/  P2R R13, PR, RZ, 0x1 ;  /* 0x00000001ff0d7803 */ /* 0x000fd60000000000 */
[--C-:B------:R-:W-:Y:S02]  /*4aa0*/  @!P5 SHF.R.S32.HI R12, RZ, 0x1f, R103.reuse ;  /* 0x0000001fff0cd819 */ /* 0x100fe40000011467 */
[----:B------:R-:W-:-:S04]  /*4ab0*/  @!P5 IADD3 R92, P0, P6, R62, R92, R103 ;  /* 0x0000005c3e5cd210 */ /* 0x000fc80007e1e067 */
[----:B------:R-:W-:Y:S02]  /*4ac0*/  @!P5 IADD3.X R101, R80, R101, R12, P0, P6 ;  /* 0x000000655065d210 */ /* 0x000fe400007ec40c */
[CC--:B------:R-:W-:Y:S02]  /*4ad0*/  LEA R12, P6, R96.reuse, R84.reuse, 0x1 ;  /* 0x00000054600c7211 */ /* 0x0c0fe400078c08ff */
[----:B------:R-:W-:Y:S02]  /*4ae0*/  ISETP.NE.AND P0, PT, R13, RZ, PT ;  /* 0x000000ff0d00720c */ /* 0x000fe40003f05270 */
[----:B------:R-:W-:Y:S02]  /*4af0*/  LEA.HI.X R13, R96, R85, R98, 0x1, P6 ;  /* 0x00000055600d7211 */ /* 0x000fe400030f0c62 */
[----:B------:R-:W-:-:S03]  /*4b00*/  @!P5 LEA R14, P6, R92, R84, 0x1 ;  /* 0x000000545c0ed211 */ /* 0x000fc600078c08ff */
[----:B-1----:R1:W-:Y:S01]  /*4b10*/  STG.E.128 desc[UR56][R12.64], R48 ;  /* 0x000000300c007986 */ /* 0x0023e2000c101d38 */
[----:B------:R-:W-:-:S05]  /*4b20*/  @!P5 LEA.HI.X R15, R92, R85, R101, 0x1, P6 ;  /* 0x000000555c0fd211 */ /* 0x000fca00030f0c65 */
[----:B--2---:R1:W-:Y:S04]  /*4b30*/  @!P5 STG.E.128 desc[UR56][R14.64], R52 ;  /* 0x000000340e00d986 */ /* 0x0043e8000c101d38 */
.L_x_12579:
[----:B------:R-:W-:Y:S05]  /*4b40*/  BSYNC B1 ;  /* 0x0000000000017941 */ /* 0x000fea0003800000 */
.L_x_12578:
[----:B-1----:R-:W-:Y:S02]  /*4b50*/  VIADD R13, R18, 0x60 ;  /* 0x00000060120d7836 */ /* 0x002fe40000000000 */
[-C--:B------:R-:W-:Y:S02]  /*4b60*/  IMAD R12, R76, R90.reuse, RZ ;  /* 0x0000005a4c0c7224 */ /* 0x080fe400078e02ff */
[C---:B------:R-:W-:Y:S01]  /*4b70*/  IMAD.WIDE.U32 R88, R13.reuse, R90, R88 ;  /* 0x0000005a0d587225 */ /* 0x040fe200078e0058 */
[----:B------:R-:W-:-:S03]  /*4b80*/  ISETP.GE.OR P5, PT, R13, R86, P1 ;  /* 0x000000560d00720c */ /* 0x000fc60000fa6670 */
[----:B------:R-:W-:-:S10]  /*4b90*/  IMAD R51, R13, R91, R12 ;  /* 0x0000005b0d337224 */ /* 0x000fd400078e020c */
[----:B------:R-:W-:Y:S05]  /*4ba0*/  @P5 BRA `(.L_x_12566) ;  /* 0x00000008007c5947 */ /* 0x000fea0003800000 */
[----:B------:R-:W2:Y:S01]  /*4bb0*/  LDL R14, [R1+0x48] ;  /* 0x00004800010e7983 */ /* 0x000ea20000100800 */
[----:B------:R-:W-:Y:S01]  /*4bc0*/  IMAD.IADD R51, R89, 0x1, R51 ;  /* 0x0000000159337824 */ /* 0x000fe200078e0233 */
[----:B------:R-:W-:Y:S01]  /*4bd0*/  IADD3 R12, P5, P6, R62, R88, R65 ;  /* 0x000000583e0c7210 */ /* 0x000fe20007ebe041 */
[----:B------:R-:W-:Y:S01]  /*4be0*/  VIADD R15, R18, 0x60 ;  /* 0x00000060120f7836 */ /* 0x000fe20000000000 */
[----:B------:R-:W-:Y:S01]  /*4bf0*/  SEL R99, R74, R99, !P0 ;  /* 0x000000634a637207 */ /* 0x000fe20004000000 */
[----:B------:R-:W-:Y:S01]  /*4c00*/  VIADD R36, R18, 0x60 ;  /* 0x0000006012247836 */ /* 0x000fe20000000000 */
[----:B------:R-:W-:Y:S01]  /*4c10*/  IADD3.X R13, R80, R51, R32, P5, P6 ;  /* 0x00000033500d7210 */ /* 0x000fe20002fec420 */
[----:B------:R-:W-:Y:S01]  /*4c20*/  IMAD.SHL.U32 R15, R15, 0x40, RZ ;  /* 0x000000400f0f7824 */ /* 0x000fe200078e00ff */
[----:B------:R-:W-:Y:S01]  /*4c30*/  LEA R48, P5, R12, R84, 0x1 ;  /* 0x000000540c307211 */ /* 0x000fe200078a08ff */
[----:B------:R-:W-:Y:S01]  /*4c40*/  IMAD.SHL.U32 R36, R36, 0x40, RZ ;  /* 0x0000004024247824 */ /* 0x000fe200078e00ff */
[----:B------:R-:W-:Y:S02]  /*4c50*/  BSSY B1, `(.L_x_12582) ;  /* 0x0000070000017945 */ /* 0x000fe40003800000 */
[----:B------:R-:W-:Y:S01]  /*4c60*/  LEA.HI.X R49, R12, R85, R13, 0x1, P5 ;  /* 0x000000550c317211 */ /* 0x000fe200028f0c0d */
[----:B------:R-:W-:Y:S01]  /*4c70*/  IMAD R13, R19, 0x3000, R3 ;  /* 0x00003000130d7824 */ /* 0x000fe200078e0203 */
[----:B------:R-:W-:-:S02]  /*4c80*/  SHF.R.S32.HI R12, RZ, 0x1f, R99 ;  /* 0x0000001fff0c7819 */ /* 0x000fc40000011463 */
[----:B------:R-:W-:Y:S01]  /*4c90*/  LOP3.LUT R15, R15, 0x1c0, RZ, 0xc0, !PT ;  /* 0x000001c00f0f7812 */ /* 0x000fe200078ec0ff */
[----:B------:R-:W-:Y:S01]  /*4ca0*/  IMAD R13, R13, 0x2, R2 ;  /* 0x000000020d0d7824 */ /* 0x000fe200078e0202 */
[----:B------:R-:W-:Y:S02]  /*4cb0*/  LEA.HI R99, R12, R99, RZ, 0x4 ;  /* 0x000000630c637211 */ /* 0x000fe400078f20ff */
[----:B------:R-:W-:Y:S02]  /*4cc0*/  LOP3.LUT R36, R36, 0x1c0, RZ, 0xc0, !PT ;  /* 0x000001c024247812 */ /* 0x000fe400078ec0ff */
[----:B------:R-:W-:Y:S02]  /*4cd0*/  LEA.HI.SX32 R53, R99, R64, 0x1c ;  /* 0x0000004063357211 */ /* 0x000fe400078fe2ff */
[----:B------:R-:W-:-:S03]  /*4ce0*/  SHF.R.U32.HI R15, RZ, 0x3, R15 ;  /* 0x00000003ff0f7819 */ /* 0x000fc6000001160f */
[----:B------:R-:W-:-:S05]  /*4cf0*/  IMAD.SHL.U32 R53, R53, 0x8, RZ ;  /* 0x0000000835357824 */ /* 0x000fca00078e00ff */
[----:B------:R-:W-:-:S04]  /*4d00*/  LOP3.LUT R12, R36, 0x38, R53, 0xf8, !PT ;  /* 0x00000038240c7812 */ /* 0x000fc800078ef835 */
[----:B------:R-:W-:-:S05]  /*4d10*/  LOP3.LUT R12, R12, R15, RZ, 0x3c, !PT ;  /* 0x0000000f0c0c7212 */ /* 0x000fca00078e3cff */
[----:B--2---:R-:W-:-:S04]  /*4d20*/  IMAD.IADD R12, R14, 0x1, R12 ;  /* 0x000000010e0c7824 */ /* 0x004fc800078e020c */
        /* <DEDUP_REMOVED lines=8> */
[----:B------:R-:W-:Y:S02]  /*4db0*/  PRMT R115, R115, 0x5410, R52 ;  /* 0x0000541073737816 */ /* 0x000fe40000000034 */
[----:B------:R-:W-:Y:S02]  /*4dc0*/  PRMT R111, R111, 0x5410, R92 ;  /* 0x000054106f6f7816 */ /* 0x000fe4000000005c */
[--C-:B------:R-:W-:Y:S01]  /*4dd0*/  SHF.R.U64 R93, R42, 0x10, R43.reuse ;  /* 0x000000102a5d7819 */ /* 0x100fe2000000122b */
[----:B------:R-:W-:Y:S01]  /*4de0*/  IMAD.U32 R52, R115, 0x10000, RZ ;  /* 0x0001000073347824 */ /* 0x000fe200078e00ff */
[----:B------:R-:W-:-:S02]  /*4df0*/  SHF.R.U32.HI R54, RZ, 0x10, R43 ;  /* 0x00000010ff367819 */ /* 0x000fc4000001162b */
[--C-:B------:R-:W-:Y:S02]  /*4e00*/  SHF.R.U64 R55, R46, 0x10, R47.reuse ;  /* 0x000000102e377819 */ /* 0x100fe4000000122f */
[----:B------:R-:W-:Y:S01]  /*4e10*/  SHF.R.U32.HI R90, RZ, 0x10, R47 ;  /* 0x00000010ff5a7819 */ /* 0x000fe2000001162f */
[C---:B------:R-:W-:Y:S01]  /*4e20*/  IMAD.U32 R47, R39.reuse, 0x10000, RZ ;  /* 0x00010000272f7824 */ /* 0x040fe200078e00ff */
[----:B------:R-:W-:Y:S01]  /*4e30*/  LOP3.LUT R42, R39, 0xffff0000, RZ, 0xc0, !PT ;  /* 0xffff0000272a7812 */ /* 0x000fe200078ec0ff */
[----:B------:R-:W-:Y:S01]  /*4e40*/  IMAD.U32 R39, R111, 0x10000, RZ ;  /* 0x000100006f277824 */ /* 0x000fe200078e00ff */
[----:B------:R-:W-:Y:S01]  /*4e50*/  SHF.R.U64 R91, R44, 0x10, R45 ;  /* 0x000000102c5b7819 */ /* 0x000fe2000000122d */
[----:B-1----:R-:W-:Y:S01]  /*4e60*/  IMAD.U32 R45, R13, 0x10000, RZ ;  /* 0x000100000d2d7824 */ /* 0x002fe200078e00ff */
[----:B------:R-:W-:Y:S01]  /*4e70*/  PRMT R109, R109, 0x5410, R54 ;  /* 0x000054106d6d7816 */ /* 0x000fe20000000036 */
[CC--:B------:R-:W-:Y:S01]  /*4e80*/  FMUL.FTZ R54, R50.reuse, R52.reuse ;  /* 0x0000003432367220 */ /* 0x0c0fe20000410000 */
[----:B------:R-:W-:Y:S01]  /*4e90*/  PRMT R113, R113, 0x5410, R90 ;  /* 0x0000541071717816 */ /* 0x000fe2000000005a */
[-C--:B------:R-:W-:Y:S01]  /*4ea0*/  FMUL.FTZ R50, R50, R39.reuse ;  /* 0x0000002732327220 */ /* 0x080fe20000410000 */
[----:B------:R-:W-:Y:S01]  /*4eb0*/  LOP3.LUT R46, R37, 0xffff0000, RZ, 0xc0, !PT ;  /* 0xffff0000252e7812 */ /* 0x000fe200078ec0ff */
[----:B------:R-:W-:Y:S01]  /*4ec0*/  FFMA.FTZ R39, R45, R39, -R54 ;  /* 0x000000272d277223 */ /* 0x000fe20000010836 */
[----:B------:R-:W-:Y:S01]  /*4ed0*/  LOP3.LUT R115, R115, 0xffff0000, RZ, 0xc0, !PT ;  /* 0xffff000073737812 */ /* 0x000fe200078ec0ff */
[----:B------:R-:W-:Y:S01]  /*4ee0*/  IMAD.U32 R54, R113, 0x10000, RZ ;  /* 0x0001000071367824 */ /* 0x000fe200078e00ff */
[----:B------:R-:W-:Y:S01]  /*4ef0*/  LOP3.LUT R111, R111, 0xffff0000, RZ, 0xc0, !PT ;  /* 0xffff00006f6f7812 */ /* 0x000fe200078ec0ff */
[----:B------:R-:W-:Y:S01]  /*4f00*/  FFMA.FTZ R45, R45, R52, R50 ;  /* 0x000000342d2d7223 */ /* 0x000fe20000010032 */
[----:B------:R-:W-:Y:S01]  /*4f10*/  IMAD.U32 R52, R109, 0x10000, RZ ;  /* 0x000100006d347824 */ /* 0x000fe200078e00ff */
[----:B------:R-:W-:Y:S01]  /*4f20*/  SHF.R.U64 R99, R40, 0x10, R41 ;  /* 0x0000001028637819 */ /* 0x000fe20000001229 */
[C---:B------:R-:W-:Y:S01]  /*4f30*/  FMUL.FTZ R90, R46.reuse, R115 ;  /* 0x000000732e5a7220 */ /* 0x040fe20000410000 */
[----:B------:R-:W-:Y:S01]  /*4f40*/  LOP3.LUT R43, R13, 0xffff0000, RZ, 0xc0, !PT ;  /* 0xffff00000d2b7812 */ /* 0x000fe200078ec0ff */
[----:B------:R-:W-:Y:S01]  /*4f50*/  FMUL.FTZ R50, R46, R111 ;  /* 0x0000006f2e327220 */ /* 0x000fe20000410000 */
[----:B------:R-:W-:Y:S01]  /*4f60*/  PRMT R112, R112, 0x5410, R55 ;  /* 0x0000541070707816 */ /* 0x000fe20000000037 */
[----:B------:R-:W-:-:S02]  /*4f70*/  IMAD.U32 R44, R15, 0x10000, RZ ;  /* 0x000100000f2c7824 */ /* 0x000fc400078e00ff */
[C---:B------:R-:W-:Y:S01]  /*4f80*/  FMUL.FTZ R55, R47.reuse, R54 ;  /* 0x000000362f377220 */ /* 0x040fe20000410000 */
[----:B------:R-:W-:Y:S01]  /*4f90*/  PRMT R114, R114, 0x5410, R91 ;  /* 0x0000541072727816 */ /* 0x000fe2000000005b */
[-C--:B------:R-:W-:Y:S01]  /*4fa0*/  FMUL.FTZ R47, R47, R52.reuse ;  /* 0x000000342f2f7220 */ /* 0x080fe20000410000 */
[----:B------:R-:W-:Y:S01]  /*4fb0*/  PRMT R110, R110, 0x5410, R99 ;  /* 0x000054106e6e7816 */ /* 0x000fe20000000063 */
[----:B------:R-:W-:Y:S01]  /*4fc0*/  FFMA.FTZ R46, R43, R111, -R90 ;  /* 0x0000006f2b2e7223 */ /* 0x000fe2000001085a */
[----:B------:R-:W-:Y:S01]  /*4fd0*/  LOP3.LUT R113, R113, 0xffff0000, RZ, 0xc0, !PT ;  /* 0xffff000071717812 */ /* 0x000fe200078ec0ff */
[----:B------:R-:W-:Y:S01]  /*4fe0*/  FFMA.FTZ R50, R43, R115, R50 ;  /* 0x000000732b327223 */ /* 0x000fe20000010032 */
[C---:B------:R-:W-:Y:S01]  /*4ff0*/  FFMA.FTZ R43, R44.reuse, R52, -R55 ;  /* 0x000000342c2b7223 */ /* 0x040fe20000010837 */
[----:B------:R-:W-:Y:S01]  /*5000*/  LOP3.LUT R109, R109, 0xffff0000, RZ, 0xc0, !PT ;  /* 0xffff00006d6d7812 */ /* 0x000fe200078ec0ff */
[----:B------:R-:W-:Y:S01]  /*5010*/  FFMA.FTZ R44, R44, R54, R47 ;  /* 0x000000362c2c7223 */ /* 0x000fe2000001002f */
[----:B------:R-:W-:Y:S01]  /*5020*/  IMAD.U32 R37, R36, 0x10000, RZ ;  /* 0x0001000024257824 */ /* 0x000fe200078e00ff */
[----:B------:R-:W-:Y:S01]  /*5030*/  LOP3.LUT R40, R15, 0xffff0000, RZ, 0xc0, !PT ;  /* 0xffff00000f287812 */ /* 0x000fe200078ec0ff */
[----:B------:R-:W-:-:S02]  /*5040*/  IMAD.U32 R54, R114, 0x10000, RZ ;  /* 0x0001000072367824 */ /* 0x000fc400078e00ff */
[----:B------:R-:W-:Y:S01]  /*5050*/  FMUL.FTZ R47, R42, R113 ;  /* 0x000000712a2f7220 */ /* 0x000fe20000410000 */
[----:B------:R-:W-:Y:S02]  /*5060*/  IMAD.U32 R52, R110, 0x10000, RZ ;  /* 0x000100006e347824 */ /* 0x000fe400078e00ff */
[-C--:B------:R-:W-:Y:S01]  /*5070*/  FMUL.FTZ R91, R42, R109.reuse ;  /* 0x0000006d2a5b7220 */ /* 0x080fe20000410000 */
[C---:B------:R-:W-:Y:S01]  /*5080*/  FMUL.FTZ R42, R37.reuse, R54 ;  /* 0x00000036252a7220 */ /* 0x040fe20000410000 */
[----:B------:R-:W-:Y:S01]  /*5090*/  IMAD.U32 R13, R12, 0x10000, RZ ;  /* 0x000100000c0d7824 */ /* 0x000fe200078e00ff */
[----:B------:R-:W-:Y:S01]  /*50a0*/  LOP3.LUT R36, R36, 0xffff0000, RZ, 0xc0, !PT ;  /* 0xffff000024247812 */ /* 0x000fe200078ec0ff */
[----:B------:R-:W-:Y:S01]  /*50b0*/  FFMA.FTZ R90, R40, R109, -R47 ;  /* 0x0000006d285a7223 */ /* 0x000fe2000001082f */
[----:B------:R-:W-:Y:S01]  /*50c0*/  PRMT R108, R108, 0x5410, R93 ;  /* 0x000054106c6c7816 */ /* 0x000fe2000000005d */
[-C--:B------:R-:W-:Y:S01]  /*50d0*/  FMUL.FTZ R37, R37, R52.reuse ;  /* 0x0000003425257220 */ /* 0x080fe20000410000 */
[----:B------:R-:W-:Y:S01]  /*50e0*/  LOP3.LUT R55, R114, 0xffff0000, RZ, 0xc0, !PT ;  /* 0xffff000072377812 */ /* 0x000fe200078ec0ff */
[----:B------:R-:W-:Y:S01]  /*50f0*/  IMAD.U32 R15, R14, 0x10000, RZ ;  /* 0x000100000e0f7824 */ /* 0x000fe200078e00ff */
[----:B------:R-:W-:Y:S01]  /*5100*/  LOP3.LUT R47, R110, 0xffff0000, RZ, 0xc0, !PT ;  /* 0xffff00006e2f7812 */ /* 0x000fe200078ec0ff */
[----:B------:R-:W-:Y:S01]  /*5110*/  FFMA.FTZ R113, R40, R113, R91 ;  /* 0x0000007128717223 */ /* 0x000fe2000001005b */
[----:B------:R-:W-:Y:S01]  /*5120*/  LOP3.LUT R12, R12, 0xffff0000, RZ, 0xc0, !PT ;  /* 0xffff00000c0c7812 */ /* 0x000fe200078ec0ff */
[C---:B------:R-:W-:Y:S01]  /*5130*/  FFMA.FTZ R42, R13.reuse, R52, -R42 ;  /* 0x000000340d2a7223 */ /* 0x040fe2000001082a */
[----:B------:R-:W-:Y:S01]  /*5140*/  LOP3.LUT R41, R14, 0xffff0000, RZ, 0xc0, !PT ;  /* 0xffff00000e297812 */ /* 0x000fe200078ec0ff */
[----:B------:R-:W-:Y:S01]  /*5150*/  FFMA.FTZ R37, R13, R54, R37 ;  /* 0x000000360d257223 */ /* 0x000fe20000010025 */
[----:B------:R-:W-:-:S02]  /*5160*/  IMAD.U32 R14, R38, 0x10000, RZ ;  /* 0x00010000260e7824 */ /* 0x000fc400078e00ff */
[----:B------:R-:W-:Y:S01]  /*5170*/  FMUL.FTZ R91, R36, R55 ;  /* 0x00000037245b7220 */ /* 0x000fe20000410000 */
[----:B------:R-:W-:Y:S01]  /*5180*/  IMAD.U32 R13, R108, 0x10000, RZ ;  /* 0x000100006c0d7824 */ /* 0x000fe200078e00ff */
[----:B------:R-:W-:Y:S01]  /*5190*/  LOP3.LUT R38, R38, 0xffff0000, RZ, 0xc0, !PT ;  /* 0xffff000026267812 */ /* 0x000fe200078ec0ff */
[-C--:B------:R-:W-:Y:S01]  /*51a0*/  FMUL.FTZ R93, R36, R47.reuse ;  /* 0x0000002f245d7220 */ /* 0x080fe20000410000 */
[----:B------:R-:W-:Y:S01]  /*51b0*/  LOP3.LUT R108, R108, 0xffff0000, RZ, 0xc0, !PT ;  /* 0xffff00006c6c7812 */ /* 0x000fe200078ec0ff */
[----:B------:R-:W-:Y:S02]  /*51c0*/  IMAD.U32 R36, R112, 0x10000, RZ ;  /* 0x0001000070247824 */ /* 0x000fe400078e00ff */
[----:B------:R-:W-:Y:S01]  /*51d0*/  FFMA.FTZ R91, R12, R47, -R91 ;  /* 0x0000002f0c5b7223 */ /* 0x000fe2000001085b */
[----:B------:R-:W-:Y:S01]  /*51e0*/  LOP3.LUT R112, R112, 0xffff0000, RZ, 0xc0, !PT ;  /* 0xffff000070707812 */ /* 0x000fe200078ec0ff */
[----:B------:R-:W-:Y:S01]  /*51f0*/  FFMA.FTZ R12, R12, R55, R93 ;  /* 0x000000370c0c7223 */ /* 0x000fe2000001005d */
[-C--:B------:R-:W-:Y:S01]  /*5200*/  FMUL.FTZ R47, R14, R13.reuse ;  /* 0x0000000d0e2f7220 */ /* 0x080fe20000410000 */
        /* <DEDUP_REMOVED lines=16> */
[----:B------:R-:W-:Y:S01]  /*5310*/  MOV R12, R38 ;  /* 0x00000026000c7202 */ /* 0x000fe20000000f00 */
[----:B------:R-:W-:Y:S01]  /*5320*/  IMAD.MOV.U32 R38, RZ, RZ, R47 ;  /* 0x000000ffff267224 */ /* 0x000fe200078e002f */
[----:B------:R-:W-:Y:S01]  /*5330*/  F2FP.BF16.F32.PACK_AB R15, R90, R43 ;  /* 0x0000002b5a0f723e */ /* 0x000fe200000010ff */
[----:B------:R-:W-:-:S07]  /*5340*/  IMAD.MOV.U32 R39, RZ, RZ, R44 ;  /* 0x000000ffff277224 */ /* 0x000fce00078e002c */
.L_x_12583:
[----:B------:R-:W-:Y:S05]  /*5350*/  BSYNC B1 ;  /* 0x0000000000017941 */ /* 0x000fea0003800000 */
.L_x_12582:
        /* <DEDUP_REMOVED lines=10> */
.L_x_12549:
[----:B------:R-:W-:-:S13]  /*5400*/  ISETP.NE.AND P3, PT, R155, 0x3, PT ;  /* 0x000000039b00780c */ /* 0x000fda0003f65270 */
[----:B------:R-:W-:Y:S05]  /*5410*/  @!P3 BRA `(.L_x_12584) ;  /* 0x000000000004b947 */ /* 0x000fea0003800000 */
[----:B------:R-:W-:Y:S01]  /*5420*/  BPT.TRAP 0x1 ;  /* 0x000000040000795c */ /* 0x000fe20000300000 */
.L_x_12584:
[----:B------:R-:W-:Y:S01]  /*5430*/  IMAD R82, R19, 0x8, R2 ;  /* 0x0000000813527824 */ /* 0x000fe200078e0202 */
[----:B------:R-:W-:Y:S01]  /*5440*/  SHF.L.U32 R94, R153, 0x1f, RZ ;  /* 0x0000001f995e7819 */ /* 0x000fe200000006ff */
[----:B------:R-:W-:Y:S01]  /*5450*/  IMAD R86, R29, -0xc0, R27 ;  /* 0xffffff401d567824 */ /* 0x000fe200078e021b */
[----:B------:R-:W-:Y:S02]  /*5460*/  BSSY B1, `(.L_x_12585) ;  /* 0x0000004000017945 */ /* 0x000fe40003800000 */
[----:B------:R-:W0:Y:S02]  /*5470*/  SYNCS.PHASECHK.TRANS64.TRYWAIT P4, [R82+URZ+0x30890], R94 ;  /* 0x0308905e520075a7 */ /* 0x000e24000808017f */
[----:B------:R-:W-:Y:S01]  /*5480*/  VIMNMX R86, R86, 0xc0, PT ;  /* 0x000000c056567848 */ /* 0x000fe20003fe0100 */
[----:B0-----:R-:W-:Y:S06]  /*5490*/  @!P4 BRA `(.L_x_12586) ;  /* 0x0000012800f0c947 */ /* 0x001fec0003800000 */
.L_x_12812:
[----:B------:R-:W-:Y:S05]  /*54a0*/  BSYNC B1 ;  /* 0x0000000000017941 */ /* 0x000fea0003800000 */
.L_x_12585:
[----:B------:R-:W-:Y:S01]  /*54b0*/  ISETP.GE.AND P4, PT, R18, R86, PT ;  /* 0x000000561200720c */ /* 0x000fe20003f86270 */
[----:B------:R-:W-:-:S12]  /*54c0*/  BSSY B1, `(.L_x_12587) ;  /* 0x0000006000017945 */ /* 0x000fd80003800000 */
[----:B------:R-:W-:Y:S05]  /*54d0*/  @P4 BRA `(.L_x_12588) ;  /* 0x0000000000104947 */ /* 0x000fea0003800000 */
[----:B------:R-:W1:Y:S04]  /*54e0*/  @!P1 LDS.128 R12, [R87+0x12000] ;  /* 0x01200000570c9984 */ /* 0x000e680000000c00 */
[----:B------:R-:W2:Y:S04]  /*54f0*/  @!P2 LDS.128 R36, [R83+0x12000] ;  /* 0x012000005324a984 */ /* 0x000ea80000000c00 */
[----:B-1----:R1:W-:Y:S04]  /*5500*/  @!P1 STG.E.128 desc[UR56][R42.64], R12 ;  /* 0x0000000c2a009986 */ /* 0x0023e8000c101d38 */
[----:B--2---:R1:W-:Y:S02]  /*5510*/  @!P2 STG.E.128 desc[UR56][R42.64+0x40], R36 ;  /* 0x000040242a00a986 */ /* 0x0043e4000c101d38 */
.L_x_12588:
[----:B------:R-:W-:Y:S05]  /*5520*/  BSYNC B1 ;  /* 0x0000000000017941 */ /* 0x000fea0003800000 */
.L_x_12587:
[----:B-1----:R-:W-:-:S05]  /*5530*/  VIADD R12, R18, 0x60 ;  /* 0x00000060120c7836 */ /* 0x002fca0000000000 */
[----:B------:R-:W-:-:S13]  /*5540*/  ISETP.GE.AND P4, PT, R12, R86, PT ;  /* 0x000000560c00720c */ /* 0x000fda0003f86270 */
[----:B------:R-:W-:Y:S05]  /*5550*/  @P4 BRA `(.L_x_12566) ;  /* 0x0000000000104947 */ /* 0x000fea0003800000 */
[----:B------:R-:W1:Y:S04]  /*5560*/  @!P1 LDS.128 R12, [R87+0x15000] ;  /* 0x01500000570c9984 */ /* 0x000e680000000c00 */
[----:B------:R-:W2:Y:S04]  /*5570*/  @!P2 LDS.128 R36, [R83+0x15000] ;  /* 0x015000005324a984 */ /* 0x000ea80000000c00 */
[----:B-1----:R1:W-:Y:S04]  /*5580*/  @!P1 STG.E.128 desc[UR56][R40.64], R12 ;  /* 0x0000000c28009986 */ /* 0x0023e8000c101d38 */
[----:B--2---:R1:W-:Y:S02]  /*5590*/  @!P2 STG.E.128 desc[UR56][R40.64+0x40], R36 ;  /* 0x000040242800a986 */ /* 0x0043e4000c101d38 */
.L_x_12566:
[----:B------:R-:W-:Y:S05]  /*55a0*/  BSYNC B0 ;  /* 0x0000000000007941 */ /* 0x000fea0003800000 */
.L_x_12548:
        /* <DEDUP_REMOVED lines=17> */
.L_x_12590:
[----:B------:R-:W-:Y:S05]  /*56c0*/  BSYNC B0 ;  /* 0x0000000000007941 */ /* 0x000fea0003800000 */
.L_x_12589:
[----:B------:R-:W2:Y:S01]  /*56d0*/  SYNCS.PHASECHK.TRANS64.TRYWAIT P3, [R82+URZ+0x308b0], R94 ;  /* 0x0308b05e520075a7 */ /* 0x000ea2000806017f */
[----:B------:R-:W-:Y:S01]  /*56e0*/  ULDC UR58, c[0x0][0x2f4] ;  /* 0x0000bd00003a7ab9 */ /* 0x000fe20000000800 */
[----:B------:R-:W-:Y:S01]  /*56f0*/  ULDC.64 UR38, c[0x0][0x328] ;  /* 0x0000ca0000267ab9 */ /* 0x000fe20000000a00 */
[----:B------:R-:W-:Y:S01]  /*5700*/  ULDC.64 UR36, c[0x0][0x318] ;  /* 0x0000c60000247ab9 */ /* 0x000fe20000000a00 */
[----:B------:R-:W-:Y:S01]  /*5710*/  BSSY B0, `(.L_x_12591) ;  /* 0x0000003000007945 */ /* 0x000fe20003800000 */
[----:B------:R-:W-:-:S03]  /*5720*/  IMAD.WIDE R36, R29, 0xc0, R4 ;  /* 0x000000c01d247825 */ /* 0x000fc600078e0204 */
[----:B--2---:R-:W-:Y:S05]  /*5730*/  @!P3 BRA `(.L_x_12592) ;  /* 0x00000128005cb947 */ /* 0x004fea0003800000 */
.L_x_12813:
[----:B------:R-:W-:Y:S05]  /*5740*/  BSYNC B0 ;  /* 0x0000000000007941 */ /* 0x000fea0003800000 */
.L_x_12591:
[----:B------:R-:W-:Y:S01]  /*5750*/  ISETP.GE.AND P3, PT, R18, R86, PT ;  /* 0x000000561200720c */ /* 0x000fe20003f66270 */
[----:B------:R-:W-:-:S12]  /*5760*/  BSSY B0, `(.L_x_12593) ;  /* 0x0000010000007945 */ /* 0x000fd80003800000 */
        /* <DEDUP_REMOVED lines=10> */
[----:B------:R-:W1:Y:S04]  /*5810*/  @!P3 LDS.128 R12, [R87] ;  /* 0x00000000570cb984 */ /* 0x000e680000000c00 */
[----:B-1----:R-:W-:Y:S01]  /*5820*/  @!P3 STG.E.128 desc[UR56][R38.64], R12 ;  /* 0x0000000c2600b986 */ /* 0x002fe2000c101d38 */
[----:B------:R-:W-:-:S13]  /*5830*/  ISETP.GE.AND P3, PT, R77, UR58, PT ;  /* 0x0000003a4d007c0c */ /* 0x000fda000bf66270 */
[----:B------:R-:W1:Y:S04]  /*5840*/  @!P3 LDS.128 R12, [R83] ;  /* 0x00000000530cb984 */ /* 0x000e680000000c00 */
[----:B-1----:R3:W-:Y:S02]  /*5850*/  @!P3 STG.E.128 desc[UR56][R38.64+0x40], R12 ;  /* 0x0000400c2600b986 */ /* 0x0027e4000c101d38 */
.L_x_12594:
[----:B------:R-:W-:Y:S05]  /*5860*/  BSYNC B0 ;  /* 0x0000000000007941 */ /* 0x000fea0003800000 */
.L_x_12593:
[----:B-1-3--:R-:W-:Y:S01]  /*5870*/  VIADD R12, R18, 0x60 ;  /* 0x00000060120c7836 */ /* 0x00afe20000000000 */
[----:B------:R-:W-:Y:S04]  /*5880*/  BSSY B0, `(.L_x_12595) ;  /* 0x0000013000007945 */ /* 0x000fe80003800000 */
[----:B------:R-:W-:-:S13]  /*5890*/  ISETP.GE.AND P3, PT, R12, R86, PT ;  /* 0x000000560c00720c */ /* 0x000fda0003f66270 */
[----:B------:R-:W-:Y:S05]  /*58a0*/  @P3 BRA `(.L_x_12596) ;  /* 0x0000000000403947 */ /* 0x000fea0003800000 */
[----:B------:R-:W-:Y:S01]  /*58b0*/  IADD3 R15, P3, R36, 0x60, RZ ;  /* 0x00000060240f7810 */ /* 0x000fe20007f7e0ff */
        /* <DEDUP_REMOVED lines=15> */
.L_x_12596:
[----:B------:R-:W-:Y:S05]  /*59b0*/  BSYNC B0 ;  /* 0x0000000000007941 */ /* 0x000fea0003800000 */
.L_x_12595:
[----:B-1----:R-:W3:Y:S01]  /*59c0*/  LDL R12, [R1] ;  /* 0x00000000010c7983 */ /* 0x002ee20000100800 */
        /* <DEDUP_REMOVED lines=22> */
.L_x_12543:
[----:B------:R-:W-:Y:S01]  /*5b30*/  IMAD.MOV.U32 R3, RZ, RZ, RZ ;  /* 0x000000ffff037224 */ /* 0x000fe200078e00ff */
[----:B------:R-:W-:Y:S06]  /*5b40*/  @P0 BRA `(.L_x_12598) ;  /* 0x00000000000c0947 */ /* 0x000fec0003800000 */
[----:B------:R-:W1:Y:S01]  /*5b50*/  FENCE.VIEW.ASYNC.G ;  /* 0x00000000000073c6 */ /* 0x000e620000000100 */
[----:B------:R-:W-:Y:S05]  /*5b60*/  WARPSYNC.ALL ;  /* 0x0000000000007948 */ /* 0x000fea0003800000 */
[----:B-1----:R-:W-:Y:S06]  /*5b70*/  BAR.ARV 0xc, 0x200 ;  /* 0x0308000000007b1d */ /* 0x002fec0000002000 */
.L_x_12598:
        /* <DEDUP_REMOVED lines=34> */
.L_x_12600:
[----:B------:R-:W-:Y:S05]  /*5da0*/  BSYNC B0 ;  /* 0x0000000000007941 */ /* 0x000fea0003800000 */
.L_x_12599:
        /* <DEDUP_REMOVED lines=19> */
[----:B------:R1:W-:Y:S01]  /*5ee0*/  STL [R1+0x38], R0 ;  /* 0x0000380001007387 */ /* 0x0003e20000100800 */
[----:B------:R-:W-:Y:S02]  /*5ef0*/  VIADDMNMX R136, R0, R3, R26, PT ;  /* 0x0000000300887246 */ /* 0x000fe4000380011a */
[----:B------:R-:W-:Y:S02]  /*5f00*/  CS2R R26, SRZ ;  /* 0x00000000001a7805 */ /* 0x000fe4000001ff00 */
[----:B------:R-:W-:-:S13]  /*5f10*/  ISETP.GT.AND P1, PT, R136, R0, PT ;  /* 0x000000008800720c */ /* 0x000fda0003f24270 */
[----:B-1----:R-:W-:Y:S05]  /*5f20*/  @!P1 BRA `(.L_x_12601) ;  /* 0x0000009000089947 */ /* 0x002fea0003800000 */
[----:B------:R-:W-:-:S03]  /*5f30*/  UMOV UR4, 0xffffffff ;  /* 0xffffffff00047882 */ /* 0x000fc60000000000 */
[----:B------:R-:W-:Y:S05]  /*5f40*/  BRA.DIV UR4, `(.L_x_12602) ;  /* 0x00000122046c7947 */ /* 0x000fea000b800000 */
[----:B------:R-:W1:Y:S02]  /*5f50*/  S2R R0, SR_TID.X ;  /* 0x0000000000007919 */ /* 0x000e640000002100 */
[----:B-1----:R-:W-:-:S05]  /*5f60*/  VIADD R3, R0, 0xffffff80 ;  /* 0xffffff8000037836 */ /* 0x002fca0000000000 */
[----:B------:R-:W-:-:S04]  /*5f70*/  SHF.R.S32.HI R0, RZ, 0x1f, R3 ;  /* 0x0000001fff007819 */ /* 0x000fc80000011403 */
[----:B------:R-:W-:-:S04]  /*5f80*/  LEA.HI R0, R0, R3, RZ, 0x7 ;  /* 0x0000000300007211 */ /* 0x000fc800078f38ff */
[----:B------:R-:W-:-:S06]  /*5f90*/  SHF.R.S32.HI R0, RZ, 0x7, R0 ;  /* 0x00000007ff007819 */ /* 0x000fcc0000011400 */
[----:B------:R-:W1:Y:S04]  /*5fa0*/  SHFL.IDX PT, R0, R0, RZ, 0x1f ;  /* 0x00001fff00007589 */ /* 0x000e6800000e0000 */
[----:B-1----:R1:W-:Y:S02]  /*5fb0*/  STL [R1+0x40], R0 ;  /* 0x0000400001007387 */ /* 0x0023e40000100800 */
.L_x_12816:
[----:B------:R-:W1:Y:S01]  /*5fc0*/  LDL R3, [R1+0x40] ;  /* 0x0000400001037983 */ /* 0x000e620000100800 */
[----:B------:R-:W-:Y:S01]  /*5fd0*/  BSSY B6, `(.L_x_12603) ;  /* 0x000001c000067945 */ /* 0x000fe20003800000 */
[----:B-1----:R-:W-:-:S05]  /*5fe0*/  IMAD.HI R0, R3, 0x55555556, RZ ;  /* 0x5555555603007827 */ /* 0x002fca00078e02ff */
[----:B------:R-:W-:-:S05]  /*5ff0*/  LEA.HI R0, R0, R0, RZ, 0x1 ;  /* 0x0000000000007211 */ /* 0x000fca00078f08ff */
[----:B------:R-:W-:-:S04]  /*6000*/  IMAD R3, R0, -0x3, R3 ;  /* 0xfffffffd00037824 */ /* 0x000fc800078e0203 */
[----:B------:R-:W-:Y:S01]  /*6010*/  IMAD R0, R3, 0x2000, R2 ;  /* 0x0000200003007824 */ /* 0x000fe200078e0202 */
[----:B------:R1:W-:Y:S03]  /*6020*/  STL [R1+0x3c], R3 ;  /* 0x00003c0301007387 */ /* 0x0003e60000100800 */
[----:B------:R-:W-:-:S05]  /*6030*/  VIADD R0, R0, 0xc400 ;  /* 0x0000c40000007836 */ /* 0x000fca0000000000 */
[----:B------:R-:W-:Y:S01]  /*6040*/  SHF.R.U32.HI R0, RZ, 0x4, R0 ;  /* 0x00000004ff007819 */ /* 0x000fe20000011600 */
[----:B-1----:R-:W-:-:S03]  /*6050*/  VIADD R3, R2, 0x1e800 ;  /* 0x0001e80002037836 */ /* 0x002fc60000000000 */
[----:B------:R-:W-:Y:S02]  /*6060*/  LOP3.LUT R29, R0, 0x3fff, RZ, 0xc0, !PT ;  /* 0x00003fff001d7812 */ /* 0x000fe400078ec0ff */
[----:B------:R-:W-:-:S13]  /*6070*/  LOP3.LUT P0, RZ, R3, 0x3ff, RZ, 0xc0, !PT ;  /* 0x000003ff03ff7812 */ /* 0x000fda000780c0ff */
        /* <DEDUP_REMOVED lines=16> */
[----:B-1---5:R-:W-:Y:S05]  /*6180*/  CALL.ABS.NOINC R14 ;  /* 0x000000000e007343 */ /* 0x022fea0003c00000 */
.L_x_12604:
[----:B------:R-:W-:Y:S05]  /*6190*/  BSYNC B6 ;  /* 0x0000000000067941 */ /* 0x000fea0003800000 */
.L_x_12603:
        /* <DEDUP_REMOVED lines=13> */
.L_x_12608:
[----:B--2---:R2:W3:Y:S02]  /*6270*/  SYNCS.PHASECHK.TRANS64.TRYWAIT P0, [R2+URZ+0x30800], R3 ;  /* 0x03080003020075a7 */ /* 0x0044e4000800017f */
[----:B---3--:R-:W-:Y:S05]  /*6280*/  @!P0 NANOSLEEP.SYNCS 0x989680 ;  /* 0x009896800000895d */ /* 0x008fea0003900000 */
[----:B------:R-:W3:Y:S02]  /*6290*/  @!P0 SYNCS.PHASECHK.TRANS64 P0, [R2+URZ+0x30800], R3 ;  /* 0x03080003020085a7 */ /* 0x000ee4000800007f */
[----:B---3--:R-:W-:Y:S05]  /*62a0*/  @!P0 BRA `(.L_x_12608) ;  /* 0xfffffffc00f08947 */ /* 0x008fea000383ffff */
.L_x_12607:
[----:B------:R-:W-:Y:S05]  /*62b0*/  BSYNC B0 ;  /* 0x0000000000007941 */ /* 0x000fea0003800000 */
.L_x_12606:
[----:B------:R-:W-:Y:S05]  /*62c0*/  BRA `(.L_x_12609) ;  /* 0x0000002000f87947 */ /* 0x000fea0003800000 */
.L_x_12605:
[----:B-----5:R-:W-:Y:S01]  /*62d0*/  SHF.R.S32.HI R0, RZ, 0x1f, R25 ;  /* 0x0000001fff007819 */ /* 0x020fe20000011419 */
[----:B------:R-:W-:Y:S01]  /*62e0*/  VIADD R3, R2, 0xc400 ;  /* 0x0000c40002037836 */ /* 0x000fe20000000000 */
[----:B------:R-:W-:Y:S01]  /*62f0*/  ULDC.64 UR4, c[0x0][0x3f8] ;  /* 0x0000fe0000047ab9 */ /* 0x000fe20000000a00 */
[----:B------:R-:W-:Y:S01]  /*6300*/  ULDC.64 UR6, c[0x0][0x408] ;  /* 0x0001020000067ab9 */ /* 0x000fe20000000a00 */
[----:B------:R-:W-:Y:S01]  /*6310*/  IMAD.WIDE.U32 R4, R25, UR4, RZ ;  /* 0x0000000419047c25 */ /* 0x000fe2000f8e00ff */
[----:B------:R-:W-:Y:S01]  /*6320*/  BSSY B6, `(.L_x_12610) ;  /* 0x0000020000067945 */ /* 0x000fe20003800000 */
[----:B------:R-:W-:Y:S02]  /*6330*/  LOP3.LUT P0, RZ, R3, 0x3ff, RZ, 0xc0, !PT ;  /* 0x000003ff03ff7812 */ /* 0x000fe4000780c0ff */
[C---:B0-----:R-:W-:Y:S02]  /*6340*/  IMAD R6, R0.reuse, UR4, RZ ;  /* 0x0000000400067c24 */ /* 0x041fe4000f8e02ff */
[----:B------:R-:W-:-:S02]  /*6350*/  IMAD R0, R0, UR6, RZ ;  /* 0x0000000600007c24 */ /* 0x000fc4000f8e02ff */
[C---:B------:R-:W-:Y:S01]  /*6360*/  IMAD R3, R25.reuse, UR5, R6 ;  /* 0x0000000519037c24 */ /* 0x040fe2000f8e0206 */
[----:B------:R-:W-:Y:S01]  /*6370*/  ULDC.64 UR4, c[0x0][0x3e8] ;  /* 0x0000fa0000047ab9 */ /* 0x000fe20000000a00 */
[----:B------:R-:W-:-:S04]  /*6380*/  IMAD.WIDE.U32 R6, R25, UR6, RZ ;  /* 0x0000000619067c25 */ /* 0x000fc8000f8e00ff */
[----:B------:R-:W-:Y:S01]  /*6390*/  IMAD R9, R25, UR7, R0 ;  /* 0x0000000719097c24 */ /* 0x000fe2000f8e0200 */
[----:B------:R-:W-:Y:S01]  /*63a0*/  ULDC.64 UR6, c[0x0][0x400] ;  /* 0x0001000000067ab9 */ /* 0x000fe20000000a00 */
[----:B------:R-:W-:Y:S01]  /*63b0*/  IMAD.IADD R5, R3, 0x1, R5 ;  /* 0x0000000103057824 */ /* 0x000fe200078e0205 */
[----:B------:R-:W-:Y:S01]  /*63c0*/  LEA R25, P1, R4, UR4, 0x1 ;  /* 0x0000000404197c11 */ /* 0x000fe2000f8208ff */
[----:B------:R-:W-:Y:S01]  /*63d0*/  IMAD.IADD R3, R9, 0x1, R7 ;  /* 0x0000000109037824 */ /* 0x000fe200078e0207 */
[----:B------:R-:W-:Y:S02]  /*63e0*/  LEA R27, P2, R6, UR6, 0x1 ;  /* 0x00000006061b7c11 */ /* 0x000fe4000f8408ff */
[----:B------:R-:W-:Y:S02]  /*63f0*/  LEA.HI.X R26, R4, UR5, R5, 0x1, P1 ;  /* 0x00000005041a7c11 */ /* 0x000fe400088f0c05 */
[----:B------:R-:W-:Y:S01]  /*6400*/  LEA.HI.X R28, R6, UR7, R3, 0x1, P2 ;  /* 0x00000007061c7c11 */ /* 0x000fe200090f0c03 */
        /* <DEDUP_REMOVED lines=17> */
.L_x_12611:
[----:B------:R-:W-:Y:S05]  /*6520*/  BSYNC B6 ;  /* 0x0000000000067941 */ /* 0x000fea0003800000 */
.L_x_12610:
        /* <DEDUP_REMOVED lines=11> */
.L_x_12822:
[----:B------:R-:W5:Y:S01]  /*65e0*/  LDL R7, [R1+0x64] ;  /* 0x0000640001077983 */ /* 0x000f620000100800 */
[----:B------:R-:W-:-:S03]  /*65f0*/  ULDC UR4, c[0x0][0x448] ;  /* 0x0001120000047ab9 */ /* 0x000fc60000000800 */
[----:B0-----:R-:W2:Y:S01]  /*6600*/  LDL R28, [R1+0x34] ;  /* 0x00003400011c7983 */ /* 0x001ea20000100800 */
[----:B------:R-:W-:Y:S01]  /*6610*/  IMAD R26, R24, UR4, RZ ;  /* 0x00000004181a7c24 */ /* 0x000fe2000f8e02ff */
[----:B------:R-:W-:Y:S01]  /*6620*/  BSSY B1, `(.L_x_12615) ;  /* 0x0000024000017945 */ /* 0x000fe20003800000 */
[----:B------:R-:W-:Y:S02]  /*6630*/  CS2R R8, SRZ ;  /* 0x0000000000087805 */ /* 0x000fe4000001ff00 */
[----:B------:R-:W-:Y:S02]  /*6640*/  CS2R R10, SRZ ;  /* 0x00000000000a7805 */ /* 0x000fe4000001ff00 */
[----:B------:R-:W-:Y:S02]  /*6650*/  CS2R R12, SRZ ;  /* 0x00000000000c7805 */ /* 0x000fe4000001ff00 */
[----:B------:R-:W-:Y:S02]  /*6660*/  ISETP.GE.AND P0, PT, R4, R26, PT ;  /* 0x0000001a0400720c */ /* 0x000fe40003f06270 */
[----:B-----5:R-:W-:-:S04]  /*6670*/  LEA.HI R6, R7, R7, RZ, 0x1 ;  /* 0x0000000707067211 */ /* 0x020fc800078f08ff */
[----:B------:R-:W-:Y:S01]  /*6680*/  LOP3.LUT R6, R6, 0xfffffffe, RZ, 0xc0, !PT ;  /* 0xfffffffe06067812 */ /* 0x000fe200078ec0ff */
[----:B--2---:R-:W-:-:S04]  /*6690*/  IMAD.SHL.U32 R4, R28, 0x40, RZ ;  /* 0x000000401c047824 */ /* 0x004fc800078e00ff */
[----:B------:R-:W-:Y:S01]  /*66a0*/  IMAD.IADD R27, R7, 0x1, -R6 ;  /* 0x00000001071b7824 */ /* 0x000fe200078e0a06 */
[----:B------:R-:W-:Y:S02]  /*66b0*/  CS2R R6, SRZ ;  /* 0x0000000000067805 */ /* 0x000fe4000001ff00 */
[----:B------:R-:W-:Y:S02]  /*66c0*/  LOP3.LUT R31, R4, 0x1c0, RZ, 0xc0, !PT ;  /* 0x000001c0041f7812 */ /* 0x000fe400078ec0ff */
[----:B------:R-:W-:Y:S01]  /*66d0*/  SHF.L.U32 R27, R27, 0x1f, RZ ;  /* 0x0000001f1b1b7819 */ /* 0x000fe200000006ff */
[----:B------:R-:W-:Y:S06]  /*66e0*/  @P0 BRA `(.L_x_12616) ;  /* 0x00000000005c0947 */ /* 0x000fec0003800000 */
[----:B------:R-:W-:Y:S01]  /*66f0*/  ULDC UR4, c[0x0][0x3f4] ;  /* 0x0000fd0000047ab9 */ /* 0x000fe20000000800 */
[----:B------:R-:W-:Y:S01]  /*6700*/  IMAD.SHL.U32 R9, R154, 0x2, RZ ;  /* 0x000000029a097824 */ /* 0x000fe200078e00ff */
[----:B------:R-:W-:Y:S01]  /*6710*/  ISETP.GE.AND P2, PT, R22, UR4, PT ;  /* 0x0000000416007c0c */ /* 0x000fe2000bf46270 */
[----:B------:R-:W-:Y:S01]  /*6720*/  IMAD.MOV.U32 R6, RZ, RZ, R0 ;  /* 0x000000ffff067224 */ /* 0x000fe200078e0000 */
[----:B------:R-:W-:Y:S01]  /*6730*/  ISETP.GE.AND P3, PT, R154, UR4, PT ;  /* 0x000000049a007c0c */ /* 0x000fe2000bf66270 */
[----:B-1----:R-:W-:Y:S01]  /*6740*/  IMAD.MOV.U32 R7, RZ, RZ, R3 ;  /* 0x000000ffff077224 */ /* 0x002fe200078e0003 */
[----:B------:R-:W-:Y:S01]  /*6750*/  SHF.R.S32.HI R13, RZ, 0x1f, R154 ;  /* 0x0000001fff0d7819 */ /* 0x000fe2000001149a */
[----:B---3--:R-:W-:Y:S01]  /*6760*/  IMAD.MOV.U32 R15, RZ, RZ, R5 ;  /* 0x000000ffff0f7224 */ /* 0x008fe200078e0005 */
[----:B------:R-:W-:-:S07]  /*6770*/  CS2R R10, SRZ ;  /* 0x00000000000a7805 */ /* 0x000fce000001ff00 */
[----:B------:R-:W-:Y:S01]  /*6780*/  @!P2 IMAD.WIDE R20, R22, 0x2, R6 ;  /* 0x000000021614a825 */ /* 0x000fe200078e0206 */
[----:B------:R-:W-:Y:S02]  /*6790*/  SHF.L.U64.HI R6, R154, 0x1, R13 ;  /* 0x000000019a067819 */ /* 0x000fe4000001020d */
[-C--:B------:R-:W-:Y:S02]  /*67a0*/  @!P3 IADD3 R24, P0, R0, R9.reuse, RZ ;  /* 0x000000090018b210 */ /* 0x080fe40007f1e0ff */
[----:B----4-:R-:W-:Y:S02]  /*67b0*/  @!P3 IADD3 R4, P1, R14, R9, RZ ;  /* 0x000000090e04b210 */ /* 0x010fe40007f3e0ff */
[----:B------:R-:W-:Y:S02]  /*67c0*/  CS2R R8, SRZ ;  /* 0x0000000000087805 */ /* 0x000fe4000001ff00 */
[----:B------:R-:W-:Y:S01]  /*67d0*/  CS2R R12, SRZ ;  /* 0x00000000000c7805 */ /* 0x000fe2000001ff00 */
[--C-:B------:R-:W-:Y:S01]  /*67e0*/  @!P3 IMAD.X R25, R3, 0x1, R6.reuse, P0 ;  /* 0x000000010319b824 */ /* 0x100fe200000e0606 */
[----:B------:R0:W5:Y:S01]  /*67f0*/  @!P2 LD.E.64 R10, desc[UR56][R20.64] ;  /* 0x00000038140aa980 */ /* 0x000162000c101b00 */
[----:B------:R-:W-:Y:S01]  /*6800*/  @!P3 IMAD.X R5, R5, 0x1, R6, P1 ;  /* 0x000000010505b824 */ /* 0x000fe200008e0606 */
[----:B------:R-:W-:Y:S01]  /*6810*/  CS2R R6, SRZ ;  /* 0x0000000000067805 */ /* 0x000fe2000001ff00 */
[----:B------:R-:W-:Y:S01]  /*6820*/  @!P2 IMAD.WIDE R14, R22, 0x2, R14 ;  /* 0x00000002160ea825 */ /* 0x000fe200078e020e */
[----:B------:R0:W5:Y:S04]  /*6830*/  @!P3 LD.E.64 R12, desc[UR56][R24.64] ;  /* 0x00000038180cb980 */ /* 0x000168000c101b00 */
[----:B------:R0:W5:Y:S04]  /*6840*/  @!P2 LD.E.64 R8, desc[UR56][R14.64] ;  /* 0x000000380e08a980 */ /* 0x000168000c101b00 */
[----:B------:R0:W5:Y:S02]  /*6850*/  @!P3 LD.E.64 R6, desc[UR56][R4.64] ;  /* 0x000000380406b980 */ /* 0x000164000c101b00 */
.L_x_12616:
[----:B------:R-:W-:Y:S05]  /*6860*/  BSYNC B1 ;  /* 0x0000000000017941 */ /* 0x000fea0003800000 */
.L_x_12615:
[----:B0--3--:R-:W0:Y:S01]  /*6870*/  S2R R5, SR_TID.X ;  /* 0x0000000000057919 */ /* 0x009e220000002100 */
[----:B------:R-:W2:Y:S01]  /*6880*/  SYNCS.PHASECHK.TRANS64.TRYWAIT P0, [R2+URZ+0x30800], R27 ;  /* 0x0308001b020075a7 */ /* 0x000ea2000800017f */
[----:B------:R-:W-:Y:S01]  /*6890*/  LOP3.LUT R0, R31, 0x18, R16, 0xf8, !PT ;  /* 0x000000181f007812 */ /* 0x000fe200078ef810 */
[----:B------:R-:W-:Y:S01]  /*68a0*/  IMAD R15, R33, -0xc0, R26 ;  /* 0xffffff40210f7824 */ /* 0x000fe200078e021a */
[----:B------:R-:W-:Y:S01]  /*68b0*/  SHF.R.U32.HI R31, RZ, 0x3, R31 ;  /* 0x00000003ff1f7819 */ /* 0x000fe2000001161f */
[----:B-----5:R-:W-:Y:S01]  /*68c0*/  IMAD.MOV.U32 R4, RZ, RZ, R13 ;  /* 0x000000ffff047224 */ /* 0x020fe200078e000d */
[--C-:B------:R-:W-:Y:S01]  /*68d0*/  SHF.R.U64 R35, R10, 0x10, R11.reuse ;  /* 0x000000100a237819 */ /* 0x100fe2000000120b */
[----:B----4-:R-:W-:Y:S01]  /*68e0*/  IMAD.MOV.U32 R14, RZ, RZ, R10 ;  /* 0x000000ffff0e7224 */ /* 0x010fe200078e000a */
[----:B------:R-:W-:Y:S01]  /*68f0*/  LOP3.LUT R26, R0, R31, RZ, 0x3c, !PT ;  /* 0x0000001f001a7212 */ /* 0x000fe200078e3cff */
[--C-:B------:R-:W-:Y:S01]  /*6900*/  IMAD.MOV.U32 R0, RZ, RZ, R11.reuse ;  /* 0x000000ffff007224 */ /* 0x100fe200078e000b */
[----:B------:R-:W-:Y:S01]  /*6910*/  SHF.R.U32.HI R33, RZ, 0x10, R11 ;  /* 0x00000010ff217819 */ /* 0x000fe2000001160b */
[----:B-1----:R-:W-:Y:S01]  /*6920*/  IMAD.MOV.U32 R3, RZ, RZ, R12 ;  /* 0x000000ffff037224 */ /* 0x002fe200078e000c */
[--C-:B------:R-:W-:Y:S01]  /*6930*/  SHF.R.U32.HI R31, RZ, 0x10, R13.reuse ;  /* 0x00000010ff1f7819 */ /* 0x100fe2000001160d */
[----:B------:R-:W-:Y:S01]  /*6940*/  IMAD.MOV.U32 R20, RZ, RZ, R8 ;  /* 0x000000ffff147224 */ /* 0x000fe200078e0008 */
[----:B------:R-:W-:Y:S01]  /*6950*/  SHF.R.U64 R24, R12, 0x10, R13 ;  /* 0x000000100c187819 */ /* 0x000fe2000000120d */
[----:B------:R-:W-:Y:S01]  /*6960*/  BSSY B1, `(.L_x_12617) ;  /* 0x0000019000017945 */ /* 0x000fe20003800000 */
[--C-:B------:R-:W-:Y:S01]  /*6970*/  SHF.R.U64 R25, R8, 0x10, R9.reuse ;  /* 0x0000001008197819 */ /* 0x100fe20000001209 */
[----:B------:R-:W-:Y:S01]  /*6980*/  IMAD.MOV.U32 R12, RZ, RZ, R9 ;  /* 0x000000ffff0c7224 */ /* 0x000fe200078e0009 */
[----:B------:R-:W-:Y:S01]  /*6990*/  VIMNMX R15, R15, 0xc0, PT ;  /* 0x000000c00f0f7848 */ /* 0x000fe20003fe0100 */
[----:B------:R-:W-:Y:S01]  /*69a0*/  IMAD.MOV.U32 R10, RZ, RZ, R7 ;  /* 0x000000ffff0a7224 */ /* 0x000fe200078e0007 */
[----:B------:R-:W-:Y:S01]  /*69b0*/  SHF.R.U32.HI R21, RZ, 0x10, R9 ;  /* 0x00000010ff157819 */ /* 0x000fe20000011609 */
[----:B------:R-:W-:Y:S01]  /*69c0*/  IMAD.MOV.U32 R9, RZ, RZ, R6 ;  /* 0x000000ffff097224 */ /* 0x000fe200078e0006 */
[----:B------:R-:W-:-:S02]  /*69d0*/  PRMT R13, R0, 0x5410, R33 ;  /* 0x00005410000d7816 */ /* 0x000fc40000000021 */
[----:B------:R-:W-:Y:S02]  /*69e0*/  PRMT R8, R4, 0x5410, R31 ;  /* 0x0000541004087816 */ /* 0x000fe4000000001f */
[----:B------:R-:W-:Y:S02]  /*69f0*/  SHF.R.U64 R6, R6, 0x10, R7 ;  /* 0x0000001006067819 */ /* 0x000fe40000001207 */
[----:B------:R-:W-:Y:S02]  /*6a00*/  PRMT R14, R14, 0x5410, R35 ;  /* 0x000054100e0e7816 */ /* 0x000fe40000000023 */
[----:B------:R-:W-:Y:S01]  /*6a10*/  LOP3.LUT P2, RZ, R28, 0x4, RZ, 0xc0, !PT ;  /* 0x000000041cff7812 */ /* 0x000fe2000784c0ff */
[----:B0-----:R-:W-:Y:S01]  /*6a20*/  VIADD R5, R5, 0xffffff80 ;  /* 0xffffff8005057836 */ /* 0x001fe20000000000 */
[----:B------:R-:W-:Y:S02]  /*6a30*/  ISETP.GE.AND P1, PT, R18, R15, PT ;  /* 0x0000000f1200720c */ /* 0x000fe40003f26270 */
[----:B------:R-:W-:-:S02]  /*6a40*/  PRMT R3, R3, 0x5410, R24 ;  /* 0x0000541003037816 */ /* 0x000fc40000000018 */
[----:B------:R-:W-:Y:S02]  /*6a50*/  SHF.R.S32.HI R30, RZ, 0x1f, R5 ;  /* 0x0000001fff1e7819 */ /* 0x000fe40000011405 */
[----:B------:R-:W-:Y:S02]  /*6a60*/  PRMT R20, R20, 0x5410, R25 ;  /* 0x0000541014147816 */ /* 0x000fe40000000019 */
[----:B------:R-:W-:Y:S02]  /*6a70*/  LEA.HI R30, R30, R5, RZ, 0x5 ;  /* 0x000000051e1e7211 */ /* 0x000fe400078f28ff */
[----:B------:R-:W-:Y:S02]  /*6a80*/  SHF.R.U32.HI R5, RZ, 0x10, R7 ;  /* 0x00000010ff057819 */ /* 0x000fe40000011607 */
[----:B------:R-:W-:-:S05]  /*6a90*/  SHF.R.S32.HI R30, RZ, 0x5, R30 ;  /* 0x00000005ff1e7819 */ /* 0x000fca000001141e */
[----:B------:R-:W-:-:S04]  /*6aa0*/  IMAD R11, R30, 0x200, R26 ;  /* 0x000002001e0b7824 */ /* 0x000fc800078e021a */
[----:B------:R-:W-:-:S04]  /*6ab0*/  IMAD R11, R11, 0x2, R2 ;  /* 0x000000020b0b7824 */ /* 0x000fc800078e0202 */
[C---:B------:R-:W-:Y:S01]  /*6ac0*/  VIADD R4, R11.reuse, 0xc400 ;  /* 0x0000c4000b047836 */ /* 0x040fe20000000000 */
[----:B------:R-:W-:Y:S01]  /*6ad0*/  IADD3 R0, R11, 0xc440, RZ ;  /* 0x0000c4400b007810 */ /* 0x000fe20007ffe0ff */
[----:B--2---:R-:W-:Y:S06]  /*6ae0*/  @!P0 BRA `(.L_x_12618) ;  /* 0x0000011800348947 */ /* 0x004fec0003800000 */
.L_x_12823:
[----:B------:R-:W-:Y:S05]  /*6af0*/  BSYNC B1 ;  /* 0x0000000000017941 */ /* 0x000fea0003800000 */
.L_x_12617:
[----:B------:R-:W-:Y:S01]  /*6b00*/  BSSY B1, `(.L_x_12619) ;  /* 0x0000059000017945 */ /* 0x000fe20003800000 */
[----:B------:R-:W-:Y:S01]  /*6b10*/  PRMT R12, R12, 0x5410, R21 ;  /* 0x000054100c0c7816 */ /* 0x000fe20000000015 */
[----:B------:R-:W-:Y:S01]  /*6b20*/  @P2 VIADD R0, R4, 0xffffffc0 ;  /* 0xffffffc004002836 */ /* 0x000fe20000000000 */
        /* <DEDUP_REMOVED lines=8> */
[----:B------:R-:W1:Y:S01]  /*6bb0*/  LDS.128 R4, [R11+0xc400] ;  /* 0x00c400000b047984 */ /* 0x000e620000000c00 */
[----:B------:R-:W-:Y:S01]  /*6bc0*/  IMAD.U32 R30, R20, 0x10000, RZ ;  /* 0x00010000141e7824 */ /* 0x000fe200078e00ff */
[C---:B------:R-:W-:Y:S01]  /*6bd0*/  LOP3.LUT R28, R14.reuse, 0xffff0000, RZ, 0xc0, !PT ;  /* 0xffff00000e1c7812 */ /* 0x040fe200078ec0ff */
[----:B0-----:R-:W-:Y:S01]  /*6be0*/  IMAD.U32 R27, R14, 0x10000, RZ ;  /* 0x000100000e1b7824 */ /* 0x001fe200078e00ff */
        /* <DEDUP_REMOVED lines=12> */
[----:B------:R-:W-:Y:S01]  /*6cb0*/  FMUL.FTZ R37, R5, R28 ;  /* 0x0000001c05257220 */ /* 0x000fe20000410000 */
        /* <DEDUP_REMOVED lines=21> */
.L_x_12622:
[----:B------:R-:W-:Y:S05]  /*6e10*/  BSYNC B2 ;  /* 0x0000000000027941 */ /* 0x000fea0003800000 */
.L_x_12621:
[----:B------:R-:W-:Y:S05]  /*6e20*/  @P1 BRA `(.L_x_12620) ;  /* 0x0000000000981947 */ /* 0x000fea0003800000 */
[----:B-1----:R-:W1:Y:S01]  /*6e30*/  LDS.128 R4, [R0] ;  /* 0x0000000000047984 */ /* 0x002e620000000c00 */
        /* <DEDUP_REMOVED lines=37> */
.L_x_12620:
[----:B------:R-:W-:Y:S05]  /*7090*/  BSYNC B1 ;  /* 0x0000000000017941 */ /* 0x000fea0003800000 */
.L_x_12619:
[----:B-12---:R-:W-:-:S05]  /*70a0*/  VIADD R4, R18, 0x60 ;  /* 0x0000006012047836 */ /* 0x006fca0000000000 */
[----:B------:R-:W-:-:S13]  /*70b0*/  ISETP.GE.AND P0, PT, R4, R15, PT ;  /* 0x0000000f0400720c */ /* 0x000fda0003f06270 */
[----:B------:R-:W-:Y:S05]  /*70c0*/  @P0 BRA `(.L_x_12623) ;  /* 0x0000001400540947 */ /* 0x000fea0003800000 */
[----:B------:R-:W1:Y:S01]  /*70d0*/  LDC R5, c[0x0][0x3f4] ;  /* 0x0000fd00ff057b82 */ /* 0x000e620000000800 */
[----:B------:R-:W-:Y:S01]  /*70e0*/  BSSY B1, `(.L_x_12624) ;  /* 0x000002a000017945 */ /* 0x000fe20003800000 */
[-C--:B-1----:R-:W-:Y:S02]  /*70f0*/  ISETP.GE.AND P0, PT, R22, R5.reuse, PT ;  /* 0x000000051600720c */ /* 0x082fe40003f06270 */
[----:B------:R-:W-:-:S11]  /*7100*/  ISETP.GE.AND P1, PT, R154, R5, PT ;  /* 0x000000059a00720c */ /* 0x000fd60003f26270 */
[----:B------:R-:W-:Y:S05]  /*7110*/  @P0 BRA `(.L_x_12625) ;  /* 0x0000000000980947 */ /* 0x000fea0003800000 */
[----:B------:R-:W1:Y:S01]  /*7120*/  LDS.128 R4, [R11+0xf400] ;  /* 0x00f400000b047984 */ /* 0x000e620000000c00 */
[C---:B------:R-:W-:Y:S01]  /*7130*/  IMAD.U32 R31, R20.reuse, 0x10000, RZ ;  /* 0x00010000141f7824 */ /* 0x040fe200078e00ff */
[----:B------:R-:W-:Y:S01]  /*7140*/  LOP3.LUT R33, R20, 0xffff0000, RZ, 0xc0, !PT ;  /* 0xffff000014217812 */ /* 0x000fe200078ec0ff */
[C---:B------:R-:W-:Y:S01]  /*7150*/  IMAD.U32 R25, R14.reuse, 0x10000, RZ ;  /* 0x000100000e197824 */ /* 0x040fe200078e00ff */
[----:B0-----:R-:W-:Y:S02]  /*7160*/  LOP3.LUT R27, R14, 0xffff0000, RZ, 0xc0, !PT ;  /* 0xffff00000e1b7812 */ /* 0x001fe400078ec0ff */
[----:B------:R-:W-:Y:S01]  /*7170*/  LOP3.LUT R30, R12, 0xffff0000, RZ, 0xc0, !PT ;  /* 0xffff00000c1e7812 */ /* 0x000fe200078ec0ff */
[C---:B-1----:R-:W-:Y:S01]  /*7180*/  IMAD.U32 R15, R4.reuse, 0x10000, RZ ;  /* 0x00010000040f7824 */ /* 0x042fe200078e00ff */
        /* <DEDUP_REMOVED lines=11> */
[----:B------:R-:W-:Y:S01]  /*7240*/  FFMA.FTZ R5, R27, R21, -R28 ;  /* 0x000000151b057223 */ /* 0x000fe2000001081c */
[----:B------:R-:W-:Y:S01]  /*7250*/  IMAD.U32 R28, R12, 0x10000, RZ ;  /* 0x000100000c1c7824 */ /* 0x000fe200078e00ff */
[----:B------:R-:W-:Y:S01]  /*7260*/  LOP3.LUT R6, R6, 0xffff0000, RZ, 0xc0, !PT ;  /* 0xffff000006067812 */ /* 0x000fe200078ec0ff */
[----:B------:R-:W-:Y:S01]  /*7270*/  FFMA.FTZ R15, R31, R15, R26 ;  /* 0x0000000f1f0f7223 */ /* 0x000fe2000001001a */
[C---:B------:R-:W-:Y:S01]  /*7280*/  LOP3.LUT R12, R13.reuse, 0xffff0000, RZ, 0xc0, !PT ;  /* 0xffff00000d0c7812 */ /* 0x040fe200078ec0ff */
[----:B------:R-:W-:Y:S02]  /*7290*/  IMAD.U32 R26, R13, 0x10000, RZ ;  /* 0x000100000d1a7824 */ /* 0x000fe400078e00ff */
[----:B------:R-:W-:Y:S01]  /*72a0*/  FFMA.FTZ R24, R33, R21, R24 ;  /* 0x0000001521187223 */ /* 0x000fe20000010018 */
[-C--:B------:R-:W-:Y:S01]  /*72b0*/  FMUL.FTZ R25, R30, R7.reuse ;  /* 0x000000071e197220 */ /* 0x080fe20000410000 */
[-C--:B------:R-:W-:Y:S01]  /*72c0*/  FMUL.FTZ R13, R28, R6.reuse ;  /* 0x000000061c0d7220 */ /* 0x080fe20000410000 */
[----:B------:R-:W-:Y:S01]  /*72d0*/  FMUL.FTZ R21, R26, R6 ;  /* 0x000000061a157220 */ /* 0x000fe20000410000 */
[C---:B------:R-:W-:Y:S01]  /*72e0*/  FMUL.FTZ R27, R12.reuse, R7 ;  /* 0x000000070c1b7220 */ /* 0x040fe20000410000 */
[----:B------:R-:W-:Y:S01]  /*72f0*/  FFMA.FTZ R7, R12, R20, -R25 ;  /* 0x000000140c077223 */ /* 0x000fe20000010819 */
        /* <DEDUP_REMOVED lines=8> */
.L_x_12625:
[----:B------:R-:W-:Y:S05]  /*7380*/  BSYNC B1 ;  /* 0x0000000000017941 */ /* 0x000fea0003800000 */
.L_x_12624:
[----:B------:R-:W-:Y:S05]  /*7390*/  @P1 BRA `(.L_x_12623) ;  /* 0x0000001000a01947 */ /* 0x000fea0003800000 */
[----:B-1----:R-:W1:Y:S01]  /*73a0*/  LDS.128 R4, [R0+0x3000] ;  /* 0x0030000000047984 */ /* 0x002e620000000c00 */
[C---:B------:R-:W-:Y:S01]  /*73b0*/  IMAD.U32 R21, R9.reuse, 0x10000, RZ ;  /* 0x0001000009157824 */ /* 0x040fe200078e00ff */
[----:B------:R-:W-:Y:S01]  /*73c0*/  LOP3.LUT R26, R9, 0xffff0000, RZ, 0xc0, !PT ;  /* 0xffff0000091a7812 */ /* 0x000fe200078ec0ff */
[C---:B------:R-:W-:Y:S01]  /*73d0*/  IMAD.U32 R15, R3.reuse, 0x10000, RZ ;  /* 0x00010000030f7824 */ /* 0x040fe200078e00ff */
[----:B------:R-:W-:Y:S01]  /*73e0*/  LOP3.LUT R24, R3, 0xffff0000, RZ, 0xc0, !PT ;  /* 0xffff000003187812 */ /* 0x000fe200078ec0ff */
[C---:B------:R-:W-:Y:S01]  /*73f0*/  IMAD.U32 R25, R10.reuse, 0x10000, RZ ;  /* 0x000100000a197824 */ /* 0x040fe200078e00ff */
[----:B0-----:R-:W-:Y:S01]  /*7400*/  LOP3.LUT R27, R10, 0xffff0000, RZ, 0xc0, !PT ;  /* 0xffff00000a1b7812 */ /* 0x001fe200078ec0ff */
        /* <DEDUP_REMOVED lines=14> */
[----:B------:R-:W-:Y:S01]  /*74f0*/  FFMA.FTZ R5, R24, R12, -R13 ;  /* 0x0000000c18057223 */ /* 0x000fe2000001080d */
[C---:B------:R-:W-:Y:S01]  /*7500*/  LOP3.LUT R21, R8.reuse, 0xffff0000, RZ, 0xc0, !PT ;  /* 0xffff000008157812 */ /* 0x040fe200078ec0ff */
[----:B------:R-:W-:Y:S02]  /*7510*/  IMAD.U32 R13, R8, 0x10000, RZ ;  /* 0x00010000080d7824 */ /* 0x000fe400078e00ff */
[----:B------:R-:W-:Y:S01]  /*7520*/  FMUL.FTZ R8, R25, R6 ;  /* 0x0000000619087220 */ /* 0x000fe20000410000 */
[-C--:B------:R-:W-:Y:S01]  /*7530*/  FMUL.FTZ R14, R27, R7.reuse ;  /* 0x000000071b0e7220 */ /* 0x080fe20000410000 */
[----:B------:R-:W-:Y:S01]  /*7540*/  FFMA.FTZ R12, R26, R12, R15 ;  /* 0x0000000c1a0c7223 */ /* 0x000fe2000001000f */
        /* <DEDUP_REMOVED lines=12> */
.L_x_12613:
[----:B------:R-:W-:-:S03]  /*7610*/  UMOV UR4, 0xffffffff ;  /* 0xffffffff00047882 */ /* 0x000fc60000000000 */
[----:B------:R-:W-:Y:S05]  /*7620*/  BRA.DIV UR4, `(.L_x_12626) ;  /* 0x0000010e04787947 */ /* 0x000fea000b800000 */
[----:B------:R0:W1:Y:S04]  /*7630*/  SHFL.IDX PT, R0, R26, RZ, 0x1c1f ;  /* 0x001c1fff1a007589 */ /* 0x00006800000e0000 */
[----:B------:R0:W2:Y:S04]  /*7640*/  SHFL.IDX PT, R3, R25, RZ, 0x1c1f ;  /* 0x001c1fff19037589 */ /* 0x0000a800000e0000 */
[----:B------:R0:W3:Y:S04]  /*7650*/  SHFL.IDX PT, R20, R28, RZ, 0x1c1f ;  /* 0x001c1fff1c147589 */ /* 0x0000e800000e0000 */
[----:B------:R0:W4:Y:S02]  /*7660*/  SHFL.IDX PT, R14, R27, RZ, 0x1c1f ;  /* 0x001c1fff1b0e7589 */ /* 0x00012400000e0000 */
.L_x_12829:
        /* <DEDUP_REMOVED lines=10> */
[----:B0-----:R-:W-:Y:S01]  /*7710*/  IMAD.IADD R27, R6, 0x1, -R5 ;  /* 0x00000001061b7824 */ /* 0x001fe200078e0a05 */
[----:B------:R-:W-:Y:S02]  /*7720*/  CS2R R4, SRZ ;  /* 0x0000000000047805 */ /* 0x000fe4000001ff00 */
[----:B------:R-:W-:Y:S02]  /*7730*/  CS2R R6, SRZ ;  /* 0x0000000000067805 */ /* 0x000fe4000001ff00 */
[----:B------:R-:W-:Y:S01]  /*7740*/  SHF.L.U32 R27, R27, 0x1f, RZ ;  /* 0x0000001f1b1b7819 */ /* 0x000fe200000006ff */
[----:B------:R-:W-:Y:S06]  /*7750*/  @P0 BRA `(.L_x_12628) ;  /* 0x0000000000340947 */ /* 0x000fec0003800000 */
[----:B------:R-:W-:Y:S01]  /*7760*/  ULDC UR4, c[0x0][0x3f4] ;  /* 0x0000fd0000047ab9 */ /* 0x000fe20000000800 */
[C---:B------:R-:W-:Y:S01]  /*7770*/  IMAD.SHL.U32 R15, R16.reuse, 0x2, RZ ;  /* 0x00000002100f7824 */ /* 0x040fe200078e00ff */
[C---:B------:R-:W-:Y:S02]  /*7780*/  ISETP.GE.AND P2, PT, R16.reuse, UR4, PT ;  /* 0x0000000410007c0c */ /* 0x040fe4000bf46270 */
[----:B------:R-:W-:Y:S02]  /*7790*/  SHF.R.S32.HI R5, RZ, 0x1f, R16 ;  /* 0x0000001fff057819 */ /* 0x000fe40000011410 */
[----:B--2---:R-:W-:Y:S02]  /*77a0*/  IADD3 R24, P0, R3, R15, RZ ;  /* 0x0000000f03187210 */ /* 0x004fe40007f1e0ff */
[----:B------:R-:W-:Y:S02]  /*77b0*/  SHF.L.U64.HI R3, R16, 0x1, R5 ;  /* 0x0000000110037819 */ /* 0x000fe40000010205 */
[----:B------:R-:W-:-:S02]  /*77c0*/  CS2R R4, SRZ ;  /* 0x0000000000047805 */ /* 0x000fc4000001ff00 */
[----:B----4-:R-:W-:Y:S02]  /*77d0*/  IADD3 R14, P1, R14, R15, RZ ;  /* 0x0000000f0e0e7210 */ /* 0x010fe40007f3e0ff */
[----:B-1----:R-:W-:-:S03]  /*77e0*/  IADD3.X R25, R0, R3, RZ, P0, !PT ;  /* 0x0000000300197210 */ /* 0x002fc600007fe4ff */
[----:B---3--:R-:W-:Y:S01]  /*77f0*/  IMAD.X R15, R20, 0x1, R3, P1 ;  /* 0x00000001140f7824 */ /* 0x008fe200008e0603 */
[----:B------:R-:W-:Y:S07]  /*7800*/  @P2 BRA `(.L_x_12628) ;  /* 0x0000000000082947 */ /* 0x000fee0003800000 */
[----:B------:R0:W5:Y:S04]  /*7810*/  LD.E.128 R4, desc[UR56][R24.64] ;  /* 0x0000003818047980 */ /* 0x000168000c101d00 */
[----:B------:R0:W5:Y:S02]  /*7820*/  LD.E.128 R8, desc[UR56][R14.64] ;  /* 0x000000380e087980 */ /* 0x000164000c101d00 */
.L_x_12628:
[----:B------:R-:W-:Y:S05]  /*7830*/  BSYNC B1 ;  /* 0x0000000000017941 */ /* 0x000fea0003800000 */
.L_x_12627:
[----:B------:R-:W4:Y:S01]  /*7840*/  SYNCS.PHASECHK.TRANS64.TRYWAIT P1, [R2+URZ+0x30800], R27 ;  /* 0x0308001b020075a7 */ /* 0x000f22000802017f */
[----:B-1----:R-:W-:Y:S01]  /*7850*/  IMAD R0, R33, -0xc0, R12 ;  /* 0xffffff4021007824 */ /* 0x002fe200078e020c */
[--C-:B-----5:R-:W-:Y:S01]  /*7860*/  SHF.R.U64 R26, R6, 0x10, R7.reuse ;  /* 0x00000010061a7819 */ /* 0x120fe20000001207 */
[----:B--2---:R-:W-:Y:S01]  /*7870*/  IMAD.MOV.U32 R3, RZ, RZ, R6 ;  /* 0x000000ffff037224 */ /* 0x004fe200078e0006 */
[--C-:B0-----:R-:W-:Y:S01]  /*7880*/  SHF.R.U32.HI R25, RZ, 0x10, R7.reuse ;  /* 0x00000010ff197819 */ /* 0x101fe20000011607 */
[----:B---3--:R-:W-:Y:S01]  /*7890*/  IMAD.MOV.U32 R20, RZ, RZ, R7 ;  /* 0x000000ffff147224 */ /* 0x008fe200078e0007 */
[--C-:B------:R-:W-:Y:S01]  /*78a0*/  SHF.R.U64 R7, R8, 0x10, R9.reuse ;  /* 0x0000001008077819 */ /* 0x100fe20000001209 */
[--C-:B------:R-:W-:Y:S01]  /*78b0*/  IMAD.MOV.U32 R15, RZ, RZ, R9.reuse ;  /* 0x000000ffff0f7224 */ /* 0x100fe200078e0009 */
[----:B------:R-:W-:Y:S01]  /*78c0*/  SHF.R.U32.HI R6, RZ, 0x10, R9 ;  /* 0x00000010ff067819 */ /* 0x000fe20000011609 */
[----:B------:R-:W-:Y:S01]  /*78d0*/  IMAD.MOV.U32 R24, RZ, RZ, R4 ;  /* 0x000000ffff187224 */ /* 0x000fe200078e0004 */
[----:B------:R-:W-:Y:S01]  /*78e0*/  VIMNMX R9, R0, 0xc0, PT ;  /* 0x000000c000097848 */ /* 0x000fe20003fe0100 */
[--C-:B----4-:R-:W-:Y:S01]  /*78f0*/  IMAD.MOV.U32 R14, RZ, RZ, R5.reuse ;  /* 0x000000ffff0e7224 */ /* 0x110fe200078e0005 */
[--C-:B------:R-:W-:Y:S01]  /*7900*/  SHF.R.U64 R33, R4, 0x10, R5.reuse ;  /* 0x0000001004217819 */ /* 0x100fe20000001205 */
[----:B------:R-:W-:Y:S01]  /*7910*/  IMAD.MOV.U32 R12, RZ, RZ, R8 ;  /* 0x000000ffff0c7224 */ /* 0x000fe200078e0008 */
[----:B------:R-:W-:Y:S01]  /*7920*/  SHF.R.U32.HI R31, RZ, 0x10, R5 ;  /* 0x00000010ff1f7819 */ /* 0x000fe20000011605 */
[----:B------:R-:W-:Y:S01]  /*7930*/  IMAD.MOV.U32 R21, RZ, RZ, R10 ;  /* 0x000000ffff157224 */ /* 0x000fe200078e000a */
[----:B------:R-:W-:Y:S01]  /*7940*/  ISETP.GE.AND P0, PT, R16, R13, PT ;  /* 0x0000000d1000720c */ /* 0x000fe20003f06270 */
[--C-:B------:R-:W-:Y:S01]  /*7950*/  IMAD.MOV.U32 R0, RZ, RZ, R11.reuse ;  /* 0x000000ffff007224 */ /* 0x100fe200078e000b */
[--C-:B------:R-:W-:Y:S01]  /*7960*/  SHF.R.U64 R4, R10, 0x10, R11.reuse ;  /* 0x000000100a047819 */ /* 0x100fe2000000120b */
[C---:B------:R-:W-:Y:S01]  /*7970*/  VIADD R28, R18.reuse, 0x60 ;  /* 0x00000060121c7836 */ /* 0x040fe20000000000 */
[----:B------:R-:W-:Y:S01]  /*7980*/  SHF.R.U32.HI R5, RZ, 0x10, R11 ;  /* 0x00000010ff057819 */ /* 0x000fe2000001160b */
[----:B------:R-:W-:Y:S01]  /*7990*/  BSSY B1, `(.L_x_12629) ;  /* 0x000000c000017945 */ /* 0x000fe20003800000 */
[----:B------:R-:W-:-:S02]  /*79a0*/  ISETP.GE.OR P2, PT, R18, R9, P0 ;  /* 0x000000091200720c */ /* 0x000fc40000746670 */
[----:B------:R-:W-:Y:S02]  /*79b0*/  PRMT R24, R24, 0x5410, R33 ;  /* 0x0000541018187816 */ /* 0x000fe40000000021 */
[----:B------:R-:W-:Y:S02]  /*79c0*/  ISETP.GE.OR P0, PT, R28, R9, P0 ;  /* 0x000000091c00720c */ /* 0x000fe40000706670 */
[----:B------:R-:W-:Y:S02]  /*79d0*/  PRMT R14, R14, 0x5410, R31 ;  /* 0x000054100e0e7816 */ /* 0x000fe4000000001f */
[----:B------:R-:W-:Y:S02]  /*79e0*/  PRMT R3, R3, 0x5410, R26 ;  /* 0x0000541003037816 */ /* 0x000fe4000000001a */
[----:B------:R-:W-:Y:S02]  /*79f0*/  PRMT R20, R20, 0x5410, R25 ;  /* 0x0000541014147816 */ /* 0x000fe40000000019 */
[----:B------:R-:W-:-:S02]  /*7a00*/  PRMT R12, R12, 0x5410, R7 ;  /* 0x000054100c0c7816 */ /* 0x000fc40000000007 */
[----:B------:R-:W-:Y:S02]  /*7a10*/  PRMT R15, R15, 0x5410, R6 ;  /* 0x000054100f0f7816 */ /* 0x000fe40000000006 */
[----:B------:R-:W-:Y:S02]  /*7a20*/  PRMT R21, R21, 0x5410, R4 ;  /* 0x0000541015157816 */ /* 0x000fe40000000004 */
[----:B------:R-:W-:Y:S01]  /*7a30*/  PRMT R0, R0, 0x5410, R5 ;  /* 0x0000541000007816 */ /* 0x000fe20000000005 */
[----:B------:R-:W-:Y:S06]  /*7a40*/  @!P1 BRA `(.L_x_12630) ;  /* 0x0000010800e09947 */ /* 0x000fec0003800000 */
.L_x_12830:
[----:B------:R-:W-:Y:S05]  /*7a50*/  BSYNC B1 ;  /* 0x0000000000017941 */ /* 0x000fea0003800000 */
.L_x_12629:
[----:B------:R-:W-:Y:S04]  /*7a60*/  BSSY B1, `(.L_x_12631) ;  /* 0x0000060000017945 */ /* 0x000fe80003800000 */
[----:B------:R-:W-:Y:S05]  /*7a70*/  @P2 BRA `(.L_x_12632) ;  /* 0x0000000400782947 */ /* 0x000fea0003800000 */
[----:B------:R-:W2:Y:S01]  /*7a80*/  LDL R4, [R1+0x34] ;  /* 0x0000340001047983 */ /* 0x000ea20000100800 */
[C---:B------:R-:W-:Y:S01]  /*7a90*/  IMAD.U32 R36, R12.reuse, 0x10000, RZ ;  /* 0x000100000c247824 */ /* 0x040fe200078e00ff */
[----:B------:R-:W-:Y:S01]  /*7aa0*/  LOP3.LUT R37, R12, 0xffff0000, RZ, 0xc0, !PT ;  /* 0xffff00000c257812 */ /* 0x000fe200078ec0ff */
[C---:B------:R-:W-:Y:S01]  /*7ab0*/  IMAD.U32 R34, R24.reuse, 0x10000, RZ ;  /* 0x0001000018227824 */ /* 0x040fe200078e00ff */
[----:B------:R-:W1:Y:S01]  /*7ac0*/  S2R R5, SR_TID.X ;  /* 0x0000000000057919 */ /* 0x000e620000002100 */
[----:B------:R-:W-:Y:S01]  /*7ad0*/  LOP3.LUT R35, R24, 0xffff0000, RZ, 0xc0, !PT ;  /* 0xffff000018237812 */ /* 0x000fe200078ec0ff */
[----:B-1----:R-:W-:-:S05]  /*7ae0*/  VIADD R5, R5, 0xffffff80 ;  /* 0xffffff8005057836 */ /* 0x002fca0000000000 */
[----:B------:R-:W-:-:S04]  /*7af0*/  SHF.R.S32.HI R8, RZ, 0x1f, R5 ;  /* 0x0000001fff087819 */ /* 0x000fc80000011405 */
[----:B------:R-:W-:Y:S01]  /*7b00*/  LEA.HI R8, R8, R5, RZ, 0x5 ;  /* 0x0000000508087211 */ /* 0x000fe200078f28ff */
[----:B------:R-:W-:-:S03]  /*7b10*/  IMAD.IADD R5, R16, 0x1, R13 ;  /* 0x0000000110057824 */ /* 0x000fc600078e020d */
[----:B------:R-:W-:Y:S01]  /*7b20*/  SHF.R.S32.HI R8, RZ, 0x5, R8 ;  /* 0x00000005ff087819 */ /* 0x000fe20000011408 */
[----:B--2---:R-:W-:-:S05]  /*7b30*/  IMAD.SHL.U32 R4, R4, 0x40, RZ ;  /* 0x0000004004047824 */ /* 0x004fca00078e00ff */
[----:B------:R-:W-:-:S04]  /*7b40*/  LOP3.LUT R6, R4, 0x1c0, RZ, 0xc0, !PT ;  /* 0x000001c004067812 */ /* 0x000fc800078ec0ff */
[C---:B------:R-:W-:Y:S02]  /*7b50*/  LOP3.LUT R4, R6.reuse, 0x38, R16, 0xf8, !PT ;  /* 0x0000003806047812 */ /* 0x040fe400078ef810 */
[----:B------:R-:W-:Y:S02]  /*7b60*/  SHF.R.U32.HI R7, RZ, 0x3, R6 ;  /* 0x00000003ff077819 */ /* 0x000fe40000011606 */
[----:B------:R-:W-:Y:S02]  /*7b70*/  LOP3.LUT R6, R6, 0x38, R5, 0xf8, !PT ;  /* 0x0000003806067812 */ /* 0x000fe400078ef805 */
[-C--:B------:R-:W-:Y:S02]  /*7b80*/  LOP3.LUT R4, R4, R7.reuse, RZ, 0x3c, !PT ;  /* 0x0000000704047212 */ /* 0x080fe400078e3cff */
[----:B------:R-:W-:-:S03]  /*7b90*/  LOP3.LUT R6, R6, R7, RZ, 0x3c, !PT ;  /* 0x0000000706067212 */ /* 0x000fc600078e3cff */
[C---:B------:R-:W-:Y:S02]  /*7ba0*/  IMAD R5, R8.reuse, 0x200, R4 ;  /* 0x0000020008057824 */ /* 0x040fe400078e0204 */
[----:B------:R-:W-:Y:S02]  /*7bb0*/  IMAD R9, R8, 0x200, R6 ;  /* 0x0000020008097824 */ /* 0x000fe400078e0206 */
[--C-:B------:R-:W-:Y:S02]  /*7bc0*/  IMAD R42, R5, 0x2, R2.reuse ;  /* 0x00000002052a7824 */ /* 0x100fe400078e0202 */
[----:B------:R-:W-:-:S03]  /*7bd0*/  IMAD R44, R9, 0x2, R2 ;  /* 0x00000002092c7824 */ /* 0x000fc600078e0202 */
[----:B------:R-:W1:Y:S04]  /*7be0*/  LDS.128 R4, [R42+0xc400] ;  /* 0x00c400002a047984 */ /* 0x000e680000000c00 */
[----:B------:R-:W2:Y:S01]  /*7bf0*/  LDS.128 R8, [R44+0xc400] ;  /* 0x00c400002c087984 */ /* 0x000ea20000000c00 */
[C---:B-1----:R-:W-:Y:S01]  /*7c00*/  IMAD.U32 R25, R4.reuse, 0x10000, RZ ;  /* 0x0001000004197824 */ /* 0x042fe200078e00ff */
[----:B------:R-:W-:Y:S01]  /*7c10*/  LOP3.LUT R4, R4, 0xffff0000, RZ, 0xc0, !PT ;  /* 0xffff000004047812 */ /* 0x000fe200078ec0ff */
[C---:B0-----:R-:W-:Y:S01]  /*7c20*/  IMAD.U32 R27, R6.reuse, 0x10000, RZ ;  /* 0x00010000061b7824 */ /* 0x041fe200078e00ff */
        /* <DEDUP_REMOVED lines=11> */
[----:B------:R-:W-:Y:S02]  /*7ce0*/  IMAD.U32 R25, R3, 0x10000, RZ ;  /* 0x0001000003197824 */ /* 0x000fe400078e00ff */
[-C--:B------:R-:W-:Y:S01]  /*7cf0*/  FMUL.FTZ R41, R8, R35.reuse ;  /* 0x0000002308297220 */ /* 0x080fe20000410000 */
[-C--:B------:R-:W-:Y:S01]  /*7d00*/  FMUL.FTZ R8, R32, R30.reuse ;  /* 0x0000001e20087220 */ /* 0x080fe20000410000 */
[----:B------:R-:W-:Y:S01]  /*7d10*/  FFMA.FTZ R39, R4, R35, -R39 ;  /* 0x0000002304277223 */ /* 0x000fe20000010827 */
[-C--:B------:R-:W-:Y:S01]  /*7d20*/  FMUL.FTZ R43, R32, R25.reuse ;  /* 0x00000019202b7220 */ /* 0x080fe20000410000 */
[----:B------:R-:W-:Y:S01]  /*7d30*/  LOP3.LUT R35, R21, 0xffff0000, RZ, 0xc0, !PT ;  /* 0xffff000015237812 */ /* 0x000fe200078ec0ff */
[----:B------:R-:W-:Y:S01]  /*7d40*/  FFMA.FTZ R32, R27, R25, -R8 ;  /* 0x000000191b207223 */ /* 0x000fe20000010808 */
[----:B------:R-:W-:Y:S01]  /*7d50*/  LOP3.LUT R25, R3, 0xffff0000, RZ, 0xc0, !PT ;  /* 0xffff000003197812 */ /* 0x000fe200078ec0ff */
[----:B------:R-:W-:Y:S01]  /*7d60*/  FFMA.FTZ R41, R4, R37, R41 ;  /* 0x0000002504297223 */ /* 0x000fe20000010029 */
[----:B------:R-:W-:Y:S01]  /*7d70*/  FFMA.FTZ R43, R27, R30, R43 ;  /* 0x0000001e1b2b7223 */ /* 0x000fe2000001002b */
[----:B------:R-:W-:Y:S01]  /*7d80*/  FMUL.FTZ R37, R10, R35 ;  /* 0x000000230a257220 */ /* 0x000fe20000410000 */
[----:B------:R-:W-:-:S02]  /*7d90*/  IMAD.U32 R31, R9, 0x10000, RZ ;  /* 0x00010000091f7824 */ /* 0x000fc400078e00ff */
[-C--:B------:R-:W-:Y:S01]  /*7da0*/  FMUL.FTZ R45, R10, R25.reuse ;  /* 0x000000190a2d7220 */ /* 0x080fe20000410000 */
[----:B------:R-:W-:Y:S02]  /*7db0*/  IMAD.U32 R4, R14, 0x10000, RZ ;  /* 0x000100000e047824 */ /* 0x000fe400078e00ff */
[----:B------:R-:W-:Y:S01]  /*7dc0*/  FFMA.FTZ R37, R6, R25, -R37 ;  /* 0x0000001906257223 */ /* 0x000fe20000010825 */
[----:B------:R-:W-:Y:S01]  /*7dd0*/  IMAD.U32 R27, R15, 0x10000, RZ ;  /* 0x000100000f1b7824 */ /* 0x000fe200078e00ff */
[----:B------:R-:W-:Y:S01]  /*7de0*/  LOP3.LUT R9, R9, 0xffff0000, RZ, 0xc0, !PT ;  /* 0xffff000009097812 */ /* 0x000fe200078ec0ff */
[----:B------:R-:W-:Y:S02]  /*7df0*/  IMAD.U32 R33, R11, 0x10000, RZ ;  /* 0x000100000b217824 */ /* 0x000fe400078e00ff */
[C---:B------:R-:W-:Y:S01]  /*7e00*/  FMUL.FTZ R30, R31.reuse, R4 ;  /* 0x000000041f1e7220 */ /* 0x040fe20000410000 */
[----:B------:R-:W-:Y:S02]  /*7e10*/  IMAD.U32 R10, R0, 0x10000, RZ ;  /* 0x00010000000a7824 */ /* 0x000fe400078e00ff */
[----:B------:R-:W-:Y:S01]  /*7e20*/  FMUL.FTZ R25, R31, R27 ;  /* 0x0000001b1f197220 */ /* 0x000fe20000410000 */
[----:B------:R-:W-:Y:S01]  /*7e30*/  IMAD.U32 R26, R5, 0x10000, RZ ;  /* 0x00010000051a7824 */ /* 0x000fe200078e00ff */
[----:B------:R-:W-:Y:S01]  /*7e40*/  LOP3.LUT R11, R11, 0xffff0000, RZ, 0xc0, !PT ;  /* 0xffff00000b0b7812 */ /* 0x000fe200078ec0ff */
[----:B------:R-:W-:-:S02]  /*7e50*/  IMAD.U32 R28, R7, 0x10000, RZ ;  /* 0x00010000071c7824 */ /* 0x000fc400078e00ff */
[C---:B------:R-:W-:Y:S01]  /*7e60*/  FMUL.FTZ R31, R33.reuse, R10 ;  /* 0x0000000a211f7220 */ /* 0x040fe20000410000 */
[----:B------:R-:W-:Y:S02]  /*7e70*/  IMAD.U32 R8, R20, 0x10000, RZ ;  /* 0x0001000014087824 */ /* 0x000fe400078e00ff */
[C---:B------:R-:W-:Y:S01]  /*7e80*/  FFMA.FTZ R25, R26.reuse, R4, -R25 ;  /* 0x000000041a197223 */ /* 0x040fe20000010819 */
[----:B------:R-:W-:Y:S01]  /*7e90*/  FFMA.FTZ R30, R26, R27, R30 ;  /* 0x0000001b1a1e7223 */ /* 0x000fe2000001001e */
[----:B------:R-:W-:Y:S01]  /*7ea0*/  FFMA.FTZ R34, R6, R35, R45 ;  /* 0x0000002306227223 */ /* 0x000fe2000001002d */
        /* <DEDUP_REMOVED lines=8> */
[----:B------:R-:W-:Y:S01]  /*7f30*/  FMUL.FTZ R36, R11, R26 ;  /* 0x0000001a0b247220 */ /* 0x000fe20000410000 */
[----:B------:R-:W-:Y:S01]  /*7f40*/  LOP3.LUT R5, R5, 0xffff0000, RZ, 0xc0, !PT ;  /* 0xffff000005057812 */ /* 0x000fe200078ec0ff */
[----:B------:R-:W-:Y:S01]  /*7f50*/  FMUL.FTZ R9, R9, R4 ;  /* 0x0000000409097220 */ /* 0x000fe20000410000 */
[----:B------:R-:W-:Y:S01]  /*7f60*/  LOP3.LUT R7, R7, 0xffff0000, RZ, 0xc0, !PT ;  /* 0xffff000007077812 */ /* 0x000fe200078ec0ff */
[----:B------:R-:W-:-:S02]  /*7f70*/  FMUL.FTZ R11, R11, R6 ;  /* 0x000000060b0b7220 */ /* 0x000fc40000410000 */
[C---:B------:R-:W-:Y:S01]  /*7f80*/  FFMA.FTZ R28, R5.reuse, R4, -R10 ;  /* 0x00000004051c7223 */ /* 0x040fe2000001080a */
[----:B------:R-:W-:Y:S01]  /*7f90*/  FFMA.FTZ R9, R5, R8, R9 ;  /* 0x0000000805097223 */ /* 0x000fe20000010009 */
[C---:B------:R-:W-:Y:S01]  /*7fa0*/  FFMA.FTZ R36, R7.reuse, R6, -R36 ;  /* 0x0000000607247223 */ /* 0x040fe20000010824 */
[----:B------:R-:W-:Y:S01]  /*7fb0*/  FFMA.FTZ R26, R7, R26, R11 ;  /* 0x0000001a071a7223 */ /* 0x000fe2000001000b */
[----:B------:R-:W-:Y:S02]  /*7fc0*/  F2FP.BF16.F32.PACK_AB R4, R39, R38 ;  /* 0x000000262704723e */ /* 0x000fe400000010ff */
[----:B------:R-:W-:Y:S02]  /*7fd0*/  F2FP.BF16.F32.PACK_AB R6, R37, R32 ;  /* 0x000000202506723e */ /* 0x000fe400000010ff */
[----:B------:R-:W-:Y:S02]  /*7fe0*/  F2FP.BF16.F32.PACK_AB R5, R28, R25 ;  /* 0x000000191c05723e */ /* 0x000fe400000010ff */
[----:B------:R-:W-:-:S02]  /*7ff0*/  F2FP.BF16.F32.PACK_AB R7, R36, R31 ;  /* 0x0000001f2407723e */ /* 0x000fc400000010ff */
[----:B------:R-:W-:Y:S02]  /*8000*/  F2FP.BF16.F32.PACK_AB R8, R41, R40 ;  /* 0x000000282908723e */ /* 0x000fe400000010ff */
[----:B------:R-:W-:Y:S01]  /*8010*/  F2FP.BF16.F32.PACK_AB R10, R34, R43 ;  /* 0x0000002b220a723e */ /* 0x000fe200000010ff */
[----:B------:R1:W-:Y:S01]  /*8020*/  STS.128 [R42+0xc400], R4 ;  /* 0x00c400042a007388 */ /* 0x0003e20000000c00 */
[----:B------:R-:W-:Y:S02]  /*8030*/  F2FP.BF16.F32.PACK_AB R9, R9, R30 ;  /* 0x0000001e0909723e */ /* 0x000fe400000010ff */
[----:B------:R-:W-:-:S05]  /*8040*/  F2FP.BF16.F32.PACK_AB R11, R26, R33 ;  /* 0x000000211a0b723e */ /* 0x000fca00000010ff */
[----:B------:R1:W-:Y:S02]  /*8050*/  STS.128 [R44+0xc400], R8 ;  /* 0x00c400082c007388 */ /* 0x0003e40000000c00 */
.L_x_12632:
[----:B------:R-:W-:Y:S05]  /*8060*/  BSYNC B1 ;  /* 0x0000000000017941 */ /* 0x000fea0003800000 */
.L_x_12631:
[----:B------:R-:W-:Y:S05]  /*8070*/  @P0 BRA `(.L_x_12623) ;  /* 0x0000000400680947 */ /* 0x000fea0003800000 */
[----:B-1----:R-:W2:Y:S01]  /*8080*/  LDL R5, [R1+0x48] ;  /* 0x0000480001057983 */ /* 0x002ea20000100800 */
[C---:B------:R-:W-:Y:S02]  /*8090*/  VIADD R6, R18.reuse, 0x60 ;  /* 0x0000006012067836 */ /* 0x040fe40000000000 */
[----:B------:R-:W-:Y:S01]  /*80a0*/  VIADD R7, R18, 0x60 ;  /* 0x0000006012077836 */ /* 0x000fe20000000000 */
[----:B------:R-:W3:Y:S01]  /*80b0*/  LDL R40, [R1+0x70] ;  /* 0x0000700001287983 */ /* 0x000ee20000100800 */
[----:B------:R-:W-:-:S03]  /*80c0*/  IMAD.SHL.U32 R6, R6, 0x40, RZ ;  /* 0x0000004006067824 */ /* 0x000fc600078e00ff */
[----:B------:R-:W-:Y:S01]  /*80d0*/  SHF.L.U32 R7, R7, 0x6, RZ ;  /* 0x0000000607077819 */ /* 0x000fe200000006ff */
[----:B------:R-:W-:Y:S01]  /*80e0*/  IMAD.IADD R4, R16, 0x1, R13 ;  /* 0x0000000110047824 */ /* 0x000fe200078e020d */
[----:B------:R-:W-:Y:S02]  /*80f0*/  LOP3.LUT R6, R6, 0x1c0, RZ, 0xc0, !PT ;  /* 0x000001c006067812 */ /* 0x000fe400078ec0ff */
[----:B------:R-:W-:Y:S02]  /*8100*/  LOP3.LUT R7, R7, 0x1c0, RZ, 0xc0, !PT ;  /* 0x000001c007077812 */ /* 0x000fe400078ec0ff */
[----:B------:R-:W-:Y:S02]  /*8110*/  SHF.R.U32.HI R6, RZ, 0x3, R6 ;  /* 0x00000003ff067819 */ /* 0x000fe40000011606 */
[----:B------:R-:W-:-:S04]  /*8120*/  LOP3.LUT R4, R7, 0x38, R4, 0xf8, !PT ;  /* 0x0000003807047812 */ /* 0x000fc800078ef804 */
[----:B------:R-:W-:Y:S01]  /*8130*/  LOP3.LUT R4, R4, R6, RZ, 0x3c, !PT ;  /* 0x0000000604047212 */ /* 0x000fe200078e3cff */
[----:B------:R-:W-:Y:S02]  /*8140*/  IMAD.U32 R37, R12, 0x10000, RZ ;  /* 0x000100000c257824 */ /* 0x000fe400078e00ff */
[----:B------:R-:W-:Y:S01]  /*8150*/  IMAD.U32 R35, R24, 0x10000, RZ ;  /* 0x0001000018237824 */ /* 0x000fe200078e00ff */
[----:B------:R-:W-:Y:S01]  /*8160*/  LOP3.LUT R36, R12, 0xffff0000, RZ, 0xc0, !PT ;  /* 0xffff00000c247812 */ /* 0x000fe200078ec0ff */
[----:B------:R-:W-:Y:S01]  /*8170*/  IMAD.U32 R38, R15, 0x10000, RZ ;  /* 0x000100000f267824 */ /* 0x000fe200078e00ff */
[----:B------:R-:W-:Y:S01]  /*8180*/  LOP3.LUT R24, R24, 0xffff0000, RZ, 0xc0, !PT ;  /* 0xffff000018187812 */ /* 0x000fe200078ec0ff */
[----:B------:R-:W-:Y:S02]  /*8190*/  IMAD.U32 R12, R14, 0x10000, RZ ;  /* 0x000100000e0c7824 */ /* 0x000fe400078e00ff */
[----:B------:R-:W-:Y:S02]  /*81a0*/  IMAD.U32 R41, R21, 0x10000, RZ ;  /* 0x0001000015297824 */ /* 0x000fe400078e00ff */
[----:B------:R-:W-:Y:S01]  /*81b0*/  IMAD.U32 R39, R3, 0x10000, RZ ;  /* 0x0001000003277824 */ /* 0x000fe200078e00ff */
[----:B------:R-:W-:Y:S01]  /*81c0*/  LOP3.LUT R43, R0, 0xffff0000, RZ, 0xc0, !PT ;  /* 0xffff0000002b7812 */ /* 0x000fe200078ec0ff */
[----:B--2---:R-:W-:-:S04]  /*81d0*/  IMAD.IADD R9, R5, 0x1, R4 ;  /* 0x0000000105097824 */ /* 0x004fc800078e0204 */
[----:B------:R-:W-:Y:S01]  /*81e0*/  IMAD R13, R9, 0x2, R2 ;  /* 0x00000002090d7824 */ /* 0x000fe200078e0202 */
[----:B---3--:R-:W-:Y:S04]  /*81f0*/  LDS.128 R4, [R40+0xc400] ;  /* 0x00c4000028047984 */ /* 0x008fe80000000c00 */
[----:B------:R-:W1:Y:S02]  /*8200*/  LDS.128 R8, [R13+0xc400] ;  /* 0x00c400000d087984 */ /* 0x000e640000000c00 */
[----:B-1----:R-:W-:Y:S02]  /*8210*/  IMAD.U32 R30, R8, 0x10000, RZ ;  /* 0x00010000081e7824 */ /* 0x002fe400078e00ff */
[----:B------:R-:W-:Y:S02]  /*8220*/  IMAD.U32 R25, R4, 0x10000, RZ ;  /* 0x0001000004197824 */ /* 0x000fe400078e00ff */
[-C--:B------:R-:W-:Y:S01]  /*8230*/  FMUL.FTZ R34, R37, R30.reuse ;  /* 0x0000001e25227220 */ /* 0x080fe20000410000 */
[----:B------:R-:W-:Y:S01]  /*8240*/  FMUL.FTZ R30, R35, R30 ;  /* 0x0000001e231e7220 */ /* 0x000fe20000410000 */
[----:B------:R-:W-:Y:S01]  /*8250*/  IMAD.U32 R31, R9, 0x10000, RZ ;  /* 0x00010000091f7824 */ /* 0x000fe200078e00ff */
[----:B------:R-:W-:Y:S01]  /*8260*/  LOP3.LUT R8, R8, 0xffff0000, RZ, 0xc0, !PT ;  /* 0xffff000008087812 */ /* 0x000fe200078ec0ff */
[----:B------:R-:W-:-:S02]  /*8270*/  IMAD.U32 R26, R5, 0x10000, RZ ;  /* 0x00010000051a7824 */ /* 0x000fc400078e00ff */
[----:B------:R-:W-:Y:S01]  /*8280*/  FFMA.FTZ R30, R37, R25, R30 ;  /* 0x00000019251e7223 */ /* 0x000fe2000001001e */
[----:B------:R-:W-:Y:S01]  /*8290*/  FMUL.FTZ R37, R38, R31 ;  /* 0x0000001f26257220 */ /* 0x000fe20000410000 */
[----:B------:R-:W-:Y:S01]  /*82a0*/  LOP3.LUT R4, R4, 0xffff0000, RZ, 0xc0, !PT ;  /* 0xffff000004047812 */ /* 0x000fe200078ec0ff */
[----:B------:R-:W-:Y:S01]  /*82b0*/  FFMA.FTZ R34, R35, R25, -R34 ;  /* 0x0000001923227223 */ /* 0x000fe20000010822 */
[-C--:B------:R-:W-:Y:S01]  /*82c0*/  FMUL.FTZ R35, R36, R8.reuse ;  /* 0x0000000824237220 */ /* 0x080fe20000410000 */
[----:B------:R-:W-:Y:S01]  /*82d0*/  FMUL.FTZ R25, R24, R8 ;  /* 0x0000000818197220 */ /* 0x000fe20000410000 */
[----:B------:R-:W-:Y:S02]  /*82e0*/  IMAD.U32 R32, R10, 0x10000, RZ ;  /* 0x000100000a207824 */ /* 0x000fe400078e00ff */
[C---:B------:R-:W-:Y:S01]  /*82f0*/  FMUL.FTZ R31, R12.reuse, R31 ;  /* 0x0000001f0c1f7220 */ /* 0x040fe20000410000 */
[----:B------:R-:W-:Y:S01]  /*8300*/  FFMA.FTZ R37, R12, R26, -R37 ;  /* 0x0000001a0c257223 */ /* 0x000fe20000010825 */
[----:B------:R-:W-:Y:S01]  /*8310*/  LOP3.LUT R10, R10, 0xffff0000, RZ, 0xc0, !PT ;  /* 0xffff00000a0a7812 */ /* 0x000fe200078ec0ff */
[-C--:B------:R-:W-:Y:S01]  /*8320*/  FFMA.FTZ R35, R24, R4.reuse, -R35 ;  /* 0x0000000418237223 */ /* 0x080fe20000010823 */
[----:B------:R-:W-:Y:S01]  /*8330*/  LOP3.LUT R12, R21, 0xffff0000, RZ, 0xc0, !PT ;  /* 0xffff0000150c7812 */ /* 0x000fe200078ec0ff */
[----:B------:R-:W-:Y:S01]  /*8340*/  FFMA.FTZ R25, R36, R4, R25 ;  /* 0x0000000424197223 */ /* 0x000fe20000010019 */
[----:B0-----:R-:W-:-:S02]  /*8350*/  IMAD.U32 R27, R6, 0x10000, RZ ;  /* 0x00010000061b7824 */ /* 0x001fc400078e00ff */
[-C--:B------:R-:W-:Y:S01]  /*8360*/  FMUL.FTZ R4, R41, R32.reuse ;  /* 0x0000002029047220 */ /* 0x080fe20000410000 */
[----:B------:R-:W-:Y:S01]  /*8370*/  LOP3.LUT R8, R3, 0xffff0000, RZ, 0xc0, !PT ;  /* 0xffff000003087812 */ /* 0x000fe200078ec0ff */
[----:B------:R-:W-:Y:S01]  /*8380*/  FMUL.FTZ R32, R39, R32 ;  /* 0x0000002027207220 */ /* 0x000fe20000410000 */
[----:B------:R-:W-:Y:S01]  /*8390*/  LOP3.LUT R6, R6, 0xffff0000, RZ, 0xc0, !PT ;  /* 0xffff000006067812 */ /* 0x000fe200078ec0ff */
[-C--:B------:R-:W-:Y:S01]  /*83a0*/  FMUL.FTZ R21, R12, R10.reuse ;  /* 0x0000000a0c157220 */ /* 0x080fe20000410000 */
[----:B------:R-:W-:Y:S02]  /*83b0*/  IMAD.U32 R33, R11, 0x10000, RZ ;  /* 0x000100000b217824 */ /* 0x000fe400078e00ff */
[-C--:B------:R-:W-:Y:S01]  /*83c0*/  FFMA.FTZ R3, R39, R27.reuse, -R4 ;  /* 0x0000001b27037223 */ /* 0x080fe20000010804 */
[----:B------:R-:W-:Y:S02]  /*83d0*/  IMAD.U32 R24, R0, 0x10000, RZ ;  /* 0x0001000000187824 */ /* 0x000fe400078e00ff */
[C---:B------:R-:W-:Y:S01]  /*83e0*/  FMUL.FTZ R39, R8.reuse, R10 ;  /* 0x0000000a08277220 */ /* 0x040fe20000410000 */
[----:B------:R-:W-:Y:S01]  /*83f0*/  FFMA.FTZ R10, R41, R27, R32 ;  /* 0x0000001b290a7223 */ /* 0x000fe20000010020 */
[----:B------:R-:W-:Y:S01]  /*8400*/  LOP3.LUT R9, R9, 0xffff0000, RZ, 0xc0, !PT ;  /* 0xffff000009097812 */ /* 0x000fe200078ec0ff */
[----:B------:R-:W-:Y:S01]  /*8410*/  FFMA.FTZ R8, R8, R6, -R21 ;  /* 0x0000000608087223 */ /* 0x000fe20000010815 */
[----:B------:R-:W-:Y:S01]  /*8420*/  LOP3.LUT R11, R11, 0xffff0000, RZ, 0xc0, !PT ;  /* 0xffff00000b0b7812 */ /* 0x000fe200078ec0ff */
[----:B------:R-:W-:Y:S01]  /*8430*/  IMAD.U32 R28, R7, 0x10000, RZ ;  /* 0x00010000071c7824 */ /* 0x000fe200078e00ff */
[----:B------:R-:W-:Y:S01]  /*8440*/  LOP3.LUT R41, R15, 0xffff0000, RZ, 0xc0, !PT ;  /* 0xffff00000f297812 */ /* 0x000fe200078ec0ff */
[----:B------:R-:W-:-:S02]  /*8450*/  IMAD.U32 R4, R20, 0x10000, RZ ;  /* 0x0001000014047824 */ /* 0x000fc400078e00ff */
[-C--:B------:R-:W-:Y:S01]  /*8460*/  FMUL.FTZ R27, R24, R33.reuse ;  /* 0x00000021181b7220 */ /* 0x080fe20000410000 */
[----:B------:R-:W-:Y:S02]  /*8470*/  LOP3.LUT R15, R14, 0xffff0000, RZ, 0xc0, !PT ;  /* 0xffff00000e0f7812 */ /* 0x000fe400078ec0ff */
[----:B------:R-:W-:Y:S01]  /*8480*/  LOP3.LUT R21, R20, 0xffff0000, RZ, 0xc0, !PT ;  /* 0xffff000014157812 */ /* 0x000fe200078ec0ff */
[----:B------:R-:W-:Y:S01]  /*8490*/  FFMA.FTZ R39, R12, R6, R39 ;  /* 0x000000060c277223 */ /* 0x000fe20000010027 */
[----:B------:R-:W-:Y:S01]  /*84a0*/  LOP3.LUT R5, R5, 0xffff0000, RZ, 0xc0, !PT ;  /* 0xffff000005057812 */ /* 0x000fe200078ec0ff */
[C---:B------:R-:W-:Y:S01]  /*84b0*/  FMUL.FTZ R33, R4.reuse, R33 ;  /* 0x0000002104217220 */ /* 0x040fe20000410000 */
[----:B------:R-:W-:Y:S01]  /*84c0*/  LOP3.LUT R7, R7, 0xffff0000, RZ, 0xc0, !PT ;  /* 0xffff000007077812 */ /* 0x000fe200078ec0ff */
[----:B------:R-:W-:Y:S01]  /*84d0*/  FFMA.FTZ R27, R4, R28, -R27 ;  /* 0x0000001c041b7223 */ /* 0x000fe2000001081b */
        /* <DEDUP_REMOVED lines=18> */
[----:B------:R3:W-:Y:S04]  /*8600*/  STS.128 [R40+0xc400], R4 ;  /* 0x00c4000428007388 */ /* 0x0007e80000000c00 */
[----:B------:R3:W-:Y:S02]  /*8610*/  STS.128 [R13+0xc400], R8 ;  /* 0x00c400080d007388 */ /* 0x0007e40000000c00 */
.L_x_12623:
[----:B------:R-:W-:Y:S05]  /*8620*/  BSYNC B0 ;  /* 0x0000000000007941 */ /* 0x000fea0003800000 */
.L_x_12612:
        /* <DEDUP_REMOVED lines=8> */
.L_x_12609:
[----:B------:R-:W-:-:S13]  /*86b0*/  ISETP.NE.AND P0, PT, R155, 0x3, PT ;  /* 0x000000039b00780c */ /* 0x000fda0003f05270 */
[----:B------:R-:W-:Y:S05]  /*86c0*/  @!P0 BRA `(.L_x_12633) ;  /* 0x0000000000048947 */ /* 0x000fea0003800000 */
[----:B------:R-:W-:Y:S01]  /*86d0*/  BPT.TRAP 0x1 ;  /* 0x000000040000795c */ /* 0x000fe20000300000 */
.L_x_12633:
[----:B01-3--:R-:W-:Y:S01]  /*86e0*/  IMAD R8, R152, 0x8, R2 ;  /* 0x0000000898087824 */ /* 0x00bfe200078e0202 */
[----:B--2---:R-:W-:-:S04]  /*86f0*/  SHF.L.U32 R3, R156, 0x1f, RZ ;  /* 0x0000001f9c037819 */ /* 0x004fc800000006ff */
[----:B------:R0:W1:Y:S01]  /*8700*/  SYNCS.PHASECHK.TRANS64.TRYWAIT P1, [R8+URZ+0x30830], R3 ;  /* 0x03083003080075a7 */ /* 0x000062000802017f */
[----:B------:R-:W-:Y:S05]  /*8710*/  @!P0 BRA `(.L_x_12634) ;  /* 0x0000000000048947 */ /* 0x000fea0003800000 */
[----:B------:R-:W-:Y:S01]  /*8720*/  BPT.TRAP 0x1 ;  /* 0x000000040000795c */ /* 0x000fe20000300000 */
.L_x_12634:
[----:B------:R-:W-:Y:S01]  /*8730*/  VIADD R0, R2, 0x12400 ;  /* 0x0001240002007836 */ /* 0x000fe20000000000 */
[----:B------:R-:W-:Y:S01]  /*8740*/  LOP3.LUT R4, R29, 0x10000, RZ, 0xfc, !PT ;  /* 0x000100001d047812 */ /* 0x000fe200078efcff */
[----:B------:R-:W-:-:S03]  /*8750*/  IMAD.MOV.U32 R5, RZ, RZ, 0x40000040 ;  /* 0x40000040ff057424 */ /* 0x000fc600078e00ff */
[----:B------:R-:W-:Y:S02]  /*8760*/  SHF.R.U32.HI R0, RZ, 0x4, R0 ;  /* 0x00000004ff007819 */ /* 0x000fe40000011600 */
[----:B------:R2:W-:Y:S02]  /*8770*/  STL.64 [R1+0x10], R4 ;  /* 0x0000100401007387 */ /* 0x0005e40000100a00 */
[----:B------:R-:W-:-:S04]  /*8780*/  LOP3.LUT R0, R0, 0x3fff, RZ, 0xc0, !PT ;  /* 0x00003fff00007812 */ /* 0x000fc800078ec0ff */
[----:B------:R-:W-:-:S05]  /*8790*/  LOP3.LUT R0, R0, 0x10000, RZ, 0xfc, !PT ;  /* 0x0001000000007812 */ /* 0x000fca00078efcff */
[----:B------:R2:W-:Y:S01]  /*87a0*/  STL [R1+0x44], R0 ;  /* 0x0000440001007387 */ /* 0x0005e20000100800 */
[----:B-1----:R-:W-:Y:S05]  /*87b0*/  @P1 BRA `(.L_x_12635) ;  /* 0x0000000000081947 */ /* 0x002fea0003800000 */
[----:B------:R-:W1:Y:S02]  /*87c0*/  SYNCS.PHASECHK.TRANS64.TRYWAIT P1, [R8+URZ+0x30830], R3 ;  /* 0x03083003080075a7 */ /* 0x000e64000802017f */
[----:B-1----:R-:W-:Y:S05]  /*87d0*/  @!P1 BRA `(.L_x_12636) ;  /* 0x000000fc00909947 */ /* 0x002fea0003800000 */
.L_x_12635:
[----:B--2---:R-:W2:Y:S04]  /*87e0*/  LDL R0, [R1+0x44] ;  /* 0x0000440001007983 */ /* 0x004ea80000100800 */
[----:B------:R-:W3:Y:S01]  /*87f0*/  LDL.64 R10, [R1+0x10] ;  /* 0x00001000010a7983 */ /* 0x000ee20000100a00 */
[----:B------:R-:W-:Y:S01]  /*8800*/  IMAD.MOV.U32 R5, RZ, RZ, 0x40000040 ;  /* 0x40000040ff057424 */ /* 0x000fe200078e00ff */
[----:B------:R-:W-:Y:S05]  /*8810*/  WARPSYNC.ALL ;  /* 0x0000000000007948 */ /* 0x000fea0003800000 */
[----:B------:R-:W-:Y:S01]  /*8820*/  R2UR UR7, R5 ;  /* 0x00000000050772ca */ /* 0x000fe200000e0000 */
[----:B-----5:R-:W-:Y:S01]  /*8830*/  WARPGROUP.ARRIVE ;  /* 0x00000000000079c5 */ /* 0x020fe20000000000 */
[----:B------:R-:W-:Y:S01]  /*8840*/  IMAD.MOV.U32 R7, RZ, RZ, 0x40000040 ;  /* 0x40000040ff077424 */ /* 0x000fe200078e00ff */
[----:B------:R-:W-:Y:S01]  /*8850*/  P2R R9, PR, RZ, 0x1 ;  /* 0x00000001ff097803 */ /* 0x000fe20000000000 */
[----:B------:R-:W-:-:S03]  /*8860*/  IMAD.MOV.U32 R15, RZ, RZ, 0x40000040 ;  /* 0x40000040ff0f7424 */ /* 0x000fc600078e00ff */
[----:B------:R-:W4:Y:S01]  /*8870*/  S2R R137, SR_TID.X ;  /* 0x0000000000897919 */ /* 0x000f220000002100 */
[----:B------:R-:W-:Y:S02]  /*8880*/  IMAD.MOV.U32 R13, RZ, RZ, 0x40000040 ;  /* 0x40000040ff0d7424 */ /* 0x000fe400078e00ff */
[----:B------:R-:W-:Y:S01]  /*8890*/  IMAD.MOV.U32 R5, RZ, RZ, 0x40000040 ;  /* 0x40000040ff057424 */ /* 0x000fe200078e00ff */
[----:B----4-:R-:W-:Y:S01]  /*88a0*/  LOP3.LUT R137, R137, 0x7f, RZ, 0xc0, !PT ;  /* 0x0000007f89897812 */ /* 0x010fe200078ec0ff */
[----:B--2---:R-:W-:Y:S02]  /*88b0*/  IMAD R4, R152, 0x600, R0 ;  /* 0x0000060098047824 */ /* 0x004fe400078e0200 */
[----:B------:R-:W2:Y:S01]  /*88c0*/  S2R R0, SR_TID.X ;  /* 0x0000000000007919 */ /* 0x000ea20000002100 */
[----:B---3--:R-:W-:Y:S01]  /*88d0*/  R2UR UR4, R10 ;  /* 0x000000000a0472ca */ /* 0x008fe200000e0000 */
[----:B------:R-:W-:Y:S01]  /*88e0*/  VIADD R6, R4, 0x2 ;  /* 0x0000000204067836 */ /* 0x000fe20000000000 */
[----:B------:R-:W-:Y:S01]  /*88f0*/  R2UR UR5, R11 ;  /* 0x000000000b0572ca */ /* 0x000fe200000e0000 */
[----:B------:R-:W-:Y:S01]  /*8900*/  VIADD R14, R10, 0x2 ;  /* 0x000000020a0e7836 */ /* 0x000fe20000000000 */
[----:B------:R-:W-:Y:S01]  /*8910*/  R2UR UR6, R4 ;  /* 0x00000000040672ca */ /* 0x000fe200000e0000 */
[----:B------:R-:W-:-:S03]  /*8920*/  VIADD R12, R10, 0x4 ;  /* 0x000000040a0c7836 */ /* 0x000fc60000000000 */
[----:B------:R3:W-:Y:S04]  /*8930*/  STL.64 [R1+0x28], R14 ;  /* 0x0000280e01007387 */ /* 0x0007e80000100a00 */
[----:B------:R-:W-:Y:S05]  /*8940*/  STL.64 [R1+0x20], R12 ;  /* 0x0000200c01007387 */ /* 0x000fea0000100a00 */
[----:B------:R-:W-:Y:S01]  /*8950*/  HGMMA.64x192x16.F32.BF16 R24, gdesc[UR4], RZ, !UPT, gsb0 ;  /* 0x02e00000041879f0 */ /* 0x000fe2000c0018ff */
[----:B------:R-:W-:Y:S01]  /*8960*/  R2UR UR6, R6 ;  /* 0x00000000060672ca */ /* 0x000fe200000e0000 */
[----:B------:R-:W-:Y:S01]  /*8970*/  VIADD R6, R4, 0x4 ;  /* 0x0000000404067836 */ /* 0x000fe20000000000 */
[----:B------:R-:W-:Y:S01]  /*8980*/  R2UR UR7, R7 ;  /* 0x00000000070772ca */ /* 0x000fe200000e0000 */
[----:B------:R-:W-:Y:S01]  /*8990*/  IMAD.MOV.U32 R7, RZ, RZ, 0x40000040 ;  /* 0x40000040ff077424 */ /* 0x000fe200078e00ff */
[----:B------:R-:W-:Y:S01]  /*89a0*/  R2UR UR4, R14 ;  /* 0x000000000e0472ca */ /* 0x000fe200000e0000 */
[----:B------:R-:W-:Y:S01]  /*89b0*/  VIADD R4, R4, 0x6 ;  /* 0x0000000604047836 */ /* 0x000fe20000000000 */
[----:B------:R-:W-:Y:S01]  /*89c0*/  R2UR UR5, R15 ;  /* 0x000000000f0572ca */ /* 0x000fe200000e0000 */
[----:B--2---:R-:W-:Y:S01]  /*89d0*/  VIADD R0, R0, 0xffffff80 ;  /* 0xffffff8000007836 */ /* 0x004fe20000000000 */
[----:B------:R-:W-:-:S02]  /*89e0*/  WARPGROUP.DEPBAR.LE gsb0, 0x0 ;  /* 0x00008000000079c5 */ /* 0x000fc40000010000 */
[----:B------:R-:W-:-:S09]  /*89f0*/  WARPGROUP.ARRIVE ;  /* 0x00000000000079c5 */ /* 0x000fd20000000000 */
[----:B------:R-:W-:Y:S01]  /*8a00*/  HGMMA.64x192x16.F32.BF16 R24, gdesc[UR4], R24, gsb0 ;  /* 0x02e00000041879f0 */ /* 0x000fe20008001818 */
[----:B------:R-:W-:Y:S01]  /*8a10*/  R2UR UR6, R6 ;  /* 0x00000000060672ca */ /* 0x000fe200000e0000 */
[----:B------:R-:W-:Y:S01]  /*8a20*/  VIADD R6, R10, 0x6 ;  /* 0x000000060a067836 */ /* 0x000fe20000000000 */
[----:B------:R-:W-:Y:S02]  /*8a30*/  R2UR UR7, R7 ;  /* 0x00000000070772ca */ /* 0x000fe400000e0000 */
[----:B------:R-:W-:Y:S02]  /*8a40*/  R2UR UR4, R12 ;  /* 0x000000000c0472ca */ /* 0x000fe400000e0000 */
[----:B------:R-:W-:Y:S02]  /*8a50*/  R2UR UR5, R13 ;  /* 0x000000000d0572ca */ /* 0x000fe400000e0000 */
[----:B------:R-:W-:Y:S02]  /*8a60*/  MOV R7, 0x40000040 ;  /* 0x4000004000077802 */ /* 0x000fe40000000f00 */
[----:B------:R-:W-:-:S03]  /*8a70*/  SHF.R.S32.HI R10, RZ, 0x1f, R0 ;  /* 0x0000001fff0a7819 */ /* 0x000fc60000011400 */
[----:B------:R2:W-:Y:S01]  /*8a80*/  STL.64 [R1+0x18], R6 ;  /* 0x0000180601007387 */ /* 0x0005e20000100a00 */
[----:B------:R-:W-:-:S04]  /*8a90*/  LEA.HI R10, R10, R0, RZ, 0x7 ;  /* 0x000000000a0a7211 */ /* 0x000fc800078f38ff */
[----:B------:R-:W-:-:S05]  /*8aa0*/  LOP3.LUT R10, R10, 0xffffff80, RZ, 0xc0, !PT ;  /* 0xffffff800a0a7812 */ /* 0x000fca00078ec0ff */
[----:B------:R-:W-:-:S05]  /*8ab0*/  IMAD.IADD R10, R0, 0x1, -R10 ;  /* 0x00000001000a7824 */ /* 0x000fca00078e0a0a */
[----:B------:R-:W-:-:S04]  /*8ac0*/  SHF.R.S32.HI R0, RZ, 0x1f, R10 ;  /* 0x0000001fff007819 */ /* 0x000fc8000001140a */
[----:B------:R-:W-:-:S04]  /*8ad0*/  LEA.HI R0, R0, R10, RZ, 0x2 ;  /* 0x0000000a00007211 */ /* 0x000fc800078f10ff */
[----:B------:R-:W-:-:S05]  /*8ae0*/  LOP3.LUT R0, R0, 0x7ffffffc, RZ, 0xc0, !PT ;  /* 0x7ffffffc00007812 */ /* 0x000fca00078ec0ff */
[----:B------:R-:W-:-:S04]  /*8af0*/  IMAD.IADD R0, R10, 0x1, -R0 ;  /* 0x000000010a007824 */ /* 0x000fc800078e0a00 */
[----:B01----:R-:W-:-:S05]  /*8b00*/  IMAD.SHL.U32 R3, R0, 0x2, RZ ;  /* 0x0000000200037824 */ /* 0x003fca00078e00ff */
[----:B------:R-:W-:Y:S01]  /*8b10*/  IADD3 R3, R120, 0xc0, -R3 ;  /* 0x000000c078037810 */ /* 0x000fe20007ffe803 */
[----:B------:R-:W-:Y:S02]  /*8b20*/  WARPGROUP.DEPBAR.LE gsb0, 0x0 ;  /* 0x00008000000079c5 */ /* 0x000fe40000010000 */
[----:B------:R-:W-:-:S06]  /*8b30*/  WARPGROUP.ARRIVE ;  /* 0x00000000000079c5 */ /* 0x000fcc0000000000 */
[----:B------:R-:W-:Y:S01]  /*8b40*/  HGMMA.64x192x16.F32.BF16 R24, gdesc[UR4], R24, gsb0 ;  /* 0x02e00000041879f0 */ /* 0x000fe20008001818 */
[----:B------:R-:W-:Y:S01]  /*8b50*/  R2UR UR6, R4 ;  /* 0x00000000040672ca */ /* 0x000fe200000e0000 */
[----:B------:R-:W-:Y:S01]  /*8b60*/  IMAD R4, R136, -0xc0, R3 ;  /* 0xffffff4088047824 */ /* 0x000fe200078e0203 */
[----:B------:R-:W-:Y:S02]  /*8b70*/  R2UR UR7, R5 ;  /* 0x00000000050772ca */ /* 0x000fe400000e0000 */
[----:B------:R-:W-:Y:S02]  /*8b80*/  R2UR UR4, R6 ;  /* 0x00000000060472ca */ /* 0x000fe400000e0000 */
[----:B------:R-:W-:Y:S02]  /*8b90*/  R2UR UR5, R7 ;  /* 0x00000000070572ca */ /* 0x000fe400000e0000 */
[C---:B------:R-:W-:Y:S02]  /*8ba0*/  ISETP.GT.AND P4, PT, R4.reuse, RZ, PT ;  /* 0x000000ff0400720c */ /* 0x040fe40003f84270 */
[----:B------:R-:W-:-:S02]  /*8bb0*/  ISETP.GT.AND P3, PT, R4, 0x1, PT ;  /* 0x000000010400780c */ /* 0x000fc40003f64270 */
[C---:B------:R-:W-:Y:S02]  /*8bc0*/  ISETP.GT.AND P1, PT, R4.reuse, 0x8, PT ;  /* 0x000000080400780c */ /* 0x040fe40003f24270 */
[C---:B------:R-:W-:Y:S02]  /*8bd0*/  ISETP.GT.AND P2, PT, R4.reuse, 0x9, PT ;  /* 0x000000090400780c */ /* 0x040fe40003f44270 */
[C---:B------:R-:W-:Y:S02]  /*8be0*/  ISETP.GT.AND P5, PT, R4.reuse, 0x10, PT ;  /* 0x000000100400780c */ /* 0x040fe40003fa4270 */
[C---:B------:R-:W-:Y:S02]  /*8bf0*/  ISETP.GT.AND P0, PT, R4.reuse, 0x99, PT ;  /* 0x000000990400780c */ /* 0x040fe40003f04270 */
[----:B------:R-:W-:Y:S01]  /*8c00*/  ISETP.GT.AND P6, PT, R4, 0xa0, PT ;  /* 0x000000a00400780c */ /* 0x000fe20003fc4270 */
[----:B------:R-:W-:Y:S02]  /*8c10*/  WARPGROUP.DEPBAR.LE gsb0, 0x0 ;  /* 0x00008000000079c5 */ /* 0x000fe40000010000 */
[----:B------:R-:W-:-:S06]  /*8c20*/  WARPGROUP.ARRIVE ;  /* 0x00000000000079c5 */ /* 0x000fcc0000000000 */
[----:B------:R-:W-:Y:S01]  /*8c30*/  HGMMA.64x192x16.F32.BF16 R24, gdesc[UR4], R24, gsb0 ;  /* 0x02e00000041879f0 */ /* 0x000fe20008001818 */
[----:B------:R-:W-:Y:S02]  /*8c40*/  ULDC UR4, c[0x0][0x988] ;  /* 0x0002620000047ab9 */ /* 0x000fe40000000800 */
        /* <DEDUP_REMOVED lines=167> */
[----:B------:R-:W-:Y:S02]  /*96c0*/  FSEL R113, R113, -INF , P4 ;  /* 0xff80000071717808 */ /* 0x000fe40002000000 */
[----:B------:R-:W-:Y:S02]  /*96d0*/  FMNMX.FTZ R0, R112, R0, !PT ;  /* 0x0000000070007209 */ /* 0x000fe40007810000 */
[----:B------:R-:W-:Y:S02]  /*96e0*/  ISETP.GT.AND P5, PT, R4, 0xb8, PT ;  /* 0x000000b80400780c */ /* 0x000fe40003fa4270 */
[----:B------:R-:W-:Y:S02]  /*96f0*/  FMNMX.FTZ R0, R113, R0, !PT ;  /* 0x0000000071007209 */ /* 0x000fe40007810000 */
[----:B------:R-:W-:Y:S02]  /*9700*/  FSEL R116, R116, -INF , P5 ;  /* 0xff80000074747808 */ /* 0x000fe40002800000 */
[----:B------:R-:W-:-:S02]  /*9710*/  ISETP.GT.AND P6, PT, R4, 0xb9, PT ;  /* 0x000000b90400780c */ /* 0x000fc40003fc4270 */
[----:B------:R-:W-:Y:S02]  /*9720*/  FMNMX.FTZ R0, R116, R0, !PT ;  /* 0x0000000074007209 */ /* 0x000fe40007810000 */
[----:B------:R-:W-:Y:S02]  /*9730*/  FSEL R117, R117, -INF , P6 ;  /* 0xff80000075757808 */ /* 0x000fe40003000000 */
[----:B---3--:R-:W-:Y:S02]  /*9740*/  FMNMX.FTZ R14, R135, R134, !PT ;  /* 0x00000086870e7209 */ /* 0x008fe40007810000 */
[----:B------:R-:W-:Y:S02]  /*9750*/  FMNMX.FTZ R0, R117, R0, !PT ;  /* 0x0000000075007209 */ /* 0x000fe40007810000 */
[----:B------:R-:W-:Y:S02]  /*9760*/  FMNMX.FTZ R11, R133, R14, !PT ;  /* 0x0000000e850b7209 */ /* 0x000fe40007810000 */
[----:B------:R-:W-:Y:S01]  /*9770*/  P2R R10, PR, RZ, 0x4 ;  /* 0x00000004ff0a7803 */ /* 0x000fe20000000000 */
[----:B------:R-:W0:Y:S01]  /*9780*/  SHFL.BFLY PT, R3, R0, 0x2, 0x1f ;  /* 0x0c401f0000037f89 */ /* 0x000e2200000e0000 */
[----:B------:R-:W-:-:S02]  /*9790*/  FMNMX.FTZ R14, R132, R11, !PT ;  /* 0x0000000b840e7209 */ /* 0x000fc40007810000 */
[----:B--2---:R-:W-:Y:S02]  /*97a0*/  P2R R6, PR, RZ, 0x1 ;  /* 0x00000001ff067803 */ /* 0x004fe40000000000 */
[----:B------:R-:W-:Y:S02]  /*97b0*/  FMNMX.FTZ R11, R131, R14, !PT ;  /* 0x0000000e830b7209 */ /* 0x000fe40007810000 */
[----:B------:R-:W-:Y:S02]  /*97c0*/  ISETP.GT.AND P0, PT, R4, 0xa0, PT ;  /* 0x000000a00400780c */ /* 0x000fe40003f04270 */
[----:B------:R-:W-:Y:S02]  /*97d0*/  FMNMX.FTZ R14, R130, R11, !PT ;  /* 0x0000000b820e7209 */ /* 0x000fe40007810000 */
[----:B------:R-:W-:Y:S02]  /*97e0*/  FSEL R106, R106, -INF , P0 ;  /* 0xff8000006a6a7808 */ /* 0x000fe40000000000 */
[----:B------:R-:W-:-:S02]  /*97f0*/  FMNMX.FTZ R11, R129, R14, !PT ;  /* 0x0000000e810b7209 */ /* 0x000fc40007810000 */
[----:B------:R-:W-:Y:S02]  /*9800*/  ISETP.NE.AND P0, PT, R6, RZ, PT ;  /* 0x000000ff0600720c */ /* 0x000fe40003f05270 */
[----:B------:R-:W-:Y:S02]  /*9810*/  FMNMX.FTZ R14, R128, R11, !PT ;  /* 0x0000000b800e7209 */ /* 0x000fe40007810000 */
[----:B------:R-:W-:Y:S02]  /*9820*/  FSEL R107, R107, -INF , P0 ;  /* 0xff8000006b6b7808 */ /* 0x000fe40000000000 */
[----:B------:R-:W-:Y:S02]  /*9830*/  FMNMX.FTZ R11, R127, R14, !PT ;  /* 0x0000000e7f0b7209 */ /* 0x000fe40007810000 */
[----:B------:R-:W-:Y:S02]  /*9840*/  ISETP.NE.AND P0, PT, R9, RZ, PT ;  /* 0x000000ff0900720c */ /* 0x000fe40003f05270 */
[----:B0-----:R-:W-:-:S02]  /*9850*/  FMNMX.FTZ R3, R0, R3, !PT ;  /* 0x0000000300037209 */ /* 0x001fc40007810000 */
[----:B------:R-:W-:Y:S02]  /*9860*/  FMNMX.FTZ R14, R126, R11, !PT ;  /* 0x0000000b7e0e7209 */ /* 0x000fe40007810000 */
[----:B------:R-:W-:Y:S01]  /*9870*/  P2R R7, PR, RZ, 0x2 ;  /* 0x00000002ff077803 */ /* 0x000fe20000000000 */
[----:B------:R-:W0:Y:S01]  /*9880*/  SHFL.BFLY PT, R0, R3, 0x1, 0x1f ;  /* 0x0c201f0003007f89 */ /* 0x000e2200000e0000 */
[----:B------:R-:W-:Y:S02]  /*9890*/  FMNMX.FTZ R11, R125, R14, !PT ;  /* 0x0000000e7d0b7209 */ /* 0x000fe40007810000 */
[----:B------:R-:W-:Y:S02]  /*98a0*/  ISETP.GT.AND P1, PT, R4, 0x99, PT ;  /* 0x000000990400780c */ /* 0x000fe40003f24270 */
[----:B------:R-:W-:Y:S02]  /*98b0*/  FMNMX.FTZ R14, R124, R11, !PT ;  /* 0x0000000b7c0e7209 */ /* 0x000fe40007810000 */
[----:B------:R-:W-:-:S02]  /*98c0*/  FSEL R103, R103, -INF , P1 ;  /* 0xff80000067677808 */ /* 0x000fc40000800000 */
[----:B------:R-:W-:Y:S02]  /*98d0*/  FMNMX.FTZ R11, R123, R14, !PT ;  /* 0x0000000e7b0b7209 */ /* 0x000fe40007810000 */
[----:B------:R-:W-:Y:S02]  /*98e0*/  ISETP.NE.AND P1, PT, R7, RZ, PT ;  /* 0x000000ff0700720c */ /* 0x000fe40003f25270 */
[----:B------:R-:W-:Y:S02]  /*98f0*/  FMNMX.FTZ R14, R122, R11, !PT ;  /* 0x0000000b7a0e7209 */ /* 0x000fe40007810000 */
[----:B------:R-:W-:Y:S02]  /*9900*/  FSEL R110, R110, -INF , P1 ;  /* 0xff8000006e6e7808 */ /* 0x000fe40000800000 */
[----:B------:R-:W-:Y:S02]  /*9910*/  FMNMX.FTZ R11, R121, R14, !PT ;  /* 0x0000000e790b7209 */ /* 0x000fe40007810000 */
[----:B------:R-:W-:-:S02]  /*9920*/  FSEL R114, R114, -INF , P3 ;  /* 0xff80000072727808 */ /* 0x000fc40001800000 */
[----:B------:R-:W-:Y:S02]  /*9930*/  FMNMX.FTZ R11, R120, R11, !PT ;  /* 0x0000000b780b7209 */ /* 0x000fe40007810000 */
[----:B------:R-:W-:Y:S02]  /*9940*/  FSEL R115, R115, -INF , P4 ;  /* 0xff80000073737808 */ /* 0x000fe40002000000 */
[----:B0-----:R-:W-:Y:S01]  /*9950*/  FMNMX.FTZ R3, R3, R0, !PT ;  /* 0x0000000003037209 */ /* 0x001fe20007810000 */
[----:B------:R-:W-:Y:S01]  /*9960*/  IMAD.U32 R0, RZ, RZ, UR4 ;  /* 0x00000004ff007e24 */ /* 0x000fe2000f8e00ff */
[----:B------:R-:W-:Y:S02]  /*9970*/  FMNMX.FTZ R14, R58, R11, !PT ;  /* 0x0000000b3a0e7209 */ /* 0x000fe40007810000 */
[C---:B------:R-:W-:Y:S01]  /*9980*/  FSETP.NEU.FTZ.AND P2, PT, R3.reuse, -INF , PT ;  /* 0xff8000000300780b */ /* 0x040fe20003f5d000 */
[----:B------:R-:W-:Y:S01]  /*9990*/  FMUL.FTZ R5, R3, R0 ;  /* 0x0000000003057220 */ /* 0x000fe20000410000 */
[----:B------:R-:W-:-:S02]  /*99a0*/  FMNMX.FTZ R11, R59, R14, !PT ;  /* 0x0000000e3b0b7209 */ /* 0x000fc40007810000 */
[----:B------:R-:W-:Y:S02]  /*99b0*/  FSEL R118, R118, -INF , P5 ;  /* 0xff80000076767808 */ /* 0x000fe40002800000 */
[----:B------:R-:W-:Y:S02]  /*99c0*/  FSEL R5, R5, RZ, P2 ;  /* 0x000000ff05057208 */ /* 0x000fe40001000000 */
[----:B------:R-:W-:Y:S02]  /*99d0*/  ISETP.NE.AND P2, PT, R10, RZ, PT ;  /* 0x000000ff0a00720c */ /* 0x000fe40003f45270 */
[----:B------:R-:W-:Y:S01]  /*99e0*/  FSEL R119, R119, -INF , P6 ;  /* 0xff80000077777808 */ /* 0x000fe20003000000 */
[-CC-:B------:R-:W-:Y:S01]  /*99f0*/  FFMA.FTZ R6, R25, R0.reuse, -R5.reuse ;  /* 0x0000000019067223 */ /* 0x180fe20000010805 */
[-CC-:B------:R-:W-:Y:S01]  /*9a00*/  FFMA.FTZ R25, R32, R0.reuse, -R5.reuse ;  /* 0x0000000020197223 */ /* 0x180fe20000010805 */
[----:B------:R-:W-:Y:S01]  /*9a10*/  FMNMX.FTZ R32, R62, R11, !PT ;  /* 0x0000000b3e207209 */ /* 0x000fe20007810000 */
[-CC-:B------:R-:W-:Y:S01]  /*9a20*/  FFMA.FTZ R27, R36, R0.reuse, -R5.reuse ;  /* 0x00000000241b7223 */ /* 0x180fe20000010805 */
[-CC-:B------:R-:W-:Y:S01]  /*9a30*/  FFMA.FTZ R9, R40, R0.reuse, -R5.reuse ;  /* 0x0000000028097223 */ /* 0x180fe20000010805 */
[----:B------:R-:W-:Y:S01]  /*9a40*/  FSEL R111, R111, -INF , P2 ;  /* 0xff8000006f6f7808 */ /* 0x000fe20001000000 */
[--C-:B------:R-:W-:Y:S01]  /*9a50*/  FFMA.FTZ R7, R28, R0, -R5.reuse ;  /* 0x000000001c077223 */ /* 0x100fe20000010805 */
[----:B------:R-:W-:Y:S01]  /*9a60*/  FMNMX.FTZ R11, R63, R32, !PT ;  /* 0x000000203f0b7209 */ /* 0x000fe20007810000 */
[-CC-:B------:R-:W-:Y:S01]  /*9a70*/  FFMA.FTZ R28, R49, R0.reuse, -R5.reuse ;  /* 0x00000000311c7223 */ /* 0x180fe20000010805 */
[-CC-:B------:R-:W-:Y:S01]  /*9a80*/  FFMA.FTZ R30, R37, R0.reuse, -R5.reuse ;  /* 0x00000000251e7223 */ /* 0x180fe20000010805 */
        /* <DEDUP_REMOVED lines=9> */
[----:B------:R-:W-:Y:S01]  /*9b20*/  FMNMX.FTZ R34, R70, R11, !PT ;  /* 0x0000000b46227209 */ /* 0x000fe20007810000 */
[-CC-:B------:R-:W-:Y:S01]  /*9b30*/  FFMA.FTZ R10, R41, R0.reuse, -R5.reuse ;  /* 0x00000000290a7223 */ /* 0x180fe20000010805 */
[----:B------:R-:W0:Y:S01]  /*9b40*/  MUFU.EX2 R4, R4 ;  /* 0x0000000400047308 */ /* 0x000e220000000800 */
[--C-:B------:R-:W-:Y:S01]  /*9b50*/  FFMA.FTZ R20, R45, R0, -R5.reuse ;  /* 0x000000002d147223 */ /* 0x100fe20000010805 */
[----:B------:R-:W-:Y:S01]  /*9b60*/  FMNMX.FTZ R11, R71, R34, !PT ;  /* 0x00000022470b7209 */ /* 0x000fe20007810000 */
[-CC-:B------:R-:W-:Y:S01]  /*9b70*/  FFMA.FTZ R21, R48, R0.reuse, -R5.reuse ;  /* 0x0000000030157223 */ /* 0x180fe20000010805 */
[-CC-:B------:R-:W-:Y:S01]  /*9b80*/  FFMA.FTZ R29, R52, R0.reuse, -R5.reuse ;  /* 0x00000000341d7223 */ /* 0x180fe20000010805 */
[-CC-:B------:R-:W-:Y:S01]  /*9b90*/  FFMA.FTZ R31, R53, R0.reuse, -R5.reuse ;  /* 0x00000000351f7223 */ /* 0x180fe20000010805 */
[----:B------:R-:W-:Y:S01]  /*9ba0*/  FMNMX.FTZ R34, R74, R11, !PT ;  /* 0x0000000b4a227209 */ /* 0x000fe20007810000 */
[-CC-:B------:R-:W-:Y:S01]  /*9bb0*/  FFMA.FTZ R42, R56, R0.reuse, -R5.reuse ;  /* 0x00000000382a7223 */ /* 0x180fe20000010805 */
[----:B------:R-:W1:Y:S01]  /*9bc0*/  MUFU.EX2 R7, R7 ;  /* 0x0000000700077308 */ /* 0x000e620000000800 */
[--C-:B------:R-:W-:Y:S01]  /*9bd0*/  FFMA.FTZ R44, R60, R0, -R5.reuse ;  /* 0x000000003c2c7223 */ /* 0x100fe20000010805 */
[----:B------:R-:W-:Y:S01]  /*9be0*/  FMNMX.FTZ R11, R75, R34, !PT ;  /* 0x000000224b0b7209 */ /* 0x000fe20007810000 */
[-CC-:B------:R-:W-:Y:S01]  /*9bf0*/  FFMA.FTZ R57, R93, R0.reuse, -R5.reuse ;  /* 0x000000005d397223 */ /* 0x180fe20000010805 */
[-CC-:B------:R-:W-:Y:S01]  /*9c00*/  FFMA.FTZ R52, R61, R0.reuse, -R5.reuse ;  /* 0x000000003d347223 */ /* 0x180fe20000010805 */
[-CC-:B------:R-:W-:Y:S01]  /*9c10*/  FFMA.FTZ R13, R64, R0.reuse, -R5.reuse ;  /* 0x00000000400d7223 */ /* 0x180fe20000010805 */
[----:B------:R-:W-:Y:S01]  /*9c20*/  FMNMX.FTZ R34, R78, R11, !PT ;  /* 0x0000000b4e227209 */ /* 0x000fe20007810000 */
[-CC-:B------:R-:W-:Y:S01]  /*9c30*/  FFMA.FTZ R14, R65, R0.reuse, -R5.reuse ;  /* 0x00000000410e7223 */ /* 0x180fe20000010805 */
[----:B------:R-:W2:Y:S01]  /*9c40*/  MUFU.EX2 R24, R24 ;  /* 0x0000001800187308 */ /* 0x000ea20000000800 */
[--C-:B------:R-:W-:Y:S01]  /*9c50*/  FFMA.FTZ R15, R68, R0, -R5.reuse ;  /* 0x00000000440f7223 */ /* 0x100fe20000010805 */
[----:B------:R-:W-:Y:S01]  /*9c60*/  FMNMX.FTZ R11, R79, R34, !PT ;  /* 0x000000224f0b7209 */ /* 0x000fe20007810000 */
[-CC-:B------:R-:W-:Y:S01]  /*9c70*/  FFMA.FTZ R32, R69, R0.reuse, -R5.reuse ;  /* 0x0000000045207223 */ /* 0x180fe20000010805 */
[-CC-:B------:R-:W-:Y:S01]  /*9c80*/  FFMA.FTZ R33, R72, R0.reuse, -R5.reuse ;  /* 0x0000000048217223 */ /* 0x180fe20000010805 */
[-CC-:B------:R-:W-:Y:S01]  /*9c90*/  FFMA.FTZ R38, R73, R0.reuse, -R5.reuse ;  /* 0x0000000049267223 */ /* 0x180fe20000010805 */
[----:B------:R-:W-:Y:S01]  /*9ca0*/  FMNMX.FTZ R34, R82, R11, !PT ;  /* 0x0000000b52227209 */ /* 0x000fe20007810000 */
[-CC-:B------:R-:W-:Y:S01]  /*9cb0*/  FFMA.FTZ R39, R76, R0.reuse, -R5.reuse ;  /* 0x000000004c277223 */ /* 0x180fe20000010805 */
[----:B------:R-:W3:Y:S01]  /*9cc0*/  MUFU.EX2 R25, R25 ;  /* 0x0000001900197308 */ /* 0x000ee20000000800 */
[--C-:B------:R-:W-:Y:S01]  /*9cd0*/  FFMA.FTZ R41, R77, R0, -R5.reuse ;  /* 0x000000004d297223 */ /* 0x100fe20000010805 */
[----:B------:R-:W-:Y:S01]  /*9ce0*/  FMNMX.FTZ R11, R83, R34, !PT ;  /* 0x00000022530b7209 */ /* 0x000fe20007810000 */
[-CC-:B------:R-:W-:Y:S01]  /*9cf0*/  FFMA.FTZ R35, R81, R0.reuse, -R5.reuse ;  /* 0x0000000051237223 */ /* 0x180fe20000010805 */
[-CC-:B------:R-:W-:Y:S01]  /*9d00*/  FFMA.FTZ R45, R89, R0.reuse, -R5.reuse ;  /* 0x00000000592d7223 */ /* 0x180fe20000010805 */
[-CC-:B------:R-:W-:Y:S01]  /*9d10*/  FFMA.FTZ R54, R92, R0.reuse, -R5.reuse ;  /* 0x000000005c367223 */ /* 0x180fe20000010805 */
[----:B------:R-:W-:Y:S01]  /*9d20*/  FMNMX.FTZ R34, R86, R11, !PT ;  /* 0x0000000b56227209 */ /* 0x000fe20007810000 */
[-CC-:B------:R-:W-:Y:S01]  /*9d30*/  FFMA.FTZ R51, R97, R0.reuse, -R5.reuse ;  /* 0x0000000061337223 */ /* 0x180fe20000010805 */
[----:B------:R-:W4:Y:S01]  /*9d40*/  MUFU.EX2 R26, R26 ;  /* 0x0000001a001a7308 */ /* 0x000f220000000800 */
        /* <DEDUP_REMOVED lines=10> */
[----:B------:R-:W-:Y:S01]  /*9df0*/  FFMA.FTZ R50, R116, R0, -R5 ;  /* 0x0000000074327223 */ /* 0x000fe20000010805 */
[----:B------:R-:W4:Y:S01]  /*9e00*/  MUFU.EX2 R27, R27 ;  /* 0x0000001b001b7308 */ /* 0x000f220000000800 */
[----:B------:R-:W4:Y:S01]  /*9e10*/  LDL R100, [R1+0x4c] ;  /* 0x00004c0001647983 */ /* 0x000f220000100800 */
[----:B------:R-:W-:-:S04]  /*9e20*/  FMNMX.FTZ R36, R94, R11, !PT ;  /* 0x0000000b5e247209 */ /* 0x000fc80007810000 */
[----:B------:R-:W-:Y:S01]  /*9e30*/  FMNMX.FTZ R11, R95, R36, !PT ;  /* 0x000000245f0b7209 */ /* 0x000fe20007810000 */
[----:B------:R-:W-:Y:S01]  /*9e40*/  FFMA.FTZ R36, R84, R0, -R5 ;  /* 0x0000000054247223 */ /* 0x000fe20000010805 */
[----:B------:R-:W4:Y:S02]  /*9e50*/  MUFU.EX2 R30, R30 ;  /* 0x0000001e001e7308 */ /* 0x000f240000000800 */
        /* <DEDUP_REMOVED lines=20> */
[----:B------:R-:W-:Y:S02]  /*9fa0*/  MUFU.EX2 R28, R28 ;  /* 0x0000001c001c7308 */ /* 0x000fe40000000800 */
[----:B------:R-:W0:Y:S06]  /*9fb0*/  SHFL.BFLY PT, R47, R11, 0x2, 0x1f ;  /* 0x0c401f000b2f7f89 */ /* 0x000e2c00000e0000 */
[----:B------:R-:W-:Y:S08]  /*9fc0*/  MUFU.EX2 R29, R29 ;  /* 0x0000001d001d7308 */ /* 0x000ff00000000800 */
[----:B------:R-:W-:Y:S08]  /*9fd0*/  MUFU.EX2 R31, R31 ;  /* 0x0000001f001f7308 */ /* 0x000ff00000000800 */
[----:B------:R-:W-:Y:S01]  /*9fe0*/  MUFU.EX2 R42, R42 ;  /* 0x0000002a002a7308 */ /* 0x000fe20000000800 */
[----:B0-----:R-:W-:Y:S01]  /*9ff0*/  FMNMX.FTZ R11, R11, R47, !PT ;  /* 0x0000002f0b0b7209 */ /* 0x001fe20007810000 */
[----:B------:R-:W-:-:S04]  /*a000*/  FFMA.FTZ R47, R112, R0, -R5 ;  /* 0x00000000702f7223 */ /* 0x000fc80000010805 */
[----:B------:R-:W0:Y:S02]  /*a010*/  SHFL.BFLY PT, R49, R11, 0x1, 0x1f ;  /* 0x0c201f000b317f89 */ /* 0x000e2400000e0000 */
[----:B------:R-:W-:Y:S08]  /*a020*/  MUFU.EX2 R43, R43 ;  /* 0x0000002b002b7308 */ /* 0x000ff00000000800 */
[----:B------:R-:W-:Y:S08]  /*a030*/  MUFU.EX2 R44, R44 ;  /* 0x0000002c002c7308 */ /* 0x000ff00000000800 */
[----:B------:R-:W-:Y:S01]  /*a040*/  MUFU.EX2 R52, R52 ;  /* 0x0000003400347308 */ /* 0x000fe20000000800 */
[----:B0-----:R-:W-:Y:S01]  /*a050*/  FMNMX.FTZ R11, R11, R49, !PT ;  /* 0x000000310b0b7209 */ /* 0x001fe20007810000 */
[----:B------:R-:W-:-:S06]  /*a060*/  FFMA.FTZ R49, R117, R0, -R5 ;  /* 0x0000000075317223 */ /* 0x000fcc0000010805 */
[----:B------:R-:W-:Y:S01]  /*a070*/  MUFU.EX2 R13, R13 ;  /* 0x0000000d000d7308 */ /* 0x000fe20000000800 */
[C---:B------:R-:W-:Y:S01]  /*a080*/  FSETP.NEU.FTZ.AND P1, PT, R11.reuse, -INF , PT ;  /* 0xff8000000b00780b */ /* 0x040fe20003f3d000 */
[----:B------:R-:W-:-:S05]  /*a090*/  FMUL.FTZ R85, R11, R0 ;  /* 0x000000000b557220 */ /* 0x000fca0000410000 */
[----:B------:R-:W-:Y:S01]  /*a0a0*/  FSEL R85, R85, RZ, P1 ;  /* 0x000000ff55557208 */ /* 0x000fe20000800000 */
[----:B------:R-:W-:Y:S01]  /*a0b0*/  MUFU.EX2 R14, R14 ;  /* 0x0000000e000e7308 */ /* 0x000fe20000000800 */
[----:B------:R-:W-:-:S03]  /*a0c0*/  ISETP.NE.AND P1, PT, R137, RZ, PT ;  /* 0x000000ff8900720c */ /* 0x000fc60003f25270 */
        /* <DEDUP_REMOVED lines=9> */
[----:B------:R-:W-:Y:S01]  /*a160*/  FFMA.FTZ R61, R127, R0, -R85 ;  /* 0x000000007f3d7223 */ /* 0x000fe20000010855 */
[----:B------:R-:W-:-:S02]  /*a170*/  @!P1 VIADD R8, R8, 0x30840 ;  /* 0x0003084008089836 */ /* 0x000fc40000000000 */
[-CC-:B------:R-:W-:Y:S01]  /*a180*/  FFMA.FTZ R64, R126, R0.reuse, -R85.reuse ;  /* 0x000000007e407223 */ /* 0x180fe20000010855 */
[-CC-:B------:R-:W-:Y:S01]  /*a190*/  FFMA.FTZ R65, R125, R0.reuse, -R85.reuse ;  /* 0x000000007d417223 */ /* 0x180fe20000010855 */
[-CC-:B------:R-:W-:Y:S01]  /*a1a0*/  FFMA.FTZ R68, R124, R0.reuse, -R85.reuse ;  /* 0x000000007c447223 */ /* 0x180fe20000010855 */
[----:B------:R-:W0:Y:S01]  /*a1b0*/  MUFU.EX2 R72, R72 ;  /* 0x0000004800487308 */ /* 0x000e220000000800 */
[----:B------:R-:W-:Y:S01]  /*a1c0*/  @!P1 PRMT R8, RZ, 0x654, R8 ;  /* 0x00000654ff089816 */ /* 0x000fe20000000008 */
[-CC-:B------:R-:W-:Y:S01]  /*a1d0*/  FFMA.FTZ R69, R123, R0.reuse, -R85.reuse ;  /* 0x000000007b457223 */ /* 0x180fe20000010855 */
[-CC-:B------:R-:W-:Y:S01]  /*a1e0*/  FFMA.FTZ R76, R122, R0.reuse, -R85.reuse ;  /* 0x000000007a4c7223 */ /* 0x180fe20000010855 */
[-CC-:B------:R-:W-:Y:S01]  /*a1f0*/  FFMA.FTZ R77, R121, R0.reuse, -R85.reuse ;  /* 0x00000000794d7223 */ /* 0x180fe20000010855 */
[----:B------:R1:W-:Y:S01]  /*a200*/  @!P1 SYNCS.ARRIVE.TRANS64.RED.A1T0 RZ, [R8+URZ], RZ ;  /* 0x000000ff08ff99a7 */ /* 0x0003e2000810043f */
[-CC-:B------:R-:W-:Y:S01]  /*a210*/  FFMA.FTZ R80, R120, R0.reuse, -R85.reuse ;  /* 0x0000000078507223 */ /* 0x180fe20000010855 */
[-CC-:B------:R-:W-:Y:S01]  /*a220*/  FFMA.FTZ R58, R58, R0.reuse, -R85.reuse ;  /* 0x000000003a3a7223 */ /* 0x180fe20000010855 */
[----:B------:R-:W-:Y:S01]  /*a230*/  MUFU.EX2 R73, R73 ;  /* 0x0000004900497308 */ /* 0x000fe20000000800 */
[-CC-:B-1----:R-:W-:Y:S01]  /*a240*/  FFMA.FTZ R8, R66, R0.reuse, -R85.reuse ;  /* 0x0000000042087223 */ /* 0x182fe20000010855 */
[-CC-:B------:R-:W-:Y:S01]  /*a250*/  FFMA.FTZ R66, R67, R0.reuse, -R85.reuse ;  /* 0x0000000043427223 */ /* 0x180fe20000010855 */
[-CC-:B------:R-:W-:Y:S01]  /*a260*/  FFMA.FTZ R67, R70, R0.reuse, -R85.reuse ;  /* 0x0000000046437223 */ /* 0x180fe20000010855 */
[-CC-:B------:R-:W-:Y:S01]  /*a270*/  FFMA.FTZ R70, R71, R0.reuse, -R85.reuse ;  /* 0x0000000047467223 */ /* 0x180fe20000010855 */
[----:B------:R-:W-:Y:S01]  /*a280*/  FFMA.FTZ R71, R74, R0, -R85 ;  /* 0x000000004a477223 */ /* 0x000fe20000010855 */
[----:B------:R-:W-:Y:S01]  /*a290*/  FADD.FTZ R74, R4, R6 ;  /* 0x00000006044a7221 */ /* 0x000fe20000010000 */
[----:B------:R-:W-:Y:S01]  /*a2a0*/  F2FP.BF16.F32.PACK_AB R4, R6, R4 ;  /* 0x000000040604723e */ /* 0x000fe200000010ff */
[----:B------:R-:W1:Y:S02]  /*a2b0*/  MUFU.EX2 R81, R81 ;  /* 0x0000005100517308 */ /* 0x000e640000000800 */
[----:B------:R-:W-:-:S04]  /*a2c0*/  FADD.FTZ R97, R7, R74 ;  /* 0x0000004a07617221 */ /* 0x000fc80000010000 */
[C---:B--2---:R-:W-:Y:S02]  /*a2d0*/  FADD.FTZ R6, R24.reuse, R97 ;  /* 0x0000006118067221 */ /* 0x044fe40000010000 */
[----:B------:R-:W2:Y:S02]  /*a2e0*/  MUFU.EX2 R84, R84 ;  /* 0x0000005400547308 */ /* 0x000ea40000000800 */
[----:B---3--:R-:W-:Y:S01]  /*a2f0*/  FADD.FTZ R97, R25, R6 ;  /* 0x0000000619617221 */ /* 0x008fe20000010000 */
[----:B------:R-:W-:-:S03]  /*a300*/  F2FP.BF16.F32.PACK_AB R6, R24, R7 ;  /* 0x000000071806723e */ /* 0x000fc600000010ff */
[C---:B----4-:R-:W-:Y:S02]  /*a310*/  FADD.FTZ R24, R26.reuse, R97 ;  /* 0x000000611a187221 */ /* 0x050fe40000010000 */
[----:B------:R-:W3:Y:S02]  /*a320*/  MUFU.EX2 R88, R88 ;  /* 0x0000005800587308 */ /* 0x000ee40000000800 */
[----:B------:R-:W-:Y:S01]  /*a330*/  FADD.FTZ R7, R27, R24 ;  /* 0x000000181b077221 */ /* 0x000fe20000010000 */
[----:B------:R-:W-:Y:S02]  /*a340*/  F2FP.BF16.F32.PACK_AB R24, R26, R25 ;  /* 0x000000191a18723e */ /* 0x000fe400000010ff */
[C---:B------:R-:W-:Y:S01]  /*a350*/  F2FP.BF16.F32.PACK_AB R26, R30.reuse, R27 ;  /* 0x0000001b1e1a723e */ /* 0x040fe200000010ff */
[----:B------:R-:W-:Y:S01]  /*a360*/  FADD.FTZ R74, R30, R7 ;  /* 0x000000071e4a7221 */ /* 0x000fe20000010000 */
[----:B0-----:R-:W-:Y:S01]  /*a370*/  FADD.FTZ R30, R5, R72 ;  /* 0x00000048051e7221 */ /* 0x001fe20000010000 */
[----:B-1----:R-:W-:Y:S01]  /*a380*/  F2FP.BF16.F32.PACK_AB R7, R81, R73 ;  /* 0x000000495107723e */ /* 0x002fe200000010ff */
[----:B------:R-:W0:Y:S02]  /*a390*/  MUFU.EX2 R89, R89 ;  /* 0x0000005900597308 */ /* 0x000e240000000800 */
[----:B------:R-:W-:Y:S01]  /*a3a0*/  FADD.FTZ R30, R73, R30 ;  /* 0x0000001e491e7221 */ /* 0x000fe20000010000 */
[----:B------:R-:W-:Y:S01]  /*a3b0*/  FADD.FTZ R73, R9, R74 ;  /* 0x0000004a09497221 */ /* 0x000fe20000010000 */
[----:B------:R-:W-:Y:S01]  /*a3c0*/  F2FP.BF16.F32.PACK_AB R5, R72, R5 ;  /* 0x000000054805723e */ /* 0x000fe200000010ff */
[----:B------:R-:W4:Y:S01]  /*a3d0*/  LDL R74, [R1+0x8] ;  /* 0x00000800014a7983 */ /* 0x000f220000100800 */
[----:B------:R-:W-:Y:S01]  /*a3e0*/  FADD.FTZ R25, R81, R30 ;  /* 0x0000001e51197221 */ /* 0x000fe20000010000 */
[----:B------:R-:W-:Y:S01]  /*a3f0*/  FADD.FTZ R81, R10, R73 ;  /* 0x000000490a517221 */ /* 0x000fe20000010000 */
[----:B------:R-:W1:Y:S03]  /*a400*/  MUFU.EX2 R92, R92 ;  /* 0x0000005c005c7308 */ /* 0x000e660000000800 */
[----:B------:R-:W-:-:S04]  /*a410*/  FADD.FTZ R81, R12, R81 ;  /* 0x000000510c517221 */ /* 0x000fc80000010000 */
[----:B------:R-:W-:Y:S01]  /*a420*/  FADD.FTZ R72, R20, R81 ;  /* 0x0000005114487221 */ /* 0x000fe20000010000 */
[----:B------:R-:W1:Y:S03]  /*a430*/  MUFU.EX2 R61, R61 ;  /* 0x0000003d003d7308 */ /* 0x000e660000000800 */
[----:B------:R-:W-:-:S04]  /*a440*/  FADD.FTZ R81, R21, R72 ;  /* 0x0000004815517221 */ /* 0x000fc80000010000 */
[----:B------:R-:W-:Y:S01]  /*a450*/  FADD.FTZ R72, R28, R81 ;  /* 0x000000511c487221 */ /* 0x000fe20000010000 */
[----:B------:R-:W1:Y:S03]  /*a460*/  MUFU.EX2 R64, R64 ;  /* 0x0000004000407308 */ /* 0x000e660000000800 */
[----:B------:R-:W-:-:S04]  /*a470*/  FADD.FTZ R72, R29, R72 ;  /* 0x000000481d487221 */ /* 0x000fc80000010000 */
[----:B------:R-:W-:Y:S01]  /*a480*/  FADD.FTZ R81, R31, R72 ;  /* 0x000000481f517221 */ /* 0x000fe20000010000 */
[----:B------:R-:W1:Y:S01]  /*a490*/  MUFU.EX2 R65, R65 ;  /* 0x0000004100417308 */ /* 0x000e620000000800 */
[----:B------:R-:W4:Y:S01]  /*a4a0*/  LDL R72, [R1+0x4] ;  /* 0x0000040001487983 */ /* 0x000f220000100800 */
[----:B--2---:R-:W-:-:S04]  /*a4b0*/  FADD.FTZ R25, R84, R25 ;  /* 0x0000001954197221 */ /* 0x004fc80000010000 */
[----:B---3--:R-:W-:Y:S02]  /*a4c0*/  FADD.FTZ R30, R88, R25 ;  /* 0x00000019581e7221 */ /* 0x008fe40000010000 */
[----:B------:R-:W2:Y:S02]  /*a4d0*/  MUFU.EX2 R68, R68 ;  /* 0x0000004400447308 */ /* 0x000ea40000000800 */
[----:B0-----:R-:W-:-:S04]  /*a4e0*/  FADD.FTZ R27, R89, R30 ;  /* 0x0000001e591b7221 */ /* 0x001fc80000010000 */
[----:B-1----:R-:W-:Y:S02]  /*a4f0*/  FADD.FTZ R30, R92, R27 ;  /* 0x0000001b5c1e7221 */ /* 0x002fe40000010000 */
[----:B------:R-:W0:Y:S02]  /*a500*/  MUFU.EX2 R69, R69 ;  /* 0x0000004500457308 */ /* 0x000e240000000800 */
[----:B------:R-:W-:-:S04]  /*a510*/  FADD.FTZ R73, R61, R30 ;  /* 0x0000001e3d497221 */ /* 0x000fc80000010000 */
[----:B------:R-:W-:Y:S02]  /*a520*/  FADD.FTZ R30, R64, R73 ;  /* 0x00000049401e7221 */ /* 0x000fe40000010000 */
[----:B------:R-:W1:Y:S02]  /*a530*/  MUFU.EX2 R76, R76 ;  /* 0x0000004c004c7308 */ /* 0x000e640000000800 */
[----:B------:R-:W-:-:S06]  /*a540*/  FADD.FTZ R73, R65, R30 ;  /* 0x0000001e41497221 */ /* 0x000fcc0000010000 */
[----:B------:R-:W3:Y:S01]  /*a550*/  MUFU.EX2 R77, R77 ;  /* 0x0000004d004d7308 */ /* 0x000ee20000000800 */
[----:B--2---:R-:W-:Y:S01]  /*a560*/  FADD.FTZ R30, R68, R73 ;  /* 0x00000049441e7221 */ /* 0x004fe20000010000 */
[----:B------:R-:W-:-:S06]  /*a570*/  FFMA.FTZ R59, R59, R0, -R85 ;  /* 0x000000003b3b7223 */ /* 0x000fcc0000010855 */
[----:B------:R-:W2:Y:S01]  /*a580*/  MUFU.EX2 R80, R80 ;  /* 0x0000005000507308 */ /* 0x000ea20000000800 */
[----:B0-----:R-:W-:Y:S01]  /*a590*/  FADD.FTZ R73, R69, R30 ;  /* 0x0000001e45497221 */ /* 0x001fe20000010000 */
[----:B------:R-:W-:Y:S01]  /*a5a0*/  FFMA.FTZ R62, R62, R0, -R85 ;  /* 0x000000003e3e7223 */ /* 0x000fe20000010855 */
[----:B------:R-:W-:-:S05]  /*a5b0*/  F2FP.BF16.F32.PACK_AB R25, R88, R84 ;  /* 0x000000545819723e */ /* 0x000fca00000010ff */
[----:B------:R-:W0:Y:S01]  /*a5c0*/  MUFU.EX2 R58, R58 ;  /* 0x0000003a003a7308 */ /* 0x000e220000000800 */
[----:B-1----:R-:W-:Y:S01]  /*a5d0*/  FADD.FTZ R30, R76, R73 ;  /* 0x000000494c1e7221 */ /* 0x002fe20000010000 */
[----:B------:R-:W4:Y:S01]  /*a5e0*/  LDL R84, [R1+0x54] ;  /* 0x0000540001547983 */ /* 0x000f220000100800 */
[----:B------:R-:W-:-:S05]  /*a5f0*/  FFMA.FTZ R63, R63, R0, -R85 ;  /* 0x000000003f3f7223 */ /* 0x000fca0000010855 */
[----:B------:R-:W1:Y:S01]  /*a600*/  MUFU.EX2 R59, R59 ;  /* 0x0000003b003b7308 */ /* 0x000e620000000800 */
[----:B---3--:R-:W-:Y:S01]  /*a610*/  FADD.FTZ R73, R77, R30 ;  /* 0x0000001e4d497221 */ /* 0x008fe20000010000 */
[----:B------:R-:W-:-:S06]  /*a620*/  FADD.FTZ R30, R42, R81 ;  /* 0x000000512a1e7221 */ /* 0x000fcc0000010000 */
[----:B------:R-:W3:Y:S01]  /*a630*/  MUFU.EX2 R62, R62 ;  /* 0x0000003e003e7308 */ /* 0x000ee20000000800 */
[----:B--2---:R-:W-:Y:S01]  /*a640*/  FADD.FTZ R73, R80, R73 ;  /* 0x0000004950497221 */ /* 0x004fe20000010000 */
[----:B------:R-:W-:-:S06]  /*a650*/  FADD.FTZ R81, R43, R30 ;  /* 0x0000001e2b517221 */ /* 0x000fcc0000010000 */
[----:B------:R-:W2:Y:S01]  /*a660*/  MUFU.EX2 R63, R63 ;  /* 0x0000003f003f7308 */ /* 0x000ea20000000800 */
[----:B0-----:R-:W-:Y:S01]  /*a670*/  FADD.FTZ R30, R58, R73 ;  /* 0x000000493a1e7221 */ /* 0x001fe20000010000 */
[----:B------:R0:W-:Y:S01]  /*a680*/  STSM.16.M88.4 [R157+0x1e800], R4 ;  /* 0x01e800049d007844 */ /* 0x0001e20000000200 */
[----:B------:R-:W-:-:S05]  /*a690*/  FADD.FTZ R81, R44, R81 ;  /* 0x000000512c517221 */ /* 0x000fca0000010000 */
[----:B------:R-:W2:Y:S08]  /*a6a0*/  MUFU.EX2 R8, R8 ;  /* 0x0000000800087308 */ /* 0x000eb00000000800 */
[----:B------:R-:W2:Y:S01]  /*a6b0*/  MUFU.EX2 R15, R15 ;  /* 0x0000000f000f7308 */ /* 0x000ea20000000800 */
[----:B0-----:R-:W-:Y:S01]  /*a6c0*/  F2FP.BF16.F32.PACK_AB R4, R10, R9 ;  /* 0x000000090a04723e */ /* 0x001fe200000010ff */
[----:B-1----:R-:W-:Y:S01]  /*a6d0*/  FADD.FTZ R9, R59, R30 ;  /* 0x0000001e3b097221 */ /* 0x002fe20000010000 */
[----:B------:R-:W-:-:S05]  /*a6e0*/  F2FP.BF16.F32.PACK_AB R6, R20, R12 ;  /* 0x0000000c1406723e */ /* 0x000fca00000010ff */
[----:B------:R-:W0:Y:S01]  /*a6f0*/  MUFU.EX2 R66, R66 ;  /* 0x0000004200427308 */ /* 0x000e220000000800 */
[----:B------:R-:W-:Y:S01]  /*a700*/  FADD.FTZ R12, R52, R81 ;  /* 0x00000051340c7221 */ /* 0x000fe20000010000 */
[----:B---3--:R-:W-:-:S03]  /*a710*/  FADD.FTZ R10, R62, R9 ;  /* 0x000000093e0a7221 */ /* 0x008fc60000010000 */
[----:B------:R-:W-:Y:S01]  /*a720*/  FADD.FTZ R7, R13, R12 ;  /* 0x0000000c0d077221 */ /* 0x000fe20000010000 */
[----:B--2---:R-:W-:Y:S01]  /*a730*/  FADD.FTZ R5, R63, R10 ;  /* 0x0000000a3f057221 */ /* 0x004fe20000010000 */
[----:B------:R-:W-:Y:S01]  /*a740*/  F2FP.BF16.F32.PACK_AB R27, R92, R89 ;  /* 0x000000595c1b723e */ /* 0x000fe200000010ff */
[----:B------:R-:W1:Y:S01]  /*a750*/  MUFU.EX2 R32, R32 ;  /* 0x0000002000207308 */ /* 0x000e620000000800 */
[----:B------:R-:W-:Y:S01]  /*a760*/  FADD.FTZ R10, R14, R7 ;  /* 0x000000070e0a7221 */ /* 0x000fe20000010000 */
[----:B------:R-:W-:Y:S01]  /*a770*/  FADD.FTZ R7, R8, R5 ;  /* 0x0000000508077221 */ /* 0x000fe20000010000 */
[----:B------:R-:W-:Y:S02]  /*a780*/  F2FP.BF16.F32.PACK_AB R5, R64, R61 ;  /* 0x0000003d4005723e */ /* 0x000fe400000010ff */
[----:B------:R-:W-:Y:S01]  /*a790*/  FADD.FTZ R9, R15, R10 ;  /* 0x0000000a0f097221 */ /* 0x000fe20000010000 */
[----:B------:R2:W-:Y:S02]  /*a7a0*/  STSM.16.M88.4 [R100], R24 ;  /* 0x0000001864007844 */ /* 0x0005e40000000200 */
[----:B------:R-:W-:Y:S01]  /*a7b0*/  MUFU.EX2 R33, R33 ;  /* 0x0000002100217308 */ /* 0x000fe20000000800 */
[----:B0-----:R-:W-:Y:S01]  /*a7c0*/  FADD.FTZ R10, R66, R7 ;  /* 0x00000007420a7221 */ /* 0x001fe20000010000 */
[----:B------:R-:W-:-:S02]  /*a7d0*/  F2FP.BF16.F32.PACK_AB R7, R68, R65 ;  /* 0x000000414407723e */ /* 0x000fc400000010ff */
[----:B------:R-:W-:-:S04]  /*a7e0*/  F2FP.BF16.F32.PACK_AB R30, R52, R44 ;  /* 0x0000002c341e723e */ /* 0x000fc800000010ff */
[----:B------:R-:W-:Y:S01]  /*a7f0*/  MUFU.EX2 R38, R38 ;  /* 0x0000002600267308 */ /* 0x000fe20000000800 */
[----:B--2---:R-:W-:Y:S02]  /*a800*/  F2FP.BF16.F32.PACK_AB R24, R28, R21 ;  /* 0x000000151c18723e */ /* 0x004fe400000010ff */
[----:B------:R-:W-:-:S05]  /*a810*/  F2FP.BF16.F32.PACK_AB R26, R31, R29 ;  /* 0x0000001d1f1a723e */ /* 0x000fca00000010ff */
[----:B------:R-:W-:Y:S01]  /*a820*/  MUFU.EX2 R39, R39 ;  /* 0x0000002700277308 */ /* 0x000fe20000000800 */
[----:B------:R-:W-:Y:S02]  /*a830*/  F2FP.BF16.F32.PACK_AB R25, R76, R69 ;  /* 0x000000454c19723e */ /* 0x000fe400000010ff */
[----:B------:R-:W-:Y:S02]  /*a840*/  F2FP.BF16.F32.PACK_AB R27, R80, R77 ;  /* 0x0000004d501b723e */ /* 0x000fe400000010ff */
[----:B------:R-:W-:Y:S02]  /*a850*/  F2FP.BF16.F32.PACK_AB R28, R43, R42 ;  /* 0x0000002a2b1c723e */ /* 0x000fe400000010ff */
[----:B------:R-:W-:Y:S01]  /*a860*/  F2FP.BF16.F32.PACK_AB R29, R59, R58 ;  /* 0x0000003a3b1d723e */ /* 0x000fe200000010ff */
[----:B------:R-:W-:Y:S01]  /*a870*/  MUFU.EX2 R41, R41 ;  /* 0x0000002900297308 */ /* 0x000fe20000000800 */
[----:B------:R-:W-:-:S07]  /*a880*/  F2FP.BF16.F32.PACK_AB R31, R63, R62 ;  /* 0x0000003e3f1f723e */ /* 0x000fce00000010ff */
        /* <DEDUP_REMOVED lines=16> */
[----:B----4-:R-:W-:Y:S07]  /*a990*/  STSM.16.M88.4 [R74], R4 ;  /* 0x000000044a007844 */ /* 0x010fee0000000200 */
[----:B------:R-:W-:Y:S08]  /*a9a0*/  MUFU.EX2 R47, R47 ;  /* 0x0000002f002f7308 */ /* 0x000ff00000000800 */
[----:B------:R-:W-:Y:S08]  /*a9b0*/  MUFU.EX2 R48, R48 ;  /* 0x0000003000307308 */ /* 0x000ff00000000800 */
[----:B------:R-:W-:Y:S08]  /*a9c0*/  MUFU.EX2 R50, R50 ;  /* 0x0000003200327308 */ /* 0x000ff00000000800 */
[----:B------:R-:W-:Y:S01]  /*a9d0*/  MUFU.EX2 R49, R49 ;  /* 0x0000003100317308 */ /* 0x000fe20000000800 */
[----:B------:R-:W-:Y:S04]  /*a9e0*/  STSM.16.M88.4 [R72], R24 ;  /* 0x0000001848007844 */ /* 0x000fe80000000200 */
[----:B------:R0:W-:Y:S04]  /*a9f0*/  STSM.16.M88.4 [R157+0x24800], R28 ;  /* 0x0248001c9d007844 */ /* 0x0001e80000000200 */
[----:B0-----:R-:W2:Y:S04]  /*aa00*/  LDL R29, [R1+0x50] ;  /* 0x00005000011d7983 */ /* 0x001ea80000100800 */
[----:B------:R-:W3:Y:S01]  /*aa10*/  LDL R28, [R1+0x38] ;  /* 0x00003800011c7983 */ /* 0x000ee20000100800 */
[----:B------:R-:W0:Y:S01]  /*aa20*/  MUFU.EX2 R67, R67 ;  /* 0x0000004300437308 */ /* 0x000e220000000800 */
[-CC-:B------:R-:W-:Y:S01]  /*aa30*/  FFMA.FTZ R75, R75, R0.reuse, -R85.reuse ;  /* 0x000000004b4b7223 */ /* 0x180fe20000010855 */
[----:B------:R-:W-:-:S06]  /*aa40*/  FFMA.FTZ R78, R78, R0, -R85 ;  /* 0x000000004e4e7223 */ /* 0x000fcc0000010855 */
[----:B------:R-:W4:Y:S01]  /*aa50*/  MUFU.EX2 R70, R70 ;  /* 0x0000004600467308 */ /* 0x000f220000000800 */
[----:B------:R-:W-:-:S07]  /*aa60*/  FFMA.FTZ R79, R79, R0, -R85 ;  /* 0x000000004f4f7223 */ /* 0x000fce0000010855 */
[----:B------:R-:W4:Y:S01]  /*aa70*/  MUFU.EX2 R71, R71 ;  /* 0x0000004700477308 */ /* 0x000f220000000800 */
[----:B-1----:R-:W-:Y:S01]  /*aa80*/  FADD.FTZ R12, R32, R9 ;  /* 0x00000009200c7221 */ /* 0x002fe20000010000 */
[----:B0-----:R-:W-:-:S06]  /*aa90*/  FADD.FTZ R9, R67, R10 ;  /* 0x0000000a43097221 */ /* 0x001fcc0000010000 */
[----:B------:R-:W0:Y:S01]  /*aaa0*/  MUFU.EX2 R75, R75 ;  /* 0x0000004b004b7308 */ /* 0x000e220000000800 */
[----:B------:R-:W-:Y:S01]  /*aab0*/  FFMA.FTZ R82, R82, R0, -R85 ;  /* 0x0000000052527223 */ /* 0x000fe20000010855 */
[----:B------:R-:W-:Y:S01]  /*aac0*/  FADD.FTZ R21, R33, R12 ;  /* 0x0000000c21157221 */ /* 0x000fe20000010000 */
[----:B----4-:R-:W-:-:S05]  /*aad0*/  FADD.FTZ R10, R70, R9 ;  /* 0x00000009460a7221 */ /* 0x010fca0000010000 */
[----:B------:R-:W1:Y:S01]  /*aae0*/  MUFU.EX2 R78, R78 ;  /* 0x0000004e004e7308 */ /* 0x000e620000000800 */
[----:B------:R-:W-:Y:S01]  /*aaf0*/  FFMA.FTZ R83, R83, R0, -R85 ;  /* 0x0000000053537223 */ /* 0x000fe20000010855 */
[----:B------:R-:W-:Y:S01]  /*ab00*/  FADD.FTZ R12, R38, R21 ;  /* 0x00000015260c7221 */ /* 0x000fe20000010000 */
[----:B------:R-:W-:-:S05]  /*ab10*/  FADD.FTZ R10, R71, R10 ;  /* 0x0000000a470a7221 */ /* 0x000fca0000010000 */
[----:B------:R-:W4:Y:S01]  /*ab20*/  MUFU.EX2 R79, R79 ;  /* 0x0000004f004f7308 */ /* 0x000f220000000800 */
[----:B------:R-:W-:Y:S01]  /*ab30*/  FFMA.FTZ R86, R86, R0, -R85 ;  /* 0x0000000056567223 */ /* 0x000fe20000010855 */
[----:B------:R-:W-:Y:S01]  /*ab40*/  FADD.FTZ R12, R39, R12 ;  /* 0x0000000c270c7221 */ /* 0x000fe20000010000 */
[----:B0-----:R-:W-:-:S05]  /*ab50*/  FADD.FTZ R9, R75, R10 ;  /* 0x0000000a4b097221 */ /* 0x001fca0000010000 */
[----:B------:R-:W0:Y:S01]  /*ab60*/  MUFU.EX2 R82, R82 ;  /* 0x0000005200527308 */ /* 0x000e220000000800 */
[----:B------:R-:W-:Y:S01]  /*ab70*/  FFMA.FTZ R87, R87, R0, -R85 ;  /* 0x0000000057577223 */ /* 0x000fe20000010855 */
[----:B------:R-:W-:Y:S01]  /*ab80*/  FADD.FTZ R21, R41, R12 ;  /* 0x0000000c29157221 */ /* 0x000fe20000010000 */
[----:B-1----:R-:W-:-:S05]  /*ab90*/  FADD.FTZ R10, R78, R9 ;  /* 0x000000094e0a7221 */ /* 0x002fca0000010000 */
[----:B------:R-:W1:Y:S01]  /*aba0*/  MUFU.EX2 R83, R83 ;  /* 0x0000005300537308 */ /* 0x000e620000000800 */
[----:B------:R-:W-:Y:S01]  /*abb0*/  FFMA.FTZ R90, R90, R0, -R85 ;  /* 0x000000005a5a7223 */ /* 0x000fe20000010855 */
[----:B------:R-:W-:Y:S01]  /*abc0*/  FADD.FTZ R12, R34, R21 ;  /* 0x00000015220c7221 */ /* 0x000fe20000010000 */
[----:B----4-:R-:W-:-:S05]  /*abd0*/  FADD.FTZ R9, R79, R10 ;  /* 0x0000000a4f097221 */ /* 0x010fca0000010000 */
        /* <DEDUP_REMOVED lines=10> */
[----:B------:R-:W-:Y:S01]  /*ac80*/  F2FP.BF16.F32.PACK_AB R4, R14, R13 ;  /* 0x0000000d0e04723e */ /* 0x000fe200000010ff */
[----:B------:R-:W-:Y:S01]  /*ac90*/  FADD.FTZ R13, R37, R20 ;  /* 0x00000014250d7221 */ /* 0x000fe20000010000 */
[----:B------:R-:W-:-:S04]  /*aca0*/  F2FP.BF16.F32.PACK_AB R5, R66, R8 ;  /* 0x000000084205723e */ /* 0x000fc800000010ff */
[----:B------:R-:W1:Y:S01]  /*acb0*/  MUFU.EX2 R91, R91 ;  /* 0x0000005b005b7308 */ /* 0x000e620000000800 */
[----:B----4-:R-:W-:Y:S01]  /*acc0*/  FADD.FTZ R8, R86, R9 ;  /* 0x0000000956087221 */ /* 0x010fe20000010000 */
[----:B------:R-:W-:Y:S01]  /*acd0*/  FFMA.FTZ R98, R98, R0, -R85 ;  /* 0x0000000062627223 */ /* 0x000fe20000010855 */
[----:B------:R-:W-:-:S05]  /*ace0*/  FADD.FTZ R10, R40, R13 ;  /* 0x0000000d280a7221 */ /* 0x000fca0000010000 */
[----:B------:R-:W4:Y:S01]  /*acf0*/  MUFU.EX2 R94, R94 ;  /* 0x0000005e005e7308 */ /* 0x000f220000000800 */
[----:B0-----:R-:W-:Y:S01]  /*ad00*/  FADD.FTZ R9, R87, R8 ;  /* 0x0000000857097221 */ /* 0x001fe20000010000 */
[----:B------:R-:W-:Y:S01]  /*ad10*/  FFMA.FTZ R99, R99, R0, -R85 ;  /* 0x0000000063637223 */ /* 0x000fe20000010855 */
[----:B------:R-:W-:-:S05]  /*ad20*/  FADD.FTZ R21, R45, R10 ;  /* 0x0000000a2d157221 */ /* 0x000fca0000010000 */
[----:B------:R-:W0:Y:S01]  /*ad30*/  MUFU.EX2 R95, R95 ;  /* 0x0000005f005f7308 */ /* 0x000e220000000800 */
[----:B-1----:R-:W-:Y:S01]  /*ad40*/  FADD.FTZ R8, R90, R9 ;  /* 0x000000095a087221 */ /* 0x002fe20000010000 */
[----:B------:R-:W-:Y:S01]  /*ad50*/  FFMA.FTZ R102, R102, R0, -R85 ;  /* 0x0000000066667223 */ /* 0x000fe20000010855 */
[----:B------:R-:W-:-:S05]  /*ad60*/  FADD.FTZ R10, R54, R21 ;  /* 0x00000015360a7221 */ /* 0x000fca0000010000 */
[----:B------:R-:W1:Y:S01]  /*ad70*/  MUFU.EX2 R98, R98 ;  /* 0x0000006200627308 */ /* 0x000e620000000800 */
[----:B------:R-:W-:Y:S01]  /*ad80*/  FADD.FTZ R9, R91, R8 ;  /* 0x000000085b097221 */ /* 0x000fe20000010000 */
[----:B------:R-:W-:Y:S01]  /*ad90*/  FFMA.FTZ R103, R103, R0, -R85 ;  /* 0x0000000067677223 */ /* 0x000fe20000010855 */
[----:B------:R-:W-:Y:S01]  /*ada0*/  F2FP.BF16.F32.PACK_AB R6, R32, R15 ;  /* 0x0000000f2006723e */ /* 0x000fe200000010ff */
[----:B------:R-:W-:Y:S01]  /*adb0*/  FADD.FTZ R21, R57, R10 ;  /* 0x0000000a39157221 */ /* 0x000fe20000010000 */
[----:B------:R-:W-:-:S03]  /*adc0*/  F2FP.BF16.F32.PACK_AB R7, R70, R67 ;  /* 0x000000434607723e */ /* 0x000fc600000010ff */
[----:B------:R-:W1:Y:S01]  /*add0*/  MUFU.EX2 R99, R99 ;  /* 0x0000006300637308 */ /* 0x000e620000000800 */
[----:B----4-:R-:W-:Y:S01]  /*ade0*/  FADD.FTZ R8, R94, R9 ;  /* 0x000000095e087221 */ /* 0x010fe20000010000 */
[----:B------:R-:W-:Y:S01]  /*adf0*/  FFMA.FTZ R106, R106, R0, -R85 ;  /* 0x000000006a6a7223 */ /* 0x000fe20000010855 */
[----:B------:R-:W-:Y:S02]  /*ae00*/  F2FP.BF16.F32.PACK_AB R12, R38, R33 ;  /* 0x00000021260c723e */ /* 0x000fe400000010ff */
[----:B------:R-:W-:-:S03]  /*ae10*/  F2FP.BF16.F32.PACK_AB R14, R41, R39 ;  /* 0x00000027290e723e */ /* 0x000fc600000010ff */
[----:B------:R-:W4:Y:S01]  /*ae20*/  MUFU.EX2 R102, R102 ;  /* 0x0000006600667308 */ /* 0x000f220000000800 */
[----:B------:R-:W-:Y:S02]  /*ae30*/  F2FP.BF16.F32.PACK_AB R13, R75, R71 ;  /* 0x000000474b0d723e */ /* 0x000fe400000010ff */
[----:B------:R-:W-:Y:S01]  /*ae40*/  F2FP.BF16.F32.PACK_AB R15, R79, R78 ;  /* 0x0000004e4f0f723e */ /* 0x000fe200000010ff */
[----:B------:R0:W-:Y:S01]  /*ae50*/  STSM.16.M88.4 [R84], R4 ;  /* 0x0000000454007844 */ /* 0x0001e20000000200 */
[----:B------:R-:W-:Y:S01]  /*ae60*/  FADD.FTZ R10, R46, R21 ;  /* 0x000000152e0a7221 */ /* 0x000fe20000010000 */
[-CC-:B------:R-:W-:Y:S02]  /*ae70*/  FFMA.FTZ R107, R107, R0.reuse, -R85.reuse ;  /* 0x000000006b6b7223 */ /* 0x180fe40000010855 */
[----:B------:R-:W4:Y:S01]  /*ae80*/  MUFU.EX2 R103, R103 ;  /* 0x0000006700677308 */ /* 0x000f220000000800 */
[----:B------:R1:W-:Y:S01]  /*ae90*/  STSM.16.M88.4 [R74+0x6000], R12 ;  /* 0x0060000c4a007844 */ /* 0x0003e20000000200 */
[----:B------:R-:W-:-:S06]  /*aea0*/  FFMA.FTZ R110, R110, R0, -R85 ;  /* 0x000000006e6e7223 */ /* 0x000fcc0000010855 */
[----:B------:R-:W4:Y:S01]  /*aeb0*/  MUFU.EX2 R106, R106 ;  /* 0x0000006a006a7308 */ /* 0x000f220000000800 */
[----:B0-----:R-:W-:Y:S01]  /*aec0*/  FADD.FTZ R7, R95, R8 ;  /* 0x000000085f077221 */ /* 0x001fe20000010000 */
[----:B-1----:R-:W-:-:S03]  /*aed0*/  FADD.FTZ R12, R51, R10 ;  /* 0x0000000a330c7221 */ /* 0x002fc60000010000 */
[----:B------:R-:W-:-:S03]  /*aee0*/  FADD.FTZ R10, R98, R7 ;  /* 0x00000007620a7221 */ /* 0x000fc60000010000 */
[----:B------:R-:W0:Y:S01]  /*aef0*/  MUFU.EX2 R107, R107 ;  /* 0x0000006b006b7308 */ /* 0x000e220000000800 */
[-CC-:B------:R-:W-:Y:S01]  /*af00*/  FFMA.FTZ R111, R111, R0.reuse, -R85.reuse ;  /* 0x000000006f6f7223 */ /* 0x180fe20000010855 */
[----:B------:R-:W-:Y:S01]  /*af10*/  FADD.FTZ R9, R99, R10 ;  /* 0x0000000a63097221 */ /* 0x000fe20000010000 */
[-CC-:B------:R-:W-:Y:S01]  /*af20*/  FFMA.FTZ R114, R114, R0.reuse, -R85.reuse ;  /* 0x0000000072727223 */ /* 0x180fe20000010855 */
[-CC-:B------:R-:W-:Y:S01]  /*af30*/  FFMA.FTZ R115, R115, R0.reuse, -R85.reuse ;  /* 0x0000000073737223 */ /* 0x180fe20000010855 */
[-C--:B------:R-:W-:Y:S01]  /*af40*/  FFMA.FTZ R118, R118, R0.reuse, -R85 ;  /* 0x0000000076767223 */ /* 0x080fe20000010855 */
[----:B----4-:R-:W-:Y:S02]  /*af50*/  FADD.FTZ R10, R102, R9 ;  /* 0x00000009660a7221 */ /* 0x010fe40000010000 */
[----:B------:R-:W1:Y:S01]  /*af60*/  MUFU.EX2 R110, R110 ;  /* 0x0000006e006e7308 */ /* 0x000e620000000800 */
[----:B------:R-:W-:Y:S01]  /*af70*/  FFMA.FTZ R85, R119, R0, -R85 ;  /* 0x0000000077557223 */ /* 0x000fe20000010855 */
[----:B------:R-:W-:Y:S01]  /*af80*/  FADD.FTZ R13, R53, R12 ;  /* 0x0000000c350d7221 */ /* 0x000fe20000010000 */
[----:B------:R-:W-:-:S05]  /*af90*/  FADD.FTZ R9, R103, R10 ;  /* 0x0000000a67097221 */ /* 0x000fca0000010000 */
[----:B------:R-:W4:Y:S01]  /*afa0*/  MUFU.EX2 R111, R111 ;  /* 0x0000006f006f7308 */ /* 0x000f220000000800 */
[----:B------:R-:W-:Y:S01]  /*afb0*/  FADD.FTZ R12, R96, R13 ;  /* 0x0000000d600c7221 */ /* 0x000fe20000010000 */
[----:B------:R-:W-:-:S03]  /*afc0*/  FADD.FTZ R10, R106, R9 ;  /* 0x000000096a0a7221 */ /* 0x000fc60000010000 */
[----:B------:R-:W-:-:S03]  /*afd0*/  FADD.FTZ R12, R55, R12 ;  /* 0x0000000c370c7221 */ /* 0x000fc60000010000 */
[----:B------:R-:W4:Y:S01]  /*afe0*/  MUFU.EX2 R25, R114 ;  /* 0x0000007200197308 */ /* 0x000f220000000800 */
[----:B0-----:R-:W-:Y:S01]  /*aff0*/  FADD.FTZ R9, R107, R10 ;  /* 0x0000000a6b097221 */ /* 0x001fe20000010000 */
[----:B------:R-:W-:-:S06]  /*b000*/  FADD.FTZ R13, R93, R12 ;  /* 0x0000000c5d0d7221 */ /* 0x000fcc0000010000 */
[----:B------:R-:W0:Y:S08]  /*b010*/  MUFU.EX2 R8, R115 ;  /* 0x0000007300087308 */ /* 0x000e300000000800 */
[----:B------:R-:W-:Y:S08]  /*b020*/  MUFU.EX2 R118, R118 ;  /* 0x0000007600767308 */ /* 0x000ff00000000800 */
[----:B------:R-:W0:Y:S01]  /*b030*/  MUFU.EX2 R85, R85 ;  /* 0x0000005500557308 */ /* 0x000e220000000800 */
[----:B-1----:R-:W-:Y:S01]  /*b040*/  FADD.FTZ R10, R110, R9 ;  /* 0x000000096e0a7221 */ /* 0x002fe20000010000 */
[----:B------:R-:W-:Y:S01]  /*b050*/  F2FP.BF16.F32.PACK_AB R4, R35, R34 ;  /* 0x000000222304723e */ /* 0x000fe200000010ff */
[----:B------:R-:W-:Y:S01]  /*b060*/  FADD.FTZ R13, R56, R13 ;  /* 0x0000000d380d7221 */ /* 0x000fe20000010000 */
[----:B------:R-:W-:-:S02]  /*b070*/  F2FP.BF16.F32.PACK_AB R6, R37, R36 ;  /* 0x000000242506723e */ /* 0x000fc400000010ff */
[----:B------:R-:W-:Y:S02]  /*b080*/  F2FP.BF16.F32.PACK_AB R5, R83, R82 ;  /* 0x000000525305723e */ /* 0x000fe400000010ff */
[----:B------:R-:W-:Y:S01]  /*b090*/  F2FP.BF16.F32.PACK_AB R7, R87, R86 ;  /* 0x000000565707723e */ /* 0x000fe200000010ff */
[----:B----4-:R-:W-:Y:S01]  /*b0a0*/  FADD.FTZ R10, R111, R10 ;  /* 0x0000000a6f0a7221 */ /* 0x010fe20000010000 */
[----:B------:R-:W-:Y:S01]  /*b0b0*/  F2FP.BF16.F32.PACK_AB R40, R45, R40 ;  /* 0x000000282d28723e */ /* 0x000fe200000010ff */
[----:B------:R-:W-:Y:S01]  /*b0c0*/  FADD.FTZ R20, R60, R13 ;  /* 0x0000000d3c147221 */ /* 0x000fe20000010000 */
[----:B------:R-:W-:Y:S01]  /*b0d0*/  F2FP.BF16.F32.PACK_AB R42, R57, R54 ;  /* 0x00000036392a723e */ /* 0x000fe200000010ff */
[----:B------:R1:W-:Y:S01]  /*b0e0*/  STSM.16.M88.4 [R72+0x6000], R4 ;  /* 0x0060000448007844 */ /* 0x0003e20000000200 */
[----:B------:R-:W-:Y:S02]  /*b0f0*/  F2FP.BF16.F32.PACK_AB R41, R91, R90 ;  /* 0x0000005a5b29723e */ /* 0x000fe400000010ff */
[----:B------:R-:W-:Y:S01]  /*b100*/  F2FP.BF16.F32.PACK_AB R43, R95, R94 ;  /* 0x0000005e5f2b723e */ /* 0x000fe200000010ff */
[----:B------:R-:W-:Y:S01]  /*b110*/  FADD.FTZ R21, R25, R10 ;  /* 0x0000000a19157221 */ /* 0x000fe20000010000 */
[----:B------:R-:W-:-:S02]  /*b120*/  F2FP.BF16.F32.PACK_AB R12, R51, R46 ;  /* 0x0000002e330c723e */ /* 0x000fc400000010ff */
[----:B------:R-:W-:Y:S02]  /*b130*/  F2FP.BF16.F32.PACK_AB R14, R96, R53 ;  /* 0x00000035600e723e */ /* 0x000fe400000010ff */
[----:B------:R-:W-:Y:S02]  /*b140*/  F2FP.BF16.F32.PACK_AB R13, R99, R98 ;  /* 0x00000062630d723e */ /* 0x000fe400000010ff */
[----:B------:R-:W-:Y:S02]  /*b150*/  F2FP.BF16.F32.PACK_AB R15, R103, R102 ;  /* 0x00000066670f723e */ /* 0x000fe400000010ff */
[----:B------:R-:W-:Y:S02]  /*b160*/  F2FP.BF16.F32.PACK_AB R24, R48, R47 ;  /* 0x0000002f3018723e */ /* 0x000fe400000010ff */
[----:B0-----:R-:W-:Y:S02]  /*b170*/  F2FP.BF16.F32.PACK_AB R25, R8, R25 ;  /* 0x000000190819723e */ /* 0x001fe400000010ff */
[----:B-1----:R-:W-:-:S02]  /*b180*/  F2FP.BF16.F32.PACK_AB R4, R93, R55 ;  /* 0x000000375d04723e */ /* 0x002fc400000010ff */
[----:B------:R-:W-:Y:S02]  /*b190*/  F2FP.BF16.F32.PACK_AB R6, R60, R56 ;  /* 0x000000383c06723e */ /* 0x000fe400000010ff */
[----:B------:R-:W-:Y:S02]  /*b1a0*/  F2FP.BF16.F32.PACK_AB R5, R107, R106 ;  /* 0x0000006a6b05723e */ /* 0x000fe400000010ff */
[----:B------:R-:W-:Y:S02]  /*b1b0*/  F2FP.BF16.F32.PACK_AB R7, R111, R110 ;  /* 0x0000006e6f07723e */ /* 0x000fe400000010ff */
[----:B------:R-:W-:Y:S02]  /*b1c0*/  F2FP.BF16.F32.PACK_AB R26, R49, R50 ;  /* 0x00000032311a723e */ /* 0x000fe400000010ff */
[----:B------:R-:W-:Y:S01]  /*b1d0*/  F2FP.BF16.F32.PACK_AB R27, R85, R118 ;  /* 0x00000076551b723e */ /* 0x000fe200000010ff */
[----:B------:R-:W-:Y:S01]  /*b1e0*/  STSM.16.M88.4 [R157+0x2a800], R40 ;  /* 0x02a800289d007844 */ /* 0x000fe20000000200 */
[----:B------:R-:W-:Y:S01]  /*b1f0*/  FADD.FTZ R21, R8, R21 ;  /* 0x0000001508157221 */ /* 0x000fe20000010000 */
[----:B------:R-:W-:-:S02]  /*b200*/  VIADD R8, R136, 0xfffffffe ;  /* 0xfffffffe88087836 */ /* 0x000fc40000000000 */
[----:B------:R-:W-:Y:S01]  /*b210*/  FADD.FTZ R9, R47, R20 ;  /* 0x000000142f097221 */ /* 0x000fe20000010000 */
[----:B------:R-:W-:-:S03]  /*b220*/  IMAD.MOV.U32 R151, RZ, RZ, RZ ;  /* 0x000000ffff977224 */ /* 0x000fc600078e00ff */
[----:B------:R-:W-:Y:S01]  /*b230*/  FADD.FTZ R9, R48, R9 ;  /* 0x0000000930097221 */ /* 0x000fe20000010000 */
[----:B------:R-:W-:-:S03]  /*b240*/  FADD.FTZ R20, R118, R21 ;  /* 0x0000001576147221 */ /* 0x000fc60000010000 */
[----:B------:R-:W-:Y:S01]  /*b250*/  FADD.FTZ R50, R50, R9 ;  /* 0x0000000932327221 */ /* 0x000fe20000010000 */
[----:B------:R-:W-:Y:S01]  /*b260*/  FADD.FTZ R20, R85, R20 ;  /* 0x0000001455147221 */ /* 0x000fe20000010000 */
[--C-:B------:R-:W-:Y:S01]  /*b270*/  IMAD.MOV.U32 R150, RZ, RZ, R151.reuse ;  /* 0x000000ffff967224 */ /* 0x100fe200078e0097 */
[----:B------:R-:W-:Y:S01]  /*b280*/  MOV R120, R151 ;  /* 0x0000009700787202 */ /* 0x000fe20000000f00 */
[--C-:B------:R-:W-:Y:S02]  /*b290*/  IMAD.MOV.U32 R149, RZ, RZ, R151.reuse ;  /* 0x000000ffff957224 */ /* 0x100fe400078e0097 */
[--C-:B------:R-:W-:Y:S02]  /*b2a0*/  IMAD.MOV.U32 R148, RZ, RZ, R151.reuse ;  /* 0x000000ffff947224 */ /* 0x100fe400078e0097 */
[--C-:B------:R-:W-:Y:S02]  /*b2b0*/  IMAD.MOV.U32 R147, RZ, RZ, R151.reuse ;  /* 0x000000ffff937224 */ /* 0x100fe400078e0097 */
[--C-:B------:R-:W-:Y:S01]  /*b2c0*/  IMAD.MOV.U32 R146, RZ, RZ, R151.reuse ;  /* 0x000000ffff927224 */ /* 0x100fe200078e0097 */
[----:B--2---:R-:W-:Y:S04]  /*b2d0*/  STSM.16.M88.4 [R29], R12 ;  /* 0x0000000c1d007844 */ /* 0x004fe80000000200 */
[----:B------:R0:W-:Y:S04]  /*b2e0*/  STSM.16.M88.4 [R74+0xc000], R4 ;  /* 0x00c000044a007844 */ /* 0x0001e80000000200 */
[----:B------:R1:W-:Y:S01]  /*b2f0*/  STSM.16.M88.4 [R72+0xc000], R24 ;  /* 0x00c0001848007844 */ /* 0x0003e20000000200 */
[----:B------:R2:W-:Y:S06]  /*b300*/  MEMBAR.ALL.CTA ;  /* 0x0000000000007992 */ /* 0x0005ec0000008000 */
[----:B--2---:R-:W2:Y:S01]  /*b310*/  FENCE.VIEW.ASYNC.S ;  /* 0x00000000000073c6 */ /* 0x004ea20000000000 */
[----:B---3--:R-:W-:Y:S01]  /*b320*/  ISETP.GE.AND P2, PT, R8, R28, PT ;  /* 0x0000001c0800720c */ /* 0x008fe20003f46270 */
[----:B------:R-:W-:-:S02]  /*b330*/  IMAD.MOV.U32 R145, RZ, RZ, R151 ;  /* 0x000000ffff917224 */ /* 0x000fc400078e0097 */
[--C-:B------:R-:W-:Y:S02]  /*b340*/  IMAD.MOV.U32 R144, RZ, RZ, R151.reuse ;  /* 0x000000ffff907224 */ /* 0x100fe400078e0097 */
[--C-:B------:R-:W-:Y:S02]  /*b350*/  IMAD.MOV.U32 R143, RZ, RZ, R151.reuse ;  /* 0x000000ffff8f7224 */ /* 0x100fe400078e0097 */
[----:B0-----:R-:W-:Y:S01]  /*b360*/  FADD.FTZ R6, R49, R50 ;  /* 0x0000003231067221 */ /* 0x001fe20000010000 */
        /* <DEDUP_REMOVED lines=22> */
[----:B--2---:R-:W-:Y:S01]  /*b4d0*/  NOP ;  /* 0x0000000000007918 */ /* 0x004fe20000000000 */
[----:B-1----:R-:W-:Y:S05]  /*b4e0*/  @!P2 BRA `(.L_x_12637) ;  /* 0x0000002c007ca947 */ /* 0x002fea0003800000 */
        /* <DEDUP_REMOVED lines=20> */
.L_x_12648:
        /* <DEDUP_REMOVED lines=11> */
.L_x_12639:
[----:B------:R-:W-:Y:S01]  /*b6e0*/  IMAD R0, R152, 0x8, R2 ;  /* 0x0000000898007824 */ /* 0x000fe200078e0202 */
[----:B------:R-:W-:-:S04]  /*b6f0*/  SHF.L.U32 R3, R156, 0x1f, RZ ;  /* 0x0000001f9c037819 */ /* 0x000fc800000006ff */
[----:B------:R0:W1:Y:S01]  /*b700*/  SYNCS.PHASECHK.TRANS64.TRYWAIT P3, [R0+URZ+0x30830], R3 ;  /* 0x03083003000075a7 */ /* 0x000062000806017f */
[----:B------:R-:W-:Y:S05]  /*b710*/  @!P0 BRA `(.L_x_12640) ;  /* 0x0000000000048947 */ /* 0x000fea0003800000 */
[----:B------:R-:W-:Y:S01]  /*b720*/  BPT.TRAP 0x1 ;  /* 0x000000040000795c */ /* 0x000fe20000300000 */
.L_x_12640:
[----:B------:R-:W-:Y:S04]  /*b730*/  BSSY B0, `(.L_x_12638) ;  /* 0x0000004000007945 */ /* 0x000fe80003800000 */
[----:B-1----:R-:W-:Y:S05]  /*b740*/  @P3 BRA `(.L_x_12641) ;  /* 0x0000000000083947 */ /* 0x002fea0003800000 */
[----:B------:R-:W1:Y:S02]  /*b750*/  SYNCS.PHASECHK.TRANS64.TRYWAIT P3, [R0+URZ+0x30830], R3 ;  /* 0x03083003000075a7 */ /* 0x000e64000806017f */
[----:B-1----:R-:W-:Y:S05]  /*b760*/  @!P3 BRA `(.L_x_12642) ;  /* 0x000000cc00c0b947 */ /* 0x002fea0003800000 */
.L_x_12641:
[----:B------:R-:W-:Y:S05]  /*b770*/  BSYNC B0 ;  /* 0x0000000000007941 */ /* 0x000fea0003800000 */
.L_x_12638:
[----:B01----:R-:W2:Y:S04]  /*b780*/  LDL R3, [R1+0x44] ;  /* 0x0000440001037983 */ /* 0x003ea80000100800 */
[----:B------:R-:W3:Y:S01]  /*b790*/  LDL.64 R24, [R1+0x10] ;  /* 0x0000100001187983 */ /* 0x000ee20000100a00 */
[----:B------:R-:W-:Y:S05]  /*b7a0*/  WARPSYNC.ALL ;  /* 0x0000000000007948 */ /* 0x000fea0003800000 */
[----:B------:R-:W-:Y:S01]  /*b7b0*/  IMAD.MOV.U32 R11, RZ, RZ, 0x40000040 ;  /* 0x40000040ff0b7424 */ /* 0x000fe200078e00ff */
[----:B------:R-:W0:Y:S04]  /*b7c0*/  S2R R0, SR_TID.X ;  /* 0x0000000000007919 */ /* 0x000e280000002100 */
[----:B------:R-:W-:-:S02]  /*b7d0*/  R2UR UR7, R11 ;  /* 0x000000000b0772ca */ /* 0x000fc400000e0000 */
[----:B------:R-:W-:Y:S01]  /*b7e0*/  R2UR UR19, R11 ;  /* 0x000000000b1372ca */ /* 0x000fe200000e0000 */
[----:B------:R-:W-:-:S05]  /*b7f0*/  IMAD.MOV.U32 R15, RZ, RZ, 0x40000040 ;  /* 0x40000040ff0f7424 */ /* 0x000fca00078e00ff */
[----:B------:R-:W-:Y:S02]  /*b800*/  R2UR UR15, R15 ;  /* 0x000000000f0f72ca */ /* 0x000fe400000e0000 */
[----:B0-----:R-:W-:-:S05]  /*b810*/  SHF.R.U32.HI R0, RZ, 0x7, R0 ;  /* 0x00000007ff007819 */ /* 0x001fca0000011600 */
[----:B------:R-:W-:Y:S02]  /*b820*/  VIADD R0, R0, 0x8 ;  /* 0x0000000800007836 */ /* 0x000fe40000000000 */
[----:B------:R-:W-:Y:S02]  /*b830*/  IMAD.MOV.U32 R13, RZ, RZ, 0x40000040 ;  /* 0x40000040ff0d7424 */ /* 0x000fe400078e00ff */
[----:B--2---:R-:W-:-:S04]  /*b840*/  IMAD R10, R152, 0x600, R3 ;  /* 0x00000600980a7824 */ /* 0x004fc800078e0203 */
[C---:B------:R-:W-:Y:S01]  /*b850*/  VIADD R12, R10.reuse, 0x2 ;  /* 0x000000020a0c7836 */ /* 0x040fe20000000000 */
[C---:B------:R-:W-:Y:S01]  /*b860*/  R2UR UR6, R10.reuse ;  /* 0x000000000a0672ca */ /* 0x040fe200000e0000 */
[C---:B------:R-:W-:Y:S02]  /*b870*/  VIADD R14, R10.reuse, 0x4 ;  /* 0x000000040a0e7836 */ /* 0x040fe40000000000 */
[----:B------:R-:W-:-:S05]  /*b880*/  VIADD R10, R10, 0x6 ;  /* 0x000000060a0a7836 */ /* 0x000fca0000000000 */
[----:B------:R-:W-:Y:S02]  /*b890*/  R2UR UR18, R10 ;  /* 0x000000000a1272ca */ /* 0x000fe400000e0000 */
[----:B------:R-:W2:Y:S01]  /*b8a0*/  LDL.64 R10, [R1+0x28] ;  /* 0x00002800010a7983 */ /* 0x000ea20000100a00 */
[----:B------:R-:W-:-:S03]  /*b8b0*/  R2UR UR14, R14 ;  /* 0x000000000e0e72ca */ /* 0x000fc600000e0000 */
[----:B------:R-:W4:Y:S01]  /*b8c0*/  LDL.64 R14, [R1+0x20] ;  /* 0x00002000010e7983 */ /* 0x000f220000100a00 */
[----:B---3--:R-:W-:Y:S02]  /*b8d0*/  R2UR UR4, R24 ;  /* 0x00000000180472ca */ /* 0x008fe400000e0000 */
[----:B------:R-:W-:Y:S01]  /*b8e0*/  R2UR UR5, R25 ;  /* 0x00000000190572ca */ /* 0x000fe200000e0000 */
[----:B------:R0:W-:Y:S06]  /*b8f0*/  BAR.SYNC.DEFER_BLOCKING R0, 0x100 ;  /* 0x000400000000751d */ /* 0x0001ec0000010000 */
[----:B------:R-:W-:-:S06]  /*b900*/  WARPGROUP.ARRIVE ;  /* 0x00000000000079c5 */ /* 0x000fcc0000000000 */
[----:B------:R-:W-:Y:S01]  /*b910*/  HGMMA.64x192x16.F32.BF16 R24, gdesc[UR4], RZ, !UPT, gsb0 ;  /* 0x02e00000041879f0 */ /* 0x000fe2000c0018ff */
[----:B------:R-:W-:Y:S02]  /*b920*/  R2UR UR10, R12 ;  /* 0x000000000c0a72ca */ /* 0x000fe400000e0000 */
[----:B------:R-:W-:Y:S02]  /*b930*/  R2UR UR11, R13 ;  /* 0x000000000d0b72ca */ /* 0x000fe400000e0000 */
[----:B------:R-:W3:Y:S01]  /*b940*/  LDL.64 R12, [R1+0x18] ;  /* 0x00001800010c7983 */ /* 0x000ee20000100a00 */
[----:B------:R-:W-:Y:S02]  /*b950*/  WARPGROUP.DEPBAR.LE gsb0, 0x0 ;  /* 0x00008000000079c5 */ /* 0x000fe40000010000 */
[----:B------:R-:W-:Y:S01]  /*b960*/  WARPGROUP.ARRIVE ;  /* 0x00000000000079c5 */ /* 0x000fe20000000000 */
[----:B--2---:R-:W-:Y:S02]  /*b970*/  R2UR UR8, R10 ;  /* 0x000000000a0872ca */ /* 0x004fe400000e0000 */
[----:B------:R-:W-:-:S13]  /*b980*/  R2UR UR9, R11 ;  /* 0x000000000b0972ca */ /* 0x000fda00000e0000 */
[----:B------:R-:W-:Y:S01]  /*b990*/  HGMMA.64x192x16.F32.BF16 R24, gdesc[UR8], R24, gsb0 ;  /* 0x02e00000081879f0 */ /* 0x000fe20008001818 */
[----:B----4-:R-:W-:Y:S02]  /*b9a0*/  R2UR UR12, R14 ;  /* 0x000000000e0c72ca */ /* 0x010fe400000e0000 */
[----:B------:R-:W-:Y:S02]  /*b9b0*/  R2UR UR13, R15 ;  /* 0x000000000f0d72ca */ /* 0x000fe400000e0000 */
[----:B---3--:R-:W-:Y:S02]  /*b9c0*/  R2UR UR16, R12 ;  /* 0x000000000c1072ca */ /* 0x008fe400000e0000 */
[----:B------:R-:W-:Y:S01]  /*b9d0*/  R2UR UR17, R13 ;  /* 0x000000000d1172ca */ /* 0x000fe200000e0000 */
[----:B------:R-:W-:Y:S02]  /*b9e0*/  WARPGROUP.DEPBAR.LE gsb0, 0x0 ;  /* 0x00008000000079c5 */ /* 0x000fe40000010000 */
[----:B------:R-:W-:-:S10]  /*b9f0*/  WARPGROUP.ARRIVE ;  /* 0x00000000000079c5 */ /* 0x000fd40000000000 */
        /* <DEDUP_REMOVED lines=8> */
.L_x_12644:
[----:B------:R-:W-:Y:S01]  /*ba80*/  SHF.L.U32 R0, R9, 0x1f, RZ ;  /* 0x0000001f09007819 */ /* 0x000fe200000006ff */
[----:B------:R-:W-:-:S04]  /*ba90*/  IMAD R3, R7, 0x8, R2 ;  /* 0x0000000807037824 */ /* 0x000fc800078e0202 */
[----:B------:R0:W1:Y:S01]  /*baa0*/  SYNCS.PHASECHK.TRANS64.TRYWAIT P2, [R3+URZ+0x30850], R0 ;  /* 0x03085000030075a7 */ /* 0x000062000804017f */
[----:B------:R-:W-:Y:S05]  /*bab0*/  @!P0 BRA `(.L_x_12645) ;  /* 0x0000000000048947 */ /* 0x000fea0003800000 */
[----:B------:R-:W-:Y:S01]  /*bac0*/  BPT.TRAP 0x1 ;  /* 0x000000040000795c */ /* 0x000fe20000300000 */
.L_x_12645:
[----:B------:R-:W-:Y:S04]  /*bad0*/  BSSY B0, `(.L_x_12643) ;  /* 0x0000004000007945 */ /* 0x000fe80003800000 */
[----:B-1----:R-:W-:Y:S05]  /*bae0*/  @P2 BRA `(.L_x_12646) ;  /* 0x0000000000082947 */ /* 0x002fea0003800000 */
[----:B------:R-:W1:Y:S02]  /*baf0*/  SYNCS.PHASECHK.TRANS64.TRYWAIT P2, [R3+URZ+0x30850], R0 ;  /* 0x03085000030075a7 */ /* 0x000e64000804017f */
[----:B-1----:R-:W-:Y:S05]  /*bb00*/  @!P2 BRA `(.L_x_12647) ;  /* 0x000000c800eca947 */ /* 0x002fea0003800000 */
.L_x_12646:
[----:B------:R-:W-:Y:S05]  /*bb10*/  BSYNC B0 ;  /* 0x0000000000007941 */ /* 0x000fea0003800000 */
.L_x_12643:
[----:B------:R-:W-:Y:S01]  /*bb20*/  FMNMX.FTZ R11, R26, R5, !PT ;  /* 0x000000051a0b7209 */ /* 0x000fe20007810000 */
[----:B------:R-:W2:Y:S01]  /*bb30*/  LDL R21, [R1+0x3c] ;  /* 0x00003c0001157983 */ /* 0x000ea20000100800 */
[----:B01----:R-:W-:Y:S01]  /*bb40*/  FMNMX.FTZ R0, R24, R4, !PT ;  /* 0x0000000418007209 */ /* 0x003fe20007810000 */
[----:B------:R-:W-:Y:S05]  /*bb50*/  WARPSYNC.ALL ;  /* 0x0000000000007948 */ /* 0x000fea0003800000 */
[----:B------:R-:W-:Y:S01]  /*bb60*/  FMNMX.FTZ R11, R27, R11, !PT ;  /* 0x0000000b1b0b7209 */ /* 0x000fe20007810000 */
[----:B------:R-:W-:Y:S01]  /*bb70*/  ULDC UR4, c[0x0][0x988] ;  /* 0x0002620000047ab9 */ /* 0x000fe20000000800 */
[----:B------:R-:W-:Y:S01]  /*bb80*/  FMNMX.FTZ R0, R25, R0, !PT ;  /* 0x0000000019007209 */ /* 0x000fe20007810000 */
[----:B------:R-:W-:Y:S01]  /*bb90*/  WARPGROUP.ARRIVE ;  /* 0x00000000000079c5 */ /* 0x000fe20000000000 */
[----:B------:R-:W-:Y:S01]  /*bba0*/  FMNMX.FTZ R11, R30, R11, !PT ;  /* 0x0000000b1e0b7209 */ /* 0x000fe20007810000 */
[----:B------:R-:W-:Y:S01]  /*bbb0*/  UMOV UR5, 0x40000040 ;  /* 0x4000004000057882 */ /* 0x000fe20000000000 */
[----:B------:R-:W-:Y:S01]  /*bbc0*/  FMNMX.FTZ R0, R28, R0, !PT ;  /* 0x000000001c007209 */ /* 0x000fe20007810000 */
[----:B------:R-:W-:Y:S01]  /*bbd0*/  IMAD.MOV.U32 R15, RZ, RZ, 0x40000040 ;  /* 0x40000040ff0f7424 */ /* 0x000fe200078e00ff */
[----:B------:R-:W-:Y:S01]  /*bbe0*/  FMNMX.FTZ R11, R31, R11, !PT ;  /* 0x0000000b1f0b7209 */ /* 0x000fe20007810000 */
[----:B------:R-:W-:Y:S01]  /*bbf0*/  UMOV UR9, 0x40000040 ;  /* 0x4000004000097882 */ /* 0x000fe20000000000 */
        /* <DEDUP_REMOVED lines=98> */
[C---:B------:R-:W-:Y:S01]  /*c220*/  R2UR UR11, R15.reuse ;  /* 0x000000000f0b72ca */ /* 0x040fe200000e0000 */
[----:B------:R-:W0:Y:S01]  /*c230*/  SHFL.BFLY PT, R12, R11, 0x2, 0x1f ;  /* 0x0c401f000b0c7f89 */ /* 0x000e2200000e0000 */
[C---:B------:R-:W-:Y:S02]  /*c240*/  R2UR UR15, R15.reuse ;  /* 0x000000000f0f72ca */ /* 0x040fe400000e0000 */
[C---:B------:R-:W-:Y:S01]  /*c250*/  R2UR UR19, R15.reuse ;  /* 0x000000000f1372ca */ /* 0x040fe200000e0000 */
[----:B------:R-:W1:Y:S01]  /*c260*/  SHFL.BFLY PT, R3, R0, 0x2, 0x1f ;  /* 0x0c401f0000037f89 */ /* 0x000e6200000e0000 */
[C---:B------:R-:W-:Y:S02]  /*c270*/  R2UR UR23, R15.reuse ;  /* 0x000000000f1772ca */ /* 0x040fe400000e0000 */
[----:B------:R-:W-:-:S02]  /*c280*/  R2UR UR27, R15 ;  /* 0x000000000f1b72ca */ /* 0x000fc400000e0000 */
[C---:B------:R-:W-:Y:S02]  /*c290*/  R2UR UR31, R15.reuse ;  /* 0x000000000f1f72ca */ /* 0x040fe400000e0000 */
[C---:B------:R-:W-:Y:S02]  /*c2a0*/  R2UR UR35, R15.reuse ;  /* 0x000000000f2372ca */ /* 0x040fe400000e0000 */
[C---:B------:R-:W-:Y:S02]  /*c2b0*/  R2UR UR43, R15.reuse ;  /* 0x000000000f2b72ca */ /* 0x040fe400000e0000 */
[C---:B------:R-:W-:Y:S02]  /*c2c0*/  R2UR UR47, R15.reuse ;  /* 0x000000000f2f72ca */ /* 0x040fe400000e0000 */
[----:B------:R-:W-:Y:S02]  /*c2d0*/  R2UR UR51, R15 ;  /* 0x000000000f3372ca */ /* 0x000fe400000e0000 */
[----:B0-----:R-:W-:-:S02]  /*c2e0*/  FMNMX.FTZ R11, R11, R12, !PT ;  /* 0x0000000c0b0b7209 */ /* 0x001fc40007810000 */
[----:B-1----:R-:W-:-:S03]  /*c2f0*/  FMNMX.FTZ R3, R0, R3, !PT ;  /* 0x0000000300037209 */ /* 0x002fc60007810000 */
[----:B------:R-:W0:Y:S04]  /*c300*/  SHFL.BFLY PT, R12, R11, 0x1, 0x1f ;  /* 0x0c201f000b0c7f89 */ /* 0x000e2800000e0000 */
[----:B------:R-:W1:Y:S01]  /*c310*/  SHFL.BFLY PT, R0, R3, 0x1, 0x1f ;  /* 0x0c201f0003007f89 */ /* 0x000e6200000e0000 */
[----:B0-----:R-:W-:Y:S01]  /*c320*/  FMNMX.FTZ R11, R11, R12, !PT ;  /* 0x0000000c0b0b7209 */ /* 0x001fe20007810000 */
[----:B------:R-:W-:Y:S01]  /*c330*/  VIADD R12, R2, 0x400 ;  /* 0x00000400020c7836 */ /* 0x000fe20000000000 */
[----:B-1----:R-:W-:Y:S01]  /*c340*/  FMNMX.FTZ R3, R3, R0, !PT ;  /* 0x0000000003037209 */ /* 0x002fe20007810000 */
[----:B------:R-:W-:-:S03]  /*c350*/  IMAD.U32 R0, RZ, RZ, UR4 ;  /* 0x00000004ff007e24 */ /* 0x000fc6000f8e00ff */
[----:B------:R-:W-:Y:S01]  /*c360*/  SHF.R.U32.HI R12, RZ, 0x4, R12 ;  /* 0x00000004ff0c7819 */ /* 0x000fe2000001160c */
[----:B------:R-:W-:Y:S01]  /*c370*/  UMOV UR53, 0x40000040 ;  /* 0x4000004000357882 */ /* 0x000fe20000000000 */
[C---:B------:R-:W-:Y:S01]  /*c380*/  FADD.FTZ R5, -R11.reuse, R5 ;  /* 0x000000050b057221 */ /* 0x040fe20000010100 */
[-C--:B------:R-:W-:Y:S01]  /*c390*/  FMUL.FTZ R13, R11, R0.reuse ;  /* 0x000000000b0d7220 */ /* 0x080fe20000410000 */
[----:B------:R-:W-:Y:S01]  /*c3a0*/  LOP3.LUT R12, R12, 0x3fff, RZ, 0xc0, !PT ;  /* 0x00003fff0c0c7812 */ /* 0x000fe200078ec0ff */
[C---:B------:R-:W-:Y:S01]  /*c3b0*/  FADD.FTZ R4, -R3.reuse, R4 ;  /* 0x0000000403047221 */ /* 0x040fe20000010100 */
[-C--:B------:R-:W-:Y:S01]  /*c3c0*/  FMUL.FTZ R9, R3, R0.reuse ;  /* 0x0000000003097220 */ /* 0x080fe20000410000 */
[-CC-:B------:R-:W-:Y:S01]  /*c3d0*/  FFMA.FTZ R26, R26, R0.reuse, -R13.reuse ;  /* 0x000000001a1a7223 */ /* 0x180fe2000001080d */
[-CC-:B------:R-:W-:Y:S01]  /*c3e0*/  FFMA.FTZ R27, R27, R0.reuse, -R13.reuse ;  /* 0x000000001b1b7223 */ /* 0x180fe2000001080d */
[----:B------:R-:W-:Y:S02]  /*c3f0*/  IMAD R12, R7, 0x600, R12 ;  /* 0x00000600070c7824 */ /* 0x000fe400078e020c */
[-CC-:B------:R-:W-:Y:S01]  /*c400*/  FFMA.FTZ R30, R30, R0.reuse, -R13.reuse ;  /* 0x000000001e1e7223 */ /* 0x180fe2000001080d */
[-CC-:B------:R-:W-:Y:S01]  /*c410*/  FFMA.FTZ R31, R31, R0.reuse, -R13.reuse ;  /* 0x000000001f1f7223 */ /* 0x180fe2000001080d */
[-CC-:B------:R-:W-:Y:S01]  /*c420*/  FFMA.FTZ R34, R34, R0.reuse, -R13.reuse ;  /* 0x0000000022227223 */ /* 0x180fe2000001080d */
[C---:B------:R-:W-:Y:S01]  /*c430*/  VIADD R14, R12.reuse, 0x80 ;  /* 0x000000800c0e7836 */ /* 0x040fe20000000000 */
[----:B------:R-:W-:Y:S01]  /*c440*/  R2UR UR6, R12 ;  /* 0x000000000c0672ca */ /* 0x000fe200000e0000 */
[-CC-:B------:R-:W-:Y:S01]  /*c450*/  FFMA.FTZ R35, R35, R0.reuse, -R13.reuse ;  /* 0x0000000023237223 */ /* 0x180fe2000001080d */
[-CC-:B------:R-:W-:Y:S01]  /*c460*/  FFMA.FTZ R38, R38, R0.reuse, -R13.reuse ;  /* 0x0000000026267223 */ /* 0x180fe2000001080d */
[----:B------:R-:W-:Y:S01]  /*c470*/  FFMA.FTZ R39, R39, R0, -R13 ;  /* 0x0000000027277223 */ /* 0x000fe2000001080d */
[----:B------:R-:W-:Y:S01]  /*c480*/  R2UR UR10, R14 ;  /* 0x000000000e0a72ca */ /* 0x000fe200000e0000 */
[----:B------:R-:W-:-:S02]  /*c490*/  VIADD R14, R12, 0x100 ;  /* 0x000001000c0e7836 */ /* 0x000fc40000000000 */
[-CC-:B------:R-:W-:Y:S01]  /*c4a0*/  FFMA.FTZ R42, R42, R0.reuse, -R13.reuse ;  /* 0x000000002a2a7223 */ /* 0x180fe2000001080d */
[-CC-:B------:R-:W-:Y:S01]  /*c4b0*/  FFMA.FTZ R43, R43, R0.reuse, -R13.reuse ;  /* 0x000000002b2b7223 */ /* 0x180fe2000001080d */
[-CC-:B------:R-:W-:Y:S01]  /*c4c0*/  FFMA.FTZ R46, R46, R0.reuse, -R13.reuse ;  /* 0x000000002e2e7223 */ /* 0x180fe2000001080d */
[-CC-:B------:R-:W-:Y:S01]  /*c4d0*/  FFMA.FTZ R47, R47, R0.reuse, -R13.reuse ;  /* 0x000000002f2f7223 */ /* 0x180fe2000001080d */
[----:B------:R-:W-:Y:S01]  /*c4e0*/  R2UR UR14, R14 ;  /* 0x000000000e0e72ca */ /* 0x000fe200000e0000 */
[----:B------:R-:W-:Y:S02]  /*c4f0*/  VIADD R14, R12, 0x180 ;  /* 0x000001800c0e7836 */ /* 0x000fe40000000000 */
[-CC-:B------:R-:W-:Y:S01]  /*c500*/  FFMA.FTZ R50, R50, R0.reuse, -R13.reuse ;  /* 0x0000000032327223 */ /* 0x180fe2000001080d */
        /* <DEDUP_REMOVED lines=42> */
[----:B------:R-:W-:Y:S02]  /*c7b0*/  VIADD R12, R12, 0x580 ;  /* 0x000005800c0c7836 */ /* 0x000fe40000000000 */
[-CC-:B------:R-:W-:Y:S01]  /*c7c0*/  FFMA.FTZ R107, R107, R0.reuse, -R13.reuse ;  /* 0x000000006b6b7223 */ /* 0x180fe2000001080d */
[-CC-:B------:R-:W-:Y:S01]  /*c7d0*/  FFMA.FTZ R110, R110, R0.reuse, -R13.reuse ;  /* 0x000000006e6e7223 */ /* 0x180fe2000001080d */
[-CC-:B------:R-:W-:Y:S01]  /*c7e0*/  FFMA.FTZ R111, R111, R0.reuse, -R13.reuse ;  /* 0x000000006f6f7223 */ /* 0x180fe2000001080d */
[-CC-:B------:R-:W-:Y:S01]  /*c7f0*/  FFMA.FTZ R114, R114, R0.reuse, -R13.reuse ;  /* 0x0000000072727223 */ /* 0x180fe2000001080d */
[----:B------:R-:W-:Y:S01]  /*c800*/  R2UR UR54, R12 ;  /* 0x000000000c3672ca */ /* 0x000fe200000e0000 */
[----:B--2---:R-:W-:Y:S02]  /*c810*/  IMAD R12, R21, 0x2000, R2 ;  /* 0x00002000150c7824 */ /* 0x004fe400078e0202 */
[-CC-:B------:R-:W-:Y:S01]  /*c820*/  FFMA.FTZ R115, R115, R0.reuse, -R13.reuse ;  /* 0x0000000073737223 */ /* 0x180fe2000001080d */
[-CC-:B------:R-:W-:Y:S01]  /*c830*/  FFMA.FTZ R118, R118, R0.reuse, -R13.reuse ;  /* 0x0000000076767223 */ /* 0x180fe2000001080d */
[-C--:B------:R-:W-:Y:S01]  /*c840*/  FFMA.FTZ R119, R119, R0.reuse, -R13 ;  /* 0x0000000077777223 */ /* 0x080fe2000001080d */
[----:B------:R-:W-:Y:S01]  /*c850*/  IMAD.MOV.U32 R13, RZ, RZ, 0x40000040 ;  /* 0x40000040ff0d7424 */ /* 0x000fe200078e00ff */
[----:B------:R-:W-:Y:S01]  /*c860*/  R2UR UR4, R12 ;  /* 0x000000000c0472ca */ /* 0x000fe200000e0000 */
[-C--:B------:R-:W-:Y:S01]  /*c870*/  FMUL.FTZ R4, R4, R0.reuse ;  /* 0x0000000004047220 */ /* 0x080fe20000410000 */
[-CC-:B------:R-:W-:Y:S01]  /*c880*/  FFMA.FTZ R24, R24, R0.reuse, -R9.reuse ;  /* 0x0000000018187223 */ /* 0x180fe20000010809 */
[-CC-:B------:R-:W-:Y:S01]  /*c890*/  FFMA.FTZ R25, R25, R0.reuse, -R9.reuse ;  /* 0x0000000019197223 */ /* 0x180fe20000010809 */
[----:B------:R-:W-:Y:S01]  /*c8a0*/  R2UR UR7, R13 ;  /* 0x000000000d0772ca */ /* 0x000fe200000e0000 */
[----:B------:R-:W-:Y:S01]  /*c8b0*/  MUFU.EX2 R10, R4 ;  /* 0x00000004000a7308 */ /* 0x000fe20000000800 */
[-CC-:B------:R-:W-:Y:S01]  /*c8c0*/  FFMA.FTZ R28, R28, R0.reuse, -R9.reuse ;  /* 0x000000001c1c7223 */ /* 0x180fe20000010809 */
[-CC-:B------:R-:W-:Y:S01]  /*c8d0*/  FFMA.FTZ R29, R29, R0.reuse, -R9.reuse ;  /* 0x000000001d1d7223 */ /* 0x180fe20000010809 */
[----:B------:R-:W-:Y:S01]  /*c8e0*/  R2UR UR50, R14 ;  /* 0x000000000e3272ca */ /* 0x000fe200000e0000 */
[-CC-:B------:R-:W-:Y:S01]  /*c8f0*/  FFMA.FTZ R32, R32, R0.reuse, -R9.reuse ;  /* 0x0000000020207223 */ /* 0x180fe20000010809 */
[----:B------:R-:W-:Y:S01]  /*c900*/  R2UR UR55, R13 ;  /* 0x000000000d3772ca */ /* 0x000fe200000e0000 */
[-CC-:B------:R-:W-:Y:S01]  /*c910*/  FFMA.FTZ R33, R33, R0.reuse, -R9.reuse ;  /* 0x0000000021217223 */ /* 0x180fe20000010809 */
[-CC-:B------:R-:W-:Y:S01]  /*c920*/  FFMA.FTZ R36, R36, R0.reuse, -R9.reuse ;  /* 0x0000000024247223 */ /* 0x180fe20000010809 */
[----:B------:R-:W-:Y:S01]  /*c930*/  UIADD3 UR4, UR4, 0x1e800, URZ ;  /* 0x0001e80004047890 */ /* 0x000fe2000fffe03f */
[----:B------:R-:W0:Y:S01]  /*c940*/  MUFU.EX2 R4, R24 ;  /* 0x0000001800047308 */ /* 0x000e220000000800 */
[-CC-:B------:R-:W-:Y:S01]  /*c950*/  FFMA.FTZ R37, R37, R0.reuse, -R9.reuse ;  /* 0x0000000025257223 */ /* 0x180fe20000010809 */
[-CC-:B------:R-:W-:Y:S01]  /*c960*/  FFMA.FTZ R40, R40, R0.reuse, -R9.reuse ;  /* 0x0000000028287223 */ /* 0x180fe20000010809 */
[----:B------:R-:W-:Y:S01]  /*c970*/  USHF.R.U32.HI UR4, URZ, 0x4, UR4 ;  /* 0x000000043f047899 */ /* 0x000fe20008011604 */
[-CC-:B------:R-:W-:Y:S01]  /*c980*/  FFMA.FTZ R41, R41, R0.reuse, -R9.reuse ;  /* 0x0000000029297223 */ /* 0x180fe20000010809 */
[-CC-:B------:R-:W-:Y:S01]  /*c990*/  FFMA.FTZ R44, R44, R0.reuse, -R9.reuse ;  /* 0x000000002c2c7223 */ /* 0x180fe20000010809 */
[-CC-:B------:R-:W-:Y:S01]  /*c9a0*/  FFMA.FTZ R45, R45, R0.reuse, -R9.reuse ;  /* 0x000000002d2d7223 */ /* 0x180fe20000010809 */
[----:B------:R-:W-:Y:S01]  /*c9b0*/  ULOP3.LUT UR4, UR4, 0x3fff, URZ, 0xc0, !UPT ;  /* 0x00003fff04047892 */ /* 0x000fe2000f8ec03f */
[----:B------:R-:W1:Y:S01]  /*c9c0*/  MUFU.EX2 R25, R25 ;  /* 0x0000001900197308 */ /* 0x000e620000000800 */
[-CC-:B------:R-:W-:Y:S01]  /*c9d0*/  FFMA.FTZ R48, R48, R0.reuse, -R9.reuse ;  /* 0x0000000030307223 */ /* 0x180fe20000010809 */
[-CC-:B------:R-:W-:Y:S01]  /*c9e0*/  FFMA.FTZ R49, R49, R0.reuse, -R9.reuse ;  /* 0x0000000031317223 */ /* 0x180fe20000010809 */
[----:B------:R-:W-:Y:S01]  /*c9f0*/  ULOP3.LUT UR4, UR4, 0x10000, URZ, 0xfc, !UPT ;  /* 0x0001000004047892 */ /* 0x000fe2000f8efc3f */
[-CC-:B------:R-:W-:Y:S01]  /*ca00*/  FFMA.FTZ R52, R52, R0.reuse, -R9.reuse ;  /* 0x0000000034347223 */ /* 0x180fe20000010809 */
[-CC-:B------:R-:W-:Y:S01]  /*ca10*/  FFMA.FTZ R53, R53, R0.reuse, -R9.reuse ;  /* 0x0000000035357223 */ /* 0x180fe20000010809 */
[----:B------:R-:W-:Y:S01]  /*ca20*/  FFMA.FTZ R56, R56, R0, -R9 ;  /* 0x0000000038387223 */ /* 0x000fe20000010809 */
[----:B------:R-:W-:Y:S01]  /*ca30*/  UIADD3 UR8, UR4, 0x2, URZ ;  /* 0x0000000204087890 */ /* 0x000fe2000fffe03f */
[----:B------:R-:W2:Y:S01]  /*ca40*/  MUFU.EX2 R28, R28 ;  /* 0x0000001c001c7308 */ /* 0x000ea20000000800 */
[----:B------:R-:W-:Y:S01]  /*ca50*/  UIADD3 UR12, UR4, 0x4, URZ ;  /* 0x00000004040c7890 */ /* 0x000fe2000fffe03f */
[----:B0-----:R-:W-:Y:S01]  /*ca60*/  FFMA.FTZ R6, R10, R6, R4 ;  /* 0x000000060a067223 */ /* 0x001fe20000010004 */
[----:B------:R-:W-:-:S02]  /*ca70*/  UIADD3 UR16, UR4, 0x6, URZ ;  /* 0x0000000604107890 */ /* 0x000fc4000fffe03f */
[----:B------:R-:W-:Y:S01]  /*ca80*/  HGMMA.64x64x16.F32.BF16 R120, gdesc[UR4].tnspB, R120, gsb0 ;  /* 0x40e00000047879f0 */ /* 0x000fe20008001878 */
[----:B------:R-:W-:Y:S01]  /*ca90*/  UIADD3 UR20, UR4, 0x600, URZ ;  /* 0x0000060004147890 */ /* 0x000fe2000fffe03f */
[--C-:B------:R-:W-:Y:S01]  /*caa0*/  FFMA.FTZ R57, R57, R0, -R9.reuse ;  /* 0x0000000039397223 */ /* 0x100fe20000010809 */
[----:B------:R-:W-:Y:S01]  /*cab0*/  UIADD3 UR24, UR4, 0x602, URZ ;  /* 0x0000060204187890 */ /* 0x000fe2000fffe03f */
[----:B------:R-:W0:Y:S01]  /*cac0*/  MUFU.EX2 R29, R29 ;  /* 0x0000001d001d7308 */ /* 0x000e220000000800 */
[----:B------:R-:W-:Y:S01]  /*cad0*/  UIADD3 UR28, UR4, 0x604, URZ ;  /* 0x00000604041c7890 */ /* 0x000fe2000fffe03f */
[C---:B-1----:R-:W-:Y:S01]  /*cae0*/  FADD.FTZ R6, R25.reuse, R6 ;  /* 0x0000000619067221 */ /* 0x042fe20000010000 */
[----:B------:R-:W-:Y:S01]  /*caf0*/  UIADD3 UR32, UR4, 0x606, URZ ;  /* 0x0000060604207890 */ /* 0x000fe2000fffe03f */
[----:B------:R-:W-:Y:S01]  /*cb00*/  F2FP.BF16.F32.PACK_AB R4, R25, R4 ;  /* 0x000000041904723e */ /* 0x000fe200000010ff */
[----:B------:R-:W-:Y:S01]  /*cb10*/  UIADD3 UR40, UR4, 0xc00, URZ ;  /* 0x00000c0004287890 */ /* 0x000fe2000fffe03f */
[-CC-:B------:R-:W-:Y:S01]  /*cb20*/  FFMA.FTZ R60, R60, R0.reuse, -R9.reuse ;  /* 0x000000003c3c7223 */ /* 0x180fe20000010809 */
[----:B------:R-:W-:Y:S01]  /*cb30*/  UIADD3 UR44, UR4, 0xc02, URZ ;  /* 0x00000c02042c7890 */ /* 0x000fe2000fffe03f */
[-CC-:B------:R-:W-:Y:S01]  /*cb40*/  FFMA.FTZ R61, R61, R0.reuse, -R9.reuse ;  /* 0x000000003d3d7223 */ /* 0x180fe20000010809 */
[----:B--2---:R-:W-:Y:S01]  /*cb50*/  FADD.FTZ R6, R28, R6 ;  /* 0x000000061c067221 */ /* 0x004fe20000010000 */
[----:B------:R-:W-:Y:S01]  /*cb60*/  UIADD3 UR48, UR4, 0xc04, URZ ;  /* 0x00000c0404307890 */ /* 0x000fe2000fffe03f */
[-CC-:B------:R-:W-:Y:S01]  /*cb70*/  FFMA.FTZ R64, R64, R0.reuse, -R9.reuse ;  /* 0x0000000040407223 */ /* 0x180fe20000010809 */
[----:B------:R-:W-:Y:S01]  /*cb80*/  UIADD3 UR52, UR4, 0xc06, URZ ;  /* 0x00000c0604347890 */ /* 0x000fe2000fffe03f */
[-CC-:B------:R-:W-:Y:S01]  /*cb90*/  FFMA.FTZ R65, R65, R0.reuse, -R9.reuse ;  /* 0x0000000041417223 */ /* 0x180fe20000010809 */
[-CC-:B------:R-:W-:Y:S01]  /*cba0*/  FFMA.FTZ R68, R68, R0.reuse, -R9.reuse ;  /* 0x0000000044447223 */ /* 0x180fe20000010809 */
[-CC-:B------:R-:W-:Y:S01]  /*cbb0*/  FFMA.FTZ R69, R69, R0.reuse, -R9.reuse ;  /* 0x0000000045457223 */ /* 0x180fe20000010809 */
[--C-:B------:R-:W-:Y:S01]  /*cbc0*/  FFMA.FTZ R72, R72, R0, -R9.reuse ;  /* 0x0000000048487223 */ /* 0x100fe20000010809 */
[C---:B0-----:R-:W-:Y:S01]  /*cbd0*/  FADD.FTZ R25, R29.reuse, R6 ;  /* 0x000000061d197221 */ /* 0x041fe20000010000 */
[----:B------:R-:W-:Y:S01]  /*cbe0*/  F2FP.BF16.F32.PACK_AB R6, R29, R28 ;  /* 0x0000001c1d06723e */ /* 0x000fe200000010ff */
[-CC-:B------:R-:W-:Y:S01]  /*cbf0*/  FFMA.FTZ R73, R73, R0.reuse, -R9.reuse ;  /* 0x0000000049497223 */ /* 0x180fe20000010809 */
[----:B------:R-:W2:Y:S01]  /*cc00*/  LDL R29, [R1+0x4c] ;  /* 0x00004c00011d7983 */ /* 0x000ea20000100800 */
        /* <DEDUP_REMOVED lines=23> */
[----:B------:R-:W0:Y:S01]  /*cd80*/  S2R R117, SR_TID.X ;  /* 0x0000000000757919 */ /* 0x000e220000002100 */
[----:B------:R-:W-:Y:S08]  /*cd90*/  MUFU.EX2 R27, R27 ;  /* 0x0000001b001b7308 */ /* 0x000ff00000000800 */
[----:B------:R-:W-:Y:S08]  /*cda0*/  MUFU.EX2 R21, R5 ;  /* 0x0000000500157308 */ /* 0x000ff00000000800 */
[----:B------:R-:W1:Y:S08]  /*cdb0*/  MUFU.EX2 R5, R26 ;  /* 0x0000001a00057308 */ /* 0x000e700000000800 */
[----:B------:R-:W-:Y:S01]  /*cdc0*/  MUFU.EX2 R30, R30 ;  /* 0x0000001e001e7308 */ /* 0x000fe20000000800 */
[----:B------:R-:W-:-:S02]  /*cdd0*/  WARPGROUP.DEPBAR.LE gsb0, 0x0 ;  /* 0x00008000000079c5 */ /* 0x000fc40000010000 */
[----:B------:R-:W-:Y:S01]  /*cde0*/  WARPGROUP.ARRIVE ;  /* 0x00000000000079c5 */ /* 0x000fe20000000000 */
[----:B0-----:R-:W-:-:S04]  /*cdf0*/  SHF.R.U32.HI R13, RZ, 0x7, R117 ;  /* 0x00000007ff0d7819 */ /* 0x001fc80000011675 */
[----:B------:R-:W0:Y:S01]  /*ce00*/  MUFU.EX2 R31, R31 ;  /* 0x0000001f001f7308 */ /* 0x000e220000000800 */
[----:B------:R-:W-:Y:S01]  /*ce10*/  @!P1 IMAD R14, R152, 0x8, R2 ;  /* 0x00000008980e9824 */ /* 0x000fe200078e0202 */
[----:B------:R-:W-:Y:S01]  /*ce20*/  ISETP.GE.U32.AND P2, PT, R117, 0x180, PT ;  /* 0x000001807500780c */ /* 0x000fe20003f46070 */
[----:B------:R-:W-:Y:S01]  /*ce30*/  HGMMA.64x64x16.F32.BF16 R120, gdesc[UR8].tnspB, R120, gsb0 ;  /* 0x40e00000087879f0 */ /* 0x000fe20008001878 */
[----:B------:R-:W-:Y:S02]  /*ce40*/  VIADD R12, R13, 0x9 ;  /* 0x000000090d0c7836 */ /* 0x000fe40000000000 */
[----:B-1----:R-:W-:Y:S01]  /*ce50*/  FFMA.FTZ R20, R21, R20, R5 ;  /* 0x0000001415147223 */ /* 0x002fe20000010005 */
[----:B------:R-:W-:Y:S01]  /*ce60*/  @!P1 VIADD R14, R14, 0x30840 ;  /* 0x000308400e0e9836 */ /* 0x000fe20000000000 */
[----:B------:R-:W3:Y:S01]  /*ce70*/  LDL R117, [R1+0x4] ;  /* 0x0000040001757983 */ /* 0x000ee20000100800 */
[----:B------:R-:W-:Y:S02]  /*ce80*/  WARPGROUP.DEPBAR.LE gsb0, 0x0 ;  /* 0x00008000000079c5 */ /* 0x000fe40000010000 */
[----:B------:R-:W-:-:S06]  /*ce90*/  WARPGROUP.ARRIVE ;  /* 0x00000000000079c5 */ /* 0x000fcc0000000000 */
[----:B------:R-:W-:Y:S03]  /*cea0*/  HGMMA.64x64x16.F32.BF16 R120, gdesc[UR12].tnspB, R120, gsb0 ;  /* 0x40e000000c7879f0 */ /* 0x000fe60008001878 */
        /* <DEDUP_REMOVED lines=23> */
[----:B------:R-:W-:Y:S01]  /*d020*/  HGMMA.64x64x16.F32.BF16 R120, gdesc[UR48].tnspB, R120, gsb0 ;  /* 0x40e00000307879f0 */ /* 0x000fe20008001878 */
[----:B------:R-:W-:Y:S02]  /*d030*/  @!P1 IMAD R13, R7, 0x8, R2 ;  /* 0x00000008070d9824 */ /* 0x000fe400078e0202 */
[----:B------:R-:W-:Y:S02]  /*d040*/  WARPGROUP.DEPBAR.LE gsb0, 0x0 ;  /* 0x00008000000079c5 */ /* 0x000fe40000010000 */
[----:B------:R-:W-:-:S06]  /*d050*/  WARPGROUP.ARRIVE ;  /* 0x00000000000079c5 */ /* 0x000fcc0000000000 */
[----:B------:R-:W-:Y:S01]  /*d060*/  HGMMA.64x64x16.F32.BF16 R120, gdesc[UR52].tnspB, R120, gsb0 ;  /* 0x40e00000347879f0 */ /* 0x000fe20008001878 */
[----:B------:R-:W-:Y:S01]  /*d070*/  @!P1 VIADD R13, R13, 0x30860 ;  /* 0x000308600d0d9836 */ /* 0x000fe20000000000 */
[----:B------:R-:W-:Y:S02]  /*d080*/  SEL R12, R12, 0x9, !P2 ;  /* 0x000000090c0c7807 */ /* 0x000fe40005000000 */
[----:B------:R-:W-:Y:S02]  /*d090*/  @!P1 PRMT R14, RZ, 0x654, R14 ;  /* 0x00000654ff0e9816 */ /* 0x000fe4000000000e */
[----:B------:R-:W-:Y:S02]  /*d0a0*/  F2FP.BF16.F32.PACK_AB R5, R27, R5 ;  /* 0x000000051b05723e */ /* 0x000fe400000010ff */
[----:B------:R-:W-:Y:S02]  /*d0b0*/  @!P1 PRMT R13, RZ, 0x654, R13 ;  /* 0x00000654ff0d9816 */ /* 0x000fe4000000000d */
[----:B0-----:R-:W-:Y:S01]  /*d0c0*/  F2FP.BF16.F32.PACK_AB R7, R31, R30 ;  /* 0x0000001e1f07723e */ /* 0x001fe200000010ff */
[----:B------:R-:W0:Y:S08]  /*d0d0*/  MUFU.EX2 R32, R32 ;  /* 0x0000002000207308 */ /* 0x000e300000000800 */
[----:B------:R-:W-:Y:S08]  /*d0e0*/  MUFU.EX2 R36, R36 ;  /* 0x0000002400247308 */ /* 0x000ff00000000800 */
[----:B------:R-:W-:Y:S01]  /*d0f0*/  MUFU.EX2 R35, R35 ;  /* 0x0000002300237308 */ /* 0x000fe20000000800 */
[----:B0-----:R-:W-:-:S07]  /*d100*/  FADD.FTZ R25, R32, R25 ;  /* 0x0000001920197221 */ /* 0x001fce0000010000 */
[----:B------:R-:W-:Y:S01]  /*d110*/  MUFU.EX2 R39, R39 ;  /* 0x0000002700277308 */ /* 0x000fe20000000800 */
[----:B------:R-:W-:Y:S02]  /*d120*/  WARPGROUP.DEPBAR.LE gsb0, 0x0 ;  /* 0x00008000000079c5 */ /* 0x000fe40000010000 */
[----:B------:R0:W-:Y:S06]  /*d130*/  BAR.ARV R12, 0x100 ;  /* 0x0004000c0000751d */ /* 0x0001ec0000002000 */
[----:B------:R-:W-:Y:S01]  /*d140*/  @!P1 SYNCS.ARRIVE.TRANS64.RED.A1T0 RZ, [R14+URZ], RZ ;  /* 0x000000ff0eff99a7 */ /* 0x000fe2000810043f */
[----:B------:R1:W-:Y:S01]  /*d150*/  @!P1 SYNCS.ARRIVE.TRANS64.RED.A1T0 RZ, [R13+URZ], RZ ;  /* 0x000000ff0dff99a7 */ /* 0x0003e2000810043f */
[----:B------:R4:W-:Y:S01]  /*d160*/  STSM.16.M88.4 [R157+0x1e800], R4 ;  /* 0x01e800049d007844 */ /* 0x0009e20000000200 */
[----:B0-----:R-:W-:-:S04]  /*d170*/  FADD.FTZ R12, R27, R20 ;  /* 0x000000141b0c7221 */ /* 0x001fc80000010000 */
[----:B------:R-:W-:Y:S02]  /*d180*/  FADD.FTZ R12, R30, R12 ;  /* 0x0000000c1e0c7221 */ /* 0x000fe40000010000 */
[----:B------:R-:W5:Y:S01]  /*d190*/  LDL R30, [R1+0x38] ;  /* 0x00003800011e7983 */ /* 0x000f620000100800 */
[----:B----4-:R0:W4:Y:S08]  /*d1a0*/  MUFU.EX2 R4, R33 ;  /* 0x0000002100047308 */ /* 0x0101300000000800 */
[----:B------:R-:W1:Y:S01]  /*d1b0*/  MUFU.EX2 R5, R34 ;  /* 0x0000002200057308 */ /* 0x000e620000000800 */
[----:B0-----:R-:W3:Y:S01]  /*d1c0*/  LDL R33, [R1+0x8] ;  /* 0x0000080001217983 */ /* 0x001ee20000100800 */
[----:B------:R-:W-:-:S03]  /*d1d0*/  FADD.FTZ R12, R31, R12 ;  /* 0x0000000c1f0c7221 */ /* 0x000fc60000010000 */
[----:B------:R-:W5:Y:S03]  /*d1e0*/  LDL R31, [R1+0x50] ;  /* 0x00005000011f7983 */ /* 0x000f660000100800 */
[----:B------:R-:W0:Y:S08]  /*d1f0*/  MUFU.EX2 R6, R37 ;  /* 0x0000002500067308 */ /* 0x000e300000000800 */
[----:B------:R-:W0:Y:S01]  /*d200*/  MUFU.EX2 R7, R38 ;  /* 0x0000002600077308 */ /* 0x000e220000000800 */
[----:B----4-:R-:W-:Y:S01]  /*d210*/  FADD.FTZ R25, R4, R25 ;  /* 0x0000001904197221 */ /* 0x010fe20000010000 */
[----:B-1----:R-:W-:-:S03]  /*d220*/  FADD.FTZ R12, R5, R12 ;  /* 0x0000000c050c7221 */ /* 0x002fc60000010000 */
[----:B------:R-:W-:Y:S01]  /*d230*/  FADD.FTZ R25, R36, R25 ;  /* 0x0000001924197221 */ /* 0x000fe20000010000 */
[C---:B------:R-:W-:Y:S01]  /*d240*/  FADD.FTZ R12, R35.reuse, R12 ;  /* 0x0000000c230c7221 */ /* 0x040fe20000010000 */
[----:B------:R-:W-:Y:S02]  /*d250*/  F2FP.BF16.F32.PACK_AB R4, R4, R32 ;  /* 0x000000200404723e */ /* 0x000fe400000010ff */
[C---:B0-----:R-:W-:Y:S01]  /*d260*/  FADD.FTZ R25, R6.reuse, R25 ;  /* 0x0000001906197221 */ /* 0x041fe20000010000 */
[----:B------:R-:W-:Y:S02]  /*d270*/  F2FP.BF16.F32.PACK_AB R5, R35, R5 ;  /* 0x000000052305723e */ /* 0x000fe400000010ff */
[----:B------:R-:W-:Y:S01]  /*d280*/  F2FP.BF16.F32.PACK_AB R6, R6, R36 ;  /* 0x000000240606723e */ /* 0x000fe200000010ff */
[----:B------:R-:W-:Y:S01]  /*d290*/  FADD.FTZ R12, R7, R12 ;  /* 0x0000000c070c7221 */ /* 0x000fe20000010000 */
[----:B------:R-:W-:-:S05]  /*d2a0*/  F2FP.BF16.F32.PACK_AB R7, R39, R7 ;  /* 0x000000072707723e */ /* 0x000fca00000010ff */
[----:B--2---:R0:W-:Y:S04]  /*d2b0*/  STSM.16.M88.4 [R29], R4 ;  /* 0x000000041d007844 */ /* 0x0041e80000000200 */
[----:B0-----:R-:W2:Y:S01]  /*d2c0*/  LDL R29, [R1+0x54] ;  /* 0x00005400011d7983 */ /* 0x001ea20000100800 */
[----:B------:R-:W0:Y:S08]  /*d2d0*/  MUFU.EX2 R40, R40 ;  /* 0x0000002800287308 */ /* 0x000e300000000800 */
[----:B------:R-:W1:Y:S08]  /*d2e0*/  MUFU.EX2 R41, R41 ;  /* 0x0000002900297308 */ /* 0x000e700000000800 */
[----:B------:R-:W4:Y:S08]  /*d2f0*/  MUFU.EX2 R13, R42 ;  /* 0x0000002a000d7308 */ /* 0x000f300000000800 */
[----:B------:R-:W4:Y:S08]  /*d300*/  MUFU.EX2 R44, R44 ;  /* 0x0000002c002c7308 */ /* 0x000f300000000800 */
[----:B------:R-:W4:Y:S01]  /*d310*/  MUFU.EX2 R43, R43 ;  /* 0x0000002b002b7308 */ /* 0x000f220000000800 */
[----:B0-----:R-:W-:Y:S01]  /*d320*/  FADD.FTZ R25, R40, R25 ;  /* 0x0000001928197221 */ /* 0x001fe20000010000 */
[----:B------:R-:W-:-:S06]  /*d330*/  FADD.FTZ R20, R39, R12 ;  /* 0x0000000c27147221 */ /* 0x000fcc0000010000 */
[----:B------:R-:W0:Y:S08]  /*d340*/  MUFU.EX2 R14, R45 ;  /* 0x0000002d000e7308 */ /* 0x000e300000000800 */
[----:B------:R-:W0:Y:S01]  /*d350*/  MUFU.EX2 R15, R46 ;  /* 0x0000002e000f7308 */ /* 0x000e220000000800 */
[----:B-1----:R-:W-:Y:S01]  /*d360*/  FADD.FTZ R25, R41, R25 ;  /* 0x0000001929197221 */ /* 0x002fe20000010000 */
[----:B----4-:R-:W-:-:S06]  /*d370*/  FADD.FTZ R20, R13, R20 ;  /* 0x000000140d147221 */ /* 0x010fcc0000010000 */
[----:B------:R-:W1:Y:S08]  /*d380*/  MUFU.EX2 R48, R48 ;  /* 0x0000003000307308 */ /* 0x000e700000000800 */
[----:B------:R-:W4:Y:S01]  /*d390*/  MUFU.EX2 R47, R47 ;  /* 0x0000002f002f7308 */ /* 0x000f220000000800 */
[----:B------:R-:W-:Y:S01]  /*d3a0*/  FADD.FTZ R25, R44, R25 ;  /* 0x000000192c197221 */ /* 0x000fe20000010000 */
[----:B------:R-:W-:-:S06]  /*d3b0*/  FADD.FTZ R20, R43, R20 ;  /* 0x000000142b147221 */ /* 0x000fcc0000010000 */
        /* <DEDUP_REMOVED lines=25> */
[----:B------:R-:W3:Y:S01]  /*d550*/  MUFU.EX2 R62, R62 ;  /* 0x0000003e003e7308 */ /* 0x000ee20000000800 */
[----:B0-----:R-:W-:Y:S01]  /*d560*/  FADD.FTZ R25, R57, R25 ;  /* 0x0000001939197221 */ /* 0x001fe20000010000 */
[----:B------:R-:W-:-:S06]  /*d570*/  FADD.FTZ R20, R58, R20 ;  /* 0x000000143a147221 */ /* 0x000fcc0000010000 */
[----:B------:R-:W0:Y:S08]  /*d580*/  MUFU.EX2 R64, R64 ;  /* 0x0000004000407308 */ /* 0x000e300000000800 */
[----:B------:R-:W5:Y:S01]  /*d590*/  MUFU.EX2 R63, R63 ;  /* 0x0000003f003f7308 */ /* 0x000f620000000800 */
[----:B-1----:R-:W-:Y:S01]  /*d5a0*/  FADD.FTZ R25, R60, R25 ;  /* 0x000000193c197221 */ /* 0x002fe20000010000 */
[----:B----4-:R-:W-:-:S06]  /*d5b0*/  FADD.FTZ R20, R59, R20 ;  /* 0x000000143b147221 */ /* 0x010fcc0000010000 */
[----:B------:R-:W1:Y:S08]  /*d5c0*/  MUFU.EX2 R65, R65 ;  /* 0x0000004100417308 */ /* 0x000e700000000800 */
[----:B------:R-:W4:Y:S01]  /*d5d0*/  MUFU.EX2 R66, R66 ;  /* 0x0000004200427308 */ /* 0x000f220000000800 */
[----:B------:R-:W-:Y:S01]  /*d5e0*/  FADD.FTZ R25, R61, R25 ;  /* 0x000000193d197221 */ /* 0x000fe20000010000 */
[----:B---3--:R-:W-:-:S06]  /*d5f0*/  FADD.FTZ R20, R62, R20 ;  /* 0x000000143e147221 */ /* 0x008fcc0000010000 */
[----:B------:R-:W3:Y:S08]  /*d600*/  MUFU.EX2 R68, R68 ;  /* 0x0000004400447308 */ /* 0x000ef00000000800 */
[----:B------:R-:W3:Y:S01]  /*d610*/  MUFU.EX2 R67, R67 ;  /* 0x0000004300437308 */ /* 0x000ee20000000800 */
[----:B0-----:R-:W-:Y:S01]  /*d620*/  FADD.FTZ R25, R64, R25 ;  /* 0x0000001940197221 */ /* 0x001fe20000010000 */
[----:B-----5:R-:W-:-:S06]  /*d630*/  FADD.FTZ R20, R63, R20 ;  /* 0x000000143f147221 */ /* 0x020fcc0000010000 */
[----:B------:R-:W0:Y:S08]  /*d640*/  MUFU.EX2 R69, R69 ;  /* 0x0000004500457308 */ /* 0x000e300000000800 */
[----:B------:R-:W5:Y:S01]  /*d650*/  MUFU.EX2 R70, R70 ;  /* 0x0000004600467308 */ /* 0x000f620000000800 */
[----:B-1----:R-:W-:Y:S01]  /*d660*/  FADD.FTZ R28, R65, R25 ;  /* 0x00000019411c7221 */ /* 0x002fe20000010000 */
[----:B----4-:R-:W-:-:S06]  /*d670*/  FADD.FTZ R20, R66, R20 ;  /* 0x0000001442147221 */ /* 0x010fcc0000010000 */
[----:B------:R-:W1:Y:S08]  /*d680*/  MUFU.EX2 R72, R72 ;  /* 0x0000004800487308 */ /* 0x000e700000000800 */
[----:B------:R-:W4:Y:S01]  /*d690*/  MUFU.EX2 R71, R71 ;  /* 0x0000004700477308 */ /* 0x000f220000000800 */
[----:B---3--:R-:W-:Y:S01]  /*d6a0*/  FADD.FTZ R28, R68, R28 ;  /* 0x0000001c441c7221 */ /* 0x008fe20000010000 */
[----:B------:R-:W-:-:S06]  /*d6b0*/  FADD.FTZ R20, R67, R20 ;  /* 0x0000001443147221 */ /* 0x000fcc0000010000 */
        /* <DEDUP_REMOVED lines=12> */
[----:B------:R-:W3:Y:S01]  /*d780*/  MUFU.EX2 R80, R80 ;  /* 0x0000005000507308 */ /* 0x000ee20000000800 */
[----:B------:R-:W-:-:S07]  /*d790*/  F2FP.BF16.F32.PACK_AB R12, R41, R40 ;  /* 0x00000028290c723e */ /* 0x000fce00000010ff */
[----:B------:R-:W2:Y:S01]  /*d7a0*/  MUFU.EX2 R79, R79 ;  /* 0x0000004f004f7308 */ /* 0x000ea20000000800 */
[----:B------:R-:W-:Y:S02]  /*d7b0*/  F2FP.BF16.F32.PACK_AB R13, R43, R13 ;  /* 0x0000000d2b0d723e */ /* 0x000fe400000010ff */
[----:B------:R-:W-:Y:S02]  /*d7c0*/  F2FP.BF16.F32.PACK_AB R14, R14, R44 ;  /* 0x0000002c0e0e723e */ /* 0x000fe400000010ff */
[----:B------:R-:W-:-:S03]  /*d7d0*/  F2FP.BF16.F32.PACK_AB R15, R47, R15 ;  /* 0x0000000f2f0f723e */ /* 0x000fc600000010ff */
[----:B------:R-:W2:Y:S01]  /*d7e0*/  MUFU.EX2 R81, R81 ;  /* 0x0000005100517308 */ /* 0x000ea20000000800 */
[----:B0-----:R-:W-:Y:S01]  /*d7f0*/  FADD.FTZ R28, R76, R28 ;  /* 0x0000001c4c1c7221 */ /* 0x001fe20000010000 */
[----:B-----5:R-:W-:-:S06]  /*d800*/  FADD.FTZ R7, R75, R20 ;  /* 0x000000144b077221 */ /* 0x020fcc0000010000 */
[----:B------:R-:W0:Y:S01]  /*d810*/  MUFU.EX2 R82, R82 ;  /* 0x0000005200527308 */ /* 0x000e220000000800 */
[----:B------:R1:W-:Y:S07]  /*d820*/  STSM.16.M88.4 [R33], R12 ;  /* 0x0000000c21007844 */ /* 0x0003ee0000000200 */
[----:B------:R-:W5:Y:S01]  /*d830*/  MUFU.EX2 R84, R84 ;  /* 0x0000005400547308 */ /* 0x000f620000000800 */
[----:B------:R-:W-:-:S07]  /*d840*/  F2FP.BF16.F32.PACK_AB R24, R24, R48 ;  /* 0x000000301818723e */ /* 0x000fce00000010ff */
[----:B------:R-:W5:Y:S01]  /*d850*/  MUFU.EX2 R83, R83 ;  /* 0x0000005300537308 */ /* 0x000f620000000800 */
[----:B-1----:R-:W-:Y:S01]  /*d860*/  FADD.FTZ R13, R77, R28 ;  /* 0x0000001c4d0d7221 */ /* 0x002fe20000010000 */
[----:B----4-:R-:W-:Y:S01]  /*d870*/  FADD.FTZ R14, R78, R7 ;  /* 0x000000074e0e7221 */ /* 0x010fe20000010000 */
[----:B------:R-:W-:Y:S02]  /*d880*/  F2FP.BF16.F32.PACK_AB R25, R51, R50 ;  /* 0x000000323319723e */ /* 0x000fe400000010ff */
[----:B------:R-:W-:-:S03]  /*d890*/  F2FP.BF16.F32.PACK_AB R26, R26, R52 ;  /* 0x000000341a1a723e */ /* 0x000fc600000010ff */
[----:B------:R-:W1:Y:S01]  /*d8a0*/  MUFU.EX2 R85, R85 ;  /* 0x0000005500557308 */ /* 0x000e620000000800 */
[----:B------:R-:W-:Y:S01]  /*d8b0*/  F2FP.BF16.F32.PACK_AB R27, R55, R27 ;  /* 0x0000001b371b723e */ /* 0x000fe200000010ff */
[----:B---3--:R-:W-:Y:S01]  /*d8c0*/  FADD.FTZ R20, R80, R13 ;  /* 0x0000000d50147221 */ /* 0x008fe20000010000 */
[----:B--2---:R-:W-:-:S05]  /*d8d0*/  FADD.FTZ R15, R79, R14 ;  /* 0x0000000e4f0f7221 */ /* 0x004fca0000010000 */
[----:B------:R-:W2:Y:S01]  /*d8e0*/  MUFU.EX2 R86, R86 ;  /* 0x0000005600567308 */ /* 0x000ea20000000800 */
[----:B------:R3:W-:Y:S07]  /*d8f0*/  STSM.16.M88.4 [R117], R24 ;  /* 0x0000001875007844 */ /* 0x0007ee0000000200 */
[----:B------:R-:W4:Y:S08]  /*d900*/  MUFU.EX2 R88, R88 ;  /* 0x0000005800587308 */ /* 0x000f300000000800 */
[----:B------:R-:W4:Y:S01]  /*d910*/  MUFU.EX2 R87, R87 ;  /* 0x0000005700577308 */ /* 0x000f220000000800 */
[----:B---3--:R-:W-:Y:S01]  /*d920*/  FADD.FTZ R25, R81, R20 ;  /* 0x0000001451197221 */ /* 0x008fe20000010000 */
[----:B0-----:R-:W-:-:S06]  /*d930*/  FADD.FTZ R20, R82, R15 ;  /* 0x0000000f52147221 */ /* 0x001fcc0000010000 */
[----:B------:R-:W-:Y:S01]  /*d940*/  MUFU.EX2 R89, R89 ;  /* 0x0000005900597308 */ /* 0x000fe20000000800 */
[----:B-----5:R-:W-:Y:S01]  /*d950*/  FADD.FTZ R24, R84, R25 ;  /* 0x0000001954187221 */ /* 0x020fe20000010000 */
[----:B------:R-:W-:-:S06]  /*d960*/  FADD.FTZ R25, R83, R20 ;  /* 0x0000001453197221 */ /* 0x000fcc0000010000 */
[----:B------:R-:W0:Y:S01]  /*d970*/  MUFU.EX2 R90, R90 ;  /* 0x0000005a005a7308 */ /* 0x000e220000000800 */
[----:B-1----:R-:W-:Y:S01]  /*d980*/  FADD.FTZ R27, R85, R24 ;  /* 0x00000018551b7221 */ /* 0x002fe20000010000 */
[----:B------:R-:W-:-:S06]  /*d990*/  F2FP.BF16.F32.PACK_AB R4, R57, R56 ;  /* 0x000000383904723e */ /* 0x000fcc00000010ff */
[----:B------:R-:W-:Y:S01]  /*d9a0*/  MUFU.EX2 R92, R92 ;  /* 0x0000005c005c7308 */ /* 0x000fe20000000800 */
[----:B------:R-:W-:Y:S01]  /*d9b0*/  F2FP.BF16.F32.PACK_AB R5, R59, R58 ;  /* 0x0000003a3b05723e */ /* 0x000fe200000010ff */
[----:B--2---:R-:W-:Y:S01]  /*d9c0*/  FADD.FTZ R20, R86, R25 ;  /* 0x0000001956147221 */ /* 0x004fe20000010000 */
[----:B------:R-:W-:-:S05]  /*d9d0*/  F2FP.BF16.F32.PACK_AB R6, R61, R60 ;  /* 0x0000003c3d06723e */ /* 0x000fca00000010ff */
[----:B------:R-:W1:Y:S01]  /*d9e0*/  MUFU.EX2 R91, R91 ;  /* 0x0000005b005b7308 */ /* 0x000e620000000800 */
[----:B------:R-:W-:Y:S02]  /*d9f0*/  F2FP.BF16.F32.PACK_AB R7, R63, R62 ;  /* 0x0000003e3f07723e */ /* 0x000fe400000010ff */
[----:B------:R-:W-:Y:S02]  /*da00*/  F2FP.BF16.F32.PACK_AB R12, R65, R64 ;  /* 0x00000040410c723e */ /* 0x000fe400000010ff */
[----:B------:R-:W-:-:S03]  /*da10*/  F2FP.BF16.F32.PACK_AB R13, R67, R66 ;  /* 0x00000042430d723e */ /* 0x000fc600000010ff */
[----:B------:R-:W-:Y:S01]  /*da20*/  MUFU.EX2 R93, R93 ;  /* 0x0000005d005d7308 */ /* 0x000fe20000000800 */
[----:B------:R-:W-:Y:S02]  /*da30*/  F2FP.BF16.F32.PACK_AB R14, R69, R68 ;  /* 0x00000044450e723e */ /* 0x000fe400000010ff */
[----:B------:R-:W-:Y:S01]  /*da40*/  F2FP.BF16.F32.PACK_AB R15, R71, R70 ;  /* 0x00000046470f723e */ /* 0x000fe200000010ff */
[----:B----4-:R-:W-:-:S04]  /*da50*/  FADD.FTZ R26, R88, R27 ;  /* 0x0000001b581a7221 */ /* 0x010fc80000010000 */
[----:B------:R-:W2:Y:S01]  /*da60*/  MUFU.EX2 R94, R94 ;  /* 0x0000005e005e7308 */ /* 0x000ea20000000800 */
[----:B------:R-:W-:Y:S01]  /*da70*/  FADD.FTZ R27, R87, R20 ;  /* 0x00000014571b7221 */ /* 0x000fe20000010000 */
[----:B------:R0:W-:Y:S06]  /*da80*/  STSM.16.M88.4 [R157+0x24800], R4 ;  /* 0x024800049d007844 */ /* 0x0001ec0000000200 */
[----:B------:R-:W3:Y:S01]  /*da90*/  MUFU.EX2 R96, R96 ;  /* 0x0000006000607308 */ /* 0x000ee20000000800 */
[----:B------:R4:W-:Y:S07]  /*daa0*/  STSM.16.M88.4 [R29], R12 ;  /* 0x0000000c1d007844 */ /* 0x0009ee0000000200 */
[----:B------:R-:W5:Y:S01]  /*dab0*/  MUFU.EX2 R95, R95 ;  /* 0x0000005f005f7308 */ /* 0x000f620000000800 */
[----:B0-----:R-:W-:-:S07]  /*dac0*/  FADD.FTZ R4, R90, R27 ;  /* 0x0000001b5a047221 */ /* 0x001fce0000010000 */
[----:B------:R-:W0:Y:S01]  /*dad0*/  MUFU.EX2 R97, R97 ;  /* 0x0000006100617308 */ /* 0x000e220000000800 */
[----:B----4-:R-:W-:Y:S01]  /*dae0*/  FADD.FTZ R29, R89, R26 ;  /* 0x0000001a591d7221 */ /* 0x010fe20000010000 */
[----:B-1----:R-:W-:-:S06]  /*daf0*/  FADD.FTZ R5, R91, R4 ;  /* 0x000000045b057221 */ /* 0x002fcc0000010000 */
[----:B------:R-:W1:Y:S01]  /*db00*/  MUFU.EX2 R98, R98 ;  /* 0x0000006200627308 */ /* 0x000e620000000800 */
[----:B------:R-:W-:Y:S01]  /*db10*/  FADD.FTZ R6, R92, R29 ;  /* 0x0000001d5c067221 */ /* 0x000fe20000010000 */
[----:B--2---:R-:W-:-:S06]  /*db20*/  FADD.FTZ R12, R94, R5 ;  /* 0x000000055e0c7221 */ /* 0x004fcc0000010000 */
[----:B------:R-:W2:Y:S01]  /*db30*/  MUFU.EX2 R100, R100 ;  /* 0x0000006400647308 */ /* 0x000ea20000000800 */
[----:B------:R-:W-:-:S07]  /*db40*/  FADD.FTZ R7, R93, R6 ;  /* 0x000000065d077221 */ /* 0x000fce0000010000 */
[----:B------:R-:W4:Y:S01]  /*db50*/  MUFU.EX2 R99, R99 ;  /* 0x0000006300637308 */ /* 0x000f220000000800 */
[----:B---3--:R-:W-:Y:S01]  /*db60*/  FADD.FTZ R14, R96, R7 ;  /* 0x00000007600e7221 */ /* 0x008fe20000010000 */
[----:B-----5:R-:W-:-:S06]  /*db70*/  FADD.FTZ R13, R95, R12 ;  /* 0x0000000c5f0d7221 */ /* 0x020fcc0000010000 */
[----:B------:R-:W3:Y:S08]  /*db80*/  MUFU.EX2 R101, R101 ;  /* 0x0000006500657308 */ /* 0x000ef00000000800 */
[----:B------:R-:W5:Y:S01]  /*db90*/  MUFU.EX2 R102, R102 ;  /* 0x0000006600667308 */ /* 0x000f620000000800 */
[----:B0-----:R-:W-:Y:S01]  /*dba0*/  FADD.FTZ R15, R97, R14 ;  /* 0x0000000e610f7221 */ /* 0x001fe20000010000 */
[----:B-1----:R-:W-:-:S06]  /*dbb0*/  FADD.FTZ R12, R98, R13 ;  /* 0x0000000d620c7221 */ /* 0x002fcc0000010000 */
[----:B------:R-:W0:Y:S08]  /*dbc0*/  MUFU.EX2 R104, R104 ;  /* 0x0000006800687308 */ /* 0x000e300000000800 */
[----:B------:R-:W1:Y:S01]  /*dbd0*/  MUFU.EX2 R103, R103 ;  /* 0x0000006700677308 */ /* 0x000e620000000800 */
[----:B--2---:R-:W-:Y:S01]  /*dbe0*/  FADD.FTZ R14, R100, R15 ;  /* 0x0000000f640e7221 */ /* 0x004fe20000010000 */
[----:B----4-:R-:W-:-:S06]  /*dbf0*/  FADD.FTZ R13, R99, R12 ;  /* 0x0000000c630d7221 */ /* 0x010fcc0000010000 */
[----:B------:R-:W2:Y:S01]  /*dc00*/  MUFU.EX2 R105, R105 ;  /* 0x0000006900697308 */ /* 0x000ea20000000800 */
[----:B------:R-:W-:-:S07]  /*dc10*/  F2FP.BF16.F32.PACK_AB R24, R73, R72 ;  /* 0x000000484918723e */ /* 0x000fce00000010ff */
[----:B------:R-:W4:Y:S01]  /*dc20*/  MUFU.EX2 R106, R106 ;  /* 0x0000006a006a7308 */ /* 0x000f220000000800 */
[----:B------:R-:W-:Y:S01]  /*dc30*/  F2FP.BF16.F32.PACK_AB R25, R75, R74 ;  /* 0x0000004a4b19723e */ /* 0x000fe200000010ff */
[----:B---3--:R-:W-:Y:S01]  /*dc40*/  FADD.FTZ R15, R101, R14 ;  /* 0x0000000e650f7221 */ /* 0x008fe20000010000 */
[----:B------:R-:W-:-:S05]  /*dc50*/  F2FP.BF16.F32.PACK_AB R26, R77, R76 ;  /* 0x0000004c4d1a723e */ /* 0x000fca00000010ff */
[----:B------:R-:W3:Y:S01]  /*dc60*/  MUFU.EX2 R108, R108 ;  /* 0x0000006c006c7308 */ /* 0x000ee20000000800 */
[----:B------:R-:W-:Y:S01]  /*dc70*/  F2FP.BF16.F32.PACK_AB R27, R79, R78 ;  /* 0x0000004e4f1b723e */ /* 0x000fe200000010ff */
[----:B-----5:R-:W-:-:S06]  /*dc80*/  FADD.FTZ R20, R102, R13 ;  /* 0x0000000d66147221 */ /* 0x020fcc0000010000 */
[----:B------:R-:W5:Y:S01]  /*dc90*/  MUFU.EX2 R107, R107 ;  /* 0x0000006b006b7308 */ /* 0x000f620000000800 */
[----:B------:R-:W-:Y:S02]  /*dca0*/  F2FP.BF16.F32.PACK_AB R4, R81, R80 ;  /* 0x000000505104723e */ /* 0x000fe400000010ff */
[----:B------:R-:W-:Y:S02]  /*dcb0*/  F2FP.BF16.F32.PACK_AB R5, R83, R82 ;  /* 0x000000525305723e */ /* 0x000fe400000010ff */
[----:B------:R-:W-:-:S03]  /*dcc0*/  F2FP.BF16.F32.PACK_AB R6, R85, R84 ;  /* 0x000000545506723e */ /* 0x000fc600000010ff */
[----:B------:R-:W5:Y:S01]  /*dcd0*/  MUFU.EX2 R110, R110 ;  /* 0x0000006e006e7308 */ /* 0x000f620000000800 */
[----:B------:R-:W-:Y:S01]  /*dce0*/  F2FP.BF16.F32.PACK_AB R7, R87, R86 ;  /* 0x000000565707723e */ /* 0x000fe200000010ff */
[----:B------:R1:W-:Y:S01]  /*dcf0*/  STSM.16.M88.4 [R33+0x6000], R24 ;  /* 0x0060001821007844 */ /* 0x0003e20000000200 */
[----:B0-----:R-:W-:-:S05]  /*dd00*/  FADD.FTZ R28, R104, R15 ;  /* 0x0000000f681c7221 */ /* 0x001fca0000010000 */
[----:B------:R-:W0:Y:S01]  /*dd10*/  MUFU.EX2 R109, R109 ;  /* 0x0000006d006d7308 */ /* 0x000e220000000800 */
[----:B------:R2:W-:Y:S07]  /*dd20*/  STSM.16.M88.4 [R117+0x6000], R4 ;  /* 0x0060000475007844 */ /* 0x0005ee0000000200 */
[----:B------:R-:W0:Y:S01]  /*dd30*/  MUFU.EX2 R111, R111 ;  /* 0x0000006f006f7308 */ /* 0x000e220000000800 */
[----:B-1----:R-:W-:-:S07]  /*dd40*/  FADD.FTZ R25, R103, R20 ;  /* 0x0000001467197221 */ /* 0x002fce0000010000 */
[----:B------:R-:W1:Y:S01]  /*dd50*/  MUFU.EX2 R112, R112 ;  /* 0x0000007000707308 */ /* 0x000e620000000800 */
[----:B--2---:R-:W-:Y:S01]  /*dd60*/  FADD.FTZ R5, R105, R28 ;  /* 0x0000001c69057221 */ /* 0x004fe20000010000 */
[----:B----4-:R-:W-:-:S06]  /*dd70*/  FADD.FTZ R4, R106, R25 ;  /* 0x000000196a047221 */ /* 0x010fcc0000010000 */
[----:B------:R-:W2:Y:S01]  /*dd80*/  MUFU.EX2 R114, R114 ;  /* 0x0000007200727308 */ /* 0x000ea20000000800 */
[----:B---3--:R-:W-:Y:S01]  /*dd90*/  FADD.FTZ R6, R108, R5 ;  /* 0x000000056c067221 */ /* 0x008fe20000010000 */
[----:B-----5:R-:W-:-:S06]  /*dda0*/  FADD.FTZ R5, R107, R4 ;  /* 0x000000046b057221 */ /* 0x020fcc0000010000 */
[----:B------:R-:W3:Y:S01]  /*ddb0*/  MUFU.EX2 R113, R113 ;  /* 0x0000007100717308 */ /* 0x000ee20000000800 */
[----:B------:R-:W-:-:S07]  /*ddc0*/  FADD.FTZ R4, R110, R5 ;  /* 0x000000056e047221 */ /* 0x000fce0000010000 */
[----:B------:R-:W4:Y:S01]  /*ddd0*/  MUFU.EX2 R115, R115 ;  /* 0x0000007300737308 */ /* 0x000f220000000800 */
[----:B0-----:R-:W-:-:S07]  /*dde0*/  FADD.FTZ R7, R109, R6 ;  /* 0x000000066d077221 */ /* 0x001fce0000010000 */
[----:B------:R-:W-:Y:S08]  /*ddf0*/  MUFU.EX2 R116, R116 ;  /* 0x0000007400747308 */ /* 0x000ff00000000800 */
[----:B------:R-:W0:Y:S08]  /*de00*/  MUFU.EX2 R9, R9 ;  /* 0x0000000900097308 */ /* 0x000e300000000800 */
[----:B------:R-:W-:Y:S08]  /*de10*/  MUFU.EX2 R118, R118 ;  /* 0x0000007600767308 */ /* 0x000ff00000000800 */
[----:B------:R-:W5:Y:S01]  /*de20*/  MUFU.EX2 R119, R119 ;  /* 0x0000007700777308 */ /* 0x000f620000000800 */
[----:B------:R-:W-:Y:S01]  /*de30*/  FADD.FTZ R5, R111, R4 ;  /* 0x000000046f057221 */ /* 0x000fe20000010000 */
[----:B-1----:R-:W-:Y:S01]  /*de40*/  FADD.FTZ R6, R112, R7 ;  /* 0x0000000770067221 */ /* 0x002fe20000010000 */
[----:B------:R-:W-:-:S02]  /*de50*/  F2FP.BF16.F32.PACK_AB R96, R97, R96 ;  /* 0x000000606160723e */ /* 0x000fc400000010ff */
[----:B--2---:R-:W-:Y:S01]  /*de60*/  FADD.FTZ R5, R114, R5 ;  /* 0x0000000572057221 */ /* 0x004fe20000010000 */
[----:B------:R-:W-:Y:S01]  /*de70*/  F2FP.BF16.F32.PACK_AB R12, R89, R88 ;  /* 0x00000058590c723e */ /* 0x000fe200000010ff */
[----:B---3--:R-:W-:Y:S01]  /*de80*/  FADD.FTZ R7, R113, R6 ;  /* 0x0000000671077221 */ /* 0x008fe20000010000 */
[----:B------:R-:W-:Y:S02]  /*de90*/  F2FP.BF16.F32.PACK_AB R13, R91, R90 ;  /* 0x0000005a5b0d723e */ /* 0x000fe400000010ff */
[----:B------:R-:W-:Y:S02]  /*dea0*/  F2FP.BF16.F32.PACK_AB R14, R93, R92 ;  /* 0x0000005c5d0e723e */ /* 0x000fe400000010ff */
[----:B------:R-:W-:Y:S02]  /*deb0*/  F2FP.BF16.F32.PACK_AB R15, R95, R94 ;  /* 0x0000005e5f0f723e */ /* 0x000fe400000010ff */
[----:B------:R-:W-:Y:S02]  /*dec0*/  F2FP.BF16.F32.PACK_AB R97, R99, R98 ;  /* 0x000000626361723e */ /* 0x000fe400000010ff */
[----:B------:R-:W-:Y:S01]  /*ded0*/  F2FP.BF16.F32.PACK_AB R104, R105, R104 ;  /* 0x000000686968723e */ /* 0x000fe200000010ff */
[----:B----4-:R-:W-:Y:S01]  /*dee0*/  FADD.FTZ R5, R115, R5 ;  /* 0x0000000573057221 */ /* 0x010fe20000010000 */
        /* <DEDUP_REMOVED lines=8> */
[----:B-----5:R-:W-:Y:S01]  /*df70*/  F2FP.BF16.F32.PACK_AB R115, R119, R118 ;  /* 0x000000767773723e */ /* 0x020fe200000010ff */
        /* <DEDUP_REMOVED lines=9> */
[----:B-1----:R-:W1:Y:S01]  /*e010*/  FENCE.VIEW.ASYNC.S ;  /* 0x00000000000073c6 */ /* 0x002e620000000000 */
[----:B------:R-:W-:Y:S01]  /*e020*/  ISETP.GT.AND P2, PT, R8, R30, PT ;  /* 0x0000001e0800720c */ /* 0x000fe20003f44270 */
        /* <DEDUP_REMOVED lines=37> */
[----:B------:R-:W-:Y:S01]  /*e280*/  MOV R9, R156 ;  /* 0x0000009c00097202 */ /* 0x000fe20000000f00 */
[----:B------:R-:W-:-:S02]  /*e290*/  IMAD.MOV.U32 R7, RZ, RZ, R152 ;  /* 0x000000ffff077224 */ /* 0x000fc400078e0098 */
[----:B------:R-:W-:Y:S02]  /*e2a0*/  IMAD.MOV.U32 R5, RZ, RZ, R11 ;  /* 0x000000ffff057224 */ /* 0x000fe400078e000b */
[----:B------:R-:W-:Y:S01]  /*e2b0*/  IMAD.MOV.U32 R4, RZ, RZ, R3 ;  /* 0x000000ffff047224 */ /* 0x000fe200078e0003 */
[----:B-1----:R-:W-:Y:S01]  /*e2c0*/  NOP ;  /* 0x0000000000007918 */ /* 0x002fe20000000000 */
[----:B0-----:R-:W-:Y:S05]  /*e2d0*/  @P2 BRA `(.L_x_12648) ;  /* 0xffffffd000d42947 */ /* 0x001fea000383ffff */
.L_x_12637:
[----:B------:R-:W-:Y:S05]  /*e2e0*/  WARPSYNC.ALL ;  /* 0x0000000000007948 */ /* 0x000fea0003800000 */
[----:B------:R-:W-:Y:S06]  /*e2f0*/  BAR.ARV 0x8, 0x200 ;  /* 0x0208000000007b1d */ /* 0x000fec0000002000 */
[----:B------:R-:W-:Y:S05]  /*e300*/  @!P0 BRA `(.L_x_12649) ;  /* 0x0000000000048947 */ /* 0x000fea0003800000 */
[----:B------:R-:W-:Y:S01]  /*e310*/  BPT.TRAP 0x1 ;  /* 0x000000040000795c */ /* 0x000fe20000300000 */
.L_x_12649:
[----:B------:R-:W-:Y:S01]  /*e320*/  IMAD R13, R152, 0x8, R2 ;  /* 0x00000008980d7824 */ /* 0x000fe200078e0202 */
[----:B------:R-:W-:-:S04]  /*e330*/  SHF.L.U32 R4, R156, 0x1f, RZ ;  /* 0x0000001f9c047819 */ /* 0x000fc800000006ff */
[----:B------:R0:W1:Y:S01]  /*e340*/  SYNCS.PHASECHK.TRANS64.TRYWAIT P2, [R13+URZ+0x30850], R4 ;  /* 0x030850040d0075a7 */ /* 0x000062000804017f */
[----:B------:R-:W-:Y:S05]  /*e350*/  @!P0 BRA `(.L_x_12650) ;  /* 0x0000000000048947 */ /* 0x000fea0003800000 */
[----:B------:R-:W-:Y:S01]  /*e360*/  BPT.TRAP 0x1 ;  /* 0x000000040000795c */ /* 0x000fe20000300000 */
.L_x_12650:
[----:B------:R-:W2:Y:S02]  /*e370*/  LDL.LU R5, [R1+0x3c] ;  /* 0x00003c0001057983 */ /* 0x000ea40000300800 */
[----:B--2---:R-:W-:Y:S02]  /*e380*/  IMAD R5, R5, 0x2000, R2 ;  /* 0x0000200005057824 */ /* 0x004fe400078e0202 */
[----:B------:R-:W-:Y:S02]  /*e390*/  VIADD R2, R2, 0x400 ;  /* 0x0000040002027836 */ /* 0x000fe40000000000 */
[----:B------:R-:W-:-:S03]  /*e3a0*/  VIADD R5, R5, 0x1e800 ;  /* 0x0001e80005057836 */ /* 0x000fc60000000000 */
[----:B------:R-:W-:Y:S02]  /*e3b0*/  SHF.R.U32.HI R2, RZ, 0x4, R2 ;  /* 0x00000004ff027819 */ /* 0x000fe40000011602 */
[----:B------:R-:W-:Y:S02]  /*e3c0*/  SHF.R.U32.HI R5, RZ, 0x4, R5 ;  /* 0x00000004ff057819 */ /* 0x000fe40000011605 */
[----:B------:R-:W-:Y:S02]  /*e3d0*/  LOP3.LUT R7, R2, 0x3fff, RZ, 0xc0, !PT ;  /* 0x00003fff02077812 */ /* 0x000fe400078ec0ff */
[----:B------:R-:W-:Y:S01]  /*e3e0*/  LOP3.LUT R5, R5, 0x3fff, RZ, 0xc0, !PT ;  /* 0x00003fff05057812 */ /* 0x000fe200078ec0ff */
[----:B-1----:R-:W-:Y:S06]  /*e3f0*/  @P2 BRA `(.L_x_12651) ;  /* 0x0000000000082947 */ /* 0x002fec0003800000 */
[----:B------:R-:W1:Y:S02]  /*e400*/  SYNCS.PHASECHK.TRANS64.TRYWAIT P0, [R13+URZ+0x30850], R4 ;  /* 0x030850040d0075a7 */ /* 0x000e64000800017f */
[----:B-1----:R-:W-:Y:S05]  /*e410*/  @!P0 BRA `(.L_x_12652) ;  /* 0x000000a000bc8947 */ /* 0x002fea0003800000 */
.L_x_12651:
[----:B------:R-:W-:Y:S01]  /*e420*/  LOP3.LUT R2, R5, 0x10000, RZ, 0xfc, !PT ;  /* 0x0001000005027812 */ /* 0x000fe200078efcff */
[----:B01----:R-:W-:Y:S01]  /*e430*/  IMAD R4, R152, 0x600, R7 ;  /* 0x0000060098047824 */ /* 0x003fe200078e0207 */
[----:B------:R-:W2:Y:S01]  /*e440*/  LDL.LU R14, [R1+0x64] ;  /* 0x00006400010e7983 */ /* 0x000ea20000300800 */
[----:B------:R-:W-:Y:S01]  /*e450*/  IMAD.MOV.U32 R5, RZ, RZ, 0x40000040 ;  /* 0x40000040ff057424 */ /* 0x000fe200078e00ff */
[----:B------:R-:W-:Y:S05]  /*e460*/  WARPSYNC.ALL ;  /* 0x0000000000007948 */ /* 0x000fea0003800000 */
[----:B------:R-:W-:Y:S01]  /*e470*/  R2UR UR4, R2 ;  /* 0x00000000020472ca */ /* 0x000fe200000e0000 */
[----:B------:R-:W-:Y:S01]  /*e480*/  WARPGROUP.ARRIVE ;  /* 0x00000000000079c5 */ /* 0x000fe20000000000 */
[C---:B------:R-:W-:Y:S01]  /*e490*/  R2UR UR6, R4.reuse ;  /* 0x00000000040672ca */ /* 0x040fe200000e0000 */
[----:B------:R-:W-:Y:S01]  /*e4a0*/  UMOV UR5, 0x40000040 ;  /* 0x4000004000057882 */ /* 0x000fe20000000000 */
[----:B------:R-:W-:Y:S01]  /*e4b0*/  R2UR UR7, R5 ;  /* 0x00000000050772ca */ /* 0x000fe200000e0000 */
[----:B------:R-:W-:Y:S01]  /*e4c0*/  VIADD R8, R4, 0x80 ;  /* 0x0000008004087836 */ /* 0x000fe20000000000 */
[----:B------:R-:W-:Y:S01]  /*e4d0*/  UMOV UR9, 0x40000040 ;  /* 0x4000004000097882 */ /* 0x000fe20000000000 */
[----:B------:R-:W-:Y:S01]  /*e4e0*/  IMAD.MOV.U32 R9, RZ, RZ, 0x40000040 ;  /* 0x40000040ff097424 */ /* 0x000fe200078e00ff */
[----:B------:R-:W0:Y:S01]  /*e4f0*/  SHFL.BFLY PT, R7, R6, 0x2, 0x1f ;  /* 0x0c401f0006077f89 */ /* 0x000e2200000e0000 */
[----:B------:R-:W-:Y:S01]  /*e500*/  IMAD.MOV.U32 R5, RZ, RZ, 0x40000040 ;  /* 0x40000040ff057424 */ /* 0x000fe200078e00ff */
[----:B------:R-:W-:Y:S01]  /*e510*/  R2UR UR10, R8 ;  /* 0x00000000080a72ca */ /* 0x000fe200000e0000 */
[----:B------:R-:W-:Y:S01]  /*e520*/  VIADD R8, R4, 0x100 ;  /* 0x0000010004087836 */ /* 0x000fe20000000000 */
[----:B------:R-:W-:Y:S01]  /*e530*/  R2UR UR11, R9 ;  /* 0x00000000090b72ca */ /* 0x000fe200000e0000 */
[----:B------:R-:W-:-:S02]  /*e540*/  IMAD.MOV.U32 R9, RZ, RZ, 0x40000040 ;  /* 0x40000040ff097424 */ /* 0x000fc400078e00ff */
[----:B------:R-:W-:Y:S02]  /*e550*/  IMAD.MOV.U32 R45, RZ, RZ, RZ ;  /* 0x000000ffff2d7224 */ /* 0x000fe400078e00ff */
[----:B------:R-:W-:Y:S01]  /*e560*/  HGMMA.64x64x16.F32.BF16 R120, gdesc[UR4].tnspB, R120, gsb0 ;  /* 0x40e00000047879f0 */ /* 0x000fe20008001878 */
[----:B------:R-:W-:Y:S01]  /*e570*/  R2UR UR4, R2 ;  /* 0x00000000020472ca */ /* 0x000fe200000e0000 */
[----:B------:R-:W-:Y:S01]  /*e580*/  UMOV UR5, 0x40000040 ;  /* 0x4000004000057882 */ /* 0x000fe20000000000 */
[----:B------:R-:W-:Y:S01]  /*e590*/  R2UR UR7, R5 ;  /* 0x00000000050772ca */ /* 0x000fe200000e0000 */
[----:B------:R-:W-:Y:S02]  /*e5a0*/  VIADD R152, R152, 0x1 ;  /* 0x0000000198987836 */ /* 0x000fe40000000000 */
[----:B------:R-:W-:Y:S02]  /*e5b0*/  IMAD.MOV.U32 R61, RZ, RZ, -0x800000 ;  /* 0xff800000ff3d7424 */ /* 0x000fe400078e00ff */
[----:B------:R-:W-:Y:S01]  /*e5c0*/  IMAD.MOV.U32 R60, RZ, RZ, -0x800000 ;  /* 0xff800000ff3c7424 */ /* 0x000fe200078e00ff */
[----:B------:R-:W-:-:S04]  /*e5d0*/  ISETP.NE.AND P2, PT, R152, 0x2, PT ;  /* 0x000000029800780c */ /* 0x000fc80003f45270 */
[----:B------:R-:W-:Y:S01]  /*e5e0*/  SEL R5, RZ, 0x1, P2 ;  /* 0x00000001ff057807 */ /* 0x000fe20001000000 */
[----:B------:R-:W-:Y:S01]  /*e5f0*/  UIADD3 UR8, UR4, 0x2, URZ ;  /* 0x0000000204087890 */ /* 0x000fe2000fffe03f */
[----:B0-----:R-:W-:Y:S01]  /*e600*/  FADD.FTZ R7, R7, R6 ;  /* 0x0000000607077221 */ /* 0x001fe20000010000 */
[----:B------:R-:W-:Y:S01]  /*e610*/  IMAD.MOV.U32 R6, RZ, RZ, RZ ;  /* 0x000000ffff067224 */ /* 0x000fe200078e00ff */
[----:B------:R-:W-:Y:S02]  /*e620*/  LOP3.LUT R156, R156, R5, RZ, 0x3c, !PT ;  /* 0x000000059c9c7212 */ /* 0x000fe400078e3cff */
[----:B------:R-:W-:Y:S01]  /*e630*/  SEL R152, R152, RZ, P2 ;  /* 0x000000ff98987207 */ /* 0x000fe20001000000 */
[----:B------:R-:W0:Y:S02]  /*e640*/  SHFL.BFLY PT, R2, R7, 0x1, 0x1f ;  /* 0x0c201f0007027f89 */ /* 0x000e2400000e0000 */
[----:B0-----:R-:W-:Y:S01]  /*e650*/  FADD.FTZ R10, R7, R2 ;  /* 0x00000002070a7221 */ /* 0x001fe20000010000 */
[----:B------:R-:W-:-:S04]  /*e660*/  @!P1 VIADD R7, R13, 0x30860 ;  /* 0x000308600d079836 */ /* 0x000fc80000000000 */
[----:B------:R-:W-:Y:S02]  /*e670*/  FSETP.NE.FTZ.AND P0, PT, R10, RZ, PT ;  /* 0x000000ff0a00720b */ /* 0x000fe40003f15000 */
[----:B------:R-:W-:-:S11]  /*e680*/  @!P1 PRMT R7, RZ, 0x654, R7 ;  /* 0x00000654ff079816 */ /* 0x000fd60000000007 */
[----:B------:R-:W-:Y:S01]  /*e690*/  @P0 MUFU.RCP R45, R10 ;  /* 0x0000000a002d0308 */ /* 0x000fe20000001000 */
[----:B------:R-:W-:Y:S01]  /*e6a0*/  @P0 FMUL.FTZ R2, R0, 0.69314718246459960938 ;  /* 0x3f31721800020820 */ /* 0x000fe20000410000 */
[----:B------:R-:W-:Y:S02]  /*e6b0*/  WARPGROUP.DEPBAR.LE gsb0, 0x0 ;  /* 0x00008000000079c5 */ /* 0x000fe40000010000 */
[----:B------:R-:W-:-:S06]  /*e6c0*/  WARPGROUP.ARRIVE ;  /* 0x00000000000079c5 */ /* 0x000fcc0000000000 */
[----:B------:R-:W-:Y:S01]  /*e6d0*/  HGMMA.64x64x16.F32.BF16 R120, gdesc[UR8].tnspB, R120, gsb0 ;  /* 0x40e00000087879f0 */ /* 0x000fe20008001878 */
[----:B------:R-:W-:Y:S01]  /*e6e0*/  R2UR UR10, R8 ;  /* 0x00000000080a72ca */ /* 0x000fe200000e0000 */
[----:B------:R-:W-:Y:S01]  /*e6f0*/  UIADD3 UR8, UR4, 0x4, URZ ;  /* 0x0000000404087890 */ /* 0x000fe2000fffe03f */
[----:B------:R-:W-:Y:S01]  /*e700*/  R2UR UR11, R9 ;  /* 0x00000000090b72ca */ /* 0x000fe200000e0000 */
[----:B------:R-:W-:Y:S01]  /*e710*/  UMOV UR9, 0x40000040 ;  /* 0x4000004000097882 */ /* 0x000fe20000000000 */
[----:B------:R-:W-:Y:S02]  /*e720*/  VIADD R8, R4, 0x180 ;  /* 0x0000018004087836 */ /* 0x000fe40000000000 */
[----:B------:R-:W-:Y:S01]  /*e730*/  IMAD.MOV.U32 R9, RZ, RZ, 0x40000040 ;  /* 0x40000040ff097424 */ /* 0x000fe200078e00ff */
        /* <DEDUP_REMOVED lines=18> */
[----:B--2---:R-:W-:-:S05]  /*e860*/  IADD3 R14, R14, 0x1, RZ ;  /* 0x000000010e0e7810 */ /* 0x004fca0007ffe0ff */
[----:B------:R-:W-:Y:S01]  /*e870*/  STL [R1+0x64], R14 ;  /* 0x0000640e01007387 */ /* 0x000fe20000100800 */
        /* <DEDUP_REMOVED lines=43> */
[C---:B------:R-:W-:Y:S02]  /*eb30*/  VIADD R8, R4.reuse, 0x500 ;  /* 0x0000050004087836 */ /* 0x040fe40000000000 */
[----:B------:R-:W-:Y:S02]  /*eb40*/  IMAD.MOV.U32 R9, RZ, RZ, 0x40000040 ;  /* 0x40000040ff097424 */ /* 0x000fe400078e00ff */
[----:B------:R-:W-:-:S05]  /*eb50*/  VIADD R4, R4, 0x580 ;  /* 0x0000058004047836 */ /* 0x000fca0000000000 */
[----:B------:R-:W-:Y:S01]  /*eb60*/  R2UR UR6, R4 ;  /* 0x00000000040672ca */ /* 0x000fe200000e0000 */
[----:B------:R-:W-:Y:S02]  /*eb70*/  WARPGROUP.DEPBAR.LE gsb0, 0x0 ;  /* 0x00008000000079c5 */ /* 0x000fe40000010000 */
[----:B------:R-:W-:-:S06]  /*eb80*/  WARPGROUP.ARRIVE ;  /* 0x00000000000079c5 */ /* 0x000fcc0000000000 */
[----:B------:R-:W-:Y:S01]  /*eb90*/  HGMMA.64x64x16.F32.BF16 R120, gdesc[UR8].tnspB, R120, gsb0 ;  /* 0x40e00000087879f0 */ /* 0x000fe20008001878 */
[----:B------:R-:W-:Y:S01]  /*eba0*/  R2UR UR10, R8 ;  /* 0x00000000080a72ca */ /* 0x000fe200000e0000 */
[----:B------:R-:W-:Y:S01]  /*ebb0*/  UIADD3 UR8, UR4, 0xc04, URZ ;  /* 0x00000c0404087890 */ /* 0x000fe2000fffe03f */
[----:B------:R-:W-:Y:S01]  /*ebc0*/  R2UR UR11, R9 ;  /* 0x00000000090b72ca */ /* 0x000fe200000e0000 */
[----:B------:R-:W-:Y:S01]  /*ebd0*/  UMOV UR9, 0x40000040 ;  /* 0x4000004000097882 */ /* 0x000fe20000000000 */
[----:B------:R-:W-:Y:S01]  /*ebe0*/  UIADD3 UR4, UR4, 0xc06, URZ ;  /* 0x00000c0604047890 */ /* 0x000fe2000fffe03f */
[----:B------:R-:W0:Y:S02]  /*ebf0*/  SHFL.BFLY PT, R9, R20, 0x2, 0x1f ;  /* 0x0c401f0014097f89 */ /* 0x000e2400000e0000 */
[----:B0-----:R-:W-:-:S05]  /*ec00*/  FADD.FTZ R9, R9, R20 ;  /* 0x0000001409097221 */ /* 0x001fca0000010000 */
[----:B------:R-:W0:Y:S02]  /*ec10*/  SHFL.BFLY PT, R4, R9, 0x1, 0x1f ;  /* 0x0c201f0009047f89 */ /* 0x000e2400000e0000 */
[----:B0-----:R-:W-:Y:S02]  /*ec20*/  FADD.FTZ R12, R9, R4 ;  /* 0x00000004090c7221 */ /* 0x001fe40000010000 */
[----:B------:R-:W0:Y:S03]  /*ec30*/  @P0 MUFU.LG2 R4, R10 ;  /* 0x0000000a00040308 */ /* 0x000e260000000c00 */
[----:B------:R-:W-:Y:S01]  /*ec40*/  FSETP.NE.FTZ.AND P3, PT, R12, RZ, PT ;  /* 0x000000ff0c00720b */ /* 0x000fe20003f75000 */
[----:B------:R-:W-:Y:S02]  /*ec50*/  WARPGROUP.DEPBAR.LE gsb0, 0x0 ;  /* 0x00008000000079c5 */ /* 0x000fe40000010000 */
[----:B------:R-:W-:-:S10]  /*ec60*/  WARPGROUP.ARRIVE ;  /* 0x00000000000079c5 */ /* 0x000fd40000000000 */
[----:B------:R-:W1:Y:S01]  /*ec70*/  @P3 MUFU.LG2 R8, R12 ;  /* 0x0000000c00083308 */ /* 0x000e620000000c00 */
[----:B0-----:R-:W-:Y:S01]  /*ec80*/  @P0 FMUL.FTZ R5, R4, 0.69314718246459960938 ;  /* 0x3f31721804050820 */ /* 0x001fe20000410000 */
[----:B------:R-:W-:Y:S01]  /*ec90*/  @P3 FMUL.FTZ R9, R0, 0.69314718246459960938 ;  /* 0x3f31721800093820 */ /* 0x000fe20000410000 */
[----:B------:R-:W-:Y:S02]  /*eca0*/  HGMMA.64x64x16.F32.BF16 R120, gdesc[UR8].tnspB, R120, gsb0 ;  /* 0x40e00000087879f0 */ /* 0x000fe40008001878 */
[----:B------:R-:W-:Y:S01]  /*ecb0*/  @P0 FFMA.FTZ R61, R2, R3, R5 ;  /* 0x00000003023d0223 */ /* 0x000fe20000010005 */
[----:B------:R-:W-:Y:S02]  /*ecc0*/  PLOP3.LUT P0, PT, PT, PT, PT, 0x8, 0x0 ;  /* 0x000000000000781c */ /* 0x000fe40003f0e170 */
[----:B------:R-:W0:Y:S01]  /*ecd0*/  @P3 MUFU.RCP R6, R12 ;  /* 0x0000000c00063308 */ /* 0x000e220000001000 */
[----:B-1----:R-:W-:-:S04]  /*ece0*/  @P3 FMUL.FTZ R8, R8, 0.69314718246459960938 ;  /* 0x3f31721808083820 */ /* 0x002fc80000410000 */
[----:B------:R-:W-:Y:S01]  /*ecf0*/  @P3 FFMA.FTZ R60, R9, R11, R8 ;  /* 0x0000000b093c3223 */ /* 0x000fe20000010008 */
[----:B------:R-:W-:Y:S02]  /*ed00*/  WARPGROUP.DEPBAR.LE gsb0, 0x0 ;  /* 0x00008000000079c5 */ /* 0x000fe40000010000 */
[----:B------:R-:W-:-:S06]  /*ed10*/  WARPGROUP.ARRIVE ;  /* 0x00000000000079c5 */ /* 0x000fcc0000000000 */
[----:B------:R-:W-:Y:S03]  /*ed20*/  HGMMA.64x64x16.F32.BF16 R120, gdesc[UR4].tnspB, R120, gsb0 ;  /* 0x40e00000047879f0 */ /* 0x000fe60008001878 */
        /* <DEDUP_REMOVED lines=34> */
.L_x_12601:
[----:B------:R-:W2:Y:S01]  /*ef50*/  LDL R74, [R1+0x5c] ;  /* 0x00005c00014a7983 */ /* 0x000ea20000100800 */
[----:B------:R-:W-:Y:S05]  /*ef60*/  WARPSYNC.ALL ;  /* 0x0000000000007948 */ /* 0x000fea0003800000 */
[----:B------:R-:W1:Y:S01]  /*ef70*/  S2R R0, SR_TID.X ;  /* 0x0000000000007919 */ /* 0x000e620000002100 */
[----:B------:R-:W3:Y:S01]  /*ef80*/  S2UR UR5, SR_CgaCtaId ;  /* 0x00000000000579c3 */ /* 0x000ee20000008800 */
[----:B------:R-:W-:Y:S01]  /*ef90*/  UMOV UR4, 0x400 ;  /* 0x0000040000047882 */ /* 0x000fe20000000000 */
[----:B------:R-:W-:Y:S01]  /*efa0*/  BSSY B0, `(.L_x_12653) ;  /* 0x0000249000007945 */ /* 0x000fe20003800000 */
[----:B---3--:R-:W-:-:S06]  /*efb0*/  ULEA UR4, UR5, UR4, 0x18 ;  /* 0x0000000405047291 */ /* 0x008fcc000f8ec03f */
[----:B------:R-:W-:Y:S01]  /*efc0*/  IMAD.U32 R2, RZ, RZ, UR4 ;  /* 0x00000004ff027e24 */ /* 0x000fe2000f8e00ff */
[----:B------:R-:W-:Y:S01]  /*efd0*/  BAR.SYNC.DEFER_BLOCKING 0x5, 0x200 ;  /* 0x0148000000007b1d */ /* 0x000fe20000010000 */
[----:B-1----:R-:W-:-:S05]  /*efe0*/  VIADD R75, R0, 0xffffff80 ;  /* 0xffffff80004b7836 */ /* 0x002fca0000000000 */
[----:B------:R-:W-:-:S04]  /*eff0*/  SHF.R.S32.HI R71, RZ, 0x1f, R75 ;  /* 0x0000001fff477819 */ /* 0x000fc8000001144b */
[----:B------:R-:W-:-:S04]  /*f000*/  LEA.HI R62, R71, R75, RZ, 0x3 ;  /* 0x0000004b473e7211 */ /* 0x000fc800078f18ff */
[----:B------:R-:W-:Y:S02]  /*f010*/  LOP3.LUT R3, R62, 0xfffffff8, RZ, 0xc0, !PT ;  /* 0xfffffff83e037812 */ /* 0x000fe400078ec0ff */
[----:B------:R-:W-:-:S03]  /*f020*/  SHF.R.S32.HI R62, RZ, 0x3, R62 ;  /* 0x00000003ff3e7819 */ /* 0x000fc6000001143e */
[----:B------:R-:W-:-:S04]  /*f030*/  IMAD.IADD R3, R75, 0x1, -R3 ;  /* 0x000000014b037824 */ /* 0x000fc800078e0a03 */
[----:B------:R-:W-:Y:S01]  /*f040*/  IMAD.SHL.U32 R59, R3, 0x8, RZ ;  /* 0x00000008033b7824 */ /* 0x000fe200078e00ff */
[----:B0-----:R0:W1:Y:S04]  /*f050*/  LDS.128 R32, [R2+0x308d0] ;  /* 0x0308d00002207984 */ /* 0x0010680000000c00 */
[----:B------:R-:W-:Y:S01]  /*f060*/  SHF.R.S32.HI R58, RZ, 0x1f, R59 ;  /* 0x0000001fff3a7819 */ /* 0x000fe2000001143b */
[----:B------:R-:W-:Y:S06]  /*f070*/  BAR.ARV 0x4, 0x200 ;  /* 0x0108000000007b1d */ /* 0x000fec0000002000 */
[----:B--2---:R-:W-:Y:S01]  /*f080*/  SHF.R.S32.HI R63, RZ, 0x1f, R74 ;  /* 0x0000001fff3f7819 */ /* 0x004fe2000001144a */
[----:B------:R-:W-:-:S03]  /*f090*/  IMAD.SHL.U32 R66, R74, 0x4, RZ ;  /* 0x000000044a427824 */ /* 0x000fc600078e00ff */
[----:B------:R-:W-:Y:S01]  /*f0a0*/  SHF.L.U64.HI R67, R74, 0x2, R63 ;  /* 0x000000024a437819 */ /* 0x000fe2000001023f */
[----:B01----:R-:W-:Y:S06]  /*f0b0*/  @P0 BRA `(.L_x_12654) ;  /* 0x0000001800540947 */ /* 0x003fec0003800000 */
[----:B------:R-:W2:Y:S01]  /*f0c0*/  LDL R0, [R1+0x78] ;  /* 0x0000780001007983 */ /* 0x000ea20000100800 */
[----:B------:R-:W-:-:S03]  /*f0d0*/  ULDC UR4, c[0x0][0xad4] ;  /* 0x0002b50000047ab9 */ /* 0x000fc60000000800 */
[----:B------:R-:W3:Y:S01]  /*f0e0*/  LDL.LU R64, [R1+0x60] ;  /* 0x0000600001407983 */ /* 0x000ee20000300800 */
[----:B------:R-:W-:Y:S01]  /*f0f0*/  F2FP.BF16.F32.PACK_AB R14, R27, R26 ;  /* 0x0000001a1b0e723e */ /* 0x000fe200000010ff */
[----:B------:R-:W-:Y:S01]  /*f100*/  IMAD.MOV.U32 R32, RZ, RZ, RZ ;  /* 0x000000ffff207224 */ /* 0x000fe200078e00ff */
[----:B------:R-:W0:Y:S01]  /*f110*/  S2R R5, SR_SWINHI ;  /* 0x0000000000057919 */ /* 0x000e220000002f00 */
[----:B------:R-:W-:Y:S02]  /*f120*/  MOV R24, R2 ;  /* 0x0000000200187202 */ /* 0x000fe40000000f00 */
[----:B0----5:R-:W-:-:S03]  /*f130*/  MOV R25, R5 ;  /* 0x0000000500197202 */ /* 0x021fc60000000f00 */
[----:B--2---:R-:W-:-:S03]  /*f140*/  IMAD.WIDE R10, R0, 0x2, R24 ;  /* 0x00000002000a7825 */ /* 0x004fc600078e0218 */
[C---:B------:R-:W-:Y:S02]  /*f150*/  IADD3 R65, P0, R10.reuse, 0x60, RZ ;  /* 0x000000600a417810 */ /* 0x040fe40007f1e0ff */
[C---:B------:R-:W-:Y:S02]  /*f160*/  IADD3 R15, P1, R10.reuse, 0x40, RZ ;  /* 0x000000400a0f7810 */ /* 0x040fe40007f3e0ff */
[----:B------:R-:W-:Y:S01]  /*f170*/  IADD3 R13, P2, R10, 0x20, RZ ;  /* 0x000000200a0d7810 */ /* 0x000fe20007f5e0ff */
[--C-:B------:R-:W-:Y:S01]  /*f180*/  IMAD.X R5, RZ, RZ, R11.reuse, P0 ;  /* 0x000000ffff057224 */ /* 0x100fe200000e060b */
[----:B---3--:R-:W-:Y:S01]  /*f190*/  ISETP.NE.AND P0, PT, R64, RZ, PT ;  /* 0x000000ff4000720c */ /* 0x008fe20003f05270 */
[----:B------:R-:W-:Y:S01]  /*f1a0*/  IMAD.X R7, RZ, RZ, R11, P1 ;  /* 0x000000ffff077224 */ /* 0x000fe200008e060b */
[----:B------:R-:W-:Y:S02]  /*f1b0*/  LOP3.LUT R9, R10, 0x380, RZ, 0xc0, !PT ;  /* 0x000003800a097812 */ /* 0x000fe400078ec0ff */
[----:B------:R-:W-:Y:S01]  /*f1c0*/  SEL R70, R64, UR4, P0 ;  /* 0x0000000440467c07 */ /* 0x000fe20008000000 */
[----:B------:R-:W-:Y:S05]  /*f1d0*/  WARPSYNC.ALL ;  /* 0x0000000000007948 */ /* 0x000fea0003800000 */
[----:B------:R-:W-:Y:S01]  /*f1e0*/  LOP3.LUT R4, R15, 0x380, RZ, 0xc0, !PT ;  /* 0x000003800f047812 */ /* 0x000fe200078ec0ff */
[----:B------:R-:W-:Y:S01]  /*f1f0*/  ULDC.64 UR6, c[0x0][0xc08] ;  /* 0x0003020000067ab9 */ /* 0x000fe20000000a00 */
[----:B------:R-:W-:Y:S01]  /*f200*/  LOP3.LUT R0, R13, 0x380, RZ, 0xc0, !PT ;  /* 0x000003800d007812 */ /* 0x000fe200078ec0ff */
[----:B------:R-:W-:Y:S01]  /*f210*/  ULDC.64 UR4, c[0x0][0xc00] ;  /* 0x0003000000047ab9 */ /* 0x000fe20000000a00 */
[----:B------:R-:W-:-:S02]  /*f220*/  LOP3.LUT R12, R65, 0x380, RZ, 0xc0, !PT ;  /* 0x00000380410c7812 */ /* 0x000fc400078ec0ff */
[----:B------:R-:W-:Y:S02]  /*f230*/  SHF.R.U64 R9, R9, 0x3, RZ ;  /* 0x0000000309097819 */ /* 0x000fe400000012ff */
[----:B------:R-:W-:Y:S02]  /*f240*/  SHF.R.U64 R4, R4, 0x3, RZ ;  /* 0x0000000304047819 */ /* 0x000fe400000012ff */
[----:B------:R-:W-:Y:S02]  /*f250*/  SHF.R.U64 R0, R0, 0x3, RZ ;  /* 0x0000000300007819 */ /* 0x000fe400000012ff */
[----:B------:R-:W-:Y:S02]  /*f260*/  SHF.R.U64 R12, R12, 0x3, RZ ;  /* 0x000000030c0c7819 */ /* 0x000fe400000012ff */
[----:B------:R-:W-:Y:S01]  /*f270*/  LOP3.LUT R10, R9, R10, RZ, 0x3c, !PT ;  /* 0x0000000a090a7212 */ /* 0x000fe200078e3cff */
[----:B------:R-:W-:Y:S01]  /*f280*/  IMAD.X R9, RZ, RZ, R11, P2 ;  /* 0x000000ffff097224 */ /* 0x000fe200010e060b */
[----:B------:R-:W-:-:S02]  /*f290*/  LOP3.LUT R6, R4, R15, RZ, 0x3c, !PT ;  /* 0x0000000f04067212 */ /* 0x000fc400078e3cff */
[----:B------:R-:W-:Y:S02]  /*f2a0*/  LOP3.LUT R8, R0, R13, RZ, 0x3c, !PT ;  /* 0x0000000d00087212 */ /* 0x000fe400078e3cff */
[----:B------:R-:W-:Y:S02]  /*f2b0*/  LOP3.LUT R4, R12, R65, RZ, 0x3c, !PT ;  /* 0x000000410c047212 */ /* 0x000fe400078e3cff */
[----:B------:R-:W-:Y:S02]  /*f2c0*/  MOV R10, R10 ;  /* 0x0000000a000a7202 */ /* 0x000fe40000000f00 */
        /* <DEDUP_REMOVED lines=15> */
[----:B------:R-:W-:Y:S01]  /*f3c0*/  ISETP.NE.U32.AND P0, PT, RZ, UR4, PT ;  /* 0x00000004ff007c0c */ /* 0x000fe2000bf05070 */
[----:B------:R0:W-:Y:S01]  /*f3d0*/  STSM.16.M88.4 [R10], R12 ;  /* 0x0000000c0a007844 */ /* 0x0001e20000000200 */
[----:B------:R-:W-:-:S02]  /*f3e0*/  ISETP.NE.AND.EX P3, PT, RZ, UR7, PT, P3 ;  /* 0x00000007ff007c0c */ /* 0x000fc4000bf65330 */
[----:B------:R-:W-:Y:S01]  /*f3f0*/  IADD3 R64, P1, R66, UR4, RZ ;  /* 0x0000000442407c10 */ /* 0x000fe2000ff3e0ff */
[----:B------:R1:W-:Y:S01]  /*f400*/  STSM.16.M88.4 [R69], R4 ;  /* 0x0000000445007844 */ /* 0x0003e20000000200 */
[----:B------:R-:W-:Y:S02]  /*f410*/  ISETP.NE.AND.EX P0, PT, RZ, UR5, PT, P0 ;  /* 0x00000005ff007c0c */ /* 0x000fe4000bf05300 */
[----:B------:R-:W-:Y:S02]  /*f420*/  IADD3.X R65, R67, UR5, RZ, P1, !PT ;  /* 0x0000000543417c10 */ /* 0x000fe40008ffe4ff */
[----:B0-----:R-:W-:Y:S02]  /*f430*/  F2FP.BF16.F32.PACK_AB R10, R39, R38 ;  /* 0x00000026270a723e */ /* 0x001fe400000010ff */
[----:B------:R-:W-:Y:S02]  /*f440*/  F2FP.BF16.F32.PACK_AB R12, R41, R40 ;  /* 0x00000028290c723e */ /* 0x000fe400000010ff */
[----:B------:R-:W-:Y:S01]  /*f450*/  F2FP.BF16.F32.PACK_AB R13, R57, R56 ;  /* 0x00000038390d723e */ /* 0x000fe200000010ff */
[----:B------:R-:W-:Y:S01]  /*f460*/  STSM.16.M88.4 [R68], R8 ;  /* 0x0000000844007844 */ /* 0x000fe20000000200 */
[----:B------:R-:W-:-:S02]  /*f470*/  F2FP.BF16.F32.PACK_AB R14, R45, R44 ;  /* 0x0000002c2d0e723e */ /* 0x000fc400000010ff */
[----:B------:R-:W-:-:S05]  /*f480*/  F2FP.BF16.F32.PACK_AB R15, R151, R150 ;  /* 0x00000096970f723e */ /* 0x000fca00000010ff */
[----:B------:R0:W-:Y:S01]  /*f490*/  STSM.16.M88.4 [R0], R12 ;  /* 0x0000000c00007844 */ /* 0x0001e20000000200 */
[----:B------:R-:W-:Y:S01]  /*f4a0*/  BAR.SYNC.DEFER_BLOCKING 0x1, 0x180 ;  /* 0x0046000000007b1d */ /* 0x000fe20000010000 */
[----:B------:R-:W-:-:S05]  /*f4b0*/  @P3 IADD3 R66, P1, R66, UR6, RZ ;  /* 0x0000000642423c10 */ /* 0x000fca000ff3e0ff */
[----:B------:R-:W-:Y:S01]  /*f4c0*/  ULDC UR6, c[0x0][0xa88] ;  /* 0x0002a20000067ab9 */ /* 0x000fe20000000800 */
[----:B------:R-:W-:Y:S01]  /*f4d0*/  @P3 IADD3.X R67, R67, UR7, RZ, P1, !PT ;  /* 0x0000000743433c10 */ /* 0x000fe20008ffe4ff */
[----:B-1----:R-:W-:Y:S01]  /*f4e0*/  IMAD.U32 R69, RZ, RZ, UR6 ;  /* 0x00000006ff457e24 */ /* 0x002fe2000f8e00ff */
[----:B------:R-:W-:Y:S01]  /*f4f0*/  ISETP.GT.AND P2, PT, R70, 0x1, PT ;  /* 0x000000014600780c */ /* 0x000fe20003f44270 */
[----:B------:R-:W-:Y:S01]  /*f500*/  IMAD.MOV.U32 R4, RZ, RZ, 0x9b8 ;  /* 0x000009b8ff047424 */ /* 0x000fe200078e00ff */
[----:B0-----:R-:W0:Y:S01]  /*f510*/  LDC R0, c[0x0][0xbe8] ;  /* 0x0002fa00ff007b82 */ /* 0x001e220000000800 */
[----:B------:R1:W5:Y:S04]  /*f520*/  @P0 LDG.E R32, desc[UR56][R64.64] ;  /* 0x0000003840200981 */ /* 0x000368000c1e1900 */
[----:B------:R1:W5:Y:S01]  /*f530*/  @P3 LDG.E R69, desc[UR56][R66.64] ;  /* 0x0000003842453981 */ /* 0x000362000c1e1900 */
[----:B------:R-:W-:-:S02]  /*f540*/  SEL R4, R4, 0x978, P2 ;  /* 0x0000097804047807 */ /* 0x000fc40001000000 */
[----:B------:R-:W-:Y:S02]  /*f550*/  LEA.HI R71, R71, R75, RZ, 0x2 ;  /* 0x0000004b47477211 */ /* 0x000fe400078f10ff */
[----:B------:R1:W2:Y:S01]  /*f560*/  LDC.64 R12, c[0x0][R4+0x220] ;  /* 0x00008800040c7b82 */ /* 0x0002a20000000a00 */
[----:B0-----:R-:W-:-:S07]  /*f570*/  ISETP.NE.AND P1, PT, R0, 0x1, PT ;  /* 0x000000010000780c */ /* 0x001fce0003f25270 */
[----:B------:R1:W0:Y:S08]  /*f580*/  LDC.64 R14, c[0x0][R4+0x218] ;  /* 0x00008600040e7b82 */ /* 0x0002300000000a00 */
[----:B------:R1:W3:Y:S01]  /*f590*/  LDC.64 R10, c[0x0][R4+0x228] ;  /* 0x00008a00040a7b82 */ /* 0x0002e20000000a00 */
[----:B--2---:R-:W-:Y:S05]  /*f5a0*/  @P3 BRA `(.L_x_12655) ;  /* 0x0000000000103947 */ /* 0x004fea0003800000 */
[----:B------:R-:W-:Y:S05]  /*f5b0*/  @!P0 BRA `(.L_x_12655) ;  /* 0x00000000000c8947 */ /* 0x000fea0003800000 */
[----:B------:R-:W2:Y:S04]  /*f5c0*/  LDG.E R6, desc[UR56][R64.64] ;  /* 0x0000003840067981 */ /* 0x000ea8000c1e1900 */
[----:B-----5:R-:W2:Y:S02]  /*f5d0*/  LDG.E R69, desc[UR56][R64.64+0x4] ;  /* 0x0000043840457981 */ /* 0x020ea4000c1e1900 */
[----:B--2---:R-:W-:-:S07]  /*f5e0*/  IMAD.IADD R69, R69, 0x1, -R6 ;  /* 0x0000000145457824 */ /* 0x004fce00078e0a06 */
.L_x_12655:
[----:B------:R-:W2:Y:S04]  /*f5f0*/  LDL R76, [R1+0x74] ;  /* 0x00007400014c7983 */ /* 0x000ea80000100800 */
[----:B------:R-:W0:Y:S04]  /*f600*/  LDL R72, [R1+0x58] ;  /* 0x0000580001487983 */ /* 0x000e280000100800 */
[----:B------:R-:W4:Y:S04]  /*f610*/  LDL R73, [R1+0x68] ;  /* 0x0000680001497983 */ /* 0x000f280000100800 */
[----:B------:R-:W3:Y:S01]  /*f620*/  LDL R70, [R1+0x6c] ;  /* 0x00006c0001467983 */ /* 0x000ee20000100800 */
[----:B------:R-:W-:Y:S01]  /*f630*/  LOP3.LUT R71, R71, 0xfffffffc, RZ, 0xc0, !PT ;  /* 0xfffffffc47477812 */ /* 0x000fe200078ec0ff */
[----:B-1----:R-:W1:Y:S01]  /*f640*/  LDC.64 R4, c[0x0][R4+0x210] ;  /* 0x0000840004047b82 */ /* 0x002e620000000a00 */
[----:B------:R-:W-:-:S03]  /*f650*/  ISETP.NE.U32.AND P0, PT, RZ, UR4, PT ;  /* 0x00000004ff007c0c */ /* 0x000fc6000bf05070 */
[----:B------:R-:W-:Y:S01]  /*f660*/  IMAD.IADD R65, R75, 0x1, -R71 ;  /* 0x000000014b417824 */ /* 0x000fe200078e0a47 */
[----:B------:R-:W-:-:S03]  /*f670*/  ISETP.NE.AND.EX P0, PT, RZ, UR5, PT, P0 ;  /* 0x00000005ff007c0c */ /* 0x000fc6000bf05300 */
[----:B------:R-:W1:Y:S01]  /*f680*/  @P1 LDC R64, c[0x0][0xbec] ;  /* 0x0002fb00ff401b82 */ /* 0x000e620000000800 */
[----:B------:R-:W-:Y:S02]  /*f690*/  LEA.HI R9, R65, R65, RZ, 0x1 ;  /* 0x0000004141097211 */ /* 0x000fe400078f08ff */
[----:B------:R-:W-:Y:S02]  /*f6a0*/  SEL R8, R74, RZ, !P0 ;  /* 0x000000ff4a087207 */ /* 0x000fe40004000000 */
[----:B------:R-:W-:-:S03]  /*f6b0*/  LOP3.LUT R66, R9, 0x1ffffffe, RZ, 0xc0, !PT ;  /* 0x1ffffffe09427812 */ /* 0x000fc600078ec0ff */
[----:B------:R-:W3:Y:S01]  /*f6c0*/  @P1 LDC R71, c[0x0][0xbf0] ;  /* 0x0002fc00ff471b82 */ /* 0x000ee20000000800 */
[----:B------:R-:W-:-:S07]  /*f6d0*/  SEL R63, R63, RZ, !P0 ;  /* 0x000000ff3f3f7207 */ /* 0x000fce0004000000 */
[----:B------:R-:W1:Y:S01]  /*f6e0*/  LDC.64 R6, c[0x0][0xba8] ;  /* 0x0002ea00ff067b82 */ /* 0x000e620000000a00 */
[-C--:B------:R-:W-:Y:S02]  /*f6f0*/  IMAD R9, R13, R8.reuse, RZ ;  /* 0x000000080d097224 */ /* 0x080fe400078e02ff */
[----:B------:R-:W-:Y:S01]  /*f700*/  IMAD.IADD R66, R65, 0x1, -R66 ;  /* 0x0000000141427824 */ /* 0x000fe200078e0a42 */
[----:B------:R-:W1:Y:S01]  /*f710*/  S2R R68, SR_TID.X ;  /* 0x0000000000447919 */ /* 0x000e620000002100 */
[C---:B------:R-:W-:Y:S02]  /*f720*/  IMAD R67, R12.reuse, R63, R9 ;  /* 0x0000003f0c437224 */ /* 0x040fe400078e0209 */
[----:B------:R-:W-:-:S04]  /*f730*/  IMAD.WIDE.U32 R12, R12, R8, RZ ;  /* 0x000000080c0c7225 */ /* 0x000fc800078e00ff */
[----:B------:R-:W-:Y:S01]  /*f740*/  IMAD.IADD R67, R13, 0x1, R67 ;  /* 0x000000010d437824 */ /* 0x000fe200078e0243 */
[----:B-1----:R-:W1:Y:S08]  /*f750*/  @!P2 LDC R6, c[0x0][0xb50] ;  /* 0x0002d400ff06ab82 */ /* 0x002e700000000800 */
[----:B------:R-:W1:Y:S01]  /*f760*/  @!P2 LDC R7, c[0x0][0xb54] ;  /* 0x0002d500ff07ab82 */ /* 0x000e620000000800 */
[----:B------:R-:W-:-:S05]  /*f770*/  VIADD R77, R68, 0xffffff80 ;  /* 0xffffff80444d7836 */ /* 0x000fca0000000000 */
[----:B------:R-:W-:-:S04]  /*f780*/  SHF.R.S32.HI R68, RZ, 0x1f, R77 ;  /* 0x0000001fff447819 */ /* 0x000fc8000001144d */
[----:B------:R-:W-:-:S04]  /*f790*/  LEA.HI R68, R68, R77, RZ, 0x7 ;  /* 0x0000004d44447211 */ /* 0x000fc800078f38ff */
[----:B------:R-:W-:-:S05]  /*f7a0*/  LOP3.LUT R68, R68, 0xffffff80, RZ, 0xc0, !PT ;  /* 0xffffff8044447812 */ /* 0x000fca00078ec0ff */
[----:B------:R-:W-:Y:S02]  /*f7b0*/  IMAD.IADD R68, R77, 0x1, -R68 ;  /* 0x000000014d447824 */ /* 0x000fe400078e0a44 */
[----:B--2---:R-:W-:Y:S02]  /*f7c0*/  IMAD R65, R66, 0x8, R76 ;  /* 0x0000000842417824 */ /* 0x004fe400078e024c */
[-C--:B0-----:R-:W-:Y:S02]  /*f7d0*/  IMAD R9, R15, R72.reuse, RZ ;  /* 0x000000480f097224 */ /* 0x081fe400078e02ff */
[----:B------:R-:W-:-:S04]  /*f7e0*/  IMAD.WIDE.U32 R14, R14, R72, RZ ;  /* 0x000000480e0e7225 */ /* 0x000fc800078e00ff */
[----:B----4-:R-:W-:Y:S01]  /*f7f0*/  IMAD R65, R73, 0xc0, R65 ;  /* 0x000000c049417824 */ /* 0x010fe200078e0241 */
[----:B-----5:R-:W-:-:S03]  /*f800*/  IADD3 R14, P0, P3, R12, R14, R32 ;  /* 0x0000000e0c0e7210 */ /* 0x020fc60007b1e020 */
[----:B------:R-:W-:Y:S01]  /*f810*/  @P1 IMAD.HI.U32 R12, R65, R64, RZ ;  /* 0x00000040410c1227 */ /* 0x000fe200078e00ff */
[----:B---3--:R-:W-:-:S03]  /*f820*/  SEL R63, R70, RZ, P2 ;  /* 0x000000ff463f7207 */ /* 0x008fc60001000000 */
[----:B------:R-:W-:Y:S01]  /*f830*/  IMAD.MOV.U32 R13, RZ, RZ, R65 ;  /* 0x000000ffff0d7224 */ /* 0x000fe200078e0041 */
[----:B------:R-:W-:Y:S01]  /*f840*/  @P1 SHF.R.U32.HI R13, RZ, R71, R12 ;  /* 0x00000047ff0d1219 */ /* 0x000fe2000001160c */
[----:B------:R-:W-:Y:S01]  /*f850*/  IMAD.IADD R66, R15, 0x1, R9 ;  /* 0x000000010f427824 */ /* 0x000fe200078e0209 */
[----:B------:R-:W-:Y:S01]  /*f860*/  SHF.R.S32.HI R9, RZ, 0x1f, R32 ;  /* 0x0000001fff097819 */ /* 0x000fe20000011420 */
[-C--:B------:R-:W-:Y:S02]  /*f870*/  IMAD R15, R11, R63.reuse, RZ ;  /* 0x0000003f0b0f7224 */ /* 0x080fe400078e02ff */
        /* <DEDUP_REMOVED lines=11> */
[----:B------:R-:W-:-:S04]  /*f930*/  IMAD R5, R4, R15, R5 ;  /* 0x0000000f04057224 */ /* 0x000fc800078e0205 */
[----:B------:R-:W-:Y:S01]  /*f940*/  IMAD.IADD R4, R11, 0x1, R5 ;  /* 0x000000010b047824 */ /* 0x000fe200078e0205 */
[----:B-1----:R-:W-:-:S04]  /*f950*/  LEA R11, P0, R10, R6, 0x2 ;  /* 0x000000060a0b7211 */ /* 0x002fc800078010ff */
[----:B------:R-:W-:Y:S01]  /*f960*/  LEA.HI.X R7, R10, R7, R4, 0x2, P0 ;  /* 0x000000070a077211 */ /* 0x000fe200000f1404 */
        /* <DEDUP_REMOVED lines=13> */
[----:B0-----:R-:W0:Y:S01]  /*fa40*/  @P1 LDC R13, c[0x0][0xbec] ;  /* 0x0002fb00ff0d1b82 */ /* 0x001e220000000800 */
[----:B------:R-:W-:Y:S01]  /*fa50*/  ULDC.64 UR4, c[0x0][0xaa0] ;  /* 0x0002a80000047ab9 */ /* 0x000fe20000000a00 */
[----:B------:R-:W-:Y:S02]  /*fa60*/  IMAD R5, R62, 0x40, R59 ;  /* 0x000000403e057824 */ /* 0x000fe400078e023b */
[----:B------:R-:W-:Y:S02]  /*fa70*/  IMAD R9, R9, UR4, RZ ;  /* 0x0000000409097c24 */ /* 0x000fe4000f8e02ff */
[----:B------:R-:W-:Y:S02]  /*fa80*/  IMAD.WIDE R24, R5, 0x2, R24 ;  /* 0x0000000205187825 */ /* 0x000fe400078e0218 */
[----:B------:R-:W1:Y:S02]  /*fa90*/  @P1 LDC R14, c[0x0][0xbf0] ;  /* 0x0002fc00ff0e1b82 */ /* 0x000e640000000800 */
[----:B------:R-:W-:Y:S01]  /*faa0*/  IMAD R9, R32, UR5, R9 ;  /* 0x0000000520097c24 */ /* 0x000fe2000f8e0209 */
[----:B------:R-:W-:Y:S01]  /*fab0*/  IADD3 R27, P0, R24, 0x1800, RZ ;  /* 0x00001800181b7810 */ /* 0x000fe20007f1e0ff */
[----:B------:R-:W-:Y:S01]  /*fac0*/  IMAD.WIDE.U32 R10, R32, UR4, RZ ;  /* 0x00000004200a7c25 */ /* 0x000fe2000f8e00ff */
[C---:B------:R-:W-:Y:S01]  /*fad0*/  IADD3 R29, P2, R24.reuse, 0x3000, RZ ;  /* 0x00003000181d7810 */ /* 0x040fe20007f5e0ff */
[----:B------:R-:W-:Y:S01]  /*fae0*/  ULDC.64 UR4, c[0x0][0xae8] ;  /* 0x0002ba0000047ab9 */ /* 0x000fe20000000a00 */
[----:B------:R-:W-:Y:S01]  /*faf0*/  IADD3 R37, P3, R24, 0x4800, RZ ;  /* 0x0000480018257810 */ /* 0x000fe20007f7e0ff */
[----:B------:R-:W-:Y:S01]  /*fb00*/  IMAD R3, R3, 0x30, R62 ;  /* 0x0000003003037824 */ /* 0x000fe200078e023e */
[----:B------:R-:W-:Y:S01]  /*fb10*/  LOP3.LUT R26, R27, 0x380, RZ, 0xc0, !PT ;  /* 0x000003801b1a7812 */ /* 0x000fe200078ec0ff */
[----:B------:R-:W-:Y:S01]  /*fb20*/  IMAD.IADD R11, R11, 0x1, R9 ;  /* 0x000000010b0b7824 */ /* 0x000fe200078e0209 */
[----:B------:R-:W-:Y:S01]  /*fb30*/  LOP3.LUT R28, R29, 0x380, RZ, 0xc0, !PT ;  /* 0x000003801d1c7812 */ /* 0x000fe200078ec0ff */
[----:B------:R-:W-:Y:S01]  /*fb40*/  IMAD R12, R73, 0xc0, R3 ;  /* 0x000000c0490c7824 */ /* 0x000fe200078e0203 */
[----:B------:R-:W-:Y:S01]  /*fb50*/  LOP3.LUT R36, R37, 0x380, RZ, 0xc0, !PT ;  /* 0x0000038025247812 */ /* 0x000fe200078ec0ff */
[----:B------:R-:W-:Y:S01]  /*fb60*/  IMAD.WIDE.U32 R10, R72, UR4, R10 ;  /* 0x00000004480a7c25 */ /* 0x000fe2000f8e000a */
[----:B------:R-:W-:-:S02]  /*fb70*/  LOP3.LUT R5, R24, 0x380, RZ, 0xc0, !PT ;  /* 0x0000038018057812 */ /* 0x000fc400078ec0ff */
[----:B------:R-:W-:Y:S01]  /*fb80*/  SHF.R.S32.HI R9, RZ, 0x1f, R8 ;  /* 0x0000001fff097819 */ /* 0x000fe20000011408 */
[----:B0-----:R-:W-:Y:S01]  /*fb90*/  @P1 IMAD.HI.U32 R3, R12, R13, RZ ;  /* 0x0000000d0c031227 */ /* 0x001fe200078e00ff */
[----:B------:R-:W-:Y:S02]  /*fba0*/  SHF.R.U64 R26, R26, 0x3, RZ ;  /* 0x000000031a1a7819 */ /* 0x000fe400000012ff */
[----:B------:R-:W-:Y:S01]  /*fbb0*/  SHF.R.U64 R28, R28, 0x3, RZ ;  /* 0x000000031c1c7819 */ /* 0x000fe200000012ff */
[----:B------:R-:W-:Y:S01]  /*fbc0*/  IMAD R11, R72, UR5, R11 ;  /* 0x00000005480b7c24 */ /* 0x000fe2000f8e020b */
[----:B------:R-:W-:Y:S01]  /*fbd0*/  SHF.R.U64 R36, R36, 0x3, RZ ;  /* 0x0000000324247819 */ /* 0x000fe200000012ff */
[----:B------:R-:W-:Y:S01]  /*fbe0*/  ULDC.64 UR4, c[0x0][0xaf0] ;  /* 0x0002bc0000047ab9 */ /* 0x000fe20000000a00 */
[----:B------:R-:W-:Y:S01]  /*fbf0*/  SHF.R.U64 R5, R5, 0x3, RZ ;  /* 0x0000000305057819 */ /* 0x000fe200000012ff */
[----:B------:R-:W-:Y:S01]  /*fc00*/  IMAD R9, R9, UR4, RZ ;  /* 0x0000000409097c24 */ /* 0x000fe2000f8e02ff */
[----:B------:R-:W-:Y:S01]  /*fc10*/  LOP3.LUT R26, R26, R27, RZ, 0x3c, !PT ;  /* 0x0000001b1a1a7212 */ /* 0x000fe200078e3cff */
[----:B------:R-:W-:Y:S01]  /*fc20*/  IMAD.MOV.U32 R13, RZ, RZ, R12 ;  /* 0x000000ffff0d7224 */ /* 0x000fe200078e000c */
[----:B------:R-:W-:Y:S01]  /*fc30*/  LOP3.LUT R28, R28, R29, RZ, 0x3c, !PT ;  /* 0x0000001d1c1c7212 */ /* 0x000fe200078e3cff */
[--C-:B------:R-:W-:Y:S01]  /*fc40*/  IMAD.X R27, RZ, RZ, R25.reuse, P0 ;  /* 0x000000ffff1b7224 */ /* 0x100fe200000e0619 */
[----:B------:R-:W-:Y:S01]  /*fc50*/  LOP3.LUT R36, R36, R37, RZ, 0x3c, !PT ;  /* 0x0000002524247212 */ /* 0x000fe200078e3cff */
[--C-:B------:R-:W-:Y:S01]  /*fc60*/  IMAD.X R29, RZ, RZ, R25.reuse, P2 ;  /* 0x000000ffff1d7224 */ /* 0x100fe200010e0619 */
[----:B------:R-:W-:Y:S01]  /*fc70*/  LOP3.LUT R4, R5, R24, RZ, 0x3c, !PT ;  /* 0x0000001805047212 */ /* 0x000fe200078e3cff */
[----:B------:R-:W-:Y:S01]  /*fc80*/  IMAD.X R37, RZ, RZ, R25, P3 ;  /* 0x000000ffff257224 */ /* 0x000fe200018e0619 */
[----:B-1----:R-:W-:Y:S01]  /*fc90*/  @P1 SHF.R.U32.HI R13, RZ, R14, R3 ;  /* 0x0000000eff0d1219 */ /* 0x002fe20000011603 */
[----:B------:R-:W-:-:S02]  /*fca0*/  IMAD.MOV.U32 R5, RZ, RZ, R25 ;  /* 0x000000ffff057224 */ /* 0x000fc400078e0019 */
[C---:B------:R-:W-:Y:S01]  /*fcb0*/  IMAD R15, R8.reuse, UR5, R9 ;  /* 0x00000005080f7c24 */ /* 0x040fe2000f8e0209 */
[----:B------:R-:W5:Y:S01]  /*fcc0*/  LD.E.128 R24, desc[UR56][R26.64] ;  /* 0x000000381a187980 */ /* 0x000f62000c101d00 */
[----:B------:R-:W-:Y:S01]  /*fcd0*/  IMAD.WIDE.U32 R8, R8, UR4, R10 ;  /* 0x0000000408087c25 */ /* 0x000fe2000f8e000a */
[--C-:B------:R-:W-:Y:S01]  /*fce0*/  SHF.R.S32.HI R10, RZ, 0x1f, R13.reuse ;  /* 0x0000001fff0a7819 */ /* 0x100fe2000001140d */
[----:B------:R-:W-:Y:S01]  /*fcf0*/  ULDC.64 UR4, c[0x0][0xae0] ;  /* 0x0002b80000047ab9 */ /* 0x000fe20000000a00 */
[----:B------:R-:W5:Y:S01]  /*fd00*/  LD.E.128 R4, desc[UR56][R4.64] ;  /* 0x0000003804047980 */ /* 0x000f62000c101d00 */
[----:B------:R-:W-:-:S03]  /*fd10*/  IMAD.MOV R11, RZ, RZ, -R13 ;  /* 0x000000ffff0b7224 */ /* 0x000fc600078e0a0d */
[----:B------:R-:W5:Y:S01]  /*fd20*/  LD.E.128 R28, desc[UR56][R28.64] ;  /* 0x000000381c1c7980 */ /* 0x000f62000c101d00 */
[----:B------:R-:W-:-:S03]  /*fd30*/  IMAD R11, R0, R11, R12 ;  /* 0x0000000b000b7224 */ /* 0x000fc600078e020c */
[----:B------:R-:W5:Y:S01]  /*fd40*/  LD.E.128 R36, desc[UR56][R36.64] ;  /* 0x0000003824247980 */ /* 0x000f62000c101d00 */
[----:B------:R-:W-:Y:S01]  /*fd50*/  IMAD.IADD R9, R9, 0x1, R15 ;  /* 0x0000000109097824 */ /* 0x000fe200078e020f */
[----:B------:R-:W-:Y:S01]  /*fd60*/  @!PT LDS RZ, [RZ] ;  /* 0x00000000fffff984 */ /* 0x000fe20000000800 */
[----:B------:R-:W-:Y:S01]  /*fd70*/  @!PT LDS RZ, [RZ] ;  /* 0x00000000fffff984 */ /* 0x000fe20000000800 */
[----:B------:R-:W-:Y:S01]  /*fd80*/  @!PT LDS RZ, [RZ] ;  /* 0x00000000fffff984 */ /* 0x000fe20000000800 */
[----:B------:R-:W-:Y:S01]  /*fd90*/  @!PT LDS RZ, [RZ] ;  /* 0x00000000fffff984 */ /* 0x000fe20000000800 */
[----:B------:R0:W-:Y:S06]  /*fda0*/  MEMBAR.ALL.CTA ;  /* 0x0000000000007992 */ /* 0x0001ec0000008000 */
[----:B0-----:R-:W0:Y:S01]  /*fdb0*/  FENCE.VIEW.ASYNC.S ;  /* 0x00000000000073c6 */ /* 0x001e220000000000 */
[----:B------:R-:W-:Y:S01]  /*fdc0*/  IMAD R10, R10, UR4, RZ ;  /* 0x000000040a0a7c24 */ /* 0x000fe2000f8e02ff */
[----:B------:R-:W-:Y:S01]  /*fdd0*/  SHF.R.S32.HI R0, RZ, 0x1f, R11 ;  /* 0x0000001fff007819 */ /* 0x000fe2000001140b */
[----:B------:R-:W-:-:S04]  /*fde0*/  IMAD.WIDE.U32 R8, R13, UR4, R8 ;  /* 0x000000040d087c25 */ /* 0x000fc8000f8e0008 */
[----:B------:R-:W-:Y:S01]  /*fdf0*/  IMAD R15, R13, UR5, R10 ;  /* 0x000000050d0f7c24 */ /* 0x000fe2000f8e020a */
[----:B------:R-:W-:Y:S02]  /*fe00*/  ULDC.64 UR4, c[0x0][0xad8] ;  /* 0x0002b60000047ab9 */ /* 0x000fe40000000a00 */
[----:B------:R-:W-:Y:S02]  /*fe10*/  IMAD R0, R0, UR4, RZ ;  /* 0x0000000400007c24 */ /* 0x000fe4000f8e02ff */
[----:B------:R-:W-:Y:S02]  /*fe20*/  IMAD.IADD R9, R9, 0x1, R15 ;  /* 0x0000000109097824 */ /* 0x000fe400078e020f */
[----:B------:R-:W-:Y:S02]  /*fe30*/  VIADD R3, R2, 0x30820 ;  /* 0x0003082002037836 */ /* 0x000fe40000000000 */
[----:B------:R-:W-:-:S04]  /*fe40*/  IMAD.WIDE.U32 R8, R11, UR4, R8 ;  /* 0x000000040b087c25 */ /* 0x000fc8000f8e0008 */
[----:B------:R-:W-:Y:S01]  /*fe50*/  IMAD R41, R11, UR5, R0 ;  /* 0x000000050b297c24 */ /* 0x000fe2000f8e0200 */
[----:B------:R-:W-:Y:S01]  /*fe60*/  ULDC.64 UR4, c[0x0][0xa80] ;  /* 0x0002a00000047ab9 */ /* 0x000fe20000000a00 */
[----:B------:R-:W-:Y:S02]  /*fe70*/  PRMT R3, RZ, 0x654, R3 ;  /* 0x00000654ff037816 */ /* 0x000fe40000000003 */
[----:B------:R-:W-:Y:S01]  /*fe80*/  IMAD.IADD R41, R9, 0x1, R41 ;  /* 0x0000000109297824 */ /* 0x000fe200078e0229 */
[C---:B------:R-:W-:Y:S01]  /*fe90*/  LEA R40, P0, R8.reuse, UR4, 0x1 ;  /* 0x0000000408287c11 */ /* 0x040fe2000f8008ff */
[----:B------:R-:W-:Y:S01]  /*fea0*/  UMOV UR4, 0xffffffff ;  /* 0xffffffff00047882 */ /* 0x000fe20000000000 */
[----:B0-----:R0:W-:Y:S02]  /*feb0*/  SYNCS.ARRIVE.TRANS64.RED.A1T0 RZ, [R3+URZ], RZ ;  /* 0x000000ff03ff79a7 */ /* 0x0011e4000810043f */
[----:B------:R-:W-:Y:S01]  /*fec0*/  LEA.HI.X R41, R8, UR5, R41, 0x1, P0 ;  /* 0x0000000508297c11 */ /* 0x000fe200080f0c29 */
[----:B------:R-:W-:Y:S08]  /*fed0*/  BRA.DIV UR4, `(.L_x_12657) ;  /* 0x0000008a04207947 */ /* 0x000ff0000b800000 */
[----:B0-----:R-:W0:Y:S01]  /*fee0*/  SHFL.IDX PT, R3, R40, RZ, 0x181f ;  /* 0x00181fff28037589 */ /* 0x001e2200000e0000 */
[----:B------:R-:W-:Y:S01]  /*fef0*/  ULDC UR4, c[0x0][0xac8] ;  /* 0x0002b20000047ab9 */ /* 0x000fe20000000800 */
[----:B------:R-:W-:Y:S01]  /*ff00*/  IMAD R42, R73, 0xc0, R62 ;  /* 0x000000c0492a7824 */ /* 0x000fe200078e023e */
[----:B------:R-:W-:Y:S01]  /*ff10*/  ISETP.GE.AND P0, PT, R59, UR4, PT ;  /* 0x000000043b007c0c */ /* 0x000fe2000bf06270 */
[----:B------:R-:W1:Y:S02]  /*ff20*/  SHFL.IDX PT, R9, R40, 0x1, 0x181f ;  /* 0x00381f0028097f89 */ /* 0x000e6400000e0000 */
[C---:B------:R-:W-:Y:S01]  /*ff30*/  VIADD R20, R42.reuse, 0x60 ;  /* 0x000000602a147836 */ /* 0x040fe20000000000 */
[C---:B------:R-:W-:Y:S01]  /*ff40*/  IADD3 R12, R42.reuse, 0x30, RZ ;  /* 0x000000302a0c7810 */ /* 0x040fe20007ffe0ff */
[----:B------:R-:W2:Y:S01]  /*ff50*/  SHFL.IDX PT, R0, R41, RZ, 0x181f ;  /* 0x00181fff29007589 */ /* 0x000ea200000e0000 */
[-C--:B------:R-:W-:Y:S02]  /*ff60*/  ISETP.GE.OR P2, PT, R42, R63.reuse, P0 ;  /* 0x0000003f2a00720c */ /* 0x080fe40000746670 */
[-C--:B------:R-:W-:Y:S01]  /*ff70*/  ISETP.GE.OR P3, PT, R12, R63.reuse, P0 ;  /* 0x0000003f0c00720c */ /* 0x080fe20000766670 */
[----:B------:R-:W3:Y:S01]  /*ff80*/  SHFL.IDX PT, R14, R40, 0x2, 0x181f ;  /* 0x00581f00280e7f89 */ /* 0x000ee200000e0000 */
[----:B------:R-:W-:-:S03]  /*ff90*/  ISETP.GE.OR P4, PT, R20, R63, P0 ;  /* 0x0000003f1400720c */ /* 0x000fc60000786670 */
[----:B------:R-:W4:Y:S04]  /*ffa0*/  SHFL.IDX PT, R8, R41, 0x1, 0x181f ;  /* 0x00381f0029087f89 */ /* 0x000f2800000e0000 */
[----:B------:R-:W4:Y:S02]  /*ffb0*/  SHFL.IDX PT, R10, R41, 0x2, 0x181f ;  /* 0x00581f00290a7f89 */ /* 0x000f2400000e0000 */
[C---:B0-----:R-:W-:Y:S02]  /*ffc0*/  @!P2 LEA R32, P5, R59.reuse, R3, 0x1 ;  /* 0x000000033b20a211 */ /* 0x041fe400078a08ff */
[C---:B-1----:R-:W-:Y:S02]  /*ffd0*/  @!P3 LEA R20, P1, R59.reuse, R9, 0x1 ;  /* 0x000000093b14b211 */ /* 0x042fe400078208ff */
[----:B--2---:R-:W-:-:S02]  /*ffe0*/  @!P2 LEA.HI.X R3, R59, R0, R58, 0x1, P5 ;  /* 0x000000003b03a211 */ /* 0x004fc400028f0c3a */
[----:B------:R-:W0:Y:S01]  /*fff0*/  SHFL.IDX PT, R0, R41, 0x3, 0x181f ;  /* 0x00781f0029007f89 */ /* 0x000e2200000e0000 */
[C---:B---3--:R-:W-:Y:S02]  /*10000*/  @!P4 LEA R43, P5, R59.reuse, R14, 0x1 ;  /* 0x0000000e3b2bc211 */ /* 0x048fe400078a08ff */
[----:B------:R-:W-:Y:S01]  /*10010*/  @!P2 IMAD.MOV.U32 R9, RZ, RZ, R3 ;  /* 0x000000ffff09a224 */ /* 0x000fe200078e0003 */
[----:B------:R-:W1:Y:S01]  /*10020*/  SHFL.IDX PT, R14, R40, 0x3, 0x181f ;  /* 0x00781f00280e7f89 */ /* 0x000e6200000e0000 */
[C---:B----4-:R-:W-:Y:S01]  /*10030*/  @!P3 LEA.HI.X R21, R59.reuse, R8, R58, 0x1, P1 ;  /* 0x000000083b15b211 */ /* 0x050fe200008f0c3a */
[----:B------:R-:W-:Y:S01]  /*10040*/  @!P2 IMAD.MOV.U32 R8, RZ, RZ, R32 ;  /* 0x000000ffff08a224 */ /* 0x000fe200078e0020 */
[----:B------:R-:W-:-:S04]  /*10050*/  @!P4 LEA.HI.X R10, R59, R10, R58, 0x1, P5 ;  /* 0x0000000a3b0ac211 */ /* 0x000fc800028f0c3a */
[----:B-----5:R2:W-:Y:S04]  /*10060*/  @!P2 ST.E.128 desc[UR56][R8.64], R4 ;  /* 0x000000040800a985 */ /* 0x0205e8000c101d38 */
[----:B------:R3:W-:Y:S01]  /*10070*/  @!P3 ST.E.128 desc[UR56][R20.64], R24 ;  /* 0x000000181400b985 */ /* 0x0007e2000c101d38 */
[----:B--2---:R-:W-:Y:S02]  /*10080*/  @!P4 IMAD.MOV.U32 R4, RZ, RZ, R43 ;  /* 0x000000ffff04c224 */ /* 0x004fe400078e002b */
[----:B------:R-:W-:-:S05]  /*10090*/  @!P4 IMAD.MOV.U32 R5, RZ, RZ, R10 ;  /* 0x000000ffff05c224 */ /* 0x000fca00078e000a */
[----:B01----:R3:W-:Y:S02]  /*100a0*/  @!P4 ST.E.128 desc[UR56][R4.64], R28 ;  /* 0x0000001c0400c985 */ /* 0x0037e4000c101d38 */
.L_x_12839:
[----:B------:R-:W-:-:S05]  /*100b0*/  VIADD R42, R42, 0x90 ;  /* 0x000000902a2a7836 */ /* 0x000fca0000000000 */
[----:B------:R-:W-:-:S13]  /*100c0*/  ISETP.GE.OR P0, PT, R42, R63, P0 ;  /* 0x0000003f2a00720c */ /* 0x000fda0000706670 */
[----:B------:R-:W-:Y:S05]  /*100d0*/  @P0 BRA `(.L_x_12658) ;  /* 0x0000001000d40947 */ /* 0x000fea0003800000 */
[----:B------:R-:W-:-:S04]  /*100e0*/  LEA R14, P0, R59, R14, 0x1 ;  /* 0x0000000e3b0e7211 */ /* 0x000fc800078008ff */
[----:B------:R-:W-:-:S05]  /*100f0*/  LEA.HI.X R15, R59, R0, R58, 0x1, P0 ;  /* 0x000000003b0f7211 */ /* 0x000fca00000f0c3a */
[----:B------:R4:W-:Y:S01]  /*10100*/  ST.E.128 desc[UR56][R14.64], R36 ;  /* 0x000000240e007985 */ /* 0x0009e2000c101d38 */
[----:B------:R-:W-:Y:S05]  /*10110*/  BRA `(.L_x_12658) ;  /* 0x0000001000c47947 */ /* 0x000fea0003800000 */
.L_x_12656:
[----:B------:R-:W-:Y:S01]  /*10120*/  ULDC.64 UR4, c[0x0][0xb08] ;  /* 0x0002c20000047ab9 */ /* 0x000fe20000000a00 */
[----:B0-----:R-:W0:Y:S01]  /*10130*/  @P1 LDC R12, c[0x0][0xbec] ;  /* 0x0002fb00ff0c1b82 */ /* 0x001e220000000800 */
[----:B------:R-:W-:Y:S01]  /*10140*/  IMAD R9, R9, UR4, RZ ;  /* 0x0000000409097c24 */ /* 0x000fe2000f8e02ff */
[----:B------:R-:W-:Y:S01]  /*10150*/  SHF.R.S32.HI R3, RZ, 0x1f, R8 ;  /* 0x0000001fff037819 */ /* 0x000fe20000011408 */
[----:B------:R-:W-:Y:S01]  /*10160*/  IMAD.WIDE.U32 R4, R32, UR4, RZ ;  /* 0x0000000420047c25 */ /* 0x000fe2000f8e00ff */
[----:B------:R-:W-:-:S03]  /*10170*/  ULDC.64 UR6, c[0x0][0xb30] ;  /* 0x0002cc0000067ab9 */ /* 0x000fc60000000a00 */
[----:B------:R-:W-:Y:S01]  /*10180*/  IMAD R9, R32, UR5, R9 ;  /* 0x0000000520097c24 */ /* 0x000fe2000f8e0209 */
[----:B------:R-:W1:Y:S01]  /*10190*/  @P1 LDC R11, c[0x0][0xbf0] ;  /* 0x0002fc00ff0b1b82 */ /* 0x000e620000000800 */
[----:B------:R-:W-:Y:S02]  /*101a0*/  ULDC.64 UR4, c[0x0][0xb38] ;  /* 0x0002ce0000047ab9 */ /* 0x000fe40000000a00 */
        /* <DEDUP_REMOVED lines=12> */
[----:B------:R-:W-:Y:S01]  /*10270*/  SHF.R.S32.HI R7, RZ, 0x1f, R3 ;  /* 0x0000001fff077819 */ /* 0x000fe20000011403 */
[----:B------:R-:W-:-:S04]  /*10280*/  IMAD.WIDE.U32 R4, R70, UR4, R8 ;  /* 0x0000000446047c25 */ /* 0x000fc8000f8e0008 */
[----:B------:R-:W-:Y:S02]  /*10290*/  IMAD.MOV R9, RZ, RZ, -R3 ;  /* 0x000000ffff097224 */ /* 0x000fe400078e0a03 */
[----:B------:R-:W-:Y:S02]  /*102a0*/  IMAD R8, R7, UR6, RZ ;  /* 0x0000000607087c24 */ /* 0x000fe4000f8e02ff */
[----:B------:R-:W-:Y:S01]  /*102b0*/  IMAD R5, R70, UR5, R5 ;  /* 0x0000000546057c24 */ /* 0x000fe2000f8e0205 */
[----:B------:R-:W-:Y:S01]  /*102c0*/  ULDC.64 UR4, c[0x0][0xb28] ;  /* 0x0002ca0000047ab9 */ /* 0x000fe20000000a00 */
[----:B------:R-:W-:Y:S02]  /*102d0*/  IMAD R7, R0, R9, R65 ;  /* 0x0000000900077224 */ /* 0x000fe400078e0241 */
[C---:B------:R-:W-:Y:S02]  /*102e0*/  IMAD R9, R3.reuse, UR7, R8 ;  /* 0x0000000703097c24 */ /* 0x040fe4000f8e0208 */
[----:B------:R-:W-:Y:S01]  /*102f0*/  IMAD.WIDE.U32 R4, R3, UR6, R4 ;  /* 0x0000000603047c25 */ /* 0x000fe2000f8e0004 */
[----:B------:R-:W-:-:S02]  /*10300*/  SHF.R.S32.HI R3, RZ, 0x1f, R68 ;  /* 0x0000001fff037819 */ /* 0x000fc40000011444 */
[----:B------:R-:W-:Y:S01]  /*10310*/  SHF.R.S32.HI R0, RZ, 0x1f, R7 ;  /* 0x0000001fff007819 */ /* 0x000fe20000011407 */
[----:B------:R-:W-:Y:S01]  /*10320*/  IMAD.IADD R5, R5, 0x1, R9 ;  /* 0x0000000105057824 */ /* 0x000fe200078e0209 */
[----:B------:R-:W-:Y:S01]  /*10330*/  LEA.HI R8, R3, R68, RZ, 0x2 ;  /* 0x0000004403087211 */ /* 0x000fe200078f10ff */
[----:B------:R-:W-:Y:S02]  /*10340*/  VIADD R3, R2, 0x30820 ;  /* 0x0003082002037836 */ /* 0x000fe40000000000 */
[----:B------:R-:W-:Y:S01]  /*10350*/  IMAD R0, R0, UR4, RZ ;  /* 0x0000000400007c24 */ /* 0x000fe2000f8e02ff */
[----:B------:R-:W-:Y:S01]  /*10360*/  LOP3.LUT R9, R8, 0x7ffffffc, RZ, 0xc0, !PT ;  /* 0x7ffffffc08097812 */ /* 0x000fe200078ec0ff */
[----:B------:R-:W-:Y:S01]  /*10370*/  IMAD.WIDE.U32 R4, R7, UR4, R4 ;  /* 0x0000000407047c25 */ /* 0x000fe2000f8e0004 */
[----:B------:R-:W-:-:S03]  /*10380*/  PRMT R8, RZ, 0x654, R3 ;  /* 0x00000654ff087816 */ /* 0x000fc60000000003 */
[----:B------:R-:W-:Y:S01]  /*10390*/  IMAD.IADD R9, R68, 0x1, -R9 ;  /* 0x0000000144097824 */ /* 0x000fe200078e0a09 */
[----:B------:R0:W-:Y:S01]  /*103a0*/  SYNCS.ARRIVE.TRANS64.RED.A1T0 RZ, [R8+URZ], RZ ;  /* 0x000000ff08ff79a7 */ /* 0x0001e2000810043f */
[----:B------:R-:W-:Y:S01]  /*103b0*/  IMAD R3, R7, UR5, R0 ;  /* 0x0000000507037c24 */ /* 0x000fe2000f8e0200 */
[----:B------:R-:W-:Y:S01]  /*103c0*/  ULDC.64 UR4, c[0x0][0xb00] ;  /* 0x0002c00000047ab9 */ /* 0x000fe20000000a00 */
[----:B------:R-:W-:Y:S01]  /*103d0*/  IMAD.SHL.U32 R7, R9, 0x2, RZ ;  /* 0x0000000209077824 */ /* 0x000fe200078e00ff */
[C---:B------:R-:W-:Y:S01]  /*103e0*/  LEA R0, P0, R4.reuse, UR4, 0x2 ;  /* 0x0000000404007c11 */ /* 0x040fe2000f8010ff */
[----:B------:R-:W-:Y:S01]  /*103f0*/  IMAD.IADD R3, R5, 0x1, R3 ;  /* 0x0000000105037824 */ /* 0x000fe200078e0203 */
[----:B------:R-:W-:Y:S01]  /*10400*/  UMOV UR4, 0xffffffff ;  /* 0xffffffff00047882 */ /* 0x000fe20000000000 */
[C---:B------:R-:W-:Y:S02]  /*10410*/  VIADD R32, R7.reuse, 0x30 ;  /* 0x0000003007207836 */ /* 0x040fe40000000000 */
[C---:B------:R-:W-:Y:S01]  /*10420*/  VIADD R60, R7.reuse, 0x38 ;  /* 0x00000038073c7836 */ /* 0x040fe20000000000 */
[----:B------:R-:W-:Y:S01]  /*10430*/  LEA.HI.X R4, R4, UR5, R3, 0x2, P0 ;  /* 0x0000000504047c11 */ /* 0x000fe200080f1403 */
        /* <DEDUP_REMOVED lines=11> */
[----:B------:R-:W-:Y:S01]  /*104f0*/  SHF.R.S32.HI R72, RZ, 0x1f, R71 ;  /* 0x0000001fff487819 */ /* 0x000fe20000011447 */
[----:B0-----:R-:W-:Y:S06]  /*10500*/  BRA.DIV UR4, `(.L_x_12659) ;  /* 0x00000086049c7947 */ /* 0x001fec000b800000 */
[----:B------:R0:W1:Y:S04]  /*10510*/  SHFL.IDX PT, R3, R4, RZ, 0x1c1f ;  /* 0x001c1fff04037589 */ /* 0x00006800000e0000 */
[----:B------:R0:W2:Y:S02]  /*10520*/  SHFL.IDX PT, R14, R0, RZ, 0x1c1f ;  /* 0x001c1fff000e7589 */ /* 0x0000a400000e0000 */
.L_x_12842:
[----:B------:R-:W-:Y:S01]  /*10530*/  ISETP.GE.AND P0, PT, R10, R63, PT ;  /* 0x0000003f0a00720c */ /* 0x000fe20003f06270 */
[----:B------:R-:W-:-:S12]  /*10540*/  BSSY B1, `(.L_x_12660) ;  /* 0x0000023000017945 */ /* 0x000fd80003800000 */
[----:B------:R-:W-:Y:S05]  /*10550*/  @P0 BRA `(.L_x_12661) ;  /* 0x0000000000840947 */ /* 0x000fea0003800000 */
[----:B------:R-:W-:Y:S02]  /*10560*/  ULDC UR4, c[0x0][0xac8] ;  /* 0x0002b20000047ab9 */ /* 0x000fe40000000800 */
[----:B------:R-:W-:Y:S02]  /*10570*/  ISETP.GE.AND P3, PT, R7, UR4, PT ;  /* 0x0000000407007c0c */ /* 0x000fe4000bf66270 */
[----:B------:R-:W-:Y:S02]  /*10580*/  ISETP.GE.AND P1, PT, R62, UR4, PT ;  /* 0x000000043e007c0c */ /* 0x000fe4000bf26270 */
[----:B------:R-:W-:Y:S02]  /*10590*/  ISETP.GE.AND P0, PT, R65, UR4, PT ;  /* 0x0000000441007c0c */ /* 0x000fe4000bf06270 */
[----:B------:R-:W-:-:S07]  /*105a0*/  ISETP.GE.AND P4, PT, R67, UR4, PT ;  /* 0x0000000443007c0c */ /* 0x000fce000bf86270 */
[----:B-1----:R-:W-:Y:S02]  /*105b0*/  @!P3 IMAD.MOV.U32 R15, RZ, RZ, R3 ;  /* 0x000000ffff0fb224 */ /* 0x002fe400078e0003 */
[CC--:B--2---:R-:W-:Y:S01]  /*105c0*/  @!P1 LEA R10, P5, R62.reuse, R14.reuse, 0x2 ;  /* 0x0000000e3e0a9211 */ /* 0x0c4fe200078a10ff */
[----:B------:R-:W-:Y:S01]  /*105d0*/  @!P3 IMAD.WIDE R8, R7, 0x4, R14 ;  /* 0x000000040708b825 */ /* 0x000fe200078e020e */
[----:B------:R-:W-:Y:S02]  /*105e0*/  @!P0 LEA R12, P2, R65, R14, 0x2 ;  /* 0x0000000e410c8211 */ /* 0x000fe400078410ff */
[-C--:B------:R-:W-:Y:S02]  /*105f0*/  @!P1 LEA.HI.X R11, R62, R3.reuse, R64, 0x2, P5 ;  /* 0x000000033e0b9211 */ /* 0x080fe400028f1440 */
[----:B------:R1:W-:Y:S01]  /*10600*/  @!P3 ST.E.64 desc[UR56][R8.64], R20 ;  /* 0x000000140800b985 */ /* 0x0003e2000c101b38 */
[----:B------:R-:W-:Y:S02]  /*10610*/  ISETP.GE.AND P3, PT, R69, UR4, PT ;  /* 0x0000000445007c0c */ /* 0x000fe4000bf66270 */
[----:B------:R-:W-:Y:S01]  /*10620*/  @!P0 LEA.HI.X R13, R65, R3, R66, 0x2, P2 ;  /* 0x00000003410d8211 */ /* 0x000fe200010f1442 */
[----:B------:R2:W-:Y:S01]  /*10630*/  @!P1 ST.E.64 desc[UR56][R10.64], R26 ;  /* 0x0000001a0a009985 */ /* 0x0005e2000c101b38 */
[----:B------:R-:W-:-:S02]  /*10640*/  ISETP.GE.AND P2, PT, R71, UR4, PT ;  /* 0x0000000447007c0c */ /* 0x000fc4000bf46270 */
[CC--:B------:R-:W-:Y:S01]  /*10650*/  @!P4 LEA R24, P5, R67.reuse, R14.reuse, 0x2 ;  /* 0x0000000e4318c211 */ /* 0x0c0fe200078a10ff */
[----:B------:R3:W-:Y:S01]  /*10660*/  @!P0 ST.E.64 desc[UR56][R12.64], R28 ;  /* 0x0000001c0c008985 */ /* 0x0007e2000c101b38 */
[----:B------:R-:W-:Y:S02]  /*10670*/  ISETP.GE.AND P1, PT, R32, UR4, PT ;  /* 0x0000000420007c0c */ /* 0x000fe4000bf26270 */
[----:B------:R-:W-:Y:S02]  /*10680*/  ISETP.GE.AND P0, PT, R60, UR4, PT ;  /* 0x000000043c007c0c */ /* 0x000fe4000bf06270 */
[----:B------:R-:W-:Y:S02]  /*10690*/  @!P4 LEA.HI.X R25, R67, R3, R68, 0x2, P5 ;  /* 0x000000034319c211 */ /* 0x000fe400028f1444 */
[----:B------:R-:W-:-:S03]  /*106a0*/  @!P3 LEA R58, P5, R69, R14, 0x2 ;  /* 0x0000000e453ab211 */ /* 0x000fc600078a10ff */
[----:B------:R3:W-:Y:S01]  /*106b0*/  @!P4 ST.E.64 desc[UR56][R24.64], R30 ;  /* 0x0000001e1800c985 */ /* 0x0007e2000c101b38 */
[-C--:B-1----:R-:W-:Y:S02]  /*106c0*/  @!P2 LEA R8, P4, R71, R14.reuse, 0x2 ;  /* 0x0000000e4708a211 */ /* 0x082fe400078810ff */
[-C--:B------:R-:W-:Y:S02]  /*106d0*/  @!P3 LEA.HI.X R59, R69, R3.reuse, R70, 0x2, P5 ;  /* 0x00000003453bb211 */ /* 0x080fe400028f1446 */
[-C--:B--2---:R-:W-:Y:S02]  /*106e0*/  @!P1 LEA R10, P5, R32, R14.reuse, 0x2 ;  /* 0x0000000e200a9211 */ /* 0x084fe400078a10ff */
        /* <DEDUP_REMOVED lines=8> */
.L_x_12661:
[----:B------:R-:W-:Y:S05]  /*10770*/  BSYNC B1 ;  /* 0x0000000000017941 */ /* 0x000fea0003800000 */
.L_x_12660:
[----:B------:R-:W-:-:S03]  /*10780*/  UMOV UR4, 0xffffffff ;  /* 0xffffffff00047882 */ /* 0x000fc60000000000 */
[----:B------:R-:W-:Y:S05]  /*10790*/  BRA.DIV UR4, `(.L_x_12662) ;  /* 0x00000086042c7947 */ /* 0x000fea000b800000 */
[----:B-1----:R1:W4:Y:S04]  /*107a0*/  SHFL.IDX PT, R3, R4, 0x1, 0x1c1f ;  /* 0x003c1f0004037f89 */ /* 0x00232800000e0000 */
[----:B--23--:R1:W2:Y:S02]  /*107b0*/  SHFL.IDX PT, R14, R0, 0x1, 0x1c1f ;  /* 0x003c1f00000e7f89 */ /* 0x00c2a400000e0000 */
.L_x_12846:
[----:B------:R-:W-:-:S13]  /*107c0*/  ISETP.GE.AND P0, PT, R6, R63, PT ;  /* 0x0000003f0600720c */ /* 0x000fda0003f06270 */
[----:B------:R-:W-:Y:S05]  /*107d0*/  @P0 BRA `(.L_x_12658) ;  /* 0x0000000c00140947 */ /* 0x000fea0003800000 */
[----:B------:R-:W-:Y:S02]  /*107e0*/  ULDC UR4, c[0x0][0xac8] ;  /* 0x0002b20000047ab9 */ /* 0x000fe40000000800 */
[----:B------:R-:W-:Y:S02]  /*107f0*/  ISETP.GE.AND P4, PT, R7, UR4, PT ;  /* 0x0000000407007c0c */ /* 0x000fe4000bf86270 */
[----:B------:R-:W-:Y:S02]  /*10800*/  ISETP.GE.AND P5, PT, R62, UR4, PT ;  /* 0x000000043e007c0c */ /* 0x000fe4000bfa6270 */
[----:B------:R-:W-:Y:S02]  /*10810*/  ISETP.GE.AND P0, PT, R65, UR4, PT ;  /* 0x0000000441007c0c */ /* 0x000fe4000bf06270 */
[----:B------:R-:W-:Y:S02]  /*10820*/  ISETP.GE.AND P1, PT, R67, UR4, PT ;  /* 0x0000000443007c0c */ /* 0x000fe4000bf26270 */
[----:B------:R-:W-:-:S05]  /*10830*/  ISETP.GE.AND P2, PT, R69, UR4, PT ;  /* 0x0000000445007c0c */ /* 0x000fca000bf46270 */
[----:B----4-:R-:W-:Y:S02]  /*10840*/  @!P4 IMAD.MOV.U32 R15, RZ, RZ, R3 ;  /* 0x000000ffff0fc224 */ /* 0x010fe400078e0003 */
        /* <DEDUP_REMOVED lines=9> */
[----:B------:R-:W-:Y:S02]  /*108e0*/  ISETP.GE.AND P4, PT, R32, UR4, PT ;  /* 0x0000000420007c0c */ /* 0x000fe4000bf86270 */
[-C--:B------:R-:W-:Y:S01]  /*108f0*/  @!P1 LEA.HI.X R11, R67, R3.reuse, R68, 0x2, P5 ;  /* 0x00000003430b9211 */ /* 0x080fe200028f1444 */
[----:B------:R1:W-:Y:S01]  /*10900*/  @!P0 ST.E.64 desc[UR56][R8.64], R48 ;  /* 0x0000003008008985 */ /* 0x0003e2000c101b38 */
[C---:B------:R-:W-:Y:S02]  /*10910*/  @!P2 LEA R12, P5, R69.reuse, R14, 0x2 ;  /* 0x0000000e450ca211 */ /* 0x040fe400078a10ff */
[----:B------:R-:W-:Y:S01]  /*10920*/  ISETP.GE.AND P0, PT, R60, UR4, PT ;  /* 0x000000043c007c0c */ /* 0x000fe2000bf06270 */
[----:B------:R1:W-:Y:S01]  /*10930*/  @!P1 ST.E.64 desc[UR56][R10.64], R50 ;  /* 0x000000320a009985 */ /* 0x0003e2000c101b38 */
[----:B------:R-:W-:-:S02]  /*10940*/  @!P2 LEA.HI.X R13, R69, R3, R70, 0x2, P5 ;  /* 0x00000003450da211 */ /* 0x000fc400028f1446 */
[----:B------:R-:W-:-:S03]  /*10950*/  @!P3 LEA R20, P5, R71, R14, 0x2 ;  /* 0x0000000e4714b211 */ /* 0x000fc600078a10ff */
[----:B------:R1:W-:Y:S01]  /*10960*/  @!P2 ST.E.64 desc[UR56][R12.64], R52 ;  /* 0x000000340c00a985 */ /* 0x0003e2000c101b38 */
[----:B------:R-:W-:Y:S02]  /*10970*/  @!P3 LEA.HI.X R21, R71, R3, R72, 0x2, P5 ;  /* 0x000000034715b211 */ /* 0x000fe400028f1448 */
[----:B0-----:R-:W-:-:S03]  /*10980*/  @!P4 LEA R4, P5, R32, R14, 0x2 ;  /* 0x0000000e2004c211 */ /* 0x001fc600078a10ff */
[----:B------:R1:W-:Y:S01]  /*10990*/  @!P3 ST.E.64 desc[UR56][R20.64], R54 ;  /* 0x000000361400b985 */ /* 0x0003e2000c101b38 */
[----:B------:R-:W-:-:S05]  /*109a0*/  @!P4 LEA.HI.X R5, R32, R3, R73, 0x2, P5 ;  /* 0x000000032005c211 */ /* 0x000fca00028f1449 */
[----:B------:R1:W-:Y:S01]  /*109b0*/  @!P4 ST.E.64 desc[UR56][R4.64], R56 ;  /* 0x000000380400c985 */ /* 0x0003e2000c101b38 */
[----:B------:R-:W-:Y:S05]  /*109c0*/  @P0 BRA `(.L_x_12658) ;  /* 0x0000000800980947 */ /* 0x000fea0003800000 */
[----:B------:R-:W-:-:S04]  /*109d0*/  LEA R14, P0, R60, R14, 0x2 ;  /* 0x0000000e3c0e7211 */ /* 0x000fc800078010ff */
[----:B------:R-:W-:-:S05]  /*109e0*/  LEA.HI.X R15, R60, R3, R61, 0x2, P0 ;  /* 0x000000033c0f7211 */ /* 0x000fca00000f143d */
[----:B------:R0:W-:Y:S01]  /*109f0*/  ST.E.64 desc[UR56][R14.64], R150 ;  /* 0x000000960e007985 */ /* 0x0001e2000c101b38 */
[----:B------:R-:W-:Y:S05]  /*10a00*/  BRA `(.L_x_12658) ;  /* 0x0000000800887947 */ /* 0x000fea0003800000 */
.L_x_12654:
[----:B------:R-:W2:Y:S01]  /*10a10*/  LDL R8, [R1+0x60] ;  /* 0x0000600001087983 */ /* 0x000ea20000100800 */
[----:B------:R-:W-:Y:S01]  /*10a20*/  ULDC.64 UR6, c[0x0][0xc08] ;  /* 0x0003020000067ab9 */ /* 0x000fe20000000a00 */
[----:B------:R-:W-:Y:S01]  /*10a30*/  ULDC.64 UR4, c[0x0][0xc00] ;  /* 0x0003000000047ab9 */ /* 0x000fe20000000a00 */
[----:B------:R-:W-:Y:S01]  /*10a40*/  ISETP.NE.U32.AND P1, PT, RZ, UR6, PT ;  /* 0x00000006ff007c0c */ /* 0x000fe2000bf25070 */
[----:B-----5:R-:W-:Y:S01]  /*10a50*/  IMAD.MOV.U32 R25, RZ, RZ, RZ ;  /* 0x000000ffff197224 */ /* 0x020fe200078e00ff */
        /* <DEDUP_REMOVED lines=11> */
[----:B------:R-:W-:Y:S02]  /*10b10*/  ISETP.GT.AND P3, PT, R75, 0xbf, PT ;  /* 0x000000bf4b00780c */ /* 0x000fe40003f64270 */
[----:B--2---:R-:W-:-:S13]  /*10b20*/  ISETP.NE.AND P2, PT, R8, RZ, PT ;  /* 0x000000ff0800720c */ /* 0x004fda0003f45270 */
[----:B------:R-:W1:Y:S02]  /*10b30*/  @!P2 LDC R8, c[0x0][0xad4] ;  /* 0x0002b500ff08ab82 */ /* 0x000e640000000800 */
[----:B-1----:R0:W-:Y:S01]  /*10b40*/  @!P2 STL [R1+0x60], R8 ;  /* 0x000060080100a387 */ /* 0x0021e20000100800 */
[----:B------:R-:W-:Y:S01]  /*10b50*/  ISETP.GT.AND P2, PT, R8, 0x1, PT ;  /* 0x000000010800780c */ /* 0x000fe20003f44270 */
[----:B------:R-:W-:-:S12]  /*10b60*/  @P1 BRA `(.L_x_12663) ;  /* 0x0000000000101947 */ /* 0x000fd80003800000 */
[----:B------:R-:W-:Y:S05]  /*10b70*/  @!P0 BRA `(.L_x_12663) ;  /* 0x00000000000c8947 */ /* 0x000fea0003800000 */
[----:B------:R-:W2:Y:S04]  /*10b80*/  LDG.E R0, desc[UR56][R4.64] ;  /* 0x0000003804007981 */ /* 0x000ea8000c1e1900 */
[----:B-----5:R-:W2:Y:S02]  /*10b90*/  LDG.E R21, desc[UR56][R4.64+0x4] ;  /* 0x0000043804157981 */ /* 0x020ea4000c1e1900 */
[----:B--2---:R-:W-:-:S07]  /*10ba0*/  IMAD.IADD R21, R21, 0x1, -R0 ;  /* 0x0000000115157824 */ /* 0x004fce00078e0a00 */
.L_x_12663:
[----:B------:R-:W-:Y:S01]  /*10bb0*/  BSSY B1, `(.L_x_12664) ;  /* 0x000003a000017945 */ /* 0x000fe20003800000 */
[----:B------:R-:W-:Y:S02]  /*10bc0*/  SEL R37, R74, RZ, !P0 ;  /* 0x000000ff4a257207 */ /* 0x000fe40004000000 */
[----:B------:R-:W-:Y:S02]  /*10bd0*/  SEL R63, R63, RZ, !P0 ;  /* 0x000000ff3f3f7207 */ /* 0x000fe40004000000 */
[----:B-----5:R-:W-:Y:S01]  /*10be0*/  SHF.R.S32.HI R24, RZ, 0x1f, R25 ;  /* 0x0000001fff187819 */ /* 0x020fe20000011419 */
[----:B------:R-:W-:Y:S06]  /*10bf0*/  @P3 BRA `(.L_x_12665) ;  /* 0x0000000000d43947 */ /* 0x000fec0003800000 */
[----:B------:R-:W2:Y:S01]  /*10c00*/  LDL R0, [R1+0x68] ;  /* 0x0000680001007983 */ /* 0x000ea20000100800 */
[----:B------:R-:W1:Y:S01]  /*10c10*/  LDC R26, c[0x0][0xbe8] ;  /* 0x0002fa00ff1a7b82 */ /* 0x000e620000000800 */
[----:B0-----:R-:W2:Y:S02]  /*10c20*/  S2R R4, SR_TID.X ;  /* 0x0000000000047919 */ /* 0x001ea40000002100 */
[----:B--2---:R-:W-:Y:S02]  /*10c30*/  IMAD R0, R0, 0xc0, R4 ;  /* 0x000000c000007824 */ /* 0x004fe400078e0204 */
[----:B-1----:R-:W-:Y:S02]  /*10c40*/  IMAD R4, R21, R26, RZ ;  /* 0x0000001a15047224 */ /* 0x002fe400078e02ff */
        /* <DEDUP_REMOVED lines=48> */
.L_x_12665:
[----:B------:R-:W-:Y:S05]  /*10f50*/  BSYNC B1 ;  /* 0x0000000000017941 */ /* 0x000fea0003800000 */
.L_x_12664:
[----:B------:R-:W-:Y:S05]  /*10f60*/  @P2 BRA `(.L_x_12658) ;  /* 0x0000000400302947 */ /* 0x000fea0003800000 */
[----:B------:R-:W2:Y:S01]  /*10f70*/  LDL.LU R12, [R1+0x58] ;  /* 0x00005800010c7983 */ /* 0x000ea20000300800 */
[----:B------:R-:W3:Y:S01]  /*10f80*/  LDC R10, c[0x0][0xbe8] ;  /* 0x0002fa00ff0a7b82 */ /* 0x000ee20000000800 */
[----:B------:R-:W-:Y:S01]  /*10f90*/  ULDC.64 UR4, c[0x0][0xaa0] ;  /* 0x0002a80000047ab9 */ /* 0x000fe20000000a00 */
[----:B------:R-:W-:Y:S01]  /*10fa0*/  IMAD R3, R3, 0x30, R62 ;  /* 0x0000003003037824 */ /* 0x000fe200078e023e */
[----:B------:R-:W4:Y:S01]  /*10fb0*/  LDL R26, [R1+0x68] ;  /* 0x00006800011a7983 */ /* 0x000f220000100800 */
[----:B------:R-:W-:Y:S01]  /*10fc0*/  IMAD R0, R24, UR4, RZ ;  /* 0x0000000418007c24 */ /* 0x000fe2000f8e02ff */
[----:B------:R-:W-:Y:S01]  /*10fd0*/  ULDC.64 UR6, c[0x0][0xaf0] ;  /* 0x0002bc0000067ab9 */ /* 0x000fe20000000a00 */
[----:B01----:R-:W-:-:S04]  /*10fe0*/  IMAD.WIDE.U32 R4, R25, UR4, RZ ;  /* 0x0000000419047c25 */ /* 0x003fc8000f8e00ff */
[----:B------:R-:W-:Y:S01]  /*10ff0*/  IMAD R7, R25, UR5, R0 ;  /* 0x0000000519077c24 */ /* 0x000fe2000f8e0200 */
[----:B------:R-:W-:Y:S01]  /*11000*/  ULDC.64 UR4, c[0x0][0xae8] ;  /* 0x0002ba0000047ab9 */ /* 0x000fe20000000a00 */
[----:B------:R-:W-:-:S03]  /*11010*/  IMAD R6, R63, UR6, RZ ;  /* 0x000000063f067c24 */ /* 0x000fc6000f8e02ff */
[----:B------:R-:W-:Y:S02]  /*11020*/  IADD3 R5, R5, R7, RZ ;  /* 0x0000000705057210 */ /* 0x000fe40007ffe0ff */
[----:B---3--:R-:W-:-:S13]  /*11030*/  ISETP.NE.AND P0, PT, R10, 0x1, PT ;  /* 0x000000010a00780c */ /* 0x008fda0003f05270 */
[----:B------:R-:W0:Y:S08]  /*11040*/  @P0 LDC R9, c[0x0][0xbec] ;  /* 0x0002fb00ff090b82 */ /* 0x000e300000000800 */
[----:B------:R-:W1:Y:S01]  /*11050*/  @P0 LDC R11, c[0x0][0xbf0] ;  /* 0x0002fc00ff0b0b82 */ /* 0x000e620000000800 */
[----:B--2---:R-:W-:-:S04]  /*11060*/  IMAD.WIDE.U32 R4, R12, UR4, R4 ;  /* 0x000000040c047c25 */ /* 0x004fc8000f8e0004 */
[----:B----4-:R-:W-:Y:S02]  /*11070*/  IMAD R8, R26, 0xc0, R3 ;  /* 0x000000c01a087824 */ /* 0x010fe400078e0203 */
[----:B------:R-:W-:Y:S01]  /*11080*/  IMAD R5, R12, UR5, R5 ;  /* 0x000000050c057c24 */ /* 0x000fe2000f8e0205 */
[----:B------:R-:W-:Y:S01]  /*11090*/  ULDC.64 UR4, c[0x0][0xae0] ;  /* 0x0002b80000047ab9 */ /* 0x000fe20000000a00 */
[----:B0-----:R-:W-:-:S04]  /*110a0*/  @P0 IMAD.HI.U32 R0, R8, R9, RZ ;  /* 0x0000000908000227 */ /* 0x001fc800078e00ff */
[----:B------:R-:W-:Y:S01]  /*110b0*/  IMAD.MOV.U32 R3, RZ, RZ, R8 ;  /* 0x000000ffff037224 */ /* 0x000fe200078e0008 */
[----:B-1----:R-:W-:Y:S01]  /*110c0*/  @P0 SHF.R.U32.HI R3, RZ, R11, R0 ;  /* 0x0000000bff030219 */ /* 0x002fe20000011600 */
[C---:B------:R-:W-:Y:S02]  /*110d0*/  IMAD R9, R37.reuse, UR7, R6 ;  /* 0x0000000725097c24 */ /* 0x040fe4000f8e0206 */
[----:B------:R-:W-:Y:S01]  /*110e0*/  IMAD.WIDE.U32 R4, R37, UR6, R4 ;  /* 0x0000000625047c25 */ /* 0x000fe2000f8e0004 */
[--C-:B------:R-:W-:Y:S01]  /*110f0*/  SHF.R.S32.HI R0, RZ, 0x1f, R3.reuse ;  /* 0x0000001fff007819 */ /* 0x100fe20000011403 */
[----:B------:R-:W-:Y:S02]  /*11100*/  ULDC.64 UR6, c[0x0][0xa80] ;  /* 0x0002a00000067ab9 */ /* 0x000fe40000000a00 */
[----:B------:R-:W-:Y:S02]  /*11110*/  IMAD.MOV R7, RZ, RZ, -R3 ;  /* 0x000000ffff077224 */ /* 0x000fe400078e0a03 */
[----:B------:R-:W-:-:S02]  /*11120*/  IMAD R0, R0, UR4, RZ ;  /* 0x0000000400007c24 */ /* 0x000fc4000f8e02ff */
        /* <DEDUP_REMOVED lines=10> */
[----:B------:R-:W-:Y:S02]  /*111d0*/  ULDC UR4, c[0x0][0xac8] ;  /* 0x0002b20000047ab9 */ /* 0x000fe40000000800 */
[----:B------:R-:W-:Y:S01]  /*111e0*/  ISETP.GE.AND P0, PT, R59, UR4, PT ;  /* 0x000000043b007c0c */ /* 0x000fe2000bf06270 */
[----:B------:R-:W-:Y:S01]  /*111f0*/  IMAD.IADD R3, R5, 0x1, R3 ;  /* 0x0000000105037824 */ /* 0x000fe200078e0203 */
[----:B------:R-:W-:Y:S01]  /*11200*/  LEA R7, P1, R4, UR6, 0x1 ;  /* 0x0000000604077c11 */ /* 0x000fe2000f8208ff */
[----:B------:R-:W-:-:S03]  /*11210*/  UMOV UR4, 0xffffffff ;  /* 0xffffffff00047882 */ /* 0x000fc60000000000 */
[----:B------:R-:W-:Y:S01]  /*11220*/  LEA.HI.X R20, R4, UR7, R3, 0x1, P1 ;  /* 0x0000000704147c11 */ /* 0x000fe200088f0c03 */
[----:B------:R-:W-:Y:S08]  /*11230*/  BRA.DIV UR4, `(.L_x_12666) ;  /* 0x0000007a04cc7947 */ /* 0x000ff0000b800000 */
[----:B------:R-:W0:Y:S01]  /*11240*/  SHFL.IDX PT, R3, R7, RZ, 0x181f ;  /* 0x00181fff07037589 */ /* 0x000e2200000e0000 */
[----:B------:R-:W-:Y:S02]  /*11250*/  IMAD R21, R21, R10, RZ ;  /* 0x0000000a15157224 */ /* 0x000fe400078e02ff */
[----:B------:R-:W-:Y:S01]  /*11260*/  IMAD R24, R26, 0xc0, R62 ;  /* 0x000000c01a187824 */ /* 0x000fe200078e023e */
[----:B------:R-:W1:Y:S03]  /*11270*/  SHFL.IDX PT, R0, R20, RZ, 0x181f ;  /* 0x00181fff14007589 */ /* 0x000e6600000e0000 */
[C---:B------:R-:W-:Y:S01]  /*11280*/  VIADD R8, R24.reuse, 0x30 ;  /* 0x0000003018087836 */ /* 0x040fe20000000000 */
[----:B------:R-:W2:Y:S01]  /*11290*/  SHFL.IDX PT, R5, R7, 0x1, 0x181f ;  /* 0x00381f0007057f89 */ /* 0x000ea200000e0000 */
[C---:B------:R-:W-:Y:S01]  /*112a0*/  ISETP.GE.OR P2, PT, R24.reuse, R21, P0 ;  /* 0x000000151800720c */ /* 0x040fe20000746670 */
[----:B------:R-:W-:-:S02]  /*112b0*/  VIADD R10, R24, 0x60 ;  /* 0x00000060180a7836 */ /* 0x000fc40000000000 */
[----:B------:R-:W3:Y:S01]  /*112c0*/  SHFL.IDX PT, R14, R7, 0x2, 0x181f ;  /* 0x00581f00070e7f89 */ /* 0x000ee200000e0000 */
[-C--:B------:R-:W-:Y:S02]  /*112d0*/  ISETP.GE.OR P3, PT, R8, R21.reuse, P0 ;  /* 0x000000150800720c */ /* 0x080fe40000766670 */
[----:B------:R-:W-:Y:S01]  /*112e0*/  ISETP.GE.OR P4, PT, R10, R21, P0 ;  /* 0x000000150a00720c */ /* 0x000fe20000786670 */
[----:B------:R-:W4:Y:S04]  /*112f0*/  SHFL.IDX PT, R4, R20, 0x1, 0x181f ;  /* 0x00381f0014047f89 */ /* 0x000f2800000e0000 */
[----:B------:R-:W5:Y:S02]  /*11300*/  SHFL.IDX PT, R6, R20, 0x2, 0x181f ;  /* 0x00581f0014067f89 */ /* 0x000f6400000e0000 */
[----:B0-----:R-:W-:-:S04]  /*11310*/  @!P2 LEA R10, P5, R59, R3, 0x1 ;  /* 0x000000033b0aa211 */ /* 0x001fc800078a08ff */
[C---:B-1----:R-:W-:Y:S02]  /*11320*/  @!P2 LEA.HI.X R3, R59.reuse, R0, R58, 0x1, P5 ;  /* 0x000000003b03a211 */ /* 0x042fe400028f0c3a */
[----:B------:R0:W1:Y:S01]  /*11330*/  SHFL.IDX PT, R0, R20, 0x3, 0x181f ;  /* 0x00781f0014007f89 */ /* 0x00006200000e0000 */
[C---:B--2---:R-:W-:Y:S02]  /*11340*/  @!P3 LEA R8, P1, R59.reuse, R5, 0x1 ;  /* 0x000000053b08b211 */ /* 0x044fe400078208ff */
[----:B------:R-:W-:Y:S01]  /*11350*/  @!P2 IMAD.MOV.U32 R11, RZ, RZ, R3 ;  /* 0x000000ffff0ba224 */ /* 0x000fe200078e0003 */
[----:B---3--:R-:W-:-:S04]  /*11360*/  @!P4 LEA R25, P5, R59, R14, 0x1 ;  /* 0x0000000e3b19c211 */ /* 0x008fc800078a08ff */
[----:B------:R0:W-:Y:S01]  /*11370*/  @!P2 ST.E.128 desc[UR56][R10.64], RZ ;  /* 0x000000ff0a00a985 */ /* 0x0001e2000c101d38 */
[C-C-:B----4-:R-:W-:Y:S01]  /*11380*/  @!P3 LEA.HI.X R9, R59.reuse, R4, R58.reuse, 0x1, P1 ;  /* 0x000000043b09b211 */ /* 0x150fe200008f0c3a */
[----:B------:R-:W-:Y:S02]  /*11390*/  @!P4 IMAD.MOV.U32 R4, RZ, RZ, R25 ;  /* 0x000000ffff04c224 */ /* 0x000fe400078e0019 */
[----:B------:R0:W2:Y:S01]  /*113a0*/  SHFL.IDX PT, R14, R7, 0x3, 0x181f ;  /* 0x00781f00070e7f89 */ /* 0x0000a200000e0000 */
[----:B-----5:R-:W-:-:S03]  /*113b0*/  @!P4 LEA.HI.X R5, R59, R6, R58, 0x1, P5 ;  /* 0x000000063b05c211 */ /* 0x020fc600028f0c3a */
[----:B------:R0:W-:Y:S04]  /*113c0*/  @!P3 ST.E.128 desc[UR56][R8.64], RZ ;  /* 0x000000ff0800b985 */ /* 0x0001e8000c101d38 */
[----:B------:R0:W-:Y:S02]  /*113d0*/  @!P4 ST.E.128 desc[UR56][R4.64], RZ ;  /* 0x000000ff0400c985 */ /* 0x0001e4000c101d38 */
.L_x_12855:
[----:B------:R-:W-:-:S05]  /*113e0*/  VIADD R24, R24, 0x90 ;  /* 0x0000009018187836 */ /* 0x000fca0000000000 */
[----:B------:R-:W-:-:S13]  /*113f0*/  ISETP.GE.OR P0, PT, R24, R21, P0 ;  /* 0x000000151800720c */ /* 0x000fda0000706670 */
[----:B--2---:R-:W-:-:S04]  /*11400*/  @!P0 LEA R14, P1, R59, R14, 0x1 ;  /* 0x0000000e3b0e8211 */ /* 0x004fc800078208ff */
[----:B-1----:R-:W-:-:S05]  /*11410*/  @!P0 LEA.HI.X R15, R59, R0, R58, 0x1, P1 ;  /* 0x000000003b0f8211 */ /* 0x002fca00008f0c3a */
[----:B------:R2:W-:Y:S04]  /*11420*/  @!P0 ST.E.128 desc[UR56][R14.64], RZ ;  /* 0x000000ff0e008985 */ /* 0x0005e8000c101d38 */
.L_x_12658:
[----:B------:R-:W-:Y:S05]  /*11430*/  BSYNC B0 ;  /* 0x0000000000007941 */ /* 0x000fea0003800000 */
.L_x_12653:
[----:B------:R-:W-:Y:S02]  /*11440*/  ULDC UR4, c[0x0][0xc3c] ;  /* 0x00030f0000047ab9 */ /* 0x000fe40000000800 */
[----:B------:R-:W-:-:S13]  /*11450*/  ISETP.GE.AND P0, PT, R35, UR4, PT ;  /* 0x0000000423007c0c */ /* 0x000fda000bf06270 */
[----:B------:R-:W-:Y:S05]  /*11460*/  @!P0 BRA `(.L_x_12667) ;  /* 0xfffffefc00348947 */ /* 0x000fea000383ffff */
[----:B------:R-:W-:Y:S05]  /*11470*/  BRA `(.L_x_12537) ;  /* 0x0000006800c87947 */ /* 0x000fea0003800000 */
.L_x_12535:
        /* <DEDUP_REMOVED lines=18> */
.L_x_12668:
        /* <DEDUP_REMOVED lines=44> */
.L_x_12672:
        /* <DEDUP_REMOVED lines=36> */
.L_x_12670:
        /* <DEDUP_REMOVED lines=19> */
.L_x_12673:
        /* <DEDUP_REMOVED lines=16> */
[-C--:B------:R-:W-:Y:S01]  /*11cd0*/  @!P1 IADD3 R9, R9, -R4.reuse, RZ ;  /* 0x8000000409099210 */ /* 0x080fe20007ffe0ff */
[----:B------:R-:W-:Y:S01]  /*11ce0*/  @!P1 VIADD R2, R2, 0x1 ;  /* 0x0000000102029836 */ /* 0x000fe20000000000 */
[----:B------:R-:W0:Y:S01]  /*11cf0*/  F2I.FTZ.U32.TRUNC.NTZ R3, R3 ;  /* 0x0000000300037305 */ /* 0x000e22000021f000 */
        /* <DEDUP_REMOVED lines=35> */
.L_x_12671:
[----:B------:R-:W-:Y:S02]  /*11f30*/  IMAD.MOV.U32 R25, RZ, RZ, RZ ;  /* 0x000000ffff197224 */ /* 0x000fe400078e00ff */
[----:B------:R-:W-:Y:S02]  /*11f40*/  IMAD.U32 R24, RZ, RZ, UR6 ;  /* 0x00000006ff187e24 */ /* 0x000fe4000f8e00ff */
[----:B------:R-:W-:-:S07]  /*11f50*/  IMAD.MOV.U32 R26, RZ, RZ, RZ ;  /* 0x000000ffff1a7224 */ /* 0x000fce00078e00ff */
.L_x_12674:
[----:B------:R-:W-:-:S13]  /*11f60*/  ISETP.NE.AND P0, PT, R0, RZ, PT ;  /* 0x000000ff0000720c */ /* 0x000fda0003f05270 */
[----:B------:R-:W0:Y:S01]  /*11f70*/  @!P0 S2R R3, SR_CgaCtaId ;  /* 0x0000000000038919 */ /* 0x000e220000008800 */
[----:B------:R-:W-:-:S04]  /*11f80*/  @!P0 MOV R0, 0x400 ;  /* 0x0000040000008802 */ /* 0x000fc80000000f00 */
[----:B0-----:R-:W-:-:S05]  /*11f90*/  @!P0 LEA R0, R3, R0, 0x18 ;  /* 0x0000000003008211 */ /* 0x001fca00078ec0ff */
[----:B------:R0:W-:Y:S01]  /*11fa0*/  @!P0 STS.128 [R0+0x308d0], R24 ;  /* 0x0308d01800008388 */ /* 0x0001e20000000c00 */
[----:B------:R-:W-:Y:S06]  /*11fb0*/  BAR.ARV 0x5, 0x200 ;  /* 0x0148000000007b1d */ /* 0x000fec0000002000 */
.L_x_12669:
[----:B------:R2:W-:Y:S01]  /*11fc0*/  STL [R1+0x38], RZ ;  /* 0x000038ff01007387 */ /* 0x0005e20000100800 */
[----:B------:R-:W-:Y:S01]  /*11fd0*/  ULDC UR4, c[0x0][0xc3c] ;  /* 0x00030f0000047ab9 */ /* 0x000fe20000000800 */
[----:B------:R-:W-:Y:S01]  /*11fe0*/  IMAD.MOV.U32 R28, RZ, RZ, 0x1 ;  /* 0x00000001ff1c7424 */ /* 0x000fe200078e00ff */
[----:B-1----:R-:W-:Y:S01]  /*11ff0*/  ISETP.GE.AND P0, PT, R27, UR4, PT ;  /* 0x000000041b007c0c */ /* 0x002fe2000bf06270 */
[----:B------:R-:W-:-:S12]  /*12000*/  IMAD.MOV.U32 R18, RZ, RZ, RZ ;  /* 0x000000ffff127224 */ /* 0x000fd800078e00ff */
[----:B--2---:R-:W-:Y:S05]  /*12010*/  @P0 BRA `(.L_x_12675) ;  /* 0x0000005c00040947 */ /* 0x004fea0003800000 */
[----:B------:R-:W1:Y:S01]  /*12020*/  S2R R5, SR_TID.X ;  /* 0x0000000000057919 */ /* 0x000e620000002100 */
[----:B------:R-:W2:Y:S01]  /*12030*/  S2UR UR5, SR_CgaCtaId ;  /* 0x00000000000579c3 */ /* 0x000ea20000008800 */
[----:B------:R-:W-:Y:S01]  /*12040*/  UMOV UR4, 0x400 ;  /* 0x0000040000047882 */ /* 0x000fe20000000000 */
[----:B------:R-:W-:Y:S01]  /*12050*/  BSSY B8, `(.L_x_12675) ;  /* 0x00005bd000087945 */ /* 0x000fe20003800000 */
[----:B------:R-:W-:Y:S01]  /*12060*/  STL [R1+0x38], RZ ;  /* 0x000038ff01007387 */ /* 0x000fe20000100800 */
[----:B------:R-:W-:Y:S01]  /*12070*/  IMAD.MOV.U32 R29, RZ, RZ, RZ ;  /* 0x000000ffff1d7224 */ /* 0x000fe200078e00ff */
[----:B------:R-:W-:Y:S01]  /*12080*/  ULDC.64 UR38, c[0x0][0x198] ;  /* 0x0000660000267ab9 */ /* 0x000fe20000000a00 */
[----:B------:R-:W-:Y:S01]  /*12090*/  IMAD.MOV.U32 R18, RZ, RZ, RZ ;  /* 0x000000ffff127224 */ /* 0x000fe200078e00ff */
[----:B------:R-:W-:Y:S01]  /*120a0*/  ULDC UR36, c[0x0][0xc] ;  /* 0x0000030000247ab9 */ /* 0x000fe20000000800 */
[----:B------:R-:W-:Y:S01]  /*120b0*/  IMAD.MOV.U32 R28, RZ, RZ, 0x1 ;  /* 0x00000001ff1c7424 */ /* 0x000fe200078e00ff */
[----:B--2---:R-:W-:-:S06]  /*120c0*/  ULEA UR4, UR5, UR4, 0x18 ;  /* 0x0000000405047291 */ /* 0x004fcc000f8ec03f */
[----:B------:R-:W-:Y:S01]  /*120d0*/  IMAD.U32 R16, RZ, RZ, UR4 ;  /* 0x00000004ff107e24 */ /* 0x000fe2000f8e00ff */
[C---:B-1----:R-:W-:Y:S01]  /*120e0*/  LOP3.LUT R4, R5.reuse, 0x7f, RZ, 0xc0, !PT ;  /* 0x0000007f05047812 */ /* 0x042fe200078ec0ff */
[----:B0-----:R-:W-:-:S04]  /*120f0*/  IMAD.SHL.U32 R0, R5, 0x8, RZ ;  /* 0x0000000805007824 */ /* 0x001fc800078e00ff */
[----:B------:R-:W-:Y:S01]  /*12100*/  IMAD.SHL.U32 R3, R4, 0x8, RZ ;  /* 0x0000000804037824 */ /* 0x000fe200078e00ff */
[----:B------:R-:W-:Y:S01]  /*12110*/  LOP3.LUT R2, R0, 0x1f8, RZ, 0xc0, !PT ;  /* 0x000001f800027812 */ /* 0x000fe200078ec0ff */
[----:B------:R-:W-:Y:S01]  /*12120*/  IMAD.MOV.U32 R0, RZ, RZ, 0x1 ;  /* 0x00000001ff007424 */ /* 0x000fe200078e00ff */
[----:B------:R-:W-:Y:S02]  /*12130*/  SHF.R.U32.HI R4, RZ, 0x3, R4 ;  /* 0x00000003ff047819 */ /* 0x000fe40000011604 */
[----:B------:R-:W-:Y:S02]  /*12140*/  LOP3.LUT R2, R2, 0x38, R5, 0x78, !PT ;  /* 0x0000003802027812 */ /* 0x000fe400078e7805 */
[----:B------:R0:W-:Y:S02]  /*12150*/  STL [R1+0x4], R0 ;  /* 0x0000040001007387 */ /* 0x0001e40000100800 */
[----:B------:R-:W-:Y:S01]  /*12160*/  LOP3.LUT R3, R2, 0x200, R3, 0xf8, !PT ;  /* 0x0000020002037812 */ /* 0x000fe200078ef803 */
[----:B------:R-:W-:-:S05]  /*12170*/  IMAD.SHL.U32 R2, R5, 0x10, RZ ;  /* 0x0000001005027824 */ /* 0x000fca00078e00ff */
[----:B------:R-:W-:Y:S01]  /*12180*/  LOP3.LUT R2, R4, 0x70, R2, 0xf8, !PT ;  /* 0x0000007004027812 */ /* 0x000fe200078ef802 */
[----:B0-----:R-:W-:-:S05]  /*12190*/  IMAD R0, R3, 0x2, R16 ;  /* 0x0000000203007824 */ /* 0x001fca00078e0210 */
[----:B------:R0:W-:Y:S02]  /*121a0*/  STL [R1+0x10], R0 ;  /* 0x0000100001007387 */ /* 0x0001e40000100800 */
.L_x_12799:
[----:B-1----:R-:W1:Y:S02]  /*121b0*/  LDC.64 R2, c[0x0][0xc88] ;  /* 0x00032200ff027b82 */ /* 0x002e640000000a00 */
[----:B-1----:R-:W-:-:S05]  /*121c0*/  IMAD.WIDE R2, R27, 0x4, R2 ;  /* 0x000000041b027825 */ /* 0x002fca00078e0202 */
[----:B0-----:R-:W0:Y:S01]  /*121d0*/  LDG.E R13, desc[UR56][R2.64] ;  /* 0x00000038020d7981 */ /* 0x001e22000c1e1900 */
[----:B------:R-:W-:Y:S05]  /*121e0*/  YIELD ;  /* 0x0000000000007946 */ /* 0x000fea0003800000 */
[----:B------:R-:W-:Y:S01]  /*121f0*/  ULDC.64 UR4, c[0x0][0xa28] ;  /* 0x00028a0000047ab9 */ /* 0x000fe20000000a00 */
[----:B------:R-:W-:Y:S02]  /*12200*/  CS2R R8, SRZ ;  /* 0x0000000000087805 */ /* 0x000fe4000001ff00 */
[----:B------:R-:W-:Y:S01]  /*12210*/  ISETP.NE.U32.AND P0, PT, RZ, UR4, PT ;  /* 0x00000004ff007c0c */ /* 0x000fe2000bf05070 */
[----:B------:R-:W-:-:S03]  /*12220*/  ULDC.64 UR6, c[0x0][0xa00] ;  /* 0x0002800000067ab9 */ /* 0x000fc60000000a00 */
[----:B------:R-:W-:Y:S02]  /*12230*/  ISETP.NE.AND.EX P0, PT, RZ, UR5, PT, P0 ;  /* 0x00000005ff007c0c */ /* 0x000fe4000bf05300 */
[----:B0-----:R-:W-:Y:S01]  /*12240*/  SHF.R.S32.HI R0, RZ, 0x1f, R13 ;  /* 0x0000001fff007819 */ /* 0x001fe2000001140d */
[----:B------:R-:W-:-:S10]  /*12250*/  IMAD.SHL.U32 R19, R13, 0x4, RZ ;  /* 0x000000040d137824 */ /* 0x000fd400078e00ff */
[C---:B------:R-:W-:Y:S01]  /*12260*/  @P0 LEA R4, P1, R13.reuse, UR4, 0x2 ;  /* 0x000000040d040c11 */ /* 0x040fe2000f8210ff */
[----:B------:R-:W-:Y:S01]  /*12270*/  STL [R1+0x14], R13 ;  /* 0x0000140d01007387 */ /* 0x000fe20000100800 */
[C-C-:B------:R-:W-:Y:S02]  /*12280*/  SHF.L.U64.HI R22, R13.reuse, 0x2, R0.reuse ;  /* 0x000000020d167819 */ /* 0x140fe40000010200 */
[----:B--2---:R-:W-:Y:S01]  /*12290*/  @P0 LEA.HI.X R5, R13, UR5, R0, 0x2, P1 ;  /* 0x000000050d050c11 */ /* 0x004fe200088f1400 */
[----:B------:R-:W-:Y:S01]  /*122a0*/  ULDC.64 UR4, c[0x0][0xa08] ;  /* 0x0002820000047ab9 */ /* 0x000fe20000000a00 */
[----:B------:R-:W-:Y:S01]  /*122b0*/  ISETP.NE.U32.AND P1, PT, RZ, UR6, PT ;  /* 0x00000006ff007c0c */ /* 0x000fe2000bf25070 */
[----:B------:R0:W-:Y:S01]  /*122c0*/  STL [R1+0x2c], R0 ;  /* 0x00002c0001007387 */ /* 0x0001e20000100800 */
[----:B------:R-:W-:-:S03]  /*122d0*/  IADD3 R2, P2, R19, UR6, RZ ;  /* 0x0000000613027c10 */ /* 0x000fc6000ff5e0ff */
[----:B------:R1:W5:Y:S01]  /*122e0*/  @P0 LDG.E R9, desc[UR56][R4.64] ;  /* 0x0000003804090981 */ /* 0x000362000c1e1900 */
[----:B------:R-:W-:Y:S01]  /*122f0*/  ISETP.NE.AND.EX P0, PT, RZ, UR7, PT, P1 ;  /* 0x00000007ff007c0c */ /* 0x000fe2000bf05310 */
[----:B------:R-:W-:Y:S01]  /*12300*/  IMAD.MOV.U32 R12, RZ, RZ, RZ ;  /* 0x000000ffff0c7224 */ /* 0x000fe200078e00ff */
[C---:B------:R-:W-:Y:S01]  /*12310*/  IADD3.X R3, R22.reuse, UR7, RZ, P2, !PT ;  /* 0x0000000716037c10 */ /* 0x040fe200097fe4ff */
[----:B------:R-:W-:Y:S01]  /*12320*/  ULDC.64 UR6, c[0x0][0xa10] ;  /* 0x0002840000067ab9 */ /* 0x000fe20000000a00 */
[----:B------:R-:W-:Y:S01]  /*12330*/  ISETP.NE.U32.AND P1, PT, RZ, UR4, PT ;  /* 0x00000004ff007c0c */ /* 0x000fe2000bf25070 */
[----:B0-----:R-:W-:Y:S01]  /*12340*/  IMAD.MOV.U32 R0, RZ, RZ, RZ ;  /* 0x000000ffff007224 */ /* 0x001fe200078e00ff */
[C---:B------:R-:W-:Y:S02]  /*12350*/  IADD3 R6, P3, R19.reuse, UR4, RZ ;  /* 0x0000000413067c10 */ /* 0x040fe4000ff7e0ff */
[----:B------:R-:W-:Y:S02]  /*12360*/  ISETP.NE.AND.EX P1, PT, RZ, UR5, PT, P1 ;  /* 0x00000005ff007c0c */ /* 0x000fe4000bf25310 */
[----:B------:R-:W-:Y:S01]  /*12370*/  IADD3.X R7, R22, UR5, RZ, P3, !PT ;  /* 0x0000000516077c10 */ /* 0x000fe20009ffe4ff */
[----:B------:R-:W-:Y:S01]  /*12380*/  ULDC.64 UR4, c[0x0][0xa18] ;  /* 0x0002860000047ab9 */ /* 0x000fe20000000a00 */
[----:B-1----:R-:W-:Y:S01]  /*12390*/  IADD3 R4, P4, R19, UR6, RZ ;  /* 0x0000000613047c10 */ /* 0x002fe2000ff9e0ff */
[----:B------:R-:W2:Y:S01]  /*123a0*/  @P0 LDG.E R8, desc[UR56][R2.64] ;  /* 0x0000003802080981 */ /* 0x000ea2000c1e1900 */
[----:B------:R-:W-:-:S02]  /*123b0*/  ISETP.NE.U32.AND P3, PT, RZ, UR4, PT ;  /* 0x00000004ff007c0c */ /* 0x000fc4000bf65070 */
[----:B------:R-:W-:Y:S02]  /*123c0*/  IADD3.X R5, R22, UR7, RZ, P4, !PT ;  /* 0x0000000716057c10 */ /* 0x000fe4000a7fe4ff */
[----:B------:R-:W-:Y:S02]  /*123d0*/  ISETP.NE.AND.EX P3, PT, RZ, UR5, PT, P3 ;  /* 0x00000005ff007c0c */ /* 0x000fe4000bf65330 */
[----:B------:R-:W-:Y:S01]  /*123e0*/  ISETP.NE.U32.AND P2, PT, RZ, UR6, PT ;  /* 0x00000006ff007c0c */ /* 0x000fe2000bf45070 */
[----:B------:R-:W5:Y:S03]  /*123f0*/  @P1 LDG.E R12, desc[UR56][R6.64] ;  /* 0x00000038060c1981 */ /* 0x000f66000c1e1900 */
[----:B------:R-:W-:-:S07]  /*12400*/  ISETP.NE.AND.EX P2, PT, RZ, UR7, PT, P2 ;  /* 0x00000007ff007c0c */ /* 0x000fce000bf45320 */
[----:B------:R-:W-:Y:S01]  /*12410*/  @P3 IADD3 R10, P4, R19, UR4, RZ ;  /* 0x00000004130a3c10 */ /* 0x000fe2000ff9e0ff */
[----:B------:R-:W-:-:S03]  /*12420*/  ULDC UR4, c[0x0][0x288] ;  /* 0x0000a20000047ab9 */ /* 0x000fc60000000800 */
[----:B------:R-:W-:Y:S02]  /*12430*/  @P3 IADD3.X R11, R22, UR5, RZ, P4, !PT ;  /* 0x00000005160b3c10 */ /* 0x000fe4000a7fe4ff */
        /* <DEDUP_REMOVED lines=12> */
[----:B0-----:R-:W-:Y:S01]  /*12500*/  MOV R10, UR4 ;  /* 0x00000004000a7c02 */ /* 0x001fe20008000f00 */
[----:B--2---:R0:W-:Y:S02]  /*12510*/  STL [R1+0x3c], R8 ;  /* 0x00003c0801007387 */ /* 0x0041e40000100800 */
[----:B0-----:R-:W-:Y:S01]  /*12520*/  IMAD.U32 R8, RZ, RZ, UR5 ;  /* 0x00000005ff087e24 */ /* 0x001fe2000f8e00ff */
[----:B---3--:R-:W-:Y:S06]  /*12530*/  @P3 BRA `(.L_x_12676) ;  /* 0x0000000000143947 */ /* 0x008fec0003800000 */
[----:B------:R-:W-:Y:S05]  /*12540*/  @!P0 BRA `(.L_x_12676) ;  /* 0x0000000000108947 */ /* 0x000fea0003800000 */
[----:B------:R-:W2:Y:S04]  /*12550*/  LDG.E R11, desc[UR56][R2.64] ;  /* 0x00000038020b7981 */ /* 0x000ea8000c1e1900 */
[----:B------:R-:W2:Y:S02]  /*12560*/  LDG.E R2, desc[UR56][R2.64+0x4] ;  /* 0x0000043802027981 */ /* 0x000ea4000c1e1900 */
[----:B--2---:R-:W-:-:S05]  /*12570*/  IMAD.IADD R2, R2, 0x1, -R11 ;  /* 0x0000000102027824 */ /* 0x004fca00078e0a0b */
[----:B------:R0:W-:Y:S02]  /*12580*/  STL [R1+0x3c], R2 ;  /* 0x00003c0201007387 */ /* 0x0001e40000100800 */
.L_x_12676:
[----:B------:R-:W-:Y:S01]  /*12590*/  ULDC.64 UR4, c[0x0][0xa20] ;  /* 0x0002880000047ab9 */ /* 0x000fe20000000a00 */
[C---:B------:R-:W-:Y:S01]  /*125a0*/  LOP3.LUT R11, R26.reuse, 0xff000000, RZ, 0xc0, !PT ;  /* 0xff0000001a0b7812 */ /* 0x040fe200078ec0ff */
[----:B------:R-:W-:Y:S01]  /*125b0*/  IMAD.MOV.U32 R23, RZ, RZ, R13 ;  /* 0x000000ffff177224 */ /* 0x000fe200078e000d */
[----:B------:R-:W-:Y:S02]  /*125c0*/  ISETP.NE.U32.AND P0, PT, RZ, UR4, PT ;  /* 0x00000004ff007c0c */ /* 0x000fe4000bf05070 */
[----:B------:R-:W-:Y:S02]  /*125d0*/  SHF.R.U32.HI R11, RZ, 0x8, R11 ;  /* 0x00000008ff0b7819 */ /* 0x000fe4000001160b */
[----:B------:R-:W-:Y:S02]  /*125e0*/  ISETP.NE.AND.EX P0, PT, RZ, UR5, PT, P0 ;  /* 0x00000005ff007c0c */ /* 0x000fe4000bf05300 */
[C---:B0-----:R-:W-:Y:S02]  /*125f0*/  LOP3.LUT R2, R26.reuse, 0xff0000, RZ, 0xc0, !PT ;  /* 0x00ff00001a027812 */ /* 0x041fe400078ec0ff */
        /* <DEDUP_REMOVED lines=8> */
.L_x_12677:
[----:B------:R-:W-:Y:S05]  /*12680*/  @!P1 BRA `(.L_x_12678) ;  /* 0x00000000000c9947 */ /* 0x000fea0003800000 */
[----:B------:R-:W2:Y:S04]  /*12690*/  LDG.E R10, desc[UR56][R6.64] ;  /* 0x00000038060a7981 */ /* 0x000ea8000c1e1900 */
[----:B------:R-:W2:Y:S02]  /*126a0*/  LDG.E R6, desc[UR56][R6.64+0x4] ;  /* 0x0000043806067981 */ /* 0x000ea4000c1e1900 */
[----:B--2---:R-:W-:-:S07]  /*126b0*/  IMAD.IADD R10, R6, 0x1, -R10 ;  /* 0x00000001060a7824 */ /* 0x004fce00078e0a0a */
.L_x_12678:
[----:B0-----:R-:W2:Y:S01]  /*126c0*/  @P2 LDG.E R2, desc[UR56][R4.64] ;  /* 0x0000003804022981 */ /* 0x001ea2000c1e1900 */
[----:B-----5:R-:W-:-:S03]  /*126d0*/  IMAD.IADD R10, R10, 0x1, -R9 ;  /* 0x000000010a0a7824 */ /* 0x020fc600078e0a09 */
[----:B------:R-:W2:Y:S01]  /*126e0*/  @P2 LDG.E R4, desc[UR56][R4.64+0x4] ;  /* 0x0000043804042981 */ /* 0x000ea2000c1e1900 */
[----:B------:R-:W-:Y:S01]  /*126f0*/  LOP3.LUT R13, R11, 0xff, RZ, 0xc0, !PT ;  /* 0x000000ff0b0d7812 */ /* 0x000fe200078ec0ff */
[----:B------:R-:W-:Y:S01]  /*12700*/  BSSY B0, `(.L_x_12679) ;  /* 0x000002b000007945 */ /* 0x000fe20003800000 */
        /* <DEDUP_REMOVED lines=9> */
[----:B------:R-:W-:Y:S01]  /*127a0*/  SHF.R.U32.HI R4, RZ, 0x10, R11 ;  /* 0x00000010ff047819 */ /* 0x000fe2000001160b */
[----:B------:R-:W-:Y:S01]  /*127b0*/  IMAD.MOV.U32 R3, RZ, RZ, RZ ;  /* 0x000000ffff037224 */ /* 0x000fe200078e00ff */
[----:B------:R-:W-:Y:S06]  /*127c0*/  @!P1 BRA `(.L_x_12680) ;  /* 0x0000000000789947 */ /* 0x000fec0003800000 */
[----:B------:R-:W-:Y:S01]  /*127d0*/  ISETP.NE.AND P0, PT, R4, RZ, PT ;  /* 0x000000ff0400720c */ /* 0x000fe20003f05270 */
[----:B------:R-:W-:-:S03]  /*127e0*/  ULDC UR4, c[0x0][0x9f0] ;  /* 0x00027c0000047ab9 */ /* 0x000fc60000000800 */
[----:B------:R-:W-:-:S04]  /*127f0*/  SEL R5, R4, UR4, P0 ;  /* 0x0000000404057c07 */ /* 0x000fc80008000000 */
[----:B------:R-:W-:Y:S02]  /*12800*/  IABS R6, R5 ;  /* 0x0000000500067213 */ /* 0x000fe40000000000 */
[----:B------:R-:W-:Y:S02]  /*12810*/  IADD3 R7, R5, -0x1, R12 ;  /* 0xffffffff05077810 */ /* 0x000fe40007ffe00c */
[----:B------:R-:W1:Y:S08]  /*12820*/  I2F.RP R2, R6 ;  /* 0x0000000600027306 */ /* 0x000e700000209400 */
        /* <DEDUP_REMOVED lines=24> */
.L_x_12680:
[----:B------:R-:W-:Y:S05]  /*129b0*/  BSYNC B0 ;  /* 0x0000000000007941 */ /* 0x000fea0003800000 */
.L_x_12679:
[-C--:B------:R-:W-:Y:S01]  /*129c0*/  IMAD R2, R13, R3.reuse, RZ ;  /* 0x000000030d027224 */ /* 0x080fe200078e02ff */
[----:B------:R-:W-:Y:S04]  /*129d0*/  BSSY B0, `(.L_x_12681) ;  /* 0x00000db000007945 */ /* 0x000fe80003800000 */
[C---:B------:R-:W-:Y:S01]  /*129e0*/  VIADDMNMX R3, R2.reuse, R3, R12, PT ;  /* 0x0000000302037246 */ /* 0x040fe2000380010c */
[----:B------:R-:W-:-:S04]  /*129f0*/  IMAD R2, R2, 0xc0, -R10 ;  /* 0x000000c002027824 */ /* 0x000fc800078e0a0a */
[----:B------:R-:W-:Y:S01]  /*12a00*/  IMAD R3, R3, 0xc0, -R10 ;  /* 0x000000c003037824 */ /* 0x000fe200078e0a0a */
[----:B------:R-:W-:-:S04]  /*12a10*/  VIMNMX R2, RZ, R2, !PT ;  /* 0x00000002ff027248 */ /* 0x000fc80007fe0100 */
[----:B------:R-:W-:-:S04]  /*12a20*/  VIMNMX R3, R3, R8, PT ;  /* 0x0000000803037248 */ /* 0x000fc80003fe0100 */
[----:B------:R-:W-:-:S13]  /*12a30*/  ISETP.GT.AND P0, PT, R3, R2, PT ;  /* 0x000000020300720c */ /* 0x000fda0003f04270 */
[----:B------:R-:W-:Y:S02]  /*12a40*/  @P0 VIADD R5, R3, 0xbf ;  /* 0x000000bf03050836 */ /* 0x000fe40000000000 */
[----:B------:R-:W-:-:S04]  /*12a50*/  IMAD.WIDE.U32 R2, R2, -0x55555555, RZ ;  /* 0xaaaaaaab02027825 */ /* 0x000fc800078e00ff */
[----:B------:R-:W-:Y:S01]  /*12a60*/  @P0 IMAD.HI R2, R5, 0x2aaaaaab, RZ ;  /* 0x2aaaaaab05020827 */ /* 0x000fe200078e02ff */
[----:B------:R-:W-:-:S04]  /*12a70*/  SHF.R.U32.HI R3, RZ, 0x7, R3 ;  /* 0x00000007ff037819 */ /* 0x000fc80000011603 */
[----:B------:R-:W-:Y:S01]  /*12a80*/  @P0 SHF.R.U32.HI R6, RZ, 0x1f, R2 ;  /* 0x0000001fff060819 */ /* 0x000fe20000011602 */
[----:B------:R-:W-:-:S03]  /*12a90*/  IMAD.MOV.U32 R5, RZ, RZ, R3 ;  /* 0x000000ffff057224 */ /* 0x000fc600078e0003 */
[----:B------:R-:W-:Y:S02]  /*12aa0*/  @P0 LEA.HI.SX32 R5, R2, R6, 0x1b ;  /* 0x0000000602050211 */ /* 0x000fe400078fdaff */
[----:B------:R-:W-:Y:S02]  /*12ab0*/  PLOP3.LUT P0, PT, PT, PT, PT, 0x80, 0x0 ;  /* 0x000000000000781c */ /* 0x000fe40003f0f070 */
        /* <DEDUP_REMOVED lines=9> */
.L_x_12858:
[----:B--2---:R-:W-:Y:S02]  /*12b50*/  ISETP.NE.AND P0, PT, R14, RZ, PT ;  /* 0x000000ff0e00720c */ /* 0x004fe40003f05270 */
[----:B------:R-:W-:-:S11]  /*12b60*/  PLOP3.LUT P6, PT, PT, PT, PT, 0x8, 0x0 ;  /* 0x000000000000781c */ /* 0x000fd60003fce170 */
[----:B------:R-:W-:Y:S05]  /*12b70*/  @P0 BRA `(.L_x_12684) ;  /* 0x00000000000c0947 */ /* 0x000fea0003800000 */
[----:B------:R-:W-:-:S03]  /*12b80*/  UMOV UR4, 0xffffffff ;  /* 0xffffffff00047882 */ /* 0x000fc60000000000 */
[----:B------:R-:W-:Y:S05]  /*12b90*/  BRA.DIV UR4, `(.L_x_12685) ;  /* 0x0000006604a87947 */ /* 0x000fea000b800000 */
[----:B------:R-:W-:-:S13]  /*12ba0*/  ELECT P6, URZ, PT ;  /* 0x00000000003f782f */ /* 0x000fda00038c0000 */
.L_x_12684:
        /* <DEDUP_REMOVED lines=9> */
.L_x_12861:
[----:B------:R-:W-:Y:S05]  /*12c40*/  BSYNC B1 ;  /* 0x0000000000017941 */ /* 0x000fea0003800000 */
.L_x_12686:
[----:B------:R-:W-:Y:S04]  /*12c50*/  BSSY B1, `(.L_x_12688) ;  /* 0x000004e000017945 */ /* 0x000fe80003800000 */
[----:B------:R-:W-:Y:S05]  /*12c60*/  @!P6 BRA `(.L_x_12689) ;  /* 0x000000040030e947 */ /* 0x000fea0003800000 */
[----:B------:R-:W1:Y:S01]  /*12c70*/  LDL R9, [R1+0x4] ;  /* 0x0000040001097983 */ /* 0x000e620000100800 */
[----:B------:R-:W2:Y:S02]  /*12c80*/  S2R R7, SR_TID.X ;  /* 0x0000000000077919 */ /* 0x000ea40000002100 */
[----:B--2---:R-:W-:Y:S01]  /*12c90*/  LOP3.LUT R8, R7, 0x7f, RZ, 0xc0, !PT ;  /* 0x0000007f07087812 */ /* 0x004fe200078ec0ff */
[----:B------:R-:W-:Y:S01]  /*12ca0*/  IMAD R7, R29, 0x8, R16 ;  /* 0x000000081d077824 */ /* 0x000fe200078e0210 */
[----:B------:R-:W-:Y:S02]  /*12cb0*/  BSSY B2, `(.L_x_12690) ;  /* 0x0000005000027945 */ /* 0x000fe40003800000 */
[----:B------:R-:W-:Y:S02]  /*12cc0*/  ISETP.NE.AND P2, PT, R8, RZ, PT ;  /* 0x000000ff0800720c */ /* 0x000fe40003f45270 */
[----:B-1----:R-:W-:-:S04]  /*12cd0*/  SHF.L.U32 R6, R9, 0x1f, RZ ;  /* 0x0000001f09067819 */ /* 0x002fc800000006ff */
[----:B------:R-:W1:Y:S02]  /*12ce0*/  SYNCS.PHASECHK.TRANS64.TRYWAIT P0, [R7+URZ+0x308a0], R6 ;  /* 0x0308a006070075a7 */ /* 0x000e64000800017f */
[----:B-1----:R-:W-:Y:S05]  /*12cf0*/  @!P0 BRA `(.L_x_12691) ;  /* 0x0000006400848947 */ /* 0x002fea0003800000 */
.L_x_12862:
[----:B------:R-:W-:Y:S05]  /*12d00*/  BSYNC B2 ;  /* 0x0000000000027941 */ /* 0x000fea0003800000 */
.L_x_12690:
[----:B------:R-:W-:Y:S04]  /*12d10*/  BSSY B2, `(.L_x_12692) ;  /* 0x0000009000027945 */ /* 0x000fe80003800000 */
[----:B------:R-:W-:Y:S05]  /*12d20*/  @P2 BRA `(.L_x_12693) ;  /* 0x00000000001c2947 */ /* 0x000fea0003800000 */
[----:B------:R-:W2:Y:S02]  /*12d30*/  S2R R8, SR_TID.X ;  /* 0x0000000000087919 */ /* 0x000ea40000002100 */
[----:B--2---:R-:W-:Y:S01]  /*12d40*/  LOP3.LUT R9, R8, 0x1f, RZ, 0xc0, !PT ;  /* 0x0000001f08097812 */ /* 0x004fe200078ec0ff */
[----:B------:R-:W-:-:S03]  /*12d50*/  IMAD.MOV.U32 R8, RZ, RZ, 0x6000 ;  /* 0x00006000ff087424 */ /* 0x000fc600078e00ff */
[----:B------:R-:W-:Y:S01]  /*12d60*/  ISETP.NE.AND P0, PT, R9, RZ, PT ;  /* 0x000000ff0900720c */ /* 0x000fe20003f05270 */
[----:B------:R2:W-:-:S12]  /*12d70*/  SYNCS.ARRIVE.TRANS64 RZ, [R7+URZ+0x30890], R8 ;  /* 0x0308900807ff79a7 */ /* 0x0005d8000800003f */
[----:B--2---:R-:W-:Y:S05]  /*12d80*/  @!P0 BRA `(.L_x_12693) ;  /* 0x0000000000048947 */ /* 0x004fea0003800000 */
[----:B------:R-:W-:Y:S01]  /*12d90*/  BPT.TRAP 0x1 ;  /* 0x000000040000795c */ /* 0x000fe20000300000 */
.L_x_12693:
[----:B------:R-:W-:Y:S05]  /*12da0*/  BSYNC B2 ;  /* 0x0000000000027941 */ /* 0x000fea0003800000 */
.L_x_12692:
[----:B0-----:R-:W-:Y:S01]  /*12db0*/  IMAD.MOV.U32 R12, RZ, RZ, RZ ;  /* 0x000000ffff0c7224 */ /* 0x001fe200078e00ff */
[----:B------:R-:W-:Y:S01]  /*12dc0*/  UIADD3 UR4, UP0, UR38, 0x570, URZ ;  /* 0x0000057026047890 */ /* 0x000fe2000ff1e03f */
[----:B------:R-:W-:Y:S01]  /*12dd0*/  IMAD R8, R5, 0xc0, R0 ;  /* 0x000000c005087824 */ /* 0x000fe200078e0200 */
[----:B------:R-:W-:Y:S01]  /*12de0*/  PLOP3.LUT P0, PT, PT, PT, PT, 0x80, 0x0 ;  /* 0x000000000000781c */ /* 0x000fe20003f0f070 */
[----:B------:R-:W-:Y:S01]  /*12df0*/  IMAD R11, R29, 0x6000, R16 ;  /* 0x000060001d0b7824 */ /* 0x000fe200078e0210 */
[----:B------:R-:W-:Y:S01]  /*12e00*/  R2UR UR10, R12 ;  /* 0x000000000c0a72ca */ /* 0x000fe200000e0000 */
[----:B------:R-:W-:Y:S01]  /*12e10*/  VIADD R8, R8, 0xffffff40 ;  /* 0xffffff4008087836 */ /* 0x000fe20000000000 */
[----:B------:R-:W-:Y:S01]  /*12e20*/  UIADD3.X UR5, URZ, UR39, URZ, UP0, !UPT ;  /* 0x000000273f057290 */ /* 0x000fe200087fe43f */
[----:B------:R-:W-:Y:S01]  /*12e30*/  VIADD R9, R7, 0x30890 ;  /* 0x0003089007097836 */ /* 0x000fe20000000000 */
[----:B------:R-:W-:Y:S01]  /*12e40*/  UMOV UR6, 0x0 ;  /* 0x0000000000067882 */ /* 0x000fe20000000000 */
[----:B------:R-:W-:Y:S01]  /*12e50*/  VIADD R10, R11, 0x12400 ;  /* 0x000124000b0a7836 */ /* 0x000fe20000000000 */
[----:B------:R-:W-:-:S09]  /*12e60*/  UMOV UR7, 0x12f00000 ;  /* 0x12f0000000077882 */ /* 0x000fd20000000000 */
.L_x_12694:
        /* <DEDUP_REMOVED lines=13> */
.L_x_12863:
[----:B------:R-:W-:Y:S05]  /*12f40*/  BSYNC B2 ;  /* 0x0000000000027941 */ /* 0x000fea0003800000 */
.L_x_12695:
[----:B------:R-:W-:Y:S01]  /*12f50*/  BSSY B2, `(.L_x_12697) ;  /* 0x000000b000027945 */ /* 0x000fe20003800000 */
[----:B------:R-:W-:Y:S02]  /*12f60*/  IMAD.MOV.U32 R14, RZ, RZ, 0x0 ;  /* 0x00000000ff0e7424 */ /* 0x000fe400078e00ff */
[----:B------:R-:W-:Y:S01]  /*12f70*/  IMAD.MOV.U32 R15, RZ, RZ, 0x12f00000 ;  /* 0x12f00000ff0f7424 */ /* 0x000fe200078e00ff */
[----:B------:R-:W-:Y:S06]  /*12f80*/  @P2 BRA `(.L_x_12698) ;  /* 0x00000000001c2947 */ /* 0x000fec0003800000 */
[----:B------:R-:W2:Y:S01]  /*12f90*/  S2R R9, SR_TID.X ;  /* 0x0000000000097919 */ /* 0x000ea20000002100 */
[----:B01----:R-:W-:-:S04]  /*12fa0*/  IMAD.MOV.U32 R6, RZ, RZ, 0x6000 ;  /* 0x00006000ff067424 */ /* 0x003fc800078e00ff */
[----:B------:R3:W-:Y:S01]  /*12fb0*/  SYNCS.ARRIVE.TRANS64 RZ, [R7+URZ+0x308b0], R6 ;  /* 0x0308b00607ff79a7 */ /* 0x0007e2000800003f */
[----:B--2---:R-:W-:-:S04]  /*12fc0*/  LOP3.LUT R9, R9, 0x1f, RZ, 0xc0, !PT ;  /* 0x0000001f09097812 */ /* 0x004fc800078ec0ff */
[----:B------:R-:W-:-:S13]  /*12fd0*/  ISETP.NE.AND P0, PT, R9, RZ, PT ;  /* 0x000000ff0900720c */ /* 0x000fda0003f05270 */
[----:B---3--:R-:W-:Y:S05]  /*12fe0*/  @!P0 BRA `(.L_x_12698) ;  /* 0x0000000000048947 */ /* 0x008fea0003800000 */
[----:B------:R-:W-:Y:S01]  /*12ff0*/  BPT.TRAP 0x1 ;  /* 0x000000040000795c */ /* 0x000fe20000300000 */
.L_x_12698:
[----:B------:R-:W-:Y:S05]  /*13000*/  BSYNC B2 ;  /* 0x0000000000027941 */ /* 0x000fea0003800000 */
.L_x_12697:
[----:B------:R-:W-:Y:S01]  /*13010*/  R2UR UR10, R12 ;  /* 0x000000000c0a72ca */ /* 0x000fe200000e0000 */
[----:B------:R-:W-:Y:S01]  /*13020*/  UIADD3 UR4, UP0, UR38, 0x670, URZ ;  /* 0x0000067026047890 */ /* 0x000fe2000ff1e03f */
[----:B------:R-:W-:Y:S01]  /*13030*/  R2UR UR6, R14 ;  /* 0x000000000e0672ca */ /* 0x000fe200000e0000 */
[----:B------:R-:W-:Y:S01]  /*13040*/  VIADD R11, R11, 0x400 ;  /* 0x000004000b0b7836 */ /* 0x000fe20000000000 */
[----:B------:R-:W-:Y:S01]  /*13050*/  R2UR UR7, R15 ;  /* 0x000000000f0772ca */ /* 0x000fe200000e0000 */
[----:B01----:R-:W-:Y:S01]  /*13060*/  VIADD R7, R7, 0x308b0 ;  /* 0x000308b007077836 */ /* 0x003fe20000000000 */
[----:B------:R-:W-:Y:S01]  /*13070*/  PLOP3.LUT P0, PT, PT, PT, PT, 0x80, 0x0 ;  /* 0x000000000000781c */ /* 0x000fe20003f0f070 */
[----:B------:R-:W-:-:S12]  /*13080*/  UIADD3.X UR5, URZ, UR39, URZ, UP0, !UPT ;  /* 0x000000273f057290 */ /* 0x000fd800087fe43f */
.L_x_12699:
        /* <DEDUP_REMOVED lines=10> */
.L_x_12689:
[----:B------:R-:W-:Y:S05]  /*13130*/  BSYNC B1 ;  /* 0x0000000000017941 */ /* 0x000fea0003800000 */
.L_x_12688:
[----:B------:R-:W2:Y:S01]  /*13140*/  LDL.LU R9, [R1+0x4] ;  /* 0x0000040001097983 */ /* 0x000ea20000300800 */
[----:B------:R-:W-:Y:S01]  /*13150*/  VIADD R29, R29, 0x1 ;  /* 0x000000011d1d7836 */ /* 0x000fe20000000000 */
[----:B------:R-:W-:Y:S01]  /*13160*/  PLOP3.LUT P0, PT, PT, PT, PT, 0x8, 0x0 ;  /* 0x000000000000781c */ /* 0x000fe20003f0e170 */
[----:B------:R-:W-:-:S03]  /*13170*/  VIADD R5, R5, 0xfffffffe ;  /* 0xfffffffe05057836 */ /* 0x000fc60000000000 */
[----:B------:R-:W-:Y:S02]  /*13180*/  ISETP.NE.AND P2, PT, R29, 0x2, PT ;  /* 0x000000021d00780c */ /* 0x000fe40003f45270 */
[----:B------:R-:W-:Y:S02]  /*13190*/  ISETP.GE.AND P3, PT, R5, R3, PT ;  /* 0x000000030500720c */ /* 0x000fe40003f66270 */
[----:B-1----:R-:W-:Y:S02]  /*131a0*/  SEL R6, RZ, 0x1, P2 ;  /* 0x00000001ff067807 */ /* 0x002fe40001000000 */
[----:B------:R-:W-:Y:S02]  /*131b0*/  SEL R29, R29, RZ, P2 ;  /* 0x000000ff1d1d7207 */ /* 0x000fe40001000000 */
[----:B--2---:R-:W-:-:S05]  /*131c0*/  LOP3.LUT R9, R9, R6, RZ, 0x3c, !PT ;  /* 0x0000000609097212 */ /* 0x004fca00078e3cff */
[----:B------:R1:W-:Y:S02]  /*131d0*/  STL [R1+0x4], R9 ;  /* 0x0000040901007387 */ /* 0x0003e40000100800 */
[----:B------:R-:W-:Y:S05]  /*131e0*/  @!P3 BRA `(.L_x_12682) ;  /* 0x000000040064b947 */ /* 0x000fea0003800000 */
.L_x_12712:
[----:B------:R-:W-:Y:S05]  /*131f0*/  YIELD ;  /* 0x0000000000007946 */ /* 0x000fea0003800000 */
[----:B------:R-:W-:Y:S04]  /*13200*/  BSSY B1, `(.L_x_12700) ;  /* 0x000004d000017945 */ /* 0x000fe80003800000 */
[----:B--2---:R-:W-:Y:S05]  /*13210*/  @!P6 BRA `(.L_x_12701) ;  /* 0x00000004002ce947 */ /* 0x004fea0003800000 */
[----:B------:R-:W2:Y:S01]  /*13220*/  LDL R7, [R1+0x4] ;  /* 0x0000040001077983 */ /* 0x000ea20000100800 */
[----:B------:R-:W3:Y:S02]  /*13230*/  S2R R6, SR_TID.X ;  /* 0x0000000000067919 */ /* 0x000ee40000002100 */
[----:B---3--:R-:W-:Y:S02]  /*13240*/  LOP3.LUT R8, R6, 0x7f, RZ, 0xc0, !PT ;  /* 0x0000007f06087812 */ /* 0x008fe400078ec0ff */
[----:B------:R-:W-:Y:S01]  /*13250*/  LEA R6, R29, R16, 0x3 ;  /* 0x000000101d067211 */ /* 0x000fe200078e18ff */
[----:B------:R-:W-:Y:S01]  /*13260*/  BSSY B2, `(.L_x_12702) ;  /* 0x0000005000027945 */ /* 0x000fe20003800000 */
[----:B------:R-:W-:Y:S02]  /*13270*/  ISETP.NE.AND P3, PT, R8, RZ, PT ;  /* 0x000000ff0800720c */ /* 0x000fe40003f65270 */
[----:B--2---:R-:W-:-:S04]  /*13280*/  SHF.L.U32 R7, R7, 0x1f, RZ ;  /* 0x0000001f07077819 */ /* 0x004fc800000006ff */
[----:B------:R-:W2:Y:S02]  /*13290*/  SYNCS.PHASECHK.TRANS64.TRYWAIT P2, [R6+URZ+0x308a0], R7 ;  /* 0x0308a007060075a7 */ /* 0x000ea4000804017f */
[----:B--2---:R-:W-:Y:S05]  /*132a0*/  @!P2 BRA `(.L_x_12703) ;  /* 0x000000600040a947 */ /* 0x004fea0003800000 */
.L_x_12864:
[----:B------:R-:W-:Y:S05]  /*132b0*/  BSYNC B2 ;  /* 0x0000000000027941 */ /* 0x000fea0003800000 */
.L_x_12702:
[----:B------:R-:W-:Y:S04]  /*132c0*/  BSSY B2, `(.L_x_12704) ;  /* 0x0000009000027945 */ /* 0x000fe80003800000 */
[----:B------:R-:W-:Y:S05]  /*132d0*/  @P3 BRA `(.L_x_12705) ;  /* 0x00000000001c3947 */ /* 0x000fea0003800000 */
[----:B------:R-:W1:Y:S02]  /*132e0*/  S2R R8, SR_TID.X ;  /* 0x0000000000087919 */ /* 0x000e640000002100 */
[----:B-1----:R-:W-:Y:S01]  /*132f0*/  LOP3.LUT R9, R8, 0x1f, RZ, 0xc0, !PT ;  /* 0x0000001f08097812 */ /* 0x002fe200078ec0ff */
[----:B------:R-:W-:-:S03]  /*13300*/  IMAD.MOV.U32 R8, RZ, RZ, 0x6000 ;  /* 0x00006000ff087424 */ /* 0x000fc600078e00ff */
[----:B------:R-:W-:Y:S01]  /*13310*/  ISETP.NE.AND P2, PT, R9, RZ, PT ;  /* 0x000000ff0900720c */ /* 0x000fe20003f45270 */
[----:B------:R3:W-:-:S12]  /*13320*/  SYNCS.ARRIVE.TRANS64 RZ, [R6+URZ+0x30890], R8 ;  /* 0x0308900806ff79a7 */ /* 0x0007d8000800003f */
[----:B---3--:R-:W-:Y:S05]  /*13330*/  @!P2 BRA `(.L_x_12705) ;  /* 0x000000000004a947 */ /* 0x008fea0003800000 */
[----:B------:R-:W-:Y:S01]  /*13340*/  BPT.TRAP 0x1 ;  /* 0x000000040000795c */ /* 0x000fe20000300000 */
.L_x_12705:
[----:B------:R-:W-:Y:S05]  /*13350*/  BSYNC B2 ;  /* 0x0000000000027941 */ /* 0x000fea0003800000 */
.L_x_12704:
[----:B0-----:R-:W-:Y:S01]  /*13360*/  IMAD.MOV.U32 R12, RZ, RZ, RZ ;  /* 0x000000ffff0c7224 */ /* 0x001fe200078e00ff */
[----:B------:R-:W-:Y:S01]  /*13370*/  UIADD3 UR4, UP0, UR38, 0x570, URZ ;  /* 0x0000057026047890 */ /* 0x000fe2000ff1e03f */
[----:B------:R-:W-:Y:S01]  /*13380*/  IMAD R8, R29, 0x6000, R16 ;  /* 0x000060001d087824 */ /* 0x000fe200078e0210 */
[----:B------:R-:W-:Y:S01]  /*13390*/  PLOP3.LUT P2, PT, PT, PT, PT, 0x80, 0x0 ;  /* 0x000000000000781c */ /* 0x000fe20003f4f070 */
[----:B-1----:R-:W-:Y:S01]  /*133a0*/  IMAD R9, R5, 0xc0, R0 ;  /* 0x000000c005097824 */ /* 0x002fe200078e0200 */
[----:B------:R-:W-:Y:S01]  /*133b0*/  R2UR UR10, R12 ;  /* 0x000000000c0a72ca */ /* 0x000fe200000e0000 */
[----:B------:R-:W-:Y:S01]  /*133c0*/  VIADD R10, R6, 0x30890 ;  /* 0x00030890060a7836 */ /* 0x000fe20000000000 */
[----:B------:R-:W-:Y:S01]  /*133d0*/  UIADD3.X UR5, URZ, UR39, URZ, UP0, !UPT ;  /* 0x000000273f057290 */ /* 0x000fe200087fe43f */
[----:B------:R-:W-:Y:S01]  /*133e0*/  VIADD R11, R8, 0x12400 ;  /* 0x00012400080b7836 */ /* 0x000fe20000000000 */
[----:B------:R-:W-:Y:S01]  /*133f0*/  UMOV UR6, 0x0 ;  /* 0x0000000000067882 */ /* 0x000fe20000000000 */
[----:B------:R-:W-:-:S10]  /*13400*/  UMOV UR7, 0x12f00000 ;  /* 0x12f0000000077882 */ /* 0x000fd40000000000 */
.L_x_12706:
        /* <DEDUP_REMOVED lines=13> */
.L_x_12865:
[----:B------:R-:W-:Y:S05]  /*134e0*/  BSYNC B2 ;  /* 0x0000000000027941 */ /* 0x000fea0003800000 */
.L_x_12707:
[----:B------:R-:W-:Y:S01]  /*134f0*/  BSSY B2, `(.L_x_12709) ;  /* 0x000000b000027945 */ /* 0x000fe20003800000 */
[----:B------:R-:W-:Y:S02]  /*13500*/  IMAD.MOV.U32 R10, RZ, RZ, 0x0 ;  /* 0x00000000ff0a7424 */ /* 0x000fe400078e00ff */
[----:B------:R-:W-:Y:S01]  /*13510*/  IMAD.MOV.U32 R11, RZ, RZ, 0x12f00000 ;  /* 0x12f00000ff0b7424 */ /* 0x000fe200078e00ff */
[----:B------:R-:W-:Y:S06]  /*13520*/  @P3 BRA `(.L_x_12710) ;  /* 0x00000000001c3947 */ /* 0x000fec0003800000 */
[----:B------:R-:W1:Y:S01]  /*13530*/  S2R R13, SR_TID.X ;  /* 0x00000000000d7919 */ /* 0x000e620000002100 */
[----:B0-2---:R-:W-:-:S04]  /*13540*/  IMAD.MOV.U32 R7, RZ, RZ, 0x6000 ;  /* 0x00006000ff077424 */ /* 0x005fc800078e00ff */
[----:B------:R3:W-:Y:S01]  /*13550*/  SYNCS.ARRIVE.TRANS64 RZ, [R6+URZ+0x308b0], R7 ;  /* 0x0308b00706ff79a7 */ /* 0x0007e2000800003f */
[----:B-1----:R-:W-:-:S04]  /*13560*/  LOP3.LUT R13, R13, 0x1f, RZ, 0xc0, !PT ;  /* 0x0000001f0d0d7812 */ /* 0x002fc800078ec0ff */
[----:B------:R-:W-:-:S13]  /*13570*/  ISETP.NE.AND P2, PT, R13, RZ, PT ;  /* 0x000000ff0d00720c */ /* 0x000fda0003f45270 */
[----:B---3--:R-:W-:Y:S05]  /*13580*/  @!P2 BRA `(.L_x_12710) ;  /* 0x000000000004a947 */ /* 0x008fea0003800000 */
[----:B------:R-:W-:Y:S01]  /*13590*/  BPT.TRAP 0x1 ;  /* 0x000000040000795c */ /* 0x000fe20000300000 */
.L_x_12710:
[----:B------:R-:W-:Y:S05]  /*135a0*/  BSYNC B2 ;  /* 0x0000000000027941 */ /* 0x000fea0003800000 */
.L_x_12709:
[----:B------:R-:W-:Y:S01]  /*135b0*/  R2UR UR10, R12 ;  /* 0x000000000c0a72ca */ /* 0x000fe200000e0000 */
[----:B------:R-:W-:Y:S01]  /*135c0*/  UIADD3 UR4, UP0, UR38, 0x670, URZ ;  /* 0x0000067026047890 */ /* 0x000fe2000ff1e03f */
[----:B------:R-:W-:Y:S01]  /*135d0*/  R2UR UR6, R10 ;  /* 0x000000000a0672ca */ /* 0x000fe200000e0000 */
[----:B------:R-:W-:Y:S01]  /*135e0*/  VIADD R8, R8, 0x400 ;  /* 0x0000040008087836 */ /* 0x000fe20000000000 */
[----:B------:R-:W-:Y:S01]  /*135f0*/  R2UR UR7, R11 ;  /* 0x000000000b0772ca */ /* 0x000fe200000e0000 */
[----:B0-2---:R-:W-:Y:S01]  /*13600*/  VIADD R6, R6, 0x308b0 ;  /* 0x000308b006067836 */ /* 0x005fe20000000000 */
[----:B------:R-:W-:Y:S01]  /*13610*/  PLOP3.LUT P2, PT, PT, PT, PT, 0x80, 0x0 ;  /* 0x000000000000781c */ /* 0x000fe20003f4f070 */
[----:B------:R-:W-:-:S12]  /*13620*/  UIADD3.X UR5, URZ, UR39, URZ, UP0, !UPT ;  /* 0x000000273f057290 */ /* 0x000fd800087fe43f */
.L_x_12711:
        /* <DEDUP_REMOVED lines=10> */
.L_x_12701:
[----:B------:R-:W-:Y:S05]  /*136d0*/  BSYNC B1 ;  /* 0x0000000000017941 */ /* 0x000fea0003800000 */
.L_x_12700:
[----:B------:R-:W2:Y:S01]  /*136e0*/  LDL.LU R7, [R1+0x4] ;  /* 0x0000040001077983 */ /* 0x000ea20000300800 */
[----:B------:R-:W-:Y:S01]  /*136f0*/  VIADD R29, R29, 0x1 ;  /* 0x000000011d1d7836 */ /* 0x000fe20000000000 */
[C---:B------:R-:W-:Y:S01]  /*13700*/  ISETP.GT.AND P3, PT, R5.reuse, R3, PT ;  /* 0x000000030500720c */ /* 0x040fe20003f64270 */
[----:B------:R-:W-:-:S03]  /*13710*/  VIADD R5, R5, 0xffffffff ;  /* 0xffffffff05057836 */ /* 0x000fc60000000000 */
[----:B------:R-:W-:-:S04]  /*13720*/  ISETP.NE.AND P2, PT, R29, 0x2, PT ;  /* 0x000000021d00780c */ /* 0x000fc80003f45270 */
[----:B------:R-:W-:Y:S02]  /*13730*/  SEL R6, RZ, 0x1, P2 ;  /* 0x00000001ff067807 */ /* 0x000fe40001000000 */
[----:B------:R-:W-:Y:S02]  /*13740*/  SEL R29, R29, RZ, P2 ;  /* 0x000000ff1d1d7207 */ /* 0x000fe40001000000 */
[----:B--2---:R-:W-:-:S05]  /*13750*/  LOP3.LUT R7, R7, R6, RZ, 0x3c, !PT ;  /* 0x0000000607077212 */ /* 0x004fca00078e3cff */
[----:B------:R2:W-:Y:S01]  /*13760*/  STL [R1+0x4], R7 ;  /* 0x0000040701007387 */ /* 0x0005e20000100800 */
[----:B------:R-:W-:Y:S05]  /*13770*/  @P3 BRA `(.L_x_12712) ;  /* 0xfffffff8009c3947 */ /* 0x000fea000383ffff */
.L_x_12682:
[----:B------:R-:W-:Y:S05]  /*13780*/  BSYNC B0 ;  /* 0x0000000000007941 */ /* 0x000fea0003800000 */
.L_x_12681:
[----:B--2---:R2:W5:Y:S01]  /*13790*/  LDL R7, [R1+0x1c] ;  /* 0x00001c0001077983 */ /* 0x0045620000100800 */
[----:B------:R-:W-:Y:S05]  /*137a0*/  @!P0 WARPSYNC.ALL ;  /* 0x0000000000008948 */ /* 0x000fea0003800000 */
[----:B------:R2:W-:Y:S01]  /*137b0*/  STL [R1+0x28], RZ ;  /* 0x000028ff01007387 */ /* 0x0005e20000100800 */
[----:B------:R-:W-:Y:S01]  /*137c0*/  BSSY B0, `(.L_x_12713) ;  /* 0x000001f000007945 */ /* 0x000fe20003800000 */
[----:B------:R-:W-:Y:S06]  /*137d0*/  @!P0 BAR.SYNC.DEFER_BLOCKING 0xc, 0x200 ;  /* 0x0308000000008b1d */ /* 0x000fec0000010000 */
[----:B--2---:R-:W-:Y:S05]  /*137e0*/  @!P1 BRA `(.L_x_12714) ;  /* 0x0000000000709947 */ /* 0x004fea0003800000 */
        /* <DEDUP_REMOVED lines=28> */
.L_x_12714:
[----:B------:R-:W-:Y:S05]  /*139b0*/  BSYNC B0 ;  /* 0x0000000000007941 */ /* 0x000fea0003800000 */
.L_x_12713:
[----:B------:R-:W3:Y:S04]  /*139c0*/  LDL R0, [R1+0x28] ;  /* 0x0000280001007983 */ /* 0x000ee80000100800 */
[----:B------:R-:W3:Y:S01]  /*139d0*/  LDL R2, [R1+0x40] ;  /* 0x0000400001027983 */ /* 0x000ee20000100800 */
[----:B------:R-:W-:Y:S01]  /*139e0*/  BSSY B7, `(.L_x_12715) ;  /* 0x0000360000077945 */ /* 0x000fe20003800000 */
[----:B---3--:R-:W-:-:S05]  /*139f0*/  IMAD R2, R2, R0, RZ ;  /* 0x0000000002027224 */ /* 0x008fca00078e02ff */
[----:B-----5:R-:W-:Y:S01]  /*13a00*/  VIADDMNMX R0, R2, R0, R7, PT ;  /* 0x0000000002007246 */ /* 0x020fe20003800107 */
        /* <DEDUP_REMOVED lines=21> */
.L_x_12716:
        /* <DEDUP_REMOVED lines=14> */
[----:B------:R-:W-:Y:S02]  /*13c40*/  IMAD.U32 R11, RZ, RZ, UR5 ;  /* 0x00000005ff0b7e24 */ /* 0x000fe4000f8e00ff */
[----:B------:R-:W-:Y:S02]  /*13c50*/  IMAD.MOV.U32 R8, RZ, RZ, 0x70 ;  /* 0x00000070ff087424 */ /* 0x000fe400078e00ff */
[----:B0-----:R-:W-:Y:S02]  /*13c60*/  IMAD.MOV.U32 R12, RZ, RZ, 0x1 ;  /* 0x00000001ff0c7424 */ /* 0x001fe400078e00ff */
[----:B------:R-:W-:-:S07]  /*13c70*/  IMAD.MOV.U32 R13, RZ, RZ, RZ ;  /* 0x000000ffff0d7224 */ /* 0x000fce00078e00ff */
[----:B------:R-:W-:-:S07]  /*13c80*/  LEPC R20, `(.L_x_12719) ;  /* 0x000000001014794e */ /* 0x000fce0000000000 */
[----:B-1-3--:R-:W-:Y:S05]  /*13c90*/  CALL.ABS.NOINC R2 ;  /* 0x0000000002007343 */ /* 0x00afea0003c00000 */
.L_x_12719:
[----:B------:R-:W-:Y:S05]  /*13ca0*/  BSYNC B6 ;  /* 0x0000000000067941 */ /* 0x000fea0003800000 */
.L_x_12718:
        /* <DEDUP_REMOVED lines=9> */
[----:B------:R-:W-:Y:S01]  /*13d40*/  IMAD.U32 R4, RZ, RZ, UR6 ;  /* 0x00000006ff047e24 */ /* 0x000fe2000f8e00ff */
[----:B------:R-:W-:Y:S01]  /*13d50*/  MOV R8, 0x70 ;  /* 0x0000007000087802 */ /* 0x000fe20000000f00 */
[----:B--2---:R-:W-:Y:S02]  /*13d60*/  IMAD.U32 R5, RZ, RZ, UR7 ;  /* 0x00000007ff057e24 */ /* 0x004fe4000f8e00ff */
[----:B------:R-:W-:Y:S02]  /*13d70*/  IMAD.U32 R6, RZ, RZ, UR8 ;  /* 0x00000008ff067e24 */ /* 0x000fe4000f8e00ff */
[----:B------:R-:W-:-:S02]  /*13d80*/  IMAD.U32 R7, RZ, RZ, UR9 ;  /* 0x00000009ff077e24 */ /* 0x000fc4000f8e00ff */
[----:B------:R-:W-:Y:S02]  /*13d90*/  IMAD.U32 R10, RZ, RZ, UR4 ;  /* 0x00000004ff0a7e24 */ /* 0x000fe4000f8e00ff */
[----:B------:R-:W-:Y:S02]  /*13da0*/  IMAD.U32 R11, RZ, RZ, UR5 ;  /* 0x00000005ff0b7e24 */ /* 0x000fe4000f8e00ff */
[----:B0-----:R-:W-:Y:S02]  /*13db0*/  IMAD.MOV.U32 R12, RZ, RZ, 0x1 ;  /* 0x00000001ff0c7424 */ /* 0x001fe400078e00ff */
[----:B---3--:R-:W-:-:S07]  /*13dc0*/  IMAD.MOV.U32 R13, RZ, RZ, RZ ;  /* 0x000000ffff0d7224 */ /* 0x008fce00078e00ff */
[----:B------:R-:W-:-:S07]  /*13dd0*/  LEPC R20, `(.L_x_12722) ;  /* 0x000000001014794e */ /* 0x000fce0000000000 */
[----:B-1--4-:R-:W-:Y:S05]  /*13de0*/  CALL.ABS.NOINC R2 ;  /* 0x0000000002007343 */ /* 0x012fea0003c00000 */
.L_x_12722:
        /* <DEDUP_REMOVED lines=16> */
.L_x_12721:
[----:B------:R-:W-:Y:S05]  /*13ef0*/  BSYNC B6 ;  /* 0x0000000000067941 */ /* 0x000fea0003800000 */
.L_x_12720:
        /* <DEDUP_REMOVED lines=21> */
.L_x_12868:
        /* <DEDUP_REMOVED lines=10> */
.L_x_12871:
        /* <DEDUP_REMOVED lines=22> */
.L_x_12726:
[----:B0-----:R-:W-:Y:S01]  /*14250*/  IMAD R0, R18, 0x8, R16 ;  /* 0x0000000812007824 */ /* 0x001fe200078e0210 */
[----:B----4-:R-:W-:-:S04]  /*14260*/  SHF.L.U32 R2, R28, 0x1f, RZ ;  /* 0x0000001f1c027819 */ /* 0x010fc800000006ff */
[----:B------:R-:W0:Y:S02]  /*14270*/  SYNCS.PHASECHK.TRANS64.TRYWAIT P0, [R0+URZ+0x30840], R2 ;  /* 0x03084002000075a7 */ /* 0x000e24000800017f */
[----:B0-----:R-:W-:Y:S05]  /*14280*/  @!P0 BRA `(.L_x_12727) ;  /* 0x0000005000c48947 */ /* 0x001fea0003800000 */
.L_x_12872:
[----:B------:R-:W4:Y:S02]  /*14290*/  S2R R3, SR_TID.X ;  /* 0x0000000000037919 */ /* 0x000f240000002100 */
[----:B----4-:R-:W-:-:S04]  /*142a0*/  LOP3.LUT R3, R3, 0x7f, RZ, 0xc0, !PT ;  /* 0x0000007f03037812 */ /* 0x010fc800078ec0ff */
[----:B------:R-:W-:-:S13]  /*142b0*/  ISETP.NE.AND P0, PT, R3, RZ, PT ;  /* 0x000000ff0300720c */ /* 0x000fda0003f05270 */
[----:B------:R-:W-:Y:S05]  /*142c0*/  @P0 BRA `(.L_x_12728) ;  /* 0x00000000001c0947 */ /* 0x000fea0003800000 */
[----:B------:R-:W4:Y:S01]  /*142d0*/  S2R R3, SR_TID.X ;  /* 0x0000000000037919 */ /* 0x000f220000002100 */
[----:B0-----:R-:W-:-:S04]  /*142e0*/  IMAD.MOV.U32 R2, RZ, RZ, 0x6000 ;  /* 0x00006000ff027424 */ /* 0x001fc800078e00ff */
[----:B------:R0:W-:Y:S01]  /*142f0*/  SYNCS.ARRIVE.TRANS64 RZ, [R0+URZ+0x30830], R2 ;  /* 0x0308300200ff79a7 */ /* 0x0001e2000800003f */
[----:B----4-:R-:W-:-:S04]  /*14300*/  LOP3.LUT R3, R3, 0x1f, RZ, 0xc0, !PT ;  /* 0x0000001f03037812 */ /* 0x010fc800078ec0ff */
[----:B------:R-:W-:-:S13]  /*14310*/  ISETP.NE.AND P0, PT, R3, RZ, PT ;  /* 0x000000ff0300720c */ /* 0x000fda0003f05270 */
[----:B0-----:R-:W-:Y:S05]  /*14320*/  @!P0 BRA `(.L_x_12728) ;  /* 0x0000000000048947 */ /* 0x001fea0003800000 */
[----:B------:R-:W-:Y:S01]  /*14330*/  BPT.TRAP 0x1 ;  /* 0x000000040000795c */ /* 0x000fe20000300000 */
.L_x_12728:
[----:B0-----:R-:W4:Y:S01]  /*14340*/  LDL.LU R2, [R1] ;  /* 0x0000000001027983 */ /* 0x001f220000300800 */
[----:B------:R-:W-:Y:S01]  /*14350*/  R2UR UR9, R0 ;  /* 0x00000000000972ca */ /* 0x000fe200000e0000 */
[----:B------:R-:W-:Y:S01]  /*14360*/  IMAD R0, R18, 0x6000, R16 ;  /* 0x0000600012007824 */ /* 0x000fe200078e0210 */
[----:B------:R-:W-:Y:S01]  /*14370*/  R2UR UR11, R22 ;  /* 0x00000000160b72ca */ /* 0x000fe200000e0000 */
[----:B------:R-:W-:Y:S01]  /*14380*/  UIADD3 UR6, UP0, UR38, 0x370, URZ ;  /* 0x0000037026067890 */ /* 0x000fe2000ff1e03f */
[----:B------:R-:W-:Y:S01]  /*14390*/  R2UR UR4, R26 ;  /* 0x000000001a0472ca */ /* 0x000fe200000e0000 */
[----:B------:R-:W-:Y:S01]  /*143a0*/  UMOV UR5, 0x14f00000 ;  /* 0x14f0000000057882 */ /* 0x000fe20000000000 */
[----:B------:R-:W-:Y:S01]  /*143b0*/  R2UR UR8, R0 ;  /* 0x00000000000872ca */ /* 0x000fe200000e0000 */
[----:B------:R-:W-:Y:S01]  /*143c0*/  UIADD3.X UR7, URZ, UR39, URZ, UP0, !UPT ;  /* 0x000000273f077290 */ /* 0x000fe200087fe43f */
[----:B------:R-:W-:Y:S01]  /*143d0*/  PLOP3.LUT P0, PT, PT, PT, PT, 0x80, 0x0 ;  /* 0x000000000000781c */ /* 0x000fe20003f0f070 */
[----:B------:R-:W-:Y:S01]  /*143e0*/  UMOV UR10, URZ ;  /* 0x0000003f000a7c82 */ /* 0x000fe20008000000 */
[----:B------:R-:W-:-:S02]  /*143f0*/  R2UR UR12, R17 ;  /* 0x00000000110c72ca */ /* 0x000fc400000e0000 */
[----:B-----5:R-:W-:Y:S01]  /*14400*/  R2UR UR13, R19 ;  /* 0x00000000130d72ca */ /* 0x020fe200000e0000 */
[----:B------:R-:W-:-:S04]  /*14410*/  UIADD3 UR9, UR9, 0x30830, URZ ;  /* 0x0003083009097890 */ /* 0x000fc8000fffe03f */
[----:B------:R-:W-:Y:S02]  /*14420*/  UIMAD UR11, UR11, 0xc0, UR4 ;  /* 0x000000c00b0b78a4 */ /* 0x000fe4000f8e0204 */
[----:B------:R-:W-:Y:S01]  /*14430*/  UIADD3 UR8, UR8, 0x12400, URZ ;  /* 0x0001240008087890 */ /* 0x000fe2000fffe03f */
[----:B------:R-:W-:-:S08]  /*14440*/  UMOV UR4, 0x0 ;  /* 0x0000000000047882 */ /* 0x000fd00000000000 */
[----:B------:R0:W-:Y:S01]  /*14450*/  UTMALDG.4D [UR8], [UR6], desc[UR4] ;  /* 0x00000408060075b4 */ /* 0x0001e20008019000 */
[----:B----4-:R-:W-:-:S04]  /*14460*/  LOP3.LUT R2, R2, 0xfffffffe, RZ, 0xc0, !PT ;  /* 0xfffffffe02027812 */ /* 0x010fc800078ec0ff */
[----:B------:R-:W-:-:S05]  /*14470*/  @P0 LOP3.LUT R2, R2, 0x1, RZ, 0xfc, !PT ;  /* 0x0000000102020812 */ /* 0x000fca00078efcff */
[----:B------:R0:W-:Y:S01]  /*14480*/  STL [R1], R2 ;  /* 0x0000000201007387 */ /* 0x0001e20000100800 */
[----:B------:R-:W-:Y:S01]  /*14490*/  NOP ;  /* 0x0000000000007918 */ /* 0x000fe20000000000 */
.L_x_12724:
[----:B------:R-:W4:Y:S04]  /*144a0*/  LDL.LU R4, [R1+0x20] ;  /* 0x0000200001047983 */ /* 0x000f280000300800 */
[----:B------:R-:W5:Y:S04]  /*144b0*/  LDL.LU R6, [R1+0x14] ;  /* 0x0000140001067983 */ /* 0x000f680000300800 */
[----:B------:R-:W2:Y:S01]  /*144c0*/  LDL.LU R3, [R1+0x2c] ;  /* 0x00002c0001037983 */ /* 0x000ea20000300800 */
[----:B------:R-:W-:Y:S05]  /*144d0*/  WARPSYNC.ALL ;  /* 0x0000000000007948 */ /* 0x000fea0003800000 */
[----:B0-----:R-:W-:Y:S01]  /*144e0*/  ULDC.64 UR6, c[0x0][0xa00] ;  /* 0x0002800000067ab9 */ /* 0x001fe20000000a00 */
[----:B------:R-:W-:Y:S01]  /*144f0*/  ULDC.64 UR4, c[0x0][0x298] ;  /* 0x0000a60000047ab9 */ /* 0x000fe20000000a00 */
[----:B------:R-:W-:Y:S01]  /*14500*/  VIADD R0, R16, 0xc400 ;  /* 0x0000c40010007836 */ /* 0x000fe20000000000 */
        /* <DEDUP_REMOVED lines=27> */
[----:B------:R-:W-:Y:S02]  /*146c0*/  IMAD.U32 R11, RZ, RZ, UR9 ;  /* 0x00000009ff0b7e24 */ /* 0x000fe4000f8e00ff */
[----:B------:R-:W-:Y:S02]  /*146d0*/  IMAD.MOV.U32 R8, RZ, RZ, 0x70 ;  /* 0x00000070ff087424 */ /* 0x000fe400078e00ff */
[----:B------:R-:W-:Y:S02]  /*146e0*/  IMAD.MOV.U32 R12, RZ, RZ, 0x1 ;  /* 0x00000001ff0c7424 */ /* 0x000fe400078e00ff */
[----:B------:R-:W-:-:S07]  /*146f0*/  IMAD.MOV.U32 R13, RZ, RZ, RZ ;  /* 0x000000ffff0d7224 */ /* 0x000fce00078e00ff */
[----:B------:R-:W-:-:S07]  /*14700*/  LEPC R20, `(.L_x_12730) ;  /* 0x000000001014794e */ /* 0x000fce0000000000 */
[----:B01----:R-:W-:Y:S05]  /*14710*/  CALL.ABS.NOINC R2 ;  /* 0x0000000002007343 */ /* 0x003fea0003c00000 */
.L_x_12730:
[----:B------:R-:W-:Y:S05]  /*14720*/  BSYNC B6 ;  /* 0x0000000000067941 */ /* 0x000fea0003800000 */
.L_x_12729:
[----:B------:R-:W2:Y:S01]  /*14730*/  LDL.LU R20, [R1+0x20] ;  /* 0x0000200001147983 */ /* 0x000ea20000300800 */
[----:B-1----:R-:W1:Y:S01]  /*14740*/  LDC R9, c[0x0][0x448] ;  /* 0x00011200ff097b82 */ /* 0x002e620000000800 */
[----:B------:R-:W-:Y:S01]  /*14750*/  ULDC.64 UR4, c[0x0][0x2d8] ;  /* 0x0000b60000047ab9 */ /* 0x000fe20000000a00 */
[----:B------:R-:W-:Y:S01]  /*14760*/  ULDC.64 UR6, c[0x0][0x2e0] ;  /* 0x0000b80000067ab9 */ /* 0x000fe20000000a00 */
[----:B0-----:R-:W2:Y:S01]  /*14770*/  LDL.LU.64 R2, [R1+0x30] ;  /* 0x0000300001027983 */ /* 0x001ea20000300a00 */
[----:B------:R-:W-:-:S03]  /*14780*/  ULDC.64 UR8, c[0x0][0x280] ;  /* 0x0000a00000087ab9 */ /* 0x000fc60000000a00 */
[----:B------:R-:W4:Y:S04]  /*14790*/  LDL.LU R21, [R1+0x2c] ;  /* 0x00002c0001157983 */ /* 0x000f280000300800 */
[----:B------:R-:W3:Y:S04]  /*147a0*/  LDL.LU R4, [R1+0x14] ;  /* 0x0000140001047983 */ /* 0x000ee80000300800 */
[----:B------:R0:W5:Y:S01]  /*147b0*/  LDL R10, [R1+0x10] ;  /* 0x00001000010a7983 */ /* 0x0001620000100800 */
[----:B-1----:R-:W-:-:S13]  /*147c0*/  ISETP.NE.AND P0, PT, R9, 0x1, PT ;  /* 0x000000010900780c */ /* 0x002fda0003f05270 */
[----:B------:R-:W1:Y:S08]  /*147d0*/  @P0 LDC R5, c[0x0][0x450] ;  /* 0x00011400ff050b82 */ /* 0x000e700000000800 */
[----:B------:R-:W0:Y:S01]  /*147e0*/  @P0 LDC R8, c[0x0][0x450] ;  /* 0x00011400ff080b82 */ /* 0x000e220000000800 */
[----:B------:R-:W0:Y:S01]  /*147f0*/  S2R R11, SR_TID.X ;  /* 0x00000000000b7919 */ /* 0x000e220000002100 */
[----:B--2---:R-:W-:-:S02]  /*14800*/  IMAD.MOV.U32 R3, RZ, RZ, R20 ;  /* 0x000000ffff037224 */ /* 0x004fc400078e0014 */
[----:B------:R-:W2:Y:S01]  /*14810*/  S2R R20, SR_TID.X ;  /* 0x0000000000147919 */ /* 0x000ea20000002100 */
[----:B------:R-:W-:-:S04]  /*14820*/  IMAD.WIDE.U32 R2, R17, UR4, R2 ;  /* 0x0000000411027c25 */ /* 0x000fc8000f8e0002 */
[----:B------:R-:W-:Y:S01]  /*14830*/  IMAD R3, R17, UR5, R3 ;  /* 0x0000000511037c24 */ /* 0x000fe2000f8e0203 */
[----:B------:R-:W-:Y:S01]  /*14840*/  ULDC.64 UR4, c[0x0][0x2d0] ;  /* 0x0000b40000047ab9 */ /* 0x000fe20000000a00 */
[----:B----4-:R-:W-:Y:S02]  /*14850*/  IMAD R0, R21, UR6, RZ ;  /* 0x0000000615007c24 */ /* 0x010fe4000f8e02ff */
[----:B---3--:R-:W-:-:S04]  /*14860*/  IMAD.WIDE.U32 R2, R4, UR6, R2 ;  /* 0x0000000604027c25 */ /* 0x008fc8000f8e0002 */
[----:B------:R-:W-:Y:S01]  /*14870*/  IMAD R0, R4, UR7, R0 ;  /* 0x0000000704007c24 */ /* 0x000fe2000f8e0200 */
[----:B------:R-:W-:Y:S01]  /*14880*/  ULDC.64 UR6, c[0x0][0x2c8] ;  /* 0x0000b20000067ab9 */ /* 0x000fe20000000a00 */
[----:B------:R-:W3:Y:S02]  /*14890*/  @P0 LDC R4, c[0x0][0x44c] ;  /* 0x00011300ff040b82 */ /* 0x000ee40000000800 */
[----:B------:R-:W-:Y:S01]  /*148a0*/  IMAD.IADD R3, R3, 0x1, R0 ;  /* 0x0000000103037824 */ /* 0x000fe200078e0200 */
[C---:B--2---:R-:W-:Y:S01]  /*148b0*/  LOP3.LUT R21, R20.reuse, 0x7f, RZ, 0xc0, !PT ;  /* 0x0000007f14157812 */ /* 0x044fe200078ec0ff */
[----:B------:R-:W-:-:S03]  /*148c0*/  IMAD.SHL.U32 R20, R20, 0x10, RZ ;  /* 0x0000001014147824 */ /* 0x000fc600078e00ff */
[----:B------:R-:W-:-:S04]  /*148d0*/  SHF.R.U32.HI R21, RZ, 0x3, R21 ;  /* 0x00000003ff157819 */ /* 0x000fc80000011615 */
[----:B------:R-:W-:-:S05]  /*148e0*/  LOP3.LUT R20, R21, 0x70, R20, 0xf8, !PT ;  /* 0x0000007015147812 */ /* 0x000fca00078ef814 */
[----:B------:R-:W-:-:S04]  /*148f0*/  IMAD R6, R25, 0xc0, R20 ;  /* 0x000000c019067824 */ /* 0x000fc800078e0214 */
[----:B---3--:R-:W-:-:S04]  /*14900*/  @P0 IMAD.HI.U32 R0, R6, R4, RZ ;  /* 0x0000000406000227 */ /* 0x008fc800078e00ff */
        /* <DEDUP_REMOVED lines=11> */
[----:B------:R-:W-:-:S04]  /*149c0*/  IMAD.WIDE.U32 R4, R0, UR6, R4 ;  /* 0x0000000600047c25 */ /* 0x000fc8000f8e0004 */
[----:B------:R-:W-:-:S04]  /*149d0*/  IMAD R7, R0, UR7, R7 ;  /* 0x0000000700077c24 */ /* 0x000fc8000f8e0207 */
[----:B------:R-:W-:Y:S02]  /*149e0*/  IMAD.IADD R5, R5, 0x1, R7 ;  /* 0x0000000105057824 */ /* 0x000fe400078e0207 */
[----:B------:R-:W1:Y:S01]  /*149f0*/  @P0 LDC R7, c[0x0][0x44c] ;  /* 0x00011300ff070b82 */ /* 0x000e620000000800 */
[----:B------:R-:W-:-:S04]  /*14a00*/  LEA R0, P1, R4, UR8, 0x1 ;  /* 0x0000000804007c11 */ /* 0x000fc8000f8208ff */
[----:B------:R-:W-:Y:S02]  /*14a10*/  LEA.HI.X R4, R4, UR9, R5, 0x1, P1 ;  /* 0x0000000904047c11 */ /* 0x000fe400088f0c05 */
[----:B------:R-:W-:-:S05]  /*14a20*/  IADD3 R5, R6, 0x80, RZ ;  /* 0x0000008006057810 */ /* 0x000fca0007ffe0ff */
[----:B------:R-:W-:Y:S02]  /*14a30*/  IMAD.MOV.U32 R6, RZ, RZ, R5 ;  /* 0x000000ffff067224 */ /* 0x000fe400078e0005 */
[----:B-1----:R-:W-:-:S05]  /*14a40*/  @P0 IMAD.HI.U32 R7, R5, R7, RZ ;  /* 0x0000000705070227 */ /* 0x002fca00078e00ff */
[----:B0-----:R-:W-:-:S05]  /*14a50*/  @P0 SHF.R.U32.HI R6, RZ, R8, R7 ;  /* 0x00000008ff060219 */ /* 0x001fca0000011607 */
        /* <DEDUP_REMOVED lines=24> */
[----:B------:R-:W-:Y:S04]  /*14be0*/  SHFL.IDX PT, R7, R4, RZ, 0x181f ;  /* 0x00181fff04077589 */ /* 0x000fe800000e0000 */
[----:B------:R-:W-:Y:S01]  /*14bf0*/  SHFL.IDX PT, R8, R2, RZ, 0x181f ;  /* 0x00181fff02087589 */ /* 0x000fe200000e0000 */
[----:B--2---:R-:W-:-:S03]  /*14c00*/  IMAD R3, R6, R9, RZ ;  /* 0x0000000906037224 */ /* 0x004fc600078e02ff */
[----:B------:R-:W0:Y:S02]  /*14c10*/  SHFL.IDX PT, R6, R0, RZ, 0x181f ;  /* 0x00181fff00067589 */ /* 0x000e2400000e0000 */
[----:B------:R-:W-:-:S13]  /*14c20*/  ISETP.GE.AND P1, PT, R25, R3, PT ;  /* 0x000000031900720c */ /* 0x000fda0003f26270 */
[----:B0-----:R-:W-:-:S05]  /*14c30*/  @!P1 LEA R6, P2, R20, R6, 0x1 ;  /* 0x0000000614069211 */ /* 0x001fca00078408ff */
[----:B------:R-:W-:-:S05]  /*14c40*/  @!P1 IMAD.X R7, RZ, RZ, R7, P2 ;  /* 0x000000ffff079224 */ /* 0x000fca00010e0607 */
        /* <DEDUP_REMOVED lines=71> */
[----:B------:R1:W-:Y:S01]  /*150c0*/  @!P1 LDGSTS.E.BYPASS.LTC128B.128 [R10+0xfc00], desc[UR56][R6.64], !P0 ;  /* 0x0fc00000060a9fae */ /* 0x0003e2000c101d78 */
[----:B0-----:R-:W-:-:S05]  /*150d0*/  @!P2 LEA R0, P1, R20, R0, 0x1 ;  /* 0x000000001400a211 */ /* 0x001fca00078208ff */
[----:B-1----:R-:W-:-:S04]  /*150e0*/  @!P2 IMAD.X R6, RZ, RZ, R8, P1 ;  /* 0x000000ffff06a224 */ /* 0x002fc800008e0608 */
[----:B------:R-:W-:Y:S02]  /*150f0*/  @!P2 IMAD.MOV.U32 R7, RZ, RZ, R6 ;  /* 0x000000ffff07a224 */ /* 0x000fe400078e0006 */
        /* <DEDUP_REMOVED lines=20> */
.L_x_12897:
        /* <DEDUP_REMOVED lines=11> */
.L_x_12732:
        /* <DEDUP_REMOVED lines=18> */
.L_x_12898:
[----:B------:R-:W-:Y:S05]  /*15410*/  BSYNC B0 ;  /* 0x0000000000007941 */ /* 0x000fea0003800000 */
.L_x_12733:
[----:B------:R-:W0:Y:S04]  /*15420*/  LDL R2, [R1+0x24] ;  /* 0x0000240001027983 */ /* 0x000e280000100800 */
[----:B------:R-:W2:Y:S01]  /*15430*/  LDL R3, [R1+0xc] ;  /* 0x00000c0001037983 */ /* 0x000ea20000100800 */
[----:B------:R-:W-:Y:S01]  /*15440*/  BSSY B0, `(.L_x_12735) ;  /* 0x0000178000007945 */ /* 0x000fe20003800000 */
[----:B0-----:R-:W-:-:S04]  /*15450*/  IADD3 R0, R2, -0x2, RZ ;  /* 0xfffffffe02007810 */ /* 0x001fc80007ffe0ff */
        /* <DEDUP_REMOVED lines=48> */
.L_x_12741:
[----:B------:R-:W-:Y:S01]  /*15760*/  IMAD R2, R5, 0x8, R16 ;  /* 0x0000000805027824 */ /* 0x000fe200078e0210 */
[----:B------:R-:W-:Y:S01]  /*15770*/  SHF.L.U32 R3, R10, 0x1f, RZ ;  /* 0x0000001f0a037819 */ /* 0x000fe200000006ff */
[----:B------:R-:W-:Y:S03]  /*15780*/  BSSY B3, `(.L_x_12742) ;  /* 0x0000003000037945 */ /* 0x000fe60003800000 */
[----:B------:R-:W1:Y:S02]  /*15790*/  SYNCS.PHASECHK.TRANS64.TRYWAIT P0, [R2+URZ+0x30840], R3 ;  /* 0x03084003020075a7 */ /* 0x000e64000800017f */
[----:B-1----:R-:W-:Y:S05]  /*157a0*/  @!P0 BRA `(.L_x_12743) ;  /* 0x0000004c00848947 */ /* 0x002fea0003800000 */
.L_x_12899:
[----:B------:R-:W-:Y:S05]  /*157b0*/  BSYNC B3 ;  /* 0x0000000000037941 */ /* 0x000fea0003800000 */
.L_x_12742:
        /* <DEDUP_REMOVED lines=12> */
.L_x_12745:
[----:B------:R-:W-:Y:S05]  /*15880*/  BSYNC B3 ;  /* 0x0000000000037941 */ /* 0x000fea0003800000 */
.L_x_12744:
        /* <DEDUP_REMOVED lines=11> */
.L_x_12746:
        /* <DEDUP_REMOVED lines=15> */
.L_x_12900:
[----:B------:R-:W-:Y:S05]  /*15a30*/  BSYNC B3 ;  /* 0x0000000000037941 */ /* 0x000fea0003800000 */
.L_x_12747:
        /* <DEDUP_REMOVED lines=12> */
.L_x_12750:
[----:B------:R-:W-:Y:S05]  /*15b00*/  BSYNC B3 ;  /* 0x0000000000037941 */ /* 0x000fea0003800000 */
.L_x_12749:
        /* <DEDUP_REMOVED lines=11> */
.L_x_12751:
        /* <DEDUP_REMOVED lines=12> */
.L_x_12740:
[----:B------:R-:W-:Y:S05]  /*15c80*/  BSYNC B1 ;  /* 0x0000000000017941 */ /* 0x000fea0003800000 */
.L_x_12739:
[----:B------:R-:W2:Y:S01]  /*15c90*/  LDL.LU R0, [R1+0x24] ;  /* 0x0000240001007983 */ /* 0x000ea20000300800 */
[----:B------:R-:W-:Y:S02]  /*15ca0*/  IMAD.MOV.U32 R18, RZ, RZ, R5 ;  /* 0x000000ffff127224 */ /* 0x000fe400078e0005 */
[----:B------:R-:W-:Y:S02]  /*15cb0*/  IMAD.MOV.U32 R28, RZ, RZ, R10 ;  /* 0x000000ffff1c7224 */ /* 0x000fe400078e000a */
[----:B--2---:R-:W-:-:S07]  /*15cc0*/  VIADD R0, R0, 0xfffffffd ;  /* 0xfffffffd00007836 */ /* 0x004fce0000000000 */
.L_x_12738:
[----:B------:R-:W-:Y:S05]  /*15cd0*/  BSYNC B2 ;  /* 0x0000000000027941 */ /* 0x000fea0003800000 */
.L_x_12737:
[----:B------:R-:W-:Y:S01]  /*15ce0*/  VIADD R9, R9, 0xfffffffe ;  /* 0xfffffffe09097836 */ /* 0x000fe20000000000 */
[----:B------:R-:W-:-:S04]  /*15cf0*/  LOP3.LUT R4, RZ, R4, RZ, 0x33, !PT ;  /* 0x00000004ff047212 */ /* 0x000fc800078e33ff */
[----:B------:R-:W-:-:S13]  /*15d00*/  ISETP.NE.AND P0, PT, R9, R4, PT ;  /* 0x000000040900720c */ /* 0x000fda0003f05270 */
[----:B------:R-:W-:Y:S05]  /*15d10*/  @!P0 BRA `(.L_x_12736) ;  /* 0x0000000c00a88947 */ /* 0x000fea0003800000 */
[----:B------:R-:W-:-:S07]  /*15d20*/  IMAD.MOV.U32 R4, RZ, RZ, R19 ;  /* 0x000000ffff047224 */ /* 0x000fce00078e0013 */
.L_x_12778:
        /* <DEDUP_REMOVED lines=33> */
.L_x_12754:
[----:B------:R-:W-:Y:S01]  /*15f40*/  IMAD R2, R6, 0x8, R16 ;  /* 0x0000000806027824 */ /* 0x000fe200078e0210 */
[----:B------:R-:W-:Y:S01]  /*15f50*/  SHF.L.U32 R3, R7, 0x1f, RZ ;  /* 0x0000001f07037819 */ /* 0x000fe200000006ff */
[----:B------:R-:W-:Y:S03]  /*15f60*/  BSSY B2, `(.L_x_12755) ;  /* 0x0000003000027945 */ /* 0x000fe60003800000 */
[----:B------:R-:W1:Y:S02]  /*15f70*/  SYNCS.PHASECHK.TRANS64.TRYWAIT P0, [R2+URZ+0x30840], R3 ;  /* 0x03084003020075a7 */ /* 0x000e64000800017f */
[----:B-1----:R-:W-:Y:S05]  /*15f80*/  @!P0 BRA `(.L_x_12756) ;  /* 0x0000004400b48947 */ /* 0x002fea0003800000 */
.L_x_12901:
[----:B------:R-:W-:Y:S05]  /*15f90*/  BSYNC B2 ;  /* 0x0000000000027941 */ /* 0x000fea0003800000 */
.L_x_12755:
        /* <DEDUP_REMOVED lines=12> */
.L_x_12758:
[----:B------:R-:W-:Y:S05]  /*16060*/  BSYNC B2 ;  /* 0x0000000000027941 */ /* 0x000fea0003800000 */
.L_x_12757:
[----:B------:R-:W-:Y:S01]  /*16070*/  IMAD.MOV.U32 R5, RZ, RZ, RZ ;  /* 0x000000ffff057224 */ /* 0x000fe200078e00ff */
[----:B------:R-:W-:Y:S01]  /*16080*/  UIADD3 UR4, UP0, UR38, 0x370, URZ ;  /* 0x0000037026047890 */ /* 0x000fe2000ff1e03f */
[----:B-1----:R-:W-:Y:S01]  /*16090*/  IMAD R3, R6, 0x6000, R16 ;  /* 0x0000600006037824 */ /* 0x002fe200078e0210 */
[----:B------:R-:W-:Y:S01]  /*160a0*/  PLOP3.LUT P0, PT, PT, PT, PT, 0x80, 0x0 ;  /* 0x000000000000781c */ /* 0x000fe20003f0f070 */
[----:B------:R-:W-:Y:S01]  /*160b0*/  IMAD R10, R9, 0xc0, R26 ;  /* 0x000000c0090a7824 */ /* 0x000fe200078e021a */
[----:B------:R-:W-:Y:S01]  /*160c0*/  R2UR UR10, R5 ;  /* 0x00000000050a72ca */ /* 0x000fe200000e0000 */
[----:B------:R-:W-:Y:S01]  /*160d0*/  VIADD R3, R3, 0x12400 ;  /* 0x0001240003037836 */ /* 0x000fe20000000000 */
[----:B------:R-:W-:Y:S01]  /*160e0*/  IADD3 R2, R2, 0x30830, RZ ;  /* 0x0003083002027810 */ /* 0x000fe20007ffe0ff */
[----:B------:R-:W-:Y:S01]  /*160f0*/  UIADD3.X UR5, URZ, UR39, URZ, UP0, !UPT ;  /* 0x000000273f057290 */ /* 0x000fe200087fe43f */
[----:B------:R-:W-:Y:S01]  /*16100*/  UMOV UR6, 0x0 ;  /* 0x0000000000067882 */ /* 0x000fe20000000000 */
[----:B------:R-:W-:-:S10]  /*16110*/  UMOV UR7, 0x14f00000 ;  /* 0x14f0000000077882 */ /* 0x000fd40000000000 */
.L_x_12759:
        /* <DEDUP_REMOVED lines=15> */
.L_x_12902:
[----:B------:R-:W-:Y:S05]  /*16210*/  BSYNC B2 ;  /* 0x0000000000027941 */ /* 0x000fea0003800000 */
.L_x_12760:
        /* <DEDUP_REMOVED lines=11> */
.L_x_12763:
[----:B------:R-:W-:Y:S05]  /*162d0*/  BSYNC B2 ;  /* 0x0000000000027941 */ /* 0x000fea0003800000 */
.L_x_12762:
        /* <DEDUP_REMOVED lines=10> */
.L_x_12764:
        /* <DEDUP_REMOVED lines=12> */
.L_x_12753:
[----:B------:R-:W-:Y:S05]  /*16440*/  BSYNC B1 ;  /* 0x0000000000017941 */ /* 0x000fea0003800000 */
.L_x_12752:
        /* <DEDUP_REMOVED lines=33> */
.L_x_12767:
[----:B------:R-:W-:Y:S01]  /*16660*/  IMAD R2, R18, 0x8, R16 ;  /* 0x0000000812027824 */ /* 0x000fe200078e0210 */
[----:B------:R-:W-:Y:S01]  /*16670*/  SHF.L.U32 R3, R28, 0x1f, RZ ;  /* 0x0000001f1c037819 */ /* 0x000fe200000006ff */
[----:B------:R-:W-:Y:S03]  /*16680*/  BSSY B2, `(.L_x_12768) ;  /* 0x0000003000027945 */ /* 0x000fe60003800000 */
[----:B------:R-:W1:Y:S02]  /*16690*/  SYNCS.PHASECHK.TRANS64.TRYWAIT P0, [R2+URZ+0x30840], R3 ;  /* 0x03084003020075a7 */ /* 0x000e64000800017f */
[----:B-1----:R-:W-:Y:S05]  /*166a0*/  @!P0 BRA `(.L_x_12769) ;  /* 0x0000004000148947 */ /* 0x002fea0003800000 */
.L_x_12903:
[----:B------:R-:W-:Y:S05]  /*166b0*/  BSYNC B2 ;  /* 0x0000000000027941 */ /* 0x000fea0003800000 */
.L_x_12768:
        /* <DEDUP_REMOVED lines=12> */
.L_x_12771:
[----:B------:R-:W-:Y:S05]  /*16780*/  BSYNC B2 ;  /* 0x0000000000027941 */ /* 0x000fea0003800000 */
.L_x_12770:
[----:B-1----:R-:W-:Y:S01]  /*16790*/  IMAD.MOV.U32 R2, RZ, RZ, RZ ;  /* 0x000000ffff027224 */ /* 0x002fe200078e00ff */
        /* <DEDUP_REMOVED lines=11> */
.L_x_12772:
        /* <DEDUP_REMOVED lines=15> */
.L_x_12904:
[----:B------:R-:W-:Y:S05]  /*16940*/  BSYNC B2 ;  /* 0x0000000000027941 */ /* 0x000fea0003800000 */
.L_x_12773:
        /* <DEDUP_REMOVED lines=11> */
.L_x_12776:
[----:B------:R-:W-:Y:S05]  /*16a00*/  BSYNC B2 ;  /* 0x0000000000027941 */ /* 0x000fea0003800000 */
.L_x_12775:
        /* <DEDUP_REMOVED lines=10> */
.L_x_12777:
        /* <DEDUP_REMOVED lines=12> */
.L_x_12766:
[----:B------:R-:W-:Y:S05]  /*16b70*/  BSYNC B1 ;  /* 0x0000000000017941 */ /* 0x000fea0003800000 */
.L_x_12765:
[----:B------:R-:W2:Y:S01]  /*16b80*/  LDL R2, [R1+0xc] ;  /* 0x00000c0001027983 */ /* 0x000ea20000100800 */
[----:B------:R-:W-:Y:S01]  /*16b90*/  VIADD R0, R0, 0xfffffffe ;  /* 0xfffffffe00007836 */ /* 0x000fe20000000000 */
[----:B--2---:R-:W-:-:S13]  /*16ba0*/  ISETP.GT.AND P0, PT, R9, R2, PT ;  /* 0x000000020900720c */ /* 0x004fda0003f04270 */
[----:B------:R-:W-:Y:S05]  /*16bb0*/  @P0 BRA `(.L_x_12778) ;  /* 0xfffffff0005c0947 */ /* 0x000fea000383ffff */
.L_x_12736:
[----:B------:R-:W-:Y:S05]  /*16bc0*/  BSYNC B0 ;  /* 0x0000000000007941 */ /* 0x000fea0003800000 */
.L_x_12735:
        /* <DEDUP_REMOVED lines=17> */
.L_x_12780:
[----:B------:R-:W-:Y:S05]  /*16ce0*/  BSYNC B0 ;  /* 0x0000000000007941 */ /* 0x000fea0003800000 */
.L_x_12779:
        /* <DEDUP_REMOVED lines=10> */
.L_x_12905:
[----:B------:R-:W-:Y:S05]  /*16d90*/  BSYNC B1 ;  /* 0x0000000000017941 */ /* 0x000fea0003800000 */
.L_x_12783:
        /* <DEDUP_REMOVED lines=9> */
.L_x_12786:
[----:B------:R-:W-:Y:S05]  /*16e30*/  BSYNC B1 ;  /* 0x0000000000017941 */ /* 0x000fea0003800000 */
.L_x_12785:
        /* <DEDUP_REMOVED lines=10> */
.L_x_12787:
        /* <DEDUP_REMOVED lines=10> */
.L_x_12782:
[----:B------:R-:W-:Y:S05]  /*16f80*/  BSYNC B0 ;  /* 0x0000000000007941 */ /* 0x000fea0003800000 */
.L_x_12781:
[----:B------:R-:W-:-:S05]  /*16f90*/  VIADD R18, R18, 0x1 ;  /* 0x0000000112127836 */ /* 0x000fca0000000000 */
[----:B------:R-:W-:-:S04]  /*16fa0*/  ISETP.NE.AND P0, PT, R18, 0x2, PT ;  /* 0x000000021200780c */ /* 0x000fc80003f05270 */
[----:B------:R-:W-:Y:S02]  /*16fb0*/  SEL R3, RZ, 0x1, P0 ;  /* 0x00000001ff037807 */ /* 0x000fe40000000000 */
[----:B------:R-:W-:Y:S02]  /*16fc0*/  SEL R18, R18, RZ, P0 ;  /* 0x000000ff12127207 */ /* 0x000fe40000000000 */
[----:B------:R-:W-:-:S07]  /*16fd0*/  LOP3.LUT R28, R28, R3, RZ, 0x3c, !PT ;  /* 0x000000031c1c7212 */ /* 0x000fce00078e3cff */
.L_x_12717:
[----:B------:R-:W-:Y:S05]  /*16fe0*/  BSYNC B7 ;  /* 0x0000000000077941 */ /* 0x000fea0003800000 */
.L_x_12715:
        /* <DEDUP_REMOVED lines=12> */
.L_x_12788:
[----:B------:R-:W1:Y:S01]  /*170b0*/  S2R R0, SR_TID.X ;  /* 0x0000000000007919 */ /* 0x000e620000002100 */
[----:B------:R-:W-:Y:S01]  /*170c0*/  UMOV UR4, 0xffffffff ;  /* 0xffffffff00047882 */ /* 0x000fe20000000000 */
[----:B-1----:R-:W-:-:S04]  /*170d0*/  LOP3.LUT R9, R0, 0x1f, RZ, 0xc0, !PT ;  /* 0x0000001f00097812 */ /* 0x002fc800078ec0ff */
[----:B------:R-:W-:Y:S01]  /*170e0*/  ISETP.NE.AND P0, PT, R9, 0x1f, PT ;  /* 0x0000001f0900780c */ /* 0x000fe20003f05270 */
[----:B------:R-:W-:-:S12]  /*170f0*/  BRA.DIV UR4, `(.L_x_12790) ;  /* 0x0000003604bc7947 */ /* 0x000fd8000b800000 */
[----:B------:R-:W-:Y:S01]  /*17100*/  IADD3 R7, R27, R9, RZ ;  /* 0x000000091b077210 */ /* 0x000fe20007ffe0ff */
[----:B------:R-:W-:-:S03]  /*17110*/  ULDC UR4, c[0x0][0xc3c] ;  /* 0x00030f0000047ab9 */ /* 0x000fc60000000800 */
[----:B------:R-:W-:-:S13]  /*17120*/  ISETP.GE.OR P1, PT, R7, UR4, !P0 ;  /* 0x0000000407007c0c */ /* 0x000fda000c726670 */
[----:B------:R-:W1:Y:S08]  /*17130*/  @!P1 LDC.64 R2, c[0x0][0xc80] ;  /* 0x00032000ff029b82 */ /* 0x000e700000000a00 */
[----:B--2---:R-:W2:Y:S01]  /*17140*/  @!P1 LDC.64 R4, c[0x0][0xc78] ;  /* 0x00031e00ff049b82 */ /* 0x004ea20000000a00 */
[----:B-1----:R-:W-:-:S05]  /*17150*/  @!P1 IMAD.WIDE R2, R7, 0x4, R2 ;  /* 0x0000000407029825 */ /* 0x002fca00078e0202 */
        /* <DEDUP_REMOVED lines=11> */
[----:B-1----:R-:W-:-:S02]  /*17210*/  IMAD.MOV.U32 R24, RZ, RZ, RZ ;  /* 0x000000ffff187224 */ /* 0x002fc400078e00ff */
[----:B---3--:R-:W-:Y:S02]  /*17220*/  @!P1 IMAD.MOV.U32 R7, RZ, RZ, R8 ;  /* 0x000000ffff079224 */ /* 0x008fe400078e0008 */
[----:B--2---:R-:W-:Y:S01]  /*17230*/  @!P1 IMAD.MOV.U32 R4, RZ, RZ, R5 ;  /* 0x000000ffff049224 */ /* 0x004fe200078e0005 */
[----:B------:R-:W-:-:S03]  /*17240*/  ISETP.NE.AND P1, PT, R9, RZ, PT ;  /* 0x000000ff0900720c */ /* 0x000fc60003f25270 */
[----:B0-----:R-:W-:-:S05]  /*17250*/  IMAD R13, R4, R7, RZ ;  /* 0x00000007040d7224 */ /* 0x001fca00078e02ff */
        /* <DEDUP_REMOVED lines=16> */
.L_x_12915:
[----:B------:R-:W-:Y:S02]  /*17360*/  ULDC UR4, c[0x0][0xc38] ;  /* 0x00030e0000047ab9 */ /* 0x000fe40000000800 */
[----:B------:R-:W-:-:S04]  /*17370*/  IMAD.U32 R2, RZ, RZ, UR4 ;  /* 0x00000004ff027e24 */ /* 0x000fc8000f8e00ff */
[----:B-1----:R-:W-:-:S04]  /*17380*/  IMAD R5, R14, R2, RZ ;  /* 0x000000020e057224 */ /* 0x002fc800078e02ff */
[----:B------:R-:W-:-:S05]  /*17390*/  IMAD.IADD R6, R6, 0x1, R5 ;  /* 0x0000000106067824 */ /* 0x000fca00078e0205 */
[----:B------:R-:W-:-:S13]  /*173a0*/  ISETP.GT.AND P6, PT, R6, R0, PT ;  /* 0x000000000600720c */ /* 0x000fda0003fc4270 */
[----:B------:R-:W-:Y:S05]  /*173b0*/  @P6 BRA `(.L_x_12791) ;  /* 0x0000000000a46947 */ /* 0x000fea0003800000 */
.L_x_12794:
        /* <DEDUP_REMOVED lines=35> */
.L_x_12923:
[----:B------:R-:W-:Y:S02]  /*175f0*/  ULDC UR4, c[0x0][0xc38] ;  /* 0x00030e0000047ab9 */ /* 0x000fe40000000800 */
[----:B------:R-:W-:-:S04]  /*17600*/  IMAD.U32 R2, RZ, RZ, UR4 ;  /* 0x00000004ff027e24 */ /* 0x000fc8000f8e00ff */
[----:B-1----:R-:W-:-:S04]  /*17610*/  IMAD R5, R14, R2, RZ ;  /* 0x000000020e057224 */ /* 0x002fc800078e02ff */
[----:B------:R-:W-:-:S05]  /*17620*/  IMAD.IADD R6, R5, 0x1, R6 ;  /* 0x0000000105067824 */ /* 0x000fca00078e0206 */
[----:B------:R-:W-:-:S13]  /*17630*/  ISETP.GT.AND P6, PT, R6, R0, PT ;  /* 0x000000000600720c */ /* 0x000fda0003fc4270 */
[----:B------:R-:W-:Y:S05]  /*17640*/  @!P6 BRA `(.L_x_12794) ;  /* 0xfffffffc005ce947 */ /* 0x000fea000383ffff */
.L_x_12791:
        /* <DEDUP_REMOVED lines=9> */
.L_x_12928:
[----:B------:R-:W-:-:S13]  /*176e0*/  ISETP.NE.AND P0, PT, R8, RZ, PT ;  /* 0x000000ff0800720c */ /* 0x000fda0003f05270 */
[----:B------:R-:W-:Y:S05]  /*176f0*/  @!P0 BRA `(.L_x_12796) ;  /* 0x0000000000108947 */ /* 0x000fea0003800000 */
[----:B------:R-:W-:Y:S01]  /*17700*/  UMOV UR4, 0xffffffff ;  /* 0xffffffff00047882 */ /* 0x000fe20000000000 */
[----:B------:R-:W-:Y:S02]  /*17710*/  VIADD R12, R5, 0xffffffff ;  /* 0xffffffff050c7836 */ /* 0x000fe40000000000 */
[----:B------:R-:W-:Y:S05]  /*17720*/  BRA.DIV UR4, `(.L_x_12797) ;  /* 0x0000003a04807947 */ /* 0x000fea000b800000 */
[----:B------:R4:W0:Y:S02]  /*17730*/  SHFL.IDX PT, R24, R3, R12, 0x1f ;  /* 0x00001f0c03187589 */ /* 0x00082400000e0000 */
.L_x_12796:
        /* <DEDUP_REMOVED lines=36> */
[----:B------:R-:W-:Y:S02]  /*17980*/  @!P2 IADD3 R9, -R9, RZ, RZ ;  /* 0x000000ff0909a210 */ /* 0x000fe40007ffe1ff */
        /* <DEDUP_REMOVED lines=21> */
.L_x_12792:
[----:B------:R-:W-:Y:S01]  /*17ae0*/  UMOV UR4, URZ ;  /* 0x0000003f00047c82 */ /* 0x000fe20008000000 */
[----:B------:R-:W-:Y:S01]  /*17af0*/  UMOV UR5, URZ ;  /* 0x0000003f00057c82 */ /* 0x000fe20008000000 */
[----:B------:R-:W-:Y:S01]  /*17b00*/  ULDC UR6, c[0x0][0xc3c] ;  /* 0x00030f0000067ab9 */ /* 0x000fe20000000800 */
[----:B------:R-:W-:Y:S02]  /*17b10*/  IMAD.MOV.U32 R24, RZ, RZ, R0 ;  /* 0x000000ffff187224 */ /* 0x000fe400078e0000 */
[----:B------:R-:W-:Y:S02]  /*17b20*/  IMAD.U32 R25, RZ, RZ, UR4 ;  /* 0x00000004ff197e24 */ /* 0x000fe4000f8e00ff */
[----:B------:R-:W-:Y:S02]  /*17b30*/  IMAD.U32 R26, RZ, RZ, UR5 ;  /* 0x00000005ff1a7e24 */ /* 0x000fe4000f8e00ff */
[----:B------:R-:W-:-:S07]  /*17b40*/  IMAD.U32 R27, RZ, RZ, UR6 ;  /* 0x00000006ff1b7e24 */ /* 0x000fce000f8e00ff */
.L_x_12798:
        /* <DEDUP_REMOVED lines=10> */
.L_x_12789:
[----:B------:R-:W-:Y:S02]  /*17bf0*/  ULDC UR4, c[0x0][0xc3c] ;  /* 0x00030f0000047ab9 */ /* 0x000fe40000000800 */
[----:B----4-:R-:W-:-:S13]  /*17c00*/  ISETP.GE.AND P0, PT, R27, UR4, PT ;  /* 0x000000041b007c0c */ /* 0x010fda000bf06270 */
[----:B------:R-:W-:Y:S05]  /*17c10*/  @!P0 BRA `(.L_x_12799) ;  /* 0xffffffa400648947 */ /* 0x000fea000383ffff */
[----:B------:R-:W-:Y:S05]  /*17c20*/  BSYNC B8 ;  /* 0x0000000000087941 */ /* 0x000fea0003800000 */
.L_x_12675:
[----:B0-----:R-:W4:Y:S01]  /*17c30*/  LDL.LU R0, [R1+0x38] ;  /* 0x0000380001007983 */ /* 0x001f220000300800 */
[----:B------:R-:W-:Y:S01]  /*17c40*/  BSSY B0, `(.L_x_12800) ;  /* 0x000000b000007945 */ /* 0x000fe20003800000 */
[----:B-12---:R-:W0:Y:S01]  /*17c50*/  S2R R5, SR_CgaCtaId ;  /* 0x0000000000057919 */ /* 0x006e220000008800 */
        /* <DEDUP_REMOVED lines=9> */
.L_x_12931:
[----:B------:R-:W-:Y:S05]  /*17cf0*/  BSYNC B0 ;  /* 0x0000000000007941 */ /* 0x000fea0003800000 */
.L_x_12800:
[----:B------:R-:W-:-:S03]  /*17d00*/  UMOV UR4, 0xffffffff ;  /* 0xffffffff00047882 */ /* 0x000fc60000000000 */
[----:B------:R-:W-:Y:S05]  /*17d10*/  BRA.DIV UR4, `(.L_x_12802) ;  /* 0x0000003604407947 */ /* 0x000fea000b800000 */
[----:B0-----:R-:W0:Y:S02]  /*17d20*/  S2R R0, SR_TID.X ;  /* 0x0000000000007919 */ /* 0x001e240000002100 */
[----:B0-----:R-:W-:-:S04]  /*17d30*/  SHF.R.U32.HI R0, RZ, 0x5, R0 ;  /* 0x00000005ff007819 */ /* 0x001fc80000011600 */
[----:B------:R-:W-:-:S05]  /*17d40*/  LOP3.LUT R0, R0, 0x3, RZ, 0xc0, !PT ;  /* 0x0000000300007812 */ /* 0x000fca00078ec0ff */
[----:B------:R0:W1:Y:S02]  /*17d50*/  SHFL.IDX PT, R14, R0, RZ, 0x1f ;  /* 0x00001fff000e7589 */ /* 0x00006400000e0000 */
.L_x_12934:
[----:B-1----:R-:W-:-:S13]  /*17d60*/  ISETP.NE.AND P0, PT, R14, RZ, PT ;  /* 0x000000ff0e00720c */ /* 0x002fda0003f05270 */
[----:B------:R-:W-:Y:S05]  /*17d70*/  @P0 BRA `(.L_x_12537) ;  /* 0x0000000000880947 */ /* 0x000fea0003800000 */
[----:B------:R-:W-:-:S03]  /*17d80*/  UMOV UR4, 0xffffffff ;  /* 0xffffffff00047882 */ /* 0x000fc60000000000 */
[----:B------:R-:W-:Y:S05]  /*17d90*/  BRA.DIV UR4, `(.L_x_12803) ;  /* 0x0000003604547947 */ /* 0x000fea000b800000 */
[----:B------:R-:W-:-:S13]  /*17da0*/  ELECT P6, URZ, PT ;  /* 0x00000000003f782f */ /* 0x000fda00038c0000 */
.L_x_12937:
[----:B------:R-:W-:Y:S05]  /*17db0*/  @!P6 BRA `(.L_x_12537) ;  /* 0x000000000078e947 */ /* 0x000fea0003800000 */
[----:B0-----:R-:W2:Y:S02]  /*17dc0*/  LDL.LU R0, [R1+0x50] ;  /* 0x0000500001007983 */ /* 0x001ea40000300800 */
[----:B--2---:R-:W-:-:S04]  /*17dd0*/  LOP3.LUT R0, R0, 0x2, RZ, 0xfc, !PT ;  /* 0x0000000200007812 */ /* 0x004fc800078efcff */
[----:B------:R-:W-:-:S13]  /*17de0*/  ISETP.NE.AND P2, PT, R0, 0x3, PT ;  /* 0x000000030000780c */ /* 0x000fda0003f45270 */
[----:B------:R-:W-:Y:S05]  /*17df0*/  @!P2 BRA `(.L_x_12804) ;  /* 0x000000000004a947 */ /* 0x000fea0003800000 */
[----:B------:R-:W-:Y:S01]  /*17e00*/  BPT.TRAP 0x1 ;  /* 0x000000040000795c */ /* 0x000fe20000300000 */
.L_x_12804:
        /* <DEDUP_REMOVED lines=12> */
.L_x_12938:
[----:B------:R-:W1:Y:S02]  /*17ed0*/  SYNCS.PHASECHK.TRANS64.TRYWAIT P0, [R3+URZ], R0 ;  /* 0x00000000030075a7 */ /* 0x000e64000800017f */
[----:B-1----:R-:W-:Y:S05]  /*17ee0*/  @!P0 BRA `(.L_x_12806) ;  /* 0x0000003400348947 */ /* 0x002fea0003800000 */
.L_x_12939:
[----:B------:R-:W-:Y:S05]  /*17ef0*/  @!P2 BRA `(.L_x_12807) ;  /* 0x000000000004a947 */ /* 0x000fea0003800000 */
[----:B------:R-:W-:Y:S01]  /*17f00*/  BPT.TRAP 0x1 ;  /* 0x000000040000795c */ /* 0x000fe20000300000 */
.L_x_12807:
[----:B-1----:R-:W-:-:S04]  /*17f10*/  VIADD R3, R9, 0x30860 ;  /* 0x0003086009037836 */ /* 0x002fc80000000000 */
[----:B------:R-:W-:-:S04]  /*17f20*/  IMAD R5, R18, 0x8, R3 ;  /* 0x0000000812057824 */ /* 0x000fc800078e0203 */
[----:B------:R-:W1:Y:S02]  /*17f30*/  SYNCS.PHASECHK.TRANS64.TRYWAIT P0, [R5+URZ], R2 ;  /* 0x00000002050075a7 */ /* 0x000e64000800017f */
[----:B-1----:R-:W-:Y:S05]  /*17f40*/  @!P0 BRA `(.L_x_12808) ;  /* 0x0000003400308947 */ /* 0x002fea0003800000 */
.L_x_12940:
[----:B------:R-:W-:-:S07]  /*17f50*/  IMAD R3, R4, 0x8, R3 ;  /* 0x0000000804037824 */ /* 0x000fce00078e0203 */
.L_x_12809:
[----:B--2---:R2:W4:Y:S02]  /*17f60*/  SYNCS.PHASECHK.TRANS64.TRYWAIT P0, [R3+URZ], R0 ;  /* 0x00000000030075a7 */ /* 0x004524000800017f */
[----:B----4-:R-:W-:Y:S05]  /*17f70*/  @!P0 NANOSLEEP.SYNCS 0x989680 ;  /* 0x009896800000895d */ /* 0x010fea0003900000 */
[----:B------:R-:W4:Y:S02]  /*17f80*/  @!P0 SYNCS.PHASECHK.TRANS64 P0, [R3+URZ], R0 ;  /* 0x00000000030085a7 */ /* 0x000f24000800007f */
[----:B----4-:R-:W-:Y:S05]  /*17f90*/  @!P0 BRA `(.L_x_12809) ;  /* 0xfffffffc00f08947 */ /* 0x010fea000383ffff */
.L_x_12537:
[----:B------:R-:W-:Y:S05]  /*17fa0*/  BSYNC B9 ;  /* 0x0000000000097941 */ /* 0x000fea0003800000 */
.L_x_12534:
[----:B------:R-:W-:Y:S05]  /*17fb0*/  EXIT ;  /* 0x000000000000794d */ /* 0x000fea0003800000 */
.L_x_12557:
[----:B0-----:R0:W1:Y:S02]  /*17fc0*/  SYNCS.PHASECHK.TRANS64.TRYWAIT P6, [R82+URZ+0x30890], R94 ;  /* 0x0308905e520075a7 */ /* 0x00106400080c017f */
[----:B-1----:R-:W-:Y:S05]  /*17fd0*/  @!P6 NANOSLEEP.SYNCS 0x989680 ;  /* 0x009896800000e95d */ /* 0x002fea0003900000 */
[----:B------:R-:W1:Y:S02]  /*17fe0*/  @!P6 SYNCS.PHASECHK.TRANS64 P6, [R82+URZ+0x30890], R94 ;  /* 0x0308905e5200e5a7 */ /* 0x000e6400080c007f */
[----:B-1----:R-:W-:Y:S05]  /*17ff0*/  @!P6 BRA `(.L_x_12557) ;  /* 0xfffffffc00f0e947 */ /* 0x002fea000383ffff */
[----:B------:R-:W-:Y:S05]  /*18000*/  BRA `(.L_x_12810) ;  /* 0xfffffeac00cc7947 */ /* 0x000fea000383ffff */
.L_x_12577:
[----:B0-----:R0:W1:Y:S02]  /*18010*/  SYNCS.PHASECHK.TRANS64.TRYWAIT P5, [R82+URZ+0x30890], R94 ;  /* 0x0308905e520075a7 */ /* 0x00106400080a017f */
[----:B-1----:R-:W-:Y:S05]  /*18020*/  @!P5 NANOSLEEP.SYNCS 0x989680 ;  /* 0x009896800000d95d */ /* 0x002fea0003900000 */
[----:B------:R-:W1:Y:S02]  /*18030*/  @!P5 SYNCS.PHASECHK.TRANS64 P5, [R82+URZ+0x30890], R94 ;  /* 0x0308905e5200d5a7 */ /* 0x000e6400080a007f */
[----:B-1----:R-:W-:Y:S05]  /*18040*/  @!P5 BRA `(.L_x_12577) ;  /* 0xfffffffc00f0d947 */ /* 0x002fea000383ffff */
[----:B------:R-:W-:Y:S05]  /*18050*/  BRA `(.L_x_12811) ;  /* 0xfffffec000987947 */ /* 0x000fea000383ffff */
.L_x_12586:
[----:B0-----:R0:W1:Y:S02]  /*18060*/  SYNCS.PHASECHK.TRANS64.TRYWAIT P4, [R82+URZ+0x30890], R94 ;  /* 0x0308905e520075a7 */ /* 0x001064000808017f */
[----:B-1----:R-:W-:Y:S05]  /*18070*/  @!P4 NANOSLEEP.SYNCS 0x989680 ;  /* 0x009896800000c95d */ /* 0x002fea0003900000 */
[----:B------:R-:W1:Y:S02]  /*18080*/  @!P4 SYNCS.PHASECHK.TRANS64 P4, [R82+URZ+0x30890], R94 ;  /* 0x0308905e5200c5a7 */ /* 0x000e64000808007f */
[----:B-1----:R-:W-:Y:S05]  /*18090*/  @!P4 BRA `(.L_x_12586) ;  /* 0xfffffffc00f0c947 */ /* 0x002fea000383ffff */
[----:B------:R-:W-:Y:S05]  /*180a0*/  BRA `(.L_x_12812) ;  /* 0xfffffed000fc7947 */ /* 0x000fea000383ffff */
.L_x_12592:
[----:B--2---:R2:W3:Y:S02]  /*180b0*/  SYNCS.PHASECHK.TRANS64.TRYWAIT P3, [R82+URZ+0x308b0], R94 ;  /* 0x0308b05e520075a7 */ /* 0x0044e4000806017f */
[----:B---3--:R-:W-:Y:S05]  /*180c0*/  @!P3 NANOSLEEP.SYNCS 0x989680 ;  /* 0x009896800000b95d */ /* 0x008fea0003900000 */
[----:B------:R-:W3:Y:S02]  /*180d0*/  @!P3 SYNCS.PHASECHK.TRANS64 P3, [R82+URZ+0x308b0], R94 ;  /* 0x0308b05e5200b5a7 */ /* 0x000ee4000806007f */
[----:B---3--:R-:W-:Y:S05]  /*180e0*/  @!P3 BRA `(.L_x_12592) ;  /* 0xfffffffc00f0b947 */ /* 0x008fea000383ffff */
[----:B------:R-:W-:Y:S05]  /*180f0*/  BRA `(.L_x_12813) ;  /* 0xfffffed400907947 */ /* 0x000fea000383ffff */
.L_x_12602:
[----:B------:R-:W1:Y:S01]  /*18100*/  S2R R0, SR_TID.X ;  /* 0x0000000000007919 */ /* 0x000e620000002100 */
[----:B------:R-:W-:Y:S01]  /*18110*/  BSSY B0, `(.L_x_12814) ;  /* 0x000000c000007945 */ /* 0x000fe20003800000 */
[----:B------:R-:W-:Y:S02]  /*18120*/  IMAD.MOV.U32 R12, RZ, RZ, RZ ;  /* 0x000000ffff0c7224 */ /* 0x000fe400078e00ff */
[----:B------:R-:W-:Y:S02]  /*18130*/  IMAD.MOV.U32 R11, RZ, RZ, 0x1f ;  /* 0x0000001fff0b7424 */ /* 0x000fe400078e00ff */
[----:B------:R-:W-:Y:S02]  /*18140*/  IMAD.MOV.U32 R15, RZ, RZ, -0x1 ;  /* 0xffffffffff0f7424 */ /* 0x000fe400078e00ff */
[----:B-1----:R-:W-:-:S05]  /*18150*/  VIADD R4, R0, 0xffffff80 ;  /* 0xffffff8000047836 */ /* 0x002fca0000000000 */
[----:B------:R-:W-:-:S04]  /*18160*/  SHF.R.S32.HI R0, RZ, 0x1f, R4 ;  /* 0x0000001fff007819 */ /* 0x000fc80000011404 */
[----:B------:R-:W-:-:S04]  /*18170*/  LEA.HI R0, R0, R4, RZ, 0x7 ;  /* 0x0000000400007211 */ /* 0x000fc800078f38ff */
[----:B------:R-:W-:-:S05]  /*18180*/  SHF.R.S32.HI R0, RZ, 0x7, R0 ;  /* 0x00000007ff007819 */ /* 0x000fca0000011400 */
[----:B0-----:R-:W-:-:S07]  /*18190*/  IMAD.MOV.U32 R13, RZ, RZ, R0 ;  /* 0x000000ffff0d7224 */ /* 0x001fce00078e0000 */
[----:B-----5:R-:W-:Y:S05]  /*181a0*/  WARPSYNC.COLLECTIVE R15, `(.L_x_12815) ;  /* 0x000000000f087348 */ /* 0x020fea0003c00000 */
[----:B------:R0:W1:Y:S02]  /*181b0*/  SHFL.IDX P6, R14, R13, R12, R11 ;  /* 0x0000000c0d0e7389 */ /* 0x00006400000c000b */
[----:B01---5:R-:W-:Y:S01]  /*181c0*/  ENDCOLLECTIVE ;  /* 0x000000000000791b */ /* 0x023fe20003800000 */
.L_x_12815:
[----:B------:R-:W-:Y:S05]  /*181d0*/  BSYNC B0 ;  /* 0x0000000000007941 */ /* 0x000fea0003800000 */
.L_x_12814:
[----:B------:R0:W-:Y:S01]  /*181e0*/  STL [R1+0x40], R14 ;  /* 0x0000400e01007387 */ /* 0x0001e20000100800 */
[----:B------:R-:W-:Y:S05]  /*181f0*/  BRA `(.L_x_12816) ;  /* 0xfffffedc00707947 */ /* 0x000fea000383ffff */
.L_x_12614:
        /* <DEDUP_REMOVED lines=8> */
.L_x_12818:
[----:B------:R-:W-:Y:S05]  /*18280*/  BSYNC B1 ;  /* 0x0000000000017941 */ /* 0x000fea0003800000 */
.L_x_12817:
[----:B------:R-:W-:Y:S01]  /*18290*/  IMAD.MOV.U32 R13, RZ, RZ, R25 ;  /* 0x000000ffff0d7224 */ /* 0x000fe200078e0019 */
[----:B------:R-:W-:Y:S01]  /*182a0*/  MOV R15, 0xffffffff ;  /* 0xffffffff000f7802 */ /* 0x000fe20000000f00 */
[----:B------:R-:W-:Y:S02]  /*182b0*/  IMAD.MOV.U32 R12, RZ, RZ, RZ ;  /* 0x000000ffff0c7224 */ /* 0x000fe400078e00ff */
[----:B------:R-:W-:Y:S02]  /*182c0*/  IMAD.MOV.U32 R11, RZ, RZ, 0x1c1f ;  /* 0x00001c1fff0b7424 */ /* 0x000fe400078e00ff */
[----:B------:R-:W-:-:S07]  /*182d0*/  IMAD.MOV.U32 R3, RZ, RZ, R14 ;  /* 0x000000ffff037224 */ /* 0x000fce00078e000e */
[----:B------:R-:W-:Y:S05]  /*182e0*/  WARPSYNC.COLLECTIVE R15, `(.L_x_12819) ;  /* 0x000000000f087348 */ /* 0x000fea0003c00000 */
[----:B------:R0:W1:Y:S02]  /*182f0*/  SHFL.IDX P6, R14, R13, R12, R11 ;  /* 0x0000000c0d0e7389 */ /* 0x00006400000c000b */
[----:B01----:R-:W-:Y:S01]  /*18300*/  ENDCOLLECTIVE ;  /* 0x000000000000791b */ /* 0x003fe20003800000 */
.L_x_12819:
[----:B------:R-:W-:Y:S02]  /*18310*/  IMAD.MOV.U32 R13, RZ, RZ, R28 ;  /* 0x000000ffff0d7224 */ /* 0x000fe400078e001c */
[----:B------:R-:W-:-:S07]  /*18320*/  IMAD.MOV.U32 R0, RZ, RZ, R14 ;  /* 0x000000ffff007224 */ /* 0x000fce00078e000e */
[----:B------:R-:W-:Y:S05]  /*18330*/  WARPSYNC.COLLECTIVE R15, `(.L_x_12820) ;  /* 0x000000000f087348 */ /* 0x000fea0003c00000 */
[----:B------:R0:W1:Y:S02]  /*18340*/  SHFL.IDX P6, R14, R13, R12, R11 ;  /* 0x0000000c0d0e7389 */ /* 0x00006400000c000b */
[----:B01----:R-:W-:Y:S01]  /*18350*/  ENDCOLLECTIVE ;  /* 0x000000000000791b */ /* 0x003fe20003800000 */
.L_x_12820:
[----:B------:R-:W-:Y:S02]  /*18360*/  IMAD.MOV.U32 R13, RZ, RZ, R27 ;  /* 0x000000ffff0d7224 */ /* 0x000fe400078e001b */
[----:B------:R-:W-:-:S07]  /*18370*/  IMAD.MOV.U32 R5, RZ, RZ, R14 ;  /* 0x000000ffff057224 */ /* 0x000fce00078e000e */
[----:B------:R-:W-:Y:S05]  /*18380*/  WARPSYNC.COLLECTIVE R15, `(.L_x_12821) ;  /* 0x000000000f087348 */ /* 0x000fea0003c00000 */
[----:B------:R0:W1:Y:S02]  /*18390*/  SHFL.IDX P6, R14, R13, R12, R11 ;  /* 0x0000000c0d0e7389 */ /* 0x00006400000c000b */
[----:B01----:R-:W-:Y:S01]  /*183a0*/  ENDCOLLECTIVE ;  /* 0x000000000000791b */ /* 0x003fe20003800000 */
.L_x_12821:
[----:B------:R-:W-:Y:S05]  /*183b0*/  BRA `(.L_x_12822) ;  /* 0xfffffee000887947 */ /* 0x000fea000383ffff */
.L_x_12618:
[----:B0-----:R0:W1:Y:S02]  /*183c0*/  SYNCS.PHASECHK.TRANS64.TRYWAIT P0, [R2+URZ+0x30800], R27 ;  /* 0x0308001b020075a7 */ /* 0x001064000800017f */
[----:B-1----:R-:W-:Y:S05]  /*183d0*/  @!P0 NANOSLEEP.SYNCS 0x989680 ;  /* 0x009896800000895d */ /* 0x002fea0003900000 */
[----:B------:R-:W1:Y:S02]  /*183e0*/  @!P0 SYNCS.PHASECHK.TRANS64 P0, [R2+URZ+0x30800], R27 ;  /* 0x0308001b020085a7 */ /* 0x000e64000800007f */
[----:B-1----:R-:W-:Y:S05]  /*183f0*/  @!P0 BRA `(.L_x_12618) ;  /* 0xfffffffc00f08947 */ /* 0x002fea000383ffff */
[----:B------:R-:W-:Y:S05]  /*18400*/  BRA `(.L_x_12823) ;  /* 0xfffffee400b87947 */ /* 0x000fea000383ffff */
.L_x_12626:
        /* <DEDUP_REMOVED lines=8> */
.L_x_12825:
[----:B------:R-:W-:Y:S05]  /*18490*/  BSYNC B1 ;  /* 0x0000000000017941 */ /* 0x000fea0003800000 */
.L_x_12824:
        /* <DEDUP_REMOVED lines=8> */
.L_x_12826:
[----:B------:R-:W-:Y:S02]  /*18520*/  IMAD.MOV.U32 R13, RZ, RZ, R28 ;  /* 0x000000ffff0d7224 */ /* 0x000fe400078e001c */
[----:B------:R-:W-:-:S07]  /*18530*/  IMAD.MOV.U32 R3, RZ, RZ, R14 ;  /* 0x000000ffff037224 */ /* 0x000fce00078e000e */
[----:B------:R-:W-:Y:S05]  /*18540*/  WARPSYNC.COLLECTIVE R15, `(.L_x_12827) ;  /* 0x000000000f087348 */ /* 0x000fea0003c00000 */
[----:B------:R0:W1:Y:S02]  /*18550*/  SHFL.IDX P6, R14, R13, R12, R11 ;  /* 0x0000000c0d0e7389 */ /* 0x00006400000c000b */
[----:B01----:R-:W-:Y:S01]  /*18560*/  ENDCOLLECTIVE ;  /* 0x000000000000791b */ /* 0x003fe20003800000 */
.L_x_12827:
[----:B------:R-:W-:Y:S02]  /*18570*/  IMAD.MOV.U32 R13, RZ, RZ, R27 ;  /* 0x000000ffff0d7224 */ /* 0x000fe400078e001b */
[----:B------:R-:W-:-:S07]  /*18580*/  IMAD.MOV.U32 R20, RZ, RZ, R14 ;  /* 0x000000ffff147224 */ /* 0x000fce00078e000e */
[----:B------:R-:W-:Y:S05]  /*18590*/  WARPSYNC.COLLECTIVE R15, `(.L_x_12828) ;  /* 0x000000000f087348 */ /* 0x000fea0003c00000 */
[----:B------:R0:W1:Y:S02]  /*185a0*/  SHFL.IDX P6, R14, R13, R12, R11 ;  /* 0x0000000c0d0e7389 */ /* 0x00006400000c000b */
[----:B01----:R-:W-:Y:S01]  /*185b0*/  ENDCOLLECTIVE ;  /* 0x000000000000791b */ /* 0x003fe20003800000 */
.L_x_12828:
[----:B------:R-:W-:Y:S05]  /*185c0*/  BRA `(.L_x_12829) ;  /* 0xfffffef000287947 */ /* 0x000fea000383ffff */
.L_x_12630:
[----:B0-----:R0:W1:Y:S02]  /*185d0*/  SYNCS.PHASECHK.TRANS64.TRYWAIT P1, [R2+URZ+0x30800], R27 ;  /* 0x0308001b020075a7 */ /* 0x001064000802017f */
[----:B-1----:R-:W-:Y:S05]  /*185e0*/  @!P1 NANOSLEEP.SYNCS 0x989680 ;  /* 0x009896800000995d */ /* 0x002fea0003900000 */
[----:B------:R-:W1:Y:S02]  /*185f0*/  @!P1 SYNCS.PHASECHK.TRANS64 P1, [R2+URZ+0x30800], R27 ;  /* 0x0308001b020095a7 */ /* 0x000e64000802007f */
[----:B-1----:R-:W-:Y:S05]  /*18600*/  @!P1 BRA `(.L_x_12630) ;  /* 0xfffffffc00f09947 */ /* 0x002fea000383ffff */
[----:B------:R-:W-:Y:S05]  /*18610*/  BRA `(.L_x_12830) ;  /* 0xfffffef4000c7947 */ /* 0x000fea000383ffff */
.L_x_12636:
[----:B-1----:R1:W3:Y:S02]  /*18620*/  SYNCS.PHASECHK.TRANS64.TRYWAIT P1, [R8+URZ+0x30830], R3 ;  /* 0x03083003080075a7 */ /* 0x0022e4000802017f */
[----:B---3--:R-:W-:Y:S05]  /*18630*/  @!P1 NANOSLEEP.SYNCS 0x989680 ;  /* 0x009896800000995d */ /* 0x008fea0003900000 */
[----:B------:R-:W3:Y:S02]  /*18640*/  @!P1 SYNCS.PHASECHK.TRANS64 P1, [R8+URZ+0x30830], R3 ;  /* 0x03083003080095a7 */ /* 0x000ee4000802007f */
[----:B---3--:R-:W-:Y:S05]  /*18650*/  @!P1 BRA `(.L_x_12636) ;  /* 0xfffffffc00f09947 */ /* 0x008fea000383ffff */
[----:B------:R-:W-:Y:S05]  /*18660*/  BRA `(.L_x_12635) ;  /* 0xffffff00005c7947 */ /* 0x000fea000383ffff */
.L_x_12642:
[----:B-1----:R1:W2:Y:S02]  /*18670*/  SYNCS.PHASECHK.TRANS64.TRYWAIT P3, [R0+URZ+0x30830], R3 ;  /* 0x03083003000075a7 */ /* 0x0022a4000806017f */
[----:B--2---:R-:W-:Y:S05]  /*18680*/  @!P3 NANOSLEEP.SYNCS 0x989680 ;  /* 0x009896800000b95d */ /* 0x004fea0003900000 */
[----:B------:R-:W2:Y:S02]  /*18690*/  @!P3 SYNCS.PHASECHK.TRANS64 P3, [R0+URZ+0x30830], R3 ;  /* 0x030830030000b5a7 */ /* 0x000ea4000806007f */
[----:B--2---:R-:W-:Y:S05]  /*186a0*/  @!P3 BRA `(.L_x_12642) ;  /* 0xfffffffc00f0b947 */ /* 0x004fea000383ffff */
[----:B------:R-:W-:Y:S05]  /*186b0*/  BRA `(.L_x_12641) ;  /* 0xffffff30002c7947 */ /* 0x000fea000383ffff */
.L_x_12647:
[----:B-1----:R1:W2:Y:S02]  /*186c0*/  SYNCS.PHASECHK.TRANS64.TRYWAIT P2, [R3+URZ+0x30850], R0 ;  /* 0x03085000030075a7 */ /* 0x0022a4000804017f */
[----:B--2---:R-:W-:Y:S05]  /*186d0*/  @!P2 NANOSLEEP.SYNCS 0x989680 ;  /* 0x009896800000a95d */ /* 0x004fea0003900000 */
[----:B------:R-:W2:Y:S02]  /*186e0*/  @!P2 SYNCS.PHASECHK.TRANS64 P2, [R3+URZ+0x30850], R0 ;  /* 0x030850000300a5a7 */ /* 0x000ea4000804007f */
[----:B--2---:R-:W-:Y:S05]  /*186f0*/  @!P2 BRA `(.L_x_12647) ;  /* 0xfffffffc00f0a947 */ /* 0x004fea000383ffff */
[----:B------:R-:W-:Y:S05]  /*18700*/  BRA `(.L_x_12646) ;  /* 0xffffff3400007947 */ /* 0x000fea000383ffff */
.L_x_12652:
[----:B-1----:R1:W2:Y:S02]  /*18710*/  SYNCS.PHASECHK.TRANS64.TRYWAIT P0, [R13+URZ+0x30850], R4 ;  /* 0x030850040d0075a7 */ /* 0x0022a4000800017f */
[----:B--2---:R-:W-:Y:S05]  /*18720*/  @!P0 NANOSLEEP.SYNCS 0x989680 ;  /* 0x009896800000895d */ /* 0x004fea0003900000 */
[----:B------:R-:W2:Y:S02]  /*18730*/  @!P0 SYNCS.PHASECHK.TRANS64 P0, [R13+URZ+0x30850], R4 ;  /* 0x030850040d0085a7 */ /* 0x000ea4000800007f */
[----:B--2---:R-:W-:Y:S05]  /*18740*/  @!P0 BRA `(.L_x_12652) ;  /* 0xfffffffc00f08947 */ /* 0x004fea000383ffff */
[----:B------:R-:W-:Y:S05]  /*18750*/  BRA `(.L_x_12651) ;  /* 0xffffff5c00307947 */ /* 0x000fea000383ffff */
.L_x_12657:
[----:B------:R-:W-:Y:S02]  /*18760*/  IMAD.MOV.U32 R13, RZ, RZ, R41 ;  /* 0x000000ffff0d7224 */ /* 0x000fe400078e0029 */
[----:B------:R-:W-:Y:S02]  /*18770*/  IMAD.MOV.U32 R12, RZ, RZ, RZ ;  /* 0x000000ffff0c7224 */ /* 0x000fe400078e00ff */
[----:B------:R-:W-:Y:S02]  /*18780*/  IMAD.MOV.U32 R11, RZ, RZ, 0x181f ;  /* 0x0000181fff0b7424 */ /* 0x000fe400078e00ff */
[----:B------:R-:W-:Y:S02]  /*18790*/  IMAD.MOV.U32 R15, RZ, RZ, -0x1 ;  /* 0xffffffffff0f7424 */ /* 0x000fe400078e00ff */
[----:B------:R-:W-:-:S07]  /*187a0*/  IMAD R42, R73, 0xc0, R62 ;  /* 0x000000c0492a7824 */ /* 0x000fce00078e023e */
[----:B0----5:R-:W-:Y:S05]  /*187b0*/  WARPSYNC.COLLECTIVE R15, `(.L_x_12831) ;  /* 0x000000000f087348 */ /* 0x021fea0003c00000 */
[----:B------:R1:W2:Y:S02]  /*187c0*/  SHFL.IDX P6, R14, R13, R12, R11 ;  /* 0x0000000c0d0e7389 */ /* 0x0002a400000c000b */
[----:B012--5:R-:W-:Y:S01]  /*187d0*/  ENDCOLLECTIVE ;  /* 0x000000000000791b */ /* 0x027fe20003800000 */
.L_x_12831:
[----:B------:R-:W-:Y:S02]  /*187e0*/  VIADD R20, R42, 0x30 ;  /* 0x000000302a147836 */ /* 0x000fe40000000000 */
[----:B------:R-:W-:Y:S02]  /*187f0*/  IMAD.MOV.U32 R13, RZ, RZ, R40 ;  /* 0x000000ffff0d7224 */ /* 0x000fe400078e0028 */
[----:B------:R-:W-:-:S07]  /*18800*/  IMAD.MOV.U32 R0, RZ, RZ, R14 ;  /* 0x000000ffff007224 */ /* 0x000fce00078e000e */
[----:B------:R-:W-:Y:S05]  /*18810*/  WARPSYNC.COLLECTIVE R15, `(.L_x_12832) ;  /* 0x000000000f087348 */ /* 0x000fea0003c00000 */
[----:B------:R0:W1:Y:S02]  /*18820*/  SHFL.IDX P6, R14, R13, R12, R11 ;  /* 0x0000000c0d0e7389 */ /* 0x00006400000c000b */
[----:B01----:R-:W-:Y:S01]  /*18830*/  ENDCOLLECTIVE ;  /* 0x000000000000791b */ /* 0x003fe20003800000 */
.L_x_12832:
[----:B------:R-:W-:Y:S02]  /*18840*/  ULDC UR4, c[0x0][0xac8] ;  /* 0x0002b20000047ab9 */ /* 0x000fe40000000800 */
[----:B------:R-:W-:-:S04]  /*18850*/  ISETP.GE.AND P0, PT, R59, UR4, PT ;  /* 0x000000043b007c0c */ /* 0x000fc8000bf06270 */
[-C--:B------:R-:W-:Y:S01]  /*18860*/  ISETP.GE.OR P4, PT, R20, R63.reuse, P0 ;  /* 0x0000003f1400720c */ /* 0x080fe20000786670 */
[C---:B------:R-:W-:Y:S01]  /*18870*/  VIADD R20, R42.reuse, 0x60 ;  /* 0x000000602a147836 */ /* 0x040fe20000000000 */
[----:B------:R-:W-:-:S04]  /*18880*/  ISETP.GE.OR P3, PT, R42, R63, P0 ;  /* 0x0000003f2a00720c */ /* 0x000fc80000766670 */
[----:B------:R-:W-:Y:S01]  /*18890*/  ISETP.GE.OR P2, PT, R20, R63, P0 ;  /* 0x0000003f1400720c */ /* 0x000fe20000746670 */
[----:B------:R-:W-:Y:S02]  /*188a0*/  IMAD.MOV.U32 R13, RZ, RZ, R41 ;  /* 0x000000ffff0d7224 */ /* 0x000fe400078e0029 */
[----:B------:R-:W-:Y:S02]  /*188b0*/  IMAD.MOV.U32 R12, RZ, RZ, 0x1 ;  /* 0x00000001ff0c7424 */ /* 0x000fe400078e00ff */
[----:B------:R-:W-:-:S08]  /*188c0*/  IMAD.MOV.U32 R3, RZ, RZ, R14 ;  /* 0x000000ffff037224 */ /* 0x000fd000078e000e */
[----:B------:R-:W-:Y:S05]  /*188d0*/  WARPSYNC.COLLECTIVE R15, `(.L_x_12833) ;  /* 0x000000000f087348 */ /* 0x000fea0003c00000 */
[----:B------:R0:W1:Y:S02]  /*188e0*/  SHFL.IDX P6, R14, R13, R12, R11 ;  /* 0x0000000c0d0e7389 */ /* 0x00006400000c000b */
[----:B01----:R-:W-:Y:S01]  /*188f0*/  ENDCOLLECTIVE ;  /* 0x000000000000791b */ /* 0x003fe20003800000 */
.L_x_12833:
[----:B------:R-:W-:-:S04]  /*18900*/  @!P3 LEA R32, P5, R59, R3, 0x1 ;  /* 0x000000033b20b211 */ /* 0x000fc800078a08ff */
[----:B------:R-:W-:Y:S01]  /*18910*/  @!P3 LEA.HI.X R3, R59, R0, R58, 0x1, P5 ;  /* 0x000000003b03b211 */ /* 0x000fe200028f0c3a */
[----:B------:R-:W-:Y:S02]  /*18920*/  IMAD.MOV.U32 R13, RZ, RZ, R40 ;  /* 0x000000ffff0d7224 */ /* 0x000fe400078e0028 */
[----:B------:R-:W-:-:S07]  /*18930*/  IMAD.MOV.U32 R8, RZ, RZ, R14 ;  /* 0x000000ffff087224 */ /* 0x000fce00078e000e */
[----:B------:R-:W-:Y:S05]  /*18940*/  WARPSYNC.COLLECTIVE R15, `(.L_x_12834) ;  /* 0x000000000f087348 */ /* 0x000fea0003c00000 */
[----:B------:R0:W1:Y:S02]  /*18950*/  SHFL.IDX P6, R14, R13, R12, R11 ;  /* 0x0000000c0d0e7389 */ /* 0x00006400000c000b */
[----:B01----:R-:W-:Y:S01]  /*18960*/  ENDCOLLECTIVE ;  /* 0x000000000000791b */ /* 0x003fe20003800000 */
.L_x_12834:
[----:B------:R-:W-:Y:S02]  /*18970*/  IMAD.MOV.U32 R13, RZ, RZ, R41 ;  /* 0x000000ffff0d7224 */ /* 0x000fe400078e0029 */
[----:B------:R-:W-:Y:S02]  /*18980*/  IMAD.MOV.U32 R12, RZ, RZ, 0x2 ;  /* 0x00000002ff0c7424 */ /* 0x000fe400078e00ff */
[----:B------:R-:W-:-:S07]  /*18990*/  IMAD.MOV.U32 R9, RZ, RZ, R14 ;  /* 0x000000ffff097224 */ /* 0x000fce00078e000e */
[----:B------:R-:W-:Y:S05]  /*189a0*/  WARPSYNC.COLLECTIVE R15, `(.L_x_12835) ;  /* 0x000000000f087348 */ /* 0x000fea0003c00000 */
[----:B------:R0:W1:Y:S02]  /*189b0*/  SHFL.IDX P6, R14, R13, R12, R11 ;  /* 0x0000000c0d0e7389 */ /* 0x00006400000c000b */
[----:B01----:R-:W-:Y:S01]  /*189c0*/  ENDCOLLECTIVE ;  /* 0x000000000000791b */ /* 0x003fe20003800000 */
.L_x_12835:
[C---:B------:R-:W-:Y:S02]  /*189d0*/  @!P4 LEA R20, P1, R59.reuse, R9, 0x1 ;  /* 0x000000093b14c211 */ /* 0x040fe400078208ff */
[----:B------:R-:W-:Y:S02]  /*189e0*/  @!P3 MOV R9, R3 ;  /* 0x000000030009b202 */ /* 0x000fe40000000f00 */
[----:B------:R-:W-:Y:S01]  /*189f0*/  @!P4 LEA.HI.X R21, R59, R8, R58, 0x1, P1 ;  /* 0x000000083b15c211 */ /* 0x000fe200008f0c3a */
[----:B------:R-:W-:-:S05]  /*18a00*/  @!P3 IMAD.MOV.U32 R8, RZ, RZ, R32 ;  /* 0x000000ffff08b224 */ /* 0x000fca00078e0020 */
[----:B------:R0:W-:Y:S01]  /*18a10*/  @!P3 ST.E.128 desc[UR56][R8.64], R4 ;  /* 0x000000040800b985 */ /* 0x0001e2000c101d38 */
[----:B------:R-:W-:-:S03]  /*18a20*/  IMAD.MOV.U32 R13, RZ, RZ, R40 ;  /* 0x000000ffff0d7224 */ /* 0x000fc600078e0028 */
[----:B------:R0:W-:Y:S01]  /*18a30*/  @!P4 ST.E.128 desc[UR56][R20.64], R24 ;  /* 0x000000181400c985 */ /* 0x0001e2000c101d38 */
[----:B------:R-:W-:-:S07]  /*18a40*/  IMAD.MOV.U32 R10, RZ, RZ, R14 ;  /* 0x000000ffff0a7224 */ /* 0x000fce00078e000e */
[----:B0-----:R-:W-:Y:S05]  /*18a50*/  WARPSYNC.COLLECTIVE R15, `(.L_x_12836) ;  /* 0x000000000f087348 */ /* 0x001fea0003c00000 */
[----:B------:R1:W2:Y:S02]  /*18a60*/  SHFL.IDX P6, R14, R13, R12, R11 ;  /* 0x0000000c0d0e7389 */ /* 0x0002a400000c000b */
[----:B012---:R-:W-:Y:S01]  /*18a70*/  ENDCOLLECTIVE ;  /* 0x000000000000791b */ /* 0x007fe20003800000 */
.L_x_12836:
[----:B------:R-:W-:Y:S02]  /*18a80*/  IMAD.MOV.U32 R13, RZ, RZ, R41 ;  /* 0x000000ffff0d7224 */ /* 0x000fe400078e0029 */
[----:B------:R-:W-:Y:S01]  /*18a90*/  IMAD.MOV.U32 R12, RZ, RZ, 0x3 ;  /* 0x00000003ff0c7424 */ /* 0x000fe200078e00ff */
[----:B------:R-:W-:-:S13]  /*18aa0*/  @!P2 LEA R43, P5, R59, R14, 0x1 ;  /* 0x0000000e3b2ba211 */ /* 0x000fda00078a08ff */
[----:B------:R-:W-:Y:S05]  /*18ab0*/  WARPSYNC.COLLECTIVE R15, `(.L_x_12837) ;  /* 0x000000000f087348 */ /* 0x000fea0003c00000 */
[----:B------:R0:W1:Y:S02]  /*18ac0*/  SHFL.IDX P6, R14, R13, R12, R11 ;  /* 0x0000000c0d0e7389 */ /* 0x00006400000c000b */
[----:B01----:R-:W-:Y:S01]  /*18ad0*/  ENDCOLLECTIVE ;  /* 0x000000000000791b */ /* 0x003fe20003800000 */
.L_x_12837:
[----:B------:R-:W-:Y:S01]  /*18ae0*/  @!P2 LEA.HI.X R10, R59, R10, R58, 0x1, P5 ;  /* 0x0000000a3b0aa211 */ /* 0x000fe200028f0c3a */
[----:B------:R-:W-:-:S04]  /*18af0*/  @!P2 IMAD.MOV.U32 R4, RZ, RZ, R43 ;  /* 0x000000ffff04a224 */ /* 0x000fc800078e002b */
[----:B------:R-:W-:-:S05]  /*18b00*/  @!P2 IMAD.MOV.U32 R5, RZ, RZ, R10 ;  /* 0x000000ffff05a224 */ /* 0x000fca00078e000a */
[----:B------:R0:W-:Y:S01]  /*18b10*/  @!P2 ST.E.128 desc[UR56][R4.64], R28 ;  /* 0x0000001c0400a985 */ /* 0x0001e2000c101d38 */
[----:B------:R-:W-:Y:S02]  /*18b20*/  IMAD.MOV.U32 R13, RZ, RZ, R40 ;  /* 0x000000ffff0d7224 */ /* 0x000fe400078e0028 */
[----:B------:R-:W-:-:S07]  /*18b30*/  IMAD.MOV.U32 R0, RZ, RZ, R14 ;  /* 0x000000ffff007224 */ /* 0x000fce00078e000e */
[----:B0-----:R-:W-:Y:S05]  /*18b40*/  WARPSYNC.COLLECTIVE R15, `(.L_x_12838) ;  /* 0x000000000f087348 */ /* 0x001fea0003c00000 */
[----:B------:R1:W2:Y:S02]  /*18b50*/  SHFL.IDX P6, R14, R13, R12, R11 ;  /* 0x0000000c0d0e7389 */ /* 0x0002a400000c000b */
[----:B012---:R-:W-:Y:S01]  /*18b60*/  ENDCOLLECTIVE ;  /* 0x000000000000791b */ /* 0x007fe20003800000 */
.L_x_12838:
[----:B------:R-:W-:Y:S05]  /*18b70*/  BRA `(.L_x_12839) ;  /* 0xffffff74004c7947 */ /* 0x000fea000383ffff */
.L_x_12659:
[----:B------:R-:W-:Y:S02]  /*18b80*/  IMAD.MOV.U32 R13, RZ, RZ, R4 ;  /* 0x000000ffff0d7224 */ /* 0x000fe400078e0004 */
[----:B------:R-:W-:Y:S02]  /*18b90*/  IMAD.MOV.U32 R12, RZ, RZ, RZ ;  /* 0x000000ffff0c7224 */ /* 0x000fe400078e00ff */
[----:B------:R-:W-:Y:S02]  /*18ba0*/  IMAD.MOV.U32 R11, RZ, RZ, 0x1c1f ;  /* 0x00001c1fff0b7424 */ /* 0x000fe400078e00ff */
[----:B------:R-:W-:-:S07]  /*18bb0*/  IMAD.MOV.U32 R15, RZ, RZ, -0x1 ;  /* 0xffffffffff0f7424 */ /* 0x000fce00078e00ff */
[----:B------:R-:W-:Y:S05]  /*18bc0*/  WARPSYNC.COLLECTIVE R15, `(.L_x_12840) ;  /* 0x000000000f087348 */ /* 0x000fea0003c00000 */
[----:B------:R0:W1:Y:S02]  /*18bd0*/  SHFL.IDX P6, R14, R13, R12, R11 ;  /* 0x0000000c0d0e7389 */ /* 0x00006400000c000b */
[----:B01----:R-:W-:Y:S01]  /*18be0*/  ENDCOLLECTIVE ;  /* 0x000000000000791b */ /* 0x003fe20003800000 */
.L_x_12840:
[----:B------:R-:W-:Y:S02]  /*18bf0*/  IMAD.MOV.U32 R13, RZ, RZ, R0 ;  /* 0x000000ffff0d7224 */ /* 0x000fe400078e0000 */
[----:B------:R-:W-:-:S07]  /*18c00*/  IMAD.MOV.U32 R3, RZ, RZ, R14 ;  /* 0x000000ffff037224 */ /* 0x000fce00078e000e */
[----:B------:R-:W-:Y:S05]  /*18c10*/  WARPSYNC.COLLECTIVE R15, `(.L_x_12841) ;  /* 0x000000000f087348 */ /* 0x000fea0003c00000 */
[----:B------:R0:W1:Y:S02]  /*18c20*/  SHFL.IDX P6, R14, R13, R12, R11 ;  /* 0x0000000c0d0e7389 */ /* 0x00006400000c000b */
[----:B01----:R-:W-:Y:S01]  /*18c30*/  ENDCOLLECTIVE ;  /* 0x000000000000791b */ /* 0x003fe20003800000 */
.L_x_12841:
[----:B------:R-:W-:Y:S05]  /*18c40*/  BRA `(.L_x_12842) ;  /* 0xffffff7800387947 */ /* 0x000fea000383ffff */
.L_x_12662:
        /* <DEDUP_REMOVED lines=8> */
.L_x_12844:
[----:B------:R-:W-:Y:S05]  /*18cd0*/  BSYNC B1 ;  /* 0x0000000000017941 */ /* 0x000fea0003800000 */
.L_x_12843:
        /* <DEDUP_REMOVED lines=8> */
.L_x_12845:
[----:B------:R-:W-:Y:S05]  /*18d60*/  BRA `(.L_x_12846) ;  /* 0xffffff7800947947 */ /* 0x000fea000383ffff */
.L_x_12666:
[----:B------:R-:W-:Y:S02]  /*18d70*/  IMAD.MOV.U32 R13, RZ, RZ, R20 ;  /* 0x000000ffff0d7224 */ /* 0x000fe400078e0014 */
[----:B------:R-:W-:Y:S02]  /*18d80*/  IMAD.MOV.U32 R12, RZ, RZ, RZ ;  /* 0x000000ffff0c7224 */ /* 0x000fe400078e00ff */
[----:B------:R-:W-:Y:S02]  /*18d90*/  IMAD.MOV.U32 R11, RZ, RZ, 0x181f ;  /* 0x0000181fff0b7424 */ /* 0x000fe400078e00ff */
[----:B------:R-:W-:Y:S02]  /*18da0*/  IMAD.MOV.U32 R15, RZ, RZ, -0x1 ;  /* 0xffffffffff0f7424 */ /* 0x000fe400078e00ff */
[----:B------:R-:W-:Y:S02]  /*18db0*/  IMAD R24, R26, 0xc0, R62 ;  /* 0x000000c01a187824 */ /* 0x000fe400078e023e */
[----:B------:R-:W-:-:S07]  /*18dc0*/  IMAD R21, R21, R10, RZ ;  /* 0x0000000a15157224 */ /* 0x000fce00078e02ff */
[----:B------:R-:W-:Y:S05]  /*18dd0*/  WARPSYNC.COLLECTIVE R15, `(.L_x_12847) ;  /* 0x000000000f087348 */ /* 0x000fea0003c00000 */
[----:B------:R0:W1:Y:S02]  /*18de0*/  SHFL.IDX P6, R14, R13, R12, R11 ;  /* 0x0000000c0d0e7389 */ /* 0x00006400000c000b */
[----:B01----:R-:W-:Y:S01]  /*18df0*/  ENDCOLLECTIVE ;  /* 0x000000000000791b */ /* 0x003fe20003800000 */
.L_x_12847:
[C---:B------:R-:W-:Y:S01]  /*18e00*/  VIADD R8, R24.reuse, 0x30 ;  /* 0x0000003018087836 */ /* 0x040fe20000000000 */
[----:B------:R-:W-:-:S04]  /*18e10*/  ISETP.GE.OR P3, PT, R24, R21, P0 ;  /* 0x000000151800720c */ /* 0x000fc80000766670 */
[----:B------:R-:W-:Y:S01]  /*18e20*/  ISETP.GE.OR P4, PT, R8, R21, P0 ;  /* 0x000000150800720c */ /* 0x000fe20000786670 */
[----:B------:R-:W-:-:S05]  /*18e30*/  VIADD R8, R24, 0x60 ;  /* 0x0000006018087836 */ /* 0x000fca0000000000 */
[----:B------:R-:W-:Y:S01]  /*18e40*/  ISETP.GE.OR P2, PT, R8, R21, P0 ;  /* 0x000000150800720c */ /* 0x000fe20000746670 */
[----:B------:R-:W-:Y:S02]  /*18e50*/  IMAD.MOV.U32 R13, RZ, RZ, R7 ;  /* 0x000000ffff0d7224 */ /* 0x000fe400078e0007 */
[----:B------:R-:W-:-:S10]  /*18e60*/  IMAD.MOV.U32 R0, RZ, RZ, R14 ;  /* 0x000000ffff007224 */ /* 0x000fd400078e000e */
[----:B------:R-:W-:Y:S05]  /*18e70*/  WARPSYNC.COLLECTIVE R15, `(.L_x_12848) ;  /* 0x000000000f087348 */ /* 0x000fea0003c00000 */
[----:B------:R0:W1:Y:S02]  /*18e80*/  SHFL.IDX P6, R14, R13, R12, R11 ;  /* 0x0000000c0d0e7389 */ /* 0x00006400000c000b */
[----:B01----:R-:W-:Y:S01]  /*18e90*/  ENDCOLLECTIVE ;  /* 0x000000000000791b */ /* 0x003fe20003800000 */
.L_x_12848:
[----:B------:R-:W-:Y:S02]  /*18ea0*/  IMAD.MOV.U32 R13, RZ, RZ, R20 ;  /* 0x000000ffff0d7224 */ /* 0x000fe400078e0014 */
[----:B------:R-:W-:Y:S02]  /*18eb0*/  IMAD.MOV.U32 R12, RZ, RZ, 0x1 ;  /* 0x00000001ff0c7424 */ /* 0x000fe400078e00ff */
[----:B------:R-:W-:-:S07]  /*18ec0*/  IMAD.MOV.U32 R3, RZ, RZ, R14 ;  /* 0x000000ffff037224 */ /* 0x000fce00078e000e */
[----:B------:R-:W-:Y:S05]  /*18ed0*/  WARPSYNC.COLLECTIVE R15, `(.L_x_12849) ;  /* 0x000000000f087348 */ /* 0x000fea0003c00000 */
[----:B------:R0:W1:Y:S02]  /*18ee0*/  SHFL.IDX P6, R14, R13, R12, R11 ;  /* 0x0000000c0d0e7389 */ /* 0x00006400000c000b */
[----:B01----:R-:W-:Y:S01]  /*18ef0*/  ENDCOLLECTIVE ;  /* 0x000000000000791b */ /* 0x003fe20003800000 */
.L_x_12849:
[----:B------:R-:W-:-:S04]  /*18f00*/  @!P3 LEA R10, P5, R59, R3, 0x1 ;  /* 0x000000033b0ab211 */ /* 0x000fc800078a08ff */
[----:B------:R-:W-:Y:S01]  /*18f10*/  @!P3 LEA.HI.X R3, R59, R0, R58, 0x1, P5 ;  /* 0x000000003b03b211 */ /* 0x000fe200028f0c3a */
[----:B------:R-:W-:Y:S02]  /*18f20*/  IMAD.MOV.U32 R13, RZ, RZ, R7 ;  /* 0x000000ffff0d7224 */ /* 0x000fe400078e0007 */
[----:B------:R-:W-:-:S07]  /*18f30*/  IMAD.MOV.U32 R4, RZ, RZ, R14 ;  /* 0x000000ffff047224 */ /* 0x000fce00078e000e */
[----:B------:R-:W-:Y:S05]  /*18f40*/  WARPSYNC.COLLECTIVE R15, `(.L_x_12850) ;  /* 0x000000000f087348 */ /* 0x000fea0003c00000 */
[----:B------:R0:W1:Y:S02]  /*18f50*/  SHFL.IDX P6, R14, R13, R12, R11 ;  /* 0x0000000c0d0e7389 */ /* 0x00006400000c000b */
[----:B01----:R-:W-:Y:S01]  /*18f60*/  ENDCOLLECTIVE ;  /* 0x000000000000791b */ /* 0x003fe20003800000 */
.L_x_12850:
[----:B------:R-:W-:Y:S02]  /*18f70*/  IMAD.MOV.U32 R13, RZ, RZ, R20 ;  /* 0x000000ffff0d7224 */ /* 0x000fe400078e0014 */
[----:B------:R-:W-:Y:S02]  /*18f80*/  IMAD.MOV.U32 R12, RZ, RZ, 0x2 ;  /* 0x00000002ff0c7424 */ /* 0x000fe400078e00ff */
[----:B------:R-:W-:-:S07]  /*18f90*/  IMAD.MOV.U32 R5, RZ, RZ, R14 ;  /* 0x000000ffff057224 */ /* 0x000fce00078e000e */
[----:B------:R-:W-:Y:S05]  /*18fa0*/  WARPSYNC.COLLECTIVE R15, `(.L_x_12851) ;  /* 0x000000000f087348 */ /* 0x000fea0003c00000 */
[----:B------:R0:W1:Y:S02]  /*18fb0*/  SHFL.IDX P6, R14, R13, R12, R11 ;  /* 0x0000000c0d0e7389 */ /* 0x00006400000c000b */
[----:B01----:R-:W-:Y:S01]  /*18fc0*/  ENDCOLLECTIVE ;  /* 0x000000000000791b */ /* 0x003fe20003800000 */
.L_x_12851:
[----:B------:R-:W-:-:S04]  /*18fd0*/  @!P4 LEA R8, P1, R59, R5, 0x1 ;  /* 0x000000053b08c211 */ /* 0x000fc800078208ff */
[----:B------:R-:W-:Y:S02]  /*18fe0*/  @!P4 LEA.HI.X R9, R59, R4, R58, 0x1, P1 ;  /* 0x000000043b09c211 */ /* 0x000fe400008f0c3a */
[----:B------:R-:W-:Y:S01]  /*18ff0*/  MOV R13, R7 ;  /* 0x00000007000d7202 */ /* 0x000fe20000000f00 */
[----:B------:R-:W-:-:S07]  /*19000*/  IMAD.MOV.U32 R6, RZ, RZ, R14 ;  /* 0x000000ffff067224 */ /* 0x000fce00078e000e */
[----:B------:R-:W-:Y:S05]  /*19010*/  WARPSYNC.COLLECTIVE R15, `(.L_x_12852) ;  /* 0x000000000f087348 */ /* 0x000fea0003c00000 */
[----:B------:R0:W1:Y:S02]  /*19020*/  SHFL.IDX P6, R14, R13, R12, R11 ;  /* 0x0000000c0d0e7389 */ /* 0x00006400000c000b */
[----:B01----:R-:W-:Y:S01]  /*19030*/  ENDCOLLECTIVE ;  /* 0x000000000000791b */ /* 0x003fe20003800000 */
.L_x_12852:
[----:B------:R-:W-:Y:S02]  /*19040*/  @!P3 IMAD.MOV.U32 R11, RZ, RZ, R3 ;  /* 0x000000ffff0bb224 */ /* 0x000fe400078e0003 */
[----:B------:R-:W-:Y:S02]  /*19050*/  IMAD.MOV.U32 R13, RZ, RZ, R20 ;  /* 0x000000ffff0d7224 */ /* 0x000fe400078e0014 */
[----:B------:R-:W-:Y:S01]  /*19060*/  IMAD.MOV.U32 R12, RZ, RZ, 0x3 ;  /* 0x00000003ff0c7424 */ /* 0x000fe200078e00ff */
[----:B------:R0:W-:Y:S04]  /*19070*/  @!P3 ST.E.128 desc[UR56][R10.64], RZ ;  /* 0x000000ff0a00b985 */ /* 0x0001e8000c101d38 */
[----:B------:R1:W-:Y:S01]  /*19080*/  @!P4 ST.E.128 desc[UR56][R8.64], RZ ;  /* 0x000000ff0800c985 */ /* 0x0003e2000c101d38 */
[----:B------:R-:W-:-:S04]  /*19090*/  @!P2 LEA R25, P5, R59, R14, 0x1 ;  /* 0x0000000e3b19a211 */ /* 0x000fc800078a08ff */
[----:B------:R-:W-:Y:S01]  /*190a0*/  @!P2 LEA.HI.X R5, R59, R6, R58, 0x1, P5 ;  /* 0x000000063b05a211 */ /* 0x000fe200028f0c3a */
[----:B0-----:R-:W-:Y:S02]  /*190b0*/  IMAD.MOV.U32 R11, RZ, RZ, 0x181f ;  /* 0x0000181fff0b7424 */ /* 0x001fe400078e00ff */
[----:B------:R-:W-:-:S07]  /*190c0*/  @!P2 IMAD.MOV.U32 R4, RZ, RZ, R25 ;  /* 0x000000ffff04a224 */ /* 0x000fce00078e0019 */
[----:B-1----:R-:W-:Y:S05]  /*190d0*/  WARPSYNC.COLLECTIVE R15, `(.L_x_12853) ;  /* 0x000000000f087348 */ /* 0x002fea0003c00000 */
[----:B------:R0:W2:Y:S02]  /*190e0*/  SHFL.IDX P6, R14, R13, R12, R11 ;  /* 0x0000000c0d0e7389 */ /* 0x0000a400000c000b */
[----:B012---:R-:W-:Y:S01]  /*190f0*/  ENDCOLLECTIVE ;  /* 0x000000000000791b */ /* 0x007fe20003800000 */
.L_x_12853:
[----:B------:R0:W-:Y:S01]  /*19100*/  @!P2 ST.E.128 desc[UR56][R4.64], RZ ;  /* 0x000000ff0400a985 */ /* 0x0001e2000c101d38 */
[----:B------:R-:W-:Y:S02]  /*19110*/  IMAD.MOV.U32 R13, RZ, RZ, R7 ;  /* 0x000000ffff0d7224 */ /* 0x000fe400078e0007 */
[----:B------:R-:W-:-:S07]  /*19120*/  IMAD.MOV.U32 R0, RZ, RZ, R14 ;  /* 0x000000ffff007224 */ /* 0x000fce00078e000e */
[----:B0-----:R-:W-:Y:S05]  /*19130*/  WARPSYNC.COLLECTIVE R15, `(.L_x_12854) ;  /* 0x000000000f087348 */ /* 0x001fea0003c00000 */
[----:B------:R1:W2:Y:S02]  /*19140*/  SHFL.IDX P6, R14, R13, R12, R11 ;  /* 0x0000000c0d0e7389 */ /* 0x0002a400000c000b */
[----:B012---:R-:W-:Y:S01]  /*19150*/  ENDCOLLECTIVE ;  /* 0x000000000000791b */ /* 0x007fe20003800000 */
.L_x_12854:
[----:B------:R-:W-:Y:S05]  /*19160*/  BRA `(.L_x_12855) ;  /* 0xffffff80009c7947 */ /* 0x000fea000383ffff */
.L_x_12683:
[----:B------:R-:W1:Y:S01]  /*19170*/  S2R R7, SR_TID.X ;  /* 0x0000000000077919 */ /* 0x000e620000002100 */
[----:B------:R-:W-:Y:S01]  /*19180*/  BSSY B1, `(.L_x_12856) ;  /* 0x000000a000017945 */ /* 0x000fe20003800000 */
[----:B0-----:R-:W-:Y:S02]  /*19190*/  IMAD.MOV.U32 R12, RZ, RZ, RZ ;  /* 0x000000ffff0c7224 */ /* 0x001fe400078e00ff */
[----:B------:R-:W-:Y:S02]  /*191a0*/  IMAD.MOV.U32 R11, RZ, RZ, 0x1f ;  /* 0x0000001fff0b7424 */ /* 0x000fe400078e00ff */
[----:B------:R-:W-:Y:S01]  /*191b0*/  IMAD.MOV.U32 R15, RZ, RZ, -0x1 ;  /* 0xffffffffff0f7424 */ /* 0x000fe200078e00ff */
[----:B-1----:R-:W-:-:S04]  /*191c0*/  SHF.R.U32.HI R7, RZ, 0x5, R7 ;  /* 0x00000005ff077819 */ /* 0x002fc80000011607 */
[----:B------:R-:W-:-:S05]  /*191d0*/  LOP3.LUT R7, R7, 0x3, RZ, 0xc0, !PT ;  /* 0x0000000307077812 */ /* 0x000fca00078ec0ff */
[----:B------:R-:W-:-:S07]  /*191e0*/  IMAD.MOV.U32 R13, RZ, RZ, R7 ;  /* 0x000000ffff0d7224 */ /* 0x000fce00078e0007 */
[----:B------:R-:W-:Y:S05]  /*191f0*/  WARPSYNC.COLLECTIVE R15, `(.L_x_12857) ;  /* 0x000000000f087348 */ /* 0x000fea0003c00000 */
[----:B------:R0:W1:Y:S02]  /*19200*/  SHFL.IDX P6, R14, R13, R12, R11 ;  /* 0x0000000c0d0e7389 */ /* 0x00006400000c000b */
[----:B01----:R-:W-:Y:S01]  /*19210*/  ENDCOLLECTIVE ;  /* 0x000000000000791b */ /* 0x003fe20003800000 */
.L_x_12857:
[----:B------:R-:W-:Y:S05]  /*19220*/  BSYNC B1 ;  /* 0x0000000000017941 */ /* 0x000fea0003800000 */
.L_x_12856:
[----:B------:R-:W-:Y:S05]  /*19230*/  BRA `(.L_x_12858) ;  /* 0xffffff9800447947 */ /* 0x000fea000383ffff */
.L_x_12685:
[----:B------:R-:W-:Y:S01]  /*19240*/  BSSY B1, `(.L_x_12859) ;  /* 0x0000006000017945 */ /* 0x000fe20003800000 */
[----:B------:R-:W-:-:S07]  /*19250*/  IMAD.MOV.U32 R15, RZ, RZ, -0x1 ;  /* 0xffffffffff0f7424 */ /* 0x000fce00078e00ff */
[----:B01----:R-:W-:Y:S05]  /*19260*/  WARPSYNC.COLLECTIVE R15, `(.L_x_12860) ;  /* 0x000000000f0c7348 */ /* 0x003fea0003c00000 */
[----:B------:R-:W-:Y:S02]  /*19270*/  ELECT P6, UR62, PT ;  /* 0x00000000003e782f */ /* 0x000fe400038c0000 */
[----:B------:R-:W-:Y:S01]  /*19280*/  MOV R14, UR62 ;  /* 0x0000003e000e7c02 */ /* 0x000fe20008000f00 */
[----:B01----:R-:W-:Y:S10]  /*19290*/  ENDCOLLECTIVE ;  /* 0x000000000000791b */ /* 0x003ff40003800000 */
.L_x_12860:
[----:B------:R-:W-:Y:S05]  /*192a0*/  BSYNC B1 ;  /* 0x0000000000017941 */ /* 0x000fea0003800000 */
.L_x_12859:
[----:B------:R-:W-:Y:S05]  /*192b0*/  BRA `(.L_x_12684) ;  /* 0xffffff98003c7947 */ /* 0x000fea000383ffff */
.L_x_12687:
[----:B-1----:R1:W2:Y:S02]  /*192c0*/  SYNCS.PHASECHK.TRANS64.TRYWAIT P0, [R16+URZ+0x30820], R6 ;  /* 0x03082006100075a7 */ /* 0x0022a4000800017f */
[----:B--2---:R-:W-:Y:S05]  /*192d0*/  @!P0 NANOSLEEP.SYNCS 0x989680 ;  /* 0x009896800000895d */ /* 0x004fea0003900000 */
[----:B------:R-:W2:Y:S02]  /*192e0*/  @!P0 SYNCS.PHASECHK.TRANS64 P0, [R16+URZ+0x30820], R6 ;  /* 0x03082006100085a7 */ /* 0x000ea4000800007f */
[----:B--2---:R-:W-:Y:S05]  /*192f0*/  @!P0 BRA `(.L_x_12687) ;  /* 0xfffffffc00f08947 */ /* 0x004fea000383ffff */
[----:B------:R-:W-:Y:S05]  /*19300*/  BRA `(.L_x_12861) ;  /* 0xffffff98004c7947 */ /* 0x000fea000383ffff */
.L_x_12691:
[----:B-1----:R1:W2:Y:S02]  /*19310*/  SYNCS.PHASECHK.TRANS64.TRYWAIT P0, [R7+URZ+0x308a0], R6 ;  /* 0x0308a006070075a7 */ /* 0x0022a4000800017f */
[----:B--2---:R-:W-:Y:S05]  /*19320*/  @!P0 NANOSLEEP.SYNCS 0x989680 ;  /* 0x009896800000895d */ /* 0x004fea0003900000 */
[----:B------:R-:W2:Y:S02]  /*19330*/  @!P0 SYNCS.PHASECHK.TRANS64 P0, [R7+URZ+0x308a0], R6 ;  /* 0x0308a006070085a7 */ /* 0x000ea4000800007f */
[----:B--2---:R-:W-:Y:S05]  /*19340*/  @!P0 BRA `(.L_x_12691) ;  /* 0xfffffffc00f08947 */ /* 0x004fea000383ffff */
[----:B------:R-:W-:Y:S05]  /*19350*/  BRA `(.L_x_12862) ;  /* 0xffffff9800687947 */ /* 0x000fea000383ffff */
.L_x_12696:
[----:B0-----:R0:W2:Y:S02]  /*19360*/  SYNCS.PHASECHK.TRANS64.TRYWAIT P0, [R7+URZ+0x308c0], R6 ;  /* 0x0308c006070075a7 */ /* 0x0010a4000800017f */
[----:B--2---:R-:W-:Y:S05]  /*19370*/  @!P0 NANOSLEEP.SYNCS 0x989680 ;  /* 0x009896800000895d */ /* 0x004fea0003900000 */
[----:B------:R-:W2:Y:S02]  /*19380*/  @!P0 SYNCS.PHASECHK.TRANS64 P0, [R7+URZ+0x308c0], R6 ;  /* 0x0308c006070085a7 */ /* 0x000ea4000800007f */
[----:B--2---:R-:W-:Y:S05]  /*19390*/  @!P0 BRA `(.L_x_12696) ;  /* 0xfffffffc00f08947 */ /* 0x004fea000383ffff */
[----:B------:R-:W-:Y:S05]  /*193a0*/  BRA `(.L_x_12863) ;  /* 0xffffff9800e47947 */ /* 0x000fea000383ffff */
.L_x_12703:
[----:B--2---:R2:W3:Y:S02]  /*193b0*/  SYNCS.PHASECHK.TRANS64.TRYWAIT P2, [R6+URZ+0x308a0], R7 ;  /* 0x0308a007060075a7 */ /* 0x0044e4000804017f */
[----:B---3--:R-:W-:Y:S05]  /*193c0*/  @!P2 NANOSLEEP.SYNCS 0x989680 ;  /* 0x009896800000a95d */ /* 0x008fea0003900000 */
[----:B------:R-:W3:Y:S02]  /*193d0*/  @!P2 SYNCS.PHASECHK.TRANS64 P2, [R6+URZ+0x308a0], R7 ;  /* 0x0308a0070600a5a7 */ /* 0x000ee4000804007f */
[----:B---3--:R-:W-:Y:S05]  /*193e0*/  @!P2 BRA `(.L_x_12703) ;  /* 0xfffffffc00f0a947 */ /* 0x008fea000383ffff */
[----:B------:R-:W-:Y:S05]  /*193f0*/  BRA `(.L_x_12864) ;  /* 0xffffff9c00ac7947 */ /* 0x000fea000383ffff */
.L_x_12708:
[----:B0-----:R0:W1:Y:S02]  /*19400*/  SYNCS.PHASECHK.TRANS64.TRYWAIT P2, [R6+URZ+0x308c0], R7 ;  /* 0x0308c007060075a7 */ /* 0x001064000804017f */
[----:B-1----:R-:W-:Y:S05]  /*19410*/  @!P2 NANOSLEEP.SYNCS 0x989680 ;  /* 0x009896800000a95d */ /* 0x002fea0003900000 */
[----:B------:R-:W1:Y:S02]  /*19420*/  @!P2 SYNCS.PHASECHK.TRANS64 P2, [R6+URZ+0x308c0], R7 ;  /* 0x0308c0070600a5a7 */ /* 0x000e64000804007f */
[----:B-1----:R-:W-:Y:S05]  /*19430*/  @!P2 BRA `(.L_x_12708) ;  /* 0xfffffffc00f0a947 */ /* 0x002fea000383ffff */
[----:B------:R-:W-:Y:S05]  /*19440*/  BRA `(.L_x_12865) ;  /* 0xffffffa000247947 */ /* 0x000fea000383ffff */
.L_x_12723:
[----:B------:R-:W4:Y:S01]  /*19450*/  S2R R20, SR_TID.X ;  /* 0x0000000000147919 */ /* 0x000f220000002100 */
[----:B------:R-:W-:Y:S01]  /*19460*/  BSSY B0, `(.L_x_12866) ;  /* 0x000000a000007945 */ /* 0x000fe20003800000 */
[----:B0-----:R-:W-:Y:S02]  /*19470*/  IMAD.MOV.U32 R12, RZ, RZ, RZ ;  /* 0x000000ffff0c7224 */ /* 0x001fe400078e00ff */
[----:B------:R-:W-:Y:S02]  /*19480*/  IMAD.MOV.U32 R11, RZ, RZ, 0x1f ;  /* 0x0000001fff0b7424 */ /* 0x000fe400078e00ff */
[----:B------:R-:W-:Y:S01]  /*19490*/  IMAD.MOV.U32 R15, RZ, RZ, -0x1 ;  /* 0xffffffffff0f7424 */ /* 0x000fe200078e00ff */
[----:B----4-:R-:W-:-:S04]  /*194a0*/  SHF.R.U32.HI R20, RZ, 0x5, R20 ;  /* 0x00000005ff147819 */ /* 0x010fc80000011614 */
[----:B------:R-:W-:-:S05]  /*194b0*/  LOP3.LUT R20, R20, 0x3, RZ, 0xc0, !PT ;  /* 0x0000000314147812 */ /* 0x000fca00078ec0ff */
[----:B------:R-:W-:-:S07]  /*194c0*/  IMAD.MOV.U32 R13, RZ, RZ, R20 ;  /* 0x000000ffff0d7224 */ /* 0x000fce00078e0014 */
[----:B-123--:R-:W-:Y:S05]  /*194d0*/  WARPSYNC.COLLECTIVE R15, `(.L_x_12867) ;  /* 0x000000000f087348 */ /* 0x00efea0003c00000 */
[----:B------:R0:W4:Y:S02]  /*194e0*/  SHFL.IDX P6, R14, R13, R12, R11 ;  /* 0x0000000c0d0e7389 */ /* 0x00012400000c000b */
[----:B01234-:R-:W-:Y:S01]  /*194f0*/  ENDCOLLECTIVE ;  /* 0x000000000000791b */ /* 0x01ffe20003800000 */
.L_x_12867:
[----:B------:R-:W-:Y:S05]  /*19500*/  BSYNC B0 ;  /* 0x0000000000007941 */ /* 0x000fea0003800000 */
.L_x_12866:
[----:B------:R-:W-:Y:S05]  /*19510*/  BRA `(.L_x_12868) ;  /* 0xffffffa800cc7947 */ /* 0x000fea000383ffff */
.L_x_12725:
[----:B------:R-:W-:Y:S01]  /*19520*/  BSSY B0, `(.L_x_12869) ;  /* 0x0000006000007945 */ /* 0x000fe20003800000 */
[----:B------:R-:W-:-:S07]  /*19530*/  IMAD.MOV.U32 R15, RZ, RZ, -0x1 ;  /* 0xffffffffff0f7424 */ /* 0x000fce00078e00ff */
[----:B0123--:R-:W-:Y:S05]  /*19540*/  WARPSYNC.COLLECTIVE R15, `(.L_x_12870) ;  /* 0x000000000f0c7348 */ /* 0x00ffea0003c00000 */
[----:B------:R-:W-:Y:S02]  /*19550*/  ELECT P6, UR62, PT ;  /* 0x00000000003e782f */ /* 0x000fe400038c0000 */
[----:B------:R-:W-:Y:S01]  /*19560*/  MOV R14, UR62 ;  /* 0x0000003e000e7c02 */ /* 0x000fe20008000f00 */
[----:B0123--:R-:W-:Y:S10]  /*19570*/  ENDCOLLECTIVE ;  /* 0x000000000000791b */ /* 0x00fff40003800000 */
.L_x_12870:
[----:B------:R-:W-:Y:S05]  /*19580*/  BSYNC B0 ;  /* 0x0000000000007941 */ /* 0x000fea0003800000 */
.L_x_12869:
[----:B------:R-:W-:Y:S05]  /*19590*/  BRA `(.L_x_12871) ;  /* 0xffffffa800d47947 */ /* 0x000fea000383ffff */
.L_x_12727:
[----:B0-----:R0:W4:Y:S02]  /*195a0*/  SYNCS.PHASECHK.TRANS64.TRYWAIT P0, [R0+URZ+0x30840], R2 ;  /* 0x03084002000075a7 */ /* 0x001124000800017f */
[----:B----4-:R-:W-:Y:S05]  /*195b0*/  @!P0 NANOSLEEP.SYNCS 0x989680 ;  /* 0x009896800000895d */ /* 0x010fea0003900000 */
[----:B------:R-:W4:Y:S02]  /*195c0*/  @!P0 SYNCS.PHASECHK.TRANS64 P0, [R0+URZ+0x30840], R2 ;  /* 0x03084002000085a7 */ /* 0x000f24000800007f */
[----:B----4-:R-:W-:Y:S05]  /*195d0*/  @!P0 BRA `(.L_x_12727) ;  /* 0xfffffffc00f08947 */ /* 0x010fea000383ffff */
[----:B------:R-:W-:Y:S05]  /*195e0*/  BRA `(.L_x_12872) ;  /* 0xffffffac00287947 */ /* 0x000fea000383ffff */
.L_x_12731:
        /* <DEDUP_REMOVED lines=12> */
.L_x_12873:
[----:B------:R-:W-:Y:S02]  /*196b0*/  IMAD.MOV.U32 R13, RZ, RZ, R0 ;  /* 0x000000ffff0d7224 */ /* 0x000fe400078e0000 */
[----:B------:R-:W-:-:S07]  /*196c0*/  IMAD.MOV.U32 R7, RZ, RZ, R14 ;  /* 0x000000ffff077224 */ /* 0x000fce00078e000e */
[----:B------:R-:W-:Y:S05]  /*196d0*/  WARPSYNC.COLLECTIVE R15, `(.L_x_12874) ;  /* 0x000000000f087348 */ /* 0x000fea0003c00000 */
[----:B------:R0:W1:Y:S02]  /*196e0*/  SHFL.IDX P6, R14, R13, R12, R11 ;  /* 0x0000000c0d0e7389 */ /* 0x00006400000c000b */
[----:B01----:R-:W-:Y:S01]  /*196f0*/  ENDCOLLECTIVE ;  /* 0x000000000000791b */ /* 0x003fe20003800000 */
.L_x_12874:
[----:B------:R-:W-:Y:S02]  /*19700*/  IMAD.MOV.U32 R13, RZ, RZ, R4 ;  /* 0x000000ffff0d7224 */ /* 0x000fe400078e0004 */
[----:B------:R-:W-:Y:S02]  /*19710*/  IMAD.MOV.U32 R12, RZ, RZ, 0x1 ;  /* 0x00000001ff0c7424 */ /* 0x000fe400078e00ff */
[----:B------:R-:W-:-:S07]  /*19720*/  IMAD.MOV.U32 R6, RZ, RZ, R14 ;  /* 0x000000ffff067224 */ /* 0x000fce00078e000e */
[----:B------:R-:W-:Y:S05]  /*19730*/  WARPSYNC.COLLECTIVE R15, `(.L_x_12875) ;  /* 0x000000000f087348 */ /* 0x000fea0003c00000 */
[----:B------:R0:W1:Y:S02]  /*19740*/  SHFL.IDX P6, R14, R13, R12, R11 ;  /* 0x0000000c0d0e7389 */ /* 0x00006400000c000b */
[----:B01----:R-:W-:Y:S01]  /*19750*/  ENDCOLLECTIVE ;  /* 0x000000000000791b */ /* 0x003fe20003800000 */
.L_x_12875:
[----:B------:R-:W-:-:S05]  /*19760*/  @!P1 LEA R6, P2, R20, R6, 0x1 ;  /* 0x0000000614069211 */ /* 0x000fca00078408ff */
[----:B------:R-:W-:-:S05]  /*19770*/  @!P1 IMAD.X R7, RZ, RZ, R7, P2 ;  /* 0x000000ffff079224 */ /* 0x000fca00010e0607 */
[----:B------:R-:W-:Y:S01]  /*19780*/  @!PT LDS RZ, [RZ] ;  /* 0x00000000fffff984 */ /* 0x000fe20000000800 */
[----:B------:R-:W-:Y:S01]  /*19790*/  @!PT LDS RZ, [RZ] ;  /* 0x00000000fffff984 */ /* 0x000fe20000000800 */
[----:B------:R-:W-:Y:S01]  /*197a0*/  @!PT LDS RZ, [RZ] ;  /* 0x00000000fffff984 */ /* 0x000fe20000000800 */
[----:B------:R0:W-:Y:S01]  /*197b0*/  @!P1 LDGSTS.E.BYPASS.LTC128B.128 [R10+0xc400], desc[UR56][R6.64], !P0 ;  /* 0x0c400000060a9fae */ /* 0x0001e2000c101d78 */
[----:B------:R-:W-:Y:S01]  /*197c0*/  IMAD.MOV.U32 R13, RZ, RZ, R0 ;  /* 0x000000ffff0d7224 */ /* 0x000fe200078e0000 */
[----:B------:R-:W-:Y:S01]  /*197d0*/  ISETP.GE.AND P1, PT, R8, R3, PT ;  /* 0x000000030800720c */ /* 0x000fe20003f26270 */
[----:B0-----:R-:W-:-:S12]  /*197e0*/  IMAD.MOV.U32 R6, RZ, RZ, R14 ;  /* 0x000000ffff067224 */ /* 0x001fd800078e000e */
[----:B------:R-:W-:Y:S05]  /*197f0*/  WARPSYNC.COLLECTIVE R15, `(.L_x_12876) ;  /* 0x000000000f087348 */ /* 0x000fea0003c00000 */
[----:B------:R0:W1:Y:S02]  /*19800*/  SHFL.IDX P6, R14, R13, R12, R11 ;  /* 0x0000000c0d0e7389 */ /* 0x00006400000c000b */
[----:B01----:R-:W-:Y:S01]  /*19810*/  ENDCOLLECTIVE ;  /* 0x000000000000791b */ /* 0x003fe20003800000 */
.L_x_12876:
[----:B------:R-:W-:Y:S01]  /*19820*/  MOV R13, R4 ;  /* 0x00000004000d7202 */ /* 0x000fe20000000f00 */
[----:B------:R-:W-:Y:S02]  /*19830*/  IMAD.MOV.U32 R12, RZ, RZ, 0x2 ;  /* 0x00000002ff0c7424 */ /* 0x000fe400078e00ff */
[----:B------:R-:W-:-:S07]  /*19840*/  IMAD.MOV.U32 R7, RZ, RZ, R14 ;  /* 0x000000ffff077224 */ /* 0x000fce00078e000e */
[----:B------:R-:W-:Y:S05]  /*19850*/  WARPSYNC.COLLECTIVE R15, `(.L_x_12877) ;  /* 0x000000000f087348 */ /* 0x000fea0003c00000 */
[----:B------:R0:W1:Y:S02]  /*19860*/  SHFL.IDX P6, R14, R13, R12, R11 ;  /* 0x0000000c0d0e7389 */ /* 0x00006400000c000b */
[----:B01----:R-:W-:Y:S01]  /*19870*/  ENDCOLLECTIVE ;  /* 0x000000000000791b */ /* 0x003fe20003800000 */
.L_x_12877:
        /* <DEDUP_REMOVED lines=16> */
.L_x_12878:
[----:B------:R-:W-:Y:S02]  /*19980*/  IMAD.MOV.U32 R13, RZ, RZ, R4 ;  /* 0x000000ffff0d7224 */ /* 0x000fe400078e0004 */
[----:B------:R-:W-:Y:S02]  /*19990*/  IMAD.MOV.U32 R12, RZ, RZ, 0x3 ;  /* 0x00000003ff0c7424 */ /* 0x000fe400078e00ff */
[----:B------:R-:W-:-:S07]  /*199a0*/  IMAD.MOV.U32 R7, RZ, RZ, R14 ;  /* 0x000000ffff077224 */ /* 0x000fce00078e000e */
[----:B------:R-:W-:Y:S05]  /*199b0*/  WARPSYNC.COLLECTIVE R15, `(.L_x_12879) ;  /* 0x000000000f087348 */ /* 0x000fea0003c00000 */
[----:B------:R0:W1:Y:S02]  /*199c0*/  SHFL.IDX P6, R14, R13, R12, R11 ;  /* 0x0000000c0d0e7389 */ /* 0x00006400000c000b */
[----:B01----:R-:W-:Y:S01]  /*199d0*/  ENDCOLLECTIVE ;  /* 0x000000000000791b */ /* 0x003fe20003800000 */
.L_x_12879:
        /* <DEDUP_REMOVED lines=16> */
.L_x_12880:
[----:B------:R-:W-:Y:S02]  /*19ae0*/  IMAD.MOV.U32 R13, RZ, RZ, R4 ;  /* 0x000000ffff0d7224 */ /* 0x000fe400078e0004 */
[----:B------:R-:W-:Y:S02]  /*19af0*/  IMAD.MOV.U32 R12, RZ, RZ, 0x4 ;  /* 0x00000004ff0c7424 */ /* 0x000fe400078e00ff */
[----:B------:R-:W-:-:S07]  /*19b00*/  IMAD.MOV.U32 R7, RZ, RZ, R14 ;  /* 0x000000ffff077224 */ /* 0x000fce00078e000e */
[----:B------:R-:W-:Y:S05]  /*19b10*/  WARPSYNC.COLLECTIVE R15, `(.L_x_12881) ;  /* 0x000000000f087348 */ /* 0x000fea0003c00000 */
[----:B------:R0:W1:Y:S02]  /*19b20*/  SHFL.IDX P6, R14, R13, R12, R11 ;  /* 0x0000000c0d0e7389 */ /* 0x00006400000c000b */
[----:B01----:R-:W-:Y:S01]  /*19b30*/  ENDCOLLECTIVE ;  /* 0x000000000000791b */ /* 0x003fe20003800000 */
.L_x_12881:
        /* <DEDUP_REMOVED lines=16> */
.L_x_12882:
[----:B------:R-:W-:Y:S02]  /*19c40*/  IMAD.MOV.U32 R13, RZ, RZ, R4 ;  /* 0x000000ffff0d7224 */ /* 0x000fe400078e0004 */
[----:B------:R-:W-:Y:S02]  /*19c50*/  IMAD.MOV.U32 R12, RZ, RZ, 0x5 ;  /* 0x00000005ff0c7424 */ /* 0x000fe400078e00ff */
[----:B------:R-:W-:-:S07]  /*19c60*/  IMAD.MOV.U32 R7, RZ, RZ, R14 ;  /* 0x000000ffff077224 */ /* 0x000fce00078e000e */
[----:B------:R-:W-:Y:S05]  /*19c70*/  WARPSYNC.COLLECTIVE R15, `(.L_x_12883) ;  /* 0x000000000f087348 */ /* 0x000fea0003c00000 */
[----:B------:R0:W1:Y:S02]  /*19c80*/  SHFL.IDX P6, R14, R13, R12, R11 ;  /* 0x0000000c0d0e7389 */ /* 0x00006400000c000b */
[----:B01----:R-:W-:Y:S01]  /*19c90*/  ENDCOLLECTIVE ;  /* 0x000000000000791b */ /* 0x003fe20003800000 */
.L_x_12883:
        /* <DEDUP_REMOVED lines=16> */
.L_x_12884:
[----:B------:R-:W-:Y:S02]  /*19da0*/  IMAD.MOV.U32 R13, RZ, RZ, R4 ;  /* 0x000000ffff0d7224 */ /* 0x000fe400078e0004 */
[----:B------:R-:W-:Y:S02]  /*19db0*/  IMAD.MOV.U32 R12, RZ, RZ, 0x6 ;  /* 0x00000006ff0c7424 */ /* 0x000fe400078e00ff */
[----:B------:R-:W-:-:S07]  /*19dc0*/  IMAD.MOV.U32 R7, RZ, RZ, R14 ;  /* 0x000000ffff077224 */ /* 0x000fce00078e000e */
[----:B------:R-:W-:Y:S05]  /*19dd0*/  WARPSYNC.COLLECTIVE R15, `(.L_x_12885) ;  /* 0x000000000f087348 */ /* 0x000fea0003c00000 */
[----:B------:R0:W1:Y:S02]  /*19de0*/  SHFL.IDX P6, R14, R13, R12, R11 ;  /* 0x0000000c0d0e7389 */ /* 0x00006400000c000b */
[----:B01----:R-:W-:Y:S01]  /*19df0*/  ENDCOLLECTIVE ;  /* 0x000000000000791b */ /* 0x003fe20003800000 */
.L_x_12885:
        /* <DEDUP_REMOVED lines=16> */
.L_x_12886:
[----:B------:R-:W-:Y:S02]  /*19f00*/  IMAD.MOV.U32 R13, RZ, RZ, R4 ;  /* 0x000000ffff0d7224 */ /* 0x000fe400078e0004 */
[----:B------:R-:W-:Y:S02]  /*19f10*/  IMAD.MOV.U32 R12, RZ, RZ, 0x7 ;  /* 0x00000007ff0c7424 */ /* 0x000fe400078e00ff */
[----:B------:R-:W-:-:S07]  /*19f20*/  IMAD.MOV.U32 R7, RZ, RZ, R14 ;  /* 0x000000ffff077224 */ /* 0x000fce00078e000e */
[----:B------:R-:W-:Y:S05]  /*19f30*/  WARPSYNC.COLLECTIVE R15, `(.L_x_12887) ;  /* 0x000000000f087348 */ /* 0x000fea0003c00000 */
[----:B------:R0:W1:Y:S02]  /*19f40*/  SHFL.IDX P6, R14, R13, R12, R11 ;  /* 0x0000000c0d0e7389 */ /* 0x00006400000c000b */
[----:B01----:R-:W-:Y:S01]  /*19f50*/  ENDCOLLECTIVE ;  /* 0x000000000000791b */ /* 0x003fe20003800000 */
.L_x_12887:
[----:B------:R-:W-:-:S05]  /*19f60*/  @!P1 LEA R7, P2, R20, R7, 0x1 ;  /* 0x0000000714079211 */ /* 0x000fca00078408ff */
[----:B------:R-:W-:-:S05]  /*19f70*/  @!P1 IMAD.X R6, RZ, RZ, R6, P2 ;  /* 0x000000ffff069224 */ /* 0x000fca00010e0606 */
[-C--:B------:R-:W-:Y:S01]  /*19f80*/  @!P1 LOP3.LUT R7, R7, R6.reuse, RZ, 0x3c, !PT ;  /* 0x0000000607079212 */ /* 0x080fe200078e3cff */
[----:B------:R-:W-:Y:S02]  /*19f90*/  IMAD.MOV.U32 R13, RZ, RZ, R0 ;  /* 0x000000ffff0d7224 */ /* 0x000fe400078e0000 */
[----:B------:R-:W-:Y:S01]  /*19fa0*/  VIADD R0, R25, 0x70 ;  /* 0x0000007019007836 */ /* 0x000fe20000000000 */
[----:B------:R-:W-:-:S04]  /*19fb0*/  @!P1 LOP3.LUT R6, R7, R6, RZ, 0x3c, !PT ;  /* 0x0000000607069212 */ /* 0x000fc800078e3cff */
[----:B------:R-:W-:Y:S02]  /*19fc0*/  @!P1 LOP3.LUT R7, R7, R6, RZ, 0x3c, !PT ;  /* 0x0000000607079212 */ /* 0x000fe400078e3cff */
[----:B------:R-:W-:-:S07]  /*19fd0*/  MOV R4, R14 ;  /* 0x0000000e00047202 */ /* 0x000fce0000000f00 */
[----:B------:R-:W-:Y:S05]  /*19fe0*/  WARPSYNC.COLLECTIVE R15, `(.L_x_12888) ;  /* 0x000000000f087348 */ /* 0x000fea0003c00000 */
[----:B------:R0:W1:Y:S02]  /*19ff0*/  SHFL.IDX P6, R14, R13, R12, R11 ;  /* 0x0000000c0d0e7389 */ /* 0x00006400000c000b */
[----:B01----:R-:W-:Y:S01]  /*1a000*/  ENDCOLLECTIVE ;  /* 0x000000000000791b */ /* 0x003fe20003800000 */
.L_x_12888:
        /* <DEDUP_REMOVED lines=13> */
.L_x_12889:
        /* <DEDUP_REMOVED lines=13> */
.L_x_12890:
[----:B------:R-:W-:Y:S02]  /*1a1b0*/  IMAD.MOV.U32 R13, RZ, RZ, R2 ;  /* 0x000000ffff0d7224 */ /* 0x000fe400078e0002 */
[----:B------:R-:W-:Y:S02]  /*1a1c0*/  IMAD.MOV.U32 R12, RZ, RZ, 0x1 ;  /* 0x00000001ff0c7424 */ /* 0x000fe400078e00ff */
[----:B------:R-:W-:-:S07]  /*1a1d0*/  IMAD.MOV.U32 R0, RZ, RZ, R14 ;  /* 0x000000ffff007224 */ /* 0x000fce00078e000e */
[----:B------:R-:W-:Y:S05]  /*1a1e0*/  WARPSYNC.COLLECTIVE R15, `(.L_x_12891) ;  /* 0x000000000f087348 */ /* 0x000fea0003c00000 */
[----:B------:R0:W1:Y:S02]  /*1a1f0*/  SHFL.IDX P6, R14, R13, R12, R11 ;  /* 0x0000000c0d0e7389 */ /* 0x00006400000c000b */
[----:B01----:R-:W-:Y:S01]  /*1a200*/  ENDCOLLECTIVE ;  /* 0x000000000000791b */ /* 0x003fe20003800000 */
.L_x_12891:
[----:B------:R-:W-:-:S05]  /*1a210*/  @!P2 LEA R0, P1, R20, R0, 0x1 ;  /* 0x000000001400a211 */ /* 0x000fca00078208ff */
[----:B------:R-:W-:-:S04]  /*1a220*/  @!P2 IMAD.X R6, RZ, RZ, R8, P1 ;  /* 0x000000ffff06a224 */ /* 0x000fc800008e0608 */
[----:B------:R-:W-:Y:S02]  /*1a230*/  @!P2 IMAD.MOV.U32 R7, RZ, RZ, R6 ;  /* 0x000000ffff07a224 */ /* 0x000fe400078e0006 */
        /* <DEDUP_REMOVED lines=12> */
.L_x_12892:
[----:B------:R-:W-:Y:S02]  /*1a300*/  IMAD.MOV.U32 R13, RZ, RZ, R2 ;  /* 0x000000ffff0d7224 */ /* 0x000fe400078e0002 */
[----:B------:R-:W-:Y:S02]  /*1a310*/  IMAD.MOV.U32 R12, RZ, RZ, 0x2 ;  /* 0x00000002ff0c7424 */ /* 0x000fe400078e00ff */
[----:B------:R-:W-:-:S07]  /*1a320*/  IMAD.MOV.U32 R6, RZ, RZ, R14 ;  /* 0x000000ffff067224 */ /* 0x000fce00078e000e */
[----:B------:R-:W-:Y:S05]  /*1a330*/  WARPSYNC.COLLECTIVE R15, `(.L_x_12893) ;  /* 0x000000000f087348 */ /* 0x000fea0003c00000 */
[----:B------:R0:W1:Y:S02]  /*1a340*/  SHFL.IDX P6, R14, R13, R12, R11 ;  /* 0x0000000c0d0e7389 */ /* 0x00006400000c000b */
[----:B01----:R-:W-:Y:S01]  /*1a350*/  ENDCOLLECTIVE ;  /* 0x000000000000791b */ /* 0x003fe20003800000 */
.L_x_12893:
        /* <DEDUP_REMOVED lines=13> */
.L_x_12894:
[----:B------:R-:W-:Y:S02]  /*1a430*/  IMAD.MOV.U32 R13, RZ, RZ, R2 ;  /* 0x000000ffff0d7224 */ /* 0x000fe400078e0002 */
[----:B------:R-:W-:Y:S02]  /*1a440*/  IMAD.MOV.U32 R12, RZ, RZ, 0x3 ;  /* 0x00000003ff0c7424 */ /* 0x000fe400078e00ff */
[----:B------:R-:W-:-:S07]  /*1a450*/  IMAD.MOV.U32 R6, RZ, RZ, R14 ;  /* 0x000000ffff067224 */ /* 0x000fce00078e000e */
[----:B------:R-:W-:Y:S05]  /*1a460*/  WARPSYNC.COLLECTIVE R15, `(.L_x_12895) ;  /* 0x000000000f087348 */ /* 0x000fea0003c00000 */
[----:B------:R0:W1:Y:S02]  /*1a470*/  SHFL.IDX P6, R14, R13, R12, R11 ;  /* 0x0000000c0d0e7389 */ /* 0x00006400000c000b */
[----:B01----:R-:W-:Y:S01]  /*1a480*/  ENDCOLLECTIVE ;  /* 0x000000000000791b */ /* 0x003fe20003800000 */
.L_x_12895:
        /* <DEDUP_REMOVED lines=12> */
.L_x_12896:
[----:B------:R-:W-:Y:S01]  /*1a550*/  IMAD.MOV.U32 R2, RZ, RZ, R14 ;  /* 0x000000ffff027224 */ /* 0x000fe200078e000e */
[----:B------:R-:W-:Y:S06]  /*1a560*/  BRA `(.L_x_12897) ;  /* 0xffffffac00347947 */ /* 0x000fec000383ffff */
.L_x_12734:
[----:B0-----:R0:W1:Y:S02]  /*1a570*/  SYNCS.PHASECHK.TRANS64.TRYWAIT P0, [R16+URZ+0x30820], R0 ;  /* 0x03082000100075a7 */ /* 0x001064000800017f */
[----:B-1----:R-:W-:Y:S05]  /*1a580*/  @!P0 NANOSLEEP.SYNCS 0x989680 ;  /* 0x009896800000895d */ /* 0x002fea0003900000 */
[----:B------:R-:W1:Y:S02]  /*1a590*/  @!P0 SYNCS.PHASECHK.TRANS64 P0, [R16+URZ+0x30820], R0 ;  /* 0x03082000100085a7 */ /* 0x000e64000800007f */
[----:B-1----:R-:W-:Y:S05]  /*1a5a0*/  @!P0 BRA `(.L_x_12734) ;  /* 0xfffffffc00f08947 */ /* 0x002fea000383ffff */
[----:B------:R-:W-:Y:S05]  /*1a5b0*/  BRA `(.L_x_12898) ;  /* 0xffffffac00947947 */ /* 0x000fea000383ffff */
.L_x_12743:
[----:B-1----:R1:W2:Y:S02]  /*1a5c0*/  SYNCS.PHASECHK.TRANS64.TRYWAIT P0, [R2+URZ+0x30840], R3 ;  /* 0x03084003020075a7 */ /* 0x0022a4000800017f */
[----:B--2---:R-:W-:Y:S05]  /*1a5d0*/  @!P0 NANOSLEEP.SYNCS 0x989680 ;  /* 0x009896800000895d */ /* 0x004fea0003900000 */
[----:B------:R-:W2:Y:S02]  /*1a5e0*/  @!P0 SYNCS.PHASECHK.TRANS64 P0, [R2+URZ+0x30840], R3 ;  /* 0x03084003020085a7 */ /* 0x000ea4000800007f */
[----:B--2---:R-:W-:Y:S05]  /*1a5f0*/  @!P0 BRA `(.L_x_12743) ;  /* 0xfffffffc00f08947 */ /* 0x004fea000383ffff */
[----:B------:R-:W-:Y:S05]  /*1a600*/  BRA `(.L_x_12899) ;  /* 0xffffffb000687947 */ /* 0x000fea000383ffff */
.L_x_12748:
[----:B0-----:R0:W1:Y:S02]  /*1a610*/  SYNCS.PHASECHK.TRANS64.TRYWAIT P0, [R3+URZ+0x60], R2 ;  /* 0x00006002030075a7 */ /* 0x001064000800017f */
[----:B-1----:R-:W-:Y:S05]  /*1a620*/  @!P0 NANOSLEEP.SYNCS 0x989680 ;  /* 0x009896800000895d */ /* 0x002fea0003900000 */
[----:B------:R-:W1:Y:S02]  /*1a630*/  @!P0 SYNCS.PHASECHK.TRANS64 P0, [R3+URZ+0x60], R2 ;  /* 0x00006002030085a7 */ /* 0x000e64000800007f */
[----:B-1----:R-:W-:Y:S05]  /*1a640*/  @!P0 BRA `(.L_x_12748) ;  /* 0xfffffffc00f08947 */ /* 0x002fea000383ffff */
[----:B------:R-:W-:Y:S05]  /*1a650*/  BRA `(.L_x_12900) ;  /* 0xffffffb000f47947 */ /* 0x000fea000383ffff */
.L_x_12756:
[----:B-1----:R1:W2:Y:S02]  /*1a660*/  SYNCS.PHASECHK.TRANS64.TRYWAIT P0, [R2+URZ+0x30840], R3 ;  /* 0x03084003020075a7 */ /* 0x0022a4000800017f */
[----:B--2---:R-:W-:Y:S05]  /*1a670*/  @!P0 NANOSLEEP.SYNCS 0x989680 ;  /* 0x009896800000895d */ /* 0x004fea0003900000 */
[----:B------:R-:W2:Y:S02]  /*1a680*/  @!P0 SYNCS.PHASECHK.TRANS64 P0, [R2+URZ+0x30840], R3 ;  /* 0x03084003020085a7 */ /* 0x000ea4000800007f */
[----:B--2---:R-:W-:Y:S05]  /*1a690*/  @!P0 BRA `(.L_x_12756) ;  /* 0xfffffffc00f08947 */ /* 0x004fea000383ffff */
[----:B------:R-:W-:Y:S05]  /*1a6a0*/  BRA `(.L_x_12901) ;  /* 0xffffffb800387947 */ /* 0x000fea000383ffff */
.L_x_12761:
[----:B0-----:R0:W1:Y:S02]  /*1a6b0*/  SYNCS.PHASECHK.TRANS64.TRYWAIT P0, [R10+URZ+0x60], R28 ;  /* 0x0000601c0a0075a7 */ /* 0x001064000800017f */
[----:B-1----:R-:W-:Y:S05]  /*1a6c0*/  @!P0 NANOSLEEP.SYNCS 0x989680 ;  /* 0x009896800000895d */ /* 0x002fea0003900000 */
[----:B------:R-:W1:Y:S02]  /*1a6d0*/  @!P0 SYNCS.PHASECHK.TRANS64 P0, [R10+URZ+0x60], R28 ;  /* 0x0000601c0a0085a7 */ /* 0x000e64000800007f */
[----:B-1----:R-:W-:Y:S05]  /*1a6e0*/  @!P0 BRA `(.L_x_12761) ;  /* 0xfffffffc00f08947 */ /* 0x002fea000383ffff */
[----:B------:R-:W-:Y:S05]  /*1a6f0*/  BRA `(.L_x_12902) ;  /* 0xffffffb800c47947 */ /* 0x000fea000383ffff */
.L_x_12769:
[----:B-1----:R1:W2:Y:S02]  /*1a700*/  SYNCS.PHASECHK.TRANS64.TRYWAIT P0, [R2+URZ+0x30840], R3 ;  /* 0x03084003020075a7 */ /* 0x0022a4000800017f */
[----:B--2---:R-:W-:Y:S05]  /*1a710*/  @!P0 NANOSLEEP.SYNCS 0x989680 ;  /* 0x009896800000895d */ /* 0x004fea0003900000 */
[----:B------:R-:W2:Y:S02]  /*1a720*/  @!P0 SYNCS.PHASECHK.TRANS64 P0, [R2+URZ+0x30840], R3 ;  /* 0x03084003020085a7 */ /* 0x000ea4000800007f */
[----:B--2---:R-:W-:Y:S05]  /*1a730*/  @!P0 BRA `(.L_x_12769) ;  /* 0xfffffffc00f08947 */ /* 0x004fea000383ffff */
[----:B------:R-:W-:Y:S05]  /*1a740*/  BRA `(.L_x_12903) ;  /* 0xffffffbc00d87947 */ /* 0x000fea000383ffff */
.L_x_12774:
[----:B0-----:R0:W1:Y:S02]  /*1a750*/  SYNCS.PHASECHK.TRANS64.TRYWAIT P0, [R3+URZ+0x60], R7 ;  /* 0x00006007030075a7 */ /* 0x001064000800017f */
[----:B-1----:R-:W-:Y:S05]  /*1a760*/  @!P0 NANOSLEEP.SYNCS 0x989680 ;  /* 0x009896800000895d */ /* 0x002fea0003900000 */
[----:B------:R-:W1:Y:S02]  /*1a770*/  @!P0 SYNCS.PHASECHK.TRANS64 P0, [R3+URZ+0x60], R7 ;  /* 0x00006007030085a7 */ /* 0x000e64000800007f */
[----:B-1----:R-:W-:Y:S05]  /*1a780*/  @!P0 BRA `(.L_x_12774) ;  /* 0xfffffffc00f08947 */ /* 0x002fea000383ffff */
[----:B------:R-:W-:Y:S05]  /*1a790*/  BRA `(.L_x_12904) ;  /* 0xffffffc000687947 */ /* 0x000fea000383ffff */
.L_x_12784:
[----:B0-----:R0:W1:Y:S02]  /*1a7a0*/  SYNCS.PHASECHK.TRANS64.TRYWAIT P0, [R3+URZ+0x30860], R0 ;  /* 0x03086000030075a7 */ /* 0x001064000800017f */
[----:B-1----:R-:W-:Y:S05]  /*1a7b0*/  @!P0 NANOSLEEP.SYNCS 0x989680 ;  /* 0x009896800000895d */ /* 0x002fea0003900000 */
[----:B------:R-:W1:Y:S02]  /*1a7c0*/  @!P0 SYNCS.PHASECHK.TRANS64 P0, [R3+URZ+0x30860], R0 ;  /* 0x03086000030085a7 */ /* 0x000e64000800007f */
[----:B-1----:R-:W-:Y:S05]  /*1a7d0*/  @!P0 BRA `(.L_x_12784) ;  /* 0xfffffffc00f08947 */ /* 0x002fea000383ffff */
[----:B------:R-:W-:Y:S05]  /*1a7e0*/  BRA `(.L_x_12905) ;  /* 0xffffffc400687947 */ /* 0x000fea000383ffff */
.L_x_12790:
[----:B------:R-:W-:Y:S01]  /*1a7f0*/  BSSY B0, `(.L_x_12906) ;  /* 0x0000008000007945 */ /* 0x000fe20003800000 */
[----:B0-----:R-:W-:Y:S01]  /*1a800*/  MOV R13, R24 ;  /* 0x00000018000d7202 */ /* 0x001fe20000000f00 */
[----:B------:R-:W-:Y:S02]  /*1a810*/  IMAD.MOV.U32 R12, RZ, RZ, RZ ;  /* 0x000000ffff0c7224 */ /* 0x000fe400078e00ff */
[----:B------:R-:W-:Y:S02]  /*1a820*/  IMAD.MOV.U32 R11, RZ, RZ, 0x1f ;  /* 0x0000001fff0b7424 */ /* 0x000fe400078e00ff */
[----:B------:R-:W-:-:S07]  /*1a830*/  IMAD.MOV.U32 R15, RZ, RZ, -0x1 ;  /* 0xffffffffff0f7424 */ /* 0x000fce00078e00ff */
[----:B--2---:R-:W-:Y:S05]  /*1a840*/  WARPSYNC.COLLECTIVE R15, `(.L_x_12907) ;  /* 0x000000000f087348 */ /* 0x004fea0003c00000 */
[----:B------:R0:W1:Y:S02]  /*1a850*/  SHFL.IDX P6, R14, R13, R12, R11 ;  /* 0x0000000c0d0e7389 */ /* 0x00006400000c000b */
[----:B012---:R-:W-:Y:S01]  /*1a860*/  ENDCOLLECTIVE ;  /* 0x000000000000791b */ /* 0x007fe20003800000 */
.L_x_12907:
[----:B------:R-:W-:Y:S05]  /*1a870*/  BSYNC B0 ;  /* 0x0000000000007941 */ /* 0x000fea0003800000 */
.L_x_12906:
        /* <DEDUP_REMOVED lines=9> */
.L_x_12908:
        /* <DEDUP_REMOVED lines=24> */
.L_x_12909:
[----:B------:R-:W-:Y:S01]  /*1aa90*/  IMAD.MOV.U32 R12, RZ, RZ, 0x2 ;  /* 0x00000002ff0c7424 */ /* 0x000fe200078e00ff */
[----:B------:R-:W-:-:S05]  /*1aaa0*/  SEL R14, R14, RZ, P1 ;  /* 0x000000ff0e0e7207 */ /* 0x000fca0000800000 */
[----:B------:R-:W-:-:S04]  /*1aab0*/  IMAD.IADD R5, R13, 0x1, R14 ;  /* 0x000000010d057824 */ /* 0x000fc800078e020e */
[----:B------:R-:W-:-:S07]  /*1aac0*/  IMAD.MOV.U32 R13, RZ, RZ, R5 ;  /* 0x000000ffff0d7224 */ /* 0x000fce00078e0005 */
[----:B------:R-:W-:Y:S05]  /*1aad0*/  WARPSYNC.COLLECTIVE R15, `(.L_x_12910) ;  /* 0x000000000f087348 */ /* 0x000fea0003c00000 */
[----:B------:R0:W1:Y:S02]  /*1aae0*/  SHFL.UP P6, R14, R13, R12, R11 ;  /* 0x0400000c0d0e7389 */ /* 0x00006400000c000b */
[----:B01----:R-:W-:Y:S01]  /*1aaf0*/  ENDCOLLECTIVE ;  /* 0x000000000000791b */ /* 0x003fe20003800000 */
.L_x_12910:
[----:B------:R-:W-:Y:S01]  /*1ab00*/  IMAD.MOV.U32 R12, RZ, RZ, 0x4 ;  /* 0x00000004ff0c7424 */ /* 0x000fe200078e00ff */
[----:B------:R-:W-:-:S05]  /*1ab10*/  SEL R2, R14, RZ, P2 ;  /* 0x000000ff0e027207 */ /* 0x000fca0001000000 */
[----:B------:R-:W-:-:S04]  /*1ab20*/  IMAD.IADD R2, R5, 0x1, R2 ;  /* 0x0000000105027824 */ /* 0x000fc800078e0202 */
[----:B------:R-:W-:-:S07]  /*1ab30*/  IMAD.MOV.U32 R13, RZ, RZ, R2 ;  /* 0x000000ffff0d7224 */ /* 0x000fce00078e0002 */
[----:B------:R-:W-:Y:S05]  /*1ab40*/  WARPSYNC.COLLECTIVE R15, `(.L_x_12911) ;  /* 0x000000000f087348 */ /* 0x000fea0003c00000 */
[----:B------:R0:W1:Y:S02]  /*1ab50*/  SHFL.UP P6, R14, R13, R12, R11 ;  /* 0x0400000c0d0e7389 */ /* 0x00006400000c000b */
[----:B01----:R-:W-:Y:S01]  /*1ab60*/  ENDCOLLECTIVE ;  /* 0x000000000000791b */ /* 0x003fe20003800000 */
.L_x_12911:
[----:B------:R-:W-:Y:S01]  /*1ab70*/  IMAD.MOV.U32 R12, RZ, RZ, 0x8 ;  /* 0x00000008ff0c7424 */ /* 0x000fe200078e00ff */
[----:B------:R-:W-:-:S05]  /*1ab80*/  SEL R3, R14, RZ, P3 ;  /* 0x000000ff0e037207 */ /* 0x000fca0001800000 */
[----:B------:R-:W-:-:S04]  /*1ab90*/  IMAD.IADD R8, R2, 0x1, R3 ;  /* 0x0000000102087824 */ /* 0x000fc800078e0203 */
[----:B------:R-:W-:-:S07]  /*1aba0*/  IMAD.MOV.U32 R13, RZ, RZ, R8 ;  /* 0x000000ffff0d7224 */ /* 0x000fce00078e0008 */
[----:B------:R-:W-:Y:S05]  /*1abb0*/  WARPSYNC.COLLECTIVE R15, `(.L_x_12912) ;  /* 0x000000000f087348 */ /* 0x000fea0003c00000 */
[----:B------:R0:W1:Y:S02]  /*1abc0*/  SHFL.UP P6, R14, R13, R12, R11 ;  /* 0x0400000c0d0e7389 */ /* 0x00006400000c000b */
[----:B01----:R-:W-:Y:S01]  /*1abd0*/  ENDCOLLECTIVE ;  /* 0x000000000000791b */ /* 0x003fe20003800000 */
.L_x_12912:
[----:B------:R-:W-:Y:S01]  /*1abe0*/  IMAD.MOV.U32 R12, RZ, RZ, 0x10 ;  /* 0x00000010ff0c7424 */ /* 0x000fe200078e00ff */
[----:B------:R-:W-:-:S05]  /*1abf0*/  SEL R5, R14, RZ, P4 ;  /* 0x000000ff0e057207 */ /* 0x000fca0002000000 */
[----:B------:R-:W-:-:S04]  /*1ac00*/  IMAD.IADD R5, R8, 0x1, R5 ;  /* 0x0000000108057824 */ /* 0x000fc800078e0205 */
[----:B------:R-:W-:-:S07]  /*1ac10*/  IMAD.MOV.U32 R13, RZ, RZ, R5 ;  /* 0x000000ffff0d7224 */ /* 0x000fce00078e0005 */
[----:B------:R-:W-:Y:S05]  /*1ac20*/  WARPSYNC.COLLECTIVE R15, `(.L_x_12913) ;  /* 0x000000000f087348 */ /* 0x000fea0003c00000 */
[----:B------:R0:W1:Y:S02]  /*1ac30*/  SHFL.UP P6, R14, R13, R12, R11 ;  /* 0x0400000c0d0e7389 */ /* 0x00006400000c000b */
[----:B01----:R-:W-:Y:S01]  /*1ac40*/  ENDCOLLECTIVE ;  /* 0x000000000000791b */ /* 0x003fe20003800000 */
.L_x_12913:
        /* <DEDUP_REMOVED lines=8> */
.L_x_12914:
[----:B------:R-:W-:Y:S05]  /*1acd0*/  BRA `(.L_x_12915) ;  /* 0xffffffc400a07947 */ /* 0x000fea000383ffff */
.L_x_12793:
[----:B------:R-:W-:Y:S01]  /*1ace0*/  BSSY B0, `(.L_x_12916) ;  /* 0x0000007000007945 */ /* 0x000fe20003800000 */
[----:B------:R-:W-:Y:S02]  /*1acf0*/  IMAD.MOV.U32 R12, RZ, RZ, 0x1 ;  /* 0x00000001ff0c7424 */ /* 0x000fe400078e00ff */
[----:B------:R-:W-:Y:S02]  /*1ad00*/  IMAD.MOV.U32 R11, RZ, RZ, RZ ;  /* 0x000000ffff0b7224 */ /* 0x000fe400078e00ff */
[----:B------:R-:W-:-:S07]  /*1ad10*/  IMAD.MOV.U32 R15, RZ, RZ, -0x1 ;  /* 0xffffffffff0f7424 */ /* 0x000fce00078e00ff */
[----:B------:R-:W-:Y:S05]  /*1ad20*/  WARPSYNC.COLLECTIVE R15, `(.L_x_12917) ;  /* 0x000000000f087348 */ /* 0x000fea0003c00000 */
[----:B------:R0:W1:Y:S02]  /*1ad30*/  SHFL.UP P6, R14, R13, R12, R11 ;  /* 0x0400000c0d0e7389 */ /* 0x00006400000c000b */
[----:B01----:R-:W-:Y:S01]  /*1ad40*/  ENDCOLLECTIVE ;  /* 0x000000000000791b */ /* 0x003fe20003800000 */
.L_x_12917:
[----:B------:R-:W-:Y:S05]  /*1ad50*/  BSYNC B0 ;  /* 0x0000000000007941 */ /* 0x000fea0003800000 */
.L_x_12916:
[----:B------:R-:W-:Y:S01]  /*1ad60*/  SEL R14, R14, RZ, P1 ;  /* 0x000000ff0e0e7207 */ /* 0x000fe20000800000 */
[----:B------:R-:W-:Y:S02]  /*1ad70*/  IMAD.MOV.U32 R12, RZ, RZ, 0x2 ;  /* 0x00000002ff0c7424 */ /* 0x000fe400078e00ff */
[----:B------:R-:W-:Y:S01]  /*1ad80*/  IMAD.MOV.U32 R11, RZ, RZ, RZ ;  /* 0x000000ffff0b7224 */ /* 0x000fe200078e00ff */
[----:B------:R-:W-:Y:S01]  /*1ad90*/  IADD3 R13, R13, R14, RZ ;  /* 0x0000000e0d0d7210 */ /* 0x000fe20007ffe0ff */
[----:B------:R-:W-:-:S07]  /*1ada0*/  IMAD.MOV.U32 R15, RZ, RZ, -0x1 ;  /* 0xffffffffff0f7424 */ /* 0x000fce00078e00ff */
[----:B------:R-:W-:Y:S05]  /*1adb0*/  WARPSYNC.COLLECTIVE R15, `(.L_x_12918) ;  /* 0x000000000f087348 */ /* 0x000fea0003c00000 */
[----:B------:R0:W1:Y:S02]  /*1adc0*/  SHFL.UP P6, R14, R13, R12, R11 ;  /* 0x0400000c0d0e7389 */ /* 0x00006400000c000b */
[----:B01----:R-:W-:Y:S01]  /*1add0*/  ENDCOLLECTIVE ;  /* 0x000000000000791b */ /* 0x003fe20003800000 */
.L_x_12918:
[----:B------:R-:W-:Y:S01]  /*1ade0*/  IMAD.MOV.U32 R12, RZ, RZ, 0x4 ;  /* 0x00000004ff0c7424 */ /* 0x000fe200078e00ff */
[----:B------:R-:W-:-:S05]  /*1adf0*/  SEL R2, R14, RZ, P2 ;  /* 0x000000ff0e027207 */ /* 0x000fca0001000000 */
[----:B------:R-:W-:-:S04]  /*1ae00*/  IMAD.IADD R2, R13, 0x1, R2 ;  /* 0x000000010d027824 */ /* 0x000fc800078e0202 */
[----:B------:R-:W-:-:S07]  /*1ae10*/  IMAD.MOV.U32 R13, RZ, RZ, R2 ;  /* 0x000000ffff0d7224 */ /* 0x000fce00078e0002 */
[----:B------:R-:W-:Y:S05]  /*1ae20*/  WARPSYNC.COLLECTIVE R15, `(.L_x_12919) ;  /* 0x000000000f087348 */ /* 0x000fea0003c00000 */
[----:B------:R0:W1:Y:S02]  /*1ae30*/  SHFL.UP P6, R14, R13, R12, R11 ;  /* 0x0400000c0d0e7389 */ /* 0x00006400000c000b */
[----:B01----:R-:W-:Y:S01]  /*1ae40*/  ENDCOLLECTIVE ;  /* 0x000000000000791b */ /* 0x003fe20003800000 */
.L_x_12919:
[----:B------:R-:W-:Y:S01]  /*1ae50*/  IMAD.MOV.U32 R12, RZ, RZ, 0x8 ;  /* 0x00000008ff0c7424 */ /* 0x000fe200078e00ff */
[----:B------:R-:W-:-:S05]  /*1ae60*/  SEL R3, R14, RZ, P3 ;  /* 0x000000ff0e037207 */ /* 0x000fca0001800000 */
[----:B------:R-:W-:-:S04]  /*1ae70*/  IMAD.IADD R3, R2, 0x1, R3 ;  /* 0x0000000102037824 */ /* 0x000fc800078e0203 */
[----:B------:R-:W-:-:S07]  /*1ae80*/  IMAD.MOV.U32 R13, RZ, RZ, R3 ;  /* 0x000000ffff0d7224 */ /* 0x000fce00078e0003 */
[----:B------:R-:W-:Y:S05]  /*1ae90*/  WARPSYNC.COLLECTIVE R15, `(.L_x_12920) ;  /* 0x000000000f087348 */ /* 0x000fea0003c00000 */
[----:B------:R0:W1:Y:S02]  /*1aea0*/  SHFL.UP P6, R14, R13, R12, R11 ;  /* 0x0400000c0d0e7389 */ /* 0x00006400000c000b */
[----:B01----:R-:W-:Y:S01]  /*1aeb0*/  ENDCOLLECTIVE ;  /* 0x000000000000791b */ /* 0x003fe20003800000 */
.L_x_12920:
[----:B------:R-:W-:Y:S01]  /*1aec0*/  IMAD.MOV.U32 R12, RZ, RZ, 0x10 ;  /* 0x00000010ff0c7424 */ /* 0x000fe200078e00ff */
[----:B------:R-:W-:-:S05]  /*1aed0*/  SEL R14, R14, RZ, P4 ;  /* 0x000000ff0e0e7207 */ /* 0x000fca0002000000 */
[----:B------:R-:W-:-:S04]  /*1aee0*/  IMAD.IADD R5, R3, 0x1, R14 ;  /* 0x0000000103057824 */ /* 0x000fc800078e020e */
[----:B------:R-:W-:-:S07]  /*1aef0*/  IMAD.MOV.U32 R13, RZ, RZ, R5 ;  /* 0x000000ffff0d7224 */ /* 0x000fce00078e0005 */
[----:B------:R-:W-:Y:S05]  /*1af00*/  WARPSYNC.COLLECTIVE R15, `(.L_x_12921) ;  /* 0x000000000f087348 */ /* 0x000fea0003c00000 */
[----:B------:R0:W1:Y:S02]  /*1af10*/  SHFL.UP P6, R14, R13, R12, R11 ;  /* 0x0400000c0d0e7389 */ /* 0x00006400000c000b */
[----:B01----:R-:W-:Y:S01]  /*1af20*/  ENDCOLLECTIVE ;  /* 0x000000000000791b */ /* 0x003fe20003800000 */
.L_x_12921:
        /* <DEDUP_REMOVED lines=8> */
.L_x_12922:
[----:B------:R-:W-:Y:S05]  /*1afb0*/  BRA `(.L_x_12923) ;  /* 0xffffffc4008c7947 */ /* 0x000fea000383ffff */
.L_x_12795:
[----:B------:R-:W-:Y:S01]  /*1afc0*/  BSSY B0, `(.L_x_12924) ;  /* 0x0000006000007945 */ /* 0x000fe20003800000 */
[----:B------:R-:W-:Y:S01]  /*1afd0*/  PLOP3.LUT P6, PT, P6, PT, PT, 0x8, 0x0 ;  /* 0x000000000000781c */ /* 0x000fe200037ce170 */
[----:B------:R-:W-:-:S12]  /*1afe0*/  IMAD.MOV.U32 R15, RZ, RZ, -0x1 ;  /* 0xffffffffff0f7424 */ /* 0x000fd800078e00ff */
[----:B0-----:R-:W-:Y:S05]  /*1aff0*/  WARPSYNC.COLLECTIVE R15, `(.L_x_12925) ;  /* 0x000000000f087348 */ /* 0x001fea0003c00000 */
[----:B------:R-:W-:Y:S01]  /*1b000*/  VOTE.ANY R14, PT, P6 ;  /* 0x00000000000e7806 */ /* 0x000fe200030e0100 */
[----:B0-----:R-:W-:Y:S06]  /*1b010*/  ENDCOLLECTIVE ;  /* 0x000000000000791b */ /* 0x001fec0003800000 */
.L_x_12925:
[----:B------:R-:W-:Y:S05]  /*1b020*/  BSYNC B0 ;  /* 0x0000000000007941 */ /* 0x000fea0003800000 */
.L_x_12924:
        /* <DEDUP_REMOVED lines=9> */
.L_x_12926:
[----:B------:R-:W-:Y:S02]  /*1b0c0*/  IMAD.MOV.U32 R13, RZ, RZ, R4 ;  /* 0x000000ffff0d7224 */ /* 0x000fe400078e0004 */
[----:B------:R-:W-:-:S07]  /*1b0d0*/  IMAD.MOV.U32 R7, RZ, RZ, R14 ;  /* 0x000000ffff077224 */ /* 0x000fce00078e000e */
[----:B------:R-:W-:Y:S05]  /*1b0e0*/  WARPSYNC.COLLECTIVE R15, `(.L_x_12927) ;  /* 0x000000000f087348 */ /* 0x000fea0003c00000 */
[----:B------:R0:W1:Y:S02]  /*1b0f0*/  SHFL.IDX P6, R14, R13, R12, R11 ;  /* 0x0000000c0d0e7389 */ /* 0x00006400000c000b */
[----:B01----:R-:W-:Y:S01]  /*1b100*/  ENDCOLLECTIVE ;  /* 0x000000000000791b */ /* 0x003fe20003800000 */
.L_x_12927:
[----:B------:R-:W-:Y:S01]  /*1b110*/  IMAD.MOV.U32 R4, RZ, RZ, R14 ;  /* 0x000000ffff047224 */ /* 0x000fe200078e000e */
[----:B------:R-:W-:Y:S06]  /*1b120*/  BRA `(.L_x_12928) ;  /* 0xffffffc4006c7947 */ /* 0x000fec000383ffff */
.L_x_12797:
[----:B------:R-:W-:Y:S01]  /*1b130*/  BSSY B0, `(.L_x_12929) ;  /* 0x0000007000007945 */ /* 0x000fe20003800000 */
[----:B------:R-:W-:Y:S02]  /*1b140*/  IMAD.MOV.U32 R13, RZ, RZ, R3 ;  /* 0x000000ffff0d7224 */ /* 0x000fe400078e0003 */
[----:B------:R-:W-:Y:S02]  /*1b150*/  IMAD.MOV.U32 R11, RZ, RZ, 0x1f ;  /* 0x0000001fff0b7424 */ /* 0x000fe400078e00ff */
[----:B------:R-:W-:-:S07]  /*1b160*/  IMAD.MOV.U32 R15, RZ, RZ, -0x1 ;  /* 0xffffffffff0f7424 */ /* 0x000fce00078e00ff */
[----:B0123--:R-:W-:Y:S05]  /*1b170*/  WARPSYNC.COLLECTIVE R15, `(.L_x_12930) ;  /* 0x000000000f087348 */ /* 0x00ffea0003c00000 */
[----:B------:R4:W0:Y:S02]  /*1b180*/  SHFL.IDX P6, R14, R13, R12, R11 ;  /* 0x0000000c0d0e7389 */ /* 0x00082400000c000b */
[----:B01234-:R-:W-:Y:S01]  /*1b190*/  ENDCOLLECTIVE ;  /* 0x000000000000791b */ /* 0x01ffe20003800000 */
.L_x_12930:
[----:B------:R-:W-:Y:S05]  /*1b1a0*/  BSYNC B0 ;  /* 0x0000000000007941 */ /* 0x000fea0003800000 */
.L_x_12929:
[----:B------:R-:W-:Y:S01]  /*1b1b0*/  IMAD.MOV.U32 R24, RZ, RZ, R14 ;  /* 0x000000ffff187224 */ /* 0x000fe200078e000e */
[----:B------:R-:W-:Y:S06]  /*1b1c0*/  BRA `(.L_x_12796) ;  /* 0xffffffc4005c7947 */ /* 0x000fec000383ffff */
.L_x_12801:
[----:B0-----:R0:W1:Y:S02]  /*1b1d0*/  SYNCS.PHASECHK.TRANS64.TRYWAIT P0, [R9+URZ+0x30820], R0 ;  /* 0x03082000090075a7 */ /* 0x001064000800017f */
[----:B-1----:R-:W-:Y:S05]  /*1b1e0*/  @!P0 NANOSLEEP.SYNCS 0x989680 ;  /* 0x009896800000895d */ /* 0x002fea0003900000 */
[----:B------:R-:W1:Y:S02]  /*1b1f0*/  @!P0 SYNCS.PHASECHK.TRANS64 P0, [R9+URZ+0x30820], R0 ;  /* 0x03082000090085a7 */ /* 0x000e64000800007f */
[----:B-1----:R-:W-:Y:S05]  /*1b200*/  @!P0 BRA `(.L_x_12801) ;  /* 0xfffffffc00f08947 */ /* 0x002fea000383ffff */
[----:B------:R-:W-:Y:S05]  /*1b210*/  BRA `(.L_x_12931) ;  /* 0xffffffc800b47947 */ /* 0x000fea000383ffff */
.L_x_12802:
        /* <DEDUP_REMOVED lines=8> */
[----:B0--3--:R-:W-:Y:S05]  /*1b2a0*/  WARPSYNC.COLLECTIVE R15, `(.L_x_12933) ;  /* 0x000000000f087348 */ /* 0x009fea0003c00000 */
[----:B------:R1:W2:Y:S02]  /*1b2b0*/  SHFL.IDX P6, R14, R13, R12, R11 ;  /* 0x0000000c0d0e7389 */ /* 0x0002a400000c000b */
[----:B0123--:R-:W-:Y:S01]  /*1b2c0*/  ENDCOLLECTIVE ;  /* 0x000000000000791b */ /* 0x00ffe20003800000 */
.L_x_12933:
[----:B------:R-:W-:Y:S05]  /*1b2d0*/  BSYNC B0 ;  /* 0x0000000000007941 */ /* 0x000fea0003800000 */
.L_x_12932:
[----:B------:R-:W-:Y:S05]  /*1b2e0*/  BRA `(.L_x_12934) ;  /* 0xffffffc8009c7947 */ /* 0x000fea000383ffff */
.L_x_12803:
[----:B------:R-:W-:Y:S01]  /*1b2f0*/  BSSY B0, `(.L_x_12935) ;  /* 0x0000006000007945 */ /* 0x000fe20003800000 */
[----:B------:R-:W-:-:S07]  /*1b300*/  IMAD.MOV.U32 R15, RZ, RZ, -0x1 ;  /* 0xffffffffff0f7424 */ /* 0x000fce00078e00ff */
[----:B0--3--:R-:W-:Y:S05]  /*1b310*/  WARPSYNC.COLLECTIVE R15, `(.L_x_12936) ;  /* 0x000000000f0c7348 */ /* 0x009fea0003c00000 */
[----:B------:R-:W-:Y:S02]  /*1b320*/  ELECT P6, UR62, PT ;  /* 0x00000000003e782f */ /* 0x000fe400038c0000 */
[----:B------:R-:W-:Y:S01]  /*1b330*/  MOV R14, UR62 ;  /* 0x0000003e000e7c02 */ /* 0x000fe20008000f00 */
[----:B0--3--:R-:W-:Y:S10]  /*1b340*/  ENDCOLLECTIVE ;  /* 0x000000000000791b */ /* 0x009ff40003800000 */
.L_x_12936:
[----:B------:R-:W-:Y:S05]  /*1b350*/  BSYNC B0 ;  /* 0x0000000000007941 */ /* 0x000fea0003800000 */
.L_x_12935:
[----:B------:R-:W-:Y:S05]  /*1b360*/  BRA `(.L_x_12937) ;  /* 0xffffffc800907947 */ /* 0x000fea000383ffff */
.L_x_12805:
[----:B0-----:R0:W1:Y:S02]  /*1b370*/  SYNCS.PHASECHK.TRANS64.TRYWAIT P0, [R7+URZ], R2 ;  /* 0x00000002070075a7 */ /* 0x001064000800017f */
[----:B-1----:R-:W-:Y:S05]  /*1b380*/  @!P0 NANOSLEEP.SYNCS 0x989680 ;  /* 0x009896800000895d */ /* 0x002fea0003900000 */
[----:B------:R-:W1:Y:S02]  /*1b390*/  @!P0 SYNCS.PHASECHK.TRANS64 P0, [R7+URZ], R2 ;  /* 0x00000002070085a7 */ /* 0x000e64000800007f */
[----:B-1----:R-:W-:Y:S05]  /*1b3a0*/  @!P0 BRA `(.L_x_12805) ;  /* 0xfffffffc00f08947 */ /* 0x002fea000383ffff */
[----:B------:R-:W-:Y:S05]  /*1b3b0*/  BRA `(.L_x_12938) ;  /* 0xffffffc800c47947 */ /* 0x000fea000383ffff */
.L_x_12806:
[----:B-1----:R1:W2:Y:S02]  /*1b3c0*/  SYNCS.PHASECHK.TRANS64.TRYWAIT P0, [R3+URZ], R0 ;  /* 0x00000000030075a7 */ /* 0x0022a4000800017f */
[----:B--2---:R-:W-:Y:S05]  /*1b3d0*/  @!P0 NANOSLEEP.SYNCS 0x989680 ;  /* 0x009896800000895d */ /* 0x004fea0003900000 */
[----:B------:R-:W2:Y:S02]  /*1b3e0*/  @!P0 SYNCS.PHASECHK.TRANS64 P0, [R3+URZ], R0 ;  /* 0x00000000030085a7 */ /* 0x000ea4000800007f */
[----:B--2---:R-:W-:Y:S05]  /*1b3f0*/  @!P0 BRA `(.L_x_12806) ;  /* 0xfffffffc00f08947 */ /* 0x004fea000383ffff */
[----:B------:R-:W-:Y:S05]  /*1b400*/  BRA `(.L_x_12939) ;  /* 0xffffffc800b87947 */ /* 0x000fea000383ffff */
.L_x_12808:
[----:B-1----:R1:W2:Y:S02]  /*1b410*/  SYNCS.PHASECHK.TRANS64.TRYWAIT P0, [R5+URZ], R2 ;  /* 0x00000002050075a7 */ /* 0x0022a4000800017f */
[----:B--2---:R-:W-:Y:S05]  /*1b420*/  @!P0 NANOSLEEP.SYNCS 0x989680 ;  /* 0x009896800000895d */ /* 0x004fea0003900000 */
[----:B------:R-:W2:Y:S02]  /*1b430*/  @!P0 SYNCS.PHASECHK.TRANS64 P0, [R5+URZ], R2 ;  /* 0x00000002050085a7 */ /* 0x000ea4000800007f */
[----:B--2---:R-:W-:Y:S05]  /*1b440*/  @!P0 BRA `(.L_x_12808) ;  /* 0xfffffffc00f08947 */ /* 0x004fea000383ffff */
[----:B------:R-:W-:Y:S05]  /*1b450*/  BRA `(.L_x_12940) ;  /* 0xffffffc800bc7947 */ /* 0x000fea000383ffff */
.L_x_12941:
        /* <DEDUP_REMOVED lines=10> */
.L_x_14877:


//--------------------- .text._ZN7cutlass13device_kernelIN5flash11enable_sm90INS1_16FlashAttnFwdSm90INS1_25CollectiveMainloopFwdSm90ILi2EN4cute5tupleIJNS5_1CILi1EEES8_S8_EEENS6_IJNS7_ILi192EEENS7_ILi128EEENS7_ILi64EEEEEELi64ENS_10bfloat16_tEfNS_4arch4Sm90ELb0ELb1ELb0ELb0ELb0ELb0ELb0ELb1ELb1ELb1ELb1ELb0EEENS1_21CollectiveEpilogueFwdINS6_IJSA_SC_SB_EEES9_SE_SG_Li384ELb0ELb1ELb1ELb0EEENS1_19SingleTileSchedulerILb0ELb1ELb1ELi192EEEEEEEEEvNT_6ParamsE --------------------------
	.section	.text._ZN7cutlass13device_kernelIN5flash11enable_sm90INS1_16FlashAttnFwdSm90INS1_25CollectiveMainloopFwdSm90ILi2EN4cute5tupleIJNS5_1CILi1EEES8_S8_EEENS6_IJNS7_ILi192EEENS7_ILi128EEENS7_ILi64EEEEEELi64ENS_10bfloat16_tEfNS_4arch4Sm90ELb0ELb1ELb0ELb0ELb0ELb0ELb0ELb1ELb1ELb1ELb1ELb0EEENS1_21CollectiveEpilogueFwdINS6_IJSA_SC_SB_EEES9_SE_SG_Li384ELb0ELb1ELb1ELb0EEENS1_19SingleTileSchedulerILb0ELb1ELb1ELi192EEEEEEEEEvNT_6ParamsE,"ax",@progbits
	.align	128
.text._ZN7cutlass13device_kernelIN5flash11enable_sm90INS1_16FlashAttnFwdSm90INS1_25CollectiveMainloopFwdSm90ILi2EN4cute5tupleIJNS5_1CILi1EEES8_S8_EEENS6_IJNS7_ILi192EEENS7_ILi128EEENS7_ILi64EEEEEELi64ENS_10bfloat16_tEfNS_4arch4Sm90ELb0ELb1ELb0ELb0ELb0ELb0ELb0ELb1ELb1ELb1ELb1ELb0EEENS1_21CollectiveEpilogueFwdINS6_IJSA_SC_SB_EEES9_SE_SG_Li384ELb0ELb1ELb1ELb0EEENS1_19SingleTileSchedulerILb0ELb1ELb1ELi192EEEEEEEEEvNT_6ParamsE:
        .type           _ZN7cutlass13device_kernelIN5flash11enable_sm90INS1_16FlashAttnFwdSm90INS1_25CollectiveMainloopFwdSm90ILi2EN4cute5tupleIJNS5_1CILi1EEES8_S8_EEENS6_IJNS7_ILi192EEENS7_ILi128EEENS7_ILi64EEEEEELi64ENS_10bfloat16_tEfNS_4arch4Sm90ELb0ELb1ELb0ELb0ELb0ELb0ELb0ELb1ELb1ELb1ELb1ELb0EEENS1_21CollectiveEpilogueFwdINS6_IJSA_SC_SB_EEES9_SE_SG_Li384ELb0ELb1ELb1ELb0EEENS1_19SingleTileSchedulerILb0ELb1ELb1ELi192EEEEEEEEEvNT_6ParamsE,@function
        .size           _ZN7cutlass13device_kernelIN5flash11enable_sm90INS1_16FlashAttnFwdSm90INS1_25CollectiveMainloopFwdSm90ILi2EN4cute5tupleIJNS5_1CILi1EEES8_S8_EEENS6_IJNS7_ILi192EEENS7_ILi128EEENS7_ILi64EEEEEELi64ENS_10bfloat16_tEfNS_4arch4Sm90ELb0ELb1ELb0ELb0ELb0ELb0ELb0ELb1ELb1ELb1ELb1ELb0EEENS1_21CollectiveEpilogueFwdINS6_IJSA_SC_SB_EEES9_SE_SG_Li384ELb0ELb1ELb1ELb0EEENS1_19SingleTileSchedulerILb0ELb1ELb1ELi192EEEEEEEEEvNT_6ParamsE,(.L_x_14878 - _ZN7cutlass13device_kernelIN5flash11enable_sm90INS1_16FlashAttnFwdSm90INS1_25CollectiveMainloopFwdSm90ILi2EN4cute5tupleIJNS5_1CILi1EEES8_S8_EEENS6_IJNS7_ILi192EEENS7_ILi128EEENS7_ILi64EEEEEELi64ENS_10bfloat16_tEfNS_4arch4Sm90ELb0ELb1ELb0ELb0ELb0ELb0ELb0ELb1ELb1ELb1ELb1ELb0EEENS1_21CollectiveEpilogueFwdINS6_IJSA_SC_SB_EEES9_SE_SG_Li384ELb0ELb1ELb1ELb0EEENS1_19SingleTileSchedulerILb0ELb1ELb1ELi192EEEEEEEEEvNT_6ParamsE)
        .other          _ZN7cutlass13device_kernelIN5flash11enable_sm90INS1_16FlashAttnFwdSm90INS1_25CollectiveMainloopFwdSm90ILi2EN4cute5tupleIJNS5_1CILi1EEES8_S8_EEENS6_IJNS7_ILi192EEENS7_ILi128EEENS7_ILi64EEEEEELi64ENS_10bfloat16_tEfNS_4arch4Sm90ELb0ELb1ELb0ELb0ELb0ELb0ELb0ELb1ELb1ELb1ELb1ELb0EEENS1_21CollectiveEpilogueFwdINS6_IJSA_SC_SB_EEES9_SE_SG_Li384ELb0ELb1ELb1ELb0EEENS1_19SingleTileSchedulerILb0ELb1ELb1ELi192EEEEEEEEEvNT_6ParamsE,@"STO_CUDA_ENTRY STV_DEFAULT"
_ZN7cutlass13device_kernelIN5flash11enable_sm90INS1_16FlashAttnFwdSm90INS1_25CollectiveMainloopFwdSm90ILi2EN4cute5tupleIJNS5_1CILi1EEES8_S8_EEENS6_IJNS7_ILi192EEENS7_ILi128EEENS7_ILi64EEEEEELi64ENS_10bfloat16_tEfNS_4arch4Sm90ELb0ELb1ELb0ELb0ELb0ELb0ELb0ELb1ELb1ELb1ELb1ELb0EEENS1_21CollectiveEpilogueFwdINS6_IJSA_SC_SB_EEES9_SE_SG_Li384ELb0ELb1ELb1ELb0EEENS1_19SingleTileSchedulerILb0ELb1ELb1ELi192EEEEEEEEEvNT_6ParamsE:
        /* <DEDUP_REMOVED lines=17> */
.L_x_12943:
[----:B------:R-:W-:Y:S05]  /*0110*/  BSYNC B0 ;  /* 0x0000000000007941 */ /* 0x000fea0003800000 */
.L_x_12942:
        /* <DEDUP_REMOVED lines=41> */
.L_x_12944:
        /* <DEDUP_REMOVED lines=22> */
.L_x_12945:
        /* <DEDUP_REMOVED lines=18> */
.L_x_12946:
        /* <DEDUP_REMOVED lines=22> */
.L_x_12947:
        /* <DEDUP_REMOVED lines=22> */
.L_x_12948:
[----:B------:R-:W-:Y:S01]  /*08f0*/  PLOP3.LUT P0, PT, PT, PT, UP0, 0x80, 0x0 ;  /* 0x000000000000781c */ /* 0x000fe20003f0f008 */
[----:B------:R-:W-:Y:S01]  /*0900*/  UMOV UR45, 0x1 ;  /* 0x00000001002d7882 */ /* 0x000fe20000000000 */
[----:B------:R-:W-:Y:S01]  /*0910*/  NOP ;  /* 0x0000000000007918 */ /* 0x000fe20000000000 */
[----:B------:R-:W-:Y:S01]  /*0920*/  USEL UR45, UR45, 0x2, !UP0 ;  /* 0x000000022d2d7887 */ /* 0x000fe2000c000000 */
[----:B------:R-:W-:Y:S01]  /*0930*/  BSSY B6, `(.L_x_12949) ;  /* 0x00010f7000067945 */ /* 0x000fe20003800000 */
[----:B------:R-:W-:Y:S01]  /*0940*/  ULDC.64 UR48, c[0x0][0x208] ;  /* 0x0000820000307ab9 */ /* 0x000fe20000000a00 */
[----:B------:R-:W-:Y:S01]  /*0950*/  LOP3.LUT R19, R2, 0x7f, RZ, 0xc0, !PT ;  /* 0x0000007f02137812 */ /* 0x000fe200078ec0ff */
[----:B012-4-:R-:W-:Y:S06]  /*0960*/  BAR.SYNC.DEFER_BLOCKING 0x0 ;  /* 0x0000000000007b1d */ /* 0x017fec0000010000 */
[----:B------:R-:W-:Y:S05]  /*0970*/  @!P0 BRA `(.L_x_12950) ;  /* 0x000000d4008c8947 */ /* 0x000fea0003800000 */
.L_x_12951:
        /* <DEDUP_REMOVED lines=18> */
[----:B------:R-:W-:-:S04]  /*0aa0*/  UIADD3 UR4, -UR36, URZ, URZ ;  /* 0x0000003f24047290 */ /* 0x000fc8000fffe13f */
        /* <DEDUP_REMOVED lines=40> */
.L_x_12954:
[----:B------:R-:W-:-:S11]  /*0d30*/  UISETP.NE.AND UP1, UPT, UR5, 0x1, UPT ;  /* 0x000000010500788c */ /* 0x000fd6000bf25270 */
[----:B------:R-:W-:Y:S02]  /*0d40*/  @UP1 ULDC.64 UR10, c[0x0][0x9e8] ;  /* 0x00027a00000a1ab9 */ /* 0x000fe40000000a00 */
[----:B------:R-:W-:-:S04]  /*0d50*/  UIMAD.WIDE.U32 UR8, UR4, UR10, URZ ;  /* 0x0000000a040872a5 */ /* 0x000fc8000f8e003f */
[----:B------:R-:W-:-:S12]  /*0d60*/  @UP1 USHF.R.U32.HI UR4, URZ, UR11, UR9 ;  /* 0x0000000b3f041299 */ /* 0x000fd80008011609 */
.L_x_12955:
[----:B------:R-:W-:-:S06]  /*0d70*/  UIMAD UR4, UR4, UR5, UR5 ;  /* 0x00000005040472a4 */ /* 0x000fcc000f8e0205 */
[----:B------:R-:W-:-:S07]  /*0d80*/  VIMNMX R0, R0, UR4, PT ;  /* 0x0000000400007c48 */ /* 0x000fce000bfe0100 */
.L_x_12953:
        /* <DEDUP_REMOVED lines=30> */
.L_x_12957:
[----:B------:R-:W-:-:S11]  /*0f70*/  UISETP.NE.AND UP0, UPT, UR5, 0x1, UPT ;  /* 0x000000010500788c */ /* 0x000fd6000bf05270 */
[----:B------:R-:W-:Y:S02]  /*0f80*/  @UP0 ULDC.64 UR10, c[0x0][0x9e8] ;  /* 0x00027a00000a0ab9 */ /* 0x000fe40000000a00 */
[----:B------:R-:W-:-:S04]  /*0f90*/  UIMAD.WIDE.U32 UR8, UR4, UR10, URZ ;  /* 0x0000000a040872a5 */ /* 0x000fc8000f8e003f */
[----:B------:R-:W-:-:S12]  /*0fa0*/  @UP0 USHF.R.U32.HI UR4, URZ, UR11, UR9 ;  /* 0x0000000b3f040299 */ /* 0x000fd80008011609 */
.L_x_12958:
[----:B------:R-:W-:-:S04]  /*0fb0*/  UIMAD UR4, UR4, UR5, URZ ;  /* 0x00000005040472a4 */ /* 0x000fc8000f8e023f */
[----:B------:R-:W-:-:S04]  /*0fc0*/  UISETP.LT.AND UP0, UPT, UR7, UR4, UPT ;  /* 0x000000040700728c */ /* 0x000fc8000bf01270 */
[----:B------:R-:W-:-:S12]  /*0fd0*/  USEL UR7, UR7, UR4, !UP0 ;  /* 0x0000000407077287 */ /* 0x000fd8000c000000 */
.L_x_12956:
        /* <DEDUP_REMOVED lines=47> */
.L_x_12959:
[----:B------:R-:W-:Y:S02]  /*12d0*/  UIMAD UR37, UR37, UR4, UR9 ;  /* 0x00000004252572a4 */ /* 0x000fe4000f8e0209 */
[----:B------:R-:W-:Y:S01]  /*12e0*/  IMAD.U32 R3, RZ, RZ, UR4 ;  /* 0x00000004ff037e24 */ /* 0x000fe2000f8e00ff */
[----:B------:R-:W-:Y:S01]  /*12f0*/  PLOP3.LUT P0, PT, PT, PT, PT, 0x80, 0x0 ;  /* 0x000000000000781c */ /* 0x000fe20003f0f070 */
        /* <DEDUP_REMOVED lines=27> */
[----:B0-----:R-:W-:Y:S01]  /*14b0*/  ULEA UR38, UR6, UR38, 0x18 ;  /* 0x0000002606267291 */ /* 0x001fe2000f8ec03f */
[----:B-1----:R-:W-:-:S13]  /*14c0*/  R2UR UR39, R0 ;  /* 0x00000000002772ca */ /* 0x002fda00000e0000 */
[----:B------:R-:W-:Y:S02]  /*14d0*/  UIMAD.WIDE UR4, UR39, 0x55555556, URZ ;  /* 0x55555556270478a5 */ /* 0x000fe4000f8e023f */
[----:B------:R-:W-:Y:S02]  /*14e0*/  UIADD3 UR4, UR38, 0x8400, URZ ;  /* 0x0000840026047890 */ /* 0x000fe4000fffe03f */
[----:B------:R-:W-:Y:S02]  /*14f0*/  ULEA.HI UR5, UR5, UR5, URZ, 0x1 ;  /* 0x0000000505057291 */ /* 0x000fe4000f8f083f */
[----:B------:R-:W-:Y:S02]  /*1500*/  ULOP3.LUT UP0, URZ, UR4, 0x3ff, URZ, 0xc0, !UPT ;  /* 0x000003ff043f7892 */ /* 0x000fe4000f80c03f */
[----:B------:R-:W-:-:S04]  /*1510*/  UIMAD UR5, UR5, -0x3, UR39 ;  /* 0xfffffffd050578a4 */ /* 0x000fc8000f8e0227 */
[----:B------:R-:W-:Y:S01]  /*1520*/  PLOP3.LUT P0, PT, PT, PT, UP0, 0x80, 0x0 ;  /* 0x000000000000781c */ /* 0x000fe20003f0f008 */
[----:B------:R-:W-:-:S04]  /*1530*/  ULEA UR5, UR5, UR4, 0xd ;  /* 0x0000000405057291 */ /* 0x000fc8000f8e683f */
[----:B------:R-:W-:-:S04]  /*1540*/  USHF.R.U32.HI UR5, URZ, 0x4, UR5 ;  /* 0x000000043f057899 */ /* 0x000fc80008011605 */
        /* <DEDUP_REMOVED lines=18> */
.L_x_12961:
[----:B------:R-:W-:-:S04]  /*1670*/  SHF.L.U32 R0, RZ, 0x1f, RZ ;  /* 0x0000001fff007819 */ /* 0x000fc800000006ff */
[----:B------:R-:W0:Y:S02]  /*1680*/  SYNCS.PHASECHK.TRANS64.TRYWAIT P0, [UR38+0x16800], R0 ;  /* 0x01680000ff0075a7 */ /* 0x000e240008000166 */
[----:B0-----:R-:W-:Y:S05]  /*1690*/  @!P0 BRA `(.L_x_12962) ;  /* 0x0000010000888947 */ /* 0x001fea0003800000 */
.L_x_13113:
[----:B------:R-:W-:-:S06]  /*16a0*/  ULOP3.LUT UR4, UR45, 0x1, URZ, 0xfc, !UPT ;  /* 0x000000012d047892 */ /* 0x000fcc000f8efc3f */
[----:B0-----:R-:W-:-:S05]  /*16b0*/  IMAD.U32 R3, RZ, RZ, UR4 ;  /* 0x00000004ff037e24 */ /* 0x001fca000f8e00ff */
[----:B------:R-:W-:-:S13]  /*16c0*/  ISETP.NE.AND P0, PT, R3, 0x3, PT ;  /* 0x000000030300780c */ /* 0x000fda0003f05270 */
[----:B------:R-:W-:Y:S05]  /*16d0*/  @!P0 BRA `(.L_x_12963) ;  /* 0x0000000000048947 */ /* 0x000fea0003800000 */
[----:B------:R-:W-:Y:S01]  /*16e0*/  BPT.TRAP 0x1 ;  /* 0x000000040000795c */ /* 0x000fe20000300000 */
.L_x_12963:
[----:B------:R0:W1:Y:S01]  /*16f0*/  SYNCS.PHASECHK.TRANS64.TRYWAIT P2, [UR38+0x16830], R0 ;  /* 0x01683000ff0075a7 */ /* 0x0000620008040166 */
[----:B------:R-:W-:Y:S05]  /*1700*/  @!P0 BRA `(.L_x_12964) ;  /* 0x0000000000048947 */ /* 0x000fea0003800000 */
[----:B------:R-:W-:Y:S01]  /*1710*/  BPT.TRAP 0x1 ;  /* 0x000000040000795c */ /* 0x000fe20000300000 */
.L_x_12964:
[----:B------:R-:W-:Y:S01]  /*1720*/  IMAD.U32 R12, RZ, RZ, UR41 ;  /* 0x00000029ff0c7e24 */ /* 0x000fe2000f8e00ff */
[----:B------:R-:W-:-:S04]  /*1730*/  ISETP.NE.AND P1, PT, R19, RZ, PT ;  /* 0x000000ff1300720c */ /* 0x000fc80003f25270 */
[----:B------:R-:W-:Y:S01]  /*1740*/  LOP3.LUT R12, R12, 0x10000, RZ, 0xfc, !PT ;  /* 0x000100000c0c7812 */ /* 0x000fe200078efcff */
[----:B-1----:R-:W-:Y:S08]  /*1750*/  @P2 BRA `(.L_x_12965) ;  /* 0x0000000000082947 */ /* 0x002ff00003800000 */
[----:B------:R-:W1:Y:S02]  /*1760*/  SYNCS.PHASECHK.TRANS64.TRYWAIT P2, [UR38+0x16830], R0 ;  /* 0x01683000ff0075a7 */ /* 0x000e640008040166 */
[----:B-1----:R-:W-:Y:S05]  /*1770*/  @!P2 BRA `(.L_x_12966) ;  /* 0x000001000068a947 */ /* 0x002fea0003800000 */
.L_x_12965:
        /* <DEDUP_REMOVED lines=11> */
[----:B-1----:R-:W-:Y:S01]  /*1830*/  LOP3.LUT R3, R88, 0xffffff80, RZ, 0xc0, !PT ;  /* 0xffffff8058037812 */ /* 0x002fe200078ec0ff */
[----:B------:R-:W-:Y:S01]  /*1840*/  UMOV UR15, 0x40000040 ;  /* 0x40000040000f7882 */ /* 0x000fe20000000000 */
[----:B------:R-:W-:Y:S01]  /*1850*/  UMOV UR17, 0x40000040 ;  /* 0x4000004000117882 */ /* 0x000fe20000000000 */
[----:B------:R-:W-:Y:S01]  /*1860*/  ULOP3.LUT UR24, UR4, 0x10000, URZ, 0xfc, !UPT ;  /* 0x0001000004187892 */ /* 0x000fe2000f8efc3f */
[----:B------:R-:W-:Y:S01]  /*1870*/  LEA.HI R89, R89, R18, RZ, 0x2 ;  /* 0x0000001259597211 */ /* 0x000fe200078f10ff */
[----:B------:R-:W-:Y:S01]  /*1880*/  UMOV UR19, 0x40000040 ;  /* 0x4000004000137882 */ /* 0x000fe20000000000 */
[----:B------:R-:W-:Y:S01]  /*1890*/  IMAD.IADD R5, R18, 0x1, -R3 ;  /* 0x0000000112057824 */ /* 0x000fe200078e0a03 */
[----:B------:R-:W-:Y:S01]  /*18a0*/  UIADD3 UR14, UR24, 0x4, URZ ;  /* 0x00000004180e7890 */ /* 0x000fe2000fffe03f */
[----:B------:R-:W-:Y:S01]  /*18b0*/  LOP3.LUT R89, R89, 0xfffffffc, RZ, 0xc0, !PT ;  /* 0xfffffffc59597812 */ /* 0x000fe200078ec0ff */
[----:B------:R-:W-:Y:S01]  /*18c0*/  UIADD3 UR12, UR16, 0x4, URZ ;  /* 0x00000004100c7890 */ /* 0x000fe2000fffe03f */
[----:B------:R-:W-:Y:S01]  /*18d0*/  IMAD.HI R6, R90, 0x55555556, RZ ;  /* 0x555555565a067827 */ /* 0x000fe200078e02ff */
[----:B------:R-:W-:Y:S01]  /*18e0*/  UMOV UR10, UR24 ;  /* 0x00000018000a7c82 */ /* 0x000fe20008000000 */
[----:B------:R-:W-:Y:S01]  /*18f0*/  UIADD3 UR18, UR24, 0x6, URZ ;  /* 0x0000000618127890 */ /* 0x000fe2000fffe03f */
[----:B------:R-:W-:Y:S01]  /*1900*/  HGMMA.64x128x16.F32.BF16 R24, gdesc[UR8], RZ, !UPT, gsb0 ;  /* 0x01e00000081879f0 */ /* 0x000fe2000c0018ff */
[----:B------:R-:W-:Y:S01]  /*1910*/  UIADD3 UR8, UR16, 0x2, URZ ;  /* 0x0000000210087890 */ /* 0x000fe2000fffe03f */
[----:B0-----:R-:W-:Y:S01]  /*1920*/  SHF.R.S32.HI R0, RZ, 0x1f, R5 ;  /* 0x0000001fff007819 */ /* 0x001fe20000011405 */
[----:B------:R-:W-:Y:S01]  /*1930*/  UIADD3 UR10, UR24, 0x2, URZ ;  /* 0x00000002180a7890 */ /* 0x000fe2000fffe03f */
[----:B------:R-:W-:Y:S01]  /*1940*/  IMAD.IADD R89, R18, 0x1, -R89 ;  /* 0x0000000112597824 */ /* 0x000fe200078e0a59 */
[----:B------:R-:W-:Y:S01]  /*1950*/  UMOV UR9, 0x40000040 ;  /* 0x4000004000097882 */ /* 0x000fe20000000000 */
[----:B------:R-:W-:Y:S01]  /*1960*/  UMOV UR11, 0x40000040 ;  /* 0x40000040000b7882 */ /* 0x000fe20000000000 */
[----:B------:R-:W-:Y:S01]  /*1970*/  UIADD3 UR16, UR16, 0x6, URZ ;  /* 0x0000000610107890 */ /* 0x000fe2000fffe03f */
[CC--:B------:R-:W-:Y:S01]  /*1980*/  LEA.HI R4, R0.reuse, R5.reuse, RZ, 0x2 ;  /* 0x0000000500047211 */ /* 0x0c0fe200078f10ff */
[----:B------:R-:W-:Y:S01]  /*1990*/  ULDC UR4, c[0x0][0x448] ;  /* 0x0001120000047ab9 */ /* 0x000fe20000000800 */
[----:B------:R-:W-:Y:S01]  /*19a0*/  LEA.HI R3, R0, R5, RZ, 0x5 ;  /* 0x0000000500037211 */ /* 0x000fe200078f28ff */
[----:B------:R-:W-:Y:S01]  /*19b0*/  UISETP.NE.AND UP0, UPT, UR4, 0x1, UPT ;  /* 0x000000010400788c */ /* 0x000fe2000bf05270 */
[--C-:B------:R-:W-:Y:S01]  /*19c0*/  SHF.R.S32.HI R0, RZ, 0x2, R4.reuse ;  /* 0x00000002ff007819 */ /* 0x100fe20000011404 */
[----:B------:R-:W-:Y:S01]  /*19d0*/  ULDC UR27, c[0x0][0x2f0] ;  /* 0x0000bc00001b7ab9 */ /* 0x000fe20000000800 */
[----:B------:R-:W-:Y:S01]  /*19e0*/  SHF.R.S32.HI R7, RZ, 0x1f, R4 ;  /* 0x0000001fff077819 */ /* 0x000fe20000011404 */
[----:B------:R-:W-:Y:S01]  /*19f0*/  ULDC UR6, c[0x0][0x288] ;  /* 0x0000a20000067ab9 */ /* 0x000fe20000000800 */
[----:B------:R-:W-:Y:S01]  /*1a00*/  SHF.R.S32.HI R3, RZ, 0x5, R3 ;  /* 0x00000005ff037819 */ /* 0x000fe20000011403 */
[----:B------:R-:W-:Y:S01]  /*1a10*/  IMAD.U32 R8, RZ, RZ, UR6 ;  /* 0x00000006ff087e24 */ /* 0x000fe2000f8e00ff */
[----:B------:R-:W-:Y:S01]  /*1a20*/  LEA.HI R7, R7, R0, RZ, 0x3 ;  /* 0x0000000007077211 */ /* 0x000fe200078f18ff */
[----:B------:R-:W-:Y:S01]  /*1a30*/  ULDC UR25, c[0x0][0x9dc] ;  /* 0x0002770000197ab9 */ /* 0x000fe20000000800 */
[----:B------:R-:W-:Y:S01]  /*1a40*/  LEA.HI R9, R6, R6, RZ, 0x1 ;  /* 0x0000000606097211 */ /* 0x000fe200078f08ff */
[----:B------:R-:W-:Y:S01]  /*1a50*/  ULOP3.LUT UR25, URZ, UR25, URZ, 0x33, !UPT ;  /* 0x000000193f197292 */ /* 0x000fe2000f8e333f */
[----:B------:R-:W-:Y:S01]  /*1a60*/  LEA R6, R3, UR40, 0x4 ;  /* 0x0000002803067c11 */ /* 0x000fe2000f8e20ff */
[----:B------:R-:W-:Y:S01]  /*1a70*/  @UP0 ULDC UR4, c[0x0][0x44c] ;  /* 0x0001130000040ab9 */ /* 0x000fe20000000800 */
[----:B------:R-:W-:Y:S01]  /*1a80*/  LOP3.LUT R7, R7, 0xfffffff8, RZ, 0xc0, !PT ;  /* 0xfffffff807077812 */ /* 0x000fe200078ec0ff */
[----:B------:R-:W-:Y:S01]  /*1a90*/  IMAD R9, R9, -0x3, R90 ;  /* 0xfffffffd09097824 */ /* 0x000fe200078e025a */
[----:B------:R-:W-:-:S02]  /*1aa0*/  LEA.HI R3, R89, R89, RZ, 0x1 ;  /* 0x0000005959037211 */ /* 0x000fc400078f08ff */
[----:B------:R-:W-:Y:S02]  /*1ab0*/  IADD3 R6, R6, R0, -R7 ;  /* 0x0000000006067210 */ /* 0x000fe40007ffe807 */
[----:B------:R-:W-:Y:S01]  /*1ac0*/  LOP3.LUT R0, R3, 0x1ffffffe, RZ, 0xc0, !PT ;  /* 0x1ffffffe03007812 */ /* 0x000fe200078ec0ff */
[----:B------:R-:W-:Y:S01]  /*1ad0*/  IMAD.U32 R3, RZ, RZ, UR38 ;  /* 0x00000026ff037e24 */ /* 0x000fe2000f8e00ff */
[----:B------:R-:W-:Y:S01]  /*1ae0*/  PLOP3.LUT P2, PT, PT, PT, UP0, 0x80, 0x0 ;  /* 0x000000000000781c */ /* 0x000fe20003f4f008 */
[----:B------:R-:W-:Y:S01]  /*1af0*/  IMAD R9, R9, 0x40, R6 ;  /* 0x0000004009097824 */ /* 0x000fe200078e0206 */
[----:B------:R-:W-:Y:S01]  /*1b00*/  PLOP3.LUT P3, PT, PT, PT, UP0, 0x80, 0x0 ;  /* 0x000000000000781c */ /* 0x000fe20003f6f008 */
[----:B------:R-:W-:Y:S01]  /*1b10*/  IMAD.IADD R0, R89, 0x1, -R0 ;  /* 0x0000000159007824 */ /* 0x000fe200078e0a00 */
[----:B------:R-:W-:Y:S01]  /*1b20*/  LEA R100, R22, 0xffffff80, 0x7 ;  /* 0xffffff8016647811 */ /* 0x000fe200078e38ff */
[----:B------:R-:W-:Y:S02]  /*1b30*/  @!P1 VIADD R3, R3, 0x16840 ;  /* 0x0001684003039836 */ /* 0x000fe40000000000 */
[----:B------:R-:W-:-:S02]  /*1b40*/  IMAD R0, R0, 0x8, R9 ;  /* 0x0000000800007824 */ /* 0x000fc400078e0209 */
[----:B------:R-:W-:Y:S02]  /*1b50*/  IMAD.MOV.U32 R9, RZ, RZ, -0x80 ;  /* 0xffffff80ff097424 */ /* 0x000fe400078e00ff */
[----:B------:R-:W-:Y:S02]  /*1b60*/  IMAD.MOV.U32 R7, RZ, RZ, R0 ;  /* 0x000000ffff077224 */ /* 0x000fe400078e0000 */
[----:B------:R-:W-:Y:S01]  /*1b70*/  @P2 IMAD.HI.U32 R6, R0, UR4, RZ ;  /* 0x0000000400062c27 */ /* 0x000fe2000f8e00ff */
[----:B------:R-:W-:-:S03]  /*1b80*/  @UP0 ULDC UR4, c[0x0][0x450] ;  /* 0x0001140000040ab9 */ /* 0x000fc60000000800 */
[----:B------:R-:W-:Y:S01]  /*1b90*/  IMAD R11, R22, R9, 0x80 ;  /* 0x00000080160b7424 */ /* 0x000fe200078e0209 */
[----:B------:R-:W-:Y:S01]  /*1ba0*/  @P3 SHF.R.U32.HI R7, RZ, UR4, R6 ;  /* 0x00000004ff073c19 */ /* 0x000fe20008011606 */
[----:B------:R-:W-:Y:S01]  /*1bb0*/  ULDC.64 UR4, c[0x0][0x9e0] ;  /* 0x0002780000047ab9 */ /* 0x000fe20000000a00 */
[----:B------:R-:W-:Y:S01]  /*1bc0*/  LOP3.LUT R6, R4, 0x7ffffffc, RZ, 0xc0, !PT ;  /* 0x7ffffffc04067812 */ /* 0x000fe200078ec0ff */
[----:B------:R-:W-:Y:S01]  /*1bd0*/  UISETP.GE.AND UP1, UPT, UR5, 0x1, UPT ;  /* 0x000000010500788c */ /* 0x000fe2000bf26270 */
[----:B------:R-:W-:Y:S01]  /*1be0*/  @!P1 PRMT R4, RZ, 0x654, R3 ;  /* 0x00000654ff049816 */ /* 0x000fe20000000003 */
[----:B------:R-:W0:Y:S02]  /*1bf0*/  SHFL.IDX PT, R9, R7, RZ, 0x1c1f ;  /* 0x001c1fff07097589 */ /* 0x000e2400000e0000 */
[----:B------:R-:W-:Y:S02]  /*1c00*/  IMAD.IADD R3, R5, 0x1, -R6 ;  /* 0x0000000105037824 */ /* 0x000fe400078e0a06 */
[----:B------:R-:W-:Y:S01]  /*1c10*/  VIADD R6, R11, 0x1 ;  /* 0x000000010b067836 */ /* 0x000fe20000000000 */
[----:B------:R-:W-:-:S03]  /*1c20*/  PLOP3.LUT P2, PT, PT, PT, UP1, 0x40, 0x0 ;  /* 0x000000000000781c */ /* 0x000fc60003f4e818 */
[----:B------:R-:W-:-:S04]  /*1c30*/  IMAD R5, R3, -0x2, R6 ;  /* 0xfffffffe03057824 */ /* 0x000fc800078e0206 */
[----:B------:R-:W-:-:S04]  /*1c40*/  IMAD R5, R16, UR27, R5 ;  /* 0x0000001b10057c24 */ /* 0x000fc8000f8e0205 */
[----:B------:R-:W-:-:S04]  /*1c50*/  IMAD.IADD R5, R5, 0x1, -R8 ;  /* 0x0000000105057824 */ /* 0x000fc800078e0a08 */
[C---:B------:R-:W-:Y:S02]  /*1c60*/  VIADD R102, R5.reuse, UR4 ;  /* 0x0000000405667c36 */ /* 0x040fe40008000000 */
[----:B------:R-:W-:-:S04]  /*1c70*/  VIADD R19, R5, UR25 ;  /* 0x0000001905137c36 */ /* 0x000fc80008000000 */
[----:B0-----:R-:W-:Y:S01]  /*1c80*/  IMAD.IADD R6, R19, 0x1, R9 ;  /* 0x0000000113067824 */ /* 0x001fe200078e0209 */
        /* <DEDUP_REMOVED lines=28> */
.L_x_12969:
[----:B------:R-:W-:-:S06]  /*1e50*/  UISETP.NE.AND UP2, UPT, UR5, 0x1, UPT ;  /* 0x000000010500788c */ /* 0x000fcc000bf45270 */
[----:B------:R-:W-:-:S05]  /*1e60*/  PLOP3.LUT P2, PT, PT, PT, UP2, 0x80, 0x0 ;  /* 0x000000000000781c */ /* 0x000fca0003f4f028 */
[----:B------:R-:W-:-:S08]  /*1e70*/  @UP2 ULDC.64 UR6, c[0x0][0x9e8] ;  /* 0x00027a0000062ab9 */ /* 0x000fd00000000a00 */
[----:B------:R-:W-:-:S05]  /*1e80*/  @P2 IMAD.HI.U32 R4, R9, UR6, RZ ;  /* 0x0000000609042c27 */ /* 0x000fca000f8e00ff */
[----:B------:R-:W-:-:S07]  /*1e90*/  @P2 SHF.R.U32.HI R9, RZ, UR7, R4 ;  /* 0x00000007ff092c19 */ /* 0x000fce0008011604 */
.L_x_12970:
[----:B------:R-:W-:Y:S05]  /*1ea0*/  BSYNC B0 ;  /* 0x0000000000007941 */ /* 0x000fea0003800000 */
.L_x_12968:
[----:B------:R-:W-:-:S04]  /*1eb0*/  IMAD R4, R9, UR5, -R100 ;  /* 0x0000000509047c24 */ /* 0x000fc8000f8e0a64 */
[----:B------:R-:W-:-:S05]  /*1ec0*/  IMAD R4, R3, -0x2, R4 ;  /* 0xfffffffe03047824 */ /* 0x000fca00078e0204 */
[----:B------:R-:W-:Y:S02]  /*1ed0*/  VIMNMX R6, R6, R4, !PT ;  /* 0x0000000406067248 */ /* 0x000fe40007fe0100 */
[----:B------:R-:W-:-:S07]  /*1ee0*/  VIADDMNMX R5, R4, UR5, R5, PT ;  /* 0x0000000504057c46 */ /* 0x000fce000b800105 */
.L_x_12967:
[C---:B------:R-:W-:Y:S01]  /*1ef0*/  ISETP.GE.AND P4, PT, R11.reuse, 0x9, PT ;  /* 0x000000090b00780c */ /* 0x040fe20003f86270 */
[----:B------:R-:W0:Y:S01]  /*1f00*/  SHFL.IDX PT, R7, R7, 0x1, 0x1c1f ;  /* 0x003c1f0007077f89 */ /* 0x000e2200000e0000 */
[C---:B------:R-:W-:Y:S02]  /*1f10*/  ISETP.GE.AND P2, PT, R11.reuse, 0x2, PT ;  /* 0x000000020b00780c */ /* 0x040fe40003f46270 */
        /* <DEDUP_REMOVED lines=9> */
[----:B------:R-:W-:Y:S01]  /*1fb0*/  ISETP.GT.AND P3, PT, R6, 0x9, !P5 ;  /* 0x000000090600780c */ /* 0x000fe20006f64270 */
[----:B0-----:R-:W-:Y:S01]  /*1fc0*/  IMAD.IADD R9, R19, 0x1, R7 ;  /* 0x0000000113097824 */ /* 0x001fe200078e0207 */
[----:B------:R-:W-:Y:S02]  /*1fd0*/  ISETP.GE.AND P5, PT, R11, 0x11, PT ;  /* 0x000000110b00780c */ /* 0x000fe40003fa6270 */
[C---:B------:R-:W-:Y:S02]  /*1fe0*/  ISETP.LT.OR P4, PT, R5.reuse, 0x9, P4 ;  /* 0x000000090500780c */ /* 0x040fe40002781670 */
[----:B------:R-:W-:Y:S02]  /*1ff0*/  ISETP.LT.OR P3, PT, R5, 0xa, P3 ;  /* 0x0000000a0500780c */ /* 0x000fe40001f61670 */
[----:B------:R-:W-:Y:S02]  /*2000*/  FSEL R130, R28, -INF , !P4 ;  /* 0xff8000001c827808 */ /* 0x000fe40006000000 */
[----:B------:R-:W-:-:S02]  /*2010*/  ISETP.GE.AND P4, PT, R11, 0x12, PT ;  /* 0x000000120b00780c */ /* 0x000fc40003f86270 */
[----:B------:R-:W-:Y:S02]  /*2020*/  LOP3.LUT R18, R18, 0xfffffff7, RZ, 0xc0, !PT ;  /* 0xfffffff712127812 */ /* 0x000fe400078ec0ff */
[----:B------:R-:W-:Y:S02]  /*2030*/  FSEL R132, R29, -INF , !P3 ;  /* 0xff8000001d847808 */ /* 0x000fe40005800000 */
[----:B------:R-:W-:Y:S02]  /*2040*/  ISETP.GT.AND P3, PT, R6, 0x10, !P5 ;  /* 0x000000100600780c */ /* 0x000fe40006f64270 */
[----:B------:R-:W-:Y:S02]  /*2050*/  @P5 LOP3.LUT R18, R18, 0x8, RZ, 0xfc, !PT ;  /* 0x0000000812125812 */ /* 0x000fe400078efcff */
[----:B------:R-:W-:Y:S02]  /*2060*/  ISETP.LT.OR P3, PT, R5, 0x11, P3 ;  /* 0x000000110500780c */ /* 0x000fe40001f61670 */
[----:B------:R-:W-:-:S02]  /*2070*/  LOP3.LUT R18, R18, 0xfdffffff, RZ, 0xc0, !PT ;  /* 0xfdffffff12127812 */ /* 0x000fc400078ec0ff */
[----:B------:R-:W-:Y:S02]  /*2080*/  FSEL R128, R32, -INF , !P3 ;  /* 0xff80000020807808 */ /* 0x000fe40005800000 */
[----:B------:R-:W-:Y:S02]  /*2090*/  @P4 LOP3.LUT R18, R18, 0x2000000, RZ, 0xfc, !PT ;  /* 0x0200000012124812 */ /* 0x000fe400078efcff */
[----:B------:R-:W-:Y:S02]  /*20a0*/  ISETP.GT.AND P3, PT, R6, 0x11, !P4 ;  /* 0x000000110600780c */ /* 0x000fe40006764270 */
        /* <DEDUP_REMOVED lines=156> */
[----:B------:R-:W-:Y:S02]  /*2a70*/  ISETP.LT.OR P6, PT, R5, 0x7a, P6 ;  /* 0x0000007a0500780c */ /* 0x000fe400037c1670 */
[----:B------:R-:W-:Y:S02]  /*2a80*/  VIADDMNMX R5, R7, R102, R15, PT ;  /* 0x0000006607057246 */ /* 0x000fe4000380010f */
[----:B------:R-:W-:Y:S02]  /*2a90*/  FSEL R24, R85, -INF , !P6 ;  /* 0xff80000055187808 */ /* 0x000fe40007000000 */
[----:B------:R-:W-:-:S13]  /*2aa0*/  PLOP3.LUT P6, PT, PT, PT, UP1, 0x40, 0x0 ;  /* 0x000000000000781c */ /* 0x000fda0003fce818 */
        /* <DEDUP_REMOVED lines=15> */
.L_x_12973:
[----:B------:R-:W-:-:S06]  /*2ba0*/  UISETP.NE.AND UP2, UPT, UR5, 0x1, UPT ;  /* 0x000000010500788c */ /* 0x000fcc000bf45270 */
[----:B------:R-:W-:-:S05]  /*2bb0*/  PLOP3.LUT P6, PT, PT, PT, UP2, 0x80, 0x0 ;  /* 0x000000000000781c */ /* 0x000fca0003fcf028 */
[----:B------:R-:W-:-:S08]  /*2bc0*/  @UP2 ULDC.64 UR6, c[0x0][0x9e8] ;  /* 0x00027a0000062ab9 */ /* 0x000fd00000000a00 */
[----:B------:R-:W-:Y:S01]  /*2bd0*/  @P6 IMAD.HI.U32 R6, R7, UR6, RZ ;  /* 0x0000000607066c27 */ /* 0x000fe2000f8e00ff */
[----:B------:R-:W-:-:S13]  /*2be0*/  PLOP3.LUT P6, PT, PT, PT, UP2, 0x80, 0x0 ;  /* 0x000000000000781c */ /* 0x000fda0003fcf028 */
[----:B------:R-:W-:-:S07]  /*2bf0*/  @P6 SHF.R.U32.HI R7, RZ, UR7, R6 ;  /* 0x00000007ff076c19 */ /* 0x000fce0008011606 */
.L_x_12974:
[----:B------:R-:W-:Y:S05]  /*2c00*/  BSYNC B0 ;  /* 0x0000000000007941 */ /* 0x000fea0003800000 */
.L_x_12972:
[----:B------:R-:W-:-:S04]  /*2c10*/  IMAD R6, R7, UR5, -R100 ;  /* 0x0000000507067c24 */ /* 0x000fc8000f8e0a64 */
[----:B------:R-:W-:-:S05]  /*2c20*/  IMAD R6, R3, -0x2, R6 ;  /* 0xfffffffe03067824 */ /* 0x000fca00078e0206 */
[----:B------:R-:W-:Y:S02]  /*2c30*/  VIMNMX R9, R9, R6, !PT ;  /* 0x0000000609097248 */ /* 0x000fe40007fe0100 */
[----:B------:R-:W-:-:S07]  /*2c40*/  VIADDMNMX R5, R6, UR5, R5, PT ;  /* 0x0000000506057c46 */ /* 0x000fce000b800105 */
.L_x_12971:
[----:B------:R-:W-:Y:S01]  /*2c50*/  ISETP.GT.AND P2, PT, R9, 0x1, !P2 ;  /* 0x000000010900780c */ /* 0x000fe20005744270 */
[----:B------:R-:W-:Y:S01]  /*2c60*/  ULDC UR6, c[0x0][0x988] ;  /* 0x0002620000067ab9 */ /* 0x000fe20000000800 */
[----:B------:R-:W-:Y:S01]  /*2c70*/  LOP3.LUT P6, RZ, R18, 0x8, RZ, 0xc0, !PT ;  /* 0x0000000812ff7812 */ /* 0x000fe200078cc0ff */
[----:B------:R-:W-:Y:S01]  /*2c80*/  @UP0 ULDC UR11, c[0x0][0x450] ;  /* 0x00011400000b0ab9 */ /* 0x000fe20000000800 */
        /* <DEDUP_REMOVED lines=74> */
[----:B------:R-:W-:Y:S01]  /*3130*/  FMNMX.FTZ R11, R24, R7, !PT ;  /* 0x00000007180b7209 */ /* 0x000fe20007810000 */
[----:B------:R-:W-:Y:S01]  /*3140*/  IMAD.U32 R7, RZ, RZ, UR6 ;  /* 0x00000006ff077e24 */ /* 0x000fe2000f8e00ff */
[----:B------:R-:W-:Y:S01]  /*3150*/  ISETP.LT.OR P2, PT, R5, 0x31, P2 ;  /* 0x000000310500780c */ /* 0x000fe20001741670 */
[----:B------:R-:W-:Y:S01]  /*3160*/  @UP0 ULDC UR6, c[0x0][0x44c] ;  /* 0x0001130000060ab9 */ /* 0x000fe20000000800 */
[----:B------:R-:W-:Y:S01]  /*3170*/  ISETP.GT.AND P3, PT, R9, 0x70, !P3 ;  /* 0x000000700900780c */ /* 0x000fe20005f64270 */
[----:B------:R-:W0:Y:S01]  /*3180*/  SHFL.BFLY PT, R6, R11, 0x2, 0x1f ;  /* 0x0c401f000b067f89 */ /* 0x000e2200000e0000 */
[----:B------:R-:W-:Y:S01]  /*3190*/  FSEL R50, R50, -INF , !P2 ;  /* 0xff80000032327808 */ /* 0x000fe20005000000 */
[----:B------:R-:W-:Y:S01]  /*31a0*/  UIMAD.WIDE.U32 UR6, UR40, UR6, URZ ;  /* 0x00000006280672a5 */ /* 0x000fe2000f8e003f */
[----:B------:R-:W-:-:S02]  /*31b0*/  LOP3.LUT P2, RZ, R18, 0x20000, RZ, 0xc0, !PT ;  /* 0x0002000012ff7812 */ /* 0x000fc4000784c0ff */
[C---:B------:R-:W-:Y:S01]  /*31c0*/  ISETP.GT.AND P4, PT, R9.reuse, 0x71, !P4 ;  /* 0x000000710900780c */ /* 0x040fe20006784270 */
[----:B------:R-:W-:Y:S01]  /*31d0*/  @UP0 USHF.R.U32.HI UR40, URZ, UR11, UR7 ;  /* 0x0000000b3f280299 */ /* 0x000fe20008011607 */
[----:B------:R-:W-:Y:S02]  /*31e0*/  ISETP.GT.AND P2, PT, R9, 0x31, !P2 ;  /* 0x000000310900780c */ /* 0x000fe40005744270 */
[C---:B------:R-:W-:Y:S02]  /*31f0*/  ISETP.LT.OR P3, PT, R5.reuse, 0x71, P3 ;  /* 0x000000710500780c */ /* 0x040fe40001f61670 */
[----:B------:R-:W-:Y:S02]  /*3200*/  ISETP.LT.OR P2, PT, R5, 0x32, P2 ;  /* 0x000000320500780c */ /* 0x000fe40001741670 */
[----:B------:R-:W-:Y:S02]  /*3210*/  ISETP.GT.AND P5, PT, R9, 0x78, !P5 ;  /* 0x000000780900780c */ /* 0x000fe40006fa4270 */
[----:B------:R-:W-:-:S02]  /*3220*/  FSEL R108, R51, -INF , !P2 ;  /* 0xff800000336c7808 */ /* 0x000fc40005000000 */
[----:B------:R-:W-:Y:S02]  /*3230*/  LOP3.LUT P2, RZ, R18, 0x10000, RZ, 0xc0, !PT ;  /* 0x0001000012ff7812 */ /* 0x000fe4000784c0ff */
[----:B------:R-:W-:Y:S02]  /*3240*/  ISETP.LT.OR P4, PT, R5, 0x72, P4 ;  /* 0x000000720500780c */ /* 0x000fe40002781670 */
        /* <DEDUP_REMOVED lines=14> */
[----:B------:R-:W-:Y:S02]  /*3330*/  R2UR UR10, R23 ;  /* 0x00000000170a72ca */ /* 0x000fe400000e0000 */
[----:B------:R-:W-:-:S04]  /*3340*/  ISETP.LT.OR P2, PT, R5, 0x41, P2 ;  /* 0x000000410500780c */ /* 0x000fc80001741670 */
[----:B------:R-:W-:Y:S02]  /*3350*/  FSEL R106, R58, -INF , !P2 ;  /* 0xff8000003a6a7808 */ /* 0x000fe40005000000 */
[----:B------:R-:W-:Y:S02]  /*3360*/  LOP3.LUT P2, RZ, R18, 0x2000, RZ, 0xc0, !PT ;  /* 0x0000200012ff7812 */ /* 0x000fe4000784c0ff */
[----:B0-----:R-:W-:Y:S02]  /*3370*/  FMNMX.FTZ R6, R15, R6, !PT ;  /* 0x000000060f067209 */ /* 0x001fe40007810000 */
[----:B------:R-:W-:Y:S01]  /*3380*/  ISETP.GT.AND P2, PT, R9, 0x41, !P2 ;  /* 0x000000410900780c */ /* 0x000fe20005744270 */
[----:B------:R-:W-:Y:S02]  /*3390*/  UIADD3 UR40, UR10, UR40, URZ ;  /* 0x000000280a287290 */ /* 0x000fe4000fffe03f */
[----:B------:R-:W-:Y:S01]  /*33a0*/  FMUL.FTZ R25, R6, R7 ;  /* 0x0000000706197220 */ /* 0x000fe20000410000 */
[----:B------:R-:W-:Y:S01]  /*33b0*/  ISETP.LT.OR P2, PT, R5, 0x42, P2 ;  /* 0x000000420500780c */ /* 0x000fe20001741670 */
[----:B------:R-:W-:-:S03]  /*33c0*/  UIADD3 UR4, UR40, UR4, URZ ;  /* 0x0000000428047290 */ /* 0x000fc6000fffe03f */
        /* <DEDUP_REMOVED lines=41> */
[-CC-:B------:R-:W-:Y:S01]  /*3660*/  FFMA.FTZ R40, R40, R7.reuse, -R25.reuse ;  /* 0x0000000728287223 */ /* 0x180fe20000010819 */
[----:B------:R-:W-:Y:S01]  /*3670*/  ISETP.LT.OR P2, PT, R5, 0x1, P2 ;  /* 0x000000010500780c */ /* 0x000fe20001741670 */
[-CC-:B------:R-:W-:Y:S01]  /*3680*/  FFMA.FTZ R35, R36, R7.reuse, -R25.reuse ;  /* 0x0000000724237223 */ /* 0x180fe20000010819 */
[C---:B------:R-:W-:Y:S01]  /*3690*/  ISETP.GT.AND P6, PT, R9.reuse, 0x79, !P6 ;  /* 0x000000790900780c */ /* 0x040fe200077c4270 */
[-CC-:B------:R-:W-:Y:S01]  /*36a0*/  FFMA.FTZ R37, R28, R7.reuse, -R25.reuse ;  /* 0x000000071c257223 */ /* 0x180fe20000010819 */
[----:B------:R-:W-:Y:S01]  /*36b0*/  FSEL R26, R26, -INF , !P2 ;  /* 0xff8000001a1a7808 */ /* 0x000fe20005000000 */
[-CC-:B------:R-:W-:Y:S01]  /*36c0*/  FFMA.FTZ R148, R136, R7.reuse, -R25.reuse ;  /* 0x0000000788947223 */ /* 0x180fe20000010819 */
[----:B------:R-:W-:Y:S01]  /*36d0*/  LOP3.LUT P2, RZ, R18, 0x4000000, RZ, 0xc0, !PT ;  /* 0x0400000012ff7812 */ /* 0x000fe2000784c0ff */
[-CC-:B------:R-:W-:Y:S01]  /*36e0*/  FFMA.FTZ R11, R134, R7.reuse, -R25.reuse ;  /* 0x00000007860b7223 */ /* 0x180fe20000010819 */
[----:B------:R-:W-:Y:S01]  /*36f0*/  FMNMX.FTZ R19, R26, R120, !PT ;  /* 0x000000781a137209 */ /* 0x000fe20007810000 */
[--C-:B------:R-:W-:Y:S01]  /*3700*/  FFMA.FTZ R150, R130, R7, -R25.reuse ;  /* 0x0000000782967223 */ /* 0x100fe20000010819 */
[----:B------:R-:W-:Y:S01]  /*3710*/  ISETP.GT.AND P2, PT, R9, 0x69, !P2 ;  /* 0x000000690900780c */ /* 0x000fe20005744270 */
[----:B------:R-:W-:Y:S01]  /*3720*/  MUFU.EX2 R148, R148 ;  /* 0x0000009400947308 */ /* 0x000fe20000000800 */
[----:B------:R-:W-:Y:S01]  /*3730*/  FMNMX.FTZ R19, R30, R19, !PT ;  /* 0x000000131e137209 */ /* 0x000fe20007810000 */
[-CC-:B------:R-:W-:Y:S01]  /*3740*/  FFMA.FTZ R15, R132, R7.reuse, -R25.reuse ;  /* 0x00000007840f7223 */ /* 0x180fe20000010819 */
[----:B------:R-:W-:Y:S01]  /*3750*/  ISETP.LT.OR P2, PT, R5, 0x6a, P2 ;  /* 0x0000006a0500780c */ /* 0x000fe20001741670 */
[--C-:B------:R-:W-:Y:S01]  /*3760*/  FFMA.FTZ R144, R128, R7, -R25.reuse ;  /* 0x0000000780907223 */ /* 0x100fe20000010819 */
[----:B------:R-:W-:Y:S01]  /*3770*/  FMNMX.FTZ R19, R118, R19, !PT ;  /* 0x0000001376137209 */ /* 0x000fe20007810000 */
[--C-:B------:R-:W-:Y:S01]  /*3780*/  FFMA.FTZ R43, R10, R7, -R25.reuse ;  /* 0x000000070a2b7223 */ /* 0x100fe20000010819 */
[----:B------:R-:W-:Y:S01]  /*3790*/  FSEL R18, R79, -INF , !P2 ;  /* 0xff8000004f127808 */ /* 0x000fe20005000000 */
[----:B------:R-:W0:Y:S01]  /*37a0*/  MUFU.EX2 R11, R11 ;  /* 0x0000000b000b7308 */ /* 0x000e220000000800 */
[----:B------:R-:W-:Y:S01]  /*37b0*/  FMNMX.FTZ R21, R34, R19, !PT ;  /* 0x0000001322157209 */ /* 0x000fe20007810000 */
[-CC-:B------:R-:W-:Y:S01]  /*37c0*/  FFMA.FTZ R126, R126, R7.reuse, -R25.reuse ;  /* 0x000000077e7e7223 */ /* 0x180fe20000010819 */
[----:B------:R-:W-:Y:S01]  /*37d0*/  ISETP.LT.OR P6, PT, R5, 0x7a, P6 ;  /* 0x0000007a0500780c */ /* 0x000fe200037c1670 */
[--C-:B------:R-:W-:Y:S01]  /*37e0*/  FFMA.FTZ R146, R98, R7, -R25.reuse ;  /* 0x0000000762927223 */ /* 0x100fe20000010819 */
[----:B------:R-:W-:Y:S01]  /*37f0*/  FMNMX.FTZ R21, R116, R21, !PT ;  /* 0x0000001574157209 */ /* 0x000fe20007810000 */
[--C-:B------:R-:W-:Y:S01]  /*3800*/  FFMA.FTZ R44, R44, R7, -R25.reuse ;  /* 0x000000072c2c7223 */ /* 0x100fe20000010819 */
[----:B------:R-:W-:Y:S01]  /*3810*/  FSEL R36, R87, -INF , !P6 ;  /* 0xff80000057247808 */ /* 0x000fe20007000000 */
        /* <DEDUP_REMOVED lines=23> */
[----:B------:R-:W-:Y:S01]  /*3990*/  FFMA.FTZ R14, R80, R7, -R25 ;  /* 0x00000007500e7223 */ /* 0x000fe20000010819 */
[----:B------:R3:W4:Y:S01]  /*39a0*/  MUFU.EX2 R19, R126 ;  /* 0x0000007e00137308 */ /* 0x0007220000000800 */
[----:B------:R-:W-:-:S02]  /*39b0*/  FMNMX.FTZ R29, R50, R27, !PT ;  /* 0x0000001b321d7209 */ /* 0x000fc40007810000 */
[----:B------:R-:W-:Y:S02]  /*39c0*/  F2FP.BF16.F32.PACK_AB R148, R11, R148 ;  /* 0x000000940b94723e */ /* 0x000fe400000010ff */
[----:B------:R-:W-:-:S03]  /*39d0*/  FMNMX.FTZ R29, R108, R29, !PT ;  /* 0x0000001d6c1d7209 */ /* 0x000fc60007810000 */
[----:B------:R-:W5:Y:S01]  /*39e0*/  MUFU.EX2 R146, R146 ;  /* 0x0000009200927308 */ /* 0x000f620000000800 */
[----:B------:R-:W-:Y:S01]  /*39f0*/  FMNMX.FTZ R29, R54, R29, !PT ;  /* 0x0000001d361d7209 */ /* 0x000fe20007810000 */
[----:B---3--:R-:W-:-:S03]  /*3a00*/  FFMA.FTZ R126, R76, R7, -R25 ;  /* 0x000000074c7e7223 */ /* 0x008fc60000010819 */
[----:B------:R-:W-:-:S03]  /*3a10*/  FMNMX.FTZ R29, R46, R29, !PT ;  /* 0x0000001d2e1d7209 */ /* 0x000fc60007810000 */
[----:B------:R-:W3:Y:S01]  /*3a20*/  MUFU.EX2 R21, R88 ;  /* 0x0000005800157308 */ /* 0x000ee20000000800 */
[----:B------:R-:W-:-:S04]  /*3a30*/  FMNMX.FTZ R31, R106, R29, !PT ;  /* 0x0000001d6a1f7209 */ /* 0x000fc80007810000 */
[----:B------:R-:W-:-:S03]  /*3a40*/  FMNMX.FTZ R31, R100, R31, !PT ;  /* 0x0000001f641f7209 */ /* 0x000fc60007810000 */
[----:B------:R1:W-:Y:S01]  /*3a50*/  MUFU.EX2 R29, R40 ;  /* 0x00000028001d7308 */ /* 0x0003e20000000800 */
[----:B------:R-:W-:-:S04]  /*3a60*/  FMNMX.FTZ R31, R104, R31, !PT ;  /* 0x0000001f681f7209 */ /* 0x000fc80007810000 */
[----:B------:R-:W-:-:S03]  /*3a70*/  FMNMX.FTZ R31, R58, R31, !PT ;  /* 0x0000001f3a1f7209 */ /* 0x000fc60007810000 */
[----:B------:R2:W-:Y:S01]  /*3a80*/  MUFU.EX2 R5, R35 ;  /* 0x0000002300057308 */ /* 0x0005e20000000800 */
[----:B------:R-:W-:Y:S02]  /*3a90*/  FMNMX.FTZ R33, R66, R31, !PT ;  /* 0x0000001f42217209 */ /* 0x000fe40007810000 */
[----:B-1----:R-:W-:Y:S02]  /*3aa0*/  FSEL R40, R83, -INF , !P4 ;  /* 0xff80000053287808 */ /* 0x002fe40006000000 */
[----:B------:R-:W-:-:S03]  /*3ab0*/  FMNMX.FTZ R33, R62, R33, !PT ;  /* 0x000000213e217209 */ /* 0x000fc60007810000 */
[----:B------:R1:W-:Y:S01]  /*3ac0*/  MUFU.EX2 R31, R44 ;  /* 0x0000002c001f7308 */ /* 0x0003e20000000800 */
[----:B------:R-:W-:Y:S01]  /*3ad0*/  FMNMX.FTZ R33, R70, R33, !PT ;  /* 0x0000002146217209 */ /* 0x000fe20007810000 */
[----:B--2---:R-:W-:-:S03]  /*3ae0*/  FFMA.FTZ R35, R32, R7, -R25 ;  /* 0x0000000720237223 */ /* 0x004fc60000010819 */
[----:B------:R-:W-:-:S03]  /*3af0*/  FMNMX.FTZ R33, R122, R33, !PT ;  /* 0x000000217a217209 */ /* 0x000fc60007810000 */
[----:B------:R-:W2:Y:S01]  /*3b00*/  MUFU.EX2 R140, R140 ;  /* 0x0000008c008c7308 */ /* 0x000ea20000000800 */
[----:B------:R-:W-:Y:S01]  /*3b10*/  FMNMX.FTZ R33, R74, R33, !PT ;  /* 0x000000214a217209 */ /* 0x000fe20007810000 */
[----:B-1----:R-:W-:Y:S01]  /*3b20*/  FADD.FTZ R44, R150, R47 ;  /* 0x0000002f962c7221 */ /* 0x002fe20000010000 */
[C---:B------:R-:W-:Y:S02]  /*3b30*/  F2FP.BF16.F32.PACK_AB R150, R15.reuse, R150 ;  /* 0x000000960f96723e */ /* 0x040fe400000010ff */
[----:B------:R-:W-:Y:S01]  /*3b40*/  FMNMX.FTZ R33, R124, R33, !PT ;  /* 0x000000217c217209 */ /* 0x000fe20007810000 */
[----:B------:R-:W-:Y:S02]  /*3b50*/  FADD.FTZ R47, R15, R44 ;  /* 0x0000002c0f2f7221 */ /* 0x000fe40000010000 */
[----:B------:R-:W1:Y:S01]  /*3b60*/  MUFU.EX2 R27, R90 ;  /* 0x0000005a001b7308 */ /* 0x000e620000000800 */
[----:B------:R-:W-:Y:S01]  /*3b70*/  FMNMX.FTZ R33, R78, R33, !PT ;  /* 0x000000214e217209 */ /* 0x000fe20007810000 */
[----:B0-----:R-:W-:Y:S01]  /*3b80*/  FADD.FTZ R44, R144, R47 ;  /* 0x0000002f902c7221 */ /* 0x001fe20000010000 */
[----:B----4-:R-:W-:-:S02]  /*3b90*/  F2FP.BF16.F32.PACK_AB R144, R19, R144 ;  /* 0x000000901390723e */ /* 0x010fc400000010ff */
[----:B------:R-:W-:Y:S01]  /*3ba0*/  FMNMX.FTZ R33, R18, R33, !PT ;  /* 0x0000002112217209 */ /* 0x000fe20007810000 */
[----:B------:R-:W-:Y:S02]  /*3bb0*/  FADD.FTZ R47, R19, R44 ;  /* 0x0000002c132f7221 */ /* 0x000fe40000010000 */
[----:B------:R-:W0:Y:S01]  /*3bc0*/  MUFU.EX2 R142, R142 ;  /* 0x0000008e008e7308 */ /* 0x000e220000000800 */
[----:B------:R-:W-:-:S04]  /*3bd0*/  FMNMX.FTZ R33, R82, R33, !PT ;  /* 0x0000002152217209 */ /* 0x000fc80007810000 */
[----:B------:R-:W-:-:S03]  /*3be0*/  FMNMX.FTZ R33, R40, R33, !PT ;  /* 0x0000002128217209 */ /* 0x000fc60007810000 */
[----:B------:R-:W-:Y:S01]  /*3bf0*/  MUFU.EX2 R136, R136 ;  /* 0x0000008800887308 */ /* 0x000fe20000000800 */
[----:B------:R-:W-:-:S04]  /*3c00*/  FMNMX.FTZ R33, R86, R33, !PT ;  /* 0x0000002156217209 */ /* 0x000fc80007810000 */
[----:B------:R-:W-:Y:S01]  /*3c10*/  FMNMX.FTZ R39, R36, R33, !PT ;  /* 0x0000002124277209 */ /* 0x000fe20007810000 */
[-CC-:B------:R-:W-:Y:S02]  /*3c20*/  FFMA.FTZ R33, R4, R7.reuse, -R25.reuse ;  /* 0x0000000704217223 */ /* 0x180fe40000010819 */
[----:B------:R-:W-:Y:S02]  /*3c30*/  MUFU.EX2 R9, R48 ;  /* 0x0000003000097308 */ /* 0x000fe40000000800 */
[----:B------:R-:W4:Y:S06]  /*3c40*/  SHFL.BFLY PT, R4, R39, 0x2, 0x1f ;  /* 0x0c401f0027047f89 */ /* 0x000f2c00000e0000 */
[----:B------:R-:W-:Y:S08]  /*3c50*/  MUFU.EX2 R138, R138 ;  /* 0x0000008a008a7308 */ /* 0x000ff00000000800 */
[----:B------:R-:W-:Y:S08]  /*3c60*/  MUFU.EX2 R132, R132 ;  /* 0x0000008400847308 */ /* 0x000ff00000000800 */
[----:B------:R-:W-:Y:S01]  /*3c70*/  MUFU.EX2 R134, R134 ;  /* 0x0000008600867308 */ /* 0x000fe20000000800 */
[----:B----4-:R-:W-:Y:S01]  /*3c80*/  FMNMX.FTZ R28, R39, R4, !PT ;  /* 0x00000004271c7209 */ /* 0x010fe20007810000 */
[-CC-:B------:R-:W-:Y:S01]  /*3c90*/  FFMA.FTZ R39, R20, R7.reuse, -R25.reuse ;  /* 0x0000000714277223 */ /* 0x180fe20000010819 */
[-CC-:B------:R-:W-:Y:S01]  /*3ca0*/  FFMA.FTZ R20, R84, R7.reuse, -R25.reuse ;  /* 0x0000000754147223 */ /* 0x180fe20000010819 */
[----:B------:R-:W-:-:S02]  /*3cb0*/  FFMA.FTZ R25, R24, R7, -R25 ;  /* 0x0000000718197223 */ /* 0x000fc40000010819 */
        /* <DEDUP_REMOVED lines=9> */
[----:B------:R-:W-:Y:S02]  /*3d50*/  FSEL R45, R45, RZ, P2 ;  /* 0x000000ff2d2d7208 */ /* 0x000fe40001000000 */
[----:B------:R-:W-:-:S03]  /*3d60*/  PLOP3.LUT P2, PT, PT, PT, UP1, 0x40, 0x0 ;  /* 0x000000000000781c */ /* 0x000fc60003f4e818 */
[-CC-:B------:R-:W-:Y:S01]  /*3d70*/  FFMA.FTZ R149, R26, R7.reuse, -R45.reuse ;  /* 0x000000071a957223 */ /* 0x180fe2000001082d */
[-CC-:B------:R-:W-:Y:S01]  /*3d80*/  FFMA.FTZ R24, R120, R7.reuse, -R45.reuse ;  /* 0x0000000778187223 */ /* 0x180fe2000001082d */
[-CC-:B------:R-:W-:Y:S01]  /*3d90*/  FFMA.FTZ R151, R30, R7.reuse, -R45.reuse ;  /* 0x000000071e977223 */ /* 0x180fe2000001082d */
[-CC-:B------:R-:W-:Y:S01]  /*3da0*/  FFMA.FTZ R26, R118, R7.reuse, -R45.reuse ;  /* 0x00000007761a7223 */ /* 0x180fe2000001082d */
[-CC-:B------:R-:W-:Y:S01]  /*3db0*/  FFMA.FTZ R141, R42, R7.reuse, -R45.reuse ;  /* 0x000000072a8d7223 */ /* 0x180fe2000001082d */
[-C--:B------:R-:W-:Y:S01]  /*3dc0*/  FFMA.FTZ R42, R46, R7.reuse, -R45 ;  /* 0x000000072e2a7223 */ /* 0x080fe2000001082d */
[----:B------:R-:W-:Y:S01]  /*3dd0*/  MUFU.EX2 R149, R149 ;  /* 0x0000009500957308 */ /* 0x000fe20000000800 */
[----:B-----5:R-:W-:Y:S01]  /*3de0*/  FADD.FTZ R46, R146, R47 ;  /* 0x0000002f922e7221 */ /* 0x020fe20000010000 */
[-CC-:B------:R-:W-:Y:S01]  /*3df0*/  FFMA.FTZ R145, R34, R7.reuse, -R45.reuse ;  /* 0x0000000722917223 */ /* 0x180fe2000001082d */
[-CC-:B------:R-:W-:Y:S01]  /*3e00*/  FFMA.FTZ R28, R116, R7.reuse, -R45.reuse ;  /* 0x00000007741c7223 */ /* 0x180fe2000001082d */
[-CC-:B------:R-:W-:Y:S01]  /*3e10*/  FFMA.FTZ R147, R38, R7.reuse, -R45.reuse ;  /* 0x0000000726937223 */ /* 0x180fe2000001082d */
[----:B---3--:R-:W-:Y:S01]  /*3e20*/  FADD.FTZ R47, R21, R46 ;  /* 0x0000002e152f7221 */ /* 0x008fe20000010000 */
[-CC-:B------:R-:W-:Y:S01]  /*3e30*/  FFMA.FTZ R30, R114, R7.reuse, -R45.reuse ;  /* 0x00000007721e7223 */ /* 0x180fe2000001082d */
[-C--:B------:R-:W-:Y:S01]  /*3e40*/  FFMA.FTZ R137, R50, R7.reuse, -R45 ;  /* 0x0000000732897223 */ /* 0x080fe2000001082d */
[----:B------:R-:W3:Y:S01]  /*3e50*/  MUFU.EX2 R24, R24 ;  /* 0x0000001800187308 */ /* 0x000ee20000000800 */
[----:B--2---:R-:W-:Y:S01]  /*3e60*/  FADD.FTZ R46, R140, R47 ;  /* 0x0000002f8c2e7221 */ /* 0x004fe20000010000 */
[-CC-:B------:R-:W-:Y:S01]  /*3e70*/  FFMA.FTZ R32, R112, R7.reuse, -R45.reuse ;  /* 0x0000000770207223 */ /* 0x180fe2000001082d */
[-CC-:B------:R-:W-:Y:S01]  /*3e80*/  FFMA.FTZ R143, R102, R7.reuse, -R45.reuse ;  /* 0x00000007668f7223 */ /* 0x180fe2000001082d */
[-CC-:B------:R-:W-:Y:S01]  /*3e90*/  FFMA.FTZ R34, R110, R7.reuse, -R45.reuse ;  /* 0x000000076e227223 */ /* 0x180fe2000001082d */
[----:B-1----:R-:W-:Y:S01]  /*3ea0*/  FADD.FTZ R47, R27, R46 ;  /* 0x0000002e1b2f7221 */ /* 0x002fe20000010000 */
        /* <DEDUP_REMOVED lines=11> */
[----:B---3--:R-:W-:Y:S01]  /*3f60*/  FADD.FTZ R48, R149, R24 ;  /* 0x0000001895307221 */ /* 0x008fe20000010000 */
[----:B------:R-:W-:Y:S01]  /*3f70*/  FADD.FTZ R50, R136, R49 ;  /* 0x0000003188327221 */ /* 0x000fe20000010000 */
[-CC-:B------:R-:W-:Y:S01]  /*3f80*/  FFMA.FTZ R70, R70, R7.reuse, -R45.reuse ;  /* 0x0000000746467223 */ /* 0x180fe2000001082d */
[-CC-:B------:R-:W-:Y:S01]  /*3f90*/  FFMA.FTZ R122, R122, R7.reuse, -R45.reuse ;  /* 0x000000077a7a7223 */ /* 0x180fe2000001082d */
[-CC-:B------:R-:W-:Y:S01]  /*3fa0*/  FFMA.FTZ R74, R74, R7.reuse, -R45.reuse ;  /* 0x000000074a4a7223 */ /* 0x180fe2000001082d */
[----:B------:R-:W-:Y:S01]  /*3fb0*/  FADD.FTZ R49, R31, R50 ;  /* 0x000000321f317221 */ /* 0x000fe20000010000 */
[-C--:B------:R-:W-:Y:S01]  /*3fc0*/  FFMA.FTZ R124, R124, R7.reuse, -R45 ;  /* 0x000000077c7c7223 */ /* 0x080fe2000001082d */
[----:B------:R-:W2:Y:S01]  /*3fd0*/  MUFU.EX2 R145, R145 ;  /* 0x0000009100917308 */ /* 0x000ea20000000800 */
[----:B-1----:R-:W-:Y:S01]  /*3fe0*/  FADD.FTZ R47, R151, R48 ;  /* 0x00000030972f7221 */ /* 0x002fe20000010000 */
[----:B------:R-:W-:Y:S01]  /*3ff0*/  FADD.FTZ R52, R138, R49 ;  /* 0x000000318a347221 */ /* 0x000fe20000010000 */
        /* <DEDUP_REMOVED lines=8> */
[----:B------:R-:W-:-:S02]  /*4080*/  F2FP.BF16.F32.PACK_AB R138, R9, R138 ;  /* 0x0000008a098a723e */ /* 0x000fc400000010ff */
[----:B------:R-:W-:Y:S02]  /*4090*/  F2FP.BF16.F32.PACK_AB R146, R21, R146 ;  /* 0x000000921592723e */ /* 0x000fe400000010ff */
[----:B------:R-:W-:Y:S01]  /*40a0*/  F2FP.BF16.F32.PACK_AB R140, R27, R140 ;  /* 0x0000008c1b8c723e */ /* 0x000fe200000010ff */
[----:B------:R-:W0:Y:S01]  /*40b0*/  MUFU.EX2 R147, R147 ;  /* 0x0000009300937308 */ /* 0x000e220000000800 */
[----:B--2---:R-:W-:Y:S01]  /*40c0*/  FADD.FTZ R47, R145, R48 ;  /* 0x00000030912f7221 */ /* 0x004fe20000010000 */
[----:B------:R-:W-:Y:S01]  /*40d0*/  FFMA.FTZ R48, R62, R7, -R45 ;  /* 0x000000073e307223 */ /* 0x000fe2000001082d */
[----:B------:R-:W-:Y:S02]  /*40e0*/  F2FP.BF16.F32.PACK_AB R142, R29, R142 ;  /* 0x0000008e1d8e723e */ /* 0x000fe400000010ff */
[----:B------:R-:W-:Y:S02]  /*40f0*/  F2FP.BF16.F32.PACK_AB R136, R31, R136 ;  /* 0x000000881f88723e */ /* 0x000fe400000010ff */
[----:B------:R-:W-:Y:S01]  /*4100*/  F2FP.BF16.F32.PACK_AB R149, R24, R149 ;  /* 0x000000951895723e */ /* 0x000fe200000010ff */
[----:B------:R-:W2:Y:S01]  /*4110*/  MUFU.EX2 R30, R30 ;  /* 0x0000001e001e7308 */ /* 0x000ea20000000800 */
[----:B-1----:R-:W-:Y:S01]  /*4120*/  FADD.FTZ R50, R28, R47 ;  /* 0x0000002f1c327221 */ /* 0x002fe20000010000 */
[----:B------:R-:W-:Y:S01]  /*4130*/  FADD.FTZ R47, R9, R52 ;  /* 0x00000034092f7221 */ /* 0x000fe20000010000 */
[----:B------:R-:W-:-:S02]  /*4140*/  F2FP.BF16.F32.PACK_AB R151, R26, R151 ;  /* 0x000000971a97723e */ /* 0x000fc400000010ff */
[----:B------:R-:W-:Y:S01]  /*4150*/  F2FP.BF16.F32.PACK_AB R145, R28, R145 ;  /* 0x000000911c91723e */ /* 0x000fe200000010ff */
[----:B------:R-:W-:Y:S01]  /*4160*/  FADD.FTZ R52, R132, R47 ;  /* 0x0000002f84347221 */ /* 0x000fe20000010000 */
[----:B------:R-:W-:Y:S01]  /*4170*/  F2FP.BF16.F32.PACK_AB R132, R5, R132 ;  /* 0x000000840584723e */ /* 0x000fe200000010ff */
[----:B------:R-:W1:Y:S01]  /*4180*/  MUFU.EX2 R141, R141 ;  /* 0x0000008d008d7308 */ /* 0x000e620000000800 */
[----:B0-----:R-:W-:Y:S01]  /*4190*/  FADD.FTZ R23, R147, R50 ;  /* 0x0000003293177221 */ /* 0x001fe20000010000 */
[----:B------:R-:W-:-:S04]  /*41a0*/  FADD.FTZ R47, R5, R52 ;  /* 0x00000034052f7221 */ /* 0x000fc80000010000 */
[----:B------:R-:W-:Y:S01]  /*41b0*/  FADD.FTZ R52, R134, R47 ;  /* 0x0000002f86347221 */ /* 0x000fe20000010000 */
[C---:B------:R-:W-:Y:S01]  /*41c0*/  F2FP.BF16.F32.PACK_AB R134, R33.reuse, R134 ;  /* 0x000000862186723e */ /* 0x040fe200000010ff */
[----:B------:R-:W0:Y:S01]  /*41d0*/  MUFU.EX2 R32, R32 ;  /* 0x0000002000207308 */ /* 0x000e220000000800 */
[C---:B--2---:R-:W-:Y:S01]  /*41e0*/  FADD.FTZ R50, R30.reuse, R23 ;  /* 0x000000171e327221 */ /* 0x044fe20000010000 */
[----:B------:R-:W-:Y:S01]  /*41f0*/  FADD.FTZ R47, R33, R52 ;  /* 0x00000034212f7221 */ /* 0x000fe20000010000 */
[----:B------:R-:W-:-:S03]  /*4200*/  F2FP.BF16.F32.PACK_AB R147, R30, R147 ;  /* 0x000000931e93723e */ /* 0x000fc600000010ff */
[----:B------:R-:W-:Y:S01]  /*4210*/  FADD.FTZ R52, R128, R47 ;  /* 0x0000002f80347221 */ /* 0x000fe20000010000 */
[----:B------:R-:W-:Y:S01]  /*4220*/  F2FP.BF16.F32.PACK_AB R128, R35, R128 ;  /* 0x000000802380723e */ /* 0x000fe200000010ff */
[----:B------:R-:W2:Y:S01]  /*4230*/  MUFU.EX2 R143, R143 ;  /* 0x0000008f008f7308 */ /* 0x000ea20000000800 */
[----:B-1----:R-:W-:Y:S01]  /*4240*/  FADD.FTZ R23, R141, R50 ;  /* 0x000000328d177221 */ /* 0x002fe20000010000 */
[----:B------:R-:W-:-:S04]  /*4250*/  FADD.FTZ R45, R35, R52 ;  /* 0x00000034232d7221 */ /* 0x000fc80000010000 */
[----:B------:R-:W-:Y:S01]  /*4260*/  FADD.FTZ R52, R130, R45 ;  /* 0x0000002d82347221 */ /* 0x000fe20000010000 */
[C---:B------:R-:W-:Y:S01]  /*4270*/  F2FP.BF16.F32.PACK_AB R130, R37.reuse, R130 ;  /* 0x000000822582723e */ /* 0x040fe200000010ff */
[----:B------:R-:W1:Y:S01]  /*4280*/  MUFU.EX2 R34, R34 ;  /* 0x0000002200227308 */ /* 0x000e620000000800 */
[C---:B0-----:R-:W-:Y:S01]  /*4290*/  FADD.FTZ R50, R32.reuse, R23 ;  /* 0x0000001720327221 */ /* 0x041fe20000010000 */
[----:B------:R-:W-:Y:S01]  /*42a0*/  FADD.FTZ R15, R37, R52 ;  /* 0x00000034250f7221 */ /* 0x000fe20000010000 */
[----:B------:R-:W-:-:S05]  /*42b0*/  F2FP.BF16.F32.PACK_AB R141, R32, R141 ;  /* 0x0000008d208d723e */ /* 0x000fca00000010ff */
        /* <DEDUP_REMOVED lines=38> */
[----:B------:R-:W-:Y:S01]  /*4520*/  MUFU.EX2 R70, R70 ;  /* 0x0000004600467308 */ /* 0x000fe20000000800 */
[C---:B-1----:R-:W-:Y:S01]  /*4530*/  FADD.FTZ R5, R48.reuse, R5 ;  /* 0x0000000530057221 */ /* 0x042fe20000010000 */
[----:B------:R-:W-:-:S06]  /*4540*/  F2FP.BF16.F32.PACK_AB R129, R48, R129 ;  /* 0x000000813081723e */ /* 0x000fcc00000010ff */
[----:B------:R-:W1:Y:S01]  /*4550*/  MUFU.EX2 R20, R20 ;  /* 0x0000001400147308 */ /* 0x000e620000000800 */
[C---:B0-----:R-:W-:Y:S01]  /*4560*/  FADD.FTZ R9, R43.reuse, R52 ;  /* 0x000000342b097221 */ /* 0x041fe20000010000 */
[----:B------:R-:W-:-:S06]  /*4570*/  F2FP.BF16.F32.PACK_AB R120, R43, R14 ;  /* 0x0000000e2b78723e */ /* 0x000fcc00000010ff */
[----:B------:R-:W0:Y:S08]  /*4580*/  MUFU.EX2 R131, R122 ;  /* 0x0000007a00837308 */ /* 0x000e300000000800 */
[----:B------:R-:W2:Y:S01]  /*4590*/  MUFU.EX2 R74, R74 ;  /* 0x0000004a004a7308 */ /* 0x000ea20000000800 */
[----:B-1----:R-:W-:-:S07]  /*45a0*/  FADD.FTZ R50, R20, R9 ;  /* 0x0000000914327221 */ /* 0x002fce0000010000 */
[----:B------:R1:W3:Y:S08]  /*45b0*/  MUFU.EX2 R125, R124 ;  /* 0x0000007c007d7308 */ /* 0x0002f00000000800 */
[----:B------:R-:W4:Y:S01]  /*45c0*/  MUFU.EX2 R78, R78 ;  /* 0x0000004e004e7308 */ /* 0x000f220000000800 */
[----:B-1----:R-:W-:Y:S01]  /*45d0*/  F2FP.BF16.F32.PACK_AB R124, R39, R4 ;  /* 0x00000004277c723e */ /* 0x002fe200000010ff */
[----:B------:R-:W-:-:S04]  /*45e0*/  FADD.FTZ R4, R70, R5 ;  /* 0x0000000546047221 */ /* 0x000fc80000010000 */
[C---:B0-----:R-:W-:Y:S01]  /*45f0*/  FADD.FTZ R9, R131.reuse, R4 ;  /* 0x0000000483097221 */ /* 0x041fe20000010000 */
[----:B------:R-:W-:Y:S01]  /*4600*/  F2FP.BF16.F32.PACK_AB R131, R131, R70 ;  /* 0x000000468383723e */ /* 0x000fe200000010ff */
[----:B------:R-:W0:Y:S02]  /*4610*/  MUFU.EX2 R127, R18 ;  /* 0x00000012007f7308 */ /* 0x000e240000000800 */
[----:B--2---:R-:W-:-:S04]  /*4620*/  FADD.FTZ R4, R74, R9 ;  /* 0x000000094a047221 */ /* 0x004fc80000010000 */
[C---:B---3--:R-:W-:Y:S01]  /*4630*/  FADD.FTZ R9, R125.reuse, R4 ;  /* 0x000000047d097221 */ /* 0x048fe20000010000 */
[----:B------:R-:W-:Y:S01]  /*4640*/  F2FP.BF16.F32.PACK_AB R125, R125, R74 ;  /* 0x0000004a7d7d723e */ /* 0x000fe200000010ff */
[----:B------:R-:W1:Y:S02]  /*4650*/  MUFU.EX2 R82, R82 ;  /* 0x0000005200527308 */ /* 0x000e640000000800 */
[----:B----4-:R-:W-:-:S06]  /*4660*/  FADD.FTZ R4, R78, R9 ;  /* 0x000000094e047221 */ /* 0x010fcc0000010000 */
        /* <DEDUP_REMOVED lines=10> */
[----:B------:R-:W-:-:S03]  /*4710*/  VIADD R9, R22, 0xfffffffe ;  /* 0xfffffffe16097836 */ /* 0x000fc60000000000 */
[C---:B-1----:R-:W-:Y:S01]  /*4720*/  FADD.FTZ R4, R123.reuse, R4 ;  /* 0x000000047b047221 */ /* 0x042fe20000010000 */
[----:B------:R-:W-:Y:S01]  /*4730*/  F2FP.BF16.F32.PACK_AB R123, R123, R86 ;  /* 0x000000567b7b723e */ /* 0x000fe200000010ff */
[C---:B--2---:R-:W-:Y:S01]  /*4740*/  FADD.FTZ R5, R25.reuse, R50 ;  /* 0x0000003219057221 */ /* 0x044fe20000010000 */
        /* <DEDUP_REMOVED lines=12> */
.L_x_12976:
[----:B------:R-:W-:-:S11]  /*4810*/  UISETP.NE.AND UP2, UPT, UR5, 0x1, UPT ;  /* 0x000000010500788c */ /* 0x000fd6000bf45270 */
[----:B------:R-:W-:Y:S02]  /*4820*/  @UP2 ULDC.64 UR14, c[0x0][0x9e8] ;  /* 0x00027a00000e2ab9 */ /* 0x000fe40000000a00 */
[----:B------:R-:W-:-:S04]  /*4830*/  UIMAD.WIDE.U32 UR6, UR10, UR14, URZ ;  /* 0x0000000e0a0672a5 */ /* 0x000fc8000f8e003f */
[----:B------:R-:W-:-:S12]  /*4840*/  @UP2 USHF.R.U32.HI UR10, URZ, UR15, UR7 ;  /* 0x0000000f3f0a2299 */ /* 0x000fd80008011607 */
.L_x_12977:
[----:B------:R-:W-:-:S04]  /*4850*/  UIMAD UR5, UR10, UR5, UR5 ;  /* 0x000000050a0572a4 */ /* 0x000fc8000f8e0205 */
[----:B------:R-:W-:-:S04]  /*4860*/  UISETP.LT.AND UP2, UPT, UR4, UR5, UPT ;  /* 0x000000050400728c */ /* 0x000fc8000bf41270 */
[----:B------:R-:W-:-:S12]  /*4870*/  USEL UR4, UR4, UR5, UP2 ;  /* 0x0000000504047287 */ /* 0x000fd80009000000 */
.L_x_12975:
        /* <DEDUP_REMOVED lines=23> */
[----:B------:R-:W-:-:S11]  /*49f0*/  CS2R R88, SRZ ;  /* 0x0000000000587805 */ /* 0x000fd6000001ff00 */
[----:B------:R-:W-:Y:S05]  /*4a00*/  @!P2 BRA `(.L_x_12978) ;  /* 0x0000002c0078a947 */ /* 0x000fea0003800000 */
[----:B------:R-:W-:Y:S01]  /*4a10*/  IMAD.MOV.U32 R119, RZ, RZ, RZ ;  /* 0x000000ffff777224 */ /* 0x000fe200078e00ff */
[----:B------:R-:W-:Y:S01]  /*4a20*/  UMOV UR7, URZ ;  /* 0x0000003f00077c82 */ /* 0x000fe20008000000 */
[----:B------:R-:W-:Y:S01]  /*4a30*/  UMOV UR6, URZ ;  /* 0x0000003f00067c82 */ /* 0x000fe20008000000 */
[----:B------:R-:W-:Y:S01]  /*4a40*/  ULDC UR29, c[0x0][0x9e4] ;  /* 0x00027900001d7ab9 */ /* 0x000fe20000000800 */
[----:B------:R-:W-:Y:S01]  /*4a50*/  ULDC UR27, c[0x0][0x2f0] ;  /* 0x0000bc00001b7ab9 */ /* 0x000fe20000000800 */
[----:B------:R-:W-:-:S05]  /*4a60*/  ULDC UR28, c[0x0][0x9e0] ;  /* 0x00027800001c7ab9 */ /* 0x000fca0000000800 */
.L_x_12995:
        /* <DEDUP_REMOVED lines=9> */
.L_x_12980:
[----:B------:R-:W-:Y:S01]  /*4b00*/  ULEA UR10, UR4, UR38, 0x3 ;  /* 0x00000026040a7291 */ /* 0x000fe2000f8e183f */
[----:B------:R-:W-:-:S05]  /*4b10*/  IMAD.U32 R7, RZ, RZ, UR5 ;  /* 0x00000005ff077e24 */ /* 0x000fca000f8e00ff */
[----:B------:R-:W-:-:S04]  /*4b20*/  SHF.L.U32 R7, R7, 0x1f, RZ ;  /* 0x0000001f07077819 */ /* 0x000fc800000006ff */
[----:B------:R0:W1:Y:S01]  /*4b30*/  SYNCS.PHASECHK.TRANS64.TRYWAIT P2, [UR10+0x16830], R7 ;  /* 0x01683007ff0075a7 */ /* 0x000062000804014a */
[----:B------:R-:W-:Y:S05]  /*4b40*/  @!P0 BRA `(.L_x_12981) ;  /* 0x0000000000048947 */ /* 0x000fea0003800000 */
[----:B------:R-:W-:Y:S01]  /*4b50*/  BPT.TRAP 0x1 ;  /* 0x000000040000795c */ /* 0x000fe20000300000 */
.L_x_12981:
[----:B-1----:R-:W-:Y:S05]  /*4b60*/  @P2 BRA `(.L_x_12979) ;  /* 0x0000000000082947 */ /* 0x002fea0003800000 */
[----:B------:R-:W1:Y:S02]  /*4b70*/  SYNCS.PHASECHK.TRANS64.TRYWAIT P2, [UR10+0x16830], R7 ;  /* 0x01683007ff0075a7 */ /* 0x000e64000804014a */
[----:B-1----:R-:W-:Y:S05]  /*4b80*/  @!P2 BRA `(.L_x_12982) ;  /* 0x000000cc007ca947 */ /* 0x002fea0003800000 */
.L_x_12979:
        /* <DEDUP_REMOVED lines=27> */
.L_x_12984:
[----:B------:R-:W-:Y:S01]  /*4d40*/  ULEA UR10, UR6, UR38, 0x3 ;  /* 0x00000026060a7291 */ /* 0x000fe2000f8e183f */
[----:B------:R-:W-:-:S05]  /*4d50*/  IMAD.U32 R7, RZ, RZ, UR7 ;  /* 0x00000007ff077e24 */ /* 0x000fca000f8e00ff */
[----:B------:R-:W-:-:S04]  /*4d60*/  SHF.L.U32 R7, R7, 0x1f, RZ ;  /* 0x0000001f07077819 */ /* 0x000fc800000006ff */
[----:B------:R0:W1:Y:S01]  /*4d70*/  SYNCS.PHASECHK.TRANS64.TRYWAIT P2, [UR10+0x16850], R7 ;  /* 0x01685007ff0075a7 */ /* 0x000062000804014a */
[----:B------:R-:W-:Y:S05]  /*4d80*/  @!P0 BRA `(.L_x_12985) ;  /* 0x0000000000048947 */ /* 0x000fea0003800000 */
[----:B------:R-:W-:Y:S01]  /*4d90*/  BPT.TRAP 0x1 ;  /* 0x000000040000795c */ /* 0x000fe20000300000 */
.L_x_12985:
[----:B-1----:R-:W-:Y:S05]  /*4da0*/  @P2 BRA `(.L_x_12983) ;  /* 0x0000000000082947 */ /* 0x002fea0003800000 */
[----:B------:R-:W1:Y:S02]  /*4db0*/  SYNCS.PHASECHK.TRANS64.TRYWAIT P2, [UR10+0x16850], R7 ;  /* 0x01685007ff0075a7 */ /* 0x000e64000804014a */
[----:B-1----:R-:W-:Y:S05]  /*4dc0*/  @!P2 BRA `(.L_x_12986) ;  /* 0x000000cc0004a947 */ /* 0x002fea0003800000 */
.L_x_12983:
[----:B------:R-:W-:Y:S01]  /*4dd0*/  UIADD3 UR7, UR38, 0x400, URZ ;  /* 0x0000040026077890 */ /* 0x000fe2000fffe03f */
[----:B------:R-:W-:Y:S01]  /*4de0*/  WARPGROUP.ARRIVE ;  /* 0x00000000000079c5 */ /* 0x000fe20000000000 */
[----:B------:R-:W-:Y:S01]  /*4df0*/  UMOV UR11, 0x40000040 ;  /* 0x40000040000b7882 */ /* 0x000fe20000000000 */
[----:B------:R-:W-:Y:S01]  /*4e00*/  PLOP3.LUT P2, PT, PT, PT, UP0, 0x80, 0x0 ;  /* 0x000000000000781c */ /* 0x000fe20003f4f008 */
[----:B------:R-:W-:Y:S01]  /*4e10*/  USHF.R.U32.HI UR7, URZ, 0x4, UR7 ;  /* 0x000000043f077899 */ /* 0x000fe20008011607 */
[----:B------:R-:W-:Y:S01]  /*4e20*/  PLOP3.LUT P3, PT, PT, PT, UP0, 0x80, 0x0 ;  /* 0x000000000000781c */ /* 0x000fe20003f6f008 */
[----:B-1----:R-:W1:Y:S01]  /*4e30*/  LDC R8, c[0x0][0x288] ;  /* 0x0000a200ff087b82 */ /* 0x002e620000000800 */
[----:B------:R-:W-:Y:S01]  /*4e40*/  IMAD.MOV.U32 R18, RZ, RZ, R0 ;  /* 0x000000ffff127224 */ /* 0x000fe200078e0000 */
[----:B------:R-:W-:Y:S01]  /*4e50*/  ULOP3.LUT UR7, UR7, 0x3fff, URZ, 0xc0, !UPT ;  /* 0x00003fff07077892 */ /* 0x000fe2000f8ec03f */
[----:B------:R-:W-:Y:S02]  /*4e60*/  IMAD.U32 R15, RZ, RZ, UR4 ;  /* 0x00000004ff0f7e24 */ /* 0x000fe4000f8e00ff */
[----:B------:R-:W-:Y:S01]  /*4e70*/  VIADD R11, R17, 0x9 ;  /* 0x00000009110b7836 */ /* 0x000fe20000000000 */
[----:B------:R-:W-:-:S02]  /*4e80*/  ULEA UR7, UR6, UR7, 0xa ;  /* 0x0000000706077291 */ /* 0x000fc4000f8e503f */
[----:B------:R-:W-:-:S05]  /*4e90*/  @!P1 LEA R15, R15, UR38, 0x3 ;  /* 0x000000260f0f9c11 */ /* 0x000fca000f8e18ff */
[----:B------:R-:W-:Y:S01]  /*4ea0*/  UMOV UR10, UR7 ;  /* 0x00000007000a7c82 */ /* 0x000fe20008000000 */
[----:B------:R-:W-:Y:S01]  /*4eb0*/  @!P1 VIADD R15, R15, 0x16840 ;  /* 0x000168400f0f9836 */ /* 0x000fe20000000000 */
[----:B------:R-:W-:Y:S01]  /*4ec0*/  HGMMA.64x64x16.F32.BF16 R88, R148, gdesc[UR8].tnspB, R88, gsb0 ;  /* 0x40e0000894587df0 */ /* 0x000fe20008001858 */
[----:B------:R-:W-:Y:S01]  /*4ed0*/  UIADD3 UR10, UR7, 0x80, URZ ;  /* 0x00000080070a7890 */ /* 0x000fe2000fffe03f */
[----:B------:R-:W-:Y:S02]  /*4ee0*/  UMOV UR11, 0x40000040 ;  /* 0x40000040000b7882 */ /* 0x000fe40000000000 */
[----:B------:R-:W-:Y:S01]  /*4ef0*/  @!P1 PRMT R15, RZ, 0x654, R15 ;  /* 0x00000654ff0f9816 */ /* 0x000fe2000000000f */
[----:B------:R-:W-:Y:S02]  /*4f00*/  WARPGROUP.DEPBAR.LE gsb0, 0x0 ;  /* 0x00008000000079c5 */ /* 0x000fe40000010000 */
[----:B------:R-:W-:-:S06]  /*4f10*/  WARPGROUP.ARRIVE ;  /* 0x00000000000079c5 */ /* 0x000fcc0000000000 */
[----:B------:R-:W-:Y:S01]  /*4f20*/  HGMMA.64x64x16.F32.BF16 R88, R144, gdesc[UR8].tnspB, R88, gsb0 ;  /* 0x40e0000890587df0 */ /* 0x000fe20008001858 */
[----:B------:R-:W-:Y:S01]  /*4f30*/  UIADD3 UR10, UR7, 0x100, URZ ;  /* 0x00000100070a7890 */ /* 0x000fe2000fffe03f */
[----:B------:R-:W-:Y:S01]  /*4f40*/  UMOV UR11, 0x40000040 ;  /* 0x40000040000b7882 */ /* 0x000fe20000000000 */
        /* <DEDUP_REMOVED lines=24> */
[----:B------:R-:W-:Y:S02]  /*50d0*/  UMOV UR11, 0x40000040 ;  /* 0x40000040000b7882 */ /* 0x000fe40000000000 */
[----:B------:R-:W-:Y:S02]  /*50e0*/  @UP0 ULDC UR7, c[0x0][0x44c] ;  /* 0x0001130000070ab9 */ /* 0x000fe40000000800 */
[----:B0-----:R-:W-:Y:S01]  /*50f0*/  @P2 IMAD.HI.U32 R7, R0, UR7, RZ ;  /* 0x0000000700072c27 */ /* 0x001fe2000f8e00ff */
[----:B------:R-:W-:Y:S01]  /*5100*/  @UP0 ULDC UR7, c[0x0][0x450] ;  /* 0x0001140000070ab9 */ /* 0x000fe20000000800 */
[----:B------:R-:W-:-:S03]  /*5110*/  ISETP.GE.U32.AND P2, PT, R2, 0x180, PT ;  /* 0x000001800200780c */ /* 0x000fc60003f46070 */
[----:B------:R-:W-:Y:S01]  /*5120*/  @P3 SHF.R.U32.HI R18, RZ, UR7, R7 ;  /* 0x00000007ff123c19 */ /* 0x000fe20008011607 */
[----:B------:R-:W-:Y:S01]  /*5130*/  IMAD.SHL.U32 R7, R9, 0x80, RZ ;  /* 0x0000008009077824 */ /* 0x000fe200078e00ff */
[----:B------:R-:W-:Y:S02]  /*5140*/  SEL R14, R11, 0x9, !P2 ;  /* 0x000000090b0e7807 */ /* 0x000fe40005000000 */
[----:B------:R-:W-:Y:S01]  /*5150*/  PLOP3.LUT P2, PT, PT, PT, UP1, 0x40, 0x0 ;  /* 0x000000000000781c */ /* 0x000fe20003f4e818 */
[----:B------:R-:W0:Y:S01]  /*5160*/  SHFL.IDX PT, R22, R18, RZ, 0x1c1f ;  /* 0x001c1fff12167589 */ /* 0x000e2200000e0000 */
[----:B------:R-:W-:-:S05]  /*5170*/  IADD3 R20, -R7, 0x1, RZ ;  /* 0x0000000107147810 */ /* 0x000fca0007ffe1ff */
[----:B------:R-:W-:-:S04]  /*5180*/  IMAD R11, R3, -0x2, R20 ;  /* 0xfffffffe030b7824 */ /* 0x000fc800078e0214 */
[----:B------:R-:W-:Y:S01]  /*5190*/  IMAD R11, R16, UR27, R11 ;  /* 0x0000001b100b7c24 */ /* 0x000fe2000f8e020b */
[----:B------:R-:W-:Y:S02]  /*51a0*/  WARPGROUP.DEPBAR.LE gsb0, 0x0 ;  /* 0x00008000000079c5 */ /* 0x000fe40000010000 */
[----:B------:R-:W-:-:S06]  /*51b0*/  WARPGROUP.ARRIVE ;  /* 0x00000000000079c5 */ /* 0x000fcc0000000000 */
[----:B------:R-:W-:Y:S03]  /*51c0*/  HGMMA.64x64x16.F32.BF16 R88, R120, gdesc[UR8].tnspB, R88, gsb0 ;  /* 0x40e0000878587df0 */ /* 0x000fe60008001858 */
[----:B------:R-:W-:Y:S02]  /*51d0*/  WARPGROUP.DEPBAR.LE gsb0, 0x0 ;  /* 0x00008000000079c5 */ /* 0x000fe40000010000 */
[----:B------:R2:W-:Y:S06]  /*51e0*/  BAR.ARV R14, 0x100 ;  /* 0x0004000e0000751d */ /* 0x0005ec0000002000 */
[----:B------:R1:W-:Y:S02]  /*51f0*/  @!P1 SYNCS.ARRIVE.TRANS64.RED.A1T0 RZ, [R15+URZ], RZ ;  /* 0x000000ff0fff99a7 */ /* 0x0003e4000810043f */
[----:B-1----:R-:W-:-:S04]  /*5200*/  IMAD.IADD R15, R11, 0x1, -R8 ;  /* 0x000000010b0f7824 */ /* 0x002fc800078e0a08 */
[C---:B------:R-:W-:Y:S02]  /*5210*/  VIADD R11, R15.reuse, UR28 ;  /* 0x0000001c0f0b7c36 */ /* 0x040fe40008000000 */
[----:B------:R-:W-:Y:S02]  /*5220*/  VIADD R15, R15, UR25 ;  /* 0x000000190f0f7c36 */ /* 0x000fe40008000000 */
[--C-:B0-----:R-:W-:Y:S02]  /*5230*/  IMAD.IADD R19, R11, 0x1, R22.reuse ;  /* 0x000000010b137824 */ /* 0x101fe400078e0216 */
[----:B------:R-:W-:Y:S01]  /*5240*/  IMAD.IADD R21, R15, 0x1, R22 ;  /* 0x000000010f157824 */ /* 0x000fe200078e0216 */
[----:B--2---:R-:W-:Y:S06]  /*5250*/  @P2 BRA `(.L_x_12987) ;  /* 0x00000000005c2947 */ /* 0x004fec0003800000 */
        /* <DEDUP_REMOVED lines=13> */
.L_x_12989:
[----:B------:R-:W-:-:S05]  /*5330*/  IMAD.U32 R20, RZ, RZ, UR29 ;  /* 0x0000001dff147e24 */ /* 0x000fca000f8e00ff */
[----:B------:R-:W-:-:S13]  /*5340*/  ISETP.NE.AND P2, PT, R20, 0x1, PT ;  /* 0x000000011400780c */ /* 0x000fda0003f45270 */
[----:B------:R-:W0:Y:S02]  /*5350*/  @P2 LDC.64 R120, c[0x0][0x9e8] ;  /* 0x00027a00ff782b82 */ /* 0x000e240000000a00 */
[----:B0-----:R-:W-:-:S05]  /*5360*/  @P2 IMAD.HI.U32 R14, R23, R120, RZ ;  /* 0x00000078170e2227 */ /* 0x001fca00078e00ff */
[----:B------:R-:W-:-:S07]  /*5370*/  @P2 SHF.R.U32.HI R23, RZ, R121, R14 ;  /* 0x00000079ff172219 */ /* 0x000fce000001160e */
.L_x_12990:
[----:B------:R-:W-:Y:S05]  /*5380*/  BSYNC B0 ;  /* 0x0000000000007941 */ /* 0x000fea0003800000 */
.L_x_12988:
[----:B------:R-:W-:-:S04]  /*5390*/  IMAD R14, R23, R20, -R7 ;  /* 0x00000014170e7224 */ /* 0x000fc800078e0a07 */
[----:B------:R-:W-:-:S05]  /*53a0*/  IMAD R14, R3, -0x2, R14 ;  /* 0xfffffffe030e7824 */ /* 0x000fca00078e020e */
[----:B------:R-:W-:Y:S02]  /*53b0*/  VIADDMNMX R19, R14, R20, R19, PT ;  /* 0x000000140e137246 */ /* 0x000fe40003800113 */
[----:B------:R-:W-:-:S07]  /*53c0*/  VIMNMX R21, R21, R14, !PT ;  /* 0x0000000e15157248 */ /* 0x000fce0007fe0100 */
.L_x_12987:
        /* <DEDUP_REMOVED lines=14> */
[----:B------:R-:W-:Y:S01]  /*54b0*/  ISETP.LT.OR P6, PT, R19, 0x9, P6 ;  /* 0x000000091300780c */ /* 0x000fe200037c1670 */
        /* <DEDUP_REMOVED lines=8> */
[C---:B------:R-:W-:Y:S02]  /*5540*/  ISETP.GT.AND P3, PT, R21.reuse, 0x19, P2 ;  /* 0x000000191500780c */ /* 0x040fe40001764270 */
        /* <DEDUP_REMOVED lines=91> */
.L_x_12993:
[----:B------:R-:W-:-:S05]  /*5b00*/  IMAD.U32 R140, RZ, RZ, UR29 ;  /* 0x0000001dff8c7e24 */ /* 0x000fca000f8e00ff */
[----:B------:R-:W-:-:S13]  /*5b10*/  ISETP.NE.AND P3, PT, R140, 0x1, PT ;  /* 0x000000018c00780c */ /* 0x000fda0003f65270 */
[----:B------:R-:W0:Y:S02]  /*5b20*/  @P3 LDC.64 R138, c[0x0][0x9e8] ;  /* 0x00027a00ff8a3b82 */ /* 0x000e240000000a00 */
[----:B0-----:R-:W-:-:S05]  /*5b30*/  @P3 IMAD.HI.U32 R138, R19, R138, RZ ;  /* 0x0000008a138a3227 */ /* 0x001fca00078e00ff */
[----:B------:R-:W-:-:S07]  /*5b40*/  @P3 SHF.R.U32.HI R19, RZ, R139, R138 ;  /* 0x0000008bff133219 */ /* 0x000fce000001168a */
.L_x_12994:
[----:B------:R-:W-:Y:S05]  /*5b50*/  BSYNC B0 ;  /* 0x0000000000007941 */ /* 0x000fea0003800000 */
.L_x_12992:
[----:B------:R-:W-:-:S04]  /*5b60*/  IMAD R14, R19, R140, -R7 ;  /* 0x0000008c130e7224 */ /* 0x000fc800078e0a07 */
[----:B------:R-:W-:-:S05]  /*5b70*/  IMAD R14, R3, -0x2, R14 ;  /* 0xfffffffe030e7824 */ /* 0x000fca00078e020e */
[----:B------:R-:W-:Y:S02]  /*5b80*/  VIADDMNMX R11, R14, R140, R11, PT ;  /* 0x0000008c0e0b7246 */ /* 0x000fe4000380010b */
[----:B------:R-:W-:-:S07]  /*5b90*/  VIMNMX R15, R15, R14, !PT ;  /* 0x0000000e0f0f7248 */ /* 0x000fce0007fe0100 */
.L_x_12991:
        /* <DEDUP_REMOVED lines=22> */
[----:B------:R-:W-:Y:S02]  /*5d00*/  ISETP.GT.AND P5, PT, R15, 0x10, P2 ;  /* 0x000000100f00780c */ /* 0x000fe400017a4270 */
[----:B------:R-:W-:Y:S02]  /*5d10*/  FMNMX.FTZ R7, R44, R7, !PT ;  /* 0x000000072c077209 */ /* 0x000fe40007810000 */
[C---:B------:R-:W-:Y:S02]  /*5d20*/  ISETP.LT.OR P3, PT, R11.reuse, 0xa, P3 ;  /* 0x0000000a0b00780c */ /* 0x040fe40001f61670 */
        /* <DEDUP_REMOVED lines=19> */
[----:B------:R-:W-:-:S02]  /*5e60*/  ISETP.LT.OR P3, PT, R11, 0x22, P3 ;  /* 0x000000220b00780c */ /* 0x000fc40001f61670 */
        /* <DEDUP_REMOVED lines=25> */
[-CC-:B------:R-:W-:Y:S01]  /*6000*/  FFMA.FTZ R21, R144, R7.reuse, -R19.reuse ;  /* 0x0000000790157223 */ /* 0x180fe20000010813 */
[----:B------:R-:W-:Y:S01]  /*6010*/  FSEL R144, R39, -INF , !P5 ;  /* 0xff80000027907808 */ /* 0x000fe20006800000 */
[-CC-:B------:R-:W-:Y:S01]  /*6020*/  FFMA.FTZ R150, R146, R7.reuse, -R19.reuse ;  /* 0x0000000792967223 */ /* 0x180fe20000010813 */
[----:B------:R-:W-:Y:S01]  /*6030*/  ISETP.LT.OR P4, PT, R11, 0x21, P4 ;  /* 0x000000210b00780c */ /* 0x000fe20002781670 */
[-CC-:B------:R-:W-:Y:S01]  /*6040*/  FFMA.FTZ R31, R36, R7.reuse, -R19.reuse ;  /* 0x00000007241f7223 */ /* 0x180fe20000010813 */
[C---:B------:R-:W-:Y:S01]  /*6050*/  ISETP.GT.AND P5, PT, R15.reuse, 0x28, P2 ;  /* 0x000000280f00780c */ /* 0x040fe200017a4270 */
[-CC-:B------:R-:W-:Y:S01]  /*6060*/  FFMA.FTZ R23, R152, R7.reuse, -R19.reuse ;  /* 0x0000000798177223 */ /* 0x180fe20000010813 */
[----:B------:R-:W-:Y:S01]  /*6070*/  FSEL R42, R42, -INF , !P4 ;  /* 0xff8000002a2a7808 */ /* 0x000fe20006000000 */
[-CC-:B------:R-:W-:Y:S01]  /*6080*/  FFMA.FTZ R33, R40, R7.reuse, -R19.reuse ;  /* 0x0000000728217223 */ /* 0x180fe20000010813 */
[----:B------:R-:W-:Y:S01]  /*6090*/  ISETP.GT.AND P4, PT, R15, RZ, P2 ;  /* 0x000000ff0f00720c */ /* 0x000fe20001784270 */
[-CC-:B------:R-:W-:Y:S01]  /*60a0*/  FFMA.FTZ R44, R44, R7.reuse, -R19.reuse ;  /* 0x000000072c2c7223 */ /* 0x180fe20000010813 */
[C---:B------:R-:W-:Y:S01]  /*60b0*/  ISETP.LT.OR P5, PT, R11.reuse, 0x29, P5 ;  /* 0x000000290b00780c */ /* 0x040fe20002fa1670 */
[-CC-:B------:R-:W-:Y:S01]  /*60c0*/  FFMA.FTZ R48, R48, R7.reuse, -R19.reuse ;  /* 0x0000000730307223 */ /* 0x180fe20000010813 */
[----:B------:R-:W-:Y:S01]  /*60d0*/  ISETP.LT.OR P4, PT, R11, 0x1, P4 ;  /* 0x000000010b00780c */ /* 0x000fe20002781670 */
[-CC-:B------:R-:W-:Y:S01]  /*60e0*/  FFMA.FTZ R52, R52, R7.reuse, -R19.reuse ;  /* 0x0000000734347223 */ /* 0x180fe20000010813 */
[----:B------:R-:W-:Y:S01]  /*60f0*/  FSEL R146, R43, -INF , !P3 ;  /* 0xff8000002b927808 */ /* 0x000fe20005800000 */
[-CC-:B------:R-:W-:Y:S01]  /*6100*/  FFMA.FTZ R56, R56, R7.reuse, -R19.reuse ;  /* 0x0000000738387223 */ /* 0x180fe20000010813 */
[----:B------:R-:W-:Y:S01]  /*6110*/  FSEL R26, R26, -INF , !P4 ;  /* 0xff8000001a1a7808 */ /* 0x000fe20006000000 */
[-CC-:B------:R-:W-:Y:S01]  /*6120*/  FFMA.FTZ R39, R68, R7.reuse, -R19.reuse ;  /* 0x0000000744277223 */ /* 0x180fe20000010813 */
[C---:B------:R-:W-:Y:S01]  /*6130*/  ISETP.GT.AND P3, PT, R15.reuse, 0x29, P2 ;  /* 0x000000290f00780c */ /* 0x040fe20001764270 */
[-CC-:B------:R-:W-:Y:S01]  /*6140*/  FFMA.FTZ R20, R20, R7.reuse, -R19.reuse ;  /* 0x0000000714147223 */ /* 0x180fe20000010813 */
[----:B------:R-:W-:Y:S01]  /*6150*/  FMNMX.FTZ R25, R26, R10, !PT ;  /* 0x0000000a1a197209 */ /* 0x000fe20007810000 */
[-CC-:B------:R-:W-:Y:S01]  /*6160*/  FFMA.FTZ R18, R18, R7.reuse, -R19.reuse ;  /* 0x0000000712127223 */ /* 0x180fe20000010813 */
[----:B------:R-:W-:Y:S01]  /*6170*/  FSEL R46, R46, -INF , !P5 ;  /* 0xff8000002e2e7808 */ /* 0x000fe20006800000 */
[--C-:B------:R-:W-:Y:S01]  /*6180*/  FFMA.FTZ R22, R22, R7, -R19.reuse ;  /* 0x0000000716167223 */ /* 0x100fe20000010813 */
[----:B------:R-:W-:Y:S01]  /*6190*/  FMNMX.FTZ R27, R138, R25, !PT ;  /* 0x000000198a1b7209 */ /* 0x000fe20007810000 */
[-CC-:B------:R-:W-:Y:S01]  /*61a0*/  FFMA.FTZ R24, R24, R7.reuse, -R19.reuse ;  /* 0x0000000718187223 */ /* 0x180fe20000010813 */
        /* <DEDUP_REMOVED lines=8> */
[----:B------:R-:W-:Y:S01]  /*6230*/  FFMA.FTZ R68, R134, R7, -R19 ;  /* 0x0000000786447223 */ /* 0x000fe20000010813 */
[----:B------:R-:W-:Y:S01]  /*6240*/  ISETP.GT.AND P3, PT, R15, 0x31, P2 ;  /* 0x000000310f00780c */ /* 0x000fe20001764270 */
[----:B------:R-:W-:Y:S01]  /*6250*/  MUFU.EX2 R148, R148 ;  /* 0x0000009400947308 */ /* 0x000fe20000000800 */
[----:B------:R-:W-:-:S02]  /*6260*/  FMNMX.FTZ R27, R34, R27, !PT ;  /* 0x0000001b221b7209 */ /* 0x000fc40007810000 */
[----:B------:R-:W-:Y:S02]  /*6270*/  FSEL R152, R47, -INF , !P4 ;  /* 0xff8000002f987808 */ /* 0x000fe40006000000 */
[----:B0-----:R-:W-:Y:S02]  /*6280*/  FMNMX.FTZ R29, R142, R27, !PT ;  /* 0x0000001b8e1d7209 */ /* 0x001fe40007810000 */
[----:B------:R-:W-:Y:S01]  /*6290*/  ISETP.LT.OR P5, PT, R11, 0x31, P5 ;  /* 0x000000310b00780c */ /* 0x000fe20002fa1670 */
[----:B------:R0:W-:Y:S01]  /*62a0*/  MUFU.EX2 R27, R31 ;  /* 0x0000001f001b7308 */ /* 0x0001e20000000800 */
[----:B------:R-:W-:Y:S02]  /*62b0*/  FMNMX.FTZ R29, R38, R29, !PT ;  /* 0x0000001d261d7209 */ /* 0x000fe40007810000 */
[----:B------:R-:W-:Y:S02]  /*62c0*/  ISETP.GT.AND P4, PT, R15, 0x38, P2 ;  /* 0x000000380f00780c */ /* 0x000fe40001784270 */
[----:B------:R-:W-:-:S02]  /*62d0*/  FMNMX.FTZ R29, R144, R29, !PT ;  /* 0x0000001d901d7209 */ /* 0x000fc40007810000 */
[----:B------:R-:W-:Y:S01]  /*62e0*/  ISETP.LT.OR P3, PT, R11, 0x32, P3 ;  /* 0x000000320b00780c */ /* 0x000fe20001f61670 */
[----:B------:R-:W-:Y:S01]  /*62f0*/  MUFU.EX2 R21, R21 ;  /* 0x0000001500157308 */ /* 0x000fe20000000800 */
[----:B------:R-:W-:Y:S02]  /*6300*/  FMNMX.FTZ R29, R42, R29, !PT ;  /* 0x0000001d2a1d7209 */ /* 0x000fe40007810000 */
[----:B------:R-:W-:Y:S02]  /*6310*/  FSEL R50, R50, -INF , !P5 ;  /* 0xff80000032327808 */ /* 0x000fe40006800000 */
[----:B0-----:R-:W-:Y:S02]  /*6320*/  FMNMX.FTZ R31, R146, R29, !PT ;  /* 0x0000001d921f7209 */ /* 0x001fe40007810000 */
[----:B------:R-:W-:Y:S01]  /*6330*/  ISETP.GT.AND P5, PT, R15, 0x39, P2 ;  /* 0x000000390f00780c */ /* 0x000fe200017a4270 */
[----:B------:R0:W-:Y:S01]  /*6340*/  MUFU.EX2 R29, R33 ;  /* 0x00000021001d7308 */ /* 0x0001e20000000800 */
[----:B------:R-:W-:-:S02]  /*6350*/  FMNMX.FTZ R31, R46, R31, !PT ;  /* 0x0000001f2e1f7209 */ /* 0x000fc40007810000 */
[----:B------:R-:W-:Y:S02]  /*6360*/  FSEL R32, R51, -INF , !P3 ;  /* 0xff80000033207808 */ /* 0x000fe40005800000 */
[----:B------:R-:W-:Y:S02]  /*6370*/  FMNMX.FTZ R31, R152, R31, !PT ;  /* 0x0000001f981f7209 */ /* 0x000fe40007810000 */
[----:B------:R-:W-:Y:S01]  /*6380*/  ISETP.LT.OR P4, PT, R11, 0x39, P4 ;  /* 0x000000390b00780c */ /* 0x000fe20002781670 */
[----:B------:R-:W-:Y:S01]  /*6390*/  MUFU.EX2 R150, R150 ;  /* 0x0000009600967308 */ /* 0x000fe20000000800 */
[----:B------:R-:W-:Y:S02]  /*63a0*/  FMNMX.FTZ R31, R50, R31, !PT ;  /* 0x0000001f321f7209 */ /* 0x000fe40007810000 */
[----:B------:R-:W-:Y:S02]  /*63b0*/  ISETP.GT.AND P3, PT, R15, 0x40, P2 ;  /* 0x000000400f00780c */ /* 0x000fe40001764270 */
[----:B------:R-:W-:-:S02]  /*63c0*/  ISETP.LT.OR P5, PT, R11, 0x3a, P5 ;  /* 0x0000003a0b00780c */ /* 0x000fc40002fa1670 */
[----:B------:R-:W-:Y:S01]  /*63d0*/  FSEL R54, R54, -INF , !P4 ;  /* 0xff80000036367808 */ /* 0x000fe20006000000 */
[----:B------:R-:W-:Y:S01]  /*63e0*/  MUFU.EX2 R23, R23 ;  /* 0x0000001700177308 */ /* 0x000fe20000000800 */
[----:B0-----:R-:W-:Y:S02]  /*63f0*/  FMNMX.FTZ R33, R32, R31, !PT ;  /* 0x0000001f20217209 */ /* 0x001fe40007810000 */
[----:B------:R-:W-:Y:S02]  /*6400*/  ISETP.GT.AND P4, PT, R15, 0x41, P2 ;  /* 0x000000410f00780c */ /* 0x000fe40001784270 */
[----:B------:R-:W-:Y:S02]  /*6410*/  FSEL R36, R55, -INF , !P5 ;  /* 0xff80000037247808 */ /* 0x000fe40006800000 */
[----:B------:R-:W-:Y:S01]  /*6420*/  ISETP.LT.OR P3, PT, R11, 0x41, P3 ;  /* 0x000000410b00780c */ /* 0x000fe20001f61670 */
[----:B------:R-:W-:Y:S01]  /*6430*/  MUFU.EX2 R31, R44 ;  /* 0x0000002c001f7308 */ /* 0x000fe20000000800 */
[----:B------:R-:W-:-:S02]  /*6440*/  FMNMX.FTZ R33, R54, R33, !PT ;  /* 0x0000002136217209 */ /* 0x000fc40007810000 */
[----:B------:R-:W-:Y:S02]  /*6450*/  ISETP.GT.AND P5, PT, R15, 0x48, P2 ;  /* 0x000000480f00780c */ /* 0x000fe400017a4270 */
[----:B------:R-:W-:Y:S02]  /*6460*/  ISETP.LT.OR P4, PT, R11, 0x42, P4 ;  /* 0x000000420b00780c */ /* 0x000fe40002781670 */
[----:B------:R-:W-:Y:S01]  /*6470*/  FSEL R58, R58, -INF , !P3 ;  /* 0xff8000003a3a7808 */ /* 0x000fe20005800000 */
[----:B------:R-:W-:Y:S01]  /*6480*/  MUFU.EX2 R20, R20 ;  /* 0x0000001400147308 */ /* 0x000fe20000000800 */
[----:B------:R-:W-:Y:S02]  /*6490*/  FMNMX.FTZ R33, R36, R33, !PT ;  /* 0x0000002124217209 */ /* 0x000fe40007810000 */
[----:B------:R-:W-:Y:S02]  /*64a0*/  ISETP.GT.AND P3, PT, R15, 0x49, P2 ;  /* 0x000000490f00780c */ /* 0x000fe40001764270 */
[----:B------:R-:W-:-:S02]  /*64b0*/  FSEL R40, R59, -INF , !P4 ;  /* 0xff8000003b287808 */ /* 0x000fc40006000000 */
[----:B------:R-:W-:Y:S01]  /*64c0*/  ISETP.LT.OR P5, PT, R11, 0x49, P5 ;  /* 0x000000490b00780c */ /* 0x000fe20002fa1670 */
[----:B------:R-:W-:Y:S01]  /*64d0*/  MUFU.EX2 R18, R18 ;  /* 0x0000001200127308 */ /* 0x000fe20000000800 */
[----:B------:R-:W-:Y:S02]  /*64e0*/  FMNMX.FTZ R33, R58, R33, !PT ;  /* 0x000000213a217209 */ /* 0x000fe40007810000 */
[----:B------:R-:W-:Y:S02]  /*64f0*/  ISETP.GT.AND P4, PT, R15, 0x50, P2 ;  /* 0x000000500f00780c */ /* 0x000fe40001784270 */
[----:B------:R-:W-:Y:S02]  /*6500*/  ISETP.LT.OR P3, PT, R11, 0x4a, P3 ;  /* 0x0000004a0b00780c */ /* 0x000fe40001f61670 */
[----:B------:R-:W-:Y:S01]  /*6510*/  FSEL R62, R62, -INF , !P5 ;  /* 0xff8000003e3e7808 */ /* 0x000fe20006800000 */
[----:B------:R-:W-:Y:S01]  /*6520*/  MUFU.EX2 R22, R22 ;  /* 0x0000001600167308 */ /* 0x000fe20000000800 */
[----:B------:R-:W-:-:S02]  /*6530*/  FMNMX.FTZ R35, R40, R33, !PT ;  /* 0x0000002128237209 */ /* 0x000fc40007810000 */
[----:B------:R-:W-:Y:S02]  /*6540*/  ISETP.GT.AND P5, PT, R15, 0x51, P2 ;  /* 0x000000510f00780c */ /* 0x000fe400017a4270 */
[----:B------:R-:W-:Y:S02]  /*6550*/  FSEL R154, R63, -INF , !P3 ;  /* 0xff8000003f9a7808 */ /* 0x000fe40005800000 */
[----:B------:R-:W-:Y:S01]  /*6560*/  ISETP.LT.OR P4, PT, R11, 0x51, P4 ;  /* 0x000000510b00780c */ /* 0x000fe20002781670 */
[----:B------:R0:W-:Y:S01]  /*6570*/  MUFU.EX2 R33, R48 ;  /* 0x0000003000217308 */ /* 0x0001e20000000800 */
[----:B------:R-:W-:Y:S02]  /*6580*/  FMNMX.FTZ R35, R62, R35, !PT ;  /* 0x000000233e237209 */ /* 0x000fe40007810000 */
[----:B------:R-:W-:Y:S02]  /*6590*/  ISETP.GT.AND P3, PT, R15, 0x58, P2 ;  /* 0x000000580f00780c */ /* 0x000fe40001764270 */
[----:B------:R-:W-:-:S02]  /*65a0*/  ISETP.LT.OR P5, PT, R11, 0x52, P5 ;  /* 0x000000520b00780c */ /* 0x000fc40002fa1670 */
[----:B------:R-:W-:Y:S01]  /*65b0*/  FSEL R66, R66, -INF , !P4 ;  /* 0xff80000042427808 */ /* 0x000fe20006000000 */
[----:B------:R-:W-:Y:S01]  /*65c0*/  MUFU.EX2 R24, R24 ;  /* 0x0000001800187308 */ /* 0x000fe20000000800 */
[----:B------:R-:W-:Y:S01]  /*65d0*/  FMNMX.FTZ R35, R154, R35, !PT ;  /* 0x000000239a237209 */ /* 0x000fe20007810000 */
[----:B0-----:R-:W-:Y:S01]  /*65e0*/  FFMA.FTZ R48, R120, R7, -R19 ;  /* 0x0000000778307223 */ /* 0x001fe20000010813 */
        /* <DEDUP_REMOVED lines=13> */
[----:B------:R0:W-:Y:S01]  /*66c0*/  MUFU.EX2 R35, R52 ;  /* 0x0000003400237308 */ /* 0x0001e20000000800 */
[----:B------:R-:W-:Y:S02]  /*66d0*/  FMNMX.FTZ R44, R70, R37, !PT ;  /* 0x00000025462c7209 */ /* 0x000fe40007810000 */
[----:B------:R-:W-:Y:S02]  /*66e0*/  ISETP.GT.AND P4, PT, R15, 0x68, P2 ;  /* 0x000000680f00780c */ /* 0x000fe40001784270 */
[----:B------:R-:W-:Y:S02]  /*66f0*/  ISETP.LT.OR P3, PT, R11, 0x62, P3 ;  /* 0x000000620b00780c */ /* 0x000fe40001f61670 */
[----:B------:R-:W-:Y:S01]  /*6700*/  FSEL R74, R74, -INF , !P5 ;  /* 0xff8000004a4a7808 */ /* 0x000fe20006800000 */
[----:B------:R-:W-:Y:S01]  /*6710*/  MUFU.EX2 R39, R39 ;  /* 0x0000002700277308 */ /* 0x000fe20000000800 */
[----:B------:R-:W-:Y:S01]  /*6720*/  FMNMX.FTZ R37, R71, R44, !PT ;  /* 0x0000002c47257209 */ /* 0x000fe20007810000 */
[-CC-:B0-----:R-:W-:Y:S01]  /*6730*/  FFMA.FTZ R52, R122, R7.reuse, -R19.reuse ;  /* 0x000000077a347223 */ /* 0x181fe20000010813 */
[----:B------:R-:W-:Y:S01]  /*6740*/  ISETP.GT.AND P5, PT, R15, 0x69, P2 ;  /* 0x000000690f00780c */ /* 0x000fe200017a4270 */
[----:B------:R-:W-:Y:S01]  /*6750*/  FFMA.FTZ R122, R84, R7, -R19 ;  /* 0x00000007547a7223 */ /* 0x000fe20000010813 */
        /* <DEDUP_REMOVED lines=12> */
[----:B------:R-:W-:Y:S01]  /*6820*/  MUFU.EX2 R45, R45 ;  /* 0x0000002d002d7308 */ /* 0x000fe20000000800 */
[----:B------:R-:W-:Y:S02]  /*6830*/  FMNMX.FTZ R37, R78, R37, !PT ;  /* 0x000000254e257209 */ /* 0x000fe40007810000 */
[----:B------:R-:W-:Y:S02]  /*6840*/  ISETP.GT.AND P5, PT, R15, 0x78, P2 ;  /* 0x000000780f00780c */ /* 0x000fe400017a4270 */
[----:B------:R-:W-:-:S02]  /*6850*/  ISETP.LT.OR P4, PT, R11, 0x72, P4 ;  /* 0x000000720b00780c */ /* 0x000fc40002781670 */
[----:B------:R-:W-:Y:S01]  /*6860*/  FSEL R82, R82, -INF , !P3 ;  /* 0xff80000052527808 */ /* 0x000fe20005800000 */
[----:B------:R-:W-:Y:S01]  /*6870*/  MUFU.EX2 R68, R68 ;  /* 0x0000004400447308 */ /* 0x000fe20000000800 */
[----:B------:R-:W-:Y:S02]  /*6880*/  FMNMX.FTZ R37, R120, R37, !PT ;  /* 0x0000002578257209 */ /* 0x000fe40007810000 */
[----:B------:R-:W-:Y:S02]  /*6890*/  ISETP.GT.AND P2, PT, R15, 0x79, P2 ;  /* 0x000000790f00780c */ /* 0x000fe40001744270 */
[----:B------:R-:W-:Y:S02]  /*68a0*/  ISETP.LT.OR P5, PT, R11, 0x79, P5 ;  /* 0x000000790b00780c */ /* 0x000fe40002fa1670 */
[----:B------:R-:W-:Y:S01]  /*68b0*/  FSEL R83, R83, -INF , !P4 ;  /* 0xff80000053537808 */ /* 0x000fe20006000000 */
[----:B------:R0:W1:Y:S01]  /*68c0*/  MUFU.EX2 R15, R56 ;  /* 0x00000038000f7308 */ /* 0x0000620000000800 */
[----:B------:R-:W-:-:S02]  /*68d0*/  FMNMX.FTZ R44, R82, R37, !PT ;  /* 0x00000025522c7209 */ /* 0x000fc40007810000 */
[----:B------:R-:W-:Y:S01]  /*68e0*/  ISETP.LT.OR P2, PT, R11, 0x7a, P2 ;  /* 0x0000007a0b00780c */ /* 0x000fe20001741670 */
[-CC-:B------:R-:W-:Y:S01]  /*68f0*/  FFMA.FTZ R11, R60, R7.reuse, -R19.reuse ;  /* 0x000000073c0b7223 */ /* 0x180fe20000010813 */
[----:B------:R-:W-:Y:S01]  /*6900*/  FSEL R86, R86, -INF , !P5 ;  /* 0xff80000056567808 */ /* 0x000fe20006800000 */
[-CC-:B------:R-:W-:Y:S01]  /*6910*/  FFMA.FTZ R60, R126, R7.reuse, -R19.reuse ;  /* 0x000000077e3c7223 */ /* 0x180fe20000010813 */
[----:B------:R-:W-:Y:S01]  /*6920*/  FMNMX.FTZ R37, R83, R44, !PT ;  /* 0x0000002c53257209 */ /* 0x000fe20007810000 */
[-CC-:B------:R-:W-:Y:S01]  /*6930*/  FFMA.FTZ R126, R76, R7.reuse, -R19.reuse ;  /* 0x000000074c7e7223 */ /* 0x180fe20000010813 */
[----:B------:R-:W-:Y:S01]  /*6940*/  FSEL R87, R87, -INF , !P2 ;  /* 0xff80000057577808 */ /* 0x000fe20005000000 */
[--C-:B0-----:R-:W-:Y:S01]  /*6950*/  FFMA.FTZ R56, R124, R7, -R19.reuse ;  /* 0x000000077c387223 */ /* 0x101fe20000010813 */
[----:B------:R-:W-:Y:S01]  /*6960*/  FMNMX.FTZ R44, R86, R37, !PT ;  /* 0x00000025562c7209 */ /* 0x000fe20007810000 */
[-CC-:B------:R-:W-:Y:S01]  /*6970*/  FFMA.FTZ R37, R64, R7.reuse, -R19.reuse ;  /* 0x0000000740257223 */ /* 0x180fe20000010813 */
[-CC-:B------:R-:W-:Y:S01]  /*6980*/  FFMA.FTZ R64, R128, R7.reuse, -R19.reuse ;  /* 0x0000000780407223 */ /* 0x180fe20000010813 */
[----:B------:R-:W-:Y:S01]  /*6990*/  FFMA.FTZ R124, R72, R7, -R19 ;  /* 0x00000007487c7223 */ /* 0x000fe20000010813 */
[----:B------:R-:W-:Y:S01]  /*69a0*/  FMNMX.FTZ R44, R87, R44, !PT ;  /* 0x0000002c572c7209 */ /* 0x000fe20007810000 */
[----:B------:R-:W-:Y:S01]  /*69b0*/  MUFU.EX2 R11, R11 ;  /* 0x0000000b000b7308 */ /* 0x000fe20000000800 */
[----:B-1----:R-:W-:-:S03]  /*69c0*/  F2FP.BF16.F32.PACK_AB R132, R52, R15 ;  /* 0x0000000f3484723e */ /* 0x002fc600000010ff */
[----:B------:R-:W0:Y:S04]  /*69d0*/  SHFL.BFLY PT, R41, R44, 0x2, 0x1f ;  /* 0x0c401f002c297f89 */ /* 0x000e2800000e0000 */
[----:B------:R-:W1:Y:S08]  /*69e0*/  MUFU.EX2 R56, R56 ;  /* 0x0000003800387308 */ /* 0x000e700000000800 */
[----:B------:R-:W-:Y:S08]  /*69f0*/  MUFU.EX2 R37, R37 ;  /* 0x0000002500257308 */ /* 0x000ff00000000800 */
[----:B------:R-:W2:Y:S01]  /*6a00*/  MUFU.EX2 R60, R60 ;  /* 0x0000003c003c7308 */ /* 0x000ea20000000800 */
[----:B-1----:R-:W-:-:S02]  /*6a10*/  F2FP.BF16.F32.PACK_AB R134, R56, R11 ;  /* 0x0000000b3886723e */ /* 0x002fc400000010ff */
[----:B0-----:R-:W-:Y:S01]  /*6a20*/  FMNMX.FTZ R47, R44, R41, !PT ;  /* 0x000000292c2f7209 */ /* 0x001fe20007810000 */
[----:B------:R-:W-:-:S04]  /*6a30*/  FFMA.FTZ R41, R130, R7, -R19 ;  /* 0x0000000782297223 */ /* 0x000fc80000010813 */
[----:B------:R-:W0:Y:S01]  /*6a40*/  MUFU.EX2 R64, R64 ;  /* 0x0000004000407308 */ /* 0x000e220000000800 */
[----:B------:R-:W1:Y:S07]  /*6a50*/  SHFL.BFLY PT, R44, R47, 0x1, 0x1f ;  /* 0x0c201f002f2c7f89 */ /* 0x000e6e00000e0000 */
[----:B------:R-:W-:Y:S01]  /*6a60*/  MUFU.EX2 R124, R124 ;  /* 0x0000007c007c7308 */ /* 0x000fe20000000800 */
[----:B--2---:R-:W-:-:S07]  /*6a70*/  F2FP.BF16.F32.PACK_AB R128, R60, R37 ;  /* 0x000000253c80723e */ /* 0x004fce00000010ff */
[----:B------:R-:W-:Y:S01]  /*6a80*/  MUFU.EX2 R41, R41 ;  /* 0x0000002900297308 */ /* 0x000fe20000000800 */
[----:B0-----:R-:W-:-:S07]  /*6a90*/  F2FP.BF16.F32.PACK_AB R130, R64, R39 ;  /* 0x000000274082723e */ /* 0x001fce00000010ff */
[----:B------:R-:W-:Y:S01]  /*6aa0*/  MUFU.EX2 R126, R126 ;  /* 0x0000007e007e7308 */ /* 0x000fe20000000800 */
[----:B-1----:R-:W-:Y:S01]  /*6ab0*/  FMNMX.FTZ R44, R47, R44, !PT ;  /* 0x0000002c2f2c7209 */ /* 0x002fe20007810000 */
[-C--:B------:R-:W-:Y:S01]  /*6ac0*/  FFMA.FTZ R47, R136, R7.reuse, -R19 ;  /* 0x00000007882f7223 */ /* 0x080fe20000010813 */
[----:B------:R-:W-:Y:S01]  /*6ad0*/  FMUL.FTZ R19, R6, R7 ;  /* 0x0000000706137220 */ /* 0x000fe20000410000 */
[----:B------:R-:W-:Y:S02]  /*6ae0*/  F2FP.BF16.F32.PACK_AB R136, R28, R33 ;  /* 0x000000211c88723e */ /* 0x000fe400000010ff */
[C---:B------:R-:W-:Y:S01]  /*6af0*/  FMUL.FTZ R51, R44.reuse, R7 ;  /* 0x000000072c337220 */ /* 0x040fe20000410000 */
[----:B------:R-:W-:Y:S01]  /*6b00*/  FSETP.NEU.FTZ.AND P2, PT, R44, -INF , PT ;  /* 0xff8000002c00780b */ /* 0x000fe20003f5d000 */
[----:B------:R-:W-:Y:S03]  /*6b10*/  MUFU.EX2 R122, R122 ;  /* 0x0000007a007a7308 */ /* 0x000fe60000000800 */
        /* <DEDUP_REMOVED lines=18> */
[----:B0-----:R-:W-:Y:S01]  /*6c40*/  FFMA.FTZ R46, R19, R5, R148 ;  /* 0x00000005132e7223 */ /* 0x001fe20000010094 */
[----:B------:R-:W-:Y:S01]  /*6c50*/  MUFU.EX2 R149, R149 ;  /* 0x0000009500957308 */ /* 0x000fe20000000800 */
[-CC-:B------:R-:W-:Y:S01]  /*6c60*/  FFMA.FTZ R133, R58, R7.reuse, -R51.reuse ;  /* 0x000000073a857223 */ /* 0x180fe20000010833 */
[C---:B------:R-:W-:Y:S01]  /*6c70*/  F2FP.BF16.F32.PACK_AB R148, R21.reuse, R148 ;  /* 0x000000941594723e */ /* 0x040fe200000010ff */
[----:B------:R-:W-:Y:S01]  /*6c80*/  FADD.FTZ R5, R21, R46 ;  /* 0x0000002e15057221 */ /* 0x000fe20000010000 */
[-CC-:B------:R-:W-:Y:S01]  /*6c90*/  FFMA.FTZ R40, R40, R7.reuse, -R51.reuse ;  /* 0x0000000728287223 */ /* 0x180fe20000010833 */
[----:B------:R-:W-:Y:S01]  /*6ca0*/  FFMA.FTZ R135, R62, R7, -R51 ;  /* 0x000000073e877223 */ /* 0x000fe20000010833 */
[----:B------:R-:W-:Y:S01]  /*6cb0*/  F2FP.BF16.F32.PACK_AB R146, R18, R27 ;  /* 0x0000001b1292723e */ /* 0x000fe200000010ff */
[----:B------:R-:W-:Y:S01]  /*6cc0*/  FADD.FTZ R46, R150, R5 ;  /* 0x00000005962e7221 */ /* 0x000fe20000010000 */
[----:B------:R-:W-:Y:S01]  /*6cd0*/  FSEL R5, R44, RZ, P2 ;  /* 0x000000ff2c057208 */ /* 0x000fe20001000000 */
[----:B------:R-:W-:Y:S01]  /*6ce0*/  MUFU.EX2 R151, R151 ;  /* 0x0000009700977308 */ /* 0x000fe20000000800 */
[----:B------:R-:W-:Y:S01]  /*6cf0*/  F2FP.BF16.F32.PACK_AB R140, R22, R29 ;  /* 0x0000001d168c723e */ /* 0x000fe200000010ff */
[----:B------:R-:W-:Y:S01]  /*6d00*/  FADD.FTZ R50, R23, R46 ;  /* 0x0000002e17327221 */ /* 0x000fe20000010000 */
[-CC-:B------:R-:W-:Y:S01]  /*6d10*/  FFMA.FTZ R46, R36, R7.reuse, -R51.reuse ;  /* 0x00000007242e7223 */ /* 0x180fe20000010833 */
[----:B------:R-:W-:Y:S01]  /*6d20*/  FADD.FTZ R36, -R5, R10 ;  /* 0x0000000a05247221 */ /* 0x000fe20000010100 */
[-CC-:B------:R-:W-:Y:S01]  /*6d30*/  FFMA.FTZ R129, R66, R7.reuse, -R51.reuse ;  /* 0x0000000742817223 */ /* 0x180fe20000010833 */
[----:B------:R-:W-:Y:S01]  /*6d40*/  FADD.FTZ R49, R25, R50 ;  /* 0x0000003219317221 */ /* 0x000fe20000010000 */
[-C--:B------:R-:W-:Y:S01]  /*6d50*/  FFMA.FTZ R131, R70, R7.reuse, -R51 ;  /* 0x0000000746837223 */ /* 0x080fe20000010833 */
[-C--:B------:R-:W-:Y:S01]  /*6d60*/  FMUL.FTZ R36, R36, R7.reuse ;  /* 0x0000000724247220 */ /* 0x080fe20000410000 */
[----:B------:R0:W-:Y:S01]  /*6d70*/  MUFU.EX2 R10, R46 ;  /* 0x0000002e000a7308 */ /* 0x0001e20000000800 */
[----:B------:R-:W-:Y:S01]  /*6d80*/  FADD.FTZ R50, R20, R49 ;  /* 0x0000003114327221 */ /* 0x000fe20000010000 */
[-CC-:B------:R-:W-:Y:S01]  /*6d90*/  FFMA.FTZ R71, R71, R7.reuse, -R51.reuse ;  /* 0x0000000747477223 */ /* 0x180fe20000010833 */
[--C-:B------:R-:W-:Y:S01]  /*6da0*/  FFMA.FTZ R125, R74, R7, -R51.reuse ;  /* 0x000000074a7d7223 */ /* 0x100fe20000010833 */
[----:B------:R-:W-:Y:S01]  /*6db0*/  F2FP.BF16.F32.PACK_AB R144, R20, R25 ;  /* 0x000000191490723e */ /* 0x000fe200000010ff */
[----:B------:R-:W-:Y:S01]  /*6dc0*/  FADD.FTZ R5, R27, R50 ;  /* 0x000000321b057221 */ /* 0x000fe20000010000 */
[-CC-:B------:R-:W-:Y:S01]  /*6dd0*/  FFMA.FTZ R75, R75, R7.reuse, -R51.reuse ;  /* 0x000000074b4b7223 */ /* 0x180fe20000010833 */
[-C--:B------:R-:W-:Y:S01]  /*6de0*/  FFMA.FTZ R78, R78, R7.reuse, -R51 ;  /* 0x000000074e4e7223 */ /* 0x080fe20000010833 */
[----:B------:R-:W1:Y:S01]  /*6df0*/  MUFU.EX2 R49, R36 ;  /* 0x0000002400317308 */ /* 0x000e620000000800 */
[----:B------:R-:W-:Y:S01]  /*6e00*/  FADD.FTZ R50, R18, R5 ;  /* 0x0000000512327221 */ /* 0x000fe20000010000 */
[-CC-:B------:R-:W-:Y:S01]  /*6e10*/  FFMA.FTZ R82, R82, R7.reuse, -R51.reuse ;  /* 0x0000000752527223 */ /* 0x180fe20000010833 */
[-CC-:B------:R-:W-:Y:S01]  /*6e20*/  FFMA.FTZ R83, R83, R7.reuse, -R51.reuse ;  /* 0x0000000753537223 */ /* 0x180fe20000010833 */
[----:B------:R-:W-:Y:S01]  /*6e30*/  FFMA.FTZ R86, R86, R7, -R51 ;  /* 0x0000000756567223 */ /* 0x000fe20000010833 */
[----:B------:R-:W-:Y:S01]  /*6e40*/  FADD.FTZ R5, R29, R50 ;  /* 0x000000321d057221 */ /* 0x000fe20000010000 */
[----:B------:R-:W-:Y:S01]  /*6e50*/  @!P1 LEA R50, R53, UR38, 0x3 ;  /* 0x0000002635329c11 */ /* 0x000fe2000f8e18ff */
[----:B------:R-:W-:Y:S01]  /*6e60*/  FMUL.FTZ R88, R88, R19 ;  /* 0x0000001358587220 */ /* 0x000fe20000410000 */
[----:B------:R-:W2:Y:S01]  /*6e70*/  MUFU.EX2 R26, R26 ;  /* 0x0000001a001a7308 */ /* 0x000ea20000000800 */
[----:B0-----:R-:W-:Y:S01]  /*6e80*/  FADD.FTZ R46, R22, R5 ;  /* 0x00000005162e7221 */ /* 0x001fe20000010000 */
[----:B------:R-:W-:Y:S01]  /*6e90*/  ISETP.GT.AND P2, PT, R9, UR26, PT ;  /* 0x0000001a09007c0c */ /* 0x000fe2000bf44270 */
[----:B------:R-:W-:Y:S01]  /*6ea0*/  @!P1 VIADD R50, R50, 0x16860 ;  /* 0x0001686032329836 */ /* 0x000fe20000000000 */
[----:B------:R-:W-:Y:S01]  /*6eb0*/  F2FP.BF16.F32.PACK_AB R150, R23, R150 ;  /* 0x000000961796723e */ /* 0x000fe200000010ff */
[----:B------:R-:W-:Y:S01]  /*6ec0*/  FADD.FTZ R5, R31, R46 ;  /* 0x0000002e1f057221 */ /* 0x000fe20000010000 */
[C---:B------:R-:W-:Y:S01]  /*6ed0*/  F2FP.BF16.F32.PACK_AB R142, R24.reuse, R31 ;  /* 0x0000001f188e723e */ /* 0x040fe200000010ff */
[----:B------:R-:W-:Y:S01]  /*6ee0*/  FMUL.FTZ R89, R89, R19 ;  /* 0x0000001359597220 */ /* 0x000fe20000410000 */
[----:B------:R-:W-:Y:S01]  /*6ef0*/  @!P1 PRMT R46, RZ, 0x654, R50 ;  /* 0x00000654ff2e9816 */ /* 0x000fe20000000032 */
[----:B------:R-:W0:Y:S01]  /*6f00*/  MUFU.EX2 R145, R145 ;  /* 0x0000009100917308 */ /* 0x000e220000000800 */
[----:B------:R-:W-:Y:S01]  /*6f10*/  FADD.FTZ R50, R24, R5 ;  /* 0x0000000518327221 */ /* 0x000fe20000010000 */
[----:B------:R-:W-:Y:S01]  /*6f20*/  F2FP.BF16.F32.PACK_AB R138, R48, R35 ;  /* 0x00000023308a723e */ /* 0x000fe200000010ff */
[----:B------:R1:W-:Y:S01]  /*6f30*/  @!P1 SYNCS.ARRIVE.TRANS64.RED.A1T0 RZ, [R46+URZ], RZ ;  /* 0x000000ff2eff99a7 */ /* 0x0003e2000810043f */
[-C--:B------:R-:W-:Y:S01]  /*6f40*/  FMUL.FTZ R92, R92, R19.reuse ;  /* 0x000000135c5c7220 */ /* 0x080fe20000410000 */
[----:B------:R-:W-:Y:S01]  /*6f50*/  FADD.FTZ R5, R33, R50 ;  /* 0x0000003221057221 */ /* 0x000fe20000010000 */
[-C--:B------:R-:W-:Y:S01]  /*6f60*/  FMUL.FTZ R93, R93, R19.reuse ;  /* 0x000000135d5d7220 */ /* 0x080fe20000410000 */
[-C--:B------:R-:W-:Y:S01]  /*6f70*/  FMUL.FTZ R96, R96, R19.reuse ;  /* 0x0000001360607220 */ /* 0x080fe20000410000 */
[----:B------:R-:W3:Y:S01]  /*6f80*/  MUFU.EX2 R30, R30 ;  /* 0x0000001e001e7308 */ /* 0x000ee20000000800 */
[----:B------:R-:W-:Y:S01]  /*6f90*/  FADD.FTZ R50, R28, R5 ;  /* 0x000000051c327221 */ /* 0x000fe20000010000 */
[----:B------:R-:W-:Y:S01]  /*6fa0*/  FMUL.FTZ R97, R97, R19 ;  /* 0x0000001361617220 */ /* 0x000fe20000410000 */
[----:B-1----:R-:W-:Y:S01]  /*6fb0*/  FFMA.FTZ R46, R49, R4, R6 ;  /* 0x00000004312e7223 */ /* 0x002fe20000010006 */
[----:B------:R-:W-:Y:S01]  /*6fc0*/  FFMA.FTZ R4, R154, R7, -R51 ;  /* 0x000000079a047223 */ /* 0x000fe20000010833 */
[----:B------:R-:W-:Y:S01]  /*6fd0*/  FADD.FTZ R53, R35, R50 ;  /* 0x0000003223357221 */ /* 0x000fe20000010000 */
[-C--:B------:R-:W-:Y:S01]  /*6fe0*/  FMUL.FTZ R100, R100, R19.reuse ;  /* 0x0000001364647220 */ /* 0x080fe20000410000 */
[C---:B------:R-:W-:Y:S01]  /*6ff0*/  FADD.FTZ R46, R149.reuse, R46 ;  /* 0x0000002e952e7221 */ /* 0x040fe20000010000 */
[----:B------:R-:W1:Y:S01]  /*7000*/  MUFU.EX2 R147, R147 ;  /* 0x0000009300937308 */ /* 0x000e620000000800 */
[----:B------:R-:W-:Y:S01]  /*7010*/  FADD.FTZ R50, R48, R53 ;  /* 0x0000003530327221 */ /* 0x000fe20000010000 */
[----:B------:R-:W-:Y:S01]  /*7020*/  F2FP.BF16.F32.PACK_AB R149, R149, R6 ;  /* 0x000000069595723e */ /* 0x000fe200000010ff */
[----:B------:R-:W-:Y:S01]  /*7030*/  FADD.FTZ R5, R151, R46 ;  /* 0x0000002e97057221 */ /* 0x000fe20000010000 */
[-C--:B------:R-:W-:Y:S01]  /*7040*/  FMUL.FTZ R101, R101, R19.reuse ;  /* 0x0000001365657220 */ /* 0x080fe20000410000 */
[----:B------:R-:W-:Y:S01]  /*7050*/  FADD.FTZ R53, R15, R50 ;  /* 0x000000320f357221 */ /* 0x000fe20000010000 */
[-C--:B------:R-:W-:Y:S01]  /*7060*/  FMUL.FTZ R104, R104, R19.reuse ;  /* 0x0000001368687220 */ /* 0x080fe20000410000 */
[----:B--2---:R-:W-:Y:S01]  /*7070*/  FADD.FTZ R46, R26, R5 ;  /* 0x000000051a2e7221 */ /* 0x004fe20000010000 */
[----:B------:R-:W2:Y:S01]  /*7080*/  MUFU.EX2 R34, R34 ;  /* 0x0000002200227308 */ /* 0x000ea20000000800 */
[----:B------:R-:W-:Y:S01]  /*7090*/  FADD.FTZ R54, R52, R53 ;  /* 0x0000003534367221 */ /* 0x000fe20000010000 */
[----:B------:R-:W-:Y:S01]  /*70a0*/  FMUL.FTZ R105, R105, R19 ;  /* 0x0000001369697220 */ /* 0x000fe20000410000 */
[----:B0-----:R-:W-:Y:S01]  /*70b0*/  FADD.FTZ R5, R145, R46 ;  /* 0x0000002e91057221 */ /* 0x001fe20000010000 */
[----:B------:R-:W-:Y:S01]  /*70c0*/  FFMA.FTZ R46, R120, R7, -R51 ;  /* 0x00000007782e7223 */ /* 0x000fe20000010833 */
[----:B------:R-:W-:Y:S01]  /*70d0*/  FADD.FTZ R53, R11, R54 ;  /* 0x000000360b357221 */ /* 0x000fe20000010000 */
[----:B------:R-:W-:Y:S01]  /*70e0*/  F2FP.BF16.F32.PACK_AB R120, R68, R45 ;  /* 0x0000002d4478723e */ /* 0x000fe200000010ff */
[----:B---3--:R-:W-:Y:S01]  /*70f0*/  FADD.FTZ R50, R30, R5 ;  /* 0x000000051e327221 */ /* 0x008fe20000010000 */
[----:B------:R-:W0:Y:S01]  /*7100*/  MUFU.EX2 R141, R141 ;  /* 0x0000008d008d7308 */ /* 0x000e220000000800 */
[----:B------:R-:W-:Y:S01]  /*7110*/  FADD.FTZ R54, R56, R53 ;  /* 0x0000003538367221 */ /* 0x000fe20000010000 */
[-C--:B------:R-:W-:Y:S01]  /*7120*/  FMUL.FTZ R108, R108, R19.reuse ;  /* 0x000000136c6c7220 */ /* 0x080fe20000410000 */
[----:B-1----:R-:W-:Y:S01]  /*7130*/  FADD.FTZ R5, R147, R50 ;  /* 0x0000003293057221 */ /* 0x002fe20000010000 */
[-C--:B------:R-:W-:Y:S01]  /*7140*/  FMUL.FTZ R109, R109, R19.reuse ;  /* 0x000000136d6d7220 */ /* 0x080fe20000410000 */
[----:B------:R-:W-:Y:S01]  /*7150*/  FADD.FTZ R53, R37, R54 ;  /* 0x0000003625357221 */ /* 0x000fe20000010000 */
[-C--:B------:R-:W-:Y:S01]  /*7160*/  FMUL.FTZ R112, R112, R19.reuse ;  /* 0x0000001370707220 */ /* 0x080fe20000410000 */
[-C--:B------:R-:W-:Y:S01]  /*7170*/  FMUL.FTZ R113, R113, R19.reuse ;  /* 0x0000001371717220 */ /* 0x080fe20000410000 */
[----:B------:R-:W1:Y:S01]  /*7180*/  MUFU.EX2 R38, R38 ;  /* 0x0000002600267308 */ /* 0x000e620000000800 */
[----:B--2---:R-:W-:Y:S01]  /*7190*/  FADD.FTZ R50, R34, R5 ;  /* 0x0000000522327221 */ /* 0x004fe20000010000 */
[----:B------:R-:W-:Y:S01]  /*71a0*/  FADD.FTZ R54, R60, R53 ;  /* 0x000000353c367221 */ /* 0x000fe20000010000 */
[-C--:B------:R-:W-:Y:S01]  /*71b0*/  FMUL.FTZ R116, R116, R19.reuse ;  /* 0x0000001374747220 */ /* 0x080fe20000410000 */
[----:B------:R-:W-:Y:S01]  /*71c0*/  FMUL.FTZ R117, R117, R19 ;  /* 0x0000001375757220 */ /* 0x000fe20000410000 */
[----:B------:R-:W-:Y:S01]  /*71d0*/  F2FP.BF16.F32.PACK_AB R151, R26, R151 ;  /* 0x000000971a97723e */ /* 0x000fe200000010ff */
[----:B------:R-:W-:Y:S01]  /*71e0*/  FADD.FTZ R21, R39, R54 ;  /* 0x0000003627157221 */ /* 0x000fe20000010000 */
[----:B------:R-:W-:Y:S01]  /*71f0*/  F2FP.BF16.F32.PACK_AB R145, R30, R145 ;  /* 0x000000911e91723e */ /* 0x000fe200000010ff */
[----:B------:R-:W2:Y:S01]  /*7200*/  MUFU.EX2 R143, R143 ;  /* 0x0000008f008f7308 */ /* 0x000ea20000000800 */
[----:B0-----:R-:W-:Y:S01]  /*7210*/  FADD.FTZ R5, R141, R50 ;  /* 0x000000328d057221 */ /* 0x001fe20000010000 */
[----:B------:R-:W-:Y:S01]  /*7220*/  FADD.FTZ R21, R64, R21 ;  /* 0x0000001540157221 */ /* 0x000fe20000010000 */
[----:B------:R-:W-:Y:S01]  /*7230*/  F2FP.BF16.F32.PACK_AB R147, R34, R147 ;  /* 0x000000932293723e */ /* 0x000fe200000010ff */
[----:B------:R-:W-:-:S02]  /*7240*/  VIADD R9, R9, 0xffffffff ;  /* 0xffffffff09097836 */ /* 0x000fc40000000000 */
[----:B------:R-:W-:Y:S01]  /*7250*/  FMUL.FTZ R90, R90, R49 ;  /* 0x000000315a5a7220 */ /* 0x000fe20000410000 */
[----:B------:R-:W-:Y:S01]  /*7260*/  FADD.FTZ R22, R124, R21 ;  /* 0x000000157c167221 */ /* 0x000fe20000010000 */
[C---:B------:R-:W-:Y:S01]  /*7270*/  F2FP.BF16.F32.PACK_AB R124, R41.reuse, R124 ;  /* 0x0000007c297c723e */ /* 0x040fe200000010ff */
[----:B------:R-:W0:Y:S01]  /*7280*/  MUFU.EX2 R42, R42 ;  /* 0x0000002a002a7308 */ /* 0x000e220000000800 */
[C---:B-1----:R-:W-:Y:S01]  /*7290*/  FADD.FTZ R50, R38.reuse, R5 ;  /* 0x0000000526327221 */ /* 0x042fe20000010000 */
[----:B------:R-:W-:Y:S01]  /*72a0*/  FADD.FTZ R21, R41, R22 ;  /* 0x0000001629157221 */ /* 0x000fe20000010000 */
[----:B------:R-:W-:Y:S01]  /*72b0*/  F2FP.BF16.F32.PACK_AB R141, R38, R141 ;  /* 0x0000008d268d723e */ /* 0x000fe200000010ff */
[-C--:B------:R-:W-:Y:S01]  /*72c0*/  FMUL.FTZ R91, R91, R49.reuse ;  /* 0x000000315b5b7220 */ /* 0x080fe20000410000 */
[-C--:B------:R-:W-:Y:S01]  /*72d0*/  FMUL.FTZ R94, R94, R49.reuse ;  /* 0x000000315e5e7220 */ /* 0x080fe20000410000 */
[----:B------:R-:W-:Y:S01]  /*72e0*/  FADD.FTZ R22, R126, R21 ;  /* 0x000000157e167221 */ /* 0x000fe20000010000 */
[----:B------:R-:W-:Y:S01]  /*72f0*/  F2FP.BF16.F32.PACK_AB R126, R43, R126 ;  /* 0x0000007e2b7e723e */ /* 0x000fe200000010ff */
[----:B------:R-:W1:Y:S01]  /*7300*/  MUFU.EX2 R137, R137 ;  /* 0x0000008900897308 */ /* 0x000e620000000800 */
[----:B--2---:R-:W-:Y:S01]  /*7310*/  FADD.FTZ R5, R143, R50 ;  /* 0x000000328f057221 */ /* 0x004fe20000010000 */
[----:B------:R-:W-:Y:S01]  /*7320*/  FADD.FTZ R22, R43, R22 ;  /* 0x000000162b167221 */ /* 0x000fe20000010000 */
[-C--:B------:R-:W-:Y:S01]  /*7330*/  FMUL.FTZ R95, R95, R49.reuse ;  /* 0x000000315f5f7220 */ /* 0x080fe20000410000 */
[-C--:B------:R-:W-:Y:S01]  /*7340*/  FMUL.FTZ R98, R98, R49.reuse ;  /* 0x0000003162627220 */ /* 0x080fe20000410000 */
[-C--:B------:R-:W-:Y:S01]  /*7350*/  FMUL.FTZ R99, R99, R49.reuse ;  /* 0x0000003163637220 */ /* 0x080fe20000410000 */
[----:B------:R-:W-:Y:S01]  /*7360*/  FADD.FTZ R11, R45, R22 ;  /* 0x000000162d0b7221 */ /* 0x000fe20000010000 */
[----:B------:R-:W-:Y:S01]  /*7370*/  FMUL.FTZ R102, R102, R49 ;  /* 0x0000003166667220 */ /* 0x000fe20000410000 */
[----:B------:R-:W2:Y:S01]  /*7380*/  MUFU.EX2 R32, R32 ;  /* 0x0000002000207308 */ /* 0x000ea20000000800 */
[----:B0-----:R-:W-:Y:S01]  /*7390*/  FADD.FTZ R50, R42, R5 ;  /* 0x000000052a327221 */ /* 0x001fe20000010000 */
[----:B------:R-:W-:Y:S01]  /*73a0*/  FADD.FTZ R11, R68, R11 ;  /* 0x0000000b440b7221 */ /* 0x000fe20000010000 */
[----:B------:R-:W-:Y:S01]  /*73b0*/  F2FP.BF16.F32.PACK_AB R143, R42, R143 ;  /* 0x0000008f2a8f723e */ /* 0x000fe200000010ff */
[-C--:B------:R-:W-:Y:S01]  /*73c0*/  FMUL.FTZ R103, R103, R49.reuse ;  /* 0x0000003167677220 */ /* 0x080fe20000410000 */
[-C--:B------:R-:W-:Y:S01]  /*73d0*/  FMUL.FTZ R106, R106, R49.reuse ;  /* 0x000000316a6a7220 */ /* 0x080fe20000410000 */
[----:B------:R-:W-:Y:S01]  /*73e0*/  FADD.FTZ R22, R122, R11 ;  /* 0x0000000b7a167221 */ /* 0x000fe20000010000 */
        /* <DEDUP_REMOVED lines=8> */
[----:B------:R-:W-:Y:S01]  /*7470*/  FMUL.FTZ R119, R119, R49 ;  /* 0x0000003177777220 */ /* 0x000fe20000410000 */
[----:B------:R-:W1:Y:S01]  /*7480*/  MUFU.EX2 R133, R133 ;  /* 0x0000008500857308 */ /* 0x000e620000000800 */
[C---:B--2---:R-:W-:Y:S01]  /*7490*/  FADD.FTZ R18, R32.reuse, R5 ;  /* 0x0000000520127221 */ /* 0x044fe20000010000 */
[----:B------:R-:W-:Y:S01]  /*74a0*/  F2FP.BF16.F32.PACK_AB R137, R32, R137 ;  /* 0x000000892089723e */ /* 0x000fe200000010ff */
[----:B------:R-:W-:-:S05]  /*74b0*/  IMAD.MOV.U32 R6, RZ, RZ, R14 ;  /* 0x000000ffff067224 */ /* 0x000fca00078e000e */
[----:B------:R2:W3:Y:S01]  /*74c0*/  MUFU.EX2 R36, R40 ;  /* 0x0000002800247308 */ /* 0x0004e20000000800 */
[----:B0-----:R-:W-:Y:S01]  /*74d0*/  FADD.FTZ R5, R139, R18 ;  /* 0x000000128b057221 */ /* 0x001fe20000010000 */
[----:B------:R-:W-:-:S03]  /*74e0*/  F2FP.BF16.F32.PACK_AB R139, R10, R139 ;  /* 0x0000008b0a8b723e */ /* 0x000fc600000010ff */
[----:B------:R-:W-:Y:S01]  /*74f0*/  FADD.FTZ R18, R10, R5 ;  /* 0x000000050a127221 */ /* 0x000fe20000010000 */
[----:B------:R-:W-:Y:S02]  /*7500*/  IMAD.MOV.U32 R10, RZ, RZ, R44 ;  /* 0x000000ffff0a7224 */ /* 0x000fe400078e002c */
[----:B------:R-:W0:Y:S01]  /*7510*/  MUFU.EX2 R135, R135 ;  /* 0x0000008700877308 */ /* 0x000e220000000800 */
[-CC-:B--2---:R-:W-:Y:S01]  /*7520*/  FFMA.FTZ R40, R156, R7.reuse, -R51.reuse ;  /* 0x000000079c287223 */ /* 0x184fe20000010833 */
[----:B-1----:R-:W-:Y:S01]  /*7530*/  FADD.FTZ R5, R133, R18 ;  /* 0x0000001285057221 */ /* 0x002fe20000010000 */
[----:B------:R-:W-:-:S05]  /*7540*/  FFMA.FTZ R51, R87, R7, -R51 ;  /* 0x0000000757337223 */ /* 0x000fca0000010833 */
[----:B------:R-:W1:Y:S01]  /*7550*/  MUFU.EX2 R4, R4 ;  /* 0x0000000400047308 */ /* 0x000e620000000800 */
[C---:B---3--:R-:W-:Y:S01]  /*7560*/  FADD.FTZ R18, R36.reuse, R5 ;  /* 0x0000000524127221 */ /* 0x048fe20000010000 */
        /* <DEDUP_REMOVED lines=33> */
[C---:B-1----:R-:W-:Y:S01]  /*7780*/  FADD.FTZ R5, R47.reuse, R22 ;  /* 0x000000162f057221 */ /* 0x042fe20000010000 */
[----:B------:R-:W-:Y:S02]  /*7790*/  F2FP.BF16.F32.PACK_AB R122, R47, R122 ;  /* 0x0000007a2f7a723e */ /* 0x000fe400000010ff */
[C---:B--2---:R-:W-:Y:S01]  /*77a0*/  FADD.FTZ R4, R51.reuse, R18 ;  /* 0x0000001233047221 */ /* 0x044fe20000010000 */
[----:B------:R-:W-:Y:S01]  /*77b0*/  F2FP.BF16.F32.PACK_AB R123, R51, R123 ;  /* 0x0000007b337b723e */ /* 0x000fe200000010ff */
[----:B------:R-:W-:Y:S06]  /*77c0*/  @P2 BRA `(.L_x_12995) ;  /* 0xffffffd000a82947 */ /* 0x000fec000383ffff */
[----:B------:R-:W-:Y:S02]  /*77d0*/  IMAD.MOV.U32 R10, RZ, RZ, R44 ;  /* 0x000000ffff0a7224 */ /* 0x000fe400078e002c */
[----:B------:R-:W-:-:S07]  /*77e0*/  IMAD.MOV.U32 R6, RZ, RZ, R14 ;  /* 0x000000ffff067224 */ /* 0x000fce00078e000e */
.L_x_12978:
[----:B------:R-:W0:Y:S01]  /*77f0*/  S2UR UR6, SR_CTAID.X ;  /* 0x00000000000679c3 */ /* 0x000e220000002500 */
[----:B------:R-:W-:Y:S01]  /*7800*/  ULDC UR7, c[0x0][0x448] ;  /* 0x0001120000077ab9 */ /* 0x000fe20000000800 */
[----:B------:R-:W-:Y:S01]  /*7810*/  IADD3 R11, -R8, 0x1, RZ ;  /* 0x00000001080b7810 */ /* 0x000fe20007ffe1ff */
[----:B------:R-:W-:Y:S01]  /*7820*/  UISETP.NE.AND UP0, UPT, UR7, 0x1, UPT ;  /* 0x000000010700788c */ /* 0x000fe2000bf05270 */
[----:B------:R-:W-:Y:S01]  /*7830*/  ULDC UR14, c[0x0][0x9e4] ;  /* 0x00027900000e7ab9 */ /* 0x000fe20000000800 */
[----:B------:R-:W-:Y:S02]  /*7840*/  UMOV UR10, 0xc0 ;  /* 0x000000c0000a7882 */ /* 0x000fe40000000000 */
[----:B------:R-:W-:Y:S01]  /*7850*/  IMAD R11, R16, UR27, R11 ;  /* 0x0000001b100b7c24 */ /* 0x000fe2000f8e020b */
[----:B------:R-:W-:-:S04]  /*7860*/  UISETP.GE.AND UP1, UPT, UR14, 0x1, UPT ;  /* 0x000000010e00788c */ /* 0x000fc8000bf26270 */
[----:B------:R-:W-:Y:S02]  /*7870*/  R2UR UR11, R11 ;  /* 0x000000000b0b72ca */ /* 0x000fe400000e0000 */
[----:B------:R-:W-:Y:S01]  /*7880*/  PLOP3.LUT P6, PT, PT, PT, UP1, 0x80, 0x0 ;  /* 0x000000000000781c */ /* 0x000fe20003fcf018 */
[----:B------:R-:W-:Y:S01]  /*7890*/  @UP0 ULDC UR15, c[0x0][0x450] ;  /* 0x00011400000f0ab9 */ /* 0x000fe20000000800 */
[----:B0-----:R-:W-:-:S03]  /*78a0*/  UIMAD UR10, UR6, UR10, 0xbf ;  /* 0x000000bf060a74a4 */ /* 0x001fc6000f8e020a */
[----:B------:R-:W-:Y:S02]  /*78b0*/  @UP0 ULDC UR6, c[0x0][0x44c] ;  /* 0x0001130000060ab9 */ /* 0x000fe40000000800 */
[----:B------:R-:W-:-:S04]  /*78c0*/  UIMAD.WIDE.U32 UR6, UR10, UR6, URZ ;  /* 0x000000060a0672a5 */ /* 0x000fc8000f8e003f */
[----:B------:R-:W-:-:S04]  /*78d0*/  @UP0 USHF.R.U32.HI UR10, URZ, UR15, UR7 ;  /* 0x0000000f3f0a0299 */ /* 0x000fc80008011607 */
        /* <DEDUP_REMOVED lines=14> */
.L_x_12997:
[----:B------:R-:W-:-:S11]  /*79c0*/  UISETP.NE.AND UP1, UPT, UR14, 0x1, UPT ;  /* 0x000000010e00788c */ /* 0x000fd6000bf25270 */
[----:B------:R-:W-:Y:S02]  /*79d0*/  @UP1 ULDC.64 UR18, c[0x0][0x9e8] ;  /* 0x00027a0000121ab9 */ /* 0x000fe40000000a00 */
[----:B------:R-:W-:-:S04]  /*79e0*/  UIMAD.WIDE.U32 UR6, UR10, UR18, URZ ;  /* 0x000000120a0672a5 */ /* 0x000fc8000f8e003f */
[----:B------:R-:W-:-:S12]  /*79f0*/  @UP1 USHF.R.U32.HI UR10, URZ, UR19, UR7 ;  /* 0x000000133f0a1299 */ /* 0x000fd80008011607 */
.L_x_12998:
[----:B------:R-:W-:-:S04]  /*7a00*/  UIMAD UR10, UR10, UR14, URZ ;  /* 0x0000000e0a0a72a4 */ /* 0x000fc8000f8e023f */
[----:B------:R-:W-:-:S04]  /*7a10*/  UISETP.LT.AND UP1, UPT, UR11, UR10, UPT ;  /* 0x0000000a0b00728c */ /* 0x000fc8000bf21270 */
[----:B------:R-:W-:-:S12]  /*7a20*/  USEL UR11, UR11, UR10, !UP1 ;  /* 0x0000000a0b0b7287 */ /* 0x000fd8000c800000 */
.L_x_12996:
        /* <DEDUP_REMOVED lines=12> */
.L_x_13008:
        /* <DEDUP_REMOVED lines=9> */
.L_x_13001:
[----:B------:R-:W-:Y:S01]  /*7b80*/  ULEA UR10, UR4, UR38, 0x3 ;  /* 0x00000026040a7291 */ /* 0x000fe2000f8e183f */
[----:B------:R-:W-:-:S05]  /*7b90*/  IMAD.U32 R6, RZ, RZ, UR5 ;  /* 0x00000005ff067e24 */ /* 0x000fca000f8e00ff */
[----:B------:R-:W-:-:S04]  /*7ba0*/  SHF.L.U32 R6, R6, 0x1f, RZ ;  /* 0x0000001f06067819 */ /* 0x000fc800000006ff */
[----:B------:R0:W1:Y:S01]  /*7bb0*/  SYNCS.PHASECHK.TRANS64.TRYWAIT P2, [UR10+0x16830], R6 ;  /* 0x01683006ff0075a7 */ /* 0x000062000804014a */
[----:B------:R-:W-:Y:S05]  /*7bc0*/  @!P0 BRA `(.L_x_13002) ;  /* 0x0000000000048947 */ /* 0x000fea0003800000 */
[----:B------:R-:W-:Y:S01]  /*7bd0*/  BPT.TRAP 0x1 ;  /* 0x000000040000795c */ /* 0x000fe20000300000 */
.L_x_13002:
[----:B-1----:R-:W-:Y:S05]  /*7be0*/  @P2 BRA `(.L_x_13000) ;  /* 0x0000000000082947 */ /* 0x002fea0003800000 */
[----:B------:R-:W1:Y:S02]  /*7bf0*/  SYNCS.PHASECHK.TRANS64.TRYWAIT P2, [UR10+0x16830], R6 ;  /* 0x01683006ff0075a7 */ /* 0x000e64000804014a */
[----:B-1----:R-:W-:Y:S05]  /*7c00*/  @!P2 BRA `(.L_x_13003) ;  /* 0x0000009c008ca947 */ /* 0x002fea0003800000 */
.L_x_13000:
        /* <DEDUP_REMOVED lines=27> */
.L_x_13005:
[----:B------:R-:W-:Y:S01]  /*7dc0*/  ULEA UR10, UR7, UR38, 0x3 ;  /* 0x00000026070a7291 */ /* 0x000fe2000f8e183f */
[----:B------:R-:W-:-:S05]  /*7dd0*/  IMAD.U32 R6, RZ, RZ, UR26 ;  /* 0x0000001aff067e24 */ /* 0x000fca000f8e00ff */
[----:B------:R-:W-:-:S04]  /*7de0*/  SHF.L.U32 R6, R6, 0x1f, RZ ;  /* 0x0000001f06067819 */ /* 0x000fc800000006ff */
[----:B------:R0:W1:Y:S01]  /*7df0*/  SYNCS.PHASECHK.TRANS64.TRYWAIT P2, [UR10+0x16850], R6 ;  /* 0x01685006ff0075a7 */ /* 0x000062000804014a */
[----:B------:R-:W-:Y:S05]  /*7e00*/  @!P0 BRA `(.L_x_13006) ;  /* 0x0000000000048947 */ /* 0x000fea0003800000 */
[----:B------:R-:W-:Y:S01]  /*7e10*/  BPT.TRAP 0x1 ;  /* 0x000000040000795c */ /* 0x000fe20000300000 */
.L_x_13006:
[----:B-1----:R-:W-:Y:S05]  /*7e20*/  @P2 BRA `(.L_x_13004) ;  /* 0x0000000000082947 */ /* 0x002fea0003800000 */
[----:B------:R-:W1:Y:S02]  /*7e30*/  SYNCS.PHASECHK.TRANS64.TRYWAIT P2, [UR10+0x16850], R6 ;  /* 0x01685006ff0075a7 */ /* 0x000e64000804014a */
[----:B-1----:R-:W-:Y:S05]  /*7e40*/  @!P2 BRA `(.L_x_13007) ;  /* 0x0000009c0014a947 */ /* 0x002fea0003800000 */
.L_x_13004:
[----:B------:R-:W-:Y:S01]  /*7e50*/  UIADD3 UR10, UR38, 0x400, URZ ;  /* 0x00000400260a7890 */ /* 0x000fe2000fffe03f */
[----:B------:R-:W-:Y:S01]  /*7e60*/  WARPGROUP.ARRIVE ;  /* 0x00000000000079c5 */ /* 0x000fe20000000000 */
[----:B------:R-:W-:Y:S01]  /*7e70*/  UMOV UR11, 0x40000040 ;  /* 0x40000040000b7882 */ /* 0x000fe20000000000 */
[----:B------:R-:W-:Y:S01]  /*7e80*/  UMOV UR15, 0x40000040 ;  /* 0x40000040000f7882 */ /* 0x000fe20000000000 */
[----:B------:R-:W-:Y:S01]  /*7e90*/  USHF.R.U32.HI UR10, URZ, 0x4, UR10 ;  /* 0x000000043f0a7899 */ /* 0x000fe2000801160a */
[----:B01----:R-:W-:Y:S01]  /*7ea0*/  FMNMX.FTZ R6, R24, R15, !PT ;  /* 0x0000000f18067209 */ /* 0x003fe20007810000 */
[----:B------:R-:W-:Y:S01]  /*7eb0*/  UMOV UR26, UR5 ;  /* 0x00000005001a7c82 */ /* 0x000fe20008000000 */
[----:B------:R-:W-:Y:S01]  /*7ec0*/  ISETP.GE.U32.AND P2, PT, R2, 0x180, PT ;  /* 0x000001800200780c */ /* 0x000fe20003f46070 */
[----:B------:R-:W-:Y:S01]  /*7ed0*/  ULOP3.LUT UR10, UR10, 0x3fff, URZ, 0xc0, !UPT ;  /* 0x00003fff0a0a7892 */ /* 0x000fe2000f8ec03f */
[----:B------:R-:W-:-:S03]  /*7ee0*/  FMNMX.FTZ R7, R25, R6, !PT ;  /* 0x0000000619077209 */ /* 0x000fc60007810000 */
[----:B------:R-:W-:Y:S01]  /*7ef0*/  ULEA UR10, UR7, UR10, 0xa ;  /* 0x0000000a070a7291 */ /* 0x000fe2000f8e503f */
[----:B------:R-:W-:-:S03]  /*7f00*/  FMNMX.FTZ R6, R28, R7, !PT ;  /* 0x000000071c067209 */ /* 0x000fc60007810000 */
[----:B------:R-:W-:Y:S01]  /*7f10*/  UIADD3 UR14, UR10, 0x80, URZ ;  /* 0x000000800a0e7890 */ /* 0x000fe2000fffe03f */
[----:B------:R-:W-:-:S04]  /*7f20*/  FMNMX.FTZ R7, R29, R6, !PT ;  /* 0x000000061d077209 */ /* 0x000fc80007810000 */
[----:B------:R-:W-:Y:S01]  /*7f30*/  HGMMA.64x64x16.F32.BF16 R88, R148, gdesc[UR8].tnspB, R88, gsb0 ;  /* 0x40e0000894587df0 */ /* 0x000fe20008001858 */
        /* <DEDUP_REMOVED lines=25> */
[----:B------:R-:W-:Y:S01]  /*80d0*/  HGMMA.64x64x16.F32.BF16 R88, R144, gdesc[UR12].tnspB, R88, gsb0 ;  /* 0x40e0000c90587df0 */ /* 0x000fe20008001858 */
[----:B------:R-:W-:Y:S01]  /*80e0*/  UIADD3 UR14, UR10, 0x100, URZ ;  /* 0x000001000a0e7890 */ /* 0x000fe2000fffe03f */
[----:B------:R-:W-:Y:S01]  /*80f0*/  UMOV UR15, 0x40000040 ;  /* 0x40000040000f7882 */ /* 0x000fe20000000000 */
        /* <DEDUP_REMOVED lines=11> */
[----:B------:R-:W-:Y:S01]  /*81b0*/  WARPGROUP.ARRIVE ;  /* 0x00000000000079c5 */ /* 0x000fe20000000000 */
[----:B-1----:R-:W-:-:S02]  /*81c0*/  FMNMX.FTZ R6, R10, R19, !PT ;  /* 0x000000130a067209 */ /* 0x002fc40007810000 */
[----:B------:R-:W-:-:S03]  /*81d0*/  FMNMX.FTZ R10, R26, R11, !PT ;  /* 0x0000000b1a0a7209 */ /* 0x000fc60007810000 */
[----:B------:R-:W-:Y:S01]  /*81e0*/  HGMMA.64x64x16.F32.BF16 R88, R140, gdesc[UR12].tnspB, R88, gsb0 ;  /* 0x40e0000c8c587df0 */ /* 0x000fe20008001858 */
[----:B------:R-:W-:Y:S01]  /*81f0*/  UIADD3 UR14, UR10, 0x180, URZ ;  /* 0x000001800a0e7890 */ /* 0x000fe2000fffe03f */
[----:B------:R-:W-:Y:S01]  /*8200*/  FMNMX.FTZ R21, R27, R10, !PT ;  /* 0x0000000a1b157209 */ /* 0x000fe20007810000 */
[----:B------:R-:W-:Y:S01]  /*8210*/  UMOV UR15, 0x40000040 ;  /* 0x40000040000f7882 */ /* 0x000fe20000000000 */
[----:B------:R-:W-:Y:S02]  /*8220*/  FADD.FTZ R14, -R6, R15 ;  /* 0x0000000f060e7221 */ /* 0x000fe40000010100 */
[----:B------:R-:W-:Y:S02]  /*8230*/  FMNMX.FTZ R10, R30, R21, !PT ;  /* 0x000000151e0a7209 */ /* 0x000fe40007810000 */
[-C--:B0-----:R-:W-:Y:S01]  /*8240*/  FMUL.FTZ R18, R14, R7.reuse ;  /* 0x000000070e127220 */ /* 0x081fe20000410000 */
[----:B------:R-:W-:Y:S01]  /*8250*/  FMUL.FTZ R14, R6, R7 ;  /* 0x00000007060e7220 */ /* 0x000fe20000410000 */
[----:B------:R-:W-:-:S02]  /*8260*/  FMNMX.FTZ R23, R31, R10, !PT ;  /* 0x0000000a1f177209 */ /* 0x000fc40007810000 */
[----:B------:R0:W-:Y:S01]  /*8270*/  MUFU.EX2 R8, R18 ;  /* 0x0000001200087308 */ /* 0x0001e20000000800 */
[--C-:B------:R-:W-:Y:S01]  /*8280*/  FFMA.FTZ R33, R33, R7, -R14.reuse ;  /* 0x0000000721217223 */ /* 0x100fe2000001080e */
[----:B------:R-:W-:Y:S01]  /*8290*/  FMNMX.FTZ R10, R34, R23, !PT ;  /* 0x00000017220a7209 */ /* 0x000fe20007810000 */
[-CC-:B------:R-:W-:Y:S01]  /*82a0*/  FFMA.FTZ R148, R25, R7.reuse, -R14.reuse ;  /* 0x0000000719947223 */ /* 0x180fe2000001080e */
[-CC-:B------:R-:W-:Y:S01]  /*82b0*/  FFMA.FTZ R25, R37, R7.reuse, -R14.reuse ;  /* 0x0000000725197223 */ /* 0x180fe2000001080e */
[-CC-:B------:R-:W-:Y:S01]  /*82c0*/  FFMA.FTZ R45, R45, R7.reuse, -R14.reuse ;  /* 0x000000072d2d7223 */ /* 0x180fe2000001080e */
[----:B------:R-:W-:Y:S01]  /*82d0*/  FMNMX.FTZ R23, R35, R10, !PT ;  /* 0x0000000a23177209 */ /* 0x000fe20007810000 */
[-CC-:B------:R-:W-:Y:S01]  /*82e0*/  FFMA.FTZ R57, R57, R7.reuse, -R14.reuse ;  /* 0x0000000739397223 */ /* 0x180fe2000001080e */
        /* <DEDUP_REMOVED lines=15> */
[-CC-:B0-----:R-:W-:Y:S01]  /*83e0*/  FFMA.FTZ R18, R64, R7.reuse, -R14.reuse ;  /* 0x0000000740127223 */ /* 0x181fe2000001080e */
[-CC-:B------:R-:W-:Y:S01]  /*83f0*/  FFMA.FTZ R20, R68, R7.reuse, -R14.reuse ;  /* 0x0000000744147223 */ /* 0x180fe2000001080e */
[--C-:B------:R-:W-:Y:S01]  /*8400*/  FFMA.FTZ R22, R72, R7, -R14.reuse ;  /* 0x0000000748167223 */ /* 0x100fe2000001080e */
[----:B------:R-:W-:Y:S01]  /*8410*/  FMNMX.FTZ R10, R46, R23, !PT ;  /* 0x000000172e0a7209 */ /* 0x000fe20007810000 */
[-CC-:B------:R-:W-:Y:S01]  /*8420*/  FFMA.FTZ R24, R76, R7.reuse, -R14.reuse ;  /* 0x000000074c187223 */ /* 0x180fe2000001080e */
[-CC-:B------:R-:W-:Y:S01]  /*8430*/  FFMA.FTZ R28, R80, R7.reuse, -R14.reuse ;  /* 0x00000007501c7223 */ /* 0x180fe2000001080e */
[-CC-:B------:R-:W-:Y:S01]  /*8440*/  FFMA.FTZ R84, R84, R7.reuse, -R14.reuse ;  /* 0x0000000754547223 */ /* 0x180fe2000001080e */
[----:B------:R-:W-:Y:S01]  /*8450*/  FMNMX.FTZ R23, R47, R10, !PT ;  /* 0x0000000a2f177209 */ /* 0x000fe20007810000 */
[----:B------:R-:W-:Y:S01]  /*8460*/  FFMA.FTZ R85, R85, R7, -R14 ;  /* 0x0000000755557223 */ /* 0x000fe2000001080e */
[----:B------:R-:W0:Y:S02]  /*8470*/  MUFU.EX2 R15, R15 ;  /* 0x0000000f000f7308 */ /* 0x000e240000000800 */
[----:B------:R-:W-:-:S04]  /*8480*/  FMNMX.FTZ R10, R50, R23, !PT ;  /* 0x00000017320a7209 */ /* 0x000fc80007810000 */
[----:B------:R-:W-:Y:S02]  /*8490*/  FMNMX.FTZ R23, R51, R10, !PT ;  /* 0x0000000a33177209 */ /* 0x000fe40007810000 */
[----:B------:R-:W2:Y:S02]  /*84a0*/  MUFU.EX2 R148, R148 ;  /* 0x0000009400947308 */ /* 0x000ea40000000800 */
[----:B------:R-:W-:-:S04]  /*84b0*/  FMNMX.FTZ R10, R54, R23, !PT ;  /* 0x00000017360a7209 */ /* 0x000fc80007810000 */
[----:B-1----:R-:W-:Y:S02]  /*84c0*/  FMNMX.FTZ R33, R55, R10, !PT ;  /* 0x0000000a37217209 */ /* 0x002fe40007810000 */
[----:B------:R-:W-:Y:S01]  /*84d0*/  MUFU.EX2 R23, R45 ;  /* 0x0000002d00177308 */ /* 0x000fe20000000800 */
[----:B0-----:R-:W-:Y:S01]  /*84e0*/  FFMA.FTZ R5, R8, R5, R15 ;  /* 0x0000000508057223 */ /* 0x001fe2000001000f */
[----:B------:R-:W-:-:S04]  /*84f0*/  FMNMX.FTZ R10, R58, R33, !PT ;  /* 0x000000213a0a7209 */ /* 0x000fc80007810000 */
[----:B------:R-:W-:Y:S02]  /*8500*/  FMNMX.FTZ R33, R59, R10, !PT ;  /* 0x0000000a3b217209 */ /* 0x000fe40007810000 */
[----:B------:R-:W0:Y:S01]  /*8510*/  MUFU.EX2 R150, R150 ;  /* 0x0000009600967308 */ /* 0x000e220000000800 */
[----:B--2---:R-:W-:Y:S01]  /*8520*/  FADD.FTZ R5, R148, R5 ;  /* 0x0000000594057221 */ /* 0x004fe20000010000 */
[----:B------:R-:W-:Y:S02]  /*8530*/  FMNMX.FTZ R10, R62, R33, !PT ;  /* 0x000000213e0a7209 */ /* 0x000fe40007810000 */
[----:B------:R-:W-:Y:S02]  /*8540*/  F2FP.BF16.F32.PACK_AB R148, R148, R15 ;  /* 0x0000000f9494723e */ /* 0x000fe400000010ff */
[----:B------:R-:W-:Y:S02]  /*8550*/  FMNMX.FTZ R37, R63, R10, !PT ;  /* 0x0000000a3f257209 */ /* 0x000fe40007810000 */
[----:B------:R1:W-:Y:S01]  /*8560*/  MUFU.EX2 R33, R49 ;  /* 0x0000003100217308 */ /* 0x0003e20000000800 */
[----:B------:R-:W-:-:S02]  /*8570*/  WARPGROUP.DEPBAR.LE gsb0, 0x0 ;  /* 0x00008000000079c5 */ /* 0x000fc40000010000 */
[----:B------:R-:W-:Y:S01]  /*8580*/  WARPGROUP.ARRIVE ;  /* 0x00000000000079c5 */ /* 0x000fe20000000000 */
[----:B------:R-:W-:Y:S01]  /*8590*/  FMNMX.FTZ R10, R66, R37, !PT ;  /* 0x00000025420a7209 */ /* 0x000fe20007810000 */
[-CC-:B------:R-:W-:Y:S01]  /*85a0*/  FFMA.FTZ R140, R40, R7.reuse, -R14.reuse ;  /* 0x00000007288c7223 */ /* 0x180fe2000001080e */
[-CC-:B------:R-:W-:Y:S02]  /*85b0*/  FFMA.FTZ R142, R44, R7.reuse, -R14.reuse ;  /* 0x000000072c8e7223 */ /* 0x180fe4000001080e */
[----:B------:R-:W2:Y:S01]  /*85c0*/  MUFU.EX2 R19, R19 ;  /* 0x0000001300137308 */ /* 0x000ea20000000800 */
[----:B------:R-:W-:Y:S01]  /*85d0*/  FMNMX.FTZ R37, R67, R10, !PT ;  /* 0x0000000a43257209 */ /* 0x000fe20007810000 */
[----:B------:R-:W-:Y:S01]  /*85e0*/  HGMMA.64x64x16.F32.BF16 R88, R136, gdesc[UR12].tnspB, R88, gsb0 ;  /* 0x40e0000c88587df0 */ /* 0x000fe20008001858 */
[----:B------:R-:W-:Y:S01]  /*85f0*/  UIADD3 UR14, UR10, 0x200, URZ ;  /* 0x000002000a0e7890 */ /* 0x000fe2000fffe03f */
[--C-:B-1----:R-:W-:Y:S01]  /*8600*/  FFMA.FTZ R49, R65, R7, -R14.reuse ;  /* 0x0000000741317223 */ /* 0x102fe2000001080e */
[----:B------:R-:W-:Y:S01]  /*8610*/  UMOV UR15, 0x40000040 ;  /* 0x40000040000f7882 */ /* 0x000fe20000000000 */
        /* <DEDUP_REMOVED lines=14> */
[----:B------:R3:W-:Y:S02]  /*8700*/  MUFU.EX2 R45, R61 ;  /* 0x0000003d002d7308 */ /* 0x0007e40000000800 */
[----:B------:R-:W-:-:S05]  /*8710*/  FMNMX.FTZ R10, R87, R10, !PT ;  /* 0x0000000a570a7209 */ /* 0x000fca0007810000 */
[----:B-1----:R-:W1:Y:S01]  /*8720*/  SHFL.BFLY PT, R57, R10, 0x2, 0x1f ;  /* 0x0c401f000a397f89 */ /* 0x002e6200000e0000 */
[----:B------:R-:W-:Y:S01]  /*8730*/  MUFU.EX2 R140, R140 ;  /* 0x0000008c008c7308 */ /* 0x000fe20000000800 */
[----:B---3--:R-:W-:-:S07]  /*8740*/  FFMA.FTZ R61, R77, R7, -R14 ;  /* 0x000000074d3d7223 */ /* 0x008fce000001080e */
[----:B------:R-:W-:Y:S08]  /*8750*/  MUFU.EX2 R29, R29 ;  /* 0x0000001d001d7308 */ /* 0x000ff00000000800 */
[----:B------:R-:W-:Y:S01]  /*8760*/  MUFU.EX2 R142, R142 ;  /* 0x0000008e008e7308 */ /* 0x000fe20000000800 */
[----:B-1----:R-:W-:Y:S01]  /*8770*/  FMNMX.FTZ R32, R10, R57, !PT ;  /* 0x000000390a207209 */ /* 0x002fe20007810000 */
[----:B------:R-:W-:-:S06]  /*8780*/  FFMA.FTZ R57, R73, R7, -R14 ;  /* 0x0000000749397223 */ /* 0x000fcc000001080e */
[----:B------:R-:W-:Y:S01]  /*8790*/  MUFU.EX2 R41, R41 ;  /* 0x0000002900297308 */ /* 0x000fe20000000800 */
[----:B------:R-:W1:Y:S01]  /*87a0*/  SHFL.BFLY PT, R69, R32, 0x1, 0x1f ;  /* 0x0c201f0020457f89 */ /* 0x000e6200000e0000 */
[----:B------:R-:W-:Y:S02]  /*87b0*/  WARPGROUP.DEPBAR.LE gsb0, 0x0 ;  /* 0x00008000000079c5 */ /* 0x000fe40000010000 */
[----:B------:R-:W-:Y:S01]  /*87c0*/  WARPGROUP.ARRIVE ;  /* 0x00000000000079c5 */ /* 0x000fe20000000000 */
[-CC-:B------:R-:W-:Y:S01]  /*87d0*/  FFMA.FTZ R136, R48, R7.reuse, -R14.reuse ;  /* 0x0000000730887223 */ /* 0x180fe2000001080e */
[----:B------:R-:W-:Y:S02]  /*87e0*/  FFMA.FTZ R138, R52, R7, -R14 ;  /* 0x00000007348a7223 */ /* 0x000fe4000001080e */
[----:B------:R-:W-:Y:S02]  /*87f0*/  MUFU.EX2 R18, R18 ;  /* 0x0000001200127308 */ /* 0x000fe40000000800 */
[----:B------:R-:W-:Y:S01]  /*8800*/  HGMMA.64x64x16.F32.BF16 R88, R132, gdesc[UR12].tnspB, R88, gsb0 ;  /* 0x40e0000c84587df0 */ /* 0x000fe20008001858 */
[----:B------:R-:W-:Y:S01]  /*8810*/  UIADD3 UR14, UR10, 0x280, URZ ;  /* 0x000002800a0e7890 */ /* 0x000fe2000fffe03f */
[----:B------:R-:W-:-:S04]  /*8820*/  UMOV UR15, 0x40000040 ;  /* 0x40000040000f7882 */ /* 0x000fc80000000000 */
[----:B------:R-:W-:Y:S01]  /*8830*/  MUFU.EX2 R136, R136 ;  /* 0x0000008800887308 */ /* 0x000fe20000000800 */
[----:B-1----:R-:W-:-:S07]  /*8840*/  FMNMX.FTZ R10, R32, R69, !PT ;  /* 0x00000045200a7209 */ /* 0x002fce0007810000 */
[----:B------:R-:W-:Y:S01]  /*8850*/  MUFU.EX2 R138, R138 ;  /* 0x0000008a008a7308 */ /* 0x000fe20000000800 */
[----:B------:R-:W-:-:S04]  /*8860*/  FMUL.FTZ R36, R10, R7 ;  /* 0x000000070a247220 */ /* 0x000fc80000410000 */
[-CC-:B------:R-:W-:Y:S01]  /*8870*/  FFMA.FTZ R149, R27, R7.reuse, -R36.reuse ;  /* 0x000000071b957223 */ /* 0x180fe20000010824 */
[----:B------:R-:W-:Y:S02]  /*8880*/  VIADD R27, R17, 0x9 ;  /* 0x00000009111b7836 */ /* 0x000fe40000000000 */
[-CC-:B------:R-:W-:Y:S01]  /*8890*/  FFMA.FTZ R151, R30, R7.reuse, -R36.reuse ;  /* 0x000000071e977223 */ /* 0x180fe20000010824 */
[-CC-:B------:R-:W-:Y:S01]  /*88a0*/  FFMA.FTZ R145, R34, R7.reuse, -R36.reuse ;  /* 0x0000000722917223 */ /* 0x180fe20000010824 */
[-CC-:B------:R-:W-:Y:S01]  /*88b0*/  FFMA.FTZ R30, R35, R7.reuse, -R36.reuse ;  /* 0x00000007231e7223 */ /* 0x180fe20000010824 */
[-CC-:B------:R-:W-:Y:S01]  /*88c0*/  FFMA.FTZ R147, R38, R7.reuse, -R36.reuse ;  /* 0x0000000726937223 */ /* 0x180fe20000010824 */
[----:B------:R-:W-:Y:S01]  /*88d0*/  MUFU.EX2 R149, R149 ;  /* 0x0000009500957308 */ /* 0x000fe20000000800 */
[----:B------:R-:W-:Y:S01]  /*88e0*/  SEL R27, R27, 0x9, !P2 ;  /* 0x000000091b1b7807 */ /* 0x000fe20005000000 */
[-CC-:B------:R-:W-:Y:S01]  /*88f0*/  FFMA.FTZ R34, R39, R7.reuse, -R36.reuse ;  /* 0x0000000727227223 */ /* 0x180fe20000010824 */
[-CC-:B------:R-:W-:Y:S01]  /*8900*/  FFMA.FTZ R137, R50, R7.reuse, -R36.reuse ;  /* 0x0000000732897223 */ /* 0x180fe20000010824 */
[----:B0-----:R-:W-:Y:S01]  /*8910*/  FADD.FTZ R50, R150, R5 ;  /* 0x0000000596327221 */ /* 0x001fe20000010000 */
        /* <DEDUP_REMOVED lines=16> */
[C---:B------:R-:W-:Y:S01]  /*8a20*/  ISETP.GT.AND P2, PT, R9.reuse, UR6, PT ;  /* 0x0000000609007c0c */ /* 0x040fe2000bf44270 */
[----:B------:R-:W-:Y:S01]  /*8a30*/  VIADD R9, R9, 0xffffffff ;  /* 0xffffffff09097836 */ /* 0x000fe20000000000 */
[----:B--2---:R-:W-:Y:S01]  /*8a40*/  F2FP.BF16.F32.PACK_AB R150, R19, R150 ;  /* 0x000000961396723e */ /* 0x004fe200000010ff */
        /* <DEDUP_REMOVED lines=8> */
[----:B------:R-:W-:Y:S02]  /*8ad0*/  FADD.FTZ R14, -R10, R11 ;  /* 0x0000000b0a0e7221 */ /* 0x000fe40000010100 */
[----:B------:R-:W-:Y:S01]  /*8ae0*/  MUFU.EX2 R38, R38 ;  /* 0x0000002600267308 */ /* 0x000fe20000000800 */
[-CC-:B------:R-:W-:Y:S01]  /*8af0*/  FFMA.FTZ R133, R58, R7.reuse, -R36.reuse ;  /* 0x000000073a857223 */ /* 0x180fe20000010824 */
[----:B------:R-:W-:Y:S01]  /*8b00*/  HGMMA.64x64x16.F32.BF16 R88, R128, gdesc[UR12].tnspB, R88, gsb0 ;  /* 0x40e0000c80587df0 */ /* 0x000fe20008001858 */
[----:B------:R-:W-:Y:S01]  /*8b10*/  UIADD3 UR14, UR10, 0x300, URZ ;  /* 0x000003000a0e7890 */ /* 0x000fe2000fffe03f */
[-C--:B------:R-:W-:Y:S01]  /*8b20*/  FMUL.FTZ R69, R14, R7.reuse ;  /* 0x000000070e457220 */ /* 0x080fe20000410000 */
[----:B------:R-:W-:Y:S01]  /*8b30*/  UMOV UR15, 0x40000040 ;  /* 0x40000040000f7882 */ /* 0x000fe20000000000 */
[----:B------:R-:W-:Y:S01]  /*8b40*/  UIADD3 UR10, UR10, 0x380, URZ ;  /* 0x000003800a0a7890 */ /* 0x000fe2000fffe03f */
[-CC-:B------:R-:W-:Y:S01]  /*8b50*/  FFMA.FTZ R14, R26, R7.reuse, -R36.reuse ;  /* 0x000000071a0e7223 */ /* 0x180fe20000010824 */
[-CC-:B------:R-:W-:Y:S01]  /*8b60*/  FFMA.FTZ R26, R31, R7.reuse, -R36.reuse ;  /* 0x000000071f1a7223 */ /* 0x180fe20000010824 */
[----:B------:R-:W-:Y:S01]  /*8b70*/  IMAD.U32 R31, RZ, RZ, UR4 ;  /* 0x00000004ff1f7e24 */ /* 0x000fe2000f8e00ff */
[----:B------:R-:W-:Y:S01]  /*8b80*/  MUFU.EX2 R69, R69 ;  /* 0x0000004500457308 */ /* 0x000fe20000000800 */
[----:B------:R-:W-:-:S03]  /*8b90*/  FFMA.FTZ R135, R62, R7, -R36 ;  /* 0x000000073e877223 */ /* 0x000fc60000010824 */
[----:B------:R-:W-:-:S04]  /*8ba0*/  @!P1 LEA R31, R31, UR38, 0x3 ;  /* 0x000000261f1f9c11 */ /* 0x000fc8000f8e18ff */
[----:B------:R-:W0:Y:S01]  /*8bb0*/  MUFU.EX2 R14, R14 ;  /* 0x0000000e000e7308 */ /* 0x000e220000000800 */
[----:B------:R-:W-:-:S05]  /*8bc0*/  @!P1 VIADD R31, R31, 0x16840 ;  /* 0x000168401f1f9836 */ /* 0x000fca0000000000 */
[----:B------:R-:W-:Y:S02]  /*8bd0*/  @!P1 PRMT R31, RZ, 0x654, R31 ;  /* 0x00000654ff1f9816 */ /* 0x000fe4000000001f */
[----:B------:R-:W1:Y:S08]  /*8be0*/  MUFU.EX2 R26, R26 ;  /* 0x0000001a001a7308 */ /* 0x000e700000000800 */
[----:B------:R-:W2:Y:S01]  /*8bf0*/  MUFU.EX2 R143, R143 ;  /* 0x0000008f008f7308 */ /* 0x000ea20000000800 */
[----:B0-----:R-:W-:-:S04]  /*8c00*/  FFMA.FTZ R4, R69, R4, R14 ;  /* 0x0000000445047223 */ /* 0x001fc8000001000e */
[----:B------:R-:W-:Y:S01]  /*8c10*/  FADD.FTZ R48, R149, R4 ;  /* 0x0000000495307221 */ /* 0x000fe20000010000 */
[----:B------:R-:W-:Y:S01]  /*8c20*/  FFMA.FTZ R4, R63, R7, -R36 ;  /* 0x000000073f047223 */ /* 0x000fe20000010824 */
[----:B------:R-:W-:Y:S01]  /*8c30*/  F2FP.BF16.F32.PACK_AB R149, R149, R14 ;  /* 0x0000000e9595723e */ /* 0x000fe200000010ff */
[----:B------:R-:W0:Y:S01]  /*8c40*/  MUFU.EX2 R40, R40 ;  /* 0x0000002800287308 */ /* 0x000e220000000800 */
[----:B------:R-:W-:Y:S01]  /*8c50*/  FADD.FTZ R5, R151, R48 ;  /* 0x0000003097057221 */ /* 0x000fe20000010000 */
[----:B-1----:R-:W-:-:S03]  /*8c60*/  F2FP.BF16.F32.PACK_AB R151, R26, R151 ;  /* 0x000000971a97723e */ /* 0x002fc600000010ff */
[----:B------:R-:W-:-:S03]  /*8c70*/  FADD.FTZ R48, R26, R5 ;  /* 0x000000051a307221 */ /* 0x000fc60000010000 */
[----:B------:R-:W1:Y:S01]  /*8c80*/  MUFU.EX2 R137, R137 ;  /* 0x0000008900897308 */ /* 0x000e620000000800 */
[----:B------:R-:W-:Y:S01]  /*8c90*/  FADD.FTZ R5, R145, R48 ;  /* 0x0000003091057221 */ /* 0x000fe20000010000 */
[----:B------:R-:W-:Y:S01]  /*8ca0*/  FFMA.FTZ R48, R67, R7, -R36 ;  /* 0x0000000743307223 */ /* 0x000fe20000010824 */
[C---:B------:R-:W-:Y:S02]  /*8cb0*/  F2FP.BF16.F32.PACK_AB R145, R30.reuse, R145 ;  /* 0x000000911e91723e */ /* 0x040fe400000010ff */
[----:B------:R-:W-:-:S03]  /*8cc0*/  FADD.FTZ R52, R30, R5 ;  /* 0x000000051e347221 */ /* 0x000fc60000010000 */
[----:B------:R-:W3:Y:S01]  /*8cd0*/  MUFU.EX2 R42, R42 ;  /* 0x0000002a002a7308 */ /* 0x000ee20000000800 */
[----:B------:R-:W-:Y:S01]  /*8ce0*/  FADD.FTZ R5, R147, R52 ;  /* 0x0000003493057221 */ /* 0x000fe20000010000 */
[----:B------:R-:W-:-:S03]  /*8cf0*/  F2FP.BF16.F32.PACK_AB R147, R34, R147 ;  /* 0x000000932293723e */ /* 0x000fc600000010ff */
[----:B------:R-:W-:-:S03]  /*8d00*/  FADD.FTZ R52, R34, R5 ;  /* 0x0000000522347221 */ /* 0x000fc60000010000 */
[----:B------:R-:W4:Y:S01]  /*8d10*/  MUFU.EX2 R139, R139 ;  /* 0x0000008b008b7308 */ /* 0x000f220000000800 */
[----:B------:R-:W-:Y:S01]  /*8d20*/  FADD.FTZ R5, R141, R52 ;  /* 0x000000348d057221 */ /* 0x000fe20000010000 */
[----:B------:R-:W-:-:S03]  /*8d30*/  F2FP.BF16.F32.PACK_AB R141, R38, R141 ;  /* 0x0000008d268d723e */ /* 0x000fc600000010ff */
[----:B------:R-:W-:-:S03]  /*8d40*/  FADD.FTZ R52, R38, R5 ;  /* 0x0000000526347221 */ /* 0x000fc60000010000 */
[----:B------:R-:W5:Y:S01]  /*8d50*/  MUFU.EX2 R44, R44 ;  /* 0x0000002c002c7308 */ /* 0x000f620000000800 */
[----:B--2---:R-:W-:Y:S01]  /*8d60*/  FADD.FTZ R5, R143, R52 ;  /* 0x000000348f057221 */ /* 0x004fe20000010000 */
[----:B0-----:R-:W-:-:S03]  /*8d70*/  F2FP.BF16.F32.PACK_AB R143, R40, R143 ;  /* 0x0000008f288f723e */ /* 0x001fc600000010ff */
[----:B------:R-:W-:Y:S01]  /*8d80*/  FADD.FTZ R52, R40, R5 ;  /* 0x0000000528347221 */ /* 0x000fe20000010000 */
[----:B------:R-:W-:Y:S02]  /*8d90*/  WARPGROUP.DEPBAR.LE gsb0, 0x0 ;  /* 0x00008000000079c5 */ /* 0x000fe40000010000 */
[----:B------:R-:W-:Y:S01]  /*8da0*/  WARPGROUP.ARRIVE ;  /* 0x00000000000079c5 */ /* 0x000fe20000000000 */
[----:B------:R-:W-:Y:S01]  /*8db0*/  MUFU.EX2 R132, R132 ;  /* 0x0000008400847308 */ /* 0x000fe20000000800 */
[----:B-1----:R-:W-:Y:S01]  /*8dc0*/  FADD.FTZ R5, R137, R52 ;  /* 0x0000003489057221 */ /* 0x002fe20000010000 */
[-CC-:B------:R-:W-:Y:S01]  /*8dd0*/  FFMA.FTZ R129, R66, R7.reuse, -R36.reuse ;  /* 0x0000000742817223 */ /* 0x180fe20000010824 */
[----:B------:R-:W-:Y:S01]  /*8de0*/  FFMA.FTZ R131, R70, R7, -R36 ;  /* 0x0000000746837223 */ /* 0x000fe20000010824 */
[C---:B---3--:R-:W-:Y:S01]  /*8df0*/  F2FP.BF16.F32.PACK_AB R137, R42.reuse, R137 ;  /* 0x000000892a89723e */ /* 0x048fe200000010ff */
[----:B------:R-:W-:Y:S01]  /*8e00*/  HGMMA.64x64x16.F32.BF16 R88, R124, gdesc[UR12].tnspB, R88, gsb0 ;  /* 0x40e0000c7c587df0 */ /* 0x000fe20008001858 */
[----:B------:R-:W-:-:S02]  /*8e10*/  FADD.FTZ R52, R42, R5 ;  /* 0x000000052a347221 */ /* 0x000fc40000010000 */
[----:B------:R-:W0:Y:S02]  /*8e20*/  MUFU.EX2 R133, R133 ;  /* 0x0000008500857308 */ /* 0x000e240000000800 */
[----:B----4-:R-:W-:Y:S01]  /*8e30*/  FADD.FTZ R5, R139, R52 ;  /* 0x000000348b057221 */ /* 0x010fe20000010000 */
[----:B-----5:R-:W-:-:S03]  /*8e40*/  F2FP.BF16.F32.PACK_AB R139, R44, R139 ;  /* 0x0000008b2c8b723e */ /* 0x020fc600000010ff */
[----:B------:R-:W-:Y:S02]  /*8e50*/  FADD.FTZ R26, R44, R5 ;  /* 0x000000052c1a7221 */ /* 0x000fe40000010000 */
[----:B------:R-:W1:Y:S08]  /*8e60*/  MUFU.EX2 R46, R46 ;  /* 0x0000002e002e7308 */ /* 0x000e700000000800 */
[----:B------:R-:W-:Y:S01]  /*8e70*/  MUFU.EX2 R134, R134 ;  /* 0x0000008600867308 */ /* 0x000fe20000000800 */
[----:B0-----:R-:W-:-:S07]  /*8e80*/  FADD.FTZ R5, R133, R26 ;  /* 0x0000001a85057221 */ /* 0x001fce0000010000 */
[----:B------:R-:W0:Y:S01]  /*8e90*/  MUFU.EX2 R135, R135 ;  /* 0x0000008700877308 */ /* 0x000e220000000800 */
[C---:B-1----:R-:W-:Y:S01]  /*8ea0*/  FADD.FTZ R26, R46.reuse, R5 ;  /* 0x000000052e1a7221 */ /* 0x042fe20000010000 */
[----:B------:R-:W-:-:S06]  /*8eb0*/  F2FP.BF16.F32.PACK_AB R133, R46, R133 ;  /* 0x000000852e85723e */ /* 0x000fcc00000010ff */
[----:B------:R-:W1:Y:S08]  /*8ec0*/  MUFU.EX2 R4, R4 ;  /* 0x0000000400047308 */ /* 0x000e700000000800 */
[----:B------:R-:W2:Y:S01]  /*8ed0*/  MUFU.EX2 R129, R129 ;  /* 0x0000008100817308 */ /* 0x000ea20000000800 */
[----:B0-----:R-:W-:-:S07]  /*8ee0*/  FADD.FTZ R5, R135, R26 ;  /* 0x0000001a87057221 */ /* 0x001fce0000010000 */
[----:B------:R-:W0:Y:S01]  /*8ef0*/  MUFU.EX2 R49, R49 ;  /* 0x0000003100317308 */ /* 0x000e220000000800 */
[C---:B-1----:R-:W-:Y:S01]  /*8f00*/  FADD.FTZ R26, R4.reuse, R5 ;  /* 0x00000005041a7221 */ /* 0x042fe20000010000 */
[----:B------:R-:W-:-:S06]  /*8f10*/  F2FP.BF16.F32.PACK_AB R135, R4, R135 ;  /* 0x000000870487723e */ /* 0x000fcc00000010ff */
[----:B------:R-:W1:Y:S01]  /*8f20*/  MUFU.EX2 R48, R48 ;  /* 0x0000003000307308 */ /* 0x000e620000000800 */
[----:B--2---:R-:W-:-:S07]  /*8f30*/  FADD.FTZ R5, R129, R26 ;  /* 0x0000001a81057221 */ /* 0x004fce0000010000 */
[----:B------:R-:W-:Y:S01]  /*8f40*/  MUFU.EX2 R20, R20 ;  /* 0x0000001400147308 */ /* 0x000fe20000000800 */
[----:B0-----:R-:W-:-:S07]  /*8f50*/  F2FP.BF16.F32.PACK_AB R128, R49, R18 ;  /* 0x000000123180723e */ /* 0x001fce00000010ff */
[----:B------:R-:W0:Y:S01]  /*8f60*/  MUFU.EX2 R131, R131 ;  /* 0x0000008300837308 */ /* 0x000e220000000800 */
[C---:B-1----:R-:W-:Y:S01]  /*8f70*/  FADD.FTZ R26, R48.reuse, R5 ;  /* 0x00000005301a7221 */ /* 0x042fe20000010000 */
[----:B------:R-:W-:Y:S01]  /*8f80*/  F2FP.BF16.F32.PACK_AB R129, R48, R129 ;  /* 0x000000813081723e */ /* 0x000fe200000010ff */
[----:B------:R-:W-:Y:S02]  /*8f90*/  WARPGROUP.DEPBAR.LE gsb0, 0x0 ;  /* 0x00008000000079c5 */ /* 0x000fe40000010000 */
[----:B------:R-:W-:Y:S01]  /*8fa0*/  WARPGROUP.ARRIVE ;  /* 0x00000000000079c5 */ /* 0x000fe20000000000 */
[----:B------:R-:W-:Y:S02]  /*8fb0*/  FFMA.FTZ R125, R74, R7, -R36 ;  /* 0x000000074a7d7223 */ /* 0x000fe40000010824 */
[----:B------:R-:W1:Y:S03]  /*8fc0*/  MUFU.EX2 R53, R53 ;  /* 0x0000003500357308 */ /* 0x000e660000000800 */
[----:B------:R-:W-:Y:S05]  /*8fd0*/  HGMMA.64x64x16.F32.BF16 R88, R120, gdesc[UR8].tnspB, R88, gsb0 ;  /* 0x40e0000878587df0 */ /* 0x000fea0008001858 */
[----:B------:R-:W-:Y:S01]  /*8fe0*/  MUFU.EX2 R22, R22 ;  /* 0x0000001600167308 */ /* 0x000fe20000000800 */
[----:B0-----:R-:W-:-:S07]  /*8ff0*/  FADD.FTZ R5, R131, R26 ;  /* 0x0000001a83057221 */ /* 0x001fce0000010000 */
[----:B------:R-:W-:Y:S01]  /*9000*/  MUFU.EX2 R125, R125 ;  /* 0x0000007d007d7308 */ /* 0x000fe20000000800 */
[----:B-1----:R-:W-:-:S07]  /*9010*/  F2FP.BF16.F32.PACK_AB R130, R53, R20 ;  /* 0x000000143582723e */ /* 0x002fce00000010ff */
[----:B------:R-:W0:Y:S08]  /*9020*/  MUFU.EX2 R57, R57 ;  /* 0x0000003900397308 */ /* 0x000e300000000800 */
[----:B------:R-:W-:Y:S08]  /*9030*/  MUFU.EX2 R14, R75 ;  /* 0x0000004b000e7308 */ /* 0x000ff00000000800 */
[----:B------:R-:W-:Y:S01]  /*9040*/  MUFU.EX2 R24, R24 ;  /* 0x0000001800187308 */ /* 0x000fe20000000800 */
[----:B0-----:R-:W-:-:S07]  /*9050*/  F2FP.BF16.F32.PACK_AB R124, R57, R22 ;  /* 0x00000016397c723e */ /* 0x001fce00000010ff */
[----:B------:R-:W-:Y:S08]  /*9060*/  MUFU.EX2 R78, R78 ;  /* 0x0000004e004e7308 */ /* 0x000ff00000000800 */
[----:B------:R-:W0:Y:S08]  /*9070*/  MUFU.EX2 R61, R61 ;  /* 0x0000003d003d7308 */ /* 0x000e300000000800 */
[----:B------:R-:W1:Y:S08]  /*9080*/  MUFU.EX2 R79, R79 ;  /* 0x0000004f004f7308 */ /* 0x000e700000000800 */
[----:B------:R-:W-:Y:S01]  /*9090*/  MUFU.EX2 R28, R28 ;  /* 0x0000001c001c7308 */ /* 0x000fe20000000800 */
[----:B0-----:R-:W-:-:S07]  /*90a0*/  F2FP.BF16.F32.PACK_AB R126, R61, R24 ;  /* 0x000000183d7e723e */ /* 0x001fce00000010ff */
[----:B------:R-:W-:Y:S01]  /*90b0*/  MUFU.EX2 R82, R82 ;  /* 0x0000005200527308 */ /* 0x000fe20000000800 */
[----:B------:R-:W-:Y:S02]  /*90c0*/  WARPGROUP.DEPBAR.LE gsb0, 0x0 ;  /* 0x00008000000079c5 */ /* 0x000fe40000010000 */
[----:B------:R0:W-:Y:S06]  /*90d0*/  BAR.ARV R27, 0x100 ;  /* 0x0004001b0000751d */ /* 0x0001ec0000002000 */
[----:B------:R2:W-:Y:S01]  /*90e0*/  @!P1 SYNCS.ARRIVE.TRANS64.RED.A1T0 RZ, [R31+URZ], RZ ;  /* 0x000000ff1fff99a7 */ /* 0x0005e2000810043f */
[----:B------:R-:W3:Y:S01]  /*90f0*/  MUFU.EX2 R65, R65 ;  /* 0x0000004100417308 */ /* 0x000ee20000000800 */
[----:B-1----:R-:W-:Y:S01]  /*9100*/  F2FP.BF16.F32.PACK_AB R127, R79, R78 ;  /* 0x0000004e4f7f723e */ /* 0x002fe200000010ff */
[-C--:B------:R-:W-:Y:S01]  /*9110*/  FMUL.FTZ R88, R88, R8.reuse ;  /* 0x0000000858587220 */ /* 0x080fe20000410000 */
[-C--:B------:R-:W-:Y:S01]  /*9120*/  FMUL.FTZ R89, R89, R8.reuse ;  /* 0x0000000859597220 */ /* 0x080fe20000410000 */
[-C--:B------:R-:W-:Y:S01]  /*9130*/  FMUL.FTZ R92, R92, R8.reuse ;  /* 0x000000085c5c7220 */ /* 0x080fe20000410000 */
[-C--:B------:R-:W-:Y:S01]  /*9140*/  FMUL.FTZ R93, R93, R8.reuse ;  /* 0x000000085d5d7220 */ /* 0x080fe20000410000 */
[-C--:B------:R-:W-:Y:S01]  /*9150*/  FMUL.FTZ R96, R96, R8.reuse ;  /* 0x0000000860607220 */ /* 0x080fe20000410000 */
[----:B--2---:R-:W-:Y:S01]  /*9160*/  IMAD.U32 R31, RZ, RZ, UR7 ;  /* 0x00000007ff1f7e24 */ /* 0x004fe2000f8e00ff */
[----:B------:R-:W1:Y:S01]  /*9170*/  MUFU.EX2 R83, R83 ;  /* 0x0000005300537308 */ /* 0x000e620000000800 */
[----:B------:R-:W-:Y:S01]  /*9180*/  UMOV UR7, UR4 ;  /* 0x0000000400077c82 */ /* 0x000fe20008000000 */
[-C--:B------:R-:W-:Y:S01]  /*9190*/  FMUL.FTZ R97, R97, R8.reuse ;  /* 0x0000000861617220 */ /* 0x080fe20000410000 */
[-C--:B------:R-:W-:Y:S01]  /*91a0*/  FMUL.FTZ R100, R100, R8.reuse ;  /* 0x0000000864647220 */ /* 0x080fe20000410000 */
[----:B------:R-:W-:Y:S01]  /*91b0*/  @!P1 LEA R31, R31, UR38, 0x3 ;  /* 0x000000261f1f9c11 */ /* 0x000fe2000f8e18ff */
[-C--:B------:R-:W-:Y:S01]  /*91c0*/  FMUL.FTZ R101, R101, R8.reuse ;  /* 0x0000000865657220 */ /* 0x080fe20000410000 */
[-C--:B------:R-:W-:Y:S01]  /*91d0*/  FMUL.FTZ R104, R104, R8.reuse ;  /* 0x0000000868687220 */ /* 0x080fe20000410000 */
[----:B------:R-:W-:Y:S01]  /*91e0*/  FMUL.FTZ R105, R105, R8 ;  /* 0x0000000869697220 */ /* 0x000fe20000410000 */
[----:B------:R-:W-:Y:S01]  /*91f0*/  MUFU.EX2 R32, R84 ;  /* 0x0000005400207308 */ /* 0x000fe20000000800 */
[----:B0-----:R-:W-:Y:S01]  /*9200*/  @!P1 VIADD R27, R31, 0x16860 ;  /* 0x000168601f1b9836 */ /* 0x001fe20000000000 */
[----:B---3--:R-:W-:Y:S01]  /*9210*/  F2FP.BF16.F32.PACK_AB R120, R65, R28 ;  /* 0x0000001c4178723e */ /* 0x008fe200000010ff */
[-C--:B------:R-:W-:Y:S01]  /*9220*/  FMUL.FTZ R108, R108, R8.reuse ;  /* 0x000000086c6c7220 */ /* 0x080fe20000410000 */
[-C--:B------:R-:W-:Y:S01]  /*9230*/  FMUL.FTZ R109, R109, R8.reuse ;  /* 0x000000086d6d7220 */ /* 0x080fe20000410000 */
[----:B------:R-:W-:Y:S01]  /*9240*/  FMUL.FTZ R112, R112, R8 ;  /* 0x0000000870707220 */ /* 0x000fe20000410000 */
[----:B------:R-:W-:Y:S01]  /*9250*/  @!P1 PRMT R31, RZ, 0x654, R27 ;  /* 0x00000654ff1f9816 */ /* 0x000fe2000000001b */
[----:B------:R-:W-:Y:S01]  /*9260*/  FADD.FTZ R27, R19, R50 ;  /* 0x00000032131b7221 */ /* 0x000fe20000010000 */
[----:B------:R-:W-:Y:S01]  /*9270*/  MUFU.EX2 R86, R86 ;  /* 0x0000005600567308 */ /* 0x000fe20000000800 */
[----:B-1----:R-:W-:Y:S01]  /*9280*/  F2FP.BF16.F32.PACK_AB R121, R83, R82 ;  /* 0x000000525379723e */ /* 0x002fe200000010ff */
[----:B------:R0:W-:Y:S01]  /*9290*/  @!P1 SYNCS.ARRIVE.TRANS64.RED.A1T0 RZ, [R31+URZ], RZ ;  /* 0x000000ff1fff99a7 */ /* 0x0001e2000810043f */
[----:B------:R-:W-:Y:S01]  /*92a0*/  FADD.FTZ R50, R144, R27 ;  /* 0x0000001b90327221 */ /* 0x000fe20000010000 */
[----:B------:R-:W-:Y:S01]  /*92b0*/  F2FP.BF16.F32.PACK_AB R144, R21, R144 ;  /* 0x000000901590723e */ /* 0x000fe200000010ff */
[-C--:B------:R-:W-:Y:S01]  /*92c0*/  FMUL.FTZ R113, R113, R8.reuse ;  /* 0x0000000871717220 */ /* 0x080fe20000410000 */
[----:B------:R-:W-:Y:S01]  /*92d0*/  FMUL.FTZ R116, R116, R8 ;  /* 0x0000000874747220 */ /* 0x000fe20000410000 */
[----:B------:R-:W-:Y:S01]  /*92e0*/  FADD.FTZ R27, R21, R50 ;  /* 0x00000032151b7221 */ /* 0x000fe20000010000 */
[-CC-:B------:R-:W-:Y:S01]  /*92f0*/  FFMA.FTZ R50, R71, R7.reuse, -R36.reuse ;  /* 0x0000000747327223 */ /* 0x180fe20000010824 */
[----:B------:R-:W-:Y:S01]  /*9300*/  FFMA.FTZ R36, R87, R7, -R36 ;  /* 0x0000000757247223 */ /* 0x000fe20000010824 */
[----:B------:R-:W1:Y:S01]  /*9310*/  MUFU.EX2 R11, R85 ;  /* 0x00000055000b7308 */ /* 0x000e620000000800 */
[----:B------:R-:W-:Y:S01]  /*9320*/  FADD.FTZ R54, R146, R27 ;  /* 0x0000001b92367221 */ /* 0x000fe20000010000 */
[----:B------:R-:W-:Y:S01]  /*9330*/  F2FP.BF16.F32.PACK_AB R146, R25, R146 ;  /* 0x000000921992723e */ /* 0x000fe200000010ff */
[----:B------:R-:W-:Y:S01]  /*9340*/  FMUL.FTZ R117, R117, R8 ;  /* 0x0000000875757220 */ /* 0x000fe20000410000 */
[-C--:B------:R-:W-:Y:S01]  /*9350*/  FMUL.FTZ R90, R90, R69.reuse ;  /* 0x000000455a5a7220 */ /* 0x080fe20000410000 */
[----:B------:R-:W-:Y:S01]  /*9360*/  FADD.FTZ R27, R25, R54 ;  /* 0x00000036191b7221 */ /* 0x000fe20000010000 */
[-C--:B------:R-:W-:Y:S01]  /*9370*/  FMUL.FTZ R91, R91, R69.reuse ;  /* 0x000000455b5b7220 */ /* 0x080fe20000410000 */
[-C--:B------:R-:W-:Y:S01]  /*9380*/  FMUL.FTZ R94, R94, R69.reuse ;  /* 0x000000455e5e7220 */ /* 0x080fe20000410000 */
[----:B------:R-:W2:Y:S01]  /*9390*/  MUFU.EX2 R50, R50 ;  /* 0x0000003200327308 */ /* 0x000ea20000000800 */
[----:B------:R-:W-:Y:S01]  /*93a0*/  FADD.FTZ R54, R140, R27 ;  /* 0x0000001b8c367221 */ /* 0x000fe20000010000 */
[----:B------:R-:W-:Y:S01]  /*93b0*/  F2FP.BF16.F32.PACK_AB R140, R29, R140 ;  /* 0x0000008c1d8c723e */ /* 0x000fe200000010ff */
[-C--:B------:R-:W-:Y:S01]  /*93c0*/  FMUL.FTZ R95, R95, R69.reuse ;  /* 0x000000455f5f7220 */ /* 0x080fe20000410000 */
[-C--:B------:R-:W-:Y:S01]  /*93d0*/  FMUL.FTZ R98, R98, R69.reuse ;  /* 0x0000004562627220 */ /* 0x080fe20000410000 */
[----:B------:R-:W-:Y:S01]  /*93e0*/  FADD.FTZ R27, R29, R54 ;  /* 0x000000361d1b7221 */ /* 0x000fe20000010000 */
[-C--:B------:R-:W-:Y:S01]  /*93f0*/  FMUL.FTZ R99, R99, R69.reuse ;  /* 0x0000004563637220 */ /* 0x080fe20000410000 */
[-C--:B------:R-:W-:Y:S01]  /*9400*/  FMUL.FTZ R102, R102, R69.reuse ;  /* 0x0000004566667220 */ /* 0x080fe20000410000 */
[----:B------:R-:W3:Y:S01]  /*9410*/  MUFU.EX2 R123, R36 ;  /* 0x00000024007b7308 */ /* 0x000ee20000000800 */
[----:B------:R-:W-:Y:S01]  /*9420*/  FADD.FTZ R54, R142, R27 ;  /* 0x0000001b8e367221 */ /* 0x000fe20000010000 */
[----:B-1----:R-:W-:Y:S01]  /*9430*/  F2FP.BF16.F32.PACK_AB R122, R11, R32 ;  /* 0x000000200b7a723e */ /* 0x002fe200000010ff */
[-C--:B------:R-:W-:Y:S01]  /*9440*/  FMUL.FTZ R103, R103, R69.reuse ;  /* 0x0000004567677220 */ /* 0x080fe20000410000 */
[C---:B------:R-:W-:Y:S01]  /*9450*/  F2FP.BF16.F32.PACK_AB R142, R23.reuse, R142 ;  /* 0x0000008e178e723e */ /* 0x040fe200000010ff */
[----:B------:R-:W-:Y:S01]  /*9460*/  FADD.FTZ R27, R23, R54 ;  /* 0x00000036171b7221 */ /* 0x000fe20000010000 */
[-C--:B------:R-:W-:Y:S01]  /*9470*/  FMUL.FTZ R106, R106, R69.reuse ;  /* 0x000000456a6a7220 */ /* 0x080fe20000410000 */
[-C--:B------:R-:W-:Y:S01]  /*9480*/  FMUL.FTZ R107, R107, R69.reuse ;  /* 0x000000456b6b7220 */ /* 0x080fe20000410000 */
[-C--:B------:R-:W-:Y:S01]  /*9490*/  FMUL.FTZ R110, R110, R69.reuse ;  /* 0x000000456e6e7220 */ /* 0x080fe20000410000 */
[----:B------:R-:W-:Y:S01]  /*94a0*/  FADD.FTZ R54, R136, R27 ;  /* 0x0000001b88367221 */ /* 0x000fe20000010000 */
[----:B--2---:R-:W-:Y:S01]  /*94b0*/  FADD.FTZ R26, R50, R5 ;  /* 0x00000005321a7221 */ /* 0x004fe20000010000 */
        /* <DEDUP_REMOVED lines=19> */
[----:B------:R-:W-:-:S03]  /*95f0*/  FADD.FTZ R5, R82, R5 ;  /* 0x0000000552057221 */ /* 0x000fc60000010000 */
[----:B------:R-:W-:Y:S01]  /*9600*/  FADD.FTZ R30, R134, R15 ;  /* 0x0000000f861e7221 */ /* 0x000fe20000010000 */
[----:B------:R-:W-:Y:S01]  /*9610*/  FADD.FTZ R5, R83, R5 ;  /* 0x0000000553057221 */ /* 0x000fe20000010000 */
[C---:B------:R-:W-:Y:S02]  /*9620*/  F2FP.BF16.F32.PACK_AB R134, R45.reuse, R134 ;  /* 0x000000862d86723e */ /* 0x040fe400000010ff */
[----:B------:R-:W-:Y:S01]  /*9630*/  FADD.FTZ R15, R45, R30 ;  /* 0x0000001e2d0f7221 */ /* 0x000fe20000010000 */
[----:B------:R-:W-:-:S03]  /*9640*/  FADD.FTZ R14, R86, R5 ;  /* 0x00000005560e7221 */ /* 0x000fc60000010000 */
[----:B------:R-:W-:-:S04]  /*9650*/  FADD.FTZ R30, R18, R15 ;  /* 0x0000000f121e7221 */ /* 0x000fc80000010000 */
        /* <DEDUP_REMOVED lines=9> */
[----:B------:R-:W-:Y:S01]  /*96f0*/  FADD.FTZ R4, R32, R15 ;  /* 0x0000000f20047221 */ /* 0x000fe20000010000 */
[----:B------:R-:W-:-:S03]  /*9700*/  IMAD.MOV.U32 R15, RZ, RZ, R6 ;  /* 0x000000ffff0f7224 */ /* 0x000fc600078e0006 */
[----:B------:R-:W-:Y:S01]  /*9710*/  FADD.FTZ R5, R11, R4 ;  /* 0x000000040b057221 */ /* 0x000fe20000010000 */
[C---:B---3--:R-:W-:Y:S01]  /*9720*/  FADD.FTZ R4, R123.reuse, R14 ;  /* 0x0000000e7b047221 */ /* 0x048fe20000010000 */
[----:B------:R-:W-:Y:S01]  /*9730*/  F2FP.BF16.F32.PACK_AB R123, R123, R86 ;  /* 0x000000567b7b723e */ /* 0x000fe200000010ff */
[----:B------:R-:W-:Y:S01]  /*9740*/  IMAD.MOV.U32 R11, RZ, RZ, R10 ;  /* 0x000000ffff0b7224 */ /* 0x000fe200078e000a */
[----:B0-----:R-:W-:Y:S06]  /*9750*/  @P2 BRA `(.L_x_13008) ;  /* 0xffffffe000e42947 */ /* 0x001fec000383ffff */
.L_x_12999:
[----:B------:R-:W-:-:S13]  /*9760*/  ISETP.GE.AND P2, PT, R9, UR37, PT ;  /* 0x0000002509007c0c */ /* 0x000fda000bf46270 */
[----:B------:R-:W-:Y:S05]  /*9770*/  @!P2 BRA `(.L_x_13009) ;  /* 0x0000002c0064a947 */ /* 0x000fea0003800000 */
[C---:B------:R-:W-:Y:S01]  /*9780*/  VIADD R14, R17.reuse, 0x9 ;  /* 0x00000009110e7836 */ /* 0x040fe20000000000 */
[----:B------:R-:W-:Y:S01]  /*9790*/  ISETP.GE.U32.AND P2, PT, R2, 0x180, PT ;  /* 0x000001800200780c */ /* 0x000fe20003f46070 */
[----:B------:R-:W-:Y:S01]  /*97a0*/  IMAD.MOV.U32 R11, RZ, RZ, R10 ;  /* 0x000000ffff0b7224 */ /* 0x000fe200078e000a */
[----:B------:R-:W-:Y:S01]  /*97b0*/  UMOV UR7, UR5 ;  /* 0x0000000500077c82 */ /* 0x000fe20008000000 */
[----:B------:R-:W-:Y:S01]  /*97c0*/  IMAD.MOV.U32 R8, RZ, RZ, R6 ;  /* 0x000000ffff087224 */ /* 0x000fe200078e0006 */
[----:B------:R-:W-:Y:S01]  /*97d0*/  SEL R14, R14, 0x9, !P2 ;  /* 0x000000090e0e7807 */ /* 0x000fe20005000000 */
[----:B------:R-:W-:Y:S01]  /*97e0*/  VIADD R17, R17, 0x8 ;  /* 0x0000000811117836 */ /* 0x000fe20000000000 */
[----:B------:R-:W-:Y:S01]  /*97f0*/  UMOV UR6, UR4 ;  /* 0x0000000400067c82 */ /* 0x000fe20008000000 */
[----:B------:R-:W-:Y:S01]  /*9800*/  ULDC UR26, c[0x0][0x9e4] ;  /* 0x00027900001a7ab9 */ /* 0x000fe20000000800 */
[----:B------:R-:W-:Y:S01]  /*9810*/  ULDC UR27, c[0x0][0x288] ;  /* 0x0000a200001b7ab9 */ /* 0x000fe20000000800 */
[----:B------:R-:W-:Y:S01]  /*9820*/  ULDC UR28, c[0x0][0x2f0] ;  /* 0x0000bc00001c7ab9 */ /* 0x000fe20000000800 */
[----:B------:R-:W-:-:S05]  /*9830*/  ULDC UR29, c[0x0][0x9e0] ;  /* 0x00027800001d7ab9 */ /* 0x000fca0000000800 */
.L_x_13026:
        /* <DEDUP_REMOVED lines=9> */
.L_x_13011:
[----:B------:R-:W-:Y:S01]  /*98d0*/  ULEA UR10, UR4, UR38, 0x3 ;  /* 0x00000026040a7291 */ /* 0x000fe2000f8e183f */
[----:B------:R-:W-:-:S05]  /*98e0*/  IMAD.U32 R6, RZ, RZ, UR5 ;  /* 0x00000005ff067e24 */ /* 0x000fca000f8e00ff */
[----:B------:R-:W-:-:S04]  /*98f0*/  SHF.L.U32 R6, R6, 0x1f, RZ ;  /* 0x0000001f06067819 */ /* 0x000fc800000006ff */
[----:B------:R0:W1:Y:S01]  /*9900*/  SYNCS.PHASECHK.TRANS64.TRYWAIT P2, [UR10+0x16830], R6 ;  /* 0x01683006ff0075a7 */ /* 0x000062000804014a */
[----:B------:R-:W-:Y:S05]  /*9910*/  @!P0 BRA `(.L_x_13012) ;  /* 0x0000000000048947 */ /* 0x000fea0003800000 */
[----:B------:R-:W-:Y:S01]  /*9920*/  BPT.TRAP 0x1 ;  /* 0x000000040000795c */ /* 0x000fe20000300000 */
.L_x_13012:
[----:B-1----:R-:W-:Y:S05]  /*9930*/  @P2 BRA `(.L_x_13010) ;  /* 0x0000000000082947 */ /* 0x002fea0003800000 */
[----:B------:R-:W1:Y:S02]  /*9940*/  SYNCS.PHASECHK.TRANS64.TRYWAIT P2, [UR10+0x16830], R6 ;  /* 0x01683006ff0075a7 */ /* 0x000e64000804014a */
[----:B-1----:R-:W-:Y:S05]  /*9950*/  @!P2 BRA `(.L_x_13013) ;  /* 0x000000800068a947 */ /* 0x002fea0003800000 */
.L_x_13010:
        /* <DEDUP_REMOVED lines=26> */
.L_x_13015:
[----:B------:R-:W-:Y:S01]  /*9b00*/  ULEA UR10, UR6, UR38, 0x3 ;  /* 0x00000026060a7291 */ /* 0x000fe2000f8e183f */
[----:B01----:R-:W-:-:S05]  /*9b10*/  IMAD.U32 R6, RZ, RZ, UR7 ;  /* 0x00000007ff067e24 */ /* 0x003fca000f8e00ff */
[----:B------:R-:W-:-:S04]  /*9b20*/  SHF.L.U32 R6, R6, 0x1f, RZ ;  /* 0x0000001f06067819 */ /* 0x000fc800000006ff */
[----:B------:R0:W1:Y:S01]  /*9b30*/  SYNCS.PHASECHK.TRANS64.TRYWAIT P2, [UR10+0x16850], R6 ;  /* 0x01685006ff0075a7 */ /* 0x000062000804014a */
[----:B------:R-:W-:Y:S05]  /*9b40*/  @!P0 BRA `(.L_x_13016) ;  /* 0x0000000000048947 */ /* 0x000fea0003800000 */
[----:B------:R-:W-:Y:S01]  /*9b50*/  BPT.TRAP 0x1 ;  /* 0x000000040000795c */ /* 0x000fe20000300000 */
.L_x_13016:
[----:B-1----:R-:W-:Y:S05]  /*9b60*/  @P2 BRA `(.L_x_13014) ;  /* 0x0000000000082947 */ /* 0x002fea0003800000 */
[----:B------:R-:W1:Y:S02]  /*9b70*/  SYNCS.PHASECHK.TRANS64.TRYWAIT P2, [UR10+0x16850], R6 ;  /* 0x01685006ff0075a7 */ /* 0x000e64000804014a */
[----:B-1----:R-:W-:Y:S05]  /*9b80*/  @!P2 BRA `(.L_x_13017) ;  /* 0x0000007c00f4a947 */ /* 0x002fea0003800000 */
.L_x_13014:
[----:B------:R-:W-:Y:S01]  /*9b90*/  UIADD3 UR7, UR38, 0x400, URZ ;  /* 0x0000040026077890 */ /* 0x000fe2000fffe03f */
[----:B------:R-:W-:Y:S01]  /*9ba0*/  WARPGROUP.ARRIVE ;  /* 0x00000000000079c5 */ /* 0x000fe20000000000 */
[----:B------:R-:W-:Y:S01]  /*9bb0*/  UMOV UR11, 0x40000040 ;  /* 0x40000040000b7882 */ /* 0x000fe20000000000 */
[----:B------:R-:W-:Y:S01]  /*9bc0*/  UMOV UR15, 0x40000040 ;  /* 0x40000040000f7882 */ /* 0x000fe20000000000 */
[----:B------:R-:W-:Y:S01]  /*9bd0*/  USHF.R.U32.HI UR7, URZ, 0x4, UR7 ;  /* 0x000000043f077899 */ /* 0x000fe20008011607 */
[----:B------:R-:W-:Y:S01]  /*9be0*/  PLOP3.LUT P2, PT, PT, PT, UP0, 0x80, 0x0 ;  /* 0x000000000000781c */ /* 0x000fe20003f4f008 */
[----:B-1----:R-:W-:Y:S02]  /*9bf0*/  IMAD.U32 R7, RZ, RZ, UR4 ;  /* 0x00000004ff077e24 */ /* 0x002fe4000f8e00ff */
[----:B------:R-:W-:Y:S01]  /*9c00*/  ULOP3.LUT UR7, UR7, 0x3fff, URZ, 0xc0, !UPT ;  /* 0x00003fff07077892 */ /* 0x000fe2000f8ec03f */
[----:B------:R-:W-:Y:S02]  /*9c10*/  IMAD.SHL.U32 R21, R9, 0x80, RZ ;  /* 0x0000008009157824 */ /* 0x000fe400078e00ff */
[----:B------:R-:W-:Y:S01]  /*9c20*/  @!P1 LEA R7, R7, UR38, 0x3 ;  /* 0x0000002607079c11 */ /* 0x000fe2000f8e18ff */
[----:B------:R-:W-:Y:S01]  /*9c30*/  ULEA UR10, UR6, UR7, 0xa ;  /* 0x00000007060a7291 */ /* 0x000fe2000f8e503f */
[----:B0-----:R-:W-:Y:S01]  /*9c40*/  IMAD.MOV.U32 R6, RZ, RZ, R0 ;  /* 0x000000ffff067224 */ /* 0x001fe200078e0000 */
[----:B------:R-:W-:Y:S01]  /*9c50*/  IADD3 R10, -R21, 0x1, RZ ;  /* 0x00000001150a7810 */ /* 0x000fe20007ffe1ff */
[----:B------:R-:W-:Y:S01]  /*9c60*/  @UP0 ULDC UR7, c[0x0][0x44c] ;  /* 0x0001130000070ab9 */ /* 0x000fe20000000800 */
[----:B------:R-:W-:-:S02]  /*9c70*/  UIADD3 UR14, UR10, 0x80, URZ ;  /* 0x000000800a0e7890 */ /* 0x000fc4000fffe03f */
[----:B------:R-:W-:Y:S01]  /*9c80*/  @P2 IMAD.HI.U32 R15, R0, UR7, RZ ;  /* 0x00000007000f2c27 */ /* 0x000fe2000f8e00ff */
[----:B------:R-:W-:Y:S02]  /*9c90*/  @UP0 ULDC UR7, c[0x0][0x450] ;  /* 0x0001140000070ab9 */ /* 0x000fe40000000800 */
[----:B------:R-:W-:Y:S01]  /*9ca0*/  HGMMA.64x64x16.F32.BF16 R88, R148, gdesc[UR8].tnspB, R88, gsb0 ;  /* 0x40e0000894587df0 */ /* 0x000fe20008001858 */
[----:B------:R-:W-:Y:S01]  /*9cb0*/  UMOV UR11, 0x40000040 ;  /* 0x40000040000b7882 */ /* 0x000fe20000000000 */
[----:B------:R-:W-:Y:S01]  /*9cc0*/  @P2 SHF.R.U32.HI R6, RZ, UR7, R15 ;  /* 0x00000007ff062c19 */ /* 0x000fe2000801160f */
[----:B------:R-:W-:Y:S02]  /*9cd0*/  @!P1 VIADD R15, R7, 0x16840 ;  /* 0x00016840070f9836 */ /* 0x000fe40000000000 */
[----:B------:R-:W-:Y:S02]  /*9ce0*/  IMAD R7, R3, -0x2, R10 ;  /* 0xfffffffe03077824 */ /* 0x000fe400078e020a */
[----:B------:R-:W0:Y:S01]  /*9cf0*/  SHFL.IDX PT, R10, R6, RZ, 0x1c1f ;  /* 0x001c1fff060a7589 */ /* 0x000e2200000e0000 */
[----:B------:R-:W-:Y:S01]  /*9d00*/  @!P1 PRMT R15, RZ, 0x654, R15 ;  /* 0x00000654ff0f9816 */ /* 0x000fe2000000000f */
[----:B------:R-:W-:-:S04]  /*9d10*/  IMAD R7, R16, UR28, R7 ;  /* 0x0000001c10077c24 */ /* 0x000fc8000f8e0207 */
[----:B------:R-:W-:-:S04]  /*9d20*/  VIADD R7, R7, -UR27 ;  /* 0x8000001b07077c36 */ /* 0x000fc80008000000 */
[----:B------:R-:W-:-:S04]  /*9d30*/  VIADD R19, R7, UR25 ;  /* 0x0000001907137c36 */ /* 0x000fc80008000000 */
[----:B0-----:R-:W-:Y:S01]  /*9d40*/  IMAD.IADD R23, R19, 0x1, R10 ;  /* 0x0000000113177824 */ /* 0x001fe200078e020a */
        /* <DEDUP_REMOVED lines=25> */
[----:B------:R-:W-:Y:S01]  /*9ee0*/  UIADD3 UR10, UR10, 0x380, URZ ;  /* 0x000003800a0a7890 */ /* 0x000fe2000fffe03f */
[----:B------:R-:W-:Y:S02]  /*9ef0*/  WARPGROUP.DEPBAR.LE gsb0, 0x0 ;  /* 0x00008000000079c5 */ /* 0x000fe40000010000 */
[----:B------:R-:W-:-:S06]  /*9f00*/  WARPGROUP.ARRIVE ;  /* 0x00000000000079c5 */ /* 0x000fcc0000000000 */
[----:B------:R-:W-:Y:S03]  /*9f10*/  HGMMA.64x64x16.F32.BF16 R88, R124, gdesc[UR12].tnspB, R88, gsb0 ;  /* 0x40e0000c7c587df0 */ /* 0x000fe60008001858 */
[----:B------:R-:W-:Y:S02]  /*9f20*/  WARPGROUP.DEPBAR.LE gsb0, 0x0 ;  /* 0x00008000000079c5 */ /* 0x000fe40000010000 */
[----:B------:R-:W-:-:S06]  /*9f30*/  WARPGROUP.ARRIVE ;  /* 0x00000000000079c5 */ /* 0x000fcc0000000000 */
[----:B------:R-:W-:Y:S03]  /*9f40*/  HGMMA.64x64x16.F32.BF16 R88, R120, gdesc[UR8].tnspB, R88, gsb0 ;  /* 0x40e0000878587df0 */ /* 0x000fe60008001858 */
[----:B------:R-:W-:Y:S02]  /*9f50*/  WARPGROUP.DEPBAR.LE gsb0, 0x0 ;  /* 0x00008000000079c5 */ /* 0x000fe40000010000 */
[----:B------:R0:W-:Y:S06]  /*9f60*/  BAR.ARV R14, 0x100 ;  /* 0x0004000e0000751d */ /* 0x0001ec0000002000 */
[----:B------:R1:W-:Y:S02]  /*9f70*/  @!P1 SYNCS.ARRIVE.TRANS64.RED.A1T0 RZ, [R15+URZ], RZ ;  /* 0x000000ff0fff99a7 */ /* 0x0003e4000810043f */
[----:B-1----:R-:W-:-:S04]  /*9f80*/  VIADD R15, R7, UR29 ;  /* 0x0000001d070f7c36 */ /* 0x002fc80008000000 */
[----:B------:R-:W-:Y:S01]  /*9f90*/  IMAD.IADD R7, R15, 0x1, R10 ;  /* 0x000000010f077824 */ /* 0x000fe200078e020a */
[----:B0-----:R-:W-:Y:S06]  /*9fa0*/  @!P6 BRA `(.L_x_13018) ;  /* 0x00000000005ce947 */ /* 0x001fec0003800000 */
        /* <DEDUP_REMOVED lines=13> */
.L_x_13020:
[----:B------:R-:W-:-:S05]  /*a080*/  IMAD.U32 R20, RZ, RZ, UR26 ;  /* 0x0000001aff147e24 */ /* 0x000fca000f8e00ff */
[----:B------:R-:W-:-:S13]  /*a090*/  ISETP.NE.AND P2, PT, R20, 0x1, PT ;  /* 0x000000011400780c */ /* 0x000fda0003f45270 */
[----:B------:R-:W0:Y:S02]  /*a0a0*/  @P2 LDC.64 R120, c[0x0][0x9e8] ;  /* 0x00027a00ff782b82 */ /* 0x000e240000000a00 */
[----:B0-----:R-:W-:-:S05]  /*a0b0*/  @P2 IMAD.HI.U32 R18, R10, R120, RZ ;  /* 0x000000780a122227 */ /* 0x001fca00078e00ff */
[----:B------:R-:W-:-:S07]  /*a0c0*/  @P2 SHF.R.U32.HI R10, RZ, R121, R18 ;  /* 0x00000079ff0a2219 */ /* 0x000fce0000011612 */
.L_x_13021:
[----:B------:R-:W-:Y:S05]  /*a0d0*/  BSYNC B0 ;  /* 0x0000000000007941 */ /* 0x000fea0003800000 */
.L_x_13019:
[----:B------:R-:W-:-:S04]  /*a0e0*/  IMAD R10, R10, R20, -R21 ;  /* 0x000000140a0a7224 */ /* 0x000fc800078e0a15 */
[----:B------:R-:W-:-:S05]  /*a0f0*/  IMAD R10, R3, -0x2, R10 ;  /* 0xfffffffe030a7824 */ /* 0x000fca00078e020a */
[----:B------:R-:W-:Y:S02]  /*a100*/  VIADDMNMX R7, R10, R20, R7, PT ;  /* 0x000000140a077246 */ /* 0x000fe40003800107 */
[----:B------:R-:W-:-:S07]  /*a110*/  VIMNMX R23, R23, R10, !PT ;  /* 0x0000000a17177248 */ /* 0x000fce0007fe0100 */
.L_x_13018:
        /* <DEDUP_REMOVED lines=114> */
.L_x_13024:
[----:B------:R-:W-:-:S05]  /*a840*/  IMAD.U32 R138, RZ, RZ, UR26 ;  /* 0x0000001aff8a7e24 */ /* 0x000fca000f8e00ff */
[----:B------:R-:W-:-:S13]  /*a850*/  ISETP.NE.AND P3, PT, R138, 0x1, PT ;  /* 0x000000018a00780c */ /* 0x000fda0003f65270 */
[----:B------:R-:W0:Y:S02]  /*a860*/  @P3 LDC.64 R6, c[0x0][0x9e8] ;  /* 0x00027a00ff063b82 */ /* 0x000e240000000a00 */
[----:B0-----:R-:W-:-:S05]  /*a870*/  @P3 IMAD.HI.U32 R6, R23, R6, RZ ;  /* 0x0000000617063227 */ /* 0x001fca00078e00ff */
[----:B------:R-:W-:-:S07]  /*a880*/  @P3 SHF.R.U32.HI R23, RZ, R7, R6 ;  /* 0x00000007ff173219 */ /* 0x000fce0000011606 */
.L_x_13025:
[----:B------:R-:W-:Y:S05]  /*a890*/  BSYNC B0 ;  /* 0x0000000000007941 */ /* 0x000fea0003800000 */
.L_x_13023:
[----:B------:R-:W-:-:S04]  /*a8a0*/  IMAD R6, R23, R138, -R21 ;  /* 0x0000008a17067224 */ /* 0x000fc800078e0a15 */
[----:B------:R-:W-:-:S05]  /*a8b0*/  IMAD R6, R3, -0x2, R6 ;  /* 0xfffffffe03067824 */ /* 0x000fca00078e0206 */
[----:B------:R-:W-:Y:S02]  /*a8c0*/  VIADDMNMX R15, R6, R138, R15, PT ;  /* 0x0000008a060f7246 */ /* 0x000fe4000380010f */
[----:B------:R-:W-:-:S07]  /*a8d0*/  VIMNMX R19, R19, R6, !PT ;  /* 0x0000000613137248 */ /* 0x000fce0007fe0100 */
.L_x_13022:
        /* <DEDUP_REMOVED lines=67> */
[----:B0-----:R-:W-:-:S05]  /*ad10*/  FMUL.FTZ R21, R6, R7 ;  /* 0x0000000706157220 */ /* 0x001fca0000410000 */
[----:B------:R-:W-:-:S05]  /*ad20*/  FSEL R21, R21, RZ, P5 ;  /* 0x000000ff15157208 */ /* 0x000fca0002800000 */
[-CC-:B------:R-:W-:Y:S01]  /*ad30*/  FFMA.FTZ R148, R144, R7.reuse, -R21.reuse ;  /* 0x0000000790947223 */ /* 0x180fe20000010815 */
[----:B------:R-:W-:Y:S01]  /*ad40*/  FSEL R144, R39, -INF , !P4 ;  /* 0xff80000027907808 */ /* 0x000fe20006000000 */
[-CC-:B------:R-:W-:Y:S01]  /*ad50*/  FFMA.FTZ R23, R146, R7.reuse, -R21.reuse ;  /* 0x0000000792177223 */ /* 0x180fe20000010815 */
[----:B------:R-:W-:Y:S01]  /*ad60*/  ISETP.GT.AND P4, PT, R19, 0x21, P2 ;  /* 0x000000211300780c */ /* 0x000fe20001784270 */
[-CC-:B------:R-:W-:Y:S01]  /*ad70*/  FFMA.FTZ R31, R32, R7.reuse, -R21.reuse ;  /* 0x00000007201f7223 */ /* 0x180fe20000010815 */
[-CC-:B------:R-:W-:Y:S01]  /*ad80*/  FFMA.FTZ R25, R24, R7.reuse, -R21.reuse ;  /* 0x0000000718197223 */ /* 0x180fe20000010815 */
[----:B------:R-:W-:Y:S01]  /*ad90*/  FSEL R24, R47, -INF , !P3 ;  /* 0xff8000002f187808 */ /* 0x000fe20005800000 */
[-CC-:B------:R-:W-:Y:S01]  /*ada0*/  FFMA.FTZ R33, R36, R7.reuse, -R21.reuse ;  /* 0x0000000724217223 */ /* 0x180fe20000010815 */
[----:B------:R-:W-:Y:S01]  /*adb0*/  ISETP.LT.OR P4, PT, R15, 0x22, P4 ;  /* 0x000000220f00780c */ /* 0x000fe20002781670 */
[-CC-:B------:R-:W-:Y:S01]  /*adc0*/  FFMA.FTZ R36, R10, R7.reuse, -R21.reuse ;  /* 0x000000070a247223 */ /* 0x180fe20000010815 */
[----:B------:R-:W-:Y:S01]  /*add0*/  ISETP.GT.AND P3, PT, R19, 0x31, P2 ;  /* 0x000000311300780c */ /* 0x000fe20001764270 */
        /* <DEDUP_REMOVED lines=18> */
[----:B------:R-:W-:Y:S01]  /*af00*/  FFMA.FTZ R47, R80, R7, -R21 ;  /* 0x00000007502f7223 */ /* 0x000fe20000010815 */
[----:B------:R-:W-:Y:S01]  /*af10*/  FMNMX.FTZ R29, R138, R27, !PT ;  /* 0x0000001b8a1d7209 */ /* 0x000fe20007810000 */
[----:B------:R-:W-:Y:S01]  /*af20*/  MUFU.EX2 R148, R148 ;  /* 0x0000009400947308 */ /* 0x000fe20000000800 */
[----:B------:R-:W-:-:S02]  /*af30*/  FSEL R50, R50, -INF , !P4 ;  /* 0xff80000032327808 */ /* 0x000fc40006000000 */
[----:B------:R-:W-:Y:S02]  /*af40*/  FMNMX.FTZ R29, R30, R29, !PT ;  /* 0x0000001d1e1d7209 */ /* 0x000fe40007810000 */
[----:B------:R-:W-:Y:S02]  /*af50*/  ISETP.GT.AND P4, PT, R19, 0x38, P2 ;  /* 0x000000381300780c */ /* 0x000fe40001784270 */
[----:B------:R-:W-:Y:S01]  /*af60*/  FMNMX.FTZ R29, R140, R29, !PT ;  /* 0x0000001d8c1d7209 */ /* 0x000fe20007810000 */
[----:B------:R0:W-:Y:S01]  /*af70*/  MUFU.EX2 R27, R31 ;  /* 0x0000001f001b7308 */ /* 0x0001e20000000800 */
[----:B------:R-:W-:Y:S02]  /*af80*/  ISETP.LT.OR P4, PT, R15, 0x39, P4 ;  /* 0x000000390f00780c */ /* 0x000fe40002781670 */
[----:B------:R-:W-:Y:S02]  /*af90*/  FMNMX.FTZ R29, R34, R29, !PT ;  /* 0x0000001d221d7209 */ /* 0x000fe40007810000 */
[----:B------:R-:W-:-:S02]  /*afa0*/  ISETP.GT.AND P3, PT, R19, 0x39, P2 ;  /* 0x000000391300780c */ /* 0x000fc40001764270 */
[----:B------:R-:W-:Y:S01]  /*afb0*/  FSEL R54, R54, -INF , !P4 ;  /* 0xff80000036367808 */ /* 0x000fe20006000000 */
[----:B------:R-:W-:Y:S01]  /*afc0*/  MUFU.EX2 R23, R23 ;  /* 0x0000001700177308 */ /* 0x000fe20000000800 */
[----:B0-----:R-:W-:Y:S02]  /*afd0*/  FMNMX.FTZ R31, R142, R29, !PT ;  /* 0x0000001d8e1f7209 */ /* 0x001fe40007810000 */
[----:B------:R-:W-:Y:S02]  /*afe0*/  ISETP.GT.AND P4, PT, R19, 0x40, P2 ;  /* 0x000000401300780c */ /* 0x000fe40001784270 */
[----:B------:R-:W-:Y:S02]  /*aff0*/  FMNMX.FTZ R31, R38, R31, !PT ;  /* 0x0000001f261f7209 */ /* 0x000fe40007810000 */
[----:B------:R-:W-:Y:S01]  /*b000*/  ISETP.LT.OR P3, PT, R15, 0x3a, P3 ;  /* 0x0000003a0f00780c */ /* 0x000fe20001f61670 */
[----:B------:R0:W-:Y:S01]  /*b010*/  MUFU.EX2 R29, R33 ;  /* 0x00000021001d7308 */ /* 0x0001e20000000800 */
[----:B------:R-:W-:-:S02]  /*b020*/  FMNMX.FTZ R31, R144, R31, !PT ;  /* 0x0000001f901f7209 */ /* 0x000fc40007810000 */
[----:B------:R-:W-:Y:S02]  /*b030*/  ISETP.LT.OR P4, PT, R15, 0x41, P4 ;  /* 0x000000410f00780c */ /* 0x000fe40002781670 */
[----:B------:R-:W-:Y:S02]  /*b040*/  FMNMX.FTZ R31, R42, R31, !PT ;  /* 0x0000001f2a1f7209 */ /* 0x000fe40007810000 */
[----:B------:R-:W-:Y:S01]  /*b050*/  FSEL R152, R55, -INF , !P3 ;  /* 0xff80000037987808 */ /* 0x000fe20005800000 */
[----:B------:R-:W-:Y:S01]  /*b060*/  MUFU.EX2 R150, R150 ;  /* 0x0000009600967308 */ /* 0x000fe20000000800 */
[----:B0-----:R-:W-:Y:S02]  /*b070*/  FMNMX.FTZ R33, R146, R31, !PT ;  /* 0x0000001f92217209 */ /* 0x001fe40007810000 */
[----:B------:R-:W-:Y:S02]  /*b080*/  ISETP.GT.AND P3, PT, R19, 0x41, P2 ;  /* 0x000000411300780c */ /* 0x000fe40001764270 */
[----:B------:R-:W-:-:S02]  /*b090*/  FMNMX.FTZ R33, R46, R33, !PT ;  /* 0x000000212e217209 */ /* 0x000fc40007810000 */
[----:B------:R-:W-:Y:S01]  /*b0a0*/  FSEL R58, R58, -INF , !P4 ;  /* 0xff8000003a3a7808 */ /* 0x000fe20006000000 */
[----:B------:R0:W-:Y:S01]  /*b0b0*/  MUFU.EX2 R31, R10 ;  /* 0x0000000a001f7308 */ /* 0x0001e20000000800 */
[----:B------:R-:W-:Y:S02]  /*b0c0*/  FMNMX.FTZ R33, R24, R33, !PT ;  /* 0x0000002118217209 */ /* 0x000fe40007810000 */
[----:B------:R-:W-:Y:S02]  /*b0d0*/  ISETP.GT.AND P4, PT, R19, 0x48, P2 ;  /* 0x000000481300780c */ /* 0x000fe40001784270 */
[----:B------:R-:W-:Y:S02]  /*b0e0*/  FMNMX.FTZ R33, R50, R33, !PT ;  /* 0x0000002132217209 */ /* 0x000fe40007810000 */
[C---:B------:R-:W-:Y:S01]  /*b0f0*/  ISETP.LT.OR P3, PT, R15.reuse, 0x42, P3 ;  /* 0x000000420f00780c */ /* 0x040fe20001f61670 */
[----:B------:R-:W-:Y:S01]  /*b100*/  MUFU.EX2 R25, R25 ;  /* 0x0000001900197308 */ /* 0x000fe20000000800 */
[----:B------:R-:W-:Y:S01]  /*b110*/  FMNMX.FTZ R35, R32, R33, !PT ;  /* 0x0000002120237209 */ /* 0x000fe20007810000 */
[----:B0-----:R-:W-:Y:S01]  /*b120*/  FFMA.FTZ R10, R44, R7, -R21 ;  /* 0x000000072c0a7223 */ /* 0x001fe20000010815 */
[----:B------:R-:W-:-:S02]  /*b130*/  ISETP.LT.OR P4, PT, R15, 0x49, P4 ;  /* 0x000000490f00780c */ /* 0x000fc40002781670 */
[----:B------:R-:W-:Y:S02]  /*b140*/  FMNMX.FTZ R35, R54, R35, !PT ;  /* 0x0000002336237209 */ /* 0x000fe40007810000 */
[----:B------:R-:W-:Y:S01]  /*b150*/  FSEL R40, R59, -INF , !P3 ;  /* 0xff8000003b287808 */ /* 0x000fe20005800000 */
[----:B------:R-:W-:Y:S01]  /*b160*/  MUFU.EX2 R33, R10 ;  /* 0x0000000a00217308 */ /* 0x000fe20000000800 */
[C---:B------:R-:W-:Y:S02]  /*b170*/  ISETP.GT.AND P3, PT, R19.reuse, 0x49, P2 ;  /* 0x000000491300780c */ /* 0x040fe40001764270 */
[----:B------:R-:W-:Y:S02]  /*b180*/  FMNMX.FTZ R35, R152, R35, !PT ;  /* 0x0000002398237209 */ /* 0x000fe40007810000 */
[----:B------:R-:W-:Y:S02]  /*b190*/  FSEL R62, R62, -INF , !P4 ;  /* 0xff8000003e3e7808 */ /* 0x000fe40006000000 */
[----:B------:R-:W-:Y:S01]  /*b1a0*/  ISETP.GT.AND P4, PT, R19, 0x50, P2 ;  /* 0x000000501300780c */ /* 0x000fe20001784270 */
[----:B------:R-:W-:Y:S01]  /*b1b0*/  MUFU.EX2 R20, R20 ;  /* 0x0000001400147308 */ /* 0x000fe20000000800 */
[----:B------:R-:W-:-:S02]  /*b1c0*/  ISETP.LT.OR P3, PT, R15, 0x4a, P3 ;  /* 0x0000004a0f00780c */ /* 0x000fc40001f61670 */
[----:B------:R-:W-:Y:S02]  /*b1d0*/  FMNMX.FTZ R35, R58, R35, !PT ;  /* 0x000000233a237209 */ /* 0x000fe40007810000 */
[----:B------:R-:W-:Y:S02]  /*b1e0*/  ISETP.LT.OR P4, PT, R15, 0x51, P4 ;  /* 0x000000510f00780c */ /* 0x000fe40002781670 */
[----:B------:R-:W-:Y:S01]  /*b1f0*/  FSEL R154, R63, -INF , !P3 ;  /* 0xff8000003f9a7808 */ /* 0x000fe20005800000 */
[----:B------:R-:W-:Y:S01]  /*b200*/  MUFU.EX2 R36, R36 ;  /* 0x0000002400247308 */ /* 0x000fe20000000800 */
[----:B------:R-:W-:Y:S02]  /*b210*/  ISETP.GT.AND P3, PT, R19, 0x51, P2 ;  /* 0x000000511300780c */ /* 0x000fe40001764270 */
[----:B------:R-:W-:Y:S02]  /*b220*/  FMNMX.FTZ R37, R40, R35, !PT ;  /* 0x0000002328257209 */ /* 0x000fe40007810000 */
[----:B------:R-:W-:-:S02]  /*b230*/  FSEL R66, R66, -INF , !P4 ;  /* 0xff80000042427808 */ /* 0x000fc40006000000 */
[----:B------:R-:W-:Y:S01]  /*b240*/  ISETP.GT.AND P4, PT, R19, 0x58, P2 ;  /* 0x000000581300780c */ /* 0x000fe20001784270 */
[----:B------:R0:W-:Y:S01]  /*b250*/  MUFU.EX2 R35, R48 ;  /* 0x0000003000237308 */ /* 0x0001e20000000800 */
[C---:B------:R-:W-:Y:S02]  /*b260*/  ISETP.LT.OR P3, PT, R15.reuse, 0x52, P3 ;  /* 0x000000520f00780c */ /* 0x040fe40001f61670 */
[----:B------:R-:W-:Y:S02]  /*b270*/  FMNMX.FTZ R37, R62, R37, !PT ;  /* 0x000000253e257209 */ /* 0x000fe40007810000 */
[----:B------:R-:W-:Y:S02]  /*b280*/  ISETP.LT.OR P4, PT, R15, 0x59, P4 ;  /* 0x000000590f00780c */ /* 0x000fe40002781670 */
[----:B------:R-:W-:Y:S01]  /*b290*/  FSEL R44, R67, -INF , !P3 ;  /* 0xff800000432c7808 */ /* 0x000fe20005800000 */
[----:B------:R-:W-:Y:S01]  /*b2a0*/  MUFU.EX2 R18, R18 ;  /* 0x0000001200127308 */ /* 0x000fe20000000800 */
[----:B------:R-:W-:Y:S01]  /*b2b0*/  FMNMX.FTZ R37, R154, R37, !PT ;  /* 0x000000259a257209 */ /* 0x000fe20007810000 */
[----:B0-----:R-:W-:Y:S01]  /*b2c0*/  FFMA.FTZ R48, R120, R7, -R21 ;  /* 0x0000000778307223 */ /* 0x001fe20000010815 */
[----:B------:R-:W-:-:S02]  /*b2d0*/  ISETP.GT.AND P3, PT, R19, 0x59, P2 ;  /* 0x000000591300780c */ /* 0x000fc40001764270 */
[----:B------:R-:W-:Y:S02]  /*b2e0*/  FSEL R70, R70, -INF , !P4 ;  /* 0xff80000046467808 */ /* 0x000fe40006000000 */
[----:B------:R-:W-:Y:S01]  /*b2f0*/  FMNMX.FTZ R37, R66, R37, !PT ;  /* 0x0000002542257209 */ /* 0x000fe20007810000 */
[----:B------:R-:W-:Y:S01]  /*b300*/  MUFU.EX2 R22, R22 ;  /* 0x0000001600167308 */ /* 0x000fe20000000800 */
[----:B------:R-:W-:Y:S02]  /*b310*/  ISETP.GT.AND P4, PT, R19, 0x60, P2 ;  /* 0x000000601300780c */ /* 0x000fe40001784270 */
[C---:B------:R-:W-:Y:S02]  /*b320*/  ISETP.LT.OR P3, PT, R15.reuse, 0x5a, P3 ;  /* 0x0000005a0f00780c */ /* 0x040fe40001f61670 */
[----:B------:R-:W-:Y:S02]  /*b330*/  FMNMX.FTZ R39, R44, R37, !PT ;  /* 0x000000252c277209 */ /* 0x000fe40007810000 */
[----:B------:R-:W-:Y:S01]  /*b340*/  ISETP.LT.OR P4, PT, R15, 0x61, P4 ;  /* 0x000000610f00780c */ /* 0x000fe20002781670 */
[----:B------:R0:W-:Y:S01]  /*b350*/  MUFU.EX2 R37, R52 ;  /* 0x0000003400257308 */ /* 0x0001e20000000800 */
[----:B------:R-:W-:-:S02]  /*b360*/  FSEL R156, R71, -INF , !P3 ;  /* 0xff800000479c7808 */ /* 0x000fc40005800000 */
[C---:B------:R-:W-:Y:S02]  /*b370*/  ISETP.GT.AND P3, PT, R19.reuse, 0x61, P2 ;  /* 0x000000611300780c */ /* 0x040fe40001764270 */
[----:B------:R-:W-:Y:S02]  /*b380*/  FMNMX.FTZ R39, R70, R39, !PT ;  /* 0x0000002746277209 */ /* 0x000fe40007810000 */
[----:B------:R-:W-:Y:S01]  /*b390*/  FSEL R74, R74, -INF , !P4 ;  /* 0xff8000004a4a7808 */ /* 0x000fe20006000000 */
[----:B------:R-:W-:Y:S01]  /*b3a0*/  MUFU.EX2 R28, R28 ;  /* 0x0000001c001c7308 */ /* 0x000fe20000000800 */
[----:B------:R-:W-:Y:S01]  /*b3b0*/  ISETP.GT.AND P4, PT, R19, 0x68, P2 ;  /* 0x000000681300780c */ /* 0x000fe20001784270 */
[-CC-:B0-----:R-:W-:Y:S01]  /*b3c0*/  FFMA.FTZ R52, R122, R7.reuse, -R21.reuse ;  /* 0x000000077a347223 */ /* 0x181fe20000010815 */
[----:B------:R-:W-:Y:S01]  /*b3d0*/  ISETP.LT.OR P3, PT, R15, 0x62, P3 ;  /* 0x000000620f00780c */ /* 0x000fe20001f61670 */
[----:B------:R-:W-:Y:S01]  /*b3e0*/  FFMA.FTZ R122, R84, R7, -R21 ;  /* 0x00000007547a7223 */ /* 0x000fe20000010815 */
[----:B------:R-:W-:-:S02]  /*b3f0*/  FMNMX.FTZ R39, R156, R39, !PT ;  /* 0x000000279c277209 */ /* 0x000fc40007810000 */
[----:B------:R-:W-:Y:S01]  /*b400*/  ISETP.LT.OR P4, PT, R15, 0x69, P4 ;  /* 0x000000690f00780c */ /* 0x000fe20002781670 */
[----:B------:R-:W-:Y:S01]  /*b410*/  MUFU.EX2 R48, R48 ;  /* 0x0000003000307308 */ /* 0x000fe20000000800 */
[----:B------:R-:W-:Y:S02]  /*b420*/  FSEL R75, R75, -INF , !P3 ;  /* 0xff8000004b4b7808 */ /* 0x000fe40005800000 */
[C---:B------:R-:W-:Y:S02]  /*b430*/  ISETP.GT.AND P3, PT, R19.reuse, 0x69, P2 ;  /* 0x000000691300780c */ /* 0x040fe40001764270 */
[----:B------:R-:W-:Y:S01]  /*b440*/  FMNMX.FTZ R10, R74, R39, !PT ;  /* 0x000000274a0a7209 */ /* 0x000fe20007810000 */
[-CC-:B------:R-:W-:Y:S01]  /*b450*/  FFMA.FTZ R39, R56, R7.reuse, -R21.reuse ;  /* 0x0000000738277223 */ /* 0x180fe20000010815 */
[----:B------:R-:W-:Y:S01]  /*b460*/  FSEL R78, R78, -INF , !P4 ;  /* 0xff8000004e4e7808 */ /* 0x000fe20006000000 */
[-CC-:B------:R-:W-:Y:S01]  /*b470*/  FFMA.FTZ R56, R124, R7.reuse, -R21.reuse ;  /* 0x000000077c387223 */ /* 0x180fe20000010815 */
[----:B------:R-:W-:Y:S01]  /*b480*/  ISETP.GT.AND P4, PT, R19, 0x70, P2 ;  /* 0x000000701300780c */ /* 0x000fe20001784270 */
[----:B------:R-:W-:Y:S01]  /*b490*/  FFMA.FTZ R124, R72, R7, -R21 ;  /* 0x00000007487c7223 */ /* 0x000fe20000010815 */
[----:B------:R-:W-:Y:S01]  /*b4a0*/  ISETP.LT.OR P3, PT, R15, 0x6a, P3 ;  /* 0x0000006a0f00780c */ /* 0x000fe20001f61670 */
[----:B------:R-:W-:Y:S01]  /*b4b0*/  MUFU.EX2 R39, R39 ;  /* 0x0000002700277308 */ /* 0x000fe20000000800 */
[----:B------:R-:W-:-:S02]  /*b4c0*/  FMNMX.FTZ R41, R75, R10, !PT ;  /* 0x0000000a4b297209 */ /* 0x000fc40007810000 */
[----:B------:R-:W-:Y:S02]  /*b4d0*/  ISETP.LT.OR P4, PT, R15, 0x71, P4 ;  /* 0x000000710f00780c */ /* 0x000fe40002781670 */
[----:B------:R-:W-:Y:S02]  /*b4e0*/  FSEL R120, R79, -INF , !P3 ;  /* 0xff8000004f787808 */ /* 0x000fe40005800000 */
[C---:B------:R-:W-:Y:S01]  /*b4f0*/  ISETP.GT.AND P3, PT, R19.reuse, 0x71, P2 ;  /* 0x000000711300780c */ /* 0x040fe20001764270 */
[----:B------:R-:W0:Y:S01]  /*b500*/  MUFU.EX2 R52, R52 ;  /* 0x0000003400347308 */ /* 0x000e220000000800 */
[----:B------:R-:W-:Y:S02]  /*b510*/  FMNMX.FTZ R41, R78, R41, !PT ;  /* 0x000000294e297209 */ /* 0x000fe40007810000 */
[----:B------:R-:W-:Y:S02]  /*b520*/  FSEL R82, R82, -INF , !P4 ;  /* 0xff80000052527808 */ /* 0x000fe40006000000 */
[----:B------:R-:W-:-:S02]  /*b530*/  ISETP.GT.AND P4, PT, R19, 0x78, P2 ;  /* 0x000000781300780c */ /* 0x000fc40001784270 */
[----:B------:R-:W-:Y:S01]  /*b540*/  ISETP.LT.OR P3, PT, R15, 0x72, P3 ;  /* 0x000000720f00780c */ /* 0x000fe20001f61670 */
[----:B------:R-:W-:Y:S01]  /*b550*/  MUFU.EX2 R56, R56 ;  /* 0x0000003800387308 */ /* 0x000fe20000000800 */
[----:B------:R-:W-:Y:S02]  /*b560*/  FMNMX.FTZ R41, R120, R41, !PT ;  /* 0x0000002978297209 */ /* 0x000fe40007810000 */
[----:B------:R-:W-:Y:S02]  /*b570*/  ISETP.GT.AND P2, PT, R19, 0x79, P2 ;  /* 0x000000791300780c */ /* 0x000fe40001744270 */
[----:B------:R-:W-:Y:S02]  /*b580*/  ISETP.LT.OR P4, PT, R15, 0x79, P4 ;  /* 0x000000790f00780c */ /* 0x000fe40002781670 */
[----:B------:R-:W-:Y:S01]  /*b590*/  FSEL R83, R83, -INF , !P3 ;  /* 0xff80000053537808 */ /* 0x000fe20005800000 */
[----:B------:R-:W-:Y:S01]  /*b5a0*/  MUFU.EX2 R124, R124 ;  /* 0x0000007c007c7308 */ /* 0x000fe20000000800 */
[----:B------:R-:W-:Y:S01]  /*b5b0*/  FMNMX.FTZ R10, R82, R41, !PT ;  /* 0x00000029520a7209 */ /* 0x000fe20007810000 */
[-CC-:B------:R-:W-:Y:S01]  /*b5c0*/  FFMA.FTZ R41, R68, R7.reuse, -R21.reuse ;  /* 0x0000000744297223 */ /* 0x180fe20000010815 */
[----:B------:R-:W-:Y:S01]  /*b5d0*/  ISETP.LT.OR P2, PT, R15, 0x7a, P2 ;  /* 0x0000007a0f00780c */ /* 0x000fe20001741670 */
[-CC-:B------:R-:W-:Y:S01]  /*b5e0*/  FFMA.FTZ R15, R60, R7.reuse, -R21.reuse ;  /* 0x000000073c0f7223 */ /* 0x180fe20000010815 */
[----:B------:R-:W-:Y:S01]  /*b5f0*/  FSEL R86, R86, -INF , !P4 ;  /* 0xff80000056567808 */ /* 0x000fe20006000000 */
[-CC-:B------:R-:W-:Y:S01]  /*b600*/  FFMA.FTZ R60, R126, R7.reuse, -R21.reuse ;  /* 0x000000077e3c7223 */ /* 0x180fe20000010815 */
[----:B------:R-:W-:Y:S01]  /*b610*/  FMNMX.FTZ R19, R83, R10, !PT ;  /* 0x0000000a53137209 */ /* 0x000fe20007810000 */
[-CC-:B------:R-:W-:Y:S01]  /*b620*/  FFMA.FTZ R126, R76, R7.reuse, -R21.reuse ;  /* 0x000000074c7e7223 */ /* 0x180fe20000010815 */
[----:B------:R-:W-:Y:S01]  /*b630*/  FSEL R87, R87, -INF , !P2 ;  /* 0xff80000057577808 */ /* 0x000fe20005000000 */
[--C-:B------:R-:W-:Y:S01]  /*b640*/  FFMA.FTZ R68, R134, R7, -R21.reuse ;  /* 0x0000000786447223 */ /* 0x100fe20000010815 */
[----:B------:R-:W-:Y:S01]  /*b650*/  FMNMX.FTZ R10, R86, R19, !PT ;  /* 0x00000013560a7209 */ /* 0x000fe20007810000 */
[-CC-:B------:R-:W-:Y:S01]  /*b660*/  FFMA.FTZ R19, R64, R7.reuse, -R21.reuse ;  /* 0x0000000740137223 */ /* 0x180fe20000010815 */
[----:B------:R-:W-:Y:S01]  /*b670*/  FSEL R51, R6, RZ, P5 ;  /* 0x000000ff06337208 */ /* 0x000fe20002800000 */
[----:B------:R-:W-:Y:S01]  /*b680*/  FFMA.FTZ R64, R128, R7, -R21 ;  /* 0x0000000780407223 */ /* 0x000fe20000010815 */
[----:B------:R-:W-:Y:S01]  /*b690*/  FMNMX.FTZ R10, R87, R10, !PT ;  /* 0x0000000a570a7209 */ /* 0x000fe20007810000 */
[----:B------:R-:W1:Y:S01]  /*b6a0*/  MUFU.EX2 R15, R15 ;  /* 0x0000000f000f7308 */ /* 0x000e620000000800 */
[----:B0-----:R-:W-:Y:S01]  /*b6b0*/  F2FP.BF16.F32.PACK_AB R132, R52, R39 ;  /* 0x000000273484723e */ /* 0x001fe200000010ff */
[----:B------:R-:W-:-:S02]  /*b6c0*/  FADD.FTZ R8, -R51, R8 ;  /* 0x0000000833087221 */ /* 0x000fc40000010100 */
[----:B------:R-:W0:Y:S04]  /*b6d0*/  SHFL.BFLY PT, R43, R10, 0x2, 0x1f ;  /* 0x0c401f000a2b7f89 */ /* 0x000e2800000e0000 */
[----:B------:R-:W-:Y:S08]  /*b6e0*/  MUFU.EX2 R19, R19 ;  /* 0x0000001300137308 */ /* 0x000ff00000000800 */
[----:B------:R-:W2:Y:S01]  /*b6f0*/  MUFU.EX2 R60, R60 ;  /* 0x0000003c003c7308 */ /* 0x000ea20000000800 */
[----:B-1----:R-:W-:-:S07]  /*b700*/  F2FP.BF16.F32.PACK_AB R134, R56, R15 ;  /* 0x0000000f3886723e */ /* 0x002fce00000010ff */
[----:B------:R-:W-:Y:S01]  /*b710*/  MUFU.EX2 R41, R41 ;  /* 0x0000002900297308 */ /* 0x000fe20000000800 */
[----:B0-----:R-:W-:Y:S01]  /*b720*/  FMNMX.FTZ R49, R10, R43, !PT ;  /* 0x0000002b0a317209 */ /* 0x001fe20007810000 */
[----:B------:R-:W-:-:S06]  /*b730*/  FFMA.FTZ R43, R130, R7, -R21 ;  /* 0x00000007822b7223 */ /* 0x000fcc0000010815 */
[----:B------:R-:W0:Y:S01]  /*b740*/  MUFU.EX2 R64, R64 ;  /* 0x0000004000407308 */ /* 0x000e220000000800 */
[----:B------:R-:W1:Y:S01]  /*b750*/  SHFL.BFLY PT, R10, R49, 0x1, 0x1f ;  /* 0x0c201f00310a7f89 */ /* 0x000e6200000e0000 */
[----:B--2---:R-:W-:-:S06]  /*b760*/  F2FP.BF16.F32.PACK_AB R128, R60, R19 ;  /* 0x000000133c80723e */ /* 0x004fcc00000010ff */
[----:B------:R-:W-:Y:S08]  /*b770*/  MUFU.EX2 R43, R43 ;  /* 0x0000002b002b7308 */ /* 0x000ff00000000800 */
        /* <DEDUP_REMOVED lines=31> */
[-CC-:B------:R-:W-:Y:S01]  /*b970*/  FFMA.FTZ R133, R58, R7.reuse, -R51.reuse ;  /* 0x000000073a857223 */ /* 0x180fe20000010833 */
[C---:B------:R-:W-:Y:S01]  /*b980*/  FADD.FTZ R5, R23.reuse, R42 ;  /* 0x0000002a17057221 */ /* 0x040fe20000010000 */
[-CC-:B------:R-:W-:Y:S01]  /*b990*/  FFMA.FTZ R40, R40, R7.reuse, -R51.reuse ;  /* 0x0000000728287223 */ /* 0x180fe20000010833 */
[----:B------:R-:W-:Y:S01]  /*b9a0*/  F2FP.BF16.F32.PACK_AB R148, R23, R148 ;  /* 0x000000941794723e */ /* 0x000fe200000010ff */
[----:B------:R-:W-:Y:S01]  /*b9b0*/  FFMA.FTZ R135, R62, R7, -R51 ;  /* 0x000000073e877223 */ /* 0x000fe20000010833 */
[----:B------:R-:W-:Y:S01]  /*b9c0*/  FADD.FTZ R42, R150, R5 ;  /* 0x00000005962a7221 */ /* 0x000fe20000010000 */
[----:B------:R-:W-:Y:S01]  /*b9d0*/  MUFU.EX2 R151, R151 ;  /* 0x0000009700977308 */ /* 0x000fe20000000800 */
[----:B------:R-:W-:Y:S01]  /*b9e0*/  F2FP.BF16.F32.PACK_AB R140, R18, R31 ;  /* 0x0000001f128c723e */ /* 0x000fe200000010ff */
[-CC-:B------:R-:W-:Y:S01]  /*b9f0*/  FFMA.FTZ R129, R66, R7.reuse, -R51.reuse ;  /* 0x0000000742817223 */ /* 0x180fe20000010833 */
[----:B------:R-:W-:Y:S01]  /*ba00*/  FADD.FTZ R46, R25, R42 ;  /* 0x0000002a192e7221 */ /* 0x000fe20000010000 */
[----:B------:R-:W-:Y:S01]  /*ba10*/  FSEL R42, R10, RZ, P2 ;  /* 0x000000ff0a2a7208 */ /* 0x000fe20001000000 */
[----:B------:R-:W-:Y:S01]  /*ba20*/  FFMA.FTZ R44, R44, R7, -R51 ;  /* 0x000000072c2c7223 */ /* 0x000fe20000010833 */
[----:B------:R-:W-:Y:S01]  /*ba30*/  F2FP.BF16.F32.PACK_AB R146, R36, R29 ;  /* 0x0000001d2492723e */ /* 0x000fe200000010ff */
[----:B------:R-:W-:Y:S01]  /*ba40*/  FADD.FTZ R5, R27, R46 ;  /* 0x0000002e1b057221 */ /* 0x000fe20000010000 */
[----:B------:R-:W-:Y:S01]  /*ba50*/  MUFU.EX2 R26, R26 ;  /* 0x0000001a001a7308 */ /* 0x000fe20000000800 */
[----:B------:R-:W-:Y:S01]  /*ba60*/  FADD.FTZ R46, -R42, R11 ;  /* 0x0000000b2a2e7221 */ /* 0x000fe20000010100 */
[----:B------:R-:W-:Y:S01]  /*ba70*/  F2FP.BF16.F32.PACK_AB R142, R22, R33 ;  /* 0x00000021168e723e */ /* 0x000fe200000010ff */
[----:B------:R-:W-:Y:S01]  /*ba80*/  FADD.FTZ R50, R20, R5 ;  /* 0x0000000514327221 */ /* 0x000fe20000010000 */
[-CC-:B------:R-:W-:Y:S01]  /*ba90*/  FFMA.FTZ R131, R70, R7.reuse, -R51.reuse ;  /* 0x0000000746837223 */ /* 0x180fe20000010833 */
[-C--:B------:R-:W-:Y:S01]  /*baa0*/  FMUL.FTZ R11, R46, R7.reuse ;  /* 0x000000072e0b7220 */ /* 0x080fe20000410000 */
[-CC-:B------:R-:W-:Y:S01]  /*bab0*/  FFMA.FTZ R156, R156, R7.reuse, -R51.reuse ;  /* 0x000000079c9c7223 */ /* 0x180fe20000010833 */
[----:B------:R-:W-:Y:S01]  /*bac0*/  FADD.FTZ R5, R29, R50 ;  /* 0x000000321d057221 */ /* 0x000fe20000010000 */
[----:B------:R-:W-:Y:S01]  /*bad0*/  IMAD.U32 R50, RZ, RZ, UR6 ;  /* 0x00000006ff327e24 */ /* 0x000fe2000f8e00ff */
[----:B------:R-:W-:Y:S01]  /*bae0*/  MUFU.EX2 R145, R145 ;  /* 0x0000009100917308 */ /* 0x000fe20000000800 */
[----:B------:R-:W-:Y:S01]  /*baf0*/  FFMA.FTZ R125, R74, R7, -R51 ;  /* 0x000000074a7d7223 */ /* 0x000fe20000010833 */
[----:B------:R-:W-:Y:S01]  /*bb00*/  FADD.FTZ R46, R36, R5 ;  /* 0x00000005242e7221 */ /* 0x000fe20000010000 */
[----:B------:R-:W-:Y:S01]  /*bb10*/  F2FP.BF16.F32.PACK_AB R144, R20, R27 ;  /* 0x0000001b1490723e */ /* 0x000fe200000010ff */
[-CC-:B------:R-:W-:Y:S01]  /*bb20*/  FFMA.FTZ R75, R75, R7.reuse, -R51.reuse ;  /* 0x000000074b4b7223 */ /* 0x180fe20000010833 */
[----:B------:R-:W-:Y:S01]  /*bb30*/  @!P1 LEA R50, R50, UR38, 0x3 ;  /* 0x0000002632329c11 */ /* 0x000fe2000f8e18ff */
[----:B------:R-:W-:Y:S01]  /*bb40*/  FADD.FTZ R5, R31, R46 ;  /* 0x0000002e1f057221 */ /* 0x000fe20000010000 */
[-CC-:B------:R-:W-:Y:S01]  /*bb50*/  FFMA.FTZ R78, R78, R7.reuse, -R51.reuse ;  /* 0x000000074e4e7223 */ /* 0x180fe20000010833 */
[----:B------:R-:W0:Y:S01]  /*bb60*/  MUFU.EX2 R11, R11 ;  /* 0x0000000b000b7308 */ /* 0x000e220000000800 */
[----:B------:R-:W-:Y:S01]  /*bb70*/  FFMA.FTZ R82, R82, R7, -R51 ;  /* 0x0000000752527223 */ /* 0x000fe20000010833 */
[----:B------:R-:W-:Y:S01]  /*bb80*/  FADD.FTZ R46, R18, R5 ;  /* 0x00000005122e7221 */ /* 0x000fe20000010000 */
[----:B------:R-:W-:-:S02]  /*bb90*/  @!P1 VIADD R50, R50, 0x16860 ;  /* 0x0001686032329836 */ /* 0x000fc40000000000 */
[-CC-:B------:R-:W-:Y:S01]  /*bba0*/  FFMA.FTZ R83, R83, R7.reuse, -R51.reuse ;  /* 0x0000000753537223 */ /* 0x180fe20000010833 */
[----:B------:R-:W-:Y:S01]  /*bbb0*/  FFMA.FTZ R86, R86, R7, -R51 ;  /* 0x0000000756567223 */ /* 0x000fe20000010833 */
[----:B------:R-:W-:Y:S01]  /*bbc0*/  FADD.FTZ R5, R33, R46 ;  /* 0x0000002e21057221 */ /* 0x000fe20000010000 */
[----:B------:R-:W-:Y:S01]  /*bbd0*/  ISETP.GT.AND P2, PT, R9, UR37, PT ;  /* 0x0000002509007c0c */ /* 0x000fe2000bf44270 */
[----:B------:R-:W1:Y:S01]  /*bbe0*/  MUFU.EX2 R30, R30 ;  /* 0x0000001e001e7308 */ /* 0x000e620000000800 */
[----:B------:R-:W-:Y:S01]  /*bbf0*/  @!P1 PRMT R46, RZ, 0x654, R50 ;  /* 0x00000654ff2e9816 */ /* 0x000fe20000000032 */
[----:B------:R-:W-:Y:S01]  /*bc00*/  FADD.FTZ R50, R22, R5 ;  /* 0x0000000516327221 */ /* 0x000fe20000010000 */
[----:B------:R-:W-:Y:S01]  /*bc10*/  UMOV UR6, UR4 ;  /* 0x0000000400067c82 */ /* 0x000fe20008000000 */
[----:B------:R-:W-:Y:S01]  /*bc20*/  F2FP.BF16.F32.PACK_AB R150, R25, R150 ;  /* 0x000000961996723e */ /* 0x000fe200000010ff */
[----:B------:R2:W-:Y:S01]  /*bc30*/  @!P1 SYNCS.ARRIVE.TRANS64.RED.A1T0 RZ, [R46+URZ], RZ ;  /* 0x000000ff2eff99a7 */ /* 0x0005e2000810043f */
[----:B------:R-:W-:Y:S01]  /*bc40*/  FADD.FTZ R5, R35, R50 ;  /* 0x0000003223057221 */ /* 0x000fe20000010000 */
[----:B------:R-:W-:Y:S01]  /*bc50*/  F2FP.BF16.F32.PACK_AB R138, R48, R37 ;  /* 0x00000025308a723e */ /* 0x000fe200000010ff */
[----:B------:R-:W3:Y:S01]  /*bc60*/  MUFU.EX2 R147, R147 ;  /* 0x0000009300937308 */ /* 0x000ee20000000800 */
[-C--:B0-----:R-:W-:Y:S01]  /*bc70*/  FMUL.FTZ R90, R90, R11.reuse ;  /* 0x0000000b5a5a7220 */ /* 0x081fe20000410000 */
[----:B------:R-:W-:Y:S01]  /*bc80*/  FADD.FTZ R50, R28, R5 ;  /* 0x000000051c327221 */ /* 0x000fe20000010000 */
[-C--:B------:R-:W-:Y:S01]  /*bc90*/  FMUL.FTZ R91, R91, R11.reuse ;  /* 0x0000000b5b5b7220 */ /* 0x080fe20000410000 */
[----:B------:R-:W-:Y:S01]  /*bca0*/  FMUL.FTZ R94, R94, R11 ;  /* 0x0000000b5e5e7220 */ /* 0x000fe20000410000 */
[----:B--2---:R-:W-:Y:S01]  /*bcb0*/  FFMA.FTZ R46, R11, R4, R8 ;  /* 0x000000040b2e7223 */ /* 0x004fe20000010008 */
[----:B------:R-:W-:Y:S01]  /*bcc0*/  FADD.FTZ R53, R37, R50 ;  /* 0x0000003225357221 */ /* 0x000fe20000010000 */
[----:B------:R-:W-:Y:S01]  /*bcd0*/  FFMA.FTZ R4, R154, R7, -R51 ;  /* 0x000000079a047223 */ /* 0x000fe20000010833 */
[----:B------:R-:W0:Y:S01]  /*bce0*/  MUFU.EX2 R34, R34 ;  /* 0x0000002200227308 */ /* 0x000e220000000800 */
[C---:B------:R-:W-:Y:S01]  /*bcf0*/  FADD.FTZ R46, R149.reuse, R46 ;  /* 0x0000002e952e7221 */ /* 0x040fe20000010000 */
[----:B------:R-:W-:Y:S01]  /*bd00*/  FADD.FTZ R50, R48, R53 ;  /* 0x0000003530327221 */ /* 0x000fe20000010000 */
[----:B------:R-:W-:Y:S01]  /*bd10*/  F2FP.BF16.F32.PACK_AB R149, R149, R8 ;  /* 0x000000089595723e */ /* 0x000fe200000010ff */
        /* <DEDUP_REMOVED lines=11> */
[-C--:B------:R-:W-:Y:S01]  /*bdd0*/  FFMA.FTZ R46, R120, R7.reuse, -R51 ;  /* 0x00000007782e7223 */ /* 0x080fe20000010833 */
[----:B------:R-:W4:Y:S01]  /*bde0*/  MUFU.EX2 R38, R38 ;  /* 0x0000002600267308 */ /* 0x000f220000000800 */
[----:B-1----:R-:W-:Y:S01]  /*bdf0*/  FADD.FTZ R50, R30, R5 ;  /* 0x000000051e327221 */ /* 0x002fe20000010000 */
[----:B------:R-:W-:Y:S01]  /*be00*/  FADD.FTZ R54, R56, R53 ;  /* 0x0000003538367221 */ /* 0x000fe20000010000 */
[----:B------:R-:W-:Y:S01]  /*be10*/  FFMA.FTZ R51, R87, R7, -R51 ;  /* 0x0000000757337223 */ /* 0x000fe20000010833 */
[-C--:B------:R-:W-:Y:S01]  /*be20*/  FMUL.FTZ R103, R103, R11.reuse ;  /* 0x0000000b67677220 */ /* 0x080fe20000410000 */
[----:B---3--:R-:W-:Y:S01]  /*be30*/  FADD.FTZ R5, R147, R50 ;  /* 0x0000003293057221 */ /* 0x008fe20000010000 */
[----:B------:R-:W-:Y:S01]  /*be40*/  FADD.FTZ R53, R19, R54 ;  /* 0x0000003613357221 */ /* 0x000fe20000010000 */
[-C--:B------:R-:W-:Y:S01]  /*be50*/  FMUL.FTZ R106, R106, R11.reuse ;  /* 0x0000000b6a6a7220 */ /* 0x080fe20000410000 */
[----:B------:R-:W1:Y:S01]  /*be60*/  MUFU.EX2 R143, R143 ;  /* 0x0000008f008f7308 */ /* 0x000e620000000800 */
[----:B0-----:R-:W-:Y:S01]  /*be70*/  FADD.FTZ R50, R34, R5 ;  /* 0x0000000522327221 */ /* 0x001fe20000010000 */
[----:B------:R-:W-:Y:S01]  /*be80*/  FADD.FTZ R54, R60, R53 ;  /* 0x000000353c367221 */ /* 0x000fe20000010000 */
[-C--:B------:R-:W-:Y:S01]  /*be90*/  FMUL.FTZ R107, R107, R11.reuse ;  /* 0x0000000b6b6b7220 */ /* 0x080fe20000410000 */
[-C--:B------:R-:W-:Y:S01]  /*bea0*/  FMUL.FTZ R110, R110, R11.reuse ;  /* 0x0000000b6e6e7220 */ /* 0x080fe20000410000 */
[----:B--2---:R-:W-:Y:S01]  /*beb0*/  FADD.FTZ R5, R141, R50 ;  /* 0x000000328d057221 */ /* 0x004fe20000010000 */
[----:B------:R-:W-:Y:S01]  /*bec0*/  FADD.FTZ R23, R41, R54 ;  /* 0x0000003629177221 */ /* 0x000fe20000010000 */
[-C--:B------:R-:W-:Y:S01]  /*bed0*/  FMUL.FTZ R111, R111, R11.reuse ;  /* 0x0000000b6f6f7220 */ /* 0x080fe20000410000 */
[----:B------:R-:W0:Y:S01]  /*bee0*/  MUFU.EX2 R24, R24 ;  /* 0x0000001800187308 */ /* 0x000e220000000800 */
[----:B----4-:R-:W-:Y:S01]  /*bef0*/  FADD.FTZ R50, R38, R5 ;  /* 0x0000000526327221 */ /* 0x010fe20000010000 */
[----:B------:R-:W-:Y:S01]  /*bf00*/  FADD.FTZ R23, R64, R23 ;  /* 0x0000001740177221 */ /* 0x000fe20000010000 */
[-C--:B------:R-:W-:Y:S01]  /*bf10*/  FMUL.FTZ R114, R114, R11.reuse ;  /* 0x0000000b72727220 */ /* 0x080fe20000410000 */
[-C--:B------:R-:W-:Y:S01]  /*bf20*/  FMUL.FTZ R115, R115, R11.reuse ;  /* 0x0000000b73737220 */ /* 0x080fe20000410000 */
[-C--:B------:R-:W-:Y:S01]  /*bf30*/  FMUL.FTZ R118, R118, R11.reuse ;  /* 0x0000000b76767220 */ /* 0x080fe20000410000 */
[----:B------:R-:W-:Y:S01]  /*bf40*/  FADD.FTZ R36, R124, R23 ;  /* 0x000000177c247221 */ /* 0x000fe20000010000 */
[----:B------:R-:W-:Y:S01]  /*bf50*/  FMUL.FTZ R119, R119, R11 ;  /* 0x0000000b77777220 */ /* 0x000fe20000410000 */
[----:B------:R-:W2:Y:S01]  /*bf60*/  MUFU.EX2 R137, R137 ;  /* 0x0000008900897308 */ /* 0x000ea20000000800 */
[----:B-1----:R-:W-:Y:S01]  /*bf70*/  FADD.FTZ R5, R143, R50 ;  /* 0x000000328f057221 */ /* 0x002fe20000010000 */
[C---:B------:R-:W-:Y:S01]  /*bf80*/  FADD.FTZ R23, R43.reuse, R36 ;  /* 0x000000242b177221 */ /* 0x040fe20000010000 */
[----:B------:R-:W-:Y:S01]  /*bf90*/  F2FP.BF16.F32.PACK_AB R124, R43, R124 ;  /* 0x0000007c2b7c723e */ /* 0x000fe200000010ff */
[-C--:B------:R-:W-:Y:S01]  /*bfa0*/  FMUL.FTZ R88, R88, R21.reuse ;  /* 0x0000001558587220 */ /* 0x080fe20000410000 */
[-C--:B------:R-:W-:Y:S01]  /*bfb0*/  FMUL.FTZ R89, R89, R21.reuse ;  /* 0x0000001559597220 */ /* 0x080fe20000410000 */
[----:B------:R-:W-:Y:S01]  /*bfc0*/  FADD.FTZ R22, R126, R23 ;  /* 0x000000177e167221 */ /* 0x000fe20000010000 */
[C---:B------:R-:W-:Y:S01]  /*bfd0*/  F2FP.BF16.F32.PACK_AB R126, R45.reuse, R126 ;  /* 0x0000007e2d7e723e */ /* 0x040fe200000010ff */
[----:B------:R-:W1:Y:S01]  /*bfe0*/  MUFU.EX2 R32, R32 ;  /* 0x0000002000207308 */ /* 0x000e620000000800 */
[----:B0-----:R-:W-:Y:S01]  /*bff0*/  FADD.FTZ R50, R24, R5 ;  /* 0x0000000518327221 */ /* 0x001fe20000010000 */
[----:B------:R-:W-:Y:S01]  /*c000*/  FADD.FTZ R22, R45, R22 ;  /* 0x000000162d167221 */ /* 0x000fe20000010000 */
[-C--:B------:R-:W-:Y:S01]  /*c010*/  FMUL.FTZ R92, R92, R21.reuse ;  /* 0x000000155c5c7220 */ /* 0x080fe20000410000 */
[-C--:B------:R-:W-:Y:S01]  /*c020*/  FMUL.FTZ R93, R93, R21.reuse ;  /* 0x000000155d5d7220 */ /* 0x080fe20000410000 */
[-C--:B------:R-:W-:Y:S01]  /*c030*/  FMUL.FTZ R96, R96, R21.reuse ;  /* 0x0000001560607220 */ /* 0x080fe20000410000 */
[----:B------:R-:W-:Y:S01]  /*c040*/  FADD.FTZ R15, R47, R22 ;  /* 0x000000162f0f7221 */ /* 0x000fe20000010000 */
        /* <DEDUP_REMOVED lines=18> */
[----:B0-----:R-:W-:Y:S01]  /*c170*/  FADD.FTZ R5, R139, R18 ;  /* 0x000000128b057221 */ /* 0x001fe20000010000 */
[----:B------:R-:W-:Y:S01]  /*c180*/  F2FP.BF16.F32.PACK_AB R145, R30, R145 ;  /* 0x000000911e91723e */ /* 0x000fe200000010ff */
[----:B------:R-:W-:Y:S01]  /*c190*/  IMAD.MOV.U32 R8, RZ, RZ, R6 ;  /* 0x000000ffff087224 */ /* 0x000fe200078e0006 */
[----:B------:R-:W-:Y:S01]  /*c1a0*/  F2FP.BF16.F32.PACK_AB R147, R34, R147 ;  /* 0x000000932293723e */ /* 0x000fe200000010ff */
[----:B------:R-:W-:Y:S01]  /*c1b0*/  IMAD.MOV.U32 R11, RZ, RZ, R10 ;  /* 0x000000ffff0b7224 */ /* 0x000fe200078e000a */
[----:B------:R-:W-:-:S02]  /*c1c0*/  F2FP.BF16.F32.PACK_AB R141, R38, R141 ;  /* 0x0000008d268d723e */ /* 0x000fc400000010ff */
[----:B------:R-:W0:Y:S01]  /*c1d0*/  MUFU.EX2 R40, R40 ;  /* 0x0000002800287308 */ /* 0x000e220000000800 */
[----:B--2---:R-:W-:Y:S01]  /*c1e0*/  FADD.FTZ R18, R42, R5 ;  /* 0x000000052a127221 */ /* 0x004fe20000010000 */
[----:B------:R-:W-:Y:S02]  /*c1f0*/  F2FP.BF16.F32.PACK_AB R143, R24, R143 ;  /* 0x0000008f188f723e */ /* 0x000fe400000010ff */
[----:B------:R-:W-:Y:S02]  /*c200*/  F2FP.BF16.F32.PACK_AB R137, R32, R137 ;  /* 0x000000892089723e */ /* 0x000fe400000010ff */
[----:B------:R-:W-:Y:S02]  /*c210*/  F2FP.BF16.F32.PACK_AB R139, R42, R139 ;  /* 0x0000008b2a8b723e */ /* 0x000fe400000010ff */
        /* <DEDUP_REMOVED lines=41> */
[----:B0-----:R-:W-:Y:S01]  /*c4b0*/  FADD.FTZ R18, R123, R18 ;  /* 0x000000127b127221 */ /* 0x001fe20000010000 */
[C---:B--2---:R-:W-:Y:S01]  /*c4c0*/  FADD.FTZ R5, R49.reuse, R22 ;  /* 0x0000001631057221 */ /* 0x044fe20000010000 */
[----:B------:R-:W-:Y:S02]  /*c4d0*/  F2FP.BF16.F32.PACK_AB R122, R49, R122 ;  /* 0x0000007a317a723e */ /* 0x000fe400000010ff */
[C---:B-1----:R-:W-:Y:S01]  /*c4e0*/  FADD.FTZ R4, R51.reuse, R18 ;  /* 0x0000001233047221 */ /* 0x042fe20000010000 */
[----:B------:R-:W-:Y:S01]  /*c4f0*/  F2FP.BF16.F32.PACK_AB R123, R51, R123 ;  /* 0x0000007b337b723e */ /* 0x000fe200000010ff */
[----:B------:R-:W-:Y:S06]  /*c500*/  @P2 BRA `(.L_x_13026) ;  /* 0xffffffd000cc2947 */ /* 0x000fec000383ffff */
.L_x_13009:
[----:B------:R-:W-:Y:S06]  /*c510*/  BAR.ARV 0x8, 0x200 ;  /* 0x0208000000007b1d */ /* 0x000fec0000002000 */
[----:B------:R-:W-:Y:S05]  /*c520*/  @!P0 BRA `(.L_x_13027) ;  /* 0x0000000000048947 */ /* 0x000fea0003800000 */
[----:B------:R-:W-:Y:S01]  /*c530*/  BPT.TRAP 0x1 ;  /* 0x000000040000795c */ /* 0x000fe20000300000 */
.L_x_13027:
[----:B------:R-:W-:Y:S01]  /*c540*/  ULEA UR7, UR4, UR38, 0x3 ;  /* 0x0000002604077291 */ /* 0x000fe2000f8e183f */
[----:B------:R-:W-:-:S05]  /*c550*/  IMAD.U32 R0, RZ, RZ, UR5 ;  /* 0x00000005ff007e24 */ /* 0x000fca000f8e00ff */
[----:B------:R-:W-:-:S04]  /*c560*/  SHF.L.U32 R0, R0, 0x1f, RZ ;  /* 0x0000001f00007819 */ /* 0x000fc800000006ff */
[----:B------:R0:W1:Y:S01]  /*c570*/  SYNCS.PHASECHK.TRANS64.TRYWAIT P2, [UR7+0x16850], R0 ;  /* 0x01685000ff0075a7 */ /* 0x0000620008040147 */
[----:B------:R-:W-:Y:S05]  /*c580*/  @!P0 BRA `(.L_x_13028) ;  /* 0x0000000000048947 */ /* 0x000fea0003800000 */
[----:B------:R-:W-:Y:S01]  /*c590*/  BPT.TRAP 0x1 ;  /* 0x000000040000795c */ /* 0x000fe20000300000 */
.L_x_13028:
[----:B-1----:R-:W-:Y:S05]  /*c5a0*/  @P2 BRA `(.L_x_13029) ;  /* 0x0000000000082947 */ /* 0x002fea0003800000 */
[----:B------:R-:W1:Y:S02]  /*c5b0*/  SYNCS.PHASECHK.TRANS64.TRYWAIT P0, [UR7+0x16850], R0 ;  /* 0x01685000ff0075a7 */ /* 0x000e640008000147 */
[----:B-1----:R-:W-:Y:S05]  /*c5c0*/  @!P0 BRA `(.L_x_13030) ;  /* 0x00000054007c8947 */ /* 0x002fea0003800000 */
.L_x_13029:
        /* <DEDUP_REMOVED lines=8> */
[----:B------:R-:W-:Y:S02]  /*c650*/  @!P1 VIADD R13, R13, 0x16860 ;  /* 0x000168600d0d9836 */ /* 0x000fe40000000000 */
[----:B------:R-:W-:Y:S01]  /*c660*/  IMAD.MOV.U32 R11, RZ, RZ, RZ ;  /* 0x000000ffff0b7224 */ /* 0x000fe200078e00ff */
[----:B------:R-:W-:-:S02]  /*c670*/  ULEA UR4, UR4, UR38, 0xa ;  /* 0x0000002604047291 */ /* 0x000fc4000f8e503f */
[----:B------:R-:W-:Y:S02]  /*c680*/  @!P1 PRMT R13, RZ, 0x654, R13 ;  /* 0x00000654ff0d9816 */ /* 0x000fe4000000000d */
[----:B------:R-:W-:-:S03]  /*c690*/  UIADD3 UR6, UR4, 0x80, URZ ;  /* 0x0000008004067890 */ /* 0x000fc6000fffe03f */
[----:B------:R-:W-:Y:S02]  /*c6a0*/  UMOV UR10, UR4 ;  /* 0x00000004000a7c82 */ /* 0x000fe40008000000 */
[----:B------:R-:W-:Y:S01]  /*c6b0*/  HGMMA.64x64x16.F32.BF16 R88, R148, gdesc[UR8].tnspB, R88, gsb0 ;  /* 0x40e0000894587df0 */ /* 0x000fe20008001858 */
        /* <DEDUP_REMOVED lines=12> */
[----:B------:R-:W-:-:S04]  /*c780*/  FSETP.NE.FTZ.AND P0, PT, R14, RZ, PT ;  /* 0x000000ff0e00720b */ /* 0x000fc80003f15000 */
        /* <DEDUP_REMOVED lines=8> */
[----:B------:R-:W-:Y:S01]  /*c810*/  PLOP3.LUT P0, PT, PT, PT, PT, 0x8, 0x0 ;  /* 0x000000000000781c */ /* 0x000fe20003f0e170 */
[----:B------:R-:W-:Y:S02]  /*c820*/  WARPGROUP.DEPBAR.LE gsb0, 0x0 ;  /* 0x00008000000079c5 */ /* 0x000fe40000010000 */
[----:B------:R-:W-:Y:S01]  /*c830*/  WARPGROUP.ARRIVE ;  /* 0x00000000000079c5 */ /* 0x000fe20000000000 */
[----:B------:R-:W0:Y:S01]  /*c840*/  @P2 MUFU.RCP R11, R15 ;  /* 0x0000000f000b2308 */ /* 0x000e220000001000 */
[----:B-1----:R-:W-:-:S04]  /*c850*/  @P2 FMUL.FTZ R7, R12, 0.69314718246459960938 ;  /* 0x3f3172180c072820 */ /* 0x002fc80000410000 */
[----:B------:R-:W-:Y:S01]  /*c860*/  HGMMA.64x64x16.F32.BF16 R88, R144, gdesc[UR8].tnspB, R88, gsb0 ;  /* 0x40e0000890587df0 */ /* 0x000fe20008001858 */
[----:B------:R-:W-:Y:S01]  /*c870*/  UMOV UR10, UR6 ;  /* 0x00000006000a7c82 */ /* 0x000fe20008000000 */
[----:B------:R-:W-:Y:S01]  /*c880*/  UMOV UR11, 0x40000040 ;  /* 0x40000040000b7882 */ /* 0x000fe20000000000 */
[----:B------:R-:W-:Y:S01]  /*c890*/  UIADD3 UR6, UR4, 0x180, URZ ;  /* 0x0000018004067890 */ /* 0x000fe2000fffe03f */
[----:B------:R-:W-:Y:S01]  /*c8a0*/  @P2 FFMA.FTZ R0, R16, R10, R7 ;  /* 0x0000000a10002223 */ /* 0x000fe20000010007 */
[----:B------:R-:W-:Y:S02]  /*c8b0*/  WARPGROUP.DEPBAR.LE gsb0, 0x0 ;  /* 0x00008000000079c5 */ /* 0x000fe40000010000 */
[----:B------:R-:W-:-:S06]  /*c8c0*/  WARPGROUP.ARRIVE ;  /* 0x00000000000079c5 */ /* 0x000fcc0000000000 */
[----:B------:R-:W-:Y:S01]  /*c8d0*/  HGMMA.64x64x16.F32.BF16 R88, R140, gdesc[UR8].tnspB, R88, gsb0 ;  /* 0x40e000088c587df0 */ /* 0x000fe20008001858 */
[----:B------:R-:W-:Y:S01]  /*c8e0*/  UMOV UR10, UR6 ;  /* 0x00000006000a7c82 */ /* 0x000fe20008000000 */
[----:B------:R-:W-:Y:S01]  /*c8f0*/  UMOV UR11, 0x40000040 ;  /* 0x40000040000b7882 */ /* 0x000fe20000000000 */
[----:B------:R-:W-:Y:S01]  /*c900*/  UIADD3 UR6, UR4, 0x200, URZ ;  /* 0x0000020004067890 */ /* 0x000fe2000fffe03f */
        /* <DEDUP_REMOVED lines=11> */
[----:B------:R-:W-:Y:S02]  /*c9c0*/  UIADD3 UR6, UR4, 0x300, URZ ;  /* 0x0000030004067890 */ /* 0x000fe4000fffe03f */
[----:B------:R-:W-:Y:S01]  /*c9d0*/  UIADD3 UR4, UR4, 0x380, URZ ;  /* 0x0000038004047890 */ /* 0x000fe2000fffe03f */
[----:B------:R-:W-:Y:S02]  /*c9e0*/  WARPGROUP.DEPBAR.LE gsb0, 0x0 ;  /* 0x00008000000079c5 */ /* 0x000fe40000010000 */
[----:B------:R-:W-:-:S06]  /*c9f0*/  WARPGROUP.ARRIVE ;  /* 0x00000000000079c5 */ /* 0x000fcc0000000000 */
[----:B------:R-:W-:Y:S01]  /*ca00*/  HGMMA.64x64x16.F32.BF16 R88, R128, gdesc[UR8].tnspB, R88, gsb0 ;  /* 0x40e0000880587df0 */ /* 0x000fe20008001858 */
[----:B------:R-:W-:Y:S01]  /*ca10*/  UMOV UR10, UR6 ;  /* 0x00000006000a7c82 */ /* 0x000fe20008000000 */
[----:B------:R-:W-:Y:S01]  /*ca20*/  UMOV UR11, 0x40000040 ;  /* 0x40000040000b7882 */ /* 0x000fe20000000000 */
[----:B------:R-:W-:Y:S02]  /*ca30*/  WARPGROUP.DEPBAR.LE gsb0, 0x0 ;  /* 0x00008000000079c5 */ /* 0x000fe40000010000 */
[----:B------:R-:W-:-:S06]  /*ca40*/  WARPGROUP.ARRIVE ;  /* 0x00000000000079c5 */ /* 0x000fcc0000000000 */
[----:B------:R-:W-:Y:S01]  /*ca50*/  HGMMA.64x64x16.F32.BF16 R88, R124, gdesc[UR8].tnspB, R88, gsb0 ;  /* 0x40e000087c587df0 */ /* 0x000fe20008001858 */
[----:B------:R-:W-:Y:S01]  /*ca60*/  UMOV UR10, UR4 ;  /* 0x00000004000a7c82 */ /* 0x000fe20008000000 */
[----:B------:R-:W-:Y:S01]  /*ca70*/  UMOV UR11, 0x40000040 ;  /* 0x40000040000b7882 */ /* 0x000fe20000000000 */
[----:B------:R-:W-:Y:S02]  /*ca80*/  WARPGROUP.DEPBAR.LE gsb0, 0x0 ;  /* 0x00008000000079c5 */ /* 0x000fe40000010000 */
[----:B------:R-:W-:-:S06]  /*ca90*/  WARPGROUP.ARRIVE ;  /* 0x00000000000079c5 */ /* 0x000fcc0000000000 */
[----:B------:R-:W-:Y:S03]  /*caa0*/  HGMMA.64x64x16.F32.BF16 R88, R120, gdesc[UR8].tnspB, R88, gsb0 ;  /* 0x40e0000878587df0 */ /* 0x000fe60008001858 */
        /* <DEDUP_REMOVED lines=34> */
.L_x_12960:
[----:B------:R-:W-:Y:S05]  /*ccd0*/  @P0 BRA `(.L_x_13031) ;  /* 0x0000000c00c80947 */ /* 0x000fea0003800000 */
[----:B------:R-:W-:Y:S01]  /*cce0*/  VIADD R2, R2, 0xffffff80 ;  /* 0xffffff8002027836 */ /* 0x000fe20000000000 */
[----:B------:R-:W0:Y:S01]  /*ccf0*/  LDC R17, c[0x0][0xbe8] ;  /* 0x0002fa00ff117b82 */ /* 0x000e220000000800 */
[----:B------:R-:W1:Y:S01]  /*cd00*/  S2R R19, SR_CTAID.X ;  /* 0x0000000000137919 */ /* 0x000e620000002500 */
[----:B------:R-:W-:Y:S02]  /*cd10*/  USHF.R.S32.HI UR7, URZ, 0x1f, UR36 ;  /* 0x0000001f3f077899 */ /* 0x000fe40008011424 */
[----:B------:R-:W-:Y:S01]  /*cd20*/  IMAD R16, RZ, RZ, -UR36 ;  /* 0x80000024ff107e24 */ /* 0x000fe2000f8e02ff */
[----:B------:R-:W-:Y:S01]  /*cd30*/  SHF.R.S32.HI R5, RZ, 0x1f, R2 ;  /* 0x0000001fff057819 */ /* 0x000fe20000011402 */
[----:B------:R-:W-:Y:S01]  /*cd40*/  ULDC.64 UR8, c[0x0][0xbd0] ;  /* 0x0002f40000087ab9 */ /* 0x000fe20000000a00 */
[----:B------:R-:W-:Y:S01]  /*cd50*/  BSSY B0, `(.L_x_13032) ;  /* 0x00000b6000007945 */ /* 0x000fe20003800000 */
[----:B------:R-:W-:Y:S01]  /*cd60*/  UIMAD UR6, UR7, UR8, URZ ;  /* 0x00000008070672a4 */ /* 0x000fe2000f8e023f */
[CC--:B------:R-:W-:Y:S01]  /*cd70*/  LEA.HI R4, R5.reuse, R2.reuse, RZ, 0x7 ;  /* 0x0000000205047211 */ /* 0x0c0fe200078f38ff */
[----:B------:R-:W2:Y:S01]  /*cd80*/  S2UR UR12, SR_CTAID.Z ;  /* 0x00000000000c79c3 */ /* 0x000ea20000002700 */
[----:B------:R-:W-:Y:S01]  /*cd90*/  LEA.HI R8, R5, R2, RZ, 0x2 ;  /* 0x0000000205087211 */ /* 0x000fe200078f10ff */
[----:B------:R-:W-:Y:S01]  /*cda0*/  UIMAD.WIDE.U32 UR4, UR36, UR8, URZ ;  /* 0x00000008240472a5 */ /* 0x000fe2000f8e003f */
[----:B------:R-:W-:Y:S01]  /*cdb0*/  LOP3.LUT R7, R4, 0xffffff80, RZ, 0xc0, !PT ;  /* 0xffffff8004077812 */ /* 0x000fe200078ec0ff */
[----:B------:R-:W-:Y:S01]  /*cdc0*/  UIMAD UR6, UR36, UR9, UR6 ;  /* 0x00000009240672a4 */ /* 0x000fe2000f8e0206 */
[----:B------:R-:W-:-:S02]  /*cdd0*/  SHF.R.S32.HI R4, RZ, 0x7, R4 ;  /* 0x00000007ff047819 */ /* 0x000fc40000011404 */
[----:B------:R-:W-:Y:S01]  /*cde0*/  LOP3.LUT R13, R8, 0xfffffffc, RZ, 0xc0, !PT ;  /* 0xfffffffc080d7812 */ /* 0x000fe200078ec0ff */
[----:B------:R-:W-:Y:S01]  /*cdf0*/  IMAD.IADD R22, R2, 0x1, -R7 ;  /* 0x0000000102167824 */ /* 0x000fe200078e0a07 */
[----:B------:R-:W3:Y:S01]  /*ce00*/  S2UR UR11, SR_CTAID.Y ;  /* 0x00000000000b79c3 */ /* 0x000ee20000002600 */
[----:B------:R-:W-:Y:S01]  /*ce10*/  IMAD.HI R5, R4, 0x55555556, RZ ;  /* 0x5555555604057827 */ /* 0x000fe200078e02ff */
[----:B------:R-:W-:Y:S02]  /*ce20*/  UIADD3 UR6, UR5, UR6, URZ ;  /* 0x0000000605067290 */ /* 0x000fe4000fffe03f */
[----:B------:R-:W-:Y:S01]  /*ce30*/  SHF.R.S32.HI R9, RZ, 0x1f, R22 ;  /* 0x0000001fff097819 */ /* 0x000fe20000011416 */
[----:B------:R-:W-:-:S03]  /*ce40*/  IMAD.IADD R13, R2, 0x1, -R13 ;  /* 0x00000001020d7824 */ /* 0x000fc600078e0a0d */
[----:B------:R-:W-:Y:S01]  /*ce50*/  BAR.SYNC.DEFER_BLOCKING 0x1, 0x180 ;  /* 0x0046000000007b1d */ /* 0x000fe20000010000 */
[----:B0-----:R-:W-:Y:S02]  /*ce60*/  ISETP.NE.AND P0, PT, R17, 0x1, PT ;  /* 0x000000011100780c */ /* 0x001fe40003f05270 */
[----:B------:R-:W-:Y:S02]  /*ce70*/  LEA.HI R23, R9, R22, RZ, 0x2 ;  /* 0x0000001609177211 */ /* 0x000fe400078f10ff */
[----:B------:R-:W-:-:S03]  /*ce80*/  LEA.HI R5, R5, R5, RZ, 0x1 ;  /* 0x0000000505057211 */ /* 0x000fc600078f08ff */
[----:B------:R-:W3:Y:S01]  /*ce90*/  LDC R21, c[0x0][0xc50] ;  /* 0x00031400ff157b82 */ /* 0x000ee20000000800 */
[--C-:B------:R-:W-:Y:S01]  /*cea0*/  SHF.R.S32.HI R6, RZ, 0x2, R23.reuse ;  /* 0x00000002ff067819 */ /* 0x100fe20000011417 */
[----:B------:R-:W-:Y:S01]  /*ceb0*/  ULDC.64 UR8, c[0x0][0xb38] ;  /* 0x0002ce0000087ab9 */ /* 0x000fe20000000a00 */
[----:B------:R-:W-:Y:S01]  /*cec0*/  SHF.R.S32.HI R7, RZ, 0x1f, R23 ;  /* 0x0000001fff077819 */ /* 0x000fe20000011417 */
[----:B--2---:R-:W-:Y:S01]  /*ced0*/  USHF.R.S32.HI UR10, URZ, 0x1f, UR12 ;  /* 0x0000001f3f0a7899 */ /* 0x004fe2000801140c */
[----:B------:R-:W-:Y:S01]  /*cee0*/  LEA.HI R9, R9, R22, RZ, 0x5 ;  /* 0x0000001609097211 */ /* 0x000fe200078f28ff */
[----:B------:R-:W-:Y:S01]  /*cef0*/  UIMAD UR7, UR7, UR8, URZ ;  /* 0x00000008070772a4 */ /* 0x000fe2000f8e023f */
[----:B------:R-:W-:Y:S01]  /*cf00*/  LEA.HI R7, R7, R6, RZ, 0x3 ;  /* 0x0000000607077211 */ /* 0x000fe200078f18ff */
[----:B------:R-:W0:Y:S01]  /*cf10*/  LDC.64 R14, c[0x0][0xb40] ;  /* 0x0002d000ff0e7b82 */ /* 0x000e220000000a00 */
[----:B------:R-:W-:Y:S02]  /*cf20*/  SHF.R.S32.HI R9, RZ, 0x5, R9 ;  /* 0x00000005ff097819 */ /* 0x000fe40000011409 */
[----:B------:R-:W-:Y:S01]  /*cf30*/  LOP3.LUT R11, R7, 0xfffffff8, RZ, 0xc0, !PT ;  /* 0xfffffff8070b7812 */ /* 0x000fe200078ec0ff */
[----:B------:R-:W-:Y:S01]  /*cf40*/  IMAD R7, R5, -0x3, R4 ;  /* 0xfffffffd05077824 */ /* 0x000fe200078e0204 */
[----:B------:R-:W-:Y:S01]  /*cf50*/  LEA.HI R4, R13, R13, RZ, 0x1 ;  /* 0x0000000d0d047211 */ /* 0x000fe200078f08ff */
[----:B------:R-:W-:Y:S01]  /*cf60*/  IMAD.U32 R5, RZ, RZ, UR5 ;  /* 0x00000005ff057e24 */ /* 0x000fe2000f8e00ff */
[----:B------:R-:W-:Y:S01]  /*cf70*/  LOP3.LUT R23, R23, 0x7ffffffc, RZ, 0xc0, !PT ;  /* 0x7ffffffc17177812 */ /* 0x000fe200078ec0ff */
[----:B------:R-:W-:Y:S01]  /*cf80*/  IMAD.IADD R2, R6, 0x1, -R11 ;  /* 0x0000000106027824 */ /* 0x000fe200078e0a0b */
[----:B------:R-:W-:Y:S01]  /*cf90*/  LOP3.LUT R4, R4, 0x1ffffffe, RZ, 0xc0, !PT ;  /* 0x1ffffffe04047812 */ /* 0x000fe200078ec0ff */
[----:B------:R-:W2:Y:S01]  /*cfa0*/  LDC.64 R10, c[0x0][0xbd8] ;  /* 0x0002f600ff0a7b82 */ /* 0x000ea20000000a00 */
[----:B------:R-:W-:Y:S01]  /*cfb0*/  IMAD.U32 R5, RZ, RZ, UR6 ;  /* 0x00000006ff057e24 */ /* 0x000fe2000f8e00ff */
[----:B------:R-:W-:Y:S01]  /*cfc0*/  UIMAD UR6, UR36, UR9, UR7 ;  /* 0x00000009240672a4 */ /* 0x000fe2000f8e0207 */
[----:B------:R-:W-:-:S02]  /*cfd0*/  IMAD R2, R9, 0x10, R2 ;  /* 0x0000001009027824 */ /* 0x000fc400078e0202 */
[----:B------:R-:W-:Y:S02]  /*cfe0*/  IMAD.IADD R25, R13, 0x1, -R4 ;  /* 0x000000010d197824 */ /* 0x000fe400078e0a04 */
[----:B------:R-:W-:Y:S01]  /*cff0*/  IMAD R2, R7, 0x40, R2 ;  /* 0x0000004007027824 */ /* 0x000fe200078e0202 */
[----:B------:R-:W4:Y:S01]  /*d000*/  @P0 LDC R9, c[0x0][0xbec] ;  /* 0x0002fb00ff090b82 */ /* 0x000f220000000800 */
[----:B------:R-:W-:Y:S01]  /*d010*/  IMAD.U32 R4, RZ, RZ, UR4 ;  /* 0x00000004ff047e24 */ /* 0x000fe2000f8e00ff */
[----:B------:R-:W-:Y:S01]  /*d020*/  UIMAD.WIDE.U32 UR4, UR36, UR8, URZ ;  /* 0x00000008240472a5 */ /* 0x000fe2000f8e003f */
[--C-:B------:R-:W-:Y:S02]  /*d030*/  IMAD R6, R25, 0x8, R2.reuse ;  /* 0x0000000819067824 */ /* 0x100fe400078e0202 */
[----:B---3--:R-:W-:Y:S01]  /*d040*/  IMAD R21, R21, R16, UR11 ;  /* 0x0000000b15157e24 */ /* 0x008fe2000f8e0210 */
[----:B------:R-:W-:Y:S01]  /*d050*/  UIADD3 UR6, UR5, UR6, URZ ;  /* 0x0000000605067290 */ /* 0x000fe2000fffe03f */
[----:B0-----:R-:W-:Y:S01]  /*d060*/  IMAD R12, R14, UR10, RZ ;  /* 0x0000000a0e0c7c24 */ /* 0x001fe2000f8e02ff */
[----:B------:R-:W0:Y:S01]  /*d070*/  @P0 LDC R13, c[0x0][0xbf0] ;  /* 0x0002fc00ff0d0b82 */ /* 0x000e220000000800 */
[----:B------:R-:W-:Y:S01]  /*d080*/  IMAD.U32 R7, RZ, RZ, UR5 ;  /* 0x00000005ff077e24 */ /* 0x000fe2000f8e00ff */
[----:B------:R-:W-:Y:S01]  /*d090*/  ULDC.64 UR8, c[0x0][0xb28] ;  /* 0x0002ca0000087ab9 */ /* 0x000fe20000000a00 */
[----:B-1----:R-:W-:-:S02]  /*d0a0*/  IMAD R2, R19, 0xc0, R2 ;  /* 0x000000c013027824 */ /* 0x002fc400078e0202 */
[----:B------:R-:W-:Y:S01]  /*d0b0*/  IMAD.U32 R7, RZ, RZ, UR6 ;  /* 0x00000006ff077e24 */ /* 0x000fe2000f8e00ff */
[----:B------:R-:W-:Y:S01]  /*d0c0*/  ULDC.64 UR6, c[0x0][0xb48] ;  /* 0x0002d20000067ab9 */ /* 0x000fe20000000a00 */
[----:B------:R-:W-:Y:S01]  /*d0d0*/  VIADD R16, R2, 0x8 ;  /* 0x0000000802107836 */ /* 0x000fe20000000000 */
[----:B------:R-:W1:Y:S01]  /*d0e0*/  @P0 LDC R27, c[0x0][0xbec] ;  /* 0x0002fb00ff1b0b82 */ /* 0x000e620000000800 */
[C---:B--2---:R-:W-:Y:S02]  /*d0f0*/  IMAD R8, R10.reuse, UR10, RZ ;  /* 0x0000000a0a087c24 */ /* 0x044fe4000f8e02ff */
[----:B------:R-:W-:-:S04]  /*d100*/  IMAD.WIDE.U32 R4, R10, UR12, R4 ;  /* 0x0000000c0a047c25 */ /* 0x000fc8000f8e0004 */
[----:B------:R-:W-:Y:S01]  /*d110*/  IMAD R11, R11, UR12, R8 ;  /* 0x0000000c0b0b7c24 */ /* 0x000fe2000f8e0208 */
[----:B------:R-:W2:Y:S01]  /*d120*/  @P0 LDC R18, c[0x0][0xbf0] ;  /* 0x0002fc00ff120b82 */ /* 0x000ea20000000800 */
[----:B------:R-:W-:Y:S02]  /*d130*/  IMAD R8, R19, 0xc0, R6 ;  /* 0x000000c013087824 */ /* 0x000fe400078e0206 */
[----:B------:R-:W-:Y:S01]  /*d140*/  IMAD.U32 R6, RZ, RZ, UR4 ;  /* 0x00000004ff067e24 */ /* 0x000fe2000f8e00ff */
[----:B------:R-:W-:Y:S01]  /*d150*/  ULDC.64 UR4, c[0x0][0xbe0] ;  /* 0x0002f80000047ab9 */ /* 0x000fe20000000a00 */
[----:B----4-:R-:W-:-:S04]  /*d160*/  @P0 IMAD.HI.U32 R10, R8, R9, RZ ;  /* 0x00000009080a0227 */ /* 0x010fc800078e00ff */
[----:B------:R-:W-:Y:S01]  /*d170*/  IMAD.MOV.U32 R9, RZ, RZ, R8 ;  /* 0x000000ffff097224 */ /* 0x000fe200078e0008 */
[----:B0-----:R-:W-:Y:S01]  /*d180*/  @P0 SHF.R.U32.HI R9, RZ, R13, R10 ;  /* 0x0000000dff090219 */ /* 0x001fe2000001160a */
[----:B------:R-:W-:Y:S01]  /*d190*/  IMAD R13, R15, UR12, R12 ;  /* 0x0000000c0f0d7c24 */ /* 0x000fe2000f8e020c */
[----:B------:R-:W-:Y:S01]  /*d1a0*/  SHF.R.S32.HI R12, RZ, 0x1f, R21 ;  /* 0x0000001fff0c7819 */ /* 0x000fe20000011415 */
[----:B------:R-:W-:-:S04]  /*d1b0*/  IMAD.WIDE.U32 R6, R14, UR12, R6 ;  /* 0x0000000c0e067c25 */ /* 0x000fc8000f8e0006 */
[----:B------:R-:W-:Y:S02]  /*d1c0*/  IMAD.IADD R5, R5, 0x1, R11 ;  /* 0x0000000105057824 */ /* 0x000fe400078e020b */
        /* <DEDUP_REMOVED lines=43> */
[----:B------:R-:W-:Y:S01]  /*d480*/  IMAD R17, R17, UR6, RZ ;  /* 0x0000000611117c24 */ /* 0x000fe2000f8e02ff */
[----:B------:R-:W-:Y:S01]  /*d490*/  LEA.HI.X R9, R4, UR7, R9, 0x2, P0 ;  /* 0x0000000704097c11 */ /* 0x000fe200080f1409 */
[----:B------:R-:W-:Y:S01]  /*d4a0*/  IMAD.IADD R19, R22, 0x1, -R23 ;  /* 0x0000000116137824 */ /* 0x000fe200078e0a17 */
[----:B------:R-:W-:Y:S01]  /*d4b0*/  LEA.HI.X R20, R6, UR9, R5, 0x2, P1 ;  /* 0x0000000906147c11 */ /* 0x000fe200088f1405 */
        /* <DEDUP_REMOVED lines=8> */
[----:B------:R-:W-:Y:S01]  /*d540*/  SHFL.IDX PT, R6, R8, 0x1, 0x1c1f ;  /* 0x003c1f0008067f89 */ /* 0x000fe200000e0000 */
[----:B------:R-:W-:-:S03]  /*d550*/  IMAD.SHL.U32 R19, R19, 0x2, RZ ;  /* 0x0000000213137824 */ /* 0x000fc600078e00ff */
[----:B------:R-:W1:Y:S03]  /*d560*/  SHFL.IDX PT, R7, R9, 0x1, 0x1c1f ;  /* 0x003c1f0009077f89 */ /* 0x000e6600000e0000 */
[----:B------:R-:W-:Y:S01]  /*d570*/  SYNCS.ARRIVE.TRANS64.RED.A1T0 RZ, [UR4], RZ ;  /* 0x000000ffffff79a7 */ /* 0x000fe20008100404 */
[----:B------:R2:W3:Y:S04]  /*d580*/  SHFL.IDX PT, R14, R18, RZ, 0x1c1f ;  /* 0x001c1fff120e7589 */ /* 0x0004e800000e0000 */
[----:B------:R2:W4:Y:S04]  /*d590*/  SHFL.IDX PT, R15, R20, RZ, 0x1c1f ;  /* 0x001c1fff140f7589 */ /* 0x00052800000e0000 */
[----:B0-----:R2:W-:Y:S04]  /*d5a0*/  @!P1 ST.E desc[UR48][R4.64], R3 ;  /* 0x0000000304009985 */ /* 0x0015e8000c101930 */
[----:B-1----:R2:W-:Y:S01]  /*d5b0*/  @!P0 ST.E desc[UR48][R6.64], R0 ;  /* 0x0000000006008985 */ /* 0x0025e2000c101930 */
[----:B------:R-:W-:Y:S05]  /*d5c0*/  @P2 BRA `(.L_x_13033) ;  /* 0x0000000000b82947 */ /* 0x000fea0003800000 */
[----:B------:R-:W-:Y:S01]  /*d5d0*/  ULDC UR4, c[0x0][0xac8] ;  /* 0x0002b20000047ab9 */ /* 0x000fe20000000800 */
[C---:B--2---:R-:W-:Y:S01]  /*d5e0*/  VIADD R0, R19.reuse, 0x8 ;  /* 0x0000000813007836 */ /* 0x044fe20000000000 */
        /* <DEDUP_REMOVED lines=11> */
[----:B---34-:R-:W-:Y:S01]  /*d6a0*/  @!P0 IMAD.WIDE R2, R19, 0x4, R14 ;  /* 0x0000000413028825 */ /* 0x018fe200078e020e */
[----:B------:R-:W-:-:S02]  /*d6b0*/  ISETP.GE.AND P5, PT, R9, UR4, PT ;  /* 0x0000000409007c0c */ /* 0x000fc4000bfa6270 */
[----:B------:R-:W-:Y:S02]  /*d6c0*/  ISETP.GE.AND P6, PT, R11, UR4, PT ;  /* 0x000000040b007c0c */ /* 0x000fe4000bfc6270 */
[----:B------:R0:W-:Y:S01]  /*d6d0*/  @!P0 ST.E.64 desc[UR48][R2.64], R88 ;  /* 0x0000005802008985 */ /* 0x0001e2000c101b30 */
[----:B------:R-:W-:Y:S02]  /*d6e0*/  ISETP.GE.AND P0, PT, R0, UR4, PT ;  /* 0x0000000400007c0c */ /* 0x000fe4000bf06270 */
[----:B------:R-:W-:Y:S02]  /*d6f0*/  @!P1 LEA.HI R4, R4, R4, RZ, 0x1 ;  /* 0x0000000404049211 */ /* 0x000fe400078f08ff */
[----:B------:R-:W-:Y:S02]  /*d700*/  @!P3 LEA.HI R6, R6, R6, RZ, 0x1 ;  /* 0x000000060606b211 */ /* 0x000fe400078f08ff */
[----:B------:R-:W-:Y:S02]  /*d710*/  @!P4 LEA.HI R8, R7, R7, RZ, 0x1 ;  /* 0x000000070708c211 */ /* 0x000fe400078f08ff */
[----:B------:R-:W-:-:S02]  /*d720*/  @!P5 LEA.HI R10, R9, R9, RZ, 0x1 ;  /* 0x00000009090ad211 */ /* 0x000fc400078f08ff */
[----:B------:R-:W-:Y:S02]  /*d730*/  @!P6 LEA.HI R12, R11, R11, RZ, 0x1 ;  /* 0x0000000b0b0ce211 */ /* 0x000fe400078f08ff */
[----:B------:R-:W-:Y:S02]  /*d740*/  @!P3 LOP3.LUT R9, R6, 0xfffffffe, RZ, 0xc0, !PT ;  /* 0xfffffffe0609b812 */ /* 0x000fe400078ec0ff */
[----:B------:R-:W-:Y:S02]  /*d750*/  @!P0 LEA.HI R0, R0, R0, RZ, 0x1 ;  /* 0x0000000000008211 */ /* 0x000fe400078f08ff */
[----:B0-----:R-:W-:Y:S02]  /*d760*/  @!P2 LEA.HI R2, R5, R5, RZ, 0x1 ;  /* 0x000000050502a211 */ /* 0x001fe400078f08ff */
[----:B------:R-:W-:Y:S02]  /*d770*/  @!P0 LOP3.LUT R3, R0, 0xfffffffe, RZ, 0xc0, !PT ;  /* 0xfffffffe00038812 */ /* 0x000fe400078ec0ff */
[----:B------:R-:W-:-:S02]  /*d780*/  @!P1 LOP3.LUT R5, R4, 0xfffffffe, RZ, 0xc0, !PT ;  /* 0xfffffffe04059812 */ /* 0x000fc400078ec0ff */
[----:B------:R-:W-:Y:S01]  /*d790*/  @!P2 LOP3.LUT R7, R2, 0xfffffffe, RZ, 0xc0, !PT ;  /* 0xfffffffe0207a812 */ /* 0x000fe200078ec0ff */
[--C-:B------:R-:W-:Y:S01]  /*d7a0*/  @!P0 IMAD.WIDE R2, R3, 0x4, R14.reuse ;  /* 0x0000000403028825 */ /* 0x100fe200078e020e */
[----:B------:R-:W-:Y:S02]  /*d7b0*/  @!P4 LOP3.LUT R11, R8, 0xfffffffe, RZ, 0xc0, !PT ;  /* 0xfffffffe080bc812 */ /* 0x000fe400078ec0ff */
[----:B------:R-:W-:Y:S01]  /*d7c0*/  @!P5 LOP3.LUT R13, R10, 0xfffffffe, RZ, 0xc0, !PT ;  /* 0xfffffffe0a0dd812 */ /* 0x000fe200078ec0ff */
[--C-:B------:R-:W-:Y:S01]  /*d7d0*/  @!P1 IMAD.WIDE R4, R5, 0x4, R14.reuse ;  /* 0x0000000405049825 */ /* 0x100fe200078e020e */
[----:B------:R-:W-:Y:S01]  /*d7e0*/  @!P6 LOP3.LUT R21, R12, 0xfffffffe, RZ, 0xc0, !PT ;  /* 0xfffffffe0c15e812 */ /* 0x000fe200078ec0ff */
[----:B------:R0:W-:Y:S02]  /*d7f0*/  @!P0 ST.E.64 desc[UR48][R2.64], R92 ;  /* 0x0000005c02008985 */ /* 0x0001e4000c101b30 */
[--C-:B------:R-:W-:Y:S02]  /*d800*/  @!P2 IMAD.WIDE R6, R7, 0x4, R14.reuse ;  /* 0x000000040706a825 */ /* 0x100fe400078e020e */
        /* <DEDUP_REMOVED lines=8> */
[----:B------:R0:W-:Y:S04]  /*d890*/  @!P5 ST.E.64 desc[UR48][R12.64], R112 ;  /* 0x000000700c00d985 */ /* 0x0001e8000c101b30 */
[----:B------:R0:W-:Y:S02]  /*d8a0*/  @!P6 ST.E.64 desc[UR48][R14.64], R116 ;  /* 0x000000740e00e985 */ /* 0x0001e4000c101b30 */
.L_x_13033:
[----:B------:R-:W-:Y:S05]  /*d8b0*/  BSYNC B0 ;  /* 0x0000000000007941 */ /* 0x000fea0003800000 */
.L_x_13032:
        /* <DEDUP_REMOVED lines=18> */
[C---:B01----:R-:W-:Y:S02]  /*d9e0*/  @!P0 IMAD.WIDE R2, R19.reuse, 0x4, R12 ;  /* 0x0000000413028825 */ /* 0x043fe400078e020c */
[----:B------:R-:W-:Y:S02]  /*d9f0*/  @!P1 LEA.HI R0, R0, R0, RZ, 0x1 ;  /* 0x0000000000009211 */ /* 0x000fe400078f08ff */
[----:B------:R-:W-:Y:S01]  /*da00*/  @!P2 LEA.HI R6, R6, R6, RZ, 0x1 ;  /* 0x000000060606a211 */ /* 0x000fe200078f08ff */
[----:B------:R0:W-:Y:S01]  /*da10*/  @!P0 ST.E.64 desc[UR48][R2.64], R90 ;  /* 0x0000005a02008985 */ /* 0x0001e2000c101b30 */
[----:B------:R-:W-:Y:S01]  /*da20*/  @!P1 LOP3.LUT R5, R0, 0xfffffffe, RZ, 0xc0, !PT ;  /* 0xfffffffe00059812 */ /* 0x000fe200078ec0ff */
[----:B------:R-:W-:Y:S01]  /*da30*/  VIADD R19, R19, 0x38 ;  /* 0x0000003813137836 */ /* 0x000fe20000000000 */
[----:B------:R-:W-:-:S02]  /*da40*/  @!P3 LEA.HI R0, R7, R7, RZ, 0x1 ;  /* 0x000000070700b211 */ /* 0x000fc400078f08ff */
[----:B------:R-:W-:Y:S01]  /*da50*/  @!P4 LEA.HI R8, R8, R8, RZ, 0x1 ;  /* 0x000000080808c211 */ /* 0x000fe200078f08ff */
[--C-:B------:R-:W-:Y:S01]  /*da60*/  @!P1 IMAD.WIDE R4, R5, 0x4, R12.reuse ;  /* 0x0000000405049825 */ /* 0x100fe200078e020c */
[----:B------:R-:W-:Y:S02]  /*da70*/  @!P5 LEA.HI R10, R9, R9, RZ, 0x1 ;  /* 0x00000009090ad211 */ /* 0x000fe400078f08ff */
[----:B---3--:R-:W-:Y:S02]  /*da80*/  @!P6 LEA.HI R14, R11, R11, RZ, 0x1 ;  /* 0x0000000b0b0ee211 */ /* 0x008fe400078f08ff */
[----:B------:R-:W-:Y:S01]  /*da90*/  @!P2 LOP3.LUT R7, R6, 0xfffffffe, RZ, 0xc0, !PT ;  /* 0xfffffffe0607a812 */ /* 0x000fe200078ec0ff */
[----:B------:R1:W-:Y:S01]  /*daa0*/  @!P1 ST.E.64 desc[UR48][R4.64], R94 ;  /* 0x0000005e04009985 */ /* 0x0003e2000c101b30 */
[----:B------:R-:W-:Y:S02]  /*dab0*/  @!P3 LOP3.LUT R9, R0, 0xfffffffe, RZ, 0xc0, !PT ;  /* 0xfffffffe0009b812 */ /* 0x000fe400078ec0ff */
[----:B------:R-:W-:Y:S01]  /*dac0*/  @!P4 LOP3.LUT R11, R8, 0xfffffffe, RZ, 0xc0, !PT ;  /* 0xfffffffe080bc812 */ /* 0x000fe200078ec0ff */
[----:B0-----:R-:W-:Y:S01]  /*dad0*/  @!P2 IMAD.WIDE R2, R7, 0x4, R12 ;  /* 0x000000040702a825 */ /* 0x001fe200078e020c */
[----:B----4-:R-:W-:-:S02]  /*dae0*/  @!P5 LOP3.LUT R15, R10, 0xfffffffe, RZ, 0xc0, !PT ;  /* 0xfffffffe0a0fd812 */ /* 0x010fc400078ec0ff */
[----:B------:R-:W-:Y:S01]  /*daf0*/  @!P6 LOP3.LUT R17, R14, 0xfffffffe, RZ, 0xc0, !PT ;  /* 0xfffffffe0e11e812 */ /* 0x000fe200078ec0ff */
[--C-:B------:R-:W-:Y:S01]  /*db00*/  @!P4 IMAD.WIDE R6, R11, 0x4, R12.reuse ;  /* 0x000000040b06c825 */ /* 0x100fe200078e020c */
[----:B------:R0:W-:Y:S01]  /*db10*/  @!P2 ST.E.64 desc[UR48][R2.64], R98 ;  /* 0x000000620200a985 */ /* 0x0001e2000c101b30 */
[----:B------:R-:W-:Y:S02]  /*db20*/  ISETP.GE.AND P0, PT, R19, UR4, PT ;  /* 0x0000000413007c0c */ /* 0x000fe4000bf06270 */
[----:B------:R-:W-:-:S04]  /*db30*/  @!P6 IMAD.WIDE R10, R17, 0x4, R12 ;  /* 0x00000004110ae825 */ /* 0x000fc800078e020c */
[----:B-1----:R-:W-:-:S04]  /*db40*/  @!P3 IMAD.WIDE R4, R9, 0x4, R12 ;  /* 0x000000040904b825 */ /* 0x002fc800078e020c */
        /* <DEDUP_REMOVED lines=11> */
.L_x_13031:
        /* <DEDUP_REMOVED lines=13> */
[----:B------:R-:W-:Y:S01]  /*dcd0*/  USHF.R.S32.HI UR6, URZ, 0x1f, UR36 ;  /* 0x0000001f3f067899 */ /* 0x000fe20008011424 */
[----:B------:R-:W-:Y:S01]  /*dce0*/  IMAD.MOV.U32 R5, RZ, RZ, R0 ;  /* 0x000000ffff057224 */ /* 0x000fe200078e0000 */
[----:B------:R-:W-:Y:S02]  /*dcf0*/  ULDC.64 UR8, c[0x0][0xbd0] ;  /* 0x0002f40000087ab9 */ /* 0x000fe40000000a00 */
[----:B------:R-:W-:Y:S02]  /*dd00*/  UIMAD UR6, UR6, UR8, URZ ;  /* 0x00000008060672a4 */ /* 0x000fe4000f8e023f */
[----:B------:R-:W-:Y:S01]  /*dd10*/  UIMAD.WIDE.U32 UR4, UR36, UR8, URZ ;  /* 0x00000008240472a5 */ /* 0x000fe2000f8e003f */
[----:B------:R-:W1:Y:S01]  /*dd20*/  LDC.64 R10, c[0x0][0xbd8] ;  /* 0x0002f600ff0a7b82 */ /* 0x000e620000000a00 */
[----:B------:R-:W-:-:S04]  /*dd30*/  UIMAD UR6, UR36, UR9, UR6 ;  /* 0x00000009240672a4 */ /* 0x000fc8000f8e0206 */
[----:B------:R-:W-:Y:S02]  /*dd40*/  UIADD3 UR6, UR5, UR6, URZ ;  /* 0x0000000605067290 */ /* 0x000fe4000fffe03f */
[----:B------:R-:W-:Y:S01]  /*dd50*/  IMAD.U32 R3, RZ, RZ, UR5 ;  /* 0x00000005ff037e24 */ /* 0x000fe2000f8e00ff */
[----:B------:R-:W2:Y:S01]  /*dd60*/  @P0 LDC R7, c[0x0][0xbec] ;  /* 0x0002fb00ff070b82 */ /* 0x000ea20000000800 */
[----:B------:R-:W-:Y:S01]  /*dd70*/  IMAD.U32 R2, RZ, RZ, UR4 ;  /* 0x00000004ff027e24 */ /* 0x000fe2000f8e00ff */
[----:B------:R-:W-:Y:S01]  /*dd80*/  ULDC.64 UR4, c[0x0][0xbe0] ;  /* 0x0002f80000047ab9 */ /* 0x000fe20000000a00 */
[----:B------:R-:W-:-:S05]  /*dd90*/  IMAD.U32 R3, RZ, RZ, UR6 ;  /* 0x00000006ff037e24 */ /* 0x000fca000f8e00ff */
[----:B------:R-:W3:Y:S01]  /*dda0*/  @P0 LDC R9, c[0x0][0xbf0] ;  /* 0x0002fc00ff090b82 */ /* 0x000ee20000000800 */
[----:B0-----:R-:W-:-:S07]  /*ddb0*/  USHF.R.S32.HI UR8, URZ, 0x1f, UR7 ;  /* 0x0000001f3f087899 */ /* 0x001fce0008011407 */
[----:B------:R-:W0:Y:S01]  /*ddc0*/  S2UR UR10, SR_CTAID.Y ;  /* 0x00000000000a79c3 */ /* 0x000e220000002600 */
[C---:B-1----:R-:W-:Y:S02]  /*ddd0*/  IMAD R12, R10.reuse, UR8, RZ ;  /* 0x000000080a0c7c24 */ /* 0x042fe4000f8e02ff */
[----:B------:R-:W-:-:S04]  /*dde0*/  IMAD.WIDE.U32 R2, R10, UR7, R2 ;  /* 0x000000070a027c25 */ /* 0x000fc8000f8e0002 */
[----:B------:R-:W-:Y:S01]  /*ddf0*/  IMAD R11, R11, UR7, R12 ;  /* 0x000000070b0b7c24 */ /* 0x000fe2000f8e020c */
[----:B------:R-:W0:Y:S01]  /*de00*/  LDC R8, c[0x0][0xc50] ;  /* 0x00031400ff087b82 */ /* 0x000e220000000800 */
[----:B--2---:R-:W-:-:S04]  /*de10*/  @P0 IMAD.HI.U32 R4, R0, R7, RZ ;  /* 0x0000000700040227 */ /* 0x004fc800078e00ff */
[----:B------:R-:W-:Y:S02]  /*de20*/  IMAD R7, RZ, RZ, -UR36 ;  /* 0x80000024ff077e24 */ /* 0x000fe4000f8e02ff */
[----:B------:R-:W-:Y:S01]  /*de30*/  IMAD.IADD R3, R11, 0x1, R3 ;  /* 0x000000010b037824 */ /* 0x000fe200078e0203 */
[----:B---3--:R-:W-:Y:S01]  /*de40*/  @P0 SHF.R.U32.HI R5, RZ, R9, R4 ;  /* 0x00000009ff050219 */ /* 0x008fe20000011604 */
[----:B0-----:R-:W-:-:S04]  /*de50*/  IMAD R9, R8, R7, UR10 ;  /* 0x0000000a08097e24 */ /* 0x001fc8000f8e0207 */
        /* <DEDUP_REMOVED lines=21> */
.L_x_12950:
        /* <DEDUP_REMOVED lines=18> */
.L_x_13034:
[----:B------:R-:W-:Y:S01]  /*e0d0*/  ULDC UR7, c[0x0][0xc50] ;  /* 0x0003140000077ab9 */ /* 0x000fe20000000800 */
[----:B------:R-:W-:Y:S01]  /*e0e0*/  UMOV UR36, UR6 ;  /* 0x0000000600247c82 */ /* 0x000fe20008000000 */
[----:B------:R-:W-:-:S11]  /*e0f0*/  UISETP.NE.AND UP0, UPT, UR7, 0x1, UPT ;  /* 0x000000010700788c */ /* 0x000fd6000bf05270 */
[----:B------:R-:W-:Y:S01]  /*e100*/  @UP0 ULDC UR4, c[0x0][0xc54] ;  /* 0x0003150000040ab9 */ /* 0x000fe20000000800 */
[----:B------:R-:W-:Y:S01]  /*e110*/  @UP0 ULDC UR8, c[0x0][0xc58] ;  /* 0x0003160000080ab9 */ /* 0x000fe20000000800 */
[----:B------:R-:W-:-:S04]  /*e120*/  UIMAD.WIDE.U32 UR4, UR6, UR4, URZ ;  /* 0x00000004060472a5 */ /* 0x000fc8000f8e003f */
[----:B------:R-:W-:-:S12]  /*e130*/  @UP0 USHF.R.U32.HI UR36, URZ, UR8, UR5 ;  /* 0x000000083f240299 */ /* 0x000fd80008011605 */
.L_x_13035:
        /* <DEDUP_REMOVED lines=45> */
.L_x_13038:
[----:B------:R-:W-:-:S11]  /*e410*/  UISETP.NE.AND UP0, UPT, UR5, 0x1, UPT ;  /* 0x000000010500788c */ /* 0x000fd6000bf05270 */
[----:B------:R-:W-:Y:S02]  /*e420*/  @UP0 ULDC.64 UR14, c[0x0][0x9e8] ;  /* 0x00027a00000e0ab9 */ /* 0x000fe40000000a00 */
[----:B------:R-:W-:-:S04]  /*e430*/  UIMAD.WIDE.U32 UR6, UR8, UR14, URZ ;  /* 0x0000000e080672a5 */ /* 0x000fc8000f8e003f */
[----:B------:R-:W-:-:S12]  /*e440*/  @UP0 USHF.R.U32.HI UR8, URZ, UR15, UR7 ;  /* 0x0000000f3f080299 */ /* 0x000fd80008011607 */
.L_x_13039:
[----:B------:R-:W-:-:S04]  /*e450*/  UIMAD UR8, UR8, UR5, UR5 ;  /* 0x00000005080872a4 */ /* 0x000fc8000f8e0205 */
[----:B------:R-:W-:-:S04]  /*e460*/  UISETP.LT.AND UP0, UPT, UR4, UR8, UPT ;  /* 0x000000080400728c */ /* 0x000fc8000bf01270 */
[----:B------:R-:W-:-:S12]  /*e470*/  USEL UR4, UR4, UR8, UP0 ;  /* 0x0000000804047287 */ /* 0x000fd80008000000 */
.L_x_13037:
        /* <DEDUP_REMOVED lines=26> */
.L_x_13041:
[----:B------:R-:W-:-:S11]  /*e620*/  UISETP.NE.AND UP0, UPT, UR5, 0x1, UPT ;  /* 0x000000010500788c */ /* 0x000fd6000bf05270 */
[----:B------:R-:W-:Y:S02]  /*e630*/  @UP0 ULDC.64 UR10, c[0x0][0x9e8] ;  /* 0x00027a00000a0ab9 */ /* 0x000fe40000000a00 */
[----:B------:R-:W-:-:S04]  /*e640*/  UIMAD.WIDE.U32 UR6, UR4, UR10, URZ ;  /* 0x0000000a040672a5 */ /* 0x000fc8000f8e003f */
[----:B------:R-:W-:-:S12]  /*e650*/  @UP0 USHF.R.U32.HI UR4, URZ, UR11, UR7 ;  /* 0x0000000b3f040299 */ /* 0x000fd80008011607 */
.L_x_13042:
[----:B------:R-:W-:-:S04]  /*e660*/  UIMAD UR4, UR4, UR5, URZ ;  /* 0x00000005040472a4 */ /* 0x000fc8000f8e023f */
[----:B------:R-:W-:-:S04]  /*e670*/  UISETP.LT.AND UP0, UPT, UR8, UR4, UPT ;  /* 0x000000040800728c */ /* 0x000fc8000bf01270 */
[----:B------:R-:W-:-:S12]  /*e680*/  USEL UR8, UR8, UR4, !UP0 ;  /* 0x0000000408087287 */ /* 0x000fd8000c000000 */
.L_x_13040:
        /* <DEDUP_REMOVED lines=46> */
.L_x_13043:
[----:B------:R-:W-:Y:S01]  /*e970*/  UIMAD UR41, UR42, UR46, UR43 ;  /* 0x0000002e2a2972a4 */ /* 0x000fe2000f8e022b */
[----:B------:R-:W-:Y:S02]  /*e980*/  IMAD.U32 R26, RZ, RZ, UR12 ;  /* 0x0000000cff1a7e24 */ /* 0x000fe4000f8e00ff */
[----:B------:R-:W-:Y:S02]  /*e990*/  IMAD.MOV.U32 R0, RZ, RZ, RZ ;  /* 0x000000ffff007224 */ /* 0x000fe400078e00ff */
[----:B------:R-:W-:Y:S02]  /*e9a0*/  IMAD.MOV.U32 R4, RZ, RZ, 0x1 ;  /* 0x00000001ff047424 */ /* 0x000fe400078e00ff */
[----:B------:R-:W-:-:S05]  /*e9b0*/  IMAD.U32 R3, RZ, RZ, UR41 ;  /* 0x00000029ff037e24 */ /* 0x000fca000f8e00ff */
[----:B------:R-:W-:Y:S01]  /*e9c0*/  VIADDMNMX R26, R3, UR46, R26, PT ;  /* 0x0000002e031a7c46 */ /* 0x000fe2000b80011a */
[----:B------:R-:W-:-:S03]  /*e9d0*/  IMAD.MOV.U32 R3, RZ, RZ, 0x1 ;  /* 0x00000001ff037424 */ /* 0x000fc600078e00ff */
        /* <DEDUP_REMOVED lines=25> */
.L_x_13044:
        /* <DEDUP_REMOVED lines=20> */
.L_x_13046:
        /* <DEDUP_REMOVED lines=15> */
.L_x_13045:
[----:B------:R-:W0:Y:S01]  /*eda0*/  LDC.64 R4, c[0x0][0x9f8] ;  /* 0x00027e00ff047b82 */ /* 0x000e220000000a00 */
[----:B------:R-:W-:Y:S01]  /*edb0*/  IMAD.MOV.U32 R25, RZ, RZ, R27 ;  /* 0x000000ffff197224 */ /* 0x000fe200078e001b */
        /* <DEDUP_REMOVED lines=16> */
.L_x_13115:
        /* <DEDUP_REMOVED lines=8> */
.L_x_13118:
        /* <DEDUP_REMOVED lines=23> */
.L_x_13050:
[----:B------:R-:W2:Y:S01]  /*f0b0*/  SYNCS.PHASECHK.TRANS64.TRYWAIT P0, [UR38+0x16840], R0 ;  /* 0x01684000ff0075a7 */ /* 0x000ea20008000166 */
[----:B------:R-:W-:Y:S01]  /*f0c0*/  ISETP.NE.AND P1, PT, R19, RZ, PT ;  /* 0x000000ff1300720c */ /* 0x000fe20003f25270 */
[----:B--2---:R-:W-:-:S12]  /*f0d0*/  @!P0 BRA `(.L_x_13051) ;  /* 0x0000002c00108947 */ /* 0x004fd80003800000 */
.L_x_13119:
[----:B------:R-:W-:Y:S05]  /*f0e0*/  @P1 BRA `(.L_x_13052) ;  /* 0x0000000000141947 */ /* 0x000fea0003800000 */
[----:B------:R-:W-:Y:S01]  /*f0f0*/  LOP3.LUT P0, RZ, R2, 0x1f, RZ, 0xc0, !PT ;  /* 0x0000001f02ff7812 */ /* 0x000fe2000780c0ff */
[----:B--2---:R-:W-:-:S04]  /*f100*/  IMAD.MOV.U32 R0, RZ, RZ, 0x4000 ;  /* 0x00004000ff007424 */ /* 0x004fc800078e00ff */
[----:B------:R3:W-:Y:S08]  /*f110*/  SYNCS.ARRIVE.TRANS64 RZ, [UR38+0x16830], R0 ;  /* 0x01683000ffff79a7 */ /* 0x0007f00008000026 */
[----:B---3--:R-:W-:Y:S05]  /*f120*/  @!P0 BRA `(.L_x_13052) ;  /* 0x0000000000048947 */ /* 0x008fea0003800000 */
[----:B------:R-:W-:Y:S01]  /*f130*/  BPT.TRAP 0x1 ;  /* 0x000000040000795c */ /* 0x000fe20000300000 */
.L_x_13052:
        /* <DEDUP_REMOVED lines=11> */
[----:B------:R-:W-:Y:S01]  /*f1f0*/  USHF.L.U32 UR11, UR11, 0x7, URZ ;  /* 0x000000070b0b7899 */ /* 0x000fe2000800063f */
[----:B------:R-:W-:Y:S01]  /*f200*/  UMOV UR10, URZ ;  /* 0x0000003f000a7c82 */ /* 0x000fe20008000000 */
[----:B------:R-:W-:Y:S02]  /*f210*/  UMOV UR12, UR36 ;  /* 0x00000024000c7c82 */ /* 0x000fe40008000000 */
[----:B------:R-:W-:-:S05]  /*f220*/  @P0 LOP3.LUT R18, R18, 0x2, RZ, 0xfc, !PT ;  /* 0x0000000212120812 */ /* 0x000fca00078efcff */
[----:B------:R3:W-:Y:S02]  /*f230*/  UTMALDG.4D [UR8], [UR4], desc[UR6] ;  /* 0x00000608040075b4 */ /* 0x0007e40008019000 */
[----:B---3--:R-:W-:Y:S01]  /*f240*/  NOP ;  /* 0x0000000000007918 */ /* 0x008fe20000000000 */
.L_x_13048:
        /* <DEDUP_REMOVED lines=29> */
.L_x_13053:
[----:B--2---:R-:W2:Y:S01]  /*f420*/  LDC R3, c[0x0][0x448] ;  /* 0x00011200ff037b82 */ /* 0x004ea20000000800 */
[----:B-1----:R-:W-:Y:S01]  /*f430*/  IMAD.SHL.U32 R5, R2, 0x10, RZ ;  /* 0x0000001002057824 */ /* 0x002fe200078e00ff */
[----:B------:R-:W-:Y:S01]  /*f440*/  SHF.R.U32.HI R0, RZ, 0x3, R19 ;  /* 0x00000003ff007819 */ /* 0x000fe20000011613 */
[----:B------:R-:W-:Y:S01]  /*f450*/  UMOV UR4, UR50 ;  /* 0x0000003200047c82 */ /* 0x000fe20008000000 */
[----:B------:R-:W-:Y:S01]  /*f460*/  UMOV UR5, UR47 ;  /* 0x0000002f00057c82 */ /* 0x000fe20008000000 */
[----:B------:R-:W-:Y:S01]  /*f470*/  ULDC.64 UR6, c[0x0][0x2c8] ;  /* 0x0000b20000067ab9 */ /* 0x000fe20000000a00 */
[----:B------:R-:W-:Y:S02]  /*f480*/  LOP3.LUT R5, R0, 0x70, R5, 0xf8, !PT ;  /* 0x0000007000057812 */ /* 0x000fe400078ef805 */
[----:B------:R-:W1:Y:S03]  /*f490*/  LDC.64 R6, c[0x0][0x2e0] ;  /* 0x0000b800ff067b82 */ /* 0x000e660000000a00 */
[----:B------:R-:W-:-:S04]  /*f4a0*/  VIADD R10, R5, UR40 ;  /* 0x00000028050a7c36 */ /* 0x000fc80008000000 */
[----:B------:R-:W-:Y:S01]  /*f4b0*/  IMAD.MOV.U32 R11, RZ, RZ, R10 ;  /* 0x000000ffff0b7224 */ /* 0x000fe200078e000a */
[----:B--2---:R-:W-:-:S13]  /*f4c0*/  ISETP.NE.AND P0, PT, R3, 0x1, PT ;  /* 0x000000010300780c */ /* 0x004fda0003f05270 */
[----:B------:R-:W2:Y:S08]  /*f4d0*/  @P0 LDC R9, c[0x0][0x44c] ;  /* 0x00011300ff090b82 */ /* 0x000eb00000000800 */
[----:B------:R-:W3:Y:S08]  /*f4e0*/  @P0 LDC R13, c[0x0][0x450] ;  /* 0x00011400ff0d0b82 */ /* 0x000ef00000000800 */
[----:B------:R-:W4:Y:S08]  /*f4f0*/  @P0 LDC R15, c[0x0][0x44c] ;  /* 0x00011300ff0f0b82 */ /* 0x000f300000000800 */
[----:B------:R-:W5:Y:S01]  /*f500*/  @P0 LDC R21, c[0x0][0x450] ;  /* 0x00011400ff150b82 */ /* 0x000f620000000800 */
[----:B--2---:R-:W-:-:S05]  /*f510*/  @P0 IMAD.HI.U32 R4, R10, R9, RZ ;  /* 0x000000090a040227 */ /* 0x004fca00078e00ff */
[----:B---3--:R-:W-:Y:S01]  /*f520*/  @P0 SHF.R.U32.HI R11, RZ, R13, R4 ;  /* 0x0000000dff0b0219 */ /* 0x008fe20000011604 */
[----:B------:R-:W-:-:S04]  /*f530*/  VIADD R4, R10, 0x80 ;  /* 0x000000800a047836 */ /* 0x000fc80000000000 */
[----:B------:R-:W-:Y:S02]  /*f540*/  IMAD.MOV.U32 R5, RZ, RZ, R4 ;  /* 0x000000ffff057224 */ /* 0x000fe400078e0004 */
[----:B----4-:R-:W-:-:S05]  /*f550*/  @P0 IMAD.HI.U32 R8, R4, R15, RZ ;  /* 0x0000000f04080227 */ /* 0x010fca00078e00ff */
[----:B-----5:R-:W-:Y:S01]  /*f560*/  @P0 SHF.R.U32.HI R5, RZ, R21, R8 ;  /* 0x00000015ff050219 */ /* 0x020fe20000011608 */
[-C--:B-1----:R-:W-:Y:S02]  /*f570*/  IMAD R8, R17, R6.reuse, RZ ;  /* 0x0000000611087224 */ /* 0x082fe400078e02ff */
[----:B------:R-:W-:Y:S02]  /*f580*/  IMAD.SHL.U32 R17, R2, 0x8, RZ ;  /* 0x0000000802117824 */ /* 0x000fe400078e00ff */
[C---:B------:R-:W-:Y:S01]  /*f590*/  IMAD R9, R27.reuse, R7, R8 ;  /* 0x000000071b097224 */ /* 0x040fe200078e0208 */
[----:B------:R-:W-:Y:S01]  /*f5a0*/  SHF.R.S32.HI R8, RZ, 0x1f, R11 ;  /* 0x0000001fff087819 */ /* 0x000fe2000001140b */
[----:B------:R-:W-:Y:S01]  /*f5b0*/  IMAD.WIDE.U32 R6, R27, R6, UR4 ;  /* 0x000000041b067e25 */ /* 0x000fe2000f8e0006 */
[----:B------:R-:W-:-:S03]  /*f5c0*/  ULDC.64 UR4, c[0x0][0x2d0] ;  /* 0x0000b40000047ab9 */ /* 0x000fc60000000a00 */
[----:B------:R-:W-:Y:S02]  /*f5d0*/  IMAD R8, R8, UR4, RZ ;  /* 0x0000000408087c24 */ /* 0x000fe4000f8e02ff */
[----:B------:R-:W-:Y:S02]  /*f5e0*/  IMAD.IADD R7, R7, 0x1, R9 ;  /* 0x0000000107077824 */ /* 0x000fe400078e0209 */
[C---:B------:R-:W-:Y:S02]  /*f5f0*/  IMAD R13, R11.reuse, UR5, R8 ;  /* 0x000000050b0d7c24 */ /* 0x040fe4000f8e0208 */
[----:B------:R-:W-:-:S04]  /*f600*/  IMAD.WIDE.U32 R8, R11, UR4, R6 ;  /* 0x000000040b087c25 */ /* 0x000fc8000f8e0006 */
[----:B------:R-:W-:Y:S02]  /*f610*/  IMAD.MOV R11, RZ, RZ, -R11 ;  /* 0x000000ffff0b7224 */ /* 0x000fe400078e0a0b */
[----:B------:R-:W-:Y:S02]  /*f620*/  IMAD.IADD R9, R9, 0x1, R13 ;  /* 0x0000000109097824 */ /* 0x000fe400078e020d */
[----:B------:R-:W-:Y:S01]  /*f630*/  IMAD R13, R3, R11, R10 ;  /* 0x0000000b030d7224 */ /* 0x000fe200078e020a */
[--C-:B------:R-:W-:Y:S01]  /*f640*/  SHF.R.S32.HI R10, RZ, 0x1f, R5.reuse ;  /* 0x0000001fff0a7819 */ /* 0x100fe20000011405 */
[----:B------:R-:W-:Y:S02]  /*f650*/  IMAD.MOV R11, RZ, RZ, -R5 ;  /* 0x000000ffff0b7224 */ /* 0x000fe400078e0a05 */
[----:B------:R-:W-:-:S04]  /*f660*/  IMAD.WIDE.U32 R6, R5, UR4, R6 ;  /* 0x0000000405067c25 */ /* 0x000fc8000f8e0006 */
[----:B------:R-:W-:Y:S01]  /*f670*/  IMAD R11, R3, R11, R4 ;  /* 0x0000000b030b7224 */ /* 0x000fe200078e0204 */
[----:B------:R-:W-:Y:S01]  /*f680*/  SHF.R.S32.HI R4, RZ, 0x1f, R13 ;  /* 0x0000001fff047819 */ /* 0x000fe2000001140d */
[----:B------:R-:W-:Y:S02]  /*f690*/  IMAD R10, R10, UR4, RZ ;  /* 0x000000040a0a7c24 */ /* 0x000fe4000f8e02ff */
[----:B------:R-:W-:-:S04]  /*f6a0*/  IMAD.WIDE.U32 R8, R13, UR6, R8 ;  /* 0x000000060d087c25 */ /* 0x000fc8000f8e0008 */
[----:B------:R-:W-:Y:S02]  /*f6b0*/  IMAD R4, R4, UR6, RZ ;  /* 0x0000000604047c24 */ /* 0x000fe4000f8e02ff */
[----:B------:R-:W-:Y:S01]  /*f6c0*/  IMAD R15, R5, UR5, R10 ;  /* 0x00000005050f7c24 */ /* 0x000fe2000f8e020a */
[----:B------:R-:W-:Y:S01]  /*f6d0*/  ULDC.64 UR4, c[0x0][0x280] ;  /* 0x0000a00000047ab9 */ /* 0x000fe20000000a00 */
[----:B------:R-:W-:Y:S01]  /*f6e0*/  IMAD R5, R13, UR7, R4 ;  /* 0x000000070d057c24 */ /* 0x000fe2000f8e0204 */
[----:B------:R-:W-:Y:S01]  /*f6f0*/  SHF.R.S32.HI R4, RZ, 0x1f, R11 ;  /* 0x0000001fff047819 */ /* 0x000fe2000001140b */
[----:B------:R-:W-:Y:S02]  /*f700*/  IMAD.IADD R7, R7, 0x1, R15 ;  /* 0x0000000107077824 */ /* 0x000fe400078e020f */
[----:B------:R-:W-:Y:S01]  /*f710*/  IMAD.IADD R5, R9, 0x1, R5 ;  /* 0x0000000109057824 */ /* 0x000fe200078e0205 */
[----:B------:R-:W-:Y:S01]  /*f720*/  LEA R9, P0, R8, UR4, 0x1 ;  /* 0x0000000408097c11 */ /* 0x000fe2000f8008ff */
[----:B------:R-:W-:-:S02]  /*f730*/  IMAD R4, R4, UR6, RZ ;  /* 0x0000000604047c24 */ /* 0x000fc4000f8e02ff */
[----:B------:R-:W-:Y:S01]  /*f740*/  IMAD.WIDE.U32 R6, R11, UR6, R6 ;  /* 0x000000060b067c25 */ /* 0x000fe2000f8e0006 */
[----:B------:R-:W-:-:S03]  /*f750*/  LEA.HI.X R8, R8, UR5, R5, 0x1, P0 ;  /* 0x0000000508087c11 */ /* 0x000fc600080f0c05 */
[----:B------:R-:W-:Y:S02]  /*f760*/  IMAD R13, R11, UR7, R4 ;  /* 0x000000070b0d7c24 */ /* 0x000fe4000f8e0204 */
[----:B------:R-:W-:Y:S02]  /*f770*/  IMAD.SHL.U32 R10, R19, 0x8, RZ ;  /* 0x00000008130a7824 */ /* 0x000fe400078e00ff */
[----:B------:R-:W-:Y:S01]  /*f780*/  IMAD.IADD R5, R7, 0x1, R13 ;  /* 0x0000000107057824 */ /* 0x000fe200078e020d */
[----:B------:R-:W-:Y:S01]  /*f790*/  LEA R7, P0, R6, UR4, 0x1 ;  /* 0x0000000406077c11 */ /* 0x000fe2000f8008ff */
[----:B------:R-:W-:-:S03]  /*f7a0*/  ULDC UR4, c[0x0][0x2b8] ;  /* 0x0000ae0000047ab9 */ /* 0x000fc60000000800 */
[----:B------:R-:W-:Y:S02]  /*f7b0*/  LEA.HI.X R6, R6, UR5, R5, 0x1, P0 ;  /* 0x0000000506067c11 */ /* 0x000fe400080f0c05 */
[C---:B------:R-:W-:Y:S02]  /*f7c0*/  LOP3.LUT R5, R17.reuse, 0x1f8, RZ, 0xc0, !PT ;  /* 0x000001f811057812 */ /* 0x040fe400078ec0ff */
[----:B------:R-:W-:Y:S02]  /*f7d0*/  LOP3.LUT R17, R17, 0x38, RZ, 0xc0, !PT ;  /* 0x0000003811117812 */ /* 0x000fe400078ec0ff */
[----:B------:R-:W-:Y:S02]  /*f7e0*/  LOP3.LUT R5, R5, 0x38, R2, 0x78, !PT ;  /* 0x0000003805057812 */ /* 0x000fe400078e7802 */
[----:B------:R-:W-:Y:S01]  /*f7f0*/  ISETP.GE.AND P0, PT, R17, UR4, PT ;  /* 0x0000000411007c0c */ /* 0x000fe2000bf06270 */
[----:B------:R-:W-:Y:S01]  /*f800*/  UMOV UR4, 0xffffffff ;  /* 0xffffffff00047882 */ /* 0x000fe20000000000 */
[----:B------:R-:W-:-:S02]  /*f810*/  LOP3.LUT R10, R5, 0x200, R10, 0xf8, !PT ;  /* 0x00000200050a7812 */ /* 0x000fc400078ef80a */
[----:B------:R-:W-:Y:S09]  /*f820*/  BRA.DIV UR4, `(.L_x_13054) ;  /* 0x0000002604547947 */ /* 0x000ff2000b800000 */
[----:B------:R-:W1:Y:S01]  /*f830*/  SHFL.IDX PT, R14, R9, RZ, 0x181f ;  /* 0x00181fff090e7589 */ /* 0x000e6200000e0000 */
[----:B------:R-:W-:Y:S01]  /*f840*/  ULDC UR4, c[0x0][0x288] ;  /* 0x0000a20000047ab9 */ /* 0x000fe20000000800 */
[----:B------:R-:W-:Y:S02]  /*f850*/  VIADD R0, R0, UR40 ;  /* 0x0000002800007c36 */ /* 0x000fe40008000000 */
[----:B------:R-:W2:Y:S01]  /*f860*/  SHFL.IDX PT, R4, R8, RZ, 0x181f ;  /* 0x00181fff08047589 */ /* 0x000ea200000e0000 */
[----:B------:R-:W-:Y:S02]  /*f870*/  IMAD R3, R3, UR4, RZ ;  /* 0x0000000403037c24 */ /* 0x000fe4000f8e02ff */
[C---:B------:R-:W-:Y:S01]  /*f880*/  VIADD R12, R0.reuse, 0x10 ;  /* 0x00000010000c7836 */ /* 0x040fe20000000000 */
[----:B------:R-:W-:Y:S02]  /*f890*/  SHFL.IDX PT, R27, R8, 0x1, 0x181f ;  /* 0x00381f00081b7f89 */ /* 0x000fe400000e0000 */
[----:B------:R-:W-:-:S02]  /*f8a0*/  ISETP.GE.AND P1, PT, R0, R3, PT ;  /* 0x000000030000720c */ /* 0x000fc40003f26270 */
[----:B------:R-:W-:Y:S04]  /*f8b0*/  SHFL.IDX PT, R28, R9, 0x2, 0x181f ;  /* 0x00581f00091c7f89 */ /* 0x000fe800000e0000 */
[----:B------:R-:W-:Y:S07]  /*f8c0*/  SHFL.IDX PT, R20, R8, 0x2, 0x181f ;  /* 0x00581f0008147f89 */ /* 0x000fee00000e0000 */
[----:B------:R-:W-:-:S02]  /*f8d0*/  @!P1 LEA R21, R10, UR38, 0x1 ;  /* 0x000000260a159c11 */ /* 0x000fc4000f8e08ff */
[----:B-1----:R-:W-:-:S05]  /*f8e0*/  @!P1 LEA R14, P2, R17, R14, 0x1 ;  /* 0x0000000e110e9211 */ /* 0x002fca00078408ff */
[----:B--2---:R-:W-:Y:S02]  /*f8f0*/  @!P1 IMAD.X R5, RZ, RZ, R4, P2 ;  /* 0x000000ffff059224 */ /* 0x004fe400010e0604 */
[----:B------:R-:W-:Y:S02]  /*f900*/  @!P1 IMAD.MOV.U32 R4, RZ, RZ, R14 ;  /* 0x000000ffff049224 */ /* 0x000fe400078e000e */
[----:B------:R-:W1:Y:S04]  /*f910*/  SHFL.IDX PT, R14, R9, 0x1, 0x181f ;  /* 0x00381f00090e7f89 */ /* 0x000e6800000e0000 */
[----:B------:R2:W-:Y:S01]  /*f920*/  @!P1 LDGSTS.E.BYPASS.LTC128B.128 [R21+0x8400], desc[UR48][R4.64], !P0 ;  /* 0x0840000004159fae */ /* 0x0005e2000c101d70 */
[----:B------:R-:W-:Y:S01]  /*f930*/  ISETP.GE.AND P1, PT, R12, R3, PT ;  /* 0x000000030c00720c */ /* 0x000fe20003f26270 */
[----:B------:R-:W-:-:S05]  /*f940*/  VIADD R12, R0, 0x20 ;  /* 0x00000020000c7836 */ /* 0x000fca0000000000 */
[----:B------:R-:W-:Y:S01]  /*f950*/  ISETP.GE.AND P2, PT, R12, R3, PT ;  /* 0x000000030c00720c */ /* 0x000fe20003f46270 */
[----:B------:R-:W-:Y:S01]  /*f960*/  VIADD R12, R0, 0x30 ;  /* 0x00000030000c7836 */ /* 0x000fe20000000000 */
[----:B--2---:R-:W-:Y:S05]  /*f970*/  SHFL.IDX PT, R21, R8, 0x3, 0x181f ;  /* 0x00781f0008157f89 */ /* 0x004fea00000e0000 */
[----:B-1----:R-:W-:Y:S02]  /*f980*/  @!P1 LEA R4, P3, R17, R14, 0x1 ;  /* 0x0000000e11049211 */ /* 0x002fe400078608ff */
[----:B------:R-:W1:Y:S04]  /*f990*/  SHFL.IDX PT, R14, R9, 0x3, 0x181f ;  /* 0x00781f00090e7f89 */ /* 0x000e6800000e0000 */
[C---:B------:R-:W-:Y:S01]  /*f9a0*/  @!P2 LEA R29, R10.reuse, UR38, 0x1 ;  /* 0x000000260a1dac11 */ /* 0x040fe2000f8e08ff */
[----:B------:R-:W-:Y:S01]  /*f9b0*/  @!P1 IMAD.X R5, RZ, RZ, R27, P3 ;  /* 0x000000ffff059224 */ /* 0x000fe200018e061b */
[----:B------:R-:W-:-:S05]  /*f9c0*/  @!P1 LEA R27, R10, UR38, 0x1 ;  /* 0x000000260a1b9c11 */ /* 0x000fca000f8e08ff */
[----:B------:R2:W-:Y:S02]  /*f9d0*/  @!P1 LDGSTS.E.BYPASS.LTC128B.128 [R27+0x8c00], desc[UR48][R4.64], !P0 ;  /* 0x08c00000041b9fae */ /* 0x0005e4000c101d70 */
[----:B--2---:R-:W-:Y:S02]  /*f9e0*/  @!P2 LEA R4, P1, R17, R28, 0x1 ;  /* 0x0000001c1104a211 */ /* 0x004fe400078208ff */
[----:B------:R-:W2:Y:S03]  /*f9f0*/  SHFL.IDX PT, R28, R9, 0x4, 0x181f ;  /* 0x00981f00091c7f89 */ /* 0x000ea600000e0000 */
[----:B------:R-:W-:Y:S01]  /*fa00*/  @!P2 IMAD.X R5, RZ, RZ, R20, P1 ;  /* 0x000000ffff05a224 */ /* 0x000fe200008e0614 */
[----:B------:R-:W-:Y:S01]  /*fa10*/  ISETP.GE.AND P1, PT, R12, R3, PT ;  /* 0x000000030c00720c */ /* 0x000fe20003f26270 */
[----:B------:R-:W3:Y:S01]  /*fa20*/  SHFL.IDX PT, R20, R8, 0x4, 0x181f ;  /* 0x00981f0008147f89 */ /* 0x000ee200000e0000 */
[----:B------:R-:W-:-:S03]  /*fa30*/  VIADD R12, R0, 0x40 ;  /* 0x00000040000c7836 */ /* 0x000fc60000000000 */
[----:B------:R1:W-:Y:S02]  /*fa40*/  @!P2 LDGSTS.E.BYPASS.LTC128B.128 [R29+0x9400], desc[UR48][R4.64], !P0 ;  /* 0x09400000041dafae */ /* 0x0003e4000c101d70 */
[----:B------:R-:W-:Y:S01]  /*fa50*/  ISETP.GE.AND P2, PT, R12, R3, PT ;  /* 0x000000030c00720c */ /* 0x000fe20003f46270 */
[----:B------:R-:W-:-:S05]  /*fa60*/  VIADD R12, R0, 0x50 ;  /* 0x00000050000c7836 */ /* 0x000fca0000000000 */
[C---:B------:R-:W-:Y:S02]  /*fa70*/  @!P1 LEA R27, R10.reuse, UR38, 0x1 ;  /* 0x000000260a1b9c11 */ /* 0x040fe4000f8e08ff */
[C---:B-1----:R-:W-:Y:S02]  /*fa80*/  @!P1 LEA R4, P3, R17.reuse, R14, 0x1 ;  /* 0x0000000e11049211 */ /* 0x042fe400078608ff */
[----:B------:R-:W1:Y:S03]  /*fa90*/  SHFL.IDX PT, R14, R9, 0x5, 0x181f ;  /* 0x00b81f00090e7f89 */ /* 0x000e6600000e0000 */
[----:B------:R-:W-:Y:S01]  /*faa0*/  @!P2 LEA R29, R10, UR38, 0x1 ;  /* 0x000000260a1dac11 */ /* 0x000fe2000f8e08ff */
[----:B------:R-:W-:Y:S02]  /*fab0*/  @!P1 IMAD.X R5, RZ, RZ, R21, P3 ;  /* 0x000000ffff059224 */ /* 0x000fe400018e0615 */
[----:B------:R-:W4:Y:S04]  /*fac0*/  SHFL.IDX PT, R21, R8, 0x5, 0x181f ;  /* 0x00b81f0008157f89 */ /* 0x000f2800000e0000 */
[----:B------:R2:W-:Y:S02]  /*fad0*/  @!P1 LDGSTS.E.BYPASS.LTC128B.128 [R27+0x9c00], desc[UR48][R4.64], !P0 ;  /* 0x09c00000041b9fae */ /* 0x0005e4000c101d70 */
[----:B--2---:R-:W-:-:S02]  /*fae0*/  @!P2 LEA R4, P1, R17, R28, 0x1 ;  /* 0x0000001c1104a211 */ /* 0x004fc400078208ff */
[----:B------:R-:W2:Y:S03]  /*faf0*/  SHFL.IDX PT, R28, R9, 0x6, 0x181f ;  /* 0x00d81f00091c7f89 */ /* 0x000ea600000e0000 */
[----:B---3--:R-:W-:Y:S01]  /*fb00*/  @!P2 IMAD.X R5, RZ, RZ, R20, P1 ;  /* 0x000000ffff05a224 */ /* 0x008fe200008e0614 */
[----:B------:R-:W-:Y:S01]  /*fb10*/  ISETP.GE.AND P1, PT, R12, R3, PT ;  /* 0x000000030c00720c */ /* 0x000fe20003f26270 */
[----:B------:R-:W3:Y:S01]  /*fb20*/  SHFL.IDX PT, R20, R8, 0x6, 0x181f ;  /* 0x00d81f0008147f89 */ /* 0x000ee200000e0000 */
[----:B------:R-:W-:-:S03]  /*fb30*/  VIADD R12, R0, 0x60 ;  /* 0x00000060000c7836 */ /* 0x000fc60000000000 */
[----:B------:R1:W-:Y:S02]  /*fb40*/  @!P2 LDGSTS.E.BYPASS.LTC128B.128 [R29+0xa400], desc[UR48][R4.64], !P0 ;  /* 0x0a400000041dafae */ /* 0x0003e4000c101d70 */
[----:B------:R-:W-:Y:S01]  /*fb50*/  ISETP.GE.AND P2, PT, R12, R3, PT ;  /* 0x000000030c00720c */ /* 0x000fe20003f46270 */
[----:B------:R-:W-:Y:S01]  /*fb60*/  VIADD R12, R0, 0x70 ;  /* 0x00000070000c7836 */ /* 0x000fe20000000000 */
[----:B------:R-:W-:Y:S04]  /*fb70*/  SHFL.IDX PT, R8, R8, 0x7, 0x181f ;  /* 0x00f81f0008087f89 */ /* 0x000fe800000e0000 */
[C---:B-1----:R-:W-:Y:S02]  /*fb80*/  @!P1 LEA R4, P3, R17.reuse, R14, 0x1 ;  /* 0x0000000e11049211 */ /* 0x042fe400078608ff */
[----:B------:R-:W1:Y:S05]  /*fb90*/  SHFL.IDX PT, R14, R9, 0x7, 0x181f ;  /* 0x00f81f00090e7f89 */ /* 0x000e6a00000e0000 */
[C---:B------:R-:W-:Y:S01]  /*fba0*/  @!P2 LEA R27, R10.reuse, UR38, 0x1 ;  /* 0x000000260a1bac11 */ /* 0x040fe2000f8e08ff */
[----:B----4-:R-:W-:Y:S01]  /*fbb0*/  @!P1 IMAD.X R5, RZ, RZ, R21, P3 ;  /* 0x000000ffff059224 */ /* 0x010fe200018e0615 */
[----:B------:R-:W-:Y:S01]  /*fbc0*/  @!P1 LEA R21, R10, UR38, 0x1 ;  /* 0x000000260a159c11 */ /* 0x000fe2000f8e08ff */
[----:B------:R-:W-:Y:S04]  /*fbd0*/  SHFL.IDX PT, R9, R6, 0x1, 0x181f ;  /* 0x00381f0006097f89 */ /* 0x000fe800000e0000 */
[----:B------:R2:W-:Y:S02]  /*fbe0*/  @!P1 LDGSTS.E.BYPASS.LTC128B.128 [R21+0xac00], desc[UR48][R4.64], !P0 ;  /* 0x0ac0000004159fae */ /* 0x0005e4000c101d70 */
[----:B--2---:R-:W-:-:S02]  /*fbf0*/  @!P2 LEA R4, P1, R17, R28, 0x1 ;  /* 0x0000001c1104a211 */ /* 0x004fc400078208ff */
[----:B------:R-:W2:Y:S03]  /*fc00*/  SHFL.IDX PT, R28, R7, RZ, 0x181f ;  /* 0x00181fff071c7589 */ /* 0x000ea600000e0000 */
[----:B---3--:R-:W-:Y:S01]  /*fc10*/  @!P2 IMAD.X R5, RZ, RZ, R20, P1 ;  /* 0x000000ffff05a224 */ /* 0x008fe200008e0614 */
[----:B------:R-:W-:Y:S01]  /*fc20*/  ISETP.GE.AND P1, PT, R12, R3, PT ;  /* 0x000000030c00720c */ /* 0x000fe20003f26270 */
[----:B------:R-:W3:Y:S01]  /*fc30*/  SHFL.IDX PT, R20, R6, RZ, 0x181f ;  /* 0x00181fff06147589 */ /* 0x000ee200000e0000 */
[----:B------:R-:W-:-:S03]  /*fc40*/  VIADD R12, R0, 0x80 ;  /* 0x00000080000c7836 */ /* 0x000fc60000000000 */
[----:B------:R1:W-:Y:S02]  /*fc50*/  @!P2 LDGSTS.E.BYPASS.LTC128B.128 [R27+0xb400], desc[UR48][R4.64], !P0 ;  /* 0x0b400000041bafae */ /* 0x0003e4000c101d70 */
[----:B------:R-:W-:Y:S01]  /*fc60*/  ISETP.GE.AND P2, PT, R12, R3, PT ;  /* 0x000000030c00720c */ /* 0x000fe20003f46270 */
[----:B------:R-:W-:-:S05]  /*fc70*/  VIADD R12, R0, 0xa0 ;  /* 0x000000a0000c7836 */ /* 0x000fca0000000000 */
[C---:B------:R-:W-:Y:S02]  /*fc80*/  @!P1 LEA R21, R10.reuse, UR38, 0x1 ;  /* 0x000000260a159c11 */ /* 0x040fe4000f8e08ff */
[----:B-1----:R-:W-:Y:S02]  /*fc90*/  @!P1 LEA R4, P3, R17, R14, 0x1 ;  /* 0x0000000e11049211 */ /* 0x002fe400078608ff */
[----:B------:R-:W1:Y:S03]  /*fca0*/  SHFL.IDX PT, R14, R7, 0x1, 0x181f ;  /* 0x00381f00070e7f89 */ /* 0x000e6600000e0000 */
[----:B------:R-:W-:Y:S01]  /*fcb0*/  @!P2 LEA R27, R10, UR38, 0x1 ;  /* 0x000000260a1bac11 */ /* 0x000fe2000f8e08ff */
[----:B------:R-:W-:Y:S02]  /*fcc0*/  @!P1 IMAD.X R5, RZ, RZ, R8, P3 ;  /* 0x000000ffff059224 */ /* 0x000fe400018e0608 */
[----:B------:R-:W-:-:S03]  /*fcd0*/  VIADD R8, R0, 0x90 ;  /* 0x0000009000087836 */ /* 0x000fc60000000000 */
[----:B------:R2:W-:Y:S02]  /*fce0*/  @!P1 LDGSTS.E.BYPASS.LTC128B.128 [R21+0xbc00], desc[UR48][R4.64], !P0 ;  /* 0x0bc0000004159fae */ /* 0x0005e4000c101d70 */
[----:B--2---:R-:W-:-:S05]  /*fcf0*/  @!P2 LEA R4, P1, R17, R28, 0x1 ;  /* 0x0000001c1104a211 */ /* 0x004fca00078208ff */
[----:B---3--:R-:W-:Y:S01]  /*fd00*/  @!P2 IMAD.X R5, RZ, RZ, R20, P1 ;  /* 0x000000ffff05a224 */ /* 0x008fe200008e0614 */
[-C--:B------:R-:W-:Y:S01]  /*fd10*/  ISETP.GE.AND P1, PT, R8, R3.reuse, PT ;  /* 0x000000030800720c */ /* 0x080fe20003f26270 */
[----:B------:R-:W2:Y:S04]  /*fd20*/  SHFL.IDX PT, R20, R7, 0x2, 0x181f ;  /* 0x00581f0007147f89 */ /* 0x000ea800000e0000 */
[----:B------:R-:W3:Y:S04]  /*fd30*/  SHFL.IDX PT, R8, R6, 0x2, 0x181f ;  /* 0x00581f0006087f89 */ /* 0x000ee800000e0000 */
[----:B------:R1:W-:Y:S01]  /*fd40*/  @!P2 LDGSTS.E.BYPASS.LTC128B.128 [R27+0xc400], desc[UR48][R4.64], !P0 ;  /* 0x0c400000041bafae */ /* 0x0003e2000c101d70 */
[----:B------:R-:W-:-:S03]  /*fd50*/  ISETP.GE.AND P2, PT, R12, R3, PT ;  /* 0x000000030c00720c */ /* 0x000fc60003f46270 */
[----:B------:R-:W4:Y:S01]  /*fd60*/  SHFL.IDX PT, R6, R6, 0x3, 0x181f ;  /* 0x00781f0006067f89 */ /* 0x000f2200000e0000 */
[----:B-1----:R-:W-:-:S09]  /*fd70*/  @!P1 LEA R4, P3, R17, R14, 0x1 ;  /* 0x0000000e11049211 */ /* 0x002fd200078608ff */
[C---:B------:R-:W-:Y:S01]  /*fd80*/  @!P2 LEA R21, R10.reuse, UR38, 0x1 ;  /* 0x000000260a15ac11 */ /* 0x040fe2000f8e08ff */
[----:B------:R1:W0:Y:S01]  /*fd90*/  SHFL.IDX PT, R14, R7, 0x3, 0x181f ;  /* 0x00781f00070e7f89 */ /* 0x00022200000e0000 */
[----:B------:R-:W-:Y:S01]  /*fda0*/  @!P1 IMAD.X R5, RZ, RZ, R9, P3 ;  /* 0x000000ffff059224 */ /* 0x000fe200018e0609 */
[----:B------:R-:W-:-:S05]  /*fdb0*/  @!P1 LEA R9, R10, UR38, 0x1 ;  /* 0x000000260a099c11 */ /* 0x000fca000f8e08ff */
[----:B------:R2:W-:Y:S02]  /*fdc0*/  @!P1 LDGSTS.E.BYPASS.LTC128B.128 [R9+0xcc00], desc[UR48][R4.64], !P0 ;  /* 0x0cc0000004099fae */ /* 0x0005e4000c101d70 */
[----:B--2---:R-:W-:-:S05]  /*fdd0*/  @!P2 LEA R4, P1, R17, R20, 0x1 ;  /* 0x000000141104a211 */ /* 0x004fca00078208ff */
[----:B---3--:R-:W-:-:S05]  /*fde0*/  @!P2 IMAD.X R5, RZ, RZ, R8, P1 ;  /* 0x000000ffff05a224 */ /* 0x008fca00008e0608 */
[----:B0---4-:R1:W-:Y:S03]  /*fdf0*/  @!P2 LDGSTS.E.BYPASS.LTC128B.128 [R21+0xd400], desc[UR48][R4.64], !P0 ;  /* 0x0d4000000415afae */ /* 0x0113e6000c101d70 */
.L_x_13144:
[----:B------:R-:W-:-:S05]  /*fe00*/  VIADD R0, R0, 0xb0 ;  /* 0x000000b000007836 */ /* 0x000fca0000000000 */
[----:B------:R-:W-:Y:S01]  /*fe10*/  ISETP.GE.AND P1, PT, R0, R3, PT ;  /* 0x000000030000720c */ /* 0x000fe20003f26270 */
[----:B------:R-:W-:-:S05]  /*fe20*/  IMAD.MOV.U32 R0, RZ, RZ, 0x1 ;  /* 0x00000001ff007424 */ /* 0x000fca00078e00ff */
[----:B------:R-:W-:-:S07]  /*fe30*/  SHF.L.U32 R0, R0, 0x1f, RZ ;  /* 0x0000001f00007819 */ /* 0x000fce00000006ff */
[----:B-1----:R-:W-:Y:S02]  /*fe40*/  @!P1 LEA R4, P2, R17, R14, 0x1 ;  /* 0x0000000e11049211 */ /* 0x002fe400078408ff */
        /* <DEDUP_REMOVED lines=11> */
[----:B0-----:R-:W-:-:S05]  /*ff00*/  VIADD R3, R26, 0xfffffffe ;  /* 0xfffffffe1a037836 */ /* 0x001fca0000000000 */
[----:B------:R-:W-:Y:S01]  /*ff10*/  ISETP.GE.AND P1, PT, R3, UR41, PT ;  /* 0x0000002903007c0c */ /* 0x000fe2000bf26270 */
[----:B------:R-:W0:Y:S02]  /*ff20*/  SYNCS.PHASECHK.TRANS64.TRYWAIT P0, [UR38+0x16820], R0 ;  /* 0x01682000ff0075a7 */ /* 0x000e240008000166 */
[----:B0-----:R-:W-:Y:S10]  /*ff30*/  @!P0 BRA `(.L_x_13055) ;  /* 0x0000002c00288947 */ /* 0x001ff40003800000 */
.L_x_13145:
[----:B------:R-:W-:Y:S02]  /*ff40*/  IMAD.MOV.U32 R12, RZ, RZ, 0x1 ;  /* 0x00000001ff0c7424 */ /* 0x000fe400078e00ff */
        /* <DEDUP_REMOVED lines=26> */
.L_x_13084:
        /* <DEDUP_REMOVED lines=28> */
.L_x_13060:
[----:B------:R-:W1:Y:S01]  /*102b0*/  SYNCS.PHASECHK.TRANS64.TRYWAIT P0, [UR38+0x16848], R12 ;  /* 0x0168480cff0075a7 */ /* 0x000e620008000166 */
[----:B------:R-:W-:Y:S01]  /*102c0*/  BSSY B2, `(.L_x_13061) ;  /* 0x0000003000027945 */ /* 0x000fe20003800000 */
[----:B------:R-:W-:-:S03]  /*102d0*/  ISETP.NE.AND P2, PT, R19, RZ, PT ;  /* 0x000000ff1300720c */ /* 0x000fc60003f45270 */
[----:B-1----:R-:W-:Y:S10]  /*102e0*/  @!P0 BRA `(.L_x_13062) ;  /* 0x0000002800548947 */ /* 0x002ff40003800000 */
.L_x_13146:
[----:B------:R-:W-:Y:S05]  /*102f0*/  BSYNC B2 ;  /* 0x0000000000027941 */ /* 0x000fea0003800000 */
.L_x_13061:
[----:B------:R-:W-:Y:S04]  /*10300*/  BSSY B2, `(.L_x_13063) ;  /* 0x0000007000027945 */ /* 0x000fe80003800000 */
[----:B------:R-:W-:Y:S05]  /*10310*/  @P2 BRA `(.L_x_13064) ;  /* 0x0000000000142947 */ /* 0x000fea0003800000 */
[----:B------:R-:W-:Y:S01]  /*10320*/  ISETP.NE.AND P0, PT, R8, RZ, PT ;  /* 0x000000ff0800720c */ /* 0x000fe20003f05270 */
[----:B0-----:R-:W-:-:S04]  /*10330*/  IMAD.MOV.U32 R4, RZ, RZ, 0x4000 ;  /* 0x00004000ff047424 */ /* 0x001fc800078e00ff */
[----:B------:R1:W-:Y:S08]  /*10340*/  SYNCS.ARRIVE.TRANS64 RZ, [UR38+0x16838], R4 ;  /* 0x01683804ffff79a7 */ /* 0x0003f00008000026 */
[----:B-1----:R-:W-:Y:S05]  /*10350*/  @!P0 BRA `(.L_x_13064) ;  /* 0x0000000000048947 */ /* 0x002fea0003800000 */
[----:B------:R-:W-:Y:S01]  /*10360*/  BPT.TRAP 0x1 ;  /* 0x000000040000795c */ /* 0x000fe20000300000 */
.L_x_13064:
[----:B------:R-:W-:Y:S05]  /*10370*/  BSYNC B2 ;  /* 0x0000000000027941 */ /* 0x000fea0003800000 */
.L_x_13063:
        /* <DEDUP_REMOVED lines=11> */
.L_x_13065:
[----:B------:R-:W-:-:S13]  /*10430*/  @P0 ELECT P3, URZ, PT ;  /* 0x00000000003f082f */ /* 0x000fda0003860000 */
[----:B-----5:R-:W-:Y:S02]  /*10440*/  @P3 R2UR UR37, R6 ;  /* 0x00000000062532ca */ /* 0x020fe400000e0000 */
        /* <DEDUP_REMOVED lines=8> */
.L_x_13147:
[----:B------:R-:W-:Y:S05]  /*104d0*/  BSYNC B2 ;  /* 0x0000000000027941 */ /* 0x000fea0003800000 */
.L_x_13066:
        /* <DEDUP_REMOVED lines=9> */
.L_x_13069:
[----:B------:R-:W-:Y:S05]  /*10570*/  BSYNC B2 ;  /* 0x0000000000027941 */ /* 0x000fea0003800000 */
.L_x_13068:
        /* <DEDUP_REMOVED lines=10> */
.L_x_13070:
        /* <DEDUP_REMOVED lines=10> */
.L_x_13059:
[----:B------:R-:W-:Y:S05]  /*106c0*/  BSYNC B1 ;  /* 0x0000000000017941 */ /* 0x000fea0003800000 */
.L_x_13058:
        /* <DEDUP_REMOVED lines=27> */
.L_x_13073:
[----:B------:R-:W1:Y:S01]  /*10880*/  SYNCS.PHASECHK.TRANS64.TRYWAIT P0, [UR38+0x16840], R14 ;  /* 0x0168400eff0075a7 */ /* 0x000e620008000166 */
[----:B------:R-:W-:Y:S01]  /*10890*/  BSSY B2, `(.L_x_13074) ;  /* 0x0000003000027945 */ /* 0x000fe20003800000 */
[----:B------:R-:W-:-:S03]  /*108a0*/  ISETP.NE.AND P2, PT, R19, RZ, PT ;  /* 0x000000ff1300720c */ /* 0x000fc60003f45270 */
[----:B-1----:R-:W-:Y:S10]  /*108b0*/  @!P0 BRA `(.L_x_13075) ;  /* 0x0000002400108947 */ /* 0x002ff40003800000 */
.L_x_13148:
[----:B------:R-:W-:Y:S05]  /*108c0*/  BSYNC B2 ;  /* 0x0000000000027941 */ /* 0x000fea0003800000 */
.L_x_13074:
[----:B------:R-:W-:Y:S04]  /*108d0*/  BSSY B2, `(.L_x_13076) ;  /* 0x0000007000027945 */ /* 0x000fe80003800000 */
[----:B------:R-:W-:Y:S05]  /*108e0*/  @P2 BRA `(.L_x_13077) ;  /* 0x0000000000142947 */ /* 0x000fea0003800000 */
[----:B------:R-:W-:Y:S01]  /*108f0*/  ISETP.NE.AND P0, PT, R8, RZ, PT ;  /* 0x000000ff0800720c */ /* 0x000fe20003f05270 */
[----:B0-----:R-:W-:-:S04]  /*10900*/  IMAD.MOV.U32 R4, RZ, RZ, 0x4000 ;  /* 0x00004000ff047424 */ /* 0x001fc800078e00ff */
[----:B------:R1:W-:Y:S08]  /*10910*/  SYNCS.ARRIVE.TRANS64 RZ, [UR38+0x16830], R4 ;  /* 0x01683004ffff79a7 */ /* 0x0003f00008000026 */
[----:B-1----:R-:W-:Y:S05]  /*10920*/  @!P0 BRA `(.L_x_13077) ;  /* 0x0000000000048947 */ /* 0x002fea0003800000 */
[----:B------:R-:W-:Y:S01]  /*10930*/  BPT.TRAP 0x1 ;  /* 0x000000040000795c */ /* 0x000fe20000300000 */
.L_x_13077:
[----:B------:R-:W-:Y:S05]  /*10940*/  BSYNC B2 ;  /* 0x0000000000027941 */ /* 0x000fea0003800000 */
.L_x_13076:
        /* <DEDUP_REMOVED lines=11> */
.L_x_13078:
        /* <DEDUP_REMOVED lines=12> */
.L_x_13149:
[----:B------:R-:W-:Y:S05]  /*10ac0*/  BSYNC B2 ;  /* 0x0000000000027941 */ /* 0x000fea0003800000 */
.L_x_13079:
        /* <DEDUP_REMOVED lines=9> */
.L_x_13082:
[----:B------:R-:W-:Y:S05]  /*10b60*/  BSYNC B2 ;  /* 0x0000000000027941 */ /* 0x000fea0003800000 */
.L_x_13081:
        /* <DEDUP_REMOVED lines=10> */
.L_x_13083:
        /* <DEDUP_REMOVED lines=10> */
.L_x_13072:
[----:B------:R-:W-:Y:S05]  /*10cb0*/  BSYNC B1 ;  /* 0x0000000000017941 */ /* 0x000fea0003800000 */
.L_x_13071:
[----:B------:R-:W-:Y:S02]  /*10cc0*/  VIADD R3, R3, 0xfffffffe ;  /* 0xfffffffe03037836 */ /* 0x000fe40000000000 */
[----:B------:R-:W-:Y:S01]  /*10cd0*/  IMAD.MOV.U32 R11, RZ, RZ, R12 ;  /* 0x000000ffff0b7224 */ /* 0x000fe200078e000c */
[----:B------:R-:W-:Y:S06]  /*10ce0*/  @P1 BRA `(.L_x_13084) ;  /* 0xfffffff400001947 */ /* 0x000fec000383ffff */
[----:B------:R-:W-:Y:S05]  /*10cf0*/  BSYNC B0 ;  /* 0x0000000000007941 */ /* 0x000fea0003800000 */
.L_x_13057:
        /* <DEDUP_REMOVED lines=28> */
.L_x_13086:
[----:B------:R-:W1:Y:S01]  /*10ec0*/  SYNCS.PHASECHK.TRANS64.TRYWAIT P0, [UR38+0x16848], R9 ;  /* 0x01684809ff0075a7 */ /* 0x000e620008000166 */
[----:B------:R-:W-:Y:S01]  /*10ed0*/  BSSY B1, `(.L_x_13087) ;  /* 0x0000003000017945 */ /* 0x000fe20003800000 */
[----:B------:R-:W-:-:S03]  /*10ee0*/  ISETP.NE.AND P1, PT, R19, RZ, PT ;  /* 0x000000ff1300720c */ /* 0x000fc60003f25270 */
[----:B-1----:R-:W-:Y:S10]  /*10ef0*/  @!P0 BRA `(.L_x_13088) ;  /* 0x0000001c00b08947 */ /* 0x002ff40003800000 */
.L_x_13150:
[----:B------:R-:W-:Y:S05]  /*10f00*/  BSYNC B1 ;  /* 0x0000000000017941 */ /* 0x000fea0003800000 */
.L_x_13087:
[----:B------:R-:W-:Y:S04]  /*10f10*/  BSSY B1, `(.L_x_13089) ;  /* 0x0000007000017945 */ /* 0x000fe80003800000 */
[----:B------:R-:W-:Y:S05]  /*10f20*/  @P1 BRA `(.L_x_13090) ;  /* 0x0000000000141947 */ /* 0x000fea0003800000 */
[----:B------:R-:W-:Y:S01]  /*10f30*/  ISETP.NE.AND P0, PT, R8, RZ, PT ;  /* 0x000000ff0800720c */ /* 0x000fe20003f05270 */
[----:B0-----:R-:W-:-:S04]  /*10f40*/  IMAD.MOV.U32 R4, RZ, RZ, 0x4000 ;  /* 0x00004000ff047424 */ /* 0x001fc800078e00ff */
[----:B------:R1:W-:Y:S08]  /*10f50*/  SYNCS.ARRIVE.TRANS64 RZ, [UR38+0x16838], R4 ;  /* 0x01683804ffff79a7 */ /* 0x0003f00008000026 */
[----:B-1----:R-:W-:Y:S05]  /*10f60*/  @!P0 BRA `(.L_x_13090) ;  /* 0x0000000000048947 */ /* 0x002fea0003800000 */
[----:B------:R-:W-:Y:S01]  /*10f70*/  BPT.TRAP 0x1 ;  /* 0x000000040000795c */ /* 0x000fe20000300000 */
.L_x_13090:
[----:B------:R-:W-:Y:S05]  /*10f80*/  BSYNC B1 ;  /* 0x0000000000017941 */ /* 0x000fea0003800000 */
.L_x_13089:
        /* <DEDUP_REMOVED lines=11> */
.L_x_13091:
        /* <DEDUP_REMOVED lines=11> */
.L_x_13151:
[----:B------:R-:W-:Y:S05]  /*110f0*/  BSYNC B1 ;  /* 0x0000000000017941 */ /* 0x000fea0003800000 */
.L_x_13092:
        /* <DEDUP_REMOVED lines=9> */
.L_x_13095:
[----:B------:R-:W-:Y:S05]  /*11190*/  BSYNC B1 ;  /* 0x0000000000017941 */ /* 0x000fea0003800000 */
.L_x_13094:
        /* <DEDUP_REMOVED lines=10> */
.L_x_13096:
        /* <DEDUP_REMOVED lines=10> */
.L_x_13085:
[----:B------:R-:W-:Y:S05]  /*112e0*/  BSYNC B0 ;  /* 0x0000000000007941 */ /* 0x000fea0003800000 */
.L_x_13056:
        /* <DEDUP_REMOVED lines=9> */
.L_x_13152:
[----:B------:R-:W-:Y:S05]  /*11380*/  BSYNC B1 ;  /* 0x0000000000017941 */ /* 0x000fea0003800000 */
.L_x_13099:
[----:B------:R-:W-:Y:S04]  /*11390*/  BSSY B1, `(.L_x_13101) ;  /* 0x0000007000017945 */ /* 0x000fe80003800000 */
[----:B------:R-:W-:Y:S05]  /*113a0*/  @P1 BRA `(.L_x_13102) ;  /* 0x0000000000141947 */ /* 0x000fea0003800000 */
[----:B------:R-:W-:Y:S01]  /*113b0*/  LOP3.LUT P0, RZ, R2, 0x1f, RZ, 0xc0, !PT ;  /* 0x0000001f02ff7812 */ /* 0x000fe2000780c0ff */
[----:B0-----:R-:W-:-:S04]  /*113c0*/  IMAD.MOV.U32 R3, RZ, RZ, 0x4000 ;  /* 0x00004000ff037424 */ /* 0x001fc800078e00ff */
[----:B------:R1:W-:Y:S08]  /*113d0*/  SYNCS.ARRIVE.TRANS64 RZ, [R4+URZ+0x16850], R3 ;  /* 0x0168500304ff79a7 */ /* 0x0003f0000800003f */
[----:B------:R-:W-:Y:S05]  /*113e0*/  @!P0 BRA `(.L_x_13102) ;  /* 0x0000000000048947 */ /* 0x000fea0003800000 */
[----:B------:R-:W-:Y:S01]  /*113f0*/  BPT.TRAP 0x1 ;  /* 0x000000040000795c */ /* 0x000fe20000300000 */
.L_x_13102:
[----:B------:R-:W-:Y:S05]  /*11400*/  BSYNC B1 ;  /* 0x0000000000017941 */ /* 0x000fea0003800000 */
.L_x_13101:
        /* <DEDUP_REMOVED lines=13> */
.L_x_13103:
        /* <DEDUP_REMOVED lines=8> */
.L_x_13098:
[----:B------:R-:W-:Y:S05]  /*11560*/  BSYNC B0 ;  /* 0x0000000000007941 */ /* 0x000fea0003800000 */
.L_x_13097:
[----:B------:R-:W-:Y:S02]  /*11570*/  VIADD R0, R0, 0x1 ;  /* 0x0000000100007836 */ /* 0x000fe40000000000 */
[----:B01----:R-:W-:-:S03]  /*11580*/  IMAD.MOV.U32 R4, RZ, RZ, RZ ;  /* 0x000000ffff047224 */ /* 0x003fc600078e00ff */
[----:B------:R-:W-:-:S04]  /*11590*/  ISETP.NE.AND P0, PT, R0, 0x2, PT ;  /* 0x000000020000780c */ /* 0x000fc80003f05270 */
[----:B------:R-:W-:Y:S02]  /*115a0*/  SEL R3, RZ, 0x1, P0 ;  /* 0x00000001ff037807 */ /* 0x000fe40000000000 */
[----:B------:R-:W-:Y:S02]  /*115b0*/  SEL R0, R0, RZ, P0 ;  /* 0x000000ff00007207 */ /* 0x000fe40000000000 */
[----:B------:R-:W-:-:S07]  /*115c0*/  LOP3.LUT R3, R12, R3, RZ, 0x3c, !PT ;  /* 0x000000030c037212 */ /* 0x000fce00078e3cff */
.L_x_13036:
[----:B------:R-:W0:Y:S01]  /*115d0*/  S2R R5, SR_CgaCtaId ;  /* 0x0000000000057919 */ /* 0x000e220000008800 */
[----:B------:R-:W-:Y:S02]  /*115e0*/  MOV R2, 0x400 ;  /* 0x0000040000027802 */ /* 0x000fe40000000f00 */
[----:B------:R-:W-:Y:S02]  /*115f0*/  SHF.L.U32 R4, R4, 0x1f, RZ ;  /* 0x0000001f04047819 */ /* 0x000fe400000006ff */
[----:B0-----:R-:W-:-:S04]  /*11600*/  LEA R7, R5, R2, 0x18 ;  /* 0x0000000205077211 */ /* 0x001fc800078ec0ff */
[----:B------:R-:W0:Y:S02]  /*11610*/  SYNCS.PHASECHK.TRANS64.TRYWAIT P0, [R7+URZ+0x16820], R4 ;  /* 0x01682004070075a7 */ /* 0x000e24000800017f */
[----:B0-----:R-:W-:Y:S05]  /*11620*/  @!P0 BRA `(.L_x_13104) ;  /* 0x0000001800288947 */ /* 0x001fea0003800000 */
.L_x_13153:
[----:B------:R-:W-:-:S03]  /*11630*/  UMOV UR4, 0xffffffff ;  /* 0xffffffff00047882 */ /* 0x000fc60000000000 */
[----:B------:R-:W-:Y:S05]  /*11640*/  BRA.DIV UR4, `(.L_x_13105) ;  /* 0x0000001a04347947 */ /* 0x000fea000b800000 */
[----:B------:R1:W2:Y:S02]  /*11650*/  SHFL.IDX PT, R14, R16, RZ, 0x1f ;  /* 0x00001fff100e7589 */ /* 0x0002a400000e0000 */
.L_x_13156:
[----:B--2---:R-:W-:-:S13]  /*11660*/  ISETP.NE.AND P0, PT, R14, RZ, PT ;  /* 0x000000ff0e00720c */ /* 0x004fda0003f05270 */
[----:B------:R-:W-:Y:S05]  /*11670*/  @P0 BRA `(.L_x_12952) ;  /* 0x0000000000880947 */ /* 0x000fea0003800000 */
[----:B------:R-:W-:-:S03]  /*11680*/  UMOV UR4, 0xffffffff ;  /* 0xffffffff00047882 */ /* 0x000fc60000000000 */
[----:B------:R-:W-:Y:S05]  /*11690*/  BRA.DIV UR4, `(.L_x_13106) ;  /* 0x0000001a04487947 */ /* 0x000fea000b800000 */
[----:B------:R-:W-:-:S13]  /*116a0*/  ELECT P6, URZ, PT ;  /* 0x00000000003f782f */ /* 0x000fda00038c0000 */
.L_x_13159:
[----:B------:R-:W-:Y:S05]  /*116b0*/  @!P6 BRA `(.L_x_12952) ;  /* 0x000000000078e947 */ /* 0x000fea0003800000 */
[----:B------:R-:W-:-:S06]  /*116c0*/  ULOP3.LUT UR4, UR45, 0x2, URZ, 0xfc, !UPT ;  /* 0x000000022d047892 */ /* 0x000fcc000f8efc3f */
[----:B------:R-:W-:-:S05]  /*116d0*/  IMAD.U32 R2, RZ, RZ, UR4 ;  /* 0x00000004ff027e24 */ /* 0x000fca000f8e00ff */
[----:B------:R-:W-:-:S13]  /*116e0*/  ISETP.NE.AND P2, PT, R2, 0x3, PT ;  /* 0x000000030200780c */ /* 0x000fda0003f45270 */
[----:B------:R-:W-:Y:S05]  /*116f0*/  @!P2 BRA `(.L_x_13107) ;  /* 0x000000000004a947 */ /* 0x000fea0003800000 */
[----:B------:R-:W-:Y:S01]  /*11700*/  BPT.TRAP 0x1 ;  /* 0x000000040000795c */ /* 0x000fe20000300000 */
.L_x_13107:
        /* <DEDUP_REMOVED lines=12> */
.L_x_13160:
[----:B------:R-:W2:Y:S02]  /*117d0*/  SYNCS.PHASECHK.TRANS64.TRYWAIT P0, [R3+URZ], R2 ;  /* 0x00000002030075a7 */ /* 0x000ea4000800017f */
[----:B--2---:R-:W-:Y:S05]  /*117e0*/  @!P0 BRA `(.L_x_13109) ;  /* 0x0000001800288947 */ /* 0x004fea0003800000 */
.L_x_13161:
[----:B------:R-:W-:Y:S05]  /*117f0*/  @!P2 BRA `(.L_x_13110) ;  /* 0x000000000004a947 */ /* 0x000fea0003800000 */
[----:B------:R-:W-:Y:S01]  /*11800*/  BPT.TRAP 0x1 ;  /* 0x000000040000795c */ /* 0x000fe20000300000 */
.L_x_13110:
[----:B--2---:R-:W-:-:S04]  /*11810*/  VIADD R3, R7, 0x16860 ;  /* 0x0001686007037836 */ /* 0x004fc80000000000 */
[----:B------:R-:W-:-:S04]  /*11820*/  IMAD R0, R0, 0x8, R3 ;  /* 0x0000000800007824 */ /* 0x000fc800078e0203 */
[----:B------:R-:W2:Y:S02]  /*11830*/  SYNCS.PHASECHK.TRANS64.TRYWAIT P0, [R0+URZ], R5 ;  /* 0x00000005000075a7 */ /* 0x000ea4000800017f */
[----:B--2---:R-:W-:Y:S05]  /*11840*/  @!P0 BRA `(.L_x_13111) ;  /* 0x0000001800248947 */ /* 0x004fea0003800000 */
.L_x_13162:
[----:B------:R-:W-:-:S07]  /*11850*/  IMAD R3, R8, 0x8, R3 ;  /* 0x0000000808037824 */ /* 0x000fce00078e0203 */
.L_x_13112:
[----:B---3--:R3:W4:Y:S02]  /*11860*/  SYNCS.PHASECHK.TRANS64.TRYWAIT P0, [R3+URZ], R2 ;  /* 0x00000002030075a7 */ /* 0x008724000800017f */
[----:B----4-:R-:W-:Y:S05]  /*11870*/  @!P0 NANOSLEEP.SYNCS 0x989680 ;  /* 0x009896800000895d */ /* 0x010fea0003900000 */
[----:B------:R-:W4:Y:S02]  /*11880*/  @!P0 SYNCS.PHASECHK.TRANS64 P0, [R3+URZ], R2 ;  /* 0x00000002030085a7 */ /* 0x000f24000800007f */
[----:B----4-:R-:W-:Y:S05]  /*11890*/  @!P0 BRA `(.L_x_13112) ;  /* 0xfffffffc00f08947 */ /* 0x010fea000383ffff */
.L_x_12952:
[----:B------:R-:W-:Y:S05]  /*118a0*/  BSYNC B6 ;  /* 0x0000000000067941 */ /* 0x000fea0003800000 */
.L_x_12949:
[----:B------:R-:W-:Y:S05]  /*118b0*/  EXIT ;  /* 0x000000000000794d */ /* 0x000fea0003800000 */
.L_x_12962:
[----:B0-----:R-:W-:-:S04]  /*118c0*/  IMAD.U32 R3, RZ, RZ, UR38 ;  /* 0x00000026ff037e24 */ /* 0x001fc8000f8e00ff */
[----:B------:R0:W1:Y:S03]  /*118d0*/  SYNCS.PHASECHK.TRANS64.TRYWAIT P0, [R3+URZ+0x16800], R0 ;  /* 0x01680000030075a7 */ /* 0x000066000800017f */
[----:B-1----:R-:W-:Y:S05]  /*118e0*/  @!P0 NANOSLEEP.SYNCS 0x989680 ;  /* 0x009896800000895d */ /* 0x002fea0003900000 */
[----:B------:R-:W1:Y:S02]  /*118f0*/  @!P0 SYNCS.PHASECHK.TRANS64 P0, [R3+URZ+0x16800], R0 ;  /* 0x01680000030085a7 */ /* 0x000e64000800007f */
[----:B-1----:R-:W-:Y:S05]  /*11900*/  @!P0 BRA `(.L_x_12962) ;  /* 0xfffffffc00ec8947 */ /* 0x002fea000383ffff */
[----:B------:R-:W-:Y:S05]  /*11910*/  BRA `(.L_x_13113) ;  /* 0xfffffefc00607947 */ /* 0x000fea000383ffff */
.L_x_12966:
[----:B-1----:R-:W-:-:S04]  /*11920*/  IMAD.U32 R3, RZ, RZ, UR38 ;  /* 0x00000026ff037e24 */ /* 0x002fc8000f8e00ff */
[----:B------:R1:W2:Y:S03]  /*11930*/  SYNCS.PHASECHK.TRANS64.TRYWAIT P2, [R3+URZ+0x16830], R0 ;  /* 0x01683000030075a7 */ /* 0x0002a6000804017f */
[----:B--2---:R-:W-:Y:S05]  /*11940*/  @!P2 NANOSLEEP.SYNCS 0x989680 ;  /* 0x009896800000a95d */ /* 0x004fea0003900000 */
[----:B------:R-:W2:Y:S02]  /*11950*/  @!P2 SYNCS.PHASECHK.TRANS64 P2, [R3+URZ+0x16830], R0 ;  /* 0x016830000300a5a7 */ /* 0x000ea4000804007f */
[----:B--2---:R-:W-:Y:S05]  /*11960*/  @!P2 BRA `(.L_x_12966) ;  /* 0xfffffffc00eca947 */ /* 0x004fea000383ffff */
[----:B------:R-:W-:Y:S05]  /*11970*/  BRA `(.L_x_12965) ;  /* 0xfffffefc00807947 */ /* 0x000fea000383ffff */
.L_x_12982:
[----:B-1----:R-:W-:-:S04]  /*11980*/  IMAD.U32 R8, RZ, RZ, UR10 ;  /* 0x0000000aff087e24 */ /* 0x002fc8000f8e00ff */
[----:B------:R1:W2:Y:S03]  /*11990*/  SYNCS.PHASECHK.TRANS64.TRYWAIT P2, [R8+URZ+0x16830], R7 ;  /* 0x01683007080075a7 */ /* 0x0002a6000804017f */
[----:B--2---:R-:W-:Y:S05]  /*119a0*/  @!P2 NANOSLEEP.SYNCS 0x989680 ;  /* 0x009896800000a95d */ /* 0x004fea0003900000 */
[----:B------:R-:W2:Y:S02]  /*119b0*/  @!P2 SYNCS.PHASECHK.TRANS64 P2, [R8+URZ+0x16830], R7 ;  /* 0x016830070800a5a7 */ /* 0x000ea4000804007f */
[----:B--2---:R-:W-:Y:S05]  /*119c0*/  @!P2 BRA `(.L_x_12982) ;  /* 0xfffffffc00eca947 */ /* 0x004fea000383ffff */
[----:B------:R-:W-:Y:S05]  /*119d0*/  BRA `(.L_x_12979) ;  /* 0xffffff30006c7947 */ /* 0x000fea000383ffff */
.L_x_12986:
[----:B-1----:R-:W-:-:S04]  /*119e0*/  IMAD.U32 R8, RZ, RZ, UR10 ;  /* 0x0000000aff087e24 */ /* 0x002fc8000f8e00ff */
[----:B------:R1:W2:Y:S03]  /*119f0*/  SYNCS.PHASECHK.TRANS64.TRYWAIT P2, [R8+URZ+0x16850], R7 ;  /* 0x01685007080075a7 */ /* 0x0002a6000804017f */
[----:B--2---:R-:W-:Y:S05]  /*11a00*/  @!P2 NANOSLEEP.SYNCS 0x989680 ;  /* 0x009896800000a95d */ /* 0x004fea0003900000 */
[----:B------:R-:W2:Y:S02]  /*11a10*/  @!P2 SYNCS.PHASECHK.TRANS64 P2, [R8+URZ+0x16850], R7 ;  /* 0x016850070800a5a7 */ /* 0x000ea4000804007f */
[----:B--2---:R-:W-:Y:S05]  /*11a20*/  @!P2 BRA `(.L_x_12986) ;  /* 0xfffffffc00eca947 */ /* 0x004fea000383ffff */
[----:B------:R-:W-:Y:S05]  /*11a30*/  BRA `(.L_x_12983) ;  /* 0xffffff3000e47947 */ /* 0x000fea000383ffff */
.L_x_13003:
[----:B-1----:R-:W-:-:S04]  /*11a40*/  IMAD.U32 R7, RZ, RZ, UR10 ;  /* 0x0000000aff077e24 */ /* 0x002fc8000f8e00ff */
[----:B------:R1:W2:Y:S03]  /*11a50*/  SYNCS.PHASECHK.TRANS64.TRYWAIT P2, [R7+URZ+0x16830], R6 ;  /* 0x01683006070075a7 */ /* 0x0002a6000804017f */
[----:B--2---:R-:W-:Y:S05]  /*11a60*/  @!P2 NANOSLEEP.SYNCS 0x989680 ;  /* 0x009896800000a95d */ /* 0x004fea0003900000 */
[----:B------:R-:W2:Y:S02]  /*11a70*/  @!P2 SYNCS.PHASECHK.TRANS64 P2, [R7+URZ+0x16830], R6 ;  /* 0x016830060700a5a7 */ /* 0x000ea4000804007f */
[----:B--2---:R-:W-:Y:S05]  /*11a80*/  @!P2 BRA `(.L_x_13003) ;  /* 0xfffffffc00eca947 */ /* 0x004fea000383ffff */
[----:B------:R-:W-:Y:S05]  /*11a90*/  BRA `(.L_x_13000) ;  /* 0xffffff60005c7947 */ /* 0x000fea000383ffff */
.L_x_13007:
[----:B-1----:R-:W-:-:S04]  /*11aa0*/  IMAD.U32 R7, RZ, RZ, UR10 ;  /* 0x0000000aff077e24 */ /* 0x002fc8000f8e00ff */
[----:B------:R1:W2:Y:S03]  /*11ab0*/  SYNCS.PHASECHK.TRANS64.TRYWAIT P2, [R7+URZ+0x16850], R6 ;  /* 0x01685006070075a7 */ /* 0x0002a6000804017f */
[----:B--2---:R-:W-:Y:S05]  /*11ac0*/  @!P2 NANOSLEEP.SYNCS 0x989680 ;  /* 0x009896800000a95d */ /* 0x004fea0003900000 */
[----:B------:R-:W2:Y:S02]  /*11ad0*/  @!P2 SYNCS.PHASECHK.TRANS64 P2, [R7+URZ+0x16850], R6 ;  /* 0x016850060700a5a7 */ /* 0x000ea4000804007f */
[----:B--2---:R-:W-:Y:S05]  /*11ae0*/  @!P2 BRA `(.L_x_13007) ;  /* 0xfffffffc00eca947 */ /* 0x004fea000383ffff */
[----:B------:R-:W-:Y:S05]  /*11af0*/  BRA `(.L_x_13004) ;  /* 0xffffff6000d47947 */ /* 0x000fea000383ffff */
.L_x_13013:
[----:B-1----:R-:W-:-:S04]  /*11b00*/  IMAD.U32 R7, RZ, RZ, UR10 ;  /* 0x0000000aff077e24 */ /* 0x002fc8000f8e00ff */
[----:B------:R1:W2:Y:S03]  /*11b10*/  SYNCS.PHASECHK.TRANS64.TRYWAIT P2, [R7+URZ+0x16830], R6 ;  /* 0x01683006070075a7 */ /* 0x0002a6000804017f */
[----:B--2---:R-:W-:Y:S05]  /*11b20*/  @!P2 NANOSLEEP.SYNCS 0x989680 ;  /* 0x009896800000a95d */ /* 0x004fea0003900000 */
[----:B------:R-:W2:Y:S02]  /*11b30*/  @!P2 SYNCS.PHASECHK.TRANS64 P2, [R7+URZ+0x16830], R6 ;  /* 0x016830060700a5a7 */ /* 0x000ea4000804007f */
[----:B--2---:R-:W-:Y:S05]  /*11b40*/  @!P2 BRA `(.L_x_13013) ;  /* 0xfffffffc00eca947 */ /* 0x004fea000383ffff */
[----:B------:R-:W-:Y:S05]  /*11b50*/  BRA `(.L_x_13010) ;  /* 0xffffff7c00807947 */ /* 0x000fea000383ffff */
.L_x_13017:
[----:B-1----:R-:W-:-:S04]  /*11b60*/  IMAD.U32 R7, RZ, RZ, UR10 ;  /* 0x0000000aff077e24 */ /* 0x002fc8000f8e00ff */
[----:B------:R1:W2:Y:S03]  /*11b70*/  SYNCS.PHASECHK.TRANS64.TRYWAIT P2, [R7+URZ+0x16850], R6 ;  /* 0x01685006070075a7 */ /* 0x0002a6000804017f */
[----:B--2---:R-:W-:Y:S05]  /*11b80*/  @!P2 NANOSLEEP.SYNCS 0x989680 ;  /* 0x009896800000a95d */ /* 0x004fea0003900000 */
[----:B------:R-:W2:Y:S02]  /*11b90*/  @!P2 SYNCS.PHASECHK.TRANS64 P2, [R7+URZ+0x16850], R6 ;  /* 0x016850060700a5a7 */ /* 0x000ea4000804007f */
[----:B--2---:R-:W-:Y:S05]  /*11ba0*/  @!P2 BRA `(.L_x_13017) ;  /* 0xfffffffc00eca947 */ /* 0x004fea000383ffff */
[----:B------:R-:W-:Y:S05]  /*11bb0*/  BRA `(.L_x_13014) ;  /* 0xffffff7c00f47947 */ /* 0x000fea000383ffff */
.L_x_13030:
[----:B-1----:R-:W-:-:S04]  /*11bc0*/  IMAD.U32 R3, RZ, RZ, UR7 ;  /* 0x00000007ff037e24 */ /* 0x002fc8000f8e00ff */
[----:B------:R1:W2:Y:S03]  /*11bd0*/  SYNCS.PHASECHK.TRANS64.TRYWAIT P0, [R3+URZ+0x16850], R0 ;  /* 0x01685000030075a7 */ /* 0x0002a6000800017f */
[----:B--2---:R-:W-:Y:S05]  /*11be0*/  @!P0 NANOSLEEP.SYNCS 0x989680 ;  /* 0x009896800000895d */ /* 0x004fea0003900000 */
[----:B------:R-:W2:Y:S02]  /*11bf0*/  @!P0 SYNCS.PHASECHK.TRANS64 P0, [R3+URZ+0x16850], R0 ;  /* 0x01685000030085a7 */ /* 0x000ea4000800007f */
[----:B--2---:R-:W-:Y:S05]  /*11c00*/  @!P0 BRA `(.L_x_13030) ;  /* 0xfffffffc00ec8947 */ /* 0x004fea000383ffff */
[----:B------:R-:W-:Y:S05]  /*11c10*/  BRA `(.L_x_13029) ;  /* 0xffffffa8006c7947 */ /* 0x000fea000383ffff */
.L_x_13047:
[----:B------:R-:W-:Y:S02]  /*11c20*/  IMAD.MOV.U32 R13, RZ, RZ, R16 ;  /* 0x000000ffff0d7224 */ /* 0x000fe400078e0010 */
[----:B------:R-:W-:Y:S02]  /*11c30*/  IMAD.MOV.U32 R12, RZ, RZ, RZ ;  /* 0x000000ffff0c7224 */ /* 0x000fe400078e00ff */
[----:B------:R-:W-:Y:S02]  /*11c40*/  IMAD.MOV.U32 R11, RZ, RZ, 0x1f ;  /* 0x0000001fff0b7424 */ /* 0x000fe400078e00ff */
[----:B------:R-:W-:-:S07]  /*11c50*/  IMAD.MOV.U32 R15, RZ, RZ, -0x1 ;  /* 0xffffffffff0f7424 */ /* 0x000fce00078e00ff */
[----:B------:R-:W-:Y:S05]  /*11c60*/  WARPSYNC.COLLECTIVE R15, `(.L_x_13114) ;  /* 0x000000000f087348 */ /* 0x000fea0003c00000 */
[----:B------:R0:W1:Y:S02]  /*11c70*/  SHFL.IDX P6, R14, R13, R12, R11 ;  /* 0x0000000c0d0e7389 */ /* 0x00006400000c000b */
[----:B01----:R-:W-:Y:S01]  /*11c80*/  ENDCOLLECTIVE ;  /* 0x000000000000791b */ /* 0x003fe20003800000 */
.L_x_13114:
[----:B------:R-:W-:Y:S05]  /*11c90*/  BRA `(.L_x_13115) ;  /* 0xffffffd000887947 */ /* 0x000fea000383ffff */
.L_x_13049:
[----:B------:R-:W-:Y:S01]  /*11ca0*/  BSSY B0, `(.L_x_13116) ;  /* 0x0000006000007945 */ /* 0x000fe20003800000 */
[----:B------:R-:W-:-:S07]  /*11cb0*/  IMAD.MOV.U32 R15, RZ, RZ, -0x1 ;  /* 0xffffffffff0f7424 */ /* 0x000fce00078e00ff */
[----:B0-----:R-:W-:Y:S05]  /*11cc0*/  WARPSYNC.COLLECTIVE R15, `(.L_x_13117) ;  /* 0x000000000f0c7348 */ /* 0x001fea0003c00000 */
[----:B------:R-:W-:Y:S02]  /*11cd0*/  ELECT P6, UR62, PT ;  /* 0x00000000003e782f */ /* 0x000fe400038c0000 */
[----:B------:R-:W-:Y:S01]  /*11ce0*/  MOV R14, UR62 ;  /* 0x0000003e000e7c02 */ /* 0x000fe20008000f00 */
[----:B0-----:R-:W-:Y:S10]  /*11cf0*/  ENDCOLLECTIVE ;  /* 0x000000000000791b */ /* 0x001ff40003800000 */
.L_x_13117:
[----:B------:R-:W-:Y:S05]  /*11d00*/  BSYNC B0 ;  /* 0x0000000000007941 */ /* 0x000fea0003800000 */
.L_x_13116:
[----:B------:R-:W-:Y:S05]  /*11d10*/  BRA `(.L_x_13118) ;  /* 0xffffffd000887947 */ /* 0x000fea000383ffff */
.L_x_13051:
[----:B--2---:R-:W-:-:S04]  /*11d20*/  IMAD.U32 R3, RZ, RZ, UR38 ;  /* 0x00000026ff037e24 */ /* 0x004fc8000f8e00ff */
[----:B------:R2:W3:Y:S03]  /*11d30*/  SYNCS.PHASECHK.TRANS64.TRYWAIT P0, [R3+URZ+0x16840], R0 ;  /* 0x01684000030075a7 */ /* 0x0004e6000800017f */
[----:B---3--:R-:W-:Y:S05]  /*11d40*/  @!P0 NANOSLEEP.SYNCS 0x989680 ;  /* 0x009896800000895d */ /* 0x008fea0003900000 */
[----:B------:R-:W3:Y:S02]  /*11d50*/  @!P0 SYNCS.PHASECHK.TRANS64 P0, [R3+URZ+0x16840], R0 ;  /* 0x01684000030085a7 */ /* 0x000ee4000800007f */
[----:B---3--:R-:W-:Y:S05]  /*11d60*/  @!P0 BRA `(.L_x_13051) ;  /* 0xfffffffc00ec8947 */ /* 0x008fea000383ffff */
[----:B------:R-:W-:Y:S05]  /*11d70*/  BRA `(.L_x_13119) ;  /* 0xffffffd000d87947 */ /* 0x000fea000383ffff */
.L_x_13054:
        /* <DEDUP_REMOVED lines=8> */
.L_x_13120:
[----:B------:R-:W-:Y:S02]  /*11e00*/  IMAD.MOV.U32 R13, RZ, RZ, R9 ;  /* 0x000000ffff0d7224 */ /* 0x000fe400078e0009 */
[----:B------:R-:W-:-:S07]  /*11e10*/  IMAD.MOV.U32 R4, RZ, RZ, R14 ;  /* 0x000000ffff047224 */ /* 0x000fce00078e000e */
[----:B------:R-:W-:Y:S05]  /*11e20*/  WARPSYNC.COLLECTIVE R15, `(.L_x_13121) ;  /* 0x000000000f087348 */ /* 0x000fea0003c00000 */
[----:B------:R0:W1:Y:S02]  /*11e30*/  SHFL.IDX P6, R14, R13, R12, R11 ;  /* 0x0000000c0d0e7389 */ /* 0x00006400000c000b */
[----:B01----:R-:W-:Y:S01]  /*11e40*/  ENDCOLLECTIVE ;  /* 0x000000000000791b */ /* 0x003fe20003800000 */
.L_x_13121:
[----:B------:R-:W-:Y:S02]  /*11e50*/  ULDC UR4, c[0x0][0x288] ;  /* 0x0000a20000047ab9 */ /* 0x000fe40000000800 */
[----:B------:R-:W-:-:S05]  /*11e60*/  IMAD R3, R3, UR4, RZ ;  /* 0x0000000403037c24 */ /* 0x000fca000f8e02ff */
[C---:B------:R-:W-:Y:S01]  /*11e70*/  ISETP.GE.AND P1, PT, R0.reuse, R3, PT ;  /* 0x000000030000720c */ /* 0x040fe20003f26270 */
[----:B------:R-:W-:Y:S02]  /*11e80*/  VIADD R12, R0, 0x10 ;  /* 0x00000010000c7836 */ /* 0x000fe40000000000 */
[----:B------:R-:W-:-:S10]  /*11e90*/  IMAD.MOV.U32 R13, RZ, RZ, R8 ;  /* 0x000000ffff0d7224 */ /* 0x000fd400078e0008 */
[----:B------:R-:W-:Y:S02]  /*11ea0*/  @!P1 LEA R21, R10, UR38, 0x1 ;  /* 0x000000260a159c11 */ /* 0x000fe4000f8e08ff */
[----:B------:R-:W-:-:S05]  /*11eb0*/  @!P1 LEA R14, P2, R17, R14, 0x1 ;  /* 0x0000000e110e9211 */ /* 0x000fca00078408ff */
[----:B------:R-:W-:Y:S02]  /*11ec0*/  @!P1 IMAD.X R5, RZ, RZ, R4, P2 ;  /* 0x000000ffff059224 */ /* 0x000fe400010e0604 */
[----:B------:R-:W-:-:S05]  /*11ed0*/  @!P1 IMAD.MOV.U32 R4, RZ, RZ, R14 ;  /* 0x000000ffff049224 */ /* 0x000fca00078e000e */
[----:B------:R-:W-:Y:S01]  /*11ee0*/  @!PT LDS RZ, [RZ] ;  /* 0x00000000fffff984 */ /* 0x000fe20000000800 */
[----:B------:R-:W-:Y:S01]  /*11ef0*/  @!PT LDS RZ, [RZ] ;  /* 0x00000000fffff984 */ /* 0x000fe20000000800 */
[----:B------:R-:W-:Y:S01]  /*11f00*/  @!PT LDS RZ, [RZ] ;  /* 0x00000000fffff984 */ /* 0x000fe20000000800 */
[----:B------:R0:W-:Y:S01]  /*11f10*/  @!P1 LDGSTS.E.BYPASS.LTC128B.128 [R21+0x8400], desc[UR48][R4.64], !P0 ;  /* 0x0840000004159fae */ /* 0x0001e2000c101d70 */
[----:B------:R-:W-:Y:S01]  /*11f20*/  ISETP.GE.AND P1, PT, R12, R3, PT ;  /* 0x000000030c00720c */ /* 0x000fe20003f26270 */
[----:B------:R-:W-:-:S12]  /*11f30*/  IMAD.MOV.U32 R12, RZ, RZ, 0x1 ;  /* 0x00000001ff0c7424 */ /* 0x000fd800078e00ff */
[----:B0-----:R-:W-:Y:S05]  /*11f40*/  WARPSYNC.COLLECTIVE R15, `(.L_x_13122) ;  /* 0x000000000f087348 */ /* 0x001fea0003c00000 */
[----:B------:R1:W2:Y:S02]  /*11f50*/  SHFL.IDX P6, R14, R13, R12, R11 ;  /* 0x0000000c0d0e7389 */ /* 0x0002a400000c000b */
[----:B012---:R-:W-:Y:S01]  /*11f60*/  ENDCOLLECTIVE ;  /* 0x000000000000791b */ /* 0x007fe20003800000 */
.L_x_13122:
[----:B------:R-:W-:Y:S02]  /*11f70*/  IMAD.MOV.U32 R13, RZ, RZ, R9 ;  /* 0x000000ffff0d7224 */ /* 0x000fe400078e0009 */
[----:B------:R-:W-:-:S07]  /*11f80*/  IMAD.MOV.U32 R27, RZ, RZ, R14 ;  /* 0x000000ffff1b7224 */ /* 0x000fce00078e000e */
[----:B------:R-:W-:Y:S05]  /*11f90*/  WARPSYNC.COLLECTIVE R15, `(.L_x_13123) ;  /* 0x000000000f087348 */ /* 0x000fea0003c00000 */
[----:B------:R0:W1:Y:S02]  /*11fa0*/  SHFL.IDX P6, R14, R13, R12, R11 ;  /* 0x0000000c0d0e7389 */ /* 0x00006400000c000b */
[----:B01----:R-:W-:Y:S01]  /*11fb0*/  ENDCOLLECTIVE ;  /* 0x000000000000791b */ /* 0x003fe20003800000 */
.L_x_13123:
        /* <DEDUP_REMOVED lines=9> */
.L_x_13124:
[----:B------:R-:W-:-:S05]  /*12050*/  @!P1 LEA R27, R10, UR38, 0x1 ;  /* 0x000000260a1b9c11 */ /* 0x000fca000f8e08ff */
[----:B------:R-:W-:Y:S01]  /*12060*/  @!PT LDS RZ, [RZ] ;  /* 0x00000000fffff984 */ /* 0x000fe20000000800 */
[----:B------:R-:W-:Y:S01]  /*12070*/  @!PT LDS RZ, [RZ] ;  /* 0x00000000fffff984 */ /* 0x000fe20000000800 */
[----:B------:R-:W-:Y:S01]  /*12080*/  @!PT LDS RZ, [RZ] ;  /* 0x00000000fffff984 */ /* 0x000fe20000000800 */
[----:B------:R0:W-:Y:S01]  /*12090*/  @!P1 LDGSTS.E.BYPASS.LTC128B.128 [R27+0x8c00], desc[UR48][R4.64], !P0 ;  /* 0x08c00000041b9fae */ /* 0x0001e2000c101d70 */
[----:B------:R-:W-:Y:S01]  /*120a0*/  @!P2 LEA R29, R10, UR38, 0x1 ;  /* 0x000000260a1dac11 */ /* 0x000fe2000f8e08ff */
[----:B------:R-:W-:Y:S02]  /*120b0*/  IMAD.MOV.U32 R13, RZ, RZ, R9 ;  /* 0x000000ffff0d7224 */ /* 0x000fe400078e0009 */
[----:B------:R-:W-:-:S07]  /*120c0*/  IMAD.MOV.U32 R20, RZ, RZ, R14 ;  /* 0x000000ffff147224 */ /* 0x000fce00078e000e */
[----:B0-----:R-:W-:Y:S05]  /*120d0*/  WARPSYNC.COLLECTIVE R15, `(.L_x_13125) ;  /* 0x000000000f087348 */ /* 0x001fea0003c00000 */
[----:B------:R1:W2:Y:S02]  /*120e0*/  SHFL.IDX P6, R14, R13, R12, R11 ;  /* 0x0000000c0d0e7389 */ /* 0x0002a400000c000b */
[----:B012---:R-:W-:Y:S01]  /*120f0*/  ENDCOLLECTIVE ;  /* 0x000000000000791b */ /* 0x007fe20003800000 */
.L_x_13125:
[----:B------:R-:W-:Y:S02]  /*12100*/  IMAD.MOV.U32 R13, RZ, RZ, R8 ;  /* 0x000000ffff0d7224 */ /* 0x000fe400078e0008 */
[----:B------:R-:W-:Y:S02]  /*12110*/  IMAD.MOV.U32 R12, RZ, RZ, 0x3 ;  /* 0x00000003ff0c7424 */ /* 0x000fe400078e00ff */
[----:B------:R-:W-:Y:S02]  /*12120*/  IMAD.MOV.U32 R28, RZ, RZ, R14 ;  /* 0x000000ffff1c7224 */ /* 0x000fe400078e000e */
[----:B------:R-:W-:-:S03]  /*12130*/  VIADD R14, R0, 0x30 ;  /* 0x00000030000e7836 */ /* 0x000fc60000000000 */
[----:B------:R-:W-:-:S05]  /*12140*/  @!P2 LEA R4, P1, R17, R28, 0x1 ;  /* 0x0000001c1104a211 */ /* 0x000fca00078208ff */
[----:B------:R-:W-:Y:S01]  /*12150*/  @!P2 IMAD.X R5, RZ, RZ, R20, P1 ;  /* 0x000000ffff05a224 */ /* 0x000fe200008e0614 */
[----:B------:R-:W-:-:S13]  /*12160*/  ISETP.GE.AND P1, PT, R14, R3, PT ;  /* 0x000000030e00720c */ /* 0x000fda0003f26270 */
[----:B------:R-:W-:Y:S05]  /*12170*/  WARPSYNC.COLLECTIVE R15, `(.L_x_13126) ;  /* 0x000000000f087348 */ /* 0x000fea0003c00000 */
[----:B------:R0:W1:Y:S02]  /*12180*/  SHFL.IDX P6, R14, R13, R12, R11 ;  /* 0x0000000c0d0e7389 */ /* 0x00006400000c000b */
[----:B01----:R-:W-:Y:S01]  /*12190*/  ENDCOLLECTIVE ;  /* 0x000000000000791b */ /* 0x003fe20003800000 */
.L_x_13126:
        /* <DEDUP_REMOVED lines=10> */
.L_x_13127:
        /* <DEDUP_REMOVED lines=9> */
.L_x_13128:
        /* <DEDUP_REMOVED lines=10> */
.L_x_13129:
        /* <DEDUP_REMOVED lines=10> */
.L_x_13130:
        /* <DEDUP_REMOVED lines=9> */
.L_x_13131:
        /* <DEDUP_REMOVED lines=9> */
.L_x_13132:
        /* <DEDUP_REMOVED lines=11> */
.L_x_13133:
[----:B------:R-:W-:Y:S02]  /*125e0*/  IMAD.MOV.U32 R13, RZ, RZ, R8 ;  /* 0x000000ffff0d7224 */ /* 0x000fe400078e0008 */
[----:B------:R-:W-:Y:S02]  /*125f0*/  IMAD.MOV.U32 R12, RZ, RZ, 0x7 ;  /* 0x00000007ff0c7424 */ /* 0x000fe400078e00ff */
[----:B------:R-:W-:-:S07]  /*12600*/  IMAD.MOV.U32 R28, RZ, RZ, R14 ;  /* 0x000000ffff1c7224 */ /* 0x000fce00078e000e */
[----:B------:R-:W-:Y:S05]  /*12610*/  WARPSYNC.COLLECTIVE R15, `(.L_x_13134) ;  /* 0x000000000f087348 */ /* 0x000fea0003c00000 */
[----:B------:R0:W1:Y:S02]  /*12620*/  SHFL.IDX P6, R14, R13, R12, R11 ;  /* 0x0000000c0d0e7389 */ /* 0x00006400000c000b */
[----:B01----:R-:W-:Y:S01]  /*12630*/  ENDCOLLECTIVE ;  /* 0x000000000000791b */ /* 0x003fe20003800000 */
.L_x_13134:
[----:B------:R-:W-:-:S05]  /*12640*/  @!P2 LEA R4, P1, R17, R28, 0x1 ;  /* 0x0000001c1104a211 */ /* 0x000fca00078208ff */
[----:B------:R-:W-:-:S05]  /*12650*/  @!P2 IMAD.X R5, RZ, RZ, R20, P1 ;  /* 0x000000ffff05a224 */ /* 0x000fca00008e0614 */
        /* <DEDUP_REMOVED lines=9> */
.L_x_13135:
[----:B------:R-:W-:-:S05]  /*126f0*/  VIADD R4, R0, 0x70 ;  /* 0x0000007000047836 */ /* 0x000fca0000000000 */
[----:B------:R-:W-:Y:S01]  /*12700*/  ISETP.GE.AND P1, PT, R4, R3, PT ;  /* 0x000000030400720c */ /* 0x000fe20003f26270 */
[----:B------:R-:W-:Y:S02]  /*12710*/  IMAD.MOV.U32 R13, RZ, RZ, R6 ;  /* 0x000000ffff0d7224 */ /* 0x000fe400078e0006 */
[----:B------:R-:W-:-:S10]  /*12720*/  IMAD.MOV.U32 R12, RZ, RZ, RZ ;  /* 0x000000ffff0c7224 */ /* 0x000fd400078e00ff */
[----:B------:R-:W-:Y:S02]  /*12730*/  @!P1 LEA R21, R10, UR38, 0x1 ;  /* 0x000000260a159c11 */ /* 0x000fe4000f8e08ff */
[----:B------:R-:W-:-:S13]  /*12740*/  @!P1 LEA R4, P3, R17, R14, 0x1 ;  /* 0x0000000e11049211 */ /* 0x000fda00078608ff */
[----:B------:R-:W-:Y:S05]  /*12750*/  WARPSYNC.COLLECTIVE R15, `(.L_x_13136) ;  /* 0x000000000f087348 */ /* 0x000fea0003c00000 */
[----:B------:R0:W1:Y:S02]  /*12760*/  SHFL.IDX P6, R14, R13, R12, R11 ;  /* 0x0000000c0d0e7389 */ /* 0x00006400000c000b */
[----:B01----:R-:W-:Y:S01]  /*12770*/  ENDCOLLECTIVE ;  /* 0x000000000000791b */ /* 0x003fe20003800000 */
.L_x_13136:
        /* <DEDUP_REMOVED lines=8> */
[----:B------:R-:W-:-:S10]  /*12800*/  IMAD.MOV.U32 R13, RZ, RZ, R7 ;  /* 0x000000ffff0d7224 */ /* 0x000fd400078e0007 */
[----:B------:R-:W-:Y:S01]  /*12810*/  @!P2 LEA R27, R10, UR38, 0x1 ;  /* 0x000000260a1bac11 */ /* 0x000fe2000f8e08ff */
[----:B0-----:R-:W-:-:S07]  /*12820*/  IMAD.MOV.U32 R20, RZ, RZ, R14 ;  /* 0x000000ffff147224 */ /* 0x001fce00078e000e */
[----:B------:R-:W-:Y:S05]  /*12830*/  WARPSYNC.COLLECTIVE R15, `(.L_x_13137) ;  /* 0x000000000f087348 */ /* 0x000fea0003c00000 */
[----:B------:R0:W1:Y:S02]  /*12840*/  SHFL.IDX P6, R14, R13, R12, R11 ;  /* 0x0000000c0d0e7389 */ /* 0x00006400000c000b */
[----:B01----:R-:W-:Y:S01]  /*12850*/  ENDCOLLECTIVE ;  /* 0x000000000000791b */ /* 0x003fe20003800000 */
.L_x_13137:
[----:B------:R-:W-:Y:S02]  /*12860*/  IMAD.MOV.U32 R13, RZ, RZ, R6 ;  /* 0x000000ffff0d7224 */ /* 0x000fe400078e0006 */
[----:B------:R-:W-:Y:S02]  /*12870*/  IMAD.MOV.U32 R12, RZ, RZ, 0x1 ;  /* 0x00000001ff0c7424 */ /* 0x000fe400078e00ff */
[----:B------:R-:W-:-:S07]  /*12880*/  IMAD.MOV.U32 R28, RZ, RZ, R14 ;  /* 0x000000ffff1c7224 */ /* 0x000fce00078e000e */
[----:B------:R-:W-:Y:S05]  /*12890*/  WARPSYNC.COLLECTIVE R15, `(.L_x_13138) ;  /* 0x000000000f087348 */ /* 0x000fea0003c00000 */
[----:B------:R0:W1:Y:S02]  /*128a0*/  SHFL.IDX P6, R14, R13, R12, R11 ;  /* 0x0000000c0d0e7389 */ /* 0x00006400000c000b */
[----:B01----:R-:W-:Y:S01]  /*128b0*/  ENDCOLLECTIVE ;  /* 0x000000000000791b */ /* 0x003fe20003800000 */
.L_x_13138:
[----:B------:R-:W-:-:S05]  /*128c0*/  @!P2 LEA R4, P1, R17, R28, 0x1 ;  /* 0x0000001c1104a211 */ /* 0x000fca00078208ff */
[----:B------:R-:W-:Y:S01]  /*128d0*/  @!P2 IMAD.X R5, RZ, RZ, R20, P1 ;  /* 0x000000ffff05a224 */ /* 0x000fe200008e0614 */
[----:B------:R-:W-:-:S04]  /*128e0*/  ISETP.GE.AND P1, PT, R8, R3, PT ;  /* 0x000000030800720c */ /* 0x000fc80003f26270 */
        /* <DEDUP_REMOVED lines=9> */
.L_x_13139:
[----:B------:R-:W-:Y:S02]  /*12980*/  IMAD.MOV.U32 R13, RZ, RZ, R6 ;  /* 0x000000ffff0d7224 */ /* 0x000fe400078e0006 */
[----:B------:R-:W-:Y:S01]  /*12990*/  IMAD.MOV.U32 R12, RZ, RZ, 0x2 ;  /* 0x00000002ff0c7424 */ /* 0x000fe200078e00ff */
[----:B------:R-:W-:-:S13]  /*129a0*/  @!P1 LEA R4, P3, R17, R14, 0x1 ;  /* 0x0000000e11049211 */ /* 0x000fda00078608ff */
[----:B------:R-:W-:Y:S05]  /*129b0*/  WARPSYNC.COLLECTIVE R15, `(.L_x_13140) ;  /* 0x000000000f087348 */ /* 0x000fea0003c00000 */
[----:B------:R0:W1:Y:S02]  /*129c0*/  SHFL.IDX P6, R14, R13, R12, R11 ;  /* 0x0000000c0d0e7389 */ /* 0x00006400000c000b */
[----:B01----:R-:W-:Y:S01]  /*129d0*/  ENDCOLLECTIVE ;  /* 0x000000000000791b */ /* 0x003fe20003800000 */
.L_x_13140:
[----:B------:R-:W-:Y:S01]  /*129e0*/  @!P1 IMAD.X R5, RZ, RZ, R9, P3 ;  /* 0x000000ffff059224 */ /* 0x000fe200018e0609 */
[----:B------:R-:W-:-:S05]  /*129f0*/  @!P1 LEA R9, R10, UR38, 0x1 ;  /* 0x000000260a099c11 */ /* 0x000fca000f8e08ff */
[----:B------:R-:W-:Y:S01]  /*12a00*/  @!PT LDS RZ, [RZ] ;  /* 0x00000000fffff984 */ /* 0x000fe20000000800 */
[----:B------:R-:W-:Y:S01]  /*12a10*/  @!PT LDS RZ, [RZ] ;  /* 0x00000000fffff984 */ /* 0x000fe20000000800 */
[----:B------:R-:W-:Y:S01]  /*12a20*/  @!PT LDS RZ, [RZ] ;  /* 0x00000000fffff984 */ /* 0x000fe20000000800 */
[----:B------:R0:W-:Y:S01]  /*12a30*/  @!P1 LDGSTS.E.BYPASS.LTC128B.128 [R9+0xcc00], desc[UR48][R4.64], !P0 ;  /* 0x0cc0000004099fae */ /* 0x0001e2000c101d70 */
[----:B------:R-:W-:Y:S02]  /*12a40*/  IMAD.MOV.U32 R13, RZ, RZ, R7 ;  /* 0x000000ffff0d7224 */ /* 0x000fe400078e0007 */
[----:B0-----:R-:W-:Y:S02]  /*12a50*/  VIADD R4, R0, 0xa0 ;  /* 0x000000a000047836 */ /* 0x001fe40000000000 */
[----:B------:R-:W-:-:S07]  /*12a60*/  IMAD.MOV.U32 R8, RZ, RZ, R14 ;  /* 0x000000ffff087224 */ /* 0x000fce00078e000e */
[----:B------:R-:W-:Y:S05]  /*12a70*/  WARPSYNC.COLLECTIVE R15, `(.L_x_13141) ;  /* 0x000000000f087348 */ /* 0x000fea0003c00000 */
[----:B------:R0:W1:Y:S02]  /*12a80*/  SHFL.IDX P6, R14, R13, R12, R11 ;  /* 0x0000000c0d0e7389 */ /* 0x00006400000c000b */
[----:B01----:R-:W-:Y:S01]  /*12a90*/  ENDCOLLECTIVE ;  /* 0x000000000000791b */ /* 0x003fe20003800000 */
.L_x_13141:
[----:B------:R-:W-:Y:S01]  /*12aa0*/  ISETP.GE.AND P2, PT, R4, R3, PT ;  /* 0x000000030400720c */ /* 0x000fe20003f46270 */
[----:B------:R-:W-:-:S12]  /*12ab0*/  IMAD.MOV.U32 R13, RZ, RZ, R6 ;  /* 0x000000ffff0d7224 */ /* 0x000fd800078e0006 */
[----:B------:R-:W-:Y:S01]  /*12ac0*/  @!P2 LEA R21, R10, UR38, 0x1 ;  /* 0x000000260a15ac11 */ /* 0x000fe2000f8e08ff */
[----:B------:R-:W-:Y:S02]  /*12ad0*/  IMAD.MOV.U32 R12, RZ, RZ, 0x3 ;  /* 0x00000003ff0c7424 */ /* 0x000fe400078e00ff */
[----:B------:R-:W-:-:S07]  /*12ae0*/  IMAD.MOV.U32 R20, RZ, RZ, R14 ;  /* 0x000000ffff147224 */ /* 0x000fce00078e000e */
[----:B------:R-:W-:Y:S05]  /*12af0*/  WARPSYNC.COLLECTIVE R15, `(.L_x_13142) ;  /* 0x000000000f087348 */ /* 0x000fea0003c00000 */
[----:B------:R0:W1:Y:S02]  /*12b00*/  SHFL.IDX P6, R14, R13, R12, R11 ;  /* 0x0000000c0d0e7389 */ /* 0x00006400000c000b */
[----:B01----:R-:W-:Y:S01]  /*12b10*/  ENDCOLLECTIVE ;  /* 0x000000000000791b */ /* 0x003fe20003800000 */
.L_x_13142:
        /* <DEDUP_REMOVED lines=11> */
.L_x_13143:
[----:B------:R-:W-:Y:S05]  /*12bd0*/  BRA `(.L_x_13144) ;  /* 0xffffffd000887947 */ /* 0x000fea000383ffff */
.L_x_13055:
[----:B0-----:R-:W-:-:S04]  /*12be0*/  IMAD.U32 R5, RZ, RZ, UR38 ;  /* 0x00000026ff057e24 */ /* 0x001fc8000f8e00ff */
[----:B------:R0:W1:Y:S03]  /*12bf0*/  SYNCS.PHASECHK.TRANS64.TRYWAIT P0, [R5+URZ+0x16820], R0 ;  /* 0x01682000050075a7 */ /* 0x000066000800017f */
[----:B-1----:R-:W-:Y:S05]  /*12c00*/  @!P0 NANOSLEEP.SYNCS 0x989680 ;  /* 0x009896800000895d */ /* 0x002fea0003900000 */
[----:B------:R-:W1:Y:S02]  /*12c10*/  @!P0 SYNCS.PHASECHK.TRANS64 P0, [R5+URZ+0x16820], R0 ;  /* 0x01682000050085a7 */ /* 0x000e64000800007f */
[----:B-1----:R-:W-:Y:S05]  /*12c20*/  @!P0 BRA `(.L_x_13055) ;  /* 0xfffffffc00ec8947 */ /* 0x002fea000383ffff */
[----:B------:R-:W-:Y:S05]  /*12c30*/  BRA `(.L_x_13145) ;  /* 0xffffffd000c07947 */ /* 0x000fea000383ffff */
.L_x_13062:
[----:B0-----:R-:W-:-:S04]  /*12c40*/  IMAD.U32 R5, RZ, RZ, UR38 ;  /* 0x00000026ff057e24 */ /* 0x001fc8000f8e00ff */
[----:B------:R0:W1:Y:S03]  /*12c50*/  SYNCS.PHASECHK.TRANS64.TRYWAIT P0, [R5+URZ+0x16848], R12 ;  /* 0x0168480c050075a7 */ /* 0x000066000800017f */
[----:B-1----:R-:W-:Y:S05]  /*12c60*/  @!P0 NANOSLEEP.SYNCS 0x989680 ;  /* 0x009896800000895d */ /* 0x002fea0003900000 */
[----:B------:R-:W1:Y:S02]  /*12c70*/  @!P0 SYNCS.PHASECHK.TRANS64 P0, [R5+URZ+0x16848], R12 ;  /* 0x0168480c050085a7 */ /* 0x000e64000800007f */
[----:B-1----:R-:W-:Y:S05]  /*12c80*/  @!P0 BRA `(.L_x_13062) ;  /* 0xfffffffc00ec8947 */ /* 0x002fea000383ffff */
[----:B------:R-:W-:Y:S05]  /*12c90*/  BRA `(.L_x_13146) ;  /* 0xffffffd400947947 */ /* 0x000fea000383ffff */
.L_x_13067:
[----:B0-----:R-:W-:-:S04]  /*12ca0*/  IMAD.U32 R5, RZ, RZ, UR38 ;  /* 0x00000026ff057e24 */ /* 0x001fc8000f8e00ff */
[----:B------:R0:W1:Y:S03]  /*12cb0*/  SYNCS.PHASECHK.TRANS64.TRYWAIT P0, [R5+URZ+0x16860], R12 ;  /* 0x0168600c050075a7 */ /* 0x000066000800017f */
[----:B-1----:R-:W-:Y:S05]  /*12cc0*/  @!P0 NANOSLEEP.SYNCS 0x989680 ;  /* 0x009896800000895d */ /* 0x002fea0003900000 */
[----:B------:R-:W1:Y:S02]  /*12cd0*/  @!P0 SYNCS.PHASECHK.TRANS64 P0, [R5+URZ+0x16860], R12 ;  /* 0x0168600c050085a7 */ /* 0x000e64000800007f */
[----:B-1----:R-:W-:Y:S05]  /*12ce0*/  @!P0 BRA `(.L_x_13067) ;  /* 0xfffffffc00ec8947 */ /* 0x002fea000383ffff */
[----:B------:R-:W-:Y:S05]  /*12cf0*/  BRA `(.L_x_13147) ;  /* 0xffffffd400f47947 */ /* 0x000fea000383ffff */
.L_x_13075:
[----:B0-----:R-:W-:-:S04]  /*12d00*/  IMAD.U32 R5, RZ, RZ, UR38 ;  /* 0x00000026ff057e24 */ /* 0x001fc8000f8e00ff */
[----:B------:R0:W1:Y:S03]  /*12d10*/  SYNCS.PHASECHK.TRANS64.TRYWAIT P0, [R5+URZ+0x16840], R14 ;  /* 0x0168400e050075a7 */ /* 0x000066000800017f */
[----:B-1----:R-:W-:Y:S05]  /*12d20*/  @!P0 NANOSLEEP.SYNCS 0x989680 ;  /* 0x009896800000895d */ /* 0x002fea0003900000 */
[----:B------:R-:W1:Y:S02]  /*12d30*/  @!P0 SYNCS.PHASECHK.TRANS64 P0, [R5+URZ+0x16840], R14 ;  /* 0x0168400e050085a7 */ /* 0x000e64000800007f */
[----:B-1----:R-:W-:Y:S05]  /*12d40*/  @!P0 BRA `(.L_x_13075) ;  /* 0xfffffffc00ec8947 */ /* 0x002fea000383ffff */
[----:B------:R-:W-:Y:S05]  /*12d50*/  BRA `(.L_x_13148) ;  /* 0xffffffd800d87947 */ /* 0x000fea000383ffff */
.L_x_13080:
[----:B0-----:R-:W-:-:S04]  /*12d60*/  IMAD.U32 R5, RZ, RZ, UR38 ;  /* 0x00000026ff057e24 */ /* 0x001fc8000f8e00ff */
[----:B------:R0:W1:Y:S03]  /*12d70*/  SYNCS.PHASECHK.TRANS64.TRYWAIT P0, [R5+URZ+0x16868], R4 ;  /* 0x01686804050075a7 */ /* 0x000066000800017f */
[----:B-1----:R-:W-:Y:S05]  /*12d80*/  @!P0 NANOSLEEP.SYNCS 0x989680 ;  /* 0x009896800000895d */ /* 0x002fea0003900000 */
[----:B------:R-:W1:Y:S02]  /*12d90*/  @!P0 SYNCS.PHASECHK.TRANS64 P0, [R5+URZ+0x16868], R4 ;  /* 0x01686804050085a7 */ /* 0x000e64000800007f */
[----:B-1----:R-:W-:Y:S05]  /*12da0*/  @!P0 BRA `(.L_x_13080) ;  /* 0xfffffffc00ec8947 */ /* 0x002fea000383ffff */
[----:B------:R-:W-:Y:S05]  /*12db0*/  BRA `(.L_x_13149) ;  /* 0xffffffdc00407947 */ /* 0x000fea000383ffff */
.L_x_13088:
[----:B0-----:R-:W-:-:S04]  /*12dc0*/  IMAD.U32 R4, RZ, RZ, UR38 ;  /* 0x00000026ff047e24 */ /* 0x001fc8000f8e00ff */
[----:B------:R0:W1:Y:S03]  /*12dd0*/  SYNCS.PHASECHK.TRANS64.TRYWAIT P0, [R4+URZ+0x16848], R9 ;  /* 0x01684809040075a7 */ /* 0x000066000800017f */
[----:B-1----:R-:W-:Y:S05]  /*12de0*/  @!P0 NANOSLEEP.SYNCS 0x989680 ;  /* 0x009896800000895d */ /* 0x002fea0003900000 */
[----:B------:R-:W1:Y:S02]  /*12df0*/  @!P0 SYNCS.PHASECHK.TRANS64 P0, [R4+URZ+0x16848], R9 ;  /* 0x01684809040085a7 */ /* 0x000e64000800007f */
[----:B-1----:R-:W-:Y:S05]  /*12e00*/  @!P0 BRA `(.L_x_13088) ;  /* 0xfffffffc00ec8947 */ /* 0x002fea000383ffff */
[----:B------:R-:W-:Y:S05]  /*12e10*/  BRA `(.L_x_13150) ;  /* 0xffffffe000387947 */ /* 0x000fea000383ffff */
.L_x_13093:
[----:B0-----:R-:W-:-:S04]  /*12e20*/  IMAD.U32 R4, RZ, RZ, UR38 ;  /* 0x00000026ff047e24 */ /* 0x001fc8000f8e00ff */
[----:B------:R0:W1:Y:S03]  /*12e30*/  SYNCS.PHASECHK.TRANS64.TRYWAIT P0, [R4+URZ+0x16860], R9 ;  /* 0x01686009040075a7 */ /* 0x000066000800017f */
[----:B-1----:R-:W-:Y:S05]  /*12e40*/  @!P0 NANOSLEEP.SYNCS 0x989680 ;  /* 0x009896800000895d */ /* 0x002fea0003900000 */
[----:B------:R-:W1:Y:S02]  /*12e50*/  @!P0 SYNCS.PHASECHK.TRANS64 P0, [R4+URZ+0x16860], R9 ;  /* 0x01686009040085a7 */ /* 0x000e64000800007f */
[----:B-1----:R-:W-:Y:S05]  /*12e60*/  @!P0 BRA `(.L_x_13093) ;  /* 0xfffffffc00ec8947 */ /* 0x002fea000383ffff */
[----:B------:R-:W-:Y:S05]  /*12e70*/  BRA `(.L_x_13151) ;  /* 0xffffffe0009c7947 */ /* 0x000fea000383ffff */
.L_x_13100:
[----:B0-----:R0:W1:Y:S02]  /*12e80*/  SYNCS.PHASECHK.TRANS64.TRYWAIT P0, [R4+URZ+0x16860], R3 ;  /* 0x01686003040075a7 */ /* 0x001064000800017f */
[----:B-1----:R-:W-:Y:S05]  /*12e90*/  @!P0 NANOSLEEP.SYNCS 0x989680 ;  /* 0x009896800000895d */ /* 0x002fea0003900000 */
[----:B------:R-:W1:Y:S02]  /*12ea0*/  @!P0 SYNCS.PHASECHK.TRANS64 P0, [R4+URZ+0x16860], R3 ;  /* 0x01686003040085a7 */ /* 0x000e64000800007f */
[----:B-1----:R-:W-:Y:S05]  /*12eb0*/  @!P0 BRA `(.L_x_13100) ;  /* 0xfffffffc00f08947 */ /* 0x002fea000383ffff */
[----:B------:R-:W-:Y:S05]  /*12ec0*/  BRA `(.L_x_13152) ;  /* 0xffffffe4002c7947 */ /* 0x000fea000383ffff */
.L_x_13104:
[----:B0-----:R0:W1:Y:S02]  /*12ed0*/  SYNCS.PHASECHK.TRANS64.TRYWAIT P0, [R7+URZ+0x16820], R4 ;  /* 0x01682004070075a7 */ /* 0x001064000800017f */
[----:B-1----:R-:W-:Y:S05]  /*12ee0*/  @!P0 NANOSLEEP.SYNCS 0x989680 ;  /* 0x009896800000895d */ /* 0x002fea0003900000 */
[----:B------:R-:W1:Y:S02]  /*12ef0*/  @!P0 SYNCS.PHASECHK.TRANS64 P0, [R7+URZ+0x16820], R4 ;  /* 0x01682004070085a7 */ /* 0x000e64000800007f */
[----:B-1----:R-:W-:Y:S05]  /*12f00*/  @!P0 BRA `(.L_x_13104) ;  /* 0xfffffffc00f08947 */ /* 0x002fea000383ffff */
[----:B------:R-:W-:Y:S05]  /*12f10*/  BRA `(.L_x_13153) ;  /* 0xffffffe400c47947 */ /* 0x000fea000383ffff */
.L_x_13105:
        /* <DEDUP_REMOVED lines=8> */
.L_x_13155:
[----:B------:R-:W-:Y:S05]  /*12fa0*/  BSYNC B0 ;  /* 0x0000000000007941 */ /* 0x000fea0003800000 */
.L_x_13154:
[----:B------:R-:W-:Y:S05]  /*12fb0*/  BRA `(.L_x_13156) ;  /* 0xffffffe400a87947 */ /* 0x000fea000383ffff */
.L_x_13106:
[----:B------:R-:W-:Y:S01]  /*12fc0*/  BSSY B0, `(.L_x_13157) ;  /* 0x0000006000007945 */ /* 0x000fe20003800000 */
[----:B------:R-:W-:-:S07]  /*12fd0*/  IMAD.MOV.U32 R15, RZ, RZ, -0x1 ;  /* 0xffffffffff0f7424 */ /* 0x000fce00078e00ff */
[----:B01----:R-:W-:Y:S05]  /*12fe0*/  WARPSYNC.COLLECTIVE R15, `(.L_x_13158) ;  /* 0x000000000f0c7348 */ /* 0x003fea0003c00000 */
[----:B------:R-:W-:Y:S02]  /*12ff0*/  ELECT P6, UR62, PT ;  /* 0x00000000003e782f */ /* 0x000fe400038c0000 */
[----:B------:R-:W-:Y:S01]  /*13000*/  MOV R14, UR62 ;  /* 0x0000003e000e7c02 */ /* 0x000fe20008000f00 */
[----:B01----:R-:W-:Y:S10]  /*13010*/  ENDCOLLECTIVE ;  /* 0x000000000000791b */ /* 0x003ff40003800000 */
.L_x_13158:
[----:B------:R-:W-:Y:S05]  /*13020*/  BSYNC B0 ;  /* 0x0000000000007941 */ /* 0x000fea0003800000 */
.L_x_13157:
[----:B------:R-:W-:Y:S05]  /*13030*/  BRA `(.L_x_13159) ;  /* 0xffffffe4009c7947 */ /* 0x000fea000383ffff */
.L_x_13108:
[----:B0-----:R0:W2:Y:S02]  /*13040*/  SYNCS.PHASECHK.TRANS64.TRYWAIT P0, [R6+URZ], R5 ;  /* 0x00000005060075a7 */ /* 0x0010a4000800017f */
[----:B--2---:R-:W-:Y:S05]  /*13050*/  @!P0 NANOSLEEP.SYNCS 0x989680 ;  /* 0x009896800000895d */ /* 0x004fea0003900000 */
[----:B------:R-:W2:Y:S02]  /*13060*/  @!P0 SYNCS.PHASECHK.TRANS64 P0, [R6+URZ], R5 ;  /* 0x00000005060085a7 */ /* 0x000ea4000800007f */
[----:B--2---:R-:W-:Y:S05]  /*13070*/  @!P0 BRA `(.L_x_13108) ;  /* 0xfffffffc00f08947 */ /* 0x004fea000383ffff */
[----:B------:R-:W-:Y:S05]  /*13080*/  BRA `(.L_x_13160) ;  /* 0xffffffe400d07947 */ /* 0x000fea000383ffff */
.L_x_13109:
[----:B--2---:R2:W3:Y:S02]  /*13090*/  SYNCS.PHASECHK.TRANS64.TRYWAIT P0, [R3+URZ], R2 ;  /* 0x00000002030075a7 */ /* 0x0044e4000800017f */
[----:B---3--:R-:W-:Y:S05]  /*130a0*/  @!P0 NANOSLEEP.SYNCS 0x989680 ;  /* 0x009896800000895d */ /* 0x008fea0003900000 */
[----:B------:R-:W3:Y:S02]  /*130b0*/  @!P0 SYNCS.PHASECHK.TRANS64 P0, [R3+URZ], R2 ;  /* 0x00000002030085a7 */ /* 0x000ee4000800007f */
[----:B---3--:R-:W-:Y:S05]  /*130c0*/  @!P0 BRA `(.L_x_13109) ;  /* 0xfffffffc00f08947 */ /* 0x008fea000383ffff */
[----:B------:R-:W-:Y:S05]  /*130d0*/  BRA `(.L_x_13161) ;  /* 0xffffffe400c47947 */ /* 0x000fea000383ffff */
.L_x_13111:
[----:B--2---:R2:W3:Y:S02]  /*130e0*/  SYNCS.PHASECHK.TRANS64.TRYWAIT P0, [R0+URZ], R5 ;  /* 0x00000005000075a7 */ /* 0x0044e4000800017f */
[----:B---3--:R-:W-:Y:S05]  /*130f0*/  @!P0 NANOSLEEP.SYNCS 0x989680 ;  /* 0x009896800000895d */ /* 0x008fea0003900000 */
[----:B------:R-:W3:Y:S02]  /*13100*/  @!P0 SYNCS.PHASECHK.TRANS64 P0, [R0+URZ], R5 ;  /* 0x00000005000085a7 */ /* 0x000ee4000800007f */
[----:B---3--:R-:W-:Y:S05]  /*13110*/  @!P0 BRA `(.L_x_13111) ;  /* 0xfffffffc00f08947 */ /* 0x008fea000383ffff */
[----:B------:R-:W-:Y:S05]  /*13120*/  BRA `(.L_x_13162) ;  /* 0xffffffe400c87947 */ /* 0x000fea000383ffff */
.L_x_13163:
        /* <DEDUP_REMOVED lines=13> */
.L_x_14878:


//--------------------- .text._ZN7cutlass13device_kernelIN5flash11enable_sm90INS1_16FlashAttnFwdSm90INS1_25CollectiveMainloopFwdSm90ILi2EN4cute5tupleIJNS5_1CILi1EEES8_S8_EEENS6_IJNS7_ILi192EEENS7_ILi128EEENS7_ILi64EEEEEELi64ENS_10bfloat16_tEfNS_4arch4Sm90ELb0ELb1ELb0ELb1ELb0ELb0ELb0ELb1ELb1ELb1ELb1ELb0EEENS1_21CollectiveEpilogueFwdINS6_IJSA_SC_SB_EEES9_SE_SG_Li384ELb1ELb1ELb1ELb0EEENS1_36VarlenDynamicPersistentTileSchedulerILi192ELi128ELi384ELi128ELb1ELb1ELb1ELb1ELb0ELb1EEEEEEEEEvNT_6ParamsE --------------------------
	.section	.text._ZN7cutlass13device_kernelIN5flash11enable_sm90INS1_16FlashAttnFwdSm90INS1_25CollectiveMainloopFwdSm90ILi2EN4cute5tupleIJNS5_1CILi1EEES8_S8_EEENS6_IJNS7_ILi192EEENS7_ILi128EEENS7_ILi64EEEEEELi64ENS_10bfloat16_tEfNS_4arch4Sm90ELb0ELb1ELb0ELb1ELb0ELb0ELb0ELb1ELb1ELb1ELb1ELb0EEENS1_21CollectiveEpilogueFwdINS6_IJSA_SC_SB_EEES9_SE_SG_Li384ELb1ELb1ELb1ELb0EEENS1_36VarlenDynamicPersistentTileSchedulerILi192ELi128ELi384ELi128ELb1ELb1ELb1ELb1ELb0ELb1EEEEEEEEEvNT_6ParamsE,"ax",@progbits
	.align	128
.text._ZN7cutlass13device_kernelIN5flash11enable_sm90INS1_16FlashAttnFwdSm90INS1_25CollectiveMainloopFwdSm90ILi2EN4cute5tupleIJNS5_1CILi1EEES8_S8_EEENS6_IJNS7_ILi192EEENS7_ILi128EEENS7_ILi64EEEEEELi64ENS_10bfloat16_tEfNS_4arch4Sm90ELb0ELb1ELb0ELb1ELb0ELb0ELb0ELb1ELb1ELb1ELb1ELb0EEENS1_21CollectiveEpilogueFwdINS6_IJSA_SC_SB_EEES9_SE_SG_Li384ELb1ELb1ELb1ELb0EEENS1_36VarlenDynamicPersistentTileSchedulerILi192ELi128ELi384ELi128ELb1ELb1ELb1ELb1ELb0ELb1EEEEEEEEEvNT_6ParamsE:
        .type           _ZN7cutlass13device_kernelIN5flash11enable_sm90INS1_16FlashAttnFwdSm90INS1_25CollectiveMainloopFwdSm90ILi2EN4cute5tupleIJNS5_1CILi1EEES8_S8_EEENS6_IJNS7_ILi192EEENS7_ILi128EEENS7_ILi64EEEEEELi64ENS_10bfloat16_tEfNS_4arch4Sm90ELb0ELb1ELb0ELb1ELb0ELb0ELb0ELb1ELb1ELb1ELb1ELb0EEENS1_21CollectiveEpilogueFwdINS6_IJSA_SC_SB_EEES9_SE_SG_Li384ELb1ELb1ELb1ELb0EEENS1_36VarlenDynamicPersistentTileSchedulerILi192ELi128ELi384ELi128ELb1ELb1ELb1ELb1ELb0ELb1EEEEEEEEEvNT_6ParamsE,@function
        .size           _ZN7cutlass13device_kernelIN5flash11enable_sm90INS1_16FlashAttnFwdSm90INS1_25CollectiveMainloopFwdSm90ILi2EN4cute5tupleIJNS5_1CILi1EEES8_S8_EEENS6_IJNS7_ILi192EEENS7_ILi128EEENS7_ILi64EEEEEELi64ENS_10bfloat16_tEfNS_4arch4Sm90ELb0ELb1ELb0ELb1ELb0ELb0ELb0ELb1ELb1ELb1ELb1ELb0EEENS1_21CollectiveEpilogueFwdINS6_IJSA_SC_SB_EEES9_SE_SG_Li384ELb1ELb1ELb1ELb0EEENS1_36VarlenDynamicPersistentTileSchedulerILi192ELi128ELi384ELi128ELb1ELb1ELb1ELb1ELb0ELb1EEEEEEEEEvNT_6ParamsE,(.L_x_14879 - _ZN7cutlass13device_kernelIN5flash11enable_sm90INS1_16FlashAttnFwdSm90INS1_25CollectiveMainloopFwdSm90ILi2EN4cute5tupleIJNS5_1CILi1EEES8_S8_EEENS6_IJNS7_ILi192EEENS7_ILi128EEENS7_ILi64EEEEEELi64ENS_10bfloat16_tEfNS_4arch4Sm90ELb0ELb1ELb0ELb1ELb0ELb0ELb0ELb1ELb1ELb1ELb1ELb0EEENS1_21CollectiveEpilogueFwdINS6_IJSA_SC_SB_EEES9_SE_SG_Li384ELb1ELb1ELb1ELb0EEENS1_36VarlenDynamicPersistentTileSchedulerILi192ELi128ELi384ELi128ELb1ELb1ELb1ELb1ELb0ELb1EEEEEEEEEvNT_6ParamsE)
        .other          _ZN7cutlass13device_kernelIN5flash11enable_sm90INS1_16FlashAttnFwdSm90INS1_25CollectiveMainloopFwdSm90ILi2EN4cute5tupleIJNS5_1CILi1EEES8_S8_EEENS6_IJNS7_ILi192EEENS7_ILi128EEENS7_ILi64EEEEEELi64ENS_10bfloat16_tEfNS_4arch4Sm90ELb0ELb1ELb0ELb1ELb0ELb0ELb0ELb1ELb1ELb1ELb1ELb0EEENS1_21CollectiveEpilogueFwdINS6_IJSA_SC_SB_EEES9_SE_SG_Li384ELb1ELb1ELb1ELb0EEENS1_36VarlenDynamicPersistentTileSchedulerILi192ELi128ELi384ELi128ELb1ELb1ELb1ELb1ELb0ELb1EEEEEEEEEvNT_6ParamsE,@"STO_CUDA_ENTRY STV_DEFAULT"
_ZN7cutlass13device_kernelIN5flash11enable_sm90INS1_16FlashAttnFwdSm90INS1_25CollectiveMainloopFwdSm90ILi2EN4cute5tupleIJNS5_1CILi1EEES8_S8_EEENS6_IJNS7_ILi192EEENS7_ILi128EEENS7_ILi64EEEEEELi64ENS_10bfloat16_tEfNS_4arch4Sm90ELb0ELb1ELb0ELb1ELb0ELb0ELb0ELb1ELb1ELb1ELb1ELb0EEENS1_21CollectiveEpilogueFwdINS6_IJSA_SC_SB_EEES9_SE_SG_Li384ELb1ELb1ELb1ELb0EEENS1_36VarlenDynamicPersistentTileSchedulerILi192ELi128ELi384ELi128ELb1ELb1ELb1ELb1ELb0ELb1EEEEEEEEEvNT_6ParamsE:
        /* <DEDUP_REMOVED lines=18> */
.L_x_13165:
[----:B------:R-:W-:Y:S05]  /*0120*/  BSYNC B0 ;  /* 0x0000000000007941 */ /* 0x000fea0003800000 */
.L_x_13164:
        /* <DEDUP_REMOVED lines=41> */
.L_x_13166:
        /* <DEDUP_REMOVED lines=22> */
.L_x_13167:
        /* <DEDUP_REMOVED lines=18> */
.L_x_13168:
        /* <DEDUP_REMOVED lines=22> */
.L_x_13169:
        /* <DEDUP_REMOVED lines=22> */
.L_x_13170:
[----:B------:R-:W-:Y:S01]  /*0900*/  PLOP3.LUT P0, PT, PT, PT, UP0, 0x80, 0x0 ;  /* 0x000000000000781c */ /* 0x000fe20003f0f008 */
[----:B------:R-:W-:Y:S01]  /*0910*/  UMOV UR36, 0x1 ;  /* 0x0000000100247882 */ /* 0x000fe20000000000 */
[----:B------:R-:W-:Y:S01]  /*0920*/  NOP ;  /* 0x0000000000007918 */ /* 0x000fe20000000000 */
[----:B------:R-:W-:Y:S01]  /*0930*/  USEL UR36, UR36, 0x2, !UP0 ;  /* 0x0000000224247887 */ /* 0x000fe2000c000000 */
[----:B------:R-:W-:Y:S01]  /*0940*/  ULDC.64 UR52, c[0x0][0x208] ;  /* 0x0000820000347ab9 */ /* 0x000fe20000000a00 */
[----:B012-4-:R-:W-:Y:S08]  /*0950*/  BAR.SYNC.DEFER_BLOCKING 0x0 ;  /* 0x0000000000007b1d */ /* 0x017ff00000010000 */
[----:B------:R-:W-:Y:S05]  /*0960*/  @!P0 BRA `(.L_x_13171) ;  /* 0x000000ec008c8947 */ /* 0x000fea0003800000 */
.L_x_13172:
        /* <DEDUP_REMOVED lines=29> */
[----:B------:R-:W-:Y:S02]  /*0b40*/  LEA.HI R3, R0, R13, RZ, 0x4 ;  /* 0x0000000d00037211 */ /* 0x000fe400078f20ff */
        /* <DEDUP_REMOVED lines=8> */
[----:B------:R-:W-:Y:S01]  /*0bd0*/  IMAD.HI R2, R14, 0x55555556, RZ ;  /* 0x555555560e027827 */ /* 0x000fe200078e02ff */
[----:B------:R-:W-:-:S02]  /*0be0*/  SHF.R.S32.HI R7, RZ, 0x1f, R12 ;  /* 0x0000001fff077819 */ /* 0x000fc4000001140c */
[----:B------:R-:W-:Y:S01]  /*0bf0*/  LEA.HI R3, R3, R6, RZ, 0x1 ;  /* 0x0000000603037211 */ /* 0x000fe200078f08ff */
[----:B------:R-:W-:Y:S01]  /*0c00*/  IMAD R4, R4, 0x40, R5 ;  /* 0x0000004004047824 */ /* 0x000fe200078e0205 */
[CC--:B------:R-:W-:Y:S02]  /*0c10*/  LEA.HI R5, R7.reuse, R12.reuse, RZ, 0x2 ;  /* 0x0000000c07057211 */ /* 0x0c0fe400078f10ff */
[----:B------:R-:W-:Y:S02]  /*0c20*/  LEA.HI R7, R7, R12, RZ, 0x5 ;  /* 0x0000000c07077211 */ /* 0x000fe400078f28ff */
[--C-:B------:R-:W-:Y:S02]  /*0c30*/  SHF.R.S32.HI R8, RZ, 0x2, R5.reuse ;  /* 0x00000002ff087819 */ /* 0x100fe40000011405 */
[----:B------:R-:W-:Y:S02]  /*0c40*/  SHF.R.S32.HI R9, RZ, 0x1f, R5 ;  /* 0x0000001fff097819 */ /* 0x000fe40000011405 */
[----:B------:R-:W-:-:S02]  /*0c50*/  LOP3.LUT R3, R3, 0x1ffffffe, RZ, 0xc0, !PT ;  /* 0x1ffffffe03037812 */ /* 0x000fc400078ec0ff */
[----:B------:R-:W-:Y:S02]  /*0c60*/  LEA.HI R9, R9, R8, RZ, 0x3 ;  /* 0x0000000809097211 */ /* 0x000fe400078f18ff */
[----:B------:R-:W-:Y:S01]  /*0c70*/  LEA.HI R2, R2, R2, RZ, 0x1 ;  /* 0x0000000202027211 */ /* 0x000fe200078f08ff */
[----:B------:R-:W-:Y:S01]  /*0c80*/  IMAD.IADD R3, R6, 0x1, -R3 ;  /* 0x0000000106037824 */ /* 0x000fe200078e0a03 */
[----:B------:R-:W-:Y:S02]  /*0c90*/  LOP3.LUT R9, R9, 0xfffffff8, RZ, 0xc0, !PT ;  /* 0xfffffff809097812 */ /* 0x000fe400078ec0ff */
[----:B------:R-:W-:Y:S01]  /*0ca0*/  SHF.R.S32.HI R7, RZ, 0x5, R7 ;  /* 0x00000005ff077819 */ /* 0x000fe20000011407 */
[----:B------:R-:W-:Y:S01]  /*0cb0*/  IMAD R2, R2, -0x3, R14 ;  /* 0xfffffffd02027824 */ /* 0x000fe200078e020e */
[-C--:B------:R-:W-:Y:S01]  /*0cc0*/  LEA.HI R10, R0, R13.reuse, RZ, 0x2 ;  /* 0x0000000d000a7211 */ /* 0x080fe200078f10ff */
[----:B------:R-:W-:Y:S01]  /*0cd0*/  IMAD.IADD R8, R8, 0x1, -R9 ;  /* 0x0000000108087824 */ /* 0x000fe200078e0a09 */
[----:B------:R-:W-:Y:S01]  /*0ce0*/  LEA.HI R0, R0, R13, RZ, 0x3 ;  /* 0x0000000d00007211 */ /* 0x000fe200078f18ff */
[----:B------:R-:W-:Y:S01]  /*0cf0*/  IMAD R3, R3, 0x8, R4 ;  /* 0x0000000803037824 */ /* 0x000fe200078e0204 */
[----:B------:R-:W-:Y:S01]  /*0d00*/  LOP3.LUT R10, R10, 0xfffffffc, RZ, 0xc0, !PT ;  /* 0xfffffffc0a0a7812 */ /* 0x000fe200078ec0ff */
[----:B------:R-:W-:Y:S01]  /*0d10*/  IMAD R7, R7, 0x10, R8 ;  /* 0x0000001007077824 */ /* 0x000fe200078e0208 */
[----:B------:R-:W-:-:S02]  /*0d20*/  LOP3.LUT R5, R5, 0x7ffffffc, RZ, 0xc0, !PT ;  /* 0x7ffffffc05057812 */ /* 0x000fc400078ec0ff */
[----:B------:R0:W-:Y:S01]  /*0d30*/  STL [R1+0x38], R3 ;  /* 0x0000380301007387 */ /* 0x0001e20000100800 */
[----:B------:R-:W-:Y:S01]  /*0d40*/  IMAD R2, R2, 0x40, R7 ;  /* 0x0000004002027824 */ /* 0x000fe200078e0207 */
[----:B------:R-:W-:Y:S01]  /*0d50*/  LOP3.LUT R18, R0, 0xfffffff8, RZ, 0xc0, !PT ;  /* 0xfffffff800127812 */ /* 0x000fe200078ec0ff */
[C---:B------:R-:W-:Y:S01]  /*0d60*/  IMAD.IADD R10, R13.reuse, 0x1, -R10 ;  /* 0x000000010d0a7824 */ /* 0x040fe200078e0a0a */
[----:B------:R-:W-:Y:S01]  /*0d70*/  SHF.R.S32.HI R157, RZ, 0x3, R0 ;  /* 0x00000003ff9d7819 */ /* 0x000fe20000011400 */
[----:B------:R-:W-:Y:S01]  /*0d80*/  IMAD.IADD R5, R12, 0x1, -R5 ;  /* 0x000000010c057824 */ /* 0x000fe200078e0a05 */
[----:B------:R1:W-:Y:S01]  /*0d90*/  STL [R1+0x34], R2 ;  /* 0x0000340201007387 */ /* 0x0003e20000100800 */
[----:B------:R-:W-:Y:S02]  /*0da0*/  IMAD.IADD R18, R13, 0x1, -R18 ;  /* 0x000000010d127824 */ /* 0x000fe400078e0a12 */
[----:B------:R-:W-:Y:S01]  /*0db0*/  IMAD.SHL.U32 R16, R5, 0x2, RZ ;  /* 0x0000000205107824 */ /* 0x000fe200078e00ff */
[----:B0-----:R-:W-:Y:S01]  /*0dc0*/  LEA.HI R3, R10, R10, RZ, 0x1 ;  /* 0x0000000a0a037211 */ /* 0x001fe200078f08ff */
[----:B------:R-:W-:-:S02]  /*0dd0*/  IMAD.SHL.U32 R19, R18, 0x8, RZ ;  /* 0x0000000812137824 */ /* 0x000fc400078e00ff */
[C---:B------:R-:W-:Y:S01]  /*0de0*/  VIADD R156, R16.reuse, 0x8 ;  /* 0x00000008109c7836 */ /* 0x040fe20000000000 */
[----:B------:R-:W-:Y:S01]  /*0df0*/  LOP3.LUT R3, R3, 0x1ffffffe, RZ, 0xc0, !PT ;  /* 0x1ffffffe03037812 */ /* 0x000fe200078ec0ff */
        /* <DEDUP_REMOVED lines=13> */
[----:B------:R-:W-:-:S02]  /*0ed0*/  SHF.R.S32.HI R5, RZ, 0x1f, R152 ;  /* 0x0000001fff057819 */ /* 0x000fc40000011498 */
[----:B------:R-:W-:Y:S01]  /*0ee0*/  SHF.R.S32.HI R4, RZ, 0x1f, R23 ;  /* 0x0000001fff047819 */ /* 0x000fe20000011417 */
[----:B------:R-:W-:Y:S01]  /*0ef0*/  IMAD R17, R3, 0x8, R2 ;  /* 0x0000000803117824 */ /* 0x000fe200078e0202 */
[----:B-1----:R-:W-:-:S07]  /*0f00*/  SHF.R.S32.HI R0, RZ, 0x1f, R22 ;  /* 0x0000001fff007819 */ /* 0x002fce0000011416 */
.L_x_13264:
        /* <DEDUP_REMOVED lines=11> */
[----:B0123--:R-:W-:Y:S02]  /*0fc0*/  IMAD.U32 R2, RZ, RZ, UR8 ;  /* 0x00000008ff027e24 */ /* 0x00ffe4000f8e00ff */
[----:B------:R-:W-:Y:S01]  /*0fd0*/  IMAD.U32 R3, RZ, RZ, UR9 ;  /* 0x00000009ff037e24 */ /* 0x000fe2000f8e00ff */
[----:B------:R-:W-:Y:S02]  /*0fe0*/  @UP1 UIMAD.WIDE UR8, UR6, 0x4, UR10 ;  /* 0x00000004060818a5 */ /* 0x000fe4000f8e020a */
[----:B------:R-:W-:Y:S02]  /*0ff0*/  ULOP3.LUT UR4, UR7, 0xff000000, URZ, 0xc0, !UPT ;  /* 0xff00000007047892 */ /* 0x000fe4000f8ec03f */
[----:B------:R-:W2:Y:S01]  /*1000*/  @P0 LDG.E R2, desc[UR52][R2.64] ;  /* 0x0000003402020981 */ /* 0x000ea2000c1e1900 */
[----:B------:R-:W-:Y:S01]  /*1010*/  ULDC.64 UR10, c[0x0][0xa20] ;  /* 0x00028800000a7ab9 */ /* 0x000fe20000000a00 */
[----:B------:R-:W-:-:S02]  /*1020*/  IMAD.U32 R4, RZ, RZ, UR8 ;  /* 0x00000008ff047e24 */ /* 0x000fc4000f8e00ff */
        /* <DEDUP_REMOVED lines=19> */
[----:B----45:R-:W-:-:S14]  /*1160*/  @P2 BRA `(.L_x_13173) ;  /* 0x0000000000342947 */ /* 0x030fdc0003800000 */
        /* <DEDUP_REMOVED lines=13> */
.L_x_13173:
        /* <DEDUP_REMOVED lines=9> */
.L_x_13174:
        /* <DEDUP_REMOVED lines=13> */
.L_x_13175:
        /* <DEDUP_REMOVED lines=26> */
.L_x_13177:
[----:B------:R-:W-:-:S11]  /*1540*/  UISETP.NE.AND UP1, UPT, UR5, 0x1, UPT ;  /* 0x000000010500788c */ /* 0x000fd6000bf25270 */
[----:B------:R-:W-:Y:S02]  /*1550*/  @UP1 ULDC.64 UR10, c[0x0][0x9e8] ;  /* 0x00027a00000a1ab9 */ /* 0x000fe40000000a00 */
[----:B------:R-:W-:-:S04]  /*1560*/  UIMAD.WIDE.U32 UR6, UR8, UR10, URZ ;  /* 0x0000000a080672a5 */ /* 0x000fc8000f8e003f */
[----:B------:R-:W-:-:S12]  /*1570*/  @UP1 USHF.R.U32.HI UR8, URZ, UR11, UR7 ;  /* 0x0000000b3f081299 */ /* 0x000fd80008011607 */
.L_x_13178:
[----:B------:R-:W-:-:S04]  /*1580*/  UIMAD UR8, UR8, UR5, UR5 ;  /* 0x00000005080872a4 */ /* 0x000fc8000f8e0205 */
[----:B------:R-:W-:-:S04]  /*1590*/  UISETP.LT.AND UP1, UPT, UR4, UR8, UPT ;  /* 0x000000080400728c */ /* 0x000fc8000bf21270 */
[----:B------:R-:W-:-:S12]  /*15a0*/  USEL UR4, UR4, UR8, UP1 ;  /* 0x0000000804047287 */ /* 0x000fd80008800000 */
.L_x_13176:
        /* <DEDUP_REMOVED lines=30> */
.L_x_13180:
[----:B------:R-:W-:-:S11]  /*1790*/  UISETP.NE.AND UP0, UPT, UR5, 0x1, UPT ;  /* 0x000000010500788c */ /* 0x000fd6000bf05270 */
[----:B------:R-:W-:Y:S02]  /*17a0*/  @UP0 ULDC.64 UR10, c[0x0][0x9e8] ;  /* 0x00027a00000a0ab9 */ /* 0x000fe40000000a00 */
[----:B------:R-:W-:-:S04]  /*17b0*/  UIMAD.WIDE.U32 UR8, UR7, UR10, URZ ;  /* 0x0000000a070872a5 */ /* 0x000fc8000f8e003f */
[----:B------:R-:W-:-:S12]  /*17c0*/  @UP0 USHF.R.U32.HI UR7, URZ, UR11, UR9 ;  /* 0x0000000b3f070299 */ /* 0x000fd80008011609 */
.L_x_13181:
[----:B------:R-:W-:-:S04]  /*17d0*/  UIMAD UR5, UR7, UR5, URZ ;  /* 0x00000005070572a4 */ /* 0x000fc8000f8e023f */
[----:B------:R-:W-:-:S04]  /*17e0*/  UISETP.LT.AND UP0, UPT, UR4, UR5, UPT ;  /* 0x000000050400728c */ /* 0x000fc8000bf01270 */
[----:B------:R-:W-:-:S12]  /*17f0*/  USEL UR4, UR4, UR5, !UP0 ;  /* 0x0000000504047287 */ /* 0x000fd8000c000000 */
.L_x_13179:
        /* <DEDUP_REMOVED lines=48> */
.L_x_13182:
        /* <DEDUP_REMOVED lines=24> */
[----:B------:R-:W0:Y:S01]  /*1c80*/  S2R R0, SR_TID.X ;  /* 0x0000000000007919 */ /* 0x000e220000002100 */
[----:B------:R-:W1:Y:S01]  /*1c90*/  S2UR UR6, SR_CgaCtaId ;  /* 0x00000000000679c3 */ /* 0x000e620000008800 */
[----:B------:R-:W-:Y:S02]  /*1ca0*/  UMOV UR45, 0x400 ;  /* 0x00000400002d7882 */ /* 0x000fe40000000000 */
[----:B-1----:R-:W-:Y:S01]  /*1cb0*/  ULEA UR45, UR6, UR45, 0x18 ;  /* 0x0000002d062d7291 */ /* 0x002fe2000f8ec03f */
[----:B0-----:R-:W-:-:S05]  /*1cc0*/  VIADD R4, R0, 0xffffff80 ;  /* 0xffffff8000047836 */ /* 0x001fca0000000000 */
[----:B------:R-:W-:-:S04]  /*1cd0*/  SHF.R.S32.HI R0, RZ, 0x1f, R4 ;  /* 0x0000001fff007819 */ /* 0x000fc80000011404 */
[----:B------:R-:W-:-:S04]  /*1ce0*/  LEA.HI R0, R0, R4, RZ, 0x7 ;  /* 0x0000000400007211 */ /* 0x000fc800078f38ff */
[----:B------:R-:W-:-:S06]  /*1cf0*/  SHF.R.S32.HI R0, RZ, 0x7, R0 ;  /* 0x00000007ff007819 */ /* 0x000fcc0000011400 */
[----:B------:R-:W0:Y:S02]  /*1d00*/  SHFL.IDX PT, R0, R0, RZ, 0x1f ;  /* 0x00001fff00007589 */ /* 0x000e2400000e0000 */
[----:B0-----:R-:W-:-:S13]  /*1d10*/  R2UR UR44, R0 ;  /* 0x00000000002c72ca */ /* 0x001fda00000e0000 */
        /* <DEDUP_REMOVED lines=26> */
.L_x_13184:
        /* <DEDUP_REMOVED lines=9> */
.L_x_13387:
[----:B------:R-:W-:Y:S05]  /*1f50*/  @!P0 BRA `(.L_x_13186) ;  /* 0x0000000000048947 */ /* 0x000fea0003800000 */
[----:B------:R-:W-:Y:S01]  /*1f60*/  BPT.TRAP 0x1 ;  /* 0x000000040000795c */ /* 0x000fe20000300000 */
.L_x_13186:
[----:B0-----:R-:W-:Y:S02]  /*1f70*/  IMAD.U32 R3, RZ, RZ, UR47 ;  /* 0x0000002fff037e24 */ /* 0x001fe4000f8e00ff */
[----:B------:R-:W-:-:S03]  /*1f80*/  IMAD.U32 R0, RZ, RZ, UR50 ;  /* 0x00000032ff007e24 */ /* 0x000fc6000f8e00ff */
[----:B------:R-:W-:Y:S02]  /*1f90*/  LEA R3, R3, UR45, 0x3 ;  /* 0x0000002d03037c11 */ /* 0x000fe4000f8e18ff */
[----:B------:R-:W-:-:S04]  /*1fa0*/  SHF.L.U32 R0, R0, 0x1f, RZ ;  /* 0x0000001f00007819 */ /* 0x000fc800000006ff */
[----:B------:R0:W1:Y:S01]  /*1fb0*/  SYNCS.PHASECHK.TRANS64.TRYWAIT P2, [R3+URZ+0x16830], R0 ;  /* 0x01683000030075a7 */ /* 0x000062000804017f */
[----:B------:R-:W-:Y:S05]  /*1fc0*/  @!P0 BRA `(.L_x_13187) ;  /* 0x0000000000048947 */ /* 0x000fea0003800000 */
[----:B------:R-:W-:Y:S01]  /*1fd0*/  BPT.TRAP 0x1 ;  /* 0x000000040000795c */ /* 0x000fe20000300000 */
.L_x_13187:
[----:B------:R-:W2:Y:S02]  /*1fe0*/  S2R R2, SR_TID.X ;  /* 0x0000000000027919 */ /* 0x000ea40000002100 */
[----:B--2---:R-:W-:Y:S01]  /*1ff0*/  LOP3.LUT P1, RZ, R2, 0x7f, RZ, 0xc0, !PT ;  /* 0x0000007f02ff7812 */ /* 0x004fe2000782c0ff */
[----:B-1----:R-:W-:-:S12]  /*2000*/  @P2 BRA `(.L_x_13188) ;  /* 0x0000000000082947 */ /* 0x002fd80003800000 */
[----:B------:R-:W1:Y:S02]  /*2010*/  SYNCS.PHASECHK.TRANS64.TRYWAIT P2, [R3+URZ+0x16830], R0 ;  /* 0x01683000030075a7 */ /* 0x000e64000804017f */
[----:B-1----:R-:W-:Y:S05]  /*2020*/  @!P2 BRA `(.L_x_13189) ;  /* 0x0000013c006ca947 */ /* 0x002fea0003800000 */
.L_x_13188:
        /* <DEDUP_REMOVED lines=77> */
.L_x_13192:
[----:B------:R-:W-:-:S06]  /*2500*/  UISETP.NE.AND UP2, UPT, UR7, 0x1, UPT ;  /* 0x000000010700788c */ /* 0x000fcc000bf45270 */
[----:B------:R-:W-:-:S05]  /*2510*/  PLOP3.LUT P2, PT, PT, PT, UP2, 0x80, 0x0 ;  /* 0x000000000000781c */ /* 0x000fca0003f4f028 */
[----:B------:R-:W-:-:S08]  /*2520*/  @UP2 ULDC.64 UR10, c[0x0][0x9e8] ;  /* 0x00027a00000a2ab9 */ /* 0x000fd00000000a00 */
[----:B------:R-:W-:-:S05]  /*2530*/  @P2 IMAD.HI.U32 R10, R3, UR10, RZ ;  /* 0x0000000a030a2c27 */ /* 0x000fca000f8e00ff */
[----:B------:R-:W-:-:S07]  /*2540*/  @P2 SHF.R.U32.HI R3, RZ, UR11, R10 ;  /* 0x0000000bff032c19 */ /* 0x000fce000801160a */
.L_x_13193:
[----:B------:R-:W-:Y:S05]  /*2550*/  BSYNC B0 ;  /* 0x0000000000007941 */ /* 0x000fea0003800000 */
.L_x_13191:
[----:B------:R-:W-:-:S04]  /*2560*/  IMAD R3, R3, UR7, -R5 ;  /* 0x0000000703037c24 */ /* 0x000fc8000f8e0a05 */
[----:B------:R-:W-:-:S05]  /*2570*/  IMAD.IADD R3, R3, 0x1, -R16 ;  /* 0x0000000103037824 */ /* 0x000fca00078e0a10 */
[----:B------:R-:W-:Y:S02]  /*2580*/  VIMNMX R4, R4, R3, !PT ;  /* 0x0000000304047248 */ /* 0x000fe40007fe0100 */
[----:B------:R-:W-:-:S07]  /*2590*/  VIADDMNMX R0, R3, UR7, R0, PT ;  /* 0x0000000703007c46 */ /* 0x000fce000b800100 */
.L_x_13190:
        /* <DEDUP_REMOVED lines=205> */
.L_x_13196:
[----:B------:R-:W-:-:S06]  /*3270*/  UISETP.NE.AND UP2, UPT, UR7, 0x1, UPT ;  /* 0x000000010700788c */ /* 0x000fcc000bf45270 */
[----:B------:R-:W-:-:S05]  /*3280*/  PLOP3.LUT P6, PT, PT, PT, UP2, 0x80, 0x0 ;  /* 0x000000000000781c */ /* 0x000fca0003fcf028 */
[----:B------:R-:W-:-:S08]  /*3290*/  @UP2 ULDC.64 UR10, c[0x0][0x9e8] ;  /* 0x00027a00000a2ab9 */ /* 0x000fd00000000a00 */
[----:B------:R-:W-:Y:S01]  /*32a0*/  @P6 IMAD.HI.U32 R6, R2, UR10, RZ ;  /* 0x0000000a02066c27 */ /* 0x000fe2000f8e00ff */
[----:B------:R-:W-:-:S13]  /*32b0*/  PLOP3.LUT P6, PT, PT, PT, UP2, 0x80, 0x0 ;  /* 0x000000000000781c */ /* 0x000fda0003fcf028 */
[----:B------:R-:W-:-:S07]  /*32c0*/  @P6 SHF.R.U32.HI R2, RZ, UR11, R6 ;  /* 0x0000000bff026c19 */ /* 0x000fce0008011606 */
.L_x_13197:
[----:B------:R-:W-:Y:S05]  /*32d0*/  BSYNC B0 ;  /* 0x0000000000007941 */ /* 0x000fea0003800000 */
.L_x_13195:
[----:B------:R-:W-:-:S04]  /*32e0*/  IMAD R5, R2, UR7, -R5 ;  /* 0x0000000702057c24 */ /* 0x000fc8000f8e0a05 */
[----:B------:R-:W-:-:S05]  /*32f0*/  IMAD.IADD R5, R5, 0x1, -R16 ;  /* 0x0000000105057824 */ /* 0x000fca00078e0a10 */
[----:B------:R-:W-:Y:S02]  /*3300*/  VIMNMX R4, R4, R5, !PT ;  /* 0x0000000504047248 */ /* 0x000fe40007fe0100 */
[----:B------:R-:W-:-:S07]  /*3310*/  VIADDMNMX R0, R5, UR7, R0, PT ;  /* 0x0000000705007c46 */ /* 0x000fce000b800100 */
.L_x_13194:
[----:B------:R-:W-:Y:S01]  /*3320*/  ISETP.GT.AND P2, PT, R4, 0x1, !P2 ;  /* 0x000000010400780c */ /* 0x000fe20005744270 */
[----:B------:R-:W-:Y:S01]  /*3330*/  ULDC UR21, c[0x0][0x988] ;  /* 0x0002620000157ab9 */ /* 0x000fe20000000800 */
[----:B------:R-:W-:Y:S01]  /*3340*/  LOP3.LUT P6, RZ, R10, 0x8, RZ, 0xc0, !PT ;  /* 0x000000080aff7812 */ /* 0x000fe200078cc0ff */
        /* <DEDUP_REMOVED lines=27> */
[----:B------:R-:W-:Y:S02]  /*3500*/  LOP3.LUT P6, RZ, R10, 0x8000, RZ, 0xc0, !PT ;  /* 0x000080000aff7812 */ /* 0x000fe400078cc0ff */
        /* <DEDUP_REMOVED lines=55> */
[----:B------:R-:W-:Y:S01]  /*3880*/  ISETP.GT.AND P3, PT, R4, 0x70, !P3 ;  /* 0x000000700400780c */ /* 0x000fe20005f64270 */
[----:B------:R-:W0:Y:S01]  /*3890*/  SHFL.BFLY PT, R2, R5, 0x2, 0x1f ;  /* 0x0c401f0005027f89 */ /* 0x000e2200000e0000 */
[----:B------:R-:W-:-:S02]  /*38a0*/  FSEL R50, R50, -INF , !P2 ;  /* 0xff80000032327808 */ /* 0x000fc40005000000 */
[----:B------:R-:W-:Y:S02]  /*38b0*/  LOP3.LUT P2, RZ, R10, 0x20000, RZ, 0xc0, !PT ;  /* 0x000200000aff7812 */ /* 0x000fe4000784c0ff */
[C---:B------:R-:W-:Y:S02]  /*38c0*/  ISETP.GT.AND P4, PT, R4.reuse, 0x71, !P4 ;  /* 0x000000710400780c */ /* 0x040fe40006784270 */
[C---:B------:R-:W-:Y:S02]  /*38d0*/  ISETP.GT.AND P2, PT, R4.reuse, 0x31, !P2 ;  /* 0x000000310400780c */ /* 0x040fe40005744270 */
[----:B------:R-:W-:Y:S02]  /*38e0*/  ISETP.GT.AND P5, PT, R4, 0x78, !P5 ;  /* 0x000000780400780c */ /* 0x000fe40006fa4270 */
[C---:B------:R-:W-:Y:S02]  /*38f0*/  ISETP.LT.OR P2, PT, R0.reuse, 0x32, P2 ;  /* 0x000000320000780c */ /* 0x040fe40001741670 */
[----:B------:R-:W-:-:S02]  /*3900*/  ISETP.LT.OR P3, PT, R0, 0x71, P3 ;  /* 0x000000710000780c */ /* 0x000fc40001f61670 */
[----:B------:R-:W-:Y:S02]  /*3910*/  FSEL R51, R51, -INF , !P2 ;  /* 0xff80000033337808 */ /* 0x000fe40005000000 */
[----:B------:R-:W-:Y:S02]  /*3920*/  LOP3.LUT P2, RZ, R10, 0x10000, RZ, 0xc0, !PT ;  /* 0x000100000aff7812 */ /* 0x000fe4000784c0ff */
[----:B------:R-:W-:Y:S02]  /*3930*/  ISETP.LT.OR P4, PT, R0, 0x72, P4 ;  /* 0x000000720000780c */ /* 0x000fe40002781670 */
[----:B------:R-:W-:Y:S02]  /*3940*/  ISETP.GT.AND P2, PT, R4, 0x38, !P2 ;  /* 0x000000380400780c */ /* 0x000fe40005744270 */
[----:B------:R-:W-:Y:S02]  /*3950*/  FSEL R82, R82, -INF , !P3 ;  /* 0xff80000052527808 */ /* 0x000fe40005800000 */
[----:B------:R-:W-:-:S02]  /*3960*/  ISETP.LT.OR P2, PT, R0, 0x39, P2 ;  /* 0x000000390000780c */ /* 0x000fc40001741670 */
[----:B0-----:R-:W-:Y:S02]  /*3970*/  FMNMX.FTZ R7, R5, R2, !PT ;  /* 0x0000000205077209 */ /* 0x001fe40007810000 */
[----:B------:R-:W-:Y:S02]  /*3980*/  FSEL R54, R54, -INF , !P2 ;  /* 0xff80000036367808 */ /* 0x000fe40005000000 */
[----:B------:R-:W-:Y:S01]  /*3990*/  ISETP.GT.AND P2, PT, R4, 0x39, !P6 ;  /* 0x000000390400780c */ /* 0x000fe20007744270 */
[----:B------:R-:W0:Y:S01]  /*39a0*/  SHFL.BFLY PT, R2, R7, 0x1, 0x1f ;  /* 0x0c201f0007027f89 */ /* 0x000e2200000e0000 */
[----:B------:R-:W-:Y:S02]  /*39b0*/  LOP3.LUT P6, RZ, R10, 0x10, RZ, 0xc0, !PT ;  /* 0x000000100aff7812 */ /* 0x000fe400078cc0ff */
[C---:B------:R-:W-:Y:S02]  /*39c0*/  ISETP.LT.OR P2, PT, R0.reuse, 0x3a, P2 ;  /* 0x0000003a0000780c */ /* 0x040fe40001741670 */
[----:B------:R-:W-:-:S02]  /*39d0*/  ISETP.LT.OR P5, PT, R0, 0x79, P5 ;  /* 0x000000790000780c */ /* 0x000fc40002fa1670 */
[----:B------:R-:W-:Y:S02]  /*39e0*/  FSEL R55, R55, -INF , !P2 ;  /* 0xff80000037377808 */ /* 0x000fe40005000000 */
        /* <DEDUP_REMOVED lines=62> */
[--C-:B------:R-:W-:Y:S01]  /*3dd0*/  FFMA.FTZ R150, R28, UR21, -R6.reuse ;  /* 0x000000151c967c23 */ /* 0x100fe20008010806 */
[----:B------:R-:W-:Y:S01]  /*3de0*/  ISETP.GT.AND P2, PT, R4, 0x69, !P2 ;  /* 0x000000690400780c */ /* 0x000fe20005744270 */
[----:B------:R-:W-:Y:S01]  /*3df0*/  MUFU.EX2 R148, R148 ;  /* 0x0000009400947308 */ /* 0x000fe20000000800 */
[----:B------:R-:W-:Y:S01]  /*3e00*/  FMNMX.FTZ R8, R30, R7, !PT ;  /* 0x000000071e087209 */ /* 0x000fe20007810000 */
[--C-:B------:R-:W-:Y:S01]  /*3e10*/  FFMA.FTZ R144, R32, UR21, -R6.reuse ;  /* 0x0000001520907c23 */ /* 0x100fe20008010806 */
[----:B------:R-:W-:Y:S01]  /*3e20*/  ISETP.LT.OR P2, PT, R0, 0x6a, P2 ;  /* 0x0000006a0000780c */ /* 0x000fe20001741670 */
[--C-:B------:R-:W-:Y:S01]  /*3e30*/  FFMA.FTZ R33, R33, UR21, -R6.reuse ;  /* 0x0000001521217c23 */ /* 0x100fe20008010806 */
[----:B------:R-:W-:Y:S01]  /*3e40*/  FMNMX.FTZ R7, R31, R8, !PT ;  /* 0x000000081f077209 */ /* 0x000fe20007810000 */
[--C-:B------:R-:W-:Y:S01]  /*3e50*/  FFMA.FTZ R146, R36, UR21, -R6.reuse ;  /* 0x0000001524927c23 */ /* 0x100fe20008010806 */
[----:B------:R-:W-:Y:S01]  /*3e60*/  FSEL R79, R79, -INF , !P2 ;  /* 0xff8000004f4f7808 */ /* 0x000fe20005000000 */
[----:B------:R-:W0:Y:S01]  /*3e70*/  MUFU.EX2 R3, R3 ;  /* 0x0000000300037308 */ /* 0x000e220000000800 */
[----:B------:R-:W-:Y:S01]  /*3e80*/  FMNMX.FTZ R8, R34, R7, !PT ;  /* 0x0000000722087209 */ /* 0x000fe20007810000 */
[--C-:B------:R-:W-:Y:S01]  /*3e90*/  FFMA.FTZ R37, R37, UR21, -R6.reuse ;  /* 0x0000001525257c23 */ /* 0x100fe20008010806 */
[----:B------:R-:W-:Y:S01]  /*3ea0*/  ISETP.LT.OR P6, PT, R0, 0x7a, P6 ;  /* 0x0000007a0000780c */ /* 0x000fe200037c1670 */
[--C-:B------:R-:W-:Y:S01]  /*3eb0*/  FFMA.FTZ R140, R40, UR21, -R6.reuse ;  /* 0x00000015288c7c23 */ /* 0x100fe20008010806 */
[----:B------:R-:W-:Y:S01]  /*3ec0*/  FMNMX.FTZ R9, R35, R8, !PT ;  /* 0x0000000823097209 */ /* 0x000fe20007810000 */
[--C-:B------:R-:W-:Y:S01]  /*3ed0*/  FFMA.FTZ R45, R45, UR21, -R6.reuse ;  /* 0x000000152d2d7c23 */ /* 0x100fe20008010806 */
[----:B------:R-:W-:Y:S01]  /*3ee0*/  FSEL R87, R87, -INF , !P6 ;  /* 0xff80000057577808 */ /* 0x000fe20007000000 */
        /* <DEDUP_REMOVED lines=18> */
[--C-:B------:R-:W-:Y:S01]  /*4010*/  FFMA.FTZ R126, R76, UR21, -R6.reuse ;  /* 0x000000154c7e7c23 */ /* 0x100fe20008010806 */
[--C-:B------:R-:W-:Y:S01]  /*4020*/  FFMA.FTZ R120, R80, UR21, -R6.reuse ;  /* 0x0000001550787c23 */ /* 0x100fe20008010806 */
[----:B------:R-:W-:Y:S01]  /*4030*/  FFMA.FTZ R122, R84, UR21, -R6 ;  /* 0x00000015547a7c23 */ /* 0x000fe20008010806 */
[----:B------:R-:W-:-:S03]  /*4040*/  FMNMX.FTZ R11, R47, R8, !PT ;  /* 0x000000082f0b7209 */ /* 0x000fc60007810000 */
[----:B------:R4:W5:Y:S01]  /*4050*/  MUFU.EX2 R7, R33 ;  /* 0x0000002100077308 */ /* 0x0009620000000800 */
[----:B------:R-:W-:-:S04]  /*4060*/  FMNMX.FTZ R8, R50, R11, !PT ;  /* 0x0000000b32087209 */ /* 0x000fc80007810000 */
[----:B------:R-:W-:-:S03]  /*4070*/  FMNMX.FTZ R13, R51, R8, !PT ;  /* 0x00000008330d7209 */ /* 0x000fc60007810000 */
[----:B------:R-:W-:Y:S01]  /*4080*/  MUFU.EX2 R11, R41 ;  /* 0x00000029000b7308 */ /* 0x000fe20000000800 */
[----:B------:R-:W-:Y:S01]  /*4090*/  FMNMX.FTZ R8, R54, R13, !PT ;  /* 0x0000000d36087209 */ /* 0x000fe20007810000 */
[----:B----4-:R-:W-:-:S03]  /*40a0*/  FFMA.FTZ R33, R65, UR21, -R6 ;  /* 0x0000001541217c23 */ /* 0x010fc60008010806 */
[----:B------:R-:W-:-:S03]  /*40b0*/  FMNMX.FTZ R13, R55, R8, !PT ;  /* 0x00000008370d7209 */ /* 0x000fc60007810000 */
[----:B------:R-:W4:Y:S01]  /*40c0*/  MUFU.EX2 R146, R146 ;  /* 0x0000009200927308 */ /* 0x000f220000000800 */
[----:B------:R-:W-:-:S04]  /*40d0*/  FMNMX.FTZ R8, R58, R13, !PT ;  /* 0x0000000d3a087209 */ /* 0x000fc80007810000 */
[----:B------:R-:W-:-:S03]  /*40e0*/  FMNMX.FTZ R15, R59, R8, !PT ;  /* 0x000000083b0f7209 */ /* 0x000fc60007810000 */
[----:B------:R0:W4:Y:S01]  /*40f0*/  MUFU.EX2 R9, R37 ;  /* 0x0000002500097308 */ /* 0x0001220000000800 */
[----:B------:R-:W-:-:S04]  /*4100*/  FMNMX.FTZ R8, R62, R15, !PT ;  /* 0x0000000f3e087209 */ /* 0x000fc80007810000 */
[----:B------:R-:W-:-:S03]  /*4110*/  FMNMX.FTZ R15, R63, R8, !PT ;  /* 0x000000083f0f7209 */ /* 0x000fc60007810000 */
[----:B------:R-:W4:Y:S01]  /*4120*/  MUFU.EX2 R140, R140 ;  /* 0x0000008c008c7308 */ /* 0x000f220000000800 */
[----:B------:R-:W-:Y:S01]  /*4130*/  FMNMX.FTZ R8, R66, R15, !PT ;  /* 0x0000000f42087209 */ /* 0x000fe20007810000 */
[----:B0-----:R-:W-:-:S03]  /*4140*/  FFMA.FTZ R37, R69, UR21, -R6 ;  /* 0x0000001545257c23 */ /* 0x001fc60008010806 */
[----:B------:R-:W-:-:S03]  /*4150*/  FMNMX.FTZ R21, R67, R8, !PT ;  /* 0x0000000843157209 */ /* 0x000fc60007810000 */
[----:B------:R0:W-:Y:S01]  /*4160*/  MUFU.EX2 R13, R45 ;  /* 0x0000002d000d7308 */ /* 0x0001e20000000800 */
[----:B------:R-:W-:-:S04]  /*4170*/  FMNMX.FTZ R8, R70, R21, !PT ;  /* 0x0000001546087209 */ /* 0x000fc80007810000 */
[----:B------:R-:W-:-:S03]  /*4180*/  FMNMX.FTZ R21, R71, R8, !PT ;  /* 0x0000000847157209 */ /* 0x000fc60007810000 */
[----:B------:R1:W-:Y:S01]  /*4190*/  MUFU.EX2 R15, R49 ;  /* 0x00000031000f7308 */ /* 0x0003e20000000800 */
[----:B------:R-:W-:Y:S01]  /*41a0*/  FMNMX.FTZ R8, R74, R21, !PT ;  /* 0x000000154a087209 */ /* 0x000fe20007810000 */
[----:B0-----:R-:W-:-:S03]  /*41b0*/  FFMA.FTZ R45, R77, UR21, -R6 ;  /* 0x000000154d2d7c23 */ /* 0x001fc60008010806 */
[----:B------:R-:W-:-:S03]  /*41c0*/  FMNMX.FTZ R25, R75, R8, !PT ;  /* 0x000000084b197209 */ /* 0x000fc60007810000 */
[----:B------:R0:W-:Y:S01]  /*41d0*/  MUFU.EX2 R21, R53 ;  /* 0x0000003500157308 */ /* 0x0001e20000000800 */
[----:B------:R-:W-:Y:S01]  /*41e0*/  FMNMX.FTZ R4, R78, R25, !PT ;  /* 0x000000194e047209 */ /* 0x000fe20007810000 */
[----:B-1----:R-:W-:-:S03]  /*41f0*/  FFMA.FTZ R49, R81, UR21, -R6 ;  /* 0x0000001551317c23 */ /* 0x002fc60008010806 */
        /* <DEDUP_REMOVED lines=8> */
[----:B------:R-:W-:Y:S02]  /*4280*/  MUFU.EX2 R138, R138 ;  /* 0x0000008a008a7308 */ /* 0x000fe40000000800 */
[----:B------:R-:W1:Y:S06]  /*4290*/  SHFL.BFLY PT, R41, R0, 0x2, 0x1f ;  /* 0x0c401f0000297f89 */ /* 0x000e6c00000e0000 */
[----:B------:R-:W-:Y:S08]  /*42a0*/  MUFU.EX2 R132, R132 ;  /* 0x0000008400847308 */ /* 0x000ff00000000800 */
[----:B------:R-:W-:Y:S08]  /*42b0*/  MUFU.EX2 R25, R57 ;  /* 0x0000003900197308 */ /* 0x000ff00000000800 */
[----:B------:R-:W-:Y:S01]  /*42c0*/  MUFU.EX2 R134, R134 ;  /* 0x0000008600867308 */ /* 0x000fe20000000800 */
[----:B-1----:R-:W-:Y:S01]  /*42d0*/  FMNMX.FTZ R4, R0, R41, !PT ;  /* 0x0000002900047209 */ /* 0x002fe20007810000 */
[----:B------:R-:W-:-:S04]  /*42e0*/  FFMA.FTZ R41, R73, UR21, -R6 ;  /* 0x0000001549297c23 */ /* 0x000fc80008010806 */
[----:B0-----:R-:W0:Y:S02]  /*42f0*/  SHFL.BFLY PT, R53, R4, 0x1, 0x1f ;  /* 0x0c201f0004357f89 */ /* 0x001e2400000e0000 */
        /* <DEDUP_REMOVED lines=9> */
[----:B------:R-:W-:Y:S01]  /*4390*/  MUFU.EX2 R37, R37 ;  /* 0x0000002500257308 */ /* 0x000fe20000000800 */
[----:B------:R-:W-:-:S03]  /*43a0*/  PLOP3.LUT P2, PT, PT, PT, UP1, 0x40, 0x0 ;  /* 0x000000000000781c */ /* 0x000fc60003f4e818 */
[--C-:B------:R-:W-:Y:S01]  /*43b0*/  FFMA.FTZ R4, R27, UR21, -R24.reuse ;  /* 0x000000151b047c23 */ /* 0x100fe20008010818 */
[----:B------:R-:W-:Y:S01]  /*43c0*/  FADD.FTZ R27, R148, R3 ;  /* 0x00000003941b7221 */ /* 0x000fe20000010000 */
[--C-:B------:R-:W-:Y:S01]  /*43d0*/  FFMA.FTZ R149, R26, UR21, -R24.reuse ;  /* 0x000000151a957c23 */ /* 0x100fe20008010818 */
[--C-:B------:R-:W-:Y:S01]  /*43e0*/  FFMA.FTZ R151, R30, UR21, -R24.reuse ;  /* 0x000000151e977c23 */ /* 0x100fe20008010818 */
[--C-:B------:R-:W-:Y:S01]  /*43f0*/  FFMA.FTZ R6, R31, UR21, -R24.reuse ;  /* 0x000000151f067c23 */ /* 0x100fe20008010818 */
[----:B------:R-:W-:Y:S01]  /*4400*/  FADD.FTZ R26, R150, R27 ;  /* 0x0000001b961a7221 */ /* 0x000fe20000010000 */
[----:B------:R-:W-:Y:S01]  /*4410*/  MUFU.EX2 R4, R4 ;  /* 0x0000000400047308 */ /* 0x000fe20000000800 */
[--C-:B------:R-:W-:Y:S01]  /*4420*/  FFMA.FTZ R145, R34, UR21, -R24.reuse ;  /* 0x0000001522917c23 */ /* 0x100fe20008010818 */
[----:B------:R-:W-:Y:S01]  /*4430*/  FFMA.FTZ R8, R35, UR21, -R24 ;  /* 0x0000001523087c23 */ /* 0x000fe20008010818 */
[----:B--2---:R-:W-:Y:S01]  /*4440*/  FADD.FTZ R27, R5, R26 ;  /* 0x0000001a051b7221 */ /* 0x004fe20000010000 */
[--C-:B------:R-:W-:Y:S01]  /*4450*/  FFMA.FTZ R147, R38, UR21, -R24.reuse ;  /* 0x0000001526937c23 */ /* 0x100fe20008010818 */
[--C-:B------:R-:W-:Y:S01]  /*4460*/  FFMA.FTZ R10, R39, UR21, -R24.reuse ;  /* 0x00000015270a7c23 */ /* 0x100fe20008010818 */
[--C-:B------:R-:W-:Y:S01]  /*4470*/  FFMA.FTZ R141, R42, UR21, -R24.reuse ;  /* 0x000000152a8d7c23 */ /* 0x100fe20008010818 */
[----:B---3--:R-:W-:Y:S01]  /*4480*/  FADD.FTZ R28, R144, R27 ;  /* 0x0000001b901c7221 */ /* 0x008fe20000010000 */
[----:B------:R-:W0:Y:S01]  /*4490*/  MUFU.EX2 R149, R149 ;  /* 0x0000009500957308 */ /* 0x000e220000000800 */
[--C-:B------:R-:W-:Y:S01]  /*44a0*/  FFMA.FTZ R12, R43, UR21, -R24.reuse ;  /* 0x000000152b0c7c23 */ /* 0x100fe20008010818 */
[----:B------:R-:W-:Y:S01]  /*44b0*/  FFMA.FTZ R143, R46, UR21, -R24 ;  /* 0x000000152e8f7c23 */ /* 0x000fe20008010818 */
[----:B-----5:R-:W-:Y:S01]  /*44c0*/  FADD.FTZ R27, R7, R28 ;  /* 0x0000001c071b7221 */ /* 0x020fe20000010000 */
[--C-:B------:R-:W-:Y:S01]  /*44d0*/  FFMA.FTZ R14, R47, UR21, -R24.reuse ;  /* 0x000000152f0e7c23 */ /* 0x100fe20008010818 */
[--C-:B------:R-:W-:Y:S01]  /*44e0*/  FFMA.FTZ R137, R50, UR21, -R24.reuse ;  /* 0x0000001532897c23 */ /* 0x100fe20008010818 */
[--C-:B------:R-:W-:Y:S01]  /*44f0*/  FFMA.FTZ R20, R51, UR21, -R24.reuse ;  /* 0x0000001533147c23 */ /* 0x100fe20008010818 */
[----:B----4-:R-:W-:Y:S01]  /*4500*/  FADD.FTZ R28, R146, R27 ;  /* 0x0000001b921c7221 */ /* 0x010fe20000010000 */
[----:B------:R-:W1:Y:S01]  /*4510*/  MUFU.EX2 R151, R151 ;  /* 0x0000009700977308 */ /* 0x000e620000000800 */
[--C-:B------:R-:W-:Y:S01]  /*4520*/  FFMA.FTZ R139, R54, UR21, -R24.reuse ;  /* 0x00000015368b7c23 */ /* 0x100fe20008010818 */
[----:B------:R-:W-:Y:S01]  /*4530*/  FFMA.FTZ R26, R55, UR21, -R24 ;  /* 0x00000015371a7c23 */ /* 0x000fe20008010818 */
[----:B------:R-:W-:Y:S01]  /*4540*/  FADD.FTZ R27, R9, R28 ;  /* 0x0000001c091b7221 */ /* 0x000fe20000010000 */
[--C-:B------:R-:W-:Y:S01]  /*4550*/  FFMA.FTZ R133, R58, UR21, -R24.reuse ;  /* 0x000000153a857c23 */ /* 0x100fe20008010818 */
[----:B------:R-:W-:Y:S01]  /*4560*/  FFMA.FTZ R28, R59, UR21, -R24 ;  /* 0x000000153b1c7c23 */ /* 0x000fe20008010818 */
[----:B------:R-:W-:Y:S01]  /*4570*/  F2FP.BF16.F32.PACK_AB R148, R3, R148 ;  /* 0x000000940394723e */ /* 0x000fe200000010ff */
[----:B------:R-:W-:Y:S01]  /*4580*/  FADD.FTZ R30, R140, R27 ;  /* 0x0000001b8c1e7221 */ /* 0x000fe20000010000 */
[----:B------:R-:W2:Y:S01]  /*4590*/  MUFU.EX2 R6, R6 ;  /* 0x0000000600067308 */ /* 0x000ea20000000800 */
[----:B0-----:R-:W-:Y:S01]  /*45a0*/  FADD.FTZ R32, R149, R4 ;  /* 0x0000000495207221 */ /* 0x001fe20000010000 */
[----:B------:R-:W-:Y:S01]  /*45b0*/  FFMA.FTZ R135, R62, UR21, -R24 ;  /* 0x000000153e877c23 */ /* 0x000fe20008010818 */
[----:B------:R-:W-:Y:S01]  /*45c0*/  FADD.FTZ R27, R11, R30 ;  /* 0x0000001e0b1b7221 */ /* 0x000fe20000010000 */
[--C-:B------:R-:W-:Y:S01]  /*45d0*/  FFMA.FTZ R129, R66, UR21, -R24.reuse ;  /* 0x0000001542817c23 */ /* 0x100fe20008010818 */
[--C-:B------:R-:W-:Y:S01]  /*45e0*/  FFMA.FTZ R131, R70, UR21, -R24.reuse ;  /* 0x0000001546837c23 */ /* 0x100fe20008010818 */
[----:B------:R-:W-:Y:S01]  /*45f0*/  FFMA.FTZ R74, R74, UR21, -R24 ;  /* 0x000000154a4a7c23 */ /* 0x000fe20008010818 */
[----:B------:R-:W-:Y:S01]  /*4600*/  FADD.FTZ R30, R142, R27 ;  /* 0x0000001b8e1e7221 */ /* 0x000fe20000010000 */
[----:B------:R-:W0:Y:S01]  /*4610*/  MUFU.EX2 R145, R145 ;  /* 0x0000009100917308 */ /* 0x000e220000000800 */
[----:B-1----:R-:W-:Y:S01]  /*4620*/  FADD.FTZ R27, R151, R32 ;  /* 0x00000020971b7221 */ /* 0x002fe20000010000 */
[----:B------:R-:W-:Y:S01]  /*4630*/  FFMA.FTZ R75, R75, UR21, -R24 ;  /* 0x000000154b4b7c23 */ /* 0x000fe20008010818 */
[----:B------:R-:W-:Y:S01]  /*4640*/  FADD.FTZ R31, R13, R30 ;  /* 0x0000001e0d1f7221 */ /* 0x000fe20000010000 */
[--C-:B------:R-:W-:Y:S01]  /*4650*/  FFMA.FTZ R30, R63, UR21, -R24.reuse ;  /* 0x000000153f1e7c23 */ /* 0x100fe20008010818 */
[--C-:B------:R-:W-:Y:S01]  /*4660*/  FFMA.FTZ R78, R78, UR21, -R24.reuse ;  /* 0x000000154e4e7c23 */ /* 0x100fe20008010818 */
[--C-:B------:R-:W-:Y:S01]  /*4670*/  FFMA.FTZ R79, R79, UR21, -R24.reuse ;  /* 0x000000154f4f7c23 */ /* 0x100fe20008010818 */
[----:B------:R-:W-:Y:S01]  /*4680*/  FADD.FTZ R34, R136, R31 ;  /* 0x0000001f88227221 */ /* 0x000fe20000010000 */
[----:B------:R-:W1:Y:S01]  /*4690*/  MUFU.EX2 R8, R8 ;  /* 0x0000000800087308 */ /* 0x000e620000000800 */
[----:B--2---:R-:W-:Y:S01]  /*46a0*/  FADD.FTZ R32, R6, R27 ;  /* 0x0000001b06207221 */ /* 0x004fe20000010000 */
[----:B------:R-:W-:Y:S01]  /*46b0*/  FFMA.FTZ R82, R82, UR21, -R24 ;  /* 0x0000001552527c23 */ /* 0x000fe20008010818 */
[----:B------:R-:W-:Y:S01]  /*46c0*/  FADD.FTZ R31, R15, R34 ;  /* 0x000000220f1f7221 */ /* 0x000fe20000010000 */
[----:B------:R-:W-:Y:S01]  /*46d0*/  F2FP.BF16.F32.PACK_AB R150, R5, R150 ;  /* 0x000000960596723e */ /* 0x000fe200000010ff */
        /* <DEDUP_REMOVED lines=13> */
[----:B------:R-:W-:Y:S01]  /*47b0*/  F2FP.BF16.F32.PACK_AB R144, R7, R144 ;  /* 0x000000900790723e */ /* 0x000fe200000010ff */
[----:B------:R-:W-:Y:S01]  /*47c0*/  FADD.FTZ R31, R25, R38 ;  /* 0x00000026191f7221 */ /* 0x000fe20000010000 */
[----:B------:R-:W-:-:S02]  /*47d0*/  F2FP.BF16.F32.PACK_AB R146, R9, R146 ;  /* 0x000000920992723e */ /* 0x000fc400000010ff */
[----:B------:R-:W-:Y:S01]  /*47e0*/  F2FP.BF16.F32.PACK_AB R140, R11, R140 ;  /* 0x0000008c0b8c723e */ /* 0x000fe200000010ff */
[----:B------:R-:W-:Y:S01]  /*47f0*/  FADD.FTZ R38, R134, R31 ;  /* 0x0000001f86267221 */ /* 0x000fe20000010000 */
[----:B------:R-:W1:Y:S01]  /*4800*/  MUFU.EX2 R141, R141 ;  /* 0x0000008d008d7308 */ /* 0x000e620000000800 */
[----:B--2---:R-:W-:Y:S01]  /*4810*/  FADD.FTZ R27, R147, R36 ;  /* 0x00000024931b7221 */ /* 0x004fe20000010000 */
[----:B------:R-:W-:Y:S01]  /*4820*/  F2FP.BF16.F32.PACK_AB R142, R13, R142 ;  /* 0x0000008e0d8e723e */ /* 0x000fe200000010ff */
[----:B------:R-:W-:Y:S01]  /*4830*/  FADD.FTZ R31, R29, R38 ;  /* 0x000000261d1f7221 */ /* 0x000fe20000010000 */
[----:B------:R-:W-:Y:S02]  /*4840*/  F2FP.BF16.F32.PACK_AB R136, R15, R136 ;  /* 0x000000880f88723e */ /* 0x000fe400000010ff */
[----:B------:R-:W-:Y:S01]  /*4850*/  F2FP.BF16.F32.PACK_AB R138, R21, R138 ;  /* 0x0000008a158a723e */ /* 0x000fe200000010ff */
[----:B------:R-:W-:Y:S01]  /*4860*/  FADD.FTZ R38, R128, R31 ;  /* 0x0000001f80267221 */ /* 0x000fe20000010000 */
[----:B------:R-:W2:Y:S01]  /*4870*/  MUFU.EX2 R12, R12 ;  /* 0x0000000c000c7308 */ /* 0x000ea20000000800 */
[----:B0-----:R-:W-:Y:S01]  /*4880*/  FADD.FTZ R36, R10, R27 ;  /* 0x0000001b0a247221 */ /* 0x001fe20000010000 */
[----:B------:R-:W-:-:S02]  /*4890*/  F2FP.BF16.F32.PACK_AB R132, R25, R132 ;  /* 0x000000841984723e */ /* 0x000fc400000010ff */
[----:B------:R-:W-:Y:S02]  /*48a0*/  F2FP.BF16.F32.PACK_AB R134, R29, R134 ;  /* 0x000000861d86723e */ /* 0x000fe400000010ff */
[----:B------:R-:W-:Y:S02]  /*48b0*/  F2FP.BF16.F32.PACK_AB R128, R33, R128 ;  /* 0x000000802180723e */ /* 0x000fe400000010ff */
[----:B------:R-:W0:Y:S01]  /*48c0*/  MUFU.EX2 R143, R143 ;  /* 0x0000008f008f7308 */ /* 0x000e220000000800 */
[----:B-1----:R-:W-:Y:S01]  /*48d0*/  FADD.FTZ R27, R141, R36 ;  /* 0x000000248d1b7221 */ /* 0x002fe20000010000 */
[----:B------:R-:W-:Y:S02]  /*48e0*/  F2FP.BF16.F32.PACK_AB R151, R6, R151 ;  /* 0x000000970697723e */ /* 0x000fe400000010ff */
[----:B------:R-:W-:Y:S02]  /*48f0*/  F2FP.BF16.F32.PACK_AB R145, R8, R145 ;  /* 0x000000910891723e */ /* 0x000fe400000010ff */
[----:B------:R-:W-:-:S02]  /*4900*/  F2FP.BF16.F32.PACK_AB R147, R10, R147 ;  /* 0x000000930a93723e */ /* 0x000fc400000010ff */
        /* <DEDUP_REMOVED lines=9> */
[----:B------:R-:W-:Y:S01]  /*49a0*/  FADD.FTZ R38, R130, R27 ;  /* 0x0000001b82267221 */ /* 0x000fe20000010000 */
[----:B------:R-:W-:Y:S01]  /*49b0*/  F2FP.BF16.F32.PACK_AB R130, R37, R130 ;  /* 0x000000822582723e */ /* 0x000fe200000010ff */
        /* <DEDUP_REMOVED lines=81> */
.L_x_13199:
[----:B------:R-:W-:-:S11]  /*4ed0*/  UISETP.NE.AND UP2, UPT, UR7, 0x1, UPT ;  /* 0x000000010700788c */ /* 0x000fd6000bf45270 */
[----:B------:R-:W-:Y:S02]  /*4ee0*/  @UP2 ULDC.64 UR18, c[0x0][0x9e8] ;  /* 0x00027a0000122ab9 */ /* 0x000fe40000000a00 */
[----:B------:R-:W-:-:S04]  /*4ef0*/  UIMAD.WIDE.U32 UR10, UR14, UR18, URZ ;  /* 0x000000120e0a72a5 */ /* 0x000fc8000f8e003f */
[----:B------:R-:W-:-:S12]  /*4f00*/  @UP2 USHF.R.U32.HI UR14, URZ, UR19, UR11 ;  /* 0x000000133f0e2299 */ /* 0x000fd8000801160b */
.L_x_13200:
[----:B------:R-:W-:-:S04]  /*4f10*/  UIMAD UR7, UR14, UR7, UR7 ;  /* 0x000000070e0772a4 */ /* 0x000fc8000f8e0207 */
[----:B------:R-:W-:-:S04]  /*4f20*/  UISETP.LT.AND UP2, UPT, UR6, UR7, UPT ;  /* 0x000000070600728c */ /* 0x000fc8000bf41270 */
[----:B------:R-:W-:-:S12]  /*4f30*/  USEL UR6, UR6, UR7, UP2 ;  /* 0x0000000706067287 */ /* 0x000fd80009000000 */
.L_x_13198:
        /* <DEDUP_REMOVED lines=21> */
[----:B------:R-:W-:-:S13]  /*5090*/  ISETP.GE.AND P2, PT, R3, UR27, PT ;  /* 0x0000001b03007c0c */ /* 0x000fda000bf46270 */
[----:B------:R-:W-:Y:S05]  /*50a0*/  @!P2 BRA `(.L_x_13201) ;  /* 0x0000002c007ca947 */ /* 0x000fea0003800000 */
[----:B------:R-:W-:Y:S01]  /*50b0*/  IMAD.MOV.U32 R119, RZ, RZ, RZ ;  /* 0x000000ffff777224 */ /* 0x000fe200078e00ff */
[----:B------:R-:W-:Y:S01]  /*50c0*/  ULDC UR22, c[0x0][0x9e4] ;  /* 0x0002790000167ab9 */ /* 0x000fe20000000800 */
[----:B------:R-:W-:Y:S01]  /*50d0*/  ULDC UR23, c[0x0][0x9dc] ;  /* 0x0002770000177ab9 */ /* 0x000fe20000000800 */
[----:B------:R-:W-:Y:S01]  /*50e0*/  ULDC UR21, c[0x0][0x988] ;  /* 0x0002620000157ab9 */ /* 0x000fe20000000800 */
[----:B------:R-:W-:-:S05]  /*50f0*/  ULDC UR24, c[0x0][0x9e0] ;  /* 0x0002780000187ab9 */ /* 0x000fca0000000800 */
.L_x_13218:
        /* <DEDUP_REMOVED lines=9> */
.L_x_13203:
[----:B------:R-:W-:Y:S01]  /*5190*/  ULEA UR6, UR26, UR45, 0x3 ;  /* 0x0000002d1a067291 */ /* 0x000fe2000f8e183f */
[----:B------:R-:W-:-:S05]  /*51a0*/  IMAD.U32 R6, RZ, RZ, UR25 ;  /* 0x00000019ff067e24 */ /* 0x000fca000f8e00ff */
[----:B------:R-:W-:-:S04]  /*51b0*/  SHF.L.U32 R6, R6, 0x1f, RZ ;  /* 0x0000001f06067819 */ /* 0x000fc800000006ff */
[----:B------:R0:W1:Y:S01]  /*51c0*/  SYNCS.PHASECHK.TRANS64.TRYWAIT P2, [UR6+0x16830], R6 ;  /* 0x01683006ff0075a7 */ /* 0x0000620008040146 */
[----:B------:R-:W-:Y:S05]  /*51d0*/  @!P0 BRA `(.L_x_13204) ;  /* 0x0000000000048947 */ /* 0x000fea0003800000 */
[----:B------:R-:W-:Y:S01]  /*51e0*/  BPT.TRAP 0x1 ;  /* 0x000000040000795c */ /* 0x000fe20000300000 */
.L_x_13204:
[----:B-1----:R-:W-:Y:S05]  /*51f0*/  @P2 BRA `(.L_x_13202) ;  /* 0x0000000000082947 */ /* 0x002fea0003800000 */
[----:B------:R-:W1:Y:S02]  /*5200*/  SYNCS.PHASECHK.TRANS64.TRYWAIT P2, [UR6+0x16830], R6 ;  /* 0x01683006ff0075a7 */ /* 0x000e640008040146 */
[----:B-1----:R-:W-:Y:S05]  /*5210*/  @!P2 BRA `(.L_x_13205) ;  /* 0x0000010c0004a947 */ /* 0x002fea0003800000 */
.L_x_13202:
        /* <DEDUP_REMOVED lines=27> */
.L_x_13207:
[----:B------:R-:W-:Y:S01]  /*53d0*/  ULEA UR6, UR47, UR45, 0x3 ;  /* 0x0000002d2f067291 */ /* 0x000fe2000f8e183f */
[----:B------:R-:W-:-:S05]  /*53e0*/  IMAD.U32 R6, RZ, RZ, UR50 ;  /* 0x00000032ff067e24 */ /* 0x000fca000f8e00ff */
[----:B------:R-:W-:-:S04]  /*53f0*/  SHF.L.U32 R6, R6, 0x1f, RZ ;  /* 0x0000001f06067819 */ /* 0x000fc800000006ff */
[----:B------:R0:W1:Y:S01]  /*5400*/  SYNCS.PHASECHK.TRANS64.TRYWAIT P2, [UR6+0x16850], R6 ;  /* 0x01685006ff0075a7 */ /* 0x0000620008040146 */
[----:B------:R-:W-:Y:S05]  /*5410*/  @!P0 BRA `(.L_x_13208) ;  /* 0x0000000000048947 */ /* 0x000fea0003800000 */
[----:B------:R-:W-:Y:S01]  /*5420*/  BPT.TRAP 0x1 ;  /* 0x000000040000795c */ /* 0x000fe20000300000 */
.L_x_13208:
[----:B-1----:R-:W-:Y:S05]  /*5430*/  @P2 BRA `(.L_x_13206) ;  /* 0x0000000000082947 */ /* 0x002fea0003800000 */
[----:B------:R-:W1:Y:S02]  /*5440*/  SYNCS.PHASECHK.TRANS64.TRYWAIT P2, [UR6+0x16850], R6 ;  /* 0x01685006ff0075a7 */ /* 0x000e640008040146 */
[----:B-1----:R-:W-:Y:S05]  /*5450*/  @!P2 BRA `(.L_x_13209) ;  /* 0x00000108008ca947 */ /* 0x002fea0003800000 */
.L_x_13206:
        /* <DEDUP_REMOVED lines=9> */
[----:B-1----:R-:W-:-:S03]  /*54f0*/  IMAD.U32 R7, RZ, RZ, UR26 ;  /* 0x0000001aff077e24 */ /* 0x002fc6000f8e00ff */
[----:B------:R-:W-:Y:S02]  /*5500*/  ULEA UR10, UR47, UR6, 0xa ;  /* 0x000000062f0a7291 */ /* 0x000fe4000f8e503f */
[----:B------:R-:W-:-:S05]  /*5510*/  @!P1 LEA R7, R7, UR45, 0x3 ;  /* 0x0000002d07079c11 */ /* 0x000fca000f8e18ff */
[----:B------:R-:W-:Y:S01]  /*5520*/  UMOV UR6, UR10 ;  /* 0x0000000a00067c82 */ /* 0x000fe20008000000 */
[----:B------:R-:W-:Y:S01]  /*5530*/  @!P1 VIADD R7, R7, 0x16840 ;  /* 0x0001684007079836 */ /* 0x000fe20000000000 */
[----:B------:R-:W-:Y:S01]  /*5540*/  HGMMA.64x64x16.F32.BF16 R88, R148, gdesc[UR4].tnspB, R88, gsb0 ;  /* 0x40e0000494587df0 */ /* 0x000fe20008001858 */
[----:B------:R-:W-:Y:S01]  /*5550*/  UIADD3 UR6, UR10, 0x80, URZ ;  /* 0x000000800a067890 */ /* 0x000fe2000fffe03f */
[----:B------:R-:W-:Y:S02]  /*5560*/  UMOV UR7, 0x40000040 ;  /* 0x4000004000077882 */ /* 0x000fe40000000000 */
[----:B------:R-:W-:Y:S02]  /*5570*/  @!P1 PRMT R7, RZ, 0x654, R7 ;  /* 0x00000654ff079816 */ /* 0x000fe40000000007 */
[----:B--2---:R-:W-:Y:S01]  /*5580*/  SHF.R.U32.HI R8, RZ, 0x7, R9 ;  /* 0x00000007ff087819 */ /* 0x004fe20000011609 */
        /* <DEDUP_REMOVED lines=33> */
[----:B------:R-:W-:Y:S02]  /*57a0*/  @UP0 ULDC UR6, c[0x0][0x44c] ;  /* 0x0001130000060ab9 */ /* 0x000fe40000000800 */
[----:B0-----:R-:W-:Y:S01]  /*57b0*/  @P2 IMAD.HI.U32 R6, R14, UR6, RZ ;  /* 0x000000060e062c27 */ /* 0x001fe2000f8e00ff */
[----:B------:R-:W-:Y:S01]  /*57c0*/  @UP0 ULDC UR6, c[0x0][0x450] ;  /* 0x0001140000060ab9 */ /* 0x000fe20000000800 */
[----:B------:R-:W-:Y:S02]  /*57d0*/  ISETP.GE.U32.AND P2, PT, R9, 0x180, PT ;  /* 0x000001800900780c */ /* 0x000fe40003f46070 */
[----:B------:R-:W-:Y:S01]  /*57e0*/  IMAD.SHL.U32 R9, R3, 0x80, RZ ;  /* 0x0000008003097824 */ /* 0x000fe200078e00ff */
[----:B------:R-:W-:Y:S01]  /*57f0*/  @P3 SHF.R.U32.HI R14, RZ, UR6, R6 ;  /* 0x00000006ff0e3c19 */ /* 0x000fe20008011606 */
[----:B------:R-:W-:Y:S01]  /*5800*/  VIADD R6, R8, 0x9 ;  /* 0x0000000908067836 */ /* 0x000fe20000000000 */
[----:B------:R-:W-:Y:S01]  /*5810*/  ULOP3.LUT UR6, URZ, UR23, URZ, 0x33, !UPT ;  /* 0x000000173f067292 */ /* 0x000fe2000f8e333f */
[----:B------:R-:W-:-:S02]  /*5820*/  IMAD.U32 R8, RZ, RZ, UR46 ;  /* 0x0000002eff087e24 */ /* 0x000fc4000f8e00ff */
[----:B------:R-:W0:Y:S01]  /*5830*/  SHFL.IDX PT, R11, R14, RZ, 0x1c1f ;  /* 0x001c1fff0e0b7589 */ /* 0x000e2200000e0000 */
[----:B------:R-:W-:Y:S02]  /*5840*/  SEL R6, R6, 0x9, !P2 ;  /* 0x0000000906067807 */ /* 0x000fe40005000000 */
[----:B------:R-:W-:Y:S01]  /*5850*/  PLOP3.LUT P2, PT, PT, PT, UP1, 0x40, 0x0 ;  /* 0x000000000000781c */ /* 0x000fe20003f4e818 */
        /* <DEDUP_REMOVED lines=23> */
.L_x_13212:
[----:B------:R-:W-:-:S05]  /*59d0*/  IMAD.U32 R20, RZ, RZ, UR22 ;  /* 0x00000016ff147e24 */ /* 0x000fca000f8e00ff */
[----:B------:R-:W-:-:S13]  /*59e0*/  ISETP.NE.AND P2, PT, R20, 0x1, PT ;  /* 0x000000011400780c */ /* 0x000fda0003f45270 */
[----:B------:R-:W0:Y:S02]  /*59f0*/  @P2 LDC.64 R6, c[0x0][0x9e8] ;  /* 0x00027a00ff062b82 */ /* 0x000e240000000a00 */
[----:B0-----:R-:W-:-:S05]  /*5a00*/  @P2 IMAD.HI.U32 R6, R11, R6, RZ ;  /* 0x000000060b062227 */ /* 0x001fca00078e00ff */
[----:B------:R-:W-:-:S07]  /*5a10*/  @P2 SHF.R.U32.HI R11, RZ, R7, R6 ;  /* 0x00000007ff0b2219 */ /* 0x000fce0000011606 */
.L_x_13213:
[----:B------:R-:W-:Y:S05]  /*5a20*/  BSYNC B0 ;  /* 0x0000000000007941 */ /* 0x000fea0003800000 */
.L_x_13211:
[----:B------:R-:W-:-:S04]  /*5a30*/  IMAD R11, R11, R20, -R9 ;  /* 0x000000140b0b7224 */ /* 0x000fc800078e0a09 */
[----:B------:R-:W-:-:S05]  /*5a40*/  IMAD.IADD R11, R11, 0x1, -R16 ;  /* 0x000000010b0b7824 */ /* 0x000fca00078e0a10 */
[----:B------:R-:W-:Y:S02]  /*5a50*/  VIADDMNMX R10, R11, R20, R10, PT ;  /* 0x000000140b0a7246 */ /* 0x000fe4000380010a */
[----:B------:R-:W-:-:S07]  /*5a60*/  VIMNMX R8, R8, R11, !PT ;  /* 0x0000000b08087248 */ /* 0x000fce0007fe0100 */
.L_x_13210:
        /* <DEDUP_REMOVED lines=115> */
.L_x_13216:
[----:B------:R-:W-:-:S05]  /*61a0*/  IMAD.U32 R10, RZ, RZ, UR22 ;  /* 0x00000016ff0a7e24 */ /* 0x000fca000f8e00ff */
[----:B------:R-:W-:-:S13]  /*61b0*/  ISETP.NE.AND P3, PT, R10, 0x1, PT ;  /* 0x000000010a00780c */ /* 0x000fda0003f65270 */
[----:B------:R-:W0:Y:S02]  /*61c0*/  @P3 LDC.64 R6, c[0x0][0x9e8] ;  /* 0x00027a00ff063b82 */ /* 0x000e240000000a00 */
[----:B0-----:R-:W-:-:S05]  /*61d0*/  @P3 IMAD.HI.U32 R6, R8, R6, RZ ;  /* 0x0000000608063227 */ /* 0x001fca00078e00ff */
[----:B------:R-:W-:-:S07]  /*61e0*/  @P3 SHF.R.U32.HI R8, RZ, R7, R6 ;  /* 0x00000007ff083219 */ /* 0x000fce0000011606 */
.L_x_13217:
[----:B------:R-:W-:Y:S05]  /*61f0*/  BSYNC B0 ;  /* 0x0000000000007941 */ /* 0x000fea0003800000 */
.L_x_13215:
[----:B------:R-:W-:-:S04]  /*6200*/  IMAD R9, R8, R10, -R9 ;  /* 0x0000000a08097224 */ /* 0x000fc800078e0a09 */
[----:B------:R-:W-:-:S05]  /*6210*/  IMAD.IADD R9, R9, 0x1, -R16 ;  /* 0x0000000109097824 */ /* 0x000fca00078e0a10 */
[----:B------:R-:W-:Y:S02]  /*6220*/  VIADDMNMX R13, R9, R10, R13, PT ;  /* 0x0000000a090d7246 */ /* 0x000fe4000380010d */
[----:B------:R-:W-:-:S07]  /*6230*/  VIMNMX R12, R12, R9, !PT ;  /* 0x000000090c0c7248 */ /* 0x000fce0007fe0100 */
.L_x_13214:
[----:B------:R-:W-:Y:S01]  /*6240*/  FMNMX.FTZ R6, R11, R2, !PT ;  /* 0x000000020b067209 */ /* 0x000fe20007810000 */
[----:B------:R-:W-:Y:S01]  /*6250*/  UMOV UR50, UR25 ;  /* 0x0000001900327c82 */ /* 0x000fe20008000000 */
        /* <DEDUP_REMOVED lines=36> */
[----:B------:R-:W-:Y:S02]  /*64a0*/  ISETP.LT.OR P3, PT, R13, 0xa, P3 ;  /* 0x0000000a0d00780c */ /* 0x000fe40001f61670 */
[----:B------:R-:W-:Y:S02]  /*64b0*/  FMNMX.FTZ R7, R61, R6, !PT ;  /* 0x000000063d077209 */ /* 0x000fe40007810000 */
[----:B------:R-:W-:Y:S02]  /*64c0*/  FMNMX.FTZ R21, R27, R10, !PT ;  /* 0x0000000a1b157209 */ /* 0x000fe40007810000 */
[----:B------:R-:W-:Y:S02]  /*64d0*/  FMNMX.FTZ R6, R64, R7, !PT ;  /* 0x0000000740067209 */ /* 0x000fe40007810000 */
[----:B------:R-:W-:-:S02]  /*64e0*/  ISETP.LT.OR P4, PT, R13, 0x11, P4 ;  /* 0x000000110d00780c */ /* 0x000fc40002781670 */
[----:B------:R-:W-:Y:S02]  /*64f0*/  FMNMX.FTZ R7, R65, R6, !PT ;  /* 0x0000000641077209 */ /* 0x000fe40007810000 */
[----:B------:R-:W-:Y:S02]  /*6500*/  FSEL R31, R31, -INF , !P3 ;  /* 0xff8000001f1f7808 */ /* 0x000fe40005800000 */
[----:B------:R-:W-:Y:S02]  /*6510*/  FMNMX.FTZ R6, R68, R7, !PT ;  /* 0x0000000744067209 */ /* 0x000fe40007810000 */
[----:B------:R-:W-:Y:S02]  /*6520*/  FMNMX.FTZ R10, R30, R21, !PT ;  /* 0x000000151e0a7209 */ /* 0x000fe40007810000 */
        /* <DEDUP_REMOVED lines=17> */
[C---:B------:R-:W-:Y:S02]  /*6640*/  ISETP.GT.AND P3, PT, R12.reuse, 0x21, P2 ;  /* 0x000000210c00780c */ /* 0x040fe40001764270 */
[----:B------:R-:W-:Y:S01]  /*6650*/  FSEL R39, R39, -INF , !P4 ;  /* 0xff80000027277808 */ /* 0x000fe20006000000 */
[----:B------:R-:W0:Y:S01]  /*6660*/  SHFL.BFLY PT, R6, R7, 0x2, 0x1f ;  /* 0x0c401f0007067f89 */ /* 0x000e2200000e0000 */
[----:B------:R-:W-:-:S02]  /*6670*/  ISETP.GT.AND P4, PT, R12, 0x28, P2 ;  /* 0x000000280c00780c */ /* 0x000fc40001784270 */
[C---:B------:R-:W-:Y:S02]  /*6680*/  ISETP.LT.OR P3, PT, R13.reuse, 0x22, P3 ;  /* 0x000000220d00780c */ /* 0x040fe40001f61670 */
[----:B------:R-:W-:Y:S02]  /*6690*/  ISETP.LT.OR P4, PT, R13, 0x29, P4 ;  /* 0x000000290d00780c */ /* 0x000fe40002781670 */
[----:B------:R-:W-:Y:S02]  /*66a0*/  FSEL R43, R43, -INF , !P3 ;  /* 0xff8000002b2b7808 */ /* 0x000fe40005800000 */
[----:B------:R-:W-:Y:S02]  /*66b0*/  ISETP.GT.AND P3, PT, R12, 0x29, P2 ;  /* 0x000000290c00780c */ /* 0x000fe40001764270 */
[----:B------:R-:W-:Y:S02]  /*66c0*/  FSEL R46, R46, -INF , !P4 ;  /* 0xff8000002e2e7808 */ /* 0x000fe40006000000 */
[----:B------:R-:W-:-:S02]  /*66d0*/  ISETP.GT.AND P4, PT, R12, 0x30, P2 ;  /* 0x000000300c00780c */ /* 0x000fc40001784270 */
[----:B------:R-:W-:Y:S02]  /*66e0*/  ISETP.LT.OR P5, PT, R13, 0x2a, P3 ;  /* 0x0000002a0d00780c */ /* 0x000fe40001fa1670 */
[C---:B------:R-:W-:Y:S02]  /*66f0*/  ISETP.GT.AND P3, PT, R12.reuse, 0x31, P2 ;  /* 0x000000310c00780c */ /* 0x040fe40001764270 */
[----:B------:R-:W-:Y:S02]  /*6700*/  FSEL R47, R47, -INF , !P5 ;  /* 0xff8000002f2f7808 */ /* 0x000fe40006800000 */
[----:B------:R-:W-:Y:S02]  /*6710*/  ISETP.LT.OR P4, PT, R13, 0x31, P4 ;  /* 0x000000310d00780c */ /* 0x000fe40002781670 */
[----:B------:R-:W-:Y:S02]  /*6720*/  ISETP.GT.AND P5, PT, R12, 0x38, P2 ;  /* 0x000000380c00780c */ /* 0x000fe400017a4270 */
[----:B0-----:R-:W-:-:S02]  /*6730*/  FMNMX.FTZ R8, R7, R6, !PT ;  /* 0x0000000607087209 */ /* 0x001fc40007810000 */
[----:B------:R-:W-:Y:S02]  /*6740*/  ISETP.LT.OR P3, PT, R13, 0x32, P3 ;  /* 0x000000320d00780c */ /* 0x000fe40001f61670 */
[----:B------:R-:W-:Y:S01]  /*6750*/  FSEL R50, R50, -INF , !P4 ;  /* 0xff80000032327808 */ /* 0x000fe20006000000 */
[----:B------:R-:W0:Y:S01]  /*6760*/  SHFL.BFLY PT, R9, R8, 0x1, 0x1f ;  /* 0x0c201f0008097f89 */ /* 0x000e2200000e0000 */
[C---:B------:R-:W-:Y:S02]  /*6770*/  ISETP.GT.AND P4, PT, R12.reuse, 0x39, P2 ;  /* 0x000000390c00780c */ /* 0x040fe40001784270 */
[----:B------:R-:W-:Y:S02]  /*6780*/  FSEL R51, R51, -INF , !P3 ;  /* 0xff80000033337808 */ /* 0x000fe40005800000 */
[----:B------:R-:W-:Y:S02]  /*6790*/  ISETP.LT.OR P5, PT, R13, 0x39, P5 ;  /* 0x000000390d00780c */ /* 0x000fe40002fa1670 */
[----:B------:R-:W-:-:S02]  /*67a0*/  ISETP.GT.AND P3, PT, R12, 0x40, P2 ;  /* 0x000000400c00780c */ /* 0x000fc40001764270 */
[----:B------:R-:W-:Y:S02]  /*67b0*/  ISETP.LT.OR P4, PT, R13, 0x3a, P4 ;  /* 0x0000003a0d00780c */ /* 0x000fe40002781670 */
[----:B------:R-:W-:Y:S02]  /*67c0*/  FSEL R54, R54, -INF , !P5 ;  /* 0xff80000036367808 */ /* 0x000fe40006800000 */
[C---:B------:R-:W-:Y:S02]  /*67d0*/  ISETP.GT.AND P5, PT, R12.reuse, 0x41, P2 ;  /* 0x000000410c00780c */ /* 0x040fe400017a4270 */
[----:B------:R-:W-:Y:S02]  /*67e0*/  FSEL R55, R55, -INF , !P4 ;  /* 0xff80000037377808 */ /* 0x000fe40006000000 */
[----:B------:R-:W-:Y:S02]  /*67f0*/  ISETP.LT.OR P3, PT, R13, 0x41, P3 ;  /* 0x000000410d00780c */ /* 0x000fe40001f61670 */
[----:B------:R-:W-:-:S02]  /*6800*/  ISETP.GT.AND P4, PT, R12, 0x48, P2 ;  /* 0x000000480c00780c */ /* 0x000fc40001784270 */
[----:B------:R-:W-:Y:S02]  /*6810*/  ISETP.LT.OR P5, PT, R13, 0x42, P5 ;  /* 0x000000420d00780c */ /* 0x000fe40002fa1670 */
[----:B------:R-:W-:Y:S02]  /*6820*/  FSEL R58, R58, -INF , !P3 ;  /* 0xff8000003a3a7808 */ /* 0x000fe40005800000 */
[----:B0-----:R-:W-:Y:S02]  /*6830*/  FMNMX.FTZ R6, R8, R9, !PT ;  /* 0x0000000908067209 */ /* 0x001fe40007810000 */
[----:B------:R-:W-:Y:S02]  /*6840*/  ISETP.GT.AND P3, PT, R12, 0x49, P2 ;  /* 0x000000490c00780c */ /* 0x000fe40001764270 */
[C---:B------:R-:W-:Y:S01]  /*6850*/  FSETP.NEU.FTZ.AND P6, PT, R6.reuse, -INF , PT ;  /* 0xff8000000600780b */ /* 0x040fe20003fdd000 */
[----:B------:R-:W-:Y:S01]  /*6860*/  FMUL.FTZ R9, R6, UR21 ;  /* 0x0000001506097c20 */ /* 0x000fe20008410000 */
[----:B------:R-:W-:-:S02]  /*6870*/  FSEL R59, R59, -INF , !P5 ;  /* 0xff8000003b3b7808 */ /* 0x000fc40006800000 */
[----:B------:R-:W-:Y:S02]  /*6880*/  ISETP.LT.OR P4, PT, R13, 0x49, P4 ;  /* 0x000000490d00780c */ /* 0x000fe40002781670 */
[----:B------:R-:W-:Y:S02]  /*6890*/  FSEL R8, R9, RZ, P6 ;  /* 0x000000ff09087208 */ /* 0x000fe40003000000 */
[----:B------:R-:W-:Y:S02]  /*68a0*/  ISETP.GT.AND P5, PT, R12, 0x50, P2 ;  /* 0x000000500c00780c */ /* 0x000fe400017a4270 */
        /* <DEDUP_REMOVED lines=45> */
[----:B------:R-:W-:Y:S01]  /*6b80*/  MUFU.EX2 R148, R148 ;  /* 0x0000009400947308 */ /* 0x000fe20000000800 */
[----:B------:R-:W-:Y:S01]  /*6b90*/  FMNMX.FTZ R10, R58, R33, !PT ;  /* 0x000000213a0a7209 */ /* 0x000fe20007810000 */
[--C-:B------:R-:W-:Y:S01]  /*6ba0*/  FFMA.FTZ R33, R49, UR21, -R8.reuse ;  /* 0x0000001531217c23 */ /* 0x100fe20008010808 */
[----:B------:R-:W-:Y:S01]  /*6bb0*/  ISETP.GT.AND P4, PT, R12, 0x60, P2 ;  /* 0x000000600c00780c */ /* 0x000fe20001784270 */
[----:B------:R-:W-:Y:S01]  /*6bc0*/  FFMA.FTZ R49, R69, UR21, -R8 ;  /* 0x0000001545317c23 */ /* 0x000fe20008010808 */
[----:B------:R-:W-:-:S02]  /*6bd0*/  FMNMX.FTZ R37, R59, R10, !PT ;  /* 0x0000000a3b257209 */ /* 0x000fc40007810000 */
[----:B------:R-:W-:Y:S01]  /*6be0*/  ISETP.LT.OR P5, PT, R13, 0x5a, P5 ;  /* 0x0000005a0d00780c */ /* 0x000fe20002fa1670 */
[----:B------:R-:W-:Y:S01]  /*6bf0*/  MUFU.EX2 R7, R7 ;  /* 0x0000000700077308 */ /* 0x000fe20000000800 */
[----:B------:R-:W-:Y:S02]  /*6c00*/  FMNMX.FTZ R10, R62, R37, !PT ;  /* 0x000000253e0a7209 */ /* 0x000fe40007810000 */
[----:B------:R-:W-:Y:S02]  /*6c10*/  FSEL R70, R70, -INF , !P3 ;  /* 0xff80000046467808 */ /* 0x000fe40005800000 */
[----:B------:R-:W-:Y:S02]  /*6c20*/  FMNMX.FTZ R37, R63, R10, !PT ;  /* 0x0000000a3f257209 */ /* 0x000fe40007810000 */
[----:B------:R-:W-:Y:S01]  /*6c30*/  ISETP.GT.AND P3, PT, R12, 0x61, P2 ;  /* 0x000000610c00780c */ /* 0x000fe20001764270 */
[----:B------:R-:W-:Y:S01]  /*6c40*/  MUFU.EX2 R150, R150 ;  /* 0x0000009600967308 */ /* 0x000fe20000000800 */
[----:B------:R-:W-:Y:S01]  /*6c50*/  FMNMX.FTZ R10, R66, R37, !PT ;  /* 0x00000025420a7209 */ /* 0x000fe20007810000 */
[--C-:B------:R-:W-:Y:S01]  /*6c60*/  FFMA.FTZ R37, R53, UR21, -R8.reuse ;  /* 0x0000001535257c23 */ /* 0x100fe20008010808 */
[----:B------:R-:W-:Y:S01]  /*6c70*/  FSEL R71, R71, -INF , !P5 ;  /* 0xff80000047477808 */ /* 0x000fe20006800000 */
[----:B------:R-:W-:Y:S01]  /*6c80*/  FFMA.FTZ R53, R73, UR21, -R8 ;  /* 0x0000001549357c23 */ /* 0x000fe20008010808 */
[----:B------:R-:W-:-:S02]  /*6c90*/  FMNMX.FTZ R41, R67, R10, !PT ;  /* 0x0000000a43297209 */ /* 0x000fc40007810000 */
[C---:B------:R-:W-:Y:S01]  /*6ca0*/  ISETP.LT.OR P4, PT, R13.reuse, 0x61, P4 ;  /* 0x000000610d00780c */ /* 0x040fe20002781670 */
        /* <DEDUP_REMOVED lines=11> */
[----:B------:R-:W-:Y:S01]  /*6d60*/  FMNMX.FTZ R10, R74, R41, !PT ;  /* 0x000000294a0a7209 */ /* 0x000fe20007810000 */
[----:B------:R-:W-:Y:S01]  /*6d70*/  FFMA.FTZ R41, R57, UR21, -R8 ;  /* 0x0000001539297c23 */ /* 0x000fe20008010808 */
[----:B------:R-:W-:Y:S02]  /*6d80*/  ISETP.GT.AND P3, PT, R12, 0x70, P2 ;  /* 0x000000700c00780c */ /* 0x000fe40001764270 */
[----:B------:R-:W-:-:S02]  /*6d90*/  ISETP.LT.OR P4, PT, R13, 0x6a, P4 ;  /* 0x0000006a0d00780c */ /* 0x000fc40002781670 */
[----:B------:R-:W-:Y:S01]  /*6da0*/  FSEL R78, R78, -INF , !P5 ;  /* 0xff8000004e4e7808 */ /* 0x000fe20006800000 */
[----:B------:R-:W-:Y:S01]  /*6db0*/  MUFU.EX2 R146, R146 ;  /* 0x0000009200927308 */ /* 0x000fe20000000800 */
[----:B------:R-:W-:Y:S02]  /*6dc0*/  FMNMX.FTZ R45, R75, R10, !PT ;  /* 0x0000000a4b2d7209 */ /* 0x000fe40007810000 */
        /* <DEDUP_REMOVED lines=11> */
[----:B------:R-:W-:-:S02]  /*6e80*/  ISETP.LT.OR P4, PT, R13, 0x79, P4 ;  /* 0x000000790d00780c */ /* 0x000fc40002781670 */
[----:B------:R-:W-:Y:S01]  /*6e90*/  FSEL R83, R83, -INF , !P5 ;  /* 0xff80000053537808 */ /* 0x000fe20006800000 */
[----:B------:R-:W-:Y:S01]  /*6ea0*/  MUFU.EX2 R25, R25 ;  /* 0x0000001900197308 */ /* 0x000fe20000000800 */
[----:B------:R-:W-:Y:S02]  /*6eb0*/  FMNMX.FTZ R10, R82, R45, !PT ;  /* 0x0000002d520a7209 */ /* 0x000fe40007810000 */
[----:B------:R-:W-:Y:S01]  /*6ec0*/  ISETP.LT.OR P2, PT, R13, 0x7a, P2 ;  /* 0x0000007a0d00780c */ /* 0x000fe20001741670 */
[--C-:B------:R-:W-:Y:S01]  /*6ed0*/  FFMA.FTZ R13, R61, UR21, -R8.reuse ;  /* 0x000000153d0d7c23 */ /* 0x100fe20008010808 */
[----:B------:R-:W-:Y:S01]  /*6ee0*/  FSEL R86, R86, -INF , !P4 ;  /* 0xff80000056567808 */ /* 0x000fe20006000000 */
[----:B------:R-:W-:Y:S01]  /*6ef0*/  FFMA.FTZ R61, R81, UR21, -R8 ;  /* 0x00000015513d7c23 */ /* 0x000fe20008010808 */
[----:B------:R-:W-:Y:S01]  /*6f00*/  FMNMX.FTZ R45, R83, R10, !PT ;  /* 0x0000000a532d7209 */ /* 0x000fe20007810000 */
[----:B------:R-:W-:Y:S01]  /*6f10*/  MUFU.EX2 R142, R142 ;  /* 0x0000008e008e7308 */ /* 0x000fe20000000800 */
[----:B------:R-:W-:-:S02]  /*6f20*/  FSEL R87, R87, -INF , !P2 ;  /* 0xff80000057577808 */ /* 0x000fc40005000000 */
[----:B------:R-:W-:Y:S01]  /*6f30*/  FMNMX.FTZ R10, R86, R45, !PT ;  /* 0x0000002d560a7209 */ /* 0x000fe20007810000 */
[----:B------:R-:W-:Y:S01]  /*6f40*/  FFMA.FTZ R45, R65, UR21, -R8 ;  /* 0x00000015412d7c23 */ /* 0x000fe20008010808 */
[----:B------:R-:W-:Y:S02]  /*6f50*/  FSEL R69, R6, RZ, P6 ;  /* 0x000000ff06457208 */ /* 0x000fe40003000000 */
[----:B------:R-:W-:Y:S01]  /*6f60*/  FMNMX.FTZ R10, R87, R10, !PT ;  /* 0x0000000a570a7209 */ /* 0x000fe20007810000 */
[----:B------:R-:W-:Y:S02]  /*6f70*/  MUFU.EX2 R29, R29 ;  /* 0x0000001d001d7308 */ /* 0x000fe40000000800 */
[----:B------:R-:W-:Y:S02]  /*6f80*/  FADD.FTZ R2, -R69, R2 ;  /* 0x0000000245027221 */ /* 0x000fe40000010100 */
[----:B------:R-:W0:Y:S04]  /*6f90*/  SHFL.BFLY PT, R57, R10, 0x2, 0x1f ;  /* 0x0c401f000a397f89 */ /* 0x000e2800000e0000 */
[----:B------:R-:W-:Y:S08]  /*6fa0*/  MUFU.EX2 R136, R136 ;  /* 0x0000008800887308 */ /* 0x000ff00000000800 */
[----:B------:R-:W-:Y:S08]  /*6fb0*/  MUFU.EX2 R33, R33 ;  /* 0x0000002100217308 */ /* 0x000ff00000000800 */
[----:B------:R-:W-:Y:S01]  /*6fc0*/  MUFU.EX2 R138, R138 ;  /* 0x0000008a008a7308 */ /* 0x000fe20000000800 */
[----:B0-----:R-:W-:Y:S01]  /*6fd0*/  FMNMX.FTZ R12, R10, R57, !PT ;  /* 0x000000390a0c7209 */ /* 0x001fe20007810000 */
[----:B------:R-:W-:-:S06]  /*6fe0*/  FFMA.FTZ R57, R77, UR21, -R8 ;  /* 0x000000154d397c23 */ /* 0x000fcc0008010808 */
[----:B------:R-:W-:Y:S01]  /*6ff0*/  MUFU.EX2 R37, R37 ;  /* 0x0000002500257308 */ /* 0x000fe20000000800 */
[----:B------:R-:W0:Y:S07]  /*7000*/  SHFL.BFLY PT, R65, R12, 0x1, 0x1f ;  /* 0x0c201f000c417f89 */ /* 0x000e2e00000e0000 */
[----:B------:R-:W-:Y:S08]  /*7010*/  MUFU.EX2 R132, R132 ;  /* 0x0000008400847308 */ /* 0x000ff00000000800 */
[----:B------:R-:W-:Y:S08]  /*7020*/  MUFU.EX2 R41, R41 ;  /* 0x0000002900297308 */ /* 0x000ff00000000800 */
[----:B------:R-:W-:Y:S01]  /*7030*/  MUFU.EX2 R134, R134 ;  /* 0x0000008600867308 */ /* 0x000fe20000000800 */
[----:B0-----:R-:W-:Y:S01]  /*7040*/  FMNMX.FTZ R8, R12, R65, !PT ;  /* 0x000000410c087209 */ /* 0x001fe20007810000 */
[----:B------:R-:W-:-:S03]  /*7050*/  FMUL.FTZ R65, R2, UR21 ;  /* 0x0000001502417c20 */ /* 0x000fc60008410000 */
[C---:B------:R-:W-:Y:S01]  /*7060*/  FSETP.NEU.FTZ.AND P2, PT, R8.reuse, -INF , PT ;  /* 0xff8000000800780b */ /* 0x040fe20003f5d000 */
[----:B------:R-:W-:Y:S02]  /*7070*/  FMUL.FTZ R32, R8, UR21 ;  /* 0x0000001508207c20 */ /* 0x000fe40008410000 */
[----:B------:R-:W0:Y:S03]  /*7080*/  MUFU.EX2 R65, R65 ;  /* 0x0000004100417308 */ /* 0x000e260000000800 */
        /* <DEDUP_REMOVED lines=10> */
[----:B0-----:R-:W-:Y:S01]  /*7130*/  FFMA.FTZ R28, R65, R5, R148 ;  /* 0x00000005411c7223 */ /* 0x001fe20000010094 */
[--C-:B------:R-:W-:Y:S01]  /*7140*/  FFMA.FTZ R141, R42, UR21, -R32.reuse ;  /* 0x000000152a8d7c23 */ /* 0x100fe20008010820 */
[--C-:B------:R-:W-:Y:S01]  /*7150*/  FFMA.FTZ R20, R43, UR21, -R32.reuse ;  /* 0x000000152b147c23 */ /* 0x100fe20008010820 */
[----:B------:R-:W-:Y:S01]  /*7160*/  FFMA.FTZ R143, R46, UR21, -R32 ;  /* 0x000000152e8f7c23 */ /* 0x000fe20008010820 */
[----:B------:R-:W-:Y:S01]  /*7170*/  FADD.FTZ R5, R7, R28 ;  /* 0x0000001c07057221 */ /* 0x000fe20000010000 */
[----:B------:R-:W-:Y:S01]  /*7180*/  MUFU.EX2 R2, R2 ;  /* 0x0000000200027308 */ /* 0x000fe20000000800 */
[--C-:B------:R-:W-:Y:S01]  /*7190*/  FFMA.FTZ R24, R47, UR21, -R32.reuse ;  /* 0x000000152f187c23 */ /* 0x100fe20008010820 */
[--C-:B------:R-:W-:Y:S01]  /*71a0*/  FFMA.FTZ R137, R50, UR21, -R32.reuse ;  /* 0x0000001532897c23 */ /* 0x100fe20008010820 */
[----:B------:R-:W-:Y:S01]  /*71b0*/  FADD.FTZ R28, R150, R5 ;  /* 0x00000005961c7221 */ /* 0x000fe20000010000 */
[----:B------:R-:W-:Y:S01]  /*71c0*/  FSEL R5, R8, RZ, P2 ;  /* 0x000000ff08057208 */ /* 0x000fe20001000000 */
[--C-:B------:R-:W-:Y:S01]  /*71d0*/  FFMA.FTZ R26, R51, UR21, -R32.reuse ;  /* 0x00000015331a7c23 */ /* 0x100fe20008010820 */
[----:B------:R-:W-:Y:S01]  /*71e0*/  FFMA.FTZ R139, R54, UR21, -R32 ;  /* 0x00000015368b7c23 */ /* 0x000fe20008010820 */
[----:B------:R-:W-:Y:S01]  /*71f0*/  FADD.FTZ R15, R9, R28 ;  /* 0x0000001c090f7221 */ /* 0x000fe20000010000 */
[----:B------:R-:W-:Y:S01]  /*7200*/  MUFU.EX2 R151, R151 ;  /* 0x0000009700977308 */ /* 0x000fe20000000800 */
[----:B------:R-:W-:Y:S01]  /*7210*/  FADD.FTZ R5, -R5, R0 ;  /* 0x0000000005057221 */ /* 0x000fe20000010100 */
[--C-:B------:R-:W-:Y:S01]  /*7220*/  FFMA.FTZ R28, R55, UR21, -R32.reuse ;  /* 0x00000015371c7c23 */ /* 0x100fe20008010820 */
[----:B------:R-:W-:Y:S01]  /*7230*/  FADD.FTZ R30, R144, R15 ;  /* 0x0000000f901e7221 */ /* 0x000fe20000010000 */
[--C-:B------:R-:W-:Y:S01]  /*7240*/  FFMA.FTZ R133, R58, UR21, -R32.reuse ;  /* 0x000000153a857c23 */ /* 0x100fe20008010820 */
[----:B------:R-:W-:Y:S01]  /*7250*/  FMUL.FTZ R0, R5, UR21 ;  /* 0x0000001505007c20 */ /* 0x000fe20008410000 */
[----:B------:R-:W-:Y:S01]  /*7260*/  FFMA.FTZ R135, R62, UR21, -R32 ;  /* 0x000000153e877c23 */ /* 0x000fe20008010820 */
[----:B------:R-:W-:Y:S01]  /*7270*/  FADD.FTZ R15, R11, R30 ;  /* 0x0000001e0b0f7221 */ /* 0x000fe20000010000 */
[----:B------:R-:W-:Y:S01]  /*7280*/  MUFU.EX2 R10, R10 ;  /* 0x0000000a000a7308 */ /* 0x000fe20000000800 */
[----:B------:R-:W-:Y:S01]  /*7290*/  F2FP.BF16.F32.PACK_AB R148, R7, R148 ;  /* 0x000000940794723e */ /* 0x000fe200000010ff */
[----:B------:R-:W-:Y:S01]  /*72a0*/  FFMA.FTZ R129, R66, UR21, -R32 ;  /* 0x0000001542817c23 */ /* 0x000fe20008010820 */
[----:B------:R-:W-:Y:S01]  /*72b0*/  FADD.FTZ R30, R146, R15 ;  /* 0x0000000f921e7221 */ /* 0x000fe20000010000 */
[----:B------:R-:W-:-:S02]  /*72c0*/  IMAD.U32 R15, RZ, RZ, UR47 ;  /* 0x0000002fff0f7e24 */ /* 0x000fc4000f8e00ff */
[--C-:B------:R-:W-:Y:S01]  /*72d0*/  FFMA.FTZ R131, R70, UR21, -R32.reuse ;  /* 0x0000001546837c23 */ /* 0x100fe20008010820 */
[----:B------:R-:W-:Y:S01]  /*72e0*/  FFMA.FTZ R74, R74, UR21, -R32 ;  /* 0x000000154a4a7c23 */ /* 0x000fe20008010820 */
[----:B------:R-:W-:Y:S01]  /*72f0*/  FADD.FTZ R5, R21, R30 ;  /* 0x0000001e15057221 */ /* 0x000fe20000010000 */
[----:B------:R-:W0:Y:S01]  /*7300*/  MUFU.EX2 R0, R0 ;  /* 0x0000000000007308 */ /* 0x000e220000000800 */
[----:B------:R-:W-:Y:S01]  /*7310*/  @!P1 LEA R15, R15, UR45, 0x3 ;  /* 0x0000002d0f0f9c11 */ /* 0x000fe2000f8e18ff */
[--C-:B------:R-:W-:Y:S01]  /*7320*/  FFMA.FTZ R75, R75, UR21, -R32.reuse ;  /* 0x000000154b4b7c23 */ /* 0x100fe20008010820 */
[----:B------:R-:W-:Y:S01]  /*7330*/  FADD.FTZ R30, R140, R5 ;  /* 0x000000058c1e7221 */ /* 0x000fe20000010000 */
[--C-:B------:R-:W-:Y:S01]  /*7340*/  FFMA.FTZ R78, R78, UR21, -R32.reuse ;  /* 0x000000154e4e7c23 */ /* 0x100fe20008010820 */
[----:B------:R-:W-:Y:S01]  /*7350*/  FFMA.FTZ R79, R79, UR21, -R32 ;  /* 0x000000154f4f7c23 */ /* 0x000fe20008010820 */
[----:B------:R-:W-:Y:S02]  /*7360*/  @!P1 VIADD R15, R15, 0x16860 ;  /* 0x000168600f0f9836 */ /* 0x000fe40000000000 */
[----:B------:R-:W-:Y:S01]  /*7370*/  FADD.FTZ R5, R25, R30 ;  /* 0x0000001e19057221 */ /* 0x000fe20000010000 */
[----:B------:R-:W1:Y:S01]  /*7380*/  MUFU.EX2 R145, R145 ;  /* 0x0000009100917308 */ /* 0x000e620000000800 */
[--C-:B------:R-:W-:Y:S01]  /*7390*/  FFMA.FTZ R30, R59, UR21, -R32.reuse ;  /* 0x000000153b1e7c23 */ /* 0x100fe20008010820 */
[--C-:B------:R-:W-:Y:S01]  /*73a0*/  FFMA.FTZ R82, R82, UR21, -R32.reuse ;  /* 0x0000001552527c23 */ /* 0x100fe20008010820 */
[----:B------:R-:W-:Y:S01]  /*73b0*/  FADD.FTZ R34, R142, R5 ;  /* 0x000000058e227221 */ /* 0x000fe20000010000 */
[----:B------:R-:W-:Y:S01]  /*73c0*/  @!P1 PRMT R5, RZ, 0x654, R15 ;  /* 0x00000654ff059816 */ /* 0x000fe2000000000f */
[--C-:B------:R-:W-:Y:S01]  /*73d0*/  FFMA.FTZ R83, R83, UR21, -R32.reuse ;  /* 0x0000001553537c23 */ /* 0x100fe20008010820 */
[----:B------:R-:W-:Y:S01]  /*73e0*/  FFMA.FTZ R86, R86, UR21, -R32 ;  /* 0x0000001556567c23 */ /* 0x000fe20008010820 */
[----:B------:R-:W-:Y:S01]  /*73f0*/  FADD.FTZ R15, R29, R34 ;  /* 0x000000221d0f7221 */ /* 0x000fe20000010000 */
[----:B------:R2:W-:Y:S01]  /*7400*/  @!P1 SYNCS.ARRIVE.TRANS64.RED.A1T0 RZ, [R5+URZ], RZ ;  /* 0x000000ff05ff99a7 */ /* 0x0005e2000810043f */
[----:B------:R-:W3:Y:S01]  /*7410*/  MUFU.EX2 R12, R12 ;  /* 0x0000000c000c7308 */ /* 0x000ee20000000800 */
[----:B------:R-:W-:Y:S01]  /*7420*/  ISETP.GT.AND P2, PT, R3, UR27, PT ;  /* 0x0000001b03007c0c */ /* 0x000fe2000bf44270 */
[----:B------:R-:W-:Y:S01]  /*7430*/  FADD.FTZ R34, R136, R15 ;  /* 0x0000000f88227221 */ /* 0x000fe20000010000 */
[----:B------:R-:W-:Y:S01]  /*7440*/  UMOV UR47, UR26 ;  /* 0x0000001a002f7c82 */ /* 0x000fe20008000000 */
[-C--:B0-----:R-:W-:Y:S01]  /*7450*/  FMUL.FTZ R90, R90, R0.reuse ;  /* 0x000000005a5a7220 */ /* 0x081fe20000410000 */
[----:B------:R-:W-:Y:S01]  /*7460*/  FMUL.FTZ R91, R91, R0 ;  /* 0x000000005b5b7220 */ /* 0x000fe20000410000 */
[----:B------:R-:W-:Y:S01]  /*7470*/  FADD.FTZ R15, R33, R34 ;  /* 0x00000022210f7221 */ /* 0x000fe20000010000 */
[----:B--2---:R-:W-:Y:S01]  /*7480*/  FFMA.FTZ R5, R0, R4, R149 ;  /* 0x0000000400057223 */ /* 0x004fe20000010095 */
[----:B------:R-:W0:Y:S01]  /*7490*/  MUFU.EX2 R147, R147 ;  /* 0x0000009300937308 */ /* 0x000e220000000800 */
[--C-:B------:R-:W-:Y:S01]  /*74a0*/  FFMA.FTZ R4, R63, UR21, -R32.reuse ;  /* 0x000000153f047c23 */ /* 0x100fe20008010820 */
[----:B------:R-:W-:Y:S01]  /*74b0*/  FFMA.FTZ R34, R67, UR21, -R32 ;  /* 0x0000001543227c23 */ /* 0x000fe20008010820 */
[C---:B------:R-:W-:Y:S01]  /*74c0*/  FADD.FTZ R36, R2.reuse, R5 ;  /* 0x0000000502247221 */ /* 0x040fe20000010000 */
[----:B------:R-:W-:Y:S01]  /*74d0*/  F2FP.BF16.F32.PACK_AB R149, R2, R149 ;  /* 0x000000950295723e */ /* 0x000fe200000010ff */
[-C--:B------:R-:W-:Y:S01]  /*74e0*/  FMUL.FTZ R94, R94, R0.reuse ;  /* 0x000000005e5e7220 */ /* 0x080fe20000410000 */
[-C--:B------:R-:W-:Y:S01]  /*74f0*/  FMUL.FTZ R95, R95, R0.reuse ;  /* 0x000000005f5f7220 */ /* 0x080fe20000410000 */
[----:B------:R-:W-:Y:S01]  /*7500*/  FADD.FTZ R5, R151, R36 ;  /* 0x0000002497057221 */ /* 0x000fe20000010000 */
[----:B------:R-:W2:Y:S01]  /*7510*/  MUFU.EX2 R14, R14 ;  /* 0x0000000e000e7308 */ /* 0x000ea20000000800 */
[----:B------:R-:W-:Y:S01]  /*7520*/  FADD.FTZ R36, R138, R15 ;  /* 0x0000000f8a247221 */ /* 0x000fe20000010000 */
[-C--:B------:R-:W-:Y:S01]  /*7530*/  FMUL.FTZ R98, R98, R0.reuse ;  /* 0x0000000062627220 */ /* 0x080fe20000410000 */
[----:B------:R-:W-:Y:S01]  /*7540*/  FADD.FTZ R38, R10, R5 ;  /* 0x000000050a267221 */ /* 0x000fe20000010000 */
[-C--:B------:R-:W-:Y:S01]  /*7550*/  FMUL.FTZ R99, R99, R0.reuse ;  /* 0x0000000063637220 */ /* 0x080fe20000410000 */
[----:B------:R-:W-:Y:S01]  /*7560*/  FADD.FTZ R15, R37, R36 ;  /* 0x00000024250f7221 */ /* 0x000fe20000010000 */
[----:B------:R-:W-:Y:S01]  /*7570*/  FFMA.FTZ R36, R71, UR21, -R32 ;  /* 0x0000001547247c23 */ /* 0x000fe20008010820 */
[----:B-1----:R-:W-:Y:S01]  /*7580*/  FADD.FTZ R5, R145, R38 ;  /* 0x0000002691057221 */ /* 0x002fe20000010000 */
[----:B------:R-:W1:Y:S01]  /*7590*/  MUFU.EX2 R141, R141 ;  /* 0x0000008d008d7308 */ /* 0x000e620000000800 */
[----:B------:R-:W-:Y:S01]  /*75a0*/  FADD.FTZ R40, R132, R15 ;  /* 0x0000000f84287221 */ /* 0x000fe20000010000 */
[----:B------:R-:W-:Y:S01]  /*75b0*/  FFMA.FTZ R32, R87, UR21, -R32 ;  /* 0x0000001557207c23 */ /* 0x000fe20008010820 */
[----:B---3--:R-:W-:Y:S01]  /*75c0*/  FADD.FTZ R38, R12, R5 ;  /* 0x000000050c267221 */ /* 0x008fe20000010000 */
[-C--:B------:R-:W-:Y:S01]  /*75d0*/  FMUL.FTZ R102, R102, R0.reuse ;  /* 0x0000000066667220 */ /* 0x080fe20000410000 */
[----:B------:R-:W-:Y:S01]  /*75e0*/  FADD.FTZ R15, R41, R40 ;  /* 0x00000028290f7221 */ /* 0x000fe20000010000 */
[-C--:B------:R-:W-:Y:S01]  /*75f0*/  FMUL.FTZ R103, R103, R0.reuse ;  /* 0x0000000067677220 */ /* 0x080fe20000410000 */
[----:B0-----:R-:W-:Y:S01]  /*7600*/  FADD.FTZ R5, R147, R38 ;  /* 0x0000002693057221 */ /* 0x001fe20000010000 */
[----:B------:R-:W0:Y:S01]  /*7610*/  MUFU.EX2 R13, R13 ;  /* 0x0000000d000d7308 */ /* 0x000e220000000800 */
[----:B------:R-:W-:Y:S01]  /*7620*/  FADD.FTZ R40, R134, R15 ;  /* 0x0000000f86287221 */ /* 0x000fe20000010000 */
[-C--:B------:R-:W-:Y:S01]  /*7630*/  FMUL.FTZ R106, R106, R0.reuse ;  /* 0x000000006a6a7220 */ /* 0x080fe20000410000 */
[----:B--2---:R-:W-:Y:S01]  /*7640*/  FADD.FTZ R38, R14, R5 ;  /* 0x000000050e267221 */ /* 0x004fe20000010000 */
        /* <DEDUP_REMOVED lines=8> */
[----:B------:R-:W-:Y:S01]  /*76d0*/  FMUL.FTZ R119, R119, R0 ;  /* 0x0000000077777220 */ /* 0x000fe20000410000 */
[----:B------:R-:W-:Y:S01]  /*76e0*/  F2FP.BF16.F32.PACK_AB R150, R9, R150 ;  /* 0x000000960996723e */ /* 0x000fe200000010ff */
[-C--:B------:R-:W-:Y:S01]  /*76f0*/  FMUL.FTZ R88, R88, R65.reuse ;  /* 0x0000004158587220 */ /* 0x080fe20000410000 */
[----:B------:R-:W-:Y:S01]  /*7700*/  F2FP.BF16.F32.PACK_AB R144, R11, R144 ;  /* 0x000000900b90723e */ /* 0x000fe200000010ff */
[----:B------:R-:W1:Y:S01]  /*7710*/  MUFU.EX2 R128, R128 ;  /* 0x0000008000807308 */ /* 0x000e620000000800 */
[----:B0-----:R-:W-:Y:S01]  /*7720*/  FADD.FTZ R15, R13, R40 ;  /* 0x000000280d0f7221 */ /* 0x001fe20000010000 */
[----:B------:R-:W-:Y:S01]  /*7730*/  F2FP.BF16.F32.PACK_AB R146, R21, R146 ;  /* 0x000000921592723e */ /* 0x000fe200000010ff */
[-C--:B------:R-:W-:Y:S01]  /*7740*/  FMUL.FTZ R89, R89, R65.reuse ;  /* 0x0000004159597220 */ /* 0x080fe20000410000 */
[----:B------:R-:W-:Y:S01]  /*7750*/  F2FP.BF16.F32.PACK_AB R140, R25, R140 ;  /* 0x0000008c198c723e */ /* 0x000fe200000010ff */
[-C--:B------:R-:W-:Y:S01]  /*7760*/  FMUL.FTZ R92, R92, R65.reuse ;  /* 0x000000415c5c7220 */ /* 0x080fe20000410000 */
[----:B------:R-:W-:Y:S01]  /*7770*/  F2FP.BF16.F32.PACK_AB R142, R29, R142 ;  /* 0x0000008e1d8e723e */ /* 0x000fe200000010ff */
[-C--:B------:R-:W-:Y:S01]  /*7780*/  FMUL.FTZ R93, R93, R65.reuse ;  /* 0x000000415d5d7220 */ /* 0x080fe20000410000 */
[----:B------:R-:W0:Y:S01]  /*7790*/  MUFU.EX2 R143, R143 ;  /* 0x0000008f008f7308 */ /* 0x000e220000000800 */
[----:B--2---:R-:W-:Y:S01]  /*77a0*/  FADD.FTZ R38, R20, R5 ;  /* 0x0000000514267221 */ /* 0x004fe20000010000 */
[----:B------:R-:W-:Y:S01]  /*77b0*/  F2FP.BF16.F32.PACK_AB R136, R33, R136 ;  /* 0x000000882188723e */ /* 0x000fe200000010ff */
[-C--:B------:R-:W-:Y:S01]  /*77c0*/  FMUL.FTZ R96, R96, R65.reuse ;  /* 0x0000004160607220 */ /* 0x080fe20000410000 */
[----:B------:R-:W-:Y:S01]  /*77d0*/  F2FP.BF16.F32.PACK_AB R138, R37, R138 ;  /* 0x0000008a258a723e */ /* 0x000fe200000010ff */
[-C--:B------:R-:W-:Y:S01]  /*77e0*/  FMUL.FTZ R97, R97, R65.reuse ;  /* 0x0000004161617220 */ /* 0x080fe20000410000 */
[----:B------:R-:W-:Y:S01]  /*77f0*/  F2FP.BF16.F32.PACK_AB R132, R41, R132 ;  /* 0x000000842984723e */ /* 0x000fe200000010ff */
[-C--:B------:R-:W-:Y:S01]  /*7800*/  FMUL.FTZ R100, R100, R65.reuse ;  /* 0x0000004164647220 */ /* 0x080fe20000410000 */
[----:B------:R-:W2:Y:S01]  /*7810*/  MUFU.EX2 R45, R45 ;  /* 0x0000002d002d7308 */ /* 0x000ea20000000800 */
[----:B-1----:R-:W-:Y:S01]  /*7820*/  FADD.FTZ R40, R128, R15 ;  /* 0x0000000f80287221 */ /* 0x002fe20000010000 */
[----:B------:R-:W-:Y:S01]  /*7830*/  F2FP.BF16.F32.PACK_AB R134, R13, R134 ;  /* 0x000000860d86723e */ /* 0x000fe200000010ff */
        /* <DEDUP_REMOVED lines=10> */
[----:B------:R-:W-:Y:S01]  /*78e0*/  FMUL.FTZ R117, R117, R65 ;  /* 0x0000004175757220 */ /* 0x000fe20000410000 */
[----:B------:R-:W-:Y:S01]  /*78f0*/  F2FP.BF16.F32.PACK_AB R151, R10, R151 ;  /* 0x000000970a97723e */ /* 0x000fe200000010ff */
[----:B------:R-:W-:Y:S01]  /*7900*/  VIADD R3, R3, 0xffffffff ;  /* 0xffffffff03037836 */ /* 0x000fe20000000000 */
[----:B------:R-:W0:Y:S01]  /*7910*/  MUFU.EX2 R130, R130 ;  /* 0x0000008200827308 */ /* 0x000e220000000800 */
[C---:B--2---:R-:W-:Y:S01]  /*7920*/  FADD.FTZ R15, R45.reuse, R40 ;  /* 0x000000282d0f7221 */ /* 0x044fe20000010000 */
[----:B------:R-:W-:Y:S01]  /*7930*/  F2FP.BF16.F32.PACK_AB R128, R45, R128 ;  /* 0x000000802d80723e */ /* 0x000fe200000010ff */
[----:B------:R-:W-:Y:S01]  /*7940*/  IMAD.MOV.U32 R2, RZ, RZ, R6 ;  /* 0x000000ffff027224 */ /* 0x000fe200078e0006 */
[----:B------:R-:W-:Y:S01]  /*7950*/  F2FP.BF16.F32.PACK_AB R145, R12, R145 ;  /* 0x000000910c91723e */ /* 0x000fe200000010ff */
[----:B------:R-:W-:Y:S01]  /*7960*/  IMAD.MOV.U32 R0, RZ, RZ, R8 ;  /* 0x000000ffff007224 */ /* 0x000fe200078e0008 */
[----:B------:R-:W-:-:S02]  /*7970*/  F2FP.BF16.F32.PACK_AB R147, R14, R147 ;  /* 0x000000930e93723e */ /* 0x000fc400000010ff */
[----:B------:R-:W2:Y:S01]  /*7980*/  MUFU.EX2 R137, R137 ;  /* 0x0000008900897308 */ /* 0x000ea20000000800 */
[----:B-1----:R-:W-:Y:S01]  /*7990*/  FADD.FTZ R38, R24, R5 ;  /* 0x0000000518267221 */ /* 0x002fe20000010000 */
[----:B------:R-:W-:Y:S02]  /*79a0*/  F2FP.BF16.F32.PACK_AB R141, R20, R141 ;  /* 0x0000008d148d723e */ /* 0x000fe400000010ff */
[----:B------:R-:W-:-:S04]  /*79b0*/  F2FP.BF16.F32.PACK_AB R143, R24, R143 ;  /* 0x0000008f188f723e */ /* 0x000fc800000010ff */
        /* <DEDUP_REMOVED lines=74> */
[----:B------:R-:W-:Y:S01]  /*7e60*/  IMAD.MOV.U32 R0, RZ, RZ, R8 ;  /* 0x000000ffff007224 */ /* 0x000fe200078e0008 */
[----:B------:R-:W-:Y:S01]  /*7e70*/  UMOV UR47, UR26 ;  /* 0x0000001a002f7c82 */ /* 0x000fe20008000000 */
[----:B------:R-:W-:Y:S01]  /*7e80*/  IMAD.MOV.U32 R2, RZ, RZ, R6 ;  /* 0x000000ffff027224 */ /* 0x000fe200078e0006 */
[----:B------:R-:W-:-:S06]  /*7e90*/  UMOV UR50, UR25 ;  /* 0x0000001900327c82 */ /* 0x000fcc0008000000 */
.L_x_13201:
        /* <DEDUP_REMOVED lines=24> */
.L_x_13220:
[----:B------:R-:W-:-:S11]  /*8020*/  UISETP.NE.AND UP1, UPT, UR14, 0x1, UPT ;  /* 0x000000010e00788c */ /* 0x000fd6000bf25270 */
[----:B------:R-:W-:Y:S02]  /*8030*/  @UP1 ULDC.64 UR18, c[0x0][0x9e8] ;  /* 0x00027a0000121ab9 */ /* 0x000fe40000000a00 */
[----:B------:R-:W-:-:S04]  /*8040*/  UIMAD.WIDE.U32 UR6, UR10, UR18, URZ ;  /* 0x000000120a0672a5 */ /* 0x000fc8000f8e003f */
[----:B------:R-:W-:-:S12]  /*8050*/  @UP1 USHF.R.U32.HI UR10, URZ, UR19, UR7 ;  /* 0x000000133f0a1299 */ /* 0x000fd80008011607 */
.L_x_13221:
[----:B------:R-:W-:-:S04]  /*8060*/  UIMAD UR10, UR10, UR14, URZ ;  /* 0x0000000e0a0a72a4 */ /* 0x000fc8000f8e023f */
[----:B------:R-:W-:-:S04]  /*8070*/  UISETP.LT.AND UP1, UPT, UR23, UR10, UPT ;  /* 0x0000000a1700728c */ /* 0x000fc8000bf21270 */
[----:B------:R-:W-:-:S12]  /*8080*/  USEL UR23, UR23, UR10, !UP1 ;  /* 0x0000000a17177287 */ /* 0x000fd8000c800000 */
.L_x_13219:
        /* <DEDUP_REMOVED lines=13> */
.L_x_13231:
        /* <DEDUP_REMOVED lines=9> */
.L_x_13224:
[----:B------:R-:W-:Y:S01]  /*81f0*/  ULEA UR6, UR47, UR45, 0x3 ;  /* 0x0000002d2f067291 */ /* 0x000fe2000f8e183f */
[----:B------:R-:W-:-:S05]  /*8200*/  IMAD.U32 R0, RZ, RZ, UR50 ;  /* 0x00000032ff007e24 */ /* 0x000fca000f8e00ff */
[----:B------:R-:W-:-:S04]  /*8210*/  SHF.L.U32 R0, R0, 0x1f, RZ ;  /* 0x0000001f00007819 */ /* 0x000fc800000006ff */
[----:B------:R0:W1:Y:S01]  /*8220*/  SYNCS.PHASECHK.TRANS64.TRYWAIT P2, [UR6+0x16830], R0 ;  /* 0x01683000ff0075a7 */ /* 0x0000620008040146 */
[----:B------:R-:W-:Y:S05]  /*8230*/  @!P0 BRA `(.L_x_13225) ;  /* 0x0000000000048947 */ /* 0x000fea0003800000 */
[----:B------:R-:W-:Y:S01]  /*8240*/  BPT.TRAP 0x1 ;  /* 0x000000040000795c */ /* 0x000fe20000300000 */
.L_x_13225:
[----:B-1----:R-:W-:Y:S05]  /*8250*/  @P2 BRA `(.L_x_13223) ;  /* 0x0000000000082947 */ /* 0x002fea0003800000 */
[----:B------:R-:W1:Y:S02]  /*8260*/  SYNCS.PHASECHK.TRANS64.TRYWAIT P2, [UR6+0x16830], R0 ;  /* 0x01683000ff0075a7 */ /* 0x000e640008040146 */
[----:B-1----:R-:W-:Y:S05]  /*8270*/  @!P2 BRA `(.L_x_13226) ;  /* 0x000000dc001ca947 */ /* 0x002fea0003800000 */
.L_x_13223:
[----:B------:R-:W2:Y:S01]  /*8280*/  S2R R2, SR_TID.X ;  /* 0x0000000000027919 */ /* 0x000ea20000002100 */
        /* <DEDUP_REMOVED lines=8> */
[----:B--2---:R-:W-:-:S05]  /*8310*/  SHF.R.U32.HI R2, RZ, 0x7, R2 ;  /* 0x00000007ff027819 */ /* 0x004fca0000011602 */
[----:B01----:R-:W-:-:S05]  /*8320*/  VIADD R0, R2, 0x8 ;  /* 0x0000000802007836 */ /* 0x003fca0000000000 */
        /* <DEDUP_REMOVED lines=16> */
.L_x_13228:
[----:B------:R-:W-:Y:S01]  /*8430*/  ULEA UR6, UR23, UR45, 0x3 ;  /* 0x0000002d17067291 */ /* 0x000fe2000f8e183f */
[----:B------:R-:W-:-:S05]  /*8440*/  IMAD.U32 R0, RZ, RZ, UR24 ;  /* 0x00000018ff007e24 */ /* 0x000fca000f8e00ff */
[----:B------:R-:W-:-:S04]  /*8450*/  SHF.L.U32 R0, R0, 0x1f, RZ ;  /* 0x0000001f00007819 */ /* 0x000fc800000006ff */
[----:B------:R0:W1:Y:S01]  /*8460*/  SYNCS.PHASECHK.TRANS64.TRYWAIT P2, [UR6+0x16850], R0 ;  /* 0x01685000ff0075a7 */ /* 0x0000620008040146 */
[----:B------:R-:W-:Y:S05]  /*8470*/  @!P0 BRA `(.L_x_13229) ;  /* 0x0000000000048947 */ /* 0x000fea0003800000 */
[----:B------:R-:W-:Y:S01]  /*8480*/  BPT.TRAP 0x1 ;  /* 0x000000040000795c */ /* 0x000fe20000300000 */
.L_x_13229:
[----:B-1----:R-:W-:Y:S05]  /*8490*/  @P2 BRA `(.L_x_13227) ;  /* 0x0000000000082947 */ /* 0x002fea0003800000 */
[----:B------:R-:W1:Y:S02]  /*84a0*/  SYNCS.PHASECHK.TRANS64.TRYWAIT P2, [UR6+0x16850], R0 ;  /* 0x01685000ff0075a7 */ /* 0x000e640008040146 */
[----:B-1----:R-:W-:Y:S05]  /*84b0*/  @!P2 BRA `(.L_x_13230) ;  /* 0x000000d800a4a947 */ /* 0x002fea0003800000 */
.L_x_13227:
[----:B------:R-:W-:Y:S01]  /*84c0*/  UIADD3 UR6, UR45, 0x400, URZ ;  /* 0x000004002d067890 */ /* 0x000fe2000fffe03f */
[----:B------:R-:W-:Y:S01]  /*84d0*/  WARPGROUP.ARRIVE ;  /* 0x00000000000079c5 */ /* 0x000fe20000000000 */
[----:B------:R-:W-:Y:S01]  /*84e0*/  UMOV UR7, 0x40000040 ;  /* 0x4000004000077882 */ /* 0x000fe20000000000 */
[----:B01----:R-:W-:Y:S01]  /*84f0*/  FMNMX.FTZ R0, R24, R7, !PT ;  /* 0x0000000718007209 */ /* 0x003fe20007810000 */
[----:B------:R-:W-:Y:S01]  /*8500*/  USHF.R.U32.HI UR6, URZ, 0x4, UR6 ;  /* 0x000000043f067899 */ /* 0x000fe20008011606 */
[----:B------:R-:W-:Y:S02]  /*8510*/  UMOV UR24, UR50 ;  /* 0x0000003200187c82 */ /* 0x000fe40008000000 */
[----:B------:R-:W-:Y:S01]  /*8520*/  FMNMX.FTZ R9, R25, R0, !PT ;  /* 0x0000000019097209 */ /* 0x000fe20007810000 */
[----:B------:R-:W-:-:S03]  /*8530*/  ULOP3.LUT UR6, UR6, 0x3fff, URZ, 0xc0, !UPT ;  /* 0x00003fff06067892 */ /* 0x000fc6000f8ec03f */
[----:B------:R-:W-:Y:S01]  /*8540*/  FMNMX.FTZ R0, R28, R9, !PT ;  /* 0x000000091c007209 */ /* 0x000fe20007810000 */
[----:B------:R-:W-:-:S03]  /*8550*/  ULEA UR10, UR23, UR6, 0xa ;  /* 0x00000006170a7291 */ /* 0x000fc6000f8e503f */
[----:B------:R-:W-:-:S04]  /*8560*/  FMNMX.FTZ R9, R29, R0, !PT ;  /* 0x000000001d097209 */ /* 0x000fc80007810000 */
[----:B------:R-:W-:Y:S01]  /*8570*/  UMOV UR6, UR10 ;  /* 0x0000000a00067c82 */ /* 0x000fe20008000000 */
        /* <DEDUP_REMOVED lines=44> */
[----:B------:R-:W-:Y:S01]  /*8840*/  FMNMX.FTZ R11, R35, R0, !PT ;  /* 0x00000000230b7209 */ /* 0x000fe20007810000 */
[----:B------:R-:W-:Y:S02]  /*8850*/  WARPGROUP.DEPBAR.LE gsb0, 0x0 ;  /* 0x00008000000079c5 */ /* 0x000fe40000010000 */
[----:B------:R-:W-:Y:S01]  /*8860*/  WARPGROUP.ARRIVE ;  /* 0x00000000000079c5 */ /* 0x000fe20000000000 */
[----:B------:R-:W-:Y:S02]  /*8870*/  FMNMX.FTZ R0, R38, R11, !PT ;  /* 0x0000000b26007209 */ /* 0x000fe40007810000 */
[----:B0-----:R-:W-:Y:S02]  /*8880*/  FMNMX.FTZ R2, R9, R2, !PT ;  /* 0x0000000209027209 */ /* 0x001fe40007810000 */
[----:B------:R-:W-:Y:S01]  /*8890*/  FMNMX.FTZ R11, R39, R0, !PT ;  /* 0x00000000270b7209 */ /* 0x000fe20007810000 */
[----:B------:R-:W-:Y:S01]  /*88a0*/  HGMMA.64x64x16.F32.BF16 R88, R140, gdesc[UR4].tnspB, R88, gsb0 ;  /* 0x40e000048c587df0 */ /* 0x000fe20008001858 */
[----:B------:R-:W-:Y:S01]  /*88b0*/  UIADD3 UR6, UR10, 0x180, URZ ;  /* 0x000001800a067890 */ /* 0x000fe2000fffe03f */
[----:B------:R-:W-:Y:S01]  /*88c0*/  FMUL.FTZ R8, R2, UR21 ;  /* 0x0000001502087c20 */ /* 0x000fe20008410000 */
[----:B------:R-:W-:Y:S01]  /*88d0*/  UMOV UR7, 0x40000040 ;  /* 0x4000004000077882 */ /* 0x000fe20000000000 */
[----:B------:R-:W-:Y:S01]  /*88e0*/  FMNMX.FTZ R0, R42, R11, !PT ;  /* 0x0000000b2a007209 */ /* 0x000fe20007810000 */
[----:B------:R-:W-:Y:S01]  /*88f0*/  FADD.FTZ R7, -R2, R7 ;  /* 0x0000000702077221 */ /* 0x000fe20000010100 */
        /* <DEDUP_REMOVED lines=36> */
[----:B------:R-:W1:Y:S01]  /*8b40*/  MUFU.EX2 R7, R7 ;  /* 0x0000000700077308 */ /* 0x000e620000000800 */
[----:B------:R-:W-:-:S04]  /*8b50*/  FMNMX.FTZ R21, R63, R0, !PT ;  /* 0x000000003f157209 */ /* 0x000fc80007810000 */
[----:B------:R-:W-:-:S03]  /*8b60*/  FMNMX.FTZ R0, R66, R21, !PT ;  /* 0x0000001542007209 */ /* 0x000fc60007810000 */
[----:B------:R-:W2:Y:S01]  /*8b70*/  MUFU.EX2 R9, R9 ;  /* 0x0000000900097308 */ /* 0x000ea20000000800 */
        /* <DEDUP_REMOVED lines=15> */
[----:B------:R-:W-:Y:S01]  /*8c70*/  HGMMA.64x64x16.F32.BF16 R88, R136, gdesc[UR4].tnspB, R88, gsb0 ;  /* 0x40e0000488587df0 */ /* 0x000fe20008001858 */
[----:B------:R-:W-:Y:S01]  /*8c80*/  UIADD3 UR6, UR10, 0x200, URZ ;  /* 0x000002000a067890 */ /* 0x000fe2000fffe03f */
[----:B------:R-:W-:Y:S01]  /*8c90*/  FFMA.FTZ R44, R81, UR21, -R8 ;  /* 0x00000015512c7c23 */ /* 0x000fe20008010808 */
[----:B------:R-:W-:Y:S01]  /*8ca0*/  UMOV UR7, 0x40000040 ;  /* 0x4000004000077882 */ /* 0x000fe20000000000 */
        /* <DEDUP_REMOVED lines=16> */
[----:B0-----:R-:W-:-:S07]  /*8db0*/  FMNMX.FTZ R0, R45, R0, !PT ;  /* 0x000000002d007209 */ /* 0x001fce0007810000 */
[----:B------:R-:W-:Y:S01]  /*8dc0*/  MUFU.EX2 R21, R57 ;  /* 0x0000003900157308 */ /* 0x000fe20000000800 */
[----:B------:R-:W-:Y:S02]  /*8dd0*/  WARPGROUP.DEPBAR.LE gsb0, 0x0 ;  /* 0x00008000000079c5 */ /* 0x000fe40000010000 */
[----:B------:R-:W-:Y:S01]  /*8de0*/  WARPGROUP.ARRIVE ;  /* 0x00000000000079c5 */ /* 0x000fe20000000000 */
[--C-:B------:R-:W-:Y:S01]  /*8df0*/  FFMA.FTZ R136, R48, UR21, -R8.reuse ;  /* 0x0000001530887c23 */ /* 0x100fe20008010808 */
[----:B------:R-:W-:Y:S01]  /*8e00*/  FMUL.FTZ R48, R0, UR21 ;  /* 0x0000001500307c20 */ /* 0x000fe20008410000 */
[----:B------:R-:W-:Y:S02]  /*8e10*/  FFMA.FTZ R138, R52, UR21, -R8 ;  /* 0x00000015348a7c23 */ /* 0x000fe40008010808 */
[----:B------:R-:W-:Y:S01]  /*8e20*/  MUFU.EX2 R25, R61 ;  /* 0x0000003d00197308 */ /* 0x000fe20000000800 */
[----:B------:R-:W-:Y:S01]  /*8e30*/  HGMMA.64x64x16.F32.BF16 R88, R132, gdesc[UR4].tnspB, R88, gsb0 ;  /* 0x40e0000484587df0 */ /* 0x000fe20008001858 */
        /* <DEDUP_REMOVED lines=33> */
[----:B------:R-:W-:-:S06]  /*9050*/  FFMA.FTZ R86, R86, UR21, -R48 ;  /* 0x0000001556567c23 */ /* 0x000fcc0008010830 */
[----:B------:R-:W-:Y:S08]  /*9060*/  MUFU.EX2 R145, R145 ;  /* 0x0000009100917308 */ /* 0x000ff00000000800 */
[----:B------:R-:W-:Y:S08]  /*9070*/  MUFU.EX2 R34, R34 ;  /* 0x0000002200227308 */ /* 0x000ff00000000800 */
[----:B------:R-:W-:Y:S08]  /*9080*/  MUFU.EX2 R147, R147 ;  /* 0x0000009300937308 */ /* 0x000ff00000000800 */
[----:B------:R-:W-:Y:S08]  /*9090*/  MUFU.EX2 R52, R52 ;  /* 0x0000003400347308 */ /* 0x000ff00000000800 */
[----:B------:R-:W-:Y:S01]  /*90a0*/  MUFU.EX2 R141, R141 ;  /* 0x0000008d008d7308 */ /* 0x000fe20000000800 */
[----:B------:R-:W-:-:S02]  /*90b0*/  WARPGROUP.DEPBAR.LE gsb0, 0x0 ;  /* 0x00008000000079c5 */ /* 0x000fc40000010000 */
[----:B------:R-:W-:-:S06]  /*90c0*/  WARPGROUP.ARRIVE ;  /* 0x00000000000079c5 */ /* 0x000fcc0000000000 */
[----:B------:R-:W0:Y:S01]  /*90d0*/  S2R R135, SR_TID.X ;  /* 0x0000000000877919 */ /* 0x000e220000002100 */
[--C-:B------:R-:W-:Y:S01]  /*90e0*/  FFMA.FTZ R132, R56, UR21, -R8.reuse ;  /* 0x0000001538847c23 */ /* 0x100fe20008010808 */
[----:B------:R-:W-:Y:S01]  /*90f0*/  FFMA.FTZ R134, R60, UR21, -R8 ;  /* 0x000000153c867c23 */ /* 0x000fe20008010808 */
[----:B------:R-:W-:Y:S01]  /*9100*/  FADD.FTZ R8, -R0, R6 ;  /* 0x0000000600087221 */ /* 0x000fe20000010100 */
[----:B-1----:R-:W-:Y:S01]  /*9110*/  FFMA.FTZ R56, R7, R5, R148 ;  /* 0x0000000507387223 */ /* 0x002fe20000010094 */
[----:B------:R-:W-:Y:S01]  /*9120*/  HGMMA.64x64x16.F32.BF16 R88, R128, gdesc[UR4].tnspB, R88, gsb0 ;  /* 0x40e0000480587df0 */ /* 0x000fe20008001858 */
[----:B------:R-:W-:Y:S01]  /*9130*/  UIADD3 UR6, UR10, 0x300, URZ ;  /* 0x000003000a067890 */ /* 0x000fe2000fffe03f */
[----:B------:R-:W-:Y:S01]  /*9140*/  FMUL.FTZ R8, R8, UR21 ;  /* 0x0000001508087c20 */ /* 0x000fe20008410000 */
[----:B------:R-:W-:Y:S01]  /*9150*/  UMOV UR7, 0x40000040 ;  /* 0x4000004000077882 */ /* 0x000fe20000000000 */
[----:B------:R-:W-:Y:S01]  /*9160*/  FFMA.FTZ R133, R58, UR21, -R48 ;  /* 0x000000153a857c23 */ /* 0x000fe20008010830 */
[----:B------:R-:W-:Y:S01]  /*9170*/  MUFU.EX2 R38, R38 ;  /* 0x0000002600267308 */ /* 0x000fe20000000800 */
[----:B--2---:R-:W-:-:S07]  /*9180*/  F2FP.BF16.F32.PACK_AB R148, R9, R148 ;  /* 0x000000940994723e */ /* 0x004fce00000010ff */
[----:B------:R-:W1:Y:S08]  /*9190*/  MUFU.EX2 R8, R8 ;  /* 0x0000000800087308 */ /* 0x000e700000000800 */
[----:B------:R-:W-:Y:S01]  /*91a0*/  MUFU.EX2 R143, R143 ;  /* 0x0000008f008f7308 */ /* 0x000fe20000000800 */
[----:B0-----:R-:W-:Y:S02]  /*91b0*/  SHF.R.U32.HI R49, RZ, 0x7, R135 ;  /* 0x00000007ff317819 */ /* 0x001fe40000011687 */
[----:B------:R-:W-:Y:S01]  /*91c0*/  ISETP.GE.U32.AND P2, PT, R135, 0x180, PT ;  /* 0x000001808700780c */ /* 0x000fe20003f46070 */
[----:B-1----:R-:W-:-:S04]  /*91d0*/  FFMA.FTZ R5, R8, R4, R149 ;  /* 0x0000000408057223 */ /* 0x002fc80000010095 */
[----:B------:R-:W-:Y:S01]  /*91e0*/  MUFU.EX2 R42, R42 ;  /* 0x0000002a002a7308 */ /* 0x000fe20000000800 */
[----:B------:R-:W-:Y:S02]  /*91f0*/  VIADD R31, R49, 0x9 ;  /* 0x00000009311f7836 */ /* 0x000fe40000000000 */
[----:B------:R-:W-:Y:S01]  /*9200*/  FFMA.FTZ R135, R62, UR21, -R48 ;  /* 0x000000153e877c23 */ /* 0x000fe20008010830 */
[----:B------:R-:W-:Y:S02]  /*9210*/  F2FP.BF16.F32.PACK_AB R149, R26, R149 ;  /* 0x000000951a95723e */ /* 0x000fe400000010ff */
[----:B------:R-:W-:Y:S02]  /*9220*/  SEL R31, R31, 0x9, !P2 ;  /* 0x000000091f1f7807 */ /* 0x000fe40005000000 */
[----:B------:R-:W-:Y:S01]  /*9230*/  MUFU.EX2 R136, R136 ;  /* 0x0000008800887308 */ /* 0x000fe20000000800 */
[C---:B------:R-:W-:Y:S01]  /*9240*/  ISETP.GT.AND P2, PT, R3.reuse, UR22, PT ;  /* 0x0000001603007c0c */ /* 0x040fe2000bf44270 */
[----:B------:R-:W-:-:S06]  /*9250*/  VIADD R3, R3, 0xffffffff ;  /* 0xffffffff03037836 */ /* 0x000fcc0000000000 */
[----:B------:R-:W-:Y:S08]  /*9260*/  MUFU.EX2 R137, R137 ;  /* 0x0000008900897308 */ /* 0x000ff00000000800 */
[----:B------:R-:W-:Y:S08]  /*9270*/  MUFU.EX2 R50, R50 ;  /* 0x0000003200327308 */ /* 0x000ff00000000800 */
[----:B------:R-:W-:Y:S08]  /*9280*/  MUFU.EX2 R138, R138 ;  /* 0x0000008a008a7308 */ /* 0x000ff00000000800 */
[----:B------:R-:W-:Y:S01]  /*9290*/  MUFU.EX2 R139, R139 ;  /* 0x0000008b008b7308 */ /* 0x000fe20000000800 */
[----:B------:R-:W-:-:S02]  /*92a0*/  WARPGROUP.DEPBAR.LE gsb0, 0x0 ;  /* 0x00008000000079c5 */ /* 0x000fc40000010000 */
[----:B------:R-:W-:-:S05]  /*92b0*/  WARPGROUP.ARRIVE ;  /* 0x00000000000079c5 */ /* 0x000fca0000000000 */
[----:B------:R-:W-:Y:S01]  /*92c0*/  MUFU.EX2 R46, R46 ;  /* 0x0000002e002e7308 */ /* 0x000fe20000000800 */
[--C-:B------:R-:W-:Y:S01]  /*92d0*/  FFMA.FTZ R129, R66, UR21, -R48.reuse ;  /* 0x0000001542817c23 */ /* 0x100fe20008010830 */
[----:B------:R-:W-:Y:S01]  /*92e0*/  FFMA.FTZ R131, R70, UR21, -R48 ;  /* 0x0000001546837c23 */ /* 0x000fe20008010830 */
[----:B------:R-:W-:Y:S01]  /*92f0*/  HGMMA.64x64x16.F32.BF16 R88, R124, gdesc[UR4].tnspB, R88, gsb0 ;  /* 0x40e000047c587df0 */ /* 0x000fe20008001858 */
[----:B------:R-:W-:Y:S01]  /*9300*/  UIADD3 UR6, UR10, 0x380, URZ ;  /* 0x000003800a067890 */ /* 0x000fe2000fffe03f */
        /* <DEDUP_REMOVED lines=11> */
[----:B0-----:R-:W-:Y:S01]  /*93c0*/  F2FP.BF16.F32.PACK_AB R128, R28, R20 ;  /* 0x000000141c80723e */ /* 0x001fe200000010ff */
[----:B------:R-:W-:-:S02]  /*93d0*/  WARPGROUP.DEPBAR.LE gsb0, 0x0 ;  /* 0x00008000000079c5 */ /* 0x000fc40000010000 */
[----:B------:R-:W-:-:S04]  /*93e0*/  WARPGROUP.ARRIVE ;  /* 0x00000000000079c5 */ /* 0x000fc80000000000 */
[----:B------:R-:W0:Y:S02]  /*93f0*/  MUFU.EX2 R32, R32 ;  /* 0x0000002000207308 */ /* 0x000e240000000800 */
[----:B------:R-:W-:Y:S06]  /*9400*/  HGMMA.64x64x16.F32.BF16 R88, R120, gdesc[UR4].tnspB, R88, gsb0 ;  /* 0x40e0000478587df0 */ /* 0x000fec0008001858 */
[----:B------:R-:W-:Y:S08]  /*9410*/  MUFU.EX2 R33, R33 ;  /* 0x0000002100217308 */ /* 0x000ff00000000800 */
[----:B------:R-:W-:Y:S01]  /*9420*/  MUFU.EX2 R74, R74 ;  /* 0x0000004a004a7308 */ /* 0x000fe20000000800 */
[----:B0-----:R-:W-:-:S07]  /*9430*/  F2FP.BF16.F32.PACK_AB R130, R32, R29 ;  /* 0x0000001d2082723e */ /* 0x001fce00000010ff */
[----:B------:R-:W0:Y:S08]  /*9440*/  MUFU.EX2 R36, R36 ;  /* 0x0000002400247308 */ /* 0x000e300000000800 */
[----:B------:R-:W1:Y:S08]  /*9450*/  MUFU.EX2 R75, R75 ;  /* 0x0000004b004b7308 */ /* 0x000e700000000800 */
[----:B------:R-:W-:Y:S01]  /*9460*/  MUFU.EX2 R37, R37 ;  /* 0x0000002500257308 */ /* 0x000fe20000000800 */
[----:B0-----:R-:W-:-:S07]  /*9470*/  F2FP.BF16.F32.PACK_AB R124, R36, R33 ;  /* 0x00000021247c723e */ /* 0x001fce00000010ff */
[----:B------:R-:W-:Y:S01]  /*9480*/  MUFU.EX2 R78, R78 ;  /* 0x0000004e004e7308 */ /* 0x000fe20000000800 */
[----:B-1----:R-:W-:-:S07]  /*9490*/  F2FP.BF16.F32.PACK_AB R125, R75, R74 ;  /* 0x0000004a4b7d723e */ /* 0x002fce00000010ff */
[----:B------:R-:W0:Y:S08]  /*94a0*/  MUFU.EX2 R40, R40 ;  /* 0x0000002800287308 */ /* 0x000e300000000800 */
[----:B------:R-:W-:Y:S08]  /*94b0*/  MUFU.EX2 R79, R79 ;  /* 0x0000004f004f7308 */ /* 0x000ff00000000800 */
[----:B------:R-:W-:Y:S01]  /*94c0*/  MUFU.EX2 R41, R41 ;  /* 0x0000002900297308 */ /* 0x000fe20000000800 */
[----:B0-----:R-:W-:Y:S01]  /*94d0*/  F2FP.BF16.F32.PACK_AB R126, R40, R37 ;  /* 0x00000025287e723e */ /* 0x001fe200000010ff */
        /* <DEDUP_REMOVED lines=9> */
[-C--:B------:R-:W-:Y:S01]  /*9570*/  FMUL.FTZ R97, R97, R7.reuse ;  /* 0x0000000761617220 */ /* 0x080fe20000410000 */
[----:B-1----:R-:W-:Y:S01]  /*9580*/  IMAD.U32 R27, RZ, RZ, UR23 ;  /* 0x00000017ff1b7e24 */ /* 0x002fe2000f8e00ff */
[----:B------:R-:W-:Y:S01]  /*9590*/  MUFU.EX2 R44, R44 ;  /* 0x0000002c002c7308 */ /* 0x000fe20000000800 */
[----:B------:R-:W-:Y:S01]  /*95a0*/  UMOV UR23, UR47 ;  /* 0x0000002f00177c82 */ /* 0x000fe20008000000 */
[-C--:B------:R-:W-:Y:S01]  /*95b0*/  FMUL.FTZ R100, R100, R7.reuse ;  /* 0x0000000764647220 */ /* 0x080fe20000410000 */
[-C--:B------:R-:W-:Y:S01]  /*95c0*/  FMUL.FTZ R101, R101, R7.reuse ;  /* 0x0000000765657220 */ /* 0x080fe20000410000 */
[----:B------:R-:W-:Y:S01]  /*95d0*/  @!P1 LEA R4, R27, UR45, 0x3 ;  /* 0x0000002d1b049c11 */ /* 0x000fe2000f8e18ff */
[----:B------:R-:W-:Y:S01]  /*95e0*/  FADD.FTZ R27, R9, R56 ;  /* 0x00000038091b7221 */ /* 0x000fe20000010000 */
[----:B------:R-:W-:Y:S01]  /*95f0*/  FADD.FTZ R56, R26, R5 ;  /* 0x000000051a387221 */ /* 0x000fe20000010000 */
[----:B------:R-:W-:Y:S01]  /*9600*/  FMUL.FTZ R104, R104, R7 ;  /* 0x0000000768687220 */ /* 0x000fe20000410000 */
[----:B------:R-:W-:Y:S01]  /*9610*/  MUFU.EX2 R83, R83 ;  /* 0x0000005300537308 */ /* 0x000fe20000000800 */
[----:B------:R-:W-:Y:S01]  /*9620*/  FADD.FTZ R58, R150, R27 ;  /* 0x0000001b963a7221 */ /* 0x000fe20000010000 */
[----:B------:R-:W-:Y:S01]  /*9630*/  FADD.FTZ R5, R151, R56 ;  /* 0x0000003897057221 */ /* 0x000fe20000010000 */
[----:B0-----:R-:W-:-:S02]  /*9640*/  @!P1 VIADD R31, R4, 0x16860 ;  /* 0x00016860041f9836 */ /* 0x001fc40000000000 */
[----:B------:R-:W-:Y:S01]  /*9650*/  FFMA.FTZ R4, R63, UR21, -R48 ;  /* 0x000000153f047c23 */ /* 0x000fe20008010830 */
[----:B------:R-:W-:Y:S01]  /*9660*/  FADD.FTZ R27, R15, R58 ;  /* 0x0000003a0f1b7221 */ /* 0x000fe20000010000 */
[----:B------:R-:W-:Y:S01]  /*9670*/  FADD.FTZ R56, R30, R5 ;  /* 0x000000051e387221 */ /* 0x000fe20000010000 */
[----:B------:R-:W-:Y:S01]  /*9680*/  FFMA.FTZ R58, R71, UR21, -R48 ;  /* 0x00000015473a7c23 */ /* 0x000fe20008010830 */
[----:B------:R-:W-:Y:S01]  /*9690*/  MUFU.EX2 R45, R84 ;  /* 0x00000054002d7308 */ /* 0x000fe20000000800 */
[----:B------:R-:W-:Y:S01]  /*96a0*/  FADD.FTZ R27, R144, R27 ;  /* 0x0000001b901b7221 */ /* 0x000fe20000010000 */
[----:B------:R-:W-:Y:S01]  /*96b0*/  FADD.FTZ R5, R145, R56 ;  /* 0x0000003891057221 */ /* 0x000fe20000010000 */
[C---:B------:R-:W-:Y:S01]  /*96c0*/  F2FP.BF16.F32.PACK_AB R144, R10.reuse, R144 ;  /* 0x000000900a90723e */ /* 0x040fe200000010ff */
[--C-:B------:R-:W-:Y:S01]  /*96d0*/  FFMA.FTZ R56, R67, UR21, -R48.reuse ;  /* 0x0000001543387c23 */ /* 0x100fe20008010830 */
[----:B------:R-:W-:Y:S01]  /*96e0*/  FADD.FTZ R27, R10, R27 ;  /* 0x0000001b0a1b7221 */ /* 0x000fe20000010000 */
[----:B------:R-:W-:Y:S01]  /*96f0*/  FADD.FTZ R60, R34, R5 ;  /* 0x00000005223c7221 */ /* 0x000fe20000010000 */
[----:B------:R-:W-:Y:S01]  /*9700*/  FFMA.FTZ R48, R87, UR21, -R48 ;  /* 0x0000001557307c23 */ /* 0x000fe20008010830 */
[----:B------:R-:W0:Y:S01]  /*9710*/  MUFU.EX2 R4, R4 ;  /* 0x0000000400047308 */ /* 0x000e220000000800 */
[----:B------:R-:W-:Y:S01]  /*9720*/  FADD.FTZ R27, R146, R27 ;  /* 0x0000001b921b7221 */ /* 0x000fe20000010000 */
[----:B------:R-:W-:Y:S01]  /*9730*/  FADD.FTZ R5, R147, R60 ;  /* 0x0000003c93057221 */ /* 0x000fe20000010000 */
[C---:B------:R-:W-:Y:S01]  /*9740*/  F2FP.BF16.F32.PACK_AB R146, R12.reuse, R146 ;  /* 0x000000920c92723e */ /* 0x040fe200000010ff */
[-C--:B------:R-:W-:Y:S01]  /*9750*/  FMUL.FTZ R105, R105, R7.reuse ;  /* 0x0000000769697220 */ /* 0x080fe20000410000 */
[----:B------:R-:W-:Y:S01]  /*9760*/  FADD.FTZ R27, R12, R27 ;  /* 0x0000001b0c1b7221 */ /* 0x000fe20000010000 */
[----:B------:R-:W-:Y:S01]  /*9770*/  FADD.FTZ R60, R52, R5 ;  /* 0x00000005343c7221 */ /* 0x000fe20000010000 */
[----:B------:R-:W-:Y:S01]  /*9780*/  @!P1 PRMT R31, RZ, 0x654, R31 ;  /* 0x00000654ff1f9816 */ /* 0x000fe2000000001f */
[----:B------:R-:W-:Y:S01]  /*9790*/  MUFU.EX2 R56, R56 ;  /* 0x0000003800387308 */ /* 0x000fe20000000800 */
[----:B------:R-:W-:Y:S01]  /*97a0*/  FADD.FTZ R62, R140, R27 ;  /* 0x0000001b8c3e7221 */ /* 0x000fe20000010000 */
[----:B------:R-:W-:Y:S01]  /*97b0*/  FADD.FTZ R5, R141, R60 ;  /* 0x0000003c8d057221 */ /* 0x000fe20000010000 */
[----:B------:R1:W-:Y:S01]  /*97c0*/  @!P1 SYNCS.ARRIVE.TRANS64.RED.A1T0 RZ, [R31+URZ], RZ ;  /* 0x000000ff1fff99a7 */ /* 0x0003e2000810043f */
        /* <DEDUP_REMOVED lines=15> */
[----:B------:R-:W-:Y:S01]  /*98c0*/  FMUL.FTZ R117, R117, R7 ;  /* 0x0000000775757220 */ /* 0x000fe20000410000 */
[----:B------:R-:W-:Y:S01]  /*98d0*/  F2FP.BF16.F32.PACK_AB R150, R15, R150 ;  /* 0x000000960f96723e */ /* 0x000fe200000010ff */
[----:B------:R-:W-:Y:S01]  /*98e0*/  FADD.FTZ R27, R14, R27 ;  /* 0x0000001b0e1b7221 */ /* 0x000fe20000010000 */
[----:B------:R-:W-:Y:S01]  /*98f0*/  FADD.FTZ R60, R50, R5 ;  /* 0x00000005323c7221 */ /* 0x000fe20000010000 */
[----:B------:R-:W-:Y:S01]  /*9900*/  F2FP.BF16.F32.PACK_AB R151, R30, R151 ;  /* 0x000000971e97723e */ /* 0x000fe200000010ff */
[----:B------:R-:W2:Y:S01]  /*9910*/  MUFU.EX2 R6, R85 ;  /* 0x0000005500067308 */ /* 0x000ea20000000800 */
        /* <DEDUP_REMOVED lines=18> */
[C---:B0-----:R-:W-:Y:S01]  /*9a40*/  F2FP.BF16.F32.PACK_AB R135, R4.reuse, R135 ;  /* 0x000000870487723e */ /* 0x041fe200000010ff */
[-C--:B------:R-:W-:Y:S01]  /*9a50*/  FMUL.FTZ R95, R95, R8.reuse ;  /* 0x000000085f5f7220 */ /* 0x080fe20000410000 */
[----:B------:R-:W-:Y:S01]  /*9a60*/  FADD.FTZ R9, R25, R12 ;  /* 0x0000000c19097221 */ /* 0x000fe20000010000 */
[----:B------:R-:W-:Y:S01]  /*9a70*/  FADD.FTZ R10, R4, R5 ;  /* 0x00000005040a7221 */ /* 0x000fe20000010000 */
[----:B--2---:R-:W-:Y:S01]  /*9a80*/  F2FP.BF16.F32.PACK_AB R122, R6, R45 ;  /* 0x0000002d067a723e */ /* 0x004fe200000010ff */
        /* <DEDUP_REMOVED lines=47> */
[----:B---3--:R-:W-:Y:S01]  /*9d80*/  FADD.FTZ R4, R48, R4 ;  /* 0x0000000430047221 */ /* 0x008fe20000010000 */
[----:B------:R-:W-:Y:S01]  /*9d90*/  F2FP.BF16.F32.PACK_AB R120, R44, R41 ;  /* 0x000000292c78723e */ /* 0x000fe200000010ff */
[----:B------:R-:W-:Y:S01]  /*9da0*/  IMAD.MOV.U32 R6, RZ, RZ, R0 ;  /* 0x000000ffff067224 */ /* 0x000fe200078e0000 */
[----:B------:R-:W-:Y:S01]  /*9db0*/  F2FP.BF16.F32.PACK_AB R121, R83, R121 ;  /* 0x000000795379723e */ /* 0x000fe200000010ff */
[----:B------:R-:W-:Y:S01]  /*9dc0*/  IMAD.MOV.U32 R7, RZ, RZ, R2 ;  /* 0x000000ffff077224 */ /* 0x000fe200078e0002 */
[----:B------:R-:W-:Y:S01]  /*9dd0*/  F2FP.BF16.F32.PACK_AB R123, R48, R123 ;  /* 0x0000007b307b723e */ /* 0x000fe200000010ff */
[----:B-1----:R-:W-:Y:S06]  /*9de0*/  @P2 BRA `(.L_x_13231) ;  /* 0xffffffe000dc2947 */ /* 0x002fec000383ffff */
.L_x_13222:
        /* <DEDUP_REMOVED lines=10> */
.L_x_13249:
        /* <DEDUP_REMOVED lines=9> */
.L_x_13234:
[----:B------:R-:W-:Y:S01]  /*9f20*/  ULEA UR6, UR47, UR45, 0x3 ;  /* 0x0000002d2f067291 */ /* 0x000fe2000f8e183f */
[----:B------:R-:W-:-:S05]  /*9f30*/  IMAD.U32 R0, RZ, RZ, UR50 ;  /* 0x00000032ff007e24 */ /* 0x000fca000f8e00ff */
[----:B------:R-:W-:-:S04]  /*9f40*/  SHF.L.U32 R0, R0, 0x1f, RZ ;  /* 0x0000001f00007819 */ /* 0x000fc800000006ff */
[----:B------:R0:W1:Y:S01]  /*9f50*/  SYNCS.PHASECHK.TRANS64.TRYWAIT P2, [UR6+0x16830], R0 ;  /* 0x01683000ff0075a7 */ /* 0x0000620008040146 */
[----:B------:R-:W-:Y:S05]  /*9f60*/  @!P0 BRA `(.L_x_13235) ;  /* 0x0000000000048947 */ /* 0x000fea0003800000 */
[----:B------:R-:W-:Y:S01]  /*9f70*/  BPT.TRAP 0x1 ;  /* 0x000000040000795c */ /* 0x000fe20000300000 */
.L_x_13235:
[----:B-1----:R-:W-:Y:S05]  /*9f80*/  @P2 BRA `(.L_x_13233) ;  /* 0x0000000000082947 */ /* 0x002fea0003800000 */
[----:B------:R-:W1:Y:S02]  /*9f90*/  SYNCS.PHASECHK.TRANS64.TRYWAIT P2, [UR6+0x16830], R0 ;  /* 0x01683000ff0075a7 */ /* 0x000e640008040146 */
[----:B-1----:R-:W-:Y:S05]  /*9fa0*/  @!P2 BRA `(.L_x_13236) ;  /* 0x000000c00000a947 */ /* 0x002fea0003800000 */
.L_x_13233:
        /* <DEDUP_REMOVED lines=27> */
.L_x_13238:
[----:B------:R-:W-:Y:S01]  /*a160*/  ULEA UR6, UR25, UR45, 0x3 ;  /* 0x0000002d19067291 */ /* 0x000fe2000f8e183f */
[----:B------:R-:W-:-:S05]  /*a170*/  IMAD.U32 R0, RZ, RZ, UR26 ;  /* 0x0000001aff007e24 */ /* 0x000fca000f8e00ff */
[----:B------:R-:W-:-:S04]  /*a180*/  SHF.L.U32 R0, R0, 0x1f, RZ ;  /* 0x0000001f00007819 */ /* 0x000fc800000006ff */
[----:B------:R0:W1:Y:S01]  /*a190*/  SYNCS.PHASECHK.TRANS64.TRYWAIT P2, [UR6+0x16850], R0 ;  /* 0x01685000ff0075a7 */ /* 0x0000620008040146 */
[----:B------:R-:W-:Y:S05]  /*a1a0*/  @!P0 BRA `(.L_x_13239) ;  /* 0x0000000000048947 */ /* 0x000fea0003800000 */
[----:B------:R-:W-:Y:S01]  /*a1b0*/  BPT.TRAP 0x1 ;  /* 0x000000040000795c */ /* 0x000fe20000300000 */
.L_x_13239:
[----:B-1----:R-:W-:Y:S05]  /*a1c0*/  @P2 BRA `(.L_x_13237) ;  /* 0x0000000000082947 */ /* 0x002fea0003800000 */
[----:B------:R-:W1:Y:S02]  /*a1d0*/  SYNCS.PHASECHK.TRANS64.TRYWAIT P2, [UR6+0x16850], R0 ;  /* 0x01685000ff0075a7 */ /* 0x000e640008040146 */
[----:B-1----:R-:W-:Y:S05]  /*a1e0*/  @!P2 BRA `(.L_x_13240) ;  /* 0x000000bc0088a947 */ /* 0x002fea0003800000 */
.L_x_13237:
[----:B------:R-:W-:Y:S01]  /*a1f0*/  UIADD3 UR6, UR45, 0x400, URZ ;  /* 0x000004002d067890 */ /* 0x000fe2000fffe03f */
[----:B------:R-:W-:Y:S01]  /*a200*/  WARPGROUP.ARRIVE ;  /* 0x00000000000079c5 */ /* 0x000fe20000000000 */
[----:B------:R-:W-:-:S05]  /*a210*/  UMOV UR7, 0x40000040 ;  /* 0x4000004000077882 */ /* 0x000fca0000000000 */
[----:B------:R-:W2:Y:S01]  /*a220*/  S2R R9, SR_TID.X ;  /* 0x0000000000097919 */ /* 0x000ea20000002100 */
[----:B------:R-:W-:Y:S01]  /*a230*/  USHF.R.U32.HI UR6, URZ, 0x4, UR6 ;  /* 0x000000043f067899 */ /* 0x000fe20008011606 */
[----:B------:R-:W-:Y:S01]  /*a240*/  PLOP3.LUT P2, PT, PT, PT, UP0, 0x80, 0x0 ;  /* 0x000000000000781c */ /* 0x000fe20003f4f008 */
[----:B------:R-:W-:Y:S02]  /*a250*/  VIADD R13, R17, UR39 ;  /* 0x00000027110d7c36 */ /* 0x000fe40008000000 */
[----:B------:R-:W-:Y:S01]  /*a260*/  ULOP3.LUT UR6, UR6, 0x3fff, URZ, 0xc0, !UPT ;  /* 0x00003fff06067892 */ /* 0x000fe2000f8ec03f */
[----:B-1----:R-:W-:Y:S02]  /*a270*/  IMAD.U32 R2, RZ, RZ, UR47 ;  /* 0x0000002fff027e24 */ /* 0x002fe4000f8e00ff */
[----:B------:R-:W-:Y:S01]  /*a280*/  IMAD.SHL.U32 R11, R3, 0x80, RZ ;  /* 0x00000080030b7824 */ /* 0x000fe200078e00ff */
[----:B------:R-:W-:Y:S01]  /*a290*/  ULEA UR10, UR25, UR6, 0xa ;  /* 0x00000006190a7291 */ /* 0x000fe2000f8e503f */
[----:B------:R-:W-:Y:S01]  /*a2a0*/  IMAD.U32 R15, RZ, RZ, UR46 ;  /* 0x0000002eff0f7e24 */ /* 0x000fe2000f8e00ff */
        /* <DEDUP_REMOVED lines=43> */
[----:B------:R-:W-:-:S04]  /*a560*/  @UP0 ULDC UR6, c[0x0][0x450] ;  /* 0x0001140000060ab9 */ /* 0x000fc80000000800 */
[----:B------:R-:W-:Y:S01]  /*a570*/  @P2 SHF.R.U32.HI R13, RZ, UR6, R0 ;  /* 0x00000006ff0d2c19 */ /* 0x000fe20008011600 */
[----:B------:R-:W-:Y:S01]  /*a580*/  VIADD R0, R8, 0x9 ;  /* 0x0000000908007836 */ /* 0x000fe20000000000 */
[----:B------:R-:W-:Y:S01]  /*a590*/  ISETP.GE.U32.AND P2, PT, R9, 0x180, PT ;  /* 0x000001800900780c */ /* 0x000fe20003f46070 */
[----:B------:R-:W-:Y:S02]  /*a5a0*/  ULOP3.LUT UR6, URZ, UR24, URZ, 0x33, !UPT ;  /* 0x000000183f067292 */ /* 0x000fe4000f8e333f */
[----:B------:R-:W0:Y:S01]  /*a5b0*/  SHFL.IDX PT, R9, R13, RZ, 0x1c1f ;  /* 0x001c1fff0d097589 */ /* 0x000e2200000e0000 */
[----:B------:R-:W-:Y:S02]  /*a5c0*/  SEL R8, R0, 0x9, !P2 ;  /* 0x0000000900087807 */ /* 0x000fe40005000000 */
[----:B------:R-:W-:-:S04]  /*a5d0*/  IADD3 R0, -R16, 0x1, -R11 ;  /* 0x0000000110007810 */ /* 0x000fc80007ffe90b */
[----:B------:R-:W-:-:S05]  /*a5e0*/  IADD3 R0, -R15, UR40, R0 ;  /* 0x000000280f007c10 */ /* 0x000fca000fffe100 */
[C---:B------:R-:W-:Y:S02]  /*a5f0*/  VIADD R12, R0.reuse, UR23 ;  /* 0x00000017000c7c36 */ /* 0x040fe40008000000 */
[----:B------:R-:W-:-:S04]  /*a600*/  VIADD R10, R0, UR6 ;  /* 0x00000006000a7c36 */ /* 0x000fc80008000000 */
[--C-:B0-----:R-:W-:Y:S01]  /*a610*/  IMAD.IADD R0, R10, 0x1, R9.reuse ;  /* 0x000000010a007824 */ /* 0x101fe200078e0209 */
[----:B------:R-:W-:Y:S02]  /*a620*/  WARPGROUP.DEPBAR.LE gsb0, 0x0 ;  /* 0x00008000000079c5 */ /* 0x000fe40000010000 */
[----:B------:R0:W-:Y:S06]  /*a630*/  BAR.ARV R8, 0x100 ;  /* 0x000400080000751d */ /* 0x0001ec0000002000 */
[----:B------:R1:W-:Y:S02]  /*a640*/  @!P1 SYNCS.ARRIVE.TRANS64.RED.A1T0 RZ, [R2+URZ], RZ ;  /* 0x000000ff02ff99a7 */ /* 0x0003e4000810043f */
[----:B-1----:R-:W-:Y:S01]  /*a650*/  IMAD.IADD R2, R12, 0x1, R9 ;  /* 0x000000010c027824 */ /* 0x002fe200078e0209 */
[----:B0-----:R-:W-:Y:S06]  /*a660*/  @!P5 BRA `(.L_x_13241) ;  /* 0x00000000005cd947 */ /* 0x001fec0003800000 */
        /* <DEDUP_REMOVED lines=13> */
.L_x_13243:
[----:B------:R-:W-:-:S05]  /*a740*/  IMAD.U32 R20, RZ, RZ, UR22 ;  /* 0x00000016ff147e24 */ /* 0x000fca000f8e00ff */
[----:B------:R-:W-:-:S13]  /*a750*/  ISETP.NE.AND P2, PT, R20, 0x1, PT ;  /* 0x000000011400780c */ /* 0x000fda0003f45270 */
[----:B------:R-:W0:Y:S02]  /*a760*/  @P2 LDC.64 R8, c[0x0][0x9e8] ;  /* 0x00027a00ff082b82 */ /* 0x000e240000000a00 */
[----:B0-----:R-:W-:-:S05]  /*a770*/  @P2 IMAD.HI.U32 R8, R14, R8, RZ ;  /* 0x000000080e082227 */ /* 0x001fca00078e00ff */
[----:B------:R-:W-:-:S07]  /*a780*/  @P2 SHF.R.U32.HI R14, RZ, R9, R8 ;  /* 0x00000009ff0e2219 */ /* 0x000fce0000011608 */
.L_x_13244:
[----:B------:R-:W-:Y:S05]  /*a790*/  BSYNC B0 ;  /* 0x0000000000007941 */ /* 0x000fea0003800000 */
.L_x_13242:
[----:B------:R-:W-:-:S04]  /*a7a0*/  IMAD R9, R14, R20, -R11 ;  /* 0x000000140e097224 */ /* 0x000fc800078e0a0b */
[----:B------:R-:W-:-:S05]  /*a7b0*/  IMAD.IADD R9, R9, 0x1, -R16 ;  /* 0x0000000109097824 */ /* 0x000fca00078e0a10 */
[----:B------:R-:W-:Y:S02]  /*a7c0*/  VIADDMNMX R2, R9, R20, R2, PT ;  /* 0x0000001409027246 */ /* 0x000fe40003800102 */
[----:B------:R-:W-:-:S07]  /*a7d0*/  VIMNMX R0, R0, R9, !PT ;  /* 0x0000000900007248 */ /* 0x000fce0007fe0100 */
.L_x_13241:
        /* <DEDUP_REMOVED lines=114> */
.L_x_13247:
[----:B------:R-:W-:-:S05]  /*af00*/  IMAD.U32 R2, RZ, RZ, UR22 ;  /* 0x00000016ff027e24 */ /* 0x000fca000f8e00ff */
[----:B------:R-:W-:-:S13]  /*af10*/  ISETP.NE.AND P3, PT, R2, 0x1, PT ;  /* 0x000000010200780c */ /* 0x000fda0003f65270 */
[----:B------:R-:W0:Y:S02]  /*af20*/  @P3 LDC.64 R8, c[0x0][0x9e8] ;  /* 0x00027a00ff083b82 */ /* 0x000e240000000a00 */
[----:B0-----:R-:W-:-:S05]  /*af30*/  @P3 IMAD.HI.U32 R8, R0, R8, RZ ;  /* 0x0000000800083227 */ /* 0x001fca00078e00ff */
[----:B------:R-:W-:-:S07]  /*af40*/  @P3 SHF.R.U32.HI R0, RZ, R9, R8 ;  /* 0x00000009ff003219 */ /* 0x000fce0000011608 */
.L_x_13248:
[----:B------:R-:W-:Y:S05]  /*af50*/  BSYNC B0 ;  /* 0x0000000000007941 */ /* 0x000fea0003800000 */
.L_x_13246:
[----:B------:R-:W-:-:S04]  /*af60*/  IMAD R11, R0, R2, -R11 ;  /* 0x00000002000b7224 */ /* 0x000fc800078e0a0b */
[----:B------:R-:W-:-:S05]  /*af70*/  IMAD.IADD R11, R11, 0x1, -R16 ;  /* 0x000000010b0b7824 */ /* 0x000fca00078e0a10 */
[----:B------:R-:W-:Y:S02]  /*af80*/  VIADDMNMX R12, R11, R2, R12, PT ;  /* 0x000000020b0c7246 */ /* 0x000fe4000380010c */
[----:B------:R-:W-:-:S07]  /*af90*/  VIMNMX R10, R10, R11, !PT ;  /* 0x0000000b0a0a7248 */ /* 0x000fce0007fe0100 */
.L_x_13245:
        /* <DEDUP_REMOVED lines=34> */
[----:B------:R-:W-:Y:S02]  /*b1c0*/  ISETP.GT.AND P3, PT, R10, RZ, P2 ;  /* 0x000000ff0a00720c */ /* 0x000fe40001764270 */
        /* <DEDUP_REMOVED lines=17> */
[----:B------:R-:W-:Y:S02]  /*b2e0*/  FMNMX.FTZ R8, R13, R6, !PT ;  /* 0x000000060d087209 */ /* 0x000fe40007810000 */
[----:B------:R-:W-:Y:S02]  /*b2f0*/  FMNMX.FTZ R0, R76, R9, !PT ;  /* 0x000000094c007209 */ /* 0x000fe40007810000 */
[----:B------:R-:W-:-:S02]  /*b300*/  FSEL R30, R30, -INF , !P6 ;  /* 0xff8000001e1e7808 */ /* 0x000fc40007000000 */
[----:B------:R-:W-:Y:S02]  /*b310*/  FMNMX.FTZ R9, R77, R0, !PT ;  /* 0x000000004d097209 */ /* 0x000fe40007810000 */
[----:B------:R-:W-:Y:S02]  /*b320*/  FSEL R38, R38, -INF , !P4 ;  /* 0xff80000026267808 */ /* 0x000fe40006000000 */
[----:B------:R-:W-:Y:S02]  /*b330*/  FMNMX.FTZ R0, R80, R9, !PT ;  /* 0x0000000950007209 */ /* 0x000fe40007810000 */
[----:B------:R-:W-:Y:S02]  /*b340*/  FMNMX.FTZ R21, R27, R8, !PT ;  /* 0x000000081b157209 */ /* 0x000fe40007810000 */
[----:B------:R-:W-:Y:S02]  /*b350*/  FMNMX.FTZ R9, R81, R0, !PT ;  /* 0x0000000051097209 */ /* 0x000fe40007810000 */
[----:B------:R-:W-:-:S02]  /*b360*/  ISETP.GT.AND P4, PT, R10, 0x20, P2 ;  /* 0x000000200a00780c */ /* 0x000fc40001784270 */
[----:B------:R-:W-:Y:S02]  /*b370*/  FMNMX.FTZ R0, R84, R9, !PT ;  /* 0x0000000954007209 */ /* 0x000fe40007810000 */
[----:B------:R-:W-:Y:S02]  /*b380*/  FMNMX.FTZ R8, R30, R21, !PT ;  /* 0x000000151e087209 */ /* 0x000fe40007810000 */
[----:B------:R-:W-:Y:S02]  /*b390*/  FMNMX.FTZ R0, R85, R0, !PT ;  /* 0x0000000055007209 */ /* 0x000fe40007810000 */
[----:B------:R-:W-:Y:S02]  /*b3a0*/  ISETP.LT.OR P4, PT, R12, 0x21, P4 ;  /* 0x000000210c00780c */ /* 0x000fe40002781670 */
[----:B------:R-:W-:Y:S01]  /*b3b0*/  FMNMX.FTZ R21, R31, R8, !PT ;  /* 0x000000081f157209 */ /* 0x000fe20007810000 */
[----:B------:R-:W0:Y:S01]  /*b3c0*/  SHFL.BFLY PT, R9, R0, 0x2, 0x1f ;  /* 0x0c401f0000097f89 */ /* 0x000e2200000e0000 */
[----:B------:R-:W-:-:S02]  /*b3d0*/  FSEL R42, R42, -INF , !P4 ;  /* 0xff8000002a2a7808 */ /* 0x000fc40006000000 */
[----:B------:R-:W-:Y:S02]  /*b3e0*/  ISETP.GT.AND P4, PT, R10, 0x28, P2 ;  /* 0x000000280a00780c */ /* 0x000fe40001784270 */
[----:B------:R-:W-:Y:S02]  /*b3f0*/  FMNMX.FTZ R8, R34, R21, !PT ;  /* 0x0000001522087209 */ /* 0x000fe40007810000 */
[----:B------:R-:W-:Y:S02]  /*b400*/  ISETP.LT.OR P4, PT, R12, 0x29, P4 ;  /* 0x000000290c00780c */ /* 0x000fe40002781670 */
[----:B------:R-:W-:Y:S02]  /*b410*/  ISETP.GT.AND P3, PT, R10, 0x30, P2 ;  /* 0x000000300a00780c */ /* 0x000fe40001764270 */
[----:B------:R-:W-:Y:S02]  /*b420*/  FSEL R46, R46, -INF , !P4 ;  /* 0xff8000002e2e7808 */ /* 0x000fe40006000000 */
[----:B------:R-:W-:-:S02]  /*b430*/  ISETP.GT.AND P4, PT, R10, 0x29, P2 ;  /* 0x000000290a00780c */ /* 0x000fc40001784270 */
[C---:B------:R-:W-:Y:S02]  /*b440*/  ISETP.LT.OR P3, PT, R12.reuse, 0x31, P3 ;  /* 0x000000310c00780c */ /* 0x040fe40001f61670 */
[----:B------:R-:W-:Y:S02]  /*b450*/  ISETP.LT.OR P4, PT, R12, 0x2a, P4 ;  /* 0x0000002a0c00780c */ /* 0x000fe40002781670 */
[----:B------:R-:W-:Y:S02]  /*b460*/  FSEL R50, R50, -INF , !P3 ;  /* 0xff80000032327808 */ /* 0x000fe40005800000 */
[----:B------:R-:W-:Y:S02]  /*b470*/  FSEL R47, R47, -INF , !P4 ;  /* 0xff8000002f2f7808 */ /* 0x000fe40006000000 */
[----:B------:R-:W-:Y:S02]  /*b480*/  ISETP.GT.AND P4, PT, R10, 0x31, P2 ;  /* 0x000000310a00780c */ /* 0x000fe40001784270 */
[----:B0-----:R-:W-:-:S02]  /*b490*/  FMNMX.FTZ R9, R0, R9, !PT ;  /* 0x0000000900097209 */ /* 0x001fc40007810000 */
[----:B------:R-:W-:Y:S02]  /*b4a0*/  ISETP.GT.AND P3, PT, R10, 0x38, P2 ;  /* 0x000000380a00780c */ /* 0x000fe40001764270 */
[C---:B------:R-:W-:Y:S01]  /*b4b0*/  ISETP.LT.OR P4, PT, R12.reuse, 0x32, P4 ;  /* 0x000000320c00780c */ /* 0x040fe20002781670 */
[----:B------:R-:W0:Y:S01]  /*b4c0*/  SHFL.BFLY PT, R2, R9, 0x1, 0x1f ;  /* 0x0c201f0009027f89 */ /* 0x000e2200000e0000 */
[----:B------:R-:W-:Y:S02]  /*b4d0*/  ISETP.LT.OR P3, PT, R12, 0x39, P3 ;  /* 0x000000390c00780c */ /* 0x000fe40001f61670 */
[----:B------:R-:W-:Y:S02]  /*b4e0*/  FSEL R51, R51, -INF , !P4 ;  /* 0xff80000033337808 */ /* 0x000fe40006000000 */
[----:B------:R-:W-:Y:S02]  /*b4f0*/  ISETP.GT.AND P4, PT, R10, 0x39, P2 ;  /* 0x000000390a00780c */ /* 0x000fe40001784270 */
[----:B------:R-:W-:-:S02]  /*b500*/  FSEL R54, R54, -INF , !P3 ;  /* 0xff80000036367808 */ /* 0x000fc40005800000 */
[----:B------:R-:W-:Y:S02]  /*b510*/  ISETP.GT.AND P3, PT, R10, 0x40, P2 ;  /* 0x000000400a00780c */ /* 0x000fe40001764270 */
[C---:B------:R-:W-:Y:S02]  /*b520*/  ISETP.LT.OR P4, PT, R12.reuse, 0x3a, P4 ;  /* 0x0000003a0c00780c */ /* 0x040fe40002781670 */
[----:B------:R-:W-:Y:S02]  /*b530*/  ISETP.LT.OR P3, PT, R12, 0x41, P3 ;  /* 0x000000410c00780c */ /* 0x000fe40001f61670 */
[----:B------:R-:W-:Y:S02]  /*b540*/  FSEL R55, R55, -INF , !P4 ;  /* 0xff80000037377808 */ /* 0x000fe40006000000 */
[----:B------:R-:W-:Y:S02]  /*b550*/  ISETP.GT.AND P4, PT, R10, 0x41, P2 ;  /* 0x000000410a00780c */ /* 0x000fe40001784270 */
[----:B------:R-:W-:-:S02]  /*b560*/  FSEL R58, R58, -INF , !P3 ;  /* 0xff8000003a3a7808 */ /* 0x000fc40005800000 */
[----:B------:R-:W-:Y:S02]  /*b570*/  ISETP.GT.AND P3, PT, R10, 0x48, P2 ;  /* 0x000000480a00780c */ /* 0x000fe40001764270 */
[C---:B------:R-:W-:Y:S02]  /*b580*/  ISETP.LT.OR P4, PT, R12.reuse, 0x42, P4 ;  /* 0x000000420c00780c */ /* 0x040fe40002781670 */
        /* <DEDUP_REMOVED lines=8> */
[----:B------:R-:W-:Y:S01]  /*b610*/  ISETP.GT.AND P3, PT, R10, 0x50, P2 ;  /* 0x000000500a00780c */ /* 0x000fe20001764270 */
[--C-:B------:R-:W-:Y:S01]  /*b620*/  FFMA.FTZ R9, R25, UR21, -R0.reuse ;  /* 0x0000001519097c23 */ /* 0x100fe20008010800 */
[----:B------:R-:W-:Y:S01]  /*b630*/  FMNMX.FTZ R25, R35, R8, !PT ;  /* 0x0000000823197209 */ /* 0x000fe20007810000 */
[--C-:B------:R-:W-:Y:S01]  /*b640*/  FFMA.FTZ R11, R29, UR21, -R0.reuse ;  /* 0x000000151d0b7c23 */ /* 0x100fe20008010800 */
        /* <DEDUP_REMOVED lines=13> */
[----:B------:R-:W-:Y:S01]  /*b720*/  ISETP.GT.AND P4, PT, R10, 0x51, P2 ;  /* 0x000000510a00780c */ /* 0x000fe20001784270 */
        /* <DEDUP_REMOVED lines=43> */
[--C-:B------:R-:W-:Y:S01]  /*b9e0*/  FFMA.FTZ R37, R53, UR21, -R0.reuse ;  /* 0x0000001535257c23 */ /* 0x100fe20008010800 */
[----:B------:R-:W-:Y:S01]  /*b9f0*/  ISETP.GT.AND P4, PT, R10, 0x61, P2 ;  /* 0x000000610a00780c */ /* 0x000fe20001784270 */
[----:B------:R-:W-:Y:S01]  /*ba00*/  FFMA.FTZ R53, R69, UR21, -R0 ;  /* 0x0000001545357c23 */ /* 0x000fe20008010800 */
[----:B------:R-:W-:Y:S01]  /*ba10*/  FMNMX.FTZ R41, R67, R8, !PT ;  /* 0x0000000843297209 */ /* 0x000fe20007810000 */
[----:B------:R-:W-:Y:S01]  /*ba20*/  MUFU.EX2 R15, R15 ;  /* 0x0000000f000f7308 */ /* 0x000fe20000000800 */
        /* <DEDUP_REMOVED lines=8> */
[----:B------:R-:W-:Y:S01]  /*bab0*/  ISETP.GT.AND P4, PT, R10, 0x69, P2 ;  /* 0x000000690a00780c */ /* 0x000fe20001784270 */
[----:B------:R-:W-:Y:S01]  /*bac0*/  MUFU.EX2 R21, R21 ;  /* 0x0000001500157308 */ /* 0x000fe20000000800 */
[----:B------:R-:W-:Y:S01]  /*bad0*/  FMNMX.FTZ R8, R74, R41, !PT ;  /* 0x000000294a087209 */ /* 0x000fe20007810000 */
[--C-:B------:R-:W-:Y:S01]  /*bae0*/  FFMA.FTZ R41, R57, UR21, -R0.reuse ;  /* 0x0000001539297c23 */ /* 0x100fe20008010800 */
[----:B------:R-:W-:Y:S01]  /*baf0*/  FSEL R78, R78, -INF , !P3 ;  /* 0xff8000004e4e7808 */ /* 0x000fe20005800000 */
[----:B------:R-:W-:Y:S01]  /*bb00*/  FFMA.FTZ R57, R73, UR21, -R0 ;  /* 0x0000001549397c23 */ /* 0x000fe20008010800 */
[----:B------:R-:W-:Y:S02]  /*bb10*/  ISETP.GT.AND P3, PT, R10, 0x70, P2 ;  /* 0x000000700a00780c */ /* 0x000fe40001764270 */
[----:B------:R-:W-:Y:S01]  /*bb20*/  ISETP.LT.OR P4, PT, R12, 0x6a, P4 ;  /* 0x0000006a0c00780c */ /* 0x000fe20002781670 */
[----:B------:R-:W-:Y:S01]  /*bb30*/  MUFU.EX2 R140, R140 ;  /* 0x0000008c008c7308 */ /* 0x000fe20000000800 */
[----:B------:R-:W-:-:S02]  /*bb40*/  FMNMX.FTZ R45, R75, R8, !PT ;  /* 0x000000084b2d7209 */ /* 0x000fc40007810000 */
[----:B------:R-:W-:Y:S02]  /*bb50*/  ISETP.LT.OR P3, PT, R12, 0x71, P3 ;  /* 0x000000710c00780c */ /* 0x000fe40001f61670 */
[----:B------:R-:W-:Y:S02]  /*bb60*/  FSEL R79, R79, -INF , !P4 ;  /* 0xff8000004f4f7808 */ /* 0x000fe40006000000 */
[----:B------:R-:W-:Y:S01]  /*bb70*/  ISETP.GT.AND P4, PT, R10, 0x71, P2 ;  /* 0x000000710a00780c */ /* 0x000fe20001784270 */
[----:B------:R-:W-:Y:S01]  /*bb80*/  MUFU.EX2 R25, R25 ;  /* 0x0000001900197308 */ /* 0x000fe20000000800 */
        /* <DEDUP_REMOVED lines=11> */
[----:B------:R-:W-:Y:S01]  /*bc40*/  FFMA.FTZ R45, R61, UR21, -R0 ;  /* 0x000000153d2d7c23 */ /* 0x000fe20008010800 */
[----:B------:R-:W-:-:S02]  /*bc50*/  ISETP.LT.OR P2, PT, R12, 0x7a, P2 ;  /* 0x0000007a0c00780c */ /* 0x000fc40001741670 */
[----:B------:R-:W-:Y:S02]  /*bc60*/  FSEL R86, R86, -INF , !P3 ;  /* 0xff80000056567808 */ /* 0x000fe40005800000 */
[----:B------:R-:W-:Y:S01]  /*bc70*/  FMNMX.FTZ R49, R83, R8, !PT ;  /* 0x0000000853317209 */ /* 0x000fe20007810000 */
[----:B------:R-:W-:Y:S01]  /*bc80*/  MUFU.EX2 R136, R136 ;  /* 0x0000008800887308 */ /* 0x000fe20000000800 */
[----:B------:R-:W-:Y:S02]  /*bc90*/  FSEL R87, R87, -INF , !P2 ;  /* 0xff80000057577808 */ /* 0x000fe40005000000 */
[----:B------:R-:W-:Y:S01]  /*bca0*/  FMNMX.FTZ R8, R86, R49, !PT ;  /* 0x0000003156087209 */ /* 0x000fe20007810000 */
[--C-:B------:R-:W-:Y:S01]  /*bcb0*/  FFMA.FTZ R49, R65, UR21, -R0.reuse ;  /* 0x0000001541317c23 */ /* 0x100fe20008010800 */
[--C-:B------:R-:W-:Y:S02]  /*bcc0*/  FFMA.FTZ R65, R81, UR21, -R0.reuse ;  /* 0x0000001551417c23 */ /* 0x100fe40008010800 */
[----:B------:R-:W-:Y:S01]  /*bcd0*/  FMNMX.FTZ R8, R87, R8, !PT ;  /* 0x0000000857087209 */ /* 0x000fe20007810000 */
[----:B------:R-:W-:Y:S04]  /*bce0*/  MUFU.EX2 R33, R33 ;  /* 0x0000002100217308 */ /* 0x000fe80000000800 */
[----:B------:R-:W0:Y:S04]  /*bcf0*/  SHFL.BFLY PT, R61, R8, 0x2, 0x1f ;  /* 0x0c401f00083d7f89 */ /* 0x000e2800000e0000 */
[----:B------:R-:W-:Y:S08]  /*bd00*/  MUFU.EX2 R138, R138 ;  /* 0x0000008a008a7308 */ /* 0x000ff00000000800 */
[----:B------:R-:W-:Y:S08]  /*bd10*/  MUFU.EX2 R37, R37 ;  /* 0x0000002500257308 */ /* 0x000ff00000000800 */
[----:B------:R-:W-:Y:S01]  /*bd20*/  MUFU.EX2 R132, R132 ;  /* 0x0000008400847308 */ /* 0x000fe20000000800 */
[----:B0-----:R-:W-:Y:S01]  /*bd30*/  FMNMX.FTZ R10, R8, R61, !PT ;  /* 0x0000003d080a7209 */ /* 0x001fe20007810000 */
[----:B------:R-:W-:Y:S01]  /*bd40*/  FFMA.FTZ R61, R77, UR21, -R0 ;  /* 0x000000154d3d7c23 */ /* 0x000fe20008010800 */
[----:B------:R-:W-:-:S05]  /*bd50*/  FSEL R8, R2, RZ, P6 ;  /* 0x000000ff02087208 */ /* 0x000fca0003000000 */
[----:B------:R-:W-:Y:S01]  /*bd60*/  MUFU.EX2 R41, R41 ;  /* 0x0000002900297308 */ /* 0x000fe20000000800 */
[----:B------:R-:W0:Y:S01]  /*bd70*/  SHFL.BFLY PT, R69, R10, 0x1, 0x1f ;  /* 0x0c201f000a457f89 */ /* 0x000e2200000e0000 */
[----:B------:R-:W-:-:S04]  /*bd80*/  FADD.FTZ R8, -R8, R7 ;  /* 0x0000000708087221 */ /* 0x000fc80000010100 */
[----:B------:R-:W-:Y:S02]  /*bd90*/  FMUL.FTZ R7, R8, UR21 ;  /* 0x0000001508077c20 */ /* 0x000fe40008410000 */
[----:B------:R-:W-:Y:S08]  /*bda0*/  MUFU.EX2 R134, R134 ;  /* 0x0000008600867308 */ /* 0x000ff00000000800 */
[----:B------:R-:W1:Y:S08]  /*bdb0*/  MUFU.EX2 R7, R7 ;  /* 0x0000000700077308 */ /* 0x000e700000000800 */
[----:B------:R-:W-:Y:S01]  /*bdc0*/  MUFU.EX2 R45, R45 ;  /* 0x0000002d002d7308 */ /* 0x000fe20000000800 */
[----:B0-----:R-:W-:-:S04]  /*bdd0*/  FMNMX.FTZ R0, R10, R69, !PT ;  /* 0x000000450a007209 */ /* 0x001fc80007810000 */
[C---:B------:R-:W-:Y:S01]  /*bde0*/  FSETP.NEU.FTZ.AND P2, PT, R0.reuse, -INF , PT ;  /* 0xff8000000000780b */ /* 0x040fe20003f5d000 */
[----:B------:R-:W-:Y:S02]  /*bdf0*/  FMUL.FTZ R32, R0, UR21 ;  /* 0x0000001500207c20 */ /* 0x000fe40008410000 */
[----:B------:R-:W-:Y:S01]  /*be00*/  MUFU.EX2 R128, R128 ;  /* 0x0000008000807308 */ /* 0x000fe20000000800 */
[----:B-1----:R-:W-:Y:S01]  /*be10*/  FFMA.FTZ R28, R7, R5, R148 ;  /* 0x00000005071c7223 */ /* 0x002fe20000010094 */
[C---:B------:R-:W-:Y:S01]  /*be20*/  F2FP.BF16.F32.PACK_AB R148, R9.reuse, R148 ;  /* 0x000000940994723e */ /* 0x040fe200000010ff */
[-C--:B------:R-:W-:Y:S01]  /*be30*/  FMUL.FTZ R88, R88, R7.reuse ;  /* 0x0000000758587220 */ /* 0x080fe20000410000 */
[----:B------:R-:W-:Y:S01]  /*be40*/  FSEL R32, R32, RZ, P2 ;  /* 0x000000ff20207208 */ /* 0x000fe20001000000 */
[----:B------:R-:W-:Y:S01]  /*be50*/  FADD.FTZ R5, R9, R28 ;  /* 0x0000001c09057221 */ /* 0x000fe20000010000 */
[-C--:B------:R-:W-:Y:S01]  /*be60*/  FMUL.FTZ R89, R89, R7.reuse ;  /* 0x0000000759597220 */ /* 0x080fe20000410000 */
[-C--:B------:R-:W-:Y:S01]  /*be70*/  FMUL.FTZ R92, R92, R7.reuse ;  /* 0x000000075c5c7220 */ /* 0x080fe20000410000 */
[----:B------:R-:W-:Y:S01]  /*be80*/  MUFU.EX2 R49, R49 ;  /* 0x0000003100317308 */ /* 0x000fe20000000800 */
[----:B------:R-:W-:Y:S01]  /*be90*/  FADD.FTZ R28, R150, R5 ;  /* 0x00000005961c7221 */ /* 0x000fe20000010000 */
[--C-:B------:R-:W-:Y:S01]  /*bea0*/  FFMA.FTZ R149, R13, UR21, -R32.reuse ;  /* 0x000000150d957c23 */ /* 0x100fe20008010820 */
[----:B------:R-:W-:Y:S01]  /*beb0*/  FSEL R5, R0, RZ, P2 ;  /* 0x000000ff00057208 */ /* 0x000fe20001000000 */
[----:B------:R-:W-:Y:S01]  /*bec0*/  FFMA.FTZ R151, R30, UR21, -R32 ;  /* 0x000000151e977c23 */ /* 0x000fe20008010820 */
[----:B------:R-:W-:Y:S01]  /*bed0*/  FADD.FTZ R13, R11, R28 ;  /* 0x0000001c0b0d7221 */ /* 0x000fe20000010000 */
[--C-:B------:R-:W-:Y:S01]  /*bee0*/  FFMA.FTZ R8, R27, UR21, -R32.reuse ;  /* 0x000000151b087c23 */ /* 0x100fe20008010820 */
[----:B------:R-:W-:Y:S01]  /*bef0*/  FFMA.FTZ R10, R31, UR21, -R32 ;  /* 0x000000151f0a7c23 */ /* 0x000fe20008010820 */
[----:B------:R-:W-:Y:S01]  /*bf00*/  FADD.FTZ R5, -R5, R6 ;  /* 0x0000000605057221 */ /* 0x000fe20000010100 */
[----:B------:R-:W-:Y:S01]  /*bf10*/  FADD.FTZ R30, R144, R13 ;  /* 0x0000000d901e7221 */ /* 0x000fe20000010000 */
[----:B------:R-:W-:Y:S01]  /*bf20*/  MUFU.EX2 R149, R149 ;  /* 0x0000009500957308 */ /* 0x000fe20000000800 */
[----:B------:R-:W-:Y:S01]  /*bf30*/  FFMA.FTZ R145, R34, UR21, -R32 ;  /* 0x0000001522917c23 */ /* 0x000fe20008010820 */
[----:B------:R-:W-:Y:S01]  /*bf40*/  FMUL.FTZ R5, R5, UR21 ;  /* 0x0000001505057c20 */ /* 0x000fe20008410000 */
        /* <DEDUP_REMOVED lines=22> */
[----:B0-----:R-:W-:Y:S01]  /*c0b0*/  FFMA.FTZ R5, R6, R4, R149 ;  /* 0x0000000406057223 */ /* 0x001fe20000010095 */
        /* <DEDUP_REMOVED lines=21> */
[--C-:B------:R-:W-:Y:S01]  /*c210*/  FFMA.FTZ R36, R71, UR21, -R32.reuse ;  /* 0x0000001547247c23 */ /* 0x100fe20008010820 */
[----:B------:R-:W2:Y:S01]  /*c220*/  MUFU.EX2 R12, R12 ;  /* 0x0000000c000c7308 */ /* 0x000ea20000000800 */
[----:B0-----:R-:W-:Y:S01]  /*c230*/  FADD.FTZ R38, R10, R5 ;  /* 0x000000050a267221 */ /* 0x001fe20000010000 */
[----:B------:R-:W-:Y:S01]  /*c240*/  FADD.FTZ R40, R132, R13 ;  /* 0x0000000d84287221 */ /* 0x000fe20000010000 */
[----:B------:R-:W-:Y:S01]  /*c250*/  FFMA.FTZ R32, R87, UR21, -R32 ;  /* 0x0000001557207c23 */ /* 0x000fe20008010820 */
[----:B------:R-:W-:Y:S01]  /*c260*/  IMAD.U32 R27, RZ, RZ, UR25 ;  /* 0x00000019ff1b7e24 */ /* 0x000fe2000f8e00ff */
[----:B------:R-:W-:Y:S01]  /*c270*/  ISETP.GT.AND P2, PT, R3, UR43, PT ;  /* 0x0000002b03007c0c */ /* 0x000fe2000bf44270 */
[----:B------:R-:W-:Y:S01]  /*c280*/  FADD.FTZ R13, R41, R40 ;  /* 0x00000028290d7221 */ /* 0x000fe20000010000 */
[----:B------:R-:W-:Y:S01]  /*c290*/  UMOV UR25, UR47 ;  /* 0x0000002f00197c82 */ /* 0x000fe20008000000 */
[----:B------:R-:W0:Y:S01]  /*c2a0*/  MUFU.EX2 R147, R147 ;  /* 0x0000009300937308 */ /* 0x000e220000000800 */
[----:B-1----:R-:W-:Y:S01]  /*c2b0*/  FADD.FTZ R5, R145, R38 ;  /* 0x0000002691057221 */ /* 0x002fe20000010000 */
[----:B------:R-:W-:Y:S01]  /*c2c0*/  FADD.FTZ R40, R134, R13 ;  /* 0x0000000d86287221 */ /* 0x000fe20000010000 */
[----:B------:R-:W-:Y:S01]  /*c2d0*/  @!P1 LEA R27, R27, UR45, 0x3 ;  /* 0x0000002d1b1b9c11 */ /* 0x000fe2000f8e18ff */
[-C--:B------:R-:W-:Y:S01]  /*c2e0*/  FMUL.FTZ R93, R93, R7.reuse ;  /* 0x000000075d5d7220 */ /* 0x080fe20000410000 */
[-C--:B------:R-:W-:Y:S01]  /*c2f0*/  FMUL.FTZ R96, R96, R7.reuse ;  /* 0x0000000760607220 */ /* 0x080fe20000410000 */
[----:B------:R-:W-:Y:S01]  /*c300*/  FADD.FTZ R13, R45, R40 ;  /* 0x000000282d0d7221 */ /* 0x000fe20000010000 */
[----:B------:R-:W-:Y:S01]  /*c310*/  FMUL.FTZ R97, R97, R7 ;  /* 0x0000000761617220 */ /* 0x000fe20000410000 */
[----:B------:R-:W1:Y:S01]  /*c320*/  MUFU.EX2 R14, R14 ;  /* 0x0000000e000e7308 */ /* 0x000e620000000800 */
[----:B--2---:R-:W-:Y:S01]  /*c330*/  FADD.FTZ R38, R12, R5 ;  /* 0x000000050c267221 */ /* 0x004fe20000010000 */
[----:B------:R-:W-:Y:S01]  /*c340*/  FADD.FTZ R40, R128, R13 ;  /* 0x0000000d80287221 */ /* 0x000fe20000010000 */
[----:B------:R-:W-:-:S02]  /*c350*/  @!P1 VIADD R27, R27, 0x16860 ;  /* 0x000168601b1b9836 */ /* 0x000fc40000000000 */
[-C--:B------:R-:W-:Y:S01]  /*c360*/  FMUL.FTZ R100, R100, R7.reuse ;  /* 0x0000000764647220 */ /* 0x080fe20000410000 */
[-C--:B------:R-:W-:Y:S01]  /*c370*/  FMUL.FTZ R101, R101, R7.reuse ;  /* 0x0000000765657220 */ /* 0x080fe20000410000 */
[----:B------:R-:W-:Y:S01]  /*c380*/  FADD.FTZ R13, R49, R40 ;  /* 0x00000028310d7221 */ /* 0x000fe20000010000 */
[-C--:B------:R-:W-:Y:S01]  /*c390*/  FMUL.FTZ R104, R104, R7.reuse ;  /* 0x0000000768687220 */ /* 0x080fe20000410000 */
[----:B------:R-:W2:Y:S01]  /*c3a0*/  MUFU.EX2 R141, R141 ;  /* 0x0000008d008d7308 */ /* 0x000ea20000000800 */
[----:B0-----:R-:W-:Y:S01]  /*c3b0*/  FADD.FTZ R5, R147, R38 ;  /* 0x0000002693057221 */ /* 0x001fe20000010000 */
[----:B------:R-:W-:Y:S01]  /*c3c0*/  @!P1 PRMT R27, RZ, 0x654, R27 ;  /* 0x00000654ff1b9816 */ /* 0x000fe2000000001b */
[-C--:B------:R-:W-:Y:S01]  /*c3d0*/  FMUL.FTZ R105, R105, R7.reuse ;  /* 0x0000000769697220 */ /* 0x080fe20000410000 */
[-C--:B------:R-:W-:Y:S01]  /*c3e0*/  FMUL.FTZ R108, R108, R7.reuse ;  /* 0x000000076c6c7220 */ /* 0x080fe20000410000 */
[-C--:B------:R-:W-:Y:S01]  /*c3f0*/  FMUL.FTZ R109, R109, R7.reuse ;  /* 0x000000076d6d7220 */ /* 0x080fe20000410000 */
[----:B------:R0:W-:Y:S01]  /*c400*/  @!P1 SYNCS.ARRIVE.TRANS64.RED.A1T0 RZ, [R27+URZ], RZ ;  /* 0x000000ff1bff99a7 */ /* 0x0001e2000810043f */
[-C--:B------:R-:W-:Y:S01]  /*c410*/  FMUL.FTZ R112, R112, R7.reuse ;  /* 0x0000000770707220 */ /* 0x080fe20000410000 */
[----:B------:R-:W3:Y:S01]  /*c420*/  MUFU.EX2 R20, R20 ;  /* 0x0000001400147308 */ /* 0x000ee20000000800 */
[----:B-1----:R-:W-:Y:S01]  /*c430*/  FADD.FTZ R38, R14, R5 ;  /* 0x000000050e267221 */ /* 0x002fe20000010000 */
[-C--:B------:R-:W-:Y:S01]  /*c440*/  FMUL.FTZ R113, R113, R7.reuse ;  /* 0x0000000771717220 */ /* 0x080fe20000410000 */
[-C--:B------:R-:W-:Y:S01]  /*c450*/  FMUL.FTZ R116, R116, R7.reuse ;  /* 0x0000000774747220 */ /* 0x080fe20000410000 */
[----:B------:R-:W-:Y:S01]  /*c460*/  FMUL.FTZ R117, R117, R7 ;  /* 0x0000000775757220 */ /* 0x000fe20000410000 */
        /* <DEDUP_REMOVED lines=20> */
[----:B-1----:R-:W-:Y:S01]  /*c5b0*/  FADD.FTZ R5, R143, R38 ;  /* 0x000000268f057221 */ /* 0x002fe20000010000 */
[----:B------:R-:W-:Y:S01]  /*c5c0*/  FMUL.FTZ R119, R119, R6 ;  /* 0x0000000677777220 */ /* 0x000fe20000410000 */
[----:B------:R-:W-:Y:S01]  /*c5d0*/  F2FP.BF16.F32.PACK_AB R150, R11, R150 ;  /* 0x000000960b96723e */ /* 0x000fe200000010ff */
[----:B------:R-:W-:Y:S01]  /*c5e0*/  VIADD R3, R3, 0xffffffff ;  /* 0xffffffff03037836 */ /* 0x000fe20000000000 */
[----:B------:R-:W-:Y:S01]  /*c5f0*/  F2FP.BF16.F32.PACK_AB R144, R15, R144 ;  /* 0x000000900f90723e */ /* 0x000fe200000010ff */
[----:B------:R-:W-:Y:S01]  /*c600*/  IMAD.MOV.U32 R7, RZ, RZ, R2 ;  /* 0x000000ffff077224 */ /* 0x000fe200078e0002 */
[----:B------:R-:W-:Y:S01]  /*c610*/  F2FP.BF16.F32.PACK_AB R146, R21, R146 ;  /* 0x000000921592723e */ /* 0x000fe200000010ff */
[----:B------:R-:W1:Y:S01]  /*c620*/  MUFU.EX2 R137, R137 ;  /* 0x0000008900897308 */ /* 0x000e620000000800 */
[----:B--2---:R-:W-:Y:S01]  /*c630*/  FADD.FTZ R38, R24, R5 ;  /* 0x0000000518267221 */ /* 0x004fe20000010000 */
[----:B------:R-:W-:Y:S01]  /*c640*/  F2FP.BF16.F32.PACK_AB R140, R25, R140 ;  /* 0x0000008c198c723e */ /* 0x000fe200000010ff */
[----:B------:R-:W-:Y:S01]  /*c650*/  IMAD.MOV.U32 R6, RZ, RZ, R0 ;  /* 0x000000ffff067224 */ /* 0x000fe200078e0000 */
[----:B------:R-:W-:-:S02]  /*c660*/  F2FP.BF16.F32.PACK_AB R142, R29, R142 ;  /* 0x0000008e1d8e723e */ /* 0x000fc400000010ff */
[----:B------:R-:W-:Y:S02]  /*c670*/  F2FP.BF16.F32.PACK_AB R136, R33, R136 ;  /* 0x000000882188723e */ /* 0x000fe400000010ff */
[----:B------:R-:W2:Y:S01]  /*c680*/  MUFU.EX2 R53, R53 ;  /* 0x0000003500357308 */ /* 0x000ea20000000800 */
[----:B---3--:R-:W-:Y:S01]  /*c690*/  FADD.FTZ R40, R130, R13 ;  /* 0x0000000d82287221 */ /* 0x008fe20000010000 */
[----:B------:R-:W-:Y:S02]  /*c6a0*/  F2FP.BF16.F32.PACK_AB R138, R37, R138 ;  /* 0x0000008a258a723e */ /* 0x000fe400000010ff */
[----:B------:R-:W-:Y:S02]  /*c6b0*/  F2FP.BF16.F32.PACK_AB R132, R41, R132 ;  /* 0x000000842984723e */ /* 0x000fe400000010ff */
[----:B------:R-:W-:Y:S02]  /*c6c0*/  F2FP.BF16.F32.PACK_AB R134, R45, R134 ;  /* 0x000000862d86723e */ /* 0x000fe400000010ff */
[----:B------:R-:W3:Y:S01]  /*c6d0*/  MUFU.EX2 R26, R26 ;  /* 0x0000001a001a7308 */ /* 0x000ee20000000800 */
[----:B-1----:R-:W-:Y:S01]  /*c6e0*/  FADD.FTZ R5, R137, R38 ;  /* 0x0000002689057221 */ /* 0x002fe20000010000 */
[----:B------:R-:W-:-:S02]  /*c6f0*/  F2FP.BF16.F32.PACK_AB R128, R49, R128 ;  /* 0x000000803180723e */ /* 0x000fc400000010ff */
[----:B------:R-:W-:Y:S02]  /*c700*/  F2FP.BF16.F32.PACK_AB R149, R8, R149 ;  /* 0x000000950895723e */ /* 0x000fe400000010ff */
[----:B------:R-:W-:Y:S02]  /*c710*/  F2FP.BF16.F32.PACK_AB R151, R10, R151 ;  /* 0x000000970a97723e */ /* 0x000fe400000010ff */
[----:B------:R-:W1:Y:S01]  /*c720*/  MUFU.EX2 R124, R124 ;  /* 0x0000007c007c7308 */ /* 0x000e620000000800 */
[C---:B--2---:R-:W-:Y:S01]  /*c730*/  FADD.FTZ R9, R53.reuse, R40 ;  /* 0x0000002835097221 */ /* 0x044fe20000010000 */
[----:B------:R-:W-:Y:S02]  /*c740*/  F2FP.BF16.F32.PACK_AB R130, R53, R130 ;  /* 0x000000823582723e */ /* 0x000fe400000010ff */
[----:B------:R-:W-:Y:S02]  /*c750*/  F2FP.BF16.F32.PACK_AB R145, R12, R145 ;  /* 0x000000910c91723e */ /* 0x000fe400000010ff */
[----:B------:R-:W-:-:S02]  /*c760*/  F2FP.BF16.F32.PACK_AB R147, R14, R147 ;  /* 0x000000930e93723e */ /* 0x000fc400000010ff */
[----:B------:R-:W2:Y:S01]  /*c770*/  MUFU.EX2 R139, R139 ;  /* 0x0000008b008b7308 */ /* 0x000ea20000000800 */
[----:B---3--:R-:W-:Y:S01]  /*c780*/  FADD.FTZ R38, R26, R5 ;  /* 0x000000051a267221 */ /* 0x008fe20000010000 */
[----:B------:R-:W-:Y:S02]  /*c790*/  F2FP.BF16.F32.PACK_AB R141, R20, R141 ;  /* 0x0000008d148d723e */ /* 0x000fe400000010ff */
[----:B------:R-:W-:Y:S02]  /*c7a0*/  F2FP.BF16.F32.PACK_AB R143, R24, R143 ;  /* 0x0000008f188f723e */ /* 0x000fe400000010ff */
[----:B------:R-:W-:Y:S02]  /*c7b0*/  F2FP.BF16.F32.PACK_AB R137, R26, R137 ;  /* 0x000000891a89723e */ /* 0x000fe400000010ff */
        /* <DEDUP_REMOVED lines=59> */
[C---:B-1----:R-:W-:Y:S01]  /*cb70*/  FADD.FTZ R5, R69.reuse, R40 ;  /* 0x0000002845057221 */ /* 0x042fe20000010000 */
[----:B------:R-:W-:Y:S02]  /*cb80*/  F2FP.BF16.F32.PACK_AB R122, R69, R122 ;  /* 0x0000007a457a723e */ /* 0x000fe400000010ff */
[C---:B--2---:R-:W-:Y:S01]  /*cb90*/  FADD.FTZ R4, R32.reuse, R9 ;  /* 0x0000000920047221 */ /* 0x044fe20000010000 */
[----:B------:R-:W-:Y:S01]  /*cba0*/  F2FP.BF16.F32.PACK_AB R123, R32, R86 ;  /* 0x00000056207b723e */ /* 0x000fe200000010ff */
[----:B0-----:R-:W-:Y:S06]  /*cbb0*/  @P2 BRA `(.L_x_13249) ;  /* 0xffffffd000b42947 */ /* 0x001fec000383ffff */
.L_x_13232:
[----:B------:R-:W-:Y:S06]  /*cbc0*/  BAR.ARV 0x8, 0x200 ;  /* 0x0208000000007b1d */ /* 0x000fec0000002000 */
[----:B------:R-:W-:Y:S05]  /*cbd0*/  @!P0 BRA `(.L_x_13250) ;  /* 0x0000000000048947 */ /* 0x000fea0003800000 */
[----:B------:R-:W-:Y:S01]  /*cbe0*/  BPT.TRAP 0x1 ;  /* 0x000000040000795c */ /* 0x000fe20000300000 */
.L_x_13250:
[----:B------:R-:W-:Y:S01]  /*cbf0*/  ULEA UR5, UR47, UR45, 0x3 ;  /* 0x0000002d2f057291 */ /* 0x000fe2000f8e183f */
[----:B------:R-:W-:-:S05]  /*cc00*/  IMAD.U32 R3, RZ, RZ, UR50 ;  /* 0x00000032ff037e24 */ /* 0x000fca000f8e00ff */
[----:B------:R-:W-:-:S04]  /*cc10*/  SHF.L.U32 R3, R3, 0x1f, RZ ;  /* 0x0000001f03037819 */ /* 0x000fc800000006ff */
[----:B------:R0:W1:Y:S01]  /*cc20*/  SYNCS.PHASECHK.TRANS64.TRYWAIT P2, [UR5+0x16850], R3 ;  /* 0x01685003ff0075a7 */ /* 0x0000620008040145 */
[----:B------:R-:W-:Y:S05]  /*cc30*/  @!P0 BRA `(.L_x_13251) ;  /* 0x0000000000048947 */ /* 0x000fea0003800000 */
[----:B------:R-:W-:Y:S01]  /*cc40*/  BPT.TRAP 0x1 ;  /* 0x000000040000795c */ /* 0x000fe20000300000 */
.L_x_13251:
[----:B-1----:R-:W-:Y:S05]  /*cc50*/  @P2 BRA `(.L_x_13252) ;  /* 0x0000000000082947 */ /* 0x002fea0003800000 */
[----:B------:R-:W1:Y:S02]  /*cc60*/  SYNCS.PHASECHK.TRANS64.TRYWAIT P0, [UR5+0x16850], R3 ;  /* 0x01685003ff0075a7 */ /* 0x000e640008000145 */
[----:B-1----:R-:W-:Y:S05]  /*cc70*/  @!P0 BRA `(.L_x_13253) ;  /* 0x0000009000fc8947 */ /* 0x002fea0003800000 */
.L_x_13252:
[----:B------:R-:W-:Y:S01]  /*cc80*/  UIADD3 UR45, UR45, 0x400, URZ ;  /* 0x000004002d2d7890 */ /* 0x000fe2000fffe03f */
[----:B------:R-:W-:Y:S01]  /*cc90*/  WARPGROUP.ARRIVE ;  /* 0x00000000000079c5 */ /* 0x000fe20000000000 */
[----:B------:R-:W-:Y:S01]  /*cca0*/  UMOV UR7, 0x40000040 ;  /* 0x4000004000077882 */ /* 0x000fe20000000000 */
[----:B-1----:R-:W1:Y:S01]  /*ccb0*/  SHFL.BFLY PT, R6, R5, 0x2, 0x1f ;  /* 0x0c401f0005067f89 */ /* 0x002e6200000e0000 */
[----:B------:R-:W-:Y:S01]  /*ccc0*/  USHF.R.U32.HI UR45, URZ, 0x4, UR45 ;  /* 0x000000043f2d7899 */ /* 0x000fe2000801162d */
[----:B------:R-:W-:Y:S01]  /*ccd0*/  IMAD.U32 R9, RZ, RZ, UR5 ;  /* 0x00000005ff097e24 */ /* 0x000fe2000f8e00ff */
[----:B------:R-:W-:Y:S01]  /*cce0*/  UIADD3 UR48, UR48, 0x1, URZ ;  /* 0x0000000130307890 */ /* 0x000fe2000fffe03f */
[----:B0-----:R-:W0:Y:S01]  /*ccf0*/  SHFL.BFLY PT, R3, R4, 0x2, 0x1f ;  /* 0x0c401f0004037f89 */ /* 0x001e2200000e0000 */
[----:B------:R-:W-:Y:S01]  /*cd00*/  ULOP3.LUT UR4, UR45, 0x3fff, URZ, 0xc0, !UPT ;  /* 0x00003fff2d047892 */ /* 0x000fe2000f8ec03f */
[----:B------:R-:W-:Y:S02]  /*cd10*/  @!P1 VIADD R9, R9, 0x16860 ;  /* 0x0001686009099836 */ /* 0x000fe40000000000 */
[----:B------:R-:W-:Y:S01]  /*cd20*/  IMAD.U32 R12, RZ, RZ, UR21 ;  /* 0x00000015ff0c7e24 */ /* 0x000fe2000f8e00ff */
[----:B------:R-:W-:Y:S01]  /*cd30*/  ULEA UR4, UR47, UR4, 0xa ;  /* 0x000000042f047291 */ /* 0x000fe2000f8e503f */
[----:B------:R-:W-:Y:S01]  /*cd40*/  IMAD.MOV.U32 R21, RZ, RZ, -0x800000 ;  /* 0xff800000ff157424 */ /* 0x000fe200078e00ff */
[----:B------:R-:W-:Y:S01]  /*cd50*/  @!P1 PRMT R9, RZ, 0x654, R9 ;  /* 0x00000654ff099816 */ /* 0x000fe20000000009 */
[----:B------:R-:W-:Y:S01]  /*cd60*/  UIADD3 UR47, UR47, 0x1, URZ ;  /* 0x000000012f2f7890 */ /* 0x000fe2000fffe03f */
[----:B------:R-:W-:-:S03]  /*cd70*/  IMAD.MOV.U32 R20, RZ, RZ, -0x800000 ;  /* 0xff800000ff147424 */ /* 0x000fc600078e00ff */
[----:B------:R-:W-:Y:S01]  /*cd80*/  UMOV UR6, UR4 ;  /* 0x0000000400067c82 */ /* 0x000fe20008000000 */
[----:B------:R-:W-:Y:S01]  /*cd90*/  UISETP.NE.AND UP0, UPT, UR47, 0x2, UPT ;  /* 0x000000022f00788c */ /* 0x000fe2000bf05270 */
[----:B------:R-:W-:Y:S01]  /*cda0*/  HGMMA.64x64x16.F32.BF16 R88, R148, gdesc[UR4].tnspB, R88, gsb0 ;  /* 0x40e0000494587df0 */ /* 0x000fe20008001858 */
[----:B------:R-:W-:Y:S01]  /*cdb0*/  UIADD3 UR6, UR4, 0x80, URZ ;  /* 0x0000008004067890 */ /* 0x000fe2000fffe03f */
[----:B------:R-:W-:Y:S01]  /*cdc0*/  UMOV UR7, 0x40000040 ;  /* 0x4000004000077882 */ /* 0x000fe20000000000 */
[----:B------:R-:W-:Y:S01]  /*cdd0*/  USEL UR47, UR47, URZ, UP0 ;  /* 0x0000003f2f2f7287 */ /* 0x000fe20008000000 */
[----:B-1----:R-:W-:Y:S01]  /*cde0*/  FADD.FTZ R6, R6, R5 ;  /* 0x0000000506067221 */ /* 0x002fe20000010000 */
[----:B0-----:R-:W-:Y:S01]  /*cdf0*/  FADD.FTZ R7, R3, R4 ;  /* 0x0000000403077221 */ /* 0x001fe20000010000 */
[----:B------:R-:W-:-:S03]  /*ce00*/  IMAD.MOV.U32 R4, RZ, RZ, RZ ;  /* 0x000000ffff047224 */ /* 0x000fc600078e00ff */
[----:B------:R-:W0:Y:S04]  /*ce10*/  SHFL.BFLY PT, R3, R6, 0x1, 0x1f ;  /* 0x0c201f0006037f89 */ /* 0x000e2800000e0000 */
[----:B------:R-:W1:Y:S01]  /*ce20*/  SHFL.BFLY PT, R8, R7, 0x1, 0x1f ;  /* 0x0c201f0007087f89 */ /* 0x000e6200000e0000 */
[----:B0-----:R-:W-:Y:S01]  /*ce30*/  FADD.FTZ R10, R6, R3 ;  /* 0x00000003060a7221 */ /* 0x001fe20000010000 */
[----:B------:R-:W-:Y:S02]  /*ce40*/  IMAD.U32 R3, RZ, RZ, UR21 ;  /* 0x00000015ff037e24 */ /* 0x000fe4000f8e00ff */
[----:B-1----:R-:W-:Y:S02]  /*ce50*/  FADD.FTZ R11, R7, R8 ;  /* 0x00000008070b7221 */ /* 0x002fe40000010000 */
[----:B------:R-:W-:Y:S01]  /*ce60*/  FSETP.NE.FTZ.AND P0, PT, R10, RZ, PT ;  /* 0x000000ff0a00720b */ /* 0x000fe20003f15000 */
[----:B------:R-:W-:-:S02]  /*ce70*/  IMAD.MOV.U32 R7, RZ, RZ, RZ ;  /* 0x000000ffff077224 */ /* 0x000fc400078e00ff */
[----:B------:R-:W-:-:S10]  /*ce80*/  FSETP.NE.FTZ.AND P2, PT, R11, RZ, PT ;  /* 0x000000ff0b00720b */ /* 0x000fd40003f55000 */
[----:B------:R-:W0:Y:S01]  /*ce90*/  @P0 MUFU.LG2 R5, R10 ;  /* 0x0000000a00050308 */ /* 0x000e220000000c00 */
[----:B------:R-:W-:-:S07]  /*cea0*/  @P0 FMUL.FTZ R3, R3, 0.69314718246459960938 ;  /* 0x3f31721803030820 */ /* 0x000fce0000410000 */
[----:B------:R-:W1:Y:S08]  /*ceb0*/  @P2 MUFU.LG2 R8, R11 ;  /* 0x0000000b00082308 */ /* 0x000e700000000c00 */
[----:B------:R2:W3:Y:S01]  /*cec0*/  @P0 MUFU.RCP R4, R10 ;  /* 0x0000000a00040308 */ /* 0x0004e20000001000 */
[----:B0-----:R-:W-:-:S04]  /*ced0*/  @P0 FMUL.FTZ R6, R5, 0.69314718246459960938 ;  /* 0x3f31721805060820 */ /* 0x001fc80000410000 */
[----:B------:R-:W-:Y:S01]  /*cee0*/  @P0 FFMA.FTZ R21, R3, R2, R6 ;  /* 0x0000000203150223 */ /* 0x000fe20000010006 */
[----:B------:R-:W-:Y:S01]  /*cef0*/  PLOP3.LUT P0, PT, PT, PT, PT, 0x8, 0x0 ;  /* 0x000000000000781c */ /* 0x000fe20003f0e170 */
[----:B------:R-:W-:Y:S02]  /*cf00*/  WARPGROUP.DEPBAR.LE gsb0, 0x0 ;  /* 0x00008000000079c5 */ /* 0x000fe40000010000 */
[----:B------:R-:W-:Y:S01]  /*cf10*/  WARPGROUP.ARRIVE ;  /* 0x00000000000079c5 */ /* 0x000fe20000000000 */
[----:B------:R-:W0:Y:S01]  /*cf20*/  @P2 MUFU.RCP R7, R11 ;  /* 0x0000000b00072308 */ /* 0x000e220000001000 */
[----:B--2---:R-:W-:Y:S01]  /*cf30*/  @P2 FMUL.FTZ R10, R12, 0.69314718246459960938 ;  /* 0x3f3172180c0a2820 */ /* 0x004fe20000410000 */
[----:B-1----:R-:W-:-:S03]  /*cf40*/  @P2 FMUL.FTZ R5, R8, 0.69314718246459960938 ;  /* 0x3f31721808052820 */ /* 0x002fc60000410000 */
[----:B------:R-:W-:Y:S01]  /*cf50*/  HGMMA.64x64x16.F32.BF16 R88, R144, gdesc[UR4].tnspB, R88, gsb0 ;  /* 0x40e0000490587df0 */ /* 0x000fe20008001858 */
[----:B------:R-:W-:Y:S01]  /*cf60*/  UIADD3 UR6, UR4, 0x100, URZ ;  /* 0x0000010004067890 */ /* 0x000fe2000fffe03f */
[----:B------:R-:W-:Y:S01]  /*cf70*/  @P2 FFMA.FTZ R20, R10, R0, R5 ;  /* 0x000000000a142223 */ /* 0x000fe20000010005 */
        /* <DEDUP_REMOVED lines=24> */
[----:B------:R-:W-:Y:S01]  /*d100*/  HGMMA.64x64x16.F32.BF16 R88, R124, gdesc[UR4].tnspB, R88, gsb0 ;  /* 0x40e000047c587df0 */ /* 0x000fe20008001858 */
[----:B------:R-:W-:Y:S01]  /*d110*/  UMOV UR6, UR4 ;  /* 0x0000000400067c82 */ /* 0x000fe20008000000 */
[----:B------:R-:W-:Y:S01]  /*d120*/  UMOV UR7, 0x40000040 ;  /* 0x4000004000077882 */ /* 0x000fe20000000000 */
[----:B------:R-:W-:-:S04]  /*d130*/  USEL UR4, URZ, 0x1, UP0 ;  /* 0x000000013f047887 */ /* 0x000fc80008000000 */
[----:B------:R-:W-:Y:S01]  /*d140*/  ULOP3.LUT UR50, UR50, UR4, URZ, 0x3c, !UPT ;  /* 0x0000000432327292 */ /* 0x000fe2000f8e3c3f */
[----:B------:R-:W-:Y:S02]  /*d150*/  WARPGROUP.DEPBAR.LE gsb0, 0x0 ;  /* 0x00008000000079c5 */ /* 0x000fe40000010000 */
[----:B------:R-:W-:-:S06]  /*d160*/  WARPGROUP.ARRIVE ;  /* 0x00000000000079c5 */ /* 0x000fcc0000000000 */
[----:B------:R-:W-:Y:S03]  /*d170*/  HGMMA.64x64x16.F32.BF16 R88, R120, gdesc[UR4].tnspB, R88, gsb0 ;  /* 0x40e0000478587df0 */ /* 0x000fe60008001858 */
        /* <DEDUP_REMOVED lines=34> */
.L_x_13183:
        /* <DEDUP_REMOVED lines=11> */
[----:B------:R-:W2:Y:S01]  /*d450*/  LDL R8, [R1+0x38] ;  /* 0x0000380001087983 */ /* 0x000ea20000100800 */
[----:B------:R-:W-:Y:S01]  /*d460*/  F2FP.BF16.F32.PACK_AB R12, R105, R104 ;  /* 0x00000068690c723e */ /* 0x000fe200000010ff */
[----:B------:R-:W-:Y:S01]  /*d470*/  ULDC.64 UR10, c[0x0][0xc00] ;  /* 0x00030000000a7ab9 */ /* 0x000fe20000000a00 */
[----:B------:R-:W-:Y:S01]  /*d480*/  F2FP.BF16.F32.PACK_AB R14, R109, R108 ;  /* 0x0000006c6d0e723e */ /* 0x000fe200000010ff */
[----:B------:R-:W0:Y:S01]  /*d490*/  S2R R5, SR_SWINHI ;  /* 0x0000000000057919 */ /* 0x000e220000002f00 */
[----:B------:R-:W-:Y:S01]  /*d4a0*/  F2FP.BF16.F32.PACK_AB R15, R111, R110 ;  /* 0x0000006e6f0f723e */ /* 0x000fe200000010ff */
[----:B------:R-:W-:Y:S01]  /*d4b0*/  ULDC.64 UR8, c[0x0][0xc00] ;  /* 0x0003000000087ab9 */ /* 0x000fe20000000a00 */
[----:B------:R-:W-:Y:S01]  /*d4c0*/  F2FP.BF16.F32.PACK_AB R24, R113, R112 ;  /* 0x000000707118723e */ /* 0x000fe200000010ff */
[----:B------:R-:W-:Y:S01]  /*d4d0*/  UIMAD.WIDE UR8, UR38, 0x4, UR8 ;  /* 0x00000004260878a5 */ /* 0x000fe2000f8e0208 */
[----:B------:R-:W-:Y:S02]  /*d4e0*/  F2FP.BF16.F32.PACK_AB R25, R115, R114 ;  /* 0x000000727319723e */ /* 0x000fe400000010ff */
[----:B------:R-:W-:-:S02]  /*d4f0*/  F2FP.BF16.F32.PACK_AB R26, R117, R116 ;  /* 0x00000074751a723e */ /* 0x000fc400000010ff */
[----:B------:R-:W-:Y:S01]  /*d500*/  F2FP.BF16.F32.PACK_AB R27, R119, R118 ;  /* 0x00000076771b723e */ /* 0x000fe200000010ff */
[----:B------:R-:W-:Y:S02]  /*d510*/  IMAD.U32 R30, RZ, RZ, UR8 ;  /* 0x00000008ff1e7e24 */ /* 0x000fe4000f8e00ff */
[----:B------:R-:W-:Y:S01]  /*d520*/  IMAD.U32 R31, RZ, RZ, UR9 ;  /* 0x00000009ff1f7e24 */ /* 0x000fe2000f8e00ff */
[----:B------:R-:W-:Y:S01]  /*d530*/  ULDC.64 UR8, c[0x0][0xc08] ;  /* 0x0003020000087ab9 */ /* 0x000fe20000000a00 */
[----:B------:R-:W-:Y:S02]  /*d540*/  MOV R28, R0 ;  /* 0x00000000001c7202 */ /* 0x000fe40000000f00 */
[----:B0-----:R-:W-:Y:S01]  /*d550*/  MOV R29, R5 ;  /* 0x00000005001d7202 */ /* 0x001fe20000000f00 */
[----:B------:R-:W-:Y:S02]  /*d560*/  BAR.SYNC.DEFER_BLOCKING 0x1, 0x180 ;  /* 0x0046000000007b1d */ /* 0x000fe40000010000 */
[----:B--2---:R-:W-:-:S03]  /*d570*/  IMAD.WIDE R4, R8, 0x2, R28 ;  /* 0x0000000208047825 */ /* 0x004fc600078e021c */
[C---:B------:R-:W-:Y:S02]  /*d580*/  IADD3 R9, P1, R4.reuse, 0x40, RZ ;  /* 0x0000004004097810 */ /* 0x040fe40007f3e0ff */
[C---:B------:R-:W-:Y:S02]  /*d590*/  IADD3 R11, P2, R4.reuse, 0x20, RZ ;  /* 0x00000020040b7810 */ /* 0x040fe40007f5e0ff */
[C---:B------:R-:W-:Y:S02]  /*d5a0*/  IADD3 R13, P0, R4.reuse, 0x60, RZ ;  /* 0x00000060040d7810 */ /* 0x040fe40007f1e0ff */
[----:B------:R-:W-:Y:S02]  /*d5b0*/  LOP3.LUT R7, R4, 0x380, RZ, 0xc0, !PT ;  /* 0x0000038004077812 */ /* 0x000fe400078ec0ff */
[----:B------:R-:W-:Y:S02]  /*d5c0*/  LOP3.LUT R8, R9, 0x380, RZ, 0xc0, !PT ;  /* 0x0000038009087812 */ /* 0x000fe400078ec0ff */
[----:B------:R-:W-:-:S02]  /*d5d0*/  LOP3.LUT R10, R11, 0x380, RZ, 0xc0, !PT ;  /* 0x000003800b0a7812 */ /* 0x000fc400078ec0ff */
[----:B------:R-:W-:Y:S02]  /*d5e0*/  LOP3.LUT R6, R13, 0x380, RZ, 0xc0, !PT ;  /* 0x000003800d067812 */ /* 0x000fe400078ec0ff */
        /* <DEDUP_REMOVED lines=10> */
[----:B------:R-:W-:-:S02]  /*d690*/  LOP3.LUT R6, R6, R13, RZ, 0x3c, !PT ;  /* 0x0000000d06067212 */ /* 0x000fc400078e3cff */
[----:B------:R-:W-:Y:S02]  /*d6a0*/  MOV R36, R4 ;  /* 0x0000000400247202 */ /* 0x000fe40000000f00 */
        /* <DEDUP_REMOVED lines=12> */
[----:B------:R-:W-:Y:S02]  /*d770*/  F2FP.BF16.F32.PACK_AB R13, R107, R106 ;  /* 0x0000006a6b0d723e */ /* 0x000fe400000010ff */
[----:B------:R-:W-:Y:S01]  /*d780*/  ISETP.NE.U32.AND P0, PT, RZ, UR10, PT ;  /* 0x0000000aff007c0c */ /* 0x000fe2000bf05070 */
[----:B------:R-:W-:Y:S03]  /*d790*/  STSM.16.M88.4 [R35], R8 ;  /* 0x0000000823007844 */ /* 0x000fe60000000200 */
[----:B------:R-:W-:Y:S01]  /*d7a0*/  ISETP.NE.AND.EX P0, PT, RZ, UR11, PT, P0 ;  /* 0x0000000bff007c0c */ /* 0x000fe2000bf05300 */
[----:B------:R-:W-:Y:S04]  /*d7b0*/  STSM.16.M88.4 [R34], R12 ;  /* 0x0000000c22007844 */ /* 0x000fe80000000200 */
[----:B------:R0:W-:Y:S01]  /*d7c0*/  STSM.16.M88.4 [R32], R24 ;  /* 0x0000001820007844 */ /* 0x0001e20000000200 */
[----:B------:R-:W-:Y:S08]  /*d7d0*/  BAR.SYNC.DEFER_BLOCKING 0x1, 0x180 ;  /* 0x0046000000007b1d */ /* 0x000ff00000010000 */
[----:B0-----:R-:W0:Y:S01]  /*d7e0*/  LDC R32, c[0x0][0xbe8] ;  /* 0x0002fa00ff207b82 */ /* 0x001e220000000800 */
        /* <DEDUP_REMOVED lines=15> */
[----:B------:R-:W-:Y:S01]  /*d8e0*/  IMAD.U32 R5, RZ, RZ, UR9 ;  /* 0x00000009ff057e24 */ /* 0x000fe2000f8e00ff */
[----:B------:R-:W-:-:S03]  /*d8f0*/  UISETP.GT.AND UP1, UPT, UR4, 0x1, UPT ;  /* 0x000000010400788c */ /* 0x000fc6000bf24270 */
[----:B------:R-:W1:Y:S01]  /*d900*/  @P1 LDC R11, c[0x0][0xbf0] ;  /* 0x0002fc00ff0b1b82 */ /* 0x000e620000000800 */
[----:B------:R-:W-:Y:S01]  /*d910*/  USEL UR19, UR19, 0x978, UP1 ;  /* 0x0000097813137887 */ /* 0x000fe20008800000 */
[----:B------:R-:W-:Y:S01]  /*d920*/  VIADD R25, R17, UR39 ;  /* 0x0000002711197c36 */ /* 0x000fe20008000000 */
[----:B------:R-:W-:Y:S01]  /*d930*/  UISETP.NE.U32.AND UP0, UPT, UR10, URZ, UPT ;  /* 0x0000003f0a00728c */ /* 0x000fe2000bf05070 */
[----:B------:R0:W5:Y:S01]  /*d940*/  @P4 LDG.E R9, desc[UR52][R4.64] ;  /* 0x0000003404094981 */ /* 0x000162000c1e1900 */
[----:B------:R-:W-:Y:S01]  /*d950*/  UMOV UR4, URZ ;  /* 0x0000003f00047c82 */ /* 0x000fe20008000000 */
[----:B------:R-:W-:Y:S01]  /*d960*/  USHF.R.S32.HI UR10, URZ, 0x1f, UR38 ;  /* 0x0000001f3f0a7899 */ /* 0x000fe20008011426 */
[----:B------:R-:W-:Y:S01]  /*d970*/  IMAD.MOV.U32 R7, RZ, RZ, R25 ;  /* 0x000000ffff077224 */ /* 0x000fe200078e0019 */
[----:B------:R-:W-:Y:S02]  /*d980*/  UISETP.NE.AND.EX UP0, UPT, UR11, URZ, UPT, UP0 ;  /* 0x0000003f0b00728c */ /* 0x000fe4000bf05300 */
[----:B------:R-:W-:-:S02]  /*d990*/  USEL UR9, UR41, URZ, UP1 ;  /* 0x0000003f29097287 */ /* 0x000fc40008800000 */
[----:B------:R-:W-:Y:S02]  /*d9a0*/  USEL UR8, UR38, URZ, !UP0 ;  /* 0x0000003f26087287 */ /* 0x000fe4000c000000 */
[----:B------:R-:W-:Y:S01]  /*d9b0*/  USEL UR18, UR10, URZ, !UP0 ;  /* 0x0000003f0a127287 */ /* 0x000fe2000c000000 */
[----:B------:R-:W-:Y:S02]  /*d9c0*/  ULDC.64 UR12, c[0x0][UR19+0x220] ;  /* 0x00008800130c7abb */ /* 0x000fe40008000a00 */
[----:B------:R-:W-:Y:S01]  /*d9d0*/  ULDC.64 UR10, c[0x0][UR19+0x218] ;  /* 0x00008600130a7abb */ /* 0x000fe20008000a00 */
[----:B0-----:R-:W-:Y:S01]  /*d9e0*/  @P1 IMAD.HI.U32 R4, R25, R6, RZ ;  /* 0x0000000619041227 */ /* 0x001fe200078e00ff */
[----:B------:R-:W-:Y:S01]  /*d9f0*/  ULDC.64 UR14, c[0x0][UR19+0x228] ;  /* 0x00008a00130e7abb */ /* 0x000fe20008000a00 */
[----:B------:R-:W-:Y:S02]  /*da00*/  UIMAD UR13, UR13, UR8, URZ ;  /* 0x000000080d0d72a4 */ /* 0x000fe4000f8e023f */
[----:B------:R-:W-:-:S02]  /*da10*/  UIMAD.WIDE.U32 UR16, UR10, UR37, URZ ;  /* 0x000000250a1072a5 */ /* 0x000fc4000f8e003f */
[----:B------:R-:W-:Y:S01]  /*da20*/  UIMAD UR20, UR11, UR37, URZ ;  /* 0x000000250b1472a4 */ /* 0x000fe2000f8e023f */
[----:B-1----:R-:W-:Y:S01]  /*da30*/  @P1 SHF.R.U32.HI R7, RZ, R11, R4 ;  /* 0x0000000bff071219 */ /* 0x002fe20000011604 */
[----:B------:R-:W-:Y:S02]  /*da40*/  UIMAD.WIDE.U32 UR10, UR12, UR8, URZ ;  /* 0x000000080c0a72a5 */ /* 0x000fe4000f8e003f */
[----:B------:R-:W-:Y:S02]  /*da50*/  UIMAD.WIDE.U32 UR22, UR14, UR9, URZ ;  /* 0x000000090e1672a5 */ /* 0x000fe4000f8e003f */
[----:B------:R-:W-:Y:S01]  /*da60*/  UIMAD UR9, UR15, UR9, URZ ;  /* 0x000000090f0972a4 */ /* 0x000fe2000f8e023f */
[----:B------:R-:W-:Y:S01]  /*da70*/  IMAD.MOV R11, RZ, RZ, -R7 ;  /* 0x000000ffff0b7224 */ /* 0x000fe200078e0a07 */
[----:B------:R-:W-:Y:S02]  /*da80*/  UIMAD UR13, UR12, UR18, UR13 ;  /* 0x000000120c0d72a4 */ /* 0x000fe4000f8e020d */
        /* <DEDUP_REMOVED lines=30> */
.L_x_13256:
        /* <DEDUP_REMOVED lines=13> */
[----:B--2---:R-:W-:-:S04]  /*dd40*/  VIADD R13, R12, UR39 ;  /* 0x000000270c0d7c36 */ /* 0x004fc80008000000 */
[C---:B------:R-:W-:Y:S01]  /*dd50*/  VIADD R15, R13.reuse, 0x8 ;  /* 0x000000080d0f7836 */ /* 0x040fe20000000000 */
[----:B------:R-:W-:-:S04]  /*dd60*/  ISETP.GE.OR P2, PT, R13, R30, P0 ;  /* 0x0000001e0d00720c */ /* 0x000fc80000746670 */
[----:B------:R-:W-:-:S09]  /*dd70*/  ISETP.GE.OR P0, PT, R15, R30, P0 ;  /* 0x0000001e0f00720c */ /* 0x000fd20000706670 */
[----:B0-----:R0:W-:Y:S04]  /*dd80*/  @!P2 ST.E desc[UR52][R4.64], R21 ;  /* 0x000000150400a985 */ /* 0x0011e8000c101934 */
[----:B------:R0:W-:Y:S01]  /*dd90*/  @!P0 ST.E desc[UR52][R6.64], R20 ;  /* 0x0000001406008985 */ /* 0x0001e2000c101934 */
[----:B------:R-:W-:-:S13]  /*dda0*/  PLOP3.LUT P0, PT, PT, PT, UP1, 0x80, 0x0 ;  /* 0x000000000000781c */ /* 0x000fda0003f0f018 */
[----:B0-----:R-:W-:Y:S05]  /*ddb0*/  @P0 BRA `(.L_x_13257) ;  /* 0x0000000400b00947 */ /* 0x001fea0003800000 */
[----:B------:R-:W-:Y:S01]  /*ddc0*/  IMAD R3, R157, 0x40, R19 ;  /* 0x000000409d037824 */ /* 0x000fe200078e0213 */
[----:B------:R-:W-:-:S03]  /*ddd0*/  ULDC.64 UR12, c[0x0][0xaa0] ;  /* 0x0002a800000c7ab9 */ /* 0x000fc60000000a00 */
        /* <DEDUP_REMOVED lines=16> */
[----:B------:R-:W3:Y:S04]  /*dee0*/  LD.E.128 R8, desc[UR52][R8.64] ;  /* 0x0000003408087980 */ /* 0x000ee8000c101d00 */
[----:B------:R-:W4:Y:S01]  /*def0*/  LD.E.128 R12, desc[UR52][R12.64] ;  /* 0x000000340c0c7980 */ /* 0x000f22000c101d00 */
[----:B------:R-:W-:-:S04]  /*df00*/  IADD3 R3, P0, R28, 0x4800, RZ ;  /* 0x000048001c037810 */ /* 0x000fc80007f1e0ff */
[----:B------:R-:W-:Y:S01]  /*df10*/  LOP3.LUT R2, R3, 0x380, RZ, 0xc0, !PT ;  /* 0x0000038003027812 */ /* 0x000fe200078ec0ff */
[----:B------:R-:W-:Y:S01]  /*df20*/  IMAD.X R25, RZ, RZ, R29, P0 ;  /* 0x000000ffff197224 */ /* 0x000fe200000e061d */
[----:B------:R-:W-:Y:S01]  /*df30*/  UIMAD UR9, UR14, UR12, URZ ;  /* 0x0000000c0e0972a4 */ /* 0x000fe2000f8e023f */
[----:B------:R-:W0:Y:S01]  /*df40*/  @P1 LDC R29, c[0x0][0xbf0] ;  /* 0x0002fc00ff1d1b82 */ /* 0x000e220000000800 */
[----:B------:R-:W-:-:S04]  /*df50*/  SHF.R.U64 R2, R2, 0x3, RZ ;  /* 0x0000000302027819 */ /* 0x000fc800000012ff */
[----:B------:R-:W-:-:S03]  /*df60*/  LOP3.LUT R24, R2, R3, RZ, 0x3c, !PT ;  /* 0x0000000302187212 */ /* 0x000fc600078e3cff */
[----:B------:R-:W1:Y:S01]  /*df70*/  @P1 LDC R3, c[0x0][0xbec] ;  /* 0x0002fb00ff031b82 */ /* 0x000e620000000800 */
[----:B------:R-:W-:Y:S02]  /*df80*/  UIMAD.WIDE.U32 UR10, UR4, UR12, URZ ;  /* 0x0000000c040a72a5 */ /* 0x000fe4000f8e003f */
[----:B------:R-:W-:Y:S01]  /*df90*/  UIMAD UR9, UR4, UR13, UR9 ;  /* 0x0000000d040972a4 */ /* 0x000fe2000f8e0209 */
[----:B------:R-:W-:Y:S01]  /*dfa0*/  IMAD R2, R18, 0x30, R157 ;  /* 0x0000003012027824 */ /* 0x000fe200078e029d */
[----:B------:R-:W5:Y:S01]  /*dfb0*/  LD.E.128 R24, desc[UR52][R24.64] ;  /* 0x0000003418187980 */ /* 0x000f62000c101d00 */
[----:B------:R-:W-:Y:S01]  /*dfc0*/  ULDC.64 UR12, c[0x0][0xae8] ;  /* 0x0002ba00000c7ab9 */ /* 0x000fe20000000a00 */
[----:B------:R-:W-:Y:S01]  /*dfd0*/  UIADD3 UR11, UR11, UR9, URZ ;  /* 0x000000090b0b7290 */ /* 0x000fe2000fffe03f */
[----:B------:R-:W-:Y:S01]  /*dfe0*/  VIADD R28, R2, UR39 ;  /* 0x00000027021c7c36 */ /* 0x000fe20008000000 */
[----:B------:R-:W-:Y:S01]  /*dff0*/  USHF.R.S32.HI UR4, URZ, 0x1f, UR8 ;  /* 0x0000001f3f047899 */ /* 0x000fe20008011408 */
[----:B------:R-:W-:Y:S01]  /*e000*/  @!PT LDS RZ, [RZ] ;  /* 0x00000000fffff984 */ /* 0x000fe20000000800 */
[----:B------:R-:W-:Y:S01]  /*e010*/  @!PT LDS RZ, [RZ] ;  /* 0x00000000fffff984 */ /* 0x000fe20000000800 */
[----:B------:R-:W-:Y:S01]  /*e020*/  @!PT LDS RZ, [RZ] ;  /* 0x00000000fffff984 */ /* 0x000fe20000000800 */
[----:B------:R-:W-:Y:S01]  /*e030*/  @!PT LDS RZ, [RZ] ;  /* 0x00000000fffff984 */ /* 0x000fe20000000800 */
[----:B------:R0:W-:Y:S06]  /*e040*/  MEMBAR.ALL.CTA ;  /* 0x0000000000007992 */ /* 0x0001ec0000008000 */
[----:B0-----:R-:W0:Y:S01]  /*e050*/  FENCE.VIEW.ASYNC.S ;  /* 0x00000000000073c6 */ /* 0x001e220000000000 */
[----:B------:R-:W-:Y:S01]  /*e060*/  UIMAD.WIDE.U32 UR10, UR37, UR12, UR10 ;  /* 0x0000000c250a72a5 */ /* 0x000fe2000f8e000a */
[----:B------:R-:W-:Y:S01]  /*e070*/  IMAD.MOV.U32 R21, RZ, RZ, R28 ;  /* 0x000000ffff157224 */ /* 0x000fe200078e001c */
[----:B------:R-:W-:Y:S01]  /*e080*/  SHF.R.S32.HI R35, RZ, 0x1f, R19 ;  /* 0x0000001fff237819 */ /* 0x000fe20000011413 */
[----:B------:R-:W-:Y:S01]  /*e090*/  VIADD R0, R0, 0x16820 ;  /* 0x0001682000007836 */ /* 0x000fe20000000000 */
[----:B------:R-:W-:-:S03]  /*e0a0*/  UIMAD UR11, UR37, UR13, UR11 ;  /* 0x0000000d250b72a4 */ /* 0x000fc6000f8e020b */
[----:B------:R-:W-:Y:S01]  /*e0b0*/  ULDC.64 UR12, c[0x0][0xaf0] ;  /* 0x0002bc00000c7ab9 */ /* 0x000fe20000000a00 */
[----:B------:R-:W-:Y:S01]  /*e0c0*/  PRMT R0, RZ, 0x654, R0 ;  /* 0x00000654ff007816 */ /* 0x000fe20000000000 */
[----:B------:R-:W-:Y:S01]  /*e0d0*/  UIMAD UR4, UR4, UR12, URZ ;  /* 0x0000000c040472a4 */ /* 0x000fe2000f8e023f */
[----:B-1----:R-:W-:-:S03]  /*e0e0*/  @P1 IMAD.HI.U32 R2, R28, R3, RZ ;  /* 0x000000031c021227 */ /* 0x002fc600078e00ff */
[----:B------:R-:W-:Y:S02]  /*e0f0*/  UIMAD UR4, UR8, UR13, UR4 ;  /* 0x0000000d080472a4 */ /* 0x000fe4000f8e0204 */
[----:B------:R-:W-:Y:S01]  /*e100*/  UIMAD.WIDE.U32 UR8, UR8, UR12, UR10 ;  /* 0x0000000c080872a5 */ /* 0x000fe2000f8e000a */
[----:B------:R-:W-:Y:S02]  /*e110*/  @P1 SHF.R.U32.HI R21, RZ, R29, R2 ;  /* 0x0000001dff151219 */ /* 0x000fe40000011602 */
[----:B------:R-:W-:Y:S01]  /*e120*/  ULDC.64 UR10, c[0x0][0xae0] ;  /* 0x0002b800000a7ab9 */ /* 0x000fe20000000a00 */
[----:B------:R-:W-:Y:S01]  /*e130*/  UIADD3 UR4, UR9, UR4, URZ ;  /* 0x0000000409047290 */ /* 0x000fe2000fffe03f */
[--C-:B------:R-:W-:Y:S01]  /*e140*/  SHF.R.S32.HI R20, RZ, 0x1f, R21.reuse ;  /* 0x0000001fff147819 */ /* 0x100fe20000011415 */
[----:B------:R-:W-:Y:S01]  /*e150*/  IMAD.MOV R29, RZ, RZ, -R21 ;  /* 0x000000ffff1d7224 */ /* 0x000fe200078e0a15 */
[----:B0-----:R0:W-:Y:S01]  /*e160*/  SYNCS.ARRIVE.TRANS64.RED.A1T0 RZ, [R0+URZ], RZ ;  /* 0x000000ff00ff79a7 */ /* 0x0011e2000810043f */
[----:B------:R-:W-:-:S02]  /*e170*/  IMAD.U32 R3, RZ, RZ, UR9 ;  /* 0x00000009ff037e24 */ /* 0x000fc4000f8e00ff */
[----:B------:R-:W-:Y:S02]  /*e180*/  IMAD R20, R20, UR10, RZ ;  /* 0x0000000a14147c24 */ /* 0x000fe4000f8e02ff */
[----:B------:R-:W-:Y:S02]  /*e190*/  IMAD R29, R32, R29, R28 ;  /* 0x0000001d201d7224 */ /* 0x000fe400078e021c */
[----:B------:R-:W-:Y:S01]  /*e1a0*/  IMAD.U32 R2, RZ, RZ, UR8 ;  /* 0x00000008ff027e24 */ /* 0x000fe2000f8e00ff */
[----:B------:R-:W-:Y:S01]  /*e1b0*/  ULDC.64 UR8, c[0x0][0xad8] ;  /* 0x0002b60000087ab9 */ /* 0x000fe20000000a00 */
[----:B------:R-:W-:Y:S01]  /*e1c0*/  IMAD.U32 R3, RZ, RZ, UR4 ;  /* 0x00000004ff037e24 */ /* 0x000fe2000f8e00ff */
[----:B------:R-:W-:Y:S01]  /*e1d0*/  ULDC UR4, c[0x0][0xac8] ;  /* 0x0002b20000047ab9 */ /* 0x000fe20000000800 */
[C---:B------:R-:W-:Y:S01]  /*e1e0*/  IMAD R31, R21.reuse, UR11, R20 ;  /* 0x0000000b151f7c24 */ /* 0x040fe2000f8e0214 */
[----:B------:R-:W-:Y:S01]  /*e1f0*/  SHF.R.S32.HI R20, RZ, 0x1f, R29 ;  /* 0x0000001fff147819 */ /* 0x000fe2000001141d */
[----:B------:R-:W-:-:S04]  /*e200*/  IMAD.WIDE.U32 R2, R21, UR10, R2 ;  /* 0x0000000a15027c25 */ /* 0x000fc8000f8e0002 */
[----:B------:R-:W-:Y:S02]  /*e210*/  IMAD.IADD R3, R3, 0x1, R31 ;  /* 0x0000000103037824 */ /* 0x000fe400078e021f */
[----:B------:R-:W-:Y:S02]  /*e220*/  IMAD R20, R20, UR8, RZ ;  /* 0x0000000814147c24 */ /* 0x000fe4000f8e02ff */
[----:B------:R-:W-:-:S04]  /*e230*/  IMAD.WIDE.U32 R2, R29, UR8, R2 ;  /* 0x000000081d027c25 */ /* 0x000fc8000f8e0002 */
[----:B------:R-:W-:Y:S01]  /*e240*/  IMAD R21, R29, UR9, R20 ;  /* 0x000000091d157c24 */ /* 0x000fe2000f8e0214 */
[----:B------:R-:W-:Y:S01]  /*e250*/  ULDC.64 UR8, c[0x0][0xa80] ;  /* 0x0002a00000087ab9 */ /* 0x000fe20000000a00 */
[----:B------:R-:W-:Y:S01]  /*e260*/  VIADD R31, R157, UR39 ;  /* 0x000000279d1f7c36 */ /* 0x000fe20008000000 */
[C---:B------:R-:W-:Y:S01]  /*e270*/  LEA R32, P0, R2.reuse, UR8, 0x1 ;  /* 0x0000000802207c11 */ /* 0x040fe2000f8008ff */
[----:B------:R-:W-:Y:S02]  /*e280*/  IMAD.IADD R3, R3, 0x1, R21 ;  /* 0x0000000103037824 */ /* 0x000fe400078e0215 */
[C---:B------:R-:W-:Y:S02]  /*e290*/  VIADD R21, R31.reuse, 0x60 ;  /* 0x000000601f157836 */ /* 0x040fe40000000000 */
[----:B------:R-:W1:Y:S01]  /*e2a0*/  SHFL.IDX PT, R20, R32, 0x1, 0x181f ;  /* 0x00381f0020147f89 */ /* 0x000e6200000e0000 */
[----:B------:R-:W-:Y:S01]  /*e2b0*/  LEA.HI.X R33, R2, UR9, R3, 0x1, P0 ;  /* 0x0000000902217c11 */ /* 0x000fe200080f0c03 */
[----:B------:R-:W-:Y:S01]  /*e2c0*/  VIADD R3, R31, 0x30 ;  /* 0x000000301f037836 */ /* 0x000fe20000000000 */
[----:B------:R-:W-:Y:S01]  /*e2d0*/  ISETP.GE.AND P0, PT, R19, UR4, PT ;  /* 0x0000000413007c0c */ /* 0x000fe2000bf06270 */
[----:B------:R-:W0:Y:S03]  /*e2e0*/  SHFL.IDX PT, R2, R32, RZ, 0x181f ;  /* 0x00181fff20027589 */ /* 0x000e2600000e0000 */
[-C--:B------:R-:W-:Y:S01]  /*e2f0*/  ISETP.GE.OR P1, PT, R31, R30.reuse, P0 ;  /* 0x0000001e1f00720c */ /* 0x080fe20000726670 */
[----:B------:R-:W0:Y:S01]  /*e300*/  SHFL.IDX PT, R28, R32, 0x2, 0x181f ;  /* 0x00581f00201c7f89 */ /* 0x000e2200000e0000 */
[-C--:B------:R-:W-:Y:S01]  /*e310*/  ISETP.GE.OR P2, PT, R3, R30.reuse, P0 ;  /* 0x0000001e0300720c */ /* 0x080fe20000746670 */
[----:B------:R-:W-:Y:S01]  /*e320*/  VIADD R31, R31, 0x90 ;  /* 0x000000901f1f7836 */ /* 0x000fe20000000000 */
[-C--:B------:R-:W-:Y:S01]  /*e330*/  ISETP.GE.OR P3, PT, R21, R30.reuse, P0 ;  /* 0x0000001e1500720c */ /* 0x080fe20000766670 */
[----:B------:R-:W0:Y:S03]  /*e340*/  SHFL.IDX PT, R34, R33, RZ, 0x181f ;  /* 0x00181fff21227589 */ /* 0x000e2600000e0000 */
[----:B------:R-:W-:Y:S01]  /*e350*/  ISETP.GE.OR P0, PT, R31, R30, P0 ;  /* 0x0000001e1f00720c */ /* 0x000fe20000706670 */
[----:B------:R-:W0:Y:S04]  /*e360*/  SHFL.IDX PT, R36, R33, 0x1, 0x181f ;  /* 0x00381f0021247f89 */ /* 0x000e2800000e0000 */
[----:B------:R-:W0:Y:S02]  /*e370*/  SHFL.IDX PT, R38, R33, 0x2, 0x181f ;  /* 0x00581f0021267f89 */ /* 0x000e2400000e0000 */
[----:B-1----:R-:W-:-:S02]  /*e380*/  @!P2 LEA R20, P5, R19, R20, 0x1 ;  /* 0x000000141314a211 */ /* 0x002fc400078a08ff */
[----:B------:R-:W1:Y:S01]  /*e390*/  SHFL.IDX PT, R32, R32, 0x3, 0x181f ;  /* 0x00781f0020207f89 */ /* 0x000e6200000e0000 */
[----:B0-----:R-:W-:-:S03]  /*e3a0*/  @!P1 LEA R2, P4, R19, R2, 0x1 ;  /* 0x0000000213029211 */ /* 0x001fc600078808ff */
[----:B------:R0:W0:Y:S01]  /*e3b0*/  SHFL.IDX PT, R0, R33, 0x3, 0x181f ;  /* 0x00781f0021007f89 */ /* 0x00002200000e0000 */
[C---:B------:R-:W-:Y:S02]  /*e3c0*/  @!P3 LEA R28, P6, R19.reuse, R28, 0x1 ;  /* 0x0000001c131cb211 */ /* 0x040fe400078c08ff */
[C-C-:B------:R-:W-:Y:S02]  /*e3d0*/  @!P1 LEA.HI.X R3, R19.reuse, R34, R35.reuse, 0x1, P4 ;  /* 0x0000002213039211 */ /* 0x140fe400020f0c23 */
[C-C-:B------:R-:W-:Y:S02]  /*e3e0*/  @!P2 LEA.HI.X R21, R19.reuse, R36, R35.reuse, 0x1, P5 ;  /* 0x000000241315a211 */ /* 0x140fe400028f0c23 */
[----:B------:R-:W-:Y:S01]  /*e3f0*/  @!P3 LEA.HI.X R29, R19, R38, R35, 0x1, P6 ;  /* 0x00000026131db211 */ /* 0x000fe200030f0c23 */
[----:B--2---:R2:W-:Y:S04]  /*e400*/  @!P1 ST.E.128 desc[UR52][R2.64], R4 ;  /* 0x0000000402009985 */ /* 0x0045e8000c101d34 */
[----:B---3--:R2:W-:Y:S04]  /*e410*/  @!P2 ST.E.128 desc[UR52][R20.64], R8 ;  /* 0x000000081400a985 */ /* 0x0085e8000c101d34 */
[----:B----4-:R2:W-:Y:S01]  /*e420*/  @!P3 ST.E.128 desc[UR52][R28.64], R12 ;  /* 0x0000000c1c00b985 */ /* 0x0105e2000c101d34 */
[----:B01----:R-:W-:Y:S05]  /*e430*/  @P0 BRA `(.L_x_13258) ;  /* 0x0000001000c00947 */ /* 0x003fea0003800000 */
[----:B--2---:R-:W-:-:S04]  /*e440*/  LEA R2, P0, R19, R32, 0x1 ;  /* 0x0000002013027211 */ /* 0x004fc800078008ff */
[----:B------:R-:W-:-:S05]  /*e450*/  LEA.HI.X R3, R19, R0, R35, 0x1, P0 ;  /* 0x0000000013037211 */ /* 0x000fca00000f0c23 */
[----:B-----5:R0:W-:Y:S01]  /*e460*/  ST.E.128 desc[UR52][R2.64], R24 ;  /* 0x0000001802007985 */ /* 0x0201e2000c101d34 */
[----:B------:R-:W-:Y:S05]  /*e470*/  BRA `(.L_x_13258) ;  /* 0x0000001000b07947 */ /* 0x000fea0003800000 */
.L_x_13257:
        /* <DEDUP_REMOVED lines=11> */
[----:B------:R-:W-:Y:S01]  /*e530*/  SHF.R.S32.HI R20, RZ, 0x1f, R22 ;  /* 0x0000001fff147819 */ /* 0x000fe20000011416 */
[----:B------:R-:W-:Y:S01]  /*e540*/  ULDC.64 UR12, c[0x0][0xb38] ;  /* 0x0002ce00000c7ab9 */ /* 0x000fe20000000a00 */
[----:B------:R-:W-:Y:S01]  /*e550*/  SHF.R.S32.HI R24, RZ, 0x1f, R23 ;  /* 0x0000001fff187819 */ /* 0x000fe20000011417 */
        /* <DEDUP_REMOVED lines=49> */
[-C--:B-1----:R-:W-:Y:S02]  /*e870*/  @!P0 LEA R4, P2, R16, R21.reuse, 0x2 ;  /* 0x0000001510048211 */ /* 0x082fe400078410ff */
[----:B0-----:R-:W-:Y:S02]  /*e880*/  @!P1 LEA R6, P4, R156, R21, 0x2 ;  /* 0x000000159c069211 */ /* 0x001fe400078810ff */
[-C--:B--2---:R-:W-:Y:S02]  /*e890*/  @!P0 LEA.HI.X R5, R16, R13.reuse, R33, 0x2, P2 ;  /* 0x0000000d10058211 */ /* 0x084fe400010f1421 */
[----:B------:R-:W-:Y:S02]  /*e8a0*/  @!P1 LEA.HI.X R7, R156, R13, R31, 0x2, P4 ;  /* 0x0000000d9c079211 */ /* 0x000fe400020f141f */
[----:B------:R-:W-:Y:S01]  /*e8b0*/  ISETP.GE.AND P2, PT, R153, UR4, PT ;  /* 0x0000000499007c0c */ /* 0x000fe2000bf46270 */
[----:B------:R0:W-:Y:S01]  /*e8c0*/  @!P0 ST.E.64 desc[UR52][R4.64], R2 ;  /* 0x0000000204008985 */ /* 0x0001e2000c101b34 */
[----:B------:R-:W-:-:S02]  /*e8d0*/  @!P5 LEA R8, P4, R155, R21, 0x2 ;  /* 0x000000159b08d211 */ /* 0x000fc400078810ff */
[----:B------:R-:W-:Y:S01]  /*e8e0*/  ISETP.GE.AND P0, PT, R23, UR4, PT ;  /* 0x0000000417007c0c */ /* 0x000fe2000bf06270 */
[----:B------:R1:W-:Y:S01]  /*e8f0*/  @!P1 ST.E.64 desc[UR52][R6.64], R92 ;  /* 0x0000005c06009985 */ /* 0x0003e2000c101b34 */
[----:B------:R-:W-:Y:S02]  /*e900*/  ISETP.GE.AND P1, PT, R152, UR4, PT ;  /* 0x0000000498007c0c */ /* 0x000fe4000bf26270 */
[----:B------:R-:W-:Y:S02]  /*e910*/  @!P5 LEA.HI.X R9, R155, R13, R29, 0x2, P4 ;  /* 0x0000000d9b09d211 */ /* 0x000fe400020f141d */
[----:B------:R-:W-:Y:S02]  /*e920*/  ISETP.GE.AND P4, PT, R22, UR4, PT ;  /* 0x0000000416007c0c */ /* 0x000fe4000bf86270 */
[-C--:B------:R-:W-:Y:S01]  /*e930*/  @!P3 LEA R10, P6, R154, R21.reuse, 0x2 ;  /* 0x000000159a0ab211 */ /* 0x080fe200078c10ff */
[----:B------:R3:W-:Y:S01]  /*e940*/  @!P5 ST.E.64 desc[UR52][R8.64], R96 ;  /* 0x000000600800d985 */ /* 0x0007e2000c101b34 */
[----:B0-----:R-:W-:-:S02]  /*e950*/  @!P2 LEA R2, P5, R153, R21, 0x2 ;  /* 0x000000159902a211 */ /* 0x001fc400078a10ff */
[----:B------:R-:W-:-:S03]  /*e960*/  @!P3 LEA.HI.X R11, R154, R13, R28, 0x2, P6 ;  /* 0x0000000d9a0bb211 */ /* 0x000fc600030f141c */
[----:B------:R-:W-:Y:S02]  /*e970*/  @!P1 LEA R4, P6, R152, R21, 0x2 ;  /* 0x0000001598049211 */ /* 0x000fe400078c10ff */
[----:B------:R-:W-:Y:S01]  /*e980*/  @!P2 LEA.HI.X R3, R153, R13, R27, 0x2, P5 ;  /* 0x0000000d9903a211 */ /* 0x000fe200028f141b */
[----:B------:R3:W-:Y:S01]  /*e990*/  @!P3 ST.E.64 desc[UR52][R10.64], R100 ;  /* 0x000000640a00b985 */ /* 0x0007e2000c101b34 */
[CC--:B-1----:R-:W-:Y:S02]  /*e9a0*/  @!P0 LEA R6, P3, R23.reuse, R21.reuse, 0x2 ;  /* 0x0000001517068211 */ /* 0x0c2fe400078610ff */
        /* <DEDUP_REMOVED lines=8> */
.L_x_13260:
[----:B------:R-:W-:Y:S05]  /*ea30*/  BSYNC B1 ;  /* 0x0000000000017941 */ /* 0x000fea0003800000 */
.L_x_13259:
[----:B------:R-:W-:Y:S01]  /*ea40*/  ISETP.GE.AND P0, PT, R15, R30, PT ;  /* 0x0000001e0f00720c */ /* 0x000fe20003f06270 */
[----:B-1----:R1:W4:Y:S04]  /*ea50*/  SHFL.IDX PT, R21, R14, 0x1, 0x1c1f ;  /* 0x003c1f000e157f89 */ /* 0x00232800000e0000 */
[----:B------:R1:W0:Y:S08]  /*ea60*/  SHFL.IDX PT, R25, R0, 0x1, 0x1c1f ;  /* 0x003c1f0000197f89 */ /* 0x00023000000e0000 */
[----:B-1----:R-:W-:Y:S05]  /*ea70*/  @P0 BRA `(.L_x_13258) ;  /* 0x0000000c00300947 */ /* 0x002fea0003800000 */
[----:B------:R-:W-:Y:S02]  /*ea80*/  ULDC UR4, c[0x0][0xac8] ;  /* 0x0002b20000047ab9 */ /* 0x000fe40000000800 */
[----:B------:R-:W-:Y:S02]  /*ea90*/  ISETP.GE.AND P1, PT, R16, UR4, PT ;  /* 0x0000000410007c0c */ /* 0x000fe4000bf26270 */
[----:B------:R-:W-:Y:S02]  /*eaa0*/  ISETP.GE.AND P5, PT, R156, UR4, PT ;  /* 0x000000049c007c0c */ /* 0x000fe4000bfa6270 */
[----:B------:R-:W-:Y:S02]  /*eab0*/  ISETP.GE.AND P3, PT, R155, UR4, PT ;  /* 0x000000049b007c0c */ /* 0x000fe4000bf66270 */
[----:B------:R-:W-:-:S07]  /*eac0*/  ISETP.GE.AND P2, PT, R154, UR4, PT ;  /* 0x000000049a007c0c */ /* 0x000fce000bf46270 */
[-C--:B0--3--:R-:W-:Y:S02]  /*ead0*/  @!P1 LEA R2, P0, R16, R25.reuse, 0x2 ;  /* 0x0000001910029211 */ /* 0x089fe400078010ff */
[----:B------:R-:W-:Y:S02]  /*eae0*/  @!P5 LEA R4, P4, R156, R25, 0x2 ;  /* 0x000000199c04d211 */ /* 0x000fe400078810ff */
[-C--:B----4-:R-:W-:Y:S02]  /*eaf0*/  @!P1 LEA.HI.X R3, R16, R21.reuse, R33, 0x2, P0 ;  /* 0x0000001510039211 */ /* 0x090fe400000f1421 */
[----:B------:R-:W-:Y:S02]  /*eb00*/  ISETP.GE.AND P0, PT, R152, UR4, PT ;  /* 0x0000000498007c0c */ /* 0x000fe4000bf06270 */
[----:B------:R-:W-:Y:S01]  /*eb10*/  @!P5 LEA.HI.X R5, R156, R21, R31, 0x2, P4 ;  /* 0x000000159c05d211 */ /* 0x000fe200020f141f */
[----:B------:R0:W-:Y:S01]  /*eb20*/  @!P1 ST.E.64 desc[UR52][R2.64], R90 ;  /* 0x0000005a02009985 */ /* 0x0001e2000c101b34 */
[----:B------:R-:W-:-:S02]  /*eb30*/  ISETP.GE.AND P1, PT, R153, UR4, PT ;  /* 0x0000000499007c0c */ /* 0x000fc4000bf26270 */
[----:B------:R-:W-:Y:S01]  /*eb40*/  ISETP.GE.AND P4, PT, R23, UR4, PT ;  /* 0x0000000417007c0c */ /* 0x000fe2000bf86270 */
[----:B------:R1:W-:Y:S01]  /*eb50*/  @!P5 ST.E.64 desc[UR52][R4.64], R94 ;  /* 0x0000005e0400d985 */ /* 0x0003e2000c101b34 */
[CC--:B------:R-:W-:Y:S02]  /*eb60*/  @!P3 LEA R6, P6, R155.reuse, R25.reuse, 0x2 ;  /* 0x000000199b06b211 */ /* 0x0c0fe400078c10ff */
[C---:B------:R-:W-:Y:S02]  /*eb70*/  @!P2 LEA R8, P5, R154.reuse, R25, 0x2 ;  /* 0x000000199a08a211 */ /* 0x040fe400078a10ff */
[-C--:B------:R-:W-:Y:S02]  /*eb80*/  @!P3 LEA.HI.X R7, R155, R21.reuse, R29, 0x2, P6 ;  /* 0x000000159b07b211 */ /* 0x080fe400030f141d */
[----:B------:R-:W-:-:S03]  /*eb90*/  @!P2 LEA.HI.X R9, R154, R21, R28, 0x2, P5 ;  /* 0x000000159a09a211 */ /* 0x000fc600028f141c */
[----:B------:R1:W-:Y:S01]  /*eba0*/  @!P3 ST.E.64 desc[UR52][R6.64], R98 ;  /* 0x000000620600b985 */ /* 0x0003e2000c101b34 */
[-C--:B0-----:R-:W-:Y:S02]  /*ebb0*/  @!P1 LEA R2, P6, R153, R25.reuse, 0x2 ;  /* 0x0000001999029211 */ /* 0x081fe400078c10ff */
[CC--:B------:R-:W-:Y:S01]  /*ebc0*/  @!P0 LEA R10, P3, R152.reuse, R25.reuse, 0x2 ;  /* 0x00000019980a8211 */ /* 0x0c0fe200078610ff */
[----:B------:R1:W-:Y:S01]  /*ebd0*/  @!P2 ST.E.64 desc[UR52][R8.64], R102 ;  /* 0x000000660800a985 */ /* 0x0003e2000c101b34 */
[----:B------:R-:W-:Y:S02]  /*ebe0*/  @!P4 LEA R12, P5, R23, R25, 0x2 ;  /* 0x00000019170cc211 */ /* 0x000fe400078a10ff */
[-C--:B------:R-:W-:Y:S02]  /*ebf0*/  @!P1 LEA.HI.X R3, R153, R21.reuse, R27, 0x2, P6 ;  /* 0x0000001599039211 */ /* 0x080fe400030f141b */
[-C--:B------:R-:W-:Y:S02]  /*ec00*/  @!P0 LEA.HI.X R11, R152, R21.reuse, R26, 0x2, P3 ;  /* 0x00000015980b8211 */ /* 0x080fe400018f141a */
[----:B--2---:R-:W-:Y:S01]  /*ec10*/  @!P4 LEA.HI.X R13, R23, R21, R24, 0x2, P5 ;  /* 0x00000015170dc211 */ /* 0x004fe200028f1418 */
[----:B------:R1:W-:Y:S04]  /*ec20*/  @!P1 ST.E.64 desc[UR52][R2.64], R106 ;  /* 0x0000006a02009985 */ /* 0x0003e8000c101b34 */
[----:B------:R1:W-:Y:S01]  /*ec30*/  @!P0 ST.E.64 desc[UR52][R10.64], R110 ;  /* 0x0000006e0a008985 */ /* 0x0003e2000c101b34 */
[----:B------:R-:W-:-:S03]  /*ec40*/  ISETP.GE.AND P0, PT, R22, UR4, PT ;  /* 0x0000000416007c0c */ /* 0x000fc6000bf06270 */
[----:B------:R1:W-:Y:S10]  /*ec50*/  @!P4 ST.E.64 desc[UR52][R12.64], R114 ;  /* 0x000000720c00c985 */ /* 0x0003f4000c101b34 */
[----:B------:R-:W-:Y:S05]  /*ec60*/  @P0 BRA `(.L_x_13258) ;  /* 0x0000000800b40947 */ /* 0x000fea0003800000 */
[----:B-1----:R-:W-:-:S04]  /*ec70*/  LEA R2, P0, R22, R25, 0x2 ;  /* 0x0000001916027211 */ /* 0x002fc800078010ff */
[----:B------:R-:W-:-:S05]  /*ec80*/  LEA.HI.X R3, R22, R21, R20, 0x2, P0 ;  /* 0x0000001516037211 */ /* 0x000fca00000f1414 */
[----:B------:R0:W-:Y:S01]  /*ec90*/  ST.E.64 desc[UR52][R2.64], R118 ;  /* 0x0000007602007985 */ /* 0x0001e2000c101b34 */
[----:B------:R-:W-:Y:S05]  /*eca0*/  BRA `(.L_x_13258) ;  /* 0x0000000800a47947 */ /* 0x000fea0003800000 */
.L_x_13255:
        /* <DEDUP_REMOVED lines=32> */
.L_x_13261:
        /* <DEDUP_REMOVED lines=59> */
.L_x_13263:
[----:B------:R-:W-:Y:S05]  /*f260*/  BSYNC B1 ;  /* 0x0000000000017941 */ /* 0x000fea0003800000 */
.L_x_13262:
[----:B------:R-:W-:-:S06]  /*f270*/  UISETP.GT.AND UP0, UPT, UR42, 0x1, UPT ;  /* 0x000000012a00788c */ /* 0x000fcc000bf04270 */
[----:B------:R-:W-:-:S13]  /*f280*/  PLOP3.LUT P0, PT, PT, PT, UP0, 0x80, 0x0 ;  /* 0x000000000000781c */ /* 0x000fda0003f0f008 */
[----:B------:R-:W-:Y:S05]  /*f290*/  @P0 BRA `(.L_x_13258) ;  /* 0x0000000400280947 */ /* 0x000fea0003800000 */
[----:B------:R-:W1:Y:S01]  /*f2a0*/  LDC R11, c[0x0][0xbe8] ;  /* 0x0002fa00ff0b7b82 */ /* 0x000e620000000800 */
[----:B------:R-:W-:Y:S01]  /*f2b0*/  ULDC.64 UR14, c[0x0][0xaa0] ;  /* 0x0002a800000e7ab9 */ /* 0x000fe20000000a00 */
[----:B------:R-:W-:Y:S01]  /*f2c0*/  IMAD R2, R18, 0x30, R157 ;  /* 0x0000003012027824 */ /* 0x000fe200078e029d */
[----:B------:R-:W-:Y:S01]  /*f2d0*/  UIMAD UR10, UR21, UR14, URZ ;  /* 0x0000000e150a72a4 */ /* 0x000fe2000f8e023f */
[----:B------:R-:W-:Y:S01]  /*f2e0*/  VIADD R30, R157, UR39 ;  /* 0x000000279d1e7c36 */ /* 0x000fe20008000000 */
[----:B------:R-:W-:Y:S01]  /*f2f0*/  UIMAD.WIDE.U32 UR8, UR4, UR14, URZ ;  /* 0x0000000e040872a5 */ /* 0x000fe2000f8e003f */
[----:B0-----:R-:W-:Y:S01]  /*f300*/  VIADD R4, R2, UR39 ;  /* 0x0000002702047c36 */ /* 0x001fe20008000000 */
[----:B------:R-:W-:Y:S01]  /*f310*/  UIMAD UR10, UR4, UR15, UR10 ;  /* 0x0000000f040a72a4 */ /* 0x000fe2000f8e020a */
[----:B------:R-:W-:Y:S02]  /*f320*/  SHF.R.S32.HI R13, RZ, 0x1f, R19 ;  /* 0x0000001fff0d7819 */ /* 0x000fe40000011413 */
[----:B------:R-:W-:Y:S01]  /*f330*/  IMAD.MOV.U32 R5, RZ, RZ, R4 ;  /* 0x000000ffff057224 */ /* 0x000fe200078e0004 */
        /* <DEDUP_REMOVED lines=16> */
[----:B------:R-:W-:Y:S01]  /*f440*/  ULDC UR4, c[0x0][0xac8] ;  /* 0x0002b20000047ab9 */ /* 0x000fe20000000800 */
        /* <DEDUP_REMOVED lines=14> */
[----:B------:R-:W-:-:S03]  /*f530*/  ULDC.64 UR8, c[0x0][0xa80] ;  /* 0x0002a00000087ab9 */ /* 0x000fc60000000a00 */
[----:B------:R-:W-:Y:S01]  /*f540*/  IMAD.IADD R3, R3, 0x1, R5 ;  /* 0x0000000103037824 */ /* 0x000fe200078e0205 */
[----:B------:R-:W-:Y:S01]  /*f550*/  LEA R4, P0, R2, UR8, 0x1 ;  /* 0x0000000802047c11 */ /* 0x000fe2000f8008ff */
[----:B-----5:R-:W-:Y:S02]  /*f560*/  IMAD R11, R0, R11, RZ ;  /* 0x0000000b000b7224 */ /* 0x020fe400078e02ff */
[----:B------:R-:W-:Y:S01]  /*f570*/  VIADD R0, R30, 0x30 ;  /* 0x000000301e007836 */ /* 0x000fe20000000000 */
[----:B------:R-:W-:Y:S01]  /*f580*/  LEA.HI.X R8, R2, UR9, R3, 0x1, P0 ;  /* 0x0000000902087c11 */ /* 0x000fe200080f0c03 */
[----:B------:R-:W0:Y:S01]  /*f590*/  SHFL.IDX PT, R6, R4, RZ, 0x181f ;  /* 0x00181fff04067589 */ /* 0x000e2200000e0000 */
[----:B------:R-:W-:Y:S01]  /*f5a0*/  ISETP.GE.AND P0, PT, R19, UR4, PT ;  /* 0x0000000413007c0c */ /* 0x000fe2000bf06270 */
[C---:B------:R-:W-:Y:S02]  /*f5b0*/  VIADD R2, R30.reuse, 0x60 ;  /* 0x000000601e027836 */ /* 0x040fe40000000000 */
[----:B------:R-:W1:Y:S01]  /*f5c0*/  SHFL.IDX PT, R14, R4, 0x1, 0x181f ;  /* 0x00381f00040e7f89 */ /* 0x000e6200000e0000 */
[CC--:B------:R-:W-:Y:S01]  /*f5d0*/  ISETP.GE.OR P3, PT, R30.reuse, R11.reuse, P0 ;  /* 0x0000000b1e00720c */ /* 0x0c0fe20000766670 */
[----:B------:R-:W-:Y:S01]  /*f5e0*/  VIADD R3, R30, 0x90 ;  /* 0x000000901e037836 */ /* 0x000fe20000000000 */
[-C--:B------:R-:W-:Y:S01]  /*f5f0*/  ISETP.GE.OR P2, PT, R0, R11.reuse, P0 ;  /* 0x0000000b0000720c */ /* 0x080fe20000746670 */
[----:B------:R-:W2:Y:S01]  /*f600*/  SHFL.IDX PT, R24, R4, 0x2, 0x181f ;  /* 0x00581f0004187f89 */ /* 0x000ea200000e0000 */
[----:B------:R-:W-:-:S02]  /*f610*/  ISETP.GE.OR P1, PT, R2, R11, P0 ;  /* 0x0000000b0200720c */ /* 0x000fc40000726670 */
[----:B------:R-:W-:Y:S01]  /*f620*/  ISETP.GE.OR P0, PT, R3, R11, P0 ;  /* 0x0000000b0300720c */ /* 0x000fe20000706670 */
[----:B------:R-:W3:Y:S04]  /*f630*/  SHFL.IDX PT, R10, R8, RZ, 0x181f ;  /* 0x00181fff080a7589 */ /* 0x000ee800000e0000 */
[----:B------:R1:W4:Y:S04]  /*f640*/  SHFL.IDX PT, R28, R4, 0x3, 0x181f ;  /* 0x00781f00041c7f89 */ /* 0x00032800000e0000 */
[----:B------:R-:W4:Y:S04]  /*f650*/  SHFL.IDX PT, R12, R8, 0x1, 0x181f ;  /* 0x00381f00080c7f89 */ /* 0x000f2800000e0000 */
[----:B------:R-:W4:Y:S01]  /*f660*/  SHFL.IDX PT, R20, R8, 0x2, 0x181f ;  /* 0x00581f0008147f89 */ /* 0x000f2200000e0000 */
[----:B0-----:R-:W-:-:S03]  /*f670*/  @!P3 LEA R2, P6, R19, R6, 0x1 ;  /* 0x000000061302b211 */ /* 0x001fc600078c08ff */
[----:B------:R4:W0:Y:S01]  /*f680*/  SHFL.IDX PT, R26, R8, 0x3, 0x181f ;  /* 0x00781f00081a7f89 */ /* 0x00082200000e0000 */
[C---:B-1----:R-:W-:Y:S02]  /*f690*/  @!P2 LEA R4, P5, R19.reuse, R14, 0x1 ;  /* 0x0000000e1304a211 */ /* 0x042fe400078a08ff */
[C---:B--2---:R-:W-:Y:S02]  /*f6a0*/  @!P1 LEA R6, P4, R19.reuse, R24, 0x1 ;  /* 0x0000001813069211 */ /* 0x044fe400078808ff */
[C---:B---3--:R-:W-:Y:S02]  /*f6b0*/  @!P3 LEA.HI.X R3, R19.reuse, R10, R13, 0x1, P6 ;  /* 0x0000000a1303b211 */ /* 0x048fe400030f0c0d */
[----:B----4-:R-:W-:-:S03]  /*f6c0*/  @!P0 LEA R8, P6, R19, R28, 0x1 ;  /* 0x0000001c13088211 */ /* 0x010fc600078c08ff */
[----:B------:R1:W-:Y:S01]  /*f6d0*/  @!P3 ST.E.128 desc[UR52][R2.64], RZ ;  /* 0x000000ff0200b985 */ /* 0x0003e2000c101d34 */
[C-C-:B------:R-:W-:Y:S02]  /*f6e0*/  @!P2 LEA.HI.X R5, R19.reuse, R12, R13.reuse, 0x1, P5 ;  /* 0x0000000c1305a211 */ /* 0x140fe400028f0c0d */
[----:B------:R-:W-:-:S03]  /*f6f0*/  @!P1 LEA.HI.X R7, R19, R20, R13, 0x1, P4 ;  /* 0x0000001413079211 */ /* 0x000fc600020f0c0d */
[----:B------:R1:W-:Y:S01]  /*f700*/  @!P2 ST.E.128 desc[UR52][R4.64], RZ ;  /* 0x000000ff0400a985 */ /* 0x0003e2000c101d34 */
[----:B0-----:R-:W-:-:S03]  /*f710*/  @!P0 LEA.HI.X R9, R19, R26, R13, 0x1, P6 ;  /* 0x0000001a13098211 */ /* 0x001fc600030f0c0d */
[----:B------:R1:W-:Y:S04]  /*f720*/  @!P1 ST.E.128 desc[UR52][R6.64], RZ ;  /* 0x000000ff06009985 */ /* 0x0003e8000c101d34 */
[----:B------:R1:W-:Y:S02]  /*f730*/  @!P0 ST.E.128 desc[UR52][R8.64], RZ ;  /* 0x000000ff08008985 */ /* 0x0003e4000c101d34 */
.L_x_13258:
[----:B------:R-:W-:Y:S05]  /*f740*/  BSYNC B0 ;  /* 0x0000000000007941 */ /* 0x000fea0003800000 */
.L_x_13254:
[----:B------:R-:W-:Y:S02]  /*f750*/  ULDC UR4, c[0x0][0xc3c] ;  /* 0x00030f0000047ab9 */ /* 0x000fe40000000800 */
[----:B------:R-:W-:-:S06]  /*f760*/  UISETP.GE.AND UP0, UPT, UR6, UR4, UPT ;  /* 0x000000040600728c */ /* 0x000fcc000bf06270 */
[----:B------:R-:W-:-:S13]  /*f770*/  PLOP3.LUT P0, PT, PT, PT, UP0, 0x80, 0x0 ;  /* 0x000000000000781c */ /* 0x000fda0003f0f008 */
[----:B------:R-:W-:Y:S05]  /*f780*/  @!P0 BRA `(.L_x_13264) ;  /* 0xffffff1400e08947 */ /* 0x000fea000383ffff */
[----:B------:R-:W-:Y:S05]  /*f790*/  EXIT ;  /* 0x000000000000794d */ /* 0x000fea0003800000 */
.L_x_13171:
        /* <DEDUP_REMOVED lines=18> */
.L_x_13265:
        /* <DEDUP_REMOVED lines=44> */
.L_x_13269:
        /* <DEDUP_REMOVED lines=37> */
.L_x_13267:
        /* <DEDUP_REMOVED lines=13> */
.L_x_13270:
        /* <DEDUP_REMOVED lines=62> */
.L_x_13271:
        /* <DEDUP_REMOVED lines=62> */
.L_x_13272:
[----:B------:R-:W-:-:S05]  /*10660*/  LOP3.LUT R2, RZ, R2, RZ, 0x33, !PT ;  /* 0x00000002ff027212 */ /* 0x000fca00078e33ff */
[----:B------:R-:W-:Y:S01]  /*10670*/  IMAD.IADD R25, R25, 0x1, R2 ;  /* 0x0000000119197824 */ /* 0x000fe200078e0202 */
[----:B------:R-:W-:Y:S06]  /*10680*/  BRA `(.L_x_13273) ;  /* 0x00000000000c7947 */ /* 0x000fec0003800000 */
.L_x_13268:
[----:B------:R-:W-:Y:S02]  /*10690*/  IMAD.MOV.U32 R25, RZ, RZ, RZ ;  /* 0x000000ffff197224 */ /* 0x000fe400078e00ff */
[----:B------:R-:W-:Y:S02]  /*106a0*/  IMAD.U32 R24, RZ, RZ, UR6 ;  /* 0x00000006ff187e24 */ /* 0x000fe4000f8e00ff */
[----:B------:R-:W-:-:S07]  /*106b0*/  IMAD.MOV.U32 R26, RZ, RZ, RZ ;  /* 0x000000ffff1a7224 */ /* 0x000fce00078e00ff */
.L_x_13273:
[----:B------:R-:W-:-:S13]  /*106c0*/  ISETP.NE.AND P0, PT, R0, RZ, PT ;  /* 0x000000ff0000720c */ /* 0x000fda0003f05270 */
[----:B------:R-:W0:Y:S01]  /*106d0*/  @!P0 S2R R3, SR_CgaCtaId ;  /* 0x0000000000038919 */ /* 0x000e220000008800 */
[----:B------:R-:W-:-:S04]  /*106e0*/  @!P0 MOV R0, 0x400 ;  /* 0x0000040000008802 */ /* 0x000fc80000000f00 */
[----:B0-----:R-:W-:-:S05]  /*106f0*/  @!P0 LEA R0, R3, R0, 0x18 ;  /* 0x0000000003008211 */ /* 0x001fca00078ec0ff */
[----:B------:R2:W-:Y:S01]  /*10700*/  @!P0 STS.128 [R0+0x168d0], R24 ;  /* 0x0168d01800008388 */ /* 0x0005e20000000c00 */
[----:B------:R-:W-:Y:S06]  /*10710*/  BAR.ARV 0x5, 0x200 ;  /* 0x0148000000007b1d */ /* 0x000fec0000002000 */
.L_x_13266:
        /* <DEDUP_REMOVED lines=20> */
[----:B0-----:R-:W-:Y:S02]  /*10860*/  LOP3.LUT R2, R0, 0x1f8, RZ, 0xc0, !PT ;  /* 0x000001f800027812 */ /* 0x001fe400078ec0ff */
[----:B------:R-:W-:Y:S02]  /*10870*/  SHF.R.U32.HI R4, RZ, 0x3, R4 ;  /* 0x00000003ff047819 */ /* 0x000fe40000011604 */
[----:B------:R-:W-:-:S04]  /*10880*/  LOP3.LUT R2, R2, 0x38, R5, 0x78, !PT ;  /* 0x0000003802027812 */ /* 0x000fc800078e7805 */
[----:B------:R-:W-:Y:S01]  /*10890*/  LOP3.LUT R2, R2, 0x200, R3, 0xf8, !PT ;  /* 0x0000020002027812 */ /* 0x000fe200078ef803 */
[----:B------:R-:W-:-:S04]  /*108a0*/  IMAD.SHL.U32 R3, R5, 0x10, RZ ;  /* 0x0000001005037824 */ /* 0x000fc800078e00ff */
[----:B------:R-:W-:Y:S01]  /*108b0*/  IMAD R0, R2, 0x2, R17 ;  /* 0x0000000202007824 */ /* 0x000fe200078e0211 */
[----:B------:R-:W-:-:S04]  /*108c0*/  LOP3.LUT R3, R4, 0x70, R3, 0xf8, !PT ;  /* 0x0000007004037812 */ /* 0x000fc800078ef803 */
[----:B------:R4:W-:Y:S03]  /*108d0*/  STL [R1+0x4], R0 ;  /* 0x0000040001007387 */ /* 0x0009e60000100800 */
.L_x_13374:
[----:B------:R-:W-:Y:S05]  /*108e0*/  YIELD ;  /* 0x0000000000007946 */ /* 0x000fea0003800000 */
[----:B------:R-:W-:Y:S01]  /*108f0*/  ULDC.64 UR4, c[0x0][0xa28] ;  /* 0x00028a0000047ab9 */ /* 0x000fe20000000a00 */
[----:B------:R-:W-:Y:S02]  /*10900*/  CS2R R8, SRZ ;  /* 0x0000000000087805 */ /* 0x000fe4000001ff00 */
[----:B------:R-:W-:Y:S01]  /*10910*/  ISETP.NE.U32.AND P0, PT, RZ, UR4, PT ;  /* 0x00000004ff007c0c */ /* 0x000fe2000bf05070 */
[----:B01----:R-:W0:Y:S01]  /*10920*/  LDC.64 R4, c[0x0][0xa00] ;  /* 0x00028000ff047b82 */ /* 0x003e220000000a00 */
[----:B----4-:R-:W-:Y:S01]  /*10930*/  IMAD.MOV.U32 R0, RZ, RZ, RZ ;  /* 0x000000ffff007224 */ /* 0x010fe200078e00ff */
[----:B------:R-:W-:Y:S01]  /*10940*/  ULDC.64 UR6, c[0x0][0xa08] ;  /* 0x0002820000067ab9 */ /* 0x000fe20000000a00 */
[----:B------:R-:W-:Y:S01]  /*10950*/  ISETP.NE.AND.EX P0, PT, RZ, UR5, PT, P0 ;  /* 0x00000005ff007c0c */ /* 0x000fe2000bf05300 */
[----:B------:R-:W-:-:S12]  /*10960*/  ULDC.64 UR4, c[0x0][0xa18] ;  /* 0x0002860000047ab9 */ /* 0x000fd80000000a00 */
[----:B------:R-:W1:Y:S02]  /*10970*/  @P0 LDC.64 R2, c[0x0][0xa28] ;  /* 0x00028a00ff020b82 */ /* 0x000e640000000a00 */
        /* <DEDUP_REMOVED lines=15> */
[----:B------:R0:W5:Y:S01]  /*10a70*/  @P1 LDG.E R9, desc[UR52][R2.64] ;  /* 0x0000003402091981 */ /* 0x000162000c1e1900 */
[----:B-1----:R-:W-:-:S03]  /*10a80*/  @P2 IMAD.WIDE R6, R27, 0x4, R6 ;  /* 0x000000041b062825 */ /* 0x002fc600078e0206 */
        /* <DEDUP_REMOVED lines=8> */
[----:B------:R-:W-:-:S04]  /*10b10*/  USEL UR4, UR4, 0x1, UP0 ;  /* 0x0000000104047887 */ /* 0x000fc80008000000 */
[----:B------:R-:W-:-:S06]  /*10b20*/  UIMAD UR4, UR4, UR5, URZ ;  /* 0x00000005040472a4 */ /* 0x000fcc000f8e023f */
[----:B------:R-:W-:Y:S01]  /*10b30*/  IMAD.U32 R11, RZ, RZ, UR4 ;  /* 0x00000004ff0b7e24 */ /* 0x000fe2000f8e00ff */
        /* <DEDUP_REMOVED lines=8> */
.L_x_13275:
        /* <DEDUP_REMOVED lines=14> */
.L_x_13276:
[----:B------:R-:W-:Y:S05]  /*10ca0*/  @!P1 BRA `(.L_x_13277) ;  /* 0x00000000000c9947 */ /* 0x000fea0003800000 */
[----:B------:R-:W2:Y:S04]  /*10cb0*/  LDG.E R4, desc[UR52][R2.64] ;  /* 0x0000003402047981 */ /* 0x000ea8000c1e1900 */
[----:B------:R-:W2:Y:S02]  /*10cc0*/  LDG.E R11, desc[UR52][R2.64+0x4] ;  /* 0x00000434020b7981 */ /* 0x000ea4000c1e1900 */
[----:B--2---:R-:W-:-:S07]  /*10cd0*/  IMAD.IADD R11, R11, 0x1, -R4 ;  /* 0x000000010b0b7824 */ /* 0x004fce00078e0a04 */
.L_x_13277:
[----:B0-----:R-:W0:Y:S01]  /*10ce0*/  LDC R2, c[0x0][0x448] ;  /* 0x00011200ff027b82 */ /* 0x001e220000000800 */
[----:B------:R-:W-:Y:S02]  /*10cf0*/  IMAD R12, R25, 0xc0, RZ ;  /* 0x000000c0190c7824 */ /* 0x000fe400078e02ff */
[----:B-----5:R-:W-:Y:S02]  /*10d00*/  IMAD.IADD R8, R11, 0x1, -R8 ;  /* 0x000000010b087824 */ /* 0x020fe400078e0a08 */
[----:B------:R-:W-:Y:S01]  /*10d10*/  VIADD R5, R12, 0xbf ;  /* 0x000000bf0c057836 */ /* 0x000fe20000000000 */
[----:B------:R2:W-:Y:S01]  /*10d20*/  STL [R1+0x8], R12 ;  /* 0x0000080c01007387 */ /* 0x0005e20000100800 */
[----:B0-----:R-:W-:Y:S02]  /*10d30*/  ISETP.NE.AND P1, PT, R2, 0x1, PT ;  /* 0x000000010200780c */ /* 0x001fe40003f25270 */
[----:B------:R-:W0:Y:S11]  /*10d40*/  LDC.64 R2, c[0x0][0x9e0] ;  /* 0x00027800ff027b82 */ /* 0x000e360000000a00 */
[----:B------:R-:W3:Y:S08]  /*10d50*/  @P1 LDC R6, c[0x0][0x44c] ;  /* 0x00011300ff061b82 */ /* 0x000ef00000000800 */
[----:B------:R-:W4:Y:S01]  /*10d60*/  @P1 LDC R4, c[0x0][0x450] ;  /* 0x00011400ff041b82 */ /* 0x000f220000000800 */
[----:B0-----:R-:W-:Y:S01]  /*10d70*/  ISETP.GE.AND P2, PT, R3, 0x1, PT ;  /* 0x000000010300780c */ /* 0x001fe20003f46270 */
[----:B---3--:R-:W-:Y:S01]  /*10d80*/  @P1 IMAD.HI.U32 R7, R5, R6, RZ ;  /* 0x0000000605071227 */ /* 0x008fe200078e00ff */
[----:B------:R-:W-:-:S04]  /*10d90*/  IADD3 R6, R8, 0x1, -R10 ;  /* 0x0000000108067810 */ /* 0x000fc80007ffe80a */
[----:B----4-:R-:W-:Y:S01]  /*10da0*/  @P1 SHF.R.U32.HI R5, RZ, R4, R7 ;  /* 0x00000004ff051219 */ /* 0x010fe20000011607 */
[----:B------:R-:W-:-:S05]  /*10db0*/  VIADD R4, R8, 0x7f ;  /* 0x0000007f08047836 */ /* 0x000fca0000000000 */
[----:B------:R-:W-:-:S04]  /*10dc0*/  SHF.R.S32.HI R7, RZ, 0x1f, R4 ;  /* 0x0000001fff077819 */ /* 0x000fc80000011404 */
[----:B------:R-:W-:Y:S01]  /*10dd0*/  LEA.HI R4, R7, R4, RZ, 0x7 ;  /* 0x0000000407047211 */ /* 0x000fe200078f38ff */
[----:B------:R-:W-:-:S03]  /*10de0*/  IMAD.IADD R7, R6, 0x1, R5 ;  /* 0x0000000106077824 */ /* 0x000fc600078e0205 */
[----:B------:R-:W-:Y:S01]  /*10df0*/  SHF.R.S32.HI R9, RZ, 0x7, R4 ;  /* 0x00000007ff097819 */ /* 0x000fe20000011404 */
[----:B------:R-:W-:-:S04]  /*10e00*/  IMAD.IADD R2, R7, 0x1, R2 ;  /* 0x0000000107027824 */ /* 0x000fc800078e0202 */
[----:B------:R2:W-:Y:S01]  /*10e10*/  STL [R1+0x40], R9 ;  /* 0x0000400901007387 */ /* 0x0005e20000100800 */
[----:B------:R-:W-:Y:S05]  /*10e20*/  @!P2 BRA `(.L_x_13278) ;  /* 0x000000000048a947 */ /* 0x000fea0003800000 */
        /* <DEDUP_REMOVED lines=11> */
.L_x_13280:
[----:B------:R-:W-:-:S13]  /*10ee0*/  ISETP.NE.AND P0, PT, R3, 0x1, PT ;  /* 0x000000010300780c */ /* 0x000fda0003f05270 */
[----:B------:R-:W0:Y:S02]  /*10ef0*/  @P0 LDC.64 R4, c[0x0][0x9e8] ;  /* 0x00027a00ff040b82 */ /* 0x000e240000000a00 */
[----:B0-----:R-:W-:-:S05]  /*10f00*/  @P0 IMAD.HI.U32 R4, R6, R4, RZ ;  /* 0x0000000406040227 */ /* 0x001fca00078e00ff */
[----:B------:R-:W-:-:S07]  /*10f10*/  @P0 SHF.R.U32.HI R6, RZ, R5, R4 ;  /* 0x00000005ff060219 */ /* 0x000fce0000011604 */
.L_x_13281:
[----:B------:R-:W-:Y:S05]  /*10f20*/  BSYNC B0 ;  /* 0x0000000000007941 */ /* 0x000fea0003800000 */
.L_x_13279:
[----:B------:R-:W-:-:S05]  /*10f30*/  IMAD R5, R6, R3, R3 ;  /* 0x0000000306057224 */ /* 0x000fca00078e0203 */
[----:B------:R-:W-:-:S07]  /*10f40*/  VIMNMX R2, R2, R5, PT ;  /* 0x0000000502027248 */ /* 0x000fce0003fe0100 */
.L_x_13278:
[----:B------:R-:W0:Y:S01]  /*10f50*/  @P1 LDC R4, c[0x0][0x44c] ;  /* 0x00011300ff041b82 */ /* 0x000e220000000800 */
[----:B------:R-:W-:Y:S01]  /*10f60*/  VIADD R2, R2, 0x7f ;  /* 0x0000007f02027836 */ /* 0x000fe20000000000 */
[----:B------:R-:W-:Y:S01]  /*10f70*/  ULDC UR4, c[0x0][0x9dc] ;  /* 0x0002770000047ab9 */ /* 0x000fe20000000800 */
[----:B------:R-:W-:-:S05]  /*10f80*/  IMAD.MOV.U32 R5, RZ, RZ, R12 ;  /* 0x000000ffff057224 */ /* 0x000fca00078e000c */
[----:B------:R-:W3:Y:S01]  /*10f90*/  @P1 LDC R7, c[0x0][0x450] ;  /* 0x00011400ff071b82 */ /* 0x000ee20000000800 */
[----:B0-----:R-:W-:-:S05]  /*10fa0*/  @P1 IMAD.HI.U32 R4, R12, R4, RZ ;  /* 0x000000040c041227 */ /* 0x001fca00078e00ff */
[----:B---3--:R-:W-:Y:S02]  /*10fb0*/  @P1 SHF.R.U32.HI R5, RZ, R7, R4 ;  /* 0x00000007ff051219 */ /* 0x008fe40000011604 */
[----:B------:R-:W-:Y:S02]  /*10fc0*/  SHF.R.S32.HI R7, RZ, 0x1f, R2 ;  /* 0x0000001fff077819 */ /* 0x000fe40000011402 */
[----:B------:R-:W-:Y:S02]  /*10fd0*/  IADD3 R8, R5, R8, -R10 ;  /* 0x0000000805087210 */ /* 0x000fe40007ffe80a */
[----:B------:R-:W-:-:S04]  /*10fe0*/  LEA.HI R7, R7, R2, RZ, 0x7 ;  /* 0x0000000207077211 */ /* 0x000fc800078f38ff */
[----:B------:R-:W-:-:S04]  /*10ff0*/  SHF.R.S32.HI R2, RZ, 0x7, R7 ;  /* 0x00000007ff027819 */ /* 0x000fc80000011407 */
[----:B------:R-:W-:Y:S01]  /*11000*/  VIMNMX R6, R9, R2, PT ;  /* 0x0000000209067248 */ /* 0x000fe20003fe0100 */
[----:B------:R0:W-:Y:S02]  /*11010*/  STL [R1+0x3c], R2 ;  /* 0x00003c0201007387 */ /* 0x0001e40000100800 */
[----:B0-----:R-:W-:Y:S01]  /*11020*/  VIADD R2, R8, -UR4 ;  /* 0x8000000408027c36 */ /* 0x001fe20008000000 */
        /* <DEDUP_REMOVED lines=12> */
.L_x_13284:
[----:B------:R-:W-:-:S13]  /*110f0*/  ISETP.NE.AND P0, PT, R3, 0x1, PT ;  /* 0x000000010300780c */ /* 0x000fda0003f05270 */
[----:B------:R-:W0:Y:S02]  /*11100*/  @P0 LDC.64 R4, c[0x0][0x9e8] ;  /* 0x00027a00ff040b82 */ /* 0x000e240000000a00 */
[----:B0-----:R-:W-:-:S05]  /*11110*/  @P0 IMAD.HI.U32 R4, R7, R4, RZ ;  /* 0x0000000407040227 */ /* 0x001fca00078e00ff */
[----:B------:R-:W-:-:S07]  /*11120*/  @P0 SHF.R.U32.HI R7, RZ, R5, R4 ;  /* 0x00000005ff070219 */ /* 0x000fce0000011604 */
.L_x_13285:
[----:B------:R-:W-:Y:S05]  /*11130*/  BSYNC B0 ;  /* 0x0000000000007941 */ /* 0x000fea0003800000 */
.L_x_13283:
[----:B------:R-:W-:-:S05]  /*11140*/  IMAD R3, R7, R3, RZ ;  /* 0x0000000307037224 */ /* 0x000fca00078e02ff */
[----:B------:R-:W-:-:S07]  /*11150*/  VIMNMX R2, R2, R3, !PT ;  /* 0x0000000302027248 */ /* 0x000fce0007fe0100 */
.L_x_13282:
[----:B------:R-:W-:Y:S01]  /*11160*/  SHF.R.S32.HI R3, RZ, 0x1f, R2 ;  /* 0x0000001fff037819 */ /* 0x000fe20000011402 */
[----:B------:R-:W-:Y:S01]  /*11170*/  IMAD.MOV.U32 R5, RZ, RZ, RZ ;  /* 0x000000ffff057224 */ /* 0x000fe200078e00ff */
[----:B------:R-:W-:Y:S01]  /*11180*/  SHF.R.U32.HI R4, RZ, 0x10, R0 ;  /* 0x00000010ff047819 */ /* 0x000fe20000011600 */
[----:B------:R-:W-:Y:S01]  /*11190*/  BSSY B0, `(.L_x_13286) ;  /* 0x0000029000007945 */ /* 0x000fe20003800000 */
[----:B------:R-:W-:Y:S01]  /*111a0*/  LEA.HI R3, R3, R2, RZ, 0x7 ;  /* 0x0000000203037211 */ /* 0x000fe200078f38ff */
[----:B--2---:R-:W-:Y:S01]  /*111b0*/  IMAD.MOV.U32 R12, RZ, RZ, R5 ;  /* 0x000000ffff0c7224 */ /* 0x004fe200078e0005 */
        /* <DEDUP_REMOVED lines=10> */
[-C--:B-1----:R-:W-:Y:S01]  /*11260*/  IABS R0, R4.reuse ;  /* 0x0000000400007213 */ /* 0x082fe20000000000 */
[----:B------:R-:W-:Y:S01]  /*11270*/  IMAD.MOV.U32 R2, RZ, RZ, RZ ;  /* 0x000000ffff027224 */ /* 0x000fe200078e00ff */
[----:B------:R-:W-:Y:S02]  /*11280*/  IABS R7, R4 ;  /* 0x0000000400077213 */ /* 0x000fe40000000000 */
[----:B------:R-:W1:Y:S03]  /*11290*/  I2F.RP R8, R0 ;  /* 0x0000000000087306 */ /* 0x000e660000209400 */
[----:B------:R-:W-:-:S05]  /*112a0*/  IMAD.MOV R7, RZ, RZ, -R7 ;  /* 0x000000ffff077224 */ /* 0x000fca00078e0a07 */
[----:B-1----:R-:W1:Y:S02]  /*112b0*/  MUFU.RCP R8, R8 ;  /* 0x0000000800087308 */ /* 0x002e640000001000 */
[----:B-1----:R-:W-:-:S06]  /*112c0*/  VIADD R9, R8, 0xffffffe ;  /* 0x0ffffffe08097836 */ /* 0x002fcc0000000000 */
[----:B------:R-:W0:Y:S02]  /*112d0*/  F2I.FTZ.U32.TRUNC.NTZ R3, R9 ;  /* 0x0000000900037305 */ /* 0x000e24000021f000 */
[----:B0-----:R-:W-:-:S04]  /*112e0*/  IMAD.MOV R5, RZ, RZ, -R3 ;  /* 0x000000ffff057224 */ /* 0x001fc800078e0a03 */
[----:B------:R-:W-:-:S04]  /*112f0*/  IMAD R5, R5, R0, RZ ;  /* 0x0000000005057224 */ /* 0x000fc800078e02ff */
        /* <DEDUP_REMOVED lines=18> */
.L_x_13287:
[----:B------:R-:W-:Y:S05]  /*11420*/  BSYNC B0 ;  /* 0x0000000000007941 */ /* 0x000fea0003800000 */
.L_x_13286:
        /* <DEDUP_REMOVED lines=14> */
[----:B------:R-:W3:Y:S08]  /*11510*/  FLO.U32 R0, UR4 ;  /* 0x0000000400007d00 */ /* 0x000ef000080e0000 */
[----:B0-----:R-:W4:Y:S01]  /*11520*/  POPC R5, UR4 ;  /* 0x0000000400057d09 */ /* 0x001f220008000000 */
[----:B---3--:R-:W-:-:S13]  /*11530*/  ISETP.EQ.U32.AND P0, PT, R0, R7, PT ;  /* 0x000000070000720c */ /* 0x008fda0003f02070 */
[----:B----4-:R-:W3:Y:S01]  /*11540*/  @P0 ATOMG.E.ADD.STRONG.GPU PT, R3, desc[UR52][R2.64], R5 ;  /* 0x00000005020309a8 */ /* 0x010ee200081ee1f4 */
[----:B-1----:R-:W0:Y:S02]  /*11550*/  S2R R4, SR_LTMASK ;  /* 0x0000000000047919 */ /* 0x002e240000003900 */
[----:B0-----:R-:W-:-:S04]  /*11560*/  LOP3.LUT R4, R4, UR4, RZ, 0xc0, !PT ;  /* 0x0000000404047c12 */ /* 0x001fc8000f8ec0ff */
[----:B------:R-:W0:Y:S01]  /*11570*/  POPC R7, R4 ;  /* 0x0000000400077309 */ /* 0x000e220000000000 */
[----:B---3--:R-:W0:Y:S02]  /*11580*/  SHFL.IDX PT, R0, R3, R0, 0x1f ;  /* 0x00001f0003007589 */ /* 0x008e2400000e0000 */
[----:B0-----:R-:W-:Y:S01]  /*11590*/  IADD3 R24, R0, UR37, R7 ;  /* 0x0000002500187c10 */ /* 0x001fe2000fffe007 */
[----:B------:R-:W-:Y:S06]  /*115a0*/  BRA `(.L_x_13290) ;  /* 0x0000003000f47947 */ /* 0x000fec0003800000 */
.L_x_13289:
        /* <DEDUP_REMOVED lines=20> */
.L_x_13292:
[----:B------:R-:W-:Y:S05]  /*116f0*/  BSYNC B6 ;  /* 0x0000000000067941 */ /* 0x000fea0003800000 */
.L_x_13291:
        /* <DEDUP_REMOVED lines=20> */
.L_x_13295:
        /* <DEDUP_REMOVED lines=15> */
.L_x_13294:
[----:B------:R-:W-:Y:S05]  /*11930*/  BSYNC B6 ;  /* 0x0000000000067941 */ /* 0x000fea0003800000 */
.L_x_13293:
        /* <DEDUP_REMOVED lines=20> */
.L_x_13390:
        /* <DEDUP_REMOVED lines=10> */
.L_x_13393:
        /* <DEDUP_REMOVED lines=21> */
.L_x_13299:
[----:B---3--:R-:W-:Y:S01]  /*11c70*/  IMAD R0, R18, 0x8, R17 ;  /* 0x0000000812007824 */ /* 0x008fe200078e0211 */
[----:B----4-:R-:W-:-:S04]  /*11c80*/  SHF.L.U32 R2, R28, 0x1f, RZ ;  /* 0x0000001f1c027819 */ /* 0x010fc800000006ff */
[----:B------:R-:W3:Y:S02]  /*11c90*/  SYNCS.PHASECHK.TRANS64.TRYWAIT P0, [R0+URZ+0x16840], R2 ;  /* 0x01684002000075a7 */ /* 0x000ee4000800017f */
[----:B---3--:R-:W-:Y:S05]  /*11ca0*/  @!P0 BRA `(.L_x_13300) ;  /* 0x00000044005c8947 */ /* 0x008fea0003800000 */
.L_x_13394:
        /* <DEDUP_REMOVED lines=11> */
.L_x_13301:
[----:B---3--:R-:W3:Y:S01]  /*11d60*/  LDL.LU R2, [R1] ;  /* 0x0000000001027983 */ /* 0x008ee20000300800 */
        /* <DEDUP_REMOVED lines=13> */
[----:B------:R-:W-:Y:S02]  /*11e40*/  ULEA UR11, UR11, UR4, 0x7 ;  /* 0x000000040b0b7291 */ /* 0x000fe4000f8e383f */
[----:B------:R-:W-:Y:S01]  /*11e50*/  UIADD3 UR8, UR8, 0xe400, URZ ;  /* 0x0000e40008087890 */ /* 0x000fe2000fffe03f */
[----:B------:R-:W-:-:S08]  /*11e60*/  UMOV UR4, 0x0 ;  /* 0x0000000000047882 */ /* 0x000fd00000000000 */
[----:B------:R4:W-:Y:S01]  /*11e70*/  UTMALDG.4D [UR8], [UR6], desc[UR4] ;  /* 0x00000408060075b4 */ /* 0x0009e20008019000 */
[----:B---3--:R-:W-:-:S04]  /*11e80*/  LOP3.LUT R2, R2, 0xfffffffe, RZ, 0xc0, !PT ;  /* 0xfffffffe02027812 */ /* 0x008fc800078ec0ff */
[----:B------:R-:W-:-:S05]  /*11e90*/  @P0 LOP3.LUT R2, R2, 0x1, RZ, 0xfc, !PT ;  /* 0x0000000102020812 */ /* 0x000fca00078efcff */
[----:B------:R4:W-:Y:S01]  /*11ea0*/  STL [R1], R2 ;  /* 0x0000000201007387 */ /* 0x0009e20000100800 */
[----:B------:R-:W-:Y:S01]  /*11eb0*/  NOP ;  /* 0x0000000000007918 */ /* 0x000fe20000000000 */
.L_x_13297:
        /* <DEDUP_REMOVED lines=39> */
.L_x_13303:
[----:B------:R-:W-:Y:S05]  /*12130*/  BSYNC B6 ;  /* 0x0000000000067941 */ /* 0x000fea0003800000 */
.L_x_13302:
[----:B------:R-:W3:Y:S01]  /*12140*/  LDL.LU R20, [R1+0x30] ;  /* 0x0000300001147983 */ /* 0x000ee20000300800 */
[----:B------:R-:W-:Y:S01]  /*12150*/  ULDC.64 UR6, c[0x0][0x2e0] ;  /* 0x0000b80000067ab9 */ /* 0x000fe20000000a00 */
[----:B------:R-:W1:Y:S01]  /*12160*/  LDC R9, c[0x0][0x448] ;  /* 0x00011200ff097b82 */ /* 0x000e620000000800 */
[----:B------:R-:W-:Y:S01]  /*12170*/  ULDC.64 UR4, c[0x0][0x2d8] ;  /* 0x0000b60000047ab9 */ /* 0x000fe20000000a00 */
[----:B0-----:R-:W3:Y:S01]  /*12180*/  LDL.LU.64 R2, [R1+0x28] ;  /* 0x0000280001027983 */ /* 0x001ee20000300a00 */
[----:B------:R-:W-:-:S03]  /*12190*/  ULDC.64 UR8, c[0x0][0x280] ;  /* 0x0000a00000087ab9 */ /* 0x000fc60000000a00 */
[----:B------:R-:W4:Y:S04]  /*121a0*/  LDL.LU R21, [R1+0x38] ;  /* 0x0000380001157983 */ /* 0x000f280000300800 */
[----:B------:R-:W4:Y:S04]  /*121b0*/  LDL.LU R4, [R1+0x10] ;  /* 0x0000100001047983 */ /* 0x000f280000300800 */
[----:B--2---:R-:W2:Y:S01]  /*121c0*/  LDL R12, [R1+0x8] ;  /* 0x00000800010c7983 */ /* 0x004ea20000100800 */
[----:B-1----:R-:W-:-:S13]  /*121d0*/  ISETP.NE.AND P1, PT, R9, 0x1, PT ;  /* 0x000000010900780c */ /* 0x002fda0003f25270 */
[----:B------:R-:W0:Y:S08]  /*121e0*/  @P1 LDC R5, c[0x0][0x450] ;  /* 0x00011400ff051b82 */ /* 0x000e300000000800 */
[----:B------:R-:W1:Y:S01]  /*121f0*/  @P1 LDC R8, c[0x0][0x450] ;  /* 0x00011400ff081b82 */ /* 0x000e620000000800 */
[----:B---3--:R-:W-:Y:S02]  /*12200*/  IMAD.MOV.U32 R3, RZ, RZ, R20 ;  /* 0x000000ffff037224 */ /* 0x008fe400078e0014 */
[----:B------:R-:W3:Y:S01]  /*12210*/  S2R R20, SR_TID.X ;  /* 0x0000000000147919 */ /* 0x000ee20000002100 */
[----:B----4-:R-:W-:-:S02]  /*12220*/  IMAD R0, R21, UR6, RZ ;  /* 0x0000000615007c24 */ /* 0x010fc4000f8e02ff */
[----:B------:R-:W-:-:S04]  /*12230*/  IMAD.WIDE.U32 R2, R16, UR4, R2 ;  /* 0x0000000410027c25 */ /* 0x000fc8000f8e0002 */
[----:B------:R-:W-:Y:S01]  /*12240*/  IMAD R3, R16, UR5, R3 ;  /* 0x0000000510037c24 */ /* 0x000fe2000f8e0203 */
[----:B------:R-:W-:Y:S01]  /*12250*/  ULDC.64 UR4, c[0x0][0x2d0] ;  /* 0x0000b40000047ab9 */ /* 0x000fe20000000a00 */
[C---:B------:R-:W-:Y:S02]  /*12260*/  IMAD R0, R4.reuse, UR7, R0 ;  /* 0x0000000704007c24 */ /* 0x040fe4000f8e0200 */
[----:B------:R-:W-:Y:S01]  /*12270*/  IMAD.WIDE.U32 R2, R4, UR6, R2 ;  /* 0x0000000604027c25 */ /* 0x000fe2000f8e0002 */
[----:B------:R-:W-:Y:S01]  /*12280*/  ULDC.64 UR6, c[0x0][0x2c8] ;  /* 0x0000b20000067ab9 */ /* 0x000fe20000000a00 */
[----:B------:R-:W4:Y:S02]  /*12290*/  @P1 LDC R4, c[0x0][0x44c] ;  /* 0x00011300ff041b82 */ /* 0x000f240000000800 */
[----:B------:R-:W-:Y:S01]  /*122a0*/  IMAD.IADD R3, R3, 0x1, R0 ;  /* 0x0000000103037824 */ /* 0x000fe200078e0200 */
[C---:B---3--:R-:W-:Y:S01]  /*122b0*/  LOP3.LUT R21, R20.reuse, 0x7f, RZ, 0xc0, !PT ;  /* 0x0000007f14157812 */ /* 0x048fe200078ec0ff */
[----:B------:R-:W-:-:S03]  /*122c0*/  IMAD.SHL.U32 R20, R20, 0x10, RZ ;  /* 0x0000001014147824 */ /* 0x000fc600078e00ff */
[----:B------:R-:W-:-:S04]  /*122d0*/  SHF.R.U32.HI R21, RZ, 0x3, R21 ;  /* 0x00000003ff157819 */ /* 0x000fc80000011615 */
[----:B------:R-:W-:-:S05]  /*122e0*/  LOP3.LUT R20, R21, 0x70, R20, 0xf8, !PT ;  /* 0x0000007015147812 */ /* 0x000fca00078ef814 */
[----:B--2---:R-:W-:Y:S02]  /*122f0*/  IMAD.IADD R6, R20, 0x1, R12 ;  /* 0x0000000114067824 */ /* 0x004fe400078e020c */
[----:B------:R2:W5:Y:S02]  /*12300*/  LDL R20, [R1+0x4] ;  /* 0x0000040001147983 */ /* 0x0005640000100800 */
[----:B----4-:R-:W-:Y:S01]  /*12310*/  @P1 IMAD.HI.U32 R0, R6, R4, RZ ;  /* 0x0000000406001227 */ /* 0x010fe200078e00ff */
[----:B------:R-:W3:Y:S03]  /*12320*/  S2R R10, SR_TID.X ;  /* 0x00000000000a7919 */ /* 0x000ee60000002100 */
[----:B------:R-:W-:Y:S01]  /*12330*/  IMAD.MOV.U32 R4, RZ, RZ, R6 ;  /* 0x000000ffff047224 */ /* 0x000fe200078e0006 */
[----:B0-----:R-:W-:-:S04]  /*12340*/  @P1 SHF.R.U32.HI R4, RZ, R5, R0 ;  /* 0x00000005ff041219 */ /* 0x001fc80000011600 */
        /* <DEDUP_REMOVED lines=9> */
[----:B------:R-:W-:Y:S02]  /*123e0*/  IMAD R7, R7, UR6, RZ ;  /* 0x0000000607077c24 */ /* 0x000fe4000f8e02ff */
[----:B---3--:R-:W-:Y:S02]  /*123f0*/  IMAD.SHL.U32 R21, R10, 0x8, RZ ;  /* 0x000000080a157824 */ /* 0x008fe400078e00ff */
[----:B------:R-:W-:Y:S01]  /*12400*/  IMAD R7, R0, UR7, R7 ;  /* 0x0000000700077c24 */ /* 0x000fe2000f8e0207 */
[C---:B------:R-:W-:Y:S02]  /*12410*/  LEA R0, P0, R4.reuse, UR8, 0x1 ;  /* 0x0000000804007c11 */ /* 0x040fe4000f8008ff */
[----:B------:R-:W-:Y:S01]  /*12420*/  LOP3.LUT R21, R21, 0x38, RZ, 0xc0, !PT ;  /* 0x0000003815157812 */ /* 0x000fe200078ec0ff */
[----:B------:R-:W-:Y:S02]  /*12430*/  IMAD.IADD R5, R5, 0x1, R7 ;  /* 0x0000000105057824 */ /* 0x000fe400078e0207 */
[----:B------:R-:W0:Y:S03]  /*12440*/  @P1 LDC R7, c[0x0][0x44c] ;  /* 0x00011300ff071b82 */ /* 0x000e260000000800 */
[----:B------:R-:W-:Y:S01]  /*12450*/  LEA.HI.X R4, R4, UR9, R5, 0x1, P0 ;  /* 0x0000000904047c11 */ /* 0x000fe200080f0c05 */
[----:B------:R-:W-:-:S04]  /*12460*/  VIADD R5, R6, 0x80 ;  /* 0x0000008006057836 */ /* 0x000fc80000000000 */
[----:B------:R-:W-:Y:S02]  /*12470*/  IMAD.MOV.U32 R6, RZ, RZ, R5 ;  /* 0x000000ffff067224 */ /* 0x000fe400078e0005 */
[----:B0-----:R-:W-:-:S05]  /*12480*/  @P1 IMAD.HI.U32 R7, R5, R7, RZ ;  /* 0x0000000705071227 */ /* 0x001fca00078e00ff */
[----:B-1----:R-:W-:-:S05]  /*12490*/  @P1 SHF.R.U32.HI R6, RZ, R8, R7 ;  /* 0x00000008ff061219 */ /* 0x002fca0000011607 */
        /* <DEDUP_REMOVED lines=9> */
[----:B------:R-:W-:Y:S02]  /*12530*/  UMOV UR4, 0xffffffff ;  /* 0xffffffff00047882 */ /* 0x000fe40000000000 */
[----:B------:R-:W-:Y:S02]  /*12540*/  IMAD.IADD R3, R3, 0x1, R7 ;  /* 0x0000000103037824 */ /* 0x000fe400078e0207 */
[----:B------:R-:W-:-:S02]  /*12550*/  IMAD R6, R6, UR6, RZ ;  /* 0x0000000606067c24 */ /* 0x000fc4000f8e02ff */
[----:B------:R-:W-:-:S04]  /*12560*/  IMAD.WIDE.U32 R2, R5, UR6, R2 ;  /* 0x0000000605027c25 */ /* 0x000fc8000f8e0002 */
[----:B------:R-:W-:Y:S01]  /*12570*/  IMAD R6, R5, UR7, R6 ;  /* 0x0000000705067c24 */ /* 0x000fe2000f8e0206 */
[----:B------:R-:W-:-:S03]  /*12580*/  LEA R5, P1, R2, UR8, 0x1 ;  /* 0x0000000802057c11 */ /* 0x000fc6000f8208ff */
[----:B------:R-:W-:-:S05]  /*12590*/  IMAD.IADD R6, R3, 0x1, R6 ;  /* 0x0000000103067824 */ /* 0x000fca00078e0206 */
[----:B------:R-:W-:Y:S01]  /*125a0*/  LEA.HI.X R2, R2, UR9, R6, 0x1, P1 ;  /* 0x0000000902027c11 */ /* 0x000fe200088f0c06 */
[----:B--2---:R-:W-:Y:S06]  /*125b0*/  BRA.DIV UR4, `(.L_x_13304) ;  /* 0x0000003e042c7947 */ /* 0x004fec000b800000 */
[----:B------:R-:W0:Y:S02]  /*125c0*/  S2R R7, SR_TID.X ;  /* 0x0000000000077919 */ /* 0x000e240000002100 */
[----:B0-----:R-:W-:Y:S02]  /*125d0*/  LOP3.LUT R8, R7, 0x7f, RZ, 0xc0, !PT ;  /* 0x0000007f07087812 */ /* 0x001fe400078ec0ff */
[----:B------:R-:W2:Y:S04]  /*125e0*/  LDL.LU R7, [R1+0xc] ;  /* 0x00000c0001077983 */ /* 0x000ea80000300800 */
[----:B------:R-:W3:Y:S01]  /*125f0*/  LDL.LU R11, [R1+0x8] ;  /* 0x00000800010b7983 */ /* 0x000ee20000300800 */
[----:B------:R-:W-:-:S03]  /*12600*/  SHF.R.U32.HI R10, RZ, 0x3, R8 ;  /* 0x00000003ff0a7819 */ /* 0x000fc60000011608 */
[----:B------:R-:W0:Y:S01]  /*12610*/  SHFL.IDX PT, R8, R0, RZ, 0x181f ;  /* 0x00181fff00087589 */ /* 0x000e2200000e0000 */
[----:B--2---:R-:W-:-:S03]  /*12620*/  IMAD R3, R7, R9, RZ ;  /* 0x0000000907037224 */ /* 0x004fc600078e02ff */
[----:B------:R-:W1:Y:S01]  /*12630*/  SHFL.IDX PT, R7, R4, RZ, 0x181f ;  /* 0x00181fff04077589 */ /* 0x000e6200000e0000 */
[----:B---3--:R-:W-:-:S05]  /*12640*/  IMAD.IADD R6, R10, 0x1, R11 ;  /* 0x000000010a067824 */ /* 0x008fca00078e020b */
[----:B------:R-:W-:-:S13]  /*12650*/  ISETP.GE.AND P1, PT, R6, R3, PT ;  /* 0x000000030600720c */ /* 0x000fda0003f26270 */
[----:B0-----:R-:W-:-:S05]  /*12660*/  @!P1 LEA R8, P2, R21, R8, 0x1 ;  /* 0x0000000815089211 */ /* 0x001fca00078408ff */
[----:B-1----:R-:W-:-:S04]  /*12670*/  @!P1 IMAD.X R7, RZ, RZ, R7, P2 ;  /* 0x000000ffff079224 */ /* 0x002fc800010e0607 */
[----:B------:R-:W-:Y:S02]  /*12680*/  @!P1 IMAD.MOV.U32 R9, RZ, RZ, R7 ;  /* 0x000000ffff099224 */ /* 0x000fe400078e0007 */
[----:B------:R-:W-:-:S03]  /*12690*/  VIADD R7, R6, 0x10 ;  /* 0x0000001006077836 */ /* 0x000fc60000000000 */
[----:B------:R-:W-:Y:S01]  /*126a0*/  @!PT LDS RZ, [RZ] ;  /* 0x00000000fffff984 */ /* 0x000fe20000000800 */
[----:B-----5:R0:W-:Y:S02]  /*126b0*/  @!P1 LDGSTS.E.BYPASS.LTC128B.128 [R20+0x8400], desc[UR52][R8.64], !P0 ;  /* 0x0840000008149fae */ /* 0x0201e4000c101d74 */
        /* <DEDUP_REMOVED lines=42> */
[----:B------:R-:W-:Y:S04]  /*12960*/  SHFL.IDX PT, R4, R4, 0x7, 0x181f ;  /* 0x00f81f0004047f89 */ /* 0x000fe800000e0000 */
[----:B0-----:R-:W0:Y:S03]  /*12970*/  SHFL.IDX PT, R8, R0, 0x6, 0x181f ;  /* 0x00d81f0000087f89 */ /* 0x001e2600000e0000 */
[----:B0-----:R-:W-:-:S05]  /*12980*/  @!P1 LEA R8, P2, R21, R8, 0x1 ;  /* 0x0000000815089211 */ /* 0x001fca00078408ff */
[----:B------:R-:W-:-:S04]  /*12990*/  @!P1 IMAD.X R7, RZ, RZ, R7, P2 ;  /* 0x000000ffff079224 */ /* 0x000fc800010e0607 */
[----:B------:R-:W-:Y:S02]  /*129a0*/  @!P1 IMAD.MOV.U32 R9, RZ, RZ, R7 ;  /* 0x000000ffff099224 */ /* 0x000fe400078e0007 */
[----:B------:R-:W-:Y:S04]  /*129b0*/  SHFL.IDX PT, R7, R5, RZ, 0x181f ;  /* 0x00181fff05077589 */ /* 0x000fe800000e0000 */
        /* <DEDUP_REMOVED lines=11> */
[----:B------:R-:W-:-:S05]  /*12a70*/  @!P2 LEA R7, P1, R21, R7, 0x1 ;  /* 0x000000071507a211 */ /* 0x000fca00078208ff */
[----:B0-----:R-:W-:Y:S02]  /*12a80*/  @!P2 IMAD.X R0, RZ, RZ, R0, P1 ;  /* 0x000000ffff00a224 */ /* 0x001fe400008e0600 */
[----:B-1----:R-:W-:Y:S02]  /*12a90*/  @!P2 IMAD.MOV.U32 R8, RZ, RZ, R7 ;  /* 0x000000ffff08a224 */ /* 0x002fe400078e0007 */
        /* <DEDUP_REMOVED lines=20> */
.L_x_13419:
[----:B------:R-:W-:Y:S02]  /*12be0*/  VIADD R6, R6, 0xb0 ;  /* 0x000000b006067836 */ /* 0x000fe40000000000 */
[----:B0-----:R-:W-:-:S03]  /*12bf0*/  VIADD R8, R17, 0x16800 ;  /* 0x0001680011087836 */ /* 0x001fc60000000000 */
[----:B------:R-:W-:-:S13]  /*12c00*/  ISETP.GE.AND P1, PT, R6, R3, PT ;  /* 0x000000030600720c */ /* 0x000fda0003f26270 */
[----:B--2---:R-:W-:-:S05]  /*12c10*/  @!P1 LEA R2, P2, R21, R2, 0x1 ;  /* 0x0000000215029211 */ /* 0x004fca00078408ff */
[----:B-1----:R-:W-:-:S05]  /*12c20*/  @!P1 IMAD.X R3, RZ, RZ, R0, P2 ;  /* 0x000000ffff039224 */ /* 0x002fca00010e0600 */
[----:B------:R-:W-:Y:S01]  /*12c30*/  @!PT LDS RZ, [RZ] ;  /* 0x00000000fffff984 */ /* 0x000fe20000000800 */
[----:B------:R-:W-:Y:S01]  /*12c40*/  @!PT LDS RZ, [RZ] ;  /* 0x00000000fffff984 */ /* 0x000fe20000000800 */
[----:B------:R-:W-:Y:S01]  /*12c50*/  @!PT LDS RZ, [RZ] ;  /* 0x00000000fffff984 */ /* 0x000fe20000000800 */
[----:B------:R0:W-:Y:S01]  /*12c60*/  @!P1 LDGSTS.E.BYPASS.LTC128B.128 [R20+0xdc00], desc[UR52][R2.64], !P0 ;  /* 0x0dc0000002149fae */ /* 0x0001e2000c101d74 */
[----:B------:R-:W-:Y:S01]  /*12c70*/  PLOP3.LUT P0, PT, PT, PT, PT, 0x80, 0x0 ;  /* 0x000000000000781c */ /* 0x000fe20003f0f070 */
[----:B------:R-:W-:-:S12]  /*12c80*/  NOP ;  /* 0x0000000000007918 */ /* 0x000fd80000000000 */
.L_x_13305:
        /* <DEDUP_REMOVED lines=18> */
.L_x_13420:
[----:B------:R-:W-:Y:S05]  /*12db0*/  BSYNC B0 ;  /* 0x0000000000007941 */ /* 0x000fea0003800000 */
.L_x_13306:
        /* <DEDUP_REMOVED lines=56> */
.L_x_13314:
[----:B------:R-:W-:Y:S01]  /*13140*/  IMAD R2, R7, 0x8, R17 ;  /* 0x0000000807027824 */ /* 0x000fe200078e0211 */
[----:B------:R-:W-:Y:S01]  /*13150*/  SHF.L.U32 R3, R9, 0x1f, RZ ;  /* 0x0000001f09037819 */ /* 0x000fe200000006ff */
[----:B------:R-:W-:Y:S03]  /*13160*/  BSSY B3, `(.L_x_13315) ;  /* 0x0000003000037945 */ /* 0x000fe60003800000 */
[----:B------:R-:W1:Y:S02]  /*13170*/  SYNCS.PHASECHK.TRANS64.TRYWAIT P0, [R2+URZ+0x16840], R3 ;  /* 0x01684003020075a7 */ /* 0x000e64000800017f */
[----:B-1----:R-:W-:Y:S05]  /*13180*/  @!P0 BRA `(.L_x_13316) ;  /* 0x00000040000c8947 */ /* 0x002fea0003800000 */
.L_x_13421:
[----:B------:R-:W-:Y:S05]  /*13190*/  BSYNC B3 ;  /* 0x0000000000037941 */ /* 0x000fea0003800000 */
.L_x_13315:
        /* <DEDUP_REMOVED lines=12> */
.L_x_13318:
[----:B------:R-:W-:Y:S05]  /*13260*/  BSYNC B3 ;  /* 0x0000000000037941 */ /* 0x000fea0003800000 */
.L_x_13317:
        /* <DEDUP_REMOVED lines=11> */
.L_x_13319:
        /* <DEDUP_REMOVED lines=15> */
.L_x_13422:
[----:B------:R-:W-:Y:S05]  /*13410*/  BSYNC B3 ;  /* 0x0000000000037941 */ /* 0x000fea0003800000 */
.L_x_13320:
        /* <DEDUP_REMOVED lines=12> */
.L_x_13323:
[----:B------:R-:W-:Y:S05]  /*134e0*/  BSYNC B3 ;  /* 0x0000000000037941 */ /* 0x000fea0003800000 */
.L_x_13322:
        /* <DEDUP_REMOVED lines=11> */
.L_x_13324:
        /* <DEDUP_REMOVED lines=12> */
.L_x_13313:
[----:B------:R-:W-:Y:S05]  /*13660*/  BSYNC B1 ;  /* 0x0000000000017941 */ /* 0x000fea0003800000 */
.L_x_13312:
[----:B------:R-:W2:Y:S01]  /*13670*/  LDL.LU R0, [R1+0x1c] ;  /* 0x00001c0001007983 */ /* 0x000ea20000300800 */
[----:B------:R-:W-:Y:S02]  /*13680*/  IMAD.MOV.U32 R18, RZ, RZ, R7 ;  /* 0x000000ffff127224 */ /* 0x000fe400078e0007 */
[----:B------:R-:W-:Y:S02]  /*13690*/  IMAD.MOV.U32 R28, RZ, RZ, R9 ;  /* 0x000000ffff1c7224 */ /* 0x000fe400078e0009 */
[----:B--2---:R-:W-:-:S07]  /*136a0*/  VIADD R0, R0, 0xfffffffd ;  /* 0xfffffffd00007836 */ /* 0x004fce0000000000 */
.L_x_13311:
[----:B------:R-:W-:Y:S05]  /*136b0*/  BSYNC B2 ;  /* 0x0000000000027941 */ /* 0x000fea0003800000 */
.L_x_13310:
[----:B------:R-:W-:-:S05]  /*136c0*/  VIADD R3, R10, 0xfffffffe ;  /* 0xfffffffe0a037836 */ /* 0x000fca0000000000 */
[----:B------:R-:W-:-:S13]  /*136d0*/  ISETP.NE.AND P0, PT, R3, R6, PT ;  /* 0x000000060300720c */ /* 0x000fda0003f05270 */
[----:B------:R-:W-:Y:S05]  /*136e0*/  @!P0 BRA `(.L_x_13309) ;  /* 0x0000000c009c8947 */ /* 0x000fea0003800000 */
[----:B------:R-:W-:-:S07]  /*136f0*/  IMAD.MOV.U32 R4, RZ, RZ, R19 ;  /* 0x000000ffff047224 */ /* 0x000fce00078e0013 */
.L_x_13351:
        /* <DEDUP_REMOVED lines=32> */
.L_x_13327:
[----:B------:R-:W-:Y:S01]  /*13900*/  IMAD R2, R6, 0x8, R17 ;  /* 0x0000000806027824 */ /* 0x000fe200078e0211 */
[----:B------:R-:W-:Y:S01]  /*13910*/  SHF.L.U32 R3, R7, 0x1f, RZ ;  /* 0x0000001f07037819 */ /* 0x000fe200000006ff */
[----:B------:R-:W-:Y:S03]  /*13920*/  BSSY B2, `(.L_x_13328) ;  /* 0x0000003000027945 */ /* 0x000fe60003800000 */
[----:B------:R-:W1:Y:S02]  /*13930*/  SYNCS.PHASECHK.TRANS64.TRYWAIT P0, [R2+URZ+0x16840], R3 ;  /* 0x01684003020075a7 */ /* 0x000e64000800017f */
[----:B-1----:R-:W-:Y:S05]  /*13940*/  @!P0 BRA `(.L_x_13329) ;  /* 0x0000003800448947 */ /* 0x002fea0003800000 */
.L_x_13423:
[----:B------:R-:W-:Y:S05]  /*13950*/  BSYNC B2 ;  /* 0x0000000000027941 */ /* 0x000fea0003800000 */
.L_x_13328:
        /* <DEDUP_REMOVED lines=12> */
.L_x_13331:
[----:B------:R-:W-:Y:S05]  /*13a20*/  BSYNC B2 ;  /* 0x0000000000027941 */ /* 0x000fea0003800000 */
.L_x_13330:
        /* <DEDUP_REMOVED lines=11> */
.L_x_13332:
        /* <DEDUP_REMOVED lines=15> */
.L_x_13424:
[----:B------:R-:W-:Y:S05]  /*13bd0*/  BSYNC B2 ;  /* 0x0000000000027941 */ /* 0x000fea0003800000 */
.L_x_13333:
[----:B------:R-:W-:Y:S01]  /*13be0*/  BSSY B2, `(.L_x_13335) ;  /* 0x000000b000027945 */ /* 0x000fe20003800000 */
[----:B------:R-:W-:Y:S02]  /*13bf0*/  IMAD.MOV.U32 R2, RZ, RZ, 0x0 ;  /* 0x00000000ff027424 */ /* 0x000fe400078e00ff */
[----:B0-----:R-:W-:Y:S01]  /*13c00*/  IMAD.MOV.U32 R3, RZ, RZ, 0x14f00000 ;  /* 0x14f00000ff037424 */ /* 0x001fe200078e00ff */
        /* <DEDUP_REMOVED lines=8> */
.L_x_13336:
[----:B------:R-:W-:Y:S05]  /*13c90*/  BSYNC B2 ;  /* 0x0000000000027941 */ /* 0x000fea0003800000 */
.L_x_13335:
        /* <DEDUP_REMOVED lines=10> */
.L_x_13337:
        /* <DEDUP_REMOVED lines=12> */
.L_x_13326:
[----:B------:R-:W-:Y:S05]  /*13e00*/  BSYNC B1 ;  /* 0x0000000000017941 */ /* 0x000fea0003800000 */
.L_x_13325:
        /* <DEDUP_REMOVED lines=32> */
.L_x_13340:
[----:B------:R-:W-:Y:S01]  /*14010*/  IMAD R2, R18, 0x8, R17 ;  /* 0x0000000812027824 */ /* 0x000fe200078e0211 */
[----:B------:R-:W-:Y:S01]  /*14020*/  SHF.L.U32 R3, R28, 0x1f, RZ ;  /* 0x0000001f1c037819 */ /* 0x000fe200000006ff */
[----:B------:R-:W-:Y:S03]  /*14030*/  BSSY B2, `(.L_x_13341) ;  /* 0x0000003000027945 */ /* 0x000fe60003800000 */
[----:B------:R-:W1:Y:S02]  /*14040*/  SYNCS.PHASECHK.TRANS64.TRYWAIT P0, [R2+URZ+0x16840], R3 ;  /* 0x01684003020075a7 */ /* 0x000e64000800017f */
[----:B-1----:R-:W-:Y:S05]  /*14050*/  @!P0 BRA `(.L_x_13342) ;  /* 0x0000003000a88947 */ /* 0x002fea0003800000 */
.L_x_13425:
[----:B------:R-:W-:Y:S05]  /*14060*/  BSYNC B2 ;  /* 0x0000000000027941 */ /* 0x000fea0003800000 */
.L_x_13341:
        /* <DEDUP_REMOVED lines=12> */
.L_x_13344:
[----:B------:R-:W-:Y:S05]  /*14130*/  BSYNC B2 ;  /* 0x0000000000027941 */ /* 0x000fea0003800000 */
.L_x_13343:
        /* <DEDUP_REMOVED lines=12> */
.L_x_13345:
        /* <DEDUP_REMOVED lines=15> */
.L_x_13426:
[----:B------:R-:W-:Y:S05]  /*142f0*/  BSYNC B2 ;  /* 0x0000000000027941 */ /* 0x000fea0003800000 */
.L_x_13346:
        /* <DEDUP_REMOVED lines=11> */
.L_x_13349:
[----:B------:R-:W-:Y:S05]  /*143b0*/  BSYNC B2 ;  /* 0x0000000000027941 */ /* 0x000fea0003800000 */
.L_x_13348:
        /* <DEDUP_REMOVED lines=10> */
.L_x_13350:
        /* <DEDUP_REMOVED lines=12> */
.L_x_13339:
[----:B------:R-:W-:Y:S05]  /*14520*/  BSYNC B1 ;  /* 0x0000000000017941 */ /* 0x000fea0003800000 */
.L_x_13338:
[----:B------:R-:W-:Y:S01]  /*14530*/  ISETP.GT.AND P0, PT, R9, R29, PT ;  /* 0x0000001d0900720c */ /* 0x000fe20003f04270 */
[----:B------:R-:W-:-:S12]  /*14540*/  VIADD R0, R0, 0xfffffffe ;  /* 0xfffffffe00007836 */ /* 0x000fd80000000000 */
[----:B------:R-:W-:Y:S05]  /*14550*/  @P0 BRA `(.L_x_13351) ;  /* 0xfffffff000680947 */ /* 0x000fea000383ffff */
.L_x_13309:
[----:B------:R-:W-:Y:S05]  /*14560*/  BSYNC B0 ;  /* 0x0000000000007941 */ /* 0x000fea0003800000 */
.L_x_13308:
        /* <DEDUP_REMOVED lines=17> */
.L_x_13353:
[----:B------:R-:W-:Y:S05]  /*14680*/  BSYNC B0 ;  /* 0x0000000000007941 */ /* 0x000fea0003800000 */
.L_x_13352:
        /* <DEDUP_REMOVED lines=10> */
.L_x_13427:
[----:B------:R-:W-:Y:S05]  /*14730*/  BSYNC B1 ;  /* 0x0000000000017941 */ /* 0x000fea0003800000 */
.L_x_13356:
        /* <DEDUP_REMOVED lines=9> */
.L_x_13359:
[----:B------:R-:W-:Y:S05]  /*147d0*/  BSYNC B1 ;  /* 0x0000000000017941 */ /* 0x000fea0003800000 */
.L_x_13358:
        /* <DEDUP_REMOVED lines=10> */
.L_x_13360:
        /* <DEDUP_REMOVED lines=10> */
.L_x_13355:
[----:B------:R-:W-:Y:S05]  /*14920*/  BSYNC B0 ;  /* 0x0000000000007941 */ /* 0x000fea0003800000 */
.L_x_13354:
[----:B------:R-:W-:-:S05]  /*14930*/  VIADD R18, R18, 0x1 ;  /* 0x0000000112127836 */ /* 0x000fca0000000000 */
[----:B------:R-:W-:-:S04]  /*14940*/  ISETP.NE.AND P0, PT, R18, 0x2, PT ;  /* 0x000000021200780c */ /* 0x000fc80003f05270 */
[----:B------:R-:W-:Y:S02]  /*14950*/  SEL R3, RZ, 0x1, P0 ;  /* 0x00000001ff037807 */ /* 0x000fe40000000000 */
[----:B------:R-:W-:Y:S02]  /*14960*/  SEL R18, R18, RZ, P0 ;  /* 0x000000ff12127207 */ /* 0x000fe40000000000 */
[----:B------:R-:W-:-:S07]  /*14970*/  LOP3.LUT R28, R28, R3, RZ, 0x3c, !PT ;  /* 0x000000031c1c7212 */ /* 0x000fce00078e3cff */
.L_x_13290:
[----:B------:R-:W-:Y:S05]  /*14980*/  BSYNC B7 ;  /* 0x0000000000077941 */ /* 0x000fea0003800000 */
.L_x_13288:
        /* <DEDUP_REMOVED lines=12> */
.L_x_13361:
        /* <DEDUP_REMOVED lines=8> */
[----:B01----:R-:W0:Y:S08]  /*14ad0*/  @!P1 LDC.64 R4, c[0x0][0xc80] ;  /* 0x00032000ff049b82 */ /* 0x003e300000000a00 */
[----:B------:R-:W1:Y:S01]  /*14ae0*/  @!P1 LDC.64 R2, c[0x0][0xc78] ;  /* 0x00031e00ff029b82 */ /* 0x000e620000000a00 */
[----:B0-----:R-:W-:-:S06]  /*14af0*/  @!P1 IMAD.WIDE R4, R7, 0x4, R4 ;  /* 0x0000000407049825 */ /* 0x001fcc00078e0204 */
[----:B------:R-:W3:Y:S01]  /*14b00*/  @!P1 LDG.E R4, desc[UR52][R4.64] ;  /* 0x0000003404049981 */ /* 0x000ee2000c1e1900 */
[----:B-1----:R-:W-:-:S06]  /*14b10*/  @!P1 IMAD.WIDE R2, R7, 0x4, R2 ;  /* 0x0000000407029825 */ /* 0x002fcc00078e0202 */
[----:B------:R-:W4:Y:S01]  /*14b20*/  @!P1 LDG.E R2, desc[UR52][R2.64] ;  /* 0x0000003402029981 */ /* 0x000f22000c1e1900 */
[----:B------:R-:W-:Y:S02]  /*14b30*/  IMAD.MOV.U32 R25, RZ, RZ, RZ ;  /* 0x000000ffff197224 */ /* 0x000fe400078e00ff */
[----:B------:R-:W-:Y:S01]  /*14b40*/  IMAD.MOV.U32 R8, RZ, RZ, RZ ;  /* 0x000000ffff087224 */ /* 0x000fe200078e00ff */
[C---:B------:R-:W-:Y:S02]  /*14b50*/  ISETP.GE.U32.AND P2, PT, R9.reuse, 0x2, PT ;  /* 0x000000020900780c */ /* 0x040fe40003f46070 */
[C---:B------:R-:W-:Y:S02]  /*14b60*/  ISETP.GE.U32.AND P3, PT, R9.reuse, 0x4, PT ;  /* 0x000000040900780c */ /* 0x040fe40003f66070 */
[C---:B------:R-:W-:Y:S02]  /*14b70*/  ISETP.GE.U32.AND P4, PT, R9.reuse, 0x8, PT ;  /* 0x000000080900780c */ /* 0x040fe40003f86070 */
[----:B------:R-:W-:Y:S01]  /*14b80*/  ISETP.GE.U32.AND P5, PT, R9, 0x10, PT ;  /* 0x000000100900780c */ /* 0x000fe20003fa6070 */
[----:B------:R-:W-:Y:S04]  /*14b90*/  SHFL.IDX PT, R0, R24, RZ, 0x1f ;  /* 0x00001fff18007589 */ /* 0x000fe800000e0000 */
[----:B------:R0:W-:Y:S02]  /*14ba0*/  SHFL.IDX PT, R6, R24, 0x1, 0x1f ;  /* 0x00201f0018067f89 */ /* 0x0001e400000e0000 */
[----:B0-----:R-:W-:-:S02]  /*14bb0*/  IMAD.MOV.U32 R24, RZ, RZ, RZ ;  /* 0x000000ffff187224 */ /* 0x001fc400078e00ff */
[----:B---3--:R-:W-:Y:S02]  /*14bc0*/  @!P1 IMAD.MOV.U32 R25, RZ, RZ, R4 ;  /* 0x000000ffff199224 */ /* 0x008fe400078e0004 */
[----:B----4-:R-:W-:-:S04]  /*14bd0*/  @!P1 IMAD.MOV.U32 R8, RZ, RZ, R2 ;  /* 0x000000ffff089224 */ /* 0x010fc800078e0002 */
[----:B------:R-:W-:-:S05]  /*14be0*/  IMAD R13, R8, R25, RZ ;  /* 0x00000019080d7224 */ /* 0x000fca00078e02ff */
[----:B------:R-:W0:Y:S01]  /*14bf0*/  SHFL.UP PT, R14, R13, 0x1, RZ ;  /* 0x042000000d0e7989 */ /* 0x000e2200000e00ff */
[----:B------:R-:W-:-:S04]  /*14c00*/  ISETP.NE.AND P1, PT, R9, RZ, PT ;  /* 0x000000ff0900720c */ /* 0x000fc80003f25270 */
        /* <DEDUP_REMOVED lines=15> */
.L_x_13437:
[----:B------:R-:W-:Y:S02]  /*14d00*/  ULDC UR4, c[0x0][0xc38] ;  /* 0x00030e0000047ab9 */ /* 0x000fe40000000800 */
[----:B------:R-:W-:-:S04]  /*14d10*/  IMAD.U32 R4, RZ, RZ, UR4 ;  /* 0x00000004ff047e24 */ /* 0x000fc8000f8e00ff */
[----:B-1----:R-:W-:-:S04]  /*14d20*/  IMAD R5, R14, R4, RZ ;  /* 0x000000040e057224 */ /* 0x002fc800078e02ff */
[----:B------:R-:W-:-:S05]  /*14d30*/  IMAD.IADD R6, R6, 0x1, R5 ;  /* 0x0000000106067824 */ /* 0x000fca00078e0205 */
[----:B------:R-:W-:-:S13]  /*14d40*/  ISETP.GT.AND P6, PT, R6, R0, PT ;  /* 0x000000000600720c */ /* 0x000fda0003fc4270 */
[----:B------:R-:W-:Y:S05]  /*14d50*/  @P6 BRA `(.L_x_13364) ;  /* 0x0000000000a46947 */ /* 0x000fea0003800000 */
.L_x_13367:
        /* <DEDUP_REMOVED lines=11> */
[----:B------:R-:W-:Y:S02]  /*14e10*/  IMAD.MOV.U32 R8, RZ, RZ, RZ ;  /* 0x000000ffff087224 */ /* 0x000fe400078e00ff */
[----:B0-----:R-:W-:-:S05]  /*14e20*/  @!P6 IMAD.WIDE R2, R7, 0x4, R2 ;  /* 0x000000040702e825 */ /* 0x001fca00078e0202 */
[----:B------:R1:W3:Y:S02]  /*14e30*/  @!P6 LDG.E R25, desc[UR52][R2.64] ;  /* 0x000000340219e981 */ /* 0x0002e4000c1e1900 */
[----:B-1----:R-:W-:-:S05]  /*14e40*/  @!P6 IMAD.WIDE R2, R7, 0x4, R4 ;  /* 0x000000040702e825 */ /* 0x002fca00078e0204 */
        /* <DEDUP_REMOVED lines=20> */
.L_x_13445:
[----:B------:R-:W-:Y:S02]  /*14f90*/  ULDC UR4, c[0x0][0xc38] ;  /* 0x00030e0000047ab9 */ /* 0x000fe40000000800 */
[----:B------:R-:W-:-:S04]  /*14fa0*/  IMAD.U32 R4, RZ, RZ, UR4 ;  /* 0x00000004ff047e24 */ /* 0x000fc8000f8e00ff */
[----:B-1----:R-:W-:-:S04]  /*14fb0*/  IMAD R5, R14, R4, RZ ;  /* 0x000000040e057224 */ /* 0x002fc800078e02ff */
[----:B------:R-:W-:-:S05]  /*14fc0*/  IMAD.IADD R6, R5, 0x1, R6 ;  /* 0x0000000105067824 */ /* 0x000fca00078e0206 */
[----:B------:R-:W-:-:S13]  /*14fd0*/  ISETP.GT.AND P6, PT, R6, R0, PT ;  /* 0x000000000600720c */ /* 0x000fda0003fc4270 */
[----:B------:R-:W-:Y:S05]  /*14fe0*/  @!P6 BRA `(.L_x_13367) ;  /* 0xfffffffc005ce947 */ /* 0x000fea000383ffff */
.L_x_13364:
[----:B------:R-:W-:Y:S01]  /*14ff0*/  IMAD.IADD R5, R6, 0x1, -R5 ;  /* 0x0000000106057824 */ /* 0x000fe200078e0a05 */
[----:B------:R-:W-:-:S03]  /*15000*/  UMOV UR4, 0xffffffff ;  /* 0xffffffff00047882 */ /* 0x000fc60000000000 */
[----:B------:R-:W-:-:S05]  /*15010*/  IMAD R7, R3, R4, R5 ;  /* 0x0000000403077224 */ /* 0x000fca00078e0205 */
[----:B------:R-:W-:Y:S01]  /*15020*/  ISETP.GT.AND P6, PT, R7, R0, PT ;  /* 0x000000000700720c */ /* 0x000fe20003fc4270 */
[----:B------:R-:W-:-:S12]  /*15030*/  BRA.DIV UR4, `(.L_x_13368) ;  /* 0x0000002a04dc7947 */ /* 0x000fd8000b800000 */
[----:B------:R-:W-:-:S04]  /*15040*/  VOTE.ANY R2, PT, !P6 ;  /* 0x0000000000027806 */ /* 0x000fc800070e0100 */
[----:B--2---:R-:W1:Y:S02]  /*15050*/  POPC R12, R2 ;  /* 0x00000002000c7309 */ /* 0x004e640000000000 */
[----:B-1----:R1:W2:Y:S01]  /*15060*/  SHFL.IDX PT, R25, R25, R12, 0x1f ;  /* 0x00001f0c19197589 */ /* 0x0022a200000e0000 */
[----:B------:R-:W-:-:S03]  /*15070*/  IMAD.IADD R27, R12, 0x1, R27 ;  /* 0x000000010c1b7824 */ /* 0x000fc600078e021b */
[----:B------:R1:W3:Y:S04]  /*15080*/  SHFL.IDX PT, R8, R8, R12, 0x1f ;  /* 0x00001f0c08087589 */ /* 0x0002e800000e0000 */
.L_x_13450:
[----:B------:R-:W-:-:S13]  /*15090*/  ISETP.NE.AND P0, PT, R2, RZ, PT ;  /* 0x000000ff0200720c */ /* 0x000fda0003f05270 */
[----:B------:R-:W-:Y:S05]  /*150a0*/  @!P0 BRA `(.L_x_13369) ;  /* 0x0000000000108947 */ /* 0x000fea0003800000 */
[----:B------:R-:W-:Y:S01]  /*150b0*/  UMOV UR4, 0xffffffff ;  /* 0xffffffff00047882 */ /* 0x000fe20000000000 */
[----:B-1----:R-:W-:Y:S02]  /*150c0*/  VIADD R12, R12, 0xffffffff ;  /* 0xffffffff0c0c7836 */ /* 0x002fe40000000000 */
[----:B------:R-:W-:Y:S05]  /*150d0*/  BRA.DIV UR4, `(.L_x_13370) ;  /* 0x0000002e04107947 */ /* 0x000fea000b800000 */
[----:B------:R4:W1:Y:S02]  /*150e0*/  SHFL.IDX PT, R24, R3, R12, 0x1f ;  /* 0x00001f0c03187589 */ /* 0x00086400000e0000 */
.L_x_13369:
[----:B---3--:R-:W-:Y:S01]  /*150f0*/  ISETP.NE.AND P0, PT, R8, 0x1, PT ;  /* 0x000000010800780c */ /* 0x008fe20003f05270 */
[----:B-1----:R-:W-:-:S04]  /*15100*/  IMAD R24, R24, R4, R5 ;  /* 0x0000000418187224 */ /* 0x002fc800078e0205 */
[----:B------:R-:W-:-:S08]  /*15110*/  IMAD.IADD R0, R0, 0x1, -R24 ;  /* 0x0000000100007824 */ /* 0x000fd000078e0a18 */
[----:B------:R-:W-:Y:S05]  /*15120*/  @!P0 BRA `(.L_x_13371) ;  /* 0x0000000000dc8947 */ /* 0x000fea0003800000 */
[----:B--2---:R-:W-:Y:S02]  /*15130*/  IABS R4, R25 ;  /* 0x0000001900047213 */ /* 0x004fe40000000000 */
[----:B------:R-:W-:Y:S02]  /*15140*/  IABS R5, R8 ;  /* 0x0000000800057213 */ /* 0x000fe40000000000 */
[----:B------:R-:W1:Y:S08]  /*15150*/  I2F.RP R6, R4 ;  /* 0x0000000400067306 */ /* 0x000e700000209400 */
[----:B------:R-:W2:Y:S08]  /*15160*/  I2F.RP R9, R5 ;  /* 0x0000000500097306 */ /* 0x000eb00000209400 */
[----:B-1----:R-:W1:Y:S08]  /*15170*/  MUFU.RCP R6, R6 ;  /* 0x0000000600067308 */ /* 0x002e700000001000 */
[----:B--2---:R-:W-:Y:S01]  /*15180*/  MUFU.RCP R9, R9 ;  /* 0x0000000900097308 */ /* 0x004fe20000001000 */
[----:B-1----:R-:W-:-:S07]  /*15190*/  VIADD R2, R6, 0xffffffe ;  /* 0x0ffffffe06027836 */ /* 0x002fce0000000000 */
[----:B0---4-:R0:W1:Y:S02]  /*151a0*/  F2I.FTZ.U32.TRUNC.NTZ R3, R2 ;  /* 0x0000000200037305 */ /* 0x011064000021f000 */
[----:B0-----:R-:W-:Y:S02]  /*151b0*/  IMAD.MOV.U32 R2, RZ, RZ, RZ ;  /* 0x000000ffff027224 */ /* 0x001fe400078e00ff */
[----:B-1----:R-:W-:-:S04]  /*151c0*/  IMAD.MOV R7, RZ, RZ, -R3 ;  /* 0x000000ffff077224 */ /* 0x002fc800078e0a03 */
[----:B------:R-:W-:-:S04]  /*151d0*/  IMAD R7, R7, R4, RZ ;  /* 0x0000000407077224 */ /* 0x000fc800078e02ff */
[----:B------:R-:W-:Y:S01]  /*151e0*/  IMAD.HI.U32 R3, R3, R7, R2 ;  /* 0x0000000703037227 */ /* 0x000fe200078e0002 */
[----:B------:R-:W-:Y:S02]  /*151f0*/  IABS R7, R0 ;  /* 0x0000000000077213 */ /* 0x000fe40000000000 */
[----:B------:R-:W-:-:S03]  /*15200*/  IABS R2, R25 ;  /* 0x0000001900027213 */ /* 0x000fc60000000000 */
[----:B------:R-:W-:-:S04]  /*15210*/  IMAD.HI.U32 R6, R3, R7, RZ ;  /* 0x0000000703067227 */ /* 0x000fc800078e00ff */
[----:B------:R-:W-:Y:S02]  /*15220*/  IMAD.MOV R2, RZ, RZ, -R2 ;  /* 0x000000ffff027224 */ /* 0x000fe400078e0a02 */
[----:B------:R-:W-:Y:S02]  /*15230*/  VIADD R3, R9, 0xffffffe ;  /* 0x0ffffffe09037836 */ /* 0x000fe40000000000 */
        /* <DEDUP_REMOVED lines=38> */
.L_x_13371:
[----:B0---4-:R-:W0:Y:S02]  /*154a0*/  LDC.64 R2, c[0x0][0xc90] ;  /* 0x00032400ff027b82 */ /* 0x011e240000000a00 */
        /* <DEDUP_REMOVED lines=59> */
.L_x_13372:
[----:B------:R-:W-:-:S05]  /*15860*/  LOP3.LUT R0, RZ, R3, RZ, 0x33, !PT ;  /* 0x00000003ff007212 */ /* 0x000fca00078e33ff */
[----:B------:R-:W-:Y:S01]  /*15870*/  IMAD.IADD R25, R25, 0x1, R0 ;  /* 0x0000000119197824 */ /* 0x000fe200078e0200 */
[----:B------:R-:W-:Y:S06]  /*15880*/  BRA `(.L_x_13373) ;  /* 0x00000000001c7947 */ /* 0x000fec0003800000 */
.L_x_13365:
[----:B------:R-:W-:Y:S01]  /*15890*/  UMOV UR4, URZ ;  /* 0x0000003f00047c82 */ /* 0x000fe20008000000 */
[----:B------:R-:W-:Y:S01]  /*158a0*/  UMOV UR5, URZ ;  /* 0x0000003f00057c82 */ /* 0x000fe20008000000 */
[----:B------:R-:W-:Y:S01]  /*158b0*/  ULDC UR6, c[0x0][0xc3c] ;  /* 0x00030f0000067ab9 */ /* 0x000fe20000000800 */
[----:B------:R-:W-:Y:S02]  /*158c0*/  IMAD.MOV.U32 R24, RZ, RZ, R0 ;  /* 0x000000ffff187224 */ /* 0x000fe400078e0000 */
[----:B------:R-:W-:Y:S02]  /*158d0*/  IMAD.U32 R25, RZ, RZ, UR4 ;  /* 0x00000004ff197e24 */ /* 0x000fe4000f8e00ff */
[----:B------:R-:W-:Y:S02]  /*158e0*/  IMAD.U32 R26, RZ, RZ, UR5 ;  /* 0x00000005ff1a7e24 */ /* 0x000fe4000f8e00ff */
[----:B------:R-:W-:-:S07]  /*158f0*/  IMAD.U32 R27, RZ, RZ, UR6 ;  /* 0x00000006ff1b7e24 */ /* 0x000fce000f8e00ff */
.L_x_13373:
[----:B------:R-:W1:Y:S01]  /*15900*/  S2R R0, SR_TID.X ;  /* 0x0000000000007919 */ /* 0x000e620000002100 */
[----:B------:R-:W-:Y:S05]  /*15910*/  WARPSYNC.ALL ;  /* 0x0000000000007948 */ /* 0x000fea0003800000 */
[----:B------:R-:W-:Y:S01]  /*15920*/  BAR.SYNC.DEFER_BLOCKING 0x4, 0x200 ;  /* 0x0108000000007b1d */ /* 0x000fe20000010000 */
[----:B-1----:R-:W-:-:S04]  /*15930*/  LOP3.LUT R0, R0, 0x1f, RZ, 0xc0, !PT ;  /* 0x0000001f00007812 */ /* 0x002fc800078ec0ff */
[----:B------:R-:W-:-:S13]  /*15940*/  ISETP.NE.AND P0, PT, R0, RZ, PT ;  /* 0x000000ff0000720c */ /* 0x000fda0003f05270 */
[----:B0-----:R-:W0:Y:S01]  /*15950*/  @!P0 S2R R3, SR_CgaCtaId ;  /* 0x0000000000038919 */ /* 0x001e220000008800 */
[----:B------:R-:W-:-:S04]  /*15960*/  @!P0 MOV R0, 0x400 ;  /* 0x0000040000008802 */ /* 0x000fc80000000f00 */
[----:B0-----:R-:W-:-:S05]  /*15970*/  @!P0 LEA R17, R3, R0, 0x18 ;  /* 0x0000000003118211 */ /* 0x001fca00078ec0ff */
[----:B------:R0:W-:Y:S01]  /*15980*/  @!P0 STS.128 [R17+0x168d0], R24 ;  /* 0x0168d01811008388 */ /* 0x0001e20000000c00 */
[----:B------:R-:W-:Y:S06]  /*15990*/  BAR.ARV 0x5, 0x200 ;  /* 0x0148000000007b1d */ /* 0x000fec0000002000 */
.L_x_13362:
[----:B------:R-:W-:Y:S02]  /*159a0*/  ULDC UR4, c[0x0][0xc3c] ;  /* 0x00030f0000047ab9 */ /* 0x000fe40000000800 */
[----:B----4-:R-:W-:-:S13]  /*159b0*/  ISETP.GE.AND P0, PT, R27, UR4, PT ;  /* 0x000000041b007c0c */ /* 0x010fda000bf06270 */
[----:B------:R-:W-:Y:S05]  /*159c0*/  @!P0 BRA `(.L_x_13374) ;  /* 0xffffffac00c48947 */ /* 0x000fea000383ffff */
[----:B------:R-:W-:Y:S05]  /*159d0*/  BSYNC B8 ;  /* 0x0000000000087941 */ /* 0x000fea0003800000 */
.L_x_13274:
        /* <DEDUP_REMOVED lines=12> */
.L_x_13453:
[----:B------:R-:W-:Y:S05]  /*15aa0*/  BSYNC B0 ;  /* 0x0000000000007941 */ /* 0x000fea0003800000 */
.L_x_13375:
[----:B------:R-:W-:-:S03]  /*15ab0*/  UMOV UR4, 0xffffffff ;  /* 0xffffffff00047882 */ /* 0x000fc60000000000 */
[----:B------:R-:W-:Y:S05]  /*15ac0*/  BRA.DIV UR4, `(.L_x_13377) ;  /* 0x0000002204d07947 */ /* 0x000fea000b800000 */
[----:B0-----:R-:W0:Y:S02]  /*15ad0*/  S2R R0, SR_TID.X ;  /* 0x0000000000007919 */ /* 0x001e240000002100 */
[----:B0-----:R-:W-:-:S04]  /*15ae0*/  SHF.R.U32.HI R0, RZ, 0x5, R0 ;  /* 0x00000005ff007819 */ /* 0x001fc80000011600 */
[----:B------:R-:W-:-:S05]  /*15af0*/  LOP3.LUT R0, R0, 0x3, RZ, 0xc0, !PT ;  /* 0x0000000300007812 */ /* 0x000fca00078ec0ff */
[----:B------:R0:W2:Y:S02]  /*15b00*/  SHFL.IDX PT, R14, R0, RZ, 0x1f ;  /* 0x00001fff000e7589 */ /* 0x0000a400000e0000 */
.L_x_13456:
[----:B--2---:R-:W-:Y:S01]  /*15b10*/  ISETP.NE.AND P0, PT, R14, RZ, PT ;  /* 0x000000ff0e00720c */ /* 0x004fe20003f05270 */
[----:B------:R-:W-:-:S12]  /*15b20*/  BSSY B0, `(.L_x_13378) ;  /* 0x0000024000007945 */ /* 0x000fd80003800000 */
[----:B------:R-:W-:Y:S05]  /*15b30*/  @P0 BRA `(.L_x_13379) ;  /* 0x0000000000880947 */ /* 0x000fea0003800000 */
[----:B------:R-:W-:-:S03]  /*15b40*/  UMOV UR4, 0xffffffff ;  /* 0xffffffff00047882 */ /* 0x000fc60000000000 */
[----:B------:R-:W-:Y:S05]  /*15b50*/  BRA.DIV UR4, `(.L_x_13380) ;  /* 0x0000002204e07947 */ /* 0x000fea000b800000 */
[----:B------:R-:W-:-:S13]  /*15b60*/  ELECT P6, URZ, PT ;  /* 0x00000000003f782f */ /* 0x000fda00038c0000 */
.L_x_13459:
[----:B------:R-:W-:Y:S05]  /*15b70*/  @!P6 BRA `(.L_x_13379) ;  /* 0x000000000078e947 */ /* 0x000fea0003800000 */
[----:B------:R-:W-:-:S06]  /*15b80*/  ULOP3.LUT UR4, UR36, 0x2, URZ, 0xfc, !UPT ;  /* 0x0000000224047892 */ /* 0x000fcc000f8efc3f */
[----:B0-----:R-:W-:-:S05]  /*15b90*/  IMAD.U32 R0, RZ, RZ, UR4 ;  /* 0x00000004ff007e24 */ /* 0x001fca000f8e00ff */
[----:B------:R-:W-:-:S13]  /*15ba0*/  ISETP.NE.AND P2, PT, R0, 0x3, PT ;  /* 0x000000030000780c */ /* 0x000fda0003f45270 */
[----:B------:R-:W-:Y:S05]  /*15bb0*/  @!P2 BRA `(.L_x_13381) ;  /* 0x000000000004a947 */ /* 0x000fea0003800000 */
[----:B------:R-:W-:Y:S01]  /*15bc0*/  BPT.TRAP 0x1 ;  /* 0x000000040000795c */ /* 0x000fe20000300000 */
.L_x_13381:
        /* <DEDUP_REMOVED lines=12> */
.L_x_13460:
[----:B------:R-:W1:Y:S02]  /*15c90*/  SYNCS.PHASECHK.TRANS64.TRYWAIT P0, [R3+URZ], R0 ;  /* 0x00000000030075a7 */ /* 0x000e64000800017f */
[----:B-1----:R-:W-:Y:S05]  /*15ca0*/  @!P0 BRA `(.L_x_13383) ;  /* 0x0000002000c08947 */ /* 0x002fea0003800000 */
.L_x_13461:
[----:B------:R-:W-:Y:S05]  /*15cb0*/  @!P2 BRA `(.L_x_13384) ;  /* 0x000000000004a947 */ /* 0x000fea0003800000 */
[----:B------:R-:W-:Y:S01]  /*15cc0*/  BPT.TRAP 0x1 ;  /* 0x000000040000795c */ /* 0x000fe20000300000 */
.L_x_13384:
[----:B-1----:R-:W-:-:S04]  /*15cd0*/  VIADD R3, R9, 0x16860 ;  /* 0x0001686009037836 */ /* 0x002fc80000000000 */
[----:B------:R-:W-:-:S04]  /*15ce0*/  IMAD R5, R18, 0x8, R3 ;  /* 0x0000000812057824 */ /* 0x000fc800078e0203 */
[----:B------:R-:W1:Y:S02]  /*15cf0*/  SYNCS.PHASECHK.TRANS64.TRYWAIT P0, [R5+URZ], R2 ;  /* 0x00000002050075a7 */ /* 0x000e64000800017f */
[----:B-1----:R-:W-:Y:S05]  /*15d00*/  @!P0 BRA `(.L_x_13385) ;  /* 0x0000002000bc8947 */ /* 0x002fea0003800000 */
.L_x_13462:
[----:B------:R-:W-:-:S07]  /*15d10*/  IMAD R3, R4, 0x8, R3 ;  /* 0x0000000804037824 */ /* 0x000fce00078e0203 */
.L_x_13386:
[----:B--2---:R2:W4:Y:S02]  /*15d20*/  SYNCS.PHASECHK.TRANS64.TRYWAIT P0, [R3+URZ], R0 ;  /* 0x00000000030075a7 */ /* 0x004524000800017f */
[----:B----4-:R-:W-:Y:S05]  /*15d30*/  @!P0 NANOSLEEP.SYNCS 0x989680 ;  /* 0x009896800000895d */ /* 0x010fea0003900000 */
[----:B------:R-:W4:Y:S02]  /*15d40*/  @!P0 SYNCS.PHASECHK.TRANS64 P0, [R3+URZ], R0 ;  /* 0x00000000030085a7 */ /* 0x000f24000800007f */
[----:B----4-:R-:W-:Y:S05]  /*15d50*/  @!P0 BRA `(.L_x_13386) ;  /* 0xfffffffc00f08947 */ /* 0x010fea000383ffff */
.L_x_13379:
[----:B------:R-:W-:Y:S05]  /*15d60*/  BSYNC B0 ;  /* 0x0000000000007941 */ /* 0x000fea0003800000 */
.L_x_13378:
[----:B------:R-:W-:Y:S05]  /*15d70*/  EXIT ;  /* 0x000000000000794d */ /* 0x000fea0003800000 */
.L_x_13185:
[----:B0-----:R-:W-:-:S04]  /*15d80*/  IMAD.U32 R3, RZ, RZ, UR45 ;  /* 0x0000002dff037e24 */ /* 0x001fc8000f8e00ff */
[----:B------:R0:W1:Y:S03]  /*15d90*/  SYNCS.PHASECHK.TRANS64.TRYWAIT P1, [R3+URZ+0x16800], R0 ;  /* 0x01680000030075a7 */ /* 0x000066000802017f */
[----:B-1----:R-:W-:Y:S05]  /*15da0*/  @!P1 NANOSLEEP.SYNCS 0x989680 ;  /* 0x009896800000995d */ /* 0x002fea0003900000 */
[----:B------:R-:W1:Y:S02]  /*15db0*/  @!P1 SYNCS.PHASECHK.TRANS64 P1, [R3+URZ+0x16800], R0 ;  /* 0x01680000030095a7 */ /* 0x000e64000802007f */
[----:B-1----:R-:W-:Y:S05]  /*15dc0*/  @!P1 BRA `(.L_x_13185) ;  /* 0xfffffffc00ec9947 */ /* 0x002fea000383ffff */
[----:B------:R-:W-:Y:S05]  /*15dd0*/  BRA `(.L_x_13387) ;  /* 0xfffffec0005c7947 */ /* 0x000fea000383ffff */
.L_x_13189:
[----:B-1----:R1:W2:Y:S02]  /*15de0*/  SYNCS.PHASECHK.TRANS64.TRYWAIT P2, [R3+URZ+0x16830], R0 ;  /* 0x01683000030075a7 */ /* 0x0022a4000804017f */
[----:B--2---:R-:W-:Y:S05]  /*15df0*/  @!P2 NANOSLEEP.SYNCS 0x989680 ;  /* 0x009896800000a95d */ /* 0x004fea0003900000 */
[----:B------:R-:W2:Y:S02]  /*15e00*/  @!P2 SYNCS.PHASECHK.TRANS64 P2, [R3+URZ+0x16830], R0 ;  /* 0x016830000300a5a7 */ /* 0x000ea4000804007f */
[----:B--2---:R-:W-:Y:S05]  /*15e10*/  @!P2 BRA `(.L_x_13189) ;  /* 0xfffffffc00f0a947 */ /* 0x004fea000383ffff */
[----:B------:R-:W-:Y:S05]  /*15e20*/  BRA `(.L_x_13188) ;  /* 0xfffffec000807947 */ /* 0x000fea000383ffff */
.L_x_13205:
[----:B-1----:R-:W-:-:S04]  /*15e30*/  IMAD.U32 R7, RZ, RZ, UR6 ;  /* 0x00000006ff077e24 */ /* 0x002fc8000f8e00ff */
[----:B------:R1:W2:Y:S03]  /*15e40*/  SYNCS.PHASECHK.TRANS64.TRYWAIT P2, [R7+URZ+0x16830], R6 ;  /* 0x01683006070075a7 */ /* 0x0002a6000804017f */
[----:B--2---:R-:W-:Y:S05]  /*15e50*/  @!P2 NANOSLEEP.SYNCS 0x989680 ;  /* 0x009896800000a95d */ /* 0x004fea0003900000 */
[----:B------:R-:W2:Y:S02]  /*15e60*/  @!P2 SYNCS.PHASECHK.TRANS64 P2, [R7+URZ+0x16830], R6 ;  /* 0x016830060700a5a7 */ /* 0x000ea4000804007f */
[----:B--2---:R-:W-:Y:S05]  /*15e70*/  @!P2 BRA `(.L_x_13205) ;  /* 0xfffffffc00eca947 */ /* 0x004fea000383ffff */
[----:B------:R-:W-:Y:S05]  /*15e80*/  BRA `(.L_x_13202) ;  /* 0xfffffef000e47947 */ /* 0x000fea000383ffff */
.L_x_13209:
[----:B-1----:R-:W-:-:S04]  /*15e90*/  IMAD.U32 R7, RZ, RZ, UR6 ;  /* 0x00000006ff077e24 */ /* 0x002fc8000f8e00ff */
[----:B------:R1:W2:Y:S03]  /*15ea0*/  SYNCS.PHASECHK.TRANS64.TRYWAIT P2, [R7+URZ+0x16850], R6 ;  /* 0x01685006070075a7 */ /* 0x0002a6000804017f */
[----:B--2---:R-:W-:Y:S05]  /*15eb0*/  @!P2 NANOSLEEP.SYNCS 0x989680 ;  /* 0x009896800000a95d */ /* 0x004fea0003900000 */
[----:B------:R-:W2:Y:S02]  /*15ec0*/  @!P2 SYNCS.PHASECHK.TRANS64 P2, [R7+URZ+0x16850], R6 ;  /* 0x016850060700a5a7 */ /* 0x000ea4000804007f */
[----:B--2---:R-:W-:Y:S05]  /*15ed0*/  @!P2 BRA `(.L_x_13209) ;  /* 0xfffffffc00eca947 */ /* 0x004fea000383ffff */
[----:B------:R-:W-:Y:S05]  /*15ee0*/  BRA `(.L_x_13206) ;  /* 0xfffffef4005c7947 */ /* 0x000fea000383ffff */
.L_x_13226:
[----:B-1----:R-:W-:-:S04]  /*15ef0*/  IMAD.U32 R9, RZ, RZ, UR6 ;  /* 0x00000006ff097e24 */ /* 0x002fc8000f8e00ff */
[----:B------:R1:W2:Y:S03]  /*15f00*/  SYNCS.PHASECHK.TRANS64.TRYWAIT P2, [R9+URZ+0x16830], R0 ;  /* 0x01683000090075a7 */ /* 0x0002a6000804017f */
[----:B--2---:R-:W-:Y:S05]  /*15f10*/  @!P2 NANOSLEEP.SYNCS 0x989680 ;  /* 0x009896800000a95d */ /* 0x004fea0003900000 */
[----:B------:R-:W2:Y:S02]  /*15f20*/  @!P2 SYNCS.PHASECHK.TRANS64 P2, [R9+URZ+0x16830], R0 ;  /* 0x016830000900a5a7 */ /* 0x000ea4000804007f */
[----:B--2---:R-:W-:Y:S05]  /*15f30*/  @!P2 BRA `(.L_x_13226) ;  /* 0xfffffffc00eca947 */ /* 0x004fea000383ffff */
[----:B------:R-:W-:Y:S05]  /*15f40*/  BRA `(.L_x_13223) ;  /* 0xffffff2000cc7947 */ /* 0x000fea000383ffff */
.L_x_13230:
[----:B-1----:R-:W-:-:S04]  /*15f50*/  IMAD.U32 R2, RZ, RZ, UR6 ;  /* 0x00000006ff027e24 */ /* 0x002fc8000f8e00ff */
[----:B------:R1:W2:Y:S03]  /*15f60*/  SYNCS.PHASECHK.TRANS64.TRYWAIT P2, [R2+URZ+0x16850], R0 ;  /* 0x01685000020075a7 */ /* 0x0002a6000804017f */
[----:B--2---:R-:W-:Y:S05]  /*15f70*/  @!P2 NANOSLEEP.SYNCS 0x989680 ;  /* 0x009896800000a95d */ /* 0x004fea0003900000 */
[----:B------:R-:W2:Y:S02]  /*15f80*/  @!P2 SYNCS.PHASECHK.TRANS64 P2, [R2+URZ+0x16850], R0 ;  /* 0x016850000200a5a7 */ /* 0x000ea4000804007f */
[----:B--2---:R-:W-:Y:S05]  /*15f90*/  @!P2 BRA `(.L_x_13230) ;  /* 0xfffffffc00eca947 */ /* 0x004fea000383ffff */
[----:B------:R-:W-:Y:S05]  /*15fa0*/  BRA `(.L_x_13227) ;  /* 0xffffff2400447947 */ /* 0x000fea000383ffff */
.L_x_13236:
[----:B-1----:R-:W-:-:S04]  /*15fb0*/  IMAD.U32 R9, RZ, RZ, UR6 ;  /* 0x00000006ff097e24 */ /* 0x002fc8000f8e00ff */
[----:B------:R1:W2:Y:S03]  /*15fc0*/  SYNCS.PHASECHK.TRANS64.TRYWAIT P2, [R9+URZ+0x16830], R0 ;  /* 0x01683000090075a7 */ /* 0x0002a6000804017f */
[----:B--2---:R-:W-:Y:S05]  /*15fd0*/  @!P2 NANOSLEEP.SYNCS 0x989680 ;  /* 0x009896800000a95d */ /* 0x004fea0003900000 */
[----:B------:R-:W2:Y:S02]  /*15fe0*/  @!P2 SYNCS.PHASECHK.TRANS64 P2, [R9+URZ+0x16830], R0 ;  /* 0x016830000900a5a7 */ /* 0x000ea4000804007f */
[----:B--2---:R-:W-:Y:S05]  /*15ff0*/  @!P2 BRA `(.L_x_13236) ;  /* 0xfffffffc00eca947 */ /* 0x004fea000383ffff */
[----:B------:R-:W-:Y:S05]  /*16000*/  BRA `(.L_x_13233) ;  /* 0xffffff3c00e87947 */ /* 0x000fea000383ffff */
.L_x_13240:
[----:B-1----:R-:W-:-:S04]  /*16010*/  IMAD.U32 R2, RZ, RZ, UR6 ;  /* 0x00000006ff027e24 */ /* 0x002fc8000f8e00ff */
[----:B------:R1:W2:Y:S03]  /*16020*/  SYNCS.PHASECHK.TRANS64.TRYWAIT P2, [R2+URZ+0x16850], R0 ;  /* 0x01685000020075a7 */ /* 0x0002a6000804017f */
[----:B--2---:R-:W-:Y:S05]  /*16030*/  @!P2 NANOSLEEP.SYNCS 0x989680 ;  /* 0x009896800000a95d */ /* 0x004fea0003900000 */
[----:B------:R-:W2:Y:S02]  /*16040*/  @!P2 SYNCS.PHASECHK.TRANS64 P2, [R2+URZ+0x16850], R0 ;  /* 0x016850000200a5a7 */ /* 0x000ea4000804007f */
[----:B--2---:R-:W-:Y:S05]  /*16050*/  @!P2 BRA `(.L_x_13240) ;  /* 0xfffffffc00eca947 */ /* 0x004fea000383ffff */
[----:B------:R-:W-:Y:S05]  /*16060*/  BRA `(.L_x_13237) ;  /* 0xffffff4000607947 */ /* 0x000fea000383ffff */
.L_x_13253:
[----:B-1----:R-:W-:-:S04]  /*16070*/  IMAD.U32 R6, RZ, RZ, UR5 ;  /* 0x00000005ff067e24 */ /* 0x002fc8000f8e00ff */
[----:B------:R1:W2:Y:S03]  /*16080*/  SYNCS.PHASECHK.TRANS64.TRYWAIT P0, [R6+URZ+0x16850], R3 ;  /* 0x01685003060075a7 */ /* 0x0002a6000800017f */
[----:B--2---:R-:W-:Y:S05]  /*16090*/  @!P0 NANOSLEEP.SYNCS 0x989680 ;  /* 0x009896800000895d */ /* 0x004fea0003900000 */
[----:B------:R-:W2:Y:S02]  /*160a0*/  @!P0 SYNCS.PHASECHK.TRANS64 P0, [R6+URZ+0x16850], R3 ;  /* 0x01685003060085a7 */ /* 0x000ea4000800007f */
[----:B--2---:R-:W-:Y:S05]  /*160b0*/  @!P0 BRA `(.L_x_13253) ;  /* 0xfffffffc00ec8947 */ /* 0x004fea000383ffff */
[----:B------:R-:W-:Y:S05]  /*160c0*/  BRA `(.L_x_13252) ;  /* 0xffffff6800ec7947 */ /* 0x000fea000383ffff */
.L_x_13296:
        /* <DEDUP_REMOVED lines=11> */
.L_x_13389:
[----:B------:R-:W-:Y:S05]  /*16180*/  BSYNC B0 ;  /* 0x0000000000007941 */ /* 0x000fea0003800000 */
.L_x_13388:
[----:B------:R-:W-:Y:S05]  /*16190*/  BRA `(.L_x_13390) ;  /* 0xffffffb800387947 */ /* 0x000fea000383ffff */
.L_x_13298:
[----:B------:R-:W-:Y:S01]  /*161a0*/  BSSY B0, `(.L_x_13391) ;  /* 0x0000006000007945 */ /* 0x000fe20003800000 */
[----:B------:R-:W-:-:S07]  /*161b0*/  IMAD.MOV.U32 R15, RZ, RZ, -0x1 ;  /* 0xffffffffff0f7424 */ /* 0x000fce00078e00ff */
[----:B0123--:R-:W-:Y:S05]  /*161c0*/  WARPSYNC.COLLECTIVE R15, `(.L_x_13392) ;  /* 0x000000000f0c7348 */ /* 0x00ffea0003c00000 */
[----:B------:R-:W-:Y:S02]  /*161d0*/  ELECT P6, UR62, PT ;  /* 0x00000000003e782f */ /* 0x000fe400038c0000 */
[----:B------:R-:W-:Y:S01]  /*161e0*/  MOV R14, UR62 ;  /* 0x0000003e000e7c02 */ /* 0x000fe20008000f00 */
[----:B0123--:R-:W-:Y:S10]  /*161f0*/  ENDCOLLECTIVE ;  /* 0x000000000000791b */ /* 0x00fff40003800000 */
.L_x_13392:
[----:B------:R-:W-:Y:S05]  /*16200*/  BSYNC B0 ;  /* 0x0000000000007941 */ /* 0x000fea0003800000 */
.L_x_13391:
[----:B------:R-:W-:Y:S05]  /*16210*/  BRA `(.L_x_13393) ;  /* 0xffffffb800407947 */ /* 0x000fea000383ffff */
.L_x_13300:
[----:B---3--:R3:W4:Y:S02]  /*16220*/  SYNCS.PHASECHK.TRANS64.TRYWAIT P0, [R0+URZ+0x16840], R2 ;  /* 0x01684002000075a7 */ /* 0x008724000800017f */
[----:B----4-:R-:W-:Y:S05]  /*16230*/  @!P0 NANOSLEEP.SYNCS 0x989680 ;  /* 0x009896800000895d */ /* 0x010fea0003900000 */
[----:B------:R-:W4:Y:S02]  /*16240*/  @!P0 SYNCS.PHASECHK.TRANS64 P0, [R0+URZ+0x16840], R2 ;  /* 0x01684002000085a7 */ /* 0x000f24000800007f */
[----:B----4-:R-:W-:Y:S05]  /*16250*/  @!P0 BRA `(.L_x_13300) ;  /* 0xfffffffc00f08947 */ /* 0x010fea000383ffff */
[----:B------:R-:W-:Y:S05]  /*16260*/  BRA `(.L_x_13394) ;  /* 0xffffffb800907947 */ /* 0x000fea000383ffff */
.L_x_13304:
[----:B------:R-:W2:Y:S01]  /*16270*/  LDL.LU R11, [R1+0xc] ;  /* 0x00000c00010b7983 */ /* 0x000ea20000300800 */
[----:B------:R-:W-:Y:S01]  /*16280*/  IMAD.MOV.U32 R6, RZ, RZ, R12 ;  /* 0x000000ffff067224 */ /* 0x000fe200078e000c */
[----:B------:R-:W-:Y:S01]  /*16290*/  LOP3.LUT R10, R10, 0x7f, RZ, 0xc0, !PT ;  /* 0x0000007f0a0a7812 */ /* 0x000fe200078ec0ff */
[----:B------:R-:W-:Y:S02]  /*162a0*/  IMAD.MOV.U32 R13, RZ, RZ, R4 ;  /* 0x000000ffff0d7224 */ /* 0x000fe400078e0004 */
[----:B------:R-:W-:Y:S01]  /*162b0*/  IMAD.MOV.U32 R12, RZ, RZ, RZ ;  /* 0x000000ffff0c7224 */ /* 0x000fe200078e00ff */
[----:B------:R-:W-:Y:S01]  /*162c0*/  SHF.R.U32.HI R10, RZ, 0x3, R10 ;  /* 0x00000003ff0a7819 */ /* 0x000fe2000001160a */
[----:B------:R-:W-:-:S04]  /*162d0*/  IMAD.MOV.U32 R15, RZ, RZ, -0x1 ;  /* 0xffffffffff0f7424 */ /* 0x000fc800078e00ff */
        /* <DEDUP_REMOVED lines=8> */
.L_x_13395:
[----:B------:R-:W-:Y:S02]  /*16360*/  IMAD.MOV.U32 R13, RZ, RZ, R0 ;  /* 0x000000ffff0d7224 */ /* 0x000fe400078e0000 */
[----:B------:R-:W-:-:S07]  /*16370*/  IMAD.MOV.U32 R7, RZ, RZ, R14 ;  /* 0x000000ffff077224 */ /* 0x000fce00078e000e */
[----:B------:R-:W-:Y:S05]  /*16380*/  WARPSYNC.COLLECTIVE R15, `(.L_x_13396) ;  /* 0x000000000f087348 */ /* 0x000fea0003c00000 */
[----:B------:R0:W1:Y:S02]  /*16390*/  SHFL.IDX P6, R14, R13, R12, R11 ;  /* 0x0000000c0d0e7389 */ /* 0x00006400000c000b */
[----:B01----:R-:W-:Y:S01]  /*163a0*/  ENDCOLLECTIVE ;  /* 0x000000000000791b */ /* 0x003fe20003800000 */
.L_x_13396:
[----:B------:R-:W-:Y:S02]  /*163b0*/  IMAD.MOV.U32 R13, RZ, RZ, R4 ;  /* 0x000000ffff0d7224 */ /* 0x000fe400078e0004 */
[----:B------:R-:W-:Y:S02]  /*163c0*/  IMAD.MOV.U32 R12, RZ, RZ, 0x1 ;  /* 0x00000001ff0c7424 */ /* 0x000fe400078e00ff */
[----:B------:R-:W-:-:S07]  /*163d0*/  IMAD.MOV.U32 R8, RZ, RZ, R14 ;  /* 0x000000ffff087224 */ /* 0x000fce00078e000e */
[----:B------:R-:W-:Y:S05]  /*163e0*/  WARPSYNC.COLLECTIVE R15, `(.L_x_13397) ;  /* 0x000000000f087348 */ /* 0x000fea0003c00000 */
[----:B------:R0:W1:Y:S02]  /*163f0*/  SHFL.IDX P6, R14, R13, R12, R11 ;  /* 0x0000000c0d0e7389 */ /* 0x00006400000c000b */
[----:B01----:R-:W-:Y:S01]  /*16400*/  ENDCOLLECTIVE ;  /* 0x000000000000791b */ /* 0x003fe20003800000 */
.L_x_13397:
        /* <DEDUP_REMOVED lines=13> */
.L_x_13398:
[----:B------:R-:W-:Y:S02]  /*164e0*/  IMAD.MOV.U32 R13, RZ, RZ, R4 ;  /* 0x000000ffff0d7224 */ /* 0x000fe400078e0004 */
[----:B------:R-:W-:Y:S02]  /*164f0*/  IMAD.MOV.U32 R12, RZ, RZ, 0x2 ;  /* 0x00000002ff0c7424 */ /* 0x000fe400078e00ff */
[----:B------:R-:W-:-:S07]  /*16500*/  IMAD.MOV.U32 R8, RZ, RZ, R14 ;  /* 0x000000ffff087224 */ /* 0x000fce00078e000e */
[----:B------:R-:W-:Y:S05]  /*16510*/  WARPSYNC.COLLECTIVE R15, `(.L_x_13399) ;  /* 0x000000000f087348 */ /* 0x000fea0003c00000 */
[----:B------:R0:W1:Y:S02]  /*16520*/  SHFL.IDX P6, R14, R13, R12, R11 ;  /* 0x0000000c0d0e7389 */ /* 0x00006400000c000b */
[----:B01----:R-:W-:Y:S01]  /*16530*/  ENDCOLLECTIVE ;  /* 0x000000000000791b */ /* 0x003fe20003800000 */
.L_x_13399:
        /* <DEDUP_REMOVED lines=14> */
.L_x_13400:
[----:B------:R-:W-:Y:S02]  /*16620*/  IMAD.MOV.U32 R13, RZ, RZ, R4 ;  /* 0x000000ffff0d7224 */ /* 0x000fe400078e0004 */
[----:B------:R-:W-:Y:S02]  /*16630*/  IMAD.MOV.U32 R12, RZ, RZ, 0x3 ;  /* 0x00000003ff0c7424 */ /* 0x000fe400078e00ff */
[----:B------:R-:W-:-:S07]  /*16640*/  IMAD.MOV.U32 R8, RZ, RZ, R14 ;  /* 0x000000ffff087224 */ /* 0x000fce00078e000e */
[----:B------:R-:W-:Y:S05]  /*16650*/  WARPSYNC.COLLECTIVE R15, `(.L_x_13401) ;  /* 0x000000000f087348 */ /* 0x000fea0003c00000 */
[----:B------:R0:W1:Y:S02]  /*16660*/  SHFL.IDX P6, R14, R13, R12, R11 ;  /* 0x0000000c0d0e7389 */ /* 0x00006400000c000b */
[----:B01----:R-:W-:Y:S01]  /*16670*/  ENDCOLLECTIVE ;  /* 0x000000000000791b */ /* 0x003fe20003800000 */
.L_x_13401:
        /* <DEDUP_REMOVED lines=14> */
.L_x_13402:
[----:B------:R-:W-:Y:S02]  /*16760*/  IMAD.MOV.U32 R13, RZ, RZ, R4 ;  /* 0x000000ffff0d7224 */ /* 0x000fe400078e0004 */
[----:B------:R-:W-:Y:S02]  /*16770*/  IMAD.MOV.U32 R12, RZ, RZ, 0x4 ;  /* 0x00000004ff0c7424 */ /* 0x000fe400078e00ff */
[----:B------:R-:W-:-:S07]  /*16780*/  IMAD.MOV.U32 R8, RZ, RZ, R14 ;  /* 0x000000ffff087224 */ /* 0x000fce00078e000e */
[----:B------:R-:W-:Y:S05]  /*16790*/  WARPSYNC.COLLECTIVE R15, `(.L_x_13403) ;  /* 0x000000000f087348 */ /* 0x000fea0003c00000 */
[----:B------:R0:W1:Y:S02]  /*167a0*/  SHFL.IDX P6, R14, R13, R12, R11 ;  /* 0x0000000c0d0e7389 */ /* 0x00006400000c000b */
[----:B01----:R-:W-:Y:S01]  /*167b0*/  ENDCOLLECTIVE ;  /* 0x000000000000791b */ /* 0x003fe20003800000 */
.L_x_13403:
        /* <DEDUP_REMOVED lines=14> */
.L_x_13404:
[----:B------:R-:W-:Y:S02]  /*168a0*/  IMAD.MOV.U32 R13, RZ, RZ, R4 ;  /* 0x000000ffff0d7224 */ /* 0x000fe400078e0004 */
[----:B------:R-:W-:Y:S02]  /*168b0*/  IMAD.MOV.U32 R12, RZ, RZ, 0x5 ;  /* 0x00000005ff0c7424 */ /* 0x000fe400078e00ff */
[----:B------:R-:W-:-:S07]  /*168c0*/  IMAD.MOV.U32 R8, RZ, RZ, R14 ;  /* 0x000000ffff087224 */ /* 0x000fce00078e000e */
[----:B------:R-:W-:Y:S05]  /*168d0*/  WARPSYNC.COLLECTIVE R15, `(.L_x_13405) ;  /* 0x000000000f087348 */ /* 0x000fea0003c00000 */
[----:B------:R0:W1:Y:S02]  /*168e0*/  SHFL.IDX P6, R14, R13, R12, R11 ;  /* 0x0000000c0d0e7389 */ /* 0x00006400000c000b */
[----:B01----:R-:W-:Y:S01]  /*168f0*/  ENDCOLLECTIVE ;  /* 0x000000000000791b */ /* 0x003fe20003800000 */
.L_x_13405:
        /* <DEDUP_REMOVED lines=14> */
.L_x_13406:
[----:B------:R-:W-:Y:S02]  /*169e0*/  IMAD.MOV.U32 R13, RZ, RZ, R4 ;  /* 0x000000ffff0d7224 */ /* 0x000fe400078e0004 */
[----:B------:R-:W-:Y:S02]  /*169f0*/  IMAD.MOV.U32 R12, RZ, RZ, 0x6 ;  /* 0x00000006ff0c7424 */ /* 0x000fe400078e00ff */
[----:B------:R-:W-:-:S07]  /*16a00*/  IMAD.MOV.U32 R8, RZ, RZ, R14 ;  /* 0x000000ffff087224 */ /* 0x000fce00078e000e */
[----:B------:R-:W-:Y:S05]  /*16a10*/  WARPSYNC.COLLECTIVE R15, `(.L_x_13407) ;  /* 0x000000000f087348 */ /* 0x000fea0003c00000 */
[----:B------:R0:W1:Y:S02]  /*16a20*/  SHFL.IDX P6, R14, R13, R12, R11 ;  /* 0x0000000c0d0e7389 */ /* 0x00006400000c000b */
[----:B01----:R-:W-:Y:S01]  /*16a30*/  ENDCOLLECTIVE ;  /* 0x000000000000791b */ /* 0x003fe20003800000 */
.L_x_13407:
        /* <DEDUP_REMOVED lines=14> */
.L_x_13408:
[----:B------:R-:W-:Y:S02]  /*16b20*/  IMAD.MOV.U32 R13, RZ, RZ, R4 ;  /* 0x000000ffff0d7224 */ /* 0x000fe400078e0004 */
[----:B------:R-:W-:Y:S02]  /*16b30*/  IMAD.MOV.U32 R12, RZ, RZ, 0x7 ;  /* 0x00000007ff0c7424 */ /* 0x000fe400078e00ff */
[----:B------:R-:W-:-:S07]  /*16b40*/  IMAD.MOV.U32 R8, RZ, RZ, R14 ;  /* 0x000000ffff087224 */ /* 0x000fce00078e000e */
[----:B------:R-:W-:Y:S05]  /*16b50*/  WARPSYNC.COLLECTIVE R15, `(.L_x_13409) ;  /* 0x000000000f087348 */ /* 0x000fea0003c00000 */
[----:B------:R0:W1:Y:S02]  /*16b60*/  SHFL.IDX P6, R14, R13, R12, R11 ;  /* 0x0000000c0d0e7389 */ /* 0x00006400000c000b */
[----:B01----:R-:W-:Y:S01]  /*16b70*/  ENDCOLLECTIVE ;  /* 0x000000000000791b */ /* 0x003fe20003800000 */
.L_x_13409:
        /* <DEDUP_REMOVED lines=8> */
[----:B------:R0:W-:Y:S04]  /*16c00*/  @!P1 LDGSTS.E.BYPASS.LTC128B.128 [R20+0xb400], desc[UR52][R8.64], !P0 ;  /* 0x0b40000008149fae */ /* 0x0001e8000c101d74 */
[----:B------:R-:W-:Y:S01]  /*16c10*/  ISETP.GE.AND P1, PT, R0, R3, PT ;  /* 0x000000030000720c */ /* 0x000fe20003f26270 */
[----:B------:R-:W-:-:S02]  /*16c20*/  VIADD R0, R6, 0x80 ;  /* 0x0000008006007836 */ /* 0x000fc40000000000 */
[----:B------:R-:W-:-:S10]  /*16c30*/  IMAD.MOV.U32 R4, RZ, RZ, R14 ;  /* 0x000000ffff047224 */ /* 0x000fd400078e000e */
[----:B0-----:R-:W-:Y:S05]  /*16c40*/  WARPSYNC.COLLECTIVE R15, `(.L_x_13410) ;  /* 0x000000000f087348 */ /* 0x001fea0003c00000 */
[----:B------:R1:W2:Y:S02]  /*16c50*/  SHFL.IDX P6, R14, R13, R12, R11 ;  /* 0x0000000c0d0e7389 */ /* 0x0002a400000c000b */
[----:B012---:R-:W-:Y:S01]  /*16c60*/  ENDCOLLECTIVE ;  /* 0x000000000000791b */ /* 0x007fe20003800000 */
.L_x_13410:
[----:B------:R-:W-:Y:S01]  /*16c70*/  ISETP.GE.AND P2, PT, R0, R3, PT ;  /* 0x000000030000720c */ /* 0x000fe20003f46270 */
[----:B------:R-:W-:Y:S02]  /*16c80*/  IMAD.MOV.U32 R13, RZ, RZ, R2 ;  /* 0x000000ffff0d7224 */ /* 0x000fe400078e0002 */
[----:B------:R-:W-:Y:S02]  /*16c90*/  IMAD.MOV.U32 R12, RZ, RZ, RZ ;  /* 0x000000ffff0c7224 */ /* 0x000fe400078e00ff */
[----:B------:R-:W-:-:S08]  /*16ca0*/  IMAD.MOV.U32 R8, RZ, RZ, R14 ;  /* 0x000000ffff087224 */ /* 0x000fd000078e000e */
[----:B------:R-:W-:Y:S05]  /*16cb0*/  WARPSYNC.COLLECTIVE R15, `(.L_x_13411) ;  /* 0x000000000f087348 */ /* 0x000fea0003c00000 */
[----:B------:R0:W1:Y:S02]  /*16cc0*/  SHFL.IDX P6, R14, R13, R12, R11 ;  /* 0x0000000c0d0e7389 */ /* 0x00006400000c000b */
[----:B01----:R-:W-:Y:S01]  /*16cd0*/  ENDCOLLECTIVE ;  /* 0x000000000000791b */ /* 0x003fe20003800000 */
.L_x_13411:
        /* <DEDUP_REMOVED lines=13> */
.L_x_13412:
[----:B------:R-:W-:Y:S02]  /*16db0*/  IMAD.MOV.U32 R13, RZ, RZ, R2 ;  /* 0x000000ffff0d7224 */ /* 0x000fe400078e0002 */
[----:B------:R-:W-:Y:S02]  /*16dc0*/  IMAD.MOV.U32 R12, RZ, RZ, 0x1 ;  /* 0x00000001ff0c7424 */ /* 0x000fe400078e00ff */
[----:B------:R-:W-:-:S07]  /*16dd0*/  IMAD.MOV.U32 R7, RZ, RZ, R14 ;  /* 0x000000ffff077224 */ /* 0x000fce00078e000e */
[----:B------:R-:W-:Y:S05]  /*16de0*/  WARPSYNC.COLLECTIVE R15, `(.L_x_13413) ;  /* 0x000000000f087348 */ /* 0x000fea0003c00000 */
[----:B------:R0:W1:Y:S02]  /*16df0*/  SHFL.IDX P6, R14, R13, R12, R11 ;  /* 0x0000000c0d0e7389 */ /* 0x00006400000c000b */
[----:B01----:R-:W-:Y:S01]  /*16e00*/  ENDCOLLECTIVE ;  /* 0x000000000000791b */ /* 0x003fe20003800000 */
.L_x_13413:
[----:B------:R-:W-:-:S05]  /*16e10*/  @!P2 LEA R7, P1, R21, R7, 0x1 ;  /* 0x000000071507a211 */ /* 0x000fca00078208ff */
[----:B------:R-:W-:Y:S02]  /*16e20*/  @!P2 IMAD.X R0, RZ, RZ, R0, P1 ;  /* 0x000000ffff00a224 */ /* 0x000fe400008e0600 */
        /* <DEDUP_REMOVED lines=13> */
.L_x_13414:
[----:B------:R-:W-:Y:S02]  /*16f00*/  IMAD.MOV.U32 R13, RZ, RZ, R2 ;  /* 0x000000ffff0d7224 */ /* 0x000fe400078e0002 */
[----:B------:R-:W-:Y:S02]  /*16f10*/  IMAD.MOV.U32 R12, RZ, RZ, 0x2 ;  /* 0x00000002ff0c7424 */ /* 0x000fe400078e00ff */
[----:B------:R-:W-:-:S07]  /*16f20*/  IMAD.MOV.U32 R8, RZ, RZ, R14 ;  /* 0x000000ffff087224 */ /* 0x000fce00078e000e */
[----:B------:R-:W-:Y:S05]  /*16f30*/  WARPSYNC.COLLECTIVE R15, `(.L_x_13415) ;  /* 0x000000000f087348 */ /* 0x000fea0003c00000 */
[----:B------:R0:W1:Y:S02]  /*16f40*/  SHFL.IDX P6, R14, R13, R12, R11 ;  /* 0x0000000c0d0e7389 */ /* 0x00006400000c000b */
[----:B01----:R-:W-:Y:S01]  /*16f50*/  ENDCOLLECTIVE ;  /* 0x000000000000791b */ /* 0x003fe20003800000 */
.L_x_13415:
        /* <DEDUP_REMOVED lines=13> */
.L_x_13416:
[----:B------:R-:W-:Y:S02]  /*17030*/  IMAD.MOV.U32 R13, RZ, RZ, R2 ;  /* 0x000000ffff0d7224 */ /* 0x000fe400078e0002 */
[----:B------:R-:W-:Y:S02]  /*17040*/  IMAD.MOV.U32 R12, RZ, RZ, 0x3 ;  /* 0x00000003ff0c7424 */ /* 0x000fe400078e00ff */
[----:B------:R-:W-:-:S07]  /*17050*/  IMAD.MOV.U32 R8, RZ, RZ, R14 ;  /* 0x000000ffff087224 */ /* 0x000fce00078e000e */
[----:B------:R-:W-:Y:S05]  /*17060*/  WARPSYNC.COLLECTIVE R15, `(.L_x_13417) ;  /* 0x000000000f087348 */ /* 0x000fea0003c00000 */
[----:B------:R0:W1:Y:S02]  /*17070*/  SHFL.IDX P6, R14, R13, R12, R11 ;  /* 0x0000000c0d0e7389 */ /* 0x00006400000c000b */
[----:B01----:R-:W-:Y:S01]  /*17080*/  ENDCOLLECTIVE ;  /* 0x000000000000791b */ /* 0x003fe20003800000 */
.L_x_13417:
        /* <DEDUP_REMOVED lines=12> */
.L_x_13418:
[----:B------:R-:W-:Y:S01]  /*17150*/  IMAD.MOV.U32 R2, RZ, RZ, R14 ;  /* 0x000000ffff027224 */ /* 0x000fe200078e000e */
[----:B------:R-:W-:Y:S06]  /*17160*/  BRA `(.L_x_13419) ;  /* 0xffffffb8009c7947 */ /* 0x000fec000383ffff */
.L_x_13307:
[----:B0-----:R0:W1:Y:S02]  /*17170*/  SYNCS.PHASECHK.TRANS64.TRYWAIT P0, [R17+URZ+0x16820], R0 ;  /* 0x01682000110075a7 */ /* 0x001064000800017f */
[----:B-1----:R-:W-:Y:S05]  /*17180*/  @!P0 NANOSLEEP.SYNCS 0x989680 ;  /* 0x009896800000895d */ /* 0x002fea0003900000 */
[----:B------:R-:W1:Y:S02]  /*17190*/  @!P0 SYNCS.PHASECHK.TRANS64 P0, [R17+URZ+0x16820], R0 ;  /* 0x01682000110085a7 */ /* 0x000e64000800007f */
[----:B-1----:R-:W-:Y:S05]  /*171a0*/  @!P0 BRA `(.L_x_13307) ;  /* 0xfffffffc00f08947 */ /* 0x002fea000383ffff */
[----:B------:R-:W-:Y:S05]  /*171b0*/  BRA `(.L_x_13420) ;  /* 0xffffffb800fc7947 */ /* 0x000fea000383ffff */
.L_x_13316:
[----:B-1----:R1:W2:Y:S02]  /*171c0*/  SYNCS.PHASECHK.TRANS64.TRYWAIT P0, [R2+URZ+0x16840], R3 ;  /* 0x01684003020075a7 */ /* 0x0022a4000800017f */
[----:B--2---:R-:W-:Y:S05]  /*171d0*/  @!P0 NANOSLEEP.SYNCS 0x989680 ;  /* 0x009896800000895d */ /* 0x004fea0003900000 */
[----:B------:R-:W2:Y:S02]  /*171e0*/  @!P0 SYNCS.PHASECHK.TRANS64 P0, [R2+URZ+0x16840], R3 ;  /* 0x01684003020085a7 */ /* 0x000ea4000800007f */
[----:B--2---:R-:W-:Y:S05]  /*171f0*/  @!P0 BRA `(.L_x_13316) ;  /* 0xfffffffc00f08947 */ /* 0x004fea000383ffff */
[----:B------:R-:W-:Y:S05]  /*17200*/  BRA `(.L_x_13421) ;  /* 0xffffffbc00e07947 */ /* 0x000fea000383ffff */
.L_x_13321:
[----:B0-----:R0:W1:Y:S02]  /*17210*/  SYNCS.PHASECHK.TRANS64.TRYWAIT P0, [R3+URZ+0x60], R2 ;  /* 0x00006002030075a7 */ /* 0x001064000800017f */
[----:B-1----:R-:W-:Y:S05]  /*17220*/  @!P0 NANOSLEEP.SYNCS 0x989680 ;  /* 0x009896800000895d */ /* 0x002fea0003900000 */
[----:B------:R-:W1:Y:S02]  /*17230*/  @!P0 SYNCS.PHASECHK.TRANS64 P0, [R3+URZ+0x60], R2 ;  /* 0x00006002030085a7 */ /* 0x000e64000800007f */
[----:B-1----:R-:W-:Y:S05]  /*17240*/  @!P0 BRA `(.L_x_13321) ;  /* 0xfffffffc00f08947 */ /* 0x002fea000383ffff */
[----:B------:R-:W-:Y:S05]  /*17250*/  BRA `(.L_x_13422) ;  /* 0xffffffc0006c7947 */ /* 0x000fea000383ffff */
.L_x_13329:
[----:B-1----:R1:W2:Y:S02]  /*17260*/  SYNCS.PHASECHK.TRANS64.TRYWAIT P0, [R2+URZ+0x16840], R3 ;  /* 0x01684003020075a7 */ /* 0x0022a4000800017f */
[----:B--2---:R-:W-:Y:S05]  /*17270*/  @!P0 NANOSLEEP.SYNCS 0x989680 ;  /* 0x009896800000895d */ /* 0x004fea0003900000 */
[----:B------:R-:W2:Y:S02]  /*17280*/  @!P0 SYNCS.PHASECHK.TRANS64 P0, [R2+URZ+0x16840], R3 ;  /* 0x01684003020085a7 */ /* 0x000ea4000800007f */
[----:B--2---:R-:W-:Y:S05]  /*17290*/  @!P0 BRA `(.L_x_13329) ;  /* 0xfffffffc00f08947 */ /* 0x004fea000383ffff */
[----:B------:R-:W-:Y:S05]  /*172a0*/  BRA `(.L_x_13423) ;  /* 0xffffffc400a87947 */ /* 0x000fea000383ffff */
.L_x_13334:
[----:B0-----:R0:W1:Y:S02]  /*172b0*/  SYNCS.PHASECHK.TRANS64.TRYWAIT P0, [R10+URZ+0x60], R3 ;  /* 0x000060030a0075a7 */ /* 0x001064000800017f */
[----:B-1----:R-:W-:Y:S05]  /*172c0*/  @!P0 NANOSLEEP.SYNCS 0x989680 ;  /* 0x009896800000895d */ /* 0x002fea0003900000 */
[----:B------:R-:W1:Y:S02]  /*172d0*/  @!P0 SYNCS.PHASECHK.TRANS64 P0, [R10+URZ+0x60], R3 ;  /* 0x000060030a0085a7 */ /* 0x000e64000800007f */
[----:B-1----:R-:W-:Y:S05]  /*172e0*/  @!P0 BRA `(.L_x_13334) ;  /* 0xfffffffc00f08947 */ /* 0x002fea000383ffff */
[----:B------:R-:W-:Y:S05]  /*172f0*/  BRA `(.L_x_13424) ;  /* 0xffffffc800347947 */ /* 0x000fea000383ffff */
.L_x_13342:
[----:B-1----:R1:W2:Y:S02]  /*17300*/  SYNCS.PHASECHK.TRANS64.TRYWAIT P0, [R2+URZ+0x16840], R3 ;  /* 0x01684003020075a7 */ /* 0x0022a4000800017f */
[----:B--2---:R-:W-:Y:S05]  /*17310*/  @!P0 NANOSLEEP.SYNCS 0x989680 ;  /* 0x009896800000895d */ /* 0x004fea0003900000 */
[----:B------:R-:W2:Y:S02]  /*17320*/  @!P0 SYNCS.PHASECHK.TRANS64 P0, [R2+URZ+0x16840], R3 ;  /* 0x01684003020085a7 */ /* 0x000ea4000800007f */
[----:B--2---:R-:W-:Y:S05]  /*17330*/  @!P0 BRA `(.L_x_13342) ;  /* 0xfffffffc00f08947 */ /* 0x004fea000383ffff */
[----:B------:R-:W-:Y:S05]  /*17340*/  BRA `(.L_x_13425) ;  /* 0xffffffcc00447947 */ /* 0x000fea000383ffff */
.L_x_13347:
[----:B0-----:R0:W1:Y:S02]  /*17350*/  SYNCS.PHASECHK.TRANS64.TRYWAIT P0, [R7+URZ+0x60], R2 ;  /* 0x00006002070075a7 */ /* 0x001064000800017f */
[----:B-1----:R-:W-:Y:S05]  /*17360*/  @!P0 NANOSLEEP.SYNCS 0x989680 ;  /* 0x009896800000895d */ /* 0x002fea0003900000 */
[----:B------:R-:W1:Y:S02]  /*17370*/  @!P0 SYNCS.PHASECHK.TRANS64 P0, [R7+URZ+0x60], R2 ;  /* 0x00006002070085a7 */ /* 0x000e64000800007f */
[----:B-1----:R-:W-:Y:S05]  /*17380*/  @!P0 BRA `(.L_x_13347) ;  /* 0xfffffffc00f08947 */ /* 0x002fea000383ffff */
[----:B------:R-:W-:Y:S05]  /*17390*/  BRA `(.L_x_13426) ;  /* 0xffffffcc00d47947 */ /* 0x000fea000383ffff */
.L_x_13357:
[----:B0-----:R0:W1:Y:S02]  /*173a0*/  SYNCS.PHASECHK.TRANS64.TRYWAIT P0, [R3+URZ+0x16860], R0 ;  /* 0x01686000030075a7 */ /* 0x001064000800017f */
[----:B-1----:R-:W-:Y:S05]  /*173b0*/  @!P0 NANOSLEEP.SYNCS 0x989680 ;  /* 0x009896800000895d */ /* 0x002fea0003900000 */
[----:B------:R-:W1:Y:S02]  /*173c0*/  @!P0 SYNCS.PHASECHK.TRANS64 P0, [R3+URZ+0x16860], R0 ;  /* 0x01686000030085a7 */ /* 0x000e64000800007f */
[----:B-1----:R-:W-:Y:S05]  /*173d0*/  @!P0 BRA `(.L_x_13357) ;  /* 0xfffffffc00f08947 */ /* 0x002fea000383ffff */
[----:B------:R-:W-:Y:S05]  /*173e0*/  BRA `(.L_x_13427) ;  /* 0xffffffd000d07947 */ /* 0x000fea000383ffff */
.L_x_13363:
        /* <DEDUP_REMOVED lines=8> */
.L_x_13429:
[----:B------:R-:W-:Y:S05]  /*17470*/  BSYNC B0 ;  /* 0x0000000000007941 */ /* 0x000fea0003800000 */
.L_x_13428:
        /* <DEDUP_REMOVED lines=9> */
.L_x_13430:
[----:B------:R-:W-:Y:S02]  /*17510*/  ULDC UR4, c[0x0][0xc3c] ;  /* 0x00030f0000047ab9 */ /* 0x000fe40000000800 */
[----:B------:R-:W-:-:S13]  /*17520*/  ISETP.GE.OR P1, PT, R7, UR4, !P0 ;  /* 0x0000000407007c0c */ /* 0x000fda000c726670 */
[----:B------:R-:W0:Y:S08]  /*17530*/  @!P1 LDC.64 R4, c[0x0][0xc80] ;  /* 0x00032000ff049b82 */ /* 0x000e300000000a00 */
[----:B------:R-:W1:Y:S01]  /*17540*/  @!P1 LDC.64 R2, c[0x0][0xc78] ;  /* 0x00031e00ff029b82 */ /* 0x000e620000000a00 */
[----:B------:R-:W-:Y:S01]  /*17550*/  CS2R R24, SRZ ;  /* 0x0000000000187805 */ /* 0x000fe2000001ff00 */
[----:B------:R-:W-:-:S02]  /*17560*/  IMAD.MOV.U32 R8, RZ, RZ, RZ ;  /* 0x000000ffff087224 */ /* 0x000fc400078e00ff */
[----:B------:R-:W-:Y:S02]  /*17570*/  IMAD.MOV.U32 R11, RZ, RZ, RZ ;  /* 0x000000ffff0b7224 */ /* 0x000fe400078e00ff */
[----:B------:R-:W-:Y:S02]  /*17580*/  IMAD.MOV.U32 R6, RZ, RZ, R14 ;  /* 0x000000ffff067224 */ /* 0x000fe400078e000e */
[----:B0-----:R-:W-:-:S06]  /*17590*/  @!P1 IMAD.WIDE R4, R7, 0x4, R4 ;  /* 0x0000000407049825 */ /* 0x001fcc00078e0204 */
[----:B------:R-:W2:Y:S01]  /*175a0*/  @!P1 LDG.E R4, desc[UR52][R4.64] ;  /* 0x0000003404049981 */ /* 0x000ea2000c1e1900 */
[----:B-1----:R-:W-:-:S06]  /*175b0*/  @!P1 IMAD.WIDE R2, R7, 0x4, R2 ;  /* 0x0000000407029825 */ /* 0x002fcc00078e0202 */
[----:B------:R-:W3:Y:S01]  /*175c0*/  @!P1 LDG.E R2, desc[UR52][R2.64] ;  /* 0x0000003402029981 */ /* 0x000ee2000c1e1900 */
        /* <DEDUP_REMOVED lines=11> */
.L_x_13431:
[----:B------:R-:W-:Y:S01]  /*17680*/  IMAD.MOV.U32 R12, RZ, RZ, 0x2 ;  /* 0x00000002ff0c7424 */ /* 0x000fe200078e00ff */
[----:B------:R-:W-:-:S05]  /*17690*/  SEL R14, R14, RZ, P1 ;  /* 0x000000ff0e0e7207 */ /* 0x000fca0000800000 */
[----:B------:R-:W-:-:S04]  /*176a0*/  IMAD.IADD R7, R13, 0x1, R14 ;  /* 0x000000010d077824 */ /* 0x000fc800078e020e */
[----:B------:R-:W-:-:S07]  /*176b0*/  IMAD.MOV.U32 R13, RZ, RZ, R7 ;  /* 0x000000ffff0d7224 */ /* 0x000fce00078e0007 */
[----:B------:R-:W-:Y:S05]  /*176c0*/  WARPSYNC.COLLECTIVE R15, `(.L_x_13432) ;  /* 0x000000000f087348 */ /* 0x000fea0003c00000 */
[----:B------:R0:W1:Y:S02]  /*176d0*/  SHFL.UP P6, R14, R13, R12, R11 ;  /* 0x0400000c0d0e7389 */ /* 0x00006400000c000b */
[----:B01----:R-:W-:Y:S01]  /*176e0*/  ENDCOLLECTIVE ;  /* 0x000000000000791b */ /* 0x003fe20003800000 */
.L_x_13432:
[----:B------:R-:W-:Y:S01]  /*176f0*/  IMAD.MOV.U32 R12, RZ, RZ, 0x4 ;  /* 0x00000004ff0c7424 */ /* 0x000fe200078e00ff */
[----:B------:R-:W-:-:S05]  /*17700*/  SEL R2, R14, RZ, P2 ;  /* 0x000000ff0e027207 */ /* 0x000fca0001000000 */
[----:B------:R-:W-:-:S04]  /*17710*/  IMAD.IADD R2, R7, 0x1, R2 ;  /* 0x0000000107027824 */ /* 0x000fc800078e0202 */
[----:B------:R-:W-:-:S07]  /*17720*/  IMAD.MOV.U32 R13, RZ, RZ, R2 ;  /* 0x000000ffff0d7224 */ /* 0x000fce00078e0002 */
[----:B------:R-:W-:Y:S05]  /*17730*/  WARPSYNC.COLLECTIVE R15, `(.L_x_13433) ;  /* 0x000000000f087348 */ /* 0x000fea0003c00000 */
[----:B------:R0:W1:Y:S02]  /*17740*/  SHFL.UP P6, R14, R13, R12, R11 ;  /* 0x0400000c0d0e7389 */ /* 0x00006400000c000b */
[----:B01----:R-:W-:Y:S01]  /*17750*/  ENDCOLLECTIVE ;  /* 0x000000000000791b */ /* 0x003fe20003800000 */
.L_x_13433:
[----:B------:R-:W-:Y:S01]  /*17760*/  IMAD.MOV.U32 R12, RZ, RZ, 0x8 ;  /* 0x00000008ff0c7424 */ /* 0x000fe200078e00ff */
[----:B------:R-:W-:-:S05]  /*17770*/  SEL R3, R14, RZ, P3 ;  /* 0x000000ff0e037207 */ /* 0x000fca0001800000 */
[----:B------:R-:W-:-:S04]  /*17780*/  IMAD.IADD R3, R2, 0x1, R3 ;  /* 0x0000000102037824 */ /* 0x000fc800078e0203 */
[----:B------:R-:W-:-:S07]  /*17790*/  IMAD.MOV.U32 R13, RZ, RZ, R3 ;  /* 0x000000ffff0d7224 */ /* 0x000fce00078e0003 */
[----:B------:R-:W-:Y:S05]  /*177a0*/  WARPSYNC.COLLECTIVE R15, `(.L_x_13434) ;  /* 0x000000000f087348 */ /* 0x000fea0003c00000 */
[----:B------:R0:W1:Y:S02]  /*177b0*/  SHFL.UP P6, R14, R13, R12, R11 ;  /* 0x0400000c0d0e7389 */ /* 0x00006400000c000b */
[----:B01----:R-:W-:Y:S01]  /*177c0*/  ENDCOLLECTIVE ;  /* 0x000000000000791b */ /* 0x003fe20003800000 */
.L_x_13434:
[----:B------:R-:W-:Y:S01]  /*177d0*/  IMAD.MOV.U32 R12, RZ, RZ, 0x10 ;  /* 0x00000010ff0c7424 */ /* 0x000fe200078e00ff */
[----:B------:R-:W-:-:S05]  /*177e0*/  SEL R4, R14, RZ, P4 ;  /* 0x000000ff0e047207 */ /* 0x000fca0002000000 */
[----:B------:R-:W-:-:S04]  /*177f0*/  IMAD.IADD R4, R3, 0x1, R4 ;  /* 0x0000000103047824 */ /* 0x000fc800078e0204 */
[----:B------:R-:W-:-:S07]  /*17800*/  IMAD.MOV.U32 R13, RZ, RZ, R4 ;  /* 0x000000ffff0d7224 */ /* 0x000fce00078e0004 */
[----:B------:R-:W-:Y:S05]  /*17810*/  WARPSYNC.COLLECTIVE R15, `(.L_x_13435) ;  /* 0x000000000f087348 */ /* 0x000fea0003c00000 */
[----:B------:R0:W1:Y:S02]  /*17820*/  SHFL.UP P6, R14, R13, R12, R11 ;  /* 0x0400000c0d0e7389 */ /* 0x00006400000c000b */
[----:B01----:R-:W-:Y:S01]  /*17830*/  ENDCOLLECTIVE ;  /* 0x000000000000791b */ /* 0x003fe20003800000 */
.L_x_13435:
        /* <DEDUP_REMOVED lines=8> */
.L_x_13436:
[----:B------:R-:W-:Y:S05]  /*178c0*/  BRA `(.L_x_13437) ;  /* 0xffffffd4000c7947 */ /* 0x000fea000383ffff */
.L_x_13366:
[----:B------:R-:W-:Y:S01]  /*178d0*/  BSSY B0, `(.L_x_13438) ;  /* 0x0000007000007945 */ /* 0x000fe20003800000 */
[----:B--2---:R-:W-:Y:S02]  /*178e0*/  IMAD.MOV.U32 R12, RZ, RZ, 0x1 ;  /* 0x00000001ff0c7424 */ /* 0x004fe400078e00ff */
[----:B------:R-:W-:Y:S02]  /*178f0*/  IMAD.MOV.U32 R11, RZ, RZ, RZ ;  /* 0x000000ffff0b7224 */ /* 0x000fe400078e00ff */
[----:B------:R-:W-:-:S07]  /*17900*/  IMAD.MOV.U32 R15, RZ, RZ, -0x1 ;  /* 0xffffffffff0f7424 */ /* 0x000fce00078e00ff */
[----:B------:R-:W-:Y:S05]  /*17910*/  WARPSYNC.COLLECTIVE R15, `(.L_x_13439) ;  /* 0x000000000f087348 */ /* 0x000fea0003c00000 */
[----:B------:R0:W1:Y:S02]  /*17920*/  SHFL.UP P6, R14, R13, R12, R11 ;  /* 0x0400000c0d0e7389 */ /* 0x00006400000c000b */
[----:B01----:R-:W-:Y:S01]  /*17930*/  ENDCOLLECTIVE ;  /* 0x000000000000791b */ /* 0x003fe20003800000 */
.L_x_13439:
[----:B------:R-:W-:Y:S05]  /*17940*/  BSYNC B0 ;  /* 0x0000000000007941 */ /* 0x000fea0003800000 */
.L_x_13438:
        /* <DEDUP_REMOVED lines=8> */
.L_x_13440:
[----:B------:R-:W-:Y:S01]  /*179d0*/  IMAD.MOV.U32 R12, RZ, RZ, 0x4 ;  /* 0x00000004ff0c7424 */ /* 0x000fe200078e00ff */
[----:B------:R-:W-:-:S05]  /*179e0*/  SEL R2, R14, RZ, P2 ;  /* 0x000000ff0e027207 */ /* 0x000fca0001000000 */
[----:B------:R-:W-:-:S04]  /*179f0*/  IMAD.IADD R2, R13, 0x1, R2 ;  /* 0x000000010d027824 */ /* 0x000fc800078e0202 */
[----:B------:R-:W-:-:S07]  /*17a00*/  IMAD.MOV.U32 R13, RZ, RZ, R2 ;  /* 0x000000ffff0d7224 */ /* 0x000fce00078e0002 */
[----:B------:R-:W-:Y:S05]  /*17a10*/  WARPSYNC.COLLECTIVE R15, `(.L_x_13441) ;  /* 0x000000000f087348 */ /* 0x000fea0003c00000 */
[----:B------:R0:W1:Y:S02]  /*17a20*/  SHFL.UP P6, R14, R13, R12, R11 ;  /* 0x0400000c0d0e7389 */ /* 0x00006400000c000b */
[----:B01----:R-:W-:Y:S01]  /*17a30*/  ENDCOLLECTIVE ;  /* 0x000000000000791b */ /* 0x003fe20003800000 */
.L_x_13441:
[----:B------:R-:W-:Y:S01]  /*17a40*/  IMAD.MOV.U32 R12, RZ, RZ, 0x8 ;  /* 0x00000008ff0c7424 */ /* 0x000fe200078e00ff */
[----:B------:R-:W-:-:S05]  /*17a50*/  SEL R3, R14, RZ, P3 ;  /* 0x000000ff0e037207 */ /* 0x000fca0001800000 */
[----:B------:R-:W-:-:S04]  /*17a60*/  IMAD.IADD R3, R2, 0x1, R3 ;  /* 0x0000000102037824 */ /* 0x000fc800078e0203 */
[----:B------:R-:W-:-:S07]  /*17a70*/  IMAD.MOV.U32 R13, RZ, RZ, R3 ;  /* 0x000000ffff0d7224 */ /* 0x000fce00078e0003 */
[----:B------:R-:W-:Y:S05]  /*17a80*/  WARPSYNC.COLLECTIVE R15, `(.L_x_13442) ;  /* 0x000000000f087348 */ /* 0x000fea0003c00000 */
[----:B------:R0:W1:Y:S02]  /*17a90*/  SHFL.UP P6, R14, R13, R12, R11 ;  /* 0x0400000c0d0e7389 */ /* 0x00006400000c000b */
[----:B01----:R-:W-:Y:S01]  /*17aa0*/  ENDCOLLECTIVE ;  /* 0x000000000000791b */ /* 0x003fe20003800000 */
.L_x_13442:
[----:B------:R-:W-:Y:S01]  /*17ab0*/  IMAD.MOV.U32 R12, RZ, RZ, 0x10 ;  /* 0x00000010ff0c7424 */ /* 0x000fe200078e00ff */
[----:B------:R-:W-:-:S05]  /*17ac0*/  SEL R4, R14, RZ, P4 ;  /* 0x000000ff0e047207 */ /* 0x000fca0002000000 */
[----:B------:R-:W-:-:S04]  /*17ad0*/  IMAD.IADD R4, R3, 0x1, R4 ;  /* 0x0000000103047824 */ /* 0x000fc800078e0204 */
[----:B------:R-:W-:-:S07]  /*17ae0*/  IMAD.MOV.U32 R13, RZ, RZ, R4 ;  /* 0x000000ffff0d7224 */ /* 0x000fce00078e0004 */
[----:B------:R-:W-:Y:S05]  /*17af0*/  WARPSYNC.COLLECTIVE R15, `(.L_x_13443) ;  /* 0x000000000f087348 */ /* 0x000fea0003c00000 */
[----:B------:R0:W1:Y:S02]  /*17b00*/  SHFL.UP P6, R14, R13, R12, R11 ;  /* 0x0400000c0d0e7389 */ /* 0x00006400000c000b */
[----:B01----:R-:W-:Y:S01]  /*17b10*/  ENDCOLLECTIVE ;  /* 0x000000000000791b */ /* 0x003fe20003800000 */
.L_x_13443:
        /* <DEDUP_REMOVED lines=8> */
.L_x_13444:
[----:B------:R-:W-:Y:S05]  /*17ba0*/  BRA `(.L_x_13445) ;  /* 0xffffffd000f87947 */ /* 0x000fea000383ffff */
.L_x_13368:
[----:B------:R-:W-:Y:S01]  /*17bb0*/  BSSY B0, `(.L_x_13446) ;  /* 0x0000006000007945 */ /* 0x000fe20003800000 */
[----:B------:R-:W-:Y:S01]  /*17bc0*/  PLOP3.LUT P6, PT, P6, PT, PT, 0x8, 0x0 ;  /* 0x000000000000781c */ /* 0x000fe200037ce170 */
[----:B------:R-:W-:-:S12]  /*17bd0*/  IMAD.MOV.U32 R15, RZ, RZ, -0x1 ;  /* 0xffffffffff0f7424 */ /* 0x000fd800078e00ff */
[----:B0-2---:R-:W-:Y:S05]  /*17be0*/  WARPSYNC.COLLECTIVE R15, `(.L_x_13447) ;  /* 0x000000000f087348 */ /* 0x005fea0003c00000 */
[----:B------:R-:W-:Y:S01]  /*17bf0*/  VOTE.ANY R14, PT, P6 ;  /* 0x00000000000e7806 */ /* 0x000fe200030e0100 */
[----:B0-2---:R-:W-:Y:S06]  /*17c00*/  ENDCOLLECTIVE ;  /* 0x000000000000791b */ /* 0x005fec0003800000 */
.L_x_13447:
[----:B------:R-:W-:Y:S05]  /*17c10*/  BSYNC B0 ;  /* 0x0000000000007941 */ /* 0x000fea0003800000 */
.L_x_13446:
[----:B------:R-:W-:Y:S02]  /*17c20*/  IMAD.MOV.U32 R2, RZ, RZ, R14 ;  /* 0x000000ffff027224 */ /* 0x000fe400078e000e */
[----:B------:R-:W-:Y:S02]  /*17c30*/  IMAD.MOV.U32 R13, RZ, RZ, R25 ;  /* 0x000000ffff0d7224 */ /* 0x000fe400078e0019 */
[----:B------:R0:W1:Y:S01]  /*17c40*/  POPC R12, R2 ;  /* 0x00000002000c7309 */ /* 0x0000620000000000 */
[----:B------:R-:W-:Y:S02]  /*17c50*/  IMAD.MOV.U32 R11, RZ, RZ, 0x1f ;  /* 0x0000001fff0b7424 */ /* 0x000fe400078e00ff */
[----:B------:R-:W-:-:S07]  /*17c60*/  IMAD.MOV.U32 R15, RZ, RZ, -0x1 ;  /* 0xffffffffff0f7424 */ /* 0x000fce00078e00ff */
[----:B01----:R-:W-:Y:S05]  /*17c70*/  WARPSYNC.COLLECTIVE R15, `(.L_x_13448) ;  /* 0x000000000f087348 */ /* 0x003fea0003c00000 */
[----:B-1----:R1:W2:Y:S02]  /*17c80*/  SHFL.IDX P6, R14, R13, R12, R11 ;  /* 0x0000000c0d0e7389 */ /* 0x0022a400000c000b */
[----:B012---:R-:W-:Y:S01]  /*17c90*/  ENDCOLLECTIVE ;  /* 0x000000000000791b */ /* 0x007fe20003800000 */
.L_x_13448:
[----:B------:R-:W-:Y:S02]  /*17ca0*/  IMAD.IADD R27, R12, 0x1, R27 ;  /* 0x000000010c1b7824 */ /* 0x000fe400078e021b */
[----:B------:R-:W-:Y:S02]  /*17cb0*/  IMAD.MOV.U32 R13, RZ, RZ, R8 ;  /* 0x000000ffff0d7224 */ /* 0x000fe400078e0008 */
[----:B------:R-:W-:-:S07]  /*17cc0*/  IMAD.MOV.U32 R25, RZ, RZ, R14 ;  /* 0x000000ffff197224 */ /* 0x000fce00078e000e */
[----:B------:R-:W-:Y:S05]  /*17cd0*/  WARPSYNC.COLLECTIVE R15, `(.L_x_13449) ;  /* 0x000000000f087348 */ /* 0x000fea0003c00000 */
[----:B------:R0:W1:Y:S02]  /*17ce0*/  SHFL.IDX P6, R14, R13, R12, R11 ;  /* 0x0000000c0d0e7389 */ /* 0x00006400000c000b */
[----:B01----:R-:W-:Y:S01]  /*17cf0*/  ENDCOLLECTIVE ;  /* 0x000000000000791b */ /* 0x003fe20003800000 */
.L_x_13449:
[----:B------:R-:W-:Y:S01]  /*17d00*/  IMAD.MOV.U32 R8, RZ, RZ, R14 ;  /* 0x000000ffff087224 */ /* 0x000fe200078e000e */
[----:B------:R-:W-:Y:S06]  /*17d10*/  BRA `(.L_x_13450) ;  /* 0xffffffd000dc7947 */ /* 0x000fec000383ffff */
.L_x_13370:
[----:B------:R-:W-:Y:S01]  /*17d20*/  BSSY B0, `(.L_x_13451) ;  /* 0x0000007000007945 */ /* 0x000fe20003800000 */
[----:B------:R-:W-:Y:S02]  /*17d30*/  IMAD.MOV.U32 R13, RZ, RZ, R3 ;  /* 0x000000ffff0d7224 */ /* 0x000fe400078e0003 */
[----:B------:R-:W-:Y:S02]  /*17d40*/  IMAD.MOV.U32 R11, RZ, RZ, 0x1f ;  /* 0x0000001fff0b7424 */ /* 0x000fe400078e00ff */
[----:B------:R-:W-:-:S07]  /*17d50*/  IMAD.MOV.U32 R15, RZ, RZ, -0x1 ;  /* 0xffffffffff0f7424 */ /* 0x000fce00078e00ff */
[----:B0-23--:R-:W-:Y:S05]  /*17d60*/  WARPSYNC.COLLECTIVE R15, `(.L_x_13452) ;  /* 0x000000000f087348 */ /* 0x00dfea0003c00000 */
[----:B------:R1:W4:Y:S02]  /*17d70*/  SHFL.IDX P6, R14, R13, R12, R11 ;  /* 0x0000000c0d0e7389 */ /* 0x00032400000c000b */
[----:B01234-:R-:W-:Y:S01]  /*17d80*/  ENDCOLLECTIVE ;  /* 0x000000000000791b */ /* 0x01ffe20003800000 */
.L_x_13452:
[----:B------:R-:W-:Y:S05]  /*17d90*/  BSYNC B0 ;  /* 0x0000000000007941 */ /* 0x000fea0003800000 */
.L_x_13451:
[----:B------:R-:W-:Y:S01]  /*17da0*/  IMAD.MOV.U32 R24, RZ, RZ, R14 ;  /* 0x000000ffff187224 */ /* 0x000fe200078e000e */
[----:B------:R-:W-:Y:S06]  /*17db0*/  BRA `(.L_x_13369) ;  /* 0xffffffd000cc7947 */ /* 0x000fec000383ffff */
.L_x_13376:
[----:B0-----:R0:W2:Y:S02]  /*17dc0*/  SYNCS.PHASECHK.TRANS64.TRYWAIT P0, [R9+URZ+0x16820], R0 ;  /* 0x01682000090075a7 */ /* 0x0010a4000800017f */
[----:B--2---:R-:W-:Y:S05]  /*17dd0*/  @!P0 NANOSLEEP.SYNCS 0x989680 ;  /* 0x009896800000895d */ /* 0x004fea0003900000 */
[----:B------:R-:W2:Y:S02]  /*17de0*/  @!P0 SYNCS.PHASECHK.TRANS64 P0, [R9+URZ+0x16820], R0 ;  /* 0x01682000090085a7 */ /* 0x000ea4000800007f */
[----:B--2---:R-:W-:Y:S05]  /*17df0*/  @!P0 BRA `(.L_x_13376) ;  /* 0xfffffffc00f08947 */ /* 0x004fea000383ffff */
[----:B------:R-:W-:Y:S05]  /*17e00*/  BRA `(.L_x_13453) ;  /* 0xffffffdc00247947 */ /* 0x000fea000383ffff */
.L_x_13377:
        /* <DEDUP_REMOVED lines=11> */
.L_x_13455:
[----:B------:R-:W-:Y:S05]  /*17ec0*/  BSYNC B0 ;  /* 0x0000000000007941 */ /* 0x000fea0003800000 */
.L_x_13454:
[----:B------:R-:W-:Y:S05]  /*17ed0*/  BRA `(.L_x_13456) ;  /* 0xffffffdc000c7947 */ /* 0x000fea000383ffff */
.L_x_13380:
[----:B------:R-:W-:Y:S01]  /*17ee0*/  BSSY B1, `(.L_x_13457) ;  /* 0x0000006000017945 */ /* 0x000fe20003800000 */
[----:B------:R-:W-:-:S07]  /*17ef0*/  IMAD.MOV.U32 R15, RZ, RZ, -0x1 ;  /* 0xffffffffff0f7424 */ /* 0x000fce00078e00ff */
[----:B01-3--:R-:W-:Y:S05]  /*17f00*/  WARPSYNC.COLLECTIVE R15, `(.L_x_13458) ;  /* 0x000000000f0c7348 */ /* 0x00bfea0003c00000 */
[----:B------:R-:W-:Y:S02]  /*17f10*/  ELECT P6, UR62, PT ;  /* 0x00000000003e782f */ /* 0x000fe400038c0000 */
[----:B------:R-:W-:Y:S01]  /*17f20*/  MOV R14, UR62 ;  /* 0x0000003e000e7c02 */ /* 0x000fe20008000f00 */
[----:B01-3--:R-:W-:Y:S10]  /*17f30*/  ENDCOLLECTIVE ;  /* 0x000000000000791b */ /* 0x00bff40003800000 */
.L_x_13458:
[----:B------:R-:W-:Y:S05]  /*17f40*/  BSYNC B1 ;  /* 0x0000000000017941 */ /* 0x000fea0003800000 */
.L_x_13457:
[----:B------:R-:W-:Y:S05]  /*17f50*/  BRA `(.L_x_13459) ;  /* 0xffffffdc00047947 */ /* 0x000fea000383ffff */
.L_x_13382:
[----:B0-----:R0:W1:Y:S02]  /*17f60*/  SYNCS.PHASECHK.TRANS64.TRYWAIT P0, [R7+URZ], R2 ;  /* 0x00000002070075a7 */ /* 0x001064000800017f */
[----:B-1----:R-:W-:Y:S05]  /*17f70*/  @!P0 NANOSLEEP.SYNCS 0x989680 ;  /* 0x009896800000895d */ /* 0x002fea0003900000 */
[----:B------:R-:W1:Y:S02]  /*17f80*/  @!P0 SYNCS.PHASECHK.TRANS64 P0, [R7+URZ], R2 ;  /* 0x00000002070085a7 */ /* 0x000e64000800007f */
[----:B-1----:R-:W-:Y:S05]  /*17f90*/  @!P0 BRA `(.L_x_13382) ;  /* 0xfffffffc00f08947 */ /* 0x002fea000383ffff */
[----:B------:R-:W-:Y:S05]  /*17fa0*/  BRA `(.L_x_13460) ;  /* 0xffffffdc00387947 */ /* 0x000fea000383ffff */
.L_x_13383:
[----:B-1----:R1:W2:Y:S02]  /*17fb0*/  SYNCS.PHASECHK.TRANS64.TRYWAIT P0, [R3+URZ], R0 ;  /* 0x00000000030075a7 */ /* 0x0022a4000800017f */
[----:B--2---:R-:W-:Y:S05]  /*17fc0*/  @!P0 NANOSLEEP.SYNCS 0x989680 ;  /* 0x009896800000895d */ /* 0x004fea0003900000 */
[----:B------:R-:W2:Y:S02]  /*17fd0*/  @!P0 SYNCS.PHASECHK.TRANS64 P0, [R3+URZ], R0 ;  /* 0x00000000030085a7 */ /* 0x000ea4000800007f */
[----:B--2---:R-:W-:Y:S05]  /*17fe0*/  @!P0 BRA `(.L_x_13383) ;  /* 0xfffffffc00f08947 */ /* 0x004fea000383ffff */
[----:B------:R-:W-:Y:S05]  /*17ff0*/  BRA `(.L_x_13461) ;  /* 0xffffffdc002c7947 */ /* 0x000fea000383ffff */
.L_x_13385:
[----:B-1----:R1:W2:Y:S02]  /*18000*/  SYNCS.PHASECHK.TRANS64.TRYWAIT P0, [R5+URZ], R2 ;  /* 0x00000002050075a7 */ /* 0x0022a4000800017f */
[----:B--2---:R-:W-:Y:S05]  /*18010*/  @!P0 NANOSLEEP.SYNCS 0x989680 ;  /* 0x009896800000895d */ /* 0x004fea0003900000 */
[----:B------:R-:W2:Y:S02]  /*18020*/  @!P0 SYNCS.PHASECHK.TRANS64 P0, [R5+URZ], R2 ;  /* 0x00000002050085a7 */ /* 0x000ea4000800007f */
[----:B--2---:R-:W-:Y:S05]  /*18030*/  @!P0 BRA `(.L_x_13385) ;  /* 0xfffffffc00f08947 */ /* 0x004fea000383ffff */
[----:B------:R-:W-:Y:S05]  /*18040*/  BRA `(.L_x_13462) ;  /* 0xffffffdc00307947 */ /* 0x000fea000383ffff */
.L_x_13463:
        /* <DEDUP_REMOVED lines=11> */
.L_x_14879:


//--------------------- .text._ZN7cutlass13device_kernelIN5flash11enable_sm90INS1_16FlashAttnFwdSm90INS1_25CollectiveMainloopFwdSm90ILi2EN4cute5tupleIJNS5_1CILi1EEES8_S8_EEENS6_IJNS7_ILi192EEENS7_ILi128EEENS7_ILi64EEEEEELi64ENS_10bfloat16_tEfNS_4arch4Sm90ELb0ELb1ELb0ELb1ELb0ELb1ELb0ELb1ELb1ELb1ELb1ELb0EEENS1_21CollectiveEpilogueFwdINS6_IJSA_SC_SB_EEES9_SE_SG_Li384ELb1ELb1ELb1ELb0EEENS1_36VarlenDynamicPersistentTileSchedulerILi192ELi128ELi384ELi128ELb1ELb1ELb1ELb1ELb0ELb1EEEEEEEEEvNT_6ParamsE --------------------------
	.section	.text._ZN7cutlass13device_kernelIN5flash11enable_sm90INS1_16FlashAttnFwdSm90INS1_25CollectiveMainloopFwdSm90ILi2EN4cute5tupleIJNS5_1CILi1EEES8_S8_EEENS6_IJNS7_ILi192EEENS7_ILi128EEENS7_ILi64EEEEEELi64ENS_10bfloat16_tEfNS_4arch4Sm90ELb0ELb1ELb0ELb1ELb0ELb1ELb0ELb1ELb1ELb1ELb1ELb0EEENS1_21CollectiveEpilogueFwdINS6_IJSA_SC_SB_EEES9_SE_SG_Li384ELb1ELb1ELb1ELb0EEENS1_36VarlenDynamicPersistentTileSchedulerILi192ELi128ELi384ELi128ELb1ELb1ELb1ELb1ELb0ELb1EEEEEEEEEvNT_6ParamsE,"ax",@progbits
	.align	128
.text._ZN7cutlass13device_kernelIN5flash11enable_sm90INS1_16FlashAttnFwdSm90INS1_25CollectiveMainloopFwdSm90ILi2EN4cute5tupleIJNS5_1CILi1EEES8_S8_EEENS6_IJNS7_ILi192EEENS7_ILi128EEENS7_ILi64EEEEEELi64ENS_10bfloat16_tEfNS_4arch4Sm90ELb0ELb1ELb0ELb1ELb0ELb1ELb0ELb1ELb1ELb1ELb1ELb0EEENS1_21CollectiveEpilogueFwdINS6_IJSA_SC_SB_EEES9_SE_SG_Li384ELb1ELb1ELb1ELb0EEENS1_36VarlenDynamicPersistentTileSchedulerILi192ELi128ELi384ELi128ELb1ELb1ELb1ELb1ELb0ELb1EEEEEEEEEvNT_6ParamsE:
        .type           _ZN7cutlass13device_kernelIN5flash11enable_sm90INS1_16FlashAttnFwdSm90INS1_25CollectiveMainloopFwdSm90ILi2EN4cute5tupleIJNS5_1CILi1EEES8_S8_EEENS6_IJNS7_ILi192EEENS7_ILi128EEENS7_ILi64EEEEEELi64ENS_10bfloat16_tEfNS_4arch4Sm90ELb0ELb1ELb0ELb1ELb0ELb1ELb0ELb1ELb1ELb1ELb1ELb0EEENS1_21CollectiveEpilogueFwdINS6_IJSA_SC_SB_EEES9_SE_SG_Li384ELb1ELb1ELb1ELb0EEENS1_36VarlenDynamicPersistentTileSchedulerILi192ELi128ELi384ELi128ELb1ELb1ELb1ELb1ELb0ELb1EEEEEEEEEvNT_6ParamsE,@function
        .size           _ZN7cutlass13device_kernelIN5flash11enable_sm90INS1_16FlashAttnFwdSm90INS1_25CollectiveMainloopFwdSm90ILi2EN4cute5tupleIJNS5_1CILi1EEES8_S8_EEENS6_IJNS7_ILi192EEENS7_ILi128EEENS7_ILi64EEEEEELi64ENS_10bfloat16_tEfNS_4arch4Sm90ELb0ELb1ELb0ELb1ELb0ELb1ELb0ELb1ELb1ELb1ELb1ELb0EEENS1_21CollectiveEpilogueFwdINS6_IJSA_SC_SB_EEES9_SE_SG_Li384ELb1ELb1ELb1ELb0EEENS1_36VarlenDynamicPersistentTileSchedulerILi192ELi128ELi384ELi128ELb1ELb1ELb1ELb1ELb0ELb1EEEEEEEEEvNT_6ParamsE,(.L_x_14880 - _ZN7cutlass13device_kernelIN5flash11enable_sm90INS1_16FlashAttnFwdSm90INS1_25CollectiveMainloopFwdSm90ILi2EN4cute5tupleIJNS5_1CILi1EEES8_S8_EEENS6_IJNS7_ILi192EEENS7_ILi128EEENS7_ILi64EEEEEELi64ENS_10bfloat16_tEfNS_4arch4Sm90ELb0ELb1ELb0ELb1ELb0ELb1ELb0ELb1ELb1ELb1ELb1ELb0EEENS1_21CollectiveEpilogueFwdINS6_IJSA_SC_SB_EEES9_SE_SG_Li384ELb1ELb1ELb1ELb0EEENS1_36VarlenDynamicPersistentTileSchedulerILi192ELi128ELi384ELi128ELb1ELb1ELb1ELb1ELb0ELb1EEEEEEEEEvNT_6ParamsE)
        .other          _ZN7cutlass13device_kernelIN5flash11enable_sm90INS1_16FlashAttnFwdSm90INS1_25CollectiveMainloopFwdSm90ILi2EN4cute5tupleIJNS5_1CILi1EEES8_S8_EEENS6_IJNS7_ILi192EEENS7_ILi128EEENS7_ILi64EEEEEELi64ENS_10bfloat16_tEfNS_4arch4Sm90ELb0ELb1ELb0ELb1ELb0ELb1ELb0ELb1ELb1ELb1ELb1ELb0EEENS1_21CollectiveEpilogueFwdINS6_IJSA_SC_SB_EEES9_SE_SG_Li384ELb1ELb1ELb1ELb0EEENS1_36VarlenDynamicPersistentTileSchedulerILi192ELi128ELi384ELi128ELb1ELb1ELb1ELb1ELb0ELb1EEEEEEEEEvNT_6ParamsE,@"STO_CUDA_ENTRY STV_DEFAULT"
_ZN7cutlass13device_kernelIN5flash11enable_sm90INS1_16FlashAttnFwdSm90INS1_25CollectiveMainloopFwdSm90ILi2EN4cute5tupleIJNS5_1CILi1EEES8_S8_EEENS6_IJNS7_ILi192EEENS7_ILi128EEENS7_ILi64EEEEEELi64ENS_10bfloat16_tEfNS_4arch4Sm90ELb0ELb1ELb0ELb1ELb0ELb1ELb0ELb1ELb1ELb1ELb1ELb0EEENS1_21CollectiveEpilogueFwdINS6_IJSA_SC_SB_EEES9_SE_SG_Li384ELb1ELb1ELb1ELb0EEENS1_36VarlenDynamicPersistentTileSchedulerILi192ELi128ELi384ELi128ELb1ELb1ELb1ELb1ELb0ELb1EEEEEEEEEvNT_6ParamsE:
        /* <DEDUP_REMOVED lines=23> */
.L_x_13465:
[----:B------:R-:W-:Y:S05]  /*0170*/  BSYNC B0 ;  /* 0x0000000000007941 */ /* 0x000fea0003800000 */
.L_x_13464:
        /* <DEDUP_REMOVED lines=40> */
.L_x_13466:
        /* <DEDUP_REMOVED lines=22> */
.L_x_13467:
        /* <DEDUP_REMOVED lines=18> */
.L_x_13468:
        /* <DEDUP_REMOVED lines=22> */
.L_x_13469:
        /* <DEDUP_REMOVED lines=22> */
.L_x_13470:
        /* <DEDUP_REMOVED lines=9> */
.L_x_13473:
        /* <DEDUP_REMOVED lines=21> */
[----:B------:R-:W3:Y:S01]  /*0b20*/  LDL R12, [R1+0x54] ;  /* 0x00005400010c7983 */ /* 0x000ee20000100800 */
[----:B------:R-:W0:Y:S02]  /*0b30*/  S2R R0, SR_TID.X ;  /* 0x0000000000007919 */ /* 0x000e240000002100 */
[----:B0-----:R-:W-:-:S05]  /*0b40*/  VIADD R11, R0, 0xffffff80 ;  /* 0xffffff80000b7836 */ /* 0x001fca0000000000 */
[----:B------:R-:W-:-:S04]  /*0b50*/  SHF.R.S32.HI R0, RZ, 0x1f, R11 ;  /* 0x0000001fff007819 */ /* 0x000fc8000001140b */
[----:B--2---:R-:W-:-:S04]  /*0b60*/  LEA.HI R2, R0, R11, RZ, 0x7 ;  /* 0x0000000b00027211 */ /* 0x004fc800078f38ff */
[----:B------:R-:W-:-:S05]  /*0b70*/  LOP3.LUT R3, R2, 0xffffff80, RZ, 0xc0, !PT ;  /* 0xffffff8002037812 */ /* 0x000fca00078ec0ff */
[----:B------:R-:W-:-:S05]  /*0b80*/  IMAD.IADD R10, R11, 0x1, -R3 ;  /* 0x000000010b0a7824 */ /* 0x000fca00078e0a03 */
[----:B------:R-:W-:-:S04]  /*0b90*/  SHF.R.S32.HI R6, RZ, 0x1f, R10 ;  /* 0x0000001fff067819 */ /* 0x000fc8000001140a */
[----:B------:R-:W-:Y:S02]  /*0ba0*/  LEA.HI R7, R6, R10, RZ, 0x2 ;  /* 0x0000000a06077211 */ /* 0x000fe400078f10ff */
[CC--:B------:R-:W-:Y:S02]  /*0bb0*/  LEA.HI R3, R0.reuse, R11.reuse, RZ, 0x5 ;  /* 0x0000000b00037211 */ /* 0x0c0fe400078f28ff */
[--C-:B------:R-:W-:Y:S02]  /*0bc0*/  SHF.R.S32.HI R8, RZ, 0x2, R7.reuse ;  /* 0x00000002ff087819 */ /* 0x100fe40000011407 */
[----:B------:R-:W-:Y:S02]  /*0bd0*/  SHF.R.S32.HI R9, RZ, 0x1f, R7 ;  /* 0x0000001fff097819 */ /* 0x000fe40000011407 */
[----:B------:R-:W-:Y:S02]  /*0be0*/  SHF.R.S32.HI R13, RZ, 0x7, R2 ;  /* 0x00000007ff0d7819 */ /* 0x000fe40000011402 */
[----:B------:R-:W-:-:S02]  /*0bf0*/  LEA.HI R4, R0, R11, RZ, 0x4 ;  /* 0x0000000b00047211 */ /* 0x000fc400078f20ff */
[----:B------:R-:W-:Y:S02]  /*0c00*/  LEA.HI R9, R9, R8, RZ, 0x3 ;  /* 0x0000000809097211 */ /* 0x000fe400078f18ff */
[----:B------:R-:W-:Y:S01]  /*0c10*/  SHF.R.S32.HI R14, RZ, 0x5, R3 ;  /* 0x00000005ff0e7819 */ /* 0x000fe20000011403 */
[----:B------:R-:W-:Y:S01]  /*0c20*/  IMAD.HI R3, R13, 0x55555556, RZ ;  /* 0x555555560d037827 */ /* 0x000fe200078e02ff */
[----:B------:R-:W-:Y:S02]  /*0c30*/  SHF.R.S32.HI R5, RZ, 0x4, R4 ;  /* 0x00000004ff057819 */ /* 0x000fe40000011404 */
[----:B------:R-:W-:Y:S02]  /*0c40*/  LOP3.LUT R9, R9, 0xfffffff8, RZ, 0xc0, !PT ;  /* 0xfffffff809097812 */ /* 0x000fe400078ec0ff */
[----:B------:R-:W-:Y:S02]  /*0c50*/  LEA.HI R6, R6, R10, RZ, 0x5 ;  /* 0x0000000a06067211 */ /* 0x000fe400078f28ff */
[----:B------:R-:W-:-:S02]  /*0c60*/  LOP3.LUT R2, R4, 0x3fffff0, RZ, 0xc0, !PT ;  /* 0x03fffff004027812 */ /* 0x000fc400078ec0ff */
[----:B------:R-:W-:Y:S01]  /*0c70*/  LEA.HI R4, R4, R5, RZ, 0x1 ;  /* 0x0000000504047211 */ /* 0x000fe200078f08ff */
[----:B------:R-:W-:Y:S01]  /*0c80*/  IMAD.IADD R9, R8, 0x1, -R9 ;  /* 0x0000000108097824 */ /* 0x000fe200078e0a09 */
[----:B------:R-:W-:Y:S02]  /*0c90*/  LEA.HI R3, R3, R3, RZ, 0x1 ;  /* 0x0000000303037211 */ /* 0x000fe400078f08ff */
[----:B------:R-:W-:Y:S02]  /*0ca0*/  SHF.R.S32.HI R6, RZ, 0x5, R6 ;  /* 0x00000005ff067819 */ /* 0x000fe40000011406 */
[----:B------:R-:W-:Y:S01]  /*0cb0*/  LOP3.LUT R4, R4, 0x1ffffffe, RZ, 0xc0, !PT ;  /* 0x1ffffffe04047812 */ /* 0x000fe200078ec0ff */
[----:B------:R-:W-:Y:S02]  /*0cc0*/  IMAD.IADD R2, R11, 0x1, -R2 ;  /* 0x000000010b027824 */ /* 0x000fe400078e0a02 */
[----:B------:R-:W-:Y:S02]  /*0cd0*/  IMAD R3, R3, -0x3, R13 ;  /* 0xfffffffd03037824 */ /* 0x000fe400078e020d */
[----:B------:R-:W-:-:S02]  /*0ce0*/  IMAD R6, R6, 0x10, R9 ;  /* 0x0000001006067824 */ /* 0x000fc400078e0209 */
[----:B------:R-:W-:Y:S02]  /*0cf0*/  IMAD.IADD R4, R5, 0x1, -R4 ;  /* 0x0000000105047824 */ /* 0x000fe400078e0a04 */
[----:B------:R-:W-:Y:S02]  /*0d00*/  IMAD R5, R14, 0x10, R2 ;  /* 0x000000100e057824 */ /* 0x000fe400078e0202 */
[----:B------:R-:W-:-:S05]  /*0d10*/  IMAD R8, R3, 0x40, R6 ;  /* 0x0000004003087824 */ /* 0x000fca00078e0206 */
[----:B------:R-:W-:Y:S01]  /*0d20*/  STL [R1+0x64], R8 ;  /* 0x0000640801007387 */ /* 0x000fe20000100800 */
[----:B------:R-:W-:Y:S01]  /*0d30*/  LEA.HI R3, R0, R11, RZ, 0x3 ;  /* 0x0000000b00037211 */ /* 0x000fe200078f18ff */
[----:B------:R-:W-:-:S03]  /*0d40*/  IMAD R5, R5, 0x8, R4 ;  /* 0x0000000805057824 */ /* 0x000fc600078e0204 */
[----:B------:R-:W-:Y:S02]  /*0d50*/  SHF.R.S32.HI R4, RZ, 0x3, R3 ;  /* 0x00000003ff047819 */ /* 0x000fe40000011403 */
[----:B------:R-:W-:-:S05]  /*0d60*/  LOP3.LUT R3, R3, 0xfffffff8, RZ, 0xc0, !PT ;  /* 0xfffffff803037812 */ /* 0x000fca00078ec0ff */
[----:B------:R-:W-:Y:S01]  /*0d70*/  IMAD.IADD R3, R11, 0x1, -R3 ;  /* 0x000000010b037824 */ /* 0x000fe200078e0a03 */
[----:B------:R-:W-:Y:S02]  /*0d80*/  LOP3.LUT R7, R7, 0x7ffffffc, RZ, 0xc0, !PT ;  /* 0x7ffffffc07077812 */ /* 0x000fe400078ec0ff */
[----:B------:R-:W-:-:S03]  /*0d90*/  CS2R R152, SRZ ;  /* 0x0000000000987805 */ /* 0x000fc6000001ff00 */
[----:B------:R-:W-:Y:S02]  /*0da0*/  IMAD.IADD R7, R10, 0x1, -R7 ;  /* 0x000000010a077824 */ /* 0x000fe400078e0a07 */
[----:B------:R-:W-:Y:S02]  /*0db0*/  IMAD.MOV.U32 R17, RZ, RZ, RZ ;  /* 0x000000ffff117224 */ /* 0x000fe400078e00ff */
[----:B------:R-:W-:Y:S01]  /*0dc0*/  IMAD.SHL.U32 R156, R7, 0x2, RZ ;  /* 0x00000002079c7824 */ /* 0x000fe200078e00ff */
[----:B---3--:R-:W-:-:S05]  /*0dd0*/  LOP3.LUT R2, R12, 0x1, RZ, 0xfc, !PT ;  /* 0x000000010c027812 */ /* 0x008fca00078efcff */
[----:B------:R0:W-:Y:S02]  /*0de0*/  STL [R1+0x14], R2 ;  /* 0x0000140201007387 */ /* 0x0001e40000100800 */
[----:B0-----:R-:W-:-:S04]  /*0df0*/  LEA.HI R2, R0, R11, RZ, 0x2 ;  /* 0x0000000b00027211 */ /* 0x001fc800078f10ff */
[--C-:B------:R-:W-:Y:S02]  /*0e00*/  SHF.R.S32.HI R23, RZ, 0x2, R2.reuse ;  /* 0x00000002ff177819 */ /* 0x100fe40000011402 */
[----:B------:R-:W-:Y:S02]  /*0e10*/  LOP3.LUT R0, R2, 0xfffffffc, RZ, 0xc0, !PT ;  /* 0xfffffffc02007812 */ /* 0x000fe400078ec0ff */
[----:B------:R-:W-:Y:S01]  /*0e20*/  SHF.R.S32.HI R2, RZ, 0x1f, R2 ;  /* 0x0000001fff027819 */ /* 0x000fe20000011402 */
[----:B------:R-:W-:-:S03]  /*0e30*/  VIADD R9, R23, 0x60 ;  /* 0x0000006017097836 */ /* 0x000fc60000000000 */
[----:B------:R-:W-:Y:S02]  /*0e40*/  LEA.HI R2, R2, R23, RZ, 0x3 ;  /* 0x0000001702027211 */ /* 0x000fe400078f18ff */
[----:B------:R-:W-:Y:S02]  /*0e50*/  SHF.R.S32.HI R4, RZ, 0x1f, R9 ;  /* 0x0000001fff047819 */ /* 0x000fe40000011409 */
[----:B------:R-:W-:Y:S01]  /*0e60*/  LOP3.LUT R2, R2, 0xfffffff8, RZ, 0xc0, !PT ;  /* 0xfffffff802027812 */ /* 0x000fe200078ec0ff */
[----:B------:R-:W-:Y:S01]  /*0e70*/  IMAD.IADD R6, R11, 0x1, -R0 ;  /* 0x000000010b067824 */ /* 0x000fe200078e0a00 */
[----:B------:R-:W-:Y:S01]  /*0e80*/  LEA.HI R4, R4, R9, RZ, 0x3 ;  /* 0x0000000904047211 */ /* 0x000fe200078f18ff */
[----:B------:R-:W-:Y:S02]  /*0e90*/  IMAD.SHL.U32 R3, R9, 0x40, RZ ;  /* 0x0000004009037824 */ /* 0x000fe400078e00ff */
[----:B------:R-:W-:Y:S02]  /*0ea0*/  IMAD.IADD R2, R23, 0x1, -R2 ;  /* 0x0000000117027824 */ /* 0x000fe400078e0a02 */
[----:B------:R-:W-:Y:S01]  /*0eb0*/  IMAD.SHL.U32 R18, R6, 0x8, RZ ;  /* 0x0000000806127824 */ /* 0x000fe200078e00ff */
[----:B------:R-:W-:Y:S01]  /*0ec0*/  LOP3.LUT R3, R3, 0x1c0, RZ, 0xc0, !PT ;  /* 0x000001c003037812 */ /* 0x000fe200078ec0ff */
[----:B------:R-:W-:Y:S01]  /*0ed0*/  IMAD.SHL.U32 R4, R4, 0x40, RZ ;  /* 0x0000004004047824 */ /* 0x000fe200078e00ff */
[----:B------:R-:W-:Y:S01]  /*0ee0*/  STL [R1+0x58], RZ ;  /* 0x000058ff01007387 */ /* 0x000fe20000100800 */
[----:B------:R-:W-:-:S02]  /*0ef0*/  SHF.R.S32.HI R0, RZ, 0x1f, R23 ;  /* 0x0000001fff007819 */ /* 0x000fc40000011417 */
[C---:B------:R-:W-:Y:S01]  /*0f00*/  LEA.HI R0, R6.reuse, R6, RZ, 0x1 ;  /* 0x0000000606007211 */ /* 0x040fe200078f08ff */
[----:B------:R-:W-:Y:S01]  /*0f10*/  STL [R1+0x18], RZ ;  /* 0x000018ff01007387 */ /* 0x000fe20000100800 */
[----:B------:R-:W-:Y:S01]  /*0f20*/  IMAD.SHL.U32 R154, R6, 0x4, RZ ;  /* 0x00000004069a7824 */ /* 0x000fe200078e00ff */
[----:B------:R-:W-:Y:S02]  /*0f30*/  SHF.R.U32.HI R9, RZ, 0x3, R3 ;  /* 0x00000003ff097819 */ /* 0x000fe40000011603 */
[----:B------:R0:W-:Y:S01]  /*0f40*/  STL [R1+0x40], R2 ;  /* 0x0000400201007387 */ /* 0x0001e20000100800 */
[----:B------:R-:W-:Y:S02]  /*0f50*/  LOP3.LUT R0, R0, 0x1ffffffe, RZ, 0xc0, !PT ;  /* 0x1ffffffe00007812 */ /* 0x000fe400078ec0ff */
[----:B0-----:R-:W-:Y:S02]  /*0f60*/  LOP3.LUT R2, R3, 0x38, R18, 0xf8, !PT ;  /* 0x0000003803027812 */ /* 0x001fe400078ef812 */
[----:B------:R-:W-:Y:S01]  /*0f70*/  LOP3.LUT R3, R4, 0xfffffe00, RZ, 0xc0, !PT ;  /* 0xfffffe0004037812 */ /* 0x000fe200078ec0ff */
[----:B------:R-:W-:-:S02]  /*0f80*/  VIADD R4, R154, 0x10 ;  /* 0x000000109a047836 */ /* 0x000fc40000000000 */
[----:B------:R-:W-:Y:S02]  /*0f90*/  IMAD.IADD R0, R6, 0x1, -R0 ;  /* 0x0000000106007824 */ /* 0x000fe400078e0a00 */
[----:B------:R0:W-:Y:S02]  /*0fa0*/  STL [R1+0x44], R3 ;  /* 0x0000440301007387 */ /* 0x0001e40000100800 */
[----:B------:R-:W-:Y:S02]  /*0fb0*/  IMAD R0, R0, 0x8, R8 ;  /* 0x0000000800007824 */ /* 0x000fe400078e0208 */
[----:B------:R1:W-:Y:S01]  /*0fc0*/  STL [R1+0x1c], R4 ;  /* 0x00001c0401007387 */ /* 0x0003e20000100800 */
[----:B0-----:R-:W-:Y:S01]  /*0fd0*/  LOP3.LUT R3, R3, R2, R9, 0xf6, !PT ;  /* 0x0000000203037212 */ /* 0x001fe200078ef609 */
[----:B-1----:R-:W-:-:S04]  /*0fe0*/  IMAD.SHL.U32 R4, R5, 0x8, RZ ;  /* 0x0000000805047824 */ /* 0x002fc800078e00ff */
[----:B------:R-:W-:Y:S01]  /*0ff0*/  IMAD R2, R3, 0x2, R16 ;  /* 0x0000000203027824 */ /* 0x000fe200078e0210 */
[----:B------:R0:W-:Y:S04]  /*1000*/  STL [R1+0x68], R4 ;  /* 0x0000680401007387 */ /* 0x0001e80000100800 */
[----:B------:R0:W-:Y:S04]  /*1010*/  STL [R1+0x30], R0 ;  /* 0x0000300001007387 */ /* 0x0001e80000100800 */
[----:B------:R0:W-:Y:S02]  /*1020*/  STL [R1+0x60], R2 ;  /* 0x0000600201007387 */ /* 0x0001e40000100800 */
.L_x_13676:
[----:B------:R-:W-:Y:S05]  /*1030*/  YIELD ;  /* 0x0000000000007946 */ /* 0x000fea0003800000 */
[----:B------:R-:W-:Y:S01]  /*1040*/  ULDC.64 UR4, c[0x0][0xa28] ;  /* 0x00028a0000047ab9 */ /* 0x000fe20000000a00 */
[----:B0-23--:R-:W0:Y:S01]  /*1050*/  LDC.64 R4, c[0x0][0xa08] ;  /* 0x00028200ff047b82 */ /* 0x00de220000000a00 */
        /* <DEDUP_REMOVED lines=9> */
[----:B----4-:R-:W1:Y:S01]  /*10f0*/  @P1 LDC.64 R2, c[0x0][0xa28] ;  /* 0x00028a00ff021b82 */ /* 0x010e620000000a00 */
        /* <DEDUP_REMOVED lines=20> */
[----:B--2---:R-:W-:Y:S06]  /*1240*/  @P2 BRA `(.L_x_13475) ;  /* 0x0000000000242947 */ /* 0x004fec0003800000 */
        /* <DEDUP_REMOVED lines=9> */
.L_x_13475:
        /* <DEDUP_REMOVED lines=11> */
[----:B------:R-:W0:Y:S02]  /*1390*/  LDC.64 R2, c[0x0][0xa20] ;  /* 0x00028800ff027b82 */ /* 0x000e240000000a00 */
[----:B0-----:R-:W-:-:S05]  /*13a0*/  IMAD.WIDE R2, R31, 0x4, R2 ;  /* 0x000000041f027825 */ /* 0x001fca00078e0202 */
[----:B------:R0:W5:Y:S01]  /*13b0*/  LDG.E R33, desc[UR40][R2.64] ;  /* 0x0000002802217981 */ /* 0x000162000c1e1900 */
[----:B------:R-:W-:Y:S05]  /*13c0*/  BRA `(.L_x_13477) ;  /* 0x0000000000107947 */ /* 0x000fea0003800000 */
.L_x_13476:
[----:B------:R-:W-:Y:S05]  /*13d0*/  @!P0 BRA `(.L_x_13477) ;  /* 0x00000000000c8947 */ /* 0x000fea0003800000 */
[----:B------:R-:W2:Y:S04]  /*13e0*/  LDG.E R0, desc[UR40][R8.64] ;  /* 0x0000002808007981 */ /* 0x000ea8000c1e1900 */
[----:B------:R-:W2:Y:S02]  /*13f0*/  LDG.E R33, desc[UR40][R8.64+0x4] ;  /* 0x0000042808217981 */ /* 0x000ea4000c1e1900 */
[----:B--2---:R-:W-:-:S07]  /*1400*/  IMAD.IADD R33, R33, 0x1, -R0 ;  /* 0x0000000121217824 */ /* 0x004fce00078e0a00 */
.L_x_13477:
        /* <DEDUP_REMOVED lines=11> */
[----:B0-----:R-:W2:Y:S01]  /*14c0*/  @P0 LDG.E R3, desc[UR40][R6.64+0x4] ;  /* 0x0000042806030981 */ /* 0x001ea2000c1e1900 */
[----:B-----5:R-:W-:Y:S02]  /*14d0*/  IMAD.MOV.U32 R2, RZ, RZ, R33 ;  /* 0x000000ffff027224 */ /* 0x020fe400078e0021 */
[----:B---3--:R-:W-:-:S05]  /*14e0*/  @P1 IMAD.WIDE R8, R31, 0x4, R8 ;  /* 0x000000041f081825 */ /* 0x008fca00078e0208 */
[----:B------:R0:W5:Y:S01]  /*14f0*/  @P1 LDG.E R2, desc[UR40][R8.64] ;  /* 0x0000002808021981 */ /* 0x000162000c1e1900 */
[----:B-1----:R-:W-:Y:S01]  /*1500*/  ISETP.NE.AND P1, PT, R4, 0x1, PT ;  /* 0x000000010400780c */ /* 0x002fe20003f25270 */
[----:B------:R-:W-:Y:S01]  /*1510*/  IMAD.IADD R15, R33, 0x1, -R10 ;  /* 0x00000001210f7824 */ /* 0x000fe200078e0a0a */
[----:B------:R-:W1:Y:S01]  /*1520*/  LDC.64 R4, c[0x0][0x9e0] ;  /* 0x00027800ff047b82 */ /* 0x000e620000000a00 */
[----:B------:R-:W-:-:S05]  /*1530*/  IMAD R20, R29, 0xc0, RZ ;  /* 0x000000c01d147824 */ /* 0x000fca00078e02ff */
[----:B------:R3:W-:Y:S05]  /*1540*/  STL [R1+0x20], R20 ;  /* 0x0000201401007387 */ /* 0x0007ea0000100800 */
[----:B------:R-:W4:Y:S08]  /*1550*/  @P1 LDC R11, c[0x0][0x44c] ;  /* 0x00011300ff0b1b82 */ /* 0x000f300000000800 */
[----:B------:R-:W0:Y:S01]  /*1560*/  @P1 LDC R12, c[0x0][0x450] ;  /* 0x00011400ff0c1b82 */ /* 0x000e220000000800 */
[----:B-1----:R-:W-:Y:S01]  /*1570*/  ISETP.GE.AND P2, PT, R5, 0x1, PT ;  /* 0x000000010500780c */ /* 0x002fe20003f46270 */
[----:B--2---:R-:W-:-:S02]  /*1580*/  @P0 IMAD.IADD R24, R3, 0x1, -R0 ;  /* 0x0000000103180824 */ /* 0x004fc400078e0a00 */
[----:B------:R-:W-:Y:S02]  /*1590*/  VIADD R0, R20, 0xbf ;  /* 0x000000bf14007836 */ /* 0x000fe40000000000 */
[----:B------:R-:W-:Y:S02]  /*15a0*/  IMAD.IADD R14, R15, 0x1, R24 ;  /* 0x000000010f0e7824 */ /* 0x000fe400078e0218 */
[----:B----4-:R-:W-:-:S03]  /*15b0*/  @P1 IMAD.HI.U32 R3, R0, R11, RZ ;  /* 0x0000000b00031227 */ /* 0x010fc600078e00ff */
[----:B------:R3:W-:Y:S01]  /*15c0*/  STL [R1+0x10], R14 ;  /* 0x0000100e01007387 */ /* 0x0007e20000100800 */
[----:B------:R-:W-:Y:S01]  /*15d0*/  IMAD.MOV.U32 R7, RZ, RZ, R0 ;  /* 0x000000ffff077224 */ /* 0x000fe200078e0000 */
[----:B0-----:R-:W-:Y:S01]  /*15e0*/  @P1 SHF.R.U32.HI R7, RZ, R12, R3 ;  /* 0x0000000cff071219 */ /* 0x001fe20000011603 */
[C---:B------:R-:W-:Y:S01]  /*15f0*/  VIADD R0, R14.reuse, 0x7f ;  /* 0x0000007f0e007836 */ /* 0x040fe20000000000 */
[----:B------:R-:W-:-:S04]  /*1600*/  IADD3 R90, R14, 0x1, -R157 ;  /* 0x000000010e5a7810 */ /* 0x000fc80007ffe89d */
[----:B------:R-:W-:Y:S01]  /*1610*/  SHF.R.S32.HI R3, RZ, 0x1f, R0 ;  /* 0x0000001fff037819 */ /* 0x000fe20000011400 */
[----:B------:R-:W-:-:S03]  /*1620*/  IMAD.IADD R9, R90, 0x1, R7 ;  /* 0x000000015a097824 */ /* 0x000fc600078e0207 */
[----:B------:R-:W-:Y:S01]  /*1630*/  LEA.HI R3, R3, R0, RZ, 0x7 ;  /* 0x0000000003037211 */ /* 0x000fe200078f38ff */
[----:B------:R-:W-:-:S03]  /*1640*/  IMAD.IADD R4, R9, 0x1, R4 ;  /* 0x0000000109047824 */ /* 0x000fc600078e0204 */
[----:B------:R-:W-:Y:S01]  /*1650*/  SHF.R.S32.HI R91, RZ, 0x7, R3 ;  /* 0x00000007ff5b7819 */ /* 0x000fe20000011403 */
[----:B---3--:R-:W-:Y:S06]  /*1660*/  @!P2 BRA `(.L_x_13478) ;  /* 0x000000000048a947 */ /* 0x008fec0003800000 */
        /* <DEDUP_REMOVED lines=11> */
.L_x_13480:
[----:B------:R-:W-:-:S13]  /*1720*/  ISETP.NE.AND P0, PT, R5, 0x1, PT ;  /* 0x000000010500780c */ /* 0x000fda0003f05270 */
[----:B------:R-:W0:Y:S02]  /*1730*/  @P0 LDC.64 R6, c[0x0][0x9e8] ;  /* 0x00027a00ff060b82 */ /* 0x000e240000000a00 */
[----:B0-----:R-:W-:-:S05]  /*1740*/  @P0 IMAD.HI.U32 R6, R0, R6, RZ ;  /* 0x0000000600060227 */ /* 0x001fca00078e00ff */
[----:B------:R-:W-:-:S07]  /*1750*/  @P0 SHF.R.U32.HI R0, RZ, R7, R6 ;  /* 0x00000007ff000219 */ /* 0x000fce0000011606 */
.L_x_13481:
[----:B------:R-:W-:Y:S05]  /*1760*/  BSYNC B0 ;  /* 0x0000000000007941 */ /* 0x000fea0003800000 */
.L_x_13479:
[----:B------:R-:W-:-:S05]  /*1770*/  IMAD R3, R0, R5, R5 ;  /* 0x0000000500037224 */ /* 0x000fca00078e0205 */
[----:B------:R-:W-:-:S07]  /*1780*/  VIMNMX R4, R4, R3, PT ;  /* 0x0000000304047248 */ /* 0x000fce0003fe0100 */
.L_x_13478:
[----:B------:R-:W0:Y:S01]  /*1790*/  @P1 LDC R0, c[0x0][0x44c] ;  /* 0x00011300ff001b82 */ /* 0x000e220000000800 */
[----:B------:R-:W-:Y:S01]  /*17a0*/  VIADD R4, R4, 0x7f ;  /* 0x0000007f04047836 */ /* 0x000fe20000000000 */
[----:B------:R-:W-:Y:S01]  /*17b0*/  ULDC UR4, c[0x0][0x9dc] ;  /* 0x0002770000047ab9 */ /* 0x000fe20000000800 */
[----:B------:R-:W-:Y:S02]  /*17c0*/  IMAD.MOV.U32 R7, RZ, RZ, R20 ;  /* 0x000000ffff077224 */ /* 0x000fe400078e0014 */
[----:B------:R-:W-:Y:S01]  /*17d0*/  IMAD.IADD R92, R14, 0x1, -R157 ;  /* 0x000000010e5c7824 */ /* 0x000fe200078e0a9d */
[----:B------:R-:W-:Y:S02]  /*17e0*/  SHF.R.S32.HI R3, RZ, 0x1f, R4 ;  /* 0x0000001fff037819 */ /* 0x000fe40000011404 */
[----:B------:R-:W1:Y:S02]  /*17f0*/  @P1 LDC R9, c[0x0][0x450] ;  /* 0x00011400ff091b82 */ /* 0x000e640000000800 */
[----:B------:R-:W-:Y:S01]  /*1800*/  LEA.HI R3, R3, R4, RZ, 0x7 ;  /* 0x0000000403037211 */ /* 0x000fe200078f38ff */
[----:B0-----:R-:W-:-:S05]  /*1810*/  @P1 IMAD.HI.U32 R0, R20, R0, RZ ;  /* 0x0000000014001227 */ /* 0x001fca00078e00ff */
[----:B-1----:R-:W-:Y:S02]  /*1820*/  @P1 SHF.R.U32.HI R7, RZ, R9, R0 ;  /* 0x00000009ff071219 */ /* 0x002fe40000011600 */
[----:B------:R-:W-:-:S03]  /*1830*/  SHF.R.S32.HI R0, RZ, 0x7, R3 ;  /* 0x00000007ff007819 */ /* 0x000fc60000011403 */
[----:B------:R-:W-:Y:S01]  /*1840*/  IMAD.IADD R3, R92, 0x1, R7 ;  /* 0x000000015c037824 */ /* 0x000fe200078e0207 */
[----:B------:R-:W-:-:S03]  /*1850*/  VIMNMX R8, R91, R0, PT ;  /* 0x000000005b087248 */ /* 0x000fc60003fe0100 */
        /* <DEDUP_REMOVED lines=12> */
.L_x_13484:
[----:B------:R-:W-:-:S13]  /*1920*/  ISETP.NE.AND P0, PT, R5, 0x1, PT ;  /* 0x000000010500780c */ /* 0x000fda0003f05270 */
[----:B------:R-:W0:Y:S02]  /*1930*/  @P0 LDC.64 R6, c[0x0][0x9e8] ;  /* 0x00027a00ff060b82 */ /* 0x000e240000000a00 */
[----:B0-----:R-:W-:-:S05]  /*1940*/  @P0 IMAD.HI.U32 R4, R3, R6, RZ ;  /* 0x0000000603040227 */ /* 0x001fca00078e00ff */
[----:B------:R-:W-:-:S07]  /*1950*/  @P0 SHF.R.U32.HI R3, RZ, R7, R4 ;  /* 0x00000007ff030219 */ /* 0x000fce0000011604 */
.L_x_13485:
[----:B------:R-:W-:Y:S05]  /*1960*/  BSYNC B0 ;  /* 0x0000000000007941 */ /* 0x000fea0003800000 */
.L_x_13483:
[----:B------:R-:W-:-:S05]  /*1970*/  IMAD R3, R3, R5, RZ ;  /* 0x0000000503037224 */ /* 0x000fca00078e02ff */
[----:B------:R-:W-:-:S07]  /*1980*/  VIMNMX R0, R0, R3, !PT ;  /* 0x0000000300007248 */ /* 0x000fce0007fe0100 */
.L_x_13482:
[----:B------:R-:W-:Y:S01]  /*1990*/  SHF.R.S32.HI R3, RZ, 0x1f, R0 ;  /* 0x0000001fff037819 */ /* 0x000fe20000011400 */
[----:B------:R-:W-:Y:S01]  /*19a0*/  BSSY B0, `(.L_x_13486) ;  /* 0x000002a000007945 */ /* 0x000fe20003800000 */
[----:B------:R-:W-:Y:S02]  /*19b0*/  LOP3.LUT R14, R13, 0xff, RZ, 0xc0, !PT ;  /* 0x000000ff0d0e7812 */ /* 0x000fe400078ec0ff */
[----:B------:R-:W-:Y:S01]  /*19c0*/  LEA.HI R3, R3, R0, RZ, 0x7 ;  /* 0x0000000003037211 */ /* 0x000fe200078f38ff */
[----:B------:R-:W-:Y:S01]  /*19d0*/  IMAD.MOV.U32 R0, RZ, RZ, RZ ;  /* 0x000000ffff007224 */ /* 0x000fe200078e00ff */
[----:B------:R-:W-:Y:S01]  /*19e0*/  SHF.R.U32.HI R4, RZ, 0x10, R13 ;  /* 0x00000010ff047819 */ /* 0x000fe2000001160d */
[----:B------:R0:W-:Y:S01]  /*19f0*/  STL [R1+0x5c], R14 ;  /* 0x00005c0e01007387 */ /* 0x0001e20000100800 */
[----:B------:R-:W-:-:S03]  /*1a00*/  SHF.R.S32.HI R3, RZ, 0x7, R3 ;  /* 0x00000007ff037819 */ /* 0x000fc60000011403 */
[----:B------:R0:W-:Y:S01]  /*1a10*/  STL [R1+0x4c], R4 ;  /* 0x00004c0401007387 */ /* 0x0001e20000100800 */
[----:B------:R-:W-:-:S04]  /*1a20*/  VIMNMX R9, RZ, R3, !PT ;  /* 0x00000003ff097248 */ /* 0x000fc80007fe0100 */
        /* <DEDUP_REMOVED lines=33> */
.L_x_13487:
[----:B------:R-:W-:Y:S05]  /*1c40*/  BSYNC B0 ;  /* 0x0000000000007941 */ /* 0x000fea0003800000 */
.L_x_13486:
        /* <DEDUP_REMOVED lines=36> */
.L_x_13490:
[----:B------:R-:W-:Y:S05]  /*1e90*/  BSYNC B6 ;  /* 0x0000000000067941 */ /* 0x000fea0003800000 */
.L_x_13489:
        /* <DEDUP_REMOVED lines=20> */
.L_x_13492:
[----:B------:R-:W-:Y:S05]  /*1fe0*/  BSYNC B6 ;  /* 0x0000000000067941 */ /* 0x000fea0003800000 */
.L_x_13491:
[----:B------:R-:W-:Y:S01]  /*1ff0*/  ULDC.64 UR4, c[0x0][0x9f8] ;  /* 0x00027e0000047ab9 */ /* 0x000fe20000000a00 */
[----:B------:R-:W2:Y:S01]  /*2000*/  LDL R12, [R1+0x40] ;  /* 0x00004000010c7983 */ /* 0x000ea20000100800 */
[----:B------:R-:W-:Y:S01]  /*2010*/  ISETP.NE.U32.AND P0, PT, RZ, UR4, PT ;  /* 0x00000004ff007c0c */ /* 0x000fe2000bf05070 */
[----:B------:R-:W0:Y:S02]  /*2020*/  LDC.64 R72, c[0x0][0x300] ;  /* 0x0000c000ff487b82 */ /* 0x000e240000000a00 */
[----:B------:R-:W3:Y:S01]  /*2030*/  LDL R14, [R1+0x44] ;  /* 0x00004400010e7983 */ /* 0x000ee20000100800 */
[----:B------:R-:W-:Y:S01]  /*2040*/  ISETP.NE.AND.EX P0, PT, RZ, UR5, PT, P0 ;  /* 0x00000005ff007c0c */ /* 0x000fe2000bf05300 */
[----:B------:R-:W-:Y:S01]  /*2050*/  IMAD.IADD R28, R28, 0x1, R33 ;  /* 0x000000011c1c7824 */ /* 0x000fe200078e0221 */
[----:B------:R-:W-:Y:S01]  /*2060*/  ULDC.64 UR4, c[0x0][0xa08] ;  /* 0x0002820000047ab9 */ /* 0x000fe20000000a00 */
[----:B------:R-:W1:Y:S01]  /*2070*/  S2R R20, SR_TID.X ;  /* 0x0000000000147919 */ /* 0x000e620000002100 */
[----:B------:R-:W-:Y:S01]  /*2080*/  SHF.R.S32.HI R19, RZ, 0x1f, R18 ;  /* 0x0000001fff137819 */ /* 0x000fe20000011412 */
[----:B------:R-:W4:Y:S08]  /*2090*/  LDC R15, c[0x0][0x3f4] ;  /* 0x0000fd00ff0f7b82 */ /* 0x000f300000000800 */
[----:B------:R-:W1:Y:S08]  /*20a0*/  @P0 LDC.64 R4, c[0x0][0x9f8] ;  /* 0x00027e00ff040b82 */ /* 0x000e700000000a00 */
[----:B------:R-:W4:Y:S01]  /*20b0*/  LDC.64 R70, c[0x0][0x3f8] ;  /* 0x0000fe00ff467b82 */ /* 0x000f220000000a00 */
[----:B-1----:R-:W-:-:S05]  /*20c0*/  @P0 IMAD.WIDE R4, R31, 0x4, R4 ;  /* 0x000000041f040825 */ /* 0x002fca00078e0204 */
[----:B------:R1:W3:Y:S01]  /*20d0*/  @P0 LDG.E R31, desc[UR40][R4.64] ;  /* 0x00000028041f0981 */ /* 0x0002e2000c1e1900 */
[----:B------:R-:W-:Y:S01]  /*20e0*/  SHF.R.S32.HI R33, RZ, 0x1f, R28 ;  /* 0x0000001fff217819 */ /* 0x000fe2000001141c */
[CC--:B0-----:R-:W-:Y:S01]  /*20f0*/  IMAD.WIDE.U32 R6, R28.reuse, R72.reuse, RZ ;  /* 0x000000481c067225 */ /* 0x0c1fe200078e00ff */
[----:B------:R-:W-:Y:S02]  /*2100*/  ISETP.NE.U32.AND P0, PT, RZ, UR4, PT ;  /* 0x00000004ff007c0c */ /* 0x000fe4000bf05070 */
[----:B------:R-:W-:Y:S01]  /*2110*/  SHF.R.U32.HI R35, RZ, 0x7, R20 ;  /* 0x00000007ff237819 */ /* 0x000fe20000011614 */
[----:B------:R-:W-:Y:S01]  /*2120*/  IMAD R0, R33, R72, RZ ;  /* 0x0000004821007224 */ /* 0x000fe200078e02ff */
[----:B------:R-:W-:Y:S01]  /*2130*/  ISETP.NE.AND.EX P0, PT, RZ, UR5, PT, P0 ;  /* 0x00000005ff007c0c */ /* 0x000fe2000bf05300 */
[----:B------:R-:W-:Y:S01]  /*2140*/  ULDC.64 UR4, c[0x0][0x308] ;  /* 0x0000c20000047ab9 */ /* 0x000fe20000000a00 */
[----:B------:R-:W-:Y:S01]  /*2150*/  ISETP.NE.AND P6, PT, R35, 0x1, PT ;  /* 0x000000012300780c */ /* 0x000fe20003fc5270 */
[----:B------:R-:W-:Y:S01]  /*2160*/  IMAD R3, R28, R73, R0 ;  /* 0x000000491c037224 */ /* 0x000fe200078e0200 */
[----:B------:R-:W-:-:S03]  /*2170*/  SHF.R.S32.HI R34, RZ, 0x1f, R23 ;  /* 0x0000001fff227819 */ /* 0x000fc60000011417 */
[----:B------:R-:W-:Y:S02]  /*2180*/  IMAD.IADD R7, R7, 0x1, R3 ;  /* 0x0000000107077824 */ /* 0x000fe400078e0203 */
[----:B-1----:R-:W-:-:S04]  /*2190*/  IMAD.WIDE.U32 R4, R32, UR4, R6 ;  /* 0x0000000420047c25 */ /* 0x002fc8000f8e0006 */
[----:B------:R-:W-:Y:S01]  /*21a0*/  IMAD R5, R32, UR5, R5 ;  /* 0x0000000520057c24 */ /* 0x000fe2000f8e0205 */
[----:B------:R-:W-:Y:S01]  /*21b0*/  ULDC.64 UR4, c[0x0][0x310] ;  /* 0x0000c40000047ab9 */ /* 0x000fe20000000a00 */
[----:B------:R-:W-:Y:S01]  /*21c0*/  IMAD.WIDE.U32 R6, R23, R72, R18 ;  /* 0x0000004817067225 */ /* 0x000fe200078e0012 */
[----:B------:R-:W-:-:S03]  /*21d0*/  SHF.R.S32.HI R155, RZ, 0x1f, R154 ;  /* 0x0000001fff9b7819 */ /* 0x000fc6000001149a */
[----:B----4-:R-:W-:Y:S01]  /*21e0*/  IMAD.WIDE.U32 R52, R23, R70, R154 ;  /* 0x0000004617347225 */ /* 0x010fe200078e009a */
[----:B------:R-:W-:-:S03]  /*21f0*/  LOP3.LUT R22, R22, 0xfffffffb, RZ, 0xc0, !PT ;  /* 0xfffffffb16167812 */ /* 0x000fc600078ec0ff */
[----:B------:R-:W-:Y:S02]  /*2200*/  VIADD R65, R18, 0x20 ;  /* 0x0000002012417836 */ /* 0x000fe40000000000 */
[----:B------:R-:W-:Y:S02]  /*2210*/  VIADD R63, R35, 0x8 ;  /* 0x00000008233f7836 */ /* 0x000fe40000000000 */
[----:B------:R-:W-:Y:S02]  /*2220*/  IMAD.SHL.U32 R62, R15, 0x2, RZ ;  /* 0x000000020f3e7824 */ /* 0x000fe400078e00ff */
[C---:B--2---:R-:W-:Y:S01]  /*2230*/  IMAD.SHL.U32 R69, R12.reuse, 0x40, RZ ;  /* 0x000000400c457824 */ /* 0x044fe200078e00ff */
[----:B------:R-:W-:Y:S01]  /*2240*/  LOP3.LUT P1, RZ, R12, 0x4, RZ, 0xc0, !PT ;  /* 0x000000040cff7812 */ /* 0x000fe2000782c0ff */
[----:B------:R-:W-:Y:S01]  /*2250*/  VIADD R12, R23, 0x60 ;  /* 0x00000060170c7836 */ /* 0x000fe20000000000 */
[----:B---3--:R-:W-:Y:S02]  /*2260*/  SHF.R.S32.HI R0, RZ, 0x1f, R31 ;  /* 0x0000001fff007819 */ /* 0x008fe4000001141f */
[----:B------:R-:W-:-:S02]  /*2270*/  SEL R31, R31, RZ, !P0 ;  /* 0x000000ff1f1f7207 */ /* 0x000fc40004000000 */
[----:B------:R-:W-:-:S03]  /*2280*/  SEL R10, R0, RZ, !P0 ;  /* 0x000000ff000a7207 */ /* 0x000fc60004000000 */
[----:B------:R-:W-:Y:S02]  /*2290*/  IMAD.WIDE.U32 R56, R31, UR4, R4 ;  /* 0x000000041f387c25 */ /* 0x000fe4000f8e0004 */
[----:B------:R-:W0:Y:S02]  /*22a0*/  LDC.64 R4, c[0x0][0x408] ;  /* 0x00010200ff047b82 */ /* 0x000e240000000a00 */
[----:B------:R-:W-:Y:S01]  /*22b0*/  IMAD R0, R10, UR4, RZ ;  /* 0x000000040a007c24 */ /* 0x000fe2000f8e02ff */
[----:B------:R-:W-:-:S03]  /*22c0*/  IADD3 R75, P0, R56, R6, RZ ;  /* 0x00000006384b7210 */ /* 0x000fc60007f1e0ff */
[----:B------:R-:W-:Y:S01]  /*22d0*/  IMAD R3, R31, UR5, R0 ;  /* 0x000000051f037c24 */ /* 0x000fe2000f8e0200 */
[----:B------:R-:W-:Y:S05]  /*22e0*/  @!P6 WARPSYNC.ALL ;  /* 0x000000000000e948 */ /* 0x000fea0003800000 */
[----:B------:R-:W-:Y:S01]  /*22f0*/  ULDC.64 UR4, c[0x0][0x330] ;  /* 0x0000cc0000047ab9 */ /* 0x000fe20000000a00 */
[----:B------:R-:W-:Y:S02]  /*2300*/  IMAD R0, R34, R72, RZ ;  /* 0x0000004822007224 */ /* 0x000fe400078e02ff */
[----:B------:R-:W-:-:S04]  /*2310*/  IMAD.WIDE.U32 R8, R32, UR4, R18 ;  /* 0x0000000420087c25 */ /* 0x000fc8000f8e0012 */
[----:B------:R-:W-:Y:S01]  /*2320*/  IMAD R9, R32, UR5, R9 ;  /* 0x0000000520097c24 */ /* 0x000fe2000f8e0209 */
[----:B------:R-:W-:Y:S01]  /*2330*/  ULDC.64 UR4, c[0x0][0x338] ;  /* 0x0000ce0000047ab9 */ /* 0x000fe20000000a00 */
[----:B------:R-:W1:Y:S01]  /*2340*/  S2R R32, SR_TID.X ;  /* 0x0000000000207919 */ /* 0x000e620000002100 */
[----:B------:R-:W-:Y:S02]  /*2350*/  IMAD R11, R23, R73, R0 ;  /* 0x00000049170b7224 */ /* 0x000fe400078e0200 */
[----:B------:R-:W-:Y:S02]  /*2360*/  IMAD.IADD R76, R57, 0x1, R3 ;  /* 0x00000001394c7824 */ /* 0x000fe400078e0203 */
[----:B------:R-:W-:-:S03]  /*2370*/  IMAD R3, R10, UR4, RZ ;  /* 0x000000040a037c24 */ /* 0x000fc6000f8e02ff */
[----:B------:R-:W-:Y:S02]  /*2380*/  IADD3.X R74, R76, R7, R11, P0, !PT ;  /* 0x000000074c4a7210 */ /* 0x000fe400007fe40b */
[----:B------:R-:W-:Y:S01]  /*2390*/  ISETP.GE.AND P0, PT, R18, R15, PT ;  /* 0x0000000f1200720c */ /* 0x000fe20003f06270 */
[----:B------:R-:W-:Y:S02]  /*23a0*/  IMAD R13, R31, UR5, R3 ;  /* 0x000000051f0d7c24 */ /* 0x000fe4000f8e0203 */
[----:B------:R-:W-:Y:S01]  /*23b0*/  IMAD R0, R34, R70, RZ ;  /* 0x0000004622007224 */ /* 0x000fe200078e02ff */
[----:B------:R-:W-:Y:S01]  /*23c0*/  SEL R3, R15, RZ, P0 ;  /* 0x000000ff0f037207 */ /* 0x000fe20000000000 */
[----:B------:R-:W-:Y:S01]  /*23d0*/  IMAD.WIDE.U32 R54, R31, UR4, R8 ;  /* 0x000000041f367c25 */ /* 0x000fe2000f8e0008 */
[----:B------:R-:W-:Y:S01]  /*23e0*/  SHF.R.S32.HI R64, RZ, 0x1f, R12 ;  /* 0x0000001fff407819 */ /* 0x000fe2000001140c */
[----:B------:R-:W-:Y:S02]  /*23f0*/  ULDC UR4, c[0x0][0x2f4] ;  /* 0x0000bd0000047ab9 */ /* 0x000fe40000000800 */
[----:B------:R-:W-:-:S02]  /*2400*/  IMAD R7, R23, R71, R0 ;  /* 0x0000004717077224 */ /* 0x000fc400078e0200 */
[----:B0-----:R-:W-:Y:S02]  /*2410*/  IMAD R0, R34, R4, RZ ;  /* 0x0000000422007224 */ /* 0x001fe400078e02ff */
[----:B------:R-:W-:Y:S02]  /*2420*/  IMAD.IADD R3, R18, 0x1, R3 ;  /* 0x0000000112037824 */ /* 0x000fe400078e0203 */
[----:B------:R-:W-:-:S04]  /*2430*/  IMAD.WIDE.U32 R30, R23, R70, R18 ;  /* 0x00000046171e7225 */ /* 0x000fc800078e0012 */
[----:B------:R-:W-:-:S04]  /*2440*/  IMAD.WIDE.U32 R20, R23, R4, R154 ;  /* 0x0000000417147225 */ /* 0x000fc800078e009a */
[C---:B------:R-:W-:Y:S01]  /*2450*/  IMAD R9, R23.reuse, R5, R0 ;  /* 0x0000000517097224 */ /* 0x040fe200078e0200 */
[----:B------:R-:W-:Y:S01]  /*2460*/  SHF.R.S32.HI R0, RZ, 0x1f, R3 ;  /* 0x0000001fff007819 */ /* 0x000fe20000011403 */
[----:B------:R-:W-:-:S04]  /*2470*/  IMAD.WIDE.U32 R10, R23, R4, R18 ;  /* 0x00000004170a7225 */ /* 0x000fc800078e0012 */
[----:B------:R-:W-:Y:S02]  /*2480*/  IMAD.SHL.U32 R12, R12, 0x40, RZ ;  /* 0x000000400c0c7824 */ /* 0x000fe400078e00ff */
[----:B------:R-:W-:Y:S02]  /*2490*/  IMAD.IADD R53, R53, 0x1, R7 ;  /* 0x0000000135357824 */ /* 0x000fe400078e0207 */
[----:B------:R-:W-:Y:S01]  /*24a0*/  IMAD.IADD R31, R7, 0x1, R31 ;  /* 0x00000001071f7824 */ /* 0x000fe200078e021f */
[----:B-----5:R-:W-:Y:S01]  /*24b0*/  SHF.R.S32.HI R7, RZ, 0x1f, R2 ;  /* 0x0000001fff077819 */ /* 0x020fe20000011402 */
[----:B-1----:R-:W-:Y:S01]  /*24c0*/  VIADD R36, R32, 0xffffff80 ;  /* 0xffffff8020247836 */ /* 0x002fe20000000000 */
[----:B------:R-:W-:Y:S01]  /*24d0*/  LEA.HI R0, R0, R3, RZ, 0x3 ;  /* 0x0000000300007211 */ /* 0x000fe200078f18ff */
[----:B------:R-:W-:Y:S01]  /*24e0*/  IMAD.IADD R21, R21, 0x1, R9 ;  /* 0x0000000115157824 */ /* 0x000fe200078e0209 */
[----:B------:R-:W-:Y:S01]  /*24f0*/  LOP3.LUT R12, R12, 0x1c0, RZ, 0xc0, !PT ;  /* 0x000001c00c0c7812 */ /* 0x000fe200078ec0ff */
[----:B------:R-:W-:Y:S01]  /*2500*/  IMAD.IADD R11, R9, 0x1, R11 ;  /* 0x00000001090b7824 */ /* 0x000fe200078e020b */
[----:B------:R-:W-:Y:S01]  /*2510*/  LOP3.LUT R69, R69, 0x1c0, RZ, 0xc0, !PT ;  /* 0x000001c045457812 */ /* 0x000fe200078ec0ff */
[C---:B------:R-:W-:Y:S01]  /*2520*/  IMAD R3, R7.reuse, R70, RZ ;  /* 0x0000004607037224 */ /* 0x040fe200078e02ff */
[----:B------:R-:W-:Y:S01]  /*2530*/  SHF.L.U64.HI R68, R4, 0x7, R5 ;  /* 0x0000000704447819 */ /* 0x000fe20000010205 */
[-C--:B------:R-:W-:Y:S01]  /*2540*/  IMAD R7, R7, R4.reuse, RZ ;  /* 0x0000000407077224 */ /* 0x080fe200078e02ff */
[----:B------:R-:W-:Y:S01]  /*2550*/  SHF.R.S32.HI R32, RZ, 0x1f, R36 ;  /* 0x0000001fff207819 */ /* 0x000fe20000011424 */
[----:B------:R-:W-:-:S04]  /*2560*/  IMAD.WIDE.U32 R20, R2, R4, R20 ;  /* 0x0000000402147225 */ /* 0x000fc800078e0014 */
[----:B------:R-:W-:-:S04]  /*2570*/  IMAD.WIDE.U32 R10, R2, R4, R10 ;  /* 0x00000004020a7225 */ /* 0x000fc800078e000a */
[----:B------:R-:W-:Y:S01]  /*2580*/  IMAD.SHL.U32 R67, R4, 0x80, RZ ;  /* 0x0000008004437824 */ /* 0x000fe200078e00ff */
[----:B------:R-:W-:Y:S01]  /*2590*/  LOP3.LUT R4, R12, 0x38, R0, 0xf8, !PT ;  /* 0x000000380c047812 */ /* 0x000fe200078ef800 */
[----:B------:R-:W-:Y:S01]  /*25a0*/  VIADD R12, R23, 0x60 ;  /* 0x00000060170c7836 */ /* 0x000fe20000000000 */
[----:B------:R-:W-:Y:S01]  /*25b0*/  SHF.R.U32.HI R66, RZ, 0x3, R69 ;  /* 0x00000003ff427819 */ /* 0x000fe20000011645 */
[----:B------:R-:W-:Y:S01]  /*25c0*/  IMAD R59, R2, R71, R3 ;  /* 0x00000047023b7224 */ /* 0x000fe200078e0203 */
[----:B------:R-:W-:Y:S02]  /*25d0*/  LOP3.LUT R3, R69, 0x18, R18, 0xf8, !PT ;  /* 0x0000001845037812 */ /* 0x000fe400078ef812 */
[----:B------:R-:W-:Y:S01]  /*25e0*/  LEA.HI R32, R32, R36, RZ, 0x5 ;  /* 0x0000002420207211 */ /* 0x000fe200078f28ff */
[----:B------:R-:W-:Y:S01]  /*25f0*/  IMAD.SHL.U32 R12, R12, 0x40, RZ ;  /* 0x000000400c0c7824 */ /* 0x000fe200078e00ff */
[----:B------:R-:W-:Y:S02]  /*2600*/  LOP3.LUT R3, R3, R66, RZ, 0x3c, !PT ;  /* 0x0000004203037212 */ /* 0x000fe400078e3cff */
[----:B------:R-:W-:-:S02]  /*2610*/  SHF.R.S32.HI R32, RZ, 0x5, R32 ;  /* 0x00000005ff207819 */ /* 0x000fc40000011420 */
[----:B------:R-:W-:Y:S01]  /*2620*/  LOP3.LUT R12, R12, 0x1c0, RZ, 0xc0, !PT ;  /* 0x000001c00c0c7812 */ /* 0x000fe200078ec0ff */
[----:B------:R-:W-:Y:S02]  /*2630*/  IMAD R7, R2, R5, R7 ;  /* 0x0000000502077224 */ /* 0x000fe400078e0207 */
[----:B------:R-:W-:Y:S01]  /*2640*/  IMAD R61, R32, 0x200, R3 ;  /* 0x00000200203d7824 */ /* 0x000fe200078e0203 */
[----:B------:R-:W-:Y:S02]  /*2650*/  LOP3.LUT R3, R69, 0x38, R0, 0xf8, !PT ;  /* 0x0000003845037812 */ /* 0x000fe400078ef800 */
[----:B------:R-:W-:Y:S02]  /*2660*/  SHF.R.U32.HI R12, RZ, 0x3, R12 ;  /* 0x00000003ff0c7819 */ /* 0x000fe4000001160c */
[----:B------:R-:W-:Y:S01]  /*2670*/  @P1 LOP3.LUT R22, R22, 0x4, RZ, 0xfc, !PT ;  /* 0x0000000416161812 */ /* 0x000fe200078efcff */
[----:B------:R-:W-:Y:S01]  /*2680*/  IMAD.WIDE.U32 R52, R2, R70, R52 ;  /* 0x0000004602347225 */ /* 0x000fe200078e0034 */
[----:B------:R-:W-:-:S02]  /*2690*/  IADD3 R8, P1, R23, R28, RZ ;  /* 0x0000001c17087210 */ /* 0x000fc40007f3e0ff */
[----:B------:R-:W-:Y:S01]  /*26a0*/  LOP3.LUT R3, R3, R66, RZ, 0x3c, !PT ;  /* 0x0000004203037212 */ /* 0x000fe200078e3cff */
[----:B------:R-:W-:Y:S01]  /*26b0*/  IMAD.IADD R58, R21, 0x1, R7 ;  /* 0x00000001153a7824 */ /* 0x000fe200078e0207 */
[----:B------:R-:W-:Y:S01]  /*26c0*/  LOP3.LUT R12, R4, R12, RZ, 0x3c, !PT ;  /* 0x0000000c040c7212 */ /* 0x000fe200078e3cff */
[----:B------:R-:W-:Y:S01]  /*26d0*/  IMAD.IADD R28, R7, 0x1, R11 ;  /* 0x00000001071c7824 */ /* 0x000fe200078e020b */
[----:B------:R-:W-:Y:S01]  /*26e0*/  LOP3.LUT R7, R0, 0xfffffff8, RZ, 0xc0, !PT ;  /* 0xfffffff800077812 */ /* 0x000fe200078ec0ff */
[----:B------:R-:W-:Y:S01]  /*26f0*/  IMAD.WIDE.U32 R30, R2, R70, R30 ;  /* 0x00000046021e7225 */ /* 0x000fe200078e001e */
[----:B------:R-:W-:Y:S02]  /*2700*/  SHF.L.U64.HI R73, R72, 0x7, R73 ;  /* 0x0000000748497819 */ /* 0x000fe40000010249 */
[----:B------:R-:W-:Y:S01]  /*2710*/  SHF.L.U64.HI R71, R70, 0x7, R71 ;  /* 0x0000000746477819 */ /* 0x000fe20000010247 */
[----:B------:R-:W-:Y:S01]  /*2720*/  IMAD.X R9, R34, 0x1, R33, P1 ;  /* 0x0000000122097824 */ /* 0x000fe200008e0621 */
[----:B------:R-:W-:Y:S01]  /*2730*/  SHF.R.S32.HI R6, RZ, 0x3, R0 ;  /* 0x00000003ff067819 */ /* 0x000fe20000011400 */
[----:B------:R-:W-:Y:S01]  /*2740*/  IMAD.IADD R60, R53, 0x1, R59 ;  /* 0x00000001353c7824 */ /* 0x000fe200078e023b */
[----:B------:R-:W-:Y:S01]  /*2750*/  ISETP.GE.AND P1, PT, R18, UR4, PT ;  /* 0x0000000412007c0c */ /* 0x000fe2000bf26270 */
[----:B------:R-:W-:Y:S01]  /*2760*/  IMAD R4, R32, 0x200, R3 ;  /* 0x0000020020047824 */ /* 0x000fe200078e0203 */
[----:B------:R-:W-:Y:S01]  /*2770*/  @!P6 BAR.SYNC.DEFER_BLOCKING 0x9, 0x100 ;  /* 0x024400000000eb1d */ /* 0x000fe20000010000 */
[----:B------:R-:W-:Y:S01]  /*2780*/  IMAD.SHL.U32 R72, R72, 0x80, RZ ;  /* 0x0000008048487824 */ /* 0x000fe200078e00ff */
[----:B------:R-:W-:Y:S01]  /*2790*/  ISETP.GE.AND P2, PT, R65, UR4, PT ;  /* 0x0000000441007c0c */ /* 0x000fe2000bf46270 */
[----:B------:R-:W-:Y:S01]  /*27a0*/  IMAD.SHL.U32 R70, R70, 0x80, RZ ;  /* 0x0000008046467824 */ /* 0x000fe200078e00ff */
[----:B------:R-:W-:Y:S01]  /*27b0*/  SHF.R.S32.HI R5, RZ, 0x1f, R7 ;  /* 0x0000001fff057819 */ /* 0x000fe20000011407 */
[----:B------:R-:W-:-:S02]  /*27c0*/  IMAD.IADD R59, R59, 0x1, R31 ;  /* 0x000000013b3b7824 */ /* 0x000fc400078e021f */
[----:B------:R-:W-:Y:S02]  /*27d0*/  IMAD.IADD R3, R14, 0x1, R12 ;  /* 0x000000010e037824 */ /* 0x000fe400078e020c */
[----:B------:R-:W-:-:S07]  /*27e0*/  IMAD.IADD R0, R55, 0x1, R13 ;  /* 0x0000000137007824 */ /* 0x000fce00078e020d */
.L_x_13542:
[----:B------:R-:W2:Y:S01]  /*27f0*/  LDL R34, [R1+0x40] ;  /* 0x0000400001227983 */ /* 0x000ea20000100800 */
[----:B0-----:R-:W0:Y:S01]  /*2800*/  LDC.64 R84, c[0x0][0x300] ;  /* 0x0000c000ff547b82 */ /* 0x001e220000000a00 */
[----:B------:R-:W-:Y:S01]  /*2810*/  VIADD R32, R26, 0xffffffff ;  /* 0xffffffff1a207836 */ /* 0x000fe20000000000 */
[----:B------:R-:W-:Y:S01]  /*2820*/  LOP3.LUT R22, R22, 0xfffffffd, RZ, 0xc0, !PT ;  /* 0xfffffffd16167812 */ /* 0x000fe200078ec0ff */
[----:B------:R-:W-:Y:S05]  /*2830*/  YIELD ;  /* 0x0000000000007946 */ /* 0x000fea0003800000 */
[----:B------:R-:W-:Y:S01]  /*2840*/  SHF.R.S32.HI R77, RZ, 0x1f, R32 ;  /* 0x0000001fff4d7819 */ /* 0x000fe20000011420 */
[----:B------:R-:W1:Y:S01]  /*2850*/  LDC.64 R78, c[0x0][0x2e8] ;  /* 0x0000ba00ff4e7b82 */ /* 0x000e620000000a00 */
[-C--:B------:R-:W-:Y:S01]  /*2860*/  IMAD R13, R73, R32.reuse, RZ ;  /* 0x00000020490d7224 */ /* 0x080fe200078e02ff */
[----:B------:R-:W-:Y:S01]  /*2870*/  BSSY B0, `(.L_x_13493) ;  /* 0x00002fc000007945 */ /* 0x000fe20003800000 */
[----:B------:R-:W-:-:S04]  /*2880*/  IMAD.WIDE.U32 R14, R72, R32, RZ ;  /* 0x00000020480e7225 */ /* 0x000fc800078e00ff */
[----:B------:R-:W-:Y:S01]  /*2890*/  IMAD R13, R77, R72, R13 ;  /* 0x000000484d0d7224 */ /* 0x000fe200078e020d */
[----:B------:R-:W3:Y:S01]  /*28a0*/  LDC R86, c[0x0][0x3f4] ;  /* 0x0000fd00ff567b82 */ /* 0x000ee20000000800 */
[----:B------:R-:W-:Y:S01]  /*28b0*/  IMAD.MOV.U32 R82, RZ, RZ, R14 ;  /* 0x000000ffff527224 */ /* 0x000fe200078e000e */
[----:B------:R-:W-:Y:S01]  /*28c0*/  IADD3 R26, P3, R75, R14, RZ ;  /* 0x0000000e4b1a7210 */ /* 0x000fe20007f7e0ff */
[----:B------:R-:W-:Y:S02]  /*28d0*/  IMAD.IADD R83, R15, 0x1, R13 ;  /* 0x000000010f537824 */ /* 0x000fe400078e020d */
[----:B0-----:R-:W-:-:S04]  /*28e0*/  IMAD.WIDE.U32 R12, R84, 0x60, R82 ;  /* 0x00000060540c7825 */ /* 0x001fc800078e0052 */
[----:B------:R-:W-:Y:S01]  /*28f0*/  IMAD R33, R85, 0x60, RZ ;  /* 0x0000006055217824 */ /* 0x000fe200078e02ff */
[----:B------:R-:W-:Y:S01]  /*2900*/  IADD3 R15, P4, R75, R12, RZ ;  /* 0x0000000c4b0f7210 */ /* 0x000fe20007f9e0ff */
[----:B------:R-:W-:-:S03]  /*2910*/  IMAD R12, R152, 0x2000, R61 ;  /* 0x00002000980c7824 */ /* 0x000fc600078e023d */
[----:B------:R-:W-:Y:S01]  /*2920*/  IADD3.X R14, R74, R13, R33, P4, !PT ;  /* 0x0000000d4a0e7210 */ /* 0x000fe200027fe421 */
[----:B------:R-:W-:Y:S01]  /*2930*/  IMAD.X R13, R83, 0x1, R74, P3 ;  /* 0x00000001530d7824 */ /* 0x000fe200018e064a */
[-C--:B-1----:R-:W-:Y:S01]  /*2940*/  LEA R38, P3, R26, R78.reuse, 0x1 ;  /* 0x0000004e1a267211 */ /* 0x082fe200078608ff */
[C---:B------:R-:W-:Y:S01]  /*2950*/  VIADD R80, R12.reuse, 0x20 ;  /* 0x000000200c507836 */ /* 0x040fe20000000000 */
[C---:B------:R-:W-:Y:S01]  /*2960*/  LEA R36, P4, R15.reuse, R78, 0x1 ;  /* 0x0000004e0f247211 */ /* 0x040fe200078808ff */
[----:B------:R-:W-:Y:S01]  /*2970*/  IMAD R81, R12, 0x2, R25 ;  /* 0x000000020c517824 */ /* 0x000fe200078e0219 */
[-C--:B------:R-:W-:Y:S01]  /*2980*/  LEA.HI.X R39, R26, R79.reuse, R13, 0x1, P3 ;  /* 0x0000004f1a277211 */ /* 0x080fe200018f0c0d */
[----:B------:R-:W-:Y:S01]  /*2990*/  IMAD.MOV.U32 R26, RZ, RZ, R32 ;  /* 0x000000ffff1a7224 */ /* 0x000fe200078e0020 */
[----:B---3--:R-:W-:Y:S02]  /*29a0*/  ISETP.GE.AND P3, PT, R86, 0x1, PT ;  /* 0x000000015600780c */ /* 0x008fe40003f66270 */
[----:B------:R-:W-:-:S02]  /*29b0*/  LEA.HI.X R37, R15, R79, R14, 0x1, P4 ;  /* 0x0000004f0f257211 */ /* 0x000fc400020f0c0e */
[----:B------:R-:W-:-:S13]  /*29c0*/  ISETP.GT.AND P4, PT, R32, R27, PT ;  /* 0x0000001b2000720c */ /* 0x000fda0003f84270 */
[----:B------:R-:W-:Y:S02]  /*29d0*/  @P4 LOP3.LUT R22, R22, 0x2, RZ, 0xfc, !PT ;  /* 0x0000000216164812 */ /* 0x000fe400078efcff */
[----:B--2---:R-:W-:-:S13]  /*29e0*/  LOP3.LUT P5, RZ, R34, 0x4, RZ, 0xc0, !PT ;  /* 0x0000000422ff7812 */ /* 0x004fda00078ac0ff */
[----:B------:R-:W-:-:S04]  /*29f0*/  @P5 VIADD R80, R12, 0xffffffe0 ;  /* 0xffffffe00c505836 */ /* 0x000fc80000000000 */
[----:B------:R-:W-:Y:S01]  /*2a00*/  IMAD R80, R80, 0x2, R25 ;  /* 0x0000000250507824 */ /* 0x000fe200078e0219 */
[----:B------:R-:W-:Y:S06]  /*2a10*/  @!P3 BRA `(.L_x_13494) ;  /* 0x0000002c0014b947 */ /* 0x000fec0003800000 */
        /* <DEDUP_REMOVED lines=13> */
[----:B------:R0:W5:Y:S01]  /*2af0*/  LDL R89, [R1+0x1c] ;  /* 0x00001c0001597983 */ /* 0x0001620000100800 */
        /* <DEDUP_REMOVED lines=10> */
[----:B0-----:R-:W-:Y:S06]  /*2ba0*/  @P4 BRA `(.L_x_13497) ;  /* 0x0000000000504947 */ /* 0x001fec0003800000 */
        /* <DEDUP_REMOVED lines=16> */
[----:B------:R0:W5:Y:S02]  /*2cb0*/  @!P3 LDG.E.64 R82, desc[UR40][R14.64] ;  /* 0x000000280e52b981 */ /* 0x000164000c1e1b00 */
[----:B-----5:R-:W-:-:S13]  /*2cc0*/  ISETP.GE.AND P3, PT, R89, R86, PT ;  /* 0x000000565900720c */ /* 0x020fda0003f66270 */
[----:B------:R0:W5:Y:S04]  /*2cd0*/  @!P3 LDG.E.64 R48, desc[UR40][R12.64+0x20] ;  /* 0x000020280c30b981 */ /* 0x000168000c1e1b00 */
[----:B------:R0:W5:Y:S02]  /*2ce0*/  @!P3 LDG.E.64 R50, desc[UR40][R14.64+0x20] ;  /* 0x000020280e32b981 */ /* 0x000164000c1e1b00 */
.L_x_13497:
[----:B------:R-:W-:Y:S05]  /*2cf0*/  BSYNC B1 ;  /* 0x0000000000017941 */ /* 0x000fea0003800000 */
.L_x_13496:
        /* <DEDUP_REMOVED lines=34> */
.L_x_13499:
[----:B------:R-:W-:Y:S05]  /*2f20*/  BSYNC B1 ;  /* 0x0000000000017941 */ /* 0x000fea0003800000 */
.L_x_13498:
[----:B------:R-:W2:Y:S01]  /*2f30*/  LDL R44, [R1+0x14] ;  /* 0x00001400012c7983 */ /* 0x000ea20000100800 */
        /* <DEDUP_REMOVED lines=30> */
[----:B--2---:R-:W-:-:S13]  /*3120*/  ISETP.NE.AND P3, PT, R44, 0x3, PT ;  /* 0x000000032c00780c */ /* 0x004fda0003f65270 */
[----:B------:R-:W-:Y:S05]  /*3130*/  @!P3 BRA `(.L_x_13500) ;  /* 0x000000000004b947 */ /* 0x000fea0003800000 */
[----:B------:R-:W-:Y:S01]  /*3140*/  BPT.TRAP 0x1 ;  /* 0x000000040000795c */ /* 0x000fe20000300000 */
.L_x_13500:
[----:B------:R-:W2:Y:S01]  /*3150*/  LDL R12, [R1+0x18] ;  /* 0x00001800010c7983 */ /* 0x000ea20000100800 */
[----:B------:R-:W-:Y:S01]  /*3160*/  IMAD R77, R152, 0x8, R16 ;  /* 0x00000008984d7824 */ /* 0x000fe200078e0210 */
[----:B------:R-:W-:Y:S01]  /*3170*/  BSSY B1, `(.L_x_13501) ;  /* 0x0000004000017945 */ /* 0x000fe20003800000 */
[----:B--2---:R-:W-:-:S04]  /*3180*/  SHF.L.U32 R89, R12, 0x1f, RZ ;  /* 0x0000001f0c597819 */ /* 0x004fc800000006ff */
[----:B------:R-:W0:Y:S02]  /*3190*/  SYNCS.PHASECHK.TRANS64.TRYWAIT P6, [R77+URZ+0x16890], R89 ;  /* 0x016890594d0075a7 */ /* 0x000e2400080c017f */
[----:B0-----:R-:W-:Y:S05]  /*31a0*/  @!P6 BRA `(.L_x_13502) ;  /* 0x000001c40030e947 */ /* 0x001fea0003800000 */
.L_x_13839:
[----:B------:R-:W-:Y:S05]  /*31b0*/  BSYNC B1 ;  /* 0x0000000000017941 */ /* 0x000fea0003800000 */
.L_x_13501:
        /* <DEDUP_REMOVED lines=8> */
[----:B------:R-:W-:Y:S02]  /*3240*/  SHF.R.U64 R102, R82, 0x10, R83 ;  /* 0x0000001052667819 */ /* 0x000fe40000001253 */
[--C-:B------:R-:W-:Y:S01]  /*3250*/  SHF.R.U64 R99, R78, 0x10, R79.reuse ;  /* 0x000000104e637819 */ /* 0x100fe2000000124f */
[C---:B--2---:R-:W-:Y:S01]  /*3260*/  IMAD.U32 R78, R14.reuse, 0x10000, RZ ;  /* 0x000100000e4e7824 */ /* 0x044fe200078e00ff */
[----:B------:R-:W-:Y:S02]  /*3270*/  SHF.R.U32.HI R100, RZ, 0x10, R79 ;  /* 0x00000010ff647819 */ /* 0x000fe4000001164f */
[----:B------:R-:W-:Y:S01]  /*3280*/  LOP3.LUT R79, R14, 0xffff0000, RZ, 0xc0, !PT ;  /* 0xffff00000e4f7812 */ /* 0x000fe200078ec0ff */
[C---:B------:R-:W-:Y:S01]  /*3290*/  IMAD.U32 R14, R15.reuse, 0x10000, RZ ;  /* 0x000100000f0e7824 */ /* 0x040fe200078e00ff */
[----:B------:R-:W-:Y:S02]  /*32a0*/  LOP3.LUT R44, R15, 0xffff0000, RZ, 0xc0, !PT ;  /* 0xffff00000f2c7812 */ /* 0x000fe400078ec0ff */
[----:B------:R-:W-:-:S02]  /*32b0*/  PRMT R102, R46, 0x5432, R102 ;  /* 0x000054322e667816 */ /* 0x000fc40000000066 */
[----:B------:R-:W-:Y:S01]  /*32c0*/  SHF.R.U32.HI R104, RZ, 0x10, R83 ;  /* 0x00000010ff687819 */ /* 0x000fe20000011653 */
[----:B------:R-:W-:Y:S01]  /*32d0*/  IMAD.U32 R83, R13, 0x10000, RZ ;  /* 0x000100000d537824 */ /* 0x000fe200078e00ff */
[----:B------:R-:W-:Y:S02]  /*32e0*/  PRMT R15, R101, 0x5410, R99 ;  /* 0x00005410650f7816 */ /* 0x000fe40000000063 */
        /* <DEDUP_REMOVED lines=8> */
[----:B------:R-:W-:-:S02]  /*3370*/  IMAD.U32 R101, R100, 0x10000, RZ ;  /* 0x0001000064657824 */ /* 0x000fc400078e00ff */
[----:B------:R-:W-:Y:S02]  /*3380*/  IMAD.U32 R105, R104, 0x10000, RZ ;  /* 0x0001000068697824 */ /* 0x000fe400078e00ff */
        /* <DEDUP_REMOVED lines=9> */
[C---:B------:R-:W-:Y:S01]  /*3420*/  FFMA.FTZ R107, R78.reuse, R101, -R107 ;  /* 0x000000654e6b7223 */ /* 0x040fe2000001086b */
[----:B------:R-:W-:Y:S01]  /*3430*/  FFMA.FTZ R78, R78, R105, R99 ;  /* 0x000000694e4e7223 */ /* 0x000fe20000010063 */
[----:B------:R-:W-:Y:S01]  /*3440*/  FMUL.FTZ R101, R44, R83 ;  /* 0x000000532c657220 */ /* 0x000fe20000410000 */
[----:B------:R-:W-:Y:S01]  /*3450*/  FMUL.FTZ R99, R82, R15 ;  /* 0x0000000f52637220 */ /* 0x000fe20000410000 */
[-C--:B------:R-:W-:Y:S01]  /*3460*/  FMUL.FTZ R100, R44, R79.reuse ;  /* 0x0000004f2c647220 */ /* 0x080fe20000410000 */
[-C--:B------:R-:W-:Y:S01]  /*3470*/  FMUL.FTZ R44, R82, R102.reuse ;  /* 0x00000066522c7220 */ /* 0x080fe20000410000 */
[C---:B------:R-:W-:Y:S01]  /*3480*/  FFMA.FTZ R101, R14.reuse, R79, -R101 ;  /* 0x0000004f0e657223 */ /* 0x040fe20000010865 */
[C---:B------:R-:W-:Y:S01]  /*3490*/  FFMA.FTZ R99, R13.reuse, R102, R99 ;  /* 0x000000660d637223 */ /* 0x040fe20000010063 */
[----:B------:R-:W-:Y:S01]  /*34a0*/  FFMA.FTZ R100, R14, R83, R100 ;  /* 0x000000530e647223 */ /* 0x000fe20000010064 */
[----:B------:R-:W-:Y:S01]  /*34b0*/  FFMA.FTZ R44, R13, R15, -R44 ;  /* 0x0000000f0d2c7223 */ /* 0x000fe2000001082c */
[----:B------:R-:W-:-:S02]  /*34c0*/  F2FP.BF16.F32.PACK_AB R13, R103, R12 ;  /* 0x0000000c670d723e */ /* 0x000fc400000010ff */
[----:B------:R-:W-:Y:S02]  /*34d0*/  F2FP.BF16.F32.PACK_AB R14, R78, R107 ;  /* 0x0000006b4e0e723e */ /* 0x000fe400000010ff */
[----:B------:R-:W-:Y:S02]  /*34e0*/  F2FP.BF16.F32.PACK_AB R15, R100, R101 ;  /* 0x00000065640f723e */ /* 0x000fe400000010ff */
[----:B------:R-:W-:-:S07]  /*34f0*/  F2FP.BF16.F32.PACK_AB R12, R99, R44 ;  /* 0x0000002c630c723e */ /* 0x000fce00000010ff */
.L_x_13508:
[----:B------:R-:W-:Y:S05]  /*3500*/  BSYNC B3 ;  /* 0x0000000000037941 */ /* 0x000fea0003800000 */
.L_x_13507:
[----:B--2---:R1:W-:Y:S02]  /*3510*/  STG.E.128 desc[UR40][R38.64], R12 ;  /* 0x0000000c26007986 */ /* 0x0043e4000c101d28 */
.L_x_13506:
[----:B------:R-:W-:Y:S05]  /*3520*/  BSYNC B2 ;  /* 0x0000000000027941 */ /* 0x000fea0003800000 */
.L_x_13505:
[----:B------:R-:W-:Y:S05]  /*3530*/  @P2 BRA `(.L_x_13504) ;  /* 0x0000000000d02947 */ /* 0x000fea0003800000 */
[----:B------:R-:W2:Y:S01]  /*3540*/  LDL R44, [R1+0x1c] ;  /* 0x00001c00012c7983 */ /* 0x000ea20000100800 */
[----:B------:R-:W-:Y:S03]  /*3550*/  BSSY B2, `(.L_x_13509) ;  /* 0x0000031000027945 */ /* 0x000fe60003800000 */
[----:B-1----:R1:W3:Y:S01]  /*3560*/  LDS.128 R12, [R80+0xe000] ;  /* 0x00e00000500c7984 */ /* 0x0022e20000000c00 */
[----:B--2---:R-:W-:-:S13]  /*3570*/  ISETP.GE.AND P4, PT, R44, R86, PT ;  /* 0x000000562c00720c */ /* 0x004fda0003f86270 */
[----:B-1-3--:R-:W-:Y:S05]  /*3580*/  @P4 BRA `(.L_x_13510) ;  /* 0x0000000000b44947 */ /* 0x00afea0003800000 */
[----:B------:R-:W-:Y:S02]  /*3590*/  SHF.R.U64 R79, R50, 0x10, R51 ;  /* 0x00000010324f7819 */ /* 0x000fe40000001233 */
[----:B------:R-:W-:Y:S02]  /*35a0*/  SHF.R.U64 R83, R48, 0x10, R49 ;  /* 0x0000001030537819 */ /* 0x000fe40000001231 */
[----:B------:R-:W-:Y:S02]  /*35b0*/  SHF.R.U32.HI R48, RZ, 0x10, R51 ;  /* 0x00000010ff307819 */ /* 0x000fe40000011633 */
[----:B------:R-:W-:Y:S01]  /*35c0*/  SHF.R.U32.HI R78, RZ, 0x10, R49 ;  /* 0x00000010ff4e7819 */ /* 0x000fe20000011631 */
[----:B------:R-:W-:Y:S01]  /*35d0*/  IMAD.U32 R49, R14, 0x10000, RZ ;  /* 0x000100000e317824 */ /* 0x000fe200078e00ff */
        /* <DEDUP_REMOVED lines=13> */
[----:B------:R-:W-:Y:S01]  /*36b0*/  FMUL.FTZ R100, R48, R79 ;  /* 0x0000004f30647220 */ /* 0x000fe20000410000 */
[----:B------:R-:W-:-:S02]  /*36c0*/  IMAD.U32 R15, R13, 0x10000, RZ ;  /* 0x000100000d0f7824 */ /* 0x000fc400078e00ff */
[-C--:B------:R-:W-:Y:S01]  /*36d0*/  FMUL.FTZ R48, R48, R51.reuse ;  /* 0x0000003330307220 */ /* 0x080fe20000410000 */
[----:B------:R-:W-:Y:S01]  /*36e0*/  LOP3.LUT R95, R95, 0xffff0000, RZ, 0xc0, !PT ;  /* 0xffff00005f5f7812 */ /* 0x000fe200078ec0ff */
[C---:B------:R-:W-:Y:S01]  /*36f0*/  IMAD.U32 R13, R12.reuse, 0x10000, RZ ;  /* 0x000100000c0d7824 */ /* 0x040fe200078e00ff */
[----:B------:R-:W-:Y:S01]  /*3700*/  LOP3.LUT R97, R97, 0xffff0000, RZ, 0xc0, !PT ;  /* 0xffff000061617812 */ /* 0x000fe200078ec0ff */
[C---:B------:R-:W-:Y:S01]  /*3710*/  FFMA.FTZ R100, R15.reuse, R51, -R100 ;  /* 0x000000330f647223 */ /* 0x040fe20000010864 */
[----:B------:R-:W-:Y:S01]  /*3720*/  LOP3.LUT R12, R12, 0xffff0000, RZ, 0xc0, !PT ;  /* 0xffff00000c0c7812 */ /* 0x000fe200078ec0ff */
[----:B------:R-:W-:Y:S01]  /*3730*/  FFMA.FTZ R79, R15, R79, R48 ;  /* 0x0000004f0f4f7223 */ /* 0x000fe20000010030 */
[----:B------:R-:W-:Y:S02]  /*3740*/  IMAD.U32 R98, R98, 0x10000, RZ ;  /* 0x0001000062627824 */ /* 0x000fe400078e00ff */
[C---:B------:R-:W-:Y:S01]  /*3750*/  FMUL.FTZ R51, R44.reuse, R95 ;  /* 0x0000005f2c337220 */ /* 0x040fe20000410000 */
[-C--:B------:R-:W-:Y:S01]  /*3760*/  FMUL.FTZ R48, R44, R97.reuse ;  /* 0x000000612c307220 */ /* 0x080fe20000410000 */
[----:B------:R-:W-:Y:S01]  /*3770*/  FMUL.FTZ R102, R50, R82 ;  /* 0x0000005232667220 */ /* 0x000fe20000410000 */
[C---:B------:R-:W-:Y:S01]  /*3780*/  FMUL.FTZ R44, R12.reuse, R96 ;  /* 0x000000600c2c7220 */ /* 0x040fe20000410000 */
[----:B------:R-:W-:Y:S01]  /*3790*/  FMUL.FTZ R15, R12, R98 ;  /* 0x000000620c0f7220 */ /* 0x000fe20000410000 */
[C---:B------:R-:W-:Y:S01]  /*37a0*/  FFMA.FTZ R51, R14.reuse, R97, -R51 ;  /* 0x000000610e337223 */ /* 0x040fe20000010833 */
        /* <DEDUP_REMOVED lines=11> */
.L_x_13510:
[----:B------:R-:W-:Y:S05]  /*3860*/  BSYNC B2 ;  /* 0x0000000000027941 */ /* 0x000fea0003800000 */
.L_x_13509:
[----:B------:R2:W-:Y:S02]  /*3870*/  STG.E.128 desc[UR40][R38.64+0x40], R12 ;  /* 0x0000400c26007986 */ /* 0x0005e4000c101d28 */
.L_x_13504:
[----:B------:R-:W-:Y:S05]  /*3880*/  BSYNC B1 ;  /* 0x0000000000017941 */ /* 0x000fea0003800000 */
.L_x_13503:
[----:B------:R-:W-:Y:S05]  /*3890*/  @P5 BRA `(.L_x_13511) ;  /* 0x0000001c00e45947 */ /* 0x000fea0003800000 */
[----:B------:R-:W-:Y:S04]  /*38a0*/  BSSY B1, `(.L_x_13512) ;  /* 0x0000036000017945 */ /* 0x000fe80003800000 */
[----:B------:R-:W-:Y:S05]  /*38b0*/  @P1 BRA `(.L_x_13513) ;  /* 0x0000000000d01947 */ /* 0x000fea0003800000 */
[----:B-12---:R1:W2:Y:S01]  /*38c0*/  LDS.128 R12, [R81+0x11000] ;  /* 0x01100000510c7984 */ /* 0x0062a20000000c00 */
        /* <DEDUP_REMOVED lines=49> */
.L_x_13515:
[----:B------:R-:W-:Y:S05]  /*3be0*/  BSYNC B2 ;  /* 0x0000000000027941 */ /* 0x000fea0003800000 */
.L_x_13514:
[----:B--2---:R3:W-:Y:S02]  /*3bf0*/  STG.E.128 desc[UR40][R36.64], R12 ;  /* 0x0000000c24007986 */ /* 0x0047e4000c101d28 */
.L_x_13513:
[----:B------:R-:W-:Y:S05]  /*3c00*/  BSYNC B1 ;  /* 0x0000000000017941 */ /* 0x000fea0003800000 */
.L_x_13512:
[----:B------:R-:W-:Y:S05]  /*3c10*/  @P2 BRA `(.L_x_13511) ;  /* 0x0000001c00042947 */ /* 0x000fea0003800000 */
[----:B-12---:R-:W2:Y:S01]  /*3c20*/  LDL R38, [R1+0x1c] ;  /* 0x00001c0001267983 */ /* 0x006ea20000100800 */
[----:B------:R-:W-:Y:S03]  /*3c30*/  BSSY B1, `(.L_x_13516) ;  /* 0x0000032000017945 */ /* 0x000fe60003800000 */
[----:B---3--:R1:W3:Y:S01]  /*3c40*/  LDS.128 R12, [R80+0x11000] ;  /* 0x01100000500c7984 */ /* 0x0082e20000000c00 */
[----:B--2---:R-:W-:-:S13]  /*3c50*/  ISETP.GE.AND P4, PT, R38, R86, PT ;  /* 0x000000562600720c */ /* 0x004fda0003f86270 */
[----:B-1-3--:R-:W-:Y:S05]  /*3c60*/  @P4 BRA `(.L_x_13517) ;  /* 0x0000000000b84947 */ /* 0x00afea0003800000 */
[----:B------:R-:W-:Y:S01]  /*3c70*/  SHF.R.U64 R38, R34, 0x10, R35 ;  /* 0x0000001022267819 */ /* 0x000fe20000001223 */
[----:B------:R-:W-:Y:S01]  /*3c80*/  IMAD.U32 R34, R15, 0x10000, RZ ;  /* 0x000100000f227824 */ /* 0x000fe200078e00ff */
        /* <DEDUP_REMOVED lines=44> */
.L_x_13517:
[----:B------:R-:W-:Y:S05]  /*3f50*/  BSYNC B1 ;  /* 0x0000000000017941 */ /* 0x000fea0003800000 */
.L_x_13516:
[----:B------:R1:W-:Y:S01]  /*3f60*/  STG.E.128 desc[UR40][R36.64+0x40], R12 ;  /* 0x0000400c24007986 */ /* 0x0003e2000c101d28 */
[----:B------:R-:W-:Y:S05]  /*3f70*/  BRA `(.L_x_13511) ;  /* 0x00000018002c7947 */ /* 0x000fea0003800000 */
.L_x_13495:
[C---:B------:R-:W-:Y:S02]  /*3f80*/  ISETP.GE.AND P3, PT, R23.reuse, R88, PT ;  /* 0x000000581700720c */ /* 0x040fe40003f66270 */
[----:B------:R-:W-:Y:S02]  /*3f90*/  CS2R R34, SRZ ;  /* 0x0000000000227805 */ /* 0x000fe4000001ff00 */
[----:B------:R-:W-:Y:S01]  /*3fa0*/  CS2R R32, SRZ ;  /* 0x0000000000207805 */ /* 0x000fe2000001ff00 */
[----:B------:R-:W-:Y:S01]  /*3fb0*/  VIADD R40, R23, 0x60 ;  /* 0x0000006017287836 */ /* 0x000fe20000000000 */
[----:B------:R-:W-:-:S13]  /*3fc0*/  ISETP.GE.OR P3, PT, R18, R86, P3 ;  /* 0x000000561200720c */ /* 0x000fda0001f66670 */
[----:B------:R-:W0:Y:S01]  /*3fd0*/  @!P3 LDC.64 R36, c[0x0][0x3e8] ;  /* 0x0000fa00ff24bb82 */ /* 0x000e220000000a00 */
[----:B------:R-:W-:-:S05]  /*3fe0*/  @!P3 IADD3 R14, P4, R30, R46, RZ ;  /* 0x0000002e1e0eb210 */ /* 0x000fca0007f9e0ff */
[----:B------:R-:W-:Y:S01]  /*3ff0*/  @!P3 IMAD.X R15, R87, 0x1, R59, P4 ;  /* 0x00000001570fb824 */ /* 0x000fe200020e063b */
        /* <DEDUP_REMOVED lines=12> */
[CC--:B------:R-:W-:Y:S01]  /*40c0*/  ISETP.GE.OR P3, PT, R18.reuse, R86.reuse, P3 ;  /* 0x000000561200720c */ /* 0x0c0fe20001f66670 */
[----:B------:R-:W-:Y:S01]  /*40d0*/  BSSY B1, `(.L_x_13518) ;  /* 0x000001b000017945 */ /* 0x000fe20003800000 */
[----:B0-----:R-:W-:Y:S02]  /*40e0*/  CS2R R38, SRZ ;  /* 0x0000000000267805 */ /* 0x001fe4000001ff00 */
[----:B------:R-:W-:Y:S02]  /*40f0*/  CS2R R42, SRZ ;  /* 0x00000000002a7805 */ /* 0x000fe4000001ff00 */
[----:B------:R-:W-:Y:S02]  /*4100*/  CS2R R40, SRZ ;  /* 0x0000000000287805 */ /* 0x000fe4000001ff00 */
[----:B-1----:R-:W-:Y:S02]  /*4110*/  CS2R R36, SRZ ;  /* 0x0000000000247805 */ /* 0x002fe4000001ff00 */
[----:B------:R-:W-:-:S03]  /*4120*/  ISETP.GE.AND P4, PT, R18, R86, PT ;  /* 0x000000561200720c */ /* 0x000fc60003f86270 */
[----:B------:R-:W-:Y:S10]  /*4130*/  @P3 BRA `(.L_x_13519) ;  /* 0x0000000000503947 */ /* 0x000ff40003800000 */
        /* <DEDUP_REMOVED lines=20> */
.L_x_13519:
[----:B------:R-:W-:Y:S05]  /*4280*/  BSYNC B1 ;  /* 0x0000000000017941 */ /* 0x000fea0003800000 */
.L_x_13518:
[----:B------:R-:W2:Y:S01]  /*4290*/  LDL R48, [R1+0x14] ;  /* 0x0000140001307983 */ /* 0x000ea20000100800 */
        /* <DEDUP_REMOVED lines=35> */
.L_x_13520:
[----:B------:R-:W2:Y:S01]  /*44d0*/  LDL R44, [R1+0x18] ;  /* 0x00001800012c7983 */ /* 0x000ea20000100800 */
[----:B------:R-:W-:Y:S01]  /*44e0*/  IMAD R77, R152, 0x8, R16 ;  /* 0x00000008984d7824 */ /* 0x000fe200078e0210 */
[----:B------:R-:W0:Y:S01]  /*44f0*/  LDC R93, c[0x0][0x2f4] ;  /* 0x0000bd00ff5d7b82 */ /* 0x000e220000000800 */
[----:B------:R-:W-:Y:S01]  /*4500*/  BSSY B1, `(.L_x_13521) ;  /* 0x0000005000017945 */ /* 0x000fe20003800000 */
[----:B0-----:R-:W-:Y:S01]  /*4510*/  IMAD.IADD R95, R93, 0x1, -R62 ;  /* 0x000000015d5f7824 */ /* 0x001fe200078e0a3e */
[----:B--2---:R-:W-:-:S04]  /*4520*/  SHF.L.U32 R89, R44, 0x1f, RZ ;  /* 0x0000001f2c597819 */ /* 0x004fc800000006ff */
[----:B------:R-:W0:Y:S02]  /*4530*/  SYNCS.PHASECHK.TRANS64.TRYWAIT P5, [R77+URZ+0x16890], R89 ;  /* 0x016890594d0075a7 */ /* 0x000e2400080a017f */
[----:B0-----:R-:W-:Y:S05]  /*4540*/  @!P5 BRA `(.L_x_13522) ;  /* 0x000001b0005cd947 */ /* 0x001fea0003800000 */
.L_x_13840:
[----:B------:R-:W-:Y:S05]  /*4550*/  BSYNC B1 ;  /* 0x0000000000017941 */ /* 0x000fea0003800000 */
.L_x_13521:
        /* <DEDUP_REMOVED lines=20> */
[----:B------:R-:W-:-:S04]  /*46a0*/  SHF.R.S32.HI R46, RZ, 0x5, R46 ;  /* 0x00000005ff2e7819 */ /* 0x000fc8000001142e */
[----:B------:R-:W-:-:S04]  /*46b0*/  LOP3.LUT R45, R69, 0x38, R98, 0xf8, !PT ;  /* 0x00000038452d7812 */ /* 0x000fc800078ef862 */
[----:B------:R-:W-:-:S05]  /*46c0*/  LOP3.LUT R45, R45, R66, RZ, 0x3c, !PT ;  /* 0x000000422d2d7212 */ /* 0x000fca00078e3cff */
[----:B------:R-:W-:Y:S02]  /*46d0*/  IMAD R47, R46, 0x200, R45 ;  /* 0x000002002e2f7824 */ /* 0x000fe400078e022d */
        /* <DEDUP_REMOVED lines=8> */
[C---:B-1----:R-:W-:Y:S01]  /*4760*/  IMAD.U32 R99, R45.reuse, 0x10000, RZ ;  /* 0x000100002d637824 */ /* 0x042fe200078e00ff */
[----:B------:R-:W-:Y:S02]  /*4770*/  SHF.R.U32.HI R111, RZ, 0x10, R33 ;  /* 0x00000010ff6f7819 */ /* 0x000fe40000011621 */
[----:B------:R-:W-:Y:S02]  /*4780*/  PRMT R100, R106, 0x5432, R100 ;  /* 0x000054326a647816 */ /* 0x000fe40000000064 */
[----:B------:R-:W-:Y:S01]  /*4790*/  LOP3.LUT R101, R45, 0xffff0000, RZ, 0xc0, !PT ;  /* 0xffff00002d657812 */ /* 0x000fe200078ec0ff */
[C---:B--2---:R-:W-:Y:S01]  /*47a0*/  IMAD.U32 R45, R49.reuse, 0x10000, RZ ;  /* 0x00010000312d7824 */ /* 0x044fe200078e00ff */
[----:B------:R-:W-:Y:S01]  /*47b0*/  PRMT R111, R110, 0x5410, R111 ;  /* 0x000054106e6f7816 */ /* 0x000fe2000000006f */
[----:B------:R-:W-:Y:S01]  /*47c0*/  IMAD.U32 R116, R100, 0x10000, RZ ;  /* 0x0001000064747824 */ /* 0x000fe200078e00ff */
[----:B------:R-:W-:-:S02]  /*47d0*/  LOP3.LUT R110, R49, 0xffff0000, RZ, 0xc0, !PT ;  /* 0xffff0000316e7812 */ /* 0x000fc400078ec0ff */
[----:B------:R-:W-:Y:S01]  /*47e0*/  SHF.R.U64 R12, R12, 0x10, R13 ;  /* 0x000000100c0c7819 */ /* 0x000fe2000000120d */
[----:B------:R-:W-:Y:S02]  /*47f0*/  IMAD.U32 R112, R111, 0x10000, RZ ;  /* 0x000100006f707824 */ /* 0x000fe400078e00ff */
[C---:B------:R-:W-:Y:S01]  /*4800*/  FMUL.FTZ R49, R45.reuse, R116 ;  /* 0x000000742d317220 */ /* 0x040fe20000410000 */
[----:B------:R-:W-:Y:S02]  /*4810*/  SHF.R.U64 R13, R14, 0x10, R15 ;  /* 0x000000100e0d7819 */ /* 0x000fe4000000120f */
[----:B------:R-:W-:Y:S01]  /*4820*/  SHF.R.U64 R14, R32, 0x10, R33 ;  /* 0x00000010200e7819 */ /* 0x000fe20000001221 */
[-C--:B------:R-:W-:Y:S01]  /*4830*/  FMUL.FTZ R118, R45, R112.reuse ;  /* 0x000000702d767220 */ /* 0x080fe20000410000 */
[----:B------:R-:W-:Y:S01]  /*4840*/  FFMA.FTZ R49, R99, R112, R49 ;  /* 0x0000007063317223 */ /* 0x000fe20000010031 */
[----:B------:R-:W-:Y:S01]  /*4850*/  LOP3.LUT R111, R111, 0xffff0000, RZ, 0xc0, !PT ;  /* 0xffff00006f6f7812 */ /* 0x000fe200078ec0ff */
[----:B------:R-:W-:Y:S01]  /*4860*/  IMAD.U32 R33, R44, 0x10000, RZ ;  /* 0x000100002c217824 */ /* 0x000fe200078e00ff */
[--C-:B------:R-:W-:Y:S01]  /*4870*/  SHF.R.U64 R32, R34, 0x10, R35.reuse ;  /* 0x0000001022207819 */ /* 0x100fe20000001223 */
[----:B------:R-:W-:Y:S01]  /*4880*/  FFMA.FTZ R45, R99, R116, -R118 ;  /* 0x00000074632d7223 */ /* 0x000fe20000010876 */
[----:B------:R-:W-:Y:S01]  /*4890*/  LOP3.LUT R112, R100, 0xffff0000, RZ, 0xc0, !PT ;  /* 0xffff000064707812 */ /* 0x000fe200078ec0ff */
[CC--:B------:R-:W-:Y:S01]  /*48a0*/  FMUL.FTZ R116, R110.reuse, R111.reuse ;  /* 0x0000006f6e747220 */ /* 0x0c0fe20000410000 */
[----:B------:R-:W-:Y:S01]  /*48b0*/  SHF.R.U32.HI R34, RZ, 0x10, R35 ;  /* 0x00000010ff227819 */ /* 0x000fe20000011623 */
[----:B------:R-:W-:Y:S01]  /*48c0*/  IMAD.U32 R99, R47, 0x10000, RZ ;  /* 0x000100002f637824 */ /* 0x000fe200078e00ff */
[----:B------:R-:W-:Y:S01]  /*48d0*/  SHF.R.U32.HI R15, RZ, 0x10, R15 ;  /* 0x00000010ff0f7819 */ /* 0x000fe2000001160f */
[-C--:B------:R-:W-:Y:S01]  /*48e0*/  FMUL.FTZ R118, R110, R112.reuse ;  /* 0x000000706e767220 */ /* 0x080fe20000410000 */
[----:B------:R-:W-:Y:S01]  /*48f0*/  PRMT R13, R114, 0x5410, R13 ;  /* 0x00005410720d7816 */ /* 0x000fe2000000000d */
[C---:B------:R-:W-:Y:S01]  /*4900*/  FFMA.FTZ R110, R101.reuse, R112, -R116 ;  /* 0x00000070656e7223 */ /* 0x040fe20000010874 */
[----:B------:R-:W-:Y:S01]  /*4910*/  PRMT R114, R104, 0x5432, R34 ;  /* 0x0000543268727816 */ /* 0x000fe20000000022 */
[----:B------:R-:W-:Y:S01]  /*4920*/  FFMA.FTZ R112, R101, R111, R118 ;  /* 0x0000006f65707223 */ /* 0x000fe20000010076 */
[----:B------:R-:W-:Y:S01]  /*4930*/  PRMT R113, R113, 0x5410, R15 ;  /* 0x0000541071717816 */ /* 0x000fe2000000000f */
[----:B------:R-:W-:Y:S01]  /*4940*/  IMAD.U32 R111, R51, 0x10000, RZ ;  /* 0x00010000336f7824 */ /* 0x000fe200078e00ff */
[----:B------:R-:W-:Y:S01]  /*4950*/  PRMT R34, R103, 0x5432, R14 ;  /* 0x0000543267227816 */ /* 0x000fe2000000000e */
[C---:B------:R-:W-:Y:S01]  /*4960*/  IMAD.U32 R116, R114.reuse, 0x10000, RZ ;  /* 0x0001000072747824 */ /* 0x040fe200078e00ff */
[----:B------:R-:W-:Y:S01]  /*4970*/  LOP3.LUT R51, R51, 0xffff0000, RZ, 0xc0, !PT ;  /* 0xffff000033337812 */ /* 0x000fe200078ec0ff */
[----:B------:R-:W-:Y:S01]  /*4980*/  IMAD.U32 R118, R113, 0x10000, RZ ;  /* 0x0001000071767824 */ /* 0x000fe200078e00ff */
[----:B------:R-:W-:Y:S01]  /*4990*/  LOP3.LUT R114, R114, 0xffff0000, RZ, 0xc0, !PT ;  /* 0xffff000072727812 */ /* 0x000fe200078ec0ff */
[----:B------:R-:W-:Y:S01]  /*49a0*/  FMUL.FTZ R14, R111, R116 ;  /* 0x000000746f0e7220 */ /* 0x000fe20000410000 */
[----:B------:R-:W-:Y:S01]  /*49b0*/  LOP3.LUT R120, R113, 0xffff0000, RZ, 0xc0, !PT ;  /* 0xffff000071787812 */ /* 0x000fe200078ec0ff */
[-C--:B------:R-:W-:Y:S01]  /*49c0*/  FMUL.FTZ R111, R111, R118.reuse ;  /* 0x000000766f6f7220 */ /* 0x080fe20000410000 */
[----:B------:R-:W-:Y:S01]  /*49d0*/  PRMT R12, R105, 0x5432, R12 ;  /* 0x00005432690c7816 */ /* 0x000fe2000000000c */
[----:B------:R-:W-:Y:S01]  /*49e0*/  FFMA.FTZ R14, R99, R118, -R14 ;  /* 0x00000076630e7223 */ /* 0x000fe2000001080e */
[----:B------:R-:W-:-:S02]  /*49f0*/  IMAD.U32 R35, R48, 0x10000, RZ ;  /* 0x0001000030237824 */ /* 0x000fc400078e00ff */
[----:B------:R-:W-:Y:S01]  /*4a00*/  FFMA.FTZ R99, R99, R116, R111 ;  /* 0x0000007463637223 */ /* 0x000fe2000001006f */
[----:B------:R-:W-:Y:S01]  /*4a10*/  LOP3.LUT R47, R47, 0xffff0000, RZ, 0xc0, !PT ;  /* 0xffff00002f2f7812 */ /* 0x000fe200078ec0ff */
[C---:B------:R-:W-:Y:S01]  /*4a20*/  FMUL.FTZ R122, R51.reuse, R114 ;  /* 0x00000072337a7220 */ /* 0x040fe20000410000 */
[----:B------:R-:W-:Y:S02]  /*4a30*/  IMAD.U32 R116, R34, 0x10000, RZ ;  /* 0x0001000022747824 */ /* 0x000fe400078e00ff */
        /* <DEDUP_REMOVED lines=8> */
[----:B------:R-:W-:Y:S01]  /*4ac0*/  FMUL.FTZ R35, R35, R118 ;  /* 0x0000007623237220 */ /* 0x000fe20000410000 */
[----:B------:R-:W-:Y:S01]  /*4ad0*/  FFMA.FTZ R114, R47, R114, R124 ;  /* 0x000000722f727223 */ /* 0x000fe2000001007c */
[----:B------:R-:W-:Y:S01]  /*4ae0*/  PRMT R32, R102, 0x5432, R32 ;  /* 0x0000543266207816 */ /* 0x000fe20000000020 */
[----:B------:R-:W-:Y:S01]  /*4af0*/  FMUL.FTZ R47, R48, R51 ;  /* 0x00000033302f7220 */ /* 0x000fe20000410000 */
[C---:B------:R-:W-:Y:S01]  /*4b00*/  FFMA.FTZ R12, R33.reuse, R118, -R12 ;  /* 0x00000076210c7223 */ /* 0x040fe2000001080c */
[----:B------:R-:W-:Y:S01]  /*4b10*/  FFMA.FTZ R33, R33, R116, R35 ;  /* 0x0000007421217223 */ /* 0x000fe20000010023 */
[----:B------:R-:W-:-:S02]  /*4b20*/  IMAD.U32 R101, R50, 0x10000, RZ ;  /* 0x0001000032657824 */ /* 0x000fc400078e00ff */
[-C--:B------:R-:W-:Y:S01]  /*4b30*/  FMUL.FTZ R113, R48, R111.reuse ;  /* 0x0000006f30717220 */ /* 0x080fe20000410000 */
[----:B------:R-:W-:Y:S01]  /*4b40*/  FFMA.FTZ R35, R44, R111, -R47 ;  /* 0x0000006f2c237223 */ /* 0x000fe2000001082f */
[----:B------:R-:W-:Y:S01]  /*4b50*/  LOP3.LUT R50, R50, 0xffff0000, RZ, 0xc0, !PT ;  /* 0xffff000032327812 */ /* 0x000fe200078ec0ff */
[C---:B------:R-:W-:Y:S01]  /*4b60*/  IMAD.U32 R47, R32.reuse, 0x10000, RZ ;  /* 0x00010000202f7824 */ /* 0x040fe200078e00ff */
[----:B------:R-:W-:Y:S01]  /*4b70*/  LOP3.LUT R111, R32, 0xffff0000, RZ, 0xc0, !PT ;  /* 0xffff0000206f7812 */ /* 0x000fe200078ec0ff */
[C---:B------:R-:W-:Y:S01]  /*4b80*/  IMAD.U32 R34, R13.reuse, 0x10000, RZ ;  /* 0x000100000d227824 */ /* 0x040fe200078e00ff */
[----:B------:R-:W-:Y:S01]  /*4b90*/  LOP3.LUT R13, R13, 0xffff0000, RZ, 0xc0, !PT ;  /* 0xffff00000d0d7812 */ /* 0x000fe200078ec0ff */
[----:B------:R-:W-:Y:S02]  /*4ba0*/  IMAD.U32 R100, R46, 0x10000, RZ ;  /* 0x000100002e647824 */ /* 0x000fe400078e00ff */
        /* <DEDUP_REMOVED lines=20> */
.L_x_13526:
[----:B------:R-:W-:Y:S05]  /*4cf0*/  BSYNC B2 ;  /* 0x0000000000027941 */ /* 0x000fea0003800000 */
.L_x_13525:
        /* <DEDUP_REMOVED lines=12> */
.L_x_13524:
[----:B------:R-:W-:Y:S05]  /*4dc0*/  BSYNC B1 ;  /* 0x0000000000017941 */ /* 0x000fea0003800000 */
.L_x_13523:
        /* <DEDUP_REMOVED lines=9> */
[C---:B------:R-:W-:Y:S01]  /*4e60*/  VIADD R15, R23.reuse, 0x60 ;  /* 0x00000060170f7836 */ /* 0x040fe20000000000 */
        /* <DEDUP_REMOVED lines=28> */
[----:B------:R-:W-:Y:S01]  /*5030*/  SHF.R.U64 R48, R38, 0x10, R39 ;  /* 0x0000001026307819 */ /* 0x000fe20000001227 */
[----:B------:R-:W-:Y:S01]  /*5040*/  IMAD.U32 R38, R33, 0x10000, RZ ;  /* 0x0001000021267824 */ /* 0x000fe200078e00ff */
[----:B------:R-:W-:Y:S02]  /*5050*/  PRMT R102, R102, 0x5410, R85 ;  /* 0x0000541066667816 */ /* 0x000fe40000000055 */
[----:B------:R-:W-:Y:S02]  /*5060*/  PRMT R106, R106, 0x5410, R95 ;  /* 0x000054106a6a7816 */ /* 0x000fe4000000005f */
[----:B------:R-:W-:-:S02]  /*5070*/  SHF.R.U64 R50, R42, 0x10, R43 ;  /* 0x000000102a327819 */ /* 0x000fc4000000122b */
[----:B------:R-:W-:Y:S01]  /*5080*/  PRMT R109, R109, 0x5410, R48 ;  /* 0x000054106d6d7816 */ /* 0x000fe20000000030 */
[----:B------:R-:W-:Y:S01]  /*5090*/  IMAD.U32 R48, R102, 0x10000, RZ ;  /* 0x0001000066307824 */ /* 0x000fe200078e00ff */
[----:B------:R-:W-:Y:S01]  /*50a0*/  SHF.R.U64 R84, R40, 0x10, R41 ;  /* 0x0000001028547819 */ /* 0x000fe20000001229 */
[----:B-1----:R-:W-:Y:S01]  /*50b0*/  IMAD.U32 R41, R13, 0x10000, RZ ;  /* 0x000100000d297824 */ /* 0x002fe200078e00ff */
[----:B------:R-:W-:Y:S01]  /*50c0*/  SHF.R.U32.HI R51, RZ, 0x10, R43 ;  /* 0x00000010ff337819 */ /* 0x000fe2000001162b */
[----:B------:R-:W-:Y:S01]  /*50d0*/  IMAD.U32 R43, R106, 0x10000, RZ ;  /* 0x000100006a2b7824 */ /* 0x000fe200078e00ff */
[----:B------:R-:W-:Y:S01]  /*50e0*/  SHF.R.U32.HI R87, RZ, 0x10, R39 ;  /* 0x00000010ff577819 */ /* 0x000fe20000011627 */
[----:B------:R-:W-:Y:S01]  /*50f0*/  IMAD.U32 R40, R15, 0x10000, RZ ;  /* 0x000100000f287824 */ /* 0x000fe200078e00ff */
[----:B------:R-:W-:Y:S01]  /*5100*/  PRMT R105, R105, 0x5410, R50 ;  /* 0x0000541069697816 */ /* 0x000fe20000000032 */
[CC--:B------:R-:W-:Y:S01]  /*5110*/  FMUL.FTZ R50, R38.reuse, R48.reuse ;  /* 0x0000003026327220 */ /* 0x0c0fe20000410000 */
[----:B------:R-:W-:Y:S01]  /*5120*/  PRMT R103, R103, 0x5410, R84 ;  /* 0x0000541067677816 */ /* 0x000fe20000000054 */
[-C--:B------:R-:W-:Y:S01]  /*5130*/  FMUL.FTZ R84, R38, R43.reuse ;  /* 0x0000002b26547220 */ /* 0x080fe20000410000 */
[----:B------:R-:W-:Y:S01]  /*5140*/  PRMT R104, R104, 0x5410, R51 ;  /* 0x0000541068687816 */ /* 0x000fe20000000033 */
[C---:B------:R-:W-:Y:S01]  /*5150*/  FFMA.FTZ R38, R41.reuse, R43, -R50 ;  /* 0x0000002b29267223 */ /* 0x040fe20000010832 */
[----:B------:R-:W-:Y:S01]  /*5160*/  PRMT R108, R108, 0x5410, R87 ;  /* 0x000054106c6c7816 */ /* 0x000fe20000000057 */
[----:B------:R-:W-:Y:S01]  /*5170*/  FFMA.FTZ R41, R41, R48, R84 ;  /* 0x0000003029297223 */ /* 0x000fe20000010054 */
[----:B------:R-:W-:Y:S01]  /*5180*/  LOP3.LUT R42, R33, 0xffff0000, RZ, 0xc0, !PT ;  /* 0xffff0000212a7812 */ /* 0x000fe200078ec0ff */
[----:B------:R-:W-:Y:S01]  /*5190*/  IMAD.U32 R85, R104, 0x10000, RZ ;  /* 0x0001000068557824 */ /* 0x000fe200078e00ff */
[----:B------:R-:W-:Y:S01]  /*51a0*/  LOP3.LUT R102, R102, 0xffff0000, RZ, 0xc0, !PT ;  /* 0xffff000066667812 */ /* 0x000fe200078ec0ff */
[----:B------:R-:W-:Y:S01]  /*51b0*/  IMAD.U32 R51, R108, 0x10000, RZ ;  /* 0x000100006c337824 */ /* 0x000fe200078e00ff */
[----:B------:R-:W-:Y:S01]  /*51c0*/  LOP3.LUT R43, R106, 0xffff0000, RZ, 0xc0, !PT ;  /* 0xffff00006a2b7812 */ /* 0x000fe200078ec0ff */
[----:B------:R-:W-:Y:S01]  /*51d0*/  FMUL.FTZ R87, R46, R85 ;  /* 0x000000552e577220 */ /* 0x000fe20000410000 */
[----:B------:R-:W-:Y:S01]  /*51e0*/  SHF.R.U64 R86, R36, 0x10, R37 ;  /* 0x0000001024567819 */ /* 0x000fe20000001225 */
[CC--:B------:R-:W-:Y:S01]  /*51f0*/  FMUL.FTZ R50, R42.reuse, R102.reuse ;  /* 0x000000662a327220 */ /* 0x0c0fe20000410000 */
[----:B------:R-:W-:Y:S01]  /*5200*/  LOP3.LUT R39, R13, 0xffff0000, RZ, 0xc0, !PT ;  /* 0xffff00000d277812 */ /* 0x000fe200078ec0ff */
[----:B------:R-:W-:Y:S01]  /*5210*/  FMUL.FTZ R42, R42, R43 ;  /* 0x0000002b2a2a7220 */ /* 0x000fe20000410000 */
[----:B------:R-:W-:Y:S01]  /*5220*/  LOP3.LUT R35, R35, 0xffff0000, RZ, 0xc0, !PT ;  /* 0xffff000023237812 */ /* 0x000fe200078ec0ff */
[----:B------:R-:W-:Y:S01]  /*5230*/  FMUL.FTZ R46, R46, R51 ;  /* 0x000000332e2e7220 */ /* 0x000fe20000410000 */
[----:B------:R-:W-:Y:S01]  /*5240*/  LOP3.LUT R104, R104, 0xffff0000, RZ, 0xc0, !PT ;  /* 0xffff000068687812 */ /* 0x000fe200078ec0ff */
[----:B------:R-:W-:Y:S01]  /*5250*/  FFMA.FTZ R43, R39, R43, -R50 ;  /* 0x0000002b272b7223 */ /* 0x000fe20000010832 */
[----:B------:R-:W-:Y:S01]  /*5260*/  PRMT R107, R107, 0x5410, R86 ;  /* 0x000054106b6b7816 */ /* 0x000fe20000000056 */
[----:B------:R-:W-:Y:S01]  /*5270*/  FFMA.FTZ R42, R39, R102, R42 ;  /* 0x00000066272a7223 */ /* 0x000fe2000001002a */
[----:B------:R-:W-:Y:S01]  /*5280*/  LOP3.LUT R108, R108, 0xffff0000, RZ, 0xc0, !PT ;  /* 0xffff00006c6c7812 */ /* 0x000fe200078ec0ff */
[----:B------:R-:W-:Y:S01]  /*5290*/  FFMA.FTZ R39, R40, R51, -R87 ;  /* 0x0000003328277223 */ /* 0x000fe20000010857 */
[----:B------:R-:W-:Y:S01]  /*52a0*/  LOP3.LUT R37, R15, 0xffff0000, RZ, 0xc0, !PT ;  /* 0xffff00000f257812 */ /* 0x000fe200078ec0ff */
[----:B------:R-:W-:Y:S01]  /*52b0*/  FMUL.FTZ R50, R35, R104 ;  /* 0x0000006823327220 */ /* 0x000fe20000410000 */
[----:B------:R-:W-:-:S02]  /*52c0*/  IMAD.U32 R33, R32, 0x10000, RZ ;  /* 0x0001000020217824 */ /* 0x000fc400078e00ff */
[----:B------:R-:W-:Y:S01]  /*52d0*/  FFMA.FTZ R40, R40, R85, R46 ;  /* 0x0000005528287223 */ /* 0x000fe2000001002e */
[----:B------:R-:W-:Y:S02]  /*52e0*/  IMAD.U32 R48, R103, 0x10000, RZ ;  /* 0x0001000067307824 */ /* 0x000fe400078e00ff */
[-C--:B------:R-:W-:Y:S01]  /*52f0*/  FMUL.FTZ R84, R35, R108.reuse ;  /* 0x0000006c23547220 */ /* 0x080fe20000410000 */
[----:B------:R-:W-:Y:S02]  /*5300*/  IMAD.U32 R46, R107, 0x10000, RZ ;  /* 0x000100006b2e7824 */ /* 0x000fe400078e00ff */
[----:B------:R-:W-:Y:S01]  /*5310*/  FFMA.FTZ R108, R37, R108, -R50 ;  /* 0x0000006c256c7223 */ /* 0x000fe20000010832 */
[C---:B------:R-:W-:Y:S01]  /*5320*/  FMUL.FTZ R50, R33.reuse, R48 ;  /* 0x0000003021327220 */ /* 0x040fe20000410000 */
[----:B------:R-:W-:Y:S02]  /*5330*/  IMAD.U32 R13, R12, 0x10000, RZ ;  /* 0x000100000c0d7824 */ /* 0x000fe400078e00ff */
[----:B------:R-:W-:Y:S01]  /*5340*/  FMUL.FTZ R33, R33, R46 ;  /* 0x0000002e21217220 */ /* 0x000fe20000410000 */
[----:B------:R-:W-:Y:S01]  /*5350*/  LOP3.LUT R36, R32, 0xffff0000, RZ, 0xc0, !PT ;  /* 0xffff000020247812 */ /* 0x000fe200078ec0ff */
[C---:B------:R-:W-:Y:S01]  /*5360*/  IMAD.U32 R15, R14.reuse, 0x10000, RZ ;  /* 0x000100000e0f7824 */ /* 0x040fe200078e00ff */
[----:B------:R-:W-:Y:S01]  /*5370*/  LOP3.LUT R103, R103, 0xffff0000, RZ, 0xc0, !PT ;  /* 0xffff000067677812 */ /* 0x000fe200078ec0ff */
[----:B------:R-:W-:Y:S01]  /*5380*/  FFMA.FTZ R48, R13, R48, R33 ;  /* 0x000000300d307223 */ /* 0x000fe20000010021 */
[----:B------:R-:W-:Y:S01]  /*5390*/  LOP3.LUT R107, R107, 0xffff0000, RZ, 0xc0, !PT ;  /* 0xffff00006b6b7812 */ /* 0x000fe200078ec0ff */
[----:B------:R-:W-:Y:S01]  /*53a0*/  FFMA.FTZ R85, R37, R104, R84 ;  /* 0x0000006825557223 */ /* 0x000fe20000010054 */
[----:B------:R-:W-:Y:S01]  /*53b0*/  LOP3.LUT R32, R14, 0xffff0000, RZ, 0xc0, !PT ;  /* 0xffff00000e207812 */ /* 0x000fe200078ec0ff */
[----:B------:R-:W-:Y:S01]  /*53c0*/  IMAD.U32 R14, R34, 0x10000, RZ ;  /* 0x00010000220e7824 */ /* 0x000fe200078e00ff */
[----:B------:R-:W-:Y:S01]  /*53d0*/  LOP3.LUT R12, R12, 0xffff0000, RZ, 0xc0, !PT ;  /* 0xffff00000c0c7812 */ /* 0x000fe200078ec0ff */
[----:B------:R-:W-:Y:S01]  /*53e0*/  FFMA.FTZ R50, R13, R46, -R50 ;  /* 0x0000002e0d327223 */ /* 0x000fe20000010832 */
[----:B------:R-:W-:Y:S01]  /*53f0*/  IMAD.U32 R33, R105, 0x10000, RZ ;  /* 0x0001000069217824 */ /* 0x000fe200078e00ff */
[----:B------:R-:W-:Y:S01]  /*5400*/  LOP3.LUT R34, R34, 0xffff0000, RZ, 0xc0, !PT ;  /* 0xffff000022227812 */ /* 0x000fe200078ec0ff */
[C---:B------:R-:W-:Y:S01]  /*5410*/  FMUL.FTZ R35, R36.reuse, R103 ;  /* 0x0000006724237220 */ /* 0x040fe20000410000 */
        /* <DEDUP_REMOVED lines=26> */
.L_x_13528:
[----:B------:R-:W-:Y:S05]  /*55c0*/  BSYNC B1 ;  /* 0x0000000000017941 */ /* 0x000fea0003800000 */
.L_x_13527:
[----:B-1----:R3:W-:Y:S01]  /*55d0*/  STG.E.128 desc[UR40][R44.64], R12 ;  /* 0x0000000c2c007986 */ /* 0x0027e2000c101d28 */
[----:B------:R-:W-:-:S13]  /*55e0*/  ISETP.GE.AND P4, PT, R49, R93, PT ;  /* 0x0000005d3100720c */ /* 0x000fda0003f86270 */
[----:B------:R-:W-:Y:S05]  /*55f0*/  @P4 BRA `(.L_x_13511) ;  /* 0x00000000008c4947 */ /* 0x000fea0003800000 */
[--C-:B---3--:R-:W-:Y:S02]  /*5600*/  SHF.R.S32.HI R12, RZ, 0x1f, R49.reuse ;  /* 0x0000001fff0c7819 */ /* 0x108fe40000011431 */
[----:B------:R-:W-:-:S04]  /*5610*/  IADD3 R49, P4, P5, R56, R82, R49 ;  /* 0x0000005238317210 */ /* 0x000fc80007d9e031 */
[----:B------:R-:W-:Y:S02]  /*5620*/  IADD3.X R12, R76, R47, R12, P4, P5 ;  /* 0x0000002f4c0c7210 */ /* 0x000fe400027ea40c */
[----:B------:R-:W-:-:S04]  /*5630*/  LEA R78, P4, R49, R78, 0x1 ;  /* 0x0000004e314e7211 */ /* 0x000fc800078808ff */
[----:B------:R-:W-:-:S05]  /*5640*/  LEA.HI.X R79, R49, R79, R12, 0x1, P4 ;  /* 0x0000004f314f7211 */ /* 0x000fca00020f0c0c */
[----:B--2---:R4:W-:Y:S01]  /*5650*/  STG.E.128 desc[UR40][R78.64], R32 ;  /* 0x000000204e007986 */ /* 0x0049e2000c101d28 */
[----:B------:R-:W-:Y:S05]  /*5660*/  BRA `(.L_x_13511) ;  /* 0x0000000000707947 */ /* 0x000fea0003800000 */
.L_x_13494:
[----:B------:R-:W2:Y:S02]  /*5670*/  LDL R12, [R1+0x14] ;  /* 0x00001400010c7983 */ /* 0x000ea40000100800 */
[----:B--2---:R-:W-:-:S13]  /*5680*/  ISETP.NE.AND P3, PT, R12, 0x3, PT ;  /* 0x000000030c00780c */ /* 0x004fda0003f65270 */
[----:B------:R-:W-:Y:S05]  /*5690*/  @!P3 BRA `(.L_x_13529) ;  /* 0x000000000004b947 */ /* 0x000fea0003800000 */
[----:B------:R-:W-:Y:S01]  /*56a0*/  BPT.TRAP 0x1 ;  /* 0x000000040000795c */ /* 0x000fe20000300000 */
.L_x_13529:
        /* <DEDUP_REMOVED lines=8> */
.L_x_13841:
[----:B------:R-:W-:Y:S05]  /*5730*/  BSYNC B1 ;  /* 0x0000000000017941 */ /* 0x000fea0003800000 */
.L_x_13530:
[----:B------:R-:W-:Y:S01]  /*5740*/  ISETP.GE.AND P4, PT, R23, R88, PT ;  /* 0x000000581700720c */ /* 0x000fe20003f86270 */
[----:B------:R-:W-:-:S12]  /*5750*/  BSSY B1, `(.L_x_13532) ;  /* 0x0000006000017945 */ /* 0x000fd80003800000 */
[----:B------:R-:W-:Y:S05]  /*5760*/  @P4 BRA `(.L_x_13533) ;  /* 0x0000000000104947 */ /* 0x000fea0003800000 */
[----:B------:R-:W1:Y:S04]  /*5770*/  @!P1 LDS.128 R12, [R81+0xe000] ;  /* 0x00e00000510c9984 */ /* 0x000e680000000c00 */
[----:B------:R-:W2:Y:S04]  /*5780*/  @!P2 LDS.128 R32, [R80+0xe000] ;  /* 0x00e000005020a984 */ /* 0x000ea80000000c00 */
[----:B-1----:R1:W-:Y:S04]  /*5790*/  @!P1 STG.E.128 desc[UR40][R38.64], R12 ;  /* 0x0000000c26009986 */ /* 0x0023e8000c101d28 */
[----:B--2---:R1:W-:Y:S02]  /*57a0*/  @!P2 STG.E.128 desc[UR40][R38.64+0x40], R32 ;  /* 0x000040202600a986 */ /* 0x0043e4000c101d28 */
.L_x_13533:
[----:B------:R-:W-:Y:S05]  /*57b0*/  BSYNC B1 ;  /* 0x0000000000017941 */ /* 0x000fea0003800000 */
.L_x_13532:
[----:B-1----:R-:W-:-:S05]  /*57c0*/  VIADD R12, R23, 0x60 ;  /* 0x00000060170c7836 */ /* 0x002fca0000000000 */
[----:B------:R-:W-:-:S13]  /*57d0*/  ISETP.GE.AND P4, PT, R12, R88, PT ;  /* 0x000000580c00720c */ /* 0x000fda0003f86270 */
[----:B------:R-:W-:Y:S05]  /*57e0*/  @P4 BRA `(.L_x_13511) ;  /* 0x0000000000104947 */ /* 0x000fea0003800000 */
[----:B------:R-:W1:Y:S04]  /*57f0*/  @!P1 LDS.128 R12, [R81+0x11000] ;  /* 0x01100000510c9984 */ /* 0x000e680000000c00 */
[----:B------:R-:W2:Y:S04]  /*5800*/  @!P2 LDS.128 R32, [R80+0x11000] ;  /* 0x011000005020a984 */ /* 0x000ea80000000c00 */
[----:B-1----:R1:W-:Y:S04]  /*5810*/  @!P1 STG.E.128 desc[UR40][R36.64], R12 ;  /* 0x0000000c24009986 */ /* 0x0023e8000c101d28 */
[----:B--2---:R1:W-:Y:S02]  /*5820*/  @!P2 STG.E.128 desc[UR40][R36.64+0x40], R32 ;  /* 0x000040202400a986 */ /* 0x0043e4000c101d28 */
.L_x_13511:
[----:B------:R-:W-:Y:S05]  /*5830*/  BSYNC B0 ;  /* 0x0000000000007941 */ /* 0x000fea0003800000 */
.L_x_13493:
[----:B-123--:R-:W1:Y:S01]  /*5840*/  S2R R12, SR_TID.X ;  /* 0x00000000000c7919 */ /* 0x00ee620000002100 */
        /* <DEDUP_REMOVED lines=16> */
.L_x_13535:
[----:B------:R-:W-:Y:S05]  /*5950*/  BSYNC B0 ;  /* 0x0000000000007941 */ /* 0x000fea0003800000 */
.L_x_13534:
[----:B------:R-:W2:Y:S01]  /*5960*/  SYNCS.PHASECHK.TRANS64.TRYWAIT P3, [R77+URZ+0x168b0], R89 ;  /* 0x0168b0594d0075a7 */ /* 0x000ea2000806017f */
[----:B------:R-:W-:Y:S01]  /*5970*/  ULDC UR42, c[0x0][0x2f4] ;  /* 0x0000bd00002a7ab9 */ /* 0x000fe20000000800 */
[----:B------:R-:W-:Y:S01]  /*5980*/  ULDC.64 UR36, c[0x0][0x328] ;  /* 0x0000ca0000247ab9 */ /* 0x000fe20000000a00 */
[----:B------:R-:W-:Y:S01]  /*5990*/  ULDC.64 UR38, c[0x0][0x318] ;  /* 0x0000c60000267ab9 */ /* 0x000fe20000000a00 */
[----:B------:R-:W-:Y:S01]  /*59a0*/  BSSY B0, `(.L_x_13536) ;  /* 0x0000003000007945 */ /* 0x000fe20003800000 */
[----:B----4-:R-:W-:-:S03]  /*59b0*/  IMAD.WIDE R32, R26, 0x80, R8 ;  /* 0x000000801a207825 */ /* 0x010fc600078e0208 */
[----:B--2---:R-:W-:Y:S05]  /*59c0*/  @!P3 BRA `(.L_x_13537) ;  /* 0x0000019c0064b947 */ /* 0x004fea0003800000 */
.L_x_13842:
[----:B------:R-:W-:Y:S05]  /*59d0*/  BSYNC B0 ;  /* 0x0000000000007941 */ /* 0x000fea0003800000 */
.L_x_13536:
        /* <DEDUP_REMOVED lines=17> */
.L_x_13539:
[----:B------:R-:W-:Y:S05]  /*5af0*/  BSYNC B0 ;  /* 0x0000000000007941 */ /* 0x000fea0003800000 */
.L_x_13538:
        /* <DEDUP_REMOVED lines=20> */
.L_x_13541:
[----:B------:R-:W-:Y:S05]  /*5c40*/  BSYNC B0 ;  /* 0x0000000000007941 */ /* 0x000fea0003800000 */
.L_x_13540:
[----:B-1----:R-:W3:Y:S01]  /*5c50*/  LDL.LU R13, [R1+0x18] ;  /* 0x00001800010d7983 */ /* 0x002ee20000300800 */
[----:B------:R-:W-:Y:S01]  /*5c60*/  VIADD R152, R152, 0x1 ;  /* 0x0000000198987836 */ /* 0x000fe20000000000 */
[----:B------:R-:W-:Y:S01]  /*5c70*/  LOP3.LUT P5, RZ, R22, 0x2, RZ, 0xc0, !PT ;  /* 0x0000000216ff7812 */ /* 0x000fe200078ac0ff */
        /* <DEDUP_REMOVED lines=11> */
[----:B------:R-:W-:Y:S01]  /*5d30*/  SEL R152, R152, RZ, P3 ;  /* 0x000000ff98987207 */ /* 0x000fe20001800000 */
[----:B------:R0:W-:Y:S01]  /*5d40*/  @!P4 SYNCS.ARRIVE.TRANS64.RED.A1T0 RZ, [R77+URZ], RZ ;  /* 0x000000ff4dffc9a7 */ /* 0x0001e2000810043f */
        /* <DEDUP_REMOVED lines=8> */
.L_x_13488:
[----:B------:R-:W2:Y:S01]  /*5dd0*/  LDL R10, [R1+0x20] ;  /* 0x00002000010a7983 */ /* 0x000ea20000100800 */
[----:B------:R-:W0:Y:S08]  /*5de0*/  LDC R0, c[0x0][0x448] ;  /* 0x00011200ff007b82 */ /* 0x000e300000000800 */
        /* <DEDUP_REMOVED lines=10> */
[----:B------:R-:W0:Y:S01]  /*5e90*/  FENCE.VIEW.ASYNC.G ;  /* 0x00000000000073c6 */ /* 0x000e220000000100 */
[----:B------:R-:W-:Y:S05]  /*5ea0*/  WARPSYNC.ALL ;  /* 0x0000000000007948 */ /* 0x000fea0003800000 */
[----:B0-----:R-:W-:Y:S06]  /*5eb0*/  BAR.ARV 0xc, 0x200 ;  /* 0x0308000000007b1d */ /* 0x001fec0000002000 */
.L_x_13543:
        /* <DEDUP_REMOVED lines=13> */
.L_x_13546:
[----:B------:R-:W-:-:S13]  /*5f90*/  ISETP.NE.AND P0, PT, R7, 0x1, PT ;  /* 0x000000010700780c */ /* 0x000fda0003f05270 */
[----:B------:R-:W0:Y:S02]  /*5fa0*/  @P0 LDC.64 R4, c[0x0][0x9e8] ;  /* 0x00027a00ff040b82 */ /* 0x000e240000000a00 */
[----:B0-----:R-:W-:-:S05]  /*5fb0*/  @P0 IMAD.HI.U32 R4, R3, R4, RZ ;  /* 0x0000000403040227 */ /* 0x001fca00078e00ff */
[----:B------:R-:W-:-:S07]  /*5fc0*/  @P0 SHF.R.U32.HI R3, RZ, R5, R4 ;  /* 0x00000005ff030219 */ /* 0x000fce0000011604 */
.L_x_13547:
[----:B------:R-:W-:Y:S05]  /*5fd0*/  BSYNC B0 ;  /* 0x0000000000007941 */ /* 0x000fea0003800000 */
.L_x_13545:
[----:B------:R-:W-:-:S05]  /*5fe0*/  IMAD R3, R3, R7, R7 ;  /* 0x0000000703037224 */ /* 0x000fca00078e0207 */
[----:B------:R-:W-:-:S07]  /*5ff0*/  VIMNMX R0, R0, R3, PT ;  /* 0x0000000300007248 */ /* 0x000fce0003fe0100 */
.L_x_13544:
        /* <DEDUP_REMOVED lines=24> */
.L_x_13550:
[----:B------:R-:W-:-:S13]  /*6180*/  ISETP.NE.AND P0, PT, R7, 0x1, PT ;  /* 0x000000010700780c */ /* 0x000fda0003f05270 */
[----:B------:R-:W0:Y:S02]  /*6190*/  @P0 LDC.64 R4, c[0x0][0x9e8] ;  /* 0x00027a00ff040b82 */ /* 0x000e240000000a00 */
[----:B0-----:R-:W-:-:S05]  /*61a0*/  @P0 IMAD.HI.U32 R4, R3, R4, RZ ;  /* 0x0000000403040227 */ /* 0x001fca00078e00ff */
[----:B------:R-:W-:-:S07]  /*61b0*/  @P0 SHF.R.U32.HI R3, RZ, R5, R4 ;  /* 0x00000005ff030219 */ /* 0x000fce0000011604 */
.L_x_13551:
[----:B------:R-:W-:Y:S05]  /*61c0*/  BSYNC B0 ;  /* 0x0000000000007941 */ /* 0x000fea0003800000 */
.L_x_13549:
[----:B------:R-:W-:-:S05]  /*61d0*/  IMAD R3, R3, R7, RZ ;  /* 0x0000000703037224 */ /* 0x000fca00078e02ff */
[----:B------:R-:W-:-:S07]  /*61e0*/  VIMNMX R0, R0, R3, !PT ;  /* 0x0000000300007248 */ /* 0x000fce0007fe0100 */
.L_x_13548:
        /* <DEDUP_REMOVED lines=40> */
.L_x_13553:
[----:B------:R-:W-:Y:S05]  /*6470*/  BSYNC B0 ;  /* 0x0000000000007941 */ /* 0x000fea0003800000 */
.L_x_13552:
        /* <DEDUP_REMOVED lines=18> */
[----:B--2---:R-:W-:-:S05]  /*65a0*/  IMAD R0, R0, R88, R9 ;  /* 0x0000005800007224 */ /* 0x004fca00078e0209 */
[----:B------:R0:W-:Y:S01]  /*65b0*/  STL [R1+0x38], R0 ;  /* 0x0000380001007387 */ /* 0x0001e20000100800 */
[----:B------:R-:W-:Y:S02]  /*65c0*/  VIADDMNMX R88, R0, R88, R91, PT ;  /* 0x0000005800587246 */ /* 0x000fe4000380015b */
[----:B------:R-:W-:Y:S02]  /*65d0*/  CS2R R90, SRZ ;  /* 0x00000000005a7805 */ /* 0x000fe4000001ff00 */
        /* <DEDUP_REMOVED lines=11> */
.L_x_13845:
[----:B------:R-:W1:Y:S01]  /*6690*/  LDL R3, [R1+0x24] ;  /* 0x0000240001037983 */ /* 0x000e620000100800 */
[----:B------:R-:W-:Y:S01]  /*66a0*/  BSSY B6, `(.L_x_13556) ;  /* 0x000001b000067945 */ /* 0x000fe20003800000 */
[----:B-1----:R-:W-:-:S05]  /*66b0*/  IMAD.HI R0, R3, 0x55555556, RZ ;  /* 0x5555555603007827 */ /* 0x002fca00078e02ff */
[----:B------:R-:W-:-:S05]  /*66c0*/  LEA.HI R0, R0, R0, RZ, 0x1 ;  /* 0x0000000000007211 */ /* 0x000fca00078f08ff */
[----:B------:R-:W-:Y:S02]  /*66d0*/  IMAD R0, R0, -0x3, R3 ;  /* 0xfffffffd00007824 */ /* 0x000fe400078e0203 */
[----:B------:R-:W-:-:S04]  /*66e0*/  VIADD R3, R16, 0x8400 ;  /* 0x0000840010037836 */ /* 0x000fc80000000000 */
[----:B------:R-:W-:Y:S01]  /*66f0*/  IMAD R0, R0, 0x2000, R3 ;  /* 0x0000200000007824 */ /* 0x000fe200078e0203 */
[----:B------:R-:W-:-:S04]  /*6700*/  LOP3.LUT P0, RZ, R3, 0x3ff, RZ, 0xc0, !PT ;  /* 0x000003ff03ff7812 */ /* 0x000fc8000780c0ff */
[----:B------:R-:W-:Y:S02]  /*6710*/  SHF.R.U32.HI R0, RZ, 0x4, R0 ;  /* 0x00000004ff007819 */ /* 0x000fe40000011600 */
[----:B------:R-:W-:Y:S02]  /*6720*/  P2R R24, PR, RZ, 0x1 ;  /* 0x00000001ff187803 */ /* 0x000fe40000000000 */
[----:B------:R-:W-:-:S05]  /*6730*/  LOP3.LUT R28, R0, 0x3fff, RZ, 0xc0, !PT ;  /* 0x00003fff001c7812 */ /* 0x000fca00078ec0ff */
        /* <DEDUP_REMOVED lines=17> */
.L_x_13557:
[----:B------:R-:W-:Y:S05]  /*6850*/  BSYNC B6 ;  /* 0x0000000000067941 */ /* 0x000fea0003800000 */
.L_x_13556:
        /* <DEDUP_REMOVED lines=13> */
.L_x_13561:
[----:B--2---:R2:W3:Y:S02]  /*6930*/  SYNCS.PHASECHK.TRANS64.TRYWAIT P0, [R16+URZ+0x16800], R3 ;  /* 0x01680003100075a7 */ /* 0x0044e4000800017f */
[----:B---3--:R-:W-:Y:S05]  /*6940*/  @!P0 NANOSLEEP.SYNCS 0x989680 ;  /* 0x009896800000895d */ /* 0x008fea0003900000 */
[----:B------:R-:W3:Y:S02]  /*6950*/  @!P0 SYNCS.PHASECHK.TRANS64 P0, [R16+URZ+0x16800], R3 ;  /* 0x01680003100085a7 */ /* 0x000ee4000800007f */
[----:B---3--:R-:W-:Y:S05]  /*6960*/  @!P0 BRA `(.L_x_13561) ;  /* 0xfffffffc00f08947 */ /* 0x008fea000383ffff */
.L_x_13560:
[----:B------:R-:W-:Y:S05]  /*6970*/  BSYNC B0 ;  /* 0x0000000000007941 */ /* 0x000fea0003800000 */
.L_x_13559:
[----:B------:R-:W-:Y:S05]  /*6980*/  BRA `(.L_x_13562) ;  /* 0x0000003000207947 */ /* 0x000fea0003800000 */
.L_x_13558:
        /* <DEDUP_REMOVED lines=27> */
[----:B-1----:R-:W-:-:S07]  /*6b40*/  IMAD.MOV.U32 R13, RZ, RZ, RZ ;  /* 0x000000ffff0d7224 */ /* 0x002fce00078e00ff */
[----:B------:R-:W-:-:S07]  /*6b50*/  LEPC R20, `(.L_x_13564) ;  /* 0x000000001014794e */ /* 0x000fce0000000000 */
[----:B0-2---:R-:W-:Y:S05]  /*6b60*/  CALL.ABS.NOINC R2 ;  /* 0x0000000002007343 */ /* 0x005fea0003c00000 */
.L_x_13564:
[----:B------:R-:W-:Y:S05]  /*6b70*/  BSYNC B6 ;  /* 0x0000000000067941 */ /* 0x000fea0003800000 */
.L_x_13563:
[----:B------:R-:W2:Y:S01]  /*6b80*/  LDL R2, [R1+0x20] ;  /* 0x0000200001027983 */ /* 0x000ea20000100800 */
[----:B------:R-:W-:Y:S01]  /*6b90*/  ULDC.U8 UR4, c[0x0][0x410] ;  /* 0x0001040000047ab9 */ /* 0x000fe20000000000 */
[----:B------:R-:W-:Y:S01]  /*6ba0*/  BSSY B0, `(.L_x_13565) ;  /* 0x00002de000007945 */ /* 0x000fe20003800000 */
[----:B------:R-:W-:Y:S01]  /*6bb0*/  ISETP.NE.AND P0, PT, RZ, UR4, PT ;  /* 0x00000004ff007c0c */ /* 0x000fe2000bf05270 */
[----:B--2---:R-:W-:-:S12]  /*6bc0*/  IMAD.IADD R33, R23, 0x1, R2 ;  /* 0x0000000117217824 */ /* 0x004fd800078e0202 */
[----:B------:R-:W-:Y:S05]  /*6bd0*/  @!P0 BRA `(.L_x_13566) ;  /* 0x0000001400d48947 */ /* 0x000fea0003800000 */
[----:B------:R-:W2:Y:S01]  /*6be0*/  LDL R40, [R1+0x1c] ;  /* 0x00001c0001287983 */ /* 0x000ea20000100800 */
[----:B------:R-:W1:Y:S01]  /*6bf0*/  LDC R34, c[0x0][0x448] ;  /* 0x00011200ff227b82 */ /* 0x000e620000000800 */
[----:B------:R-:W-:Y:S01]  /*6c00*/  ULDC.64 UR4, c[0x0][0x3f8] ;  /* 0x0000fe0000047ab9 */ /* 0x000fe20000000a00 */
[----:B------:R-:W-:Y:S01]  /*6c10*/  ULDC.64 UR6, c[0x0][0x408] ;  /* 0x0001020000067ab9 */ /* 0x000fe20000000a00 */
[----:B------:R-:W3:Y:S01]  /*6c20*/  S2R R2, SR_TID.X ;  /* 0x0000000000027919 */ /* 0x000ee20000002100 */
[----:B-1----:R-:W-:Y:S01]  /*6c30*/  ISETP.NE.AND P0, PT, R34, 0x1, PT ;  /* 0x000000012200780c */ /* 0x002fe20003f05270 */
[----:B---3--:R-:W-:-:S12]  /*6c40*/  VIADD R20, R2, 0xffffff80 ;  /* 0xffffff8002147836 */ /* 0x008fd80000000000 */
[----:B------:R-:W1:Y:S01]  /*6c50*/  @P0 LDC R0, c[0x0][0x44c] ;  /* 0x00011300ff000b82 */ /* 0x000e620000000800 */
[----:B------:R-:W-:-:S07]  /*6c60*/  SHF.R.S32.HI R2, RZ, 0x1f, R20 ;  /* 0x0000001fff027819 */ /* 0x000fce0000011414 */
[----:B------:R-:W3:Y:S01]  /*6c70*/  @P0 LDC R3, c[0x0][0x450] ;  /* 0x00011400ff030b82 */ /* 0x000ee20000000800 */
[----:B------:R-:W-:-:S04]  /*6c80*/  LEA.HI R2, R2, R20, RZ, 0x2 ;  /* 0x0000001402027211 */ /* 0x000fc800078f10ff */
[----:B------:R-:W-:-:S05]  /*6c90*/  LOP3.LUT R2, R2, 0xfffffffc, RZ, 0xc0, !PT ;  /* 0xfffffffc02027812 */ /* 0x000fca00078ec0ff */
[----:B------:R-:W-:-:S04]  /*6ca0*/  IMAD.IADD R2, R20, 0x1, -R2 ;  /* 0x0000000114027824 */ /* 0x000fc800078e0a02 */
[----:B------:R-:W-:-:S04]  /*6cb0*/  IMAD R7, R2, 0x60, R33 ;  /* 0x0000006002077824 */ /* 0x000fc800078e0221 */
[----:B-1----:R-:W-:-:S05]  /*6cc0*/  @P0 IMAD.HI.U32 R0, R7, R0, RZ ;  /* 0x0000000007000227 */ /* 0x002fca00078e00ff */
[----:B---3--:R-:W-:-:S04]  /*6cd0*/  @P0 SHF.R.U32.HI R7, RZ, R3, R0 ;  /* 0x00000003ff070219 */ /* 0x008fc80000011600 */
[----:B------:R-:W-:Y:S01]  /*6ce0*/  SHF.R.S32.HI R0, RZ, 0x1f, R7 ;  /* 0x0000001fff007819 */ /* 0x000fe20000011407 */
[----:B------:R-:W-:Y:S02]  /*6cf0*/  IMAD.MOV.U32 R4, RZ, RZ, R26 ;  /* 0x000000ffff047224 */ /* 0x000fe400078e001a */
[----:B------:R-:W-:Y:S02]  /*6d00*/  IMAD.MOV.U32 R5, RZ, RZ, R31 ;  /* 0x000000ffff057224 */ /* 0x000fe400078e001f */
[C---:B------:R-:W-:Y:S02]  /*6d10*/  IMAD R6, R0.reuse, UR4, RZ ;  /* 0x0000000400067c24 */ /* 0x040fe4000f8e02ff */
[----:B------:R-:W-:Y:S02]  /*6d20*/  IMAD.MOV.U32 R2, RZ, RZ, R24 ;  /* 0x000000ffff027224 */ /* 0x000fe400078e0018 */
[----:B------:R-:W-:Y:S02]  /*6d30*/  IMAD.MOV.U32 R3, RZ, RZ, R35 ;  /* 0x000000ffff037224 */ /* 0x000fe400078e0023 */
[----:B------:R-:W-:-:S02]  /*6d40*/  IMAD R0, R0, UR6, RZ ;  /* 0x0000000600007c24 */ /* 0x000fc4000f8e02ff */
[----:B------:R-:W-:-:S04]  /*6d50*/  IMAD.WIDE.U32 R4, R7, UR4, R4 ;  /* 0x0000000407047c25 */ /* 0x000fc8000f8e0004 */
        /* <DEDUP_REMOVED lines=11> */
[----:B------:R-:W-:Y:S02]  /*6e10*/  LEA.HI.X R7, R2, UR7, R7, 0x1, P1 ;  /* 0x0000000702077c11 */ /* 0x000fe400088f0c07 */
[----:B--2---:R-:W-:Y:S01]  /*6e20*/  SHF.R.S32.HI R36, RZ, 0x1f, R40 ;  /* 0x0000001fff247819 */ /* 0x004fe20000011428 */
[----:B------:R-:W-:Y:S06]  /*6e30*/  BRA.DIV UR4, `(.L_x_13567) ;  /* 0x0000018a049c7947 */ /* 0x000fec000b800000 */
[----:B------:R1:W2:Y:S04]  /*6e40*/  SHFL.IDX PT, R3, R4, RZ, 0x1c1f ;  /* 0x001c1fff04037589 */ /* 0x0002a800000e0000 */
[----:B------:R1:W3:Y:S04]  /*6e50*/  SHFL.IDX PT, R2, R0, RZ, 0x1c1f ;  /* 0x001c1fff00027589 */ /* 0x0002e800000e0000 */
[----:B------:R1:W4:Y:S04]  /*6e60*/  SHFL.IDX PT, R5, R7, RZ, 0x1c1f ;  /* 0x001c1fff07057589 */ /* 0x00032800000e0000 */
[----:B0-----:R1:W0:Y:S02]  /*6e70*/  SHFL.IDX PT, R14, R6, RZ, 0x1c1f ;  /* 0x001c1fff060e7589 */ /* 0x00122400000e0000 */
.L_x_13851:
        /* <DEDUP_REMOVED lines=11> */
[----:B------:R-:W-:Y:S01]  /*6f30*/  ISETP.GE.AND P2, PT, R154, UR4, PT ;  /* 0x000000049a007c0c */ /* 0x000fe2000bf46270 */
[----:B----4-:R-:W-:-:S10]  /*6f40*/  IMAD.MOV.U32 R15, RZ, RZ, R5 ;  /* 0x000000ffff0f7224 */ /* 0x010fd400078e0005 */
[C---:B------:R-:W-:Y:S01]  /*6f50*/  @!P3 IMAD.SHL.U32 R13, R40.reuse, 0x2, RZ ;  /* 0x00000002280db824 */ /* 0x040fe200078e00ff */
[----:B------:R-:W-:Y:S01]  /*6f60*/  @!P3 SHF.L.U64.HI R24, R40, 0x1, R36 ;  /* 0x000000012818b819 */ /* 0x000fe20000010224 */
[----:B--23--:R-:W-:-:S03]  /*6f70*/  @!P2 IMAD.WIDE R8, R154, 0x2, R2 ;  /* 0x000000029a08a825 */ /* 0x00cfc600078e0202 */
[-C--:B------:R-:W-:Y:S02]  /*6f80*/  @!P3 IADD3 R2, P0, R2, R13.reuse, RZ ;  /* 0x0000000d0202b210 */ /* 0x080fe40007f1e0ff */
[----:B0-----:R-:W-:Y:S02]  /*6f90*/  @!P3 IADD3 R12, P1, R14, R13, RZ ;  /* 0x0000000d0e0cb210 */ /* 0x001fe40007f3e0ff */
        /* <DEDUP_REMOVED lines=10> */
.L_x_13569:
[----:B------:R-:W-:Y:S05]  /*7040*/  BSYNC B1 ;  /* 0x0000000000017941 */ /* 0x000fea0003800000 */
.L_x_13568:
[----:B0----5:R-:W-:Y:S01]  /*7050*/  IMAD.MOV.U32 R8, RZ, RZ, R25 ;  /* 0x000000ffff087224 */ /* 0x021fe200078e0019 */
[----:B------:R-:W-:Y:S01]  /*7060*/  UMOV UR4, 0xffffffff ;  /* 0xffffffff00047882 */ /* 0x000fe20000000000 */
[----:B---3--:R-:W-:Y:S02]  /*7070*/  IMAD.MOV.U32 R2, RZ, RZ, R30 ;  /* 0x000000ffff027224 */ /* 0x008fe400078e001e */
[----:B--2---:R-:W-:Y:S01]  /*7080*/  IMAD.MOV.U32 R3, RZ, RZ, R31 ;  /* 0x000000ffff037224 */ /* 0x004fe200078e001f */
[----:B------:R-:W-:Y:S01]  /*7090*/  PRMT R39, R8, 0x7610, R39 ;  /* 0x0000761008277816 */ /* 0x000fe20000000027 */
[----:B----4-:R-:W-:Y:S01]  /*70a0*/  IMAD.MOV.U32 R5, RZ, RZ, R24 ;  /* 0x000000ffff057224 */ /* 0x010fe200078e0018 */
        /* <DEDUP_REMOVED lines=15> */
[----:B------:R0:W4:Y:S04]  /*71a0*/  SHFL.IDX PT, R5, R7, 0x1, 0x1c1f ;  /* 0x003c1f0007057f89 */ /* 0x00012800000e0000 */
[----:B------:R0:W0:Y:S02]  /*71b0*/  SHFL.IDX PT, R14, R6, 0x1, 0x1c1f ;  /* 0x003c1f00060e7f89 */ /* 0x00002400000e0000 */
.L_x_13857:
[----:B01----:R-:W5:Y:S04]  /*71c0*/  LDL R4, [R1+0x58] ;  /* 0x0000580001047983 */ /* 0x003f680000100800 */
[----:B------:R-:W2:Y:S01]  /*71d0*/  LDL R44, [R1+0x40] ;  /* 0x00004000012c7983 */ /* 0x000ea20000100800 */
[----:B------:R-:W-:Y:S01]  /*71e0*/  VIADD R33, R33, 0x60 ;  /* 0x0000006021217836 */ /* 0x000fe20000000000 */
[----:B------:R-:W-:Y:S01]  /*71f0*/  BSSY B1, `(.L_x_13571) ;  /* 0x000001f000017945 */ /* 0x000fe20003800000 */
[----:B------:R-:W-:Y:S02]  /*7200*/  CS2R R12, SRZ ;  /* 0x00000000000c7805 */ /* 0x000fe4000001ff00 */
[----:B------:R-:W-:Y:S02]  /*7210*/  CS2R R10, SRZ ;  /* 0x00000000000a7805 */ /* 0x000fe4000001ff00 */
[----:B------:R-:W-:-:S02]  /*7220*/  ISETP.GE.AND P0, PT, R33, R34, PT ;  /* 0x000000222100720c */ /* 0x000fc40003f06270 */
[----:B------:R-:W-:Y:S02]  /*7230*/  CS2R R32, SRZ ;  /* 0x0000000000207805 */ /* 0x000fe4000001ff00 */
[----:B-----5:R-:W-:-:S04]  /*7240*/  LEA.HI R0, R4, R4, RZ, 0x1 ;  /* 0x0000000404007211 */ /* 0x020fc800078f08ff */
[----:B------:R-:W-:Y:S01]  /*7250*/  LOP3.LUT R0, R0, 0xfffffffe, RZ, 0xc0, !PT ;  /* 0xfffffffe00007812 */ /* 0x000fe200078ec0ff */
[----:B--2---:R-:W-:-:S04]  /*7260*/  IMAD.SHL.U32 R35, R44, 0x40, RZ ;  /* 0x000000402c237824 */ /* 0x004fc800078e00ff */
[----:B------:R-:W-:-:S05]  /*7270*/  IMAD.IADD R0, R4, 0x1, -R0 ;  /* 0x0000000104007824 */ /* 0x000fca00078e0a00 */
[----:B------:R-:W-:Y:S01]  /*7280*/  SHF.L.U32 R43, R0, 0x1f, RZ ;  /* 0x0000001f002b7819 */ /* 0x000fe200000006ff */
[----:B------:R-:W-:Y:S06]  /*7290*/  @P0 BRA `(.L_x_13572) ;  /* 0x0000000000500947 */ /* 0x000fec0003800000 */
[----:B------:R-:W-:Y:S01]  /*72a0*/  ULDC UR4, c[0x0][0x3f4] ;  /* 0x0000fd0000047ab9 */ /* 0x000fe20000000800 */
[----:B------:R-:W-:Y:S02]  /*72b0*/  CS2R R32, SRZ ;  /* 0x0000000000207805 */ /* 0x000fe4000001ff00 */
[----:B------:R-:W-:Y:S02]  /*72c0*/  ISETP.GE.AND P3, PT, R40, UR4, PT ;  /* 0x0000000428007c0c */ /* 0x000fe4000bf66270 */
[----:B------:R-:W-:Y:S01]  /*72d0*/  ISETP.GE.AND P2, PT, R154, UR4, PT ;  /* 0x000000049a007c0c */ /* 0x000fe2000bf46270 */
[----:B----4-:R-:W-:Y:S01]  /*72e0*/  IMAD.MOV.U32 R15, RZ, RZ, R5 ;  /* 0x000000ffff0f7224 */ /* 0x010fe200078e0005 */
[----:B------:R-:W-:-:S09]  /*72f0*/  CS2R R10, SRZ ;  /* 0x00000000000a7805 */ /* 0x000fd2000001ff00 */
[C---:B------:R-:W-:Y:S01]  /*7300*/  @!P3 IMAD.SHL.U32 R9, R40.reuse, 0x2, RZ ;  /* 0x000000022809b824 */ /* 0x040fe200078e00ff */
[----:B------:R-:W-:Y:S01]  /*7310*/  @!P3 SHF.L.U64.HI R0, R40, 0x1, R36 ;  /* 0x000000012800b819 */ /* 0x000fe20000010224 */
[----:B---3--:R-:W-:-:S03]  /*7320*/  @!P2 IMAD.WIDE R6, R154, 0x2, R2 ;  /* 0x000000029a06a825 */ /* 0x008fc600078e0202 */
[-C--:B------:R-:W-:Y:S02]  /*7330*/  @!P3 IADD3 R2, P0, R2, R9.reuse, RZ ;  /* 0x000000090202b210 */ /* 0x080fe40007f1e0ff */
[----:B------:R-:W-:Y:S02]  /*7340*/  @!P3 IADD3 R4, P1, R14, R9, RZ ;  /* 0x000000090e04b210 */ /* 0x000fe40007f3e0ff */
[----:B------:R-:W-:Y:S02]  /*7350*/  CS2R R8, SRZ ;  /* 0x0000000000087805 */ /* 0x000fe4000001ff00 */
[----:B------:R-:W-:Y:S01]  /*7360*/  CS2R R12, SRZ ;  /* 0x00000000000c7805 */ /* 0x000fe2000001ff00 */
[----:B------:R-:W-:Y:S01]  /*7370*/  @!P2 IMAD.WIDE R14, R154, 0x2, R14 ;  /* 0x000000029a0ea825 */ /* 0x000fe200078e020e */
[----:B------:R0:W5:Y:S03]  /*7380*/  @!P2 LD.E.64 R32, desc[UR40][R6.64] ;  /* 0x000000280620a980 */ /* 0x000166000c101b00 */
[--C-:B------:R-:W-:Y:S01]  /*7390*/  @!P3 IMAD.X R3, R3, 0x1, R0.reuse, P0 ;  /* 0x000000010303b824 */ /* 0x100fe200000e0600 */
[----:B------:R0:W5:Y:S01]  /*73a0*/  @!P2 LD.E.64 R8, desc[UR40][R14.64] ;  /* 0x000000280e08a980 */ /* 0x000162000c101b00 */
[----:B------:R-:W-:-:S03]  /*73b0*/  @!P3 IMAD.X R5, R5, 0x1, R0, P1 ;  /* 0x000000010505b824 */ /* 0x000fc600008e0600 */
[----:B------:R0:W5:Y:S04]  /*73c0*/  @!P3 LD.E.64 R10, desc[UR40][R2.64] ;  /* 0x00000028020ab980 */ /* 0x000168000c101b00 */
[----:B------:R0:W5:Y:S02]  /*73d0*/  @!P3 LD.E.64 R12, desc[UR40][R4.64] ;  /* 0x00000028040cb980 */ /* 0x000164000c101b00 */
.L_x_13572:
[----:B------:R-:W-:Y:S05]  /*73e0*/  BSYNC B1 ;  /* 0x0000000000017941 */ /* 0x000fea0003800000 */
.L_x_13571:
[----:B0-----:R-:W0:Y:S01]  /*73f0*/  S2R R6, SR_TID.X ;  /* 0x0000000000067919 */ /* 0x001e220000002100 */
[----:B------:R-:W1:Y:S01]  /*7400*/  SYNCS.PHASECHK.TRANS64.TRYWAIT P0, [R16+URZ+0x16800], R43 ;  /* 0x0168002b100075a7 */ /* 0x000e62000800017f */
[----:B------:R-:W-:Y:S01]  /*7410*/  LOP3.LUT R35, R35, 0x1c0, RZ, 0xc0, !PT ;  /* 0x000001c023237812 */ /* 0x000fe200078ec0ff */
[----:B---3-5:R-:W-:Y:S01]  /*7420*/  IMAD.MOV.U32 R2, RZ, RZ, R8 ;  /* 0x000000ffff027224 */ /* 0x028fe200078e0008 */
[----:B------:R-:W-:Y:S01]  /*7430*/  BSSY B1, `(.L_x_13573) ;  /* 0x000001e000017945 */ /* 0x000fe20003800000 */
[----:B----4-:R-:W-:Y:S01]  /*7440*/  IMAD.MOV.U32 R5, RZ, RZ, R32 ;  /* 0x000000ffff057224 */ /* 0x010fe200078e0020 */
[----:B------:R-:W-:Y:S01]  /*7450*/  LOP3.LUT R0, R35, 0x18, R18, 0xf8, !PT ;  /* 0x0000001823007812 */ /* 0x000fe200078ef812 */
[----:B------:R-:W-:Y:S01]  /*7460*/  IMAD.MOV.U32 R4, RZ, RZ, R13 ;  /* 0x000000ffff047224 */ /* 0x000fe200078e000d */
[----:B------:R-:W-:Y:S01]  /*7470*/  SHF.R.U32.HI R35, RZ, 0x3, R35 ;  /* 0x00000003ff237819 */ /* 0x000fe20000011623 */
[----:B------:R-:W-:Y:S01]  /*7480*/  IMAD R14, R29, -0xc0, R34 ;  /* 0xffffff401d0e7824 */ /* 0x000fe200078e0222 */
[----:B------:R-:W-:Y:S01]  /*7490*/  PRMT R36, R2, 0x7610, R36 ;  /* 0x0000761002247816 */ /* 0x000fe20000000024 */
[----:B------:R-:W-:Y:S01]  /*74a0*/  IMAD.MOV.U32 R2, RZ, RZ, R9 ;  /* 0x000000ffff027224 */ /* 0x000fe200078e0009 */
[----:B------:R-:W-:Y:S01]  /*74b0*/  LOP3.LUT R0, R0, R35, RZ, 0x3c, !PT ;  /* 0x0000002300007212 */ /* 0x000fe200078e3cff */
[----:B------:R-:W-:Y:S01]  /*74c0*/  IMAD.MOV.U32 R3, RZ, RZ, R12 ;  /* 0x000000ffff037224 */ /* 0x000fe200078e000c */
[----:B------:R-:W-:-:S02]  /*74d0*/  PRMT R37, R5, 0x7610, R37 ;  /* 0x0000761005257816 */ /* 0x000fc40000000025 */
[----:B------:R-:W-:Y:S01]  /*74e0*/  PRMT R15, R4, 0x7610, R15 ;  /* 0x00007610040f7816 */ /* 0x000fe2000000000f */
[----:B------:R-:W-:Y:S01]  /*74f0*/  IMAD.MOV.U32 R4, RZ, RZ, R10 ;  /* 0x000000ffff047224 */ /* 0x000fe200078e000a */
[----:B------:R-:W-:Y:S02]  /*7500*/  PRMT R35, R2, 0x7610, R35 ;  /* 0x0000761002237816 */ /* 0x000fe40000000023 */
[----:B------:R-:W-:Y:S02]  /*7510*/  VIMNMX R14, R14, 0xc0, PT ;  /* 0x000000c00e0e7848 */ /* 0x000fe40003fe0100 */
[----:B------:R-:W-:Y:S02]  /*7520*/  PRMT R29, R4, 0x7610, R29 ;  /* 0x00007610041d7816 */ /* 0x000fe4000000001d */
[----:B------:R-:W-:Y:S02]  /*7530*/  LOP3.LUT P2, RZ, R44, 0x4, RZ, 0xc0, !PT ;  /* 0x000000042cff7812 */ /* 0x000fe4000784c0ff */
[----:B------:R-:W-:Y:S01]  /*7540*/  ISETP.GE.AND P1, PT, R23, R14, PT ;  /* 0x0000000e1700720c */ /* 0x000fe20003f26270 */
[----:B0-----:R-:W-:-:S05]  /*7550*/  VIADD R7, R6, 0xffffff80 ;  /* 0xffffff8006077836 */ /* 0x001fca0000000000 */
[----:B------:R-:W-:-:S04]  /*7560*/  SHF.R.S32.HI R6, RZ, 0x1f, R7 ;  /* 0x0000001fff067819 */ /* 0x000fc80000011407 */
[----:B------:R-:W-:-:S04]  /*7570*/  LEA.HI R6, R6, R7, RZ, 0x5 ;  /* 0x0000000706067211 */ /* 0x000fc800078f28ff */
[----:B------:R-:W-:-:S05]  /*7580*/  SHF.R.S32.HI R6, RZ, 0x5, R6 ;  /* 0x00000005ff067819 */ /* 0x000fca0000011406 */
[----:B------:R-:W-:Y:S02]  /*7590*/  IMAD R5, R6, 0x200, R0 ;  /* 0x0000020006057824 */ /* 0x000fe400078e0200 */
[----:B------:R-:W-:Y:S02]  /*75a0*/  IMAD.MOV.U32 R0, RZ, RZ, R33 ;  /* 0x000000ffff007224 */ /* 0x000fe400078e0021 */
[----:B------:R-:W-:Y:S02]  /*75b0*/  IMAD R2, R5, 0x2, R16 ;  /* 0x0000000205027824 */ /* 0x000fe400078e0210 */
[----:B------:R-:W-:Y:S01]  /*75c0*/  IMAD.MOV.U32 R5, RZ, RZ, R11 ;  /* 0x000000ffff057224 */ /* 0x000fe200078e000b */
[----:B------:R-:W-:Y:S01]  /*75d0*/  PRMT R40, R0, 0x7610, R40 ;  /* 0x0000761000287816 */ /* 0x000fe20000000028 */
[C---:B------:R-:W-:Y:S02]  /*75e0*/  VIADD R4, R2.reuse, 0x8400 ;  /* 0x0000840002047836 */ /* 0x040fe40000000000 */
[----:B------:R-:W-:Y:S01]  /*75f0*/  VIADD R0, R2, 0x8440 ;  /* 0x0000844002007836 */ /* 0x000fe20000000000 */
[----:B-1----:R-:W-:Y:S06]  /*7600*/  @!P0 BRA `(.L_x_13574) ;  /* 0x0000018400888947 */ /* 0x002fec0003800000 */
.L_x_13858:
[----:B------:R-:W-:Y:S05]  /*7610*/  BSYNC B1 ;  /* 0x0000000000017941 */ /* 0x000fea0003800000 */
.L_x_13573:
[----:B------:R-:W-:Y:S01]  /*7620*/  BSSY B1, `(.L_x_13575) ;  /* 0x0000068000017945 */ /* 0x000fe20003800000 */
[----:B------:R-:W-:Y:S01]  /*7630*/  PRMT R34, R5, 0x7610, R34 ;  /* 0x0000761005227816 */ /* 0x000fe20000000022 */
[----:B------:R-:W-:Y:S02]  /*7640*/  @P2 VIADD R0, R4, 0xffffffc0 ;  /* 0xffffffc004002836 */ /* 0x000fe40000000000 */
[----:B------:R-:W-:Y:S05]  /*7650*/  @P1 BRA `(.L_x_13576) ;  /* 0x0000000400901947 */ /* 0x000fea0003800000 */
[----:B------:R-:W2:Y:S01]  /*7660*/  LDL R6, [R1+0x1c] ;  /* 0x00001c0001067983 */ /* 0x000ea20000100800 */
[----:B------:R-:W1:Y:S01]  /*7670*/  LDC R5, c[0x0][0x3f4] ;  /* 0x0000fd00ff057b82 */ /* 0x000e620000000800 */
[----:B------:R-:W-:Y:S01]  /*7680*/  BSSY B2, `(.L_x_13577) ;  /* 0x0000032000027945 */ /* 0x000fe20003800000 */
[-C--:B-1----:R-:W-:Y:S02]  /*7690*/  ISETP.GE.AND P0, PT, R154, R5.reuse, PT ;  /* 0x000000059a00720c */ /* 0x082fe40003f06270 */
[----:B--2---:R-:W-:-:S11]  /*76a0*/  ISETP.GE.AND P1, PT, R6, R5, PT ;  /* 0x000000050600720c */ /* 0x004fd60003f26270 */
[----:B------:R-:W-:Y:S05]  /*76b0*/  @P0 BRA `(.L_x_13578) ;  /* 0x0000000000b80947 */ /* 0x000fea0003800000 */
[----:B------:R-:W1:Y:S01]  /*76c0*/  LDS.128 R4, [R2+0x8400] ;  /* 0x0084000002047984 */ /* 0x000e620000000c00 */
[----:B------:R-:W-:Y:S02]  /*76d0*/  SHF.R.U32.HI R47, RZ, 0x10, R31 ;  /* 0x00000010ff2f7819 */ /* 0x000fe4000001161f */
[--C-:B------:R-:W-:Y:S02]  /*76e0*/  SHF.R.U32.HI R44, RZ, 0x10, R27.reuse ;  /* 0x00000010ff2c7819 */ /* 0x100fe4000001161b */
[----:B0-----:R-:W-:Y:S02]  /*76f0*/  SHF.R.U64 R43, R26, 0x10, R27 ;  /* 0x000000101a2b7819 */ /* 0x001fe4000000121b */
[----:B------:R-:W-:Y:S02]  /*7700*/  PRMT R47, R45, 0x5410, R47 ;  /* 0x000054102d2f7816 */ /* 0x000fe4000000002f */
[----:B------:R-:W-:Y:S02]  /*7710*/  PRMT R44, R38, 0x5432, R44 ;  /* 0x00005432262c7816 */ /* 0x000fe4000000002c */
[----:B------:R-:W-:Y:S01]  /*7720*/  PRMT R43, R48, 0x5410, R43 ;  /* 0x00005410302b7816 */ /* 0x000fe2000000002b */
[C---:B------:R-:W-:Y:S01]  /*7730*/  IMAD.U32 R48, R47.reuse, 0x10000, RZ ;  /* 0x000100002f307824 */ /* 0x040fe200078e00ff */
[----:B------:R-:W-:Y:S01]  /*7740*/  SHF.R.U64 R46, R30, 0x10, R31 ;  /* 0x000000101e2e7819 */ /* 0x000fe2000000121f */
[----:B------:R-:W-:Y:S01]  /*7750*/  IMAD.U32 R45, R44, 0x10000, RZ ;  /* 0x000100002c2d7824 */ /* 0x000fe200078e00ff */
[----:B------:R-:W-:-:S02]  /*7760*/  LOP3.LUT R47, R47, 0xffff0000, RZ, 0xc0, !PT ;  /* 0xffff00002f2f7812 */ /* 0x000fc400078ec0ff */
[----:B------:R-:W-:Y:S02]  /*7770*/  LOP3.LUT R44, R44, 0xffff0000, RZ, 0xc0, !PT ;  /* 0xffff00002c2c7812 */ /* 0x000fe400078ec0ff */
[----:B------:R-:W-:Y:S02]  /*7780*/  PRMT R46, R37, 0x5432, R46 ;  /* 0x00005432252e7816 */ /* 0x000fe4000000002e */
[C---:B-1----:R-:W-:Y:S01]  /*7790*/  LOP3.LUT R27, R6.reuse, 0xffff0000, RZ, 0xc0, !PT ;  /* 0xffff0000061b7812 */ /* 0x042fe200078ec0ff */
        /* <DEDUP_REMOVED lines=32> */
.L_x_13578:
[----:B------:R-:W-:Y:S05]  /*79a0*/  BSYNC B2 ;  /* 0x0000000000027941 */ /* 0x000fea0003800000 */
.L_x_13577:
[----:B------:R-:W-:Y:S05]  /*79b0*/  @P1 BRA `(.L_x_13576) ;  /* 0x0000000000b81947 */ /* 0x000fea0003800000 */
[----:B-1----:R-:W1:Y:S01]  /*79c0*/  LDS.128 R4, [R0] ;  /* 0x0000000000047984 */ /* 0x002e620000000c00 */
        /* <DEDUP_REMOVED lines=20> */
[----:B0-----:R-:W-:Y:S01]  /*7b10*/  FFMA.FTZ R43, R20, R27, R30 ;  /* 0x0000001b142b7223 */ /* 0x001fe2000001001e */
        /* <DEDUP_REMOVED lines=24> */
.L_x_13576:
[----:B------:R-:W-:Y:S05]  /*7ca0*/  BSYNC B1 ;  /* 0x0000000000017941 */ /* 0x000fea0003800000 */
.L_x_13575:
[----:B-12---:R-:W-:-:S05]  /*7cb0*/  VIADD R4, R23, 0x60 ;  /* 0x0000006017047836 */ /* 0x006fca0000000000 */
[----:B------:R-:W-:-:S13]  /*7cc0*/  ISETP.GE.AND P0, PT, R4, R14, PT ;  /* 0x0000000e0400720c */ /* 0x000fda0003f06270 */
        /* <DEDUP_REMOVED lines=25> */
[-C--:B------:R-:W-:Y:S01]  /*7e60*/  FMUL.FTZ R9, R9, R21.reuse ;  /* 0x0000001509097220 */ /* 0x080fe20000410000 */
[C---:B------:R-:W-:Y:S01]  /*7e70*/  IMAD.U32 R6, R4.reuse, 0x10000, RZ ;  /* 0x0001000004067824 */ /* 0x040fe200078e00ff */
[----:B------:R-:W-:Y:S01]  /*7e80*/  LOP3.LUT R4, R4, 0xffff0000, RZ, 0xc0, !PT ;  /* 0xffff000004047812 */ /* 0x000fe200078ec0ff */
[C---:B------:R-:W-:Y:S01]  /*7e90*/  FFMA.FTZ R26, R8.reuse, R21, -R27 ;  /* 0x00000015081a7223 */ /* 0x040fe2000001081b */
[C---:B------:R-:W-:Y:S02]  /*7ea0*/  IMAD.U32 R7, R5.reuse, 0x10000, RZ ;  /* 0x0001000005077824 */ /* 0x040fe400078e00ff */
[----:B------:R-:W-:Y:S01]  /*7eb0*/  FFMA.FTZ R31, R8, R24, R9 ;  /* 0x00000018081f7223 */ /* 0x000fe20000010009 */
[----:B------:R-:W-:Y:S01]  /*7ec0*/  IMAD.U32 R21, R36, 0x10000, RZ ;  /* 0x0001000024157824 */ /* 0x000fe200078e00ff */
[----:B------:R-:W-:Y:S01]  /*7ed0*/  LOP3.LUT R5, R5, 0xffff0000, RZ, 0xc0, !PT ;  /* 0xffff000005057812 */ /* 0x000fe200078ec0ff */
[C---:B------:R-:W-:Y:S01]  /*7ee0*/  FMUL.FTZ R33, R20.reuse, R35 ;  /* 0x0000002314217220 */ /* 0x040fe20000410000 */
[-C--:B------:R-:W-:Y:S01]  /*7ef0*/  FMUL.FTZ R27, R20, R25.reuse ;  /* 0x00000019141b7220 */ /* 0x080fe20000410000 */
        /* <DEDUP_REMOVED lines=18> */
.L_x_13581:
[----:B------:R-:W-:Y:S05]  /*8020*/  BSYNC B1 ;  /* 0x0000000000017941 */ /* 0x000fea0003800000 */
.L_x_13580:
[----:B------:R-:W-:Y:S05]  /*8030*/  @P1 BRA `(.L_x_13579) ;  /* 0x0000001800501947 */ /* 0x000fea0003800000 */
[----:B-1----:R-:W1:Y:S01]  /*8040*/  LDS.128 R4, [R0+0x3000] ;  /* 0x0030000000047984 */ /* 0x002e620000000c00 */
[----:B------:R-:W-:Y:S02]  /*8050*/  SHF.R.U64 R2, R10, 0x10, R11 ;  /* 0x000000100a027819 */ /* 0x000fe4000000120b */
[--C-:B------:R-:W-:Y:S02]  /*8060*/  SHF.R.U64 R10, R12, 0x10, R13.reuse ;  /* 0x000000100c0a7819 */ /* 0x100fe4000000120d */
[----:B------:R-:W-:Y:S02]  /*8070*/  SHF.R.U32.HI R12, RZ, 0x10, R13 ;  /* 0x00000010ff0c7819 */ /* 0x000fe4000001160d */
[----:B------:R-:W-:Y:S02]  /*8080*/  SHF.R.U32.HI R11, RZ, 0x10, R11 ;  /* 0x00000010ff0b7819 */ /* 0x000fe4000001160b */
[----:B------:R-:W-:Y:S02]  /*8090*/  PRMT R15, R15, 0x5410, R12 ;  /* 0x000054100f0f7816 */ /* 0x000fe4000000000c */
[----:B------:R-:W-:-:S02]  /*80a0*/  PRMT R34, R34, 0x5410, R11 ;  /* 0x0000541022227816 */ /* 0x000fc4000000000b */
[C---:B------:R-:W-:Y:S01]  /*80b0*/  LOP3.LUT R12, R15.reuse, 0xffff0000, RZ, 0xc0, !PT ;  /* 0xffff00000f0c7812 */ /* 0x040fe200078ec0ff */
[----:B------:R-:W-:Y:S01]  /*80c0*/  IMAD.U32 R13, R15, 0x10000, RZ ;  /* 0x000100000f0d7824 */ /* 0x000fe200078e00ff */
[----:B------:R-:W-:Y:S01]  /*80d0*/  PRMT R10, R3, 0x5410, R10 ;  /* 0x00005410030a7816 */ /* 0x000fe2000000000a */
        /* <DEDUP_REMOVED lines=37> */
.L_x_13566:
[----:B------:R-:W1:Y:S01]  /*8330*/  S2R R0, SR_TID.X ;  /* 0x0000000000007919 */ /* 0x000e620000002100 */
[----:B------:R-:W2:Y:S01]  /*8340*/  LDC R30, c[0x0][0x448] ;  /* 0x00011200ff1e7b82 */ /* 0x000ea20000000800 */
[----:B------:R-:W-:Y:S01]  /*8350*/  ULDC.64 UR4, c[0x0][0x3f8] ;  /* 0x0000fe0000047ab9 */ /* 0x000fe20000000a00 */
[----:B------:R-:W-:Y:S01]  /*8360*/  ULDC.64 UR6, c[0x0][0x408] ;  /* 0x0001020000067ab9 */ /* 0x000fe20000000a00 */
[----:B------:R-:W-:Y:S01]  /*8370*/  IMAD.MOV.U32 R27, RZ, RZ, R31 ;  /* 0x000000ffff1b7224 */ /* 0x000fe200078e001f */
[----:B------:R-:W-:Y:S02]  /*8380*/  SHF.R.S32.HI R41, RZ, 0x1f, R18 ;  /* 0x0000001fff297819 */ /* 0x000fe40000011412 */
[----:B--2---:R-:W-:Y:S01]  /*8390*/  ISETP.NE.AND P0, PT, R30, 0x1, PT ;  /* 0x000000011e00780c */ /* 0x004fe20003f05270 */
[----:B-1----:R-:W-:-:S05]  /*83a0*/  VIADD R0, R0, 0xffffff80 ;  /* 0xffffff8000007836 */ /* 0x002fca0000000000 */
[----:B------:R-:W-:-:S07]  /*83b0*/  SHF.R.S32.HI R2, RZ, 0x1f, R0 ;  /* 0x0000001fff027819 */ /* 0x000fce0000011400 */
[----:B------:R-:W1:Y:S01]  /*83c0*/  @P0 LDC R3, c[0x0][0x450] ;  /* 0x00011400ff030b82 */ /* 0x000e620000000800 */
[----:B------:R-:W-:-:S04]  /*83d0*/  LEA.HI R2, R2, R0, RZ, 0x2 ;  /* 0x0000000002027211 */ /* 0x000fc800078f10ff */
[----:B------:R-:W-:-:S05]  /*83e0*/  LOP3.LUT R2, R2, 0xfffffffc, RZ, 0xc0, !PT ;  /* 0xfffffffc02027812 */ /* 0x000fca00078ec0ff */
[----:B------:R-:W-:Y:S02]  /*83f0*/  IMAD.IADD R2, R0, 0x1, -R2 ;  /* 0x0000000100027824 */ /* 0x000fe400078e0a02 */
[----:B------:R-:W2:Y:S02]  /*8400*/  @P0 LDC R0, c[0x0][0x44c] ;  /* 0x00011300ff000b82 */ /* 0x000ea40000000800 */
[----:B------:R-:W-:Y:S02]  /*8410*/  IMAD R5, R2, 0x60, R33 ;  /* 0x0000006002057824 */ /* 0x000fe400078e0221 */
[----:B------:R-:W-:Y:S02]  /*8420*/  IMAD.MOV.U32 R2, RZ, RZ, R24 ;  /* 0x000000ffff027224 */ /* 0x000fe400078e0018 */
[----:B--2---:R-:W-:-:S05]  /*8430*/  @P0 IMAD.HI.U32 R0, R5, R0, RZ ;  /* 0x0000000005000227 */ /* 0x004fca00078e00ff */
        /* <DEDUP_REMOVED lines=19> */
[----:B------:R-:W1:Y:S01]  /*8570*/  LDC R39, c[0x0][0x3f4] ;  /* 0x0000fd00ff277b82 */ /* 0x000e620000000800 */
[----:B------:R-:W2:Y:S01]  /*8580*/  SHFL.IDX PT, R2, R24, RZ, 0x1c1f ;  /* 0x001c1fff18027589 */ /* 0x000ea200000e0000 */
[----:B------:R-:W-:-:S03]  /*8590*/  IMAD R30, R157, R30, RZ ;  /* 0x0000001e9d1e7224 */ /* 0x000fc600078e02ff */
[----:B------:R-:W3:Y:S04]  /*85a0*/  SHFL.IDX PT, R0, R26, RZ, 0x1c1f ;  /* 0x001c1fff1a007589 */ /* 0x000ee800000e0000 */
[----:B0-----:R-:W0:Y:S04]  /*85b0*/  SHFL.IDX PT, R14, R27, RZ, 0x1c1f ;  /* 0x001c1fff1b0e7589 */ /* 0x001e2800000e0000 */
[----:B------:R-:W4:Y:S01]  /*85c0*/  SHFL.IDX PT, R3, R25, RZ, 0x1c1f ;  /* 0x001c1fff19037589 */ /* 0x000f2200000e0000 */
[----:B-1----:R-:W-:-:S04]  /*85d0*/  ISETP.GE.AND P0, PT, R18, R39, PT ;  /* 0x000000271200720c */ /* 0x002fc80003f06270 */
[----:B------:R-:W-:-:S13]  /*85e0*/  ISETP.GE.OR P1, PT, R33, R30, P0 ;  /* 0x0000001e2100720c */ /* 0x000fda0000726670 */
[C---:B------:R-:W-:Y:S01]  /*85f0*/  @!P1 IMAD.SHL.U32 R7, R18.reuse, 0x2, RZ ;  /* 0x0000000212079824 */ /* 0x040fe200078e00ff */
[----:B------:R-:W-:-:S04]  /*8600*/  @!P1 SHF.L.U64.HI R4, R18, 0x1, R41 ;  /* 0x0000000112049819 */ /* 0x000fc80000010229 */
[----:B--2---:R-:W-:-:S05]  /*8610*/  @!P1 IADD3 R2, P2, R2, R7, RZ ;  /* 0x0000000702029210 */ /* 0x004fca0007f5e0ff */
[----:B---3--:R-:W-:Y:S02]  /*8620*/  @!P1 IMAD.X R5, R0, 0x1, R4, P2 ;  /* 0x0000000100059824 */ /* 0x008fe400010e0604 */
[----:B------:R-:W-:Y:S02]  /*8630*/  @!P1 IMAD.MOV.U32 R8, RZ, RZ, R2 ;  /* 0x000000ffff089224 */ /* 0x000fe400078e0002 */
[----:B------:R-:W-:-:S06]  /*8640*/  @!P1 IMAD.MOV.U32 R9, RZ, RZ, R5 ;  /* 0x000000ffff099224 */ /* 0x000fcc00078e0005 */
[----:B------:R-:W2:Y:S01]  /*8650*/  @!P1 LD.E.128 R8, desc[UR40][R8.64] ;  /* 0x0000002808089980 */ /* 0x000ea2000c101d00 */
[----:B0-----:R-:W-:-:S05]  /*8660*/  @!P1 IADD3 R14, P2, R14, R7, RZ ;  /* 0x000000070e0e9210 */ /* 0x001fca0007f5e0ff */
[----:B----4-:R-:W-:-:S04]  /*8670*/  @!P1 IMAD.X R3, R3, 0x1, R4, P2 ;  /* 0x0000000103039824 */ /* 0x010fc800010e0604 */
[----:B------:R-:W-:-:S05]  /*8680*/  @!P1 IMAD.MOV.U32 R15, RZ, RZ, R3 ;  /* 0x000000ffff0f9224 */ /* 0x000fca00078e0003 */
[----:B------:R0:W3:Y:S01]  /*8690*/  @!P1 LD.E.128 R4, desc[UR40][R14.64] ;  /* 0x000000280e049980 */ /* 0x0000e2000c101d00 */
[----:B------:R-:W-:Y:S02]  /*86a0*/  CS2R R34, SRZ ;  /* 0x0000000000227805 */ /* 0x000fe4000001ff00 */
[----:B------:R-:W-:Y:S02]  /*86b0*/  CS2R R36, SRZ ;  /* 0x0000000000247805 */ /* 0x000fe4000001ff00 */
[----:B------:R-:W-:Y:S01]  /*86c0*/  CS2R R20, SRZ ;  /* 0x0000000000147805 */ /* 0x000fe2000001ff00 */
[----:B------:R-:W1:Y:S04]  /*86d0*/  SHFL.IDX PT, R24, R24, 0x1, 0x1c1f ;  /* 0x003c1f0018187f89 */ /* 0x000e6800000e0000 */
[----:B------:R-:W4:Y:S04]  /*86e0*/  SHFL.IDX PT, R25, R25, 0x1, 0x1c1f ;  /* 0x003c1f0019197f89 */ /* 0x000f2800000e0000 */
[----:B0-----:R0:W0:Y:S01]  /*86f0*/  SHFL.IDX PT, R14, R27, 0x1, 0x1c1f ;  /* 0x003c1f001b0e7f89 */ /* 0x00102200000e0000 */
[----:B--2---:R-:W-:-:S02]  /*8700*/  @!P1 IMAD.MOV.U32 R34, RZ, RZ, R8 ;  /* 0x000000ffff229224 */ /* 0x004fc400078e0008 */
[----:B------:R-:W-:Y:S02]  /*8710*/  @!P1 IMAD.MOV.U32 R35, RZ, RZ, R9 ;  /* 0x000000ffff239224 */ /* 0x000fe400078e0009 */
[----:B------:R-:W-:Y:S02]  /*8720*/  IMAD.MOV.U32 R0, RZ, RZ, R34 ;  /* 0x000000ffff007224 */ /* 0x000fe400078e0022 */
[----:B------:R-:W-:Y:S02]  /*8730*/  IMAD.MOV.U32 R2, RZ, RZ, R35 ;  /* 0x000000ffff027224 */ /* 0x000fe400078e0023 */
[----:B------:R-:W-:Y:S01]  /*8740*/  @!P1 IMAD.MOV.U32 R36, RZ, RZ, R10 ;  /* 0x000000ffff249224 */ /* 0x000fe200078e000a */
[----:B------:R-:W-:Y:S01]  /*8750*/  PRMT R40, R40, 0x5410, R0 ;  /* 0x0000541028287816 */ /* 0x000fe20000000000 */
[----:B------:R-:W-:Y:S01]  /*8760*/  @!P1 IMAD.MOV.U32 R37, RZ, RZ, R11 ;  /* 0x000000ffff259224 */ /* 0x000fe200078e000b */
[----:B------:R2:W0:Y:S01]  /*8770*/  SHFL.IDX PT, R0, R26, 0x1, 0x1c1f ;  /* 0x003c1f001a007f89 */ /* 0x00042200000e0000 */
[----:B------:R-:W-:-:S02]  /*8780*/  PRMT R53, R2, 0x7610, R53 ;  /* 0x0000761002357816 */ /* 0x000fc40000000035 */
[----:B------:R-:W-:Y:S01]  /*8790*/  CS2R R2, SRZ ;  /* 0x0000000000027805 */ /* 0x000fe2000001ff00 */
[----:B------:R-:W-:Y:S02]  /*87a0*/  IMAD.MOV.U32 R8, RZ, RZ, R36 ;  /* 0x000000ffff087224 */ /* 0x000fe400078e0024 */
[----:B------:R-:W-:Y:S02]  /*87b0*/  IMAD.MOV.U32 R9, RZ, RZ, R37 ;  /* 0x000000ffff097224 */ /* 0x000fe400078e0025 */
[----:B---3--:R-:W-:Y:S01]  /*87c0*/  @!P1 IMAD.MOV.U32 R20, RZ, RZ, R4 ;  /* 0x000000ffff149224 */ /* 0x008fe200078e0004 */
[----:B------:R-:W-:Y:S01]  /*87d0*/  PRMT R31, R8, 0x7610, R31 ;  /* 0x00007610081f7816 */ /* 0x000fe2000000001f */
[----:B------:R-:W-:Y:S01]  /*87e0*/  @!P1 IMAD.MOV.U32 R21, RZ, RZ, R5 ;  /* 0x000000ffff159224 */ /* 0x000fe200078e0005 */
[----:B------:R-:W-:Y:S01]  /*87f0*/  PRMT R32, R9, 0x7610, R32 ;  /* 0x0000761009207816 */ /* 0x000fe20000000020 */
[----:B------:R-:W-:Y:S02]  /*8800*/  @!P1 IMAD.MOV.U32 R2, RZ, RZ, R6 ;  /* 0x000000ffff029224 */ /* 0x000fe400078e0006 */
[----:B------:R-:W-:-:S02]  /*8810*/  @!P1 IMAD.MOV.U32 R3, RZ, RZ, R7 ;  /* 0x000000ffff039224 */ /* 0x000fc400078e0007 */
[----:B------:R-:W-:Y:S02]  /*8820*/  IMAD.MOV.U32 R4, RZ, RZ, R20 ;  /* 0x000000ffff047224 */ /* 0x000fe400078e0014 */
[----:B------:R-:W-:Y:S02]  /*8830*/  IMAD.MOV.U32 R5, RZ, RZ, R21 ;  /* 0x000000ffff057224 */ /* 0x000fe400078e0015 */
[----:B------:R-:W-:Y:S01]  /*8840*/  IMAD.MOV.U32 R6, RZ, RZ, R2 ;  /* 0x000000ffff067224 */ /* 0x000fe200078e0002 */
[----:B------:R-:W-:Y:S01]  /*8850*/  PRMT R31, R31, 0x5410, R4 ;  /* 0x000054101f1f7816 */ /* 0x000fe20000000004 */
[----:B------:R-:W-:Y:S01]  /*8860*/  IMAD.MOV.U32 R7, RZ, RZ, R3 ;  /* 0x000000ffff077224 */ /* 0x000fe200078e0003 */
[----:B------:R-:W-:Y:S02]  /*8870*/  PRMT R32, R32, 0x5410, R5 ;  /* 0x0000541020207816 */ /* 0x000fe40000000005 */
[----:B------:R-:W-:Y:S02]  /*8880*/  CS2R R4, SRZ ;  /* 0x0000000000047805 */ /* 0x000fe4000001ff00 */
[----:B------:R-:W-:-:S02]  /*8890*/  PRMT R49, R6, 0x7610, R49 ;  /* 0x0000761006317816 */ /* 0x000fc40000000031 */
[----:B012-4-:R-:W-:-:S07]  /*88a0*/  PRMT R38, R38, 0x5410, R7 ;  /* 0x0000541026267816 */ /* 0x017fce0000000007 */
.L_x_13868:
[----:B------:R-:W2:Y:S01]  /*88b0*/  LDL R7, [R1+0x58] ;  /* 0x0000580001077983 */ /* 0x000ea20000100800 */
[----:B------:R-:W-:Y:S01]  /*88c0*/  VIADD R33, R33, 0x60 ;  /* 0x0000006021217836 */ /* 0x000fe20000000000 */
[----:B------:R-:W-:Y:S01]  /*88d0*/  BSSY B1, `(.L_x_13583) ;  /* 0x0000016000017945 */ /* 0x000fe20003800000 */
[----:B------:R-:W-:Y:S02]  /*88e0*/  CS2R R8, SRZ ;  /* 0x0000000000087805 */ /* 0x000fe4000001ff00 */
[----:B------:R-:W-:Y:S02]  /*88f0*/  CS2R R10, SRZ ;  /* 0x00000000000a7805 */ /* 0x000fe4000001ff00 */
[----:B------:R-:W-:Y:S02]  /*8900*/  ISETP.GE.AND P1, PT, R33, R30, PT ;  /* 0x0000001e2100720c */ /* 0x000fe40003f26270 */
[----:B--2---:R-:W-:-:S04]  /*8910*/  LEA.HI R6, R7, R7, RZ, 0x1 ;  /* 0x0000000707067211 */ /* 0x004fc800078f08ff */
        /* <DEDUP_REMOVED lines=17> */
.L_x_13584:
[----:B------:R-:W-:Y:S05]  /*8a30*/  BSYNC B1 ;  /* 0x0000000000017941 */ /* 0x000fea0003800000 */
.L_x_13583:
[----:B------:R-:W0:Y:S01]  /*8a40*/  SYNCS.PHASECHK.TRANS64.TRYWAIT P1, [R16+URZ+0x16800], R13 ;  /* 0x0168000d100075a7 */ /* 0x000e22000802017f */
[----:B------:R-:W-:Y:S01]  /*8a50*/  IMAD R29, R29, -0xc0, R30 ;  /* 0xffffff401d1d7824 */ /* 0x000fe200078e021e */
[----:B------:R-:W-:Y:S01]  /*8a60*/  BSSY B1, `(.L_x_13585) ;  /* 0x0000014000017945 */ /* 0x000fe20003800000 */
[----:B------:R-:W-:Y:S02]  /*8a70*/  VIADD R15, R23, 0x60 ;  /* 0x00000060170f7836 */ /* 0x000fe40000000000 */
[----:B-----5:R-:W-:Y:S01]  /*8a80*/  IMAD.MOV.U32 R12, RZ, RZ, R4 ;  /* 0x000000ffff0c7224 */ /* 0x020fe200078e0004 */
[----:B------:R-:W-:Y:S01]  /*8a90*/  VIMNMX R0, R29, 0xc0, PT ;  /* 0x000000c01d007848 */ /* 0x000fe20003fe0100 */
[----:B------:R-:W-:Y:S02]  /*8aa0*/  IMAD.MOV.U32 R14, RZ, RZ, R5 ;  /* 0x000000ffff0e7224 */ /* 0x000fe400078e0005 */
[----:B------:R-:W-:Y:S01]  /*8ab0*/  IMAD.MOV.U32 R29, RZ, RZ, R11 ;  /* 0x000000ffff1d7224 */ /* 0x000fe200078e000b */
[----:B------:R-:W-:-:S02]  /*8ac0*/  ISETP.GE.OR P2, PT, R23, R0, P0 ;  /* 0x000000001700720c */ /* 0x000fc40000746670 */
        /* <DEDUP_REMOVED lines=13> */
.L_x_13869:
[----:B------:R-:W-:Y:S05]  /*8ba0*/  BSYNC B1 ;  /* 0x0000000000017941 */ /* 0x000fea0003800000 */
.L_x_13585:
[----:B------:R-:W-:Y:S04]  /*8bb0*/  BSSY B1, `(.L_x_13587) ;  /* 0x0000070000017945 */ /* 0x000fe80003800000 */
[----:B------:R-:W-:Y:S05]  /*8bc0*/  @P2 BRA `(.L_x_13588) ;  /* 0x0000000400b82947 */ /* 0x000fea0003800000 */
[----:B------:R-:W2:Y:S01]  /*8bd0*/  LDL R12, [R1+0x40] ;  /* 0x00004000010c7983 */ /* 0x000ea20000100800 */
[----:B0-----:R-:W-:Y:S01]  /*8be0*/  IMAD.IADD R13, R18, 0x1, R39 ;  /* 0x00000001120d7824 */ /* 0x001fe200078e0227 */
[----:B------:R-:W-:Y:S01]  /*8bf0*/  SHF.R.U64 R48, R20, 0x10, R21 ;  /* 0x0000001014307819 */ /* 0x000fe20000001215 */
[----:B------:R-:W0:Y:S01]  /*8c00*/  S2R R14, SR_TID.X ;  /* 0x00000000000e7919 */ /* 0x000e220000002100 */
[----:B------:R-:W-:Y:S02]  /*8c10*/  SHF.R.U64 R34, R34, 0x10, R35 ;  /* 0x0000001022227819 */ /* 0x000fe40000001223 */
[----:B------:R-:W-:Y:S02]  /*8c20*/  SHF.R.U64 R46, R36, 0x10, R37 ;  /* 0x00000010242e7819 */ /* 0x000fe40000001225 */
[----:B------:R-:W-:Y:S02]  /*8c30*/  SHF.R.U64 R51, R2, 0x10, R3 ;  /* 0x0000001002337819 */ /* 0x000fe40000001203 */
[----:B------:R-:W-:-:S02]  /*8c40*/  PRMT R48, R31, 0x5432, R48 ;  /* 0x000054321f307816 */ /* 0x000fc40000000030 */
[----:B------:R-:W-:Y:S02]  /*8c50*/  PRMT R36, R40, 0x5432, R34 ;  /* 0x0000543228247816 */ /* 0x000fe40000000022 */
[----:B------:R-:W-:Y:S02]  /*8c60*/  SHF.R.U32.HI R45, RZ, 0x10, R35 ;  /* 0x00000010ff2d7819 */ /* 0x000fe40000011623 */
[----:B------:R-:W-:Y:S02]  /*8c70*/  PRMT R46, R31, 0x5410, R46 ;  /* 0x000054101f2e7816 */ /* 0x000fe4000000002e */
[----:B------:R-:W-:Y:S01]  /*8c80*/  PRMT R51, R49, 0x5410, R51 ;  /* 0x0000541031337816 */ /* 0x000fe20000000033 */
[----:B------:R-:W-:Y:S01]  /*8c90*/  IMAD.U32 R49, R48, 0x10000, RZ ;  /* 0x0001000030317824 */ /* 0x000fe200078e00ff */
[----:B------:R-:W-:Y:S01]  /*8ca0*/  SHF.R.U32.HI R47, RZ, 0x10, R37 ;  /* 0x00000010ff2f7819 */ /* 0x000fe20000011625 */
[----:B------:R-:W-:Y:S01]  /*8cb0*/  IMAD.U32 R37, R36, 0x10000, RZ ;  /* 0x0001000024257824 */ /* 0x000fe200078e00ff */
[----:B------:R-:W-:-:S02]  /*8cc0*/  SHF.R.U32.HI R50, RZ, 0x10, R21 ;  /* 0x00000010ff327819 */ /* 0x000fc40000011615 */
[----:B------:R-:W-:Y:S02]  /*8cd0*/  PRMT R45, R53, 0x5410, R45 ;  /* 0x00005410352d7816 */ /* 0x000fe4000000002d */
[C---:B------:R-:W-:Y:S02]  /*8ce0*/  PRMT R50, R32.reuse, 0x5432, R50 ;  /* 0x0000543220327816 */ /* 0x040fe40000000032 */
[----:B------:R-:W-:Y:S02]  /*8cf0*/  PRMT R47, R32, 0x5410, R47 ;  /* 0x00005410202f7816 */ /* 0x000fe4000000002f */
[----:B------:R-:W-:Y:S02]  /*8d00*/  SHF.R.U32.HI R52, RZ, 0x10, R3 ;  /* 0x00000010ff347819 */ /* 0x000fe40000011603 */
[----:B------:R-:W-:Y:S02]  /*8d10*/  LOP3.LUT R48, R48, 0xffff0000, RZ, 0xc0, !PT ;  /* 0xffff000030307812 */ /* 0x000fe400078ec0ff */
[----:B------:R-:W-:Y:S01]  /*8d20*/  LOP3.LUT R36, R36, 0xffff0000, RZ, 0xc0, !PT ;  /* 0xffff000024247812 */ /* 0x000fe200078ec0ff */
[----:B0-----:R-:W-:Y:S01]  /*8d30*/  VIADD R25, R14, 0xffffff80 ;  /* 0xffffff800e197836 */ /* 0x001fe20000000000 */
[----:B------:R-:W-:-:S04]  /*8d40*/  PRMT R52, R38, 0x5432, R52 ;  /* 0x0000543226347816 */ /* 0x000fc80000000034 */
[----:B------:R-:W-:-:S04]  /*8d50*/  SHF.R.S32.HI R24, RZ, 0x1f, R25 ;  /* 0x0000001fff187819 */ /* 0x000fc80000011419 */
[----:B------:R-:W-:-:S04]  /*8d60*/  LEA.HI R24, R24, R25, RZ, 0x5 ;  /* 0x0000001918187211 */ /* 0x000fc800078f28ff */
        /* <DEDUP_REMOVED lines=12> */
[----:B------:R-:W0:Y:S04]  /*8e30*/  LDS.128 R12, [R30+0x8400] ;  /* 0x008400001e0c7984 */ /* 0x000e280000000c00 */
[----:B------:R-:W1:Y:S01]  /*8e40*/  LDS.128 R24, [R33+0x8400] ;  /* 0x0084000021187984 */ /* 0x000e620000000c00 */
        /* <DEDUP_REMOVED lines=10> */
[C---:B------:R-:W-:Y:S01]  /*8ef0*/  FMUL.FTZ R54, R24.reuse, R48 ;  /* 0x0000003018367220 */ /* 0x040fe20000410000 */
[----:B------:R-:W-:Y:S01]  /*8f00*/  FMUL.FTZ R24, R24, R36 ;  /* 0x0000002418187220 */ /* 0x000fe20000410000 */
[----:B------:R-:W-:Y:S01]  /*8f10*/  FFMA.FTZ R53, R2, R37, -R53 ;  /* 0x0000002502357223 */ /* 0x000fe20000010835 */
[----:B------:R-:W-:-:S02]  /*8f20*/  IMAD.U32 R37, R50, 0x10000, RZ ;  /* 0x0001000032257824 */ /* 0x000fc400078e00ff */
[----:B------:R-:W-:Y:S01]  /*8f30*/  FFMA.FTZ R49, R2, R49, R31 ;  /* 0x0000003102317223 */ /* 0x000fe2000001001f */
[C---:B------:R-:W-:Y:S01]  /*8f40*/  IMAD.U32 R31, R45.reuse, 0x10000, RZ ;  /* 0x000100002d1f7824 */ /* 0x040fe200078e00ff */
[----:B------:R-:W-:Y:S01]  /*8f50*/  LOP3.LUT R50, R50, 0xffff0000, RZ, 0xc0, !PT ;  /* 0xffff000032327812 */ /* 0x000fe200078ec0ff */
[C---:B------:R-:W-:Y:S01]  /*8f60*/  FMUL.FTZ R55, R32.reuse, R37 ;  /* 0x0000002520377220 */ /* 0x040fe20000410000 */
[----:B------:R-:W-:Y:S01]  /*8f70*/  LOP3.LUT R2, R45, 0xffff0000, RZ, 0xc0, !PT ;  /* 0xffff00002d027812 */ /* 0x000fe200078ec0ff */
[-C--:B------:R-:W-:Y:S01]  /*8f80*/  FMUL.FTZ R32, R32, R31.reuse ;  /* 0x0000001f20207220 */ /* 0x080fe20000410000 */
[----:B------:R-:W-:Y:S02]  /*8f90*/  IMAD.U32 R34, R26, 0x10000, RZ ;  /* 0x000100001a227824 */ /* 0x000fe400078e00ff */
[C---:B------:R-:W-:Y:S01]  /*8fa0*/  FFMA.FTZ R55, R12.reuse, R31, -R55 ;  /* 0x0000001f0c377223 */ /* 0x040fe20000010837 */
[----:B------:R-:W-:Y:S01]  /*8fb0*/  FFMA.FTZ R54, R3, R36, -R54 ;  /* 0x0000002403367223 */ /* 0x000fe20000010836 */
[----:B------:R-:W-:Y:S01]  /*8fc0*/  FFMA.FTZ R32, R12, R37, R32 ;  /* 0x000000250c207223 */ /* 0x000fe20000010020 */
[----:B------:R-:W-:Y:S01]  /*8fd0*/  FMUL.FTZ R12, R25, R50 ;  /* 0x00000032190c7220 */ /* 0x000fe20000410000 */
[----:B------:R-:W-:Y:S01]  /*8fe0*/  FFMA.FTZ R24, R3, R48, R24 ;  /* 0x0000003003187223 */ /* 0x000fe20000010018 */
[----:B------:R-:W-:-:S02]  /*8ff0*/  IMAD.U32 R31, R51, 0x10000, RZ ;  /* 0x00010000331f7824 */ /* 0x000fc400078e00ff */
[-C--:B------:R-:W-:Y:S01]  /*9000*/  FMUL.FTZ R48, R25, R2.reuse ;  /* 0x0000000219307220 */ /* 0x080fe20000410000 */
[----:B------:R-:W-:Y:S02]  /*9010*/  IMAD.U32 R3, R46, 0x10000, RZ ;  /* 0x000100002e037824 */ /* 0x000fe400078e00ff */
[----:B------:R-:W-:Y:S01]  /*9020*/  FFMA.FTZ R36, R13, R2, -R12 ;  /* 0x000000020d247223 */ /* 0x000fe2000001080c */
[----:B------:R-:W-:Y:S02]  /*9030*/  IMAD.U32 R35, R27, 0x10000, RZ ;  /* 0x000100001b237824 */ /* 0x000fe400078e00ff */
[----:B------:R-:W-:Y:S01]  /*9040*/  FMUL.FTZ R37, R34, R31 ;  /* 0x0000001f22257220 */ /* 0x000fe20000410000 */
[----:B------:R-:W-:Y:S02]  /*9050*/  IMAD.U32 R12, R52, 0x10000, RZ ;  /* 0x00010000340c7824 */ /* 0x000fe400078e00ff */
[----:B------:R-:W-:Y:S01]  /*9060*/  FMUL.FTZ R34, R34, R3 ;  /* 0x0000000322227220 */ /* 0x000fe20000410000 */
[----:B------:R-:W-:-:S02]  /*9070*/  IMAD.U32 R20, R14, 0x10000, RZ ;  /* 0x000100000e147824 */ /* 0x000fc400078e00ff */
[----:B------:R-:W-:Y:S01]  /*9080*/  FFMA.FTZ R25, R13, R50, R48 ;  /* 0x000000320d197223 */ /* 0x000fe20000010030 */
[----:B------:R-:W-:Y:S02]  /*9090*/  IMAD.U32 R21, R15, 0x10000, RZ ;  /* 0x000100000f157824 */ /* 0x000fe400078e00ff */
[----:B------:R-:W-:Y:S01]  /*90a0*/  FMUL.FTZ R48, R35, R12 ;  /* 0x0000000c23307220 */ /* 0x000fe20000410000 */
[----:B------:R-:W-:Y:S01]  /*90b0*/  IMAD.U32 R2, R47, 0x10000, RZ ;  /* 0x000100002f027824 */ /* 0x000fe200078e00ff */
[----:B------:R-:W-:Y:S01]  /*90c0*/  LOP3.LUT R26, R26, 0xffff0000, RZ, 0xc0, !PT ;  /* 0xffff00001a1a7812 */ /* 0x000fe200078ec0ff */
[C---:B------:R-:W-:Y:S01]  /*90d0*/  FFMA.FTZ R37, R20.reuse, R3, -R37 ;  /* 0x0000000314257223 */ /* 0x040fe20000010825 */
[----:B------:R-:W-:Y:S01]  /*90e0*/  FFMA.FTZ R34, R20, R31, R34 ;  /* 0x0000001f14227223 */ /* 0x000fe20000010022 */
[----:B------:R-:W-:Y:S01]  /*90f0*/  LOP3.LUT R51, R51, 0xffff0000, RZ, 0xc0, !PT ;  /* 0xffff000033337812 */ /* 0x000fe200078ec0ff */
        /* <DEDUP_REMOVED lines=27> */
.L_x_13588:
[----:B------:R-:W-:Y:S05]  /*92b0*/  BSYNC B1 ;  /* 0x0000000000017941 */ /* 0x000fea0003800000 */
.L_x_13587:
[----:B------:R-:W-:Y:S01]  /*92c0*/  PRMT R2, R29, 0x5410, R0 ;  /* 0x000054101d027816 */ /* 0x000fe20000000000 */
[----:B------:R-:W-:Y:S06]  /*92d0*/  @P0 BRA `(.L_x_13579) ;  /* 0x0000000400a80947 */ /* 0x000fec0003800000 */
[----:B------:R-:W2:Y:S01]  /*92e0*/  LDL R3, [R1+0x44] ;  /* 0x0000440001037983 */ /* 0x000ea20000100800 */
[C---:B-1----:R-:W-:Y:S02]  /*92f0*/  VIADD R12, R23.reuse, 0x60 ;  /* 0x00000060170c7836 */ /* 0x042fe40000000000 */
[----:B0-----:R-:W-:Y:S01]  /*9300*/  VIADD R13, R23, 0x60 ;  /* 0x00000060170d7836 */ /* 0x001fe20000000000 */
[----:B------:R-:W3:Y:S01]  /*9310*/  LDL R32, [R1+0x60] ;  /* 0x0000600001207983 */ /* 0x000ee20000100800 */
[----:B------:R-:W-:Y:S02]  /*9320*/  IMAD.SHL.U32 R12, R12, 0x40, RZ ;  /* 0x000000400c0c7824 */ /* 0x000fe400078e00ff */
[----:B------:R-:W-:Y:S02]  /*9330*/  IMAD.SHL.U32 R13, R13, 0x40, RZ ;  /* 0x000000400d0d7824 */ /* 0x000fe400078e00ff */
[----:B------:R-:W-:Y:S01]  /*9340*/  IMAD.IADD R0, R18, 0x1, R39 ;  /* 0x0000000112007824 */ /* 0x000fe200078e0227 */
[----:B------:R-:W-:-:S02]  /*9350*/  LOP3.LUT R12, R12, 0x1c0, RZ, 0xc0, !PT ;  /* 0x000001c00c0c7812 */ /* 0x000fc400078ec0ff */
[----:B------:R-:W-:Y:S02]  /*9360*/  LOP3.LUT R13, R13, 0x1c0, RZ, 0xc0, !PT ;  /* 0x000001c00d0d7812 */ /* 0x000fe400078ec0ff */
[----:B------:R-:W-:Y:S02]  /*9370*/  SHF.R.U32.HI R12, RZ, 0x3, R12 ;  /* 0x00000003ff0c7819 */ /* 0x000fe4000001160c */
[----:B------:R-:W-:-:S04]  /*9380*/  LOP3.LUT R0, R13, 0x38, R0, 0xf8, !PT ;  /* 0x000000380d007812 */ /* 0x000fc800078ef800 */
[----:B------:R-:W-:Y:S02]  /*9390*/  LOP3.LUT R0, R0, R12, RZ, 0x3c, !PT ;  /* 0x0000000c00007212 */ /* 0x000fe400078e3cff */
[--C-:B------:R-:W-:Y:S02]  /*93a0*/  SHF.R.U64 R21, R8, 0x10, R9.reuse ;  /* 0x0000001008157819 */ /* 0x100fe40000001209 */
[----:B------:R-:W-:Y:S02]  /*93b0*/  SHF.R.U32.HI R8, RZ, 0x10, R9 ;  /* 0x00000010ff087819 */ /* 0x000fe40000011609 */
[----:B------:R-:W-:Y:S02]  /*93c0*/  SHF.R.U64 R9, R4, 0x10, R5 ;  /* 0x0000001004097819 */ /* 0x000fe40000001205 */
[----:B------:R-:W-:Y:S02]  /*93d0*/  PRMT R43, R43, 0x5410, R8 ;  /* 0x000054102b2b7816 */ /* 0x000fe40000000008 */
[----:B------:R-:W-:-:S02]  /*93e0*/  PRMT R42, R42, 0x5410, R9 ;  /* 0x000054102a2a7816 */ /* 0x000fc40000000009 */
[--C-:B------:R-:W-:Y:S02]  /*93f0*/  SHF.R.U64 R20, R10, 0x10, R11.reuse ;  /* 0x000000100a147819 */ /* 0x100fe4000000120b */
[----:B------:R-:W-:Y:S02]  /*9400*/  SHF.R.U32.HI R29, RZ, 0x10, R11 ;  /* 0x00000010ff1d7819 */ /* 0x000fe4000001160b */
[----:B------:R-:W-:Y:S02]  /*9410*/  SHF.R.U32.HI R4, RZ, 0x10, R5 ;  /* 0x00000010ff047819 */ /* 0x000fe40000011605 */
[----:B------:R-:W-:Y:S02]  /*9420*/  PRMT R44, R44, 0x5410, R21 ;  /* 0x000054102c2c7816 */ /* 0x000fe40000000015 */
[C---:B------:R-:W-:Y:S02]  /*9430*/  PRMT R20, R2.reuse, 0x5432, R20 ;  /* 0x0000543202147816 */ /* 0x040fe40000000014 */
[----:B------:R-:W-:Y:S01]  /*9440*/  PRMT R29, R2, 0x5410, R29 ;  /* 0x00005410021d7816 */ /* 0x000fe2000000001d */
[----:B------:R-:W-:Y:S01]  /*9450*/  IMAD.U32 R21, R44, 0x10000, RZ ;  /* 0x000100002c157824 */ /* 0x000fe200078e00ff */
[----:B------:R-:W-:-:S02]  /*9460*/  PRMT R41, R41, 0x5410, R4 ;  /* 0x0000541029297816 */ /* 0x000fc40000000004 */
[----:B------:R-:W-:Y:S01]  /*9470*/  LOP3.LUT R44, R44, 0xffff0000, RZ, 0xc0, !PT ;  /* 0xffff00002c2c7812 */ /* 0x000fe200078ec0ff */
[----:B--2---:R-:W-:-:S04]  /*9480*/  IMAD.IADD R3, R3, 0x1, R0 ;  /* 0x0000000103037824 */ /* 0x004fc800078e0200 */
[----:B------:R-:W-:Y:S01]  /*9490*/  IMAD R0, R3, 0x2, R16 ;  /* 0x0000000203007824 */ /* 0x000fe200078e0210 */
[----:B---3--:R-:W-:Y:S04]  /*94a0*/  LDS.128 R12, [R32+0x8400] ;  /* 0x00840000200c7984 */ /* 0x008fe80000000c00 */
[----:B------:R-:W0:Y:S01]  /*94b0*/  LDS.128 R24, [R0+0x8400] ;  /* 0x0084000000187984 */ /* 0x000e220000000c00 */
[--C-:B------:R-:W-:Y:S02]  /*94c0*/  SHF.R.U64 R3, R6, 0x10, R7.reuse ;  /* 0x0000001006037819 */ /* 0x100fe40000001207 */
[----:B------:R-:W-:Y:S02]  /*94d0*/  SHF.R.U32.HI R7, RZ, 0x10, R7 ;  /* 0x00000010ff077819 */ /* 0x000fe40000011607 */
[----:B------:R-:W-:-:S02]  /*94e0*/  PRMT R40, R40, 0x5410, R3 ;  /* 0x0000541028287816 */ /* 0x000fc40000000003 */
[----:B------:R-:W-:Y:S01]  /*94f0*/  PRMT R38, R38, 0x5410, R7 ;  /* 0x0000541026267816 */ /* 0x000fe20000000007 */
[C---:B0-----:R-:W-:Y:S01]  /*9500*/  IMAD.U32 R8, R24.reuse, 0x10000, RZ ;  /* 0x0001000018087824 */ /* 0x041fe200078e00ff */
[----:B------:R-:W-:Y:S01]  /*9510*/  LOP3.LUT R9, R24, 0xffff0000, RZ, 0xc0, !PT ;  /* 0xffff000018097812 */ /* 0x000fe200078ec0ff */
[C---:B------:R-:W-:Y:S01]  /*9520*/  IMAD.U32 R10, R25.reuse, 0x10000, RZ ;  /* 0x00010000190a7824 */ /* 0x040fe200078e00ff */
[----:B------:R-:W-:Y:S01]  /*9530*/  LOP3.LUT R24, R25, 0xffff0000, RZ, 0xc0, !PT ;  /* 0xffff000019187812 */ /* 0x000fe200078ec0ff */
[----:B------:R-:W-:Y:S01]  /*9540*/  IMAD.U32 R25, R42, 0x10000, RZ ;  /* 0x000100002a197824 */ /* 0x000fe200078e00ff */
[C---:B------:R-:W-:Y:S01]  /*9550*/  LOP3.LUT R3, R12.reuse, 0xffff0000, RZ, 0xc0, !PT ;  /* 0xffff00000c037812 */ /* 0x040fe200078ec0ff */
[----:B------:R-:W-:Y:S01]  /*9560*/  IMAD.U32 R2, R12, 0x10000, RZ ;  /* 0x000100000c027824 */ /* 0x000fe200078e00ff */
[C---:B------:R-:W-:Y:S01]  /*9570*/  LOP3.LUT R12, R13.reuse, 0xffff0000, RZ, 0xc0, !PT ;  /* 0xffff00000d0c7812 */ /* 0x040fe200078ec0ff */
[----:B------:R-:W-:Y:S01]  /*9580*/  FMUL.FTZ R31, R8, R25 ;  /* 0x00000019081f7220 */ /* 0x000fe20000410000 */
[----:B------:R-:W-:Y:S01]  /*9590*/  IMAD.U32 R4, R13, 0x10000, RZ ;  /* 0x000100000d047824 */ /* 0x000fe200078e00ff */
[C---:B------:R-:W-:Y:S01]  /*95a0*/  LOP3.LUT R6, R14.reuse, 0xffff0000, RZ, 0xc0, !PT ;  /* 0xffff00000e067812 */ /* 0x040fe200078ec0ff */
[----:B------:R-:W-:Y:S01]  /*95b0*/  IMAD.U32 R5, R14, 0x10000, RZ ;  /* 0x000100000e057824 */ /* 0x000fe200078e00ff */
[C---:B------:R-:W-:Y:S01]  /*95c0*/  LOP3.LUT R14, R15.reuse, 0xffff0000, RZ, 0xc0, !PT ;  /* 0xffff00000f0e7812 */ /* 0x040fe200078ec0ff */
[----:B------:R-:W-:Y:S01]  /*95d0*/  IMAD.U32 R7, R15, 0x10000, RZ ;  /* 0x000100000f077824 */ /* 0x000fe200078e00ff */
[C---:B------:R-:W-:Y:S01]  /*95e0*/  LOP3.LUT R13, R26.reuse, 0xffff0000, RZ, 0xc0, !PT ;  /* 0xffff00001a0d7812 */ /* 0x040fe200078ec0ff */
[----:B------:R-:W-:Y:S01]  /*95f0*/  IMAD.U32 R11, R26, 0x10000, RZ ;  /* 0x000100001a0b7824 */ /* 0x000fe200078e00ff */
[C---:B------:R-:W-:Y:S01]  /*9600*/  LOP3.LUT R26, R27.reuse, 0xffff0000, RZ, 0xc0, !PT ;  /* 0xffff00001b1a7812 */ /* 0x040fe200078ec0ff */
[----:B------:R-:W-:-:S02]  /*9610*/  IMAD.U32 R15, R27, 0x10000, RZ ;  /* 0x000100001b0f7824 */ /* 0x000fc400078e00ff */
[-C--:B------:R-:W-:Y:S01]  /*9620*/  FMUL.FTZ R33, R8, R21.reuse ;  /* 0x0000001508217220 */ /* 0x080fe20000410000 */
[----:B------:R-:W-:Y:S02]  /*9630*/  IMAD.U32 R27, R41, 0x10000, RZ ;  /* 0x00010000291b7824 */ /* 0x000fe400078e00ff */
[----:B------:R-:W-:Y:S01]  /*9640*/  FFMA.FTZ R31, R2, R21, -R31 ;  /* 0x00000015021f7223 */ /* 0x000fe2000001081f */
[----:B------:R-:W-:Y:S02]  /*9650*/  IMAD.U32 R21, R43, 0x10000, RZ ;  /* 0x000100002b157824 */ /* 0x000fe400078e00ff */
[----:B------:R-:W-:Y:S02]  /*9660*/  IMAD.U32 R8, R38, 0x10000, RZ ;  /* 0x0001000026087824 */ /* 0x000fe400078e00ff */
[----:B------:R-:W-:Y:S01]  /*9670*/  FMUL.FTZ R35, R10, R27 ;  /* 0x0000001b0a237220 */ /* 0x000fe20000410000 */
[----:B------:R-:W-:Y:S01]  /*9680*/  FFMA.FTZ R33, R2, R25, R33 ;  /* 0x0000001902217223 */ /* 0x000fe20000010021 */
[----:B------:R-:W-:-:S02]  /*9690*/  IMAD.U32 R2, R29, 0x10000, RZ ;  /* 0x000100001d027824 */ /* 0x000fc400078e00ff */
[-C--:B------:R-:W-:Y:S01]  /*96a0*/  FMUL.FTZ R25, R10, R21.reuse ;  /* 0x000000150a197220 */ /* 0x080fe20000410000 */
[C---:B------:R-:W-:Y:S01]  /*96b0*/  FMUL.FTZ R10, R15.reuse, R8 ;  /* 0x000000080f0a7220 */ /* 0x040fe20000410000 */
[----:B------:R-:W-:Y:S01]  /*96c0*/  LOP3.LUT R42, R42, 0xffff0000, RZ, 0xc0, !PT ;  /* 0xffff00002a2a7812 */ /* 0x000fe200078ec0ff */
[----:B------:R-:W-:Y:S01]  /*96d0*/  FFMA.FTZ R35, R4, R21, -R35 ;  /* 0x0000001504237223 */ /* 0x000fe20000010823 */
[-C--:B------:R-:W-:Y:S01]  /*96e0*/  FMUL.FTZ R21, R15, R2.reuse ;  /* 0x000000020f157220 */ /* 0x080fe20000410000 */
[----:B------:R-:W-:Y:S01]  /*96f0*/  LOP3.LUT R41, R41, 0xffff0000, RZ, 0xc0, !PT ;  /* 0xffff000029297812 */ /* 0x000fe200078ec0ff */
[----:B------:R-:W-:Y:S01]  /*9700*/  FFMA.FTZ R15, R7, R2, -R10 ;  /* 0x00000002070f7223 */ /* 0x000fe2000001080a */
[----:B------:R-:W-:Y:S01]  /*9710*/  LOP3.LUT R43, R43, 0xffff0000, RZ, 0xc0, !PT ;  /* 0xffff00002b2b7812 */ /* 0x000fe200078ec0ff */
        /* <DEDUP_REMOVED lines=8> */
[----:B------:R-:W-:Y:S02]  /*97a0*/  IMAD.U32 R2, R20, 0x10000, RZ ;  /* 0x0001000014027824 */ /* 0x000fe400078e00ff */
[C---:B------:R-:W-:Y:S01]  /*97b0*/  FFMA.FTZ R10, R12.reuse, R43, -R7 ;  /* 0x0000002b0c0a7223 */ /* 0x040fe20000010807 */
[----:B------:R-:W-:Y:S01]  /*97c0*/  FFMA.FTZ R24, R12, R41, R24 ;  /* 0x000000290c187223 */ /* 0x000fe20000010018 */
[----:B------:R-:W-:Y:S01]  /*97d0*/  FFMA.FTZ R8, R3, R42, R8 ;  /* 0x0000002a03087223 */ /* 0x000fe20000010008 */
[C---:B------:R-:W-:Y:S01]  /*97e0*/  FMUL.FTZ R30, R11.reuse, R4 ;  /* 0x000000040b1e7220 */ /* 0x040fe20000410000 */
[----:B------:R-:W-:Y:S01]  /*97f0*/  FMUL.FTZ R12, R11, R2 ;  /* 0x000000020b0c7220 */ /* 0x000fe20000410000 */
[----:B------:R-:W-:Y:S02]  /*9800*/  LOP3.LUT R40, R40, 0xffff0000, RZ, 0xc0, !PT ;  /* 0xffff000028287812 */ /* 0x000fe400078ec0ff */
[----:B------:R-:W-:Y:S02]  /*9810*/  LOP3.LUT R3, R38, 0xffff0000, RZ, 0xc0, !PT ;  /* 0xffff000026037812 */ /* 0x000fe400078ec0ff */
[----:B------:R-:W-:-:S02]  /*9820*/  LOP3.LUT R20, R20, 0xffff0000, RZ, 0xc0, !PT ;  /* 0xffff000014147812 */ /* 0x000fc400078ec0ff */
[----:B------:R-:W-:Y:S01]  /*9830*/  LOP3.LUT R29, R29, 0xffff0000, RZ, 0xc0, !PT ;  /* 0xffff00001d1d7812 */ /* 0x000fe200078ec0ff */
[C---:B------:R-:W-:Y:S01]  /*9840*/  FFMA.FTZ R30, R5.reuse, R2, -R30 ;  /* 0x00000002051e7223 */ /* 0x040fe2000001081e */
[----:B------:R-:W-:Y:S01]  /*9850*/  FFMA.FTZ R12, R5, R4, R12 ;  /* 0x00000004050c7223 */ /* 0x000fe2000001000c */
[C---:B------:R-:W-:Y:S01]  /*9860*/  FMUL.FTZ R5, R13.reuse, R40 ;  /* 0x000000280d057220 */ /* 0x040fe20000410000 */
[C---:B------:R-:W-:Y:S01]  /*9870*/  FMUL.FTZ R9, R26.reuse, R3 ;  /* 0x000000031a097220 */ /* 0x040fe20000410000 */
        /* <DEDUP_REMOVED lines=16> */
.L_x_13579:
[----:B------:R-:W-:Y:S05]  /*9980*/  BSYNC B0 ;  /* 0x0000000000007941 */ /* 0x000fea0003800000 */
.L_x_13565:
        /* <DEDUP_REMOVED lines=8> */
.L_x_13562:
[----:B--23--:R-:W2:Y:S02]  /*9a10*/  LDL R0, [R1+0x14] ;  /* 0x0000140001007983 */ /* 0x00cea40000100800 */
[----:B--2---:R-:W-:-:S13]  /*9a20*/  ISETP.NE.AND P0, PT, R0, 0x3, PT ;  /* 0x000000030000780c */ /* 0x004fda0003f05270 */
[----:B------:R-:W-:Y:S05]  /*9a30*/  @!P0 BRA `(.L_x_13589) ;  /* 0x0000000000048947 */ /* 0x000fea0003800000 */
[----:B------:R-:W-:Y:S01]  /*9a40*/  BPT.TRAP 0x1 ;  /* 0x000000040000795c */ /* 0x000fe20000300000 */
.L_x_13589:
[----:B-1----:R-:W-:Y:S01]  /*9a50*/  IMAD R7, R17, 0x8, R16 ;  /* 0x0000000811077824 */ /* 0x002fe200078e0210 */
[----:B------:R-:W-:-:S04]  /*9a60*/  SHF.L.U32 R0, R153, 0x1f, RZ ;  /* 0x0000001f99007819 */ /* 0x000fc800000006ff */
[----:B------:R1:W2:Y:S01]  /*9a70*/  SYNCS.PHASECHK.TRANS64.TRYWAIT P2, [R7+URZ+0x16830], R0 ;  /* 0x01683000070075a7 */ /* 0x0002a2000804017f */
[----:B------:R-:W-:Y:S05]  /*9a80*/  @!P0 BRA `(.L_x_13590) ;  /* 0x0000000000048947 */ /* 0x000fea0003800000 */
[----:B------:R-:W-:Y:S01]  /*9a90*/  BPT.TRAP 0x1 ;  /* 0x000000040000795c */ /* 0x000fe20000300000 */
.L_x_13590:
[----:B-----5:R-:W3:Y:S02]  /*9aa0*/  S2R R2, SR_TID.X ;  /* 0x0000000000027919 */ /* 0x020ee40000002100 */
[----:B---3--:R-:W-:-:S04]  /*9ab0*/  LOP3.LUT R2, R2, 0x7f, RZ, 0xc0, !PT ;  /* 0x0000007f02027812 */ /* 0x008fc800078ec0ff */
[----:B------:R-:W-:Y:S01]  /*9ac0*/  ISETP.NE.AND P1, PT, R2, RZ, PT ;  /* 0x000000ff0200720c */ /* 0x000fe20003f25270 */
[----:B--2---:R-:W-:-:S12]  /*9ad0*/  @P2 BRA `(.L_x_13591) ;  /* 0x0000000000082947 */ /* 0x004fd80003800000 */
[----:B------:R-:W2:Y:S02]  /*9ae0*/  SYNCS.PHASECHK.TRANS64.TRYWAIT P2, [R7+URZ+0x16830], R0 ;  /* 0x01683000070075a7 */ /* 0x000ea4000804017f */
[----:B--2---:R-:W-:Y:S05]  /*9af0*/  @!P2 BRA `(.L_x_13592) ;  /* 0x0000016400eca947 */ /* 0x004fea0003800000 */
.L_x_13591:
[----:B------:R-:W-:Y:S05]  /*9b00*/  WARPSYNC.ALL ;  /* 0x0000000000007948 */ /* 0x000fea0003800000 */
[----:B-12---:R-:W-:Y:S01]  /*9b10*/  VIADD R0, R16, 0xe400 ;  /* 0x0000e40010007836 */ /* 0x006fe20000000000 */
[----:B------:R-:W-:-:S04]  /*9b20*/  LOP3.LUT R10, R28, 0x10000, RZ, 0xfc, !PT ;  /* 0x000100001c0a7812 */ /* 0x000fc800078efcff */
[----:B------:R-:W-:-:S04]  /*9b30*/  SHF.R.U32.HI R0, RZ, 0x4, R0 ;  /* 0x00000004ff007819 */ /* 0x000fc80000011600 */
[----:B------:R-:W-:-:S04]  /*9b40*/  LOP3.LUT R0, R0, 0x3fff, RZ, 0xc0, !PT ;  /* 0x00003fff00007812 */ /* 0x000fc800078ec0ff */
[----:B------:R-:W-:Y:S01]  /*9b50*/  LOP3.LUT R2, R0, 0x10000, RZ, 0xfc, !PT ;  /* 0x0001000000027812 */ /* 0x000fe200078efcff */
[----:B------:R-:W-:Y:S02]  /*9b60*/  IMAD.MOV.U32 R11, RZ, RZ, 0x40000040 ;  /* 0x40000040ff0b7424 */ /* 0x000fe400078e00ff */
[----:B------:R-:W-:Y:S01]  /*9b70*/  IMAD.MOV.U32 R3, RZ, RZ, 0x40000040 ;  /* 0x40000040ff037424 */ /* 0x000fe200078e00ff */
[C---:B------:R-:W-:Y:S01]  /*9b80*/  R2UR UR4, R10.reuse ;  /* 0x000000000a0472ca */ /* 0x040fe200000e0000 */
[----:B------:R1:W-:Y:S01]  /*9b90*/  STL [R1+0x28], R2 ;  /* 0x0000280201007387 */ /* 0x0003e20000100800 */
[----:B------:R-:W-:Y:S01]  /*9ba0*/  R2UR UR5, R11 ;  /* 0x000000000b0572ca */ /* 0x000fe200000e0000 */
[----:B0-----:R-:W-:Y:S01]  /*9bb0*/  WARPGROUP.ARRIVE ;  /* 0x00000000000079c5 */ /* 0x001fe20000000000 */
[----:B------:R-:W-:Y:S01]  /*9bc0*/  R2UR UR7, R3 ;  /* 0x00000000030772ca */ /* 0x000fe200000e0000 */
[----:B------:R-:W-:Y:S01]  /*9bd0*/  VIADD R12, R10, 0x2 ;  /* 0x000000020a0c7836 */ /* 0x000fe20000000000 */
[----:B------:R-:W2:Y:S01]  /*9be0*/  LDL R6, [R1+0x30] ;  /* 0x0000300001067983 */ /* 0x000ea20000100800 */
[----:B------:R-:W-:Y:S01]  /*9bf0*/  IMAD.MOV.U32 R13, RZ, RZ, 0x40000040 ;  /* 0x40000040ff0d7424 */ /* 0x000fe200078e00ff */
[----:B------:R-:W0:Y:S01]  /*9c00*/  LDC R0, c[0x0][0x448] ;  /* 0x00011200ff007b82 */ /* 0x000e220000000800 */
[----:B-1----:R-:W-:-:S05]  /*9c10*/  IMAD R2, R17, 0x400, R2 ;  /* 0x0000040011027824 */ /* 0x002fca00078e0202 */
[----:B------:R-:W-:-:S13]  /*9c20*/  R2UR UR6, R2 ;  /* 0x00000000020672ca */ /* 0x000fda00000e0000 */
[----:B------:R-:W-:Y:S01]  /*9c30*/  HGMMA.64x128x16.F32.BF16 R24, gdesc[UR4], RZ, !UPT, gsb0 ;  /* 0x01e00000041879f0 */ /* 0x000fe2000c0018ff */
[----:B------:R-:W-:Y:S02]  /*9c40*/  VIADD R4, R2, 0x2 ;  /* 0x0000000202047836 */ /* 0x000fe40000000000 */
[----:B------:R-:W-:Y:S01]  /*9c50*/  IMAD.MOV.U32 R5, RZ, RZ, 0x40000040 ;  /* 0x40000040ff057424 */ /* 0x000fe200078e00ff */
[----:B------:R-:W-:Y:S02]  /*9c60*/  R2UR UR4, R12 ;  /* 0x000000000c0472ca */ /* 0x000fe400000e0000 */
[----:B------:R-:W-:Y:S02]  /*9c70*/  R2UR UR5, R13 ;  /* 0x000000000d0572ca */ /* 0x000fe400000e0000 */
[----:B------:R-:W-:Y:S02]  /*9c80*/  R2UR UR6, R4 ;  /* 0x00000000040672ca */ /* 0x000fe400000e0000 */
[----:B------:R-:W-:Y:S01]  /*9c90*/  R2UR UR7, R5 ;  /* 0x00000000050772ca */ /* 0x000fe200000e0000 */
[----:B------:R1:W-:Y:S04]  /*9ca0*/  STL.64 [R1+0x8], R12 ;  /* 0x0000080c01007387 */ /* 0x0003e80000100a00 */
[----:B------:R-:W2:Y:S04]  /*9cb0*/  LDL R94, [R1+0x20] ;  /* 0x00002000015e7983 */ /* 0x000ea80000100800 */
[----:B------:R-:W3:Y:S01]  /*9cc0*/  LDL R96, [R1+0x10] ;  /* 0x0000100001607983 */ /* 0x000ee20000100800 */
[----:B------:R-:W-:-:S02]  /*9cd0*/  VIADD R8, R10, 0x4 ;  /* 0x000000040a087836 */ /* 0x000fc40000000000 */
[----:B------:R-:W-:Y:S02]  /*9ce0*/  VIADD R4, R2, 0x4 ;  /* 0x0000000402047836 */ /* 0x000fe40000000000 */
[----:B------:R-:W-:Y:S02]  /*9cf0*/  IMAD.MOV.U32 R9, RZ, RZ, 0x40000040 ;  /* 0x40000040ff097424 */ /* 0x000fe400078e00ff */
[----:B------:R-:W-:Y:S02]  /*9d00*/  VIADD R14, R10, 0x6 ;  /* 0x000000060a0e7836 */ /* 0x000fe40000000000 */
[----:B------:R-:W-:Y:S02]  /*9d10*/  IMAD.MOV.U32 R15, RZ, RZ, 0x40000040 ;  /* 0x40000040ff0f7424 */ /* 0x000fe400078e00ff */
[----:B------:R-:W-:Y:S01]  /*9d20*/  IMAD.MOV.U32 R3, RZ, RZ, 0x40000040 ;  /* 0x40000040ff037424 */ /* 0x000fe200078e00ff */
[----:B0-----:R-:W-:Y:S01]  /*9d30*/  ISETP.NE.AND P2, PT, R0, 0x1, PT ;  /* 0x000000010000780c */ /* 0x001fe20003f45270 */
[----:B------:R-:W-:-:S02]  /*9d40*/  WARPGROUP.DEPBAR.LE gsb0, 0x0 ;  /* 0x00008000000079c5 */ /* 0x000fc40000010000 */
[----:B------:R-:W-:Y:S01]  /*9d50*/  WARPGROUP.ARRIVE ;  /* 0x00000000000079c5 */ /* 0x000fe20000000000 */
[----:B------:R-:W-:-:S09]  /*9d60*/  IMAD.MOV.U32 R5, RZ, RZ, 0x40000040 ;  /* 0x40000040ff057424 */ /* 0x000fd200078e00ff */
[----:B------:R-:W0:Y:S01]  /*9d70*/  @P2 LDC R0, c[0x0][0x44c] ;  /* 0x00011300ff002b82 */ /* 0x000e220000000800 */
[----:B------:R-:W-:Y:S01]  /*9d80*/  HGMMA.64x128x16.F32.BF16 R24, gdesc[UR4], R24, gsb0 ;  /* 0x01e00000041879f0 */ /* 0x000fe20008001818 */
[----:B------:R-:W-:Y:S02]  /*9d90*/  R2UR UR4, R8 ;  /* 0x00000000080472ca */ /* 0x000fe400000e0000 */
[----:B------:R-:W-:-:S04]  /*9da0*/  R2UR UR5, R9 ;  /* 0x00000000090572ca */ /* 0x000fc800000e0000 */
[----:B-1----:R-:W1:Y:S01]  /*9db0*/  LDC.64 R12, c[0x0][0x9e0] ;  /* 0x00027800ff0c7b82 */ /* 0x002e620000000a00 */
[----:B------:R-:W-:Y:S02]  /*9dc0*/  R2UR UR6, R4 ;  /* 0x00000000040672ca */ /* 0x000fe400000e0000 */
[----:B------:R-:W-:Y:S01]  /*9dd0*/  R2UR UR7, R5 ;  /* 0x00000000050772ca */ /* 0x000fe200000e0000 */
[----:B------:R-:W-:Y:S01]  /*9de0*/  VIADD R2, R2, 0x6 ;  /* 0x0000000602027836 */ /* 0x000fe20000000000 */
[----:B------:R-:W-:Y:S02]  /*9df0*/  WARPGROUP.DEPBAR.LE gsb0, 0x0 ;  /* 0x00008000000079c5 */ /* 0x000fe40000010000 */
[----:B------:R-:W-:-:S09]  /*9e00*/  WARPGROUP.ARRIVE ;  /* 0x00000000000079c5 */ /* 0x000fd20000000000 */
[----:B------:R-:W-:Y:S01]  /*9e10*/  HGMMA.64x128x16.F32.BF16 R24, gdesc[UR4], R24, gsb0 ;  /* 0x01e00000041879f0 */ /* 0x000fe20008001818 */
[----:B------:R-:W-:Y:S02]  /*9e20*/  R2UR UR4, R14 ;  /* 0x000000000e0472ca */ /* 0x000fe400000e0000 */
[----:B------:R-:W-:Y:S02]  /*9e30*/  R2UR UR5, R15 ;  /* 0x000000000f0572ca */ /* 0x000fe400000e0000 */
[----:B------:R-:W-:Y:S02]  /*9e40*/  R2UR UR6, R2 ;  /* 0x00000000020672ca */ /* 0x000fe400000e0000 */
[----:B------:R-:W-:Y:S02]  /*9e50*/  R2UR UR7, R3 ;  /* 0x00000000030772ca */ /* 0x000fe400000e0000 */
[----:B------:R-:W4:Y:S01]  /*9e60*/  @P2 LDC R3, c[0x0][0x450] ;  /* 0x00011400ff032b82 */ /* 0x000f220000000800 */
[----:B------:R-:W-:-:S02]  /*9e70*/  IMAD.MOV.U32 R21, RZ, RZ, -0x80 ;  /* 0xffffff80ff157424 */ /* 0x000fc400078e00ff */
[----:B--2---:R-:W-:-:S04]  /*9e80*/  IMAD.IADD R89, R6, 0x1, R94 ;  /* 0x0000000106597824 */ /* 0x004fc800078e025e */
[----:B0-----:R-:W-:Y:S01]  /*9e90*/  @P2 IMAD.HI.U32 R0, R89, R0, RZ ;  /* 0x0000000059002227 */ /* 0x001fe200078e00ff */
[----:B------:R-:W-:Y:S02]  /*9ea0*/  WARPGROUP.DEPBAR.LE gsb0, 0x0 ;  /* 0x00008000000079c5 */ /* 0x000fe40000010000 */
[----:B------:R-:W-:-:S06]  /*9eb0*/  WARPGROUP.ARRIVE ;  /* 0x00000000000079c5 */ /* 0x000fcc0000000000 */
[----:B------:R-:W-:Y:S01]  /*9ec0*/  HGMMA.64x128x16.F32.BF16 R24, gdesc[UR4], R24, gsb0 ;  /* 0x01e00000041879f0 */ /* 0x000fe20008001818 */
[----:B----4-:R-:W-:Y:S01]  /*9ed0*/  @P2 SHF.R.U32.HI R89, RZ, R3, R0 ;  /* 0x00000003ff592219 */ /* 0x010fe20000011600 */
[----:B------:R-:W-:Y:S01]  /*9ee0*/  @!P1 VIADD R0, R7, 0x16840 ;  /* 0x0001684007009836 */ /* 0x000fe20000000000 */
[----:B------:R-:W-:-:S03]  /*9ef0*/  ULDC UR4, c[0x0][0x9dc] ;  /* 0x0002770000047ab9 */ /* 0x000fc60000000800 */
[----:B------:R-:W0:Y:S01]  /*9f00*/  SHFL.IDX PT, R90, R89, RZ, 0x1c1f ;  /* 0x001c1fff595a7589 */ /* 0x000e2200000e0000 */
[----:B------:R-:W-:Y:S01]  /*9f10*/  @!P1 PRMT R0, RZ, 0x654, R0 ;  /* 0x00000654ff009816 */ /* 0x000fe20000000000 */
[----:B------:R-:W-:Y:S02]  /*9f20*/  IMAD R21, R88, R21, 0x80 ;  /* 0x0000008058157424 */ /* 0x000fe400078e0215 */
[----:B------:R2:W-:Y:S01]  /*9f30*/  STL.64 [R1], R8 ;  /* 0x0000000801007387 */ /* 0x0005e20000100a00 */
[----:B-1----:R-:W-:Y:S01]  /*9f40*/  ISETP.GE.AND P3, PT, R13, 0x1, PT ;  /* 0x000000010d00780c */ /* 0x002fe20003f66270 */
[----:B--2---:R-:W-:-:S05]  /*9f50*/  IMAD.U32 R8, RZ, RZ, UR4 ;  /* 0x00000004ff087e24 */ /* 0x004fca000f8e00ff */
[----:B------:R-:W-:Y:S02]  /*9f60*/  LOP3.LUT R2, RZ, R8, RZ, 0x33, !PT ;  /* 0x00000008ff027212 */ /* 0x000fe400078e33ff */
[C-C-:B---3--:R-:W-:Y:S01]  /*9f70*/  IADD3 R20, -R156.reuse, R96, R21.reuse ;  /* 0x000000609c147210 */ /* 0x148fe20007ffe115 */
[----:B------:R-:W-:Y:S02]  /*9f80*/  WARPGROUP.DEPBAR.LE gsb0, 0x0 ;  /* 0x00008000000079c5 */ /* 0x000fe40000010000 */
[----:B------:R1:W-:Y:S02]  /*9f90*/  @!P1 SYNCS.ARRIVE.TRANS64.RED.A1T0 RZ, [R0+URZ], RZ ;  /* 0x000000ff00ff99a7 */ /* 0x0003e4000810043f */
[----:B-1----:R-:W-:-:S04]  /*9fa0*/  IADD3 R0, -R156, 0x1, R21 ;  /* 0x000000019c007810 */ /* 0x002fc80007ffe115 */
[----:B------:R-:W-:-:S05]  /*9fb0*/  IADD3 R7, -R157, R0, R96 ;  /* 0x000000009d077210 */ /* 0x000fca0007ffe160 */
[C---:B------:R-:W-:Y:S02]  /*9fc0*/  IMAD.IADD R9, R7.reuse, 0x1, R2 ;  /* 0x0000000107097824 */ /* 0x040fe400078e0202 */
[----:B------:R-:W-:Y:S01]  /*9fd0*/  IMAD.IADD R7, R7, 0x1, R12 ;  /* 0x0000000107077824 */ /* 0x000fe200078e020c */
[----:B------:R-:W-:Y:S01]  /*9fe0*/  LEA R0, R88, 0xffffff80, 0x7 ;  /* 0xffffff8058007811 */ /* 0x000fe200078e38ff */
        /* <DEDUP_REMOVED lines=14> */
.L_x_13595:
[----:B------:R-:W-:-:S13]  /*a0d0*/  ISETP.NE.AND P4, PT, R13, 0x1, PT ;  /* 0x000000010d00780c */ /* 0x000fda0003f85270 */
[----:B------:R-:W0:Y:S02]  /*a0e0*/  @P4 LDC.64 R2, c[0x0][0x9e8] ;  /* 0x00027a00ff024b82 */ /* 0x000e240000000a00 */
[----:B0-----:R-:W-:-:S05]  /*a0f0*/  @P4 IMAD.HI.U32 R2, R5, R2, RZ ;  /* 0x0000000205024227 */ /* 0x001fca00078e00ff */
[----:B------:R-:W-:-:S07]  /*a100*/  @P4 SHF.R.U32.HI R5, RZ, R3, R2 ;  /* 0x00000003ff054219 */ /* 0x000fce0000011602 */
.L_x_13596:
[----:B------:R-:W-:Y:S05]  /*a110*/  BSYNC B0 ;  /* 0x0000000000007941 */ /* 0x000fea0003800000 */
.L_x_13594:
[----:B------:R-:W-:-:S04]  /*a120*/  IMAD R5, R5, R13, -R0 ;  /* 0x0000000d05057224 */ /* 0x000fc800078e0a00 */
[----:B------:R-:W-:-:S05]  /*a130*/  IMAD.IADD R5, R5, 0x1, -R156 ;  /* 0x0000000105057824 */ /* 0x000fca00078e0a9c */
[----:B------:R-:W-:Y:S02]  /*a140*/  VIMNMX R6, R6, R5, !PT ;  /* 0x0000000506067248 */ /* 0x000fe40007fe0100 */
[----:B------:R-:W-:-:S07]  /*a150*/  VIADDMNMX R4, R5, R13, R4, PT ;  /* 0x0000000d05047246 */ /* 0x000fce0003800104 */
.L_x_13593:
[C---:B------:R-:W-:Y:S01]  /*a160*/  ISETP.GE.AND P4, PT, R21.reuse, 0x2, PT ;  /* 0x000000021500780c */ /* 0x040fe20003f86270 */
[----:B------:R-:W0:Y:S01]  /*a170*/  SHFL.IDX PT, R2, R89, 0x1, 0x1c1f ;  /* 0x003c1f0059027f89 */ /* 0x000e2200000e0000 */
        /* <DEDUP_REMOVED lines=10> */
[----:B------:R-:W-:Y:S01]  /*a220*/  FSEL R5, R28, -INF , !P5 ;  /* 0xff8000001c057808 */ /* 0x000fe20006800000 */
[----:B0-----:R-:W-:Y:S01]  /*a230*/  IMAD.IADD R9, R9, 0x1, R2 ;  /* 0x0000000109097824 */ /* 0x001fe200078e0202 */
[----:B------:R-:W-:Y:S02]  /*a240*/  ISETP.GT.AND P5, PT, R6, 0x9, !P6 ;  /* 0x000000090600780c */ /* 0x000fe400077a4270 */
[----:B------:R-:W-:Y:S02]  /*a250*/  VIADDMNMX R20, R2, R7, R20, PT ;  /* 0x0000000702147246 */ /* 0x000fe40003800114 */
[----:B------:R-:W-:Y:S02]  /*a260*/  ISETP.LT.OR P5, PT, R4, 0xa, P5 ;  /* 0x0000000a0400780c */ /* 0x000fe40002fa1670 */
[----:B------:R-:W-:Y:S02]  /*a270*/  @P6 LOP3.LUT R22, R22, 0x10000000, RZ, 0xfc, !PT ;  /* 0x1000000016166812 */ /* 0x000fe400078efcff */
[----:B------:R-:W-:-:S02]  /*a280*/  ISETP.GE.AND P6, PT, R21, 0x11, PT ;  /* 0x000000111500780c */ /* 0x000fc40003fc6270 */
        /* <DEDUP_REMOVED lines=184> */
.L_x_13599:
[----:B------:R-:W-:-:S13]  /*ae10*/  ISETP.NE.AND P6, PT, R13, 0x1, PT ;  /* 0x000000010d00780c */ /* 0x000fda0003fc5270 */
[----:B------:R-:W0:Y:S02]  /*ae20*/  @P6 LDC.64 R2, c[0x0][0x9e8] ;  /* 0x00027a00ff026b82 */ /* 0x000e240000000a00 */
[----:B0-----:R-:W-:-:S05]  /*ae30*/  @P6 IMAD.HI.U32 R2, R7, R2, RZ ;  /* 0x0000000207026227 */ /* 0x001fca00078e00ff */
[----:B------:R-:W-:-:S07]  /*ae40*/  @P6 SHF.R.U32.HI R7, RZ, R3, R2 ;  /* 0x00000003ff076219 */ /* 0x000fce0000011602 */
.L_x_13600:
[----:B------:R-:W-:Y:S05]  /*ae50*/  BSYNC B0 ;  /* 0x0000000000007941 */ /* 0x000fea0003800000 */
.L_x_13598:
[----:B------:R-:W-:-:S04]  /*ae60*/  IMAD R7, R7, R13, -R0 ;  /* 0x0000000d07077224 */ /* 0x000fc800078e0a00 */
[----:B------:R-:W-:-:S05]  /*ae70*/  IMAD.IADD R0, R7, 0x1, -R156 ;  /* 0x0000000107007824 */ /* 0x000fca00078e0a9c */
[----:B------:R-:W-:Y:S02]  /*ae80*/  VIMNMX R9, R9, R0, !PT ;  /* 0x0000000009097248 */ /* 0x000fe40007fe0100 */
[----:B------:R-:W-:-:S07]  /*ae90*/  VIADDMNMX R20, R0, R13, R20, PT ;  /* 0x0000000d00147246 */ /* 0x000fce0003800114 */
.L_x_13597:
[----:B------:R-:W-:Y:S01]  /*aea0*/  ISETP.GT.AND P4, PT, R9, 0x1, !P4 ;  /* 0x000000010900780c */ /* 0x000fe20006784270 */
[----:B------:R-:W-:Y:S01]  /*aeb0*/  ULDC UR4, c[0x0][0x988] ;  /* 0x0002620000047ab9 */ /* 0x000fe20000000800 */
        /* <DEDUP_REMOVED lines=77> */
[----:B------:R-:W-:-:S02]  /*b390*/  ISETP.LT.OR P4, PT, R20, 0x31, P4 ;  /* 0x000000311400780c */ /* 0x000fc40002781670 */
[C---:B------:R-:W-:Y:S01]  /*b3a0*/  ISETP.GT.AND P5, PT, R9.reuse, 0x78, !P5 ;  /* 0x000000780900780c */ /* 0x040fe20006fa4270 */
[----:B------:R-:W0:Y:S01]  /*b3b0*/  SHFL.BFLY PT, R3, R2, 0x2, 0x1f ;  /* 0x0c401f0002037f89 */ /* 0x000e2200000e0000 */
[----:B------:R-:W-:Y:S02]  /*b3c0*/  FSEL R123, R50, -INF , !P4 ;  /* 0xff800000327b7808 */ /* 0x000fe40006000000 */
[----:B------:R-:W-:Y:S02]  /*b3d0*/  LOP3.LUT P4, RZ, R22, 0x40000, RZ, 0xc0, !PT ;  /* 0x0004000016ff7812 */ /* 0x000fe4000788c0ff */
[----:B------:R-:W-:Y:S02]  /*b3e0*/  ISETP.LT.OR P5, PT, R20, 0x79, P5 ;  /* 0x000000791400780c */ /* 0x000fe40002fa1670 */
[----:B------:R-:W-:-:S04]  /*b3f0*/  ISETP.GT.AND P4, PT, R9, 0x31, !P4 ;  /* 0x000000310900780c */ /* 0x000fc80006784270 */
[----:B------:R-:W-:-:S04]  /*b400*/  ISETP.LT.OR P4, PT, R20, 0x32, P4 ;  /* 0x000000321400780c */ /* 0x000fc80002781670 */
[----:B------:R-:W-:Y:S02]  /*b410*/  FSEL R51, R51, -INF , !P4 ;  /* 0xff80000033337808 */ /* 0x000fe40006000000 */
[----:B------:R-:W-:-:S04]  /*b420*/  LOP3.LUT P4, RZ, R22, 0x20000, RZ, 0xc0, !PT ;  /* 0x0002000016ff7812 */ /* 0x000fc8000788c0ff */
[----:B------:R-:W-:Y:S02]  /*b430*/  ISETP.GT.AND P4, PT, R9, 0x38, !P4 ;  /* 0x000000380900780c */ /* 0x000fe40006784270 */
[----:B0-----:R-:W-:Y:S02]  /*b440*/  FMNMX.FTZ R6, R2, R3, !PT ;  /* 0x0000000302067209 */ /* 0x001fe40007810000 */
[----:B------:R-:W-:-:S03]  /*b450*/  ISETP.LT.OR P4, PT, R20, 0x39, P4 ;  /* 0x000000391400780c */ /* 0x000fc60002781670 */
[----:B------:R-:W0:Y:S01]  /*b460*/  SHFL.BFLY PT, R3, R6, 0x1, 0x1f ;  /* 0x0c201f0006037f89 */ /* 0x000e2200000e0000 */
[----:B------:R-:W-:Y:S02]  /*b470*/  FSEL R125, R54, -INF , !P4 ;  /* 0xff800000367d7808 */ /* 0x000fe40006000000 */
[----:B------:R-:W-:-:S04]  /*b480*/  LOP3.LUT P4, RZ, R22, 0x10000, RZ, 0xc0, !PT ;  /* 0x0001000016ff7812 */ /* 0x000fc8000788c0ff */
        /* <DEDUP_REMOVED lines=68> */
[----:B------:R-:W-:Y:S01]  /*b8d0*/  FSEL R91, R86, -INF , !P5 ;  /* 0xff800000565b7808 */ /* 0x000fe20006800000 */
[-CC-:B------:R-:W-:Y:S01]  /*b8e0*/  FFMA.FTZ R148, R24, R0.reuse, -R4.reuse ;  /* 0x0000000018947223 */ /* 0x180fe20000010804 */
[----:B------:R-:W-:Y:S01]  /*b8f0*/  FSEL R26, R26, -INF , !P4 ;  /* 0xff8000001a1a7808 */ /* 0x000fe20006000000 */
[-CC-:B------:R-:W-:Y:S01]  /*b900*/  FFMA.FTZ R25, R25, R0.reuse, -R4.reuse ;  /* 0x0000000019197223 */ /* 0x180fe20000010804 */
[----:B------:R-:W-:Y:S01]  /*b910*/  ISETP.GT.AND P4, PT, R9, 0x79, !P6 ;  /* 0x000000790900780c */ /* 0x000fe20007784270 */
[-CC-:B------:R-:W-:Y:S01]  /*b920*/  FFMA.FTZ R150, R5, R0.reuse, -R4.reuse ;  /* 0x0000000005967223 */ /* 0x180fe20000010804 */
[----:B------:R-:W-:Y:S01]  /*b930*/  FMNMX.FTZ R2, R26, R27, !PT ;  /* 0x0000001b1a027209 */ /* 0x000fe20007810000 */
[----:B------:R-:W-:Y:S01]  /*b940*/  MUFU.EX2 R148, R148 ;  /* 0x0000009400947308 */ /* 0x000fe20000000800 */
[----:B------:R-:W-:Y:S01]  /*b950*/  ISETP.LT.OR P4, PT, R20, 0x7a, P4 ;  /* 0x0000007a1400780c */ /* 0x000fe20002781670 */
[--C-:B------:R-:W-:Y:S01]  /*b960*/  FFMA.FTZ R5, R29, R0, -R4.reuse ;  /* 0x000000001d057223 */ /* 0x100fe20000010804 */
[----:B------:R-:W-:Y:S01]  /*b970*/  FMNMX.FTZ R2, R7, R2, !PT ;  /* 0x0000000207027209 */ /* 0x000fe20007810000 */
[-CC-:B------:R-:W-:Y:S01]  /*b980*/  FFMA.FTZ R29, R33, R0.reuse, -R4.reuse ;  /* 0x00000000211d7223 */ /* 0x180fe20000010804 */
[----:B------:R-:W-:Y:S01]  /*b990*/  FSEL R87, R87, -INF , !P4 ;  /* 0xff80000057577808 */ /* 0x000fe20006000000 */
        /* <DEDUP_REMOVED lines=16> */
[--C-:B------:R-:W-:Y:S01]  /*baa0*/  FFMA.FTZ R69, R77, R0, -R4.reuse ;  /* 0x000000004d457223 */ /* 0x100fe20000010804 */
[----:B------:R-:W-:Y:S01]  /*bab0*/  FMNMX.FTZ R2, R39, R2, !PT ;  /* 0x0000000227027209 */ /* 0x000fe20007810000 */
[----:B------:R-:W2:Y:S01]  /*bac0*/  MUFU.EX2 R5, R5 ;  /* 0x0000000500057308 */ /* 0x000ea20000000800 */
        /* <DEDUP_REMOVED lines=19> */
[----:B------:R-:W3:Y:S03]  /*bc00*/  MUFU.EX2 R144, R144 ;  /* 0x0000009000907308 */ /* 0x000ee60000000800 */
[----:B------:R-:W-:-:S04]  /*bc10*/  FMNMX.FTZ R2, R51, R2, !PT ;  /* 0x0000000233027209 */ /* 0x000fc80007810000 */
[----:B------:R-:W-:Y:S01]  /*bc20*/  FMNMX.FTZ R2, R125, R2, !PT ;  /* 0x000000027d027209 */ /* 0x000fe20007810000 */
[----:B------:R-:W4:Y:S03]  /*bc30*/  MUFU.EX2 R29, R29 ;  /* 0x0000001d001d7308 */ /* 0x000f260000000800 */
        /* <DEDUP_REMOVED lines=45> */
[----:B------:R-:W-:Y:S01]  /*bf10*/  FADD.FTZ R31, R148, R25 ;  /* 0x00000019941f7221 */ /* 0x000fe20000010000 */
[-CC-:B------:R-:W-:Y:S01]  /*bf20*/  FFMA.FTZ R145, R21, R0.reuse, -R6.reuse ;  /* 0x0000000015917223 */ /* 0x180fe20000010806 */
[-CC-:B------:R-:W-:Y:S01]  /*bf30*/  FFMA.FTZ R24, R35, R0.reuse, -R6.reuse ;  /* 0x0000000023187223 */ /* 0x180fe20000010806 */
[----:B------:R-:W-:Y:S01]  /*bf40*/  MUFU.EX2 R149, R149 ;  /* 0x0000009500957308 */ /* 0x000fe20000000800 */
[----:B-1----:R-:W-:Y:S01]  /*bf50*/  FADD.FTZ R36, R150, R31 ;  /* 0x0000001f96247221 */ /* 0x002fe20000010000 */
[-CC-:B------:R-:W-:Y:S01]  /*bf60*/  FFMA.FTZ R147, R89, R0.reuse, -R6.reuse ;  /* 0x0000000059937223 */ /* 0x180fe20000010806 */
[-CC-:B------:R-:W-:Y:S01]  /*bf70*/  FFMA.FTZ R26, R39, R0.reuse, -R6.reuse ;  /* 0x00000000271a7223 */ /* 0x180fe20000010806 */
[-C--:B------:R-:W-:Y:S01]  /*bf80*/  FFMA.FTZ R28, R43, R0.reuse, -R6 ;  /* 0x000000002b1c7223 */ /* 0x080fe20000010806 */
[----:B--2---:R-:W-:Y:S01]  /*bf90*/  FADD.FTZ R31, R5, R36 ;  /* 0x00000024051f7221 */ /* 0x004fe20000010000 */
[----:B------:R-:W0:Y:S01]  /*bfa0*/  @P2 LDC R43, c[0x0][0x44c] ;  /* 0x00011300ff2b2b82 */ /* 0x000e220000000800 */
[-CC-:B------:R-:W-:Y:S01]  /*bfb0*/  FFMA.FTZ R141, R119, R0.reuse, -R6.reuse ;  /* 0x00000000778d7223 */ /* 0x180fe20000010806 */
[----:B------:R-:W1:Y:S01]  /*bfc0*/  MUFU.EX2 R4, R4 ;  /* 0x0000000400047308 */ /* 0x000e620000000800 */
[----:B---3--:R-:W-:Y:S01]  /*bfd0*/  FADD.FTZ R38, R144, R31 ;  /* 0x0000001f90267221 */ /* 0x008fe20000010000 */
[-CC-:B------:R-:W-:Y:S01]  /*bfe0*/  FFMA.FTZ R30, R47, R0.reuse, -R6.reuse ;  /* 0x000000002f1e7223 */ /* 0x180fe20000010806 */
[-CC-:B------:R-:W-:Y:S01]  /*bff0*/  FFMA.FTZ R143, R121, R0.reuse, -R6.reuse ;  /* 0x00000000798f7223 */ /* 0x180fe20000010806 */
[-C--:B------:R-:W-:Y:S01]  /*c000*/  FFMA.FTZ R7, R123, R0.reuse, -R6 ;  /* 0x000000007b077223 */ /* 0x080fe20000010806 */
[----:B----4-:R-:W-:Y:S01]  /*c010*/  FADD.FTZ R35, R29, R38 ;  /* 0x000000261d237221 */ /* 0x010fe20000010000 */
[----:B------:R-:W2:Y:S01]  /*c020*/  @P2 LDC R47, c[0x0][0x450] ;  /* 0x00011400ff2f2b82 */ /* 0x000ea20000000800 */
[-CC-:B------:R-:W-:Y:S01]  /*c030*/  FFMA.FTZ R32, R51, R0.reuse, -R6.reuse ;  /* 0x0000000033207223 */ /* 0x180fe20000010806 */
[----:B------:R-:W3:Y:S01]  /*c040*/  MUFU.EX2 R151, R151 ;  /* 0x0000009700977308 */ /* 0x000ee20000000800 */
[----:B-----5:R-:W-:Y:S01]  /*c050*/  FADD.FTZ R38, R146, R35 ;  /* 0x0000002392267221 */ /* 0x020fe20000010000 */
[-CC-:B------:R-:W-:Y:S01]  /*c060*/  FFMA.FTZ R21, R125, R0.reuse, -R6.reuse ;  /* 0x000000007d157223 */ /* 0x180fe20000010806 */
[-CC-:B------:R-:W-:Y:S01]  /*c070*/  FFMA.FTZ R34, R55, R0.reuse, -R6.reuse ;  /* 0x0000000037227223 */ /* 0x180fe20000010806 */
[-C--:B------:R-:W-:Y:S01]  /*c080*/  FFMA.FTZ R27, R127, R0.reuse, -R6 ;  /* 0x000000007f1b7223 */ /* 0x080fe20000010806 */
[----:B------:R-:W-:Y:S01]  /*c090*/  FADD.FTZ R39, R33, R38 ;  /* 0x0000002621277221 */ /* 0x000fe20000010000 */
[-CC-:B------:R-:W-:Y:S01]  /*c0a0*/  FFMA.FTZ R36, R59, R0.reuse, -R6.reuse ;  /* 0x000000003b247223 */ /* 0x180fe20000010806 */
[-C--:B------:R-:W-:Y:S01]  /*c0b0*/  FFMA.FTZ R31, R129, R0.reuse, -R6 ;  /* 0x00000000811f7223 */ /* 0x080fe20000010806 */
[----:B------:R-:W4:Y:S01]  /*c0c0*/  MUFU.EX2 R20, R20 ;  /* 0x0000001400147308 */ /* 0x000f220000000800 */
[----:B-1----:R-:W-:Y:S01]  /*c0d0*/  FADD.FTZ R40, R149, R4 ;  /* 0x0000000495287221 */ /* 0x002fe20000010000 */
[----:B------:R-:W-:Y:S01]  /*c0e0*/  FADD.FTZ R42, R140, R39 ;  /* 0x000000278c2a7221 */ /* 0x000fe20000010000 */
[-CC-:B------:R-:W-:Y:S01]  /*c0f0*/  FFMA.FTZ R38, R63, R0.reuse, -R6.reuse ;  /* 0x000000003f267223 */ /* 0x180fe20000010806 */
[-CC-:B------:R-:W-:Y:S01]  /*c100*/  FFMA.FTZ R129, R131, R0.reuse, -R6.reuse ;  /* 0x0000000083817223 */ /* 0x180fe20000010806 */
[-C--:B------:R-:W-:Y:S01]  /*c110*/  FFMA.FTZ R131, R133, R0.reuse, -R6 ;  /* 0x0000000085837223 */ /* 0x080fe20000010806 */
[----:B------:R-:W-:Y:S01]  /*c120*/  FADD.FTZ R39, R37, R42 ;  /* 0x0000002a25277221 */ /* 0x000fe20000010000 */
[----:B0-----:R-:W-:Y:S01]  /*c130*/  @P2 IMAD.HI.U32 R46, R94, R43, RZ ;  /* 0x0000002b5e2e2227 */ /* 0x001fe200078e00ff */
[----:B------:R-:W0:Y:S03]  /*c140*/  MUFU.EX2 R145, R145 ;  /* 0x0000009100917308 */ /* 0x000e260000000800 */
        /* <DEDUP_REMOVED lines=8> */
[----:B----4-:R-:W-:Y:S01]  /*c1d0*/  FADD.FTZ R40, R20, R35 ;  /* 0x0000002314287221 */ /* 0x010fe20000010000 */
[----:B------:R-:W-:-:S02]  /*c1e0*/  F2FP.BF16.F32.PACK_AB R150, R5, R150 ;  /* 0x000000960596723e */ /* 0x000fc400000010ff */
[----:B------:R-:W-:Y:S02]  /*c1f0*/  F2FP.BF16.F32.PACK_AB R148, R25, R148 ;  /* 0x000000941994723e */ /* 0x000fe400000010ff */
[----:B------:R-:W-:Y:S02]  /*c200*/  F2FP.BF16.F32.PACK_AB R149, R4, R149 ;  /* 0x000000950495723e */ /* 0x000fe400000010ff */
[----:B------:R-:W3:Y:S01]  /*c210*/  MUFU.EX2 R147, R147 ;  /* 0x0000009300937308 */ /* 0x000ee20000000800 */
[----:B0-----:R-:W-:Y:S01]  /*c220*/  FADD.FTZ R35, R145, R40 ;  /* 0x0000002891237221 */ /* 0x001fe20000010000 */
[----:B------:R-:W-:Y:S01]  /*c230*/  FADD.FTZ R40, R142, R39 ;  /* 0x000000278e287221 */ /* 0x000fe20000010000 */
[----:B------:R-:W-:Y:S02]  /*c240*/  F2FP.BF16.F32.PACK_AB R151, R20, R151 ;  /* 0x000000971497723e */ /* 0x000fe400000010ff */
[----:B------:R-:W-:Y:S02]  /*c250*/  F2FP.BF16.F32.PACK_AB R144, R29, R144 ;  /* 0x000000901d90723e */ /* 0x000fe400000010ff */
[----:B------:R-:W-:Y:S01]  /*c260*/  F2FP.BF16.F32.PACK_AB R146, R33, R146 ;  /* 0x000000922192723e */ /* 0x000fe200000010ff */
[----:B------:R-:W0:Y:S01]  /*c270*/  MUFU.EX2 R26, R26 ;  /* 0x0000001a001a7308 */ /* 0x000e220000000800 */
[----:B-1----:R-:W-:Y:S01]  /*c280*/  FADD.FTZ R42, R24, R35 ;  /* 0x00000023182a7221 */ /* 0x002fe20000010000 */
[----:B------:R-:W-:Y:S01]  /*c290*/  FADD.FTZ R35, R41, R40 ;  /* 0x0000002829237221 */ /* 0x000fe20000010000 */
[----:B------:R-:W-:Y:S01]  /*c2a0*/  FFMA.FTZ R40, R67, R0, -R6 ;  /* 0x0000000043287223 */ /* 0x000fe20000010806 */
[----:B------:R-:W-:-:S02]  /*c2b0*/  F2FP.BF16.F32.PACK_AB R140, R37, R140 ;  /* 0x0000008c258c723e */ /* 0x000fc400000010ff */
[----:B------:R-:W-:Y:S01]  /*c2c0*/  FADD.FTZ R44, R136, R35 ;  /* 0x00000023882c7221 */ /* 0x000fe20000010000 */
[----:B------:R-:W-:Y:S01]  /*c2d0*/  IMAD.MOV.U32 R35, RZ, RZ, R94 ;  /* 0x000000ffff237224 */ /* 0x000fe200078e005e */
[----:B------:R-:W1:Y:S01]  /*c2e0*/  MUFU.EX2 R141, R141 ;  /* 0x0000008d008d7308 */ /* 0x000e620000000800 */
[----:B---3--:R-:W-:Y:S01]  /*c2f0*/  FADD.FTZ R39, R147, R42 ;  /* 0x0000002a93277221 */ /* 0x008fe20000010000 */
[----:B------:R-:W-:Y:S01]  /*c300*/  FADD.FTZ R43, R45, R44 ;  /* 0x0000002c2d2b7221 */ /* 0x000fe20000010000 */
[----:B--2---:R-:W-:Y:S02]  /*c310*/  @P2 SHF.R.U32.HI R35, RZ, R47, R46 ;  /* 0x0000002fff232219 */ /* 0x004fe4000001162e */
[----:B------:R-:W-:Y:S01]  /*c320*/  F2FP.BF16.F32.PACK_AB R142, R41, R142 ;  /* 0x0000008e298e723e */ /* 0x000fe200000010ff */
[----:B------:R-:W-:Y:S01]  /*c330*/  FADD.FTZ R44, R138, R43 ;  /* 0x0000002b8a2c7221 */ /* 0x000fe20000010000 */
[----:B------:R-:W-:Y:S01]  /*c340*/  F2FP.BF16.F32.PACK_AB R136, R45, R136 ;  /* 0x000000882d88723e */ /* 0x000fe200000010ff */
[----:B------:R-:W2:Y:S01]  /*c350*/  MUFU.EX2 R28, R28 ;  /* 0x0000001c001c7308 */ /* 0x000ea20000000800 */
[----:B0-----:R-:W-:Y:S01]  /*c360*/  FADD.FTZ R42, R26, R39 ;  /* 0x000000271a2a7221 */ /* 0x001fe20000010000 */
[----:B------:R-:W-:Y:S01]  /*c370*/  FADD.FTZ R43, R49, R44 ;  /* 0x0000002c312b7221 */ /* 0x000fe20000010000 */
[----:B------:R-:W-:Y:S01]  /*c380*/  FFMA.FTZ R44, R75, R0, -R6 ;  /* 0x000000004b2c7223 */ /* 0x000fe20000010806 */
[----:B------:R-:W-:Y:S01]  /*c390*/  IMAD.IADD R35, R92, 0x1, R35 ;  /* 0x000000015c237824 */ /* 0x000fe200078e0223 */
[----:B------:R-:W-:-:S02]  /*c3a0*/  F2FP.BF16.F32.PACK_AB R138, R49, R138 ;  /* 0x0000008a318a723e */ /* 0x000fc400000010ff */
[----:B------:R-:W-:Y:S01]  /*c3b0*/  F2FP.BF16.F32.PACK_AB R145, R24, R145 ;  /* 0x000000911891723e */ /* 0x000fe200000010ff */
[----:B------:R-:W0:Y:S01]  /*c3c0*/  MUFU.EX2 R143, R143 ;  /* 0x0000008f008f7308 */ /* 0x000e220000000800 */
[----:B-1----:R-:W-:Y:S01]  /*c3d0*/  FADD.FTZ R39, R141, R42 ;  /* 0x0000002a8d277221 */ /* 0x002fe20000010000 */
[----:B------:R-:W-:Y:S01]  /*c3e0*/  FFMA.FTZ R42, R71, R0, -R6 ;  /* 0x00000000472a7223 */ /* 0x000fe20000010806 */
[----:B------:R-:W-:Y:S01]  /*c3f0*/  F2FP.BF16.F32.PACK_AB R147, R26, R147 ;  /* 0x000000931a93723e */ /* 0x000fe200000010ff */
[----:B------:R-:W-:-:S04]  /*c400*/  IMAD.IADD R12, R35, 0x1, R12 ;  /* 0x00000001230c7824 */ /* 0x000fc800078e020c */
[----:B------:R-:W1:Y:S01]  /*c410*/  MUFU.EX2 R30, R30 ;  /* 0x0000001e001e7308 */ /* 0x000e620000000800 */
[C---:B--2---:R-:W-:Y:S01]  /*c420*/  FADD.FTZ R46, R28.reuse, R39 ;  /* 0x000000271c2e7221 */ /* 0x044fe20000010000 */
[----:B------:R-:W-:-:S06]  /*c430*/  F2FP.BF16.F32.PACK_AB R141, R28, R141 ;  /* 0x0000008d1c8d723e */ /* 0x000fcc00000010ff */
[----:B------:R-:W2:Y:S01]  /*c440*/  MUFU.EX2 R7, R7 ;  /* 0x0000000700077308 */ /* 0x000ea20000000800 */
[----:B0-----:R-:W-:Y:S01]  /*c450*/  FADD.FTZ R39, R143, R46 ;  /* 0x0000002e8f277221 */ /* 0x001fe20000010000 */
[----:B------:R-:W-:Y:S01]  /*c460*/  FADD.FTZ R46, R132, R43 ;  /* 0x0000002b842e7221 */ /* 0x000fe20000010000 */
[----:B------:R-:W-:-:S03]  /*c470*/  F2FP.BF16.F32.PACK_AB R132, R9, R132 ;  /* 0x000000840984723e */ /* 0x000fc600000010ff */
[----:B------:R-:W-:Y:S01]  /*c480*/  FADD.FTZ R43, R9, R46 ;  /* 0x0000002e092b7221 */ /* 0x000fe20000010000 */
[----:B------:R-:W-:Y:S01]  /*c490*/  FFMA.FTZ R46, R79, R0, -R6 ;  /* 0x000000004f2e7223 */ /* 0x000fe20000010806 */
[----:B------:R-:W0:Y:S01]  /*c4a0*/  MUFU.EX2 R32, R32 ;  /* 0x0000002000207308 */ /* 0x000e220000000800 */
[----:B-1----:R-:W-:Y:S01]  /*c4b0*/  FADD.FTZ R48, R30, R39 ;  /* 0x000000271e307221 */ /* 0x002fe20000010000 */
[----:B------:R-:W-:Y:S01]  /*c4c0*/  FADD.FTZ R50, R134, R43 ;  /* 0x0000002b86327221 */ /* 0x000fe20000010000 */
[C---:B------:R-:W-:Y:S02]  /*c4d0*/  F2FP.BF16.F32.PACK_AB R134, R53.reuse, R134 ;  /* 0x000000863586723e */ /* 0x040fe400000010ff */
[----:B------:R-:W-:Y:S01]  /*c4e0*/  F2FP.BF16.F32.PACK_AB R143, R30, R143 ;  /* 0x0000008f1e8f723e */ /* 0x000fe200000010ff */
[----:B------:R-:W-:Y:S02]  /*c4f0*/  FADD.FTZ R43, R53, R50 ;  /* 0x00000032352b7221 */ /* 0x000fe40000010000 */
        /* <DEDUP_REMOVED lines=8> */
[----:B------:R-:W-:-:S05]  /*c580*/  F2FP.BF16.F32.PACK_AB R128, R57, R128 ;  /* 0x000000803980723e */ /* 0x000fca00000010ff */
[----:B------:R-:W1:Y:S01]  /*c590*/  MUFU.EX2 R36, R36 ;  /* 0x0000002400247308 */ /* 0x000e620000000800 */
[----:B--2---:R-:W-:Y:S01]  /*c5a0*/  FADD.FTZ R6, R34, R39 ;  /* 0x0000002722067221 */ /* 0x004fe20000010000 */
[----:B------:R-:W-:-:S04]  /*c5b0*/  FADD.FTZ R39, R57, R48 ;  /* 0x0000003039277221 */ /* 0x000fc80000010000 */
[----:B------:R-:W-:Y:S02]  /*c5c0*/  FADD.FTZ R48, R130, R39 ;  /* 0x0000002782307221 */ /* 0x000fe40000010000 */
        /* <DEDUP_REMOVED lines=43> */
[----:B------:R1:W3:Y:S01]  /*c880*/  MUFU.EX2 R121, R139 ;  /* 0x0000008b00797308 */ /* 0x0002e20000000800 */
[----:B--2---:R-:W-:-:S07]  /*c890*/  FADD.FTZ R5, R127, R50 ;  /* 0x000000327f057221 */ /* 0x004fce0000010000 */
[----:B------:R-:W2:Y:S01]  /*c8a0*/  MUFU.EX2 R48, R83 ;  /* 0x0000005300307308 */ /* 0x000ea20000000800 */
[----:B0-----:R-:W-:Y:S01]  /*c8b0*/  FADD.FTZ R20, R46, R5 ;  /* 0x000000052e147221 */ /* 0x001fe20000010000 */
[----:B-1----:R-:W-:Y:S02]  /*c8c0*/  F2FP.BF16.F32.PACK_AB R139, R34, R21 ;  /* 0x00000015228b723e */ /* 0x002fe400000010ff */
[----:B------:R-:W-:-:S04]  /*c8d0*/  F2FP.BF16.F32.PACK_AB R127, R46, R127 ;  /* 0x0000007f2e7f723e */ /* 0x000fc800000010ff */
[----:B------:R-:W0:Y:S01]  /*c8e0*/  MUFU.EX2 R91, R91 ;  /* 0x0000005b005b7308 */ /* 0x000e220000000800 */
[----:B---3--:R-:W-:-:S07]  /*c8f0*/  FADD.FTZ R5, R121, R20 ;  /* 0x0000001479057221 */ /* 0x008fce0000010000 */
        /* <DEDUP_REMOVED lines=9> */
[----:B------:R-:W-:Y:S02]  /*c990*/  VIADD R4, R88, 0xfffffffe ;  /* 0xfffffffe58047836 */ /* 0x000fe40000000000 */
        /* <DEDUP_REMOVED lines=14> */
.L_x_13603:
[----:B------:R-:W-:-:S13]  /*ca80*/  ISETP.NE.AND P4, PT, R13, 0x1, PT ;  /* 0x000000010d00780c */ /* 0x000fda0003f85270 */
[----:B------:R-:W0:Y:S02]  /*ca90*/  @P4 LDC.64 R20, c[0x0][0x9e8] ;  /* 0x00027a00ff144b82 */ /* 0x000e240000000a00 */
[----:B0-----:R-:W-:-:S05]  /*caa0*/  @P4 IMAD.HI.U32 R20, R7, R20, RZ ;  /* 0x0000001407144227 */ /* 0x001fca00078e00ff */
[----:B------:R-:W-:-:S07]  /*cab0*/  @P4 SHF.R.U32.HI R7, RZ, R21, R20 ;  /* 0x00000015ff074219 */ /* 0x000fce0000011614 */
.L_x_13604:
[----:B------:R-:W-:Y:S05]  /*cac0*/  BSYNC B0 ;  /* 0x0000000000007941 */ /* 0x000fea0003800000 */
.L_x_13602:
[----:B------:R-:W-:-:S05]  /*cad0*/  IMAD R7, R7, R13, R13 ;  /* 0x0000000d07077224 */ /* 0x000fca00078e020d */
[----:B------:R-:W-:-:S07]  /*cae0*/  VIMNMX R12, R12, R7, PT ;  /* 0x000000070c0c7248 */ /* 0x000fce0003fe0100 */
.L_x_13601:
        /* <DEDUP_REMOVED lines=9> */
[----:B------:R-:W-:Y:S02]  /*cb80*/  SHF.R.S32.HI R7, RZ, 0x7, R7 ;  /* 0x00000007ff077819 */ /* 0x000fe40000011407 */
        /* <DEDUP_REMOVED lines=16> */
[----:B--2---:R-:W-:-:S04]  /*cc90*/  VIMNMX R21, R9, R7, !PT ;  /* 0x0000000709157248 */ /* 0x004fc80007fe0100 */
[----:B------:R-:W-:-:S13]  /*cca0*/  ISETP.GE.AND P4, PT, R4, R21, PT ;  /* 0x000000150400720c */ /* 0x000fda0003f86270 */
[----:B------:R-:W-:Y:S05]  /*ccb0*/  @!P4 BRA `(.L_x_13605) ;  /* 0x0000002c00f0c947 */ /* 0x000fea0003800000 */
[----:B------:R-:W-:-:S07]  /*ccc0*/  IMAD.MOV.U32 R119, RZ, RZ, RZ ;  /* 0x000000ffff777224 */ /* 0x000fce00078e00ff */
.L_x_13623:
        /* <DEDUP_REMOVED lines=11> */
.L_x_13607:
[----:B------:R-:W-:Y:S01]  /*cd80*/  IMAD R9, R7, 0x8, R16 ;  /* 0x0000000807097824 */ /* 0x000fe200078e0210 */
[----:B------:R-:W-:-:S04]  /*cd90*/  SHF.L.U32 R0, R20, 0x1f, RZ ;  /* 0x0000001f14007819 */ /* 0x000fc800000006ff */
[----:B------:R0:W1:Y:S01]  /*cda0*/  SYNCS.PHASECHK.TRANS64.TRYWAIT P5, [R9+URZ+0x16830], R0 ;  /* 0x01683000090075a7 */ /* 0x00006200080a017f */
[----:B------:R-:W-:Y:S05]  /*cdb0*/  @!P0 BRA `(.L_x_13608) ;  /* 0x0000000000048947 */ /* 0x000fea0003800000 */
[----:B------:R-:W-:Y:S01]  /*cdc0*/  BPT.TRAP 0x1 ;  /* 0x000000040000795c */ /* 0x000fe20000300000 */
.L_x_13608:
[----:B------:R-:W-:Y:S04]  /*cdd0*/  BSSY B0, `(.L_x_13606) ;  /* 0x0000004000007945 */ /* 0x000fe80003800000 */
[----:B-1----:R-:W-:Y:S05]  /*cde0*/  @P5 BRA `(.L_x_13609) ;  /* 0x0000000000085947 */ /* 0x002fea0003800000 */
[----:B------:R-:W1:Y:S02]  /*cdf0*/  SYNCS.PHASECHK.TRANS64.TRYWAIT P5, [R9+URZ+0x16830], R0 ;  /* 0x01683000090075a7 */ /* 0x000e6400080a017f */
[----:B-1----:R-:W-:Y:S05]  /*ce00*/  @!P5 BRA `(.L_x_13610) ;  /* 0x00000134003cd947 */ /* 0x002fea0003800000 */
.L_x_13609:
[----:B------:R-:W-:Y:S05]  /*ce10*/  BSYNC B0 ;  /* 0x0000000000007941 */ /* 0x000fea0003800000 */
.L_x_13606:
[----:B------:R-:W2:Y:S01]  /*ce20*/  LDL R8, [R1+0x28] ;  /* 0x0000280001087983 */ /* 0x000ea20000100800 */
[----:B01----:R-:W-:Y:S01]  /*ce30*/  IMAD.MOV.U32 R9, RZ, RZ, 0x40000040 ;  /* 0x40000040ff097424 */ /* 0x003fe200078e00ff */
[----:B------:R-:W-:Y:S05]  /*ce40*/  WARPSYNC.ALL ;  /* 0x0000000000007948 */ /* 0x000fea0003800000 */
[----:B------:R-:W-:Y:S01]  /*ce50*/  R2UR UR23, R9 ;  /* 0x00000000091772ca */ /* 0x000fe200000e0000 */
[----:B------:R-:W-:Y:S01]  /*ce60*/  IMAD.MOV.U32 R13, RZ, RZ, 0x40000040 ;  /* 0x40000040ff0d7424 */ /* 0x000fe200078e00ff */
[----:B------:R-:W0:Y:S04]  /*ce70*/  S2R R0, SR_TID.X ;  /* 0x0000000000007919 */ /* 0x000e280000002100 */
[----:B------:R-:W-:Y:S01]  /*ce80*/  R2UR UR19, R13 ;  /* 0x000000000d1372ca */ /* 0x000fe200000e0000 */
[----:B------:R-:W-:Y:S01]  /*ce90*/  IMAD.MOV.U32 R25, RZ, RZ, 0x40000040 ;  /* 0x40000040ff197424 */ /* 0x000fe200078e00ff */
[----:B0-----:R-:W-:-:S05]  /*cea0*/  SHF.R.U32.HI R0, RZ, 0x7, R0 ;  /* 0x00000007ff007819 */ /* 0x001fca0000011600 */
[----:B------:R-:W-:Y:S01]  /*ceb0*/  VIADD R0, R0, 0x8 ;  /* 0x0000000800007836 */ /* 0x000fe20000000000 */
[----:B------:R-:W-:Y:S02]  /*cec0*/  R2UR UR12, R10 ;  /* 0x000000000a0c72ca */ /* 0x000fe400000e0000 */
[----:B------:R-:W-:Y:S02]  /*ced0*/  R2UR UR13, R11 ;  /* 0x000000000b0d72ca */ /* 0x000fe400000e0000 */
[C---:B------:R-:W-:Y:S02]  /*cee0*/  R2UR UR15, R25.reuse ;  /* 0x00000000190f72ca */ /* 0x040fe400000e0000 */
[----:B------:R-:W-:Y:S01]  /*cef0*/  R2UR UR27, R25 ;  /* 0x00000000191b72ca */ /* 0x000fe200000e0000 */
[----:B------:R0:W-:Y:S01]  /*cf00*/  BAR.SYNC.DEFER_BLOCKING R0, 0x100 ;  /* 0x000400000000751d */ /* 0x0001e20000010000 */
[----:B--2---:R-:W-:-:S04]  /*cf10*/  IMAD R24, R7, 0x400, R8 ;  /* 0x0000040007187824 */ /* 0x004fc800078e0208 */
[----:B------:R-:W-:-:S05]  /*cf20*/  VIADD R8, R24, 0x4 ;  /* 0x0000000418087836 */ /* 0x000fca0000000000 */
[----:B------:R-:W-:Y:S02]  /*cf30*/  R2UR UR22, R8 ;  /* 0x00000000081672ca */ /* 0x000fe400000e0000 */
[----:B------:R-:W2:Y:S01]  /*cf40*/  LDL.64 R8, [R1+0x8] ;  /* 0x0000080001087983 */ /* 0x000ea20000100a00 */
[----:B------:R-:W-:-:S05]  /*cf50*/  VIADD R12, R24, 0x2 ;  /* 0x00000002180c7836 */ /* 0x000fca0000000000 */
[----:B------:R-:W-:Y:S02]  /*cf60*/  R2UR UR18, R12 ;  /* 0x000000000c1272ca */ /* 0x000fe400000e0000 */
[----:B------:R-:W3:Y:S01]  /*cf70*/  LDL.64 R12, [R1] ;  /* 0x00000000010c7983 */ /* 0x000ee20000100a00 */
[C---:B------:R-:W-:Y:S01]  /*cf80*/  R2UR UR14, R24.reuse ;  /* 0x00000000180e72ca */ /* 0x040fe200000e0000 */
[----:B------:R-:W-:-:S05]  /*cf90*/  VIADD R24, R24, 0x6 ;  /* 0x0000000618187836 */ /* 0x000fca0000000000 */
[----:B------:R-:W-:Y:S02]  /*cfa0*/  R2UR UR26, R24 ;  /* 0x00000000181a72ca */ /* 0x000fe400000e0000 */
[----:B------:R-:W-:-:S06]  /*cfb0*/  WARPGROUP.ARRIVE ;  /* 0x00000000000079c5 */ /* 0x000fcc0000000000 */
[----:B------:R-:W-:Y:S03]  /*cfc0*/  HGMMA.64x128x16.F32.BF16 R24, gdesc[UR12], RZ, !UPT, gsb0 ;  /* 0x01e000000c1879f0 */ /* 0x000fe6000c0018ff */
[----:B------:R-:W-:Y:S02]  /*cfd0*/  WARPGROUP.DEPBAR.LE gsb0, 0x0 ;  /* 0x00008000000079c5 */ /* 0x000fe40000010000 */
[----:B------:R-:W-:Y:S01]  /*cfe0*/  WARPGROUP.ARRIVE ;  /* 0x00000000000079c5 */ /* 0x000fe20000000000 */
[----:B--2---:R-:W-:Y:S02]  /*cff0*/  R2UR UR16, R8 ;  /* 0x00000000081072ca */ /* 0x004fe400000e0000 */
[----:B------:R-:W-:-:S13]  /*d000*/  R2UR UR17, R9 ;  /* 0x00000000091172ca */ /* 0x000fda00000e0000 */
[----:B------:R-:W-:Y:S01]  /*d010*/  HGMMA.64x128x16.F32.BF16 R24, gdesc[UR16], R24, gsb0 ;  /* 0x01e00000101879f0 */ /* 0x000fe20008001818 */
[----:B---3--:R-:W-:Y:S02]  /*d020*/  R2UR UR20, R12 ;  /* 0x000000000c1472ca */ /* 0x008fe400000e0000 */
        /* <DEDUP_REMOVED lines=13> */
.L_x_13612:
[----:B------:R-:W-:Y:S01]  /*d100*/  SHF.L.U32 R0, R153, 0x1f, RZ ;  /* 0x0000001f99007819 */ /* 0x000fe200000006ff */
[----:B------:R-:W-:-:S04]  /*d110*/  IMAD R8, R17, 0x8, R16 ;  /* 0x0000000811087824 */ /* 0x000fc800078e0210 */
[----:B------:R0:W1:Y:S01]  /*d120*/  SYNCS.PHASECHK.TRANS64.TRYWAIT P4, [R8+URZ+0x16850], R0 ;  /* 0x01685000080075a7 */ /* 0x000062000808017f */
[----:B------:R-:W-:Y:S05]  /*d130*/  @!P0 BRA `(.L_x_13613) ;  /* 0x0000000000048947 */ /* 0x000fea0003800000 */
[----:B------:R-:W-:Y:S01]  /*d140*/  BPT.TRAP 0x1 ;  /* 0x000000040000795c */ /* 0x000fe20000300000 */
.L_x_13613:
[----:B-1----:R-:W-:Y:S05]  /*d150*/  @P4 BRA `(.L_x_13611) ;  /* 0x0000000000084947 */ /* 0x002fea0003800000 */
[----:B------:R-:W1:Y:S02]  /*d160*/  SYNCS.PHASECHK.TRANS64.TRYWAIT P4, [R8+URZ+0x16850], R0 ;  /* 0x01685000080075a7 */ /* 0x000e64000808017f */
[----:B-1----:R-:W-:Y:S05]  /*d170*/  @!P4 BRA `(.L_x_13614) ;  /* 0x000001300074c947 */ /* 0x002fea0003800000 */
.L_x_13611:
[----:B01----:R-:W-:Y:S01]  /*d180*/  VIADD R0, R16, 0x400 ;  /* 0x0000040010007836 */ /* 0x003fe20000000000 */
[----:B------:R-:W2:Y:S01]  /*d190*/  LDL R153, [R1+0x10] ;  /* 0x0000100001997983 */ /* 0x000ea20000100800 */
[----:B------:R-:W-:Y:S01]  /*d1a0*/  IMAD.MOV.U32 R9, RZ, RZ, 0x40000040 ;  /* 0x40000040ff097424 */ /* 0x000fe200078e00ff */
[----:B------:R-:W-:Y:S05]  /*d1b0*/  WARPSYNC.ALL ;  /* 0x0000000000007948 */ /* 0x000fea0003800000 */
[----:B------:R-:W-:Y:S01]  /*d1c0*/  SHF.R.U32.HI R0, RZ, 0x4, R0 ;  /* 0x00000004ff007819 */ /* 0x000fe20000011600 */
[----:B------:R-:W-:Y:S01]  /*d1d0*/  WARPGROUP.ARRIVE ;  /* 0x00000000000079c5 */ /* 0x000fe20000000000 */
[----:B------:R-:W-:-:S02]  /*d1e0*/  R2UR UR11, R9 ;  /* 0x00000000090b72ca */ /* 0x000fc400000e0000 */
[----:B------:R-:W-:-:S05]  /*d1f0*/  LOP3.LUT R0, R0, 0x3fff, RZ, 0xc0, !PT ;  /* 0x00003fff00007812 */ /* 0x000fca00078ec0ff */
[----:B------:R-:W-:Y:S02]  /*d200*/  IMAD R8, R17, 0x400, R0 ;  /* 0x0000040011087824 */ /* 0x000fe400078e0200 */
[----:B------:R-:W-:Y:S01]  /*d210*/  IMAD.MOV.U32 R13, RZ, RZ, 0x40000040 ;  /* 0x40000040ff0d7424 */ /* 0x000fe200078e00ff */
[----:B------:R-:W0:Y:S02]  /*d220*/  @P2 LDC R0, c[0x0][0x44c] ;  /* 0x00011300ff002b82 */ /* 0x000e240000000800 */
[----:B------:R-:W-:-:S13]  /*d230*/  R2UR UR10, R8 ;  /* 0x00000000080a72ca */ /* 0x000fda00000e0000 */
[----:B------:R-:W-:Y:S01]  /*d240*/  HGMMA.64x64x16.F32.BF16 R88, R148, gdesc[UR8].tnspB, R88, gsb0 ;  /* 0x40e0000894587df0 */ /* 0x000fe20008001858 */
[----:B------:R-:W-:Y:S01]  /*d250*/  VIADD R12, R8, 0x80 ;  /* 0x00000080080c7836 */ /* 0x000fe20000000000 */
[----:B------:R-:W-:-:S04]  /*d260*/  R2UR UR11, R13 ;  /* 0x000000000d0b72ca */ /* 0x000fc800000e0000 */
[----:B------:R-:W-:Y:S01]  /*d270*/  R2UR UR10, R12 ;  /* 0x000000000c0a72ca */ /* 0x000fe200000e0000 */
[----:B------:R-:W-:Y:S02]  /*d280*/  VIADD R12, R8, 0x100 ;  /* 0x00000100080c7836 */ /* 0x000fe40000000000 */
[----:B------:R-:W-:Y:S01]  /*d290*/  IMAD.MOV.U32 R13, RZ, RZ, 0x40000040 ;  /* 0x40000040ff0d7424 */ /* 0x000fe200078e00ff */
[----:B------:R-:W-:Y:S02]  /*d2a0*/  WARPGROUP.DEPBAR.LE gsb0, 0x0 ;  /* 0x00008000000079c5 */ /* 0x000fe40000010000 */
[----:B------:R-:W-:Y:S01]  /*d2b0*/  WARPGROUP.ARRIVE ;  /* 0x00000000000079c5 */ /* 0x000fe20000000000 */
[----:B------:R-:W3:Y:S04]  /*d2c0*/  LDL R149, [R1+0x20] ;  /* 0x0000200001957983 */ /* 0x000ee80000100800 */
[----:B------:R-:W3:Y:S02]  /*d2d0*/  LDL R151, [R1+0x30] ;  /* 0x0000300001977983 */ /* 0x000ee40000100800 */
[----:B------:R-:W-:Y:S01]  /*d2e0*/  HGMMA.64x64x16.F32.BF16 R88, R144, gdesc[UR8].tnspB, R88, gsb0 ;  /* 0x40e0000890587df0 */ /* 0x000fe20008001858 */
[----:B------:R-:W-:Y:S01]  /*d2f0*/  R2UR UR10, R12 ;  /* 0x000000000c0a72ca */ /* 0x000fe200000e0000 */
[----:B------:R-:W-:Y:S01]  /*d300*/  VIADD R12, R8, 0x180 ;  /* 0x00000180080c7836 */ /* 0x000fe20000000000 */
[----:B------:R-:W-:Y:S01]  /*d310*/  R2UR UR11, R13 ;  /* 0x000000000d0b72ca */ /* 0x000fe200000e0000 */
[----:B------:R-:W-:Y:S01]  /*d320*/  IMAD.MOV.U32 R13, RZ, RZ, 0x40000040 ;  /* 0x40000040ff0d7424 */ /* 0x000fe200078e00ff */
[----:B------:R-:W1:Y:S01]  /*d330*/  S2R R150, SR_TID.X ;  /* 0x0000000000967919 */ /* 0x000e620000002100 */
[----:B------:R-:W-:Y:S01]  /*d340*/  IMAD.MOV.U32 R9, RZ, RZ, 0x40000040 ;  /* 0x40000040ff097424 */ /* 0x000fe200078e00ff */
[----:B-1----:R-:W-:Y:S01]  /*d350*/  ISETP.GE.U32.AND P4, PT, R150, 0x180, PT ;  /* 0x000001809600780c */ /* 0x002fe20003f86070 */
[----:B------:R-:W-:-:S02]  /*d360*/  WARPGROUP.DEPBAR.LE gsb0, 0x0 ;  /* 0x00008000000079c5 */ /* 0x000fc40000010000 */
[----:B------:R-:W-:-:S06]  /*d370*/  WARPGROUP.ARRIVE ;  /* 0x00000000000079c5 */ /* 0x000fcc0000000000 */
[----:B------:R-:W-:Y:S01]  /*d380*/  HGMMA.64x64x16.F32.BF16 R88, R140, gdesc[UR8].tnspB, R88, gsb0 ;  /* 0x40e000088c587df0 */ /* 0x000fe20008001858 */
[----:B------:R-:W-:Y:S01]  /*d390*/  R2UR UR10, R12 ;  /* 0x000000000c0a72ca */ /* 0x000fe200000e0000 */
[----:B------:R-:W-:Y:S01]  /*d3a0*/  VIADD R12, R8, 0x200 ;  /* 0x00000200080c7836 */ /* 0x000fe20000000000 */
[----:B------:R-:W-:Y:S01]  /*d3b0*/  R2UR UR11, R13 ;  /* 0x000000000d0b72ca */ /* 0x000fe200000e0000 */
[----:B------:R-:W-:Y:S01]  /*d3c0*/  IMAD.MOV.U32 R13, RZ, RZ, 0x40000040 ;  /* 0x40000040ff0d7424 */ /* 0x000fe200078e00ff */
[----:B------:R-:W-:Y:S02]  /*d3d0*/  WARPGROUP.DEPBAR.LE gsb0, 0x0 ;  /* 0x00008000000079c5 */ /* 0x000fe40000010000 */
[----:B------:R-:W-:-:S09]  /*d3e0*/  WARPGROUP.ARRIVE ;  /* 0x00000000000079c5 */ /* 0x000fd20000000000 */
        /* <DEDUP_REMOVED lines=9> */
[C---:B------:R-:W-:Y:S01]  /*d480*/  VIADD R12, R8.reuse, 0x300 ;  /* 0x00000300080c7836 */ /* 0x040fe20000000000 */
[----:B------:R-:W-:Y:S01]  /*d490*/  R2UR UR11, R13 ;  /* 0x000000000d0b72ca */ /* 0x000fe200000e0000 */
[----:B------:R-:W-:Y:S02]  /*d4a0*/  IMAD.MOV.U32 R13, RZ, RZ, 0x40000040 ;  /* 0x40000040ff0d7424 */ /* 0x000fe400078e00ff */
[----:B------:R-:W-:Y:S01]  /*d4b0*/  VIADD R8, R8, 0x380 ;  /* 0x0000038008087836 */ /* 0x000fe20000000000 */
[----:B------:R-:W-:Y:S02]  /*d4c0*/  WARPGROUP.DEPBAR.LE gsb0, 0x0 ;  /* 0x00008000000079c5 */ /* 0x000fe40000010000 */
[----:B------:R-:W-:-:S07]  /*d4d0*/  WARPGROUP.ARRIVE ;  /* 0x00000000000079c5 */ /* 0x000fce0000000000 */
[----:B------:R-:W-:Y:S01]  /*d4e0*/  HGMMA.64x64x16.F32.BF16 R88, R128, gdesc[UR8].tnspB, R88, gsb0 ;  /* 0x40e0000880587df0 */ /* 0x000fe20008001858 */
[----:B------:R-:W-:Y:S02]  /*d4f0*/  R2UR UR10, R12 ;  /* 0x000000000c0a72ca */ /* 0x000fe400000e0000 */
[----:B------:R-:W-:Y:S01]  /*d500*/  R2UR UR11, R13 ;  /* 0x000000000d0b72ca */ /* 0x000fe200000e0000 */
[----:B------:R-:W-:Y:S02]  /*d510*/  WARPGROUP.DEPBAR.LE gsb0, 0x0 ;  /* 0x00008000000079c5 */ /* 0x000fe40000010000 */
[----:B------:R-:W-:-:S10]  /*d520*/  WARPGROUP.ARRIVE ;  /* 0x00000000000079c5 */ /* 0x000fd40000000000 */
[----:B------:R-:W-:Y:S01]  /*d530*/  HGMMA.64x64x16.F32.BF16 R88, R124, gdesc[UR8].tnspB, R88, gsb0 ;  /* 0x40e000087c587df0 */ /* 0x000fe20008001858 */
[----:B------:R-:W-:Y:S02]  /*d540*/  R2UR UR10, R8 ;  /* 0x00000000080a72ca */ /* 0x000fe400000e0000 */
[----:B------:R-:W-:Y:S01]  /*d550*/  R2UR UR11, R9 ;  /* 0x00000000090b72ca */ /* 0x000fe200000e0000 */
[----:B------:R-:W1:Y:S01]  /*d560*/  @P2 LDC R8, c[0x0][0x450] ;  /* 0x00011400ff082b82 */ /* 0x000e620000000800 */
[----:B------:R-:W-:Y:S01]  /*d570*/  @!P1 IMAD R9, R7, 0x8, R16 ;  /* 0x0000000807099824 */ /* 0x000fe200078e0210 */
[----:B------:R-:W-:Y:S02]  /*d580*/  WARPGROUP.DEPBAR.LE gsb0, 0x0 ;  /* 0x00008000000079c5 */ /* 0x000fe40000010000 */
[----:B------:R-:W-:-:S08]  /*d590*/  WARPGROUP.ARRIVE ;  /* 0x00000000000079c5 */ /* 0x000fd00000000000 */
[----:B------:R-:W-:Y:S03]  /*d5a0*/  HGMMA.64x64x16.F32.BF16 R88, R120, gdesc[UR8].tnspB, R88, gsb0 ;  /* 0x40e0000878587df0 */ /* 0x000fe60008001858 */
[----:B------:R-:W-:Y:S02]  /*d5b0*/  WARPGROUP.DEPBAR.LE gsb0, 0x0 ;  /* 0x00008000000079c5 */ /* 0x000fe40000010000 */
[----:B---3--:R-:W-:Y:S01]  /*d5c0*/  IMAD.IADD R123, R151, 0x1, R149 ;  /* 0x00000001977b7824 */ /* 0x008fe200078e0295 */
[----:B------:R-:W-:-:S03]  /*d5d0*/  SHF.R.U32.HI R151, RZ, 0x7, R150 ;  /* 0x00000007ff977819 */ /* 0x000fc60000011696 */
[----:B0-----:R-:W-:-:S05]  /*d5e0*/  @P2 IMAD.HI.U32 R0, R123, R0, RZ ;  /* 0x000000007b002227 */ /* 0x001fca00078e00ff */
[----:B-1----:R-:W-:Y:S01]  /*d5f0*/  @P2 SHF.R.U32.HI R123, RZ, R8, R0 ;  /* 0x00000008ff7b2219 */ /* 0x002fe20000011600 */
[----:B------:R-:W-:Y:S02]  /*d600*/  VIADD R0, R151, 0x9 ;  /* 0x0000000997007836 */ /* 0x000fe40000000000 */
[----:B------:R-:W-:Y:S02]  /*d610*/  @!P1 VIADD R8, R9, 0x16840 ;  /* 0x0001684009089836 */ /* 0x000fe40000000000 */
[----:B------:R-:W0:Y:S01]  /*d620*/  SHFL.IDX PT, R124, R123, RZ, 0x1c1f ;  /* 0x001c1fff7b7c7589 */ /* 0x000e2200000e0000 */
[----:B------:R-:W-:Y:S02]  /*d630*/  SEL R0, R0, 0x9, !P4 ;  /* 0x0000000900007807 */ /* 0x000fe40006000000 */
[----:B------:R-:W-:-:S03]  /*d640*/  @!P1 PRMT R8, RZ, 0x654, R8 ;  /* 0x00000654ff089816 */ /* 0x000fc60000000008 */
[----:B------:R1:W-:Y:S06]  /*d650*/  BAR.ARV R0, 0x100 ;  /* 0x000400000000751d */ /* 0x0003ec0000002000 */
[----:B------:R3:W-:Y:S01]  /*d660*/  @!P1 SYNCS.ARRIVE.TRANS64.RED.A1T0 RZ, [R8+URZ], RZ ;  /* 0x000000ff08ff99a7 */ /* 0x0007e2000810043f */
[----:B-1----:R-:W-:-:S05]  /*d670*/  IMAD.SHL.U32 R0, R4, 0x80, RZ ;  /* 0x0000008004007824 */ /* 0x002fca00078e00ff */
[----:B------:R-:W-:Y:S01]  /*d680*/  IADD3 R121, -R156, 0x1, -R0 ;  /* 0x000000019c797810 */ /* 0x000fe20007ffe900 */
[----:B---3--:R-:W-:-:S03]  /*d690*/  IMAD.U32 R8, RZ, RZ, UR6 ;  /* 0x00000006ff087e24 */ /* 0x008fc6000f8e00ff */
[----:B--2---:R-:W-:Y:S02]  /*d6a0*/  IADD3 R121, -R157, R121, R153 ;  /* 0x000000799d797210 */ /* 0x004fe40007ffe199 */
[----:B------:R-:W-:-:S03]  /*d6b0*/  LOP3.LUT R9, RZ, R8, RZ, 0x33, !PT ;  /* 0x00000008ff097212 */ /* 0x000fc600078e33ff */
[----:B------:R-:W-:Y:S02]  /*d6c0*/  VIADD R122, R121, UR8 ;  /* 0x00000008797a7c36 */ /* 0x000fe40008000000 */
[----:B------:R-:W-:Y:S02]  /*d6d0*/  IMAD.IADD R121, R9, 0x1, R121 ;  /* 0x0000000109797824 */ /* 0x000fe400078e0279 */
        /* <DEDUP_REMOVED lines=15> */
.L_x_13617:
[----:B------:R-:W-:-:S05]  /*d7d0*/  IMAD.U32 R125, RZ, RZ, UR4 ;  /* 0x00000004ff7d7e24 */ /* 0x000fca000f8e00ff */
[----:B------:R-:W-:-:S13]  /*d7e0*/  ISETP.NE.AND P4, PT, R125, 0x1, PT ;  /* 0x000000017d00780c */ /* 0x000fda0003f85270 */
[----:B------:R-:W0:Y:S02]  /*d7f0*/  @P4 LDC.64 R12, c[0x0][0x9e8] ;  /* 0x00027a00ff0c4b82 */ /* 0x000e240000000a00 */
[----:B0-----:R-:W-:-:S05]  /*d800*/  @P4 IMAD.HI.U32 R12, R124, R12, RZ ;  /* 0x0000000c7c0c4227 */ /* 0x001fca00078e00ff */
[----:B------:R-:W-:-:S07]  /*d810*/  @P4 SHF.R.U32.HI R124, RZ, R13, R12 ;  /* 0x0000000dff7c4219 */ /* 0x000fce000001160c */
.L_x_13618:
[----:B------:R-:W-:Y:S05]  /*d820*/  BSYNC B0 ;  /* 0x0000000000007941 */ /* 0x000fea0003800000 */
.L_x_13616:
[----:B------:R-:W-:-:S04]  /*d830*/  IMAD R124, R124, R125, -R0 ;  /* 0x0000007d7c7c7224 */ /* 0x000fc800078e0a00 */
[----:B------:R-:W-:-:S05]  /*d840*/  IMAD.IADD R124, R124, 0x1, -R156 ;  /* 0x000000017c7c7824 */ /* 0x000fca00078e0a9c */
[----:B------:R-:W-:Y:S02]  /*d850*/  VIMNMX R9, R9, R124, !PT ;  /* 0x0000007c09097248 */ /* 0x000fe40007fe0100 */
[----:B------:R-:W-:-:S07]  /*d860*/  VIADDMNMX R120, R124, R125, R120, PT ;  /* 0x0000007d7c787246 */ /* 0x000fce0003800178 */
.L_x_13615:
        /* <DEDUP_REMOVED lines=113> */
.L_x_13621:
[----:B------:R-:W-:-:S05]  /*df80*/  IMAD.U32 R9, RZ, RZ, UR4 ;  /* 0x00000004ff097e24 */ /* 0x000fca000f8e00ff */
[----:B------:R-:W-:-:S13]  /*df90*/  ISETP.NE.AND P4, PT, R9, 0x1, PT ;  /* 0x000000010900780c */ /* 0x000fda0003f85270 */
[----:B------:R-:W0:Y:S02]  /*dfa0*/  @P4 LDC.64 R12, c[0x0][0x9e8] ;  /* 0x00027a00ff0c4b82 */ /* 0x000e240000000a00 */
[----:B0-----:R-:W-:-:S05]  /*dfb0*/  @P4 IMAD.HI.U32 R12, R123, R12, RZ ;  /* 0x0000000c7b0c4227 */ /* 0x001fca00078e00ff */
[----:B------:R-:W-:-:S07]  /*dfc0*/  @P4 SHF.R.U32.HI R123, RZ, R13, R12 ;  /* 0x0000000dff7b4219 */ /* 0x000fce000001160c */
.L_x_13622:
[----:B------:R-:W-:Y:S05]  /*dfd0*/  BSYNC B0 ;  /* 0x0000000000007941 */ /* 0x000fea0003800000 */
.L_x_13620:
[----:B------:R-:W-:-:S04]  /*dfe0*/  IMAD R0, R123, R9, -R0 ;  /* 0x000000097b007224 */ /* 0x000fc800078e0a00 */
[----:B------:R-:W-:-:S05]  /*dff0*/  IMAD.IADD R0, R0, 0x1, -R156 ;  /* 0x0000000100007824 */ /* 0x000fca00078e0a9c */
[----:B------:R-:W-:Y:S02]  /*e000*/  VIMNMX R121, R121, R0, !PT ;  /* 0x0000000079797248 */ /* 0x000fe40007fe0100 */
[----:B------:R-:W-:-:S07]  /*e010*/  VIADDMNMX R122, R0, R9, R122, PT ;  /* 0x00000009007a7246 */ /* 0x000fce000380017a */
.L_x_13619:
[----:B------:R-:W-:Y:S02]  /*e020*/  @!P1 IMAD R0, R17, 0x8, R16 ;  /* 0x0000000811009824 */ /* 0x000fe400078e0210 */
[----:B------:R-:W-:Y:S02]  /*e030*/  IMAD.MOV.U32 R153, RZ, RZ, R20 ;  /* 0x000000ffff997224 */ /* 0x000fe400078e0014 */
        /* <DEDUP_REMOVED lines=39> */
[----:B------:R-:W0:Y:S02]  /*e2b0*/  LDC R0, c[0x0][0x988] ;  /* 0x00026200ff007b82 */ /* 0x000e240000000800 */
[----:B------:R-:W-:-:S04]  /*e2c0*/  FSETP.NEU.FTZ.AND P4, PT, R9, -INF , PT ;  /* 0xff8000000900780b */ /* 0x000fc80003f9d000 */
[----:B------:R-:W-:-:S05]  /*e2d0*/  FSEL R12, R9, RZ, P4 ;  /* 0x000000ff090c7208 */ /* 0x000fca0002000000 */
[----:B------:R-:W-:Y:S01]  /*e2e0*/  FADD.FTZ R12, -R12, R3 ;  /* 0x000000030c0c7221 */ /* 0x000fe20000010100 */
[----:B0-----:R-:W-:-:S03]  /*e2f0*/  FMUL.FTZ R3, R9, R0 ;  /* 0x0000000009037220 */ /* 0x001fc60000410000 */
[-C--:B------:R-:W-:Y:S02]  /*e300*/  FMUL.FTZ R12, R12, R0.reuse ;  /* 0x000000000c0c7220 */ /* 0x080fe40000410000 */
[----:B------:R-:W-:Y:S02]  /*e310*/  FSEL R3, R3, RZ, P4 ;  /* 0x000000ff03037208 */ /* 0x000fe40002000000 */
[----:B------:R-:W-:Y:S02]  /*e320*/  ISETP.GT.AND P4, PT, R121, 0x1, P5 ;  /* 0x000000017900780c */ /* 0x000fe40002f84270 */
[----:B------:R-:W-:Y:S01]  /*e330*/  MUFU.EX2 R12, R12 ;  /* 0x0000000c000c7308 */ /* 0x000fe20000000800 */
[-CC-:B------:R-:W-:Y:S01]  /*e340*/  FFMA.FTZ R24, R24, R0.reuse, -R3.reuse ;  /* 0x0000000018187223 */ /* 0x180fe20000010803 */
[----:B------:R-:W-:Y:S01]  /*e350*/  ISETP.LT.OR P4, PT, R122, 0x2, P4 ;  /* 0x000000027a00780c */ /* 0x000fe20002781670 */
[-CC-:B------:R-:W-:Y:S01]  /*e360*/  FFMA.FTZ R25, R25, R0.reuse, -R3.reuse ;  /* 0x0000000019197223 */ /* 0x180fe20000010803 */
[-CC-:B------:R-:W-:Y:S01]  /*e370*/  FFMA.FTZ R28, R28, R0.reuse, -R3.reuse ;  /* 0x000000001c1c7223 */ /* 0x180fe20000010803 */
[----:B------:R-:W-:Y:S01]  /*e380*/  FFMA.FTZ R29, R29, R0, -R3 ;  /* 0x000000001d1d7223 */ /* 0x000fe20000010803 */
[----:B------:R-:W-:-:S02]  /*e390*/  FSEL R27, R27, -INF , !P4 ;  /* 0xff8000001b1b7808 */ /* 0x000fc40006000000 */
[----:B------:R-:W0:Y:S01]  /*e3a0*/  MUFU.EX2 R24, R24 ;  /* 0x0000001800187308 */ /* 0x000e220000000800 */
[----:B------:R-:W-:Y:S01]  /*e3b0*/  ISETP.GT.AND P4, PT, R121, 0x8, P5 ;  /* 0x000000087900780c */ /* 0x000fe20002f84270 */
[-CC-:B------:R-:W-:Y:S01]  /*e3c0*/  FFMA.FTZ R32, R32, R0.reuse, -R3.reuse ;  /* 0x0000000020207223 */ /* 0x180fe20000010803 */
[-CC-:B------:R-:W-:Y:S01]  /*e3d0*/  FFMA.FTZ R33, R33, R0.reuse, -R3.reuse ;  /* 0x0000000021217223 */ /* 0x180fe20000010803 */
[-CC-:B------:R-:W-:Y:S01]  /*e3e0*/  FFMA.FTZ R36, R36, R0.reuse, -R3.reuse ;  /* 0x0000000024247223 */ /* 0x180fe20000010803 */
[----:B------:R-:W-:Y:S01]  /*e3f0*/  ISETP.LT.OR P4, PT, R122, 0x9, P4 ;  /* 0x000000097a00780c */ /* 0x000fe20002781670 */
[-CC-:B------:R-:W-:Y:S01]  /*e400*/  FFMA.FTZ R37, R37, R0.reuse, -R3.reuse ;  /* 0x0000000025257223 */ /* 0x180fe20000010803 */
[-CC-:B------:R-:W-:Y:S01]  /*e410*/  FFMA.FTZ R40, R40, R0.reuse, -R3.reuse ;  /* 0x0000000028287223 */ /* 0x180fe20000010803 */
[----:B------:R-:W1:Y:S01]  /*e420*/  MUFU.EX2 R25, R25 ;  /* 0x0000001900197308 */ /* 0x000e620000000800 */
[----:B------:R-:W-:Y:S01]  /*e430*/  FSEL R30, R30, -INF , !P4 ;  /* 0xff8000001e1e7808 */ /* 0x000fe20006000000 */
[-CC-:B------:R-:W-:Y:S01]  /*e440*/  FFMA.FTZ R41, R41, R0.reuse, -R3.reuse ;  /* 0x0000000029297223 */ /* 0x180fe20000010803 */
[----:B------:R-:W-:Y:S01]  /*e450*/  ISETP.GT.AND P4, PT, R121, 0x9, P5 ;  /* 0x000000097900780c */ /* 0x000fe20002f84270 */
[-CC-:B------:R-:W-:Y:S01]  /*e460*/  FFMA.FTZ R44, R44, R0.reuse, -R3.reuse ;  /* 0x000000002c2c7223 */ /* 0x180fe20000010803 */
[-CC-:B------:R-:W-:Y:S01]  /*e470*/  FFMA.FTZ R45, R45, R0.reuse, -R3.reuse ;  /* 0x000000002d2d7223 */ /* 0x180fe20000010803 */
[--C-:B------:R-:W-:Y:S01]  /*e480*/  FFMA.FTZ R48, R48, R0, -R3.reuse ;  /* 0x0000000030307223 */ /* 0x100fe20000010803 */
[----:B------:R-:W-:Y:S01]  /*e490*/  ISETP.LT.OR P4, PT, R122, 0xa, P4 ;  /* 0x0000000a7a00780c */ /* 0x000fe20002781670 */
[----:B------:R-:W2:Y:S01]  /*e4a0*/  MUFU.EX2 R28, R28 ;  /* 0x0000001c001c7308 */ /* 0x000ea20000000800 */
[----:B0-----:R-:W-:Y:S01]  /*e4b0*/  FFMA.FTZ R6, R12, R6, R24 ;  /* 0x000000060c067223 */ /* 0x001fe20000010018 */
[-CC-:B------:R-:W-:Y:S01]  /*e4c0*/  FFMA.FTZ R49, R49, R0.reuse, -R3.reuse ;  /* 0x0000000031317223 */ /* 0x180fe20000010803 */
[----:B------:R-:W-:Y:S01]  /*e4d0*/  FSEL R31, R31, -INF , !P4 ;  /* 0xff8000001f1f7808 */ /* 0x000fe20006000000 */
[-CC-:B------:R-:W-:Y:S01]  /*e4e0*/  FFMA.FTZ R52, R52, R0.reuse, -R3.reuse ;  /* 0x0000000034347223 */ /* 0x180fe20000010803 */
[----:B------:R-:W-:Y:S01]  /*e4f0*/  ISETP.GT.AND P4, PT, R121, 0x10, P5 ;  /* 0x000000107900780c */ /* 0x000fe20002f84270 */
[-CC-:B------:R-:W-:Y:S01]  /*e500*/  FFMA.FTZ R53, R53, R0.reuse, -R3.reuse ;  /* 0x0000000035357223 */ /* 0x180fe20000010803 */
[--C-:B------:R-:W-:Y:S01]  /*e510*/  FFMA.FTZ R56, R56, R0, -R3.reuse ;  /* 0x0000000038387223 */ /* 0x100fe20000010803 */
[----:B------:R-:W0:Y:S01]  /*e520*/  MUFU.EX2 R29, R29 ;  /* 0x0000001d001d7308 */ /* 0x000e220000000800 */
[----:B------:R-:W-:Y:S01]  /*e530*/  ISETP.LT.OR P4, PT, R122, 0x11, P4 ;  /* 0x000000117a00780c */ /* 0x000fe20002781670 */
[C---:B-1----:R-:W-:Y:S01]  /*e540*/  FADD.FTZ R6, R25.reuse, R6 ;  /* 0x0000000619067221 */ /* 0x042fe20000010000 */
[----:B------:R-:W-:Y:S01]  /*e550*/  F2FP.BF16.F32.PACK_AB R148, R25, R24 ;  /* 0x000000181994723e */ /* 0x000fe200000010ff */
[-CC-:B------:R-:W-:Y:S01]  /*e560*/  FFMA.FTZ R57, R57, R0.reuse, -R3.reuse ;  /* 0x0000000039397223 */ /* 0x180fe20000010803 */
[----:B------:R-:W-:Y:S01]  /*e570*/  FSEL R34, R34, -INF , !P4 ;  /* 0xff80000022227808 */ /* 0x000fe20006000000 */
[-CC-:B------:R-:W-:Y:S01]  /*e580*/  FFMA.FTZ R60, R60, R0.reuse, -R3.reuse ;  /* 0x000000003c3c7223 */ /* 0x180fe20000010803 */
[----:B------:R-:W-:Y:S01]  /*e590*/  ISETP.GT.AND P4, PT, R121, 0x11, P5 ;  /* 0x000000117900780c */ /* 0x000fe20002f84270 */
[----:B------:R-:W1:Y:S01]  /*e5a0*/  MUFU.EX2 R32, R32 ;  /* 0x0000002000207308 */ /* 0x000e620000000800 */
[----:B--2---:R-:W-:Y:S01]  /*e5b0*/  FADD.FTZ R6, R28, R6 ;  /* 0x000000061c067221 */ /* 0x004fe20000010000 */
[-CC-:B------:R-:W-:Y:S01]  /*e5c0*/  FFMA.FTZ R61, R61, R0.reuse, -R3.reuse ;  /* 0x000000003d3d7223 */ /* 0x180fe20000010803 */
[----:B------:R-:W-:Y:S01]  /*e5d0*/  ISETP.LT.OR P4, PT, R122, 0x12, P4 ;  /* 0x000000127a00780c */ /* 0x000fe20002781670 */
[-CC-:B------:R-:W-:Y:S01]  /*e5e0*/  FFMA.FTZ R64, R64, R0.reuse, -R3.reuse ;  /* 0x0000000040407223 */ /* 0x180fe20000010803 */
[-CC-:B------:R-:W-:Y:S01]  /*e5f0*/  FFMA.FTZ R65, R65, R0.reuse, -R3.reuse ;  /* 0x0000000041417223 */ /* 0x180fe20000010803 */
[-CC-:B------:R-:W-:Y:S01]  /*e600*/  FFMA.FTZ R68, R68, R0.reuse, -R3.reuse ;  /* 0x0000000044447223 */ /* 0x180fe20000010803 */
[----:B------:R-:W-:Y:S01]  /*e610*/  FSEL R35, R35, -INF , !P4 ;  /* 0xff80000023237808 */ /* 0x000fe20006000000 */
[----:B------:R-:W2:Y:S01]  /*e620*/  MUFU.EX2 R33, R33 ;  /* 0x0000002100217308 */ /* 0x000ea20000000800 */
[----:B------:R-:W-:Y:S01]  /*e630*/  ISETP.GT.AND P4, PT, R121, 0x18, P5 ;  /* 0x000000187900780c */ /* 0x000fe20002f84270 */
[----:B0-----:R-:W-:Y:S01]  /*e640*/  FADD.FTZ R6, R29, R6 ;  /* 0x000000061d067221 */ /* 0x001fe20000010000 */
[-CC-:B------:R-:W-:Y:S01]  /*e650*/  FFMA.FTZ R69, R69, R0.reuse, -R3.reuse ;  /* 0x0000000045457223 */ /* 0x180fe20000010803 */
[-CC-:B------:R-:W-:Y:S01]  /*e660*/  FFMA.FTZ R72, R72, R0.reuse, -R3.reuse ;  /* 0x0000000048487223 */ /* 0x180fe20000010803 */
[----:B------:R-:W-:Y:S01]  /*e670*/  ISETP.LT.OR P4, PT, R122, 0x19, P4 ;  /* 0x000000197a00780c */ /* 0x000fe20002781670 */
[-CC-:B------:R-:W-:Y:S01]  /*e680*/  FFMA.FTZ R73, R73, R0.reuse, -R3.reuse ;  /* 0x0000000049497223 */ /* 0x180fe20000010803 */
[-CC-:B------:R-:W-:Y:S01]  /*e690*/  FFMA.FTZ R76, R76, R0.reuse, -R3.reuse ;  /* 0x000000004c4c7223 */ /* 0x180fe20000010803 */
[----:B------:R-:W0:Y:S01]  /*e6a0*/  MUFU.EX2 R36, R36 ;  /* 0x0000002400247308 */ /* 0x000e220000000800 */
[----:B------:R-:W-:Y:S01]  /*e6b0*/  FSEL R38, R38, -INF , !P4 ;  /* 0xff80000026267808 */ /* 0x000fe20006000000 */
[----:B-1----:R-:W-:Y:S01]  /*e6c0*/  FADD.FTZ R6, R32, R6 ;  /* 0x0000000620067221 */ /* 0x002fe20000010000 */
[----:B------:R-:W-:Y:S01]  /*e6d0*/  ISETP.GT.AND P4, PT, R121, 0x19, P5 ;  /* 0x000000197900780c */ /* 0x000fe20002f84270 */
[-CC-:B------:R-:W-:Y:S01]  /*e6e0*/  FFMA.FTZ R77, R77, R0.reuse, -R3.reuse ;  /* 0x000000004d4d7223 */ /* 0x180fe20000010803 */
[-CC-:B------:R-:W-:Y:S01]  /*e6f0*/  FFMA.FTZ R80, R80, R0.reuse, -R3.reuse ;  /* 0x0000000050507223 */ /* 0x180fe20000010803 */
[-CC-:B------:R-:W-:Y:S01]  /*e700*/  FFMA.FTZ R81, R81, R0.reuse, -R3.reuse ;  /* 0x0000000051517223 */ /* 0x180fe20000010803 */
[----:B------:R-:W-:Y:S01]  /*e710*/  ISETP.LT.OR P4, PT, R122, 0x1a, P4 ;  /* 0x0000001a7a00780c */ /* 0x000fe20002781670 */
[----:B------:R-:W1:Y:S01]  /*e720*/  MUFU.EX2 R37, R37 ;  /* 0x0000002500257308 */ /* 0x000e620000000800 */
[----:B--2---:R-:W-:Y:S01]  /*e730*/  FADD.FTZ R6, R33, R6 ;  /* 0x0000000621067221 */ /* 0x004fe20000010000 */
[-CC-:B------:R-:W-:Y:S01]  /*e740*/  FFMA.FTZ R84, R84, R0.reuse, -R3.reuse ;  /* 0x0000000054547223 */ /* 0x180fe20000010803 */
[----:B------:R-:W-:Y:S01]  /*e750*/  FSEL R39, R39, -INF , !P4 ;  /* 0xff80000027277808 */ /* 0x000fe20006000000 */
[----:B------:R-:W-:Y:S01]  /*e760*/  FFMA.FTZ R3, R85, R0, -R3 ;  /* 0x0000000055037223 */ /* 0x000fe20000010803 */
[----:B------:R-:W-:Y:S01]  /*e770*/  ISETP.GT.AND P4, PT, R121, 0x20, P5 ;  /* 0x000000207900780c */ /* 0x000fe20002f84270 */
[-C--:B------:R-:W-:Y:S01]  /*e780*/  FMUL.FTZ R88, R88, R12.reuse ;  /* 0x0000000c58587220 */ /* 0x080fe20000410000 */
[-C--:B------:R-:W-:Y:S01]  /*e790*/  FMUL.FTZ R89, R89, R12.reuse ;  /* 0x0000000c59597220 */ /* 0x080fe20000410000 */
[----:B------:R-:W2:Y:S01]  /*e7a0*/  MUFU.EX2 R40, R40 ;  /* 0x0000002800287308 */ /* 0x000ea20000000800 */
[----:B------:R-:W-:Y:S01]  /*e7b0*/  ISETP.LT.OR P4, PT, R122, 0x21, P4 ;  /* 0x000000217a00780c */ /* 0x000fe20002781670 */
[----:B0-----:R-:W-:Y:S01]  /*e7c0*/  FADD.FTZ R6, R36, R6 ;  /* 0x0000000624067221 */ /* 0x001fe20000010000 */
[-C--:B------:R-:W-:Y:S01]  /*e7d0*/  FMUL.FTZ R92, R92, R12.reuse ;  /* 0x0000000c5c5c7220 */ /* 0x080fe20000410000 */
[-C--:B------:R-:W-:Y:S01]  /*e7e0*/  FMUL.FTZ R93, R93, R12.reuse ;  /* 0x0000000c5d5d7220 */ /* 0x080fe20000410000 */
[----:B------:R-:W-:Y:S01]  /*e7f0*/  FSEL R42, R42, -INF , !P4 ;  /* 0xff8000002a2a7808 */ /* 0x000fe20006000000 */
[-C--:B------:R-:W-:Y:S01]  /*e800*/  FMUL.FTZ R96, R96, R12.reuse ;  /* 0x0000000c60607220 */ /* 0x080fe20000410000 */
[----:B------:R-:W-:Y:S01]  /*e810*/  ISETP.GT.AND P4, PT, R121, 0x21, P5 ;  /* 0x000000217900780c */ /* 0x000fe20002f84270 */
[----:B------:R-:W0:Y:S01]  /*e820*/  MUFU.EX2 R41, R41 ;  /* 0x0000002900297308 */ /* 0x000e220000000800 */
[----:B-1----:R-:W-:Y:S01]  /*e830*/  FADD.FTZ R25, R37, R6 ;  /* 0x0000000625197221 */ /* 0x002fe20000010000 */
[-C--:B------:R-:W-:Y:S01]  /*e840*/  FMUL.FTZ R97, R97, R12.reuse ;  /* 0x0000000c61617220 */ /* 0x080fe20000410000 */
[----:B------:R-:W-:Y:S01]  /*e850*/  ISETP.LT.OR P4, PT, R122, 0x22, P4 ;  /* 0x000000227a00780c */ /* 0x000fe20002781670 */
[-C--:B------:R-:W-:Y:S01]  /*e860*/  FMUL.FTZ R100, R100, R12.reuse ;  /* 0x0000000c64647220 */ /* 0x080fe20000410000 */
[-C--:B------:R-:W-:Y:S01]  /*e870*/  FMUL.FTZ R101, R101, R12.reuse ;  /* 0x0000000c65657220 */ /* 0x080fe20000410000 */
[-C--:B------:R-:W-:Y:S01]  /*e880*/  FMUL.FTZ R104, R104, R12.reuse ;  /* 0x0000000c68687220 */ /* 0x080fe20000410000 */
[----:B------:R-:W-:Y:S01]  /*e890*/  FSEL R43, R43, -INF , !P4 ;  /* 0xff8000002b2b7808 */ /* 0x000fe20006000000 */
[----:B------:R-:W1:Y:S01]  /*e8a0*/  MUFU.EX2 R44, R44 ;  /* 0x0000002c002c7308 */ /* 0x000e620000000800 */
[----:B------:R-:W-:Y:S01]  /*e8b0*/  ISETP.GT.AND P4, PT, R121, 0x28, P5 ;  /* 0x000000287900780c */ /* 0x000fe20002f84270 */
[----:B--2---:R-:W-:Y:S01]  /*e8c0*/  FADD.FTZ R6, R40, R25 ;  /* 0x0000001928067221 */ /* 0x004fe20000010000 */
[-C--:B------:R-:W-:Y:S01]  /*e8d0*/  FMUL.FTZ R105, R105, R12.reuse ;  /* 0x0000000c69697220 */ /* 0x080fe20000410000 */
[-C--:B------:R-:W-:Y:S01]  /*e8e0*/  FMUL.FTZ R108, R108, R12.reuse ;  /* 0x0000000c6c6c7220 */ /* 0x080fe20000410000 */
[----:B------:R-:W-:Y:S01]  /*e8f0*/  ISETP.LT.OR P4, PT, R122, 0x29, P4 ;  /* 0x000000297a00780c */ /* 0x000fe20002781670 */
[-C--:B------:R-:W-:Y:S01]  /*e900*/  FMUL.FTZ R109, R109, R12.reuse ;  /* 0x0000000c6d6d7220 */ /* 0x080fe20000410000 */
[-C--:B------:R-:W-:Y:S01]  /*e910*/  FMUL.FTZ R112, R112, R12.reuse ;  /* 0x0000000c70707220 */ /* 0x080fe20000410000 */
[----:B------:R-:W2:Y:S01]  /*e920*/  MUFU.EX2 R45, R45 ;  /* 0x0000002d002d7308 */ /* 0x000ea20000000800 */
[----:B------:R-:W-:Y:S01]  /*e930*/  FSEL R46, R46, -INF , !P4 ;  /* 0xff8000002e2e7808 */ /* 0x000fe20006000000 */
[----:B0-----:R-:W-:Y:S01]  /*e940*/  FADD.FTZ R25, R41, R6 ;  /* 0x0000000629197221 */ /* 0x001fe20000010000 */
[----:B------:R-:W-:Y:S01]  /*e950*/  ISETP.GT.AND P4, PT, R121, 0x29, P5 ;  /* 0x000000297900780c */ /* 0x000fe20002f84270 */
[-C--:B------:R-:W-:Y:S01]  /*e960*/  FMUL.FTZ R113, R113, R12.reuse ;  /* 0x0000000c71717220 */ /* 0x080fe20000410000 */
[-C--:B------:R-:W-:Y:S01]  /*e970*/  FMUL.FTZ R116, R116, R12.reuse ;  /* 0x0000000c74747220 */ /* 0x080fe20000410000 */
[----:B------:R-:W-:Y:S01]  /*e980*/  FMUL.FTZ R117, R117, R12 ;  /* 0x0000000c75757220 */ /* 0x000fe20000410000 */
[----:B------:R-:W-:Y:S01]  /*e990*/  ISETP.LT.OR P4, PT, R122, 0x2a, P4 ;  /* 0x0000002a7a00780c */ /* 0x000fe20002781670 */
[----:B------:R-:W-:Y:S01]  /*e9a0*/  MUFU.EX2 R48, R48 ;  /* 0x0000003000307308 */ /* 0x000fe20000000800 */
[----:B-1----:R-:W-:Y:S01]  /*e9b0*/  FADD.FTZ R6, R44, R25 ;  /* 0x000000192c067221 */ /* 0x002fe20000010000 */
[----:B------:R-:W-:-:S02]  /*e9c0*/  F2FP.BF16.F32.PACK_AB R150, R29, R28 ;  /* 0x0000001c1d96723e */ /* 0x000fc400000010ff */
[----:B------:R-:W-:Y:S02]  /*e9d0*/  FSEL R47, R47, -INF , !P4 ;  /* 0xff8000002f2f7808 */ /* 0x000fe40006000000 */
[----:B------:R-:W-:Y:S02]  /*e9e0*/  ISETP.GT.AND P4, PT, R121, 0x30, P5 ;  /* 0x000000307900780c */ /* 0x000fe40002f84270 */
[----:B------:R-:W0:Y:S01]  /*e9f0*/  MUFU.EX2 R49, R49 ;  /* 0x0000003100317308 */ /* 0x000e220000000800 */
[----:B--2---:R-:W-:Y:S01]  /*ea00*/  FADD.FTZ R25, R45, R6 ;  /* 0x000000062d197221 */ /* 0x004fe20000010000 */
[----:B------:R-:W-:Y:S02]  /*ea10*/  ISETP.LT.OR P4, PT, R122, 0x31, P4 ;  /* 0x000000317a00780c */ /* 0x000fe40002781670 */
[----:B------:R-:W-:Y:S02]  /*ea20*/  F2FP.BF16.F32.PACK_AB R144, R33, R32 ;  /* 0x000000202190723e */ /* 0x000fe400000010ff */
[----:B------:R-:W-:-:S02]  /*ea30*/  FSEL R50, R50, -INF , !P4 ;  /* 0xff80000032327808 */ /* 0x000fc40006000000 */
[----:B------:R-:W-:Y:S01]  /*ea40*/  ISETP.GT.AND P4, PT, R121, 0x31, P5 ;  /* 0x000000317900780c */ /* 0x000fe20002f84270 */
[----:B------:R-:W-:Y:S01]  /*ea50*/  MUFU.EX2 R52, R52 ;  /* 0x0000003400347308 */ /* 0x000fe20000000800 */
[----:B------:R-:W-:Y:S02]  /*ea60*/  F2FP.BF16.F32.PACK_AB R146, R37, R36 ;  /* 0x000000242592723e */ /* 0x000fe400000010ff */
[----:B------:R-:W-:Y:S02]  /*ea70*/  ISETP.LT.OR P4, PT, R122, 0x32, P4 ;  /* 0x000000327a00780c */ /* 0x000fe40002781670 */
[----:B------:R-:W-:Y:S02]  /*ea80*/  F2FP.BF16.F32.PACK_AB R140, R41, R40 ;  /* 0x00000028298c723e */ /* 0x000fe400000010ff */
[----:B------:R-:W-:Y:S01]  /*ea90*/  FSEL R51, R51, -INF , !P4 ;  /* 0xff80000033337808 */ /* 0x000fe20006000000 */
[----:B------:R-:W1:Y:S01]  /*eaa0*/  MUFU.EX2 R53, R53 ;  /* 0x0000003500357308 */ /* 0x000e620000000800 */
[----:B------:R-:W-:-:S02]  /*eab0*/  ISETP.GT.AND P4, PT, R121, 0x38, P5 ;  /* 0x000000387900780c */ /* 0x000fc40002f84270 */
[----:B------:R-:W-:Y:S02]  /*eac0*/  F2FP.BF16.F32.PACK_AB R142, R45, R44 ;  /* 0x0000002c2d8e723e */ /* 0x000fe400000010ff */
[----:B------:R-:W-:Y:S02]  /*ead0*/  ISETP.LT.OR P4, PT, R122, 0x39, P4 ;  /* 0x000000397a00780c */ /* 0x000fe40002781670 */
[----:B0-----:R-:W-:Y:S01]  /*eae0*/  F2FP.BF16.F32.PACK_AB R136, R49, R48 ;  /* 0x000000303188723e */ /* 0x001fe200000010ff */
[----:B------:R-:W-:Y:S01]  /*eaf0*/  MUFU.EX2 R56, R56 ;  /* 0x0000003800387308 */ /* 0x000fe20000000800 */
[----:B------:R-:W-:Y:S02]  /*eb00*/  FSEL R54, R54, -INF , !P4 ;  /* 0xff80000036367808 */ /* 0x000fe40006000000 */
[----:B------:R-:W-:-:S04]  /*eb10*/  ISETP.GT.AND P4, PT, R121, 0x39, P5 ;  /* 0x000000397900780c */ /* 0x000fc80002f84270 */
[----:B------:R-:W-:Y:S01]  /*eb20*/  ISETP.LT.OR P4, PT, R122, 0x3a, P4 ;  /* 0x0000003a7a00780c */ /* 0x000fe20002781670 */
[----:B------:R-:W0:Y:S01]  /*eb30*/  MUFU.EX2 R57, R57 ;  /* 0x0000003900397308 */ /* 0x000e220000000800 */
[----:B-1----:R-:W-:Y:S02]  /*eb40*/  F2FP.BF16.F32.PACK_AB R138, R53, R52 ;  /* 0x00000034358a723e */ /* 0x002fe400000010ff */
[----:B------:R-:W-:Y:S02]  /*eb50*/  FSEL R55, R55, -INF , !P4 ;  /* 0xff80000037377808 */ /* 0x000fe40006000000 */
[----:B------:R-:W-:-:S03]  /*eb60*/  ISETP.GT.AND P4, PT, R121, 0x40, P5 ;  /* 0x000000407900780c */ /* 0x000fc60002f84270 */
[----:B------:R-:W-:Y:S01]  /*eb70*/  MUFU.EX2 R60, R60 ;  /* 0x0000003c003c7308 */ /* 0x000fe20000000800 */
[----:B------:R-:W-:-:S04]  /*eb80*/  ISETP.LT.OR P4, PT, R122, 0x41, P4 ;  /* 0x000000417a00780c */ /* 0x000fc80002781670 */
[----:B------:R-:W-:Y:S02]  /*eb90*/  FSEL R58, R58, -INF , !P4 ;  /* 0xff8000003a3a7808 */ /* 0x000fe40006000000 */
[----:B------:R-:W-:Y:S01]  /*eba0*/  ISETP.GT.AND P4, PT, R121, 0x41, P5 ;  /* 0x000000417900780c */ /* 0x000fe20002f84270 */
[----:B------:R-:W1:Y:S01]  /*ebb0*/  MUFU.EX2 R61, R61 ;  /* 0x0000003d003d7308 */ /* 0x000e620000000800 */
[----:B0-----:R-:W-:Y:S02]  /*ebc0*/  F2FP.BF16.F32.PACK_AB R132, R57, R56 ;  /* 0x000000383984723e */ /* 0x001fe400000010ff */
[----:B------:R-:W-:-:S04]  /*ebd0*/  ISETP.LT.OR P4, PT, R122, 0x42, P4 ;  /* 0x000000427a00780c */ /* 0x000fc80002781670 */
[----:B------:R-:W-:Y:S01]  /*ebe0*/  FSEL R59, R59, -INF , !P4 ;  /* 0xff8000003b3b7808 */ /* 0x000fe20006000000 */
[----:B------:R-:W-:Y:S01]  /*ebf0*/  MUFU.EX2 R64, R64 ;  /* 0x0000004000407308 */ /* 0x000fe20000000800 */
[----:B------:R-:W-:-:S04]  /*ec00*/  ISETP.GT.AND P4, PT, R121, 0x48, P5 ;  /* 0x000000487900780c */ /* 0x000fc80002f84270 */
[----:B------:R-:W-:-:S03]  /*ec10*/  ISETP.LT.OR P4, PT, R122, 0x49, P4 ;  /* 0x000000497a00780c */ /* 0x000fc60002781670 */
[----:B------:R-:W0:Y:S01]  /*ec20*/  MUFU.EX2 R65, R65 ;  /* 0x0000004100417308 */ /* 0x000e220000000800 */
[----:B------:R-:W-:Y:S02]  /*ec30*/  FSEL R62, R62, -INF , !P4 ;  /* 0xff8000003e3e7808 */ /* 0x000fe40006000000 */
[----:B------:R-:W-:Y:S02]  /*ec40*/  ISETP.GT.AND P4, PT, R121, 0x49, P5 ;  /* 0x000000497900780c */ /* 0x000fe40002f84270 */
[----:B-1----:R-:W-:Y:S02]  /*ec50*/  F2FP.BF16.F32.PACK_AB R134, R61, R60 ;  /* 0x0000003c3d86723e */ /* 0x002fe400000010ff */
[----:B------:R-:W-:Y:S01]  /*ec60*/  ISETP.LT.OR P4, PT, R122, 0x4a, P4 ;  /* 0x0000004a7a00780c */ /* 0x000fe20002781670 */
[----:B------:R-:W-:Y:S03]  /*ec70*/  MUFU.EX2 R68, R68 ;  /* 0x0000004400447308 */ /* 0x000fe60000000800 */
[----:B------:R-:W-:-:S02]  /*ec80*/  FSEL R63, R63, -INF , !P4 ;  /* 0xff8000003f3f7808 */ /* 0x000fc40006000000 */
[----:B------:R-:W-:-:S03]  /*ec90*/  ISETP.GT.AND P4, PT, R121, 0x50, P5 ;  /* 0x000000507900780c */ /* 0x000fc60002f84270 */
[----:B------:R-:W1:Y:S01]  /*eca0*/  MUFU.EX2 R69, R69 ;  /* 0x0000004500457308 */ /* 0x000e620000000800 */
[----:B------:R-:W-:Y:S02]  /*ecb0*/  ISETP.LT.OR P4, PT, R122, 0x51, P4 ;  /* 0x000000517a00780c */ /* 0x000fe40002781670 */
[----:B0-----:R-:W-:Y:S02]  /*ecc0*/  F2FP.BF16.F32.PACK_AB R128, R65, R64 ;  /* 0x000000404180723e */ /* 0x001fe400000010ff */
[----:B------:R-:W-:Y:S02]  /*ecd0*/  FSEL R66, R66, -INF , !P4 ;  /* 0xff80000042427808 */ /* 0x000fe40006000000 */
[----:B------:R-:W-:Y:S01]  /*ece0*/  ISETP.GT.AND P4, PT, R121, 0x51, P5 ;  /* 0x000000517900780c */ /* 0x000fe20002f84270 */
[----:B------:R-:W-:Y:S03]  /*ecf0*/  MUFU.EX2 R72, R72 ;  /* 0x0000004800487308 */ /* 0x000fe60000000800 */
[----:B------:R-:W-:-:S04]  /*ed00*/  ISETP.LT.OR P4, PT, R122, 0x52, P4 ;  /* 0x000000527a00780c */ /* 0x000fc80002781670 */
[----:B------:R-:W-:Y:S01]  /*ed10*/  FSEL R67, R67, -INF , !P4 ;  /* 0xff80000043437808 */ /* 0x000fe20006000000 */
[----:B------:R-:W0:Y:S01]  /*ed20*/  MUFU.EX2 R73, R73 ;  /* 0x0000004900497308 */ /* 0x000e220000000800 */
[----:B------:R-:W-:Y:S02]  /*ed30*/  ISETP.GT.AND P4, PT, R121, 0x58, P5 ;  /* 0x000000587900780c */ /* 0x000fe40002f84270 */
[----:B-1----:R-:W-:Y:S02]  /*ed40*/  F2FP.BF16.F32.PACK_AB R130, R69, R68 ;  /* 0x000000444582723e */ /* 0x002fe400000010ff */
[----:B------:R-:W-:-:S03]  /*ed50*/  ISETP.LT.OR P4, PT, R122, 0x59, P4 ;  /* 0x000000597a00780c */ /* 0x000fc60002781670 */
[----:B------:R-:W-:Y:S01]  /*ed60*/  MUFU.EX2 R76, R76 ;  /* 0x0000004c004c7308 */ /* 0x000fe20000000800 */
[----:B------:R-:W-:Y:S02]  /*ed70*/  FSEL R70, R70, -INF , !P4 ;  /* 0xff80000046467808 */ /* 0x000fe40006000000 */
[----:B------:R-:W-:-:S04]  /*ed80*/  ISETP.GT.AND P4, PT, R121, 0x59, P5 ;  /* 0x000000597900780c */ /* 0x000fc80002f84270 */
[----:B------:R-:W-:Y:S01]  /*ed90*/  ISETP.LT.OR P4, PT, R122, 0x5a, P4 ;  /* 0x0000005a7a00780c */ /* 0x000fe20002781670 */
[----:B------:R-:W1:Y:S01]  /*eda0*/  MUFU.EX2 R77, R77 ;  /* 0x0000004d004d7308 */ /* 0x000e620000000800 */
[----:B0-----:R-:W-:Y:S02]  /*edb0*/  F2FP.BF16.F32.PACK_AB R124, R73, R72 ;  /* 0x00000048497c723e */ /* 0x001fe400000010ff */
[----:B------:R-:W-:Y:S02]  /*edc0*/  FSEL R71, R71, -INF , !P4 ;  /* 0xff80000047477808 */ /* 0x000fe40006000000 */
[----:B------:R-:W-:-:S03]  /*edd0*/  ISETP.GT.AND P4, PT, R121, 0x60, P5 ;  /* 0x000000607900780c */ /* 0x000fc60002f84270 */
[----:B------:R-:W-:Y:S01]  /*ede0*/  MUFU.EX2 R80, R80 ;  /* 0x0000005000507308 */ /* 0x000fe20000000800 */
[----:B------:R-:W-:-:S04]  /*edf0*/  ISETP.LT.OR P4, PT, R122, 0x61, P4 ;  /* 0x000000617a00780c */ /* 0x000fc80002781670 */
[----:B------:R-:W-:Y:S02]  /*ee00*/  FSEL R74, R74, -INF , !P4 ;  /* 0xff8000004a4a7808 */ /* 0x000fe40006000000 */
[----:B------:R-:W-:Y:S01]  /*ee10*/  ISETP.GT.AND P4, PT, R121, 0x61, P5 ;  /* 0x000000617900780c */ /* 0x000fe20002f84270 */
[----:B------:R-:W0:Y:S01]  /*ee20*/  MUFU.EX2 R81, R81 ;  /* 0x0000005100517308 */ /* 0x000e220000000800 */
[----:B-1----:R-:W-:Y:S02]  /*ee30*/  F2FP.BF16.F32.PACK_AB R126, R77, R76 ;  /* 0x0000004c4d7e723e */ /* 0x002fe400000010ff */
[----:B------:R-:W-:-:S04]  /*ee40*/  ISETP.LT.OR P4, PT, R122, 0x62, P4 ;  /* 0x000000627a00780c */ /* 0x000fc80002781670 */
[----:B------:R-:W-:Y:S01]  /*ee50*/  FSEL R75, R75, -INF , !P4 ;  /* 0xff8000004b4b7808 */ /* 0x000fe20006000000 */
[----:B------:R-:W-:Y:S01]  /*ee60*/  MUFU.EX2 R84, R84 ;  /* 0x0000005400547308 */ /* 0x000fe20000000800 */
[----:B------:R-:W-:-:S04]  /*ee70*/  ISETP.GT.AND P4, PT, R121, 0x68, P5 ;  /* 0x000000687900780c */ /* 0x000fc80002f84270 */
[----:B------:R-:W-:-:S03]  /*ee80*/  ISETP.LT.OR P4, PT, R122, 0x69, P4 ;  /* 0x000000697a00780c */ /* 0x000fc60002781670 */
[----:B------:R-:W1:Y:S01]  /*ee90*/  MUFU.EX2 R3, R3 ;  /* 0x0000000300037308 */ /* 0x000e620000000800 */
[----:B------:R-:W-:Y:S02]  /*eea0*/  FSEL R78, R78, -INF , !P4 ;  /* 0xff8000004e4e7808 */ /* 0x000fe40006000000 */
[----:B------:R-:W-:Y:S02]  /*eeb0*/  ISETP.GT.AND P4, PT, R121, 0x69, P5 ;  /* 0x000000697900780c */ /* 0x000fe40002f84270 */
[----:B0-----:R-:W-:Y:S02]  /*eec0*/  F2FP.BF16.F32.PACK_AB R120, R81, R80 ;  /* 0x000000505178723e */ /* 0x001fe400000010ff */
        /* <DEDUP_REMOVED lines=8> */
[----:B------:R-:W-:-:S04]  /*ef50*/  ISETP.GT.AND P4, PT, R121, RZ, P5 ;  /* 0x000000ff7900720c */ /* 0x000fc80002f84270 */
[----:B------:R-:W-:-:S04]  /*ef60*/  ISETP.LT.OR P4, PT, R122, 0x1, P4 ;  /* 0x000000017a00780c */ /* 0x000fc80002781670 */
        /* <DEDUP_REMOVED lines=13> */
[----:B-1----:R-:W-:Y:S02]  /*f040*/  F2FP.BF16.F32.PACK_AB R122, R3, R84 ;  /* 0x00000054037a723e */ /* 0x002fe400000010ff */
        /* <DEDUP_REMOVED lines=31> */
[----:B------:R-:W-:-:S03]  /*f240*/  FMUL.FTZ R17, R13, R0 ;  /* 0x000000000d117220 */ /* 0x000fc60000410000 */
[----:B------:R-:W-:Y:S02]  /*f250*/  FSEL R24, R13, RZ, P4 ;  /* 0x000000ff0d187208 */ /* 0x000fe40002000000 */
[----:B------:R-:W-:Y:S02]  /*f260*/  FSEL R17, R17, RZ, P4 ;  /* 0x000000ff11117208 */ /* 0x000fe40002000000 */
[----:B------:R-:W-:Y:S01]  /*f270*/  ISETP.GT.AND P4, PT, R4, R21, PT ;  /* 0x000000150400720c */ /* 0x000fe20003f84270 */
[----:B------:R-:W-:Y:S01]  /*f280*/  FADD.FTZ R24, -R24, R2 ;  /* 0x0000000218187221 */ /* 0x000fe20000010100 */
[----:B------:R-:W-:Y:S02]  /*f290*/  VIADD R4, R4, 0xffffffff ;  /* 0xffffffff04047836 */ /* 0x000fe40000000000 */
        /* <DEDUP_REMOVED lines=8> */
[-C--:B------:R-:W-:Y:S01]  /*f320*/  FFMA.FTZ R38, R38, R0.reuse, -R17 ;  /* 0x0000000026267223 */ /* 0x080fe20000010811 */
[----:B------:R-:W-:Y:S01]  /*f330*/  FADD.FTZ R24, R48, R25 ;  /* 0x0000001930187221 */ /* 0x000fe20000010000 */
[-CC-:B------:R-:W-:Y:S01]  /*f340*/  FFMA.FTZ R39, R39, R0.reuse, -R17.reuse ;  /* 0x0000000027277223 */ /* 0x180fe20000010811 */
[-CC-:B------:R-:W-:Y:S01]  /*f350*/  FFMA.FTZ R42, R42, R0.reuse, -R17.reuse ;  /* 0x000000002a2a7223 */ /* 0x180fe20000010811 */
[-CC-:B------:R-:W-:Y:S01]  /*f360*/  FFMA.FTZ R43, R43, R0.reuse, -R17.reuse ;  /* 0x000000002b2b7223 */ /* 0x180fe20000010811 */
[----:B------:R-:W-:Y:S01]  /*f370*/  FADD.FTZ R25, R49, R24 ;  /* 0x0000001831197221 */ /* 0x000fe20000010000 */
[----:B------:R-:W0:Y:S01]  /*f380*/  MUFU.EX2 R2, R2 ;  /* 0x0000000200027308 */ /* 0x000e220000000800 */
[-CC-:B------:R-:W-:Y:S01]  /*f390*/  FFMA.FTZ R46, R46, R0.reuse, -R17.reuse ;  /* 0x000000002e2e7223 */ /* 0x180fe20000010811 */
[-C--:B------:R-:W-:Y:S01]  /*f3a0*/  FFMA.FTZ R47, R47, R0.reuse, -R17 ;  /* 0x000000002f2f7223 */ /* 0x080fe20000010811 */
[----:B------:R-:W-:Y:S01]  /*f3b0*/  FADD.FTZ R24, R52, R25 ;  /* 0x0000001934187221 */ /* 0x000fe20000010000 */
[-CC-:B------:R-:W-:Y:S01]  /*f3c0*/  FFMA.FTZ R50, R50, R0.reuse, -R17.reuse ;  /* 0x0000000032327223 */ /* 0x180fe20000010811 */
[-CC-:B------:R-:W-:Y:S01]  /*f3d0*/  FFMA.FTZ R51, R51, R0.reuse, -R17.reuse ;  /* 0x0000000033337223 */ /* 0x180fe20000010811 */
[-CC-:B------:R-:W-:Y:S01]  /*f3e0*/  FFMA.FTZ R54, R54, R0.reuse, -R17.reuse ;  /* 0x0000000036367223 */ /* 0x180fe20000010811 */
[----:B------:R-:W-:Y:S01]  /*f3f0*/  FADD.FTZ R25, R53, R24 ;  /* 0x0000001835197221 */ /* 0x000fe20000010000 */
[----:B------:R-:W1:Y:S01]  /*f400*/  MUFU.EX2 R27, R27 ;  /* 0x0000001b001b7308 */ /* 0x000e620000000800 */
[-CC-:B------:R-:W-:Y:S01]  /*f410*/  FFMA.FTZ R55, R55, R0.reuse, -R17.reuse ;  /* 0x0000000037377223 */ /* 0x180fe20000010811 */
[-C--:B------:R-:W-:Y:S01]  /*f420*/  FFMA.FTZ R58, R58, R0.reuse, -R17 ;  /* 0x000000003a3a7223 */ /* 0x080fe20000010811 */
[----:B------:R-:W-:Y:S01]  /*f430*/  FADD.FTZ R24, R56, R25 ;  /* 0x0000001938187221 */ /* 0x000fe20000010000 */
[-CC-:B------:R-:W-:Y:S01]  /*f440*/  FFMA.FTZ R59, R59, R0.reuse, -R17.reuse ;  /* 0x000000003b3b7223 */ /* 0x180fe20000010811 */
[-CC-:B------:R-:W-:Y:S01]  /*f450*/  FFMA.FTZ R62, R62, R0.reuse, -R17.reuse ;  /* 0x000000003e3e7223 */ /* 0x180fe20000010811 */
[-CC-:B------:R-:W-:Y:S01]  /*f460*/  FFMA.FTZ R63, R63, R0.reuse, -R17.reuse ;  /* 0x000000003f3f7223 */ /* 0x180fe20000010811 */
[----:B------:R-:W-:Y:S01]  /*f470*/  FADD.FTZ R25, R57, R24 ;  /* 0x0000001839197221 */ /* 0x000fe20000010000 */
[----:B------:R-:W2:Y:S01]  /*f480*/  MUFU.EX2 R30, R30 ;  /* 0x0000001e001e7308 */ /* 0x000ea20000000800 */
[----:B0-----:R-:W-:Y:S01]  /*f490*/  FFMA.FTZ R6, R2, R5, R26 ;  /* 0x0000000502067223 */ /* 0x001fe2000001001a */
[-C--:B------:R-:W-:Y:S01]  /*f4a0*/  FFMA.FTZ R66, R66, R0.reuse, -R17 ;  /* 0x0000000042427223 */ /* 0x080fe20000010811 */
[----:B------:R-:W-:Y:S01]  /*f4b0*/  FADD.FTZ R24, R60, R25 ;  /* 0x000000193c187221 */ /* 0x000fe20000010000 */
[-CC-:B------:R-:W-:Y:S01]  /*f4c0*/  FFMA.FTZ R67, R67, R0.reuse, -R17.reuse ;  /* 0x0000000043437223 */ /* 0x180fe20000010811 */
[-CC-:B------:R-:W-:Y:S01]  /*f4d0*/  FFMA.FTZ R70, R70, R0.reuse, -R17.reuse ;  /* 0x0000000046467223 */ /* 0x180fe20000010811 */
[-CC-:B------:R-:W-:Y:S01]  /*f4e0*/  FFMA.FTZ R71, R71, R0.reuse, -R17.reuse ;  /* 0x0000000047477223 */ /* 0x180fe20000010811 */
        /* <DEDUP_REMOVED lines=15> */
[----:B------:R-:W-:Y:S01]  /*f5e0*/  FFMA.FTZ R17, R87, R0, -R17 ;  /* 0x0000000057117223 */ /* 0x000fe20000010811 */
[----:B------:R-:W-:Y:S01]  /*f5f0*/  FADD.FTZ R25, R69, R24 ;  /* 0x0000001845197221 */ /* 0x000fe20000010000 */
[----:B------:R-:W2:Y:S01]  /*f600*/  MUFU.EX2 R35, R35 ;  /* 0x0000002300237308 */ /* 0x000ea20000000800 */
[----:B0-----:R-:W-:Y:S01]  /*f610*/  FADD.FTZ R5, R31, R6 ;  /* 0x000000061f057221 */ /* 0x001fe20000010000 */
[-C--:B------:R-:W-:Y:S01]  /*f620*/  FMUL.FTZ R90, R90, R2.reuse ;  /* 0x000000025a5a7220 */ /* 0x080fe20000410000 */
[----:B------:R-:W-:Y:S01]  /*f630*/  FADD.FTZ R24, R72, R25 ;  /* 0x0000001948187221 */ /* 0x000fe20000010000 */
[-C--:B------:R-:W-:Y:S01]  /*f640*/  FMUL.FTZ R91, R91, R2.reuse ;  /* 0x000000025b5b7220 */ /* 0x080fe20000410000 */
[-C--:B------:R-:W-:Y:S01]  /*f650*/  FMUL.FTZ R94, R94, R2.reuse ;  /* 0x000000025e5e7220 */ /* 0x080fe20000410000 */
[-C--:B------:R-:W-:Y:S01]  /*f660*/  FMUL.FTZ R95, R95, R2.reuse ;  /* 0x000000025f5f7220 */ /* 0x080fe20000410000 */
[----:B------:R-:W-:Y:S01]  /*f670*/  FADD.FTZ R25, R73, R24 ;  /* 0x0000001849197221 */ /* 0x000fe20000010000 */
[----:B------:R-:W0:Y:S01]  /*f680*/  MUFU.EX2 R38, R38 ;  /* 0x0000002600267308 */ /* 0x000e220000000800 */
[----:B-1----:R-:W-:Y:S01]  /*f690*/  FADD.FTZ R6, R34, R5 ;  /* 0x0000000522067221 */ /* 0x002fe20000010000 */
[-C--:B------:R-:W-:Y:S01]  /*f6a0*/  FMUL.FTZ R98, R98, R2.reuse ;  /* 0x0000000262627220 */ /* 0x080fe20000410000 */
[----:B------:R-:W-:Y:S01]  /*f6b0*/  FADD.FTZ R24, R76, R25 ;  /* 0x000000194c187221 */ /* 0x000fe20000010000 */
[-C--:B------:R-:W-:Y:S01]  /*f6c0*/  FMUL.FTZ R99, R99, R2.reuse ;  /* 0x0000000263637220 */ /* 0x080fe20000410000 */
[-C--:B------:R-:W-:Y:S01]  /*f6d0*/  FMUL.FTZ R102, R102, R2.reuse ;  /* 0x0000000266667220 */ /* 0x080fe20000410000 */
[-C--:B------:R-:W-:Y:S01]  /*f6e0*/  FMUL.FTZ R103, R103, R2.reuse ;  /* 0x0000000267677220 */ /* 0x080fe20000410000 */
[----:B------:R-:W-:Y:S01]  /*f6f0*/  FADD.FTZ R25, R77, R24 ;  /* 0x000000184d197221 */ /* 0x000fe20000010000 */
[----:B------:R-:W1:Y:S01]  /*f700*/  MUFU.EX2 R39, R39 ;  /* 0x0000002700277308 */ /* 0x000e620000000800 */
[----:B--2---:R-:W-:Y:S01]  /*f710*/  FADD.FTZ R5, R35, R6 ;  /* 0x0000000623057221 */ /* 0x004fe20000010000 */
[-C--:B------:R-:W-:Y:S01]  /*f720*/  FMUL.FTZ R106, R106, R2.reuse ;  /* 0x000000026a6a7220 */ /* 0x080fe20000410000 */
[----:B------:R-:W-:Y:S01]  /*f730*/  FADD.FTZ R24, R80, R25 ;  /* 0x0000001950187221 */ /* 0x000fe20000010000 */
[-C--:B------:R-:W-:Y:S01]  /*f740*/  FMUL.FTZ R107, R107, R2.reuse ;  /* 0x000000026b6b7220 */ /* 0x080fe20000410000 */
[-C--:B------:R-:W-:Y:S01]  /*f750*/  FMUL.FTZ R110, R110, R2.reuse ;  /* 0x000000026e6e7220 */ /* 0x080fe20000410000 */
[-C--:B------:R-:W-:Y:S01]  /*f760*/  FMUL.FTZ R111, R111, R2.reuse ;  /* 0x000000026f6f7220 */ /* 0x080fe20000410000 */
[----:B------:R-:W-:Y:S01]  /*f770*/  FADD.FTZ R25, R81, R24 ;  /* 0x0000001851197221 */ /* 0x000fe20000010000 */
[----:B------:R-:W2:Y:S01]  /*f780*/  MUFU.EX2 R42, R42 ;  /* 0x0000002a002a7308 */ /* 0x000ea20000000800 */
[----:B0-----:R-:W-:Y:S01]  /*f790*/  FADD.FTZ R6, R38, R5 ;  /* 0x0000000526067221 */ /* 0x001fe20000010000 */
[-C--:B------:R-:W-:Y:S01]  /*f7a0*/  FMUL.FTZ R114, R114, R2.reuse ;  /* 0x0000000272727220 */ /* 0x080fe20000410000 */
[----:B------:R-:W-:Y:S01]  /*f7b0*/  FADD.FTZ R24, R84, R25 ;  /* 0x0000001954187221 */ /* 0x000fe20000010000 */
[-C--:B------:R-:W-:Y:S01]  /*f7c0*/  FMUL.FTZ R115, R115, R2.reuse ;  /* 0x0000000273737220 */ /* 0x080fe20000410000 */
[-C--:B------:R-:W-:Y:S01]  /*f7d0*/  FMUL.FTZ R118, R118, R2.reuse ;  /* 0x0000000276767220 */ /* 0x080fe20000410000 */
[----:B------:R-:W-:Y:S01]  /*f7e0*/  FMUL.FTZ R119, R119, R2 ;  /* 0x0000000277777220 */ /* 0x000fe20000410000 */
[----:B------:R-:W-:Y:S01]  /*f7f0*/  F2FP.BF16.F32.PACK_AB R149, R27, R26 ;  /* 0x0000001a1b95723e */ /* 0x000fe200000010ff */
[----:B------:R-:W0:Y:S01]  /*f800*/  MUFU.EX2 R43, R43 ;  /* 0x0000002b002b7308 */ /* 0x000e220000000800 */
[----:B-1----:R-:W-:Y:S01]  /*f810*/  FADD.FTZ R5, R39, R6 ;  /* 0x0000000627057221 */ /* 0x002fe20000010000 */
[----:B------:R-:W-:Y:S01]  /*f820*/  F2FP.BF16.F32.PACK_AB R151, R31, R30 ;  /* 0x0000001e1f97723e */ /* 0x000fe200000010ff */
[----:B------:R-:W-:Y:S01]  /*f830*/  IMAD.MOV.U32 R2, RZ, RZ, R13 ;  /* 0x000000ffff027224 */ /* 0x000fe200078e000d */
[----:B------:R-:W-:-:S02]  /*f840*/  F2FP.BF16.F32.PACK_AB R145, R35, R34 ;  /* 0x000000222391723e */ /* 0x000fc400000010ff */
[----:B------:R-:W-:Y:S02]  /*f850*/  F2FP.BF16.F32.PACK_AB R147, R39, R38 ;  /* 0x000000262793723e */ /* 0x000fe400000010ff */
        /* <DEDUP_REMOVED lines=59> */
[----:B------:R-:W-:Y:S02]  /*fc10*/  IMAD.MOV.U32 R17, RZ, RZ, R7 ;  /* 0x000000ffff117224 */ /* 0x000fe400078e0007 */
[----:B------:R-:W-:Y:S01]  /*fc20*/  IMAD.MOV.U32 R3, RZ, RZ, R9 ;  /* 0x000000ffff037224 */ /* 0x000fe200078e0009 */
[----:B------:R-:W-:Y:S06]  /*fc30*/  @P4 BRA `(.L_x_13623) ;  /* 0xffffffd000244947 */ /* 0x000fec000383ffff */
[----:B------:R-:W-:Y:S02]  /*fc40*/  IMAD.MOV.U32 R2, RZ, RZ, R13 ;  /* 0x000000ffff027224 */ /* 0x000fe400078e000d */
[----:B------:R-:W-:Y:S02]  /*fc50*/  IMAD.MOV.U32 R3, RZ, RZ, R9 ;  /* 0x000000ffff037224 */ /* 0x000fe400078e0009 */
[----:B------:R-:W-:Y:S02]  /*fc60*/  IMAD.MOV.U32 R17, RZ, RZ, R7 ;  /* 0x000000ffff117224 */ /* 0x000fe400078e0007 */
[----:B------:R-:W-:-:S07]  /*fc70*/  IMAD.MOV.U32 R153, RZ, RZ, R20 ;  /* 0x000000ffff997224 */ /* 0x000fce00078e0014 */
.L_x_13605:
[----:B------:R-:W2:Y:S01]  /*fc80*/  LDL R20, [R1+0x20] ;  /* 0x0000200001147983 */ /* 0x000ea20000100800 */
[----:B------:R-:W0:Y:S03]  /*fc90*/  LDC R7, c[0x0][0x448] ;  /* 0x00011200ff077b82 */ /* 0x000e260000000800 */
[----:B------:R-:W3:Y:S05]  /*fca0*/  LDL R13, [R1+0x10] ;  /* 0x00001000010d7983 */ /* 0x000eea0000100800 */
[----:B------:R-:W1:Y:S01]  /*fcb0*/  LDC R24, c[0x0][0x9e4] ;  /* 0x00027900ff187b82 */ /* 0x000e620000000800 */
[----:B0-----:R-:W-:-:S02]  /*fcc0*/  ISETP.NE.AND P5, PT, R7, 0x1, PT ;  /* 0x000000010700780c */ /* 0x001fc40003fa5270 */
[----:B-1----:R-:W-:-:S11]  /*fcd0*/  ISETP.GE.AND P4, PT, R24, 0x1, PT ;  /* 0x000000011800780c */ /* 0x002fd60003f86270 */
[----:B------:R-:W0:Y:S08]  /*fce0*/  @P5 LDC R12, c[0x0][0x44c] ;  /* 0x00011300ff0c5b82 */ /* 0x000e300000000800 */
[----:B------:R-:W1:Y:S01]  /*fcf0*/  @P5 LDC R9, c[0x0][0x450] ;  /* 0x00011400ff095b82 */ /* 0x000e620000000800 */
[----:B--2---:R-:W-:-:S04]  /*fd00*/  VIADD R7, R20, 0xbf ;  /* 0x000000bf14077836 */ /* 0x004fc80000000000 */
[----:B0-----:R-:W-:Y:S01]  /*fd10*/  @P5 IMAD.HI.U32 R12, R7, R12, RZ ;  /* 0x0000000c070c5227 */ /* 0x001fe200078e00ff */
[----:B---3--:R-:W-:-:S04]  /*fd20*/  IADD3 R20, R13, 0x1, -R157 ;  /* 0x000000010d147810 */ /* 0x008fc80007ffe89d */
        /* <DEDUP_REMOVED lines=14> */
.L_x_13626:
[----:B------:R-:W-:-:S13]  /*fe10*/  ISETP.NE.AND P2, PT, R24, 0x1, PT ;  /* 0x000000011800780c */ /* 0x000fda0003f45270 */
[----:B------:R-:W0:Y:S02]  /*fe20*/  @P2 LDC.64 R8, c[0x0][0x9e8] ;  /* 0x00027a00ff082b82 */ /* 0x000e240000000a00 */
[----:B0-----:R-:W-:-:S05]  /*fe30*/  @P2 IMAD.HI.U32 R8, R7, R8, RZ ;  /* 0x0000000807082227 */ /* 0x001fca00078e00ff */
[----:B------:R-:W-:-:S07]  /*fe40*/  @P2 SHF.R.U32.HI R7, RZ, R9, R8 ;  /* 0x00000009ff072219 */ /* 0x000fce0000011608 */
.L_x_13627:
[----:B------:R-:W-:Y:S05]  /*fe50*/  BSYNC B0 ;  /* 0x0000000000007941 */ /* 0x000fea0003800000 */
.L_x_13625:
[----:B------:R-:W-:-:S05]  /*fe60*/  IMAD R7, R7, R24, RZ ;  /* 0x0000001807077224 */ /* 0x000fca00078e02ff */
[----:B------:R-:W-:-:S07]  /*fe70*/  VIMNMX R12, R12, R7, !PT ;  /* 0x000000070c0c7248 */ /* 0x000fce0007fe0100 */
.L_x_13624:
[----:B------:R-:W2:Y:S01]  /*fe80*/  LDL R8, [R1+0x38] ;  /* 0x0000380001087983 */ /* 0x000ea20000100800 */
[----:B------:R-:W-:-:S05]  /*fe90*/  VIADD R12, R12, 0x7f ;  /* 0x0000007f0c0c7836 */ /* 0x000fca0000000000 */
[----:B------:R-:W-:-:S04]  /*fea0*/  SHF.R.S32.HI R7, RZ, 0x1f, R12 ;  /* 0x0000001fff077819 */ /* 0x000fc8000001140c */
[----:B------:R-:W-:-:S04]  /*feb0*/  LEA.HI R7, R7, R12, RZ, 0x7 ;  /* 0x0000000c07077211 */ /* 0x000fc800078f38ff */
[----:B------:R-:W-:-:S04]  /*fec0*/  SHF.R.S32.HI R7, RZ, 0x7, R7 ;  /* 0x00000007ff077819 */ /* 0x000fc80000011407 */
[----:B--2---:R-:W-:-:S04]  /*fed0*/  VIMNMX R8, R8, R7, !PT ;  /* 0x0000000708087248 */ /* 0x004fc80007fe0100 */
[----:B------:R-:W-:Y:S01]  /*fee0*/  ISETP.GE.AND P2, PT, R4, R8, PT ;  /* 0x000000080400720c */ /* 0x000fe20003f46270 */
[----:B------:R0:W-:-:S12]  /*fef0*/  STL [R1+0x2c], R8 ;  /* 0x00002c0801007387 */ /* 0x0001d80000100800 */
[----:B0-----:R-:W-:Y:S05]  /*ff00*/  @!P2 BRA `(.L_x_13628) ;  /* 0x0000001c00c8a947 */ /* 0x001fea0003800000 */
[----:B------:R-:W-:Y:S02]  /*ff10*/  IMAD.MOV.U32 R7, RZ, RZ, R2 ;  /* 0x000000ffff077224 */ /* 0x000fe400078e0002 */
[----:B------:R-:W-:Y:S02]  /*ff20*/  IMAD.MOV.U32 R12, RZ, RZ, R3 ;  /* 0x000000ffff0c7224 */ /* 0x000fe400078e0003 */
[----:B------:R-:W-:Y:S02]  /*ff30*/  IMAD.MOV.U32 R8, RZ, RZ, R153 ;  /* 0x000000ffff087224 */ /* 0x000fe400078e0099 */
[----:B------:R-:W-:-:S07]  /*ff40*/  IMAD.MOV.U32 R13, RZ, RZ, R17 ;  /* 0x000000ffff0d7224 */ /* 0x000fce00078e0011 */
.L_x_13638:
        /* <DEDUP_REMOVED lines=11> */
.L_x_13630:
[----:B------:R-:W-:Y:S01]  /*10000*/  IMAD R0, R17, 0x8, R16 ;  /* 0x0000000811007824 */ /* 0x000fe200078e0210 */
[----:B------:R-:W-:-:S04]  /*10010*/  SHF.L.U32 R3, R153, 0x1f, RZ ;  /* 0x0000001f99037819 */ /* 0x000fc800000006ff */
[----:B------:R0:W1:Y:S01]  /*10020*/  SYNCS.PHASECHK.TRANS64.TRYWAIT P3, [R0+URZ+0x16830], R3 ;  /* 0x01683003000075a7 */ /* 0x000062000806017f */
[----:B------:R-:W-:Y:S05]  /*10030*/  @!P0 BRA `(.L_x_13631) ;  /* 0x0000000000048947 */ /* 0x000fea0003800000 */
[----:B------:R-:W-:Y:S01]  /*10040*/  BPT.TRAP 0x1 ;  /* 0x000000040000795c */ /* 0x000fe20000300000 */
.L_x_13631:
[----:B------:R-:W-:Y:S04]  /*10050*/  BSSY B0, `(.L_x_13629) ;  /* 0x0000004000007945 */ /* 0x000fe80003800000 */
[----:B-1----:R-:W-:Y:S05]  /*10060*/  @P3 BRA `(.L_x_13632) ;  /* 0x0000000000083947 */ /* 0x002fea0003800000 */
[----:B------:R-:W1:Y:S02]  /*10070*/  SYNCS.PHASECHK.TRANS64.TRYWAIT P3, [R0+URZ+0x16830], R3 ;  /* 0x01683003000075a7 */ /* 0x000e64000806017f */
[----:B-1----:R-:W-:Y:S05]  /*10080*/  @!P3 BRA `(.L_x_13633) ;  /* 0x0000010000c4b947 */ /* 0x002fea0003800000 */
.L_x_13632:
[----:B------:R-:W-:Y:S05]  /*10090*/  BSYNC B0 ;  /* 0x0000000000007941 */ /* 0x000fea0003800000 */
.L_x_13629:
        /* <DEDUP_REMOVED lines=46> */
.L_x_13635:
[----:B------:R-:W-:Y:S01]  /*10380*/  SHF.L.U32 R0, R8, 0x1f, RZ ;  /* 0x0000001f08007819 */ /* 0x000fe200000006ff */
[----:B------:R-:W-:-:S04]  /*10390*/  IMAD R2, R13, 0x8, R16 ;  /* 0x000000080d027824 */ /* 0x000fc800078e0210 */
[----:B------:R0:W1:Y:S01]  /*103a0*/  SYNCS.PHASECHK.TRANS64.TRYWAIT P2, [R2+URZ+0x16850], R0 ;  /* 0x01685000020075a7 */ /* 0x000062000804017f */
[----:B------:R-:W-:Y:S05]  /*103b0*/  @!P0 BRA `(.L_x_13636) ;  /* 0x0000000000048947 */ /* 0x000fea0003800000 */
[----:B------:R-:W-:Y:S01]  /*103c0*/  BPT.TRAP 0x1 ;  /* 0x000000040000795c */ /* 0x000fe20000300000 */
.L_x_13636:
[----:B-1----:R-:W-:Y:S05]  /*103d0*/  @P2 BRA `(.L_x_13634) ;  /* 0x0000000000082947 */ /* 0x002fea0003800000 */
[----:B------:R-:W1:Y:S02]  /*103e0*/  SYNCS.PHASECHK.TRANS64.TRYWAIT P2, [R2+URZ+0x16850], R0 ;  /* 0x01685000020075a7 */ /* 0x000e64000804017f */
[----:B-1----:R-:W-:Y:S05]  /*103f0*/  @!P2 BRA `(.L_x_13637) ;  /* 0x000000fc00fca947 */ /* 0x002fea0003800000 */
.L_x_13634:
[----:B01----:R-:W-:Y:S01]  /*10400*/  VIADD R0, R16, 0x400 ;  /* 0x0000040010007836 */ /* 0x003fe20000000000 */
[----:B------:R-:W-:Y:S05]  /*10410*/  WARPSYNC.ALL ;  /* 0x0000000000007948 */ /* 0x000fea0003800000 */
[----:B------:R-:W-:-:S04]  /*10420*/  SHF.R.U32.HI R0, RZ, 0x4, R0 ;  /* 0x00000004ff007819 */ /* 0x000fc80000011600 */
[----:B------:R-:W-:-:S05]  /*10430*/  LOP3.LUT R8, R0, 0x3fff, RZ, 0xc0, !PT ;  /* 0x00003fff00087812 */ /* 0x000fca00078ec0ff */
[----:B------:R-:W-:Y:S01]  /*10440*/  IMAD R8, R13, 0x400, R8 ;  /* 0x000004000d087824 */ /* 0x000fe200078e0208 */
[----:B------:R-:W-:Y:S01]  /*10450*/  FMNMX.FTZ R0, R24, R12, !PT ;  /* 0x0000000c18007209 */ /* 0x000fe20007810000 */
[----:B------:R-:W-:Y:S01]  /*10460*/  IMAD.MOV.U32 R9, RZ, RZ, 0x40000040 ;  /* 0x40000040ff097424 */ /* 0x000fe200078e00ff */
[----:B------:R-:W-:Y:S01]  /*10470*/  WARPGROUP.ARRIVE ;  /* 0x00000000000079c5 */ /* 0x000fe20000000000 */
[C---:B------:R-:W-:Y:S01]  /*10480*/  VIADD R2, R8.reuse, 0x80 ;  /* 0x0000008008027836 */ /* 0x040fe20000000000 */
[----:B------:R-:W-:Y:S01]  /*10490*/  R2UR UR10, R8 ;  /* 0x00000000080a72ca */ /* 0x000fe200000e0000 */
[----:B------:R-:W-:Y:S01]  /*104a0*/  IMAD.MOV.U32 R3, RZ, RZ, 0x40000040 ;  /* 0x40000040ff037424 */ /* 0x000fe200078e00ff */
[----:B------:R-:W-:Y:S01]  /*104b0*/  R2UR UR11, R9 ;  /* 0x00000000090b72ca */ /* 0x000fe200000e0000 */
[----:B------:R-:W-:Y:S01]  /*104c0*/  IMAD.MOV.U32 R21, RZ, RZ, 0x40000040 ;  /* 0x40000040ff157424 */ /* 0x000fe200078e00ff */
[----:B------:R-:W-:-:S04]  /*104d0*/  FMNMX.FTZ R0, R25, R0, !PT ;  /* 0x0000000019007209 */ /* 0x000fc80007810000 */
[----:B------:R-:W-:-:S04]  /*104e0*/  FMNMX.FTZ R0, R28, R0, !PT ;  /* 0x000000001c007209 */ /* 0x000fc80007810000 */
[----:B------:R-:W-:-:S03]  /*104f0*/  FMNMX.FTZ R0, R29, R0, !PT ;  /* 0x000000001d007209 */ /* 0x000fc60007810000 */
[----:B------:R-:W-:Y:S01]  /*10500*/  HGMMA.64x64x16.F32.BF16 R88, R148, gdesc[UR8].tnspB, R88, gsb0 ;  /* 0x40e0000894587df0 */ /* 0x000fe20008001858 */
[----:B------:R-:W-:Y:S02]  /*10510*/  FMNMX.FTZ R0, R32, R0, !PT ;  /* 0x0000000020007209 */ /* 0x000fe40007810000 */
[----:B------:R-:W-:Y:S01]  /*10520*/  R2UR UR10, R2 ;  /* 0x00000000020a72ca */ /* 0x000fe200000e0000 */
[----:B------:R-:W-:Y:S01]  /*10530*/  VIADD R2, R8, 0x100 ;  /* 0x0000010008027836 */ /* 0x000fe20000000000 */
[----:B------:R-:W-:Y:S02]  /*10540*/  FMNMX.FTZ R0, R33, R0, !PT ;  /* 0x0000000021007209 */ /* 0x000fe40007810000 */
        /* <DEDUP_REMOVED lines=41> */
[----:B------:R-:W-:Y:S01]  /*107e0*/  HGMMA.64x64x16.F32.BF16 R88, R140, gdesc[UR8].tnspB, R88, gsb0 ;  /* 0x40e000088c587df0 */ /* 0x000fe20008001858 */
[----:B------:R-:W-:Y:S02]  /*107f0*/  R2UR UR11, R3 ;  /* 0x00000000030b72ca */ /* 0x000fe400000e0000 */
[----:B-1----:R-:W-:Y:S01]  /*10800*/  FMNMX.FTZ R3, R9, R20, !PT ;  /* 0x0000001409037209 */ /* 0x002fe20007810000 */
[----:B------:R-:W-:Y:S01]  /*10810*/  VIADD R20, R8, 0x200 ;  /* 0x0000020008147836 */ /* 0x000fe20000000000 */
[----:B------:R-:W-:-:S03]  /*10820*/  R2UR UR10, R2 ;  /* 0x00000000020a72ca */ /* 0x000fc600000e0000 */
[----:B------:R-:W-:-:S04]  /*10830*/  FADD.FTZ R2, -R3, R12 ;  /* 0x0000000c03027221 */ /* 0x000fc80000010100 */
[----:B0-----:R-:W-:-:S04]  /*10840*/  FMUL.FTZ R2, R2, R0 ;  /* 0x0000000002027220 */ /* 0x001fc80000410000 */
[----:B------:R0:W-:Y:S02]  /*10850*/  MUFU.EX2 R9, R2 ;  /* 0x0000000200097308 */ /* 0x0001e40000000800 */
        /* <DEDUP_REMOVED lines=19> */
[----:B------:R-:W-:Y:S02]  /*10990*/  R2UR UR10, R20 ;  /* 0x00000000140a72ca */ /* 0x000fe400000e0000 */
[----:B------:R-:W-:Y:S02]  /*109a0*/  FMNMX.FTZ R2, R58, R2, !PT ;  /* 0x000000023a027209 */ /* 0x000fe40007810000 */
[----:B------:R-:W-:Y:S01]  /*109b0*/  R2UR UR11, R21 ;  /* 0x00000000150b72ca */ /* 0x000fe200000e0000 */
[----:B------:R-:W-:Y:S01]  /*109c0*/  FMUL.FTZ R21, R3, R0 ;  /* 0x0000000003157220 */ /* 0x000fe20000410000 */
[----:B------:R-:W-:-:S03]  /*109d0*/  FMNMX.FTZ R2, R59, R2, !PT ;  /* 0x000000023b027209 */ /* 0x000fc60007810000 */
[--C-:B------:R-:W-:Y:S01]  /*109e0*/  FFMA.FTZ R146, R37, R0, -R21.reuse ;  /* 0x0000000025927223 */ /* 0x100fe20000010815 */
[----:B------:R-:W-:Y:S01]  /*109f0*/  FMNMX.FTZ R2, R62, R2, !PT ;  /* 0x000000023e027209 */ /* 0x000fe20007810000 */
[-CC-:B------:R-:W-:Y:S01]  /*10a00*/  FFMA.FTZ R149, R24, R0.reuse, -R21.reuse ;  /* 0x0000000018957223 */ /* 0x180fe20000010815 */
[----:B------:R-:W-:Y:S02]  /*10a10*/  VIADD R24, R8, 0x280 ;  /* 0x0000028008187836 */ /* 0x000fe40000000000 */
[--C-:B------:R-:W-:Y:S01]  /*10a20*/  FFMA.FTZ R148, R25, R0, -R21.reuse ;  /* 0x0000000019947223 */ /* 0x100fe20000010815 */
[----:B------:R-:W-:Y:S01]  /*10a30*/  FMNMX.FTZ R2, R63, R2, !PT ;  /* 0x000000023f027209 */ /* 0x000fe20007810000 */
[----:B------:R-:W-:Y:S02]  /*10a40*/  IMAD.MOV.U32 R25, RZ, RZ, 0x40000040 ;  /* 0x40000040ff197424 */ /* 0x000fe400078e00ff */
        /* <DEDUP_REMOVED lines=23> */
[----:B------:R-:W-:Y:S01]  /*10bc0*/  FFMA.FTZ R45, R81, R0, -R21 ;  /* 0x00000000512d7223 */ /* 0x000fe20000010815 */
[----:B------:R-:W0:Y:S01]  /*10bd0*/  S2R R57, SR_TID.X ;  /* 0x0000000000397919 */ /* 0x000e220000002100 */
        /* <DEDUP_REMOVED lines=9> */
[----:B------:R-:W-:Y:S02]  /*10c70*/  MUFU.EX2 R145, R145 ;  /* 0x0000009100917308 */ /* 0x000fe40000000800 */
[----:B------:R-:W3:Y:S01]  /*10c80*/  SHFL.BFLY PT, R37, R2, 0x2, 0x1f ;  /* 0x0c401f0002257f89 */ /* 0x000ee200000e0000 */
[----:B------:R-:W-:Y:S01]  /*10c90*/  @!P1 IMAD R13, R13, 0x8, R16 ;  /* 0x000000080d0d9824 */ /* 0x000fe200078e0210 */
[----:B0-----:R-:W-:-:S04]  /*10ca0*/  ISETP.GE.U32.AND P2, PT, R57, 0x180, PT ;  /* 0x000001803900780c */ /* 0x001fc80003f46070 */
[----:B------:R-:W-:Y:S01]  /*10cb0*/  MUFU.EX2 R144, R144 ;  /* 0x0000009000907308 */ /* 0x000fe20000000800 */
[----:B------:R-:W-:Y:S02]  /*10cc0*/  WARPGROUP.DEPBAR.LE gsb0, 0x0 ;  /* 0x00008000000079c5 */ /* 0x000fe40000010000 */
[----:B------:R-:W-:Y:S01]  /*10cd0*/  WARPGROUP.ARRIVE ;  /* 0x00000000000079c5 */ /* 0x000fe20000000000 */
[-CC-:B------:R-:W-:Y:S01]  /*10ce0*/  FFMA.FTZ R138, R53, R0.reuse, -R21.reuse ;  /* 0x00000000358a7223 */ /* 0x180fe20000010815 */
[-CC-:B------:R-:W-:Y:S01]  /*10cf0*/  FFMA.FTZ R137, R28, R0.reuse, -R21.reuse ;  /* 0x000000001c897223 */ /* 0x180fe20000010815 */
[-CC-:B------:R-:W-:Y:S01]  /*10d00*/  FFMA.FTZ R139, R48, R0.reuse, -R21.reuse ;  /* 0x00000000308b7223 */ /* 0x180fe20000010815 */
[-CC-:B------:R-:W-:Y:S01]  /*10d10*/  FFMA.FTZ R136, R49, R0.reuse, -R21.reuse ;  /* 0x0000000031887223 */ /* 0x180fe20000010815 */
[-CC-:B------:R-:W-:Y:S01]  /*10d20*/  FFMA.FTZ R49, R52, R0.reuse, -R21.reuse ;  /* 0x0000000034317223 */ /* 0x180fe20000010815 */
[----:B------:R-:W-:Y:S01]  /*10d30*/  HGMMA.64x64x16.F32.BF16 R88, R132, gdesc[UR8].tnspB, R88, gsb0 ;  /* 0x40e0000884587df0 */ /* 0x000fe20008001858 */
[----:B------:R-:W-:Y:S01]  /*10d40*/  R2UR UR10, R24 ;  /* 0x00000000180a72ca */ /* 0x000fe200000e0000 */
[-CC-:B------:R-:W-:Y:S01]  /*10d50*/  FFMA.FTZ R28, R61, R0.reuse, -R21.reuse ;  /* 0x000000003d1c7223 */ /* 0x180fe20000010815 */
[----:B------:R-:W-:Y:S01]  /*10d60*/  R2UR UR11, R25 ;  /* 0x00000000190b72ca */ /* 0x000fe200000e0000 */
[-CC-:B------:R-:W-:Y:S01]  /*10d70*/  FFMA.FTZ R48, R84, R0.reuse, -R21.reuse ;  /* 0x0000000054307223 */ /* 0x180fe20000010815 */
[----:B------:R-:W-:Y:S01]  /*10d80*/  IMAD.MOV.U32 R25, RZ, RZ, 0x40000040 ;  /* 0x40000040ff197424 */ /* 0x000fe200078e00ff */
[----:B---3--:R-:W-:Y:S01]  /*10d90*/  FMNMX.FTZ R2, R2, R37, !PT ;  /* 0x0000002502027209 */ /* 0x008fe20007810000 */
[----:B------:R-:W-:Y:S01]  /*10da0*/  FFMA.FTZ R37, R73, R0, -R21 ;  /* 0x0000000049257223 */ /* 0x000fe20000010815 */
[----:B------:R-:W0:Y:S03]  /*10db0*/  MUFU.EX2 R137, R137 ;  /* 0x0000008900897308 */ /* 0x000e260000000800 */
[----:B------:R-:W3:Y:S01]  /*10dc0*/  SHFL.BFLY PT, R24, R2, 0x1, 0x1f ;  /* 0x0c201f0002187f89 */ /* 0x000ee200000e0000 */
[----:B-1----:R-:W-:Y:S01]  /*10dd0*/  FFMA.FTZ R6, R9, R6, R149 ;  /* 0x0000000609067223 */ /* 0x002fe20000010095 */
[----:B------:R-:W-:-:S03]  /*10de0*/  @!P1 VIADD R13, R13, 0x16860 ;  /* 0x000168600d0d9836 */ /* 0x000fc60000000000 */
[----:B------:R-:W-:Y:S08]  /*10df0*/  MUFU.EX2 R147, R147 ;  /* 0x0000009300937308 */ /* 0x000ff00000000800 */
[----:B------:R-:W-:Y:S08]  /*10e00*/  MUFU.EX2 R146, R146 ;  /* 0x0000009200927308 */ /* 0x000ff00000000800 */
[----:B------:R-:W-:Y:S01]  /*10e10*/  MUFU.EX2 R141, R141 ;  /* 0x0000008d008d7308 */ /* 0x000fe20000000800 */
[----:B---3--:R-:W-:-:S05]  /*10e20*/  FMNMX.FTZ R2, R2, R24, !PT ;  /* 0x0000001802027209 */ /* 0x008fca0007810000 */
[CC--:B------:R-:W-:Y:S01]  /*10e30*/  FMUL.FTZ R53, R2.reuse, R0.reuse ;  /* 0x0000000002357220 */ /* 0x0c0fe20000410000 */
[----:B------:R-:W-:Y:S01]  /*10e40*/  FADD.FTZ R24, -R2, R7 ;  /* 0x0000000702187221 */ /* 0x000fe20000010100 */
[----:B------:R-:W-:Y:S02]  /*10e50*/  MUFU.EX2 R140, R140 ;  /* 0x0000008c008c7308 */ /* 0x000fe40000000800 */
[-CC-:B------:R-:W-:Y:S01]  /*10e60*/  FFMA.FTZ R151, R30, R0.reuse, -R53.reuse ;  /* 0x000000001e977223 */ /* 0x180fe20000010835 */
[-CC-:B------:R-:W-:Y:S01]  /*10e70*/  FFMA.FTZ R30, R34, R0.reuse, -R53.reuse ;  /* 0x00000000221e7223 */ /* 0x180fe20000010835 */
[-CC-:B------:R-:W-:Y:S01]  /*10e80*/  FFMA.FTZ R34, R38, R0.reuse, -R53.reuse ;  /* 0x0000000026227223 */ /* 0x180fe20000010835 */
[-CC-:B------:R-:W-:Y:S01]  /*10e90*/  FFMA.FTZ R38, R46, R0.reuse, -R53.reuse ;  /* 0x000000002e267223 */ /* 0x180fe20000010835 */
[-CC-:B------:R-:W-:Y:S01]  /*10ea0*/  FFMA.FTZ R46, R51, R0.reuse, -R53.reuse ;  /* 0x00000000332e7223 */ /* 0x180fe20000010835 */
[-CC-:B------:R-:W-:Y:S01]  /*10eb0*/  FFMA.FTZ R26, R26, R0.reuse, -R53.reuse ;  /* 0x000000001a1a7223 */ /* 0x180fe20000010835 */
[----:B------:R-:W3:Y:S01]  /*10ec0*/  LDL R51, [R1+0x2c] ;  /* 0x00002c0001337983 */ /* 0x000ee20000100800 */
[-CC-:B------:R-:W-:Y:S01]  /*10ed0*/  FFMA.FTZ R27, R27, R0.reuse, -R53.reuse ;  /* 0x000000001b1b7223 */ /* 0x180fe20000010835 */
[-CC-:B------:R-:W-:Y:S01]  /*10ee0*/  FFMA.FTZ R31, R31, R0.reuse, -R53.reuse ;  /* 0x000000001f1f7223 */ /* 0x180fe20000010835 */
[-CC-:B------:R-:W-:Y:S01]  /*10ef0*/  FFMA.FTZ R52, R35, R0.reuse, -R53.reuse ;  /* 0x0000000023347223 */ /* 0x180fe20000010835 */
[----:B------:R-:W-:Y:S01]  /*10f00*/  MUFU.EX2 R151, R151 ;  /* 0x0000009700977308 */ /* 0x000fe20000000800 */
[-CC-:B------:R-:W-:Y:S01]  /*10f10*/  FFMA.FTZ R35, R42, R0.reuse, -R53.reuse ;  /* 0x000000002a237223 */ /* 0x180fe20000010835 */
[-CC-:B------:R-:W-:Y:S01]  /*10f20*/  FFMA.FTZ R42, R43, R0.reuse, -R53.reuse ;  /* 0x000000002b2a7223 */ /* 0x180fe20000010835 */
[----:B------:R-:W-:Y:S01]  /*10f30*/  FFMA.FTZ R43, R47, R0, -R53 ;  /* 0x000000002f2b7223 */ /* 0x000fe20000010835 */
[----:B------:R-:W-:-:S04]  /*10f40*/  @!P1 IMAD R47, R17, 0x8, R16 ;  /* 0x00000008112f9824 */ /* 0x000fc800078e0210 */
[----:B------:R-:W-:Y:S08]  /*10f50*/  MUFU.EX2 R143, R143 ;  /* 0x0000008f008f7308 */ /* 0x000ff00000000800 */
[----:B------:R-:W-:Y:S01]  /*10f60*/  MUFU.EX2 R142, R142 ;  /* 0x0000008e008e7308 */ /* 0x000fe20000000800 */
[----:B------:R-:W-:Y:S02]  /*10f70*/  WARPGROUP.DEPBAR.LE gsb0, 0x0 ;  /* 0x00008000000079c5 */ /* 0x000fe40000010000 */
[----:B------:R-:W-:Y:S01]  /*10f80*/  WARPGROUP.ARRIVE ;  /* 0x00000000000079c5 */ /* 0x000fe20000000000 */
[-CC-:B------:R-:W-:Y:S01]  /*10f90*/  FFMA.FTZ R132, R56, R0.reuse, -R21.reuse ;  /* 0x0000000038847223 */ /* 0x180fe20000010815 */
[-CC-:B------:R-:W-:Y:S01]  /*10fa0*/  FFMA.FTZ R134, R60, R0.reuse, -R21.reuse ;  /* 0x000000003c867223 */ /* 0x180fe20000010815 */
[----:B------:R-:W-:-:S02]  /*10fb0*/  FFMA.FTZ R21, R85, R0, -R21 ;  /* 0x0000000055157223 */ /* 0x000fc40000010815 */
[----:B------:R-:W-:Y:S01]  /*10fc0*/  MUFU.EX2 R26, R26 ;  /* 0x0000001a001a7308 */ /* 0x000fe20000000800 */
[----:B------:R-:W-:Y:S01]  /*10fd0*/  SHF.R.U32.HI R135, RZ, 0x7, R57 ;  /* 0x00000007ff877819 */ /* 0x000fe20000011639 */
[----:B------:R-:W-:Y:S01]  /*10fe0*/  HGMMA.64x64x16.F32.BF16 R88, R128, gdesc[UR8].tnspB, R88, gsb0 ;  /* 0x40e0000880587df0 */ /* 0x000fe20008001858 */
[----:B------:R-:W-:Y:S01]  /*10ff0*/  R2UR UR11, R25 ;  /* 0x00000000190b72ca */ /* 0x000fe200000e0000 */
[----:B------:R-:W-:Y:S02]  /*11000*/  IMAD.MOV.U32 R25, RZ, RZ, 0x40000040 ;  /* 0x40000040ff197424 */ /* 0x000fe400078e00ff */
[-C--:B------:R-:W-:Y:S01]  /*11010*/  FFMA.FTZ R56, R39, R0.reuse, -R53 ;  /* 0x0000000027387223 */ /* 0x080fe20000010835 */
[----:B--2---:R-:W-:Y:S01]  /*11020*/  FADD.FTZ R6, R148, R6 ;  /* 0x0000000694067221 */ /* 0x004fe20000010000 */
[----:B------:R-:W-:Y:S01]  /*11030*/  @!P1 PRMT R13, RZ, 0x654, R13 ;  /* 0x00000654ff0d9816 */ /* 0x000fe2000000000d */
[----:B------:R1:W-:Y:S01]  /*11040*/  MUFU.EX2 R7, R21 ;  /* 0x0000001500077308 */ /* 0x0003e20000000800 */
[----:B------:R-:W-:-:S07]  /*11050*/  FFMA.FTZ R55, R55, R0, -R53 ;  /* 0x0000000037377223 */ /* 0x000fce0000010835 */
[----:B------:R-:W-:Y:S01]  /*11060*/  MUFU.EX2 R27, R27 ;  /* 0x0000001b001b7308 */ /* 0x000fe20000000800 */
[-C--:B-1----:R-:W-:Y:S01]  /*11070*/  FMUL.FTZ R21, R24, R0.reuse ;  /* 0x0000000018157220 */ /* 0x082fe20000410000 */
[----:B------:R-:W-:Y:S02]  /*11080*/  VIADD R24, R8, 0x300 ;  /* 0x0000030008187836 */ /* 0x000fe40000000000 */
[-CC-:B------:R-:W-:Y:S01]  /*11090*/  FFMA.FTZ R39, R50, R0.reuse, -R53.reuse ;  /* 0x0000000032277223 */ /* 0x180fe20000010835 */
[----:B------:R-:W-:Y:S02]  /*110a0*/  @!P1 VIADD R47, R47, 0x16840 ;  /* 0x000168402f2f9836 */ /* 0x000fe40000000000 */
[----:B------:R-:W-:Y:S01]  /*110b0*/  FFMA.FTZ R133, R58, R0, -R53 ;  /* 0x000000003a857223 */ /* 0x000fe20000010835 */
[----:B------:R-:W-:Y:S01]  /*110c0*/  R2UR UR10, R24 ;  /* 0x00000000180a72ca */ /* 0x000fe200000e0000 */
[----:B------:R-:W-:Y:S01]  /*110d0*/  VIADD R24, R8, 0x380 ;  /* 0x0000038008187836 */ /* 0x000fe20000000000 */
[----:B------:R-:W1:Y:S08]  /*110e0*/  MUFU.EX2 R21, R21 ;  /* 0x0000001500157308 */ /* 0x000e700000000800 */
[----:B------:R-:W2:Y:S08]  /*110f0*/  MUFU.EX2 R31, R31 ;  /* 0x0000001f001f7308 */ /* 0x000eb00000000800 */
[----:B------:R-:W4:Y:S08]  /*11100*/  MUFU.EX2 R30, R30 ;  /* 0x0000001e001e7308 */ /* 0x000f300000000800 */
[----:B------:R-:W5:Y:S08]  /*11110*/  MUFU.EX2 R52, R52 ;  /* 0x0000003400347308 */ /* 0x000f700000000800 */
[----:B------:R-:W5:Y:S08]  /*11120*/  MUFU.EX2 R34, R34 ;  /* 0x0000002200227308 */ /* 0x000f700000000800 */
[----:B------:R-:W-:Y:S08]  /*11130*/  MUFU.EX2 R35, R35 ;  /* 0x0000002300237308 */ /* 0x000ff00000000800 */
[----:B------:R-:W-:Y:S01]  /*11140*/  MUFU.EX2 R42, R42 ;  /* 0x0000002a002a7308 */ /* 0x000fe20000000800 */
[----:B------:R-:W-:-:S02]  /*11150*/  WARPGROUP.DEPBAR.LE gsb0, 0x0 ;  /* 0x00008000000079c5 */ /* 0x000fc40000010000 */
[----:B------:R-:W-:Y:S01]  /*11160*/  WARPGROUP.ARRIVE ;  /* 0x00000000000079c5 */ /* 0x000fe20000000000 */
[----:B------:R-:W-:Y:S01]  /*11170*/  @!P1 PRMT R47, RZ, 0x654, R47 ;  /* 0x00000654ff2f9816 */ /* 0x000fe2000000002f */
[----:B0-----:R-:W-:-:S03]  /*11180*/  FADD.FTZ R6, R137, R6 ;  /* 0x0000000689067221 */ /* 0x001fc60000010000 */
[----:B------:R-:W0:Y:S01]  /*11190*/  MUFU.EX2 R56, R56 ;  /* 0x0000003800387308 */ /* 0x000e220000000800 */
[----:B------:R-:W-:Y:S01]  /*111a0*/  FFMA.FTZ R8, R54, R0, -R53 ;  /* 0x0000000036087223 */ /* 0x000fe20000010835 */
[----:B------:R-:W-:Y:S01]  /*111b0*/  HGMMA.64x64x16.F32.BF16 R88, R124, gdesc[UR8].tnspB, R88, gsb0 ;  /* 0x40e000087c587df0 */ /* 0x000fe20008001858 */
[----:B------:R-:W-:Y:S02]  /*111c0*/  R2UR UR10, R24 ;  /* 0x00000000180a72ca */ /* 0x000fe400000e0000 */
[----:B------:R-:W-:Y:S01]  /*111d0*/  R2UR UR11, R25 ;  /* 0x00000000190b72ca */ /* 0x000fe200000e0000 */
[----:B------:R-:W-:Y:S02]  /*111e0*/  VIADD R25, R135, 0x9 ;  /* 0x0000000987197836 */ /* 0x000fe40000000000 */
[----:B-1----:R-:W-:Y:S01]  /*111f0*/  FFMA.FTZ R5, R21, R5, R26 ;  /* 0x0000000515057223 */ /* 0x002fe2000001001a */
[----:B------:R-:W-:Y:S01]  /*11200*/  FADD.FTZ R6, R150, R6 ;  /* 0x0000000696067221 */ /* 0x000fe20000010000 */
[----:B------:R-:W1:Y:S01]  /*11210*/  MUFU.EX2 R38, R38 ;  /* 0x0000002600267308 */ /* 0x000e620000000800 */
[----:B------:R-:W-:-:S07]  /*11220*/  SEL R50, R25, 0x9, !P2 ;  /* 0x0000000919327807 */ /* 0x000fce0005000000 */
[----:B------:R-:W1:Y:S08]  /*11230*/  MUFU.EX2 R43, R43 ;  /* 0x0000002b002b7308 */ /* 0x000e700000000800 */
[----:B------:R-:W-:Y:S08]  /*11240*/  MUFU.EX2 R139, R139 ;  /* 0x0000008b008b7308 */ /* 0x000ff00000000800 */
[----:B------:R-:W1:Y:S08]  /*11250*/  MUFU.EX2 R39, R39 ;  /* 0x0000002700277308 */ /* 0x000e700000000800 */
[----:B------:R-:W-:Y:S08]  /*11260*/  MUFU.EX2 R136, R136 ;  /* 0x0000008800887308 */ /* 0x000ff00000000800 */
[----:B------:R-:W1:Y:S08]  /*11270*/  MUFU.EX2 R46, R46 ;  /* 0x0000002e002e7308 */ /* 0x000e700000000800 */
[----:B------:R-:W-:Y:S08]  /*11280*/  MUFU.EX2 R49, R49 ;  /* 0x0000003100317308 */ /* 0x000ff00000000800 */
[----:B------:R-:W1:Y:S01]  /*11290*/  MUFU.EX2 R8, R8 ;  /* 0x0000000800087308 */ /* 0x000e620000000800 */
[----:B------:R-:W-:-:S07]  /*112a0*/  FFMA.FTZ R59, R59, R0, -R53 ;  /* 0x000000003b3b7223 */ /* 0x000fce0000010835 */
[----:B------:R-:W-:Y:S01]  /*112b0*/  MUFU.EX2 R138, R138 ;  /* 0x0000008a008a7308 */ /* 0x000fe20000000800 */
[----:B------:R-:W-:Y:S02]  /*112c0*/  WARPGROUP.DEPBAR.LE gsb0, 0x0 ;  /* 0x00008000000079c5 */ /* 0x000fe40000010000 */
[----:B------:R-:W-:-:S05]  /*112d0*/  WARPGROUP.ARRIVE ;  /* 0x00000000000079c5 */ /* 0x000fca0000000000 */
[----:B------:R-:W1:Y:S01]  /*112e0*/  MUFU.EX2 R24, R55 ;  /* 0x0000003700187308 */ /* 0x000e620000000800 */
[----:B------:R-:W-:Y:S01]  /*112f0*/  HGMMA.64x64x16.F32.BF16 R88, R120, gdesc[UR8].tnspB, R88, gsb0 ;  /* 0x40e0000878587df0 */ /* 0x000fe20008001858 */
[----:B------:R-:W-:-:S06]  /*11300*/  FADD.FTZ R5, R27, R5 ;  /* 0x000000051b057221 */ /* 0x000fcc0000010000 */
[----:B------:R-:W1:Y:S01]  /*11310*/  MUFU.EX2 R132, R132 ;  /* 0x0000008400847308 */ /* 0x000e620000000800 */
[----:B------:R-:W-:Y:S01]  /*11320*/  FFMA.FTZ R135, R62, R0, -R53 ;  /* 0x000000003e877223 */ /* 0x000fe20000010835 */
[----:B------:R-:W-:-:S06]  /*11330*/  F2FP.BF16.F32.PACK_AB R148, R148, R149 ;  /* 0x000000959494723e */ /* 0x000fcc00000010ff */
[----:B------:R-:W1:Y:S01]  /*11340*/  MUFU.EX2 R133, R133 ;  /* 0x0000008500857308 */ /* 0x000e620000000800 */
[----:B------:R-:W-:Y:S01]  /*11350*/  F2FP.BF16.F32.PACK_AB R149, R27, R26 ;  /* 0x0000001a1b95723e */ /* 0x000fe200000010ff */
[----:B------:R-:W-:-:S06]  /*11360*/  FFMA.FTZ R63, R63, R0, -R53 ;  /* 0x000000003f3f7223 */ /* 0x000fcc0000010835 */
        /* <DEDUP_REMOVED lines=13> */
[----:B--2---:R-:W-:Y:S01]  /*11440*/  FADD.FTZ R47, R151, R5 ;  /* 0x00000005972f7221 */ /* 0x004fe20000010000 */
[----:B------:R2:W-:Y:S06]  /*11450*/  @!P1 SYNCS.ARRIVE.TRANS64.RED.A1T0 RZ, [R13+URZ], RZ ;  /* 0x000000ff0dff99a7 */ /* 0x0005ec000810043f */
[----:B------:R-:W-:Y:S01]  /*11460*/  MUFU.EX2 R37, R37 ;  /* 0x0000002500257308 */ /* 0x000fe20000000800 */
[----:B------:R-:W-:-:S04]  /*11470*/  FADD.FTZ R47, R31, R47 ;  /* 0x0000002f1f2f7221 */ /* 0x000fc80000010000 */
[----:B----4-:R-:W-:Y:S01]  /*11480*/  FADD.FTZ R47, R30, R47 ;  /* 0x0000002f1e2f7221 */ /* 0x010fe20000010000 */
[----:B--2---:R-:W-:Y:S02]  /*11490*/  FADD.FTZ R13, R145, R6 ;  /* 0x00000006910d7221 */ /* 0x004fe40000010000 */
[----:B------:R-:W-:Y:S01]  /*114a0*/  MUFU.EX2 R40, R40 ;  /* 0x0000002800287308 */ /* 0x000fe20000000800 */
[----:B-----5:R-:W-:Y:S01]  /*114b0*/  FADD.FTZ R47, R52, R47 ;  /* 0x0000002f342f7221 */ /* 0x020fe20000010000 */
[----:B------:R-:W-:-:S03]  /*114c0*/  FADD.FTZ R13, R144, R13 ;  /* 0x0000000d900d7221 */ /* 0x000fc60000010000 */
[----:B------:R-:W-:Y:S01]  /*114d0*/  FADD.FTZ R47, R34, R47 ;  /* 0x0000002f222f7221 */ /* 0x000fe20000010000 */
[----:B0-----:R-:W-:Y:S02]  /*114e0*/  FADD.FTZ R50, R147, R13 ;  /* 0x0000000d93327221 */ /* 0x001fe40000010000 */
[----:B------:R-:W-:Y:S01]  /*114f0*/  MUFU.EX2 R41, R41 ;  /* 0x0000002900297308 */ /* 0x000fe20000000800 */
[----:B------:R-:W-:Y:S01]  /*11500*/  FADD.FTZ R47, R56, R47 ;  /* 0x0000002f382f7221 */ /* 0x000fe20000010000 */
[----:B------:R-:W-:-:S03]  /*11510*/  FADD.FTZ R50, R146, R50 ;  /* 0x0000003292327221 */ /* 0x000fc60000010000 */
[----:B------:R-:W-:Y:S01]  /*11520*/  FADD.FTZ R47, R35, R47 ;  /* 0x0000002f232f7221 */ /* 0x000fe20000010000 */
[----:B------:R-:W-:Y:S02]  /*11530*/  FADD.FTZ R50, R141, R50 ;  /* 0x000000328d327221 */ /* 0x000fe40000010000 */
[----:B------:R-:W-:Y:S01]  /*11540*/  MUFU.EX2 R44, R44 ;  /* 0x0000002c002c7308 */ /* 0x000fe20000000800 */
[----:B------:R-:W-:Y:S01]  /*11550*/  FADD.FTZ R47, R42, R47 ;  /* 0x0000002f2a2f7221 */ /* 0x000fe20000010000 */
[----:B------:R-:W-:-:S03]  /*11560*/  FADD.FTZ R50, R140, R50 ;  /* 0x000000328c327221 */ /* 0x000fc60000010000 */
[----:B-1----:R-:W-:Y:S01]  /*11570*/  FADD.FTZ R47, R38, R47 ;  /* 0x0000002f262f7221 */ /* 0x002fe20000010000 */
[----:B------:R-:W-:Y:S02]  /*11580*/  FADD.FTZ R50, R143, R50 ;  /* 0x000000328f327221 */ /* 0x000fe40000010000 */
        /* <DEDUP_REMOVED lines=8> */
[----:B------:R-:W-:Y:S01]  /*11610*/  FADD.FTZ R47, R8, R47 ;  /* 0x0000002f082f7221 */ /* 0x000fe20000010000 */
[----:B------:R-:W-:Y:S02]  /*11620*/  FADD.FTZ R27, R49, R50 ;  /* 0x00000032311b7221 */ /* 0x000fe40000010000 */
[----:B------:R-:W0:Y:S01]  /*11630*/  MUFU.EX2 R135, R135 ;  /* 0x0000008700877308 */ /* 0x000e220000000800 */
[----:B------:R-:W-:Y:S01]  /*11640*/  FFMA.FTZ R6, R67, R0, -R53 ;  /* 0x0000000043067223 */ /* 0x000fe20000010835 */
[----:B------:R-:W-:Y:S01]  /*11650*/  FADD.FTZ R50, R24, R47 ;  /* 0x0000002f18327221 */ /* 0x000fe20000010000 */
[----:B------:R-:W-:-:S05]  /*11660*/  FADD.FTZ R27, R138, R27 ;  /* 0x0000001b8a1b7221 */ /* 0x000fca0000010000 */
[----:B------:R-:W1:Y:S01]  /*11670*/  MUFU.EX2 R5, R63 ;  /* 0x0000003f00057308 */ /* 0x000e620000000800 */
[----:B------:R-:W-:Y:S01]  /*11680*/  FADD.FTZ R27, R132, R27 ;  /* 0x0000001b841b7221 */ /* 0x000fe20000010000 */
[----:B------:R-:W-:Y:S01]  /*11690*/  FADD.FTZ R50, R133, R50 ;  /* 0x0000003285327221 */ /* 0x000fe20000010000 */
[----:B------:R-:W-:-:S05]  /*116a0*/  FFMA.FTZ R131, R70, R0, -R53 ;  /* 0x0000000046837223 */ /* 0x000fca0000010835 */
[----:B------:R-:W2:Y:S01]  /*116b0*/  MUFU.EX2 R129, R129 ;  /* 0x0000008100817308 */ /* 0x000ea20000000800 */
[----:B------:R-:W-:Y:S01]  /*116c0*/  FADD.FTZ R27, R20, R27 ;  /* 0x0000001b141b7221 */ /* 0x000fe20000010000 */
[----:B------:R-:W-:Y:S01]  /*116d0*/  FADD.FTZ R50, R25, R50 ;  /* 0x0000003219327221 */ /* 0x000fe20000010000 */
        /* <DEDUP_REMOVED lines=8> */
[----:B------:R-:W-:Y:S01]  /*11760*/  F2FP.BF16.F32.PACK_AB R144, R144, R145 ;  /* 0x000000919090723e */ /* 0x000fe200000010ff */
[----:B------:R-:W-:Y:S01]  /*11770*/  FFMA.FTZ R75, R75, R0, -R53 ;  /* 0x000000004b4b7223 */ /* 0x000fe20000010835 */
[----:B------:R-:W-:-:S03]  /*11780*/  F2FP.BF16.F32.PACK_AB R145, R52, R30 ;  /* 0x0000001e3491723e */ /* 0x000fc600000010ff */
[----:B------:R-:W1:Y:S01]  /*11790*/  MUFU.EX2 R13, R13 ;  /* 0x0000000d000d7308 */ /* 0x000e620000000800 */
[----:B------:R-:W-:Y:S01]  /*117a0*/  FADD.FTZ R30, R12, R27 ;  /* 0x0000001b0c1e7221 */ /* 0x000fe20000010000 */
[----:B--2---:R-:W-:Y:S01]  /*117b0*/  FADD.FTZ R27, R129, R50 ;  /* 0x00000032811b7221 */ /* 0x004fe20000010000 */
[----:B------:R-:W-:Y:S01]  /*117c0*/  FFMA.FTZ R78, R78, R0, -R53 ;  /* 0x000000004e4e7223 */ /* 0x000fe20000010835 */
[----:B------:R-:W-:-:S04]  /*117d0*/  F2FP.BF16.F32.PACK_AB R151, R31, R151 ;  /* 0x000000971f97723e */ /* 0x000fc800000010ff */
[----:B------:R-:W2:Y:S01]  /*117e0*/  MUFU.EX2 R125, R125 ;  /* 0x0000007d007d7308 */ /* 0x000ea20000000800 */
[----:B------:R-:W-:Y:S01]  /*117f0*/  FADD.FTZ R31, R29, R30 ;  /* 0x0000001e1d1f7221 */ /* 0x000fe20000010000 */
[----:B----4-:R-:W-:Y:S01]  /*11800*/  FADD.FTZ R30, R6, R27 ;  /* 0x0000001b061e7221 */ /* 0x010fe20000010000 */
[----:B------:R-:W-:Y:S01]  /*11810*/  FFMA.FTZ R79, R79, R0, -R53 ;  /* 0x000000004f4f7223 */ /* 0x000fe20000010835 */
[----:B------:R-:W-:-:S04]  /*11820*/  F2FP.BF16.F32.PACK_AB R146, R146, R147 ;  /* 0x000000939292723e */ /* 0x000fc800000010ff */
[----:B------:R-:W4:Y:S01]  /*11830*/  MUFU.EX2 R26, R75 ;  /* 0x0000004b001a7308 */ /* 0x000f220000000800 */
[----:B------:R-:W-:Y:S01]  /*11840*/  F2FP.BF16.F32.PACK_AB R147, R56, R34 ;  /* 0x000000223893723e */ /* 0x000fe200000010ff */
[----:B------:R-:W-:Y:S01]  /*11850*/  FADD.FTZ R34, R32, R31 ;  /* 0x0000001f20227221 */ /* 0x000fe20000010000 */
[----:B0-----:R-:W-:Y:S01]  /*11860*/  FADD.FTZ R30, R131, R30 ;  /* 0x0000001e831e7221 */ /* 0x001fe20000010000 */
[----:B------:R-:W-:-:S04]  /*11870*/  FFMA.FTZ R82, R82, R0, -R53 ;  /* 0x0000000052527223 */ /* 0x000fc80000010835 */
[----:B------:R-:W0:Y:S01]  /*11880*/  MUFU.EX2 R78, R78 ;  /* 0x0000004e004e7308 */ /* 0x000e220000000800 */
[----:B------:R-:W-:Y:S01]  /*11890*/  FADD.FTZ R27, R33, R34 ;  /* 0x00000022211b7221 */ /* 0x000fe20000010000 */
[----:B-1----:R-:W-:Y:S01]  /*118a0*/  FADD.FTZ R30, R13, R30 ;  /* 0x0000001e0d1e7221 */ /* 0x002fe20000010000 */
[----:B------:R-:W-:Y:S01]  /*118b0*/  FFMA.FTZ R83, R83, R0, -R53 ;  /* 0x0000000053537223 */ /* 0x000fe20000010835 */
[----:B------:R-:W-:-:S04]  /*118c0*/  F2FP.BF16.F32.PACK_AB R136, R136, R139 ;  /* 0x0000008b8888723e */ /* 0x000fc800000010ff */
[----:B------:R-:W1:Y:S01]  /*118d0*/  MUFU.EX2 R79, R79 ;  /* 0x0000004f004f7308 */ /* 0x000e620000000800 */
[----:B------:R-:W-:Y:S01]  /*118e0*/  F2FP.BF16.F32.PACK_AB R139, R24, R8 ;  /* 0x00000008188b723e */ /* 0x000fe200000010ff */
[----:B------:R-:W-:Y:S01]  /*118f0*/  FADD.FTZ R8, R36, R27 ;  /* 0x0000001b24087221 */ /* 0x000fe20000010000 */
[----:B------:R-:W-:Y:S01]  /*11900*/  F2FP.BF16.F32.PACK_AB R133, R25, R133 ;  /* 0x000000851985723e */ /* 0x000fe200000010ff */
[----:B--2---:R-:W-:Y:S01]  /*11910*/  FADD.FTZ R25, R125, R30 ;  /* 0x0000001e7d197221 */ /* 0x004fe20000010000 */
[----:B------:R-:W-:-:S03]  /*11920*/  FFMA.FTZ R86, R86, R0, -R53 ;  /* 0x0000000056567223 */ /* 0x000fc60000010835 */
[----:B------:R-:W2:Y:S01]  /*11930*/  MUFU.EX2 R82, R82 ;  /* 0x0000005200527308 */ /* 0x000ea20000000800 */
[----:B------:R-:W-:Y:S01]  /*11940*/  F2FP.BF16.F32.PACK_AB R135, R5, R135 ;  /* 0x000000870587723e */ /* 0x000fe200000010ff */
[----:B------:R-:W-:Y:S01]  /*11950*/  FADD.FTZ R5, R37, R8 ;  /* 0x0000000825057221 */ /* 0x000fe20000010000 */
[----:B----4-:R-:W-:Y:S01]  /*11960*/  FADD.FTZ R25, R26, R25 ;  /* 0x000000191a197221 */ /* 0x010fe20000010000 */
[----:B------:R-:W-:-:S04]  /*11970*/  FFMA.FTZ R53, R87, R0, -R53 ;  /* 0x0000000057357223 */ /* 0x000fc80000010835 */
[----:B------:R-:W4:Y:S01]  /*11980*/  MUFU.EX2 R83, R83 ;  /* 0x0000005300537308 */ /* 0x000f220000000800 */
[----:B------:R-:W-:Y:S01]  /*11990*/  F2FP.BF16.F32.PACK_AB R129, R6, R129 ;  /* 0x000000810681723e */ /* 0x000fe200000010ff */
[----:B------:R-:W-:Y:S01]  /*119a0*/  FADD.FTZ R8, R40, R5 ;  /* 0x0000000528087221 */ /* 0x000fe20000010000 */
[----:B0-----:R-:W-:-:S05]  /*119b0*/  FADD.FTZ R6, R78, R25 ;  /* 0x000000194e067221 */ /* 0x001fca0000010000 */
[----:B------:R-:W0:Y:S01]  /*119c0*/  MUFU.EX2 R86, R86 ;  /* 0x0000005600567308 */ /* 0x000e220000000800 */
[----:B------:R-:W-:Y:S01]  /*119d0*/  FADD.FTZ R5, R41, R8 ;  /* 0x0000000829057221 */ /* 0x000fe20000010000 */
[----:B-1----:R-:W-:Y:S01]  /*119e0*/  FADD.FTZ R25, R79, R6 ;  /* 0x000000064f197221 */ /* 0x002fe20000010000 */
[----:B---3--:R-:W-:-:S05]  /*119f0*/  ISETP.GT.AND P2, PT, R4, R51, PT ;  /* 0x000000330400720c */ /* 0x008fca0003f44270 */
[----:B------:R-:W1:Y:S01]  /*11a00*/  MUFU.EX2 R53, R53 ;  /* 0x0000003500357308 */ /* 0x000e620000000800 */
[----:B------:R-:W-:Y:S01]  /*11a10*/  FADD.FTZ R6, R44, R5 ;  /* 0x000000052c067221 */ /* 0x000fe20000010000 */
[----:B--2---:R-:W-:Y:S01]  /*11a20*/  FADD.FTZ R8, R82, R25 ;  /* 0x0000001952087221 */ /* 0x004fe20000010000 */
[----:B------:R-:W-:Y:S02]  /*11a30*/  F2FP.BF16.F32.PACK_AB R131, R13, R131 ;  /* 0x000000830d83723e */ /* 0x000fe400000010ff */
[----:B------:R-:W-:Y:S01]  /*11a40*/  FADD.FTZ R5, R45, R6 ;  /* 0x000000062d057221 */ /* 0x000fe20000010000 */
[----:B----4-:R-:W-:-:S03]  /*11a50*/  FADD.FTZ R13, R83, R8 ;  /* 0x00000008530d7221 */ /* 0x010fc60000010000 */
[----:B------:R-:W-:Y:S01]  /*11a60*/  FADD.FTZ R6, R48, R5 ;  /* 0x0000000530067221 */ /* 0x000fe20000010000 */
[----:B0-----:R-:W-:Y:S01]  /*11a70*/  FADD.FTZ R13, R86, R13 ;  /* 0x0000000d560d7221 */ /* 0x001fe20000010000 */
[----:B------:R-:W-:Y:S01]  /*11a80*/  F2FP.BF16.F32.PACK_AB R150, R150, R137 ;  /* 0x000000899696723e */ /* 0x000fe200000010ff */
[----:B------:R-:W-:Y:S01]  /*11a90*/  FMUL.FTZ R88, R88, R9 ;  /* 0x0000000958587220 */ /* 0x000fe20000410000 */
[----:B------:R-:W-:Y:S01]  /*11aa0*/  F2FP.BF16.F32.PACK_AB R140, R140, R141 ;  /* 0x0000008d8c8c723e */ /* 0x000fe200000010ff */
[----:B------:R-:W-:Y:S01]  /*11ab0*/  FADD.FTZ R6, R7, R6 ;  /* 0x0000000607067221 */ /* 0x000fe20000010000 */
[----:B------:R-:W-:Y:S01]  /*11ac0*/  F2FP.BF16.F32.PACK_AB R142, R142, R143 ;  /* 0x0000008f8e8e723e */ /* 0x000fe200000010ff */
[-C--:B------:R-:W-:Y:S01]  /*11ad0*/  FMUL.FTZ R89, R89, R9.reuse ;  /* 0x0000000959597220 */ /* 0x080fe20000410000 */
[----:B------:R-:W-:Y:S01]  /*11ae0*/  F2FP.BF16.F32.PACK_AB R128, R29, R12 ;  /* 0x0000000c1d80723e */ /* 0x000fe200000010ff */
[----:B-1----:R-:W-:Y:S01]  /*11af0*/  FADD.FTZ R5, R53, R13 ;  /* 0x0000000d35057221 */ /* 0x002fe20000010000 */
        /* <DEDUP_REMOVED lines=51> */
.L_x_13628:
[----:B------:R-:W2:Y:S02]  /*11e30*/  LDL R7, [R1+0x38] ;  /* 0x0000380001077983 */ /* 0x000ea40000100800 */
[----:B--2---:R-:W-:-:S13]  /*11e40*/  ISETP.GE.AND P2, PT, R4, R7, PT ;  /* 0x000000070400720c */ /* 0x004fda0003f46270 */
[----:B------:R-:W-:Y:S05]  /*11e50*/  @!P2 BRA `(.L_x_13639) ;  /* 0x0000002c00eca947 */ /* 0x000fea0003800000 */
[----:B------:R-:W-:Y:S02]  /*11e60*/  IMAD.MOV.U32 R7, RZ, RZ, R2 ;  /* 0x000000ffff077224 */ /* 0x000fe400078e0002 */
[----:B------:R-:W-:Y:S02]  /*11e70*/  IMAD.MOV.U32 R12, RZ, RZ, R3 ;  /* 0x000000ffff0c7224 */ /* 0x000fe400078e0003 */
[----:B------:R-:W-:Y:S02]  /*11e80*/  IMAD.MOV.U32 R8, RZ, RZ, R153 ;  /* 0x000000ffff087224 */ /* 0x000fe400078e0099 */
[----:B------:R-:W-:-:S07]  /*11e90*/  IMAD.MOV.U32 R13, RZ, RZ, R17 ;  /* 0x000000ffff0d7224 */ /* 0x000fce00078e0011 */
.L_x_13657:
        /* <DEDUP_REMOVED lines=11> */
.L_x_13641:
[----:B------:R-:W-:Y:S01]  /*11f50*/  IMAD R0, R17, 0x8, R16 ;  /* 0x0000000811007824 */ /* 0x000fe200078e0210 */
[----:B------:R-:W-:-:S04]  /*11f60*/  SHF.L.U32 R3, R153, 0x1f, RZ ;  /* 0x0000001f99037819 */ /* 0x000fc800000006ff */
[----:B------:R0:W1:Y:S01]  /*11f70*/  SYNCS.PHASECHK.TRANS64.TRYWAIT P3, [R0+URZ+0x16830], R3 ;  /* 0x01683003000075a7 */ /* 0x000062000806017f */
[----:B------:R-:W-:Y:S05]  /*11f80*/  @!P0 BRA `(.L_x_13642) ;  /* 0x0000000000048947 */ /* 0x000fea0003800000 */
[----:B------:R-:W-:Y:S01]  /*11f90*/  BPT.TRAP 0x1 ;  /* 0x000000040000795c */ /* 0x000fe20000300000 */
.L_x_13642:
[----:B------:R-:W-:Y:S04]  /*11fa0*/  BSSY B0, `(.L_x_13640) ;  /* 0x0000004000007945 */ /* 0x000fe80003800000 */
[----:B-1----:R-:W-:Y:S05]  /*11fb0*/  @P3 BRA `(.L_x_13643) ;  /* 0x0000000000083947 */ /* 0x002fea0003800000 */
[----:B------:R-:W1:Y:S02]  /*11fc0*/  SYNCS.PHASECHK.TRANS64.TRYWAIT P3, [R0+URZ+0x16830], R3 ;  /* 0x01683003000075a7 */ /* 0x000e64000806017f */
[----:B-1----:R-:W-:Y:S05]  /*11fd0*/  @!P3 BRA `(.L_x_13644) ;  /* 0x000000e40018b947 */ /* 0x002fea0003800000 */
.L_x_13643:
[----:B------:R-:W-:Y:S05]  /*11fe0*/  BSYNC B0 ;  /* 0x0000000000007941 */ /* 0x000fea0003800000 */
.L_x_13640:
        /* <DEDUP_REMOVED lines=46> */
.L_x_13646:
[----:B------:R-:W-:Y:S01]  /*122d0*/  SHF.L.U32 R0, R8, 0x1f, RZ ;  /* 0x0000001f08007819 */ /* 0x000fe200000006ff */
[----:B------:R-:W-:-:S04]  /*122e0*/  IMAD R2, R13, 0x8, R16 ;  /* 0x000000080d027824 */ /* 0x000fc800078e0210 */
[----:B------:R0:W1:Y:S01]  /*122f0*/  SYNCS.PHASECHK.TRANS64.TRYWAIT P2, [R2+URZ+0x16850], R0 ;  /* 0x01685000020075a7 */ /* 0x000062000804017f */
[----:B------:R-:W-:Y:S05]  /*12300*/  @!P0 BRA `(.L_x_13647) ;  /* 0x0000000000048947 */ /* 0x000fea0003800000 */
[----:B------:R-:W-:Y:S01]  /*12310*/  BPT.TRAP 0x1 ;  /* 0x000000040000795c */ /* 0x000fe20000300000 */
.L_x_13647:
[----:B-1----:R-:W-:Y:S05]  /*12320*/  @P2 BRA `(.L_x_13645) ;  /* 0x0000000000082947 */ /* 0x002fea0003800000 */
[----:B------:R-:W1:Y:S02]  /*12330*/  SYNCS.PHASECHK.TRANS64.TRYWAIT P2, [R2+URZ+0x16850], R0 ;  /* 0x01685000020075a7 */ /* 0x000e64000804017f */
[----:B-1----:R-:W-:Y:S05]  /*12340*/  @!P2 BRA `(.L_x_13648) ;  /* 0x000000e00050a947 */ /* 0x002fea0003800000 */
.L_x_13645:
        /* <DEDUP_REMOVED lines=10> */
[----:B------:R-:W0:Y:S01]  /*123f0*/  S2R R21, SR_TID.X ;  /* 0x0000000000157919 */ /* 0x000e220000002100 */
[----:B------:R-:W-:Y:S01]  /*12400*/  IMAD.MOV.U32 R3, RZ, RZ, 0x40000040 ;  /* 0x40000040ff037424 */ /* 0x000fe200078e00ff */
[----:B------:R-:W-:Y:S01]  /*12410*/  R2UR UR10, R2 ;  /* 0x00000000020a72ca */ /* 0x000fe200000e0000 */
[----:B------:R-:W1:-:S12]  /*12420*/  @P5 LDC R0, c[0x0][0x44c] ;  /* 0x00011300ff005b82 */ /* 0x000e580000000800 */
        /* <DEDUP_REMOVED lines=8> */
[----:B------:R-:W2:Y:S04]  /*124b0*/  LDL R150, [R1+0x20] ;  /* 0x0000200001967983 */ /* 0x000ea80000100800 */
[----:B------:R-:W3:Y:S02]  /*124c0*/  LDL R151, [R1+0x10] ;  /* 0x0000100001977983 */ /* 0x000ee40000100800 */
[----:B------:R-:W-:Y:S01]  /*124d0*/  HGMMA.64x64x16.F32.BF16 R88, R144, gdesc[UR8].tnspB, R88, gsb0 ;  /* 0x40e0000890587df0 */ /* 0x000fe20008001858 */
[----:B------:R-:W-:Y:S01]  /*124e0*/  R2UR UR10, R8 ;  /* 0x00000000080a72ca */ /* 0x000fe200000e0000 */
[----:B------:R-:W-:Y:S01]  /*124f0*/  VIADD R8, R2, 0x180 ;  /* 0x0000018002087836 */ /* 0x000fe20000000000 */
[----:B------:R-:W-:Y:S01]  /*12500*/  R2UR UR11, R9 ;  /* 0x00000000090b72ca */ /* 0x000fe200000e0000 */
[----:B------:R-:W-:Y:S01]  /*12510*/  IMAD.MOV.U32 R9, RZ, RZ, 0x40000040 ;  /* 0x40000040ff097424 */ /* 0x000fe200078e00ff */
[----:B0-----:R-:W-:Y:S01]  /*12520*/  ISETP.GE.U32.AND P2, PT, R21, 0x180, PT ;  /* 0x000001801500780c */ /* 0x001fe20003f46070 */
[----:B------:R-:W-:-:S02]  /*12530*/  WARPGROUP.DEPBAR.LE gsb0, 0x0 ;  /* 0x00008000000079c5 */ /* 0x000fc40000010000 */
[----:B------:R-:W-:-:S08]  /*12540*/  WARPGROUP.ARRIVE ;  /* 0x00000000000079c5 */ /* 0x000fd00000000000 */
        /* <DEDUP_REMOVED lines=30> */
[----:B------:R-:W0:Y:S01]  /*12730*/  @P5 LDC R2, c[0x0][0x450] ;  /* 0x00011400ff025b82 */ /* 0x000e220000000800 */
[----:B------:R-:W-:-:S04]  /*12740*/  @!P1 IMAD R3, R17, 0x8, R16 ;  /* 0x0000000811039824 */ /* 0x000fc800078e0210 */
[----:B------:R-:W-:-:S05]  /*12750*/  @!P1 VIADD R3, R3, 0x16840 ;  /* 0x0001684003039836 */ /* 0x000fca0000000000 */
[----:B------:R-:W-:Y:S01]  /*12760*/  @!P1 PRMT R3, RZ, 0x654, R3 ;  /* 0x00000654ff039816 */ /* 0x000fe20000000003 */
[----:B------:R-:W-:Y:S02]  /*12770*/  WARPGROUP.DEPBAR.LE gsb0, 0x0 ;  /* 0x00008000000079c5 */ /* 0x000fe40000010000 */
[----:B------:R-:W-:-:S06]  /*12780*/  WARPGROUP.ARRIVE ;  /* 0x00000000000079c5 */ /* 0x000fcc0000000000 */
[----:B------:R-:W-:Y:S01]  /*12790*/  HGMMA.64x64x16.F32.BF16 R88, R120, gdesc[UR8].tnspB, R88, gsb0 ;  /* 0x40e0000878587df0 */ /* 0x000fe20008001858 */
[----:B------:R-:W-:Y:S02]  /*127a0*/  ULOP3.LUT UR10, URZ, UR7, URZ, 0x33, !UPT ;  /* 0x000000073f0a7292 */ /* 0x000fe4000f8e333f */
[----:B------:R-:W-:Y:S02]  /*127b0*/  WARPGROUP.DEPBAR.LE gsb0, 0x0 ;  /* 0x00008000000079c5 */ /* 0x000fe40000010000 */
[----:B--2---:R-:W-:Y:S01]  /*127c0*/  IMAD.IADD R120, R20, 0x1, R150 ;  /* 0x0000000114787824 */ /* 0x004fe200078e0296 */
[----:B------:R-:W-:-:S03]  /*127d0*/  SHF.R.U32.HI R20, RZ, 0x7, R21 ;  /* 0x00000007ff147819 */ /* 0x000fc60000011615 */
[----:B-1----:R-:W-:-:S05]  /*127e0*/  @P5 IMAD.HI.U32 R0, R120, R0, RZ ;  /* 0x0000000078005227 */ /* 0x002fca00078e00ff */
[----:B0-----:R-:W-:Y:S01]  /*127f0*/  @P5 SHF.R.U32.HI R120, RZ, R2, R0 ;  /* 0x00000002ff785219 */ /* 0x001fe20000011600 */
[----:B------:R-:W-:Y:S02]  /*12800*/  VIADD R2, R20, 0x9 ;  /* 0x0000000914027836 */ /* 0x000fe40000000000 */
[----:B------:R-:W-:Y:S02]  /*12810*/  IMAD.SHL.U32 R0, R4, 0x80, RZ ;  /* 0x0000008004007824 */ /* 0x000fe400078e00ff */
[----:B------:R-:W0:Y:S01]  /*12820*/  SHFL.IDX PT, R121, R120, RZ, 0x1c1f ;  /* 0x001c1fff78797589 */ /* 0x000e2200000e0000 */
[----:B------:R-:W-:-:S05]  /*12830*/  SEL R2, R2, 0x9, !P2 ;  /* 0x0000000902027807 */ /* 0x000fca0005000000 */
[----:B------:R1:W-:Y:S06]  /*12840*/  BAR.ARV R2, 0x100 ;  /* 0x000400020000751d */ /* 0x0003ec0000002000 */
[----:B------:R2:W-:Y:S01]  /*12850*/  @!P1 SYNCS.ARRIVE.TRANS64.RED.A1T0 RZ, [R3+URZ], RZ ;  /* 0x000000ff03ff99a7 */ /* 0x0005e2000810043f */
[----:B-1----:R-:W-:-:S04]  /*12860*/  IADD3 R2, -R156, 0x1, -R0 ;  /* 0x000000019c027810 */ /* 0x002fc80007ffe900 */
[----:B---3--:R-:W-:-:S05]  /*12870*/  IADD3 R2, -R157, R2, R151 ;  /* 0x000000029d027210 */ /* 0x008fca0007ffe197 */
[C---:B------:R-:W-:Y:S02]  /*12880*/  VIADD R21, R2.reuse, UR9 ;  /* 0x0000000902157c36 */ /* 0x040fe40008000000 */
[----:B------:R-:W-:Y:S02]  /*12890*/  VIADD R20, R2, UR10 ;  /* 0x0000000a02147c36 */ /* 0x000fe40008000000 */
[--C-:B0-----:R-:W-:Y:S02]  /*128a0*/  IMAD.IADD R9, R21, 0x1, R121.reuse ;  /* 0x0000000115097824 */ /* 0x101fe400078e0279 */
[----:B------:R-:W-:Y:S01]  /*128b0*/  IMAD.IADD R8, R20, 0x1, R121 ;  /* 0x0000000114087824 */ /* 0x000fe200078e0279 */
[----:B--2---:R-:W-:Y:S06]  /*128c0*/  @!P4 BRA `(.L_x_13649) ;  /* 0x000000000058c947 */ /* 0x004fec0003800000 */
        /* <DEDUP_REMOVED lines=12> */
.L_x_13651:
[----:B------:R-:W-:-:S05]  /*12990*/  IMAD.U32 R122, RZ, RZ, UR5 ;  /* 0x00000005ff7a7e24 */ /* 0x000fca000f8e00ff */
[----:B------:R-:W-:-:S13]  /*129a0*/  ISETP.NE.AND P2, PT, R122, 0x1, PT ;  /* 0x000000017a00780c */ /* 0x000fda0003f45270 */
[----:B------:R-:W0:Y:S02]  /*129b0*/  @P2 LDC.64 R2, c[0x0][0x9e8] ;  /* 0x00027a00ff022b82 */ /* 0x000e240000000a00 */
[----:B0-----:R-:W-:-:S05]  /*129c0*/  @P2 IMAD.HI.U32 R2, R121, R2, RZ ;  /* 0x0000000279022227 */ /* 0x001fca00078e00ff */
[----:B------:R-:W-:-:S07]  /*129d0*/  @P2 SHF.R.U32.HI R121, RZ, R3, R2 ;  /* 0x00000003ff792219 */ /* 0x000fce0000011602 */
.L_x_13652:
[----:B------:R-:W-:Y:S05]  /*129e0*/  BSYNC B0 ;  /* 0x0000000000007941 */ /* 0x000fea0003800000 */
.L_x_13650:
[----:B------:R-:W-:-:S04]  /*129f0*/  IMAD R121, R121, R122, -R0 ;  /* 0x0000007a79797224 */ /* 0x000fc800078e0a00 */
[----:B------:R-:W-:-:S05]  /*12a00*/  IMAD.IADD R121, R121, 0x1, -R156 ;  /* 0x0000000179797824 */ /* 0x000fca00078e0a9c */
[----:B------:R-:W-:Y:S02]  /*12a10*/  VIMNMX R8, R8, R121, !PT ;  /* 0x0000007908087248 */ /* 0x000fe40007fe0100 */
[----:B------:R-:W-:-:S07]  /*12a20*/  VIADDMNMX R9, R121, R122, R9, PT ;  /* 0x0000007a79097246 */ /* 0x000fce0003800109 */
.L_x_13649:
        /* <DEDUP_REMOVED lines=113> */
.L_x_13655:
[----:B------:R-:W-:-:S05]  /*13140*/  IMAD.U32 R8, RZ, RZ, UR5 ;  /* 0x00000005ff087e24 */ /* 0x000fca000f8e00ff */
[----:B------:R-:W-:-:S13]  /*13150*/  ISETP.NE.AND P2, PT, R8, 0x1, PT ;  /* 0x000000010800780c */ /* 0x000fda0003f45270 */
[----:B------:R-:W0:Y:S02]  /*13160*/  @P2 LDC.64 R2, c[0x0][0x9e8] ;  /* 0x00027a00ff022b82 */ /* 0x000e240000000a00 */
[----:B0-----:R-:W-:-:S05]  /*13170*/  @P2 IMAD.HI.U32 R2, R120, R2, RZ ;  /* 0x0000000278022227 */ /* 0x001fca00078e00ff */
[----:B------:R-:W-:-:S07]  /*13180*/  @P2 SHF.R.U32.HI R120, RZ, R3, R2 ;  /* 0x00000003ff782219 */ /* 0x000fce0000011602 */
.L_x_13656:
[----:B------:R-:W-:Y:S05]  /*13190*/  BSYNC B0 ;  /* 0x0000000000007941 */ /* 0x000fea0003800000 */
.L_x_13654:
[----:B------:R-:W-:-:S04]  /*131a0*/  IMAD R0, R120, R8, -R0 ;  /* 0x0000000878007224 */ /* 0x000fc800078e0a00 */
[----:B------:R-:W-:-:S05]  /*131b0*/  IMAD.IADD R0, R0, 0x1, -R156 ;  /* 0x0000000100007824 */ /* 0x000fca00078e0a9c */
[----:B------:R-:W-:Y:S02]  /*131c0*/  VIMNMX R20, R20, R0, !PT ;  /* 0x0000000014147248 */ /* 0x000fe40007fe0100 */
[----:B------:R-:W-:-:S07]  /*131d0*/  VIADDMNMX R21, R0, R8, R21, PT ;  /* 0x0000000800157246 */ /* 0x000fce0003800115 */
.L_x_13653:
[----:B------:R-:W-:-:S04]  /*131e0*/  @!P1 IMAD R0, R13, 0x8, R16 ;  /* 0x000000080d009824 */ /* 0x000fc800078e0210 */
        /* <DEDUP_REMOVED lines=39> */
[----:B-1----:R-:W-:-:S04]  /*13460*/  FMNMX.FTZ R3, R2, R3, !PT ;  /* 0x0000000302037209 */ /* 0x002fc80007810000 */
[C---:B------:R-:W-:Y:S01]  /*13470*/  FSETP.NEU.FTZ.AND P2, PT, R3.reuse, -INF , PT ;  /* 0xff8000000300780b */ /* 0x040fe20003f5d000 */
[----:B0-----:R-:W-:-:S03]  /*13480*/  FMUL.FTZ R9, R3, R0 ;  /* 0x0000000003097220 */ /* 0x001fc60000410000 */
[----:B------:R-:W-:Y:S02]  /*13490*/  FSEL R8, R3, RZ, P2 ;  /* 0x000000ff03087208 */ /* 0x000fe40001000000 */
[----:B------:R-:W-:Y:S02]  /*134a0*/  FSEL R9, R9, RZ, P2 ;  /* 0x000000ff09097208 */ /* 0x000fe40001000000 */
[----:B------:R-:W-:Y:S01]  /*134b0*/  ISETP.GT.AND P2, PT, R20, 0x1, P3 ;  /* 0x000000011400780c */ /* 0x000fe20001f44270 */
[----:B------:R-:W-:-:S03]  /*134c0*/  FADD.FTZ R8, -R8, R12 ;  /* 0x0000000c08087221 */ /* 0x000fc60000010100 */
        /* <DEDUP_REMOVED lines=89> */
[----:B------:R-:W-:Y:S02]  /*13a60*/  ISETP.GT.AND P2, PT, R20, 0x78, P3 ;  /* 0x000000781400780c */ /* 0x000fe40001f44270 */
[----:B------:R-:W-:Y:S02]  /*13a70*/  FMNMX.FTZ R2, R26, R7, !PT ;  /* 0x000000071a027209 */ /* 0x000fe40007810000 */
[----:B------:R-:W-:Y:S02]  /*13a80*/  ISETP.GT.AND P3, PT, R20, 0x79, P3 ;  /* 0x000000791400780c */ /* 0x000fe40001f64270 */
[----:B------:R-:W-:Y:S01]  /*13a90*/  FMNMX.FTZ R13, R27, R2, !PT ;  /* 0x000000021b0d7209 */ /* 0x000fe20007810000 */
[----:B------:R-:W2:Y:S01]  /*13aa0*/  LDL R20, [R1+0x38] ;  /* 0x0000380001147983 */ /* 0x000ea20000100800 */
[C---:B------:R-:W-:Y:S01]  /*13ab0*/  ISETP.LT.OR P2, PT, R21.reuse, 0x79, P2 ;  /* 0x000000791500780c */ /* 0x040fe20001741670 */
[-CC-:B------:R-:W-:Y:S01]  /*13ac0*/  FFMA.FTZ R24, R24, R0.reuse, -R9.reuse ;  /* 0x0000000018187223 */ /* 0x180fe20000010809 */
[----:B------:R-:W-:Y:S01]  /*13ad0*/  FMNMX.FTZ R2, R30, R13, !PT ;  /* 0x0000000d1e027209 */ /* 0x000fe20007810000 */
[-C--:B------:R-:W-:Y:S01]  /*13ae0*/  FMUL.FTZ R8, R8, R0.reuse ;  /* 0x0000000008087220 */ /* 0x080fe20000410000 */
[----:B------:R-:W-:Y:S01]  /*13af0*/  ISETP.LT.OR P3, PT, R21, 0x7a, P3 ;  /* 0x0000007a1500780c */ /* 0x000fe20001f61670 */
[--C-:B------:R-:W-:Y:S01]  /*13b00*/  FFMA.FTZ R25, R25, R0, -R9.reuse ;  /* 0x0000000019197223 */ /* 0x100fe20000010809 */
[----:B------:R-:W-:Y:S01]  /*13b10*/  FMNMX.FTZ R13, R31, R2, !PT ;  /* 0x000000021f0d7209 */ /* 0x000fe20007810000 */
[----:B------:R-:W-:Y:S01]  /*13b20*/  MUFU.EX2 R24, R24 ;  /* 0x0000001800187308 */ /* 0x000fe20000000800 */
[----:B------:R-:W-:Y:S01]  /*13b30*/  FSEL R86, R86, -INF , !P2 ;  /* 0xff80000056567808 */ /* 0x000fe20005000000 */
[-CC-:B------:R-:W-:Y:S01]  /*13b40*/  FFMA.FTZ R28, R28, R0.reuse, -R9.reuse ;  /* 0x000000001c1c7223 */ /* 0x180fe20000010809 */
[----:B------:R-:W-:Y:S01]  /*13b50*/  FMNMX.FTZ R2, R34, R13, !PT ;  /* 0x0000000d22027209 */ /* 0x000fe20007810000 */
[-CC-:B------:R-:W-:Y:S01]  /*13b60*/  FFMA.FTZ R29, R29, R0.reuse, -R9.reuse ;  /* 0x000000001d1d7223 */ /* 0x180fe20000010809 */
[----:B------:R-:W-:Y:S01]  /*13b70*/  FSEL R87, R87, -INF , !P3 ;  /* 0xff80000057577808 */ /* 0x000fe20005800000 */
[--C-:B------:R-:W-:Y:S01]  /*13b80*/  FFMA.FTZ R32, R32, R0, -R9.reuse ;  /* 0x0000000020207223 */ /* 0x100fe20000010809 */
[----:B------:R-:W-:Y:S01]  /*13b90*/  FMNMX.FTZ R13, R35, R2, !PT ;  /* 0x00000002230d7209 */ /* 0x000fe20007810000 */
[----:B------:R-:W0:Y:S01]  /*13ba0*/  MUFU.EX2 R8, R8 ;  /* 0x0000000800087308 */ /* 0x000e220000000800 */
[-CC-:B------:R-:W-:Y:S01]  /*13bb0*/  FFMA.FTZ R33, R33, R0.reuse, -R9.reuse ;  /* 0x0000000021217223 */ /* 0x180fe20000010809 */
[-CC-:B------:R-:W-:Y:S01]  /*13bc0*/  FFMA.FTZ R36, R36, R0.reuse, -R9.reuse ;  /* 0x0000000024247223 */ /* 0x180fe20000010809 */
[----:B------:R-:W-:Y:S01]  /*13bd0*/  FMNMX.FTZ R2, R38, R13, !PT ;  /* 0x0000000d26027209 */ /* 0x000fe20007810000 */
[-CC-:B------:R-:W-:Y:S01]  /*13be0*/  FFMA.FTZ R37, R37, R0.reuse, -R9.reuse ;  /* 0x0000000025257223 */ /* 0x180fe20000010809 */
[-CC-:B------:R-:W-:Y:S01]  /*13bf0*/  FFMA.FTZ R40, R40, R0.reuse, -R9.reuse ;  /* 0x0000000028287223 */ /* 0x180fe20000010809 */
[--C-:B------:R-:W-:Y:S01]  /*13c00*/  FFMA.FTZ R41, R41, R0, -R9.reuse ;  /* 0x0000000029297223 */ /* 0x100fe20000010809 */
[----:B------:R-:W-:Y:S01]  /*13c10*/  FMNMX.FTZ R13, R39, R2, !PT ;  /* 0x00000002270d7209 */ /* 0x000fe20007810000 */
[----:B------:R-:W1:Y:S01]  /*13c20*/  MUFU.EX2 R25, R25 ;  /* 0x0000001900197308 */ /* 0x000e620000000800 */
[-CC-:B------:R-:W-:Y:S01]  /*13c30*/  FFMA.FTZ R44, R44, R0.reuse, -R9.reuse ;  /* 0x000000002c2c7223 */ /* 0x180fe20000010809 */
[-CC-:B------:R-:W-:Y:S01]  /*13c40*/  FFMA.FTZ R45, R45, R0.reuse, -R9.reuse ;  /* 0x000000002d2d7223 */ /* 0x180fe20000010809 */
[----:B------:R-:W-:Y:S01]  /*13c50*/  FMNMX.FTZ R2, R42, R13, !PT ;  /* 0x0000000d2a027209 */ /* 0x000fe20007810000 */
[-CC-:B------:R-:W-:Y:S01]  /*13c60*/  FFMA.FTZ R48, R48, R0.reuse, -R9.reuse ;  /* 0x0000000030307223 */ /* 0x180fe20000010809 */
[-CC-:B------:R-:W-:Y:S01]  /*13c70*/  FFMA.FTZ R49, R49, R0.reuse, -R9.reuse ;  /* 0x0000000031317223 */ /* 0x180fe20000010809 */
[--C-:B------:R-:W-:Y:S01]  /*13c80*/  FFMA.FTZ R52, R52, R0, -R9.reuse ;  /* 0x0000000034347223 */ /* 0x100fe20000010809 */
[----:B------:R-:W-:Y:S01]  /*13c90*/  FMNMX.FTZ R13, R43, R2, !PT ;  /* 0x000000022b0d7209 */ /* 0x000fe20007810000 */
[----:B------:R-:W3:Y:S01]  /*13ca0*/  MUFU.EX2 R28, R28 ;  /* 0x0000001c001c7308 */ /* 0x000ee20000000800 */
[----:B0-----:R-:W-:Y:S01]  /*13cb0*/  FFMA.FTZ R6, R8, R6, R24 ;  /* 0x0000000608067223 */ /* 0x001fe20000010018 */
[-CC-:B------:R-:W-:Y:S01]  /*13cc0*/  FFMA.FTZ R53, R53, R0.reuse, -R9.reuse ;  /* 0x0000000035357223 */ /* 0x180fe20000010809 */
[----:B------:R-:W-:Y:S01]  /*13cd0*/  FMNMX.FTZ R2, R46, R13, !PT ;  /* 0x0000000d2e027209 */ /* 0x000fe20007810000 */
[-CC-:B------:R-:W-:Y:S01]  /*13ce0*/  FFMA.FTZ R56, R56, R0.reuse, -R9.reuse ;  /* 0x0000000038387223 */ /* 0x180fe20000010809 */
[-CC-:B------:R-:W-:Y:S01]  /*13cf0*/  FFMA.FTZ R57, R57, R0.reuse, -R9.reuse ;  /* 0x0000000039397223 */ /* 0x180fe20000010809 */
[--C-:B------:R-:W-:Y:S01]  /*13d00*/  FFMA.FTZ R60, R60, R0, -R9.reuse ;  /* 0x000000003c3c7223 */ /* 0x100fe20000010809 */
[----:B------:R-:W-:Y:S01]  /*13d10*/  FMNMX.FTZ R13, R47, R2, !PT ;  /* 0x000000022f0d7209 */ /* 0x000fe20007810000 */
[----:B------:R-:W0:Y:S01]  /*13d20*/  MUFU.EX2 R29, R29 ;  /* 0x0000001d001d7308 */ /* 0x000e220000000800 */
[----:B-1----:R-:W-:Y:S01]  /*13d30*/  FADD.FTZ R6, R25, R6 ;  /* 0x0000000619067221 */ /* 0x002fe20000010000 */
[-CC-:B------:R-:W-:Y:S01]  /*13d40*/  FFMA.FTZ R61, R61, R0.reuse, -R9.reuse ;  /* 0x000000003d3d7223 */ /* 0x180fe20000010809 */
[----:B------:R-:W-:Y:S01]  /*13d50*/  FMNMX.FTZ R2, R50, R13, !PT ;  /* 0x0000000d32027209 */ /* 0x000fe20007810000 */
[-CC-:B------:R-:W-:Y:S01]  /*13d60*/  FFMA.FTZ R64, R64, R0.reuse, -R9.reuse ;  /* 0x0000000040407223 */ /* 0x180fe20000010809 */
[-CC-:B------:R-:W-:Y:S01]  /*13d70*/  FFMA.FTZ R65, R65, R0.reuse, -R9.reuse ;  /* 0x0000000041417223 */ /* 0x180fe20000010809 */
[--C-:B------:R-:W-:Y:S01]  /*13d80*/  FFMA.FTZ R68, R68, R0, -R9.reuse ;  /* 0x0000000044447223 */ /* 0x100fe20000010809 */
[----:B------:R-:W-:Y:S01]  /*13d90*/  FMNMX.FTZ R13, R51, R2, !PT ;  /* 0x00000002330d7209 */ /* 0x000fe20007810000 */
[----:B------:R-:W1:Y:S01]  /*13da0*/  MUFU.EX2 R32, R32 ;  /* 0x0000002000207308 */ /* 0x000e620000000800 */
[----:B---3--:R-:W-:Y:S01]  /*13db0*/  FADD.FTZ R6, R28, R6 ;  /* 0x000000061c067221 */ /* 0x008fe20000010000 */
[-CC-:B------:R-:W-:Y:S01]  /*13dc0*/  FFMA.FTZ R69, R69, R0.reuse, -R9.reuse ;  /* 0x0000000045457223 */ /* 0x180fe20000010809 */
[----:B------:R-:W-:Y:S01]  /*13dd0*/  FMNMX.FTZ R2, R54, R13, !PT ;  /* 0x0000000d36027209 */ /* 0x000fe20007810000 */
[-CC-:B------:R-:W-:Y:S01]  /*13de0*/  FFMA.FTZ R72, R72, R0.reuse, -R9.reuse ;  /* 0x0000000048487223 */ /* 0x180fe20000010809 */
[-CC-:B------:R-:W-:Y:S01]  /*13df0*/  FFMA.FTZ R73, R73, R0.reuse, -R9.reuse ;  /* 0x0000000049497223 */ /* 0x180fe20000010809 */
[--C-:B------:R-:W-:Y:S01]  /*13e00*/  FFMA.FTZ R76, R76, R0, -R9.reuse ;  /* 0x000000004c4c7223 */ /* 0x100fe20000010809 */
[----:B------:R-:W-:Y:S01]  /*13e10*/  FMNMX.FTZ R13, R55, R2, !PT ;  /* 0x00000002370d7209 */ /* 0x000fe20007810000 */
[----:B------:R-:W3:Y:S01]  /*13e20*/  MUFU.EX2 R33, R33 ;  /* 0x0000002100217308 */ /* 0x000ee20000000800 */
[----:B0-----:R-:W-:Y:S01]  /*13e30*/  FADD.FTZ R6, R29, R6 ;  /* 0x000000061d067221 */ /* 0x001fe20000010000 */
        /* <DEDUP_REMOVED lines=8> */
[----:B------:R-:W-:Y:S01]  /*13ec0*/  FFMA.FTZ R9, R85, R0, -R9 ;  /* 0x0000000055097223 */ /* 0x000fe20000010809 */
[----:B------:R-:W-:Y:S01]  /*13ed0*/  FMNMX.FTZ R2, R62, R13, !PT ;  /* 0x0000000d3e027209 */ /* 0x000fe20007810000 */
[-C--:B------:R-:W-:Y:S01]  /*13ee0*/  FMUL.FTZ R88, R88, R8.reuse ;  /* 0x0000000858587220 */ /* 0x080fe20000410000 */
[-C--:B------:R-:W-:Y:S01]  /*13ef0*/  FMUL.FTZ R89, R89, R8.reuse ;  /* 0x0000000859597220 */ /* 0x080fe20000410000 */
[----:B------:R-:W-:Y:S01]  /*13f00*/  FMUL.FTZ R92, R92, R8 ;  /* 0x000000085c5c7220 */ /* 0x000fe20000410000 */
[----:B------:R-:W-:Y:S01]  /*13f10*/  FMNMX.FTZ R13, R63, R2, !PT ;  /* 0x000000023f0d7209 */ /* 0x000fe20007810000 */
[----:B------:R-:W1:Y:S01]  /*13f20*/  MUFU.EX2 R37, R37 ;  /* 0x0000002500257308 */ /* 0x000e620000000800 */
[----:B---3--:R-:W-:Y:S01]  /*13f30*/  FADD.FTZ R21, R33, R6 ;  /* 0x0000000621157221 */ /* 0x008fe20000010000 */
[-C--:B------:R-:W-:Y:S01]  /*13f40*/  FMUL.FTZ R93, R93, R8.reuse ;  /* 0x000000085d5d7220 */ /* 0x080fe20000410000 */
[----:B------:R-:W-:Y:S01]  /*13f50*/  FMNMX.FTZ R2, R66, R13, !PT ;  /* 0x0000000d42027209 */ /* 0x000fe20007810000 */
[-C--:B------:R-:W-:Y:S01]  /*13f60*/  FMUL.FTZ R96, R96, R8.reuse ;  /* 0x0000000860607220 */ /* 0x080fe20000410000 */
[-C--:B------:R-:W-:Y:S01]  /*13f70*/  FMUL.FTZ R97, R97, R8.reuse ;  /* 0x0000000861617220 */ /* 0x080fe20000410000 */
[----:B------:R-:W-:Y:S01]  /*13f80*/  FMUL.FTZ R100, R100, R8 ;  /* 0x0000000864647220 */ /* 0x000fe20000410000 */
[----:B------:R-:W-:Y:S01]  /*13f90*/  FMNMX.FTZ R13, R67, R2, !PT ;  /* 0x00000002430d7209 */ /* 0x000fe20007810000 */
[----:B------:R-:W3:Y:S01]  /*13fa0*/  MUFU.EX2 R40, R40 ;  /* 0x0000002800287308 */ /* 0x000ee20000000800 */
[----:B0-----:R-:W-:Y:S01]  /*13fb0*/  FADD.FTZ R6, R36, R21 ;  /* 0x0000001524067221 */ /* 0x001fe20000010000 */
[-C--:B------:R-:W-:Y:S01]  /*13fc0*/  FMUL.FTZ R101, R101, R8.reuse ;  /* 0x0000000865657220 */ /* 0x080fe20000410000 */
[----:B------:R-:W-:Y:S01]  /*13fd0*/  FMNMX.FTZ R2, R70, R13, !PT ;  /* 0x0000000d46027209 */ /* 0x000fe20007810000 */
[-C--:B------:R-:W-:Y:S01]  /*13fe0*/  FMUL.FTZ R104, R104, R8.reuse ;  /* 0x0000000868687220 */ /* 0x080fe20000410000 */
[-C--:B------:R-:W-:Y:S01]  /*13ff0*/  FMUL.FTZ R105, R105, R8.reuse ;  /* 0x0000000869697220 */ /* 0x080fe20000410000 */
[----:B------:R-:W-:Y:S01]  /*14000*/  FMUL.FTZ R108, R108, R8 ;  /* 0x000000086c6c7220 */ /* 0x000fe20000410000 */
[----:B------:R-:W-:Y:S01]  /*14010*/  FMNMX.FTZ R13, R71, R2, !PT ;  /* 0x00000002470d7209 */ /* 0x000fe20007810000 */
[----:B------:R-:W0:Y:S01]  /*14020*/  MUFU.EX2 R41, R41 ;  /* 0x0000002900297308 */ /* 0x000e220000000800 */
[----:B-1----:R-:W-:Y:S01]  /*14030*/  FADD.FTZ R21, R37, R6 ;  /* 0x0000000625157221 */ /* 0x002fe20000010000 */
[-C--:B------:R-:W-:Y:S01]  /*14040*/  FMUL.FTZ R109, R109, R8.reuse ;  /* 0x000000086d6d7220 */ /* 0x080fe20000410000 */
[----:B------:R-:W-:Y:S01]  /*14050*/  FMNMX.FTZ R2, R74, R13, !PT ;  /* 0x0000000d4a027209 */ /* 0x000fe20007810000 */
[-C--:B------:R-:W-:Y:S01]  /*14060*/  FMUL.FTZ R112, R112, R8.reuse ;  /* 0x0000000870707220 */ /* 0x080fe20000410000 */
[-C--:B------:R-:W-:Y:S01]  /*14070*/  FMUL.FTZ R113, R113, R8.reuse ;  /* 0x0000000871717220 */ /* 0x080fe20000410000 */
[----:B------:R-:W-:Y:S01]  /*14080*/  FMUL.FTZ R116, R116, R8 ;  /* 0x0000000874747220 */ /* 0x000fe20000410000 */
[----:B------:R-:W-:Y:S01]  /*14090*/  FMNMX.FTZ R13, R75, R2, !PT ;  /* 0x000000024b0d7209 */ /* 0x000fe20007810000 */
[----:B------:R-:W1:Y:S01]  /*140a0*/  MUFU.EX2 R44, R44 ;  /* 0x0000002c002c7308 */ /* 0x000e620000000800 */
[----:B---3--:R-:W-:Y:S01]  /*140b0*/  FADD.FTZ R6, R40, R21 ;  /* 0x0000001528067221 */ /* 0x008fe20000010000 */
[----:B------:R-:W-:Y:S01]  /*140c0*/  FMUL.FTZ R117, R117, R8 ;  /* 0x0000000875757220 */ /* 0x000fe20000410000 */
[----:B------:R-:W-:-:S02]  /*140d0*/  FMNMX.FTZ R2, R78, R13, !PT ;  /* 0x0000000d4e027209 */ /* 0x000fc40007810000 */
[----:B------:R-:W-:Y:S02]  /*140e0*/  F2FP.BF16.F32.PACK_AB R148, R25, R24 ;  /* 0x000000181994723e */ /* 0x000fe400000010ff */
[----:B------:R-:W-:Y:S01]  /*140f0*/  FMNMX.FTZ R13, R79, R2, !PT ;  /* 0x000000024f0d7209 */ /* 0x000fe20007810000 */
[----:B------:R-:W3:Y:S01]  /*14100*/  MUFU.EX2 R45, R45 ;  /* 0x0000002d002d7308 */ /* 0x000ee20000000800 */
[----:B0-----:R-:W-:Y:S01]  /*14110*/  FADD.FTZ R21, R41, R6 ;  /* 0x0000000629157221 */ /* 0x001fe20000010000 */
[----:B------:R-:W-:Y:S02]  /*14120*/  F2FP.BF16.F32.PACK_AB R150, R29, R28 ;  /* 0x0000001c1d96723e */ /* 0x000fe400000010ff */
[----:B------:R-:W-:Y:S02]  /*14130*/  FMNMX.FTZ R2, R82, R13, !PT ;  /* 0x0000000d52027209 */ /* 0x000fe40007810000 */
[----:B------:R-:W-:Y:S02]  /*14140*/  F2FP.BF16.F32.PACK_AB R144, R33, R32 ;  /* 0x000000202190723e */ /* 0x000fe400000010ff */
[----:B------:R-:W-:Y:S01]  /*14150*/  FMNMX.FTZ R2, R83, R2, !PT ;  /* 0x0000000253027209 */ /* 0x000fe20007810000 */
[----:B------:R-:W-:Y:S01]  /*14160*/  MUFU.EX2 R48, R48 ;  /* 0x0000003000307308 */ /* 0x000fe20000000800 */
[----:B-1----:R-:W-:Y:S01]  /*14170*/  FADD.FTZ R6, R44, R21 ;  /* 0x000000152c067221 */ /* 0x002fe20000010000 */
[----:B------:R-:W-:-:S02]  /*14180*/  F2FP.BF16.F32.PACK_AB R146, R37, R36 ;  /* 0x000000242592723e */ /* 0x000fc400000010ff */
[----:B------:R-:W-:Y:S02]  /*14190*/  FMNMX.FTZ R2, R86, R2, !PT ;  /* 0x0000000256027209 */ /* 0x000fe40007810000 */
[----:B------:R-:W-:Y:S02]  /*141a0*/  F2FP.BF16.F32.PACK_AB R140, R41, R40 ;  /* 0x00000028298c723e */ /* 0x000fe400000010ff */
[----:B------:R-:W-:Y:S01]  /*141b0*/  FMNMX.FTZ R2, R87, R2, !PT ;  /* 0x0000000257027209 */ /* 0x000fe20007810000 */
[----:B------:R-:W0:Y:S01]  /*141c0*/  MUFU.EX2 R49, R49 ;  /* 0x0000003100317308 */ /* 0x000e220000000800 */
[C---:B---3--:R-:W-:Y:S01]  /*141d0*/  FADD.FTZ R21, R45.reuse, R6 ;  /* 0x000000062d157221 */ /* 0x048fe20000010000 */
[----:B------:R-:W-:Y:S02]  /*141e0*/  F2FP.BF16.F32.PACK_AB R142, R45, R44 ;  /* 0x0000002c2d8e723e */ /* 0x000fe400000010ff */
        /* <DEDUP_REMOVED lines=13> */
[----:B-1----:R-:W-:-:S04]  /*142c0*/  FMNMX.FTZ R2, R2, R12, !PT ;  /* 0x0000000c02027209 */ /* 0x002fc80007810000 */
[C---:B------:R-:W-:Y:S01]  /*142d0*/  FSETP.NEU.FTZ.AND P2, PT, R2.reuse, -INF , PT ;  /* 0xff8000000200780b */ /* 0x040fe20003f5d000 */
[C---:B------:R-:W-:Y:S02]  /*142e0*/  FMUL.FTZ R13, R2.reuse, R0 ;  /* 0x00000000020d7220 */ /* 0x040fe40000410000 */
[----:B------:R-:W-:Y:S01]  /*142f0*/  MUFU.EX2 R65, R65 ;  /* 0x0000004100417308 */ /* 0x000fe20000000800 */
[----:B------:R-:W-:Y:S02]  /*14300*/  FSEL R12, R2, RZ, P2 ;  /* 0x000000ff020c7208 */ /* 0x000fe40001000000 */
[----:B------:R-:W-:Y:S02]  /*14310*/  FSEL R13, R13, RZ, P2 ;  /* 0x000000ff0d0d7208 */ /* 0x000fe40001000000 */
[----:B---3--:R-:W-:Y:S01]  /*14320*/  F2FP.BF16.F32.PACK_AB R134, R61, R60 ;  /* 0x0000003c3d86723e */ /* 0x008fe200000010ff */
[----:B------:R-:W-:Y:S01]  /*14330*/  FADD.FTZ R7, -R12, R7 ;  /* 0x000000070c077221 */ /* 0x000fe20000010100 */
[----:B------:R-:W-:Y:S01]  /*14340*/  FADD.FTZ R12, R48, R21 ;  /* 0x00000015300c7221 */ /* 0x000fe20000010000 */
        /* <DEDUP_REMOVED lines=10> */
[----:B------:R-:W-:Y:S01]  /*143f0*/  FADD.FTZ R21, R49, R12 ;  /* 0x0000000c31157221 */ /* 0x000fe20000010000 */
[-CC-:B------:R-:W-:Y:S01]  /*14400*/  FFMA.FTZ R42, R42, R0.reuse, -R13.reuse ;  /* 0x000000002a2a7223 */ /* 0x180fe2000001080d */
        /* <DEDUP_REMOVED lines=18> */
[----:B------:R-:W3:Y:S01]  /*14530*/  MUFU.EX2 R30, R30 ;  /* 0x0000001e001e7308 */ /* 0x000ee20000000800 */
[----:B0-----:R-:W-:Y:S01]  /*14540*/  FFMA.FTZ R6, R7, R5, R26 ;  /* 0x0000000507067223 */ /* 0x001fe2000001001a */
        /* <DEDUP_REMOVED lines=15> */
[----:B---3--:R-:W-:Y:S01]  /*14640*/  FADD.FTZ R6, R30, R5 ;  /* 0x000000051e067221 */ /* 0x008fe20000010000 */
[-CC-:B------:R-:W-:Y:S01]  /*14650*/  FFMA.FTZ R83, R83, R0.reuse, -R13.reuse ;  /* 0x0000000053537223 */ /* 0x180fe2000001080d */
[-CC-:B------:R-:W-:Y:S01]  /*14660*/  FFMA.FTZ R86, R86, R0.reuse, -R13.reuse ;  /* 0x0000000056567223 */ /* 0x180fe2000001080d */
[----:B------:R-:W-:Y:S01]  /*14670*/  FFMA.FTZ R13, R87, R0, -R13 ;  /* 0x00000000570d7223 */ /* 0x000fe2000001080d */
        /* <DEDUP_REMOVED lines=21> */
[----:B------:R-:W-:Y:S01]  /*147d0*/  FMUL.FTZ R119, R119, R7 ;  /* 0x0000000777777220 */ /* 0x000fe20000410000 */
[----:B------:R-:W-:Y:S01]  /*147e0*/  F2FP.BF16.F32.PACK_AB R128, R65, R64 ;  /* 0x000000404180723e */ /* 0x000fe200000010ff */
[----:B------:R-:W-:Y:S01]  /*147f0*/  IMAD.MOV.U32 R7, RZ, RZ, R2 ;  /* 0x000000ffff077224 */ /* 0x000fe200078e0002 */
[----:B------:R-:W-:-:S02]  /*14800*/  F2FP.BF16.F32.PACK_AB R149, R27, R26 ;  /* 0x0000001a1b95723e */ /* 0x000fc400000010ff */
[----:B------:R-:W-:Y:S01]  /*14810*/  F2FP.BF16.F32.PACK_AB R151, R31, R30 ;  /* 0x0000001e1f97723e */ /* 0x000fe200000010ff */
[----:B------:R-:W3:Y:S01]  /*14820*/  MUFU.EX2 R42, R42 ;  /* 0x0000002a002a7308 */ /* 0x000ee20000000800 */
[----:B0-----:R-:W-:Y:S01]  /*14830*/  FADD.FTZ R6, R38, R5 ;  /* 0x0000000526067221 */ /* 0x001fe20000010000 */
[----:B------:R-:W-:-:S06]  /*14840*/  F2FP.BF16.F32.PACK_AB R145, R35, R34 ;  /* 0x000000222391723e */ /* 0x000fcc00000010ff */
[----:B------:R-:W0:Y:S01]  /*14850*/  MUFU.EX2 R43, R43 ;  /* 0x0000002b002b7308 */ /* 0x000e220000000800 */
[C---:B-1----:R-:W-:Y:S01]  /*14860*/  FADD.FTZ R5, R39.reuse, R6 ;  /* 0x0000000627057221 */ /* 0x042fe20000010000 */
[----:B------:R-:W-:-:S06]  /*14870*/  F2FP.BF16.F32.PACK_AB R147, R39, R38 ;  /* 0x000000262793723e */ /* 0x000fcc00000010ff */
[----:B------:R-:W1:Y:S01]  /*14880*/  MUFU.EX2 R46, R46 ;  /* 0x0000002e002e7308 */ /* 0x000e620000000800 */
[----:B---3--:R-:W-:-:S07]  /*14890*/  FADD.FTZ R6, R42, R5 ;  /* 0x000000052a067221 */ /* 0x008fce0000010000 */
[----:B------:R-:W3:Y:S01]  /*148a0*/  MUFU.EX2 R68, R68 ;  /* 0x0000004400447308 */ /* 0x000ee20000000800 */
[C---:B0-----:R-:W-:Y:S01]  /*148b0*/  FADD.FTZ R5, R43.reuse, R6 ;  /* 0x000000062b057221 */ /* 0x041fe20000010000 */
[----:B------:R-:W-:Y:S02]  /*148c0*/  F2FP.BF16.F32.PACK_AB R141, R43, R42 ;  /* 0x0000002a2b8d723e */ /* 0x000fe400000010ff */
[C---:B--2---:R-:W-:Y:S01]  /*148d0*/  ISETP.GT.AND P2, PT, R4.reuse, R20, PT ;  /* 0x000000140400720c */ /* 0x044fe20003f44270 */
[----:B------:R-:W-:-:S03]  /*148e0*/  VIADD R4, R4, 0xffffffff ;  /* 0xffffffff04047836 */ /* 0x000fc60000000000 */
[----:B------:R-:W0:Y:S01]  /*148f0*/  MUFU.EX2 R47, R47 ;  /* 0x0000002f002f7308 */ /* 0x000e220000000800 */
[----:B-1----:R-:W-:-:S07]  /*14900*/  FADD.FTZ R6, R46, R5 ;  /* 0x000000052e067221 */ /* 0x002fce0000010000 */
        /* <DEDUP_REMOVED lines=73> */
[----:B------:R-:W-:Y:S01]  /*14da0*/  F2FP.BF16.F32.PACK_AB R121, R83, R82 ;  /* 0x000000525379723e */ /* 0x000fe200000010ff */
[----:B------:R-:W-:Y:S02]  /*14db0*/  IMAD.MOV.U32 R8, RZ, RZ, R153 ;  /* 0x000000ffff087224 */ /* 0x000fe400078e0099 */
[----:B-1----:R-:W-:-:S04]  /*14dc0*/  FADD.FTZ R5, R86, R5 ;  /* 0x0000000556057221 */ /* 0x002fc80000010000 */
[C---:B--2---:R-:W-:Y:S01]  /*14dd0*/  FADD.FTZ R5, R13.reuse, R5 ;  /* 0x000000050d057221 */ /* 0x044fe20000010000 */
[----:B------:R-:W-:Y:S01]  /*14de0*/  F2FP.BF16.F32.PACK_AB R123, R13, R86 ;  /* 0x000000560d7b723e */ /* 0x000fe200000010ff */
[----:B------:R-:W-:Y:S01]  /*14df0*/  IMAD.MOV.U32 R13, RZ, RZ, R17 ;  /* 0x000000ffff0d7224 */ /* 0x000fe200078e0011 */
[----:B------:R-:W-:Y:S06]  /*14e00*/  @P2 BRA `(.L_x_13657) ;  /* 0xffffffd000242947 */ /* 0x000fec000383ffff */
.L_x_13639:
[----:B------:R-:W-:Y:S05]  /*14e10*/  WARPSYNC.ALL ;  /* 0x0000000000007948 */ /* 0x000fea0003800000 */
[----:B------:R-:W-:Y:S06]  /*14e20*/  BAR.ARV 0x8, 0x200 ;  /* 0x0208000000007b1d */ /* 0x000fec0000002000 */
[----:B------:R-:W-:Y:S05]  /*14e30*/  @!P0 BRA `(.L_x_13658) ;  /* 0x0000000000048947 */ /* 0x000fea0003800000 */
[----:B------:R-:W-:Y:S01]  /*14e40*/  BPT.TRAP 0x1 ;  /* 0x000000040000795c */ /* 0x000fe20000300000 */
.L_x_13658:
[----:B------:R-:W-:Y:S01]  /*14e50*/  IMAD R11, R17, 0x8, R16 ;  /* 0x00000008110b7824 */ /* 0x000fe200078e0210 */
[----:B------:R-:W-:-:S04]  /*14e60*/  SHF.L.U32 R4, R153, 0x1f, RZ ;  /* 0x0000001f99047819 */ /* 0x000fc800000006ff */
[----:B------:R0:W1:Y:S01]  /*14e70*/  SYNCS.PHASECHK.TRANS64.TRYWAIT P2, [R11+URZ+0x16850], R4 ;  /* 0x016850040b0075a7 */ /* 0x000062000804017f */
[----:B------:R-:W-:Y:S05]  /*14e80*/  @!P0 BRA `(.L_x_13659) ;  /* 0x0000000000048947 */ /* 0x000fea0003800000 */
[----:B------:R-:W-:Y:S01]  /*14e90*/  BPT.TRAP 0x1 ;  /* 0x000000040000795c */ /* 0x000fe20000300000 */
.L_x_13659:
[----:B------:R-:W-:-:S05]  /*14ea0*/  VIADD R16, R16, 0x400 ;  /* 0x0000040010107836 */ /* 0x000fca0000000000 */
[----:B------:R-:W-:-:S04]  /*14eb0*/  SHF.R.U32.HI R16, RZ, 0x4, R16 ;  /* 0x00000004ff107819 */ /* 0x000fc80000011610 */
[----:B------:R-:W-:Y:S01]  /*14ec0*/  LOP3.LUT R16, R16, 0x3fff, RZ, 0xc0, !PT ;  /* 0x00003fff10107812 */ /* 0x000fe200078ec0ff */
[----:B-1----:R-:W-:Y:S06]  /*14ed0*/  @P2 BRA `(.L_x_13660) ;  /* 0x0000000000082947 */ /* 0x002fec0003800000 */
[----:B------:R-:W1:Y:S02]  /*14ee0*/  SYNCS.PHASECHK.TRANS64.TRYWAIT P0, [R11+URZ+0x16850], R4 ;  /* 0x016850040b0075a7 */ /* 0x000e64000800017f */
[----:B-1----:R-:W-:Y:S05]  /*14ef0*/  @!P0 BRA `(.L_x_13661) ;  /* 0x000000b400788947 */ /* 0x002fea0003800000 */
.L_x_13660:
[----:B------:R-:W-:Y:S01]  /*14f00*/  IMAD R8, R17, 0x400, R16 ;  /* 0x0000040011087824 */ /* 0x000fe200078e0210 */
[----:B------:R-:W2:Y:S01]  /*14f10*/  LDL.LU R14, [R1+0x58] ;  /* 0x00005800010e7983 */ /* 0x000ea20000300800 */
[----:B------:R-:W-:Y:S01]  /*14f20*/  IMAD.MOV.U32 R9, RZ, RZ, 0x40000040 ;  /* 0x40000040ff097424 */ /* 0x000fe200078e00ff */
[----:B------:R-:W-:Y:S05]  /*14f30*/  WARPSYNC.ALL ;  /* 0x0000000000007948 */ /* 0x000fea0003800000 */
[C---:B------:R-:W-:Y:S01]  /*14f40*/  R2UR UR6, R8.reuse ;  /* 0x00000000080672ca */ /* 0x040fe200000e0000 */
[----:B------:R-:W-:Y:S01]  /*14f50*/  WARPGROUP.ARRIVE ;  /* 0x00000000000079c5 */ /* 0x000fe20000000000 */
[----:B------:R-:W-:Y:S01]  /*14f60*/  R2UR UR7, R9 ;  /* 0x00000000090772ca */ /* 0x000fe200000e0000 */
[----:B------:R-:W-:Y:S01]  /*14f70*/  VIADD R12, R8, 0x80 ;  /* 0x00000080080c7836 */ /* 0x000fe20000000000 */
[----:B------:R-:W3:Y:S01]  /*14f80*/  SHFL.BFLY PT, R7, R6, 0x2, 0x1f ;  /* 0x0c401f0006077f89 */ /* 0x000ee200000e0000 */
[----:B------:R-:W-:-:S02]  /*14f90*/  IMAD.MOV.U32 R13, RZ, RZ, 0x40000040 ;  /* 0x40000040ff0d7424 */ /* 0x000fc400078e00ff */
[----:B------:R-:W-:Y:S01]  /*14fa0*/  IMAD.MOV.U32 R9, RZ, RZ, 0x40000040 ;  /* 0x40000040ff097424 */ /* 0x000fe200078e00ff */
[----:B01----:R-:W0:Y:S01]  /*14fb0*/  SHFL.BFLY PT, R4, R5, 0x2, 0x1f ;  /* 0x0c401f0005047f89 */ /* 0x003e2200000e0000 */
[----:B------:R-:W-:Y:S02]  /*14fc0*/  VIADD R17, R17, 0x1 ;  /* 0x0000000111117836 */ /* 0x000fe40000000000 */
[----:B------:R-:W-:Y:S02]  /*14fd0*/  IMAD.MOV.U32 R26, RZ, RZ, -0x800000 ;  /* 0xff800000ff1a7424 */ /* 0x000fe400078e00ff */
[----:B------:R-:W-:Y:S01]  /*14fe0*/  IMAD.MOV.U32 R27, RZ, RZ, -0x800000 ;  /* 0xff800000ff1b7424 */ /* 0x000fe200078e00ff */
[----:B------:R-:W-:Y:S01]  /*14ff0*/  ISETP.NE.AND P2, PT, R17, 0x2, PT ;  /* 0x000000021100780c */ /* 0x000fe20003f45270 */
[----:B------:R-:W-:Y:S01]  /*15000*/  HGMMA.64x64x16.F32.BF16 R88, R148, gdesc[UR4].tnspB, R88, gsb0 ;  /* 0x40e0000494587df0 */ /* 0x000fe20008001858 */
[----:B------:R-:W-:Y:S01]  /*15010*/  R2UR UR6, R12 ;  /* 0x000000000c0672ca */ /* 0x000fe200000e0000 */
[----:B------:R-:W-:Y:S01]  /*15020*/  VIADD R12, R8, 0x100 ;  /* 0x00000100080c7836 */ /* 0x000fe20000000000 */
[----:B------:R-:W-:Y:S01]  /*15030*/  R2UR UR7, R13 ;  /* 0x000000000d0772ca */ /* 0x000fe200000e0000 */
[----:B------:R-:W-:Y:S01]  /*15040*/  IMAD.MOV.U32 R13, RZ, RZ, 0x40000040 ;  /* 0x40000040ff0d7424 */ /* 0x000fe200078e00ff */
[----:B------:R-:W-:Y:S01]  /*15050*/  SEL R17, R17, RZ, P2 ;  /* 0x000000ff11117207 */ /* 0x000fe20001000000 */
[----:B---3--:R-:W-:Y:S01]  /*15060*/  FADD.FTZ R7, R7, R6 ;  /* 0x0000000607077221 */ /* 0x008fe20000010000 */
[----:B------:R-:W-:-:S04]  /*15070*/  SEL R6, RZ, 0x1, P2 ;  /* 0x00000001ff067807 */ /* 0x000fc80001000000 */
[----:B------:R-:W-:Y:S01]  /*15080*/  LOP3.LUT R153, R153, R6, RZ, 0x3c, !PT ;  /* 0x0000000699997212 */ /* 0x000fe200078e3cff */
[----:B------:R-:W-:Y:S02]  /*15090*/  WARPGROUP.DEPBAR.LE gsb0, 0x0 ;  /* 0x00008000000079c5 */ /* 0x000fe40000010000 */
        /* <DEDUP_REMOVED lines=38> */
[----:B------:R-:W-:Y:S01]  /*15300*/  R2UR UR6, R8 ;  /* 0x00000000080672ca */ /* 0x000fe200000e0000 */
[----:B0-----:R-:W-:Y:S01]  /*15310*/  FADD.FTZ R8, R4, R5 ;  /* 0x0000000504087221 */ /* 0x001fe20000010000 */
[----:B------:R-:W-:Y:S01]  /*15320*/  R2UR UR7, R9 ;  /* 0x00000000090772ca */ /* 0x000fe200000e0000 */
[----:B------:R-:W0:Y:S04]  /*15330*/  SHFL.BFLY PT, R4, R7, 0x1, 0x1f ;  /* 0x0c201f0007047f89 */ /* 0x000e2800000e0000 */
[----:B------:R-:W1:Y:S01]  /*15340*/  SHFL.BFLY PT, R9, R8, 0x1, 0x1f ;  /* 0x0c201f0008097f89 */ /* 0x000e6200000e0000 */
[----:B0-----:R-:W-:Y:S01]  /*15350*/  FADD.FTZ R10, R7, R4 ;  /* 0x00000004070a7221 */ /* 0x001fe20000010000 */
[----:B------:R-:W-:-:S02]  /*15360*/  IMAD.MOV.U32 R4, RZ, RZ, RZ ;  /* 0x000000ffff047224 */ /* 0x000fc400078e00ff */
[----:B------:R-:W-:Y:S02]  /*15370*/  IMAD.MOV.U32 R7, RZ, RZ, RZ ;  /* 0x000000ffff077224 */ /* 0x000fe400078e00ff */
[----:B-1----:R-:W-:Y:S01]  /*15380*/  FADD.FTZ R12, R8, R9 ;  /* 0x00000009080c7221 */ /* 0x002fe20000010000 */
[----:B------:R-:W-:Y:S01]  /*15390*/  FSETP.NE.FTZ.AND P0, PT, R10, RZ, PT ;  /* 0x000000ff0a00720b */ /* 0x000fe20003f15000 */
[----:B------:R-:W-:-:S03]  /*153a0*/  @!P1 VIADD R8, R11, 0x16860 ;  /* 0x000168600b089836 */ /* 0x000fc60000000000 */
[----:B------:R-:W-:Y:S02]  /*153b0*/  FSETP.NE.FTZ.AND P3, PT, R12, RZ, PT ;  /* 0x000000ff0c00720b */ /* 0x000fe40003f75000 */
[----:B------:R-:W-:-:S07]  /*153c0*/  @!P1 PRMT R8, RZ, 0x654, R8 ;  /* 0x00000654ff089816 */ /* 0x000fce0000000008 */
        /* <DEDUP_REMOVED lines=48> */
.L_x_13554:
[----:B------:R-:W0:Y:S01]  /*156d0*/  S2R R0, SR_TID.X ;  /* 0x0000000000007919 */ /* 0x000e220000002100 */
[----:B------:R-:W-:Y:S05]  /*156e0*/  WARPSYNC.ALL ;  /* 0x0000000000007948 */ /* 0x000fea0003800000 */
[----:B------:R-:W1:Y:S08]  /*156f0*/  S2UR UR5, SR_CgaCtaId ;  /* 0x00000000000579c3 */ /* 0x000e700000008800 */
[----:B------:R-:W-:Y:S06]  /*15700*/  BAR.SYNC.DEFER_BLOCKING 0x5, 0x200 ;  /* 0x0148000000007b1d */ /* 0x000fec0000010000 */
[----:B------:R-:W-:Y:S01]  /*15710*/  UMOV UR4, 0x400 ;  /* 0x0000040000047882 */ /* 0x000fe20000000000 */
[----:B------:R-:W-:Y:S01]  /*15720*/  BSSY B0, `(.L_x_13662) ;  /* 0x0000245000007945 */ /* 0x000fe20003800000 */
[----:B-1----:R-:W-:Y:S01]  /*15730*/  ULEA UR4, UR5, UR4, 0x18 ;  /* 0x0000000405047291 */ /* 0x002fe2000f8ec03f */
[----:B0-----:R-:W-:-:S05]  /*15740*/  VIADD R40, R0, 0xffffff80 ;  /* 0xffffff8000287836 */ /* 0x001fca0000000000 */
[----:B------:R-:W-:Y:S01]  /*15750*/  IMAD.U32 R16, RZ, RZ, UR4 ;  /* 0x00000004ff107e24 */ /* 0x000fe2000f8e00ff */
[----:B------:R-:W-:-:S04]  /*15760*/  SHF.R.S32.HI R46, RZ, 0x1f, R40 ;  /* 0x0000001fff2e7819 */ /* 0x000fc80000011428 */
[----:B------:R-:W-:Y:S01]  /*15770*/  LEA.HI R46, R46, R40, RZ, 0x3 ;  /* 0x000000282e2e7211 */ /* 0x000fe200078f18ff */
[----:B------:R0:W1:Y:S03]  /*15780*/  LDS.128 R28, [R16+0x168d0] ;  /* 0x0168d000101c7984 */ /* 0x0000660000000c00 */
[----:B------:R-:W-:-:S05]  /*15790*/  LOP3.LUT R46, R46, 0xfffffff8, RZ, 0xc0, !PT ;  /* 0xfffffff82e2e7812 */ /* 0x000fca00078ec0ff */
[----:B------:R-:W-:-:S04]  /*157a0*/  IMAD.IADD R46, R40, 0x1, -R46 ;  /* 0x00000001282e7824 */ /* 0x000fc800078e0a2e */
[----:B------:R-:W-:-:S05]  /*157b0*/  IMAD.SHL.U32 R41, R46, 0x8, RZ ;  /* 0x000000082e297824 */ /* 0x000fca00078e00ff */
[----:B------:R-:W-:Y:S01]  /*157c0*/  SHF.R.S32.HI R42, RZ, 0x1f, R41 ;  /* 0x0000001fff2a7819 */ /* 0x000fe20000011429 */
[----:B------:R-:W-:Y:S06]  /*157d0*/  BAR.ARV 0x4, 0x200 ;  /* 0x0108000000007b1d */ /* 0x000fec0000002000 */
[----:B0-----:R-:W-:Y:S05]  /*157e0*/  @P0 BRA `(.L_x_13663) ;  /* 0x00000018003c0947 */ /* 0x001fea0003800000 */
[----:B------:R-:W2:Y:S01]  /*157f0*/  LDL R0, [R1+0x68] ;  /* 0x0000680001007983 */ /* 0x000ea20000100800 */
[----:B------:R-:W-:-:S03]  /*15800*/  ULDC UR4, c[0x0][0xad4] ;  /* 0x0002b50000047ab9 */ /* 0x000fc60000000800 */
[----:B------:R-:W3:Y:S04]  /*15810*/  LDL.LU R34, [R1+0x4c] ;  /* 0x00004c0001227983 */ /* 0x000ee80000300800 */
[----:B------:R-:W4:Y:S01]  /*15820*/  LDL R39, [R1+0x50] ;  /* 0x0000500001277983 */ /* 0x000f220000100800 */
[----:B------:R-:W0:Y:S01]  /*15830*/  S2R R5, SR_SWINHI ;  /* 0x0000000000057919 */ /* 0x000e220000002f00 */
[----:B-----5:R-:W-:Y:S02]  /*15840*/  MOV R2, R16 ;  /* 0x0000001000027202 */ /* 0x020fe40000000f00 */
[----:B0-----:R-:W-:Y:S02]  /*15850*/  MOV R3, R5 ;  /* 0x0000000500037202 */ /* 0x001fe40000000f00 */
[----:B------:R-:W-:Y:S01]  /*15860*/  F2FP.BF16.F32.PACK_AB R14, R25, R24 ;  /* 0x00000018190e723e */ /* 0x000fe200000010ff */
[----:B-1----:R-:W-:-:S02]  /*15870*/  IMAD.MOV.U32 R28, RZ, RZ, RZ ;  /* 0x000000ffff1c7224 */ /* 0x002fc400078e00ff */
[----:B--2---:R-:W-:-:S03]  /*15880*/  IMAD.WIDE R10, R0, 0x2, R2 ;  /* 0x00000002000a7825 */ /* 0x004fc600078e0202 */
[----:B------:R-:W-:-:S05]  /*15890*/  IADD3 R33, P0, R10, 0x60, RZ ;  /* 0x000000600a217810 */ /* 0x000fca0007f1e0ff */
[----:B------:R-:W-:Y:S01]  /*158a0*/  IMAD.X R5, RZ, RZ, R11, P0 ;  /* 0x000000ffff057224 */ /* 0x000fe200000e060b */
[----:B---3--:R-:W-:-:S04]  /*158b0*/  ISETP.NE.AND P0, PT, R34, RZ, PT ;  /* 0x000000ff2200720c */ /* 0x008fc80003f05270 */
[----:B------:R-:W-:Y:S01]  /*158c0*/  SEL R38, R34, UR4, P0 ;  /* 0x0000000422267c07 */ /* 0x000fe20008000000 */
[----:B------:R-:W-:Y:S05]  /*158d0*/  WARPSYNC.ALL ;  /* 0x0000000000007948 */ /* 0x000fea0003800000 */
[----:B------:R-:W-:Y:S01]  /*158e0*/  BAR.SYNC.DEFER_BLOCKING 0x1, 0x180 ;  /* 0x0046000000007b1d */ /* 0x000fe20000010000 */
[C---:B------:R-:W-:Y:S02]  /*158f0*/  IADD3 R15, P1, R10.reuse, 0x40, RZ ;  /* 0x000000400a0f7810 */ /* 0x040fe40007f3e0ff */
[C---:B------:R-:W-:Y:S02]  /*15900*/  IADD3 R13, P2, R10.reuse, 0x20, RZ ;  /* 0x000000200a0d7810 */ /* 0x040fe40007f5e0ff */
[----:B------:R-:W-:Y:S01]  /*15910*/  LOP3.LUT R9, R10, 0x380, RZ, 0xc0, !PT ;  /* 0x000003800a097812 */ /* 0x000fe200078ec0ff */
[----:B------:R-:W-:Y:S01]  /*15920*/  ULDC.64 UR6, c[0x0][0xc08] ;  /* 0x0003020000067ab9 */ /* 0x000fe20000000a00 */
[----:B------:R-:W-:Y:S01]  /*15930*/  LOP3.LUT R4, R15, 0x380, RZ, 0xc0, !PT ;  /* 0x000003800f047812 */ /* 0x000fe200078ec0ff */
[----:B------:R-:W-:Y:S01]  /*15940*/  ULDC.64 UR4, c[0x0][0xc00] ;  /* 0x0003000000047ab9 */ /* 0x000fe20000000a00 */
[----:B------:R-:W-:-:S02]  /*15950*/  LOP3.LUT R0, R13, 0x380, RZ, 0xc0, !PT ;  /* 0x000003800d007812 */ /* 0x000fc400078ec0ff */
[----:B------:R-:W-:Y:S02]  /*15960*/  LOP3.LUT R12, R33, 0x380, RZ, 0xc0, !PT ;  /* 0x00000380210c7812 */ /* 0x000fe400078ec0ff */
[----:B------:R-:W-:Y:S02]  /*15970*/  ISETP.NE.U32.AND P0, PT, RZ, UR6, PT ;  /* 0x00000006ff007c0c */ /* 0x000fe4000bf05070 */
[----:B------:R-:W-:Y:S02]  /*15980*/  SHF.R.U64 R9, R9, 0x3, RZ ;  /* 0x0000000309097819 */ /* 0x000fe400000012ff */
[----:B------:R-:W-:Y:S02]  /*15990*/  SHF.R.U64 R4, R4, 0x3, RZ ;  /* 0x0000000304047819 */ /* 0x000fe400000012ff */
[----:B------:R-:W-:Y:S02]  /*159a0*/  SHF.R.U64 R0, R0, 0x3, RZ ;  /* 0x0000000300007819 */ /* 0x000fe400000012ff */
[----:B------:R-:W-:-:S02]  /*159b0*/  SHF.R.U64 R12, R12, 0x3, RZ ;  /* 0x000000030c0c7819 */ /* 0x000fc400000012ff */
[----:B------:R-:W-:Y:S02]  /*159c0*/  ISETP.NE.AND.EX P0, PT, RZ, UR7, PT, P0 ;  /* 0x00000007ff007c0c */ /* 0x000fe4000bf05300 */
[----:B------:R-:W-:Y:S01]  /*159d0*/  LOP3.LUT R10, R9, R10, RZ, 0x3c, !PT ;  /* 0x0000000a090a7212 */ /* 0x000fe200078e3cff */
[--C-:B------:R-:W-:Y:S01]  /*159e0*/  IMAD.X R7, RZ, RZ, R11.reuse, P1 ;  /* 0x000000ffff077224 */ /* 0x100fe200008e060b */
[----:B------:R-:W-:Y:S01]  /*159f0*/  LOP3.LUT R6, R4, R15, RZ, 0x3c, !PT ;  /* 0x0000000f04067212 */ /* 0x000fe200078e3cff */
[----:B------:R-:W-:Y:S01]  /*15a00*/  IMAD.X R9, RZ, RZ, R11, P2 ;  /* 0x000000ffff097224 */ /* 0x000fe200010e060b */
[----:B------:R-:W-:Y:S02]  /*15a10*/  LOP3.LUT R8, R0, R13, RZ, 0x3c, !PT ;  /* 0x0000000d00087212 */ /* 0x000fe400078e3cff */
[----:B------:R-:W-:Y:S02]  /*15a20*/  LOP3.LUT R4, R12, R33, RZ, 0x3c, !PT ;  /* 0x000000210c047212 */ /* 0x000fe400078e3cff */
[----:B------:R-:W-:Y:S01]  /*15a30*/  MOV R10, R10 ;  /* 0x0000000a000a7202 */ /* 0x000fe20000000f00 */
[----:B------:R-:W4:Y:S01]  /*15a40*/  LDC.64 R32, c[0x0][0xc00] ;  /* 0x00030000ff207b82 */ /* 0x000f220000000a00 */
[----:B------:R-:W-:-:S02]  /*15a50*/  F2FP.BF16.F32.PACK_AB R12, R21, R20 ;  /* 0x00000014150c723e */ /* 0x000fc400000010ff */
[----:B------:R-:W-:Y:S02]  /*15a60*/  F2FP.BF16.F32.PACK_AB R13, R91, R90 ;  /* 0x0000005a5b0d723e */ /* 0x000fe400000010ff */
[----:B------:R-:W-:Y:S02]  /*15a70*/  F2FP.BF16.F32.PACK_AB R15, R95, R94 ;  /* 0x0000005e5f0f723e */ /* 0x000fe400000010ff */
[----:B------:R-:W-:Y:S01]  /*15a80*/  MOV R36, R6 ;  /* 0x0000000600247202 */ /* 0x000fe20000000f00 */
[----:B------:R-:W0:Y:S01]  /*15a90*/  @P0 LDC.64 R34, c[0x0][0xc08] ;  /* 0x00030200ff220b82 */ /* 0x000e220000000a00 */
[----:B------:R-:W-:Y:S01]  /*15aa0*/  MOV R0, R4 ;  /* 0x0000000400007202 */ /* 0x000fe20000000f00 */
[----:B------:R1:W-:Y:S01]  /*15ab0*/  STSM.16.M88.4 [R10], R12 ;  /* 0x0000000c0a007844 */ /* 0x0003e20000000200 */
        /* <DEDUP_REMOVED lines=8> */
[----:B-1----:R-:W-:Y:S02]  /*15b40*/  F2FP.BF16.F32.PACK_AB R10, R109, R108 ;  /* 0x0000006c6d0a723e */ /* 0x002fe400000010ff */
        /* <DEDUP_REMOVED lines=8> */
[----:B------:R-:W-:-:S04]  /*15bd0*/  ISETP.NE.U32.AND P3, PT, RZ, UR4, PT ;  /* 0x00000004ff007c0c */ /* 0x000fc8000bf65070 */
[----:B------:R-:W-:Y:S01]  /*15be0*/  ISETP.NE.AND.EX P3, PT, RZ, UR5, PT, P3 ;  /* 0x00000005ff007c0c */ /* 0x000fe2000bf65330 */
[----:B------:R-:W-:Y:S01]  /*15bf0*/  ULDC UR6, c[0x0][0xa88] ;  /* 0x0002a20000067ab9 */ /* 0x000fe20000000800 */
[----:B----4-:R-:W-:-:S04]  /*15c00*/  IMAD.WIDE R32, R39, 0x4, R32 ;  /* 0x0000000427207825 */ /* 0x010fc800078e0220 */
[----:B------:R-:W-:Y:S01]  /*15c10*/  IMAD.U32 R43, RZ, RZ, UR6 ;  /* 0x00000006ff2b7e24 */ /* 0x000fe2000f8e00ff */
[----:B------:R-:W-:Y:S01]  /*15c20*/  ISETP.GT.AND P1, PT, R38, 0x1, PT ;  /* 0x000000012600780c */ /* 0x000fe20003f24270 */
[----:B0-----:R-:W-:Y:S01]  /*15c30*/  @P0 IMAD.WIDE R4, R39, 0x4, R34 ;  /* 0x0000000427040825 */ /* 0x001fe200078e0222 */
[----:B-1----:R-:W0:Y:S04]  /*15c40*/  LDC R0, c[0x0][0xbe8] ;  /* 0x0002fa00ff007b82 */ /* 0x002e280000000800 */
[----:B------:R1:W5:Y:S04]  /*15c50*/  @P3 LDG.E R28, desc[UR40][R32.64] ;  /* 0x00000028201c3981 */ /* 0x000368000c1e1900 */
[----:B------:R1:W5:Y:S01]  /*15c60*/  @P0 LDG.E R43, desc[UR40][R4.64] ;  /* 0x00000028042b0981 */ /* 0x000362000c1e1900 */
[----:B------:R-:W-:-:S05]  /*15c70*/  IMAD.MOV.U32 R34, RZ, RZ, 0x9b8 ;  /* 0x000009b8ff227424 */ /* 0x000fca00078e00ff */
[----:B------:R-:W-:-:S04]  /*15c80*/  SEL R34, R34, 0x978, P1 ;  /* 0x0000097822227807 */ /* 0x000fc80000800000 */
[----:B------:R1:W2:Y:S08]  /*15c90*/  LDC.64 R12, c[0x0][R34+0x220] ;  /* 0x00008800220c7b82 */ /* 0x0002b00000000a00 */
[----:B------:R1:W3:Y:S08]  /*15ca0*/  LDC.64 R14, c[0x0][R34+0x218] ;  /* 0x00008600220e7b82 */ /* 0x0002f00000000a00 */
[----:B------:R1:W4:Y:S01]  /*15cb0*/  LDC.64 R10, c[0x0][R34+0x228] ;  /* 0x00008a00220a7b82 */ /* 0x0003220000000a00 */
[----:B0-----:R-:W-:Y:S01]  /*15cc0*/  ISETP.NE.AND P2, PT, R0, 0x1, PT ;  /* 0x000000010000780c */ /* 0x001fe20003f45270 */
[----:B-1----:R-:W-:-:S12]  /*15cd0*/  @P0 BRA `(.L_x_13664) ;  /* 0x0000000000100947 */ /* 0x002fd80003800000 */
[----:B------:R-:W-:Y:S05]  /*15ce0*/  @!P3 BRA `(.L_x_13664) ;  /* 0x00000000000cb947 */ /* 0x000fea0003800000 */
[----:B------:R-:W2:Y:S04]  /*15cf0*/  LDG.E R4, desc[UR40][R32.64] ;  /* 0x0000002820047981 */ /* 0x000ea8000c1e1900 */
[----:B-----5:R-:W2:Y:S02]  /*15d00*/  LDG.E R43, desc[UR40][R32.64+0x4] ;  /* 0x00000428202b7981 */ /* 0x020ea4000c1e1900 */
[----:B--2---:R-:W-:-:S07]  /*15d10*/  IMAD.IADD R43, R43, 0x1, -R4 ;  /* 0x000000012b2b7824 */ /* 0x004fce00078e0a04 */
.L_x_13664:
[----:B------:R-:W3:Y:S04]  /*15d20*/  LDL R48, [R1+0x48] ;  /* 0x0000480001307983 */ /* 0x000ee80000100800 */
[----:B------:R-:W4:Y:S04]  /*15d30*/  LDL R33, [R1+0x30] ;  /* 0x0000300001217983 */ /* 0x000f280000100800 */
[----:B------:R-:W4:Y:S04]  /*15d40*/  LDL R50, [R1+0x20] ;  /* 0x0000200001327983 */ /* 0x000f280000100800 */
[----:B------:R-:W4:Y:S01]  /*15d50*/  LDL R47, [R1+0x5c] ;  /* 0x00005c00012f7983 */ /* 0x000f220000100800 */
[----:B------:R0:W1:Y:S03]  /*15d60*/  LDC.64 R4, c[0x0][R34+0x210] ;  /* 0x0000840022047b82 */ /* 0x0000660000000a00 */
[----:B------:R-:W4:Y:S01]  /*15d70*/  LDL R38, [R1+0x64] ;  /* 0x0000640001267983 */ /* 0x000f220000100800 */
[----:B------:R-:W-:-:S04]  /*15d80*/  ISETP.NE.U32.AND P0, PT, RZ, UR4, PT ;  /* 0x00000004ff007c0c */ /* 0x000fc8000bf05070 */
[----:B------:R-:W1:Y:S01]  /*15d90*/  @P2 LDC R32, c[0x0][0xbec] ;  /* 0x0002fb00ff202b82 */ /* 0x000e620000000800 */
[----:B------:R-:W-:Y:S02]  /*15da0*/  ISETP.NE.AND.EX P0, PT, RZ, UR5, PT, P0 ;  /* 0x00000005ff007c0c */ /* 0x000fe4000bf05300 */
[----:B------:R-:W-:Y:S02]  /*15db0*/  SHF.R.S32.HI R9, RZ, 0x1f, R39 ;  /* 0x0000001fff097819 */ /* 0x000fe40000011427 */
[----:B------:R-:W-:-:S03]  /*15dc0*/  SEL R8, R39, RZ, !P0 ;  /* 0x000000ff27087207 */ /* 0x000fc60004000000 */
[----:B------:R-:W1:Y:S01]  /*15dd0*/  @P2 LDC R37, c[0x0][0xbf0] ;  /* 0x0002fc00ff252b82 */ /* 0x000e620000000800 */
[----:B------:R-:W-:Y:S01]  /*15de0*/  SEL R9, R9, RZ, !P0 ;  /* 0x000000ff09097207 */ /* 0x000fe20004000000 */
[----:B--2---:R-:W-:-:S06]  /*15df0*/  IMAD R13, R13, R8, RZ ;  /* 0x000000080d0d7224 */ /* 0x004fcc00078e02ff */
[----:B------:R-:W2:Y:S01]  /*15e00*/  LDC.64 R6, c[0x0][0xba8] ;  /* 0x0002ea00ff067b82 */ /* 0x000ea20000000a00 */
[----:B0-----:R-:W0:Y:S01]  /*15e10*/  S2R R34, SR_TID.X ;  /* 0x0000000000227919 */ /* 0x001e220000002100 */
[C---:B------:R-:W-:Y:S02]  /*15e20*/  IMAD R35, R12.reuse, R9, R13 ;  /* 0x000000090c237224 */ /* 0x040fe400078e020d */
[----:B------:R-:W-:-:S04]  /*15e30*/  IMAD.WIDE.U32 R12, R12, R8, RZ ;  /* 0x000000080c0c7225 */ /* 0x000fc800078e00ff */
[----:B------:R-:W-:Y:S01]  /*15e40*/  IMAD.IADD R35, R13, 0x1, R35 ;  /* 0x000000010d237824 */ /* 0x000fe200078e0223 */
[----:B--2---:R-:W2:Y:S08]  /*15e50*/  @!P1 LDC R6, c[0x0][0xb50] ;  /* 0x0002d400ff069b82 */ /* 0x004eb00000000800 */
[----:B------:R-:W2:Y:S01]  /*15e60*/  @!P1 LDC R7, c[0x0][0xb54] ;  /* 0x0002d500ff079b82 */ /* 0x000ea20000000800 */
[----:B0-----:R-:W-:-:S05]  /*15e70*/  VIADD R44, R34, 0xffffff80 ;  /* 0xffffff80222c7836 */ /* 0x001fca0000000000 */
[----:B------:R-:W-:-:S04]  /*15e80*/  SHF.R.S32.HI R34, RZ, 0x1f, R44 ;  /* 0x0000001fff227819 */ /* 0x000fc8000001142c */
[----:B------:R-:W-:-:S04]  /*15e90*/  LEA.HI R34, R34, R44, RZ, 0x7 ;  /* 0x0000002c22227211 */ /* 0x000fc800078f38ff */
[----:B------:R-:W-:Y:S01]  /*15ea0*/  LOP3.LUT R34, R34, 0xffffff80, RZ, 0xc0, !PT ;  /* 0xffffff8022227812 */ /* 0x000fe200078ec0ff */
[----:B-----5:R-:W-:-:S04]  /*15eb0*/  IMAD R43, R43, R0, RZ ;  /* 0x000000002b2b7224 */ /* 0x020fc800078e02ff */
[----:B------:R-:W-:Y:S02]  /*15ec0*/  IMAD.IADD R34, R44, 0x1, -R34 ;  /* 0x000000012c227824 */ /* 0x000fe400078e0a22 */
[-C--:B---3--:R-:W-:Y:S02]  /*15ed0*/  IMAD R9, R15, R48.reuse, RZ ;  /* 0x000000300f097224 */ /* 0x088fe400078e02ff */
[----:B------:R-:W-:-:S04]  /*15ee0*/  IMAD.WIDE.U32 R14, R14, R48, RZ ;  /* 0x000000300e0e7225 */ /* 0x000fc800078e00ff */
[----:B----4-:R-:W-:Y:S01]  /*15ef0*/  IMAD.IADD R39, R33, 0x1, R50 ;  /* 0x0000000121277824 */ /* 0x010fe200078e0232 */
[----:B------:R-:W-:-:S03]  /*15f00*/  IADD3 R14, P0, P3, R12, R14, R28 ;  /* 0x0000000e0c0e7210 */ /* 0x000fc60007b1e01c */
[----:B-1----:R-:W-:Y:S01]  /*15f10*/  @P2 IMAD.HI.U32 R12, R39, R32, RZ ;  /* 0x00000020270c2227 */ /* 0x002fe200078e00ff */
[----:B------:R-:W-:-:S03]  /*15f20*/  SEL R33, R47, RZ, P1 ;  /* 0x000000ff2f217207 */ /* 0x000fc60000800000 */
        /* <DEDUP_REMOVED lines=13> */
[----:B------:R-:W-:Y:S01]  /*16000*/  IMAD R5, R5, R13, RZ ;  /* 0x0000000d05057224 */ /* 0x000fe200078e02ff */
[----:B------:R-:W-:-:S05]  /*16010*/  SHF.R.S32.HI R15, RZ, 0x1f, R13 ;  /* 0x0000001fff0f7819 */ /* 0x000fca000001140d */
[C---:B------:R-:W-:Y:S02]  /*16020*/  IMAD R15, R4.reuse, R15, R5 ;  /* 0x0000000f040f7224 */ /* 0x040fe400078e0205 */
[----:B------:R-:W-:-:S04]  /*16030*/  IMAD.WIDE.U32 R4, R4, R13, R10 ;  /* 0x0000000d04047225 */ /* 0x000fc800078e000a */
[----:B------:R-:W-:Y:S01]  /*16040*/  IMAD.IADD R5, R5, 0x1, R15 ;  /* 0x0000000105057824 */ /* 0x000fe200078e020f */
[----:B--2---:R-:W-:-:S04]  /*16050*/  LEA R14, P0, R4, R6, 0x2 ;  /* 0x00000006040e7211 */ /* 0x004fc800078010ff */
[----:B------:R-:W-:Y:S01]  /*16060*/  LEA.HI.X R5, R4, R7, R5, 0x2, P0 ;  /* 0x0000000704057211 */ /* 0x000fe200000f1405 */
[----:B------:R-:W-:Y:S01]  /*16070*/  SHFL.IDX PT, R10, R14, RZ, 0x1c1f ;  /* 0x001c1fff0e0a7589 */ /* 0x000fe200000e0000 */
[----:B------:R-:W-:-:S03]  /*16080*/  IMAD.IADD R6, R38, 0x1, R50 ;  /* 0x0000000126067824 */ /* 0x000fc600078e0232 */
        /* <DEDUP_REMOVED lines=10> */
[----:B------:R-:W-:Y:S01]  /*16130*/  SHF.R.S32.HI R49, RZ, 0x1f, R40 ;  /* 0x0000001fff317819 */ /* 0x000fe20000011428 */
[----:B0-----:R-:W0:Y:S01]  /*16140*/  @P2 LDC R13, c[0x0][0xbec] ;  /* 0x0002fb00ff0d2b82 */ /* 0x001e220000000800 */
[----:B------:R-:W-:Y:S02]  /*16150*/  ULDC.64 UR4, c[0x0][0xaa0] ;  /* 0x0002a80000047ab9 */ /* 0x000fe40000000a00 */
[----:B------:R-:W-:-:S04]  /*16160*/  LEA.HI R49, R49, R40, RZ, 0x3 ;  /* 0x0000002831317211 */ /* 0x000fc800078f18ff */
[----:B------:R-:W-:Y:S01]  /*16170*/  SHF.R.S32.HI R49, RZ, 0x3, R49 ;  /* 0x00000003ff317819 */ /* 0x000fe20000011431 */
[----:B------:R-:W1:Y:S04]  /*16180*/  @P2 LDC R15, c[0x0][0xbf0] ;  /* 0x0002fc00ff0f2b82 */ /* 0x000e680000000800 */
[----:B------:R-:W-:-:S04]  /*16190*/  IMAD R5, R49, 0x40, R41 ;  /* 0x0000004031057824 */ /* 0x000fc800078e0229 */
[----:B------:R-:W-:-:S03]  /*161a0*/  IMAD.WIDE R2, R5, 0x2, R2 ;  /* 0x0000000205027825 */ /* 0x000fc600078e0202 */
[C---:B------:R-:W-:Y:S02]  /*161b0*/  IADD3 R25, P0, R2.reuse, 0x1800, RZ ;  /* 0x0000180002197810 */ /* 0x040fe40007f1e0ff */
[C---:B------:R-:W-:Y:S02]  /*161c0*/  IADD3 R33, P1, R2.reuse, 0x3000, RZ ;  /* 0x0000300002217810 */ /* 0x040fe40007f3e0ff */
[C---:B------:R-:W-:Y:S02]  /*161d0*/  IADD3 R37, P3, R2.reuse, 0x4800, RZ ;  /* 0x0000480002257810 */ /* 0x040fe40007f7e0ff */
[----:B------:R-:W-:Y:S01]  /*161e0*/  LOP3.LUT R5, R2, 0x380, RZ, 0xc0, !PT ;  /* 0x0000038002057812 */ /* 0x000fe200078ec0ff */
[----:B------:R-:W-:Y:S01]  /*161f0*/  IMAD R9, R9, UR4, RZ ;  /* 0x0000000409097c24 */ /* 0x000fe2000f8e02ff */
[----:B------:R-:W-:Y:S02]  /*16200*/  LOP3.LUT R24, R25, 0x380, RZ, 0xc0, !PT ;  /* 0x0000038019187812 */ /* 0x000fe400078ec0ff */
[----:B------:R-:W-:-:S02]  /*16210*/  LOP3.LUT R32, R33, 0x380, RZ, 0xc0, !PT ;  /* 0x0000038021207812 */ /* 0x000fc400078ec0ff */
[----:B------:R-:W-:Y:S02]  /*16220*/  LOP3.LUT R36, R37, 0x380, RZ, 0xc0, !PT ;  /* 0x0000038025247812 */ /* 0x000fe400078ec0ff */
[----:B------:R-:W-:Y:S01]  /*16230*/  SHF.R.U64 R5, R5, 0x3, RZ ;  /* 0x0000000305057819 */ /* 0x000fe200000012ff */
[----:B------:R-:W-:Y:S01]  /*16240*/  IMAD R9, R28, UR5, R9 ;  /* 0x000000051c097c24 */ /* 0x000fe2000f8e0209 */
[----:B------:R-:W-:Y:S01]  /*16250*/  SHF.R.U64 R24, R24, 0x3, RZ ;  /* 0x0000000318187819 */ /* 0x000fe200000012ff */
[----:B------:R-:W-:Y:S01]  /*16260*/  IMAD.WIDE.U32 R10, R28, UR4, RZ ;  /* 0x000000041c0a7c25 */ /* 0x000fe2000f8e00ff */
[----:B------:R-:W-:Y:S01]  /*16270*/  SHF.R.U64 R32, R32, 0x3, RZ ;  /* 0x0000000320207819 */ /* 0x000fe200000012ff */
[----:B------:R-:W-:Y:S01]  /*16280*/  ULDC.64 UR4, c[0x0][0xae8] ;  /* 0x0002ba0000047ab9 */ /* 0x000fe20000000a00 */
[----:B------:R-:W-:Y:S02]  /*16290*/  SHF.R.U64 R36, R36, 0x3, RZ ;  /* 0x0000000324247819 */ /* 0x000fe400000012ff */
[----:B------:R-:W-:Y:S01]  /*162a0*/  LOP3.LUT R2, R5, R2, RZ, 0x3c, !PT ;  /* 0x0000000205027212 */ /* 0x000fe200078e3cff */
[----:B------:R-:W-:Y:S01]  /*162b0*/  IMAD.IADD R11, R11, 0x1, R9 ;  /* 0x000000010b0b7824 */ /* 0x000fe200078e0209 */
[----:B------:R-:W-:Y:S01]  /*162c0*/  LOP3.LUT R24, R24, R25, RZ, 0x3c, !PT ;  /* 0x0000001918187212 */ /* 0x000fe200078e3cff */
[--C-:B------:R-:W-:Y:S01]  /*162d0*/  IMAD.X R25, RZ, RZ, R3.reuse, P0 ;  /* 0x000000ffff197224 */ /* 0x100fe200000e0603 */
[----:B------:R-:W-:Y:S01]  /*162e0*/  LOP3.LUT R32, R32, R33, RZ, 0x3c, !PT ;  /* 0x0000002120207212 */ /* 0x000fe200078e3cff */
[--C-:B------:R-:W-:Y:S01]  /*162f0*/  IMAD.X R33, RZ, RZ, R3.reuse, P1 ;  /* 0x000000ffff217224 */ /* 0x100fe200008e0603 */
[----:B------:R-:W-:Y:S01]  /*16300*/  LOP3.LUT R36, R36, R37, RZ, 0x3c, !PT ;  /* 0x0000002524247212 */ /* 0x000fe200078e3cff */
[----:B------:R-:W-:Y:S01]  /*16310*/  IMAD.X R37, RZ, RZ, R3, P3 ;  /* 0x000000ffff257224 */ /* 0x000fe200018e0603 */
[----:B------:R2:W5:Y:S01]  /*16320*/  LD.E.128 R4, desc[UR40][R2.64] ;  /* 0x0000002802047980 */ /* 0x000562000c101d00 */
[----:B------:R-:W-:-:S03]  /*16330*/  IMAD R9, R46, 0x30, R49 ;  /* 0x000000302e097824 */ /* 0x000fc600078e0231 */
[----:B------:R-:W5:Y:S01]  /*16340*/  LD.E.128 R24, desc[UR40][R24.64] ;  /* 0x0000002818187980 */ /* 0x000f62000c101d00 */
[----:B------:R-:W-:-:S03]  /*16350*/  IMAD.IADD R12, R50, 0x1, R9 ;  /* 0x00000001320c7824 */ /* 0x000fc600078e0209 */
[----:B------:R-:W5:Y:S01]  /*16360*/  LD.E.128 R32, desc[UR40][R32.64] ;  /* 0x0000002820207980 */ /* 0x000f62000c101d00 */
[C---:B--2---:R-:W-:Y:S01]  /*16370*/  IMAD.WIDE.U32 R2, R48.reuse, UR4, R10 ;  /* 0x0000000430027c25 */ /* 0x044fe2000f8e000a */
[----:B------:R-:W-:Y:S02]  /*16380*/  SHF.R.S32.HI R10, RZ, 0x1f, R8 ;  /* 0x0000001fff0a7819 */ /* 0x000fe40000011408 */
[----:B------:R-:W5:Y:S01]  /*16390*/  LD.E.128 R36, desc[UR40][R36.64] ;  /* 0x0000002824247980 */ /* 0x000f62000c101d00 */
[----:B------:R-:W-:Y:S01]  /*163a0*/  IMAD R3, R48, UR5, R3 ;  /* 0x0000000530037c24 */ /* 0x000fe2000f8e0203 */
[----:B------:R-:W-:Y:S01]  /*163b0*/  ULDC.64 UR4, c[0x0][0xaf0] ;  /* 0x0002bc0000047ab9 */ /* 0x000fe20000000a00 */
[----:B------:R-:W-:Y:S01]  /*163c0*/  @!PT LDS RZ, [RZ] ;  /* 0x00000000fffff984 */ /* 0x000fe20000000800 */
[----:B------:R-:W-:Y:S01]  /*163d0*/  @!PT LDS RZ, [RZ] ;  /* 0x00000000fffff984 */ /* 0x000fe20000000800 */
[----:B------:R-:W-:Y:S01]  /*163e0*/  @!PT LDS RZ, [RZ] ;  /* 0x00000000fffff984 */ /* 0x000fe20000000800 */
[----:B------:R-:W-:Y:S01]  /*163f0*/  @!PT LDS RZ, [RZ] ;  /* 0x00000000fffff984 */ /* 0x000fe20000000800 */
[----:B------:R2:W-:Y:S06]  /*16400*/  MEMBAR.ALL.CTA ;  /* 0x0000000000007992 */ /* 0x0005ec0000008000 */
[----:B--2---:R-:W2:Y:S01]  /*16410*/  FENCE.VIEW.ASYNC.S ;  /* 0x00000000000073c6 */ /* 0x004ea20000000000 */
[----:B------:R-:W-:-:S02]  /*16420*/  IMAD R9, R10, UR4, RZ ;  /* 0x000000040a097c24 */ /* 0x000fc4000f8e02ff */
[----:B0-----:R-:W-:-:S04]  /*16430*/  @P2 IMAD.HI.U32 R10, R12, R13, RZ ;  /* 0x0000000d0c0a2227 */ /* 0x001fc800078e00ff */
[----:B------:R-:W-:Y:S01]  /*16440*/  IMAD.MOV.U32 R11, RZ, RZ, R12 ;  /* 0x000000ffff0b7224 */ /* 0x000fe200078e000c */
[----:B-1----:R-:W-:Y:S01]  /*16450*/  @P2 SHF.R.U32.HI R11, RZ, R15, R10 ;  /* 0x0000000fff0b2219 */ /* 0x002fe2000001160a */
[C---:B------:R-:W-:Y:S02]  /*16460*/  IMAD R13, R8.reuse, UR5, R9 ;  /* 0x00000005080d7c24 */ /* 0x040fe4000f8e0209 */
[----:B------:R-:W-:Y:S01]  /*16470*/  IMAD.WIDE.U32 R8, R8, UR4, R2 ;  /* 0x0000000408087c25 */ /* 0x000fe2000f8e0002 */
[----:B------:R-:W-:Y:S01]  /*16480*/  SHF.R.S32.HI R3, RZ, 0x1f, R11 ;  /* 0x0000001fff037819 */ /* 0x000fe2000001140b */
[----:B------:R-:W-:Y:S02]  /*16490*/  ULDC.64 UR4, c[0x0][0xae0] ;  /* 0x0002b80000047ab9 */ /* 0x000fe40000000a00 */
[----:B------:R-:W-:Y:S02]  /*164a0*/  IMAD.IADD R9, R9, 0x1, R13 ;  /* 0x0000000109097824 */ /* 0x000fe400078e020d */
[----:B------:R-:W-:-:S02]  /*164b0*/  IMAD.MOV R13, RZ, RZ, -R11 ;  /* 0x000000ffff0d7224 */ /* 0x000fc400078e0a0b */
[----:B------:R-:W-:Y:S02]  /*164c0*/  VIADD R2, R16, 0x16820 ;  /* 0x0001682010027836 */ /* 0x000fe40000000000 */
[----:B------:R-:W-:Y:S02]  /*164d0*/  IMAD R13, R0, R13, R12 ;  /* 0x0000000d000d7224 */ /* 0x000fe400078e020c */
[----:B------:R-:W-:Y:S01]  /*164e0*/  IMAD R10, R3, UR4, RZ ;  /* 0x00000004030a7c24 */ /* 0x000fe2000f8e02ff */
[----:B------:R-:W-:Y:S01]  /*164f0*/  PRMT R0, RZ, 0x654, R2 ;  /* 0x00000654ff007816 */ /* 0x000fe20000000002 */
[----:B------:R-:W-:-:S03]  /*16500*/  IMAD.WIDE.U32 R2, R11, UR4, R8 ;  /* 0x000000040b027c25 */ /* 0x000fc6000f8e0008 */
[----:B--2---:R0:W-:Y:S01]  /*16510*/  SYNCS.ARRIVE.TRANS64.RED.A1T0 RZ, [R0+URZ], RZ ;  /* 0x000000ff00ff79a7 */ /* 0x0041e2000810043f */
        /* <DEDUP_REMOVED lines=13> */
[----:B------:R-:W0:Y:S01]  /*165f0*/  SHFL.IDX PT, R2, R10, RZ, 0x181f ;  /* 0x00181fff0a027589 */ /* 0x000e2200000e0000 */
[----:B------:R-:W-:Y:S01]  /*16600*/  ULDC UR4, c[0x0][0xac8] ;  /* 0x0002b20000047ab9 */ /* 0x000fe20000000800 */
[----:B------:R-:W-:Y:S01]  /*16610*/  IMAD.IADD R40, R49, 0x1, R50 ;  /* 0x0000000131287824 */ /* 0x000fe200078e0232 */
[----:B------:R-:W-:Y:S01]  /*16620*/  ISETP.GE.AND P0, PT, R41, UR4, PT ;  /* 0x0000000429007c0c */ /* 0x000fe2000bf06270 */
[----:B------:R-:W1:Y:S02]  /*16630*/  SHFL.IDX PT, R8, R10, 0x1, 0x181f ;  /* 0x00381f000a087f89 */ /* 0x000e6400000e0000 */
[C---:B------:R-:W-:Y:S01]  /*16640*/  VIADD R12, R40.reuse, 0x30 ;  /* 0x00000030280c7836 */ /* 0x040fe20000000000 */
[CC--:B------:R-:W-:Y:S01]  /*16650*/  ISETP.GE.OR P2, PT, R40.reuse, R43.reuse, P0 ;  /* 0x0000002b2800720c */ /* 0x0c0fe20000746670 */
[----:B------:R-:W2:Y:S01]  /*16660*/  SHFL.IDX PT, R0, R28, RZ, 0x181f ;  /* 0x00181fff1c007589 */ /* 0x000ea200000e0000 */
[----:B------:R-:W-:Y:S02]  /*16670*/  VIADD R20, R40, 0x60 ;  /* 0x0000006028147836 */ /* 0x000fe40000000000 */
[-C--:B------:R-:W-:Y:S01]  /*16680*/  ISETP.GE.OR P3, PT, R12, R43.reuse, P0 ;  /* 0x0000002b0c00720c */ /* 0x080fe20000766670 */
[----:B------:R-:W3:Y:S02]  /*16690*/  SHFL.IDX PT, R14, R10, 0x2, 0x181f ;  /* 0x00581f000a0e7f89 */ /* 0x000ee400000e0000 */
[----:B------:R-:W-:-:S02]  /*166a0*/  ISETP.GE.OR P4, PT, R20, R43, P0 ;  /* 0x0000002b1400720c */ /* 0x000fc40000786670 */
[----:B------:R-:W4:Y:S04]  /*166b0*/  SHFL.IDX PT, R3, R28, 0x1, 0x181f ;  /* 0x00381f001c037f89 */ /* 0x000f2800000e0000 */
[----:B------:R-:W4:Y:S01]  /*166c0*/  SHFL.IDX PT, R9, R28, 0x2, 0x181f ;  /* 0x00581f001c097f89 */ /* 0x000f2200000e0000 */
[----:B0-----:R-:W-:-:S03]  /*166d0*/  @!P2 LEA R2, P5, R41, R2, 0x1 ;  /* 0x000000022902a211 */ /* 0x001fc600078a08ff */
[C---:B-1----:R-:W-:Y:S02]  /*166e0*/  @!P3 LEA R8, P1, R41.reuse, R8, 0x1 ;  /* 0x000000082908b211 */ /* 0x042fe400078208ff */
[----:B------:R-:W-:Y:S01]  /*166f0*/  @!P2 IMAD.MOV.U32 R20, RZ, RZ, R2 ;  /* 0x000000ffff14a224 */ /* 0x000fe200078e0002 */
[C---:B--2---:R-:W-:Y:S02]  /*16700*/  @!P2 LEA.HI.X R21, R41.reuse, R0, R42, 0x1, P5 ;  /* 0x000000002915a211 */ /* 0x044fe400028f0c2a */
[----:B------:R0:W1:Y:S01]  /*16710*/  SHFL.IDX PT, R0, R28, 0x3, 0x181f ;  /* 0x00781f001c007f89 */ /* 0x00006200000e0000 */
[----:B---3--:R-:W-:-:S03]  /*16720*/  @!P4 LEA R44, P5, R41, R14, 0x1 ;  /* 0x0000000e292cc211 */ /* 0x008fc600078a08ff */
[----:B-----5:R0:W-:Y:S01]  /*16730*/  @!P2 ST.E.128 desc[UR40][R20.64], R4 ;  /* 0x000000041400a985 */ /* 0x0201e2000c101d28 */
[C---:B----4-:R-:W-:Y:S01]  /*16740*/  @!P3 LEA.HI.X R3, R41.reuse, R3, R42, 0x1, P1 ;  /* 0x000000032903b211 */ /* 0x050fe200008f0c2a */
[----:B------:R-:W-:Y:S02]  /*16750*/  @!P4 IMAD.MOV.U32 R2, RZ, RZ, R44 ;  /* 0x000000ffff02c224 */ /* 0x000fe400078e002c */
[----:B------:R0:W2:Y:S01]  /*16760*/  SHFL.IDX PT, R14, R10, 0x3, 0x181f ;  /* 0x00781f000a0e7f89 */ /* 0x0000a200000e0000 */
[----:B------:R-:W-:Y:S01]  /*16770*/  @!P4 LEA.HI.X R45, R41, R9, R42, 0x1, P5 ;  /* 0x00000009292dc211 */ /* 0x000fe200028f0c2a */
[----:B------:R-:W-:-:S04]  /*16780*/  @!P3 IMAD.MOV.U32 R9, RZ, RZ, R3 ;  /* 0x000000ffff09b224 */ /* 0x000fc800078e0003 */
[----:B------:R-:W-:Y:S01]  /*16790*/  @!P4 IMAD.MOV.U32 R3, RZ, RZ, R45 ;  /* 0x000000ffff03c224 */ /* 0x000fe200078e002d */
[----:B------:R0:W-:Y:S04]  /*167a0*/  @!P3 ST.E.128 desc[UR40][R8.64], R24 ;  /* 0x000000180800b985 */ /* 0x0001e8000c101d28 */
[----:B------:R0:W-:Y:S02]  /*167b0*/  @!P4 ST.E.128 desc[UR40][R2.64], R32 ;  /* 0x000000200200c985 */ /* 0x0001e4000c101d28 */
.L_x_13878:
[----:B------:R-:W-:-:S05]  /*167c0*/  VIADD R40, R40, 0x90 ;  /* 0x0000009028287836 */ /* 0x000fca0000000000 */
[----:B------:R-:W-:-:S13]  /*167d0*/  ISETP.GE.OR P0, PT, R40, R43, P0 ;  /* 0x0000002b2800720c */ /* 0x000fda0000706670 */
[----:B------:R-:W-:Y:S05]  /*167e0*/  @P0 BRA `(.L_x_13667) ;  /* 0x0000001000e00947 */ /* 0x000fea0003800000 */
[----:B--2---:R-:W-:-:S04]  /*167f0*/  LEA R14, P0, R41, R14, 0x1 ;  /* 0x0000000e290e7211 */ /* 0x004fc800078008ff */
[----:B-1----:R-:W-:-:S05]  /*16800*/  LEA.HI.X R15, R41, R0, R42, 0x1, P0 ;  /* 0x00000000290f7211 */ /* 0x002fca00000f0c2a */
[----:B------:R4:W-:Y:S01]  /*16810*/  ST.E.128 desc[UR40][R14.64], R36 ;  /* 0x000000240e007985 */ /* 0x0009e2000c101d28 */
[----:B------:R-:W-:Y:S05]  /*16820*/  BRA `(.L_x_13667) ;  /* 0x0000001000d07947 */ /* 0x000fea0003800000 */
.L_x_13665:
        /* <DEDUP_REMOVED lines=8> */
[----:B------:R-:W-:Y:S01]  /*168b0*/  ULDC.64 UR4, c[0x0][0xb38] ;  /* 0x0002ce0000047ab9 */ /* 0x000fe20000000a00 */
[C---:B------:R-:W-:Y:S02]  /*168c0*/  VIADD R28, R156.reuse, 0x8 ;  /* 0x000000089c1c7836 */ /* 0x040fe40000000000 */
[----:B------:R-:W-:Y:S02]  /*168d0*/  IMAD.IADD R3, R3, 0x1, R9 ;  /* 0x0000000103037824 */ /* 0x000fe400078e0209 */
        /* <DEDUP_REMOVED lines=24> */
[----:B------:R-:W-:Y:S01]  /*16a60*/  SHF.R.S32.HI R0, RZ, 0x1f, R7 ;  /* 0x0000001fff007819 */ /* 0x000fe20000011407 */
[C---:B------:R-:W-:Y:S01]  /*16a70*/  IMAD R9, R5.reuse, UR7, R10 ;  /* 0x0000000705097c24 */ /* 0x040fe2000f8e020a */
[----:B------:R-:W-:Y:S01]  /*16a80*/  ULDC.64 UR4, c[0x0][0xb28] ;  /* 0x0002ca0000047ab9 */ /* 0x000fe20000000a00 */
        /* <DEDUP_REMOVED lines=9> */
[----:B------:R-:W-:Y:S01]  /*16b20*/  LEA R0, P0, R2, UR4, 0x2 ;  /* 0x0000000402007c11 */ /* 0x000fe2000f8010ff */
[C---:B------:R-:W-:Y:S01]  /*16b30*/  VIADD R38, R156.reuse, 0x28 ;  /* 0x000000289c267836 */ /* 0x040fe20000000000 */
[----:B------:R-:W-:Y:S01]  /*16b40*/  UMOV UR4, 0xffffffff ;  /* 0xffffffff00047882 */ /* 0x000fe20000000000 */
[C---:B------:R-:W-:Y:S01]  /*16b50*/  VIADD R40, R156.reuse, 0x30 ;  /* 0x000000309c287836 */ /* 0x040fe20000000000 */
[----:B------:R0:W-:Y:S01]  /*16b60*/  SYNCS.ARRIVE.TRANS64.RED.A1T0 RZ, [R8+URZ], RZ ;  /* 0x000000ff08ff79a7 */ /* 0x0001e2000810043f */
[----:B------:R-:W-:Y:S01]  /*16b70*/  VIADD R42, R156, 0x38 ;  /* 0x000000389c2a7836 */ /* 0x000fe20000000000 */
[----:B------:R-:W-:Y:S02]  /*16b80*/  LEA.HI.X R2, R2, UR5, R3, 0x2, P0 ;  /* 0x0000000502027c11 */ /* 0x000fe400080f1403 */
[----:B------:R-:W-:Y:S02]  /*16b90*/  SHF.R.S32.HI R5, RZ, 0x1f, R156 ;  /* 0x0000001fff057819 */ /* 0x000fe4000001149c */
[----:B------:R-:W-:-:S02]  /*16ba0*/  SHF.R.S32.HI R39, RZ, 0x1f, R38 ;  /* 0x0000001fff277819 */ /* 0x000fc40000011426 */
[----:B------:R-:W-:Y:S02]  /*16bb0*/  SHF.R.S32.HI R41, RZ, 0x1f, R40 ;  /* 0x0000001fff297819 */ /* 0x000fe40000011428 */
[----:B------:R-:W-:Y:S01]  /*16bc0*/  SHF.R.S32.HI R44, RZ, 0x1f, R42 ;  /* 0x0000001fff2c7819 */ /* 0x000fe2000001142a */
[----:B0-----:R-:W-:Y:S06]  /*16bd0*/  BRA.DIV UR4, `(.L_x_13668) ;  /* 0x0000009e045c7947 */ /* 0x001fec000b800000 */
[----:B------:R0:W1:Y:S04]  /*16be0*/  SHFL.IDX PT, R3, R2, RZ, 0x1c1f ;  /* 0x001c1fff02037589 */ /* 0x00006800000e0000 */
[----:B------:R0:W2:Y:S02]  /*16bf0*/  SHFL.IDX PT, R14, R0, RZ, 0x1c1f ;  /* 0x001c1fff000e7589 */ /* 0x0000a400000e0000 */
.L_x_13881:
        /* <DEDUP_REMOVED lines=8> */
[-C--:B--2---:R-:W-:Y:S02]  /*16c80*/  @!P1 LEA R6, P3, R156, R14.reuse, 0x2 ;  /* 0x0000000e9c069211 */ /* 0x084fe400078610ff */
[-C--:B------:R-:W-:Y:S02]  /*16c90*/  @!P2 LEA R8, P4, R28, R14.reuse, 0x2 ;  /* 0x0000000e1c08a211 */ /* 0x080fe400078810ff */
[-C--:B-1----:R-:W-:Y:S02]  /*16ca0*/  @!P1 LEA.HI.X R7, R156, R3.reuse, R5, 0x2, P3 ;  /* 0x000000039c079211 */ /* 0x082fe400018f1405 */
[----:B------:R-:W-:Y:S02]  /*16cb0*/  @!P2 LEA.HI.X R9, R28, R3, R45, 0x2, P4 ;  /* 0x000000031c09a211 */ /* 0x000fe400020f142d */
[----:B------:R-:W-:Y:S01]  /*16cc0*/  @!P5 LEA R10, P3, R32, R14, 0x2 ;  /* 0x0000000e200ad211 */ /* 0x000fe200078610ff */
[----:B------:R1:W-:Y:S01]  /*16cd0*/  @!P1 ST.E.64 desc[UR40][R6.64], R20 ;  /* 0x0000001406009985 */ /* 0x0003e2000c101b28 */
[----:B------:R-:W-:-:S02]  /*16ce0*/  ISETP.GE.AND P1, PT, R36, UR4, PT ;  /* 0x0000000424007c0c */ /* 0x000fc4000bf26270 */
[-C--:B------:R-:W-:Y:S01]  /*16cf0*/  @!P5 LEA.HI.X R11, R32, R3.reuse, R33, 0x2, P3 ;  /* 0x00000003200bd211 */ /* 0x080fe200018f1421 */
[----:B------:R2:W-:Y:S01]  /*16d00*/  @!P2 ST.E.64 desc[UR40][R8.64], R24 ;  /* 0x000000180800a985 */ /* 0x0005e2000c101b28 */
[----:B------:R-:W-:Y:S02]  /*16d10*/  ISETP.GE.AND P2, PT, R38, UR4, PT ;  /* 0x0000000426007c0c */ /* 0x000fe4000bf46270 */
[----:B------:R-:W-:Y:S01]  /*16d20*/  @!P0 LEA R12, P4, R34, R14, 0x2 ;  /* 0x0000000e220c8211 */ /* 0x000fe200078810ff */
[----:B------:R3:W-:Y:S01]  /*16d30*/  @!P5 ST.E.64 desc[UR40][R10.64], R96 ;  /* 0x000000600a00d985 */ /* 0x0007e2000c101b28 */
[----:B------:R-:W-:Y:S02]  /*16d40*/  ISETP.GE.AND P3, PT, R40, UR4, PT ;  /* 0x0000000428007c0c */ /* 0x000fe4000bf66270 */
[----:B------:R-:W-:Y:S02]  /*16d50*/  ISETP.GE.AND P5, PT, R42, UR4, PT ;  /* 0x000000042a007c0c */ /* 0x000fe4000bfa6270 */
[----:B------:R-:W-:-:S02]  /*16d60*/  @!P0 LEA.HI.X R13, R34, R3, R35, 0x2, P4 ;  /* 0x00000003220d8211 */ /* 0x000fc400020f1423 */
        /* <DEDUP_REMOVED lines=13> */
.L_x_13670:
[----:B------:R-:W-:Y:S05]  /*16e40*/  BSYNC B1 ;  /* 0x0000000000017941 */ /* 0x000fea0003800000 */
.L_x_13669:
[----:B------:R-:W-:-:S03]  /*16e50*/  UMOV UR4, 0xffffffff ;  /* 0xffffffff00047882 */ /* 0x000fc60000000000 */
[----:B------:R-:W-:Y:S05]  /*16e60*/  BRA.DIV UR4, `(.L_x_13671) ;  /* 0x0000009a04ec7947 */ /* 0x000fea000b800000 */
[----:B-1----:R1:W4:Y:S04]  /*16e70*/  SHFL.IDX PT, R3, R2, 0x1, 0x1c1f ;  /* 0x003c1f0002037f89 */ /* 0x00232800000e0000 */
[----:B--23--:R1:W2:Y:S02]  /*16e80*/  SHFL.IDX PT, R14, R0, 0x1, 0x1c1f ;  /* 0x003c1f00000e7f89 */ /* 0x00c2a400000e0000 */
.L_x_13885:
[----:B------:R-:W-:-:S13]  /*16e90*/  ISETP.GE.AND P0, PT, R4, R43, PT ;  /* 0x0000002b0400720c */ /* 0x000fda0003f06270 */
[----:B------:R-:W-:Y:S05]  /*16ea0*/  @P0 BRA `(.L_x_13667) ;  /* 0x0000000c00300947 */ /* 0x000fea0003800000 */
[----:B------:R-:W-:Y:S02]  /*16eb0*/  ULDC UR4, c[0x0][0xac8] ;  /* 0x0002b20000047ab9 */ /* 0x000fe40000000800 */
[----:B------:R-:W-:Y:S02]  /*16ec0*/  ISETP.GE.AND P0, PT, R156, UR4, PT ;  /* 0x000000049c007c0c */ /* 0x000fe4000bf06270 */
[----:B------:R-:W-:Y:S02]  /*16ed0*/  ISETP.GE.AND P5, PT, R28, UR4, PT ;  /* 0x000000041c007c0c */ /* 0x000fe4000bfa6270 */
[----:B------:R-:W-:Y:S02]  /*16ee0*/  ISETP.GE.AND P3, PT, R32, UR4, PT ;  /* 0x0000000420007c0c */ /* 0x000fe4000bf66270 */
[----:B------:R-:W-:-:S07]  /*16ef0*/  ISETP.GE.AND P2, PT, R34, UR4, PT ;  /* 0x0000000422007c0c */ /* 0x000fce000bf46270 */
[-C--:B--2---:R-:W-:Y:S02]  /*16f00*/  @!P0 LEA R4, P1, R156, R14.reuse, 0x2 ;  /* 0x0000000e9c048211 */ /* 0x084fe400078210ff */
[----:B------:R-:W-:Y:S02]  /*16f10*/  @!P5 LEA R6, P4, R28, R14, 0x2 ;  /* 0x0000000e1c06d211 */ /* 0x000fe400078810ff */
[-C--:B----4-:R-:W-:Y:S02]  /*16f20*/  @!P0 LEA.HI.X R5, R156, R3.reuse, R5, 0x2, P1 ;  /* 0x000000039c058211 */ /* 0x090fe400008f1405 */
[----:B------:R-:W-:Y:S02]  /*16f30*/  ISETP.GE.AND P1, PT, R36, UR4, PT ;  /* 0x0000000424007c0c */ /* 0x000fe4000bf26270 */
[----:B------:R-:W-:Y:S01]  /*16f40*/  @!P5 LEA.HI.X R7, R28, R3, R45, 0x2, P4 ;  /* 0x000000031c07d211 */ /* 0x000fe200020f142d */
[----:B------:R2:W-:Y:S01]  /*16f50*/  @!P0 ST.E.64 desc[UR40][R4.64], R90 ;  /* 0x0000005a04008985 */ /* 0x0005e2000c101b28 */
[----:B------:R-:W-:-:S02]  /*16f60*/  ISETP.GE.AND P0, PT, R38, UR4, PT ;  /* 0x0000000426007c0c */ /* 0x000fc4000bf06270 */
[-C--:B------:R-:W-:Y:S01]  /*16f70*/  @!P3 LEA R8, P4, R32, R14.reuse, 0x2 ;  /* 0x0000000e2008b211 */ /* 0x080fe200078810ff */
[----:B------:R3:W-:Y:S01]  /*16f80*/  @!P5 ST.E.64 desc[UR40][R6.64], R94 ;  /* 0x0000005e0600d985 */ /* 0x0007e2000c101b28 */
[-C--:B------:R-:W-:Y:S02]  /*16f90*/  @!P2 LEA R10, P5, R34, R14.reuse, 0x2 ;  /* 0x0000000e220aa211 */ /* 0x080fe400078a10ff */
[-C--:B------:R-:W-:Y:S02]  /*16fa0*/  @!P3 LEA.HI.X R9, R32, R3.reuse, R33, 0x2, P4 ;  /* 0x000000032009b211 */ /* 0x080fe400020f1421 */
[----:B------:R-:W-:Y:S02]  /*16fb0*/  ISETP.GE.AND P4, PT, R40, UR4, PT ;  /* 0x0000000428007c0c */ /* 0x000fe4000bf86270 */
[----:B------:R-:W-:Y:S01]  /*16fc0*/  @!P2 LEA.HI.X R11, R34, R3, R35, 0x2, P5 ;  /* 0x00000003220ba211 */ /* 0x000fe200028f1423 */
[----:B------:R3:W-:Y:S01]  /*16fd0*/  @!P3 ST.E.64 desc[UR40][R8.64], R98 ;  /* 0x000000620800b985 */ /* 0x0007e2000c101b28 */
[----:B------:R-:W-:-:S03]  /*16fe0*/  @!P1 LEA R12, P5, R36, R14, 0x2 ;  /* 0x0000000e240c9211 */ /* 0x000fc600078a10ff */
[----:B------:R3:W-:Y:S01]  /*16ff0*/  @!P2 ST.E.64 desc[UR40][R10.64], R102 ;  /* 0x000000660a00a985 */ /* 0x0007e2000c101b28 */
[----:B------:R-:W-:Y:S02]  /*17000*/  @!P1 LEA.HI.X R13, R36, R3, R37, 0x2, P5 ;  /* 0x00000003240d9211 */ /* 0x000fe400028f1425 */
[----:B------:R-:W-:-:S03]  /*17010*/  @!P0 LEA R20, P5, R38, R14, 0x2 ;  /* 0x0000000e26148211 */ /* 0x000fc600078a10ff */
[----:B------:R3:W-:Y:S01]  /*17020*/  @!P1 ST.E.64 desc[UR40][R12.64], R106 ;  /* 0x0000006a0c009985 */ /* 0x0007e2000c101b28 */
[----:B------:R-:W-:Y:S02]  /*17030*/  @!P0 LEA.HI.X R21, R38, R3, R39, 0x2, P5 ;  /* 0x0000000326158211 */ /* 0x000fe400028f1427 */
[----:B--2---:R-:W-:-:S03]  /*17040*/  @!P4 LEA R4, P5, R40, R14, 0x2 ;  /* 0x0000000e2804c211 */ /* 0x004fc600078a10ff */
[----:B------:R3:W-:Y:S01]  /*17050*/  @!P0 ST.E.64 desc[UR40][R20.64], R110 ;  /* 0x0000006e14008985 */ /* 0x0007e2000c101b28 */
[----:B------:R-:W-:Y:S02]  /*17060*/  @!P4 LEA.HI.X R5, R40, R3, R41, 0x2, P5 ;  /* 0x000000032805c211 */ /* 0x000fe400028f1429 */
[----:B------:R-:W-:-:S03]  /*17070*/  ISETP.GE.AND P0, PT, R42, UR4, PT ;  /* 0x000000042a007c0c */ /* 0x000fc6000bf06270 */
[----:B------:R3:W-:Y:S10]  /*17080*/  @!P4 ST.E.64 desc[UR40][R4.64], R114 ;  /* 0x000000720400c985 */ /* 0x0007f4000c101b28 */
[----:B------:R-:W-:Y:S05]  /*17090*/  @P0 BRA `(.L_x_13667) ;  /* 0x0000000800b40947 */ /* 0x000fea0003800000 */
[----:B------:R-:W-:-:S04]  /*170a0*/  LEA R14, P0, R42, R14, 0x2 ;  /* 0x0000000e2a0e7211 */ /* 0x000fc800078010ff */
[----:B------:R-:W-:-:S05]  /*170b0*/  LEA.HI.X R15, R42, R3, R44, 0x2, P0 ;  /* 0x000000032a0f7211 */ /* 0x000fca00000f142c */
[----:B------:R2:W-:Y:S01]  /*170c0*/  ST.E.64 desc[UR40][R14.64], R118 ;  /* 0x000000760e007985 */ /* 0x0005e2000c101b28 */
[----:B------:R-:W-:Y:S05]  /*170d0*/  BRA `(.L_x_13667) ;  /* 0x0000000800a47947 */ /* 0x000fea0003800000 */
.L_x_13663:
[----:B------:R-:W2:Y:S01]  /*170e0*/  LDL R0, [R1+0x50] ;  /* 0x0000500001007983 */ /* 0x000ea20000100800 */
[----:B------:R-:W-:Y:S01]  /*170f0*/  ULDC.64 UR4, c[0x0][0xc08] ;  /* 0x0003020000047ab9 */ /* 0x000fe20000000a00 */
[----:B-----5:R-:W2:Y:S01]  /*17100*/  LDC.64 R2, c[0x0][0xc00] ;  /* 0x00030000ff027b82 */ /* 0x020ea20000000a00 */
[----:B------:R-:W-:Y:S01]  /*17110*/  ISETP.NE.U32.AND P0, PT, RZ, UR4, PT ;  /* 0x00000004ff007c0c */ /* 0x000fe2000bf05070 */
[----:B------:R-:W3:Y:S01]  /*17120*/  LDL R6, [R1+0x4c] ;  /* 0x00004c0001067983 */ /* 0x000ee20000100800 */
[----:B------:R-:W-:Y:S02]  /*17130*/  IMAD.MOV.U32 R15, RZ, RZ, RZ ;  /* 0x000000ffff0f7224 */ /* 0x000fe400078e00ff */
[----:B------:R-:W-:Y:S01]  /*17140*/  ISETP.NE.AND.EX P1, PT, RZ, UR5, PT, P0 ;  /* 0x00000005ff007c0c */ /* 0x000fe2000bf25300 */
[----:B------:R-:W-:Y:S02]  /*17150*/  ULDC.64 UR4, c[0x0][0xc00] ;  /* 0x0003000000047ab9 */ /* 0x000fe40000000a00 */
[----:B------:R-:W-:-:S04]  /*17160*/  ISETP.NE.U32.AND P0, PT, RZ, UR4, PT ;  /* 0x00000004ff007c0c */ /* 0x000fc8000bf05070 */
[----:B------:R-:W-:-:S06]  /*17170*/  ISETP.NE.AND.EX P0, PT, RZ, UR5, PT, P0 ;  /* 0x00000005ff007c0c */ /* 0x000fcc000bf05300 */
[----:B------:R-:W0:Y:S01]  /*17180*/  @P1 LDC.64 R4, c[0x0][0xc08] ;  /* 0x00030200ff041b82 */ /* 0x000e220000000a00 */
[----:B------:R-:W-:Y:S02]  /*17190*/  ULDC UR4, c[0x0][0xa88] ;  /* 0x0002a20000047ab9 */ /* 0x000fe40000000800 */
[----:B------:R-:W-:Y:S01]  /*171a0*/  IMAD.U32 R20, RZ, RZ, UR4 ;  /* 0x00000004ff147e24 */ /* 0x000fe2000f8e00ff */
[----:B------:R-:W4:Y:S01]  /*171b0*/  S2R R7, SR_TID.X ;  /* 0x0000000000077919 */ /* 0x000f220000002100 */
[----:B--2---:R-:W-:-:S04]  /*171c0*/  IMAD.WIDE R2, R0, 0x4, R2 ;  /* 0x0000000400027825 */ /* 0x004fc800078e0202 */
[----:B0-----:R-:W-:Y:S01]  /*171d0*/  @P1 IMAD.WIDE R4, R0, 0x4, R4 ;  /* 0x0000000400041825 */ /* 0x001fe200078e0204 */
[----:B------:R0:W5:Y:S01]  /*171e0*/  @P0 LDG.E R15, desc[UR40][R2.64] ;  /* 0x00000028020f0981 */ /* 0x000162000c1e1900 */
[----:B---3--:R-:W-:Y:S02]  /*171f0*/  ISETP.NE.AND P2, PT, R6, RZ, PT ;  /* 0x000000ff0600720c */ /* 0x008fe40003f45270 */
[----:B----4-:R-:W-:Y:S01]  /*17200*/  VIADD R32, R7, 0xffffff80 ;  /* 0xffffff8007207836 */ /* 0x010fe20000000000 */
[----:B------:R0:W5:Y:S01]  /*17210*/  @P1 LDG.E R20, desc[UR40][R4.64] ;  /* 0x0000002804141981 */ /* 0x000162000c1e1900 */
[----:B------:R-:W-:-:S03]  /*17220*/  SHF.R.S32.HI R26, RZ, 0x1f, R0 ;  /* 0x0000001fff1a7819 */ /* 0x000fc60000011400 */
[----:B------:R-:W-:-:S06]  /*17230*/  ISETP.GT.AND P3, PT, R32, 0xbf, PT ;  /* 0x000000bf2000780c */ /* 0x000fcc0003f64270 */
[----:B------:R-:W2:Y:S02]  /*17240*/  @!P2 LDC R6, c[0x0][0xad4] ;  /* 0x0002b500ff06ab82 */ /* 0x000ea40000000800 */
[----:B--2---:R0:W-:Y:S01]  /*17250*/  @!P2 STL [R1+0x4c], R6 ;  /* 0x00004c060100a387 */ /* 0x0041e20000100800 */
[----:B------:R-:W-:Y:S01]  /*17260*/  ISETP.GT.AND P2, PT, R6, 0x1, PT ;  /* 0x000000010600780c */ /* 0x000fe20003f44270 */
[----:B------:R-:W-:-:S12]  /*17270*/  @P1 BRA `(.L_x_13672) ;  /* 0x0000000000101947 */ /* 0x000fd80003800000 */
[----:B------:R-:W-:Y:S05]  /*17280*/  @!P0 BRA `(.L_x_13672) ;  /* 0x00000000000c8947 */ /* 0x000fea0003800000 */
[----:B0-----:R-:W2:Y:S04]  /*17290*/  LDG.E R5, desc[UR40][R2.64] ;  /* 0x0000002802057981 */ /* 0x001ea8000c1e1900 */
[----:B-----5:R-:W2:Y:S02]  /*172a0*/  LDG.E R20, desc[UR40][R2.64+0x4] ;  /* 0x0000042802147981 */ /* 0x020ea4000c1e1900 */
[----:B--2---:R-:W-:-:S07]  /*172b0*/  IMAD.IADD R20, R20, 0x1, -R5 ;  /* 0x0000000114147824 */ /* 0x004fce00078e0a05 */
.L_x_13672:
[----:B------:R-:W-:Y:S01]  /*172c0*/  BSSY B1, `(.L_x_13673) ;  /* 0x0000038000017945 */ /* 0x000fe20003800000 */
[----:B------:R-:W-:Y:S02]  /*172d0*/  SEL R33, R0, RZ, !P0 ;  /* 0x000000ff00217207 */ /* 0x000fe40004000000 */
[----:B------:R-:W-:Y:S02]  /*172e0*/  SEL R26, R26, RZ, !P0 ;  /* 0x000000ff1a1a7207 */ /* 0x000fe40004000000 */
[----:B-----5:R-:W-:Y:S01]  /*172f0*/  SHF.R.S32.HI R24, RZ, 0x1f, R15 ;  /* 0x0000001fff187819 */ /* 0x020fe2000001140f */
        /* <DEDUP_REMOVED lines=11> */
[----:B-1----:R-:W3:Y:S01]  /*173b0*/  LDL.LU R28, [R1+0x5c] ;  /* 0x00005c00011c7983 */ /* 0x002ee20000300800 */
        /* <DEDUP_REMOVED lines=40> */
.L_x_13674:
[----:B------:R-:W-:Y:S05]  /*17640*/  BSYNC B1 ;  /* 0x0000000000017941 */ /* 0x000fea0003800000 */
.L_x_13673:
[----:B------:R-:W-:Y:S05]  /*17650*/  @P2 BRA `(.L_x_13667) ;  /* 0x0000000400442947 */ /* 0x000fea0003800000 */
[----:B------:R-:W3:Y:S01]  /*17660*/  LDL.LU R8, [R1+0x48] ;  /* 0x0000480001087983 */ /* 0x000ee20000300800 */
[----:B------:R-:W4:Y:S01]  /*17670*/  LDC R21, c[0x0][0xbe8] ;  /* 0x0002fa00ff157b82 */ /* 0x000f220000000800 */
[----:B------:R-:W-:Y:S01]  /*17680*/  SHF.R.S32.HI R27, RZ, 0x1f, R32 ;  /* 0x0000001fff1b7819 */ /* 0x000fe20000011420 */
[----:B------:R-:W-:Y:S01]  /*17690*/  ULDC.64 UR4, c[0x0][0xaa0] ;  /* 0x0002a80000047ab9 */ /* 0x000fe20000000a00 */
[----:B-1----:R-:W5:Y:S01]  /*176a0*/  LDL R28, [R1+0x20] ;  /* 0x00002000011c7983 */ /* 0x002f620000100800 */
[----:B------:R-:W-:Y:S01]  /*176b0*/  IMAD R0, R24, UR4, RZ ;  /* 0x0000000418007c24 */ /* 0x000fe2000f8e02ff */
[----:B------:R-:W-:Y:S01]  /*176c0*/  LEA.HI R27, R27, R32, RZ, 0x3 ;  /* 0x000000201b1b7211 */ /* 0x000fe200078f18ff */
[C---:B0-2---:R-:W-:Y:S01]  /*176d0*/  IMAD.WIDE.U32 R2, R15.reuse, UR4, RZ ;  /* 0x000000040f027c25 */ /* 0x045fe2000f8e00ff */
[----:B------:R-:W-:Y:S02]  /*176e0*/  ULDC.64 UR6, c[0x0][0xaf0] ;  /* 0x0002bc0000067ab9 */ /* 0x000fe40000000a00 */
[----:B------:R-:W-:Y:S01]  /*176f0*/  SHF.R.S32.HI R27, RZ, 0x3, R27 ;  /* 0x00000003ff1b7819 */ /* 0x000fe2000001141b */
[----:B------:R-:W-:Y:S01]  /*17700*/  IMAD R5, R15, UR5, R0 ;  /* 0x000000050f057c24 */ /* 0x000fe2000f8e0200 */
[----:B------:R-:W-:Y:S01]  /*17710*/  ULDC.64 UR4, c[0x0][0xae8] ;  /* 0x0002ba0000047ab9 */ /* 0x000fe20000000a00 */
[----:B------:R-:W-:-:S02]  /*17720*/  IMAD R4, R26, UR6, RZ ;  /* 0x000000061a047c24 */ /* 0x000fc4000f8e02ff */
[----:B------:R-:W-:Y:S02]  /*17730*/  IMAD R0, R46, 0x30, R27 ;  /* 0x000000302e007824 */ /* 0x000fe400078e021b */
[----:B------:R-:W-:Y:S01]  /*17740*/  IMAD.IADD R3, R3, 0x1, R5 ;  /* 0x0000000103037824 */ /* 0x000fe200078e0205 */
[----:B----4-:R-:W-:-:S13]  /*17750*/  ISETP.NE.AND P0, PT, R21, 0x1, PT ;  /* 0x000000011500780c */ /* 0x010fda0003f05270 */
[----:B------:R-:W0:Y:S08]  /*17760*/  @P0 LDC R7, c[0x0][0xbec] ;  /* 0x0002fb00ff070b82 */ /* 0x000e300000000800 */
[----:B------:R-:W1:Y:S01]  /*17770*/  @P0 LDC R9, c[0x0][0xbf0] ;  /* 0x0002fc00ff090b82 */ /* 0x000e620000000800 */
[----:B---3--:R-:W-:-:S04]  /*17780*/  IMAD.WIDE.U32 R2, R8, UR4, R2 ;  /* 0x0000000408027c25 */ /* 0x008fc8000f8e0002 */
[----:B-----5:R-:W-:Y:S02]  /*17790*/  IMAD.IADD R6, R28, 0x1, R0 ;  /* 0x000000011c067824 */ /* 0x020fe400078e0200 */
        /* <DEDUP_REMOVED lines=30> */
[----:B------:R-:W-:Y:S01]  /*17980*/  IMAD.IADD R21, R27, 0x1, R28 ;  /* 0x000000011b157824 */ /* 0x000fe200078e021c */
        /* <DEDUP_REMOVED lines=11> */
[C---:B-1----:R-:W-:Y:S01]  /*17a40*/  @!P2 LEA.HI.X R7, R41.reuse, R0, R42, 0x1, P5 ;  /* 0x000000002907a211 */ /* 0x042fe200028f0c2a */
[----:B------:R-:W-:Y:S01]  /*17a50*/  @!P2 IMAD.MOV.U32 R6, RZ, RZ, R2 ;  /* 0x000000ffff06a224 */ /* 0x000fe200078e0002 */
[----:B------:R0:W1:Y:S01]  /*17a60*/  SHFL.IDX PT, R0, R9, 0x3, 0x181f ;  /* 0x00781f0009007f89 */ /* 0x00006200000e0000 */
[----:B--2---:R-:W-:-:S03]  /*17a70*/  @!P3 LEA R4, P1, R41, R4, 0x1 ;  /* 0x000000042904b211 */ /* 0x004fc600078208ff */
[----:B------:R0:W-:Y:S01]  /*17a80*/  @!P2 ST.E.128 desc[UR40][R6.64], RZ ;  /* 0x000000ff0600a985 */ /* 0x0001e2000c101d28 */
[----:B---3--:R-:W-:-:S03]  /*17a90*/  @!P4 LEA R20, P5, R41, R14, 0x1 ;  /* 0x0000000e2914c211 */ /* 0x008fc600078a08ff */
[----:B------:R0:W2:Y:S01]  /*17aa0*/  SHFL.IDX PT, R14, R8, 0x3, 0x181f ;  /* 0x00781f00080e7f89 */ /* 0x0000a200000e0000 */
[C---:B----4-:R-:W-:Y:S01]  /*17ab0*/  @!P3 LEA.HI.X R3, R41.reuse, R3, R42, 0x1, P1 ;  /* 0x000000032903b211 */ /* 0x050fe200008f0c2a */
[----:B------:R-:W-:Y:S01]  /*17ac0*/  @!P4 IMAD.MOV.U32 R2, RZ, RZ, R20 ;  /* 0x000000ffff02c224 */ /* 0x000fe200078e0014 */
[----:B-----5:R-:W-:-:S03]  /*17ad0*/  @!P4 LEA.HI.X R25, R41, R5, R42, 0x1, P5 ;  /* 0x000000052919c211 */ /* 0x020fc600028f0c2a */
[----:B------:R-:W-:Y:S02]  /*17ae0*/  @!P3 IMAD.MOV.U32 R5, RZ, RZ, R3 ;  /* 0x000000ffff05b224 */ /* 0x000fe400078e0003 */
[----:B------:R-:W-:-:S03]  /*17af0*/  @!P4 IMAD.MOV.U32 R3, RZ, RZ, R25 ;  /* 0x000000ffff03c224 */ /* 0x000fc600078e0019 */
[----:B------:R0:W-:Y:S04]  /*17b00*/  @!P3 ST.E.128 desc[UR40][R4.64], RZ ;  /* 0x000000ff0400b985 */ /* 0x0001e8000c101d28 */
[----:B-1----:R0:W-:Y:S02]  /*17b10*/  @!P4 ST.E.128 desc[UR40][R2.64], RZ ;  /* 0x000000ff0200c985 */ /* 0x0021e4000c101d28 */
.L_x_13894:
[----:B------:R-:W-:-:S05]  /*17b20*/  VIADD R21, R21, 0x90 ;  /* 0x0000009015157836 */ /* 0x000fca0000000000 */
[----:B------:R-:W-:-:S13]  /*17b30*/  ISETP.GE.OR P0, PT, R21, R10, P0 ;  /* 0x0000000a1500720c */ /* 0x000fda0000706670 */
[----:B--2---:R-:W-:-:S04]  /*17b40*/  @!P0 LEA R14, P1, R41, R14, 0x1 ;  /* 0x0000000e290e8211 */ /* 0x004fc800078208ff */
[----:B------:R-:W-:-:S05]  /*17b50*/  @!P0 LEA.HI.X R15, R41, R0, R42, 0x1, P1 ;  /* 0x00000000290f8211 */ /* 0x000fca00008f0c2a */
[----:B------:R3:W-:Y:S04]  /*17b60*/  @!P0 ST.E.128 desc[UR40][R14.64], RZ ;  /* 0x000000ff0e008985 */ /* 0x0007e8000c101d28 */
.L_x_13667:
[----:B------:R-:W-:Y:S05]  /*17b70*/  BSYNC B0 ;  /* 0x0000000000007941 */ /* 0x000fea0003800000 */
.L_x_13662:
[----:B------:R-:W-:Y:S02]  /*17b80*/  ULDC UR4, c[0x0][0xc3c] ;  /* 0x00030f0000047ab9 */ /* 0x000fe40000000800 */
[----:B-1----:R-:W-:-:S13]  /*17b90*/  ISETP.GE.AND P0, PT, R31, UR4, PT ;  /* 0x000000041f007c0c */ /* 0x002fda000bf06270 */
[----:B------:R-:W-:Y:S05]  /*17ba0*/  @!P0 BRA `(.L_x_13676) ;  /* 0xfffffe9400208947 */ /* 0x000fea000383ffff */
[----:B------:R-:W-:Y:S05]  /*17bb0*/  BRA `(.L_x_13474) ;  /* 0x0000007800a47947 */ /* 0x000fea0003800000 */
.L_x_13472:
        /* <DEDUP_REMOVED lines=13> */
[----:B------:R-:W1:Y:S01]  /*17c90*/  LDS.128 R24, [UR4+0x168d0] ;  /* 0x0168d004ff187984 */ /* 0x000e620008000c00 */
[----:B------:R-:W-:Y:S06]  /*17ca0*/  BAR.ARV 0x4, 0x200 ;  /* 0x0108000000007b1d */ /* 0x000fec0000002000 */
[----:B------:R-:W-:Y:S05]  /*17cb0*/  BRA `(.L_x_13678) ;  /* 0x0000000c008c7947 */ /* 0x000fea0003800000 */
.L_x_13677:
        /* <DEDUP_REMOVED lines=44> */
.L_x_13681:
        /* <DEDUP_REMOVED lines=37> */
.L_x_13679:
        /* <DEDUP_REMOVED lines=13> */
.L_x_13682:
        /* <DEDUP_REMOVED lines=61> */
.L_x_13683:
        /* <DEDUP_REMOVED lines=60> */
.L_x_13684:
[----:B------:R-:W-:-:S05]  /*18a30*/  LOP3.LUT R2, RZ, R2, RZ, 0x33, !PT ;  /* 0x00000002ff027212 */ /* 0x000fca00078e33ff */
[----:B------:R-:W-:Y:S01]  /*18a40*/  IMAD.IADD R25, R25, 0x1, R2 ;  /* 0x0000000119197824 */ /* 0x000fe200078e0202 */
[----:B------:R-:W-:Y:S06]  /*18a50*/  BRA `(.L_x_13685) ;  /* 0x00000000000c7947 */ /* 0x000fec0003800000 */
.L_x_13680:
[----:B------:R-:W-:Y:S02]  /*18a60*/  IMAD.MOV.U32 R25, RZ, RZ, RZ ;  /* 0x000000ffff197224 */ /* 0x000fe400078e00ff */
[----:B------:R-:W-:Y:S02]  /*18a70*/  IMAD.U32 R24, RZ, RZ, UR6 ;  /* 0x00000006ff187e24 */ /* 0x000fe4000f8e00ff */
[----:B------:R-:W-:-:S07]  /*18a80*/  IMAD.MOV.U32 R26, RZ, RZ, RZ ;  /* 0x000000ffff1a7224 */ /* 0x000fce00078e00ff */
.L_x_13685:
[----:B------:R-:W-:-:S13]  /*18a90*/  ISETP.NE.AND P0, PT, R0, RZ, PT ;  /* 0x000000ff0000720c */ /* 0x000fda0003f05270 */
[----:B------:R-:W0:Y:S01]  /*18aa0*/  @!P0 S2R R3, SR_CgaCtaId ;  /* 0x0000000000038919 */ /* 0x000e220000008800 */
[----:B------:R-:W-:-:S04]  /*18ab0*/  @!P0 MOV R0, 0x400 ;  /* 0x0000040000008802 */ /* 0x000fc80000000f00 */
[----:B0-----:R-:W-:-:S05]  /*18ac0*/  @!P0 LEA R0, R3, R0, 0x18 ;  /* 0x0000000003008211 */ /* 0x001fca00078ec0ff */
[----:B------:R0:W-:Y:S01]  /*18ad0*/  @!P0 STS.128 [R0+0x168d0], R24 ;  /* 0x0168d01800008388 */ /* 0x0001e20000000c00 */
[----:B------:R-:W-:Y:S06]  /*18ae0*/  BAR.ARV 0x5, 0x200 ;  /* 0x0148000000007b1d */ /* 0x000fec0000002000 */
.L_x_13678:
        /* <DEDUP_REMOVED lines=25> */
[----:B------:R0:W-:Y:S02]  /*18c80*/  STL [R1], R0 ;  /* 0x0000000001007387 */ /* 0x0001e40000100800 */
[----:B------:R-:W-:Y:S01]  /*18c90*/  LOP3.LUT R2, R2, 0x200, R3, 0xf8, !PT ;  /* 0x0000020002027812 */ /* 0x000fe200078ef803 */
[----:B------:R-:W-:-:S05]  /*18ca0*/  IMAD.SHL.U32 R3, R5, 0x10, RZ ;  /* 0x0000001005037824 */ /* 0x000fca00078e00ff */
[----:B------:R-:W-:Y:S01]  /*18cb0*/  LOP3.LUT R3, R4, 0x70, R3, 0xf8, !PT ;  /* 0x0000007004037812 */ /* 0x000fe200078ef803 */
[----:B0-----:R-:W-:-:S05]  /*18cc0*/  IMAD R0, R2, 0x2, R17 ;  /* 0x0000000202007824 */ /* 0x001fca00078e0211 */
[----:B------:R0:W-:Y:S02]  /*18cd0*/  STL [R1+0xc], R0 ;  /* 0x00000c0001007387 */ /* 0x0001e40000100800 */
.L_x_13828:
[----:B------:R-:W-:Y:S05]  /*18ce0*/  YIELD ;  /* 0x0000000000007946 */ /* 0x000fea0003800000 */
[----:B------:R-:W-:Y:S01]  /*18cf0*/  ULDC.64 UR4, c[0x0][0xa28] ;  /* 0x00028a0000047ab9 */ /* 0x000fe20000000a00 */
[----:B------:R-:W-:Y:S02]  /*18d00*/  CS2R R6, SRZ ;  /* 0x0000000000067805 */ /* 0x000fe4000001ff00 */
[----:B------:R-:W-:Y:S01]  /*18d10*/  ISETP.NE.U32.AND P0, PT, RZ, UR4, PT ;  /* 0x00000004ff007c0c */ /* 0x000fe2000bf05070 */
[----:B-1----:R-:W1:Y:S01]  /*18d20*/  LDC.64 R10, c[0x0][0xa00] ;  /* 0x00028000ff0a7b82 */ /* 0x002e620000000a00 */
[----:B0-----:R-:W-:Y:S01]  /*18d30*/  IMAD.MOV.U32 R0, RZ, RZ, RZ ;  /* 0x000000ffff007224 */ /* 0x001fe200078e00ff */
[----:B------:R-:W-:Y:S01]  /*18d40*/  ULDC.64 UR6, c[0x0][0xa08] ;  /* 0x0002820000067ab9 */ /* 0x000fe20000000a00 */
[----:B------:R-:W-:Y:S01]  /*18d50*/  ISETP.NE.AND.EX P0, PT, RZ, UR5, PT, P0 ;  /* 0x00000005ff007c0c */ /* 0x000fe2000bf05300 */
[----:B------:R-:W-:Y:S01]  /*18d60*/  ULDC.64 UR4, c[0x0][0xa18] ;  /* 0x0002860000047ab9 */ /* 0x000fe20000000a00 */
[----:B------:R-:W-:-:S03]  /*18d70*/  ULDC.64 UR8, c[0x0][0xa10] ;  /* 0x0002840000087ab9 */ /* 0x000fc60000000a00 */
[----:B------:R-:W0:Y:S08]  /*18d80*/  LDC.64 R4, c[0x0][0xa08] ;  /* 0x00028200ff047b82 */ /* 0x000e300000000a00 */
[----:B------:R-:W2:Y:S02]  /*18d90*/  @P0 LDC.64 R2, c[0x0][0xa28] ;  /* 0x00028a00ff020b82 */ /* 0x000ea40000000a00 */
[----:B--2---:R-:W-:-:S05]  /*18da0*/  @P0 IMAD.WIDE R2, R27, 0x4, R2 ;  /* 0x000000041b020825 */ /* 0x004fca00078e0202 */
[----:B------:R2:W5:Y:S01]  /*18db0*/  @P0 LDG.E R7, desc[UR40][R2.64] ;  /* 0x0000002802070981 */ /* 0x000562000c1e1900 */
[----:B------:R-:W-:Y:S01]  /*18dc0*/  ISETP.NE.U32.AND P0, PT, RZ, UR4, PT ;  /* 0x00000004ff007c0c */ /* 0x000fe2000bf05070 */
[C---:B-1----:R-:W-:Y:S01]  /*18dd0*/  IMAD.WIDE R10, R27.reuse, 0x4, R10 ;  /* 0x000000041b0a7825 */ /* 0x042fe200078e020a */
[----:B------:R-:W-:Y:S02]  /*18de0*/  ISETP.NE.U32.AND P2, PT, RZ, UR6, PT ;  /* 0x00000006ff007c0c */ /* 0x000fe4000bf45070 */
[----:B------:R-:W-:Y:S01]  /*18df0*/  ISETP.NE.AND.EX P0, PT, RZ, UR5, PT, P0 ;  /* 0x00000005ff007c0c */ /* 0x000fe2000bf05300 */
[----:B------:R-:W-:Y:S01]  /*18e00*/  ULDC.64 UR4, c[0x0][0xa00] ;  /* 0x0002800000047ab9 */ /* 0x000fe20000000a00 */
[----:B------:R-:W-:Y:S01]  /*18e10*/  ISETP.NE.U32.AND P4, PT, RZ, UR8, PT ;  /* 0x00000008ff007c0c */ /* 0x000fe2000bf85070 */
[----:B------:R-:W-:Y:S01]  /*18e20*/  IMAD.MOV.U32 R12, RZ, RZ, RZ ;  /* 0x000000ffff0c7224 */ /* 0x000fe200078e00ff */
[----:B------:R-:W-:Y:S01]  /*18e30*/  ISETP.NE.U32.AND P1, PT, RZ, UR4, PT ;  /* 0x00000004ff007c0c */ /* 0x000fe2000bf25070 */
[----:B--2---:R-:W1:Y:S01]  /*18e40*/  LDC.64 R2, c[0x0][0xa10] ;  /* 0x00028400ff027b82 */ /* 0x004e620000000a00 */
[----:B0-----:R-:W-:-:S02]  /*18e50*/  IMAD.WIDE R4, R27, 0x4, R4 ;  /* 0x000000041b047825 */ /* 0x001fc400078e0204 */
[----:B------:R-:W-:-:S05]  /*18e60*/  ISETP.NE.AND.EX P3, PT, RZ, UR5, PT, P1 ;  /* 0x00000005ff007c0c */ /* 0x000fca000bf65310 */
[----:B------:R-:W0:Y:S01]  /*18e70*/  @P0 LDC.64 R8, c[0x0][0xa18] ;  /* 0x00028600ff080b82 */ /* 0x000e220000000a00 */
[----:B------:R-:W-:Y:S01]  /*18e80*/  ULDC UR4, c[0x0][0x288] ;  /* 0x0000a20000047ab9 */ /* 0x000fe20000000800 */
[----:B------:R-:W-:Y:S02]  /*18e90*/  ISETP.NE.AND.EX P1, PT, RZ, UR7, PT, P2 ;  /* 0x00000007ff007c0c */ /* 0x000fe4000bf25320 */
[----:B------:R-:W-:-:S04]  /*18ea0*/  ISETP.NE.AND.EX P2, PT, RZ, UR9, PT, P4 ;  /* 0x00000009ff007c0c */ /* 0x000fc8000bf45340 */
[----:B------:R-:W2:Y:S07]  /*18eb0*/  @P3 LDG.E R0, desc[UR40][R10.64] ;  /* 0x000000280a003981 */ /* 0x000eae000c1e1900 */
[----:B------:R-:W5:Y:S01]  /*18ec0*/  @P1 LDG.E R12, desc[UR40][R4.64] ;  /* 0x00000028040c1981 */ /* 0x000f62000c1e1900 */
[----:B-1----:R-:W-:-:S05]  /*18ed0*/  IMAD.WIDE R2, R27, 0x4, R2 ;  /* 0x000000041b027825 */ /* 0x002fca00078e0202 */
[----:B------:R-:W5:Y:S01]  /*18ee0*/  @P2 LDG.E R6, desc[UR40][R2.64] ;  /* 0x0000002802062981 */ /* 0x000f62000c1e1900 */
[----:B0-----:R-:W-:-:S03]  /*18ef0*/  @P0 IMAD.WIDE R8, R27, 0x4, R8 ;  /* 0x000000041b080825 */ /* 0x001fc600078e0208 */
        /* <DEDUP_REMOVED lines=15> */
[----:B---3--:R-:W-:Y:S06]  /*18ff0*/  @P0 BRA `(.L_x_13687) ;  /* 0x0000000000140947 */ /* 0x008fec0003800000 */
[----:B------:R-:W-:Y:S05]  /*19000*/  @!P3 BRA `(.L_x_13687) ;  /* 0x000000000010b947 */ /* 0x000fea0003800000 */
[----:B0-----:R-:W2:Y:S04]  /*19010*/  LDG.E R0, desc[UR40][R10.64] ;  /* 0x000000280a007981 */ /* 0x001ea8000c1e1900 */
[----:B------:R-:W2:Y:S02]  /*19020*/  LDG.E R10, desc[UR40][R10.64+0x4] ;  /* 0x000004280a0a7981 */ /* 0x000ea4000c1e1900 */
[----:B--2---:R-:W-:-:S05]  /*19030*/  IMAD.IADD R13, R10, 0x1, -R0 ;  /* 0x000000010a0d7824 */ /* 0x004fca00078e0a00 */
[----:B------:R1:W-:Y:S02]  /*19040*/  STL [R1+0x18], R13 ;  /* 0x0000180d01007387 */ /* 0x0003e40000100800 */
.L_x_13687:
        /* <DEDUP_REMOVED lines=14> */
.L_x_13688:
[----:B------:R-:W-:Y:S05]  /*19130*/  @!P1 BRA `(.L_x_13689) ;  /* 0x00000000000c9947 */ /* 0x000fea0003800000 */
[----:B------:R-:W2:Y:S04]  /*19140*/  LDG.E R9, desc[UR40][R4.64] ;  /* 0x0000002804097981 */ /* 0x000ea8000c1e1900 */
[----:B------:R-:W2:Y:S02]  /*19150*/  LDG.E R4, desc[UR40][R4.64+0x4] ;  /* 0x0000042804047981 */ /* 0x000ea4000c1e1900 */
[----:B--2---:R-:W-:-:S07]  /*19160*/  IMAD.IADD R9, R4, 0x1, -R9 ;  /* 0x0000000104097824 */ /* 0x004fce00078e0a09 */
.L_x_13689:
        /* <DEDUP_REMOVED lines=36> */
.L_x_13692:
[----:B------:R-:W-:-:S13]  /*193b0*/  ISETP.NE.AND P0, PT, R3, 0x1, PT ;  /* 0x000000010300780c */ /* 0x000fda0003f05270 */
[----:B------:R-:W0:Y:S02]  /*193c0*/  @P0 LDC.64 R4, c[0x0][0x9e8] ;  /* 0x00027a00ff040b82 */ /* 0x000e240000000a00 */
[----:B0-----:R-:W-:-:S05]  /*193d0*/  @P0 IMAD.HI.U32 R4, R11, R4, RZ ;  /* 0x000000040b040227 */ /* 0x001fca00078e00ff */
[----:B------:R-:W-:-:S07]  /*193e0*/  @P0 SHF.R.U32.HI R11, RZ, R5, R4 ;  /* 0x00000005ff0b0219 */ /* 0x000fce0000011604 */
.L_x_13693:
[----:B------:R-:W-:Y:S05]  /*193f0*/  BSYNC B0 ;  /* 0x0000000000007941 */ /* 0x000fea0003800000 */
.L_x_13691:
[----:B------:R-:W-:-:S05]  /*19400*/  IMAD R11, R11, R3, R3 ;  /* 0x000000030b0b7224 */ /* 0x000fca00078e0203 */
[----:B------:R-:W-:-:S07]  /*19410*/  VIMNMX R2, R2, R11, PT ;  /* 0x0000000b02027248 */ /* 0x000fce0003fe0100 */
.L_x_13690:
        /* <DEDUP_REMOVED lines=25> */
.L_x_13696:
[----:B------:R-:W-:-:S13]  /*195b0*/  ISETP.NE.AND P0, PT, R3, 0x1, PT ;  /* 0x000000010300780c */ /* 0x000fda0003f05270 */
[----:B------:R-:W0:Y:S02]  /*195c0*/  @P0 LDC.64 R4, c[0x0][0x9e8] ;  /* 0x00027a00ff040b82 */ /* 0x000e240000000a00 */
[----:B0-----:R-:W-:-:S05]  /*195d0*/  @P0 IMAD.HI.U32 R4, R11, R4, RZ ;  /* 0x000000040b040227 */ /* 0x001fca00078e00ff */
[----:B------:R-:W-:-:S07]  /*195e0*/  @P0 SHF.R.U32.HI R11, RZ, R5, R4 ;  /* 0x00000005ff0b0219 */ /* 0x000fce0000011604 */
.L_x_13697:
[----:B------:R-:W-:Y:S05]  /*195f0*/  BSYNC B0 ;  /* 0x0000000000007941 */ /* 0x000fea0003800000 */
.L_x_13695:
[----:B------:R-:W-:-:S05]  /*19600*/  IMAD R3, R11, R3, RZ ;  /* 0x000000030b037224 */ /* 0x000fca00078e02ff */
[----:B------:R-:W-:-:S07]  /*19610*/  VIMNMX R2, R2, R3, !PT ;  /* 0x0000000302027248 */ /* 0x000fce0007fe0100 */
.L_x_13694:
        /* <DEDUP_REMOVED lines=40> */
.L_x_13699:
[----:B------:R-:W-:Y:S05]  /*198a0*/  BSYNC B0 ;  /* 0x0000000000007941 */ /* 0x000fea0003800000 */
.L_x_13698:
[-C--:B------:R-:W-:Y:S01]  /*198b0*/  IMAD R4, R14, R13.reuse, R4 ;  /* 0x0000000d0e047224 */ /* 0x080fe200078e0204 */
[----:B------:R-:W-:Y:S04]  /*198c0*/  BSSY B0, `(.L_x_13700) ;  /* 0x00000dc000007945 */ /* 0x000fe80003800000 */
        /* <DEDUP_REMOVED lines=11> */
[----:B------:R-:W-:Y:S02]  /*19980*/  @P0 SHF.R.S32.HI R3, RZ, 0x7, R2 ;  /* 0x00000007ff030819 */ /* 0x000fe40000011402 */
[----:B------:R-:W-:Y:S02]  /*19990*/  PLOP3.LUT P0, PT, PT, PT, PT, 0x80, 0x0 ;  /* 0x000000000000781c */ /* 0x000fe40003f0f070 */
        /* <DEDUP_REMOVED lines=9> */
.L_x_13897:
[----:B-1----:R-:W-:Y:S02]  /*19a30*/  ISETP.NE.AND P0, PT, R14, RZ, PT ;  /* 0x000000ff0e00720c */ /* 0x002fe40003f05270 */
[----:B------:R-:W-:-:S11]  /*19a40*/  PLOP3.LUT P6, PT, PT, PT, PT, 0x8, 0x0 ;  /* 0x000000000000781c */ /* 0x000fd60003fce170 */
[----:B------:R-:W-:Y:S05]  /*19a50*/  @P0 BRA `(.L_x_13703) ;  /* 0x00000000000c0947 */ /* 0x000fea0003800000 */
[----:B------:R-:W-:-:S03]  /*19a60*/  UMOV UR4, 0xffffffff ;  /* 0xffffffff00047882 */ /* 0x000fc60000000000 */
[----:B------:R-:W-:Y:S05]  /*19a70*/  BRA.DIV UR4, `(.L_x_13704) ;  /* 0x0000007604687947 */ /* 0x000fea000b800000 */
[----:B------:R-:W-:-:S13]  /*19a80*/  ELECT P6, URZ, PT ;  /* 0x00000000003f782f */ /* 0x000fda00038c0000 */
.L_x_13703:
        /* <DEDUP_REMOVED lines=9> */
.L_x_13900:
[----:B------:R-:W-:Y:S05]  /*19b20*/  BSYNC B1 ;  /* 0x0000000000017941 */ /* 0x000fea0003800000 */
.L_x_13705:
[----:B------:R-:W-:Y:S04]  /*19b30*/  BSSY B1, `(.L_x_13707) ;  /* 0x0000050000017945 */ /* 0x000fe80003800000 */
[----:B------:R-:W-:Y:S05]  /*19b40*/  @!P6 BRA `(.L_x_13708) ;  /* 0x000000040038e947 */ /* 0x000fea0003800000 */
        /* <DEDUP_REMOVED lines=9> */
.L_x_13901:
[----:B------:R-:W-:Y:S05]  /*19be0*/  BSYNC B2 ;  /* 0x0000000000027941 */ /* 0x000fea0003800000 */
.L_x_13709:
[----:B------:R-:W-:Y:S04]  /*19bf0*/  BSSY B2, `(.L_x_13711) ;  /* 0x0000009000027945 */ /* 0x000fe80003800000 */
[----:B------:R-:W-:Y:S05]  /*19c00*/  @P1 BRA `(.L_x_13712) ;  /* 0x00000000001c1947 */ /* 0x000fea0003800000 */
[----:B------:R-:W1:Y:S02]  /*19c10*/  S2R R8, SR_TID.X ;  /* 0x0000000000087919 */ /* 0x000e640000002100 */
[----:B-1----:R-:W-:Y:S01]  /*19c20*/  LOP3.LUT R10, R8, 0x1f, RZ, 0xc0, !PT ;  /* 0x0000001f080a7812 */ /* 0x002fe200078ec0ff */
[----:B------:R-:W-:-:S03]  /*19c30*/  IMAD.MOV.U32 R8, RZ, RZ, 0x4000 ;  /* 0x00004000ff087424 */ /* 0x000fc600078e00ff */
[----:B------:R-:W-:Y:S01]  /*19c40*/  ISETP.NE.AND P0, PT, R10, RZ, PT ;  /* 0x000000ff0a00720c */ /* 0x000fe20003f05270 */
[----:B------:R1:W-:-:S12]  /*19c50*/  SYNCS.ARRIVE.TRANS64 RZ, [R5+URZ+0x16890], R8 ;  /* 0x0168900805ff79a7 */ /* 0x0003d8000800003f */
[----:B-1----:R-:W-:Y:S05]  /*19c60*/  @!P0 BRA `(.L_x_13712) ;  /* 0x0000000000048947 */ /* 0x002fea0003800000 */
[----:B------:R-:W-:Y:S01]  /*19c70*/  BPT.TRAP 0x1 ;  /* 0x000000040000795c */ /* 0x000fe20000300000 */
.L_x_13712:
[----:B------:R-:W-:Y:S05]  /*19c80*/  BSYNC B2 ;  /* 0x0000000000027941 */ /* 0x000fea0003800000 */
.L_x_13711:
        /* <DEDUP_REMOVED lines=10> */
[----:B------:R-:W-:Y:S01]  /*19d30*/  IMAD.SHL.U32 R11, R29, 0x2000, RZ ;  /* 0x000020001d0b7824 */ /* 0x000fe200078e00ff */
[----:B------:R-:W-:Y:S01]  /*19d40*/  UMOV UR7, 0x12f00000 ;  /* 0x12f0000000077882 */ /* 0x000fe20000000000 */
[----:B------:R-:W-:-:S08]  /*19d50*/  VIADD R12, R5, 0x16890 ;  /* 0x00016890050c7836 */ /* 0x000fd00000000000 */
.L_x_13713:
        /* <DEDUP_REMOVED lines=13> */
.L_x_13902:
[----:B------:R-:W-:Y:S05]  /*19e30*/  BSYNC B2 ;  /* 0x0000000000027941 */ /* 0x000fea0003800000 */
.L_x_13714:
        /* <DEDUP_REMOVED lines=11> */
.L_x_13717:
[----:B------:R-:W-:Y:S05]  /*19ef0*/  BSYNC B2 ;  /* 0x0000000000027941 */ /* 0x000fea0003800000 */
.L_x_13716:
[----:B------:R-:W-:Y:S01]  /*19f00*/  R2UR UR10, R13 ;  /* 0x000000000d0a72ca */ /* 0x000fe200000e0000 */
[----:B------:R-:W-:Y:S01]  /*19f10*/  IMAD R11, R11, 0x2, R17 ;  /* 0x000000020b0b7824 */ /* 0x000fe200078e0211 */
[----:B------:R-:W-:Y:S01]  /*19f20*/  R2UR UR6, R14 ;  /* 0x000000000e0672ca */ /* 0x000fe200000e0000 */
[----:B------:R-:W-:Y:S01]  /*19f30*/  UIADD3 UR4, UP0, UR38, 0x670, URZ ;  /* 0x0000067026047890 */ /* 0x000fe2000ff1e03f */
[----:B------:R-:W-:Y:S01]  /*19f40*/  R2UR UR7, R15 ;  /* 0x000000000f0772ca */ /* 0x000fe200000e0000 */
[----:B01----:R-:W-:Y:S01]  /*19f50*/  VIADD R5, R5, 0x168b0 ;  /* 0x000168b005057836 */ /* 0x003fe20000000000 */
[----:B------:R-:W-:Y:S01]  /*19f60*/  PLOP3.LUT P0, PT, PT, PT, PT, 0x80, 0x0 ;  /* 0x000000000000781c */ /* 0x000fe20003f0f070 */
[----:B------:R-:W-:Y:S01]  /*19f70*/  VIADD R11, R11, 0x400 ;  /* 0x000004000b0b7836 */ /* 0x000fe20000000000 */
[----:B------:R-:W-:-:S12]  /*19f80*/  UIADD3.X UR5, URZ, UR39, URZ, UP0, !UPT ;  /* 0x000000273f057290 */ /* 0x000fd800087fe43f */
.L_x_13718:
        /* <DEDUP_REMOVED lines=10> */
.L_x_13708:
[----:B------:R-:W-:Y:S05]  /*1a030*/  BSYNC B1 ;  /* 0x0000000000017941 */ /* 0x000fea0003800000 */
.L_x_13707:
[----:B------:R-:W2:Y:S01]  /*1a040*/  LDL.LU R7, [R1] ;  /* 0x0000000001077983 */ /* 0x000ea20000300800 */
[----:B------:R-:W-:Y:S01]  /*1a050*/  VIADD R29, R29, 0x1 ;  /* 0x000000011d1d7836 */ /* 0x000fe20000000000 */
[----:B------:R-:W-:Y:S01]  /*1a060*/  PLOP3.LUT P0, PT, PT, PT, PT, 0x8, 0x0 ;  /* 0x000000000000781c */ /* 0x000fe20003f0e170 */
[----:B------:R-:W-:-:S03]  /*1a070*/  VIADD R3, R3, 0xfffffffe ;  /* 0xfffffffe03037836 */ /* 0x000fc60000000000 */
[----:B------:R-:W-:Y:S02]  /*1a080*/  ISETP.NE.AND P1, PT, R29, 0x2, PT ;  /* 0x000000021d00780c */ /* 0x000fe40003f25270 */
[----:B------:R-:W-:Y:S02]  /*1a090*/  ISETP.GE.AND P2, PT, R3, R4, PT ;  /* 0x000000040300720c */ /* 0x000fe40003f46270 */
[----:B0-----:R-:W-:Y:S02]  /*1a0a0*/  SEL R5, RZ, 0x1, P1 ;  /* 0x00000001ff057807 */ /* 0x001fe40000800000 */
[----:B------:R-:W-:Y:S02]  /*1a0b0*/  SEL R29, R29, RZ, P1 ;  /* 0x000000ff1d1d7207 */ /* 0x000fe40000800000 */
[----:B--2---:R-:W-:-:S05]  /*1a0c0*/  LOP3.LUT R7, R7, R5, RZ, 0x3c, !PT ;  /* 0x0000000507077212 */ /* 0x004fca00078e3cff */
[----:B------:R0:W-:Y:S02]  /*1a0d0*/  STL [R1], R7 ;  /* 0x0000000701007387 */ /* 0x0001e40000100800 */
[----:B------:R-:W-:Y:S05]  /*1a0e0*/  @!P2 BRA `(.L_x_13701) ;  /* 0x000000040064a947 */ /* 0x000fea0003800000 */
.L_x_13731:
[----:B------:R-:W-:Y:S05]  /*1a0f0*/  YIELD ;  /* 0x0000000000007946 */ /* 0x000fea0003800000 */
[----:B------:R-:W-:Y:S04]  /*1a100*/  BSSY B1, `(.L_x_13719) ;  /* 0x000004d000017945 */ /* 0x000fe80003800000 */
[----:B-1----:R-:W-:Y:S05]  /*1a110*/  @!P6 BRA `(.L_x_13720) ;  /* 0x00000004002ce947 */ /* 0x002fea0003800000 */
[----:B0-----:R-:W2:Y:S01]  /*1a120*/  LDL R7, [R1] ;  /* 0x0000000001077983 */ /* 0x001ea20000100800 */
[----:B------:R-:W0:Y:S02]  /*1a130*/  S2R R5, SR_TID.X ;  /* 0x0000000000057919 */ /* 0x000e240000002100 */
[----:B0-----:R-:W-:Y:S01]  /*1a140*/  LOP3.LUT R8, R5, 0x7f, RZ, 0xc0, !PT ;  /* 0x0000007f05087812 */ /* 0x001fe200078ec0ff */
[----:B------:R-:W-:Y:S01]  /*1a150*/  IMAD R5, R29, 0x8, R17 ;  /* 0x000000081d057824 */ /* 0x000fe200078e0211 */
[----:B------:R-:W-:Y:S02]  /*1a160*/  BSSY B2, `(.L_x_13721) ;  /* 0x0000005000027945 */ /* 0x000fe40003800000 */
[----:B------:R-:W-:Y:S02]  /*1a170*/  ISETP.NE.AND P2, PT, R8, RZ, PT ;  /* 0x000000ff0800720c */ /* 0x000fe40003f45270 */
[----:B--2---:R-:W-:-:S04]  /*1a180*/  SHF.L.U32 R7, R7, 0x1f, RZ ;  /* 0x0000001f07077819 */ /* 0x004fc800000006ff */
[----:B------:R-:W0:Y:S02]  /*1a190*/  SYNCS.PHASECHK.TRANS64.TRYWAIT P1, [R5+URZ+0x168a0], R7 ;  /* 0x0168a007050075a7 */ /* 0x000e24000802017f */
[----:B0-----:R-:W-:Y:S05]  /*1a1a0*/  @!P1 BRA `(.L_x_13722) ;  /* 0x0000006c00f89947 */ /* 0x001fea0003800000 */
.L_x_13903:
[----:B------:R-:W-:Y:S05]  /*1a1b0*/  BSYNC B2 ;  /* 0x0000000000027941 */ /* 0x000fea0003800000 */
.L_x_13721:
        /* <DEDUP_REMOVED lines=9> */
.L_x_13724:
[----:B------:R-:W-:Y:S05]  /*1a250*/  BSYNC B2 ;  /* 0x0000000000027941 */ /* 0x000fea0003800000 */
.L_x_13723:
        /* <DEDUP_REMOVED lines=10> */
[----:B------:R-:W-:-:S10]  /*1a300*/  UMOV UR7, 0x12f00000 ;  /* 0x12f0000000077882 */ /* 0x000fd40000000000 */
.L_x_13725:
        /* <DEDUP_REMOVED lines=13> */
.L_x_13904:
[----:B------:R-:W-:Y:S05]  /*1a3e0*/  BSYNC B2 ;  /* 0x0000000000027941 */ /* 0x000fea0003800000 */
.L_x_13726:
        /* <DEDUP_REMOVED lines=11> */
.L_x_13729:
[----:B------:R-:W-:Y:S05]  /*1a4a0*/  BSYNC B2 ;  /* 0x0000000000027941 */ /* 0x000fea0003800000 */
.L_x_13728:
        /* <DEDUP_REMOVED lines=8> */
.L_x_13730:
        /* <DEDUP_REMOVED lines=10> */
.L_x_13720:
[----:B------:R-:W-:Y:S05]  /*1a5d0*/  BSYNC B1 ;  /* 0x0000000000017941 */ /* 0x000fea0003800000 */
.L_x_13719:
[----:B0-----:R-:W2:Y:S01]  /*1a5e0*/  LDL.LU R7, [R1] ;  /* 0x0000000001077983 */ /* 0x001ea20000300800 */
[----:B------:R-:W-:Y:S01]  /*1a5f0*/  VIADD R29, R29, 0x1 ;  /* 0x000000011d1d7836 */ /* 0x000fe20000000000 */
[C---:B------:R-:W-:Y:S01]  /*1a600*/  ISETP.GT.AND P2, PT, R3.reuse, R4, PT ;  /* 0x000000040300720c */ /* 0x040fe20003f44270 */
[----:B------:R-:W-:-:S03]  /*1a610*/  VIADD R3, R3, 0xffffffff ;  /* 0xffffffff03037836 */ /* 0x000fc60000000000 */
[----:B------:R-:W-:-:S04]  /*1a620*/  ISETP.NE.AND P1, PT, R29, 0x2, PT ;  /* 0x000000021d00780c */ /* 0x000fc80003f25270 */
[----:B------:R-:W-:Y:S02]  /*1a630*/  SEL R5, RZ, 0x1, P1 ;  /* 0x00000001ff057807 */ /* 0x000fe40000800000 */
[----:B------:R-:W-:Y:S02]  /*1a640*/  SEL R29, R29, RZ, P1 ;  /* 0x000000ff1d1d7207 */ /* 0x000fe40000800000 */
[----:B--2---:R-:W-:-:S05]  /*1a650*/  LOP3.LUT R7, R7, R5, RZ, 0x3c, !PT ;  /* 0x0000000507077212 */ /* 0x004fca00078e3cff */
[----:B------:R1:W-:Y:S01]  /*1a660*/  STL [R1], R7 ;  /* 0x0000000701007387 */ /* 0x0003e20000100800 */
[----:B------:R-:W-:Y:S05]  /*1a670*/  @P2 BRA `(.L_x_13731) ;  /* 0xfffffff8009c2947 */ /* 0x000fea000383ffff */
.L_x_13701:
[----:B------:R-:W-:Y:S05]  /*1a680*/  BSYNC B0 ;  /* 0x0000000000007941 */ /* 0x000fea0003800000 */
.L_x_13700:
[----:B01----:R-:W2:Y:S01]  /*1a690*/  LDL R7, [R1+0x10] ;  /* 0x0000100001077983 */ /* 0x003ea20000100800 */
[----:B------:R-:W0:Y:S01]  /*1a6a0*/  LDC R2, c[0x0][0x448] ;  /* 0x00011200ff027b82 */ /* 0x000e220000000800 */
[----:B------:R-:W-:Y:S07]  /*1a6b0*/  @!P0 WARPSYNC.ALL ;  /* 0x0000000000008948 */ /* 0x000fee0003800000 */
[----:B------:R-:W-:Y:S01]  /*1a6c0*/  @!P0 BAR.SYNC.DEFER_BLOCKING 0xc, 0x200 ;  /* 0x0308000000008b1d */ /* 0x000fe20000010000 */
[----:B0-----:R-:W-:-:S13]  /*1a6d0*/  ISETP.NE.AND P1, PT, R2, 0x1, PT ;  /* 0x000000010200780c */ /* 0x001fda0003f25270 */
[----:B------:R-:W0:Y:S08]  /*1a6e0*/  @P1 LDC R4, c[0x0][0x44c] ;  /* 0x00011300ff041b82 */ /* 0x000e300000000800 */
[----:B------:R-:W1:Y:S01]  /*1a6f0*/  @P1 LDC R2, c[0x0][0x450] ;  /* 0x00011400ff021b82 */ /* 0x000e620000000800 */
[----:B--2---:R-:W-:-:S04]  /*1a700*/  VIADD R3, R7, 0xbf ;  /* 0x000000bf07037836 */ /* 0x004fc80000000000 */
[----:B0-----:R-:W-:-:S05]  /*1a710*/  @P1 IMAD.HI.U32 R4, R3, R4, RZ ;  /* 0x0000000403041227 */ /* 0x001fca00078e00ff */
[----:B-1----:R-:W-:-:S05]  /*1a720*/  @P1 SHF.R.U32.HI R3, RZ, R2, R4 ;  /* 0x00000002ff031219 */ /* 0x002fca0000011604 */
[----:B------:R-:W-:Y:S02]  /*1a730*/  IMAD.IADD R9, R9, 0x1, R3 ;  /* 0x0000000109097824 */ /* 0x000fe400078e0203 */
[----:B------:R-:W0:Y:S02]  /*1a740*/  LDC.64 R2, c[0x0][0x9e0] ;  /* 0x00027800ff027b82 */ /* 0x000e240000000a00 */
[----:B0-----:R-:W-:Y:S01]  /*1a750*/  ISETP.GE.AND P2, PT, R3, 0x1, PT ;  /* 0x000000010300780c */ /* 0x001fe20003f46270 */
        /* <DEDUP_REMOVED lines=13> */
.L_x_13734:
[----:B------:R-:W-:-:S13]  /*1a830*/  ISETP.NE.AND P0, PT, R3, 0x1, PT ;  /* 0x000000010300780c */ /* 0x000fda0003f05270 */
[----:B------:R-:W0:Y:S02]  /*1a840*/  @P0 LDC.64 R4, c[0x0][0x9e8] ;  /* 0x00027a00ff040b82 */ /* 0x000e240000000a00 */
[----:B0-----:R-:W-:-:S05]  /*1a850*/  @P0 IMAD.HI.U32 R4, R6, R4, RZ ;  /* 0x0000000406040227 */ /* 0x001fca00078e00ff */
[----:B------:R-:W-:-:S07]  /*1a860*/  @P0 SHF.R.U32.HI R6, RZ, R5, R4 ;  /* 0x00000005ff060219 */ /* 0x000fce0000011604 */
.L_x_13735:
[----:B------:R-:W-:Y:S05]  /*1a870*/  BSYNC B0 ;  /* 0x0000000000007941 */ /* 0x000fea0003800000 */
.L_x_13733:
[----:B------:R-:W-:-:S05]  /*1a880*/  IMAD R5, R6, R3, R3 ;  /* 0x0000000306057224 */ /* 0x000fca00078e0203 */
[----:B------:R-:W-:-:S07]  /*1a890*/  VIMNMX R2, R2, R5, PT ;  /* 0x0000000502027248 */ /* 0x000fce0003fe0100 */
.L_x_13732:
[----:B------:R-:W2:Y:S01]  /*1a8a0*/  LDL R8, [R1+0x44] ;  /* 0x0000440001087983 */ /* 0x000ea20000100800 */
[----:B------:R-:W0:Y:S01]  /*1a8b0*/  @P1 LDC R5, c[0x0][0x44c] ;  /* 0x00011300ff051b82 */ /* 0x000e220000000800 */
[----:B------:R-:W-:Y:S01]  /*1a8c0*/  VIADD R2, R2, 0x7f ;  /* 0x0000007f02027836 */ /* 0x000fe20000000000 */
[----:B------:R-:W-:Y:S01]  /*1a8d0*/  ULDC UR4, c[0x0][0x9dc] ;  /* 0x0002770000047ab9 */ /* 0x000fe20000000800 */
[----:B------:R-:W-:-:S05]  /*1a8e0*/  IMAD.MOV.U32 R6, RZ, RZ, R7 ;  /* 0x000000ffff067224 */ /* 0x000fca00078e0007 */
[----:B------:R-:W1:Y:S01]  /*1a8f0*/  @P1 LDC R4, c[0x0][0x450] ;  /* 0x00011400ff041b82 */ /* 0x000e620000000800 */
[----:B0-----:R-:W-:-:S05]  /*1a900*/  @P1 IMAD.HI.U32 R5, R7, R5, RZ ;  /* 0x0000000507051227 */ /* 0x001fca00078e00ff */
[----:B-1----:R-:W-:Y:S02]  /*1a910*/  @P1 SHF.R.U32.HI R6, RZ, R4, R5 ;  /* 0x00000004ff061219 */ /* 0x002fe40000011605 */
[----:B------:R-:W-:-:S03]  /*1a920*/  SHF.R.S32.HI R5, RZ, 0x1f, R2 ;  /* 0x0000001fff057819 */ /* 0x000fc60000011402 */
[----:B------:R-:W-:Y:S01]  /*1a930*/  IMAD.IADD R7, R19, 0x1, R6 ;  /* 0x0000000113077824 */ /* 0x000fe200078e0206 */
[----:B------:R-:W-:-:S03]  /*1a940*/  LEA.HI R5, R5, R2, RZ, 0x7 ;  /* 0x0000000205057211 */ /* 0x000fc600078f38ff */
[----:B------:R-:W-:Y:S01]  /*1a950*/  VIADD R2, R7, -UR4 ;  /* 0x8000000407027c36 */ /* 0x000fe20008000000 */
[----:B------:R-:W-:-:S05]  /*1a960*/  SHF.R.S32.HI R9, RZ, 0x7, R5 ;  /* 0x00000007ff097819 */ /* 0x000fca0000011405 */
[----:B------:R0:W-:Y:S01]  /*1a970*/  STL [R1+0x48], R9 ;  /* 0x0000480901007387 */ /* 0x0001e20000100800 */
[----:B--2---:R-:W-:Y:S01]  /*1a980*/  VIMNMX R6, R8, R9, PT ;  /* 0x0000000908067248 */ /* 0x004fe20003fe0100 */
[----:B0-----:R-:W-:Y:S06]  /*1a990*/  @!P2 BRA `(.L_x_13736) ;  /* 0x000000000044a947 */ /* 0x001fec0003800000 */
        /* <DEDUP_REMOVED lines=10> */
.L_x_13738:
[----:B------:R-:W-:-:S13]  /*1aa40*/  ISETP.NE.AND P0, PT, R3, 0x1, PT ;  /* 0x000000010300780c */ /* 0x000fda0003f05270 */
[----:B------:R-:W0:Y:S02]  /*1aa50*/  @P0 LDC.64 R4, c[0x0][0x9e8] ;  /* 0x00027a00ff040b82 */ /* 0x000e240000000a00 */
[----:B0-----:R-:W-:-:S05]  /*1aa60*/  @P0 IMAD.HI.U32 R4, R7, R4, RZ ;  /* 0x0000000407040227 */ /* 0x001fca00078e00ff */
[----:B------:R-:W-:-:S07]  /*1aa70*/  @P0 SHF.R.U32.HI R7, RZ, R5, R4 ;  /* 0x00000005ff070219 */ /* 0x000fce0000011604 */
.L_x_13739:
[----:B------:R-:W-:Y:S05]  /*1aa80*/  BSYNC B0 ;  /* 0x0000000000007941 */ /* 0x000fea0003800000 */
.L_x_13737:
[----:B------:R-:W-:-:S05]  /*1aa90*/  IMAD R3, R7, R3, RZ ;  /* 0x0000000307037224 */ /* 0x000fca00078e02ff */
[----:B------:R-:W-:-:S07]  /*1aaa0*/  VIMNMX R2, R2, R3, !PT ;  /* 0x0000000302027248 */ /* 0x000fce0007fe0100 */
.L_x_13736:
[----:B------:R-:W-:Y:S01]  /*1aab0*/  SHF.R.S32.HI R3, RZ, 0x1f, R2 ;  /* 0x0000001fff037819 */ /* 0x000fe20000011402 */
[----:B------:R-:W-:Y:S01]  /*1aac0*/  BSSY B0, `(.L_x_13740) ;  /* 0x0000025000007945 */ /* 0x000fe20003800000 */
[----:B------:R-:W-:Y:S02]  /*1aad0*/  ISETP.NE.AND P1, PT, R0, RZ, PT ;  /* 0x000000ff0000720c */ /* 0x000fe40003f25270 */
[----:B------:R-:W-:-:S04]  /*1aae0*/  LEA.HI R3, R3, R2, RZ, 0x7 ;  /* 0x0000000203037211 */ /* 0x000fc800078f38ff */
[----:B------:R-:W-:-:S04]  /*1aaf0*/  SHF.R.S32.HI R3, RZ, 0x7, R3 ;  /* 0x00000007ff037819 */ /* 0x000fc80000011403 */
[----:B------:R-:W-:-:S03]  /*1ab00*/  VIMNMX R8, RZ, R3, !PT ;  /* 0x00000003ff087248 */ /* 0x000fc60007fe0100 */
[----:B------:R-:W0:Y:S01]  /*1ab10*/  @!P1 LDC R0, c[0x0][0x9f0] ;  /* 0x00027c00ff009b82 */ /* 0x000e220000000800 */
[----:B------:R-:W-:Y:S01]  /*1ab20*/  ISETP.GT.AND P0, PT, R6, R8, PT ;  /* 0x000000080600720c */ /* 0x000fe20003f04270 */
[----:B------:R1:W-:Y:S04]  /*1ab30*/  STL [R1+0x20], R8 ;  /* 0x0000200801007387 */ /* 0x0003e80000100800 */
[----:B------:R1:W-:Y:S08]  /*1ab40*/  STL [R1+0x24], RZ ;  /* 0x000024ff01007387 */ /* 0x0003f00000100800 */
[----:B-1----:R-:W-:Y:S05]  /*1ab50*/  @!P0 BRA `(.L_x_13741) ;  /* 0x00000000006c8947 */ /* 0x002fea0003800000 */
[-C--:B0-----:R-:W-:Y:S02]  /*1ab60*/  IABS R4, R0.reuse ;  /* 0x0000000000047213 */ /* 0x081fe40000000000 */
        /* <DEDUP_REMOVED lines=26> */
.L_x_13741:
[----:B------:R-:W-:Y:S05]  /*1ad10*/  BSYNC B0 ;  /* 0x0000000000007941 */ /* 0x000fea0003800000 */
.L_x_13740:
[----:B------:R-:W2:Y:S04]  /*1ad20*/  LDL R2, [R1+0x24] ;  /* 0x0000240001027983 */ /* 0x000ea80000100800 */
[----:B0-----:R-:W2:Y:S01]  /*1ad30*/  LDL R0, [R1+0x40] ;  /* 0x0000400001007983 */ /* 0x001ea20000100800 */
[----:B------:R-:W-:Y:S01]  /*1ad40*/  BSSY B7, `(.L_x_13742) ;  /* 0x0000355000077945 */ /* 0x000fe20003800000 */
[----:B--2---:R-:W-:-:S05]  /*1ad50*/  IMAD R0, R0, R2, R8 ;  /* 0x0000000200007224 */ /* 0x004fca00078e0208 */
        /* <DEDUP_REMOVED lines=9> */
[----:B-1----:R-:W0:Y:S01]  /*1adf0*/  S2R R5, SR_LANEID ;  /* 0x0000000000057919 */ /* 0x002e220000000000 */
        /* <DEDUP_REMOVED lines=10> */
[----:B0-----:R-:W-:Y:S01]  /*1aea0*/  IADD3 R24, R0, UR36, R7 ;  /* 0x0000002400187c10 */ /* 0x001fe2000fffe007 */
[----:B------:R-:W-:Y:S06]  /*1aeb0*/  BRA `(.L_x_13744) ;  /* 0x0000003000f47947 */ /* 0x000fec0003800000 */
.L_x_13743:
        /* <DEDUP_REMOVED lines=10> */
[----:B-1----:R-:W-:Y:S02]  /*1af60*/  IMAD.U32 R5, RZ, RZ, UR7 ;  /* 0x00000007ff057e24 */ /* 0x002fe4000f8e00ff */
        /* <DEDUP_REMOVED lines=9> */
.L_x_13746:
[----:B------:R-:W-:Y:S05]  /*1b000*/  BSYNC B6 ;  /* 0x0000000000067941 */ /* 0x000fea0003800000 */
.L_x_13745:
        /* <DEDUP_REMOVED lines=10> */
[----:B-1----:R-:W-:Y:S02]  /*1b0b0*/  IMAD.U32 R5, RZ, RZ, UR7 ;  /* 0x00000007ff057e24 */ /* 0x002fe4000f8e00ff */
        /* <DEDUP_REMOVED lines=8> */
[----:B--2---:R-:W-:Y:S05]  /*1b140*/  CALL.ABS.NOINC R2 ;  /* 0x0000000002007343 */ /* 0x004fea0003c00000 */
.L_x_13749:
        /* <DEDUP_REMOVED lines=15> */
.L_x_13748:
[----:B------:R-:W-:Y:S05]  /*1b240*/  BSYNC B6 ;  /* 0x0000000000067941 */ /* 0x000fea0003800000 */
.L_x_13747:
[----:B------:R-:W-:Y:S01]  /*1b250*/  ULDC.64 UR4, c[0x0][0x9f8] ;  /* 0x00027e0000047ab9 */ /* 0x000fe20000000a00 */
[----:B------:R-:W-:Y:S01]  /*1b260*/  IMAD.MOV.U32 R25, RZ, RZ, R27 ;  /* 0x000000ffff197224 */ /* 0x000fe200078e001b */
[----:B------:R-:W-:-:S04]  /*1b270*/  ISETP.NE.U32.AND P0, PT, RZ, UR4, PT ;  /* 0x00000004ff007c0c */ /* 0x000fc8000bf05070 */
[----:B------:R-:W-:Y:S01]  /*1b280*/  ISETP.NE.AND.EX P0, PT, RZ, UR5, PT, P0 ;  /* 0x00000005ff007c0c */ /* 0x000fe2000bf05300 */
[----:B------:R-:W-:-:S12]  /*1b290*/  ULDC.64 UR4, c[0x0][0xa08] ;  /* 0x0002820000047ab9 */ /* 0x000fd80000000a00 */
[----:B------:R-:W0:Y:S02]  /*1b2a0*/  @P0 LDC.64 R2, c[0x0][0x9f8] ;  /* 0x00027e00ff020b82 */ /* 0x000e240000000a00 */
[----:B0-----:R-:W-:-:S05]  /*1b2b0*/  @P0 IMAD.WIDE R2, R27, 0x4, R2 ;  /* 0x000000041b020825 */ /* 0x001fca00078e0202 */
[----:B------:R0:W2:Y:S01]  /*1b2c0*/  @P0 LDG.E R25, desc[UR40][R2.64] ;  /* 0x0000002802190981 */ /* 0x0000a2000c1e1900 */
[----:B------:R-:W-:Y:S01]  /*1b2d0*/  VIADD R23, R23, 0xffffffff ;  /* 0xffffffff17177836 */ /* 0x000fe20000000000 */
[----:B0-----:R-:W0:Y:S02]  /*1b2e0*/  LDC.64 R2, c[0x0][0x418] ;  /* 0x00010600ff027b82 */ /* 0x001e240000000a00 */
[----:B0-----:R-:W-:Y:S01]  /*1b2f0*/  LOP3.LUT P0, RZ, R2, UR4, RZ, 0xfc, !PT ;  /* 0x0000000402ff7c12 */ /* 0x001fe2000f80fcff */
[----:B------:R-:W-:-:S03]  /*1b300*/  UMOV UR4, 0xffffffff ;  /* 0xffffffff00047882 */ /* 0x000fc60000000000 */
[----:B------:R-:W-:Y:S02]  /*1b310*/  LOP3.LUT P0, RZ, R3, UR5, RZ, 0xfc, P0 ;  /* 0x0000000503ff7c12 */ /* 0x000fe4000800fcff */
[----:B--2---:R-:W-:Y:S02]  /*1b320*/  SHF.R.S32.HI R7, RZ, 0x1f, R25 ;  /* 0x0000001fff077819 */ /* 0x004fe40000011419 */
[----:B------:R-:W-:-:S03]  /*1b330*/  SEL R19, R25, RZ, !P0 ;  /* 0x000000ff19137207 */ /* 0x000fc60004000000 */
[----:B------:R0:W-:Y:S01]  /*1b340*/  STL [R1+0x4], R7 ;  /* 0x0000040701007387 */ /* 0x0001e20000100800 */
[----:B------:R-:W-:Y:S05]  /*1b350*/  BRA.DIV UR4, `(.L_x_13750) ;  /* 0x0000005e04b47947 */ /* 0x000fea000b800000 */
[----:B------:R-:W2:Y:S02]  /*1b360*/  S2R R0, SR_TID.X ;  /* 0x0000000000007919 */ /* 0x000ea40000002100 */
[----:B--2---:R-:W-:-:S04]  /*1b370*/  SHF.R.U32.HI R0, RZ, 0x5, R0 ;  /* 0x00000005ff007819 */ /* 0x004fc80000011600 */
[----:B------:R-:W-:-:S05]  /*1b380*/  LOP3.LUT R0, R0, 0x3, RZ, 0xc0, !PT ;  /* 0x0000000300007812 */ /* 0x000fca00078ec0ff */
[----:B------:R2:W3:Y:S02]  /*1b390*/  SHFL.IDX PT, R14, R0, RZ, 0x1f ;  /* 0x00001fff000e7589 */ /* 0x0004e400000e0000 */
.L_x_13907:
        /* <DEDUP_REMOVED lines=8> */
.L_x_13910:
[----:B------:R-:W-:Y:S05]  /*1b420*/  @!P6 BRA `(.L_x_13751) ;  /* 0x0000000000e0e947 */ /* 0x000fea0003800000 */
[----:B------:R-:W-:-:S04]  /*1b430*/  ISETP.NE.U32.AND P0, PT, R2, RZ, PT ;  /* 0x000000ff0200720c */ /* 0x000fc80003f05070 */
[----:B------:R-:W-:-:S13]  /*1b440*/  ISETP.NE.AND.EX P0, PT, R3, RZ, PT, P0 ;  /* 0x000000ff0300720c */ /* 0x000fda0003f05300 */
[----:B------:R-:W-:Y:S05]  /*1b450*/  @!P0 BRA `(.L_x_13753) ;  /* 0x0000000000488947 */ /* 0x000fea0003800000 */
[----:B------:R-:W3:Y:S01]  /*1b460*/  LDC R6, c[0x0][0x43c] ;  /* 0x00010f00ff067b82 */ /* 0x000ee20000000800 */
[----:B--2---:R-:W-:Y:S01]  /*1b470*/  IMAD.MOV.U32 R0, RZ, RZ, R23 ;  /* 0x000000ffff007224 */ /* 0x004fe200078e0017 */
[----:B------:R-:W-:Y:S01]  /*1b480*/  ULDC.64 UR4, c[0x0][0x428] ;  /* 0x00010a0000047ab9 */ /* 0x000fe20000000a00 */
        /* <DEDUP_REMOVED lines=15> */
.L_x_13753:
[----:B--2---:R-:W-:Y:S01]  /*1b580*/  IMAD R0, R18, 0x8, R17 ;  /* 0x0000000812007824 */ /* 0x004fe200078e0211 */
[----:B---3--:R-:W-:-:S04]  /*1b590*/  SHF.L.U32 R2, R28, 0x1f, RZ ;  /* 0x0000001f1c027819 */ /* 0x008fc800000006ff */
[----:B------:R-:W2:Y:S02]  /*1b5a0*/  SYNCS.PHASECHK.TRANS64.TRYWAIT P0, [R0+URZ+0x16840], R2 ;  /* 0x01684002000075a7 */ /* 0x000ea4000800017f */
[----:B--2---:R-:W-:Y:S05]  /*1b5b0*/  @!P0 BRA `(.L_x_13754) ;  /* 0x0000005c00708947 */ /* 0x004fea0003800000 */
.L_x_13911:
        /* <DEDUP_REMOVED lines=11> */
.L_x_13755:
[----:B------:R-:W-:Y:S01]  /*1b670*/  R2UR UR9, R0 ;  /* 0x00000000000972ca */ /* 0x000fe200000e0000 */
[----:B--2---:R-:W-:Y:S01]  /*1b680*/  IMAD R0, R18, 0x4000, R17 ;  /* 0x0000400012007824 */ /* 0x004fe200078e0211 */
        /* <DEDUP_REMOVED lines=12> */
[----:B------:R-:W-:Y:S02]  /*1b750*/  ULEA UR11, UR11, UR4, 0x7 ;  /* 0x000000040b0b7291 */ /* 0x000fe4000f8e383f */
[----:B------:R-:W-:Y:S01]  /*1b760*/  UIADD3 UR8, UR8, 0xe400, URZ ;  /* 0x0000e40008087890 */ /* 0x000fe2000fffe03f */
[----:B------:R-:W-:-:S05]  /*1b770*/  UMOV UR4, 0x0 ;  /* 0x0000000000047882 */ /* 0x000fca0000000000 */
[----:B------:R-:W-:-:S03]  /*1b780*/  @P0 LOP3.LUT R22, R22, 0x1, RZ, 0xfc, !PT ;  /* 0x0000000116160812 */ /* 0x000fc600078efcff */
[----:B------:R3:W-:Y:S02]  /*1b790*/  UTMALDG.4D [UR8], [UR6], desc[UR4] ;  /* 0x00000408060075b4 */ /* 0x0007e40008019000 */
[----:B---3--:R-:W-:Y:S02]  /*1b7a0*/  NOP ;  /* 0x0000000000007918 */ /* 0x008fe40000000000 */
.L_x_13751:
[----:B------:R-:W3:Y:S01]  /*1b7b0*/  LDL.LU R3, [R1+0x28] ;  /* 0x0000280001037983 */ /* 0x000ee20000300800 */
[----:B------:R-:W-:Y:S05]  /*1b7c0*/  WARPSYNC.ALL ;  /* 0x0000000000007948 */ /* 0x000fea0003800000 */
[----:B------:R-:W-:Y:S01]  /*1b7d0*/  ULDC.64 UR4, c[0x0][0x298] ;  /* 0x0000a60000047ab9 */ /* 0x000fe20000000a00 */
[----:B--2---:R-:W-:Y:S01]  /*1b7e0*/  VIADD R0, R17, 0x8400 ;  /* 0x0000840011007836 */ /* 0x004fe20000000000 */
[----:B------:R-:W-:Y:S01]  /*1b7f0*/  ULDC.64 UR6, c[0x0][0xa00] ;  /* 0x0002800000067ab9 */ /* 0x000fe20000000a00 */
[----:B------:R-:W-:Y:S01]  /*1b800*/  BSSY B6, `(.L_x_13756) ;  /* 0x0000022000067945 */ /* 0x000fe20003800000 */
[----:B------:R-:W-:Y:S01]  /*1b810*/  BAR.SYNC.DEFER_BLOCKING 0x8, 0x200 ;  /* 0x0208000000007b1d */ /* 0x000fe20000010000 */
[----:B------:R-:W-:-:S02]  /*1b820*/  ISETP.NE.U32.AND P0, PT, RZ, UR6, PT ;  /* 0x00000006ff007c0c */ /* 0x000fc4000bf05070 */
[----:B------:R-:W-:Y:S02]  /*1b830*/  LOP3.LUT P1, RZ, R0, 0x3ff, RZ, 0xc0, !PT ;  /* 0x000003ff00ff7812 */ /* 0x000fe4000782c0ff */
[----:B------:R-:W-:Y:S02]  /*1b840*/  ISETP.NE.AND.EX P0, PT, RZ, UR7, PT, P0 ;  /* 0x00000007ff007c0c */ /* 0x000fe4000bf05300 */
[----:B---3--:R-:W-:Y:S01]  /*1b850*/  SHF.R.S32.HI R2, RZ, 0x1f, R3 ;  /* 0x0000001fff027819 */ /* 0x008fe20000011403 */
[----:B-1----:R-:W-:-:S04]  /*1b860*/  IMAD.WIDE.U32 R4, R3, UR4, RZ ;  /* 0x0000000403047c25 */ /* 0x002fc8000f8e00ff */
        /* <DEDUP_REMOVED lines=27> */
.L_x_13757:
[----:B------:R-:W-:Y:S05]  /*1ba20*/  BSYNC B6 ;  /* 0x0000000000067941 */ /* 0x000fea0003800000 */
.L_x_13756:
[----:B------:R-:W2:Y:S01]  /*1ba30*/  LDL.LU R20, [R1+0x38] ;  /* 0x0000380001147983 */ /* 0x000ea20000300800 */
[----:B------:R-:W-:Y:S01]  /*1ba40*/  ULDC.64 UR6, c[0x0][0x2e0] ;  /* 0x0000b80000067ab9 */ /* 0x000fe20000000a00 */
[----:B------:R-:W3:Y:S01]  /*1ba50*/  LDC R9, c[0x0][0x448] ;  /* 0x00011200ff097b82 */ /* 0x000ee20000000800 */
[----:B------:R-:W-:Y:S01]  /*1ba60*/  ULDC.64 UR4, c[0x0][0x2d8] ;  /* 0x0000b60000047ab9 */ /* 0x000fe20000000a00 */
[----:B-1----:R-:W2:Y:S01]  /*1ba70*/  LDL.LU.64 R2, [R1+0x28] ;  /* 0x0000280001027983 */ /* 0x002ea20000300a00 */
[----:B------:R-:W-:-:S03]  /*1ba80*/  ULDC.64 UR8, c[0x0][0x280] ;  /* 0x0000a00000087ab9 */ /* 0x000fc60000000a00 */
[----:B------:R-:W4:Y:S04]  /*1ba90*/  LDL.LU R21, [R1+0x3c] ;  /* 0x00003c0001157983 */ /* 0x000f280000300800 */
[----:B------:R-:W4:Y:S04]  /*1baa0*/  LDL.LU R4, [R1+0x30] ;  /* 0x0000300001047983 */ /* 0x000f280000300800 */
[----:B------:R-:W4:Y:S01]  /*1bab0*/  LDL R12, [R1+0x10] ;  /* 0x00001000010c7983 */ /* 0x000f220000100800 */
[----:B---3--:R-:W-:-:S13]  /*1bac0*/  ISETP.NE.AND P1, PT, R9, 0x1, PT ;  /* 0x000000010900780c */ /* 0x008fda0003f25270 */
[----:B------:R-:W1:Y:S08]  /*1bad0*/  @P1 LDC R5, c[0x0][0x450] ;  /* 0x00011400ff051b82 */ /* 0x000e700000000800 */
[----:B------:R-:W3:Y:S01]  /*1bae0*/  @P1 LDC R8, c[0x0][0x450] ;  /* 0x00011400ff081b82 */ /* 0x000ee20000000800 */
[----:B--2---:R-:W-:Y:S02]  /*1baf0*/  IMAD.MOV.U32 R3, RZ, RZ, R20 ;  /* 0x000000ffff037224 */ /* 0x004fe400078e0014 */
[----:B------:R-:W2:Y:S01]  /*1bb00*/  S2R R20, SR_TID.X ;  /* 0x0000000000147919 */ /* 0x000ea20000002100 */
        /* <DEDUP_REMOVED lines=9> */
[C---:B--2---:R-:W-:Y:S01]  /*1bba0*/  LOP3.LUT R21, R20.reuse, 0x7f, RZ, 0xc0, !PT ;  /* 0x0000007f14157812 */ /* 0x044fe200078ec0ff */
[----:B------:R-:W-:-:S03]  /*1bbb0*/  IMAD.SHL.U32 R20, R20, 0x10, RZ ;  /* 0x0000001014147824 */ /* 0x000fc600078e00ff */
[----:B------:R-:W-:-:S04]  /*1bbc0*/  SHF.R.U32.HI R21, RZ, 0x3, R21 ;  /* 0x00000003ff157819 */ /* 0x000fc80000011615 */
[----:B------:R-:W-:-:S05]  /*1bbd0*/  LOP3.LUT R20, R21, 0x70, R20, 0xf8, !PT ;  /* 0x0000007015147812 */ /* 0x000fca00078ef814 */
[----:B------:R-:W-:Y:S02]  /*1bbe0*/  IMAD.IADD R6, R20, 0x1, R12 ;  /* 0x0000000114067824 */ /* 0x000fe400078e020c */
[----:B------:R2:W5:Y:S02]  /*1bbf0*/  LDL R20, [R1+0xc] ;  /* 0x00000c0001147983 */ /* 0x0005640000100800 */
[----:B----4-:R-:W-:Y:S01]  /*1bc00*/  @P1 IMAD.HI.U32 R0, R6, R4, RZ ;  /* 0x0000000406001227 */ /* 0x010fe200078e00ff */
[----:B------:R-:W4:Y:S03]  /*1bc10*/  S2R R10, SR_TID.X ;  /* 0x00000000000a7919 */ /* 0x000f260000002100 */
[----:B------:R-:W-:Y:S01]  /*1bc20*/  IMAD.MOV.U32 R4, RZ, RZ, R6 ;  /* 0x000000ffff047224 */ /* 0x000fe200078e0006 */
[----:B-1----:R-:W-:-:S04]  /*1bc30*/  @P1 SHF.R.U32.HI R4, RZ, R5, R0 ;  /* 0x00000005ff041219 */ /* 0x002fc80000011600 */
[--C-:B------:R-:W-:Y:S01]  /*1bc40*/  SHF.R.S32.HI R0, RZ, 0x1f, R4.reuse ;  /* 0x0000001fff007819 */ /* 0x100fe20000011404 */
[----:B0-----:R-:W-:-:S04]  /*1bc50*/  IMAD.MOV R7, RZ, RZ, -R4 ;  /* 0x000000ffff077224 */ /* 0x001fc800078e0a04 */
[----:B------:R-:W-:-:S04]  /*1bc60*/  IMAD R0, R0, UR4, RZ ;  /* 0x0000000400007c24 */ /* 0x000fc8000f8e02ff */
[C---:B------:R-:W-:Y:S02]  /*1bc70*/  IMAD R0, R4.reuse, UR5, R0 ;  /* 0x0000000504007c24 */ /* 0x040fe4000f8e0200 */
[----:B------:R-:W-:-:S04]  /*1bc80*/  IMAD.WIDE.U32 R4, R4, UR4, R2 ;  /* 0x0000000404047c25 */ /* 0x000fc8000f8e0002 */
[----:B------:R-:W-:Y:S02]  /*1bc90*/  IMAD.IADD R5, R5, 0x1, R0 ;  /* 0x0000000105057824 */ /* 0x000fe400078e0200 */
[----:B------:R-:W-:-:S04]  /*1bca0*/  IMAD R0, R9, R7, R6 ;  /* 0x0000000709007224 */ /* 0x000fc800078e0206 */
[----:B------:R-:W-:Y:S01]  /*1bcb0*/  IMAD.WIDE.U32 R4, R0, UR6, R4 ;  /* 0x0000000600047c25 */ /* 0x000fe2000f8e0004 */
[----:B------:R-:W-:-:S03]  /*1bcc0*/  SHF.R.S32.HI R7, RZ, 0x1f, R0 ;  /* 0x0000001fff077819 */ /* 0x000fc60000011400 */
[----:B----4-:R-:W-:Y:S02]  /*1bcd0*/  IMAD.SHL.U32 R21, R10, 0x8, RZ ;  /* 0x000000080a157824 */ /* 0x010fe400078e00ff */
[----:B------:R-:W-:-:S03]  /*1bce0*/  IMAD R7, R7, UR6, RZ ;  /* 0x0000000607077c24 */ /* 0x000fc6000f8e02ff */
[----:B------:R-:W-:Y:S01]  /*1bcf0*/  LOP3.LUT R21, R21, 0x38, RZ, 0xc0, !PT ;  /* 0x0000003815157812 */ /* 0x000fe200078ec0ff */
        /* <DEDUP_REMOVED lines=8> */
[----:B---3--:R-:W-:-:S05]  /*1bd80*/  @P1 SHF.R.U32.HI R6, RZ, R8, R7 ;  /* 0x00000008ff061219 */ /* 0x008fca0000011607 */
        /* <DEDUP_REMOVED lines=26> */
[----:B---3--:R-:W-:-:S03]  /*1bf30*/  IMAD.IADD R6, R10, 0x1, R11 ;  /* 0x000000010a067824 */ /* 0x008fc600078e020b */
[----:B------:R-:W-:Y:S02]  /*1bf40*/  SHFL.IDX PT, R10, R2, RZ, 0x181f ;  /* 0x00181fff020a7589 */ /* 0x000fe400000e0000 */
[----:B------:R-:W-:-:S13]  /*1bf50*/  ISETP.GE.AND P1, PT, R6, R3, PT ;  /* 0x000000030600720c */ /* 0x000fda0003f26270 */
[----:B0-----:R-:W-:-:S05]  /*1bf60*/  @!P1 LEA R7, P2, R21, R7, 0x1 ;  /* 0x0000000715079211 */ /* 0x001fca00078408ff */
[----:B------:R-:W-:-:S04]  /*1bf70*/  @!P1 IMAD.X R8, RZ, RZ, R8, P2 ;  /* 0x000000ffff089224 */ /* 0x000fc800010e0608 */
[----:B------:R-:W-:Y:S02]  /*1bf80*/  @!P1 IMAD.MOV.U32 R9, RZ, RZ, R8 ;  /* 0x000000ffff099224 */ /* 0x000fe400078e0008 */
[----:B------:R-:W-:Y:S02]  /*1bf90*/  @!P1 IMAD.MOV.U32 R8, RZ, RZ, R7 ;  /* 0x000000ffff089224 */ /* 0x000fe400078e0007 */
[----:B------:R-:W-:-:S03]  /*1bfa0*/  VIADD R7, R6, 0x10 ;  /* 0x0000001006077836 */ /* 0x000fc60000000000 */
        /* <DEDUP_REMOVED lines=48> */
[----:B------:R0:W1:Y:S04]  /*1c2b0*/  SHFL.IDX PT, R7, R0, 0x7, 0x181f ;  /* 0x00f81f0000077f89 */ /* 0x00006800000e0000 */
[----:B------:R2:W-:Y:S01]  /*1c2c0*/  @!P1 LDGSTS.E.BYPASS.LTC128B.128 [R20+0xb400], desc[UR40][R8.64], !P0 ;  /* 0x0b40000008149fae */ /* 0x0005e2000c101d68 */
[----:B0-----:R-:W-:-:S05]  /*1c2d0*/  VIADD R0, R6, 0x80 ;  /* 0x0000008006007836 */ /* 0x001fca0000000000 */
[----:B------:R-:W-:Y:S01]  /*1c2e0*/  ISETP.GE.AND P2, PT, R0, R3, PT ;  /* 0x000000030000720c */ /* 0x000fe20003f46270 */
[----:B------:R-:W-:-:S05]  /*1c2f0*/  VIADD R0, R6, 0x70 ;  /* 0x0000007006007836 */ /* 0x000fca0000000000 */
[----:B------:R-:W-:Y:S02]  /*1c300*/  ISETP.GE.AND P1, PT, R0, R3, PT ;  /* 0x000000030000720c */ /* 0x000fe40003f26270 */
[----:B------:R-:W0:Y:S11]  /*1c310*/  SHFL.IDX PT, R0, R5, RZ, 0x181f ;  /* 0x00181fff05007589 */ /* 0x000e3600000e0000 */
[----:B-1----:R-:W-:-:S05]  /*1c320*/  @!P1 LEA R7, P3, R21, R7, 0x1 ;  /* 0x0000000715079211 */ /* 0x002fca00078608ff */
[----:B------:R-:W-:Y:S02]  /*1c330*/  @!P1 IMAD.X R4, RZ, RZ, R4, P3 ;  /* 0x000000ffff049224 */ /* 0x000fe400018e0604 */
[----:B--2---:R-:W-:Y:S02]  /*1c340*/  @!P1 IMAD.MOV.U32 R8, RZ, RZ, R7 ;  /* 0x000000ffff089224 */ /* 0x004fe400078e0007 */
        /* <DEDUP_REMOVED lines=25> */
.L_x_13936:
        /* <DEDUP_REMOVED lines=11> */
.L_x_13759:
        /* <DEDUP_REMOVED lines=18> */
.L_x_13937:
[----:B------:R-:W-:Y:S05]  /*1c6b0*/  BSYNC B0 ;  /* 0x0000000000007941 */ /* 0x000fea0003800000 */
.L_x_13760:
        /* <DEDUP_REMOVED lines=19> */
[----:B------:R-:W-:Y:S02]  /*1c7f0*/  LOP3.LUT R3, RZ, R5, RZ, 0x33, !PT ;  /* 0x00000005ff037212 */ /* 0x000fe400078e33ff */
[----:B------:R-:W-:Y:S02]  /*1c800*/  LOP3.LUT R2, RZ, R4, RZ, 0x33, !PT ;  /* 0x00000004ff027212 */ /* 0x000fe400078e33ff */
        /* <DEDUP_REMOVED lines=36> */
.L_x_13768:
[----:B------:R-:W-:Y:S01]  /*1ca50*/  IMAD R2, R5, 0x8, R17 ;  /* 0x0000000805027824 */ /* 0x000fe200078e0211 */
[----:B------:R-:W-:Y:S01]  /*1ca60*/  SHF.L.U32 R3, R9, 0x1f, RZ ;  /* 0x0000001f09037819 */ /* 0x000fe200000006ff */
[----:B------:R-:W-:Y:S03]  /*1ca70*/  BSSY B3, `(.L_x_13769) ;  /* 0x0000003000037945 */ /* 0x000fe60003800000 */
[----:B------:R-:W1:Y:S02]  /*1ca80*/  SYNCS.PHASECHK.TRANS64.TRYWAIT P0, [R2+URZ+0x16840], R3 ;  /* 0x01684003020075a7 */ /* 0x000e64000800017f */
[----:B-1----:R-:W-:Y:S05]  /*1ca90*/  @!P0 BRA `(.L_x_13770) ;  /* 0x0000005800288947 */ /* 0x002fea0003800000 */
.L_x_13938:
[----:B------:R-:W-:Y:S05]  /*1caa0*/  BSYNC B3 ;  /* 0x0000000000037941 */ /* 0x000fea0003800000 */
.L_x_13769:
        /* <DEDUP_REMOVED lines=12> */
.L_x_13772:
[----:B------:R-:W-:Y:S05]  /*1cb70*/  BSYNC B3 ;  /* 0x0000000000037941 */ /* 0x000fea0003800000 */
.L_x_13771:
        /* <DEDUP_REMOVED lines=11> */
.L_x_13773:
        /* <DEDUP_REMOVED lines=15> */
.L_x_13939:
[----:B------:R-:W-:Y:S05]  /*1cd20*/  BSYNC B3 ;  /* 0x0000000000037941 */ /* 0x000fea0003800000 */
.L_x_13774:
        /* <DEDUP_REMOVED lines=12> */
.L_x_13777:
[----:B------:R-:W-:Y:S05]  /*1cdf0*/  BSYNC B3 ;  /* 0x0000000000037941 */ /* 0x000fea0003800000 */
.L_x_13776:
        /* <DEDUP_REMOVED lines=11> */
.L_x_13778:
        /* <DEDUP_REMOVED lines=12> */
.L_x_13767:
[----:B------:R-:W-:Y:S05]  /*1cf70*/  BSYNC B1 ;  /* 0x0000000000017941 */ /* 0x000fea0003800000 */
.L_x_13766:
[----:B------:R-:W2:Y:S01]  /*1cf80*/  LDL.LU R0, [R1+0x1c] ;  /* 0x00001c0001007983 */ /* 0x000ea20000300800 */
[----:B------:R-:W-:Y:S02]  /*1cf90*/  IMAD.MOV.U32 R18, RZ, RZ, R5 ;  /* 0x000000ffff127224 */ /* 0x000fe400078e0005 */
[----:B------:R-:W-:Y:S02]  /*1cfa0*/  IMAD.MOV.U32 R28, RZ, RZ, R9 ;  /* 0x000000ffff1c7224 */ /* 0x000fe400078e0009 */
[----:B--2---:R-:W-:-:S07]  /*1cfb0*/  VIADD R0, R0, 0xfffffffd ;  /* 0xfffffffd00007836 */ /* 0x004fce0000000000 */
.L_x_13765:
[----:B------:R-:W-:Y:S05]  /*1cfc0*/  BSYNC B2 ;  /* 0x0000000000027941 */ /* 0x000fea0003800000 */
.L_x_13764:
[----:B------:R-:W-:-:S05]  /*1cfd0*/  VIADD R3, R10, 0xfffffffe ;  /* 0xfffffffe0a037836 */ /* 0x000fca0000000000 */
[----:B------:R-:W-:-:S13]  /*1cfe0*/  ISETP.NE.AND P0, PT, R3, R4, PT ;  /* 0x000000040300720c */ /* 0x000fda0003f05270 */
[----:B------:R-:W-:Y:S05]  /*1cff0*/  @!P0 BRA `(.L_x_13763) ;  /* 0x0000000c00a08947 */ /* 0x000fea0003800000 */
[----:B------:R-:W-:-:S07]  /*1d000*/  IMAD.MOV.U32 R4, RZ, RZ, R19 ;  /* 0x000000ffff047224 */ /* 0x000fce00078e0013 */
.L_x_13805:
        /* <DEDUP_REMOVED lines=32> */
.L_x_13781:
[----:B------:R-:W-:Y:S01]  /*1d210*/  IMAD R2, R6, 0x8, R17 ;  /* 0x0000000806027824 */ /* 0x000fe200078e0211 */
[----:B------:R-:W-:Y:S01]  /*1d220*/  SHF.L.U32 R3, R7, 0x1f, RZ ;  /* 0x0000001f07037819 */ /* 0x000fe200000006ff */
[----:B------:R-:W-:Y:S03]  /*1d230*/  BSSY B2, `(.L_x_13782) ;  /* 0x0000003000027945 */ /* 0x000fe60003800000 */
[----:B------:R-:W1:Y:S02]  /*1d240*/  SYNCS.PHASECHK.TRANS64.TRYWAIT P0, [R2+URZ+0x16840], R3 ;  /* 0x01684003020075a7 */ /* 0x000e64000800017f */
[----:B-1----:R-:W-:Y:S05]  /*1d250*/  @!P0 BRA `(.L_x_13783) ;  /* 0x0000005000608947 */ /* 0x002fea0003800000 */
.L_x_13940:
[----:B------:R-:W-:Y:S05]  /*1d260*/  BSYNC B2 ;  /* 0x0000000000027941 */ /* 0x000fea0003800000 */
.L_x_13782:
        /* <DEDUP_REMOVED lines=12> */
.L_x_13785:
[----:B------:R-:W-:Y:S05]  /*1d330*/  BSYNC B2 ;  /* 0x0000000000027941 */ /* 0x000fea0003800000 */
.L_x_13784:
        /* <DEDUP_REMOVED lines=11> */
.L_x_13786:
        /* <DEDUP_REMOVED lines=15> */
.L_x_13941:
[----:B------:R-:W-:Y:S05]  /*1d4e0*/  BSYNC B2 ;  /* 0x0000000000027941 */ /* 0x000fea0003800000 */
.L_x_13787:
        /* <DEDUP_REMOVED lines=11> */
.L_x_13790:
[----:B------:R-:W-:Y:S05]  /*1d5a0*/  BSYNC B2 ;  /* 0x0000000000027941 */ /* 0x000fea0003800000 */
.L_x_13789:
        /* <DEDUP_REMOVED lines=10> */
.L_x_13791:
        /* <DEDUP_REMOVED lines=12> */
.L_x_13780:
[----:B------:R-:W-:Y:S05]  /*1d710*/  BSYNC B1 ;  /* 0x0000000000017941 */ /* 0x000fea0003800000 */
.L_x_13779:
        /* <DEDUP_REMOVED lines=32> */
.L_x_13794:
[----:B------:R-:W-:Y:S01]  /*1d920*/  IMAD R2, R18, 0x8, R17 ;  /* 0x0000000812027824 */ /* 0x000fe200078e0211 */
[----:B------:R-:W-:Y:S01]  /*1d930*/  SHF.L.U32 R3, R28, 0x1f, RZ ;  /* 0x0000001f1c037819 */ /* 0x000fe200000006ff */
[----:B------:R-:W-:Y:S03]  /*1d940*/  BSSY B2, `(.L_x_13795) ;  /* 0x0000003000027945 */ /* 0x000fe60003800000 */
[----:B------:R-:W1:Y:S02]  /*1d950*/  SYNCS.PHASECHK.TRANS64.TRYWAIT P0, [R2+URZ+0x16840], R3 ;  /* 0x01684003020075a7 */ /* 0x000e64000800017f */
[----:B-1----:R-:W-:Y:S05]  /*1d960*/  @!P0 BRA `(.L_x_13796) ;  /* 0x0000004800c48947 */ /* 0x002fea0003800000 */
.L_x_13942:
[----:B------:R-:W-:Y:S05]  /*1d970*/  BSYNC B2 ;  /* 0x0000000000027941 */ /* 0x000fea0003800000 */
.L_x_13795:
        /* <DEDUP_REMOVED lines=12> */
.L_x_13798:
[----:B------:R-:W-:Y:S05]  /*1da40*/  BSYNC B2 ;  /* 0x0000000000027941 */ /* 0x000fea0003800000 */
.L_x_13797:
        /* <DEDUP_REMOVED lines=12> */
.L_x_13799:
        /* <DEDUP_REMOVED lines=15> */
.L_x_13943:
[----:B------:R-:W-:Y:S05]  /*1dc00*/  BSYNC B2 ;  /* 0x0000000000027941 */ /* 0x000fea0003800000 */
.L_x_13800:
        /* <DEDUP_REMOVED lines=11> */
.L_x_13803:
[----:B------:R-:W-:Y:S05]  /*1dcc0*/  BSYNC B2 ;  /* 0x0000000000027941 */ /* 0x000fea0003800000 */
.L_x_13802:
        /* <DEDUP_REMOVED lines=10> */
.L_x_13804:
        /* <DEDUP_REMOVED lines=12> */
.L_x_13793:
[----:B------:R-:W-:Y:S05]  /*1de30*/  BSYNC B1 ;  /* 0x0000000000017941 */ /* 0x000fea0003800000 */
.L_x_13792:
[----:B------:R-:W2:Y:S01]  /*1de40*/  LDL R2, [R1+0x8] ;  /* 0x0000080001027983 */ /* 0x000ea20000100800 */
[----:B------:R-:W-:Y:S01]  /*1de50*/  VIADD R0, R0, 0xfffffffe ;  /* 0xfffffffe00007836 */ /* 0x000fe20000000000 */
[----:B--2---:R-:W-:-:S13]  /*1de60*/  ISETP.GT.AND P0, PT, R9, R2, PT ;  /* 0x000000020900720c */ /* 0x004fda0003f04270 */
[----:B------:R-:W-:Y:S05]  /*1de70*/  @P0 BRA `(.L_x_13805) ;  /* 0xfffffff000640947 */ /* 0x000fea000383ffff */
.L_x_13763:
[----:B------:R-:W-:Y:S05]  /*1de80*/  BSYNC B0 ;  /* 0x0000000000007941 */ /* 0x000fea0003800000 */
.L_x_13762:
        /* <DEDUP_REMOVED lines=17> */
.L_x_13807:
[----:B------:R-:W-:Y:S05]  /*1dfa0*/  BSYNC B0 ;  /* 0x0000000000007941 */ /* 0x000fea0003800000 */
.L_x_13806:
        /* <DEDUP_REMOVED lines=9> */
.L_x_13944:
[----:B------:R-:W-:Y:S05]  /*1e040*/  BSYNC B1 ;  /* 0x0000000000017941 */ /* 0x000fea0003800000 */
.L_x_13810:
        /* <DEDUP_REMOVED lines=9> */
.L_x_13813:
[----:B------:R-:W-:Y:S05]  /*1e0e0*/  BSYNC B1 ;  /* 0x0000000000017941 */ /* 0x000fea0003800000 */
.L_x_13812:
        /* <DEDUP_REMOVED lines=10> */
.L_x_13814:
        /* <DEDUP_REMOVED lines=10> */
.L_x_13809:
[----:B------:R-:W-:Y:S05]  /*1e230*/  BSYNC B0 ;  /* 0x0000000000007941 */ /* 0x000fea0003800000 */
.L_x_13808:
[----:B------:R-:W-:-:S05]  /*1e240*/  VIADD R18, R18, 0x1 ;  /* 0x0000000112127836 */ /* 0x000fca0000000000 */
[----:B------:R-:W-:-:S04]  /*1e250*/  ISETP.NE.AND P0, PT, R18, 0x2, PT ;  /* 0x000000021200780c */ /* 0x000fc80003f05270 */
[----:B------:R-:W-:Y:S02]  /*1e260*/  SEL R3, RZ, 0x1, P0 ;  /* 0x00000001ff037807 */ /* 0x000fe40000000000 */
[----:B------:R-:W-:Y:S02]  /*1e270*/  SEL R18, R18, RZ, P0 ;  /* 0x000000ff12127207 */ /* 0x000fe40000000000 */
[----:B------:R-:W-:-:S07]  /*1e280*/  LOP3.LUT R28, R28, R3, RZ, 0x3c, !PT ;  /* 0x000000031c1c7212 */ /* 0x000fce00078e3cff */
.L_x_13744:
[----:B------:R-:W-:Y:S05]  /*1e290*/  BSYNC B7 ;  /* 0x0000000000077941 */ /* 0x000fea0003800000 */
.L_x_13742:
        /* <DEDUP_REMOVED lines=8> */
[----:B------:R0:W2:Y:S01]  /*1e320*/  LDS.128 R24, [R17+0x168d0] ;  /* 0x0168d00011187984 */ /* 0x0000a20000000c00 */
[----:B------:R-:W-:Y:S06]  /*1e330*/  BAR.ARV 0x4, 0x200 ;  /* 0x0108000000007b1d */ /* 0x000fec0000002000 */
[----:B------:R-:W-:Y:S05]  /*1e340*/  BRA `(.L_x_13816) ;  /* 0x0000000c00d47947 */ /* 0x000fea0003800000 */
.L_x_13815:
[----:B------:R-:W0:Y:S01]  /*1e350*/  S2R R0, SR_TID.X ;  /* 0x0000000000007919 */ /* 0x000e220000002100 */
[----:B------:R-:W-:Y:S01]  /*1e360*/  UMOV UR4, 0xffffffff ;  /* 0xffffffff00047882 */ /* 0x000fe20000000000 */
[----:B0-----:R-:W-:-:S04]  /*1e370*/  LOP3.LUT R8, R0, 0x1f, RZ, 0xc0, !PT ;  /* 0x0000001f00087812 */ /* 0x001fc800078ec0ff */
[----:B------:R-:W-:Y:S01]  /*1e380*/  ISETP.NE.AND P0, PT, R8, 0x1f, PT ;  /* 0x0000001f0800780c */ /* 0x000fe20003f05270 */
[----:B------:R-:W-:-:S12]  /*1e390*/  BRA.DIV UR4, `(.L_x_13817) ;  /* 0x0000004204747947 */ /* 0x000fd8000b800000 */
[----:B------:R-:W-:Y:S01]  /*1e3a0*/  IMAD.IADD R9, R27, 0x1, R8 ;  /* 0x000000011b097824 */ /* 0x000fe200078e0208 */
[----:B------:R-:W-:-:S04]  /*1e3b0*/  ULDC UR4, c[0x0][0xc3c] ;  /* 0x00030f0000047ab9 */ /* 0x000fc80000000800 */
[----:B------:R-:W-:-:S13]  /*1e3c0*/  ISETP.GE.OR P1, PT, R9, UR4, !P0 ;  /* 0x0000000409007c0c */ /* 0x000fda000c726670 */
[----:B------:R-:W0:Y:S08]  /*1e3d0*/  @!P1 LDC.64 R2, c[0x0][0xc80] ;  /* 0x00032000ff029b82 */ /* 0x000e300000000a00 */
[----:B-1----:R-:W1:Y:S01]  /*1e3e0*/  @!P1 LDC.64 R4, c[0x0][0xc78] ;  /* 0x00031e00ff049b82 */ /* 0x002e620000000a00 */
        /* <DEDUP_REMOVED lines=33> */
.L_x_13954:
[----:B------:R-:W-:Y:S02]  /*1e600*/  ULDC UR4, c[0x0][0xc38] ;  /* 0x00030e0000047ab9 */ /* 0x000fe40000000800 */
[----:B------:R-:W-:-:S04]  /*1e610*/  IMAD.U32 R4, RZ, RZ, UR4 ;  /* 0x00000004ff047e24 */ /* 0x000fc8000f8e00ff */
[----:B-1----:R-:W-:-:S04]  /*1e620*/  IMAD R3, R14, R4, RZ ;  /* 0x000000040e037224 */ /* 0x002fc800078e02ff */
[----:B------:R-:W-:-:S05]  /*1e630*/  IMAD.IADD R6, R6, 0x1, R3 ;  /* 0x0000000106067824 */ /* 0x000fca00078e0203 */
[----:B------:R-:W-:-:S13]  /*1e640*/  ISETP.GT.AND P6, PT, R6, R0, PT ;  /* 0x000000000600720c */ /* 0x000fda0003fc4270 */
[----:B------:R-:W-:Y:S05]  /*1e650*/  @P6 BRA `(.L_x_13818) ;  /* 0x0000000000a46947 */ /* 0x000fea0003800000 */
.L_x_13821:
        /* <DEDUP_REMOVED lines=35> */
.L_x_13962:
[----:B------:R-:W-:Y:S02]  /*1e890*/  ULDC UR4, c[0x0][0xc38] ;  /* 0x00030e0000047ab9 */ /* 0x000fe40000000800 */
[----:B------:R-:W-:-:S04]  /*1e8a0*/  IMAD.U32 R4, RZ, RZ, UR4 ;  /* 0x00000004ff047e24 */ /* 0x000fc8000f8e00ff */
[----:B-1----:R-:W-:-:S04]  /*1e8b0*/  IMAD R3, R14, R4, RZ ;  /* 0x000000040e037224 */ /* 0x002fc800078e02ff */
[----:B------:R-:W-:-:S05]  /*1e8c0*/  IMAD.IADD R6, R3, 0x1, R6 ;  /* 0x0000000103067824 */ /* 0x000fca00078e0206 */
[----:B------:R-:W-:-:S13]  /*1e8d0*/  ISETP.GT.AND P6, PT, R6, R0, PT ;  /* 0x000000000600720c */ /* 0x000fda0003fc4270 */
[----:B------:R-:W-:Y:S05]  /*1e8e0*/  @!P6 BRA `(.L_x_13821) ;  /* 0xfffffffc005ce947 */ /* 0x000fea000383ffff */
.L_x_13818:
        /* <DEDUP_REMOVED lines=10> */
.L_x_13967:
[----:B------:R-:W-:-:S13]  /*1e990*/  ISETP.NE.AND P0, PT, R3, RZ, PT ;  /* 0x000000ff0300720c */ /* 0x000fda0003f05270 */
[----:B------:R-:W-:Y:S05]  /*1e9a0*/  @!P0 BRA `(.L_x_13823) ;  /* 0x0000000000108947 */ /* 0x000fea0003800000 */
[----:B------:R-:W-:Y:S01]  /*1e9b0*/  UMOV UR4, 0xffffffff ;  /* 0xffffffff00047882 */ /* 0x000fe20000000000 */
[----:B------:R-:W-:Y:S02]  /*1e9c0*/  VIADD R12, R7, 0xffffffff ;  /* 0xffffffff070c7836 */ /* 0x000fe40000000000 */
[----:B------:R-:W-:Y:S05]  /*1e9d0*/  BRA.DIV UR4, `(.L_x_13824) ;  /* 0x0000004604347947 */ /* 0x000fea000b800000 */
[----:B------:R4:W0:Y:S02]  /*1e9e0*/  SHFL.IDX PT, R24, R2, R12, 0x1f ;  /* 0x00001f0c02187589 */ /* 0x00082400000e0000 */
.L_x_13823:
        /* <DEDUP_REMOVED lines=59> */
.L_x_13825:
[----:B----4-:R-:W0:Y:S02]  /*1eda0*/  LDC.64 R2, c[0x0][0xc90] ;  /* 0x00032400ff027b82 */ /* 0x010e240000000a00 */
        /* <DEDUP_REMOVED lines=59> */
.L_x_13826:
[----:B------:R-:W-:-:S05]  /*1f160*/  LOP3.LUT R0, RZ, R3, RZ, 0x33, !PT ;  /* 0x00000003ff007212 */ /* 0x000fca00078e33ff */
[----:B------:R-:W-:Y:S01]  /*1f170*/  IMAD.IADD R25, R25, 0x1, R0 ;  /* 0x0000000119197824 */ /* 0x000fe200078e0200 */
[----:B------:R-:W-:Y:S06]  /*1f180*/  BRA `(.L_x_13827) ;  /* 0x00000000001c7947 */ /* 0x000fec0003800000 */
.L_x_13819:
[----:B------:R-:W-:Y:S01]  /*1f190*/  UMOV UR4, URZ ;  /* 0x0000003f00047c82 */ /* 0x000fe20008000000 */
[----:B------:R-:W-:Y:S01]  /*1f1a0*/  UMOV UR5, URZ ;  /* 0x0000003f00057c82 */ /* 0x000fe20008000000 */
[----:B------:R-:W-:Y:S01]  /*1f1b0*/  ULDC UR6, c[0x0][0xc3c] ;  /* 0x00030f0000067ab9 */ /* 0x000fe20000000800 */
[----:B------:R-:W-:Y:S02]  /*1f1c0*/  IMAD.MOV.U32 R24, RZ, RZ, R0 ;  /* 0x000000ffff187224 */ /* 0x000fe400078e0000 */
[----:B------:R-:W-:Y:S02]  /*1f1d0*/  IMAD.U32 R25, RZ, RZ, UR4 ;  /* 0x00000004ff197e24 */ /* 0x000fe4000f8e00ff */
[----:B------:R-:W-:Y:S02]  /*1f1e0*/  IMAD.U32 R26, RZ, RZ, UR5 ;  /* 0x00000005ff1a7e24 */ /* 0x000fe4000f8e00ff */
[----:B------:R-:W-:-:S07]  /*1f1f0*/  IMAD.U32 R27, RZ, RZ, UR6 ;  /* 0x00000006ff1b7e24 */ /* 0x000fce000f8e00ff */
.L_x_13827:
        /* <DEDUP_REMOVED lines=10> */
.L_x_13816:
[----:B------:R-:W-:Y:S02]  /*1f2a0*/  ULDC UR4, c[0x0][0xc3c] ;  /* 0x00030f0000047ab9 */ /* 0x000fe40000000800 */
[----:B--2---:R-:W-:-:S13]  /*1f2b0*/  ISETP.GE.AND P0, PT, R27, UR4, PT ;  /* 0x000000041b007c0c */ /* 0x004fda000bf06270 */
[----:B------:R-:W-:Y:S05]  /*1f2c0*/  @!P0 BRA `(.L_x_13828) ;  /* 0xffffff9800848947 */ /* 0x000fea000383ffff */
[----:B------:R-:W-:Y:S05]  /*1f2d0*/  BSYNC B8 ;  /* 0x0000000000087941 */ /* 0x000fea0003800000 */
.L_x_13686:
[----:B0-----:R-:W2:Y:S01]  /*1f2e0*/  LDL.LU R0, [R1+0x34] ;  /* 0x0000340001007983 */ /* 0x001ea20000300800 */
[----:B------:R-:W-:Y:S01]  /*1f2f0*/  BSSY B0, `(.L_x_13829) ;  /* 0x000000b000007945 */ /* 0x000fe20003800000 */
[----:B-1----:R-:W0:Y:S01]  /*1f300*/  S2R R5, SR_CgaCtaId ;  /* 0x0000000000057919 */ /* 0x002e220000008800 */
        /* <DEDUP_REMOVED lines=9> */
.L_x_13970:
[----:B------:R-:W-:Y:S05]  /*1f3a0*/  BSYNC B0 ;  /* 0x0000000000007941 */ /* 0x000fea0003800000 */
.L_x_13829:
[----:B------:R-:W-:-:S03]  /*1f3b0*/  UMOV UR4, 0xffffffff ;  /* 0xffffffff00047882 */ /* 0x000fc60000000000 */
[----:B------:R-:W-:Y:S05]  /*1f3c0*/  BRA.DIV UR4, `(.L_x_13831) ;  /* 0x0000003a04f47947 */ /* 0x000fea000b800000 */
[----:B0-----:R-:W0:Y:S02]  /*1f3d0*/  S2R R0, SR_TID.X ;  /* 0x0000000000007919 */ /* 0x001e240000002100 */
[----:B0-----:R-:W-:-:S04]  /*1f3e0*/  SHF.R.U32.HI R0, RZ, 0x5, R0 ;  /* 0x00000005ff007819 */ /* 0x001fc80000011600 */
[----:B------:R-:W-:-:S05]  /*1f3f0*/  LOP3.LUT R0, R0, 0x3, RZ, 0xc0, !PT ;  /* 0x0000000300007812 */ /* 0x000fca00078ec0ff */
[----:B------:R0:W1:Y:S02]  /*1f400*/  SHFL.IDX PT, R14, R0, RZ, 0x1f ;  /* 0x00001fff000e7589 */ /* 0x00006400000e0000 */
.L_x_13973:
[----:B-1----:R-:W-:-:S13]  /*1f410*/  ISETP.NE.AND P0, PT, R14, RZ, PT ;  /* 0x000000ff0e00720c */ /* 0x002fda0003f05270 */
[----:B------:R-:W-:Y:S05]  /*1f420*/  @P0 BRA `(.L_x_13474) ;  /* 0x0000000000880947 */ /* 0x000fea0003800000 */
[----:B------:R-:W-:-:S03]  /*1f430*/  UMOV UR4, 0xffffffff ;  /* 0xffffffff00047882 */ /* 0x000fc60000000000 */
[----:B------:R-:W-:Y:S05]  /*1f440*/  BRA.DIV UR4, `(.L_x_13832) ;  /* 0x0000003e04087947 */ /* 0x000fea000b800000 */
[----:B------:R-:W-:-:S13]  /*1f450*/  ELECT P6, URZ, PT ;  /* 0x00000000003f782f */ /* 0x000fda00038c0000 */
.L_x_13976:
[----:B------:R-:W-:Y:S05]  /*1f460*/  @!P6 BRA `(.L_x_13474) ;  /* 0x000000000078e947 */ /* 0x000fea0003800000 */
[----:B0-----:R-:W2:Y:S02]  /*1f470*/  LDL.LU R0, [R1+0x54] ;  /* 0x0000540001007983 */ /* 0x001ea40000300800 */
[----:B--2---:R-:W-:-:S04]  /*1f480*/  LOP3.LUT R0, R0, 0x2, RZ, 0xfc, !PT ;  /* 0x0000000200007812 */ /* 0x004fc800078efcff */
[----:B------:R-:W-:-:S13]  /*1f490*/  ISETP.NE.AND P2, PT, R0, 0x3, PT ;  /* 0x000000030000780c */ /* 0x000fda0003f45270 */
[----:B------:R-:W-:Y:S05]  /*1f4a0*/  @!P2 BRA `(.L_x_13833) ;  /* 0x000000000004a947 */ /* 0x000fea0003800000 */
[----:B------:R-:W-:Y:S01]  /*1f4b0*/  BPT.TRAP 0x1 ;  /* 0x000000040000795c */ /* 0x000fe20000300000 */
.L_x_13833:
        /* <DEDUP_REMOVED lines=12> */
.L_x_13977:
[----:B------:R-:W1:Y:S02]  /*1f580*/  SYNCS.PHASECHK.TRANS64.TRYWAIT P0, [R3+URZ], R0 ;  /* 0x00000000030075a7 */ /* 0x000e64000800017f */
[----:B-1----:R-:W-:Y:S05]  /*1f590*/  @!P0 BRA `(.L_x_13835) ;  /* 0x0000003800e88947 */ /* 0x002fea0003800000 */
.L_x_13978:
[----:B------:R-:W-:Y:S05]  /*1f5a0*/  @!P2 BRA `(.L_x_13836) ;  /* 0x000000000004a947 */ /* 0x000fea0003800000 */
[----:B------:R-:W-:Y:S01]  /*1f5b0*/  BPT.TRAP 0x1 ;  /* 0x000000040000795c */ /* 0x000fe20000300000 */
.L_x_13836:
[----:B-1----:R-:W-:-:S04]  /*1f5c0*/  VIADD R3, R9, 0x16860 ;  /* 0x0001686009037836 */ /* 0x002fc80000000000 */
[----:B------:R-:W-:-:S04]  /*1f5d0*/  IMAD R5, R18, 0x8, R3 ;  /* 0x0000000812057824 */ /* 0x000fc800078e0203 */
[----:B------:R-:W1:Y:S02]  /*1f5e0*/  SYNCS.PHASECHK.TRANS64.TRYWAIT P0, [R5+URZ], R2 ;  /* 0x00000002050075a7 */ /* 0x000e64000800017f */
[----:B-1----:R-:W-:Y:S05]  /*1f5f0*/  @!P0 BRA `(.L_x_13837) ;  /* 0x0000003800e48947 */ /* 0x002fea0003800000 */
.L_x_13979:
[----:B------:R-:W-:-:S07]  /*1f600*/  IMAD R3, R4, 0x8, R3 ;  /* 0x0000000804037824 */ /* 0x000fce00078e0203 */
.L_x_13838:
[----:B--2---:R2:W4:Y:S02]  /*1f610*/  SYNCS.PHASECHK.TRANS64.TRYWAIT P0, [R3+URZ], R0 ;  /* 0x00000000030075a7 */ /* 0x004524000800017f */
[----:B----4-:R-:W-:Y:S05]  /*1f620*/  @!P0 NANOSLEEP.SYNCS 0x989680 ;  /* 0x009896800000895d */ /* 0x010fea0003900000 */
[----:B------:R-:W4:Y:S02]  /*1f630*/  @!P0 SYNCS.PHASECHK.TRANS64 P0, [R3+URZ], R0 ;  /* 0x00000000030085a7 */ /* 0x000f24000800007f */
[----:B----4-:R-:W-:Y:S05]  /*1f640*/  @!P0 BRA `(.L_x_13838) ;  /* 0xfffffffc00f08947 */ /* 0x010fea000383ffff */
.L_x_13474:
[----:B------:R-:W-:Y:S05]  /*1f650*/  BSYNC B9 ;  /* 0x0000000000097941 */ /* 0x000fea0003800000 */
.L_x_13471:
[----:B------:R-:W-:Y:S05]  /*1f660*/  EXIT ;  /* 0x000000000000794d */ /* 0x000fea0003800000 */
.L_x_13502:
[----:B0-----:R0:W1:Y:S02]  /*1f670*/  SYNCS.PHASECHK.TRANS64.TRYWAIT P6, [R77+URZ+0x16890], R89 ;  /* 0x016890594d0075a7 */ /* 0x00106400080c017f */
[----:B-1----:R-:W-:Y:S05]  /*1f680*/  @!P6 NANOSLEEP.SYNCS 0x989680 ;  /* 0x009896800000e95d */ /* 0x002fea0003900000 */
[----:B------:R-:W1:Y:S02]  /*1f690*/  @!P6 SYNCS.PHASECHK.TRANS64 P6, [R77+URZ+0x16890], R89 ;  /* 0x016890594d00e5a7 */ /* 0x000e6400080c007f */
[----:B-1----:R-:W-:Y:S05]  /*1f6a0*/  @!P6 BRA `(.L_x_13502) ;  /* 0xfffffffc00f0e947 */ /* 0x002fea000383ffff */
[----:B------:R-:W-:Y:S05]  /*1f6b0*/  BRA `(.L_x_13839) ;  /* 0xfffffe3800bc7947 */ /* 0x000fea000383ffff */
.L_x_13522:
[----:B0-----:R0:W1:Y:S02]  /*1f6c0*/  SYNCS.PHASECHK.TRANS64.TRYWAIT P5, [R77+URZ+0x16890], R89 ;  /* 0x016890594d0075a7 */ /* 0x00106400080a017f */
[----:B-1----:R-:W-:Y:S05]  /*1f6d0*/  @!P5 NANOSLEEP.SYNCS 0x989680 ;  /* 0x009896800000d95d */ /* 0x002fea0003900000 */
[----:B------:R-:W1:Y:S02]  /*1f6e0*/  @!P5 SYNCS.PHASECHK.TRANS64 P5, [R77+URZ+0x16890], R89 ;  /* 0x016890594d00d5a7 */ /* 0x000e6400080a007f */
[----:B-1----:R-:W-:Y:S05]  /*1f6f0*/  @!P5 BRA `(.L_x_13522) ;  /* 0xfffffffc00f0d947 */ /* 0x002fea000383ffff */
[----:B------:R-:W-:Y:S05]  /*1f700*/  BRA `(.L_x_13840) ;  /* 0xfffffe4c00907947 */ /* 0x000fea000383ffff */
.L_x_13531:
[----:B0-----:R0:W1:Y:S02]  /*1f710*/  SYNCS.PHASECHK.TRANS64.TRYWAIT P4, [R77+URZ+0x16890], R89 ;  /* 0x016890594d0075a7 */ /* 0x001064000808017f */
[----:B-1----:R-:W-:Y:S05]  /*1f720*/  @!P4 NANOSLEEP.SYNCS 0x989680 ;  /* 0x009896800000c95d */ /* 0x002fea0003900000 */
[----:B------:R-:W1:Y:S02]  /*1f730*/  @!P4 SYNCS.PHASECHK.TRANS64 P4, [R77+URZ+0x16890], R89 ;  /* 0x016890594d00c5a7 */ /* 0x000e64000808007f */
[----:B-1----:R-:W-:Y:S05]  /*1f740*/  @!P4 BRA `(.L_x_13531) ;  /* 0xfffffffc00f0c947 */ /* 0x002fea000383ffff */
[----:B------:R-:W-:Y:S05]  /*1f750*/  BRA `(.L_x_13841) ;  /* 0xfffffe5c00f47947 */ /* 0x000fea000383ffff */
.L_x_13537:
[----:B--2---:R2:W3:Y:S02]  /*1f760*/  SYNCS.PHASECHK.TRANS64.TRYWAIT P3, [R77+URZ+0x168b0], R89 ;  /* 0x0168b0594d0075a7 */ /* 0x0044e4000806017f */
[----:B---3--:R-:W-:Y:S05]  /*1f770*/  @!P3 NANOSLEEP.SYNCS 0x989680 ;  /* 0x009896800000b95d */ /* 0x008fea0003900000 */
[----:B------:R-:W3:Y:S02]  /*1f780*/  @!P3 SYNCS.PHASECHK.TRANS64 P3, [R77+URZ+0x168b0], R89 ;  /* 0x0168b0594d00b5a7 */ /* 0x000ee4000806007f */
[----:B---3--:R-:W-:Y:S05]  /*1f790*/  @!P3 BRA `(.L_x_13537) ;  /* 0xfffffffc00f0b947 */ /* 0x008fea000383ffff */
[----:B------:R-:W-:Y:S05]  /*1f7a0*/  BRA `(.L_x_13842) ;  /* 0xfffffe6000887947 */ /* 0x000fea000383ffff */
.L_x_13555:
        /* <DEDUP_REMOVED lines=13> */
.L_x_13844:
[----:B------:R-:W-:Y:S05]  /*1f880*/  BSYNC B0 ;  /* 0x0000000000007941 */ /* 0x000fea0003800000 */
.L_x_13843:
[----:B------:R0:W-:Y:S01]  /*1f890*/  STL [R1+0x24], R14 ;  /* 0x0000240e01007387 */ /* 0x0001e20000100800 */
[----:B------:R-:W-:Y:S05]  /*1f8a0*/  BRA `(.L_x_13845) ;  /* 0xfffffe6c00787947 */ /* 0x000fea000383ffff */
.L_x_13567:
        /* <DEDUP_REMOVED lines=8> */
.L_x_13847:
[----:B------:R-:W-:Y:S05]  /*1f930*/  BSYNC B1 ;  /* 0x0000000000017941 */ /* 0x000fea0003800000 */
.L_x_13846:
        /* <DEDUP_REMOVED lines=8> */
.L_x_13848:
[----:B------:R-:W-:Y:S02]  /*1f9c0*/  IMAD.MOV.U32 R13, RZ, RZ, R7 ;  /* 0x000000ffff0d7224 */ /* 0x000fe400078e0007 */
[----:B------:R-:W-:-:S07]  /*1f9d0*/  IMAD.MOV.U32 R2, RZ, RZ, R14 ;  /* 0x000000ffff027224 */ /* 0x000fce00078e000e */
[----:B------:R-:W-:Y:S05]  /*1f9e0*/  WARPSYNC.COLLECTIVE R15, `(.L_x_13849) ;  /* 0x000000000f087348 */ /* 0x000fea0003c00000 */
[----:B------:R0:W1:Y:S02]  /*1f9f0*/  SHFL.IDX P6, R14, R13, R12, R11 ;  /* 0x0000000c0d0e7389 */ /* 0x00006400000c000b */
[----:B01----:R-:W-:Y:S01]  /*1fa00*/  ENDCOLLECTIVE ;  /* 0x000000000000791b */ /* 0x003fe20003800000 */
.L_x_13849:
[----:B------:R-:W-:Y:S02]  /*1fa10*/  IMAD.MOV.U32 R13, RZ, RZ, R6 ;  /* 0x000000ffff0d7224 */ /* 0x000fe400078e0006 */
[----:B------:R-:W-:-:S07]  /*1fa20*/  IMAD.MOV.U32 R5, RZ, RZ, R14 ;  /* 0x000000ffff057224 */ /* 0x000fce00078e000e */
[----:B------:R-:W-:Y:S05]  /*1fa30*/  WARPSYNC.COLLECTIVE R15, `(.L_x_13850) ;  /* 0x000000000f087348 */ /* 0x000fea0003c00000 */
[----:B------:R0:W1:Y:S02]  /*1fa40*/  SHFL.IDX P6, R14, R13, R12, R11 ;  /* 0x0000000c0d0e7389 */ /* 0x00006400000c000b */
[----:B01----:R-:W-:Y:S01]  /*1fa50*/  ENDCOLLECTIVE ;  /* 0x000000000000791b */ /* 0x003fe20003800000 */
.L_x_13850:
[----:B------:R-:W-:Y:S05]  /*1fa60*/  BRA `(.L_x_13851) ;  /* 0xfffffe7400047947 */ /* 0x000fea000383ffff */
.L_x_13570:
[----:B------:R-:W-:Y:S01]  /*1fa70*/  BSSY B1, `(.L_x_13852) ;  /* 0x0000008000017945 */ /* 0x000fe20003800000 */
[----:B------:R-:W-:Y:S02]  /*1fa80*/  IMAD.MOV.U32 R13, RZ, RZ, R4 ;  /* 0x000000ffff0d7224 */ /* 0x000fe400078e0004 */
[----:B------:R-:W-:Y:S02]  /*1fa90*/  IMAD.MOV.U32 R12, RZ, RZ, 0x1 ;  /* 0x00000001ff0c7424 */ /* 0x000fe400078e00ff */
[----:B------:R-:W-:Y:S02]  /*1faa0*/  IMAD.MOV.U32 R11, RZ, RZ, 0x1c1f ;  /* 0x00001c1fff0b7424 */ /* 0x000fe400078e00ff */
[----:B------:R-:W-:-:S07]  /*1fab0*/  IMAD.MOV.U32 R15, RZ, RZ, -0x1 ;  /* 0xffffffffff0f7424 */ /* 0x000fce00078e00ff */
[----:B-1----:R-:W-:Y:S05]  /*1fac0*/  WARPSYNC.COLLECTIVE R15, `(.L_x_13853) ;  /* 0x000000000f087348 */ /* 0x002fea0003c00000 */
[----:B------:R0:W2:Y:S02]  /*1fad0*/  SHFL.IDX P6, R14, R13, R12, R11 ;  /* 0x0000000c0d0e7389 */ /* 0x0000a400000c000b */
[----:B012---:R-:W-:Y:S01]  /*1fae0*/  ENDCOLLECTIVE ;  /* 0x000000000000791b */ /* 0x007fe20003800000 */
.L_x_13853:
[----:B------:R-:W-:Y:S05]  /*1faf0*/  BSYNC B1 ;  /* 0x0000000000017941 */ /* 0x000fea0003800000 */
.L_x_13852:
        /* <DEDUP_REMOVED lines=8> */
.L_x_13854:
[----:B------:R-:W-:Y:S02]  /*1fb80*/  IMAD.MOV.U32 R13, RZ, RZ, R7 ;  /* 0x000000ffff0d7224 */ /* 0x000fe400078e0007 */
[----:B------:R-:W-:-:S07]  /*1fb90*/  IMAD.MOV.U32 R2, RZ, RZ, R14 ;  /* 0x000000ffff027224 */ /* 0x000fce00078e000e */
[----:B------:R-:W-:Y:S05]  /*1fba0*/  WARPSYNC.COLLECTIVE R15, `(.L_x_13855) ;  /* 0x000000000f087348 */ /* 0x000fea0003c00000 */
[----:B------:R0:W1:Y:S02]  /*1fbb0*/  SHFL.IDX P6, R14, R13, R12, R11 ;  /* 0x0000000c0d0e7389 */ /* 0x00006400000c000b */
[----:B01----:R-:W-:Y:S01]  /*1fbc0*/  ENDCOLLECTIVE ;  /* 0x000000000000791b */ /* 0x003fe20003800000 */
.L_x_13855:
[----:B------:R-:W-:Y:S02]  /*1fbd0*/  IMAD.MOV.U32 R13, RZ, RZ, R6 ;  /* 0x000000ffff0d7224 */ /* 0x000fe400078e0006 */
[----:B------:R-:W-:-:S07]  /*1fbe0*/  IMAD.MOV.U32 R5, RZ, RZ, R14 ;  /* 0x000000ffff057224 */ /* 0x000fce00078e000e */
[----:B------:R-:W-:Y:S05]  /*1fbf0*/  WARPSYNC.COLLECTIVE R15, `(.L_x_13856) ;  /* 0x000000000f087348 */ /* 0x000fea0003c00000 */
[----:B------:R0:W1:Y:S02]  /*1fc00*/  SHFL.IDX P6, R14, R13, R12, R11 ;  /* 0x0000000c0d0e7389 */ /* 0x00006400000c000b */
[----:B01----:R-:W-:Y:S01]  /*1fc10*/  ENDCOLLECTIVE ;  /* 0x000000000000791b */ /* 0x003fe20003800000 */
.L_x_13856:
[----:B------:R-:W-:Y:S05]  /*1fc20*/  BRA `(.L_x_13857) ;  /* 0xfffffe7400647947 */ /* 0x000fea000383ffff */
.L_x_13574:
[----:B0-----:R0:W1:Y:S02]  /*1fc30*/  SYNCS.PHASECHK.TRANS64.TRYWAIT P0, [R16+URZ+0x16800], R43 ;  /* 0x0168002b100075a7 */ /* 0x001064000800017f */
[----:B-1----:R-:W-:Y:S05]  /*1fc40*/  @!P0 NANOSLEEP.SYNCS 0x989680 ;  /* 0x009896800000895d */ /* 0x002fea0003900000 */
[----:B------:R-:W1:Y:S02]  /*1fc50*/  @!P0 SYNCS.PHASECHK.TRANS64 P0, [R16+URZ+0x16800], R43 ;  /* 0x0168002b100085a7 */ /* 0x000e64000800007f */
[----:B-1----:R-:W-:Y:S05]  /*1fc60*/  @!P0 BRA `(.L_x_13574) ;  /* 0xfffffffc00f08947 */ /* 0x002fea000383ffff */
[----:B------:R-:W-:Y:S05]  /*1fc70*/  BRA `(.L_x_13858) ;  /* 0xfffffe7800647947 */ /* 0x000fea000383ffff */
.L_x_13582:
[----:B------:R-:W1:Y:S01]  /*1fc80*/  LDC R39, c[0x0][0x3f4] ;  /* 0x0000fd00ff277b82 */ /* 0x000e620000000800 */
        /* <DEDUP_REMOVED lines=8> */
.L_x_13860:
[----:B------:R-:W-:Y:S05]  /*1fd10*/  BSYNC B1 ;  /* 0x0000000000017941 */ /* 0x000fea0003800000 */
.L_x_13859:
        /* <DEDUP_REMOVED lines=10> */
.L_x_13861:
        /* <DEDUP_REMOVED lines=8> */
.L_x_13862:
        /* <DEDUP_REMOVED lines=9> */
.L_x_13863:
[----:B------:R-:W2:Y:S01]  /*1fed0*/  @!P1 LD.E.128 R8, desc[UR40][R8.64] ;  /* 0x0000002808089980 */ /* 0x000ea2000c101d00 */
[----:B------:R-:W-:-:S05]  /*1fee0*/  @!P1 IADD3 R14, P2, R14, R7, RZ ;  /* 0x000000070e0e9210 */ /* 0x000fca0007f5e0ff */
[----:B------:R-:W-:-:S04]  /*1fef0*/  @!P1 IMAD.X R3, R3, 0x1, R4, P2 ;  /* 0x0000000103039824 */ /* 0x000fc800010e0604 */
[----:B------:R-:W-:-:S05]  /*1ff00*/  @!P1 IMAD.MOV.U32 R15, RZ, RZ, R3 ;  /* 0x000000ffff0f9224 */ /* 0x000fca00078e0003 */
[----:B------:R0:W5:Y:S01]  /*1ff10*/  @!P1 LD.E.128 R4, desc[UR40][R14.64] ;  /* 0x000000280e049980 */ /* 0x000162000c101d00 */
[----:B------:R-:W-:Y:S01]  /*1ff20*/  CS2R R36, SRZ ;  /* 0x0000000000247805 */ /* 0x000fe2000001ff00 */
[----:B------:R-:W-:Y:S01]  /*1ff30*/  IMAD.MOV.U32 R13, RZ, RZ, R26 ;  /* 0x000000ffff0d7224 */ /* 0x000fe200078e001a */
[----:B------:R-:W-:Y:S01]  /*1ff40*/  CS2R R34, SRZ ;  /* 0x0000000000227805 */ /* 0x000fe2000001ff00 */
[----:B------:R-:W-:Y:S01]  /*1ff50*/  IMAD.MOV.U32 R12, RZ, RZ, 0x1 ;  /* 0x00000001ff0c7424 */ /* 0x000fe200078e00ff */
[----:B------:R-:W-:Y:S01]  /*1ff60*/  CS2R R20, SRZ ;  /* 0x0000000000147805 */ /* 0x000fe2000001ff00 */
[----:B0-----:R-:W-:Y:S02]  /*1ff70*/  IMAD.MOV.U32 R15, RZ, RZ, -0x1 ;  /* 0xffffffffff0f7424 */ /* 0x001fe400078e00ff */
[----:B--2---:R-:W-:Y:S02]  /*1ff80*/  @!P1 IMAD.MOV.U32 R37, RZ, RZ, R11 ;  /* 0x000000ffff259224 */ /* 0x004fe400078e000b */
[----:B------:R-:W-:-:S02]  /*1ff90*/  IMAD.MOV.U32 R11, RZ, RZ, 0x1c1f ;  /* 0x00001c1fff0b7424 */ /* 0x000fc400078e00ff */
[----:B------:R-:W-:Y:S02]  /*1ffa0*/  @!P1 IMAD.MOV.U32 R34, RZ, RZ, R8 ;  /* 0x000000ffff229224 */ /* 0x000fe400078e0008 */
[----:B------:R-:W-:-:S07]  /*1ffb0*/  @!P1 IMAD.MOV.U32 R35, RZ, RZ, R9 ;  /* 0x000000ffff239224 */ /* 0x000fce00078e0009 */
[----:B-----5:R-:W-:Y:S05]  /*1ffc0*/  WARPSYNC.COLLECTIVE R15, `(.L_x_13864) ;  /* 0x000000000f087348 */ /* 0x020fea0003c00000 */
[----:B------:R0:W1:Y:S02]  /*1ffd0*/  SHFL.IDX P6, R14, R13, R12, R11 ;  /* 0x0000000c0d0e7389 */ /* 0x00006400000c000b */
[----:B01---5:R-:W-:Y:S01]  /*1ffe0*/  ENDCOLLECTIVE ;  /* 0x000000000000791b */ /* 0x023fe20003800000 */
.L_x_13864:
[----:B------:R-:W-:Y:S02]  /*1fff0*/  IMAD.MOV.U32 R0, RZ, RZ, R34 ;  /* 0x000000ffff007224 */ /* 0x000fe400078e0022 */
[----:B------:R-:W-:Y:S02]  /*20000*/  IMAD.MOV.U32 R2, RZ, RZ, R35 ;  /* 0x000000ffff027224 */ /* 0x000fe400078e0023 */
[----:B------:R-:W-:Y:S01]  /*20010*/  @!P1 IMAD.MOV.U32 R36, RZ, RZ, R10 ;  /* 0x000000ffff249224 */ /* 0x000fe200078e000a */
[----:B------:R-:W-:Y:S01]  /*20020*/  PRMT R40, R40, 0x5410, R0 ;  /* 0x0000541028287816 */ /* 0x000fe20000000000 */
[----:B------:R-:W-:Y:S01]  /*20030*/  IMAD.MOV.U32 R9, RZ, RZ, R37 ;  /* 0x000000ffff097224 */ /* 0x000fe200078e0025 */
[----:B------:R-:W-:Y:S02]  /*20040*/  PRMT R53, R2, 0x7610, R53 ;  /* 0x0000761002357816 */ /* 0x000fe40000000035 */
[----:B------:R-:W-:Y:S01]  /*20050*/  CS2R R2, SRZ ;  /* 0x0000000000027805 */ /* 0x000fe2000001ff00 */
[----:B------:R-:W-:Y:S01]  /*20060*/  IMAD.MOV.U32 R8, RZ, RZ, R36 ;  /* 0x000000ffff087224 */ /* 0x000fe200078e0024 */
[----:B------:R-:W-:Y:S01]  /*20070*/  PRMT R32, R9, 0x7610, R32 ;  /* 0x0000761009207816 */ /* 0x000fe20000000020 */
[----:B------:R-:W-:-:S03]  /*20080*/  IMAD.MOV.U32 R13, RZ, RZ, R24 ;  /* 0x000000ffff0d7224 */ /* 0x000fc600078e0018 */
[----:B------:R-:W-:Y:S01]  /*20090*/  PRMT R31, R8, 0x7610, R31 ;  /* 0x00007610081f7816 */ /* 0x000fe2000000001f */
[----:B------:R-:W-:Y:S02]  /*200a0*/  @!P1 IMAD.MOV.U32 R20, RZ, RZ, R4 ;  /* 0x000000ffff149224 */ /* 0x000fe400078e0004 */
[----:B------:R-:W-:Y:S02]  /*200b0*/  @!P1 IMAD.MOV.U32 R21, RZ, RZ, R5 ;  /* 0x000000ffff159224 */ /* 0x000fe400078e0005 */
[----:B------:R-:W-:Y:S02]  /*200c0*/  @!P1 IMAD.MOV.U32 R2, RZ, RZ, R6 ;  /* 0x000000ffff029224 */ /* 0x000fe400078e0006 */
[----:B------:R-:W-:Y:S02]  /*200d0*/  @!P1 IMAD.MOV.U32 R3, RZ, RZ, R7 ;  /* 0x000000ffff039224 */ /* 0x000fe400078e0007 */
[----:B------:R-:W-:-:S07]  /*200e0*/  IMAD.MOV.U32 R0, RZ, RZ, R14 ;  /* 0x000000ffff007224 */ /* 0x000fce00078e000e */
[----:B------:R-:W-:Y:S05]  /*200f0*/  WARPSYNC.COLLECTIVE R15, `(.L_x_13865) ;  /* 0x000000000f087348 */ /* 0x000fea0003c00000 */
[----:B------:R0:W1:Y:S02]  /*20100*/  SHFL.IDX P6, R14, R13, R12, R11 ;  /* 0x0000000c0d0e7389 */ /* 0x00006400000c000b */
[----:B01----:R-:W-:Y:S01]  /*20110*/  ENDCOLLECTIVE ;  /* 0x000000000000791b */ /* 0x003fe20003800000 */
.L_x_13865:
        /* <DEDUP_REMOVED lines=8> */
[----:B------:R-:W-:Y:S01]  /*201a0*/  PRMT R38, R38, 0x5410, R7 ;  /* 0x0000541026267816 */ /* 0x000fe20000000007 */
[----:B------:R-:W-:Y:S02]  /*201b0*/  IMAD.MOV.U32 R13, RZ, RZ, R25 ;  /* 0x000000ffff0d7224 */ /* 0x000fe400078e0019 */
[----:B------:R-:W-:-:S07]  /*201c0*/  IMAD.MOV.U32 R24, RZ, RZ, R14 ;  /* 0x000000ffff187224 */ /* 0x000fce00078e000e */
[----:B------:R-:W-:Y:S05]  /*201d0*/  WARPSYNC.COLLECTIVE R15, `(.L_x_13866) ;  /* 0x000000000f087348 */ /* 0x000fea0003c00000 */
[----:B------:R0:W1:Y:S02]  /*201e0*/  SHFL.IDX P6, R14, R13, R12, R11 ;  /* 0x0000000c0d0e7389 */ /* 0x00006400000c000b */
[----:B01----:R-:W-:Y:S01]  /*201f0*/  ENDCOLLECTIVE ;  /* 0x000000000000791b */ /* 0x003fe20003800000 */
.L_x_13866:
[----:B------:R-:W-:Y:S02]  /*20200*/  IMAD.MOV.U32 R13, RZ, RZ, R27 ;  /* 0x000000ffff0d7224 */ /* 0x000fe400078e001b */
[----:B------:R-:W-:-:S07]  /*20210*/  IMAD.MOV.U32 R25, RZ, RZ, R14 ;  /* 0x000000ffff197224 */ /* 0x000fce00078e000e */
[----:B------:R-:W-:Y:S05]  /*20220*/  WARPSYNC.COLLECTIVE R15, `(.L_x_13867) ;  /* 0x000000000f087348 */ /* 0x000fea0003c00000 */
[----:B------:R0:W1:Y:S02]  /*20230*/  SHFL.IDX P6, R14, R13, R12, R11 ;  /* 0x0000000c0d0e7389 */ /* 0x00006400000c000b */
[----:B01----:R-:W-:Y:S01]  /*20240*/  ENDCOLLECTIVE ;  /* 0x000000000000791b */ /* 0x003fe20003800000 */
.L_x_13867:
[----:B------:R-:W-:Y:S05]  /*20250*/  BRA `(.L_x_13868) ;  /* 0xfffffe8400947947 */ /* 0x000fea000383ffff */
.L_x_13586:
[----:B0-----:R0:W1:Y:S02]  /*20260*/  SYNCS.PHASECHK.TRANS64.TRYWAIT P1, [R16+URZ+0x16800], R13 ;  /* 0x0168000d100075a7 */ /* 0x001064000802017f */
[----:B-1----:R-:W-:Y:S05]  /*20270*/  @!P1 NANOSLEEP.SYNCS 0x989680 ;  /* 0x009896800000995d */ /* 0x002fea0003900000 */
[----:B------:R-:W1:Y:S02]  /*20280*/  @!P1 SYNCS.PHASECHK.TRANS64 P1, [R16+URZ+0x16800], R13 ;  /* 0x0168000d100095a7 */ /* 0x000e64000802007f */
[----:B-1----:R-:W-:Y:S05]  /*20290*/  @!P1 BRA `(.L_x_13586) ;  /* 0xfffffffc00f09947 */ /* 0x002fea000383ffff */
[----:B------:R-:W-:Y:S05]  /*202a0*/  BRA `(.L_x_13869) ;  /* 0xfffffe88003c7947 */ /* 0x000fea000383ffff */
.L_x_13592:
[----:B--2---:R2:W3:Y:S02]  /*202b0*/  SYNCS.PHASECHK.TRANS64.TRYWAIT P2, [R7+URZ+0x16830], R0 ;  /* 0x01683000070075a7 */ /* 0x0044e4000804017f */
[----:B---3--:R-:W-:Y:S05]  /*202c0*/  @!P2 NANOSLEEP.SYNCS 0x989680 ;  /* 0x009896800000a95d */ /* 0x008fea0003900000 */
[----:B------:R-:W3:Y:S02]  /*202d0*/  @!P2 SYNCS.PHASECHK.TRANS64 P2, [R7+URZ+0x16830], R0 ;  /* 0x016830000700a5a7 */ /* 0x000ee4000804007f */
[----:B---3--:R-:W-:Y:S05]  /*202e0*/  @!P2 BRA `(.L_x_13592) ;  /* 0xfffffffc00f0a947 */ /* 0x008fea000383ffff */
[----:B------:R-:W-:Y:S05]  /*202f0*/  BRA `(.L_x_13591) ;  /* 0xfffffe9800007947 */ /* 0x000fea000383ffff */
.L_x_13610:
[----:B-1----:R1:W2:Y:S02]  /*20300*/  SYNCS.PHASECHK.TRANS64.TRYWAIT P5, [R9+URZ+0x16830], R0 ;  /* 0x01683000090075a7 */ /* 0x0022a400080a017f */
[----:B--2---:R-:W-:Y:S05]  /*20310*/  @!P5 NANOSLEEP.SYNCS 0x989680 ;  /* 0x009896800000d95d */ /* 0x004fea0003900000 */
[----:B------:R-:W2:Y:S02]  /*20320*/  @!P5 SYNCS.PHASECHK.TRANS64 P5, [R9+URZ+0x16830], R0 ;  /* 0x016830000900d5a7 */ /* 0x000ea400080a007f */
[----:B--2---:R-:W-:Y:S05]  /*20330*/  @!P5 BRA `(.L_x_13610) ;  /* 0xfffffffc00f0d947 */ /* 0x004fea000383ffff */
[----:B------:R-:W-:Y:S05]  /*20340*/  BRA `(.L_x_13609) ;  /* 0xfffffec800b07947 */ /* 0x000fea000383ffff */
.L_x_13614:
[----:B-1----:R1:W2:Y:S02]  /*20350*/  SYNCS.PHASECHK.TRANS64.TRYWAIT P4, [R8+URZ+0x16850], R0 ;  /* 0x01685000080075a7 */ /* 0x0022a4000808017f */
[----:B--2---:R-:W-:Y:S05]  /*20360*/  @!P4 NANOSLEEP.SYNCS 0x989680 ;  /* 0x009896800000c95d */ /* 0x004fea0003900000 */
[----:B------:R-:W2:Y:S02]  /*20370*/  @!P4 SYNCS.PHASECHK.TRANS64 P4, [R8+URZ+0x16850], R0 ;  /* 0x016850000800c5a7 */ /* 0x000ea4000808007f */
[----:B--2---:R-:W-:Y:S05]  /*20380*/  @!P4 BRA `(.L_x_13614) ;  /* 0xfffffffc00f0c947 */ /* 0x004fea000383ffff */
[----:B------:R-:W-:Y:S05]  /*20390*/  BRA `(.L_x_13611) ;  /* 0xfffffecc00787947 */ /* 0x000fea000383ffff */
.L_x_13633:
[----:B-1----:R1:W2:Y:S02]  /*203a0*/  SYNCS.PHASECHK.TRANS64.TRYWAIT P3, [R0+URZ+0x16830], R3 ;  /* 0x01683003000075a7 */ /* 0x0022a4000806017f */
[----:B--2---:R-:W-:Y:S05]  /*203b0*/  @!P3 NANOSLEEP.SYNCS 0x989680 ;  /* 0x009896800000b95d */ /* 0x004fea0003900000 */
[----:B------:R-:W2:Y:S02]  /*203c0*/  @!P3 SYNCS.PHASECHK.TRANS64 P3, [R0+URZ+0x16830], R3 ;  /* 0x016830030000b5a7 */ /* 0x000ea4000806007f */
[----:B--2---:R-:W-:Y:S05]  /*203d0*/  @!P3 BRA `(.L_x_13633) ;  /* 0xfffffffc00f0b947 */ /* 0x004fea000383ffff */
[----:B------:R-:W-:Y:S05]  /*203e0*/  BRA `(.L_x_13632) ;  /* 0xfffffefc00287947 */ /* 0x000fea000383ffff */
.L_x_13637:
[----:B-1----:R1:W2:Y:S02]  /*203f0*/  SYNCS.PHASECHK.TRANS64.TRYWAIT P2, [R2+URZ+0x16850], R0 ;  /* 0x01685000020075a7 */ /* 0x0022a4000804017f */
[----:B--2---:R-:W-:Y:S05]  /*20400*/  @!P2 NANOSLEEP.SYNCS 0x989680 ;  /* 0x009896800000a95d */ /* 0x004fea0003900000 */
[----:B------:R-:W2:Y:S02]  /*20410*/  @!P2 SYNCS.PHASECHK.TRANS64 P2, [R2+URZ+0x16850], R0 ;  /* 0x016850000200a5a7 */ /* 0x000ea4000804007f */
[----:B--2---:R-:W-:Y:S05]  /*20420*/  @!P2 BRA `(.L_x_13637) ;  /* 0xfffffffc00f0a947 */ /* 0x004fea000383ffff */
[----:B------:R-:W-:Y:S05]  /*20430*/  BRA `(.L_x_13634) ;  /* 0xfffffefc00f07947 */ /* 0x000fea000383ffff */
.L_x_13644:
[----:B-1----:R1:W2:Y:S02]  /*20440*/  SYNCS.PHASECHK.TRANS64.TRYWAIT P3, [R0+URZ+0x16830], R3 ;  /* 0x01683003000075a7 */ /* 0x0022a4000806017f */
[----:B--2---:R-:W-:Y:S05]  /*20450*/  @!P3 NANOSLEEP.SYNCS 0x989680 ;  /* 0x009896800000b95d */ /* 0x004fea0003900000 */
[----:B------:R-:W2:Y:S02]  /*20460*/  @!P3 SYNCS.PHASECHK.TRANS64 P3, [R0+URZ+0x16830], R3 ;  /* 0x016830030000b5a7 */ /* 0x000ea4000806007f */
[----:B--2---:R-:W-:Y:S05]  /*20470*/  @!P3 BRA `(.L_x_13644) ;  /* 0xfffffffc00f0b947 */ /* 0x004fea000383ffff */
[----:B------:R-:W-:Y:S05]  /*20480*/  BRA `(.L_x_13643) ;  /* 0xffffff1800d47947 */ /* 0x000fea000383ffff */
.L_x_13648:
[----:B-1----:R1:W2:Y:S02]  /*20490*/  SYNCS.PHASECHK.TRANS64.TRYWAIT P2, [R2+URZ+0x16850], R0 ;  /* 0x01685000020075a7 */ /* 0x0022a4000804017f */
[----:B--2---:R-:W-:Y:S05]  /*204a0*/  @!P2 NANOSLEEP.SYNCS 0x989680 ;  /* 0x009896800000a95d */ /* 0x004fea0003900000 */
[----:B------:R-:W2:Y:S02]  /*204b0*/  @!P2 SYNCS.PHASECHK.TRANS64 P2, [R2+URZ+0x16850], R0 ;  /* 0x016850000200a5a7 */ /* 0x000ea4000804007f */
[----:B--2---:R-:W-:Y:S05]  /*204c0*/  @!P2 BRA `(.L_x_13648) ;  /* 0xfffffffc00f0a947 */ /* 0x004fea000383ffff */
[----:B------:R-:W-:Y:S05]  /*204d0*/  BRA `(.L_x_13645) ;  /* 0xffffff1c009c7947 */ /* 0x000fea000383ffff */
.L_x_13661:
[----:B-1----:R1:W2:Y:S02]  /*204e0*/  SYNCS.PHASECHK.TRANS64.TRYWAIT P0, [R11+URZ+0x16850], R4 ;  /* 0x016850040b0075a7 */ /* 0x0022a4000800017f */
[----:B--2---:R-:W-:Y:S05]  /*204f0*/  @!P0 NANOSLEEP.SYNCS 0x989680 ;  /* 0x009896800000895d */ /* 0x004fea0003900000 */
[----:B------:R-:W2:Y:S02]  /*20500*/  @!P0 SYNCS.PHASECHK.TRANS64 P0, [R11+URZ+0x16850], R4 ;  /* 0x016850040b0085a7 */ /* 0x000ea4000800007f */
[----:B--2---:R-:W-:Y:S05]  /*20510*/  @!P0 BRA `(.L_x_13661) ;  /* 0xfffffffc00f08947 */ /* 0x004fea000383ffff */
[----:B------:R-:W-:Y:S05]  /*20520*/  BRA `(.L_x_13660) ;  /* 0xffffff4800747947 */ /* 0x000fea000383ffff */
.L_x_13666:
[----:B------:R-:W-:Y:S02]  /*20530*/  IMAD.MOV.U32 R13, RZ, RZ, R28 ;  /* 0x000000ffff0d7224 */ /* 0x000fe400078e001c */
[----:B------:R-:W-:Y:S02]  /*20540*/  IMAD.MOV.U32 R12, RZ, RZ, RZ ;  /* 0x000000ffff0c7224 */ /* 0x000fe400078e00ff */
[----:B------:R-:W-:Y:S02]  /*20550*/  IMAD.MOV.U32 R11, RZ, RZ, 0x181f ;  /* 0x0000181fff0b7424 */ /* 0x000fe400078e00ff */
[----:B------:R-:W-:Y:S02]  /*20560*/  IMAD.MOV.U32 R15, RZ, RZ, -0x1 ;  /* 0xffffffffff0f7424 */ /* 0x000fe400078e00ff */
[----:B------:R-:W-:-:S07]  /*20570*/  IMAD.IADD R40, R49, 0x1, R50 ;  /* 0x0000000131287824 */ /* 0x000fce00078e0232 */
[----:B-----5:R-:W-:Y:S05]  /*20580*/  WARPSYNC.COLLECTIVE R15, `(.L_x_13870) ;  /* 0x000000000f087348 */ /* 0x020fea0003c00000 */
[----:B------:R0:W1:Y:S02]  /*20590*/  SHFL.IDX P6, R14, R13, R12, R11 ;  /* 0x0000000c0d0e7389 */ /* 0x00006400000c000b */
[----:B01---5:R-:W-:Y:S01]  /*205a0*/  ENDCOLLECTIVE ;  /* 0x000000000000791b */ /* 0x023fe20003800000 */
.L_x_13870:
[----:B------:R-:W-:Y:S02]  /*205b0*/  VIADD R20, R40, 0x30 ;  /* 0x0000003028147836 */ /* 0x000fe40000000000 */
[----:B------:R-:W-:Y:S02]  /*205c0*/  IMAD.MOV.U32 R13, RZ, RZ, R10 ;  /* 0x000000ffff0d7224 */ /* 0x000fe400078e000a */
[----:B------:R-:W-:-:S07]  /*205d0*/  IMAD.MOV.U32 R0, RZ, RZ, R14 ;  /* 0x000000ffff007224 */ /* 0x000fce00078e000e */
[----:B------:R-:W-:Y:S05]  /*205e0*/  WARPSYNC.COLLECTIVE R15, `(.L_x_13871) ;  /* 0x000000000f087348 */ /* 0x000fea0003c00000 */
[----:B------:R0:W1:Y:S02]  /*205f0*/  SHFL.IDX P6, R14, R13, R12, R11 ;  /* 0x0000000c0d0e7389 */ /* 0x00006400000c000b */
[----:B01----:R-:W-:Y:S01]  /*20600*/  ENDCOLLECTIVE ;  /* 0x000000000000791b */ /* 0x003fe20003800000 */
.L_x_13871:
        /* <DEDUP_REMOVED lines=12> */
.L_x_13872:
[----:B------:R-:W-:-:S04]  /*206d0*/  @!P3 LEA R2, P5, R41, R2, 0x1 ;  /* 0x000000022902b211 */ /* 0x000fc800078a08ff */
[----:B------:R-:W-:Y:S01]  /*206e0*/  @!P3 LEA.HI.X R21, R41, R0, R42, 0x1, P5 ;  /* 0x000000002915b211 */ /* 0x000fe200028f0c2a */
[----:B------:R-:W-:-:S05]  /*206f0*/  @!P3 IMAD.MOV.U32 R20, RZ, RZ, R2 ;  /* 0x000000ffff14b224 */ /* 0x000fca00078e0002 */
[----:B------:R0:W-:Y:S01]  /*20700*/  @!P3 ST.E.128 desc[UR40][R20.64], R4 ;  /* 0x000000041400b985 */ /* 0x0001e2000c101d28 */
[----:B------:R-:W-:Y:S02]  /*20710*/  IMAD.MOV.U32 R13, RZ, RZ, R10 ;  /* 0x000000ffff0d7224 */ /* 0x000fe400078e000a */
[----:B------:R-:W-:-:S07]  /*20720*/  IMAD.MOV.U32 R3, RZ, RZ, R14 ;  /* 0x000000ffff037224 */ /* 0x000fce00078e000e */
[----:B0-----:R-:W-:Y:S05]  /*20730*/  WARPSYNC.COLLECTIVE R15, `(.L_x_13873) ;  /* 0x000000000f087348 */ /* 0x001fea0003c00000 */
[----:B------:R1:W2:Y:S02]  /*20740*/  SHFL.IDX P6, R14, R13, R12, R11 ;  /* 0x0000000c0d0e7389 */ /* 0x0002a400000c000b */
[----:B012---:R-:W-:Y:S01]  /*20750*/  ENDCOLLECTIVE ;  /* 0x000000000000791b */ /* 0x007fe20003800000 */
.L_x_13873:
[----:B------:R-:W-:Y:S02]  /*20760*/  IMAD.MOV.U32 R13, RZ, RZ, R28 ;  /* 0x000000ffff0d7224 */ /* 0x000fe400078e001c */
[----:B------:R-:W-:Y:S02]  /*20770*/  IMAD.MOV.U32 R12, RZ, RZ, 0x2 ;  /* 0x00000002ff0c7424 */ /* 0x000fe400078e00ff */
[----:B------:R-:W-:-:S07]  /*20780*/  IMAD.MOV.U32 R8, RZ, RZ, R14 ;  /* 0x000000ffff087224 */ /* 0x000fce00078e000e */
[----:B------:R-:W-:Y:S05]  /*20790*/  WARPSYNC.COLLECTIVE R15, `(.L_x_13874) ;  /* 0x000000000f087348 */ /* 0x000fea0003c00000 */
[----:B------:R0:W1:Y:S02]  /*207a0*/  SHFL.IDX P6, R14, R13, R12, R11 ;  /* 0x0000000c0d0e7389 */ /* 0x00006400000c000b */
[----:B01----:R-:W-:Y:S01]  /*207b0*/  ENDCOLLECTIVE ;  /* 0x000000000000791b */ /* 0x003fe20003800000 */
.L_x_13874:
[----:B------:R-:W-:-:S04]  /*207c0*/  @!P4 LEA R8, P1, R41, R8, 0x1 ;  /* 0x000000082908c211 */ /* 0x000fc800078208ff */
[----:B------:R-:W-:Y:S01]  /*207d0*/  @!P4 LEA.HI.X R3, R41, R3, R42, 0x1, P1 ;  /* 0x000000032903c211 */ /* 0x000fe200008f0c2a */
[----:B------:R-:W-:Y:S02]  /*207e0*/  IMAD.MOV.U32 R13, RZ, RZ, R10 ;  /* 0x000000ffff0d7224 */ /* 0x000fe400078e000a */
[----:B------:R-:W-:-:S07]  /*207f0*/  IMAD.MOV.U32 R9, RZ, RZ, R14 ;  /* 0x000000ffff097224 */ /* 0x000fce00078e000e */
[----:B------:R-:W-:Y:S05]  /*20800*/  WARPSYNC.COLLECTIVE R15, `(.L_x_13875) ;  /* 0x000000000f087348 */ /* 0x000fea0003c00000 */
[----:B------:R0:W1:Y:S02]  /*20810*/  SHFL.IDX P6, R14, R13, R12, R11 ;  /* 0x0000000c0d0e7389 */ /* 0x00006400000c000b */
[----:B01----:R-:W-:Y:S01]  /*20820*/  ENDCOLLECTIVE ;  /* 0x000000000000791b */ /* 0x003fe20003800000 */
.L_x_13875:
[----:B------:R-:W-:Y:S02]  /*20830*/  IMAD.MOV.U32 R13, RZ, RZ, R28 ;  /* 0x000000ffff0d7224 */ /* 0x000fe400078e001c */
[----:B------:R-:W-:Y:S01]  /*20840*/  IMAD.MOV.U32 R12, RZ, RZ, 0x3 ;  /* 0x00000003ff0c7424 */ /* 0x000fe200078e00ff */
[----:B------:R-:W-:-:S13]  /*20850*/  @!P2 LEA R44, P5, R41, R14, 0x1 ;  /* 0x0000000e292ca211 */ /* 0x000fda00078a08ff */
[----:B------:R-:W-:Y:S05]  /*20860*/  WARPSYNC.COLLECTIVE R15, `(.L_x_13876) ;  /* 0x000000000f087348 */ /* 0x000fea0003c00000 */
[----:B------:R0:W1:Y:S02]  /*20870*/  SHFL.IDX P6, R14, R13, R12, R11 ;  /* 0x0000000c0d0e7389 */ /* 0x00006400000c000b */
[----:B01----:R-:W-:Y:S01]  /*20880*/  ENDCOLLECTIVE ;  /* 0x000000000000791b */ /* 0x003fe20003800000 */
.L_x_13876:
[----:B------:R-:W-:Y:S01]  /*20890*/  @!P2 LEA.HI.X R45, R41, R9, R42, 0x1, P5 ;  /* 0x00000009292da211 */ /* 0x000fe200028f0c2a */
[----:B------:R-:W-:Y:S02]  /*208a0*/  @!P4 IMAD.MOV.U32 R9, RZ, RZ, R3 ;  /* 0x000000ffff09c224 */ /* 0x000fe400078e0003 */
[----:B------:R-:W-:Y:S02]  /*208b0*/  @!P2 IMAD.MOV.U32 R2, RZ, RZ, R44 ;  /* 0x000000ffff02a224 */ /* 0x000fe400078e002c */
[----:B------:R-:W-:Y:S01]  /*208c0*/  @!P2 IMAD.MOV.U32 R3, RZ, RZ, R45 ;  /* 0x000000ffff03a224 */ /* 0x000fe200078e002d */
[----:B------:R0:W-:Y:S04]  /*208d0*/  @!P4 ST.E.128 desc[UR40][R8.64], R24 ;  /* 0x000000180800c985 */ /* 0x0001e8000c101d28 */
[----:B------:R0:W-:Y:S01]  /*208e0*/  @!P2 ST.E.128 desc[UR40][R2.64], R32 ;  /* 0x000000200200a985 */ /* 0x0001e2000c101d28 */
[----:B------:R-:W-:-:S02]  /*208f0*/  IMAD.MOV.U32 R13, RZ, RZ, R10 ;  /* 0x000000ffff0d7224 */ /* 0x000fc400078e000a */
[----:B------:R-:W-:-:S07]  /*20900*/  IMAD.MOV.U32 R0, RZ, RZ, R14 ;  /* 0x000000ffff007224 */ /* 0x000fce00078e000e */
[----:B0-----:R-:W-:Y:S05]  /*20910*/  WARPSYNC.COLLECTIVE R15, `(.L_x_13877) ;  /* 0x000000000f087348 */ /* 0x001fea0003c00000 */
[----:B------:R1:W2:Y:S02]  /*20920*/  SHFL.IDX P6, R14, R13, R12, R11 ;  /* 0x0000000c0d0e7389 */ /* 0x0002a400000c000b */
[----:B012---:R-:W-:Y:S01]  /*20930*/  ENDCOLLECTIVE ;  /* 0x000000000000791b */ /* 0x007fe20003800000 */
.L_x_13877:
[----:B------:R-:W-:Y:S05]  /*20940*/  BRA `(.L_x_13878) ;  /* 0xffffff5c009c7947 */ /* 0x000fea000383ffff */
.L_x_13668:
[----:B------:R-:W-:Y:S02]  /*20950*/  IMAD.MOV.U32 R13, RZ, RZ, R2 ;  /* 0x000000ffff0d7224 */ /* 0x000fe400078e0002 */
[----:B------:R-:W-:Y:S02]  /*20960*/  IMAD.MOV.U32 R12, RZ, RZ, RZ ;  /* 0x000000ffff0c7224 */ /* 0x000fe400078e00ff */
[----:B------:R-:W-:Y:S02]  /*20970*/  IMAD.MOV.U32 R11, RZ, RZ, 0x1c1f ;  /* 0x00001c1fff0b7424 */ /* 0x000fe400078e00ff */
[----:B------:R-:W-:-:S07]  /*20980*/  IMAD.MOV.U32 R15, RZ, RZ, -0x1 ;  /* 0xffffffffff0f7424 */ /* 0x000fce00078e00ff */
[----:B------:R-:W-:Y:S05]  /*20990*/  WARPSYNC.COLLECTIVE R15, `(.L_x_13879) ;  /* 0x000000000f087348 */ /* 0x000fea0003c00000 */
[----:B------:R0:W1:Y:S02]  /*209a0*/  SHFL.IDX P6, R14, R13, R12, R11 ;  /* 0x0000000c0d0e7389 */ /* 0x00006400000c000b */
[----:B01----:R-:W-:Y:S01]  /*209b0*/  ENDCOLLECTIVE ;  /* 0x000000000000791b */ /* 0x003fe20003800000 */
.L_x_13879:
[----:B------:R-:W-:Y:S02]  /*209c0*/  IMAD.MOV.U32 R13, RZ, RZ, R0 ;  /* 0x000000ffff0d7224 */ /* 0x000fe400078e0000 */
[----:B------:R-:W-:-:S07]  /*209d0*/  IMAD.MOV.U32 R3, RZ, RZ, R14 ;  /* 0x000000ffff037224 */ /* 0x000fce00078e000e */
[----:B------:R-:W-:Y:S05]  /*209e0*/  WARPSYNC.COLLECTIVE R15, `(.L_x_13880) ;  /* 0x000000000f087348 */ /* 0x000fea0003c00000 */
[----:B------:R0:W1:Y:S02]  /*209f0*/  SHFL.IDX P6, R14, R13, R12, R11 ;  /* 0x0000000c0d0e7389 */ /* 0x00006400000c000b */
[----:B01----:R-:W-:Y:S01]  /*20a00*/  ENDCOLLECTIVE ;  /* 0x000000000000791b */ /* 0x003fe20003800000 */
.L_x_13880:
[----:B------:R-:W-:Y:S05]  /*20a10*/  BRA `(.L_x_13881) ;  /* 0xffffff6000787947 */ /* 0x000fea000383ffff */
.L_x_13671:
        /* <DEDUP_REMOVED lines=8> */
.L_x_13883:
[----:B------:R-:W-:Y:S05]  /*20aa0*/  BSYNC B1 ;  /* 0x0000000000017941 */ /* 0x000fea0003800000 */
.L_x_13882:
        /* <DEDUP_REMOVED lines=8> */
.L_x_13884:
[----:B------:R-:W-:Y:S05]  /*20b30*/  BRA `(.L_x_13885) ;  /* 0xffffff6000d47947 */ /* 0x000fea000383ffff */
.L_x_13675:
[----:B------:R-:W-:Y:S02]  /*20b40*/  IMAD.MOV.U32 R13, RZ, RZ, R9 ;  /* 0x000000ffff0d7224 */ /* 0x000fe400078e0009 */
[----:B------:R-:W-:Y:S02]  /*20b50*/  IMAD.MOV.U32 R12, RZ, RZ, RZ ;  /* 0x000000ffff0c7224 */ /* 0x000fe400078e00ff */
[----:B------:R-:W-:Y:S02]  /*20b60*/  IMAD.MOV.U32 R11, RZ, RZ, 0x181f ;  /* 0x0000181fff0b7424 */ /* 0x000fe400078e00ff */
[----:B------:R-:W-:Y:S02]  /*20b70*/  IMAD.MOV.U32 R15, RZ, RZ, -0x1 ;  /* 0xffffffffff0f7424 */ /* 0x000fe400078e00ff */
[----:B------:R-:W-:Y:S02]  /*20b80*/  IMAD R10, R20, R21, RZ ;  /* 0x00000015140a7224 */ /* 0x000fe400078e02ff */
[----:B------:R-:W-:-:S07]  /*20b90*/  IMAD.IADD R21, R27, 0x1, R28 ;  /* 0x000000011b157824 */ /* 0x000fce00078e021c */
[----:B------:R-:W-:Y:S05]  /*20ba0*/  WARPSYNC.COLLECTIVE R15, `(.L_x_13886) ;  /* 0x000000000f087348 */ /* 0x000fea0003c00000 */
[----:B------:R0:W1:Y:S02]  /*20bb0*/  SHFL.IDX P6, R14, R13, R12, R11 ;  /* 0x0000000c0d0e7389 */ /* 0x00006400000c000b */
[----:B01----:R-:W-:Y:S01]  /*20bc0*/  ENDCOLLECTIVE ;  /* 0x000000000000791b */ /* 0x003fe20003800000 */
.L_x_13886:
[C---:B------:R-:W-:Y:S01]  /*20bd0*/  VIADD R7, R21.reuse, 0x30 ;  /* 0x0000003015077836 */ /* 0x040fe20000000000 */
[----:B------:R-:W-:-:S04]  /*20be0*/  ISETP.GE.OR P3, PT, R21, R10, P0 ;  /* 0x0000000a1500720c */ /* 0x000fc80000766670 */
[----:B------:R-:W-:Y:S01]  /*20bf0*/  ISETP.GE.OR P4, PT, R7, R10, P0 ;  /* 0x0000000a0700720c */ /* 0x000fe20000786670 */
[----:B------:R-:W-:Y:S02]  /*20c00*/  VIADD R7, R21, 0x60 ;  /* 0x0000006015077836 */ /* 0x000fe40000000000 */
[----:B------:R-:W-:-:S03]  /*20c10*/  IMAD.MOV.U32 R13, RZ, RZ, R8 ;  /* 0x000000ffff0d7224 */ /* 0x000fc600078e0008 */
[----:B------:R-:W-:Y:S01]  /*20c20*/  ISETP.GE.OR P2, PT, R7, R10, P0 ;  /* 0x0000000a0700720c */ /* 0x000fe20000746670 */
[----:B------:R-:W-:-:S12]  /*20c30*/  IMAD.MOV.U32 R0, RZ, RZ, R14 ;  /* 0x000000ffff007224 */ /* 0x000fd800078e000e */
[----:B------:R-:W-:Y:S05]  /*20c40*/  WARPSYNC.COLLECTIVE R15, `(.L_x_13887) ;  /* 0x000000000f087348 */ /* 0x000fea0003c00000 */
[----:B------:R0:W1:Y:S02]  /*20c50*/  SHFL.IDX P6, R14, R13, R12, R11 ;  /* 0x0000000c0d0e7389 */ /* 0x00006400000c000b */
[----:B01----:R-:W-:Y:S01]  /*20c60*/  ENDCOLLECTIVE ;  /* 0x000000000000791b */ /* 0x003fe20003800000 */
.L_x_13887:
[----:B------:R-:W-:Y:S02]  /*20c70*/  IMAD.MOV.U32 R13, RZ, RZ, R9 ;  /* 0x000000ffff0d7224 */ /* 0x000fe400078e0009 */
[----:B------:R-:W-:Y:S02]  /*20c80*/  IMAD.MOV.U32 R12, RZ, RZ, 0x1 ;  /* 0x00000001ff0c7424 */ /* 0x000fe400078e00ff */
[----:B------:R-:W-:-:S07]  /*20c90*/  IMAD.MOV.U32 R2, RZ, RZ, R14 ;  /* 0x000000ffff027224 */ /* 0x000fce00078e000e */
[----:B------:R-:W-:Y:S05]  /*20ca0*/  WARPSYNC.COLLECTIVE R15, `(.L_x_13888) ;  /* 0x000000000f087348 */ /* 0x000fea0003c00000 */
[----:B------:R0:W1:Y:S02]  /*20cb0*/  SHFL.IDX P6, R14, R13, R12, R11 ;  /* 0x0000000c0d0e7389 */ /* 0x00006400000c000b */
[----:B01----:R-:W-:Y:S01]  /*20cc0*/  ENDCOLLECTIVE ;  /* 0x000000000000791b */ /* 0x003fe20003800000 */
.L_x_13888:
[----:B------:R-:W-:-:S04]  /*20cd0*/  @!P3 LEA R2, P5, R41, R2, 0x1 ;  /* 0x000000022902b211 */ /* 0x000fc800078a08ff */
[----:B------:R-:W-:Y:S01]  /*20ce0*/  @!P3 LEA.HI.X R7, R41, R0, R42, 0x1, P5 ;  /* 0x000000002907b211 */ /* 0x000fe200028f0c2a */
[----:B------:R-:W-:-:S05]  /*20cf0*/  @!P3 IMAD.MOV.U32 R6, RZ, RZ, R2 ;  /* 0x000000ffff06b224 */ /* 0x000fca00078e0002 */
[----:B------:R0:W-:Y:S01]  /*20d00*/  @!P3 ST.E.128 desc[UR40][R6.64], RZ ;  /* 0x000000ff0600b985 */ /* 0x0001e2000c101d28 */
[----:B------:R-:W-:Y:S02]  /*20d10*/  IMAD.MOV.U32 R13, RZ, RZ, R8 ;  /* 0x000000ffff0d7224 */ /* 0x000fe400078e0008 */
[----:B------:R-:W-:-:S07]  /*20d20*/  IMAD.MOV.U32 R3, RZ, RZ, R14 ;  /* 0x000000ffff037224 */ /* 0x000fce00078e000e */
[----:B0-----:R-:W-:Y:S05]  /*20d30*/  WARPSYNC.COLLECTIVE R15, `(.L_x_13889) ;  /* 0x000000000f087348 */ /* 0x001fea0003c00000 */
[----:B------:R1:W2:Y:S02]  /*20d40*/  SHFL.IDX P6, R14, R13, R12, R11 ;  /* 0x0000000c0d0e7389 */ /* 0x0002a400000c000b */
[----:B012---:R-:W-:Y:S01]  /*20d50*/  ENDCOLLECTIVE ;  /* 0x000000000000791b */ /* 0x007fe20003800000 */
.L_x_13889:
[----:B------:R-:W-:Y:S02]  /*20d60*/  IMAD.MOV.U32 R13, RZ, RZ, R9 ;  /* 0x000000ffff0d7224 */ /* 0x000fe400078e0009 */
[----:B------:R-:W-:Y:S02]  /*20d70*/  IMAD.MOV.U32 R12, RZ, RZ, 0x2 ;  /* 0x00000002ff0c7424 */ /* 0x000fe400078e00ff */
[----:B------:R-:W-:-:S07]  /*20d80*/  IMAD.MOV.U32 R4, RZ, RZ, R14 ;  /* 0x000000ffff047224 */ /* 0x000fce00078e000e */
[----:B------:R-:W-:Y:S05]  /*20d90*/  WARPSYNC.COLLECTIVE R15, `(.L_x_13890) ;  /* 0x000000000f087348 */ /* 0x000fea0003c00000 */
[----:B------:R0:W1:Y:S02]  /*20da0*/  SHFL.IDX P6, R14, R13, R12, R11 ;  /* 0x0000000c0d0e7389 */ /* 0x00006400000c000b */
[----:B01----:R-:W-:Y:S01]  /*20db0*/  ENDCOLLECTIVE ;  /* 0x000000000000791b */ /* 0x003fe20003800000 */
.L_x_13890:
[----:B------:R-:W-:-:S04]  /*20dc0*/  @!P4 LEA R4, P1, R41, R4, 0x1 ;  /* 0x000000042904c211 */ /* 0x000fc800078208ff */
[----:B------:R-:W-:Y:S01]  /*20dd0*/  @!P4 LEA.HI.X R3, R41, R3, R42, 0x1, P1 ;  /* 0x000000032903c211 */ /* 0x000fe200008f0c2a */
[----:B------:R-:W-:Y:S02]  /*20de0*/  IMAD.MOV.U32 R13, RZ, RZ, R8 ;  /* 0x000000ffff0d7224 */ /* 0x000fe400078e0008 */
[----:B------:R-:W-:-:S07]  /*20df0*/  IMAD.MOV.U32 R5, RZ, RZ, R14 ;  /* 0x000000ffff057224 */ /* 0x000fce00078e000e */
[----:B------:R-:W-:Y:S05]  /*20e00*/  WARPSYNC.COLLECTIVE R15, `(.L_x_13891) ;  /* 0x000000000f087348 */ /* 0x000fea0003c00000 */
[----:B------:R0:W1:Y:S02]  /*20e10*/  SHFL.IDX P6, R14, R13, R12, R11 ;  /* 0x0000000c0d0e7389 */ /* 0x00006400000c000b */
[----:B01----:R-:W-:Y:S01]  /*20e20*/  ENDCOLLECTIVE ;  /* 0x000000000000791b */ /* 0x003fe20003800000 */
.L_x_13891:
[----:B------:R-:W-:Y:S02]  /*20e30*/  IMAD.MOV.U32 R13, RZ, RZ, R9 ;  /* 0x000000ffff0d7224 */ /* 0x000fe400078e0009 */
[----:B------:R-:W-:Y:S01]  /*20e40*/  IMAD.MOV.U32 R12, RZ, RZ, 0x3 ;  /* 0x00000003ff0c7424 */ /* 0x000fe200078e00ff */
[----:B------:R-:W-:-:S13]  /*20e50*/  @!P2 LEA R20, P5, R41, R14, 0x1 ;  /* 0x0000000e2914a211 */ /* 0x000fda00078a08ff */
[----:B------:R-:W-:Y:S05]  /*20e60*/  WARPSYNC.COLLECTIVE R15, `(.L_x_13892) ;  /* 0x000000000f087348 */ /* 0x000fea0003c00000 */
[----:B------:R0:W1:Y:S02]  /*20e70*/  SHFL.IDX P6, R14, R13, R12, R11 ;  /* 0x0000000c0d0e7389 */ /* 0x00006400000c000b */
[----:B01----:R-:W-:Y:S01]  /*20e80*/  ENDCOLLECTIVE ;  /* 0x000000000000791b */ /* 0x003fe20003800000 */
.L_x_13892:
[----:B------:R-:W-:Y:S01]  /*20e90*/  @!P2 LEA.HI.X R25, R41, R5, R42, 0x1, P5 ;  /* 0x000000052919a211 */ /* 0x000fe200028f0c2a */
[----:B------:R-:W-:Y:S02]  /*20ea0*/  @!P4 IMAD.MOV.U32 R5, RZ, RZ, R3 ;  /* 0x000000ffff05c224 */ /* 0x000fe400078e0003 */
[----:B------:R-:W-:Y:S02]  /*20eb0*/  @!P2 IMAD.MOV.U32 R2, RZ, RZ, R20 ;  /* 0x000000ffff02a224 */ /* 0x000fe400078e0014 */
[----:B------:R-:W-:Y:S01]  /*20ec0*/  @!P2 IMAD.MOV.U32 R3, RZ, RZ, R25 ;  /* 0x000000ffff03a224 */ /* 0x000fe200078e0019 */
[----:B------:R0:W-:Y:S04]  /*20ed0*/  @!P4 ST.E.128 desc[UR40][R4.64], RZ ;  /* 0x000000ff0400c985 */ /* 0x0001e8000c101d28 */
[----:B------:R0:W-:Y:S01]  /*20ee0*/  @!P2 ST.E.128 desc[UR40][R2.64], RZ ;  /* 0x000000ff0200a985 */ /* 0x0001e2000c101d28 */
[----:B------:R-:W-:-:S02]  /*20ef0*/  IMAD.MOV.U32 R13, RZ, RZ, R8 ;  /* 0x000000ffff0d7224 */ /* 0x000fc400078e0008 */
[----:B------:R-:W-:-:S07]  /*20f00*/  IMAD.MOV.U32 R0, RZ, RZ, R14 ;  /* 0x000000ffff007224 */ /* 0x000fce00078e000e */
[----:B0-----:R-:W-:Y:S05]  /*20f10*/  WARPSYNC.COLLECTIVE R15, `(.L_x_13893) ;  /* 0x000000000f087348 */ /* 0x001fea0003c00000 */
[----:B------:R1:W2:Y:S02]  /*20f20*/  SHFL.IDX P6, R14, R13, R12, R11 ;  /* 0x0000000c0d0e7389 */ /* 0x0002a400000c000b */
[----:B012---:R-:W-:Y:S01]  /*20f30*/  ENDCOLLECTIVE ;  /* 0x000000000000791b */ /* 0x007fe20003800000 */
.L_x_13893:
[----:B------:R-:W-:Y:S05]  /*20f40*/  BRA `(.L_x_13894) ;  /* 0xffffff6800f47947 */ /* 0x000fea000383ffff */
.L_x_13702:
        /* <DEDUP_REMOVED lines=11> */
.L_x_13896:
[----:B------:R-:W-:Y:S05]  /*21000*/  BSYNC B1 ;  /* 0x0000000000017941 */ /* 0x000fea0003800000 */
.L_x_13895:
[----:B------:R-:W-:Y:S05]  /*21010*/  BRA `(.L_x_13897) ;  /* 0xffffff8800847947 */ /* 0x000fea000383ffff */
.L_x_13704:
[----:B------:R-:W-:Y:S01]  /*21020*/  BSSY B1, `(.L_x_13898) ;  /* 0x0000006000017945 */ /* 0x000fe20003800000 */
[----:B------:R-:W-:-:S07]  /*21030*/  IMAD.MOV.U32 R15, RZ, RZ, -0x1 ;  /* 0xffffffffff0f7424 */ /* 0x000fce00078e00ff */
[----:B0-----:R-:W-:Y:S05]  /*21040*/  WARPSYNC.COLLECTIVE R15, `(.L_x_13899) ;  /* 0x000000000f0c7348 */ /* 0x001fea0003c00000 */
[----:B------:R-:W-:Y:S02]  /*21050*/  ELECT P6, UR62, PT ;  /* 0x00000000003e782f */ /* 0x000fe400038c0000 */
[----:B------:R-:W-:Y:S01]  /*21060*/  MOV R14, UR62 ;  /* 0x0000003e000e7c02 */ /* 0x000fe20008000f00 */
[----:B0-----:R-:W-:Y:S10]  /*21070*/  ENDCOLLECTIVE ;  /* 0x000000000000791b */ /* 0x001ff40003800000 */
.L_x_13899:
[----:B------:R-:W-:Y:S05]  /*21080*/  BSYNC B1 ;  /* 0x0000000000017941 */ /* 0x000fea0003800000 */
.L_x_13898:
[----:B------:R-:W-:Y:S05]  /*21090*/  BRA `(.L_x_13703) ;  /* 0xffffff88007c7947 */ /* 0x000fea000383ffff */
.L_x_13706:
[----:B0-----:R0:W1:Y:S02]  /*210a0*/  SYNCS.PHASECHK.TRANS64.TRYWAIT P0, [R17+URZ+0x16820], R5 ;  /* 0x01682005110075a7 */ /* 0x001064000800017f */
[----:B-1----:R-:W-:Y:S05]  /*210b0*/  @!P0 NANOSLEEP.SYNCS 0x989680 ;  /* 0x009896800000895d */ /* 0x002fea0003900000 */
[----:B------:R-:W1:Y:S02]  /*210c0*/  @!P0 SYNCS.PHASECHK.TRANS64 P0, [R17+URZ+0x16820], R5 ;  /* 0x01682005110085a7 */ /* 0x000e64000800007f */
[----:B-1----:R-:W-:Y:S05]  /*210d0*/  @!P0 BRA `(.L_x_13706) ;  /* 0xfffffffc00f08947 */ /* 0x002fea000383ffff */
[----:B------:R-:W-:Y:S05]  /*210e0*/  BRA `(.L_x_13900) ;  /* 0xffffff88008c7947 */ /* 0x000fea000383ffff */
.L_x_13710:
[----:B0-----:R0:W1:Y:S02]  /*210f0*/  SYNCS.PHASECHK.TRANS64.TRYWAIT P0, [R5+URZ+0x168a0], R7 ;  /* 0x0168a007050075a7 */ /* 0x001064000800017f */
[----:B-1----:R-:W-:Y:S05]  /*21100*/  @!P0 NANOSLEEP.SYNCS 0x989680 ;  /* 0x009896800000895d */ /* 0x002fea0003900000 */
[----:B------:R-:W1:Y:S02]  /*21110*/  @!P0 SYNCS.PHASECHK.TRANS64 P0, [R5+URZ+0x168a0], R7 ;  /* 0x0168a007050085a7 */ /* 0x000e64000800007f */
[----:B-1----:R-:W-:Y:S05]  /*21120*/  @!P0 BRA `(.L_x_13710) ;  /* 0xfffffffc00f08947 */ /* 0x002fea000383ffff */
[----:B------:R-:W-:Y:S05]  /*21130*/  BRA `(.L_x_13901) ;  /* 0xffffff8800a87947 */ /* 0x000fea000383ffff */
.L_x_13715:
[----:B-1----:R1:W2:Y:S02]  /*21140*/  SYNCS.PHASECHK.TRANS64.TRYWAIT P0, [R5+URZ+0x168c0], R7 ;  /* 0x0168c007050075a7 */ /* 0x0022a4000800017f */
[----:B--2---:R-:W-:Y:S05]  /*21150*/  @!P0 NANOSLEEP.SYNCS 0x989680 ;  /* 0x009896800000895d */ /* 0x004fea0003900000 */
[----:B------:R-:W2:Y:S02]  /*21160*/  @!P0 SYNCS.PHASECHK.TRANS64 P0, [R5+URZ+0x168c0], R7 ;  /* 0x0168c007050085a7 */ /* 0x000ea4000800007f */
[----:B--2---:R-:W-:Y:S05]  /*21170*/  @!P0 BRA `(.L_x_13715) ;  /* 0xfffffffc00f08947 */ /* 0x004fea000383ffff */
[----:B------:R-:W-:Y:S05]  /*21180*/  BRA `(.L_x_13902) ;  /* 0xffffff8c00287947 */ /* 0x000fea000383ffff */
.L_x_13722:
[----:B0-----:R0:W1:Y:S02]  /*21190*/  SYNCS.PHASECHK.TRANS64.TRYWAIT P1, [R5+URZ+0x168a0], R7 ;  /* 0x0168a007050075a7 */ /* 0x001064000802017f */
[----:B-1----:R-:W-:Y:S05]  /*211a0*/  @!P1 NANOSLEEP.SYNCS 0x989680 ;  /* 0x009896800000995d */ /* 0x002fea0003900000 */
[----:B------:R-:W1:Y:S02]  /*211b0*/  @!P1 SYNCS.PHASECHK.TRANS64 P1, [R5+URZ+0x168a0], R7 ;  /* 0x0168a007050095a7 */ /* 0x000e64000802007f */
[----:B-1----:R-:W-:Y:S05]  /*211c0*/  @!P1 BRA `(.L_x_13722) ;  /* 0xfffffffc00f09947 */ /* 0x002fea000383ffff */
[----:B------:R-:W-:Y:S05]  /*211d0*/  BRA `(.L_x_13903) ;  /* 0xffffff8c00f47947 */ /* 0x000fea000383ffff */
.L_x_13727:
[----:B-1----:R1:W2:Y:S02]  /*211e0*/  SYNCS.PHASECHK.TRANS64.TRYWAIT P1, [R5+URZ+0x168c0], R7 ;  /* 0x0168c007050075a7 */ /* 0x0022a4000802017f */
[----:B--2---:R-:W-:Y:S05]  /*211f0*/  @!P1 NANOSLEEP.SYNCS 0x989680 ;  /* 0x009896800000995d */ /* 0x004fea0003900000 */
[----:B------:R-:W2:Y:S02]  /*21200*/  @!P1 SYNCS.PHASECHK.TRANS64 P1, [R5+URZ+0x168c0], R7 ;  /* 0x0168c007050095a7 */ /* 0x000ea4000802007f */
[----:B--2---:R-:W-:Y:S05]  /*21210*/  @!P1 BRA `(.L_x_13727) ;  /* 0xfffffffc00f09947 */ /* 0x004fea000383ffff */
[----:B------:R-:W-:Y:S05]  /*21220*/  BRA `(.L_x_13904) ;  /* 0xffffff90006c7947 */ /* 0x000fea000383ffff */
.L_x_13750:
        /* <DEDUP_REMOVED lines=11> */
.L_x_13906:
[----:B------:R-:W-:Y:S05]  /*212e0*/  BSYNC B0 ;  /* 0x0000000000007941 */ /* 0x000fea0003800000 */
.L_x_13905:
[----:B------:R-:W-:Y:S05]  /*212f0*/  BRA `(.L_x_13907) ;  /* 0xffffffa000287947 */ /* 0x000fea000383ffff */
.L_x_13752:
[----:B------:R-:W-:Y:S01]  /*21300*/  BSSY B0, `(.L_x_13908) ;  /* 0x0000006000007945 */ /* 0x000fe20003800000 */
[----:B------:R-:W-:-:S07]  /*21310*/  IMAD.MOV.U32 R15, RZ, RZ, -0x1 ;  /* 0xffffffffff0f7424 */ /* 0x000fce00078e00ff */
[----:B012---:R-:W-:Y:S05]  /*21320*/  WARPSYNC.COLLECTIVE R15, `(.L_x_13909) ;  /* 0x000000000f0c7348 */ /* 0x007fea0003c00000 */
[----:B------:R-:W-:Y:S02]  /*21330*/  ELECT P6, UR62, PT ;  /* 0x00000000003e782f */ /* 0x000fe400038c0000 */
[----:B------:R-:W-:Y:S01]  /*21340*/  MOV R14, UR62 ;  /* 0x0000003e000e7c02 */ /* 0x000fe20008000f00 */
[----:B012---:R-:W-:Y:S10]  /*21350*/  ENDCOLLECTIVE ;  /* 0x000000000000791b */ /* 0x007ff40003800000 */
.L_x_13909:
[----:B------:R-:W-:Y:S05]  /*21360*/  BSYNC B0 ;  /* 0x0000000000007941 */ /* 0x000fea0003800000 */
.L_x_13908:
[----:B------:R-:W-:Y:S05]  /*21370*/  BRA `(.L_x_13910) ;  /* 0xffffffa000287947 */ /* 0x000fea000383ffff */
.L_x_13754:
[----:B--2---:R2:W3:Y:S02]  /*21380*/  SYNCS.PHASECHK.TRANS64.TRYWAIT P0, [R0+URZ+0x16840], R2 ;  /* 0x01684002000075a7 */ /* 0x0044e4000800017f */
[----:B---3--:R-:W-:Y:S05]  /*21390*/  @!P0 NANOSLEEP.SYNCS 0x989680 ;  /* 0x009896800000895d */ /* 0x008fea0003900000 */
[----:B------:R-:W3:Y:S02]  /*213a0*/  @!P0 SYNCS.PHASECHK.TRANS64 P0, [R0+URZ+0x16840], R2 ;  /* 0x01684002000085a7 */ /* 0x000ee4000800007f */
[----:B---3--:R-:W-:Y:S05]  /*213b0*/  @!P0 BRA `(.L_x_13754) ;  /* 0xfffffffc00f08947 */ /* 0x008fea000383ffff */
[----:B------:R-:W-:Y:S05]  /*213c0*/  BRA `(.L_x_13911) ;  /* 0xffffffa0007c7947 */ /* 0x000fea000383ffff */
.L_x_13758:
        /* <DEDUP_REMOVED lines=15> */
.L_x_13912:
[----:B------:R-:W-:Y:S02]  /*214c0*/  IMAD.MOV.U32 R13, RZ, RZ, R0 ;  /* 0x000000ffff0d7224 */ /* 0x000fe400078e0000 */
[----:B------:R-:W-:-:S07]  /*214d0*/  IMAD.MOV.U32 R8, RZ, RZ, R14 ;  /* 0x000000ffff087224 */ /* 0x000fce00078e000e */
[----:B------:R-:W-:Y:S05]  /*214e0*/  WARPSYNC.COLLECTIVE R15, `(.L_x_13913) ;  /* 0x000000000f087348 */ /* 0x000fea0003c00000 */
[----:B------:R0:W1:Y:S02]  /*214f0*/  SHFL.IDX P6, R14, R13, R12, R11 ;  /* 0x0000000c0d0e7389 */ /* 0x00006400000c000b */
[----:B01----:R-:W-:Y:S01]  /*21500*/  ENDCOLLECTIVE ;  /* 0x000000000000791b */ /* 0x003fe20003800000 */
.L_x_13913:
[----:B------:R-:W-:Y:S02]  /*21510*/  IMAD.MOV.U32 R13, RZ, RZ, R4 ;  /* 0x000000ffff0d7224 */ /* 0x000fe400078e0004 */
[----:B------:R-:W-:Y:S02]  /*21520*/  IMAD.MOV.U32 R12, RZ, RZ, 0x1 ;  /* 0x00000001ff0c7424 */ /* 0x000fe400078e00ff */
[----:B------:R-:W-:-:S07]  /*21530*/  IMAD.MOV.U32 R7, RZ, RZ, R14 ;  /* 0x000000ffff077224 */ /* 0x000fce00078e000e */
[----:B------:R-:W-:Y:S05]  /*21540*/  WARPSYNC.COLLECTIVE R15, `(.L_x_13914) ;  /* 0x000000000f087348 */ /* 0x000fea0003c00000 */
[----:B------:R0:W1:Y:S02]  /*21550*/  SHFL.IDX P6, R14, R13, R12, R11 ;  /* 0x0000000c0d0e7389 */ /* 0x00006400000c000b */
[----:B01----:R-:W-:Y:S01]  /*21560*/  ENDCOLLECTIVE ;  /* 0x000000000000791b */ /* 0x003fe20003800000 */
.L_x_13914:
        /* <DEDUP_REMOVED lines=14> */
.L_x_13915:
[----:B------:R-:W-:Y:S02]  /*21650*/  IMAD.MOV.U32 R13, RZ, RZ, R4 ;  /* 0x000000ffff0d7224 */ /* 0x000fe400078e0004 */
[----:B------:R-:W-:Y:S02]  /*21660*/  IMAD.MOV.U32 R12, RZ, RZ, 0x2 ;  /* 0x00000002ff0c7424 */ /* 0x000fe400078e00ff */
[----:B------:R-:W-:-:S07]  /*21670*/  IMAD.MOV.U32 R8, RZ, RZ, R14 ;  /* 0x000000ffff087224 */ /* 0x000fce00078e000e */
[----:B------:R-:W-:Y:S05]  /*21680*/  WARPSYNC.COLLECTIVE R15, `(.L_x_13916) ;  /* 0x000000000f087348 */ /* 0x000fea0003c00000 */
[----:B------:R0:W1:Y:S02]  /*21690*/  SHFL.IDX P6, R14, R13, R12, R11 ;  /* 0x0000000c0d0e7389 */ /* 0x00006400000c000b */
[----:B01----:R-:W-:Y:S01]  /*216a0*/  ENDCOLLECTIVE ;  /* 0x000000000000791b */ /* 0x003fe20003800000 */
.L_x_13916:
        /* <DEDUP_REMOVED lines=14> */
.L_x_13917:
[----:B------:R-:W-:Y:S02]  /*21790*/  IMAD.MOV.U32 R13, RZ, RZ, R4 ;  /* 0x000000ffff0d7224 */ /* 0x000fe400078e0004 */
[----:B------:R-:W-:Y:S02]  /*217a0*/  IMAD.MOV.U32 R12, RZ, RZ, 0x3 ;  /* 0x00000003ff0c7424 */ /* 0x000fe400078e00ff */
[----:B------:R-:W-:-:S07]  /*217b0*/  IMAD.MOV.U32 R8, RZ, RZ, R14 ;  /* 0x000000ffff087224 */ /* 0x000fce00078e000e */
[----:B------:R-:W-:Y:S05]  /*217c0*/  WARPSYNC.COLLECTIVE R15, `(.L_x_13918) ;  /* 0x000000000f087348 */ /* 0x000fea0003c00000 */
[----:B------:R0:W1:Y:S02]  /*217d0*/  SHFL.IDX P6, R14, R13, R12, R11 ;  /* 0x0000000c0d0e7389 */ /* 0x00006400000c000b */
[----:B01----:R-:W-:Y:S01]  /*217e0*/  ENDCOLLECTIVE ;  /* 0x000000000000791b */ /* 0x003fe20003800000 */
.L_x_13918:
        /* <DEDUP_REMOVED lines=14> */
.L_x_13919:
[----:B------:R-:W-:Y:S02]  /*218d0*/  IMAD.MOV.U32 R13, RZ, RZ, R4 ;  /* 0x000000ffff0d7224 */ /* 0x000fe400078e0004 */
[----:B------:R-:W-:Y:S02]  /*218e0*/  IMAD.MOV.U32 R12, RZ, RZ, 0x4 ;  /* 0x00000004ff0c7424 */ /* 0x000fe400078e00ff */
[----:B------:R-:W-:-:S07]  /*218f0*/  IMAD.MOV.U32 R8, RZ, RZ, R14 ;  /* 0x000000ffff087224 */ /* 0x000fce00078e000e */
[----:B------:R-:W-:Y:S05]  /*21900*/  WARPSYNC.COLLECTIVE R15, `(.L_x_13920) ;  /* 0x000000000f087348 */ /* 0x000fea0003c00000 */
[----:B------:R0:W1:Y:S02]  /*21910*/  SHFL.IDX P6, R14, R13, R12, R11 ;  /* 0x0000000c0d0e7389 */ /* 0x00006400000c000b */
[----:B01----:R-:W-:Y:S01]  /*21920*/  ENDCOLLECTIVE ;  /* 0x000000000000791b */ /* 0x003fe20003800000 */
.L_x_13920:
        /* <DEDUP_REMOVED lines=14> */
.L_x_13921:
[----:B------:R-:W-:Y:S02]  /*21a10*/  IMAD.MOV.U32 R13, RZ, RZ, R4 ;  /* 0x000000ffff0d7224 */ /* 0x000fe400078e0004 */
[----:B------:R-:W-:Y:S02]  /*21a20*/  IMAD.MOV.U32 R12, RZ, RZ, 0x5 ;  /* 0x00000005ff0c7424 */ /* 0x000fe400078e00ff */
[----:B------:R-:W-:-:S07]  /*21a30*/  IMAD.MOV.U32 R8, RZ, RZ, R14 ;  /* 0x000000ffff087224 */ /* 0x000fce00078e000e */
[----:B------:R-:W-:Y:S05]  /*21a40*/  WARPSYNC.COLLECTIVE R15, `(.L_x_13922) ;  /* 0x000000000f087348 */ /* 0x000fea0003c00000 */
[----:B------:R0:W1:Y:S02]  /*21a50*/  SHFL.IDX P6, R14, R13, R12, R11 ;  /* 0x0000000c0d0e7389 */ /* 0x00006400000c000b */
[----:B01----:R-:W-:Y:S01]  /*21a60*/  ENDCOLLECTIVE ;  /* 0x000000000000791b */ /* 0x003fe20003800000 */
.L_x_13922:
        /* <DEDUP_REMOVED lines=14> */
.L_x_13923:
[----:B------:R-:W-:Y:S02]  /*21b50*/  IMAD.MOV.U32 R13, RZ, RZ, R4 ;  /* 0x000000ffff0d7224 */ /* 0x000fe400078e0004 */
[----:B------:R-:W-:Y:S02]  /*21b60*/  IMAD.MOV.U32 R12, RZ, RZ, 0x6 ;  /* 0x00000006ff0c7424 */ /* 0x000fe400078e00ff */
[----:B------:R-:W-:-:S07]  /*21b70*/  IMAD.MOV.U32 R8, RZ, RZ, R14 ;  /* 0x000000ffff087224 */ /* 0x000fce00078e000e */
[----:B------:R-:W-:Y:S05]  /*21b80*/  WARPSYNC.COLLECTIVE R15, `(.L_x_13924) ;  /* 0x000000000f087348 */ /* 0x000fea0003c00000 */
[----:B------:R0:W1:Y:S02]  /*21b90*/  SHFL.IDX P6, R14, R13, R12, R11 ;  /* 0x0000000c0d0e7389 */ /* 0x00006400000c000b */
[----:B01----:R-:W-:Y:S01]  /*21ba0*/  ENDCOLLECTIVE ;  /* 0x000000000000791b */ /* 0x003fe20003800000 */
.L_x_13924:
        /* <DEDUP_REMOVED lines=14> */
.L_x_13925:
[----:B------:R-:W-:Y:S02]  /*21c90*/  IMAD.MOV.U32 R13, RZ, RZ, R4 ;  /* 0x000000ffff0d7224 */ /* 0x000fe400078e0004 */
[----:B------:R-:W-:Y:S02]  /*21ca0*/  IMAD.MOV.U32 R12, RZ, RZ, 0x7 ;  /* 0x00000007ff0c7424 */ /* 0x000fe400078e00ff */
[----:B------:R-:W-:-:S07]  /*21cb0*/  IMAD.MOV.U32 R8, RZ, RZ, R14 ;  /* 0x000000ffff087224 */ /* 0x000fce00078e000e */
[----:B------:R-:W-:Y:S05]  /*21cc0*/  WARPSYNC.COLLECTIVE R15, `(.L_x_13926) ;  /* 0x000000000f087348 */ /* 0x000fea0003c00000 */
[----:B------:R0:W1:Y:S02]  /*21cd0*/  SHFL.IDX P6, R14, R13, R12, R11 ;  /* 0x0000000c0d0e7389 */ /* 0x00006400000c000b */
[----:B01----:R-:W-:Y:S01]  /*21ce0*/  ENDCOLLECTIVE ;  /* 0x000000000000791b */ /* 0x003fe20003800000 */
.L_x_13926:
        /* <DEDUP_REMOVED lines=15> */
.L_x_13927:
[----:B------:R-:W-:Y:S01]  /*21de0*/  ISETP.GE.AND P2, PT, R0, R3, PT ;  /* 0x000000030000720c */ /* 0x000fe20003f46270 */
[----:B------:R-:W-:Y:S02]  /*21df0*/  IMAD.MOV.U32 R13, RZ, RZ, R2 ;  /* 0x000000ffff0d7224 */ /* 0x000fe400078e0002 */
[----:B------:R-:W-:Y:S02]  /*21e00*/  IMAD.MOV.U32 R12, RZ, RZ, RZ ;  /* 0x000000ffff0c7224 */ /* 0x000fe400078e00ff */
[----:B------:R-:W-:-:S08]  /*21e10*/  IMAD.MOV.U32 R7, RZ, RZ, R14 ;  /* 0x000000ffff077224 */ /* 0x000fd000078e000e */
[----:B------:R-:W-:Y:S05]  /*21e20*/  WARPSYNC.COLLECTIVE R15, `(.L_x_13928) ;  /* 0x000000000f087348 */ /* 0x000fea0003c00000 */
[----:B------:R0:W1:Y:S02]  /*21e30*/  SHFL.IDX P6, R14, R13, R12, R11 ;  /* 0x0000000c0d0e7389 */ /* 0x00006400000c000b */
[----:B01----:R-:W-:Y:S01]  /*21e40*/  ENDCOLLECTIVE ;  /* 0x000000000000791b */ /* 0x003fe20003800000 */
.L_x_13928:
[----:B------:R-:W-:-:S05]  /*21e50*/  @!P1 LEA R7, P3, R21, R7, 0x1 ;  /* 0x0000000715079211 */ /* 0x000fca00078608ff */
[----:B------:R-:W-:Y:S02]  /*21e60*/  @!P1 IMAD.X R4, RZ, RZ, R4, P3 ;  /* 0x000000ffff049224 */ /* 0x000fe400018e0604 */
[----:B------:R-:W-:Y:S02]  /*21e70*/  @!P1 IMAD.MOV.U32 R8, RZ, RZ, R7 ;  /* 0x000000ffff089224 */ /* 0x000fe400078e0007 */
        /* <DEDUP_REMOVED lines=11> */
.L_x_13929:
[----:B------:R-:W-:Y:S02]  /*21f30*/  IMAD.MOV.U32 R13, RZ, RZ, R2 ;  /* 0x000000ffff0d7224 */ /* 0x000fe400078e0002 */
[----:B------:R-:W-:Y:S02]  /*21f40*/  IMAD.MOV.U32 R12, RZ, RZ, 0x1 ;  /* 0x00000001ff0c7424 */ /* 0x000fe400078e00ff */
[----:B------:R-:W-:-:S07]  /*21f50*/  IMAD.MOV.U32 R0, RZ, RZ, R14 ;  /* 0x000000ffff007224 */ /* 0x000fce00078e000e */
[----:B------:R-:W-:Y:S05]  /*21f60*/  WARPSYNC.COLLECTIVE R15, `(.L_x_13930) ;  /* 0x000000000f087348 */ /* 0x000fea0003c00000 */
[----:B------:R0:W1:Y:S02]  /*21f70*/  SHFL.IDX P6, R14, R13, R12, R11 ;  /* 0x0000000c0d0e7389 */ /* 0x00006400000c000b */
[----:B01----:R-:W-:Y:S01]  /*21f80*/  ENDCOLLECTIVE ;  /* 0x000000000000791b */ /* 0x003fe20003800000 */
.L_x_13930:
        /* <DEDUP_REMOVED lines=15> */
.L_x_13931:
[----:B------:R-:W-:Y:S02]  /*22080*/  IMAD.MOV.U32 R13, RZ, RZ, R2 ;  /* 0x000000ffff0d7224 */ /* 0x000fe400078e0002 */
[----:B------:R-:W-:Y:S02]  /*22090*/  IMAD.MOV.U32 R12, RZ, RZ, 0x2 ;  /* 0x00000002ff0c7424 */ /* 0x000fe400078e00ff */
[----:B------:R-:W-:-:S07]  /*220a0*/  IMAD.MOV.U32 R8, RZ, RZ, R14 ;  /* 0x000000ffff087224 */ /* 0x000fce00078e000e */
[----:B------:R-:W-:Y:S05]  /*220b0*/  WARPSYNC.COLLECTIVE R15, `(.L_x_13932) ;  /* 0x000000000f087348 */ /* 0x000fea0003c00000 */
[----:B------:R0:W1:Y:S02]  /*220c0*/  SHFL.IDX P6, R14, R13, R12, R11 ;  /* 0x0000000c0d0e7389 */ /* 0x00006400000c000b */
[----:B01----:R-:W-:Y:S01]  /*220d0*/  ENDCOLLECTIVE ;  /* 0x000000000000791b */ /* 0x003fe20003800000 */
.L_x_13932:
        /* <DEDUP_REMOVED lines=13> */
.L_x_13933:
[----:B------:R-:W-:Y:S02]  /*221b0*/  IMAD.MOV.U32 R13, RZ, RZ, R2 ;  /* 0x000000ffff0d7224 */ /* 0x000fe400078e0002 */
[----:B------:R-:W-:Y:S02]  /*221c0*/  IMAD.MOV.U32 R12, RZ, RZ, 0x3 ;  /* 0x00000003ff0c7424 */ /* 0x000fe400078e00ff */
[----:B------:R-:W-:-:S07]  /*221d0*/  IMAD.MOV.U32 R8, RZ, RZ, R14 ;  /* 0x000000ffff087224 */ /* 0x000fce00078e000e */
[----:B------:R-:W-:Y:S05]  /*221e0*/  WARPSYNC.COLLECTIVE R15, `(.L_x_13934) ;  /* 0x000000000f087348 */ /* 0x000fea0003c00000 */
[----:B------:R0:W1:Y:S02]  /*221f0*/  SHFL.IDX P6, R14, R13, R12, R11 ;  /* 0x0000000c0d0e7389 */ /* 0x00006400000c000b */
[----:B01----:R-:W-:Y:S01]  /*22200*/  ENDCOLLECTIVE ;  /* 0x000000000000791b */ /* 0x003fe20003800000 */
.L_x_13934:
        /* <DEDUP_REMOVED lines=12> */
.L_x_13935:
[----:B------:R-:W-:Y:S01]  /*222d0*/  IMAD.MOV.U32 R2, RZ, RZ, R14 ;  /* 0x000000ffff027224 */ /* 0x000fe200078e000e */
[----:B------:R-:W-:Y:S06]  /*222e0*/  BRA `(.L_x_13936) ;  /* 0xffffffa0007c7947 */ /* 0x000fec000383ffff */
.L_x_13761:
[----:B0-----:R0:W1:Y:S02]  /*222f0*/  SYNCS.PHASECHK.TRANS64.TRYWAIT P0, [R17+URZ+0x16820], R0 ;  /* 0x01682000110075a7 */ /* 0x001064000800017f */
[----:B-1----:R-:W-:Y:S05]  /*22300*/  @!P0 NANOSLEEP.SYNCS 0x989680 ;  /* 0x009896800000895d */ /* 0x002fea0003900000 */
[----:B------:R-:W1:Y:S02]  /*22310*/  @!P0 SYNCS.PHASECHK.TRANS64 P0, [R17+URZ+0x16820], R0 ;  /* 0x01682000110085a7 */ /* 0x000e64000800007f */
[----:B-1----:R-:W-:Y:S05]  /*22320*/  @!P0 BRA `(.L_x_13761) ;  /* 0xfffffffc00f08947 */ /* 0x002fea000383ffff */
[----:B------:R-:W-:Y:S05]  /*22330*/  BRA `(.L_x_13937) ;  /* 0xffffffa000dc7947 */ /* 0x000fea000383ffff */
.L_x_13770:
[----:B-1----:R1:W2:Y:S02]  /*22340*/  SYNCS.PHASECHK.TRANS64.TRYWAIT P0, [R2+URZ+0x16840], R3 ;  /* 0x01684003020075a7 */ /* 0x0022a4000800017f */
[----:B--2---:R-:W-:Y:S05]  /*22350*/  @!P0 NANOSLEEP.SYNCS 0x989680 ;  /* 0x009896800000895d */ /* 0x004fea0003900000 */
[----:B------:R-:W2:Y:S02]  /*22360*/  @!P0 SYNCS.PHASECHK.TRANS64 P0, [R2+URZ+0x16840], R3 ;  /* 0x01684003020085a7 */ /* 0x000ea4000800007f */
[----:B--2---:R-:W-:Y:S05]  /*22370*/  @!P0 BRA `(.L_x_13770) ;  /* 0xfffffffc00f08947 */ /* 0x004fea000383ffff */
[----:B------:R-:W-:Y:S05]  /*22380*/  BRA `(.L_x_13938) ;  /* 0xffffffa400c47947 */ /* 0x000fea000383ffff */
.L_x_13775:
[----:B0-----:R0:W1:Y:S02]  /*22390*/  SYNCS.PHASECHK.TRANS64.TRYWAIT P0, [R3+URZ+0x60], R2 ;  /* 0x00006002030075a7 */ /* 0x001064000800017f */
[----:B-1----:R-:W-:Y:S05]  /*223a0*/  @!P0 NANOSLEEP.SYNCS 0x989680 ;  /* 0x009896800000895d */ /* 0x002fea0003900000 */
[----:B------:R-:W1:Y:S02]  /*223b0*/  @!P0 SYNCS.PHASECHK.TRANS64 P0, [R3+URZ+0x60], R2 ;  /* 0x00006002030085a7 */ /* 0x000e64000800007f */
[----:B-1----:R-:W-:Y:S05]  /*223c0*/  @!P0 BRA `(.L_x_13775) ;  /* 0xfffffffc00f08947 */ /* 0x002fea000383ffff */
[----:B------:R-:W-:Y:S05]  /*223d0*/  BRA `(.L_x_13939) ;  /* 0xffffffa800507947 */ /* 0x000fea000383ffff */
.L_x_13783:
[----:B-1----:R1:W2:Y:S02]  /*223e0*/  SYNCS.PHASECHK.TRANS64.TRYWAIT P0, [R2+URZ+0x16840], R3 ;  /* 0x01684003020075a7 */ /* 0x0022a4000800017f */
[----:B--2---:R-:W-:Y:S05]  /*223f0*/  @!P0 NANOSLEEP.SYNCS 0x989680 ;  /* 0x009896800000895d */ /* 0x004fea0003900000 */
[----:B------:R-:W2:Y:S02]  /*22400*/  @!P0 SYNCS.PHASECHK.TRANS64 P0, [R2+URZ+0x16840], R3 ;  /* 0x01684003020085a7 */ /* 0x000ea4000800007f */
[----:B--2---:R-:W-:Y:S05]  /*22410*/  @!P0 BRA `(.L_x_13783) ;  /* 0xfffffffc00f08947 */ /* 0x004fea000383ffff */
[----:B------:R-:W-:Y:S05]  /*22420*/  BRA `(.L_x_13940) ;  /* 0xffffffac008c7947 */ /* 0x000fea000383ffff */
.L_x_13788:
[----:B0-----:R0:W1:Y:S02]  /*22430*/  SYNCS.PHASECHK.TRANS64.TRYWAIT P0, [R10+URZ+0x60], R28 ;  /* 0x0000601c0a0075a7 */ /* 0x001064000800017f */
[----:B-1----:R-:W-:Y:S05]  /*22440*/  @!P0 NANOSLEEP.SYNCS 0x989680 ;  /* 0x009896800000895d */ /* 0x002fea0003900000 */
[----:B------:R-:W1:Y:S02]  /*22450*/  @!P0 SYNCS.PHASECHK.TRANS64 P0, [R10+URZ+0x60], R28 ;  /* 0x0000601c0a0085a7 */ /* 0x000e64000800007f */
[----:B-1----:R-:W-:Y:S05]  /*22460*/  @!P0 BRA `(.L_x_13788) ;  /* 0xfffffffc00f08947 */ /* 0x002fea000383ffff */
[----:B------:R-:W-:Y:S05]  /*22470*/  BRA `(.L_x_13941) ;  /* 0xffffffb000187947 */ /* 0x000fea000383ffff */
.L_x_13796:
[----:B-1----:R1:W2:Y:S02]  /*22480*/  SYNCS.PHASECHK.TRANS64.TRYWAIT P0, [R2+URZ+0x16840], R3 ;  /* 0x01684003020075a7 */ /* 0x0022a4000800017f */
[----:B--2---:R-:W-:Y:S05]  /*22490*/  @!P0 NANOSLEEP.SYNCS 0x989680 ;  /* 0x009896800000895d */ /* 0x004fea0003900000 */
[----:B------:R-:W2:Y:S02]  /*224a0*/  @!P0 SYNCS.PHASECHK.TRANS64 P0, [R2+URZ+0x16840], R3 ;  /* 0x01684003020085a7 */ /* 0x000ea4000800007f */
[----:B--2---:R-:W-:Y:S05]  /*224b0*/  @!P0 BRA `(.L_x_13796) ;  /* 0xfffffffc00f08947 */ /* 0x004fea000383ffff */
[----:B------:R-:W-:Y:S05]  /*224c0*/  BRA `(.L_x_13942) ;  /* 0xffffffb400287947 */ /* 0x000fea000383ffff */
.L_x_13801:
[----:B0-----:R0:W1:Y:S02]  /*224d0*/  SYNCS.PHASECHK.TRANS64.TRYWAIT P0, [R3+URZ+0x60], R7 ;  /* 0x00006007030075a7 */ /* 0x001064000800017f */
[----:B-1----:R-:W-:Y:S05]  /*224e0*/  @!P0 NANOSLEEP.SYNCS 0x989680 ;  /* 0x009896800000895d */ /* 0x002fea0003900000 */
[----:B------:R-:W1:Y:S02]  /*224f0*/  @!P0 SYNCS.PHASECHK.TRANS64 P0, [R3+URZ+0x60], R7 ;  /* 0x00006007030085a7 */ /* 0x000e64000800007f */
[----:B-1----:R-:W-:Y:S05]  /*22500*/  @!P0 BRA `(.L_x_13801) ;  /* 0xfffffffc00f08947 */ /* 0x002fea000383ffff */
[----:B------:R-:W-:Y:S05]  /*22510*/  BRA `(.L_x_13943) ;  /* 0xffffffb400b87947 */ /* 0x000fea000383ffff */
.L_x_13811:
[----:B0-----:R0:W1:Y:S02]  /*22520*/  SYNCS.PHASECHK.TRANS64.TRYWAIT P0, [R3+URZ+0x16860], R0 ;  /* 0x01686000030075a7 */ /* 0x001064000800017f */
[----:B-1----:R-:W-:Y:S05]  /*22530*/  @!P0 NANOSLEEP.SYNCS 0x989680 ;  /* 0x009896800000895d */ /* 0x002fea0003900000 */
[----:B------:R-:W1:Y:S02]  /*22540*/  @!P0 SYNCS.PHASECHK.TRANS64 P0, [R3+URZ+0x16860], R0 ;  /* 0x01686000030085a7 */ /* 0x000e64000800007f */
[----:B-1----:R-:W-:Y:S05]  /*22550*/  @!P0 BRA `(.L_x_13811) ;  /* 0xfffffffc00f08947 */ /* 0x002fea000383ffff */
[----:B------:R-:W-:Y:S05]  /*22560*/  BRA `(.L_x_13944) ;  /* 0xffffffb800b47947 */ /* 0x000fea000383ffff */
.L_x_13817:
        /* <DEDUP_REMOVED lines=8> */
.L_x_13946:
[----:B------:R-:W-:Y:S05]  /*225f0*/  BSYNC B0 ;  /* 0x0000000000007941 */ /* 0x000fea0003800000 */
.L_x_13945:
        /* <DEDUP_REMOVED lines=9> */
.L_x_13947:
        /* <DEDUP_REMOVED lines=23> */
.L_x_13948:
[----:B------:R-:W-:Y:S01]  /*22800*/  IMAD.MOV.U32 R12, RZ, RZ, 0x2 ;  /* 0x00000002ff0c7424 */ /* 0x000fe200078e00ff */
[----:B------:R-:W-:-:S05]  /*22810*/  SEL R4, R14, RZ, P1 ;  /* 0x000000ff0e047207 */ /* 0x000fca0000800000 */
[----:B------:R-:W-:-:S04]  /*22820*/  IMAD.IADD R4, R13, 0x1, R4 ;  /* 0x000000010d047824 */ /* 0x000fc800078e0204 */
[----:B------:R-:W-:-:S07]  /*22830*/  IMAD.MOV.U32 R13, RZ, RZ, R4 ;  /* 0x000000ffff0d7224 */ /* 0x000fce00078e0004 */
[----:B------:R-:W-:Y:S05]  /*22840*/  WARPSYNC.COLLECTIVE R15, `(.L_x_13949) ;  /* 0x000000000f087348 */ /* 0x000fea0003c00000 */
[----:B------:R0:W1:Y:S02]  /*22850*/  SHFL.UP P6, R14, R13, R12, R11 ;  /* 0x0400000c0d0e7389 */ /* 0x00006400000c000b */
[----:B01----:R-:W-:Y:S01]  /*22860*/  ENDCOLLECTIVE ;  /* 0x000000000000791b */ /* 0x003fe20003800000 */
.L_x_13949:
[----:B------:R-:W-:Y:S01]  /*22870*/  IMAD.MOV.U32 R12, RZ, RZ, 0x4 ;  /* 0x00000004ff0c7424 */ /* 0x000fe200078e00ff */
[----:B------:R-:W-:-:S05]  /*22880*/  SEL R3, R14, RZ, P2 ;  /* 0x000000ff0e037207 */ /* 0x000fca0001000000 */
[----:B------:R-:W-:-:S04]  /*22890*/  IMAD.IADD R2, R4, 0x1, R3 ;  /* 0x0000000104027824 */ /* 0x000fc800078e0203 */
[----:B------:R-:W-:-:S07]  /*228a0*/  IMAD.MOV.U32 R13, RZ, RZ, R2 ;  /* 0x000000ffff0d7224 */ /* 0x000fce00078e0002 */
[----:B------:R-:W-:Y:S05]  /*228b0*/  WARPSYNC.COLLECTIVE R15, `(.L_x_13950) ;  /* 0x000000000f087348 */ /* 0x000fea0003c00000 */
[----:B------:R0:W1:Y:S02]  /*228c0*/  SHFL.UP P6, R14, R13, R12, R11 ;  /* 0x0400000c0d0e7389 */ /* 0x00006400000c000b */
[----:B01----:R-:W-:Y:S01]  /*228d0*/  ENDCOLLECTIVE ;  /* 0x000000000000791b */ /* 0x003fe20003800000 */
.L_x_13950:
[----:B------:R-:W-:Y:S01]  /*228e0*/  IMAD.MOV.U32 R12, RZ, RZ, 0x8 ;  /* 0x00000008ff0c7424 */ /* 0x000fe200078e00ff */
[----:B------:R-:W-:-:S05]  /*228f0*/  SEL R3, R14, RZ, P3 ;  /* 0x000000ff0e037207 */ /* 0x000fca0001800000 */
[----:B------:R-:W-:-:S04]  /*22900*/  IMAD.IADD R3, R2, 0x1, R3 ;  /* 0x0000000102037824 */ /* 0x000fc800078e0203 */
[----:B------:R-:W-:-:S07]  /*22910*/  IMAD.MOV.U32 R13, RZ, RZ, R3 ;  /* 0x000000ffff0d7224 */ /* 0x000fce00078e0003 */
[----:B------:R-:W-:Y:S05]  /*22920*/  WARPSYNC.COLLECTIVE R15, `(.L_x_13951) ;  /* 0x000000000f087348 */ /* 0x000fea0003c00000 */
[----:B------:R0:W1:Y:S02]  /*22930*/  SHFL.UP P6, R14, R13, R12, R11 ;  /* 0x0400000c0d0e7389 */ /* 0x00006400000c000b */
[----:B01----:R-:W-:Y:S01]  /*22940*/  ENDCOLLECTIVE ;  /* 0x000000000000791b */ /* 0x003fe20003800000 */
.L_x_13951:
[----:B------:R-:W-:Y:S01]  /*22950*/  IMAD.MOV.U32 R12, RZ, RZ, 0x10 ;  /* 0x00000010ff0c7424 */ /* 0x000fe200078e00ff */
[----:B------:R-:W-:-:S05]  /*22960*/  SEL R4, R14, RZ, P4 ;  /* 0x000000ff0e047207 */ /* 0x000fca0002000000 */
[----:B------:R-:W-:-:S04]  /*22970*/  IMAD.IADD R4, R3, 0x1, R4 ;  /* 0x0000000103047824 */ /* 0x000fc800078e0204 */
[----:B------:R-:W-:-:S07]  /*22980*/  IMAD.MOV.U32 R13, RZ, RZ, R4 ;  /* 0x000000ffff0d7224 */ /* 0x000fce00078e0004 */
[----:B------:R-:W-:Y:S05]  /*22990*/  WARPSYNC.COLLECTIVE R15, `(.L_x_13952) ;  /* 0x000000000f087348 */ /* 0x000fea0003c00000 */
[----:B------:R0:W1:Y:S02]  /*229a0*/  SHFL.UP P6, R14, R13, R12, R11 ;  /* 0x0400000c0d0e7389 */ /* 0x00006400000c000b */
[----:B01----:R-:W-:Y:S01]  /*229b0*/  ENDCOLLECTIVE ;  /* 0x000000000000791b */ /* 0x003fe20003800000 */
.L_x_13952:
        /* <DEDUP_REMOVED lines=8> */
.L_x_13953:
[----:B------:R-:W-:Y:S05]  /*22a40*/  BRA `(.L_x_13954) ;  /* 0xffffffb800ec7947 */ /* 0x000fea000383ffff */
.L_x_13820:
[----:B------:R-:W-:Y:S01]  /*22a50*/  BSSY B0, `(.L_x_13955) ;  /* 0x0000007000007945 */ /* 0x000fe20003800000 */
[----:B------:R-:W-:Y:S02]  /*22a60*/  IMAD.MOV.U32 R12, RZ, RZ, 0x1 ;  /* 0x00000001ff0c7424 */ /* 0x000fe400078e00ff */
[----:B------:R-:W-:Y:S02]  /*22a70*/  IMAD.MOV.U32 R11, RZ, RZ, RZ ;  /* 0x000000ffff0b7224 */ /* 0x000fe400078e00ff */
[----:B------:R-:W-:-:S07]  /*22a80*/  IMAD.MOV.U32 R15, RZ, RZ, -0x1 ;  /* 0xffffffffff0f7424 */ /* 0x000fce00078e00ff */
[----:B------:R-:W-:Y:S05]  /*22a90*/  WARPSYNC.COLLECTIVE R15, `(.L_x_13956) ;  /* 0x000000000f087348 */ /* 0x000fea0003c00000 */
[----:B------:R0:W1:Y:S02]  /*22aa0*/  SHFL.UP P6, R14, R13, R12, R11 ;  /* 0x0400000c0d0e7389 */ /* 0x00006400000c000b */
[----:B01----:R-:W-:Y:S01]  /*22ab0*/  ENDCOLLECTIVE ;  /* 0x000000000000791b */ /* 0x003fe20003800000 */
.L_x_13956:
[----:B------:R-:W-:Y:S05]  /*22ac0*/  BSYNC B0 ;  /* 0x0000000000007941 */ /* 0x000fea0003800000 */
.L_x_13955:
        /* <DEDUP_REMOVED lines=8> */
.L_x_13957:
[----:B------:R-:W-:Y:S01]  /*22b50*/  IMAD.MOV.U32 R12, RZ, RZ, 0x4 ;  /* 0x00000004ff0c7424 */ /* 0x000fe200078e00ff */
[----:B------:R-:W-:-:S05]  /*22b60*/  SEL R2, R14, RZ, P2 ;  /* 0x000000ff0e027207 */ /* 0x000fca0001000000 */
[----:B------:R-:W-:-:S04]  /*22b70*/  IMAD.IADD R2, R13, 0x1, R2 ;  /* 0x000000010d027824 */ /* 0x000fc800078e0202 */
[----:B------:R-:W-:-:S07]  /*22b80*/  IMAD.MOV.U32 R13, RZ, RZ, R2 ;  /* 0x000000ffff0d7224 */ /* 0x000fce00078e0002 */
[----:B------:R-:W-:Y:S05]  /*22b90*/  WARPSYNC.COLLECTIVE R15, `(.L_x_13958) ;  /* 0x000000000f087348 */ /* 0x000fea0003c00000 */
[----:B------:R0:W1:Y:S02]  /*22ba0*/  SHFL.UP P6, R14, R13, R12, R11 ;  /* 0x0400000c0d0e7389 */ /* 0x00006400000c000b */
[----:B01----:R-:W-:Y:S01]  /*22bb0*/  ENDCOLLECTIVE ;  /* 0x000000000000791b */ /* 0x003fe20003800000 */
.L_x_13958:
[----:B------:R-:W-:Y:S01]  /*22bc0*/  IMAD.MOV.U32 R12, RZ, RZ, 0x8 ;  /* 0x00000008ff0c7424 */ /* 0x000fe200078e00ff */
[----:B------:R-:W-:-:S05]  /*22bd0*/  SEL R3, R14, RZ, P3 ;  /* 0x000000ff0e037207 */ /* 0x000fca0001800000 */
[----:B------:R-:W-:-:S04]  /*22be0*/  IMAD.IADD R3, R2, 0x1, R3 ;  /* 0x0000000102037824 */ /* 0x000fc800078e0203 */
[----:B------:R-:W-:-:S07]  /*22bf0*/  IMAD.MOV.U32 R13, RZ, RZ, R3 ;  /* 0x000000ffff0d7224 */ /* 0x000fce00078e0003 */
[----:B------:R-:W-:Y:S05]  /*22c00*/  WARPSYNC.COLLECTIVE R15, `(.L_x_13959) ;  /* 0x000000000f087348 */ /* 0x000fea0003c00000 */
[----:B------:R0:W1:Y:S02]  /*22c10*/  SHFL.UP P6, R14, R13, R12, R11 ;  /* 0x0400000c0d0e7389 */ /* 0x00006400000c000b */
[----:B01----:R-:W-:Y:S01]  /*22c20*/  ENDCOLLECTIVE ;  /* 0x000000000000791b */ /* 0x003fe20003800000 */
.L_x_13959:
[----:B------:R-:W-:Y:S01]  /*22c30*/  IMAD.MOV.U32 R12, RZ, RZ, 0x10 ;  /* 0x00000010ff0c7424 */ /* 0x000fe200078e00ff */
[----:B------:R-:W-:-:S05]  /*22c40*/  SEL R4, R14, RZ, P4 ;  /* 0x000000ff0e047207 */ /* 0x000fca0002000000 */
[----:B------:R-:W-:-:S04]  /*22c50*/  IMAD.IADD R4, R3, 0x1, R4 ;  /* 0x0000000103047824 */ /* 0x000fc800078e0204 */
[----:B------:R-:W-:-:S07]  /*22c60*/  IMAD.MOV.U32 R13, RZ, RZ, R4 ;  /* 0x000000ffff0d7224 */ /* 0x000fce00078e0004 */
[----:B------:R-:W-:Y:S05]  /*22c70*/  WARPSYNC.COLLECTIVE R15, `(.L_x_13960) ;  /* 0x000000000f087348 */ /* 0x000fea0003c00000 */
[----:B------:R0:W1:Y:S02]  /*22c80*/  SHFL.UP P6, R14, R13, R12, R11 ;  /* 0x0400000c0d0e7389 */ /* 0x00006400000c000b */
[----:B01----:R-:W-:Y:S01]  /*22c90*/  ENDCOLLECTIVE ;  /* 0x000000000000791b */ /* 0x003fe20003800000 */
.L_x_13960:
        /* <DEDUP_REMOVED lines=8> */
.L_x_13961:
[----:B------:R-:W-:Y:S05]  /*22d20*/  BRA `(.L_x_13962) ;  /* 0xffffffb800d87947 */ /* 0x000fea000383ffff */
.L_x_13822:
[----:B------:R-:W-:Y:S01]  /*22d30*/  BSSY B0, `(.L_x_13963) ;  /* 0x0000006000007945 */ /* 0x000fe20003800000 */
[----:B------:R-:W-:Y:S01]  /*22d40*/  PLOP3.LUT P6, PT, P6, PT, PT, 0x8, 0x0 ;  /* 0x000000000000781c */ /* 0x000fe200037ce170 */
[----:B------:R-:W-:-:S12]  /*22d50*/  IMAD.MOV.U32 R15, RZ, RZ, -0x1 ;  /* 0xffffffffff0f7424 */ /* 0x000fd800078e00ff */
[----:B0-----:R-:W-:Y:S05]  /*22d60*/  WARPSYNC.COLLECTIVE R15, `(.L_x_13964) ;  /* 0x000000000f087348 */ /* 0x001fea0003c00000 */
[----:B------:R-:W-:Y:S01]  /*22d70*/  VOTE.ANY R14, PT, P6 ;  /* 0x00000000000e7806 */ /* 0x000fe200030e0100 */
[----:B0-----:R-:W-:Y:S06]  /*22d80*/  ENDCOLLECTIVE ;  /* 0x000000000000791b */ /* 0x001fec0003800000 */
.L_x_13964:
[----:B------:R-:W-:Y:S05]  /*22d90*/  BSYNC B0 ;  /* 0x0000000000007941 */ /* 0x000fea0003800000 */
.L_x_13963:
        /* <DEDUP_REMOVED lines=10> */
.L_x_13965:
[----:B------:R-:W-:Y:S02]  /*22e40*/  IMAD.MOV.U32 R13, RZ, RZ, R5 ;  /* 0x000000ffff0d7224 */ /* 0x000fe400078e0005 */
[----:B------:R-:W-:-:S07]  /*22e50*/  IMAD.MOV.U32 R25, RZ, RZ, R14 ;  /* 0x000000ffff197224 */ /* 0x000fce00078e000e */
[----:B------:R-:W-:Y:S05]  /*22e60*/  WARPSYNC.COLLECTIVE R15, `(.L_x_13966) ;  /* 0x000000000f087348 */ /* 0x000fea0003c00000 */
[----:B------:R0:W1:Y:S02]  /*22e70*/  SHFL.IDX P6, R14, R13, R12, R11 ;  /* 0x0000000c0d0e7389 */ /* 0x00006400000c000b */
[----:B01----:R-:W-:Y:S01]  /*22e80*/  ENDCOLLECTIVE ;  /* 0x000000000000791b */ /* 0x003fe20003800000 */
.L_x_13966:
[----:B------:R-:W-:Y:S01]  /*22e90*/  IMAD.MOV.U32 R5, RZ, RZ, R14 ;  /* 0x000000ffff057224 */ /* 0x000fe200078e000e */
[----:B------:R-:W-:Y:S06]  /*22ea0*/  BRA `(.L_x_13967) ;  /* 0xffffffb800b87947 */ /* 0x000fec000383ffff */
.L_x_13824:
[----:B------:R-:W-:Y:S01]  /*22eb0*/  BSSY B0, `(.L_x_13968) ;  /* 0x0000007000007945 */ /* 0x000fe20003800000 */
[----:B------:R-:W-:Y:S02]  /*22ec0*/  IMAD.MOV.U32 R13, RZ, RZ, R2 ;  /* 0x000000ffff0d7224 */ /* 0x000fe400078e0002 */
[----:B------:R-:W-:Y:S02]  /*22ed0*/  IMAD.MOV.U32 R11, RZ, RZ, 0x1f ;  /* 0x0000001fff0b7424 */ /* 0x000fe400078e00ff */
[----:B------:R-:W-:-:S07]  /*22ee0*/  IMAD.MOV.U32 R15, RZ, RZ, -0x1 ;  /* 0xffffffffff0f7424 */ /* 0x000fce00078e00ff */
[----:B0123--:R-:W-:Y:S05]  /*22ef0*/  WARPSYNC.COLLECTIVE R15, `(.L_x_13969) ;  /* 0x000000000f087348 */ /* 0x00ffea0003c00000 */
[----:B------:R4:W0:Y:S02]  /*22f00*/  SHFL.IDX P6, R14, R13, R12, R11 ;  /* 0x0000000c0d0e7389 */ /* 0x00082400000c000b */
[----:B01234-:R-:W-:Y:S01]  /*22f10*/  ENDCOLLECTIVE ;  /* 0x000000000000791b */ /* 0x01ffe20003800000 */
.L_x_13969:
[----:B------:R-:W-:Y:S05]  /*22f20*/  BSYNC B0 ;  /* 0x0000000000007941 */ /* 0x000fea0003800000 */
.L_x_13968:
[----:B------:R-:W-:Y:S01]  /*22f30*/  IMAD.MOV.U32 R24, RZ, RZ, R14 ;  /* 0x000000ffff187224 */ /* 0x000fe200078e000e */
[----:B------:R-:W-:Y:S06]  /*22f40*/  BRA `(.L_x_13823) ;  /* 0xffffffb800a87947 */ /* 0x000fec000383ffff */
.L_x_13830:
[----:B0-----:R0:W1:Y:S02]  /*22f50*/  SYNCS.PHASECHK.TRANS64.TRYWAIT P0, [R9+URZ+0x16820], R0 ;  /* 0x01682000090075a7 */ /* 0x001064000800017f */
[----:B-1----:R-:W-:Y:S05]  /*22f60*/  @!P0 NANOSLEEP.SYNCS 0x989680 ;  /* 0x009896800000895d */ /* 0x002fea0003900000 */
[----:B------:R-:W1:Y:S02]  /*22f70*/  @!P0 SYNCS.PHASECHK.TRANS64 P0, [R9+URZ+0x16820], R0 ;  /* 0x01682000090085a7 */ /* 0x000e64000800007f */
[----:B-1----:R-:W-:Y:S05]  /*22f80*/  @!P0 BRA `(.L_x_13830) ;  /* 0xfffffffc00f08947 */ /* 0x002fea000383ffff */
[----:B------:R-:W-:Y:S05]  /*22f90*/  BRA `(.L_x_13970) ;  /* 0xffffffc400007947 */ /* 0x000fea000383ffff */
.L_x_13831:
        /* <DEDUP_REMOVED lines=11> */
.L_x_13972:
[----:B------:R-:W-:Y:S05]  /*23050*/  BSYNC B0 ;  /* 0x0000000000007941 */ /* 0x000fea0003800000 */
.L_x_13971:
[----:B------:R-:W-:Y:S05]  /*23060*/  BRA `(.L_x_13973) ;  /* 0xffffffc000e87947 */ /* 0x000fea000383ffff */
.L_x_13832:
[----:B------:R-:W-:Y:S01]  /*23070*/  BSSY B0, `(.L_x_13974) ;  /* 0x0000006000007945 */ /* 0x000fe20003800000 */
[----:B------:R-:W-:-:S07]  /*23080*/  IMAD.MOV.U32 R15, RZ, RZ, -0x1 ;  /* 0xffffffffff0f7424 */ /* 0x000fce00078e00ff */
[----:B0--3--:R-:W-:Y:S05]  /*23090*/  WARPSYNC.COLLECTIVE R15, `(.L_x_13975) ;  /* 0x000000000f0c7348 */ /* 0x009fea0003c00000 */
[----:B------:R-:W-:Y:S02]  /*230a0*/  ELECT P6, UR62, PT ;  /* 0x00000000003e782f */ /* 0x000fe400038c0000 */
[----:B------:R-:W-:Y:S01]  /*230b0*/  MOV R14, UR62 ;  /* 0x0000003e000e7c02 */ /* 0x000fe20008000f00 */
[----:B0--3--:R-:W-:Y:S10]  /*230c0*/  ENDCOLLECTIVE ;  /* 0x000000000000791b */ /* 0x009ff40003800000 */
.L_x_13975:
[----:B------:R-:W-:Y:S05]  /*230d0*/  BSYNC B0 ;  /* 0x0000000000007941 */ /* 0x000fea0003800000 */
.L_x_13974:
[----:B------:R-:W-:Y:S05]  /*230e0*/  BRA `(.L_x_13976) ;  /* 0xffffffc000dc7947 */ /* 0x000fea000383ffff */
.L_x_13834:
[----:B0-----:R0:W1:Y:S02]  /*230f0*/  SYNCS.PHASECHK.TRANS64.TRYWAIT P0, [R7+URZ], R2 ;  /* 0x00000002070075a7 */ /* 0x001064000800017f */
[----:B-1----:R-:W-:Y:S05]  /*23100*/  @!P0 NANOSLEEP.SYNCS 0x989680 ;  /* 0x009896800000895d */ /* 0x002fea0003900000 */
[----:B------:R-:W1:Y:S02]  /*23110*/  @!P0 SYNCS.PHASECHK.TRANS64 P0, [R7+URZ], R2 ;  /* 0x00000002070085a7 */ /* 0x000e64000800007f */
[----:B-1----:R-:W-:Y:S05]  /*23120*/  @!P0 BRA `(.L_x_13834) ;  /* 0xfffffffc00f08947 */ /* 0x002fea000383ffff */
[----:B------:R-:W-:Y:S05]  /*23130*/  BRA `(.L_x_13977) ;  /* 0xffffffc400107947 */ /* 0x000fea000383ffff */
.L_x_13835:
[----:B-1----:R1:W2:Y:S02]  /*23140*/  SYNCS.PHASECHK.TRANS64.TRYWAIT P0, [R3+URZ], R0 ;  /* 0x00000000030075a7 */ /* 0x0022a4000800017f */
[----:B--2---:R-:W-:Y:S05]  /*23150*/  @!P0 NANOSLEEP.SYNCS 0x989680 ;  /* 0x009896800000895d */ /* 0x004fea0003900000 */
[----:B------:R-:W2:Y:S02]  /*23160*/  @!P0 SYNCS.PHASECHK.TRANS64 P0, [R3+URZ], R0 ;  /* 0x00000000030085a7 */ /* 0x000ea4000800007f */
[----:B--2---:R-:W-:Y:S05]  /*23170*/  @!P0 BRA `(.L_x_13835) ;  /* 0xfffffffc00f08947 */ /* 0x004fea000383ffff */
[----:B------:R-:W-:Y:S05]  /*23180*/  BRA `(.L_x_13978) ;  /* 0xffffffc400047947 */ /* 0x000fea000383ffff */
.L_x_13837:
[----:B-1----:R1:W2:Y:S02]  /*23190*/  SYNCS.PHASECHK.TRANS64.TRYWAIT P0, [R5+URZ], R2 ;  /* 0x00000002050075a7 */ /* 0x0022a4000800017f */
[----:B--2---:R-:W-:Y:S05]  /*231a0*/  @!P0 NANOSLEEP.SYNCS 0x989680 ;  /* 0x009896800000895d */ /* 0x004fea0003900000 */
[----:B------:R-:W2:Y:S02]  /*231b0*/  @!P0 SYNCS.PHASECHK.TRANS64 P0, [R5+URZ], R2 ;  /* 0x00000002050085a7 */ /* 0x000ea4000800007f */
[----:B--2---:R-:W-:Y:S05]  /*231c0*/  @!P0 BRA `(.L_x_13837) ;  /* 0xfffffffc00f08947 */ /* 0x004fea000383ffff */
[----:B------:R-:W-:Y:S05]  /*231d0*/  BRA `(.L_x_13979) ;  /* 0xffffffc400087947 */ /* 0x000fea000383ffff */
.L_x_13980:
        /* <DEDUP_REMOVED lines=10> */
.L_x_14880:


//--------------------- .text._ZN7cutlass13device_kernelIN5flash11enable_sm90INS1_16FlashAttnFwdSm90INS1_25CollectiveMainloopFwdSm90ILi2EN4cute5tupleIJNS5_1CILi1EEES8_S8_EEENS6_IJNS7_ILi192EEENS7_ILi128EEENS7_ILi64EEEEEELi64ENS_10bfloat16_tEfNS_4arch4Sm90ELb1ELb0ELb0ELb0ELb0ELb0ELb0ELb1ELb1ELb1ELb1ELb0EEENS1_21CollectiveEpilogueFwdINS6_IJSA_SC_SB_EEES9_SE_SG_Li384ELb0ELb1ELb1ELb0EEENS1_19SingleTileSchedulerILb0ELb1ELb1ELi192EEEEEEEEEvNT_6ParamsE --------------------------
	.section	.text._ZN7cutlass13device_kernelIN5flash11enable_sm90INS1_16FlashAttnFwdSm90INS1_25CollectiveMainloopFwdSm90ILi2EN4cute5tupleIJNS5_1CILi1EEES8_S8_EEENS6_IJNS7_ILi192EEENS7_ILi128EEENS7_ILi64EEEEEELi64ENS_10bfloat16_tEfNS_4arch4Sm90ELb1ELb0ELb0ELb0ELb0ELb0ELb0ELb1ELb1ELb1ELb1ELb0EEENS1_21CollectiveEpilogueFwdINS6_IJSA_SC_SB_EEES9_SE_SG_Li384ELb0ELb1ELb1ELb0EEENS1_19SingleTileSchedulerILb0ELb1ELb1ELi192EEEEEEEEEvNT_6ParamsE,"ax",@progbits
	.align	128
.text._ZN7cutlass13device_kernelIN5flash11enable_sm90INS1_16FlashAttnFwdSm90INS1_25CollectiveMainloopFwdSm90ILi2EN4cute5tupleIJNS5_1CILi1EEES8_S8_EEENS6_IJNS7_ILi192EEENS7_ILi128EEENS7_ILi64EEEEEELi64ENS_10bfloat16_tEfNS_4arch4Sm90ELb1ELb0ELb0ELb0ELb0ELb0ELb0ELb1ELb1ELb1ELb1ELb0EEENS1_21CollectiveEpilogueFwdINS6_IJSA_SC_SB_EEES9_SE_SG_Li384ELb0ELb1ELb1ELb0EEENS1_19SingleTileSchedulerILb0ELb1ELb1ELi192EEEEEEEEEvNT_6ParamsE:
        .type           _ZN7cutlass13device_kernelIN5flash11enable_sm90INS1_16FlashAttnFwdSm90INS1_25CollectiveMainloopFwdSm90ILi2EN4cute5tupleIJNS5_1CILi1EEES8_S8_EEENS6_IJNS7_ILi192EEENS7_ILi128EEENS7_ILi64EEEEEELi64ENS_10bfloat16_tEfNS_4arch4Sm90ELb1ELb0ELb0ELb0ELb0ELb0ELb0ELb1ELb1ELb1ELb1ELb0EEENS1_21CollectiveEpilogueFwdINS6_IJSA_SC_SB_EEES9_SE_SG_Li384ELb0ELb1ELb1ELb0EEENS1_19SingleTileSchedulerILb0ELb1ELb1ELi192EEEEEEEEEvNT_6ParamsE,@function
        .size           _ZN7cutlass13device_kernelIN5flash11enable_sm90INS1_16FlashAttnFwdSm90INS1_25CollectiveMainloopFwdSm90ILi2EN4cute5tupleIJNS5_1CILi1EEES8_S8_EEENS6_IJNS7_ILi192EEENS7_ILi128EEENS7_ILi64EEEEEELi64ENS_10bfloat16_tEfNS_4arch4Sm90ELb1ELb0ELb0ELb0ELb0ELb0ELb0ELb1ELb1ELb1ELb1ELb0EEENS1_21CollectiveEpilogueFwdINS6_IJSA_SC_SB_EEES9_SE_SG_Li384ELb0ELb1ELb1ELb0EEENS1_19SingleTileSchedulerILb0ELb1ELb1ELi192EEEEEEEEEvNT_6ParamsE,(.L_x_14881 - _ZN7cutlass13device_kernelIN5flash11enable_sm90INS1_16FlashAttnFwdSm90INS1_25CollectiveMainloopFwdSm90ILi2EN4cute5tupleIJNS5_1CILi1EEES8_S8_EEENS6_IJNS7_ILi192EEENS7_ILi128EEENS7_ILi64EEEEEELi64ENS_10bfloat16_tEfNS_4arch4Sm90ELb1ELb0ELb0ELb0ELb0ELb0ELb0ELb1ELb1ELb1ELb1ELb0EEENS1_21CollectiveEpilogueFwdINS6_IJSA_SC_SB_EEES9_SE_SG_Li384ELb0ELb1ELb1ELb0EEENS1_19SingleTileSchedulerILb0ELb1ELb1ELi192EEEEEEEEEvNT_6ParamsE)
        .other          _ZN7cutlass13device_kernelIN5flash11enable_sm90INS1_16FlashAttnFwdSm90INS1_25CollectiveMainloopFwdSm90ILi2EN4cute5tupleIJNS5_1CILi1EEES8_S8_EEENS6_IJNS7_ILi192EEENS7_ILi128EEENS7_ILi64EEEEEELi64ENS_10bfloat16_tEfNS_4arch4Sm90ELb1ELb0ELb0ELb0ELb0ELb0ELb0ELb1ELb1ELb1ELb1ELb0EEENS1_21CollectiveEpilogueFwdINS6_IJSA_SC_SB_EEES9_SE_SG_Li384ELb0ELb1ELb1ELb0EEENS1_19SingleTileSchedulerILb0ELb1ELb1ELi192EEEEEEEEEvNT_6ParamsE,@"STO_CUDA_ENTRY STV_DEFAULT"
_ZN7cutlass13device_kernelIN5flash11enable_sm90INS1_16FlashAttnFwdSm90INS1_25CollectiveMainloopFwdSm90ILi2EN4cute5tupleIJNS5_1CILi1EEES8_S8_EEENS6_IJNS7_ILi192EEENS7_ILi128EEENS7_ILi64EEEEEELi64ENS_10bfloat16_tEfNS_4arch4Sm90ELb1ELb0ELb0ELb0ELb0ELb0ELb0ELb1ELb1ELb1ELb1ELb0EEENS1_21CollectiveEpilogueFwdINS6_IJSA_SC_SB_EEES9_SE_SG_Li384ELb0ELb1ELb1ELb0EEENS1_19SingleTileSchedulerILb0ELb1ELb1ELi192EEEEEEEEEvNT_6ParamsE:
        /* <DEDUP_REMOVED lines=17> */
.L_x_13982:
[----:B------:R-:W-:Y:S05]  /*0110*/  BSYNC B0 ;  /* 0x0000000000007941 */ /* 0x000fea0003800000 */
.L_x_13981:
        /* <DEDUP_REMOVED lines=41> */
.L_x_13983:
        /* <DEDUP_REMOVED lines=22> */
.L_x_13984:
        /* <DEDUP_REMOVED lines=18> */
.L_x_13985:
        /* <DEDUP_REMOVED lines=22> */
.L_x_13986:
        /* <DEDUP_REMOVED lines=22> */
.L_x_13987:
        /* <DEDUP_REMOVED lines=9> */
.L_x_13990:
        /* <DEDUP_REMOVED lines=21> */
[----:B------:R-:W0:Y:S01]  /*0ad0*/  S2UR UR41, SR_CTAID.X ;  /* 0x00000000002979c3 */ /* 0x000e220000002500 */
        /* <DEDUP_REMOVED lines=12> */
[----:B------:R-:W-:Y:S02]  /*0ba0*/  USEL UR37, UR37, 0x1, UP0 ;  /* 0x0000000125257887 */ /* 0x000fe40008000000 */
[----:B------:R-:W-:Y:S02]  /*0bb0*/  ULOP3.LUT UR38, UR38, 0xffff, URZ, 0xc0, !UPT ;  /* 0x0000ffff26267892 */ /* 0x000fe4000f8ec03f */
[----:B------:R-:W-:Y:S02]  /*0bc0*/  UIMAD UR7, UR37, UR8, UR7 ;  /* 0x00000008250772a4 */ /* 0x000fe4000f8e0207 */
[----:B0-----:R-:W-:-:S04]  /*0bd0*/  UIMAD UR41, UR41, 0xc0, URZ ;  /* 0x000000c0292978a4 */ /* 0x001fc8000f8e023f */
[----:B------:R-:W-:Y:S02]  /*0be0*/  @UP1 UIADD3 UR4, UR41, 0xbf, URZ ;  /* 0x000000bf29041890 */ /* 0x000fe4000fffe03f */
[----:B------:R-:W-:Y:S02]  /*0bf0*/  UIADD3 UR6, UR41, 0xbf, URZ ;  /* 0x000000bf29067890 */ /* 0x000fe4000fffe03f */
[----:B------:R-:W-:Y:S02]  /*0c00*/  UIMAD.WIDE.U32 UR4, UR4, UR5, URZ ;  /* 0x00000005040472a5 */ /* 0x000fe4000f8e003f */
[----:B------:R-:W-:Y:S02]  /*0c10*/  UIMAD UR4, UR37, UR8, 0x7f ;  /* 0x0000007f250474a4 */ /* 0x000fe4000f8e0208 */
[----:B------:R-:W-:Y:S02]  /*0c20*/  @UP1 USHF.R.U32.HI UR6, URZ, UR9, UR5 ;  /* 0x000000093f061299 */ /* 0x000fe40008011605 */
[----:B------:R-:W-:-:S02]  /*0c30*/  USHF.R.S32.HI UR5, URZ, 0x1f, UR4 ;  /* 0x0000001f3f057899 */ /* 0x000fc40008011404 */
[----:B------:R-:W-:Y:S02]  /*0c40*/  UIADD3 UR6, UR7, UR6, URZ ;  /* 0x0000000607067290 */ /* 0x000fe4000fffe03f */
[----:B------:R-:W-:Y:S02]  /*0c50*/  ULEA.HI UR5, UR5, UR4, URZ, 0x7 ;  /* 0x0000000405057291 */ /* 0x000fe4000f8f383f */
[----:B------:R-:W-:Y:S02]  /*0c60*/  USHF.R.S32.HI UR7, URZ, 0x1f, UR6 ;  /* 0x0000001f3f077899 */ /* 0x000fe40008011406 */
[----:B------:R-:W-:Y:S02]  /*0c70*/  USHF.R.S32.HI UR5, URZ, 0x7, UR5 ;  /* 0x000000073f057899 */ /* 0x000fe40008011405 */
[----:B------:R-:W-:Y:S01]  /*0c80*/  ULEA.HI UR7, UR7, UR6, URZ, 0x7 ;  /* 0x0000000607077291 */ /* 0x000fe2000f8f383f */
[----:B------:R-:W-:-:S03]  /*0c90*/  UMOV UR4, URZ ;  /* 0x0000003f00047c82 */ /* 0x000fc60008000000 */
[----:B------:R-:W-:-:S04]  /*0ca0*/  USHF.R.S32.HI UR7, URZ, 0x7, UR7 ;  /* 0x000000073f077899 */ /* 0x000fc80008011407 */
        /* <DEDUP_REMOVED lines=40> */
.L_x_13992:
[----:B------:R-:W-:Y:S01]  /*0f30*/  UIMAD UR38, UR38, UR4, URZ ;  /* 0x00000004262672a4 */ /* 0x000fe2000f8e023f */
[----:B------:R-:W-:Y:S01]  /*0f40*/  IMAD.U32 R0, RZ, RZ, UR9 ;  /* 0x00000009ff007e24 */ /* 0x000fe2000f8e00ff */
[----:B------:R-:W-:Y:S01]  /*0f50*/  PLOP3.LUT P0, PT, PT, PT, PT, 0x80, 0x0 ;  /* 0x000000000000781c */ /* 0x000fe20003f0f070 */
[----:B------:R-:W-:Y:S01]  /*0f60*/  IMAD.U32 R3, RZ, RZ, UR4 ;  /* 0x00000004ff037e24 */ /* 0x000fe2000f8e00ff */
[----:B------:R-:W-:Y:S01]  /*0f70*/  CS2R R118, SRZ ;  /* 0x0000000000767805 */ /* 0x000fe2000001ff00 */
[----:B------:R-:W-:Y:S01]  /*0f80*/  VIADD R18, R2, 0xffffff80 ;  /* 0xffffff8002127836 */ /* 0x000fe20000000000 */
[----:B------:R-:W-:Y:S01]  /*0f90*/  CS2R R116, SRZ ;  /* 0x0000000000747805 */ /* 0x000fe2000001ff00 */
[----:B------:R-:W-:Y:S01]  /*0fa0*/  IMAD.MOV.U32 R4, RZ, RZ, RZ ;  /* 0x000000ffff047224 */ /* 0x000fe200078e00ff */
        /* <DEDUP_REMOVED lines=17> */
[----:B------:R-:W-:-:S06]  /*10c0*/  UISETP.GT.AND UP0, UPT, UR42, UR38, UPT ;  /* 0x000000262a00728c */ /* 0x000fcc000bf04270 */
[----:B------:R-:W-:-:S13]  /*10d0*/  PLOP3.LUT P1, PT, PT, PT, UP0, 0x80, 0x0 ;  /* 0x000000000000781c */ /* 0x000fda0003f2f008 */
[----:B------:R-:W-:Y:S05]  /*10e0*/  @!P1 BRA `(.L_x_13993) ;  /* 0x0000007000289947 */ /* 0x000fea0003800000 */
        /* <DEDUP_REMOVED lines=34> */
.L_x_13994:
[----:B------:R-:W-:-:S04]  /*1310*/  SHF.L.U32 R0, RZ, 0x1f, RZ ;  /* 0x0000001fff007819 */ /* 0x000fc800000006ff */
[----:B------:R-:W0:Y:S02]  /*1320*/  SYNCS.PHASECHK.TRANS64.TRYWAIT P0, [UR39+0x16800], R0 ;  /* 0x01680000ff0075a7 */ /* 0x000e240008000167 */
[----:B0-----:R-:W-:Y:S05]  /*1330*/  @!P0 BRA `(.L_x_13995) ;  /* 0x000000b400c08947 */ /* 0x001fea0003800000 */
.L_x_14100:
[----:B------:R-:W-:-:S06]  /*1340*/  ULOP3.LUT UR4, UR43, 0x1, URZ, 0xfc, !UPT ;  /* 0x000000012b047892 */ /* 0x000fcc000f8efc3f */
[----:B0-----:R-:W-:-:S05]  /*1350*/  IMAD.U32 R3, RZ, RZ, UR4 ;  /* 0x00000004ff037e24 */ /* 0x001fca000f8e00ff */
[----:B------:R-:W-:-:S13]  /*1360*/  ISETP.NE.AND P0, PT, R3, 0x3, PT ;  /* 0x000000030300780c */ /* 0x000fda0003f05270 */
[----:B------:R-:W-:Y:S05]  /*1370*/  @!P0 BRA `(.L_x_13996) ;  /* 0x0000000000048947 */ /* 0x000fea0003800000 */
[----:B------:R-:W-:Y:S01]  /*1380*/  BPT.TRAP 0x1 ;  /* 0x000000040000795c */ /* 0x000fe20000300000 */
.L_x_13996:
[----:B------:R0:W1:Y:S01]  /*1390*/  SYNCS.PHASECHK.TRANS64.TRYWAIT P2, [UR39+0x16830], R0 ;  /* 0x01683000ff0075a7 */ /* 0x0000620008040167 */
[----:B------:R-:W-:Y:S05]  /*13a0*/  @!P0 BRA `(.L_x_13997) ;  /* 0x0000000000048947 */ /* 0x000fea0003800000 */
[----:B------:R-:W-:Y:S01]  /*13b0*/  BPT.TRAP 0x1 ;  /* 0x000000040000795c */ /* 0x000fe20000300000 */
.L_x_13997:
[----:B------:R-:W-:Y:S01]  /*13c0*/  IMAD.U32 R10, RZ, RZ, UR44 ;  /* 0x0000002cff0a7e24 */ /* 0x000fe2000f8e00ff */
[----:B------:R-:W-:-:S04]  /*13d0*/  ISETP.NE.AND P1, PT, R17, RZ, PT ;  /* 0x000000ff1100720c */ /* 0x000fc80003f25270 */
[----:B------:R-:W-:Y:S01]  /*13e0*/  LOP3.LUT R10, R10, 0x10000, RZ, 0xfc, !PT ;  /* 0x000100000a0a7812 */ /* 0x000fe200078efcff */
[----:B-1----:R-:W-:Y:S08]  /*13f0*/  @P2 BRA `(.L_x_13998) ;  /* 0x0000000000082947 */ /* 0x002ff00003800000 */
[----:B------:R-:W1:Y:S02]  /*1400*/  SYNCS.PHASECHK.TRANS64.TRYWAIT P2, [UR39+0x16830], R0 ;  /* 0x01683000ff0075a7 */ /* 0x000e640008040167 */
[----:B-1----:R-:W-:Y:S05]  /*1410*/  @!P2 BRA `(.L_x_13999) ;  /* 0x000000b400a0a947 */ /* 0x002fea0003800000 */
.L_x_13998:
        /* <DEDUP_REMOVED lines=17> */
[C---:B------:R-:W-:Y:S01]  /*1530*/  IMAD.IADD R3, R18.reuse, 0x1, -R3 ;  /* 0x0000000112037824 */ /* 0x040fe200078e0a03 */
        /* <DEDUP_REMOVED lines=23> */
[----:B------:R-:W-:Y:S01]  /*16b0*/  UIADD3 UR26, UR42, -0x2, URZ ;  /* 0xfffffffe2a1a7890 */ /* 0x000fe2000fffe03f */
[----:B------:R-:W-:-:S02]  /*16c0*/  LEA.HI R7, R7, R0, RZ, 0x3 ;  /* 0x0000000007077211 */ /* 0x000fc400078f18ff */
[----:B------:R-:W-:Y:S02]  /*16d0*/  CS2R R118, SRZ ;  /* 0x0000000000767805 */ /* 0x000fe4000001ff00 */
[----:B------:R-:W-:Y:S02]  /*16e0*/  LEA R8, R5, UR41, 0x4 ;  /* 0x0000002905087c11 */ /* 0x000fe4000f8e20ff */
[----:B------:R-:W-:Y:S02]  /*16f0*/  CS2R R116, SRZ ;  /* 0x0000000000747805 */ /* 0x000fe4000001ff00 */
[----:B------:R-:W-:Y:S01]  /*1700*/  LOP3.LUT R7, R7, 0xfffffff8, RZ, 0xc0, !PT ;  /* 0xfffffff807077812 */ /* 0x000fe200078ec0ff */
[----:B------:R-:W-:Y:S01]  /*1710*/  @UP0 ULDC UR4, c[0x0][0x44c] ;  /* 0x0001130000040ab9 */ /* 0x000fe20000000800 */
[----:B------:R-:W-:Y:S01]  /*1720*/  LEA.HI R6, R6, R6, RZ, 0x1 ;  /* 0x0000000606067211 */ /* 0x000fe200078f08ff */
[----:B------:R-:W-:Y:S01]  /*1730*/  @UP0 ULDC UR5, c[0x0][0x450] ;  /* 0x0001140000050ab9 */ /* 0x000fe20000000800 */
[----:B------:R-:W-:-:S02]  /*1740*/  LEA.HI R5, R19, R19, RZ, 0x1 ;  /* 0x0000001313057211 */ /* 0x000fc400078f08ff */
[----:B------:R-:W-:Y:S02]  /*1750*/  CS2R R114, SRZ ;  /* 0x0000000000727805 */ /* 0x000fe4000001ff00 */
[----:B------:R-:W-:Y:S01]  /*1760*/  IADD3 R7, R8, R0, -R7 ;  /* 0x0000000008077210 */ /* 0x000fe20007ffe807 */
[----:B------:R-:W-:Y:S01]  /*1770*/  IMAD R6, R6, -0x3, R23 ;  /* 0xfffffffd06067824 */ /* 0x000fe200078e0217 */
[----:B------:R-:W-:Y:S02]  /*1780*/  LOP3.LUT R0, R5, 0x1ffffffe, RZ, 0xc0, !PT ;  /* 0x1ffffffe05007812 */ /* 0x000fe400078ec0ff */
[----:B------:R-:W-:Y:S02]  /*1790*/  CS2R R112, SRZ ;  /* 0x0000000000707805 */ /* 0x000fe4000001ff00 */
[----:B------:R-:W-:Y:S01]  /*17a0*/  PLOP3.LUT P2, PT, PT, PT, UP0, 0x80, 0x0 ;  /* 0x000000000000781c */ /* 0x000fe20003f4f008 */
[----:B------:R-:W-:Y:S01]  /*17b0*/  IMAD R7, R6, 0x40, R7 ;  /* 0x0000004006077824 */ /* 0x000fe200078e0207 */
[----:B------:R-:W-:Y:S01]  /*17c0*/  LOP3.LUT R6, R4, 0x7ffffffc, RZ, 0xc0, !PT ;  /* 0x7ffffffc04067812 */ /* 0x000fe200078ec0ff */
[----:B------:R-:W-:Y:S01]  /*17d0*/  IMAD.IADD R0, R19, 0x1, -R0 ;  /* 0x0000000113007824 */ /* 0x000fe200078e0a00 */
[----:B------:R-:W-:Y:S01]  /*17e0*/  CS2R R110, SRZ ;  /* 0x00000000006e7805 */ /* 0x000fe2000001ff00 */
[----:B------:R-:W-:-:S02]  /*17f0*/  IMAD.U32 R4, RZ, RZ, UR6 ;  /* 0x00000006ff047e24 */ /* 0x000fc4000f8e00ff */
[----:B------:R-:W-:Y:S02]  /*1800*/  IMAD R0, R0, 0x8, R7 ;  /* 0x0000000800007824 */ /* 0x000fe400078e0207 */
[----:B------:R-:W-:Y:S02]  /*1810*/  IMAD.IADD R6, R3, 0x1, -R6 ;  /* 0x0000000103067824 */ /* 0x000fe400078e0a06 */
[----:B------:R-:W-:Y:S02]  /*1820*/  IMAD.MOV.U32 R7, RZ, RZ, R0 ;  /* 0x000000ffff077224 */ /* 0x000fe400078e0000 */
[----:B------:R-:W-:Y:S01]  /*1830*/  @P2 IMAD.HI.U32 R5, R0, UR4, RZ ;  /* 0x0000000400052c27 */ /* 0x000fe2000f8e00ff */
[----:B------:R-:W-:Y:S02]  /*1840*/  UMOV UR4, 0xffffff80 ;  /* 0xffffff8000047882 */ /* 0x000fe40000000000 */
[----:B------:R-:W-:Y:S02]  /*1850*/  UIMAD UR4, UR42, UR4, 0x80 ;  /* 0x000000802a0474a4 */ /* 0x000fe4000f8e0204 */
[----:B------:R-:W-:-:S02]  /*1860*/  @P2 SHF.R.U32.HI R7, RZ, UR5, R5 ;  /* 0x00000005ff072c19 */ /* 0x000fc40008011605 */
[----:B------:R-:W-:Y:S02]  /*1870*/  UIADD3 UR5, UR4, 0x1, URZ ;  /* 0x0000000104057890 */ /* 0x000fe4000fffe03f */
[----:B------:R-:W-:Y:S01]  /*1880*/  UIMAD UR4, UR37, UR6, UR4 ;  /* 0x00000006250472a4 */ /* 0x000fe2000f8e0204 */
[----:B------:R-:W0:Y:S01]  /*1890*/  SHFL.IDX PT, R5, R7, RZ, 0x1c1f ;  /* 0x001c1fff07057589 */ /* 0x000e2200000e0000 */
[----:B------:R-:W-:Y:S02]  /*18a0*/  UIMAD UR6, UR37, UR6, -UR7 ;  /* 0x00000006250672a4 */ /* 0x000fe4000f8e0a07 */
[----:B------:R-:W-:Y:S01]  /*18b0*/  IMAD.U32 R3, RZ, RZ, UR5 ;  /* 0x00000005ff037e24 */ /* 0x000fe2000f8e00ff */
[----:B------:R-:W1:Y:S01]  /*18c0*/  SHFL.IDX PT, R108, R7, 0x1, 0x1c1f ;  /* 0x003c1f00076c7f89 */ /* 0x000e6200000e0000 */
[----:B------:R-:W-:Y:S01]  /*18d0*/  IMAD.U32 R19, RZ, RZ, UR4 ;  /* 0x00000004ff137e24 */ /* 0x000fe2000f8e00ff */
[----:B------:R-:W-:Y:S01]  /*18e0*/  ULDC UR4, c[0x0][0x988] ;  /* 0x0002620000047ab9 */ /* 0x000fe20000000800 */
[----:B------:R-:W-:-:S02]  /*18f0*/  IMAD R3, R6, -0x2, R3 ;  /* 0xfffffffe06037824 */ /* 0x000fc400078e0203 */
[----:B------:R-:W-:Y:S02]  /*1900*/  IMAD R19, R6, -0x2, R19 ;  /* 0xfffffffe06137824 */ /* 0x000fe400078e0213 */
[----:B------:R-:W-:-:S04]  /*1910*/  IMAD R9, R4, UR37, R3 ;  /* 0x0000002504097c24 */ /* 0x000fc8000f8e0203 */
[----:B------:R-:W-:-:S05]  /*1920*/  VIADD R4, R9, -UR7 ;  /* 0x8000000709047c36 */ /* 0x000fca0008000000 */
[----:B0-----:R-:W-:-:S04]  /*1930*/  VIADDMNMX R5, R5, R4, R19, PT ;  /* 0x0000000405057246 */ /* 0x001fc80003800113 */
[C---:B------:R-:W-:Y:S02]  /*1940*/  ISETP.GT.AND P3, PT, R5.reuse, RZ, PT ;  /* 0x000000ff0500720c */ /* 0x040fe40003f64270 */
[C---:B------:R-:W-:Y:S02]  /*1950*/  ISETP.GT.AND P4, PT, R5.reuse, 0x1, PT ;  /* 0x000000010500780c */ /* 0x040fe40003f84270 */
[----:B------:R-:W-:Y:S02]  /*1960*/  ISETP.GT.AND P5, PT, R5, 0x8, PT ;  /* 0x000000080500780c */ /* 0x000fe40003fa4270 */
[----:B-1----:R-:W-:Y:S01]  /*1970*/  IADD3 R108, R108, -UR7, R9 ;  /* 0x800000076c6c7c10 */ /* 0x002fe2000fffe009 */
[----:B------:R-:W-:-:S03]  /*1980*/  @UP0 ULDC UR7, c[0x0][0x450] ;  /* 0x0001140000070ab9 */ /* 0x000fc60000000800 */
[----:B------:R-:W-:Y:S02]  /*1990*/  VIMNMX R19, R19, R108, PT ;  /* 0x0000006c13137248 */ /* 0x000fe40003fe0100 */
[----:B------:R-:W-:Y:S01]  /*19a0*/  CS2R R108, SRZ ;  /* 0x00000000006c7805 */ /* 0x000fe2000001ff00 */
        /* <DEDUP_REMOVED lines=101> */
[C---:B------:R-:W-:Y:S02]  /*2000*/  ISETP.GT.AND P4, PT, R19.reuse, 0x1, PT ;  /* 0x000000011300780c */ /* 0x040fe40003f84270 */
[----:B------:R-:W-:Y:S01]  /*2010*/  FMNMX.FTZ R5, R14, R3, !PT ;  /* 0x000000030e057209 */ /* 0x000fe20007810000 */
[----:B------:R-:W-:Y:S01]  /*2020*/  IMAD.U32 R3, RZ, RZ, UR4 ;  /* 0x00000004ff037e24 */ /* 0x000fe2000f8e00ff */
[----:B------:R-:W-:Y:S01]  /*2030*/  ISETP.GT.AND P5, PT, R19, 0x8, PT ;  /* 0x000000081300780c */ /* 0x000fe20003fa4270 */
[----:B------:R-:W-:Y:S01]  /*2040*/  @UP0 ULDC UR4, c[0x0][0x44c] ;  /* 0x0001130000040ab9 */ /* 0x000fe20000000800 */
[----:B------:R-:W-:Y:S01]  /*2050*/  FSEL R27, R27, -INF , P4 ;  /* 0xff8000001b1b7808 */ /* 0x000fe20002000000 */
[----:B------:R-:W0:Y:S01]  /*2060*/  SHFL.BFLY PT, R8, R5, 0x2, 0x1f ;  /* 0x0c401f0005087f89 */ /* 0x000e2200000e0000 */
[----:B------:R-:W-:Y:S01]  /*2070*/  FSEL R30, R30, -INF , P5 ;  /* 0xff8000001e1e7808 */ /* 0x000fe20002800000 */
[----:B------:R-:W-:Y:S01]  /*2080*/  UIMAD.WIDE.U32 UR4, UR41, UR4, URZ ;  /* 0x00000004290472a5 */ /* 0x000fe2000f8e003f */
[----:B------:R-:W-:-:S03]  /*2090*/  ISETP.GT.AND P4, PT, R19, 0x10, PT ;  /* 0x000000101300780c */ /* 0x000fc60003f84270 */
[----:B------:R-:W-:Y:S01]  /*20a0*/  @UP0 USHF.R.U32.HI UR41, URZ, UR7, UR5 ;  /* 0x000000073f290299 */ /* 0x000fe20008011605 */
[----:B------:R-:W-:Y:S02]  /*20b0*/  FSEL R34, R34, -INF , P4 ;  /* 0xff80000022227808 */ /* 0x000fe40002000000 */
[C---:B------:R-:W-:Y:S01]  /*20c0*/  ISETP.GT.AND P4, PT, R19.reuse, 0x18, PT ;  /* 0x000000181300780c */ /* 0x040fe20003f84270 */
[----:B------:R-:W-:Y:S01]  /*20d0*/  UIADD3 UR6, UR6, UR41, URZ ;  /* 0x0000002906067290 */ /* 0x000fe2000fffe03f */
[----:B------:R-:W-:Y:S02]  /*20e0*/  UMOV UR5, URZ ;  /* 0x0000003f00057c82 */ /* 0x000fe40008000000 */
[----:B------:R-:W-:Y:S01]  /*20f0*/  FSEL R38, R38, -INF , P4 ;  /* 0xff80000026267808 */ /* 0x000fe20002000000 */
[----:B------:R-:W-:Y:S01]  /*2100*/  USHF.R.S32.HI UR4, URZ, 0x1f, UR6 ;  /* 0x0000001f3f047899 */ /* 0x000fe20008011406 */
[----:B------:R-:W-:-:S03]  /*2110*/  ISETP.GT.AND P4, PT, R19, 0x20, PT ;  /* 0x000000201300780c */ /* 0x000fc60003f84270 */
[----:B------:R-:W-:Y:S01]  /*2120*/  ULEA.HI UR4, UR4, UR6, URZ, 0x7 ;  /* 0x0000000604047291 */ /* 0x000fe2000f8f383f */
[----:B------:R-:W-:Y:S02]  /*2130*/  FSEL R42, R42, -INF , P4 ;  /* 0xff8000002a2a7808 */ /* 0x000fe40002000000 */
[----:B------:R-:W-:Y:S01]  /*2140*/  ISETP.GT.AND P4, PT, R19, 0x28, PT ;  /* 0x000000281300780c */ /* 0x000fe20003f84270 */
[----:B------:R-:W-:Y:S01]  /*2150*/  USHF.R.S32.HI UR4, URZ, 0x7, UR4 ;  /* 0x000000073f047899 */ /* 0x000fe20008011404 */
[----:B0-----:R-:W-:Y:S02]  /*2160*/  FMNMX.FTZ R15, R5, R8, !PT ;  /* 0x00000008050f7209 */ /* 0x001fe40007810000 */
[----:B------:R-:W-:Y:S01]  /*2170*/  FSEL R46, R46, -INF , P4 ;  /* 0xff8000002e2e7808 */ /* 0x000fe20002000000 */
[----:B------:R-:W-:Y:S01]  /*2180*/  UISETP.LT.AND UP1, UPT, UR38, UR4, UPT ;  /* 0x000000042600728c */ /* 0x000fe2000bf21270 */
[----:B------:R-:W-:Y:S01]  /*2190*/  ISETP.GT.AND P4, PT, R19, 0x30, PT ;  /* 0x000000301300780c */ /* 0x000fe20003f84270 */
[----:B------:R-:W0:Y:S02]  /*21a0*/  SHFL.BFLY PT, R8, R15, 0x1, 0x1f ;  /* 0x0c201f000f087f89 */ /* 0x000e2400000e0000 */
[----:B------:R-:W-:Y:S01]  /*21b0*/  USEL UR25, UR38, UR4, !UP1 ;  /* 0x0000000426197287 */ /* 0x000fe2000c800000 */
[----:B------:R-:W-:-:S02]  /*21c0*/  FSEL R50, R50, -INF , P4 ;  /* 0xff80000032327808 */ /* 0x000fc40002000000 */
[C---:B------:R-:W-:Y:S01]  /*21d0*/  ISETP.GT.AND P4, PT, R19.reuse, 0x38, PT ;  /* 0x000000381300780c */ /* 0x040fe20003f84270 */
[----:B------:R-:W-:Y:S01]  /*21e0*/  UISETP.GE.AND UP1, UPT, UR26, UR25, UPT ;  /* 0x000000191a00728c */ /* 0x000fe2000bf26270 */
[----:B------:R-:W-:Y:S02]  /*21f0*/  UMOV UR4, URZ ;  /* 0x0000003f00047c82 */ /* 0x000fe40008000000 */
        /* <DEDUP_REMOVED lines=12> */
[C---:B------:R-:W-:Y:S02]  /*22c0*/  ISETP.GT.AND P3, PT, R19.reuse, RZ, PT ;  /* 0x000000ff1300720c */ /* 0x040fe40003f64270 */
[----:B------:R-:W-:Y:S01]  /*22d0*/  FSEL R70, R70, -INF , P4 ;  /* 0xff80000046467808 */ /* 0x000fe20002000000 */
[-CC-:B------:R-:W-:Y:S01]  /*22e0*/  FFMA.FTZ R88, R88, R3.reuse, -R13.reuse ;  /* 0x0000000358587223 */ /* 0x180fe2000001080d */
[----:B------:R-:W-:Y:S01]  /*22f0*/  FSEL R26, R26, -INF , P3 ;  /* 0xff8000001a1a7808 */ /* 0x000fe20001800000 */
[--C-:B------:R-:W-:Y:S01]  /*2300*/  FFMA.FTZ R148, R92, R3, -R13.reuse ;  /* 0x000000035c947223 */ /* 0x100fe2000001080d */
[----:B------:R-:W-:Y:S01]  /*2310*/  ISETP.GT.AND P3, PT, R19, 0x9, PT ;  /* 0x000000091300780c */ /* 0x000fe20003f64270 */
        /* <DEDUP_REMOVED lines=9> */
[----:B0-----:R-:W-:Y:S01]  /*23b0*/  FSEL R88, R31, -INF , P3 ;  /* 0xff8000001f587808 */ /* 0x001fe20001800000 */
        /* <DEDUP_REMOVED lines=12> */
[--C-:B------:R-:W-:Y:S01]  /*2480*/  FFMA.FTZ R150, R102, R3, -R13.reuse ;  /* 0x0000000366967223 */ /* 0x100fe2000001080d */
[----:B------:R-:W-:Y:S01]  /*2490*/  FSEL R96, R39, -INF , P3 ;  /* 0xff80000027607808 */ /* 0x000fe20001800000 */
[----:B------:R0:W-:Y:S01]  /*24a0*/  MUFU.EX2 R9, R17 ;  /* 0x0000001100097308 */ /* 0x0001e20000000800 */
[----:B------:R-:W-:Y:S01]  /*24b0*/  FMNMX.FTZ R15, R38, R15, !PT ;  /* 0x0000000f260f7209 */ /* 0x000fe20007810000 */
[-CC-:B------:R-:W-:Y:S01]  /*24c0*/  FFMA.FTZ R33, R22, R3.reuse, -R13.reuse ;  /* 0x0000000316217223 */ /* 0x180fe2000001080d */
[----:B------:R-:W-:Y:S01]  /*24d0*/  ISETP.GT.AND P3, PT, R19, 0x21, PT ;  /* 0x000000211300780c */ /* 0x000fe20003f64270 */
[--C-:B------:R-:W-:Y:S01]  /*24e0*/  FFMA.FTZ R7, R104, R3, -R13.reuse ;  /* 0x0000000368077223 */ /* 0x100fe2000001080d */
[----:B------:R-:W-:Y:S01]  /*24f0*/  FMNMX.FTZ R15, R96, R15, !PT ;  /* 0x0000000f600f7209 */ /* 0x000fe20007810000 */
[--C-:B------:R-:W-:Y:S01]  /*2500*/  FFMA.FTZ R144, R106, R3, -R13.reuse ;  /* 0x000000036a907223 */ /* 0x100fe2000001080d */
[----:B------:R-:W-:Y:S01]  /*2510*/  FSEL R100, R43, -INF , P3 ;  /* 0xff8000002b647808 */ /* 0x000fe20001800000 */
[----:B------:R-:W1:Y:S01]  /*2520*/  MUFU.EX2 R148, R148 ;  /* 0x0000009400947308 */ /* 0x000e620000000800 */
[----:B------:R-:W-:Y:S01]  /*2530*/  FMNMX.FTZ R15, R42, R15, !PT ;  /* 0x0000000f2a0f7209 */ /* 0x000fe20007810000 */
[-CC-:B------:R-:W-:Y:S01]  /*2540*/  FFMA.FTZ R134, R60, R3.reuse, -R13.reuse ;  /* 0x000000033c867223 */ /* 0x180fe2000001080d */
[----:B------:R-:W-:Y:S01]  /*2550*/  ISETP.GT.AND P3, PT, R19, 0x29, PT ;  /* 0x000000291300780c */ /* 0x000fe20003f64270 */
[--C-:B------:R-:W-:Y:S01]  /*2560*/  FFMA.FTZ R128, R64, R3, -R13.reuse ;  /* 0x0000000340807223 */ /* 0x100fe2000001080d */
[----:B0-----:R-:W-:Y:S01]  /*2570*/  FMNMX.FTZ R17, R100, R15, !PT ;  /* 0x0000000f64117209 */ /* 0x001fe20007810000 */
        /* <DEDUP_REMOVED lines=10> */
[----:B------:R-:W2:Y:S01]  /*2620*/  MUFU.EX2 R150, R150 ;  /* 0x0000009600967308 */ /* 0x000ea20000000800 */
[----:B------:R-:W-:Y:S01]  /*2630*/  FMNMX.FTZ R17, R50, R17, !PT ;  /* 0x0000001132117209 */ /* 0x000fe20007810000 */
[-CC-:B------:R-:W-:Y:S01]  /*2640*/  FFMA.FTZ R120, R80, R3.reuse, -R13.reuse ;  /* 0x0000000350787223 */ /* 0x180fe2000001080d */
[----:B------:R-:W-:Y:S01]  /*2650*/  ISETP.GT.AND P3, PT, R19, 0x39, PT ;  /* 0x000000391300780c */ /* 0x000fe20003f64270 */
[--C-:B------:R-:W-:Y:S01]  /*2660*/  FFMA.FTZ R18, R18, R3, -R13.reuse ;  /* 0x0000000312127223 */ /* 0x100fe2000001080d */
[----:B0-----:R-:W-:Y:S01]  /*2670*/  FMNMX.FTZ R21, R94, R17, !PT ;  /* 0x000000115e157209 */ /* 0x001fe20007810000 */
[----:B------:R-:W-:Y:S01]  /*2680*/  FFMA.FTZ R122, R84, R3, -R13 ;  /* 0x00000003547a7223 */ /* 0x000fe2000001080d */
[----:B------:R-:W-:Y:S01]  /*2690*/  FSEL R90, R55, -INF , P3 ;  /* 0xff800000375a7808 */ /* 0x000fe20001800000 */
[----:B------:R0:W-:Y:S01]  /*26a0*/  MUFU.EX2 R17, R23 ;  /* 0x0000001700117308 */ /* 0x0001e20000000800 */
[----:B------:R-:W-:-:S02]  /*26b0*/  FMNMX.FTZ R21, R54, R21, !PT ;  /* 0x0000001536157209 */ /* 0x000fc40007810000 */
[----:B------:R-:W-:Y:S02]  /*26c0*/  CS2R R106, SRZ ;  /* 0x00000000006a7805 */ /* 0x000fe4000001ff00 */
[----:B------:R-:W-:Y:S02]  /*26d0*/  ISETP.GT.AND P3, PT, R19, 0x41, PT ;  /* 0x000000411300780c */ /* 0x000fe40003f64270 */
[----:B------:R-:W-:Y:S02]  /*26e0*/  CS2R R104, SRZ ;  /* 0x0000000000687805 */ /* 0x000fe4000001ff00 */
[----:B------:R-:W-:Y:S02]  /*26f0*/  FMNMX.FTZ R21, R90, R21, !PT ;  /* 0x000000155a157209 */ /* 0x000fe40007810000 */
[----:B------:R-:W-:Y:S01]  /*2700*/  FSEL R44, R59, -INF , P3 ;  /* 0xff8000003b2c7808 */ /* 0x000fe20001800000 */
[----:B------:R-:W3:Y:S01]  /*2710*/  MUFU.EX2 R7, R7 ;  /* 0x0000000700077308 */ /* 0x000ee20000000800 */
[----:B------:R-:W-:-:S02]  /*2720*/  FMNMX.FTZ R21, R58, R21, !PT ;  /* 0x000000153a157209 */ /* 0x000fc40007810000 */
[----:B------:R-:W-:Y:S02]  /*2730*/  ISETP.GT.AND P3, PT, R19, 0x49, PT ;  /* 0x000000491300780c */ /* 0x000fe40003f64270 */
[----:B0-----:R-:W-:Y:S02]  /*2740*/  FMNMX.FTZ R23, R44, R21, !PT ;  /* 0x000000152c177209 */ /* 0x001fe40007810000 */
[----:B------:R-:W-:Y:S01]  /*2750*/  FSEL R40, R63, -INF , P3 ;  /* 0xff8000003f287808 */ /* 0x000fe20001800000 */
[----:B------:R0:W-:Y:S01]  /*2760*/  MUFU.EX2 R21, R25 ;  /* 0x0000001900157308 */ /* 0x0001e20000000800 */
[----:B------:R-:W-:Y:S02]  /*2770*/  FMNMX.FTZ R23, R62, R23, !PT ;  /* 0x000000173e177209 */ /* 0x000fe40007810000 */
[----:B------:R-:W-:Y:S02]  /*2780*/  ISETP.GT.AND P3, PT, R19, 0x51, PT ;  /* 0x000000511300780c */ /* 0x000fe40003f64270 */
[----:B------:R-:W-:-:S02]  /*2790*/  FMNMX.FTZ R23, R40, R23, !PT ;  /* 0x0000001728177209 */ /* 0x000fc40007810000 */
[----:B------:R-:W-:Y:S01]  /*27a0*/  FSEL R48, R67, -INF , P3 ;  /* 0xff80000043307808 */ /* 0x000fe20001800000 */
[----:B------:R-:W4:Y:S01]  /*27b0*/  MUFU.EX2 R144, R144 ;  /* 0x0000009000907308 */ /* 0x000f220000000800 */
[----:B------:R-:W-:Y:S02]  /*27c0*/  FMNMX.FTZ R23, R66, R23, !PT ;  /* 0x0000001742177209 */ /* 0x000fe40007810000 */
[C---:B------:R-:W-:Y:S02]  /*27d0*/  ISETP.GT.AND P3, PT, R19.reuse, 0x59, PT ;  /* 0x000000591300780c */ /* 0x040fe40003f64270 */
[----:B0-----:R-:W-:Y:S02]  /*27e0*/  FMNMX.FTZ R25, R48, R23, !PT ;  /* 0x0000001730197209 */ /* 0x001fe40007810000 */
[----:B------:R-:W-:Y:S01]  /*27f0*/  ISETP.GT.AND P4, PT, R19, 0x60, PT ;  /* 0x000000601300780c */ /* 0x000fe20003f84270 */
[----:B------:R0:W-:Y:S01]  /*2800*/  MUFU.EX2 R23, R29 ;  /* 0x0000001d00177308 */ /* 0x0001e20000000800 */
[----:B------:R-:W-:-:S02]  /*2810*/  FSEL R36, R71, -INF , P3 ;  /* 0xff80000047247808 */ /* 0x000fc40001800000 */
[----:B------:R-:W-:Y:S02]  /*2820*/  FMNMX.FTZ R25, R70, R25, !PT ;  /* 0x0000001946197209 */ /* 0x000fe40007810000 */
[C---:B------:R-:W-:Y:S02]  /*2830*/  ISETP.GT.AND P3, PT, R19.reuse, 0x61, PT ;  /* 0x000000611300780c */ /* 0x040fe40003f64270 */
[----:B------:R-:W-:Y:S01]  /*2840*/  FSEL R74, R74, -INF , P4 ;  /* 0xff8000004a4a7808 */ /* 0x000fe20002000000 */
[----:B------:R-:W5:Y:S01]  /*2850*/  MUFU.EX2 R146, R146 ;  /* 0x0000009200927308 */ /* 0x000f620000000800 */
[----:B------:R-:W-:Y:S02]  /*2860*/  FMNMX.FTZ R25, R36, R25, !PT ;  /* 0x0000001924197209 */ /* 0x000fe40007810000 */
[----:B------:R-:W-:Y:S02]  /*2870*/  ISETP.GT.AND P4, PT, R19, 0x68, PT ;  /* 0x000000681300780c */ /* 0x000fe40003f84270 */
[----:B------:R-:W-:-:S02]  /*2880*/  FSEL R52, R75, -INF , P3 ;  /* 0xff8000004b347808 */ /* 0x000fc40001800000 */
[----:B------:R-:W-:Y:S01]  /*2890*/  FMNMX.FTZ R25, R74, R25, !PT ;  /* 0x000000194a197209 */ /* 0x000fe20007810000 */
[----:B------:R-:W5:Y:S01]  /*28a0*/  MUFU.EX2 R140, R140 ;  /* 0x0000008c008c7308 */ /* 0x000f620000000800 */
[C---:B------:R-:W-:Y:S02]  /*28b0*/  ISETP.GT.AND P3, PT, R19.reuse, 0x69, PT ;  /* 0x000000691300780c */ /* 0x040fe40003f64270 */
[----:B------:R-:W-:Y:S02]  /*28c0*/  FSEL R78, R78, -INF , P4 ;  /* 0xff8000004e4e7808 */ /* 0x000fe40002000000 */
[----:B0-----:R-:W-:Y:S02]  /*28d0*/  FMNMX.FTZ R29, R52, R25, !PT ;  /* 0x00000019341d7209 */ /* 0x001fe40007810000 */
[----:B------:R-:W-:Y:S01]  /*28e0*/  ISETP.GT.AND P4, PT, R19, 0x70, PT ;  /* 0x000000701300780c */ /* 0x000fe20003f84270 */
[----:B------:R0:W-:Y:S01]  /*28f0*/  MUFU.EX2 R25, R31 ;  /* 0x0000001f00197308 */ /* 0x0001e20000000800 */
[----:B------:R-:W-:-:S02]  /*2900*/  FSEL R32, R79, -INF , P3 ;  /* 0xff8000004f207808 */ /* 0x000fc40001800000 */
[----:B------:R-:W-:Y:S02]  /*2910*/  FMNMX.FTZ R29, R78, R29, !PT ;  /* 0x0000001d4e1d7209 */ /* 0x000fe40007810000 */
[C---:B------:R-:W-:Y:S02]  /*2920*/  ISETP.GT.AND P3, PT, R19.reuse, 0x71, PT ;  /* 0x000000711300780c */ /* 0x040fe40003f64270 */
[----:B------:R-:W-:Y:S01]  /*2930*/  FSEL R82, R82, -INF , P4 ;  /* 0xff80000052527808 */ /* 0x000fe20002000000 */
[----:B------:R-:W-:Y:S01]  /*2940*/  MUFU.EX2 R142, R142 ;  /* 0x0000008e008e7308 */ /* 0x000fe20000000800 */
[----:B------:R-:W-:Y:S01]  /*2950*/  FMNMX.FTZ R29, R32, R29, !PT ;  /* 0x0000001d201d7209 */ /* 0x000fe20007810000 */
[----:B0-----:R-:W-:Y:S01]  /*2960*/  FFMA.FTZ R31, R24, R3, -R13 ;  /* 0x00000003181f7223 */ /* 0x001fe2000001080d */
[----:B------:R-:W-:Y:S02]  /*2970*/  ISETP.GT.AND P4, PT, R19, 0x78, PT ;  /* 0x000000781300780c */ /* 0x000fe40003f84270 */
[----:B------:R-:W-:-:S02]  /*2980*/  FSEL R56, R83, -INF , P3 ;  /* 0xff80000053387808 */ /* 0x000fc40001800000 */
[----:B------:R-:W-:Y:S01]  /*2990*/  FMNMX.FTZ R29, R82, R29, !PT ;  /* 0x0000001d521d7209 */ /* 0x000fe20007810000 */
[----:B------:R-:W-:Y:S01]  /*29a0*/  MUFU.EX2 R136, R136 ;  /* 0x0000008800887308 */ /* 0x000fe20000000800 */
[----:B------:R-:W-:Y:S01]  /*29b0*/  ISETP.GT.AND P3, PT, R19, 0x79, PT ;  /* 0x000000791300780c */ /* 0x000fe20003f64270 */
[----:B------:R-:W-:Y:S01]  /*29c0*/  FFMA.FTZ R19, R12, R3, -R13 ;  /* 0x000000030c137223 */ /* 0x000fe2000001080d */
[----:B------:R-:W-:Y:S02]  /*29d0*/  FSEL R86, R86, -INF , P4 ;  /* 0xff80000056567808 */ /* 0x000fe40002000000 */
[----:B------:R-:W-:Y:S02]  /*29e0*/  FMNMX.FTZ R29, R56, R29, !PT ;  /* 0x0000001d381d7209 */ /* 0x000fe40007810000 */
[----:B------:R-:W-:Y:S01]  /*29f0*/  FSEL R102, R87, -INF , P3 ;  /* 0xff80000057667808 */ /* 0x000fe20001800000 */
[----:B------:R-:W-:Y:S01]  /*2a00*/  MUFU.EX2 R138, R138 ;  /* 0x0000008a008a7308 */ /* 0x000fe20000000800 */
[----:B------:R-:W-:-:S04]  /*2a10*/  FMNMX.FTZ R29, R86, R29, !PT ;  /* 0x0000001d561d7209 */ /* 0x000fc80007810000 */
[----:B------:R-:W-:Y:S01]  /*2a20*/  FMNMX.FTZ R12, R102, R29, !PT ;  /* 0x0000001d660c7209 */ /* 0x000fe20007810000 */
[--C-:B------:R-:W-:Y:S02]  /*2a30*/  FFMA.FTZ R29, R28, R3, -R13.reuse ;  /* 0x000000031c1d7223 */ /* 0x100fe4000001080d */
[----:B------:R-:W-:Y:S02]  /*2a40*/  MUFU.EX2 R132, R132 ;  /* 0x0000008400847308 */ /* 0x000fe40000000800 */
[----:B------:R-:W0:Y:S06]  /*2a50*/  SHFL.BFLY PT, R35, R12, 0x2, 0x1f ;  /* 0x0c401f000c237f89 */ /* 0x000e2c00000e0000 */
[----:B------:R-:W-:Y:S08]  /*2a60*/  MUFU.EX2 R19, R19 ;  /* 0x0000001300137308 */ /* 0x000ff00000000800 */
[----:B------:R-:W-:Y:S08]  /*2a70*/  MUFU.EX2 R134, R134 ;  /* 0x0000008600867308 */ /* 0x000ff00000000800 */
[----:B------:R-:W-:Y:S01]  /*2a80*/  MUFU.EX2 R29, R29 ;  /* 0x0000001d001d7308 */ /* 0x000fe20000000800 */
[----:B0-----:R-:W-:Y:S01]  /*2a90*/  FMNMX.FTZ R22, R12, R35, !PT ;  /* 0x000000230c167209 */ /* 0x001fe20007810000 */
[-CC-:B------:R-:W-:Y:S01]  /*2aa0*/  FFMA.FTZ R35, R4, R3.reuse, -R13.reuse ;  /* 0x0000000304237223 */ /* 0x180fe2000001080d */
[----:B------:R-:W-:-:S03]  /*2ab0*/  FFMA.FTZ R13, R14, R3, -R13 ;  /* 0x000000030e0d7223 */ /* 0x000fc6000001080d */
        /* <DEDUP_REMOVED lines=8> */
[----:B------:R0:W-:Y:S01]  /*2b40*/  MUFU.EX2 R39, R18 ;  /* 0x0000001200277308 */ /* 0x0001e20000000800 */
[----:B------:R-:W-:Y:S02]  /*2b50*/  FSEL R41, R41, RZ, P3 ;  /* 0x000000ff29297208 */ /* 0x000fe40001800000 */
[----:B------:R-:W-:-:S03]  /*2b60*/  PLOP3.LUT P3, PT, PT, PT, UP1, 0x80, 0x0 ;  /* 0x000000000000781c */ /* 0x000fc60003f6f018 */
[-CC-:B------:R-:W-:Y:S01]  /*2b70*/  FFMA.FTZ R4, R27, R3.reuse, -R41.reuse ;  /* 0x000000031b047223 */ /* 0x180fe20000010829 */
[----:B-1----:R-:W-:Y:S01]  /*2b80*/  FADD.FTZ R27, R5, R148 ;  /* 0x00000094051b7221 */ /* 0x002fe20000010000 */
[-CC-:B------:R-:W-:Y:S01]  /*2b90*/  FFMA.FTZ R149, R26, R3.reuse, -R41.reuse ;  /* 0x000000031a957223 */ /* 0x180fe20000010829 */
[-CC-:B------:R-:W-:Y:S01]  /*2ba0*/  FFMA.FTZ R151, R30, R3.reuse, -R41.reuse ;  /* 0x000000031e977223 */ /* 0x180fe20000010829 */
[-C--:B------:R-:W-:Y:S01]  /*2bb0*/  FFMA.FTZ R14, R88, R3.reuse, -R41 ;  /* 0x00000003580e7223 */ /* 0x080fe20000010829 */
[----:B--2---:R-:W-:Y:S01]  /*2bc0*/  FADD.FTZ R30, R150, R27 ;  /* 0x0000001b961e7221 */ /* 0x004fe20000010000 */
[----:B------:R-:W-:Y:S01]  /*2bd0*/  MUFU.EX2 R4, R4 ;  /* 0x0000000400047308 */ /* 0x000fe20000000800 */
[-CC-:B------:R-:W-:Y:S01]  /*2be0*/  FFMA.FTZ R145, R34, R3.reuse, -R41.reuse ;  /* 0x0000000322917223 */ /* 0x180fe20000010829 */
[-CC-:B0-----:R-:W-:Y:S01]  /*2bf0*/  FFMA.FTZ R18, R92, R3.reuse, -R41.reuse ;  /* 0x000000035c127223 */ /* 0x181fe20000010829 */
[----:B---3--:R-:W-:Y:S01]  /*2c00*/  FADD.FTZ R27, R7, R30 ;  /* 0x0000001e071b7221 */ /* 0x008fe20000010000 */
[-CC-:B------:R-:W-:Y:S01]  /*2c10*/  FFMA.FTZ R147, R38, R3.reuse, -R41.reuse ;  /* 0x0000000326937223 */ /* 0x180fe20000010829 */
[-CC-:B------:R-:W-:Y:S01]  /*2c20*/  FFMA.FTZ R20, R96, R3.reuse, -R41.reuse ;  /* 0x0000000360147223 */ /* 0x180fe20000010829 */
[-C--:B------:R-:W-:Y:S01]  /*2c30*/  FFMA.FTZ R141, R42, R3.reuse, -R41 ;  /* 0x000000032a8d7223 */ /* 0x080fe20000010829 */
[----:B----4-:R-:W-:Y:S01]  /*2c40*/  FADD.FTZ R34, R144, R27 ;  /* 0x0000001b90227221 */ /* 0x010fe20000010000 */
[----:B------:R-:W0:Y:S01]  /*2c50*/  MUFU.EX2 R149, R149 ;  /* 0x0000009500957308 */ /* 0x000e220000000800 */
[-CC-:B------:R-:W-:Y:S01]  /*2c60*/  FFMA.FTZ R22, R100, R3.reuse, -R41.reuse ;  /* 0x0000000364167223 */ /* 0x180fe20000010829 */
[-CC-:B------:R-:W-:Y:S01]  /*2c70*/  FFMA.FTZ R143, R46, R3.reuse, -R41.reuse ;  /* 0x000000032e8f7223 */ /* 0x180fe20000010829 */
[----:B------:R-:W-:Y:S01]  /*2c80*/  FADD.FTZ R27, R9, R34 ;  /* 0x00000022091b7221 */ /* 0x000fe20000010000 */
[-CC-:B------:R-:W-:Y:S01]  /*2c90*/  FFMA.FTZ R24, R98, R3.reuse, -R41.reuse ;  /* 0x0000000362187223 */ /* 0x180fe20000010829 */
[-CC-:B------:R-:W-:Y:S01]  /*2ca0*/  FFMA.FTZ R137, R50, R3.reuse, -R41.reuse ;  /* 0x0000000332897223 */ /* 0x180fe20000010829 */
[-C--:B------:R-:W-:Y:S01]  /*2cb0*/  FFMA.FTZ R26, R94, R3.reuse, -R41 ;  /* 0x000000035e1a7223 */ /* 0x080fe20000010829 */
[----:B-----5:R-:W-:Y:S01]  /*2cc0*/  FADD.FTZ R34, R146, R27 ;  /* 0x0000001b92227221 */ /* 0x020fe20000010000 */
        /* <DEDUP_REMOVED lines=13> */
[----:B------:R-:W-:Y:S01]  /*2da0*/  FFMA.FTZ R129, R66, R3, -R41 ;  /* 0x0000000342817223 */ /* 0x000fe20000010829 */
[----:B------:R-:W-:Y:S01]  /*2db0*/  F2FP.BF16.F32.PACK_AB R148, R148, R5 ;  /* 0x000000059494723e */ /* 0x000fe200000010ff */
[----:B------:R-:W-:Y:S01]  /*2dc0*/  FADD.FTZ R40, R142, R43 ;  /* 0x0000002b8e287221 */ /* 0x000fe20000010000 */
[----:B------:R-:W0:Y:S01]  /*2dd0*/  MUFU.EX2 R145, R145 ;  /* 0x0000009100917308 */ /* 0x000e220000000800 */
[----:B-1----:R-:W-:Y:S01]  /*2de0*/  FADD.FTZ R27, R151, R38 ;  /* 0x00000026971b7221 */ /* 0x002fe20000010000 */
[-CC-:B------:R-:W-:Y:S01]  /*2df0*/  FFMA.FTZ R70, R70, R3.reuse, -R41.reuse ;  /* 0x0000000346467223 */ /* 0x180fe20000010829 */
[----:B------:R-:W-:Y:S01]  /*2e00*/  FADD.FTZ R43, R21, R40 ;  /* 0x00000028152b7221 */ /* 0x000fe20000010000 */
[----:B------:R-:W-:Y:S01]  /*2e10*/  F2FP.BF16.F32.PACK_AB R150, R7, R150 ;  /* 0x000000960796723e */ /* 0x000fe200000010ff */
        /* <DEDUP_REMOVED lines=9> */
[----:B------:R-:W-:Y:S01]  /*2eb0*/  FFMA.FTZ R56, R56, R3, -R41 ;  /* 0x0000000338387223 */ /* 0x000fe20000010829 */
[----:B------:R-:W-:Y:S01]  /*2ec0*/  FADD.FTZ R42, R138, R45 ;  /* 0x0000002d8a2a7221 */ /* 0x000fe20000010000 */
[----:B------:R-:W2:Y:S01]  /*2ed0*/  MUFU.EX2 R147, R147 ;  /* 0x0000009300937308 */ /* 0x000ea20000000800 */
[----:B0-----:R-:W-:Y:S01]  /*2ee0*/  FADD.FTZ R27, R145, R38 ;  /* 0x00000026911b7221 */ /* 0x001fe20000010000 */
[----:B------:R-:W-:-:S02]  /*2ef0*/  IMAD.U32 R38, RZ, RZ, UR39 ;  /* 0x00000027ff267e24 */ /* 0x000fc4000f8e00ff */
[----:B------:R-:W-:Y:S01]  /*2f00*/  FFMA.FTZ R86, R86, R3, -R41 ;  /* 0x0000000356567223 */ /* 0x000fe20000010829 */
[----:B------:R-:W-:Y:S02]  /*2f10*/  F2FP.BF16.F32.PACK_AB R149, R4, R149 ;  /* 0x000000950495723e */ /* 0x000fe400000010ff */
[----:B------:R-:W-:Y:S02]  /*2f20*/  CS2R R100, SRZ ;  /* 0x0000000000647805 */ /* 0x000fe4000001ff00 */
[----:B------:R-:W-:Y:S02]  /*2f30*/  F2FP.BF16.F32.PACK_AB R144, R9, R144 ;  /* 0x000000900990723e */ /* 0x000fe400000010ff */
[----:B------:R-:W-:Y:S01]  /*2f40*/  CS2R R98, SRZ ;  /* 0x0000000000627805 */ /* 0x000fe2000001ff00 */
[----:B------:R-:W0:Y:S01]  /*2f50*/  MUFU.EX2 R20, R20 ;  /* 0x0000001400147308 */ /* 0x000e220000000800 */
[----:B-1----:R-:W-:Y:S01]  /*2f60*/  FADD.FTZ R40, R18, R27 ;  /* 0x0000001b12287221 */ /* 0x002fe20000010000 */
[----:B------:R-:W-:-:S02]  /*2f70*/  @!P1 VIADD R27, R38, 0x16840 ;  /* 0x00016840261b9836 */ /* 0x000fc40000000000 */
[-CC-:B------:R-:W-:Y:S01]  /*2f80*/  FFMA.FTZ R38, R48, R3.reuse, -R41.reuse ;  /* 0x0000000330267223 */ /* 0x180fe20000010829 */
[----:B------:R-:W-:Y:S01]  /*2f90*/  FFMA.FTZ R41, R102, R3, -R41 ;  /* 0x0000000366297223 */ /* 0x000fe20000010829 */
[----:B------:R-:W-:Y:S02]  /*2fa0*/  F2FP.BF16.F32.PACK_AB R146, R15, R146 ;  /* 0x000000920f92723e */ /* 0x000fe400000010ff */
[----:B------:R-:W-:Y:S02]  /*2fb0*/  CS2R R102, SRZ ;  /* 0x0000000000667805 */ /* 0x000fe4000001ff00 */
[----:B------:R-:W-:Y:S01]  /*2fc0*/  @!P1 PRMT R27, RZ, 0x654, R27 ;  /* 0x00000654ff1b9816 */ /* 0x000fe2000000001b */
[----:B------:R-:W1:Y:S01]  /*2fd0*/  MUFU.EX2 R141, R141 ;  /* 0x0000008d008d7308 */ /* 0x000e620000000800 */
[----:B--2---:R-:W-:Y:S01]  /*2fe0*/  FADD.FTZ R43, R147, R40 ;  /* 0x00000028932b7221 */ /* 0x004fe20000010000 */
[----:B------:R-:W-:Y:S01]  /*2ff0*/  F2FP.BF16.F32.PACK_AB R140, R17, R140 ;  /* 0x0000008c118c723e */ /* 0x000fe200000010ff */
[----:B------:R1:W-:Y:S01]  /*3000*/  @!P1 SYNCS.ARRIVE.TRANS64.RED.A1T0 RZ, [R27+URZ], RZ ;  /* 0x000000ff1bff99a7 */ /* 0x0003e2000810043f */
[----:B------:R-:W-:-:S02]  /*3010*/  F2FP.BF16.F32.PACK_AB R142, R21, R142 ;  /* 0x0000008e158e723e */ /* 0x000fc400000010ff */
[----:B------:R-:W-:Y:S02]  /*3020*/  CS2R R96, SRZ ;  /* 0x0000000000607805 */ /* 0x000fe4000001ff00 */
[----:B------:R-:W-:Y:S02]  /*3030*/  F2FP.BF16.F32.PACK_AB R136, R23, R136 ;  /* 0x000000881788723e */ /* 0x000fe400000010ff */
[----:B------:R-:W-:Y:S01]  /*3040*/  CS2R R94, SRZ ;  /* 0x00000000005e7805 */ /* 0x000fe2000001ff00 */
[----:B------:R-:W2:Y:S01]  /*3050*/  MUFU.EX2 R22, R22 ;  /* 0x0000001600167308 */ /* 0x000ea20000000800 */
[----:B0-----:R-:W-:Y:S01]  /*3060*/  FADD.FTZ R40, R20, R43 ;  /* 0x0000002b14287221 */ /* 0x001fe20000010000 */
[C---:B------:R-:W-:Y:S01]  /*3070*/  FADD.FTZ R43, R25.reuse, R42 ;  /* 0x0000002a192b7221 */ /* 0x040fe20000010000 */
        /* <DEDUP_REMOVED lines=10> */
[----:B------:R-:W-:Y:S01]  /*3120*/  F2FP.BF16.F32.PACK_AB R147, R20, R147 ;  /* 0x000000931493723e */ /* 0x000fe200000010ff */
[----:B------:R-:W-:Y:S01]  /*3130*/  FADD.FTZ R42, R134, R43 ;  /* 0x0000002b862a7221 */ /* 0x000fe20000010000 */
[C---:B------:R-:W-:Y:S01]  /*3140*/  F2FP.BF16.F32.PACK_AB R134, R29.reuse, R134 ;  /* 0x000000861d86723e */ /* 0x040fe200000010ff */
[----:B------:R-:W1:Y:S01]  /*3150*/  MUFU.EX2 R24, R24 ;  /* 0x0000001800187308 */ /* 0x000e620000000800 */
[C---:B--2---:R-:W-:Y:S01]  /*3160*/  FADD.FTZ R40, R22.reuse, R27 ;  /* 0x0000001b16287221 */ /* 0x044fe20000010000 */
[----:B------:R-:W-:Y:S01]  /*3170*/  FADD.FTZ R43, R29, R42 ;  /* 0x0000002a1d2b7221 */ /* 0x000fe20000010000 */
[----:B------:R-:W-:-:S02]  /*3180*/  F2FP.BF16.F32.PACK_AB R141, R22, R141 ;  /* 0x0000008d168d723e */ /* 0x000fc400000010ff */
[----:B------:R-:W-:Y:S01]  /*3190*/  CS2R R88, SRZ ;  /* 0x0000000000587805 */ /* 0x000fe2000001ff00 */
        /* <DEDUP_REMOVED lines=13> */
[----:B------:R-:W-:Y:S01]  /*3270*/  MUFU.EX2 R133, R133 ;  /* 0x0000008500857308 */ /* 0x000fe20000000800 */
[----:B-1----:R-:W-:Y:S01]  /*3280*/  FADD.FTZ R27, R139, R40 ;  /* 0x000000288b1b7221 */ /* 0x002fe20000010000 */
[----:B------:R-:W-:Y:S01]  /*3290*/  FADD.FTZ R40, R130, R43 ;  /* 0x0000002b82287221 */ /* 0x000fe20000010000 */
[----:B------:R-:W-:-:S03]  /*32a0*/  F2FP.BF16.F32.PACK_AB R130, R33, R130 ;  /* 0x000000822182723e */ /* 0x000fc600000010ff */
[----:B------:R-:W-:Y:S02]  /*32b0*/  FADD.FTZ R7, R33, R40 ;  /* 0x0000002821077221 */ /* 0x000fe40000010000 */
[----:B------:R-:W-:Y:S01]  /*32c0*/  MUFU.EX2 R30, R30 ;  /* 0x0000001e001e7308 */ /* 0x000fe20000000800 */
[----:B--2---:R-:W-:-:S07]  /*32d0*/  F2FP.BF16.F32.PACK_AB R139, R28, R139 ;  /* 0x0000008b1c8b723e */ /* 0x004fce00000010ff */
[----:B------:R-:W-:Y:S08]  /*32e0*/  MUFU.EX2 R135, R135 ;  /* 0x0000008700877308 */ /* 0x000ff00000000800 */
[----:B------:R-:W0:Y:S08]  /*32f0*/  MUFU.EX2 R124, R124 ;  /* 0x0000007c007c7308 */ /* 0x000e300000000800 */
[----:B------:R-:W1:Y:S08]  /*3300*/  MUFU.EX2 R34, R34 ;  /* 0x0000002200227308 */ /* 0x000e700000000800 */
[----:B------:R2:W-:Y:S01]  /*3310*/  MUFU.EX2 R131, R36 ;  /* 0x0000002400837308 */ /* 0x0005e20000000800 */
[----:B0-----:R-:W-:-:S07]  /*3320*/  FADD.FTZ R40, R124, R7 ;  /* 0x000000077c287221 */ /* 0x001fce0000010000 */
[----:B------:R-:W0:Y:S01]  /*3330*/  MUFU.EX2 R35, R35 ;  /* 0x0000002300237308 */ /* 0x000e220000000800 */
[----:B--2---:R-:W-:-:S04]  /*3340*/  FADD.FTZ R36, R28, R27 ;  /* 0x0000001b1c247221 */ /* 0x004fc80000010000 */
[----:B------:R-:W-:Y:S01]  /*3350*/  FADD.FTZ R5, R133, R36 ;  /* 0x0000002485057221 */ /* 0x000fe20000010000 */
[C---:B------:R-:W-:Y:S02]  /*3360*/  F2FP.BF16.F32.PACK_AB R133, R30.reuse, R133 ;  /* 0x000000851e85723e */ /* 0x040fe400000010ff */
[----:B------:R-:W2:Y:S01]  /*3370*/  MUFU.EX2 R129, R129 ;  /* 0x0000008100817308 */ /* 0x000ea20000000800 */
[----:B------:R-:W-:-:S04]  /*3380*/  FADD.FTZ R36, R30, R5 ;  /* 0x000000051e247221 */ /* 0x000fc80000010000 */
[----:B------:R-:W-:Y:S01]  /*3390*/  FADD.FTZ R5, R135, R36 ;  /* 0x0000002487057221 */ /* 0x000fe20000010000 */
[C---:B-1----:R-:W-:Y:S02]  /*33a0*/  F2FP.BF16.F32.PACK_AB R135, R34.reuse, R135 ;  /* 0x000000872287723e */ /* 0x042fe400000010ff */
[----:B------:R-:W1:Y:S01]  /*33b0*/  MUFU.EX2 R126, R126 ;  /* 0x0000007e007e7308 */ /* 0x000e620000000800 */
[----:B------:R-:W-:Y:S01]  /*33c0*/  FADD.FTZ R36, R34, R5 ;  /* 0x0000000522247221 */ /* 0x000fe20000010000 */
[C---:B0-----:R-:W-:Y:S01]  /*33d0*/  FADD.FTZ R7, R35.reuse, R40 ;  /* 0x0000002823077221 */ /* 0x041fe20000010000 */
[----:B------:R-:W-:-:S05]  /*33e0*/  F2FP.BF16.F32.PACK_AB R124, R35, R124 ;  /* 0x0000007c237c723e */ /* 0x000fca00000010ff */
[----:B------:R-:W0:Y:S01]  /*33f0*/  MUFU.EX2 R38, R38 ;  /* 0x0000002600267308 */ /* 0x000e220000000800 */
[----:B--2---:R-:W-:-:S07]  /*3400*/  FADD.FTZ R5, R129, R36 ;  /* 0x0000002481057221 */ /* 0x004fce0000010000 */
[----:B------:R-:W2:Y:S01]  /*3410*/  MUFU.EX2 R37, R37 ;  /* 0x0000002500257308 */ /* 0x000ea20000000800 */
[----:B-1----:R-:W-:-:S07]  /*3420*/  FADD.FTZ R40, R126, R7 ;  /* 0x000000077e287221 */ /* 0x002fce0000010000 */
[----:B------:R-:W-:Y:S01]  /*3430*/  MUFU.EX2 R70, R70 ;  /* 0x0000004600467308 */ /* 0x000fe20000000800 */
[C---:B0-----:R-:W-:Y:S01]  /*3440*/  FADD.FTZ R5, R38.reuse, R5 ;  /* 0x0000000526057221 */ /* 0x041fe20000010000 */
[----:B------:R-:W-:-:S06]  /*3450*/  F2FP.BF16.F32.PACK_AB R129, R38, R129 ;  /* 0x000000812681723e */ /* 0x000fcc00000010ff */
[----:B------:R-:W0:Y:S01]  /*3460*/  MUFU.EX2 R120, R120 ;  /* 0x0000007800787308 */ /* 0x000e220000000800 */
[C---:B--2---:R-:W-:Y:S01]  /*3470*/  FADD.FTZ R7, R37.reuse, R40 ;  /* 0x0000002825077221 */ /* 0x044fe20000010000 */
[----:B------:R-:W-:-:S06]  /*3480*/  F2FP.BF16.F32.PACK_AB R126, R37, R126 ;  /* 0x0000007e257e723e */ /* 0x000fcc00000010ff */
[----:B------:R-:W-:Y:S08]  /*3490*/  MUFU.EX2 R74, R74 ;  /* 0x0000004a004a7308 */ /* 0x000ff00000000800 */
[----:B------:R-:W1:Y:S01]  /*34a0*/  MUFU.EX2 R122, R122 ;  /* 0x0000007a007a7308 */ /* 0x000e620000000800 */
[----:B0-----:R-:W-:Y:S01]  /*34b0*/  FADD.FTZ R36, R120, R7 ;  /* 0x0000000778247221 */ /* 0x001fe20000010000 */
[----:B------:R-:W-:-:S03]  /*34c0*/  F2FP.BF16.F32.PACK_AB R120, R39, R120 ;  /* 0x000000782778723e */ /* 0x000fc600000010ff */
[----:B------:R-:W-:-:S03]  /*34d0*/  FADD.FTZ R7, R39, R36 ;  /* 0x0000002427077221 */ /* 0x000fc60000010000 */
[----:B------:R-:W0:Y:S08]  /*34e0*/  MUFU.EX2 R125, R52 ;  /* 0x00000034007d7308 */ /* 0x000e300000000800 */
[----:B------:R-:W2:Y:S01]  /*34f0*/  MUFU.EX2 R78, R78 ;  /* 0x0000004e004e7308 */ /* 0x000ea20000000800 */
[----:B-1----:R-:W-:-:S07]  /*3500*/  FADD.FTZ R36, R122, R7 ;  /* 0x000000077a247221 */ /* 0x002fce0000010000 */
[----:B------:R1:W3:Y:S08]  /*3510*/  MUFU.EX2 R127, R32 ;  /* 0x00000020007f7308 */ /* 0x0002f00000000800 */
[----:B------:R-:W4:Y:S01]  /*3520*/  MUFU.EX2 R82, R82 ;  /* 0x0000005200527308 */ /* 0x000f220000000800 */
[----:B-1----:R-:W-:-:S04]  /*3530*/  FADD.FTZ R32, R70, R5 ;  /* 0x0000000546207221 */ /* 0x002fc80000010000 */
[C---:B------:R-:W-:Y:S01]  /*3540*/  FADD.FTZ R5, R131.reuse, R32 ;  /* 0x0000002083057221 */ /* 0x040fe20000010000 */
[----:B------:R-:W-:Y:S02]  /*3550*/  F2FP.BF16.F32.PACK_AB R131, R131, R70 ;  /* 0x000000468383723e */ /* 0x000fe400000010ff */
[----:B------:R-:W1:Y:S01]  /*3560*/  MUFU.EX2 R121, R56 ;  /* 0x0000003800797308 */ /* 0x000e620000000800 */
[----:B------:R-:W-:-:S04]  /*3570*/  FADD.FTZ R32, R74, R5 ;  /* 0x000000054a207221 */ /* 0x000fc80000010000 */
[C---:B0-----:R-:W-:Y:S01]  /*3580*/  FADD.FTZ R7, R125.reuse, R32 ;  /* 0x000000207d077221 */ /* 0x041fe20000010000 */
[----:B------:R-:W-:Y:S02]  /*3590*/  F2FP.BF16.F32.PACK_AB R125, R125, R74 ;  /* 0x0000004a7d7d723e */ /* 0x000fe400000010ff */
[----:B------:R-:W0:Y:S01]  /*35a0*/  MUFU.EX2 R86, R86 ;  /* 0x0000005600567308 */ /* 0x000e220000000800 */
[----:B--2---:R-:W-:-:S04]  /*35b0*/  FADD.FTZ R4, R78, R7 ;  /* 0x000000074e047221 */ /* 0x004fc80000010000 */
[C---:B---3--:R-:W-:Y:S01]  /*35c0*/  FADD.FTZ R7, R127.reuse, R4 ;  /* 0x000000047f077221 */ /* 0x048fe20000010000 */
[----:B------:R-:W-:Y:S02]  /*35d0*/  F2FP.BF16.F32.PACK_AB R127, R127, R78 ;  /* 0x0000004e7f7f723e */ /* 0x000fe400000010ff */
[----:B------:R-:W2:Y:S01]  /*35e0*/  MUFU.EX2 R13, R13 ;  /* 0x0000000d000d7308 */ /* 0x000ea20000000800 */
[----:B----4-:R-:W-:-:S04]  /*35f0*/  FADD.FTZ R4, R82, R7 ;  /* 0x0000000752047221 */ /* 0x010fc80000010000 */
[C---:B-1----:R-:W-:Y:S01]  /*3600*/  FADD.FTZ R7, R121.reuse, R4 ;  /* 0x0000000479077221 */ /* 0x042fe20000010000 */
[----:B------:R-:W-:Y:S02]  /*3610*/  F2FP.BF16.F32.PACK_AB R121, R121, R82 ;  /* 0x000000527979723e */ /* 0x000fe400000010ff */
[----:B------:R-:W1:Y:S01]  /*3620*/  MUFU.EX2 R41, R41 ;  /* 0x0000002900297308 */ /* 0x000e620000000800 */
[----:B0-----:R-:W-:Y:S01]  /*3630*/  FADD.FTZ R4, R86, R7 ;  /* 0x0000000756047221 */ /* 0x001fe20000010000 */
[C---:B--2---:R-:W-:Y:S01]  /*3640*/  FADD.FTZ R5, R13.reuse, R36 ;  /* 0x000000240d057221 */ /* 0x044fe20000010000 */
[----:B------:R-:W-:Y:S02]  /*3650*/  F2FP.BF16.F32.PACK_AB R122, R13, R122 ;  /* 0x0000007a0d7a723e */ /* 0x000fe400000010ff */
[C---:B-1----:R-:W-:Y:S01]  /*3660*/  FADD.FTZ R4, R41.reuse, R4 ;  /* 0x0000000429047221 */ /* 0x042fe20000010000 */
[----:B------:R-:W-:Y:S01]  /*3670*/  F2FP.BF16.F32.PACK_AB R123, R41, R86 ;  /* 0x00000056297b723e */ /* 0x000fe200000010ff */
[----:B------:R-:W-:Y:S06]  /*3680*/  @!P3 BRA `(.L_x_14000) ;  /* 0x000000240094b947 */ /* 0x000fec0003800000 */
[----:B------:R-:W-:Y:S01]  /*3690*/  IMAD.MOV.U32 R9, RZ, RZ, R12 ;  /* 0x000000ffff097224 */ /* 0x000fe200078e000c */
[----:B------:R-:W-:Y:S01]  /*36a0*/  UMOV UR7, URZ ;  /* 0x0000003f00077c82 */ /* 0x000fe20008000000 */
[----:B------:R-:W-:Y:S01]  /*36b0*/  IMAD.MOV.U32 R7, RZ, RZ, R8 ;  /* 0x000000ffff077224 */ /* 0x000fe200078e0008 */
[----:B------:R-:W-:Y:S01]  /*36c0*/  UMOV UR6, URZ ;  /* 0x0000003f00067c82 */ /* 0x000fe20008000000 */
[----:B------:R-:W-:Y:S01]  /*36d0*/  IMAD.MOV.U32 R119, RZ, RZ, RZ ;  /* 0x000000ffff777224 */ /* 0x000fe200078e00ff */
[----:B------:R-:W-:Y:S01]  /*36e0*/  ULDC UR27, c[0x0][0x288] ;  /* 0x0000a200001b7ab9 */ /* 0x000fe20000000800 */
[----:B------:R-:W-:-:S05]  /*36f0*/  ULDC UR28, c[0x0][0x2f0] ;  /* 0x0000bc00001c7ab9 */ /* 0x000fca0000000800 */
.L_x_14009:
        /* <DEDUP_REMOVED lines=9> */
.L_x_14002:
[----:B------:R-:W-:Y:S01]  /*3790*/  ULEA UR10, UR4, UR39, 0x3 ;  /* 0x00000027040a7291 */ /* 0x000fe2000f8e183f */
[----:B------:R-:W-:-:S05]  /*37a0*/  IMAD.U32 R3, RZ, RZ, UR5 ;  /* 0x00000005ff037e24 */ /* 0x000fca000f8e00ff */
[----:B------:R-:W-:-:S04]  /*37b0*/  SHF.L.U32 R3, R3, 0x1f, RZ ;  /* 0x0000001f03037819 */ /* 0x000fc800000006ff */
[----:B------:R0:W1:Y:S01]  /*37c0*/  SYNCS.PHASECHK.TRANS64.TRYWAIT P3, [UR10+0x16830], R3 ;  /* 0x01683003ff0075a7 */ /* 0x000062000806014a */
[----:B------:R-:W-:Y:S05]  /*37d0*/  @!P0 BRA `(.L_x_14003) ;  /* 0x0000000000048947 */ /* 0x000fea0003800000 */
[----:B------:R-:W-:Y:S01]  /*37e0*/  BPT.TRAP 0x1 ;  /* 0x000000040000795c */ /* 0x000fe20000300000 */
.L_x_14003:
[----:B-1----:R-:W-:Y:S05]  /*37f0*/  @P3 BRA `(.L_x_14001) ;  /* 0x0000000000083947 */ /* 0x002fea0003800000 */
[----:B------:R-:W1:Y:S02]  /*3800*/  SYNCS.PHASECHK.TRANS64.TRYWAIT P3, [UR10+0x16830], R3 ;  /* 0x01683003ff0075a7 */ /* 0x000e64000806014a */
[----:B-1----:R-:W-:Y:S05]  /*3810*/  @!P3 BRA `(.L_x_14004) ;  /* 0x0000009000b8b947 */ /* 0x002fea0003800000 */
.L_x_14001:
        /* <DEDUP_REMOVED lines=27> */
.L_x_14006:
[----:B------:R-:W-:Y:S01]  /*39d0*/  ULEA UR10, UR6, UR39, 0x3 ;  /* 0x00000027060a7291 */ /* 0x000fe2000f8e183f */
[----:B------:R-:W-:-:S05]  /*39e0*/  IMAD.U32 R3, RZ, RZ, UR7 ;  /* 0x00000007ff037e24 */ /* 0x000fca000f8e00ff */
[----:B------:R-:W-:-:S04]  /*39f0*/  SHF.L.U32 R3, R3, 0x1f, RZ ;  /* 0x0000001f03037819 */ /* 0x000fc800000006ff */
[----:B------:R0:W1:Y:S01]  /*3a00*/  SYNCS.PHASECHK.TRANS64.TRYWAIT P3, [UR10+0x16850], R3 ;  /* 0x01685003ff0075a7 */ /* 0x000062000806014a */
[----:B------:R-:W-:Y:S05]  /*3a10*/  @!P0 BRA `(.L_x_14007) ;  /* 0x0000000000048947 */ /* 0x000fea0003800000 */
[----:B------:R-:W-:Y:S01]  /*3a20*/  BPT.TRAP 0x1 ;  /* 0x000000040000795c */ /* 0x000fe20000300000 */
.L_x_14007:
[----:B-1----:R-:W-:Y:S05]  /*3a30*/  @P3 BRA `(.L_x_14005) ;  /* 0x0000000000083947 */ /* 0x002fea0003800000 */
[----:B------:R-:W1:Y:S02]  /*3a40*/  SYNCS.PHASECHK.TRANS64.TRYWAIT P3, [UR10+0x16850], R3 ;  /* 0x01685003ff0075a7 */ /* 0x000e64000806014a */
[----:B-1----:R-:W-:Y:S05]  /*3a50*/  @!P3 BRA `(.L_x_14008) ;  /* 0x000000900040b947 */ /* 0x002fea0003800000 */
.L_x_14005:
[----:B------:R-:W-:Y:S01]  /*3a60*/  UIADD3 UR7, UR39, 0x400, URZ ;  /* 0x0000040027077890 */ /* 0x000fe2000fffe03f */
[----:B------:R-:W-:Y:S01]  /*3a70*/  WARPGROUP.ARRIVE ;  /* 0x00000000000079c5 */ /* 0x000fe20000000000 */
[----:B------:R-:W-:Y:S01]  /*3a80*/  UMOV UR11, 0x40000040 ;  /* 0x40000040000b7882 */ /* 0x000fe20000000000 */
[----:B------:R-:W-:Y:S01]  /*3a90*/  IMAD.MOV.U32 R13, RZ, RZ, R0 ;  /* 0x000000ffff0d7224 */ /* 0x000fe200078e0000 */
[----:B------:R-:W-:Y:S01]  /*3aa0*/  USHF.R.U32.HI UR7, URZ, 0x4, UR7 ;  /* 0x000000043f077899 */ /* 0x000fe20008011607 */
[----:B------:R-:W-:Y:S01]  /*3ab0*/  IMAD.U32 R17, RZ, RZ, UR28 ;  /* 0x0000001cff117e24 */ /* 0x000fe2000f8e00ff */
[----:B------:R-:W-:Y:S02]  /*3ac0*/  UISETP.GT.AND UP1, UPT, UR26, UR25, UPT ;  /* 0x000000191a00728c */ /* 0x000fe4000bf24270 */
[----:B------:R-:W-:-:S04]  /*3ad0*/  ULOP3.LUT UR7, UR7, 0x3fff, URZ, 0xc0, !UPT ;  /* 0x00003fff07077892 */ /* 0x000fc8000f8ec03f */
[----:B------:R-:W-:-:S07]  /*3ae0*/  ULEA UR7, UR6, UR7, 0xa ;  /* 0x0000000706077291 */ /* 0x000fce000f8e503f */
[----:B------:R-:W-:Y:S02]  /*3af0*/  UMOV UR10, UR7 ;  /* 0x00000007000a7c82 */ /* 0x000fe40008000000 */
[----:B------:R-:W-:Y:S01]  /*3b00*/  HGMMA.64x64x16.F32.BF16 R88, R148, gdesc[UR8].tnspB, R88, gsb0 ;  /* 0x40e0000894587df0 */ /* 0x000fe20008001858 */
        /* <DEDUP_REMOVED lines=11> */
[----:B------:R-:W1:Y:S02]  /*3bc0*/  SHFL.IDX PT, R13, R13, RZ, 0x1c1f ;  /* 0x001c1fff0d0d7589 */ /* 0x000e6400000e0000 */
[----:B------:R-:W-:-:S04]  /*3bd0*/  IMAD R8, R6, -0x2, R15 ;  /* 0xfffffffe06087824 */ /* 0x000fc800078e020f */
[----:B------:R-:W-:-:S05]  /*3be0*/  IMAD R8, R17, UR37, R8 ;  /* 0x0000002511087c24 */ /* 0x000fca000f8e0208 */
[----:B0-----:R-:W-:-:S04]  /*3bf0*/  IADD3 R3, R3, -UR27, R8 ;  /* 0x8000001b03037c10 */ /* 0x001fc8000fffe008 */
[C---:B------:R-:W-:Y:S02]  /*3c00*/  ISETP.GT.AND P3, PT, R3.reuse, RZ, PT ;  /* 0x000000ff0300720c */ /* 0x040fe40003f64270 */
[C---:B------:R-:W-:Y:S02]  /*3c10*/  ISETP.GT.AND P4, PT, R3.reuse, 0x1, PT ;  /* 0x000000010300780c */ /* 0x040fe40003f84270 */
        /* <DEDUP_REMOVED lines=16> */
[C---:B------:R-:W-:Y:S01]  /*3d20*/  ISETP.GT.AND P4, PT, R3.reuse, 0x19, PT ;  /* 0x000000190300780c */ /* 0x040fe20003f84270 */
[----:B------:R-:W-:Y:S02]  /*3d30*/  WARPGROUP.DEPBAR.LE gsb0, 0x0 ;  /* 0x00008000000079c5 */ /* 0x000fe40000010000 */
[----:B------:R-:W-:Y:S01]  /*3d40*/  WARPGROUP.ARRIVE ;  /* 0x00000000000079c5 */ /* 0x000fe20000000000 */
[----:B------:R-:W-:Y:S02]  /*3d50*/  FSEL R38, R38, -INF , P3 ;  /* 0xff80000026267808 */ /* 0x000fe40001800000 */
[----:B------:R-:W-:Y:S02]  /*3d60*/  FMNMX.FTZ R15, R20, R15, !PT ;  /* 0x0000000f140f7209 */ /* 0x000fe40007810000 */
[----:B------:R-:W-:Y:S01]  /*3d70*/  ISETP.GT.AND P3, PT, R3, 0x20, PT ;  /* 0x000000200300780c */ /* 0x000fe20003f64270 */
[----:B------:R-:W-:Y:S01]  /*3d80*/  HGMMA.64x64x16.F32.BF16 R88, R144, gdesc[UR8].tnspB, R88, gsb0 ;  /* 0x40e0000890587df0 */ /* 0x000fe20008001858 */
        /* <DEDUP_REMOVED lines=9> */
[----:B------:R-:W-:-:S02]  /*3e20*/  FSEL R46, R46, -INF , P3 ;  /* 0xff8000002e2e7808 */ /* 0x000fc40001800000 */
[----:B------:R-:W-:Y:S02]  /*3e30*/  ISETP.GT.AND P3, PT, R3, 0x30, PT ;  /* 0x000000300300780c */ /* 0x000fe40003f64270 */
[----:B-1----:R-:W-:Y:S02]  /*3e40*/  IADD3 R8, R13, -UR27, R8 ;  /* 0x8000001b0d087c10 */ /* 0x002fe4000fffe008 */
[----:B------:R-:W-:Y:S02]  /*3e50*/  FSEL R50, R50, -INF , P3 ;  /* 0xff80000032327808 */ /* 0x000fe40001800000 */
[----:B------:R-:W-:Y:S02]  /*3e60*/  ISETP.GT.AND P3, PT, R3, 0x38, PT ;  /* 0x000000380300780c */ /* 0x000fe40003f64270 */
[----:B------:R-:W-:Y:S02]  /*3e70*/  ISETP.GT.AND P5, PT, R8, 0x1, PT ;  /* 0x000000010800780c */ /* 0x000fe40003fa4270 */
[----:B------:R-:W-:-:S02]  /*3e80*/  FSEL R54, R54, -INF , P3 ;  /* 0xff80000036367808 */ /* 0x000fc40001800000 */
        /* <DEDUP_REMOVED lines=20> */
[----:B------:R-:W-:Y:S01]  /*3fd0*/  FMNMX.FTZ R15, R144, R15, !PT ;  /* 0x0000000f900f7209 */ /* 0x000fe20007810000 */
[----:B------:R-:W-:Y:S01]  /*3fe0*/  HGMMA.64x64x16.F32.BF16 R88, R140, gdesc[UR8].tnspB, R88, gsb0 ;  /* 0x40e000088c587df0 */ /* 0x000fe20008001858 */
[----:B------:R-:W-:Y:S01]  /*3ff0*/  FSEL R146, R47, -INF , P4 ;  /* 0xff8000002f927808 */ /* 0x000fe20002000000 */
[----:B------:R-:W-:Y:S01]  /*4000*/  UIADD3 UR10, UR7, 0x180, URZ ;  /* 0x00000180070a7890 */ /* 0x000fe2000fffe03f */
[----:B------:R-:W-:Y:S01]  /*4010*/  FMNMX.FTZ R15, R46, R15, !PT ;  /* 0x0000000f2e0f7209 */ /* 0x000fe20007810000 */
[----:B------:R-:W-:Y:S01]  /*4020*/  UMOV UR11, 0x40000040 ;  /* 0x40000040000b7882 */ /* 0x000fe20000000000 */
        /* <DEDUP_REMOVED lines=13> */
[----:B------:R-:W-:-:S04]  /*4100*/  FMNMX.FTZ R15, R152, R15, !PT ;  /* 0x0000000f980f7209 */ /* 0x000fc80007810000 */
[----:B------:R-:W-:Y:S01]  /*4110*/  FMNMX.FTZ R15, R62, R15, !PT ;  /* 0x0000000f3e0f7209 */ /* 0x000fe20007810000 */
        /* <DEDUP_REMOVED lines=30> */
[----:B------:R-:W0:Y:S01]  /*4300*/  LDC R3, c[0x0][0x988] ;  /* 0x00026200ff037b82 */ /* 0x000e220000000800 */
[----:B------:R-:W-:Y:S02]  /*4310*/  ISETP.GT.AND P4, PT, R8, RZ, PT ;  /* 0x000000ff0800720c */ /* 0x000fe40003f84270 */
[----:B------:R-:W-:Y:S02]  /*4320*/  FMNMX.FTZ R15, R87, R12, !PT ;  /* 0x0000000c570f7209 */ /* 0x000fe40007810000 */
[----:B------:R-:W-:Y:S02]  /*4330*/  FSEL R24, R24, -INF , P4 ;  /* 0xff80000018187808 */ /* 0x000fe40002000000 */
[----:B------:R-:W-:Y:S01]  /*4340*/  ISETP.GT.AND P4, PT, R8, 0x8, PT ;  /* 0x000000080800780c */ /* 0x000fe20003f84270 */
[----:B------:R-:W1:Y:S01]  /*4350*/  SHFL.BFLY PT, R12, R15, 0x2, 0x1f ;  /* 0x0c401f000f0c7f89 */ /* 0x000e6200000e0000 */
[----:B------:R-:W-:-:S02]  /*4360*/  FMNMX.FTZ R13, R24, R7, !PT ;  /* 0x00000007180d7209 */ /* 0x000fc40007810000 */
[----:B------:R-:W-:Y:S02]  /*4370*/  FSEL R28, R28, -INF , P4 ;  /* 0xff8000001c1c7808 */ /* 0x000fe40002000000 */
[----:B------:R-:W-:-:S04]  /*4380*/  ISETP.GT.AND P4, PT, R8, 0x10, PT ;  /* 0x000000100800780c */ /* 0x000fc80003f84270 */
        /* <DEDUP_REMOVED lines=8> */
[----:B-1----:R-:W-:Y:S02]  /*4410*/  FMNMX.FTZ R17, R15, R12, !PT ;  /* 0x0000000c0f117209 */ /* 0x002fe40007810000 */
[----:B------:R-:W-:Y:S02]  /*4420*/  FSEL R44, R44, -INF , P4 ;  /* 0xff8000002c2c7808 */ /* 0x000fe40002000000 */
[----:B------:R-:W-:Y:S01]  /*4430*/  ISETP.GT.AND P4, PT, R8, 0x30, PT ;  /* 0x000000300800780c */ /* 0x000fe20003f84270 */
[----:B------:R-:W-:Y:S01]  /*4440*/  HGMMA.64x64x16.F32.BF16 R88, R132, gdesc[UR8].tnspB, R88, gsb0 ;  /* 0x40e0000884587df0 */ /* 0x000fe20008001858 */
[----:B------:R-:W1:Y:S01]  /*4450*/  SHFL.BFLY PT, R12, R17, 0x1, 0x1f ;  /* 0x0c201f00110c7f89 */ /* 0x000e6200000e0000 */
[----:B------:R-:W-:Y:S01]  /*4460*/  UIADD3 UR10, UR7, 0x280, URZ ;  /* 0x00000280070a7890 */ /* 0x000fe2000fffe03f */
[----:B------:R-:W-:Y:S01]  /*4470*/  FSEL R48, R48, -INF , P4 ;  /* 0xff80000030307808 */ /* 0x000fe20002000000 */
[----:B------:R-:W-:Y:S01]  /*4480*/  UMOV UR11, 0x40000040 ;  /* 0x40000040000b7882 */ /* 0x000fe20000000000 */
        /* <DEDUP_REMOVED lines=10> */
[----:B0-----:R-:W-:Y:S01]  /*4530*/  FMUL.FTZ R19, R12, R3 ;  /* 0x000000030c137220 */ /* 0x001fe20000410000 */
[----:B------:R-:W-:-:S04]  /*4540*/  ISETP.GT.AND P4, PT, R8, 0x58, PT ;  /* 0x000000580800780c */ /* 0x000fc80003f84270 */
[----:B------:R-:W-:Y:S02]  /*4550*/  FSEL R15, R19, RZ, P3 ;  /* 0x000000ff130f7208 */ /* 0x000fe40001800000 */
[----:B------:R-:W-:Y:S02]  /*4560*/  FSEL R68, R68, -INF , P4 ;  /* 0xff80000044447808 */ /* 0x000fe40002000000 */
[----:B------:R-:W-:Y:S01]  /*4570*/  ISETP.GT.AND P4, PT, R8, 0x60, PT ;  /* 0x000000600800780c */ /* 0x000fe20003f84270 */
        /* <DEDUP_REMOVED lines=21> */
[-CC-:B------:R-:W-:Y:S01]  /*46d0*/  FFMA.FTZ R20, R20, R3.reuse, -R15.reuse ;  /* 0x0000000314147223 */ /* 0x180fe2000001080f */
[-CC-:B------:R-:W-:Y:S01]  /*46e0*/  FFMA.FTZ R22, R22, R3.reuse, -R15.reuse ;  /* 0x0000000316167223 */ /* 0x180fe2000001080f */
[----:B------:R-:W-:Y:S01]  /*46f0*/  FSEL R76, R76, -INF , P4 ;  /* 0xff8000004c4c7808 */ /* 0x000fe20002000000 */
[-CC-:B------:R-:W-:Y:S01]  /*4700*/  FFMA.FTZ R139, R54, R3.reuse, -R15.reuse ;  /* 0x00000003368b7223 */ /* 0x180fe2000001080f */
[----:B------:R-:W-:Y:S01]  /*4710*/  ISETP.GT.AND P4, PT, R8, 0x70, PT ;  /* 0x000000700800780c */ /* 0x000fe20003f84270 */
[----:B------:R-:W-:Y:S01]  /*4720*/  MUFU.EX2 R14, R14 ;  /* 0x0000000e000e7308 */ /* 0x000fe20000000800 */
[-CC-:B------:R-:W-:Y:S01]  /*4730*/  FFMA.FTZ R54, R152, R3.reuse, -R15.reuse ;  /* 0x0000000398367223 */ /* 0x180fe2000001080f */
[-CC-:B------:R-:W-:Y:S01]  /*4740*/  FFMA.FTZ R21, R78, R3.reuse, -R15.reuse ;  /* 0x000000034e157223 */ /* 0x180fe2000001080f */
[----:B------:R-:W-:Y:S01]  /*4750*/  FSEL R80, R80, -INF , P4 ;  /* 0xff80000050507808 */ /* 0x000fe20002000000 */
[-CC-:B------:R-:W-:Y:S01]  /*4760*/  FFMA.FTZ R78, R83, R3.reuse, -R15.reuse ;  /* 0x00000003534e7223 */ /* 0x180fe2000001080f */
[----:B------:R-:W-:Y:S01]  /*4770*/  ISETP.GT.AND P4, PT, R8, 0x78, PT ;  /* 0x000000780800780c */ /* 0x000fe20003f84270 */
[----:B------:R-:W-:-:S02]  /*4780*/  FFMA.FTZ R25, R86, R3, -R15 ;  /* 0x0000000356197223 */ /* 0x000fc4000001080f */
[----:B------:R-:W-:Y:S01]  /*4790*/  MUFU.EX2 R151, R151 ;  /* 0x0000009700977308 */ /* 0x000fe20000000800 */
[----:B------:R-:W-:Y:S01]  /*47a0*/  FSEL R84, R84, -INF , P4 ;  /* 0xff80000054547808 */ /* 0x000fe20002000000 */
[----:B------:R-:W-:Y:S02]  /*47b0*/  WARPGROUP.DEPBAR.LE gsb0, 0x0 ;  /* 0x00008000000079c5 */ /* 0x000fe40000010000 */
[----:B------:R-:W-:Y:S01]  /*47c0*/  FSEL R132, R33, -INF , P5 ;  /* 0xff80000021847808 */ /* 0x000fe20002800000 */
[----:B------:R-:W-:Y:S01]  /*47d0*/  WARPGROUP.ARRIVE ;  /* 0x00000000000079c5 */ /* 0x000fe20000000000 */
[----:B------:R-:W-:Y:S02]  /*47e0*/  ISETP.GT.AND P5, PT, R8, 0x19, PT ;  /* 0x000000190800780c */ /* 0x000fe40003fa4270 */
[----:B------:R-:W-:Y:S01]  /*47f0*/  MUFU.EX2 R18, R18 ;  /* 0x0000001200127308 */ /* 0x000fe20000000800 */
[----:B------:R-:W-:Y:S01]  /*4800*/  FMNMX.FTZ R13, R132, R13, !PT ;  /* 0x0000000d840d7209 */ /* 0x000fe20007810000 */
[--C-:B------:R-:W-:Y:S01]  /*4810*/  FFMA.FTZ R133, R58, R3, -R15.reuse ;  /* 0x000000033a857223 */ /* 0x100fe2000001080f */
[----:B------:R-:W-:Y:S01]  /*4820*/  FSEL R34, R37, -INF , P5 ;  /* 0xff80000025227808 */ /* 0x000fe20002800000 */
[----:B------:R-:W-:Y:S01]  /*4830*/  HGMMA.64x64x16.F32.BF16 R88, R128, gdesc[UR8].tnspB, R88, gsb0 ;  /* 0x40e0000880587df0 */ /* 0x000fe20008001858 */
[----:B------:R-:W-:Y:S01]  /*4840*/  FMNMX.FTZ R13, R36, R13, !PT ;  /* 0x0000000d240d7209 */ /* 0x000fe20007810000 */
[----:B------:R-:W-:Y:S01]  /*4850*/  UIADD3 UR10, UR7, 0x300, URZ ;  /* 0x00000300070a7890 */ /* 0x000fe2000fffe03f */
[----:B------:R-:W-:Y:S01]  /*4860*/  ISETP.GT.AND P5, PT, R8, 0x21, PT ;  /* 0x000000210800780c */ /* 0x000fe20003fa4270 */
[----:B------:R-:W-:Y:S01]  /*4870*/  UMOV UR11, 0x40000040 ;  /* 0x40000040000b7882 */ /* 0x000fe20000000000 */
[----:B------:R-:W-:Y:S01]  /*4880*/  FMNMX.FTZ R13, R34, R13, !PT ;  /* 0x0000000d220d7209 */ /* 0x000fe20007810000 */
[----:B------:R-:W-:Y:S01]  /*4890*/  MUFU.EX2 R145, R145 ;  /* 0x0000009100917308 */ /* 0x000fe20000000800 */
[----:B------:R-:W-:Y:S01]  /*48a0*/  FSEL R134, R41, -INF , P5 ;  /* 0xff80000029867808 */ /* 0x000fe20002800000 */
[--C-:B------:R-:W-:Y:S01]  /*48b0*/  FFMA.FTZ R58, R140, R3, -R15.reuse ;  /* 0x000000038c3a7223 */ /* 0x100fe2000001080f */
[----:B------:R-:W-:Y:S01]  /*48c0*/  FMNMX.FTZ R13, R40, R13, !PT ;  /* 0x0000000d280d7209 */ /* 0x000fe20007810000 */
[-CC-:B------:R-:W-:Y:S01]  /*48d0*/  FFMA.FTZ R135, R62, R3.reuse, -R15.reuse ;  /* 0x000000033e877223 */ /* 0x180fe2000001080f */
[----:B------:R-:W-:Y:S01]  /*48e0*/  ISETP.GT.AND P5, PT, R8, 0x29, PT ;  /* 0x000000290800780c */ /* 0x000fe20003fa4270 */
[----:B------:R-:W-:Y:S01]  /*48f0*/  FFMA.FTZ R62, R142, R3, -R15 ;  /* 0x000000038e3e7223 */ /* 0x000fe2000001080f */
[----:B------:R-:W-:Y:S01]  /*4900*/  FMNMX.FTZ R13, R134, R13, !PT ;  /* 0x0000000d860d7209 */ /* 0x000fe20007810000 */
[----:B------:R-:W-:Y:S01]  /*4910*/  MUFU.EX2 R20, R20 ;  /* 0x0000001400147308 */ /* 0x000fe20000000800 */
[----:B------:R-:W-:-:S02]  /*4920*/  FSEL R136, R45, -INF , P5 ;  /* 0xff8000002d887808 */ /* 0x000fc40002800000 */
[----:B------:R-:W-:Y:S02]  /*4930*/  FMNMX.FTZ R13, R44, R13, !PT ;  /* 0x0000000d2c0d7209 */ /* 0x000fe40007810000 */
[----:B------:R-:W-:Y:S02]  /*4940*/  ISETP.GT.AND P5, PT, R8, 0x31, PT ;  /* 0x000000310800780c */ /* 0x000fe40003fa4270 */
[----:B------:R-:W-:Y:S01]  /*4950*/  FMNMX.FTZ R13, R136, R13, !PT ;  /* 0x0000000d880d7209 */ /* 0x000fe20007810000 */
[----:B------:R-:W-:Y:S01]  /*4960*/  MUFU.EX2 R147, R147 ;  /* 0x0000009300937308 */ /* 0x000fe20000000800 */
[----:B------:R-:W-:Y:S02]  /*4970*/  FSEL R138, R49, -INF , P5 ;  /* 0xff800000318a7808 */ /* 0x000fe40002800000 */
        /* <DEDUP_REMOVED lines=13> */
[----:B------:R0:W-:Y:S01]  /*4a50*/  MUFU.EX2 R38, R17 ;  /* 0x0000001100267308 */ /* 0x0001e20000000800 */
[----:B------:R-:W-:Y:S02]  /*4a60*/  FSEL R61, R61, -INF , P5 ;  /* 0xff8000003d3d7808 */ /* 0x000fe40002800000 */
[----:B------:R-:W-:Y:S02]  /*4a70*/  FMNMX.FTZ R42, R60, R13, !PT ;  /* 0x0000000d3c2a7209 */ /* 0x000fe40007810000 */
[----:B------:R-:W-:-:S02]  /*4a80*/  ISETP.GT.AND P5, PT, R8, 0x51, PT ;  /* 0x000000510800780c */ /* 0x000fc40003fa4270 */
        /* <DEDUP_REMOVED lines=12> */
[----:B------:R-:W-:Y:S01]  /*4b50*/  MUFU.EX2 R137, R137 ;  /* 0x0000008900897308 */ /* 0x000fe20000000800 */
[----:B0-----:R-:W-:Y:S01]  /*4b60*/  FFMA.FTZ R17, R148, R3, -R15 ;  /* 0x0000000394117223 */ /* 0x001fe2000001080f */
[----:B------:R-:W-:Y:S02]  /*4b70*/  FSEL R148, R73, -INF , P5 ;  /* 0xff80000049947808 */ /* 0x000fe40002800000 */
[----:B------:R-:W-:Y:S02]  /*4b80*/  FMNMX.FTZ R13, R72, R13, !PT ;  /* 0x0000000d480d7209 */ /* 0x000fe40007810000 */
[----:B------:R-:W-:Y:S01]  /*4b90*/  ISETP.GT.AND P5, PT, R8, 0x69, PT ;  /* 0x000000690800780c */ /* 0x000fe20003fa4270 */
[----:B------:R-:W-:-:S02]  /*4ba0*/  WARPGROUP.DEPBAR.LE gsb0, 0x0 ;  /* 0x00008000000079c5 */ /* 0x000fc40000010000 */
[----:B------:R-:W-:Y:S01]  /*4bb0*/  WARPGROUP.ARRIVE ;  /* 0x00000000000079c5 */ /* 0x000fe20000000000 */
[----:B------:R-:W-:Y:S01]  /*4bc0*/  FMNMX.FTZ R13, R148, R13, !PT ;  /* 0x0000000d940d7209 */ /* 0x000fe20007810000 */
[----:B------:R0:W-:Y:S01]  /*4bd0*/  MUFU.EX2 R46, R17 ;  /* 0x00000011002e7308 */ /* 0x0001e20000000800 */
[----:B------:R-:W-:Y:S02]  /*4be0*/  FSEL R77, R77, -INF , P5 ;  /* 0xff8000004d4d7808 */ /* 0x000fe40002800000 */
[----:B------:R-:W-:Y:S01]  /*4bf0*/  FMNMX.FTZ R50, R76, R13, !PT ;  /* 0x0000000d4c327209 */ /* 0x000fe20007810000 */
[----:B------:R-:W-:Y:S01]  /*4c00*/  HGMMA.64x64x16.F32.BF16 R88, R124, gdesc[UR8].tnspB, R88, gsb0 ;  /* 0x40e000087c587df0 */ /* 0x000fe20008001858 */
[----:B------:R-:W-:Y:S01]  /*4c10*/  ISETP.GT.AND P5, PT, R8, 0x71, PT ;  /* 0x000000710800780c */ /* 0x000fe20003fa4270 */
[----:B------:R-:W-:Y:S01]  /*4c20*/  UIADD3 UR10, UR7, 0x380, URZ ;  /* 0x00000380070a7890 */ /* 0x000fe2000fffe03f */
[----:B------:R-:W-:Y:S01]  /*4c30*/  FMNMX.FTZ R13, R77, R50, !PT ;  /* 0x000000324d0d7209 */ /* 0x000fe20007810000 */
[----:B------:R-:W-:Y:S01]  /*4c40*/  UMOV UR11, 0x40000040 ;  /* 0x40000040000b7882 */ /* 0x000fe20000000000 */
[----:B0-----:R-:W-:Y:S01]  /*4c50*/  FFMA.FTZ R17, R150, R3, -R15 ;  /* 0x0000000396117223 */ /* 0x001fe2000001080f */
[----:B------:R-:W-:Y:S01]  /*4c60*/  FSEL R150, R81, -INF , P5 ;  /* 0xff80000051967808 */ /* 0x000fe20002800000 */
[----:B------:R-:W-:Y:S01]  /*4c70*/  MUFU.EX2 R139, R139 ;  /* 0x0000008b008b7308 */ /* 0x000fe20000000800 */
[----:B------:R-:W-:Y:S01]  /*4c80*/  FMNMX.FTZ R13, R80, R13, !PT ;  /* 0x0000000d500d7209 */ /* 0x000fe20007810000 */
[----:B------:R-:W-:Y:S01]  /*4c90*/  UMOV UR7, UR5 ;  /* 0x0000000500077c82 */ /* 0x000fe20008000000 */
[----:B------:R-:W-:-:S02]  /*4ca0*/  ISETP.GT.AND P5, PT, R8, 0x79, PT ;  /* 0x000000790800780c */ /* 0x000fc40003fa4270 */
[----:B------:R-:W-:Y:S02]  /*4cb0*/  FMNMX.FTZ R13, R150, R13, !PT ;  /* 0x0000000d960d7209 */ /* 0x000fe40007810000 */
[----:B------:R-:W-:Y:S01]  /*4cc0*/  FSEL R85, R85, -INF , P5 ;  /* 0xff80000055557808 */ /* 0x000fe20002800000 */
[----:B------:R0:W-:Y:S01]  /*4cd0*/  MUFU.EX2 R50, R17 ;  /* 0x0000001100327308 */ /* 0x0001e20000000800 */
[----:B------:R-:W-:Y:S01]  /*4ce0*/  FMNMX.FTZ R8, R84, R13, !PT ;  /* 0x0000000d54087209 */ /* 0x000fe20007810000 */
[-CC-:B------:R-:W-:Y:S01]  /*4cf0*/  FFMA.FTZ R13, R66, R3.reuse, -R15.reuse ;  /* 0x00000003420d7223 */ /* 0x180fe2000001080f */
[----:B------:R-:W-:Y:S02]  /*4d00*/  FFMA.FTZ R66, R154, R3, -R15 ;  /* 0x000000039a427223 */ /* 0x000fe4000001080f */
[----:B------:R-:W-:-:S03]  /*4d10*/  FMNMX.FTZ R8, R85, R8, !PT ;  /* 0x0000000855087209 */ /* 0x000fc60007810000 */
[----:B------:R-:W-:Y:S01]  /*4d20*/  MUFU.EX2 R133, R133 ;  /* 0x0000008500857308 */ /* 0x000fe20000000800 */
[-CC-:B0-----:R-:W-:Y:S01]  /*4d30*/  FFMA.FTZ R17, R70, R3.reuse, -R15.reuse ;  /* 0x0000000346117223 */ /* 0x181fe2000001080f */
[----:B------:R-:W0:Y:S01]  /*4d40*/  SHFL.BFLY PT, R19, R8, 0x2, 0x1f ;  /* 0x0c401f0008137f89 */ /* 0x000e2200000e0000 */
[----:B------:R-:W-:-:S05]  /*4d50*/  FFMA.FTZ R70, R156, R3, -R15 ;  /* 0x000000039c467223 */ /* 0x000fca000001080f */
        /* <DEDUP_REMOVED lines=8> */
[----:B------:R-:W1:Y:S08]  /*4de0*/  MUFU.EX2 R62, R62 ;  /* 0x0000003e003e7308 */ /* 0x000e700000000800 */
[----:B------:R-:W-:Y:S01]  /*4df0*/  MUFU.EX2 R17, R17 ;  /* 0x0000001100117308 */ /* 0x000fe20000000800 */
[----:B------:R-:W-:-:S02]  /*4e00*/  WARPGROUP.DEPBAR.LE gsb0, 0x0 ;  /* 0x00008000000079c5 */ /* 0x000fc40000010000 */
[----:B------:R-:W-:Y:S01]  /*4e10*/  WARPGROUP.ARRIVE ;  /* 0x00000000000079c5 */ /* 0x000fe20000000000 */
[----:B0-----:R-:W-:Y:S01]  /*4e20*/  FMNMX.FTZ R8, R23, R8, !PT ;  /* 0x0000000817087209 */ /* 0x001fe20007810000 */
[----:B------:R-:W-:-:S03]  /*4e30*/  FFMA.FTZ R23, R82, R3, -R15 ;  /* 0x0000000352177223 */ /* 0x000fc6000001080f */
[----:B------:R-:W-:Y:S01]  /*4e40*/  MUFU.EX2 R66, R66 ;  /* 0x0000004200427308 */ /* 0x000fe20000000800 */
[-C--:B------:R-:W-:Y:S01]  /*4e50*/  FFMA.FTZ R15, R87, R3.reuse, -R15 ;  /* 0x00000003570f7223 */ /* 0x080fe2000001080f */
[C---:B------:R-:W-:Y:S01]  /*4e60*/  FSETP.NEU.FTZ.AND P4, PT, R8.reuse, -INF , PT ;  /* 0xff8000000800780b */ /* 0x040fe20003f9d000 */
[----:B------:R-:W-:Y:S01]  /*4e70*/  HGMMA.64x64x16.F32.BF16 R88, R120, gdesc[UR8].tnspB, R88, gsb0 ;  /* 0x40e0000878587df0 */ /* 0x000fe20008001858 */
[----:B------:R-:W-:Y:S01]  /*4e80*/  FMUL.FTZ R35, R8, R3 ;  /* 0x0000000308237220 */ /* 0x000fe20000410000 */
[----:B-1----:R-:W-:-:S03]  /*4e90*/  F2FP.BF16.F32.PACK_AB R129, R62, R13 ;  /* 0x0000000d3e81723e */ /* 0x002fc600000010ff */
[----:B------:R-:W-:Y:S01]  /*4ea0*/  MUFU.EX2 R19, R19 ;  /* 0x0000001300137308 */ /* 0x000fe20000000800 */
[----:B------:R-:W-:-:S05]  /*4eb0*/  FSEL R35, R35, RZ, P4 ;  /* 0x000000ff23237208 */ /* 0x000fca0002000000 */
[-CC-:B------:R-:W-:Y:S01]  /*4ec0*/  FFMA.FTZ R27, R24, R3.reuse, -R35.reuse ;  /* 0x00000003181b7223 */ /* 0x180fe20000010823 */
[----:B------:R-:W-:Y:S01]  /*4ed0*/  FSEL R24, R12, RZ, P3 ;  /* 0x000000ff0c187208 */ /* 0x000fe20001800000 */
[-CC-:B------:R-:W-:Y:S01]  /*4ee0*/  FFMA.FTZ R82, R26, R3.reuse, -R35.reuse ;  /* 0x000000031a527223 */ /* 0x180fe20000010823 */
[-CC-:B------:R-:W-:Y:S01]  /*4ef0*/  FFMA.FTZ R28, R28, R3.reuse, -R35.reuse ;  /* 0x000000031c1c7223 */ /* 0x180fe20000010823 */
[-CC-:B------:R-:W-:Y:S01]  /*4f00*/  FFMA.FTZ R29, R32, R3.reuse, -R35.reuse ;  /* 0x00000003201d7223 */ /* 0x180fe20000010823 */
[-C--:B------:R-:W-:Y:S01]  /*4f10*/  FFMA.FTZ R32, R34, R3.reuse, -R35 ;  /* 0x0000000322207223 */ /* 0x080fe20000010823 */
[----:B------:R-:W-:Y:S01]  /*4f20*/  FADD.FTZ R26, -R24, R9 ;  /* 0x00000009181a7221 */ /* 0x000fe20000010100 */
[----:B------:R-:W-:Y:S01]  /*4f30*/  FSEL R24, R8, RZ, P4 ;  /* 0x000000ff08187208 */ /* 0x000fe20002000000 */
[----:B------:R-:W-:Y:S01]  /*4f40*/  MUFU.EX2 R27, R27 ;  /* 0x0000001b001b7308 */ /* 0x000fe20000000800 */
[----:B------:R-:W-:Y:S02]  /*4f50*/  IMAD.U32 R34, RZ, RZ, UR4 ;  /* 0x00000004ff227e24 */ /* 0x000fe4000f8e00ff */
[-C--:B------:R-:W-:Y:S01]  /*4f60*/  FMUL.FTZ R9, R26, R3.reuse ;  /* 0x000000031a097220 */ /* 0x080fe20000410000 */
[-C--:B------:R-:W-:Y:S01]  /*4f70*/  FFMA.FTZ R33, R30, R3.reuse, -R35 ;  /* 0x000000031e217223 */ /* 0x080fe20000010823 */
[----:B------:R-:W-:Y:S01]  /*4f80*/  FADD.FTZ R26, -R24, R7 ;  /* 0x00000007181a7221 */ /* 0x000fe20000010100 */
[----:B------:R-:W-:Y:S01]  /*4f90*/  VIADD R7, R16, 0x9 ;  /* 0x0000000910077836 */ /* 0x000fe20000000000 */
[----:B------:R-:W-:Y:S01]  /*4fa0*/  @!P1 LEA R34, R34, UR39, 0x3 ;  /* 0x0000002722229c11 */ /* 0x000fe2000f8e18ff */
[-C--:B------:R-:W-:Y:S01]  /*4fb0*/  FFMA.FTZ R30, R132, R3.reuse, -R35 ;  /* 0x00000003841e7223 */ /* 0x080fe20000010823 */
[----:B------:R-:W-:Y:S01]  /*4fc0*/  FMUL.FTZ R26, R26, R3 ;  /* 0x000000031a1a7220 */ /* 0x000fe20000410000 */
[----:B------:R0:W1:Y:S01]  /*4fd0*/  MUFU.EX2 R24, R9 ;  /* 0x0000000900187308 */ /* 0x0000620000000800 */
[----:B------:R-:W-:Y:S01]  /*4fe0*/  ISETP.GE.U32.AND P3, PT, R2, 0x180, PT ;  /* 0x000001800200780c */ /* 0x000fe20003f66070 */
[----:B------:R-:W-:-:S02]  /*4ff0*/  @!P1 VIADD R34, R34, 0x16840 ;  /* 0x0001684022229836 */ /* 0x000fc40000000000 */
[-CC-:B------:R-:W-:Y:S01]  /*5000*/  FFMA.FTZ R31, R36, R3.reuse, -R35.reuse ;  /* 0x00000003241f7223 */ /* 0x180fe20000010823 */
[-CC-:B------:R-:W-:Y:S01]  /*5010*/  FFMA.FTZ R140, R40, R3.reuse, -R35.reuse ;  /* 0x00000003288c7223 */ /* 0x180fe20000010823 */
[-CC-:B------:R-:W-:Y:S01]  /*5020*/  FFMA.FTZ R37, R134, R3.reuse, -R35.reuse ;  /* 0x0000000386257223 */ /* 0x180fe20000010823 */
[-CC-:B------:R-:W-:Y:S01]  /*5030*/  FFMA.FTZ R142, R44, R3.reuse, -R35.reuse ;  /* 0x000000032c8e7223 */ /* 0x180fe20000010823 */
[----:B------:R-:W-:Y:S01]  /*5040*/  @!P1 PRMT R34, RZ, 0x654, R34 ;  /* 0x00000654ff229816 */ /* 0x000fe20000000022 */
[----:B------:R-:W2:Y:S01]  /*5050*/  MUFU.EX2 R26, R26 ;  /* 0x0000001a001a7308 */ /* 0x000ea20000000800 */
[----:B0-----:R-:W-:Y:S01]  /*5060*/  SEL R9, R7, 0x9, !P3 ;  /* 0x0000000907097807 */ /* 0x001fe20005800000 */
[----:B------:R-:W-:Y:S02]  /*5070*/  IMAD.U32 R36, RZ, RZ, UR6 ;  /* 0x00000006ff247e24 */ /* 0x000fe4000f8e00ff */
[-CC-:B------:R-:W-:Y:S01]  /*5080*/  FFMA.FTZ R39, R136, R3.reuse, -R35.reuse ;  /* 0x0000000388277223 */ /* 0x180fe20000010823 */
[-CC-:B------:R-:W-:Y:S01]  /*5090*/  FFMA.FTZ R136, R48, R3.reuse, -R35.reuse ;  /* 0x0000000330887223 */ /* 0x180fe20000010823 */
[-CC-:B------:R-:W-:Y:S01]  /*50a0*/  FFMA.FTZ R41, R138, R3.reuse, -R35.reuse ;  /* 0x000000038a297223 */ /* 0x180fe20000010823 */
[-C--:B------:R-:W-:Y:S01]  /*50b0*/  FFMA.FTZ R138, R52, R3.reuse, -R35 ;  /* 0x00000003348a7223 */ /* 0x080fe20000010823 */
[----:B------:R-:W-:Y:S01]  /*50c0*/  @!P1 LEA R36, R36, UR39, 0x3 ;  /* 0x0000002724249c11 */ /* 0x000fe2000f8e18ff */
[----:B------:R-:W0:Y:S01]  /*50d0*/  MUFU.EX2 R82, R82 ;  /* 0x0000005200527308 */ /* 0x000e220000000800 */
[----:B-1----:R-:W-:Y:S01]  /*50e0*/  FFMA.FTZ R47, R24, R4, R149 ;  /* 0x00000004182f7223 */ /* 0x002fe20000010095 */
[-CC-:B------:R-:W-:Y:S01]  /*50f0*/  FFMA.FTZ R43, R53, R3.reuse, -R35.reuse ;  /* 0x00000003352b7223 */ /* 0x180fe20000010823 */
[----:B------:R-:W-:Y:S01]  /*5100*/  FFMA.FTZ R132, R56, R3, -R35 ;  /* 0x0000000338847223 */ /* 0x000fe20000010823 */
[----:B------:R-:W-:-:S02]  /*5110*/  @!P1 VIADD R36, R36, 0x16860 ;  /* 0x0001686024249836 */ /* 0x000fc40000000000 */
[----:B------:R-:W-:Y:S01]  /*5120*/  FADD.FTZ R4, R14, R47 ;  /* 0x0000002f0e047221 */ /* 0x000fe20000010000 */
[-CC-:B------:R-:W-:Y:S01]  /*5130*/  FFMA.FTZ R144, R144, R3.reuse, -R35.reuse ;  /* 0x0000000390907223 */ /* 0x180fe20000010823 */
[----:B------:R-:W-:Y:S01]  /*5140*/  FFMA.FTZ R134, R60, R3, -R35 ;  /* 0x000000033c867223 */ /* 0x000fe20000010823 */
[----:B------:R-:W1:Y:S01]  /*5150*/  MUFU.EX2 R28, R28 ;  /* 0x0000001c001c7308 */ /* 0x000e620000000800 */
[----:B--2---:R-:W-:Y:S01]  /*5160*/  FFMA.FTZ R45, R26, R5, R27 ;  /* 0x000000051a2d7223 */ /* 0x004fe2000001001b */
[----:B------:R-:W-:Y:S01]  /*5170*/  @!P1 PRMT R36, RZ, 0x654, R36 ;  /* 0x00000654ff249816 */ /* 0x000fe20000000024 */
[--C-:B------:R-:W-:Y:S01]  /*5180*/  FFMA.FTZ R5, R61, R3, -R35.reuse ;  /* 0x000000033d057223 */ /* 0x100fe20000010823 */
[----:B------:R-:W-:Y:S01]  /*5190*/  F2FP.BF16.F32.PACK_AB R149, R14, R149 ;  /* 0x000000950e95723e */ /* 0x000fe200000010ff */
        /* <DEDUP_REMOVED lines=8> */
[----:B------:R-:W-:Y:S01]  /*5220*/  FFMA.FTZ R84, R84, R3, -R35 ;  /* 0x0000000354547223 */ /* 0x000fe20000010823 */
[----:B------:R-:W-:Y:S01]  /*5230*/  PLOP3.LUT P3, PT, PT, PT, UP1, 0x80, 0x0 ;  /* 0x000000000000781c */ /* 0x000fe20003f6f018 */
[----:B------:R-:W-:Y:S01]  /*5240*/  UMOV UR6, UR4 ;  /* 0x0000000400067c82 */ /* 0x000fe20008000000 */
[----:B------:R-:W0:Y:S01]  /*5250*/  MUFU.EX2 R29, R29 ;  /* 0x0000001d001d7308 */ /* 0x000e220000000800 */
[----:B------:R-:W-:-:S07]  /*5260*/  F2FP.BF16.F32.PACK_AB R131, R66, R17 ;  /* 0x000000114283723e */ /* 0x000fce00000010ff */
[----:B------:R-:W3:Y:S01]  /*5270*/  MUFU.EX2 R30, R30 ;  /* 0x0000001e001e7308 */ /* 0x000ee20000000800 */
[----:B------:R-:W-:Y:S02]  /*5280*/  WARPGROUP.DEPBAR.LE gsb0, 0x0 ;  /* 0x00008000000079c5 */ /* 0x000fe40000010000 */
[----:B------:R4:W-:Y:S06]  /*5290*/  BAR.ARV R9, 0x100 ;  /* 0x000400090000751d */ /* 0x0009ec0000002000 */
[----:B------:R-:W5:Y:S01]  /*52a0*/  MUFU.EX2 R31, R31 ;  /* 0x0000001f001f7308 */ /* 0x000f620000000800 */
[----:B------:R1:W-:Y:S01]  /*52b0*/  @!P1 SYNCS.ARRIVE.TRANS64.RED.A1T0 RZ, [R34+URZ], RZ ;  /* 0x000000ff22ff99a7 */ /* 0x0003e2000810043f */
[----:B----4-:R-:W-:Y:S01]  /*52c0*/  FADD.FTZ R9, R151, R4 ;  /* 0x0000000497097221 */ /* 0x010fe20000010000 */
[----:B------:R-:W-:Y:S01]  /*52d0*/  F2FP.BF16.F32.PACK_AB R151, R18, R151 ;  /* 0x000000971297723e */ /* 0x000fe200000010ff */
[-C--:B------:R-:W-:Y:S01]  /*52e0*/  FMUL.FTZ R88, R88, R26.reuse ;  /* 0x0000001a58587220 */ /* 0x080fe20000410000 */
[-C--:B------:R-:W-:Y:S01]  /*52f0*/  FMUL.FTZ R89, R89, R26.reuse ;  /* 0x0000001a59597220 */ /* 0x080fe20000410000 */
[----:B------:R-:W-:Y:S01]  /*5300*/  FADD.FTZ R4, R18, R9 ;  /* 0x0000000912047221 */ /* 0x000fe20000010000 */
[----:B------:R-:W-:Y:S01]  /*5310*/  FFMA.FTZ R9, R146, R3, -R35 ;  /* 0x0000000392097223 */ /* 0x000fe20000010823 */
[----:B------:R-:W4:Y:S01]  /*5320*/  MUFU.EX2 R32, R32 ;  /* 0x0000002000207308 */ /* 0x000f220000000800 */
[----:B-1----:R-:W-:Y:S01]  /*5330*/  FADD.FTZ R34, R28, R45 ;  /* 0x0000002d1c227221 */ /* 0x002fe20000010000 */
[----:B------:R-:W-:Y:S01]  /*5340*/  FADD.FTZ R47, R145, R4 ;  /* 0x00000004912f7221 */ /* 0x000fe20000010000 */
[----:B------:R1:W-:Y:S01]  /*5350*/  @!P1 SYNCS.ARRIVE.TRANS64.RED.A1T0 RZ, [R36+URZ], RZ ;  /* 0x000000ff24ff99a7 */ /* 0x0003e2000810043f */
[----:B------:R-:W-:Y:S01]  /*5360*/  F2FP.BF16.F32.PACK_AB R145, R20, R145 ;  /* 0x000000911491723e */ /* 0x000fe200000010ff */
[----:B--2---:R-:W-:Y:S01]  /*5370*/  FADD.FTZ R34, R33, R34 ;  /* 0x0000002221227221 */ /* 0x004fe20000010000 */
[-C--:B------:R-:W-:Y:S01]  /*5380*/  FMUL.FTZ R92, R92, R26.reuse ;  /* 0x0000001a5c5c7220 */ /* 0x080fe20000410000 */
[-C--:B------:R-:W-:Y:S01]  /*5390*/  FMUL.FTZ R93, R93, R26.reuse ;  /* 0x0000001a5d5d7220 */ /* 0x080fe20000410000 */
[----:B------:R-:W2:Y:S01]  /*53a0*/  MUFU.EX2 R140, R140 ;  /* 0x0000008c008c7308 */ /* 0x000ea20000000800 */
[----:B0-----:R-:W-:Y:S01]  /*53b0*/  FADD.FTZ R45, R29, R34 ;  /* 0x000000221d2d7221 */ /* 0x001fe20000010000 */
[----:B------:R-:W-:Y:S01]  /*53c0*/  FADD.FTZ R34, R20, R47 ;  /* 0x0000002f14227221 */ /* 0x000fe20000010000 */
[-C--:B------:R-:W-:Y:S01]  /*53d0*/  FMUL.FTZ R96, R96, R26.reuse ;  /* 0x0000001a60607220 */ /* 0x080fe20000410000 */
[-C--:B------:R-:W-:Y:S01]  /*53e0*/  FMUL.FTZ R97, R97, R26.reuse ;  /* 0x0000001a61617220 */ /* 0x080fe20000410000 */
[----:B---3--:R-:W-:Y:S01]  /*53f0*/  FADD.FTZ R4, R30, R45 ;  /* 0x0000002d1e047221 */ /* 0x008fe20000010000 */
[----:B------:R-:W-:Y:S01]  /*5400*/  FADD.FTZ R49, R147, R34 ;  /* 0x0000002293317221 */ /* 0x000fe20000010000 */
[----:B------:R-:W-:Y:S01]  /*5410*/  FFMA.FTZ R45, R69, R3, -R35 ;  /* 0x00000003452d7223 */ /* 0x000fe20000010823 */
[----:B------:R-:W0:Y:S01]  /*5420*/  MUFU.EX2 R37, R37 ;  /* 0x0000002500257308 */ /* 0x000e220000000800 */
[----:B-----5:R-:W-:Y:S01]  /*5430*/  FADD.FTZ R47, R31, R4 ;  /* 0x000000041f2f7221 */ /* 0x020fe20000010000 */
[----:B------:R-:W-:Y:S01]  /*5440*/  FADD.FTZ R4, R22, R49 ;  /* 0x0000003116047221 */ /* 0x000fe20000010000 */
[----:B----4-:R-:W-:Y:S01]  /*5450*/  F2FP.BF16.F32.PACK_AB R146, R32, R31 ;  /* 0x0000001f2092723e */ /* 0x010fe200000010ff */
[----:B------:R-:W-:Y:S01]  /*5460*/  FMUL.FTZ R100, R100, R26 ;  /* 0x0000001a64647220 */ /* 0x000fe20000410000 */
[----:B------:R-:W-:Y:S01]  /*5470*/  FADD.FTZ R51, R32, R47 ;  /* 0x0000002f20337221 */ /* 0x000fe20000010000 */
[----:B------:R-:W-:Y:S01]  /*5480*/  FADD.FTZ R49, R141, R4 ;  /* 0x000000048d317221 */ /* 0x000fe20000010000 */
[----:B------:R-:W-:Y:S01]  /*5490*/  FFMA.FTZ R47, R148, R3, -R35 ;  /* 0x00000003942f7223 */ /* 0x000fe20000010823 */
[----:B------:R-:W1:Y:S01]  /*54a0*/  MUFU.EX2 R142, R142 ;  /* 0x0000008e008e7308 */ /* 0x000e620000000800 */
[----:B--2---:R-:W-:Y:S01]  /*54b0*/  FADD.FTZ R34, R140, R51 ;  /* 0x000000338c227221 */ /* 0x004fe20000010000 */
[----:B------:R-:W-:Y:S01]  /*54c0*/  F2FP.BF16.F32.PACK_AB R148, R82, R27 ;  /* 0x0000001b5294723e */ /* 0x000fe200000010ff */
[-CC-:B------:R-:W-:Y:S01]  /*54d0*/  FFMA.FTZ R4, R150, R3.reuse, -R35.reuse ;  /* 0x0000000396047223 */ /* 0x180fe20000010823 */
[----:B------:R-:W-:Y:S01]  /*54e0*/  F2FP.BF16.F32.PACK_AB R150, R33, R28 ;  /* 0x0000001c2196723e */ /* 0x000fe200000010ff */
[----:B------:R-:W-:Y:S01]  /*54f0*/  FFMA.FTZ R35, R85, R3, -R35 ;  /* 0x0000000355237223 */ /* 0x000fe20000010823 */
[----:B------:R-:W-:Y:S01]  /*5500*/  F2FP.BF16.F32.PACK_AB R147, R22, R147 ;  /* 0x000000931693723e */ /* 0x000fe200000010ff */
[----:B------:R-:W-:Y:S01]  /*5510*/  FMUL.FTZ R101, R101, R26 ;  /* 0x0000001a65657220 */ /* 0x000fe20000410000 */
[----:B------:R-:W2:Y:S01]  /*5520*/  MUFU.EX2 R39, R39 ;  /* 0x0000002700277308 */ /* 0x000ea20000000800 */
[C---:B0-----:R-:W-:Y:S01]  /*5530*/  FADD.FTZ R51, R37.reuse, R34 ;  /* 0x0000002225337221 */ /* 0x041fe20000010000 */
[----:B------:R-:W-:Y:S01]  /*5540*/  FADD.FTZ R34, R38, R49 ;  /* 0x0000003126227221 */ /* 0x000fe20000010000 */
[----:B------:R-:W-:Y:S01]  /*5550*/  F2FP.BF16.F32.PACK_AB R140, R37, R140 ;  /* 0x0000008c258c723e */ /* 0x000fe200000010ff */
[-C--:B------:R-:W-:Y:S01]  /*5560*/  FMUL.FTZ R104, R104, R26.reuse ;  /* 0x0000001a68687220 */ /* 0x080fe20000410000 */
[----:B------:R-:W-:Y:S01]  /*5570*/  F2FP.BF16.F32.PACK_AB R141, R38, R141 ;  /* 0x0000008d268d723e */ /* 0x000fe200000010ff */
[----:B------:R-:W-:Y:S01]  /*5580*/  FADD.FTZ R49, R143, R34 ;  /* 0x000000228f317221 */ /* 0x000fe20000010000 */
[----:B------:R-:W-:Y:S01]  /*5590*/  F2FP.BF16.F32.PACK_AB R143, R42, R143 ;  /* 0x0000008f2a8f723e */ /* 0x000fe200000010ff */
[----:B------:R-:W0:Y:S01]  /*55a0*/  MUFU.EX2 R136, R136 ;  /* 0x0000008800887308 */ /* 0x000e220000000800 */
[----:B-1----:R-:W-:Y:S01]  /*55b0*/  FADD.FTZ R36, R142, R51 ;  /* 0x000000338e247221 */ /* 0x002fe20000010000 */
[----:B------:R-:W-:Y:S01]  /*55c0*/  FADD.FTZ R34, R42, R49 ;  /* 0x000000312a227221 */ /* 0x000fe20000010000 */
[-C--:B------:R-:W-:Y:S01]  /*55d0*/  FMUL.FTZ R105, R105, R26.reuse ;  /* 0x0000001a69697220 */ /* 0x080fe20000410000 */
[-C--:B------:R-:W-:Y:S01]  /*55e0*/  FMUL.FTZ R108, R108, R26.reuse ;  /* 0x0000001a6c6c7220 */ /* 0x080fe20000410000 */
[----:B------:R-:W-:Y:S01]  /*55f0*/  FMUL.FTZ R109, R109, R26 ;  /* 0x0000001a6d6d7220 */ /* 0x000fe20000410000 */
[----:B------:R-:W-:Y:S01]  /*5600*/  FADD.FTZ R49, R137, R34 ;  /* 0x0000002289317221 */ /* 0x000fe20000010000 */
[C---:B------:R-:W-:Y:S01]  /*5610*/  F2FP.BF16.F32.PACK_AB R137, R46.reuse, R137 ;  /* 0x000000892e89723e */ /* 0x040fe200000010ff */
[----:B------:R-:W1:Y:S01]  /*5620*/  MUFU.EX2 R41, R41 ;  /* 0x0000002900297308 */ /* 0x000e620000000800 */
[C---:B--2---:R-:W-:Y:S01]  /*5630*/  FADD.FTZ R51, R39.reuse, R36 ;  /* 0x0000002427337221 */ /* 0x044fe20000010000 */
[----:B------:R-:W-:Y:S01]  /*5640*/  FADD.FTZ R14, R46, R49 ;  /* 0x000000312e0e7221 */ /* 0x000fe20000010000 */
[----:B------:R-:W-:Y:S01]  /*5650*/  F2FP.BF16.F32.PACK_AB R142, R39, R142 ;  /* 0x0000008e278e723e */ /* 0x000fe200000010ff */
[-C--:B------:R-:W-:Y:S01]  /*5660*/  FMUL.FTZ R112, R112, R26.reuse ;  /* 0x0000001a70707220 */ /* 0x080fe20000410000 */
[-C--:B------:R-:W-:Y:S01]  /*5670*/  FMUL.FTZ R113, R113, R26.reuse ;  /* 0x0000001a71717220 */ /* 0x080fe20000410000 */
[----:B------:R-:W-:Y:S01]  /*5680*/  FADD.FTZ R27, R139, R14 ;  /* 0x0000000e8b1b7221 */ /* 0x000fe20000010000 */
[----:B------:R-:W-:Y:S01]  /*5690*/  F2FP.BF16.F32.PACK_AB R139, R50, R139 ;  /* 0x0000008b328b723e */ /* 0x000fe200000010ff */
[----:B------:R-:W2:Y:S01]  /*56a0*/  MUFU.EX2 R138, R138 ;  /* 0x0000008a008a7308 */ /* 0x000ea20000000800 */
[----:B0-----:R-:W-:Y:S01]  /*56b0*/  FADD.FTZ R36, R136, R51 ;  /* 0x0000003388247221 */ /* 0x001fe20000010000 */
[----:B------:R-:W-:Y:S01]  /*56c0*/  FADD.FTZ R14, R50, R27 ;  /* 0x0000001b320e7221 */ /* 0x000fe20000010000 */
[-C--:B------:R-:W-:Y:S01]  /*56d0*/  FMUL.FTZ R116, R116, R26.reuse ;  /* 0x0000001a74747220 */ /* 0x080fe20000410000 */
[----:B------:R-:W-:Y:S01]  /*56e0*/  FMUL.FTZ R117, R117, R26 ;  /* 0x0000001a75757220 */ /* 0x000fe20000410000 */
        /* <DEDUP_REMOVED lines=19> */
[----:B------:R2:W3:Y:S01]  /*5820*/  MUFU.EX2 R7, R144 ;  /* 0x0000009000077308 */ /* 0x0004e20000000800 */
[C---:B0-----:R-:W-:Y:S01]  /*5830*/  FADD.FTZ R33, R43.reuse, R18 ;  /* 0x000000122b217221 */ /* 0x041fe20000010000 */
        /* <DEDUP_REMOVED lines=8> */
[----:B--2---:R-:W-:Y:S01]  /*58c0*/  F2FP.BF16.F32.PACK_AB R144, R30, R29 ;  /* 0x0000001d1e90723e */ /* 0x004fe200000010ff */
[----:B------:R-:W-:Y:S01]  /*58d0*/  FADD.FTZ R14, R66, R27 ;  /* 0x0000001b420e7221 */ /* 0x000fe20000010000 */
[-C--:B------:R-:W-:Y:S01]  /*58e0*/  FMUL.FTZ R110, R110, R24.reuse ;  /* 0x000000186e6e7220 */ /* 0x080fe20000410000 */
[-C--:B------:R-:W-:Y:S01]  /*58f0*/  FMUL.FTZ R111, R111, R24.reuse ;  /* 0x000000186f6f7220 */ /* 0x080fe20000410000 */
[-C--:B------:R-:W-:Y:S01]  /*5900*/  FMUL.FTZ R114, R114, R24.reuse ;  /* 0x0000001872727220 */ /* 0x080fe20000410000 */
[----:B------:R-:W-:Y:S01]  /*5910*/  FMUL.FTZ R115, R115, R24 ;  /* 0x0000001873737220 */ /* 0x000fe20000410000 */
[----:B------:R-:W1:Y:S01]  /*5920*/  MUFU.EX2 R5, R5 ;  /* 0x0000000500057308 */ /* 0x000e620000000800 */
[C---:B---3--:R-:W-:Y:S01]  /*5930*/  FADD.FTZ R29, R7.reuse, R18 ;  /* 0x00000012071d7221 */ /* 0x048fe20000010000 */
[----:B------:R-:W-:Y:S01]  /*5940*/  F2FP.BF16.F32.PACK_AB R132, R7, R132 ;  /* 0x000000840784723e */ /* 0x000fe200000010ff */
[-C--:B------:R-:W-:Y:S01]  /*5950*/  FMUL.FTZ R118, R118, R24.reuse ;  /* 0x0000001876767220 */ /* 0x080fe20000410000 */
[----:B------:R-:W-:-:S04]  /*5960*/  FMUL.FTZ R119, R119, R24 ;  /* 0x0000001877777220 */ /* 0x000fc80000410000 */
[----:B------:R-:W2:Y:S01]  /*5970*/  MUFU.EX2 R128, R128 ;  /* 0x0000008000807308 */ /* 0x000ea20000000800 */
[----:B0-----:R-:W-:-:S07]  /*5980*/  FADD.FTZ R18, R134, R29 ;  /* 0x0000001d86127221 */ /* 0x001fce0000010000 */
[----:B------:R-:W0:Y:S01]  /*5990*/  MUFU.EX2 R9, R9 ;  /* 0x0000000900097308 */ /* 0x000e220000000800 */
[C---:B-1----:R-:W-:Y:S01]  /*59a0*/  FADD.FTZ R29, R5.reuse, R18 ;  /* 0x00000012051d7221 */ /* 0x042fe20000010000 */
[----:B------:R-:W-:Y:S01]  /*59b0*/  F2FP.BF16.F32.PACK_AB R134, R5, R134 ;  /* 0x000000860586723e */ /* 0x000fe200000010ff */
[----:B------:R-:W-:-:S05]  /*59c0*/  FADD.FTZ R5, R19, R14 ;  /* 0x0000000e13057221 */ /* 0x000fca0000010000 */
[----:B------:R-:W1:Y:S01]  /*59d0*/  MUFU.EX2 R130, R130 ;  /* 0x0000008200827308 */ /* 0x000e620000000800 */
[----:B--2---:R-:W-:-:S07]  /*59e0*/  FADD.FTZ R18, R128, R29 ;  /* 0x0000001d80127221 */ /* 0x004fce0000010000 */
[----:B------:R-:W2:Y:S01]  /*59f0*/  MUFU.EX2 R45, R45 ;  /* 0x0000002d002d7308 */ /* 0x000ea20000000800 */
[C---:B0-----:R-:W-:Y:S01]  /*5a00*/  FADD.FTZ R29, R9.reuse, R18 ;  /* 0x00000012091d7221 */ /* 0x041fe20000010000 */
[----:B------:R-:W-:Y:S01]  /*5a10*/  F2FP.BF16.F32.PACK_AB R128, R9, R128 ;  /* 0x000000800980723e */ /* 0x000fe200000010ff */
[----:B------:R-:W-:-:S05]  /*5a20*/  IMAD.MOV.U32 R9, RZ, RZ, R12 ;  /* 0x000000ffff097224 */ /* 0x000fca00078e000c */
[----:B------:R-:W-:Y:S01]  /*5a30*/  MUFU.EX2 R124, R124 ;  /* 0x0000007c007c7308 */ /* 0x000fe20000000800 */
[----:B-1----:R-:W-:-:S07]  /*5a40*/  FADD.FTZ R18, R130, R29 ;  /* 0x0000001d82127221 */ /* 0x002fce0000010000 */
[----:B------:R-:W-:Y:S01]  /*5a50*/  MUFU.EX2 R47, R47 ;  /* 0x0000002f002f7308 */ /* 0x000fe20000000800 */
[C---:B--2---:R-:W-:Y:S01]  /*5a60*/  FADD.FTZ R7, R45.reuse, R18 ;  /* 0x000000122d077221 */ /* 0x044fe20000010000 */
[----:B------:R-:W-:-:S06]  /*5a70*/  F2FP.BF16.F32.PACK_AB R130, R45, R130 ;  /* 0x000000822d82723e */ /* 0x000fcc00000010ff */
[----:B------:R-:W0:Y:S08]  /*5a80*/  MUFU.EX2 R70, R70 ;  /* 0x0000004600467308 */ /* 0x000e300000000800 */
[----:B------:R-:W-:Y:S08]  /*5a90*/  MUFU.EX2 R126, R126 ;  /* 0x0000007e007e7308 */ /* 0x000ff00000000800 */
[----:B------:R-:W-:Y:S01]  /*5aa0*/  MUFU.EX2 R21, R21 ;  /* 0x0000001500157308 */ /* 0x000fe20000000800 */
[----:B0-----:R-:W-:-:S07]  /*5ab0*/  F2FP.BF16.F32.PACK_AB R125, R70, R19 ;  /* 0x00000013467d723e */ /* 0x001fce00000010ff */
[----:B------:R-:W-:Y:S08]  /*5ac0*/  MUFU.EX2 R77, R77 ;  /* 0x0000004d004d7308 */ /* 0x000ff00000000800 */
[----:B------:R-:W0:Y:S08]  /*5ad0*/  MUFU.EX2 R74, R74 ;  /* 0x0000004a004a7308 */ /* 0x000e300000000800 */
[----:B------:R-:W1:Y:S08]  /*5ae0*/  MUFU.EX2 R80, R80 ;  /* 0x0000005000507308 */ /* 0x000e700000000800 */
[----:B------:R2:W-:Y:S01]  /*5af0*/  MUFU.EX2 R120, R4 ;  /* 0x0000000400787308 */ /* 0x0005e20000000800 */
[----:B0-----:R-:W-:-:S07]  /*5b00*/  F2FP.BF16.F32.PACK_AB R127, R74, R21 ;  /* 0x000000154a7f723e */ /* 0x001fce00000010ff */
[----:B------:R-:W0:Y:S01]  /*5b10*/  MUFU.EX2 R23, R23 ;  /* 0x0000001700177308 */ /* 0x000e220000000800 */
[----:B--2---:R-:W-:Y:S01]  /*5b20*/  FADD.FTZ R4, R124, R7 ;  /* 0x000000077c047221 */ /* 0x004fe20000010000 */
[----:B------:R-:W-:-:S03]  /*5b30*/  F2FP.BF16.F32.PACK_AB R124, R47, R124 ;  /* 0x0000007c2f7c723e */ /* 0x000fc600000010ff */
[----:B------:R-:W-:Y:S01]  /*5b40*/  FADD.FTZ R7, R47, R4 ;  /* 0x000000042f077221 */ /* 0x000fe20000010000 */
[----:B------:R-:W-:Y:S02]  /*5b50*/  FADD.FTZ R4, R70, R5 ;  /* 0x0000000546047221 */ /* 0x000fe40000010000 */
[----:B------:R-:W2:Y:S01]  /*5b60*/  MUFU.EX2 R78, R78 ;  /* 0x0000004e004e7308 */ /* 0x000ea20000000800 */
[----:B------:R-:W-:Y:S01]  /*5b70*/  FADD.FTZ R7, R126, R7 ;  /* 0x000000077e077221 */ /* 0x000fe20000010000 */
[----:B------:R-:W-:Y:S01]  /*5b80*/  FADD.FTZ R5, R21, R4 ;  /* 0x0000000415057221 */ /* 0x000fe20000010000 */
[C---:B------:R-:W-:Y:S02]  /*5b90*/  F2FP.BF16.F32.PACK_AB R126, R77.reuse, R126 ;  /* 0x0000007e4d7e723e */ /* 0x040fe400000010ff */
[----:B------:R-:W-:Y:S01]  /*5ba0*/  FADD.FTZ R7, R77, R7 ;  /* 0x000000074d077221 */ /* 0x000fe20000010000 */
[----:B------:R-:W-:Y:S02]  /*5bb0*/  FADD.FTZ R4, R74, R5 ;  /* 0x000000054a047221 */ /* 0x000fe40000010000 */
[----:B------:R-:W3:Y:S01]  /*5bc0*/  MUFU.EX2 R84, R84 ;  /* 0x0000005400547308 */ /* 0x000ee20000000800 */
[----:B-1----:R-:W-:Y:S01]  /*5bd0*/  FADD.FTZ R7, R80, R7 ;  /* 0x0000000750077221 */ /* 0x002fe20000010000 */
[----:B0-----:R-:W-:-:S03]  /*5be0*/  FADD.FTZ R5, R23, R4 ;  /* 0x0000000417057221 */ /* 0x001fc60000010000 */
[C---:B------:R-:W-:Y:S01]  /*5bf0*/  FADD.FTZ R7, R120.reuse, R7 ;  /* 0x0000000778077221 */ /* 0x040fe20000010000 */
[----:B------:R-:W-:Y:S02]  /*5c00*/  F2FP.BF16.F32.PACK_AB R120, R120, R80 ;  /* 0x000000507878723e */ /* 0x000fe400000010ff */
[----:B------:R-:W0:Y:S01]  /*5c10*/  MUFU.EX2 R25, R25 ;  /* 0x0000001900197308 */ /* 0x000e220000000800 */
[C---:B--2---:R-:W-:Y:S01]  /*5c20*/  FADD.FTZ R4, R78.reuse, R5 ;  /* 0x000000054e047221 */ /* 0x044fe20000010000 */
[----:B------:R-:W-:-:S06]  /*5c30*/  F2FP.BF16.F32.PACK_AB R121, R78, R23 ;  /* 0x000000174e79723e */ /* 0x000fcc00000010ff */
[----:B------:R-:W1:Y:S01]  /*5c40*/  MUFU.EX2 R35, R35 ;  /* 0x0000002300237308 */ /* 0x000e620000000800 */
[----:B---3--:R-:W-:-:S07]  /*5c50*/  FADD.FTZ R7, R84, R7 ;  /* 0x0000000754077221 */ /* 0x008fce0000010000 */
[----:B------:R-:W2:Y:S01]  /*5c60*/  MUFU.EX2 R15, R15 ;  /* 0x0000000f000f7308 */ /* 0x000ea20000000800 */
[----:B0-----:R-:W-:Y:S01]  /*5c70*/  FADD.FTZ R4, R25, R4 ;  /* 0x0000000419047221 */ /* 0x001fe20000010000 */
[C---:B-1----:R-:W-:Y:S01]  /*5c80*/  FADD.FTZ R5, R35.reuse, R7 ;  /* 0x0000000723057221 */ /* 0x042fe20000010000 */
[----:B------:R-:W-:Y:S01]  /*5c90*/  F2FP.BF16.F32.PACK_AB R122, R35, R84 ;  /* 0x00000054237a723e */ /* 0x000fe200000010ff */
[----:B------:R-:W-:Y:S02]  /*5ca0*/  IMAD.MOV.U32 R7, RZ, RZ, R8 ;  /* 0x000000ffff077224 */ /* 0x000fe400078e0008 */
[C---:B--2---:R-:W-:Y:S01]  /*5cb0*/  FADD.FTZ R4, R15.reuse, R4 ;  /* 0x000000040f047221 */ /* 0x044fe20000010000 */
[----:B------:R-:W-:Y:S01]  /*5cc0*/  F2FP.BF16.F32.PACK_AB R123, R15, R25 ;  /* 0x000000190f7b723e */ /* 0x000fe200000010ff */
[----:B------:R-:W-:Y:S06]  /*5cd0*/  @P3 BRA `(.L_x_14009) ;  /* 0xffffffd800883947 */ /* 0x000fec000383ffff */
.L_x_14000:
[----:B------:R-:W-:-:S06]  /*5ce0*/  UISETP.GE.AND UP0, UPT, UR26, UR38, UPT ;  /* 0x000000261a00728c */ /* 0x000fcc000bf06270 */
[----:B------:R-:W-:-:S13]  /*5cf0*/  PLOP3.LUT P2, PT, PT, PT, UP0, 0x80, 0x0 ;  /* 0x000000000000781c */ /* 0x000fda0003f4f008 */
[----:B------:R-:W-:Y:S05]  /*5d00*/  @!P2 BRA `(.L_x_14010) ;  /* 0x0000001c0030a947 */ /* 0x000fea0003800000 */
[----:B------:R-:W-:Y:S01]  /*5d10*/  VIADD R0, R16, 0x9 ;  /* 0x0000000910007836 */ /* 0x000fe20000000000 */
[----:B------:R-:W-:Y:S01]  /*5d20*/  ISETP.GE.U32.AND P2, PT, R2, 0x180, PT ;  /* 0x000001800200780c */ /* 0x000fe20003f46070 */
[----:B------:R-:W-:Y:S01]  /*5d30*/  IMAD.MOV.U32 R7, RZ, RZ, R12 ;  /* 0x000000ffff077224 */ /* 0x000fe200078e000c */
[----:B------:R-:W-:Y:S01]  /*5d40*/  UMOV UR7, UR5 ;  /* 0x0000000500077c82 */ /* 0x000fe20008000000 */
[----:B------:R-:W-:Y:S01]  /*5d50*/  IMAD.MOV.U32 R9, RZ, RZ, R8 ;  /* 0x000000ffff097224 */ /* 0x000fe200078e0008 */
[----:B------:R-:W-:Y:S01]  /*5d60*/  SEL R0, R0, 0x9, !P2 ;  /* 0x0000000900007807 */ /* 0x000fe20005000000 */
[----:B------:R-:W-:Y:S01]  /*5d70*/  VIADD R16, R16, 0x8 ;  /* 0x0000000810107836 */ /* 0x000fe20000000000 */
[----:B------:R-:W-:-:S07]  /*5d80*/  UMOV UR6, UR4 ;  /* 0x0000000400067c82 */ /* 0x000fce0008000000 */
.L_x_14019:
        /* <DEDUP_REMOVED lines=9> */
.L_x_14012:
[----:B------:R-:W-:Y:S01]  /*5e20*/  ULEA UR10, UR4, UR39, 0x3 ;  /* 0x00000027040a7291 */ /* 0x000fe2000f8e183f */
[----:B------:R-:W-:-:S05]  /*5e30*/  IMAD.U32 R3, RZ, RZ, UR5 ;  /* 0x00000005ff037e24 */ /* 0x000fca000f8e00ff */
[----:B------:R-:W-:-:S04]  /*5e40*/  SHF.L.U32 R3, R3, 0x1f, RZ ;  /* 0x0000001f03037819 */ /* 0x000fc800000006ff */
[----:B------:R0:W1:Y:S01]  /*5e50*/  SYNCS.PHASECHK.TRANS64.TRYWAIT P2, [UR10+0x16830], R3 ;  /* 0x01683003ff0075a7 */ /* 0x000062000804014a */
[----:B------:R-:W-:Y:S05]  /*5e60*/  @!P0 BRA `(.L_x_14013) ;  /* 0x0000000000048947 */ /* 0x000fea0003800000 */
[----:B------:R-:W-:Y:S01]  /*5e70*/  BPT.TRAP 0x1 ;  /* 0x000000040000795c */ /* 0x000fe20000300000 */
.L_x_14013:
[----:B-1----:R-:W-:Y:S05]  /*5e80*/  @P2 BRA `(.L_x_14011) ;  /* 0x0000000000082947 */ /* 0x002fea0003800000 */
[----:B------:R-:W1:Y:S02]  /*5e90*/  SYNCS.PHASECHK.TRANS64.TRYWAIT P2, [UR10+0x16830], R3 ;  /* 0x01683003ff0075a7 */ /* 0x000e64000804014a */
[----:B-1----:R-:W-:Y:S05]  /*5ea0*/  @!P2 BRA `(.L_x_14014) ;  /* 0x0000006c0044a947 */ /* 0x002fea0003800000 */
.L_x_14011:
        /* <DEDUP_REMOVED lines=26> */
.L_x_14016:
[----:B------:R-:W-:Y:S01]  /*6050*/  ULEA UR10, UR6, UR39, 0x3 ;  /* 0x00000027060a7291 */ /* 0x000fe2000f8e183f */
[----:B01----:R-:W-:-:S05]  /*6060*/  IMAD.U32 R3, RZ, RZ, UR7 ;  /* 0x00000007ff037e24 */ /* 0x003fca000f8e00ff */
[----:B------:R-:W-:-:S04]  /*6070*/  SHF.L.U32 R3, R3, 0x1f, RZ ;  /* 0x0000001f03037819 */ /* 0x000fc800000006ff */
[----:B------:R0:W1:Y:S01]  /*6080*/  SYNCS.PHASECHK.TRANS64.TRYWAIT P2, [UR10+0x16850], R3 ;  /* 0x01685003ff0075a7 */ /* 0x000062000804014a */
[----:B------:R-:W-:Y:S05]  /*6090*/  @!P0 BRA `(.L_x_14017) ;  /* 0x0000000000048947 */ /* 0x000fea0003800000 */
[----:B------:R-:W-:Y:S01]  /*60a0*/  BPT.TRAP 0x1 ;  /* 0x000000040000795c */ /* 0x000fe20000300000 */
.L_x_14017:
[----:B-1----:R-:W-:Y:S05]  /*60b0*/  @P2 BRA `(.L_x_14015) ;  /* 0x0000000000082947 */ /* 0x002fea0003800000 */
[----:B------:R-:W1:Y:S02]  /*60c0*/  SYNCS.PHASECHK.TRANS64.TRYWAIT P2, [UR10+0x16850], R3 ;  /* 0x01685003ff0075a7 */ /* 0x000e64000804014a */
[----:B-1----:R-:W-:Y:S05]  /*60d0*/  @!P2 BRA `(.L_x_14018) ;  /* 0x0000006800d0a947 */ /* 0x002fea0003800000 */
.L_x_14015:
[----:B------:R-:W-:Y:S01]  /*60e0*/  UIADD3 UR7, UR39, 0x400, URZ ;  /* 0x0000040027077890 */ /* 0x000fe2000fffe03f */
[----:B------:R-:W-:Y:S01]  /*60f0*/  WARPGROUP.ARRIVE ;  /* 0x00000000000079c5 */ /* 0x000fe20000000000 */
[----:B------:R-:W-:Y:S01]  /*6100*/  UMOV UR11, 0x40000040 ;  /* 0x40000040000b7882 */ /* 0x000fe20000000000 */
[----:B------:R-:W-:Y:S01]  /*6110*/  UMOV UR15, 0x40000040 ;  /* 0x40000040000f7882 */ /* 0x000fe20000000000 */
[----:B------:R-:W-:Y:S01]  /*6120*/  USHF.R.U32.HI UR7, URZ, 0x4, UR7 ;  /* 0x000000043f077899 */ /* 0x000fe20008011607 */
[----:B-1----:R-:W-:Y:S01]  /*6130*/  FMNMX.FTZ R6, R24, R9, !PT ;  /* 0x0000000918067209 */ /* 0x002fe20007810000 */
[----:B------:R-:W-:Y:S02]  /*6140*/  UISETP.GT.AND UP0, UPT, UR26, UR38, UPT ;  /* 0x000000261a00728c */ /* 0x000fe4000bf04270 */
[----:B------:R-:W-:Y:S01]  /*6150*/  ULOP3.LUT UR7, UR7, 0x3fff, URZ, 0xc0, !UPT ;  /* 0x00003fff07077892 */ /* 0x000fe2000f8ec03f */
[----:B0-----:R-:W-:Y:S01]  /*6160*/  FMNMX.FTZ R3, R25, R6, !PT ;  /* 0x0000000619037209 */ /* 0x001fe20007810000 */
[----:B------:R-:W-:-:S02]  /*6170*/  UIADD3 UR26, UR26, -0x1, URZ ;  /* 0xffffffff1a1a7890 */ /* 0x000fc4000fffe03f */
[----:B------:R-:W-:Y:S01]  /*6180*/  ULEA UR10, UR6, UR7, 0xa ;  /* 0x00000007060a7291 */ /* 0x000fe2000f8e503f */
[----:B------:R-:W-:Y:S02]  /*6190*/  FMNMX.FTZ R6, R28, R3, !PT ;  /* 0x000000031c067209 */ /* 0x000fe40007810000 */
[----:B------:R-:W-:Y:S01]  /*61a0*/  PLOP3.LUT P2, PT, PT, PT, UP0, 0x80, 0x0 ;  /* 0x000000000000781c */ /* 0x000fe20003f4f008 */
[----:B------:R-:W-:Y:S01]  /*61b0*/  UIADD3 UR14, UR10, 0x80, URZ ;  /* 0x000000800a0e7890 */ /* 0x000fe2000fffe03f */
[----:B------:R-:W-:Y:S01]  /*61c0*/  FMNMX.FTZ R3, R29, R6, !PT ;  /* 0x000000061d037209 */ /* 0x000fe20007810000 */
[----:B------:R-:W-:-:S03]  /*61d0*/  UMOV UR7, UR5 ;  /* 0x0000000500077c82 */ /* 0x000fc60008000000 */
        /* <DEDUP_REMOVED lines=45> */
[----:B------:R-:W-:Y:S01]  /*64b0*/  FADD.FTZ R14, -R8, R9 ;  /* 0x00000009080e7221 */ /* 0x000fe20000010100 */
[----:B------:R-:W-:-:S03]  /*64c0*/  UMOV UR15, 0x40000040 ;  /* 0x40000040000f7882 */ /* 0x000fc60000000000 */
[-C--:B0-----:R-:W-:Y:S01]  /*64d0*/  FMUL.FTZ R15, R14, R3.reuse ;  /* 0x000000030e0f7220 */ /* 0x081fe20000410000 */
[----:B------:R-:W-:-:S03]  /*64e0*/  FMUL.FTZ R14, R8, R3 ;  /* 0x00000003080e7220 */ /* 0x000fc60000410000 */
        /* <DEDUP_REMOVED lines=9> */
[----:B0-----:R-:W-:Y:S01]  /*6580*/  FMNMX.FTZ R15, R27, R12, !PT ;  /* 0x0000000c1b0f7209 */ /* 0x001fe20007810000 */
[-CC-:B------:R-:W-:Y:S01]  /*6590*/  FFMA.FTZ R9, R24, R3.reuse, -R14.reuse ;  /* 0x0000000318097223 */ /* 0x180fe2000001080e */
[-CC-:B------:R-:W-:Y:S01]  /*65a0*/  FFMA.FTZ R150, R28, R3.reuse, -R14.reuse ;  /* 0x000000031c967223 */ /* 0x180fe2000001080e */
[--C-:B------:R-:W-:Y:S01]  /*65b0*/  FFMA.FTZ R19, R37, R3, -R14.reuse ;  /* 0x0000000325137223 */ /* 0x100fe2000001080e */
[----:B------:R-:W-:Y:S01]  /*65c0*/  FMNMX.FTZ R12, R30, R15, !PT ;  /* 0x0000000f1e0c7209 */ /* 0x000fe20007810000 */
[-CC-:B------:R-:W-:Y:S01]  /*65d0*/  FFMA.FTZ R21, R41, R3.reuse, -R14.reuse ;  /* 0x0000000329157223 */ /* 0x180fe2000001080e */
[----:B------:R-:W-:Y:S01]  /*65e0*/  MUFU.EX2 R15, R33 ;  /* 0x00000021000f7308 */ /* 0x000fe20000000800 */
        /* <DEDUP_REMOVED lines=19> */
[----:B------:R-:W1:Y:S01]  /*6720*/  MUFU.EX2 R148, R148 ;  /* 0x0000009400947308 */ /* 0x000e620000000800 */
[----:B------:R-:W-:-:S04]  /*6730*/  FMNMX.FTZ R17, R43, R12, !PT ;  /* 0x0000000c2b117209 */ /* 0x000fc80007810000 */
[----:B------:R-:W-:-:S03]  /*6740*/  FMNMX.FTZ R12, R46, R17, !PT ;  /* 0x000000112e0c7209 */ /* 0x000fc60007810000 */
[----:B------:R-:W2:Y:S01]  /*6750*/  MUFU.EX2 R150, R150 ;  /* 0x0000009600967308 */ /* 0x000ea20000000800 */
[----:B------:R-:W-:Y:S01]  /*6760*/  FMNMX.FTZ R17, R47, R12, !PT ;  /* 0x0000000c2f117209 */ /* 0x000fe20007810000 */
[----:B0-----:R-:W-:-:S03]  /*6770*/  FFMA.FTZ R5, R6, R5, R9 ;  /* 0x0000000506057223 */ /* 0x001fc60000010009 */
[----:B------:R-:W-:-:S03]  /*6780*/  FMNMX.FTZ R12, R50, R17, !PT ;  /* 0x00000011320c7209 */ /* 0x000fc60007810000 */
[----:B------:R-:W0:Y:S01]  /*6790*/  MUFU.EX2 R13, R13 ;  /* 0x0000000d000d7308 */ /* 0x000e220000000800 */
[----:B------:R-:W-:Y:S01]  /*67a0*/  FMNMX.FTZ R17, R51, R12, !PT ;  /* 0x0000000c33117209 */ /* 0x000fe20007810000 */
[C---:B-1----:R-:W-:Y:S01]  /*67b0*/  FADD.FTZ R5, R148.reuse, R5 ;  /* 0x0000000594057221 */ /* 0x042fe20000010000 */
[----:B------:R-:W-:Y:S02]  /*67c0*/  F2FP.BF16.F32.PACK_AB R148, R148, R9 ;  /* 0x000000099494723e */ /* 0x000fe400000010ff */
        /* <DEDUP_REMOVED lines=10> */
[----:B------:R-:W-:Y:S01]  /*6870*/  HGMMA.64x64x16.F32.BF16 R88, R136, gdesc[UR12].tnspB, R88, gsb0 ;  /* 0x40e0000c88587df0 */ /* 0x000fe20008001858 */
[----:B------:R-:W-:Y:S01]  /*6880*/  UIADD3 UR14, UR10, 0x200, URZ ;  /* 0x000002000a0e7890 */ /* 0x000fe2000fffe03f */
[----:B------:R-:W-:Y:S01]  /*6890*/  UMOV UR15, 0x40000040 ;  /* 0x40000040000f7882 */ /* 0x000fe20000000000 */
[----:B------:R-:W-:-:S03]  /*68a0*/  FMNMX.FTZ R12, R62, R23, !PT ;  /* 0x000000173e0c7209 */ /* 0x000fc60007810000 */
[----:B------:R1:W-:Y:S01]  /*68b0*/  MUFU.EX2 R23, R49 ;  /* 0x0000003100177308 */ /* 0x0003e20000000800 */
[----:B------:R-:W-:-:S04]  /*68c0*/  FMNMX.FTZ R25, R63, R12, !PT ;  /* 0x0000000c3f197209 */ /* 0x000fc80007810000 */
[----:B------:R-:W-:-:S03]  /*68d0*/  FMNMX.FTZ R12, R66, R25, !PT ;  /* 0x00000019420c7209 */ /* 0x000fc60007810000 */
[----:B------:R-:W-:Y:S01]  /*68e0*/  MUFU.EX2 R146, R146 ;  /* 0x0000009200927308 */ /* 0x000fe20000000800 */
[----:B-1----:R-:W-:Y:S01]  /*68f0*/  FFMA.FTZ R49, R77, R3, -R14 ;  /* 0x000000034d317223 */ /* 0x002fe2000001080e */
        /* <DEDUP_REMOVED lines=15> */
[----:B------:R-:W-:-:S05]  /*69f0*/  FMNMX.FTZ R12, R87, R12, !PT ;  /* 0x0000000c570c7209 */ /* 0x000fca0007810000 */
[----:B------:R-:W3:Y:S01]  /*6a00*/  SHFL.BFLY PT, R45, R12, 0x2, 0x1f ;  /* 0x0c401f000c2d7f89 */ /* 0x000ee200000e0000 */
[----:B------:R-:W-:Y:S08]  /*6a10*/  MUFU.EX2 R29, R29 ;  /* 0x0000001d001d7308 */ /* 0x000ff00000000800 */
[----:B------:R-:W-:Y:S01]  /*6a20*/  MUFU.EX2 R33, R61 ;  /* 0x0000003d00217308 */ /* 0x000fe20000000800 */
[----:B------:R-:W-:-:S02]  /*6a30*/  WARPGROUP.DEPBAR.LE gsb0, 0x0 ;  /* 0x00008000000079c5 */ /* 0x000fc40000010000 */
[----:B------:R-:W-:Y:S01]  /*6a40*/  WARPGROUP.ARRIVE ;  /* 0x00000000000079c5 */ /* 0x000fe20000000000 */
[-CC-:B------:R-:W-:Y:S01]  /*6a50*/  FFMA.FTZ R136, R48, R3.reuse, -R14.reuse ;  /* 0x0000000330887223 */ /* 0x180fe2000001080e */
[----:B------:R-:W-:-:S03]  /*6a60*/  FFMA.FTZ R138, R52, R3, -R14 ;  /* 0x00000003348a7223 */ /* 0x000fc6000001080e */
[----:B------:R-:W-:Y:S01]  /*6a70*/  MUFU.EX2 R18, R18 ;  /* 0x0000001200127308 */ /* 0x000fe20000000800 */
[----:B---3--:R-:W-:Y:S01]  /*6a80*/  FMNMX.FTZ R32, R12, R45, !PT ;  /* 0x0000002d0c207209 */ /* 0x008fe20007810000 */
[----:B------:R-:W-:Y:S01]  /*6a90*/  HGMMA.64x64x16.F32.BF16 R88, R132, gdesc[UR12].tnspB, R88, gsb0 ;  /* 0x40e0000c84587df0 */ /* 0x000fe20008001858 */
[----:B------:R-:W-:Y:S01]  /*6aa0*/  UIADD3 UR14, UR10, 0x280, URZ ;  /* 0x000002800a0e7890 */ /* 0x000fe2000fffe03f */
[----:B------:R-:W-:Y:S01]  /*6ab0*/  FFMA.FTZ R45, R73, R3, -R14 ;  /* 0x00000003492d7223 */ /* 0x000fe2000001080e */
[----:B------:R-:W-:Y:S01]  /*6ac0*/  UMOV UR15, 0x40000040 ;  /* 0x40000040000f7882 */ /* 0x000fe20000000000 */
[----:B-1----:R-:W1:Y:S02]  /*6ad0*/  SHFL.BFLY PT, R57, R32, 0x1, 0x1f ;  /* 0x0c201f0020397f89 */ /* 0x002e6400000e0000 */
[----:B------:R-:W-:Y:S08]  /*6ae0*/  MUFU.EX2 R136, R136 ;  /* 0x0000008800887308 */ /* 0x000ff00000000800 */
[----:B------:R-:W-:Y:S08]  /*6af0*/  MUFU.EX2 R138, R138 ;  /* 0x0000008a008a7308 */ /* 0x000ff00000000800 */
[----:B------:R-:W-:Y:S01]  /*6b00*/  MUFU.EX2 R37, R37 ;  /* 0x0000002500257308 */ /* 0x000fe20000000800 */
[----:B-1----:R-:W-:-:S07]  /*6b10*/  FMNMX.FTZ R12, R32, R57, !PT ;  /* 0x00000039200c7209 */ /* 0x002fce0007810000 */
[----:B------:R-:W-:Y:S01]  /*6b20*/  MUFU.EX2 R20, R20 ;  /* 0x0000001400147308 */ /* 0x000fe20000000800 */
[----:B------:R-:W-:-:S04]  /*6b30*/  FMUL.FTZ R36, R12, R3 ;  /* 0x000000030c247220 */ /* 0x000fc80000410000 */
[-CC-:B------:R-:W-:Y:S01]  /*6b40*/  FFMA.FTZ R149, R27, R3.reuse, -R36.reuse ;  /* 0x000000031b957223 */ /* 0x180fe20000010824 */
[----:B------:R-:W-:Y:S02]  /*6b50*/  IMAD.U32 R27, RZ, RZ, UR4 ;  /* 0x00000004ff1b7e24 */ /* 0x000fe4000f8e00ff */
[-CC-:B------:R-:W-:Y:S01]  /*6b60*/  FFMA.FTZ R151, R30, R3.reuse, -R36.reuse ;  /* 0x000000031e977223 */ /* 0x180fe20000010824 */
[-CC-:B------:R-:W-:Y:S01]  /*6b70*/  FFMA.FTZ R145, R34, R3.reuse, -R36.reuse ;  /* 0x0000000322917223 */ /* 0x180fe20000010824 */
[-CC-:B------:R-:W-:Y:S01]  /*6b80*/  FFMA.FTZ R30, R35, R3.reuse, -R36.reuse ;  /* 0x00000003231e7223 */ /* 0x180fe20000010824 */
[-CC-:B------:R-:W-:Y:S01]  /*6b90*/  FFMA.FTZ R147, R38, R3.reuse, -R36.reuse ;  /* 0x0000000326937223 */ /* 0x180fe20000010824 */
[----:B------:R-:W-:Y:S01]  /*6ba0*/  @!P1 LEA R27, R27, UR39, 0x3 ;  /* 0x000000271b1b9c11 */ /* 0x000fe2000f8e18ff */
[----:B------:R-:W-:Y:S01]  /*6bb0*/  MUFU.EX2 R149, R149 ;  /* 0x0000009500957308 */ /* 0x000fe20000000800 */
[-CC-:B------:R-:W-:Y:S01]  /*6bc0*/  FFMA.FTZ R34, R39, R3.reuse, -R36.reuse ;  /* 0x0000000327227223 */ /* 0x180fe20000010824 */
[----:B------:R-:W-:Y:S01]  /*6bd0*/  FFMA.FTZ R137, R50, R3, -R36 ;  /* 0x0000000332897223 */ /* 0x000fe20000010824 */
[----:B--2---:R-:W-:Y:S01]  /*6be0*/  FADD.FTZ R50, R150, R5 ;  /* 0x0000000596327221 */ /* 0x004fe20000010000 */
[----:B------:R-:W-:-:S02]  /*6bf0*/  @!P1 VIADD R27, R27, 0x16840 ;  /* 0x000168401b1b9836 */ /* 0x000fc40000000000 */
[-CC-:B------:R-:W-:Y:S01]  /*6c00*/  FFMA.FTZ R141, R42, R3.reuse, -R36.reuse ;  /* 0x000000032a8d7223 */ /* 0x180fe20000010824 */
[-CC-:B------:R-:W-:Y:S01]  /*6c10*/  FFMA.FTZ R38, R43, R3.reuse, -R36.reuse ;  /* 0x000000032b267223 */ /* 0x180fe20000010824 */
[-CC-:B------:R-:W-:Y:S01]  /*6c20*/  FFMA.FTZ R143, R46, R3.reuse, -R36.reuse ;  /* 0x000000032e8f7223 */ /* 0x180fe20000010824 */
[----:B------:R-:W-:Y:S01]  /*6c30*/  MUFU.EX2 R151, R151 ;  /* 0x0000009700977308 */ /* 0x000fe20000000800 */
[----:B------:R-:W-:Y:S01]  /*6c40*/  @!P1 PRMT R27, RZ, 0x654, R27 ;  /* 0x00000654ff1b9816 */ /* 0x000fe2000000001b */
        /* <DEDUP_REMOVED lines=11> */
[----:B------:R-:W-:Y:S01]  /*6d00*/  FFMA.FTZ R86, R86, R3, -R36 ;  /* 0x0000000356567223 */ /* 0x000fe20000010824 */
[----:B0-----:R-:W-:-:S02]  /*6d10*/  F2FP.BF16.F32.PACK_AB R150, R13, R150 ;  /* 0x000000960d96723e */ /* 0x001fc400000010ff */
[----:B------:R-:W-:Y:S08]  /*6d20*/  MUFU.EX2 R30, R30 ;  /* 0x0000001e001e7308 */ /* 0x000ff00000000800 */
[----:B------:R-:W-:Y:S01]  /*6d30*/  MUFU.EX2 R147, R147 ;  /* 0x0000009300937308 */ /* 0x000fe20000000800 */
[----:B------:R-:W-:Y:S02]  /*6d40*/  WARPGROUP.DEPBAR.LE gsb0, 0x0 ;  /* 0x00008000000079c5 */ /* 0x000fe40000010000 */
[----:B------:R-:W-:Y:S01]  /*6d50*/  WARPGROUP.ARRIVE ;  /* 0x00000000000079c5 */ /* 0x000fe20000000000 */
[-CC-:B------:R-:W-:Y:S01]  /*6d60*/  FFMA.FTZ R132, R56, R3.reuse, -R14.reuse ;  /* 0x0000000338847223 */ /* 0x180fe2000001080e */
[----:B------:R-:W-:Y:S01]  /*6d70*/  FFMA.FTZ R134, R60, R3, -R14 ;  /* 0x000000033c867223 */ /* 0x000fe2000001080e */
[----:B------:R-:W-:-:S02]  /*6d80*/  FADD.FTZ R14, -R12, R7 ;  /* 0x000000070c0e7221 */ /* 0x000fc40000010100 */
        /* <DEDUP_REMOVED lines=9> */
[----:B------:R-:W-:Y:S01]  /*6e20*/  MUFU.EX2 R141, R141 ;  /* 0x0000008d008d7308 */ /* 0x000fe20000000800 */
[----:B------:R-:W-:-:S07]  /*6e30*/  FFMA.FTZ R135, R62, R3, -R36 ;  /* 0x000000033e877223 */ /* 0x000fce0000010824 */
[----:B------:R-:W-:Y:S08]  /*6e40*/  MUFU.EX2 R57, R57 ;  /* 0x0000003900397308 */ /* 0x000ff00000000800 */
[----:B------:R-:W0:Y:S08]  /*6e50*/  MUFU.EX2 R14, R14 ;  /* 0x0000000e000e7308 */ /* 0x000e300000000800 */
        /* <DEDUP_REMOVED lines=21> */
[----:B--2---:R-:W-:-:S03]  /*6fb0*/  F2FP.BF16.F32.PACK_AB R141, R38, R141 ;  /* 0x0000008d268d723e */ /* 0x004fc600000010ff */
[----:B------:R-:W-:Y:S01]  /*6fc0*/  FADD.FTZ R52, R38, R5 ;  /* 0x0000000526347221 */ /* 0x000fe20000010000 */
[----:B------:R-:W-:Y:S02]  /*6fd0*/  WARPGROUP.DEPBAR.LE gsb0, 0x0 ;  /* 0x00008000000079c5 */ /* 0x000fe40000010000 */
[----:B------:R-:W-:Y:S01]  /*6fe0*/  WARPGROUP.ARRIVE ;  /* 0x00000000000079c5 */ /* 0x000fe20000000000 */
[----:B------:R-:W2:Y:S01]  /*6ff0*/  MUFU.EX2 R139, R139 ;  /* 0x0000008b008b7308 */ /* 0x000ea20000000800 */
[----:B0-----:R-:W-:Y:S01]  /*7000*/  FADD.FTZ R5, R143, R52 ;  /* 0x000000348f057221 */ /* 0x001fe20000010000 */
[-CC-:B------:R-:W-:Y:S01]  /*7010*/  FFMA.FTZ R129, R66, R3.reuse, -R36.reuse ;  /* 0x0000000342817223 */ /* 0x180fe20000010824 */
[----:B------:R-:W-:Y:S01]  /*7020*/  FFMA.FTZ R131, R70, R3, -R36 ;  /* 0x0000000346837223 */ /* 0x000fe20000010824 */
[C---:B-1----:R-:W-:Y:S01]  /*7030*/  F2FP.BF16.F32.PACK_AB R143, R40.reuse, R143 ;  /* 0x0000008f288f723e */ /* 0x042fe200000010ff */
[----:B------:R-:W-:Y:S01]  /*7040*/  HGMMA.64x64x16.F32.BF16 R88, R124, gdesc[UR12].tnspB, R88, gsb0 ;  /* 0x40e0000c7c587df0 */ /* 0x000fe20008001858 */
[----:B------:R-:W-:Y:S01]  /*7050*/  FADD.FTZ R52, R40, R5 ;  /* 0x0000000528347221 */ /* 0x000fe20000010000 */
[----:B------:R-:W-:Y:S01]  /*7060*/  F2FP.BF16.F32.PACK_AB R128, R37, R18 ;  /* 0x000000122580723e */ /* 0x000fe200000010ff */
[----:B------:R-:W0:Y:S02]  /*7070*/  MUFU.EX2 R44, R44 ;  /* 0x0000002c002c7308 */ /* 0x000e240000000800 */
[----:B---3--:R-:W-:Y:S01]  /*7080*/  FADD.FTZ R5, R137, R52 ;  /* 0x0000003489057221 */ /* 0x008fe20000010000 */
[----:B----4-:R-:W-:-:S03]  /*7090*/  F2FP.BF16.F32.PACK_AB R137, R42, R137 ;  /* 0x000000892a89723e */ /* 0x010fc600000010ff */
[----:B------:R-:W-:Y:S02]  /*70a0*/  FADD.FTZ R52, R42, R5 ;  /* 0x000000052a347221 */ /* 0x000fe40000010000 */
[----:B------:R-:W-:Y:S02]  /*70b0*/  MUFU.EX2 R132, R132 ;  /* 0x0000008400847308 */ /* 0x000fe40000000800 */
[----:B--2---:R-:W-:-:S06]  /*70c0*/  FADD.FTZ R5, R139, R52 ;  /* 0x000000348b057221 */ /* 0x004fcc0000010000 */
[----:B------:R-:W1:Y:S01]  /*70d0*/  MUFU.EX2 R133, R133 ;  /* 0x0000008500857308 */ /* 0x000e620000000800 */
[C---:B0-----:R-:W-:Y:S01]  /*70e0*/  FADD.FTZ R14, R44.reuse, R5 ;  /* 0x000000052c0e7221 */ /* 0x041fe20000010000 */
[----:B------:R-:W-:-:S06]  /*70f0*/  F2FP.BF16.F32.PACK_AB R139, R44, R139 ;  /* 0x0000008b2c8b723e */ /* 0x000fcc00000010ff */
[----:B------:R-:W0:Y:S08]  /*7100*/  MUFU.EX2 R46, R46 ;  /* 0x0000002e002e7308 */ /* 0x000e300000000800 */
[----:B------:R-:W-:Y:S01]  /*7110*/  MUFU.EX2 R134, R134 ;  /* 0x0000008600867308 */ /* 0x000fe20000000800 */
[----:B-1----:R-:W-:-:S07]  /*7120*/  FADD.FTZ R5, R133, R14 ;  /* 0x0000000e85057221 */ /* 0x002fce0000010000 */
[----:B------:R-:W1:Y:S01]  /*7130*/  MUFU.EX2 R135, R135 ;  /* 0x0000008700877308 */ /* 0x000e620000000800 */
[C---:B0-----:R-:W-:Y:S01]  /*7140*/  FADD.FTZ R14, R46.reuse, R5 ;  /* 0x000000052e0e7221 */ /* 0x041fe20000010000 */
[----:B------:R-:W-:-:S06]  /*7150*/  F2FP.BF16.F32.PACK_AB R133, R46, R133 ;  /* 0x000000852e85723e */ /* 0x000fcc00000010ff */
[----:B------:R-:W0:Y:S08]  /*7160*/  MUFU.EX2 R4, R4 ;  /* 0x0000000400047308 */ /* 0x000e300000000800 */
[----:B------:R-:W2:Y:S01]  /*7170*/  MUFU.EX2 R129, R129 ;  /* 0x0000008100817308 */ /* 0x000ea20000000800 */
[----:B-1----:R-:W-:-:S07]  /*7180*/  FADD.FTZ R5, R135, R14 ;  /* 0x0000000e87057221 */ /* 0x002fce0000010000 */
[----:B------:R-:W1:Y:S01]  /*7190*/  MUFU.EX2 R48, R48 ;  /* 0x0000003000307308 */ /* 0x000e620000000800 */
[C---:B0-----:R-:W-:Y:S01]  /*71a0*/  FADD.FTZ R14, R4.reuse, R5 ;  /* 0x00000005040e7221 */ /* 0x041fe20000010000 */
[----:B------:R-:W-:-:S06]  /*71b0*/  F2FP.BF16.F32.PACK_AB R135, R4, R135 ;  /* 0x000000870487723e */ /* 0x000fcc00000010ff */
[----:B------:R-:W0:Y:S01]  /*71c0*/  MUFU.EX2 R131, R131 ;  /* 0x0000008300837308 */ /* 0x000e220000000800 */
[----:B--2---:R-:W-:Y:S01]  /*71d0*/  FADD.FTZ R5, R129, R14 ;  /* 0x0000000e81057221 */ /* 0x004fe20000010000 */
[----:B------:R-:W-:Y:S02]  /*71e0*/  WARPGROUP.DEPBAR.LE gsb0, 0x0 ;  /* 0x00008000000079c5 */ /* 0x000fe40000010000 */
[----:B------:R-:W-:Y:S01]  /*71f0*/  WARPGROUP.ARRIVE ;  /* 0x00000000000079c5 */ /* 0x000fe20000000000 */
[----:B------:R-:W-:-:S03]  /*7200*/  FFMA.FTZ R125, R74, R3, -R36 ;  /* 0x000000034a7d7223 */ /* 0x000fc60000010824 */
[----:B------:R-:W2:Y:S01]  /*7210*/  MUFU.EX2 R41, R41 ;  /* 0x0000002900297308 */ /* 0x000ea20000000800 */
[C---:B-1----:R-:W-:Y:S01]  /*7220*/  FADD.FTZ R14, R48.reuse, R5 ;  /* 0x00000005300e7221 */ /* 0x042fe20000010000 */
[----:B------:R-:W-:Y:S01]  /*7230*/  F2FP.BF16.F32.PACK_AB R129, R48, R129 ;  /* 0x000000813081723e */ /* 0x000fe200000010ff */
[----:B------:R-:W-:Y:S05]  /*7240*/  HGMMA.64x64x16.F32.BF16 R88, R120, gdesc[UR8].tnspB, R88, gsb0 ;  /* 0x40e0000878587df0 */ /* 0x000fea0008001858 */
[----:B------:R-:W-:Y:S01]  /*7250*/  MUFU.EX2 R22, R22 ;  /* 0x0000001600167308 */ /* 0x000fe20000000800 */
[----:B0-----:R-:W-:-:S07]  /*7260*/  FADD.FTZ R5, R131, R14 ;  /* 0x0000000e83057221 */ /* 0x001fce0000010000 */
[----:B------:R-:W-:Y:S01]  /*7270*/  MUFU.EX2 R125, R125 ;  /* 0x0000007d007d7308 */ /* 0x000fe20000000800 */
[----:B--2---:R-:W-:-:S07]  /*7280*/  F2FP.BF16.F32.PACK_AB R130, R41, R20 ;  /* 0x000000142982723e */ /* 0x004fce00000010ff */
        /* <DEDUP_REMOVED lines=9> */
[----:B------:R-:W0:Y:S01]  /*7320*/  MUFU.EX2 R53, R53 ;  /* 0x0000003500357308 */ /* 0x000e220000000800 */
        /* <DEDUP_REMOVED lines=10> */
[----:B--2---:R-:W-:Y:S01]  /*73d0*/  IMAD.U32 R27, RZ, RZ, UR6 ;  /* 0x00000006ff1b7e24 */ /* 0x004fe2000f8e00ff */
[----:B------:R-:W-:Y:S01]  /*73e0*/  MUFU.EX2 R83, R83 ;  /* 0x0000005300537308 */ /* 0x000fe20000000800 */
[----:B------:R-:W-:Y:S01]  /*73f0*/  UMOV UR6, UR4 ;  /* 0x0000000400067c82 */ /* 0x000fe20008000000 */
[----:B0-----:R-:W-:Y:S01]  /*7400*/  F2FP.BF16.F32.PACK_AB R120, R53, R28 ;  /* 0x0000001c3578723e */ /* 0x001fe200000010ff */
[-C--:B------:R-:W-:Y:S01]  /*7410*/  FMUL.FTZ R100, R100, R6.reuse ;  /* 0x0000000664647220 */ /* 0x080fe20000410000 */
[----:B------:R-:W-:Y:S01]  /*7420*/  @!P1 LEA R27, R27, UR39, 0x3 ;  /* 0x000000271b1b9c11 */ /* 0x000fe2000f8e18ff */
[-C--:B------:R-:W-:Y:S01]  /*7430*/  FMUL.FTZ R101, R101, R6.reuse ;  /* 0x0000000665657220 */ /* 0x080fe20000410000 */
[-C--:B------:R-:W-:Y:S01]  /*7440*/  FMUL.FTZ R104, R104, R6.reuse ;  /* 0x0000000668687220 */ /* 0x080fe20000410000 */
[----:B------:R-:W-:Y:S01]  /*7450*/  FMUL.FTZ R105, R105, R6 ;  /* 0x0000000669697220 */ /* 0x000fe20000410000 */
[----:B------:R-:W-:Y:S01]  /*7460*/  MUFU.EX2 R32, R84 ;  /* 0x0000005400207308 */ /* 0x000fe20000000800 */
[----:B------:R-:W-:-:S02]  /*7470*/  @!P1 VIADD R27, R27, 0x16860 ;  /* 0x000168601b1b9836 */ /* 0x000fc40000000000 */
[-C--:B------:R-:W-:Y:S01]  /*7480*/  FMUL.FTZ R108, R108, R6.reuse ;  /* 0x000000066c6c7220 */ /* 0x080fe20000410000 */
[-C--:B------:R-:W-:Y:S01]  /*7490*/  FMUL.FTZ R109, R109, R6.reuse ;  /* 0x000000066d6d7220 */ /* 0x080fe20000410000 */
[-C--:B------:R-:W-:Y:S01]  /*74a0*/  FMUL.FTZ R112, R112, R6.reuse ;  /* 0x0000000670707220 */ /* 0x080fe20000410000 */
[-C--:B------:R-:W-:Y:S01]  /*74b0*/  FMUL.FTZ R113, R113, R6.reuse ;  /* 0x0000000671717220 */ /* 0x080fe20000410000 */
[----:B------:R-:W-:Y:S01]  /*74c0*/  @!P1 PRMT R31, RZ, 0x654, R27 ;  /* 0x00000654ff1f9816 */ /* 0x000fe2000000001b */
[----:B------:R-:W-:Y:S01]  /*74d0*/  FADD.FTZ R27, R13, R50 ;  /* 0x000000320d1b7221 */ /* 0x000fe20000010000 */
[----:B------:R-:W-:Y:S01]  /*74e0*/  MUFU.EX2 R123, R86 ;  /* 0x00000056007b7308 */ /* 0x000fe20000000800 */
[----:B------:R-:W-:Y:S01]  /*74f0*/  FMUL.FTZ R116, R116, R6 ;  /* 0x0000000674747220 */ /* 0x000fe20000410000 */
[----:B------:R1:W-:Y:S01]  /*7500*/  @!P1 SYNCS.ARRIVE.TRANS64.RED.A1T0 RZ, [R31+URZ], RZ ;  /* 0x000000ff1fff99a7 */ /* 0x0003e2000810043f */
[----:B------:R-:W-:Y:S01]  /*7510*/  FADD.FTZ R50, R144, R27 ;  /* 0x0000001b90327221 */ /* 0x000fe20000010000 */
[----:B------:R-:W-:Y:S01]  /*7520*/  F2FP.BF16.F32.PACK_AB R144, R15, R144 ;  /* 0x000000900f90723e */ /* 0x000fe200000010ff */
[----:B------:R-:W-:Y:S01]  /*7530*/  FMUL.FTZ R117, R117, R6 ;  /* 0x0000000675757220 */ /* 0x000fe20000410000 */
[----:B------:R-:W-:Y:S01]  /*7540*/  FMUL.FTZ R90, R90, R57 ;  /* 0x000000395a5a7220 */ /* 0x000fe20000410000 */
[----:B------:R-:W-:Y:S01]  /*7550*/  FADD.FTZ R27, R15, R50 ;  /* 0x000000320f1b7221 */ /* 0x000fe20000010000 */
[-CC-:B------:R-:W-:Y:S01]  /*7560*/  FFMA.FTZ R50, R71, R3.reuse, -R36.reuse ;  /* 0x0000000347327223 */ /* 0x180fe20000010824 */
[----:B------:R-:W-:Y:S01]  /*7570*/  FFMA.FTZ R36, R87, R3, -R36 ;  /* 0x0000000357247223 */ /* 0x000fe20000010824 */
[----:B------:R-:W0:Y:S01]  /*7580*/  MUFU.EX2 R7, R85 ;  /* 0x0000005500077308 */ /* 0x000e220000000800 */
[----:B------:R-:W-:Y:S01]  /*7590*/  FADD.FTZ R54, R146, R27 ;  /* 0x0000001b92367221 */ /* 0x000fe20000010000 */
[----:B------:R-:W-:Y:S01]  /*75a0*/  F2FP.BF16.F32.PACK_AB R146, R19, R146 ;  /* 0x000000921392723e */ /* 0x000fe200000010ff */
[-C--:B------:R-:W-:Y:S01]  /*75b0*/  FMUL.FTZ R91, R91, R57.reuse ;  /* 0x000000395b5b7220 */ /* 0x080fe20000410000 */
        /* <DEDUP_REMOVED lines=14> */
[----:B0-----:R-:W-:Y:S01]  /*76a0*/  F2FP.BF16.F32.PACK_AB R122, R7, R32 ;  /* 0x00000020077a723e */ /* 0x001fe200000010ff */
[-C--:B------:R-:W-:Y:S01]  /*76b0*/  FMUL.FTZ R107, R107, R57.reuse ;  /* 0x000000396b6b7220 */ /* 0x080fe20000410000 */
[C---:B------:R-:W-:Y:S01]  /*76c0*/  F2FP.BF16.F32.PACK_AB R142, R17.reuse, R142 ;  /* 0x0000008e118e723e */ /* 0x040fe200000010ff */
[----:B------:R-:W-:Y:S01]  /*76d0*/  FADD.FTZ R27, R17, R54 ;  /* 0x00000036111b7221 */ /* 0x000fe20000010000 */
[-C--:B------:R-:W-:Y:S01]  /*76e0*/  FMUL.FTZ R110, R110, R57.reuse ;  /* 0x000000396e6e7220 */ /* 0x080fe20000410000 */
[-C--:B------:R-:W-:Y:S01]  /*76f0*/  FMUL.FTZ R111, R111, R57.reuse ;  /* 0x000000396f6f7220 */ /* 0x080fe20000410000 */
[-C--:B------:R-:W-:Y:S01]  /*7700*/  FMUL.FTZ R114, R114, R57.reuse ;  /* 0x0000003972727220 */ /* 0x080fe20000410000 */
[----:B------:R-:W-:Y:S01]  /*7710*/  FADD.FTZ R54, R136, R27 ;  /* 0x0000001b88367221 */ /* 0x000fe20000010000 */
[C---:B--2---:R-:W-:Y:S01]  /*7720*/  FADD.FTZ R14, R50.reuse, R5 ;  /* 0x00000005320e7221 */ /* 0x044fe20000010000 */
        /* <DEDUP_REMOVED lines=26> */
[----:B---3--:R-:W-:-:S03]  /*78d0*/  F2FP.BF16.F32.PACK_AB R123, R36, R123 ;  /* 0x0000007b247b723e */ /* 0x008fc600000010ff */
[----:B------:R-:W-:-:S04]  /*78e0*/  FADD.FTZ R9, R37, R26 ;  /* 0x0000001a25097221 */ /* 0x000fc80000010000 */
[----:B------:R-:W-:-:S04]  /*78f0*/  FADD.FTZ R26, R20, R9 ;  /* 0x00000009141a7221 */ /* 0x000fc80000010000 */
[----:B------:R-:W-:-:S04]  /*7900*/  FADD.FTZ R9, R41, R26 ;  /* 0x0000001a29097221 */ /* 0x000fc80000010000 */
[----:B------:R-:W-:Y:S01]  /*7910*/  FADD.FTZ R26, R22, R9 ;  /* 0x00000009161a7221 */ /* 0x000fe20000010000 */
[----:B------:R-:W-:-:S03]  /*7920*/  IMAD.MOV.U32 R9, RZ, RZ, R8 ;  /* 0x000000ffff097224 */ /* 0x000fc600078e0008 */
[----:B------:R-:W-:-:S04]  /*7930*/  FADD.FTZ R5, R45, R26 ;  /* 0x0000001a2d057221 */ /* 0x000fc80000010000 */
[----:B------:R-:W-:-:S04]  /*7940*/  FADD.FTZ R4, R24, R5 ;  /* 0x0000000518047221 */ /* 0x000fc80000010000 */
[----:B------:R-:W-:-:S04]  /*7950*/  FADD.FTZ R5, R49, R4 ;  /* 0x0000000431057221 */ /* 0x000fc80000010000 */
[----:B------:R-:W-:-:S04]  /*7960*/  FADD.FTZ R4, R28, R5 ;  /* 0x000000051c047221 */ /* 0x000fc80000010000 */
[----:B------:R-:W-:-:S04]  /*7970*/  FADD.FTZ R5, R53, R4 ;  /* 0x0000000435057221 */ /* 0x000fc80000010000 */
[----:B------:R-:W-:-:S04]  /*7980*/  FADD.FTZ R4, R32, R5 ;  /* 0x0000000520047221 */ /* 0x000fc80000010000 */
[----:B------:R-:W-:Y:S01]  /*7990*/  FADD.FTZ R5, R7, R4 ;  /* 0x0000000407057221 */ /* 0x000fe20000010000 */
[----:B------:R-:W-:Y:S01]  /*79a0*/  FADD.FTZ R4, R36, R14 ;  /* 0x0000000e24047221 */ /* 0x000fe20000010000 */
[----:B------:R-:W-:Y:S01]  /*79b0*/  IMAD.MOV.U32 R7, RZ, RZ, R12 ;  /* 0x000000ffff077224 */ /* 0x000fe200078e000c */
[----:B-1----:R-:W-:Y:S06]  /*79c0*/  @P2 BRA `(.L_x_14019) ;  /* 0xffffffe000f02947 */ /* 0x002fec000383ffff */
.L_x_14010:
[----:B------:R-:W-:Y:S06]  /*79d0*/  BAR.ARV 0x8, 0x200 ;  /* 0x0208000000007b1d */ /* 0x000fec0000002000 */
[----:B------:R-:W-:Y:S05]  /*79e0*/  @!P0 BRA `(.L_x_14020) ;  /* 0x0000000000048947 */ /* 0x000fea0003800000 */
[----:B------:R-:W-:Y:S01]  /*79f0*/  BPT.TRAP 0x1 ;  /* 0x000000040000795c */ /* 0x000fe20000300000 */
.L_x_14020:
[----:B------:R-:W-:Y:S01]  /*7a00*/  ULEA UR7, UR4, UR39, 0x3 ;  /* 0x0000002704077291 */ /* 0x000fe2000f8e183f */
[----:B------:R-:W-:-:S05]  /*7a10*/  IMAD.U32 R0, RZ, RZ, UR5 ;  /* 0x00000005ff007e24 */ /* 0x000fca000f8e00ff */
[----:B------:R-:W-:-:S04]  /*7a20*/  SHF.L.U32 R0, R0, 0x1f, RZ ;  /* 0x0000001f00007819 */ /* 0x000fc800000006ff */
[----:B------:R0:W1:Y:S01]  /*7a30*/  SYNCS.PHASECHK.TRANS64.TRYWAIT P2, [UR7+0x16850], R0 ;  /* 0x01685000ff0075a7 */ /* 0x0000620008040147 */
[----:B------:R-:W-:Y:S05]  /*7a40*/  @!P0 BRA `(.L_x_14021) ;  /* 0x0000000000048947 */ /* 0x000fea0003800000 */
[----:B------:R-:W-:Y:S01]  /*7a50*/  BPT.TRAP 0x1 ;  /* 0x000000040000795c */ /* 0x000fe20000300000 */
.L_x_14021:
[----:B-1----:R-:W-:Y:S05]  /*7a60*/  @P2 BRA `(.L_x_14022) ;  /* 0x0000000000082947 */ /* 0x002fea0003800000 */
[----:B------:R-:W1:Y:S02]  /*7a70*/  SYNCS.PHASECHK.TRANS64.TRYWAIT P0, [UR7+0x16850], R0 ;  /* 0x01685000ff0075a7 */ /* 0x000e640008000147 */
[----:B-1----:R-:W-:Y:S05]  /*7a80*/  @!P0 BRA `(.L_x_14023) ;  /* 0x00000050007c8947 */ /* 0x002fea0003800000 */
.L_x_14022:
        /* <DEDUP_REMOVED lines=19> */
[----:B------:R-:W-:Y:S02]  /*7bc0*/  IMAD.MOV.U32 R5, RZ, RZ, RZ ;  /* 0x000000ffff057224 */ /* 0x000fe400078e00ff */
[----:B-1----:R-:W-:Y:S01]  /*7bd0*/  FADD.FTZ R6, R7, R4 ;  /* 0x0000000407067221 */ /* 0x002fe20000010000 */
[----:B------:R-:W-:Y:S01]  /*7be0*/  IMAD.MOV.U32 R4, RZ, RZ, -0x800000 ;  /* 0xff800000ff047424 */ /* 0x000fe200078e00ff */
[----:B------:R-:W0:Y:S04]  /*7bf0*/  SHFL.BFLY PT, R7, R0, 0x1, 0x1f ;  /* 0x0c201f0000077f89 */ /* 0x000e2800000e0000 */
[----:B------:R-:W1:Y:S01]  /*7c00*/  SHFL.BFLY PT, R9, R6, 0x1, 0x1f ;  /* 0x0c201f0006097f89 */ /* 0x000e6200000e0000 */
[----:B0-----:R-:W-:Y:S01]  /*7c10*/  FADD.FTZ R14, R0, R7 ;  /* 0x00000007000e7221 */ /* 0x001fe20000010000 */
[----:B------:R-:W-:-:S02]  /*7c20*/  IMAD.MOV.U32 R0, RZ, RZ, -0x800000 ;  /* 0xff800000ff007424 */ /* 0x000fc400078e00ff */
[----:B-1----:R-:W-:Y:S02]  /*7c30*/  FADD.FTZ R15, R6, R9 ;  /* 0x00000009060f7221 */ /* 0x002fe40000010000 */
        /* <DEDUP_REMOVED lines=85> */
.L_x_13993:
        /* <DEDUP_REMOVED lines=23> */
[----:B------:R-:W-:-:S03]  /*8300*/  ULDC.64 UR8, c[0x0][0xb38] ;  /* 0x0002ce0000087ab9 */ /* 0x000fc60000000a00 */
[----:B------:R-:W-:Y:S01]  /*8310*/  BAR.SYNC.DEFER_BLOCKING 0x1, 0x180 ;  /* 0x0046000000007b1d */ /* 0x000fe20000010000 */
[----:B0-----:R-:W-:Y:S01]  /*8320*/  ISETP.NE.AND P0, PT, R17, 0x1, PT ;  /* 0x000000011100780c */ /* 0x001fe20003f05270 */
[----:B------:R-:W-:Y:S01]  /*8330*/  UIMAD UR7, UR7, UR8, URZ ;  /* 0x00000008070772a4 */ /* 0x000fe2000f8e023f */
[CC--:B------:R-:W-:Y:S02]  /*8340*/  LEA.HI R22, R8.reuse, R21.reuse, RZ, 0x2 ;  /* 0x0000001508167211 */ /* 0x0c0fe400078f10ff */
[----:B------:R-:W-:-:S03]  /*8350*/  LEA.HI R8, R8, R21, RZ, 0x5 ;  /* 0x0000001508087211 */ /* 0x000fc600078f28ff */
[----:B------:R-:W3:Y:S01]  /*8360*/  LDC R19, c[0x0][0xc50] ;  /* 0x00031400ff137b82 */ /* 0x000ee20000000800 */
[--C-:B------:R-:W-:Y:S02]  /*8370*/  SHF.R.S32.HI R7, RZ, 0x2, R22.reuse ;  /* 0x00000002ff077819 */ /* 0x100fe40000011416 */
[----:B------:R-:W-:Y:S01]  /*8380*/  SHF.R.S32.HI R6, RZ, 0x1f, R22 ;  /* 0x0000001fff067819 */ /* 0x000fe20000011416 */
[----:B--2---:R-:W-:Y:S01]  /*8390*/  USHF.R.S32.HI UR10, URZ, 0x1f, UR12 ;  /* 0x0000001f3f0a7899 */ /* 0x004fe2000801140c */
[----:B------:R-:W-:Y:S02]  /*83a0*/  LOP3.LUT R22, R22, 0x7ffffffc, RZ, 0xc0, !PT ;  /* 0x7ffffffc16167812 */ /* 0x000fe400078ec0ff */
[----:B------:R-:W-:Y:S01]  /*83b0*/  LEA.HI R9, R6, R7, RZ, 0x3 ;  /* 0x0000000706097211 */ /* 0x000fe200078f18ff */
[----:B------:R-:W0:Y:S01]  /*83c0*/  LDC.64 R14, c[0x0][0xb40] ;  /* 0x0002d000ff0e7b82 */ /* 0x000e220000000a00 */
[----:B------:R-:W-:Y:S01]  /*83d0*/  LEA.HI R6, R3, R3, RZ, 0x1 ;  /* 0x0000000303067211 */ /* 0x000fe200078f08ff */
[----:B------:R-:W-:Y:S01]  /*83e0*/  IMAD.IADD R3, R2, 0x1, -R11 ;  /* 0x0000000102037824 */ /* 0x000fe200078e0a0b */
[----:B------:R-:W-:-:S03]  /*83f0*/  LOP3.LUT R10, R9, 0xfffffff8, RZ, 0xc0, !PT ;  /* 0xfffffff8090a7812 */ /* 0x000fc600078ec0ff */
[----:B------:R-:W-:Y:S01]  /*8400*/  IMAD R6, R6, -0x3, R5 ;  /* 0xfffffffd06067824 */ /* 0x000fe200078e0205 */
[----:B------:R-:W-:Y:S01]  /*8410*/  LEA.HI R5, R3, R3, RZ, 0x1 ;  /* 0x0000000303057211 */ /* 0x000fe200078f08ff */
[----:B------:R-:W-:Y:S01]  /*8420*/  IMAD.IADD R2, R7, 0x1, -R10 ;  /* 0x0000000107027824 */ /* 0x000fe200078e0a0a */
[----:B------:R-:W2:Y:S02]  /*8430*/  @P0 LDC R9, c[0x0][0xbec] ;  /* 0x0002fb00ff090b82 */ /* 0x000ea40000000800 */
[----:B------:R-:W-:Y:S02]  /*8440*/  LOP3.LUT R12, R5, 0x1ffffffe, RZ, 0xc0, !PT ;  /* 0x1ffffffe050c7812 */ /* 0x000fe400078ec0ff */
[----:B------:R-:W-:-:S03]  /*8450*/  SHF.R.S32.HI R5, RZ, 0x5, R8 ;  /* 0x00000005ff057819 */ /* 0x000fc60000011408 */
[----:B------:R-:W-:Y:S01]  /*8460*/  IMAD.IADD R12, R3, 0x1, -R12 ;  /* 0x00000001030c7824 */ /* 0x000fe200078e0a0c */
[----:B------:R-:W4:Y:S01]  /*8470*/  LDC.64 R10, c[0x0][0xbd8] ;  /* 0x0002f600ff0a7b82 */ /* 0x000f220000000a00 */
[----:B------:R-:W-:Y:S02]  /*8480*/  IMAD R5, R5, 0x10, R2 ;  /* 0x0000001005057824 */ /* 0x000fe400078e0202 */
[----:B------:R-:W-:Y:S02]  /*8490*/  IMAD.U32 R3, RZ, RZ, UR5 ;  /* 0x00000005ff037e24 */ /* 0x000fe4000f8e00ff */
[----:B------:R-:W-:Y:S02]  /*84a0*/  IMAD R5, R6, 0x40, R5 ;  /* 0x0000004006057824 */ /* 0x000fe400078e0205 */
[----:B------:R-:W-:Y:S01]  /*84b0*/  IMAD.U32 R2, RZ, RZ, UR4 ;  /* 0x00000004ff027e24 */ /* 0x000fe2000f8e00ff */
[----:B------:R-:W5:Y:S01]  /*84c0*/  @P0 LDC R13, c[0x0][0xbf0] ;  /* 0x0002fc00ff0d0b82 */ /* 0x000f620000000800 */
[----:B------:R-:W-:Y:S01]  /*84d0*/  IMAD.U32 R3, RZ, RZ, UR6 ;  /* 0x00000006ff037e24 */ /* 0x000fe2000f8e00ff */
[----:B------:R-:W-:Y:S01]  /*84e0*/  UIMAD.WIDE.U32 UR4, UR36, UR8, URZ ;  /* 0x00000008240472a5 */ /* 0x000fe2000f8e003f */
[----:B------:R-:W-:Y:S01]  /*84f0*/  IMAD R6, R12, 0x8, R5 ;  /* 0x000000080c067824 */ /* 0x000fe200078e0205 */
[----:B------:R-:W-:Y:S01]  /*8500*/  UIMAD UR6, UR36, UR9, UR7 ;  /* 0x00000009240672a4 */ /* 0x000fe2000f8e0207 */
[----:B0-----:R-:W-:-:S02]  /*8510*/  IMAD R12, R14, UR10, RZ ;  /* 0x0000000a0e0c7c24 */ /* 0x001fc4000f8e02ff */
[----:B---3--:R-:W-:Y:S01]  /*8520*/  IMAD R19, R19, R18, UR11 ;  /* 0x0000000b13137e24 */ /* 0x008fe2000f8e0212 */
[----:B------:R-:W0:Y:S01]  /*8530*/  @P0 LDC R23, c[0x0][0xbec] ;  /* 0x0002fb00ff170b82 */ /* 0x000e220000000800 */
[----:B------:R-:W-:Y:S02]  /*8540*/  UIADD3 UR6, UR5, UR6, URZ ;  /* 0x0000000605067290 */ /* 0x000fe4000fffe03f */
[----:B------:R-:W-:Y:S01]  /*8550*/  IMAD.U32 R7, RZ, RZ, UR5 ;  /* 0x00000005ff077e24 */ /* 0x000fe2000f8e00ff */
[----:B------:R-:W-:Y:S01]  /*8560*/  ULDC.64 UR8, c[0x0][0xb28] ;  /* 0x0002ca0000087ab9 */ /* 0x000fe20000000a00 */
[----:B-1----:R-:W-:Y:S02]  /*8570*/  IMAD R5, R16, 0xc0, R5 ;  /* 0x000000c010057824 */ /* 0x002fe400078e0205 */
[----:B------:R-:W-:Y:S01]  /*8580*/  IMAD.U32 R7, RZ, RZ, UR6 ;  /* 0x00000006ff077e24 */ /* 0x000fe2000f8e00ff */
[----:B------:R-:W1:Y:S01]  /*8590*/  @P0 LDC R20, c[0x0][0xbf0] ;  /* 0x0002fc00ff140b82 */ /* 0x000e620000000800 */
[C---:B----4-:R-:W-:Y:S01]  /*85a0*/  IMAD R8, R10.reuse, UR10, RZ ;  /* 0x0000000a0a087c24 */ /* 0x050fe2000f8e02ff */
[----:B------:R-:W-:Y:S01]  /*85b0*/  ULDC.64 UR6, c[0x0][0xb48] ;  /* 0x0002d20000067ab9 */ /* 0x000fe20000000a00 */
[----:B------:R-:W-:-:S04]  /*85c0*/  IMAD.WIDE.U32 R2, R10, UR12, R2 ;  /* 0x0000000c0a027c25 */ /* 0x000fc8000f8e0002 */
[----:B------:R-:W-:Y:S02]  /*85d0*/  IMAD R11, R11, UR12, R8 ;  /* 0x0000000c0b0b7c24 */ /* 0x000fe4000f8e0208 */
[----:B------:R-:W-:Y:S02]  /*85e0*/  IMAD R8, R16, 0xc0, R6 ;  /* 0x000000c010087824 */ /* 0x000fe400078e0206 */
[----:B------:R-:W-:Y:S01]  /*85f0*/  IMAD.U32 R6, RZ, RZ, UR4 ;  /* 0x00000004ff067e24 */ /* 0x000fe2000f8e00ff */
[----:B------:R-:W-:Y:S01]  /*8600*/  ULDC.64 UR4, c[0x0][0xbe0] ;  /* 0x0002f80000047ab9 */ /* 0x000fe20000000a00 */
[----:B--2---:R-:W-:-:S04]  /*8610*/  @P0 IMAD.HI.U32 R10, R8, R9, RZ ;  /* 0x00000009080a0227 */ /* 0x004fc800078e00ff */
[----:B------:R-:W-:Y:S01]  /*8620*/  IMAD.MOV.U32 R9, RZ, RZ, R8 ;  /* 0x000000ffff097224 */ /* 0x000fe200078e0008 */
[----:B-----5:R-:W-:Y:S01]  /*8630*/  @P0 SHF.R.U32.HI R9, RZ, R13, R10 ;  /* 0x0000000dff090219 */ /* 0x020fe2000001160a */
[----:B------:R-:W-:Y:S01]  /*8640*/  IMAD R13, R15, UR12, R12 ;  /* 0x0000000c0f0d7c24 */ /* 0x000fe2000f8e020c */
[----:B------:R-:W-:Y:S01]  /*8650*/  SHF.R.S32.HI R12, RZ, 0x1f, R19 ;  /* 0x0000001fff0c7819 */ /* 0x000fe20000011413 */
[----:B------:R-:W-:-:S04]  /*8660*/  IMAD.WIDE.U32 R6, R14, UR12, R6 ;  /* 0x0000000c0e067c25 */ /* 0x000fc8000f8e0006 */
[----:B------:R-:W-:Y:S02]  /*8670*/  IMAD.IADD R3, R3, 0x1, R11 ;  /* 0x0000000103037824 */ /* 0x000fe400078e020b */
[----:B0-----:R-:W-:-:S04]  /*8680*/  @P0 IMAD.HI.U32 R23, R8, R23, RZ ;  /* 0x0000001708170227 */ /* 0x001fc800078e00ff */
[----:B------:R-:W-:Y:S02]  /*8690*/  IMAD.IADD R7, R7, 0x1, R13 ;  /* 0x0000000107077824 */ /* 0x000fe400078e020d */
[----:B------:R-:W-:Y:S02]  /*86a0*/  IMAD R13, R12, UR6, RZ ;  /* 0x000000060c0d7c24 */ /* 0x000fe4000f8e02ff */
[----:B------:R-:W-:-:S04]  /*86b0*/  IMAD.WIDE.U32 R2, R19, UR4, R2 ;  /* 0x0000000413027c25 */ /* 0x000fc8000f8e0002 */
[----:B------:R-:W-:Y:S01]  /*86c0*/  IMAD.MOV.U32 R11, RZ, RZ, R8 ;  /* 0x000000ffff0b7224 */ /* 0x000fe200078e0008 */
[----:B-1----:R-:W-:Y:S01]  /*86d0*/  @P0 SHF.R.U32.HI R11, RZ, R20, R23 ;  /* 0x00000014ff0b0219 */ /* 0x002fe20000011617 */
        /* <DEDUP_REMOVED lines=39> */
[----:B------:R-:W-:Y:S01]  /*8950*/  VIADD R17, R5, 0x8 ;  /* 0x0000000805117836 */ /* 0x000fe20000000000 */
        /* <DEDUP_REMOVED lines=10> */
[----:B------:R-:W-:-:S03]  /*8a00*/  IMAD.IADD R19, R21, 0x1, -R22 ;  /* 0x0000000115137824 */ /* 0x000fc600078e0a16 */
[----:B------:R-:W1:Y:S01]  /*8a10*/  SHFL.IDX PT, R7, R9, 0x1, 0x1c1f ;  /* 0x003c1f0009077f89 */ /* 0x000e6200000e0000 */
[----:B------:R-:W-:Y:S02]  /*8a20*/  IMAD.SHL.U32 R19, R19, 0x2, RZ ;  /* 0x0000000213137824 */ /* 0x000fe400078e00ff */
        /* <DEDUP_REMOVED lines=52> */
.L_x_14026:
[----:B------:R-:W-:Y:S05]  /*8d70*/  BSYNC B0 ;  /* 0x0000000000007941 */ /* 0x000fea0003800000 */
.L_x_14025:
        /* <DEDUP_REMOVED lines=52> */
.L_x_14024:
        /* <DEDUP_REMOVED lines=59> */
.L_x_13989:
        /* <DEDUP_REMOVED lines=18> */
.L_x_14027:
[----:B------:R-:W-:Y:S01]  /*9590*/  ULDC UR41, c[0x0][0xc50] ;  /* 0x0003140000297ab9 */ /* 0x000fe20000000800 */
[----:B------:R-:W-:Y:S01]  /*95a0*/  UMOV UR36, UR6 ;  /* 0x0000000600247c82 */ /* 0x000fe20008000000 */
[----:B------:R-:W-:-:S11]  /*95b0*/  UISETP.NE.AND UP0, UPT, UR41, 0x1, UPT ;  /* 0x000000012900788c */ /* 0x000fd6000bf05270 */
[----:B------:R-:W-:Y:S01]  /*95c0*/  @UP0 ULDC UR4, c[0x0][0xc54] ;  /* 0x0003150000040ab9 */ /* 0x000fe20000000800 */
[----:B------:R-:W-:Y:S01]  /*95d0*/  @UP0 ULDC UR7, c[0x0][0xc58] ;  /* 0x0003160000070ab9 */ /* 0x000fe20000000800 */
[----:B------:R-:W-:-:S04]  /*95e0*/  UIMAD.WIDE.U32 UR4, UR6, UR4, URZ ;  /* 0x00000004060472a5 */ /* 0x000fc8000f8e003f */
[----:B------:R-:W-:-:S12]  /*95f0*/  @UP0 USHF.R.U32.HI UR36, URZ, UR7, UR5 ;  /* 0x000000073f240299 */ /* 0x000fd80008011605 */
.L_x_14028:
        /* <DEDUP_REMOVED lines=12> */
[----:B------:R-:W-:Y:S01]  /*96c0*/  UMOV UR8, 0xc0 ;  /* 0x000000c000087882 */ /* 0x000fe20000000000 */
[----:B------:R-:W-:Y:S02]  /*96d0*/  ULDC UR5, c[0x0][0x288] ;  /* 0x0000a20000057ab9 */ /* 0x000fe40000000800 */
[----:B------:R-:W-:Y:S01]  /*96e0*/  UISETP.NE.AND.EX UP0, UPT, UR7, URZ, UPT, UP0 ;  /* 0x0000003f0700728c */ /* 0x000fe2000bf05300 */
[----:B------:R-:W-:Y:S01]  /*96f0*/  ULDC UR6, c[0x0][0x424] ;  /* 0x0001090000067ab9 */ /* 0x000fe20000000800 */
[----:B------:R-:W-:-:S02]  /*9700*/  UIADD3 UR10, -UR5, 0x80, URZ ;  /* 0x00000080050a7890 */ /* 0x000fc4000fffe13f */
[----:B------:R-:W-:Y:S01]  /*9710*/  USEL UR7, UR6, 0x1, UP0 ;  /* 0x0000000106077887 */ /* 0x000fe20008000000 */
[----:B------:R-:W-:Y:S01]  /*9720*/  ULDC UR9, c[0x0][0x2f0] ;  /* 0x0000bc0000097ab9 */ /* 0x000fe20000000800 */
[----:B------:R-:W-:Y:S02]  /*9730*/  UMOV UR44, URZ ;  /* 0x0000003f002c7c82 */ /* 0x000fe40008000000 */
[----:B------:R-:W-:Y:S02]  /*9740*/  UIMAD UR10, UR7, UR9, UR10 ;  /* 0x00000009070a72a4 */ /* 0x000fe4000f8e020a */
[----:B------:R-:W-:Y:S02]  /*9750*/  UIMAD UR7, UR7, UR9, 0x7f ;  /* 0x0000007f070774a4 */ /* 0x000fe4000f8e0209 */
[----:B------:R-:W-:Y:S02]  /*9760*/  USHF.R.U32.HI UR9, URZ, 0x10, UR41 ;  /* 0x000000103f097899 */ /* 0x000fe40008011629 */
[----:B0-----:R-:W-:-:S02]  /*9770*/  UIMAD UR8, UR4, UR8, 0xbf ;  /* 0x000000bf040874a4 */ /* 0x001fc4000f8e0208 */
[----:B------:R-:W-:Y:S01]  /*9780*/  ULOP3.LUT UR41, UR41, 0xffff, URZ, 0xc0, !UPT ;  /* 0x0000ffff29297892 */ /* 0x000fe2000f8ec03f */
[----:B------:R-:W-:Y:S02]  /*9790*/  @UP1 ULDC UR4, c[0x0][0x44c] ;  /* 0x0001130000041ab9 */ /* 0x000fe40000000800 */
[----:B------:R-:W-:Y:S02]  /*97a0*/  UIMAD.WIDE.U32 UR4, UR8, UR4, URZ ;  /* 0x00000004080472a5 */ /* 0x000fe4000f8e003f */
[----:B------:R-:W-:Y:S01]  /*97b0*/  UMOV UR6, UR8 ;  /* 0x0000000800067c82 */ /* 0x000fe20008000000 */
[----:B------:R-:W-:Y:S02]  /*97c0*/  @UP1 ULDC UR8, c[0x0][0x450] ;  /* 0x0001140000081ab9 */ /* 0x000fe40000000800 */
[----:B------:R-:W-:Y:S02]  /*97d0*/  @UP1 USHF.R.U32.HI UR6, URZ, UR8, UR5 ;  /* 0x000000083f061299 */ /* 0x000fe40008011605 */
[----:B------:R-:W-:-:S02]  /*97e0*/  USHF.R.S32.HI UR5, URZ, 0x1f, UR7 ;  /* 0x0000001f3f057899 */ /* 0x000fc40008011407 */
[----:B------:R-:W-:Y:S02]  /*97f0*/  UIADD3 UR6, UR10, UR6, URZ ;  /* 0x000000060a067290 */ /* 0x000fe4000fffe03f */
[----:B------:R-:W-:Y:S02]  /*9800*/  ULEA.HI UR5, UR5, UR7, URZ, 0x7 ;  /* 0x0000000705057291 */ /* 0x000fe4000f8f383f */
[----:B------:R-:W-:Y:S02]  /*9810*/  USHF.R.S32.HI UR4, URZ, 0x1f, UR6 ;  /* 0x0000001f3f047899 */ /* 0x000fe40008011406 */
[----:B------:R-:W-:Y:S02]  /*9820*/  USHF.R.S32.HI UR5, URZ, 0x7, UR5 ;  /* 0x000000073f057899 */ /* 0x000fe40008011405 */
[----:B------:R-:W-:-:S04]  /*9830*/  ULEA.HI UR4, UR4, UR6, URZ, 0x7 ;  /* 0x0000000604047291 */ /* 0x000fc8000f8f383f */
        /* <DEDUP_REMOVED lines=41> */
.L_x_14030:
[----:B------:R-:W-:Y:S01]  /*9ad0*/  UIMAD UR40, UR41, UR44, URZ ;  /* 0x0000002c292872a4 */ /* 0x000fe2000f8e023f */
[----:B------:R-:W-:-:S05]  /*9ae0*/  IMAD.U32 R3, RZ, RZ, UR42 ;  /* 0x0000002aff037e24 */ /* 0x000fca000f8e00ff */
[----:B------:R-:W-:-:S05]  /*9af0*/  IMAD.U32 R4, RZ, RZ, UR40 ;  /* 0x00000028ff047e24 */ /* 0x000fca000f8e00ff */
[----:B------:R-:W-:Y:S01]  /*9b00*/  VIADDMNMX R3, R4, UR44, R3, PT ;  /* 0x0000002c04037c46 */ /* 0x000fe2000b800103 */
[----:B------:R-:W-:-:S03]  /*9b10*/  IMAD.MOV.U32 R4, RZ, RZ, 0x1 ;  /* 0x00000001ff047424 */ /* 0x000fc600078e00ff */
[----:B------:R-:W-:Y:S01]  /*9b20*/  R2UR UR39, R3 ;  /* 0x00000000032772ca */ /* 0x000fe200000e0000 */
[----:B------:R-:W-:-:S12]  /*9b30*/  IMAD.MOV.U32 R3, RZ, RZ, RZ ;  /* 0x000000ffff037224 */ /* 0x000fd800078e00ff */
[----:B------:R-:W-:-:S06]  /*9b40*/  UISETP.GT.AND UP0, UPT, UR39, UR40, UPT ;  /* 0x000000282700728c */ /* 0x000fcc000bf04270 */
[----:B------:R-:W-:-:S13]  /*9b50*/  PLOP3.LUT P0, PT, PT, PT, UP0, 0x80, 0x0 ;  /* 0x000000000000781c */ /* 0x000fda0003f0f008 */
        /* <DEDUP_REMOVED lines=24> */
.L_x_14031:
        /* <DEDUP_REMOVED lines=20> */
.L_x_14033:
        /* <DEDUP_REMOVED lines=15> */
.L_x_14032:
        /* <DEDUP_REMOVED lines=9> */
[----:B------:R-:W-:-:S04]  /*9fa0*/  IMAD.U32 R23, RZ, RZ, UR39 ;  /* 0x00000027ff177e24 */ /* 0x000fc8000f8e00ff */
[----:B------:R-:W-:Y:S01]  /*9fb0*/  VIADD R23, R23, 0xffffffff ;  /* 0xffffffff17177836 */ /* 0x000fe20000000000 */
[----:B0-----:R-:W-:-:S04]  /*9fc0*/  ISETP.NE.U32.AND P0, PT, R4, RZ, PT ;  /* 0x000000ff0400720c */ /* 0x001fc80003f05070 */
[----:B------:R-:W-:-:S04]  /*9fd0*/  ISETP.NE.AND.EX P1, PT, R5, RZ, PT, P0 ;  /* 0x000000ff0500720c */ /* 0x000fc80003f25300 */
[----:B------:R-:W-:Y:S02]  /*9fe0*/  P2R R27, PR, RZ, 0x2 ;  /* 0x00000002ff1b7803 */ /* 0x000fe40000000000 */
[----:B--2---:R-:W-:Y:S02]  /*9ff0*/  SHF.R.S32.HI R22, RZ, 0x1f, R24 ;  /* 0x0000001fff167819 */ /* 0x004fe40000011418 */
[----:B------:R-:W-:Y:S01]  /*a000*/  SEL R18, R24, RZ, !P1 ;  /* 0x000000ff18127207 */ /* 0x000fe20004800000 */
[----:B------:R-:W-:Y:S06]  /*a010*/  BRA.DIV UR4, `(.L_x_14034) ;  /* 0x0000002e04307947 */ /* 0x000fec000b800000 */
[----:B------:R0:W1:Y:S02]  /*a020*/  SHFL.IDX PT, R14, R16, RZ, 0x1f ;  /* 0x00001fff100e7589 */ /* 0x00006400000e0000 */
.L_x_14102:
[----:B-1----:R-:W-:Y:S02]  /*a030*/  ISETP.NE.AND P0, PT, R14, RZ, PT ;  /* 0x000000ff0e00720c */ /* 0x002fe40003f05270 */
[----:B------:R-:W-:-:S04]  /*a040*/  PLOP3.LUT P2, PT, PT, PT, PT, 0x8, 0x0 ;  /* 0x000000000000781c */ /* 0x000fc80003f4e170 */
[----:B------:R-:W-:-:S07]  /*a050*/  P2R R26, PR, RZ, 0x4 ;  /* 0x00000004ff1a7803 */ /* 0x000fce0000000000 */
[----:B------:R-:W-:Y:S05]  /*a060*/  @P0 BRA `(.L_x_14035) ;  /* 0x0000000000cc0947 */ /* 0x000fea0003800000 */
[----:B------:R-:W-:-:S03]  /*a070*/  UMOV UR4, 0xffffffff ;  /* 0xffffffff00047882 */ /* 0x000fc60000000000 */
[----:B------:R-:W-:Y:S05]  /*a080*/  BRA.DIV UR4, `(.L_x_14036) ;  /* 0x0000002e04347947 */ /* 0x000fea000b800000 */
[----:B------:R-:W-:-:S13]  /*a090*/  ELECT P6, URZ, PT ;  /* 0x00000000003f782f */ /* 0x000fda00038c0000 */
.L_x_14105:
        /* <DEDUP_REMOVED lines=23> */
.L_x_14037:
[----:B------:R-:W2:Y:S01]  /*a210*/  SYNCS.PHASECHK.TRANS64.TRYWAIT P0, [UR38+0x16840], R8 ;  /* 0x01684008ff0075a7 */ /* 0x000ea20008000166 */
[----:B------:R-:W-:Y:S01]  /*a220*/  ISETP.NE.AND P1, PT, R17, RZ, PT ;  /* 0x000000ff1100720c */ /* 0x000fe20003f25270 */
[----:B--2---:R-:W-:-:S12]  /*a230*/  @!P0 BRA `(.L_x_14038) ;  /* 0x0000002800e88947 */ /* 0x004fd80003800000 */
.L_x_14106:
[----:B------:R-:W-:Y:S05]  /*a240*/  @P1 BRA `(.L_x_14039) ;  /* 0x0000000000141947 */ /* 0x000fea0003800000 */
[----:B------:R-:W-:Y:S01]  /*a250*/  LOP3.LUT P0, RZ, R2, 0x1f, RZ, 0xc0, !PT ;  /* 0x0000001f02ff7812 */ /* 0x000fe2000780c0ff */
[----:B------:R-:W-:-:S04]  /*a260*/  IMAD.MOV.U32 R0, RZ, RZ, 0x4000 ;  /* 0x00004000ff007424 */ /* 0x000fc800078e00ff */
[----:B------:R3:W-:Y:S08]  /*a270*/  SYNCS.ARRIVE.TRANS64 RZ, [UR38+0x16830], R0 ;  /* 0x01683000ffff79a7 */ /* 0x0007f00008000026 */
[----:B---3--:R-:W-:Y:S05]  /*a280*/  @!P0 BRA `(.L_x_14039) ;  /* 0x0000000000048947 */ /* 0x008fea0003800000 */
[----:B------:R-:W-:Y:S01]  /*a290*/  BPT.TRAP 0x1 ;  /* 0x000000040000795c */ /* 0x000fe20000300000 */
.L_x_14039:
        /* <DEDUP_REMOVED lines=8> */
[----:B------:R-:W-:Y:S01]  /*a320*/  UIADD3.X UR5, URZ, UR5, URZ, UP0, !UPT ;  /* 0x000000053f057290 */ /* 0x000fe200087fe43f */
[----:B------:R-:W-:Y:S01]  /*a330*/  UMOV UR6, 0x0 ;  /* 0x0000000000067882 */ /* 0x000fe20000000000 */
[----:B------:R-:W-:-:S02]  /*a340*/  UMOV UR7, 0x14f00000 ;  /* 0x14f0000000077882 */ /* 0x000fc40000000000 */
[----:B------:R-:W-:Y:S01]  /*a350*/  USHF.L.U32 UR11, UR11, 0x7, URZ ;  /* 0x000000070b0b7899 */ /* 0x000fe2000800063f */
[----:B------:R-:W-:Y:S01]  /*a360*/  UMOV UR10, URZ ;  /* 0x0000003f000a7c82 */ /* 0x000fe20008000000 */
[----:B------:R-:W-:-:S07]  /*a370*/  UMOV UR12, UR36 ;  /* 0x00000024000c7c82 */ /* 0x000fce0008000000 */
[----:B------:R3:W-:Y:S02]  /*a380*/  UTMALDG.4D [UR8], [UR4], desc[UR6] ;  /* 0x00000608040075b4 */ /* 0x0007e40008019000 */
[----:B---3--:R-:W-:Y:S01]  /*a390*/  NOP ;  /* 0x0000000000007918 */ /* 0x008fe20000000000 */
.L_x_14035:
        /* <DEDUP_REMOVED lines=24> */
[----:B--2---:R-:W-:Y:S02]  /*a520*/  IMAD.MOV.U32 R8, RZ, RZ, 0x70 ;  /* 0x00000070ff087424 */ /* 0x004fe400078e00ff */
[----:B------:R-:W-:Y:S02]  /*a530*/  IMAD.MOV.U32 R12, RZ, RZ, 0x1 ;  /* 0x00000001ff0c7424 */ /* 0x000fe400078e00ff */
[----:B------:R-:W-:-:S07]  /*a540*/  IMAD.MOV.U32 R13, RZ, RZ, RZ ;  /* 0x000000ffff0d7224 */ /* 0x000fce00078e00ff */
[----:B------:R-:W-:-:S07]  /*a550*/  LEPC R20, `(.L_x_14040) ;  /* 0x000000001014794e */ /* 0x000fce0000000000 */
[----:B01----:R-:W-:Y:S05]  /*a560*/  CALL.ABS.NOINC R14 ;  /* 0x000000000e007343 */ /* 0x003fea0003c00000 */
.L_x_14040:
[----:B------:R-:W3:Y:S01]  /*a570*/  LDC R0, c[0x0][0x448] ;  /* 0x00011200ff007b82 */ /* 0x000ee20000000800 */
[----:B------:R-:W4:Y:S01]  /*a580*/  S2R R9, SR_CTAID.X ;  /* 0x0000000000097919 */ /* 0x000f220000002500 */
[----:B--2---:R-:W-:Y:S01]  /*a590*/  IMAD.SHL.U32 R3, R2, 0x10, RZ ;  /* 0x0000001002037824 */ /* 0x004fe200078e00ff */
[----:B------:R-:W-:Y:S01]  /*a5a0*/  SHF.R.U32.HI R12, RZ, 0x3, R17 ;  /* 0x00000003ff0c7819 */ /* 0x000fe20000011611 */
[----:B------:R-:W-:Y:S01]  /*a5b0*/  UMOV UR4, UR48 ;  /* 0x0000003000047c82 */ /* 0x000fe20008000000 */
[----:B------:R-:W-:Y:S01]  /*a5c0*/  UMOV UR5, UR45 ;  /* 0x0000002d00057c82 */ /* 0x000fe20008000000 */
[----:B------:R-:W-:Y:S01]  /*a5d0*/  ULDC.64 UR6, c[0x0][0x2c8] ;  /* 0x0000b20000067ab9 */ /* 0x000fe20000000a00 */
[----:B-1----:R-:W-:Y:S02]  /*a5e0*/  LOP3.LUT R4, R12, 0x70, R3, 0xf8, !PT ;  /* 0x000000700c047812 */ /* 0x002fe400078ef803 */
[----:B---3--:R-:W-:-:S03]  /*a5f0*/  ISETP.NE.AND P0, PT, R0, 0x1, PT ;  /* 0x000000010000780c */ /* 0x008fc60003f05270 */
[----:B----4-:R-:W-:Y:S02]  /*a600*/  IMAD R13, R9, 0xc0, R4 ;  /* 0x000000c0090d7824 */ /* 0x010fe400078e0204 */
[----:B------:R-:W1:Y:S02]  /*a610*/  LDC.64 R4, c[0x0][0x2e0] ;  /* 0x0000b800ff047b82 */ /* 0x000e640000000a00 */
[----:B------:R-:W-:Y:S02]  /*a620*/  VIADD R11, R13, 0x80 ;  /* 0x000000800d0b7836 */ /* 0x000fe40000000000 */
[----:B------:R-:W-:-:S04]  /*a630*/  IMAD.MOV.U32 R15, RZ, RZ, R13 ;  /* 0x000000ffff0f7224 */ /* 0x000fc800078e000d */
[----:B------:R-:W2:Y:S08]  /*a640*/  @P0 LDC R6, c[0x0][0x44c] ;  /* 0x00011300ff060b82 */ /* 0x000eb00000000800 */
[----:B------:R-:W3:Y:S08]  /*a650*/  @P0 LDC R10, c[0x0][0x44c] ;  /* 0x00011300ff0a0b82 */ /* 0x000ef00000000800 */
[----:B------:R-:W4:Y:S08]  /*a660*/  @P0 LDC R8, c[0x0][0x450] ;  /* 0x00011400ff080b82 */ /* 0x000f300000000800 */
[----:B------:R-:W5:Y:S01]  /*a670*/  @P0 LDC R7, c[0x0][0x450] ;  /* 0x00011400ff070b82 */ /* 0x000f620000000800 */
[----:B--2---:R-:W-:-:S04]  /*a680*/  @P0 IMAD.HI.U32 R3, R13, R6, RZ ;  /* 0x000000060d030227 */ /* 0x004fc800078e00ff */
[----:B---3--:R-:W-:Y:S01]  /*a690*/  @P0 IMAD.HI.U32 R6, R11, R10, RZ ;  /* 0x0000000a0b060227 */ /* 0x008fe200078e00ff */
[----:B----4-:R-:W-:-:S03]  /*a6a0*/  @P0 SHF.R.U32.HI R15, RZ, R8, R3 ;  /* 0x00000008ff0f0219 */ /* 0x010fc60000011603 */
[----:B------:R-:W-:Y:S02]  /*a6b0*/  IMAD.MOV.U32 R3, RZ, RZ, R11 ;  /* 0x000000ffff037224 */ /* 0x000fe400078e000b */
[----:B------:R-:W-:Y:S01]  /*a6c0*/  IMAD.MOV R8, RZ, RZ, -R15 ;  /* 0x000000ffff087224 */ /* 0x000fe200078e0a0f */
[----:B-----5:R-:W-:Y:S01]  /*a6d0*/  @P0 SHF.R.U32.HI R3, RZ, R7, R6 ;  /* 0x00000007ff030219 */ /* 0x020fe20000011606 */
[----:B-1----:R-:W-:Y:S02]  /*a6e0*/  IMAD R6, R19, R4, RZ ;  /* 0x0000000413067224 */ /* 0x002fe400078e02ff */
[----:B------:R-:W-:Y:S01]  /*a6f0*/  IMAD R13, R0, R8, R13 ;  /* 0x00000008000d7224 */ /* 0x000fe200078e020d */
[----:B------:R-:W-:Y:S01]  /*a700*/  SHF.R.S32.HI R10, RZ, 0x1f, R3 ;  /* 0x0000001fff0a7819 */ /* 0x000fe20000011403 */
[C---:B------:R-:W-:Y:S01]  /*a710*/  IMAD R7, R25.reuse, R5, R6 ;  /* 0x0000000519077224 */ /* 0x040fe200078e0206 */
[----:B------:R-:W-:Y:S01]  /*a720*/  SHF.R.S32.HI R6, RZ, 0x1f, R15 ;  /* 0x0000001fff067819 */ /* 0x000fe2000001140f */
[----:B------:R-:W-:Y:S01]  /*a730*/  IMAD.WIDE.U32 R4, R25, R4, UR4 ;  /* 0x0000000419047e25 */ /* 0x000fe2000f8e0004 */
[----:B------:R-:W-:-:S03]  /*a740*/  ULDC.64 UR4, c[0x0][0x2d0] ;  /* 0x0000b40000047ab9 */ /* 0x000fc60000000a00 */
[----:B------:R-:W-:Y:S02]  /*a750*/  IMAD R6, R6, UR4, RZ ;  /* 0x0000000406067c24 */ /* 0x000fe4000f8e02ff */
[----:B------:R-:W-:Y:S02]  /*a760*/  IMAD.IADD R5, R5, 0x1, R7 ;  /* 0x0000000105057824 */ /* 0x000fe400078e0207 */
[----:B------:R-:W-:Y:S02]  /*a770*/  IMAD.MOV R8, RZ, RZ, -R3 ;  /* 0x000000ffff087224 */ /* 0x000fe400078e0a03 */
[C---:B------:R-:W-:Y:S02]  /*a780*/  IMAD R19, R15.reuse, UR5, R6 ;  /* 0x000000050f137c24 */ /* 0x040fe4000f8e0206 */
[----:B------:R-:W-:-:S04]  /*a790*/  IMAD.WIDE.U32 R6, R15, UR4, R4 ;  /* 0x000000040f067c25 */ /* 0x000fc8000f8e0004 */
[----:B------:R-:W-:Y:S01]  /*a7a0*/  IMAD R11, R0, R8, R11 ;  /* 0x00000008000b7224 */ /* 0x000fe200078e020b */
[----:B------:R-:W-:Y:S01]  /*a7b0*/  SHF.R.S32.HI R8, RZ, 0x1f, R13 ;  /* 0x0000001fff087819 */ /* 0x000fe2000001140d */
[----:B------:R-:W-:Y:S02]  /*a7c0*/  IMAD R10, R10, UR4, RZ ;  /* 0x000000040a0a7c24 */ /* 0x000fe4000f8e02ff */
[----:B------:R-:W-:Y:S02]  /*a7d0*/  IMAD.IADD R7, R7, 0x1, R19 ;  /* 0x0000000107077824 */ /* 0x000fe400078e0213 */
[----:B------:R-:W-:-:S04]  /*a7e0*/  IMAD.WIDE.U32 R4, R3, UR4, R4 ;  /* 0x0000000403047c25 */ /* 0x000fc8000f8e0004 */
[----:B------:R-:W-:Y:S01]  /*a7f0*/  IMAD R19, R3, UR5, R10 ;  /* 0x0000000503137c24 */ /* 0x000fe2000f8e020a */
[----:B------:R-:W-:Y:S01]  /*a800*/  SHF.R.S32.HI R3, RZ, 0x1f, R11 ;  /* 0x0000001fff037819 */ /* 0x000fe2000001140b */
[----:B------:R-:W-:Y:S01]  /*a810*/  IMAD R8, R8, UR6, RZ ;  /* 0x0000000608087c24 */ /* 0x000fe2000f8e02ff */
[----:B------:R-:W-:Y:S01]  /*a820*/  ULDC.64 UR4, c[0x0][0x280] ;  /* 0x0000a00000047ab9 */ /* 0x000fe20000000a00 */
[----:B------:R-:W-:-:S04]  /*a830*/  IMAD.WIDE.U32 R6, R13, UR6, R6 ;  /* 0x000000060d067c25 */ /* 0x000fc8000f8e0006 */
[----:B------:R-:W-:Y:S02]  /*a840*/  IMAD R15, R13, UR7, R8 ;  /* 0x000000070d0f7c24 */ /* 0x000fe4000f8e0208 */
[----:B------:R-:W-:Y:S02]  /*a850*/  IMAD R8, R3, UR6, RZ ;  /* 0x0000000603087c24 */ /* 0x000fe4000f8e02ff */
[----:B------:R-:W-:Y:S02]  /*a860*/  IMAD.IADD R5, R5, 0x1, R19 ;  /* 0x0000000105057824 */ /* 0x000fe400078e0213 */
[----:B------:R-:W-:Y:S01]  /*a870*/  IMAD R3, R11, UR7, R8 ;  /* 0x000000070b037c24 */ /* 0x000fe2000f8e0208 */
[----:B------:R-:W-:Y:S01]  /*a880*/  LEA R8, P0, R6, UR4, 0x1 ;  /* 0x0000000406087c11 */ /* 0x000fe2000f8008ff */
[----:B------:R-:W-:Y:S02]  /*a890*/  IMAD.IADD R7, R7, 0x1, R15 ;  /* 0x0000000107077824 */ /* 0x000fe400078e020f */
[----:B------:R-:W-:-:S03]  /*a8a0*/  IMAD.WIDE.U32 R4, R11, UR6, R4 ;  /* 0x000000060b047c25 */ /* 0x000fc6000f8e0004 */
[----:B------:R-:W-:Y:S01]  /*a8b0*/  LEA.HI.X R7, R6, UR5, R7, 0x1, P0 ;  /* 0x0000000506077c11 */ /* 0x000fe200080f0c07 */
[----:B------:R-:W-:Y:S01]  /*a8c0*/  IMAD.SHL.U32 R19, R2, 0x8, RZ ;  /* 0x0000000802137824 */ /* 0x000fe200078e00ff */
[C---:B------:R-:W-:Y:S01]  /*a8d0*/  LEA R6, P0, R4.reuse, UR4, 0x1 ;  /* 0x0000000404067c11 */ /* 0x040fe2000f8008ff */
[----:B------:R-:W-:Y:S01]  /*a8e0*/  IMAD.IADD R3, R5, 0x1, R3 ;  /* 0x0000000105037824 */ /* 0x000fe200078e0203 */
[----:B------:R-:W-:Y:S01]  /*a8f0*/  ULDC UR4, c[0x0][0x2b8] ;  /* 0x0000ae0000047ab9 */ /* 0x000fe20000000800 */
[----:B------:R-:W-:Y:S01]  /*a900*/  IMAD.SHL.U32 R10, R17, 0x8, RZ ;  /* 0x00000008110a7824 */ /* 0x000fe200078e00ff */
[C---:B------:R-:W-:Y:S02]  /*a910*/  LOP3.LUT R5, R19.reuse, 0x1f8, RZ, 0xc0, !PT ;  /* 0x000001f813057812 */ /* 0x040fe400078ec0ff */
[----:B------:R-:W-:Y:S02]  /*a920*/  LOP3.LUT R19, R19, 0x38, RZ, 0xc0, !PT ;  /* 0x0000003813137812 */ /* 0x000fe400078ec0ff */
[----:B------:R-:W-:-:S02]  /*a930*/  LEA.HI.X R3, R4, UR5, R3, 0x1, P0 ;  /* 0x0000000504037c11 */ /* 0x000fc400080f0c03 */
[----:B------:R-:W-:Y:S01]  /*a940*/  ISETP.GE.AND P0, PT, R19, UR4, PT ;  /* 0x0000000413007c0c */ /* 0x000fe2000bf06270 */
[----:B------:R-:W-:Y:S01]  /*a950*/  UMOV UR4, 0xffffffff ;  /* 0xffffffff00047882 */ /* 0x000fe20000000000 */
[----:B------:R-:W-:-:S04]  /*a960*/  LOP3.LUT R5, R5, 0x38, R2, 0x78, !PT ;  /* 0x0000003805057812 */ /* 0x000fc800078e7802 */
[----:B------:R-:W-:Y:S01]  /*a970*/  LOP3.LUT R10, R5, 0x200, R10, 0xf8, !PT ;  /* 0x00000200050a7812 */ /* 0x000fe200078ef80a */
[----:B------:R-:W-:Y:S06]  /*a980*/  BRA.DIV UR4, `(.L_x_14041) ;  /* 0x00000026042c7947 */ /* 0x000fec000b800000 */
[----:B------:R-:W1:Y:S01]  /*a990*/  SHFL.IDX PT, R14, R8, RZ, 0x181f ;  /* 0x00181fff080e7589 */ /* 0x000e6200000e0000 */
[----:B------:R-:W-:Y:S01]  /*a9a0*/  ULDC UR4, c[0x0][0x288] ;  /* 0x0000a20000047ab9 */ /* 0x000fe20000000800 */
[----:B------:R-:W-:Y:S02]  /*a9b0*/  IMAD R9, R9, 0xc0, R12 ;  /* 0x000000c009097824 */ /* 0x000fe400078e020c */
        /* <DEDUP_REMOVED lines=80> */
[----:B------:R-:W-:Y:S01]  /*aec0*/  @!P1 LEA R21, R10, UR38, 0x1 ;  /* 0x000000260a159c11 */ /* 0x000fe2000f8e08ff */
[----:B------:R-:W4:Y:S01]  /*aed0*/  SHFL.IDX PT, R3, R3, 0x3, 0x181f ;  /* 0x00781f0003037f89 */ /* 0x000f2200000e0000 */
[----:B-1----:R-:W-:-:S03]  /*aee0*/  @!P1 LEA R4, P3, R19, R14, 0x1 ;  /* 0x0000000e13049211 */ /* 0x002fc600078608ff */
[----:B------:R1:W0:Y:S02]  /*aef0*/  SHFL.IDX PT, R14, R6, 0x3, 0x181f ;  /* 0x00781f00060e7f89 */ /* 0x00022400000e0000 */
[----:B------:R-:W-:-:S05]  /*af00*/  @!P1 IMAD.X R5, RZ, RZ, R8, P3 ;  /* 0x000000ffff059224 */ /* 0x000fca00018e0608 */
[----:B------:R2:W-:Y:S02]  /*af10*/  @!P1 LDGSTS.E.BYPASS.LTC128B.128 [R21+0xcc00], desc[UR46][R4.64], !P0 ;  /* 0x0cc0000004159fae */ /* 0x0005e4000c101d6e */
[----:B--2---:R-:W-:-:S05]  /*af20*/  @!P2 LEA R4, P1, R19, R20, 0x1 ;  /* 0x000000141304a211 */ /* 0x004fca00078208ff */
[----:B---3--:R-:W-:Y:S01]  /*af30*/  @!P2 IMAD.X R5, RZ, RZ, R7, P1 ;  /* 0x000000ffff05a224 */ /* 0x008fe200008e0607 */
[----:B------:R-:W-:-:S05]  /*af40*/  @!P2 LEA R7, R10, UR38, 0x1 ;  /* 0x000000260a07ac11 */ /* 0x000fca000f8e08ff */
[----:B0---4-:R1:W-:Y:S02]  /*af50*/  @!P2 LDGSTS.E.BYPASS.LTC128B.128 [R7+0xd400], desc[UR46][R4.64], !P0 ;  /* 0x0d4000000407afae */ /* 0x0113e4000c101d6e */
.L_x_14131:
[----:B------:R-:W-:-:S05]  /*af60*/  VIADD R9, R9, 0xb0 ;  /* 0x000000b009097836 */ /* 0x000fca0000000000 */
[----:B------:R-:W-:Y:S01]  /*af70*/  ISETP.GE.AND P1, PT, R9, R0, PT ;  /* 0x000000000900720c */ /* 0x000fe20003f26270 */
[----:B------:R-:W-:-:S05]  /*af80*/  IMAD.MOV.U32 R0, RZ, RZ, 0x1 ;  /* 0x00000001ff007424 */ /* 0x000fca00078e00ff */
[----:B------:R-:W-:-:S07]  /*af90*/  SHF.L.U32 R0, R0, 0x1f, RZ ;  /* 0x0000001f00007819 */ /* 0x000fce00000006ff */
[----:B-1----:R-:W-:-:S05]  /*afa0*/  @!P1 LEA R4, P2, R19, R14, 0x1 ;  /* 0x0000000e13049211 */ /* 0x002fca00078408ff */
[----:B------:R-:W-:Y:S01]  /*afb0*/  @!P1 IMAD.X R5, RZ, RZ, R3, P2 ;  /* 0x000000ffff059224 */ /* 0x000fe200010e0603 */
[----:B------:R-:W-:-:S05]  /*afc0*/  @!P1 LEA R3, R10, UR38, 0x1 ;  /* 0x000000260a039c11 */ /* 0x000fca000f8e08ff */
        /* <DEDUP_REMOVED lines=9> */
[----:B------:R-:W1:Y:S02]  /*b060*/  SYNCS.PHASECHK.TRANS64.TRYWAIT P0, [UR38+0x16820], R0 ;  /* 0x01682000ff0075a7 */ /* 0x000e640008000166 */
[----:B01----:R-:W-:Y:S05]  /*b070*/  @!P0 BRA `(.L_x_14042) ;  /* 0x0000002c00088947 */ /* 0x003fea0003800000 */
.L_x_14132:
[----:B------:R-:W-:Y:S01]  /*b080*/  UIADD3 UR6, UR39, -0x2, URZ ;  /* 0xfffffffe27067890 */ /* 0x000fe2000fffe03f */
[----:B------:R-:W-:Y:S02]  /*b090*/  IMAD.MOV.U32 R12, RZ, RZ, 0x1 ;  /* 0x00000001ff0c7424 */ /* 0x000fe400078e00ff */
[----:B0-----:R-:W-:Y:S01]  /*b0a0*/  IMAD.MOV.U32 R0, RZ, RZ, RZ ;  /* 0x000000ffff007224 */ /* 0x001fe200078e00ff */
[----:B------:R-:W-:-:S06]  /*b0b0*/  UISETP.GE.AND UP0, UPT, UR6, UR40, UPT ;  /* 0x000000280600728c */ /* 0x000fcc000bf06270 */
[----:B------:R-:W-:-:S13]  /*b0c0*/  PLOP3.LUT P0, PT, PT, PT, UP0, 0x80, 0x0 ;  /* 0x000000000000781c */ /* 0x000fda0003f0f008 */
[----:B------:R-:W-:Y:S05]  /*b0d0*/  @!P0 BRA `(.L_x_14043) ;  /* 0x0000001000e48947 */ /* 0x000fea0003800000 */
[----:B------:R-:W-:Y:S01]  /*b0e0*/  UIADD3 UR4, UR41, 0x1, URZ ;  /* 0x0000000129047890 */ /* 0x000fe2000fffe03f */
[----:B------:R-:W-:Y:S01]  /*b0f0*/  LOP3.LUT R3, RZ, UR40, RZ, 0x33, !PT ;  /* 0x00000028ff037c12 */ /* 0x000fe2000f8e33ff */
[----:B------:R-:W-:Y:S01]  /*b100*/  IMAD.MOV.U32 R12, RZ, RZ, 0x1 ;  /* 0x00000001ff0c7424 */ /* 0x000fe200078e00ff */
[----:B------:R-:W-:Y:S01]  /*b110*/  LOP3.LUT R8, R2, 0x1f, RZ, 0xc0, !PT ;  /* 0x0000001f02087812 */ /* 0x000fe200078ec0ff */
[----:B------:R-:W-:Y:S01]  /*b120*/  UIMAD UR4, UR4, UR44, URZ ;  /* 0x0000002c040472a4 */ /* 0x000fe2000f8e023f */
[----:B------:R-:W-:-:S03]  /*b130*/  IMAD.MOV.U32 R6, RZ, RZ, R18 ;  /* 0x000000ffff067224 */ /* 0x000fc600078e0012 */
[----:B------:R-:W-:-:S04]  /*b140*/  UISETP.LT.AND UP0, UPT, UR42, UR4, UPT ;  /* 0x000000042a00728c */ /* 0x000fc8000bf01270 */
[----:B------:R-:W-:-:S06]  /*b150*/  USEL UR4, UR42, UR4, UP0 ;  /* 0x000000042a047287 */ /* 0x000fcc0008000000 */
[----:B------:R-:W-:-:S05]  /*b160*/  IMAD R4, RZ, RZ, -UR4 ;  /* 0x80000004ff047e24 */ /* 0x000fca000f8e02ff */
[----:B------:R-:W-:-:S04]  /*b170*/  VIADDMNMX R3, R4, 0x1, R3, !PT ;  /* 0x0000000104037846 */ /* 0x000fc80007800103 */
[----:B------:R-:W-:Y:S02]  /*b180*/  R2UR UR5, R3 ;  /* 0x00000000030572ca */ /* 0x000fe400000e0000 */
[----:B------:R-:W-:-:S11]  /*b190*/  LOP3.LUT R3, RZ, UR4, RZ, 0x33, !PT ;  /* 0x00000004ff037c12 */ /* 0x000fd6000f8e33ff */
[----:B------:R-:W-:Y:S02]  /*b1a0*/  UIADD3 UR7, UR5, -0x2, URZ ;  /* 0xfffffffe05077890 */ /* 0x000fe4000fffe03f */
[----:B------:R-:W-:-:S04]  /*b1b0*/  UIADD3 UR4, UR4, UR5, URZ ;  /* 0x0000000504047290 */ /* 0x000fc8000fffe03f */
[----:B------:R-:W-:Y:S01]  /*b1c0*/  ISETP.NE.AND P0, PT, R3, UR7, PT ;  /* 0x0000000703007c0c */ /* 0x000fe2000bf05270 */
[----:B------:R-:W-:Y:S02]  /*b1d0*/  IMAD.U32 R3, RZ, RZ, UR6 ;  /* 0x00000006ff037e24 */ /* 0x000fe4000f8e00ff */
[----:B------:R-:W-:-:S05]  /*b1e0*/  IMAD.U32 R9, RZ, RZ, UR4 ;  /* 0x00000004ff097e24 */ /* 0x000fca000f8e00ff */
[----:B------:R-:W-:-:S05]  /*b1f0*/  LOP3.LUT R9, R9, 0x1, RZ, 0xc0, !PT ;  /* 0x0000000109097812 */ /* 0x000fca00078ec0ff */
[----:B------:R-:W-:Y:S05]  /*b200*/  @!P0 BRA `(.L_x_14044) ;  /* 0x0000000c001c8947 */ /* 0x000fea0003800000 */
[----:B------:R-:W-:Y:S01]  /*b210*/  R2UR UR5, R9 ;  /* 0x00000000090572ca */ /* 0x000fe200000e0000 */
[----:B------:R-:W-:Y:S01]  /*b220*/  BSSY B0, `(.L_x_14044) ;  /* 0x00000c5000007945 */ /* 0x000fe20003800000 */
[----:B------:R-:W-:Y:S02]  /*b230*/  IMAD.MOV.U32 R10, RZ, RZ, 0x1 ;  /* 0x00000001ff0a7424 */ /* 0x000fe400078e00ff */
[----:B------:R-:W-:-:S09]  /*b240*/  IMAD.MOV.U32 R6, RZ, RZ, R18 ;  /* 0x000000ffff067224 */ /* 0x000fd200078e0012 */
[----:B------:R-:W-:-:S06]  /*b250*/  UIADD3 UR4, UR4, -UR5, URZ ;  /* 0x8000000504047290 */ /* 0x000fcc000fffe03f */
[----:B------:R-:W-:-:S07]  /*b260*/  IMAD.U32 R11, RZ, RZ, UR4 ;  /* 0x00000004ff0b7e24 */ /* 0x000fce000f8e00ff */
.L_x_14071:
        /* <DEDUP_REMOVED lines=28> */
.L_x_14047:
[----:B------:R-:W1:Y:S01]  /*b430*/  SYNCS.PHASECHK.TRANS64.TRYWAIT P0, [UR38+0x16848], R12 ;  /* 0x0168480cff0075a7 */ /* 0x000e620008000166 */
[----:B------:R-:W-:Y:S01]  /*b440*/  BSSY B2, `(.L_x_14048) ;  /* 0x0000003000027945 */ /* 0x000fe20003800000 */
[----:B------:R-:W-:-:S03]  /*b450*/  ISETP.NE.AND P2, PT, R17, RZ, PT ;  /* 0x000000ff1100720c */ /* 0x000fc60003f45270 */
[----:B-1----:R-:W-:Y:S10]  /*b460*/  @!P0 BRA `(.L_x_14049) ;  /* 0x0000002800248947 */ /* 0x002ff40003800000 */
.L_x_14133:
[----:B------:R-:W-:Y:S05]  /*b470*/  BSYNC B2 ;  /* 0x0000000000027941 */ /* 0x000fea0003800000 */
.L_x_14048:
[----:B------:R-:W-:Y:S04]  /*b480*/  BSSY B2, `(.L_x_14050) ;  /* 0x0000007000027945 */ /* 0x000fe80003800000 */
[----:B------:R-:W-:Y:S05]  /*b490*/  @P2 BRA `(.L_x_14051) ;  /* 0x0000000000142947 */ /* 0x000fea0003800000 */
[----:B------:R-:W-:Y:S01]  /*b4a0*/  ISETP.NE.AND P0, PT, R8, RZ, PT ;  /* 0x000000ff0800720c */ /* 0x000fe20003f05270 */
[----:B0-----:R-:W-:-:S04]  /*b4b0*/  IMAD.MOV.U32 R4, RZ, RZ, 0x4000 ;  /* 0x00004000ff047424 */ /* 0x001fc800078e00ff */
[----:B------:R1:W-:Y:S08]  /*b4c0*/  SYNCS.ARRIVE.TRANS64 RZ, [UR38+0x16838], R4 ;  /* 0x01683804ffff79a7 */ /* 0x0003f00008000026 */
[----:B-1----:R-:W-:Y:S05]  /*b4d0*/  @!P0 BRA `(.L_x_14051) ;  /* 0x0000000000048947 */ /* 0x002fea0003800000 */
[----:B------:R-:W-:Y:S01]  /*b4e0*/  BPT.TRAP 0x1 ;  /* 0x000000040000795c */ /* 0x000fe20000300000 */
.L_x_14051:
[----:B------:R-:W-:Y:S05]  /*b4f0*/  BSYNC B2 ;  /* 0x0000000000027941 */ /* 0x000fea0003800000 */
.L_x_14050:
        /* <DEDUP_REMOVED lines=11> */
.L_x_14052:
        /* <DEDUP_REMOVED lines=10> */
.L_x_14134:
[----:B------:R-:W-:Y:S05]  /*b650*/  BSYNC B2 ;  /* 0x0000000000027941 */ /* 0x000fea0003800000 */
.L_x_14053:
        /* <DEDUP_REMOVED lines=9> */
.L_x_14056:
[----:B------:R-:W-:Y:S05]  /*b6f0*/  BSYNC B2 ;  /* 0x0000000000027941 */ /* 0x000fea0003800000 */
.L_x_14055:
        /* <DEDUP_REMOVED lines=10> */
.L_x_14057:
        /* <DEDUP_REMOVED lines=10> */
.L_x_14046:
[----:B------:R-:W-:Y:S05]  /*b840*/  BSYNC B1 ;  /* 0x0000000000017941 */ /* 0x000fea0003800000 */
.L_x_14045:
        /* <DEDUP_REMOVED lines=27> */
.L_x_14060:
[----:B------:R-:W1:Y:S01]  /*ba00*/  SYNCS.PHASECHK.TRANS64.TRYWAIT P0, [UR38+0x16840], R14 ;  /* 0x0168400eff0075a7 */ /* 0x000e620008000166 */
[----:B------:R-:W-:Y:S01]  /*ba10*/  BSSY B2, `(.L_x_14061) ;  /* 0x0000003000027945 */ /* 0x000fe20003800000 */
[----:B------:R-:W-:-:S03]  /*ba20*/  ISETP.NE.AND P2, PT, R17, RZ, PT ;  /* 0x000000ff1100720c */ /* 0x000fc60003f45270 */
[----:B-1----:R-:W-:Y:S10]  /*ba30*/  @!P0 BRA `(.L_x_14062) ;  /* 0x0000002000e08947 */ /* 0x002ff40003800000 */
.L_x_14135:
[----:B------:R-:W-:Y:S05]  /*ba40*/  BSYNC B2 ;  /* 0x0000000000027941 */ /* 0x000fea0003800000 */
.L_x_14061:
[----:B------:R-:W-:Y:S04]  /*ba50*/  BSSY B2, `(.L_x_14063) ;  /* 0x0000007000027945 */ /* 0x000fe80003800000 */
[----:B------:R-:W-:Y:S05]  /*ba60*/  @P2 BRA `(.L_x_14064) ;  /* 0x0000000000142947 */ /* 0x000fea0003800000 */
[----:B------:R-:W-:Y:S01]  /*ba70*/  ISETP.NE.AND P0, PT, R8, RZ, PT ;  /* 0x000000ff0800720c */ /* 0x000fe20003f05270 */
[----:B0-----:R-:W-:-:S04]  /*ba80*/  IMAD.MOV.U32 R4, RZ, RZ, 0x4000 ;  /* 0x00004000ff047424 */ /* 0x001fc800078e00ff */
[----:B------:R1:W-:Y:S08]  /*ba90*/  SYNCS.ARRIVE.TRANS64 RZ, [UR38+0x16830], R4 ;  /* 0x01683004ffff79a7 */ /* 0x0003f00008000026 */
[----:B-1----:R-:W-:Y:S05]  /*baa0*/  @!P0 BRA `(.L_x_14064) ;  /* 0x0000000000048947 */ /* 0x002fea0003800000 */
[----:B------:R-:W-:Y:S01]  /*bab0*/  BPT.TRAP 0x1 ;  /* 0x000000040000795c */ /* 0x000fe20000300000 */
.L_x_14064:
[----:B------:R-:W-:Y:S05]  /*bac0*/  BSYNC B2 ;  /* 0x0000000000027941 */ /* 0x000fea0003800000 */
.L_x_14063:
        /* <DEDUP_REMOVED lines=11> */
.L_x_14065:
        /* <DEDUP_REMOVED lines=12> */
.L_x_14136:
[----:B------:R-:W-:Y:S05]  /*bc40*/  BSYNC B2 ;  /* 0x0000000000027941 */ /* 0x000fea0003800000 */
.L_x_14066:
        /* <DEDUP_REMOVED lines=9> */
.L_x_14069:
[----:B------:R-:W-:Y:S05]  /*bce0*/  BSYNC B2 ;  /* 0x0000000000027941 */ /* 0x000fea0003800000 */
.L_x_14068:
        /* <DEDUP_REMOVED lines=10> */
.L_x_14070:
        /* <DEDUP_REMOVED lines=10> */
.L_x_14059:
[----:B------:R-:W-:Y:S05]  /*be30*/  BSYNC B1 ;  /* 0x0000000000017941 */ /* 0x000fea0003800000 */
.L_x_14058:
[----:B------:R-:W-:Y:S02]  /*be40*/  VIADD R3, R3, 0xfffffffe ;  /* 0xfffffffe03037836 */ /* 0x000fe40000000000 */
[----:B------:R-:W-:Y:S01]  /*be50*/  IMAD.MOV.U32 R10, RZ, RZ, R12 ;  /* 0x000000ffff0a7224 */ /* 0x000fe200078e000c */
[----:B------:R-:W-:Y:S06]  /*be60*/  @P1 BRA `(.L_x_14071) ;  /* 0xfffffff400001947 */ /* 0x000fec000383ffff */
[----:B------:R-:W-:Y:S05]  /*be70*/  BSYNC B0 ;  /* 0x0000000000007941 */ /* 0x000fea0003800000 */
.L_x_14044:
        /* <DEDUP_REMOVED lines=28> */
.L_x_14073:
[----:B------:R-:W1:Y:S01]  /*c040*/  SYNCS.PHASECHK.TRANS64.TRYWAIT P0, [UR38+0x16848], R9 ;  /* 0x01684809ff0075a7 */ /* 0x000e620008000166 */
[----:B------:R-:W-:Y:S01]  /*c050*/  BSSY B1, `(.L_x_14074) ;  /* 0x0000003000017945 */ /* 0x000fe20003800000 */
[----:B------:R-:W-:-:S03]  /*c060*/  ISETP.NE.AND P1, PT, R17, RZ, PT ;  /* 0x000000ff1100720c */ /* 0x000fc60003f25270 */
[----:B-1----:R-:W-:Y:S10]  /*c070*/  @!P0 BRA `(.L_x_14075) ;  /* 0x0000001c00808947 */ /* 0x002ff40003800000 */
.L_x_14137:
[----:B------:R-:W-:Y:S05]  /*c080*/  BSYNC B1 ;  /* 0x0000000000017941 */ /* 0x000fea0003800000 */
.L_x_14074:
[----:B------:R-:W-:Y:S04]  /*c090*/  BSSY B1, `(.L_x_14076) ;  /* 0x0000007000017945 */ /* 0x000fe80003800000 */
[----:B------:R-:W-:Y:S05]  /*c0a0*/  @P1 BRA `(.L_x_14077) ;  /* 0x0000000000141947 */ /* 0x000fea0003800000 */
[----:B------:R-:W-:Y:S01]  /*c0b0*/  ISETP.NE.AND P0, PT, R8, RZ, PT ;  /* 0x000000ff0800720c */ /* 0x000fe20003f05270 */
[----:B0-----:R-:W-:-:S04]  /*c0c0*/  IMAD.MOV.U32 R4, RZ, RZ, 0x4000 ;  /* 0x00004000ff047424 */ /* 0x001fc800078e00ff */
[----:B------:R1:W-:Y:S08]  /*c0d0*/  SYNCS.ARRIVE.TRANS64 RZ, [UR38+0x16838], R4 ;  /* 0x01683804ffff79a7 */ /* 0x0003f00008000026 */
[----:B-1----:R-:W-:Y:S05]  /*c0e0*/  @!P0 BRA `(.L_x_14077) ;  /* 0x0000000000048947 */ /* 0x002fea0003800000 */
[----:B------:R-:W-:Y:S01]  /*c0f0*/  BPT.TRAP 0x1 ;  /* 0x000000040000795c */ /* 0x000fe20000300000 */
.L_x_14077:
[----:B------:R-:W-:Y:S05]  /*c100*/  BSYNC B1 ;  /* 0x0000000000017941 */ /* 0x000fea0003800000 */
.L_x_14076:
        /* <DEDUP_REMOVED lines=11> */
.L_x_14078:
        /* <DEDUP_REMOVED lines=11> */
.L_x_14138:
[----:B------:R-:W-:Y:S05]  /*c270*/  BSYNC B1 ;  /* 0x0000000000017941 */ /* 0x000fea0003800000 */
.L_x_14079:
        /* <DEDUP_REMOVED lines=9> */
.L_x_14082:
[----:B------:R-:W-:Y:S05]  /*c310*/  BSYNC B1 ;  /* 0x0000000000017941 */ /* 0x000fea0003800000 */
.L_x_14081:
        /* <DEDUP_REMOVED lines=10> */
.L_x_14083:
        /* <DEDUP_REMOVED lines=10> */
.L_x_14072:
[----:B------:R-:W-:Y:S05]  /*c460*/  BSYNC B0 ;  /* 0x0000000000007941 */ /* 0x000fea0003800000 */
.L_x_14043:
        /* <DEDUP_REMOVED lines=9> */
.L_x_14139:
[----:B------:R-:W-:Y:S05]  /*c500*/  BSYNC B1 ;  /* 0x0000000000017941 */ /* 0x000fea0003800000 */
.L_x_14086:
[----:B------:R-:W-:Y:S04]  /*c510*/  BSSY B1, `(.L_x_14088) ;  /* 0x0000007000017945 */ /* 0x000fe80003800000 */
[----:B------:R-:W-:Y:S05]  /*c520*/  @P1 BRA `(.L_x_14089) ;  /* 0x0000000000141947 */ /* 0x000fea0003800000 */
[----:B------:R-:W-:Y:S01]  /*c530*/  LOP3.LUT P0, RZ, R2, 0x1f, RZ, 0xc0, !PT ;  /* 0x0000001f02ff7812 */ /* 0x000fe2000780c0ff */
[----:B0-----:R-:W-:-:S04]  /*c540*/  IMAD.MOV.U32 R3, RZ, RZ, 0x4000 ;  /* 0x00004000ff037424 */ /* 0x001fc800078e00ff */
[----:B------:R1:W-:Y:S08]  /*c550*/  SYNCS.ARRIVE.TRANS64 RZ, [R4+URZ+0x16850], R3 ;  /* 0x0168500304ff79a7 */ /* 0x0003f0000800003f */
[----:B------:R-:W-:Y:S05]  /*c560*/  @!P0 BRA `(.L_x_14089) ;  /* 0x0000000000048947 */ /* 0x000fea0003800000 */
[----:B------:R-:W-:Y:S01]  /*c570*/  BPT.TRAP 0x1 ;  /* 0x000000040000795c */ /* 0x000fe20000300000 */
.L_x_14089:
[----:B------:R-:W-:Y:S05]  /*c580*/  BSYNC B1 ;  /* 0x0000000000017941 */ /* 0x000fea0003800000 */
.L_x_14088:
        /* <DEDUP_REMOVED lines=13> */
.L_x_14090:
        /* <DEDUP_REMOVED lines=8> */
.L_x_14085:
[----:B------:R-:W-:Y:S05]  /*c6e0*/  BSYNC B0 ;  /* 0x0000000000007941 */ /* 0x000fea0003800000 */
.L_x_14084:
[----:B------:R-:W-:Y:S02]  /*c6f0*/  VIADD R0, R0, 0x1 ;  /* 0x0000000100007836 */ /* 0x000fe40000000000 */
[----:B01----:R-:W-:-:S03]  /*c700*/  IMAD.MOV.U32 R4, RZ, RZ, RZ ;  /* 0x000000ffff047224 */ /* 0x003fc600078e00ff */
[----:B------:R-:W-:-:S04]  /*c710*/  ISETP.NE.AND P0, PT, R0, 0x2, PT ;  /* 0x000000020000780c */ /* 0x000fc80003f05270 */
[----:B------:R-:W-:Y:S02]  /*c720*/  SEL R5, RZ, 0x1, P0 ;  /* 0x00000001ff057807 */ /* 0x000fe40000000000 */
[----:B------:R-:W-:Y:S02]  /*c730*/  SEL R3, R0, RZ, P0 ;  /* 0x000000ff00037207 */ /* 0x000fe40000000000 */
[----:B------:R-:W-:-:S07]  /*c740*/  LOP3.LUT R0, R12, R5, RZ, 0x3c, !PT ;  /* 0x000000050c007212 */ /* 0x000fce00078e3cff */
.L_x_14029:
[----:B------:R-:W0:Y:S01]  /*c750*/  S2R R5, SR_CgaCtaId ;  /* 0x0000000000057919 */ /* 0x000e220000008800 */
[----:B------:R-:W-:Y:S02]  /*c760*/  MOV R2, 0x400 ;  /* 0x0000040000027802 */ /* 0x000fe40000000f00 */
[----:B------:R-:W-:Y:S02]  /*c770*/  SHF.L.U32 R4, R4, 0x1f, RZ ;  /* 0x0000001f04047819 */ /* 0x000fe400000006ff */
[----:B0-----:R-:W-:-:S04]  /*c780*/  LEA R17, R5, R2, 0x18 ;  /* 0x0000000205117211 */ /* 0x001fc800078ec0ff */
[----:B------:R-:W0:Y:S02]  /*c790*/  SYNCS.PHASECHK.TRANS64.TRYWAIT P0, [R17+URZ+0x16820], R4 ;  /* 0x01682004110075a7 */ /* 0x000e24000800017f */
[----:B0-----:R-:W-:Y:S05]  /*c7a0*/  @!P0 BRA `(.L_x_14091) ;  /* 0x0000001400f88947 */ /* 0x001fea0003800000 */
.L_x_14140:
[----:B------:R-:W-:-:S03]  /*c7b0*/  UMOV UR4, 0xffffffff ;  /* 0xffffffff00047882 */ /* 0x000fc60000000000 */
[----:B------:R-:W-:Y:S05]  /*c7c0*/  BRA.DIV UR4, `(.L_x_14092) ;  /* 0x0000001a04047947 */ /* 0x000fea000b800000 */
[----:B------:R1:W2:Y:S02]  /*c7d0*/  SHFL.IDX PT, R14, R16, RZ, 0x1f ;  /* 0x00001fff100e7589 */ /* 0x0002a400000e0000 */
.L_x_14143:
[----:B--2---:R-:W-:-:S13]  /*c7e0*/  ISETP.NE.AND P0, PT, R14, RZ, PT ;  /* 0x000000ff0e00720c */ /* 0x004fda0003f05270 */
[----:B------:R-:W-:Y:S05]  /*c7f0*/  @P0 BRA `(.L_x_13991) ;  /* 0x0000000000880947 */ /* 0x000fea0003800000 */
[----:B------:R-:W-:-:S03]  /*c800*/  UMOV UR4, 0xffffffff ;  /* 0xffffffff00047882 */ /* 0x000fc60000000000 */
[----:B------:R-:W-:Y:S05]  /*c810*/  BRA.DIV UR4, `(.L_x_14093) ;  /* 0x0000001a04187947 */ /* 0x000fea000b800000 */
[----:B------:R-:W-:-:S13]  /*c820*/  ELECT P6, URZ, PT ;  /* 0x00000000003f782f */ /* 0x000fda00038c0000 */
.L_x_14146:
[----:B------:R-:W-:Y:S05]  /*c830*/  @!P6 BRA `(.L_x_13991) ;  /* 0x000000000078e947 */ /* 0x000fea0003800000 */
[----:B------:R-:W-:-:S06]  /*c840*/  ULOP3.LUT UR4, UR43, 0x2, URZ, 0xfc, !UPT ;  /* 0x000000022b047892 */ /* 0x000fcc000f8efc3f */
[----:B------:R-:W-:-:S05]  /*c850*/  IMAD.U32 R2, RZ, RZ, UR4 ;  /* 0x00000004ff027e24 */ /* 0x000fca000f8e00ff */
[----:B------:R-:W-:-:S13]  /*c860*/  ISETP.NE.AND P2, PT, R2, 0x3, PT ;  /* 0x000000030200780c */ /* 0x000fda0003f45270 */
[----:B------:R-:W-:Y:S05]  /*c870*/  @!P2 BRA `(.L_x_14094) ;  /* 0x000000000004a947 */ /* 0x000fea0003800000 */
[----:B------:R-:W-:Y:S01]  /*c880*/  BPT.TRAP 0x1 ;  /* 0x000000040000795c */ /* 0x000fe20000300000 */
.L_x_14094:
[----:B------:R-:W-:Y:S01]  /*c890*/  VIADD R6, R17, 0x16840 ;  /* 0x0001684011067836 */ /* 0x000fe20000000000 */
[----:B0-----:R-:W-:Y:S01]  /*c8a0*/  SHF.L.U32 R4, R0, 0x1f, RZ ;  /* 0x0000001f00047819 */ /* 0x001fe200000006ff */
        /* <DEDUP_REMOVED lines=10> */
.L_x_14147:
[----:B------:R-:W2:Y:S02]  /*c950*/  SYNCS.PHASECHK.TRANS64.TRYWAIT P0, [R5+URZ], R2 ;  /* 0x00000002050075a7 */ /* 0x000ea4000800017f */
[----:B--2---:R-:W-:Y:S05]  /*c960*/  @!P0 BRA `(.L_x_14096) ;  /* 0x0000001400f88947 */ /* 0x004fea0003800000 */
.L_x_14148:
[----:B------:R-:W-:Y:S05]  /*c970*/  @!P2 BRA `(.L_x_14097) ;  /* 0x000000000004a947 */ /* 0x000fea0003800000 */
[----:B------:R-:W-:Y:S01]  /*c980*/  BPT.TRAP 0x1 ;  /* 0x000000040000795c */ /* 0x000fe20000300000 */
.L_x_14097:
[----:B------:R-:W-:-:S04]  /*c990*/  VIADD R0, R17, 0x16860 ;  /* 0x0001686011007836 */ /* 0x000fc80000000000 */
[----:B------:R-:W-:-:S04]  /*c9a0*/  IMAD R3, R3, 0x8, R0 ;  /* 0x0000000803037824 */ /* 0x000fc800078e0200 */
[----:B------:R-:W3:Y:S02]  /*c9b0*/  SYNCS.PHASECHK.TRANS64.TRYWAIT P0, [R3+URZ], R4 ;  /* 0x00000004030075a7 */ /* 0x000ee4000800017f */
[----:B---3--:R-:W-:Y:S05]  /*c9c0*/  @!P0 BRA `(.L_x_14098) ;  /* 0x0000001400f48947 */ /* 0x008fea0003800000 */
.L_x_14149:
[----:B------:R-:W-:-:S07]  /*c9d0*/  IMAD R9, R9, 0x8, R0 ;  /* 0x0000000809097824 */ /* 0x000fce00078e0200 */
.L_x_14099:
[----:B----4-:R4:W0:Y:S02]  /*c9e0*/  SYNCS.PHASECHK.TRANS64.TRYWAIT P0, [R9+URZ], R2 ;  /* 0x00000002090075a7 */ /* 0x010824000800017f */
[----:B0-----:R-:W-:Y:S05]  /*c9f0*/  @!P0 NANOSLEEP.SYNCS 0x989680 ;  /* 0x009896800000895d */ /* 0x001fea0003900000 */
[----:B------:R-:W0:Y:S02]  /*ca00*/  @!P0 SYNCS.PHASECHK.TRANS64 P0, [R9+URZ], R2 ;  /* 0x00000002090085a7 */ /* 0x000e24000800007f */
[----:B0-----:R-:W-:Y:S05]  /*ca10*/  @!P0 BRA `(.L_x_14099) ;  /* 0xfffffffc00f08947 */ /* 0x001fea000383ffff */
.L_x_13991:
[----:B------:R-:W-:Y:S05]  /*ca20*/  BSYNC B6 ;  /* 0x0000000000067941 */ /* 0x000fea0003800000 */
.L_x_13988:
[----:B------:R-:W-:Y:S05]  /*ca30*/  EXIT ;  /* 0x000000000000794d */ /* 0x000fea0003800000 */
.L_x_13995:
[----:B0-----:R-:W-:-:S04]  /*ca40*/  IMAD.U32 R3, RZ, RZ, UR39 ;  /* 0x00000027ff037e24 */ /* 0x001fc8000f8e00ff */
[----:B------:R0:W1:Y:S03]  /*ca50*/  SYNCS.PHASECHK.TRANS64.TRYWAIT P0, [R3+URZ+0x16800], R0 ;  /* 0x01680000030075a7 */ /* 0x000066000800017f */
[----:B-1----:R-:W-:Y:S05]  /*ca60*/  @!P0 NANOSLEEP.SYNCS 0x989680 ;  /* 0x009896800000895d */ /* 0x002fea0003900000 */
[----:B------:R-:W1:Y:S02]  /*ca70*/  @!P0 SYNCS.PHASECHK.TRANS64 P0, [R3+URZ+0x16800], R0 ;  /* 0x01680000030085a7 */ /* 0x000e64000800007f */
[----:B-1----:R-:W-:Y:S05]  /*ca80*/  @!P0 BRA `(.L_x_13995) ;  /* 0xfffffffc00ec8947 */ /* 0x002fea000383ffff */
[----:B------:R-:W-:Y:S05]  /*ca90*/  BRA `(.L_x_14100) ;  /* 0xffffff4800287947 */ /* 0x000fea000383ffff */
.L_x_13999:
[----:B-1----:R-:W-:-:S04]  /*caa0*/  IMAD.U32 R3, RZ, RZ, UR39 ;  /* 0x00000027ff037e24 */ /* 0x002fc8000f8e00ff */
[----:B------:R1:W2:Y:S03]  /*cab0*/  SYNCS.PHASECHK.TRANS64.TRYWAIT P2, [R3+URZ+0x16830], R0 ;  /* 0x01683000030075a7 */ /* 0x0002a6000804017f */
[----:B--2---:R-:W-:Y:S05]  /*cac0*/  @!P2 NANOSLEEP.SYNCS 0x989680 ;  /* 0x009896800000a95d */ /* 0x004fea0003900000 */
[----:B------:R-:W2:Y:S02]  /*cad0*/  @!P2 SYNCS.PHASECHK.TRANS64 P2, [R3+URZ+0x16830], R0 ;  /* 0x016830000300a5a7 */ /* 0x000ea4000804007f */
[----:B--2---:R-:W-:Y:S05]  /*cae0*/  @!P2 BRA `(.L_x_13999) ;  /* 0xfffffffc00eca947 */ /* 0x004fea000383ffff */
[----:B------:R-:W-:Y:S05]  /*caf0*/  BRA `(.L_x_13998) ;  /* 0xffffff4800487947 */ /* 0x000fea000383ffff */
.L_x_14004:
[----:B-1----:R-:W-:-:S04]  /*cb00*/  IMAD.U32 R8, RZ, RZ, UR10 ;  /* 0x0000000aff087e24 */ /* 0x002fc8000f8e00ff */
[----:B------:R1:W2:Y:S03]  /*cb10*/  SYNCS.PHASECHK.TRANS64.TRYWAIT P3, [R8+URZ+0x16830], R3 ;  /* 0x01683003080075a7 */ /* 0x0002a6000806017f */
[----:B--2---:R-:W-:Y:S05]  /*cb20*/  @!P3 NANOSLEEP.SYNCS 0x989680 ;  /* 0x009896800000b95d */ /* 0x004fea0003900000 */
[----:B------:R-:W2:Y:S02]  /*cb30*/  @!P3 SYNCS.PHASECHK.TRANS64 P3, [R8+URZ+0x16830], R3 ;  /* 0x016830030800b5a7 */ /* 0x000ea4000806007f */
[----:B--2---:R-:W-:Y:S05]  /*cb40*/  @!P3 BRA `(.L_x_14004) ;  /* 0xfffffffc00ecb947 */ /* 0x004fea000383ffff */
[----:B------:R-:W-:Y:S05]  /*cb50*/  BRA `(.L_x_14001) ;  /* 0xffffff6c00307947 */ /* 0x000fea000383ffff */
.L_x_14008:
[----:B-1----:R-:W-:-:S04]  /*cb60*/  IMAD.U32 R8, RZ, RZ, UR10 ;  /* 0x0000000aff087e24 */ /* 0x002fc8000f8e00ff */
[----:B------:R1:W2:Y:S03]  /*cb70*/  SYNCS.PHASECHK.TRANS64.TRYWAIT P3, [R8+URZ+0x16850], R3 ;  /* 0x01685003080075a7 */ /* 0x0002a6000806017f */
[----:B--2---:R-:W-:Y:S05]  /*cb80*/  @!P3 NANOSLEEP.SYNCS 0x989680 ;  /* 0x009896800000b95d */ /* 0x004fea0003900000 */
[----:B------:R-:W2:Y:S02]  /*cb90*/  @!P3 SYNCS.PHASECHK.TRANS64 P3, [R8+URZ+0x16850], R3 ;  /* 0x016850030800b5a7 */ /* 0x000ea4000806007f */
[----:B--2---:R-:W-:Y:S05]  /*cba0*/  @!P3 BRA `(.L_x_14008) ;  /* 0xfffffffc00ecb947 */ /* 0x004fea000383ffff */
[----:B------:R-:W-:Y:S05]  /*cbb0*/  BRA `(.L_x_14005) ;  /* 0xffffff6c00a87947 */ /* 0x000fea000383ffff */
.L_x_14014:
[----:B-1----:R-:W-:-:S04]  /*cbc0*/  IMAD.U32 R6, RZ, RZ, UR10 ;  /* 0x0000000aff067e24 */ /* 0x002fc8000f8e00ff */
[----:B------:R1:W2:Y:S03]  /*cbd0*/  SYNCS.PHASECHK.TRANS64.TRYWAIT P2, [R6+URZ+0x16830], R3 ;  /* 0x01683003060075a7 */ /* 0x0002a6000804017f */
[----:B--2---:R-:W-:Y:S05]  /*cbe0*/  @!P2 NANOSLEEP.SYNCS 0x989680 ;  /* 0x009896800000a95d */ /* 0x004fea0003900000 */
[----:B------:R-:W2:Y:S02]  /*cbf0*/  @!P2 SYNCS.PHASECHK.TRANS64 P2, [R6+URZ+0x16830], R3 ;  /* 0x016830030600a5a7 */ /* 0x000ea4000804007f */
[----:B--2---:R-:W-:Y:S05]  /*cc00*/  @!P2 BRA `(.L_x_14014) ;  /* 0xfffffffc00eca947 */ /* 0x004fea000383ffff */
[----:B------:R-:W-:Y:S05]  /*cc10*/  BRA `(.L_x_14011) ;  /* 0xffffff9000a47947 */ /* 0x000fea000383ffff */
.L_x_14018:
[----:B-1----:R-:W-:-:S04]  /*cc20*/  IMAD.U32 R6, RZ, RZ, UR10 ;  /* 0x0000000aff067e24 */ /* 0x002fc8000f8e00ff */
[----:B------:R1:W2:Y:S03]  /*cc30*/  SYNCS.PHASECHK.TRANS64.TRYWAIT P2, [R6+URZ+0x16850], R3 ;  /* 0x01685003060075a7 */ /* 0x0002a6000804017f */
[----:B--2---:R-:W-:Y:S05]  /*cc40*/  @!P2 NANOSLEEP.SYNCS 0x989680 ;  /* 0x009896800000a95d */ /* 0x004fea0003900000 */
[----:B------:R-:W2:Y:S02]  /*cc50*/  @!P2 SYNCS.PHASECHK.TRANS64 P2, [R6+URZ+0x16850], R3 ;  /* 0x016850030600a5a7 */ /* 0x000ea4000804007f */
[----:B--2---:R-:W-:Y:S05]  /*cc60*/  @!P2 BRA `(.L_x_14018) ;  /* 0xfffffffc00eca947 */ /* 0x004fea000383ffff */
[----:B------:R-:W-:Y:S05]  /*cc70*/  BRA `(.L_x_14015) ;  /* 0xffffff9400187947 */ /* 0x000fea000383ffff */
.L_x_14023:
[----:B-1----:R-:W-:-:S04]  /*cc80*/  IMAD.U32 R7, RZ, RZ, UR7 ;  /* 0x00000007ff077e24 */ /* 0x002fc8000f8e00ff */
[----:B------:R1:W2:Y:S03]  /*cc90*/  SYNCS.PHASECHK.TRANS64.TRYWAIT P0, [R7+URZ+0x16850], R0 ;  /* 0x01685000070075a7 */ /* 0x0002a6000800017f */
[----:B--2---:R-:W-:Y:S05]  /*cca0*/  @!P0 NANOSLEEP.SYNCS 0x989680 ;  /* 0x009896800000895d */ /* 0x004fea0003900000 */
[----:B------:R-:W2:Y:S02]  /*ccb0*/  @!P0 SYNCS.PHASECHK.TRANS64 P0, [R7+URZ+0x16850], R0 ;  /* 0x01685000070085a7 */ /* 0x000ea4000800007f */
[----:B--2---:R-:W-:Y:S05]  /*ccc0*/  @!P0 BRA `(.L_x_14023) ;  /* 0xfffffffc00ec8947 */ /* 0x004fea000383ffff */
[----:B------:R-:W-:Y:S05]  /*ccd0*/  BRA `(.L_x_14022) ;  /* 0xffffffac006c7947 */ /* 0x000fea000383ffff */
.L_x_14034:
[----:B------:R-:W-:Y:S02]  /*cce0*/  IMAD.MOV.U32 R13, RZ, RZ, R16 ;  /* 0x000000ffff0d7224 */ /* 0x000fe400078e0010 */
[----:B------:R-:W-:Y:S02]  /*ccf0*/  IMAD.MOV.U32 R12, RZ, RZ, RZ ;  /* 0x000000ffff0c7224 */ /* 0x000fe400078e00ff */
[----:B------:R-:W-:Y:S02]  /*cd00*/  IMAD.MOV.U32 R11, RZ, RZ, 0x1f ;  /* 0x0000001fff0b7424 */ /* 0x000fe400078e00ff */
[----:B------:R-:W-:-:S07]  /*cd10*/  IMAD.MOV.U32 R15, RZ, RZ, -0x1 ;  /* 0xffffffffff0f7424 */ /* 0x000fce00078e00ff */
[----:B------:R-:W-:Y:S05]  /*cd20*/  WARPSYNC.COLLECTIVE R15, `(.L_x_14101) ;  /* 0x000000000f087348 */ /* 0x000fea0003c00000 */
[----:B------:R0:W1:Y:S02]  /*cd30*/  SHFL.IDX P6, R14, R13, R12, R11 ;  /* 0x0000000c0d0e7389 */ /* 0x00006400000c000b */
[----:B01----:R-:W-:Y:S01]  /*cd40*/  ENDCOLLECTIVE ;  /* 0x000000000000791b */ /* 0x003fe20003800000 */
.L_x_14101:
[----:B------:R-:W-:Y:S05]  /*cd50*/  BRA `(.L_x_14102) ;  /* 0xffffffd000b47947 */ /* 0x000fea000383ffff */
.L_x_14036:
[----:B------:R-:W-:Y:S01]  /*cd60*/  BSSY B0, `(.L_x_14103) ;  /* 0x0000006000007945 */ /* 0x000fe20003800000 */
[----:B------:R-:W-:-:S07]  /*cd70*/  IMAD.MOV.U32 R15, RZ, RZ, -0x1 ;  /* 0xffffffffff0f7424 */ /* 0x000fce00078e00ff */
[----:B0-----:R-:W-:Y:S05]  /*cd80*/  WARPSYNC.COLLECTIVE R15, `(.L_x_14104) ;  /* 0x000000000f0c7348 */ /* 0x001fea0003c00000 */
[----:B------:R-:W-:Y:S02]  /*cd90*/  ELECT P6, UR62, PT ;  /* 0x00000000003e782f */ /* 0x000fe400038c0000 */
[----:B------:R-:W-:Y:S01]  /*cda0*/  MOV R14, UR62 ;  /* 0x0000003e000e7c02 */ /* 0x000fe20008000f00 */
[----:B0-----:R-:W-:Y:S10]  /*cdb0*/  ENDCOLLECTIVE ;  /* 0x000000000000791b */ /* 0x001ff40003800000 */
.L_x_14104:
[----:B------:R-:W-:Y:S05]  /*cdc0*/  BSYNC B0 ;  /* 0x0000000000007941 */ /* 0x000fea0003800000 */
.L_x_14103:
[----:B------:R-:W-:Y:S05]  /*cdd0*/  BRA `(.L_x_14105) ;  /* 0xffffffd000b07947 */ /* 0x000fea000383ffff */
.L_x_14038:
[----:B--2---:R-:W-:-:S04]  /*cde0*/  IMAD.U32 R3, RZ, RZ, UR38 ;  /* 0x00000026ff037e24 */ /* 0x004fc8000f8e00ff */
[----:B------:R2:W3:Y:S03]  /*cdf0*/  SYNCS.PHASECHK.TRANS64.TRYWAIT P0, [R3+URZ+0x16840], R8 ;  /* 0x01684008030075a7 */ /* 0x0004e6000800017f */
[----:B---3--:R-:W-:Y:S05]  /*ce00*/  @!P0 NANOSLEEP.SYNCS 0x989680 ;  /* 0x009896800000895d */ /* 0x008fea0003900000 */
[----:B------:R-:W3:Y:S02]  /*ce10*/  @!P0 SYNCS.PHASECHK.TRANS64 P0, [R3+URZ+0x16840], R8 ;  /* 0x01684008030085a7 */ /* 0x000ee4000800007f */
[----:B---3--:R-:W-:Y:S05]  /*ce20*/  @!P0 BRA `(.L_x_14038) ;  /* 0xfffffffc00ec8947 */ /* 0x008fea000383ffff */
[----:B------:R-:W-:Y:S05]  /*ce30*/  BRA `(.L_x_14106) ;  /* 0xffffffd400007947 */ /* 0x000fea000383ffff */
.L_x_14041:
[----:B------:R-:W-:Y:S02]  /*ce40*/  IMAD R9, R9, 0xc0, R12 ;  /* 0x000000c009097824 */ /* 0x000fe400078e020c */
        /* <DEDUP_REMOVED lines=8> */
.L_x_14107:
[----:B------:R-:W-:Y:S02]  /*ced0*/  IMAD.MOV.U32 R13, RZ, RZ, R8 ;  /* 0x000000ffff0d7224 */ /* 0x000fe400078e0008 */
[----:B------:R-:W-:-:S07]  /*cee0*/  IMAD.MOV.U32 R4, RZ, RZ, R14 ;  /* 0x000000ffff047224 */ /* 0x000fce00078e000e */
[----:B------:R-:W-:Y:S05]  /*cef0*/  WARPSYNC.COLLECTIVE R15, `(.L_x_14108) ;  /* 0x000000000f087348 */ /* 0x000fea0003c00000 */
[----:B------:R0:W1:Y:S02]  /*cf00*/  SHFL.IDX P6, R14, R13, R12, R11 ;  /* 0x0000000c0d0e7389 */ /* 0x00006400000c000b */
[----:B01----:R-:W-:Y:S01]  /*cf10*/  ENDCOLLECTIVE ;  /* 0x000000000000791b */ /* 0x003fe20003800000 */
.L_x_14108:
        /* <DEDUP_REMOVED lines=8> */
[----:B------:R-:W-:-:S07]  /*cfa0*/  @!P1 IMAD.MOV.U32 R4, RZ, RZ, R14 ;  /* 0x000000ffff049224 */ /* 0x000fce00078e000e */
[----:B------:R-:W-:Y:S05]  /*cfb0*/  WARPSYNC.COLLECTIVE R15, `(.L_x_14109) ;  /* 0x000000000f087348 */ /* 0x000fea0003c00000 */
[----:B------:R0:W1:Y:S02]  /*cfc0*/  SHFL.IDX P6, R14, R13, R12, R11 ;  /* 0x0000000c0d0e7389 */ /* 0x00006400000c000b */
[----:B01----:R-:W-:Y:S01]  /*cfd0*/  ENDCOLLECTIVE ;  /* 0x000000000000791b */ /* 0x003fe20003800000 */
.L_x_14109:
[----:B------:R-:W-:Y:S01]  /*cfe0*/  @!PT LDS RZ, [RZ] ;  /* 0x00000000fffff984 */ /* 0x000fe20000000800 */
[----:B------:R-:W-:Y:S01]  /*cff0*/  @!PT LDS RZ, [RZ] ;  /* 0x00000000fffff984 */ /* 0x000fe20000000800 */
[----:B------:R-:W-:Y:S01]  /*d000*/  @!PT LDS RZ, [RZ] ;  /* 0x00000000fffff984 */ /* 0x000fe20000000800 */
[----:B------:R0:W-:Y:S01]  /*d010*/  @!P1 LDGSTS.E.BYPASS.LTC128B.128 [R21+0x8400], desc[UR46][R4.64], !P0 ;  /* 0x0840000004159fae */ /* 0x0001e2000c101d6e */
[----:B------:R-:W-:Y:S01]  /*d020*/  ISETP.GE.AND P1, PT, R25, R0, PT ;  /* 0x000000001900720c */ /* 0x000fe20003f26270 */
[----:B------:R-:W-:Y:S02]  /*d030*/  IMAD.MOV.U32 R13, RZ, RZ, R8 ;  /* 0x000000ffff0d7224 */ /* 0x000fe400078e0008 */
[----:B0-----:R-:W-:-:S05]  /*d040*/  VIADD R21, R9, 0x20 ;  /* 0x0000002009157836 */ /* 0x001fca0000000000 */
[----:B------:R-:W-:Y:S01]  /*d050*/  ISETP.GE.AND P2, PT, R21, R0, PT ;  /* 0x000000001500720c */ /* 0x000fe20003f46270 */
[----:B------:R-:W-:Y:S02]  /*d060*/  VIADD R21, R9, 0x30 ;  /* 0x0000003009157836 */ /* 0x000fe40000000000 */
[----:B------:R-:W-:-:S10]  /*d070*/  IMAD.MOV.U32 R25, RZ, RZ, R14 ;  /* 0x000000ffff197224 */ /* 0x000fd400078e000e */
[----:B------:R-:W-:Y:S05]  /*d080*/  WARPSYNC.COLLECTIVE R15, `(.L_x_14110) ;  /* 0x000000000f087348 */ /* 0x000fea0003c00000 */
[----:B------:R0:W1:Y:S02]  /*d090*/  SHFL.IDX P6, R14, R13, R12, R11 ;  /* 0x0000000c0d0e7389 */ /* 0x00006400000c000b */
[----:B01----:R-:W-:Y:S01]  /*d0a0*/  ENDCOLLECTIVE ;  /* 0x000000000000791b */ /* 0x003fe20003800000 */
.L_x_14110:
[----:B------:R-:W-:Y:S01]  /*d0b0*/  @!P2 LEA R29, R10, UR38, 0x1 ;  /* 0x000000260a1dac11 */ /* 0x000fe2000f8e08ff */
[----:B------:R-:W-:Y:S02]  /*d0c0*/  IMAD.MOV.U32 R13, RZ, RZ, R7 ;  /* 0x000000ffff0d7224 */ /* 0x000fe400078e0007 */
[----:B------:R-:W-:Y:S01]  /*d0d0*/  IMAD.MOV.U32 R12, RZ, RZ, 0x2 ;  /* 0x00000002ff0c7424 */ /* 0x000fe200078e00ff */
[----:B------:R-:W-:-:S13]  /*d0e0*/  @!P1 LEA R4, P3, R19, R14, 0x1 ;  /* 0x0000000e13049211 */ /* 0x000fda00078608ff */
[----:B------:R-:W-:Y:S05]  /*d0f0*/  WARPSYNC.COLLECTIVE R15, `(.L_x_14111) ;  /* 0x000000000f087348 */ /* 0x000fea0003c00000 */
[----:B------:R0:W1:Y:S02]  /*d100*/  SHFL.IDX P6, R14, R13, R12, R11 ;  /* 0x0000000c0d0e7389 */ /* 0x00006400000c000b */
[----:B01----:R-:W-:Y:S01]  /*d110*/  ENDCOLLECTIVE ;  /* 0x000000000000791b */ /* 0x003fe20003800000 */
.L_x_14111:
        /* <DEDUP_REMOVED lines=11> */
.L_x_14112:
[----:B------:R-:W-:Y:S02]  /*d1d0*/  IMAD.MOV.U32 R13, RZ, RZ, R7 ;  /* 0x000000ffff0d7224 */ /* 0x000fe400078e0007 */
[----:B------:R-:W-:Y:S02]  /*d1e0*/  IMAD.MOV.U32 R12, RZ, RZ, 0x3 ;  /* 0x00000003ff0c7424 */ /* 0x000fe400078e00ff */
[----:B------:R-:W-:-:S07]  /*d1f0*/  IMAD.MOV.U32 R28, RZ, RZ, R14 ;  /* 0x000000ffff1c7224 */ /* 0x000fce00078e000e */
[----:B------:R-:W-:Y:S05]  /*d200*/  WARPSYNC.COLLECTIVE R15, `(.L_x_14113) ;  /* 0x000000000f087348 */ /* 0x000fea0003c00000 */
[----:B------:R0:W1:Y:S02]  /*d210*/  SHFL.IDX P6, R14, R13, R12, R11 ;  /* 0x0000000c0d0e7389 */ /* 0x00006400000c000b */
[----:B01----:R-:W-:Y:S01]  /*d220*/  ENDCOLLECTIVE ;  /* 0x000000000000791b */ /* 0x003fe20003800000 */
.L_x_14113:
[----:B------:R-:W-:-:S05]  /*d230*/  @!P2 LEA R4, P1, R19, R28, 0x1 ;  /* 0x0000001c1304a211 */ /* 0x000fca00078208ff */
[----:B------:R-:W-:Y:S01]  /*d240*/  @!P2 IMAD.X R5, RZ, RZ, R20, P1 ;  /* 0x000000ffff05a224 */ /* 0x000fe200008e0614 */
[----:B------:R-:W-:-:S04]  /*d250*/  ISETP.GE.AND P1, PT, R21, R0, PT ;  /* 0x000000001500720c */ /* 0x000fc80003f26270 */
[----:B------:R-:W-:Y:S01]  /*d260*/  @!PT LDS RZ, [RZ] ;  /* 0x00000000fffff984 */ /* 0x000fe20000000800 */
[----:B------:R-:W-:Y:S01]  /*d270*/  @!PT LDS RZ, [RZ] ;  /* 0x00000000fffff984 */ /* 0x000fe20000000800 */
[----:B------:R-:W-:Y:S01]  /*d280*/  @!PT LDS RZ, [RZ] ;  /* 0x00000000fffff984 */ /* 0x000fe20000000800 */
[----:B------:R0:W-:Y:S01]  /*d290*/  @!P2 LDGSTS.E.BYPASS.LTC128B.128 [R29+0x9400], desc[UR46][R4.64], !P0 ;  /* 0x09400000041dafae */ /* 0x0001e2000c101d6e */
[----:B------:R-:W-:-:S08]  /*d2a0*/  IMAD.MOV.U32 R13, RZ, RZ, R8 ;  /* 0x000000ffff0d7224 */ /* 0x000fd000078e0008 */
[----:B------:R-:W-:Y:S01]  /*d2b0*/  @!P1 LEA R25, R10, UR38, 0x1 ;  /* 0x000000260a199c11 */ /* 0x000fe2000f8e08ff */
[----:B------:R-:W-:-:S07]  /*d2c0*/  IMAD.MOV.U32 R21, RZ, RZ, R14 ;  /* 0x000000ffff157224 */ /* 0x000fce00078e000e */
[----:B0-----:R-:W-:Y:S05]  /*d2d0*/  WARPSYNC.COLLECTIVE R15, `(.L_x_14114) ;  /* 0x000000000f087348 */ /* 0x001fea0003c00000 */
[----:B------:R1:W2:Y:S02]  /*d2e0*/  SHFL.IDX P6, R14, R13, R12, R11 ;  /* 0x0000000c0d0e7389 */ /* 0x0002a400000c000b */
[----:B012---:R-:W-:Y:S01]  /*d2f0*/  ENDCOLLECTIVE ;  /* 0x000000000000791b */ /* 0x007fe20003800000 */
.L_x_14114:
[----:B------:R-:W-:Y:S02]  /*d300*/  IMAD.MOV.U32 R13, RZ, RZ, R7 ;  /* 0x000000ffff0d7224 */ /* 0x000fe400078e0007 */
[----:B------:R-:W-:Y:S01]  /*d310*/  IMAD.MOV.U32 R12, RZ, RZ, 0x4 ;  /* 0x00000004ff0c7424 */ /* 0x000fe200078e00ff */
[----:B------:R-:W-:-:S13]  /*d320*/  @!P1 LEA R4, P3, R19, R14, 0x1 ;  /* 0x0000000e13049211 */ /* 0x000fda00078608ff */
[----:B------:R-:W-:Y:S05]  /*d330*/  WARPSYNC.COLLECTIVE R15, `(.L_x_14115) ;  /* 0x000000000f087348 */ /* 0x000fea0003c00000 */
[----:B------:R0:W1:Y:S02]  /*d340*/  SHFL.IDX P6, R14, R13, R12, R11 ;  /* 0x0000000c0d0e7389 */ /* 0x00006400000c000b */
[----:B01----:R-:W-:Y:S01]  /*d350*/  ENDCOLLECTIVE ;  /* 0x000000000000791b */ /* 0x003fe20003800000 */
.L_x_14115:
[----:B------:R-:W-:Y:S02]  /*d360*/  @!P1 IMAD.X R5, RZ, RZ, R21, P3 ;  /* 0x000000ffff059224 */ /* 0x000fe400018e0615 */
[----:B------:R-:W-:-:S03]  /*d370*/  VIADD R21, R9, 0x40 ;  /* 0x0000004009157836 */ /* 0x000fc60000000000 */
[----:B------:R-:W-:Y:S01]  /*d380*/  @!PT LDS RZ, [RZ] ;  /* 0x00000000fffff984 */ /* 0x000fe20000000800 */
[----:B------:R-:W-:Y:S01]  /*d390*/  @!PT LDS RZ, [RZ] ;  /* 0x00000000fffff984 */ /* 0x000fe20000000800 */
[----:B------:R-:W-:Y:S01]  /*d3a0*/  @!PT LDS RZ, [RZ] ;  /* 0x00000000fffff984 */ /* 0x000fe20000000800 */
[----:B------:R0:W-:Y:S02]  /*d3b0*/  @!P1 LDGSTS.E.BYPASS.LTC128B.128 [R25+0x9c00], desc[UR46][R4.64], !P0 ;  /* 0x09c0000004199fae */ /* 0x0001e4000c101d6e */
[----:B------:R-:W-:Y:S01]  /*d3c0*/  ISETP.GE.AND P2, PT, R21, R0, PT ;  /* 0x000000001500720c */ /* 0x000fe20003f46270 */
[C---:B------:R-:W-:Y:S02]  /*d3d0*/  VIADD R21, R9.reuse, 0x50 ;  /* 0x0000005009157836 */ /* 0x040fe40000000000 */
[----:B------:R-:W-:Y:S02]  /*d3e0*/  IMAD.MOV.U32 R13, RZ, RZ, R8 ;  /* 0x000000ffff0d7224 */ /* 0x000fe400078e0008 */
[----:B0-----:R-:W-:-:S08]  /*d3f0*/  VIADD R25, R9, 0x60 ;  /* 0x0000006009197836 */ /* 0x001fd00000000000 */
[----:B------:R-:W-:Y:S01]  /*d400*/  @!P2 LEA R29, R10, UR38, 0x1 ;  /* 0x000000260a1dac11 */ /* 0x000fe2000f8e08ff */
[----:B------:R-:W-:-:S07]  /*d410*/  IMAD.MOV.U32 R20, RZ, RZ, R14 ;  /* 0x000000ffff147224 */ /* 0x000fce00078e000e */
[----:B------:R-:W-:Y:S05]  /*d420*/  WARPSYNC.COLLECTIVE R15, `(.L_x_14116) ;  /* 0x000000000f087348 */ /* 0x000fea0003c00000 */
[----:B------:R0:W1:Y:S02]  /*d430*/  SHFL.IDX P6, R14, R13, R12, R11 ;  /* 0x0000000c0d0e7389 */ /* 0x00006400000c000b */
[----:B01----:R-:W-:Y:S01]  /*d440*/  ENDCOLLECTIVE ;  /* 0x000000000000791b */ /* 0x003fe20003800000 */
.L_x_14116:
[----:B------:R-:W-:Y:S02]  /*d450*/  IMAD.MOV.U32 R13, RZ, RZ, R7 ;  /* 0x000000ffff0d7224 */ /* 0x000fe400078e0007 */
[----:B------:R-:W-:Y:S02]  /*d460*/  IMAD.MOV.U32 R12, RZ, RZ, 0x5 ;  /* 0x00000005ff0c7424 */ /* 0x000fe400078e00ff */
[----:B------:R-:W-:-:S07]  /*d470*/  IMAD.MOV.U32 R28, RZ, RZ, R14 ;  /* 0x000000ffff1c7224 */ /* 0x000fce00078e000e */
[----:B------:R-:W-:Y:S05]  /*d480*/  WARPSYNC.COLLECTIVE R15, `(.L_x_14117) ;  /* 0x000000000f087348 */ /* 0x000fea0003c00000 */
[----:B------:R0:W1:Y:S02]  /*d490*/  SHFL.IDX P6, R14, R13, R12, R11 ;  /* 0x0000000c0d0e7389 */ /* 0x00006400000c000b */
[----:B01----:R-:W-:Y:S01]  /*d4a0*/  ENDCOLLECTIVE ;  /* 0x000000000000791b */ /* 0x003fe20003800000 */
.L_x_14117:
[----:B------:R-:W-:-:S05]  /*d4b0*/  @!P2 LEA R4, P1, R19, R28, 0x1 ;  /* 0x0000001c1304a211 */ /* 0x000fca00078208ff */
[----:B------:R-:W-:Y:S01]  /*d4c0*/  @!P2 IMAD.X R5, RZ, RZ, R20, P1 ;  /* 0x000000ffff05a224 */ /* 0x000fe200008e0614 */
[----:B------:R-:W-:-:S04]  /*d4d0*/  ISETP.GE.AND P1, PT, R21, R0, PT ;  /* 0x000000001500720c */ /* 0x000fc80003f26270 */
[----:B------:R-:W-:Y:S01]  /*d4e0*/  @!PT LDS RZ, [RZ] ;  /* 0x00000000fffff984 */ /* 0x000fe20000000800 */
[----:B------:R-:W-:Y:S01]  /*d4f0*/  @!PT LDS RZ, [RZ] ;  /* 0x00000000fffff984 */ /* 0x000fe20000000800 */
[----:B------:R-:W-:Y:S01]  /*d500*/  @!PT LDS RZ, [RZ] ;  /* 0x00000000fffff984 */ /* 0x000fe20000000800 */
[----:B------:R0:W-:Y:S01]  /*d510*/  @!P2 LDGSTS.E.BYPASS.LTC128B.128 [R29+0xa400], desc[UR46][R4.64], !P0 ;  /* 0x0a400000041dafae */ /* 0x0001e2000c101d6e */
[----:B------:R-:W-:Y:S01]  /*d520*/  IMAD.MOV.U32 R13, RZ, RZ, R8 ;  /* 0x000000ffff0d7224 */ /* 0x000fe200078e0008 */
[----:B------:R-:W-:Y:S01]  /*d530*/  ISETP.GE.AND P2, PT, R25, R0, PT ;  /* 0x000000001900720c */ /* 0x000fe20003f46270 */
[----:B------:R-:W-:-:S12]  /*d540*/  IMAD.MOV.U32 R21, RZ, RZ, R14 ;  /* 0x000000ffff157224 */ /* 0x000fd800078e000e */
[----:B0-----:R-:W-:Y:S05]  /*d550*/  WARPSYNC.COLLECTIVE R15, `(.L_x_14118) ;  /* 0x000000000f087348 */ /* 0x001fea0003c00000 */
[----:B------:R1:W2:Y:S02]  /*d560*/  SHFL.IDX P6, R14, R13, R12, R11 ;  /* 0x0000000c0d0e7389 */ /* 0x0002a400000c000b */
[----:B012---:R-:W-:Y:S01]  /*d570*/  ENDCOLLECTIVE ;  /* 0x000000000000791b */ /* 0x007fe20003800000 */
.L_x_14118:
[----:B------:R-:W-:Y:S01]  /*d580*/  @!P2 LEA R25, R10, UR38, 0x1 ;  /* 0x000000260a19ac11 */ /* 0x000fe2000f8e08ff */
[----:B------:R-:W-:Y:S02]  /*d590*/  IMAD.MOV.U32 R13, RZ, RZ, R7 ;  /* 0x000000ffff0d7224 */ /* 0x000fe400078e0007 */
[----:B------:R-:W-:Y:S01]  /*d5a0*/  IMAD.MOV.U32 R12, RZ, RZ, 0x6 ;  /* 0x00000006ff0c7424 */ /* 0x000fe200078e00ff */
[----:B------:R-:W-:-:S13]  /*d5b0*/  @!P1 LEA R4, P3, R19, R14, 0x1 ;  /* 0x0000000e13049211 */ /* 0x000fda00078608ff */
[----:B------:R-:W-:Y:S05]  /*d5c0*/  WARPSYNC.COLLECTIVE R15, `(.L_x_14119) ;  /* 0x000000000f087348 */ /* 0x000fea0003c00000 */
[----:B------:R0:W1:Y:S02]  /*d5d0*/  SHFL.IDX P6, R14, R13, R12, R11 ;  /* 0x0000000c0d0e7389 */ /* 0x00006400000c000b */
[----:B01----:R-:W-:Y:S01]  /*d5e0*/  ENDCOLLECTIVE ;  /* 0x000000000000791b */ /* 0x003fe20003800000 */
.L_x_14119:
        /* <DEDUP_REMOVED lines=11> */
.L_x_14120:
[----:B------:R-:W-:Y:S02]  /*d6a0*/  IMAD.MOV.U32 R13, RZ, RZ, R7 ;  /* 0x000000ffff0d7224 */ /* 0x000fe400078e0007 */
[----:B------:R-:W-:Y:S02]  /*d6b0*/  IMAD.MOV.U32 R12, RZ, RZ, 0x7 ;  /* 0x00000007ff0c7424 */ /* 0x000fe400078e00ff */
[----:B------:R-:W-:-:S07]  /*d6c0*/  IMAD.MOV.U32 R28, RZ, RZ, R14 ;  /* 0x000000ffff1c7224 */ /* 0x000fce00078e000e */
[----:B------:R-:W-:Y:S05]  /*d6d0*/  WARPSYNC.COLLECTIVE R15, `(.L_x_14121) ;  /* 0x000000000f087348 */ /* 0x000fea0003c00000 */
[----:B------:R0:W1:Y:S02]  /*d6e0*/  SHFL.IDX P6, R14, R13, R12, R11 ;  /* 0x0000000c0d0e7389 */ /* 0x00006400000c000b */
[----:B01----:R-:W-:Y:S01]  /*d6f0*/  ENDCOLLECTIVE ;  /* 0x000000000000791b */ /* 0x003fe20003800000 */
.L_x_14121:
        /* <DEDUP_REMOVED lines=11> */
.L_x_14122:
        /* <DEDUP_REMOVED lines=9> */
.L_x_14123:
        /* <DEDUP_REMOVED lines=14> */
.L_x_14124:
[----:B------:R-:W-:Y:S02]  /*d920*/  IMAD.MOV.U32 R13, RZ, RZ, R3 ;  /* 0x000000ffff0d7224 */ /* 0x000fe400078e0003 */
[----:B------:R-:W-:Y:S02]  /*d930*/  IMAD.MOV.U32 R12, RZ, RZ, 0x1 ;  /* 0x00000001ff0c7424 */ /* 0x000fe400078e00ff */
[----:B------:R-:W-:-:S07]  /*d940*/  IMAD.MOV.U32 R28, RZ, RZ, R14 ;  /* 0x000000ffff1c7224 */ /* 0x000fce00078e000e */
[----:B------:R-:W-:Y:S05]  /*d950*/  WARPSYNC.COLLECTIVE R15, `(.L_x_14125) ;  /* 0x000000000f087348 */ /* 0x000fea0003c00000 */
[----:B------:R0:W1:Y:S02]  /*d960*/  SHFL.IDX P6, R14, R13, R12, R11 ;  /* 0x0000000c0d0e7389 */ /* 0x00006400000c000b */
[----:B01----:R-:W-:Y:S01]  /*d970*/  ENDCOLLECTIVE ;  /* 0x000000000000791b */ /* 0x003fe20003800000 */
.L_x_14125:
        /* <DEDUP_REMOVED lines=13> */
.L_x_14126:
[----:B------:R-:W-:Y:S02]  /*da50*/  IMAD.MOV.U32 R13, RZ, RZ, R3 ;  /* 0x000000ffff0d7224 */ /* 0x000fe400078e0003 */
[----:B------:R-:W-:Y:S01]  /*da60*/  IMAD.MOV.U32 R12, RZ, RZ, 0x2 ;  /* 0x00000002ff0c7424 */ /* 0x000fe200078e00ff */
[----:B------:R-:W-:-:S13]  /*da70*/  @!P1 LEA R4, P3, R19, R14, 0x1 ;  /* 0x0000000e13049211 */ /* 0x000fda00078608ff */
[----:B------:R-:W-:Y:S05]  /*da80*/  WARPSYNC.COLLECTIVE R15, `(.L_x_14127) ;  /* 0x000000000f087348 */ /* 0x000fea0003c00000 */
[----:B------:R0:W1:Y:S02]  /*da90*/  SHFL.IDX P6, R14, R13, R12, R11 ;  /* 0x0000000c0d0e7389 */ /* 0x00006400000c000b */
[----:B01----:R-:W-:Y:S01]  /*daa0*/  ENDCOLLECTIVE ;  /* 0x000000000000791b */ /* 0x003fe20003800000 */
.L_x_14127:
        /* <DEDUP_REMOVED lines=12> */
.L_x_14128:
[----:B------:R-:W-:Y:S02]  /*db70*/  IMAD.MOV.U32 R13, RZ, RZ, R3 ;  /* 0x000000ffff0d7224 */ /* 0x000fe400078e0003 */
[----:B------:R-:W-:Y:S02]  /*db80*/  IMAD.MOV.U32 R12, RZ, RZ, 0x3 ;  /* 0x00000003ff0c7424 */ /* 0x000fe400078e00ff */
[----:B------:R-:W-:-:S07]  /*db90*/  IMAD.MOV.U32 R20, RZ, RZ, R14 ;  /* 0x000000ffff147224 */ /* 0x000fce00078e000e */
[----:B------:R-:W-:Y:S05]  /*dba0*/  WARPSYNC.COLLECTIVE R15, `(.L_x_14129) ;  /* 0x000000000f087348 */ /* 0x000fea0003c00000 */
[----:B------:R0:W1:Y:S02]  /*dbb0*/  SHFL.IDX P6, R14, R13, R12, R11 ;  /* 0x0000000c0d0e7389 */ /* 0x00006400000c000b */
[----:B01----:R-:W-:Y:S01]  /*dbc0*/  ENDCOLLECTIVE ;  /* 0x000000000000791b */ /* 0x003fe20003800000 */
.L_x_14129:
        /* <DEDUP_REMOVED lines=12> */
.L_x_14130:
[----:B------:R-:W-:Y:S05]  /*dc90*/  BRA `(.L_x_14131) ;  /* 0xffffffd000b07947 */ /* 0x000fea000383ffff */
.L_x_14042:
[----:B0-----:R-:W-:-:S04]  /*dca0*/  IMAD.U32 R3, RZ, RZ, UR38 ;  /* 0x00000026ff037e24 */ /* 0x001fc8000f8e00ff */
[----:B------:R0:W1:Y:S03]  /*dcb0*/  SYNCS.PHASECHK.TRANS64.TRYWAIT P0, [R3+URZ+0x16820], R0 ;  /* 0x01682000030075a7 */ /* 0x000066000800017f */
[----:B-1----:R-:W-:Y:S05]  /*dcc0*/  @!P0 NANOSLEEP.SYNCS 0x989680 ;  /* 0x009896800000895d */ /* 0x002fea0003900000 */
[----:B------:R-:W1:Y:S02]  /*dcd0*/  @!P0 SYNCS.PHASECHK.TRANS64 P0, [R3+URZ+0x16820], R0 ;  /* 0x01682000030085a7 */ /* 0x000e64000800007f */
[----:B-1----:R-:W-:Y:S05]  /*dce0*/  @!P0 BRA `(.L_x_14042) ;  /* 0xfffffffc00ec8947 */ /* 0x002fea000383ffff */
[----:B------:R-:W-:Y:S05]  /*dcf0*/  BRA `(.L_x_14132) ;  /* 0xffffffd000e07947 */ /* 0x000fea000383ffff */
.L_x_14049:
[----:B0-----:R-:W-:-:S04]  /*dd00*/  IMAD.U32 R5, RZ, RZ, UR38 ;  /* 0x00000026ff057e24 */ /* 0x001fc8000f8e00ff */
[----:B------:R0:W1:Y:S03]  /*dd10*/  SYNCS.PHASECHK.TRANS64.TRYWAIT P0, [R5+URZ+0x16848], R12 ;  /* 0x0168480c050075a7 */ /* 0x000066000800017f */
[----:B-1----:R-:W-:Y:S05]  /*dd20*/  @!P0 NANOSLEEP.SYNCS 0x989680 ;  /* 0x009896800000895d */ /* 0x002fea0003900000 */
[----:B------:R-:W1:Y:S02]  /*dd30*/  @!P0 SYNCS.PHASECHK.TRANS64 P0, [R5+URZ+0x16848], R12 ;  /* 0x0168480c050085a7 */ /* 0x000e64000800007f */
[----:B-1----:R-:W-:Y:S05]  /*dd40*/  @!P0 BRA `(.L_x_14049) ;  /* 0xfffffffc00ec8947 */ /* 0x002fea000383ffff */
[----:B------:R-:W-:Y:S05]  /*dd50*/  BRA `(.L_x_14133) ;  /* 0xffffffd400c47947 */ /* 0x000fea000383ffff */
.L_x_14054:
[----:B0-----:R-:W-:-:S04]  /*dd60*/  IMAD.U32 R5, RZ, RZ, UR38 ;  /* 0x00000026ff057e24 */ /* 0x001fc8000f8e00ff */
[----:B------:R0:W1:Y:S03]  /*dd70*/  SYNCS.PHASECHK.TRANS64.TRYWAIT P0, [R5+URZ+0x16860], R12 ;  /* 0x0168600c050075a7 */ /* 0x000066000800017f */
[----:B-1----:R-:W-:Y:S05]  /*dd80*/  @!P0 NANOSLEEP.SYNCS 0x989680 ;  /* 0x009896800000895d */ /* 0x002fea0003900000 */
[----:B------:R-:W1:Y:S02]  /*dd90*/  @!P0 SYNCS.PHASECHK.TRANS64 P0, [R5+URZ+0x16860], R12 ;  /* 0x0168600c050085a7 */ /* 0x000e64000800007f */
[----:B-1----:R-:W-:Y:S05]  /*dda0*/  @!P0 BRA `(.L_x_14054) ;  /* 0xfffffffc00ec8947 */ /* 0x002fea000383ffff */
[----:B------:R-:W-:Y:S05]  /*ddb0*/  BRA `(.L_x_14134) ;  /* 0xffffffd800247947 */ /* 0x000fea000383ffff */
.L_x_14062:
[----:B0-----:R-:W-:-:S04]  /*ddc0*/  IMAD.U32 R5, RZ, RZ, UR38 ;  /* 0x00000026ff057e24 */ /* 0x001fc8000f8e00ff */
[----:B------:R0:W1:Y:S03]  /*ddd0*/  SYNCS.PHASECHK.TRANS64.TRYWAIT P0, [R5+URZ+0x16840], R14 ;  /* 0x0168400e050075a7 */ /* 0x000066000800017f */
[----:B-1----:R-:W-:Y:S05]  /*dde0*/  @!P0 NANOSLEEP.SYNCS 0x989680 ;  /* 0x009896800000895d */ /* 0x002fea0003900000 */
[----:B------:R-:W1:Y:S02]  /*ddf0*/  @!P0 SYNCS.PHASECHK.TRANS64 P0, [R5+URZ+0x16840], R14 ;  /* 0x0168400e050085a7 */ /* 0x000e64000800007f */
[----:B-1----:R-:W-:Y:S05]  /*de00*/  @!P0 BRA `(.L_x_14062) ;  /* 0xfffffffc00ec8947 */ /* 0x002fea000383ffff */
[----:B------:R-:W-:Y:S05]  /*de10*/  BRA `(.L_x_14135) ;  /* 0xffffffdc00087947 */ /* 0x000fea000383ffff */
.L_x_14067:
[----:B0-----:R-:W-:-:S04]  /*de20*/  IMAD.U32 R5, RZ, RZ, UR38 ;  /* 0x00000026ff057e24 */ /* 0x001fc8000f8e00ff */
[----:B------:R0:W1:Y:S03]  /*de30*/  SYNCS.PHASECHK.TRANS64.TRYWAIT P0, [R5+URZ+0x16868], R4 ;  /* 0x01686804050075a7 */ /* 0x000066000800017f */
[----:B-1----:R-:W-:Y:S05]  /*de40*/  @!P0 NANOSLEEP.SYNCS 0x989680 ;  /* 0x009896800000895d */ /* 0x002fea0003900000 */
[----:B------:R-:W1:Y:S02]  /*de50*/  @!P0 SYNCS.PHASECHK.TRANS64 P0, [R5+URZ+0x16868], R4 ;  /* 0x01686804050085a7 */ /* 0x000e64000800007f */
[----:B-1----:R-:W-:Y:S05]  /*de60*/  @!P0 BRA `(.L_x_14067) ;  /* 0xfffffffc00ec8947 */ /* 0x002fea000383ffff */
[----:B------:R-:W-:Y:S05]  /*de70*/  BRA `(.L_x_14136) ;  /* 0xffffffdc00707947 */ /* 0x000fea000383ffff */
.L_x_14075:
[----:B0-----:R-:W-:-:S04]  /*de80*/  IMAD.U32 R4, RZ, RZ, UR38 ;  /* 0x00000026ff047e24 */ /* 0x001fc8000f8e00ff */
[----:B------:R0:W1:Y:S03]  /*de90*/  SYNCS.PHASECHK.TRANS64.TRYWAIT P0, [R4+URZ+0x16848], R9 ;  /* 0x01684809040075a7 */ /* 0x000066000800017f */
[----:B-1----:R-:W-:Y:S05]  /*dea0*/  @!P0 NANOSLEEP.SYNCS 0x989680 ;  /* 0x009896800000895d */ /* 0x002fea0003900000 */
[----:B------:R-:W1:Y:S02]  /*deb0*/  @!P0 SYNCS.PHASECHK.TRANS64 P0, [R4+URZ+0x16848], R9 ;  /* 0x01684809040085a7 */ /* 0x000e64000800007f */
[----:B-1----:R-:W-:Y:S05]  /*dec0*/  @!P0 BRA `(.L_x_14075) ;  /* 0xfffffffc00ec8947 */ /* 0x002fea000383ffff */
[----:B------:R-:W-:Y:S05]  /*ded0*/  BRA `(.L_x_14137) ;  /* 0xffffffe000687947 */ /* 0x000fea000383ffff */
.L_x_14080:
[----:B0-----:R-:W-:-:S04]  /*dee0*/  IMAD.U32 R4, RZ, RZ, UR38 ;  /* 0x00000026ff047e24 */ /* 0x001fc8000f8e00ff */
[----:B------:R0:W1:Y:S03]  /*def0*/  SYNCS.PHASECHK.TRANS64.TRYWAIT P0, [R4+URZ+0x16860], R9 ;  /* 0x01686009040075a7 */ /* 0x000066000800017f */
[----:B-1----:R-:W-:Y:S05]  /*df00*/  @!P0 NANOSLEEP.SYNCS 0x989680 ;  /* 0x009896800000895d */ /* 0x002fea0003900000 */
[----:B------:R-:W1:Y:S02]  /*df10*/  @!P0 SYNCS.PHASECHK.TRANS64 P0, [R4+URZ+0x16860], R9 ;  /* 0x01686009040085a7 */ /* 0x000e64000800007f */
[----:B-1----:R-:W-:Y:S05]  /*df20*/  @!P0 BRA `(.L_x_14080) ;  /* 0xfffffffc00ec8947 */ /* 0x002fea000383ffff */
[----:B------:R-:W-:Y:S05]  /*df30*/  BRA `(.L_x_14138) ;  /* 0xffffffe000cc7947 */ /* 0x000fea000383ffff */
.L_x_14087:
[----:B0-----:R0:W1:Y:S02]  /*df40*/  SYNCS.PHASECHK.TRANS64.TRYWAIT P0, [R4+URZ+0x16860], R3 ;  /* 0x01686003040075a7 */ /* 0x001064000800017f */
[----:B-1----:R-:W-:Y:S05]  /*df50*/  @!P0 NANOSLEEP.SYNCS 0x989680 ;  /* 0x009896800000895d */ /* 0x002fea0003900000 */
[----:B------:R-:W1:Y:S02]  /*df60*/  @!P0 SYNCS.PHASECHK.TRANS64 P0, [R4+URZ+0x16860], R3 ;  /* 0x01686003040085a7 */ /* 0x000e64000800007f */
[----:B-1----:R-:W-:Y:S05]  /*df70*/  @!P0 BRA `(.L_x_14087) ;  /* 0xfffffffc00f08947 */ /* 0x002fea000383ffff */
[----:B------:R-:W-:Y:S05]  /*df80*/  BRA `(.L_x_14139) ;  /* 0xffffffe4005c7947 */ /* 0x000fea000383ffff */
.L_x_14091:
[----:B0-----:R0:W1:Y:S02]  /*df90*/  SYNCS.PHASECHK.TRANS64.TRYWAIT P0, [R17+URZ+0x16820], R4 ;  /* 0x01682004110075a7 */ /* 0x001064000800017f */
[----:B-1----:R-:W-:Y:S05]  /*dfa0*/  @!P0 NANOSLEEP.SYNCS 0x989680 ;  /* 0x009896800000895d */ /* 0x002fea0003900000 */
[----:B------:R-:W1:Y:S02]  /*dfb0*/  @!P0 SYNCS.PHASECHK.TRANS64 P0, [R17+URZ+0x16820], R4 ;  /* 0x01682004110085a7 */ /* 0x000e64000800007f */
[----:B-1----:R-:W-:Y:S05]  /*dfc0*/  @!P0 BRA `(.L_x_14091) ;  /* 0xfffffffc00f08947 */ /* 0x002fea000383ffff */
[----:B------:R-:W-:Y:S05]  /*dfd0*/  BRA `(.L_x_14140) ;  /* 0xffffffe400f47947 */ /* 0x000fea000383ffff */
.L_x_14092:
        /* <DEDUP_REMOVED lines=8> */
.L_x_14142:
[----:B------:R-:W-:Y:S05]  /*e060*/  BSYNC B0 ;  /* 0x0000000000007941 */ /* 0x000fea0003800000 */
.L_x_14141:
[----:B------:R-:W-:Y:S05]  /*e070*/  BRA `(.L_x_14143) ;  /* 0xffffffe400d87947 */ /* 0x000fea000383ffff */
.L_x_14093:
[----:B------:R-:W-:Y:S01]  /*e080*/  BSSY B0, `(.L_x_14144) ;  /* 0x0000006000007945 */ /* 0x000fe20003800000 */
[----:B------:R-:W-:-:S07]  /*e090*/  IMAD.MOV.U32 R15, RZ, RZ, -0x1 ;  /* 0xffffffffff0f7424 */ /* 0x000fce00078e00ff */
[----:B01----:R-:W-:Y:S05]  /*e0a0*/  WARPSYNC.COLLECTIVE R15, `(.L_x_14145) ;  /* 0x000000000f0c7348 */ /* 0x003fea0003c00000 */
[----:B------:R-:W-:Y:S02]  /*e0b0*/  ELECT P6, UR62, PT ;  /* 0x00000000003e782f */ /* 0x000fe400038c0000 */
[----:B------:R-:W-:Y:S01]  /*e0c0*/  MOV R14, UR62 ;  /* 0x0000003e000e7c02 */ /* 0x000fe20008000f00 */
[----:B01----:R-:W-:Y:S10]  /*e0d0*/  ENDCOLLECTIVE ;  /* 0x000000000000791b */ /* 0x003ff40003800000 */
.L_x_14145:
[----:B------:R-:W-:Y:S05]  /*e0e0*/  BSYNC B0 ;  /* 0x0000000000007941 */ /* 0x000fea0003800000 */
.L_x_14144:
[----:B------:R-:W-:Y:S05]  /*e0f0*/  BRA `(.L_x_14146) ;  /* 0xffffffe400cc7947 */ /* 0x000fea000383ffff */
.L_x_14095:
[----:B0-----:R0:W2:Y:S02]  /*e100*/  SYNCS.PHASECHK.TRANS64.TRYWAIT P0, [R7+URZ], R4 ;  /* 0x00000004070075a7 */ /* 0x0010a4000800017f */
[----:B--2---:R-:W-:Y:S05]  /*e110*/  @!P0 NANOSLEEP.SYNCS 0x989680 ;  /* 0x009896800000895d */ /* 0x004fea0003900000 */
[----:B------:R-:W2:Y:S02]  /*e120*/  @!P0 SYNCS.PHASECHK.TRANS64 P0, [R7+URZ], R4 ;  /* 0x00000004070085a7 */ /* 0x000ea4000800007f */
[----:B--2---:R-:W-:Y:S05]  /*e130*/  @!P0 BRA `(.L_x_14095) ;  /* 0xfffffffc00f08947 */ /* 0x004fea000383ffff */
[----:B------:R-:W-:Y:S05]  /*e140*/  BRA `(.L_x_14147) ;  /* 0xffffffe800007947 */ /* 0x000fea000383ffff */
.L_x_14096:
[----:B--2---:R2:W3:Y:S02]  /*e150*/  SYNCS.PHASECHK.TRANS64.TRYWAIT P0, [R5+URZ], R2 ;  /* 0x00000002050075a7 */ /* 0x0044e4000800017f */
[----:B---3--:R-:W-:Y:S05]  /*e160*/  @!P0 NANOSLEEP.SYNCS 0x989680 ;  /* 0x009896800000895d */ /* 0x008fea0003900000 */
[----:B------:R-:W3:Y:S02]  /*e170*/  @!P0 SYNCS.PHASECHK.TRANS64 P0, [R5+URZ], R2 ;  /* 0x00000002050085a7 */ /* 0x000ee4000800007f */
[----:B---3--:R-:W-:Y:S05]  /*e180*/  @!P0 BRA `(.L_x_14096) ;  /* 0xfffffffc00f08947 */ /* 0x008fea000383ffff */
[----:B------:R-:W-:Y:S05]  /*e190*/  BRA `(.L_x_14148) ;  /* 0xffffffe400f47947 */ /* 0x000fea000383ffff */
.L_x_14098:
[----:B---3--:R3:W4:Y:S02]  /*e1a0*/  SYNCS.PHASECHK.TRANS64.TRYWAIT P0, [R3+URZ], R4 ;  /* 0x00000004030075a7 */ /* 0x008724000800017f */
[----:B----4-:R-:W-:Y:S05]  /*e1b0*/  @!P0 NANOSLEEP.SYNCS 0x989680 ;  /* 0x009896800000895d */ /* 0x010fea0003900000 */
[----:B------:R-:W4:Y:S02]  /*e1c0*/  @!P0 SYNCS.PHASECHK.TRANS64 P0, [R3+URZ], R4 ;  /* 0x00000004030085a7 */ /* 0x000f24000800007f */
[----:B----4-:R-:W-:Y:S05]  /*e1d0*/  @!P0 BRA `(.L_x_14098) ;  /* 0xfffffffc00f08947 */ /* 0x010fea000383ffff */
[----:B------:R-:W-:Y:S05]  /*e1e0*/  BRA `(.L_x_14149) ;  /* 0xffffffe400f87947 */ /* 0x000fea000383ffff */
.L_x_14150:
        /* <DEDUP_REMOVED lines=9> */
.L_x_14881:


//--------------------- .text._ZN7cutlass13device_kernelIN5flash11enable_sm90INS1_16FlashAttnFwdSm90INS1_25CollectiveMainloopFwdSm90ILi2EN4cute5tupleIJNS5_1CILi1EEES8_S8_EEENS6_IJNS7_ILi192EEENS7_ILi128EEENS7_ILi64EEEEEELi64ENS_10bfloat16_tEfNS_4arch4Sm90ELb1ELb0ELb0ELb1ELb0ELb0ELb0ELb1ELb1ELb1ELb1ELb0EEENS1_21CollectiveEpilogueFwdINS6_IJSA_SC_SB_EEES9_SE_SG_Li384ELb1ELb1ELb1ELb0EEENS1_36VarlenDynamicPersistentTileSchedulerILi192ELi128ELi384ELi128ELb1ELb1ELb1ELb1ELb1ELb1EEEEEEEEEvNT_6ParamsE --------------------------
	.section	.text._ZN7cutlass13device_kernelIN5flash11enable_sm90INS1_16FlashAttnFwdSm90INS1_25CollectiveMainloopFwdSm90ILi2EN4cute5tupleIJNS5_1CILi1EEES8_S8_EEENS6_IJNS7_ILi192EEENS7_ILi128EEENS7_ILi64EEEEEELi64ENS_10bfloat16_tEfNS_4arch4Sm90ELb1ELb0ELb0ELb1ELb0ELb0ELb0ELb1ELb1ELb1ELb1ELb0EEENS1_21CollectiveEpilogueFwdINS6_IJSA_SC_SB_EEES9_SE_SG_Li384ELb1ELb1ELb1ELb0EEENS1_36VarlenDynamicPersistentTileSchedulerILi192ELi128ELi384ELi128ELb1ELb1ELb1ELb1ELb1ELb1EEEEEEEEEvNT_6ParamsE,"ax",@progbits
	.align	128
.text._ZN7cutlass13device_kernelIN5flash11enable_sm90INS1_16FlashAttnFwdSm90INS1_25CollectiveMainloopFwdSm90ILi2EN4cute5tupleIJNS5_1CILi1EEES8_S8_EEENS6_IJNS7_ILi192EEENS7_ILi128EEENS7_ILi64EEEEEELi64ENS_10bfloat16_tEfNS_4arch4Sm90ELb1ELb0ELb0ELb1ELb0ELb0ELb0ELb1ELb1ELb1ELb1ELb0EEENS1_21CollectiveEpilogueFwdINS6_IJSA_SC_SB_EEES9_SE_SG_Li384ELb1ELb1ELb1ELb0EEENS1_36VarlenDynamicPersistentTileSchedulerILi192ELi128ELi384ELi128ELb1ELb1ELb1ELb1ELb1ELb1EEEEEEEEEvNT_6ParamsE:
        .type           _ZN7cutlass13device_kernelIN5flash11enable_sm90INS1_16FlashAttnFwdSm90INS1_25CollectiveMainloopFwdSm90ILi2EN4cute5tupleIJNS5_1CILi1EEES8_S8_EEENS6_IJNS7_ILi192EEENS7_ILi128EEENS7_ILi64EEEEEELi64ENS_10bfloat16_tEfNS_4arch4Sm90ELb1ELb0ELb0ELb1ELb0ELb0ELb0ELb1ELb1ELb1ELb1ELb0EEENS1_21CollectiveEpilogueFwdINS6_IJSA_SC_SB_EEES9_SE_SG_Li384ELb1ELb1ELb1ELb0EEENS1_36VarlenDynamicPersistentTileSchedulerILi192ELi128ELi384ELi128ELb1ELb1ELb1ELb1ELb1ELb1EEEEEEEEEvNT_6ParamsE,@function
        .size           _ZN7cutlass13device_kernelIN5flash11enable_sm90INS1_16FlashAttnFwdSm90INS1_25CollectiveMainloopFwdSm90ILi2EN4cute5tupleIJNS5_1CILi1EEES8_S8_EEENS6_IJNS7_ILi192EEENS7_ILi128EEENS7_ILi64EEEEEELi64ENS_10bfloat16_tEfNS_4arch4Sm90ELb1ELb0ELb0ELb1ELb0ELb0ELb0ELb1ELb1ELb1ELb1ELb0EEENS1_21CollectiveEpilogueFwdINS6_IJSA_SC_SB_EEES9_SE_SG_Li384ELb1ELb1ELb1ELb0EEENS1_36VarlenDynamicPersistentTileSchedulerILi192ELi128ELi384ELi128ELb1ELb1ELb1ELb1ELb1ELb1EEEEEEEEEvNT_6ParamsE,(.L_x_14882 - _ZN7cutlass13device_kernelIN5flash11enable_sm90INS1_16FlashAttnFwdSm90INS1_25CollectiveMainloopFwdSm90ILi2EN4cute5tupleIJNS5_1CILi1EEES8_S8_EEENS6_IJNS7_ILi192EEENS7_ILi128EEENS7_ILi64EEEEEELi64ENS_10bfloat16_tEfNS_4arch4Sm90ELb1ELb0ELb0ELb1ELb0ELb0ELb0ELb1ELb1ELb1ELb1ELb0EEENS1_21CollectiveEpilogueFwdINS6_IJSA_SC_SB_EEES9_SE_SG_Li384ELb1ELb1ELb1ELb0EEENS1_36VarlenDynamicPersistentTileSchedulerILi192ELi128ELi384ELi128ELb1ELb1ELb1ELb1ELb1ELb1EEEEEEEEEvNT_6ParamsE)
        .other          _ZN7cutlass13device_kernelIN5flash11enable_sm90INS1_16FlashAttnFwdSm90INS1_25CollectiveMainloopFwdSm90ILi2EN4cute5tupleIJNS5_1CILi1EEES8_S8_EEENS6_IJNS7_ILi192EEENS7_ILi128EEENS7_ILi64EEEEEELi64ENS_10bfloat16_tEfNS_4arch4Sm90ELb1ELb0ELb0ELb1ELb0ELb0ELb0ELb1ELb1ELb1ELb1ELb0EEENS1_21CollectiveEpilogueFwdINS6_IJSA_SC_SB_EEES9_SE_SG_Li384ELb1ELb1ELb1ELb0EEENS1_36VarlenDynamicPersistentTileSchedulerILi192ELi128ELi384ELi128ELb1ELb1ELb1ELb1ELb1ELb1EEEEEEEEEvNT_6ParamsE,@"STO_CUDA_ENTRY STV_DEFAULT"
_ZN7cutlass13device_kernelIN5flash11enable_sm90INS1_16FlashAttnFwdSm90INS1_25CollectiveMainloopFwdSm90ILi2EN4cute5tupleIJNS5_1CILi1EEES8_S8_EEENS6_IJNS7_ILi192EEENS7_ILi128EEENS7_ILi64EEEEEELi64ENS_10bfloat16_tEfNS_4arch4Sm90ELb1ELb0ELb0ELb1ELb0ELb0ELb0ELb1ELb1ELb1ELb1ELb0EEENS1_21CollectiveEpilogueFwdINS6_IJSA_SC_SB_EEES9_SE_SG_Li384ELb1ELb1ELb1ELb0EEENS1_36VarlenDynamicPersistentTileSchedulerILi192ELi128ELi384ELi128ELb1ELb1ELb1ELb1ELb1ELb1EEEEEEEEEvNT_6ParamsE:
        /* <DEDUP_REMOVED lines=17> */
.L_x_14152:
[----:B------:R-:W-:Y:S05]  /*0110*/  BSYNC B0 ;  /* 0x0000000000007941 */ /* 0x000fea0003800000 */
.L_x_14151:
        /* <DEDUP_REMOVED lines=40> */
.L_x_14153:
        /* <DEDUP_REMOVED lines=22> */
.L_x_14154:
        /* <DEDUP_REMOVED lines=18> */
.L_x_14155:
        /* <DEDUP_REMOVED lines=22> */
.L_x_14156:
        /* <DEDUP_REMOVED lines=22> */
.L_x_14157:
        /* <DEDUP_REMOVED lines=8> */
.L_x_14159:
        /* <DEDUP_REMOVED lines=19> */
[----:B------:R-:W-:-:S05]  /*0a90*/  VIADD R17, R2, 0xffffff80 ;  /* 0xffffff8002117836 */ /* 0x000fca0000000000 */
[----:B------:R-:W-:-:S04]  /*0aa0*/  SHF.R.S32.HI R0, RZ, 0x1f, R17 ;  /* 0x0000001fff007819 */ /* 0x000fc80000011411 */
[----:B------:R-:W-:-:S04]  /*0ab0*/  LEA.HI R2, R0, R17, RZ, 0x7 ;  /* 0x0000001100027211 */ /* 0x000fc800078f38ff */
[----:B------:R-:W-:-:S05]  /*0ac0*/  LOP3.LUT R3, R2, 0xffffff80, RZ, 0xc0, !PT ;  /* 0xffffff8002037812 */ /* 0x000fca00078ec0ff */
[----:B------:R-:W-:Y:S01]  /*0ad0*/  IMAD.IADD R16, R17, 0x1, -R3 ;  /* 0x0000000111107824 */ /* 0x000fe200078e0a03 */
[CC--:B------:R-:W-:Y:S02]  /*0ae0*/  LEA.HI R4, R0.reuse, R17.reuse, RZ, 0x5 ;  /* 0x0000001100047211 */ /* 0x0c0fe400078f28ff */
[----:B------:R-:W-:Y:S02]  /*0af0*/  LEA.HI R3, R0, R17, RZ, 0x4 ;  /* 0x0000001100037211 */ /* 0x000fe400078f20ff */
[----:B------:R-:W-:Y:S01]  /*0b00*/  SHF.R.S32.HI R6, RZ, 0x1f, R16 ;  /* 0x0000001fff067819 */ /* 0x000fe20000011410 */
[----:B------:R-:W-:Y:S01]  /*0b10*/  IMAD.SHL.U32 R5, R4, 0x20, RZ ;  /* 0x0000002004057824 */ /* 0x000fe200078e00ff */
[----:B------:R-:W-:Y:S02]  /*0b20*/  LOP3.LUT R4, R3, 0x3fffff0, RZ, 0xc0, !PT ;  /* 0x03fffff003047812 */ /* 0x000fe400078ec0ff */
[----:B------:R-:W-:Y:S02]  /*0b30*/  LEA.HI R7, R6, R16, RZ, 0x2 ;  /* 0x0000001006077211 */ /* 0x000fe400078f10ff */
[----:B------:R-:W-:-:S02]  /*0b40*/  LOP3.LUT R5, R5, 0xfffffc00, RZ, 0xc0, !PT ;  /* 0xfffffc0005057812 */ /* 0x000fc400078ec0ff */
[--C-:B------:R-:W-:Y:S02]  /*0b50*/  SHF.R.S32.HI R8, RZ, 0x2, R7.reuse ;  /* 0x00000002ff087819 */ /* 0x100fe40000011407 */
[----:B------:R-:W-:Y:S01]  /*0b60*/  SHF.R.S32.HI R9, RZ, 0x1f, R7 ;  /* 0x0000001fff097819 */ /* 0x000fe20000011407 */
[----:B------:R-:W-:Y:S01]  /*0b70*/  IMAD.IADD R4, R17, 0x1, -R4 ;  /* 0x0000000111047824 */ /* 0x000fe200078e0a04 */
[----:B------:R-:W-:Y:S02]  /*0b80*/  SHF.R.S32.HI R11, RZ, 0x7, R2 ;  /* 0x00000007ff0b7819 */ /* 0x000fe40000011402 */
[----:B------:R-:W-:Y:S02]  /*0b90*/  SHF.R.S32.HI R2, RZ, 0x4, R3 ;  /* 0x00000004ff027819 */ /* 0x000fe40000011403 */
[----:B------:R-:W-:Y:S01]  /*0ba0*/  LEA.HI R9, R9, R8, RZ, 0x3 ;  /* 0x0000000809097211 */ /* 0x000fe200078f18ff */
[----:B------:R-:W-:Y:S01]  /*0bb0*/  IMAD R4, R4, 0x40, R5 ;  /* 0x0000004004047824 */ /* 0x000fe200078e0205 */
[----:B------:R-:W-:Y:S01]  /*0bc0*/  LEA.HI R3, R3, R2, RZ, 0x1 ;  /* 0x0000000203037211 */ /* 0x000fe200078f08ff */
[----:B------:R-:W-:Y:S01]  /*0bd0*/  IMAD.HI R5, R11, 0x55555556, RZ ;  /* 0x555555560b057827 */ /* 0x000fe200078e02ff */
[----:B------:R-:W-:-:S02]  /*0be0*/  LOP3.LUT R9, R9, 0xfffffff8, RZ, 0xc0, !PT ;  /* 0xfffffff809097812 */ /* 0x000fc400078ec0ff */
[----:B------:R-:W-:Y:S02]  /*0bf0*/  LEA.HI R6, R6, R16, RZ, 0x5 ;  /* 0x0000001006067211 */ /* 0x000fe400078f28ff */
[----:B------:R-:W-:Y:S01]  /*0c00*/  LOP3.LUT R3, R3, 0x1ffffffe, RZ, 0xc0, !PT ;  /* 0x1ffffffe03037812 */ /* 0x000fe200078ec0ff */
[----:B------:R-:W-:Y:S01]  /*0c10*/  IMAD.IADD R9, R8, 0x1, -R9 ;  /* 0x0000000108097824 */ /* 0x000fe200078e0a09 */
[----:B------:R-:W-:Y:S02]  /*0c20*/  LEA.HI R5, R5, R5, RZ, 0x1 ;  /* 0x0000000505057211 */ /* 0x000fe400078f08ff */
[----:B------:R-:W-:Y:S01]  /*0c30*/  SHF.R.S32.HI R6, RZ, 0x5, R6 ;  /* 0x00000005ff067819 */ /* 0x000fe20000011406 */
[----:B------:R-:W-:Y:S01]  /*0c40*/  IMAD.IADD R3, R2, 0x1, -R3 ;  /* 0x0000000102037824 */ /* 0x000fe200078e0a03 */
[----:B------:R-:W-:Y:S01]  /*0c50*/  LEA.HI R10, R0, R17, RZ, 0x2 ;  /* 0x00000011000a7211 */ /* 0x000fe200078f10ff */
[----:B------:R-:W-:Y:S02]  /*0c60*/  IMAD R5, R5, -0x3, R11 ;  /* 0xfffffffd05057824 */ /* 0x000fe400078e020b */
[----:B------:R-:W-:-:S02]  /*0c70*/  IMAD R6, R6, 0x10, R9 ;  /* 0x0000001006067824 */ /* 0x000fc400078e0209 */
[----:B------:R-:W-:Y:S01]  /*0c80*/  IMAD R3, R3, 0x8, R4 ;  /* 0x0000000803037824 */ /* 0x000fe200078e0204 */
[----:B------:R-:W-:Y:S01]  /*0c90*/  LOP3.LUT R10, R10, 0xfffffffc, RZ, 0xc0, !PT ;  /* 0xfffffffc0a0a7812 */ /* 0x000fe200078ec0ff */
[----:B------:R-:W-:Y:S01]  /*0ca0*/  IMAD R2, R5, 0x40, R6 ;  /* 0x0000004005027824 */ /* 0x000fe200078e0206 */
[----:B------:R-:W-:Y:S02]  /*0cb0*/  LEA.HI R0, R0, R17, RZ, 0x3 ;  /* 0x0000001100007211 */ /* 0x000fe400078f18ff */
[----:B------:R0:W-:Y:S01]  /*0cc0*/  STL [R1+0x48], R3 ;  /* 0x0000480301007387 */ /* 0x0001e20000100800 */
[----:B------:R-:W-:Y:S01]  /*0cd0*/  IMAD.IADD R10, R17, 0x1, -R10 ;  /* 0x00000001110a7824 */ /* 0x000fe200078e0a0a */
[----:B------:R-:W-:Y:S02]  /*0ce0*/  LOP3.LUT R156, R0, 0xfffffff8, RZ, 0xc0, !PT ;  /* 0xfffffff8009c7812 */ /* 0x000fe400078ec0ff */
[----:B------:R1:W-:Y:S01]  /*0cf0*/  STL [R1+0x44], R2 ;  /* 0x0000440201007387 */ /* 0x0003e20000100800 */
[----:B------:R-:W-:-:S03]  /*0d00*/  LOP3.LUT R7, R7, 0x7ffffffc, RZ, 0xc0, !PT ;  /* 0x7ffffffc07077812 */ /* 0x000fc600078ec0ff */
[----:B------:R1:W-:Y:S01]  /*0d10*/  STL [R1+0x24], RZ ;  /* 0x000024ff01007387 */ /* 0x0003e20000100800 */
[----:B------:R-:W-:Y:S01]  /*0d20*/  LEA.HI R8, R10, R10, RZ, 0x1 ;  /* 0x0000000a0a087211 */ /* 0x000fe200078f08ff */
[----:B------:R-:W-:Y:S02]  /*0d30*/  IMAD.IADD R156, R17, 0x1, -R156 ;  /* 0x00000001119c7824 */ /* 0x000fe400078e0a9c */
[----:B------:R-:W-:Y:S01]  /*0d40*/  IMAD.IADD R22, R16, 0x1, -R7 ;  /* 0x0000000110167824 */ /* 0x000fe200078e0a07 */
[----:B------:R-:W-:Y:S01]  /*0d50*/  LOP3.LUT R11, R8, 0x1ffffffe, RZ, 0xc0, !PT ;  /* 0x1ffffffe080b7812 */ /* 0x000fe200078ec0ff */
[----:B0-----:R-:W-:Y:S02]  /*0d60*/  IMAD.SHL.U32 R3, R156, 0x8, RZ ;  /* 0x000000089c037824 */ /* 0x001fe400078e00ff */
[----:B------:R-:W-:Y:S01]  /*0d70*/  IMAD.SHL.U32 R22, R22, 0x2, RZ ;  /* 0x0000000216167824 */ /* 0x000fe200078e00ff */
[----:B------:R-:W-:Y:S01]  /*0d80*/  SHF.R.S32.HI R4, RZ, 0x3, R0 ;  /* 0x00000003ff047819 */ /* 0x000fe20000011400 */
[----:B------:R-:W-:Y:S01]  /*0d90*/  IMAD.IADD R11, R10, 0x1, -R11 ;  /* 0x000000010a0b7824 */ /* 0x000fe200078e0a0b */
[----:B------:R-:W-:Y:S01]  /*0da0*/  SHF.R.S32.HI R0, RZ, 0x1f, R3 ;  /* 0x0000001fff007819 */ /* 0x000fe20000011403 */
[----:B------:R-:W-:-:S02]  /*0db0*/  VIADD R10, R22, 0x10 ;  /* 0x00000010160a7836 */ /* 0x000fc40000000000 */
[C---:B------:R-:W-:Y:S02]  /*0dc0*/  VIADD R9, R22.reuse, 0x18 ;  /* 0x0000001816097836 */ /* 0x040fe40000000000 */
[C---:B------:R-:W-:Y:S02]  /*0dd0*/  VIADD R8, R22.reuse, 0x20 ;  /* 0x0000002016087836 */ /* 0x040fe40000000000 */
[C---:B------:R-:W-:Y:S02]  /*0de0*/  VIADD R4, R22.reuse, 0x28 ;  /* 0x0000002816047836 */ /* 0x040fe40000000000 */
[C---:B------:R-:W-:Y:S02]  /*0df0*/  VIADD R3, R22.reuse, 0x30 ;  /* 0x0000003016037836 */ /* 0x040fe40000000000 */
[----:B------:R-:W-:Y:S01]  /*0e00*/  VIADD R0, R22, 0x38 ;  /* 0x0000003816007836 */ /* 0x000fe20000000000 */
[----:B------:R-:W-:Y:S01]  /*0e10*/  SHF.R.S32.HI R10, RZ, 0x1f, R10 ;  /* 0x0000001fff0a7819 */ /* 0x000fe2000001140a */
[----:B------:R-:W-:Y:S01]  /*0e20*/  IMAD.MOV.U32 R5, RZ, RZ, R13 ;  /* 0x000000ffff057224 */ /* 0x000fe200078e000d */
[----:B------:R-:W-:Y:S01]  /*0e30*/  SHF.R.S32.HI R9, RZ, 0x1f, R9 ;  /* 0x0000001fff097819 */ /* 0x000fe20000011409 */
[----:B------:R-:W-:Y:S01]  /*0e40*/  IMAD.MOV.U32 R6, RZ, RZ, R14 ;  /* 0x000000ffff067224 */ /* 0x000fe200078e000e */
[----:B------:R-:W-:Y:S01]  /*0e50*/  SHF.R.S32.HI R8, RZ, 0x1f, R8 ;  /* 0x0000001fff087819 */ /* 0x000fe20000011408 */
[----:B------:R-:W-:Y:S01]  /*0e60*/  IMAD.MOV.U32 R7, RZ, RZ, R15 ;  /* 0x000000ffff077224 */ /* 0x000fe200078e000f */
[----:B------:R-:W-:Y:S01]  /*0e70*/  SHF.R.S32.HI R4, RZ, 0x1f, R4 ;  /* 0x0000001fff047819 */ /* 0x000fe20000011404 */
[----:B------:R-:W-:Y:S01]  /*0e80*/  IMAD R152, R11, 0x8, R2 ;  /* 0x000000080b987824 */ /* 0x000fe200078e0202 */
[----:B------:R-:W-:-:S02]  /*0e90*/  SHF.R.S32.HI R3, RZ, 0x1f, R3 ;  /* 0x0000001fff037819 */ /* 0x000fc40000011403 */
[----:B------:R-:W-:Y:S01]  /*0ea0*/  SHF.R.S32.HI R0, RZ, 0x1f, R0 ;  /* 0x0000001fff007819 */ /* 0x000fe20000011400 */
[----:B------:R-:W-:Y:S01]  /*0eb0*/  UMOV UR36, URZ ;  /* 0x0000003f00247c82 */ /* 0x000fe20008000000 */
[----:B------:R-:W-:Y:S01]  /*0ec0*/  UMOV UR37, URZ ;  /* 0x0000003f00257c82 */ /* 0x000fe20008000000 */
[----:B--2---:R-:W-:Y:S01]  /*0ed0*/  LOP3.LUT R19, R12, 0x1, RZ, 0xfc, !PT ;  /* 0x000000010c137812 */ /* 0x004fe200078efcff */
[----:B------:R-:W-:-:S05]  /*0ee0*/  VIADD R12, R22, 0x8 ;  /* 0x00000008160c7836 */ /* 0x000fca0000000000 */
[----:B-1----:R-:W-:-:S07]  /*0ef0*/  SHF.R.S32.HI R12, RZ, 0x1f, R12 ;  /* 0x0000001fff0c7819 */ /* 0x002fce000001140c */
.L_x_14205:
[----:B012---:R-:W0:Y:S01]  /*0f00*/  LDC.64 R2, c[0x0][0xc88] ;  /* 0x00032200ff027b82 */ /* 0x007e220000000a00 */
[----:B------:R-:W-:Y:S01]  /*0f10*/  ULDC.64 UR4, c[0x0][0xa28] ;  /* 0x00028a0000047ab9 */ /* 0x000fe20000000a00 */
[----:B------:R-:W-:-:S06]  /*0f20*/  ULDC.64 UR6, c[0x0][0xa18] ;  /* 0x0002860000067ab9 */ /* 0x000fcc0000000a00 */
[----:B------:R-:W1:Y:S08]  /*0f30*/  LDC R18, c[0x0][0x288] ;  /* 0x0000a200ff127b82 */ /* 0x000e700000000800 */
[----:B------:R-:W2:Y:S01]  /*0f40*/  LDC.64 R12, c[0x0][0x418] ;  /* 0x00010600ff0c7b82 */ /* 0x000ea20000000a00 */
[----:B0-----:R-:W-:-:S07]  /*0f50*/  IMAD.WIDE R2, R7, 0x4, R2 ;  /* 0x0000000407027825 */ /* 0x001fce00078e0202 */
[----:B-----5:R-:W0:Y:S01]  /*0f60*/  LDC R11, c[0x0][0x424] ;  /* 0x00010900ff0b7b82 */ /* 0x020e220000000800 */
[----:B---3--:R-:W3:Y:S01]  /*0f70*/  LDG.E R153, desc[UR40][R2.64] ;  /* 0x0000002802997981 */ /* 0x008ee2000c1e1900 */
[----:B------:R-:W-:Y:S01]  /*0f80*/  ISETP.NE.U32.AND P1, PT, RZ, UR4, PT ;  /* 0x00000004ff007c0c */ /* 0x000fe2000bf25070 */
[----:B------:R-:W-:Y:S01]  /*0f90*/  IMAD.MOV.U32 R10, RZ, RZ, RZ ;  /* 0x000000ffff0a7224 */ /* 0x000fe200078e00ff */
[----:B------:R-:W-:-:S04]  /*0fa0*/  ISETP.NE.U32.AND P0, PT, RZ, UR6, PT ;  /* 0x00000006ff007c0c */ /* 0x000fc8000bf05070 */
[----:B----4-:R-:W4:Y:S01]  /*0fb0*/  LDC R17, c[0x0][0x2f0] ;  /* 0x0000bc00ff117b82 */ /* 0x010f220000000800 */
[----:B------:R-:W-:Y:S02]  /*0fc0*/  ISETP.NE.AND.EX P1, PT, RZ, UR5, PT, P1 ;  /* 0x00000005ff007c0c */ /* 0x000fe4000bf25310 */
[----:B------:R-:W-:Y:S02]  /*0fd0*/  ISETP.NE.AND.EX P0, PT, RZ, UR7, PT, P0 ;  /* 0x00000007ff007c0c */ /* 0x000fe4000bf05300 */
[----:B---3--:R-:W-:-:S09]  /*0fe0*/  SHF.R.S32.HI R157, RZ, 0x1f, R153 ;  /* 0x0000001fff9d7819 */ /* 0x008fd20000011499 */
[----:B------:R-:W-:-:S04]  /*0ff0*/  @P1 LEA R8, P2, R153, UR4, 0x2 ;  /* 0x0000000499081c11 */ /* 0x000fc8000f8410ff */
[C-C-:B------:R-:W-:Y:S02]  /*1000*/  @P1 LEA.HI.X R9, R153.reuse, UR5, R157.reuse, 0x2, P2 ;  /* 0x0000000599091c11 */ /* 0x140fe400090f149d */
[C---:B------:R-:W-:Y:S02]  /*1010*/  @P0 LEA R2, P2, R153.reuse, UR6, 0x2 ;  /* 0x0000000699020c11 */ /* 0x040fe4000f8410ff */
[----:B------:R-:W-:Y:S01]  /*1020*/  LOP3.LUT R4, R6, 0xff000000, RZ, 0xc0, !PT ;  /* 0xff00000006047812 */ /* 0x000fe200078ec0ff */
[----:B------:R3:W5:Y:S01]  /*1030*/  @P1 LDG.E R10, desc[UR40][R8.64] ;  /* 0x00000028080a1981 */ /* 0x000762000c1e1900 */
[----:B------:R-:W-:Y:S01]  /*1040*/  @P0 LEA.HI.X R3, R153, UR7, R157, 0x2, P2 ;  /* 0x0000000799030c11 */ /* 0x000fe200090f149d */
[----:B------:R-:W-:-:S04]  /*1050*/  ULDC.64 UR6, c[0x0][0xa20] ;  /* 0x0002880000067ab9 */ /* 0x000fc80000000a00 */
[----:B-1----:R3:W5:Y:S01]  /*1060*/  @P0 LDG.E R18, desc[UR40][R2.64] ;  /* 0x0000002802120981 */ /* 0x002762000c1e1900 */
[----:B--2---:R-:W-:Y:S02]  /*1070*/  ISETP.NE.U32.AND P1, PT, R12, RZ, PT ;  /* 0x000000ff0c00720c */ /* 0x004fe40003f25070 */
[----:B------:R-:W-:Y:S02]  /*1080*/  ISETP.NE.U32.AND P2, PT, RZ, UR6, PT ;  /* 0x00000006ff007c0c */ /* 0x000fe4000bf45070 */
[----:B------:R-:W-:Y:S02]  /*1090*/  LOP3.LUT R0, R6, 0xff0000, RZ, 0xc0, !PT ;  /* 0x00ff000006007812 */ /* 0x000fe400078ec0ff */
[----:B------:R-:W-:Y:S02]  /*10a0*/  SHF.R.U32.HI R7, RZ, 0x8, R4 ;  /* 0x00000008ff077819 */ /* 0x000fe40000011604 */
[----:B------:R-:W-:Y:S02]  /*10b0*/  ISETP.NE.AND.EX P1, PT, R13, RZ, PT, P1 ;  /* 0x000000ff0d00720c */ /* 0x000fe40003f25310 */
[----:B------:R-:W-:-:S02]  /*10c0*/  ISETP.NE.AND.EX P2, PT, RZ, UR7, PT, P2 ;  /* 0x00000007ff007c0c */ /* 0x000fc4000bf45320 */
[----:B------:R-:W-:Y:S02]  /*10d0*/  LEA.HI R155, R0, R7, RZ, 0x10 ;  /* 0x00000007009b7211 */ /* 0x000fe400078f80ff */
[----:B0-----:R-:W-:Y:S01]  /*10e0*/  SEL R0, R11, 0x1, P1 ;  /* 0x000000010b007807 */ /* 0x001fe20000800000 */
[----:B---34-:R-:W-:Y:S08]  /*10f0*/  @P0 BRA `(.L_x_14160) ;  /* 0x0000000000240947 */ /* 0x018ff00003800000 */
        /* <DEDUP_REMOVED lines=9> */
.L_x_14160:
[----:B------:R-:W-:Y:S01]  /*1190*/  IMAD R17, R0, R17, RZ ;  /* 0x0000001100117224 */ /* 0x000fe200078e02ff */
[----:B------:R-:W-:Y:S01]  /*11a0*/  LOP3.LUT R154, R6, 0xffff, RZ, 0xc0, !PT ;  /* 0x0000ffff069a7812 */ /* 0x000fe200078ec0ff */
[----:B------:R-:W-:Y:S06]  /*11b0*/  @!P2 BRA `(.L_x_14161) ;  /* 0x000000000010a947 */ /* 0x000fec0003800000 */
[----:B------:R-:W-:-:S04]  /*11c0*/  LEA R2, P0, R153, UR6, 0x2 ;  /* 0x0000000699027c11 */ /* 0x000fc8000f8010ff */
[----:B------:R-:W-:-:S05]  /*11d0*/  LEA.HI.X R3, R153, UR7, R157, 0x2, P0 ;  /* 0x0000000799037c11 */ /* 0x000fca00080f149d */
[----:B------:R0:W5:Y:S01]  /*11e0*/  LDG.E R17, desc[UR40][R2.64] ;  /* 0x0000002802117981 */ /* 0x000162000c1e1900 */
[----:B------:R-:W-:Y:S05]  /*11f0*/  BRA `(.L_x_14162) ;  /* 0x0000000000247947 */ /* 0x000fea0003800000 */
.L_x_14161:
[----:B------:R-:W-:Y:S02]  /*1200*/  ULDC.64 UR4, c[0x0][0xa08] ;  /* 0x0002820000047ab9 */ /* 0x000fe40000000a00 */
[----:B------:R-:W-:-:S04]  /*1210*/  ISETP.NE.U32.AND P0, PT, RZ, UR4, PT ;  /* 0x00000004ff007c0c */ /* 0x000fc8000bf05070 */
[----:B------:R-:W-:-:S13]  /*1220*/  ISETP.NE.AND.EX P0, PT, RZ, UR5, PT, P0 ;  /* 0x00000005ff007c0c */ /* 0x000fda000bf05300 */
[----:B------:R-:W-:Y:S05]  /*1230*/  @!P0 BRA `(.L_x_14162) ;  /* 0x0000000000148947 */ /* 0x000fea0003800000 */
[----:B------:R-:W0:Y:S02]  /*1240*/  LDC.64 R2, c[0x0][0xa08] ;  /* 0x00028200ff027b82 */ /* 0x000e240000000a00 */
[----:B0-----:R-:W-:-:S05]  /*1250*/  IMAD.WIDE R2, R153, 0x4, R2 ;  /* 0x0000000499027825 */ /* 0x001fca00078e0202 */
[----:B------:R-:W2:Y:S04]  /*1260*/  LDG.E R17, desc[UR40][R2.64] ;  /* 0x0000002802117981 */ /* 0x000ea8000c1e1900 */
[----:B------:R-:W2:Y:S02]  /*1270*/  LDG.E R0, desc[UR40][R2.64+0x4] ;  /* 0x0000042802007981 */ /* 0x000ea4000c1e1900 */
[----:B--2---:R-:W-:-:S07]  /*1280*/  IMAD.IADD R17, R0, 0x1, -R17 ;  /* 0x0000000100117824 */ /* 0x004fce00078e0a11 */
.L_x_14162:
[----:B------:R-:W1:Y:S01]  /*1290*/  LDC R0, c[0x0][0x448] ;  /* 0x00011200ff007b82 */ /* 0x000e620000000800 */
[----:B------:R-:W-:Y:S01]  /*12a0*/  IMAD R16, R5, 0xc0, RZ ;  /* 0x000000c005107824 */ /* 0x000fe200078e02ff */
[----:B------:R-:W-:Y:S01]  /*12b0*/  LOP3.LUT R11, R155, 0xff, RZ, 0xc0, !PT ;  /* 0x000000ff9b0b7812 */ /* 0x000fe200078ec0ff */
[----:B-----5:R-:W-:Y:S01]  /*12c0*/  IMAD.IADD R17, R17, 0x1, -R10 ;  /* 0x0000000111117824 */ /* 0x020fe200078e0a0a */
[----:B------:R-:W-:Y:S01]  /*12d0*/  SHF.R.U32.HI R155, RZ, 0x10, R155 ;  /* 0x00000010ff9b7819 */ /* 0x000fe2000001169b */
[----:B------:R-:W-:Y:S02]  /*12e0*/  IMAD.MOV.U32 R88, RZ, RZ, RZ ;  /* 0x000000ffff587224 */ /* 0x000fe400078e00ff */
[----:B------:R2:W-:Y:S01]  /*12f0*/  STL [R1+0x1c], R11 ;  /* 0x00001c0b01007387 */ /* 0x0005e20000100800 */
[----:B-1----:R-:W-:Y:S01]  /*1300*/  ISETP.NE.AND P0, PT, R0, 0x1, PT ;  /* 0x000000010000780c */ /* 0x002fe20003f05270 */
[----:B------:R-:W-:-:S12]  /*1310*/  VIADD R0, R16, 0xbf ;  /* 0x000000bf10007836 */ /* 0x000fd80000000000 */
[----:B0-----:R-:W0:Y:S08]  /*1320*/  @P0 LDC R3, c[0x0][0x44c] ;  /* 0x00011300ff030b82 */ /* 0x001e300000000800 */
[----:B------:R-:W1:Y:S01]  /*1330*/  @P0 LDC R7, c[0x0][0x450] ;  /* 0x00011400ff070b82 */ /* 0x000e620000000800 */
[----:B0-----:R-:W-:Y:S01]  /*1340*/  @P0 IMAD.HI.U32 R2, R0, R3, RZ ;  /* 0x0000000300020227 */ /* 0x001fe200078e00ff */
[----:B------:R-:W-:-:S04]  /*1350*/  IADD3 R3, R17, 0x80, -R18 ;  /* 0x0000008011037810 */ /* 0x000fc80007ffe812 */
[----:B-1----:R-:W-:Y:S01]  /*1360*/  @P0 SHF.R.U32.HI R0, RZ, R7, R2 ;  /* 0x00000007ff000219 */ /* 0x002fe20000011602 */
        /* <DEDUP_REMOVED lines=10> */
[----:B--2---:R-:W-:Y:S05]  /*1410*/  @!P0 BRA `(.L_x_14163) ;  /* 0x0000000000788947 */ /* 0x004fea0003800000 */
[----:B------:R-:W0:Y:S01]  /*1420*/  LDC R0, c[0x0][0x9f0] ;  /* 0x00027c00ff007b82 */ /* 0x000e220000000800 */
[----:B------:R-:W-:-:S04]  /*1430*/  ISETP.NE.AND P0, PT, R155, RZ, PT ;  /* 0x000000ff9b00720c */ /* 0x000fc80003f05270 */
[----:B0-----:R-:W-:-:S04]  /*1440*/  SEL R9, R155, R0, P0 ;  /* 0x000000009b097207 */ /* 0x001fc80000000000 */
        /* <DEDUP_REMOVED lines=27> */
.L_x_14163:
        /* <DEDUP_REMOVED lines=58> */
.L_x_14165:
[----:B------:R-:W2:Y:S01]  /*19a0*/  LDL R2, [R1+0x24] ;  /* 0x0000240001027983 */ /* 0x000ea20000100800 */
[----:B------:R-:W-:Y:S02]  /*19b0*/  ISETP.NE.AND P0, PT, R19, 0x3, PT ;  /* 0x000000031300780c */ /* 0x000fe40003f05270 */
[----:B--2---:R-:W-:-:S04]  /*19c0*/  LEA.HI R0, R2, R2, RZ, 0x1 ;  /* 0x0000000202007211 */ /* 0x004fc800078f08ff */
[----:B------:R-:W-:-:S05]  /*19d0*/  LOP3.LUT R0, R0, 0xfffffffe, RZ, 0xc0, !PT ;  /* 0xfffffffe00007812 */ /* 0x000fca00078ec0ff */
[----:B------:R-:W-:-:S05]  /*19e0*/  IMAD.IADD R0, R2, 0x1, -R0 ;  /* 0x0000000102007824 */ /* 0x000fca00078e0a00 */
[----:B------:R-:W-:-:S04]  /*19f0*/  SHF.L.U32 R0, R0, 0x1f, RZ ;  /* 0x0000001f00007819 */ /* 0x000fc800000006ff */
[----:B------:R-:W0:Y:S02]  /*1a00*/  SYNCS.PHASECHK.TRANS64.TRYWAIT P1, [UR38+0x16800], R0 ;  /* 0x01680000ff0075a7 */ /* 0x000e240008020166 */
[----:B0-----:R-:W-:Y:S05]  /*1a10*/  @!P1 BRA `(.L_x_14166) ;  /* 0x000000f000709947 */ /* 0x001fea0003800000 */
.L_x_14320:
[----:B------:R-:W-:Y:S05]  /*1a20*/  @!P0 BRA `(.L_x_14167) ;  /* 0x0000000000048947 */ /* 0x000fea0003800000 */
[----:B------:R-:W-:Y:S01]  /*1a30*/  BPT.TRAP 0x1 ;  /* 0x000000040000795c */ /* 0x000fe20000300000 */
.L_x_14167:
[----:B0-----:R-:W-:Y:S02]  /*1a40*/  IMAD.U32 R3, RZ, RZ, UR37 ;  /* 0x00000025ff037e24 */ /* 0x001fe4000f8e00ff */
[----:B------:R-:W-:-:S03]  /*1a50*/  IMAD.U32 R0, RZ, RZ, UR36 ;  /* 0x00000024ff007e24 */ /* 0x000fc6000f8e00ff */
[----:B------:R-:W-:Y:S02]  /*1a60*/  LEA R3, R3, UR38, 0x3 ;  /* 0x0000002603037c11 */ /* 0x000fe4000f8e18ff */
[----:B------:R-:W-:-:S04]  /*1a70*/  SHF.L.U32 R0, R0, 0x1f, RZ ;  /* 0x0000001f00007819 */ /* 0x000fc800000006ff */
[----:B------:R0:W1:Y:S01]  /*1a80*/  SYNCS.PHASECHK.TRANS64.TRYWAIT P2, [R3+URZ+0x16830], R0 ;  /* 0x01683000030075a7 */ /* 0x000062000804017f */
[----:B------:R-:W-:Y:S05]  /*1a90*/  @!P0 BRA `(.L_x_14168) ;  /* 0x0000000000048947 */ /* 0x000fea0003800000 */
[----:B------:R-:W-:Y:S01]  /*1aa0*/  BPT.TRAP 0x1 ;  /* 0x000000040000795c */ /* 0x000fe20000300000 */
.L_x_14168:
[----:B------:R-:W2:Y:S02]  /*1ab0*/  S2R R2, SR_TID.X ;  /* 0x0000000000027919 */ /* 0x000ea40000002100 */
[----:B--2---:R-:W-:Y:S01]  /*1ac0*/  LOP3.LUT P1, RZ, R2, 0x7f, RZ, 0xc0, !PT ;  /* 0x0000007f02ff7812 */ /* 0x004fe2000782c0ff */
[----:B-1----:R-:W-:-:S12]  /*1ad0*/  @P2 BRA `(.L_x_14169) ;  /* 0x0000000000082947 */ /* 0x002fd80003800000 */
[----:B------:R-:W1:Y:S02]  /*1ae0*/  SYNCS.PHASECHK.TRANS64.TRYWAIT P2, [R3+URZ+0x16830], R0 ;  /* 0x01683000030075a7 */ /* 0x000e64000804017f */
[----:B-1----:R-:W-:Y:S05]  /*1af0*/  @!P2 BRA `(.L_x_14170) ;  /* 0x000000f00050a947 */ /* 0x002fea0003800000 */
.L_x_14169:
[----:B------:R-:W-:Y:S05]  /*1b00*/  WARPSYNC.ALL ;  /* 0x0000000000007948 */ /* 0x000fea0003800000 */
[----:B------:R-:W-:Y:S01]  /*1b10*/  UIADD3 UR4, UR38, 0xe400, URZ ;  /* 0x0000e40026047890 */ /* 0x000fe2000fffe03f */
[----:B------:R-:W-:Y:S01]  /*1b20*/  WARPGROUP.ARRIVE ;  /* 0x00000000000079c5 */ /* 0x000fe20000000000 */
[----:B------:R-:W-:Y:S01]  /*1b30*/  ULOP3.LUT UR8, UR42, 0x10000, URZ, 0xfc, !UPT ;  /* 0x000100002a087892 */ /* 0x000fe2000f8efc3f */
[----:B01----:R-:W0:Y:S01]  /*1b40*/  LDC R0, c[0x0][0x448] ;  /* 0x00011200ff007b82 */ /* 0x003e220000000800 */
[----:B------:R-:W-:Y:S01]  /*1b50*/  USHF.R.U32.HI UR4, URZ, 0x4, UR4 ;  /* 0x000000043f047899 */ /* 0x000fe20008011604 */
[----:B------:R-:W-:Y:S01]  /*1b60*/  IMAD.IADD R10, R152, 0x1, R16 ;  /* 0x00000001980a7824 */ /* 0x000fe200078e0210 */
[----:B------:R-:W-:Y:S01]  /*1b70*/  UMOV UR9, 0x40000040 ;  /* 0x4000004000097882 */ /* 0x000fe20000000000 */
[----:B------:R-:W-:Y:S01]  /*1b80*/  UMOV UR11, 0x40000040 ;  /* 0x40000040000b7882 */ /* 0x000fe20000000000 */
[----:B------:R-:W-:Y:S01]  /*1b90*/  ULOP3.LUT UR4, UR4, 0x3fff, URZ, 0xc0, !UPT ;  /* 0x00003fff04047892 */ /* 0x000fe2000f8ec03f */
[----:B------:R-:W-:Y:S01]  /*1ba0*/  @!P1 VIADD R3, R3, 0x16840 ;  /* 0x0001684003039836 */ /* 0x000fe20000000000 */
[----:B------:R-:W-:Y:S01]  /*1bb0*/  UIADD3 UR12, UR8, 0x2, URZ ;  /* 0x00000002080c7890 */ /* 0x000fe2000fffe03f */
[----:B------:R-:W-:Y:S01]  /*1bc0*/  CS2R R118, SRZ ;  /* 0x0000000000767805 */ /* 0x000fe2000001ff00 */
[----:B------:R-:W-:Y:S01]  /*1bd0*/  ULOP3.LUT UR20, UR4, 0x10000, URZ, 0xfc, !UPT ;  /* 0x0001000004147892 */ /* 0x000fe2000f8efc3f */
[----:B------:R-:W-:Y:S01]  /*1be0*/  CS2R R116, SRZ ;  /* 0x0000000000747805 */ /* 0x000fe2000001ff00 */
[----:B------:R-:W-:Y:S01]  /*1bf0*/  UMOV UR13, 0x40000040 ;  /* 0x40000040000d7882 */ /* 0x000fe20000000000 */
[----:B------:R-:W-:Y:S01]  /*1c00*/  UMOV UR15, 0x40000040 ;  /* 0x40000040000f7882 */ /* 0x000fe20000000000 */
[----:B------:R-:W-:Y:S01]  /*1c10*/  ULEA UR10, UR37, UR20, 0xa ;  /* 0x00000014250a7291 */ /* 0x000fe2000f8e503f */
[----:B------:R-:W-:Y:S01]  /*1c20*/  @!P1 PRMT R3, RZ, 0x654, R3 ;  /* 0x00000654ff039816 */ /* 0x000fe20000000003 */
        /* <DEDUP_REMOVED lines=10> */
[----:B0-----:R-:W-:Y:S01]  /*1cd0*/  ISETP.NE.AND P2, PT, R0, 0x1, PT ;  /* 0x000000010000780c */ /* 0x001fe20003f45270 */
[----:B------:R-:W-:Y:S01]  /*1ce0*/  UIADD3 UR6, UR10, 0x6, URZ ;  /* 0x000000060a067890 */ /* 0x000fe2000fffe03f */
[----:B------:R-:W-:Y:S01]  /*1cf0*/  UMOV UR5, 0x40000040 ;  /* 0x4000004000057882 */ /* 0x000fe20000000000 */
[----:B------:R-:W-:-:S10]  /*1d00*/  UMOV UR7, 0x40000040 ;  /* 0x4000004000077882 */ /* 0x000fd40000000000 */
[----:B------:R-:W0:Y:S08]  /*1d10*/  @P2 LDC R5, c[0x0][0x44c] ;  /* 0x00011300ff052b82 */ /* 0x000e300000000800 */
[----:B------:R-:W1:Y:S01]  /*1d20*/  @P2 LDC R7, c[0x0][0x450] ;  /* 0x00011400ff072b82 */ /* 0x000e620000000800 */
[----:B0-----:R-:W-:-:S04]  /*1d30*/  @P2 IMAD.HI.U32 R0, R10, R5, RZ ;  /* 0x000000050a002227 */ /* 0x001fc800078e00ff */
[----:B------:R-:W-:Y:S01]  /*1d40*/  IMAD.MOV.U32 R5, RZ, RZ, -0x80 ;  /* 0xffffff80ff057424 */ /* 0x000fe200078e00ff */
[----:B-1----:R-:W-:-:S03]  /*1d50*/  @P2 SHF.R.U32.HI R10, RZ, R7, R0 ;  /* 0x00000007ff0a2219 */ /* 0x002fc60000011600 */
[----:B------:R-:W-:Y:S02]  /*1d60*/  IMAD R5, R88, R5, 0x80 ;  /* 0x0000008058057424 */ /* 0x000fe400078e0205 */
[----:B------:R-:W0:Y:S03]  /*1d70*/  SHFL.IDX PT, R0, R10, 0x1, 0x1c1f ;  /* 0x003c1f000a007f89 */ /* 0x000e2600000e0000 */
[C-C-:B------:R-:W-:Y:S02]  /*1d80*/  IADD3 R91, -R22.reuse, 0x1, R5.reuse ;  /* 0x00000001165b7810 */ /* 0x140fe40007ffe105 */
[----:B------:R-:W-:Y:S01]  /*1d90*/  IADD3 R8, -R22, R17, R5 ;  /* 0x0000001116087210 */ /* 0x000fe20007ffe105 */
[----:B------:R-:W1:Y:S01]  /*1da0*/  SHFL.IDX PT, R10, R10, RZ, 0x1c1f ;  /* 0x001c1fff0a0a7589 */ /* 0x000e6200000e0000 */
[----:B------:R-:W-:-:S04]  /*1db0*/  IADD3 R91, -R18, R91, R17 ;  /* 0x0000005b125b7210 */ /* 0x000fc80007ffe111 */
[----:B0-----:R-:W-:-:S04]  /*1dc0*/  VIADDMNMX R0, R0, R91, R8, PT ;  /* 0x0000005b00007246 */ /* 0x001fc80003800108 */
[C---:B------:R-:W-:Y:S02]  /*1dd0*/  ISETP.GT.AND P3, PT, R0.reuse, RZ, PT ;  /* 0x000000ff0000720c */ /* 0x040fe40003f64270 */
[C---:B------:R-:W-:Y:S02]  /*1de0*/  ISETP.GT.AND P4, PT, R0.reuse, 0x1, PT ;  /* 0x000000010000780c */ /* 0x040fe40003f84270 */
[----:B------:R-:W-:Y:S02]  /*1df0*/  ISETP.GT.AND P5, PT, R0, 0x8, PT ;  /* 0x000000080000780c */ /* 0x000fe40003fa4270 */
[----:B-1----:R-:W-:Y:S01]  /*1e00*/  VIADDMNMX R8, R10, R91, R8, PT ;  /* 0x0000005b0a087246 */ /* 0x002fe20003800108 */
        /* <DEDUP_REMOVED lines=8> */
[----:B------:R-:W-:Y:S01]  /*1e90*/  HGMMA.64x128x16.F32.BF16 R24, gdesc[UR4], R24, gsb0 ;  /* 0x01e00000041879f0 */ /* 0x000fe20008001818 */
[----:B------:R-:W-:Y:S02]  /*1ea0*/  ULDC UR6, c[0x0][0x988] ;  /* 0x0002620000067ab9 */ /* 0x000fe40000000800 */
        /* <DEDUP_REMOVED lines=95> */
[C---:B------:R-:W-:Y:S02]  /*24a0*/  ISETP.GT.AND P4, PT, R8.reuse, 0x1, PT ;  /* 0x000000010800780c */ /* 0x040fe40003f84270 */
[----:B------:R-:W-:Y:S02]  /*24b0*/  FMNMX.FTZ R4, R87, R2, !PT ;  /* 0x0000000257047209 */ /* 0x000fe40007810000 */
[----:B------:R-:W-:-:S02]  /*24c0*/  ISETP.GT.AND P5, PT, R8, 0x8, PT ;  /* 0x000000080800780c */ /* 0x000fc40003fa4270 */
[----:B------:R-:W-:Y:S01]  /*24d0*/  FSEL R25, R25, -INF , P4 ;  /* 0xff80000019197808 */ /* 0x000fe20002000000 */
[----:B------:R-:W2:Y:S01]  /*24e0*/  SHFL.BFLY PT, R35, R4, 0x2, 0x1f ;  /* 0x0c401f0004237f89 */ /* 0x000ea200000e0000 */
[----:B------:R-:W-:Y:S02]  /*24f0*/  FSEL R91, R28, -INF , P5 ;  /* 0xff8000001c5b7808 */ /* 0x000fe40002800000 */
[----:B------:R-:W-:Y:S02]  /*2500*/  ISETP.GT.AND P4, PT, R8, 0x10, PT ;  /* 0x000000100800780c */ /* 0x000fe40003f84270 */
[----:B--2---:R-:W-:-:S05]  /*2510*/  FMNMX.FTZ R35, R4, R35, !PT ;  /* 0x0000002304237209 */ /* 0x004fca0007810000 */
[----:B------:R-:W2:Y:S02]  /*2520*/  SHFL.BFLY PT, R2, R35, 0x1, 0x1f ;  /* 0x0c201f0023027f89 */ /* 0x000ea400000e0000 */
[----:B--2---:R-:W-:-:S04]  /*2530*/  FMNMX.FTZ R2, R35, R2, !PT ;  /* 0x0000000223027209 */ /* 0x004fc80007810000 */
        /* <DEDUP_REMOVED lines=40> */
[--C-:B------:R-:W-:Y:S01]  /*27c0*/  FFMA.FTZ R151, R105, R0, -R6.reuse ;  /* 0x0000000069977223 */ /* 0x100fe20000010806 */
[----:B------:R-:W-:Y:S01]  /*27d0*/  FSEL R97, R40, -INF , P4 ;  /* 0xff80000028617808 */ /* 0x000fe20002000000 */
[----:B------:R-:W-:Y:S01]  /*27e0*/  MUFU.EX2 R149, R149 ;  /* 0x0000009500957308 */ /* 0x000fe20000000800 */
[----:B------:R-:W-:Y:S01]  /*27f0*/  FMNMX.FTZ R14, R37, R14, !PT ;  /* 0x0000000e250e7209 */ /* 0x000fe20007810000 */
[-CC-:B------:R-:W-:Y:S01]  /*2800*/  FFMA.FTZ R129, R9, R0.reuse, -R6.reuse ;  /* 0x0000000009817223 */ /* 0x180fe20000010806 */
[C---:B------:R-:W-:Y:S01]  /*2810*/  ISETP.GT.AND P4, PT, R8.reuse, 0x28, PT ;  /* 0x000000280800780c */ /* 0x040fe20003f84270 */
[-CC-:B------:R-:W-:Y:S01]  /*2820*/  FFMA.FTZ R123, R31, R0.reuse, -R6.reuse ;  /* 0x000000001f7b7223 */ /* 0x180fe20000010806 */
[----:B------:R-:W-:Y:S01]  /*2830*/  FSEL R41, R41, -INF , P3 ;  /* 0xff80000029297808 */ /* 0x000fe20001800000 */
[--C-:B------:R-:W-:Y:S01]  /*2840*/  FFMA.FTZ R131, R11, R0, -R6.reuse ;  /* 0x000000000b837223 */ /* 0x100fe20000010806 */
[----:B------:R-:W-:Y:S01]  /*2850*/  FMNMX.FTZ R14, R97, R14, !PT ;  /* 0x0000000e610e7209 */ /* 0x000fe20007810000 */
[----:B------:R-:W3:Y:S01]  /*2860*/  MUFU.EX2 R4, R4 ;  /* 0x0000000400047308 */ /* 0x000ee20000000800 */
[----:B------:R-:W-:Y:S01]  /*2870*/  ISETP.GT.AND P3, PT, R8, 0x29, PT ;  /* 0x000000290800780c */ /* 0x000fe20003f64270 */
[-CC-:B------:R-:W-:Y:S01]  /*2880*/  FFMA.FTZ R125, R13, R0.reuse, -R6.reuse ;  /* 0x000000000d7d7223 */ /* 0x180fe20000010806 */
[----:B------:R-:W-:Y:S01]  /*2890*/  FSEL R99, R44, -INF , P4 ;  /* 0xff8000002c637808 */ /* 0x000fe20002000000 */
[--C-:B------:R-:W-:Y:S01]  /*28a0*/  FFMA.FTZ R127, R15, R0, -R6.reuse ;  /* 0x000000000f7f7223 */ /* 0x100fe20000010806 */
[----:B--2---:R-:W-:Y:S01]  /*28b0*/  FMNMX.FTZ R20, R41, R14, !PT ;  /* 0x0000000e29147209 */ /* 0x004fe20007810000 */
        /* <DEDUP_REMOVED lines=11> */
[----:B------:R-:W-:Y:S01]  /*2970*/  FMNMX.FTZ R20, R45, R20, !PT ;  /* 0x000000142d147209 */ /* 0x000fe20007810000 */
[----:B---3--:R-:W-:Y:S01]  /*2980*/  FADD.FTZ R46, R149, R4 ;  /* 0x00000004952e7221 */ /* 0x008fe20000010000 */
[C---:B------:R-:W-:Y:S01]  /*2990*/  ISETP.GT.AND P4, PT, R8.reuse, 0x38, PT ;  /* 0x000000380800780c */ /* 0x040fe20003f84270 */
[-CC-:B------:R-:W-:Y:S01]  /*29a0*/  FFMA.FTZ R38, R75, R0.reuse, -R6.reuse ;  /* 0x000000004b267223 */ /* 0x180fe20000010806 */
[----:B------:R-:W-:Y:S01]  /*29b0*/  FSEL R49, R49, -INF , P3 ;  /* 0xff80000031317808 */ /* 0x000fe20001800000 */
[--C-:B------:R-:W-:Y:S01]  /*29c0*/  FFMA.FTZ R40, R79, R0, -R6.reuse ;  /* 0x000000004f287223 */ /* 0x100fe20000010806 */
[----:B------:R-:W-:Y:S01]  /*29d0*/  FMNMX.FTZ R20, R101, R20, !PT ;  /* 0x0000001465147209 */ /* 0x000fe20007810000 */
[----:B------:R-:W3:Y:S01]  /*29e0*/  MUFU.EX2 R10, R10 ;  /* 0x0000000a000a7308 */ /* 0x000ee20000000800 */
[----:B------:R-:W-:Y:S01]  /*29f0*/  ISETP.GT.AND P3, PT, R8, 0x39, PT ;  /* 0x000000390800780c */ /* 0x000fe20003f64270 */
[----:B------:R-:W-:Y:S01]  /*2a00*/  FFMA.FTZ R42, R83, R0, -R6 ;  /* 0x00000000532a7223 */ /* 0x000fe20000010806 */
[----:B------:R-:W-:-:S02]  /*2a10*/  FSEL R103, R52, -INF , P4 ;  /* 0xff80000034677808 */ /* 0x000fc40002000000 */
[----:B------:R-:W-:Y:S02]  /*2a20*/  CS2R R108, SRZ ;  /* 0x00000000006c7805 */ /* 0x000fe4000001ff00 */
[----:B--2---:R-:W-:Y:S02]  /*2a30*/  FMNMX.FTZ R24, R49, R20, !PT ;  /* 0x0000001431187209 */ /* 0x004fe40007810000 */
[----:B------:R-:W-:Y:S02]  /*2a40*/  CS2R R106, SRZ ;  /* 0x00000000006a7805 */ /* 0x000fe4000001ff00 */
[----:B------:R-:W-:Y:S01]  /*2a50*/  ISETP.GT.AND P4, PT, R8, 0x40, PT ;  /* 0x000000400800780c */ /* 0x000fe20003f84270 */
[----:B------:R2:W-:Y:S01]  /*2a60*/  MUFU.EX2 R20, R26 ;  /* 0x0000001a00147308 */ /* 0x0005e20000000800 */
[----:B------:R-:W-:Y:S01]  /*2a70*/  FSEL R53, R53, -INF , P3 ;  /* 0xff80000035357808 */ /* 0x000fe20001800000 */
[----:B----4-:R-:W-:Y:S01]  /*2a80*/  FADD.FTZ R31, R151, R46 ;  /* 0x0000002e971f7221 */ /* 0x010fe20000010000 */
[----:B------:R-:W-:-:S02]  /*2a90*/  FMNMX.FTZ R24, R103, R24, !PT ;  /* 0x0000001867187209 */ /* 0x000fc40007810000 */
[----:B------:R-:W-:Y:S02]  /*2aa0*/  CS2R R104, SRZ ;  /* 0x0000000000687805 */ /* 0x000fe4000001ff00 */
[----:B------:R-:W-:Y:S02]  /*2ab0*/  ISETP.GT.AND P3, PT, R8, 0x41, PT ;  /* 0x000000410800780c */ /* 0x000fe40003f64270 */
[----:B------:R-:W-:Y:S01]  /*2ac0*/  FSEL R89, R56, -INF , P4 ;  /* 0xff80000038597808 */ /* 0x000fe20002000000 */
[----:B------:R-:W4:Y:S01]  /*2ad0*/  MUFU.EX2 R145, R145 ;  /* 0x0000009100917308 */ /* 0x000f220000000800 */
[----:B------:R-:W-:Y:S01]  /*2ae0*/  FMNMX.FTZ R24, R53, R24, !PT ;  /* 0x0000001835187209 */ /* 0x000fe20007810000 */
[----:B---3--:R-:W-:Y:S01]  /*2af0*/  FADD.FTZ R46, R10, R31 ;  /* 0x0000001f0a2e7221 */ /* 0x008fe20000010000 */
[----:B------:R-:W-:Y:S02]  /*2b00*/  ISETP.GT.AND P4, PT, R8, 0x48, PT ;  /* 0x000000480800780c */ /* 0x000fe40003f84270 */
[----:B------:R-:W-:-:S02]  /*2b10*/  FSEL R57, R57, -INF , P3 ;  /* 0xff80000039397808 */ /* 0x000fc40001800000 */
[----:B------:R-:W-:Y:S01]  /*2b20*/  FMNMX.FTZ R24, R89, R24, !PT ;  /* 0x0000001859187209 */ /* 0x000fe20007810000 */
[----:B------:R-:W3:Y:S01]  /*2b30*/  MUFU.EX2 R147, R147 ;  /* 0x0000009300937308 */ /* 0x000ee20000000800 */
[----:B------:R-:W-:Y:S02]  /*2b40*/  ISETP.GT.AND P3, PT, R8, 0x49, PT ;  /* 0x000000490800780c */ /* 0x000fe40003f64270 */
[----:B------:R-:W-:Y:S02]  /*2b50*/  FSEL R43, R60, -INF , P4 ;  /* 0xff8000003c2b7808 */ /* 0x000fe40002000000 */
[----:B--2---:R-:W-:Y:S02]  /*2b60*/  FMNMX.FTZ R26, R57, R24, !PT ;  /* 0x00000018391a7209 */ /* 0x004fe40007810000 */
[----:B------:R-:W-:Y:S01]  /*2b70*/  ISETP.GT.AND P4, PT, R8, 0x50, PT ;  /* 0x000000500800780c */ /* 0x000fe20003f84270 */
[----:B------:R2:W-:Y:S01]  /*2b80*/  MUFU.EX2 R24, R28 ;  /* 0x0000001c00187308 */ /* 0x0005e20000000800 */
        /* <DEDUP_REMOVED lines=35> */
[----:B------:R-:W-:Y:S01]  /*2dc0*/  FMNMX.FTZ R30, R77, R30, !PT ;  /* 0x0000001e4d1e7209 */ /* 0x000fe20007810000 */
[-CC-:B--2---:R-:W-:Y:S01]  /*2dd0*/  FFMA.FTZ R32, R63, R0.reuse, -R6.reuse ;  /* 0x000000003f207223 */ /* 0x184fe20000010806 */
[----:B------:R-:W-:Y:S01]  /*2de0*/  ISETP.GT.AND P4, PT, R8, 0x78, PT ;  /* 0x000000780800780c */ /* 0x000fe20003f84270 */
[----:B------:R-:W-:Y:S01]  /*2df0*/  FFMA.FTZ R6, R87, R0, -R6 ;  /* 0x0000000057067223 */ /* 0x000fe20000010806 */
[----:B------:R-:W-:-:S02]  /*2e00*/  FSEL R81, R81, -INF , P3 ;  /* 0xff80000051517808 */ /* 0x000fc40001800000 */
[----:B------:R-:W-:Y:S01]  /*2e10*/  FMNMX.FTZ R30, R55, R30, !PT ;  /* 0x0000001e371e7209 */ /* 0x000fe20007810000 */
[----:B------:R-:W-:Y:S01]  /*2e20*/  MUFU.EX2 R135, R135 ;  /* 0x0000008700877308 */ /* 0x000fe20000000800 */
[----:B------:R-:W-:Y:S02]  /*2e30*/  ISETP.GT.AND P3, PT, R8, 0x79, PT ;  /* 0x000000790800780c */ /* 0x000fe40003f64270 */
[----:B------:R-:W-:Y:S02]  /*2e40*/  FSEL R5, R84, -INF , P4 ;  /* 0xff80000054057808 */ /* 0x000fe40002000000 */
[----:B------:R-:W-:Y:S02]  /*2e50*/  FMNMX.FTZ R8, R81, R30, !PT ;  /* 0x0000001e51087209 */ /* 0x000fe40007810000 */
[----:B------:R-:W-:Y:S01]  /*2e60*/  FSEL R85, R85, -INF , P3 ;  /* 0xff80000055557808 */ /* 0x000fe20001800000 */
[----:B------:R-:W-:Y:S01]  /*2e70*/  MUFU.EX2 R30, R59 ;  /* 0x0000003b001e7308 */ /* 0x000fe20000000800 */
[----:B------:R-:W-:-:S02]  /*2e80*/  FMNMX.FTZ R8, R5, R8, !PT ;  /* 0x0000000805087209 */ /* 0x000fc40007810000 */
[----:B------:R-:W-:Y:S02]  /*2e90*/  F2FP.BF16.F32.PACK_AB R149, R4, R149 ;  /* 0x000000950495723e */ /* 0x000fe400000010ff */
[----:B------:R-:W-:Y:S02]  /*2ea0*/  FMNMX.FTZ R8, R85, R8, !PT ;  /* 0x0000000855087209 */ /* 0x000fe40007810000 */
[----:B------:R-:W-:Y:S01]  /*2eb0*/  F2FP.BF16.F32.PACK_AB R151, R10, R151 ;  /* 0x000000970a97723e */ /* 0x000fe200000010ff */
        /* <DEDUP_REMOVED lines=20> */
[-CC-:B------:R-:W-:Y:S01]  /*3000*/  FFMA.FTZ R144, R93, R0.reuse, -R44.reuse ;  /* 0x000000005d907223 */ /* 0x180fe2000001082c */
[-C--:B------:R-:W-:Y:S01]  /*3010*/  FFMA.FTZ R11, R33, R0.reuse, -R44 ;  /* 0x00000000210b7223 */ /* 0x080fe2000001082c */
[----:B------:R-:W-:Y:S01]  /*3020*/  MUFU.EX2 R148, R148 ;  /* 0x0000009400947308 */ /* 0x000fe20000000800 */
[----:B----4-:R-:W-:Y:S01]  /*3030*/  FADD.FTZ R33, R145, R46 ;  /* 0x0000002e91217221 */ /* 0x010fe20000010000 */
[-CC-:B------:R-:W-:Y:S01]  /*3040*/  FFMA.FTZ R13, R37, R0.reuse, -R44.reuse ;  /* 0x00000000250d7223 */ /* 0x180fe2000001082c */
[-CC-:B------:R-:W-:Y:S01]  /*3050*/  FFMA.FTZ R146, R95, R0.reuse, -R44.reuse ;  /* 0x000000005f927223 */ /* 0x180fe2000001082c */
[----:B------:R-:W2:Y:S01]  /*3060*/  @P2 LDC R37, c[0x0][0x44c] ;  /* 0x00011300ff252b82 */ /* 0x000ea20000000800 */
[----:B------:R-:W-:Y:S01]  /*3070*/  FADD.FTZ R46, R12, R33 ;  /* 0x000000210c2e7221 */ /* 0x000fe20000010000 */
[-CC-:B------:R-:W-:Y:S01]  /*3080*/  FFMA.FTZ R140, R97, R0.reuse, -R44.reuse ;  /* 0x00000000618c7223 */ /* 0x180fe2000001082c */
[-C--:B------:R-:W-:Y:S01]  /*3090*/  FFMA.FTZ R15, R41, R0.reuse, -R44 ;  /* 0x00000000290f7223 */ /* 0x080fe2000001082c */
[----:B------:R-:W4:Y:S01]  /*30a0*/  MUFU.EX2 R7, R7 ;  /* 0x0000000700077308 */ /* 0x000f220000000800 */
[----:B---3--:R-:W-:Y:S01]  /*30b0*/  FADD.FTZ R33, R147, R46 ;  /* 0x0000002e93217221 */ /* 0x008fe20000010000 */
[-CC-:B------:R-:W-:Y:S01]  /*30c0*/  FFMA.FTZ R142, R99, R0.reuse, -R44.reuse ;  /* 0x00000000638e7223 */ /* 0x180fe2000001082c */
[-CC-:B------:R-:W-:Y:S01]  /*30d0*/  FFMA.FTZ R21, R45, R0.reuse, -R44.reuse ;  /* 0x000000002d157223 */ /* 0x180fe2000001082c */
[-CC-:B------:R-:W-:Y:S01]  /*30e0*/  FFMA.FTZ R136, R101, R0.reuse, -R44.reuse ;  /* 0x0000000065887223 */ /* 0x180fe2000001082c */
[----:B------:R-:W-:Y:S01]  /*30f0*/  FADD.FTZ R48, R14, R33 ;  /* 0x000000210e307221 */ /* 0x000fe20000010000 */
[-C--:B------:R-:W-:Y:S01]  /*3100*/  FFMA.FTZ R25, R49, R0.reuse, -R44 ;  /* 0x0000000031197223 */ /* 0x080fe2000001082c */
[----:B------:R-:W-:Y:S01]  /*3110*/  IMAD.MOV.U32 R41, RZ, RZ, R16 ;  /* 0x000000ffff297224 */ /* 0x000fe200078e0010 */
        /* <DEDUP_REMOVED lines=9> */
[----:B----4-:R-:W-:Y:S01]  /*31b0*/  FADD.FTZ R35, R148, R7 ;  /* 0x0000000794237221 */ /* 0x010fe20000010000 */
[-CC-:B------:R-:W-:Y:S01]  /*31c0*/  FFMA.FTZ R128, R47, R0.reuse, -R44.reuse ;  /* 0x000000002f807223 */ /* 0x180fe2000001082c */
[----:B------:R-:W-:Y:S01]  /*31d0*/  FFMA.FTZ R69, R69, R0, -R44 ;  /* 0x0000000045457223 */ /* 0x000fe2000001082c */
[----:B--2---:R-:W-:-:S04]  /*31e0*/  @P2 IMAD.HI.U32 R37, R16, R37, RZ ;  /* 0x0000002510252227 */ /* 0x004fc800078e00ff */
[-CC-:B------:R-:W-:Y:S01]  /*31f0*/  FFMA.FTZ R124, R51, R0.reuse, -R44.reuse ;  /* 0x00000000337c7223 */ /* 0x180fe2000001082c */
[-CC-:B------:R-:W-:Y:S01]  /*3200*/  FFMA.FTZ R126, R27, R0.reuse, -R44.reuse ;  /* 0x000000001b7e7223 */ /* 0x180fe2000001082c */
[----:B------:R-:W-:Y:S01]  /*3210*/  FFMA.FTZ R77, R77, R0, -R44 ;  /* 0x000000004d4d7223 */ /* 0x000fe2000001082c */
[----:B------:R-:W2:Y:S01]  /*3220*/  MUFU.EX2 R144, R144 ;  /* 0x0000009000907308 */ /* 0x000ea20000000800 */
[----:B---3--:R-:W-:Y:S01]  /*3230*/  FADD.FTZ R46, R150, R35 ;  /* 0x00000023962e7221 */ /* 0x008fe20000010000 */
[----:B------:R-:W-:Y:S01]  /*3240*/  FADD.FTZ R35, R141, R48 ;  /* 0x000000308d237221 */ /* 0x000fe20000010000 */
[----:B-1----:R-:W-:Y:S01]  /*3250*/  @P2 SHF.R.U32.HI R41, RZ, R50, R37 ;  /* 0x00000032ff292219 */ /* 0x002fe20000011625 */
[-CC-:B------:R-:W-:Y:S01]  /*3260*/  FFMA.FTZ R55, R55, R0.reuse, -R44.reuse ;  /* 0x0000000037377223 */ /* 0x180fe2000001082c */
[----:B------:R-:W-:Y:S01]  /*3270*/  FFMA.FTZ R81, R81, R0, -R44 ;  /* 0x0000000051517223 */ /* 0x000fe2000001082c */
[----:B------:R-:W-:Y:S01]  /*3280*/  FADD.FTZ R48, R20, R35 ;  /* 0x0000002314307221 */ /* 0x000fe20000010000 */
[----:B------:R-:W-:Y:S01]  /*3290*/  IADD3 R43, R41, R17, -R18 ;  /* 0x00000011292b7210 */ /* 0x000fe20007ffe812 */
[----:B------:R-:W1:Y:S01]  /*32a0*/  MUFU.EX2 R11, R11 ;  /* 0x0000000b000b7308 */ /* 0x000e620000000800 */
[----:B0-----:R-:W-:Y:S01]  /*32b0*/  FADD.FTZ R3, R9, R46 ;  /* 0x0000002e09037221 */ /* 0x001fe20000010000 */
[----:B------:R-:W-:Y:S01]  /*32c0*/  FADD.FTZ R35, R143, R48 ;  /* 0x000000308f237221 */ /* 0x000fe20000010000 */
[----:B------:R-:W-:-:S02]  /*32d0*/  F2FP.BF16.F32.PACK_AB R148, R7, R148 ;  /* 0x000000940794723e */ /* 0x000fc400000010ff */
[----:B------:R-:W-:Y:S02]  /*32e0*/  CS2R R102, SRZ ;  /* 0x0000000000667805 */ /* 0x000fe4000001ff00 */
[----:B------:R-:W-:Y:S01]  /*32f0*/  SHF.R.S32.HI R50, RZ, 0x1f, R43 ;  /* 0x0000001fff327819 */ /* 0x000fe2000001142b */
[----:B------:R-:W-:Y:S01]  /*3300*/  FADD.FTZ R48, R24, R35 ;  /* 0x0000002318307221 */ /* 0x000fe20000010000 */
[----:B------:R-:W-:Y:S01]  /*3310*/  FFMA.FTZ R35, R65, R0, -R44 ;  /* 0x0000000041237223 */ /* 0x000fe2000001082c */
[----:B------:R-:W0:Y:S01]  /*3320*/  MUFU.EX2 R146, R146 ;  /* 0x0000009200927308 */ /* 0x000e220000000800 */
[----:B--2---:R-:W-:Y:S01]  /*3330*/  FADD.FTZ R46, R144, R3 ;  /* 0x00000003902e7221 */ /* 0x004fe20000010000 */
[----:B------:R-:W-:Y:S01]  /*3340*/  FADD.FTZ R37, R137, R48 ;  /* 0x0000003089257221 */ /* 0x000fe20000010000 */
[----:B------:R-:W-:Y:S01]  /*3350*/  F2FP.BF16.F32.PACK_AB R150, R9, R150 ;  /* 0x000000960996723e */ /* 0x000fe200000010ff */
[----:B------:R-:W-:Y:S01]  /*3360*/  VIADD R9, R88, 0xfffffffe ;  /* 0xfffffffe58097836 */ /* 0x000fe20000000000 */
[----:B------:R-:W-:Y:S01]  /*3370*/  F2FP.BF16.F32.PACK_AB R145, R12, R145 ;  /* 0x000000910c91723e */ /* 0x000fe200000010ff */
[----:B------:R-:W-:Y:S01]  /*3380*/  FADD.FTZ R48, R26, R37 ;  /* 0x000000251a307221 */ /* 0x000fe20000010000 */
[----:B------:R-:W-:Y:S01]  /*3390*/  F2FP.BF16.F32.PACK_AB R147, R14, R147 ;  /* 0x000000930e93723e */ /* 0x000fe200000010ff */
[----:B------:R-:W2:Y:S01]  /*33a0*/  MUFU.EX2 R13, R13 ;  /* 0x0000000d000d7308 */ /* 0x000ea20000000800 */
[----:B-1----:R-:W-:Y:S01]  /*33b0*/  FADD.FTZ R3, R11, R46 ;  /* 0x0000002e0b037221 */ /* 0x002fe20000010000 */
[----:B------:R-:W-:Y:S01]  /*33c0*/  FADD.FTZ R37, R139, R48 ;  /* 0x000000308b257221 */ /* 0x000fe20000010000 */
[----:B------:R-:W-:-:S02]  /*33d0*/  F2FP.BF16.F32.PACK_AB R141, R20, R141 ;  /* 0x0000008d148d723e */ /* 0x000fc400000010ff */
[----:B------:R-:W-:Y:S02]  /*33e0*/  CS2R R100, SRZ ;  /* 0x0000000000647805 */ /* 0x000fe4000001ff00 */
[----:B------:R-:W-:Y:S01]  /*33f0*/  F2FP.BF16.F32.PACK_AB R143, R24, R143 ;  /* 0x0000008f188f723e */ /* 0x000fe200000010ff */
[----:B------:R-:W-:Y:S01]  /*3400*/  FADD.FTZ R48, R28, R37 ;  /* 0x000000251c307221 */ /* 0x000fe20000010000 */
[----:B------:R-:W-:Y:S01]  /*3410*/  FFMA.FTZ R37, R73, R0, -R44 ;  /* 0x0000000049257223 */ /* 0x000fe2000001082c */
[----:B------:R-:W1:Y:S01]  /*3420*/  MUFU.EX2 R140, R140 ;  /* 0x0000008c008c7308 */ /* 0x000e620000000800 */
[----:B0-----:R-:W-:Y:S01]  /*3430*/  FADD.FTZ R46, R146, R3 ;  /* 0x00000003922e7221 */ /* 0x001fe20000010000 */
[----:B------:R-:W-:Y:S01]  /*3440*/  FADD.FTZ R39, R133, R48 ;  /* 0x0000003085277221 */ /* 0x000fe20000010000 */
[----:B------:R-:W-:Y:S02]  /*3450*/  F2FP.BF16.F32.PACK_AB R137, R26, R137 ;  /* 0x000000891a89723e */ /* 0x000fe400000010ff */
[----:B------:R-:W-:-:S02]  /*3460*/  CS2R R98, SRZ ;  /* 0x0000000000627805 */ /* 0x000fc4000001ff00 */
[----:B------:R-:W-:Y:S01]  /*3470*/  F2FP.BF16.F32.PACK_AB R139, R28, R139 ;  /* 0x0000008b1c8b723e */ /* 0x000fe200000010ff */
[C---:B------:R-:W-:Y:S01]  /*3480*/  FADD.FTZ R48, R30.reuse, R39 ;  /* 0x000000271e307221 */ /* 0x040fe20000010000 */
[----:B------:R-:W-:Y:S01]  /*3490*/  F2FP.BF16.F32.PACK_AB R133, R30, R133 ;  /* 0x000000851e85723e */ /* 0x000fe200000010ff */
[----:B------:R-:W0:Y:S01]  /*34a0*/  MUFU.EX2 R15, R15 ;  /* 0x0000000f000f7308 */ /* 0x000e220000000800 */
[----:B--2---:R-:W-:Y:S01]  /*34b0*/  FADD.FTZ R3, R13, R46 ;  /* 0x0000002e0d037221 */ /* 0x004fe20000010000 */
[----:B------:R-:W-:Y:S01]  /*34c0*/  FADD.FTZ R39, R135, R48 ;  /* 0x0000003087277221 */ /* 0x000fe20000010000 */
[C---:B------:R-:W-:Y:S02]  /*34d0*/  F2FP.BF16.F32.PACK_AB R135, R32.reuse, R135 ;  /* 0x000000872087723e */ /* 0x040fe400000010ff */
[----:B------:R-:W-:Y:S02]  /*34e0*/  CS2R R96, SRZ ;  /* 0x0000000000607805 */ /* 0x000fe4000001ff00 */
[----:B------:R-:W-:Y:S01]  /*34f0*/  F2FP.BF16.F32.PACK_AB R144, R11, R144 ;  /* 0x000000900b90723e */ /* 0x000fe200000010ff */
[----:B------:R-:W-:Y:S01]  /*3500*/  FADD.FTZ R48, R32, R39 ;  /* 0x0000002720307221 */ /* 0x000fe20000010000 */
[-C--:B------:R-:W-:Y:S01]  /*3510*/  FFMA.FTZ R39, R5, R0.reuse, -R44 ;  /* 0x0000000005277223 */ /* 0x080fe2000001082c */
[----:B------:R-:W2:Y:S01]  /*3520*/  MUFU.EX2 R142, R142 ;  /* 0x0000008e008e7308 */ /* 0x000ea20000000800 */
[----:B-1----:R-:W-:Y:S01]  /*3530*/  FADD.FTZ R46, R140, R3 ;  /* 0x000000038c2e7221 */ /* 0x002fe20000010000 */
[----:B------:R-:W-:Y:S01]  /*3540*/  FADD.FTZ R41, R129, R48 ;  /* 0x0000003081297221 */ /* 0x000fe20000010000 */
[----:B------:R-:W-:Y:S01]  /*3550*/  FFMA.FTZ R44, R85, R0, -R44 ;  /* 0x00000000552c7223 */ /* 0x000fe2000001082c */
[----:B------:R-:W-:-:S02]  /*3560*/  LEA.HI R5, R50, R43, RZ, 0x7 ;  /* 0x0000002b32057211 */ /* 0x000fc400078f38ff */
[----:B------:R-:W-:Y:S02]  /*3570*/  CS2R R94, SRZ ;  /* 0x00000000005e7805 */ /* 0x000fe4000001ff00 */
[----:B------:R-:W-:Y:S02]  /*3580*/  F2FP.BF16.F32.PACK_AB R129, R34, R129 ;  /* 0x000000812281723e */ /* 0x000fe400000010ff */
[----:B------:R-:W-:Y:S01]  /*3590*/  CS2R R92, SRZ ;  /* 0x00000000005c7805 */ /* 0x000fe2000001ff00 */
[----:B------:R-:W1:Y:S01]  /*35a0*/  MUFU.EX2 R21, R21 ;  /* 0x0000001500157308 */ /* 0x000e620000000800 */
[----:B0-----:R-:W-:Y:S01]  /*35b0*/  FADD.FTZ R3, R15, R46 ;  /* 0x0000002e0f037221 */ /* 0x001fe20000010000 */
[----:B------:R-:W-:Y:S02]  /*35c0*/  F2FP.BF16.F32.PACK_AB R146, R13, R146 ;  /* 0x000000920d92723e */ /* 0x000fe400000010ff */
[----:B------:R-:W-:Y:S02]  /*35d0*/  CS2R R90, SRZ ;  /* 0x00000000005a7805 */ /* 0x000fe4000001ff00 */
[----:B------:R-:W-:-:S02]  /*35e0*/  F2FP.BF16.F32.PACK_AB R140, R15, R140 ;  /* 0x0000008c0f8c723e */ /* 0x000fc400000010ff */
[----:B------:R-:W-:Y:S01]  /*35f0*/  CS2R R88, SRZ ;  /* 0x0000000000587805 */ /* 0x000fe2000001ff00 */
        /* <DEDUP_REMOVED lines=14> */
[----:B------:R-:W-:Y:S01]  /*36e0*/  FADD.FTZ R46, R34, R41 ;  /* 0x00000029222e7221 */ /* 0x000fe20000010000 */
[----:B------:R-:W-:-:S03]  /*36f0*/  F2FP.BF16.F32.PACK_AB R138, R29, R138 ;  /* 0x0000008a1d8a723e */ /* 0x000fc600000010ff */
[----:B------:R-:W-:Y:S01]  /*3700*/  FADD.FTZ R41, R131, R46 ;  /* 0x0000002e83297221 */ /* 0x000fe20000010000 */
[----:B------:R-:W-:Y:S01]  /*3710*/  F2FP.BF16.F32.PACK_AB R131, R36, R131 ;  /* 0x000000832483723e */ /* 0x000fe200000010ff */
[----:B------:R-:W0:Y:S01]  /*3720*/  MUFU.EX2 R134, R134 ;  /* 0x0000008600867308 */ /* 0x000e220000000800 */
[----:B--2---:R-:W-:Y:S01]  /*3730*/  FADD.FTZ R4, R132, R3 ;  /* 0x0000000384047221 */ /* 0x004fe20000010000 */
[----:B------:R-:W-:-:S04]  /*3740*/  FADD.FTZ R10, R36, R41 ;  /* 0x00000029240a7221 */ /* 0x000fc80000010000 */
[----:B------:R-:W-:Y:S01]  /*3750*/  FADD.FTZ R41, R125, R10 ;  /* 0x0000000a7d297221 */ /* 0x000fe20000010000 */
[C---:B------:R-:W-:Y:S01]  /*3760*/  F2FP.BF16.F32.PACK_AB R125, R38.reuse, R125 ;  /* 0x0000007d267d723e */ /* 0x040fe200000010ff */
[----:B------:R-:W2:Y:S01]  /*3770*/  MUFU.EX2 R33, R33 ;  /* 0x0000002100217308 */ /* 0x000ea20000000800 */
[C---:B-1----:R-:W-:Y:S01]  /*3780*/  FADD.FTZ R3, R31.reuse, R4 ;  /* 0x000000041f037221 */ /* 0x042fe20000010000 */
[----:B------:R-:W-:Y:S01]  /*3790*/  FADD.FTZ R10, R38, R41 ;  /* 0x00000029260a7221 */ /* 0x000fe20000010000 */
[----:B------:R-:W-:-:S03]  /*37a0*/  F2FP.BF16.F32.PACK_AB R132, R31, R132 ;  /* 0x000000841f84723e */ /* 0x000fc600000010ff */
[----:B------:R-:W-:Y:S01]  /*37b0*/  FADD.FTZ R41, R127, R10 ;  /* 0x0000000a7f297221 */ /* 0x000fe20000010000 */
[----:B------:R-:W-:Y:S01]  /*37c0*/  F2FP.BF16.F32.PACK_AB R127, R40, R127 ;  /* 0x0000007f287f723e */ /* 0x000fe200000010ff */
[----:B------:R-:W1:Y:S01]  /*37d0*/  MUFU.EX2 R128, R128 ;  /* 0x0000008000807308 */ /* 0x000e620000000800 */
[----:B0-----:R-:W-:Y:S01]  /*37e0*/  FADD.FTZ R4, R134, R3 ;  /* 0x0000000386047221 */ /* 0x001fe20000010000 */
[----:B------:R-:W-:-:S06]  /*37f0*/  FADD.FTZ R10, R40, R41 ;  /* 0x00000029280a7221 */ /* 0x000fcc0000010000 */
        /* <DEDUP_REMOVED lines=38> */
[----:B------:R-:W-:Y:S01]  /*3a60*/  SHF.R.S32.HI R6, RZ, 0x7, R5 ;  /* 0x00000007ff067819 */ /* 0x000fe20000011405 */
[----:B--2---:R-:W-:-:S04]  /*3a70*/  FADD.FTZ R7, R39, R4 ;  /* 0x0000000427077221 */ /* 0x004fc80000010000 */
[C---:B-1----:R-:W-:Y:S01]  /*3a80*/  FADD.FTZ R4, R44.reuse, R7 ;  /* 0x000000072c047221 */ /* 0x042fe20000010000 */
[----:B------:R-:W-:Y:S02]  /*3a90*/  VIMNMX R7, R23, R6, !PT ;  /* 0x0000000617077248 */ /* 0x000fe40007fe0100 */
[----:B------:R-:W-:Y:S02]  /*3aa0*/  F2FP.BF16.F32.PACK_AB R122, R44, R39 ;  /* 0x000000272c7a723e */ /* 0x000fe400000010ff */
[----:B------:R-:W-:-:S13]  /*3ab0*/  ISETP.GE.AND P3, PT, R9, R7, PT ;  /* 0x000000070900720c */ /* 0x000fda0003f66270 */
[----:B------:R-:W-:Y:S05]  /*3ac0*/  @!P3 BRA `(.L_x_14171) ;  /* 0x00000024008cb947 */ /* 0x000fea0003800000 */
[----:B------:R-:W-:Y:S01]  /*3ad0*/  IMAD.MOV.U32 R6, RZ, RZ, R2 ;  /* 0x000000ffff067224 */ /* 0x000fe200078e0002 */
[----:B------:R-:W-:Y:S01]  /*3ae0*/  UMOV UR7, UR36 ;  /* 0x0000002400077c82 */ /* 0x000fe20008000000 */
[----:B------:R-:W-:Y:S01]  /*3af0*/  IMAD.MOV.U32 R5, RZ, RZ, R8 ;  /* 0x000000ffff057224 */ /* 0x000fe200078e0008 */
[----:B------:R-:W-:Y:S01]  /*3b00*/  UMOV UR6, UR37 ;  /* 0x0000002500067c82 */ /* 0x000fe20008000000 */
[----:B------:R-:W-:-:S07]  /*3b10*/  IMAD.MOV.U32 R119, RZ, RZ, RZ ;  /* 0x000000ffff777224 */ /* 0x000fce00078e00ff */
.L_x_14180:
        /* <DEDUP_REMOVED lines=9> */
.L_x_14173:
[----:B------:R-:W-:Y:S01]  /*3bb0*/  ULEA UR10, UR37, UR38, 0x3 ;  /* 0x00000026250a7291 */ /* 0x000fe2000f8e183f */
[----:B------:R-:W-:-:S05]  /*3bc0*/  IMAD.U32 R0, RZ, RZ, UR36 ;  /* 0x00000024ff007e24 */ /* 0x000fca000f8e00ff */
[----:B------:R-:W-:-:S04]  /*3bd0*/  SHF.L.U32 R0, R0, 0x1f, RZ ;  /* 0x0000001f00007819 */ /* 0x000fc800000006ff */
[----:B------:R0:W1:Y:S01]  /*3be0*/  SYNCS.PHASECHK.TRANS64.TRYWAIT P3, [UR10+0x16830], R0 ;  /* 0x01683000ff0075a7 */ /* 0x000062000806014a */
[----:B------:R-:W-:Y:S05]  /*3bf0*/  @!P0 BRA `(.L_x_14174) ;  /* 0x0000000000048947 */ /* 0x000fea0003800000 */
[----:B------:R-:W-:Y:S01]  /*3c00*/  BPT.TRAP 0x1 ;  /* 0x000000040000795c */ /* 0x000fe20000300000 */
.L_x_14174:
[----:B-1----:R-:W-:Y:S05]  /*3c10*/  @P3 BRA `(.L_x_14172) ;  /* 0x0000000000083947 */ /* 0x002fea0003800000 */
[----:B------:R-:W1:Y:S02]  /*3c20*/  SYNCS.PHASECHK.TRANS64.TRYWAIT P3, [UR10+0x16830], R0 ;  /* 0x01683000ff0075a7 */ /* 0x000e64000806014a */
[----:B-1----:R-:W-:Y:S05]  /*3c30*/  @!P3 BRA `(.L_x_14175) ;  /* 0x000000d00014b947 */ /* 0x002fea0003800000 */
.L_x_14172:
        /* <DEDUP_REMOVED lines=8> */
[----:B------:R-:W-:Y:S01]  /*3cc0*/  UMOV UR24, UR4 ;  /* 0x0000000400187c82 */ /* 0x000fe20008000000 */
[----:B------:R-:W-:Y:S01]  /*3cd0*/  UMOV UR25, UR5 ;  /* 0x0000000500197c82 */ /* 0x000fe20008000000 */
        /* <DEDUP_REMOVED lines=19> */
.L_x_14177:
[----:B------:R-:W-:Y:S01]  /*3e10*/  ULEA UR10, UR6, UR38, 0x3 ;  /* 0x00000026060a7291 */ /* 0x000fe2000f8e183f */
[----:B------:R-:W-:-:S05]  /*3e20*/  IMAD.U32 R0, RZ, RZ, UR7 ;  /* 0x00000007ff007e24 */ /* 0x000fca000f8e00ff */
[----:B------:R-:W-:-:S04]  /*3e30*/  SHF.L.U32 R0, R0, 0x1f, RZ ;  /* 0x0000001f00007819 */ /* 0x000fc800000006ff */
[----:B------:R0:W1:Y:S01]  /*3e40*/  SYNCS.PHASECHK.TRANS64.TRYWAIT P3, [UR10+0x16850], R0 ;  /* 0x01685000ff0075a7 */ /* 0x000062000806014a */
[----:B------:R-:W-:Y:S05]  /*3e50*/  @!P0 BRA `(.L_x_14178) ;  /* 0x0000000000048947 */ /* 0x000fea0003800000 */
[----:B------:R-:W-:Y:S01]  /*3e60*/  BPT.TRAP 0x1 ;  /* 0x000000040000795c */ /* 0x000fe20000300000 */
.L_x_14178:
[----:B-1----:R-:W-:Y:S05]  /*3e70*/  @P3 BRA `(.L_x_14176) ;  /* 0x0000000000083947 */ /* 0x002fea0003800000 */
[----:B------:R-:W1:Y:S02]  /*3e80*/  SYNCS.PHASECHK.TRANS64.TRYWAIT P3, [UR10+0x16850], R0 ;  /* 0x01685000ff0075a7 */ /* 0x000e64000806014a */
[----:B-1----:R-:W-:Y:S05]  /*3e90*/  @!P3 BRA `(.L_x_14179) ;  /* 0x000000cc0094b947 */ /* 0x002fea0003800000 */
.L_x_14176:
[----:B------:R-:W-:Y:S01]  /*3ea0*/  UIADD3 UR7, UR38, 0x400, URZ ;  /* 0x0000040026077890 */ /* 0x000fe2000fffe03f */
[----:B------:R-:W-:Y:S01]  /*3eb0*/  WARPGROUP.ARRIVE ;  /* 0x00000000000079c5 */ /* 0x000fe20000000000 */
[----:B------:R-:W-:Y:S01]  /*3ec0*/  UMOV UR11, 0x40000040 ;  /* 0x40000040000b7882 */ /* 0x000fe20000000000 */
[----:B------:R-:W-:Y:S01]  /*3ed0*/  UMOV UR15, 0x40000040 ;  /* 0x40000040000f7882 */ /* 0x000fe20000000000 */
[----:B------:R-:W-:Y:S01]  /*3ee0*/  USHF.R.U32.HI UR7, URZ, 0x4, UR7 ;  /* 0x000000043f077899 */ /* 0x000fe20008011607 */
[----:B------:R-:W2:Y:S01]  /*3ef0*/  @P2 LDC R8, c[0x0][0x44c] ;  /* 0x00011300ff082b82 */ /* 0x000ea20000000800 */
[----:B-1----:R-:W-:Y:S02]  /*3f00*/  IMAD.IADD R2, R152, 0x1, R16 ;  /* 0x0000000198027824 */ /* 0x002fe400078e0210 */
[----:B------:R-:W-:-:S04]  /*3f10*/  ULOP3.LUT UR7, UR7, 0x3fff, URZ, 0xc0, !UPT ;  /* 0x00003fff07077892 */ /* 0x000fc8000f8ec03f */
[----:B------:R-:W-:Y:S01]  /*3f20*/  ULEA UR10, UR6, UR7, 0xa ;  /* 0x00000007060a7291 */ /* 0x000fe2000f8e503f */
[----:B0-----:R-:W0:Y:S02]  /*3f30*/  @P2 LDC R0, c[0x0][0x450] ;  /* 0x00011400ff002b82 */ /* 0x001e240000000800 */
[----:B------:R-:W-:Y:S01]  /*3f40*/  UMOV UR7, UR36 ;  /* 0x0000002400077c82 */ /* 0x000fe20008000000 */
[----:B------:R-:W-:-:S05]  /*3f50*/  UIADD3 UR14, UR10, 0x80, URZ ;  /* 0x000000800a0e7890 */ /* 0x000fca000fffe03f */
[----:B------:R-:W-:Y:S01]  /*3f60*/  HGMMA.64x64x16.F32.BF16 R88, R148, gdesc[UR8].tnspB, R88, gsb0 ;  /* 0x40e0000894587df0 */ /* 0x000fe20008001858 */
[----:B------:R-:W-:Y:S01]  /*3f70*/  UMOV UR11, 0x40000040 ;  /* 0x40000040000b7882 */ /* 0x000fe20000000000 */
[----:B--2---:R-:W-:-:S05]  /*3f80*/  @P2 IMAD.HI.U32 R8, R2, R8, RZ ;  /* 0x0000000802082227 */ /* 0x004fca00078e00ff */
[----:B0-----:R-:W-:Y:S01]  /*3f90*/  @P2 SHF.R.U32.HI R2, RZ, R0, R8 ;  /* 0x00000000ff022219 */ /* 0x001fe20000011608 */
[----:B------:R-:W-:-:S04]  /*3fa0*/  IMAD.MOV.U32 R8, RZ, RZ, -0x80 ;  /* 0xffffff80ff087424 */ /* 0x000fc800078e00ff */
[----:B------:R-:W0:Y:S01]  /*3fb0*/  SHFL.IDX PT, R0, R2, 0x1, 0x1c1f ;  /* 0x003c1f0002007f89 */ /* 0x000e2200000e0000 */
[----:B------:R-:W-:-:S05]  /*3fc0*/  IMAD R8, R9, R8, 0x1 ;  /* 0x0000000109087424 */ /* 0x000fca00078e0208 */
[----:B------:R-:W-:-:S05]  /*3fd0*/  IADD3 R8, R17, R8, -R22 ;  /* 0x0000000811087210 */ /* 0x000fca0007ffe816 */
[----:B------:R-:W-:-:S04]  /*3fe0*/  IMAD.IADD R8, R8, 0x1, -R18 ;  /* 0x0000000108087824 */ /* 0x000fc800078e0a12 */
        /* <DEDUP_REMOVED lines=20> */
[----:B------:R-:W-:Y:S01]  /*4130*/  HGMMA.64x64x16.F32.BF16 R88, R144, gdesc[UR12].tnspB, R88, gsb0 ;  /* 0x40e0000c90587df0 */ /* 0x000fe20008001858 */
        /* <DEDUP_REMOVED lines=39> */
[----:B------:R-:W-:Y:S01]  /*43b0*/  ISETP.GT.AND P4, PT, R0, 0x49, PT ;  /* 0x000000490000780c */ /* 0x000fe20003f84270 */
[----:B------:R-:W-:-:S02]  /*43c0*/  WARPGROUP.DEPBAR.LE gsb0, 0x0 ;  /* 0x00008000000079c5 */ /* 0x000fc40000010000 */
        /* <DEDUP_REMOVED lines=43> */
[----:B------:R-:W-:Y:S01]  /*4680*/  FMNMX.FTZ R10, R86, R10, !PT ;  /* 0x0000000a560a7209 */ /* 0x000fe20007810000 */
[----:B------:R-:W-:Y:S02]  /*4690*/  WARPGROUP.DEPBAR.LE gsb0, 0x0 ;  /* 0x00008000000079c5 */ /* 0x000fe40000010000 */
[----:B------:R-:W-:Y:S01]  /*46a0*/  WARPGROUP.ARRIVE ;  /* 0x00000000000079c5 */ /* 0x000fe20000000000 */
[----:B------:R-:W-:-:S02]  /*46b0*/  FMNMX.FTZ R11, R87, R10, !PT ;  /* 0x0000000a570b7209 */ /* 0x000fc40007810000 */
[----:B------:R-:W0:Y:S03]  /*46c0*/  SHFL.IDX PT, R10, R2, RZ, 0x1c1f ;  /* 0x001c1fff020a7589 */ /* 0x000e2600000e0000 */
[----:B------:R-:W-:Y:S01]  /*46d0*/  HGMMA.64x64x16.F32.BF16 R88, R136, gdesc[UR12].tnspB, R88, gsb0 ;  /* 0x40e0000c88587df0 */ /* 0x000fe20008001858 */
[----:B------:R-:W1:Y:S01]  /*46e0*/  SHFL.BFLY PT, R0, R11, 0x2, 0x1f ;  /* 0x0c401f000b007f89 */ /* 0x000e6200000e0000 */
[----:B------:R-:W-:Y:S01]  /*46f0*/  UIADD3 UR14, UR10, 0x200, URZ ;  /* 0x000002000a0e7890 */ /* 0x000fe2000fffe03f */
[----:B------:R-:W-:Y:S01]  /*4700*/  UMOV UR15, 0x40000040 ;  /* 0x40000040000f7882 */ /* 0x000fe20000000000 */
[----:B0-----:R-:W-:Y:S01]  /*4710*/  IMAD.IADD R8, R8, 0x1, R10 ;  /* 0x0000000108087824 */ /* 0x001fe200078e020a */
[----:B-1----:R-:W-:Y:S02]  /*4720*/  FMNMX.FTZ R11, R11, R0, !PT ;  /* 0x000000000b0b7209 */ /* 0x002fe40007810000 */
[----:B------:R-:W0:Y:S02]  /*4730*/  LDC R0, c[0x0][0x988] ;  /* 0x00026200ff007b82 */ /* 0x000e240000000800 */
[C---:B------:R-:W-:Y:S01]  /*4740*/  ISETP.GT.AND P4, PT, R8.reuse, RZ, PT ;  /* 0x000000ff0800720c */ /* 0x040fe20003f84270 */
[----:B------:R-:W1:Y:S01]  /*4750*/  SHFL.BFLY PT, R12, R11, 0x1, 0x1f ;  /* 0x0c201f000b0c7f89 */ /* 0x000e6200000e0000 */
[----:B------:R-:W-:-:S02]  /*4760*/  ISETP.GT.AND P5, PT, R8, 0x1, PT ;  /* 0x000000010800780c */ /* 0x000fc40003fa4270 */
[----:B------:R-:W-:Y:S02]  /*4770*/  FSEL R24, R24, -INF , P4 ;  /* 0xff80000018187808 */ /* 0x000fe40002000000 */
[C---:B------:R-:W-:Y:S02]  /*4780*/  ISETP.GT.AND P4, PT, R8.reuse, 0x8, PT ;  /* 0x000000080800780c */ /* 0x040fe40003f84270 */
[----:B------:R-:W-:Y:S02]  /*4790*/  FSEL R25, R25, -INF , P5 ;  /* 0xff80000019197808 */ /* 0x000fe40002800000 */
[----:B------:R-:W-:Y:S02]  /*47a0*/  ISETP.GT.AND P5, PT, R8, 0x9, PT ;  /* 0x000000090800780c */ /* 0x000fe40003fa4270 */
[----:B------:R-:W-:Y:S02]  /*47b0*/  FSEL R28, R28, -INF , P4 ;  /* 0xff8000001c1c7808 */ /* 0x000fe40002000000 */
[----:B------:R-:W-:-:S02]  /*47c0*/  ISETP.GT.AND P4, PT, R8, 0x10, PT ;  /* 0x000000100800780c */ /* 0x000fc40003f84270 */
[----:B------:R-:W-:Y:S02]  /*47d0*/  FSEL R29, R29, -INF , P5 ;  /* 0xff8000001d1d7808 */ /* 0x000fe40002800000 */
[----:B------:R-:W-:Y:S02]  /*47e0*/  ISETP.GT.AND P5, PT, R8, 0x11, PT ;  /* 0x000000110800780c */ /* 0x000fe40003fa4270 */
[----:B------:R-:W-:Y:S02]  /*47f0*/  FSEL R32, R32, -INF , P4 ;  /* 0xff80000020207808 */ /* 0x000fe40002000000 */
[----:B------:R-:W-:Y:S02]  /*4800*/  ISETP.GT.AND P4, PT, R8, 0x18, PT ;  /* 0x000000180800780c */ /* 0x000fe40003f84270 */
[----:B------:R-:W-:Y:S02]  /*4810*/  FSEL R33, R33, -INF , P5 ;  /* 0xff80000021217808 */ /* 0x000fe40002800000 */
[----:B-1----:R-:W-:-:S02]  /*4820*/  FMNMX.FTZ R2, R11, R12, !PT ;  /* 0x0000000c0b027209 */ /* 0x002fc40007810000 */
[----:B------:R-:W-:Y:S02]  /*4830*/  ISETP.GT.AND P5, PT, R8, 0x19, PT ;  /* 0x000000190800780c */ /* 0x000fe40003fa4270 */
[C---:B------:R-:W-:Y:S01]  /*4840*/  FSETP.NEU.FTZ.AND P3, PT, R2.reuse, -INF , PT ;  /* 0xff8000000200780b */ /* 0x040fe20003f7d000 */
[----:B0-----:R-:W-:Y:S01]  /*4850*/  FMUL.FTZ R12, R2, R0 ;  /* 0x00000000020c7220 */ /* 0x001fe20000410000 */
[----:B------:R-:W-:Y:S02]  /*4860*/  FSEL R36, R36, -INF , P4 ;  /* 0xff80000024247808 */ /* 0x000fe40002000000 */
[----:B------:R-:W-:Y:S02]  /*4870*/  ISETP.GT.AND P4, PT, R8, 0x20, PT ;  /* 0x000000200800780c */ /* 0x000fe40003f84270 */
[----:B------:R-:W-:Y:S02]  /*4880*/  FSEL R11, R12, RZ, P3 ;  /* 0x000000ff0c0b7208 */ /* 0x000fe40001800000 */
[----:B------:R-:W-:-:S02]  /*4890*/  FMNMX.FTZ R12, R24, R5, !PT ;  /* 0x00000005180c7209 */ /* 0x000fc40007810000 */
        /* <DEDUP_REMOVED lines=9> */
[----:B------:R-:W-:Y:S02]  /*4930*/  WARPGROUP.DEPBAR.LE gsb0, 0x0 ;  /* 0x00008000000079c5 */ /* 0x000fe40000010000 */
[----:B------:R-:W-:Y:S01]  /*4940*/  WARPGROUP.ARRIVE ;  /* 0x00000000000079c5 */ /* 0x000fe20000000000 */
[----:B------:R-:W-:Y:S01]  /*4950*/  FMNMX.FTZ R13, R29, R12, !PT ;  /* 0x0000000c1d0d7209 */ /* 0x000fe20007810000 */
[-CC-:B------:R-:W-:Y:S01]  /*4960*/  FFMA.FTZ R55, R55, R0.reuse, -R11.reuse ;  /* 0x0000000037377223 */ /* 0x180fe2000001080b */
[----:B------:R-:W-:Y:S01]  /*4970*/  ISETP.GT.AND P4, PT, R8, 0x28, PT ;  /* 0x000000280800780c */ /* 0x000fe20003f84270 */
[-CC-:B------:R-:W-:Y:S01]  /*4980*/  FFMA.FTZ R139, R54, R0.reuse, -R11.reuse ;  /* 0x00000000368b7223 */ /* 0x180fe2000001080b */
[----:B------:R-:W-:Y:S01]  /*4990*/  FMNMX.FTZ R13, R32, R13, !PT ;  /* 0x0000000d200d7209 */ /* 0x000fe20007810000 */
[----:B------:R-:W-:Y:S01]  /*49a0*/  HGMMA.64x64x16.F32.BF16 R88, R132, gdesc[UR12].tnspB, R88, gsb0 ;  /* 0x40e0000c84587df0 */ /* 0x000fe20008001858 */
[----:B------:R-:W-:Y:S01]  /*49b0*/  UIADD3 UR14, UR10, 0x280, URZ ;  /* 0x000002800a0e7890 */ /* 0x000fe2000fffe03f */
[----:B------:R-:W-:Y:S01]  /*49c0*/  FSEL R41, R41, -INF , P5 ;  /* 0xff80000029297808 */ /* 0x000fe20002800000 */
[----:B------:R-:W-:Y:S01]  /*49d0*/  UMOV UR15, 0x40000040 ;  /* 0x40000040000f7882 */ /* 0x000fe20000000000 */
[----:B------:R-:W-:Y:S01]  /*49e0*/  FMNMX.FTZ R13, R33, R13, !PT ;  /* 0x0000000d210d7209 */ /* 0x000fe20007810000 */
[----:B------:R-:W0:Y:S01]  /*49f0*/  S2R R54, SR_TID.X ;  /* 0x0000000000367919 */ /* 0x000e220000002100 */
[----:B------:R-:W-:Y:S01]  /*4a00*/  ISETP.GT.AND P5, PT, R8, 0x29, PT ;  /* 0x000000290800780c */ /* 0x000fe20003fa4270 */
[----:B------:R-:W-:Y:S01]  /*4a10*/  MUFU.EX2 R149, R149 ;  /* 0x0000009500957308 */ /* 0x000fe20000000800 */
[----:B------:R-:W-:Y:S01]  /*4a20*/  FMNMX.FTZ R13, R36, R13, !PT ;  /* 0x0000000d240d7209 */ /* 0x000fe20007810000 */
[-CC-:B------:R-:W-:Y:S01]  /*4a30*/  FFMA.FTZ R151, R30, R0.reuse, -R11.reuse ;  /* 0x000000001e977223 */ /* 0x180fe2000001080b */
[----:B------:R-:W-:Y:S01]  /*4a40*/  FSEL R44, R44, -INF , P4 ;  /* 0xff8000002c2c7808 */ /* 0x000fe20002000000 */
[-CC-:B------:R-:W-:Y:S01]  /*4a50*/  FFMA.FTZ R31, R31, R0.reuse, -R11.reuse ;  /* 0x000000001f1f7223 */ /* 0x180fe2000001080b */
        /* <DEDUP_REMOVED lines=21> */
[-CC-:B------:R-:W-:Y:S01]  /*4bb0*/  FFMA.FTZ R51, R51, R0.reuse, -R11.reuse ;  /* 0x0000000033337223 */ /* 0x180fe2000001080b */
[----:B------:R-:W-:Y:S01]  /*4bc0*/  FMNMX.FTZ R15, R48, R15, !PT ;  /* 0x0000000f300f7209 */ /* 0x000fe20007810000 */
[-CC-:B------:R-:W-:Y:S01]  /*4bd0*/  FFMA.FTZ R30, R63, R0.reuse, -R11.reuse ;  /* 0x000000003f1e7223 */ /* 0x180fe2000001080b */
[----:B------:R-:W-:Y:S01]  /*4be0*/  ISETP.GT.AND P5, PT, R8, 0x39, PT ;  /* 0x000000390800780c */ /* 0x000fe20003fa4270 */
[-CC-:B------:R-:W-:Y:S01]  /*4bf0*/  FFMA.FTZ R34, R67, R0.reuse, -R11.reuse ;  /* 0x0000000043227223 */ /* 0x180fe2000001080b */
[----:B------:R-:W-:Y:S01]  /*4c00*/  FSEL R52, R52, -INF , P4 ;  /* 0xff80000034347808 */ /* 0x000fe20002000000 */
[----:B------:R-:W-:Y:S01]  /*4c10*/  MUFU.EX2 R145, R145 ;  /* 0x0000009100917308 */ /* 0x000fe20000000800 */
[----:B------:R-:W-:Y:S01]  /*4c20*/  FMNMX.FTZ R15, R49, R15, !PT ;  /* 0x0000000f310f7209 */ /* 0x000fe20007810000 */
[-CC-:B-1----:R-:W-:Y:S01]  /*4c30*/  FFMA.FTZ R31, R66, R0.reuse, -R11.reuse ;  /* 0x00000000421f7223 */ /* 0x182fe2000001080b */
[----:B------:R-:W-:Y:S01]  /*4c40*/  ISETP.GT.AND P4, PT, R8, 0x40, PT ;  /* 0x000000400800780c */ /* 0x000fe20003f84270 */
[-CC-:B------:R-:W-:Y:S01]  /*4c50*/  FFMA.FTZ R42, R75, R0.reuse, -R11.reuse ;  /* 0x000000004b2a7223 */ /* 0x180fe2000001080b */
[----:B------:R-:W-:Y:S01]  /*4c60*/  FSEL R53, R53, -INF , P5 ;  /* 0xff80000035357808 */ /* 0x000fe20002800000 */
[-CC-:B------:R-:W-:Y:S01]  /*4c70*/  FFMA.FTZ R46, R79, R0.reuse, -R11.reuse ;  /* 0x000000004f2e7223 */ /* 0x180fe2000001080b */
[----:B------:R-:W-:Y:S01]  /*4c80*/  FMNMX.FTZ R15, R52, R15, !PT ;  /* 0x0000000f340f7209 */ /* 0x000fe20007810000 */
[----:B------:R1:W-:Y:S01]  /*4c90*/  MUFU.EX2 R13, R35 ;  /* 0x00000023000d7308 */ /* 0x0003e20000000800 */
[----:B------:R-:W-:Y:S01]  /*4ca0*/  ISETP.GT.AND P5, PT, R8, 0x41, PT ;  /* 0x000000410800780c */ /* 0x000fe20003fa4270 */
[----:B------:R-:W-:Y:S01]  /*4cb0*/  FFMA.FTZ R50, R83, R0, -R11 ;  /* 0x0000000053327223 */ /* 0x000fe2000001080b */
[----:B------:R-:W-:-:S02]  /*4cc0*/  FSEL R56, R56, -INF , P4 ;  /* 0xff80000038387808 */ /* 0x000fc40002000000 */
[----:B------:R-:W-:Y:S02]  /*4cd0*/  FMNMX.FTZ R20, R53, R15, !PT ;  /* 0x0000000f35147209 */ /* 0x000fe40007810000 */
[----:B------:R-:W-:Y:S01]  /*4ce0*/  ISETP.GT.AND P4, PT, R8, 0x48, PT ;  /* 0x000000480800780c */ /* 0x000fe20003f84270 */
[----:B------:R-:W-:Y:S01]  /*4cf0*/  MUFU.EX2 R147, R147 ;  /* 0x0000009300937308 */ /* 0x000fe20000000800 */
[----:B------:R-:W-:Y:S01]  /*4d00*/  FSEL R57, R57, -INF , P5 ;  /* 0xff80000039397808 */ /* 0x000fe20002800000 */
[----:B-1----:R-:W-:Y:S01]  /*4d10*/  FFMA.FTZ R35, R70, R0, -R11 ;  /* 0x0000000046237223 */ /* 0x002fe2000001080b */
[----:B------:R-:W-:Y:S02]  /*4d20*/  FMNMX.FTZ R20, R56, R20, !PT ;  /* 0x0000001438147209 */ /* 0x000fe40007810000 */
[----:B------:R-:W-:Y:S02]  /*4d30*/  ISETP.GT.AND P5, PT, R8, 0x49, PT ;  /* 0x000000490800780c */ /* 0x000fe40003fa4270 */
[----:B------:R-:W-:Y:S01]  /*4d40*/  FSEL R60, R60, -INF , P4 ;  /* 0xff8000003c3c7808 */ /* 0x000fe20002000000 */
[----:B------:R1:W-:Y:S01]  /*4d50*/  MUFU.EX2 R14, R39 ;  /* 0x00000027000e7308 */ /* 0x0003e20000000800 */
[----:B------:R-:W-:-:S02]  /*4d60*/  FMNMX.FTZ R20, R57, R20, !PT ;  /* 0x0000001439147209 */ /* 0x000fc40007810000 */
[----:B------:R-:W-:Y:S02]  /*4d70*/  ISETP.GT.AND P4, PT, R8, 0x50, PT ;  /* 0x000000500800780c */ /* 0x000fe40003f84270 */
[----:B------:R-:W-:Y:S02]  /*4d80*/  FSEL R61, R61, -INF , P5 ;  /* 0xff8000003d3d7808 */ /* 0x000fe40002800000 */
[----:B------:R-:W-:Y:S01]  /*4d90*/  FMNMX.FTZ R20, R60, R20, !PT ;  /* 0x000000143c147209 */ /* 0x000fe20007810000 */
[----:B------:R-:W-:Y:S01]  /*4da0*/  MUFU.EX2 R141, R141 ;  /* 0x0000008d008d7308 */ /* 0x000fe20000000800 */
[----:B------:R-:W-:Y:S01]  /*4db0*/  ISETP.GT.AND P5, PT, R8, 0x51, PT ;  /* 0x000000510800780c */ /* 0x000fe20003fa4270 */
[----:B-1----:R-:W-:Y:S01]  /*4dc0*/  FFMA.FTZ R39, R74, R0, -R11 ;  /* 0x000000004a277223 */ /* 0x002fe2000001080b */
[----:B------:R-:W-:Y:S02]  /*4dd0*/  FSEL R64, R64, -INF , P4 ;  /* 0xff80000040407808 */ /* 0x000fe40002000000 */
[----:B------:R-:W-:Y:S01]  /*4de0*/  FMNMX.FTZ R21, R61, R20, !PT ;  /* 0x000000143d157209 */ /* 0x000fe20007810000 */
[----:B------:R-:W-:-:S02]  /*4df0*/  WARPGROUP.DEPBAR.LE gsb0, 0x0 ;  /* 0x00008000000079c5 */ /* 0x000fc40000010000 */
[----:B------:R-:W-:Y:S01]  /*4e00*/  WARPGROUP.ARRIVE ;  /* 0x00000000000079c5 */ /* 0x000fe20000000000 */
[----:B------:R-:W-:Y:S01]  /*4e10*/  ISETP.GT.AND P4, PT, R8, 0x58, PT ;  /* 0x000000580800780c */ /* 0x000fe20003f84270 */
[----:B------:R-:W-:Y:S01]  /*4e20*/  MUFU.EX2 R20, R47 ;  /* 0x0000002f00147308 */ /* 0x000fe20000000800 */
[----:B------:R-:W-:Y:S01]  /*4e30*/  FSEL R65, R65, -INF , P5 ;  /* 0xff80000041417808 */ /* 0x000fe20002800000 */
[-CC-:B------:R-:W-:Y:S01]  /*4e40*/  FFMA.FTZ R133, R58, R0.reuse, -R11.reuse ;  /* 0x000000003a857223 */ /* 0x180fe2000001080b */
[----:B------:R-:W-:Y:S01]  /*4e50*/  FMNMX.FTZ R21, R64, R21, !PT ;  /* 0x0000001540157209 */ /* 0x000fe20007810000 */
[----:B------:R-:W-:Y:S01]  /*4e60*/  HGMMA.64x64x16.F32.BF16 R88, R128, gdesc[UR12].tnspB, R88, gsb0 ;  /* 0x40e0000c80587df0 */ /* 0x000fe20008001858 */
[----:B------:R-:W-:Y:S01]  /*4e70*/  ISETP.GT.AND P5, PT, R8, 0x59, PT ;  /* 0x000000590800780c */ /* 0x000fe20003fa4270 */
[----:B------:R-:W-:Y:S01]  /*4e80*/  UIADD3 UR14, UR10, 0x300, URZ ;  /* 0x000003000a0e7890 */ /* 0x000fe2000fffe03f */
[----:B------:R-:W-:Y:S01]  /*4e90*/  FSEL R68, R68, -INF , P4 ;  /* 0xff80000044447808 */ /* 0x000fe20002000000 */
[----:B------:R-:W-:Y:S01]  /*4ea0*/  UMOV UR15, 0x40000040 ;  /* 0x40000040000f7882 */ /* 0x000fe20000000000 */
[----:B------:R-:W-:Y:S01]  /*4eb0*/  FMNMX.FTZ R21, R65, R21, !PT ;  /* 0x0000001541157209 */ /* 0x000fe20007810000 */
[----:B------:R-:W-:Y:S01]  /*4ec0*/  UIADD3 UR10, UR10, 0x380, URZ ;  /* 0x000003800a0a7890 */ /* 0x000fe2000fffe03f */
[----:B------:R-:W-:Y:S01]  /*4ed0*/  ISETP.GT.AND P4, PT, R8, 0x60, PT ;  /* 0x000000600800780c */ /* 0x000fe20003f84270 */
[----:B------:R1:W-:Y:S01]  /*4ee0*/  MUFU.EX2 R15, R43 ;  /* 0x0000002b000f7308 */ /* 0x0003e20000000800 */
[----:B------:R-:W-:Y:S01]  /*4ef0*/  FSEL R69, R69, -INF , P5 ;  /* 0xff80000045457808 */ /* 0x000fe20002800000 */
[----:B------:R-:W-:Y:S01]  /*4f00*/  FFMA.FTZ R135, R62, R0, -R11 ;  /* 0x000000003e877223 */ /* 0x000fe2000001080b */
[----:B------:R-:W-:-:S02]  /*4f10*/  FMNMX.FTZ R21, R68, R21, !PT ;  /* 0x0000001544157209 */ /* 0x000fc40007810000 */
[----:B------:R-:W-:Y:S02]  /*4f20*/  ISETP.GT.AND P5, PT, R8, 0x61, PT ;  /* 0x000000610800780c */ /* 0x000fe40003fa4270 */
[----:B------:R-:W-:Y:S01]  /*4f30*/  FSEL R72, R72, -INF , P4 ;  /* 0xff80000048487808 */ /* 0x000fe20002000000 */
[----:B------:R-:W-:Y:S01]  /*4f40*/  MUFU.EX2 R143, R143 ;  /* 0x0000008f008f7308 */ /* 0x000fe20000000800 */
[----:B------:R-:W-:Y:S01]  /*4f50*/  FMNMX.FTZ R26, R69, R21, !PT ;  /* 0x00000015451a7209 */ /* 0x000fe20007810000 */
[----:B-1----:R-:W-:Y:S01]  /*4f60*/  FFMA.FTZ R43, R78, R0, -R11 ;  /* 0x000000004e2b7223 */ /* 0x002fe2000001080b */
[----:B------:R-:W-:Y:S02]  /*4f70*/  ISETP.GT.AND P4, PT, R8, 0x68, PT ;  /* 0x000000680800780c */ /* 0x000fe40003f84270 */
[----:B------:R-:W-:Y:S02]  /*4f80*/  FSEL R73, R73, -INF , P5 ;  /* 0xff80000049497808 */ /* 0x000fe40002800000 */
[----:B------:R-:W-:Y:S01]  /*4f90*/  FMNMX.FTZ R26, R72, R26, !PT ;  /* 0x0000001a481a7209 */ /* 0x000fe20007810000 */
        /* <DEDUP_REMOVED lines=20> */
[----:B------:R-:W-:Y:S01]  /*50e0*/  FSEL R85, R85, -INF , P5 ;  /* 0xff80000055557808 */ /* 0x000fe20002800000 */
[----:B------:R-:W-:Y:S01]  /*50f0*/  MUFU.EX2 R133, R133 ;  /* 0x0000008500857308 */ /* 0x000fe20000000800 */
[----:B------:R-:W-:Y:S01]  /*5100*/  FMNMX.FTZ R8, R84, R27, !PT ;  /* 0x0000001b54087209 */ /* 0x000fe20007810000 */
[----:B------:R-:W-:Y:S01]  /*5110*/  FFMA.FTZ R27, R59, R0, -R11 ;  /* 0x000000003b1b7223 */ /* 0x000fe2000001080b */
[----:B0-----:R-:W-:Y:S02]  /*5120*/  SHF.R.U32.HI R134, RZ, 0x7, R54 ;  /* 0x00000007ff867819 */ /* 0x001fe40000011636 */
[----:B------:R-:W-:-:S03]  /*5130*/  FMNMX.FTZ R8, R85, R8, !PT ;  /* 0x0000000855087209 */ /* 0x000fc60007810000 */
[----:B------:R-:W-:Y:S02]  /*5140*/  MUFU.EX2 R27, R27 ;  /* 0x0000001b001b7308 */ /* 0x000fe40000000800 */
[----:B------:R-:W0:Y:S06]  /*5150*/  SHFL.BFLY PT, R38, R8, 0x2, 0x1f ;  /* 0x0c401f0008267f89 */ /* 0x000e2c00000e0000 */
[----:B------:R-:W-:Y:S01]  /*5160*/  MUFU.EX2 R135, R135 ;  /* 0x0000008700877308 */ /* 0x000fe20000000800 */
[----:B------:R-:W-:Y:S02]  /*5170*/  WARPGROUP.DEPBAR.LE gsb0, 0x0 ;  /* 0x00008000000079c5 */ /* 0x000fe40000010000 */
[----:B------:R-:W-:-:S05]  /*5180*/  WARPGROUP.ARRIVE ;  /* 0x00000000000079c5 */ /* 0x000fca0000000000 */
[----:B------:R-:W-:Y:S01]  /*5190*/  MUFU.EX2 R30, R30 ;  /* 0x0000001e001e7308 */ /* 0x000fe20000000800 */
[----:B------:R-:W-:Y:S07]  /*51a0*/  HGMMA.64x64x16.F32.BF16 R88, R124, gdesc[UR12].tnspB, R88, gsb0 ;  /* 0x40e0000c7c587df0 */ /* 0x000fee0008001858 */
[----:B------:R-:W-:Y:S01]  /*51b0*/  MUFU.EX2 R31, R31 ;  /* 0x0000001f001f7308 */ /* 0x000fe20000000800 */
[----:B0-----:R-:W-:Y:S01]  /*51c0*/  FMNMX.FTZ R8, R8, R38, !PT ;  /* 0x0000002608087209 */ /* 0x001fe20007810000 */
[----:B------:R-:W-:-:S04]  /*51d0*/  FFMA.FTZ R38, R71, R0, -R11 ;  /* 0x0000000047267223 */ /* 0x000fc8000001080b */
[----:B------:R-:W0:Y:S02]  /*51e0*/  SHFL.BFLY PT, R47, R8, 0x1, 0x1f ;  /* 0x0c201f00082f7f89 */ /* 0x000e2400000e0000 */
[----:B------:R-:W1:Y:S08]  /*51f0*/  MUFU.EX2 R34, R34 ;  /* 0x0000002200227308 */ /* 0x000e700000000800 */
[----:B------:R-:W-:Y:S08]  /*5200*/  MUFU.EX2 R35, R35 ;  /* 0x0000002300237308 */ /* 0x000ff00000000800 */
[----:B------:R-:W2:Y:S01]  /*5210*/  MUFU.EX2 R38, R38 ;  /* 0x0000002600267308 */ /* 0x000ea20000000800 */
[----:B-1----:R-:W-:-:S02]  /*5220*/  F2FP.BF16.F32.PACK_AB R129, R34, R31 ;  /* 0x0000001f2281723e */ /* 0x002fc400000010ff */
[----:B0-----:R-:W-:Y:S01]  /*5230*/  FMNMX.FTZ R8, R8, R47, !PT ;  /* 0x0000002f08087209 */ /* 0x001fe20007810000 */
[----:B------:R-:W-:-:S04]  /*5240*/  FFMA.FTZ R47, R82, R0, -R11 ;  /* 0x00000000522f7223 */ /* 0x000fc8000001080b */
[----:B------:R-:W-:Y:S01]  /*5250*/  MUFU.EX2 R39, R39 ;  /* 0x0000002700277308 */ /* 0x000fe20000000800 */
[-C--:B------:R-:W-:Y:S01]  /*5260*/  FFMA.FTZ R11, R87, R0.reuse, -R11 ;  /* 0x00000000570b7223 */ /* 0x080fe2000001080b */
[C---:B------:R-:W-:Y:S01]  /*5270*/  FSETP.NEU.FTZ.AND P4, PT, R8.reuse, -INF , PT ;  /* 0xff8000000800780b */ /* 0x040fe20003f9d000 */
[----:B------:R-:W-:-:S05]  /*5280*/  FMUL.FTZ R55, R8, R0 ;  /* 0x0000000008377220 */ /* 0x000fca0000410000 */
[----:B------:R-:W-:Y:S01]  /*5290*/  FSEL R55, R55, RZ, P4 ;  /* 0x000000ff37377208 */ /* 0x000fe20002000000 */
[----:B------:R-:W-:Y:S01]  /*52a0*/  MUFU.EX2 R42, R42 ;  /* 0x0000002a002a7308 */ /* 0x000fe20000000800 */
[----:B--2---:R-:W-:-:S03]  /*52b0*/  F2FP.BF16.F32.PACK_AB R131, R38, R35 ;  /* 0x000000232683723e */ /* 0x004fc600000010ff */
[-CC-:B------:R-:W-:Y:S01]  /*52c0*/  FFMA.FTZ R144, R32, R0.reuse, -R55.reuse ;  /* 0x0000000020907223 */ /* 0x180fe20000010837 */
[-CC-:B------:R-:W-:Y:S01]  /*52d0*/  FFMA.FTZ R32, R41, R0.reuse, -R55.reuse ;  /* 0x0000000029207223 */ /* 0x180fe20000010837 */
[----:B------:R-:W-:Y:S01]  /*52e0*/  FSEL R41, R2, RZ, P3 ;  /* 0x000000ff02297208 */ /* 0x000fe20001800000 */
[-CC-:B------:R-:W-:Y:S01]  /*52f0*/  FFMA.FTZ R150, R28, R0.reuse, -R55.reuse ;  /* 0x000000001c967223 */ /* 0x180fe20000010837 */
[-CC-:B------:R-:W-:Y:S01]  /*5300*/  FFMA.FTZ R28, R33, R0.reuse, -R55.reuse ;  /* 0x00000000211c7223 */ /* 0x180fe20000010837 */
[-CC-:B------:R-:W-:Y:S01]  /*5310*/  FFMA.FTZ R33, R45, R0.reuse, -R55.reuse ;  /* 0x000000002d217223 */ /* 0x180fe20000010837 */
[-CC-:B------:R-:W-:Y:S01]  /*5320*/  FFMA.FTZ R148, R24, R0.reuse, -R55.reuse ;  /* 0x0000000018947223 */ /* 0x180fe20000010837 */
[----:B------:R-:W-:Y:S01]  /*5330*/  FADD.FTZ R41, -R41, R6 ;  /* 0x0000000629297221 */ /* 0x000fe20000010100 */
[----:B------:R-:W-:Y:S01]  /*5340*/  FSEL R6, R8, RZ, P4 ;  /* 0x000000ff08067208 */ /* 0x000fe20002000000 */
[-CC-:B------:R-:W-:Y:S01]  /*5350*/  FFMA.FTZ R24, R25, R0.reuse, -R55.reuse ;  /* 0x0000000019187223 */ /* 0x180fe20000010837 */
[-C--:B------:R-:W-:Y:S01]  /*5360*/  FFMA.FTZ R142, R44, R0.reuse, -R55 ;  /* 0x000000002c8e7223 */ /* 0x080fe20000010837 */
[----:B------:R-:W-:Y:S01]  /*5370*/  FMUL.FTZ R45, R41, R0 ;  /* 0x00000000292d7220 */ /* 0x000fe20000410000 */
[----:B------:R-:W-:Y:S01]  /*5380*/  MUFU.EX2 R148, R148 ;  /* 0x0000009400947308 */ /* 0x000fe20000000800 */
[----:B------:R-:W-:Y:S01]  /*5390*/  FADD.FTZ R41, -R6, R5 ;  /* 0x0000000506297221 */ /* 0x000fe20000010100 */
[----:B------:R-:W-:-:S02]  /*53a0*/  IMAD.U32 R44, RZ, RZ, UR37 ;  /* 0x00000025ff2c7e24 */ /* 0x000fc4000f8e00ff */
[-CC-:B------:R-:W-:Y:S01]  /*53b0*/  FFMA.FTZ R25, R29, R0.reuse, -R55.reuse ;  /* 0x000000001d197223 */ /* 0x180fe20000010837 */
[-CC-:B------:R-:W-:Y:S01]  /*53c0*/  FFMA.FTZ R140, R40, R0.reuse, -R55.reuse ;  /* 0x00000000288c7223 */ /* 0x180fe20000010837 */
[-C--:B------:R-:W-:Y:S01]  /*53d0*/  FMUL.FTZ R6, R41, R0.reuse ;  /* 0x0000000029067220 */ /* 0x080fe20000410000 */
[----:B------:R-:W-:Y:S01]  /*53e0*/  VIADD R40, R134, 0x9 ;  /* 0x0000000986287836 */ /* 0x000fe20000000000 */
[----:B------:R-:W-:Y:S01]  /*53f0*/  @!P1 LEA R44, R44, UR38, 0x3 ;  /* 0x000000262c2c9c11 */ /* 0x000fe2000f8e18ff */
[----:B------:R-:W0:Y:S01]  /*5400*/  MUFU.EX2 R5, R45 ;  /* 0x0000002d00057308 */ /* 0x000e220000000800 */
[----:B------:R-:W-:Y:S01]  /*5410*/  ISETP.GE.U32.AND P3, PT, R54, 0x180, PT ;  /* 0x000001803600780c */ /* 0x000fe20003f66070 */
[-CC-:B------:R-:W-:Y:S01]  /*5420*/  FFMA.FTZ R146, R36, R0.reuse, -R55.reuse ;  /* 0x0000000024927223 */ /* 0x180fe20000010837 */
[-CC-:B------:R-:W-:Y:S01]  /*5430*/  FFMA.FTZ R36, R49, R0.reuse, -R55.reuse ;  /* 0x0000000031247223 */ /* 0x180fe20000010837 */
[----:B------:R-:W-:Y:S01]  /*5440*/  @!P1 VIADD R44, R44, 0x16840 ;  /* 0x000168402c2c9836 */ /* 0x000fe20000000000 */
[----:B------:R-:W-:Y:S01]  /*5450*/  SEL R41, R40, 0x9, !P3 ;  /* 0x0000000928297807 */ /* 0x000fe20005800000 */
[----:B------:R-:W-:Y:S01]  /*5460*/  FFMA.FTZ R136, R48, R0, -R55 ;  /* 0x0000000030887223 */ /* 0x000fe20000010837 */
[----:B------:R-:W-:Y:S01]  /*5470*/  IMAD.U32 R48, RZ, RZ, UR6 ;  /* 0x00000006ff307e24 */ /* 0x000fe2000f8e00ff */
[----:B------:R-:W1:Y:S01]  /*5480*/  MUFU.EX2 R6, R6 ;  /* 0x0000000600067308 */ /* 0x000e620000000800 */
[----:B------:R-:W-:Y:S01]  /*5490*/  @!P1 PRMT R44, RZ, 0x654, R44 ;  /* 0x00000654ff2c9816 */ /* 0x000fe2000000002c */
[----:B------:R-:W-:-:S02]  /*54a0*/  WARPGROUP.DEPBAR.LE gsb0, 0x0 ;  /* 0x00008000000079c5 */ /* 0x000fc40000010000 */
[----:B------:R-:W-:Y:S01]  /*54b0*/  WARPGROUP.ARRIVE ;  /* 0x00000000000079c5 */ /* 0x000fe20000000000 */
[-CC-:B------:R-:W-:Y:S01]  /*54c0*/  FFMA.FTZ R29, R37, R0.reuse, -R55.reuse ;  /* 0x00000000251d7223 */ /* 0x180fe20000010837 */
[----:B------:R-:W-:Y:S01]  /*54d0*/  @!P1 LEA R48, R48, UR38, 0x3 ;  /* 0x0000002630309c11 */ /* 0x000fe2000f8e18ff */
[-C--:B------:R-:W-:Y:S01]  /*54e0*/  FFMA.FTZ R138, R52, R0.reuse, -R55 ;  /* 0x00000000348a7223 */ /* 0x080fe20000010837 */
[----:B------:R-:W2:Y:S01]  /*54f0*/  MUFU.EX2 R24, R24 ;  /* 0x0000001800187308 */ /* 0x000ea20000000800 */
[----:B0-----:R-:W-:Y:S01]  /*5500*/  FFMA.FTZ R49, R5, R3, R149 ;  /* 0x0000000305317223 */ /* 0x001fe20000010095 */
[----:B------:R-:W-:Y:S01]  /*5510*/  HGMMA.64x64x16.F32.BF16 R88, R120, gdesc[UR8].tnspB, R88, gsb0 ;  /* 0x40e0000878587df0 */ /* 0x000fe20008001858 */
[----:B------:R-:W-:Y:S02]  /*5520*/  @!P1 VIADD R48, R48, 0x16860 ;  /* 0x0001686030309836 */ /* 0x000fe40000000000 */
[-CC-:B------:R-:W-:Y:S01]  /*5530*/  FFMA.FTZ R37, R53, R0.reuse, -R55.reuse ;  /* 0x0000000035257223 */ /* 0x180fe20000010837 */
[-CC-:B------:R-:W-:Y:S01]  /*5540*/  FFMA.FTZ R132, R56, R0.reuse, -R55.reuse ;  /* 0x0000000038847223 */ /* 0x180fe20000010837 */
[-CC-:B------:R-:W-:Y:S01]  /*5550*/  FFMA.FTZ R57, R57, R0.reuse, -R55.reuse ;  /* 0x0000000039397223 */ /* 0x180fe20000010837 */
[----:B------:R-:W-:Y:S01]  /*5560*/  FFMA.FTZ R134, R60, R0, -R55 ;  /* 0x000000003c867223 */ /* 0x000fe20000010837 */
[----:B------:R-:W0:Y:S01]  /*5570*/  MUFU.EX2 R150, R150 ;  /* 0x0000009600967308 */ /* 0x000e220000000800 */
[----:B-1----:R-:W-:Y:S01]  /*5580*/  FFMA.FTZ R45, R6, R4, R148 ;  /* 0x00000004062d7223 */ /* 0x002fe20000010094 */
[C---:B------:R-:W-:Y:S01]  /*5590*/  FADD.FTZ R4, R10.reuse, R49 ;  /* 0x000000310a047221 */ /* 0x040fe20000010000 */
[----:B------:R-:W-:Y:S01]  /*55a0*/  @!P1 PRMT R48, RZ, 0x654, R48 ;  /* 0x00000654ff309816 */ /* 0x000fe20000000030 */
[-CC-:B------:R-:W-:Y:S01]  /*55b0*/  FFMA.FTZ R61, R61, R0.reuse, -R55.reuse ;  /* 0x000000003d3d7223 */ /* 0x180fe20000010837 */
[----:B------:R-:W-:Y:S01]  /*55c0*/  F2FP.BF16.F32.PACK_AB R149, R10, R149 ;  /* 0x000000950a95723e */ /* 0x000fe200000010ff */
[-CC-:B------:R-:W-:Y:S01]  /*55d0*/  FFMA.FTZ R128, R64, R0.reuse, -R55.reuse ;  /* 0x0000000040807223 */ /* 0x180fe20000010837 */
[-C--:B------:R-:W-:Y:S01]  /*55e0*/  FFMA.FTZ R130, R68, R0.reuse, -R55 ;  /* 0x0000000044827223 */ /* 0x080fe20000010837 */
[----:B------:R-:W1:Y:S01]  /*55f0*/  MUFU.EX2 R25, R25 ;  /* 0x0000001900197308 */ /* 0x000e620000000800 */
[----:B--2---:R-:W-:Y:S01]  /*5600*/  FADD.FTZ R45, R24, R45 ;  /* 0x0000002d182d7221 */ /* 0x004fe20000010000 */
[-CC-:B------:R-:W-:Y:S01]  /*5610*/  FFMA.FTZ R124, R72, R0.reuse, -R55.reuse ;  /* 0x00000000487c7223 */ /* 0x180fe20000010837 */
[-CC-:B------:R-:W-:Y:S01]  /*5620*/  FFMA.FTZ R126, R76, R0.reuse, -R55.reuse ;  /* 0x000000004c7e7223 */ /* 0x180fe20000010837 */
[-CC-:B------:R-:W-:Y:S01]  /*5630*/  FFMA.FTZ R77, R77, R0.reuse, -R55.reuse ;  /* 0x000000004d4d7223 */ /* 0x180fe20000010837 */
[-CC-:B------:R-:W-:Y:S01]  /*5640*/  FFMA.FTZ R80, R80, R0.reuse, -R55.reuse ;  /* 0x0000000050507223 */ /* 0x180fe20000010837 */
[-CC-:B------:R-:W-:Y:S01]  /*5650*/  FFMA.FTZ R81, R81, R0.reuse, -R55.reuse ;  /* 0x0000000051517223 */ /* 0x180fe20000010837 */
[----:B------:R-:W-:Y:S01]  /*5660*/  FFMA.FTZ R84, R84, R0, -R55 ;  /* 0x0000000054547223 */ /* 0x000fe20000010837 */
[----:B------:R-:W2:Y:S01]  /*5670*/  MUFU.EX2 R144, R144 ;  /* 0x0000009000907308 */ /* 0x000ea20000000800 */
[C---:B------:R-:W-:Y:S01]  /*5680*/  ISETP.GT.AND P3, PT, R9.reuse, R7, PT ;  /* 0x000000070900720c */ /* 0x040fe20003f64270 */
[----:B------:R-:W-:Y:S01]  /*5690*/  UMOV UR6, UR37 ;  /* 0x0000002500067c82 */ /* 0x000fe20008000000 */
[----:B------:R-:W-:Y:S01]  /*56a0*/  F2FP.BF16.F32.PACK_AB R148, R24, R148 ;  /* 0x000000941894723e */ /* 0x000fe200000010ff */
[----:B------:R-:W-:Y:S01]  /*56b0*/  VIADD R9, R9, 0xffffffff ;  /* 0xffffffff09097836 */ /* 0x000fe20000000000 */
[----:B------:R-:W-:-:S03]  /*56c0*/  F2FP.BF16.F32.PACK_AB R125, R42, R39 ;  /* 0x000000272a7d723e */ /* 0x000fc600000010ff */
[----:B------:R-:W3:Y:S08]  /*56d0*/  MUFU.EX2 R28, R28 ;  /* 0x0000001c001c7308 */ /* 0x000ef00000000800 */
[----:B------:R-:W4:Y:S08]  /*56e0*/  MUFU.EX2 R146, R146 ;  /* 0x0000009200927308 */ /* 0x000f300000000800 */
        /* <DEDUP_REMOVED lines=8> */
[----:B0-----:R-:W-:Y:S01]  /*5770*/  FADD.FTZ R41, R151, R4 ;  /* 0x0000000497297221 */ /* 0x001fe20000010000 */
[----:B------:R-:W-:Y:S01]  /*5780*/  FFMA.FTZ R4, R65, R0, -R55 ;  /* 0x0000000041047223 */ /* 0x000fe20000010837 */
[----:B------:R-:W-:Y:S01]  /*5790*/  F2FP.BF16.F32.PACK_AB R151, R12, R151 ;  /* 0x000000970c97723e */ /* 0x000fe200000010ff */
[-C--:B------:R-:W-:Y:S01]  /*57a0*/  FMUL.FTZ R88, R88, R6.reuse ;  /* 0x0000000658587220 */ /* 0x080fe20000410000 */
[-C--:B------:R-:W-:Y:S01]  /*57b0*/  FMUL.FTZ R89, R89, R6.reuse ;  /* 0x0000000659597220 */ /* 0x080fe20000410000 */
[----:B------:R-:W-:Y:S01]  /*57c0*/  FMUL.FTZ R92, R92, R6 ;  /* 0x000000065c5c7220 */ /* 0x000fe20000410000 */
[----:B-1----:R-:W-:Y:S01]  /*57d0*/  FADD.FTZ R44, R150, R45 ;  /* 0x0000002d962c7221 */ /* 0x002fe20000010000 */
[----:B------:R4:W-:Y:S01]  /*57e0*/  @!P1 SYNCS.ARRIVE.TRANS64.RED.A1T0 RZ, [R48+URZ], RZ ;  /* 0x000000ff30ff99a7 */ /* 0x0009e2000810043f */
[----:B------:R-:W0:Y:S01]  /*57f0*/  MUFU.EX2 R136, R136 ;  /* 0x0000008800887308 */ /* 0x000e220000000800 */
[C---:B------:R-:W-:Y:S01]  /*5800*/  F2FP.BF16.F32.PACK_AB R150, R25.reuse, R150 ;  /* 0x000000961996723e */ /* 0x040fe200000010ff */
[----:B------:R-:W-:Y:S01]  /*5810*/  FADD.FTZ R45, R25, R44 ;  /* 0x0000002c192d7221 */ /* 0x000fe20000010000 */
[----:B------:R-:W-:Y:S01]  /*5820*/  FADD.FTZ R44, R12, R41 ;  /* 0x000000290c2c7221 */ /* 0x000fe20000010000 */
[----:B------:R-:W-:Y:S01]  /*5830*/  FFMA.FTZ R41, R69, R0, -R55 ;  /* 0x0000000045297223 */ /* 0x000fe20000010837 */
[-C--:B------:R-:W-:Y:S01]  /*5840*/  FMUL.FTZ R93, R93, R6.reuse ;  /* 0x000000065d5d7220 */ /* 0x080fe20000410000 */
[----:B--2---:R-:W-:Y:S01]  /*5850*/  FADD.FTZ R45, R144, R45 ;  /* 0x0000002d902d7221 */ /* 0x004fe20000010000 */
[----:B------:R-:W-:Y:S01]  /*5860*/  FADD.FTZ R44, R145, R44 ;  /* 0x0000002c912c7221 */ /* 0x000fe20000010000 */
[----:B------:R-:W1:Y:S01]  /*5870*/  MUFU.EX2 R36, R36 ;  /* 0x0000002400247308 */ /* 0x000e620000000800 */
[C---:B------:R-:W-:Y:S01]  /*5880*/  F2FP.BF16.F32.PACK_AB R145, R13.reuse, R145 ;  /* 0x000000910d91723e */ /* 0x040fe200000010ff */
[----:B---3--:R-:W-:Y:S01]  /*5890*/  FADD.FTZ R45, R28, R45 ;  /* 0x0000002d1c2d7221 */ /* 0x008fe20000010000 */
[----:B------:R-:W-:Y:S01]  /*58a0*/  FADD.FTZ R44, R13, R44 ;  /* 0x0000002c0d2c7221 */ /* 0x000fe20000010000 */
[-C--:B------:R-:W-:Y:S01]  /*58b0*/  FMUL.FTZ R96, R96, R6.reuse ;  /* 0x0000000660607220 */ /* 0x080fe20000410000 */
[-C--:B------:R-:W-:Y:S01]  /*58c0*/  FMUL.FTZ R97, R97, R6.reuse ;  /* 0x0000000661617220 */ /* 0x080fe20000410000 */
[----:B----4-:R-:W-:Y:S01]  /*58d0*/  FADD.FTZ R48, R146, R45 ;  /* 0x0000002d92307221 */ /* 0x010fe20000010000 */
[----:B------:R-:W-:Y:S01]  /*58e0*/  FADD.FTZ R45, R147, R44 ;  /* 0x0000002c932d7221 */ /* 0x000fe20000010000 */
[----:B------:R-:W2:Y:S01]  /*58f0*/  MUFU.EX2 R138, R138 ;  /* 0x0000008a008a7308 */ /* 0x000ea20000000800 */
[----:B------:R-:W-:Y:S01]  /*5900*/  FMUL.FTZ R100, R100, R6 ;  /* 0x0000000664647220 */ /* 0x000fe20000410000 */
[----:B-----5:R-:W-:Y:S01]  /*5910*/  FADD.FTZ R49, R29, R48 ;  /* 0x000000301d317221 */ /* 0x020fe20000010000 */
[----:B------:R-:W-:Y:S01]  /*5920*/  FADD.FTZ R44, R14, R45 ;  /* 0x0000002d0e2c7221 */ /* 0x000fe20000010000 */
[-CC-:B------:R-:W-:Y:S01]  /*5930*/  FFMA.FTZ R45, R73, R0.reuse, -R55.reuse ;  /* 0x00000000492d7223 */ /* 0x180fe20000010837 */
[----:B------:R-:W-:Y:S01]  /*5940*/  FFMA.FTZ R55, R85, R0, -R55 ;  /* 0x0000000055377223 */ /* 0x000fe20000010837 */
[----:B------:R-:W-:Y:S01]  /*5950*/  FADD.FTZ R49, R140, R49 ;  /* 0x000000318c317221 */ /* 0x000fe20000010000 */
[----:B------:R-:W-:Y:S01]  /*5960*/  FADD.FTZ R44, R141, R44 ;  /* 0x0000002c8d2c7221 */ /* 0x000fe20000010000 */
[----:B------:R-:W3:Y:S01]  /*5970*/  MUFU.EX2 R37, R37 ;  /* 0x0000002500257308 */ /* 0x000ee20000000800 */
[C---:B------:R-:W-:Y:S01]  /*5980*/  F2FP.BF16.F32.PACK_AB R141, R15.reuse, R141 ;  /* 0x0000008d0f8d723e */ /* 0x040fe200000010ff */
[----:B------:R-:W-:Y:S01]  /*5990*/  FADD.FTZ R49, R32, R49 ;  /* 0x0000003120317221 */ /* 0x000fe20000010000 */
[----:B------:R-:W-:Y:S01]  /*59a0*/  FADD.FTZ R44, R15, R44 ;  /* 0x0000002c0f2c7221 */ /* 0x000fe20000010000 */
[-C--:B------:R-:W-:Y:S01]  /*59b0*/  FMUL.FTZ R101, R101, R6.reuse ;  /* 0x0000000665657220 */ /* 0x080fe20000410000 */
[-C--:B------:R-:W-:Y:S01]  /*59c0*/  FMUL.FTZ R104, R104, R6.reuse ;  /* 0x0000000668687220 */ /* 0x080fe20000410000 */
[----:B------:R-:W-:Y:S01]  /*59d0*/  FADD.FTZ R48, R142, R49 ;  /* 0x000000318e307221 */ /* 0x000fe20000010000 */
[----:B------:R-:W-:Y:S01]  /*59e0*/  FADD.FTZ R49, R143, R44 ;  /* 0x0000002c8f317221 */ /* 0x000fe20000010000 */
[----:B------:R-:W4:Y:S01]  /*59f0*/  MUFU.EX2 R132, R132 ;  /* 0x0000008400847308 */ /* 0x000f220000000800 */
[-C--:B------:R-:W-:Y:S01]  /*5a00*/  FMUL.FTZ R105, R105, R6.reuse ;  /* 0x0000000669697220 */ /* 0x080fe20000410000 */
[----:B------:R-:W-:Y:S01]  /*5a10*/  FADD.FTZ R53, R33, R48 ;  /* 0x0000003021357221 */ /* 0x000fe20000010000 */
[----:B------:R-:W-:Y:S01]  /*5a20*/  FADD.FTZ R44, R20, R49 ;  /* 0x00000031142c7221 */ /* 0x000fe20000010000 */
[-C--:B------:R-:W-:Y:S01]  /*5a30*/  FMUL.FTZ R108, R108, R6.reuse ;  /* 0x000000066c6c7220 */ /* 0x080fe20000410000 */
[-C--:B------:R-:W-:Y:S01]  /*5a40*/  FMUL.FTZ R109, R109, R6.reuse ;  /* 0x000000066d6d7220 */ /* 0x080fe20000410000 */
[----:B0-----:R-:W-:Y:S01]  /*5a50*/  FADD.FTZ R53, R136, R53 ;  /* 0x0000003588357221 */ /* 0x001fe20000010000 */
[----:B------:R-:W-:Y:S01]  /*5a60*/  FADD.FTZ R44, R137, R44 ;  /* 0x0000002c892c7221 */ /* 0x000fe20000010000 */
[----:B------:R-:W0:Y:S01]  /*5a70*/  MUFU.EX2 R40, R57 ;  /* 0x0000003900287308 */ /* 0x000e220000000800 */
[C---:B------:R-:W-:Y:S01]  /*5a80*/  F2FP.BF16.F32.PACK_AB R137, R21.reuse, R137 ;  /* 0x000000891589723e */ /* 0x040fe200000010ff */
[----:B-1----:R-:W-:Y:S01]  /*5a90*/  FADD.FTZ R53, R36, R53 ;  /* 0x0000003524357221 */ /* 0x002fe20000010000 */
[----:B------:R-:W-:Y:S01]  /*5aa0*/  FADD.FTZ R44, R21, R44 ;  /* 0x0000002c152c7221 */ /* 0x000fe20000010000 */
[-C--:B------:R-:W-:Y:S01]  /*5ab0*/  FMUL.FTZ R112, R112, R6.reuse ;  /* 0x0000000670707220 */ /* 0x080fe20000410000 */
[-C--:B------:R-:W-:Y:S01]  /*5ac0*/  FMUL.FTZ R113, R113, R6.reuse ;  /* 0x0000000671717220 */ /* 0x080fe20000410000 */
[----:B--2---:R-:W-:Y:S01]  /*5ad0*/  FADD.FTZ R10, R138, R53 ;  /* 0x000000358a0a7221 */ /* 0x004fe20000010000 */
[----:B------:R-:W-:Y:S01]  /*5ae0*/  FADD.FTZ R13, R139, R44 ;  /* 0x0000002c8b0d7221 */ /* 0x000fe20000010000 */
[----:B------:R-:W1:Y:S01]  /*5af0*/  MUFU.EX2 R134, R134 ;  /* 0x0000008600867308 */ /* 0x000e620000000800 */
[-C--:B------:R-:W-:Y:S01]  /*5b00*/  FMUL.FTZ R116, R116, R6.reuse ;  /* 0x0000000674747220 */ /* 0x080fe20000410000 */
[----:B---3--:R-:W-:Y:S01]  /*5b10*/  FADD.FTZ R25, R37, R10 ;  /* 0x0000000a25197221 */ /* 0x008fe20000010000 */
[----:B------:R-:W-:Y:S01]  /*5b20*/  FADD.FTZ R10, R26, R13 ;  /* 0x0000000d1a0a7221 */ /* 0x000fe20000010000 */
[----:B------:R-:W-:Y:S01]  /*5b30*/  FMUL.FTZ R117, R117, R6 ;  /* 0x0000000675757220 */ /* 0x000fe20000410000 */
[-C--:B------:R-:W-:Y:S01]  /*5b40*/  FMUL.FTZ R90, R90, R5.reuse ;  /* 0x000000055a5a7220 */ /* 0x080fe20000410000 */
[----:B----4-:R-:W-:Y:S01]  /*5b50*/  FADD.FTZ R25, R132, R25 ;  /* 0x0000001984197221 */ /* 0x010fe20000010000 */
[----:B------:R-:W-:Y:S01]  /*5b60*/  FADD.FTZ R10, R133, R10 ;  /* 0x0000000a850a7221 */ /* 0x000fe20000010000 */
[----:B------:R-:W2:Y:S01]  /*5b70*/  MUFU.EX2 R3, R61 ;  /* 0x0000003d00037308 */ /* 0x000ea20000000800 */
[-C--:B------:R-:W-:Y:S01]  /*5b80*/  FMUL.FTZ R91, R91, R5.reuse ;  /* 0x000000055b5b7220 */ /* 0x080fe20000410000 */
[----:B0-----:R-:W-:Y:S01]  /*5b90*/  FADD.FTZ R25, R40, R25 ;  /* 0x0000001928197221 */ /* 0x001fe20000010000 */
        /* <DEDUP_REMOVED lines=14> */
[C---:B--2---:R-:W-:Y:S01]  /*5c80*/  FADD.FTZ R15, R3.reuse, R12 ;  /* 0x0000000c030f7221 */ /* 0x044fe20000010000 */
[----:B------:R-:W-:Y:S01]  /*5c90*/  F2FP.BF16.F32.PACK_AB R134, R3, R134 ;  /* 0x000000860386723e */ /* 0x000fe200000010ff */
        /* <DEDUP_REMOVED lines=12> */
[----:B------:R-:W-:Y:S01]  /*5d60*/  FADD.FTZ R3, R39, R10 ;  /* 0x0000000a27037221 */ /* 0x000fe20000010000 */
[----:B------:R-:W0:Y:S01]  /*5d70*/  MUFU.EX2 R41, R41 ;  /* 0x0000002900297308 */ /* 0x000e220000000800 */
[C---:B-1----:R-:W-:Y:S01]  /*5d80*/  FADD.FTZ R15, R4.reuse, R15 ;  /* 0x0000000f040f7221 */ /* 0x042fe20000010000 */
[----:B------:R-:W-:Y:S01]  /*5d90*/  F2FP.BF16.F32.PACK_AB R128, R4, R128 ;  /* 0x000000800480723e */ /* 0x000fe200000010ff */
[----:B------:R-:W-:Y:S01]  /*5da0*/  FADD.FTZ R10, R42, R3 ;  /* 0x000000032a0a7221 */ /* 0x000fe20000010000 */
[----:B------:R-:W-:Y:S01]  /*5db0*/  F2FP.BF16.F32.PACK_AB R144, R28, R144 ;  /* 0x000000901c90723e */ /* 0x000fe200000010ff */
[----:B------:R-:W-:Y:S01]  /*5dc0*/  IMAD.MOV.U32 R6, RZ, RZ, R2 ;  /* 0x000000ffff067224 */ /* 0x000fe200078e0002 */
[----:B------:R-:W-:Y:S01]  /*5dd0*/  F2FP.BF16.F32.PACK_AB R146, R29, R146 ;  /* 0x000000921d92723e */ /* 0x000fe200000010ff */
[----:B------:R-:W-:Y:S01]  /*5de0*/  IMAD.MOV.U32 R5, RZ, RZ, R8 ;  /* 0x000000ffff057224 */ /* 0x000fe200078e0008 */
[----:B------:R-:W1:Y:S01]  /*5df0*/  MUFU.EX2 R124, R124 ;  /* 0x0000007c007c7308 */ /* 0x000e620000000800 */
[----:B--2---:R-:W-:Y:S01]  /*5e00*/  FADD.FTZ R12, R130, R15 ;  /* 0x0000000f820c7221 */ /* 0x004fe20000010000 */
        /* <DEDUP_REMOVED lines=15> */
[----:B------:R-:W-:-:S02]  /*5f00*/  F2FP.BF16.F32.PACK_AB R135, R30, R135 ;  /* 0x000000871e87723e */ /* 0x000fc400000010ff */
[----:B------:R-:W-:Y:S02]  /*5f10*/  F2FP.BF16.F32.PACK_AB R130, R41, R130 ;  /* 0x000000822982723e */ /* 0x000fe400000010ff */
[----:B------:R-:W-:Y:S02]  /*5f20*/  F2FP.BF16.F32.PACK_AB R124, R45, R124 ;  /* 0x0000007c2d7c723e */ /* 0x000fe400000010ff */
        /* <DEDUP_REMOVED lines=23> */
[----:B0-----:R-:W-:-:S04]  /*60a0*/  FADD.FTZ R10, R21, R10 ;  /* 0x0000000a150a7221 */ /* 0x001fc80000010000 */
[C---:B-1----:R-:W-:Y:S01]  /*60b0*/  FADD.FTZ R4, R55.reuse, R10 ;  /* 0x0000000a37047221 */ /* 0x042fe20000010000 */
[----:B------:R-:W-:Y:S01]  /*60c0*/  F2FP.BF16.F32.PACK_AB R122, R55, R21 ;  /* 0x00000015377a723e */ /* 0x000fe200000010ff */
[C---:B--2---:R-:W-:Y:S01]  /*60d0*/  FADD.FTZ R3, R12.reuse, R3 ;  /* 0x000000030c037221 */ /* 0x044fe20000010000 */
[----:B------:R-:W-:Y:S01]  /*60e0*/  F2FP.BF16.F32.PACK_AB R123, R12, R51 ;  /* 0x000000330c7b723e */ /* 0x000fe200000010ff */
[----:B------:R-:W-:Y:S06]  /*60f0*/  @P3 BRA `(.L_x_14180) ;  /* 0xffffffd800883947 */ /* 0x000fec000383ffff */
.L_x_14171:
[----:B------:R-:W-:-:S13]  /*6100*/  ISETP.GE.AND P2, PT, R9, R23, PT ;  /* 0x000000170900720c */ /* 0x000fda0003f46270 */
[----:B------:R-:W-:Y:S05]  /*6110*/  @!P2 BRA `(.L_x_14181) ;  /* 0x0000001c003ca947 */ /* 0x000fea0003800000 */
[----:B------:R-:W-:Y:S01]  /*6120*/  IMAD.MOV.U32 R5, RZ, RZ, R2 ;  /* 0x000000ffff057224 */ /* 0x000fe200078e0002 */
[----:B------:R-:W-:Y:S01]  /*6130*/  UMOV UR7, UR36 ;  /* 0x0000002400077c82 */ /* 0x000fe20008000000 */
[----:B------:R-:W-:Y:S01]  /*6140*/  IMAD.MOV.U32 R6, RZ, RZ, R8 ;  /* 0x000000ffff067224 */ /* 0x000fe200078e0008 */
[----:B------:R-:W-:-:S06]  /*6150*/  UMOV UR6, UR37 ;  /* 0x0000002500067c82 */ /* 0x000fcc0008000000 */
.L_x_14190:
        /* <DEDUP_REMOVED lines=9> */
.L_x_14183:
[----:B------:R-:W-:Y:S01]  /*61f0*/  ULEA UR10, UR37, UR38, 0x3 ;  /* 0x00000026250a7291 */ /* 0x000fe2000f8e183f */
[----:B------:R-:W-:-:S05]  /*6200*/  IMAD.U32 R0, RZ, RZ, UR36 ;  /* 0x00000024ff007e24 */ /* 0x000fca000f8e00ff */
[----:B------:R-:W-:-:S04]  /*6210*/  SHF.L.U32 R0, R0, 0x1f, RZ ;  /* 0x0000001f00007819 */ /* 0x000fc800000006ff */
[----:B------:R0:W1:Y:S01]  /*6220*/  SYNCS.PHASECHK.TRANS64.TRYWAIT P2, [UR10+0x16830], R0 ;  /* 0x01683000ff0075a7 */ /* 0x000062000804014a */
[----:B------:R-:W-:Y:S05]  /*6230*/  @!P0 BRA `(.L_x_14184) ;  /* 0x0000000000048947 */ /* 0x000fea0003800000 */
[----:B------:R-:W-:Y:S01]  /*6240*/  BPT.TRAP 0x1 ;  /* 0x000000040000795c */ /* 0x000fe20000300000 */
.L_x_14184:
[----:B-1----:R-:W-:Y:S05]  /*6250*/  @P2 BRA `(.L_x_14182) ;  /* 0x0000000000082947 */ /* 0x002fea0003800000 */
[----:B------:R-:W1:Y:S02]  /*6260*/  SYNCS.PHASECHK.TRANS64.TRYWAIT P2, [UR10+0x16830], R0 ;  /* 0x01683000ff0075a7 */ /* 0x000e64000804014a */
[----:B-1----:R-:W-:Y:S05]  /*6270*/  @!P2 BRA `(.L_x_14185) ;  /* 0x000000a800b4a947 */ /* 0x002fea0003800000 */
.L_x_14182:
        /* <DEDUP_REMOVED lines=29> */
.L_x_14187:
[----:B------:R-:W-:Y:S01]  /*6450*/  ULEA UR10, UR6, UR38, 0x3 ;  /* 0x00000026060a7291 */ /* 0x000fe2000f8e183f */
[----:B------:R-:W-:-:S05]  /*6460*/  IMAD.U32 R0, RZ, RZ, UR7 ;  /* 0x00000007ff007e24 */ /* 0x000fca000f8e00ff */
[----:B------:R-:W-:-:S04]  /*6470*/  SHF.L.U32 R0, R0, 0x1f, RZ ;  /* 0x0000001f00007819 */ /* 0x000fc800000006ff */
[----:B------:R0:W1:Y:S01]  /*6480*/  SYNCS.PHASECHK.TRANS64.TRYWAIT P2, [UR10+0x16850], R0 ;  /* 0x01685000ff0075a7 */ /* 0x000062000804014a */
[----:B------:R-:W-:Y:S05]  /*6490*/  @!P0 BRA `(.L_x_14188) ;  /* 0x0000000000048947 */ /* 0x000fea0003800000 */
[----:B------:R-:W-:Y:S01]  /*64a0*/  BPT.TRAP 0x1 ;  /* 0x000000040000795c */ /* 0x000fe20000300000 */
.L_x_14188:
[----:B-1----:R-:W-:Y:S05]  /*64b0*/  @P2 BRA `(.L_x_14186) ;  /* 0x0000000000082947 */ /* 0x002fea0003800000 */
[----:B------:R-:W1:Y:S02]  /*64c0*/  SYNCS.PHASECHK.TRANS64.TRYWAIT P2, [UR10+0x16850], R0 ;  /* 0x01685000ff0075a7 */ /* 0x000e64000804014a */
[----:B-1----:R-:W-:Y:S05]  /*64d0*/  @!P2 BRA `(.L_x_14189) ;  /* 0x000000a80034a947 */ /* 0x002fea0003800000 */
.L_x_14186:
[----:B------:R-:W-:Y:S01]  /*64e0*/  UIADD3 UR7, UR38, 0x400, URZ ;  /* 0x0000040026077890 */ /* 0x000fe2000fffe03f */
[----:B------:R-:W-:Y:S01]  /*64f0*/  WARPGROUP.ARRIVE ;  /* 0x00000000000079c5 */ /* 0x000fe20000000000 */
[----:B------:R-:W-:Y:S01]  /*6500*/  UMOV UR11, 0x40000040 ;  /* 0x40000040000b7882 */ /* 0x000fe20000000000 */
[----:B------:R-:W-:Y:S01]  /*6510*/  UMOV UR15, 0x40000040 ;  /* 0x40000040000f7882 */ /* 0x000fe20000000000 */
[----:B------:R-:W-:Y:S01]  /*6520*/  USHF.R.U32.HI UR7, URZ, 0x4, UR7 ;  /* 0x000000043f077899 */ /* 0x000fe20008011607 */
[----:B01----:R-:W-:-:S03]  /*6530*/  FMNMX.FTZ R0, R24, R6, !PT ;  /* 0x0000000618007209 */ /* 0x003fc60007810000 */
[----:B------:R-:W-:Y:S01]  /*6540*/  ULOP3.LUT UR7, UR7, 0x3fff, URZ, 0xc0, !UPT ;  /* 0x00003fff07077892 */ /* 0x000fe2000f8ec03f */
[----:B------:R-:W-:-:S03]  /*6550*/  FMNMX.FTZ R0, R25, R0, !PT ;  /* 0x0000000019007209 */ /* 0x000fc60007810000 */
[----:B------:R-:W-:Y:S01]  /*6560*/  ULEA UR10, UR6, UR7, 0xa ;  /* 0x00000007060a7291 */ /* 0x000fe2000f8e503f */
[----:B------:R-:W-:Y:S02]  /*6570*/  FMNMX.FTZ R0, R28, R0, !PT ;  /* 0x000000001c007209 */ /* 0x000fe40007810000 */
[----:B------:R-:W-:Y:S01]  /*6580*/  UMOV UR7, UR36 ;  /* 0x0000002400077c82 */ /* 0x000fe20008000000 */
        /* <DEDUP_REMOVED lines=53> */
[----:B------:R-:W-:-:S03]  /*68e0*/  FMNMX.FTZ R13, R31, R2, !PT ;  /* 0x000000021f0d7209 */ /* 0x000fc60007810000 */
        /* <DEDUP_REMOVED lines=12> */
[----:B------:R0:W-:Y:S01]  /*69b0*/  MUFU.EX2 R13, R37 ;  /* 0x00000025000d7308 */ /* 0x0001e20000000800 */
        /* <DEDUP_REMOVED lines=31> */
[----:B------:R-:W-:Y:S01]  /*6bb0*/  FMNMX.FTZ R21, R63, R2, !PT ;  /* 0x000000023f157209 */ /* 0x000fe20007810000 */
[----:B------:R-:W-:Y:S02]  /*6bc0*/  WARPGROUP.DEPBAR.LE gsb0, 0x0 ;  /* 0x00008000000079c5 */ /* 0x000fe40000010000 */
[----:B------:R-:W-:Y:S01]  /*6bd0*/  WARPGROUP.ARRIVE ;  /* 0x00000000000079c5 */ /* 0x000fe20000000000 */
[----:B------:R-:W-:Y:S01]  /*6be0*/  FMNMX.FTZ R2, R66, R21, !PT ;  /* 0x0000001542027209 */ /* 0x000fe20007810000 */
[-CC-:B------:R-:W-:Y:S01]  /*6bf0*/  FFMA.FTZ R142, R44, R0.reuse, -R7.reuse ;  /* 0x000000002c8e7223 */ /* 0x180fe20000010807 */
[-CC-:B------:R-:W-:Y:S01]  /*6c00*/  FFMA.FTZ R140, R40, R0.reuse, -R7.reuse ;  /* 0x00000000288c7223 */ /* 0x180fe20000010807 */
[----:B------:R-:W-:Y:S01]  /*6c10*/  FFMA.FTZ R40, R80, R0, -R7 ;  /* 0x0000000050287223 */ /* 0x000fe20000010807 */
[----:B------:R-:W-:Y:S01]  /*6c20*/  FMNMX.FTZ R21, R67, R2, !PT ;  /* 0x0000000243157209 */ /* 0x000fe20007810000 */
[----:B------:R-:W-:Y:S01]  /*6c30*/  HGMMA.64x64x16.F32.BF16 R88, R136, gdesc[UR12].tnspB, R88, gsb0 ;  /* 0x40e0000c88587df0 */ /* 0x000fe20008001858 */
[----:B------:R-:W-:Y:S01]  /*6c40*/  UIADD3 UR14, UR10, 0x200, URZ ;  /* 0x000002000a0e7890 */ /* 0x000fe2000fffe03f */
[----:B------:R-:W-:Y:S01]  /*6c50*/  MUFU.EX2 R150, R150 ;  /* 0x0000009600967308 */ /* 0x000fe20000000800 */
        /* <DEDUP_REMOVED lines=16> */
[----:B------:R-:W1:Y:S05]  /*6d60*/  SHFL.BFLY PT, R33, R2, 0x2, 0x1f ;  /* 0x0c401f0002217f89 */ /* 0x000e6a00000e0000 */
[----:B------:R-:W-:Y:S08]  /*6d70*/  MUFU.EX2 R14, R14 ;  /* 0x0000000e000e7308 */ /* 0x000ff00000000800 */
[----:B------:R-:W-:Y:S08]  /*6d80*/  MUFU.EX2 R142, R142 ;  /* 0x0000008e008e7308 */ /* 0x000ff00000000800 */
[----:B------:R-:W-:Y:S01]  /*6d90*/  MUFU.EX2 R17, R49 ;  /* 0x0000003100117308 */ /* 0x000fe20000000800 */
[----:B-1----:R-:W-:Y:S01]  /*6da0*/  FMNMX.FTZ R44, R2, R33, !PT ;  /* 0x00000021022c7209 */ /* 0x002fe20007810000 */
[----:B------:R-:W-:-:S04]  /*6db0*/  FFMA.FTZ R33, R73, R0, -R7 ;  /* 0x0000000049217223 */ /* 0x000fc80000010807 */
[----:B0-----:R-:W0:Y:S02]  /*6dc0*/  SHFL.BFLY PT, R45, R44, 0x1, 0x1f ;  /* 0x0c201f002c2d7f89 */ /* 0x001e2400000e0000 */
[----:B------:R-:W-:Y:S01]  /*6dd0*/  MUFU.EX2 R18, R18 ;  /* 0x0000001200127308 */ /* 0x000fe20000000800 */
[----:B------:R-:W-:Y:S02]  /*6de0*/  WARPGROUP.DEPBAR.LE gsb0, 0x0 ;  /* 0x00008000000079c5 */ /* 0x000fe40000010000 */
[----:B------:R-:W-:Y:S01]  /*6df0*/  WARPGROUP.ARRIVE ;  /* 0x00000000000079c5 */ /* 0x000fe20000000000 */
[-CC-:B------:R-:W-:Y:S01]  /*6e00*/  FFMA.FTZ R136, R48, R0.reuse, -R7.reuse ;  /* 0x0000000030887223 */ /* 0x180fe20000010807 */
[----:B------:R-:W-:-:S03]  /*6e10*/  FFMA.FTZ R138, R52, R0, -R7 ;  /* 0x00000000348a7223 */ /* 0x000fc60000010807 */
[----:B------:R-:W-:Y:S01]  /*6e20*/  MUFU.EX2 R20, R20 ;  /* 0x0000001400147308 */ /* 0x000fe20000000800 */
[----:B------:R-:W-:Y:S01]  /*6e30*/  HGMMA.64x64x16.F32.BF16 R88, R132, gdesc[UR12].tnspB, R88, gsb0 ;  /* 0x40e0000c84587df0 */ /* 0x000fe20008001858 */
[----:B------:R-:W-:Y:S01]  /*6e40*/  UIADD3 UR14, UR10, 0x280, URZ ;  /* 0x000002800a0e7890 */ /* 0x000fe2000fffe03f */
[----:B------:R-:W-:-:S05]  /*6e50*/  UMOV UR15, 0x40000040 ;  /* 0x40000040000f7882 */ /* 0x000fca0000000000 */
[----:B------:R-:W-:Y:S01]  /*6e60*/  MUFU.EX2 R136, R136 ;  /* 0x0000008800887308 */ /* 0x000fe20000000800 */
[----:B0-----:R-:W-:-:S07]  /*6e70*/  FMNMX.FTZ R2, R44, R45, !PT ;  /* 0x0000002d2c027209 */ /* 0x001fce0007810000 */
[----:B------:R-:W-:Y:S01]  /*6e80*/  MUFU.EX2 R138, R138 ;  /* 0x0000008a008a7308 */ /* 0x000fe20000000800 */
[----:B------:R-:W-:-:S04]  /*6e90*/  FMUL.FTZ R45, R2, R0 ;  /* 0x00000000022d7220 */ /* 0x000fc80000410000 */
        /* <DEDUP_REMOVED lines=12> */
[----:B------:R-:W-:Y:S01]  /*6f60*/  FFMA.FTZ R35, R47, R0, -R45 ;  /* 0x000000002f237223 */ /* 0x000fe2000001082d */
[----:B------:R-:W-:Y:S01]  /*6f70*/  @!P1 VIADD R43, R43, 0x16840 ;  /* 0x000168402b2b9836 */ /* 0x000fe20000000000 */
[----:B------:R-:W-:Y:S01]  /*6f80*/  MUFU.EX2 R26, R26 ;  /* 0x0000001a001a7308 */ /* 0x000fe20000000800 */
[----:B------:R-:W-:-:S02]  /*6f90*/  IMAD.U32 R47, RZ, RZ, UR6 ;  /* 0x00000006ff2f7e24 */ /* 0x000fc4000f8e00ff */
[-CC-:B------:R-:W-:Y:S01]  /*6fa0*/  FFMA.FTZ R147, R38, R0.reuse, -R45.reuse ;  /* 0x0000000026937223 */ /* 0x180fe2000001082d */
[-C--:B------:R-:W-:Y:S01]  /*6fb0*/  FFMA.FTZ R31, R39, R0.reuse, -R45 ;  /* 0x00000000271f7223 */ /* 0x080fe2000001082d */
[----:B------:R-:W-:Y:S01]  /*6fc0*/  @!P1 PRMT R43, RZ, 0x654, R43 ;  /* 0x00000654ff2b9816 */ /* 0x000fe2000000002b */
[-CC-:B------:R-:W-:Y:S01]  /*6fd0*/  FFMA.FTZ R137, R50, R0.reuse, -R45.reuse ;  /* 0x0000000032897223 */ /* 0x180fe2000001082d */
[----:B------:R-:W-:Y:S01]  /*6fe0*/  @!P1 LEA R47, R47, UR38, 0x3 ;  /* 0x000000262f2f9c11 */ /* 0x000fe2000f8e18ff */
[-CC-:B------:R-:W-:Y:S01]  /*6ff0*/  FFMA.FTZ R38, R51, R0.reuse, -R45.reuse ;  /* 0x0000000033267223 */ /* 0x180fe2000001082d */
[----:B------:R-:W-:Y:S01]  /*7000*/  MUFU.EX2 R151, R151 ;  /* 0x0000009700977308 */ /* 0x000fe20000000800 */
[-CC-:B------:R-:W-:Y:S01]  /*7010*/  FFMA.FTZ R139, R54, R0.reuse, -R45.reuse ;  /* 0x00000000368b7223 */ /* 0x180fe2000001082d */
[-CC-:B------:R-:W-:Y:S01]  /*7020*/  FFMA.FTZ R39, R55, R0.reuse, -R45.reuse ;  /* 0x0000000037277223 */ /* 0x180fe2000001082d */
[----:B------:R-:W-:Y:S02]  /*7030*/  @!P1 VIADD R47, R47, 0x16860 ;  /* 0x000168602f2f9836 */ /* 0x000fe40000000000 */
[-CC-:B------:R-:W-:Y:S01]  /*7040*/  FFMA.FTZ R75, R75, R0.reuse, -R45.reuse ;  /* 0x000000004b4b7223 */ /* 0x180fe2000001082d */
[-CC-:B------:R-:W-:Y:S01]  /*7050*/  FFMA.FTZ R78, R78, R0.reuse, -R45.reuse ;  /* 0x000000004e4e7223 */ /* 0x180fe2000001082d */
[-CC-:B------:R-:W-:Y:S01]  /*7060*/  FFMA.FTZ R79, R79, R0.reuse, -R45.reuse ;  /* 0x000000004f4f7223 */ /* 0x180fe2000001082d */
[-C--:B------:R-:W-:Y:S01]  /*7070*/  FFMA.FTZ R82, R82, R0.reuse, -R45 ;  /* 0x0000000052527223 */ /* 0x080fe2000001082d */
[----:B------:R-:W-:Y:S01]  /*7080*/  MUFU.EX2 R27, R27 ;  /* 0x0000001b001b7308 */ /* 0x000fe20000000800 */
[----:B------:R-:W-:Y:S01]  /*7090*/  @!P1 PRMT R47, RZ, 0x654, R47 ;  /* 0x00000654ff2f9816 */ /* 0x000fe2000000002f */
[-CC-:B------:R-:W-:Y:S01]  /*70a0*/  FFMA.FTZ R83, R83, R0.reuse, -R45.reuse ;  /* 0x0000000053537223 */ /* 0x180fe2000001082d */
[----:B------:R-:W-:Y:S01]  /*70b0*/  FFMA.FTZ R86, R86, R0, -R45 ;  /* 0x0000000056567223 */ /* 0x000fe2000001082d */
[----:B------:R-:W-:-:S04]  /*70c0*/  UMOV UR6, UR37 ;  /* 0x0000002500067c82 */ /* 0x000fc80008000000 */
[----:B------:R-:W-:Y:S08]  /*70d0*/  MUFU.EX2 R145, R145 ;  /* 0x0000009100917308 */ /* 0x000ff00000000800 */
[----:B------:R-:W-:Y:S08]  /*70e0*/  MUFU.EX2 R30, R30 ;  /* 0x0000001e001e7308 */ /* 0x000ff00000000800 */
[----:B------:R-:W-:Y:S01]  /*70f0*/  MUFU.EX2 R147, R147 ;  /* 0x0000009300937308 */ /* 0x000fe20000000800 */
[----:B------:R-:W-:-:S02]  /*7100*/  WARPGROUP.DEPBAR.LE gsb0, 0x0 ;  /* 0x00008000000079c5 */ /* 0x000fc40000010000 */
[----:B------:R-:W-:-:S06]  /*7110*/  WARPGROUP.ARRIVE ;  /* 0x00000000000079c5 */ /* 0x000fcc0000000000 */
[----:B------:R-:W0:Y:S01]  /*7120*/  S2R R133, SR_TID.X ;  /* 0x0000000000857919 */ /* 0x000e220000002100 */
[-CC-:B------:R-:W-:Y:S01]  /*7130*/  FFMA.FTZ R132, R56, R0.reuse, -R7.reuse ;  /* 0x0000000038847223 */ /* 0x180fe20000010807 */
[-C--:B------:R-:W-:Y:S01]  /*7140*/  FFMA.FTZ R134, R60, R0.reuse, -R7 ;  /* 0x000000003c867223 */ /* 0x080fe20000010807 */
[----:B------:R-:W-:Y:S01]  /*7150*/  FADD.FTZ R7, -R2, R5 ;  /* 0x0000000502077221 */ /* 0x000fe20000010100 */
[----:B------:R-:W-:Y:S01]  /*7160*/  MUFU.EX2 R31, R31 ;  /* 0x0000001f001f7308 */ /* 0x000fe20000000800 */
[----:B------:R-:W-:Y:S01]  /*7170*/  HGMMA.64x64x16.F32.BF16 R88, R128, gdesc[UR12].tnspB, R88, gsb0 ;  /* 0x40e0000c80587df0 */ /* 0x000fe20008001858 */
[----:B------:R-:W-:Y:S01]  /*7180*/  UIADD3 UR14, UR10, 0x300, URZ ;  /* 0x000003000a0e7890 */ /* 0x000fe2000fffe03f */
[----:B------:R-:W-:Y:S01]  /*7190*/  FMUL.FTZ R7, R7, R0 ;  /* 0x0000000007077220 */ /* 0x000fe20000410000 */
[----:B------:R-:W-:Y:S01]  /*71a0*/  UMOV UR15, 0x40000040 ;  /* 0x40000040000f7882 */ /* 0x000fe20000000000 */
[----:B------:R-:W-:-:S03]  /*71b0*/  UIADD3 UR10, UR10, 0x380, URZ ;  /* 0x000003800a0a7890 */ /* 0x000fc6000fffe03f */
[----:B------:R-:W-:Y:S08]  /*71c0*/  MUFU.EX2 R141, R141 ;  /* 0x0000008d008d7308 */ /* 0x000ff00000000800 */
[----:B------:R-:W1:Y:S08]  /*71d0*/  MUFU.EX2 R7, R7 ;  /* 0x0000000700077308 */ /* 0x000e700000000800 */
[----:B------:R-:W-:Y:S01]  /*71e0*/  MUFU.EX2 R34, R34 ;  /* 0x0000002200227308 */ /* 0x000fe20000000800 */
[----:B0-----:R-:W-:-:S02]  /*71f0*/  SHF.R.U32.HI R135, RZ, 0x7, R133 ;  /* 0x00000007ff877819 */ /* 0x001fc40000011685 */
[----:B------:R-:W-:Y:S01]  /*7200*/  ISETP.GE.U32.AND P2, PT, R133, 0x180, PT ;  /* 0x000001808500780c */ /* 0x000fe20003f46070 */
[----:B------:R-:W-:-:S04]  /*7210*/  FFMA.FTZ R133, R58, R0, -R45 ;  /* 0x000000003a857223 */ /* 0x000fc8000001082d */
[----:B------:R-:W-:Y:S01]  /*7220*/  MUFU.EX2 R143, R143 ;  /* 0x0000008f008f7308 */ /* 0x000fe20000000800 */
[----:B------:R-:W-:Y:S02]  /*7230*/  VIADD R42, R135, 0x9 ;  /* 0x00000009872a7836 */ /* 0x000fe40000000000 */
[----:B-1----:R-:W-:Y:S01]  /*7240*/  FFMA.FTZ R3, R7, R3, R149 ;  /* 0x0000000307037223 */ /* 0x002fe20000010095 */
[-CC-:B------:R-:W-:Y:S01]  /*7250*/  FFMA.FTZ R135, R62, R0.reuse, -R45.reuse ;  /* 0x000000003e877223 */ /* 0x180fe2000001082d */
[----:B------:R-:W-:Y:S02]  /*7260*/  F2FP.BF16.F32.PACK_AB R149, R26, R149 ;  /* 0x000000951a95723e */ /* 0x000fe400000010ff */
[----:B------:R-:W-:Y:S01]  /*7270*/  SEL R46, R42, 0x9, !P2 ;  /* 0x000000092a2e7807 */ /* 0x000fe20005000000 */
[----:B------:R-:W-:Y:S01]  /*7280*/  FFMA.FTZ R42, R59, R0, -R45 ;  /* 0x000000003b2a7223 */ /* 0x000fe2000001082d */
[----:B------:R-:W-:Y:S01]  /*7290*/  MUFU.EX2 R35, R35 ;  /* 0x0000002300237308 */ /* 0x000fe20000000800 */
[C---:B------:R-:W-:Y:S01]  /*72a0*/  ISETP.GT.AND P2, PT, R9.reuse, R23, PT ;  /* 0x000000170900720c */ /* 0x040fe20003f44270 */
        /* <DEDUP_REMOVED lines=8> */
[-CC-:B------:R-:W-:Y:S01]  /*7330*/  FFMA.FTZ R129, R66, R0.reuse, -R45.reuse ;  /* 0x0000000042817223 */ /* 0x180fe2000001082d */
[----:B------:R-:W-:Y:S01]  /*7340*/  FFMA.FTZ R131, R70, R0, -R45 ;  /* 0x0000000046837223 */ /* 0x000fe2000001082d */
[----:B------:R-:W-:Y:S05]  /*7350*/  HGMMA.64x64x16.F32.BF16 R88, R124, gdesc[UR12].tnspB, R88, gsb0 ;  /* 0x40e0000c7c587df0 */ /* 0x000fea0008001858 */
        /* <DEDUP_REMOVED lines=12> */
[----:B------:R-:W-:Y:S01]  /*7420*/  WARPGROUP.ARRIVE ;  /* 0x00000000000079c5 */ /* 0x000fe20000000000 */
[----:B------:R-:W-:-:S03]  /*7430*/  FFMA.FTZ R125, R74, R0, -R45 ;  /* 0x000000004a7d7223 */ /* 0x000fc6000001082d */
[----:B------:R-:W0:Y:S02]  /*7440*/  MUFU.EX2 R29, R29 ;  /* 0x0000001d001d7308 */ /* 0x000e240000000800 */
[----:B------:R-:W-:Y:S06]  /*7450*/  HGMMA.64x64x16.F32.BF16 R88, R120, gdesc[UR8].tnspB, R88, gsb0 ;  /* 0x40e0000878587df0 */ /* 0x000fec0008001858 */
[----:B------:R-:W-:Y:S08]  /*7460*/  MUFU.EX2 R32, R32 ;  /* 0x0000002000207308 */ /* 0x000ff00000000800 */
[----:B------:R-:W-:Y:S01]  /*7470*/  MUFU.EX2 R125, R125 ;  /* 0x0000007d007d7308 */ /* 0x000fe20000000800 */
[----:B0-----:R-:W-:-:S07]  /*7480*/  F2FP.BF16.F32.PACK_AB R130, R29, R25 ;  /* 0x000000191d82723e */ /* 0x001fce00000010ff */
[----:B------:R-:W0:Y:S08]  /*7490*/  MUFU.EX2 R33, R33 ;  /* 0x0000002100217308 */ /* 0x000e300000000800 */
        /* <DEDUP_REMOVED lines=21> */
[----:B------:R-:W-:Y:S01]  /*75f0*/  FADD.FTZ R4, R26, R3 ;  /* 0x000000031a047221 */ /* 0x000fe20000010000 */
[----:B------:R1:W-:Y:S01]  /*7600*/  @!P1 SYNCS.ARRIVE.TRANS64.RED.A1T0 RZ, [R47+URZ], RZ ;  /* 0x000000ff2fff99a7 */ /* 0x0003e2000810043f */
[C---:B------:R-:W-:Y:S01]  /*7610*/  F2FP.BF16.F32.PACK_AB R148, R10.reuse, R148 ;  /* 0x000000940a94723e */ /* 0x040fe200000010ff */
[----:B------:R-:W-:Y:S01]  /*7620*/  FADD.FTZ R43, R10, R43 ;  /* 0x0000002b0a2b7221 */ /* 0x000fe20000010000 */
[----:B------:R-:W-:Y:S01]  /*7630*/  FADD.FTZ R4, R151, R4 ;  /* 0x0000000497047221 */ /* 0x000fe20000010000 */
[----:B------:R-:W-:Y:S01]  /*7640*/  FFMA.FTZ R3, R63, R0, -R45 ;  /* 0x000000003f037223 */ /* 0x000fe2000001082d */
[----:B------:R-:W-:Y:S01]  /*7650*/  MUFU.EX2 R44, R84 ;  /* 0x00000054002c7308 */ /* 0x000fe20000000800 */
[----:B0-----:R-:W-:Y:S01]  /*7660*/  FADD.FTZ R46, R150, R43 ;  /* 0x0000002b962e7221 */ /* 0x001fe20000010000 */
[----:B------:R-:W-:Y:S01]  /*7670*/  FADD.FTZ R4, R27, R4 ;  /* 0x000000041b047221 */ /* 0x000fe20000010000 */
[C---:B------:R-:W-:Y:S01]  /*7680*/  F2FP.BF16.F32.PACK_AB R150, R11.reuse, R150 ;  /* 0x000000960b96723e */ /* 0x040fe200000010ff */
[----:B------:R-:W-:Y:S01]  /*7690*/  FMUL.FTZ R100, R100, R6 ;  /* 0x0000000664647220 */ /* 0x000fe20000410000 */
[----:B------:R-:W-:Y:S01]  /*76a0*/  FADD.FTZ R43, R11, R46 ;  /* 0x0000002e0b2b7221 */ /* 0x000fe20000010000 */
[----:B-1----:R-:W-:Y:S01]  /*76b0*/  FADD.FTZ R47, R145, R4 ;  /* 0x00000004912f7221 */ /* 0x002fe20000010000 */
[-C--:B------:R-:W-:Y:S01]  /*76c0*/  FFMA.FTZ R4, R67, R0.reuse, -R45 ;  /* 0x0000000043047223 */ /* 0x080fe2000001082d */
[----:B------:R-:W-:Y:S01]  /*76d0*/  MUFU.EX2 R3, R3 ;  /* 0x0000000300037308 */ /* 0x000fe20000000800 */
[----:B------:R-:W-:Y:S01]  /*76e0*/  FADD.FTZ R43, R144, R43 ;  /* 0x0000002b902b7221 */ /* 0x000fe20000010000 */
[----:B------:R-:W-:Y:S01]  /*76f0*/  FADD.FTZ R48, R30, R47 ;  /* 0x0000002f1e307221 */ /* 0x000fe20000010000 */
[-CC-:B------:R-:W-:Y:S01]  /*7700*/  FFMA.FTZ R46, R71, R0.reuse, -R45.reuse ;  /* 0x00000000472e7223 */ /* 0x180fe2000001082d */
[----:B------:R-:W-:Y:S01]  /*7710*/  FFMA.FTZ R45, R87, R0, -R45 ;  /* 0x00000000572d7223 */ /* 0x000fe2000001082d */
[----:B------:R-:W-:Y:S01]  /*7720*/  FADD.FTZ R43, R28, R43 ;  /* 0x0000002b1c2b7221 */ /* 0x000fe20000010000 */
[----:B------:R-:W-:Y:S01]  /*7730*/  FADD.FTZ R48, R147, R48 ;  /* 0x0000003093307221 */ /* 0x000fe20000010000 */
[----:B------:R-:W-:Y:S01]  /*7740*/  FMUL.FTZ R101, R101, R6 ;  /* 0x0000000665657220 */ /* 0x000fe20000410000 */
[----:B------:R-:W-:Y:S01]  /*7750*/  MUFU.EX2 R4, R4 ;  /* 0x0000000400047308 */ /* 0x000fe20000000800 */
[----:B------:R-:W-:Y:S01]  /*7760*/  FADD.FTZ R50, R146, R43 ;  /* 0x0000002b92327221 */ /* 0x000fe20000010000 */
[----:B------:R-:W-:Y:S01]  /*7770*/  FADD.FTZ R48, R31, R48 ;  /* 0x000000301f307221 */ /* 0x000fe20000010000 */
[C---:B------:R-:W-:Y:S01]  /*7780*/  F2FP.BF16.F32.PACK_AB R146, R13.reuse, R146 ;  /* 0x000000920d92723e */ /* 0x040fe200000010ff */
[-C--:B------:R-:W-:Y:S01]  /*7790*/  FMUL.FTZ R104, R104, R6.reuse ;  /* 0x0000000668687220 */ /* 0x080fe20000410000 */
[----:B------:R-:W-:Y:S01]  /*77a0*/  FADD.FTZ R43, R13, R50 ;  /* 0x000000320d2b7221 */ /* 0x000fe20000010000 */
[----:B------:R-:W-:Y:S01]  /*77b0*/  FADD.FTZ R47, R141, R48 ;  /* 0x000000308d2f7221 */ /* 0x000fe20000010000 */
[----:B------:R-:W-:Y:S01]  /*77c0*/  FMUL.FTZ R105, R105, R6 ;  /* 0x0000000669697220 */ /* 0x000fe20000410000 */
[----:B------:R-:W-:Y:S01]  /*77d0*/  MUFU.EX2 R46, R46 ;  /* 0x0000002e002e7308 */ /* 0x000fe20000000800 */
[----:B------:R-:W-:Y:S01]  /*77e0*/  FADD.FTZ R43, R140, R43 ;  /* 0x0000002b8c2b7221 */ /* 0x000fe20000010000 */
[----:B------:R-:W-:Y:S01]  /*77f0*/  FADD.FTZ R48, R34, R47 ;  /* 0x0000002f22307221 */ /* 0x000fe20000010000 */
[----:B------:R-:W-:Y:S01]  /*7800*/  F2FP.BF16.F32.PACK_AB R140, R14, R140 ;  /* 0x0000008c0e8c723e */ /* 0x000fe200000010ff */
        /* <DEDUP_REMOVED lines=10> */
[-C--:B------:R-:W-:Y:S01]  /*78b0*/  FMUL.FTZ R116, R116, R6.reuse ;  /* 0x0000000674747220 */ /* 0x080fe20000410000 */
[----:B------:R-:W-:Y:S01]  /*78c0*/  FMUL.FTZ R117, R117, R6 ;  /* 0x0000000675757220 */ /* 0x000fe20000410000 */
[----:B------:R-:W0:Y:S01]  /*78d0*/  MUFU.EX2 R5, R85 ;  /* 0x0000005500057308 */ /* 0x000e220000000800 */
        /* <DEDUP_REMOVED lines=10> */
[C---:B------:R-:W-:Y:S01]  /*7980*/  F2FP.BF16.F32.PACK_AB R138, R18.reuse, R138 ;  /* 0x0000008a128a723e */ /* 0x040fe200000010ff */
[----:B------:R-:W-:Y:S01]  /*7990*/  FMUL.FTZ R91, R91, R7 ;  /* 0x000000075b5b7220 */ /* 0x000fe20000410000 */
[----:B------:R-:W-:Y:S01]  /*79a0*/  FADD.FTZ R11, R18, R11 ;  /* 0x0000000b120b7221 */ /* 0x000fe20000010000 */
[----:B------:R-:W-:Y:S01]  /*79b0*/  FADD.FTZ R26, R39, R26 ;  /* 0x0000001a271a7221 */ /* 0x000fe20000010000 */
[----:B------:R-:W-:Y:S01]  /*79c0*/  F2FP.BF16.F32.PACK_AB R145, R30, R145 ;  /* 0x000000911e91723e */ /* 0x000fe200000010ff */
[----:B------:R-:W1:Y:S01]  /*79d0*/  MUFU.EX2 R10, R75 ;  /* 0x0000004b000a7308 */ /* 0x000e620000000800 */
[----:B------:R-:W-:Y:S01]  /*79e0*/  FADD.FTZ R11, R132, R11 ;  /* 0x0000000b840b7221 */ /* 0x000fe20000010000 */
[----:B------:R-:W-:Y:S01]  /*79f0*/  FADD.FTZ R13, R133, R26 ;  /* 0x0000001a850d7221 */ /* 0x000fe20000010000 */
[----:B0-----:R-:W-:Y:S01]  /*7a00*/  F2FP.BF16.F32.PACK_AB R122, R5, R44 ;  /* 0x0000002c057a723e */ /* 0x001fe200000010ff */
        /* <DEDUP_REMOVED lines=56> */
[----:B------:R-:W-:-:S02]  /*7d90*/  IMAD.MOV.U32 R6, RZ, RZ, R8 ;  /* 0x000000ffff067224 */ /* 0x000fc400078e0008 */
[----:B------:R-:W-:Y:S01]  /*7da0*/  FADD.FTZ R4, R5, R4 ;  /* 0x0000000405047221 */ /* 0x000fe20000010000 */
[----:B------:R-:W-:Y:S01]  /*7db0*/  F2FP.BF16.F32.PACK_AB R120, R41, R40 ;  /* 0x000000282978723e */ /* 0x000fe200000010ff */
[----:B------:R-:W-:Y:S01]  /*7dc0*/  FADD.FTZ R3, R45, R11 ;  /* 0x0000000b2d037221 */ /* 0x000fe20000010000 */
[----:B------:R-:W-:Y:S01]  /*7dd0*/  F2FP.BF16.F32.PACK_AB R121, R83, R82 ;  /* 0x000000525379723e */ /* 0x000fe200000010ff */
[----:B------:R-:W-:Y:S01]  /*7de0*/  IMAD.MOV.U32 R5, RZ, RZ, R2 ;  /* 0x000000ffff057224 */ /* 0x000fe200078e0002 */
[----:B------:R-:W-:Y:S01]  /*7df0*/  F2FP.BF16.F32.PACK_AB R123, R45, R86 ;  /* 0x000000562d7b723e */ /* 0x000fe200000010ff */
[----:B------:R-:W-:Y:S06]  /*7e00*/  @P2 BRA `(.L_x_14190) ;  /* 0xffffffe000d42947 */ /* 0x000fec000383ffff */
.L_x_14181:
[----:B------:R-:W-:Y:S06]  /*7e10*/  BAR.ARV 0x8, 0x200 ;  /* 0x0208000000007b1d */ /* 0x000fec0000002000 */
[----:B------:R-:W-:Y:S05]  /*7e20*/  @!P0 BRA `(.L_x_14191) ;  /* 0x0000000000048947 */ /* 0x000fea0003800000 */
[----:B------:R-:W-:Y:S01]  /*7e30*/  BPT.TRAP 0x1 ;  /* 0x000000040000795c */ /* 0x000fe20000300000 */
.L_x_14191:
[----:B------:R-:W-:Y:S01]  /*7e40*/  ULEA UR5, UR37, UR38, 0x3 ;  /* 0x0000002625057291 */ /* 0x000fe2000f8e183f */
[----:B------:R-:W-:-:S05]  /*7e50*/  IMAD.U32 R5, RZ, RZ, UR36 ;  /* 0x00000024ff057e24 */ /* 0x000fca000f8e00ff */
[----:B------:R-:W-:-:S04]  /*7e60*/  SHF.L.U32 R5, R5, 0x1f, RZ ;  /* 0x0000001f05057819 */ /* 0x000fc800000006ff */
[----:B------:R0:W1:Y:S01]  /*7e70*/  SYNCS.PHASECHK.TRANS64.TRYWAIT P2, [UR5+0x16850], R5 ;  /* 0x01685005ff0075a7 */ /* 0x0000620008040145 */
[----:B------:R-:W-:Y:S05]  /*7e80*/  @!P0 BRA `(.L_x_14192) ;  /* 0x0000000000048947 */ /* 0x000fea0003800000 */
[----:B------:R-:W-:Y:S01]  /*7e90*/  BPT.TRAP 0x1 ;  /* 0x000000040000795c */ /* 0x000fe20000300000 */
.L_x_14192:
[----:B-1----:R-:W-:Y:S05]  /*7ea0*/  @P2 BRA `(.L_x_14193) ;  /* 0x0000000000082947 */ /* 0x002fea0003800000 */
[----:B------:R-:W1:Y:S02]  /*7eb0*/  SYNCS.PHASECHK.TRANS64.TRYWAIT P0, [UR5+0x16850], R5 ;  /* 0x01685005ff0075a7 */ /* 0x000e640008000145 */
[----:B-1----:R-:W-:Y:S05]  /*7ec0*/  @!P0 BRA `(.L_x_14194) ;  /* 0x0000008c00d08947 */ /* 0x002fea0003800000 */
.L_x_14193:
[----:B------:R-:W-:Y:S01]  /*7ed0*/  UIADD3 UR38, UR38, 0x400, URZ ;  /* 0x0000040026267890 */ /* 0x000fe2000fffe03f */
[----:B------:R-:W2:Y:S01]  /*7ee0*/  LDL.LU R12, [R1+0x24] ;  /* 0x00002400010c7983 */ /* 0x000ea20000300800 */
[----:B------:R-:W-:Y:S01]  /*7ef0*/  WARPGROUP.ARRIVE ;  /* 0x00000000000079c5 */ /* 0x000fe20000000000 */
[----:B------:R-:W-:Y:S01]  /*7f00*/  UMOV UR7, 0x40000040 ;  /* 0x4000004000077882 */ /* 0x000fe20000000000 */
[----:B------:R-:W-:Y:S01]  /*7f10*/  USHF.R.U32.HI UR38, URZ, 0x4, UR38 ;  /* 0x000000043f267899 */ /* 0x000fe20008011626 */
[----:B01----:R-:W0:Y:S01]  /*7f20*/  SHFL.BFLY PT, R5, R4, 0x2, 0x1f ;  /* 0x0c401f0004057f89 */ /* 0x003e2200000e0000 */
[----:B------:R-:W-:Y:S02]  /*7f30*/  IMAD.MOV.U32 R29, RZ, RZ, -0x800000 ;  /* 0xff800000ff1d7424 */ /* 0x000fe400078e00ff */
[----:B------:R-:W-:Y:S01]  /*7f40*/  ULOP3.LUT UR4, UR38, 0x3fff, URZ, 0xc0, !UPT ;  /* 0x00003fff26047892 */ /* 0x000fe2000f8ec03f */
[----:B------:R-:W1:Y:S01]  /*7f50*/  SHFL.BFLY PT, R6, R3, 0x2, 0x1f ;  /* 0x0c401f0003067f89 */ /* 0x000e6200000e0000 */
[----:B------:R-:W-:-:S02]  /*7f60*/  IMAD.MOV.U32 R28, RZ, RZ, -0x800000 ;  /* 0xff800000ff1c7424 */ /* 0x000fc400078e00ff */
[----:B------:R-:W-:Y:S02]  /*7f70*/  ULEA UR4, UR37, UR4, 0xa ;  /* 0x0000000425047291 */ /* 0x000fe4000f8e503f */
[----:B------:R-:W-:-:S04]  /*7f80*/  UIADD3 UR37, UR37, 0x1, URZ ;  /* 0x0000000125257890 */ /* 0x000fc8000fffe03f */
[----:B------:R-:W-:Y:S01]  /*7f90*/  UISETP.NE.AND UP0, UPT, UR37, 0x2, UPT ;  /* 0x000000022500788c */ /* 0x000fe2000bf05270 */
[----:B------:R-:W-:Y:S02]  /*7fa0*/  UMOV UR6, UR4 ;  /* 0x0000000400067c82 */ /* 0x000fe40008000000 */
[----:B------:R-:W-:Y:S01]  /*7fb0*/  HGMMA.64x64x16.F32.BF16 R88, R148, gdesc[UR4].tnspB, R88, gsb0 ;  /* 0x40e0000494587df0 */ /* 0x000fe20008001858 */
[----:B------:R-:W-:Y:S01]  /*7fc0*/  UIADD3 UR6, UR4, 0x80, URZ ;  /* 0x0000008004067890 */ /* 0x000fe2000fffe03f */
[----:B------:R-:W-:Y:S01]  /*7fd0*/  UMOV UR7, 0x40000040 ;  /* 0x4000004000077882 */ /* 0x000fe20000000000 */
[----:B------:R-:W-:Y:S01]  /*7fe0*/  USEL UR37, UR37, URZ, UP0 ;  /* 0x0000003f25257287 */ /* 0x000fe20008000000 */
[----:B0-----:R-:W-:Y:S01]  /*7ff0*/  FADD.FTZ R5, R5, R4 ;  /* 0x0000000405057221 */ /* 0x001fe20000010000 */
[----:B-1----:R-:W-:-:S04]  /*8000*/  FADD.FTZ R7, R6, R3 ;  /* 0x0000000306077221 */ /* 0x002fc80000010000 */
[----:B------:R-:W0:Y:S04]  /*8010*/  SHFL.BFLY PT, R6, R5, 0x1, 0x1f ;  /* 0x0c201f0005067f89 */ /* 0x000e2800000e0000 */
[----:B------:R-:W1:Y:S01]  /*8020*/  SHFL.BFLY PT, R10, R7, 0x1, 0x1f ;  /* 0x0c201f00070a7f89 */ /* 0x000e6200000e0000 */
[----:B0-----:R-:W-:Y:S01]  /*8030*/  FADD.FTZ R11, R5, R6 ;  /* 0x00000006050b7221 */ /* 0x001fe20000010000 */
[----:B------:R-:W-:Y:S01]  /*8040*/  CS2R R4, SRZ ;  /* 0x0000000000047805 */ /* 0x000fe2000001ff00 */
[----:B-1----:R-:W-:-:S03]  /*8050*/  FADD.FTZ R10, R7, R10 ;  /* 0x0000000a070a7221 */ /* 0x002fc60000010000 */
[----:B------:R-:W-:Y:S01]  /*8060*/  FSETP.NE.FTZ.AND P0, PT, R11, RZ, PT ;  /* 0x000000ff0b00720b */ /* 0x000fe20003f15000 */
[----:B------:R-:W-:Y:S01]  /*8070*/  IMAD.U32 R7, RZ, RZ, UR5 ;  /* 0x00000005ff077e24 */ /* 0x000fe2000f8e00ff */
[----:B------:R-:W-:-:S03]  /*8080*/  FSETP.NE.FTZ.AND P2, PT, R10, RZ, PT ;  /* 0x000000ff0a00720b */ /* 0x000fc60003f55000 */
[----:B------:R-:W-:-:S05]  /*8090*/  @!P1 VIADD R7, R7, 0x16860 ;  /* 0x0001686007079836 */ /* 0x000fca0000000000 */
[----:B------:R-:W-:-:S03]  /*80a0*/  @!P1 PRMT R7, RZ, 0x654, R7 ;  /* 0x00000654ff079816 */ /* 0x000fc60000000007 */
[----:B------:R-:W0:Y:S01]  /*80b0*/  @P0 MUFU.LG2 R6, R11 ;  /* 0x0000000b00060308 */ /* 0x000e220000000c00 */
[C---:B------:R-:W-:Y:S01]  /*80c0*/  @P0 FMUL.FTZ R3, R0.reuse, 0.69314718246459960938 ;  /* 0x3f31721800030820 */ /* 0x040fe20000410000 */
[----:B------:R-:W-:-:S06]  /*80d0*/  @P2 FMUL.FTZ R0, R0, 0.69314718246459960938 ;  /* 0x3f31721800002820 */ /* 0x000fcc0000410000 */
[----:B------:R-:W1:Y:S08]  /*80e0*/  @P2 MUFU.LG2 R9, R10 ;  /* 0x0000000a00092308 */ /* 0x000e700000000c00 */
[----:B------:R-:W3:Y:S01]  /*80f0*/  @P0 MUFU.RCP R4, R11 ;  /* 0x0000000b00040308 */ /* 0x000ee20000001000 */
        /* <DEDUP_REMOVED lines=21> */
[----:B--2---:R-:W-:-:S05]  /*8250*/  VIADD R12, R12, 0x1 ;  /* 0x000000010c0c7836 */ /* 0x004fca0000000000 */
[----:B------:R1:W-:Y:S01]  /*8260*/  STL [R1+0x24], R12 ;  /* 0x0000240c01007387 */ /* 0x0003e20000100800 */
        /* <DEDUP_REMOVED lines=55> */
.L_x_14164:
[----:B------:R-:W0:Y:S01]  /*85e0*/  S2R R5, SR_CgaCtaId ;  /* 0x0000000000057919 */ /* 0x000e220000008800 */
[----:B------:R-:W-:Y:S01]  /*85f0*/  MOV R0, 0x400 ;  /* 0x0000040000007802 */ /* 0x000fe20000000f00 */
[----:B------:R-:W-:Y:S01]  /*8600*/  BSSY B0, `(.L_x_14195) ;  /* 0x000022c000007945 */ /* 0x000fe20003800000 */
[----:B------:R-:W-:Y:S02]  /*8610*/  BAR.SYNC.DEFER_BLOCKING 0x5, 0x200 ;  /* 0x0148000000007b1d */ /* 0x000fe40000010000 */
[----:B0-----:R-:W-:-:S05]  /*8620*/  LEA R0, R5, R0, 0x18 ;  /* 0x0000000005007211 */ /* 0x001fca00078ec0ff */
[----:B------:R0:W1:Y:S01]  /*8630*/  LDS.128 R4, [R0+0x168d0] ;  /* 0x0168d00000047984 */ /* 0x0000620000000c00 */
[----:B------:R-:W-:Y:S06]  /*8640*/  BAR.ARV 0x4, 0x200 ;  /* 0x0108000000007b1d */ /* 0x000fec0000002000 */
[----:B------:R-:W-:Y:S05]  /*8650*/  @P0 BRA `(.L_x_14196) ;  /* 0x0000001800200947 */ /* 0x000fea0003800000 */
[----:B------:R-:W2:Y:S01]  /*8660*/  LDL R8, [R1+0x48] ;  /* 0x0000480001087983 */ /* 0x000ea20000100800 */
[----:B------:R-:W3:Y:S01]  /*8670*/  LDC.64 R34, c[0x0][0xc00] ;  /* 0x00030000ff227b82 */ /* 0x000ee20000000a00 */
[----:B------:R-:W4:Y:S01]  /*8680*/  S2R R9, SR_SWINHI ;  /* 0x0000000000097919 */ /* 0x000f220000002f00 */
[----:B------:R-:W-:Y:S01]  /*8690*/  F2FP.BF16.F32.PACK_AB R24, R3, R2 ;  /* 0x000000020318723e */ /* 0x000fe200000010ff */
[----:B------:R-:W-:Y:S01]  /*86a0*/  ULDC.64 UR4, c[0x0][0xc08] ;  /* 0x0003020000047ab9 */ /* 0x000fe20000000a00 */
[----:B------:R-:W-:Y:S01]  /*86b0*/  F2FP.BF16.F32.PACK_AB R26, R93, R92 ;  /* 0x0000005c5d1a723e */ /* 0x000fe200000010ff */
[----:B------:R-:W3:Y:S01]  /*86c0*/  LDL R36, [R1+0x1c] ;  /* 0x00001c0001247983 */ /* 0x000ee20000100800 */
[----:B------:R-:W-:Y:S02]  /*86d0*/  F2FP.BF16.F32.PACK_AB R27, R95, R94 ;  /* 0x0000005e5f1b723e */ /* 0x000fe400000010ff */
[----:B------:R-:W0:Y:S01]  /*86e0*/  LDC.64 R30, c[0x0][0xc00] ;  /* 0x00030000ff1e7b82 */ /* 0x000e220000000a00 */
[----:B------:R-:W-:-:S02]  /*86f0*/  MOV R20, R0 ;  /* 0x0000000000147202 */ /* 0x000fc40000000f00 */
[----:B----4-:R-:W-:Y:S01]  /*8700*/  MOV R21, R9 ;  /* 0x0000000900157202 */ /* 0x010fe20000000f00 */
[----:B0-----:R-:W-:-:S04]  /*8710*/  IMAD.WIDE R30, R153, 0x4, R30 ;  /* 0x00000004991e7825 */ /* 0x001fc800078e021e */
[----:B------:R-:W-:Y:S01]  /*8720*/  BAR.SYNC.DEFER_BLOCKING 0x1, 0x180 ;  /* 0x0046000000007b1d */ /* 0x000fe20000010000 */
[----:B--2---:R-:W-:-:S03]  /*8730*/  IMAD.WIDE R8, R8, 0x2, R20 ;  /* 0x0000000208087825 */ /* 0x004fc600078e0214 */
[C---:B------:R-:W-:Y:S02]  /*8740*/  LOP3.LUT R11, R8.reuse, 0x380, RZ, 0xc0, !PT ;  /* 0x00000380080b7812 */ /* 0x040fe400078ec0ff */
[C---:B------:R-:W-:Y:S02]  /*8750*/  IADD3 R25, P0, R8.reuse, 0x60, RZ ;  /* 0x0000006008197810 */ /* 0x040fe40007f1e0ff */
[----:B------:R-:W-:Y:S02]  /*8760*/  SHF.R.U64 R11, R11, 0x3, RZ ;  /* 0x000000030b0b7819 */ /* 0x000fe400000012ff */
[----:B-1----:R-:W-:Y:S02]  /*8770*/  LOP3.LUT R4, R25, 0x380, RZ, 0xc0, !PT ;  /* 0x0000038019047812 */ /* 0x002fe400078ec0ff */
[C---:B------:R-:W-:Y:S02]  /*8780*/  IADD3 R23, P1, R8.reuse, 0x40, RZ ;  /* 0x0000004008177810 */ /* 0x040fe40007f3e0ff */
[----:B------:R-:W-:-:S02]  /*8790*/  IADD3 R17, P2, R8, 0x20, RZ ;  /* 0x0000002008117810 */ /* 0x000fc40007f5e0ff */
[----:B------:R-:W-:Y:S02]  /*87a0*/  LOP3.LUT R8, R11, R8, RZ, 0x3c, !PT ;  /* 0x000000080b087212 */ /* 0x000fe400078e3cff */
[----:B------:R-:W-:Y:S02]  /*87b0*/  SHF.R.U64 R4, R4, 0x3, RZ ;  /* 0x0000000304047819 */ /* 0x000fe400000012ff */
[----:B------:R-:W-:Y:S02]  /*87c0*/  MOV R18, R8 ;  /* 0x0000000800127202 */ /* 0x000fe40000000f00 */
[----:B------:R-:W-:Y:S02]  /*87d0*/  LOP3.LUT R10, R4, R25, RZ, 0x3c, !PT ;  /* 0x00000019040a7212 */ /* 0x000fe400078e3cff */
[----:B------:R-:W-:Y:S02]  /*87e0*/  LOP3.LUT R8, R23, 0x380, RZ, 0xc0, !PT ;  /* 0x0000038017087812 */ /* 0x000fe400078ec0ff */
[----:B------:R-:W-:-:S02]  /*87f0*/  LOP3.LUT R4, R17, 0x380, RZ, 0xc0, !PT ;  /* 0x0000038011047812 */ /* 0x000fc400078ec0ff */
[----:B------:R-:W-:Y:S02]  /*8800*/  SHF.R.U64 R8, R8, 0x3, RZ ;  /* 0x0000000308087819 */ /* 0x000fe400000012ff */
[----:B------:R-:W-:Y:S01]  /*8810*/  SHF.R.U64 R4, R4, 0x3, RZ ;  /* 0x0000000304047819 */ /* 0x000fe200000012ff */
[--C-:B------:R-:W-:Y:S01]  /*8820*/  IMAD.X R11, RZ, RZ, R9.reuse, P0 ;  /* 0x000000ffff0b7224 */ /* 0x100fe200000e0609 */
[----:B------:R-:W-:Y:S01]  /*8830*/  F2FP.BF16.F32.PACK_AB R25, R91, R90 ;  /* 0x0000005a5b19723e */ /* 0x000fe200000010ff */
[--C-:B------:R-:W-:Y:S01]  /*8840*/  IMAD.X R13, RZ, RZ, R9.reuse, P1 ;  /* 0x000000ffff0d7224 */ /* 0x100fe200008e0609 */
[----:B------:R-:W-:Y:S01]  /*8850*/  LOP3.LUT R12, R8, R23, RZ, 0x3c, !PT ;  /* 0x00000017080c7212 */ /* 0x000fe200078e3cff */
[----:B------:R-:W-:Y:S01]  /*8860*/  IMAD.X R15, RZ, RZ, R9, P2 ;  /* 0x000000ffff0f7224 */ /* 0x000fe200010e0609 */
[----:B------:R-:W-:Y:S02]  /*8870*/  LOP3.LUT R14, R4, R17, RZ, 0x3c, !PT ;  /* 0x00000011040e7212 */ /* 0x000fe400078e3cff */
[----:B------:R-:W-:Y:S01]  /*8880*/  MOV R17, R10 ;  /* 0x0000000a00117202 */ /* 0x000fe20000000f00 */
[----:B------:R0:W-:Y:S01]  /*8890*/  STSM.16.M88.4 [R18], R24 ;  /* 0x0000001812007844 */ /* 0x0001e20000000200 */
[----:B------:R-:W-:-:S02]  /*88a0*/  MOV R23, R12 ;  /* 0x0000000c00177202 */ /* 0x000fc40000000f00 */
        /* <DEDUP_REMOVED lines=9> */
[----:B0-----:R-:W-:Y:S02]  /*8940*/  F2FP.BF16.F32.PACK_AB R24, R113, R112 ;  /* 0x000000707118723e */ /* 0x001fe400000010ff */
[----:B------:R-:W-:Y:S02]  /*8950*/  F2FP.BF16.F32.PACK_AB R25, R115, R114 ;  /* 0x000000727319723e */ /* 0x000fe400000010ff */
[----:B------:R-:W-:-:S02]  /*8960*/  F2FP.BF16.F32.PACK_AB R26, R117, R116 ;  /* 0x00000074751a723e */ /* 0x000fc400000010ff */
[----:B------:R-:W-:Y:S01]  /*8970*/  F2FP.BF16.F32.PACK_AB R27, R119, R118 ;  /* 0x00000076771b723e */ /* 0x000fe200000010ff */
[----:B------:R0:W-:Y:S04]  /*8980*/  STSM.16.M88.4 [R4], R8 ;  /* 0x0000000804007844 */ /* 0x0001e80000000200 */
[----:B------:R-:W-:Y:S04]  /*8990*/  STSM.16.M88.4 [R23], R12 ;  /* 0x0000000c17007844 */ /* 0x000fe80000000200 */
[----:B------:R1:W-:Y:S01]  /*89a0*/  STSM.16.M88.4 [R17], R24 ;  /* 0x0000001811007844 */ /* 0x0003e20000000200 */
[----:B------:R-:W-:Y:S01]  /*89b0*/  BAR.SYNC.DEFER_BLOCKING 0x1, 0x180 ;  /* 0x0046000000007b1d */ /* 0x000fe20000010000 */
[----:B---3--:R-:W-:-:S04]  /*89c0*/  ISETP.NE.U32.AND P0, PT, R34, RZ, PT ;  /* 0x000000ff2200720c */ /* 0x008fc80003f05070 */
[----:B------:R-:W-:Y:S01]  /*89d0*/  ISETP.NE.AND.EX P0, PT, R35, RZ, PT, P0 ;  /* 0x000000ff2300720c */ /* 0x000fe20003f05300 */
[----:B------:R-:W-:Y:S01]  /*89e0*/  IMAD.MOV.U32 R18, RZ, RZ, RZ ;  /* 0x000000ffff127224 */ /* 0x000fe200078e00ff */
[----:B------:R-:W-:Y:S01]  /*89f0*/  ISETP.NE.U32.AND P1, PT, RZ, UR4, PT ;  /* 0x00000004ff007c0c */ /* 0x000fe2000bf25070 */
[----:B0-----:R-:W0:Y:S08]  /*8a00*/  LDC R8, c[0x0][0xad4] ;  /* 0x0002b500ff087b82 */ /* 0x001e300000000800 */
[----:B-1----:R-:W1:Y:S02]  /*8a10*/  LDC R17, c[0x0][0xbe8] ;  /* 0x0002fa00ff117b82 */ /* 0x002e640000000800 */
[----:B------:R-:W2:Y:S01]  /*8a20*/  @P0 LDG.E R18, desc[UR40][R30.64] ;  /* 0x000000281e120981 */ /* 0x000ea2000c1e1900 */
[----:B------:R-:W-:Y:S01]  /*8a30*/  ISETP.NE.AND.EX P1, PT, RZ, UR5, PT, P1 ;  /* 0x00000005ff007c0c */ /* 0x000fe2000bf25310 */
[----:B------:R-:W-:-:S12]  /*8a40*/  IMAD.MOV.U32 R26, RZ, RZ, 0x9b8 ;  /* 0x000009b8ff1a7424 */ /* 0x000fd800078e00ff */
[----:B------:R-:W-:-:S04]  /*8a50*/  @P1 LEA R32, P2, R153, UR4, 0x2 ;  /* 0x0000000499201c11 */ /* 0x000fc8000f8410ff */
[----:B------:R-:W-:Y:S02]  /*8a60*/  @P1 LEA.HI.X R33, R153, UR5, R157, 0x2, P2 ;  /* 0x0000000599211c11 */ /* 0x000fe400090f149d */
[----:B------:R-:W-:-:S04]  /*8a70*/  ISETP.NE.AND P2, PT, R155, RZ, PT ;  /* 0x000000ff9b00720c */ /* 0x000fc80003f45270 */
[----:B0-----:R-:W-:-:S04]  /*8a80*/  SEL R8, R155, R8, P2 ;  /* 0x000000089b087207 */ /* 0x001fc80001000000 */
[----:B------:R-:W-:Y:S02]  /*8a90*/  ISETP.GT.AND P3, PT, R8, 0x1, PT ;  /* 0x000000010800780c */ /* 0x000fe40003f64270 */
[----:B-1----:R-:W-:Y:S01]  /*8aa0*/  ISETP.NE.AND P4, PT, R17, 0x1, PT ;  /* 0x000000011100780c */ /* 0x002fe20003f85270 */
[----:B------:R-:W-:Y:S01]  /*8ab0*/  ULDC UR4, c[0x0][0xa88] ;  /* 0x0002a20000047ab9 */ /* 0x000fe20000000800 */
[----:B------:R-:W-:Y:S01]  /*8ac0*/  SEL R26, R26, 0x978, P3 ;  /* 0x000009781a1a7807 */ /* 0x000fe20001800000 */
[----:B------:R-:W0:Y:S01]  /*8ad0*/  LDC.64 R8, c[0x0][0xba8] ;  /* 0x0002ea00ff087b82 */ /* 0x000e220000000a00 */
[----:B------:R-:W-:Y:S01]  /*8ae0*/  IMAD.U32 R4, RZ, RZ, UR4 ;  /* 0x00000004ff047e24 */ /* 0x000fe2000f8e00ff */
[----:B------:R-:W-:-:S05]  /*8af0*/  ISETP.NE.U32.AND P2, PT, R34, RZ, PT ;  /* 0x000000ff2200720c */ /* 0x000fca0003f45070 */
[----:B------:R1:W5:Y:S01]  /*8b00*/  @P1 LDG.E R4, desc[UR40][R32.64] ;  /* 0x0000002820041981 */ /* 0x000362000c1e1900 */
[----:B------:R-:W3:Y:S08]  /*8b10*/  LDC.64 R14, c[0x0][R26+0x220] ;  /* 0x000088001a0e7b82 */ /* 0x000ef00000000a00 */
[----:B------:R-:W4:Y:S01]  /*8b20*/  LDC.64 R12, c[0x0][R26+0x218] ;  /* 0x000086001a0c7b82 */ /* 0x000f220000000a00 */
[----:B------:R-:W-:-:S07]  /*8b30*/  ISETP.NE.AND.EX P2, PT, R35, RZ, PT, P2 ;  /* 0x000000ff2300720c */ /* 0x000fce0003f45320 */
[----:B-1----:R-:W1:Y:S01]  /*8b40*/  @P4 LDC R32, c[0x0][0xbec] ;  /* 0x0002fb00ff204b82 */ /* 0x002e620000000800 */
[----:B------:R-:W-:-:S07]  /*8b50*/  SEL R153, R153, RZ, !P2 ;  /* 0x000000ff99997207 */ /* 0x000fce0005000000 */
[----:B------:R-:W1:Y:S01]  /*8b60*/  @P4 LDC R33, c[0x0][0xbf0] ;  /* 0x0002fc00ff214b82 */ /* 0x000e620000000800 */
[----:B------:R-:W-:Y:S01]  /*8b70*/  SEL R157, R157, RZ, !P2 ;  /* 0x000000ff9d9d7207 */ /* 0x000fe20005000000 */
[----:B---3--:R-:W-:-:S06]  /*8b80*/  IMAD R15, R15, R153, RZ ;  /* 0x000000990f0f7224 */ /* 0x008fcc00078e02ff */
[----:B------:R-:W3:Y:S01]  /*8b90*/  LDC.64 R10, c[0x0][R26+0x228] ;  /* 0x00008a001a0a7b82 */ /* 0x000ee20000000a00 */
[----:B------:R-:W-:Y:S02]  /*8ba0*/  IMAD R157, R14, R157, R15 ;  /* 0x0000009d0e9d7224 */ /* 0x000fe400078e020f */
[----:B----4-:R-:W-:-:S04]  /*8bb0*/  IMAD.WIDE.U32 R24, R12, R154, RZ ;  /* 0x0000009a0c187225 */ /* 0x010fc800078e00ff */
[----:B------:R-:W-:Y:S01]  /*8bc0*/  IMAD.WIDE.U32 R14, R14, R153, RZ ;  /* 0x000000990e0e7225 */ /* 0x000fe200078e00ff */
[----:B------:R-:W-:Y:S01]  /*8bd0*/  SEL R27, R36, RZ, P3 ;  /* 0x000000ff241b7207 */ /* 0x000fe20001800000 */
[----:B0-----:R-:W0:Y:S02]  /*8be0*/  @!P3 LDC R8, c[0x0][0xb50] ;  /* 0x0002d400ff08bb82 */ /* 0x001e240000000800 */
[----:B------:R-:W-:Y:S02]  /*8bf0*/  IMAD R23, R13, R154, RZ ;  /* 0x0000009a0d177224 */ /* 0x000fe400078e02ff */
[----:B------:R-:W-:-:S04]  /*8c00*/  IMAD.IADD R35, R152, 0x1, R16 ;  /* 0x0000000198237824 */ /* 0x000fc800078e0210 */
[----:B------:R4:W0:Y:S01]  /*8c10*/  LDC.64 R12, c[0x0][R26+0x210] ;  /* 0x000084001a0c7b82 */ /* 0x0008220000000a00 */
[----:B------:R-:W-:Y:S02]  /*8c20*/  IMAD.IADD R157, R15, 0x1, R157 ;  /* 0x000000010f9d7824 */ /* 0x000fe400078e029d */
[----:B------:R-:W-:Y:S02]  /*8c30*/  IMAD.MOV.U32 R15, RZ, RZ, R35 ;  /* 0x000000ffff0f7224 */ /* 0x000fe400078e0023 */
[----:B------:R-:W-:Y:S02]  /*8c40*/  IMAD.IADD R34, R25, 0x1, R23 ;  /* 0x0000000119227824 */ /* 0x000fe400078e0217 */
[-C--:B---3--:R-:W-:Y:S01]  /*8c50*/  IMAD R25, R11, R27.reuse, RZ ;  /* 0x0000001b0b197224 */ /* 0x088fe200078e02ff */
[----:B------:R-:W3:Y:S01]  /*8c60*/  @!P3 LDC R9, c[0x0][0xb54] ;  /* 0x0002d500ff09bb82 */ /* 0x000ee20000000800 */
[----:B------:R-:W-:-:S04]  /*8c70*/  IMAD.WIDE.U32 R10, R10, R27, RZ ;  /* 0x0000001b0a0a7225 */ /* 0x000fc800078e00ff */
[----:B------:R-:W-:Y:S01]  /*8c80*/  IMAD.IADD R25, R11, 0x1, R25 ;  /* 0x000000010b197824 */ /* 0x000fe200078e0219 */
[--C-:B--2---:R-:W-:Y:S01]  /*8c90*/  IADD3 R24, P2, P5, R14, R24, R18.reuse ;  /* 0x000000180e187210 */ /* 0x104fe20007d5e012 */
[----:B-1----:R-:W-:Y:S01]  /*8ca0*/  @P4 IMAD.HI.U32 R14, R35, R32, RZ ;  /* 0x00000020230e4227 */ /* 0x002fe200078e00ff */
[----:B------:R-:W-:-:S04]  /*8cb0*/  SHF.R.S32.HI R23, RZ, 0x1f, R18 ;  /* 0x0000001fff177819 */ /* 0x000fc80000011412 */
[----:B------:R-:W-:Y:S02]  /*8cc0*/  @P4 SHF.R.U32.HI R15, RZ, R33, R14 ;  /* 0x00000021ff0f4219 */ /* 0x000fe4000001160e */
[----:B------:R-:W-:-:S03]  /*8cd0*/  IADD3.X R14, R157, R34, R23, P2, P5 ;  /* 0x000000229d0e7210 */ /* 0x000fc600017ea417 */
[--C-:B----4-:R-:W-:Y:S01]  /*8ce0*/  IMAD.MOV R26, RZ, RZ, -R15.reuse ;  /* 0x000000ffff1a7224 */ /* 0x110fe200078e0a0f */
[----:B------:R-:W-:Y:S02]  /*8cf0*/  IADD3 R10, P2, P5, R15, R24, R10 ;  /* 0x000000180f0a7210 */ /* 0x000fe40007d5e00a */
[----:B------:R-:W-:Y:S01]  /*8d00*/  SHF.R.S32.HI R11, RZ, 0x1f, R15 ;  /* 0x0000001fff0b7819 */ /* 0x000fe2000001140f */
[----:B------:R-:W-:-:S03]  /*8d10*/  IMAD R15, R17, R26, R35 ;  /* 0x0000001a110f7224 */ /* 0x000fc600078e0223 */
[----:B------:R-:W-:Y:S01]  /*8d20*/  IADD3.X R11, R11, R14, R25, P2, P5 ;  /* 0x0000000e0b0b7210 */ /* 0x000fe200017ea419 */
[----:B0-----:R-:W-:Y:S01]  /*8d30*/  IMAD R13, R13, R15, RZ ;  /* 0x0000000f0d0d7224 */ /* 0x001fe200078e02ff */
[----:B------:R-:W-:-:S05]  /*8d40*/  SHF.R.S32.HI R25, RZ, 0x1f, R15 ;  /* 0x0000001fff197819 */ /* 0x000fca000001140f */
[C---:B------:R-:W-:Y:S02]  /*8d50*/  IMAD R25, R12.reuse, R25, R13 ;  /* 0x000000190c197224 */ /* 0x040fe400078e020d */
[----:B------:R-:W-:-:S04]  /*8d60*/  IMAD.WIDE.U32 R12, R12, R15, R10 ;  /* 0x0000000f0c0c7225 */ /* 0x000fc800078e000a */
[----:B------:R-:W-:Y:S01]  /*8d70*/  IMAD.IADD R10, R13, 0x1, R25 ;  /* 0x000000010d0a7824 */ /* 0x000fe200078e0219 */
[----:B------:R-:W-:-:S04]  /*8d80*/  LEA R13, P2, R12, R8, 0x2 ;  /* 0x000000080c0d7211 */ /* 0x000fc800078410ff */
[----:B---3--:R-:W-:Y:S01]  /*8d90*/  LEA.HI.X R12, R12, R9, R10, 0x2, P2 ;  /* 0x000000090c0c7211 */ /* 0x008fe200010f140a */
[----:B------:R-:W-:Y:S08]  /*8da0*/  @P1 BRA `(.L_x_14197) ;  /* 0x0000000000101947 */ /* 0x000ff00003800000 */
[----:B------:R-:W-:Y:S05]  /*8db0*/  @!P0 BRA `(.L_x_14197) ;  /* 0x00000000000c8947 */ /* 0x000fea0003800000 */
[----:B------:R-:W2:Y:S04]  /*8dc0*/  LDG.E R9, desc[UR40][R30.64] ;  /* 0x000000281e097981 */ /* 0x000ea8000c1e1900 */
[----:B-----5:R-:W2:Y:S02]  /*8dd0*/  LDG.E R4, desc[UR40][R30.64+0x4] ;  /* 0x000004281e047981 */ /* 0x020ea4000c1e1900 */
[----:B--2---:R-:W-:-:S07]  /*8de0*/  IMAD.IADD R4, R4, 0x1, -R9 ;  /* 0x0000000104047824 */ /* 0x004fce00078e0a09 */
.L_x_14197:
        /* <DEDUP_REMOVED lines=13> */
[----:B--2---:R-:W-:-:S04]  /*8ec0*/  IMAD.IADD R15, R15, 0x1, R16 ;  /* 0x000000010f0f7824 */ /* 0x004fc800078e0210 */
[C---:B------:R-:W-:Y:S01]  /*8ed0*/  VIADD R25, R15.reuse, 0x8 ;  /* 0x000000080f197836 */ /* 0x040fe20000000000 */
[----:B------:R-:W-:-:S04]  /*8ee0*/  ISETP.GE.OR P1, PT, R15, R4, P0 ;  /* 0x000000040f00720c */ /* 0x000fc80000726670 */
[----:B------:R-:W-:-:S09]  /*8ef0*/  ISETP.GE.OR P0, PT, R25, R4, P0 ;  /* 0x000000041900720c */ /* 0x000fd20000706670 */
[----:B0-----:R0:W-:Y:S04]  /*8f00*/  @!P1 ST.E desc[UR40][R8.64], R29 ;  /* 0x0000001d08009985 */ /* 0x0011e8000c101928 */
[----:B------:R0:W-:Y:S01]  /*8f10*/  @!P0 ST.E desc[UR40][R10.64], R28 ;  /* 0x0000001c0a008985 */ /* 0x0001e2000c101928 */
[----:B------:R-:W-:Y:S05]  /*8f20*/  @P3 BRA `(.L_x_14198) ;  /* 0x0000000400c03947 */ /* 0x000fea0003800000 */
[----:B------:R-:W1:Y:S01]  /*8f30*/  S2R R14, SR_TID.X ;  /* 0x00000000000e7919 */ /* 0x000e620000002100 */
[----:B------:R-:W-:Y:S01]  /*8f40*/  IMAD.SHL.U32 R37, R156, 0x8, RZ ;  /* 0x000000089c257824 */ /* 0x000fe200078e00ff */
[----:B------:R-:W2:Y:S01]  /*8f50*/  @P4 LDC R33, c[0x0][0xbec] ;  /* 0x0002fb00ff214b82 */ /* 0x000ea20000000800 */
[----:B------:R-:W-:-:S07]  /*8f60*/  ULDC.64 UR4, c[0x0][0xaa0] ;  /* 0x0002a80000047ab9 */ /* 0x000fce0000000a00 */
[----:B------:R-:W3:Y:S01]  /*8f70*/  @P4 LDC R35, c[0x0][0xbf0] ;  /* 0x0002fc00ff234b82 */ /* 0x000ee20000000800 */
[----:B-1----:R-:W-:-:S05]  /*8f80*/  VIADD R14, R14, 0xffffff80 ;  /* 0xffffff800e0e7836 */ /* 0x002fca0000000000 */
[----:B------:R-:W-:-:S04]  /*8f90*/  SHF.R.S32.HI R34, RZ, 0x1f, R14 ;  /* 0x0000001fff227819 */ /* 0x000fc8000001140e */
[----:B------:R-:W-:-:S04]  /*8fa0*/  LEA.HI R34, R34, R14, RZ, 0x3 ;  /* 0x0000000e22227211 */ /* 0x000fc800078f18ff */
[----:B------:R-:W-:-:S05]  /*8fb0*/  SHF.R.S32.HI R34, RZ, 0x3, R34 ;  /* 0x00000003ff227819 */ /* 0x000fca0000011422 */
[----:B------:R-:W-:-:S04]  /*8fc0*/  IMAD R3, R34, 0x40, R37 ;  /* 0x0000004022037824 */ /* 0x000fc800078e0225 */
[----:B------:R-:W-:-:S03]  /*8fd0*/  IMAD.WIDE R20, R3, 0x2, R20 ;  /* 0x0000000203147825 */ /* 0x000fc600078e0214 */
[C---:B------:R-:W-:Y:S02]  /*8fe0*/  IADD3 R25, P0, R20.reuse, 0x1800, RZ ;  /* 0x0000180014197810 */ /* 0x040fe40007f1e0ff */
[C---:B0-----:R-:W-:Y:S02]  /*8ff0*/  IADD3 R29, P1, R20.reuse, 0x3000, RZ ;  /* 0x00003000141d7810 */ /* 0x041fe40007f3e0ff */
        /* <DEDUP_REMOVED lines=12> */
[----:B------:R-:W4:Y:S04]  /*90c0*/  LD.E.128 R12, desc[UR40][R12.64] ;  /* 0x000000280c0c7980 */ /* 0x000f28000c101d00 */
[----:B------:R-:W4:Y:S04]  /*90d0*/  LD.E.128 R24, desc[UR40][R24.64] ;  /* 0x0000002818187980 */ /* 0x000f28000c101d00 */
[----:B------:R-:W4:Y:S01]  /*90e0*/  LD.E.128 R28, desc[UR40][R28.64] ;  /* 0x000000281c1c7980 */ /* 0x000f22000c101d00 */
[----:B------:R-:W-:-:S04]  /*90f0*/  IADD3 R3, P0, R20, 0x4800, RZ ;  /* 0x0000480014037810 */ /* 0x000fc80007f1e0ff */
[----:B------:R-:W-:Y:S01]  /*9100*/  LOP3.LUT R2, R3, 0x380, RZ, 0xc0, !PT ;  /* 0x0000038003027812 */ /* 0x000fe200078ec0ff */
[----:B------:R-:W-:Y:S02]  /*9110*/  IMAD R23, R23, UR4, RZ ;  /* 0x0000000417177c24 */ /* 0x000fe4000f8e02ff */
[----:B------:R-:W-:Y:S01]  /*9120*/  IMAD.X R9, RZ, RZ, R21, P0 ;  /* 0x000000ffff097224 */ /* 0x000fe200000e0615 */
[----:B------:R-:W-:Y:S01]  /*9130*/  SHF.R.U64 R2, R2, 0x3, RZ ;  /* 0x0000000302027819 */ /* 0x000fe200000012ff */
[----:B------:R-:W-:-:S03]  /*9140*/  IMAD R23, R18, UR5, R23 ;  /* 0x0000000512177c24 */ /* 0x000fc6000f8e0217 */
[----:B------:R-:W-:Y:S01]  /*9150*/  LOP3.LUT R8, R2, R3, RZ, 0x3c, !PT ;  /* 0x0000000302087212 */ /* 0x000fe200078e3cff */
[----:B------:R-:W-:Y:S01]  /*9160*/  IMAD.WIDE.U32 R2, R18, UR4, RZ ;  /* 0x0000000412027c25 */ /* 0x000fe2000f8e00ff */
[----:B------:R-:W-:-:S03]  /*9170*/  ULDC.64 UR4, c[0x0][0xae8] ;  /* 0x0002ba0000047ab9 */ /* 0x000fc60000000a00 */
[----:B------:R-:W-:Y:S01]  /*9180*/  IMAD R21, R156, 0x30, R34 ;  /* 0x000000309c157824 */ /* 0x000fe200078e0222 */
[----:B------:R-:W-:Y:S01]  /*9190*/  SHF.R.S32.HI R20, RZ, 0x1f, R153 ;  /* 0x0000001fff147819 */ /* 0x000fe20000011499 */
[----:B------:R-:W-:Y:S01]  /*91a0*/  IMAD.IADD R3, R3, 0x1, R23 ;  /* 0x0000000103037824 */ /* 0x000fe200078e0217 */
[----:B------:R-:W5:Y:S01]  /*91b0*/  LD.E.128 R8, desc[UR40][R8.64] ;  /* 0x0000002808087980 */ /* 0x000f62000c101d00 */
[----:B------:R-:W-:Y:S02]  /*91c0*/  IMAD.IADD R32, R16, 0x1, R21 ;  /* 0x0000000110207824 */ /* 0x000fe400078e0215 */
[----:B------:R-:W-:Y:S01]  /*91d0*/  IMAD.WIDE.U32 R2, R154, UR4, R2 ;  /* 0x000000049a027c25 */ /* 0x000fe2000f8e0002 */
[----:B------:R-:W-:Y:S01]  /*91e0*/  @!PT LDS RZ, [RZ] ;  /* 0x00000000fffff984 */ /* 0x000fe20000000800 */
[----:B------:R-:W-:Y:S01]  /*91f0*/  @!PT LDS RZ, [RZ] ;  /* 0x00000000fffff984 */ /* 0x000fe20000000800 */
[----:B------:R-:W-:Y:S01]  /*9200*/  @!PT LDS RZ, [RZ] ;  /* 0x00000000fffff984 */ /* 0x000fe20000000800 */
[----:B------:R-:W-:Y:S01]  /*9210*/  @!PT LDS RZ, [RZ] ;  /* 0x00000000fffff984 */ /* 0x000fe20000000800 */
[----:B------:R0:W-:Y:S06]  /*9220*/  MEMBAR.ALL.CTA ;  /* 0x0000000000007992 */ /* 0x0001ec0000008000 */
[----:B0-----:R-:W0:Y:S01]  /*9230*/  FENCE.VIEW.ASYNC.S ;  /* 0x00000000000073c6 */ /* 0x001e220000000000 */
        /* <DEDUP_REMOVED lines=20> */
[----:B------:R-:W-:-:S04]  /*9380*/  IMAD.WIDE.U32 R2, R17, UR4, R2 ;  /* 0x0000000411027c25 */ /* 0x000fc8000f8e0002 */
[----:B------:R-:W-:Y:S01]  /*9390*/  IMAD R21, R17, UR5, R18 ;  /* 0x0000000511157c24 */ /* 0x000fe2000f8e0212 */
[----:B------:R-:W-:Y:S01]  /*93a0*/  ULDC.64 UR4, c[0x0][0xa80] ;  /* 0x0002a00000047ab9 */ /* 0x000fe20000000a00 */
[----:B------:R-:W-:Y:S01]  /*93b0*/  IMAD.IADD R23, R34, 0x1, R16 ;  /* 0x0000000122177824 */ /* 0x000fe200078e0210 */
[C---:B------:R-:W-:Y:S01]  /*93c0*/  LEA R18, P0, R2.reuse, UR4, 0x1 ;  /* 0x0000000402127c11 */ /* 0x040fe2000f8008ff */
[----:B------:R-:W-:Y:S01]  /*93d0*/  IMAD.IADD R3, R3, 0x1, R21 ;  /* 0x0000000103037824 */ /* 0x000fe200078e0215 */
[----:B------:R-:W-:Y:S01]  /*93e0*/  ULDC UR4, c[0x0][0xac8] ;  /* 0x0002b20000047ab9 */ /* 0x000fe20000000800 */
[C---:B------:R-:W-:Y:S02]  /*93f0*/  VIADD R17, R23.reuse, 0x60 ;  /* 0x0000006017117836 */ /* 0x040fe40000000000 */
[----:B0-----:R-:W0:Y:S01]  /*9400*/  SHFL.IDX PT, R20, R18, 0x1, 0x181f ;  /* 0x00381f0012147f89 */ /* 0x001e2200000e0000 */
[----:B------:R-:W-:Y:S01]  /*9410*/  LEA.HI.X R32, R2, UR5, R3, 0x1, P0 ;  /* 0x0000000502207c11 */ /* 0x000fe200080f0c03 */
[----:B------:R-:W-:Y:S01]  /*9420*/  VIADD R3, R23, 0x30 ;  /* 0x0000003017037836 */ /* 0x000fe20000000000 */
[----:B------:R-:W-:Y:S01]  /*9430*/  ISETP.GE.AND P0, PT, R37, UR4, PT ;  /* 0x0000000425007c0c */ /* 0x000fe2000bf06270 */
[----:B------:R-:W1:Y:S01]  /*9440*/  SHFL.IDX PT, R2, R18, RZ, 0x181f ;  /* 0x00181fff12027589 */ /* 0x000e6200000e0000 */
[----:B------:R-:W-:-:S02]  /*9450*/  IMAD.SHL.U32 R38, R156, 0x8, RZ ;  /* 0x000000089c267824 */ /* 0x000fc400078e00ff */
[-C--:B------:R-:W-:Y:S01]  /*9460*/  ISETP.GE.OR P1, PT, R23, R4.reuse, P0 ;  /* 0x000000041700720c */ /* 0x080fe20000726670 */
[----:B------:R-:W2:Y:S01]  /*9470*/  SHFL.IDX PT, R35, R18, 0x2, 0x181f ;  /* 0x00581f0012237f89 */ /* 0x000ea200000e0000 */
[-C--:B------:R-:W-:Y:S01]  /*9480*/  ISETP.GE.OR P2, PT, R3, R4.reuse, P0 ;  /* 0x000000040300720c */ /* 0x080fe20000746670 */
[----:B------:R-:W-:Y:S01]  /*9490*/  VIADD R0, R0, 0x16820 ;  /* 0x0001682000007836 */ /* 0x000fe20000000000 */
[-C--:B------:R-:W-:Y:S01]  /*94a0*/  ISETP.GE.OR P3, PT, R17, R4.reuse, P0 ;  /* 0x000000041100720c */ /* 0x080fe20000766670 */
[----:B------:R-:W3:Y:S01]  /*94b0*/  SHFL.IDX PT, R21, R32, RZ, 0x181f ;  /* 0x00181fff20157589 */ /* 0x000ee200000e0000 */
[----:B------:R-:W-:Y:S01]  /*94c0*/  SHF.R.S32.HI R38, RZ, 0x1f, R38 ;  /* 0x0000001fff267819 */ /* 0x000fe20000011426 */
[----:B------:R-:W-:Y:S01]  /*94d0*/  VIADD R23, R23, 0x90 ;  /* 0x0000009017177836 */ /* 0x000fe20000000000 */
[----:B------:R-:W-:Y:S01]  /*94e0*/  PRMT R0, RZ, 0x654, R0 ;  /* 0x00000654ff007816 */ /* 0x000fe20000000000 */
[----:B------:R-:W3:Y:S03]  /*94f0*/  SHFL.IDX PT, R33, R32, 0x1, 0x181f ;  /* 0x00381f0020217f89 */ /* 0x000ee600000e0000 */
[----:B------:R1:W-:Y:S01]  /*9500*/  SYNCS.ARRIVE.TRANS64.RED.A1T0 RZ, [R0+URZ], RZ ;  /* 0x000000ff00ff79a7 */ /* 0x0003e2000810043f */
[----:B------:R-:W3:Y:S01]  /*9510*/  SHFL.IDX PT, R34, R32, 0x2, 0x181f ;  /* 0x00581f0020227f89 */ /* 0x000ee200000e0000 */
[----:B------:R-:W-:-:S02]  /*9520*/  ISETP.GE.OR P0, PT, R23, R4, P0 ;  /* 0x000000041700720c */ /* 0x000fc40000706670 */
[C---:B0-----:R-:W-:Y:S01]  /*9530*/  @!P2 LEA R16, P5, R37.reuse, R20, 0x1 ;  /* 0x000000142510a211 */ /* 0x041fe200078a08ff */
[----:B------:R-:W0:Y:S01]  /*9540*/  SHFL.IDX PT, R18, R18, 0x3, 0x181f ;  /* 0x00781f0012127f89 */ /* 0x000e2200000e0000 */
[----:B-1----:R-:W-:-:S03]  /*9550*/  @!P1 LEA R2, P4, R37, R2, 0x1 ;  /* 0x0000000225029211 */ /* 0x002fc600078808ff */
[----:B------:R-:W1:Y:S01]  /*9560*/  SHFL.IDX PT, R32, R32, 0x3, 0x181f ;  /* 0x00781f0020207f89 */ /* 0x000e6200000e0000 */
[C---:B--2---:R-:W-:Y:S02]  /*9570*/  @!P3 LEA R20, P6, R37.reuse, R35, 0x1 ;  /* 0x000000232514b211 */ /* 0x044fe400078c08ff */
[C-C-:B---3--:R-:W-:Y:S02]  /*9580*/  @!P1 LEA.HI.X R3, R37.reuse, R21, R38.reuse, 0x1, P4 ;  /* 0x0000001525039211 */ /* 0x148fe400020f0c26 */
[C-C-:B------:R-:W-:Y:S02]  /*9590*/  @!P2 LEA.HI.X R17, R37.reuse, R33, R38.reuse, 0x1, P5 ;  /* 0x000000212511a211 */ /* 0x140fe400028f0c26 */
[----:B------:R-:W-:Y:S01]  /*95a0*/  @!P3 LEA.HI.X R21, R37, R34, R38, 0x1, P6 ;  /* 0x000000222515b211 */ /* 0x000fe200030f0c26 */
[----:B----4-:R2:W-:Y:S04]  /*95b0*/  @!P1 ST.E.128 desc[UR40][R2.64], R12 ;  /* 0x0000000c02009985 */ /* 0x0105e8000c101d28 */
[----:B------:R2:W-:Y:S04]  /*95c0*/  @!P2 ST.E.128 desc[UR40][R16.64], R24 ;  /* 0x000000181000a985 */ /* 0x0005e8000c101d28 */
[----:B------:R2:W-:Y:S01]  /*95d0*/  @!P3 ST.E.128 desc[UR40][R20.64], R28 ;  /* 0x0000001c1400b985 */ /* 0x0005e2000c101d28 */
[----:B01----:R-:W-:Y:S05]  /*95e0*/  @P0 BRA `(.L_x_14199) ;  /* 0x0000001000b40947 */ /* 0x003fea0003800000 */
[----:B--2---:R-:W-:-:S04]  /*95f0*/  LEA R2, P0, R37, R18, 0x1 ;  /* 0x0000001225027211 */ /* 0x004fc800078008ff */
[----:B------:R-:W-:-:S05]  /*9600*/  LEA.HI.X R3, R37, R32, R38, 0x1, P0 ;  /* 0x0000002025037211 */ /* 0x000fca00000f0c26 */
[----:B-----5:R0:W-:Y:S01]  /*9610*/  ST.E.128 desc[UR40][R2.64], R8 ;  /* 0x0000000802007985 */ /* 0x0201e2000c101d28 */
[----:B------:R-:W-:Y:S05]  /*9620*/  BRA `(.L_x_14199) ;  /* 0x0000001000a47947 */ /* 0x000fea0003800000 */
.L_x_14198:
[----:B------:R-:W1:Y:S01]  /*9630*/  @P4 LDC R12, c[0x0][0xbec] ;  /* 0x0002fb00ff0c4b82 */ /* 0x000e620000000800 */
[----:B------:R-:W-:Y:S01]  /*9640*/  ULDC.64 UR4, c[0x0][0xb08] ;  /* 0x0002c20000047ab9 */ /* 0x000fe20000000a00 */
[----:B0-----:R-:W-:Y:S01]  /*9650*/  SHF.R.S32.HI R10, RZ, 0x1f, R153 ;  /* 0x0000001fff0a7819 */ /* 0x001fe20000011499 */
[----:B------:R-:W-:Y:S01]  /*9660*/  IMAD R23, R23, UR4, RZ ;  /* 0x0000000417177c24 */ /* 0x000fe2000f8e02ff */
[----:B------:R-:W-:Y:S01]  /*9670*/  ULDC.64 UR6, c[0x0][0xb30] ;  /* 0x0002cc0000067ab9 */ /* 0x000fe20000000a00 */
[C---:B------:R-:W-:Y:S01]  /*9680*/  IMAD.WIDE.U32 R8, R18.reuse, UR4, RZ ;  /* 0x0000000412087c25 */ /* 0x040fe2000f8e00ff */
[----:B------:R-:W-:Y:S01]  /*9690*/  ISETP.GE.AND P0, PT, R15, R4, PT ;  /* 0x000000040f00720c */ /* 0x000fe20003f06270 */
[----:B------:R-:W-:Y:S01]  /*96a0*/  BSSY B1, `(.L_x_14200) ;  /* 0x000005d000017945 */ /* 0x000fe20003800000 */
[----:B------:R-:W0:Y:S01]  /*96b0*/  @P4 LDC R21, c[0x0][0xbf0] ;  /* 0x0002fc00ff154b82 */ /* 0x000e220000000800 */
[----:B------:R-:W-:Y:S01]  /*96c0*/  IMAD R23, R18, UR5, R23 ;  /* 0x0000000512177c24 */ /* 0x000fe2000f8e0217 */
[----:B------:R-:W-:Y:S01]  /*96d0*/  ULDC.64 UR4, c[0x0][0xb38] ;  /* 0x0002ce0000047ab9 */ /* 0x000fe20000000a00 */
[----:B------:R-:W-:-:S02]  /*96e0*/  IMAD.MOV.U32 R11, RZ, RZ, R35 ;  /* 0x000000ffff0b7224 */ /* 0x000fc400078e0023 */
[----:B------:R-:W-:Y:S02]  /*96f0*/  IMAD.IADD R9, R9, 0x1, R23 ;  /* 0x0000000109097824 */ /* 0x000fe400078e0217 */
[----:B------:R-:W-:Y:S02]  /*9700*/  VIADD R24, R22, 0x38 ;  /* 0x0000003816187836 */ /* 0x000fe40000000000 */
[----:B------:R-:W-:-:S03]  /*9710*/  IMAD.WIDE.U32 R8, R154, UR4, R8 ;  /* 0x000000049a087c25 */ /* 0x000fc6000f8e0008 */
[----:B------:R-:W-:Y:S01]  /*9720*/  SHF.R.S32.HI R24, RZ, 0x1f, R24 ;  /* 0x0000001fff187819 */ /* 0x000fe20000011418 */
[----:B------:R-:W-:Y:S01]  /*9730*/  IMAD R9, R154, UR5, R9 ;  /* 0x000000059a097c24 */ /* 0x000fe2000f8e0209 */
[----:B------:R-:W-:Y:S01]  /*9740*/  ULDC.64 UR4, c[0x0][0xb40] ;  /* 0x0002d00000047ab9 */ /* 0x000fe20000000a00 */
[----:B------:R-:W-:Y:S02]  /*9750*/  VIADD R27, R22, 0x30 ;  /* 0x00000030161b7836 */ /* 0x000fe40000000000 */
[----:B------:R-:W-:Y:S02]  /*9760*/  IMAD R10, R10, UR4, RZ ;  /* 0x000000040a0a7c24 */ /* 0x000fe4000f8e02ff */
[----:B-1----:R-:W-:Y:S01]  /*9770*/  @P4 IMAD.HI.U32 R12, R35, R12, RZ ;  /* 0x0000000c230c4227 */ /* 0x002fe200078e00ff */
[----:B------:R-:W-:-:S03]  /*9780*/  SHF.R.S32.HI R27, RZ, 0x1f, R27 ;  /* 0x0000001fff1b7819 */ /* 0x000fc6000001141b */
[C---:B------:R-:W-:Y:S01]  /*9790*/  IMAD R13, R153.reuse, UR5, R10 ;  /* 0x00000005990d7c24 */ /* 0x040fe2000f8e020a */
[----:B0-----:R-:W-:Y:S01]  /*97a0*/  @P4 SHF.R.U32.HI R11, RZ, R21, R12 ;  /* 0x00000015ff0b4219 */ /* 0x001fe2000001160c */
[----:B------:R-:W-:Y:S01]  /*97b0*/  IMAD.WIDE.U32 R8, R153, UR4, R8 ;  /* 0x0000000499087c25 */ /* 0x000fe2000f8e0008 */
[----:B------:R-:W-:Y:S02]  /*97c0*/  ULDC.64 UR4, c[0x0][0xb48] ;  /* 0x0002d20000047ab9 */ /* 0x000fe40000000a00 */
[----:B------:R-:W-:Y:S01]  /*97d0*/  SHF.R.S32.HI R10, RZ, 0x1f, R11 ;  /* 0x0000001fff0a7819 */ /* 0x000fe2000001140b */
[----:B------:R-:W-:Y:S02]  /*97e0*/  IMAD.IADD R9, R9, 0x1, R13 ;  /* 0x0000000109097824 */ /* 0x000fe400078e020d */
        /* <DEDUP_REMOVED lines=16> */
[----:B------:R-:W-:Y:S02]  /*98f0*/  IMAD.IADD R9, R9, 0x1, R11 ;  /* 0x0000000109097824 */ /* 0x000fe400078e020b */
[C---:B------:R-:W-:Y:S01]  /*9900*/  VIADD R29, R22.reuse, 0x28 ;  /* 0x00000028161d7836 */ /* 0x040fe20000000000 */
[----:B------:R-:W-:Y:S01]  /*9910*/  PRMT R10, RZ, 0x654, R10 ;  /* 0x00000654ff0a7816 */ /* 0x000fe2000000000a */
[----:B------:R-:W-:Y:S01]  /*9920*/  VIADD R31, R22, 0x20 ;  /* 0x00000020161f7836 */ /* 0x000fe20000000000 */
[----:B------:R-:W-:Y:S01]  /*9930*/  LEA.HI.X R18, R8, UR5, R9, 0x2, P1 ;  /* 0x0000000508127c11 */ /* 0x000fe200088f1409 */
[C---:B------:R-:W-:Y:S01]  /*9940*/  VIADD R21, R22.reuse, 0x18 ;  /* 0x0000001816157836 */ /* 0x040fe20000000000 */
[----:B------:R0:W-:Y:S01]  /*9950*/  SYNCS.ARRIVE.TRANS64.RED.A1T0 RZ, [R10+URZ], RZ ;  /* 0x000000ff0aff79a7 */ /* 0x0001e2000810043f */
[C---:B------:R-:W-:Y:S01]  /*9960*/  VIADD R33, R22.reuse, 0x10 ;  /* 0x0000001016217836 */ /* 0x040fe20000000000 */
[----:B------:R-:W-:Y:S01]  /*9970*/  SHF.R.S32.HI R29, RZ, 0x1f, R29 ;  /* 0x0000001fff1d7819 */ /* 0x000fe2000001141d */
[C---:B------:R-:W-:Y:S01]  /*9980*/  VIADD R35, R22.reuse, 0x8 ;  /* 0x0000000816237836 */ /* 0x040fe20000000000 */
[----:B------:R1:W2:Y:S01]  /*9990*/  SHFL.IDX PT, R11, R18, RZ, 0x1c1f ;  /* 0x001c1fff120b7589 */ /* 0x0002a200000e0000 */
[C---:B------:R-:W-:Y:S01]  /*99a0*/  VIADD R23, R22.reuse, 0x38 ;  /* 0x0000003816177836 */ /* 0x040fe20000000000 */
[----:B------:R-:W-:Y:S01]  /*99b0*/  SHF.R.S32.HI R31, RZ, 0x1f, R31 ;  /* 0x0000001fff1f7819 */ /* 0x000fe2000001141f */
[C---:B------:R-:W-:Y:S01]  /*99c0*/  VIADD R26, R22.reuse, 0x30 ;  /* 0x00000030161a7836 */ /* 0x040fe20000000000 */
[----:B0-----:R1:W0:Y:S01]  /*99d0*/  SHFL.IDX PT, R10, R0, RZ, 0x1c1f ;  /* 0x001c1fff000a7589 */ /* 0x00122200000e0000 */
[C---:B------:R-:W-:Y:S01]  /*99e0*/  VIADD R28, R22.reuse, 0x28 ;  /* 0x00000028161c7836 */ /* 0x040fe20000000000 */
[----:B------:R-:W-:Y:S01]  /*99f0*/  SHF.R.S32.HI R21, RZ, 0x1f, R21 ;  /* 0x0000001fff157819 */ /* 0x000fe20000011415 */
[C---:B------:R-:W-:Y:S01]  /*9a00*/  VIADD R30, R22.reuse, 0x20 ;  /* 0x00000020161e7836 */ /* 0x040fe20000000000 */
[----:B------:R-:W-:Y:S01]  /*9a10*/  SHF.R.S32.HI R33, RZ, 0x1f, R33 ;  /* 0x0000001fff217819 */ /* 0x000fe20000011421 */
[C---:B------:R-:W-:Y:S01]  /*9a20*/  VIADD R20, R22.reuse, 0x18 ;  /* 0x0000001816147836 */ /* 0x040fe20000000000 */
[----:B------:R-:W-:Y:S01]  /*9a30*/  SHF.R.S32.HI R35, RZ, 0x1f, R35 ;  /* 0x0000001fff237819 */ /* 0x000fe20000011423 */
[----:B------:R-:W-:-:S02]  /*9a40*/  VIADD R32, R22, 0x10 ;  /* 0x0000001016207836 */ /* 0x000fc40000000000 */
[----:B------:R-:W-:Y:S01]  /*9a50*/  VIADD R34, R22, 0x8 ;  /* 0x0000000816227836 */ /* 0x000fe20000000000 */
[----:B-1----:R-:W-:Y:S06]  /*9a60*/  @P0 BRA `(.L_x_14201) ;  /* 0x0000000000800947 */ /* 0x002fec0003800000 */
[----:B------:R-:W-:Y:S02]  /*9a70*/  ULDC UR4, c[0x0][0xac8] ;  /* 0x0002b20000047ab9 */ /* 0x000fe40000000800 */
[----:B------:R-:W-:Y:S02]  /*9a80*/  ISETP.GE.AND P1, PT, R34, UR4, PT ;  /* 0x0000000422007c0c */ /* 0x000fe4000bf26270 */
        /* <DEDUP_REMOVED lines=14> */
[-C--:B------:R-:W-:Y:S01]  /*9b70*/  @!P3 LEA R16, P6, R20, R10.reuse, 0x2 ;  /* 0x0000000a1410b211 */ /* 0x080fe200078c10ff */
[----:B------:R3:W-:Y:S01]  /*9b80*/  @!P5 ST.E.64 desc[UR40][R14.64], R96 ;  /* 0x000000600e00d985 */ /* 0x0007e2000c101b28 */
[----:B0-----:R-:W-:Y:S02]  /*9b90*/  @!P2 LEA R2, P5, R30, R10, 0x2 ;  /* 0x0000000a1e02a211 */ /* 0x001fe400078a10ff */
[----:B------:R-:W-:-:S03]  /*9ba0*/  @!P3 LEA.HI.X R17, R20, R11, R21, 0x2, P6 ;  /* 0x0000000b1411b211 */ /* 0x000fc600030f1415 */
[-C--:B------:R-:W-:Y:S02]  /*9bb0*/  @!P1 LEA R8, P6, R28, R10.reuse, 0x2 ;  /* 0x0000000a1c089211 */ /* 0x080fe400078c10ff */
[-C--:B------:R-:W-:Y:S01]  /*9bc0*/  @!P2 LEA.HI.X R3, R30, R11.reuse, R31, 0x2, P5 ;  /* 0x0000000b1e03a211 */ /* 0x080fe200028f141f */
[----:B------:R3:W-:Y:S01]  /*9bd0*/  @!P3 ST.E.64 desc[UR40][R16.64], R100 ;  /* 0x000000641000b985 */ /* 0x0007e2000c101b28 */
[-C--:B-1----:R-:W-:Y:S02]  /*9be0*/  @!P0 LEA R12, P3, R26, R10.reuse, 0x2 ;  /* 0x0000000a1a0c8211 */ /* 0x082fe400078610ff */
        /* <DEDUP_REMOVED lines=8> */
.L_x_14201:
[----:B------:R-:W-:Y:S05]  /*9c70*/  BSYNC B1 ;  /* 0x0000000000017941 */ /* 0x000fea0003800000 */
.L_x_14200:
[----:B------:R-:W-:Y:S01]  /*9c80*/  ISETP.GE.AND P0, PT, R25, R4, PT ;  /* 0x000000041900720c */ /* 0x000fe20003f06270 */
[----:B---3--:R1:W3:Y:S04]  /*9c90*/  SHFL.IDX PT, R9, R18, 0x1, 0x1c1f ;  /* 0x003c1f0012097f89 */ /* 0x0082e800000e0000 */
[----:B------:R1:W4:Y:S08]  /*9ca0*/  SHFL.IDX PT, R8, R0, 0x1, 0x1c1f ;  /* 0x003c1f0000087f89 */ /* 0x00033000000e0000 */
[----:B-1----:R-:W-:Y:S05]  /*9cb0*/  @P0 BRA `(.L_x_14199) ;  /* 0x0000000c00000947 */ /* 0x002fea0003800000 */
[----:B------:R-:W-:Y:S02]  /*9cc0*/  ULDC UR4, c[0x0][0xac8] ;  /* 0x0002b20000047ab9 */ /* 0x000fe40000000800 */
[----:B------:R-:W-:Y:S02]  /*9cd0*/  ISETP.GE.AND P0, PT, R22, UR4, PT ;  /* 0x0000000416007c0c */ /* 0x000fe4000bf06270 */
[----:B------:R-:W-:Y:S02]  /*9ce0*/  ISETP.GE.AND P5, PT, R34, UR4, PT ;  /* 0x0000000422007c0c */ /* 0x000fe4000bfa6270 */
[----:B------:R-:W-:Y:S02]  /*9cf0*/  ISETP.GE.AND P3, PT, R32, UR4, PT ;  /* 0x0000000420007c0c */ /* 0x000fe4000bf66270 */
[----:B------:R-:W-:Y:S02]  /*9d00*/  ISETP.GE.AND P2, PT, R20, UR4, PT ;  /* 0x0000000414007c0c */ /* 0x000fe4000bf46270 */
[----:B------:R-:W-:-:S05]  /*9d10*/  ISETP.GE.AND P1, PT, R30, UR4, PT ;  /* 0x000000041e007c0c */ /* 0x000fca000bf26270 */
[----:B---34-:R-:W-:Y:S02]  /*9d20*/  @!P0 IMAD.WIDE R2, R22, 0x4, R8 ;  /* 0x0000000416028825 */ /* 0x018fe400078e0208 */
[-C--:B0-----:R-:W-:Y:S02]  /*9d30*/  @!P5 LEA R10, P4, R34, R8.reuse, 0x2 ;  /* 0x00000008220ad211 */ /* 0x081fe400078810ff */
[----:B------:R-:W-:Y:S01]  /*9d40*/  @!P3 LEA R12, P6, R32, R8, 0x2 ;  /* 0x00000008200cb211 */ /* 0x000fe200078c10ff */
[----:B------:R0:W-:Y:S01]  /*9d50*/  @!P0 ST.E.64 desc[UR40][R2.64], R90 ;  /* 0x0000005a02008985 */ /* 0x0001e2000c101b28 */
[----:B------:R-:W-:Y:S02]  /*9d60*/  ISETP.GE.AND P0, PT, R28, UR4, PT ;  /* 0x000000041c007c0c */ /* 0x000fe4000bf06270 */
[----:B--2---:R-:W-:Y:S02]  /*9d70*/  @!P5 LEA.HI.X R11, R34, R9, R35, 0x2, P4 ;  /* 0x00000009220bd211 */ /* 0x004fe400020f1423 */
        /* <DEDUP_REMOVED lines=22> */
.L_x_14196:
[----:B------:R-:W2:Y:S01]  /*9ee0*/  LDC.64 R8, c[0x0][0xc00] ;  /* 0x00030000ff087b82 */ /* 0x000ea20000000a00 */
[----:B------:R-:W-:Y:S01]  /*9ef0*/  ULDC.64 UR4, c[0x0][0xc08] ;  /* 0x0003020000047ab9 */ /* 0x000fe20000000a00 */
[----:B------:R-:W-:Y:S01]  /*9f00*/  IMAD.MOV.U32 R17, RZ, RZ, RZ ;  /* 0x000000ffff117224 */ /* 0x000fe200078e00ff */
[----:B------:R-:W-:-:S04]  /*9f10*/  ISETP.NE.U32.AND P1, PT, RZ, UR4, PT ;  /* 0x00000004ff007c0c */ /* 0x000fc8000bf25070 */
[----:B------:R-:W-:Y:S01]  /*9f20*/  ISETP.NE.AND.EX P1, PT, RZ, UR5, PT, P1 ;  /* 0x00000005ff007c0c */ /* 0x000fe2000bf25310 */
[----:B------:R-:W3:Y:S01]  /*9f30*/  LDC.64 R2, c[0x0][0xc00] ;  /* 0x00030000ff027b82 */ /* 0x000ee20000000a00 */
[----:B--2---:R-:W-:-:S04]  /*9f40*/  ISETP.NE.U32.AND P0, PT, R8, RZ, PT ;  /* 0x000000ff0800720c */ /* 0x004fc80003f05070 */
[----:B------:R-:W-:-:S07]  /*9f50*/  ISETP.NE.AND.EX P0, PT, R9, RZ, PT, P0 ;  /* 0x000000ff0900720c */ /* 0x000fce0003f05300 */
[C---:B------:R-:W-:Y:S01]  /*9f60*/  @P1 LEA R8, P2, R153.reuse, UR4, 0x2 ;  /* 0x0000000499081c11 */ /* 0x040fe2000f8410ff */
[----:B------:R-:W-:Y:S01]  /*9f70*/  ULDC UR4, c[0x0][0xa88] ;  /* 0x0002a20000047ab9 */ /* 0x000fe20000000800 */
[C---:B---3--:R-:W-:Y:S02]  /*9f80*/  IMAD.WIDE R2, R153.reuse, 0x4, R2 ;  /* 0x0000000499027825 */ /* 0x048fe400078e0202 */
[----:B------:R-:W-:Y:S02]  /*9f90*/  @P1 LEA.HI.X R9, R153, UR5, R157, 0x2, P2 ;  /* 0x0000000599091c11 */ /* 0x000fe400090f149d */
[----:B0-----:R-:W-:Y:S01]  /*9fa0*/  IMAD.U32 R0, RZ, RZ, UR4 ;  /* 0x00000004ff007e24 */ /* 0x001fe2000f8e00ff */
[----:B------:R0:W5:Y:S05]  /*9fb0*/  @P0 LDG.E R17, desc[UR40][R2.64] ;  /* 0x0000002802110981 */ /* 0x00016a000c1e1900 */
[----:B------:R0:W5:Y:S01]  /*9fc0*/  @P1 LDG.E R0, desc[UR40][R8.64] ;  /* 0x0000002808001981 */ /* 0x000162000c1e1900 */
[----:B------:R-:W-:Y:S01]  /*9fd0*/  ISETP.NE.AND P2, PT, R155, RZ, PT ;  /* 0x000000ff9b00720c */ /* 0x000fe20003f45270 */
[----:B-1----:R-:W1:-:S12]  /*9fe0*/  S2R R4, SR_TID.X ;  /* 0x0000000000047919 */ /* 0x002e580000002100 */
[----:B------:R-:W2:Y:S01]  /*9ff0*/  @!P2 LDC R155, c[0x0][0xad4] ;  /* 0x0002b500ff9bab82 */ /* 0x000ea20000000800 */
[----:B-1----:R-:W-:Y:S01]  /*a000*/  VIADD R24, R4, 0xffffff80 ;  /* 0xffffff8004187836 */ /* 0x002fe20000000000 */
[----:B--2---:R-:W-:-:S04]  /*a010*/  ISETP.GT.AND P2, PT, R155, 0x1, PT ;  /* 0x000000019b00780c */ /* 0x004fc80003f44270 */
[----:B------:R-:W-:Y:S01]  /*a020*/  ISETP.GT.AND P3, PT, R24, 0xbf, PT ;  /* 0x000000bf1800780c */ /* 0x000fe20003f64270 */
[----:B0-----:R-:W-:-:S12]  /*a030*/  @P1 BRA `(.L_x_14202) ;  /* 0x0000000000101947 */ /* 0x001fd80003800000 */
[----:B------:R-:W-:Y:S05]  /*a040*/  @!P0 BRA `(.L_x_14202) ;  /* 0x00000000000c8947 */ /* 0x000fea0003800000 */
[----:B------:R-:W2:Y:S04]  /*a050*/  LDG.E R9, desc[UR40][R2.64] ;  /* 0x0000002802097981 */ /* 0x000ea8000c1e1900 */
[----:B-----5:R-:W2:Y:S02]  /*a060*/  LDG.E R0, desc[UR40][R2.64+0x4] ;  /* 0x0000042802007981 */ /* 0x020ea4000c1e1900 */
[----:B--2---:R-:W-:-:S07]  /*a070*/  IMAD.IADD R0, R0, 0x1, -R9 ;  /* 0x0000000100007824 */ /* 0x004fce00078e0a09 */
.L_x_14202:
[----:B------:R-:W-:Y:S01]  /*a080*/  BSSY B1, `(.L_x_14203) ;  /* 0x0000036000017945 */ /* 0x000fe20003800000 */
[----:B------:R-:W-:Y:S02]  /*a090*/  SEL R153, R153, RZ, !P0 ;  /* 0x000000ff99997207 */ /* 0x000fe40004000000 */
[----:B------:R-:W-:Y:S02]  /*a0a0*/  SEL R157, R157, RZ, !P0 ;  /* 0x000000ff9d9d7207 */ /* 0x000fe40004000000 */
[----:B-----5:R-:W-:Y:S01]  /*a0b0*/  SHF.R.S32.HI R20, RZ, 0x1f, R17 ;  /* 0x0000001fff147819 */ /* 0x020fe20000011411 */
[----:B------:R-:W-:Y:S06]  /*a0c0*/  @P3 BRA `(.L_x_14204) ;  /* 0x0000000000c43947 */ /* 0x000fec0003800000 */
[----:B------:R-:W0:Y:S01]  /*a0d0*/  LDC R31, c[0x0][0xbe8] ;  /* 0x0002fa00ff1f7b82 */ /* 0x000e220000000800 */
[----:B------:R-:W-:Y:S01]  /*a0e0*/  IADD3 R27, R16, -0x80, R4 ;  /* 0xffffff80101b7810 */ /* 0x000fe20007ffe004 */
[----:B0-----:R-:W-:-:S05]  /*a0f0*/  IMAD R2, R0, R31, RZ ;  /* 0x0000001f00027224 */ /* 0x001fca00078e02ff */
[----:B------:R-:W-:-:S13]  /*a100*/  ISETP.GE.AND P0, PT, R27, R2, PT ;  /* 0x000000021b00720c */ /* 0x000fda0003f06270 */
[----:B------:R-:W-:Y:S05]  /*a110*/  @P0 BRA `(.L_x_14204) ;  /* 0x0000000000b00947 */ /* 0x000fea0003800000 */
[----:B------:R-:W2:Y:S01]  /*a120*/  LDL.LU R26, [R1+0x1c] ;  /* 0x00001c00011a7983 */ /* 0x000ea20000300800 */
[----:B------:R-:W-:Y:S01]  /*a130*/  ISETP.NE.AND P1, PT, R31, 0x1, PT ;  /* 0x000000011f00780c */ /* 0x000fe20003f25270 */
[----:B------:R-:W-:Y:S01]  /*a140*/  IMAD.MOV.U32 R18, RZ, RZ, 0x9b8 ;  /* 0x000009b8ff127424 */ /* 0x000fe200078e00ff */
[----:B------:R-:W-:Y:S01]  /*a150*/  ISETP.GT.AND P0, PT, R155, 0x1, PT ;  /* 0x000000019b00780c */ /* 0x000fe20003f04270 */
[----:B------:R-:W0:Y:S01]  /*a160*/  LDC.64 R28, c[0x0][0xba8] ;  /* 0x0002ea00ff1c7b82 */ /* 0x000e220000000a00 */
[----:B------:R-:W-:Y:S02]  /*a170*/  IMAD.MOV.U32 R21, RZ, RZ, R27 ;  /* 0x000000ffff157224 */ /* 0x000fe400078e001b */
[----:B------:R-:W-:-:S05]  /*a180*/  SEL R18, R18, 0x978, P0 ;  /* 0x0000097812127807 */ /* 0x000fca0000000000 */
[----:B------:R-:W1:Y:S08]  /*a190*/  LDC.64 R8, c[0x0][R18+0x220] ;  /* 0x0000880012087b82 */ /* 0x000e700000000a00 */
[----:B------:R-:W3:Y:S08]  /*a1a0*/  @P1 LDC R4, c[0x0][0xbec] ;  /* 0x0002fb00ff041b82 */ /* 0x000ef00000000800 */
[----:B------:R-:W4:Y:S08]  /*a1b0*/  LDC.64 R2, c[0x0][R18+0x218] ;  /* 0x0000860012027b82 */ /* 0x000f300000000a00 */
[----:B------:R-:W5:Y:S01]  /*a1c0*/  @P1 LDC R25, c[0x0][0xbf0] ;  /* 0x0002fc00ff191b82 */ /* 0x000f620000000800 */
[----:B-1----:R-:W-:-:S02]  /*a1d0*/  IMAD R9, R9, R153, RZ ;  /* 0x0000009909097224 */ /* 0x002fc400078e02ff */
[----:B------:R-:W-:-:S05]  /*a1e0*/  IMAD.WIDE.U32 R14, R8, R153, RZ ;  /* 0x00000099080e7225 */ /* 0x000fca00078e00ff */
[----:B------:R-:W1:Y:S01]  /*a1f0*/  LDC.64 R10, c[0x0][R18+0x228] ;  /* 0x00008a00120a7b82 */ /* 0x000e620000000a00 */
[----:B---3--:R-:W-:-:S07]  /*a200*/  @P1 IMAD.HI.U32 R4, R27, R4, RZ ;  /* 0x000000041b041227 */ /* 0x008fce00078e00ff */
[----:B------:R-:W3:Y:S01]  /*a210*/  LDC.64 R12, c[0x0][R18+0x210] ;  /* 0x00008400120c7b82 */ /* 0x000ee20000000a00 */
[-C--:B----4-:R-:W-:Y:S02]  /*a220*/  IMAD R23, R3, R154.reuse, RZ ;  /* 0x0000009a03177224 */ /* 0x090fe400078e02ff */
[----:B------:R-:W-:-:S04]  /*a230*/  IMAD.WIDE.U32 R2, R2, R154, RZ ;  /* 0x0000009a02027225 */ /* 0x000fc800078e00ff */
[----:B------:R-:W-:Y:S01]  /*a240*/  IMAD.IADD R23, R3, 0x1, R23 ;  /* 0x0000000103177824 */ /* 0x000fe200078e0217 */
[----:B-----5:R-:W-:Y:S01]  /*a250*/  @P1 SHF.R.U32.HI R21, RZ, R25, R4 ;  /* 0x00000019ff151219 */ /* 0x020fe20000011604 */
[----:B------:R-:W-:Y:S01]  /*a260*/  IMAD R25, R8, R157, R9 ;  /* 0x0000009d08197224 */ /* 0x000fe200078e0209 */
[----:B0-----:R-:W0:Y:S01]  /*a270*/  @!P0 LDC R28, c[0x0][0xb50] ;  /* 0x0002d400ff1c8b82 */ /* 0x001e220000000800 */
[----:B------:R-:W-:Y:S02]  /*a280*/  IADD3 R4, P1, P3, R14, R2, R17 ;  /* 0x000000020e047210 */ /* 0x000fe40007b3e011 */
[----:B------:R-:W-:Y:S02]  /*a290*/  IMAD.MOV R8, RZ, RZ, -R21 ;  /* 0x000000ffff087224 */ /* 0x000fe400078e0a15 */
[----:B------:R-:W-:-:S03]  /*a2a0*/  IMAD.IADD R25, R15, 0x1, R25 ;  /* 0x000000010f197824 */ /* 0x000fc600078e0219 */
[----:B------:R-:W4:Y:S01]  /*a2b0*/  @!P0 LDC R29, c[0x0][0xb54] ;  /* 0x0002d500ff1d8b82 */ /* 0x000f220000000800 */
[----:B--2---:R-:W-:-:S05]  /*a2c0*/  SEL R9, R26, RZ, P0 ;  /* 0x000000ff1a097207 */ /* 0x004fca0000000000 */
[----:B-1----:R-:W-:-:S04]  /*a2d0*/  IMAD.WIDE.U32 R2, R10, R9, RZ ;  /* 0x000000090a027225 */ /* 0x002fc800078e00ff */
        /* <DEDUP_REMOVED lines=11> */
[----:B0-----:R-:W-:-:S03]  /*a390*/  LEA R8, P0, R2, R28, 0x2 ;  /* 0x0000001c02087211 */ /* 0x001fc600078010ff */
[----:B------:R-:W-:-:S05]  /*a3a0*/  IMAD.IADD R3, R3, 0x1, R11 ;  /* 0x0000000103037824 */ /* 0x000fca00078e020b */
[----:B----4-:R-:W-:Y:S01]  /*a3b0*/  LEA.HI.X R9, R2, R29, R3, 0x2, P0 ;  /* 0x0000001d02097211 */ /* 0x010fe200000f1403 */
[----:B------:R-:W-:-:S05]  /*a3c0*/  IMAD.MOV.U32 R3, RZ, RZ, -0x800000 ;  /* 0xff800000ff037424 */ /* 0x000fca00078e00ff */
[----:B------:R0:W-:Y:S02]  /*a3d0*/  STG.E desc[UR40][R8.64], R3 ;  /* 0x0000000308007986 */ /* 0x0001e4000c101928 */
.L_x_14204:
[----:B------:R-:W-:Y:S05]  /*a3e0*/  BSYNC B1 ;  /* 0x0000000000017941 */ /* 0x000fea0003800000 */
.L_x_14203:
[----:B------:R-:W-:Y:S05]  /*a3f0*/  @P2 BRA `(.L_x_14199) ;  /* 0x0000000400302947 */ /* 0x000fea0003800000 */
[----:B------:R-:W1:Y:S01]  /*a400*/  LDC R15, c[0x0][0xbe8] ;  /* 0x0002fa00ff0f7b82 */ /* 0x000e620000000800 */
[----:B------:R-:W-:Y:S01]  /*a410*/  SHF.R.S32.HI R14, RZ, 0x1f, R24 ;  /* 0x0000001fff0e7819 */ /* 0x000fe20000011418 */
[----:B------:R-:W-:Y:S01]  /*a420*/  ULDC.64 UR4, c[0x0][0xaa0] ;  /* 0x0002a80000047ab9 */ /* 0x000fe20000000a00 */
[----:B------:R-:W-:Y:S01]  /*a430*/  ULDC.64 UR6, c[0x0][0xaf0] ;  /* 0x0002bc0000067ab9 */ /* 0x000fe20000000a00 */
[----:B------:R-:W-:Y:S01]  /*a440*/  IMAD R2, R20, UR4, RZ ;  /* 0x0000000414027c24 */ /* 0x000fe2000f8e02ff */
[----:B------:R-:W-:Y:S01]  /*a450*/  LEA.HI R14, R14, R24, RZ, 0x3 ;  /* 0x000000180e0e7211 */ /* 0x000fe200078f18ff */
[----:B0-----:R-:W-:Y:S02]  /*a460*/  IMAD R8, R157, UR6, RZ ;  /* 0x000000069d087c24 */ /* 0x001fe4000f8e02ff */
[C---:B------:R-:W-:Y:S01]  /*a470*/  IMAD R9, R17.reuse, UR5, R2 ;  /* 0x0000000511097c24 */ /* 0x040fe2000f8e0202 */
[----:B------:R-:W-:Y:S01]  /*a480*/  SHF.R.S32.HI R14, RZ, 0x3, R14 ;  /* 0x00000003ff0e7819 */ /* 0x000fe2000001140e */
[----:B------:R-:W-:Y:S01]  /*a490*/  IMAD.WIDE.U32 R2, R17, UR4, RZ ;  /* 0x0000000411027c25 */ /* 0x000fe2000f8e00ff */
[----:B------:R-:W-:-:S03]  /*a4a0*/  ULDC.64 UR4, c[0x0][0xae8] ;  /* 0x0002ba0000047ab9 */ /* 0x000fc60000000a00 */
[----:B------:R-:W-:Y:S02]  /*a4b0*/  IMAD R11, R156, 0x30, R14 ;  /* 0x000000309c0b7824 */ /* 0x000fe400078e020e */
[----:B------:R-:W-:Y:S02]  /*a4c0*/  IMAD.IADD R3, R3, 0x1, R9 ;  /* 0x0000000103037824 */ /* 0x000fe400078e0209 */
[----:B------:R-:W-:Y:S02]  /*a4d0*/  IMAD.IADD R10, R16, 0x1, R11 ;  /* 0x00000001100a7824 */ /* 0x000fe400078e020b */
[----:B------:R-:W-:Y:S01]  /*a4e0*/  IMAD.WIDE.U32 R2, R154, UR4, R2 ;  /* 0x000000049a027c25 */ /* 0x000fe2000f8e0002 */
[----:B-1----:R-:W-:-:S03]  /*a4f0*/  ISETP.NE.AND P0, PT, R15, 0x1, PT ;  /* 0x000000010f00780c */ /* 0x002fc60003f05270 */
[----:B------:R-:W-:Y:S02]  /*a500*/  IMAD.MOV.U32 R9, RZ, RZ, R10 ;  /* 0x000000ffff097224 */ /* 0x000fe400078e000a */
[----:B------:R-:W-:Y:S01]  /*a510*/  IMAD R3, R154, UR5, R3 ;  /* 0x000000059a037c24 */ /* 0x000fe2000f8e0203 */
[----:B------:R-:W-:Y:S01]  /*a520*/  ULDC.64 UR4, c[0x0][0xae0] ;  /* 0x0002b80000047ab9 */ /* 0x000fe20000000a00 */
[----:B------:R-:W-:Y:S02]  /*a530*/  IMAD.SHL.U32 R23, R156, 0x8, RZ ;  /* 0x000000089c177824 */ /* 0x000fe400078e00ff */
[----:B------:R-:W-:-:S04]  /*a540*/  IMAD.WIDE.U32 R2, R153, UR6, R2 ;  /* 0x0000000699027c25 */ /* 0x000fc8000f8e0002 */
[----:B------:R-:W-:Y:S01]  /*a550*/  IMAD.IADD R18, R14, 0x1, R16 ;  /* 0x000000010e127824 */ /* 0x000fe200078e0210 */
[----:B------:R-:W0:Y:S01]  /*a560*/  @P0 LDC R13, c[0x0][0xbec] ;  /* 0x0002fb00ff0d0b82 */ /* 0x000e220000000800 */
[----:B------:R-:W-:Y:S02]  /*a570*/  IMAD R17, R0, R15, RZ ;  /* 0x0000000f00117224 */ /* 0x000fe400078e02ff */
[----:B------:R-:W-:Y:S02]  /*a580*/  VIADD R0, R18, 0x30 ;  /* 0x0000003012007836 */ /* 0x000fe40000000000 */
[----:B------:R-:W-:-:S03]  /*a590*/  IMAD.SHL.U32 R24, R156, 0x8, RZ ;  /* 0x000000089c187824 */ /* 0x000fc600078e00ff */
[----:B------:R-:W1:Y:S02]  /*a5a0*/  @P0 LDC R21, c[0x0][0xbf0] ;  /* 0x0002fc00ff150b82 */ /* 0x000e640000000800 */
[----:B------:R-:W-:Y:S01]  /*a5b0*/  SHF.R.S32.HI R24, RZ, 0x1f, R24 ;  /* 0x0000001fff187819 */ /* 0x000fe20000011418 */
[----:B0-----:R-:W-:-:S04]  /*a5c0*/  @P0 IMAD.HI.U32 R4, R10, R13, RZ ;  /* 0x0000000d0a040227 */ /* 0x001fc800078e00ff */
[----:B------:R-:W-:Y:S01]  /*a5d0*/  IMAD R13, R153, UR7, R8 ;  /* 0x00000007990d7c24 */ /* 0x000fe2000f8e0208 */
[----:B-1----:R-:W-:-:S03]  /*a5e0*/  @P0 SHF.R.U32.HI R9, RZ, R21, R4 ;  /* 0x00000015ff090219 */ /* 0x002fc60000011604 */
        /* <DEDUP_REMOVED lines=16> */
[----:B------:R-:W-:-:S03]  /*a6f0*/  ULDC UR4, c[0x0][0xac8] ;  /* 0x0002b20000047ab9 */ /* 0x000fc60000000800 */
[----:B------:R-:W0:Y:S01]  /*a700*/  SHFL.IDX PT, R8, R4, RZ, 0x181f ;  /* 0x00181fff04087589 */ /* 0x000e2200000e0000 */
[----:B------:R-:W-:Y:S01]  /*a710*/  LEA.HI.X R12, R2, UR5, R3, 0x1, P0 ;  /* 0x00000005020c7c11 */ /* 0x000fe200080f0c03 */
[C---:B------:R-:W-:Y:S01]  /*a720*/  VIADD R2, R18.reuse, 0x60 ;  /* 0x0000006012027836 */ /* 0x040fe20000000000 */
[----:B------:R-:W-:Y:S01]  /*a730*/  ISETP.GE.AND P0, PT, R23, UR4, PT ;  /* 0x0000000417007c0c */ /* 0x000fe2000bf06270 */
[----:B------:R-:W1:Y:S01]  /*a740*/  SHFL.IDX PT, R10, R4, 0x1, 0x181f ;  /* 0x00381f00040a7f89 */ /* 0x000e6200000e0000 */
[C---:B------:R-:W-:Y:S02]  /*a750*/  VIADD R3, R18.reuse, 0x90 ;  /* 0x0000009012037836 */ /* 0x040fe40000000000 */
[-C--:B------:R-:W-:Y:S01]  /*a760*/  ISETP.GE.OR P3, PT, R18, R17.reuse, P0 ;  /* 0x000000111200720c */ /* 0x080fe20000766670 */
[----:B------:R-:W2:Y:S01]  /*a770*/  SHFL.IDX PT, R14, R4, 0x2, 0x181f ;  /* 0x00581f00040e7f89 */ /* 0x000ea200000e0000 */
[-C--:B------:R-:W-:Y:S02]  /*a780*/  ISETP.GE.OR P2, PT, R0, R17.reuse, P0 ;  /* 0x000000110000720c */ /* 0x080fe40000746670 */
[-C--:B------:R-:W-:Y:S01]  /*a790*/  ISETP.GE.OR P1, PT, R2, R17.reuse, P0 ;  /* 0x000000110200720c */ /* 0x080fe20000726670 */
[----:B------:R-:W3:Y:S01]  /*a7a0*/  SHFL.IDX PT, R9, R12, RZ, 0x181f ;  /* 0x00181fff0c097589 */ /* 0x000ee200000e0000 */
[----:B------:R-:W-:-:S03]  /*a7b0*/  ISETP.GE.OR P0, PT, R3, R17, P0 ;  /* 0x000000110300720c */ /* 0x000fc60000706670 */
[----:B------:R-:W4:Y:S04]  /*a7c0*/  SHFL.IDX PT, R16, R4, 0x3, 0x181f ;  /* 0x00781f0004107f89 */ /* 0x000f2800000e0000 */
        /* <DEDUP_REMOVED lines=15> */
.L_x_14199:
[----:B------:R-:W-:Y:S05]  /*a8c0*/  BSYNC B0 ;  /* 0x0000000000007941 */ /* 0x000fea0003800000 */
.L_x_14195:
[----:B------:R-:W-:Y:S02]  /*a8d0*/  ULDC UR4, c[0x0][0xc3c] ;  /* 0x00030f0000047ab9 */ /* 0x000fe40000000800 */
[----:B------:R-:W-:-:S13]  /*a8e0*/  ISETP.GE.AND P0, PT, R7, UR4, PT ;  /* 0x0000000407007c0c */ /* 0x000fda000bf06270 */
[----:B------:R-:W-:Y:S05]  /*a8f0*/  @!P0 BRA `(.L_x_14205) ;  /* 0xffffff6400808947 */ /* 0x000fea000383ffff */
[----:B------:R-:W-:Y:S05]  /*a900*/  EXIT ;  /* 0x000000000000794d */ /* 0x000fea0003800000 */
.L_x_14158:
[----:B------:R-:W-:-:S08]  /*a910*/  NOP ;  /* 0x0000000000007918 */ /* 0x000fd00000000000 */
[----:B--2---:R-:W0:-:S00]  /*a920*/  USETMAXREG.DEALLOC.CTAPOOL 0x20 ;  /* 0x00000020000079c8 */ /* 0x004e0000080e0500 */
        /* <DEDUP_REMOVED lines=14> */
.L_x_14206:
[----:B0-----:R-:W0:Y:S01]  /*aa10*/  S2R R0, SR_TID.X ;  /* 0x0000000000007919 */ /* 0x001e220000002100 */
        /* <DEDUP_REMOVED lines=43> */
.L_x_14210:
        /* <DEDUP_REMOVED lines=37> */
.L_x_14208:
        /* <DEDUP_REMOVED lines=13> */
.L_x_14211:
        /* <DEDUP_REMOVED lines=61> */
.L_x_14212:
        /* <DEDUP_REMOVED lines=60> */
.L_x_14213:
[----:B------:R-:W-:-:S05]  /*b780*/  LOP3.LUT R2, RZ, R2, RZ, 0x33, !PT ;  /* 0x00000002ff027212 */ /* 0x000fca00078e33ff */
[----:B------:R-:W-:Y:S01]  /*b790*/  IMAD.IADD R25, R25, 0x1, R2 ;  /* 0x0000000119197824 */ /* 0x000fe200078e0202 */
[----:B------:R-:W-:Y:S06]  /*b7a0*/  BRA `(.L_x_14214) ;  /* 0x00000000000c7947 */ /* 0x000fec0003800000 */
.L_x_14209:
[----:B------:R-:W-:Y:S02]  /*b7b0*/  IMAD.MOV.U32 R25, RZ, RZ, RZ ;  /* 0x000000ffff197224 */ /* 0x000fe400078e00ff */
[----:B------:R-:W-:Y:S02]  /*b7c0*/  IMAD.U32 R24, RZ, RZ, UR6 ;  /* 0x00000006ff187e24 */ /* 0x000fe4000f8e00ff */
[----:B------:R-:W-:-:S07]  /*b7d0*/  IMAD.MOV.U32 R26, RZ, RZ, RZ ;  /* 0x000000ffff1a7224 */ /* 0x000fce00078e00ff */
.L_x_14214:
[----:B------:R-:W-:-:S13]  /*b7e0*/  ISETP.NE.AND P0, PT, R0, RZ, PT ;  /* 0x000000ff0000720c */ /* 0x000fda0003f05270 */
[----:B------:R-:W0:Y:S01]  /*b7f0*/  @!P0 S2R R3, SR_CgaCtaId ;  /* 0x0000000000038919 */ /* 0x000e220000008800 */
[----:B------:R-:W-:-:S04]  /*b800*/  @!P0 MOV R0, 0x400 ;  /* 0x0000040000008802 */ /* 0x000fc80000000f00 */
[----:B0-----:R-:W-:-:S05]  /*b810*/  @!P0 LEA R0, R3, R0, 0x18 ;  /* 0x0000000003008211 */ /* 0x001fca00078ec0ff */
[----:B------:R0:W-:Y:S01]  /*b820*/  @!P0 STS.128 [R0+0x168d0], R24 ;  /* 0x0168d01800008388 */ /* 0x0001e20000000c00 */
[----:B------:R-:W-:Y:S06]  /*b830*/  BAR.ARV 0x5, 0x200 ;  /* 0x0148000000007b1d */ /* 0x000fec0000002000 */
.L_x_14207:
        /* <DEDUP_REMOVED lines=17> */
[C---:B-1----:R-:W-:Y:S01]  /*b950*/  LOP3.LUT R4, R5.reuse, 0x7f, RZ, 0xc0, !PT ;  /* 0x0000007f05047812 */ /* 0x042fe200078ec0ff */
[----:B0-----:R-:W-:-:S04]  /*b960*/  IMAD.SHL.U32 R0, R5, 0x8, RZ ;  /* 0x0000000805007824 */ /* 0x001fc800078e00ff */
        /* <DEDUP_REMOVED lines=9> */
.L_x_14307:
        /* <DEDUP_REMOVED lines=51> */
[----:B------:R-:W2:Y:S04]  /*bd30*/  LDG.E R6, desc[UR40][R2.64] ;  /* 0x0000002802067981 */ /* 0x000ea8000c1e1900 */
[----:B0-----:R-:W2:Y:S02]  /*bd40*/  LDG.E R9, desc[UR40][R2.64+0x4] ;  /* 0x0000042802097981 */ /* 0x001ea4000c1e1900 */
[----:B--2---:R-:W-:-:S05]  /*bd50*/  IMAD.IADD R10, R9, 0x1, -R6 ;  /* 0x00000001090a7824 */ /* 0x004fca00078e0a06 */
[----:B------:R1:W-:Y:S02]  /*bd60*/  STL [R1+0x20], R10 ;  /* 0x0000200a01007387 */ /* 0x0003e40000100800 */
.L_x_14216:
        /* <DEDUP_REMOVED lines=15> */
.L_x_14217:
[----:B------:R-:W-:Y:S05]  /*be60*/  @!P0 BRA `(.L_x_14218) ;  /* 0x00000000000c8947 */ /* 0x000fea0003800000 */
[----:B------:R-:W2:Y:S04]  /*be70*/  LDG.E R7, desc[UR40][R4.64] ;  /* 0x0000002804077981 */ /* 0x000ea8000c1e1900 */
[----:B------:R-:W2:Y:S02]  /*be80*/  LDG.E R2, desc[UR40][R4.64+0x4] ;  /* 0x0000042804027981 */ /* 0x000ea4000c1e1900 */
[----:B--2---:R-:W-:-:S07]  /*be90*/  IMAD.IADD R7, R2, 0x1, -R7 ;  /* 0x0000000102077824 */ /* 0x004fce00078e0a07 */
.L_x_14218:
[----:B-----5:R-:W-:Y:S01]  /*bea0*/  IMAD.IADD R7, R7, 0x1, -R0 ;  /* 0x0000000107077824 */ /* 0x020fe200078e0a00 */
[----:B0-----:R-:W-:Y:S01]  /*beb0*/  LOP3.LUT R9, R6, 0xff, RZ, 0xc0, !PT ;  /* 0x000000ff06097812 */ /* 0x001fe200078ec0ff */
[----:B------:R-:W0:Y:S01]  /*bec0*/  LDC R0, c[0x0][0x448] ;  /* 0x00011200ff007b82 */ /* 0x000e220000000800 */
[----:B--2---:R-:W-:Y:S01]  /*bed0*/  IMAD R2, R25, 0xc0, RZ ;  /* 0x000000c019027824 */ /* 0x004fe200078e02ff */
[----:B------:R-:W-:Y:S01]  /*bee0*/  BSSY B0, `(.L_x_14219) ;  /* 0x0000036000007945 */ /* 0x000fe20003800000 */
[----:B------:R-:W-:Y:S02]  /*bef0*/  IMAD.MOV.U32 R4, RZ, RZ, RZ ;  /* 0x000000ffff047224 */ /* 0x000fe400078e00ff */
[----:B------:R-:W-:Y:S01]  /*bf00*/  VIADD R2, R2, 0xbf ;  /* 0x000000bf02027836 */ /* 0x000fe20000000000 */
[----:B0-----:R-:W-:-:S13]  /*bf10*/  ISETP.NE.AND P0, PT, R0, 0x1, PT ;  /* 0x000000010000780c */ /* 0x001fda0003f05270 */
[----:B------:R-:W0:Y:S08]  /*bf20*/  @P0 LDC R3, c[0x0][0x44c] ;  /* 0x00011300ff030b82 */ /* 0x000e300000000800 */
[----:B------:R-:W2:Y:S01]  /*bf30*/  @P0 LDC R0, c[0x0][0x450] ;  /* 0x00011400ff000b82 */ /* 0x000ea20000000800 */
[----:B0-----:R-:W-:-:S05]  /*bf40*/  @P0 IMAD.HI.U32 R3, R2, R3, RZ ;  /* 0x0000000302030227 */ /* 0x001fca00078e00ff */
[----:B--2---:R-:W-:Y:S02]  /*bf50*/  @P0 SHF.R.U32.HI R2, RZ, R0, R3 ;  /* 0x00000000ff020219 */ /* 0x004fe40000011603 */
        /* <DEDUP_REMOVED lines=9> */
[----:B------:R-:W-:Y:S01]  /*bff0*/  VIMNMX R8, R7, R0, PT ;  /* 0x0000000007087248 */ /* 0x000fe20003fe0100 */
[----:B------:R-:W-:Y:S01]  /*c000*/  IMAD.MOV.U32 R7, RZ, RZ, R4 ;  /* 0x000000ffff077224 */ /* 0x000fe200078e0004 */
[----:B------:R-:W-:Y:S02]  /*c010*/  SHF.R.U32.HI R0, RZ, 0x10, R6 ;  /* 0x00000010ff007819 */ /* 0x000fe40000011606 */
[----:B------:R-:W-:Y:S01]  /*c020*/  ISETP.GE.AND P1, PT, R8, 0x1, PT ;  /* 0x000000010800780c */ /* 0x000fe20003f26270 */
[----:B------:R0:W-:Y:S01]  /*c030*/  STL [R1+0x14], R8 ;  /* 0x0000140801007387 */ /* 0x0001e20000100800 */
[----:B------:R-:W-:-:S03]  /*c040*/  ISETP.NE.AND P0, PT, R0, RZ, PT ;  /* 0x000000ff0000720c */ /* 0x000fc60003f05270 */
[----:B------:R0:W-:Y:S04]  /*c050*/  STL [R1+0x1c], R4 ;  /* 0x00001c0401007387 */ /* 0x0001e80000100800 */
[----:B------:R0:W-:Y:S06]  /*c060*/  STL [R1+0x38], R9 ;  /* 0x0000380901007387 */ /* 0x0001ec0000100800 */
[----:B------:R-:W2:Y:S01]  /*c070*/  @!P0 LDC R0, c[0x0][0x9f0] ;  /* 0x00027c00ff008b82 */ /* 0x000ea20000000800 */
[----:B------:R-:W-:Y:S05]  /*c080*/  @!P1 BRA `(.L_x_14220) ;  /* 0x00000000006c9947 */ /* 0x000fea0003800000 */
[-C--:B0-2---:R-:W-:Y:S02]  /*c090*/  IABS R4, R0.reuse ;  /* 0x0000000000047213 */ /* 0x085fe40000000000 */
        /* <DEDUP_REMOVED lines=26> */
.L_x_14220:
[----:B------:R-:W-:Y:S05]  /*c240*/  BSYNC B0 ;  /* 0x0000000000007941 */ /* 0x000fea0003800000 */
.L_x_14219:
[----:B--2---:R-:W-:Y:S01]  /*c250*/  IMAD.MOV.U32 R0, RZ, RZ, R7 ;  /* 0x000000ffff007224 */ /* 0x004fe200078e0007 */
[----:B------:R-:W-:Y:S03]  /*c260*/  BSSY B7, `(.L_x_14221) ;  /* 0x0000358000077945 */ /* 0x000fe60003800000 */
[----:B------:R-:W-:-:S05]  /*c270*/  IMAD R2, R9, R0, RZ ;  /* 0x0000000009027224 */ /* 0x000fca00078e02ff */
[----:B------:R-:W-:Y:S01]  /*c280*/  VIADDMNMX R0, R2, R0, R8, PT ;  /* 0x0000000002007246 */ /* 0x000fe20003800108 */
[----:B------:R2:W-:Y:S03]  /*c290*/  STL [R1+0x4], R2 ;  /* 0x0000040201007387 */ /* 0x0005e60000100800 */
[----:B------:R-:W-:Y:S01]  /*c2a0*/  ISETP.GT.AND P0, PT, R0, R2, PT ;  /* 0x000000020000720c */ /* 0x000fe20003f04270 */
[----:B------:R2:W-:-:S12]  /*c2b0*/  STL [R1+0x18], R0 ;  /* 0x0000180001007387 */ /* 0x0005d80000100800 */
[----:B------:R-:W-:Y:S05]  /*c2c0*/  @P0 BRA `(.L_x_14222) ;  /* 0x0000000000440947 */ /* 0x000fea0003800000 */
[----:B--2---:R-:W2:Y:S02]  /*c2d0*/  S2R R0, SR_TID.X ;  /* 0x0000000000007919 */ /* 0x004ea40000002100 */
[----:B--2---:R-:W-:-:S04]  /*c2e0*/  LOP3.LUT R0, R0, 0x7f, RZ, 0xc0, !PT ;  /* 0x0000007f00007812 */ /* 0x004fc800078ec0ff */
[----:B------:R-:W-:-:S13]  /*c2f0*/  ISETP.NE.AND P0, PT, R0, RZ, PT ;  /* 0x000000ff0000720c */ /* 0x000fda0003f05270 */
[----:B------:R-:W-:Y:S05]  /*c300*/  @P0 BRA `(.L_x_14223) ;  /* 0x0000003400340947 */ /* 0x000fea0003800000 */
[----:B------:R-:W2:Y:S01]  /*c310*/  S2R R5, SR_LANEID ;  /* 0x0000000000057919 */ /* 0x000ea20000000000 */
[----:B------:R-:W-:Y:S01]  /*c320*/  VOTEU.ANY UR4, UPT, PT ;  /* 0x0000000000047886 */ /* 0x000fe200038e0100 */
[----:B------:R-:W4:Y:S01]  /*c330*/  LDC.64 R2, c[0x0][0xc60] ;  /* 0x00031800ff027b82 */ /* 0x000f220000000a00 */
[----:B------:R-:W2:Y:S02]  /*c340*/  FLO.U32 R0, UR4 ;  /* 0x0000000400007d00 */ /* 0x000ea400080e0000 */
[----:B--2---:R-:W-:-:S06]  /*c350*/  ISETP.EQ.U32.AND P0, PT, R0, R5, PT ;  /* 0x000000050000720c */ /* 0x004fcc0003f02070 */
[----:B------:R-:W4:Y:S07]  /*c360*/  POPC R5, UR4 ;  /* 0x0000000400057d09 */ /* 0x000f2e0008000000 */
[----:B----4-:R-:W2:Y:S01]  /*c370*/  @P0 ATOMG.E.ADD.STRONG.GPU PT, R3, desc[UR40][R2.64], R5 ;  /* 0x00000005020309a8 */ /* 0x010ea200081ee1e8 */
[----:B0-----:R-:W0:Y:S02]  /*c380*/  S2R R4, SR_LTMASK ;  /* 0x0000000000047919 */ /* 0x001e240000003900 */
[----:B0-----:R-:W-:-:S04]  /*c390*/  LOP3.LUT R4, R4, UR4, RZ, 0xc0, !PT ;  /* 0x0000000404047c12 */ /* 0x001fc8000f8ec0ff */
[----:B---3--:R-:W0:Y:S01]  /*c3a0*/  POPC R7, R4 ;  /* 0x0000000400077309 */ /* 0x008e220000000000 */
[----:B--2---:R-:W0:Y:S02]  /*c3b0*/  SHFL.IDX PT, R0, R3, R0, 0x1f ;  /* 0x00001f0003007589 */ /* 0x004e2400000e0000 */
[----:B0-----:R-:W-:Y:S01]  /*c3c0*/  IADD3 R24, R0, UR36, R7 ;  /* 0x0000002400187c10 */ /* 0x001fe2000fffe007 */
[----:B------:R-:W-:Y:S06]  /*c3d0*/  BRA `(.L_x_14223) ;  /* 0x0000003400007947 */ /* 0x000fec0003800000 */
.L_x_14222:
[----:B--2---:R-:W-:Y:S01]  /*c3e0*/  VIADD R0, R17, 0xe400 ;  /* 0x0000e40011007836 */ /* 0x004fe20000000000 */
        /* <DEDUP_REMOVED lines=11> */
[----:B---3--:R-:W-:-:S02]  /*c4a0*/  IMAD.U32 R7, RZ, RZ, UR9 ;  /* 0x00000009ff077e24 */ /* 0x008fc4000f8e00ff */
[----:B-1----:R-:W-:Y:S02]  /*c4b0*/  IMAD.U32 R10, RZ, RZ, UR4 ;  /* 0x00000004ff0a7e24 */ /* 0x002fe4000f8e00ff */
[----:B------:R-:W-:Y:S02]  /*c4c0*/  IMAD.U32 R11, RZ, RZ, UR5 ;  /* 0x00000005ff0b7e24 */ /* 0x000fe4000f8e00ff */
[----:B------:R-:W-:Y:S02]  /*c4d0*/  IMAD.MOV.U32 R8, RZ, RZ, 0x70 ;  /* 0x00000070ff087424 */ /* 0x000fe400078e00ff */
[----:B------:R-:W-:Y:S02]  /*c4e0*/  IMAD.MOV.U32 R12, RZ, RZ, 0x1 ;  /* 0x00000001ff0c7424 */ /* 0x000fe400078e00ff */
[----:B------:R-:W-:-:S07]  /*c4f0*/  IMAD.MOV.U32 R13, RZ, RZ, RZ ;  /* 0x000000ffff0d7224 */ /* 0x000fce00078e00ff */
[----:B------:R-:W-:-:S07]  /*c500*/  LEPC R20, `(.L_x_14225) ;  /* 0x000000001014794e */ /* 0x000fce0000000000 */
[----:B0-----:R-:W-:Y:S05]  /*c510*/  CALL.ABS.NOINC R2 ;  /* 0x0000000002007343 */ /* 0x001fea0003c00000 */
.L_x_14225:
[----:B------:R-:W-:Y:S05]  /*c520*/  BSYNC B6 ;  /* 0x0000000000067941 */ /* 0x000fea0003800000 */
.L_x_14224:
        /* <DEDUP_REMOVED lines=12> */
[----:B---3--:R-:W-:-:S02]  /*c5f0*/  IMAD.U32 R7, RZ, RZ, UR9 ;  /* 0x00000009ff077e24 */ /* 0x008fc4000f8e00ff */
[----:B-1----:R-:W-:Y:S02]  /*c600*/  IMAD.U32 R10, RZ, RZ, UR4 ;  /* 0x00000004ff0a7e24 */ /* 0x002fe4000f8e00ff */
[----:B------:R-:W-:Y:S02]  /*c610*/  IMAD.U32 R11, RZ, RZ, UR5 ;  /* 0x00000005ff0b7e24 */ /* 0x000fe4000f8e00ff */
[----:B------:R-:W-:Y:S02]  /*c620*/  IMAD.MOV.U32 R8, RZ, RZ, 0x70 ;  /* 0x00000070ff087424 */ /* 0x000fe400078e00ff */
[----:B------:R-:W-:Y:S02]  /*c630*/  IMAD.MOV.U32 R12, RZ, RZ, 0x1 ;  /* 0x00000001ff0c7424 */ /* 0x000fe400078e00ff */
[----:B--2---:R-:W-:-:S07]  /*c640*/  IMAD.MOV.U32 R13, RZ, RZ, RZ ;  /* 0x000000ffff0d7224 */ /* 0x004fce00078e00ff */
[----:B------:R-:W-:-:S07]  /*c650*/  LEPC R20, `(.L_x_14228) ;  /* 0x000000001014794e */ /* 0x000fce0000000000 */
[----:B----4-:R-:W-:Y:S05]  /*c660*/  CALL.ABS.NOINC R2 ;  /* 0x0000000002007343 */ /* 0x010fea0003c00000 */
.L_x_14228:
        /* <DEDUP_REMOVED lines=15> */
.L_x_14227:
[----:B------:R-:W-:Y:S05]  /*c760*/  BSYNC B6 ;  /* 0x0000000000067941 */ /* 0x000fea0003800000 */
.L_x_14226:
[----:B------:R-:W-:Y:S01]  /*c770*/  ULDC.64 UR4, c[0x0][0x9f8] ;  /* 0x00027e0000047ab9 */ /* 0x000fe20000000a00 */
[----:B------:R-:W2:Y:S01]  /*c780*/  LDL R20, [R1+0x18] ;  /* 0x0000180001147983 */ /* 0x000ea20000100800 */
        /* <DEDUP_REMOVED lines=10> */
[----:B--2---:R-:W-:Y:S01]  /*c830*/  VIADD R22, R20, 0xffffffff ;  /* 0xffffffff14167836 */ /* 0x004fe20000000000 */
[----:B-----5:R-:W-:Y:S02]  /*c840*/  SHF.R.S32.HI R29, RZ, 0x1f, R23 ;  /* 0x0000001fff1d7819 */ /* 0x020fe40000011417 */
[----:B------:R-:W-:Y:S01]  /*c850*/  SEL R19, R23, RZ, !P0 ;  /* 0x000000ff17137207 */ /* 0x000fe20004000000 */
[----:B------:R-:W-:Y:S08]  /*c860*/  BRA.DIV UR4, `(.L_x_14229) ;  /* 0x0000004604807947 */ /* 0x000ff0000b800000 */
[----:B------:R-:W2:Y:S02]  /*c870*/  S2R R0, SR_TID.X ;  /* 0x0000000000007919 */ /* 0x000ea40000002100 */
[----:B--2---:R-:W-:-:S04]  /*c880*/  SHF.R.U32.HI R0, RZ, 0x5, R0 ;  /* 0x00000005ff007819 */ /* 0x004fc80000011600 */
[----:B------:R-:W-:-:S05]  /*c890*/  LOP3.LUT R0, R0, 0x3, RZ, 0xc0, !PT ;  /* 0x0000000300007812 */ /* 0x000fca00078ec0ff */
[----:B------:R2:W4:Y:S02]  /*c8a0*/  SHFL.IDX PT, R14, R0, RZ, 0x1f ;  /* 0x00001fff000e7589 */ /* 0x00052400000e0000 */
.L_x_14323:
[----:B------:R-:W-:Y:S02]  /*c8b0*/  PLOP3.LUT P1, PT, PT, PT, PT, 0x8, 0x0 ;  /* 0x000000000000781c */ /* 0x000fe40003f2e170 */
[----:B----4-:R-:W-:Y:S02]  /*c8c0*/  ISETP.NE.AND P0, PT, R14, RZ, PT ;  /* 0x000000ff0e00720c */ /* 0x010fe40003f05270 */
[----:B--2---:R-:W-:-:S05]  /*c8d0*/  P2R R0, PR, RZ, 0x2 ;  /* 0x00000002ff007803 */ /* 0x004fca0000000000 */
[----:B------:R2:W-:Y:S06]  /*c8e0*/  STL [R1], R0 ;  /* 0x0000000001007387 */ /* 0x0005ec0000100800 */
[----:B------:R-:W-:Y:S05]  /*c8f0*/  @P0 BRA `(.L_x_14230) ;  /* 0x0000000000ec0947 */ /* 0x000fea0003800000 */
[----:B------:R-:W-:-:S03]  /*c900*/  UMOV UR4, 0xffffffff ;  /* 0xffffffff00047882 */ /* 0x000fc60000000000 */
[----:B------:R-:W-:Y:S05]  /*c910*/  BRA.DIV UR4, `(.L_x_14231) ;  /* 0x0000004604887947 */ /* 0x000fea000b800000 */
[----:B------:R-:W-:-:S13]  /*c920*/  ELECT P6, URZ, PT ;  /* 0x00000000003f782f */ /* 0x000fda00038c0000 */
.L_x_14326:
[----:B------:R-:W-:Y:S05]  /*c930*/  @!P6 BRA `(.L_x_14230) ;  /* 0x0000000000dce947 */ /* 0x000fea0003800000 */
[----:B------:R-:W-:-:S04]  /*c940*/  ISETP.NE.U32.AND P0, PT, R2, RZ, PT ;  /* 0x000000ff0200720c */ /* 0x000fc80003f05070 */
[----:B------:R-:W-:-:S13]  /*c950*/  ISETP.NE.AND.EX P0, PT, R3, RZ, PT, P0 ;  /* 0x000000ff0300720c */ /* 0x000fda0003f05300 */
[----:B------:R-:W-:Y:S05]  /*c960*/  @!P0 BRA `(.L_x_14232) ;  /* 0x0000000000448947 */ /* 0x000fea0003800000 */
[----:B------:R-:W4:Y:S01]  /*c970*/  LDC R6, c[0x0][0x43c] ;  /* 0x00010f00ff067b82 */ /* 0x000f220000000800 */
[----:B------:R-:W-:Y:S01]  /*c980*/  ULDC.64 UR4, c[0x0][0x428] ;  /* 0x00010a0000047ab9 */ /* 0x000fe20000000a00 */
[----:B----4-:R-:W-:-:S13]  /*c990*/  ISETP.NE.AND P0, PT, R6, 0x1, PT ;  /* 0x000000010600780c */ /* 0x010fda0003f05270 */
        /* <DEDUP_REMOVED lines=14> */
.L_x_14232:
[----:B--2---:R-:W-:Y:S01]  /*ca80*/  IMAD R0, R18, 0x8, R17 ;  /* 0x0000000812007824 */ /* 0x004fe200078e0211 */
[----:B----4-:R-:W-:-:S04]  /*ca90*/  SHF.L.U32 R2, R28, 0x1f, RZ ;  /* 0x0000001f1c027819 */ /* 0x010fc800000006ff */
[----:B------:R-:W2:Y:S02]  /*caa0*/  SYNCS.PHASECHK.TRANS64.TRYWAIT P0, [R0+URZ+0x16840], R2 ;  /* 0x01684002000075a7 */ /* 0x000ea4000800017f */
[----:B--2---:R-:W-:Y:S05]  /*cab0*/  @!P0 BRA `(.L_x_14233) ;  /* 0x0000004400408947 */ /* 0x004fea0003800000 */
.L_x_14327:
[----:B------:R-:W4:Y:S02]  /*cac0*/  S2R R3, SR_TID.X ;  /* 0x0000000000037919 */ /* 0x000f240000002100 */
[----:B----4-:R-:W-:-:S04]  /*cad0*/  LOP3.LUT R3, R3, 0x7f, RZ, 0xc0, !PT ;  /* 0x0000007f03037812 */ /* 0x010fc800078ec0ff */
[----:B------:R-:W-:-:S13]  /*cae0*/  ISETP.NE.AND P0, PT, R3, RZ, PT ;  /* 0x000000ff0300720c */ /* 0x000fda0003f05270 */
[----:B------:R-:W-:Y:S05]  /*caf0*/  @P0 BRA `(.L_x_14234) ;  /* 0x00000000001c0947 */ /* 0x000fea0003800000 */
[----:B------:R-:W4:Y:S01]  /*cb00*/  S2R R3, SR_TID.X ;  /* 0x0000000000037919 */ /* 0x000f220000002100 */
[----:B--2---:R-:W-:-:S04]  /*cb10*/  IMAD.MOV.U32 R2, RZ, RZ, 0x4000 ;  /* 0x00004000ff027424 */ /* 0x004fc800078e00ff */
[----:B------:R2:W-:Y:S01]  /*cb20*/  SYNCS.ARRIVE.TRANS64 RZ, [R0+URZ+0x16830], R2 ;  /* 0x0168300200ff79a7 */ /* 0x0005e2000800003f */
[----:B----4-:R-:W-:-:S04]  /*cb30*/  LOP3.LUT R3, R3, 0x1f, RZ, 0xc0, !PT ;  /* 0x0000001f03037812 */ /* 0x010fc800078ec0ff */
[----:B------:R-:W-:-:S13]  /*cb40*/  ISETP.NE.AND P0, PT, R3, RZ, PT ;  /* 0x000000ff0300720c */ /* 0x000fda0003f05270 */
[----:B--2---:R-:W-:Y:S05]  /*cb50*/  @!P0 BRA `(.L_x_14234) ;  /* 0x0000000000048947 */ /* 0x004fea0003800000 */
[----:B------:R-:W-:Y:S01]  /*cb60*/  BPT.TRAP 0x1 ;  /* 0x000000040000795c */ /* 0x000fe20000300000 */
.L_x_14234:
        /* <DEDUP_REMOVED lines=12> */
[----:B------:R-:W-:-:S03]  /*cc30*/  UIADD3 UR9, UR9, 0x16830, URZ ;  /* 0x0001683009097890 */ /* 0x000fc6000fffe03f */
[----:B------:R-:W-:Y:S01]  /*cc40*/  P2R R0, PR, RZ, 0x1 ;  /* 0x00000001ff007803 */ /* 0x000fe20000000000 */
[----:B------:R-:W-:Y:S02]  /*cc50*/  ULEA UR11, UR11, UR4, 0x7 ;  /* 0x000000040b0b7291 */ /* 0x000fe4000f8e383f */
[----:B------:R-:W-:Y:S01]  /*cc60*/  UIADD3 UR8, UR8, 0xe400, URZ ;  /* 0x0000e40008087890 */ /* 0x000fe2000fffe03f */
[----:B------:R-:W-:Y:S01]  /*cc70*/  UMOV UR4, 0x0 ;  /* 0x0000000000047882 */ /* 0x000fe20000000000 */
[----:B------:R4:W-:Y:S07]  /*cc80*/  STL [R1], R0 ;  /* 0x0000000001007387 */ /* 0x0009ee0000100800 */
[----:B------:R4:W-:Y:S01]  /*cc90*/  UTMALDG.4D [UR8], [UR6], desc[UR4] ;  /* 0x00000408060075b4 */ /* 0x0009e20008019000 */
[----:B------:R-:W-:-:S02]  /*cca0*/  NOP ;  /* 0x0000000000007918 */ /* 0x000fc40000000000 */
.L_x_14230:
[----:B0-----:R-:W5:Y:S04]  /*ccb0*/  LDL.LU R4, [R1+0x10] ;  /* 0x0000100001047983 */ /* 0x001f680000300800 */
[----:B------:R-:W3:Y:S04]  /*ccc0*/  LDL.LU R6, [R1+0xc] ;  /* 0x00000c0001067983 */ /* 0x000ee80000300800 */
[----:B------:R-:W3:Y:S01]  /*ccd0*/  LDL.LU R3, [R1+0x24] ;  /* 0x0000240001037983 */ /* 0x000ee20000300800 */
[----:B------:R-:W-:Y:S05]  /*cce0*/  WARPSYNC.ALL ;  /* 0x0000000000007948 */ /* 0x000fea0003800000 */
[----:B----4-:R-:W-:Y:S01]  /*ccf0*/  ULDC.64 UR6, c[0x0][0xa00] ;  /* 0x0002800000067ab9 */ /* 0x010fe20000000a00 */
[----:B------:R-:W-:Y:S01]  /*cd00*/  ULDC.64 UR4, c[0x0][0x298] ;  /* 0x0000a60000047ab9 */ /* 0x000fe20000000a00 */
[----:B--2---:R-:W-:Y:S01]  /*cd10*/  VIADD R0, R17, 0x8400 ;  /* 0x0000840011007836 */ /* 0x004fe20000000000 */
[----:B------:R-:W-:Y:S01]  /*cd20*/  BAR.SYNC.DEFER_BLOCKING 0x8, 0x200 ;  /* 0x0208000000007b1d */ /* 0x000fe20000010000 */
[----:B------:R-:W-:-:S03]  /*cd30*/  ISETP.NE.U32.AND P0, PT, RZ, UR6, PT ;  /* 0x00000006ff007c0c */ /* 0x000fc6000bf05070 */
[----:B------:R-:W-:Y:S02]  /*cd40*/  LOP3.LUT P1, RZ, R0, 0x3ff, RZ, 0xc0, !PT ;  /* 0x000003ff00ff7812 */ /* 0x000fe4000782c0ff */
[----:B------:R-:W-:Y:S01]  /*cd50*/  ISETP.NE.AND.EX P0, PT, RZ, UR7, PT, P0 ;  /* 0x00000007ff007c0c */ /* 0x000fe2000bf05300 */
[----:B------:R-:W-:Y:S01]  /*cd60*/  BSSY B6, `(.L_x_14235) ;  /* 0x000001d000067945 */ /* 0x000fe20003800000 */
[----:B-----5:R-:W-:Y:S02]  /*cd70*/  SHF.R.S32.HI R2, RZ, 0x1f, R4 ;  /* 0x0000001fff027819 */ /* 0x020fe40000011404 */
[----:B---3--:R-:W-:-:S03]  /*cd80*/  SEL R6, R6, RZ, !P0 ;  /* 0x000000ff06067207 */ /* 0x008fc60004000000 */
[----:B------:R-:W-:-:S04]  /*cd90*/  IMAD R2, R2, UR4, RZ ;  /* 0x0000000402027c24 */ /* 0x000fc8000f8e02ff */
[C---:B------:R-:W-:Y:S01]  /*cda0*/  IMAD R0, R4.reuse, UR5, R2 ;  /* 0x0000000504007c24 */ /* 0x040fe2000f8e0202 */
[----:B------:R-:W-:Y:S01]  /*cdb0*/  SEL R2, R3, RZ, !P0 ;  /* 0x000000ff03027207 */ /* 0x000fe20004000000 */
        /* <DEDUP_REMOVED lines=16> */
[----:B-1----:R-:W-:Y:S02]  /*cec0*/  IMAD.U32 R10, RZ, RZ, UR4 ;  /* 0x00000004ff0a7e24 */ /* 0x002fe4000f8e00ff */
[----:B------:R-:W-:Y:S02]  /*ced0*/  IMAD.U32 R11, RZ, RZ, UR5 ;  /* 0x00000005ff0b7e24 */ /* 0x000fe4000f8e00ff */
[----:B------:R-:W-:Y:S02]  /*cee0*/  IMAD.MOV.U32 R8, RZ, RZ, 0x70 ;  /* 0x00000070ff087424 */ /* 0x000fe400078e00ff */
[----:B------:R-:W-:Y:S02]  /*cef0*/  IMAD.MOV.U32 R12, RZ, RZ, 0x1 ;  /* 0x00000001ff0c7424 */ /* 0x000fe400078e00ff */
[----:B------:R-:W-:-:S07]  /*cf00*/  IMAD.MOV.U32 R13, RZ, RZ, RZ ;  /* 0x000000ffff0d7224 */ /* 0x000fce00078e00ff */
[----:B------:R-:W-:-:S07]  /*cf10*/  LEPC R20, `(.L_x_14236) ;  /* 0x000000001014794e */ /* 0x000fce0000000000 */
[----:B0-----:R-:W-:Y:S05]  /*cf20*/  CALL.ABS.NOINC R2 ;  /* 0x0000000002007343 */ /* 0x001fea0003c00000 */
.L_x_14236:
[----:B------:R-:W-:Y:S05]  /*cf30*/  BSYNC B6 ;  /* 0x0000000000067941 */ /* 0x000fea0003800000 */
.L_x_14235:
[----:B------:R-:W2:Y:S01]  /*cf40*/  LDL.LU R20, [R1+0x10] ;  /* 0x0000100001147983 */ /* 0x000ea20000300800 */
[----:B------:R-:W3:Y:S01]  /*cf50*/  LDC R9, c[0x0][0x448] ;  /* 0x00011200ff097b82 */ /* 0x000ee20000000800 */
[----:B------:R-:W-:Y:S01]  /*cf60*/  ULDC.64 UR4, c[0x0][0x2d8] ;  /* 0x0000b60000047ab9 */ /* 0x000fe20000000a00 */
[----:B------:R-:W-:Y:S01]  /*cf70*/  ULDC.64 UR6, c[0x0][0x2e0] ;  /* 0x0000b80000067ab9 */ /* 0x000fe20000000a00 */
[----:B0-----:R-:W2:Y:S01]  /*cf80*/  LDL.LU.64 R2, [R1+0x30] ;  /* 0x0000300001027983 */ /* 0x001ea20000300a00 */
[----:B------:R-:W-:-:S03]  /*cf90*/  ULDC.64 UR8, c[0x0][0x280] ;  /* 0x0000a00000087ab9 */ /* 0x000fc60000000a00 */
[----:B------:R-:W4:Y:S04]  /*cfa0*/  LDL.LU R21, [R1+0x24] ;  /* 0x0000240001157983 */ /* 0x000f280000300800 */
[----:B------:R-:W4:Y:S04]  /*cfb0*/  LDL.LU R4, [R1+0xc] ;  /* 0x00000c0001047983 */ /* 0x000f280000300800 */
[----:B-1----:R0:W5:Y:S01]  /*cfc0*/  LDL R10, [R1+0x8] ;  /* 0x00000800010a7983 */ /* 0x0021620000100800 */
[----:B---3--:R-:W-:-:S13]  /*cfd0*/  ISETP.NE.AND P1, PT, R9, 0x1, PT ;  /* 0x000000010900780c */ /* 0x008fda0003f25270 */
[----:B------:R-:W1:Y:S08]  /*cfe0*/  @P1 LDC R5, c[0x0][0x450] ;  /* 0x00011400ff051b82 */ /* 0x000e700000000800 */
[----:B------:R-:W3:Y:S01]  /*cff0*/  @P1 LDC R8, c[0x0][0x450] ;  /* 0x00011400ff081b82 */ /* 0x000ee20000000800 */
[----:B------:R-:W0:Y:S01]  /*d000*/  S2R R11, SR_TID.X ;  /* 0x00000000000b7919 */ /* 0x000e220000002100 */
        /* <DEDUP_REMOVED lines=18> */
[----:B-1----:R-:W-:-:S04]  /*d130*/  @P1 SHF.R.U32.HI R4, RZ, R5, R0 ;  /* 0x00000005ff041219 */ /* 0x002fc80000011600 */
[----:B------:R-:W-:-:S05]  /*d140*/  SHF.R.S32.HI R0, RZ, 0x1f, R4 ;  /* 0x0000001fff007819 */ /* 0x000fca0000011404 */
[----:B------:R-:W-:-:S04]  /*d150*/  IMAD R0, R0, UR4, RZ ;  /* 0x0000000400007c24 */ /* 0x000fc8000f8e02ff */
[C---:B------:R-:W-:Y:S02]  /*d160*/  IMAD R7, R4.reuse, UR5, R0 ;  /* 0x0000000504077c24 */ /* 0x040fe4000f8e0200 */
        /* <DEDUP_REMOVED lines=9> */
[----:B------:R-:W1:Y:S01]  /*d200*/  @P1 LDC R7, c[0x0][0x44c] ;  /* 0x00011300ff071b82 */ /* 0x000e620000000800 */
[----:B------:R-:W-:-:S04]  /*d210*/  LEA R0, P0, R4, UR8, 0x1 ;  /* 0x0000000804007c11 */ /* 0x000fc8000f8008ff */
[----:B------:R-:W-:Y:S01]  /*d220*/  LEA.HI.X R4, R4, UR9, R5, 0x1, P0 ;  /* 0x0000000904047c11 */ /* 0x000fe200080f0c05 */
[----:B------:R-:W-:-:S04]  /*d230*/  VIADD R5, R6, 0x80 ;  /* 0x0000008006057836 */ /* 0x000fc80000000000 */
[----:B------:R-:W-:Y:S02]  /*d240*/  IMAD.MOV.U32 R6, RZ, RZ, R5 ;  /* 0x000000ffff067224 */ /* 0x000fe400078e0005 */
[----:B-1----:R-:W-:-:S05]  /*d250*/  @P1 IMAD.HI.U32 R7, R5, R7, RZ ;  /* 0x0000000705071227 */ /* 0x002fca00078e00ff */
[----:B---3--:R-:W-:-:S05]  /*d260*/  @P1 SHF.R.U32.HI R6, RZ, R8, R7 ;  /* 0x00000008ff061219 */ /* 0x008fca0000011607 */
        /* <DEDUP_REMOVED lines=8> */
[----:B0-----:R-:W-:Y:S02]  /*d2f0*/  IMAD.SHL.U32 R20, R11, 0x8, RZ ;  /* 0x000000080b147824 */ /* 0x001fe400078e00ff */
        /* <DEDUP_REMOVED lines=119> */
.L_x_14352:
        /* <DEDUP_REMOVED lines=11> */
.L_x_14238:
        /* <DEDUP_REMOVED lines=18> */
.L_x_14353:
[----:B------:R-:W-:Y:S05]  /*dc40*/  BSYNC B0 ;  /* 0x0000000000007941 */ /* 0x000fea0003800000 */
.L_x_14239:
        /* <DEDUP_REMOVED lines=27> */
[----:B--2---:R-:W-:-:S13]  /*de00*/  ISETP.NE.AND P1, PT, R3, RZ, PT ;  /* 0x000000ff0300720c */ /* 0x004fda0003f25270 */
        /* <DEDUP_REMOVED lines=23> */
.L_x_14247:
[----:B0-----:R-:W-:Y:S01]  /*df80*/  IMAD R4, R6, 0x8, R17 ;  /* 0x0000000806047824 */ /* 0x001fe200078e0211 */
[----:B------:R-:W-:Y:S01]  /*df90*/  SHF.L.U32 R2, R10, 0x1f, RZ ;  /* 0x0000001f0a027819 */ /* 0x000fe200000006ff */
[----:B------:R-:W-:Y:S03]  /*dfa0*/  BSSY B3, `(.L_x_14248) ;  /* 0x0000003000037945 */ /* 0x000fe60003800000 */
[----:B------:R-:W0:Y:S02]  /*dfb0*/  SYNCS.PHASECHK.TRANS64.TRYWAIT P0, [R4+URZ+0x16840], R2 ;  /* 0x01684002040075a7 */ /* 0x000e24000800017f */
[----:B0-----:R-:W-:Y:S05]  /*dfc0*/  @!P0 BRA `(.L_x_14249) ;  /* 0x00000040000c8947 */ /* 0x001fea0003800000 */
.L_x_14354:
[----:B------:R-:W-:Y:S05]  /*dfd0*/  BSYNC B3 ;  /* 0x0000000000037941 */ /* 0x000fea0003800000 */
.L_x_14248:
[----:B------:R-:W1:Y:S01]  /*dfe0*/  S2R R3, SR_TID.X ;  /* 0x0000000000037919 */ /* 0x000e620000002100 */
[----:B------:R-:W-:Y:S01]  /*dff0*/  BSSY B3, `(.L_x_14250) ;  /* 0x000000b000037945 */ /* 0x000fe20003800000 */
        /* <DEDUP_REMOVED lines=10> */
.L_x_14251:
[----:B------:R-:W-:Y:S05]  /*e0a0*/  BSYNC B3 ;  /* 0x0000000000037941 */ /* 0x000fea0003800000 */
.L_x_14250:
[----:B------:R-:W-:Y:S01]  /*e0b0*/  IMAD.MOV.U32 R11, RZ, RZ, RZ ;  /* 0x000000ffff0b7224 */ /* 0x000fe200078e00ff */
[----:B------:R-:W-:Y:S01]  /*e0c0*/  UIADD3 UR4, UP0, UR38, 0x370, URZ ;  /* 0x0000037026047890 */ /* 0x000fe2000ff1e03f */
[----:B------:R-:W-:Y:S01]  /*e0d0*/  IMAD R3, R6, 0x4000, R17 ;  /* 0x0000400006037824 */ /* 0x000fe200078e0211 */
[----:B------:R-:W-:Y:S01]  /*e0e0*/  PLOP3.LUT P0, PT, PT, PT, PT, 0x80, 0x0 ;  /* 0x000000000000781c */ /* 0x000fe20003f0f070 */
[----:B0-----:R-:W-:Y:S01]  /*e0f0*/  VIADD R4, R4, 0x16830 ;  /* 0x0001683004047836 */ /* 0x001fe20000000000 */
[----:B------:R-:W-:Y:S01]  /*e100*/  R2UR UR10, R11 ;  /* 0x000000000b0a72ca */ /* 0x000fe200000e0000 */
[----:B------:R-:W-:Y:S01]  /*e110*/  VIADD R3, R3, 0xe400 ;  /* 0x0000e40003037836 */ /* 0x000fe20000000000 */
[----:B------:R-:W-:Y:S01]  /*e120*/  UIADD3.X UR5, URZ, UR39, URZ, UP0, !UPT ;  /* 0x000000273f057290 */ /* 0x000fe200087fe43f */
[----:B------:R-:W-:Y:S01]  /*e130*/  IMAD R2, R0, 0x80, R26 ;  /* 0x0000008000027824 */ /* 0x000fe200078e021a */
[----:B------:R-:W-:Y:S01]  /*e140*/  UMOV UR6, 0x0 ;  /* 0x0000000000067882 */ /* 0x000fe20000000000 */
[----:B------:R-:W-:-:S10]  /*e150*/  UMOV UR7, 0x14f00000 ;  /* 0x14f0000000077882 */ /* 0x000fd40000000000 */
.L_x_14252:
        /* <DEDUP_REMOVED lines=15> */
.L_x_14355:
[----:B------:R-:W-:Y:S05]  /*e250*/  BSYNC B3 ;  /* 0x0000000000037941 */ /* 0x000fea0003800000 */
.L_x_14253:
        /* <DEDUP_REMOVED lines=12> */
.L_x_14256:
[----:B------:R-:W-:Y:S05]  /*e320*/  BSYNC B3 ;  /* 0x0000000000037941 */ /* 0x000fea0003800000 */
.L_x_14255:
        /* <DEDUP_REMOVED lines=11> */
.L_x_14257:
        /* <DEDUP_REMOVED lines=12> */
.L_x_14246:
[----:B------:R-:W-:Y:S05]  /*e4a0*/  BSYNC B1 ;  /* 0x0000000000017941 */ /* 0x000fea0003800000 */
.L_x_14245:
[----:B------:R-:W2:Y:S01]  /*e4b0*/  LDL.LU R0, [R1+0x18] ;  /* 0x0000180001007983 */ /* 0x000ea20000300800 */
[----:B------:R-:W-:Y:S02]  /*e4c0*/  IMAD.MOV.U32 R28, RZ, RZ, R10 ;  /* 0x000000ffff1c7224 */ /* 0x000fe400078e000a */
[----:B------:R-:W-:Y:S02]  /*e4d0*/  IMAD.MOV.U32 R18, RZ, RZ, R6 ;  /* 0x000000ffff127224 */ /* 0x000fe400078e0006 */
[----:B--2---:R-:W-:-:S07]  /*e4e0*/  VIADD R0, R0, 0xfffffffd ;  /* 0xfffffffd00007836 */ /* 0x004fce0000000000 */
.L_x_14244:
[----:B------:R-:W-:Y:S05]  /*e4f0*/  BSYNC B2 ;  /* 0x0000000000027941 */ /* 0x000fea0003800000 */
.L_x_14243:
[----:B------:R-:W-:Y:S01]  /*e500*/  VIADD R7, R7, 0xfffffffe ;  /* 0xfffffffe07077836 */ /* 0x000fe20000000000 */
[----:B------:R-:W-:-:S04]  /*e510*/  LOP3.LUT R2, RZ, R9, RZ, 0x33, !PT ;  /* 0x00000009ff027212 */ /* 0x000fc800078e33ff */
[----:B------:R-:W-:-:S13]  /*e520*/  ISETP.NE.AND P0, PT, R7, R2, PT ;  /* 0x000000020700720c */ /* 0x000fda0003f05270 */
[----:B------:R-:W-:Y:S05]  /*e530*/  @!P0 BRA `(.L_x_14242) ;  /* 0x0000000c00a08947 */ /* 0x000fea0003800000 */
[----:B------:R-:W-:-:S07]  /*e540*/  IMAD.MOV.U32 R4, RZ, RZ, R19 ;  /* 0x000000ffff047224 */ /* 0x000fce00078e0013 */
.L_x_14284:
        /* <DEDUP_REMOVED lines=32> */
.L_x_14260:
[----:B------:R-:W-:Y:S01]  /*e750*/  IMAD R2, R6, 0x8, R17 ;  /* 0x0000000806027824 */ /* 0x000fe200078e0211 */
[----:B------:R-:W-:Y:S01]  /*e760*/  SHF.L.U32 R3, R7, 0x1f, RZ ;  /* 0x0000001f07037819 */ /* 0x000fe200000006ff */
[----:B------:R-:W-:Y:S03]  /*e770*/  BSSY B2, `(.L_x_14261) ;  /* 0x0000003000027945 */ /* 0x000fe60003800000 */
[----:B------:R-:W1:Y:S02]  /*e780*/  SYNCS.PHASECHK.TRANS64.TRYWAIT P0, [R2+URZ+0x16840], R3 ;  /* 0x01684003020075a7 */ /* 0x000e64000800017f */
[----:B-1----:R-:W-:Y:S05]  /*e790*/  @!P0 BRA `(.L_x_14262) ;  /* 0x0000003800408947 */ /* 0x002fea0003800000 */
.L_x_14356:
[----:B------:R-:W-:Y:S05]  /*e7a0*/  BSYNC B2 ;  /* 0x0000000000027941 */ /* 0x000fea0003800000 */
.L_x_14261:
        /* <DEDUP_REMOVED lines=12> */
.L_x_14264:
[----:B------:R-:W-:Y:S05]  /*e870*/  BSYNC B2 ;  /* 0x0000000000027941 */ /* 0x000fea0003800000 */
.L_x_14263:
        /* <DEDUP_REMOVED lines=11> */
.L_x_14265:
        /* <DEDUP_REMOVED lines=15> */
.L_x_14357:
[----:B------:R-:W-:Y:S05]  /*ea20*/  BSYNC B2 ;  /* 0x0000000000027941 */ /* 0x000fea0003800000 */
.L_x_14266:
        /* <DEDUP_REMOVED lines=11> */
.L_x_14269:
[----:B------:R-:W-:Y:S05]  /*eae0*/  BSYNC B2 ;  /* 0x0000000000027941 */ /* 0x000fea0003800000 */
.L_x_14268:
        /* <DEDUP_REMOVED lines=10> */
.L_x_14270:
        /* <DEDUP_REMOVED lines=12> */
.L_x_14259:
[----:B------:R-:W-:Y:S05]  /*ec50*/  BSYNC B1 ;  /* 0x0000000000017941 */ /* 0x000fea0003800000 */
.L_x_14258:
        /* <DEDUP_REMOVED lines=32> */
.L_x_14273:
[----:B------:R-:W-:Y:S01]  /*ee60*/  IMAD R2, R18, 0x8, R17 ;  /* 0x0000000812027824 */ /* 0x000fe200078e0211 */
[----:B------:R-:W-:Y:S01]  /*ee70*/  SHF.L.U32 R3, R28, 0x1f, RZ ;  /* 0x0000001f1c037819 */ /* 0x000fe200000006ff */
[----:B------:R-:W-:Y:S03]  /*ee80*/  BSSY B2, `(.L_x_14274) ;  /* 0x0000003000027945 */ /* 0x000fe60003800000 */
[----:B------:R-:W1:Y:S02]  /*ee90*/  SYNCS.PHASECHK.TRANS64.TRYWAIT P0, [R2+URZ+0x16840], R3 ;  /* 0x01684003020075a7 */ /* 0x000e64000800017f */
[----:B-1----:R-:W-:Y:S05]  /*eea0*/  @!P0 BRA `(.L_x_14275) ;  /* 0x0000003000a48947 */ /* 0x002fea0003800000 */
.L_x_14358:
[----:B------:R-:W-:Y:S05]  /*eeb0*/  BSYNC B2 ;  /* 0x0000000000027941 */ /* 0x000fea0003800000 */
.L_x_14274:
        /* <DEDUP_REMOVED lines=12> */
.L_x_14277:
[----:B------:R-:W-:Y:S05]  /*ef80*/  BSYNC B2 ;  /* 0x0000000000027941 */ /* 0x000fea0003800000 */
.L_x_14276:
[----:B------:R-:W-:Y:S01]  /*ef90*/  IMAD.MOV.U32 R5, RZ, RZ, RZ ;  /* 0x000000ffff057224 */ /* 0x000fe200078e00ff */
[----:B------:R-:W-:Y:S01]  /*efa0*/  UIADD3 UR4, UP0, UR38, 0x370, URZ ;  /* 0x0000037026047890 */ /* 0x000fe2000ff1e03f */
[C---:B------:R-:W-:Y:S01]  /*efb0*/  IMAD R11, R18.reuse, 0x4000, R17 ;  /* 0x00004000120b7824 */ /* 0x040fe200078e0211 */
[----:B------:R-:W-:Y:S01]  /*efc0*/  PLOP3.LUT P0, PT, PT, PT, PT, 0x80, 0x0 ;  /* 0x000000000000781c */ /* 0x000fe20003f0f070 */
[----:B-1----:R-:W-:Y:S01]  /*efd0*/  IMAD R3, R18, 0x8, R8 ;  /* 0x0000000812037824 */ /* 0x002fe200078e0208 */
[----:B------:R-:W-:Y:S01]  /*efe0*/  R2UR UR10, R5 ;  /* 0x00000000050a72ca */ /* 0x000fe200000e0000 */
[----:B------:R-:W-:Y:S01]  /*eff0*/  VIADD R11, R11, 0xe400 ;  /* 0x0000e4000b0b7836 */ /* 0x000fe20000000000 */
[----:B------:R-:W-:Y:S01]  /*f000*/  UIADD3.X UR5, URZ, UR39, URZ, UP0, !UPT ;  /* 0x000000273f057290 */ /* 0x000fe200087fe43f */
[----:B------:R-:W-:Y:S01]  /*f010*/  VIADD R3, R3, 0x30 ;  /* 0x0000003003037836 */ /* 0x000fe20000000000 */
[----:B------:R-:W-:Y:S01]  /*f020*/  UMOV UR6, 0x0 ;  /* 0x0000000000067882 */ /* 0x000fe20000000000 */
[----:B------:R-:W-:Y:S01]  /*f030*/  IMAD R2, R10, 0x80, R26 ;  /* 0x000000800a027824 */ /* 0x000fe200078e021a */
[----:B------:R-:W-:-:S09]  /*f040*/  UMOV UR7, 0x14f00000 ;  /* 0x14f0000000077882 */ /* 0x000fd20000000000 */
.L_x_14278:
        /* <DEDUP_REMOVED lines=15> */
.L_x_14359:
[----:B------:R-:W-:Y:S05]  /*f140*/  BSYNC B2 ;  /* 0x0000000000027941 */ /* 0x000fea0003800000 */
.L_x_14279:
        /* <DEDUP_REMOVED lines=11> */
.L_x_14282:
[----:B------:R-:W-:Y:S05]  /*f200*/  BSYNC B2 ;  /* 0x0000000000027941 */ /* 0x000fea0003800000 */
.L_x_14281:
        /* <DEDUP_REMOVED lines=10> */
.L_x_14283:
        /* <DEDUP_REMOVED lines=12> */
.L_x_14272:
[----:B------:R-:W-:Y:S05]  /*f370*/  BSYNC B1 ;  /* 0x0000000000017941 */ /* 0x000fea0003800000 */
.L_x_14271:
[----:B------:R-:W2:Y:S01]  /*f380*/  LDL R2, [R1+0x4] ;  /* 0x0000040001027983 */ /* 0x000ea20000100800 */
[----:B------:R-:W-:Y:S01]  /*f390*/  VIADD R0, R0, 0xfffffffe ;  /* 0xfffffffe00007836 */ /* 0x000fe20000000000 */
[----:B--2---:R-:W-:-:S13]  /*f3a0*/  ISETP.GT.AND P0, PT, R9, R2, PT ;  /* 0x000000020900720c */ /* 0x004fda0003f04270 */
[----:B------:R-:W-:Y:S05]  /*f3b0*/  @P0 BRA `(.L_x_14284) ;  /* 0xfffffff000640947 */ /* 0x000fea000383ffff */
.L_x_14242:
[----:B------:R-:W-:Y:S05]  /*f3c0*/  BSYNC B0 ;  /* 0x0000000000007941 */ /* 0x000fea0003800000 */
.L_x_14241:
        /* <DEDUP_REMOVED lines=17> */
.L_x_14286:
[----:B------:R-:W-:Y:S05]  /*f4e0*/  BSYNC B0 ;  /* 0x0000000000007941 */ /* 0x000fea0003800000 */
.L_x_14285:
[----:B------:R-:W2:Y:S01]  /*f4f0*/  LDL.LU R0, [R1] ;  /* 0x0000000001007983 */ /* 0x000ea20000300800 */
[----:B------:R-:W-:Y:S01]  /*f500*/  BSSY B0, `(.L_x_14287) ;  /* 0x0000028000007945 */ /* 0x000fe20003800000 */
[----:B--2---:R-:W-:-:S13]  /*f510*/  ISETP.NE.AND P0, PT, R0, RZ, PT ;  /* 0x000000ff0000720c */ /* 0x004fda0003f05270 */
[----:B------:R-:W-:Y:S05]  /*f520*/  @!P0 BRA `(.L_x_14288) ;  /* 0x0000000000948947 */ /* 0x000fea0003800000 */
[----:B------:R-:W-:Y:S01]  /*f530*/  IMAD R3, R18, 0x8, R17 ;  /* 0x0000000812037824 */ /* 0x000fe200078e0211 */
[----:B------:R-:W-:Y:S01]  /*f540*/  SHF.L.U32 R0, R28, 0x1f, RZ ;  /* 0x0000001f1c007819 */ /* 0x000fe200000006ff */
[----:B------:R-:W-:Y:S01]  /*f550*/  BSSY B1, `(.L_x_14289) ;  /* 0x0000004000017945 */ /* 0x000fe20003800000 */
[----:B------:R-:W-:Y:S02]  /*f560*/  ISETP.NE.AND P1, PT, R6, RZ, PT ;  /* 0x000000ff0600720c */ /* 0x000fe40003f25270 */
[----:B------:R-:W0:Y:S02]  /*f570*/  SYNCS.PHASECHK.TRANS64.TRYWAIT P0, [R3+URZ+0x16860], R0 ;  /* 0x01686000030075a7 */ /* 0x000e24000800017f */
[----:B0-----:R-:W-:Y:S09]  /*f580*/  @!P0 BRA `(.L_x_14290) ;  /* 0x0000002c00148947 */ /* 0x001ff20003800000 */
.L_x_14360:
[----:B------:R-:W-:Y:S05]  /*f590*/  BSYNC B1 ;  /* 0x0000000000017941 */ /* 0x000fea0003800000 */
.L_x_14289:
        /* <DEDUP_REMOVED lines=9> */
.L_x_14292:
[----:B------:R-:W-:Y:S05]  /*f630*/  BSYNC B1 ;  /* 0x0000000000017941 */ /* 0x000fea0003800000 */
.L_x_14291:
        /* <DEDUP_REMOVED lines=10> */
.L_x_14293:
        /* <DEDUP_REMOVED lines=10> */
.L_x_14288:
[----:B------:R-:W-:Y:S05]  /*f780*/  BSYNC B0 ;  /* 0x0000000000007941 */ /* 0x000fea0003800000 */
.L_x_14287:
[----:B------:R-:W-:-:S05]  /*f790*/  VIADD R18, R18, 0x1 ;  /* 0x0000000112127836 */ /* 0x000fca0000000000 */
[----:B------:R-:W-:-:S04]  /*f7a0*/  ISETP.NE.AND P0, PT, R18, 0x2, PT ;  /* 0x000000021200780c */ /* 0x000fc80003f05270 */
[----:B------:R-:W-:Y:S02]  /*f7b0*/  SEL R3, RZ, 0x1, P0 ;  /* 0x00000001ff037807 */ /* 0x000fe40000000000 */
[----:B------:R-:W-:Y:S02]  /*f7c0*/  SEL R18, R18, RZ, P0 ;  /* 0x000000ff12127207 */ /* 0x000fe40000000000 */
[----:B------:R-:W-:-:S07]  /*f7d0*/  LOP3.LUT R28, R28, R3, RZ, 0x3c, !PT ;  /* 0x000000031c1c7212 */ /* 0x000fce00078e3cff */
.L_x_14223:
[----:B------:R-:W-:Y:S05]  /*f7e0*/  BSYNC B7 ;  /* 0x0000000000077941 */ /* 0x000fea0003800000 */
.L_x_14221:
[----:B------:R-:W2:Y:S02]  /*f7f0*/  LDL R0, [R1+0x3c] ;  /* 0x00003c0001007983 */ /* 0x000ea40000100800 */
[----:B--2---:R-:W-:-:S13]  /*f800*/  ISETP.NE.AND P0, PT, R0, RZ, PT ;  /* 0x000000ff0000720c */ /* 0x004fda0003f05270 */
[----:B------:R-:W-:Y:S05]  /*f810*/  @!P0 BRA `(.L_x_14294) ;  /* 0x0000000000248947 */ /* 0x000fea0003800000 */
[----:B------:R-:W-:Y:S05]  /*f820*/  WARPSYNC.ALL ;  /* 0x0000000000007948 */ /* 0x000fea0003800000 */
[----:B------:R-:W2:Y:S08]  /*f830*/  S2UR UR5, SR_CgaCtaId ;  /* 0x00000000000579c3 */ /* 0x000eb00000008800 */
[----:B------:R-:W-:Y:S06]  /*f840*/  BAR.SYNC.DEFER_BLOCKING 0x5, 0x200 ;  /* 0x0148000000007b1d */ /* 0x000fec0000010000 */
[----:B------:R-:W-:-:S02]  /*f850*/  UMOV UR4, 0x400 ;  /* 0x0000040000047882 */ /* 0x000fc40000000000 */
[----:B--2---:R-:W-:-:S06]  /*f860*/  ULEA UR4, UR5, UR4, 0x18 ;  /* 0x0000000405047291 */ /* 0x004fcc000f8ec03f */
[----:B------:R-:W-:-:S05]  /*f870*/  IMAD.U32 R17, RZ, RZ, UR4 ;  /* 0x00000004ff117e24 */ /* 0x000fca000f8e00ff */
[----:B------:R2:W4:Y:S01]  /*f880*/  LDS.128 R24, [R17+0x168d0] ;  /* 0x0168d00011187984 */ /* 0x0005220000000c00 */
[----:B------:R-:W-:Y:S06]  /*f890*/  BAR.ARV 0x4, 0x200 ;  /* 0x0108000000007b1d */ /* 0x000fec0000002000 */
[----:B------:R-:W-:Y:S05]  /*f8a0*/  BRA `(.L_x_14295) ;  /* 0x0000000c00d47947 */ /* 0x000fea0003800000 */
.L_x_14294:
        /* <DEDUP_REMOVED lines=9> */
[----:B------:R-:W2:Y:S01]  /*f940*/  @!P1 LDC.64 R4, c[0x0][0xc78] ;  /* 0x00031e00ff049b82 */ /* 0x000ea20000000a00 */
[----:B0-----:R-:W-:-:S05]  /*f950*/  @!P1 IMAD.WIDE R2, R9, 0x4, R2 ;  /* 0x0000000409029825 */ /* 0x001fca00078e0202 */
[----:B---3--:R2:W3:Y:S02]  /*f960*/  @!P1 LDG.E R7, desc[UR40][R2.64] ;  /* 0x0000002802079981 */ /* 0x0084e4000c1e1900 */
        /* <DEDUP_REMOVED lines=12> */
[----:B--2---:R-:W-:Y:S01]  /*fa30*/  @!P1 IMAD.MOV.U32 R5, RZ, RZ, R4 ;  /* 0x000000ffff059224 */ /* 0x004fe200078e0004 */
        /* <DEDUP_REMOVED lines=18> */
.L_x_14370:
[----:B------:R-:W-:Y:S02]  /*fb60*/  ULDC UR4, c[0x0][0xc38] ;  /* 0x00030e0000047ab9 */ /* 0x000fe40000000800 */
[----:B------:R-:W-:-:S04]  /*fb70*/  IMAD.U32 R4, RZ, RZ, UR4 ;  /* 0x00000004ff047e24 */ /* 0x000fc8000f8e00ff */
[----:B--2---:R-:W-:-:S04]  /*fb80*/  IMAD R7, R14, R4, RZ ;  /* 0x000000040e077224 */ /* 0x004fc800078e02ff */
[----:B------:R-:W-:-:S05]  /*fb90*/  IMAD.IADD R6, R6, 0x1, R7 ;  /* 0x0000000106067824 */ /* 0x000fca00078e0207 */
[----:B------:R-:W-:-:S13]  /*fba0*/  ISETP.GT.AND P6, PT, R6, R0, PT ;  /* 0x000000000600720c */ /* 0x000fda0003fc4270 */
[----:B------:R-:W-:Y:S05]  /*fbb0*/  @P6 BRA `(.L_x_14297) ;  /* 0x0000000000a46947 */ /* 0x000fea0003800000 */
.L_x_14300:
[----:B------:R-:W2:Y:S01]  /*fbc0*/  LDC R2, c[0x0][0xc3c] ;  /* 0x00030f00ff027b82 */ /* 0x000ea20000000800 */
[----:B------:R-:W-:-:S05]  /*fbd0*/  VIADD R27, R27, 0x1f ;  /* 0x0000001f1b1b7836 */ /* 0x000fca0000000000 */
[----:B--2---:R-:W-:-:S13]  /*fbe0*/  ISETP.GE.AND P6, PT, R27, R2, PT ;  /* 0x000000021b00720c */ /* 0x004fda0003fc6270 */
[----:B------:R-:W-:Y:S05]  /*fbf0*/  @P6 BRA `(.L_x_14298) ;  /* 0x0000000800bc6947 */ /* 0x000fea0003800000 */
[----:B0-----:R-:W0:Y:S01]  /*fc00*/  S2R R3, SR_TID.X ;  /* 0x0000000000037919 */ /* 0x001e220000002100 */
[----:B------:R-:W-:Y:S01]  /*fc10*/  IMAD.MOV.U32 R25, RZ, RZ, RZ ;  /* 0x000000ffff197224 */ /* 0x000fe200078e00ff */
[----:B0-----:R-:W-:-:S05]  /*fc20*/  LOP3.LUT R3, R3, 0x1f, RZ, 0xc0, !PT ;  /* 0x0000001f03037812 */ /* 0x001fca00078ec0ff */
[----:B------:R-:W-:-:S05]  /*fc30*/  IMAD.IADD R7, R27, 0x1, R3 ;  /* 0x000000011b077824 */ /* 0x000fca00078e0203 */
[----:B------:R-:W-:-:S13]  /*fc40*/  ISETP.GE.OR P6, PT, R7, R2, !P0 ;  /* 0x000000020700720c */ /* 0x000fda00047c6670 */
[----:B------:R-:W0:Y:S08]  /*fc50*/  @!P6 LDC.64 R2, c[0x0][0xc80] ;  /* 0x00032000ff02eb82 */ /* 0x000e300000000a00 */
[----:B------:R-:W2:Y:S01]  /*fc60*/  @!P6 LDC.64 R4, c[0x0][0xc78] ;  /* 0x00031e00ff04eb82 */ /* 0x000ea20000000a00 */
[----:B0-----:R-:W-:-:S05]  /*fc70*/  @!P6 IMAD.WIDE R2, R7, 0x4, R2 ;  /* 0x000000040702e825 */ /* 0x001fca00078e0202 */
[----:B------:R2:W3:Y:S02]  /*fc80*/  @!P6 LDG.E R25, desc[UR40][R2.64] ;  /* 0x000000280219e981 */ /* 0x0004e4000c1e1900 */
[----:B--2---:R-:W-:-:S04]  /*fc90*/  @!P6 IMAD.WIDE R2, R7, 0x4, R4 ;  /* 0x000000040702e825 */ /* 0x004fc800078e0204 */
        /* <DEDUP_REMOVED lines=21> */
.L_x_14378:
[----:B------:R-:W-:Y:S02]  /*fdf0*/  ULDC UR4, c[0x0][0xc38] ;  /* 0x00030e0000047ab9 */ /* 0x000fe40000000800 */
[----:B------:R-:W-:-:S04]  /*fe00*/  IMAD.U32 R4, RZ, RZ, UR4 ;  /* 0x00000004ff047e24 */ /* 0x000fc8000f8e00ff */
[----:B--2---:R-:W-:-:S04]  /*fe10*/  IMAD R7, R14, R4, RZ ;  /* 0x000000040e077224 */ /* 0x004fc800078e02ff */
[----:B------:R-:W-:-:S05]  /*fe20*/  IMAD.IADD R6, R7, 0x1, R6 ;  /* 0x0000000107067824 */ /* 0x000fca00078e0206 */
[----:B------:R-:W-:-:S13]  /*fe30*/  ISETP.GT.AND P6, PT, R6, R0, PT ;  /* 0x000000000600720c */ /* 0x000fda0003fc4270 */
[----:B------:R-:W-:Y:S05]  /*fe40*/  @!P6 BRA `(.L_x_14300) ;  /* 0xfffffffc005ce947 */ /* 0x000fea000383ffff */
.L_x_14297:
        /* <DEDUP_REMOVED lines=10> */
.L_x_14383:
[----:B------:R-:W-:-:S13]  /*fef0*/  ISETP.NE.AND P0, PT, R2, RZ, PT ;  /* 0x000000ff0200720c */ /* 0x000fda0003f05270 */
[----:B------:R-:W-:Y:S05]  /*ff00*/  @!P0 BRA `(.L_x_14302) ;  /* 0x0000000000108947 */ /* 0x000fea0003800000 */
[----:B------:R-:W-:Y:S01]  /*ff10*/  UMOV UR4, 0xffffffff ;  /* 0xffffffff00047882 */ /* 0x000fe20000000000 */
[----:B--2---:R-:W-:Y:S02]  /*ff20*/  VIADD R12, R12, 0xffffffff ;  /* 0xffffffff0c0c7836 */ /* 0x004fe40000000000 */
[----:B------:R-:W-:Y:S05]  /*ff30*/  BRA.DIV UR4, `(.L_x_14303) ;  /* 0x0000002e04087947 */ /* 0x000fea000b800000 */
[----:B------:R2:W0:Y:S02]  /*ff40*/  SHFL.IDX PT, R24, R3, R12, 0x1f ;  /* 0x00001f0c03187589 */ /* 0x00042400000e0000 */
.L_x_14302:
[----:B----4-:R-:W-:Y:S01]  /*ff50*/  ISETP.NE.AND P0, PT, R5, 0x1, PT ;  /* 0x000000010500780c */ /* 0x010fe20003f05270 */
[----:B0-----:R-:W-:-:S04]  /*ff60*/  IMAD R24, R24, R4, R7 ;  /* 0x0000000418187224 */ /* 0x001fc800078e0207 */
[----:B------:R-:W-:-:S08]  /*ff70*/  IMAD.IADD R0, R0, 0x1, -R24 ;  /* 0x0000000100007824 */ /* 0x000fd000078e0a18 */
[----:B------:R-:W-:Y:S05]  /*ff80*/  @!P0 BRA `(.L_x_14304) ;  /* 0x0000000000dc8947 */ /* 0x000fea0003800000 */
[----:B---3--:R-:W-:Y:S02]  /*ff90*/  IABS R4, R25 ;  /* 0x0000001900047213 */ /* 0x008fe40000000000 */
[----:B------:R-:W-:Y:S02]  /*ffa0*/  IABS R6, R5 ;  /* 0x0000000500067213 */ /* 0x000fe40000000000 */
[----:B------:R-:W0:Y:S08]  /*ffb0*/  I2F.RP R7, R4 ;  /* 0x0000000400077306 */ /* 0x000e300000209400 */
[----:B------:R-:W3:Y:S08]  /*ffc0*/  I2F.RP R8, R6 ;  /* 0x0000000600087306 */ /* 0x000ef00000209400 */
[----:B0-----:R-:W0:Y:S08]  /*ffd0*/  MUFU.RCP R7, R7 ;  /* 0x0000000700077308 */ /* 0x001e300000001000 */
[----:B---3--:R-:W-:Y:S01]  /*ffe0*/  MUFU.RCP R8, R8 ;  /* 0x0000000800087308 */ /* 0x008fe20000001000 */
[----:B0-----:R-:W-:Y:S01]  /*fff0*/  VIADD R2, R7, 0xffffffe ;  /* 0x0ffffffe07027836 */ /* 0x001fe20000000000 */
[----:B------:R-:W-:-:S06]  /*10000*/  IABS R7, R25 ;  /* 0x0000001900077213 */ /* 0x000fcc0000000000 */
[----:B--2---:R0:W2:Y:S02]  /*10010*/  F2I.FTZ.U32.TRUNC.NTZ R3, R2 ;  /* 0x0000000200037305 */ /* 0x0040a4000021f000 */
[----:B0-----:R-:W-:Y:S02]  /*10020*/  IMAD.MOV.U32 R2, RZ, RZ, RZ ;  /* 0x000000ffff027224 */ /* 0x001fe400078e00ff */
[----:B--2---:R-:W-:-:S04]  /*10030*/  IMAD.MOV R9, RZ, RZ, -R3 ;  /* 0x000000ffff097224 */ /* 0x004fc800078e0a03 */
        /* <DEDUP_REMOVED lines=44> */
.L_x_14304:
[----:B--2---:R-:W0:Y:S02]  /*10300*/  LDC.64 R2, c[0x0][0xc90] ;  /* 0x00032400ff027b82 */ /* 0x004e240000000a00 */
[----:B0-----:R-:W-:-:S05]  /*10310*/  IMAD.WIDE R2, R27, 0x4, R2 ;  /* 0x000000041b027825 */ /* 0x001fca00078e0202 */
[----:B------:R0:W3:Y:S02]  /*10320*/  LDG.E R6, desc[UR40][R2.64] ;  /* 0x0000002802067981 */ /* 0x0000e4000c1e1900 */
[----:B0-----:R-:W-:Y:S02]  /*10330*/  IMAD.MOV.U32 R2, RZ, RZ, RZ ;  /* 0x000000ffff027224 */ /* 0x001fe400078e00ff */
[----:B---3--:R-:W-:-:S05]  /*10340*/  IMAD R5, R25, R6, RZ ;  /* 0x0000000619057224 */ /* 0x008fca00078e02ff */
[----:B------:R-:W-:-:S04]  /*10350*/  IABS R7, R5 ;  /* 0x0000000500077213 */ /* 0x000fc80000000000 */
[----:B------:R-:W0:Y:S08]  /*10360*/  I2F.RP R8, R7 ;  /* 0x0000000700087306 */ /* 0x000e300000209400 */
[----:B0-----:R-:W0:Y:S02]  /*10370*/  MUFU.RCP R8, R8 ;  /* 0x0000000800087308 */ /* 0x001e240000001000 */
[----:B0-----:R-:W-:-:S06]  /*10380*/  VIADD R9, R8, 0xffffffe ;  /* 0x0ffffffe08097836 */ /* 0x001fcc0000000000 */
[----:B------:R-:W1:Y:S02]  /*10390*/  F2I.FTZ.U32.TRUNC.NTZ R3, R9 ;  /* 0x0000000900037305 */ /* 0x000e64000021f000 */
[----:B-1----:R-:W-:-:S04]  /*103a0*/  IMAD.MOV R10, RZ, RZ, -R3 ;  /* 0x000000ffff0a7224 */ /* 0x002fc800078e0a03 */
        /* <DEDUP_REMOVED lines=49> */
.L_x_14305:
[----:B------:R-:W-:-:S05]  /*106c0*/  LOP3.LUT R0, RZ, R3, RZ, 0x33, !PT ;  /* 0x00000003ff007212 */ /* 0x000fca00078e33ff */
[----:B------:R-:W-:Y:S01]  /*106d0*/  IMAD.IADD R25, R25, 0x1, R0 ;  /* 0x0000000119197824 */ /* 0x000fe200078e0200 */
[----:B------:R-:W-:Y:S06]  /*106e0*/  BRA `(.L_x_14306) ;  /* 0x00000000001c7947 */ /* 0x000fec0003800000 */
.L_x_14298:
[----:B------:R-:W-:Y:S01]  /*106f0*/  UMOV UR4, URZ ;  /* 0x0000003f00047c82 */ /* 0x000fe20008000000 */
[----:B------:R-:W-:Y:S01]  /*10700*/  UMOV UR5, URZ ;  /* 0x0000003f00057c82 */ /* 0x000fe20008000000 */
[----:B------:R-:W-:Y:S01]  /*10710*/  ULDC UR6, c[0x0][0xc3c] ;  /* 0x00030f0000067ab9 */ /* 0x000fe20000000800 */
[----:B------:R-:W-:Y:S02]  /*10720*/  IMAD.MOV.U32 R24, RZ, RZ, R0 ;  /* 0x000000ffff187224 */ /* 0x000fe400078e0000 */
[----:B------:R-:W-:Y:S02]  /*10730*/  IMAD.U32 R25, RZ, RZ, UR4 ;  /* 0x00000004ff197e24 */ /* 0x000fe4000f8e00ff */
[----:B------:R-:W-:Y:S02]  /*10740*/  IMAD.U32 R26, RZ, RZ, UR5 ;  /* 0x00000005ff1a7e24 */ /* 0x000fe4000f8e00ff */
[----:B------:R-:W-:-:S07]  /*10750*/  IMAD.U32 R27, RZ, RZ, UR6 ;  /* 0x00000006ff1b7e24 */ /* 0x000fce000f8e00ff */
.L_x_14306:
        /* <DEDUP_REMOVED lines=10> */
.L_x_14295:
[----:B------:R-:W-:Y:S02]  /*10800*/  ULDC UR4, c[0x0][0xc3c] ;  /* 0x00030f0000047ab9 */ /* 0x000fe40000000800 */
[----:B----4-:R-:W-:-:S13]  /*10810*/  ISETP.GE.AND P0, PT, R27, UR4, PT ;  /* 0x000000041b007c0c */ /* 0x010fda000bf06270 */
[----:B------:R-:W-:Y:S05]  /*10820*/  @!P0 BRA `(.L_x_14307) ;  /* 0xffffffb000748947 */ /* 0x000fea000383ffff */
[----:B------:R-:W-:Y:S05]  /*10830*/  BSYNC B8 ;  /* 0x0000000000087941 */ /* 0x000fea0003800000 */
.L_x_14215:
[----:B0-----:R-:W4:Y:S01]  /*10840*/  LDL.LU R0, [R1+0x28] ;  /* 0x0000280001007983 */ /* 0x001f220000300800 */
[----:B------:R-:W-:Y:S01]  /*10850*/  BSSY B0, `(.L_x_14308) ;  /* 0x000000b000007945 */ /* 0x000fe20003800000 */
[----:B------:R-:W0:Y:S01]  /*10860*/  S2R R5, SR_CgaCtaId ;  /* 0x0000000000057919 */ /* 0x000e220000008800 */
        /* <DEDUP_REMOVED lines=9> */
.L_x_14386:
[----:B------:R-:W-:Y:S05]  /*10900*/  BSYNC B0 ;  /* 0x0000000000007941 */ /* 0x000fea0003800000 */
.L_x_14308:
[----:B------:R-:W-:-:S03]  /*10910*/  UMOV UR4, 0xffffffff ;  /* 0xffffffff00047882 */ /* 0x000fc60000000000 */
[----:B------:R-:W-:Y:S05]  /*10920*/  BRA.DIV UR4, `(.L_x_14310) ;  /* 0x0000002204c87947 */ /* 0x000fea000b800000 */
[----:B0-----:R-:W0:Y:S02]  /*10930*/  S2R R0, SR_TID.X ;  /* 0x0000000000007919 */ /* 0x001e240000002100 */
[----:B0-----:R-:W-:-:S04]  /*10940*/  SHF.R.U32.HI R0, RZ, 0x5, R0 ;  /* 0x00000005ff007819 */ /* 0x001fc80000011600 */
[----:B------:R-:W-:-:S05]  /*10950*/  LOP3.LUT R0, R0, 0x3, RZ, 0xc0, !PT ;  /* 0x0000000300007812 */ /* 0x000fca00078ec0ff */
[----:B------:R0:W4:Y:S02]  /*10960*/  SHFL.IDX PT, R14, R0, RZ, 0x1f ;  /* 0x00001fff000e7589 */ /* 0x00012400000e0000 */
.L_x_14389:
[----:B----4-:R-:W-:Y:S01]  /*10970*/  ISETP.NE.AND P0, PT, R14, RZ, PT ;  /* 0x000000ff0e00720c */ /* 0x010fe20003f05270 */
[----:B------:R-:W-:-:S12]  /*10980*/  BSSY B0, `(.L_x_14311) ;  /* 0x0000024000007945 */ /* 0x000fd80003800000 */
[----:B------:R-:W-:Y:S05]  /*10990*/  @P0 BRA `(.L_x_14312) ;  /* 0x0000000000880947 */ /* 0x000fea0003800000 */
[----:B------:R-:W-:-:S03]  /*109a0*/  UMOV UR4, 0xffffffff ;  /* 0xffffffff00047882 */ /* 0x000fc60000000000 */
[----:B------:R-:W-:Y:S05]  /*109b0*/  BRA.DIV UR4, `(.L_x_14313) ;  /* 0x0000002204d87947 */ /* 0x000fea000b800000 */
[----:B------:R-:W-:-:S13]  /*109c0*/  ELECT P6, URZ, PT ;  /* 0x00000000003f782f */ /* 0x000fda00038c0000 */
.L_x_14392:
[----:B------:R-:W-:Y:S05]  /*109d0*/  @!P6 BRA `(.L_x_14312) ;  /* 0x000000000078e947 */ /* 0x000fea0003800000 */
[----:B0-----:R-:W4:Y:S02]  /*109e0*/  LDL.LU R0, [R1+0x40] ;  /* 0x0000400001007983 */ /* 0x001f240000300800 */
[----:B----4-:R-:W-:-:S04]  /*109f0*/  LOP3.LUT R0, R0, 0x2, RZ, 0xfc, !PT ;  /* 0x0000000200007812 */ /* 0x010fc800078efcff */
[----:B------:R-:W-:-:S13]  /*10a00*/  ISETP.NE.AND P2, PT, R0, 0x3, PT ;  /* 0x000000030000780c */ /* 0x000fda0003f45270 */
[----:B------:R-:W-:Y:S05]  /*10a10*/  @!P2 BRA `(.L_x_14314) ;  /* 0x000000000004a947 */ /* 0x000fea0003800000 */
[----:B------:R-:W-:Y:S01]  /*10a20*/  BPT.TRAP 0x1 ;  /* 0x000000040000795c */ /* 0x000fe20000300000 */
.L_x_14314:
[----:B------:R-:W-:Y:S01]  /*10a30*/  VIADD R3, R9, 0x16840 ;  /* 0x0001684009037836 */ /* 0x000fe20000000000 */
[----:B------:R-:W-:Y:S01]  /*10a40*/  SHF.L.U32 R2, R28, 0x1f, RZ ;  /* 0x0000001f1c027819 */ /* 0x000fe200000006ff */
[C---:B------:R-:W-:Y:S02]  /*10a50*/  VIADD R0, R18.reuse, 0x1 ;  /* 0x0000000112007836 */ /* 0x040fe40000000000 */
[----:B---3--:R-:W-:-:S03]  /*10a60*/  IMAD R7, R18, 0x8, R3 ;  /* 0x0000000812077824 */ /* 0x008fc600078e0203 */
        /* <DEDUP_REMOVED lines=8> */
.L_x_14393:
[----:B------:R-:W3:Y:S02]  /*10af0*/  SYNCS.PHASECHK.TRANS64.TRYWAIT P0, [R3+URZ], R0 ;  /* 0x00000000030075a7 */ /* 0x000ee4000800017f */
[----:B---3--:R-:W-:Y:S05]  /*10b00*/  @!P0 BRA `(.L_x_14316) ;  /* 0x0000002000b88947 */ /* 0x008fea0003800000 */
.L_x_14394:
[----:B------:R-:W-:Y:S05]  /*10b10*/  @!P2 BRA `(.L_x_14317) ;  /* 0x000000000004a947 */ /* 0x000fea0003800000 */
[----:B------:R-:W-:Y:S01]  /*10b20*/  BPT.TRAP 0x1 ;  /* 0x000000040000795c */ /* 0x000fe20000300000 */
.L_x_14317:
[----:B---3--:R-:W-:-:S04]  /*10b30*/  VIADD R3, R9, 0x16860 ;  /* 0x0001686009037836 */ /* 0x008fc80000000000 */
[----:B------:R-:W-:-:S04]  /*10b40*/  IMAD R5, R18, 0x8, R3 ;  /* 0x0000000812057824 */ /* 0x000fc800078e0203 */
[----:B------:R-:W3:Y:S02]  /*10b50*/  SYNCS.PHASECHK.TRANS64.TRYWAIT P0, [R5+URZ], R2 ;  /* 0x00000002050075a7 */ /* 0x000ee4000800017f */
[----:B---3--:R-:W-:Y:S05]  /*10b60*/  @!P0 BRA `(.L_x_14318) ;  /* 0x0000002000b48947 */ /* 0x008fea0003800000 */
.L_x_14395:
[----:B------:R-:W-:-:S07]  /*10b70*/  IMAD R3, R4, 0x8, R3 ;  /* 0x0000000804037824 */ /* 0x000fce00078e0203 */
.L_x_14319:
[----:B----4-:R4:W0:Y:S02]  /*10b80*/  SYNCS.PHASECHK.TRANS64.TRYWAIT P0, [R3+URZ], R0 ;  /* 0x00000000030075a7 */ /* 0x010824000800017f */
[----:B0-----:R-:W-:Y:S05]  /*10b90*/  @!P0 NANOSLEEP.SYNCS 0x989680 ;  /* 0x009896800000895d */ /* 0x001fea0003900000 */
[----:B------:R-:W0:Y:S02]  /*10ba0*/  @!P0 SYNCS.PHASECHK.TRANS64 P0, [R3+URZ], R0 ;  /* 0x00000000030085a7 */ /* 0x000e24000800007f */
[----:B0-----:R-:W-:Y:S05]  /*10bb0*/  @!P0 BRA `(.L_x_14319) ;  /* 0xfffffffc00f08947 */ /* 0x001fea000383ffff */
.L_x_14312:
[----:B------:R-:W-:Y:S05]  /*10bc0*/  BSYNC B0 ;  /* 0x0000000000007941 */ /* 0x000fea0003800000 */
.L_x_14311:
[----:B------:R-:W-:Y:S05]  /*10bd0*/  EXIT ;  /* 0x000000000000794d */ /* 0x000fea0003800000 */
.L_x_14166:
[----:B0-----:R-:W-:-:S04]  /*10be0*/  IMAD.U32 R3, RZ, RZ, UR38 ;  /* 0x00000026ff037e24 */ /* 0x001fc8000f8e00ff */
[----:B------:R0:W1:Y:S03]  /*10bf0*/  SYNCS.PHASECHK.TRANS64.TRYWAIT P1, [R3+URZ+0x16800], R0 ;  /* 0x01680000030075a7 */ /* 0x000066000802017f */
[----:B-1----:R-:W-:Y:S05]  /*10c00*/  @!P1 NANOSLEEP.SYNCS 0x989680 ;  /* 0x009896800000995d */ /* 0x002fea0003900000 */
[----:B------:R-:W1:Y:S02]  /*10c10*/  @!P1 SYNCS.PHASECHK.TRANS64 P1, [R3+URZ+0x16800], R0 ;  /* 0x01680000030095a7 */ /* 0x000e64000802007f */
[----:B-1----:R-:W-:Y:S05]  /*10c20*/  @!P1 BRA `(.L_x_14166) ;  /* 0xfffffffc00ec9947 */ /* 0x002fea000383ffff */
[----:B------:R-:W-:Y:S05]  /*10c30*/  BRA `(.L_x_14320) ;  /* 0xffffff0c00787947 */ /* 0x000fea000383ffff */
.L_x_14170:
[----:B-1----:R1:W2:Y:S02]  /*10c40*/  SYNCS.PHASECHK.TRANS64.TRYWAIT P2, [R3+URZ+0x16830], R0 ;  /* 0x01683000030075a7 */ /* 0x0022a4000804017f */
[----:B--2---:R-:W-:Y:S05]  /*10c50*/  @!P2 NANOSLEEP.SYNCS 0x989680 ;  /* 0x009896800000a95d */ /* 0x004fea0003900000 */
[----:B------:R-:W2:Y:S02]  /*10c60*/  @!P2 SYNCS.PHASECHK.TRANS64 P2, [R3+URZ+0x16830], R0 ;  /* 0x016830000300a5a7 */ /* 0x000ea4000804007f */
[----:B--2---:R-:W-:Y:S05]  /*10c70*/  @!P2 BRA `(.L_x_14170) ;  /* 0xfffffffc00f0a947 */ /* 0x004fea000383ffff */
[----:B------:R-:W-:Y:S05]  /*10c80*/  BRA `(.L_x_14169) ;  /* 0xffffff0c009c7947 */ /* 0x000fea000383ffff */
.L_x_14175:
[----:B-1----:R-:W-:-:S04]  /*10c90*/  IMAD.U32 R11, RZ, RZ, UR10 ;  /* 0x0000000aff0b7e24 */ /* 0x002fc8000f8e00ff */
[----:B------:R1:W2:Y:S03]  /*10ca0*/  SYNCS.PHASECHK.TRANS64.TRYWAIT P3, [R11+URZ+0x16830], R0 ;  /* 0x016830000b0075a7 */ /* 0x0002a6000806017f */
[----:B--2---:R-:W-:Y:S05]  /*10cb0*/  @!P3 NANOSLEEP.SYNCS 0x989680 ;  /* 0x009896800000b95d */ /* 0x004fea0003900000 */
[----:B------:R-:W2:Y:S02]  /*10cc0*/  @!P3 SYNCS.PHASECHK.TRANS64 P3, [R11+URZ+0x16830], R0 ;  /* 0x016830000b00b5a7 */ /* 0x000ea4000806007f */
[----:B--2---:R-:W-:Y:S05]  /*10cd0*/  @!P3 BRA `(.L_x_14175) ;  /* 0xfffffffc00ecb947 */ /* 0x004fea000383ffff */
[----:B------:R-:W-:Y:S05]  /*10ce0*/  BRA `(.L_x_14172) ;  /* 0xffffff2c00d47947 */ /* 0x000fea000383ffff */
.L_x_14179:
[----:B-1----:R-:W-:-:S04]  /*10cf0*/  IMAD.U32 R2, RZ, RZ, UR10 ;  /* 0x0000000aff027e24 */ /* 0x002fc8000f8e00ff */
[----:B------:R1:W2:Y:S03]  /*10d00*/  SYNCS.PHASECHK.TRANS64.TRYWAIT P3, [R2+URZ+0x16850], R0 ;  /* 0x01685000020075a7 */ /* 0x0002a6000806017f */
[----:B--2---:R-:W-:Y:S05]  /*10d10*/  @!P3 NANOSLEEP.SYNCS 0x989680 ;  /* 0x009896800000b95d */ /* 0x004fea0003900000 */
[----:B------:R-:W2:Y:S02]  /*10d20*/  @!P3 SYNCS.PHASECHK.TRANS64 P3, [R2+URZ+0x16850], R0 ;  /* 0x016850000200b5a7 */ /* 0x000ea4000806007f */
[----:B--2---:R-:W-:Y:S05]  /*10d30*/  @!P3 BRA `(.L_x_14179) ;  /* 0xfffffffc00ecb947 */ /* 0x004fea000383ffff */
[----:B------:R-:W-:Y:S05]  /*10d40*/  BRA `(.L_x_14176) ;  /* 0xffffff3000547947 */ /* 0x000fea000383ffff */
.L_x_14185:
[----:B-1----:R-:W-:-:S04]  /*10d50*/  IMAD.U32 R7, RZ, RZ, UR10 ;  /* 0x0000000aff077e24 */ /* 0x002fc8000f8e00ff */
[----:B------:R1:W2:Y:S03]  /*10d60*/  SYNCS.PHASECHK.TRANS64.TRYWAIT P2, [R7+URZ+0x16830], R0 ;  /* 0x01683000070075a7 */ /* 0x0002a6000804017f */
[----:B--2---:R-:W-:Y:S05]  /*10d70*/  @!P2 NANOSLEEP.SYNCS 0x989680 ;  /* 0x009896800000a95d */ /* 0x004fea0003900000 */
[----:B------:R-:W2:Y:S02]  /*10d80*/  @!P2 SYNCS.PHASECHK.TRANS64 P2, [R7+URZ+0x16830], R0 ;  /* 0x016830000700a5a7 */ /* 0x000ea4000804007f */
[----:B--2---:R-:W-:Y:S05]  /*10d90*/  @!P2 BRA `(.L_x_14185) ;  /* 0xfffffffc00eca947 */ /* 0x004fea000383ffff */
[----:B------:R-:W-:Y:S05]  /*10da0*/  BRA `(.L_x_14182) ;  /* 0xffffff5400347947 */ /* 0x000fea000383ffff */
.L_x_14189:
[----:B-1----:R-:W-:-:S04]  /*10db0*/  IMAD.U32 R2, RZ, RZ, UR10 ;  /* 0x0000000aff027e24 */ /* 0x002fc8000f8e00ff */
[----:B------:R1:W2:Y:S03]  /*10dc0*/  SYNCS.PHASECHK.TRANS64.TRYWAIT P2, [R2+URZ+0x16850], R0 ;  /* 0x01685000020075a7 */ /* 0x0002a6000804017f */
[----:B--2---:R-:W-:Y:S05]  /*10dd0*/  @!P2 NANOSLEEP.SYNCS 0x989680 ;  /* 0x009896800000a95d */ /* 0x004fea0003900000 */
[----:B------:R-:W2:Y:S02]  /*10de0*/  @!P2 SYNCS.PHASECHK.TRANS64 P2, [R2+URZ+0x16850], R0 ;  /* 0x016850000200a5a7 */ /* 0x000ea4000804007f */
[----:B--2---:R-:W-:Y:S05]  /*10df0*/  @!P2 BRA `(.L_x_14189) ;  /* 0xfffffffc00eca947 */ /* 0x004fea000383ffff */
[----:B------:R-:W-:Y:S05]  /*10e00*/  BRA `(.L_x_14186) ;  /* 0xffffff5400b47947 */ /* 0x000fea000383ffff */
.L_x_14194:
[----:B-1----:R-:W-:-:S04]  /*10e10*/  IMAD.U32 R6, RZ, RZ, UR5 ;  /* 0x00000005ff067e24 */ /* 0x002fc8000f8e00ff */
[----:B------:R1:W2:Y:S03]  /*10e20*/  SYNCS.PHASECHK.TRANS64.TRYWAIT P0, [R6+URZ+0x16850], R5 ;  /* 0x01685005060075a7 */ /* 0x0002a6000800017f */
[----:B--2---:R-:W-:Y:S05]  /*10e30*/  @!P0 NANOSLEEP.SYNCS 0x989680 ;  /* 0x009896800000895d */ /* 0x004fea0003900000 */
[----:B------:R-:W2:Y:S02]  /*10e40*/  @!P0 SYNCS.PHASECHK.TRANS64 P0, [R6+URZ+0x16850], R5 ;  /* 0x01685005060085a7 */ /* 0x000ea4000800007f */
[----:B--2---:R-:W-:Y:S05]  /*10e50*/  @!P0 BRA `(.L_x_14194) ;  /* 0xfffffffc00ec8947 */ /* 0x004fea000383ffff */
[----:B------:R-:W-:Y:S05]  /*10e60*/  BRA `(.L_x_14193) ;  /* 0xffffff7000187947 */ /* 0x000fea000383ffff */
.L_x_14229:
        /* <DEDUP_REMOVED lines=11> */
.L_x_14322:
[----:B------:R-:W-:Y:S05]  /*10f20*/  BSYNC B0 ;  /* 0x0000000000007941 */ /* 0x000fea0003800000 */
.L_x_14321:
[----:B------:R-:W-:Y:S05]  /*10f30*/  BRA `(.L_x_14323) ;  /* 0xffffffb8005c7947 */ /* 0x000fea000383ffff */
.L_x_14231:
[----:B------:R-:W-:Y:S01]  /*10f40*/  BSSY B0, `(.L_x_14324) ;  /* 0x0000006000007945 */ /* 0x000fe20003800000 */
[----:B------:R-:W-:-:S07]  /*10f50*/  IMAD.MOV.U32 R15, RZ, RZ, -0x1 ;  /* 0xffffffffff0f7424 */ /* 0x000fce00078e00ff */
[----:B0123--:R-:W-:Y:S05]  /*10f60*/  WARPSYNC.COLLECTIVE R15, `(.L_x_14325) ;  /* 0x000000000f0c7348 */ /* 0x00ffea0003c00000 */
[----:B------:R-:W-:Y:S02]  /*10f70*/  ELECT P6, UR62, PT ;  /* 0x00000000003e782f */ /* 0x000fe400038c0000 */
[----:B------:R-:W-:Y:S01]  /*10f80*/  MOV R14, UR62 ;  /* 0x0000003e000e7c02 */ /* 0x000fe20008000f00 */
[----:B0123--:R-:W-:Y:S10]  /*10f90*/  ENDCOLLECTIVE ;  /* 0x000000000000791b */ /* 0x00fff40003800000 */
.L_x_14325:
[----:B------:R-:W-:Y:S05]  /*10fa0*/  BSYNC B0 ;  /* 0x0000000000007941 */ /* 0x000fea0003800000 */
.L_x_14324:
[----:B------:R-:W-:Y:S05]  /*10fb0*/  BRA `(.L_x_14326) ;  /* 0xffffffb8005c7947 */ /* 0x000fea000383ffff */
.L_x_14233:
[----:B--2---:R2:W4:Y:S02]  /*10fc0*/  SYNCS.PHASECHK.TRANS64.TRYWAIT P0, [R0+URZ+0x16840], R2 ;  /* 0x01684002000075a7 */ /* 0x004524000800017f */
[----:B----4-:R-:W-:Y:S05]  /*10fd0*/  @!P0 NANOSLEEP.SYNCS 0x989680 ;  /* 0x009896800000895d */ /* 0x010fea0003900000 */
[----:B------:R-:W4:Y:S02]  /*10fe0*/  @!P0 SYNCS.PHASECHK.TRANS64 P0, [R0+URZ+0x16840], R2 ;  /* 0x01684002000085a7 */ /* 0x000f24000800007f */
[----:B----4-:R-:W-:Y:S05]  /*10ff0*/  @!P0 BRA `(.L_x_14233) ;  /* 0xfffffffc00f08947 */ /* 0x010fea000383ffff */
[----:B------:R-:W-:Y:S05]  /*11000*/  BRA `(.L_x_14327) ;  /* 0xffffffb800ac7947 */ /* 0x000fea000383ffff */
.L_x_14237:
        /* <DEDUP_REMOVED lines=12> */
.L_x_14328:
[----:B------:R-:W-:Y:S02]  /*110d0*/  IMAD.MOV.U32 R13, RZ, RZ, R0 ;  /* 0x000000ffff0d7224 */ /* 0x000fe400078e0000 */
[----:B------:R-:W-:-:S07]  /*110e0*/  IMAD.MOV.U32 R6, RZ, RZ, R14 ;  /* 0x000000ffff067224 */ /* 0x000fce00078e000e */
[----:B------:R-:W-:Y:S05]  /*110f0*/  WARPSYNC.COLLECTIVE R15, `(.L_x_14329) ;  /* 0x000000000f087348 */ /* 0x000fea0003c00000 */
[----:B------:R0:W1:Y:S02]  /*11100*/  SHFL.IDX P6, R14, R13, R12, R11 ;  /* 0x0000000c0d0e7389 */ /* 0x00006400000c000b */
[----:B01----:R-:W-:Y:S01]  /*11110*/  ENDCOLLECTIVE ;  /* 0x000000000000791b */ /* 0x003fe20003800000 */
.L_x_14329:
[----:B------:R-:W-:Y:S02]  /*11120*/  IMAD.MOV.U32 R13, RZ, RZ, R4 ;  /* 0x000000ffff0d7224 */ /* 0x000fe400078e0004 */
[----:B------:R-:W-:Y:S02]  /*11130*/  IMAD.MOV.U32 R12, RZ, RZ, 0x1 ;  /* 0x00000001ff0c7424 */ /* 0x000fe400078e00ff */
[----:B------:R-:W-:-:S07]  /*11140*/  IMAD.MOV.U32 R7, RZ, RZ, R14 ;  /* 0x000000ffff077224 */ /* 0x000fce00078e000e */
[----:B------:R-:W-:Y:S05]  /*11150*/  WARPSYNC.COLLECTIVE R15, `(.L_x_14330) ;  /* 0x000000000f087348 */ /* 0x000fea0003c00000 */
[----:B------:R0:W1:Y:S02]  /*11160*/  SHFL.IDX P6, R14, R13, R12, R11 ;  /* 0x0000000c0d0e7389 */ /* 0x00006400000c000b */
[----:B01----:R-:W-:Y:S01]  /*11170*/  ENDCOLLECTIVE ;  /* 0x000000000000791b */ /* 0x003fe20003800000 */
.L_x_14330:
        /* <DEDUP_REMOVED lines=15> */
.L_x_14331:
[----:B------:R-:W-:Y:S02]  /*11270*/  IMAD.MOV.U32 R13, RZ, RZ, R4 ;  /* 0x000000ffff0d7224 */ /* 0x000fe400078e0004 */
[----:B------:R-:W-:Y:S02]  /*11280*/  IMAD.MOV.U32 R12, RZ, RZ, 0x2 ;  /* 0x00000002ff0c7424 */ /* 0x000fe400078e00ff */
[----:B------:R-:W-:-:S07]  /*11290*/  IMAD.MOV.U32 R7, RZ, RZ, R14 ;  /* 0x000000ffff077224 */ /* 0x000fce00078e000e */
[----:B------:R-:W-:Y:S05]  /*112a0*/  WARPSYNC.COLLECTIVE R15, `(.L_x_14332) ;  /* 0x000000000f087348 */ /* 0x000fea0003c00000 */
[----:B------:R0:W1:Y:S02]  /*112b0*/  SHFL.IDX P6, R14, R13, R12, R11 ;  /* 0x0000000c0d0e7389 */ /* 0x00006400000c000b */
[----:B01----:R-:W-:Y:S01]  /*112c0*/  ENDCOLLECTIVE ;  /* 0x000000000000791b */ /* 0x003fe20003800000 */
.L_x_14332:
        /* <DEDUP_REMOVED lines=16> */
.L_x_14333:
[----:B------:R-:W-:Y:S02]  /*113d0*/  IMAD.MOV.U32 R13, RZ, RZ, R4 ;  /* 0x000000ffff0d7224 */ /* 0x000fe400078e0004 */
[----:B------:R-:W-:Y:S02]  /*113e0*/  IMAD.MOV.U32 R12, RZ, RZ, 0x3 ;  /* 0x00000003ff0c7424 */ /* 0x000fe400078e00ff */
[----:B------:R-:W-:-:S07]  /*113f0*/  IMAD.MOV.U32 R7, RZ, RZ, R14 ;  /* 0x000000ffff077224 */ /* 0x000fce00078e000e */
[----:B------:R-:W-:Y:S05]  /*11400*/  WARPSYNC.COLLECTIVE R15, `(.L_x_14334) ;  /* 0x000000000f087348 */ /* 0x000fea0003c00000 */
[----:B------:R0:W1:Y:S02]  /*11410*/  SHFL.IDX P6, R14, R13, R12, R11 ;  /* 0x0000000c0d0e7389 */ /* 0x00006400000c000b */
[----:B01----:R-:W-:Y:S01]  /*11420*/  ENDCOLLECTIVE ;  /* 0x000000000000791b */ /* 0x003fe20003800000 */
.L_x_14334:
        /* <DEDUP_REMOVED lines=16> */
.L_x_14335:
[----:B------:R-:W-:Y:S02]  /*11530*/  IMAD.MOV.U32 R13, RZ, RZ, R4 ;  /* 0x000000ffff0d7224 */ /* 0x000fe400078e0004 */
[----:B------:R-:W-:Y:S02]  /*11540*/  IMAD.MOV.U32 R12, RZ, RZ, 0x4 ;  /* 0x00000004ff0c7424 */ /* 0x000fe400078e00ff */
[----:B------:R-:W-:-:S07]  /*11550*/  IMAD.MOV.U32 R7, RZ, RZ, R14 ;  /* 0x000000ffff077224 */ /* 0x000fce00078e000e */
[----:B------:R-:W-:Y:S05]  /*11560*/  WARPSYNC.COLLECTIVE R15, `(.L_x_14336) ;  /* 0x000000000f087348 */ /* 0x000fea0003c00000 */
[----:B------:R0:W1:Y:S02]  /*11570*/  SHFL.IDX P6, R14, R13, R12, R11 ;  /* 0x0000000c0d0e7389 */ /* 0x00006400000c000b */
[----:B01----:R-:W-:Y:S01]  /*11580*/  ENDCOLLECTIVE ;  /* 0x000000000000791b */ /* 0x003fe20003800000 */
.L_x_14336:
        /* <DEDUP_REMOVED lines=16> */
.L_x_14337:
[----:B------:R-:W-:Y:S02]  /*11690*/  IMAD.MOV.U32 R13, RZ, RZ, R4 ;  /* 0x000000ffff0d7224 */ /* 0x000fe400078e0004 */
[----:B------:R-:W-:Y:S02]  /*116a0*/  IMAD.MOV.U32 R12, RZ, RZ, 0x5 ;  /* 0x00000005ff0c7424 */ /* 0x000fe400078e00ff */
[----:B------:R-:W-:-:S07]  /*116b0*/  IMAD.MOV.U32 R7, RZ, RZ, R14 ;  /* 0x000000ffff077224 */ /* 0x000fce00078e000e */
[----:B------:R-:W-:Y:S05]  /*116c0*/  WARPSYNC.COLLECTIVE R15, `(.L_x_14338) ;  /* 0x000000000f087348 */ /* 0x000fea0003c00000 */
[----:B------:R0:W1:Y:S02]  /*116d0*/  SHFL.IDX P6, R14, R13, R12, R11 ;  /* 0x0000000c0d0e7389 */ /* 0x00006400000c000b */
[----:B01----:R-:W-:Y:S01]  /*116e0*/  ENDCOLLECTIVE ;  /* 0x000000000000791b */ /* 0x003fe20003800000 */
.L_x_14338:
        /* <DEDUP_REMOVED lines=16> */
.L_x_14339:
[----:B------:R-:W-:Y:S02]  /*117f0*/  IMAD.MOV.U32 R13, RZ, RZ, R4 ;  /* 0x000000ffff0d7224 */ /* 0x000fe400078e0004 */
[----:B------:R-:W-:Y:S02]  /*11800*/  IMAD.MOV.U32 R12, RZ, RZ, 0x6 ;  /* 0x00000006ff0c7424 */ /* 0x000fe400078e00ff */
[----:B------:R-:W-:-:S07]  /*11810*/  IMAD.MOV.U32 R7, RZ, RZ, R14 ;  /* 0x000000ffff077224 */ /* 0x000fce00078e000e */
[----:B------:R-:W-:Y:S05]  /*11820*/  WARPSYNC.COLLECTIVE R15, `(.L_x_14340) ;  /* 0x000000000f087348 */ /* 0x000fea0003c00000 */
[----:B------:R0:W1:Y:S02]  /*11830*/  SHFL.IDX P6, R14, R13, R12, R11 ;  /* 0x0000000c0d0e7389 */ /* 0x00006400000c000b */
[----:B01----:R-:W-:Y:S01]  /*11840*/  ENDCOLLECTIVE ;  /* 0x000000000000791b */ /* 0x003fe20003800000 */
.L_x_14340:
        /* <DEDUP_REMOVED lines=16> */
.L_x_14341:
[----:B------:R-:W-:Y:S02]  /*11950*/  IMAD.MOV.U32 R13, RZ, RZ, R4 ;  /* 0x000000ffff0d7224 */ /* 0x000fe400078e0004 */
[----:B------:R-:W-:Y:S02]  /*11960*/  IMAD.MOV.U32 R12, RZ, RZ, 0x7 ;  /* 0x00000007ff0c7424 */ /* 0x000fe400078e00ff */
[----:B------:R-:W-:-:S07]  /*11970*/  IMAD.MOV.U32 R7, RZ, RZ, R14 ;  /* 0x000000ffff077224 */ /* 0x000fce00078e000e */
[----:B------:R-:W-:Y:S05]  /*11980*/  WARPSYNC.COLLECTIVE R15, `(.L_x_14342) ;  /* 0x000000000f087348 */ /* 0x000fea0003c00000 */
[----:B------:R0:W1:Y:S02]  /*11990*/  SHFL.IDX P6, R14, R13, R12, R11 ;  /* 0x0000000c0d0e7389 */ /* 0x00006400000c000b */
[----:B01----:R-:W-:Y:S01]  /*119a0*/  ENDCOLLECTIVE ;  /* 0x000000000000791b */ /* 0x003fe20003800000 */
.L_x_14342:
        /* <DEDUP_REMOVED lines=11> */
.L_x_14343:
        /* <DEDUP_REMOVED lines=13> */
.L_x_14344:
        /* <DEDUP_REMOVED lines=13> */
.L_x_14345:
[----:B------:R-:W-:Y:S02]  /*11c00*/  IMAD.MOV.U32 R13, RZ, RZ, R2 ;  /* 0x000000ffff0d7224 */ /* 0x000fe400078e0002 */
[----:B------:R-:W-:Y:S02]  /*11c10*/  IMAD.MOV.U32 R12, RZ, RZ, 0x1 ;  /* 0x00000001ff0c7424 */ /* 0x000fe400078e00ff */
[----:B------:R-:W-:-:S07]  /*11c20*/  IMAD.MOV.U32 R8, RZ, RZ, R14 ;  /* 0x000000ffff087224 */ /* 0x000fce00078e000e */
[----:B------:R-:W-:Y:S05]  /*11c30*/  WARPSYNC.COLLECTIVE R15, `(.L_x_14346) ;  /* 0x000000000f087348 */ /* 0x000fea0003c00000 */
[----:B------:R0:W1:Y:S02]  /*11c40*/  SHFL.IDX P6, R14, R13, R12, R11 ;  /* 0x0000000c0d0e7389 */ /* 0x00006400000c000b */
[----:B01----:R-:W-:Y:S01]  /*11c50*/  ENDCOLLECTIVE ;  /* 0x000000000000791b */ /* 0x003fe20003800000 */
.L_x_14346:
        /* <DEDUP_REMOVED lines=14> */
.L_x_14347:
[----:B------:R-:W-:Y:S02]  /*11d40*/  IMAD.MOV.U32 R13, RZ, RZ, R2 ;  /* 0x000000ffff0d7224 */ /* 0x000fe400078e0002 */
[----:B------:R-:W-:Y:S02]  /*11d50*/  IMAD.MOV.U32 R12, RZ, RZ, 0x2 ;  /* 0x00000002ff0c7424 */ /* 0x000fe400078e00ff */
[----:B------:R-:W-:-:S07]  /*11d60*/  IMAD.MOV.U32 R6, RZ, RZ, R14 ;  /* 0x000000ffff067224 */ /* 0x000fce00078e000e */
[----:B------:R-:W-:Y:S05]  /*11d70*/  WARPSYNC.COLLECTIVE R15, `(.L_x_14348) ;  /* 0x000000000f087348 */ /* 0x000fea0003c00000 */
[----:B------:R0:W1:Y:S02]  /*11d80*/  SHFL.IDX P6, R14, R13, R12, R11 ;  /* 0x0000000c0d0e7389 */ /* 0x00006400000c000b */
[----:B01----:R-:W-:Y:S01]  /*11d90*/  ENDCOLLECTIVE ;  /* 0x000000000000791b */ /* 0x003fe20003800000 */
.L_x_14348:
        /* <DEDUP_REMOVED lines=13> */
.L_x_14349:
[----:B------:R-:W-:Y:S02]  /*11e70*/  IMAD.MOV.U32 R13, RZ, RZ, R2 ;  /* 0x000000ffff0d7224 */ /* 0x000fe400078e0002 */
[----:B------:R-:W-:Y:S02]  /*11e80*/  IMAD.MOV.U32 R12, RZ, RZ, 0x3 ;  /* 0x00000003ff0c7424 */ /* 0x000fe400078e00ff */
[----:B------:R-:W-:-:S07]  /*11e90*/  IMAD.MOV.U32 R6, RZ, RZ, R14 ;  /* 0x000000ffff067224 */ /* 0x000fce00078e000e */
[----:B------:R-:W-:Y:S05]  /*11ea0*/  WARPSYNC.COLLECTIVE R15, `(.L_x_14350) ;  /* 0x000000000f087348 */ /* 0x000fea0003c00000 */
[----:B------:R0:W1:Y:S02]  /*11eb0*/  SHFL.IDX P6, R14, R13, R12, R11 ;  /* 0x0000000c0d0e7389 */ /* 0x00006400000c000b */
[----:B01----:R-:W-:Y:S01]  /*11ec0*/  ENDCOLLECTIVE ;  /* 0x000000000000791b */ /* 0x003fe20003800000 */
.L_x_14350:
        /* <DEDUP_REMOVED lines=12> */
.L_x_14351:
[----:B------:R-:W-:Y:S01]  /*11f90*/  IMAD.MOV.U32 R2, RZ, RZ, R14 ;  /* 0x000000ffff027224 */ /* 0x000fe200078e000e */
[----:B------:R-:W-:Y:S06]  /*11fa0*/  BRA `(.L_x_14352) ;  /* 0xffffffb800b07947 */ /* 0x000fec000383ffff */
.L_x_14240:
[----:B0-----:R0:W1:Y:S02]  /*11fb0*/  SYNCS.PHASECHK.TRANS64.TRYWAIT P0, [R17+URZ+0x16820], R0 ;  /* 0x01682000110075a7 */ /* 0x001064000800017f */
[----:B-1----:R-:W-:Y:S05]  /*11fc0*/  @!P0 NANOSLEEP.SYNCS 0x989680 ;  /* 0x009896800000895d */ /* 0x002fea0003900000 */
[----:B------:R-:W1:Y:S02]  /*11fd0*/  @!P0 SYNCS.PHASECHK.TRANS64 P0, [R17+URZ+0x16820], R0 ;  /* 0x01682000110085a7 */ /* 0x000e64000800007f */
[----:B-1----:R-:W-:Y:S05]  /*11fe0*/  @!P0 BRA `(.L_x_14240) ;  /* 0xfffffffc00f08947 */ /* 0x002fea000383ffff */
[----:B------:R-:W-:Y:S05]  /*11ff0*/  BRA `(.L_x_14353) ;  /* 0xffffffbc00107947 */ /* 0x000fea000383ffff */
.L_x_14249:
[----:B0-----:R0:W1:Y:S02]  /*12000*/  SYNCS.PHASECHK.TRANS64.TRYWAIT P0, [R4+URZ+0x16840], R2 ;  /* 0x01684002040075a7 */ /* 0x001064000800017f */
[----:B-1----:R-:W-:Y:S05]  /*12010*/  @!P0 NANOSLEEP.SYNCS 0x989680 ;  /* 0x009896800000895d */ /* 0x002fea0003900000 */
[----:B------:R-:W1:Y:S02]  /*12020*/  @!P0 SYNCS.PHASECHK.TRANS64 P0, [R4+URZ+0x16840], R2 ;  /* 0x01684002040085a7 */ /* 0x000e64000800007f */
[----:B-1----:R-:W-:Y:S05]  /*12030*/  @!P0 BRA `(.L_x_14249) ;  /* 0xfffffffc00f08947 */ /* 0x002fea000383ffff */
[----:B------:R-:W-:Y:S05]  /*12040*/  BRA `(.L_x_14354) ;  /* 0xffffffbc00e07947 */ /* 0x000fea000383ffff */
.L_x_14254:
[----:B0-----:R0:W1:Y:S02]  /*12050*/  SYNCS.PHASECHK.TRANS64.TRYWAIT P0, [R3+URZ+0x60], R2 ;  /* 0x00006002030075a7 */ /* 0x001064000800017f */
[----:B-1----:R-:W-:Y:S05]  /*12060*/  @!P0 NANOSLEEP.SYNCS 0x989680 ;  /* 0x009896800000895d */ /* 0x002fea0003900000 */
[----:B------:R-:W1:Y:S02]  /*12070*/  @!P0 SYNCS.PHASECHK.TRANS64 P0, [R3+URZ+0x60], R2 ;  /* 0x00006002030085a7 */ /* 0x000e64000800007f */
[----:B-1----:R-:W-:Y:S05]  /*12080*/  @!P0 BRA `(.L_x_14254) ;  /* 0xfffffffc00f08947 */ /* 0x002fea000383ffff */
[----:B------:R-:W-:Y:S05]  /*12090*/  BRA `(.L_x_14355) ;  /* 0xffffffc0006c7947 */ /* 0x000fea000383ffff */
.L_x_14262:
[----:B-1----:R1:W2:Y:S02]  /*120a0*/  SYNCS.PHASECHK.TRANS64.TRYWAIT P0, [R2+URZ+0x16840], R3 ;  /* 0x01684003020075a7 */ /* 0x0022a4000800017f */
[----:B--2---:R-:W-:Y:S05]  /*120b0*/  @!P0 NANOSLEEP.SYNCS 0x989680 ;  /* 0x009896800000895d */ /* 0x004fea0003900000 */
[----:B------:R-:W2:Y:S02]  /*120c0*/  @!P0 SYNCS.PHASECHK.TRANS64 P0, [R2+URZ+0x16840], R3 ;  /* 0x01684003020085a7 */ /* 0x000ea4000800007f */
[----:B--2---:R-:W-:Y:S05]  /*120d0*/  @!P0 BRA `(.L_x_14262) ;  /* 0xfffffffc00f08947 */ /* 0x004fea000383ffff */
[----:B------:R-:W-:Y:S05]  /*120e0*/  BRA `(.L_x_14356) ;  /* 0xffffffc400ac7947 */ /* 0x000fea000383ffff */
.L_x_14267:
[----:B0-----:R0:W1:Y:S02]  /*120f0*/  SYNCS.PHASECHK.TRANS64.TRYWAIT P0, [R10+URZ+0x60], R28 ;  /* 0x0000601c0a0075a7 */ /* 0x001064000800017f */
[----:B-1----:R-:W-:Y:S05]  /*12100*/  @!P0 NANOSLEEP.SYNCS 0x989680 ;  /* 0x009896800000895d */ /* 0x002fea0003900000 */
[----:B------:R-:W1:Y:S02]  /*12110*/  @!P0 SYNCS.PHASECHK.TRANS64 P0, [R10+URZ+0x60], R28 ;  /* 0x0000601c0a0085a7 */ /* 0x000e64000800007f */
[----:B-1----:R-:W-:Y:S05]  /*12120*/  @!P0 BRA `(.L_x_14267) ;  /* 0xfffffffc00f08947 */ /* 0x002fea000383ffff */
[----:B------:R-:W-:Y:S05]  /*12130*/  BRA `(.L_x_14357) ;  /* 0xffffffc800387947 */ /* 0x000fea000383ffff */
.L_x_14275:
[----:B-1----:R1:W2:Y:S02]  /*12140*/  SYNCS.PHASECHK.TRANS64.TRYWAIT P0, [R2+URZ+0x16840], R3 ;  /* 0x01684003020075a7 */ /* 0x0022a4000800017f */
[----:B--2---:R-:W-:Y:S05]  /*12150*/  @!P0 NANOSLEEP.SYNCS 0x989680 ;  /* 0x009896800000895d */ /* 0x004fea0003900000 */
[----:B------:R-:W2:Y:S02]  /*12160*/  @!P0 SYNCS.PHASECHK.TRANS64 P0, [R2+URZ+0x16840], R3 ;  /* 0x01684003020085a7 */ /* 0x000ea4000800007f */
[----:B--2---:R-:W-:Y:S05]  /*12170*/  @!P0 BRA `(.L_x_14275) ;  /* 0xfffffffc00f08947 */ /* 0x004fea000383ffff */
[----:B------:R-:W-:Y:S05]  /*12180*/  BRA `(.L_x_14358) ;  /* 0xffffffcc00487947 */ /* 0x000fea000383ffff */
.L_x_14280:
[----:B0-----:R0:W1:Y:S02]  /*12190*/  SYNCS.PHASECHK.TRANS64.TRYWAIT P0, [R7+URZ+0x60], R2 ;  /* 0x00006002070075a7 */ /* 0x001064000800017f */
[----:B-1----:R-:W-:Y:S05]  /*121a0*/  @!P0 NANOSLEEP.SYNCS 0x989680 ;  /* 0x009896800000895d */ /* 0x002fea0003900000 */
[----:B------:R-:W1:Y:S02]  /*121b0*/  @!P0 SYNCS.PHASECHK.TRANS64 P0, [R7+URZ+0x60], R2 ;  /* 0x00006002070085a7 */ /* 0x000e64000800007f */
[----:B-1----:R-:W-:Y:S05]  /*121c0*/  @!P0 BRA `(.L_x_14280) ;  /* 0xfffffffc00f08947 */ /* 0x002fea000383ffff */
[----:B------:R-:W-:Y:S05]  /*121d0*/  BRA `(.L_x_14359) ;  /* 0xffffffcc00d87947 */ /* 0x000fea000383ffff */
.L_x_14290:
[----:B0-----:R0:W1:Y:S02]  /*121e0*/  SYNCS.PHASECHK.TRANS64.TRYWAIT P0, [R3+URZ+0x16860], R0 ;  /* 0x01686000030075a7 */ /* 0x001064000800017f */
[----:B-1----:R-:W-:Y:S05]  /*121f0*/  @!P0 NANOSLEEP.SYNCS 0x989680 ;  /* 0x009896800000895d */ /* 0x002fea0003900000 */
[----:B------:R-:W1:Y:S02]  /*12200*/  @!P0 SYNCS.PHASECHK.TRANS64 P0, [R3+URZ+0x16860], R0 ;  /* 0x01686000030085a7 */ /* 0x000e64000800007f */
[----:B-1----:R-:W-:Y:S05]  /*12210*/  @!P0 BRA `(.L_x_14290) ;  /* 0xfffffffc00f08947 */ /* 0x002fea000383ffff */
[----:B------:R-:W-:Y:S05]  /*12220*/  BRA `(.L_x_14360) ;  /* 0xffffffd000d87947 */ /* 0x000fea000383ffff */
.L_x_14296:
[----:B------:R-:W-:Y:S01]  /*12230*/  BSSY B0, `(.L_x_14361) ;  /* 0x0000008000007945 */ /* 0x000fe20003800000 */
[----:B------:R-:W-:Y:S02]  /*12240*/  IMAD.MOV.U32 R13, RZ, RZ, R24 ;  /* 0x000000ffff0d7224 */ /* 0x000fe400078e0018 */
[----:B------:R-:W-:Y:S02]  /*12250*/  IMAD.MOV.U32 R12, RZ, RZ, RZ ;  /* 0x000000ffff0c7224 */ /* 0x000fe400078e00ff */
[----:B------:R-:W-:Y:S02]  /*12260*/  IMAD.MOV.U32 R11, RZ, RZ, 0x1f ;  /* 0x0000001fff0b7424 */ /* 0x000fe400078e00ff */
[----:B------:R-:W-:-:S07]  /*12270*/  IMAD.MOV.U32 R15, RZ, RZ, -0x1 ;  /* 0xffffffffff0f7424 */ /* 0x000fce00078e00ff */
[----:B-1-3--:R-:W-:Y:S05]  /*12280*/  WARPSYNC.COLLECTIVE R15, `(.L_x_14362) ;  /* 0x000000000f087348 */ /* 0x00afea0003c00000 */
[----:B------:R0:W2:Y:S02]  /*12290*/  SHFL.IDX P6, R14, R13, R12, R11 ;  /* 0x0000000c0d0e7389 */ /* 0x0000a400000c000b */
[----:B0123--:R-:W-:Y:S01]  /*122a0*/  ENDCOLLECTIVE ;  /* 0x000000000000791b */ /* 0x00ffe20003800000 */
.L_x_14362:
[----:B------:R-:W-:Y:S05]  /*122b0*/  BSYNC B0 ;  /* 0x0000000000007941 */ /* 0x000fea0003800000 */
.L_x_14361:
        /* <DEDUP_REMOVED lines=9> */
.L_x_14363:
        /* <DEDUP_REMOVED lines=23> */
.L_x_14364:
[----:B------:R-:W-:Y:S01]  /*124c0*/  IMAD.MOV.U32 R12, RZ, RZ, 0x2 ;  /* 0x00000002ff0c7424 */ /* 0x000fe200078e00ff */
[----:B------:R-:W-:-:S05]  /*124d0*/  SEL R4, R14, RZ, P1 ;  /* 0x000000ff0e047207 */ /* 0x000fca0000800000 */
[----:B------:R-:W-:-:S04]  /*124e0*/  IMAD.IADD R4, R13, 0x1, R4 ;  /* 0x000000010d047824 */ /* 0x000fc800078e0204 */
[----:B------:R-:W-:-:S07]  /*124f0*/  IMAD.MOV.U32 R13, RZ, RZ, R4 ;  /* 0x000000ffff0d7224 */ /* 0x000fce00078e0004 */
[----:B------:R-:W-:Y:S05]  /*12500*/  WARPSYNC.COLLECTIVE R15, `(.L_x_14365) ;  /* 0x000000000f087348 */ /* 0x000fea0003c00000 */
[----:B------:R0:W1:Y:S02]  /*12510*/  SHFL.UP P6, R14, R13, R12, R11 ;  /* 0x0400000c0d0e7389 */ /* 0x00006400000c000b */
[----:B01----:R-:W-:Y:S01]  /*12520*/  ENDCOLLECTIVE ;  /* 0x000000000000791b */ /* 0x003fe20003800000 */
.L_x_14365:
[----:B------:R-:W-:Y:S01]  /*12530*/  IMAD.MOV.U32 R12, RZ, RZ, 0x4 ;  /* 0x00000004ff0c7424 */ /* 0x000fe200078e00ff */
[----:B------:R-:W-:-:S05]  /*12540*/  SEL R3, R14, RZ, P2 ;  /* 0x000000ff0e037207 */ /* 0x000fca0001000000 */
[----:B------:R-:W-:-:S04]  /*12550*/  IMAD.IADD R2, R4, 0x1, R3 ;  /* 0x0000000104027824 */ /* 0x000fc800078e0203 */
[----:B------:R-:W-:-:S07]  /*12560*/  IMAD.MOV.U32 R13, RZ, RZ, R2 ;  /* 0x000000ffff0d7224 */ /* 0x000fce00078e0002 */
[----:B------:R-:W-:Y:S05]  /*12570*/  WARPSYNC.COLLECTIVE R15, `(.L_x_14366) ;  /* 0x000000000f087348 */ /* 0x000fea0003c00000 */
[----:B------:R0:W1:Y:S02]  /*12580*/  SHFL.UP P6, R14, R13, R12, R11 ;  /* 0x0400000c0d0e7389 */ /* 0x00006400000c000b */
[----:B01----:R-:W-:Y:S01]  /*12590*/  ENDCOLLECTIVE ;  /* 0x000000000000791b */ /* 0x003fe20003800000 */
.L_x_14366:
[----:B------:R-:W-:Y:S01]  /*125a0*/  IMAD.MOV.U32 R12, RZ, RZ, 0x8 ;  /* 0x00000008ff0c7424 */ /* 0x000fe200078e00ff */
[----:B------:R-:W-:-:S05]  /*125b0*/  SEL R3, R14, RZ, P3 ;  /* 0x000000ff0e037207 */ /* 0x000fca0001800000 */
[----:B------:R-:W-:-:S04]  /*125c0*/  IMAD.IADD R3, R2, 0x1, R3 ;  /* 0x0000000102037824 */ /* 0x000fc800078e0203 */
[----:B------:R-:W-:-:S07]  /*125d0*/  IMAD.MOV.U32 R13, RZ, RZ, R3 ;  /* 0x000000ffff0d7224 */ /* 0x000fce00078e0003 */
[----:B------:R-:W-:Y:S05]  /*125e0*/  WARPSYNC.COLLECTIVE R15, `(.L_x_14367) ;  /* 0x000000000f087348 */ /* 0x000fea0003c00000 */
[----:B------:R0:W1:Y:S02]  /*125f0*/  SHFL.UP P6, R14, R13, R12, R11 ;  /* 0x0400000c0d0e7389 */ /* 0x00006400000c000b */
[----:B01----:R-:W-:Y:S01]  /*12600*/  ENDCOLLECTIVE ;  /* 0x000000000000791b */ /* 0x003fe20003800000 */
.L_x_14367:
[----:B------:R-:W-:Y:S01]  /*12610*/  IMAD.MOV.U32 R12, RZ, RZ, 0x10 ;  /* 0x00000010ff0c7424 */ /* 0x000fe200078e00ff */
[----:B------:R-:W-:-:S05]  /*12620*/  SEL R4, R14, RZ, P4 ;  /* 0x000000ff0e047207 */ /* 0x000fca0002000000 */
[----:B------:R-:W-:-:S04]  /*12630*/  IMAD.IADD R4, R3, 0x1, R4 ;  /* 0x0000000103047824 */ /* 0x000fc800078e0204 */
[----:B------:R-:W-:-:S07]  /*12640*/  IMAD.MOV.U32 R13, RZ, RZ, R4 ;  /* 0x000000ffff0d7224 */ /* 0x000fce00078e0004 */
[----:B------:R-:W-:Y:S05]  /*12650*/  WARPSYNC.COLLECTIVE R15, `(.L_x_14368) ;  /* 0x000000000f087348 */ /* 0x000fea0003c00000 */
[----:B------:R0:W1:Y:S02]  /*12660*/  SHFL.UP P6, R14, R13, R12, R11 ;  /* 0x0400000c0d0e7389 */ /* 0x00006400000c000b */
[----:B01----:R-:W-:Y:S01]  /*12670*/  ENDCOLLECTIVE ;  /* 0x000000000000791b */ /* 0x003fe20003800000 */
.L_x_14368:
        /* <DEDUP_REMOVED lines=8> */
.L_x_14369:
[----:B------:R-:W-:Y:S05]  /*12700*/  BRA `(.L_x_14370) ;  /* 0xffffffd400147947 */ /* 0x000fea000383ffff */
.L_x_14299:
[----:B------:R-:W-:Y:S01]  /*12710*/  BSSY B0, `(.L_x_14371) ;  /* 0x0000007000007945 */ /* 0x000fe20003800000 */
[----:B------:R-:W-:Y:S02]  /*12720*/  IMAD.MOV.U32 R12, RZ, RZ, 0x1 ;  /* 0x00000001ff0c7424 */ /* 0x000fe400078e00ff */
[----:B------:R-:W-:Y:S02]  /*12730*/  IMAD.MOV.U32 R11, RZ, RZ, RZ ;  /* 0x000000ffff0b7224 */ /* 0x000fe400078e00ff */
[----:B------:R-:W-:-:S07]  /*12740*/  IMAD.MOV.U32 R15, RZ, RZ, -0x1 ;  /* 0xffffffffff0f7424 */ /* 0x000fce00078e00ff */
[----:B-1----:R-:W-:Y:S05]  /*12750*/  WARPSYNC.COLLECTIVE R15, `(.L_x_14372) ;  /* 0x000000000f087348 */ /* 0x002fea0003c00000 */
[----:B------:R0:W2:Y:S02]  /*12760*/  SHFL.UP P6, R14, R13, R12, R11 ;  /* 0x0400000c0d0e7389 */ /* 0x0000a400000c000b */
[----:B012---:R-:W-:Y:S01]  /*12770*/  ENDCOLLECTIVE ;  /* 0x000000000000791b */ /* 0x007fe20003800000 */
.L_x_14372:
[----:B------:R-:W-:Y:S05]  /*12780*/  BSYNC B0 ;  /* 0x0000000000007941 */ /* 0x000fea0003800000 */
.L_x_14371:
        /* <DEDUP_REMOVED lines=8> */
.L_x_14373:
[----:B------:R-:W-:Y:S01]  /*12810*/  IMAD.MOV.U32 R12, RZ, RZ, 0x4 ;  /* 0x00000004ff0c7424 */ /* 0x000fe200078e00ff */
[----:B------:R-:W-:-:S05]  /*12820*/  SEL R2, R14, RZ, P2 ;  /* 0x000000ff0e027207 */ /* 0x000fca0001000000 */
[----:B------:R-:W-:-:S04]  /*12830*/  IMAD.IADD R2, R13, 0x1, R2 ;  /* 0x000000010d027824 */ /* 0x000fc800078e0202 */
[----:B------:R-:W-:-:S07]  /*12840*/  IMAD.MOV.U32 R13, RZ, RZ, R2 ;  /* 0x000000ffff0d7224 */ /* 0x000fce00078e0002 */
[----:B------:R-:W-:Y:S05]  /*12850*/  WARPSYNC.COLLECTIVE R15, `(.L_x_14374) ;  /* 0x000000000f087348 */ /* 0x000fea0003c00000 */
[----:B------:R0:W1:Y:S02]  /*12860*/  SHFL.UP P6, R14, R13, R12, R11 ;  /* 0x0400000c0d0e7389 */ /* 0x00006400000c000b */
[----:B01----:R-:W-:Y:S01]  /*12870*/  ENDCOLLECTIVE ;  /* 0x000000000000791b */ /* 0x003fe20003800000 */
.L_x_14374:
[----:B------:R-:W-:Y:S01]  /*12880*/  IMAD.MOV.U32 R12, RZ, RZ, 0x8 ;  /* 0x00000008ff0c7424 */ /* 0x000fe200078e00ff */
[----:B------:R-:W-:-:S05]  /*12890*/  SEL R3, R14, RZ, P3 ;  /* 0x000000ff0e037207 */ /* 0x000fca0001800000 */
[----:B------:R-:W-:-:S04]  /*128a0*/  IMAD.IADD R3, R2, 0x1, R3 ;  /* 0x0000000102037824 */ /* 0x000fc800078e0203 */
[----:B------:R-:W-:-:S07]  /*128b0*/  IMAD.MOV.U32 R13, RZ, RZ, R3 ;  /* 0x000000ffff0d7224 */ /* 0x000fce00078e0003 */
[----:B------:R-:W-:Y:S05]  /*128c0*/  WARPSYNC.COLLECTIVE R15, `(.L_x_14375) ;  /* 0x000000000f087348 */ /* 0x000fea0003c00000 */
[----:B------:R0:W1:Y:S02]  /*128d0*/  SHFL.UP P6, R14, R13, R12, R11 ;  /* 0x0400000c0d0e7389 */ /* 0x00006400000c000b */
[----:B01----:R-:W-:Y:S01]  /*128e0*/  ENDCOLLECTIVE ;  /* 0x000000000000791b */ /* 0x003fe20003800000 */
.L_x_14375:
[----:B------:R-:W-:Y:S01]  /*128f0*/  IMAD.MOV.U32 R12, RZ, RZ, 0x10 ;  /* 0x00000010ff0c7424 */ /* 0x000fe200078e00ff */
[----:B------:R-:W-:-:S05]  /*12900*/  SEL R4, R14, RZ, P4 ;  /* 0x000000ff0e047207 */ /* 0x000fca0002000000 */
[----:B------:R-:W-:-:S04]  /*12910*/  IMAD.IADD R4, R3, 0x1, R4 ;  /* 0x0000000103047824 */ /* 0x000fc800078e0204 */
[----:B------:R-:W-:-:S07]  /*12920*/  IMAD.MOV.U32 R13, RZ, RZ, R4 ;  /* 0x000000ffff0d7224 */ /* 0x000fce00078e0004 */
[----:B------:R-:W-:Y:S05]  /*12930*/  WARPSYNC.COLLECTIVE R15, `(.L_x_14376) ;  /* 0x000000000f087348 */ /* 0x000fea0003c00000 */
[----:B------:R0:W1:Y:S02]  /*12940*/  SHFL.UP P6, R14, R13, R12, R11 ;  /* 0x0400000c0d0e7389 */ /* 0x00006400000c000b */
[----:B01----:R-:W-:Y:S01]  /*12950*/  ENDCOLLECTIVE ;  /* 0x000000000000791b */ /* 0x003fe20003800000 */
.L_x_14376:
        /* <DEDUP_REMOVED lines=8> */
.L_x_14377:
[----:B------:R-:W-:Y:S05]  /*129e0*/  BRA `(.L_x_14378) ;  /* 0xffffffd400007947 */ /* 0x000fea000383ffff */
.L_x_14301:
[----:B------:R-:W-:Y:S01]  /*129f0*/  BSSY B0, `(.L_x_14379) ;  /* 0x0000006000007945 */ /* 0x000fe20003800000 */
[----:B------:R-:W-:Y:S01]  /*12a00*/  PLOP3.LUT P6, PT, P6, PT, PT, 0x8, 0x0 ;  /* 0x000000000000781c */ /* 0x000fe200037ce170 */
[----:B------:R-:W-:-:S12]  /*12a10*/  IMAD.MOV.U32 R15, RZ, RZ, -0x1 ;  /* 0xffffffffff0f7424 */ /* 0x000fd800078e00ff */
[----:B01----:R-:W-:Y:S05]  /*12a20*/  WARPSYNC.COLLECTIVE R15, `(.L_x_14380) ;  /* 0x000000000f087348 */ /* 0x003fea0003c00000 */
[----:B------:R-:W-:Y:S01]  /*12a30*/  VOTE.ANY R14, PT, P6 ;  /* 0x00000000000e7806 */ /* 0x000fe200030e0100 */
[----:B01----:R-:W-:Y:S06]  /*12a40*/  ENDCOLLECTIVE ;  /* 0x000000000000791b */ /* 0x003fec0003800000 */
.L_x_14380:
[----:B------:R-:W-:Y:S05]  /*12a50*/  BSYNC B0 ;  /* 0x0000000000007941 */ /* 0x000fea0003800000 */
.L_x_14379:
        /* <DEDUP_REMOVED lines=8> */
.L_x_14381:
[----:B------:R-:W-:Y:S02]  /*12ae0*/  IMAD.IADD R27, R12, 0x1, R27 ;  /* 0x000000010c1b7824 */ /* 0x000fe400078e021b */
[----:B------:R-:W-:Y:S02]  /*12af0*/  IMAD.MOV.U32 R13, RZ, RZ, R5 ;  /* 0x000000ffff0d7224 */ /* 0x000fe400078e0005 */
[----:B------:R-:W-:-:S07]  /*12b00*/  IMAD.MOV.U32 R25, RZ, RZ, R14 ;  /* 0x000000ffff197224 */ /* 0x000fce00078e000e */
[----:B------:R-:W-:Y:S05]  /*12b10*/  WARPSYNC.COLLECTIVE R15, `(.L_x_14382) ;  /* 0x000000000f087348 */ /* 0x000fea0003c00000 */
[----:B------:R0:W1:Y:S02]  /*12b20*/  SHFL.IDX P6, R14, R13, R12, R11 ;  /* 0x0000000c0d0e7389 */ /* 0x00006400000c000b */
[----:B01----:R-:W-:Y:S01]  /*12b30*/  ENDCOLLECTIVE ;  /* 0x000000000000791b */ /* 0x003fe20003800000 */
.L_x_14382:
[----:B------:R-:W-:Y:S01]  /*12b40*/  IMAD.MOV.U32 R5, RZ, RZ, R14 ;  /* 0x000000ffff057224 */ /* 0x000fe200078e000e */
[----:B------:R-:W-:Y:S06]  /*12b50*/  BRA `(.L_x_14383) ;  /* 0xffffffd000e47947 */ /* 0x000fec000383ffff */
.L_x_14303:
[----:B------:R-:W-:Y:S01]  /*12b60*/  BSSY B0, `(.L_x_14384) ;  /* 0x0000007000007945 */ /* 0x000fe20003800000 */
[----:B------:R-:W-:Y:S02]  /*12b70*/  IMAD.MOV.U32 R13, RZ, RZ, R3 ;  /* 0x000000ffff0d7224 */ /* 0x000fe400078e0003 */
[----:B------:R-:W-:Y:S02]  /*12b80*/  IMAD.MOV.U32 R11, RZ, RZ, 0x1f ;  /* 0x0000001fff0b7424 */ /* 0x000fe400078e00ff */
[----:B------:R-:W-:-:S07]  /*12b90*/  IMAD.MOV.U32 R15, RZ, RZ, -0x1 ;  /* 0xffffffffff0f7424 */ /* 0x000fce00078e00ff */
[----:B01-34-:R-:W-:Y:S05]  /*12ba0*/  WARPSYNC.COLLECTIVE R15, `(.L_x_14385) ;  /* 0x000000000f087348 */ /* 0x01bfea0003c00000 */
[----:B------:R2:W0:Y:S02]  /*12bb0*/  SHFL.IDX P6, R14, R13, R12, R11 ;  /* 0x0000000c0d0e7389 */ /* 0x00042400000c000b */
[----:B01234-:R-:W-:Y:S01]  /*12bc0*/  ENDCOLLECTIVE ;  /* 0x000000000000791b */ /* 0x01ffe20003800000 */
.L_x_14385:
[----:B------:R-:W-:Y:S05]  /*12bd0*/  BSYNC B0 ;  /* 0x0000000000007941 */ /* 0x000fea0003800000 */
.L_x_14384:
[----:B------:R-:W-:Y:S01]  /*12be0*/  IMAD.MOV.U32 R24, RZ, RZ, R14 ;  /* 0x000000ffff187224 */ /* 0x000fe200078e000e */
[----:B------:R-:W-:Y:S06]  /*12bf0*/  BRA `(.L_x_14302) ;  /* 0xffffffd000d47947 */ /* 0x000fec000383ffff */
.L_x_14309:
[----:B0-----:R0:W4:Y:S02]  /*12c00*/  SYNCS.PHASECHK.TRANS64.TRYWAIT P0, [R9+URZ+0x16820], R0 ;  /* 0x01682000090075a7 */ /* 0x001124000800017f */
[----:B----4-:R-:W-:Y:S05]  /*12c10*/  @!P0 NANOSLEEP.SYNCS 0x989680 ;  /* 0x009896800000895d */ /* 0x010fea0003900000 */
[----:B------:R-:W4:Y:S02]  /*12c20*/  @!P0 SYNCS.PHASECHK.TRANS64 P0, [R9+URZ+0x16820], R0 ;  /* 0x01682000090085a7 */ /* 0x000f24000800007f */
[----:B----4-:R-:W-:Y:S05]  /*12c30*/  @!P0 BRA `(.L_x_14309) ;  /* 0xfffffffc00f08947 */ /* 0x010fea000383ffff */
[----:B------:R-:W-:Y:S05]  /*12c40*/  BRA `(.L_x_14386) ;  /* 0xffffffdc002c7947 */ /* 0x000fea000383ffff */
.L_x_14310:
        /* <DEDUP_REMOVED lines=11> */
.L_x_14388:
[----:B------:R-:W-:Y:S05]  /*12d00*/  BSYNC B0 ;  /* 0x0000000000007941 */ /* 0x000fea0003800000 */
.L_x_14387:
[----:B------:R-:W-:Y:S05]  /*12d10*/  BRA `(.L_x_14389) ;  /* 0xffffffdc00147947 */ /* 0x000fea000383ffff */
.L_x_14313:
[----:B------:R-:W-:Y:S01]  /*12d20*/  BSSY B1, `(.L_x_14390) ;  /* 0x0000006000017945 */ /* 0x000fe20003800000 */
[----:B------:R-:W-:-:S07]  /*12d30*/  IMAD.MOV.U32 R15, RZ, RZ, -0x1 ;  /* 0xffffffffff0f7424 */ /* 0x000fce00078e00ff */
[----:B0123--:R-:W-:Y:S05]  /*12d40*/  WARPSYNC.COLLECTIVE R15, `(.L_x_14391) ;  /* 0x000000000f0c7348 */ /* 0x00ffea0003c00000 */
[----:B------:R-:W-:Y:S02]  /*12d50*/  ELECT P6, UR62, PT ;  /* 0x00000000003e782f */ /* 0x000fe400038c0000 */
[----:B------:R-:W-:Y:S01]  /*12d60*/  MOV R14, UR62 ;  /* 0x0000003e000e7c02 */ /* 0x000fe20008000f00 */
[----:B0123--:R-:W-:Y:S10]  /*12d70*/  ENDCOLLECTIVE ;  /* 0x000000000000791b */ /* 0x00fff40003800000 */
.L_x_14391:
[----:B------:R-:W-:Y:S05]  /*12d80*/  BSYNC B1 ;  /* 0x0000000000017941 */ /* 0x000fea0003800000 */
.L_x_14390:
[----:B------:R-:W-:Y:S05]  /*12d90*/  BRA `(.L_x_14392) ;  /* 0xffffffdc000c7947 */ /* 0x000fea000383ffff */
.L_x_14315:
[----:B0-----:R0:W3:Y:S02]  /*12da0*/  SYNCS.PHASECHK.TRANS64.TRYWAIT P0, [R7+URZ], R2 ;  /* 0x00000002070075a7 */ /* 0x0010e4000800017f */
[----:B---3--:R-:W-:Y:S05]  /*12db0*/  @!P0 NANOSLEEP.SYNCS 0x989680 ;  /* 0x009896800000895d */ /* 0x008fea0003900000 */
[----:B------:R-:W3:Y:S02]  /*12dc0*/  @!P0 SYNCS.PHASECHK.TRANS64 P0, [R7+URZ], R2 ;  /* 0x00000002070085a7 */ /* 0x000ee4000800007f */
[----:B---3--:R-:W-:Y:S05]  /*12dd0*/  @!P0 BRA `(.L_x_14315) ;  /* 0xfffffffc00f08947 */ /* 0x008fea000383ffff */
[----:B------:R-:W-:Y:S05]  /*12de0*/  BRA `(.L_x_14393) ;  /* 0xffffffdc00407947 */ /* 0x000fea000383ffff */
.L_x_14316:
[----:B---3--:R3:W4:Y:S02]  /*12df0*/  SYNCS.PHASECHK.TRANS64.TRYWAIT P0, [R3+URZ], R0 ;  /* 0x00000000030075a7 */ /* 0x008724000800017f */
[----:B----4-:R-:W-:Y:S05]  /*12e00*/  @!P0 NANOSLEEP.SYNCS 0x989680 ;  /* 0x009896800000895d */ /* 0x010fea0003900000 */
[----:B------:R-:W4:Y:S02]  /*12e10*/  @!P0 SYNCS.PHASECHK.TRANS64 P0, [R3+URZ], R0 ;  /* 0x00000000030085a7 */ /* 0x000f24000800007f */
[----:B----4-:R-:W-:Y:S05]  /*12e20*/  @!P0 BRA `(.L_x_14316) ;  /* 0xfffffffc00f08947 */ /* 0x010fea000383ffff */
[----:B------:R-:W-:Y:S05]  /*12e30*/  BRA `(.L_x_14394) ;  /* 0xffffffdc00347947 */ /* 0x000fea000383ffff */
.L_x_14318:
[----:B---3--:R3:W4:Y:S02]  /*12e40*/  SYNCS.PHASECHK.TRANS64.TRYWAIT P0, [R5+URZ], R2 ;  /* 0x00000002050075a7 */ /* 0x008724000800017f */
[----:B----4-:R-:W-:Y:S05]  /*12e50*/  @!P0 NANOSLEEP.SYNCS 0x989680 ;  /* 0x009896800000895d */ /* 0x010fea0003900000 */
[----:B------:R-:W4:Y:S02]  /*12e60*/  @!P0 SYNCS.PHASECHK.TRANS64 P0, [R5+URZ], R2 ;  /* 0x00000002050085a7 */ /* 0x000f24000800007f */
[----:B----4-:R-:W-:Y:S05]  /*12e70*/  @!P0 BRA `(.L_x_14318) ;  /* 0xfffffffc00f08947 */ /* 0x010fea000383ffff */
[----:B------:R-:W-:Y:S05]  /*12e80*/  BRA `(.L_x_14395) ;  /* 0xffffffdc00387947 */ /* 0x000fea000383ffff */
.L_x_14396:
        /* <DEDUP_REMOVED lines=15> */
.L_x_14882:


//--------------------- .text._ZN7cutlass13device_kernelIN5flash11enable_sm90INS1_16FlashAttnFwdSm90INS1_25CollectiveMainloopFwdSm90ILi2EN4cute5tupleIJNS5_1CILi1EEES8_S8_EEENS6_IJNS7_ILi192EEENS7_ILi128EEENS7_ILi64EEEEEELi64ENS_10bfloat16_tEfNS_4arch4Sm90ELb1ELb0ELb0ELb1ELb0ELb1ELb0ELb1ELb1ELb1ELb1ELb0EEENS1_21CollectiveEpilogueFwdINS6_IJSA_SC_SB_EEES9_SE_SG_Li384ELb1ELb1ELb1ELb0EEENS1_36VarlenDynamicPersistentTileSchedulerILi192ELi128ELi384ELi128ELb1ELb1ELb1ELb1ELb1ELb1EEEEEEEEEvNT_6ParamsE --------------------------
	.section	.text._ZN7cutlass13device_kernelIN5flash11enable_sm90INS1_16FlashAttnFwdSm90INS1_25CollectiveMainloopFwdSm90ILi2EN4cute5tupleIJNS5_1CILi1EEES8_S8_EEENS6_IJNS7_ILi192EEENS7_ILi128EEENS7_ILi64EEEEEELi64ENS_10bfloat16_tEfNS_4arch4Sm90ELb1ELb0ELb0ELb1ELb0ELb1ELb0ELb1ELb1ELb1ELb1ELb0EEENS1_21CollectiveEpilogueFwdINS6_IJSA_SC_SB_EEES9_SE_SG_Li384ELb1ELb1ELb1ELb0EEENS1_36VarlenDynamicPersistentTileSchedulerILi192ELi128ELi384ELi128ELb1ELb1ELb1ELb1ELb1ELb1EEEEEEEEEvNT_6ParamsE,"ax",@progbits
	.align	128
.text._ZN7cutlass13device_kernelIN5flash11enable_sm90INS1_16FlashAttnFwdSm90INS1_25CollectiveMainloopFwdSm90ILi2EN4cute5tupleIJNS5_1CILi1EEES8_S8_EEENS6_IJNS7_ILi192EEENS7_ILi128EEENS7_ILi64EEEEEELi64ENS_10bfloat16_tEfNS_4arch4Sm90ELb1ELb0ELb0ELb1ELb0ELb1ELb0ELb1ELb1ELb1ELb1ELb0EEENS1_21CollectiveEpilogueFwdINS6_IJSA_SC_SB_EEES9_SE_SG_Li384ELb1ELb1ELb1ELb0EEENS1_36VarlenDynamicPersistentTileSchedulerILi192ELi128ELi384ELi128ELb1ELb1ELb1ELb1ELb1ELb1EEEEEEEEEvNT_6ParamsE:
        .type           _ZN7cutlass13device_kernelIN5flash11enable_sm90INS1_16FlashAttnFwdSm90INS1_25CollectiveMainloopFwdSm90ILi2EN4cute5tupleIJNS5_1CILi1EEES8_S8_EEENS6_IJNS7_ILi192EEENS7_ILi128EEENS7_ILi64EEEEEELi64ENS_10bfloat16_tEfNS_4arch4Sm90ELb1ELb0ELb0ELb1ELb0ELb1ELb0ELb1ELb1ELb1ELb1ELb0EEENS1_21CollectiveEpilogueFwdINS6_IJSA_SC_SB_EEES9_SE_SG_Li384ELb1ELb1ELb1ELb0EEENS1_36VarlenDynamicPersistentTileSchedulerILi192ELi128ELi384ELi128ELb1ELb1ELb1ELb1ELb1ELb1EEEEEEEEEvNT_6ParamsE,@function
        .size           _ZN7cutlass13device_kernelIN5flash11enable_sm90INS1_16FlashAttnFwdSm90INS1_25CollectiveMainloopFwdSm90ILi2EN4cute5tupleIJNS5_1CILi1EEES8_S8_EEENS6_IJNS7_ILi192EEENS7_ILi128EEENS7_ILi64EEEEEELi64ENS_10bfloat16_tEfNS_4arch4Sm90ELb1ELb0ELb0ELb1ELb0ELb1ELb0ELb1ELb1ELb1ELb1ELb0EEENS1_21CollectiveEpilogueFwdINS6_IJSA_SC_SB_EEES9_SE_SG_Li384ELb1ELb1ELb1ELb0EEENS1_36VarlenDynamicPersistentTileSchedulerILi192ELi128ELi384ELi128ELb1ELb1ELb1ELb1ELb1ELb1EEEEEEEEEvNT_6ParamsE,(.L_x_14883 - _ZN7cutlass13device_kernelIN5flash11enable_sm90INS1_16FlashAttnFwdSm90INS1_25CollectiveMainloopFwdSm90ILi2EN4cute5tupleIJNS5_1CILi1EEES8_S8_EEENS6_IJNS7_ILi192EEENS7_ILi128EEENS7_ILi64EEEEEELi64ENS_10bfloat16_tEfNS_4arch4Sm90ELb1ELb0ELb0ELb1ELb0ELb1ELb0ELb1ELb1ELb1ELb1ELb0EEENS1_21CollectiveEpilogueFwdINS6_IJSA_SC_SB_EEES9_SE_SG_Li384ELb1ELb1ELb1ELb0EEENS1_36VarlenDynamicPersistentTileSchedulerILi192ELi128ELi384ELi128ELb1ELb1ELb1ELb1ELb1ELb1EEEEEEEEEvNT_6ParamsE)
        .other          _ZN7cutlass13device_kernelIN5flash11enable_sm90INS1_16FlashAttnFwdSm90INS1_25CollectiveMainloopFwdSm90ILi2EN4cute5tupleIJNS5_1CILi1EEES8_S8_EEENS6_IJNS7_ILi192EEENS7_ILi128EEENS7_ILi64EEEEEELi64ENS_10bfloat16_tEfNS_4arch4Sm90ELb1ELb0ELb0ELb1ELb0ELb1ELb0ELb1ELb1ELb1ELb1ELb0EEENS1_21CollectiveEpilogueFwdINS6_IJSA_SC_SB_EEES9_SE_SG_Li384ELb1ELb1ELb1ELb0EEENS1_36VarlenDynamicPersistentTileSchedulerILi192ELi128ELi384ELi128ELb1ELb1ELb1ELb1ELb1ELb1EEEEEEEEEvNT_6ParamsE,@"STO_CUDA_ENTRY STV_DEFAULT"
_ZN7cutlass13device_kernelIN5flash11enable_sm90INS1_16FlashAttnFwdSm90INS1_25CollectiveMainloopFwdSm90ILi2EN4cute5tupleIJNS5_1CILi1EEES8_S8_EEENS6_IJNS7_ILi192EEENS7_ILi128EEENS7_ILi64EEEEEELi64ENS_10bfloat16_tEfNS_4arch4Sm90ELb1ELb0ELb0ELb1ELb0ELb1ELb0ELb1ELb1ELb1ELb1ELb0EEENS1_21CollectiveEpilogueFwdINS6_IJSA_SC_SB_EEES9_SE_SG_Li384ELb1ELb1ELb1ELb0EEENS1_36VarlenDynamicPersistentTileSchedulerILi192ELi128ELi384ELi128ELb1ELb1ELb1ELb1ELb1ELb1EEEEEEEEEvNT_6ParamsE:
        /* <DEDUP_REMOVED lines=23> */
.L_x_14398:
[----:B------:R-:W-:Y:S05]  /*0170*/  BSYNC B0 ;  /* 0x0000000000007941 */ /* 0x000fea0003800000 */
.L_x_14397:
        /* <DEDUP_REMOVED lines=40> */
.L_x_14399:
        /* <DEDUP_REMOVED lines=22> */
.L_x_14400:
        /* <DEDUP_REMOVED lines=18> */
.L_x_14401:
        /* <DEDUP_REMOVED lines=22> */
.L_x_14402:
        /* <DEDUP_REMOVED lines=22> */
.L_x_14403:
        /* <DEDUP_REMOVED lines=9> */
.L_x_14406:
        /* <DEDUP_REMOVED lines=28> */
[----:B------:R-:W-:-:S05]  /*0b90*/  LOP3.LUT R4, R3, 0xffffff80, RZ, 0xc0, !PT ;  /* 0xffffff8003047812 */ /* 0x000fca00078ec0ff */
[----:B------:R-:W-:Y:S01]  /*0ba0*/  IMAD.IADD R11, R12, 0x1, -R4 ;  /* 0x000000010c0b7824 */ /* 0x000fe200078e0a04 */
[-C--:B------:R-:W-:Y:S02]  /*0bb0*/  LEA.HI R4, R0, R12.reuse, RZ, 0x4 ;  /* 0x0000000c00047211 */ /* 0x080fe400078f20ff */
[----:B------:R-:W-:Y:S02]  /*0bc0*/  SHF.R.S32.HI R14, RZ, 0x7, R3 ;  /* 0x00000007ff0e7819 */ /* 0x000fe40000011403 */
[----:B------:R-:W-:Y:S02]  /*0bd0*/  SHF.R.S32.HI R7, RZ, 0x4, R4 ;  /* 0x00000004ff077819 */ /* 0x000fe40000011404 */
[----:B------:R-:W-:Y:S02]  /*0be0*/  SHF.R.S32.HI R6, RZ, 0x1f, R11 ;  /* 0x0000001fff067819 */ /* 0x000fe4000001140b */
[----:B------:R-:W-:Y:S02]  /*0bf0*/  LOP3.LUT R3, R4, 0x3fffff0, RZ, 0xc0, !PT ;  /* 0x03fffff004037812 */ /* 0x000fe400078ec0ff */
[----:B------:R-:W-:-:S02]  /*0c00*/  LEA.HI R5, R0, R12, RZ, 0x5 ;  /* 0x0000000c00057211 */ /* 0x000fc400078f28ff */
[----:B------:R-:W-:Y:S02]  /*0c10*/  LEA.HI R4, R4, R7, RZ, 0x1 ;  /* 0x0000000704047211 */ /* 0x000fe400078f08ff */
[----:B------:R-:W-:Y:S01]  /*0c20*/  LEA.HI R8, R6, R11, RZ, 0x2 ;  /* 0x0000000b06087211 */ /* 0x000fe200078f10ff */
[----:B------:R-:W-:Y:S01]  /*0c30*/  IMAD.IADD R3, R12, 0x1, -R3 ;  /* 0x000000010c037824 */ /* 0x000fe200078e0a03 */
[----:B------:R-:W-:Y:S02]  /*0c40*/  SHF.R.S32.HI R15, RZ, 0x5, R5 ;  /* 0x00000005ff0f7819 */ /* 0x000fe40000011405 */
[----:B------:R-:W-:Y:S02]  /*0c50*/  LOP3.LUT R4, R4, 0x1ffffffe, RZ, 0xc0, !PT ;  /* 0x1ffffffe04047812 */ /* 0x000fe400078ec0ff */
[--C-:B------:R-:W-:Y:S02]  /*0c60*/  SHF.R.S32.HI R9, RZ, 0x2, R8.reuse ;  /* 0x00000002ff097819 */ /* 0x100fe40000011408 */
[----:B------:R-:W-:Y:S01]  /*0c70*/  SHF.R.S32.HI R10, RZ, 0x1f, R8 ;  /* 0x0000001fff0a7819 */ /* 0x000fe20000011408 */
[----:B------:R-:W-:-:S02]  /*0c80*/  IMAD.IADD R4, R7, 0x1, -R4 ;  /* 0x0000000107047824 */ /* 0x000fc400078e0a04 */
[----:B------:R-:W-:Y:S01]  /*0c90*/  IMAD R3, R15, 0x10, R3 ;  /* 0x000000100f037824 */ /* 0x000fe200078e0203 */
[----:B------:R-:W-:Y:S01]  /*0ca0*/  LEA.HI R10, R10, R9, RZ, 0x3 ;  /* 0x000000090a0a7211 */ /* 0x000fe200078f18ff */
[----:B------:R-:W-:Y:S01]  /*0cb0*/  IMAD.HI R5, R14, 0x55555556, RZ ;  /* 0x555555560e057827 */ /* 0x000fe200078e02ff */
[----:B------:R-:W-:Y:S02]  /*0cc0*/  LEA.HI R6, R6, R11, RZ, 0x5 ;  /* 0x0000000b06067211 */ /* 0x000fe400078f28ff */
[----:B------:R-:W-:Y:S01]  /*0cd0*/  LOP3.LUT R10, R10, 0xfffffff8, RZ, 0xc0, !PT ;  /* 0xfffffff80a0a7812 */ /* 0x000fe200078ec0ff */
[----:B------:R-:W-:Y:S01]  /*0ce0*/  IMAD R7, R3, 0x8, R4 ;  /* 0x0000000803077824 */ /* 0x000fe200078e0204 */
[CC--:B------:R-:W-:Y:S02]  /*0cf0*/  LEA.HI R3, R0.reuse, R12.reuse, RZ, 0x3 ;  /* 0x0000000c00037211 */ /* 0x0c0fe400078f18ff */
[----:B------:R-:W-:Y:S01]  /*0d00*/  LEA.HI R0, R0, R12, RZ, 0x2 ;  /* 0x0000000c00007211 */ /* 0x000fe200078f10ff */
[----:B------:R-:W-:Y:S01]  /*0d10*/  IMAD.IADD R9, R9, 0x1, -R10 ;  /* 0x0000000109097824 */ /* 0x000fe200078e0a0a */
[----:B------:R-:W-:-:S02]  /*0d20*/  SHF.R.S32.HI R6, RZ, 0x5, R6 ;  /* 0x00000005ff067819 */ /* 0x000fc40000011406 */
[----:B------:R-:W-:Y:S02]  /*0d30*/  LEA.HI R5, R5, R5, RZ, 0x1 ;  /* 0x0000000505057211 */ /* 0x000fe400078f08ff */
[--C-:B------:R-:W-:Y:S01]  /*0d40*/  SHF.R.S32.HI R19, RZ, 0x2, R0.reuse ;  /* 0x00000002ff137819 */ /* 0x100fe20000011400 */
[----:B------:R-:W-:Y:S01]  /*0d50*/  IMAD R6, R6, 0x10, R9 ;  /* 0x0000001006067824 */ /* 0x000fe200078e0209 */
[----:B------:R-:W-:Y:S01]  /*0d60*/  SHF.R.S32.HI R4, RZ, 0x1f, R0 ;  /* 0x0000001fff047819 */ /* 0x000fe20000011400 */
[----:B------:R-:W-:Y:S02]  /*0d70*/  IMAD R5, R5, -0x3, R14 ;  /* 0xfffffffd05057824 */ /* 0x000fe400078e020e */
[----:B------:R-:W-:Y:S01]  /*0d80*/  VIADD R9, R19, 0x60 ;  /* 0x0000006013097836 */ /* 0x000fe20000000000 */
[----:B------:R-:W-:Y:S01]  /*0d90*/  LOP3.LUT R3, R3, 0xfffffff8, RZ, 0xc0, !PT ;  /* 0xfffffff803037812 */ /* 0x000fe200078ec0ff */
[----:B------:R-:W-:Y:S01]  /*0da0*/  IMAD R10, R5, 0x40, R6 ;  /* 0x00000040050a7824 */ /* 0x000fe200078e0206 */
[----:B------:R-:W-:-:S02]  /*0db0*/  LOP3.LUT R0, R0, 0xfffffffc, RZ, 0xc0, !PT ;  /* 0xfffffffc00007812 */ /* 0x000fc400078ec0ff */
[----:B------:R-:W-:Y:S02]  /*0dc0*/  LEA.HI R4, R4, R19, RZ, 0x3 ;  /* 0x0000001304047211 */ /* 0x000fe400078f18ff */
[----:B------:R-:W-:Y:S01]  /*0dd0*/  SHF.R.S32.HI R5, RZ, 0x1f, R9 ;  /* 0x0000001fff057819 */ /* 0x000fe20000011409 */
[----:B------:R-:W-:Y:S01]  /*0de0*/  IMAD.IADD R3, R12, 0x1, -R3 ;  /* 0x000000010c037824 */ /* 0x000fe200078e0a03 */
[----:B------:R-:W-:Y:S01]  /*0df0*/  LOP3.LUT R4, R4, 0xfffffff8, RZ, 0xc0, !PT ;  /* 0xfffffff804047812 */ /* 0x000fe200078ec0ff */
[----:B------:R-:W-:Y:S01]  /*0e00*/  IMAD.IADD R6, R12, 0x1, -R0 ;  /* 0x000000010c067824 */ /* 0x000fe200078e0a00 */
[----:B------:R-:W-:Y:S01]  /*0e10*/  LEA.HI R5, R5, R9, RZ, 0x3 ;  /* 0x0000000905057211 */ /* 0x000fe200078f18ff */
[----:B------:R-:W-:Y:S01]  /*0e20*/  IMAD.SHL.U32 R3, R9, 0x40, RZ ;  /* 0x0000004009037824 */ /* 0x000fe200078e00ff */
[----:B------:R-:W-:Y:S01]  /*0e30*/  SHF.R.S32.HI R0, RZ, 0x1f, R19 ;  /* 0x0000001fff007819 */ /* 0x000fe20000011413 */
[----:B------:R-:W-:Y:S01]  /*0e40*/  IMAD.IADD R4, R19, 0x1, -R4 ;  /* 0x0000000113047824 */ /* 0x000fe200078e0a04 */
[C---:B------:R-:W-:Y:S01]  /*0e50*/  LEA.HI R0, R6.reuse, R6, RZ, 0x1 ;  /* 0x0000000606007211 */ /* 0x040fe200078f08ff */
[----:B------:R-:W-:Y:S01]  /*0e60*/  IMAD.SHL.U32 R16, R6, 0x8, RZ ;  /* 0x0000000806107824 */ /* 0x000fe200078e00ff */
[----:B------:R-:W-:Y:S01]  /*0e70*/  LOP3.LUT R3, R3, 0x1c0, RZ, 0xc0, !PT ;  /* 0x000001c003037812 */ /* 0x000fe200078ec0ff */
[----:B------:R-:W-:Y:S01]  /*0e80*/  IMAD.SHL.U32 R5, R5, 0x40, RZ ;  /* 0x0000004005057824 */ /* 0x000fe200078e00ff */
[----:B------:R-:W-:Y:S01]  /*0e90*/  STL [R1+0x64], R10 ;  /* 0x0000640a01007387 */ /* 0x000fe20000100800 */
[----:B------:R-:W-:-:S02]  /*0ea0*/  LOP3.LUT R8, R8, 0x7ffffffc, RZ, 0xc0, !PT ;  /* 0x7ffffffc08087812 */ /* 0x000fc400078ec0ff */
[----:B------:R-:W-:Y:S01]  /*0eb0*/  SHF.R.U32.HI R9, RZ, 0x3, R3 ;  /* 0x00000003ff097819 */ /* 0x000fe20000011603 */
[----:B------:R-:W-:Y:S01]  /*0ec0*/  STL [R1+0x58], RZ ;  /* 0x000058ff01007387 */ /* 0x000fe20000100800 */
[----:B------:R-:W-:Y:S02]  /*0ed0*/  LOP3.LUT R0, R0, 0x1ffffffe, RZ, 0xc0, !PT ;  /* 0x1ffffffe00007812 */ /* 0x000fe400078ec0ff */
[----:B------:R-:W-:Y:S01]  /*0ee0*/  LOP3.LUT R3, R3, 0x38, R16, 0xf8, !PT ;  /* 0x0000003803037812 */ /* 0x000fe200078ef810 */
[----:B------:R0:W-:Y:S01]  /*0ef0*/  STL [R1+0x40], R4 ;  /* 0x0000400401007387 */ /* 0x0001e20000100800 */
[----:B------:R-:W-:Y:S02]  /*0f00*/  IMAD.IADD R8, R11, 0x1, -R8 ;  /* 0x000000010b087824 */ /* 0x000fe400078e0a08 */
[----:B------:R-:W-:Y:S01]  /*0f10*/  IMAD.IADD R0, R6, 0x1, -R0 ;  /* 0x0000000106007824 */ /* 0x000fe200078e0a00 */
[----:B0-----:R-:W-:Y:S01]  /*0f20*/  LOP3.LUT R4, R5, 0xfffffe00, RZ, 0xc0, !PT ;  /* 0xfffffe0005047812 */ /* 0x001fe200078ec0ff */
[----:B------:R-:W-:-:S03]  /*0f30*/  IMAD.SHL.U32 R5, R7, 0x8, RZ ;  /* 0x0000000807057824 */ /* 0x000fc600078e00ff */
[----:B------:R-:W-:Y:S01]  /*0f40*/  LOP3.LUT R3, R4, R3, R9, 0xf6, !PT ;  /* 0x0000000304037212 */ /* 0x000fe200078ef609 */
[----:B------:R0:W-:Y:S01]  /*0f50*/  STL [R1+0x44], R4 ;  /* 0x0000440401007387 */ /* 0x0001e20000100800 */
[----:B------:R-:W-:-:S03]  /*0f60*/  IMAD R0, R0, 0x8, R10 ;  /* 0x0000000800007824 */ /* 0x000fc600078e020a */
[----:B------:R-:W-:Y:S01]  /*0f70*/  IMAD R3, R3, 0x2, R2 ;  /* 0x0000000203037824 */ /* 0x000fe200078e0202 */
[----:B------:R1:W-:Y:S01]  /*0f80*/  STL [R1+0x68], R5 ;  /* 0x0000680501007387 */ /* 0x0003e20000100800 */
[----:B0-----:R-:W-:-:S05]  /*0f90*/  IMAD.SHL.U32 R4, R8, 0x2, RZ ;  /* 0x0000000208047824 */ /* 0x001fca00078e00ff */
[----:B------:R1:W-:Y:S04]  /*0fa0*/  STL [R1+0x30], R4 ;  /* 0x0000300401007387 */ /* 0x0003e80000100800 */
[----:B------:R1:W-:Y:S04]  /*0fb0*/  STL [R1+0x48], R0 ;  /* 0x0000480001007387 */ /* 0x0003e80000100800 */
[----:B------:R1:W-:Y:S01]  /*0fc0*/  STL [R1+0x60], R3 ;  /* 0x0000600301007387 */ /* 0x0003e20000100800 */
[----:B------:R-:W-:Y:S01]  /*0fd0*/  IMAD.SHL.U32 R152, R6, 0x4, RZ ;  /* 0x0000000406987824 */ /* 0x000fe200078e00ff */
[----:B------:R-:W-:Y:S01]  /*0fe0*/  CS2R R22, SRZ ;  /* 0x0000000000167805 */ /* 0x000fe2000001ff00 */
[----:B------:R-:W-:-:S02]  /*0ff0*/  IMAD.MOV.U32 R154, RZ, RZ, RZ ;  /* 0x000000ffff9a7224 */ /* 0x000fc400078e00ff */
[----:B------:R-:W-:Y:S02]  /*1000*/  IMAD.MOV.U32 R18, RZ, RZ, RZ ;  /* 0x000000ffff127224 */ /* 0x000fe400078e00ff */
[----:B------:R-:W-:Y:S01]  /*1010*/  VIADD R155, R152, 0x10 ;  /* 0x00000010989b7836 */ /* 0x000fe20000000000 */
[----:B-12---:R-:W-:-:S07]  /*1020*/  LOP3.LUT R156, R13, 0x1, RZ, 0xfc, !PT ;  /* 0x000000010d9c7812 */ /* 0x006fce00078efcff */
.L_x_14550:
[----:B01-3--:R-:W0:Y:S02]  /*1030*/  LDC.64 R4, c[0x0][0xc88] ;  /* 0x00032200ff047b82 */ /* 0x00be240000000a00 */
        /* <DEDUP_REMOVED lines=14> */
[C---:B------:R-:W-:Y:S01]  /*1120*/  @P1 LEA R6, P2, R35.reuse, UR4, 0x2 ;  /* 0x0000000423061c11 */ /* 0x040fe2000f8410ff */
[----:B------:R0:W-:Y:S01]  /*1130*/  STL [R1+0x50], R35 ;  /* 0x0000502301007387 */ /* 0x0001e20000100800 */
[C-C-:B------:R-:W-:Y:S02]  /*1140*/  SHF.L.U64.HI R34, R35.reuse, 0x2, R0.reuse ;  /* 0x0000000223227819 */ /* 0x140fe40000010200 */
[----:B------:R-:W-:Y:S02]  /*1150*/  @P1 LEA.HI.X R7, R35, UR5, R0, 0x2, P2 ;  /* 0x0000000523071c11 */ /* 0x000fe400090f1400 */
[----:B------:R-:W-:Y:S01]  /*1160*/  ISETP.NE.U32.AND P2, PT, RZ, UR8, PT ;  /* 0x00000008ff007c0c */ /* 0x000fe2000bf45070 */
[----:B------:R-:W-:Y:S01]  /*1170*/  ULDC UR4, c[0x0][0x288] ;  /* 0x0000a20000047ab9 */ /* 0x000fe20000000800 */
[----:B------:R-:W-:Y:S01]  /*1180*/  IADD3 R8, P3, R33, UR6, RZ ;  /* 0x0000000621087c10 */ /* 0x000fe2000ff7e0ff */
[----:B------:R0:W5:Y:S01]  /*1190*/  @P1 LDG.E R11, desc[UR40][R6.64] ;  /* 0x00000028060b1981 */ /* 0x000162000c1e1900 */
[----:B------:R-:W-:Y:S01]  /*11a0*/  ISETP.NE.AND.EX P2, PT, RZ, UR9, PT, P2 ;  /* 0x00000009ff007c0c */ /* 0x000fe2000bf45320 */
[----:B----4-:R-:W-:Y:S01]  /*11b0*/  IMAD.U32 R3, RZ, RZ, UR4 ;  /* 0x00000004ff037e24 */ /* 0x010fe2000f8e00ff */
[----:B------:R-:W-:Y:S01]  /*11c0*/  IADD3.X R9, R34, UR7, RZ, P3, !PT ;  /* 0x0000000722097c10 */ /* 0x000fe20009ffe4ff */
[----:B------:R-:W-:-:S04]  /*11d0*/  ULDC.64 UR4, c[0x0][0x418] ;  /* 0x0001060000047ab9 */ /* 0x000fc80000000a00 */
[----:B------:R0:W5:Y:S06]  /*11e0*/  @P0 LDG.E R31, desc[UR40][R8.64] ;  /* 0x00000028081f0981 */ /* 0x00016c000c1e1900 */
[----:B------:R-:W-:-:S04]  /*11f0*/  @P2 IADD3 R4, P1, R33, UR8, RZ ;  /* 0x0000000821042c10 */ /* 0x000fc8000ff3e0ff */
        /* <DEDUP_REMOVED lines=18> */
[----:B------:R-:W1:Y:S02]  /*1320*/  LDC.64 R4, c[0x0][0xa00] ;  /* 0x00028000ff047b82 */ /* 0x000e640000000a00 */
[----:B-1----:R-:W-:-:S05]  /*1330*/  IMAD.WIDE R4, R35, 0x4, R4 ;  /* 0x0000000423047825 */ /* 0x002fca00078e0204 */
[----:B------:R-:W2:Y:S04]  /*1340*/  LDG.E R0, desc[UR40][R4.64] ;  /* 0x0000002804007981 */ /* 0x000ea8000c1e1900 */
[----:B0-----:R-:W2:Y:S02]  /*1350*/  LDG.E R3, desc[UR40][R4.64+0x4] ;  /* 0x0000042804037981 */ /* 0x001ea4000c1e1900 */
[----:B--2---:R-:W-:-:S05]  /*1360*/  IMAD.IADD R13, R3, 0x1, -R0 ;  /* 0x00000001030d7824 */ /* 0x004fca00078e0a00 */
[----:B------:R1:W-:Y:S02]  /*1370*/  STL [R1+0x20], R13 ;  /* 0x0000200d01007387 */ /* 0x0003e40000100800 */
.L_x_14408:
[C---:B------:R-:W-:Y:S01]  /*1380*/  LOP3.LUT R37, R30.reuse, 0xffff, RZ, 0xc0, !PT ;  /* 0x0000ffff1e257812 */ /* 0x040fe200078ec0ff */
[----:B------:R-:W-:Y:S01]  /*1390*/  ULDC.64 UR4, c[0x0][0xa20] ;  /* 0x0002880000047ab9 */ /* 0x000fe20000000a00 */
[C---:B0-----:R-:W-:Y:S02]  /*13a0*/  LOP3.LUT R3, R30.reuse, 0xff000000, RZ, 0xc0, !PT ;  /* 0xff0000001e037812 */ /* 0x041fe400078ec0ff */
[----:B------:R-:W-:Y:S01]  /*13b0*/  ISETP.NE.U32.AND P1, PT, RZ, UR4, PT ;  /* 0x00000004ff007c0c */ /* 0x000fe2000bf25070 */
[----:B------:R0:W-:Y:S01]  /*13c0*/  STL [R1+0x4c], R37 ;  /* 0x00004c2501007387 */ /* 0x0001e20000100800 */
[----:B------:R-:W-:Y:S02]  /*13d0*/  LOP3.LUT R0, R30, 0xff0000, RZ, 0xc0, !PT ;  /* 0x00ff00001e007812 */ /* 0x000fe400078ec0ff */
[----:B------:R-:W-:Y:S02]  /*13e0*/  ISETP.NE.AND.EX P1, PT, RZ, UR5, PT, P1 ;  /* 0x00000005ff007c0c */ /* 0x000fe4000bf25310 */
[----:B------:R-:W-:-:S04]  /*13f0*/  SHF.R.U32.HI R3, RZ, 0x8, R3 ;  /* 0x00000008ff037819 */ /* 0x000fc80000011603 */
[----:B------:R-:W-:-:S07]  /*1400*/  LEA.HI R10, R0, R3, RZ, 0x10 ;  /* 0x00000003000a7211 */ /* 0x000fce00078f80ff */
[----:B0-----:R-:W-:Y:S05]  /*1410*/  @!P1 BRA `(.L_x_14409) ;  /* 0x0000000000109947 */ /* 0x001fea0003800000 */
[----:B------:R-:W-:-:S04]  /*1420*/  IADD3 R4, P0, R33, UR4, RZ ;  /* 0x0000000421047c10 */ /* 0x000fc8000ff1e0ff */
[----:B------:R-:W-:-:S05]  /*1430*/  IADD3.X R5, R34, UR5, RZ, P0, !PT ;  /* 0x0000000522057c10 */ /* 0x000fca00087fe4ff */
[----:B------:R0:W5:Y:S01]  /*1440*/  LDG.E R32, desc[UR40][R4.64] ;  /* 0x0000002804207981 */ /* 0x000162000c1e1900 */
[----:B------:R-:W-:Y:S05]  /*1450*/  BRA `(.L_x_14410) ;  /* 0x0000000000107947 */ /* 0x000fea0003800000 */
.L_x_14409:
[----:B------:R-:W-:Y:S05]  /*1460*/  @!P0 BRA `(.L_x_14410) ;  /* 0x00000000000c8947 */ /* 0x000fea0003800000 */
[----:B------:R-:W2:Y:S04]  /*1470*/  LDG.E R3, desc[UR40][R8.64] ;  /* 0x0000002808037981 */ /* 0x000ea8000c1e1900 */
[----:B------:R-:W2:Y:S02]  /*1480*/  LDG.E R32, desc[UR40][R8.64+0x4] ;  /* 0x0000042808207981 */ /* 0x000ea4000c1e1900 */
[----:B--2---:R-:W-:-:S07]  /*1490*/  IMAD.IADD R32, R32, 0x1, -R3 ;  /* 0x0000000120207824 */ /* 0x004fce00078e0a03 */
.L_x_14410:
[----:B------:R-:W-:Y:S01]  /*14a0*/  ULDC.64 UR4, c[0x0][0xa10] ;  /* 0x0002840000047ab9 */ /* 0x000fe20000000a00 */
[----:B------:R-:W2:Y:S01]  /*14b0*/  LDC R8, c[0x0][0x448] ;  /* 0x00011200ff087b82 */ /* 0x000ea20000000800 */
        /* <DEDUP_REMOVED lines=16> */
[----:B0-----:R-:W-:Y:S01]  /*15c0*/  VIADD R4, R12, 0xbf ;  /* 0x000000bf0c047836 */ /* 0x001fe20000000000 */
[----:B------:R0:W-:Y:S07]  /*15d0*/  STL [R1+0x24], R12 ;  /* 0x0000240c01007387 */ /* 0x0001ee0000100800 */
[----:B------:R-:W2:Y:S01]  /*15e0*/  @P1 LDC R9, c[0x0][0x44c] ;  /* 0x00011300ff091b82 */ /* 0x000ea20000000800 */
[----:B0-----:R-:W-:-:S07]  /*15f0*/  IMAD.IADD R12, R32, 0x1, -R11 ;  /* 0x00000001200c7824 */ /* 0x001fce00078e0a0b */
[----:B------:R-:W0:Y:S01]  /*1600*/  @P1 LDC R5, c[0x0][0x450] ;  /* 0x00011400ff051b82 */ /* 0x000e220000000800 */
[----:B---3--:R-:W-:Y:S02]  /*1610*/  @P0 IMAD.IADD R25, R3, 0x1, -R0 ;  /* 0x0000000103190824 */ /* 0x008fe400078e0a00 */
[----:B--2---:R-:W-:-:S04]  /*1620*/  @P1 IMAD.HI.U32 R0, R4, R9, RZ ;  /* 0x0000000904001227 */ /* 0x004fc800078e00ff */
[----:B----4-:R-:W-:Y:S01]  /*1630*/  IMAD.IADD R6, R12, 0x1, R25 ;  /* 0x000000010c067824 */ /* 0x010fe200078e0219 */
[----:B0-----:R-:W-:-:S03]  /*1640*/  @P1 SHF.R.U32.HI R4, RZ, R5, R0 ;  /* 0x00000005ff041219 */ /* 0x001fc60000011600 */
[C---:B------:R-:W-:Y:S01]  /*1650*/  VIADD R0, R6.reuse, 0x7f ;  /* 0x0000007f06007836 */ /* 0x040fe20000000000 */
[----:B------:R-:W-:Y:S01]  /*1660*/  IADD3 R91, R6, 0x80, -R13 ;  /* 0x00000080065b7810 */ /* 0x000fe20007ffe80d */
[----:B------:R0:W-:Y:S01]  /*1670*/  STL [R1+0x2c], R6 ;  /* 0x00002c0601007387 */ /* 0x0001e20000100800 */
[----:B-1----:R-:W-:Y:S02]  /*1680*/  LOP3.LUT R13, R10, 0xff, RZ, 0xc0, !PT ;  /* 0x000000ff0a0d7812 */ /* 0x002fe400078ec0ff */
[----:B------:R-:W-:Y:S01]  /*1690*/  SHF.R.S32.HI R3, RZ, 0x1f, R0 ;  /* 0x0000001fff037819 */ /* 0x000fe20000011400 */
[----:B------:R-:W-:Y:S02]  /*16a0*/  IMAD.IADD R4, R91, 0x1, R4 ;  /* 0x000000015b047824 */ /* 0x000fe400078e0204 */
[----:B------:R1:W-:Y:S01]  /*16b0*/  STL [R1+0x5c], R13 ;  /* 0x00005c0d01007387 */ /* 0x0003e20000100800 */
[----:B------:R-:W-:Y:S01]  /*16c0*/  LEA.HI R3, R3, R0, RZ, 0x7 ;  /* 0x0000000003037211 */ /* 0x000fe200078f38ff */
[----:B------:R-:W-:Y:S01]  /*16d0*/  IMAD.MOV.U32 R0, RZ, RZ, RZ ;  /* 0x000000ffff007224 */ /* 0x000fe200078e00ff */
[----:B------:R-:W-:-:S02]  /*16e0*/  SHF.R.S32.HI R5, RZ, 0x1f, R4 ;  /* 0x0000001fff057819 */ /* 0x000fc40000011404 */
[----:B0-----:R-:W-:Y:S02]  /*16f0*/  SHF.R.U32.HI R6, RZ, 0x10, R10 ;  /* 0x00000010ff067819 */ /* 0x001fe4000001160a */
[----:B------:R-:W-:Y:S02]  /*1700*/  LEA.HI R5, R5, R4, RZ, 0x7 ;  /* 0x0000000405057211 */ /* 0x000fe400078f38ff */
[----:B------:R-:W-:Y:S01]  /*1710*/  SHF.R.S32.HI R92, RZ, 0x7, R3 ;  /* 0x00000007ff5c7819 */ /* 0x000fe20000011403 */
[----:B------:R1:W-:Y:S01]  /*1720*/  STL [R1+0x54], R6 ;  /* 0x0000540601007387 */ /* 0x0003e20000100800 */
[----:B------:R-:W-:-:S04]  /*1730*/  SHF.R.S32.HI R5, RZ, 0x7, R5 ;  /* 0x00000007ff057819 */ /* 0x000fc80000011405 */
[----:B------:R-:W-:-:S04]  /*1740*/  VIMNMX R9, R92, R5, PT ;  /* 0x000000055c097248 */ /* 0x000fc80003fe0100 */
[----:B------:R-:W-:-:S13]  /*1750*/  ISETP.GE.AND P0, PT, R9, 0x1, PT ;  /* 0x000000010900780c */ /* 0x000fda0003f06270 */
[----:B-1----:R-:W-:Y:S05]  /*1760*/  @!P0 BRA `(.L_x_14412) ;  /* 0x0000000000748947 */ /* 0x002fea0003800000 */
        /* <DEDUP_REMOVED lines=29> */
.L_x_14412:
[----:B------:R-:W-:Y:S05]  /*1940*/  BSYNC B0 ;  /* 0x0000000000007941 */ /* 0x000fea0003800000 */
.L_x_14411:
        /* <DEDUP_REMOVED lines=36> */
.L_x_14415:
[----:B------:R-:W-:Y:S05]  /*1b90*/  BSYNC B6 ;  /* 0x0000000000067941 */ /* 0x000fea0003800000 */
.L_x_14414:
        /* <DEDUP_REMOVED lines=20> */
.L_x_14417:
[----:B------:R-:W-:Y:S05]  /*1ce0*/  BSYNC B6 ;  /* 0x0000000000067941 */ /* 0x000fea0003800000 */
.L_x_14416:
[----:B------:R-:W-:Y:S01]  /*1cf0*/  ULDC.64 UR4, c[0x0][0x9f8] ;  /* 0x00027e0000047ab9 */ /* 0x000fe20000000a00 */
[----:B------:R-:W-:Y:S01]  /*1d00*/  IMAD.MOV.U32 R0, RZ, RZ, R35 ;  /* 0x000000ffff007224 */ /* 0x000fe200078e0023 */
[----:B------:R-:W-:Y:S01]  /*1d10*/  ISETP.NE.U32.AND P0, PT, RZ, UR4, PT ;  /* 0x00000004ff007c0c */ /* 0x000fe2000bf05070 */
[----:B------:R-:W2:Y:S01]  /*1d20*/  LDL R14, [R1+0x40] ;  /* 0x00004000010e7983 */ /* 0x000ea20000100800 */
[----:B------:R-:W0:Y:S02]  /*1d30*/  LDC.64 R72, c[0x0][0x300] ;  /* 0x0000c000ff487b82 */ /* 0x000e240000000a00 */
[----:B------:R-:W-:Y:S01]  /*1d40*/  ISETP.NE.AND.EX P0, PT, RZ, UR5, PT, P0 ;  /* 0x00000005ff007c0c */ /* 0x000fe2000bf05300 */
[----:B------:R-:W1:Y:S01]  /*1d50*/  S2R R20, SR_TID.X ;  /* 0x0000000000147919 */ /* 0x000e620000002100 */
[----:B------:R-:W-:-:S04]  /*1d60*/  IMAD.IADD R10, R31, 0x1, R32 ;  /* 0x000000011f0a7824 */ /* 0x000fc800078e0220 */
[----:B------:R-:W3:Y:S07]  /*1d70*/  LDC R63, c[0x0][0x3f4] ;  /* 0x0000fd00ff3f7b82 */ /* 0x000eee0000000800 */
[----:B------:R-:W-:Y:S01]  /*1d80*/  @P0 IADD3 R4, P1, R33, UR4, RZ ;  /* 0x0000000421040c10 */ /* 0x000fe2000ff3e0ff */
[----:B------:R-:W4:Y:S01]  /*1d90*/  LDC.64 R70, c[0x0][0x3f8] ;  /* 0x0000fe00ff467b82 */ /* 0x000f220000000a00 */
[----:B------:R-:W2:Y:S02]  /*1da0*/  LDL.LU R33, [R1] ;  /* 0x0000000001217983 */ /* 0x000ea40000300800 */
[----:B------:R-:W-:Y:S01]  /*1db0*/  @P0 IADD3.X R5, R34, UR5, RZ, P1, !PT ;  /* 0x0000000522050c10 */ /* 0x000fe20008ffe4ff */
[----:B------:R-:W-:Y:S01]  /*1dc0*/  ULDC.64 UR4, c[0x0][0xa08] ;  /* 0x0002820000047ab9 */ /* 0x000fe20000000a00 */
[----:B------:R-:W2:Y:S04]  /*1dd0*/  LDL R12, [R1+0x44] ;  /* 0x00004400010c7983 */ /* 0x000ea80000100800 */
[----:B------:R1:W3:Y:S01]  /*1de0*/  @P0 LDG.E R0, desc[UR40][R4.64] ;  /* 0x0000002804000981 */ /* 0x0002e2000c1e1900 */
[----:B------:R-:W-:Y:S01]  /*1df0*/  SHF.R.S32.HI R15, RZ, 0x1f, R10 ;  /* 0x0000001fff0f7819 */ /* 0x000fe2000001140a */
[----:B0-----:R-:W-:Y:S01]  /*1e00*/  IMAD.WIDE.U32 R6, R10, R72, RZ ;  /* 0x000000480a067225 */ /* 0x001fe200078e00ff */
[----:B------:R-:W-:-:S02]  /*1e10*/  ISETP.NE.U32.AND P0, PT, RZ, UR4, PT ;  /* 0x00000004ff007c0c */ /* 0x000fc4000bf05070 */
[----:B------:R-:W-:Y:S01]  /*1e20*/  SHF.R.S32.HI R35, RZ, 0x1f, R19 ;  /* 0x0000001fff237819 */ /* 0x000fe20000011413 */
[----:B------:R-:W-:Y:S01]  /*1e30*/  IMAD R8, R15, R72, RZ ;  /* 0x000000480f087224 */ /* 0x000fe200078e02ff */
[----:B------:R-:W-:Y:S01]  /*1e40*/  ISETP.NE.AND.EX P0, PT, RZ, UR5, PT, P0 ;  /* 0x00000005ff007c0c */ /* 0x000fe2000bf05300 */
[----:B------:R-:W-:Y:S01]  /*1e50*/  ULDC.64 UR4, c[0x0][0x308] ;  /* 0x0000c20000047ab9 */ /* 0x000fe20000000a00 */
[----:B------:R-:W-:Y:S01]  /*1e60*/  SHF.R.S32.HI R17, RZ, 0x1f, R16 ;  /* 0x0000001fff117819 */ /* 0x000fe20000011410 */
[----:B------:R-:W-:Y:S01]  /*1e70*/  IMAD R3, R10, R73, R8 ;  /* 0x000000490a037224 */ /* 0x000fe200078e0208 */
[----:B-1----:R-:W-:-:S03]  /*1e80*/  SHF.R.U32.HI R36, RZ, 0x7, R20 ;  /* 0x00000007ff247819 */ /* 0x002fc60000011614 */
[----:B------:R-:W-:Y:S01]  /*1e90*/  IMAD.IADD R7, R7, 0x1, R3 ;  /* 0x0000000107077824 */ /* 0x000fe200078e0203 */
[----:B------:R-:W-:Y:S01]  /*1ea0*/  ISETP.NE.AND P6, PT, R36, 0x1, PT ;  /* 0x000000012400780c */ /* 0x000fe20003fc5270 */
[----:B------:R-:W0:Y:S01]  /*1eb0*/  S2R R32, SR_TID.X ;  /* 0x0000000000207919 */ /* 0x000e220000002100 */
[----:B------:R-:W-:-:S04]  /*1ec0*/  IMAD.WIDE.U32 R4, R37, UR4, R6 ;  /* 0x0000000425047c25 */ /* 0x000fc8000f8e0006 */
[----:B------:R-:W-:Y:S01]  /*1ed0*/  IMAD R5, R37, UR5, R5 ;  /* 0x0000000525057c24 */ /* 0x000fe2000f8e0205 */
[----:B------:R-:W-:Y:S01]  /*1ee0*/  ULDC.64 UR4, c[0x0][0x310] ;  /* 0x0000c40000047ab9 */ /* 0x000fe20000000a00 */
[----:B------:R-:W-:Y:S01]  /*1ef0*/  IMAD.WIDE.U32 R6, R19, R72, R16 ;  /* 0x0000004813067225 */ /* 0x000fe200078e0010 */
[----:B------:R-:W-:-:S03]  /*1f00*/  SHF.R.S32.HI R153, RZ, 0x1f, R152 ;  /* 0x0000001fff997819 */ /* 0x000fc60000011498 */
[----:B----4-:R-:W-:-:S04]  /*1f10*/  IMAD.WIDE.U32 R48, R19, R70, R16 ;  /* 0x0000004613307225 */ /* 0x010fc800078e0010 */
[----:B------:R-:W-:-:S04]  /*1f20*/  IMAD.WIDE.U32 R50, R19, R70, R152 ;  /* 0x0000004613327225 */ /* 0x000fc800078e0098 */
[----:B------:R-:W-:Y:S02]  /*1f30*/  VIADD R65, R16, 0x20 ;  /* 0x0000002010417836 */ /* 0x000fe40000000000 */
[----:B------:R-:W-:Y:S01]  /*1f40*/  VIADD R90, R36, 0x8 ;  /* 0x00000008245a7836 */ /* 0x000fe20000000000 */
[----:B---3--:R-:W-:Y:S02]  /*1f50*/  SHF.R.S32.HI R3, RZ, 0x1f, R0 ;  /* 0x0000001fff037819 */ /* 0x008fe40000011400 */
[----:B------:R-:W-:Y:S02]  /*1f60*/  SEL R53, R0, RZ, !P0 ;  /* 0x000000ff00357207 */ /* 0x000fe40004000000 */
[----:B------:R-:W-:-:S03]  /*1f70*/  SEL R3, R3, RZ, !P0 ;  /* 0x000000ff03037207 */ /* 0x000fc60004000000 */
[----:B------:R-:W-:Y:S02]  /*1f80*/  IMAD.WIDE.U32 R54, R53, UR4, R4 ;  /* 0x0000000435367c25 */ /* 0x000fe4000f8e0004 */
[----:B------:R-:W1:Y:S02]  /*1f90*/  LDC.64 R4, c[0x0][0x408] ;  /* 0x00010200ff047b82 */ /* 0x000e640000000a00 */
[----:B------:R-:W-:Y:S01]  /*1fa0*/  IMAD R0, R3, UR4, RZ ;  /* 0x0000000403007c24 */ /* 0x000fe2000f8e02ff */
[----:B------:R-:W-:-:S03]  /*1fb0*/  IADD3 R76, P0, R54, R6, RZ ;  /* 0x00000006364c7210 */ /* 0x000fc60007f1e0ff */
[----:B------:R-:W-:Y:S01]  /*1fc0*/  IMAD R75, R53, UR5, R0 ;  /* 0x00000005354b7c24 */ /* 0x000fe2000f8e0200 */
[----:B------:R-:W-:Y:S05]  /*1fd0*/  @!P6 WARPSYNC.ALL ;  /* 0x000000000000e948 */ /* 0x000fea0003800000 */
[----:B------:R-:W-:Y:S01]  /*1fe0*/  IMAD R0, R35, R72, RZ ;  /* 0x0000004823007224 */ /* 0x000fe200078e02ff */
[----:B------:R-:W-:Y:S01]  /*1ff0*/  ULDC.64 UR4, c[0x0][0x330] ;  /* 0x0000cc0000047ab9 */ /* 0x000fe20000000a00 */
[----:B------:R-:W-:Y:S02]  /*2000*/  IMAD.IADD R75, R55, 0x1, R75 ;  /* 0x00000001374b7824 */ /* 0x000fe400078e024b */
[----:B------:R-:W-:-:S04]  /*2010*/  IMAD.WIDE.U32 R8, R37, UR4, R16 ;  /* 0x0000000425087c25 */ /* 0x000fc8000f8e0010 */
[----:B------:R-:W-:Y:S02]  /*2020*/  IMAD R0, R19, R73, R0 ;  /* 0x0000004913007224 */ /* 0x000fe400078e0200 */
[----:B------:R-:W-:Y:S01]  /*2030*/  IMAD R9, R37, UR5, R9 ;  /* 0x0000000525097c24 */ /* 0x000fe2000f8e0209 */
[----:B------:R-:W-:Y:S02]  /*2040*/  ULDC.64 UR4, c[0x0][0x338] ;  /* 0x0000ce0000047ab9 */ /* 0x000fe40000000a00 */
[----:B------:R-:W-:Y:S01]  /*2050*/  IADD3.X R74, R75, R7, R0, P0, !PT ;  /* 0x000000074b4a7210 */ /* 0x000fe200007fe400 */
[----:B------:R-:W-:Y:S01]  /*2060*/  IMAD R3, R3, UR4, RZ ;  /* 0x0000000403037c24 */ /* 0x000fe2000f8e02ff */
[----:B------:R-:W-:Y:S01]  /*2070*/  ISETP.GE.AND P0, PT, R16, R63, PT ;  /* 0x0000003f1000720c */ /* 0x000fe20003f06270 */
[----:B------:R-:W-:Y:S02]  /*2080*/  IMAD R0, R35, R70, RZ ;  /* 0x0000004623007224 */ /* 0x000fe400078e02ff */
[----:B------:R-:W-:Y:S01]  /*2090*/  IMAD R13, R53, UR5, R3 ;  /* 0x00000005350d7c24 */ /* 0x000fe2000f8e0203 */
[----:B------:R-:W-:Y:S01]  /*20a0*/  SEL R3, R63, RZ, P0 ;  /* 0x000000ff3f037207 */ /* 0x000fe20000000000 */
[----:B------:R-:W-:Y:S01]  /*20b0*/  IMAD R7, R19, R71, R0 ;  /* 0x0000004713077224 */ /* 0x000fe200078e0200 */
[----:B--2---:R-:W-:Y:S01]  /*20c0*/  LOP3.LUT P1, RZ, R14, 0x4, RZ, 0xc0, !PT ;  /* 0x000000040eff7812 */ /* 0x004fe2000782c0ff */
[----:B0-----:R-:W-:-:S02]  /*20d0*/  VIADD R37, R32, 0xffffff80 ;  /* 0xffffff8020257836 */ /* 0x001fc40000000000 */
[-C--:B-1----:R-:W-:Y:S02]  /*20e0*/  IMAD R0, R35, R4.reuse, RZ ;  /* 0x0000000423007224 */ /* 0x082fe400078e02ff */
[----:B------:R-:W-:Y:S02]  /*20f0*/  IMAD.IADD R3, R16, 0x1, R3 ;  /* 0x0000000110037824 */ /* 0x000fe400078e0203 */
[----:B------:R-:W-:Y:S02]  /*2100*/  VIADD R32, R19, 0x60 ;  /* 0x0000006013207836 */ /* 0x000fe40000000000 */
[----:B------:R-:W-:Y:S01]  /*2110*/  IMAD.WIDE.U32 R52, R53, UR4, R8 ;  /* 0x0000000435347c25 */ /* 0x000fe2000f8e0008 */
[----:B------:R-:W-:Y:S01]  /*2120*/  LOP3.LUT R33, R33, 0xfffffffb, RZ, 0xc0, !PT ;  /* 0xfffffffb21217812 */ /* 0x000fe200078ec0ff */
[----:B------:R-:W-:Y:S02]  /*2130*/  ULDC UR4, c[0x0][0x2f4] ;  /* 0x0000bd0000047ab9 */ /* 0x000fe40000000800 */
        /* <DEDUP_REMOVED lines=8> */
[----:B------:R-:W-:Y:S02]  /*21c0*/  IMAD.SHL.U32 R69, R14, 0x40, RZ ;  /* 0x000000400e457824 */ /* 0x000fe400078e00ff */
[----:B------:R-:W-:Y:S01]  /*21d0*/  VIADD R14, R19, 0x60 ;  /* 0x00000060130e7836 */ /* 0x000fe20000000000 */
[----:B------:R-:W-:Y:S01]  /*21e0*/  LEA.HI R0, R0, R3, RZ, 0x3 ;  /* 0x0000000300007211 */ /* 0x000fe200078f18ff */
[----:B------:R-:W-:Y:S01]  /*21f0*/  IMAD.IADD R31, R31, 0x1, R9 ;  /* 0x000000011f1f7824 */ /* 0x000fe200078e0209 */
[----:B------:R-:W-:Y:S01]  /*2200*/  LOP3.LUT R32, R32, 0x1c0, RZ, 0xc0, !PT ;  /* 0x000001c020207812 */ /* 0x000fe200078ec0ff */
[----:B------:R-:W-:Y:S01]  /*2210*/  IMAD.IADD R21, R9, 0x1, R21 ;  /* 0x0000000109157824 */ /* 0x000fe200078e0215 */
[----:B------:R-:W-:Y:S01]  /*2220*/  @P1 LOP3.LUT R33, R33, 0x4, RZ, 0xfc, !PT ;  /* 0x0000000421211812 */ /* 0x000fe200078efcff */
[C---:B------:R-:W-:Y:S01]  /*2230*/  IMAD R3, R7.reuse, R70, RZ ;  /* 0x0000004607037224 */ /* 0x040fe200078e02ff */
[----:B------:R-:W-:Y:S01]  /*2240*/  SHF.R.S32.HI R64, RZ, 0x1f, R14 ;  /* 0x0000001fff407819 */ /* 0x000fe2000001140e */
[-C--:B------:R-:W-:Y:S01]  /*2250*/  IMAD R7, R7, R4.reuse, RZ ;  /* 0x0000000407077224 */ /* 0x080fe200078e02ff */
[----:B------:R-:W-:Y:S01]  /*2260*/  LOP3.LUT R69, R69, 0x1c0, RZ, 0xc0, !PT ;  /* 0x000001c045457812 */ /* 0x000fe200078ec0ff */
[----:B------:R-:W-:Y:S01]  /*2270*/  IMAD.WIDE.U32 R30, R24, R4, R30 ;  /* 0x00000004181e7225 */ /* 0x000fe200078e001e */
[----:B------:R-:W-:-:S02]  /*2280*/  SHF.L.U64.HI R68, R4, 0x7, R5 ;  /* 0x0000000704447819 */ /* 0x000fc40000010205 */
[----:B------:R-:W-:Y:S01]  /*2290*/  SHF.R.S32.HI R14, RZ, 0x1f, R37 ;  /* 0x0000001fff0e7819 */ /* 0x000fe20000011425 */
[----:B------:R-:W-:-:S04]  /*22a0*/  IMAD.WIDE.U32 R20, R24, R4, R20 ;  /* 0x0000000418147225 */ /* 0x000fc800078e0014 */
[----:B------:R-:W-:Y:S01]  /*22b0*/  IMAD.SHL.U32 R67, R4, 0x80, RZ ;  /* 0x0000008004437824 */ /* 0x000fe200078e00ff */
[----:B------:R-:W-:Y:S01]  /*22c0*/  LOP3.LUT R4, R32, 0x38, R0, 0xf8, !PT ;  /* 0x0000003820047812 */ /* 0x000fe200078ef800 */
[----:B------:R-:W-:Y:S01]  /*22d0*/  VIADD R32, R19, 0x60 ;  /* 0x0000006013207836 */ /* 0x000fe20000000000 */
[----:B------:R-:W-:Y:S01]  /*22e0*/  SHF.R.U32.HI R66, RZ, 0x3, R69 ;  /* 0x00000003ff427819 */ /* 0x000fe20000011645 */
[----:B------:R-:W-:Y:S01]  /*22f0*/  IMAD R9, R24, R71, R3 ;  /* 0x0000004718097224 */ /* 0x000fe200078e0203 */
[----:B------:R-:W-:Y:S01]  /*2300*/  LOP3.LUT R3, R69, 0x18, R16, 0xf8, !PT ;  /* 0x0000001845037812 */ /* 0x000fe200078ef810 */
[----:B------:R0:W-:Y:S01]  /*2310*/  STL [R1], R33 ;  /* 0x0000002101007387 */ /* 0x0001e20000100800 */
[----:B------:R-:W-:Y:S01]  /*2320*/  LEA.HI R14, R14, R37, RZ, 0x5 ;  /* 0x000000250e0e7211 */ /* 0x000fe200078f28ff */
[----:B------:R-:W-:Y:S01]  /*2330*/  IMAD.SHL.U32 R32, R32, 0x40, RZ ;  /* 0x0000004020207824 */ /* 0x000fe200078e00ff */
[----:B------:R-:W-:Y:S02]  /*2340*/  LOP3.LUT R3, R3, R66, RZ, 0x3c, !PT ;  /* 0x0000004203037212 */ /* 0x000fe400078e3cff */
[----:B------:R-:W-:-:S02]  /*2350*/  SHF.R.S32.HI R14, RZ, 0x5, R14 ;  /* 0x00000005ff0e7819 */ /* 0x000fc4000001140e */
[----:B------:R-:W-:-:S03]  /*2360*/  LOP3.LUT R32, R32, 0x1c0, RZ, 0xc0, !PT ;  /* 0x000001c020207812 */ /* 0x000fc600078ec0ff */
[----:B------:R-:W-:Y:S01]  /*2370*/  IMAD R62, R14, 0x200, R3 ;  /* 0x000002000e3e7824 */ /* 0x000fe200078e0203 */
[----:B------:R-:W-:Y:S02]  /*2380*/  LOP3.LUT R3, R69, 0x38, R0, 0xf8, !PT ;  /* 0x0000003845037812 */ /* 0x000fe400078ef800 */
[----:B------:R-:W-:Y:S02]  /*2390*/  SHF.R.U32.HI R32, RZ, 0x3, R32 ;  /* 0x00000003ff207819 */ /* 0x000fe40000011620 */
[----:B------:R-:W-:Y:S02]  /*23a0*/  IADD3 R6, P1, R19, R10, RZ ;  /* 0x0000000a13067210 */ /* 0x000fe40007f3e0ff */
[----:B------:R-:W-:Y:S01]  /*23b0*/  LOP3.LUT R3, R3, R66, RZ, 0x3c, !PT ;  /* 0x0000004203037212 */ /* 0x000fe200078e3cff */
[----:B------:R-:W-:Y:S01]  /*23c0*/  IMAD.WIDE.U32 R50, R24, R70, R50 ;  /* 0x0000004618327225 */ /* 0x000fe200078e0032 */
[----:B------:R-:W-:Y:S02]  /*23d0*/  LOP3.LUT R8, R4, R32, RZ, 0x3c, !PT ;  /* 0x0000002004087212 */ /* 0x000fe400078e3cff */
[----:B------:R-:W-:Y:S01]  /*23e0*/  LOP3.LUT R57, R0, 0xfffffff8, RZ, 0xc0, !PT ;  /* 0xfffffff800397812 */ /* 0x000fe200078ec0ff */
[----:B------:R-:W-:Y:S01]  /*23f0*/  IMAD.WIDE.U32 R48, R24, R70, R48 ;  /* 0x0000004618307225 */ /* 0x000fe200078e0030 */
[----:B------:R-:W-:-:S03]  /*2400*/  SHF.L.U64.HI R73, R72, 0x7, R73 ;  /* 0x0000000748497819 */ /* 0x000fc60000010249 */
[----:B------:R-:W-:Y:S01]  /*2410*/  IMAD R11, R24, R5, R7 ;  /* 0x00000005180b7224 */ /* 0x000fe200078e0207 */
[----:B------:R-:W-:Y:S01]  /*2420*/  SHF.L.U64.HI R71, R70, 0x7, R71 ;  /* 0x0000000746477819 */ /* 0x000fe20000010247 */
[----:B------:R-:W-:Y:S01]  /*2430*/  IMAD.X R7, R35, 0x1, R15, P1 ;  /* 0x0000000123077824 */ /* 0x000fe200008e060f */
[----:B------:R-:W-:Y:S01]  /*2440*/  SHF.R.S32.HI R56, RZ, 0x3, R0 ;  /* 0x00000003ff387819 */ /* 0x000fe20000011400 */
[----:B------:R-:W-:Y:S01]  /*2450*/  IMAD R4, R14, 0x200, R3 ;  /* 0x000002000e047824 */ /* 0x000fe200078e0203 */
[----:B------:R-:W-:Y:S01]  /*2460*/  ISETP.GE.AND P1, PT, R16, UR4, PT ;  /* 0x0000000410007c0c */ /* 0x000fe2000bf26270 */
[----:B------:R-:W-:Y:S01]  /*2470*/  IMAD.SHL.U32 R72, R72, 0x80, RZ ;  /* 0x0000008048487824 */ /* 0x000fe200078e00ff */
[----:B------:R-:W-:Y:S01]  /*2480*/  ISETP.GE.AND P2, PT, R65, UR4, PT ;  /* 0x0000000441007c0c */ /* 0x000fe2000bf46270 */
[----:B------:R-:W-:Y:S01]  /*2490*/  IMAD.SHL.U32 R70, R70, 0x80, RZ ;  /* 0x0000008046467824 */ /* 0x000fe200078e00ff */
[----:B------:R-:W-:Y:S01]  /*24a0*/  SHF.R.S32.HI R5, RZ, 0x1f, R57 ;  /* 0x0000001fff057819 */ /* 0x000fe20000011439 */
[----:B------:R-:W-:-:S02]  /*24b0*/  IMAD.SHL.U32 R63, R63, 0x2, RZ ;  /* 0x000000023f3f7824 */ /* 0x000fc400078e00ff */
[----:B------:R-:W-:Y:S02]  /*24c0*/  IMAD.IADD R61, R51, 0x1, R9 ;  /* 0x00000001333d7824 */ /* 0x000fe400078e0209 */
[----:B------:R-:W-:Y:S02]  /*24d0*/  IMAD.IADD R60, R9, 0x1, R49 ;  /* 0x00000001093c7824 */ /* 0x000fe400078e0231 */
[----:B------:R-:W-:Y:S02]  /*24e0*/  IMAD.IADD R59, R31, 0x1, R11 ;  /* 0x000000011f3b7824 */ /* 0x000fe400078e020b */
[----:B------:R-:W-:Y:S02]  /*24f0*/  IMAD.IADD R58, R11, 0x1, R21 ;  /* 0x000000010b3a7824 */ /* 0x000fe400078e0215 */
[----:B------:R-:W-:Y:S02]  /*2500*/  IMAD.IADD R3, R12, 0x1, R8 ;  /* 0x000000010c037824 */ /* 0x000fe400078e0208 */
[----:B------:R-:W-:Y:S01]  /*2510*/  IMAD.IADD R0, R53, 0x1, R13 ;  /* 0x0000000135007824 */ /* 0x000fe200078e020d */
[----:B0-----:R-:W-:Y:S06]  /*2520*/  @!P6 BAR.SYNC.DEFER_BLOCKING 0x9, 0x100 ;  /* 0x024400000000eb1d */ /* 0x001fec0000010000 */
.L_x_14467:
        /* <DEDUP_REMOVED lines=11> */
[----:B------:R-:W4:Y:S01]  /*25e0*/  LDC R86, c[0x0][0x3f4] ;  /* 0x0000fd00ff567b82 */ /* 0x000f220000000800 */
[----:B------:R-:W-:Y:S02]  /*25f0*/  IMAD.MOV.U32 R82, RZ, RZ, R10 ;  /* 0x000000ffff527224 */ /* 0x000fe400078e000a */
[----:B------:R-:W-:Y:S01]  /*2600*/  IMAD.IADD R83, R11, 0x1, R9 ;  /* 0x000000010b537824 */ /* 0x000fe200078e0209 */
[----:B------:R-:W-:Y:S01]  /*2610*/  IADD3 R11, P3, R76, R10, RZ ;  /* 0x0000000a4c0b7210 */ /* 0x000fe20007f7e0ff */
[----:B0-----:R-:W-:Y:S02]  /*2620*/  IMAD R13, R85, 0x60, RZ ;  /* 0x00000060550d7824 */ /* 0x001fe400078e02ff */
[----:B------:R-:W-:-:S04]  /*2630*/  IMAD.WIDE.U32 R8, R84, 0x60, R82 ;  /* 0x0000006054087825 */ /* 0x000fc800078e0052 */
[----:B------:R-:W-:Y:S01]  /*2640*/  IMAD.X R12, R83, 0x1, R74, P3 ;  /* 0x00000001530c7824 */ /* 0x000fe200018e064a */
[----:B------:R-:W-:Y:S01]  /*2650*/  IADD3 R8, P4, R76, R8, RZ ;  /* 0x000000084c087210 */ /* 0x000fe20007f9e0ff */
[----:B------:R-:W-:Y:S01]  /*2660*/  IMAD R81, R22, 0x2000, R62 ;  /* 0x0000200016517824 */ /* 0x000fe200078e023e */
[-C--:B-1----:R-:W-:Y:S02]  /*2670*/  LEA R34, P3, R11, R78.reuse, 0x1 ;  /* 0x0000004e0b227211 */ /* 0x082fe400078608ff */
[----:B------:R-:W-:Y:S01]  /*2680*/  IADD3.X R10, R74, R9, R13, P4, !PT ;  /* 0x000000094a0a7210 */ /* 0x000fe200027fe40d */
[----:B------:R-:W-:Y:S01]  /*2690*/  VIADD R9, R81, 0x20 ;  /* 0x0000002051097836 */ /* 0x000fe20000000000 */
[C---:B------:R-:W-:Y:S02]  /*26a0*/  LEA R32, P4, R8.reuse, R78, 0x1 ;  /* 0x0000004e08207211 */ /* 0x040fe400078808ff */
[-C--:B------:R-:W-:Y:S02]  /*26b0*/  LEA.HI.X R35, R11, R79.reuse, R12, 0x1, P3 ;  /* 0x0000004f0b237211 */ /* 0x080fe400018f0c0c */
[----:B------:R-:W-:-:S02]  /*26c0*/  LEA.HI.X R33, R8, R79, R10, 0x1, P4 ;  /* 0x0000004f08217211 */ /* 0x000fc400020f0c0a */
[----:B------:R-:W-:Y:S02]  /*26d0*/  ISETP.GT.AND P4, PT, R27, R28, PT ;  /* 0x0000001c1b00720c */ /* 0x000fe40003f84270 */
[----:B----4-:R-:W-:Y:S02]  /*26e0*/  ISETP.GE.AND P3, PT, R86, 0x1, PT ;  /* 0x000000015600780c */ /* 0x010fe40003f66270 */
[----:B--2---:R-:W-:Y:S02]  /*26f0*/  LOP3.LUT P5, RZ, R15, 0x4, RZ, 0xc0, !PT ;  /* 0x000000040fff7812 */ /* 0x004fe400078ac0ff */
[----:B---3--:R-:W-:-:S07]  /*2700*/  LOP3.LUT R14, R14, 0xfffffffd, RZ, 0xc0, !PT ;  /* 0xfffffffd0e0e7812 */ /* 0x008fce00078ec0ff */
[----:B------:R-:W-:-:S05]  /*2710*/  @P4 LOP3.LUT R14, R14, 0x2, RZ, 0xfc, !PT ;  /* 0x000000020e0e4812 */ /* 0x000fca00078efcff */
[----:B------:R0:W-:Y:S01]  /*2720*/  STL [R1], R14 ;  /* 0x0000000e01007387 */ /* 0x0001e20000100800 */
[C---:B------:R-:W-:Y:S02]  /*2730*/  @P5 VIADD R9, R81.reuse, 0xffffffe0 ;  /* 0xffffffe051095836 */ /* 0x040fe40000000000 */
[--C-:B------:R-:W-:Y:S02]  /*2740*/  IMAD R81, R81, 0x2, R26.reuse ;  /* 0x0000000251517824 */ /* 0x100fe400078e021a */
[----:B------:R-:W-:Y:S01]  /*2750*/  IMAD R80, R9, 0x2, R26 ;  /* 0x0000000209507824 */ /* 0x000fe200078e021a */
[----:B------:R-:W-:Y:S06]  /*2760*/  @!P3 BRA `(.L_x_14419) ;  /* 0x0000002c000cb947 */ /* 0x000fec0003800000 */
[----:B------:R-:W-:Y:S01]  /*2770*/  ULDC.U8 UR4, c[0x0][0x410] ;  /* 0x0001040000047ab9 */ /* 0x000fe20000000000 */
[-C--:B------:R-:W-:Y:S01]  /*2780*/  IMAD R9, R71, R27.reuse, RZ ;  /* 0x0000001b47097224 */ /* 0x080fe200078e02ff */
[----:B------:R-:W-:Y:S01]  /*2790*/  ISETP.NE.AND P3, PT, RZ, UR4, PT ;  /* 0x00000004ff007c0c */ /* 0x000fe2000bf65270 */
[----:B------:R-:W-:Y:S02]  /*27a0*/  IMAD R8, R68, R27, RZ ;  /* 0x0000001b44087224 */ /* 0x000fe400078e02ff */
        /* <DEDUP_REMOVED lines=16> */
[----:B0-----:R-:W-:Y:S02]  /*28b0*/  CS2R R14, SRZ ;  /* 0x00000000000e7805 */ /* 0x001fe4000001ff00 */
        /* <DEDUP_REMOVED lines=23> */
.L_x_14422:
[----:B------:R-:W-:Y:S05]  /*2a30*/  BSYNC B1 ;  /* 0x0000000000017941 */ /* 0x000fea0003800000 */
.L_x_14421:
        /* <DEDUP_REMOVED lines=34> */
.L_x_14424:
[----:B------:R-:W-:Y:S05]  /*2c60*/  BSYNC B1 ;  /* 0x0000000000017941 */ /* 0x000fea0003800000 */
.L_x_14423:
        /* <DEDUP_REMOVED lines=33> */
.L_x_14425:
[----:B------:R-:W-:Y:S01]  /*2e80*/  IMAD R77, R22, 0x8, R2 ;  /* 0x00000008164d7824 */ /* 0x000fe200078e0202 */
[----:B------:R-:W-:Y:S01]  /*2e90*/  SHF.L.U32 R89, R154, 0x1f, RZ ;  /* 0x0000001f9a597819 */ /* 0x000fe200000006ff */
[----:B------:R-:W-:Y:S03]  /*2ea0*/  BSSY B1, `(.L_x_14426) ;  /* 0x0000003000017945 */ /* 0x000fe60003800000 */
[----:B------:R-:W0:Y:S02]  /*2eb0*/  SYNCS.PHASECHK.TRANS64.TRYWAIT P6, [R77+URZ+0x16890], R89 ;  /* 0x016890594d0075a7 */ /* 0x000e2400080c017f */
[----:B0-----:R-:W-:Y:S05]  /*2ec0*/  @!P6 BRA `(.L_x_14427) ;  /* 0x000001700090e947 */ /* 0x001fea0003800000 */
.L_x_14697:
[----:B------:R-:W-:Y:S05]  /*2ed0*/  BSYNC B1 ;  /* 0x0000000000017941 */ /* 0x000fea0003800000 */
.L_x_14426:
        /* <DEDUP_REMOVED lines=12> */
[----:B------:R-:W-:Y:S01]  /*2fa0*/  SHF.R.U32.HI R100, RZ, 0x10, R79 ;  /* 0x00000010ff647819 */ /* 0x000fe2000001164f */
[----:B--2---:R-:W-:Y:S01]  /*2fb0*/  IMAD.U32 R79, R10, 0x10000, RZ ;  /* 0x000100000a4f7824 */ /* 0x004fe200078e00ff */
[----:B------:R-:W-:-:S02]  /*2fc0*/  SHF.R.U32.HI R104, RZ, 0x10, R83 ;  /* 0x00000010ff687819 */ /* 0x000fc40000011653 */
[----:B------:R-:W-:Y:S02]  /*2fd0*/  LOP3.LUT R82, R9, 0xffff0000, RZ, 0xc0, !PT ;  /* 0xffff000009527812 */ /* 0x000fe400078ec0ff */
        /* <DEDUP_REMOVED lines=9> */
[C---:B------:R-:W-:Y:S01]  /*3070*/  IMAD.U32 R10, R11.reuse, 0x10000, RZ ;  /* 0x000100000b0a7824 */ /* 0x040fe200078e00ff */
[----:B------:R-:W-:Y:S01]  /*3080*/  LOP3.LUT R78, R11, 0xffff0000, RZ, 0xc0, !PT ;  /* 0xffff00000b4e7812 */ /* 0x000fe200078ec0ff */
[----:B------:R-:W-:-:S02]  /*3090*/  IMAD.U32 R11, R9, 0x10000, RZ ;  /* 0x00010000090b7824 */ /* 0x000fc400078e00ff */
[----:B------:R-:W-:Y:S02]  /*30a0*/  IMAD.U32 R106, R104, 0x10000, RZ ;  /* 0x00010000686a7824 */ /* 0x000fe400078e00ff */
[----:B------:R-:W-:Y:S02]  /*30b0*/  IMAD.U32 R102, R100, 0x10000, RZ ;  /* 0x0001000064667824 */ /* 0x000fe400078e00ff */
[----:B------:R-:W-:Y:S01]  /*30c0*/  FFMA.FTZ R103, R11, R103, R82 ;  /* 0x000000670b677223 */ /* 0x000fe20000010052 */
[----:B------:R-:W-:Y:S01]  /*30d0*/  FMUL.FTZ R110, R83, R106 ;  /* 0x0000006a536e7220 */ /* 0x000fe20000410000 */
[----:B------:R-:W-:Y:S01]  /*30e0*/  FFMA.FTZ R108, R11, R99, -R108 ;  /* 0x000000630b6c7223 */ /* 0x000fe2000001086c */
[-C--:B------:R-:W-:Y:S01]  /*30f0*/  FMUL.FTZ R82, R83, R102.reuse ;  /* 0x0000006653527220 */ /* 0x080fe20000410000 */
[----:B------:R-:W-:Y:S01]  /*3100*/  IMAD.U32 R9, R8, 0x10000, RZ ;  /* 0x0001000008097824 */ /* 0x000fe200078e00ff */
[----:B------:R-:W-:Y:S01]  /*3110*/  LOP3.LUT R83, R104, 0xffff0000, RZ, 0xc0, !PT ;  /* 0xffff000068537812 */ /* 0x000fe200078ec0ff */
[C---:B------:R-:W-:Y:S01]  /*3120*/  FFMA.FTZ R110, R79.reuse, R102, -R110 ;  /* 0x000000664f6e7223 */ /* 0x040fe2000001086e */
[----:B------:R-:W-:Y:S01]  /*3130*/  LOP3.LUT R11, R100, 0xffff0000, RZ, 0xc0, !PT ;  /* 0xffff0000640b7812 */ /* 0x000fe200078ec0ff */
[----:B------:R-:W-:Y:S01]  /*3140*/  FFMA.FTZ R79, R79, R106, R82 ;  /* 0x0000006a4f4f7223 */ /* 0x000fe20000010052 */
[----:B------:R-:W-:Y:S01]  /*3150*/  LOP3.LUT R8, R8, 0xffff0000, RZ, 0xc0, !PT ;  /* 0xffff000008087812 */ /* 0x000fe200078ec0ff */
[C---:B------:R-:W-:Y:S01]  /*3160*/  FMUL.FTZ R99, R78.reuse, R83 ;  /* 0x000000534e637220 */ /* 0x040fe20000410000 */
[----:B------:R-:W-:Y:S01]  /*3170*/  F2FP.BF16.F32.PACK_AB R103, R103, R108 ;  /* 0x0000006c6767723e */ /* 0x000fe200000010ff */
[----:B------:R-:W-:-:S02]  /*3180*/  FMUL.FTZ R82, R78, R11 ;  /* 0x0000000b4e527220 */ /* 0x000fc40000410000 */
[C---:B------:R-:W-:Y:S01]  /*3190*/  FMUL.FTZ R78, R8.reuse, R101 ;  /* 0x00000065084e7220 */ /* 0x040fe20000410000 */
[-C--:B------:R-:W-:Y:S01]  /*31a0*/  FMUL.FTZ R8, R8, R98.reuse ;  /* 0x0000006208087220 */ /* 0x080fe20000410000 */
[C---:B------:R-:W-:Y:S01]  /*31b0*/  FFMA.FTZ R99, R10.reuse, R11, -R99 ;  /* 0x0000000b0a637223 */ /* 0x040fe20000010863 */
[----:B------:R-:W-:Y:S01]  /*31c0*/  FFMA.FTZ R82, R10, R83, R82 ;  /* 0x000000530a527223 */ /* 0x000fe20000010052 */
[C---:B------:R-:W-:Y:S01]  /*31d0*/  FFMA.FTZ R78, R9.reuse, R98, -R78 ;  /* 0x00000062094e7223 */ /* 0x040fe2000001084e */
[----:B------:R-:W-:Y:S01]  /*31e0*/  FFMA.FTZ R9, R9, R101, R8 ;  /* 0x0000006509097223 */ /* 0x000fe20000010008 */
[----:B------:R-:W-:Y:S02]  /*31f0*/  F2FP.BF16.F32.PACK_AB R10, R79, R110 ;  /* 0x0000006e4f0a723e */ /* 0x000fe400000010ff */
[----:B------:R-:W-:Y:S02]  /*3200*/  F2FP.BF16.F32.PACK_AB R11, R82, R99 ;  /* 0x00000063520b723e */ /* 0x000fe400000010ff */
[----:B------:R-:W-:Y:S01]  /*3210*/  F2FP.BF16.F32.PACK_AB R8, R9, R78 ;  /* 0x0000004e0908723e */ /* 0x000fe200000010ff */
[----:B------:R-:W-:-:S07]  /*3220*/  IMAD.MOV.U32 R9, RZ, RZ, R103 ;  /* 0x000000ffff097224 */ /* 0x000fce00078e0067 */
.L_x_14433:
[----:B------:R-:W-:Y:S05]  /*3230*/  BSYNC B3 ;  /* 0x0000000000037941 */ /* 0x000fea0003800000 */
.L_x_14432:
[----:B--2---:R1:W-:Y:S02]  /*3240*/  STG.E.128 desc[UR40][R34.64], R8 ;  /* 0x0000000822007986 */ /* 0x0043e4000c101d28 */
.L_x_14431:
[----:B------:R-:W-:Y:S05]  /*3250*/  BSYNC B2 ;  /* 0x0000000000027941 */ /* 0x000fea0003800000 */
.L_x_14430:
[----:B------:R-:W-:Y:S05]  /*3260*/  @P2 BRA `(.L_x_14429) ;  /* 0x0000000000cc2947 */ /* 0x000fea0003800000 */
[----:B-1----:R1:W2:Y:S01]  /*3270*/  LDS.128 R8, [R80+0xe000] ;  /* 0x00e0000050087984 */ /* 0x0022a20000000c00 */
        /* <DEDUP_REMOVED lines=48> */
.L_x_14435:
[----:B------:R-:W-:Y:S05]  /*3580*/  BSYNC B2 ;  /* 0x0000000000027941 */ /* 0x000fea0003800000 */
.L_x_14434:
[----:B--2---:R2:W-:Y:S02]  /*3590*/  STG.E.128 desc[UR40][R34.64+0x40], R8 ;  /* 0x0000400822007986 */ /* 0x0045e4000c101d28 */
.L_x_14429:
[----:B------:R-:W-:Y:S05]  /*35a0*/  BSYNC B1 ;  /* 0x0000000000017941 */ /* 0x000fea0003800000 */
.L_x_14428:
        /* <DEDUP_REMOVED lines=31> */
[-C--:B------:R-:W-:Y:S01]  /*37a0*/  FMUL.FTZ R35, R35, R39.reuse ;  /* 0x0000002723237220 */ /* 0x080fe20000410000 */
        /* <DEDUP_REMOVED lines=21> */
.L_x_14440:
[----:B------:R-:W-:Y:S05]  /*3900*/  BSYNC B2 ;  /* 0x0000000000027941 */ /* 0x000fea0003800000 */
.L_x_14439:
[----:B--2---:R3:W-:Y:S02]  /*3910*/  STG.E.128 desc[UR40][R32.64], R8 ;  /* 0x0000000820007986 */ /* 0x0047e4000c101d28 */
.L_x_14438:
[----:B------:R-:W-:Y:S05]  /*3920*/  BSYNC B1 ;  /* 0x0000000000017941 */ /* 0x000fea0003800000 */
.L_x_14437:
[----:B------:R-:W-:Y:S05]  /*3930*/  @P2 BRA `(.L_x_14436) ;  /* 0x0000001c00002947 */ /* 0x000fea0003800000 */
[----:B-123--:R1:W2:Y:S01]  /*3940*/  LDS.128 R8, [R80+0x11000] ;  /* 0x0110000050087984 */ /* 0x00e2a20000000c00 */
[----:B------:R-:W-:Y:S01]  /*3950*/  ISETP.GE.AND P4, PT, R155, R86, PT ;  /* 0x000000569b00720c */ /* 0x000fe20003f86270 */
[----:B------:R-:W-:-:S12]  /*3960*/  BSSY B1, `(.L_x_14441) ;  /* 0x0000030000017945 */ /* 0x000fd80003800000 */
        /* <DEDUP_REMOVED lines=47> */
.L_x_14442:
[----:B------:R-:W-:Y:S05]  /*3c60*/  BSYNC B1 ;  /* 0x0000000000017941 */ /* 0x000fea0003800000 */
.L_x_14441:
[----:B--2---:R4:W-:Y:S01]  /*3c70*/  STG.E.128 desc[UR40][R32.64+0x40], R8 ;  /* 0x0000400820007986 */ /* 0x0049e2000c101d28 */
[----:B------:R-:W-:Y:S05]  /*3c80*/  BRA `(.L_x_14436) ;  /* 0x00000018002c7947 */ /* 0x000fea0003800000 */
.L_x_14420:
[C---:B------:R-:W-:Y:S02]  /*3c90*/  ISETP.GE.AND P3, PT, R19.reuse, R88, PT ;  /* 0x000000581300720c */ /* 0x040fe40003f66270 */
[----:B0-----:R-:W-:Y:S02]  /*3ca0*/  CS2R R14, SRZ ;  /* 0x00000000000e7805 */ /* 0x001fe4000001ff00 */
        /* <DEDUP_REMOVED lines=46> */
.L_x_14444:
[----:B------:R-:W-:Y:S05]  /*3f90*/  BSYNC B1 ;  /* 0x0000000000017941 */ /* 0x000fea0003800000 */
.L_x_14443:
[----:B-----5:R-:W-:Y:S01]  /*3fa0*/  IMAD.MOV.U32 R40, RZ, RZ, R34 ;  /* 0x000000ffff287224 */ /* 0x020fe200078e0022 */
[----:B------:R-:W-:Y:S01]  /*3fb0*/  ISETP.NE.AND P3, PT, R156, 0x3, PT ;  /* 0x000000039c00780c */ /* 0x000fe20003f65270 */
        /* <DEDUP_REMOVED lines=33> */
.L_x_14445:
[----:B------:R-:W-:Y:S01]  /*41d0*/  IMAD R77, R22, 0x8, R2 ;  /* 0x00000008164d7824 */ /* 0x000fe200078e0202 */
[----:B------:R-:W-:Y:S01]  /*41e0*/  SHF.L.U32 R89, R154, 0x1f, RZ ;  /* 0x0000001f9a597819 */ /* 0x000fe200000006ff */
[----:B------:R-:W0:Y:S01]  /*41f0*/  LDC R94, c[0x0][0x2f4] ;  /* 0x0000bd00ff5e7b82 */ /* 0x000e220000000800 */
[----:B------:R-:W-:Y:S02]  /*4200*/  BSSY B1, `(.L_x_14446) ;  /* 0x0000004000017945 */ /* 0x000fe40003800000 */
[----:B------:R-:W1:Y:S01]  /*4210*/  SYNCS.PHASECHK.TRANS64.TRYWAIT P5, [R77+URZ+0x16890], R89 ;  /* 0x016890594d0075a7 */ /* 0x000e6200080a017f */
[----:B0-----:R-:W-:Y:S01]  /*4220*/  IMAD.IADD R96, R94, 0x1, -R63 ;  /* 0x000000015e607824 */ /* 0x001fe200078e0a3f */
[----:B-1----:R-:W-:Y:S06]  /*4230*/  @!P5 BRA `(.L_x_14447) ;  /* 0x0000015c00c8d947 */ /* 0x002fec0003800000 */
.L_x_14698:
[----:B------:R-:W-:Y:S05]  /*4240*/  BSYNC B1 ;  /* 0x0000000000017941 */ /* 0x000fea0003800000 */
.L_x_14446:
        /* <DEDUP_REMOVED lines=11> */
[----:B------:R-:W-:Y:S01]  /*4300*/  IMAD.IADD R100, R41, 0x1, R87 ;  /* 0x0000000129647824 */ /* 0x000fe200078e0257 */
[----:B------:R-:W-:-:S04]  /*4310*/  SHF.R.S32.HI R41, RZ, 0x1f, R40 ;  /* 0x0000001fff297819 */ /* 0x000fc80000011428 */
[----:B------:R-:W-:Y:S02]  /*4320*/  LEA.HI R41, R41, R40, RZ, 0x4 ;  /* 0x0000002829297211 */ /* 0x000fe400078f20ff */
[----:B------:R-:W-:Y:S02]  /*4330*/  IADD3.X R98, R75, R100, R5, P5, P6 ;  /* 0x000000644b627210 */ /* 0x000fe40002fec405 */
[----:B------:R-:W-:-:S05]  /*4340*/  LEA.HI.SX32 R41, R41, R56, 0x1c ;  /* 0x0000003829297211 */ /* 0x000fca00078fe2ff */
[----:B------:R-:W-:Y:S02]  /*4350*/  IMAD.SHL.U32 R95, R41, 0x8, RZ ;  /* 0x00000008295f7824 */ /* 0x000fe400078e00ff */
[----:B-1----:R-:W-:-:S03]  /*4360*/  VIADD R43, R42, 0xffffff80 ;  /* 0xffffff802a2b7836 */ /* 0x002fc60000000000 */
[----:B------:R-:W-:Y:S02]  /*4370*/  LOP3.LUT R41, R69, 0x38, R95, 0xf8, !PT ;  /* 0x0000003845297812 */ /* 0x000fe400078ef85f */
[----:B------:R-:W-:Y:S02]  /*4380*/  SHF.R.S32.HI R42, RZ, 0x1f, R43 ;  /* 0x0000001fff2a7819 */ /* 0x000fe4000001142b */
[----:B------:R-:W-:Y:S02]  /*4390*/  LOP3.LUT R41, R41, R66, RZ, 0x3c, !PT ;  /* 0x0000004229297212 */ /* 0x000fe400078e3cff */
[----:B------:R-:W-:-:S04]  /*43a0*/  LEA.HI R42, R42, R43, RZ, 0x5 ;  /* 0x0000002b2a2a7211 */ /* 0x000fc800078f28ff */
[----:B------:R-:W-:-:S05]  /*43b0*/  SHF.R.S32.HI R42, RZ, 0x5, R42 ;  /* 0x00000005ff2a7819 */ /* 0x000fca000001142a */
        /* <DEDUP_REMOVED lines=24> */
[--C-:B------:R-:W-:Y:S01]  /*4540*/  SHF.R.U64 R14, R14, 0x10, R15.reuse ;  /* 0x000000100e0e7819 */ /* 0x100fe2000000120f */
[----:B------:R-:W-:Y:S01]  /*4550*/  IMAD.U32 R118, R115, 0x10000, RZ ;  /* 0x0001000073767824 */ /* 0x000fe200078e00ff */
[----:B------:R-:W-:Y:S01]  /*4560*/  SHF.R.U32.HI R15, RZ, 0x10, R15 ;  /* 0x00000010ff0f7819 */ /* 0x000fe2000001160f */
[----:B------:R-:W-:Y:S01]  /*4570*/  FMUL.FTZ R120, R101, R116 ;  /* 0x0000007465787220 */ /* 0x000fe20000410000 */
[----:B------:R-:W-:Y:S01]  /*4580*/  LOP3.LUT R102, R45, 0xffff0000, RZ, 0xc0, !PT ;  /* 0xffff00002d667812 */ /* 0x000fe200078ec0ff */
        /* <DEDUP_REMOVED lines=8> */
[----:B------:R-:W-:Y:S01]  /*4610*/  IMAD.U32 R101, R15, 0x10000, RZ ;  /* 0x000100000f657824 */ /* 0x000fe200078e00ff */
[----:B------:R-:W-:Y:S01]  /*4620*/  PRMT R12, R108, 0x5432, R12 ;  /* 0x000054326c0c7816 */ /* 0x000fe2000000000c */
[----:B------:R-:W-:-:S02]  /*4630*/  IMAD.U32 R117, R11, 0x10000, RZ ;  /* 0x000100000b757824 */ /* 0x000fc400078e00ff */
[-C--:B------:R-:W-:Y:S01]  /*4640*/  FMUL.FTZ R118, R102, R115.reuse ;  /* 0x0000007366767220 */ /* 0x080fe20000410000 */
[C---:B------:R-:W-:Y:S01]  /*4650*/  FFMA.FTZ R102, R41.reuse, R115, -R116 ;  /* 0x0000007329667223 */ /* 0x040fe20000010874 */
[C---:B------:R-:W-:Y:S01]  /*4660*/  FMUL.FTZ R115, R106.reuse, R101 ;  /* 0x000000656a737220 */ /* 0x040fe20000410000 */
[----:B------:R-:W-:Y:S01]  /*4670*/  FMUL.FTZ R120, R106, R117 ;  /* 0x000000756a787220 */ /* 0x000fe20000410000 */
[----:B------:R-:W-:Y:S01]  /*4680*/  PRMT R8, R110, 0x5432, R8 ;  /* 0x000054326e087816 */ /* 0x000fe20000000008 */
[----:B------:R-:W-:Y:S01]  /*4690*/  FFMA.FTZ R106, R41, R13, R118 ;  /* 0x0000000d296a7223 */ /* 0x000fe20000010076 */
[C---:B------:R-:W-:Y:S01]  /*46a0*/  FFMA.FTZ R13, R104.reuse, R117, -R115 ;  /* 0x00000075680d7223 */ /* 0x040fe20000010873 */
[----:B------:R-:W-:Y:S01]  /*46b0*/  FFMA.FTZ R104, R104, R101, R120 ;  /* 0x0000006568687223 */ /* 0x000fe20000010078 */
[----:B------:R-:W-:Y:S01]  /*46c0*/  IMAD.U32 R45, R44, 0x10000, RZ ;  /* 0x000100002c2d7824 */ /* 0x000fe200078e00ff */
[----:B------:R-:W-:Y:S01]  /*46d0*/  LOP3.LUT R118, R11, 0xffff0000, RZ, 0xc0, !PT ;  /* 0xffff00000b767812 */ /* 0x000fe200078ec0ff */
[----:B------:R-:W-:Y:S01]  /*46e0*/  IMAD.U32 R120, R12, 0x10000, RZ ;  /* 0x000100000c787824 */ /* 0x000fe200078e00ff */
[----:B------:R-:W-:Y:S01]  /*46f0*/  LOP3.LUT R44, R44, 0xffff0000, RZ, 0xc0, !PT ;  /* 0xffff00002c2c7812 */ /* 0x000fe200078ec0ff */
[----:B------:R-:W-:Y:S01]  /*4700*/  IMAD.U32 R122, R8, 0x10000, RZ ;  /* 0x00010000087a7824 */ /* 0x000fe200078e00ff */
[----:B------:R-:W-:-:S02]  /*4710*/  LOP3.LUT R116, R15, 0xffff0000, RZ, 0xc0, !PT ;  /* 0xffff00000f747812 */ /* 0x000fc400078ec0ff */
[----:B------:R-:W-:Y:S02]  /*4720*/  LOP3.LUT R11, R12, 0xffff0000, RZ, 0xc0, !PT ;  /* 0xffff00000c0b7812 */ /* 0x000fe400078ec0ff */
[----:B------:R-:W-:Y:S01]  /*4730*/  LOP3.LUT R15, R8, 0xffff0000, RZ, 0xc0, !PT ;  /* 0xffff0000080f7812 */ /* 0x000fe200078ec0ff */
[C---:B------:R-:W-:Y:S01]  /*4740*/  FMUL.FTZ R8, R45.reuse, R120 ;  /* 0x000000782d087220 */ /* 0x040fe20000410000 */
[-C--:B------:R-:W-:Y:S01]  /*4750*/  FMUL.FTZ R45, R45, R122.reuse ;  /* 0x0000007a2d2d7220 */ /* 0x080fe20000410000 */
[----:B------:R-:W-:Y:S01]  /*4760*/  LOP3.LUT R40, R40, 0xffff0000, RZ, 0xc0, !PT ;  /* 0xffff000028287812 */ /* 0x000fe200078ec0ff */
[C---:B------:R-:W-:Y:S01]  /*4770*/  FMUL.FTZ R41, R44.reuse, R11 ;  /* 0x0000000b2c297220 */ /* 0x040fe20000410000 */
[----:B------:R-:W-:Y:S01]  /*4780*/  LOP3.LUT R47, R47, 0xffff0000, RZ, 0xc0, !PT ;  /* 0xffff00002f2f7812 */ /* 0x000fe200078ec0ff */
[----:B------:R-:W-:Y:S01]  /*4790*/  FFMA.FTZ R8, R97, R122, -R8 ;  /* 0x0000007a61087223 */ /* 0x000fe20000010808 */
[----:B------:R-:W-:Y:S01]  /*47a0*/  PRMT R14, R107, 0x5432, R14 ;  /* 0x000054326b0e7816 */ /* 0x000fe2000000000e */
[----:B------:R-:W-:Y:S01]  /*47b0*/  FFMA.FTZ R97, R97, R120, R45 ;  /* 0x0000007861617223 */ /* 0x000fe2000001002d */
[-C--:B------:R-:W-:Y:S01]  /*47c0*/  FMUL.FTZ R45, R44, R15.reuse ;  /* 0x0000000f2c2d7220 */ /* 0x080fe20000410000 */
[----:B------:R-:W-:Y:S01]  /*47d0*/  LOP3.LUT R43, R43, 0xffff0000, RZ, 0xc0, !PT ;  /* 0xffff00002b2b7812 */ /* 0x000fe200078ec0ff */
[----:B------:R-:W-:Y:S01]  /*47e0*/  FFMA.FTZ R15, R40, R15, -R41 ;  /* 0x0000000f280f7223 */ /* 0x000fe20000010829 */
[----:B------:R-:W-:Y:S01]  /*47f0*/  LOP3.LUT R105, R42, 0xffff0000, RZ, 0xc0, !PT ;  /* 0xffff00002a697812 */ /* 0x000fe200078ec0ff */
[----:B------:R-:W-:Y:S01]  /*4800*/  IMAD.U32 R42, R46, 0x10000, RZ ;  /* 0x000100002e2a7824 */ /* 0x000fe200078e00ff */
[----:B------:R-:W-:Y:S01]  /*4810*/  PRMT R10, R109, 0x5432, R10 ;  /* 0x000054326d0a7816 */ /* 0x000fe2000000000a */
[C---:B------:R-:W-:Y:S01]  /*4820*/  FMUL.FTZ R124, R47.reuse, R116 ;  /* 0x000000742f7c7220 */ /* 0x040fe20000410000 */
[----:B------:R-:W-:Y:S01]  /*4830*/  IMAD.U32 R41, R14, 0x10000, RZ ;  /* 0x000100000e297824 */ /* 0x000fe200078e00ff */
[----:B------:R-:W-:Y:S01]  /*4840*/  LOP3.LUT R46, R46, 0xffff0000, RZ, 0xc0, !PT ;  /* 0xffff00002e2e7812 */ /* 0x000fe200078ec0ff */
[-C--:B------:R-:W-:Y:S01]  /*4850*/  FMUL.FTZ R126, R47, R118.reuse ;  /* 0x000000762f7e7220 */ /* 0x080fe20000410000 */
[----:B------:R-:W-:Y:S01]  /*4860*/  LOP3.LUT R14, R14, 0xffff0000, RZ, 0xc0, !PT ;  /* 0xffff00000e0e7812 */ /* 0x000fe200078ec0ff */
[----:B------:R-:W-:Y:S01]  /*4870*/  FFMA.FTZ R118, R43, R118, -R124 ;  /* 0x000000762b767223 */ /* 0x000fe2000001087c */
[----:B------:R-:W-:-:S02]  /*4880*/  IMAD.U32 R12, R10, 0x10000, RZ ;  /* 0x000100000a0c7824 */ /* 0x000fc400078e00ff */
[----:B------:R-:W-:Y:S01]  /*4890*/  FFMA.FTZ R43, R43, R116, R126 ;  /* 0x000000742b2b7223 */ /* 0x000fe2000001007e */
[----:B------:R-:W-:Y:S01]  /*48a0*/  LOP3.LUT R10, R10, 0xffff0000, RZ, 0xc0, !PT ;  /* 0xffff00000a0a7812 */ /* 0x000fe200078ec0ff */
[----:B------:R-:W-:Y:S01]  /*48b0*/  FMUL.FTZ R44, R42, R41 ;  /* 0x000000292a2c7220 */ /* 0x000fe20000410000 */
[----:B------:R-:W-:Y:S01]  /*48c0*/  FMUL.FTZ R116, R46, R14 ;  /* 0x0000000e2e747220 */ /* 0x000fe20000410000 */
        /* <DEDUP_REMOVED lines=19> */
[----:B------:R-:W-:-:S07]  /*4a00*/  IMAD.MOV.U32 R43, RZ, RZ, R13 ;  /* 0x000000ffff2b7224 */ /* 0x000fce00078e000d */
.L_x_14451:
[----:B------:R-:W-:Y:S05]  /*4a10*/  BSYNC B2 ;  /* 0x0000000000027941 */ /* 0x000fea0003800000 */
.L_x_14450:
[----:B------:R-:W-:Y:S02]  /*4a20*/  ISETP.GE.AND P5, PT, R95, R94, PT ;  /* 0x0000005e5f00720c */ /* 0x000fe40003fa6270 */
[----:B------:R-:W-:-:S11]  /*4a30*/  P2R R9, PR, RZ, 0x1 ;  /* 0x00000001ff097803 */ /* 0x000fd60000000000 */
[--C-:B------:R-:W-:Y:S02]  /*4a40*/  @!P5 SHF.R.S32.HI R8, RZ, 0x1f, R95.reuse ;  /* 0x0000001fff08d819 */ /* 0x100fe4000001145f */
[----:B------:R-:W-:-:S04]  /*4a50*/  @!P5 IADD3 R86, P0, P6, R54, R86, R95 ;  /* 0x000000563656d210 */ /* 0x000fc80007e1e05f */
[----:B------:R-:W-:Y:S02]  /*4a60*/  @!P5 IADD3.X R100, R75, R100, R8, P0, P6 ;  /* 0x000000644b64d210 */ /* 0x000fe400007ec408 */
[-C--:B------:R-:W-:Y:S02]  /*4a70*/  LEA R8, P6, R93, R78.reuse, 0x1 ;  /* 0x0000004e5d087211 */ /* 0x080fe400078c08ff */
[----:B------:R-:W-:Y:S02]  /*4a80*/  ISETP.NE.AND P0, PT, R9, RZ, PT ;  /* 0x000000ff0900720c */ /* 0x000fe40003f05270 */
[----:B------:R-:W-:Y:S02]  /*4a90*/  LEA.HI.X R9, R93, R79, R98, 0x1, P6 ;  /* 0x0000004f5d097211 */ /* 0x000fe400030f0c62 */
[----:B------:R-:W-:-:S03]  /*4aa0*/  @!P5 LEA R10, P6, R86, R78, 0x1 ;  /* 0x0000004e560ad211 */ /* 0x000fc600078c08ff */
[----:B-1----:R1:W-:Y:S01]  /*4ab0*/  STG.E.128 desc[UR40][R8.64], R40 ;  /* 0x0000002808007986 */ /* 0x0023e2000c101d28 */
[----:B------:R-:W-:-:S05]  /*4ac0*/  @!P5 LEA.HI.X R11, R86, R79, R100, 0x1, P6 ;  /* 0x0000004f560bd211 */ /* 0x000fca00030f0c64 */
[----:B--2---:R1:W-:Y:S04]  /*4ad0*/  @!P5 STG.E.128 desc[UR40][R10.64], R44 ;  /* 0x0000002c0a00d986 */ /* 0x0043e8000c101d28 */
.L_x_14449:
[----:B------:R-:W-:Y:S05]  /*4ae0*/  BSYNC B1 ;  /* 0x0000000000017941 */ /* 0x000fea0003800000 */
.L_x_14448:
        /* <DEDUP_REMOVED lines=17> */
[----:B------:R-:W-:-:S02]  /*4c00*/  LEA.HI.X R41, R8, R79, R9, 0x1, P5 ;  /* 0x0000004f08297211 */ /* 0x000fc400028f0c09 */
[----:B------:R-:W-:Y:S02]  /*4c10*/  SHF.R.S32.HI R9, RZ, 0x1f, R96 ;  /* 0x0000001fff097819 */ /* 0x000fe40000011460 */
[----:B------:R-:W-:Y:S02]  /*4c20*/  LOP3.LUT R11, R11, 0x1c0, RZ, 0xc0, !PT ;  /* 0x000001c00b0b7812 */ /* 0x000fe400078ec0ff */
[----:B------:R-:W-:Y:S02]  /*4c30*/  LEA.HI R9, R9, R96, RZ, 0x4 ;  /* 0x0000006009097211 */ /* 0x000fe400078f20ff */
[----:B------:R-:W-:Y:S02]  /*4c40*/  LOP3.LUT R12, R12, 0x1c0, RZ, 0xc0, !PT ;  /* 0x000001c00c0c7812 */ /* 0x000fe400078ec0ff */
[----:B------:R-:W-:Y:S02]  /*4c50*/  LEA.HI.SX32 R9, R9, R56, 0x1c ;  /* 0x0000003809097211 */ /* 0x000fe400078fe2ff */
[----:B------:R-:W-:-:S03]  /*4c60*/  SHF.R.U32.HI R11, RZ, 0x3, R11 ;  /* 0x00000003ff0b7819 */ /* 0x000fc6000001160b */
[----:B------:R-:W-:Y:S02]  /*4c70*/  IMAD.SHL.U32 R43, R9, 0x8, RZ ;  /* 0x00000008092b7824 */ /* 0x000fe400078e00ff */
[----:B------:R-:W-:-:S03]  /*4c80*/  IMAD R9, R22, 0x2000, R3 ;  /* 0x0000200016097824 */ /* 0x000fc600078e0203 */
[----:B------:R-:W-:Y:S01]  /*4c90*/  LOP3.LUT R8, R12, 0x38, R43, 0xf8, !PT ;  /* 0x000000380c087812 */ /* 0x000fe200078ef82b */
[----:B------:R-:W-:-:S03]  /*4ca0*/  IMAD R9, R9, 0x2, R2 ;  /* 0x0000000209097824 */ /* 0x000fc600078e0202 */
        /* <DEDUP_REMOVED lines=11> */
[----:B-1----:R-:W-:Y:S01]  /*4d60*/  IMAD.U32 R34, R9, 0x10000, RZ ;  /* 0x0001000009227824 */ /* 0x002fe200078e00ff */
[----:B------:R-:W-:Y:S02]  /*4d70*/  PRMT R107, R107, 0x5410, R84 ;  /* 0x000054106b6b7816 */ /* 0x000fe40000000054 */
[----:B------:R-:W-:Y:S02]  /*4d80*/  PRMT R111, R111, 0x5410, R96 ;  /* 0x000054106f6f7816 */ /* 0x000fe40000000060 */
[----:B------:R-:W-:-:S02]  /*4d90*/  SHF.R.U32.HI R46, RZ, 0x10, R39 ;  /* 0x00000010ff2e7819 */ /* 0x000fc40000011627 */
[----:B------:R-:W-:Y:S02]  /*4da0*/  SHF.R.U32.HI R86, RZ, 0x10, R35 ;  /* 0x00000010ff567819 */ /* 0x000fe40000011623 */
[----:B------:R-:W-:Y:S02]  /*4db0*/  SHF.R.U64 R85, R36, 0x10, R37 ;  /* 0x0000001024557819 */ /* 0x000fe40000001225 */
[----:B------:R-:W-:Y:S01]  /*4dc0*/  SHF.R.U64 R47, R38, 0x10, R39 ;  /* 0x00000010262f7819 */ /* 0x000fe20000001227 */
[----:B------:R-:W-:Y:S01]  /*4dd0*/  IMAD.U32 R39, R15, 0x10000, RZ ;  /* 0x000100000f277824 */ /* 0x000fe200078e00ff */
[----:B------:R-:W-:Y:S01]  /*4de0*/  PRMT R114, R114, 0x5410, R45 ;  /* 0x0000541072727816 */ /* 0x000fe2000000002d */
[----:B------:R-:W-:Y:S01]  /*4df0*/  IMAD.U32 R45, R107, 0x10000, RZ ;  /* 0x000100006b2d7824 */ /* 0x000fe200078e00ff */
[----:B------:R-:W-:Y:S01]  /*4e00*/  LOP3.LUT R37, R15, 0xffff0000, RZ, 0xc0, !PT ;  /* 0xffff00000f257812 */ /* 0x000fe200078ec0ff */
[----:B------:R-:W-:Y:S01]  /*4e10*/  IMAD.U32 R15, R111, 0x10000, RZ ;  /* 0x000100006f0f7824 */ /* 0x000fe200078e00ff */
[----:B------:R-:W-:Y:S01]  /*4e20*/  LOP3.LUT R36, R13, 0xffff0000, RZ, 0xc0, !PT ;  /* 0xffff00000d247812 */ /* 0x000fe200078ec0ff */
[----:B------:R-:W-:Y:S01]  /*4e30*/  IMAD.U32 R38, R11, 0x10000, RZ ;  /* 0x000100000b267824 */ /* 0x000fe200078e00ff */
[----:B------:R-:W-:Y:S01]  /*4e40*/  PRMT R109, R109, 0x5410, R46 ;  /* 0x000054106d6d7816 */ /* 0x000fe2000000002e */
        /* <DEDUP_REMOVED lines=9> */
[----:B------:R-:W-:Y:S01]  /*4ee0*/  FMUL.FTZ R84, R36, R107 ;  /* 0x0000006b24547220 */ /* 0x000fe20000410000 */
[----:B------:R-:W-:Y:S01]  /*4ef0*/  LOP3.LUT R35, R9, 0xffff0000, RZ, 0xc0, !PT ;  /* 0xffff000009237812 */ /* 0x000fe200078ec0ff */
[----:B------:R-:W-:Y:S01]  /*4f00*/  FFMA.FTZ R15, R34, R15, -R47 ;  /* 0x0000000f220f7223 */ /* 0x000fe2000001082f */
[----:B------:R-:W-:Y:S01]  /*4f10*/  SHF.R.U64 R87, R32, 0x10, R33 ;  /* 0x0000001020577819 */ /* 0x000fe20000001221 */
[----:B------:R-:W-:-:S02]  /*4f20*/  IMAD.U32 R44, R113, 0x10000, RZ ;  /* 0x00010000712c7824 */ /* 0x000fc400078e00ff */
[----:B------:R-:W-:Y:S01]  /*4f30*/  FFMA.FTZ R34, R34, R45, R85 ;  /* 0x0000002d22227223 */ /* 0x000fe20000010055 */
[-C--:B------:R-:W-:Y:S01]  /*4f40*/  FMUL.FTZ R86, R36, R111.reuse ;  /* 0x0000006f24567220 */ /* 0x080fe20000410000 */
[----:B------:R-:W-:Y:S01]  /*4f50*/  FFMA.FTZ R36, R35, R111, -R84 ;  /* 0x0000006f23247223 */ /* 0x000fe20000010854 */
[----:B------:R-:W-:Y:S01]  /*4f60*/  FMUL.FTZ R45, R39, R46 ;  /* 0x0000002e272d7220 */ /* 0x000fe20000410000 */
[----:B------:R-:W-:Y:S01]  /*4f70*/  LOP3.LUT R84, R109, 0xffff0000, RZ, 0xc0, !PT ;  /* 0xffff00006d547812 */ /* 0x000fe200078ec0ff */
[-C--:B------:R-:W-:Y:S01]  /*4f80*/  FMUL.FTZ R47, R39, R44.reuse ;  /* 0x0000002c272f7220 */ /* 0x080fe20000410000 */
[----:B------:R-:W-:Y:S01]  /*4f90*/  PRMT R112, R112, 0x5410, R87 ;  /* 0x0000541070707816 */ /* 0x000fe20000000057 */
[C---:B------:R-:W-:Y:S01]  /*4fa0*/  FFMA.FTZ R39, R38.reuse, R44, -R45 ;  /* 0x0000002c26277223 */ /* 0x040fe2000001082d */
[----:B------:R-:W-:Y:S01]  /*4fb0*/  LOP3.LUT R33, R11, 0xffff0000, RZ, 0xc0, !PT ;  /* 0xffff00000b217812 */ /* 0x000fe200078ec0ff */
[----:B------:R-:W-:Y:S01]  /*4fc0*/  FFMA.FTZ R35, R35, R107, R86 ;  /* 0x0000006b23237223 */ /* 0x000fe20000010056 */
[----:B------:R-:W-:Y:S01]  /*4fd0*/  LOP3.LUT R44, R113, 0xffff0000, RZ, 0xc0, !PT ;  /* 0xffff0000712c7812 */ /* 0x000fe200078ec0ff */
[----:B------:R-:W-:Y:S01]  /*4fe0*/  FFMA.FTZ R46, R38, R46, R47 ;  /* 0x0000002e262e7223 */ /* 0x000fe2000001002f */
[----:B------:R-:W-:Y:S01]  /*4ff0*/  FMUL.FTZ R86, R37, R84 ;  /* 0x0000005425567220 */ /* 0x000fe20000410000 */
[----:B------:R-:W-:Y:S01]  /*5000*/  LOP3.LUT R12, R12, 0xffff0000, RZ, 0xc0, !PT ;  /* 0xffff00000c0c7812 */ /* 0x000fe200078ec0ff */
[----:B------:R-:W-:Y:S01]  /*5010*/  IMAD.U32 R38, R112, 0x10000, RZ ;  /* 0x0001000070267824 */ /* 0x000fe200078e00ff */
[C---:B------:R-:W-:Y:S01]  /*5020*/  LOP3.LUT R47, R108.reuse, 0xffff0000, RZ, 0xc0, !PT ;  /* 0xffff00006c2f7812 */ /* 0x040fe200078ec0ff */
[----:B------:R-:W-:-:S02]  /*5030*/  IMAD.U32 R45, R108, 0x10000, RZ ;  /* 0x000100006c2d7824 */ /* 0x000fc400078e00ff */
[-C--:B------:R-:W-:Y:S01]  /*5040*/  FMUL.FTZ R96, R37, R44.reuse ;  /* 0x0000002c25607220 */ /* 0x080fe20000410000 */
[C---:B------:R-:W-:Y:S02]  /*5050*/  IMAD.U32 R32, R8.reuse, 0x10000, RZ ;  /* 0x0001000008207824 */ /* 0x040fe400078e00ff */
[----:B------:R-:W-:Y:S01]  /*5060*/  FFMA.FTZ R86, R33, R44, -R86 ;  /* 0x0000002c21567223 */ /* 0x000fe20000010856 */
[----:B------:R-:W-:Y:S01]  /*5070*/  LOP3.LUT R8, R8, 0xffff0000, RZ, 0xc0, !PT ;  /* 0xffff000008087812 */ /* 0x000fe200078ec0ff */
[C---:B------:R-:W-:Y:S01]  /*5080*/  FMUL.FTZ R85, R13.reuse, R45 ;  /* 0x0000002d0d557220 */ /* 0x040fe20000410000 */
[----:B------:R-:W-:Y:S01]  /*5090*/  LOP3.LUT R37, R112, 0xffff0000, RZ, 0xc0, !PT ;  /* 0xffff000070257812 */ /* 0x000fe200078ec0ff */
[----:B------:R-:W-:Y:S01]  /*50a0*/  FMUL.FTZ R44, R13, R38 ;  /* 0x000000260d2c7220 */ /* 0x000fe20000410000 */
[----:B------:R-:W-:Y:S01]  /*50b0*/  FMUL.FTZ R13, R12, R47 ;  /* 0x0000002f0c0d7220 */ /* 0x000fe20000410000 */
[----:B------:R-:W-:Y:S01]  /*50c0*/  FFMA.FTZ R87, R33, R84, R96 ;  /* 0x0000005421577223 */ /* 0x000fe20000010060 */
[C---:B------:R-:W-:Y:S01]  /*50d0*/  FFMA.FTZ R85, R32.reuse, R38, -R85 ;  /* 0x0000002620557223 */ /* 0x040fe20000010855 */
[----:B------:R-:W-:Y:S01]  /*50e0*/  FFMA.FTZ R44, R32, R45, R44 ;  /* 0x0000002d202c7223 */ /* 0x000fe2000001002c */
[C---:B------:R-:W-:Y:S01]  /*50f0*/  IMAD.U32 R9, R10.reuse, 0x10000, RZ ;  /* 0x000100000a097824 */ /* 0x040fe200078e00ff */
[----:B------:R-:W-:Y:S01]  /*5100*/  LOP3.LUT R11, R10, 0xffff0000, RZ, 0xc0, !PT ;  /* 0xffff00000a0b7812 */ /* 0x000fe200078ec0ff */
[-C--:B------:R-:W-:Y:S01]  /*5110*/  FMUL.FTZ R33, R12, R37.reuse ;  /* 0x000000250c217220 */ /* 0x080fe20000410000 */
[----:B------:R-:W-:Y:S01]  /*5120*/  FFMA.FTZ R32, R8, R37, -R13 ;  /* 0x0000002508207223 */ /* 0x000fe2000001080d */
[C---:B------:R-:W-:Y:S01]  /*5130*/  IMAD.U32 R10, R14.reuse, 0x10000, RZ ;  /* 0x000100000e0a7824 */ /* 0x040fe200078e00ff */
[----:B------:R-:W-:Y:S01]  /*5140*/  LOP3.LUT R14, R14, 0xffff0000, RZ, 0xc0, !PT ;  /* 0xffff00000e0e7812 */ /* 0x000fe200078ec0ff */
[C---:B------:R-:W-:Y:S01]  /*5150*/  IMAD.U32 R13, R110.reuse, 0x10000, RZ ;  /* 0x000100006e0d7824 */ /* 0x040fe200078e00ff */
        /* <DEDUP_REMOVED lines=25> */
.L_x_14453:
[----:B------:R-:W-:Y:S05]  /*52f0*/  BSYNC B1 ;  /* 0x0000000000017941 */ /* 0x000fea0003800000 */
.L_x_14452:
        /* <DEDUP_REMOVED lines=10> */
.L_x_14419:
[----:B------:R-:W-:-:S13]  /*53a0*/  ISETP.NE.AND P3, PT, R156, 0x3, PT ;  /* 0x000000039c00780c */ /* 0x000fda0003f65270 */
[----:B------:R-:W-:Y:S05]  /*53b0*/  @!P3 BRA `(.L_x_14454) ;  /* 0x000000000004b947 */ /* 0x000fea0003800000 */
[----:B------:R-:W-:Y:S01]  /*53c0*/  BPT.TRAP 0x1 ;  /* 0x000000040000795c */ /* 0x000fe20000300000 */
.L_x_14454:
[----:B------:R-:W-:Y:S01]  /*53d0*/  IMAD R77, R22, 0x8, R2 ;  /* 0x00000008164d7824 */ /* 0x000fe200078e0202 */
[----:B------:R-:W-:Y:S01]  /*53e0*/  SHF.L.U32 R89, R154, 0x1f, RZ ;  /* 0x0000001f9a597819 */ /* 0x000fe200000006ff */
[----:B------:R-:W-:Y:S01]  /*53f0*/  IMAD R88, R27, -0x80, R25 ;  /* 0xffffff801b587824 */ /* 0x000fe200078e0219 */
[----:B------:R-:W-:Y:S02]  /*5400*/  BSSY B1, `(.L_x_14455) ;  /* 0x0000004000017945 */ /* 0x000fe40003800000 */
[----:B------:R-:W1:Y:S02]  /*5410*/  SYNCS.PHASECHK.TRANS64.TRYWAIT P4, [R77+URZ+0x16890], R89 ;  /* 0x016890594d0075a7 */ /* 0x000e64000808017f */
[----:B------:R-:W-:Y:S01]  /*5420*/  VIMNMX R88, R88, 0x80, PT ;  /* 0x0000008058587848 */ /* 0x000fe20003fe0100 */
[----:B-1----:R-:W-:Y:S06]  /*5430*/  @!P4 BRA `(.L_x_14456) ;  /* 0x0000014c005cc947 */ /* 0x002fec0003800000 */
.L_x_14699:
[----:B------:R-:W-:Y:S05]  /*5440*/  BSYNC B1 ;  /* 0x0000000000017941 */ /* 0x000fea0003800000 */
.L_x_14455:
[----:B------:R-:W-:Y:S01]  /*5450*/  ISETP.GE.AND P4, PT, R19, R88, PT ;  /* 0x000000581300720c */ /* 0x000fe20003f86270 */
[----:B------:R-:W-:-:S12]  /*5460*/  BSSY B1, `(.L_x_14457) ;  /* 0x0000006000017945 */ /* 0x000fd80003800000 */
[----:B------:R-:W-:Y:S05]  /*5470*/  @P4 BRA `(.L_x_14458) ;  /* 0x0000000000104947 */ /* 0x000fea0003800000 */
[----:B------:R-:W2:Y:S04]  /*5480*/  @!P1 LDS.128 R8, [R81+0xe000] ;  /* 0x00e0000051089984 */ /* 0x000ea80000000c00 */
[----:B0-----:R-:W0:Y:S04]  /*5490*/  @!P2 LDS.128 R12, [R80+0xe000] ;  /* 0x00e00000500ca984 */ /* 0x001e280000000c00 */
[----:B--2---:R2:W-:Y:S04]  /*54a0*/  @!P1 STG.E.128 desc[UR40][R34.64], R8 ;  /* 0x0000000822009986 */ /* 0x0045e8000c101d28 */
[----:B0-----:R2:W-:Y:S02]  /*54b0*/  @!P2 STG.E.128 desc[UR40][R34.64+0x40], R12 ;  /* 0x0000400c2200a986 */ /* 0x0015e4000c101d28 */
.L_x_14458:
[----:B------:R-:W-:Y:S05]  /*54c0*/  BSYNC B1 ;  /* 0x0000000000017941 */ /* 0x000fea0003800000 */
.L_x_14457:
[----:B--2---:R-:W-:-:S05]  /*54d0*/  VIADD R8, R19, 0x60 ;  /* 0x0000006013087836 */ /* 0x004fca0000000000 */
[----:B------:R-:W-:-:S13]  /*54e0*/  ISETP.GE.AND P4, PT, R8, R88, PT ;  /* 0x000000580800720c */ /* 0x000fda0003f86270 */
[----:B------:R-:W-:Y:S05]  /*54f0*/  @P4 BRA `(.L_x_14436) ;  /* 0x0000000000104947 */ /* 0x000fea0003800000 */
[----:B------:R-:W2:Y:S04]  /*5500*/  @!P1 LDS.128 R8, [R81+0x11000] ;  /* 0x0110000051089984 */ /* 0x000ea80000000c00 */
[----:B0-----:R-:W0:Y:S04]  /*5510*/  @!P2 LDS.128 R12, [R80+0x11000] ;  /* 0x01100000500ca984 */ /* 0x001e280000000c00 */
[----:B--2---:R2:W-:Y:S04]  /*5520*/  @!P1 STG.E.128 desc[UR40][R32.64], R8 ;  /* 0x0000000820009986 */ /* 0x0045e8000c101d28 */
[----:B0-----:R2:W-:Y:S02]  /*5530*/  @!P2 STG.E.128 desc[UR40][R32.64+0x40], R12 ;  /* 0x0000400c2000a986 */ /* 0x0015e4000c101d28 */
.L_x_14436:
[----:B------:R-:W-:Y:S05]  /*5540*/  BSYNC B0 ;  /* 0x0000000000007941 */ /* 0x000fea0003800000 */
.L_x_14418:
        /* <DEDUP_REMOVED lines=17> */
.L_x_14460:
[----:B------:R-:W-:Y:S05]  /*5660*/  BSYNC B0 ;  /* 0x0000000000007941 */ /* 0x000fea0003800000 */
.L_x_14459:
[----:B------:R-:W2:Y:S01]  /*5670*/  SYNCS.PHASECHK.TRANS64.TRYWAIT P3, [R77+URZ+0x168b0], R89 ;  /* 0x0168b0594d0075a7 */ /* 0x000ea2000806017f */
[----:B------:R-:W-:Y:S01]  /*5680*/  ULDC UR42, c[0x0][0x2f4] ;  /* 0x0000bd00002a7ab9 */ /* 0x000fe20000000800 */
[----:B------:R-:W-:Y:S01]  /*5690*/  ULDC.64 UR38, c[0x0][0x328] ;  /* 0x0000ca0000267ab9 */ /* 0x000fe20000000a00 */
[----:B------:R-:W-:Y:S01]  /*56a0*/  ULDC.64 UR36, c[0x0][0x318] ;  /* 0x0000c60000247ab9 */ /* 0x000fe20000000a00 */
[----:B------:R-:W-:Y:S01]  /*56b0*/  BSSY B0, `(.L_x_14461) ;  /* 0x0000003000007945 */ /* 0x000fe20003800000 */
[----:B------:R-:W-:-:S03]  /*56c0*/  IMAD.WIDE R12, R27, 0x80, R6 ;  /* 0x000000801b0c7825 */ /* 0x000fc600078e0206 */
[----:B--2---:R-:W-:Y:S05]  /*56d0*/  @!P3 BRA `(.L_x_14462) ;  /* 0x0000014800c8b947 */ /* 0x004fea0003800000 */
.L_x_14700:
[----:B------:R-:W-:Y:S05]  /*56e0*/  BSYNC B0 ;  /* 0x0000000000007941 */ /* 0x000fea0003800000 */
.L_x_14461:
        /* <DEDUP_REMOVED lines=9> */
[----:B0-----:R-:W-:-:S04]  /*5780*/  LEA R14, P3, R8, UR36, 0x1 ;  /* 0x00000024080e7c11 */ /* 0x001fc8000f8608ff */
[----:B------:R-:W-:Y:S02]  /*5790*/  LEA.HI.X R15, R8, UR37, R9, 0x1, P3 ;  /* 0x00000025080f7c11 */ /* 0x000fe400098f0c09 */
[----:B------:R-:W-:-:S13]  /*57a0*/  ISETP.GE.AND P3, PT, R16, UR42, PT ;  /* 0x0000002a10007c0c */ /* 0x000fda000bf66270 */
[----:B------:R-:W0:Y:S04]  /*57b0*/  @!P3 LDS.128 R8, [R81] ;  /* 0x000000005108b984 */ /* 0x000e280000000c00 */
[----:B0-----:R-:W-:Y:S01]  /*57c0*/  @!P3 STG.E.128 desc[UR40][R14.64], R8 ;  /* 0x000000080e00b986 */ /* 0x001fe2000c101d28 */
[----:B------:R-:W-:-:S13]  /*57d0*/  ISETP.GE.AND P3, PT, R65, UR42, PT ;  /* 0x0000002a41007c0c */ /* 0x000fda000bf66270 */
[----:B------:R-:W0:Y:S04]  /*57e0*/  @!P3 LDS.128 R8, [R80] ;  /* 0x000000005008b984 */ /* 0x000e280000000c00 */
[----:B0-----:R3:W-:Y:S02]  /*57f0*/  @!P3 STG.E.128 desc[UR40][R14.64+0x40], R8 ;  /* 0x000040080e00b986 */ /* 0x0017e4000c101d28 */
.L_x_14464:
[----:B------:R-:W-:Y:S05]  /*5800*/  BSYNC B0 ;  /* 0x0000000000007941 */ /* 0x000fea0003800000 */
.L_x_14463:
        /* <DEDUP_REMOVED lines=20> */
.L_x_14466:
[----:B------:R-:W-:Y:S05]  /*5950*/  BSYNC B0 ;  /* 0x0000000000007941 */ /* 0x000fea0003800000 */
.L_x_14465:
        /* <DEDUP_REMOVED lines=23> */
.L_x_14413:
[----:B------:R-:W2:Y:S01]  /*5ad0*/  LDL R5, [R1+0x24] ;  /* 0x0000240001057983 */ /* 0x000ea20000100800 */
[----:B------:R-:W0:Y:S01]  /*5ae0*/  LDC R0, c[0x0][0x448] ;  /* 0x00011200ff007b82 */ /* 0x000e220000000800 */
[----:B------:R-:W-:Y:S01]  /*5af0*/  IMAD.MOV.U32 R88, RZ, RZ, RZ ;  /* 0x000000ffff587224 */ /* 0x000fe200078e00ff */
[----:B0-----:R-:W-:-:S13]  /*5b00*/  ISETP.NE.AND P1, PT, R0, 0x1, PT ;  /* 0x000000010000780c */ /* 0x001fda0003f25270 */
[----:B------:R-:W0:Y:S08]  /*5b10*/  @P1 LDC R3, c[0x0][0x44c] ;  /* 0x00011300ff031b82 */ /* 0x000e300000000800 */
[----:B------:R-:W1:Y:S01]  /*5b20*/  @P1 LDC R4, c[0x0][0x450] ;  /* 0x00011400ff041b82 */ /* 0x000e620000000800 */
[----:B--2---:R-:W-:-:S04]  /*5b30*/  VIADD R0, R5, 0xbf ;  /* 0x000000bf05007836 */ /* 0x004fc80000000000 */
        /* <DEDUP_REMOVED lines=12> */
.L_x_14468:
        /* <DEDUP_REMOVED lines=32> */
.L_x_14470:
[----:B------:R-:W-:Y:S05]  /*5e00*/  BSYNC B0 ;  /* 0x0000000000007941 */ /* 0x000fea0003800000 */
.L_x_14469:
        /* <DEDUP_REMOVED lines=19> */
[----:B--2---:R-:W-:-:S05]  /*5f40*/  IMAD R0, R0, R88, RZ ;  /* 0x0000005800007224 */ /* 0x004fca00078e02ff */
[----:B------:R0:W-:Y:S01]  /*5f50*/  STL [R1+0x38], R0 ;  /* 0x0000380001007387 */ /* 0x0001e20000100800 */
[----:B------:R-:W-:-:S04]  /*5f60*/  VIADDMNMX R88, R0, R88, R9, PT ;  /* 0x0000005800587246 */ /* 0x000fc80003800109 */
        /* <DEDUP_REMOVED lines=10> */
.L_x_14703:
[----:B01----:R-:W-:Y:S01]  /*6010*/  IMAD.HI R0, R157, 0x55555556, RZ ;  /* 0x555555569d007827 */ /* 0x003fe200078e02ff */
[----:B------:R-:W-:Y:S03]  /*6020*/  BSSY B6, `(.L_x_14473) ;  /* 0x000001a000067945 */ /* 0x000fe60003800000 */
[----:B------:R-:W-:Y:S01]  /*6030*/  VIADD R3, R2, 0x8400 ;  /* 0x0000840002037836 */ /* 0x000fe20000000000 */
[----:B------:R-:W-:-:S04]  /*6040*/  LEA.HI R0, R0, R0, RZ, 0x1 ;  /* 0x0000000000007211 */ /* 0x000fc800078f08ff */
[----:B------:R-:W-:Y:S01]  /*6050*/  LOP3.LUT P0, RZ, R3, 0x3ff, RZ, 0xc0, !PT ;  /* 0x000003ff03ff7812 */ /* 0x000fe2000780c0ff */
[----:B------:R-:W-:-:S03]  /*6060*/  IMAD R0, R0, -0x3, R157 ;  /* 0xfffffffd00007824 */ /* 0x000fc600078e029d */
[----:B------:R-:W-:Y:S01]  /*6070*/  P2R R25, PR, RZ, 0x1 ;  /* 0x00000001ff197803 */ /* 0x000fe20000000000 */
        /* <DEDUP_REMOVED lines=20> */
.L_x_14474:
[----:B------:R-:W-:Y:S05]  /*61c0*/  BSYNC B6 ;  /* 0x0000000000067941 */ /* 0x000fea0003800000 */
.L_x_14473:
        /* <DEDUP_REMOVED lines=13> */
.L_x_14478:
[----:B-1----:R1:W2:Y:S02]  /*62a0*/  SYNCS.PHASECHK.TRANS64.TRYWAIT P0, [R2+URZ+0x16800], R3 ;  /* 0x01680003020075a7 */ /* 0x0022a4000800017f */
[----:B--2---:R-:W-:Y:S05]  /*62b0*/  @!P0 NANOSLEEP.SYNCS 0x989680 ;  /* 0x009896800000895d */ /* 0x004fea0003900000 */
[----:B------:R-:W2:Y:S02]  /*62c0*/  @!P0 SYNCS.PHASECHK.TRANS64 P0, [R2+URZ+0x16800], R3 ;  /* 0x01680003020085a7 */ /* 0x000ea4000800007f */
[----:B--2---:R-:W-:Y:S05]  /*62d0*/  @!P0 BRA `(.L_x_14478) ;  /* 0xfffffffc00f08947 */ /* 0x004fea000383ffff */
.L_x_14477:
[----:B------:R-:W-:Y:S05]  /*62e0*/  BSYNC B0 ;  /* 0x0000000000007941 */ /* 0x000fea0003800000 */
.L_x_14476:
[----:B------:R-:W-:Y:S05]  /*62f0*/  BRA `(.L_x_14479) ;  /* 0x00000030002c7947 */ /* 0x000fea0003800000 */
.L_x_14475:
        /* <DEDUP_REMOVED lines=30> */
.L_x_14481:
[----:B------:R-:W-:Y:S05]  /*64e0*/  BSYNC B6 ;  /* 0x0000000000067941 */ /* 0x000fea0003800000 */
.L_x_14480:
[----:B------:R-:W2:Y:S01]  /*64f0*/  LDL R20, [R1+0x24] ;  /* 0x0000240001147983 */ /* 0x000ea20000100800 */
[----:B------:R-:W-:Y:S01]  /*6500*/  ULDC.U8 UR4, c[0x0][0x410] ;  /* 0x0001040000047ab9 */ /* 0x000fe20000000000 */
[----:B------:R-:W-:Y:S01]  /*6510*/  BSSY B0, `(.L_x_14482) ;  /* 0x00002e1000007945 */ /* 0x000fe20003800000 */
[----:B------:R-:W-:Y:S01]  /*6520*/  ISETP.NE.AND P0, PT, RZ, UR4, PT ;  /* 0x00000004ff007c0c */ /* 0x000fe2000bf05270 */
[----:B--2---:R-:W-:-:S12]  /*6530*/  IMAD.IADD R35, R19, 0x1, R20 ;  /* 0x0000000113237824 */ /* 0x004fd800078e0214 */
[----:B------:R-:W-:Y:S05]  /*6540*/  @!P0 BRA `(.L_x_14483) ;  /* 0x0000001400e08947 */ /* 0x000fea0003800000 */
[----:B------:R-:W0:Y:S01]  /*6550*/  LDC R38, c[0x0][0x448] ;  /* 0x00011200ff267b82 */ /* 0x000e220000000800 */
[----:B------:R-:W1:Y:S01]  /*6560*/  S2R R20, SR_TID.X ;  /* 0x0000000000147919 */ /* 0x000e620000002100 */
[----:B------:R-:W-:Y:S01]  /*6570*/  ULDC.64 UR4, c[0x0][0x3f8] ;  /* 0x0000fe0000047ab9 */ /* 0x000fe20000000a00 */
[----:B------:R-:W-:Y:S01]  /*6580*/  ULDC.64 UR6, c[0x0][0x408] ;  /* 0x0001020000067ab9 */ /* 0x000fe20000000a00 */
[----:B------:R-:W-:Y:S01]  /*6590*/  IMAD.MOV.U32 R6, RZ, RZ, R26 ;  /* 0x000000ffff067224 */ /* 0x000fe200078e001a */
[----:B------:R-:W-:Y:S01]  /*65a0*/  SHF.R.S32.HI R34, RZ, 0x1f, R155 ;  /* 0x0000001fff227819 */ /* 0x000fe2000001149b */
[----:B------:R-:W-:Y:S02]  /*65b0*/  IMAD.MOV.U32 R7, RZ, RZ, R31 ;  /* 0x000000ffff077224 */ /* 0x000fe400078e001f */
[----:B------:R-:W-:Y:S02]  /*65c0*/  IMAD.MOV.U32 R8, RZ, RZ, R24 ;  /* 0x000000ffff087224 */ /* 0x000fe400078e0018 */
[----:B------:R-:W-:Y:S01]  /*65d0*/  IMAD.MOV.U32 R9, RZ, RZ, R33 ;  /* 0x000000ffff097224 */ /* 0x000fe200078e0021 */
[----:B0-----:R-:W-:Y:S01]  /*65e0*/  ISETP.NE.AND P0, PT, R38, 0x1, PT ;  /* 0x000000012600780c */ /* 0x001fe20003f05270 */
[----:B-1----:R-:W-:-:S12]  /*65f0*/  VIADD R21, R20, 0xffffff80 ;  /* 0xffffff8014157836 */ /* 0x002fd80000000000 */
[----:B------:R-:W0:Y:S01]  /*6600*/  @P0 LDC R0, c[0x0][0x44c] ;  /* 0x00011300ff000b82 */ /* 0x000e220000000800 */
[----:B------:R-:W-:-:S04]  /*6610*/  SHF.R.S32.HI R20, RZ, 0x1f, R21 ;  /* 0x0000001fff147819 */ /* 0x000fc80000011415 */
[----:B------:R-:W-:-:S03]  /*6620*/  LEA.HI R20, R20, R21, RZ, 0x2 ;  /* 0x0000001514147211 */ /* 0x000fc600078f10ff */
[----:B------:R-:W1:Y:S01]  /*6630*/  @P0 LDC R5, c[0x0][0x450] ;  /* 0x00011400ff050b82 */ /* 0x000e620000000800 */
[----:B------:R-:W-:-:S05]  /*6640*/  LOP3.LUT R20, R20, 0xfffffffc, RZ, 0xc0, !PT ;  /* 0xfffffffc14147812 */ /* 0x000fca00078ec0ff */
[----:B------:R-:W-:-:S04]  /*6650*/  IMAD.IADD R20, R21, 0x1, -R20 ;  /* 0x0000000115147824 */ /* 0x000fc800078e0a14 */
[----:B------:R-:W-:-:S04]  /*6660*/  IMAD R3, R20, 0x60, R35 ;  /* 0x0000006014037824 */ /* 0x000fc800078e0223 */
        /* <DEDUP_REMOVED lines=23> */
.L_x_14709:
[----:B------:R-:W5:Y:S01]  /*67e0*/  LDL R9, [R1+0x20] ;  /* 0x0000200001097983 */ /* 0x000f620000100800 */
[----:B------:R-:W-:Y:S01]  /*67f0*/  BSSY B1, `(.L_x_14485) ;  /* 0x000001e000017945 */ /* 0x000fe20003800000 */
[----:B------:R-:W-:Y:S02]  /*6800*/  CS2R R30, SRZ ;  /* 0x00000000001e7805 */ /* 0x000fe4000001ff00 */
[----:B------:R-:W-:Y:S02]  /*6810*/  CS2R R26, SRZ ;  /* 0x00000000001a7805 */ /* 0x000fe4000001ff00 */
[----:B------:R-:W-:Y:S02]  /*6820*/  CS2R R32, SRZ ;  /* 0x0000000000207805 */ /* 0x000fe4000001ff00 */
[----:B------:R-:W-:Y:S01]  /*6830*/  CS2R R24, SRZ ;  /* 0x0000000000187805 */ /* 0x000fe2000001ff00 */
[----:B-----5:R-:W-:-:S05]  /*6840*/  IMAD R38, R9, R38, RZ ;  /* 0x0000002609267224 */ /* 0x020fca00078e02ff */
[----:B------:R-:W-:-:S13]  /*6850*/  ISETP.GE.AND P0, PT, R35, R38, PT ;  /* 0x000000262300720c */ /* 0x000fda0003f06270 */
[----:B------:R-:W-:Y:S05]  /*6860*/  @P0 BRA `(.L_x_14486) ;  /* 0x0000000000580947 */ /* 0x000fea0003800000 */
[----:B------:R-:W-:Y:S01]  /*6870*/  ULDC UR4, c[0x0][0x3f4] ;  /* 0x0000fd0000047ab9 */ /* 0x000fe20000000800 */
[----:B--2---:R-:W-:Y:S01]  /*6880*/  IMAD.MOV.U32 R10, RZ, RZ, R0 ;  /* 0x000000ffff0a7224 */ /* 0x004fe200078e0000 */
[----:B------:R-:W-:Y:S01]  /*6890*/  ISETP.GE.AND P3, PT, R155, UR4, PT ;  /* 0x000000049b007c0c */ /* 0x000fe2000bf66270 */
[----:B-1----:R-:W-:Y:S01]  /*68a0*/  IMAD.MOV.U32 R11, RZ, RZ, R3 ;  /* 0x000000ffff0b7224 */ /* 0x002fe200078e0003 */
[----:B------:R-:W-:Y:S01]  /*68b0*/  ISETP.GE.AND P2, PT, R152, UR4, PT ;  /* 0x0000000498007c0c */ /* 0x000fe2000bf46270 */
[----:B---3--:R-:W-:Y:S01]  /*68c0*/  IMAD.MOV.U32 R15, RZ, RZ, R5 ;  /* 0x000000ffff0f7224 */ /* 0x008fe200078e0005 */
[----:B------:R-:W-:-:S09]  /*68d0*/  CS2R R32, SRZ ;  /* 0x0000000000207805 */ /* 0x000fd2000001ff00 */
[C---:B------:R-:W-:Y:S01]  /*68e0*/  @!P3 IMAD.SHL.U32 R37, R155.reuse, 0x2, RZ ;  /* 0x000000029b25b824 */ /* 0x040fe200078e00ff */
[----:B------:R-:W-:Y:S02]  /*68f0*/  @!P3 SHF.L.U64.HI R26, R155, 0x1, R34 ;  /* 0x000000019b1ab819 */ /* 0x000fe40000010222 */
[----:B------:R-:W-:Y:S02]  /*6900*/  CS2R R30, SRZ ;  /* 0x00000000001e7805 */ /* 0x000fe4000001ff00 */
[----:B------:R-:W-:Y:S01]  /*6910*/  CS2R R24, SRZ ;  /* 0x0000000000187805 */ /* 0x000fe2000001ff00 */
[----:B------:R-:W-:Y:S01]  /*6920*/  @!P2 IMAD.WIDE R10, R152, 0x2, R10 ;  /* 0x00000002980aa825 */ /* 0x000fe200078e020a */
[-C--:B------:R-:W-:Y:S02]  /*6930*/  @!P3 IADD3 R20, P0, R0, R37.reuse, RZ ;  /* 0x000000250014b210 */ /* 0x080fe40007f1e0ff */
[----:B----4-:R-:W-:Y:S01]  /*6940*/  @!P3 IADD3 R36, P1, R14, R37, RZ ;  /* 0x000000250e24b210 */ /* 0x010fe20007f3e0ff */
[----:B------:R-:W-:Y:S01]  /*6950*/  @!P2 IMAD.WIDE R12, R152, 0x2, R14 ;  /* 0x00000002980ca825 */ /* 0x000fe200078e020e */
[----:B------:R1:W5:Y:S03]  /*6960*/  @!P2 LD.E.64 R32, desc[UR40][R10.64] ;  /* 0x000000280a20a980 */ /* 0x000366000c101b00 */
[--C-:B------:R-:W-:Y:S01]  /*6970*/  @!P3 IMAD.X R21, R3, 0x1, R26.reuse, P0 ;  /* 0x000000010315b824 */ /* 0x100fe200000e061a */
[----:B------:R1:W5:Y:S01]  /*6980*/  @!P2 LD.E.64 R30, desc[UR40][R12.64] ;  /* 0x000000280c1ea980 */ /* 0x000362000c101b00 */
[----:B------:R-:W-:Y:S01]  /*6990*/  @!P3 IMAD.X R37, R5, 0x1, R26, P1 ;  /* 0x000000010525b824 */ /* 0x000fe200008e061a */
[----:B------:R-:W-:-:S02]  /*69a0*/  CS2R R26, SRZ ;  /* 0x00000000001a7805 */ /* 0x000fc4000001ff00 */
[----:B------:R1:W5:Y:S04]  /*69b0*/  @!P3 LD.E.64 R24, desc[UR40][R20.64] ;  /* 0x000000281418b980 */ /* 0x000368000c101b00 */
[----:B------:R1:W5:Y:S02]  /*69c0*/  @!P3 LD.E.64 R26, desc[UR40][R36.64] ;  /* 0x00000028241ab980 */ /* 0x000364000c101b00 */
.L_x_14486:
[----:B------:R-:W-:Y:S05]  /*69d0*/  BSYNC B1 ;  /* 0x0000000000017941 */ /* 0x000fea0003800000 */
.L_x_14485:
[----:B--2--5:R-:W-:Y:S01]  /*69e0*/  IMAD.MOV.U32 R0, RZ, RZ, R30 ;  /* 0x000000ffff007224 */ /* 0x024fe200078e001e */
[----:B------:R-:W-:Y:S01]  /*69f0*/  UMOV UR4, 0xffffffff ;  /* 0xffffffff00047882 */ /* 0x000fe20000000000 */
[----:B-1----:R-:W-:Y:S01]  /*6a00*/  IMAD.MOV.U32 R3, RZ, RZ, R31 ;  /* 0x000000ffff037224 */ /* 0x002fe200078e001f */
        /* <DEDUP_REMOVED lines=20> */
.L_x_14715:
[----:B01----:R-:W5:Y:S04]  /*6b50*/  LDL R6, [R1+0x58] ;  /* 0x0000580001067983 */ /* 0x003f680000100800 */
[----:B------:R-:W2:Y:S01]  /*6b60*/  LDL R42, [R1+0x40] ;  /* 0x00004000012a7983 */ /* 0x000ea20000100800 */
[----:B------:R-:W-:Y:S01]  /*6b70*/  VIADD R35, R35, 0x60 ;  /* 0x0000006023237836 */ /* 0x000fe20000000000 */
[----:B------:R-:W-:Y:S01]  /*6b80*/  BSSY B1, `(.L_x_14488) ;  /* 0x0000021000017945 */ /* 0x000fe20003800000 */
[----:B------:R-:W-:Y:S02]  /*6b90*/  CS2R R10, SRZ ;  /* 0x00000000000a7805 */ /* 0x000fe4000001ff00 */
[----:B------:R-:W-:Y:S02]  /*6ba0*/  CS2R R12, SRZ ;  /* 0x00000000000c7805 */ /* 0x000fe4000001ff00 */
[----:B------:R-:W-:-:S02]  /*6bb0*/  CS2R R8, SRZ ;  /* 0x0000000000087805 */ /* 0x000fc4000001ff00 */
[----:B------:R-:W-:Y:S02]  /*6bc0*/  ISETP.GE.AND P0, PT, R35, R38, PT ;  /* 0x000000262300720c */ /* 0x000fe40003f06270 */
[----:B-----5:R-:W-:-:S04]  /*6bd0*/  LEA.HI R4, R6, R6, RZ, 0x1 ;  /* 0x0000000606047211 */ /* 0x020fc800078f08ff */
[----:B------:R-:W-:Y:S01]  /*6be0*/  LOP3.LUT R4, R4, 0xfffffffe, RZ, 0xc0, !PT ;  /* 0xfffffffe04047812 */ /* 0x000fe200078ec0ff */
[----:B--2---:R-:W-:-:S04]  /*6bf0*/  IMAD.SHL.U32 R36, R42, 0x40, RZ ;  /* 0x000000402a247824 */ /* 0x004fc800078e00ff */
[----:B------:R-:W-:-:S05]  /*6c00*/  IMAD.IADD R4, R6, 0x1, -R4 ;  /* 0x0000000106047824 */ /* 0x000fca00078e0a04 */
[----:B------:R-:W-:Y:S01]  /*6c10*/  SHF.L.U32 R43, R4, 0x1f, RZ ;  /* 0x0000001f042b7819 */ /* 0x000fe200000006ff */
[----:B------:R-:W-:Y:S06]  /*6c20*/  @P0 BRA `(.L_x_14489) ;  /* 0x0000000000580947 */ /* 0x000fec0003800000 */
[----:B------:R-:W-:Y:S01]  /*6c30*/  ULDC UR4, c[0x0][0x3f4] ;  /* 0x0000fd0000047ab9 */ /* 0x000fe20000000800 */
[----:B---3--:R-:W-:Y:S01]  /*6c40*/  IMAD.MOV.U32 R6, RZ, RZ, R0 ;  /* 0x000000ffff067224 */ /* 0x008fe200078e0000 */
[----:B------:R-:W-:Y:S01]  /*6c50*/  ISETP.GE.AND P3, PT, R155, UR4, PT ;  /* 0x000000049b007c0c */ /* 0x000fe2000bf66270 */
[----:B------:R-:W-:Y:S01]  /*6c60*/  IMAD.MOV.U32 R7, RZ, RZ, R3 ;  /* 0x000000ffff077224 */ /* 0x000fe200078e0003 */
[----:B------:R-:W-:Y:S01]  /*6c70*/  ISETP.GE.AND P2, PT, R152, UR4, PT ;  /* 0x0000000498007c0c */ /* 0x000fe2000bf46270 */
[----:B------:R-:W-:Y:S01]  /*6c80*/  IMAD.MOV.U32 R15, RZ, RZ, R5 ;  /* 0x000000ffff0f7224 */ /* 0x000fe200078e0005 */
[----:B------:R-:W-:-:S09]  /*6c90*/  CS2R R12, SRZ ;  /* 0x00000000000c7805 */ /* 0x000fd2000001ff00 */
[C---:B------:R-:W-:Y:S01]  /*6ca0*/  @!P3 IMAD.SHL.U32 R9, R155.reuse, 0x2, RZ ;  /* 0x000000029b09b824 */ /* 0x040fe200078e00ff */
[----:B------:R-:W-:Y:S02]  /*6cb0*/  @!P3 SHF.L.U64.HI R10, R155, 0x1, R34 ;  /* 0x000000019b0ab819 */ /* 0x000fe40000010222 */
[----:B------:R-:W-:Y:S01]  /*6cc0*/  CS2R R20, SRZ ;  /* 0x0000000000147805 */ /* 0x000fe2000001ff00 */
[----:B------:R-:W-:Y:S01]  /*6cd0*/  @!P2 IMAD.WIDE R6, R152, 0x2, R6 ;  /* 0x000000029806a825 */ /* 0x000fe200078e0206 */
[-C--:B------:R-:W-:Y:S02]  /*6ce0*/  @!P3 IADD3 R34, P0, R0, R9.reuse, RZ ;  /* 0x000000090022b210 */ /* 0x080fe40007f1e0ff */
[----:B----4-:R-:W-:Y:S02]  /*6cf0*/  @!P3 IADD3 R4, P1, R14, R9, RZ ;  /* 0x000000090e04b210 */ /* 0x010fe40007f3e0ff */
[----:B------:R-:W-:Y:S01]  /*6d00*/  CS2R R8, SRZ ;  /* 0x0000000000087805 */ /* 0x000fe2000001ff00 */
[----:B------:R0:W5:Y:S01]  /*6d10*/  @!P2 LD.E.64 R12, desc[UR40][R6.64] ;  /* 0x00000028060ca980 */ /* 0x000162000c101b00 */
[----:B------:R-:W-:-:S02]  /*6d20*/  @!P3 IMAD.X R35, R3, 0x1, R10, P0 ;  /* 0x000000010323b824 */ /* 0x000fc400000e060a */
[----:B------:R-:W-:Y:S01]  /*6d30*/  @!P3 IMAD.X R5, R5, 0x1, R10, P1 ;  /* 0x000000010505b824 */ /* 0x000fe200008e060a */
[----:B------:R-:W-:Y:S01]  /*6d40*/  CS2R R10, SRZ ;  /* 0x00000000000a7805 */ /* 0x000fe2000001ff00 */
[----:B------:R-:W-:Y:S01]  /*6d50*/  @!P2 IMAD.WIDE R14, R152, 0x2, R14 ;  /* 0x00000002980ea825 */ /* 0x000fe200078e020e */
[----:B------:R0:W5:Y:S04]  /*6d60*/  @!P3 LD.E.64 R8, desc[UR40][R34.64] ;  /* 0x000000282208b980 */ /* 0x000168000c101b00 */
[----:B------:R0:W5:Y:S04]  /*6d70*/  @!P2 LD.E.64 R20, desc[UR40][R14.64] ;  /* 0x000000280e14a980 */ /* 0x000168000c101b00 */
[----:B------:R0:W5:Y:S02]  /*6d80*/  @!P3 LD.E.64 R10, desc[UR40][R4.64] ;  /* 0x00000028040ab980 */ /* 0x000164000c101b00 */
.L_x_14489:
[----:B------:R-:W-:Y:S05]  /*6d90*/  BSYNC B1 ;  /* 0x0000000000017941 */ /* 0x000fea0003800000 */
.L_x_14488:
[----:B0-----:R-:W0:Y:S01]  /*6da0*/  S2R R7, SR_TID.X ;  /* 0x0000000000077919 */ /* 0x001e220000002100 */
[----:B------:R-:W1:Y:S01]  /*6db0*/  SYNCS.PHASECHK.TRANS64.TRYWAIT P0, [R2+URZ+0x16800], R43 ;  /* 0x0168002b020075a7 */ /* 0x000e62000800017f */
[----:B------:R-:W-:Y:S01]  /*6dc0*/  LOP3.LUT R3, R36, 0x1c0, RZ, 0xc0, !PT ;  /* 0x000001c024037812 */ /* 0x000fe200078ec0ff */
[----:B-----5:R-:W-:Y:S01]  /*6dd0*/  IMAD.MOV.U32 R4, RZ, RZ, R20 ;  /* 0x000000ffff047224 */ /* 0x020fe200078e0014 */
[----:B------:R-:W-:Y:S01]  /*6de0*/  BSSY B1, `(.L_x_14490) ;  /* 0x000001f000017945 */ /* 0x000fe20003800000 */
[----:B----4-:R-:W-:Y:S01]  /*6df0*/  IMAD R14, R29, -0xc0, R38 ;  /* 0xffffff401d0e7824 */ /* 0x010fe200078e0226 */
[----:B---3--:R-:W-:Y:S01]  /*6e00*/  LOP3.LUT R0, R3, 0x18, R16, 0xf8, !PT ;  /* 0x0000001803007812 */ /* 0x008fe200078ef810 */
[----:B------:R-:W-:Y:S01]  /*6e10*/  IMAD.MOV.U32 R5, RZ, RZ, R11 ;  /* 0x000000ffff057224 */ /* 0x000fe200078e000b */
[----:B------:R-:W-:Y:S01]  /*6e20*/  SHF.R.U32.HI R3, RZ, 0x3, R3 ;  /* 0x00000003ff037819 */ /* 0x000fe20000011603 */
[----:B------:R-:W-:Y:S01]  /*6e30*/  IMAD.MOV.U32 R6, RZ, RZ, R12 ;  /* 0x000000ffff067224 */ /* 0x000fe200078e000c */
[----:B------:R-:W-:Y:S01]  /*6e40*/  PRMT R37, R4, 0x7610, R37 ;  /* 0x0000761004257816 */ /* 0x000fe20000000025 */
[----:B------:R-:W-:Y:S01]  /*6e50*/  IMAD.MOV.U32 R4, RZ, RZ, R10 ;  /* 0x000000ffff047224 */ /* 0x000fe200078e000a */
[----:B------:R-:W-:Y:S01]  /*6e60*/  LOP3.LUT R0, R0, R3, RZ, 0x3c, !PT ;  /* 0x0000000300007212 */ /* 0x000fe200078e3cff */
[----:B------:R-:W-:Y:S01]  /*6e70*/  IMAD.MOV.U32 R3, RZ, RZ, R21 ;  /* 0x000000ffff037224 */ /* 0x000fe200078e0015 */
[----:B------:R-:W-:-:S02]  /*6e80*/  VIMNMX R14, R14, 0xc0, PT ;  /* 0x000000c00e0e7848 */ /* 0x000fc40003fe0100 */
[----:B------:R-:W-:Y:S01]  /*6e90*/  PRMT R15, R4, 0x7610, R15 ;  /* 0x00007610040f7816 */ /* 0x000fe2000000000f */
[----:B------:R-:W-:Y:S01]  /*6ea0*/  IMAD.MOV.U32 R4, RZ, RZ, R8 ;  /* 0x000000ffff047224 */ /* 0x000fe200078e0008 */
[----:B------:R-:W-:Y:S02]  /*6eb0*/  PRMT R36, R3, 0x7610, R36 ;  /* 0x0000761003247816 */ /* 0x000fe40000000024 */
[----:B------:R-:W-:Y:S01]  /*6ec0*/  PRMT R29, R5, 0x7610, R29 ;  /* 0x00007610051d7816 */ /* 0x000fe2000000001d */
[----:B------:R-:W-:Y:S01]  /*6ed0*/  IMAD.MOV.U32 R5, RZ, RZ, R9 ;  /* 0x000000ffff057224 */ /* 0x000fe200078e0009 */
[----:B------:R-:W-:Y:S02]  /*6ee0*/  PRMT R34, R4, 0x7610, R34 ;  /* 0x0000761004227816 */ /* 0x000fe40000000022 */
[----:B------:R-:W-:Y:S02]  /*6ef0*/  PRMT R38, R6, 0x7610, R38 ;  /* 0x0000761006267816 */ /* 0x000fe40000000026 */
[----:B------:R-:W-:-:S02]  /*6f00*/  LOP3.LUT P2, RZ, R42, 0x4, RZ, 0xc0, !PT ;  /* 0x000000042aff7812 */ /* 0x000fc4000784c0ff */
[----:B------:R-:W-:Y:S01]  /*6f10*/  ISETP.GE.AND P1, PT, R19, R14, PT ;  /* 0x0000000e1300720c */ /* 0x000fe20003f26270 */
[----:B0-----:R-:W-:-:S05]  /*6f20*/  VIADD R35, R7, 0xffffff80 ;  /* 0xffffff8007237836 */ /* 0x001fca0000000000 */
[----:B------:R-:W-:-:S04]  /*6f30*/  SHF.R.S32.HI R7, RZ, 0x1f, R35 ;  /* 0x0000001fff077819 */ /* 0x000fc80000011423 */
[----:B------:R-:W-:-:S04]  /*6f40*/  LEA.HI R7, R7, R35, RZ, 0x5 ;  /* 0x0000002307077211 */ /* 0x000fc800078f28ff */
[----:B------:R-:W-:-:S05]  /*6f50*/  SHF.R.S32.HI R7, RZ, 0x5, R7 ;  /* 0x00000005ff077819 */ /* 0x000fca0000011407 */
[----:B------:R-:W-:Y:S02]  /*6f60*/  IMAD R3, R7, 0x200, R0 ;  /* 0x0000020007037824 */ /* 0x000fe400078e0200 */
[----:B------:R-:W-:Y:S02]  /*6f70*/  IMAD.MOV.U32 R0, RZ, RZ, R13 ;  /* 0x000000ffff007224 */ /* 0x000fe400078e000d */
[----:B------:R-:W-:-:S03]  /*6f80*/  IMAD R3, R3, 0x2, R2 ;  /* 0x0000000203037824 */ /* 0x000fc600078e0202 */
[----:B------:R-:W-:Y:S01]  /*6f90*/  PRMT R41, R0, 0x7610, R41 ;  /* 0x0000761000297816 */ /* 0x000fe20000000029 */
[C---:B------:R-:W-:Y:S02]  /*6fa0*/  VIADD R4, R3.reuse, 0x8400 ;  /* 0x0000840003047836 */ /* 0x040fe40000000000 */
[----:B------:R-:W-:Y:S01]  /*6fb0*/  VIADD R0, R3, 0x8440 ;  /* 0x0000844003007836 */ /* 0x000fe20000000000 */
[----:B-1----:R-:W-:Y:S06]  /*6fc0*/  @!P0 BRA `(.L_x_14491) ;  /* 0x0000013400c08947 */ /* 0x002fec0003800000 */
.L_x_14716:
[----:B------:R-:W-:Y:S05]  /*6fd0*/  BSYNC B1 ;  /* 0x0000000000017941 */ /* 0x000fea0003800000 */
.L_x_14490:
[----:B------:R-:W-:Y:S01]  /*6fe0*/  BSSY B1, `(.L_x_14492) ;  /* 0x0000067000017945 */ /* 0x000fe20003800000 */
[----:B------:R-:W-:Y:S01]  /*6ff0*/  PRMT R35, R5, 0x7610, R35 ;  /* 0x0000761005237816 */ /* 0x000fe20000000023 */
[----:B------:R-:W-:Y:S02]  /*7000*/  @P2 VIADD R0, R4, 0xffffffc0 ;  /* 0xffffffc004002836 */ /* 0x000fe40000000000 */
[----:B------:R-:W-:Y:S05]  /*7010*/  @P1 BRA `(.L_x_14493) ;  /* 0x00000004008c1947 */ /* 0x000fea0003800000 */
[----:B------:R-:W1:Y:S01]  /*7020*/  LDC R4, c[0x0][0x3f4] ;  /* 0x0000fd00ff047b82 */ /* 0x000e620000000800 */
[----:B------:R-:W-:Y:S01]  /*7030*/  BSSY B2, `(.L_x_14494) ;  /* 0x0000032000027945 */ /* 0x000fe20003800000 */
[-C--:B-1----:R-:W-:Y:S02]  /*7040*/  ISETP.GE.AND P0, PT, R152, R4.reuse, PT ;  /* 0x000000049800720c */ /* 0x082fe40003f06270 */
[----:B------:R-:W-:-:S11]  /*7050*/  ISETP.GE.AND P1, PT, R155, R4, PT ;  /* 0x000000049b00720c */ /* 0x000fd60003f26270 */
[----:B------:R-:W-:Y:S05]  /*7060*/  @P0 BRA `(.L_x_14495) ;  /* 0x0000000000b80947 */ /* 0x000fea0003800000 */
[----:B------:R-:W1:Y:S01]  /*7070*/  LDS.128 R4, [R3+0x8400] ;  /* 0x0084000003047984 */ /* 0x000e620000000c00 */
[----:B------:R-:W-:Y:S02]  /*7080*/  SHF.R.U32.HI R46, RZ, 0x10, R31 ;  /* 0x00000010ff2e7819 */ /* 0x000fe4000001161f */
[----:B0-----:R-:W-:Y:S02]  /*7090*/  SHF.R.U32.HI R43, RZ, 0x10, R33 ;  /* 0x00000010ff2b7819 */ /* 0x001fe40000011621 */
        /* <DEDUP_REMOVED lines=43> */
.L_x_14495:
[----:B------:R-:W-:Y:S05]  /*7350*/  BSYNC B2 ;  /* 0x0000000000027941 */ /* 0x000fea0003800000 */
.L_x_14494:
[----:B------:R-:W-:Y:S05]  /*7360*/  @P1 BRA `(.L_x_14493) ;  /* 0x0000000000b81947 */ /* 0x000fea0003800000 */
[----:B-1----:R-:W1:Y:S01]  /*7370*/  LDS.128 R4, [R0] ;  /* 0x0000000000047984 */ /* 0x002e620000000c00 */
[----:B------:R-:W-:Y:S02]  /*7380*/  SHF.R.U64 R30, R24, 0x10, R25 ;  /* 0x00000010181e7819 */ /* 0x000fe40000001219 */
[--C-:B------:R-:W-:Y:S02]  /*7390*/  SHF.R.U64 R24, R26, 0x10, R27.reuse ;  /* 0x000000101a187819 */ /* 0x100fe4000000121b */
[----:B------:R-:W-:Y:S02]  /*73a0*/  SHF.R.U32.HI R27, RZ, 0x10, R27 ;  /* 0x00000010ff1b7819 */ /* 0x000fe4000001161b */
[----:B------:R-:W-:Y:S02]  /*73b0*/  SHF.R.U32.HI R31, RZ, 0x10, R25 ;  /* 0x00000010ff1f7819 */ /* 0x000fe40000011619 */
[C---:B------:R-:W-:Y:S02]  /*73c0*/  PRMT R30, R40.reuse, 0x5432, R30 ;  /* 0x00005432281e7816 */ /* 0x040fe4000000001e */
[----:B------:R-:W-:-:S02]  /*73d0*/  PRMT R40, R40, 0x5410, R27 ;  /* 0x0000541028287816 */ /* 0x000fc4000000001b */
[----:B------:R-:W-:Y:S02]  /*73e0*/  PRMT R31, R50, 0x5410, R31 ;  /* 0x00005410321f7816 */ /* 0x000fe4000000001f */
[----:B------:R-:W-:Y:S01]  /*73f0*/  PRMT R39, R39, 0x5410, R24 ;  /* 0x0000541027277816 */ /* 0x000fe20000000018 */
[C---:B------:R-:W-:Y:S01]  /*7400*/  IMAD.U32 R33, R40.reuse, 0x10000, RZ ;  /* 0x0001000028217824 */ /* 0x040fe200078e00ff */
[----:B------:R-:W-:Y:S01]  /*7410*/  LOP3.LUT R40, R40, 0xffff0000, RZ, 0xc0, !PT ;  /* 0xffff000028287812 */ /* 0x000fe200078ec0ff */
[C---:B------:R-:W-:Y:S01]  /*7420*/  IMAD.U32 R32, R31.reuse, 0x10000, RZ ;  /* 0x000100001f207824 */ /* 0x040fe200078e00ff */
[----:B------:R-:W-:Y:S02]  /*7430*/  LOP3.LUT R31, R31, 0xffff0000, RZ, 0xc0, !PT ;  /* 0xffff00001f1f7812 */ /* 0x000fe400078ec0ff */
[C---:B-1----:R-:W-:Y:S01]  /*7440*/  LOP3.LUT R25, R6.reuse, 0xffff0000, RZ, 0xc0, !PT ;  /* 0xffff000006197812 */ /* 0x042fe200078ec0ff */
[C---:B------:R-:W-:Y:S01]  /*7450*/  IMAD.U32 R26, R7.reuse, 0x10000, RZ ;  /* 0x00010000071a7824 */ /* 0x040fe200078e00ff */
[----:B------:R-:W-:Y:S01]  /*7460*/  LOP3.LUT R27, R7, 0xffff0000, RZ, 0xc0, !PT ;  /* 0xffff0000071b7812 */ /* 0x000fe200078ec0ff */
[----:B------:R-:W-:-:S02]  /*7470*/  IMAD.U32 R24, R6, 0x10000, RZ ;  /* 0x0001000006187824 */ /* 0x000fc400078e00ff */
[C---:B0-----:R-:W-:Y:S01]  /*7480*/  FMUL.FTZ R43, R25.reuse, R33 ;  /* 0x00000021192b7220 */ /* 0x041fe20000410000 */
[----:B------:R-:W-:Y:S01]  /*7490*/  FMUL.FTZ R42, R25, R32 ;  /* 0x00000020192a7220 */ /* 0x000fe20000410000 */
[----:B------:R-:W-:Y:S01]  /*74a0*/  FMUL.FTZ R25, R27, R40 ;  /* 0x000000281b197220 */ /* 0x000fe20000410000 */
[----:B------:R-:W-:Y:S02]  /*74b0*/  IMAD.U32 R6, R4, 0x10000, RZ ;  /* 0x0001000004067824 */ /* 0x000fe400078e00ff */
[----:B------:R-:W-:Y:S01]  /*74c0*/  FFMA.FTZ R43, R24, R32, -R43 ;  /* 0x00000020182b7223 */ /* 0x000fe2000001082b */
[----:B------:R-:W-:Y:S02]  /*74d0*/  IMAD.U32 R7, R5, 0x10000, RZ ;  /* 0x0001000005077824 */ /* 0x000fe400078e00ff */
[----:B------:R-:W-:Y:S01]  /*74e0*/  FFMA.FTZ R44, R26, R31, -R25 ;  /* 0x0000001f1a2c7223 */ /* 0x000fe20000010819 */
[----:B------:R-:W-:Y:S01]  /*74f0*/  FFMA.FTZ R42, R24, R33, R42 ;  /* 0x00000021182a7223 */ /* 0x000fe2000001002a */
[----:B------:R-:W-:Y:S01]  /*7500*/  IMAD.U32 R25, R30, 0x10000, RZ ;  /* 0x000100001e197824 */ /* 0x000fe200078e00ff */
[----:B------:R-:W-:Y:S01]  /*7510*/  LOP3.LUT R4, R4, 0xffff0000, RZ, 0xc0, !PT ;  /* 0xffff000004047812 */ /* 0x000fe200078ec0ff */
[----:B------:R-:W-:Y:S01]  /*7520*/  FMUL.FTZ R33, R27, R31 ;  /* 0x0000001f1b217220 */ /* 0x000fe20000410000 */
        /* <DEDUP_REMOVED lines=18> */
.L_x_14493:
[----:B------:R-:W-:Y:S05]  /*7650*/  BSYNC B1 ;  /* 0x0000000000017941 */ /* 0x000fea0003800000 */
.L_x_14492:
        /* <DEDUP_REMOVED lines=9> */
[----:B------:R-:W-:Y:S02]  /*76f0*/  SHF.R.U64 R25, R12, 0x10, R13 ;  /* 0x000000100c197819 */ /* 0x000fe4000000120d */
[--C-:B------:R-:W-:Y:S02]  /*7700*/  SHF.R.U64 R12, R20, 0x10, R21.reuse ;  /* 0x00000010140c7819 */ /* 0x100fe40000001215 */
        /* <DEDUP_REMOVED lines=18> */
[C---:B------:R-:W-:Y:S02]  /*7830*/  IMAD.U32 R7, R5.reuse, 0x10000, RZ ;  /* 0x0001000005077824 */ /* 0x040fe400078e00ff */
[C---:B------:R-:W-:Y:S01]  /*7840*/  FFMA.FTZ R31, R12.reuse, R24, R13 ;  /* 0x000000180c1f7223 */ /* 0x040fe2000001000d */
[----:B------:R-:W-:Y:S01]  /*7850*/  FFMA.FTZ R26, R12, R21, -R27 ;  /* 0x000000150c1a7223 */ /* 0x000fe2000001081b */
[----:B------:R-:W-:Y:S01]  /*7860*/  IMAD.U32 R13, R38, 0x10000, RZ ;  /* 0x00010000260d7824 */ /* 0x000fe200078e00ff */
        /* <DEDUP_REMOVED lines=21> */
.L_x_14498:
[----:B------:R-:W-:Y:S05]  /*79c0*/  BSYNC B1 ;  /* 0x0000000000017941 */ /* 0x000fea0003800000 */
.L_x_14497:
        /* <DEDUP_REMOVED lines=48> */
.L_x_14483:
[----:B------:R-:W0:Y:S01]  /*7cd0*/  S2R R0, SR_TID.X ;  /* 0x0000000000007919 */ /* 0x000e220000002100 */
[----:B------:R-:W1:Y:S01]  /*7ce0*/  LDC R32, c[0x0][0x448] ;  /* 0x00011200ff207b82 */ /* 0x000e620000000800 */
[----:B------:R-:W-:Y:S01]  /*7cf0*/  ULDC.64 UR4, c[0x0][0x3f8] ;  /* 0x0000fe0000047ab9 */ /* 0x000fe20000000a00 */
[----:B------:R-:W-:Y:S01]  /*7d00*/  ULDC.64 UR6, c[0x0][0x408] ;  /* 0x0001020000067ab9 */ /* 0x000fe20000000a00 */
[----:B------:R-:W-:Y:S01]  /*7d10*/  IMAD.MOV.U32 R27, RZ, RZ, R31 ;  /* 0x000000ffff1b7224 */ /* 0x000fe200078e001f */
[----:B------:R-:W-:Y:S01]  /*7d20*/  SHF.R.S32.HI R43, RZ, 0x1f, R16 ;  /* 0x0000001fff2b7819 */ /* 0x000fe20000011410 */
[----:B------:R-:W-:Y:S01]  /*7d30*/  IMAD.MOV.U32 R4, RZ, RZ, R24 ;  /* 0x000000ffff047224 */ /* 0x000fe200078e0018 */
[----:B-1----:R-:W-:Y:S01]  /*7d40*/  ISETP.NE.AND P0, PT, R32, 0x1, PT ;  /* 0x000000012000780c */ /* 0x002fe20003f05270 */
[----:B0-----:R-:W-:-:S05]  /*7d50*/  VIADD R0, R0, 0xffffff80 ;  /* 0xffffff8000007836 */ /* 0x001fca0000000000 */
[----:B------:R-:W-:-:S07]  /*7d60*/  SHF.R.S32.HI R3, RZ, 0x1f, R0 ;  /* 0x0000001fff037819 */ /* 0x000fce0000011400 */
[----:B------:R-:W0:Y:S01]  /*7d70*/  @P0 LDC R5, c[0x0][0x450] ;  /* 0x00011400ff050b82 */ /* 0x000e220000000800 */
[----:B------:R-:W-:-:S04]  /*7d80*/  LEA.HI R3, R3, R0, RZ, 0x2 ;  /* 0x0000000003037211 */ /* 0x000fc800078f10ff */
[----:B------:R-:W-:-:S05]  /*7d90*/  LOP3.LUT R3, R3, 0xfffffffc, RZ, 0xc0, !PT ;  /* 0xfffffffc03037812 */ /* 0x000fca00078ec0ff */
[----:B------:R-:W-:Y:S02]  /*7da0*/  IMAD.IADD R3, R0, 0x1, -R3 ;  /* 0x0000000100037824 */ /* 0x000fe400078e0a03 */
[----:B------:R-:W1:Y:S02]  /*7db0*/  @P0 LDC R0, c[0x0][0x44c] ;  /* 0x00011300ff000b82 */ /* 0x000e640000000800 */
[----:B------:R-:W-:-:S04]  /*7dc0*/  IMAD R3, R3, 0x60, R35 ;  /* 0x0000006003037824 */ /* 0x000fc800078e0223 */
[----:B-1----:R-:W-:-:S05]  /*7dd0*/  @P0 IMAD.HI.U32 R0, R3, R0, RZ ;  /* 0x0000000003000227 */ /* 0x002fca00078e00ff */
[----:B0-----:R-:W-:Y:S01]  /*7de0*/  @P0 SHF.R.U32.HI R3, RZ, R5, R0 ;  /* 0x00000005ff030219 */ /* 0x001fe20000011600 */
        /* <DEDUP_REMOVED lines=18> */
[----:B------:R-:W2:Y:S01]  /*7f10*/  LDL R6, [R1+0x20] ;  /* 0x0000200001067983 */ /* 0x000ea20000100800 */
[----:B------:R-:W0:Y:S03]  /*7f20*/  LDC R41, c[0x0][0x3f4] ;  /* 0x0000fd00ff297b82 */ /* 0x000e260000000800 */
[----:B------:R-:W1:Y:S04]  /*7f30*/  SHFL.IDX PT, R3, R25, RZ, 0x1c1f ;  /* 0x001c1fff19037589 */ /* 0x000e6800000e0000 */
[----:B------:R-:W3:Y:S04]  /*7f40*/  SHFL.IDX PT, R0, R26, RZ, 0x1c1f ;  /* 0x001c1fff1a007589 */ /* 0x000ee800000e0000 */
[----:B------:R-:W4:Y:S04]  /*7f50*/  SHFL.IDX PT, R14, R27, RZ, 0x1c1f ;  /* 0x001c1fff1b0e7589 */ /* 0x000f2800000e0000 */
[----:B------:R-:W5:Y:S01]  /*7f60*/  SHFL.IDX PT, R4, R24, RZ, 0x1c1f ;  /* 0x001c1fff18047589 */ /* 0x000f6200000e0000 */
[----:B0-----:R-:W-:Y:S01]  /*7f70*/  ISETP.GE.AND P0, PT, R16, R41, PT ;  /* 0x000000291000720c */ /* 0x001fe20003f06270 */
[----:B--2---:R-:W-:-:S05]  /*7f80*/  IMAD R32, R6, R32, RZ ;  /* 0x0000002006207224 */ /* 0x004fca00078e02ff */
[----:B------:R-:W-:-:S13]  /*7f90*/  ISETP.GE.OR P1, PT, R35, R32, P0 ;  /* 0x000000202300720c */ /* 0x000fda0000726670 */
[C---:B------:R-:W-:Y:S01]  /*7fa0*/  @!P1 IMAD.SHL.U32 R5, R16.reuse, 0x2, RZ ;  /* 0x0000000210059824 */ /* 0x040fe200078e00ff */
[----:B------:R-:W-:-:S04]  /*7fb0*/  @!P1 SHF.L.U64.HI R21, R16, 0x1, R43 ;  /* 0x0000000110159819 */ /* 0x000fc8000001022b */
[----:B-1----:R-:W-:-:S05]  /*7fc0*/  @!P1 IADD3 R6, P2, R3, R5, RZ ;  /* 0x0000000503069210 */ /* 0x002fca0007f5e0ff */
[----:B---3--:R-:W-:-:S05]  /*7fd0*/  @!P1 IMAD.X R7, R0, 0x1, R21, P2 ;  /* 0x0000000100079824 */ /* 0x008fca00010e0615 */
[----:B------:R-:W2:Y:S01]  /*7fe0*/  @!P1 LD.E.128 R8, desc[UR40][R6.64] ;  /* 0x0000002806089980 */ /* 0x000ea2000c101d00 */
[----:B----4-:R-:W-:-:S05]  /*7ff0*/  @!P1 IADD3 R14, P2, R14, R5, RZ ;  /* 0x000000050e0e9210 */ /* 0x010fca0007f5e0ff */
[----:B-----5:R-:W-:-:S04]  /*8000*/  @!P1 IMAD.X R3, R4, 0x1, R21, P2 ;  /* 0x0000000104039824 */ /* 0x020fc800010e0615 */
[----:B------:R-:W-:-:S05]  /*8010*/  @!P1 IMAD.MOV.U32 R15, RZ, RZ, R3 ;  /* 0x000000ffff0f9224 */ /* 0x000fca00078e0003 */
[----:B------:R0:W3:Y:S01]  /*8020*/  @!P1 LD.E.128 R4, desc[UR40][R14.64] ;  /* 0x000000280e049980 */ /* 0x0000e2000c101d00 */
[----:B------:R-:W-:Y:S02]  /*8030*/  CS2R R36, SRZ ;  /* 0x0000000000247805 */ /* 0x000fe4000001ff00 */
[----:B------:R-:W-:Y:S02]  /*8040*/  CS2R R38, SRZ ;  /* 0x0000000000267805 */ /* 0x000fe4000001ff00 */
[----:B------:R-:W-:Y:S01]  /*8050*/  CS2R R30, SRZ ;  /* 0x00000000001e7805 */ /* 0x000fe2000001ff00 */
[----:B------:R-:W1:Y:S01]  /*8060*/  SHFL.IDX PT, R24, R24, 0x1, 0x1c1f ;  /* 0x003c1f0018187f89 */ /* 0x000e6200000e0000 */
[----:B------:R-:W-:-:S03]  /*8070*/  CS2R R20, SRZ ;  /* 0x0000000000147805 */ /* 0x000fc6000001ff00 */
[----:B0-----:R0:W4:Y:S01]  /*8080*/  SHFL.IDX PT, R14, R27, 0x1, 0x1c1f ;  /* 0x003c1f001b0e7f89 */ /* 0x00112200000e0000 */
[----:B--2---:R-:W-:Y:S02]  /*8090*/  @!P1 IMAD.MOV.U32 R36, RZ, RZ, R8 ;  /* 0x000000ffff249224 */ /* 0x004fe400078e0008 */
[----:B------:R-:W-:Y:S02]  /*80a0*/  @!P1 IMAD.MOV.U32 R37, RZ, RZ, R9 ;  /* 0x000000ffff259224 */ /* 0x000fe400078e0009 */
[----:B------:R-:W-:Y:S02]  /*80b0*/  IMAD.MOV.U32 R0, RZ, RZ, R36 ;  /* 0x000000ffff007224 */ /* 0x000fe400078e0024 */
[----:B------:R-:W-:Y:S02]  /*80c0*/  IMAD.MOV.U32 R3, RZ, RZ, R37 ;  /* 0x000000ffff037224 */ /* 0x000fe400078e0025 */
[----:B------:R-:W-:Y:S01]  /*80d0*/  @!P1 IMAD.MOV.U32 R38, RZ, RZ, R10 ;  /* 0x000000ffff269224 */ /* 0x000fe200078e000a */
[----:B------:R-:W-:Y:S01]  /*80e0*/  PRMT R48, R0, 0x7610, R48 ;  /* 0x0000761000307816 */ /* 0x000fe20000000030 */
[----:B------:R-:W-:Y:S01]  /*80f0*/  @!P1 IMAD.MOV.U32 R39, RZ, RZ, R11 ;  /* 0x000000ffff279224 */ /* 0x000fe200078e000b */
[----:B------:R-:W-:Y:S01]  /*8100*/  PRMT R34, R34, 0x5410, R3 ;  /* 0x0000541022227816 */ /* 0x000fe20000000003 */
[----:B------:R0:W2:Y:S01]  /*8110*/  SHFL.IDX PT, R0, R26, 0x1, 0x1c1f ;  /* 0x003c1f001a007f89 */ /* 0x0000a200000e0000 */
[----:B------:R-:W-:-:S02]  /*8120*/  IMAD.MOV.U32 R8, RZ, RZ, R38 ;  /* 0x000000ffff087224 */ /* 0x000fc400078e0026 */
[----:B---3--:R-:W-:Y:S01]  /*8130*/  @!P1 IMAD.MOV.U32 R30, RZ, RZ, R4 ;  /* 0x000000ffff1e9224 */ /* 0x008fe200078e0004 */
[----:B------:R0:W3:Y:S01]  /*8140*/  SHFL.IDX PT, R3, R25, 0x1, 0x1c1f ;  /* 0x003c1f0019037f89 */ /* 0x0000e200000e0000 */
        /* <DEDUP_REMOVED lines=12> */
[----:B------:R-:W-:Y:S02]  /*8210*/  CS2R R4, SRZ ;  /* 0x0000000000047805 */ /* 0x000fe4000001ff00 */
[----:B------:R-:W-:Y:S02]  /*8220*/  PRMT R33, R33, 0x5410, R6 ;  /* 0x0000541021217816 */ /* 0x000fe40000000006 */
[----:B012-4-:R-:W-:-:S07]  /*8230*/  PRMT R55, R7, 0x7610, R55 ;  /* 0x0000761007377816 */ /* 0x017fce0000000037 */
.L_x_14726:
        /* <DEDUP_REMOVED lines=18> */
[-C--:B---3--:R-:W-:Y:S02]  /*8360*/  IADD3 R8, P1, R3, R4.reuse, RZ ;  /* 0x0000000403087210 */ /* 0x088fe40007f3e0ff */
[----:B------:R-:W-:-:S03]  /*8370*/  IADD3 R4, P2, R14, R4, RZ ;  /* 0x000000040e047210 */ /* 0x000fc60007f5e0ff */
[--C-:B------:R-:W-:Y:S02]  /*8380*/  IMAD.X R9, R0, 0x1, R5.reuse, P1 ;  /* 0x0000000100097824 */ /* 0x100fe400008e0605 */
[----:B------:R-:W-:-:S04]  /*8390*/  IMAD.X R5, R24, 0x1, R5, P2 ;  /* 0x0000000118057824 */ /* 0x000fc800010e0605 */
[----:B------:R-:W5:Y:S04]  /*83a0*/  LD.E.128 R8, desc[UR40][R8.64] ;  /* 0x0000002808087980 */ /* 0x000f68000c101d00 */
[----:B------:R-:W5:Y:S02]  /*83b0*/  LD.E.128 R4, desc[UR40][R4.64] ;  /* 0x0000002804047980 */ /* 0x000f64000c101d00 */
.L_x_14501:
[----:B------:R-:W-:Y:S05]  /*83c0*/  BSYNC B1 ;  /* 0x0000000000017941 */ /* 0x000fea0003800000 */
.L_x_14500:
[----:B------:R-:W0:Y:S01]  /*83d0*/  SYNCS.PHASECHK.TRANS64.TRYWAIT P1, [R2+URZ+0x16800], R13 ;  /* 0x0168000d020075a7 */ /* 0x000e22000802017f */
[----:B------:R-:W-:Y:S01]  /*83e0*/  IMAD R29, R29, -0xc0, R32 ;  /* 0xffffff401d1d7824 */ /* 0x000fe200078e0220 */
[----:B------:R-:W-:Y:S01]  /*83f0*/  BSSY B1, `(.L_x_14502) ;  /* 0x0000014000017945 */ /* 0x000fe20003800000 */
[----:B------:R-:W-:Y:S02]  /*8400*/  VIADD R14, R19, 0x60 ;  /* 0x00000060130e7836 */ /* 0x000fe40000000000 */
[----:B---3-5:R-:W-:Y:S01]  /*8410*/  IMAD.MOV.U32 R3, RZ, RZ, R4 ;  /* 0x000000ffff037224 */ /* 0x028fe200078e0004 */
[----:B------:R-:W-:Y:S01]  /*8420*/  VIMNMX R0, R29, 0xc0, PT ;  /* 0x000000c01d007848 */ /* 0x000fe20003fe0100 */
[----:B------:R-:W-:-:S03]  /*8430*/  IMAD.MOV.U32 R12, RZ, RZ, R5 ;  /* 0x000000ffff0c7224 */ /* 0x000fc600078e0005 */
        /* <DEDUP_REMOVED lines=15> */
.L_x_14727:
[----:B------:R-:W-:Y:S05]  /*8530*/  BSYNC B1 ;  /* 0x0000000000017941 */ /* 0x000fea0003800000 */
.L_x_14502:
        /* <DEDUP_REMOVED lines=10> */
[----:B------:R-:W-:Y:S02]  /*85e0*/  SHF.R.U32.HI R39, RZ, 0x10, R39 ;  /* 0x00000010ff277819 */ /* 0x000fe40000011627 */
[----:B------:R-:W-:Y:S01]  /*85f0*/  PRMT R38, R48, 0x5410, R47 ;  /* 0x0000541030267816 */ /* 0x000fe2000000002f */
[----:B------:R-:W-:Y:S01]  /*8600*/  IMAD.U32 R50, R49, 0x10000, RZ ;  /* 0x0001000031327824 */ /* 0x000fe200078e00ff */
[----:B------:R-:W-:Y:S02]  /*8610*/  SHF.R.U32.HI R53, RZ, 0x10, R21 ;  /* 0x00000010ff357819 */ /* 0x000fe40000011615 */
[C---:B------:R-:W-:Y:S02]  /*8620*/  PRMT R47, R33.reuse, 0x5410, R36 ;  /* 0x00005410212f7816 */ /* 0x040fe40000000024 */
[----:B------:R-:W-:Y:S02]  /*8630*/  PRMT R52, R33, 0x5432, R52 ;  /* 0x0000543221347816 */ /* 0x000fe40000000034 */
[----:B------:R-:W-:Y:S01]  /*8640*/  PRMT R48, R34, 0x5410, R39 ;  /* 0x0000541022307816 */ /* 0x000fe20000000027 */
[----:B------:R-:W-:Y:S01]  /*8650*/  IMAD.U32 R39, R38, 0x10000, RZ ;  /* 0x0001000026277824 */ /* 0x000fe200078e00ff */
[----:B------:R-:W-:-:S02]  /*8660*/  SHF.R.U32.HI R46, RZ, 0x10, R37 ;  /* 0x00000010ff2e7819 */ /* 0x000fc40000011625 */
[----:B------:R-:W-:Y:S02]  /*8670*/  SHF.R.U32.HI R51, RZ, 0x10, R31 ;  /* 0x00000010ff337819 */ /* 0x000fe4000001161f */
[----:B------:R-:W-:Y:S02]  /*8680*/  PRMT R53, R55, 0x5410, R53 ;  /* 0x0000541037357816 */ /* 0x000fe40000000035 */
[----:B------:R-:W-:Y:S02]  /*8690*/  LOP3.LUT R49, R49, 0xffff0000, RZ, 0xc0, !PT ;  /* 0xffff000031317812 */ /* 0x000fe400078ec0ff */
[----:B------:R-:W-:Y:S02]  /*86a0*/  PRMT R46, R34, 0x5432, R46 ;  /* 0x00005432222e7816 */ /* 0x000fe4000000002e */
[----:B------:R-:W-:Y:S01]  /*86b0*/  PRMT R51, R54, 0x5410, R51 ;  /* 0x0000541036337816 */ /* 0x000fe20000000033 */
[----:B0-----:R-:W-:-:S05]  /*86c0*/  VIADD R25, R14, 0xffffff80 ;  /* 0xffffff800e197836 */ /* 0x001fca0000000000 */
[----:B------:R-:W-:-:S04]  /*86d0*/  SHF.R.S32.HI R24, RZ, 0x1f, R25 ;  /* 0x0000001fff187819 */ /* 0x000fc80000011419 */
[----:B------:R-:W-:-:S04]  /*86e0*/  LEA.HI R24, R24, R25, RZ, 0x5 ;  /* 0x0000001918187211 */ /* 0x000fc800078f28ff */
[----:B------:R-:W-:Y:S01]  /*86f0*/  SHF.R.S32.HI R24, RZ, 0x5, R24 ;  /* 0x00000005ff187819 */ /* 0x000fe20000011418 */
[----:B--2---:R-:W-:-:S05]  /*8700*/  IMAD.SHL.U32 R12, R12, 0x40, RZ ;  /* 0x000000400c0c7824 */ /* 0x004fca00078e00ff */
[----:B------:R-:W-:-:S04]  /*8710*/  LOP3.LUT R14, R12, 0x1c0, RZ, 0xc0, !PT ;  /* 0x000001c00c0e7812 */ /* 0x000fc800078ec0ff */
[----:B------:R-:W-:Y:S02]  /*8720*/  SHF.R.U32.HI R15, RZ, 0x3, R14 ;  /* 0x00000003ff0f7819 */ /* 0x000fe4000001160e */
[C---:B------:R-:W-:Y:S02]  /*8730*/  LOP3.LUT R13, R14.reuse, 0x38, R13, 0xf8, !PT ;  /* 0x000000380e0d7812 */ /* 0x040fe400078ef80d */
        /* <DEDUP_REMOVED lines=13> */
[C---:B-1----:R-:W-:Y:S02]  /*8810*/  IMAD.U32 R20, R12.reuse, 0x10000, RZ ;  /* 0x000100000c147824 */ /* 0x042fe400078e00ff */
[C---:B------:R-:W-:Y:S01]  /*8820*/  FMUL.FTZ R55, R33.reuse, R50 ;  /* 0x0000003221377220 */ /* 0x040fe20000410000 */
[----:B------:R-:W-:Y:S01]  /*8830*/  FMUL.FTZ R57, R33, R39 ;  /* 0x0000002721397220 */ /* 0x000fe20000410000 */
[----:B------:R-:W-:Y:S01]  /*8840*/  LOP3.LUT R12, R12, 0xffff0000, RZ, 0xc0, !PT ;  /* 0xffff00000c0c7812 */ /* 0x000fe200078ec0ff */
[----:B------:R-:W-:-:S02]  /*8850*/  IMAD.U32 R21, R13, 0x10000, RZ ;  /* 0x000100000d157824 */ /* 0x000fc400078e00ff */
[----:B------:R-:W-:Y:S01]  /*8860*/  FFMA.FTZ R55, R20, R39, -R55 ;  /* 0x0000002714377223 */ /* 0x000fe20000010837 */
[----:B------:R-:W-:Y:S01]  /*8870*/  LOP3.LUT R33, R38, 0xffff0000, RZ, 0xc0, !PT ;  /* 0xffff000026217812 */ /* 0x000fe200078ec0ff */
[----:B------:R-:W-:Y:S01]  /*8880*/  FMUL.FTZ R39, R24, R49 ;  /* 0x0000003118277220 */ /* 0x000fe20000410000 */
[----:B------:R-:W-:Y:S01]  /*8890*/  FFMA.FTZ R57, R20, R50, R57 ;  /* 0x0000003214397223 */ /* 0x000fe20000010039 */
[C---:B------:R-:W-:Y:S01]  /*88a0*/  IMAD.U32 R20, R46.reuse, 0x10000, RZ ;  /* 0x000100002e147824 */ /* 0x040fe200078e00ff */
[----:B------:R-:W-:Y:S01]  /*88b0*/  LOP3.LUT R46, R46, 0xffff0000, RZ, 0xc0, !PT ;  /* 0xffff00002e2e7812 */ /* 0x000fe200078ec0ff */
[C---:B------:R-:W-:Y:S02]  /*88c0*/  IMAD.U32 R38, R51.reuse, 0x10000, RZ ;  /* 0x0001000033267824 */ /* 0x040fe400078e00ff */
[-C--:B------:R-:W-:Y:S01]  /*88d0*/  FMUL.FTZ R59, R24, R33.reuse ;  /* 0x00000021183b7220 */ /* 0x080fe20000410000 */
[----:B------:R-:W-:Y:S01]  /*88e0*/  FFMA.FTZ R50, R12, R33, -R39 ;  /* 0x000000210c327223 */ /* 0x000fe20000010827 */
[C---:B------:R-:W-:Y:S01]  /*88f0*/  FMUL.FTZ R33, R34.reuse, R20 ;  /* 0x0000001422217220 */ /* 0x040fe20000410000 */
[----:B------:R-:W-:Y:S01]  /*8900*/  FMUL.FTZ R54, R34, R38 ;  /* 0x0000002622367220 */ /* 0x000fe20000410000 */
[----:B------:R-:W-:Y:S01]  /*8910*/  LOP3.LUT R24, R51, 0xffff0000, RZ, 0xc0, !PT ;  /* 0xffff000033187812 */ /* 0x000fe200078ec0ff */
[----:B------:R-:W-:-:S02]  /*8920*/  IMAD.U32 R36, R26, 0x10000, RZ ;  /* 0x000100001a247824 */ /* 0x000fc400078e00ff */
[----:B------:R-:W-:Y:S01]  /*8930*/  FFMA.FTZ R38, R21, R38, R33 ;  /* 0x0000002615267223 */ /* 0x000fe20000010021 */
[----:B------:R-:W-:Y:S01]  /*8940*/  LOP3.LUT R13, R13, 0xffff0000, RZ, 0xc0, !PT ;  /* 0xffff00000d0d7812 */ /* 0x000fe200078ec0ff */
[----:B------:R-:W-:Y:S01]  /*8950*/  FFMA.FTZ R34, R12, R49, R59 ;  /* 0x000000310c227223 */ /* 0x000fe2000001003b */
[----:B------:R-:W-:Y:S01]  /*8960*/  FFMA.FTZ R54, R21, R20, -R54 ;  /* 0x0000001415367223 */ /* 0x000fe20000010836 */
[----:B------:R-:W-:Y:S02]  /*8970*/  IMAD.U32 R33, R52, 0x10000, RZ ;  /* 0x0001000034217824 */ /* 0x000fe400078e00ff */
[----:B------:R-:W-:Y:S01]  /*8980*/  FMUL.FTZ R12, R25, R24 ;  /* 0x00000018190c7220 */ /* 0x000fe20000410000 */
[----:B------:R-:W-:Y:S02]  /*8990*/  IMAD.U32 R21, R47, 0x10000, RZ ;  /* 0x000100002f157824 */ /* 0x000fe400078e00ff */
[----:B------:R-:W-:Y:S01]  /*89a0*/  FMUL.FTZ R56, R25, R46 ;  /* 0x0000002e19387220 */ /* 0x000fe20000410000 */
[----:B------:R-:W-:-:S02]  /*89b0*/  IMAD.U32 R37, R27, 0x10000, RZ ;  /* 0x000100001b257824 */ /* 0x000fc400078e00ff */
[----:B------:R-:W-:Y:S01]  /*89c0*/  FMUL.FTZ R49, R36, R33 ;  /* 0x0000002124317220 */ /* 0x000fe20000410000 */
[----:B------:R-:W-:Y:S02]  /*89d0*/  IMAD.U32 R20, R53, 0x10000, RZ ;  /* 0x0001000035147824 */ /* 0x000fe400078e00ff */
[C---:B------:R-:W-:Y:S01]  /*89e0*/  FFMA.FTZ R25, R13.reuse, R46, -R12 ;  /* 0x0000002e0d197223 */ /* 0x040fe2000001080c */
[----:B------:R-:W-:Y:S02]  /*89f0*/  IMAD.U32 R30, R14, 0x10000, RZ ;  /* 0x000100000e1e7824 */ /* 0x000fe400078e00ff */
[----:B------:R-:W-:Y:S01]  /*8a00*/  FMUL.FTZ R36, R36, R21 ;  /* 0x0000001524247220 */ /* 0x000fe20000410000 */
[----:B------:R-:W-:Y:S01]  /*8a10*/  FFMA.FTZ R39, R13, R24, R56 ;  /* 0x000000180d277223 */ /* 0x000fe20000010038 */
[----:B------:R-:W-:Y:S02]  /*8a20*/  IMAD.U32 R31, R15, 0x10000, RZ ;  /* 0x000100000f1f7824 */ /* 0x000fe400078e00ff */
[----:B------:R-:W-:Y:S01]  /*8a30*/  FMUL.FTZ R24, R37, R20 ;  /* 0x0000001425187220 */ /* 0x000fe20000410000 */
[----:B------:R-:W-:-:S02]  /*8a40*/  IMAD.U32 R12, R48, 0x10000, RZ ;  /* 0x00010000300c7824 */ /* 0x000fc400078e00ff */
[C---:B------:R-:W-:Y:S01]  /*8a50*/  FFMA.FTZ R49, R30.reuse, R21, -R49 ;  /* 0x000000151e317223 */ /* 0x040fe20000010831 */
[----:B------:R-:W-:Y:S01]  /*8a60*/  FFMA.FTZ R36, R30, R33, R36 ;  /* 0x000000211e247223 */ /* 0x000fe20000010024 */
[----:B------:R-:W-:Y:S01]  /*8a70*/  LOP3.LUT R26, R26, 0xffff0000, RZ, 0xc0, !PT ;  /* 0xffff00001a1a7812 */ /* 0x000fe200078ec0ff */
[-C--:B------:R-:W-:Y:S01]  /*8a80*/  FMUL.FTZ R46, R37, R12.reuse ;  /* 0x0000000c252e7220 */ /* 0x080fe20000410000 */
[----:B------:R-:W-:Y:S01]  /*8a90*/  FFMA.FTZ R30, R31, R12, -R24 ;  /* 0x0000000c1f1e7223 */ /* 0x000fe20000010818 */
[----:B------:R-:W-:Y:S02]  /*8aa0*/  LOP3.LUT R27, R27, 0xffff0000, RZ, 0xc0, !PT ;  /* 0xffff00001b1b7812 */ /* 0x000fe400078ec0ff */
[----:B------:R-:W-:Y:S01]  /*8ab0*/  LOP3.LUT R13, R52, 0xffff0000, RZ, 0xc0, !PT ;  /* 0xffff0000340d7812 */ /* 0x000fe200078ec0ff */
[----:B------:R-:W-:Y:S01]  /*8ac0*/  FFMA.FTZ R46, R31, R20, R46 ;  /* 0x000000141f2e7223 */ /* 0x000fe2000001002e */
[----:B------:R-:W-:Y:S02]  /*8ad0*/  LOP3.LUT R12, R53, 0xffff0000, RZ, 0xc0, !PT ;  /* 0xffff0000350c7812 */ /* 0x000fe400078ec0ff */
        /* <DEDUP_REMOVED lines=22> */
.L_x_14505:
[----:B------:R-:W-:Y:S05]  /*8c40*/  BSYNC B1 ;  /* 0x0000000000017941 */ /* 0x000fea0003800000 */
.L_x_14504:
[----:B------:R-:W-:Y:S02]  /*8c50*/  PRMT R20, R0, 0x7610, R20 ;  /* 0x0000761000147816 */ /* 0x000fe40000000014 */
[----:B------:R-:W-:Y:S01]  /*8c60*/  PRMT R30, R3, 0x7610, R30 ;  /* 0x00007610031e7816 */ /* 0x000fe2000000001e */
[----:B------:R-:W-:Y:S06]  /*8c70*/  @P0 BRA `(.L_x_14496) ;  /* 0x0000000400a80947 */ /* 0x000fec0003800000 */
[----:B-1----:R-:W2:Y:S01]  /*8c80*/  LDL R12, [R1+0x44] ;  /* 0x00004400010c7983 */ /* 0x002ea20000100800 */
[C---:B0-----:R-:W-:Y:S02]  /*8c90*/  VIADD R13, R19.reuse, 0x60 ;  /* 0x00000060130d7836 */ /* 0x041fe40000000000 */
[----:B------:R-:W-:Y:S01]  /*8ca0*/  VIADD R14, R19, 0x60 ;  /* 0x00000060130e7836 */ /* 0x000fe20000000000 */
        /* <DEDUP_REMOVED lines=9> */
[----:B------:R-:W-:Y:S02]  /*8d40*/  SHF.R.U64 R4, R4, 0x10, R5 ;  /* 0x0000001004047819 */ /* 0x000fe40000001205 */
[--C-:B------:R-:W-:Y:S02]  /*8d50*/  SHF.R.U64 R8, R8, 0x10, R9.reuse ;  /* 0x0000001008087819 */ /* 0x100fe40000001209 */
[----:B------:R-:W-:Y:S02]  /*8d60*/  SHF.R.U32.HI R9, RZ, 0x10, R9 ;  /* 0x00000010ff097819 */ /* 0x000fe40000011609 */
[----:B------:R-:W-:Y:S02]  /*8d70*/  PRMT R43, R43, 0x5410, R4 ;  /* 0x000054102b2b7816 */ /* 0x000fe40000000004 */
[----:B------:R-:W-:-:S02]  /*8d80*/  SHF.R.U32.HI R29, RZ, 0x10, R11 ;  /* 0x00000010ff1d7819 */ /* 0x000fc4000001160b */
[----:B------:R-:W-:Y:S01]  /*8d90*/  SHF.R.U32.HI R5, RZ, 0x10, R5 ;  /* 0x00000010ff057819 */ /* 0x000fe20000011605 */
[----:B------:R-:W-:Y:S01]  /*8da0*/  IMAD.U32 R32, R43, 0x10000, RZ ;  /* 0x000100002b207824 */ /* 0x000fe200078e00ff */
[----:B------:R-:W-:Y:S02]  /*8db0*/  PRMT R45, R45, 0x5410, R8 ;  /* 0x000054102d2d7816 */ /* 0x000fe40000000008 */
[----:B------:R-:W-:Y:S02]  /*8dc0*/  PRMT R44, R44, 0x5410, R9 ;  /* 0x000054102c2c7816 */ /* 0x000fe40000000009 */
[----:B------:R-:W-:Y:S01]  /*8dd0*/  PRMT R29, R30, 0x5410, R29 ;  /* 0x000054101e1d7816 */ /* 0x000fe2000000001d */
[----:B------:R-:W-:Y:S01]  /*8de0*/  IMAD.U32 R30, R45, 0x10000, RZ ;  /* 0x000100002d1e7824 */ /* 0x000fe200078e00ff */
[----:B------:R-:W-:Y:S02]  /*8df0*/  PRMT R42, R42, 0x5410, R5 ;  /* 0x000054102a2a7816 */ /* 0x000fe40000000005 */
[----:B------:R-:W-:-:S03]  /*8e00*/  SHF.R.U64 R21, R10, 0x10, R11 ;  /* 0x000000100a157819 */ /* 0x000fc6000000120b */
[----:B------:R-:W-:Y:S01]  /*8e10*/  IMAD.U32 R34, R42, 0x10000, RZ ;  /* 0x000100002a227824 */ /* 0x000fe200078e00ff */
[----:B------:R-:W-:Y:S02]  /*8e20*/  PRMT R21, R20, 0x5410, R21 ;  /* 0x0000541014157816 */ /* 0x000fe40000000015 */
[----:B------:R-:W-:Y:S02]  /*8e30*/  LOP3.LUT R43, R43, 0xffff0000, RZ, 0xc0, !PT ;  /* 0xffff00002b2b7812 */ /* 0x000fe400078ec0ff */
[----:B------:R-:W-:Y:S01]  /*8e40*/  LOP3.LUT R45, R45, 0xffff0000, RZ, 0xc0, !PT ;  /* 0xffff00002d2d7812 */ /* 0x000fe200078ec0ff */
[----:B--2---:R-:W-:-:S04]  /*8e50*/  IMAD.IADD R3, R12, 0x1, R0 ;  /* 0x000000010c037824 */ /* 0x004fc800078e0200 */
[----:B------:R-:W-:Y:S01]  /*8e60*/  IMAD R0, R3, 0x2, R2 ;  /* 0x0000000203007824 */ /* 0x000fe200078e0202 */
[----:B---3--:R-:W0:Y:S04]  /*8e70*/  LDS.128 R12, [R31+0x8400] ;  /* 0x008400001f0c7984 */ /* 0x008e280000000c00 */
[----:B------:R-:W1:Y:S01]  /*8e80*/  LDS.128 R24, [R0+0x8400] ;  /* 0x0084000000187984 */ /* 0x000e620000000c00 */
[--C-:B------:R-:W-:Y:S02]  /*8e90*/  SHF.R.U64 R3, R6, 0x10, R7.reuse ;  /* 0x0000001006037819 */ /* 0x100fe40000001207 */
[----:B------:R-:W-:Y:S02]  /*8ea0*/  SHF.R.U32.HI R6, RZ, 0x10, R7 ;  /* 0x00000010ff067819 */ /* 0x000fe40000011607 */
[----:B------:R-:W-:-:S02]  /*8eb0*/  PRMT R40, R40, 0x5410, R3 ;  /* 0x0000541028287816 */ /* 0x000fc40000000003 */
[----:B------:R-:W-:Y:S01]  /*8ec0*/  PRMT R35, R35, 0x5410, R6 ;  /* 0x0000541023237816 */ /* 0x000fe20000000006 */
[----:B0-----:R-:W-:Y:S02]  /*8ed0*/  IMAD.U32 R3, R12, 0x10000, RZ ;  /* 0x000100000c037824 */ /* 0x001fe400078e00ff */
[----:B-1----:R-:W-:-:S04]  /*8ee0*/  IMAD.U32 R9, R24, 0x10000, RZ ;  /* 0x0001000018097824 */ /* 0x002fc800078e00ff */
[----:B------:R-:W-:Y:S01]  /*8ef0*/  FMUL.FTZ R36, R9, R32 ;  /* 0x0000002009247220 */ /* 0x000fe20000410000 */
[----:B------:R-:W-:Y:S02]  /*8f00*/  IMAD.U32 R11, R25, 0x10000, RZ ;  /* 0x00010000190b7824 */ /* 0x000fe400078e00ff */
[-C--:B------:R-:W-:Y:S01]  /*8f10*/  FMUL.FTZ R38, R9, R30.reuse ;  /* 0x0000001e09267220 */ /* 0x080fe20000410000 */
[----:B------:R-:W-:Y:S01]  /*8f20*/  FFMA.FTZ R36, R3, R30, -R36 ;  /* 0x0000001e03247223 */ /* 0x000fe20000010824 */
[----:B------:R-:W-:Y:S02]  /*8f30*/  IMAD.U32 R30, R44, 0x10000, RZ ;  /* 0x000100002c1e7824 */ /* 0x000fe400078e00ff */
[----:B------:R-:W-:Y:S01]  /*8f40*/  FMUL.FTZ R46, R11, R34 ;  /* 0x000000220b2e7220 */ /* 0x000fe20000410000 */
[----:B------:R-:W-:Y:S02]  /*8f50*/  IMAD.U32 R5, R13, 0x10000, RZ ;  /* 0x000100000d057824 */ /* 0x000fe400078e00ff */
[----:B------:R-:W-:Y:S01]  /*8f60*/  FFMA.FTZ R38, R3, R32, R38 ;  /* 0x0000002003267223 */ /* 0x000fe20000010026 */
[----:B------:R-:W-:Y:S01]  /*8f70*/  IMAD.U32 R20, R27, 0x10000, RZ ;  /* 0x000100001b147824 */ /* 0x000fe200078e00ff */
[----:B------:R-:W-:Y:S01]  /*8f80*/  LOP3.LUT R10, R24, 0xffff0000, RZ, 0xc0, !PT ;  /* 0xffff0000180a7812 */ /* 0x000fe200078ec0ff */
[----:B------:R-:W-:-:S02]  /*8f90*/  IMAD.U32 R9, R35, 0x10000, RZ ;  /* 0x0001000023097824 */ /* 0x000fc400078e00ff */
[-C--:B------:R-:W-:Y:S01]  /*8fa0*/  FMUL.FTZ R32, R11, R30.reuse ;  /* 0x0000001e0b207220 */ /* 0x080fe20000410000 */
[----:B------:R-:W-:Y:S02]  /*8fb0*/  IMAD.U32 R3, R29, 0x10000, RZ ;  /* 0x000100001d037824 */ /* 0x000fe400078e00ff */
[----:B------:R-:W-:Y:S01]  /*8fc0*/  FFMA.FTZ R46, R5, R30, -R46 ;  /* 0x0000001e052e7223 */ /* 0x000fe2000001082e */
[----:B------:R-:W-:Y:S02]  /*8fd0*/  IMAD.U32 R8, R15, 0x10000, RZ ;  /* 0x000100000f087824 */ /* 0x000fe400078e00ff */
[----:B------:R-:W-:Y:S01]  /*8fe0*/  FMUL.FTZ R11, R20, R9 ;  /* 0x00000009140b7220 */ /* 0x000fe20000410000 */
[----:B------:R-:W-:Y:S01]  /*8ff0*/  LOP3.LUT R4, R12, 0xffff0000, RZ, 0xc0, !PT ;  /* 0xffff00000c047812 */ /* 0x000fe200078ec0ff */
[----:B------:R-:W-:Y:S01]  /*9000*/  FMUL.FTZ R30, R20, R3 ;  /* 0x00000003141e7220 */ /* 0x000fe20000410000 */
[----:B------:R-:W-:Y:S01]  /*9010*/  FFMA.FTZ R32, R5, R34, R32 ;  /* 0x0000002205207223 */ /* 0x000fe20000010020 */
[----:B------:R-:W-:Y:S01]  /*9020*/  FMUL.FTZ R5, R10, R43 ;  /* 0x0000002b0a057220 */ /* 0x000fe20000410000 */
[C---:B------:R-:W-:Y:S01]  /*9030*/  FFMA.FTZ R20, R8.reuse, R3, -R11 ;  /* 0x0000000308147223 */ /* 0x040fe2000001080b */
[----:B------:R-:W-:Y:S01]  /*9040*/  LOP3.LUT R12, R13, 0xffff0000, RZ, 0xc0, !PT ;  /* 0xffff00000d0c7812 */ /* 0x000fe200078ec0ff */
        /* <DEDUP_REMOVED lines=8> */
[----:B------:R-:W-:Y:S01]  /*90d0*/  IMAD.U32 R8, R40, 0x10000, RZ ;  /* 0x0001000028087824 */ /* 0x000fe200078e00ff */
[----:B------:R-:W-:Y:S01]  /*90e0*/  LOP3.LUT R14, R15, 0xffff0000, RZ, 0xc0, !PT ;  /* 0xffff00000f0e7812 */ /* 0x000fe200078ec0ff */
[----:B------:R-:W-:Y:S01]  /*90f0*/  IMAD.U32 R5, R21, 0x10000, RZ ;  /* 0x0001000015057824 */ /* 0x000fe200078e00ff */
[----:B------:R-:W-:-:S02]  /*9100*/  LOP3.LUT R15, R26, 0xffff0000, RZ, 0xc0, !PT ;  /* 0xffff00001a0f7812 */ /* 0x000fc400078ec0ff */
[----:B------:R-:W-:Y:S01]  /*9110*/  LOP3.LUT R26, R27, 0xffff0000, RZ, 0xc0, !PT ;  /* 0xffff00001b1a7812 */ /* 0x000fe200078ec0ff */
[C---:B------:R-:W-:Y:S01]  /*9120*/  FMUL.FTZ R27, R13.reuse, R8 ;  /* 0x000000080d1b7220 */ /* 0x040fe20000410000 */
[----:B------:R-:W-:Y:S01]  /*9130*/  LOP3.LUT R3, R44, 0xffff0000, RZ, 0xc0, !PT ;  /* 0xffff00002c037812 */ /* 0x000fe200078ec0ff */
[----:B------:R-:W-:Y:S01]  /*9140*/  FMUL.FTZ R25, R24, R9 ;  /* 0x0000000918197220 */ /* 0x000fe20000410000 */
[----:B------:R-:W-:Y:S01]  /*9150*/  FFMA.FTZ R11, R4, R43, R11 ;  /* 0x0000002b040b7223 */ /* 0x000fe2000001000b */
[----:B------:R-:W-:Y:S01]  /*9160*/  FMUL.FTZ R13, R13, R5 ;  /* 0x000000050d0d7220 */ /* 0x000fe20000410000 */
[----:B------:R-:W-:Y:S02]  /*9170*/  LOP3.LUT R40, R40, 0xffff0000, RZ, 0xc0, !PT ;  /* 0xffff000028287812 */ /* 0x000fe400078ec0ff */
[----:B------:R-:W-:Y:S02]  /*9180*/  LOP3.LUT R35, R35, 0xffff0000, RZ, 0xc0, !PT ;  /* 0xffff000023237812 */ /* 0x000fe400078ec0ff */
[----:B------:R-:W-:-:S02]  /*9190*/  LOP3.LUT R4, R21, 0xffff0000, RZ, 0xc0, !PT ;  /* 0xffff000015047812 */ /* 0x000fc400078ec0ff */
[----:B------:R-:W-:Y:S01]  /*91a0*/  LOP3.LUT R29, R29, 0xffff0000, RZ, 0xc0, !PT ;  /* 0xffff00001d1d7812 */ /* 0x000fe200078ec0ff */
[-C--:B------:R-:W-:Y:S01]  /*91b0*/  FMUL.FTZ R24, R24, R3.reuse ;  /* 0x0000000318187220 */ /* 0x080fe20000410000 */
[----:B------:R-:W-:Y:S01]  /*91c0*/  FFMA.FTZ R25, R12, R3, -R25 ;  /* 0x000000030c197223 */ /* 0x000fe20000010819 */
[C---:B------:R-:W-:Y:S01]  /*91d0*/  FFMA.FTZ R27, R6.reuse, R5, -R27 ;  /* 0x00000005061b7223 */ /* 0x040fe2000001081b */
[----:B------:R-:W-:Y:S01]  /*91e0*/  FFMA.FTZ R10, R6, R8, R13 ;  /* 0x00000008060a7223 */ /* 0x000fe2000001000d */
        /* <DEDUP_REMOVED lines=19> */
.L_x_14496:
[----:B------:R-:W-:Y:S05]  /*9320*/  BSYNC B0 ;  /* 0x0000000000007941 */ /* 0x000fea0003800000 */
.L_x_14482:
        /* <DEDUP_REMOVED lines=8> */
.L_x_14479:
[----:B------:R-:W-:-:S13]  /*93b0*/  ISETP.NE.AND P0, PT, R156, 0x3, PT ;  /* 0x000000039c00780c */ /* 0x000fda0003f05270 */
[----:B------:R-:W-:Y:S05]  /*93c0*/  @!P0 BRA `(.L_x_14506) ;  /* 0x0000000000048947 */ /* 0x000fea0003800000 */
[----:B------:R-:W-:Y:S01]  /*93d0*/  BPT.TRAP 0x1 ;  /* 0x000000040000795c */ /* 0x000fe20000300000 */
.L_x_14506:
[----:B---3--:R-:W-:Y:S01]  /*93e0*/  IMAD R10, R18, 0x8, R2 ;  /* 0x00000008120a7824 */ /* 0x008fe200078e0202 */
[----:B01----:R-:W-:-:S04]  /*93f0*/  SHF.L.U32 R3, R23, 0x1f, RZ ;  /* 0x0000001f17037819 */ /* 0x003fc800000006ff */
[----:B------:R0:W1:Y:S01]  /*9400*/  SYNCS.PHASECHK.TRANS64.TRYWAIT P2, [R10+URZ+0x16830], R3 ;  /* 0x016830030a0075a7 */ /* 0x000062000804017f */
[----:B------:R-:W-:Y:S05]  /*9410*/  @!P0 BRA `(.L_x_14507) ;  /* 0x0000000000048947 */ /* 0x000fea0003800000 */
[----:B------:R-:W-:Y:S01]  /*9420*/  BPT.TRAP 0x1 ;  /* 0x000000040000795c */ /* 0x000fe20000300000 */
.L_x_14507:
[----:B--2---:R-:W2:Y:S02]  /*9430*/  S2R R0, SR_TID.X ;  /* 0x0000000000007919 */ /* 0x004ea40000002100 */
[----:B--2---:R-:W-:-:S04]  /*9440*/  LOP3.LUT R0, R0, 0x7f, RZ, 0xc0, !PT ;  /* 0x0000007f00007812 */ /* 0x004fc800078ec0ff */
[----:B------:R-:W-:Y:S01]  /*9450*/  ISETP.NE.AND P1, PT, R0, RZ, PT ;  /* 0x000000ff0000720c */ /* 0x000fe20003f25270 */
[----:B-1----:R-:W-:-:S12]  /*9460*/  @P2 BRA `(.L_x_14508) ;  /* 0x0000000000082947 */ /* 0x002fd80003800000 */
[----:B------:R-:W1:Y:S02]  /*9470*/  SYNCS.PHASECHK.TRANS64.TRYWAIT P2, [R10+URZ+0x16830], R3 ;  /* 0x016830030a0075a7 */ /* 0x000e64000804017f */
[----:B-1----:R-:W-:Y:S05]  /*9480*/  @!P2 BRA `(.L_x_14509) ;  /* 0x00000118002ca947 */ /* 0x002fea0003800000 */
.L_x_14508:
[----:B------:R-:W-:Y:S05]  /*9490*/  WARPSYNC.ALL ;  /* 0x0000000000007948 */ /* 0x000fea0003800000 */
[----:B------:R-:W-:Y:S01]  /*94a0*/  VIADD R0, R2, 0xe400 ;  /* 0x0000e40002007836 */ /* 0x000fe20000000000 */
[----:B------:R-:W-:-:S04]  /*94b0*/  LOP3.LUT R6, R28, 0x10000, RZ, 0xfc, !PT ;  /* 0x000100001c067812 */ /* 0x000fc800078efcff */
[----:B------:R-:W-:-:S04]  /*94c0*/  SHF.R.U32.HI R0, RZ, 0x4, R0 ;  /* 0x00000004ff007819 */ /* 0x000fc80000011600 */
[----:B------:R-:W-:-:S04]  /*94d0*/  LOP3.LUT R0, R0, 0x3fff, RZ, 0xc0, !PT ;  /* 0x00003fff00007812 */ /* 0x000fc800078ec0ff */
[----:B01----:R-:W-:Y:S01]  /*94e0*/  LOP3.LUT R3, R0, 0x10000, RZ, 0xfc, !PT ;  /* 0x0001000000037812 */ /* 0x003fe200078efcff */
[----:B------:R-:W-:Y:S02]  /*94f0*/  IMAD.MOV.U32 R7, RZ, RZ, 0x40000040 ;  /* 0x40000040ff077424 */ /* 0x000fe400078e00ff */
[----:B------:R-:W-:Y:S01]  /*9500*/  IMAD.MOV.U32 R5, RZ, RZ, 0x40000040 ;  /* 0x40000040ff057424 */ /* 0x000fe200078e00ff */
[----:B------:R-:W-:Y:S01]  /*9510*/  R2UR UR4, R6 ;  /* 0x00000000060472ca */ /* 0x000fe200000e0000 */
[----:B------:R-:W-:Y:S01]  /*9520*/  IMAD R4, R18, 0x400, R3 ;  /* 0x0000040012047824 */ /* 0x000fe200078e0203 */
[----:B------:R-:W-:Y:S01]  /*9530*/  R2UR UR5, R7 ;  /* 0x00000000070572ca */ /* 0x000fe200000e0000 */
[----:B-----5:R-:W-:Y:S01]  /*9540*/  WARPGROUP.ARRIVE ;  /* 0x00000000000079c5 */ /* 0x020fe20000000000 */
[----:B------:R-:W-:Y:S01]  /*9550*/  R2UR UR7, R5 ;  /* 0x00000000050772ca */ /* 0x000fe200000e0000 */
[----:B------:R-:W-:Y:S01]  /*9560*/  VIADD R92, R6, 0x2 ;  /* 0x00000002065c7836 */ /* 0x000fe20000000000 */
[C---:B------:R-:W-:Y:S01]  /*9570*/  R2UR UR6, R4.reuse ;  /* 0x00000000040672ca */ /* 0x040fe200000e0000 */
[----:B------:R-:W-:Y:S01]  /*9580*/  IMAD.MOV.U32 R93, RZ, RZ, 0x40000040 ;  /* 0x40000040ff5d7424 */ /* 0x000fe200078e00ff */
[----:B------:R-:W-:Y:S01]  /*9590*/  STL [R1+0x4], R3 ;  /* 0x0000040301007387 */ /* 0x000fe20000100800 */
[----:B------:R-:W-:Y:S01]  /*95a0*/  VIADD R8, R4, 0x2 ;  /* 0x0000000204087836 */ /* 0x000fe20000000000 */
[----:B------:R-:W0:Y:S01]  /*95b0*/  LDC R0, c[0x0][0x448] ;  /* 0x00011200ff007b82 */ /* 0x000e220000000800 */
[----:B------:R-:W-:Y:S01]  /*95c0*/  IMAD.MOV.U32 R9, RZ, RZ, 0x40000040 ;  /* 0x40000040ff097424 */ /* 0x000fe200078e00ff */
[----:B------:R-:W2:Y:S04]  /*95d0*/  LDL R12, [R1+0x48] ;  /* 0x00004800010c7983 */ /* 0x000ea80000100800 */
[----:B------:R-:W2:Y:S03]  /*95e0*/  LDL R94, [R1+0x24] ;  /* 0x00002400015e7983 */ /* 0x000ea60000100800 */
[----:B------:R-:W-:Y:S01]  /*95f0*/  HGMMA.64x128x16.F32.BF16 R24, gdesc[UR4], RZ, !UPT, gsb0 ;  /* 0x01e00000041879f0 */ /* 0x000fe2000c0018ff */
[----:B------:R-:W-:Y:S01]  /*9600*/  R2UR UR4, R92 ;  /* 0x000000005c0472ca */ /* 0x000fe200000e0000 */
[----:B------:R-:W3:Y:S01]  /*9610*/  LDL R11, [R1+0x30] ;  /* 0x00003000010b7983 */ /* 0x000ee20000100800 */
[----:B------:R-:W-:-:S02]  /*9620*/  R2UR UR5, R93 ;  /* 0x000000005d0572ca */ /* 0x000fc400000e0000 */
[----:B------:R-:W-:Y:S01]  /*9630*/  R2UR UR6, R8 ;  /* 0x00000000080672ca */ /* 0x000fe200000e0000 */
[----:B------:R-:W4:Y:S01]  /*9640*/  LDL R90, [R1+0x2c] ;  /* 0x00002c00015a7983 */ /* 0x000f220000100800 */
[----:B------:R-:W-:-:S03]  /*9650*/  R2UR UR7, R9 ;  /* 0x00000000090772ca */ /* 0x000fc600000e0000 */
[----:B------:R1:W-:Y:S04]  /*9660*/  STL.64 [R1+0x18], R92 ;  /* 0x0000185c01007387 */ /* 0x0003e80000100a00 */
[----:B-1----:R-:W4:Y:S01]  /*9670*/  LDL R92, [R1+0x20] ;  /* 0x00002000015c7983 */ /* 0x002f220000100800 */
[----:B------:R-:W-:Y:S02]  /*9680*/  VIADD R20, R6, 0x4 ;  /* 0x0000000406147836 */ /* 0x000fe40000000000 */
[----:B------:R-:W-:Y:S02]  /*9690*/  VIADD R8, R4, 0x4 ;  /* 0x0000000404087836 */ /* 0x000fe40000000000 */
[----:B------:R-:W-:Y:S02]  /*96a0*/  IMAD.MOV.U32 R21, RZ, RZ, 0x40000040 ;  /* 0x40000040ff157424 */ /* 0x000fe400078e00ff */
[----:B------:R-:W-:Y:S01]  /*96b0*/  IMAD.MOV.U32 R9, RZ, RZ, 0x40000040 ;  /* 0x40000040ff097424 */ /* 0x000fe200078e00ff */
[----:B------:R-:W-:-:S02]  /*96c0*/  WARPGROUP.DEPBAR.LE gsb0, 0x0 ;  /* 0x00008000000079c5 */ /* 0x000fc40000010000 */
        /* <DEDUP_REMOVED lines=8> */
[----:B------:R-:W-:Y:S02]  /*9750*/  IMAD.MOV.U32 R15, RZ, RZ, 0x40000040 ;  /* 0x40000040ff0f7424 */ /* 0x000fe400078e00ff */
[----:B------:R-:W-:Y:S01]  /*9760*/  IMAD.MOV.U32 R5, RZ, RZ, 0x40000040 ;  /* 0x40000040ff057424 */ /* 0x000fe200078e00ff */
[----:B------:R-:W-:Y:S02]  /*9770*/  WARPGROUP.DEPBAR.LE gsb0, 0x0 ;  /* 0x00008000000079c5 */ /* 0x000fe40000010000 */
[----:B------:R-:W-:-:S06]  /*9780*/  WARPGROUP.ARRIVE ;  /* 0x00000000000079c5 */ /* 0x000fcc0000000000 */
[----:B------:R-:W-:Y:S01]  /*9790*/  HGMMA.64x128x16.F32.BF16 R24, gdesc[UR4], R24, gsb0 ;  /* 0x01e00000041879f0 */ /* 0x000fe20008001818 */
[----:B------:R-:W-:Y:S02]  /*97a0*/  R2UR UR4, R14 ;  /* 0x000000000e0472ca */ /* 0x000fe400000e0000 */
[----:B------:R-:W-:Y:S02]  /*97b0*/  R2UR UR5, R15 ;  /* 0x000000000f0572ca */ /* 0x000fe400000e0000 */
[----:B------:R-:W-:Y:S02]  /*97c0*/  R2UR UR6, R4 ;  /* 0x00000000040672ca */ /* 0x000fe400000e0000 */
[----:B------:R-:W-:Y:S02]  /*97d0*/  R2UR UR7, R5 ;  /* 0x00000000050772ca */ /* 0x000fe400000e0000 */
[----:B0-----:R-:W-:-:S13]  /*97e0*/  ISETP.NE.AND P2, PT, R0, 0x1, PT ;  /* 0x000000010000780c */ /* 0x001fda0003f45270 */
[----:B------:R-:W0:Y:S08]  /*97f0*/  @P2 LDC R3, c[0x0][0x44c] ;  /* 0x00011300ff032b82 */ /* 0x000e300000000800 */
[----:B------:R-:W1:Y:S01]  /*9800*/  @P2 LDC R5, c[0x0][0x450] ;  /* 0x00011400ff052b82 */ /* 0x000e620000000800 */
[----:B------:R-:W-:Y:S04]  /*9810*/  STL.64 [R1+0x10], R20 ;  /* 0x0000101401007387 */ /* 0x000fe80000100a00 */
[----:B------:R2:W-:Y:S02]  /*9820*/  STL.64 [R1+0x8], R14 ;  /* 0x0000080e01007387 */ /* 0x0005e40000100a00 */
[----:B--2---:R-:W-:-:S04]  /*9830*/  IMAD.IADD R14, R12, 0x1, R94 ;  /* 0x000000010c0e7824 */ /* 0x004fc800078e025e */
[----:B0-----:R-:W-:-:S05]  /*9840*/  @P2 IMAD.HI.U32 R0, R14, R3, RZ ;  /* 0x000000030e002227 */ /* 0x001fca00078e00ff */
[----:B-1----:R-:W-:Y:S01]  /*9850*/  @P2 SHF.R.U32.HI R14, RZ, R5, R0 ;  /* 0x00000005ff0e2219 */ /* 0x002fe20000011600 */
[----:B------:R-:W-:Y:S02]  /*9860*/  WARPGROUP.DEPBAR.LE gsb0, 0x0 ;  /* 0x00008000000079c5 */ /* 0x000fe40000010000 */
[----:B------:R-:W-:-:S06]  /*9870*/  WARPGROUP.ARRIVE ;  /* 0x00000000000079c5 */ /* 0x000fcc0000000000 */
[----:B------:R-:W-:Y:S01]  /*9880*/  HGMMA.64x128x16.F32.BF16 R24, gdesc[UR4], R24, gsb0 ;  /* 0x01e00000041879f0 */ /* 0x000fe20008001818 */
[----:B------:R-:W0:Y:S01]  /*9890*/  SHFL.IDX PT, R0, R14, 0x1, 0x1c1f ;  /* 0x003c1f000e007f89 */ /* 0x000e2200000e0000 */
[----:B------:R-:W-:Y:S01]  /*98a0*/  IMAD.MOV.U32 R95, RZ, RZ, -0x80 ;  /* 0xffffff80ff5f7424 */ /* 0x000fe200078e00ff */
[----:B------:R-:W-:Y:S01]  /*98b0*/  ULDC UR4, c[0x0][0x988] ;  /* 0x0002620000047ab9 */ /* 0x000fe20000000800 */
[----:B------:R-:W-:Y:S01]  /*98c0*/  @!P1 VIADD R10, R10, 0x16840 ;  /* 0x000168400a0a9836 */ /* 0x000fe20000000000 */
[----:B------:R-:W-:Y:S01]  /*98d0*/  ULDC UR5, c[0x0][0x988] ;  /* 0x0002620000057ab9 */ /* 0x000fe20000000800 */
[----:B------:R-:W-:-:S05]  /*98e0*/  IMAD R95, R88, R95, 0x80 ;  /* 0x00000080585f7424 */ /* 0x000fca00078e025f */
[C-C-:B---3--:R-:W-:Y:S02]  /*98f0*/  IADD3 R12, -R11.reuse, 0x1, R95.reuse ;  /* 0x000000010b0c7810 */ /* 0x148fe40007ffe15f */
[----:B----4-:R-:W-:Y:S02]  /*9900*/  IADD3 R95, -R11, R90, R95 ;  /* 0x0000005a0b5f7210 */ /* 0x010fe40007ffe15f */
[----:B------:R-:W-:-:S04]  /*9910*/  IADD3 R12, -R92, R12, R90 ;  /* 0x0000000c5c0c7210 */ /* 0x000fc80007ffe15a */
[----:B0-----:R-:W-:-:S04]  /*9920*/  VIADDMNMX R0, R0, R12, R95, PT ;  /* 0x0000000c00007246 */ /* 0x001fc8000380015f */
[C---:B------:R-:W-:Y:S02]  /*9930*/  ISETP.GT.AND P4, PT, R0.reuse, RZ, PT ;  /* 0x000000ff0000720c */ /* 0x040fe40003f84270 */
[C---:B------:R-:W-:Y:S02]  /*9940*/  ISETP.GT.AND P5, PT, R0.reuse, 0x1, PT ;  /* 0x000000010000780c */ /* 0x040fe40003fa4270 */
[----:B------:R-:W-:Y:S01]  /*9950*/  ISETP.GT.AND P3, PT, R0, 0x8, PT ;  /* 0x000000080000780c */ /* 0x000fe20003f64270 */
[----:B------:R-:W-:Y:S02]  /*9960*/  WARPGROUP.DEPBAR.LE gsb0, 0x0 ;  /* 0x00008000000079c5 */ /* 0x000fe40000010000 */
[----:B------:R-:W-:Y:S02]  /*9970*/  FSEL R109, R26, -INF , P4 ;  /* 0xff8000001a6d7808 */ /* 0x000fe40002000000 */
[----:B------:R-:W-:Y:S02]  /*9980*/  FSEL R107, R27, -INF , P5 ;  /* 0xff8000001b6b7808 */ /* 0x000fe40002800000 */
[----:B------:R-:W-:-:S02]  /*9990*/  ISETP.GT.AND P4, PT, R0, 0x9, PT ;  /* 0x000000090000780c */ /* 0x000fc40003f84270 */
[----:B------:R-:W-:Y:S02]  /*99a0*/  FSEL R97, R30, -INF , P3 ;  /* 0xff8000001e617808 */ /* 0x000fe40001800000 */
[----:B------:R-:W-:Y:S02]  /*99b0*/  FMNMX.FTZ R4, R109, R107, !PT ;  /* 0x0000006b6d047209 */ /* 0x000fe40007810000 */
[C---:B------:R-:W-:Y:S02]  /*99c0*/  ISETP.GT.AND P3, PT, R0.reuse, 0x10, PT ;  /* 0x000000100000780c */ /* 0x040fe40003f64270 */
[----:B------:R-:W-:Y:S02]  /*99d0*/  FSEL R99, R31, -INF , P4 ;  /* 0xff8000001f637808 */ /* 0x000fe40002000000 */
[----:B------:R-:W-:Y:S02]  /*99e0*/  FMNMX.FTZ R4, R97, R4, !PT ;  /* 0x0000000461047209 */ /* 0x000fe40007810000 */
        /* <DEDUP_REMOVED lines=81> */
[----:B------:R-:W-:Y:S02]  /*9f00*/  FSEL R87, R87, -INF , P4 ;  /* 0xff80000057577808 */ /* 0x000fe40002000000 */
[----:B------:R-:W-:-:S04]  /*9f10*/  FMNMX.FTZ R4, R93, R4, !PT ;  /* 0x000000045d047209 */ /* 0x000fc80007810000 */
[----:B------:R-:W-:-:S05]  /*9f20*/  FMNMX.FTZ R4, R87, R4, !PT ;  /* 0x0000000457047209 */ /* 0x000fca0007810000 */
[----:B------:R-:W0:Y:S04]  /*9f30*/  SHFL.BFLY PT, R9, R4, 0x2, 0x1f ;  /* 0x0c401f0004097f89 */ /* 0x000e2800000e0000 */
[----:B------:R-:W1:Y:S01]  /*9f40*/  SHFL.IDX PT, R14, R14, RZ, 0x1c1f ;  /* 0x001c1fff0e0e7589 */ /* 0x000e6200000e0000 */
[----:B0-----:R-:W-:-:S05]  /*9f50*/  FMNMX.FTZ R20, R4, R9, !PT ;  /* 0x0000000904147209 */ /* 0x001fca0007810000 */
[----:B------:R-:W0:Y:S01]  /*9f60*/  SHFL.BFLY PT, R9, R20, 0x1, 0x1f ;  /* 0x0c201f0014097f89 */ /* 0x000e2200000e0000 */
[----:B------:R-:W-:Y:S01]  /*9f70*/  IMAD.U32 R0, RZ, RZ, UR4 ;  /* 0x00000004ff007e24 */ /* 0x000fe2000f8e00ff */
[----:B-1----:R-:W-:Y:S01]  /*9f80*/  VIADDMNMX R12, R14, R12, R95, PT ;  /* 0x0000000c0e0c7246 */ /* 0x002fe2000380015f */
[----:B------:R-:W-:-:S03]  /*9f90*/  ULDC UR4, c[0x0][0x988] ;  /* 0x0002620000047ab9 */ /* 0x000fc60000000800 */
[C---:B------:R-:W-:Y:S02]  /*9fa0*/  ISETP.GT.AND P4, PT, R12.reuse, RZ, PT ;  /* 0x000000ff0c00720c */ /* 0x040fe40003f84270 */
[----:B------:R-:W-:Y:S02]  /*9fb0*/  ISETP.GT.AND P5, PT, R12, 0x1, PT ;  /* 0x000000010c00780c */ /* 0x000fe40003fa4270 */
[----:B------:R-:W-:Y:S02]  /*9fc0*/  FSEL R95, R24, -INF , P4 ;  /* 0xff800000185f7808 */ /* 0x000fe40002000000 */
[----:B------:R-:W-:Y:S02]  /*9fd0*/  FSEL R25, R25, -INF , P5 ;  /* 0xff80000019197808 */ /* 0x000fe40002800000 */
[----:B0-----:R-:W-:-:S04]  /*9fe0*/  FMNMX.FTZ R9, R20, R9, !PT ;  /* 0x0000000914097209 */ /* 0x001fc80007810000 */
[C---:B------:R-:W-:Y:S01]  /*9ff0*/  FSETP.NEU.FTZ.AND P3, PT, R9.reuse, -INF , PT ;  /* 0xff8000000900780b */ /* 0x040fe20003f7d000 */
[----:B------:R-:W-:-:S05]  /*a000*/  FMUL.FTZ R8, R9, R0 ;  /* 0x0000000009087220 */ /* 0x000fca0000410000 */
[----:B------:R-:W-:Y:S02]  /*a010*/  FSEL R8, R8, RZ, P3 ;  /* 0x000000ff08087208 */ /* 0x000fe40001800000 */
[C---:B------:R-:W-:Y:S02]  /*a020*/  ISETP.GT.AND P3, PT, R12.reuse, 0x8, PT ;  /* 0x000000080c00780c */ /* 0x040fe40003f64270 */
[----:B------:R-:W-:Y:S01]  /*a030*/  ISETP.GT.AND P4, PT, R12, 0x9, PT ;  /* 0x000000090c00780c */ /* 0x000fe20003f84270 */
[----:B------:R-:W-:Y:S01]  /*a040*/  FFMA.FTZ R151, R97, R0, -R8 ;  /* 0x0000000061977223 */ /* 0x000fe20000010808 */
[----:B------:R-:W-:Y:S02]  /*a050*/  FSEL R97, R28, -INF , P3 ;  /* 0xff8000001c617808 */ /* 0x000fe40001800000 */
[----:B------:R-:W-:Y:S02]  /*a060*/  FMNMX.FTZ R20, R95, R25, !PT ;  /* 0x000000195f147209 */ /* 0x000fe40007810000 */
[----:B------:R-:W-:-:S02]  /*a070*/  ISETP.GT.AND P3, PT, R12, 0x10, PT ;  /* 0x000000100c00780c */ /* 0x000fc40003f64270 */
[----:B------:R-:W-:Y:S02]  /*a080*/  FSEL R29, R29, -INF , P4 ;  /* 0xff8000001d1d7808 */ /* 0x000fe40002000000 */
[----:B------:R-:W-:Y:S01]  /*a090*/  FMNMX.FTZ R20, R97, R20, !PT ;  /* 0x0000001461147209 */ /* 0x000fe20007810000 */
[----:B------:R-:W-:Y:S01]  /*a0a0*/  FFMA.FTZ R14, R99, R0, -R8 ;  /* 0x00000000630e7223 */ /* 0x000fe20000010808 */
[----:B------:R-:W-:Y:S02]  /*a0b0*/  ISETP.GT.AND P4, PT, R12, 0x11, PT ;  /* 0x000000110c00780c */ /* 0x000fe40003f84270 */
        /* <DEDUP_REMOVED lines=19> */
[----:B------:R0:W-:Y:S01]  /*a1f0*/  MUFU.EX2 R20, R26 ;  /* 0x0000001a00147308 */ /* 0x0001e20000000800 */
[----:B------:R-:W-:Y:S01]  /*a200*/  FFMA.FTZ R147, R105, R0, -R8 ;  /* 0x0000000069937223 */ /* 0x000fe20000010808 */
[----:B------:R-:W-:Y:S02]  /*a210*/  ISETP.GT.AND P4, PT, R12, 0x29, PT ;  /* 0x000000290c00780c */ /* 0x000fe40003f84270 */
[----:B------:R-:W-:Y:S02]  /*a220*/  FSEL R105, R44, -INF , P3 ;  /* 0xff8000002c697808 */ /* 0x000fe40001800000 */
[----:B0-----:R-:W-:Y:S02]  /*a230*/  FMNMX.FTZ R26, R41, R24, !PT ;  /* 0x00000018291a7209 */ /* 0x001fe40007810000 */
        /* <DEDUP_REMOVED lines=10> */
[-CC-:B------:R-:W-:Y:S01]  /*a2e0*/  FFMA.FTZ R4, R107, R0.reuse, -R8.reuse ;  /* 0x000000006b047223 */ /* 0x180fe20000010808 */
[----:B------:R0:W-:Y:S01]  /*a2f0*/  MUFU.EX2 R24, R28 ;  /* 0x0000001c00187308 */ /* 0x0001e20000000800 */
[----:B------:R-:W-:Y:S02]  /*a300*/  ISETP.GT.AND P4, PT, R12, 0x39, PT ;  /* 0x000000390c00780c */ /* 0x000fe40003f84270 */
[----:B------:R-:W-:Y:S02]  /*a310*/  FSEL R107, R52, -INF , P3 ;  /* 0xff800000346b7808 */ /* 0x000fe40001800000 */
[----:B------:R-:W-:Y:S01]  /*a320*/  ISETP.GT.AND P3, PT, R12, 0x40, PT ;  /* 0x000000400c00780c */ /* 0x000fe20003f64270 */
[----:B------:R-:W-:Y:S01]  /*a330*/  FFMA.FTZ R141, R3, R0, -R8 ;  /* 0x00000000038d7223 */ /* 0x000fe20000010808 */
[----:B0-----:R-:W-:-:S02]  /*a340*/  FMNMX.FTZ R28, R49, R26, !PT ;  /* 0x0000001a311c7209 */ /* 0x001fc40007810000 */
        /* <DEDUP_REMOVED lines=27> */
[----:B------:R0:W-:Y:S01]  /*a500*/  MUFU.EX2 R26, R3 ;  /* 0x00000003001a7308 */ /* 0x0001e20000000800 */
[----:B------:R-:W-:Y:S01]  /*a510*/  ISETP.GT.AND P4, PT, R12, 0x51, PT ;  /* 0x000000510c00780c */ /* 0x000fe20003f84270 */
[--C-:B------:R-:W-:Y:S01]  /*a520*/  FFMA.FTZ R42, R79, R0, -R8.reuse ;  /* 0x000000004f2a7223 */ /* 0x100fe20000010808 */
[----:B------:R-:W-:Y:S01]  /*a530*/  FMNMX.FTZ R30, R61, R30, !PT ;  /* 0x0000001e3d1e7209 */ /* 0x000fe20007810000 */
[-CC-:B------:R-:W-:Y:S01]  /*a540*/  FFMA.FTZ R121, R91, R0.reuse, -R8.reuse ;  /* 0x000000005b797223 */ /* 0x180fe20000010808 */
[-CC-:B------:R-:W-:Y:S01]  /*a550*/  FFMA.FTZ R83, R83, R0.reuse, -R8.reuse ;  /* 0x0000000053537223 */ /* 0x180fe20000010808 */
[-CC-:B------:R-:W-:Y:S01]  /*a560*/  FFMA.FTZ R123, R93, R0.reuse, -R8.reuse ;  /* 0x000000005d7b7223 */ /* 0x180fe20000010808 */
[-CC-:B------:R-:W-:Y:S01]  /*a570*/  FFMA.FTZ R46, R87, R0.reuse, -R8.reuse ;  /* 0x00000000572e7223 */ /* 0x180fe20000010808 */
[----:B------:R-:W1:Y:S01]  /*a580*/  @P2 LDC R52, c[0x0][0x450] ;  /* 0x00011400ff342b82 */ /* 0x000e620000000800 */
[----:B0-----:R-:W-:Y:S01]  /*a590*/  FFMA.FTZ R3, R47, R0, -R8 ;  /* 0x000000002f037223 */ /* 0x001fe20000010808 */
[----:B------:R-:W-:-:S02]  /*a5a0*/  FSEL R47, R64, -INF , P3 ;  /* 0xff800000402f7808 */ /* 0x000fc40001800000 */
        /* <DEDUP_REMOVED lines=9> */
[----:B------:R0:W-:Y:S01]  /*a640*/  MUFU.EX2 R28, R3 ;  /* 0x00000003001c7308 */ /* 0x0001e20000000800 */
[----:B------:R-:W-:Y:S02]  /*a650*/  ISETP.GT.AND P4, PT, R12, 0x61, PT ;  /* 0x000000610c00780c */ /* 0x000fe40003f84270 */
[----:B------:R-:W-:Y:S01]  /*a660*/  FMNMX.FTZ R32, R69, R32, !PT ;  /* 0x0000002045207209 */ /* 0x000fe20007810000 */
        /* <DEDUP_REMOVED lines=22> */
[----:B------:R-:W-:Y:S02]  /*a7d0*/  FSEL R85, R85, -INF , P4 ;  /* 0xff80000055557808 */ /* 0x000fe40002000000 */
[----:B------:R-:W-:Y:S01]  /*a7e0*/  FMNMX.FTZ R34, R15, R34, !PT ;  /* 0x000000220f227209 */ /* 0x000fe20007810000 */
[----:B------:R0:W-:Y:S03]  /*a7f0*/  MUFU.EX2 R32, R3 ;  /* 0x0000000300207308 */ /* 0x0001e60000000800 */
[----:B0-----:R-:W-:-:S05]  /*a800*/  FMNMX.FTZ R3, R85, R34, !PT ;  /* 0x0000002255037209 */ /* 0x001fca0007810000 */
[----:B------:R-:W0:Y:S02]  /*a810*/  SHFL.BFLY PT, R40, R3, 0x2, 0x1f ;  /* 0x0c401f0003287f89 */ /* 0x000e2400000e0000 */
[----:B0-----:R-:W-:-:S05]  /*a820*/  FMNMX.FTZ R21, R3, R40, !PT ;  /* 0x0000002803157209 */ /* 0x001fca0007810000 */
[----:B------:R-:W0:Y:S01]  /*a830*/  SHFL.BFLY PT, R44, R21, 0x1, 0x1f ;  /* 0x0c201f00152c7f89 */ /* 0x000e2200000e0000 */
[-CC-:B------:R-:W-:Y:S01]  /*a840*/  FFMA.FTZ R12, R59, R0.reuse, -R8.reuse ;  /* 0x000000003b0c7223 */ /* 0x180fe20000010808 */
[-CC-:B------:R-:W-:Y:S01]  /*a850*/  FFMA.FTZ R34, R63, R0.reuse, -R8.reuse ;  /* 0x000000003f227223 */ /* 0x180fe20000010808 */
[----:B------:R-:W-:Y:S01]  /*a860*/  FFMA.FTZ R40, R75, R0, -R8 ;  /* 0x000000004b287223 */ /* 0x000fe20000010808 */
[----:B0-----:R-:W-:-:S04]  /*a870*/  FMNMX.FTZ R3, R21, R44, !PT ;  /* 0x0000002c15037209 */ /* 0x001fc80007810000 */
[C---:B------:R-:W-:Y:S01]  /*a880*/  FSETP.NEU.FTZ.AND P3, PT, R3.reuse, -INF , PT ;  /* 0xff8000000300780b */ /* 0x040fe20003f7d000 */
[----:B------:R-:W-:-:S05]  /*a890*/  FMUL.FTZ R21, R3, R0 ;  /* 0x0000000003157220 */ /* 0x000fca0000410000 */
[----:B------:R-:W-:-:S05]  /*a8a0*/  FSEL R8, R21, RZ, P3 ;  /* 0x000000ff15087208 */ /* 0x000fca0001800000 */
[-CC-:B------:R-:W-:Y:S01]  /*a8b0*/  FFMA.FTZ R27, R33, R0.reuse, -R8.reuse ;  /* 0x00000000211b7223 */ /* 0x180fe20000010808 */
[-CC-:B------:R-:W-:Y:S02]  /*a8c0*/  FFMA.FTZ R33, R45, R0.reuse, -R8.reuse ;  /* 0x000000002d217223 */ /* 0x180fe40000010808 */
[----:B------:R-:W0:Y:S01]  /*a8d0*/  @P2 LDC R45, c[0x0][0x44c] ;  /* 0x00011300ff2d2b82 */ /* 0x000e220000000800 */
[----:B------:R-:W-:Y:S01]  /*a8e0*/  FFMA.FTZ R128, R47, R0, -R8 ;  /* 0x000000002f807223 */ /* 0x000fe20000010808 */
[----:B------:R-:W-:Y:S02]  /*a8f0*/  IMAD.MOV.U32 R47, RZ, RZ, R94 ;  /* 0x000000ffff2f7224 */ /* 0x000fe400078e005e */
[----:B0-----:R-:W-:-:S05]  /*a900*/  @P2 IMAD.HI.U32 R45, R94, R45, RZ ;  /* 0x0000002d5e2d2227 */ /* 0x001fca00078e00ff */
[----:B-1----:R-:W-:Y:S02]  /*a910*/  @P2 SHF.R.U32.HI R47, RZ, R52, R45 ;  /* 0x00000034ff2f2219 */ /* 0x002fe4000001162d */
[----:B------:R-:W2:Y:S01]  /*a920*/  LDL R52, [R1+0x38] ;  /* 0x0000380001347983 */ /* 0x000ea20000100800 */
[----:B------:R-:W-:Y:S08]  /*a930*/  MUFU.EX2 R149, R149 ;  /* 0x0000009500957308 */ /* 0x000ff00000000800 */
[----:B------:R-:W0:Y:S01]  /*a940*/  MUFU.EX2 R4, R4 ;  /* 0x0000000400047308 */ /* 0x000e220000000800 */
[----:B------:R-:W-:-:S07]  /*a950*/  FFMA.FTZ R148, R95, R0, -R8 ;  /* 0x000000005f947223 */ /* 0x000fce0000010808 */
[----:B------:R-:W1:Y:S01]  /*a960*/  MUFU.EX2 R151, R151 ;  /* 0x0000009700977308 */ /* 0x000e620000000800 */
[----:B------:R-:W-:-:S07]  /*a970*/  FFMA.FTZ R21, R25, R0, -R8 ;  /* 0x0000000019157223 */ /* 0x000fce0000010808 */
[----:B------:R-:W3:Y:S01]  /*a980*/  MUFU.EX2 R14, R14 ;  /* 0x0000000e000e7308 */ /* 0x000ee20000000800 */
[----:B------:R-:W-:Y:S01]  /*a990*/  FFMA.FTZ R150, R97, R0, -R8 ;  /* 0x0000000061967223 */ /* 0x000fe20000010808 */
[----:B0-----:R-:W-:-:S06]  /*a9a0*/  FADD.FTZ R48, R149, R4 ;  /* 0x0000000495307221 */ /* 0x001fcc0000010000 */
[----:B------:R-:W0:Y:S01]  /*a9b0*/  MUFU.EX2 R145, R145 ;  /* 0x0000009100917308 */ /* 0x000e220000000800 */
[----:B------:R-:W-:Y:S01]  /*a9c0*/  FFMA.FTZ R25, R29, R0, -R8 ;  /* 0x000000001d197223 */ /* 0x000fe20000010808 */
[----:B-1----:R-:W-:-:S06]  /*a9d0*/  FADD.FTZ R39, R151, R48 ;  /* 0x0000003097277221 */ /* 0x002fcc0000010000 */
[----:B------:R-:W-:Y:S01]  /*a9e0*/  MUFU.EX2 R148, R148 ;  /* 0x0000009400947308 */ /* 0x000fe20000000800 */
[----:B------:R-:W-:-:S07]  /*a9f0*/  FFMA.FTZ R144, R99, R0, -R8 ;  /* 0x0000000063907223 */ /* 0x000fce0000010808 */
[----:B------:R-:W1:Y:S01]  /*aa00*/  MUFU.EX2 R21, R21 ;  /* 0x0000001500157308 */ /* 0x000e620000000800 */
[----:B---3--:R-:W-:-:S07]  /*aa10*/  FADD.FTZ R48, R14, R39 ;  /* 0x000000270e307221 */ /* 0x008fce0000010000 */
[----:B------:R-:W3:Y:S01]  /*aa20*/  MUFU.EX2 R147, R147 ;  /* 0x0000009300937308 */ /* 0x000ee20000000800 */
[----:B------:R-:W-:-:S07]  /*aa30*/  FFMA.FTZ R31, R41, R0, -R8 ;  /* 0x00000000291f7223 */ /* 0x000fce0000010808 */
[----:B------:R-:W4:Y:S01]  /*aa40*/  MUFU.EX2 R150, R150 ;  /* 0x0000009600967308 */ /* 0x000f220000000800 */
[----:B0-----:R-:W-:Y:S01]  /*aa50*/  FADD.FTZ R41, R145, R48 ;  /* 0x0000003091297221 */ /* 0x001fe20000010000 */
[----:B------:R-:W-:-:S06]  /*aa60*/  FFMA.FTZ R146, R101, R0, -R8 ;  /* 0x0000000065927223 */ /* 0x000fcc0000010808 */
[----:B------:R-:W0:Y:S01]  /*aa70*/  MUFU.EX2 R25, R25 ;  /* 0x0000001900197308 */ /* 0x000e220000000800 */
[----:B------:R-:W-:Y:S01]  /*aa80*/  FADD.FTZ R48, R20, R41 ;  /* 0x0000002914307221 */ /* 0x000fe20000010000 */
[----:B-1----:R-:W-:-:S06]  /*aa90*/  FADD.FTZ R41, R148, R21 ;  /* 0x0000001594297221 */ /* 0x002fcc0000010000 */
[----:B------:R-:W1:Y:S01]  /*aaa0*/  MUFU.EX2 R141, R141 ;  /* 0x0000008d008d7308 */ /* 0x000e620000000800 */
[----:B------:R-:W-:-:S07]  /*aab0*/  FFMA.FTZ R29, R37, R0, -R8 ;  /* 0x00000000251d7223 */ /* 0x000fce0000010808 */
[----:B------:R-:W1:Y:S01]  /*aac0*/  MUFU.EX2 R144, R144 ;  /* 0x0000009000907308 */ /* 0x000e620000000800 */
[----:B------:R-:W-:Y:S01]  /*aad0*/  FFMA.FTZ R134, R5, R0, -R8 ;  /* 0x0000000005867223 */ /* 0x000fe20000010808 */
[----:B---3--:R-:W-:Y:S01]  /*aae0*/  FADD.FTZ R5, R147, R48 ;  /* 0x0000003093057221 */ /* 0x008fe20000010000 */
[----:B----4-:R-:W-:-:S05]  /*aaf0*/  FADD.FTZ R48, R150, R41 ;  /* 0x0000002996307221 */ /* 0x010fca0000010000 */
[----:B------:R-:W3:Y:S01]  /*ab00*/  MUFU.EX2 R27, R27 ;  /* 0x0000001b001b7308 */ /* 0x000ee20000000800 */
[----:B------:R-:W-:Y:S01]  /*ab10*/  FFMA.FTZ R140, R103, R0, -R8 ;  /* 0x00000000678c7223 */ /* 0x000fe20000010808 */
[----:B------:R-:W-:Y:S01]  /*ab20*/  FADD.FTZ R50, R24, R5 ;  /* 0x0000000518327221 */ /* 0x000fe20000010000 */
[----:B------:R-:W-:-:S05]  /*ab30*/  @!P1 PRMT R10, RZ, 0x654, R10 ;  /* 0x00000654ff0a9816 */ /* 0x000fca000000000a */
[----:B------:R-:W4:Y:S01]  /*ab40*/  MUFU.EX2 R143, R143 ;  /* 0x0000008f008f7308 */ /* 0x000f220000000800 */
[----:B0-----:R-:W-:Y:S01]  /*ab50*/  FADD.FTZ R41, R25, R48 ;  /* 0x0000003019297221 */ /* 0x001fe20000010000 */
[----:B------:R-:W-:-:S06]  /*ab60*/  FFMA.FTZ R132, R43, R0, -R8 ;  /* 0x000000002b847223 */ /* 0x000fcc0000010808 */
[----:B------:R-:W0:Y:S01]  /*ab70*/  MUFU.EX2 R146, R146 ;  /* 0x0000009200927308 */ /* 0x000e220000000800 */
[----:B-1----:R-:W-:Y:S01]  /*ab80*/  FADD.FTZ R43, R141, R50 ;  /* 0x000000328d2b7221 */ /* 0x002fe20000010000 */
[----:B------:R1:W-:Y:S06]  /*ab90*/  @!P1 SYNCS.ARRIVE.TRANS64.RED.A1T0 RZ, [R10+URZ], RZ ;  /* 0x000000ff0aff99a7 */ /* 0x0003ec000810043f */
[----:B------:R-:W0:Y:S01]  /*aba0*/  MUFU.EX2 R29, R29 ;  /* 0x0000001d001d7308 */ /* 0x000e220000000800 */
[----:B------:R-:W-:Y:S01]  /*abb0*/  FFMA.FTZ R142, R105, R0, -R8 ;  /* 0x00000000698e7223 */ /* 0x000fe20000010808 */
[----:B-1----:R-:W-:Y:S01]  /*abc0*/  FADD.FTZ R10, R144, R41 ;  /* 0x00000029900a7221 */ /* 0x002fe20000010000 */
[----:B------:R-:W-:-:S05]  /*abd0*/  FADD.FTZ R48, R26, R43 ;  /* 0x0000002b1a307221 */ /* 0x000fca0000010000 */
[----:B------:R-:W1:Y:S01]  /*abe0*/  MUFU.EX2 R137, R137 ;  /* 0x0000008900897308 */ /* 0x000e620000000800 */
[----:B---3--:R-:W-:-:S07]  /*abf0*/  FADD.FTZ R43, R27, R10 ;  /* 0x0000000a1b2b7221 */ /* 0x008fce0000010000 */
[----:B------:R-:W3:Y:S01]  /*ac00*/  MUFU.EX2 R140, R140 ;  /* 0x0000008c008c7308 */ /* 0x000ee20000000800 */
[----:B----4-:R-:W-:Y:S01]  /*ac10*/  FADD.FTZ R41, R143, R48 ;  /* 0x000000308f297221 */ /* 0x010fe20000010000 */
[----:B0-----:R-:W-:-:S06]  /*ac20*/  FADD.FTZ R10, R146, R43 ;  /* 0x0000002b920a7221 */ /* 0x001fcc0000010000 */
[----:B------:R-:W0:Y:S01]  /*ac30*/  MUFU.EX2 R31, R31 ;  /* 0x0000001f001f7308 */ /* 0x000e220000000800 */
[----:B------:R-:W-:Y:S01]  /*ac40*/  FFMA.FTZ R136, R89, R0, -R8 ;  /* 0x0000000059887223 */ /* 0x000fe20000010808 */
[----:B------:R-:W-:-:S06]  /*ac50*/  FADD.FTZ R48, R28, R41 ;  /* 0x000000291c307221 */ /* 0x000fcc0000010000 */
[----:B------:R-:W4:Y:S01]  /*ac60*/  MUFU.EX2 R139, R139 ;  /* 0x0000008b008b7308 */ /* 0x000f220000000800 */
[----:B------:R-:W-:Y:S01]  /*ac70*/  FADD.FTZ R43, R29, R10 ;  /* 0x0000000a1d2b7221 */ /* 0x000fe20000010000 */
[----:B------:R-:W-:-:S06]  /*ac80*/  FFMA.FTZ R35, R49, R0, -R8 ;  /* 0x0000000031237223 */ /* 0x000fcc0000010808 */
[----:B------:R-:W4:Y:S01]  /*ac90*/  MUFU.EX2 R142, R142 ;  /* 0x0000008e008e7308 */ /* 0x000f220000000800 */
[----:B-1----:R-:W-:Y:S01]  /*aca0*/  FADD.FTZ R45, R137, R48 ;  /* 0x00000030892d7221 */ /* 0x002fe20000010000 */
[----:B---3--:R-:W-:-:S06]  /*acb0*/  FADD.FTZ R10, R140, R43 ;  /* 0x0000002b8c0a7221 */ /* 0x008fcc0000010000 */
[----:B------:R-:W1:Y:S01]  /*acc0*/  MUFU.EX2 R33, R33 ;  /* 0x0000002100217308 */ /* 0x000e620000000800 */
[----:B------:R-:W-:Y:S01]  /*acd0*/  FFMA.FTZ R138, R107, R0, -R8 ;  /* 0x000000006b8a7223 */ /* 0x000fe20000010808 */
[----:B------:R-:W-:-:S06]  /*ace0*/  FADD.FTZ R48, R30, R45 ;  /* 0x0000002d1e307221 */ /* 0x000fcc0000010000 */
[----:B------:R-:W3:Y:S01]  /*acf0*/  MUFU.EX2 R133, R133 ;  /* 0x0000008500857308 */ /* 0x000ee20000000800 */
[----:B0-----:R-:W-:Y:S01]  /*ad00*/  FADD.FTZ R43, R31, R10 ;  /* 0x0000000a1f2b7221 */ /* 0x001fe20000010000 */
[----:B------:R-:W-:-:S06]  /*ad10*/  FFMA.FTZ R37, R53, R0, -R8 ;  /* 0x0000000035257223 */ /* 0x000fcc0000010808 */
[----:B------:R-:W0:Y:S01]  /*ad20*/  MUFU.EX2 R136, R136 ;  /* 0x0000008800887308 */ /* 0x000e220000000800 */
[----:B----4-:R-:W-:Y:S01]  /*ad30*/  FADD.FTZ R45, R139, R48 ;  /* 0x000000308b2d7221 */ /* 0x010fe20000010000 */
[----:B------:R-:W-:-:S06]  /*ad40*/  FADD.FTZ R10, R142, R43 ;  /* 0x0000002b8e0a7221 */ /* 0x000fcc0000010000 */
[----:B------:R-:W4:Y:S08]  /*ad50*/  MUFU.EX2 R12, R12 ;  /* 0x0000000c000c7308 */ /* 0x000f300000000800 */
[----:B------:R-:W4:Y:S01]  /*ad60*/  MUFU.EX2 R35, R35 ;  /* 0x0000002300237308 */ /* 0x000f220000000800 */
[----:B------:R-:W-:Y:S01]  /*ad70*/  FADD.FTZ R48, R32, R45 ;  /* 0x0000002d20307221 */ /* 0x000fe20000010000 */
[----:B------:R-:W-:-:S06]  /*ad80*/  FFMA.FTZ R126, R13, R0, -R8 ;  /* 0x000000000d7e7223 */ /* 0x000fcc0000010808 */
[----:B------:R-:W4:Y:S01]  /*ad90*/  MUFU.EX2 R135, R135 ;  /* 0x0000008700877308 */ /* 0x000f220000000800 */
[----:B-1----:R-:W-:Y:S01]  /*ada0*/  FADD.FTZ R13, R33, R10 ;  /* 0x0000000a210d7221 */ /* 0x002fe20000010000 */
[----:B------:R-:W-:-:S06]  /*adb0*/  FFMA.FTZ R39, R57, R0, -R8 ;  /* 0x0000000039277223 */ /* 0x000fcc0000010808 */
[----:B------:R-:W1:Y:S01]  /*adc0*/  MUFU.EX2 R138, R138 ;  /* 0x0000008a008a7308 */ /* 0x000e620000000800 */
[----:B---3--:R-:W-:Y:S01]  /*add0*/  FADD.FTZ R43, R133, R48 ;  /* 0x00000030852b7221 */ /* 0x008fe20000010000 */
[----:B0-----:R-:W-:-:S06]  /*ade0*/  FADD.FTZ R10, R136, R13 ;  /* 0x0000000d880a7221 */ /* 0x001fcc0000010000 */
[----:B------:R-:W0:Y:S08]  /*adf0*/  MUFU.EX2 R34, R34 ;  /* 0x0000002200227308 */ /* 0x000e300000000800 */
[----:B------:R-:W3:Y:S01]  /*ae00*/  MUFU.EX2 R37, R37 ;  /* 0x0000002500257308 */ /* 0x000ee20000000800 */
[----:B----4-:R-:W-:Y:S01]  /*ae10*/  FADD.FTZ R48, R12, R43 ;  /* 0x0000002b0c307221 */ /* 0x010fe20000010000 */
[----:B------:R-:W-:-:S06]  /*ae20*/  FADD.FTZ R13, R35, R10 ;  /* 0x0000000a230d7221 */ /* 0x000fcc0000010000 */
[----:B------:R-:W4:Y:S01]  /*ae30*/  MUFU.EX2 R129, R129 ;  /* 0x0000008100817308 */ /* 0x000f220000000800 */
[----:B------:R-:W-:-:S07]  /*ae40*/  FFMA.FTZ R5, R61, R0, -R8 ;  /* 0x000000003d057223 */ /* 0x000fce0000010808 */
[----:B------:R-:W4:Y:S01]  /*ae50*/  MUFU.EX2 R132, R132 ;  /* 0x0000008400847308 */ /* 0x000f220000000800 */
[----:B------:R-:W-:Y:S01]  /*ae60*/  FADD.FTZ R45, R135, R48 ;  /* 0x00000030872d7221 */ /* 0x000fe20000010000 */
[----:B-1----:R-:W-:-:S06]  /*ae70*/  FADD.FTZ R10, R138, R13 ;  /* 0x0000000d8a0a7221 */ /* 0x002fcc0000010000 */
[----:B------:R-:W1:Y:S08]  /*ae80*/  MUFU.EX2 R36, R36 ;  /* 0x0000002400247308 */ /* 0x000e700000000800 */
[----:B------:R-:W1:Y:S01]  /*ae90*/  MUFU.EX2 R39, R39 ;  /* 0x0000002700277308 */ /* 0x000e620000000800 */
[----:B0-----:R-:W-:Y:S01]  /*aea0*/  FADD.FTZ R48, R34, R45 ;  /* 0x0000002d22307221 */ /* 0x001fe20000010000 */
[----:B---3--:R-:W-:-:S06]  /*aeb0*/  FADD.FTZ R45, R37, R10 ;  /* 0x0000000a252d7221 */ /* 0x008fcc0000010000 */
[----:B------:R-:W0:Y:S01]  /*aec0*/  MUFU.EX2 R131, R131 ;  /* 0x0000008300837308 */ /* 0x000e220000000800 */
[----:B------:R-:W-:-:S07]  /*aed0*/  FFMA.FTZ R41, R65, R0, -R8 ;  /* 0x0000000041297223 */ /* 0x000fce0000010808 */
[----:B------:R-:W3:Y:S01]  /*aee0*/  MUFU.EX2 R134, R134 ;  /* 0x0000008600867308 */ /* 0x000ee20000000800 */
[----:B------:R-:W-:Y:S01]  /*aef0*/  IADD3 R49, R47, R90, -R92 ;  /* 0x0000005a2f317210 */ /* 0x000fe20007ffe85c */
[----:B----4-:R-:W-:Y:S01]  /*af00*/  FADD.FTZ R47, R129, R48 ;  /* 0x00000030812f7221 */ /* 0x010fe20000010000 */
[----:B------:R-:W-:-:S05]  /*af10*/  F2FP.BF16.F32.PACK_AB R149, R4, R149 ;  /* 0x000000950495723e */ /* 0x000fca00000010ff */
[----:B------:R-:W4:Y:S01]  /*af20*/  MUFU.EX2 R38, R38 ;  /* 0x0000002600267308 */ /* 0x000f220000000800 */
[----:B------:R-:W-:Y:S01]  /*af30*/  FADD.FTZ R4, R132, R45 ;  /* 0x0000002d84047221 */ /* 0x000fe20000010000 */
[----:B------:R-:W-:-:S06]  /*af40*/  FFMA.FTZ R130, R11, R0, -R8 ;  /* 0x000000000b827223 */ /* 0x000fcc0000010808 */
[----:B------:R-:W2:Y:S01]  /*af50*/  MUFU.EX2 R5, R5 ;  /* 0x0000000500057308 */ /* 0x000ea20000000800 */
[----:B-1----:R-:W-:Y:S01]  /*af60*/  FADD.FTZ R10, R36, R47 ;  /* 0x0000002f240a7221 */ /* 0x002fe20000010000 */
[----:B------:R-:W-:-:S06]  /*af70*/  FADD.FTZ R45, R39, R4 ;  /* 0x00000004272d7221 */ /* 0x000fcc0000010000 */
[----:B------:R-:W1:Y:S01]  /*af80*/  MUFU.EX2 R125, R125 ;  /* 0x0000007d007d7308 */ /* 0x000e620000000800 */
[----:B------:R-:W-:-:S07]  /*af90*/  FFMA.FTZ R11, R69, R0, -R8 ;  /* 0x00000000450b7223 */ /* 0x000fce0000010808 */
[----:B------:R-:W1:Y:S01]  /*afa0*/  MUFU.EX2 R128, R128 ;  /* 0x0000008000807308 */ /* 0x000e620000000800 */
[----:B0-----:R-:W-:Y:S01]  /*afb0*/  FADD.FTZ R47, R131, R10 ;  /* 0x0000000a832f7221 */ /* 0x001fe20000010000 */
[----:B---3--:R-:W-:-:S06]  /*afc0*/  FADD.FTZ R4, R134, R45 ;  /* 0x0000002d86047221 */ /* 0x008fcc0000010000 */
[----:B------:R-:W0:Y:S01]  /*afd0*/  MUFU.EX2 R40, R40 ;  /* 0x0000002800287308 */ /* 0x000e220000000800 */
[----:B------:R-:W-:-:S07]  /*afe0*/  FFMA.FTZ R124, R51, R0, -R8 ;  /* 0x00000000337c7223 */ /* 0x000fce0000010808 */
[----:B------:R-:W3:Y:S01]  /*aff0*/  MUFU.EX2 R41, R41 ;  /* 0x0000002900297308 */ /* 0x000ee20000000800 */
[----:B----4-:R-:W-:Y:S01]  /*b000*/  FADD.FTZ R10, R38, R47 ;  /* 0x0000002f260a7221 */ /* 0x010fe20000010000 */
[----:B--2---:R-:W-:-:S06]  /*b010*/  FADD.FTZ R45, R5, R4 ;  /* 0x00000004052d7221 */ /* 0x004fcc0000010000 */
[----:B------:R-:W2:Y:S08]  /*b020*/  MUFU.EX2 R127, R127 ;  /* 0x0000007f007f7308 */ /* 0x000eb00000000800 */
[----:B------:R-:W4:Y:S01]  /*b030*/  MUFU.EX2 R130, R130 ;  /* 0x0000008200827308 */ /* 0x000f220000000800 */
[----:B------:R-:W-:Y:S01]  /*b040*/  FFMA.FTZ R73, R73, R0, -R8 ;  /* 0x0000000049497223 */ /* 0x000fe20000010808 */
[----:B-1----:R-:W-:-:S06]  /*b050*/  FADD.FTZ R47, R125, R10 ;  /* 0x0000000a7d2f7221 */ /* 0x002fcc0000010000 */
[----:B------:R-:W1:Y:S01]  /*b060*/  MUFU.EX2 R42, R42 ;  /* 0x0000002a002a7308 */ /* 0x000e620000000800 */
[----:B------:R-:W-:-:S07]  /*b070*/  FADD.FTZ R4, R128, R45 ;  /* 0x0000002d80047221 */ /* 0x000fce0000010000 */
[----:B------:R-:W1:Y:S01]  /*b080*/  MUFU.EX2 R11, R11 ;  /* 0x0000000b000b7308 */ /* 0x000e620000000800 */
[----:B0-----:R-:W-:Y:S01]  /*b090*/  FADD.FTZ R10, R40, R47 ;  /* 0x0000002f280a7221 */ /* 0x001fe20000010000 */
[----:B---3--:R-:W-:-:S06]  /*b0a0*/  FADD.FTZ R45, R41, R4 ;  /* 0x00000004292d7221 */ /* 0x008fcc0000010000 */
[----:B------:R-:W0:Y:S01]  /*b0b0*/  MUFU.EX2 R121, R121 ;  /* 0x0000007900797308 */ /* 0x000e220000000800 */
[----:B------:R-:W-:-:S07]  /*b0c0*/  FFMA.FTZ R43, R77, R0, -R8 ;  /* 0x000000004d2b7223 */ /* 0x000fce0000010808 */
[----:B------:R-:W3:Y:S01]  /*b0d0*/  MUFU.EX2 R124, R124 ;  /* 0x0000007c007c7308 */ /* 0x000ee20000000800 */
[----:B--2---:R-:W-:Y:S01]  /*b0e0*/  FADD.FTZ R47, R127, R10 ;  /* 0x0000000a7f2f7221 */ /* 0x004fe20000010000 */
[----:B------:R-:W-:-:S06]  /*b0f0*/  SHF.R.S32.HI R50, RZ, 0x1f, R49 ;  /* 0x0000001fff327819 */ /* 0x000fcc0000011431 */
[----:B------:R-:W2:Y:S01]  /*b100*/  MUFU.EX2 R44, R83 ;  /* 0x00000053002c7308 */ /* 0x000ea20000000800 */
[----:B----4-:R-:W-:Y:S01]  /*b110*/  FADD.FTZ R4, R130, R45 ;  /* 0x0000002d82047221 */ /* 0x010fe20000010000 */
[----:B------:R-:W-:-:S06]  /*b120*/  FFMA.FTZ R55, R55, R0, -R8 ;  /* 0x0000000037377223 */ /* 0x000fcc0000010808 */
[----:B------:R-:W4:Y:S01]  /*b130*/  MUFU.EX2 R13, R73 ;  /* 0x00000049000d7308 */ /* 0x000f220000000800 */
[-CC-:B------:R-:W-:Y:S01]  /*b140*/  FFMA.FTZ R81, R81, R0.reuse, -R8.reuse ;  /* 0x0000000051517223 */ /* 0x180fe20000010808 */
[-CC-:B------:R-:W-:Y:S01]  /*b150*/  FFMA.FTZ R15, R15, R0.reuse, -R8.reuse ;  /* 0x000000000f0f7223 */ /* 0x180fe20000010808 */
[----:B------:R-:W-:-:S05]  /*b160*/  FFMA.FTZ R85, R85, R0, -R8 ;  /* 0x0000000055557223 */ /* 0x000fca0000010808 */
[----:B------:R-:W4:Y:S01]  /*b170*/  MUFU.EX2 R123, R123 ;  /* 0x0000007b007b7308 */ /* 0x000f220000000800 */
[----:B-1----:R-:W-:Y:S01]  /*b180*/  FADD.FTZ R10, R42, R47 ;  /* 0x0000002f2a0a7221 */ /* 0x002fe20000010000 */
[----:B------:R-:W-:Y:S01]  /*b190*/  LEA.HI R8, R50, R49, RZ, 0x7 ;  /* 0x0000003132087211 */ /* 0x000fe200078f38ff */
[----:B------:R-:W-:-:S05]  /*b1a0*/  FADD.FTZ R45, R11, R4 ;  /* 0x000000040b2d7221 */ /* 0x000fca0000010000 */
[----:B------:R-:W1:Y:S01]  /*b1b0*/  MUFU.EX2 R126, R126 ;  /* 0x0000007e007e7308 */ /* 0x000e620000000800 */
[----:B0-----:R-:W-:Y:S01]  /*b1c0*/  FADD.FTZ R47, R121, R10 ;  /* 0x0000000a792f7221 */ /* 0x001fe20000010000 */
[----:B---3--:R-:W-:Y:S01]  /*b1d0*/  FADD.FTZ R4, R124, R45 ;  /* 0x0000002d7c047221 */ /* 0x008fe20000010000 */
[----:B------:R-:W-:-:S05]  /*b1e0*/  SHF.R.S32.HI R8, RZ, 0x7, R8 ;  /* 0x00000007ff087819 */ /* 0x000fca0000011408 */
[----:B------:R-:W0:Y:S01]  /*b1f0*/  MUFU.EX2 R43, R43 ;  /* 0x0000002b002b7308 */ /* 0x000e220000000800 */
[----:B--2---:R-:W-:Y:S01]  /*b200*/  FADD.FTZ R10, R44, R47 ;  /* 0x0000002f2c0a7221 */ /* 0x004fe20000010000 */
[----:B----4-:R-:W-:Y:S01]  /*b210*/  FADD.FTZ R45, R13, R4 ;  /* 0x000000040d2d7221 */ /* 0x010fe20000010000 */
[----:B------:R-:W-:-:S05]  /*b220*/  VIMNMX R52, R52, R8, !PT ;  /* 0x0000000834347248 */ /* 0x000fca0007fe0100 */
[----:B------:R-:W2:Y:S01]  /*b230*/  MUFU.EX2 R55, R55 ;  /* 0x0000003700377308 */ /* 0x000ea20000000800 */
[----:B------:R-:W-:Y:S01]  /*b240*/  FADD.FTZ R47, R123, R10 ;  /* 0x0000000a7b2f7221 */ /* 0x000fe20000010000 */
[----:B------:R-:W-:Y:S01]  /*b250*/  F2FP.BF16.F32.PACK_AB R151, R14, R151 ;  /* 0x000000970e97723e */ /* 0x000fe200000010ff */
[----:B-1----:R-:W-:-:S05]  /*b260*/  FADD.FTZ R10, R126, R45 ;  /* 0x0000002d7e0a7221 */ /* 0x002fca0000010000 */
[----:B------:R-:W1:Y:S01]  /*b270*/  MUFU.EX2 R120, R81 ;  /* 0x0000005100787308 */ /* 0x000e620000000800 */
[----:B------:R-:W-:Y:S01]  /*b280*/  VIADD R14, R88, 0xfffffffe ;  /* 0xfffffffe580e7836 */ /* 0x000fe20000000000 */
[----:B------:R3:W-:Y:S01]  /*b290*/  STL [R1+0x28], R52 ;  /* 0x0000283401007387 */ /* 0x0007e20000100800 */
[----:B0-----:R-:W-:-:S05]  /*b2a0*/  FADD.FTZ R10, R43, R10 ;  /* 0x0000000a2b0a7221 */ /* 0x001fca0000010000 */
[----:B------:R-:W0:Y:S01]  /*b2b0*/  MUFU.EX2 R15, R15 ;  /* 0x0000000f000f7308 */ /* 0x000e220000000800 */
[----:B------:R-:W-:Y:S02]  /*b2c0*/  ISETP.GE.AND P3, PT, R14, R52, PT ;  /* 0x000000340e00720c */ /* 0x000fe40003f66270 */
[----:B------:R-:W-:-:S05]  /*b2d0*/  F2FP.BF16.F32.PACK_AB R148, R21, R148 ;  /* 0x000000941594723e */ /* 0x000fca00000010ff */
[----:B------:R-:W4:Y:S01]  /*b2e0*/  MUFU.EX2 R122, R85 ;  /* 0x00000055007a7308 */ /* 0x000f220000000800 */
[----:B--2---:R-:W-:-:S07]  /*b2f0*/  FADD.FTZ R21, R55, R10 ;  /* 0x0000000a37157221 */ /* 0x004fce0000010000 */
[----:B------:R-:W2:Y:S01]  /*b300*/  MUFU.EX2 R46, R46 ;  /* 0x0000002e002e7308 */ /* 0x000ea20000000800 */
[----:B-1----:R-:W-:Y:S01]  /*b310*/  FADD.FTZ R10, R120, R21 ;  /* 0x00000015780a7221 */ /* 0x002fe20000010000 */
[----:B------:R-:W-:-:S03]  /*b320*/  F2FP.BF16.F32.PACK_AB R134, R5, R134 ;  /* 0x000000860586723e */ /* 0x000fc600000010ff */
[----:B0-----:R-:W-:Y:S01]  /*b330*/  FADD.FTZ R5, R15, R10 ;  /* 0x0000000a0f057221 */ /* 0x001fe20000010000 */
[----:B------:R-:W-:Y:S02]  /*b340*/  F2FP.BF16.F32.PACK_AB R145, R20, R145 ;  /* 0x000000911491723e */ /* 0x000fe400000010ff */
[----:B------:R-:W-:Y:S02]  /*b350*/  CS2R R118, SRZ ;  /* 0x0000000000767805 */ /* 0x000fe4000001ff00 */
[----:B------:R-:W-:Y:S01]  /*b360*/  F2FP.BF16.F32.PACK_AB R147, R24, R147 ;  /* 0x000000931893723e */ /* 0x000fe200000010ff */
[----:B----4-:R-:W-:Y:S01]  /*b370*/  FADD.FTZ R5, R122, R5 ;  /* 0x000000057a057221 */ /* 0x010fe20000010000 */
[----:B------:R-:W-:Y:S02]  /*b380*/  F2FP.BF16.F32.PACK_AB R141, R26, R141 ;  /* 0x0000008d1a8d723e */ /* 0x000fe400000010ff */
[----:B------:R-:W-:Y:S02]  /*b390*/  CS2R R116, SRZ ;  /* 0x0000000000747805 */ /* 0x000fe4000001ff00 */
[----:B------:R-:W-:-:S02]  /*b3a0*/  F2FP.BF16.F32.PACK_AB R143, R28, R143 ;  /* 0x0000008f1c8f723e */ /* 0x000fc400000010ff */
[----:B------:R-:W-:Y:S02]  /*b3b0*/  CS2R R114, SRZ ;  /* 0x0000000000727805 */ /* 0x000fe4000001ff00 */
[----:B------:R-:W-:Y:S02]  /*b3c0*/  F2FP.BF16.F32.PACK_AB R137, R30, R137 ;  /* 0x000000891e89723e */ /* 0x000fe400000010ff */
[----:B------:R-:W-:Y:S02]  /*b3d0*/  CS2R R112, SRZ ;  /* 0x0000000000707805 */ /* 0x000fe4000001ff00 */
[----:B------:R-:W-:Y:S01]  /*b3e0*/  F2FP.BF16.F32.PACK_AB R139, R32, R139 ;  /* 0x0000008b208b723e */ /* 0x000fe200000010ff */
[----:B--2---:R-:W-:Y:S01]  /*b3f0*/  FADD.FTZ R4, R46, R47 ;  /* 0x0000002f2e047221 */ /* 0x004fe20000010000 */
[----:B------:R-:W-:Y:S02]  /*b400*/  F2FP.BF16.F32.PACK_AB R133, R12, R133 ;  /* 0x000000850c85723e */ /* 0x000fe400000010ff */
[----:B------:R-:W-:-:S02]  /*b410*/  CS2R R110, SRZ ;  /* 0x00000000006e7805 */ /* 0x000fc4000001ff00 */
[----:B------:R-:W-:Y:S02]  /*b420*/  F2FP.BF16.F32.PACK_AB R135, R34, R135 ;  /* 0x000000872287723e */ /* 0x000fe400000010ff */
[----:B------:R-:W-:Y:S02]  /*b430*/  CS2R R108, SRZ ;  /* 0x00000000006c7805 */ /* 0x000fe4000001ff00 */
[----:B------:R-:W-:Y:S02]  /*b440*/  F2FP.BF16.F32.PACK_AB R129, R36, R129 ;  /* 0x000000812481723e */ /* 0x000fe400000010ff */
[----:B------:R-:W-:Y:S02]  /*b450*/  CS2R R106, SRZ ;  /* 0x00000000006a7805 */ /* 0x000fe4000001ff00 */
        /* <DEDUP_REMOVED lines=28> */
[----:B---3--:R-:W-:Y:S06]  /*b620*/  @!P3 BRA `(.L_x_14510) ;  /* 0x000000280038b947 */ /* 0x008fec0003800000 */
[----:B------:R-:W-:Y:S02]  /*b630*/  IMAD.MOV.U32 R10, RZ, RZ, R9 ;  /* 0x000000ffff0a7224 */ /* 0x000fe400078e0009 */
[----:B------:R-:W-:Y:S02]  /*b640*/  IMAD.MOV.U32 R11, RZ, RZ, R3 ;  /* 0x000000ffff0b7224 */ /* 0x000fe400078e0003 */
[----:B------:R-:W-:Y:S02]  /*b650*/  IMAD.MOV.U32 R8, RZ, RZ, R23 ;  /* 0x000000ffff087224 */ /* 0x000fe400078e0017 */
[----:B------:R-:W-:Y:S02]  /*b660*/  IMAD.MOV.U32 R15, RZ, RZ, R18 ;  /* 0x000000ffff0f7224 */ /* 0x000fe400078e0012 */
[----:B------:R-:W-:-:S07]  /*b670*/  IMAD.MOV.U32 R119, RZ, RZ, RZ ;  /* 0x000000ffff777224 */ /* 0x000fce00078e00ff */
.L_x_14520:
        /* <DEDUP_REMOVED lines=10> */
.L_x_14512:
[----:B------:R-:W-:Y:S01]  /*b720*/  IMAD R0, R18, 0x8, R2 ;  /* 0x0000000812007824 */ /* 0x000fe200078e0202 */
[----:B------:R-:W-:-:S04]  /*b730*/  SHF.L.U32 R3, R23, 0x1f, RZ ;  /* 0x0000001f17037819 */ /* 0x000fc800000006ff */
[----:B------:R0:W1:Y:S01]  /*b740*/  SYNCS.PHASECHK.TRANS64.TRYWAIT P4, [R0+URZ+0x16830], R3 ;  /* 0x01683003000075a7 */ /* 0x000062000808017f */
[----:B------:R-:W-:Y:S05]  /*b750*/  @!P0 BRA `(.L_x_14513) ;  /* 0x0000000000048947 */ /* 0x000fea0003800000 */
[----:B------:R-:W-:Y:S01]  /*b760*/  BPT.TRAP 0x1 ;  /* 0x000000040000795c */ /* 0x000fe20000300000 */
.L_x_14513:
[----:B------:R-:W-:Y:S04]  /*b770*/  BSSY B0, `(.L_x_14511) ;  /* 0x0000004000007945 */ /* 0x000fe80003800000 */
[----:B-1----:R-:W-:Y:S05]  /*b780*/  @P4 BRA `(.L_x_14514) ;  /* 0x0000000000084947 */ /* 0x002fea0003800000 */
[----:B------:R-:W1:Y:S02]  /*b790*/  SYNCS.PHASECHK.TRANS64.TRYWAIT P4, [R0+URZ+0x16830], R3 ;  /* 0x01683003000075a7 */ /* 0x000e64000808017f */
[----:B-1----:R-:W-:Y:S05]  /*b7a0*/  @!P4 BRA `(.L_x_14515) ;  /* 0x000000f40078c947 */ /* 0x002fea0003800000 */
.L_x_14514:
[----:B------:R-:W-:Y:S05]  /*b7b0*/  BSYNC B0 ;  /* 0x0000000000007941 */ /* 0x000fea0003800000 */
.L_x_14511:
[----:B------:R-:W2:Y:S04]  /*b7c0*/  LDL R9, [R1+0x4] ;  /* 0x0000040001097983 */ /* 0x000ea80000100800 */
[----:B------:R3:W-:Y:S01]  /*b7d0*/  STL [R1+0x6c], R2 ;  /* 0x00006c0201007387 */ /* 0x0007e20000100800 */
[----:B01----:R-:W0:Y:S03]  /*b7e0*/  S2R R0, SR_TID.X ;  /* 0x0000000000007919 */ /* 0x003e260000002100 */
[----:B---3--:R-:W3:Y:S01]  /*b7f0*/  LDL.64 R2, [R1+0x18] ;  /* 0x0000180001027983 */ /* 0x008ee20000100a00 */
[----:B------:R-:W-:Y:S01]  /*b800*/  IMAD.MOV.U32 R13, RZ, RZ, 0x40000040 ;  /* 0x40000040ff0d7424 */ /* 0x000fe200078e00ff */
[----:B------:R-:W-:Y:S05]  /*b810*/  WARPSYNC.ALL ;  /* 0x0000000000007948 */ /* 0x000fea0003800000 */
[----:B------:R-:W-:-:S02]  /*b820*/  R2UR UR19, R13 ;  /* 0x000000000d1372ca */ /* 0x000fc400000e0000 */
[----:B0-----:R-:W-:-:S05]  /*b830*/  SHF.R.U32.HI R0, RZ, 0x7, R0 ;  /* 0x00000007ff007819 */ /* 0x001fca0000011600 */
[----:B------:R-:W-:Y:S02]  /*b840*/  VIADD R0, R0, 0x8 ;  /* 0x0000000800007836 */ /* 0x000fe40000000000 */
[----:B------:R-:W-:Y:S01]  /*b850*/  IMAD.MOV.U32 R25, RZ, RZ, 0x40000040 ;  /* 0x40000040ff197424 */ /* 0x000fe200078e00ff */
[----:B------:R-:W-:Y:S02]  /*b860*/  R2UR UR8, R6 ;  /* 0x00000000060872ca */ /* 0x000fe400000e0000 */
[----:B------:R-:W-:Y:S02]  /*b870*/  R2UR UR9, R7 ;  /* 0x00000000070972ca */ /* 0x000fe400000e0000 */
[C---:B------:R-:W-:Y:S02]  /*b880*/  R2UR UR11, R25.reuse ;  /* 0x00000000190b72ca */ /* 0x040fe400000e0000 */
[----:B------:R-:W-:Y:S01]  /*b890*/  R2UR UR23, R25 ;  /* 0x00000000191772ca */ /* 0x000fe200000e0000 */
[----:B------:R-:W-:-:S05]  /*b8a0*/  IMAD.MOV.U32 R21, RZ, RZ, 0x40000040 ;  /* 0x40000040ff157424 */ /* 0x000fca00078e00ff */
[----:B------:R-:W-:Y:S01]  /*b8b0*/  R2UR UR15, R21 ;  /* 0x00000000150f72ca */ /* 0x000fe200000e0000 */
[----:B------:R0:W-:Y:S01]  /*b8c0*/  BAR.SYNC.DEFER_BLOCKING R0, 0x100 ;  /* 0x000400000000751d */ /* 0x0001e20000010000 */
[----:B--2---:R-:W-:-:S04]  /*b8d0*/  IMAD R24, R18, 0x400, R9 ;  /* 0x0000040012187824 */ /* 0x004fc800078e0209 */
[----:B------:R-:W-:-:S05]  /*b8e0*/  VIADD R12, R24, 0x4 ;  /* 0x00000004180c7836 */ /* 0x000fca0000000000 */
[----:B------:R-:W-:Y:S02]  /*b8f0*/  R2UR UR18, R12 ;  /* 0x000000000c1272ca */ /* 0x000fe400000e0000 */
[----:B------:R-:W2:Y:S01]  /*b900*/  LDL.64 R12, [R1+0x10] ;  /* 0x00001000010c7983 */ /* 0x000ea20000100a00 */
[C---:B------:R-:W-:Y:S01]  /*b910*/  R2UR UR10, R24.reuse ;  /* 0x00000000180a72ca */ /* 0x040fe200000e0000 */
[C---:B------:R-:W-:Y:S02]  /*b920*/  VIADD R20, R24.reuse, 0x2 ;  /* 0x0000000218147836 */ /* 0x040fe40000000000 */
[----:B------:R-:W-:-:S05]  /*b930*/  VIADD R24, R24, 0x6 ;  /* 0x0000000618187836 */ /* 0x000fca0000000000 */
[----:B------:R-:W-:Y:S02]  /*b940*/  R2UR UR22, R24 ;  /* 0x00000000181672ca */ /* 0x000fe400000e0000 */
[----:B------:R-:W-:-:S06]  /*b950*/  WARPGROUP.ARRIVE ;  /* 0x00000000000079c5 */ /* 0x000fcc0000000000 */
[----:B------:R-:W-:Y:S01]  /*b960*/  HGMMA.64x128x16.F32.BF16 R24, gdesc[UR8], RZ, !UPT, gsb0 ;  /* 0x01e00000081879f0 */ /* 0x000fe2000c0018ff */
[----:B------:R-:W-:Y:S02]  /*b970*/  R2UR UR14, R20 ;  /* 0x00000000140e72ca */ /* 0x000fe400000e0000 */
[----:B------:R-:W4:Y:S01]  /*b980*/  LDL.64 R20, [R1+0x8] ;  /* 0x0000080001147983 */ /* 0x000f220000100a00 */
[----:B---3--:R-:W-:Y:S02]  /*b990*/  R2UR UR12, R2 ;  /* 0x00000000020c72ca */ /* 0x008fe400000e0000 */
[----:B------:R-:W-:Y:S01]  /*b9a0*/  R2UR UR13, R3 ;  /* 0x00000000030d72ca */ /* 0x000fe200000e0000 */
[----:B------:R0:W5:Y:S01]  /*b9b0*/  LDL.LU R2, [R1+0x6c] ;  /* 0x00006c0001027983 */ /* 0x0001620000300800 */
[----:B------:R-:W-:Y:S02]  /*b9c0*/  WARPGROUP.DEPBAR.LE gsb0, 0x0 ;  /* 0x00008000000079c5 */ /* 0x000fe40000010000 */
[----:B------:R-:W-:-:S09]  /*b9d0*/  WARPGROUP.ARRIVE ;  /* 0x00000000000079c5 */ /* 0x000fd20000000000 */
[----:B------:R-:W-:Y:S03]  /*b9e0*/  HGMMA.64x128x16.F32.BF16 R24, gdesc[UR12], R24, gsb0 ;  /* 0x01e000000c1879f0 */ /* 0x000fe60008001818 */
[----:B------:R-:W-:Y:S02]  /*b9f0*/  WARPGROUP.DEPBAR.LE gsb0, 0x0 ;  /* 0x00008000000079c5 */ /* 0x000fe40000010000 */
[----:B--2---:R-:W-:Y:S02]  /*ba00*/  R2UR UR16, R12 ;  /* 0x000000000c1072ca */ /* 0x004fe400000e0000 */
[----:B------:R-:W-:Y:S01]  /*ba10*/  R2UR UR17, R13 ;  /* 0x000000000d1172ca */ /* 0x000fe200000e0000 */
[----:B------:R-:W-:-:S12]  /*ba20*/  WARPGROUP.ARRIVE ;  /* 0x00000000000079c5 */ /* 0x000fd80000000000 */
[----:B------:R-:W-:Y:S01]  /*ba30*/  HGMMA.64x128x16.F32.BF16 R24, gdesc[UR16], R24, gsb0 ;  /* 0x01e00000101879f0 */ /* 0x000fe20008001818 */
[----:B----4-:R-:W-:Y:S02]  /*ba40*/  R2UR UR20, R20 ;  /* 0x00000000141472ca */ /* 0x010fe400000e0000 */
[----:B------:R-:W-:Y:S01]  /*ba50*/  R2UR UR21, R21 ;  /* 0x00000000151572ca */ /* 0x000fe200000e0000 */
[----:B------:R-:W-:Y:S02]  /*ba60*/  WARPGROUP.DEPBAR.LE gsb0, 0x0 ;  /* 0x00008000000079c5 */ /* 0x000fe40000010000 */
[----:B------:R-:W-:-:S10]  /*ba70*/  WARPGROUP.ARRIVE ;  /* 0x00000000000079c5 */ /* 0x000fd40000000000 */
[----:B------:R-:W-:Y:S03]  /*ba80*/  HGMMA.64x128x16.F32.BF16 R24, gdesc[UR20], R24, gsb0 ;  /* 0x01e00000141879f0 */ /* 0x000fe60008001818 */
[----:B------:R-:W-:Y:S02]  /*ba90*/  WARPGROUP.DEPBAR.LE gsb0, 0x0 ;  /* 0x00008000000079c5 */ /* 0x000fe40000010000 */
[----:B0-----:R-:W-:Y:S05]  /*baa0*/  @P3 BRA `(.L_x_14516) ;  /* 0x0000000000283947 */ /* 0x001fea0003800000 */
[----:B------:R-:W-:Y:S05]  /*bab0*/  @!P0 BRA `(.L_x_14517) ;  /* 0x0000000000048947 */ /* 0x000fea0003800000 */
[----:B------:R-:W-:Y:S01]  /*bac0*/  BPT.TRAP 0x1 ;  /* 0x000000040000795c */ /* 0x000fe20000300000 */
.L_x_14517:
[----:B------:R-:W-:Y:S01]  /*bad0*/  SHF.L.U32 R0, R8, 0x1f, RZ ;  /* 0x0000001f08007819 */ /* 0x000fe200000006ff */
[----:B-----5:R-:W-:-:S04]  /*bae0*/  IMAD R3, R15, 0x8, R2 ;  /* 0x000000080f037824 */ /* 0x020fc800078e0202 */
[----:B------:R0:W1:Y:S01]  /*baf0*/  SYNCS.PHASECHK.TRANS64.TRYWAIT P3, [R3+URZ+0x16850], R0 ;  /* 0x01685000030075a7 */ /* 0x000062000806017f */
[----:B------:R-:W-:Y:S05]  /*bb00*/  @!P0 BRA `(.L_x_14518) ;  /* 0x0000000000048947 */ /* 0x000fea0003800000 */
[----:B------:R-:W-:Y:S01]  /*bb10*/  BPT.TRAP 0x1 ;  /* 0x000000040000795c */ /* 0x000fe20000300000 */
.L_x_14518:
[----:B-1----:R-:W-:Y:S05]  /*bb20*/  @P3 BRA `(.L_x_14516) ;  /* 0x0000000000083947 */ /* 0x002fea0003800000 */
[----:B------:R-:W1:Y:S02]  /*bb30*/  SYNCS.PHASECHK.TRANS64.TRYWAIT P3, [R3+URZ+0x16850], R0 ;  /* 0x01685000030075a7 */ /* 0x000e64000806017f */
[----:B-1----:R-:W-:Y:S05]  /*bb40*/  @!P3 BRA `(.L_x_14519) ;  /* 0x000000f000a4b947 */ /* 0x002fea0003800000 */
.L_x_14516:
[----:B01---5:R-:W-:Y:S01]  /*bb50*/  VIADD R0, R2, 0x400 ;  /* 0x0000040002007836 */ /* 0x023fe20000000000 */
[----:B------:R-:W-:Y:S05]  /*bb60*/  WARPSYNC.ALL ;  /* 0x0000000000007948 */ /* 0x000fea0003800000 */
[----:B------:R-:W-:Y:S01]  /*bb70*/  SHF.R.U32.HI R0, RZ, 0x4, R0 ;  /* 0x00000004ff007819 */ /* 0x000fe20000011600 */
[----:B------:R-:W-:Y:S01]  /*bb80*/  IMAD.MOV.U32 R9, RZ, RZ, 0x40000040 ;  /* 0x40000040ff097424 */ /* 0x000fe200078e00ff */
[----:B------:R-:W2:Y:S04]  /*bb90*/  LDL R21, [R1+0x2c] ;  /* 0x00002c0001157983 */ /* 0x000ea80000100800 */
[----:B------:R-:W3:Y:S01]  /*bba0*/  LDL R20, [R1+0x20] ;  /* 0x0000200001147983 */ /* 0x000ee20000100800 */
[----:B------:R-:W-:Y:S01]  /*bbb0*/  LOP3.LUT R0, R0, 0x3fff, RZ, 0xc0, !PT ;  /* 0x00003fff00007812 */ /* 0x000fe200078ec0ff */
[----:B------:R-:W-:Y:S01]  /*bbc0*/  WARPGROUP.ARRIVE ;  /* 0x00000000000079c5 */ /* 0x000fe20000000000 */
[----:B------:R-:W-:Y:S01]  /*bbd0*/  R2UR UR7, R9 ;  /* 0x00000000090772ca */ /* 0x000fe200000e0000 */
[----:B------:R-:W-:Y:S01]  /*bbe0*/  IMAD.MOV.U32 R13, RZ, RZ, 0x40000040 ;  /* 0x40000040ff0d7424 */ /* 0x000fe200078e00ff */
[----:B------:R-:W0:Y:S01]  /*bbf0*/  @P2 LDC R3, c[0x0][0x450] ;  /* 0x00011400ff032b82 */ /* 0x000e220000000800 */
[----:B------:R-:W-:-:S05]  /*bc00*/  IMAD R8, R15, 0x400, R0 ;  /* 0x000004000f087824 */ /* 0x000fca00078e0200 */
[----:B------:R-:W-:Y:S02]  /*bc10*/  R2UR UR6, R8 ;  /* 0x00000000080672ca */ /* 0x000fe400000e0000 */
[----:B------:R-:W1:Y:S11]  /*bc20*/  @P2 LDC R0, c[0x0][0x44c] ;  /* 0x00011300ff002b82 */ /* 0x000e760000000800 */
[----:B------:R-:W-:Y:S03]  /*bc30*/  HGMMA.64x64x16.F32.BF16 R88, R148, gdesc[UR4].tnspB, R88, gsb0 ;  /* 0x40e0000494587df0 */ /* 0x000fe60008001858 */
[----:B------:R-:W-:-:S02]  /*bc40*/  WARPGROUP.DEPBAR.LE gsb0, 0x0 ;  /* 0x00008000000079c5 */ /* 0x000fc40000010000 */
[----:B------:R-:W4:Y:S04]  /*bc50*/  LDL R149, [R1+0x24] ;  /* 0x0000240001957983 */ /* 0x000f280000100800 */
[----:B------:R-:W4:Y:S04]  /*bc60*/  LDL R150, [R1+0x48] ;  /* 0x0000480001967983 */ /* 0x000f280000100800 */
[----:B------:R-:W2:Y:S01]  /*bc70*/  LDL R151, [R1+0x30] ;  /* 0x0000300001977983 */ /* 0x000ea20000100800 */
[----:B------:R-:W-:Y:S01]  /*bc80*/  VIADD R12, R8, 0x80 ;  /* 0x00000080080c7836 */ /* 0x000fe20000000000 */
[----:B------:R-:W-:Y:S01]  /*bc90*/  R2UR UR7, R13 ;  /* 0x000000000d0772ca */ /* 0x000fe200000e0000 */
[----:B------:R-:W-:Y:S01]  /*bca0*/  WARPGROUP.ARRIVE ;  /* 0x00000000000079c5 */ /* 0x000fe20000000000 */
[----:B------:R-:W-:-:S02]  /*bcb0*/  IMAD.MOV.U32 R13, RZ, RZ, 0x40000040 ;  /* 0x40000040ff0d7424 */ /* 0x000fc400078e00ff */
[----:B------:R-:W-:Y:S01]  /*bcc0*/  R2UR UR6, R12 ;  /* 0x000000000c0672ca */ /* 0x000fe200000e0000 */
[----:B------:R-:W-:-:S12]  /*bcd0*/  VIADD R12, R8, 0x100 ;  /* 0x00000100080c7836 */ /* 0x000fd80000000000 */
[----:B------:R-:W-:Y:S01]  /*bce0*/  HGMMA.64x64x16.F32.BF16 R88, R144, gdesc[UR4].tnspB, R88, gsb0 ;  /* 0x40e0000490587df0 */ /* 0x000fe20008001858 */
[----:B------:R-:W-:Y:S02]  /*bcf0*/  R2UR UR6, R12 ;  /* 0x000000000c0672ca */ /* 0x000fe400000e0000 */
[----:B------:R-:W-:Y:S01]  /*bd00*/  R2UR UR7, R13 ;  /* 0x000000000d0772ca */ /* 0x000fe200000e0000 */
[----:B------:R-:W-:Y:S01]  /*bd10*/  IMAD.MOV.U32 R13, RZ, RZ, 0x40000040 ;  /* 0x40000040ff0d7424 */ /* 0x000fe200078e00ff */
[----:B------:R-:W-:Y:S02]  /*bd20*/  WARPGROUP.DEPBAR.LE gsb0, 0x0 ;  /* 0x00008000000079c5 */ /* 0x000fe40000010000 */
[----:B------:R-:W-:-:S09]  /*bd30*/  WARPGROUP.ARRIVE ;  /* 0x00000000000079c5 */ /* 0x000fd20000000000 */
[----:B------:R-:W-:Y:S01]  /*bd40*/  HGMMA.64x64x16.F32.BF16 R88, R140, gdesc[UR4].tnspB, R88, gsb0 ;  /* 0x40e000048c587df0 */ /* 0x000fe20008001858 */
[----:B------:R-:W-:Y:S01]  /*bd50*/  R2UR UR7, R13 ;  /* 0x000000000d0772ca */ /* 0x000fe200000e0000 */
[----:B------:R-:W-:Y:S01]  /*bd60*/  IMAD.MOV.U32 R13, RZ, RZ, 0x40000040 ;  /* 0x40000040ff0d7424 */ /* 0x000fe200078e00ff */
[----:B------:R-:W-:Y:S02]  /*bd70*/  WARPGROUP.DEPBAR.LE gsb0, 0x0 ;  /* 0x00008000000079c5 */ /* 0x000fe40000010000 */
[----:B------:R-:W-:Y:S01]  /*bd80*/  WARPGROUP.ARRIVE ;  /* 0x00000000000079c5 */ /* 0x000fe20000000000 */
[----:B----4-:R-:W-:-:S04]  /*bd90*/  IMAD.IADD R9, R150, 0x1, R149 ;  /* 0x0000000196097824 */ /* 0x010fc800078e0295 */
[----:B-1----:R-:W-:-:S04]  /*bda0*/  @P2 IMAD.HI.U32 R12, R9, R0, RZ ;  /* 0x00000000090c2227 */ /* 0x002fc800078e00ff */
[----:B------:R-:W-:Y:S01]  /*bdb0*/  IMAD.MOV.U32 R0, RZ, RZ, R9 ;  /* 0x000000ffff007224 */ /* 0x000fe200078e0009 */
[----:B0-----:R-:W-:Y:S01]  /*bdc0*/  @P2 SHF.R.U32.HI R0, RZ, R3, R12 ;  /* 0x00000003ff002219 */ /* 0x001fe2000001160c */
[----:B------:R-:W-:Y:S02]  /*bdd0*/  IMAD.MOV.U32 R9, RZ, RZ, -0x80 ;  /* 0xffffff80ff097424 */ /* 0x000fe400078e00ff */
[----:B------:R-:W-:Y:S02]  /*bde0*/  VIADD R12, R8, 0x180 ;  /* 0x00000180080c7836 */ /* 0x000fe40000000000 */
[----:B------:R-:W0:Y:S01]  /*bdf0*/  SHFL.IDX PT, R3, R0, RZ, 0x1c1f ;  /* 0x001c1fff00037589 */ /* 0x000e2200000e0000 */
[----:B------:R-:W-:Y:S02]  /*be00*/  IMAD R9, R14, R9, 0x1 ;  /* 0x000000010e097424 */ /* 0x000fe400078e0209 */
[----:B------:R-:W-:-:S03]  /*be10*/  R2UR UR6, R12 ;  /* 0x000000000c0672ca */ /* 0x000fc600000e0000 */
[----:B--2---:R-:W-:-:S05]  /*be20*/  IADD3 R9, R21, R9, -R151 ;  /* 0x0000000915097210 */ /* 0x004fca0007ffe897 */
[----:B---3--:R-:W-:-:S05]  /*be30*/  IMAD.IADD R9, R9, 0x1, -R20 ;  /* 0x0000000109097824 */ /* 0x008fca00078e0a14 */
[----:B------:R-:W-:Y:S01]  /*be40*/  HGMMA.64x64x16.F32.BF16 R88, R136, gdesc[UR4].tnspB, R88, gsb0 ;  /* 0x40e0000488587df0 */ /* 0x000fe20008001858 */
[----:B------:R-:W-:Y:S01]  /*be50*/  R2UR UR7, R13 ;  /* 0x000000000d0772ca */ /* 0x000fe200000e0000 */
        /* <DEDUP_REMOVED lines=33> */
[----:B------:R-:W-:Y:S01]  /*c070*/  FMNMX.FTZ R12, R41, R12, !PT ;  /* 0x0000000c290c7209 */ /* 0x000fe20007810000 */
[----:B------:R-:W-:Y:S02]  /*c080*/  WARPGROUP.DEPBAR.LE gsb0, 0x0 ;  /* 0x00008000000079c5 */ /* 0x000fe40000010000 */
[----:B------:R-:W-:Y:S01]  /*c090*/  ISETP.GT.AND P3, PT, R3, 0x30, PT ;  /* 0x000000300300780c */ /* 0x000fe20003f64270 */
[----:B------:R-:W-:Y:S01]  /*c0a0*/  WARPGROUP.ARRIVE ;  /* 0x00000000000079c5 */ /* 0x000fe20000000000 */
        /* <DEDUP_REMOVED lines=61> */
[----:B------:R-:W-:-:S05]  /*c480*/  FMNMX.FTZ R3, R85, R3, !PT ;  /* 0x0000000355037209 */ /* 0x000fca0007810000 */
[----:B------:R-:W0:Y:S02]  /*c490*/  SHFL.BFLY PT, R12, R3, 0x2, 0x1f ;  /* 0x0c401f00030c7f89 */ /* 0x000e2400000e0000 */
[----:B0-----:R-:W-:Y:S01]  /*c4a0*/  FMNMX.FTZ R3, R3, R12, !PT ;  /* 0x0000000c03037209 */ /* 0x001fe20007810000 */
[----:B------:R-:W-:-:S04]  /*c4b0*/  VIADD R12, R8, 0x200 ;  /* 0x00000200080c7836 */ /* 0x000fc80000000000 */
[----:B------:R-:W0:Y:S01]  /*c4c0*/  SHFL.BFLY PT, R20, R3, 0x1, 0x1f ;  /* 0x0c201f0003147f89 */ /* 0x000e2200000e0000 */
[----:B------:R-:W-:-:S03]  /*c4d0*/  R2UR UR6, R12 ;  /* 0x000000000c0672ca */ /* 0x000fc600000e0000 */
[----:B------:R1:W2:Y:S02]  /*c4e0*/  SHFL.IDX PT, R12, R0, 0x1, 0x1c1f ;  /* 0x003c1f00000c7f89 */ /* 0x0002a400000e0000 */
[----:B-1----:R-:W-:-:S08]  /*c4f0*/  IMAD.U32 R0, RZ, RZ, UR5 ;  /* 0x00000005ff007e24 */ /* 0x002fd0000f8e00ff */
[----:B------:R-:W-:Y:S01]  /*c500*/  HGMMA.64x64x16.F32.BF16 R88, R132, gdesc[UR4].tnspB, R88, gsb0 ;  /* 0x40e0000484587df0 */ /* 0x000fe20008001858 */
[----:B0-----:R-:W-:Y:S01]  /*c510*/  FMNMX.FTZ R3, R3, R20, !PT ;  /* 0x0000001403037209 */ /* 0x001fe20007810000 */
[----:B--2---:R-:W-:-:S04]  /*c520*/  IMAD.IADD R9, R9, 0x1, R12 ;  /* 0x0000000109097824 */ /* 0x004fc800078e020c */
[C---:B------:R-:W-:Y:S01]  /*c530*/  FMUL.FTZ R13, R3.reuse, R0 ;  /* 0x00000000030d7220 */ /* 0x040fe20000410000 */
[----:B------:R-:W-:Y:S02]  /*c540*/  FSETP.NEU.FTZ.AND P3, PT, R3, -INF , PT ;  /* 0xff8000000300780b */ /* 0x000fe40003f7d000 */
[C---:B------:R-:W-:Y:S02]  /*c550*/  ISETP.GT.AND P5, PT, R9.reuse, RZ, PT ;  /* 0x000000ff0900720c */ /* 0x040fe40003fa4270 */
[C---:B------:R-:W-:Y:S02]  /*c560*/  ISETP.GT.AND P4, PT, R9.reuse, 0x1, PT ;  /* 0x000000010900780c */ /* 0x040fe40003f84270 */
        /* <DEDUP_REMOVED lines=10> */
[----:B------:R-:W-:Y:S02]  /*c610*/  FSEL R13, R13, RZ, P3 ;  /* 0x000000ff0d0d7208 */ /* 0x000fe40001800000 */
[----:B------:R-:W-:Y:S02]  /*c620*/  ISETP.GT.AND P4, PT, R9, 0x11, PT ;  /* 0x000000110900780c */ /* 0x000fe40003f84270 */
        /* <DEDUP_REMOVED lines=21> */
[--C-:B------:R-:W-:Y:S01]  /*c780*/  FFMA.FTZ R40, R64, R0, -R13.reuse ;  /* 0x0000000040287223 */ /* 0x100fe2000001080d */
[----:B------:R-:W-:Y:S01]  /*c790*/  ISETP.GT.AND P4, PT, R9, 0x21, PT ;  /* 0x000000210900780c */ /* 0x000fe20003f84270 */
[----:B------:R-:W1:Y:S01]  /*c7a0*/  S2R R64, SR_TID.X ;  /* 0x0000000000407919 */ /* 0x000e620000002100 */
[----:B------:R-:W-:Y:S01]  /*c7b0*/  FSEL R42, R42, -INF , P5 ;  /* 0xff8000002a2a7808 */ /* 0x000fe20002800000 */
[----:B------:R-:W-:Y:S01]  /*c7c0*/  MUFU.EX2 R148, R148 ;  /* 0x0000009400947308 */ /* 0x000fe20000000800 */
[----:B------:R-:W-:Y:S01]  /*c7d0*/  FMNMX.FTZ R24, R39, R24, !PT ;  /* 0x0000001827187209 */ /* 0x000fe20007810000 */
[----:B0-----:R-:W-:Y:S01]  /*c7e0*/  IMAD.MOV.U32 R33, RZ, RZ, 0x40000040 ;  /* 0x40000040ff217424 */ /* 0x001fe200078e00ff */
[----:B------:R-:W-:Y:S01]  /*c7f0*/  ISETP.GT.AND P5, PT, R9, 0x28, PT ;  /* 0x000000280900780c */ /* 0x000fe20003fa4270 */
[----:B------:R-:W-:Y:S01]  /*c800*/  FFMA.FTZ R146, R36, R0, -R13 ;  /* 0x0000000024927223 */ /* 0x000fe2000001080d */
[----:B------:R-:W-:Y:S01]  /*c810*/  FSEL R43, R43, -INF , P4 ;  /* 0xff8000002b2b7808 */ /* 0x000fe20002000000 */
[----:B------:R-:W-:-:S02]  /*c820*/  WARPGROUP.DEPBAR.LE gsb0, 0x0 ;  /* 0x00008000000079c5 */ /* 0x000fc40000010000 */
[----:B------:R-:W-:Y:S01]  /*c830*/  FMNMX.FTZ R25, R42, R24, !PT ;  /* 0x000000182a197209 */ /* 0x000fe20007810000 */
[-CC-:B------:R-:W-:Y:S01]  /*c840*/  FFMA.FTZ R132, R56, R0.reuse, -R13.reuse ;  /* 0x0000000038847223 */ /* 0x180fe2000001080d */
[----:B------:R-:W-:Y:S01]  /*c850*/  ISETP.GT.AND P4, PT, R9, 0x29, PT ;  /* 0x000000290900780c */ /* 0x000fe20003f84270 */
[----:B------:R-:W-:Y:S01]  /*c860*/  WARPGROUP.ARRIVE ;  /* 0x00000000000079c5 */ /* 0x000fe20000000000 */
[----:B------:R-:W-:Y:S01]  /*c870*/  FSEL R46, R46, -INF , P5 ;  /* 0xff8000002e2e7808 */ /* 0x000fe20002800000 */
[-CC-:B------:R-:W-:Y:S01]  /*c880*/  FFMA.FTZ R134, R60, R0.reuse, -R13.reuse ;  /* 0x000000003c867223 */ /* 0x180fe2000001080d */
[----:B------:R-:W-:Y:S01]  /*c890*/  FMNMX.FTZ R25, R43, R25, !PT ;  /* 0x000000192b197209 */ /* 0x000fe20007810000 */
[----:B------:R-:W-:Y:S01]  /*c8a0*/  MUFU.EX2 R150, R150 ;  /* 0x0000009600967308 */ /* 0x000fe20000000800 */
[----:B------:R-:W-:Y:S01]  /*c8b0*/  ISETP.GT.AND P5, PT, R9, 0x30, PT ;  /* 0x000000300900780c */ /* 0x000fe20003fa4270 */
[----:B------:R-:W-:Y:S01]  /*c8c0*/  @!P1 IMAD R15, R15, 0x8, R2 ;  /* 0x000000080f0f9824 */ /* 0x000fe200078e0202 */
[----:B------:R-:W-:Y:S01]  /*c8d0*/  FSEL R47, R47, -INF , P4 ;  /* 0xff8000002f2f7808 */ /* 0x000fe20002000000 */
[-CC-:B------:R-:W-:Y:S01]  /*c8e0*/  FFMA.FTZ R37, R37, R0.reuse, -R13.reuse ;  /* 0x0000000025257223 */ /* 0x180fe2000001080d */
[----:B------:R-:W-:Y:S01]  /*c8f0*/  FMNMX.FTZ R25, R46, R25, !PT ;  /* 0x000000192e197209 */ /* 0x000fe20007810000 */
[-CC-:B------:R-:W-:Y:S01]  /*c900*/  FFMA.FTZ R142, R44, R0.reuse, -R13.reuse ;  /* 0x000000002c8e7223 */ /* 0x180fe2000001080d */
[----:B------:R-:W-:Y:S01]  /*c910*/  ISETP.GT.AND P4, PT, R9, 0x31, PT ;  /* 0x000000310900780c */ /* 0x000fe20003f84270 */
[----:B------:R-:W-:Y:S01]  /*c920*/  MUFU.EX2 R20, R20 ;  /* 0x0000001400147308 */ /* 0x000fe20000000800 */
        /* <DEDUP_REMOVED lines=13> */
[----:B------:R-:W-:Y:S01]  /*ca00*/  FFMA.FTZ R81, R81, R0, -R13 ;  /* 0x0000000051517223 */ /* 0x000fe2000001080d */
[----:B------:R-:W-:Y:S01]  /*ca10*/  FMNMX.FTZ R28, R51, R28, !PT ;  /* 0x0000001c331c7209 */ /* 0x000fe20007810000 */
[----:B------:R0:W-:Y:S01]  /*ca20*/  MUFU.EX2 R25, R41 ;  /* 0x0000002900197308 */ /* 0x0001e20000000800 */
[----:B------:R-:W-:-:S02]  /*ca30*/  ISETP.GT.AND P5, PT, R9, 0x40, PT ;  /* 0x000000400900780c */ /* 0x000fc40003fa4270 */
[----:B------:R-:W-:Y:S02]  /*ca40*/  R2UR UR7, R33 ;  /* 0x00000000210772ca */ /* 0x000fe400000e0000 */
[----:B-1----:R-:W-:Y:S01]  /*ca50*/  SHF.R.U32.HI R135, RZ, 0x7, R64 ;  /* 0x00000007ff877819 */ /* 0x002fe20000011640 */
[----:B------:R-:W-:Y:S01]  /*ca60*/  @!P1 VIADD R15, R15, 0x16860 ;  /* 0x000168600f0f9836 */ /* 0x000fe20000000000 */
[----:B------:R-:W-:Y:S01]  /*ca70*/  FSEL R55, R55, -INF , P4 ;  /* 0xff80000037377808 */ /* 0x000fe20002000000 */
[----:B------:R-:W-:Y:S01]  /*ca80*/  MUFU.EX2 R146, R146 ;  /* 0x0000009200927308 */ /* 0x000fe20000000800 */
[----:B------:R-:W-:Y:S01]  /*ca90*/  FMNMX.FTZ R28, R54, R28, !PT ;  /* 0x0000001c361c7209 */ /* 0x000fe20007810000 */
[-CC-:B0-----:R-:W-:Y:S01]  /*caa0*/  FFMA.FTZ R41, R61, R0.reuse, -R13.reuse ;  /* 0x000000003d297223 */ /* 0x181fe2000001080d */
[----:B------:R-:W-:Y:S01]  /*cab0*/  ISETP.GT.AND P4, PT, R9, 0x41, PT ;  /* 0x000000410900780c */ /* 0x000fe20003f84270 */
[-CC-:B------:R-:W-:Y:S01]  /*cac0*/  FFMA.FTZ R44, R65, R0.reuse, -R13.reuse ;  /* 0x00000000412c7223 */ /* 0x180fe2000001080d */
[----:B------:R-:W-:Y:S01]  /*cad0*/  FSEL R58, R58, -INF , P5 ;  /* 0xff8000003a3a7808 */ /* 0x000fe20002800000 */
[--C-:B------:R-:W-:Y:S01]  /*cae0*/  FFMA.FTZ R48, R69, R0, -R13.reuse ;  /* 0x0000000045307223 */ /* 0x100fe2000001080d */
[----:B------:R-:W-:Y:S01]  /*caf0*/  FMNMX.FTZ R28, R55, R28, !PT ;  /* 0x0000001c371c7209 */ /* 0x000fe20007810000 */
[----:B------:R0:W-:Y:S01]  /*cb00*/  MUFU.EX2 R24, R37 ;  /* 0x0000002500187308 */ /* 0x0001e20000000800 */
[----:B------:R-:W-:Y:S01]  /*cb10*/  ISETP.GT.AND P5, PT, R9, 0x48, PT ;  /* 0x000000480900780c */ /* 0x000fe20003fa4270 */
[-CC-:B------:R-:W-:Y:S01]  /*cb20*/  FFMA.FTZ R52, R73, R0.reuse, -R13.reuse ;  /* 0x0000000049347223 */ /* 0x180fe2000001080d */
[----:B------:R-:W-:Y:S01]  /*cb30*/  FSEL R59, R59, -INF , P4 ;  /* 0xff8000003b3b7808 */ /* 0x000fe20002000000 */
[--C-:B------:R-:W-:Y:S01]  /*cb40*/  FFMA.FTZ R33, R77, R0, -R13.reuse ;  /* 0x000000004d217223 */ /* 0x100fe2000001080d */
[----:B------:R-:W-:Y:S01]  /*cb50*/  FMNMX.FTZ R29, R58, R28, !PT ;  /* 0x0000001c3a1d7209 */ /* 0x000fe20007810000 */
[-CC-:B------:R-:W-:Y:S01]  /*cb60*/  FFMA.FTZ R53, R80, R0.reuse, -R13.reuse ;  /* 0x0000000050357223 */ /* 0x180fe2000001080d */
[----:B------:R-:W-:Y:S01]  /*cb70*/  ISETP.GT.AND P4, PT, R9, 0x49, PT ;  /* 0x000000490900780c */ /* 0x000fe20003f84270 */
[----:B------:R-:W-:Y:S01]  /*cb80*/  MUFU.EX2 R140, R140 ;  /* 0x0000008c008c7308 */ /* 0x000fe20000000800 */
[----:B------:R-:W-:Y:S01]  /*cb90*/  FSEL R62, R62, -INF , P5 ;  /* 0xff8000003e3e7808 */ /* 0x000fe20002800000 */
[-CC-:B0-----:R-:W-:Y:S01]  /*cba0*/  FFMA.FTZ R37, R57, R0.reuse, -R13.reuse ;  /* 0x0000000039257223 */ /* 0x181fe2000001080d */
[----:B------:R-:W-:Y:S01]  /*cbb0*/  FMNMX.FTZ R29, R59, R29, !PT ;  /* 0x0000001d3b1d7209 */ /* 0x000fe20007810000 */
[----:B------:R-:W-:Y:S01]  /*cbc0*/  FFMA.FTZ R57, R84, R0, -R13 ;  /* 0x0000000054397223 */ /* 0x000fe2000001080d */
[----:B------:R-:W-:-:S02]  /*cbd0*/  ISETP.GT.AND P5, PT, R9, 0x50, PT ;  /* 0x000000500900780c */ /* 0x000fc40003fa4270 */
[----:B------:R-:W-:Y:S01]  /*cbe0*/  FSEL R63, R63, -INF , P4 ;  /* 0xff8000003f3f7808 */ /* 0x000fe20002000000 */
[----:B------:R-:W-:Y:S01]  /*cbf0*/  MUFU.EX2 R142, R142 ;  /* 0x0000008e008e7308 */ /* 0x000fe20000000800 */
[----:B------:R-:W-:Y:S02]  /*cc00*/  FMNMX.FTZ R29, R62, R29, !PT ;  /* 0x0000001d3e1d7209 */ /* 0x000fe40007810000 */
[----:B------:R-:W-:Y:S02]  /*cc10*/  ISETP.GT.AND P4, PT, R9, 0x51, PT ;  /* 0x000000510900780c */ /* 0x000fe40003f84270 */
[----:B------:R-:W-:Y:S02]  /*cc20*/  FSEL R66, R66, -INF , P5 ;  /* 0xff80000042427808 */ /* 0x000fe40002800000 */
[----:B------:R-:W-:Y:S01]  /*cc30*/  FMNMX.FTZ R29, R63, R29, !PT ;  /* 0x0000001d3f1d7209 */ /* 0x000fe20007810000 */
[----:B------:R0:W-:Y:S01]  /*cc40*/  MUFU.EX2 R28, R45 ;  /* 0x0000002d001c7308 */ /* 0x0001e20000000800 */
[----:B------:R-:W-:-:S02]  /*cc50*/  ISETP.GT.AND P5, PT, R9, 0x58, PT ;  /* 0x000000580900780c */ /* 0x000fc40003fa4270 */
[----:B------:R-:W-:Y:S02]  /*cc60*/  FSEL R67, R67, -INF , P4 ;  /* 0xff80000043437808 */ /* 0x000fe40002000000 */
[----:B------:R-:W-:Y:S02]  /*cc70*/  FMNMX.FTZ R32, R66, R29, !PT ;  /* 0x0000001d42207209 */ /* 0x000fe40007810000 */
[----:B------:R-:W-:Y:S01]  /*cc80*/  ISETP.GT.AND P4, PT, R9, 0x59, PT ;  /* 0x000000590900780c */ /* 0x000fe20003f84270 */
[----:B------:R-:W-:Y:S01]  /*cc90*/  MUFU.EX2 R136, R136 ;  /* 0x0000008800887308 */ /* 0x000fe20000000800 */
[----:B------:R-:W-:Y:S01]  /*cca0*/  FSEL R70, R70, -INF , P5 ;  /* 0xff80000046467808 */ /* 0x000fe20002800000 */
[----:B0-----:R-:W-:Y:S01]  /*ccb0*/  FFMA.FTZ R45, R68, R0, -R13 ;  /* 0x00000000442d7223 */ /* 0x001fe2000001080d */
[----:B------:R-:W-:Y:S02]  /*ccc0*/  FMNMX.FTZ R32, R67, R32, !PT ;  /* 0x0000002043207209 */ /* 0x000fe40007810000 */
[----:B------:R-:W-:-:S02]  /*ccd0*/  ISETP.GT.AND P5, PT, R9, 0x60, PT ;  /* 0x000000600900780c */ /* 0x000fc40003fa4270 */
[----:B------:R-:W-:Y:S01]  /*cce0*/  FSEL R71, R71, -INF , P4 ;  /* 0xff80000047477808 */ /* 0x000fe20002000000 */
[----:B------:R0:W-:Y:S01]  /*ccf0*/  MUFU.EX2 R29, R49 ;  /* 0x00000031001d7308 */ /* 0x0001e20000000800 */
[----:B------:R-:W-:Y:S02]  /*cd00*/  FMNMX.FTZ R32, R70, R32, !PT ;  /* 0x0000002046207209 */ /* 0x000fe40007810000 */
[----:B------:R-:W-:Y:S02]  /*cd10*/  ISETP.GT.AND P4, PT, R9, 0x61, PT ;  /* 0x000000610900780c */ /* 0x000fe40003f84270 */
[----:B------:R-:W-:Y:S02]  /*cd20*/  FSEL R74, R74, -INF , P5 ;  /* 0xff8000004a4a7808 */ /* 0x000fe40002800000 */
[----:B------:R-:W-:Y:S01]  /*cd30*/  FMNMX.FTZ R32, R71, R32, !PT ;  /* 0x0000002047207209 */ /* 0x000fe20007810000 */
[----:B------:R-:W-:Y:S01]  /*cd40*/  MUFU.EX2 R138, R138 ;  /* 0x0000008a008a7308 */ /* 0x000fe20000000800 */
[----:B------:R-:W-:Y:S01]  /*cd50*/  ISETP.GT.AND P5, PT, R9, 0x68, PT ;  /* 0x000000680900780c */ /* 0x000fe20003fa4270 */
[----:B0-----:R-:W-:Y:S01]  /*cd60*/  FFMA.FTZ R49, R72, R0, -R13 ;  /* 0x0000000048317223 */ /* 0x001fe2000001080d */
[----:B------:R-:W-:-:S02]  /*cd70*/  FSEL R75, R75, -INF , P4 ;  /* 0xff8000004b4b7808 */ /* 0x000fc40002000000 */
[----:B------:R-:W-:Y:S02]  /*cd80*/  FMNMX.FTZ R32, R74, R32, !PT ;  /* 0x000000204a207209 */ /* 0x000fe40007810000 */
        /* <DEDUP_REMOVED lines=19> */
[----:B------:R-:W-:Y:S02]  /*cec0*/  FSEL R87, R87, -INF , P4 ;  /* 0xff80000057577808 */ /* 0x000fe40002000000 */
[----:B------:R-:W-:Y:S01]  /*ced0*/  FMNMX.FTZ R9, R86, R32, !PT ;  /* 0x0000002056097209 */ /* 0x000fe20007810000 */
[----:B------:R-:W-:Y:S03]  /*cee0*/  MUFU.EX2 R41, R41 ;  /* 0x0000002900297308 */ /* 0x000fe60000000800 */
[----:B------:R-:W-:-:S05]  /*cef0*/  FMNMX.FTZ R9, R87, R9, !PT ;  /* 0x0000000957097209 */ /* 0x000fca0007810000 */
[----:B------:R-:W0:Y:S01]  /*cf00*/  SHFL.BFLY PT, R32, R9, 0x2, 0x1f ;  /* 0x0c401f0009207f89 */ /* 0x000e2200000e0000 */
[----:B------:R-:W-:Y:S01]  /*cf10*/  @!P1 PRMT R15, RZ, 0x654, R15 ;  /* 0x00000654ff0f9816 */ /* 0x000fe2000000000f */
[----:B------:R-:W-:Y:S08]  /*cf20*/  MUFU.EX2 R40, R40 ;  /* 0x0000002800287308 */ /* 0x000ff00000000800 */
[----:B------:R-:W-:Y:S08]  /*cf30*/  MUFU.EX2 R44, R44 ;  /* 0x0000002c002c7308 */ /* 0x000ff00000000800 */
[----:B------:R-:W-:Y:S01]  /*cf40*/  MUFU.EX2 R45, R45 ;  /* 0x0000002d002d7308 */ /* 0x000fe20000000800 */
[----:B0-----:R-:W-:Y:S01]  /*cf50*/  FMNMX.FTZ R9, R9, R32, !PT ;  /* 0x0000002009097209 */ /* 0x001fe20007810000 */
[----:B------:R-:W-:-:S06]  /*cf60*/  VIADD R32, R8, 0x280 ;  /* 0x0000028008207836 */ /* 0x000fcc0000000000 */
[----:B------:R-:W-:Y:S01]  /*cf70*/  MUFU.EX2 R48, R48 ;  /* 0x0000003000307308 */ /* 0x000fe20000000800 */
[----:B------:R-:W0:Y:S01]  /*cf80*/  SHFL.BFLY PT, R56, R9, 0x1, 0x1f ;  /* 0x0c201f0009387f89 */ /* 0x000e2200000e0000 */
[----:B------:R-:W-:Y:S01]  /*cf90*/  R2UR UR6, R32 ;  /* 0x00000000200672ca */ /* 0x000fe200000e0000 */
[-CC-:B------:R-:W-:Y:S01]  /*cfa0*/  FFMA.FTZ R32, R76, R0.reuse, -R13.reuse ;  /* 0x000000004c207223 */ /* 0x180fe2000001080d */
[----:B------:R-:W-:-:S04]  /*cfb0*/  FFMA.FTZ R13, R85, R0, -R13 ;  /* 0x00000000550d7223 */ /* 0x000fc8000001080d */
[----:B------:R-:W-:Y:S08]  /*cfc0*/  MUFU.EX2 R49, R49 ;  /* 0x0000003100317308 */ /* 0x000ff00000000800 */
[----:B------:R-:W-:Y:S01]  /*cfd0*/  MUFU.EX2 R52, R52 ;  /* 0x0000003400347308 */ /* 0x000fe20000000800 */
[----:B------:R-:W-:Y:S07]  /*cfe0*/  HGMMA.64x64x16.F32.BF16 R88, R128, gdesc[UR4].tnspB, R88, gsb0 ;  /* 0x40e0000480587df0 */ /* 0x000fee0008001858 */
        /* <DEDUP_REMOVED lines=9> */
[----:B------:R-:W2:Y:S01]  /*d080*/  LDL R46, [R1+0x28] ;  /* 0x00002800012e7983 */ /* 0x000ea20000100800 */
[-CC-:B------:R-:W-:Y:S01]  /*d090*/  FFMA.FTZ R60, R27, R0.reuse, -R61.reuse ;  /* 0x000000001b3c7223 */ /* 0x180fe2000001083d */
[----:B------:R-:W-:Y:S02]  /*d0a0*/  VIADD R26, R8, 0x300 ;  /* 0x00000300081a7836 */ /* 0x000fe40000000000 */
[-CC-:B------:R-:W-:Y:S01]  /*d0b0*/  FFMA.FTZ R151, R30, R0.reuse, -R61.reuse ;  /* 0x000000001e977223 */ /* 0x180fe2000001083d */
[----:B------:R-:W-:Y:S02]  /*d0c0*/  IMAD.MOV.U32 R27, RZ, RZ, 0x40000040 ;  /* 0x40000040ff1b7424 */ /* 0x000fe400078e00ff */
[-CC-:B------:R-:W-:Y:S01]  /*d0d0*/  FFMA.FTZ R30, R31, R0.reuse, -R61.reuse ;  /* 0x000000001f1e7223 */ /* 0x180fe2000001083d */
[-CC-:B------:R-:W-:Y:S01]  /*d0e0*/  FFMA.FTZ R31, R35, R0.reuse, -R61.reuse ;  /* 0x00000000231f7223 */ /* 0x180fe2000001083d */
[----:B------:R-:W-:Y:S01]  /*d0f0*/  R2UR UR6, R26 ;  /* 0x000000001a0672ca */ /* 0x000fe200000e0000 */
[----:B------:R-:W-:Y:S01]  /*d100*/  VIADD R26, R8, 0x380 ;  /* 0x00000380081a7836 */ /* 0x000fe20000000000 */
[----:B------:R-:W-:Y:S01]  /*d110*/  R2UR UR7, R27 ;  /* 0x000000001b0772ca */ /* 0x000fe200000e0000 */
[-CC-:B------:R-:W-:Y:S01]  /*d120*/  FFMA.FTZ R35, R43, R0.reuse, -R61.reuse ;  /* 0x000000002b237223 */ /* 0x180fe2000001083d */
[----:B------:R-:W-:Y:S01]  /*d130*/  FSEL R27, R9, RZ, P4 ;  /* 0x000000ff091b7208 */ /* 0x000fe20002000000 */
[----:B------:R-:W-:Y:S01]  /*d140*/  MUFU.EX2 R149, R149 ;  /* 0x0000009500957308 */ /* 0x000fe20000000800 */
[----:B------:R-:W-:Y:S01]  /*d150*/  FSEL R43, R3, RZ, P3 ;  /* 0x000000ff032b7208 */ /* 0x000fe20001800000 */
[----:B------:R-:W-:Y:S01]  /*d160*/  FFMA.FTZ R145, R34, R0, -R61 ;  /* 0x0000000022917223 */ /* 0x000fe2000001083d */
[----:B------:R-:W-:Y:S01]  /*d170*/  ISETP.GE.U32.AND P3, PT, R64, 0x180, PT ;  /* 0x000001804000780c */ /* 0x000fe20003f66070 */
[----:B------:R-:W-:Y:S01]  /*d180*/  FADD.FTZ R10, -R27, R10 ;  /* 0x0000000a1b0a7221 */ /* 0x000fe20000010100 */
[----:B------:R-:W-:-:S02]  /*d190*/  IMAD.MOV.U32 R27, RZ, RZ, 0x40000040 ;  /* 0x40000040ff1b7424 */ /* 0x000fc400078e00ff */
[----:B------:R-:W-:Y:S01]  /*d1a0*/  FADD.FTZ R43, -R43, R11 ;  /* 0x0000000b2b2b7221 */ /* 0x000fe20000010100 */
[----:B------:R-:W-:Y:S02]  /*d1b0*/  VIADD R11, R135, 0x9 ;  /* 0x00000009870b7836 */ /* 0x000fe40000000000 */
[-C--:B------:R-:W-:Y:S01]  /*d1c0*/  FMUL.FTZ R10, R10, R0.reuse ;  /* 0x000000000a0a7220 */ /* 0x080fe20000410000 */
[----:B------:R-:W-:Y:S01]  /*d1d0*/  MUFU.EX2 R60, R60 ;  /* 0x0000003c003c7308 */ /* 0x000fe20000000800 */
[-C--:B------:R-:W-:Y:S01]  /*d1e0*/  FMUL.FTZ R8, R43, R0.reuse ;  /* 0x000000002b087220 */ /* 0x080fe20000410000 */
        /* <DEDUP_REMOVED lines=9> */
[----:B------:R-:W-:-:S05]  /*d280*/  FFMA.FTZ R133, R58, R0, -R61 ;  /* 0x000000003a857223 */ /* 0x000fca000001083d */
[----:B------:R-:W1:Y:S08]  /*d290*/  MUFU.EX2 R10, R10 ;  /* 0x0000000a000a7308 */ /* 0x000e700000000800 */
[----:B------:R-:W3:Y:S01]  /*d2a0*/  MUFU.EX2 R151, R151 ;  /* 0x0000009700977308 */ /* 0x000ee20000000800 */
[----:B------:R-:W-:Y:S02]  /*d2b0*/  WARPGROUP.DEPBAR.LE gsb0, 0x0 ;  /* 0x00008000000079c5 */ /* 0x000fe40000010000 */
[----:B------:R-:W-:-:S05]  /*d2c0*/  WARPGROUP.ARRIVE ;  /* 0x00000000000079c5 */ /* 0x000fca0000000000 */
[----:B------:R-:W4:Y:S01]  /*d2d0*/  MUFU.EX2 R30, R30 ;  /* 0x0000001e001e7308 */ /* 0x000f220000000800 */
[----:B------:R-:W-:Y:S01]  /*d2e0*/  HGMMA.64x64x16.F32.BF16 R88, R124, gdesc[UR4].tnspB, R88, gsb0 ;  /* 0x40e000047c587df0 */ /* 0x000fe20008001858 */
[----:B------:R-:W-:Y:S01]  /*d2f0*/  R2UR UR6, R26 ;  /* 0x000000001a0672ca */ /* 0x000fe200000e0000 */
[----:B------:R-:W-:Y:S01]  /*d300*/  @!P1 IMAD R26, R18, 0x8, R2 ;  /* 0x00000008121a9824 */ /* 0x000fe200078e0202 */
[----:B------:R-:W-:-:S04]  /*d310*/  R2UR UR7, R27 ;  /* 0x000000001b0772ca */ /* 0x000fc800000e0000 */
[----:B------:R-:W4:Y:S01]  /*d320*/  MUFU.EX2 R145, R145 ;  /* 0x0000009100917308 */ /* 0x000f220000000800 */
[----:B0-----:R-:W-:Y:S01]  /*d330*/  FFMA.FTZ R5, R8, R5, R148 ;  /* 0x0000000508057223 */ /* 0x001fe20000010094 */
[----:B------:R-:W-:Y:S02]  /*d340*/  @!P1 VIADD R26, R26, 0x16840 ;  /* 0x000168401a1a9836 */ /* 0x000fe40000000000 */
[----:B-1----:R-:W-:Y:S01]  /*d350*/  FFMA.FTZ R4, R10, R4, R149 ;  /* 0x000000040a047223 */ /* 0x002fe20000010095 */
[----:B------:R-:W-:-:S03]  /*d360*/  SEL R27, R11, 0x9, !P3 ;  /* 0x000000090b1b7807 */ /* 0x000fc60005800000 */
[----:B------:R-:W0:Y:S08]  /*d370*/  MUFU.EX2 R31, R31 ;  /* 0x0000001f001f7308 */ /* 0x000e300000000800 */
[----:B------:R-:W1:Y:S08]  /*d380*/  MUFU.EX2 R147, R147 ;  /* 0x0000009300937308 */ /* 0x000e700000000800 */
[----:B------:R-:W1:Y:S08]  /*d390*/  MUFU.EX2 R34, R34 ;  /* 0x0000002200227308 */ /* 0x000e700000000800 */
[----:B------:R-:W1:Y:S08]  /*d3a0*/  MUFU.EX2 R141, R141 ;  /* 0x0000008d008d7308 */ /* 0x000e700000000800 */
[----:B------:R-:W1:Y:S08]  /*d3b0*/  MUFU.EX2 R35, R35 ;  /* 0x0000002300237308 */ /* 0x000e700000000800 */
[----:B------:R-:W1:Y:S08]  /*d3c0*/  MUFU.EX2 R143, R143 ;  /* 0x0000008f008f7308 */ /* 0x000e700000000800 */
[----:B------:R-:W1:Y:S08]  /*d3d0*/  MUFU.EX2 R38, R38 ;  /* 0x0000002600267308 */ /* 0x000e700000000800 */
[----:B------:R-:W1:Y:S08]  /*d3e0*/  MUFU.EX2 R137, R137 ;  /* 0x0000008900897308 */ /* 0x000e700000000800 */
[----:B------:R-:W1:Y:S01]  /*d3f0*/  MUFU.EX2 R39, R39 ;  /* 0x0000002700277308 */ /* 0x000e620000000800 */
[----:B------:R-:W-:-:S02]  /*d400*/  WARPGROUP.DEPBAR.LE gsb0, 0x0 ;  /* 0x00008000000079c5 */ /* 0x000fc40000010000 */
[----:B------:R-:W-:-:S05]  /*d410*/  WARPGROUP.ARRIVE ;  /* 0x00000000000079c5 */ /* 0x000fca0000000000 */
[----:B------:R-:W1:Y:S01]  /*d420*/  MUFU.EX2 R139, R139 ;  /* 0x0000008b008b7308 */ /* 0x000e620000000800 */
[----:B------:R-:W-:Y:S01]  /*d430*/  HGMMA.64x64x16.F32.BF16 R88, R120, gdesc[UR4].tnspB, R88, gsb0 ;  /* 0x40e0000478587df0 */ /* 0x000fe20008001858 */
[----:B------:R-:W-:Y:S01]  /*d440*/  @!P1 PRMT R26, RZ, 0x654, R26 ;  /* 0x00000654ff1a9816 */ /* 0x000fe2000000001a */
[----:B------:R-:W-:Y:S01]  /*d450*/  FADD.FTZ R5, R12, R5 ;  /* 0x000000050c057221 */ /* 0x000fe20000010000 */
[----:B------:R-:W-:-:S03]  /*d460*/  FADD.FTZ R4, R60, R4 ;  /* 0x000000043c047221 */ /* 0x000fc60000010000 */
[----:B------:R-:W-:Y:S01]  /*d470*/  FADD.FTZ R5, R150, R5 ;  /* 0x0000000596057221 */ /* 0x000fe20000010000 */
[----:B------:R-:W1:Y:S03]  /*d480*/  MUFU.EX2 R42, R42 ;  /* 0x0000002a002a7308 */ /* 0x000e660000000800 */
[----:B------:R-:W-:Y:S01]  /*d490*/  FADD.FTZ R5, R20, R5 ;  /* 0x0000000514057221 */ /* 0x000fe20000010000 */
[-CC-:B------:R-:W-:Y:S01]  /*d4a0*/  FFMA.FTZ R59, R59, R0.reuse, -R61.reuse ;  /* 0x000000003b3b7223 */ /* 0x180fe2000001083d */
[----:B------:R-:W-:-:S03]  /*d4b0*/  FFMA.FTZ R135, R62, R0, -R61 ;  /* 0x000000003e877223 */ /* 0x000fc6000001083d */
[----:B------:R-:W1:Y:S01]  /*d4c0*/  MUFU.EX2 R133, R133 ;  /* 0x0000008500857308 */ /* 0x000e620000000800 */
[-CC-:B------:R-:W-:Y:S01]  /*d4d0*/  FFMA.FTZ R63, R63, R0.reuse, -R61.reuse ;  /* 0x000000003f3f7223 */ /* 0x180fe2000001083d */
[----:B------:R-:W-:-:S06]  /*d4e0*/  FFMA.FTZ R129, R66, R0, -R61 ;  /* 0x0000000042817223 */ /* 0x000fcc000001083d */
[----:B------:R-:W1:Y:S01]  /*d4f0*/  MUFU.EX2 R11, R59 ;  /* 0x0000003b000b7308 */ /* 0x000e620000000800 */
[----:B------:R-:W-:-:S07]  /*d500*/  F2FP.BF16.F32.PACK_AB R150, R20, R150 ;  /* 0x000000961496723e */ /* 0x000fce00000010ff */
[----:B------:R-:W-:Y:S08]  /*d510*/  MUFU.EX2 R56, R81 ;  /* 0x0000005100387308 */ /* 0x000ff00000000800 */
[----:B------:R-:W-:Y:S08]  /*d520*/  MUFU.EX2 R57, R57 ;  /* 0x0000003900397308 */ /* 0x000ff00000000800 */
[----:B------:R-:W-:Y:S01]  /*d530*/  MUFU.EX2 R13, R13 ;  /* 0x0000000d000d7308 */ /* 0x000fe20000000800 */
[----:B------:R-:W-:-:S02]  /*d540*/  WARPGROUP.DEPBAR.LE gsb0, 0x0 ;  /* 0x00008000000079c5 */ /* 0x000fc40000010000 */
[----:B------:R1:W-:Y:S06]  /*d550*/  BAR.ARV R27, 0x100 ;  /* 0x0004001b0000751d */ /* 0x0003ec0000002000 */
[----:B------:R3:W-:Y:S02]  /*d560*/  @!P1 SYNCS.ARRIVE.TRANS64.RED.A1T0 RZ, [R26+URZ], RZ ;  /* 0x000000ff1aff99a7 */ /* 0x0007e4000810043f */
[----:B---3--:R-:W-:Y:S01]  /*d570*/  FADD.FTZ R26, R151, R4 ;  /* 0x00000004971a7221 */ /* 0x008fe20000010000 */
[----:B------:R3:W-:Y:S03]  /*d580*/  @!P1 SYNCS.ARRIVE.TRANS64.RED.A1T0 RZ, [R15+URZ], RZ ;  /* 0x000000ff0fff99a7 */ /* 0x0007e6000810043f */
[----:B----4-:R-:W-:-:S04]  /*d590*/  FADD.FTZ R26, R30, R26 ;  /* 0x0000001a1e1a7221 */ /* 0x010fc80000010000 */
[----:B------:R-:W-:Y:S01]  /*d5a0*/  FADD.FTZ R26, R145, R26 ;  /* 0x0000001a911a7221 */ /* 0x000fe20000010000 */
[----:B---3--:R-:W-:-:S03]  /*d5b0*/  FADD.FTZ R15, R144, R5 ;  /* 0x00000005900f7221 */ /* 0x008fc60000010000 */
[----:B0-----:R-:W-:Y:S01]  /*d5c0*/  FADD.FTZ R26, R31, R26 ;  /* 0x0000001a1f1a7221 */ /* 0x001fe20000010000 */
[----:B------:R-:W-:-:S03]  /*d5d0*/  FADD.FTZ R15, R21, R15 ;  /* 0x0000000f150f7221 */ /* 0x000fc60000010000 */
[----:B-1----:R-:W-:Y:S01]  /*d5e0*/  FADD.FTZ R26, R147, R26 ;  /* 0x0000001a931a7221 */ /* 0x002fe20000010000 */
        /* <DEDUP_REMOVED lines=15> */
[----:B------:R-:W0:Y:S02]  /*d6e0*/  MUFU.EX2 R135, R135 ;  /* 0x0000008700877308 */ /* 0x000e240000000800 */
[----:B------:R-:W-:Y:S01]  /*d6f0*/  FADD.FTZ R43, R139, R26 ;  /* 0x0000001a8b2b7221 */ /* 0x000fe20000010000 */
[----:B------:R-:W-:Y:S01]  /*d700*/  FADD.FTZ R27, R138, R27 ;  /* 0x0000001b8a1b7221 */ /* 0x000fe20000010000 */
[-C--:B------:R-:W-:Y:S02]  /*d710*/  FFMA.FTZ R5, R67, R0.reuse, -R61 ;  /* 0x0000000043057223 */ /* 0x080fe4000001083d */
[----:B------:R-:W-:Y:S01]  /*d720*/  FADD.FTZ R20, R42, R43 ;  /* 0x0000002b2a147221 */ /* 0x000fe20000010000 */
[----:B------:R-:W-:Y:S01]  /*d730*/  FADD.FTZ R27, R36, R27 ;  /* 0x0000001b241b7221 */ /* 0x000fe20000010000 */
[----:B------:R-:W1:Y:S01]  /*d740*/  MUFU.EX2 R4, R63 ;  /* 0x0000003f00047308 */ /* 0x000e620000000800 */
[----:B------:R-:W-:Y:S01]  /*d750*/  FFMA.FTZ R131, R70, R0, -R61 ;  /* 0x0000000046837223 */ /* 0x000fe2000001083d */
[----:B------:R-:W-:Y:S01]  /*d760*/  FADD.FTZ R20, R133, R20 ;  /* 0x0000001485147221 */ /* 0x000fe20000010000 */
[----:B------:R-:W-:Y:S01]  /*d770*/  FADD.FTZ R26, R132, R27 ;  /* 0x0000001b841a7221 */ /* 0x000fe20000010000 */
[----:B------:R-:W-:-:S04]  /*d780*/  F2FP.BF16.F32.PACK_AB R144, R21, R144 ;  /* 0x000000901590723e */ /* 0x000fc800000010ff */
[----:B------:R-:W3:Y:S01]  /*d790*/  MUFU.EX2 R129, R129 ;  /* 0x0000008100817308 */ /* 0x000ee20000000800 */
[----:B------:R-:W-:Y:S01]  /*d7a0*/  FADD.FTZ R21, R37, R26 ;  /* 0x0000001a25157221 */ /* 0x000fe20000010000 */
[----:B------:R-:W-:Y:S01]  /*d7b0*/  FADD.FTZ R20, R11, R20 ;  /* 0x000000140b147221 */ /* 0x000fe20000010000 */
[----:B------:R-:W-:Y:S01]  /*d7c0*/  FFMA.FTZ R15, R71, R0, -R61 ;  /* 0x00000000470f7223 */ /* 0x000fe2000001083d */
[----:B------:R-:W-:-:S04]  /*d7d0*/  F2FP.BF16.F32.PACK_AB R146, R24, R146 ;  /* 0x000000921892723e */ /* 0x000fc800000010ff */
[----:B------:R-:W4:Y:S01]  /*d7e0*/  MUFU.EX2 R5, R5 ;  /* 0x0000000500057308 */ /* 0x000f220000000800 */
[----:B------:R-:W-:Y:S01]  /*d7f0*/  FADD.FTZ R24, R134, R21 ;  /* 0x0000001586187221 */ /* 0x000fe20000010000 */
[----:B0-----:R-:W-:Y:S01]  /*d800*/  FADD.FTZ R21, R135, R20 ;  /* 0x0000001487157221 */ /* 0x001fe20000010000 */
[----:B------:R-:W-:Y:S01]  /*d810*/  FFMA.FTZ R125, R74, R0, -R61 ;  /* 0x000000004a7d7223 */ /* 0x000fe2000001083d */
[----:B------:R-:W-:-:S04]  /*d820*/  F2FP.BF16.F32.PACK_AB R140, R25, R140 ;  /* 0x0000008c198c723e */ /* 0x000fc800000010ff */
        /* <DEDUP_REMOVED lines=25> */
[----:B------:R-:W-:-:S05]  /*d9c0*/  FFMA.FTZ R86, R86, R0, -R61 ;  /* 0x0000000056567223 */ /* 0x000fca000001083d */
        /* <DEDUP_REMOVED lines=8> */
[----:B------:R-:W-:-:S05]  /*da50*/  F2FP.BF16.F32.PACK_AB R129, R5, R129 ;  /* 0x000000810581723e */ /* 0x000fca00000010ff */
[----:B------:R-:W0:Y:S01]  /*da60*/  MUFU.EX2 R86, R86 ;  /* 0x0000005600567308 */ /* 0x000e220000000800 */
[----:B------:R-:W-:Y:S01]  /*da70*/  FADD.FTZ R4, R33, R4 ;  /* 0x0000000421047221 */ /* 0x000fe20000010000 */
[----:B-1----:R-:W-:Y:S01]  /*da80*/  FADD.FTZ R5, R79, R20 ;  /* 0x000000144f057221 */ /* 0x002fe20000010000 */
[----:B--2---:R-:W-:-:S05]  /*da90*/  ISETP.GT.AND P3, PT, R14, R46, PT ;  /* 0x0000002e0e00720c */ /* 0x004fca0003f64270 */
[----:B------:R-:W1:Y:S01]  /*daa0*/  MUFU.EX2 R61, R61 ;  /* 0x0000003d003d7308 */ /* 0x000e620000000800 */
[----:B------:R-:W-:Y:S01]  /*dab0*/  FADD.FTZ R11, R53, R4 ;  /* 0x00000004350b7221 */ /* 0x000fe20000010000 */
[----:B---3--:R-:W-:Y:S01]  /*dac0*/  FADD.FTZ R4, R82, R5 ;  /* 0x0000000552047221 */ /* 0x008fe20000010000 */
[----:B------:R-:W-:Y:S02]  /*dad0*/  F2FP.BF16.F32.PACK_AB R125, R12, R125 ;  /* 0x0000007d0c7d723e */ /* 0x000fe400000010ff */
[----:B------:R-:W-:Y:S01]  /*dae0*/  FADD.FTZ R12, R56, R11 ;  /* 0x0000000b380c7221 */ /* 0x000fe20000010000 */
[----:B----4-:R-:W-:-:S03]  /*daf0*/  FADD.FTZ R5, R83, R4 ;  /* 0x0000000453057221 */ /* 0x010fc60000010000 */
[----:B------:R-:W-:Y:S01]  /*db00*/  FADD.FTZ R12, R57, R12 ;  /* 0x0000000c390c7221 */ /* 0x000fe20000010000 */
[----:B0-----:R-:W-:Y:S01]  /*db10*/  FADD.FTZ R4, R86, R5 ;  /* 0x0000000556047221 */ /* 0x001fe20000010000 */
        /* <DEDUP_REMOVED lines=34> */
[----:B------:R-:W-:Y:S01]  /*dd40*/  FADD.FTZ R5, R13, R12 ;  /* 0x0000000c0d057221 */ /* 0x000fe20000010000 */
[----:B------:R-:W-:Y:S01]  /*dd50*/  F2FP.BF16.F32.PACK_AB R151, R30, R151 ;  /* 0x000000971e97723e */ /* 0x000fe200000010ff */
[----:B-1----:R-:W-:Y:S01]  /*dd60*/  FADD.FTZ R4, R61, R4 ;  /* 0x000000043d047221 */ /* 0x002fe20000010000 */
[----:B------:R-:W-:Y:S01]  /*dd70*/  F2FP.BF16.F32.PACK_AB R145, R31, R145 ;  /* 0x000000911f91723e */ /* 0x000fe200000010ff */
[----:B------:R-:W-:Y:S01]  /*dd80*/  VIADD R14, R14, 0xffffffff ;  /* 0xffffffff0e0e7836 */ /* 0x000fe20000000000 */
        /* <DEDUP_REMOVED lines=24> */
.L_x_14510:
[----:B------:R-:W2:Y:S02]  /*df10*/  LDL R8, [R1+0x38] ;  /* 0x0000380001087983 */ /* 0x000ea40000100800 */
[----:B--2---:R-:W-:-:S13]  /*df20*/  ISETP.GE.AND P2, PT, R14, R8, PT ;  /* 0x000000080e00720c */ /* 0x004fda0003f46270 */
[----:B------:R-:W-:Y:S05]  /*df30*/  @!P2 BRA `(.L_x_14521) ;  /* 0x0000001c00d0a947 */ /* 0x000fea0003800000 */
[----:B------:R-:W-:Y:S02]  /*df40*/  IMAD.MOV.U32 R12, RZ, RZ, R9 ;  /* 0x000000ffff0c7224 */ /* 0x000fe400078e0009 */
[----:B------:R-:W-:Y:S02]  /*df50*/  IMAD.MOV.U32 R13, RZ, RZ, R3 ;  /* 0x000000ffff0d7224 */ /* 0x000fe400078e0003 */
[----:B------:R-:W-:Y:S02]  /*df60*/  IMAD.MOV.U32 R8, RZ, RZ, R23 ;  /* 0x000000ffff087224 */ /* 0x000fe400078e0017 */
[----:B------:R-:W-:-:S07]  /*df70*/  IMAD.MOV.U32 R15, RZ, RZ, R18 ;  /* 0x000000ffff0f7224 */ /* 0x000fce00078e0012 */
.L_x_14531:
        /* <DEDUP_REMOVED lines=10> */
.L_x_14523:
[----:B------:R-:W-:Y:S01]  /*e020*/  IMAD R0, R18, 0x8, R2 ;  /* 0x0000000812007824 */ /* 0x000fe200078e0202 */
[----:B------:R-:W-:-:S04]  /*e030*/  SHF.L.U32 R3, R23, 0x1f, RZ ;  /* 0x0000001f17037819 */ /* 0x000fc800000006ff */
[----:B------:R0:W1:Y:S01]  /*e040*/  SYNCS.PHASECHK.TRANS64.TRYWAIT P3, [R0+URZ+0x16830], R3 ;  /* 0x01683003000075a7 */ /* 0x000062000806017f */
[----:B------:R-:W-:Y:S05]  /*e050*/  @!P0 BRA `(.L_x_14524) ;  /* 0x0000000000048947 */ /* 0x000fea0003800000 */
[----:B------:R-:W-:Y:S01]  /*e060*/  BPT.TRAP 0x1 ;  /* 0x000000040000795c */ /* 0x000fe20000300000 */
.L_x_14524:
[----:B------:R-:W-:Y:S04]  /*e070*/  BSSY B0, `(.L_x_14522) ;  /* 0x0000004000007945 */ /* 0x000fe80003800000 */
[----:B-1----:R-:W-:Y:S05]  /*e080*/  @P3 BRA `(.L_x_14525) ;  /* 0x0000000000083947 */ /* 0x002fea0003800000 */
[----:B------:R-:W1:Y:S02]  /*e090*/  SYNCS.PHASECHK.TRANS64.TRYWAIT P3, [R0+URZ+0x16830], R3 ;  /* 0x01683003000075a7 */ /* 0x000e64000806017f */
[----:B-1----:R-:W-:Y:S05]  /*e0a0*/  @!P3 BRA `(.L_x_14526) ;  /* 0x000000cc0060b947 */ /* 0x002fea0003800000 */
.L_x_14525:
[----:B------:R-:W-:Y:S05]  /*e0b0*/  BSYNC B0 ;  /* 0x0000000000007941 */ /* 0x000fea0003800000 */
.L_x_14522:
        /* <DEDUP_REMOVED lines=49> */
.L_x_14528:
[----:B------:R-:W-:Y:S01]  /*e3d0*/  SHF.L.U32 R0, R8, 0x1f, RZ ;  /* 0x0000001f08007819 */ /* 0x000fe200000006ff */
[----:B-----5:R-:W-:-:S04]  /*e3e0*/  IMAD R3, R15, 0x8, R2 ;  /* 0x000000080f037824 */ /* 0x020fc800078e0202 */
[----:B------:R0:W1:Y:S01]  /*e3f0*/  SYNCS.PHASECHK.TRANS64.TRYWAIT P2, [R3+URZ+0x16850], R0 ;  /* 0x01685000030075a7 */ /* 0x000062000804017f */
[----:B------:R-:W-:Y:S05]  /*e400*/  @!P0 BRA `(.L_x_14529) ;  /* 0x0000000000048947 */ /* 0x000fea0003800000 */
[----:B------:R-:W-:Y:S01]  /*e410*/  BPT.TRAP 0x1 ;  /* 0x000000040000795c */ /* 0x000fe20000300000 */
.L_x_14529:
[----:B-1----:R-:W-:Y:S05]  /*e420*/  @P2 BRA `(.L_x_14527) ;  /* 0x0000000000082947 */ /* 0x002fea0003800000 */
[----:B------:R-:W1:Y:S02]  /*e430*/  SYNCS.PHASECHK.TRANS64.TRYWAIT P2, [R3+URZ+0x16850], R0 ;  /* 0x01685000030075a7 */ /* 0x000e64000804017f */
[----:B-1----:R-:W-:Y:S05]  /*e440*/  @!P2 BRA `(.L_x_14530) ;  /* 0x000000c8008ca947 */ /* 0x002fea0003800000 */
.L_x_14527:
[----:B01---5:R-:W-:Y:S01]  /*e450*/  VIADD R0, R2, 0x400 ;  /* 0x0000040002007836 */ /* 0x023fe20000000000 */
[----:B------:R-:W-:Y:S05]  /*e460*/  WARPSYNC.ALL ;  /* 0x0000000000007948 */ /* 0x000fea0003800000 */
[----:B------:R-:W-:Y:S01]  /*e470*/  SHF.R.U32.HI R0, RZ, 0x4, R0 ;  /* 0x00000004ff007819 */ /* 0x000fe20000011600 */
[----:B------:R-:W-:Y:S01]  /*e480*/  IMAD.MOV.U32 R9, RZ, RZ, 0x40000040 ;  /* 0x40000040ff097424 */ /* 0x000fe200078e00ff */
[----:B------:R-:W-:Y:S01]  /*e490*/  WARPGROUP.ARRIVE ;  /* 0x00000000000079c5 */ /* 0x000fe20000000000 */
[----:B------:R-:W-:Y:S01]  /*e4a0*/  IMAD.MOV.U32 R11, RZ, RZ, 0x40000040 ;  /* 0x40000040ff0b7424 */ /* 0x000fe200078e00ff */
[----:B------:R-:W-:Y:S01]  /*e4b0*/  LOP3.LUT R0, R0, 0x3fff, RZ, 0xc0, !PT ;  /* 0x00003fff00007812 */ /* 0x000fe200078ec0ff */
[----:B------:R-:W-:Y:S01]  /*e4c0*/  IMAD.MOV.U32 R21, RZ, RZ, 0x40000040 ;  /* 0x40000040ff157424 */ /* 0x000fe200078e00ff */
[----:B------:R-:W-:-:S03]  /*e4d0*/  R2UR UR7, R9 ;  /* 0x00000000090772ca */ /* 0x000fc600000e0000 */
[----:B------:R-:W-:Y:S01]  /*e4e0*/  IMAD R8, R15, 0x400, R0 ;  /* 0x000004000f087824 */ /* 0x000fe200078e0200 */
[----:B------:R-:W-:-:S03]  /*e4f0*/  FMNMX.FTZ R0, R24, R13, !PT ;  /* 0x0000000d18007209 */ /* 0x000fc60007810000 */
[C---:B------:R-:W-:Y:S01]  /*e500*/  VIADD R10, R8.reuse, 0x80 ;  /* 0x00000080080a7836 */ /* 0x040fe20000000000 */
[C---:B------:R-:W-:Y:S01]  /*e510*/  R2UR UR6, R8.reuse ;  /* 0x00000000080672ca */ /* 0x040fe200000e0000 */
[----:B------:R-:W-:Y:S01]  /*e520*/  VIADD R20, R8, 0x280 ;  /* 0x0000028008147836 */ /* 0x000fe20000000000 */
[----:B------:R-:W-:-:S04]  /*e530*/  FMNMX.FTZ R0, R25, R0, !PT ;  /* 0x0000000019007209 */ /* 0x000fc80007810000 */
[----:B------:R-:W-:-:S04]  /*e540*/  FMNMX.FTZ R0, R28, R0, !PT ;  /* 0x000000001c007209 */ /* 0x000fc80007810000 */
[----:B------:R-:W-:-:S03]  /*e550*/  FMNMX.FTZ R0, R29, R0, !PT ;  /* 0x000000001d007209 */ /* 0x000fc60007810000 */
[----:B------:R-:W-:Y:S01]  /*e560*/  HGMMA.64x64x16.F32.BF16 R88, R148, gdesc[UR4].tnspB, R88, gsb0 ;  /* 0x40e0000494587df0 */ /* 0x000fe20008001858 */
[----:B------:R-:W-:Y:S02]  /*e570*/  FMNMX.FTZ R0, R32, R0, !PT ;  /* 0x0000000020007209 */ /* 0x000fe40007810000 */
        /* <DEDUP_REMOVED lines=43> */
[----:B------:R-:W-:Y:S01]  /*e830*/  HGMMA.64x64x16.F32.BF16 R88, R140, gdesc[UR4].tnspB, R88, gsb0 ;  /* 0x40e000048c587df0 */ /* 0x000fe20008001858 */
[----:B------:R-:W-:Y:S01]  /*e840*/  R2UR UR6, R10 ;  /* 0x000000000a0672ca */ /* 0x000fe200000e0000 */
[----:B------:R-:W-:Y:S01]  /*e850*/  VIADD R10, R8, 0x200 ;  /* 0x00000200080a7836 */ /* 0x000fe20000000000 */
[----:B------:R-:W-:Y:S01]  /*e860*/  R2UR UR7, R11 ;  /* 0x000000000b0772ca */ /* 0x000fe200000e0000 */
[----:B------:R-:W-:Y:S01]  /*e870*/  IMAD.MOV.U32 R11, RZ, RZ, 0x40000040 ;  /* 0x40000040ff0b7424 */ /* 0x000fe200078e00ff */
[----:B0-----:R-:W-:Y:S01]  /*e880*/  FMNMX.FTZ R3, R3, R0, !PT ;  /* 0x0000000003037209 */ /* 0x001fe20007810000 */
[----:B------:R-:W-:-:S04]  /*e890*/  IMAD.U32 R0, RZ, RZ, UR4 ;  /* 0x00000004ff007e24 */ /* 0x000fc8000f8e00ff */
[----:B------:R-:W-:-:S04]  /*e8a0*/  FADD.FTZ R9, -R3, R13 ;  /* 0x0000000d03097221 */ /* 0x000fc80000010100 */
[----:B------:R-:W-:Y:S01]  /*e8b0*/  FMUL.FTZ R9, R9, R0 ;  /* 0x0000000009097220 */ /* 0x000fe20000410000 */
[----:B------:R-:W-:Y:S02]  /*e8c0*/  WARPGROUP.DEPBAR.LE gsb0, 0x0 ;  /* 0x00008000000079c5 */ /* 0x000fe40000010000 */
[----:B------:R-:W-:-:S06]  /*e8d0*/  WARPGROUP.ARRIVE ;  /* 0x00000000000079c5 */ /* 0x000fcc0000000000 */
[----:B------:R-:W-:Y:S01]  /*e8e0*/  HGMMA.64x64x16.F32.BF16 R88, R136, gdesc[UR4].tnspB, R88, gsb0 ;  /* 0x40e0000488587df0 */ /* 0x000fe20008001858 */
[----:B------:R-:W-:Y:S02]  /*e8f0*/  R2UR UR6, R10 ;  /* 0x000000000a0672ca */ /* 0x000fe400000e0000 */
[----:B------:R0:W-:Y:S01]  /*e900*/  MUFU.EX2 R10, R9 ;  /* 0x00000009000a7308 */ /* 0x0001e20000000800 */
[----:B------:R-:W-:Y:S01]  /*e910*/  R2UR UR7, R11 ;  /* 0x000000000b0772ca */ /* 0x000fe200000e0000 */
[----:B------:R-:W-:-:S04]  /*e920*/  FMUL.FTZ R11, R3, R0 ;  /* 0x00000000030b7220 */ /* 0x000fc80000410000 */
[-CC-:B------:R-:W-:Y:S01]  /*e930*/  FFMA.FTZ R141, R40, R0.reuse, -R11.reuse ;  /* 0x00000000288d7223 */ /* 0x180fe2000001080b */
[-CC-:B------:R-:W-:Y:S01]  /*e940*/  FFMA.FTZ R13, R53, R0.reuse, -R11.reuse ;  /* 0x00000000350d7223 */ /* 0x180fe2000001080b */
[--C-:B------:R-:W-:Y:S01]  /*e950*/  FFMA.FTZ R145, R32, R0, -R11.reuse ;  /* 0x0000000020917223 */ /* 0x100fe2000001080b */
[----:B0-----:R-:W-:Y:S01]  /*e960*/  FMNMX.FTZ R9, R26, R12, !PT ;  /* 0x0000000c1a097209 */ /* 0x001fe20007810000 */
[-CC-:B------:R-:W-:Y:S01]  /*e970*/  FFMA.FTZ R32, R57, R0.reuse, -R11.reuse ;  /* 0x0000000039207223 */ /* 0x180fe2000001080b */
[-CC-:B------:R-:W-:Y:S01]  /*e980*/  FFMA.FTZ R147, R24, R0.reuse, -R11.reuse ;  /* 0x0000000018937223 */ /* 0x180fe2000001080b */
[----:B------:R-:W0:Y:S01]  /*e990*/  S2R R57, SR_TID.X ;  /* 0x0000000000397919 */ /* 0x000e220000002100 */
[----:B------:R-:W-:Y:S01]  /*e9a0*/  FMNMX.FTZ R9, R27, R9, !PT ;  /* 0x000000091b097209 */ /* 0x000fe20007810000 */
[-CC-:B------:R-:W-:Y:S01]  /*e9b0*/  FFMA.FTZ R148, R25, R0.reuse, -R11.reuse ;  /* 0x0000000019947223 */ /* 0x180fe2000001080b */
[-CC-:B------:R-:W-:Y:S01]  /*e9c0*/  FFMA.FTZ R150, R28, R0.reuse, -R11.reuse ;  /* 0x000000001c967223 */ /* 0x180fe2000001080b */
[-CC-:B------:R-:W-:Y:S01]  /*e9d0*/  FFMA.FTZ R24, R29, R0.reuse, -R11.reuse ;  /* 0x000000001d187223 */ /* 0x180fe2000001080b */
[----:B------:R-:W-:Y:S01]  /*e9e0*/  FMNMX.FTZ R9, R30, R9, !PT ;  /* 0x000000091e097209 */ /* 0x000fe20007810000 */
[----:B------:R-:W1:Y:S01]  /*e9f0*/  MUFU.EX2 R147, R147 ;  /* 0x0000009300937308 */ /* 0x000e620000000800 */
[-CC-:B------:R-:W-:Y:S01]  /*ea00*/  FFMA.FTZ R144, R33, R0.reuse, -R11.reuse ;  /* 0x0000000021907223 */ /* 0x180fe2000001080b */
[-CC-:B------:R-:W-:Y:S01]  /*ea10*/  FFMA.FTZ R143, R36, R0.reuse, -R11.reuse ;  /* 0x00000000248f7223 */ /* 0x180fe2000001080b */
[----:B------:R-:W-:Y:S01]  /*ea20*/  FMNMX.FTZ R9, R31, R9, !PT ;  /* 0x000000091f097209 */ /* 0x000fe20007810000 */
[-CC-:B------:R-:W-:Y:S01]  /*ea30*/  FFMA.FTZ R146, R37, R0.reuse, -R11.reuse ;  /* 0x0000000025927223 */ /* 0x180fe2000001080b */
[-CC-:B------:R-:W-:Y:S01]  /*ea40*/  FFMA.FTZ R140, R41, R0.reuse, -R11.reuse ;  /* 0x00000000298c7223 */ /* 0x180fe2000001080b */
[-CC-:B------:R-:W-:Y:S01]  /*ea50*/  FFMA.FTZ R142, R45, R0.reuse, -R11.reuse ;  /* 0x000000002d8e7223 */ /* 0x180fe2000001080b */
[----:B------:R-:W-:Y:S01]  /*ea60*/  FMNMX.FTZ R9, R34, R9, !PT ;  /* 0x0000000922097209 */ /* 0x000fe20007810000 */
[----:B------:R-:W2:Y:S01]  /*ea70*/  MUFU.EX2 R148, R148 ;  /* 0x0000009400947308 */ /* 0x000ea20000000800 */
[-CC-:B------:R-:W-:Y:S01]  /*ea80*/  FFMA.FTZ R28, R61, R0.reuse, -R11.reuse ;  /* 0x000000003d1c7223 */ /* 0x180fe2000001080b */
[-CC-:B------:R-:W-:Y:S01]  /*ea90*/  FFMA.FTZ R25, R64, R0.reuse, -R11.reuse ;  /* 0x0000000040197223 */ /* 0x180fe2000001080b */
[----:B------:R-:W-:Y:S01]  /*eaa0*/  FMNMX.FTZ R9, R35, R9, !PT ;  /* 0x0000000923097209 */ /* 0x000fe20007810000 */
[-CC-:B------:R-:W-:Y:S01]  /*eab0*/  FFMA.FTZ R29, R65, R0.reuse, -R11.reuse ;  /* 0x00000000411d7223 */ /* 0x180fe2000001080b */
[-CC-:B------:R-:W-:Y:S01]  /*eac0*/  FFMA.FTZ R33, R68, R0.reuse, -R11.reuse ;  /* 0x0000000044217223 */ /* 0x180fe2000001080b */
[----:B------:R-:W-:Y:S01]  /*ead0*/  FFMA.FTZ R36, R69, R0, -R11 ;  /* 0x0000000045247223 */ /* 0x000fe2000001080b */
[----:B------:R-:W-:Y:S01]  /*eae0*/  FMNMX.FTZ R9, R38, R9, !PT ;  /* 0x0000000926097209 */ /* 0x000fe20007810000 */
[----:B------:R-:W3:Y:S01]  /*eaf0*/  MUFU.EX2 R150, R150 ;  /* 0x0000009600967308 */ /* 0x000ee20000000800 */
[----:B------:R-:W-:-:S02]  /*eb00*/  WARPGROUP.DEPBAR.LE gsb0, 0x0 ;  /* 0x00008000000079c5 */ /* 0x000fc40000010000 */
[----:B------:R-:W-:Y:S01]  /*eb10*/  FMNMX.FTZ R9, R39, R9, !PT ;  /* 0x0000000927097209 */ /* 0x000fe20007810000 */
[----:B------:R-:W-:Y:S01]  /*eb20*/  WARPGROUP.ARRIVE ;  /* 0x00000000000079c5 */ /* 0x000fe20000000000 */
[-C--:B------:R-:W-:Y:S01]  /*eb30*/  FFMA.FTZ R138, R52, R0.reuse, -R11 ;  /* 0x00000000348a7223 */ /* 0x080fe2000001080b */
[----:B0-----:R-:W-:Y:S02]  /*eb40*/  ISETP.GE.U32.AND P2, PT, R57, 0x180, PT ;  /* 0x000001803900780c */ /* 0x001fe40003f46070 */
[----:B------:R-:W0:Y:S01]  /*eb50*/  MUFU.EX2 R24, R24 ;  /* 0x0000001800187308 */ /* 0x000e220000000800 */
[----:B------:R-:W-:Y:S01]  /*eb60*/  FMNMX.FTZ R9, R42, R9, !PT ;  /* 0x000000092a097209 */ /* 0x000fe20007810000 */
[----:B-1----:R-:W-:Y:S01]  /*eb70*/  FFMA.FTZ R5, R10, R5, R147 ;  /* 0x000000050a057223 */ /* 0x002fe20000010093 */
[----:B------:R-:W-:Y:S01]  /*eb80*/  HGMMA.64x64x16.F32.BF16 R88, R132, gdesc[UR4].tnspB, R88, gsb0 ;  /* 0x40e0000484587df0 */ /* 0x000fe20008001858 */
[----:B------:R-:W-:Y:S01]  /*eb90*/  R2UR UR6, R20 ;  /* 0x00000000140672ca */ /* 0x000fe200000e0000 */
[----:B------:R-:W-:Y:S01]  /*eba0*/  FFMA.FTZ R139, R44, R0, -R11 ;  /* 0x000000002c8b7223 */ /* 0x000fe2000001080b */
[----:B------:R-:W-:-:S02]  /*ebb0*/  FMNMX.FTZ R9, R43, R9, !PT ;  /* 0x000000092b097209 */ /* 0x000fc40007810000 */
[----:B------:R-:W-:Y:S01]  /*ebc0*/  MUFU.EX2 R145, R145 ;  /* 0x0000009100917308 */ /* 0x000fe20000000800 */
[----:B------:R-:W-:Y:S01]  /*ebd0*/  R2UR UR7, R21 ;  /* 0x00000000150772ca */ /* 0x000fe200000e0000 */
[----:B------:R-:W-:Y:S01]  /*ebe0*/  IMAD.MOV.U32 R21, RZ, RZ, 0x40000040 ;  /* 0x40000040ff157424 */ /* 0x000fe200078e00ff */
[----:B------:R-:W-:Y:S01]  /*ebf0*/  FMNMX.FTZ R9, R46, R9, !PT ;  /* 0x000000092e097209 */ /* 0x000fe20007810000 */
[----:B--2---:R-:W-:Y:S01]  /*ec00*/  FADD.FTZ R5, R148, R5 ;  /* 0x0000000594057221 */ /* 0x004fe20000010000 */
[-CC-:B------:R-:W-:Y:S01]  /*ec10*/  FFMA.FTZ R137, R48, R0.reuse, -R11.reuse ;  /* 0x0000000030897223 */ /* 0x180fe2000001080b */
[-CC-:B------:R-:W-:Y:S01]  /*ec20*/  FFMA.FTZ R136, R49, R0.reuse, -R11.reuse ;  /* 0x0000000031887223 */ /* 0x180fe2000001080b */
[----:B------:R-:W-:Y:S01]  /*ec30*/  FMNMX.FTZ R9, R47, R9, !PT ;  /* 0x000000092f097209 */ /* 0x000fe20007810000 */
[----:B------:R-:W-:Y:S01]  /*ec40*/  MUFU.EX2 R144, R144 ;  /* 0x0000009000907308 */ /* 0x000fe20000000800 */
[-CC-:B------:R-:W-:Y:S01]  /*ec50*/  FFMA.FTZ R37, R72, R0.reuse, -R11.reuse ;  /* 0x0000000048257223 */ /* 0x180fe2000001080b */
[-CC-:B------:R-:W-:Y:S01]  /*ec60*/  FFMA.FTZ R41, R76, R0.reuse, -R11.reuse ;  /* 0x000000004c297223 */ /* 0x180fe2000001080b */
[----:B------:R-:W-:Y:S01]  /*ec70*/  FMNMX.FTZ R9, R50, R9, !PT ;  /* 0x0000000932097209 */ /* 0x000fe20007810000 */
[----:B------:R-:W-:-:S04]  /*ec80*/  FFMA.FTZ R45, R80, R0, -R11 ;  /* 0x00000000502d7223 */ /* 0x000fc8000001080b */
[----:B------:R-:W-:Y:S01]  /*ec90*/  MUFU.EX2 R143, R143 ;  /* 0x0000008f008f7308 */ /* 0x000fe20000000800 */
[----:B------:R-:W-:-:S07]  /*eca0*/  FMNMX.FTZ R9, R51, R9, !PT ;  /* 0x0000000933097209 */ /* 0x000fce0007810000 */
        /* <DEDUP_REMOVED lines=13> */
[----:B------:R-:W-:Y:S01]  /*ed80*/  FMNMX.FTZ R9, R66, R9, !PT ;  /* 0x0000000942097209 */ /* 0x000fe20007810000 */
[----:B------:R-:W-:Y:S02]  /*ed90*/  WARPGROUP.DEPBAR.LE gsb0, 0x0 ;  /* 0x00008000000079c5 */ /* 0x000fe40000010000 */
[----:B------:R-:W-:Y:S01]  /*eda0*/  WARPGROUP.ARRIVE ;  /* 0x00000000000079c5 */ /* 0x000fe20000000000 */
[----:B------:R-:W-:Y:S01]  /*edb0*/  FMNMX.FTZ R9, R67, R9, !PT ;  /* 0x0000000943097209 */ /* 0x000fe20007810000 */
[-C--:B------:R-:W-:Y:S01]  /*edc0*/  FFMA.FTZ R132, R56, R0.reuse, -R11 ;  /* 0x0000000038847223 */ /* 0x080fe2000001080b */
[----:B------:R-:W-:Y:S01]  /*edd0*/  SHF.R.U32.HI R135, RZ, 0x7, R57 ;  /* 0x00000007ff877819 */ /* 0x000fe20000011639 */
[----:B---3--:R-:W-:Y:S01]  /*ede0*/  FADD.FTZ R5, R150, R5 ;  /* 0x0000000596057221 */ /* 0x008fe20000010000 */
[----:B------:R-:W-:Y:S01]  /*edf0*/  FMNMX.FTZ R9, R70, R9, !PT ;  /* 0x0000000946097209 */ /* 0x000fe20007810000 */
[----:B------:R-:W-:Y:S01]  /*ee00*/  HGMMA.64x64x16.F32.BF16 R88, R128, gdesc[UR4].tnspB, R88, gsb0 ;  /* 0x40e0000480587df0 */ /* 0x000fe20008001858 */
[----:B------:R-:W-:Y:S01]  /*ee10*/  R2UR UR7, R21 ;  /* 0x00000000150772ca */ /* 0x000fe200000e0000 */
[----:B------:R-:W-:Y:S01]  /*ee20*/  IMAD.MOV.U32 R21, RZ, RZ, 0x40000040 ;  /* 0x40000040ff157424 */ /* 0x000fe200078e00ff */
[----:B------:R-:W-:Y:S01]  /*ee30*/  FMNMX.FTZ R9, R71, R9, !PT ;  /* 0x0000000947097209 */ /* 0x000fe20007810000 */
[----:B------:R-:W-:Y:S01]  /*ee40*/  MUFU.EX2 R139, R139 ;  /* 0x0000008b008b7308 */ /* 0x000fe20000000800 */
[-CC-:B------:R-:W-:Y:S01]  /*ee50*/  FFMA.FTZ R134, R60, R0.reuse, -R11.reuse ;  /* 0x000000003c867223 */ /* 0x180fe2000001080b */
[-CC-:B------:R-:W-:Y:S01]  /*ee60*/  FFMA.FTZ R44, R77, R0.reuse, -R11.reuse ;  /* 0x000000004d2c7223 */ /* 0x180fe2000001080b */
        /* <DEDUP_REMOVED lines=14> */
[----:B------:R-:W1:Y:S01]  /*ef50*/  SHFL.BFLY PT, R40, R9, 0x2, 0x1f ;  /* 0x0c401f0009287f89 */ /* 0x000e6200000e0000 */
[----:B0-----:R-:W-:-:S03]  /*ef60*/  F2FP.BF16.F32.PACK_AB R150, R24, R150 ;  /* 0x000000961896723e */ /* 0x001fc600000010ff */
[----:B------:R-:W-:Y:S08]  /*ef70*/  MUFU.EX2 R28, R28 ;  /* 0x0000001c001c7308 */ /* 0x000ff00000000800 */
[----:B------:R-:W-:Y:S08]  /*ef80*/  MUFU.EX2 R25, R25 ;  /* 0x0000001900197308 */ /* 0x000ff00000000800 */
[----:B------:R-:W-:Y:S01]  /*ef90*/  MUFU.EX2 R29, R29 ;  /* 0x0000001d001d7308 */ /* 0x000fe20000000800 */
[----:B-1----:R-:W-:Y:S01]  /*efa0*/  FMNMX.FTZ R9, R9, R40, !PT ;  /* 0x0000002809097209 */ /* 0x002fe20007810000 */
[-CC-:B------:R-:W-:Y:S01]  /*efb0*/  FFMA.FTZ R40, R73, R0.reuse, -R11.reuse ;  /* 0x0000000049287223 */ /* 0x180fe2000001080b */
[----:B------:R-:W-:-:S05]  /*efc0*/  FFMA.FTZ R11, R85, R0, -R11 ;  /* 0x00000000550b7223 */ /* 0x000fca000001080b */
[----:B------:R-:W-:Y:S01]  /*efd0*/  MUFU.EX2 R33, R33 ;  /* 0x0000002100217308 */ /* 0x000fe20000000800 */
[----:B------:R-:W0:Y:S07]  /*efe0*/  SHFL.BFLY PT, R20, R9, 0x1, 0x1f ;  /* 0x0c201f0009147f89 */ /* 0x000e2e00000e0000 */
[----:B------:R-:W-:Y:S01]  /*eff0*/  MUFU.EX2 R36, R36 ;  /* 0x0000002400247308 */ /* 0x000fe20000000800 */
[----:B------:R-:W-:Y:S02]  /*f000*/  WARPGROUP.DEPBAR.LE gsb0, 0x0 ;  /* 0x00008000000079c5 */ /* 0x000fe40000010000 */
[----:B------:R-:W-:-:S05]  /*f010*/  WARPGROUP.ARRIVE ;  /* 0x00000000000079c5 */ /* 0x000fca0000000000 */
[----:B------:R-:W-:Y:S08]  /*f020*/  MUFU.EX2 R37, R37 ;  /* 0x0000002500257308 */ /* 0x000ff00000000800 */
[----:B------:R-:W-:Y:S01]  /*f030*/  MUFU.EX2 R40, R40 ;  /* 0x0000002800287308 */ /* 0x000fe20000000800 */
[----:B0-----:R-:W-:Y:S01]  /*f040*/  FMNMX.FTZ R9, R9, R20, !PT ;  /* 0x0000001409097209 */ /* 0x001fe20007810000 */
[----:B------:R-:W-:-:S04]  /*f050*/  VIADD R20, R8, 0x300 ;  /* 0x0000030008147836 */ /* 0x000fc80000000000 */
[CC--:B------:R-:W-:Y:S01]  /*f060*/  FMUL.FTZ R53, R9.reuse, R0.reuse ;  /* 0x0000000009357220 */ /* 0x0c0fe20000410000 */
[----:B------:R-:W-:Y:S01]  /*f070*/  R2UR UR6, R20 ;  /* 0x00000000140672ca */ /* 0x000fe200000e0000 */
[----:B------:R-:W-:Y:S02]  /*f080*/  VIADD R20, R8, 0x380 ;  /* 0x0000038008147836 */ /* 0x000fe40000000000 */
[----:B------:R-:W-:Y:S01]  /*f090*/  FADD.FTZ R12, -R9, R12 ;  /* 0x0000000c090c7221 */ /* 0x000fe20000010100 */
[-CC-:B------:R-:W-:Y:S01]  /*f0a0*/  FFMA.FTZ R55, R55, R0.reuse, -R53.reuse ;  /* 0x0000000037377223 */ /* 0x180fe20000010835 */
        /* <DEDUP_REMOVED lines=8> */
[----:B------:R-:W-:Y:S01]  /*f130*/  @!P1 IMAD R46, R18, 0x8, R2 ;  /* 0x00000008122e9824 */ /* 0x000fe200078e0202 */
[----:B------:R-:W-:Y:S01]  /*f140*/  HGMMA.64x64x16.F32.BF16 R88, R124, gdesc[UR4].tnspB, R88, gsb0 ;  /* 0x40e000047c587df0 */ /* 0x000fe20008001858 */
[----:B------:R-:W-:Y:S01]  /*f150*/  R2UR UR6, R20 ;  /* 0x00000000140672ca */ /* 0x000fe200000e0000 */
[-CC-:B------:R-:W-:Y:S01]  /*f160*/  FFMA.FTZ R27, R34, R0.reuse, -R53.reuse ;  /* 0x00000000221b7223 */ /* 0x180fe20000010835 */
[----:B------:R-:W-:Y:S01]  /*f170*/  R2UR UR7, R21 ;  /* 0x00000000150772ca */ /* 0x000fe200000e0000 */
[----:B------:R-:W-:Y:S01]  /*f180*/  VIADD R21, R135, 0x9 ;  /* 0x0000000987157836 */ /* 0x000fe20000000000 */
[----:B------:R0:W-:Y:S01]  /*f190*/  MUFU.EX2 R20, R55 ;  /* 0x0000003700147308 */ /* 0x0001e20000000800 */
[-CC-:B------:R-:W-:Y:S01]  /*f1a0*/  FFMA.FTZ R56, R39, R0.reuse, -R53.reuse ;  /* 0x0000000027387223 */ /* 0x180fe20000010835 */
[-CC-:B------:R-:W-:Y:S01]  /*f1b0*/  FFMA.FTZ R8, R54, R0.reuse, -R53.reuse ;  /* 0x0000000036087223 */ /* 0x180fe20000010835 */
[----:B------:R-:W-:-:S05]  /*f1c0*/  FFMA.FTZ R133, R58, R0, -R53 ;  /* 0x000000003a857223 */ /* 0x000fca0000010835 */
[----:B------:R-:W1:Y:S01]  /*f1d0*/  MUFU.EX2 R12, R12 ;  /* 0x0000000c000c7308 */ /* 0x000e620000000800 */
[----:B0-----:R-:W2:Y:S07]  /*f1e0*/  LDL R55, [R1+0x38] ;  /* 0x0000380001377983 */ /* 0x001eae0000100800 */
[----:B------:R-:W0:Y:S01]  /*f1f0*/  MUFU.EX2 R26, R26 ;  /* 0x0000001a001a7308 */ /* 0x000e220000000800 */
[----:B------:R-:W-:Y:S02]  /*f200*/  @!P1 VIADD R46, R46, 0x16840 ;  /* 0x000168402e2e9836 */ /* 0x000fe40000000000 */
[-CC-:B------:R-:W-:Y:S01]  /*f210*/  FFMA.FTZ R34, R42, R0.reuse, -R53.reuse ;  /* 0x000000002a227223 */ /* 0x180fe20000010835 */
[-CC-:B------:R-:W-:Y:S01]  /*f220*/  FFMA.FTZ R42, R47, R0.reuse, -R53.reuse ;  /* 0x000000002f2a7223 */ /* 0x180fe20000010835 */
[----:B------:R-:W-:-:S03]  /*f230*/  FFMA.FTZ R31, R38, R0, -R53 ;  /* 0x00000000261f7223 */ /* 0x000fc60000010835 */
[----:B------:R-:W3:Y:S08]  /*f240*/  MUFU.EX2 R151, R151 ;  /* 0x0000009700977308 */ /* 0x000ef00000000800 */
[----:B------:R-:W4:Y:S08]  /*f250*/  MUFU.EX2 R30, R30 ;  /* 0x0000001e001e7308 */ /* 0x000f300000000800 */
[----:B------:R-:W-:Y:S08]  /*f260*/  MUFU.EX2 R52, R52 ;  /* 0x0000003400347308 */ /* 0x000ff00000000800 */
[----:B------:R-:W-:Y:S08]  /*f270*/  MUFU.EX2 R35, R35 ;  /* 0x0000002300237308 */ /* 0x000ff00000000800 */
[----:B------:R-:W-:Y:S08]  /*f280*/  MUFU.EX2 R41, R41 ;  /* 0x0000002900297308 */ /* 0x000ff00000000800 */
[----:B------:R-:W-:Y:S08]  /*f290*/  MUFU.EX2 R44, R44 ;  /* 0x0000002c002c7308 */ /* 0x000ff00000000800 */
[----:B------:R-:W-:Y:S01]  /*f2a0*/  MUFU.EX2 R45, R45 ;  /* 0x0000002d002d7308 */ /* 0x000fe20000000800 */
[----:B------:R-:W-:-:S02]  /*f2b0*/  WARPGROUP.DEPBAR.LE gsb0, 0x0 ;  /* 0x00008000000079c5 */ /* 0x000fc40000010000 */
[----:B------:R-:W-:Y:S01]  /*f2c0*/  WARPGROUP.ARRIVE ;  /* 0x00000000000079c5 */ /* 0x000fe20000000000 */
[----:B------:R-:W-:Y:S01]  /*f2d0*/  SEL R47, R21, 0x9, !P2 ;  /* 0x00000009152f7807 */ /* 0x000fe20005000000 */
[-CC-:B------:R-:W-:Y:S01]  /*f2e0*/  FFMA.FTZ R39, R43, R0.reuse, -R53.reuse ;  /* 0x000000002b277223 */ /* 0x180fe20000010835 */
[----:B------:R-:W-:Y:S01]  /*f2f0*/  FFMA.FTZ R43, R51, R0, -R53 ;  /* 0x00000000332b7223 */ /* 0x000fe20000010835 */
[----:B------:R-:W-:Y:S01]  /*f300*/  @!P1 PRMT R46, RZ, 0x654, R46 ;  /* 0x00000654ff2e9816 */ /* 0x000fe2000000002e */
[----:B------:R-:W4:Y:S01]  /*f310*/  MUFU.EX2 R27, R27 ;  /* 0x0000001b001b7308 */ /* 0x000f220000000800 */
[----:B------:R-:W-:Y:S01]  /*f320*/  HGMMA.64x64x16.F32.BF16 R88, R120, gdesc[UR4].tnspB, R88, gsb0 ;  /* 0x40e0000478587df0 */ /* 0x000fe20008001858 */
[----:B-1----:R-:W-:Y:S01]  /*f330*/  FFMA.FTZ R51, R12, R4, R149 ;  /* 0x000000040c337223 */ /* 0x002fe20000010095 */
[----:B------:R-:W-:Y:S02]  /*f340*/  @!P1 IMAD R4, R15, 0x8, R2 ;  /* 0x000000080f049824 */ /* 0x000fe400078e0202 */
[----:B------:R-:W-:-:S03]  /*f350*/  FFMA.FTZ R38, R50, R0, -R53 ;  /* 0x0000000032267223 */ /* 0x000fc60000010835 */
[----:B------:R-:W1:Y:S01]  /*f360*/  MUFU.EX2 R31, R31 ;  /* 0x0000001f001f7308 */ /* 0x000e620000000800 */
[----:B------:R-:W-:Y:S02]  /*f370*/  @!P1 VIADD R4, R4, 0x16860 ;  /* 0x0001686004049836 */ /* 0x000fe40000000000 */
[----:B------:R-:W-:-:S05]  /*f380*/  FADD.FTZ R50, R24, R5 ;  /* 0x0000000518327221 */ /* 0x000fca0000010000 */
[----:B------:R-:W1:Y:S08]  /*f390*/  MUFU.EX2 R56, R56 ;  /* 0x0000003800387308 */ /* 0x000e700000000800 */
[----:B------:R-:W1:Y:S08]  /*f3a0*/  MUFU.EX2 R34, R34 ;  /* 0x0000002200227308 */ /* 0x000e700000000800 */
[----:B------:R-:W1:Y:S08]  /*f3b0*/  MUFU.EX2 R39, R39 ;  /* 0x0000002700277308 */ /* 0x000e700000000800 */
[----:B------:R-:W1:Y:S08]  /*f3c0*/  MUFU.EX2 R42, R42 ;  /* 0x0000002a002a7308 */ /* 0x000e700000000800 */
[----:B------:R-:W1:Y:S08]  /*f3d0*/  MUFU.EX2 R38, R38 ;  /* 0x0000002600267308 */ /* 0x000e700000000800 */
[----:B------:R-:W1:Y:S08]  /*f3e0*/  MUFU.EX2 R43, R43 ;  /* 0x0000002b002b7308 */ /* 0x000e700000000800 */
[----:B------:R-:W1:Y:S01]  /*f3f0*/  MUFU.EX2 R8, R8 ;  /* 0x0000000800087308 */ /* 0x000e620000000800 */
[-CC-:B------:R-:W-:Y:S01]  /*f400*/  FFMA.FTZ R59, R59, R0.reuse, -R53.reuse ;  /* 0x000000003b3b7223 */ /* 0x180fe20000010835 */
[----:B------:R-:W-:-:S06]  /*f410*/  FFMA.FTZ R135, R62, R0, -R53 ;  /* 0x000000003e877223 */ /* 0x000fcc0000010835 */
[----:B------:R-:W1:Y:S01]  /*f420*/  MUFU.EX2 R133, R133 ;  /* 0x0000008500857308 */ /* 0x000e620000000800 */
[----:B------:R-:W-:Y:S02]  /*f430*/  WARPGROUP.DEPBAR.LE gsb0, 0x0 ;  /* 0x00008000000079c5 */ /* 0x000fe40000010000 */
[----:B------:R4:W-:Y:S06]  /*f440*/  BAR.ARV R47, 0x100 ;  /* 0x0004002f0000751d */ /* 0x0009ec0000002000 */
[----:B------:R0:W-:Y:S01]  /*f450*/  @!P1 SYNCS.ARRIVE.TRANS64.RED.A1T0 RZ, [R46+URZ], RZ ;  /* 0x000000ff2eff99a7 */ /* 0x0001e2000810043f */
[----:B------:R-:W-:Y:S01]  /*f460*/  MUFU.EX2 R48, R48 ;  /* 0x0000003000307308 */ /* 0x000fe20000000800 */
[----:B0-----:R-:W-:-:S07]  /*f470*/  FADD.FTZ R46, R26, R51 ;  /* 0x000000331a2e7221 */ /* 0x001fce0000010000 */
[----:B------:R-:W-:Y:S01]  /*f480*/  MUFU.EX2 R49, R49 ;  /* 0x0000003100317308 */ /* 0x000fe20000000800 */
[----:B---3--:R-:W-:Y:S01]  /*f490*/  FADD.FTZ R15, R151, R46 ;  /* 0x0000002e970f7221 */ /* 0x008fe20000010000 */
[----:B------:R-:W-:-:S03]  /*f4a0*/  @!P1 PRMT R46, RZ, 0x654, R4 ;  /* 0x00000654ff2e9816 */ /* 0x000fc60000000004 */
[----:B----4-:R-:W-:Y:S01]  /*f4b0*/  FADD.FTZ R54, R30, R15 ;  /* 0x0000000f1e367221 */ /* 0x010fe20000010000 */
[----:B------:R-:W-:Y:S01]  /*f4c0*/  FADD.FTZ R15, R145, R50 ;  /* 0x00000032910f7221 */ /* 0x000fe20000010000 */
[----:B------:R0:W-:Y:S01]  /*f4d0*/  @!P1 SYNCS.ARRIVE.TRANS64.RED.A1T0 RZ, [R46+URZ], RZ ;  /* 0x000000ff2eff99a7 */ /* 0x0001e2000810043f */
[----:B------:R-:W-:Y:S01]  /*f4e0*/  MUFU.EX2 R11, R11 ;  /* 0x0000000b000b7308 */ /* 0x000fe20000000800 */
[----:B------:R-:W-:-:S04]  /*f4f0*/  FADD.FTZ R47, R27, R54 ;  /* 0x000000361b2f7221 */ /* 0x000fc80000010000 */
[----:B------:R-:W-:Y:S01]  /*f500*/  FADD.FTZ R50, R52, R47 ;  /* 0x0000002f34327221 */ /* 0x000fe20000010000 */
[----:B0-----:R-:W-:-:S03]  /*f510*/  FADD.FTZ R46, R144, R15 ;  /* 0x0000000f902e7221 */ /* 0x001fc60000010000 */
[----:B-1----:R-:W-:Y:S01]  /*f520*/  FADD.FTZ R51, R31, R50 ;  /* 0x000000321f337221 */ /* 0x002fe20000010000 */
[----:B------:R-:W-:-:S03]  /*f530*/  FADD.FTZ R47, R143, R46 ;  /* 0x0000002e8f2f7221 */ /* 0x000fc60000010000 */
[----:B------:R-:W-:Y:S01]  /*f540*/  FADD.FTZ R51, R56, R51 ;  /* 0x0000003338337221 */ /* 0x000fe20000010000 */
[----:B------:R-:W-:-:S04]  /*f550*/  FADD.FTZ R46, R146, R47 ;  /* 0x0000002f922e7221 */ /* 0x000fc80000010000 */
        /* <DEDUP_REMOVED lines=17> */
[-C--:B------:R-:W-:Y:S01]  /*f670*/  FFMA.FTZ R129, R66, R0.reuse, -R53 ;  /* 0x0000000042817223 */ /* 0x080fe20000010835 */
[----:B------:R-:W-:Y:S01]  /*f680*/  F2FP.BF16.F32.PACK_AB R149, R26, R149 ;  /* 0x000000951a95723e */ /* 0x000fe200000010ff */
[----:B------:R-:W-:Y:S01]  /*f690*/  FADD.FTZ R47, R13, R24 ;  /* 0x000000180d2f7221 */ /* 0x000fe20000010000 */
[----:B------:R-:W-:Y:S01]  /*f6a0*/  FADD.FTZ R26, R20, R51 ;  /* 0x00000033141a7221 */ /* 0x000fe20000010000 */
[----:B------:R-:W-:-:S03]  /*f6b0*/  FFMA.FTZ R5, R67, R0, -R53 ;  /* 0x0000000043057223 */ /* 0x000fc60000010835 */
[----:B------:R-:W3:Y:S01]  /*f6c0*/  MUFU.EX2 R4, R63 ;  /* 0x0000003f00047308 */ /* 0x000ee20000000800 */
[----:B------:R-:W-:Y:S01]  /*f6d0*/  FADD.FTZ R47, R132, R47 ;  /* 0x0000002f842f7221 */ /* 0x000fe20000010000 */
[----:B------:R-:W-:Y:S01]  /*f6e0*/  FADD.FTZ R26, R133, R26 ;  /* 0x0000001a851a7221 */ /* 0x000fe20000010000 */
[----:B------:R-:W-:-:S05]  /*f6f0*/  FFMA.FTZ R131, R70, R0, -R53 ;  /* 0x0000000046837223 */ /* 0x000fca0000010835 */
[----:B------:R-:W4:Y:S01]  /*f700*/  MUFU.EX2 R129, R129 ;  /* 0x0000008100817308 */ /* 0x000f220000000800 */
[----:B------:R-:W-:Y:S01]  /*f710*/  FADD.FTZ R47, R32, R47 ;  /* 0x0000002f202f7221 */ /* 0x000fe20000010000 */
[----:B0-----:R-:W-:Y:S01]  /*f720*/  FADD.FTZ R26, R21, R26 ;  /* 0x0000001a151a7221 */ /* 0x001fe20000010000 */
[----:B------:R-:W-:Y:S01]  /*f730*/  FFMA.FTZ R15, R71, R0, -R53 ;  /* 0x00000000470f7223 */ /* 0x000fe20000010835 */
[----:B------:R-:W-:-:S04]  /*f740*/  F2FP.BF16.F32.PACK_AB R144, R144, R145 ;  /* 0x000000919090723e */ /* 0x000fc800000010ff */
[----:B------:R-:W0:Y:S01]  /*f750*/  MUFU.EX2 R5, R5 ;  /* 0x0000000500057308 */ /* 0x000e220000000800 */
[----:B------:R-:W-:Y:S01]  /*f760*/  F2FP.BF16.F32.PACK_AB R145, R52, R27 ;  /* 0x0000001b3491723e */ /* 0x000fe200000010ff */
[----:B------:R-:W-:Y:S01]  /*f770*/  FADD.FTZ R47, R134, R47 ;  /* 0x0000002f862f7221 */ /* 0x000fe20000010000 */
[----:B-1----:R-:W-:Y:S01]  /*f780*/  FADD.FTZ R27, R135, R26 ;  /* 0x0000001a871b7221 */ /* 0x002fe20000010000 */
[----:B------:R-:W-:-:S04]  /*f790*/  FFMA.FTZ R125, R74, R0, -R53 ;  /* 0x000000004a7d7223 */ /* 0x000fc80000010835 */
[----:B------:R-:W1:Y:S01]  /*f7a0*/  MUFU.EX2 R131, R131 ;  /* 0x0000008300837308 */ /* 0x000e620000000800 */
[----:B------:R-:W-:Y:S01]  /*f7b0*/  F2FP.BF16.F32.PACK_AB R151, R30, R151 ;  /* 0x000000971e97723e */ /* 0x000fe200000010ff */
[----:B------:R-:W-:Y:S01]  /*f7c0*/  FADD.FTZ R26, R28, R47 ;  /* 0x0000002f1c1a7221 */ /* 0x000fe20000010000 */
[----:B---3--:R-:W-:Y:S01]  /*f7d0*/  FADD.FTZ R30, R4, R27 ;  /* 0x0000001b041e7221 */ /* 0x008fe20000010000 */
[----:B------:R-:W-:-:S04]  /*f7e0*/  FFMA.FTZ R75, R75, R0, -R53 ;  /* 0x000000004b4b7223 */ /* 0x000fc80000010835 */
[----:B------:R-:W3:Y:S01]  /*f7f0*/  MUFU.EX2 R15, R15 ;  /* 0x0000000f000f7308 */ /* 0x000ee20000000800 */
[----:B------:R-:W-:Y:S01]  /*f800*/  FADD.FTZ R26, R25, R26 ;  /* 0x0000001a191a7221 */ /* 0x000fe20000010000 */
[----:B----4-:R-:W-:Y:S01]  /*f810*/  FADD.FTZ R30, R129, R30 ;  /* 0x0000001e811e7221 */ /* 0x010fe20000010000 */
[----:B------:R-:W-:-:S05]  /*f820*/  FFMA.FTZ R78, R78, R0, -R53 ;  /* 0x000000004e4e7223 */ /* 0x000fca0000010835 */
        /* <DEDUP_REMOVED lines=13> */
[----:B---3--:R-:W-:Y:S01]  /*f900*/  FADD.FTZ R30, R15, R30 ;  /* 0x0000001e0f1e7221 */ /* 0x008fe20000010000 */
[----:B------:R-:W-:-:S04]  /*f910*/  FFMA.FTZ R83, R83, R0, -R53 ;  /* 0x0000000053537223 */ /* 0x000fc80000010835 */
[----:B------:R-:W3:Y:S01]  /*f920*/  MUFU.EX2 R79, R79 ;  /* 0x0000004f004f7308 */ /* 0x000ee20000000800 */
[----:B------:R-:W-:Y:S01]  /*f930*/  F2FP.BF16.F32.PACK_AB R133, R21, R133 ;  /* 0x000000851585723e */ /* 0x000fe200000010ff */
[----:B------:R-:W-:Y:S01]  /*f940*/  FADD.FTZ R13, R37, R8 ;  /* 0x00000008250d7221 */ /* 0x000fe20000010000 */
[----:B----4-:R-:W-:Y:S01]  /*f950*/  FADD.FTZ R21, R125, R30 ;  /* 0x0000001e7d157221 */ /* 0x010fe20000010000 */
[----:B------:R-:W-:Y:S01]  /*f960*/  FFMA.FTZ R86, R86, R0, -R53 ;  /* 0x0000000056567223 */ /* 0x000fe20000010835 */
[----:B------:R-:W-:-:S03]  /*f970*/  F2FP.BF16.F32.PACK_AB R135, R4, R135 ;  /* 0x000000870487723e */ /* 0x000fc600000010ff */
        /* <DEDUP_REMOVED lines=11> */
[----:B--2---:R-:W-:-:S05]  /*fa30*/  ISETP.GT.AND P2, PT, R14, R55, PT ;  /* 0x000000370e00720c */ /* 0x004fca0003f44270 */
[----:B------:R-:W2:Y:S01]  /*fa40*/  MUFU.EX2 R53, R53 ;  /* 0x0000003500357308 */ /* 0x000ea20000000800 */
[----:B------:R-:W-:Y:S01]  /*fa50*/  FADD.FTZ R13, R45, R8 ;  /* 0x000000082d0d7221 */ /* 0x000fe20000010000 */
[----:B----4-:R-:W-:-:S03]  /*fa60*/  FADD.FTZ R4, R82, R5 ;  /* 0x0000000552047221 */ /* 0x010fc60000010000 */
[----:B------:R-:W-:Y:S01]  /*fa70*/  FADD.FTZ R8, R48, R13 ;  /* 0x0000000d30087221 */ /* 0x000fe20000010000 */
[----:B0-----:R-:W-:-:S03]  /*fa80*/  FADD.FTZ R5, R83, R4 ;  /* 0x0000000453057221 */ /* 0x001fc60000010000 */
[----:B------:R-:W-:Y:S01]  /*fa90*/  FADD.FTZ R8, R49, R8 ;  /* 0x0000000831087221 */ /* 0x000fe20000010000 */
[----:B-1----:R-:W-:Y:S01]  /*faa0*/  FADD.FTZ R4, R86, R5 ;  /* 0x0000000556047221 */ /* 0x002fe20000010000 */
[----:B------:R-:W-:Y:S01]  /*fab0*/  F2FP.BF16.F32.PACK_AB R148, R148, R147 ;  /* 0x000000939494723e */ /* 0x000fe200000010ff */
[-C--:B------:R-:W-:Y:S01]  /*fac0*/  FMUL.FTZ R90, R90, R12.reuse ;  /* 0x0000000c5a5a7220 */ /* 0x080fe20000410000 */
        /* <DEDUP_REMOVED lines=21> */
[----:B--2---:R-:W-:Y:S01]  /*fc20*/  FADD.FTZ R4, R53, R4 ;  /* 0x0000000435047221 */ /* 0x004fe20000010000 */
[----:B------:R-:W-:Y:S01]  /*fc30*/  F2FP.BF16.F32.PACK_AB R141, R39, R34 ;  /* 0x00000022278d723e */ /* 0x000fe200000010ff */
[-C--:B------:R-:W-:Y:S01]  /*fc40*/  FMUL.FTZ R88, R88, R10.reuse ;  /* 0x0000000a58587220 */ /* 0x080fe20000410000 */
[----:B------:R-:W-:Y:S01]  /*fc50*/  F2FP.BF16.F32.PACK_AB R143, R42, R35 ;  /* 0x000000232a8f723e */ /* 0x000fe200000010ff */
[----:B------:R-:W-:Y:S01]  /*fc60*/  FMUL.FTZ R89, R89, R10 ;  /* 0x0000000a59597220 */ /* 0x000fe20000410000 */
        /* <DEDUP_REMOVED lines=26> */
[----:B------:R-:W-:Y:S01]  /*fe10*/  FMUL.FTZ R117, R117, R10 ;  /* 0x0000000a75757220 */ /* 0x000fe20000410000 */
[----:B------:R-:W-:-:S02]  /*fe20*/  VIADD R14, R14, 0xffffffff ;  /* 0xffffffff0e0e7836 */ /* 0x000fc40000000000 */
[----:B------:R-:W-:Y:S02]  /*fe30*/  IMAD.MOV.U32 R8, RZ, RZ, R23 ;  /* 0x000000ffff087224 */ /* 0x000fe400078e0017 */
[----:B------:R-:W-:Y:S02]  /*fe40*/  IMAD.MOV.U32 R15, RZ, RZ, R18 ;  /* 0x000000ffff0f7224 */ /* 0x000fe400078e0012 */
[----:B------:R-:W-:Y:S02]  /*fe50*/  IMAD.MOV.U32 R12, RZ, RZ, R9 ;  /* 0x000000ffff0c7224 */ /* 0x000fe400078e0009 */
[----:B------:R-:W-:Y:S01]  /*fe60*/  IMAD.MOV.U32 R13, RZ, RZ, R3 ;  /* 0x000000ffff0d7224 */ /* 0x000fe200078e0003 */
[----:B------:R-:W-:Y:S06]  /*fe70*/  @P2 BRA `(.L_x_14531) ;  /* 0xffffffe000402947 */ /* 0x000fec000383ffff */
.L_x_14521:
[----:B------:R-:W-:Y:S05]  /*fe80*/  WARPSYNC.ALL ;  /* 0x0000000000007948 */ /* 0x000fea0003800000 */
[----:B------:R-:W-:Y:S06]  /*fe90*/  BAR.ARV 0x8, 0x200 ;  /* 0x0208000000007b1d */ /* 0x000fec0000002000 */
[----:B------:R-:W-:Y:S05]  /*fea0*/  @!P0 BRA `(.L_x_14532) ;  /* 0x0000000000048947 */ /* 0x000fea0003800000 */
[----:B------:R-:W-:Y:S01]  /*feb0*/  BPT.TRAP 0x1 ;  /* 0x000000040000795c */ /* 0x000fe20000300000 */
.L_x_14532:
[----:B------:R-:W-:Y:S01]  /*fec0*/  IMAD R13, R18, 0x8, R2 ;  /* 0x00000008120d7824 */ /* 0x000fe200078e0202 */
[----:B------:R-:W-:-:S04]  /*fed0*/  SHF.L.U32 R6, R23, 0x1f, RZ ;  /* 0x0000001f17067819 */ /* 0x000fc800000006ff */
[----:B------:R0:W1:Y:S01]  /*fee0*/  SYNCS.PHASECHK.TRANS64.TRYWAIT P2, [R13+URZ+0x16850], R6 ;  /* 0x016850060d0075a7 */ /* 0x000062000804017f */
[----:B------:R-:W-:Y:S05]  /*fef0*/  @!P0 BRA `(.L_x_14533) ;  /* 0x0000000000048947 */ /* 0x000fea0003800000 */
[----:B------:R-:W-:Y:S01]  /*ff00*/  BPT.TRAP 0x1 ;  /* 0x000000040000795c */ /* 0x000fe20000300000 */
.L_x_14533:
[----:B------:R-:W-:-:S05]  /*ff10*/  VIADD R2, R2, 0x400 ;  /* 0x0000040002027836 */ /* 0x000fca0000000000 */
[----:B------:R-:W-:-:S04]  /*ff20*/  SHF.R.U32.HI R2, RZ, 0x4, R2 ;  /* 0x00000004ff027819 */ /* 0x000fc80000011602 */
[----:B------:R-:W-:Y:S01]  /*ff30*/  LOP3.LUT R7, R2, 0x3fff, RZ, 0xc0, !PT ;  /* 0x00003fff02077812 */ /* 0x000fe200078ec0ff */
[----:B-1----:R-:W-:Y:S06]  /*ff40*/  @P2 BRA `(.L_x_14534) ;  /* 0x0000000000082947 */ /* 0x002fec0003800000 */
[----:B------:R-:W1:Y:S02]  /*ff50*/  SYNCS.PHASECHK.TRANS64.TRYWAIT P0, [R13+URZ+0x16850], R6 ;  /* 0x016850060d0075a7 */ /* 0x000e64000800017f */
[----:B-1----:R-:W-:Y:S05]  /*ff60*/  @!P0 BRA `(.L_x_14535) ;  /* 0x000000ac00d88947 */ /* 0x002fea0003800000 */
.L_x_14534:
[----:B01----:R-:W-:Y:S01]  /*ff70*/  IMAD R6, R18, 0x400, R7 ;  /* 0x0000040012067824 */ /* 0x003fe200078e0207 */
[----:B------:R-:W2:Y:S01]  /*ff80*/  LDL.LU R14, [R1+0x58] ;  /* 0x00005800010e7983 */ /* 0x000ea20000300800 */
[----:B------:R-:W-:Y:S01]  /*ff90*/  IMAD.MOV.U32 R7, RZ, RZ, 0x40000040 ;  /* 0x40000040ff077424 */ /* 0x000fe200078e00ff */
[----:B------:R-:W-:Y:S05]  /*ffa0*/  WARPSYNC.ALL ;  /* 0x0000000000007948 */ /* 0x000fea0003800000 */
[C---:B------:R-:W-:Y:S01]  /*ffb0*/  R2UR UR6, R6.reuse ;  /* 0x00000000060672ca */ /* 0x040fe200000e0000 */
[----:B------:R-:W-:Y:S01]  /*ffc0*/  WARPGROUP.ARRIVE ;  /* 0x00000000000079c5 */ /* 0x000fe20000000000 */
[----:B------:R-:W-:Y:S01]  /*ffd0*/  R2UR UR7, R7 ;  /* 0x00000000070772ca */ /* 0x000fe200000e0000 */
[----:B------:R-:W-:Y:S01]  /*ffe0*/  VIADD R10, R6, 0x80 ;  /* 0x00000080060a7836 */ /* 0x000fe20000000000 */
[----:B------:R-:W0:Y:S01]  /*fff0*/  SHFL.BFLY PT, R2, R5, 0x2, 0x1f ;  /* 0x0c401f0005027f89 */ /* 0x000e2200000e0000 */
[----:B------:R-:W-:-:S02]  /*10000*/  IMAD.MOV.U32 R11, RZ, RZ, 0x40000040 ;  /* 0x40000040ff0b7424 */ /* 0x000fc400078e00ff */
[----:B------:R-:W-:Y:S02]  /*10010*/  IMAD.MOV.U32 R7, RZ, RZ, 0x40000040 ;  /* 0x40000040ff077424 */ /* 0x000fe400078e00ff */
[----:B------:R-:W-:Y:S02]  /*10020*/  @!P1 VIADD R8, R13, 0x16860 ;  /* 0x000168600d089836 */ /* 0x000fe40000000000 */
[----:B------:R-:W-:Y:S02]  /*10030*/  VIADD R18, R18, 0x1 ;  /* 0x0000000112127836 */ /* 0x000fe40000000000 */
[----:B------:R-:W-:Y:S01]  /*10040*/  IMAD.MOV.U32 R26, RZ, RZ, -0x800000 ;  /* 0xff800000ff1a7424 */ /* 0x000fe200078e00ff */
[----:B------:R-:W-:Y:S01]  /*10050*/  @!P1 PRMT R8, RZ, 0x654, R8 ;  /* 0x00000654ff089816 */ /* 0x000fe20000000008 */
[----:B------:R-:W-:Y:S01]  /*10060*/  HGMMA.64x64x16.F32.BF16 R88, R148, gdesc[UR4].tnspB, R88, gsb0 ;  /* 0x40e0000494587df0 */ /* 0x000fe20008001858 */
[----:B------:R-:W-:Y:S01]  /*10070*/  R2UR UR6, R10 ;  /* 0x000000000a0672ca */ /* 0x000fe200000e0000 */
[----:B------:R-:W-:Y:S01]  /*10080*/  VIADD R10, R6, 0x100 ;  /* 0x00000100060a7836 */ /* 0x000fe20000000000 */
[----:B------:R-:W-:Y:S01]  /*10090*/  R2UR UR7, R11 ;  /* 0x000000000b0772ca */ /* 0x000fe200000e0000 */
[----:B------:R-:W-:Y:S01]  /*100a0*/  IMAD.MOV.U32 R11, RZ, RZ, 0x40000040 ;  /* 0x40000040ff0b7424 */ /* 0x000fe200078e00ff */
[----:B------:R-:W-:Y:S01]  /*100b0*/  ISETP.NE.AND P2, PT, R18, 0x2, PT ;  /* 0x000000021200780c */ /* 0x000fe20003f45270 */
[----:B------:R-:W-:-:S03]  /*100c0*/  IMAD.MOV.U32 R27, RZ, RZ, -0x800000 ;  /* 0xff800000ff1b7424 */ /* 0x000fc600078e00ff */
[----:B------:R-:W-:Y:S01]  /*100d0*/  SEL R18, R18, RZ, P2 ;  /* 0x000000ff12127207 */ /* 0x000fe20001000000 */
[----:B0-----:R-:W-:Y:S01]  /*100e0*/  FADD.FTZ R2, R2, R5 ;  /* 0x0000000502027221 */ /* 0x001fe20000010000 */
        /* <DEDUP_REMOVED lines=35> */
[----:B------:R-:W-:Y:S02]  /*10320*/  R2UR UR7, R11 ;  /* 0x000000000b0772ca */ /* 0x000fe400000e0000 */
[----:B------:R-:W0:Y:S02]  /*10330*/  SHFL.BFLY PT, R11, R4, 0x2, 0x1f ;  /* 0x0c401f00040b7f89 */ /* 0x000e2400000e0000 */
[----:B0-----:R-:W-:Y:S01]  /*10340*/  FADD.FTZ R11, R11, R4 ;  /* 0x000000040b0b7221 */ /* 0x001fe20000010000 */
[----:B------:R-:W-:-:S04]  /*10350*/  SEL R4, RZ, 0x1, P2 ;  /* 0x00000001ff047807 */ /* 0x000fc80001000000 */
[----:B------:R-:W-:Y:S01]  /*10360*/  LOP3.LUT R23, R23, R4, RZ, 0x3c, !PT ;  /* 0x0000000417177212 */ /* 0x000fe200078e3cff */
[----:B------:R-:W-:Y:S02]  /*10370*/  WARPGROUP.DEPBAR.LE gsb0, 0x0 ;  /* 0x00008000000079c5 */ /* 0x000fe40000010000 */
[----:B------:R-:W-:-:S06]  /*10380*/  WARPGROUP.ARRIVE ;  /* 0x00000000000079c5 */ /* 0x000fcc0000000000 */
[----:B------:R-:W-:Y:S01]  /*10390*/  HGMMA.64x64x16.F32.BF16 R88, R124, gdesc[UR4].tnspB, R88, gsb0 ;  /* 0x40e000047c587df0 */ /* 0x000fe20008001858 */
[----:B------:R-:W-:Y:S02]  /*103a0*/  R2UR UR6, R6 ;  /* 0x00000000060672ca */ /* 0x000fe400000e0000 */
[----:B------:R-:W-:Y:S01]  /*103b0*/  R2UR UR7, R7 ;  /* 0x00000000070772ca */ /* 0x000fe200000e0000 */
[----:B------:R-:W0:Y:S04]  /*103c0*/  SHFL.BFLY PT, R6, R11, 0x1, 0x1f ;  /* 0x0c201f000b067f89 */ /* 0x000e2800000e0000 */
[----:B------:R-:W1:Y:S01]  /*103d0*/  SHFL.BFLY PT, R7, R2, 0x1, 0x1f ;  /* 0x0c201f0002077f89 */ /* 0x000e6200000e0000 */
[----:B0-----:R-:W-:Y:S01]  /*103e0*/  FADD.FTZ R12, R11, R6 ;  /* 0x000000060b0c7221 */ /* 0x001fe20000010000 */
[----:B------:R-:W-:-:S02]  /*103f0*/  IMAD.MOV.U32 R6, RZ, RZ, RZ ;  /* 0x000000ffff067224 */ /* 0x000fc400078e00ff */
[----:B-1----:R-:W-:Y:S02]  /*10400*/  FADD.FTZ R10, R2, R7 ;  /* 0x00000007020a7221 */ /* 0x002fe40000010000 */
[----:B------:R-:W-:Y:S01]  /*10410*/  FSETP.NE.FTZ.AND P3, PT, R12, RZ, PT ;  /* 0x000000ff0c00720b */ /* 0x000fe20003f75000 */
[----:B------:R-:W-:Y:S02]  /*10420*/  IMAD.MOV.U32 R2, RZ, RZ, RZ ;  /* 0x000000ffff027224 */ /* 0x000fe400078e00ff */
[----:B------:R-:W-:-:S10]  /*10430*/  FSETP.NE.FTZ.AND P0, PT, R10, RZ, PT ;  /* 0x000000ff0a00720b */ /* 0x000fd40003f15000 */
[----:B------:R-:W0:Y:S01]  /*10440*/  @P3 MUFU.LG2 R7, R12 ;  /* 0x0000000c00073308 */ /* 0x000e220000000c00 */
[C---:B------:R-:W-:Y:S02]  /*10450*/  @P3 FMUL.FTZ R11, R0.reuse, 0.69314718246459960938 ;  /* 0x3f317218000b3820 */ /* 0x040fe40000410000 */
[----:B------:R-:W-:-:S05]  /*10460*/  @P0 FMUL.FTZ R4, R0, 0.69314718246459960938 ;  /* 0x3f31721800040820 */ /* 0x000fca0000410000 */
        /* <DEDUP_REMOVED lines=45> */
.L_x_14471:
[----:B------:R-:W2:Y:S01]  /*10740*/  LDL R48, [R1+0x50] ;  /* 0x0000500001307983 */ /* 0x000ea20000100800 */
[----:B------:R-:W-:Y:S05]  /*10750*/  WARPSYNC.ALL ;  /* 0x0000000000007948 */ /* 0x000fea0003800000 */
[----:B------:R-:W0:Y:S01]  /*10760*/  S2R R0, SR_TID.X ;  /* 0x0000000000007919 */ /* 0x000e220000002100 */
[----:B------:R-:W1:Y:S01]  /*10770*/  S2UR UR5, SR_CgaCtaId ;  /* 0x00000000000579c3 */ /* 0x000e620000008800 */
[----:B------:R-:W-:Y:S01]  /*10780*/  UMOV UR4, 0x400 ;  /* 0x0000040000047882 */ /* 0x000fe20000000000 */
[----:B------:R-:W-:Y:S01]  /*10790*/  BSSY B0, `(.L_x_14536) ;  /* 0x0000241000007945 */ /* 0x000fe20003800000 */
[----:B-1----:R-:W-:-:S06]  /*107a0*/  ULEA UR4, UR5, UR4, 0x18 ;  /* 0x0000000405047291 */ /* 0x002fcc000f8ec03f */
[----:B------:R-:W-:Y:S01]  /*107b0*/  IMAD.U32 R2, RZ, RZ, UR4 ;  /* 0x00000004ff027e24 */ /* 0x000fe2000f8e00ff */
[----:B------:R-:W-:Y:S01]  /*107c0*/  BAR.SYNC.DEFER_BLOCKING 0x5, 0x200 ;  /* 0x0148000000007b1d */ /* 0x000fe20000010000 */
[----:B0-----:R-:W-:-:S05]  /*107d0*/  VIADD R49, R0, 0xffffff80 ;  /* 0xffffff8000317836 */ /* 0x001fca0000000000 */
[--C-:B------:R-:W-:Y:S02]  /*107e0*/  SHF.R.S32.HI R46, RZ, 0x1f, R49.reuse ;  /* 0x0000001fff2e7819 */ /* 0x100fe40000011431 */
[----:B------:R-:W-:Y:S02]  /*107f0*/  SHF.R.S32.HI R0, RZ, 0x1f, R49 ;  /* 0x0000001fff007819 */ /* 0x000fe40000011431 */
[-C--:B------:R-:W-:Y:S02]  /*10800*/  LEA.HI R46, R46, R49.reuse, RZ, 0x3 ;  /* 0x000000312e2e7211 */ /* 0x080fe400078f18ff */
[----:B------:R-:W-:Y:S02]  /*10810*/  LEA.HI R0, R0, R49, RZ, 0x3 ;  /* 0x0000003100007211 */ /* 0x000fe400078f18ff */
[----:B------:R-:W-:Y:S02]  /*10820*/  LOP3.LUT R46, R46, 0xfffffff8, RZ, 0xc0, !PT ;  /* 0xfffffff82e2e7812 */ /* 0x000fe400078ec0ff */
[----:B------:R-:W-:-:S03]  /*10830*/  SHF.R.S32.HI R45, RZ, 0x3, R0 ;  /* 0x00000003ff2d7819 */ /* 0x000fc60000011400 */
[----:B------:R-:W-:-:S04]  /*10840*/  IMAD.IADD R46, R49, 0x1, -R46 ;  /* 0x00000001312e7824 */ /* 0x000fc800078e0a2e */
[----:B------:R-:W-:Y:S01]  /*10850*/  IMAD.SHL.U32 R44, R46, 0x8, RZ ;  /* 0x000000082e2c7824 */ /* 0x000fe200078e00ff */
[----:B------:R0:W1:Y:S04]  /*10860*/  LDS.128 R28, [R2+0x168d0] ;  /* 0x0168d000021c7984 */ /* 0x0000680000000c00 */
        /* <DEDUP_REMOVED lines=11> */
[----:B------:R-:W-:Y:S01]  /*10920*/  F2FP.BF16.F32.PACK_AB R14, R93, R92 ;  /* 0x0000005c5d0e723e */ /* 0x000fe200000010ff */
[----:B------:R-:W0:Y:S01]  /*10930*/  S2R R3, SR_SWINHI ;  /* 0x0000000000037919 */ /* 0x000e220000002f00 */
[----:B-----5:R-:W-:Y:S02]  /*10940*/  MOV R24, R2 ;  /* 0x0000000200187202 */ /* 0x020fe40000000f00 */
[----:B0-----:R-:W-:-:S03]  /*10950*/  MOV R25, R3 ;  /* 0x0000000300197202 */ /* 0x001fc60000000f00 */
[----:B--2---:R-:W-:-:S03]  /*10960*/  IMAD.WIDE R10, R4, 0x2, R24 ;  /* 0x00000002040a7825 */ /* 0x004fc600078e0218 */
[C---:B------:R-:W-:Y:S02]  /*10970*/  IADD3 R15, P0, R10.reuse, 0x60, RZ ;  /* 0x000000600a0f7810 */ /* 0x040fe40007f1e0ff */
[C---:B------:R-:W-:Y:S02]  /*10980*/  LOP3.LUT R3, R10.reuse, 0x380, RZ, 0xc0, !PT ;  /* 0x000003800a037812 */ /* 0x040fe400078ec0ff */
[----:B------:R-:W-:Y:S01]  /*10990*/  IADD3 R6, P1, R10, 0x40, RZ ;  /* 0x000000400a067810 */ /* 0x000fe20007f3e0ff */
[--C-:B------:R-:W-:Y:S01]  /*109a0*/  IMAD.X R5, RZ, RZ, R11.reuse, P0 ;  /* 0x000000ffff057224 */ /* 0x100fe200000e060b */
[----:B---3--:R-:W-:Y:S02]  /*109b0*/  ISETP.NE.AND P0, PT, R32, RZ, PT ;  /* 0x000000ff2000720c */ /* 0x008fe40003f05270 */
        /* <DEDUP_REMOVED lines=11> */
[----:B------:R-:W-:Y:S02]  /*10a70*/  LOP3.LUT R10, R3, R10, RZ, 0x3c, !PT ;  /* 0x0000000a030a7212 */ /* 0x000fe400078e3cff */
[----:B------:R-:W-:Y:S02]  /*10a80*/  SHF.R.U64 R3, R4, 0x3, RZ ;  /* 0x0000000304037819 */ /* 0x000fe400000012ff */
[----:B------:R-:W-:Y:S02]  /*10a90*/  SHF.R.U64 R0, R0, 0x3, RZ ;  /* 0x0000000300007819 */ /* 0x000fe400000012ff */
[----:B------:R-:W-:Y:S02]  /*10aa0*/  SHF.R.U64 R4, R8, 0x3, RZ ;  /* 0x0000000308047819 */ /* 0x000fe400000012ff */
[----:B------:R-:W-:Y:S02]  /*10ab0*/  LOP3.LUT R8, R0, R13, RZ, 0x3c, !PT ;  /* 0x0000000d00087212 */ /* 0x000fe400078e3cff */
[----:B------:R-:W-:-:S02]  /*10ac0*/  LOP3.LUT R4, R4, R15, RZ, 0x3c, !PT ;  /* 0x0000000f04047212 */ /* 0x000fc400078e3cff */
[----:B------:R-:W-:Y:S02]  /*10ad0*/  LOP3.LUT R6, R3, R6, RZ, 0x3c, !PT ;  /* 0x0000000603067212 */ /* 0x000fe400078e3cff */
[----:B------:R-:W-:Y:S02]  /*10ae0*/  MOV R10, R10 ;  /* 0x0000000a000a7202 */ /* 0x000fe40000000f00 */
[----:B------:R-:W-:Y:S02]  /*10af0*/  F2FP.BF16.F32.PACK_AB R13, R91, R90 ;  /* 0x0000005a5b0d723e */ /* 0x000fe400000010ff */
[----:B------:R-:W-:Y:S01]  /*10b00*/  F2FP.BF16.F32.PACK_AB R15, R95, R94 ;  /* 0x0000005e5f0f723e */ /* 0x000fe200000010ff */
[----:B------:R-:W-:Y:S01]  /*10b10*/  BAR.SYNC.DEFER_BLOCKING 0x1, 0x180 ;  /* 0x0046000000007b1d */ /* 0x000fe20000010000 */
[----:B------:R-:W-:Y:S02]  /*10b20*/  MOV R3, R6 ;  /* 0x0000000600037202 */ /* 0x000fe40000000f00 */
        /* <DEDUP_REMOVED lines=9> */
[----:B------:R-:W-:Y:S02]  /*10bc0*/  ISETP.NE.U32.AND P3, PT, RZ, UR6, PT ;  /* 0x00000006ff007c0c */ /* 0x000fe4000bf65070 */
[----:B------:R-:W-:Y:S01]  /*10bd0*/  ISETP.NE.U32.AND P0, PT, RZ, UR4, PT ;  /* 0x00000004ff007c0c */ /* 0x000fe2000bf05070 */
[----:B------:R0:W-:Y:S01]  /*10be0*/  STSM.16.M88.4 [R10], R12 ;  /* 0x0000000c0a007844 */ /* 0x0001e20000000200 */
[----:B------:R-:W-:Y:S02]  /*10bf0*/  ISETP.NE.AND.EX P3, PT, RZ, UR7, PT, P3 ;  /* 0x00000007ff007c0c */ /* 0x000fe4000bf65330 */
[----:B------:R-:W-:Y:S01]  /*10c00*/  IADD3 R32, P1, R36, UR4, RZ ;  /* 0x0000000424207c10 */ /* 0x000fe2000ff3e0ff */
[----:B------:R1:W-:Y:S01]  /*10c10*/  STSM.16.M88.4 [R35], R4 ;  /* 0x0000000423007844 */ /* 0x0003e20000000200 */
[----:B------:R-:W-:-:S02]  /*10c20*/  ISETP.NE.AND.EX P0, PT, RZ, UR5, PT, P0 ;  /* 0x00000005ff007c0c */ /* 0x000fc4000bf05300 */
[----:B------:R-:W-:Y:S02]  /*10c30*/  IADD3.X R33, R37, UR5, RZ, P1, !PT ;  /* 0x0000000525217c10 */ /* 0x000fe40008ffe4ff */
[----:B0-----:R-:W-:Y:S02]  /*10c40*/  F2FP.BF16.F32.PACK_AB R10, R109, R108 ;  /* 0x0000006c6d0a723e */ /* 0x001fe400000010ff */
[----:B------:R-:W-:Y:S02]  /*10c50*/  F2FP.BF16.F32.PACK_AB R12, R113, R112 ;  /* 0x00000070710c723e */ /* 0x000fe400000010ff */
[----:B------:R-:W-:Y:S01]  /*10c60*/  F2FP.BF16.F32.PACK_AB R13, R115, R114 ;  /* 0x00000072730d723e */ /* 0x000fe200000010ff */
[----:B------:R-:W-:Y:S01]  /*10c70*/  STSM.16.M88.4 [R3], R8 ;  /* 0x0000000803007844 */ /* 0x000fe20000000200 */
[----:B------:R-:W-:Y:S02]  /*10c80*/  F2FP.BF16.F32.PACK_AB R14, R117, R116 ;  /* 0x00000074750e723e */ /* 0x000fe400000010ff */
[----:B------:R-:W-:-:S05]  /*10c90*/  F2FP.BF16.F32.PACK_AB R15, R119, R118 ;  /* 0x00000076770f723e */ /* 0x000fca00000010ff */
[----:B------:R0:W-:Y:S01]  /*10ca0*/  STSM.16.M88.4 [R0], R12 ;  /* 0x0000000c00007844 */ /* 0x0001e20000000200 */
[----:B------:R-:W-:Y:S01]  /*10cb0*/  BAR.SYNC.DEFER_BLOCKING 0x1, 0x180 ;  /* 0x0046000000007b1d */ /* 0x000fe20000010000 */
[----:B------:R-:W-:-:S05]  /*10cc0*/  @P3 IADD3 R36, P1, R36, UR6, RZ ;  /* 0x0000000624243c10 */ /* 0x000fca000ff3e0ff */
[----:B------:R-:W-:Y:S01]  /*10cd0*/  ULDC UR6, c[0x0][0xa88] ;  /* 0x0002a20000067ab9 */ /* 0x000fe20000000800 */
[----:B------:R-:W-:Y:S01]  /*10ce0*/  @P3 IADD3.X R37, R37, UR7, RZ, P1, !PT ;  /* 0x0000000725253c10 */ /* 0x000fe20008ffe4ff */
[----:B------:R-:W-:Y:S01]  /*10cf0*/  IMAD.U32 R47, RZ, RZ, UR6 ;  /* 0x00000006ff2f7e24 */ /* 0x000fe2000f8e00ff */
[----:B------:R-:W-:Y:S01]  /*10d00*/  ISETP.GT.AND P2, PT, R38, 0x1, PT ;  /* 0x000000012600780c */ /* 0x000fe20003f44270 */
[----:B-1----:R-:W-:Y:S01]  /*10d10*/  IMAD.MOV.U32 R6, RZ, RZ, 0x9b8 ;  /* 0x000009b8ff067424 */ /* 0x002fe200078e00ff */
[----:B0-----:R-:W0:Y:S01]  /*10d20*/  LDC R0, c[0x0][0xbe8] ;  /* 0x0002fa00ff007b82 */ /* 0x001e220000000800 */
[----:B------:R1:W5:Y:S04]  /*10d30*/  @P0 LDG.E R28, desc[UR40][R32.64] ;  /* 0x00000028201c0981 */ /* 0x000368000c1e1900 */
[----:B------:R1:W5:Y:S01]  /*10d40*/  @P3 LDG.E R47, desc[UR40][R36.64] ;  /* 0x00000028242f3981 */ /* 0x000362000c1e1900 */
[----:B------:R-:W-:-:S04]  /*10d50*/  SEL R6, R6, 0x978, P2 ;  /* 0x0000097806067807 */ /* 0x000fc80001000000 */
        /* <DEDUP_REMOVED lines=9> */
.L_x_14538:
[----:B------:R-:W0:Y:S04]  /*10df0*/  LDL R50, [R1+0x4c] ;  /* 0x00004c0001327983 */ /* 0x000e280000100800 */
[----:B------:R-:W2:Y:S04]  /*10e00*/  LDL R14, [R1+0x48] ;  /* 0x00004800010e7983 */ /* 0x000ea80000100800 */
[----:B------:R-:W2:Y:S04]  /*10e10*/  LDL R51, [R1+0x24] ;  /* 0x0000240001337983 */ /* 0x000ea80000100800 */
[----:B------:R-:W4:Y:S01]  /*10e20*/  LDL R49, [R1+0x5c] ;  /* 0x00005c0001317983 */ /* 0x000f220000100800 */
[----:B-1----:R-:W1:Y:S03]  /*10e30*/  LDC.64 R6, c[0x0][R6+0x210] ;  /* 0x0000840006067b82 */ /* 0x002e660000000a00 */
[----:B------:R-:W3:Y:S01]  /*10e40*/  LDL R38, [R1+0x64] ;  /* 0x0000640001267983 */ /* 0x000ee20000100800 */
[----:B------:R-:W-:-:S04]  /*10e50*/  ISETP.NE.U32.AND P0, PT, RZ, UR4, PT ;  /* 0x00000004ff007c0c */ /* 0x000fc8000bf05070 */
[----:B------:R-:W1:Y:S01]  /*10e60*/  @P1 LDC R32, c[0x0][0xbec] ;  /* 0x0002fb00ff201b82 */ /* 0x000e620000000800 */
[----:B------:R-:W-:-:S04]  /*10e70*/  ISETP.NE.AND.EX P0, PT, RZ, UR5, PT, P0 ;  /* 0x00000005ff007c0c */ /* 0x000fc8000bf05300 */
[----:B------:R-:W-:-:S03]  /*10e80*/  SEL R3, R48, RZ, !P0 ;  /* 0x000000ff30037207 */ /* 0x000fc60004000000 */
[----:B------:R-:W1:Y:S01]  /*10e90*/  @P1 LDC R37, c[0x0][0xbf0] ;  /* 0x0002fc00ff251b82 */ /* 0x000e620000000800 */
[----:B------:R-:W-:-:S07]  /*10ea0*/  SEL R15, R34, RZ, !P0 ;  /* 0x000000ff220f7207 */ /* 0x000fce0004000000 */
[----:B------:R-:W1:Y:S01]  /*10eb0*/  LDC.64 R4, c[0x0][0xba8] ;  /* 0x0002ea00ff047b82 */ /* 0x000e620000000a00 */
[----:B------:R-:W-:Y:S01]  /*10ec0*/  IMAD R11, R11, R3, RZ ;  /* 0x000000030b0b7224 */ /* 0x000fe200078e02ff */
[----:B------:R-:W1:Y:S03]  /*10ed0*/  S2R R36, SR_TID.X ;  /* 0x0000000000247919 */ /* 0x000e660000002100 */
        /* <DEDUP_REMOVED lines=8> */
[----:B------:R-:W-:Y:S01]  /*10f60*/  LOP3.LUT R36, R36, 0xffffff80, RZ, 0xc0, !PT ;  /* 0xffffff8024247812 */ /* 0x000fe200078ec0ff */
[----:B-----5:R-:W-:-:S04]  /*10f70*/  IMAD R47, R47, R0, RZ ;  /* 0x000000002f2f7224 */ /* 0x020fc800078e02ff */
[----:B------:R-:W-:Y:S02]  /*10f80*/  IMAD.IADD R36, R40, 0x1, -R36 ;  /* 0x0000000128247824 */ /* 0x000fe400078e0a24 */
[-C--:B0-----:R-:W-:Y:S02]  /*10f90*/  IMAD R33, R13, R50.reuse, RZ ;  /* 0x000000320d217224 */ /* 0x081fe400078e02ff */
[----:B------:R-:W-:-:S04]  /*10fa0*/  IMAD.WIDE.U32 R12, R12, R50, RZ ;  /* 0x000000320c0c7225 */ /* 0x000fc800078e00ff */
[----:B--2---:R-:W-:Y:S01]  /*10fb0*/  IMAD.IADD R39, R14, 0x1, R51 ;  /* 0x000000010e277824 */ /* 0x004fe200078e0233 */
[----:B------:R-:W-:Y:S02]  /*10fc0*/  IADD3 R14, P0, P3, R10, R12, R28 ;  /* 0x0000000c0a0e7210 */ /* 0x000fe40007b1e01c */
[----:B----4-:R-:W-:Y:S01]  /*10fd0*/  SEL R15, R49, RZ, P2 ;  /* 0x000000ff310f7207 */ /* 0x010fe20001000000 */
[----:B------:R-:W-:-:S04]  /*10fe0*/  @P1 IMAD.HI.U32 R12, R39, R32, RZ ;  /* 0x00000020270c1227 */ /* 0x000fc800078e00ff */
[----:B------:R-:W-:Y:S02]  /*10ff0*/  IMAD.IADD R34, R13, 0x1, R33 ;  /* 0x000000010d227824 */ /* 0x000fe400078e0221 */
[----:B------:R-:W-:Y:S01]  /*11000*/  IMAD.MOV.U32 R13, RZ, RZ, R39 ;  /* 0x000000ffff0d7224 */ /* 0x000fe200078e0027 */
[----:B------:R-:W-:Y:S01]  /*11010*/  @P1 SHF.R.U32.HI R13, RZ, R37, R12 ;  /* 0x00000025ff0d1219 */ /* 0x000fe2000001160c */
[-C--:B---3--:R-:W-:Y:S01]  /*11020*/  IMAD R33, R9, R15.reuse, RZ ;  /* 0x0000000f09217224 */ /* 0x088fe200078e02ff */
[----:B------:R-:W-:Y:S01]  /*11030*/  SHF.R.S32.HI R9, RZ, 0x1f, R28 ;  /* 0x0000001fff097819 */ /* 0x000fe2000001141c */
[----:B------:R-:W-:-:S03]  /*11040*/  IMAD.WIDE.U32 R10, R8, R15, RZ ;  /* 0x0000000f080a7225 */ /* 0x000fc600078e00ff */
[----:B------:R-:W-:Y:S01]  /*11050*/  IADD3.X R15, R35, R34, R9, P0, P3 ;  /* 0x00000022230f7210 */ /* 0x000fe200007e6409 */
        /* <DEDUP_REMOVED lines=11> */
[----:B-1----:R-:W-:-:S04]  /*11110*/  LEA R8, P0, R6, R4, 0x2 ;  /* 0x0000000406087211 */ /* 0x002fc800078010ff */
        /* <DEDUP_REMOVED lines=13> */
[----:B------:R-:W1:Y:S01]  /*111f0*/  @P1 LDC R13, c[0x0][0xbec] ;  /* 0x0002fb00ff0d1b82 */ /* 0x000e620000000800 */
[----:B------:R-:W-:Y:S01]  /*11200*/  ULDC.64 UR4, c[0x0][0xaa0] ;  /* 0x0002a80000047ab9 */ /* 0x000fe20000000a00 */
[----:B0-----:R-:W-:Y:S02]  /*11210*/  IMAD R5, R45, 0x40, R44 ;  /* 0x000000402d057824 */ /* 0x001fe400078e022c */
[----:B------:R-:W-:Y:S02]  /*11220*/  IMAD R9, R9, UR4, RZ ;  /* 0x0000000409097c24 */ /* 0x000fe4000f8e02ff */
[----:B------:R-:W-:Y:S02]  /*11230*/  IMAD.WIDE R24, R5, 0x2, R24 ;  /* 0x0000000205187825 */ /* 0x000fe400078e0218 */
[----:B------:R-:W0:Y:S02]  /*11240*/  @P1 LDC R15, c[0x0][0xbf0] ;  /* 0x0002fc00ff0f1b82 */ /* 0x000e240000000800 */
[----:B------:R-:W-:Y:S01]  /*11250*/  IMAD R11, R28, UR5, R9 ;  /* 0x000000051c0b7c24 */ /* 0x000fe2000f8e0209 */
[----:B------:R-:W-:Y:S01]  /*11260*/  IADD3 R27, P0, R24, 0x1800, RZ ;  /* 0x00001800181b7810 */ /* 0x000fe20007f1e0ff */
[----:B------:R-:W-:Y:S01]  /*11270*/  IMAD.WIDE.U32 R8, R28, UR4, RZ ;  /* 0x000000041c087c25 */ /* 0x000fe2000f8e00ff */
[----:B------:R-:W-:Y:S01]  /*11280*/  ULDC.64 UR4, c[0x0][0xae8] ;  /* 0x0002ba0000047ab9 */ /* 0x000fe20000000a00 */
[----:B------:R-:W-:-:S02]  /*11290*/  IADD3 R33, P2, R24, 0x3000, RZ ;  /* 0x0000300018217810 */ /* 0x000fc40007f5e0ff */
[----:B------:R-:W-:Y:S01]  /*112a0*/  IMAD.IADD R9, R9, 0x1, R11 ;  /* 0x0000000109097824 */ /* 0x000fe200078e020b */
[----:B------:R-:W-:Y:S01]  /*112b0*/  IADD3 R37, P3, R24, 0x4800, RZ ;  /* 0x0000480018257810 */ /* 0x000fe20007f7e0ff */
[----:B------:R-:W-:Y:S01]  /*112c0*/  IMAD R10, R46, 0x30, R45 ;  /* 0x000000302e0a7824 */ /* 0x000fe200078e022d */
[----:B------:R-:W-:Y:S01]  /*112d0*/  SHF.R.S32.HI R12, RZ, 0x1f, R3 ;  /* 0x0000001fff0c7819 */ /* 0x000fe20000011403 */
[C---:B------:R-:W-:Y:S01]  /*112e0*/  IMAD.WIDE.U32 R8, R50.reuse, UR4, R8 ;  /* 0x0000000432087c25 */ /* 0x040fe2000f8e0008 */
[----:B------:R-:W-:Y:S02]  /*112f0*/  LOP3.LUT R26, R27, 0x380, RZ, 0xc0, !PT ;  /* 0x000003801b1a7812 */ /* 0x000fe400078ec0ff */
[----:B------:R-:W-:Y:S01]  /*11300*/  LOP3.LUT R32, R33, 0x380, RZ, 0xc0, !PT ;  /* 0x0000038021207812 */ /* 0x000fe200078ec0ff */
[----:B------:R-:W-:Y:S01]  /*11310*/  IMAD.IADD R14, R51, 0x1, R10 ;  /* 0x00000001330e7824 */ /* 0x000fe200078e020a */
[----:B------:R-:W-:Y:S01]  /*11320*/  LOP3.LUT R36, R37, 0x380, RZ, 0xc0, !PT ;  /* 0x0000038025247812 */ /* 0x000fe200078ec0ff */
[----:B------:R-:W-:Y:S01]  /*11330*/  IMAD R9, R50, UR5, R9 ;  /* 0x0000000532097c24 */ /* 0x000fe2000f8e0209 */
[----:B------:R-:W-:Y:S01]  /*11340*/  LOP3.LUT R5, R24, 0x380, RZ, 0xc0, !PT ;  /* 0x0000038018057812 */ /* 0x000fe200078ec0ff */
[----:B------:R-:W-:Y:S01]  /*11350*/  ULDC.64 UR4, c[0x0][0xaf0] ;  /* 0x0002bc0000047ab9 */ /* 0x000fe20000000a00 */
[----:B-1----:R-:W-:Y:S01]  /*11360*/  @P1 IMAD.HI.U32 R10, R14, R13, RZ ;  /* 0x0000000d0e0a1227 */ /* 0x002fe200078e00ff */
[----:B------:R-:W-:-:S02]  /*11370*/  SHF.R.U64 R26, R26, 0x3, RZ ;  /* 0x000000031a1a7819 */ /* 0x000fc400000012ff */
[----:B------:R-:W-:Y:S01]  /*11380*/  SHF.R.U64 R32, R32, 0x3, RZ ;  /* 0x0000000320207819 */ /* 0x000fe200000012ff */
[----:B------:R-:W-:Y:S01]  /*11390*/  IMAD R12, R12, UR4, RZ ;  /* 0x000000040c0c7c24 */ /* 0x000fe2000f8e02ff */
[----:B------:R-:W-:Y:S02]  /*113a0*/  SHF.R.U64 R36, R36, 0x3, RZ ;  /* 0x0000000324247819 */ /* 0x000fe400000012ff */
[----:B------:R-:W-:Y:S01]  /*113b0*/  SHF.R.U64 R5, R5, 0x3, RZ ;  /* 0x0000000305057819 */ /* 0x000fe200000012ff */
[----:B------:R-:W-:Y:S01]  /*113c0*/  IMAD.MOV.U32 R11, RZ, RZ, R14 ;  /* 0x000000ffff0b7224 */ /* 0x000fe200078e000e */
[----:B------:R-:W-:Y:S01]  /*113d0*/  LOP3.LUT R26, R26, R27, RZ, 0x3c, !PT ;  /* 0x0000001b1a1a7212 */ /* 0x000fe200078e3cff */
[C---:B------:R-:W-:Y:S01]  /*113e0*/  IMAD R13, R3.reuse, UR5, R12 ;  /* 0x00000005030d7c24 */ /* 0x040fe2000f8e020c */
[----:B------:R-:W-:Y:S01]  /*113f0*/  LOP3.LUT R32, R32, R33, RZ, 0x3c, !PT ;  /* 0x0000002120207212 */ /* 0x000fe200078e3cff */
[----:B------:R-:W-:Y:S01]  /*11400*/  IMAD.WIDE.U32 R8, R3, UR4, R8 ;  /* 0x0000000403087c25 */ /* 0x000fe2000f8e0008 */
[----:B------:R-:W-:Y:S01]  /*11410*/  LOP3.LUT R36, R36, R37, RZ, 0x3c, !PT ;  /* 0x0000002524247212 */ /* 0x000fe200078e3cff */
[----:B------:R-:W-:Y:S01]  /*11420*/  ULDC.64 UR4, c[0x0][0xae0] ;  /* 0x0002b80000047ab9 */ /* 0x000fe20000000a00 */
[----:B------:R-:W-:Y:S01]  /*11430*/  LOP3.LUT R4, R5, R24, RZ, 0x3c, !PT ;  /* 0x0000001805047212 */ /* 0x000fe200078e3cff */
[--C-:B------:R-:W-:Y:S01]  /*11440*/  IMAD.X R27, RZ, RZ, R25.reuse, P0 ;  /* 0x000000ffff1b7224 */ /* 0x100fe200000e0619 */
[----:B0-----:R-:W-:Y:S01]  /*11450*/  @P1 SHF.R.U32.HI R11, RZ, R15, R10 ;  /* 0x0000000fff0b1219 */ /* 0x001fe2000001160a */
[----:B------:R-:W-:-:S02]  /*11460*/  IMAD.X R33, RZ, RZ, R25, P2 ;  /* 0x000000ffff217224 */ /* 0x000fc400010e0619 */
[--C-:B------:R-:W-:Y:S02]  /*11470*/  IMAD.X R37, RZ, RZ, R25.reuse, P3 ;  /* 0x000000ffff257224 */ /* 0x100fe400018e0619 */
[----:B------:R-:W-:Y:S02]  /*11480*/  IMAD.MOV.U32 R5, RZ, RZ, R25 ;  /* 0x000000ffff057224 */ /* 0x000fe400078e0019 */
[----:B------:R-:W-:Y:S01]  /*11490*/  IMAD.IADD R9, R9, 0x1, R13 ;  /* 0x0000000109097824 */ /* 0x000fe200078e020d */
[--C-:B------:R-:W-:Y:S01]  /*114a0*/  SHF.R.S32.HI R10, RZ, 0x1f, R11.reuse ;  /* 0x0000001fff0a7819 */ /* 0x100fe2000001140b */
[----:B------:R-:W-:Y:S01]  /*114b0*/  IMAD.MOV R13, RZ, RZ, -R11 ;  /* 0x000000ffff0d7224 */ /* 0x000fe200078e0a0b */
[----:B------:R-:W5:Y:S04]  /*114c0*/  LD.E.128 R24, desc[UR40][R26.64] ;  /* 0x000000281a187980 */ /* 0x000f68000c101d00 */
[----:B------:R-:W5:Y:S01]  /*114d0*/  LD.E.128 R4, desc[UR40][R4.64] ;  /* 0x0000002804047980 */ /* 0x000f62000c101d00 */
[----:B------:R-:W-:-:S03]  /*114e0*/  IMAD R13, R0, R13, R14 ;  /* 0x0000000d000d7224 */ /* 0x000fc600078e020e */
[----:B------:R-:W5:Y:S04]  /*114f0*/  LD.E.128 R32, desc[UR40][R32.64] ;  /* 0x0000002820207980 */ /* 0x000f68000c101d00 */
[----:B------:R-:W5:Y:S01]  /*11500*/  LD.E.128 R36, desc[UR40][R36.64] ;  /* 0x0000002824247980 */ /* 0x000f62000c101d00 */
[----:B------:R-:W-:Y:S01]  /*11510*/  IMAD R10, R10, UR4, RZ ;  /* 0x000000040a0a7c24 */ /* 0x000fe2000f8e02ff */
[----:B------:R-:W-:Y:S01]  /*11520*/  @!PT LDS RZ, [RZ] ;  /* 0x00000000fffff984 */ /* 0x000fe20000000800 */
[----:B------:R-:W-:Y:S01]  /*11530*/  @!PT LDS RZ, [RZ] ;  /* 0x00000000fffff984 */ /* 0x000fe20000000800 */
[----:B------:R-:W-:Y:S01]  /*11540*/  @!PT LDS RZ, [RZ] ;  /* 0x00000000fffff984 */ /* 0x000fe20000000800 */
[----:B------:R-:W-:Y:S01]  /*11550*/  @!PT LDS RZ, [RZ] ;  /* 0x00000000fffff984 */ /* 0x000fe20000000800 */
[----:B------:R0:W-:Y:S06]  /*11560*/  MEMBAR.ALL.CTA ;  /* 0x0000000000007992 */ /* 0x0001ec0000008000 */
[----:B0-----:R-:W0:Y:S01]  /*11570*/  FENCE.VIEW.ASYNC.S ;  /* 0x00000000000073c6 */ /* 0x001e220000000000 */
[----:B------:R-:W-:Y:S01]  /*11580*/  SHF.R.S32.HI R0, RZ, 0x1f, R13 ;  /* 0x0000001fff007819 */ /* 0x000fe2000001140d */
[----:B------:R-:W-:-:S02]  /*11590*/  IMAD R15, R11, UR5, R10 ;  /* 0x000000050b0f7c24 */ /* 0x000fc4000f8e020a */
[----:B------:R-:W-:Y:S01]  /*115a0*/  IMAD.WIDE.U32 R8, R11, UR4, R8 ;  /* 0x000000040b087c25 */ /* 0x000fe2000f8e0008 */
[----:B------:R-:W-:-:S03]  /*115b0*/  ULDC.64 UR4, c[0x0][0xad8] ;  /* 0x0002b60000047ab9 */ /* 0x000fc60000000a00 */
[----:B------:R-:W-:Y:S02]  /*115c0*/  IMAD.IADD R9, R9, 0x1, R15 ;  /* 0x0000000109097824 */ /* 0x000fe400078e020f */
[----:B------:R-:W-:Y:S02]  /*115d0*/  IMAD R0, R0, UR4, RZ ;  /* 0x0000000400007c24 */ /* 0x000fe4000f8e02ff */
        /* <DEDUP_REMOVED lines=27> */
[C---:B--2---:R-:W-:Y:S02]  /*11790*/  @!P2 LEA.HI.X R3, R44.reuse, R0, R43, 0x1, P5 ;  /* 0x000000002c03a211 */ /* 0x044fe400028f0c2b */
[----:B------:R-:W0:Y:S01]  /*117a0*/  SHFL.IDX PT, R0, R41, 0x3, 0x181f ;  /* 0x00781f0029007f89 */ /* 0x000e2200000e0000 */
[C---:B---3--:R-:W-:Y:S02]  /*117b0*/  @!P4 LEA R45, P5, R44.reuse, R14, 0x1 ;  /* 0x0000000e2c2dc211 */ /* 0x048fe400078a08ff */
[----:B------:R-:W-:Y:S01]  /*117c0*/  @!P2 IMAD.MOV.U32 R9, RZ, RZ, R3 ;  /* 0x000000ffff09a224 */ /* 0x000fe200078e0003 */
[----:B------:R-:W1:Y:S01]  /*117d0*/  SHFL.IDX PT, R14, R40, 0x3, 0x181f ;  /* 0x00781f00280e7f89 */ /* 0x000e6200000e0000 */
[C-C-:B----4-:R-:W-:Y:S01]  /*117e0*/  @!P3 LEA.HI.X R21, R44.reuse, R8, R43.reuse, 0x1, P1 ;  /* 0x000000082c15b211 */ /* 0x150fe200008f0c2b */
[----:B------:R-:W-:Y:S01]  /*117f0*/  @!P2 IMAD.MOV.U32 R8, RZ, RZ, R28 ;  /* 0x000000ffff08a224 */ /* 0x000fe200078e001c */
[----:B------:R-:W-:-:S04]  /*11800*/  @!P4 LEA.HI.X R10, R44, R10, R43, 0x1, P5 ;  /* 0x0000000a2c0ac211 */ /* 0x000fc800028f0c2b */
[----:B-----5:R2:W-:Y:S04]  /*11810*/  @!P2 ST.E.128 desc[UR40][R8.64], R4 ;  /* 0x000000040800a985 */ /* 0x0205e8000c101d28 */
[----:B------:R3:W-:Y:S01]  /*11820*/  @!P3 ST.E.128 desc[UR40][R20.64], R24 ;  /* 0x000000181400b985 */ /* 0x0007e2000c101d28 */
[----:B--2---:R-:W-:Y:S02]  /*11830*/  @!P4 IMAD.MOV.U32 R4, RZ, RZ, R45 ;  /* 0x000000ffff04c224 */ /* 0x004fe400078e002d */
[----:B------:R-:W-:-:S05]  /*11840*/  @!P4 IMAD.MOV.U32 R5, RZ, RZ, R10 ;  /* 0x000000ffff05c224 */ /* 0x000fca00078e000a */
[----:B01----:R3:W-:Y:S02]  /*11850*/  @!P4 ST.E.128 desc[UR40][R4.64], R32 ;  /* 0x000000200400c985 */ /* 0x0037e4000c101d28 */
.L_x_14736:
[----:B------:R-:W-:-:S05]  /*11860*/  VIADD R42, R42, 0x90 ;  /* 0x000000902a2a7836 */ /* 0x000fca0000000000 */
[----:B------:R-:W-:-:S13]  /*11870*/  ISETP.GE.OR P0, PT, R42, R47, P0 ;  /* 0x0000002f2a00720c */ /* 0x000fda0000706670 */
[----:B------:R-:W-:Y:S05]  /*11880*/  @P0 BRA `(.L_x_14541) ;  /* 0x0000001000c40947 */ /* 0x000fea0003800000 */
[----:B------:R-:W-:-:S04]  /*11890*/  LEA R14, P0, R44, R14, 0x1 ;  /* 0x0000000e2c0e7211 */ /* 0x000fc800078008ff */
[----:B------:R-:W-:-:S05]  /*118a0*/  LEA.HI.X R15, R44, R0, R43, 0x1, P0 ;  /* 0x000000002c0f7211 */ /* 0x000fca00000f0c2b */
[----:B------:R0:W-:Y:S01]  /*118b0*/  ST.E.128 desc[UR40][R14.64], R36 ;  /* 0x000000240e007985 */ /* 0x0001e2000c101d28 */
[----:B------:R-:W-:Y:S05]  /*118c0*/  BRA `(.L_x_14541) ;  /* 0x0000001000b47947 */ /* 0x000fea0003800000 */
.L_x_14539:
        /* <DEDUP_REMOVED lines=28> */
[----:B------:R-:W-:Y:S01]  /*11a90*/  SHF.R.S32.HI R0, RZ, 0x1f, R7 ;  /* 0x0000001fff007819 */ /* 0x000fe20000011407 */
[C---:B------:R-:W-:Y:S01]  /*11aa0*/  IMAD R9, R3.reuse, UR7, R8 ;  /* 0x0000000703097c24 */ /* 0x040fe2000f8e0208 */
[----:B------:R-:W-:Y:S01]  /*11ab0*/  ULDC.64 UR4, c[0x0][0xb28] ;  /* 0x0002ca0000047ab9 */ /* 0x000fe20000000a00 */
[----:B------:R-:W-:-:S04]  /*11ac0*/  IMAD.WIDE.U32 R4, R3, UR6, R4 ;  /* 0x0000000603047c25 */ /* 0x000fc8000f8e0004 */
[----:B------:R-:W-:Y:S02]  /*11ad0*/  VIADD R3, R2, 0x16820 ;  /* 0x0001682002037836 */ /* 0x000fe40000000000 */
[----:B------:R-:W-:Y:S02]  /*11ae0*/  IMAD R0, R0, UR4, RZ ;  /* 0x0000000400007c24 */ /* 0x000fe4000f8e02ff */
[----:B------:R-:W-:Y:S01]  /*11af0*/  IMAD.IADD R5, R5, 0x1, R9 ;  /* 0x0000000105057824 */ /* 0x000fe200078e0209 */
[----:B------:R-:W-:Y:S01]  /*11b00*/  PRMT R8, RZ, 0x654, R3 ;  /* 0x00000654ff087816 */ /* 0x000fe20000000003 */
[C---:B------:R-:W-:Y:S02]  /*11b10*/  IMAD R3, R7.reuse, UR5, R0 ;  /* 0x0000000507037c24 */ /* 0x040fe4000f8e0200 */
[----:B------:R-:W-:Y:S01]  /*11b20*/  IMAD.WIDE.U32 R4, R7, UR4, R4 ;  /* 0x0000000407047c25 */ /* 0x000fe2000f8e0004 */
[----:B------:R-:W-:Y:S01]  /*11b30*/  ULDC.64 UR4, c[0x0][0xb00] ;  /* 0x0002c00000047ab9 */ /* 0x000fe20000000a00 */
[----:B------:R0:W-:Y:S02]  /*11b40*/  SYNCS.ARRIVE.TRANS64.RED.A1T0 RZ, [R8+URZ], RZ ;  /* 0x000000ff08ff79a7 */ /* 0x0001e4000810043f */
[----:B------:R-:W-:Y:S01]  /*11b50*/  IMAD.IADD R3, R5, 0x1, R3 ;  /* 0x0000000105037824 */ /* 0x000fe200078e0203 */
[----:B------:R-:W-:Y:S01]  /*11b60*/  LEA R0, P0, R4, UR4, 0x2 ;  /* 0x0000000404007c11 */ /* 0x000fe2000f8010ff */
[----:B------:R-:W-:-:S03]  /*11b70*/  UMOV UR4, 0xffffffff ;  /* 0xffffffff00047882 */ /* 0x000fc60000000000 */
[----:B------:R-:W-:Y:S01]  /*11b80*/  LEA.HI.X R4, R4, UR5, R3, 0x2, P0 ;  /* 0x0000000504047c11 */ /* 0x000fe200080f1403 */
[C---:B--2---:R-:W-:Y:S02]  /*11b90*/  VIADD R28, R45.reuse, 0x20 ;  /* 0x000000202d1c7836 */ /* 0x044fe40000000000 */
[C---:B------:R-:W-:Y:S02]  /*11ba0*/  VIADD R34, R45.reuse, 0x28 ;  /* 0x000000282d227836 */ /* 0x040fe40000000000 */
[C---:B------:R-:W-:Y:S02]  /*11bb0*/  VIADD R36, R45.reuse, 0x30 ;  /* 0x000000302d247836 */ /* 0x040fe40000000000 */
[C---:B------:R-:W-:Y:S02]  /*11bc0*/  VIADD R38, R45.reuse, 0x38 ;  /* 0x000000382d267836 */ /* 0x040fe40000000000 */
[C---:B------:R-:W-:Y:S02]  /*11bd0*/  VIADD R7, R45.reuse, 0x8 ;  /* 0x000000082d077836 */ /* 0x040fe40000000000 */
[----:B------:R-:W-:-:S02]  /*11be0*/  VIADD R41, R45, 0x10 ;  /* 0x000000102d297836 */ /* 0x000fc40000000000 */
[----:B------:R-:W-:Y:S01]  /*11bf0*/  VIADD R43, R45, 0x18 ;  /* 0x000000182d2b7836 */ /* 0x000fe20000000000 */
[----:B------:R-:W-:Y:S02]  /*11c00*/  SHF.R.S32.HI R33, RZ, 0x1f, R28 ;  /* 0x0000001fff217819 */ /* 0x000fe4000001141c */
[----:B------:R-:W-:Y:S02]  /*11c10*/  SHF.R.S32.HI R35, RZ, 0x1f, R34 ;  /* 0x0000001fff237819 */ /* 0x000fe40000011422 */
[----:B------:R-:W-:Y:S02]  /*11c20*/  SHF.R.S32.HI R37, RZ, 0x1f, R36 ;  /* 0x0000001fff257819 */ /* 0x000fe40000011424 */
[----:B------:R-:W-:Y:S02]  /*11c30*/  SHF.R.S32.HI R39, RZ, 0x1f, R38 ;  /* 0x0000001fff277819 */ /* 0x000fe40000011426 */
[----:B------:R-:W-:Y:S02]  /*11c40*/  SHF.R.S32.HI R40, RZ, 0x1f, R7 ;  /* 0x0000001fff287819 */ /* 0x000fe40000011407 */
[----:B------:R-:W-:-:S02]  /*11c50*/  SHF.R.S32.HI R42, RZ, 0x1f, R41 ;  /* 0x0000001fff2a7819 */ /* 0x000fc40000011429 */
[----:B------:R-:W-:Y:S01]  /*11c60*/  SHF.R.S32.HI R44, RZ, 0x1f, R43 ;  /* 0x0000001fff2c7819 */ /* 0x000fe2000001142b */
[----:B0-----:R-:W-:Y:S06]  /*11c70*/  BRA.DIV UR4, `(.L_x_14542) ;  /* 0x0000009604b07947 */ /* 0x001fec000b800000 */
[----:B------:R0:W1:Y:S04]  /*11c80*/  SHFL.IDX PT, R3, R4, RZ, 0x1c1f ;  /* 0x001c1fff04037589 */ /* 0x00006800000e0000 */
[----:B------:R0:W2:Y:S02]  /*11c90*/  SHFL.IDX PT, R14, R0, RZ, 0x1c1f ;  /* 0x001c1fff000e7589 */ /* 0x0000a400000e0000 */
.L_x_14739:
        /* <DEDUP_REMOVED lines=9> */
[-C--:B--2---:R-:W-:Y:S01]  /*11d30*/  @!P1 LEA R10, P5, R7, R14.reuse, 0x2 ;  /* 0x0000000e070a9211 */ /* 0x084fe200078a10ff */
        /* <DEDUP_REMOVED lines=26> */
.L_x_14544:
[----:B------:R-:W-:Y:S05]  /*11ee0*/  BSYNC B1 ;  /* 0x0000000000017941 */ /* 0x000fea0003800000 */
.L_x_14543:
[----:B------:R-:W-:-:S03]  /*11ef0*/  UMOV UR4, 0xffffffff ;  /* 0xffffffff00047882 */ /* 0x000fc60000000000 */
[----:B------:R-:W-:Y:S05]  /*11f00*/  BRA.DIV UR4, `(.L_x_14545) ;  /* 0x0000009604407947 */ /* 0x000fea000b800000 */
[----:B-1----:R1:W4:Y:S04]  /*11f10*/  SHFL.IDX PT, R3, R4, 0x1, 0x1c1f ;  /* 0x003c1f0004037f89 */ /* 0x00232800000e0000 */
[----:B--23--:R1:W2:Y:S02]  /*11f20*/  SHFL.IDX PT, R14, R0, 0x1, 0x1c1f ;  /* 0x003c1f00000e7f89 */ /* 0x00c2a400000e0000 */
.L_x_14743:
        /* <DEDUP_REMOVED lines=21> */
[----:B------:R-:W-:Y:S02]  /*12080*/  @!P2 LEA R12, P5, R28, R14, 0x2 ;  /* 0x0000000e1c0ca211 */ /* 0x000fe400078a10ff */
        /* <DEDUP_REMOVED lines=15> */
.L_x_14537:
[----:B------:R-:W2:Y:S01]  /*12180*/  LDL R8, [R1+0x54] ;  /* 0x0000540001087983 */ /* 0x000ea20000100800 */
        /* <DEDUP_REMOVED lines=10> */
[----:B-----5:R-:W-:-:S04]  /*12230*/  IMAD.U32 R24, RZ, RZ, UR4 ;  /* 0x00000004ff187e24 */ /* 0x020fc8000f8e00ff */
        /* <DEDUP_REMOVED lines=11> */
[----:B0-----:R-:W2:Y:S04]  /*122f0*/  LDG.E R7, desc[UR40][R4.64] ;  /* 0x0000002804077981 */ /* 0x001ea8000c1e1900 */
[----:B-----5:R-:W2:Y:S02]  /*12300*/  LDG.E R24, desc[UR40][R4.64+0x4] ;  /* 0x0000042804187981 */ /* 0x020ea4000c1e1900 */
[----:B--2---:R-:W-:-:S07]  /*12310*/  IMAD.IADD R24, R24, 0x1, -R7 ;  /* 0x0000000118187824 */ /* 0x004fce00078e0a07 */
.L_x_14546:
[----:B------:R-:W-:Y:S01]  /*12320*/  BSSY B1, `(.L_x_14547) ;  /* 0x000003a000017945 */ /* 0x000fe20003800000 */
[----:B------:R-:W-:Y:S02]  /*12330*/  SEL R33, R48, RZ, !P0 ;  /* 0x000000ff30217207 */ /* 0x000fe40004000000 */
[----:B------:R-:W-:Y:S02]  /*12340*/  SEL R34, R34, RZ, !P0 ;  /* 0x000000ff22227207 */ /* 0x000fe40004000000 */
[----:B-----5:R-:W-:Y:S01]  /*12350*/  SHF.R.S32.HI R26, RZ, 0x1f, R3 ;  /* 0x0000001fff1a7819 */ /* 0x020fe20000011403 */
[----:B------:R-:W-:Y:S06]  /*12360*/  @P3 BRA `(.L_x_14548) ;  /* 0x0000000000d43947 */ /* 0x000fec0003800000 */
[----:B------:R-:W2:Y:S01]  /*12370*/  LDL R0, [R1+0x24] ;  /* 0x0000240001007983 */ /* 0x000ea20000100800 */
[----:B------:R-:W1:Y:S01]  /*12380*/  LDC R37, c[0x0][0xbe8] ;  /* 0x0002fa00ff257b82 */ /* 0x000e620000000800 */
[----:B0-----:R-:W0:Y:S01]  /*12390*/  S2R R5, SR_TID.X ;  /* 0x0000000000057919 */ /* 0x001e220000002100 */
[----:B--2---:R-:W-:Y:S02]  /*123a0*/  IMAD.MOV.U32 R4, RZ, RZ, R0 ;  /* 0x000000ffff047224 */ /* 0x004fe400078e0000 */
[----:B-1----:R-:W-:-:S03]  /*123b0*/  IMAD R0, R24, R37, RZ ;  /* 0x0000002518007224 */ /* 0x002fc600078e02ff */
[----:B0-----:R-:W-:-:S04]  /*123c0*/  IADD3 R35, R4, -0x80, R5 ;  /* 0xffffff8004237810 */ /* 0x001fc80007ffe005 */
        /* <DEDUP_REMOVED lines=47> */
.L_x_14548:
[----:B------:R-:W-:Y:S05]  /*126c0*/  BSYNC B1 ;  /* 0x0000000000017941 */ /* 0x000fea0003800000 */
.L_x_14547:
[----:B------:R-:W-:Y:S05]  /*126d0*/  @P2 BRA `(.L_x_14541) ;  /* 0x0000000400302947 */ /* 0x000fea0003800000 */
[----:B------:R-:W2:Y:S01]  /*126e0*/  LDL.LU R10, [R1+0x4c] ;  /* 0x00004c00010a7983 */ /* 0x000ea20000300800 */
[----:B------:R-:W3:Y:S01]  /*126f0*/  LDC R9, c[0x0][0xbe8] ;  /* 0x0002fa00ff097b82 */ /* 0x000ee20000000800 */
[----:B------:R-:W-:Y:S01]  /*12700*/  ULDC.64 UR4, c[0x0][0xaa0] ;  /* 0x0002a80000047ab9 */ /* 0x000fe20000000a00 */
[----:B------:R-:W-:Y:S01]  /*12710*/  ULDC.64 UR6, c[0x0][0xaf0] ;  /* 0x0002bc0000067ab9 */ /* 0x000fe20000000a00 */
[----:B------:R-:W4:Y:S01]  /*12720*/  LDL R27, [R1+0x24] ;  /* 0x00002400011b7983 */ /* 0x000f220000100800 */
[----:B------:R-:W-:Y:S02]  /*12730*/  IMAD R0, R26, UR4, RZ ;  /* 0x000000041a007c24 */ /* 0x000fe4000f8e02ff */
[----:B01----:R-:W-:-:S04]  /*12740*/  IMAD.WIDE.U32 R4, R3, UR4, RZ ;  /* 0x0000000403047c25 */ /* 0x003fc8000f8e00ff */
[----:B------:R-:W-:Y:S01]  /*12750*/  IMAD R7, R3, UR5, R0 ;  /* 0x0000000503077c24 */ /* 0x000fe2000f8e0200 */
[----:B------:R-:W-:Y:S01]  /*12760*/  ULDC.64 UR4, c[0x0][0xae8] ;  /* 0x0002ba0000047ab9 */ /* 0x000fe20000000a00 */
[----:B------:R-:W-:Y:S02]  /*12770*/  IMAD R0, R46, 0x30, R45 ;  /* 0x000000302e007824 */ /* 0x000fe400078e022d */
[----:B------:R-:W-:Y:S02]  /*12780*/  IMAD.IADD R5, R5, 0x1, R7 ;  /* 0x0000000105057824 */ /* 0x000fe400078e0207 */
[----:B------:R-:W-:-:S04]  /*12790*/  IMAD R6, R34, UR6, RZ ;  /* 0x0000000622067c24 */ /* 0x000fc8000f8e02ff */
[----:B------:R-:W-:Y:S01]  /*127a0*/  IMAD R7, R33, UR7, R6 ;  /* 0x0000000721077c24 */ /* 0x000fe2000f8e0206 */
[----:B---3--:R-:W-:-:S13]  /*127b0*/  ISETP.NE.AND P0, PT, R9, 0x1, PT ;  /* 0x000000010900780c */ /* 0x008fda0003f05270 */
[----:B------:R-:W0:Y:S08]  /*127c0*/  @P0 LDC R11, c[0x0][0xbec] ;  /* 0x0002fb00ff0b0b82 */ /* 0x000e300000000800 */
[----:B------:R-:W1:Y:S01]  /*127d0*/  @P0 LDC R13, c[0x0][0xbf0] ;  /* 0x0002fc00ff0d0b82 */ /* 0x000e620000000800 */
[----:B--2---:R-:W-:-:S04]  /*127e0*/  IMAD.WIDE.U32 R4, R10, UR4, R4 ;  /* 0x000000040a047c25 */ /* 0x004fc8000f8e0004 */
[----:B----4-:R-:W-:Y:S02]  /*127f0*/  IMAD.IADD R8, R27, 0x1, R0 ;  /* 0x000000011b087824 */ /* 0x010fe400078e0200 */
[----:B------:R-:W-:Y:S01]  /*12800*/  IMAD R5, R10, UR5, R5 ;  /* 0x000000050a057c24 */ /* 0x000fe2000f8e0205 */
[----:B------:R-:W-:Y:S01]  /*12810*/  ULDC.64 UR4, c[0x0][0xae0] ;  /* 0x0002b80000047ab9 */ /* 0x000fe20000000a00 */
[----:B0-----:R-:W-:-:S04]  /*12820*/  @P0 IMAD.HI.U32 R0, R8, R11, RZ ;  /* 0x0000000b08000227 */ /* 0x001fc800078e00ff */
[----:B------:R-:W-:Y:S01]  /*12830*/  IMAD.MOV.U32 R3, RZ, RZ, R8 ;  /* 0x000000ffff037224 */ /* 0x000fe200078e0008 */
[----:B-1----:R-:W-:Y:S01]  /*12840*/  @P0 SHF.R.U32.HI R3, RZ, R13, R0 ;  /* 0x0000000dff030219 */ /* 0x002fe20000011600 */
[----:B------:R-:W-:Y:S01]  /*12850*/  IMAD.WIDE.U32 R4, R33, UR6, R4 ;  /* 0x0000000621047c25 */ /* 0x000fe2000f8e0004 */
[----:B------:R-:W-:Y:S02]  /*12860*/  ULDC.64 UR6, c[0x0][0xa80] ;  /* 0x0002a00000067ab9 */ /* 0x000fe40000000a00 */
[--C-:B------:R-:W-:Y:S01]  /*12870*/  SHF.R.S32.HI R0, RZ, 0x1f, R3.reuse ;  /* 0x0000001fff007819 */ /* 0x100fe20000011403 */
[----:B------:R-:W-:Y:S02]  /*12880*/  IMAD.MOV R21, RZ, RZ, -R3 ;  /* 0x000000ffff157224 */ /* 0x000fe400078e0a03 */
[----:B------:R-:W-:Y:S02]  /*12890*/  IMAD.IADD R5, R5, 0x1, R7 ;  /* 0x0000000105057824 */ /* 0x000fe400078e0207 */
[----:B------:R-:W-:-:S02]  /*128a0*/  IMAD R21, R9, R21, R8 ;  /* 0x0000001509157224 */ /* 0x000fc400078e0208 */
[----:B------:R-:W-:Y:S02]  /*128b0*/  IMAD R0, R0, UR4, RZ ;  /* 0x0000000400007c24 */ /* 0x000fe4000f8e02ff */
[----:B------:R-:W-:-:S04]  /*128c0*/  IMAD.WIDE.U32 R4, R3, UR4, R4 ;  /* 0x0000000403047c25 */ /* 0x000fc8000f8e0004 */
[----:B------:R-:W-:Y:S01]  /*128d0*/  IMAD R7, R3, UR5, R0 ;  /* 0x0000000503077c24 */ /* 0x000fe2000f8e0200 */
[----:B------:R-:W-:Y:S01]  /*128e0*/  SHF.R.S32.HI R0, RZ, 0x1f, R21 ;  /* 0x0000001fff007819 */ /* 0x000fe20000011415 */
[----:B------:R-:W-:Y:S02]  /*128f0*/  ULDC.64 UR4, c[0x0][0xad8] ;  /* 0x0002b60000047ab9 */ /* 0x000fe40000000a00 */
[----:B------:R-:W-:Y:S02]  /*12900*/  IMAD.IADD R5, R5, 0x1, R7 ;  /* 0x0000000105057824 */ /* 0x000fe400078e0207 */
[----:B------:R-:W-:-:S04]  /*12910*/  IMAD R0, R0, UR4, RZ ;  /* 0x0000000400007c24 */ /* 0x000fc8000f8e02ff */
        /* <DEDUP_REMOVED lines=29> */
[C---:B----4-:R-:W-:Y:S01]  /*12af0*/  @!P3 LEA.HI.X R9, R44.reuse, R4, R43, 0x1, P1 ;  /* 0x000000042c09b211 */ /* 0x050fe200008f0c2b */
[----:B------:R-:W-:Y:S02]  /*12b00*/  @!P4 IMAD.MOV.U32 R4, RZ, RZ, R25 ;  /* 0x000000ffff04c224 */ /* 0x000fe400078e0019 */
[----:B------:R0:W2:Y:S01]  /*12b10*/  SHFL.IDX PT, R14, R7, 0x3, 0x181f ;  /* 0x00781f00070e7f89 */ /* 0x0000a200000e0000 */
[----:B-----5:R-:W-:-:S03]  /*12b20*/  @!P4 LEA.HI.X R5, R44, R6, R43, 0x1, P5 ;  /* 0x000000062c05c211 */ /* 0x020fc600028f0c2b */
[----:B------:R0:W-:Y:S04]  /*12b30*/  @!P3 ST.E.128 desc[UR40][R8.64], RZ ;  /* 0x000000ff0800b985 */ /* 0x0001e8000c101d28 */
[----:B------:R0:W-:Y:S02]  /*12b40*/  @!P4 ST.E.128 desc[UR40][R4.64], RZ ;  /* 0x000000ff0400c985 */ /* 0x0001e4000c101d28 */
.L_x_14752:
[----:B------:R-:W-:-:S05]  /*12b50*/  VIADD R24, R24, 0x90 ;  /* 0x0000009018187836 */ /* 0x000fca0000000000 */
[----:B------:R-:W-:-:S13]  /*12b60*/  ISETP.GE.OR P0, PT, R24, R21, P0 ;  /* 0x000000151800720c */ /* 0x000fda0000706670 */
[----:B--2---:R-:W-:-:S04]  /*12b70*/  @!P0 LEA R14, P1, R44, R14, 0x1 ;  /* 0x0000000e2c0e8211 */ /* 0x004fc800078208ff */
[----:B-1----:R-:W-:-:S05]  /*12b80*/  @!P0 LEA.HI.X R15, R44, R0, R43, 0x1, P1 ;  /* 0x000000002c0f8211 */ /* 0x002fca00008f0c2b */
[----:B------:R1:W-:Y:S04]  /*12b90*/  @!P0 ST.E.128 desc[UR40][R14.64], RZ ;  /* 0x000000ff0e008985 */ /* 0x0003e8000c101d28 */
.L_x_14541:
[----:B------:R-:W-:Y:S05]  /*12ba0*/  BSYNC B0 ;  /* 0x0000000000007941 */ /* 0x000fea0003800000 */
.L_x_14536:
[----:B------:R-:W-:Y:S02]  /*12bb0*/  ULDC UR4, c[0x0][0xc3c] ;  /* 0x00030f0000047ab9 */ /* 0x000fe40000000800 */
[----:B------:R-:W-:-:S13]  /*12bc0*/  ISETP.GE.AND P0, PT, R31, UR4, PT ;  /* 0x000000041f007c0c */ /* 0x000fda000bf06270 */
[----:B------:R-:W-:Y:S05]  /*12bd0*/  @!P0 BRA `(.L_x_14550) ;  /* 0xfffffee400148947 */ /* 0x000fea000383ffff */
[----:B------:R-:W-:Y:S05]  /*12be0*/  BRA `(.L_x_14407) ;  /* 0x0000007400407947 */ /* 0x000fea0003800000 */
.L_x_14405:
        /* <DEDUP_REMOVED lines=18> */
.L_x_14551:
        /* <DEDUP_REMOVED lines=44> */
.L_x_14555:
        /* <DEDUP_REMOVED lines=37> */
.L_x_14553:
        /* <DEDUP_REMOVED lines=13> */
.L_x_14556:
        /* <DEDUP_REMOVED lines=61> */
.L_x_14557:
        /* <DEDUP_REMOVED lines=60> */
.L_x_14558:
[----:B------:R-:W-:-:S05]  /*13a80*/  LOP3.LUT R2, RZ, R2, RZ, 0x33, !PT ;  /* 0x00000002ff027212 */ /* 0x000fca00078e33ff */
[----:B------:R-:W-:Y:S01]  /*13a90*/  IMAD.IADD R25, R25, 0x1, R2 ;  /* 0x0000000119197824 */ /* 0x000fe200078e0202 */
[----:B------:R-:W-:Y:S06]  /*13aa0*/  BRA `(.L_x_14559) ;  /* 0x00000000000c7947 */ /* 0x000fec0003800000 */
.L_x_14554:
[----:B------:R-:W-:Y:S02]  /*13ab0*/  IMAD.MOV.U32 R25, RZ, RZ, RZ ;  /* 0x000000ffff197224 */ /* 0x000fe400078e00ff */
[----:B------:R-:W-:Y:S02]  /*13ac0*/  IMAD.U32 R24, RZ, RZ, UR6 ;  /* 0x00000006ff187e24 */ /* 0x000fe4000f8e00ff */
[----:B------:R-:W-:-:S07]  /*13ad0*/  IMAD.MOV.U32 R26, RZ, RZ, RZ ;  /* 0x000000ffff1a7224 */ /* 0x000fce00078e00ff */
.L_x_14559:
[----:B------:R-:W-:-:S13]  /*13ae0*/  ISETP.NE.AND P0, PT, R0, RZ, PT ;  /* 0x000000ff0000720c */ /* 0x000fda0003f05270 */
[----:B------:R-:W0:Y:S01]  /*13af0*/  @!P0 S2R R3, SR_CgaCtaId ;  /* 0x0000000000038919 */ /* 0x000e220000008800 */
[----:B------:R-:W-:-:S04]  /*13b00*/  @!P0 MOV R0, 0x400 ;  /* 0x0000040000008802 */ /* 0x000fc80000000f00 */
[----:B0-----:R-:W-:-:S05]  /*13b10*/  @!P0 LEA R0, R3, R0, 0x18 ;  /* 0x0000000003008211 */ /* 0x001fca00078ec0ff */
[----:B------:R0:W-:Y:S01]  /*13b20*/  @!P0 STS.128 [R0+0x168d0], R24 ;  /* 0x0168d01800008388 */ /* 0x0001e20000000c00 */
[----:B------:R-:W-:Y:S06]  /*13b30*/  BAR.ARV 0x5, 0x200 ;  /* 0x0148000000007b1d */ /* 0x000fec0000002000 */
.L_x_14552:
        /* <DEDUP_REMOVED lines=31> */
.L_x_14686:
        /* <DEDUP_REMOVED lines=63> */
.L_x_14561:
        /* <DEDUP_REMOVED lines=15> */
.L_x_14562:
[----:B------:R-:W-:Y:S05]  /*14210*/  @!P1 BRA `(.L_x_14563) ;  /* 0x00000000000c9947 */ /* 0x000fea0003800000 */
[----:B------:R-:W2:Y:S04]  /*14220*/  LDG.E R10, desc[UR40][R6.64] ;  /* 0x00000028060a7981 */ /* 0x000ea8000c1e1900 */
[----:B------:R-:W2:Y:S02]  /*14230*/  LDG.E R6, desc[UR40][R6.64+0x4] ;  /* 0x0000042806067981 */ /* 0x000ea4000c1e1900 */
[----:B--2---:R-:W-:-:S07]  /*14240*/  IMAD.IADD R10, R6, 0x1, -R10 ;  /* 0x00000001060a7824 */ /* 0x004fce00078e0a0a */
.L_x_14563:
        /* <DEDUP_REMOVED lines=11> */
[----:B------:R-:W-:-:S04]  /*14300*/  IMAD R3, R25, 0xc0, RZ ;  /* 0x000000c019037824 */ /* 0x000fc800078e02ff */
[----:B------:R-:W-:-:S04]  /*14310*/  VIADD R3, R3, 0xbf ;  /* 0x000000bf03037836 */ /* 0x000fc80000000000 */
[----:B---3--:R-:W-:-:S05]  /*14320*/  @P0 IMAD.HI.U32 R6, R3, R6, RZ ;  /* 0x0000000603060227 */ /* 0x008fca00078e00ff */
[----:B0-----:R-:W-:Y:S01]  /*14330*/  @P0 SHF.R.U32.HI R3, RZ, R4, R6 ;  /* 0x00000004ff030219 */ /* 0x001fe20000011606 */
[----:B------:R-:W-:-:S05]  /*14340*/  IMAD.IADD R4, R10, 0x1, R8 ;  /* 0x000000010a047824 */ /* 0x000fca00078e0208 */
[C---:B------:R-:W-:Y:S01]  /*14350*/  IADD3 R20, R4.reuse, 0x80, -R13 ;  /* 0x0000008004147810 */ /* 0x040fe20007ffe80d */
[----:B------:R-:W-:-:S04]  /*14360*/  VIADD R4, R4, 0x7f ;  /* 0x0000007f04047836 */ /* 0x000fc80000000000 */
[----:B------:R-:W-:Y:S01]  /*14370*/  IMAD.IADD R3, R20, 0x1, R3 ;  /* 0x0000000114037824 */ /* 0x000fe200078e0203 */
[----:B------:R-:W-:-:S04]  /*14380*/  SHF.R.S32.HI R5, RZ, 0x1f, R4 ;  /* 0x0000001fff057819 */ /* 0x000fc80000011404 */
[----:B------:R-:W-:Y:S02]  /*14390*/  LEA.HI R5, R5, R4, RZ, 0x7 ;  /* 0x0000000405057211 */ /* 0x000fe400078f38ff */
[----:B------:R-:W-:Y:S02]  /*143a0*/  SHF.R.S32.HI R4, RZ, 0x1f, R3 ;  /* 0x0000001fff047819 */ /* 0x000fe40000011403 */
[----:B------:R-:W-:Y:S02]  /*143b0*/  SHF.R.S32.HI R21, RZ, 0x7, R5 ;  /* 0x00000007ff157819 */ /* 0x000fe40000011405 */
[----:B------:R-:W-:-:S04]  /*143c0*/  LEA.HI R4, R4, R3, RZ, 0x7 ;  /* 0x0000000304047211 */ /* 0x000fc800078f38ff */
[----:B------:R-:W-:-:S04]  /*143d0*/  SHF.R.S32.HI R4, RZ, 0x7, R4 ;  /* 0x00000007ff047819 */ /* 0x000fc80000011404 */
[----:B------:R-:W-:Y:S02]  /*143e0*/  VIMNMX R5, R21, R4, PT ;  /* 0x0000000415057248 */ /* 0x000fe40003fe0100 */
[----:B------:R-:W-:Y:S01]  /*143f0*/  SHF.R.U32.HI R4, RZ, 0x10, R2 ;  /* 0x00000010ff047819 */ /* 0x000fe20000011602 */
[----:B------:R-:W-:Y:S01]  /*14400*/  IMAD.MOV.U32 R2, RZ, RZ, RZ ;  /* 0x000000ffff027224 */ /* 0x000fe200078e00ff */
        /* <DEDUP_REMOVED lines=31> */
.L_x_14565:
[----:B------:R-:W-:Y:S05]  /*14600*/  BSYNC B0 ;  /* 0x0000000000007941 */ /* 0x000fea0003800000 */
.L_x_14564:
[-C--:B------:R-:W-:Y:S01]  /*14610*/  IMAD R3, R12, R2.reuse, RZ ;  /* 0x000000020c037224 */ /* 0x080fe200078e02ff */
        /* <DEDUP_REMOVED lines=23> */
.L_x_14755:
[----:B--2---:R-:W-:Y:S02]  /*14790*/  ISETP.NE.AND P0, PT, R14, RZ, PT ;  /* 0x000000ff0e00720c */ /* 0x004fe40003f05270 */
[----:B------:R-:W-:-:S11]  /*147a0*/  PLOP3.LUT P6, PT, PT, PT, PT, 0x8, 0x0 ;  /* 0x000000000000781c */ /* 0x000fd60003fce170 */
[----:B------:R-:W-:Y:S05]  /*147b0*/  @P0 BRA `(.L_x_14569) ;  /* 0x00000000000c0947 */ /* 0x000fea0003800000 */
[----:B------:R-:W-:-:S03]  /*147c0*/  UMOV UR4, 0xffffffff ;  /* 0xffffffff00047882 */ /* 0x000fc60000000000 */
[----:B------:R-:W-:Y:S05]  /*147d0*/  BRA.DIV UR4, `(.L_x_14570) ;  /* 0x0000007204887947 */ /* 0x000fea000b800000 */
[----:B------:R-:W-:-:S13]  /*147e0*/  ELECT P6, URZ, PT ;  /* 0x00000000003f782f */ /* 0x000fda00038c0000 */
.L_x_14569:
        /* <DEDUP_REMOVED lines=9> */
.L_x_14758:
[----:B------:R-:W-:Y:S05]  /*14880*/  BSYNC B1 ;  /* 0x0000000000017941 */ /* 0x000fea0003800000 */
.L_x_14571:
[----:B------:R-:W-:Y:S04]  /*14890*/  BSSY B1, `(.L_x_14573) ;  /* 0x0000050000017945 */ /* 0x000fe80003800000 */
[----:B------:R-:W-:Y:S05]  /*148a0*/  @!P6 BRA `(.L_x_14574) ;  /* 0x000000040038e947 */ /* 0x000fea0003800000 */
[----:B------:R-:W2:Y:S01]  /*148b0*/  LDL R7, [R1+0x4] ;  /* 0x0000040001077983 */ /* 0x000ea20000100800 */
        /* <DEDUP_REMOVED lines=8> */
.L_x_14759:
[----:B------:R-:W-:Y:S05]  /*14940*/  BSYNC B2 ;  /* 0x0000000000027941 */ /* 0x000fea0003800000 */
.L_x_14575:
        /* <DEDUP_REMOVED lines=9> */
.L_x_14578:
[----:B------:R-:W-:Y:S05]  /*149e0*/  BSYNC B2 ;  /* 0x0000000000027941 */ /* 0x000fea0003800000 */
.L_x_14577:
        /* <DEDUP_REMOVED lines=10> */
[----:B-1----:R-:W-:Y:S01]  /*14a90*/  IMAD.SHL.U32 R11, R29, 0x2000, RZ ;  /* 0x000020001d0b7824 */ /* 0x002fe200078e00ff */
[----:B------:R-:W-:Y:S01]  /*14aa0*/  UMOV UR7, 0x12f00000 ;  /* 0x12f0000000077882 */ /* 0x000fe20000000000 */
[----:B------:R-:W-:-:S08]  /*14ab0*/  VIADD R10, R6, 0x16890 ;  /* 0x00016890060a7836 */ /* 0x000fd00000000000 */
.L_x_14579:
        /* <DEDUP_REMOVED lines=13> */
.L_x_14760:
[----:B------:R-:W-:Y:S05]  /*14b90*/  BSYNC B2 ;  /* 0x0000000000027941 */ /* 0x000fea0003800000 */
.L_x_14580:
        /* <DEDUP_REMOVED lines=11> */
.L_x_14583:
[----:B------:R-:W-:Y:S05]  /*14c50*/  BSYNC B2 ;  /* 0x0000000000027941 */ /* 0x000fea0003800000 */
.L_x_14582:
[----:B------:R-:W-:Y:S01]  /*14c60*/  R2UR UR10, R12 ;  /* 0x000000000c0a72ca */ /* 0x000fe200000e0000 */
[----:B01----:R-:W-:Y:S01]  /*14c70*/  IMAD R7, R11, 0x2, R16 ;  /* 0x000000020b077824 */ /* 0x003fe200078e0210 */
[----:B------:R-:W-:Y:S01]  /*14c80*/  R2UR UR6, R14 ;  /* 0x000000000e0672ca */ /* 0x000fe200000e0000 */
[----:B------:R-:W-:Y:S01]  /*14c90*/  UIADD3 UR4, UP0, UR38, 0x670, URZ ;  /* 0x0000067026047890 */ /* 0x000fe2000ff1e03f */
[----:B------:R-:W-:Y:S01]  /*14ca0*/  R2UR UR7, R15 ;  /* 0x000000000f0772ca */ /* 0x000fe200000e0000 */
[----:B------:R-:W-:Y:S01]  /*14cb0*/  VIADD R6, R6, 0x168b0 ;  /* 0x000168b006067836 */ /* 0x000fe20000000000 */
[----:B------:R-:W-:Y:S01]  /*14cc0*/  PLOP3.LUT P0, PT, PT, PT, PT, 0x80, 0x0 ;  /* 0x000000000000781c */ /* 0x000fe20003f0f070 */
[----:B------:R-:W-:Y:S01]  /*14cd0*/  VIADD R7, R7, 0x400 ;  /* 0x0000040007077836 */ /* 0x000fe20000000000 */
[----:B------:R-:W-:-:S12]  /*14ce0*/  UIADD3.X UR5, URZ, UR39, URZ, UP0, !UPT ;  /* 0x000000273f057290 */ /* 0x000fd800087fe43f */
.L_x_14584:
        /* <DEDUP_REMOVED lines=10> */
.L_x_14574:
[----:B------:R-:W-:Y:S05]  /*14d90*/  BSYNC B1 ;  /* 0x0000000000017941 */ /* 0x000fea0003800000 */
.L_x_14573:
[----:B------:R-:W2:Y:S01]  /*14da0*/  LDL.LU R9, [R1+0x4] ;  /* 0x0000040001097983 */ /* 0x000ea20000300800 */
        /* <DEDUP_REMOVED lines=8> */
[----:B------:R0:W-:Y:S02]  /*14e30*/  STL [R1+0x4], R9 ;  /* 0x0000040901007387 */ /* 0x0001e40000100800 */
[----:B------:R-:W-:Y:S05]  /*14e40*/  @!P2 BRA `(.L_x_14567) ;  /* 0x000000040064a947 */ /* 0x000fea0003800000 */
.L_x_14597:
[----:B------:R-:W-:Y:S05]  /*14e50*/  YIELD ;  /* 0x0000000000007946 */ /* 0x000fea0003800000 */
[----:B------:R-:W-:Y:S04]  /*14e60*/  BSSY B1, `(.L_x_14585) ;  /* 0x000004d000017945 */ /* 0x000fe80003800000 */
[----:B--2---:R-:W-:Y:S05]  /*14e70*/  @!P6 BRA `(.L_x_14586) ;  /* 0x00000004002ce947 */ /* 0x004fea0003800000 */
[----:B------:R-:W2:Y:S01]  /*14e80*/  LDL R7, [R1+0x4] ;  /* 0x0000040001077983 */ /* 0x000ea20000100800 */
[----:B------:R-:W3:Y:S02]  /*14e90*/  S2R R6, SR_TID.X ;  /* 0x0000000000067919 */ /* 0x000ee40000002100 */
[----:B---3--:R-:W-:Y:S01]  /*14ea0*/  LOP3.LUT R8, R6, 0x7f, RZ, 0xc0, !PT ;  /* 0x0000007f06087812 */ /* 0x008fe200078ec0ff */
[----:B------:R-:W-:Y:S01]  /*14eb0*/  IMAD R6, R29, 0x8, R16 ;  /* 0x000000081d067824 */ /* 0x000fe200078e0210 */
[----:B------:R-:W-:Y:S02]  /*14ec0*/  BSSY B2, `(.L_x_14587) ;  /* 0x0000005000027945 */ /* 0x000fe40003800000 */
[----:B------:R-:W-:Y:S02]  /*14ed0*/  ISETP.NE.AND P2, PT, R8, RZ, PT ;  /* 0x000000ff0800720c */ /* 0x000fe40003f45270 */
[----:B--2---:R-:W-:-:S04]  /*14ee0*/  SHF.L.U32 R7, R7, 0x1f, RZ ;  /* 0x0000001f07077819 */ /* 0x004fc800000006ff */
[----:B------:R-:W2:Y:S02]  /*14ef0*/  SYNCS.PHASECHK.TRANS64.TRYWAIT P1, [R6+URZ+0x168a0], R7 ;  /* 0x0168a007060075a7 */ /* 0x000ea4000802017f */
[----:B--2---:R-:W-:Y:S05]  /*14f00*/  @!P1 BRA `(.L_x_14588) ;  /* 0x0000006c00189947 */ /* 0x004fea0003800000 */
.L_x_14761:
[----:B------:R-:W-:Y:S05]  /*14f10*/  BSYNC B2 ;  /* 0x0000000000027941 */ /* 0x000fea0003800000 */
.L_x_14587:
[----:B------:R-:W-:Y:S04]  /*14f20*/  BSSY B2, `(.L_x_14589) ;  /* 0x0000009000027945 */ /* 0x000fe80003800000 */
[----:B------:R-:W-:Y:S05]  /*14f30*/  @P2 BRA `(.L_x_14590) ;  /* 0x00000000001c2947 */ /* 0x000fea0003800000 */
[----:B------:R-:W0:Y:S02]  /*14f40*/  S2R R8, SR_TID.X ;  /* 0x0000000000087919 */ /* 0x000e240000002100 */
[----:B0-----:R-:W-:Y:S01]  /*14f50*/  LOP3.LUT R9, R8, 0x1f, RZ, 0xc0, !PT ;  /* 0x0000001f08097812 */ /* 0x001fe200078ec0ff */
[----:B------:R-:W-:-:S03]  /*14f60*/  IMAD.MOV.U32 R8, RZ, RZ, 0x4000 ;  /* 0x00004000ff087424 */ /* 0x000fc600078e00ff */
[----:B------:R-:W-:Y:S01]  /*14f70*/  ISETP.NE.AND P1, PT, R9, RZ, PT ;  /* 0x000000ff0900720c */ /* 0x000fe20003f25270 */
[----:B------:R3:W-:-:S12]  /*14f80*/  SYNCS.ARRIVE.TRANS64 RZ, [R6+URZ+0x16890], R8 ;  /* 0x0168900806ff79a7 */ /* 0x0007d8000800003f */
[----:B---3--:R-:W-:Y:S05]  /*14f90*/  @!P1 BRA `(.L_x_14590) ;  /* 0x0000000000049947 */ /* 0x008fea0003800000 */
[----:B------:R-:W-:Y:S01]  /*14fa0*/  BPT.TRAP 0x1 ;  /* 0x000000040000795c */ /* 0x000fe20000300000 */
.L_x_14590:
[----:B------:R-:W-:Y:S05]  /*14fb0*/  BSYNC B2 ;  /* 0x0000000000027941 */ /* 0x000fea0003800000 */
.L_x_14589:
[----:B------:R-:W-:Y:S01]  /*14fc0*/  IMAD.MOV.U32 R12, RZ, RZ, RZ ;  /* 0x000000ffff0c7224 */ /* 0x000fe200078e00ff */
[----:B------:R-:W-:Y:S01]  /*14fd0*/  UIADD3 UR4, UP0, UR38, 0x570, URZ ;  /* 0x0000057026047890 */ /* 0x000fe2000ff1e03f */
[----:B------:R-:W-:Y:S01]  /*14fe0*/  IMAD R8, R29, 0x4000, R16 ;  /* 0x000040001d087824 */ /* 0x000fe200078e0210 */
[----:B------:R-:W-:Y:S01]  /*14ff0*/  PLOP3.LUT P1, PT, PT, PT, PT, 0x80, 0x0 ;  /* 0x000000000000781c */ /* 0x000fe20003f2f070 */
[----:B0-----:R-:W-:Y:S01]  /*15000*/  IMAD R9, R5, 0x80, R0 ;  /* 0x0000008005097824 */ /* 0x001fe200078e0200 */
[----:B------:R-:W-:Y:S01]  /*15010*/  R2UR UR10, R12 ;  /* 0x000000000c0a72ca */ /* 0x000fe200000e0000 */
[----:B------:R-:W-:Y:S01]  /*15020*/  VIADD R10, R6, 0x16890 ;  /* 0x00016890060a7836 */ /* 0x000fe20000000000 */
[----:B------:R-:W-:Y:S01]  /*15030*/  UIADD3.X UR5, URZ, UR39, URZ, UP0, !UPT ;  /* 0x000000273f057290 */ /* 0x000fe200087fe43f */
[----:B-1----:R-:W-:Y:S01]  /*15040*/  VIADD R11, R8, 0xe400 ;  /* 0x0000e400080b7836 */ /* 0x002fe20000000000 */
[----:B------:R-:W-:Y:S01]  /*15050*/  UMOV UR6, 0x0 ;  /* 0x0000000000067882 */ /* 0x000fe20000000000 */
[----:B------:R-:W-:-:S10]  /*15060*/  UMOV UR7, 0x12f00000 ;  /* 0x12f0000000077882 */ /* 0x000fd40000000000 */
.L_x_14591:
        /* <DEDUP_REMOVED lines=13> */
.L_x_14762:
[----:B------:R-:W-:Y:S05]  /*15140*/  BSYNC B2 ;  /* 0x0000000000027941 */ /* 0x000fea0003800000 */
.L_x_14592:
        /* <DEDUP_REMOVED lines=11> */
.L_x_14595:
[----:B------:R-:W-:Y:S05]  /*15200*/  BSYNC B2 ;  /* 0x0000000000027941 */ /* 0x000fea0003800000 */
.L_x_14594:
        /* <DEDUP_REMOVED lines=8> */
.L_x_14596:
        /* <DEDUP_REMOVED lines=10> */
.L_x_14586:
[----:B------:R-:W-:Y:S05]  /*15330*/  BSYNC B1 ;  /* 0x0000000000017941 */ /* 0x000fea0003800000 */
.L_x_14585:
        /* <DEDUP_REMOVED lines=10> */
.L_x_14567:
[----:B------:R-:W-:Y:S05]  /*153e0*/  BSYNC B0 ;  /* 0x0000000000007941 */ /* 0x000fea0003800000 */
.L_x_14566:
[----:B------:R-:W3:Y:S01]  /*153f0*/  LDC R0, c[0x0][0x448] ;  /* 0x00011200ff007b82 */ /* 0x000ee20000000800 */
[----:B------:R-:W-:Y:S01]  /*15400*/  IMAD.MOV.U32 R2, RZ, RZ, 0xc0 ;  /* 0x000000c0ff027424 */ /* 0x000fe200078e00ff */
[----:B------:R-:W-:Y:S01]  /*15410*/  ISETP.NE.AND P2, PT, R4, RZ, PT ;  /* 0x000000ff0400720c */ /* 0x000fe20003f45270 */
[----:B------:R-:W-:Y:S05]  /*15420*/  @!P0 WARPSYNC.ALL ;  /* 0x0000000000008948 */ /* 0x000fea0003800000 */
[----:B------:R-:W-:Y:S01]  /*15430*/  IMAD R2, R25, R2, 0xbf ;  /* 0x000000bf19027424 */ /* 0x000fe200078e0202 */
[----:B------:R-:W-:Y:S06]  /*15440*/  BSSY B0, `(.L_x_14598) ;  /* 0x000002b000007945 */ /* 0x000fec0003800000 */
[----:B------:R-:W4:Y:S08]  /*15450*/  @!P2 LDC R4, c[0x0][0x9f0] ;  /* 0x00027c00ff04ab82 */ /* 0x000f300000000800 */
[----:B------:R-:W-:Y:S01]  /*15460*/  @!P0 BAR.SYNC.DEFER_BLOCKING 0xc, 0x200 ;  /* 0x0308000000008b1d */ /* 0x000fe20000010000 */
[----:B---3--:R-:W-:-:S13]  /*15470*/  ISETP.NE.AND P1, PT, R0, 0x1, PT ;  /* 0x000000010000780c */ /* 0x008fda0003f25270 */
[----:B------:R-:W3:Y:S08]  /*15480*/  @P1 LDC R3, c[0x0][0x44c] ;  /* 0x00011300ff031b82 */ /* 0x000ef00000000800 */
[----:B------:R-:W5:Y:S01]  /*15490*/  @P1 LDC R0, c[0x0][0x450] ;  /* 0x00011400ff001b82 */ /* 0x000f620000000800 */
[----:B---3--:R-:W-:-:S05]  /*154a0*/  @P1 IMAD.HI.U32 R3, R2, R3, RZ ;  /* 0x0000000302031227 */ /* 0x008fca00078e00ff */
[----:B-----5:R-:W-:-:S05]  /*154b0*/  @P1 SHF.R.U32.HI R2, RZ, R0, R3 ;  /* 0x00000000ff021219 */ /* 0x020fca0000011603 */
[----:B------:R-:W-:-:S05]  /*154c0*/  IMAD.IADD R2, R20, 0x1, R2 ;  /* 0x0000000114027824 */ /* 0x000fca00078e0202 */
[----:B------:R-:W-:-:S04]  /*154d0*/  SHF.R.S32.HI R0, RZ, 0x1f, R2 ;  /* 0x0000001fff007819 */ /* 0x000fc80000011402 */
[----:B------:R-:W-:-:S04]  /*154e0*/  LEA.HI R0, R0, R2, RZ, 0x7 ;  /* 0x0000000200007211 */ /* 0x000fc800078f38ff */
[----:B------:R-:W-:-:S04]  /*154f0*/  SHF.R.S32.HI R0, RZ, 0x7, R0 ;  /* 0x00000007ff007819 */ /* 0x000fc80000011400 */
[----:B--2---:R-:W-:-:S04]  /*15500*/  VIMNMX R7, R21, R0, PT ;  /* 0x0000000015077248 */ /* 0x004fc80003fe0100 */
[----:B------:R-:W-:Y:S01]  /*15510*/  ISETP.GE.AND P1, PT, R7, 0x1, PT ;  /* 0x000000010700780c */ /* 0x000fe20003f26270 */
[----:B------:R2:W-:Y:S04]  /*15520*/  STL [R1+0x20], R7 ;  /* 0x0000200701007387 */ /* 0x0005e80000100800 */
[----:B------:R2:W-:Y:S08]  /*15530*/  STL [R1+0x28], RZ ;  /* 0x000028ff01007387 */ /* 0x0005f00000100800 */
[----:B--2-4-:R-:W-:Y:S05]  /*15540*/  @!P1 BRA `(.L_x_14599) ;  /* 0x0000000000689947 */ /* 0x014fea0003800000 */
        /* <DEDUP_REMOVED lines=26> */
.L_x_14599:
[----:B------:R-:W-:Y:S05]  /*156f0*/  BSYNC B0 ;  /* 0x0000000000007941 */ /* 0x000fea0003800000 */
.L_x_14598:
        /* <DEDUP_REMOVED lines=26> */
.L_x_14601:
        /* <DEDUP_REMOVED lines=15> */
[----:B------:R-:W-:Y:S02]  /*15990*/  IMAD.MOV.U32 R8, RZ, RZ, 0x70 ;  /* 0x00000070ff087424 */ /* 0x000fe400078e00ff */
[----:B------:R-:W-:Y:S02]  /*159a0*/  IMAD.MOV.U32 R12, RZ, RZ, 0x1 ;  /* 0x00000001ff0c7424 */ /* 0x000fe400078e00ff */
[----:B------:R-:W-:-:S07]  /*159b0*/  IMAD.MOV.U32 R13, RZ, RZ, RZ ;  /* 0x000000ffff0d7224 */ /* 0x000fce00078e00ff */
[----:B------:R-:W-:-:S07]  /*159c0*/  LEPC R20, `(.L_x_14604) ;  /* 0x000000001014794e */ /* 0x000fce0000000000 */
[----:B0--3--:R-:W-:Y:S05]  /*159d0*/  CALL.ABS.NOINC R2 ;  /* 0x0000000002007343 */ /* 0x009fea0003c00000 */
.L_x_14604:
[----:B------:R-:W-:Y:S05]  /*159e0*/  BSYNC B6 ;  /* 0x0000000000067941 */ /* 0x000fea0003800000 */
.L_x_14603:
        /* <DEDUP_REMOVED lines=15> */
[----:B------:R-:W-:Y:S02]  /*15ae0*/  IMAD.MOV.U32 R8, RZ, RZ, 0x70 ;  /* 0x00000070ff087424 */ /* 0x000fe400078e00ff */
[----:B------:R-:W-:Y:S02]  /*15af0*/  IMAD.MOV.U32 R12, RZ, RZ, 0x1 ;  /* 0x00000001ff0c7424 */ /* 0x000fe400078e00ff */
[----:B---3--:R-:W-:-:S07]  /*15b00*/  IMAD.MOV.U32 R13, RZ, RZ, RZ ;  /* 0x000000ffff0d7224 */ /* 0x008fce00078e00ff */
[----:B------:R-:W-:-:S07]  /*15b10*/  LEPC R20, `(.L_x_14607) ;  /* 0x000000001014794e */ /* 0x000fce0000000000 */
[----:B0---4-:R-:W-:Y:S05]  /*15b20*/  CALL.ABS.NOINC R2 ;  /* 0x0000000002007343 */ /* 0x011fea0003c00000 */
.L_x_14607:
        /* <DEDUP_REMOVED lines=16> */
.L_x_14606:
[----:B------:R-:W-:Y:S05]  /*15c30*/  BSYNC B6 ;  /* 0x0000000000067941 */ /* 0x000fea0003800000 */
.L_x_14605:
        /* <DEDUP_REMOVED lines=21> */
.L_x_14765:
        /* <DEDUP_REMOVED lines=10> */
.L_x_14768:
        /* <DEDUP_REMOVED lines=22> */
.L_x_14611:
[----:B0-----:R-:W-:Y:S01]  /*15f90*/  IMAD R0, R18, 0x8, R16 ;  /* 0x0000000812007824 */ /* 0x001fe200078e0210 */
[----:B----4-:R-:W-:-:S04]  /*15fa0*/  SHF.L.U32 R2, R28, 0x1f, RZ ;  /* 0x0000001f1c027819 */ /* 0x010fc800000006ff */
[----:B------:R-:W0:Y:S02]  /*15fb0*/  SYNCS.PHASECHK.TRANS64.TRYWAIT P0, [R0+URZ+0x16840], R2 ;  /* 0x01684002000075a7 */ /* 0x000e24000800017f */
[----:B0-----:R-:W-:Y:S05]  /*15fc0*/  @!P0 BRA `(.L_x_14612) ;  /* 0x0000005c00648947 */ /* 0x001fea0003800000 */
.L_x_14769:
        /* <DEDUP_REMOVED lines=11> */
.L_x_14613:
        /* <DEDUP_REMOVED lines=18> */
[----:B----4-:R-:W-:-:S04]  /*161a0*/  LOP3.LUT R2, R2, 0xfffffffe, RZ, 0xc0, !PT ;  /* 0xfffffffe02027812 */ /* 0x010fc800078ec0ff */
[----:B------:R-:W-:-:S05]  /*161b0*/  @P0 LOP3.LUT R2, R2, 0x1, RZ, 0xfc, !PT ;  /* 0x0000000102020812 */ /* 0x000fca00078efcff */
[----:B------:R0:W-:Y:S01]  /*161c0*/  STL [R1], R2 ;  /* 0x0000000201007387 */ /* 0x0001e20000100800 */
[----:B------:R-:W-:Y:S01]  /*161d0*/  NOP ;  /* 0x0000000000007918 */ /* 0x000fe20000000000 */
.L_x_14609:
        /* <DEDUP_REMOVED lines=40> */
.L_x_14615:
[----:B------:R-:W-:Y:S05]  /*16460*/  BSYNC B6 ;  /* 0x0000000000067941 */ /* 0x000fea0003800000 */
.L_x_14614:
[----:B------:R-:W2:Y:S01]  /*16470*/  LDL.LU R20, [R1+0x1c] ;  /* 0x00001c0001147983 */ /* 0x000ea20000300800 */
[----:B------:R-:W4:Y:S01]  /*16480*/  LDC R9, c[0x0][0x448] ;  /* 0x00011200ff097b82 */ /* 0x000f220000000800 */
[----:B------:R-:W-:Y:S01]  /*16490*/  ULDC.64 UR4, c[0x0][0x2d8] ;  /* 0x0000b60000047ab9 */ /* 0x000fe20000000a00 */
[----:B------:R-:W-:Y:S01]  /*164a0*/  ULDC.64 UR6, c[0x0][0x2e0] ;  /* 0x0000b80000067ab9 */ /* 0x000fe20000000a00 */
[----:B0-----:R-:W2:Y:S01]  /*164b0*/  LDL.LU.64 R2, [R1+0x30] ;  /* 0x0000300001027983 */ /* 0x001ea20000300a00 */
[----:B------:R-:W-:-:S03]  /*164c0*/  ULDC.64 UR8, c[0x0][0x280] ;  /* 0x0000a00000087ab9 */ /* 0x000fc60000000a00 */
[----:B------:R-:W3:Y:S04]  /*164d0*/  LDL.LU R21, [R1+0x38] ;  /* 0x0000380001157983 */ /* 0x000ee80000300800 */
[----:B------:R-:W3:Y:S04]  /*164e0*/  LDL.LU R4, [R1+0x14] ;  /* 0x0000140001047983 */ /* 0x000ee80000300800 */
[----:B------:R0:W5:Y:S01]  /*164f0*/  LDL R10, [R1+0x10] ;  /* 0x00001000010a7983 */ /* 0x0001620000100800 */
[----:B----4-:R-:W-:-:S13]  /*16500*/  ISETP.NE.AND P1, PT, R9, 0x1, PT ;  /* 0x000000010900780c */ /* 0x010fda0003f25270 */
[----:B------:R-:W4:Y:S08]  /*16510*/  @P1 LDC R5, c[0x0][0x450] ;  /* 0x00011400ff051b82 */ /* 0x000f300000000800 */
[----:B------:R-:W0:Y:S01]  /*16520*/  @P1 LDC R8, c[0x0][0x450] ;  /* 0x00011400ff081b82 */ /* 0x000e220000000800 */
[----:B-1----:R-:W1:Y:S01]  /*16530*/  S2R R11, SR_TID.X ;  /* 0x00000000000b7919 */ /* 0x002e620000002100 */
[----:B--2---:R-:W-:-:S02]  /*16540*/  IMAD.MOV.U32 R3, RZ, RZ, R20 ;  /* 0x000000ffff037224 */ /* 0x004fc400078e0014 */
[----:B------:R-:W2:Y:S01]  /*16550*/  S2R R20, SR_TID.X ;  /* 0x0000000000147919 */ /* 0x000ea20000002100 */
[----:B------:R-:W-:-:S04]  /*16560*/  IMAD.WIDE.U32 R2, R17, UR4, R2 ;  /* 0x0000000411027c25 */ /* 0x000fc8000f8e0002 */
[----:B------:R-:W-:Y:S01]  /*16570*/  IMAD R3, R17, UR5, R3 ;  /* 0x0000000511037c24 */ /* 0x000fe2000f8e0203 */
[----:B------:R-:W-:Y:S01]  /*16580*/  ULDC.64 UR4, c[0x0][0x2d0] ;  /* 0x0000b40000047ab9 */ /* 0x000fe20000000a00 */
[----:B---3--:R-:W-:Y:S02]  /*16590*/  IMAD R0, R21, UR6, RZ ;  /* 0x0000000615007c24 */ /* 0x008fe4000f8e02ff */
[----:B------:R-:W-:-:S04]  /*165a0*/  IMAD.WIDE.U32 R2, R4, UR6, R2 ;  /* 0x0000000604027c25 */ /* 0x000fc8000f8e0002 */
        /* <DEDUP_REMOVED lines=11> */
[----:B----4-:R-:W-:-:S04]  /*16660*/  @P1 SHF.R.U32.HI R4, RZ, R5, R0 ;  /* 0x00000005ff041219 */ /* 0x010fc80000011600 */
        /* <DEDUP_REMOVED lines=12> */
[----:B------:R-:W2:Y:S01]  /*16730*/  @P1 LDC R7, c[0x0][0x44c] ;  /* 0x00011300ff071b82 */ /* 0x000ea20000000800 */
[----:B------:R-:W-:-:S04]  /*16740*/  LEA R0, P0, R4, UR8, 0x1 ;  /* 0x0000000804007c11 */ /* 0x000fc8000f8008ff */
[----:B------:R-:W-:Y:S01]  /*16750*/  LEA.HI.X R4, R4, UR9, R5, 0x1, P0 ;  /* 0x0000000904047c11 */ /* 0x000fe200080f0c05 */
[----:B------:R-:W-:-:S04]  /*16760*/  VIADD R5, R6, 0x80 ;  /* 0x0000008006057836 */ /* 0x000fc80000000000 */
[----:B------:R-:W-:Y:S02]  /*16770*/  IMAD.MOV.U32 R6, RZ, RZ, R5 ;  /* 0x000000ffff067224 */ /* 0x000fe400078e0005 */
[----:B--2---:R-:W-:-:S05]  /*16780*/  @P1 IMAD.HI.U32 R7, R5, R7, RZ ;  /* 0x0000000705071227 */ /* 0x004fca00078e00ff */
        /* <DEDUP_REMOVED lines=9> */
[----:B-1----:R-:W-:Y:S02]  /*16820*/  IMAD.SHL.U32 R20, R11, 0x8, RZ ;  /* 0x000000080b147824 */ /* 0x002fe400078e00ff */
        /* <DEDUP_REMOVED lines=117> */
.L_x_14794:
        /* <DEDUP_REMOVED lines=11> */
.L_x_14617:
        /* <DEDUP_REMOVED lines=18> */
.L_x_14795:
[----:B------:R-:W-:Y:S05]  /*17150*/  BSYNC B0 ;  /* 0x0000000000007941 */ /* 0x000fea0003800000 */
.L_x_14618:
        /* <DEDUP_REMOVED lines=52> */
.L_x_14626:
[----:B------:R-:W-:Y:S01]  /*174a0*/  IMAD R2, R5, 0x8, R16 ;  /* 0x0000000805027824 */ /* 0x000fe200078e0210 */
[----:B------:R-:W-:Y:S01]  /*174b0*/  SHF.L.U32 R3, R10, 0x1f, RZ ;  /* 0x0000001f0a037819 */ /* 0x000fe200000006ff */
[----:B------:R-:W-:Y:S03]  /*174c0*/  BSSY B3, `(.L_x_14627) ;  /* 0x0000003000037945 */ /* 0x000fe60003800000 */
[----:B------:R-:W1:Y:S02]  /*174d0*/  SYNCS.PHASECHK.TRANS64.TRYWAIT P0, [R2+URZ+0x16840], R3 ;  /* 0x01684003020075a7 */ /* 0x000e64000800017f */
[----:B-1----:R-:W-:Y:S05]  /*174e0*/  @!P0 BRA `(.L_x_14628) ;  /* 0x0000005800248947 */ /* 0x002fea0003800000 */
.L_x_14796:
[----:B------:R-:W-:Y:S05]  /*174f0*/  BSYNC B3 ;  /* 0x0000000000037941 */ /* 0x000fea0003800000 */
.L_x_14627:
        /* <DEDUP_REMOVED lines=12> */
.L_x_14630:
[----:B------:R-:W-:Y:S05]  /*175c0*/  BSYNC B3 ;  /* 0x0000000000037941 */ /* 0x000fea0003800000 */
.L_x_14629:
        /* <DEDUP_REMOVED lines=11> */
.L_x_14631:
        /* <DEDUP_REMOVED lines=15> */
.L_x_14797:
[----:B------:R-:W-:Y:S05]  /*17770*/  BSYNC B3 ;  /* 0x0000000000037941 */ /* 0x000fea0003800000 */
.L_x_14632:
        /* <DEDUP_REMOVED lines=12> */
.L_x_14635:
[----:B------:R-:W-:Y:S05]  /*17840*/  BSYNC B3 ;  /* 0x0000000000037941 */ /* 0x000fea0003800000 */
.L_x_14634:
        /* <DEDUP_REMOVED lines=11> */
.L_x_14636:
        /* <DEDUP_REMOVED lines=12> */
.L_x_14625:
[----:B------:R-:W-:Y:S05]  /*179c0*/  BSYNC B1 ;  /* 0x0000000000017941 */ /* 0x000fea0003800000 */
.L_x_14624:
[----:B------:R-:W2:Y:S01]  /*179d0*/  LDL.LU R0, [R1+0x24] ;  /* 0x0000240001007983 */ /* 0x000ea20000300800 */
[----:B------:R-:W-:Y:S02]  /*179e0*/  IMAD.MOV.U32 R18, RZ, RZ, R5 ;  /* 0x000000ffff127224 */ /* 0x000fe400078e0005 */
[----:B------:R-:W-:Y:S02]  /*179f0*/  IMAD.MOV.U32 R28, RZ, RZ, R10 ;  /* 0x000000ffff1c7224 */ /* 0x000fe400078e000a */
[----:B--2---:R-:W-:-:S07]  /*17a00*/  VIADD R0, R0, 0xfffffffd ;  /* 0xfffffffd00007836 */ /* 0x004fce0000000000 */
.L_x_14623:
[----:B------:R-:W-:Y:S05]  /*17a10*/  BSYNC B2 ;  /* 0x0000000000027941 */ /* 0x000fea0003800000 */
.L_x_14622:
[----:B------:R-:W-:Y:S01]  /*17a20*/  VIADD R9, R9, 0xfffffffe ;  /* 0xfffffffe09097836 */ /* 0x000fe20000000000 */
[----:B------:R-:W-:-:S04]  /*17a30*/  LOP3.LUT R4, RZ, R4, RZ, 0x33, !PT ;  /* 0x00000004ff047212 */ /* 0x000fc800078e33ff */
[----:B------:R-:W-:-:S13]  /*17a40*/  ISETP.NE.AND P0, PT, R9, R4, PT ;  /* 0x000000040900720c */ /* 0x000fda0003f05270 */
[----:B------:R-:W-:Y:S05]  /*17a50*/  @!P0 BRA `(.L_x_14621) ;  /* 0x0000000c00a88947 */ /* 0x000fea0003800000 */
[----:B------:R-:W-:-:S07]  /*17a60*/  IMAD.MOV.U32 R4, RZ, RZ, R19 ;  /* 0x000000ffff047224 */ /* 0x000fce00078e0013 */
.L_x_14663:
        /* <DEDUP_REMOVED lines=33> */
.L_x_14639:
[----:B------:R-:W-:Y:S01]  /*17c80*/  IMAD R2, R6, 0x8, R16 ;  /* 0x0000000806027824 */ /* 0x000fe200078e0210 */
[----:B------:R-:W-:Y:S01]  /*17c90*/  SHF.L.U32 R3, R7, 0x1f, RZ ;  /* 0x0000001f07037819 */ /* 0x000fe200000006ff */
[----:B------:R-:W-:Y:S03]  /*17ca0*/  BSSY B2, `(.L_x_14640) ;  /* 0x0000003000027945 */ /* 0x000fe60003800000 */
[----:B------:R-:W1:Y:S02]  /*17cb0*/  SYNCS.PHASECHK.TRANS64.TRYWAIT P0, [R2+URZ+0x16840], R3 ;  /* 0x01684003020075a7 */ /* 0x000e64000800017f */
[----:B-1----:R-:W-:Y:S05]  /*17cc0*/  @!P0 BRA `(.L_x_14641) ;  /* 0x0000005000548947 */ /* 0x002fea0003800000 */
.L_x_14798:
[----:B------:R-:W-:Y:S05]  /*17cd0*/  BSYNC B2 ;  /* 0x0000000000027941 */ /* 0x000fea0003800000 */
.L_x_14640:
        /* <DEDUP_REMOVED lines=12> */
.L_x_14643:
[----:B------:R-:W-:Y:S05]  /*17da0*/  BSYNC B2 ;  /* 0x0000000000027941 */ /* 0x000fea0003800000 */
.L_x_14642:
        /* <DEDUP_REMOVED lines=11> */
.L_x_14644:
        /* <DEDUP_REMOVED lines=15> */
.L_x_14799:
[----:B------:R-:W-:Y:S05]  /*17f50*/  BSYNC B2 ;  /* 0x0000000000027941 */ /* 0x000fea0003800000 */
.L_x_14645:
        /* <DEDUP_REMOVED lines=11> */
.L_x_14648:
[----:B------:R-:W-:Y:S05]  /*18010*/  BSYNC B2 ;  /* 0x0000000000027941 */ /* 0x000fea0003800000 */
.L_x_14647:
        /* <DEDUP_REMOVED lines=10> */
.L_x_14649:
        /* <DEDUP_REMOVED lines=12> */
.L_x_14638:
[----:B------:R-:W-:Y:S05]  /*18180*/  BSYNC B1 ;  /* 0x0000000000017941 */ /* 0x000fea0003800000 */
.L_x_14637:
        /* <DEDUP_REMOVED lines=33> */
.L_x_14652:
[----:B------:R-:W-:Y:S01]  /*183a0*/  IMAD R2, R18, 0x8, R16 ;  /* 0x0000000812027824 */ /* 0x000fe200078e0210 */
[----:B------:R-:W-:Y:S01]  /*183b0*/  SHF.L.U32 R3, R28, 0x1f, RZ ;  /* 0x0000001f1c037819 */ /* 0x000fe200000006ff */
[----:B------:R-:W-:Y:S03]  /*183c0*/  BSSY B2, `(.L_x_14653) ;  /* 0x0000003000027945 */ /* 0x000fe60003800000 */
[----:B------:R-:W1:Y:S02]  /*183d0*/  SYNCS.PHASECHK.TRANS64.TRYWAIT P0, [R2+URZ+0x16840], R3 ;  /* 0x01684003020075a7 */ /* 0x000e64000800017f */
[----:B-1----:R-:W-:Y:S05]  /*183e0*/  @!P0 BRA `(.L_x_14654) ;  /* 0x0000004800b48947 */ /* 0x002fea0003800000 */
.L_x_14800:
[----:B------:R-:W-:Y:S05]  /*183f0*/  BSYNC B2 ;  /* 0x0000000000027941 */ /* 0x000fea0003800000 */
.L_x_14653:
        /* <DEDUP_REMOVED lines=12> */
.L_x_14656:
[----:B------:R-:W-:Y:S05]  /*184c0*/  BSYNC B2 ;  /* 0x0000000000027941 */ /* 0x000fea0003800000 */
.L_x_14655:
        /* <DEDUP_REMOVED lines=12> */
.L_x_14657:
        /* <DEDUP_REMOVED lines=15> */
.L_x_14801:
[----:B------:R-:W-:Y:S05]  /*18680*/  BSYNC B2 ;  /* 0x0000000000027941 */ /* 0x000fea0003800000 */
.L_x_14658:
        /* <DEDUP_REMOVED lines=11> */
.L_x_14661:
[----:B------:R-:W-:Y:S05]  /*18740*/  BSYNC B2 ;  /* 0x0000000000027941 */ /* 0x000fea0003800000 */
.L_x_14660:
        /* <DEDUP_REMOVED lines=10> */
.L_x_14662:
        /* <DEDUP_REMOVED lines=12> */
.L_x_14651:
[----:B------:R-:W-:Y:S05]  /*188b0*/  BSYNC B1 ;  /* 0x0000000000017941 */ /* 0x000fea0003800000 */
.L_x_14650:
[----:B------:R-:W2:Y:S01]  /*188c0*/  LDL R2, [R1+0xc] ;  /* 0x00000c0001027983 */ /* 0x000ea20000100800 */
[----:B------:R-:W-:Y:S01]  /*188d0*/  VIADD R0, R0, 0xfffffffe ;  /* 0xfffffffe00007836 */ /* 0x000fe20000000000 */
[----:B--2---:R-:W-:-:S13]  /*188e0*/  ISETP.GT.AND P0, PT, R9, R2, PT ;  /* 0x000000020900720c */ /* 0x004fda0003f04270 */
[----:B------:R-:W-:Y:S05]  /*188f0*/  @P0 BRA `(.L_x_14663) ;  /* 0xfffffff0005c0947 */ /* 0x000fea000383ffff */
.L_x_14621:
[----:B------:R-:W-:Y:S05]  /*18900*/  BSYNC B0 ;  /* 0x0000000000007941 */ /* 0x000fea0003800000 */
.L_x_14620:
        /* <DEDUP_REMOVED lines=17> */
.L_x_14665:
[----:B------:R-:W-:Y:S05]  /*18a20*/  BSYNC B0 ;  /* 0x0000000000007941 */ /* 0x000fea0003800000 */
.L_x_14664:
        /* <DEDUP_REMOVED lines=10> */
.L_x_14802:
[----:B------:R-:W-:Y:S05]  /*18ad0*/  BSYNC B1 ;  /* 0x0000000000017941 */ /* 0x000fea0003800000 */
.L_x_14668:
        /* <DEDUP_REMOVED lines=9> */
.L_x_14671:
[----:B------:R-:W-:Y:S05]  /*18b70*/  BSYNC B1 ;  /* 0x0000000000017941 */ /* 0x000fea0003800000 */
.L_x_14670:
        /* <DEDUP_REMOVED lines=10> */
.L_x_14672:
        /* <DEDUP_REMOVED lines=10> */
.L_x_14667:
[----:B------:R-:W-:Y:S05]  /*18cc0*/  BSYNC B0 ;  /* 0x0000000000007941 */ /* 0x000fea0003800000 */
.L_x_14666:
[----:B------:R-:W-:-:S05]  /*18cd0*/  VIADD R18, R18, 0x1 ;  /* 0x0000000112127836 */ /* 0x000fca0000000000 */
[----:B------:R-:W-:-:S04]  /*18ce0*/  ISETP.NE.AND P0, PT, R18, 0x2, PT ;  /* 0x000000021200780c */ /* 0x000fc80003f05270 */
[----:B------:R-:W-:Y:S02]  /*18cf0*/  SEL R3, RZ, 0x1, P0 ;  /* 0x00000001ff037807 */ /* 0x000fe40000000000 */
[----:B------:R-:W-:Y:S02]  /*18d00*/  SEL R18, R18, RZ, P0 ;  /* 0x000000ff12127207 */ /* 0x000fe40000000000 */
[----:B------:R-:W-:-:S07]  /*18d10*/  LOP3.LUT R28, R28, R3, RZ, 0x3c, !PT ;  /* 0x000000031c1c7212 */ /* 0x000fce00078e3cff */
.L_x_14602:
[----:B------:R-:W-:Y:S05]  /*18d20*/  BSYNC B7 ;  /* 0x0000000000077941 */ /* 0x000fea0003800000 */
.L_x_14600:
        /* <DEDUP_REMOVED lines=12> */
.L_x_14673:
[----:B------:R-:W3:Y:S01]  /*18df0*/  S2R R0, SR_TID.X ;  /* 0x0000000000007919 */ /* 0x000ee20000002100 */
[----:B------:R-:W-:Y:S01]  /*18e00*/  UMOV UR4, 0xffffffff ;  /* 0xffffffff00047882 */ /* 0x000fe20000000000 */
[----:B---3--:R-:W-:-:S04]  /*18e10*/  LOP3.LUT R8, R0, 0x1f, RZ, 0xc0, !PT ;  /* 0x0000001f00087812 */ /* 0x008fc800078ec0ff */
[----:B------:R-:W-:Y:S01]  /*18e20*/  ISETP.NE.AND P0, PT, R8, 0x1f, PT ;  /* 0x0000001f0800780c */ /* 0x000fe20003f05270 */
[----:B------:R-:W-:-:S12]  /*18e30*/  BRA.DIV UR4, `(.L_x_14675) ;  /* 0x00000042045c7947 */ /* 0x000fd8000b800000 */
[----:B0-----:R-:W-:Y:S01]  /*18e40*/  IMAD.IADD R9, R27, 0x1, R8 ;  /* 0x000000011b097824 */ /* 0x001fe200078e0208 */
[----:B------:R-:W-:-:S04]  /*18e50*/  ULDC UR4, c[0x0][0xc3c] ;  /* 0x00030f0000047ab9 */ /* 0x000fc80000000800 */
        /* <DEDUP_REMOVED lines=36> */
.L_x_14812:
[----:B------:R-:W-:Y:S02]  /*190a0*/  ULDC UR4, c[0x0][0xc38] ;  /* 0x00030e0000047ab9 */ /* 0x000fe40000000800 */
[----:B------:R-:W-:-:S04]  /*190b0*/  IMAD.U32 R4, RZ, RZ, UR4 ;  /* 0x00000004ff047e24 */ /* 0x000fc8000f8e00ff */
[----:B--2---:R-:W-:-:S04]  /*190c0*/  IMAD R3, R14, R4, RZ ;  /* 0x000000040e037224 */ /* 0x004fc800078e02ff */
[----:B------:R-:W-:-:S05]  /*190d0*/  IMAD.IADD R6, R6, 0x1, R3 ;  /* 0x0000000106067824 */ /* 0x000fca00078e0203 */
[----:B------:R-:W-:-:S13]  /*190e0*/  ISETP.GT.AND P6, PT, R6, R0, PT ;  /* 0x000000000600720c */ /* 0x000fda0003fc4270 */
[----:B------:R-:W-:Y:S05]  /*190f0*/  @P6 BRA `(.L_x_14676) ;  /* 0x0000000000a46947 */ /* 0x000fea0003800000 */
.L_x_14679:
        /* <DEDUP_REMOVED lines=35> */
.L_x_14820:
[----:B------:R-:W-:Y:S02]  /*19330*/  ULDC UR4, c[0x0][0xc38] ;  /* 0x00030e0000047ab9 */ /* 0x000fe40000000800 */
[----:B------:R-:W-:-:S04]  /*19340*/  IMAD.U32 R4, RZ, RZ, UR4 ;  /* 0x00000004ff047e24 */ /* 0x000fc8000f8e00ff */
[----:B--2---:R-:W-:-:S04]  /*19350*/  IMAD R3, R14, R4, RZ ;  /* 0x000000040e037224 */ /* 0x004fc800078e02ff */
[----:B------:R-:W-:-:S05]  /*19360*/  IMAD.IADD R6, R3, 0x1, R6 ;  /* 0x0000000103067824 */ /* 0x000fca00078e0206 */
[----:B------:R-:W-:-:S13]  /*19370*/  ISETP.GT.AND P6, PT, R6, R0, PT ;  /* 0x000000000600720c */ /* 0x000fda0003fc4270 */
[----:B------:R-:W-:Y:S05]  /*19380*/  @!P6 BRA `(.L_x_14679) ;  /* 0xfffffffc005ce947 */ /* 0x000fea000383ffff */
.L_x_14676:
        /* <DEDUP_REMOVED lines=10> */
.L_x_14825:
[----:B------:R-:W-:-:S13]  /*19430*/  ISETP.NE.AND P0, PT, R3, RZ, PT ;  /* 0x000000ff0300720c */ /* 0x000fda0003f05270 */
[----:B------:R-:W-:Y:S05]  /*19440*/  @!P0 BRA `(.L_x_14681) ;  /* 0x0000000000108947 */ /* 0x000fea0003800000 */
[----:B------:R-:W-:Y:S01]  /*19450*/  UMOV UR4, 0xffffffff ;  /* 0xffffffff00047882 */ /* 0x000fe20000000000 */
[----:B------:R-:W-:Y:S02]  /*19460*/  VIADD R12, R7, 0xffffffff ;  /* 0xffffffff070c7836 */ /* 0x000fe40000000000 */
[----:B------:R-:W-:Y:S05]  /*19470*/  BRA.DIV UR4, `(.L_x_14682) ;  /* 0x00000046041c7947 */ /* 0x000fea000b800000 */
[----:B------:R0:W0:Y:S02]  /*19480*/  SHFL.IDX PT, R24, R2, R12, 0x1f ;  /* 0x00001f0c02187589 */ /* 0x00002400000e0000 */
.L_x_14681:
[----:B----4-:R-:W-:Y:S01]  /*19490*/  ISETP.NE.AND P0, PT, R5, 0x1, PT ;  /* 0x000000010500780c */ /* 0x010fe20003f05270 */
[----:B0-----:R-:W-:-:S04]  /*194a0*/  IMAD R24, R24, R4, R6 ;  /* 0x0000000418187224 */ /* 0x001fc800078e0206 */
[----:B------:R-:W-:-:S08]  /*194b0*/  IMAD.IADD R0, R0, 0x1, -R24 ;  /* 0x0000000100007824 */ /* 0x000fd000078e0a18 */
[----:B------:R-:W-:Y:S05]  /*194c0*/  @!P0 BRA `(.L_x_14683) ;  /* 0x0000000000dc8947 */ /* 0x000fea0003800000 */
[----:B---3--:R-:W-:Y:S01]  /*194d0*/  IABS R6, R25 ;  /* 0x0000001900067213 */ /* 0x008fe20000000000 */
[----:B------:R-:W-:Y:S01]  /*194e0*/  IMAD.MOV.U32 R2, RZ, RZ, RZ ;  /* 0x000000ffff027224 */ /* 0x000fe200078e00ff */
[----:B------:R-:W-:Y:S02]  /*194f0*/  IABS R4, R5 ;  /* 0x0000000500047213 */ /* 0x000fe40000000000 */
[----:B--2---:R-:W0:Y:S08]  /*19500*/  I2F.RP R7, R6 ;  /* 0x0000000600077306 */ /* 0x004e300000209400 */
[----:B------:R-:W-:Y:S08]  /*19510*/  I2F.RP R10, R4 ;  /* 0x00000004000a7306 */ /* 0x000ff00000209400 */
        /* <DEDUP_REMOVED lines=50> */
.L_x_14683:
        /* <DEDUP_REMOVED lines=11> */
[----:B-1----:R-:W-:Y:S01]  /*198f0*/  IMAD R11, R10, R7, RZ ;  /* 0x000000070a0b7224 */ /* 0x002fe200078e02ff */
        /* <DEDUP_REMOVED lines=48> */
.L_x_14684:
[----:B------:R-:W-:-:S05]  /*19c00*/  LOP3.LUT R0, RZ, R3, RZ, 0x33, !PT ;  /* 0x00000003ff007212 */ /* 0x000fca00078e33ff */
[----:B------:R-:W-:Y:S01]  /*19c10*/  IMAD.IADD R25, R25, 0x1, R0 ;  /* 0x0000000119197824 */ /* 0x000fe200078e0200 */
[----:B------:R-:W-:Y:S06]  /*19c20*/  BRA `(.L_x_14685) ;  /* 0x00000000001c7947 */ /* 0x000fec0003800000 */
.L_x_14677:
[----:B------:R-:W-:Y:S01]  /*19c30*/  UMOV UR4, URZ ;  /* 0x0000003f00047c82 */ /* 0x000fe20008000000 */
[----:B------:R-:W-:Y:S01]  /*19c40*/  UMOV UR5, URZ ;  /* 0x0000003f00057c82 */ /* 0x000fe20008000000 */
[----:B------:R-:W-:Y:S01]  /*19c50*/  ULDC UR6, c[0x0][0xc3c] ;  /* 0x00030f0000067ab9 */ /* 0x000fe20000000800 */
[----:B------:R-:W-:Y:S02]  /*19c60*/  IMAD.MOV.U32 R24, RZ, RZ, R0 ;  /* 0x000000ffff187224 */ /* 0x000fe400078e0000 */
[----:B------:R-:W-:Y:S02]  /*19c70*/  IMAD.U32 R25, RZ, RZ, UR4 ;  /* 0x00000004ff197e24 */ /* 0x000fe4000f8e00ff */
[----:B------:R-:W-:Y:S02]  /*19c80*/  IMAD.U32 R26, RZ, RZ, UR5 ;  /* 0x00000005ff1a7e24 */ /* 0x000fe4000f8e00ff */
[----:B------:R-:W-:-:S07]  /*19c90*/  IMAD.U32 R27, RZ, RZ, UR6 ;  /* 0x00000006ff1b7e24 */ /* 0x000fce000f8e00ff */
.L_x_14685:
        /* <DEDUP_REMOVED lines=10> */
.L_x_14674:
[----:B------:R-:W-:Y:S02]  /*19d40*/  ULDC UR4, c[0x0][0xc3c] ;  /* 0x00030f0000047ab9 */ /* 0x000fe40000000800 */
[----:B----4-:R-:W-:-:S13]  /*19d50*/  ISETP.GE.AND P0, PT, R27, UR4, PT ;  /* 0x000000041b007c0c */ /* 0x010fda000bf06270 */
[----:B------:R-:W-:Y:S05]  /*19d60*/  @!P0 BRA `(.L_x_14686) ;  /* 0xffffff9c00f08947 */ /* 0x000fea000383ffff */
[----:B------:R-:W-:Y:S05]  /*19d70*/  BSYNC B8 ;  /* 0x0000000000087941 */ /* 0x000fea0003800000 */
.L_x_14560:
        /* <DEDUP_REMOVED lines=12> */
.L_x_14828:
[----:B------:R-:W-:Y:S05]  /*19e40*/  BSYNC B0 ;  /* 0x0000000000007941 */ /* 0x000fea0003800000 */
.L_x_14687:
[----:B------:R-:W-:-:S03]  /*19e50*/  UMOV UR4, 0xffffffff ;  /* 0xffffffff00047882 */ /* 0x000fc60000000000 */
[----:B------:R-:W-:Y:S05]  /*19e60*/  BRA.DIV UR4, `(.L_x_14689) ;  /* 0x0000003a04dc7947 */ /* 0x000fea000b800000 */
[----:B0-----:R-:W0:Y:S02]  /*19e70*/  S2R R0, SR_TID.X ;  /* 0x0000000000007919 */ /* 0x001e240000002100 */
[----:B0-----:R-:W-:-:S04]  /*19e80*/  SHF.R.U32.HI R0, RZ, 0x5, R0 ;  /* 0x00000005ff007819 */ /* 0x001fc80000011600 */
[----:B------:R-:W-:-:S05]  /*19e90*/  LOP3.LUT R0, R0, 0x3, RZ, 0xc0, !PT ;  /* 0x0000000300007812 */ /* 0x000fca00078ec0ff */
[----:B------:R0:W2:Y:S02]  /*19ea0*/  SHFL.IDX PT, R14, R0, RZ, 0x1f ;  /* 0x00001fff000e7589 */ /* 0x0000a400000e0000 */
.L_x_14831:
[----:B--2---:R-:W-:-:S13]  /*19eb0*/  ISETP.NE.AND P0, PT, R14, RZ, PT ;  /* 0x000000ff0e00720c */ /* 0x004fda0003f05270 */
[----:B------:R-:W-:Y:S05]  /*19ec0*/  @P0 BRA `(.L_x_14407) ;  /* 0x0000000000880947 */ /* 0x000fea0003800000 */
[----:B------:R-:W-:-:S03]  /*19ed0*/  UMOV UR4, 0xffffffff ;  /* 0xffffffff00047882 */ /* 0x000fc60000000000 */
[----:B------:R-:W-:Y:S05]  /*19ee0*/  BRA.DIV UR4, `(.L_x_14690) ;  /* 0x0000003a04f07947 */ /* 0x000fea000b800000 */
[----:B------:R-:W-:-:S13]  /*19ef0*/  ELECT P6, URZ, PT ;  /* 0x00000000003f782f */ /* 0x000fda00038c0000 */
.L_x_14834:
[----:B------:R-:W-:Y:S05]  /*19f00*/  @!P6 BRA `(.L_x_14407) ;  /* 0x000000000078e947 */ /* 0x000fea0003800000 */
[----:B0-----:R-:W2:Y:S02]  /*19f10*/  LDL.LU R0, [R1+0x50] ;  /* 0x0000500001007983 */ /* 0x001ea40000300800 */
[----:B--2---:R-:W-:-:S04]  /*19f20*/  LOP3.LUT R0, R0, 0x2, RZ, 0xfc, !PT ;  /* 0x0000000200007812 */ /* 0x004fc800078efcff */
[----:B------:R-:W-:-:S13]  /*19f30*/  ISETP.NE.AND P2, PT, R0, 0x3, PT ;  /* 0x000000030000780c */ /* 0x000fda0003f45270 */
[----:B------:R-:W-:Y:S05]  /*19f40*/  @!P2 BRA `(.L_x_14691) ;  /* 0x000000000004a947 */ /* 0x000fea0003800000 */
[----:B------:R-:W-:Y:S01]  /*19f50*/  BPT.TRAP 0x1 ;  /* 0x000000040000795c */ /* 0x000fe20000300000 */
.L_x_14691:
        /* <DEDUP_REMOVED lines=12> */
.L_x_14835:
[----:B------:R-:W2:Y:S02]  /*1a020*/  SYNCS.PHASECHK.TRANS64.TRYWAIT P0, [R3+URZ], R0 ;  /* 0x00000000030075a7 */ /* 0x000ea4000800017f */
[----:B--2---:R-:W-:Y:S05]  /*1a030*/  @!P0 BRA `(.L_x_14693) ;  /* 0x0000003800d08947 */ /* 0x004fea0003800000 */
.L_x_14836:
[----:B------:R-:W-:Y:S05]  /*1a040*/  @!P2 BRA `(.L_x_14694) ;  /* 0x000000000004a947 */ /* 0x000fea0003800000 */
[----:B------:R-:W-:Y:S01]  /*1a050*/  BPT.TRAP 0x1 ;  /* 0x000000040000795c */ /* 0x000fe20000300000 */
.L_x_14694:
[----:B--2---:R-:W-:-:S04]  /*1a060*/  VIADD R3, R9, 0x16860 ;  /* 0x0001686009037836 */ /* 0x004fc80000000000 */
[----:B------:R-:W-:-:S04]  /*1a070*/  IMAD R5, R18, 0x8, R3 ;  /* 0x0000000812057824 */ /* 0x000fc800078e0203 */
[----:B------:R-:W2:Y:S02]  /*1a080*/  SYNCS.PHASECHK.TRANS64.TRYWAIT P0, [R5+URZ], R2 ;  /* 0x00000002050075a7 */ /* 0x000ea4000800017f */
[----:B--2---:R-:W-:Y:S05]  /*1a090*/  @!P0 BRA `(.L_x_14695) ;  /* 0x0000003800cc8947 */ /* 0x004fea0003800000 */
.L_x_14837:
[----:B------:R-:W-:-:S07]  /*1a0a0*/  IMAD R3, R4, 0x8, R3 ;  /* 0x0000000804037824 */ /* 0x000fce00078e0203 */
.L_x_14696:
[----:B----4-:R4:W0:Y:S02]  /*1a0b0*/  SYNCS.PHASECHK.TRANS64.TRYWAIT P0, [R3+URZ], R0 ;  /* 0x00000000030075a7 */ /* 0x010824000800017f */
[----:B0-----:R-:W-:Y:S05]  /*1a0c0*/  @!P0 NANOSLEEP.SYNCS 0x989680 ;  /* 0x009896800000895d */ /* 0x001fea0003900000 */
[----:B------:R-:W0:Y:S02]  /*1a0d0*/  @!P0 SYNCS.PHASECHK.TRANS64 P0, [R3+URZ], R0 ;  /* 0x00000000030085a7 */ /* 0x000e24000800007f */
[----:B0-----:R-:W-:Y:S05]  /*1a0e0*/  @!P0 BRA `(.L_x_14696) ;  /* 0xfffffffc00f08947 */ /* 0x001fea000383ffff */
.L_x_14407:
[----:B------:R-:W-:Y:S05]  /*1a0f0*/  BSYNC B9 ;  /* 0x0000000000097941 */ /* 0x000fea0003800000 */
.L_x_14404:
[----:B------:R-:W-:Y:S05]  /*1a100*/  EXIT ;  /* 0x000000000000794d */ /* 0x000fea0003800000 */
.L_x_14427:
[----:B0-----:R0:W1:Y:S02]  /*1a110*/  SYNCS.PHASECHK.TRANS64.TRYWAIT P6, [R77+URZ+0x16890], R89 ;  /* 0x016890594d0075a7 */ /* 0x00106400080c017f */
[----:B-1----:R-:W-:Y:S05]  /*1a120*/  @!P6 NANOSLEEP.SYNCS 0x989680 ;  /* 0x009896800000e95d */ /* 0x002fea0003900000 */
[----:B------:R-:W1:Y:S02]  /*1a130*/  @!P6 SYNCS.PHASECHK.TRANS64 P6, [R77+URZ+0x16890], R89 ;  /* 0x016890594d00e5a7 */ /* 0x000e6400080c007f */
[----:B-1----:R-:W-:Y:S05]  /*1a140*/  @!P6 BRA `(.L_x_14427) ;  /* 0xfffffffc00f0e947 */ /* 0x002fea000383ffff */
[----:B------:R-:W-:Y:S05]  /*1a150*/  BRA `(.L_x_14697) ;  /* 0xfffffe8c005c7947 */ /* 0x000fea000383ffff */
.L_x_14447:
[----:B0-----:R0:W1:Y:S02]  /*1a160*/  SYNCS.PHASECHK.TRANS64.TRYWAIT P5, [R77+URZ+0x16890], R89 ;  /* 0x016890594d0075a7 */ /* 0x00106400080a017f */
[----:B-1----:R-:W-:Y:S05]  /*1a170*/  @!P5 NANOSLEEP.SYNCS 0x989680 ;  /* 0x009896800000d95d */ /* 0x002fea0003900000 */
[----:B------:R-:W1:Y:S02]  /*1a180*/  @!P5 SYNCS.PHASECHK.TRANS64 P5, [R77+URZ+0x16890], R89 ;  /* 0x016890594d00d5a7 */ /* 0x000e6400080a007f */
[----:B-1----:R-:W-:Y:S05]  /*1a190*/  @!P5 BRA `(.L_x_14447) ;  /* 0xfffffffc00f0d947 */ /* 0x002fea000383ffff */
[----:B------:R-:W-:Y:S05]  /*1a1a0*/  BRA `(.L_x_14698) ;  /* 0xfffffea000247947 */ /* 0x000fea000383ffff */
.L_x_14456:
[----:B-1----:R1:W2:Y:S02]  /*1a1b0*/  SYNCS.PHASECHK.TRANS64.TRYWAIT P4, [R77+URZ+0x16890], R89 ;  /* 0x016890594d0075a7 */ /* 0x0022a4000808017f */
[----:B--2---:R-:W-:Y:S05]  /*1a1c0*/  @!P4 NANOSLEEP.SYNCS 0x989680 ;  /* 0x009896800000c95d */ /* 0x004fea0003900000 */
[----:B------:R-:W2:Y:S02]  /*1a1d0*/  @!P4 SYNCS.PHASECHK.TRANS64 P4, [R77+URZ+0x16890], R89 ;  /* 0x016890594d00c5a7 */ /* 0x000ea4000808007f */
[----:B--2---:R-:W-:Y:S05]  /*1a1e0*/  @!P4 BRA `(.L_x_14456) ;  /* 0xfffffffc00f0c947 */ /* 0x004fea000383ffff */
[----:B------:R-:W-:Y:S05]  /*1a1f0*/  BRA `(.L_x_14699) ;  /* 0xfffffeb000907947 */ /* 0x000fea000383ffff */
.L_x_14462:
[----:B--2---:R2:W3:Y:S02]  /*1a200*/  SYNCS.PHASECHK.TRANS64.TRYWAIT P3, [R77+URZ+0x168b0], R89 ;  /* 0x0168b0594d0075a7 */ /* 0x0044e4000806017f */
[----:B---3--:R-:W-:Y:S05]  /*1a210*/  @!P3 NANOSLEEP.SYNCS 0x989680 ;  /* 0x009896800000b95d */ /* 0x008fea0003900000 */
[----:B------:R-:W3:Y:S02]  /*1a220*/  @!P3 SYNCS.PHASECHK.TRANS64 P3, [R77+URZ+0x168b0], R89 ;  /* 0x0168b0594d00b5a7 */ /* 0x000ee4000806007f */
[----:B---3--:R-:W-:Y:S05]  /*1a230*/  @!P3 BRA `(.L_x_14462) ;  /* 0xfffffffc00f0b947 */ /* 0x008fea000383ffff */
[----:B------:R-:W-:Y:S05]  /*1a240*/  BRA `(.L_x_14700) ;  /* 0xfffffeb400247947 */ /* 0x000fea000383ffff */
.L_x_14472:
        /* <DEDUP_REMOVED lines=13> */
.L_x_14702:
[----:B------:R-:W-:Y:S05]  /*1a320*/  BSYNC B0 ;  /* 0x0000000000007941 */ /* 0x000fea0003800000 */
.L_x_14701:
[----:B------:R-:W-:Y:S01]  /*1a330*/  IMAD.MOV.U32 R157, RZ, RZ, R14 ;  /* 0x000000ffff9d7224 */ /* 0x000fe200078e000e */
[----:B------:R-:W-:Y:S06]  /*1a340*/  BRA `(.L_x_14703) ;  /* 0xfffffebc00307947 */ /* 0x000fec000383ffff */
.L_x_14484:
        /* <DEDUP_REMOVED lines=8> */
.L_x_14705:
[----:B------:R-:W-:Y:S05]  /*1a3d0*/  BSYNC B1 ;  /* 0x0000000000017941 */ /* 0x000fea0003800000 */
.L_x_14704:
        /* <DEDUP_REMOVED lines=8> */
.L_x_14706:
[----:B------:R-:W-:Y:S02]  /*1a460*/  IMAD.MOV.U32 R13, RZ, RZ, R8 ;  /* 0x000000ffff0d7224 */ /* 0x000fe400078e0008 */
[----:B------:R-:W-:-:S07]  /*1a470*/  IMAD.MOV.U32 R0, RZ, RZ, R14 ;  /* 0x000000ffff007224 */ /* 0x000fce00078e000e */
[----:B------:R-:W-:Y:S05]  /*1a480*/  WARPSYNC.COLLECTIVE R15, `(.L_x_14707) ;  /* 0x000000000f087348 */ /* 0x000fea0003c00000 */
[----:B------:R0:W1:Y:S02]  /*1a490*/  SHFL.IDX P6, R14, R13, R12, R11 ;  /* 0x0000000c0d0e7389 */ /* 0x00006400000c000b */
[----:B01----:R-:W-:Y:S01]  /*1a4a0*/  ENDCOLLECTIVE ;  /* 0x000000000000791b */ /* 0x003fe20003800000 */
.L_x_14707:
[----:B------:R-:W-:Y:S02]  /*1a4b0*/  IMAD.MOV.U32 R13, RZ, RZ, R7 ;  /* 0x000000ffff0d7224 */ /* 0x000fe400078e0007 */
[----:B------:R-:W-:-:S07]  /*1a4c0*/  IMAD.MOV.U32 R5, RZ, RZ, R14 ;  /* 0x000000ffff057224 */ /* 0x000fce00078e000e */
[----:B------:R-:W-:Y:S05]  /*1a4d0*/  WARPSYNC.COLLECTIVE R15, `(.L_x_14708) ;  /* 0x000000000f087348 */ /* 0x000fea0003c00000 */
[----:B------:R0:W1:Y:S02]  /*1a4e0*/  SHFL.IDX P6, R14, R13, R12, R11 ;  /* 0x0000000c0d0e7389 */ /* 0x00006400000c000b */
[----:B01----:R-:W-:Y:S01]  /*1a4f0*/  ENDCOLLECTIVE ;  /* 0x000000000000791b */ /* 0x003fe20003800000 */
.L_x_14708:
[----:B------:R-:W-:Y:S05]  /*1a500*/  BRA `(.L_x_14709) ;  /* 0xfffffec000b47947 */ /* 0x000fea000383ffff */
.L_x_14487:
        /* <DEDUP_REMOVED lines=8> */
.L_x_14711:
[----:B------:R-:W-:Y:S05]  /*1a590*/  BSYNC B1 ;  /* 0x0000000000017941 */ /* 0x000fea0003800000 */
.L_x_14710:
        /* <DEDUP_REMOVED lines=8> */
.L_x_14712:
[----:B------:R-:W-:Y:S02]  /*1a620*/  IMAD.MOV.U32 R13, RZ, RZ, R8 ;  /* 0x000000ffff0d7224 */ /* 0x000fe400078e0008 */
[----:B------:R-:W-:-:S07]  /*1a630*/  IMAD.MOV.U32 R0, RZ, RZ, R14 ;  /* 0x000000ffff007224 */ /* 0x000fce00078e000e */
[----:B------:R-:W-:Y:S05]  /*1a640*/  WARPSYNC.COLLECTIVE R15, `(.L_x_14713) ;  /* 0x000000000f087348 */ /* 0x000fea0003c00000 */
[----:B------:R0:W1:Y:S02]  /*1a650*/  SHFL.IDX P6, R14, R13, R12, R11 ;  /* 0x0000000c0d0e7389 */ /* 0x00006400000c000b */
[----:B01----:R-:W-:Y:S01]  /*1a660*/  ENDCOLLECTIVE ;  /* 0x000000000000791b */ /* 0x003fe20003800000 */
.L_x_14713:
[----:B------:R-:W-:Y:S02]  /*1a670*/  IMAD.MOV.U32 R13, RZ, RZ, R7 ;  /* 0x000000ffff0d7224 */ /* 0x000fe400078e0007 */
[----:B------:R-:W-:-:S07]  /*1a680*/  IMAD.MOV.U32 R5, RZ, RZ, R14 ;  /* 0x000000ffff057224 */ /* 0x000fce00078e000e */
[----:B------:R-:W-:Y:S05]  /*1a690*/  WARPSYNC.COLLECTIVE R15, `(.L_x_14714) ;  /* 0x000000000f087348 */ /* 0x000fea0003c00000 */
[----:B------:R0:W1:Y:S02]  /*1a6a0*/  SHFL.IDX P6, R14, R13, R12, R11 ;  /* 0x0000000c0d0e7389 */ /* 0x00006400000c000b */
[----:B01----:R-:W-:Y:S01]  /*1a6b0*/  ENDCOLLECTIVE ;  /* 0x000000000000791b */ /* 0x003fe20003800000 */
.L_x_14714:
[----:B------:R-:W-:Y:S05]  /*1a6c0*/  BRA `(.L_x_14715) ;  /* 0xfffffec400207947 */ /* 0x000fea000383ffff */
.L_x_14491:
[----:B0-----:R0:W1:Y:S02]  /*1a6d0*/  SYNCS.PHASECHK.TRANS64.TRYWAIT P0, [R2+URZ+0x16800], R43 ;  /* 0x0168002b020075a7 */ /* 0x001064000800017f */
[----:B-1----:R-:W-:Y:S05]  /*1a6e0*/  @!P0 NANOSLEEP.SYNCS 0x989680 ;  /* 0x009896800000895d */ /* 0x002fea0003900000 */
[----:B------:R-:W1:Y:S02]  /*1a6f0*/  @!P0 SYNCS.PHASECHK.TRANS64 P0, [R2+URZ+0x16800], R43 ;  /* 0x0168002b020085a7 */ /* 0x000e64000800007f */
[----:B-1----:R-:W-:Y:S05]  /*1a700*/  @!P0 BRA `(.L_x_14491) ;  /* 0xfffffffc00f08947 */ /* 0x002fea000383ffff */
[----:B------:R-:W-:Y:S05]  /*1a710*/  BRA `(.L_x_14716) ;  /* 0xfffffec8002c7947 */ /* 0x000fea000383ffff */
.L_x_14499:
        /* <DEDUP_REMOVED lines=9> */
.L_x_14718:
[----:B------:R-:W-:Y:S05]  /*1a7b0*/  BSYNC B1 ;  /* 0x0000000000017941 */ /* 0x000fea0003800000 */
.L_x_14717:
[----:B------:R0:W5:Y:S01]  /*1a7c0*/  LDL R8, [R1+0x20] ;  /* 0x0000200001087983 */ /* 0x0001620000100800 */
[----:B------:R-:W-:Y:S01]  /*1a7d0*/  IMAD.MOV.U32 R13, RZ, RZ, R25 ;  /* 0x000000ffff0d7224 */ /* 0x000fe200078e0019 */
[----:B------:R-:W-:Y:S01]  /*1a7e0*/  ISETP.GE.AND P0, PT, R16, R41, PT ;  /* 0x000000291000720c */ /* 0x000fe20003f06270 */
[----:B------:R-:W-:Y:S02]  /*1a7f0*/  IMAD.MOV.U32 R12, RZ, RZ, RZ ;  /* 0x000000ffff0c7224 */ /* 0x000fe400078e00ff */
[----:B------:R-:W-:Y:S02]  /*1a800*/  IMAD.MOV.U32 R11, RZ, RZ, 0x1c1f ;  /* 0x00001c1fff0b7424 */ /* 0x000fe400078e00ff */
[----:B------:R-:W-:Y:S02]  /*1a810*/  IMAD.MOV.U32 R15, RZ, RZ, -0x1 ;  /* 0xffffffffff0f7424 */ /* 0x000fe400078e00ff */
[----:B0-----:R-:W-:-:S07]  /*1a820*/  IMAD.MOV.U32 R0, RZ, RZ, R14 ;  /* 0x000000ffff007224 */ /* 0x001fce00078e000e */
[----:B-----5:R-:W-:Y:S05]  /*1a830*/  WARPSYNC.COLLECTIVE R15, `(.L_x_14719) ;  /* 0x000000000f087348 */ /* 0x020fea0003c00000 */
[----:B------:R0:W1:Y:S02]  /*1a840*/  SHFL.IDX P6, R14, R13, R12, R11 ;  /* 0x0000000c0d0e7389 */ /* 0x00006400000c000b */
[----:B01---5:R-:W-:Y:S01]  /*1a850*/  ENDCOLLECTIVE ;  /* 0x000000000000791b */ /* 0x023fe20003800000 */
.L_x_14719:
[----:B------:R-:W-:Y:S02]  /*1a860*/  IMAD.MOV.U32 R13, RZ, RZ, R24 ;  /* 0x000000ffff0d7224 */ /* 0x000fe400078e0018 */
[----:B------:R-:W-:-:S07]  /*1a870*/  IMAD.MOV.U32 R3, RZ, RZ, R14 ;  /* 0x000000ffff037224 */ /* 0x000fce00078e000e */
[----:B------:R-:W-:Y:S05]  /*1a880*/  WARPSYNC.COLLECTIVE R15, `(.L_x_14720) ;  /* 0x000000000f087348 */ /* 0x000fea0003c00000 */
[----:B------:R0:W1:Y:S02]  /*1a890*/  SHFL.IDX P6, R14, R13, R12, R11 ;  /* 0x0000000c0d0e7389 */ /* 0x00006400000c000b */
[----:B01----:R-:W-:Y:S01]  /*1a8a0*/  ENDCOLLECTIVE ;  /* 0x000000000000791b */ /* 0x003fe20003800000 */
.L_x_14720:
[----:B------:R-:W-:Y:S02]  /*1a8b0*/  IMAD.MOV.U32 R13, RZ, RZ, R27 ;  /* 0x000000ffff0d7224 */ /* 0x000fe400078e001b */
[----:B------:R-:W-:-:S07]  /*1a8c0*/  IMAD.MOV.U32 R4, RZ, RZ, R14 ;  /* 0x000000ffff047224 */ /* 0x000fce00078e000e */
[----:B------:R-:W-:Y:S05]  /*1a8d0*/  WARPSYNC.COLLECTIVE R15, `(.L_x_14721) ;  /* 0x000000000f087348 */ /* 0x000fea0003c00000 */
[----:B------:R0:W1:Y:S02]  /*1a8e0*/  SHFL.IDX P6, R14, R13, R12, R11 ;  /* 0x0000000c0d0e7389 */ /* 0x00006400000c000b */
[----:B01----:R-:W-:Y:S01]  /*1a8f0*/  ENDCOLLECTIVE ;  /* 0x000000000000791b */ /* 0x003fe20003800000 */
.L_x_14721:
[----:B------:R-:W-:-:S05]  /*1a900*/  IMAD R32, R8, R32, RZ ;  /* 0x0000002008207224 */ /* 0x000fca00078e02ff */
[----:B------:R-:W-:-:S13]  /*1a910*/  ISETP.GE.OR P1, PT, R35, R32, P0 ;  /* 0x000000202300720c */ /* 0x000fda0000726670 */
[C---:B------:R-:W-:Y:S01]  /*1a920*/  @!P1 IMAD.SHL.U32 R5, R16.reuse, 0x2, RZ ;  /* 0x0000000210059824 */ /* 0x040fe200078e00ff */
[----:B------:R-:W-:-:S04]  /*1a930*/  @!P1 SHF.L.U64.HI R21, R16, 0x1, R43 ;  /* 0x0000000110159819 */ /* 0x000fc8000001022b */
[----:B------:R-:W-:-:S05]  /*1a940*/  @!P1 IADD3 R6, P2, R3, R5, RZ ;  /* 0x0000000503069210 */ /* 0x000fca0007f5e0ff */
[----:B------:R-:W-:-:S05]  /*1a950*/  @!P1 IMAD.X R7, R0, 0x1, R21, P2 ;  /* 0x0000000100079824 */ /* 0x000fca00010e0615 */
        /* <DEDUP_REMOVED lines=9> */
[----:B------:R-:W-:Y:S02]  /*1a9f0*/  CS2R R30, SRZ ;  /* 0x00000000001e7805 */ /* 0x000fe4000001ff00 */
[----:B------:R-:W-:Y:S01]  /*1aa00*/  CS2R R20, SRZ ;  /* 0x0000000000147805 */ /* 0x000fe2000001ff00 */
[----:B0-----:R-:W-:Y:S02]  /*1aa10*/  IMAD.MOV.U32 R15, RZ, RZ, -0x1 ;  /* 0xffffffffff0f7424 */ /* 0x001fe400078e00ff */
[----:B--2---:R-:W-:-:S02]  /*1aa20*/  @!P1 IMAD.MOV.U32 R39, RZ, RZ, R11 ;  /* 0x000000ffff279224 */ /* 0x004fc400078e000b */
[----:B------:R-:W-:Y:S02]  /*1aa30*/  IMAD.MOV.U32 R11, RZ, RZ, 0x1c1f ;  /* 0x00001c1fff0b7424 */ /* 0x000fe400078e00ff */
[----:B------:R-:W-:Y:S02]  /*1aa40*/  @!P1 IMAD.MOV.U32 R36, RZ, RZ, R8 ;  /* 0x000000ffff249224 */ /* 0x000fe400078e0008 */
[----:B------:R-:W-:-:S07]  /*1aa50*/  @!P1 IMAD.MOV.U32 R37, RZ, RZ, R9 ;  /* 0x000000ffff259224 */ /* 0x000fce00078e0009 */
[----:B-----5:R-:W-:Y:S05]  /*1aa60*/  WARPSYNC.COLLECTIVE R15, `(.L_x_14722) ;  /* 0x000000000f087348 */ /* 0x020fea0003c00000 */
[----:B------:R0:W1:Y:S02]  /*1aa70*/  SHFL.IDX P6, R14, R13, R12, R11 ;  /* 0x0000000c0d0e7389 */ /* 0x00006400000c000b */
[----:B01---5:R-:W-:Y:S01]  /*1aa80*/  ENDCOLLECTIVE ;  /* 0x000000000000791b */ /* 0x023fe20003800000 */
.L_x_14722:
[----:B------:R-:W-:Y:S02]  /*1aa90*/  IMAD.MOV.U32 R0, RZ, RZ, R36 ;  /* 0x000000ffff007224 */ /* 0x000fe400078e0024 */
[----:B------:R-:W-:Y:S02]  /*1aaa0*/  IMAD.MOV.U32 R3, RZ, RZ, R37 ;  /* 0x000000ffff037224 */ /* 0x000fe400078e0025 */
[----:B------:R-:W-:Y:S01]  /*1aab0*/  @!P1 IMAD.MOV.U32 R38, RZ, RZ, R10 ;  /* 0x000000ffff269224 */ /* 0x000fe200078e000a */
[----:B------:R-:W-:Y:S01]  /*1aac0*/  PRMT R48, R0, 0x7610, R48 ;  /* 0x0000761000307816 */ /* 0x000fe20000000030 */
[----:B------:R-:W-:Y:S01]  /*1aad0*/  IMAD.MOV.U32 R9, RZ, RZ, R39 ;  /* 0x000000ffff097224 */ /* 0x000fe200078e0027 */
[----:B------:R-:W-:Y:S01]  /*1aae0*/  PRMT R34, R34, 0x5410, R3 ;  /* 0x0000541022227816 */ /* 0x000fe20000000003 */
[----:B------:R-:W-:Y:S02]  /*1aaf0*/  @!P1 IMAD.MOV.U32 R30, RZ, RZ, R4 ;  /* 0x000000ffff1e9224 */ /* 0x000fe400078e0004 */
[----:B------:R-:W-:Y:S01]  /*1ab00*/  @!P1 IMAD.MOV.U32 R31, RZ, RZ, R5 ;  /* 0x000000ffff1f9224 */ /* 0x000fe200078e0005 */
[----:B------:R-:W-:Y:S01]  /*1ab10*/  PRMT R34, R9, 0x7610, R34 ;  /* 0x0000761009227816 */ /* 0x000fe20000000022 */
[----:B------:R-:W-:-:S02]  /*1ab20*/  IMAD.MOV.U32 R8, RZ, RZ, R38 ;  /* 0x000000ffff087224 */ /* 0x000fc400078e0026 */
[----:B------:R-:W-:Y:S02]  /*1ab30*/  IMAD.MOV.U32 R13, RZ, RZ, R25 ;  /* 0x000000ffff0d7224 */ /* 0x000fe400078e0019 */
[----:B------:R-:W-:Y:S01]  /*1ab40*/  @!P1 IMAD.MOV.U32 R20, RZ, RZ, R6 ;  /* 0x000000ffff149224 */ /* 0x000fe200078e0006 */
[----:B------:R-:W-:Y:S01]  /*1ab50*/  PRMT R33, R8, 0x7610, R33 ;  /* 0x0000761008217816 */ /* 0x000fe20000000021 */
[----:B------:R-:W-:Y:S02]  /*1ab60*/  @!P1 IMAD.MOV.U32 R21, RZ, RZ, R7 ;  /* 0x000000ffff159224 */ /* 0x000fe400078e0007 */
[----:B------:R-:W-:Y:S02]  /*1ab70*/  IMAD.MOV.U32 R4, RZ, RZ, R30 ;  /* 0x000000ffff047224 */ /* 0x000fe400078e001e */
[----:B------:R-:W-:Y:S02]  /*1ab80*/  IMAD.MOV.U32 R5, RZ, RZ, R31 ;  /* 0x000000ffff057224 */ /* 0x000fe400078e001f */
[----:B------:R-:W-:Y:S01]  /*1ab90*/  IMAD.MOV.U32 R0, RZ, RZ, R14 ;  /* 0x000000ffff007224 */ /* 0x000fe200078e000e */
[----:B------:R-:W-:-:S07]  /*1aba0*/  PRMT R50, R4, 0x7610, R50 ;  /* 0x0000761004327816 */ /* 0x000fce0000000032 */
[----:B------:R-:W-:Y:S05]  /*1abb0*/  WARPSYNC.COLLECTIVE R15, `(.L_x_14723) ;  /* 0x000000000f087348 */ /* 0x000fea0003c00000 */
[----:B------:R0:W1:Y:S02]  /*1abc0*/  SHFL.IDX P6, R14, R13, R12, R11 ;  /* 0x0000000c0d0e7389 */ /* 0x00006400000c000b */
[----:B01----:R-:W-:Y:S01]  /*1abd0*/  ENDCOLLECTIVE ;  /* 0x000000000000791b */ /* 0x003fe20003800000 */
.L_x_14723:
[----:B------:R-:W-:Y:S01]  /*1abe0*/  IMAD.MOV.U32 R6, RZ, RZ, R20 ;  /* 0x000000ffff067224 */ /* 0x000fe200078e0014 */
[----:B------:R-:W-:Y:S01]  /*1abf0*/  PRMT R54, R5, 0x7610, R54 ;  /* 0x0000761005367816 */ /* 0x000fe20000000036 */
[----:B------:R-:W-:Y:S01]  /*1ac00*/  IMAD.MOV.U32 R7, RZ, RZ, R21 ;  /* 0x000000ffff077224 */ /* 0x000fe200078e0015 */
[----:B------:R-:W-:Y:S02]  /*1ac10*/  CS2R R4, SRZ ;  /* 0x0000000000047805 */ /* 0x000fe4000001ff00 */
[----:B------:R-:W-:Y:S02]  /*1ac20*/  PRMT R33, R33, 0x5410, R6 ;  /* 0x0000541021217816 */ /* 0x000fe40000000006 */
[----:B------:R-:W-:Y:S01]  /*1ac30*/  PRMT R55, R7, 0x7610, R55 ;  /* 0x0000761007377816 */ /* 0x000fe20000000037 */
[----:B------:R-:W-:Y:S02]  /*1ac40*/  IMAD.MOV.U32 R13, RZ, RZ, R24 ;  /* 0x000000ffff0d7224 */ /* 0x000fe400078e0018 */
[----:B------:R-:W-:-:S07]  /*1ac50*/  IMAD.MOV.U32 R3, RZ, RZ, R14 ;  /* 0x000000ffff037224 */ /* 0x000fce00078e000e */
[----:B------:R-:W-:Y:S05]  /*1ac60*/  WARPSYNC.COLLECTIVE R15, `(.L_x_14724) ;  /* 0x000000000f087348 */ /* 0x000fea0003c00000 */
[----:B------:R0:W1:Y:S02]  /*1ac70*/  SHFL.IDX P6, R14, R13, R12, R11 ;  /* 0x0000000c0d0e7389 */ /* 0x00006400000c000b */
[----:B01----:R-:W-:Y:S01]  /*1ac80*/  ENDCOLLECTIVE ;  /* 0x000000000000791b */ /* 0x003fe20003800000 */
.L_x_14724:
[----:B------:R-:W-:Y:S02]  /*1ac90*/  IMAD.MOV.U32 R13, RZ, RZ, R27 ;  /* 0x000000ffff0d7224 */ /* 0x000fe400078e001b */
[----:B------:R-:W-:-:S07]  /*1aca0*/  IMAD.MOV.U32 R24, RZ, RZ, R14 ;  /* 0x000000ffff187224 */ /* 0x000fce00078e000e */
[----:B------:R-:W-:Y:S05]  /*1acb0*/  WARPSYNC.COLLECTIVE R15, `(.L_x_14725) ;  /* 0x000000000f087348 */ /* 0x000fea0003c00000 */
[----:B------:R0:W1:Y:S02]  /*1acc0*/  SHFL.IDX P6, R14, R13, R12, R11 ;  /* 0x0000000c0d0e7389 */ /* 0x00006400000c000b */
[----:B01----:R-:W-:Y:S01]  /*1acd0*/  ENDCOLLECTIVE ;  /* 0x000000000000791b */ /* 0x003fe20003800000 */
.L_x_14725:
[----:B------:R-:W-:Y:S05]  /*1ace0*/  BRA `(.L_x_14726) ;  /* 0xfffffed400547947 */ /* 0x000fea000383ffff */
.L_x_14503:
[----:B0-----:R0:W1:Y:S02]  /*1acf0*/  SYNCS.PHASECHK.TRANS64.TRYWAIT P1, [R2+URZ+0x16800], R13 ;  /* 0x0168000d020075a7 */ /* 0x001064000802017f */
[----:B-1----:R-:W-:Y:S05]  /*1ad00*/  @!P1 NANOSLEEP.SYNCS 0x989680 ;  /* 0x009896800000995d */ /* 0x002fea0003900000 */
[----:B------:R-:W1:Y:S02]  /*1ad10*/  @!P1 SYNCS.PHASECHK.TRANS64 P1, [R2+URZ+0x16800], R13 ;  /* 0x0168000d020095a7 */ /* 0x000e64000802007f */
[----:B-1----:R-:W-:Y:S05]  /*1ad20*/  @!P1 BRA `(.L_x_14503) ;  /* 0xfffffffc00f09947 */ /* 0x002fea000383ffff */
[----:B------:R-:W-:Y:S05]  /*1ad30*/  BRA `(.L_x_14727) ;  /* 0xfffffed400fc7947 */ /* 0x000fea000383ffff */
.L_x_14509:
[----:B-1----:R1:W2:Y:S02]  /*1ad40*/  SYNCS.PHASECHK.TRANS64.TRYWAIT P2, [R10+URZ+0x16830], R3 ;  /* 0x016830030a0075a7 */ /* 0x0022a4000804017f */
[----:B--2---:R-:W-:Y:S05]  /*1ad50*/  @!P2 NANOSLEEP.SYNCS 0x989680 ;  /* 0x009896800000a95d */ /* 0x004fea0003900000 */
[----:B------:R-:W2:Y:S02]  /*1ad60*/  @!P2 SYNCS.PHASECHK.TRANS64 P2, [R10+URZ+0x16830], R3 ;  /* 0x016830030a00a5a7 */ /* 0x000ea4000804007f */
[----:B--2---:R-:W-:Y:S05]  /*1ad70*/  @!P2 BRA `(.L_x_14509) ;  /* 0xfffffffc00f0a947 */ /* 0x004fea000383ffff */
[----:B------:R-:W-:Y:S05]  /*1ad80*/  BRA `(.L_x_14508) ;  /* 0xfffffee400c07947 */ /* 0x000fea000383ffff */
.L_x_14515:
[----:B-1----:R1:W2:Y:S02]  /*1ad90*/  SYNCS.PHASECHK.TRANS64.TRYWAIT P4, [R0+URZ+0x16830], R3 ;  /* 0x01683003000075a7 */ /* 0x0022a4000808017f */
[----:B--2---:R-:W-:Y:S05]  /*1ada0*/  @!P4 NANOSLEEP.SYNCS 0x989680 ;  /* 0x009896800000c95d */ /* 0x004fea0003900000 */
[----:B------:R-:W2:Y:S02]  /*1adb0*/  @!P4 SYNCS.PHASECHK.TRANS64 P4, [R0+URZ+0x16830], R3 ;  /* 0x016830030000c5a7 */ /* 0x000ea4000808007f */
[----:B--2---:R-:W-:Y:S05]  /*1adc0*/  @!P4 BRA `(.L_x_14515) ;  /* 0xfffffffc00f0c947 */ /* 0x004fea000383ffff */
[----:B------:R-:W-:Y:S05]  /*1add0*/  BRA `(.L_x_14514) ;  /* 0xffffff0800747947 */ /* 0x000fea000383ffff */
.L_x_14519:
[----:B-1----:R1:W2:Y:S02]  /*1ade0*/  SYNCS.PHASECHK.TRANS64.TRYWAIT P3, [R3+URZ+0x16850], R0 ;  /* 0x01685000030075a7 */ /* 0x0022a4000806017f */
[----:B--2---:R-:W-:Y:S05]  /*1adf0*/  @!P3 NANOSLEEP.SYNCS 0x989680 ;  /* 0x009896800000b95d */ /* 0x004fea0003900000 */
[----:B------:R-:W2:Y:S02]  /*1ae00*/  @!P3 SYNCS.PHASECHK.TRANS64 P3, [R3+URZ+0x16850], R0 ;  /* 0x016850000300b5a7 */ /* 0x000ea4000806007f */
[----:B--2---:R-:W-:Y:S05]  /*1ae10*/  @!P3 BRA `(.L_x_14519) ;  /* 0xfffffffc00f0b947 */ /* 0x004fea000383ffff */
[----:B------:R-:W-:Y:S05]  /*1ae20*/  BRA `(.L_x_14516) ;  /* 0xffffff0c00487947 */ /* 0x000fea000383ffff */
.L_x_14526:
[----:B-1----:R1:W2:Y:S02]  /*1ae30*/  SYNCS.PHASECHK.TRANS64.TRYWAIT P3, [R0+URZ+0x16830], R3 ;  /* 0x01683003000075a7 */ /* 0x0022a4000806017f */
[----:B--2---:R-:W-:Y:S05]  /*1ae40*/  @!P3 NANOSLEEP.SYNCS 0x989680 ;  /* 0x009896800000b95d */ /* 0x004fea0003900000 */
[----:B------:R-:W2:Y:S02]  /*1ae50*/  @!P3 SYNCS.PHASECHK.TRANS64 P3, [R0+URZ+0x16830], R3 ;  /* 0x016830030000b5a7 */ /* 0x000ea4000806007f */
[----:B--2---:R-:W-:Y:S05]  /*1ae60*/  @!P3 BRA `(.L_x_14526) ;  /* 0xfffffffc00f0b947 */ /* 0x004fea000383ffff */
[----:B------:R-:W-:Y:S05]  /*1ae70*/  BRA `(.L_x_14525) ;  /* 0xffffff30008c7947 */ /* 0x000fea000383ffff */
.L_x_14530:
[----:B-1----:R1:W2:Y:S02]  /*1ae80*/  SYNCS.PHASECHK.TRANS64.TRYWAIT P2, [R3+URZ+0x16850], R0 ;  /* 0x01685000030075a7 */ /* 0x0022a4000804017f */
[----:B--2---:R-:W-:Y:S05]  /*1ae90*/  @!P2 NANOSLEEP.SYNCS 0x989680 ;  /* 0x009896800000a95d */ /* 0x004fea0003900000 */
[----:B------:R-:W2:Y:S02]  /*1aea0*/  @!P2 SYNCS.PHASECHK.TRANS64 P2, [R3+URZ+0x16850], R0 ;  /* 0x016850000300a5a7 */ /* 0x000ea4000804007f */
[----:B--2---:R-:W-:Y:S05]  /*1aeb0*/  @!P2 BRA `(.L_x_14530) ;  /* 0xfffffffc00f0a947 */ /* 0x004fea000383ffff */
[----:B------:R-:W-:Y:S05]  /*1aec0*/  BRA `(.L_x_14527) ;  /* 0xffffff3400607947 */ /* 0x000fea000383ffff */
.L_x_14535:
[----:B-1----:R1:W2:Y:S02]  /*1aed0*/  SYNCS.PHASECHK.TRANS64.TRYWAIT P0, [R13+URZ+0x16850], R6 ;  /* 0x016850060d0075a7 */ /* 0x0022a4000800017f */
[----:B--2---:R-:W-:Y:S05]  /*1aee0*/  @!P0 NANOSLEEP.SYNCS 0x989680 ;  /* 0x009896800000895d */ /* 0x004fea0003900000 */
[----:B------:R-:W2:Y:S02]  /*1aef0*/  @!P0 SYNCS.PHASECHK.TRANS64 P0, [R13+URZ+0x16850], R6 ;  /* 0x016850060d0085a7 */ /* 0x000ea4000800007f */
[----:B--2---:R-:W-:Y:S05]  /*1af00*/  @!P0 BRA `(.L_x_14535) ;  /* 0xfffffffc00f08947 */ /* 0x004fea000383ffff */
[----:B------:R-:W-:Y:S05]  /*1af10*/  BRA `(.L_x_14534) ;  /* 0xffffff5000147947 */ /* 0x000fea000383ffff */
.L_x_14540:
[----:B------:R-:W-:Y:S02]  /*1af20*/  IMAD.MOV.U32 R13, RZ, RZ, R41 ;  /* 0x000000ffff0d7224 */ /* 0x000fe400078e0029 */
[----:B------:R-:W-:Y:S02]  /*1af30*/  IMAD.MOV.U32 R12, RZ, RZ, RZ ;  /* 0x000000ffff0c7224 */ /* 0x000fe400078e00ff */
[----:B------:R-:W-:Y:S02]  /*1af40*/  IMAD.MOV.U32 R11, RZ, RZ, 0x181f ;  /* 0x0000181fff0b7424 */ /* 0x000fe400078e00ff */
[----:B------:R-:W-:Y:S02]  /*1af50*/  IMAD.MOV.U32 R15, RZ, RZ, -0x1 ;  /* 0xffffffffff0f7424 */ /* 0x000fe400078e00ff */
[----:B------:R-:W-:-:S07]  /*1af60*/  IMAD.IADD R42, R45, 0x1, R51 ;  /* 0x000000012d2a7824 */ /* 0x000fce00078e0233 */
[----:B0----5:R-:W-:Y:S05]  /*1af70*/  WARPSYNC.COLLECTIVE R15, `(.L_x_14728) ;  /* 0x000000000f087348 */ /* 0x021fea0003c00000 */
[----:B------:R1:W2:Y:S02]  /*1af80*/  SHFL.IDX P6, R14, R13, R12, R11 ;  /* 0x0000000c0d0e7389 */ /* 0x0002a400000c000b */
[----:B012--5:R-:W-:Y:S01]  /*1af90*/  ENDCOLLECTIVE ;  /* 0x000000000000791b */ /* 0x027fe20003800000 */
.L_x_14728:
[----:B------:R-:W-:Y:S02]  /*1afa0*/  VIADD R20, R42, 0x30 ;  /* 0x000000302a147836 */ /* 0x000fe40000000000 */
[----:B------:R-:W-:Y:S02]  /*1afb0*/  IMAD.MOV.U32 R13, RZ, RZ, R40 ;  /* 0x000000ffff0d7224 */ /* 0x000fe400078e0028 */
[----:B------:R-:W-:-:S07]  /*1afc0*/  IMAD.MOV.U32 R0, RZ, RZ, R14 ;  /* 0x000000ffff007224 */ /* 0x000fce00078e000e */
[----:B------:R-:W-:Y:S05]  /*1afd0*/  WARPSYNC.COLLECTIVE R15, `(.L_x_14729) ;  /* 0x000000000f087348 */ /* 0x000fea0003c00000 */
[----:B------:R0:W1:Y:S02]  /*1afe0*/  SHFL.IDX P6, R14, R13, R12, R11 ;  /* 0x0000000c0d0e7389 */ /* 0x00006400000c000b */
[----:B01----:R-:W-:Y:S01]  /*1aff0*/  ENDCOLLECTIVE ;  /* 0x000000000000791b */ /* 0x003fe20003800000 */
.L_x_14729:
        /* <DEDUP_REMOVED lines=12> */
.L_x_14730:
[----:B------:R-:W-:-:S04]  /*1b0c0*/  @!P3 LEA R28, P5, R44, R3, 0x1 ;  /* 0x000000032c1cb211 */ /* 0x000fc800078a08ff */
[----:B------:R-:W-:Y:S01]  /*1b0d0*/  @!P3 LEA.HI.X R3, R44, R0, R43, 0x1, P5 ;  /* 0x000000002c03b211 */ /* 0x000fe200028f0c2b */
[----:B------:R-:W-:Y:S02]  /*1b0e0*/  IMAD.MOV.U32 R13, RZ, RZ, R40 ;  /* 0x000000ffff0d7224 */ /* 0x000fe400078e0028 */
[----:B------:R-:W-:-:S07]  /*1b0f0*/  IMAD.MOV.U32 R8, RZ, RZ, R14 ;  /* 0x000000ffff087224 */ /* 0x000fce00078e000e */
[----:B------:R-:W-:Y:S05]  /*1b100*/  WARPSYNC.COLLECTIVE R15, `(.L_x_14731) ;  /* 0x000000000f087348 */ /* 0x000fea0003c00000 */
[----:B------:R0:W1:Y:S02]  /*1b110*/  SHFL.IDX P6, R14, R13, R12, R11 ;  /* 0x0000000c0d0e7389 */ /* 0x00006400000c000b */
[----:B01----:R-:W-:Y:S01]  /*1b120*/  ENDCOLLECTIVE ;  /* 0x000000000000791b */ /* 0x003fe20003800000 */
.L_x_14731:
[----:B------:R-:W-:Y:S02]  /*1b130*/  IMAD.MOV.U32 R13, RZ, RZ, R41 ;  /* 0x000000ffff0d7224 */ /* 0x000fe400078e0029 */
[----:B------:R-:W-:Y:S02]  /*1b140*/  IMAD.MOV.U32 R12, RZ, RZ, 0x2 ;  /* 0x00000002ff0c7424 */ /* 0x000fe400078e00ff */
[----:B------:R-:W-:-:S07]  /*1b150*/  IMAD.MOV.U32 R9, RZ, RZ, R14 ;  /* 0x000000ffff097224 */ /* 0x000fce00078e000e */
[----:B------:R-:W-:Y:S05]  /*1b160*/  WARPSYNC.COLLECTIVE R15, `(.L_x_14732) ;  /* 0x000000000f087348 */ /* 0x000fea0003c00000 */
[----:B------:R0:W1:Y:S02]  /*1b170*/  SHFL.IDX P6, R14, R13, R12, R11 ;  /* 0x0000000c0d0e7389 */ /* 0x00006400000c000b */
[----:B01----:R-:W-:Y:S01]  /*1b180*/  ENDCOLLECTIVE ;  /* 0x000000000000791b */ /* 0x003fe20003800000 */
.L_x_14732:
[----:B------:R-:W-:Y:S01]  /*1b190*/  @!P4 LEA R20, P1, R44, R9, 0x1 ;  /* 0x000000092c14c211 */ /* 0x000fe200078208ff */
[----:B------:R-:W-:-:S03]  /*1b1a0*/  @!P3 IMAD.MOV.U32 R9, RZ, RZ, R3 ;  /* 0x000000ffff09b224 */ /* 0x000fc600078e0003 */
        /* <DEDUP_REMOVED lines=9> */
.L_x_14733:
[----:B------:R-:W-:Y:S02]  /*1b240*/  IMAD.MOV.U32 R13, RZ, RZ, R41 ;  /* 0x000000ffff0d7224 */ /* 0x000fe400078e0029 */
[----:B------:R-:W-:Y:S01]  /*1b250*/  IMAD.MOV.U32 R12, RZ, RZ, 0x3 ;  /* 0x00000003ff0c7424 */ /* 0x000fe200078e00ff */
[----:B------:R-:W-:-:S13]  /*1b260*/  @!P2 LEA R45, P5, R44, R14, 0x1 ;  /* 0x0000000e2c2da211 */ /* 0x000fda00078a08ff */
[----:B------:R-:W-:Y:S05]  /*1b270*/  WARPSYNC.COLLECTIVE R15, `(.L_x_14734) ;  /* 0x000000000f087348 */ /* 0x000fea0003c00000 */
[----:B------:R0:W1:Y:S02]  /*1b280*/  SHFL.IDX P6, R14, R13, R12, R11 ;  /* 0x0000000c0d0e7389 */ /* 0x00006400000c000b */
[----:B01----:R-:W-:Y:S01]  /*1b290*/  ENDCOLLECTIVE ;  /* 0x000000000000791b */ /* 0x003fe20003800000 */
.L_x_14734:
        /* <DEDUP_REMOVED lines=9> */
.L_x_14735:
[----:B------:R-:W-:Y:S05]  /*1b330*/  BRA `(.L_x_14736) ;  /* 0xffffff6400487947 */ /* 0x000fea000383ffff */
.L_x_14542:
[----:B------:R-:W-:Y:S02]  /*1b340*/  IMAD.MOV.U32 R13, RZ, RZ, R4 ;  /* 0x000000ffff0d7224 */ /* 0x000fe400078e0004 */
[----:B------:R-:W-:Y:S02]  /*1b350*/  IMAD.MOV.U32 R12, RZ, RZ, RZ ;  /* 0x000000ffff0c7224 */ /* 0x000fe400078e00ff */
[----:B------:R-:W-:Y:S02]  /*1b360*/  IMAD.MOV.U32 R11, RZ, RZ, 0x1c1f ;  /* 0x00001c1fff0b7424 */ /* 0x000fe400078e00ff */
[----:B------:R-:W-:-:S07]  /*1b370*/  IMAD.MOV.U32 R15, RZ, RZ, -0x1 ;  /* 0xffffffffff0f7424 */ /* 0x000fce00078e00ff */
[----:B------:R-:W-:Y:S05]  /*1b380*/  WARPSYNC.COLLECTIVE R15, `(.L_x_14737) ;  /* 0x000000000f087348 */ /* 0x000fea0003c00000 */
[----:B------:R0:W1:Y:S02]  /*1b390*/  SHFL.IDX P6, R14, R13, R12, R11 ;  /* 0x0000000c0d0e7389 */ /* 0x00006400000c000b */
[----:B01----:R-:W-:Y:S01]  /*1b3a0*/  ENDCOLLECTIVE ;  /* 0x000000000000791b */ /* 0x003fe20003800000 */
.L_x_14737:
[----:B------:R-:W-:Y:S02]  /*1b3b0*/  IMAD.MOV.U32 R13, RZ, RZ, R0 ;  /* 0x000000ffff0d7224 */ /* 0x000fe400078e0000 */
[----:B------:R-:W-:-:S07]  /*1b3c0*/  IMAD.MOV.U32 R3, RZ, RZ, R14 ;  /* 0x000000ffff037224 */ /* 0x000fce00078e000e */
[----:B------:R-:W-:Y:S05]  /*1b3d0*/  WARPSYNC.COLLECTIVE R15, `(.L_x_14738) ;  /* 0x000000000f087348 */ /* 0x000fea0003c00000 */
[----:B------:R0:W1:Y:S02]  /*1b3e0*/  SHFL.IDX P6, R14, R13, R12, R11 ;  /* 0x0000000c0d0e7389 */ /* 0x00006400000c000b */
[----:B01----:R-:W-:Y:S01]  /*1b3f0*/  ENDCOLLECTIVE ;  /* 0x000000000000791b */ /* 0x003fe20003800000 */
.L_x_14738:
[----:B------:R-:W-:Y:S05]  /*1b400*/  BRA `(.L_x_14739) ;  /* 0xffffff6800247947 */ /* 0x000fea000383ffff */
.L_x_14545:
        /* <DEDUP_REMOVED lines=8> */
.L_x_14741:
[----:B------:R-:W-:Y:S05]  /*1b490*/  BSYNC B1 ;  /* 0x0000000000017941 */ /* 0x000fea0003800000 */
.L_x_14740:
        /* <DEDUP_REMOVED lines=8> */
.L_x_14742:
[----:B------:R-:W-:Y:S05]  /*1b520*/  BRA `(.L_x_14743) ;  /* 0xffffff6800807947 */ /* 0x000fea000383ffff */
.L_x_14549:
        /* <DEDUP_REMOVED lines=9> */
.L_x_14744:
        /* <DEDUP_REMOVED lines=10> */
.L_x_14745:
[----:B------:R-:W-:Y:S02]  /*1b660*/  IMAD.MOV.U32 R13, RZ, RZ, R20 ;  /* 0x000000ffff0d7224 */ /* 0x000fe400078e0014 */
[----:B------:R-:W-:Y:S02]  /*1b670*/  IMAD.MOV.U32 R12, RZ, RZ, 0x1 ;  /* 0x00000001ff0c7424 */ /* 0x000fe400078e00ff */
[----:B------:R-:W-:-:S07]  /*1b680*/  IMAD.MOV.U32 R3, RZ, RZ, R14 ;  /* 0x000000ffff037224 */ /* 0x000fce00078e000e */
[----:B------:R-:W-:Y:S05]  /*1b690*/  WARPSYNC.COLLECTIVE R15, `(.L_x_14746) ;  /* 0x000000000f087348 */ /* 0x000fea0003c00000 */
[----:B------:R0:W1:Y:S02]  /*1b6a0*/  SHFL.IDX P6, R14, R13, R12, R11 ;  /* 0x0000000c0d0e7389 */ /* 0x00006400000c000b */
[----:B01----:R-:W-:Y:S01]  /*1b6b0*/  ENDCOLLECTIVE ;  /* 0x000000000000791b */ /* 0x003fe20003800000 */
.L_x_14746:
[----:B------:R-:W-:-:S04]  /*1b6c0*/  @!P3 LEA R10, P5, R44, R3, 0x1 ;  /* 0x000000032c0ab211 */ /* 0x000fc800078a08ff */
[----:B------:R-:W-:Y:S01]  /*1b6d0*/  @!P3 LEA.HI.X R3, R44, R0, R43, 0x1, P5 ;  /* 0x000000002c03b211 */ /* 0x000fe200028f0c2b */
[----:B------:R-:W-:Y:S02]  /*1b6e0*/  IMAD.MOV.U32 R13, RZ, RZ, R7 ;  /* 0x000000ffff0d7224 */ /* 0x000fe400078e0007 */
[----:B------:R-:W-:-:S07]  /*1b6f0*/  IMAD.MOV.U32 R4, RZ, RZ, R14 ;  /* 0x000000ffff047224 */ /* 0x000fce00078e000e */
[----:B------:R-:W-:Y:S05]  /*1b700*/  WARPSYNC.COLLECTIVE R15, `(.L_x_14747) ;  /* 0x000000000f087348 */ /* 0x000fea0003c00000 */
[----:B------:R0:W1:Y:S02]  /*1b710*/  SHFL.IDX P6, R14, R13, R12, R11 ;  /* 0x0000000c0d0e7389 */ /* 0x00006400000c000b */
[----:B01----:R-:W-:Y:S01]  /*1b720*/  ENDCOLLECTIVE ;  /* 0x000000000000791b */ /* 0x003fe20003800000 */
.L_x_14747:
[----:B------:R-:W-:Y:S02]  /*1b730*/  IMAD.MOV.U32 R13, RZ, RZ, R20 ;  /* 0x000000ffff0d7224 */ /* 0x000fe400078e0014 */
[----:B------:R-:W-:Y:S02]  /*1b740*/  IMAD.MOV.U32 R12, RZ, RZ, 0x2 ;  /* 0x00000002ff0c7424 */ /* 0x000fe400078e00ff */
[----:B------:R-:W-:-:S07]  /*1b750*/  IMAD.MOV.U32 R5, RZ, RZ, R14 ;  /* 0x000000ffff057224 */ /* 0x000fce00078e000e */
[----:B------:R-:W-:Y:S05]  /*1b760*/  WARPSYNC.COLLECTIVE R15, `(.L_x_14748) ;  /* 0x000000000f087348 */ /* 0x000fea0003c00000 */
[----:B------:R0:W1:Y:S02]  /*1b770*/  SHFL.IDX P6, R14, R13, R12, R11 ;  /* 0x0000000c0d0e7389 */ /* 0x00006400000c000b */
[----:B01----:R-:W-:Y:S01]  /*1b780*/  ENDCOLLECTIVE ;  /* 0x000000000000791b */ /* 0x003fe20003800000 */
.L_x_14748:
[----:B------:R-:W-:-:S04]  /*1b790*/  @!P4 LEA R8, P1, R44, R5, 0x1 ;  /* 0x000000052c08c211 */ /* 0x000fc800078208ff */
[----:B------:R-:W-:Y:S01]  /*1b7a0*/  @!P4 LEA.HI.X R9, R44, R4, R43, 0x1, P1 ;  /* 0x000000042c09c211 */ /* 0x000fe200008f0c2b */
[----:B------:R-:W-:Y:S02]  /*1b7b0*/  IMAD.MOV.U32 R13, RZ, RZ, R7 ;  /* 0x000000ffff0d7224 */ /* 0x000fe400078e0007 */
[----:B------:R-:W-:-:S07]  /*1b7c0*/  IMAD.MOV.U32 R6, RZ, RZ, R14 ;  /* 0x000000ffff067224 */ /* 0x000fce00078e000e */
[----:B------:R-:W-:Y:S05]  /*1b7d0*/  WARPSYNC.COLLECTIVE R15, `(.L_x_14749) ;  /* 0x000000000f087348 */ /* 0x000fea0003c00000 */
[----:B------:R0:W1:Y:S02]  /*1b7e0*/  SHFL.IDX P6, R14, R13, R12, R11 ;  /* 0x0000000c0d0e7389 */ /* 0x00006400000c000b */
[----:B01----:R-:W-:Y:S01]  /*1b7f0*/  ENDCOLLECTIVE ;  /* 0x000000000000791b */ /* 0x003fe20003800000 */
.L_x_14749:
        /* <DEDUP_REMOVED lines=12> */
.L_x_14750:
[----:B------:R0:W-:Y:S01]  /*1b8c0*/  @!P2 ST.E.128 desc[UR40][R4.64], RZ ;  /* 0x000000ff0400a985 */ /* 0x0001e2000c101d28 */
[----:B------:R-:W-:Y:S02]  /*1b8d0*/  IMAD.MOV.U32 R13, RZ, RZ, R7 ;  /* 0x000000ffff0d7224 */ /* 0x000fe400078e0007 */
[----:B------:R-:W-:-:S07]  /*1b8e0*/  IMAD.MOV.U32 R0, RZ, RZ, R14 ;  /* 0x000000ffff007224 */ /* 0x000fce00078e000e */
[----:B0-----:R-:W-:Y:S05]  /*1b8f0*/  WARPSYNC.COLLECTIVE R15, `(.L_x_14751) ;  /* 0x000000000f087348 */ /* 0x001fea0003c00000 */
[----:B------:R1:W2:Y:S02]  /*1b900*/  SHFL.IDX P6, R14, R13, R12, R11 ;  /* 0x0000000c0d0e7389 */ /* 0x0002a400000c000b */
[----:B012---:R-:W-:Y:S01]  /*1b910*/  ENDCOLLECTIVE ;  /* 0x000000000000791b */ /* 0x007fe20003800000 */
.L_x_14751:
[----:B------:R-:W-:Y:S05]  /*1b920*/  BRA `(.L_x_14752) ;  /* 0xffffff7000887947 */ /* 0x000fea000383ffff */
.L_x_14568:
        /* <DEDUP_REMOVED lines=11> */
.L_x_14754:
[----:B------:R-:W-:Y:S05]  /*1b9e0*/  BSYNC B1 ;  /* 0x0000000000017941 */ /* 0x000fea0003800000 */
.L_x_14753:
[----:B------:R-:W-:Y:S05]  /*1b9f0*/  BRA `(.L_x_14755) ;  /* 0xffffff8c00647947 */ /* 0x000fea000383ffff */
.L_x_14570:
[----:B------:R-:W-:Y:S01]  /*1ba00*/  BSSY B1, `(.L_x_14756) ;  /* 0x0000006000017945 */ /* 0x000fe20003800000 */
[----:B------:R-:W-:-:S07]  /*1ba10*/  IMAD.MOV.U32 R15, RZ, RZ, -0x1 ;  /* 0xffffffffff0f7424 */ /* 0x000fce00078e00ff */
[----:B01----:R-:W-:Y:S05]  /*1ba20*/  WARPSYNC.COLLECTIVE R15, `(.L_x_14757) ;  /* 0x000000000f0c7348 */ /* 0x003fea0003c00000 */
[----:B------:R-:W-:Y:S02]  /*1ba30*/  ELECT P6, UR62, PT ;  /* 0x00000000003e782f */ /* 0x000fe400038c0000 */
[----:B------:R-:W-:Y:S01]  /*1ba40*/  MOV R14, UR62 ;  /* 0x0000003e000e7c02 */ /* 0x000fe20008000f00 */
[----:B01----:R-:W-:Y:S10]  /*1ba50*/  ENDCOLLECTIVE ;  /* 0x000000000000791b */ /* 0x003ff40003800000 */
.L_x_14757:
[----:B------:R-:W-:Y:S05]  /*1ba60*/  BSYNC B1 ;  /* 0x0000000000017941 */ /* 0x000fea0003800000 */
.L_x_14756:
[----:B------:R-:W-:Y:S05]  /*1ba70*/  BRA `(.L_x_14569) ;  /* 0xffffff8c005c7947 */ /* 0x000fea000383ffff */
.L_x_14572:
[----:B0-----:R0:W2:Y:S02]  /*1ba80*/  SYNCS.PHASECHK.TRANS64.TRYWAIT P0, [R16+URZ+0x16820], R6 ;  /* 0x01682006100075a7 */ /* 0x0010a4000800017f */
[----:B--2---:R-:W-:Y:S05]  /*1ba90*/  @!P0 NANOSLEEP.SYNCS 0x989680 ;  /* 0x009896800000895d */ /* 0x004fea0003900000 */
[----:B------:R-:W2:Y:S02]  /*1baa0*/  @!P0 SYNCS.PHASECHK.TRANS64 P0, [R16+URZ+0x16820], R6 ;  /* 0x01682006100085a7 */ /* 0x000ea4000800007f */
[----:B--2---:R-:W-:Y:S05]  /*1bab0*/  @!P0 BRA `(.L_x_14572) ;  /* 0xfffffffc00f08947 */ /* 0x004fea000383ffff */
[----:B------:R-:W-:Y:S05]  /*1bac0*/  BRA `(.L_x_14758) ;  /* 0xffffff8c006c7947 */ /* 0x000fea000383ffff */
.L_x_14576:
[----:B0-----:R0:W2:Y:S02]  /*1bad0*/  SYNCS.PHASECHK.TRANS64.TRYWAIT P0, [R6+URZ+0x168a0], R7 ;  /* 0x0168a007060075a7 */ /* 0x0010a4000800017f */
[----:B--2---:R-:W-:Y:S05]  /*1bae0*/  @!P0 NANOSLEEP.SYNCS 0x989680 ;  /* 0x009896800000895d */ /* 0x004fea0003900000 */
[----:B------:R-:W2:Y:S02]  /*1baf0*/  @!P0 SYNCS.PHASECHK.TRANS64 P0, [R6+URZ+0x168a0], R7 ;  /* 0x0168a007060085a7 */ /* 0x000ea4000800007f */
[----:B--2---:R-:W-:Y:S05]  /*1bb00*/  @!P0 BRA `(.L_x_14576) ;  /* 0xfffffffc00f08947 */ /* 0x004fea000383ffff */
[----:B------:R-:W-:Y:S05]  /*1bb10*/  BRA `(.L_x_14759) ;  /* 0xffffff8c00887947 */ /* 0x000fea000383ffff */
.L_x_14581:
[----:B-1----:R1:W2:Y:S02]  /*1bb20*/  SYNCS.PHASECHK.TRANS64.TRYWAIT P0, [R6+URZ+0x168c0], R7 ;  /* 0x0168c007060075a7 */ /* 0x0022a4000800017f */
[----:B--2---:R-:W-:Y:S05]  /*1bb30*/  @!P0 NANOSLEEP.SYNCS 0x989680 ;  /* 0x009896800000895d */ /* 0x004fea0003900000 */
[----:B------:R-:W2:Y:S02]  /*1bb40*/  @!P0 SYNCS.PHASECHK.TRANS64 P0, [R6+URZ+0x168c0], R7 ;  /* 0x0168c007060085a7 */ /* 0x000ea4000800007f */
[----:B--2---:R-:W-:Y:S05]  /*1bb50*/  @!P0 BRA `(.L_x_14581) ;  /* 0xfffffffc00f08947 */ /* 0x004fea000383ffff */
[----:B------:R-:W-:Y:S05]  /*1bb60*/  BRA `(.L_x_14760) ;  /* 0xffffff9000087947 */ /* 0x000fea000383ffff */
.L_x_14588:
[----:B--2---:R2:W3:Y:S02]  /*1bb70*/  SYNCS.PHASECHK.TRANS64.TRYWAIT P1, [R6+URZ+0x168a0], R7 ;  /* 0x0168a007060075a7 */ /* 0x0044e4000802017f */
[----:B---3--:R-:W-:Y:S05]  /*1bb80*/  @!P1 NANOSLEEP.SYNCS 0x989680 ;  /* 0x009896800000995d */ /* 0x008fea0003900000 */
[----:B------:R-:W3:Y:S02]  /*1bb90*/  @!P1 SYNCS.PHASECHK.TRANS64 P1, [R6+URZ+0x168a0], R7 ;  /* 0x0168a007060095a7 */ /* 0x000ee4000802007f */
[----:B---3--:R-:W-:Y:S05]  /*1bba0*/  @!P1 BRA `(.L_x_14588) ;  /* 0xfffffffc00f09947 */ /* 0x008fea000383ffff */
[----:B------:R-:W-:Y:S05]  /*1bbb0*/  BRA `(.L_x_14761) ;  /* 0xffffff9000d47947 */ /* 0x000fea000383ffff */
.L_x_14593:
[----:B0-----:R0:W1:Y:S02]  /*1bbc0*/  SYNCS.PHASECHK.TRANS64.TRYWAIT P1, [R6+URZ+0x168c0], R7 ;  /* 0x0168c007060075a7 */ /* 0x001064000802017f */
[----:B-1----:R-:W-:Y:S05]  /*1bbd0*/  @!P1 NANOSLEEP.SYNCS 0x989680 ;  /* 0x009896800000995d */ /* 0x002fea0003900000 */
[----:B------:R-:W1:Y:S02]  /*1bbe0*/  @!P1 SYNCS.PHASECHK.TRANS64 P1, [R6+URZ+0x168c0], R7 ;  /* 0x0168c007060095a7 */ /* 0x000e64000802007f */
[----:B-1----:R-:W-:Y:S05]  /*1bbf0*/  @!P1 BRA `(.L_x_14593) ;  /* 0xfffffffc00f09947 */ /* 0x002fea000383ffff */
[----:B------:R-:W-:Y:S05]  /*1bc00*/  BRA `(.L_x_14762) ;  /* 0xffffff94004c7947 */ /* 0x000fea000383ffff */
.L_x_14608:
        /* <DEDUP_REMOVED lines=11> */
.L_x_14764:
[----:B------:R-:W-:Y:S05]  /*1bcc0*/  BSYNC B0 ;  /* 0x0000000000007941 */ /* 0x000fea0003800000 */
.L_x_14763:
[----:B------:R-:W-:Y:S05]  /*1bcd0*/  BRA `(.L_x_14765) ;  /* 0xffffffa0002c7947 */ /* 0x000fea000383ffff */
.L_x_14610:
[----:B------:R-:W-:Y:S01]  /*1bce0*/  BSSY B0, `(.L_x_14766) ;  /* 0x0000006000007945 */ /* 0x000fe20003800000 */
[----:B------:R-:W-:-:S07]  /*1bcf0*/  IMAD.MOV.U32 R15, RZ, RZ, -0x1 ;  /* 0xffffffffff0f7424 */ /* 0x000fce00078e00ff */
[----:B0123--:R-:W-:Y:S05]  /*1bd00*/  WARPSYNC.COLLECTIVE R15, `(.L_x_14767) ;  /* 0x000000000f0c7348 */ /* 0x00ffea0003c00000 */
[----:B------:R-:W-:Y:S02]  /*1bd10*/  ELECT P6, UR62, PT ;  /* 0x00000000003e782f */ /* 0x000fe400038c0000 */
[----:B------:R-:W-:Y:S01]  /*1bd20*/  MOV R14, UR62 ;  /* 0x0000003e000e7c02 */ /* 0x000fe20008000f00 */
[----:B0123--:R-:W-:Y:S10]  /*1bd30*/  ENDCOLLECTIVE ;  /* 0x000000000000791b */ /* 0x00fff40003800000 */
.L_x_14767:
[----:B------:R-:W-:Y:S05]  /*1bd40*/  BSYNC B0 ;  /* 0x0000000000007941 */ /* 0x000fea0003800000 */
.L_x_14766:
[----:B------:R-:W-:Y:S05]  /*1bd50*/  BRA `(.L_x_14768) ;  /* 0xffffffa000347947 */ /* 0x000fea000383ffff */
.L_x_14612:
[----:B0-----:R0:W4:Y:S02]  /*1bd60*/  SYNCS.PHASECHK.TRANS64.TRYWAIT P0, [R0+URZ+0x16840], R2 ;  /* 0x01684002000075a7 */ /* 0x001124000800017f */
[----:B----4-:R-:W-:Y:S05]  /*1bd70*/  @!P0 NANOSLEEP.SYNCS 0x989680 ;  /* 0x009896800000895d */ /* 0x010fea0003900000 */
[----:B------:R-:W4:Y:S02]  /*1bd80*/  @!P0 SYNCS.PHASECHK.TRANS64 P0, [R0+URZ+0x16840], R2 ;  /* 0x01684002000085a7 */ /* 0x000f24000800007f */
[----:B----4-:R-:W-:Y:S05]  /*1bd90*/  @!P0 BRA `(.L_x_14612) ;  /* 0xfffffffc00f08947 */ /* 0x010fea000383ffff */
[----:B------:R-:W-:Y:S05]  /*1bda0*/  BRA `(.L_x_14769) ;  /* 0xffffffa000887947 */ /* 0x000fea000383ffff */
.L_x_14616:
        /* <DEDUP_REMOVED lines=12> */
.L_x_14770:
[----:B------:R-:W-:Y:S02]  /*1be70*/  IMAD.MOV.U32 R13, RZ, RZ, R0 ;  /* 0x000000ffff0d7224 */ /* 0x000fe400078e0000 */
[----:B------:R-:W-:-:S07]  /*1be80*/  IMAD.MOV.U32 R7, RZ, RZ, R14 ;  /* 0x000000ffff077224 */ /* 0x000fce00078e000e */
[----:B------:R-:W-:Y:S05]  /*1be90*/  WARPSYNC.COLLECTIVE R15, `(.L_x_14771) ;  /* 0x000000000f087348 */ /* 0x000fea0003c00000 */
[----:B------:R0:W1:Y:S02]  /*1bea0*/  SHFL.IDX P6, R14, R13, R12, R11 ;  /* 0x0000000c0d0e7389 */ /* 0x00006400000c000b */
[----:B01----:R-:W-:Y:S01]  /*1beb0*/  ENDCOLLECTIVE ;  /* 0x000000000000791b */ /* 0x003fe20003800000 */
.L_x_14771:
[----:B------:R-:W-:Y:S02]  /*1bec0*/  IMAD.MOV.U32 R13, RZ, RZ, R4 ;  /* 0x000000ffff0d7224 */ /* 0x000fe400078e0004 */
[----:B------:R-:W-:Y:S02]  /*1bed0*/  IMAD.MOV.U32 R12, RZ, RZ, 0x1 ;  /* 0x00000001ff0c7424 */ /* 0x000fe400078e00ff */
[----:B------:R-:W-:-:S07]  /*1bee0*/  IMAD.MOV.U32 R6, RZ, RZ, R14 ;  /* 0x000000ffff067224 */ /* 0x000fce00078e000e */
[----:B------:R-:W-:Y:S05]  /*1bef0*/  WARPSYNC.COLLECTIVE R15, `(.L_x_14772) ;  /* 0x000000000f087348 */ /* 0x000fea0003c00000 */
[----:B------:R0:W1:Y:S02]  /*1bf00*/  SHFL.IDX P6, R14, R13, R12, R11 ;  /* 0x0000000c0d0e7389 */ /* 0x00006400000c000b */
[----:B01----:R-:W-:Y:S01]  /*1bf10*/  ENDCOLLECTIVE ;  /* 0x000000000000791b */ /* 0x003fe20003800000 */
.L_x_14772:
        /* <DEDUP_REMOVED lines=12> */
.L_x_14773:
[----:B------:R-:W-:Y:S02]  /*1bfe0*/  IMAD.MOV.U32 R13, RZ, RZ, R4 ;  /* 0x000000ffff0d7224 */ /* 0x000fe400078e0004 */
[----:B------:R-:W-:Y:S02]  /*1bff0*/  IMAD.MOV.U32 R12, RZ, RZ, 0x2 ;  /* 0x00000002ff0c7424 */ /* 0x000fe400078e00ff */
[----:B------:R-:W-:-:S07]  /*1c000*/  IMAD.MOV.U32 R7, RZ, RZ, R14 ;  /* 0x000000ffff077224 */ /* 0x000fce00078e000e */
[----:B------:R-:W-:Y:S05]  /*1c010*/  WARPSYNC.COLLECTIVE R15, `(.L_x_14774) ;  /* 0x000000000f087348 */ /* 0x000fea0003c00000 */
[----:B------:R0:W1:Y:S02]  /*1c020*/  SHFL.IDX P6, R14, R13, R12, R11 ;  /* 0x0000000c0d0e7389 */ /* 0x00006400000c000b */
[----:B01----:R-:W-:Y:S01]  /*1c030*/  ENDCOLLECTIVE ;  /* 0x000000000000791b */ /* 0x003fe20003800000 */
.L_x_14774:
        /* <DEDUP_REMOVED lines=16> */
.L_x_14775:
[----:B------:R-:W-:Y:S02]  /*1c140*/  IMAD.MOV.U32 R13, RZ, RZ, R4 ;  /* 0x000000ffff0d7224 */ /* 0x000fe400078e0004 */
[----:B------:R-:W-:Y:S02]  /*1c150*/  IMAD.MOV.U32 R12, RZ, RZ, 0x3 ;  /* 0x00000003ff0c7424 */ /* 0x000fe400078e00ff */
[----:B------:R-:W-:-:S07]  /*1c160*/  IMAD.MOV.U32 R7, RZ, RZ, R14 ;  /* 0x000000ffff077224 */ /* 0x000fce00078e000e */
[----:B------:R-:W-:Y:S05]  /*1c170*/  WARPSYNC.COLLECTIVE R15, `(.L_x_14776) ;  /* 0x000000000f087348 */ /* 0x000fea0003c00000 */
[----:B------:R0:W1:Y:S02]  /*1c180*/  SHFL.IDX P6, R14, R13, R12, R11 ;  /* 0x0000000c0d0e7389 */ /* 0x00006400000c000b */
[----:B01----:R-:W-:Y:S01]  /*1c190*/  ENDCOLLECTIVE ;  /* 0x000000000000791b */ /* 0x003fe20003800000 */
.L_x_14776:
        /* <DEDUP_REMOVED lines=16> */
.L_x_14777:
[----:B------:R-:W-:Y:S02]  /*1c2a0*/  IMAD.MOV.U32 R13, RZ, RZ, R4 ;  /* 0x000000ffff0d7224 */ /* 0x000fe400078e0004 */
[----:B------:R-:W-:Y:S02]  /*1c2b0*/  IMAD.MOV.U32 R12, RZ, RZ, 0x4 ;  /* 0x00000004ff0c7424 */ /* 0x000fe400078e00ff */
[----:B------:R-:W-:-:S07]  /*1c2c0*/  IMAD.MOV.U32 R7, RZ, RZ, R14 ;  /* 0x000000ffff077224 */ /* 0x000fce00078e000e */
[----:B------:R-:W-:Y:S05]  /*1c2d0*/  WARPSYNC.COLLECTIVE R15, `(.L_x_14778) ;  /* 0x000000000f087348 */ /* 0x000fea0003c00000 */
[----:B------:R0:W1:Y:S02]  /*1c2e0*/  SHFL.IDX P6, R14, R13, R12, R11 ;  /* 0x0000000c0d0e7389 */ /* 0x00006400000c000b */
[----:B01----:R-:W-:Y:S01]  /*1c2f0*/  ENDCOLLECTIVE ;  /* 0x000000000000791b */ /* 0x003fe20003800000 */
.L_x_14778:
        /* <DEDUP_REMOVED lines=16> */
.L_x_14779:
[----:B------:R-:W-:Y:S02]  /*1c400*/  IMAD.MOV.U32 R13, RZ, RZ, R4 ;  /* 0x000000ffff0d7224 */ /* 0x000fe400078e0004 */
[----:B------:R-:W-:Y:S02]  /*1c410*/  IMAD.MOV.U32 R12, RZ, RZ, 0x5 ;  /* 0x00000005ff0c7424 */ /* 0x000fe400078e00ff */
[----:B------:R-:W-:-:S07]  /*1c420*/  IMAD.MOV.U32 R7, RZ, RZ, R14 ;  /* 0x000000ffff077224 */ /* 0x000fce00078e000e */
[----:B------:R-:W-:Y:S05]  /*1c430*/  WARPSYNC.COLLECTIVE R15, `(.L_x_14780) ;  /* 0x000000000f087348 */ /* 0x000fea0003c00000 */
[----:B------:R0:W1:Y:S02]  /*1c440*/  SHFL.IDX P6, R14, R13, R12, R11 ;  /* 0x0000000c0d0e7389 */ /* 0x00006400000c000b */
[----:B01----:R-:W-:Y:S01]  /*1c450*/  ENDCOLLECTIVE ;  /* 0x000000000000791b */ /* 0x003fe20003800000 */
.L_x_14780:
        /* <DEDUP_REMOVED lines=16> */
.L_x_14781:
[----:B------:R-:W-:Y:S02]  /*1c560*/  IMAD.MOV.U32 R13, RZ, RZ, R4 ;  /* 0x000000ffff0d7224 */ /* 0x000fe400078e0004 */
[----:B------:R-:W-:Y:S02]  /*1c570*/  IMAD.MOV.U32 R12, RZ, RZ, 0x6 ;  /* 0x00000006ff0c7424 */ /* 0x000fe400078e00ff */
[----:B------:R-:W-:-:S07]  /*1c580*/  IMAD.MOV.U32 R7, RZ, RZ, R14 ;  /* 0x000000ffff077224 */ /* 0x000fce00078e000e */
[----:B------:R-:W-:Y:S05]  /*1c590*/  WARPSYNC.COLLECTIVE R15, `(.L_x_14782) ;  /* 0x000000000f087348 */ /* 0x000fea0003c00000 */
[----:B------:R0:W1:Y:S02]  /*1c5a0*/  SHFL.IDX P6, R14, R13, R12, R11 ;  /* 0x0000000c0d0e7389 */ /* 0x00006400000c000b */
[----:B01----:R-:W-:Y:S01]  /*1c5b0*/  ENDCOLLECTIVE ;  /* 0x000000000000791b */ /* 0x003fe20003800000 */
.L_x_14782:
        /* <DEDUP_REMOVED lines=16> */
.L_x_14783:
[----:B------:R-:W-:Y:S02]  /*1c6c0*/  IMAD.MOV.U32 R13, RZ, RZ, R4 ;  /* 0x000000ffff0d7224 */ /* 0x000fe400078e0004 */
[----:B------:R-:W-:Y:S02]  /*1c6d0*/  IMAD.MOV.U32 R12, RZ, RZ, 0x7 ;  /* 0x00000007ff0c7424 */ /* 0x000fe400078e00ff */
[----:B------:R-:W-:-:S07]  /*1c6e0*/  IMAD.MOV.U32 R7, RZ, RZ, R14 ;  /* 0x000000ffff077224 */ /* 0x000fce00078e000e */
[----:B------:R-:W-:Y:S05]  /*1c6f0*/  WARPSYNC.COLLECTIVE R15, `(.L_x_14784) ;  /* 0x000000000f087348 */ /* 0x000fea0003c00000 */
[----:B------:R0:W1:Y:S02]  /*1c700*/  SHFL.IDX P6, R14, R13, R12, R11 ;  /* 0x0000000c0d0e7389 */ /* 0x00006400000c000b */
[----:B01----:R-:W-:Y:S01]  /*1c710*/  ENDCOLLECTIVE ;  /* 0x000000000000791b */ /* 0x003fe20003800000 */
.L_x_14784:
        /* <DEDUP_REMOVED lines=11> */
.L_x_14785:
        /* <DEDUP_REMOVED lines=13> */
.L_x_14786:
        /* <DEDUP_REMOVED lines=13> */
.L_x_14787:
[----:B------:R-:W-:Y:S02]  /*1c970*/  IMAD.MOV.U32 R13, RZ, RZ, R2 ;  /* 0x000000ffff0d7224 */ /* 0x000fe400078e0002 */
[----:B------:R-:W-:Y:S02]  /*1c980*/  IMAD.MOV.U32 R12, RZ, RZ, 0x1 ;  /* 0x00000001ff0c7424 */ /* 0x000fe400078e00ff */
[----:B------:R-:W-:-:S07]  /*1c990*/  IMAD.MOV.U32 R0, RZ, RZ, R14 ;  /* 0x000000ffff007224 */ /* 0x000fce00078e000e */
[----:B------:R-:W-:Y:S05]  /*1c9a0*/  WARPSYNC.COLLECTIVE R15, `(.L_x_14788) ;  /* 0x000000000f087348 */ /* 0x000fea0003c00000 */
[----:B------:R0:W1:Y:S02]  /*1c9b0*/  SHFL.IDX P6, R14, R13, R12, R11 ;  /* 0x0000000c0d0e7389 */ /* 0x00006400000c000b */
[----:B01----:R-:W-:Y:S01]  /*1c9c0*/  ENDCOLLECTIVE ;  /* 0x000000000000791b */ /* 0x003fe20003800000 */
.L_x_14788:
        /* <DEDUP_REMOVED lines=15> */
.L_x_14789:
[----:B------:R-:W-:Y:S02]  /*1cac0*/  IMAD.MOV.U32 R13, RZ, RZ, R2 ;  /* 0x000000ffff0d7224 */ /* 0x000fe400078e0002 */
[----:B------:R-:W-:Y:S02]  /*1cad0*/  IMAD.MOV.U32 R12, RZ, RZ, 0x2 ;  /* 0x00000002ff0c7424 */ /* 0x000fe400078e00ff */
[----:B------:R-:W-:-:S07]  /*1cae0*/  IMAD.MOV.U32 R6, RZ, RZ, R14 ;  /* 0x000000ffff067224 */ /* 0x000fce00078e000e */
[----:B------:R-:W-:Y:S05]  /*1caf0*/  WARPSYNC.COLLECTIVE R15, `(.L_x_14790) ;  /* 0x000000000f087348 */ /* 0x000fea0003c00000 */
[----:B------:R0:W1:Y:S02]  /*1cb00*/  SHFL.IDX P6, R14, R13, R12, R11 ;  /* 0x0000000c0d0e7389 */ /* 0x00006400000c000b */
[----:B01----:R-:W-:Y:S01]  /*1cb10*/  ENDCOLLECTIVE ;  /* 0x000000000000791b */ /* 0x003fe20003800000 */
.L_x_14790:
        /* <DEDUP_REMOVED lines=13> */
.L_x_14791:
[----:B------:R-:W-:Y:S02]  /*1cbf0*/  IMAD.MOV.U32 R13, RZ, RZ, R2 ;  /* 0x000000ffff0d7224 */ /* 0x000fe400078e0002 */
[----:B------:R-:W-:Y:S02]  /*1cc00*/  IMAD.MOV.U32 R12, RZ, RZ, 0x3 ;  /* 0x00000003ff0c7424 */ /* 0x000fe400078e00ff */
[----:B------:R-:W-:-:S07]  /*1cc10*/  IMAD.MOV.U32 R6, RZ, RZ, R14 ;  /* 0x000000ffff067224 */ /* 0x000fce00078e000e */
[----:B------:R-:W-:Y:S05]  /*1cc20*/  WARPSYNC.COLLECTIVE R15, `(.L_x_14792) ;  /* 0x000000000f087348 */ /* 0x000fea0003c00000 */
[----:B------:R0:W1:Y:S02]  /*1cc30*/  SHFL.IDX P6, R14, R13, R12, R11 ;  /* 0x0000000c0d0e7389 */ /* 0x00006400000c000b */
[----:B01----:R-:W-:Y:S01]  /*1cc40*/  ENDCOLLECTIVE ;  /* 0x000000000000791b */ /* 0x003fe20003800000 */
.L_x_14792:
        /* <DEDUP_REMOVED lines=12> */
.L_x_14793:
[----:B------:R-:W-:Y:S01]  /*1cd10*/  IMAD.MOV.U32 R2, RZ, RZ, R14 ;  /* 0x000000ffff027224 */ /* 0x000fe200078e000e */
[----:B------:R-:W-:Y:S06]  /*1cd20*/  BRA `(.L_x_14794) ;  /* 0xffffffa000947947 */ /* 0x000fec000383ffff */
.L_x_14619:
[----:B0-----:R0:W1:Y:S02]  /*1cd30*/  SYNCS.PHASECHK.TRANS64.TRYWAIT P0, [R16+URZ+0x16820], R0 ;  /* 0x01682000100075a7 */ /* 0x001064000800017f */
[----:B-1----:R-:W-:Y:S05]  /*1cd40*/  @!P0 NANOSLEEP.SYNCS 0x989680 ;  /* 0x009896800000895d */ /* 0x002fea0003900000 */
[----:B------:R-:W1:Y:S02]  /*1cd50*/  @!P0 SYNCS.PHASECHK.TRANS64 P0, [R16+URZ+0x16820], R0 ;  /* 0x01682000100085a7 */ /* 0x000e64000800007f */
[----:B-1----:R-:W-:Y:S05]  /*1cd60*/  @!P0 BRA `(.L_x_14619) ;  /* 0xfffffffc00f08947 */ /* 0x002fea000383ffff */
[----:B------:R-:W-:Y:S05]  /*1cd70*/  BRA `(.L_x_14795) ;  /* 0xffffffa000f47947 */ /* 0x000fea000383ffff */
.L_x_14628:
[----:B-1----:R1:W2:Y:S02]  /*1cd80*/  SYNCS.PHASECHK.TRANS64.TRYWAIT P0, [R2+URZ+0x16840], R3 ;  /* 0x01684003020075a7 */ /* 0x0022a4000800017f */
[----:B--2---:R-:W-:Y:S05]  /*1cd90*/  @!P0 NANOSLEEP.SYNCS 0x989680 ;  /* 0x009896800000895d */ /* 0x004fea0003900000 */
[----:B------:R-:W2:Y:S02]  /*1cda0*/  @!P0 SYNCS.PHASECHK.TRANS64 P0, [R2+URZ+0x16840], R3 ;  /* 0x01684003020085a7 */ /* 0x000ea4000800007f */
[----:B--2---:R-:W-:Y:S05]  /*1cdb0*/  @!P0 BRA `(.L_x_14628) ;  /* 0xfffffffc00f08947 */ /* 0x004fea000383ffff */
[----:B------:R-:W-:Y:S05]  /*1cdc0*/  BRA `(.L_x_14796) ;  /* 0xffffffa400c87947 */ /* 0x000fea000383ffff */
.L_x_14633:
[----:B0-----:R0:W1:Y:S02]  /*1cdd0*/  SYNCS.PHASECHK.TRANS64.TRYWAIT P0, [R3+URZ+0x60], R2 ;  /* 0x00006002030075a7 */ /* 0x001064000800017f */
[----:B-1----:R-:W-:Y:S05]  /*1cde0*/  @!P0 NANOSLEEP.SYNCS 0x989680 ;  /* 0x009896800000895d */ /* 0x002fea0003900000 */
[----:B------:R-:W1:Y:S02]  /*1cdf0*/  @!P0 SYNCS.PHASECHK.TRANS64 P0, [R3+URZ+0x60], R2 ;  /* 0x00006002030085a7 */ /* 0x000e64000800007f */
[----:B-1----:R-:W-:Y:S05]  /*1ce00*/  @!P0 BRA `(.L_x_14633) ;  /* 0xfffffffc00f08947 */ /* 0x002fea000383ffff */
[----:B------:R-:W-:Y:S05]  /*1ce10*/  BRA `(.L_x_14797) ;  /* 0xffffffa800547947 */ /* 0x000fea000383ffff */
.L_x_14641:
[----:B-1----:R1:W2:Y:S02]  /*1ce20*/  SYNCS.PHASECHK.TRANS64.TRYWAIT P0, [R2+URZ+0x16840], R3 ;  /* 0x01684003020075a7 */ /* 0x0022a4000800017f */
[----:B--2---:R-:W-:Y:S05]  /*1ce30*/  @!P0 NANOSLEEP.SYNCS 0x989680 ;  /* 0x009896800000895d */ /* 0x004fea0003900000 */
[----:B------:R-:W2:Y:S02]  /*1ce40*/  @!P0 SYNCS.PHASECHK.TRANS64 P0, [R2+URZ+0x16840], R3 ;  /* 0x01684003020085a7 */ /* 0x000ea4000800007f */
[----:B--2---:R-:W-:Y:S05]  /*1ce50*/  @!P0 BRA `(.L_x_14641) ;  /* 0xfffffffc00f08947 */ /* 0x004fea000383ffff */
[----:B------:R-:W-:Y:S05]  /*1ce60*/  BRA `(.L_x_14798) ;  /* 0xffffffac00987947 */ /* 0x000fea000383ffff */
.L_x_14646:
[----:B0-----:R0:W1:Y:S02]  /*1ce70*/  SYNCS.PHASECHK.TRANS64.TRYWAIT P0, [R10+URZ+0x60], R28 ;  /* 0x0000601c0a0075a7 */ /* 0x001064000800017f */
[----:B-1----:R-:W-:Y:S05]  /*1ce80*/  @!P0 NANOSLEEP.SYNCS 0x989680 ;  /* 0x009896800000895d */ /* 0x002fea0003900000 */
[----:B------:R-:W1:Y:S02]  /*1ce90*/  @!P0 SYNCS.PHASECHK.TRANS64 P0, [R10+URZ+0x60], R28 ;  /* 0x0000601c0a0085a7 */ /* 0x000e64000800007f */
[----:B-1----:R-:W-:Y:S05]  /*1cea0*/  @!P0 BRA `(.L_x_14646) ;  /* 0xfffffffc00f08947 */ /* 0x002fea000383ffff */
[----:B------:R-:W-:Y:S05]  /*1ceb0*/  BRA `(.L_x_14799) ;  /* 0xffffffb000247947 */ /* 0x000fea000383ffff */
.L_x_14654:
[----:B-1----:R1:W2:Y:S02]  /*1cec0*/  SYNCS.PHASECHK.TRANS64.TRYWAIT P0, [R2+URZ+0x16840], R3 ;  /* 0x01684003020075a7 */ /* 0x0022a4000800017f */
[----:B--2---:R-:W-:Y:S05]  /*1ced0*/  @!P0 NANOSLEEP.SYNCS 0x989680 ;  /* 0x009896800000895d */ /* 0x004fea0003900000 */
[----:B------:R-:W2:Y:S02]  /*1cee0*/  @!P0 SYNCS.PHASECHK.TRANS64 P0, [R2+URZ+0x16840], R3 ;  /* 0x01684003020085a7 */ /* 0x000ea4000800007f */
[----:B--2---:R-:W-:Y:S05]  /*1cef0*/  @!P0 BRA `(.L_x_14654) ;  /* 0xfffffffc00f08947 */ /* 0x004fea000383ffff */
[----:B------:R-:W-:Y:S05]  /*1cf00*/  BRA `(.L_x_14800) ;  /* 0xffffffb400387947 */ /* 0x000fea000383ffff */
.L_x_14659:
[----:B0-----:R0:W1:Y:S02]  /*1cf10*/  SYNCS.PHASECHK.TRANS64.TRYWAIT P0, [R3+URZ+0x60], R7 ;  /* 0x00006007030075a7 */ /* 0x001064000800017f */
[----:B-1----:R-:W-:Y:S05]  /*1cf20*/  @!P0 NANOSLEEP.SYNCS 0x989680 ;  /* 0x009896800000895d */ /* 0x002fea0003900000 */
[----:B------:R-:W1:Y:S02]  /*1cf30*/  @!P0 SYNCS.PHASECHK.TRANS64 P0, [R3+URZ+0x60], R7 ;  /* 0x00006007030085a7 */ /* 0x000e64000800007f */
[----:B-1----:R-:W-:Y:S05]  /*1cf40*/  @!P0 BRA `(.L_x_14659) ;  /* 0xfffffffc00f08947 */ /* 0x002fea000383ffff */
[----:B------:R-:W-:Y:S05]  /*1cf50*/  BRA `(.L_x_14801) ;  /* 0xffffffb400c87947 */ /* 0x000fea000383ffff */
.L_x_14669:
[----:B0-----:R0:W1:Y:S02]  /*1cf60*/  SYNCS.PHASECHK.TRANS64.TRYWAIT P0, [R3+URZ+0x16860], R0 ;  /* 0x01686000030075a7 */ /* 0x001064000800017f */
[----:B-1----:R-:W-:Y:S05]  /*1cf70*/  @!P0 NANOSLEEP.SYNCS 0x989680 ;  /* 0x009896800000895d */ /* 0x002fea0003900000 */
[----:B------:R-:W1:Y:S02]  /*1cf80*/  @!P0 SYNCS.PHASECHK.TRANS64 P0, [R3+URZ+0x16860], R0 ;  /* 0x01686000030085a7 */ /* 0x000e64000800007f */
[----:B-1----:R-:W-:Y:S05]  /*1cf90*/  @!P0 BRA `(.L_x_14669) ;  /* 0xfffffffc00f08947 */ /* 0x002fea000383ffff */
[----:B------:R-:W-:Y:S05]  /*1cfa0*/  BRA `(.L_x_14802) ;  /* 0xffffffb800c87947 */ /* 0x000fea000383ffff */
.L_x_14675:
[----:B------:R-:W-:Y:S01]  /*1cfb0*/  BSSY B0, `(.L_x_14803) ;  /* 0x0000008000007945 */ /* 0x000fe20003800000 */
[----:B------:R-:W-:Y:S02]  /*1cfc0*/  IMAD.MOV.U32 R13, RZ, RZ, R24 ;  /* 0x000000ffff0d7224 */ /* 0x000fe400078e0018 */
[----:B------:R-:W-:Y:S02]  /*1cfd0*/  IMAD.MOV.U32 R12, RZ, RZ, RZ ;  /* 0x000000ffff0c7224 */ /* 0x000fe400078e00ff */
[----:B-1----:R-:W-:Y:S02]  /*1cfe0*/  IMAD.MOV.U32 R11, RZ, RZ, 0x1f ;  /* 0x0000001fff0b7424 */ /* 0x002fe400078e00ff */
[----:B------:R-:W-:-:S07]  /*1cff0*/  IMAD.MOV.U32 R15, RZ, RZ, -0x1 ;  /* 0xffffffffff0f7424 */ /* 0x000fce00078e00ff */
[----:B0-2---:R-:W-:Y:S05]  /*1d000*/  WARPSYNC.COLLECTIVE R15, `(.L_x_14804) ;  /* 0x000000000f087348 */ /* 0x005fea0003c00000 */
[----:B------:R1:W3:Y:S02]  /*1d010*/  SHFL.IDX P6, R14, R13, R12, R11 ;  /* 0x0000000c0d0e7389 */ /* 0x0002e400000c000b */
[----:B0123--:R-:W-:Y:S01]  /*1d020*/  ENDCOLLECTIVE ;  /* 0x000000000000791b */ /* 0x00ffe20003800000 */
.L_x_14804:
[----:B------:R-:W-:Y:S05]  /*1d030*/  BSYNC B0 ;  /* 0x0000000000007941 */ /* 0x000fea0003800000 */
.L_x_14803:
        /* <DEDUP_REMOVED lines=9> */
.L_x_14805:
        /* <DEDUP_REMOVED lines=23> */
.L_x_14806:
[----:B------:R-:W-:Y:S01]  /*1d240*/  IMAD.MOV.U32 R12, RZ, RZ, 0x2 ;  /* 0x00000002ff0c7424 */ /* 0x000fe200078e00ff */
[----:B------:R-:W-:-:S05]  /*1d250*/  SEL R4, R14, RZ, P1 ;  /* 0x000000ff0e047207 */ /* 0x000fca0000800000 */
[----:B------:R-:W-:-:S04]  /*1d260*/  IMAD.IADD R4, R13, 0x1, R4 ;  /* 0x000000010d047824 */ /* 0x000fc800078e0204 */
[----:B------:R-:W-:-:S07]  /*1d270*/  IMAD.MOV.U32 R13, RZ, RZ, R4 ;  /* 0x000000ffff0d7224 */ /* 0x000fce00078e0004 */
[----:B------:R-:W-:Y:S05]  /*1d280*/  WARPSYNC.COLLECTIVE R15, `(.L_x_14807) ;  /* 0x000000000f087348 */ /* 0x000fea0003c00000 */
[----:B------:R0:W1:Y:S02]  /*1d290*/  SHFL.UP P6, R14, R13, R12, R11 ;  /* 0x0400000c0d0e7389 */ /* 0x00006400000c000b */
[----:B01----:R-:W-:Y:S01]  /*1d2a0*/  ENDCOLLECTIVE ;  /* 0x000000000000791b */ /* 0x003fe20003800000 */
.L_x_14807:
[----:B------:R-:W-:Y:S01]  /*1d2b0*/  IMAD.MOV.U32 R12, RZ, RZ, 0x4 ;  /* 0x00000004ff0c7424 */ /* 0x000fe200078e00ff */
[----:B------:R-:W-:-:S05]  /*1d2c0*/  SEL R3, R14, RZ, P2 ;  /* 0x000000ff0e037207 */ /* 0x000fca0001000000 */
[----:B------:R-:W-:-:S04]  /*1d2d0*/  IMAD.IADD R2, R4, 0x1, R3 ;  /* 0x0000000104027824 */ /* 0x000fc800078e0203 */
[----:B------:R-:W-:-:S07]  /*1d2e0*/  IMAD.MOV.U32 R13, RZ, RZ, R2 ;  /* 0x000000ffff0d7224 */ /* 0x000fce00078e0002 */
[----:B------:R-:W-:Y:S05]  /*1d2f0*/  WARPSYNC.COLLECTIVE R15, `(.L_x_14808) ;  /* 0x000000000f087348 */ /* 0x000fea0003c00000 */
[----:B------:R0:W1:Y:S02]  /*1d300*/  SHFL.UP P6, R14, R13, R12, R11 ;  /* 0x0400000c0d0e7389 */ /* 0x00006400000c000b */
[----:B01----:R-:W-:Y:S01]  /*1d310*/  ENDCOLLECTIVE ;  /* 0x000000000000791b */ /* 0x003fe20003800000 */
.L_x_14808:
[----:B------:R-:W-:Y:S01]  /*1d320*/  IMAD.MOV.U32 R12, RZ, RZ, 0x8 ;  /* 0x00000008ff0c7424 */ /* 0x000fe200078e00ff */
[----:B------:R-:W-:-:S05]  /*1d330*/  SEL R3, R14, RZ, P3 ;  /* 0x000000ff0e037207 */ /* 0x000fca0001800000 */
[----:B------:R-:W-:-:S04]  /*1d340*/  IMAD.IADD R3, R2, 0x1, R3 ;  /* 0x0000000102037824 */ /* 0x000fc800078e0203 */
[----:B------:R-:W-:-:S07]  /*1d350*/  IMAD.MOV.U32 R13, RZ, RZ, R3 ;  /* 0x000000ffff0d7224 */ /* 0x000fce00078e0003 */
[----:B------:R-:W-:Y:S05]  /*1d360*/  WARPSYNC.COLLECTIVE R15, `(.L_x_14809) ;  /* 0x000000000f087348 */ /* 0x000fea0003c00000 */
[----:B------:R0:W1:Y:S02]  /*1d370*/  SHFL.UP P6, R14, R13, R12, R11 ;  /* 0x0400000c0d0e7389 */ /* 0x00006400000c000b */
[----:B01----:R-:W-:Y:S01]  /*1d380*/  ENDCOLLECTIVE ;  /* 0x000000000000791b */ /* 0x003fe20003800000 */
.L_x_14809:
[----:B------:R-:W-:Y:S01]  /*1d390*/  IMAD.MOV.U32 R12, RZ, RZ, 0x10 ;  /* 0x00000010ff0c7424 */ /* 0x000fe200078e00ff */
[----:B------:R-:W-:-:S05]  /*1d3a0*/  SEL R4, R14, RZ, P4 ;  /* 0x000000ff0e047207 */ /* 0x000fca0002000000 */
[----:B------:R-:W-:-:S04]  /*1d3b0*/  IMAD.IADD R4, R3, 0x1, R4 ;  /* 0x0000000103047824 */ /* 0x000fc800078e0204 */
[----:B------:R-:W-:-:S07]  /*1d3c0*/  IMAD.MOV.U32 R13, RZ, RZ, R4 ;  /* 0x000000ffff0d7224 */ /* 0x000fce00078e0004 */
[----:B------:R-:W-:Y:S05]  /*1d3d0*/  WARPSYNC.COLLECTIVE R15, `(.L_x_14810) ;  /* 0x000000000f087348 */ /* 0x000fea0003c00000 */
[----:B------:R0:W1:Y:S02]  /*1d3e0*/  SHFL.UP P6, R14, R13, R12, R11 ;  /* 0x0400000c0d0e7389 */ /* 0x00006400000c000b */
[----:B01----:R-:W-:Y:S01]  /*1d3f0*/  ENDCOLLECTIVE ;  /* 0x000000000000791b */ /* 0x003fe20003800000 */
.L_x_14810:
        /* <DEDUP_REMOVED lines=8> */
.L_x_14811:
[----:B------:R-:W-:Y:S05]  /*1d480*/  BRA `(.L_x_14812) ;  /* 0xffffffbc00047947 */ /* 0x000fea000383ffff */
.L_x_14678:
[----:B------:R-:W-:Y:S01]  /*1d490*/  BSSY B0, `(.L_x_14813) ;  /* 0x0000007000007945 */ /* 0x000fe20003800000 */
[----:B------:R-:W-:Y:S02]  /*1d4a0*/  IMAD.MOV.U32 R12, RZ, RZ, 0x1 ;  /* 0x00000001ff0c7424 */ /* 0x000fe400078e00ff */
[----:B-1----:R-:W-:Y:S02]  /*1d4b0*/  IMAD.MOV.U32 R11, RZ, RZ, RZ ;  /* 0x000000ffff0b7224 */ /* 0x002fe400078e00ff */
[----:B------:R-:W-:-:S07]  /*1d4c0*/  IMAD.MOV.U32 R15, RZ, RZ, -0x1 ;  /* 0xffffffffff0f7424 */ /* 0x000fce00078e00ff */
[----:B------:R-:W-:Y:S05]  /*1d4d0*/  WARPSYNC.COLLECTIVE R15, `(.L_x_14814) ;  /* 0x000000000f087348 */ /* 0x000fea0003c00000 */
[----:B------:R0:W1:Y:S02]  /*1d4e0*/  SHFL.UP P6, R14, R13, R12, R11 ;  /* 0x0400000c0d0e7389 */ /* 0x00006400000c000b */
[----:B01----:R-:W-:Y:S01]  /*1d4f0*/  ENDCOLLECTIVE ;  /* 0x000000000000791b */ /* 0x003fe20003800000 */
.L_x_14814:
[----:B------:R-:W-:Y:S05]  /*1d500*/  BSYNC B0 ;  /* 0x0000000000007941 */ /* 0x000fea0003800000 */
.L_x_14813:
        /* <DEDUP_REMOVED lines=8> */
.L_x_14815:
[----:B------:R-:W-:Y:S01]  /*1d590*/  IMAD.MOV.U32 R12, RZ, RZ, 0x4 ;  /* 0x00000004ff0c7424 */ /* 0x000fe200078e00ff */
[----:B------:R-:W-:-:S05]  /*1d5a0*/  SEL R2, R14, RZ, P2 ;  /* 0x000000ff0e027207 */ /* 0x000fca0001000000 */
[----:B------:R-:W-:-:S04]  /*1d5b0*/  IMAD.IADD R2, R13, 0x1, R2 ;  /* 0x000000010d027824 */ /* 0x000fc800078e0202 */
[----:B------:R-:W-:-:S07]  /*1d5c0*/  IMAD.MOV.U32 R13, RZ, RZ, R2 ;  /* 0x000000ffff0d7224 */ /* 0x000fce00078e0002 */
[----:B------:R-:W-:Y:S05]  /*1d5d0*/  WARPSYNC.COLLECTIVE R15, `(.L_x_14816) ;  /* 0x000000000f087348 */ /* 0x000fea0003c00000 */
[----:B------:R0:W1:Y:S02]  /*1d5e0*/  SHFL.UP P6, R14, R13, R12, R11 ;  /* 0x0400000c0d0e7389 */ /* 0x00006400000c000b */
[----:B01----:R-:W-:Y:S01]  /*1d5f0*/  ENDCOLLECTIVE ;  /* 0x000000000000791b */ /* 0x003fe20003800000 */
.L_x_14816:
[----:B------:R-:W-:Y:S01]  /*1d600*/  IMAD.MOV.U32 R12, RZ, RZ, 0x8 ;  /* 0x00000008ff0c7424 */ /* 0x000fe200078e00ff */
[----:B------:R-:W-:-:S05]  /*1d610*/  SEL R3, R14, RZ, P3 ;  /* 0x000000ff0e037207 */ /* 0x000fca0001800000 */
[----:B------:R-:W-:-:S04]  /*1d620*/  IMAD.IADD R3, R2, 0x1, R3 ;  /* 0x0000000102037824 */ /* 0x000fc800078e0203 */
[----:B------:R-:W-:-:S07]  /*1d630*/  IMAD.MOV.U32 R13, RZ, RZ, R3 ;  /* 0x000000ffff0d7224 */ /* 0x000fce00078e0003 */
[----:B------:R-:W-:Y:S05]  /*1d640*/  WARPSYNC.COLLECTIVE R15, `(.L_x_14817) ;  /* 0x000000000f087348 */ /* 0x000fea0003c00000 */
[----:B------:R0:W1:Y:S02]  /*1d650*/  SHFL.UP P6, R14, R13, R12, R11 ;  /* 0x0400000c0d0e7389 */ /* 0x00006400000c000b */
[----:B01----:R-:W-:Y:S01]  /*1d660*/  ENDCOLLECTIVE ;  /* 0x000000000000791b */ /* 0x003fe20003800000 */
.L_x_14817:
[----:B------:R-:W-:Y:S01]  /*1d670*/  IMAD.MOV.U32 R12, RZ, RZ, 0x10 ;  /* 0x00000010ff0c7424 */ /* 0x000fe200078e00ff */
[----:B------:R-:W-:-:S05]  /*1d680*/  SEL R4, R14, RZ, P4 ;  /* 0x000000ff0e047207 */ /* 0x000fca0002000000 */
[----:B------:R-:W-:-:S04]  /*1d690*/  IMAD.IADD R4, R3, 0x1, R4 ;  /* 0x0000000103047824 */ /* 0x000fc800078e0204 */
[----:B------:R-:W-:-:S07]  /*1d6a0*/  IMAD.MOV.U32 R13, RZ, RZ, R4 ;  /* 0x000000ffff0d7224 */ /* 0x000fce00078e0004 */
[----:B------:R-:W-:Y:S05]  /*1d6b0*/  WARPSYNC.COLLECTIVE R15, `(.L_x_14818) ;  /* 0x000000000f087348 */ /* 0x000fea0003c00000 */
[----:B------:R0:W1:Y:S02]  /*1d6c0*/  SHFL.UP P6, R14, R13, R12, R11 ;  /* 0x0400000c0d0e7389 */ /* 0x00006400000c000b */
[----:B01----:R-:W-:Y:S01]  /*1d6d0*/  ENDCOLLECTIVE ;  /* 0x000000000000791b */ /* 0x003fe20003800000 */
.L_x_14818:
        /* <DEDUP_REMOVED lines=8> */
.L_x_14819:
[----:B------:R-:W-:Y:S05]  /*1d760*/  BRA `(.L_x_14820) ;  /* 0xffffffb800f07947 */ /* 0x000fea000383ffff */
.L_x_14680:
[----:B------:R-:W-:Y:S01]  /*1d770*/  BSSY B0, `(.L_x_14821) ;  /* 0x0000006000007945 */ /* 0x000fe20003800000 */
[----:B------:R-:W-:Y:S01]  /*1d780*/  PLOP3.LUT P6, PT, P6, PT, PT, 0x8, 0x0 ;  /* 0x000000000000781c */ /* 0x000fe200037ce170 */
[----:B------:R-:W-:-:S12]  /*1d790*/  IMAD.MOV.U32 R15, RZ, RZ, -0x1 ;  /* 0xffffffffff0f7424 */ /* 0x000fd800078e00ff */
[----:B01----:R-:W-:Y:S05]  /*1d7a0*/  WARPSYNC.COLLECTIVE R15, `(.L_x_14822) ;  /* 0x000000000f087348 */ /* 0x003fea0003c00000 */
[----:B------:R-:W-:Y:S01]  /*1d7b0*/  VOTE.ANY R14, PT, P6 ;  /* 0x00000000000e7806 */ /* 0x000fe200030e0100 */
[----:B01----:R-:W-:Y:S06]  /*1d7c0*/  ENDCOLLECTIVE ;  /* 0x000000000000791b */ /* 0x003fec0003800000 */
.L_x_14822:
[----:B------:R-:W-:Y:S05]  /*1d7d0*/  BSYNC B0 ;  /* 0x0000000000007941 */ /* 0x000fea0003800000 */
.L_x_14821:
        /* <DEDUP_REMOVED lines=10> */
.L_x_14823:
[----:B------:R-:W-:Y:S02]  /*1d880*/  IMAD.MOV.U32 R13, RZ, RZ, R5 ;  /* 0x000000ffff0d7224 */ /* 0x000fe400078e0005 */
[----:B------:R-:W-:-:S07]  /*1d890*/  IMAD.MOV.U32 R25, RZ, RZ, R14 ;  /* 0x000000ffff197224 */ /* 0x000fce00078e000e */
[----:B------:R-:W-:Y:S05]  /*1d8a0*/  WARPSYNC.COLLECTIVE R15, `(.L_x_14824) ;  /* 0x000000000f087348 */ /* 0x000fea0003c00000 */
[----:B------:R0:W1:Y:S02]  /*1d8b0*/  SHFL.IDX P6, R14, R13, R12, R11 ;  /* 0x0000000c0d0e7389 */ /* 0x00006400000c000b */
[----:B01----:R-:W-:Y:S01]  /*1d8c0*/  ENDCOLLECTIVE ;  /* 0x000000000000791b */ /* 0x003fe20003800000 */
.L_x_14824:
[----:B------:R-:W-:Y:S01]  /*1d8d0*/  IMAD.MOV.U32 R5, RZ, RZ, R14 ;  /* 0x000000ffff057224 */ /* 0x000fe200078e000e */
[----:B------:R-:W-:Y:S06]  /*1d8e0*/  BRA `(.L_x_14825) ;  /* 0xffffffb800d07947 */ /* 0x000fec000383ffff */
.L_x_14682:
[----:B------:R-:W-:Y:S01]  /*1d8f0*/  BSSY B0, `(.L_x_14826) ;  /* 0x0000007000007945 */ /* 0x000fe20003800000 */
[----:B------:R-:W-:Y:S02]  /*1d900*/  IMAD.MOV.U32 R13, RZ, RZ, R2 ;  /* 0x000000ffff0d7224 */ /* 0x000fe400078e0002 */
[----:B-1----:R-:W-:Y:S02]  /*1d910*/  IMAD.MOV.U32 R11, RZ, RZ, 0x1f ;  /* 0x0000001fff0b7424 */ /* 0x002fe400078e00ff */
[----:B------:R-:W-:-:S07]  /*1d920*/  IMAD.MOV.U32 R15, RZ, RZ, -0x1 ;  /* 0xffffffffff0f7424 */ /* 0x000fce00078e00ff */
[----:B0-234-:R-:W-:Y:S05]  /*1d930*/  WARPSYNC.COLLECTIVE R15, `(.L_x_14827) ;  /* 0x000000000f087348 */ /* 0x01dfea0003c00000 */
[----:B------:R1:W0:Y:S02]  /*1d940*/  SHFL.IDX P6, R14, R13, R12, R11 ;  /* 0x0000000c0d0e7389 */ /* 0x00022400000c000b */
[----:B01234-:R-:W-:Y:S01]  /*1d950*/  ENDCOLLECTIVE ;  /* 0x000000000000791b */ /* 0x01ffe20003800000 */
.L_x_14827:
[----:B------:R-:W-:Y:S05]  /*1d960*/  BSYNC B0 ;  /* 0x0000000000007941 */ /* 0x000fea0003800000 */
.L_x_14826:
[----:B------:R-:W-:Y:S01]  /*1d970*/  IMAD.MOV.U32 R24, RZ, RZ, R14 ;  /* 0x000000ffff187224 */ /* 0x000fe200078e000e */
[----:B------:R-:W-:Y:S06]  /*1d980*/  BRA `(.L_x_14681) ;  /* 0xffffffb800c07947 */ /* 0x000fec000383ffff */
.L_x_14688:
[----:B0-----:R0:W2:Y:S02]  /*1d990*/  SYNCS.PHASECHK.TRANS64.TRYWAIT P0, [R9+URZ+0x16820], R0 ;  /* 0x01682000090075a7 */ /* 0x0010a4000800017f */
[----:B--2---:R-:W-:Y:S05]  /*1d9a0*/  @!P0 NANOSLEEP.SYNCS 0x989680 ;  /* 0x009896800000895d */ /* 0x004fea0003900000 */
[----:B------:R-:W2:Y:S02]  /*1d9b0*/  @!P0 SYNCS.PHASECHK.TRANS64 P0, [R9+URZ+0x16820], R0 ;  /* 0x01682000090085a7 */ /* 0x000ea4000800007f */
[----:B--2---:R-:W-:Y:S05]  /*1d9c0*/  @!P0 BRA `(.L_x_14688) ;  /* 0xfffffffc00f08947 */ /* 0x004fea000383ffff */
[----:B------:R-:W-:Y:S05]  /*1d9d0*/  BRA `(.L_x_14828) ;  /* 0xffffffc400187947 */ /* 0x000fea000383ffff */
.L_x_14689:
        /* <DEDUP_REMOVED lines=11> */
.L_x_14830:
[----:B------:R-:W-:Y:S05]  /*1da90*/  BSYNC B0 ;  /* 0x0000000000007941 */ /* 0x000fea0003800000 */
.L_x_14829:
[----:B------:R-:W-:Y:S05]  /*1daa0*/  BRA `(.L_x_14831) ;  /* 0xffffffc400007947 */ /* 0x000fea000383ffff */
.L_x_14690:
[----:B------:R-:W-:Y:S01]  /*1dab0*/  BSSY B0, `(.L_x_14832) ;  /* 0x0000006000007945 */ /* 0x000fe20003800000 */
[----:B------:R-:W-:-:S07]  /*1dac0*/  IMAD.MOV.U32 R15, RZ, RZ, -0x1 ;  /* 0xffffffffff0f7424 */ /* 0x000fce00078e00ff */
[----:B01-3--:R-:W-:Y:S05]  /*1dad0*/  WARPSYNC.COLLECTIVE R15, `(.L_x_14833) ;  /* 0x000000000f0c7348 */ /* 0x00bfea0003c00000 */
[----:B------:R-:W-:Y:S02]  /*1dae0*/  ELECT P6, UR62, PT ;  /* 0x00000000003e782f */ /* 0x000fe400038c0000 */
[----:B------:R-:W-:Y:S01]  /*1daf0*/  MOV R14, UR62 ;  /* 0x0000003e000e7c02 */ /* 0x000fe20008000f00 */
[----:B01-3--:R-:W-:Y:S10]  /*1db00*/  ENDCOLLECTIVE ;  /* 0x000000000000791b */ /* 0x00bff40003800000 */
.L_x_14833:
[----:B------:R-:W-:Y:S05]  /*1db10*/  BSYNC B0 ;  /* 0x0000000000007941 */ /* 0x000fea0003800000 */
.L_x_14832:
[----:B------:R-:W-:Y:S05]  /*1db20*/  BRA `(.L_x_14834) ;  /* 0xffffffc000f47947 */ /* 0x000fea000383ffff */
.L_x_14692:
[----:B0-----:R0:W2:Y:S02]  /*1db30*/  SYNCS.PHASECHK.TRANS64.TRYWAIT P0, [R7+URZ], R2 ;  /* 0x00000002070075a7 */ /* 0x0010a4000800017f */
[----:B--2---:R-:W-:Y:S05]  /*1db40*/  @!P0 NANOSLEEP.SYNCS 0x989680 ;  /* 0x009896800000895d */ /* 0x004fea0003900000 */
[----:B------:R-:W2:Y:S02]  /*1db50*/  @!P0 SYNCS.PHASECHK.TRANS64 P0, [R7+URZ], R2 ;  /* 0x00000002070085a7 */ /* 0x000ea4000800007f */
[----:B--2---:R-:W-:Y:S05]  /*1db60*/  @!P0 BRA `(.L_x_14692) ;  /* 0xfffffffc00f08947 */ /* 0x004fea000383ffff */
[----:B------:R-:W-:Y:S05]  /*1db70*/  BRA `(.L_x_14835) ;  /* 0xffffffc400287947 */ /* 0x000fea000383ffff */
.L_x_14693:
[----:B--2---:R2:W4:Y:S02]  /*1db80*/  SYNCS.PHASECHK.TRANS64.TRYWAIT P0, [R3+URZ], R0 ;  /* 0x00000000030075a7 */ /* 0x004524000800017f */
[----:B----4-:R-:W-:Y:S05]  /*1db90*/  @!P0 NANOSLEEP.SYNCS 0x989680 ;  /* 0x009896800000895d */ /* 0x010fea0003900000 */
[----:B------:R-:W4:Y:S02]  /*1dba0*/  @!P0 SYNCS.PHASECHK.TRANS64 P0, [R3+URZ], R0 ;  /* 0x00000000030085a7 */ /* 0x000f24000800007f */
[----:B----4-:R-:W-:Y:S05]  /*1dbb0*/  @!P0 BRA `(.L_x_14693) ;  /* 0xfffffffc00f08947 */ /* 0x010fea000383ffff */
[----:B------:R-:W-:Y:S05]  /*1dbc0*/  BRA `(.L_x_14836) ;  /* 0xffffffc4001c7947 */ /* 0x000fea000383ffff */
.L_x_14695:
[----:B--2---:R2:W4:Y:S02]  /*1dbd0*/  SYNCS.PHASECHK.TRANS64.TRYWAIT P0, [R5+URZ], R2 ;  /* 0x00000002050075a7 */ /* 0x004524000800017f */
[----:B----4-:R-:W-:Y:S05]  /*1dbe0*/  @!P0 NANOSLEEP.SYNCS 0x989680 ;  /* 0x009896800000895d */ /* 0x010fea0003900000 */
[----:B------:R-:W4:Y:S02]  /*1dbf0*/  @!P0 SYNCS.PHASECHK.TRANS64 P0, [R5+URZ], R2 ;  /* 0x00000002050085a7 */ /* 0x000f24000800007f */
[----:B----4-:R-:W-:Y:S05]  /*1dc00*/  @!P0 BRA `(.L_x_14695) ;  /* 0xfffffffc00f08947 */ /* 0x010fea000383ffff */
[----:B------:R-:W-:Y:S05]  /*1dc10*/  BRA `(.L_x_14837) ;  /* 0xffffffc400207947 */ /* 0x000fea000383ffff */
.L_x_14838:
        /* <DEDUP_REMOVED lines=14> */
.L_x_14883:


//--------------------- .nv.global.init           --------------------------
	.section	.nv.global.init,"aw",@progbits
.nv.global.init:
	.type		$str$20,@object
	.size		$str$20,($str$21 - $str$20)
$str$20:
        /*0000*/ 	.byte	0x28, 0x61, 0x64, 0x64, 0x72, 0x65, 0x73, 0x73, 0x20, 0x26, 0x20, 0x6d, 0x61, 0x73, 0x6b, 0x29
        /*0010*/ 	.byte	0x20, 0x3d, 0x3d, 0x20, 0x30, 0x00
	.type		$str$21,@object
	.size		$str$21,(__unnamed_43 - $str$21)
$str$21:
        /*0016*/ 	.byte	0x2f, 0x74, 0x6d, 0x70, 0x2f, 0x6f, 0x73, 0x73, 0x5f, 0x6b, 0x65, 0x72, 0x6e, 0x65, 0x6c, 0x73
        /*0026*/ 	.byte	0x5f, 0x73, 0x72, 0x63, 0x2f, 0x66, 0x6c, 0x61, 0x73, 0x68, 0x5f, 0x61, 0x74, 0x74, 0x65, 0x6e
        /*0036*/ 	.byte	0x74, 0x69, 0x6f, 0x6e, 0x2f, 0x63, 0x73, 0x72, 0x63, 0x2f, 0x63, 0x75, 0x74, 0x6c, 0x61, 0x73
        /*0046*/ 	.byte	0x73, 0x2f, 0x69, 0x6e, 0x63, 0x6c, 0x75, 0x64, 0x65, 0x2f, 0x63, 0x75, 0x74, 0x65, 0x2f, 0x70
        /*0056*/ 	.byte	0x6f, 0x69, 0x6e, 0x74, 0x65, 0x72, 0x5f, 0x66, 0x6c, 0x61, 0x67, 0x67, 0x65, 0x64, 0x2e, 0x68
        /*0066*/ 	.byte	0x70, 0x70, 0x00
	.type		__unnamed_43,@object
	.size		__unnamed_43,(__unnamed_4 - __unnamed_43)
__unnamed_43:
        /* <DEDUP_REMOVED lines=24> */
        /*01e9*/ 	.byte	0x00
	.type		__unnamed_4,@object
	.size		__unnamed_4,(__unnamed_13 - __unnamed_4)
__unnamed_4:
        /* <DEDUP_REMOVED lines=25> */
	.type		__unnamed_13,@object
	.size		__unnamed_13,(__unnamed_29 - __unnamed_13)
__unnamed_13:
        /* <DEDUP_REMOVED lines=25> */
	.type		__unnamed_29,@object
	.size		__unnamed_29,(__unnamed_21 - __unnamed_29)
__unnamed_29:
        /* <DEDUP_REMOVED lines=25> */
	.type		__unnamed_21,@object
	.size		__unnamed_21,(__unnamed_39 - __unnamed_21)
__unnamed_21:
        /* <DEDUP_REMOVED lines=25> */
	.type		__unnamed_39,@object
	.size		__unnamed_39,(__unnamed_34 - __unnamed_39)
__unnamed_39:
        /* <DEDUP_REMOVED lines=25> */
	.type		__unnamed_34,@object
	.size		__unnamed_34,(__unnamed_38 - __unnamed_34)
__unnamed_34:
        /* <DEDUP_REMOVED lines=25> */
	.type		__unnamed_38,@object
	.size		__unnamed_38,(__unnamed_14 - __unnamed_38)
__unnamed_38:
        /* <DEDUP_REMOVED lines=25> */
	.type		__unnamed_14,@object
	.size		__unnamed_14,(__unnamed_30 - __unnamed_14)
__unnamed_14:
        /* <DEDUP_REMOVED lines=25> */
	.type		__unnamed_30,@object
	.size		__unnamed_30,(__unnamed_9 - __unnamed_30)
__unnamed_30:
        /* <DEDUP_REMOVED lines=25> */
	.type		__unnamed_9,@object
	.size		__unnamed_9,(__unnamed_25 - __unnamed_9)
__unnamed_9:
        /* <DEDUP_REMOVED lines=24> */
        /*110b*/ 	.byte	0x3e, 0x20, 0x26, 0x5d, 0x00
	.type		__unnamed_25,@object
	.size		__unnamed_25,(__unnamed_5 - __unnamed_25)
__unnamed_25:
        /* <DEDUP_REMOVED lines=25> */
	.type		__unnamed_5,@object
	.size		__unnamed_5,(__unnamed_3 - __unnamed_5)
__unnamed_5:
        /* <DEDUP_REMOVED lines=25> */
	.type		__unnamed_3,@object
	.size		__unnamed_3,(__unnamed_2 - __unnamed_3)
__unnamed_3:
        /* <DEDUP_REMOVED lines=29> */
	.type		__unnamed_2,@object
	.size		__unnamed_2,(__unnamed_7 - __unnamed_2)
__unnamed_2:
        /* <DEDUP_REMOVED lines=29> */
	.type		__unnamed_7,@object
	.size		__unnamed_7,(__unnamed_8 - __unnamed_7)
__unnamed_7:
        /* <DEDUP_REMOVED lines=28> */
        /*1972*/ 	.byte	0x3c, 0x31, 0x32, 0x32, 0x38, 0x38, 0x3e, 0x3e, 0x3e, 0x3e, 0x3e, 0x5d, 0x00
	.type		__unnamed_8,@object
	.size		__unnamed_8,(__unnamed_1 - __unnamed_8)
__unnamed_8:
        /* <DEDUP_REMOVED lines=29> */
	.type		__unnamed_1,@object
	.size		__unnamed_1,(__unnamed_41 - __unnamed_1)
__unnamed_1:
        /* <DEDUP_REMOVED lines=28> */
        /*1d0c*/ 	.byte	0x3c, 0x38, 0x31, 0x39, 0x32, 0x3e, 0x3e, 0x3e, 0x3e, 0x3e, 0x20, 0x26, 0x5d, 0x00
	.type		__unnamed_41,@object
	.size		__unnamed_41,(__unnamed_42 - __unnamed_41)
__unnamed_41:
        /* <DEDUP_REMOVED lines=28> */
        /*1eda*/ 	.byte	0x3a, 0x43, 0x3c, 0x31, 0x36, 0x33, 0x38, 0x34, 0x3e, 0x3e, 0x3e, 0x3e, 0x3e, 0x5d, 0x00
	.type		__unnamed_42,@object
	.size		__unnamed_42,(__unnamed_6 - __unnamed_42)
__unnamed_42:
        /* <DEDUP_REMOVED lines=29> */
	.type		__unnamed_6,@object
	.size		__unnamed_6,(__unnamed_33 - __unnamed_6)
__unnamed_6:
        /* <DEDUP_REMOVED lines=29> */
	.type		__unnamed_33,@object
	.size		__unnamed_33,(__unnamed_17 - __unnamed_33)
__unnamed_33:
        /* <DEDUP_REMOVED lines=29> */
	.type		__unnamed_17,@object
	.size		__unnamed_17,(__unnamed_37 - __unnamed_17)
__unnamed_17:
        /* <DEDUP_REMOVED lines=29> */
	.type		__unnamed_37,@object
	.size		__unnamed_37,(__unnamed_11 - __unnamed_37)
__unnamed_37:
        /* <DEDUP_REMOVED lines=29> */
	.type		__unnamed_11,@object
	.size		__unnamed_11,(__unnamed_27 - __unnamed_11)
__unnamed_11:
        /* <DEDUP_REMOVED lines=29> */
	.type		__unnamed_27,@object
	.size		__unnamed_27,(__unnamed_19 - __unnamed_27)
__unnamed_27:
        /* <DEDUP_REMOVED lines=29> */
	.type		__unnamed_19,@object
	.size		__unnamed_19,(__unnamed_12 - __unnamed_19)
__unnamed_19:
        /* <DEDUP_REMOVED lines=29> */
	.type		__unnamed_12,@object
	.size		__unnamed_12,(__unnamed_28 - __unnamed_12)
__unnamed_12:
        /* <DEDUP_REMOVED lines=29> */
	.type		__unnamed_28,@object
	.size		__unnamed_28,(__unnamed_36 - __unnamed_28)
__unnamed_28:
        /* <DEDUP_REMOVED lines=29> */
	.type		__unnamed_36,@object
	.size		__unnamed_36,(__unnamed_20 - __unnamed_36)
__unnamed_36:
        /* <DEDUP_REMOVED lines=29> */
	.type		__unnamed_20,@object
	.size		__unnamed_20,(__unnamed_16 - __unnamed_20)
__unnamed_20:
        /* <DEDUP_REMOVED lines=29> */
	.type		__unnamed_16,@object
	.size		__unnamed_16,(__unnamed_32 - __unnamed_16)
__unnamed_16:
        /* <DEDUP_REMOVED lines=29> */
	.type		__unnamed_32,@object
	.size		__unnamed_32,(__unnamed_23 - __unnamed_32)
__unnamed_32:
        /* <DEDUP_REMOVED lines=29> */
	.type		__unnamed_23,@object
	.size		__unnamed_23,(__unnamed_40 - __unnamed_23)
__unnamed_23:
        /* <DEDUP_REMOVED lines=30> */
	.type		__unnamed_40,@object
	.size		__unnamed_40,(__unnamed_24 - __unnamed_40)
__unnamed_40:
        /* <DEDUP_REMOVED lines=30> */
	.type		__unnamed_24,@object
	.size		__unnamed_24,(__unnamed_35 - __unnamed_24)
__unnamed_24:
        /* <DEDUP_REMOVED lines=30> */
	.type		__unnamed_35,@object
	.size		__unnamed_35,(__unnamed_15 - __unnamed_35)
__unnamed_35:
        /* <DEDUP_REMOVED lines=29> */
        /*3f8a*/ 	.byte	0x5d, 0x00
	.type		__unnamed_15,@object
	.size		__unnamed_15,(__unnamed_31 - __unnamed_15)
__unnamed_15:
        /* <DEDUP_REMOVED lines=30> */
	.type		__unnamed_31,@object
	.size		__unnamed_31,(__unnamed_10 - __unnamed_31)
__unnamed_31:
        /* <DEDUP_REMOVED lines=30> */
	.type		__unnamed_10,@object
	.size		__unnamed_10,(__unnamed_26 - __unnamed_10)
__unnamed_10:
        /* <DEDUP_REMOVED lines=30> */
	.type		__unnamed_26,@object
	.size		__unnamed_26,(__unnamed_18 - __unnamed_26)
__unnamed_26:
        /* <DEDUP_REMOVED lines=30> */
	.type		__unnamed_18,@object
	.size		__unnamed_18,(__unnamed_22 - __unnamed_18)
__unnamed_18:
        /* <DEDUP_REMOVED lines=30> */
	.type		__unnamed_22,@object
	.size		__unnamed_22,(.L_21 - __unnamed_22)
__unnamed_22:
        /* <DEDUP_REMOVED lines=29> */
        /*4a76*/ 	.byte	0x26, 0x5d, 0x00
.L_21:


//--------------------- .nv.shared._ZN7cutlass13device_kernelIN5flash11enable_sm90INS1_16FlashAttnFwdSm90INS1_25CollectiveMainloopFwdSm90ILi2EN4cute5tupleIJNS5_1CILi1EEES8_S8_EEENS6_IJNS7_ILi128EEENS7_ILi80EEENS7_ILi256EEEEEELi256ENS_10bfloat16_tEfNS_4arch4Sm90ELb0ELb0ELb0ELb0ELb0ELb0ELb0ELb1ELb1ELb1ELb1ELb0EEENS1_21CollectiveEpilogueFwdINS6_IJSA_SC_SB_EEES9_SE_SG_Li256ELb0ELb1ELb1ELb0EEENS1_19SingleTileSchedulerILb0ELb1ELb1ELi128EEEEEEEEEvNT_6ParamsE --------------------------
	.section	.nv.shared._ZN7cutlass13device_kernelIN5flash11enable_sm90INS1_16FlashAttnFwdSm90INS1_25CollectiveMainloopFwdSm90ILi2EN4cute5tupleIJNS5_1CILi1EEES8_S8_EEENS6_IJNS7_ILi128EEENS7_ILi80EEENS7_ILi256EEEEEELi256ENS_10bfloat16_tEfNS_4arch4Sm90ELb0ELb0ELb0ELb0ELb0ELb0ELb0ELb1ELb1ELb1ELb1ELb0EEENS1_21CollectiveEpilogueFwdINS6_IJSA_SC_SB_EEES9_SE_SG_Li256ELb0ELb1ELb1ELb0EEENS1_19SingleTileSchedulerILb0ELb1ELb1ELi128EEEEEEEEEvNT_6ParamsE,"aw",@nobits
	.sectionflags	@""
	.align	16
	.zero		1024


//--------------------- .nv.shared.reserved.0     --------------------------
	.section	.nv.shared.reserved.0,"aw",@nobits
	.weak		__nv_reservedSMEM_offset_0_alias
	.size		__nv_reservedSMEM_offset_0_alias, 0, 0
	.other		__nv_reservedSMEM_offset_0_alias,@"STO_CUDA_RESERVED_SHARED STV_DEFAULT"
__nv_reservedSMEM_offset_0_alias:
	.zero		0


//--------------------- .nv.global                --------------------------
	.section	.nv.global,"aw",@nobits
.nv.global:
	.type		_ZN72_INTERNAL_a5edcc1a_36_flash_fwd_hdimall_bf16_split_sm90_cu_a6473388_34704cute1_E,@object
	.size		_ZN72_INTERNAL_a5edcc1a_36_flash_fwd_hdimall_bf16_split_sm90_cu_a6473388_34704cute1_E,(_ZN72_INTERNAL_a5edcc1a_36_flash_fwd_hdimall_bf16_split_sm90_cu_a6473388_34704cuda3std3__45__cpo6cbeginE - _ZN72_INTERNAL_a5edcc1a_36_flash_fwd_hdimall_bf16_split_sm90_cu_a6473388_34704cute1_E)
_ZN72_INTERNAL_a5edcc1a_36_flash_fwd_hdimall_bf16_split_sm90_cu_a6473388_34704cute1_E:
	.zero		1
	.type		_ZN72_INTERNAL_a5edcc1a_36_flash_fwd_hdimall_bf16_split_sm90_cu_a6473388_34704cuda3std3__45__cpo6cbeginE,@object
	.size		_ZN72_INTERNAL_a5edcc1a_36_flash_fwd_hdimall_bf16_split_sm90_cu_a6473388_34704cuda3std3__45__cpo6cbeginE,(_ZN72_INTERNAL_a5edcc1a_36_flash_fwd_hdimall_bf16_split_sm90_cu_a6473388_34704cuda3std3__48in_placeE - _ZN72_INTERNAL_a5edcc1a_36_flash_fwd_hdimall_bf16_split_sm90_cu_a6473388_34704cuda3std3__45__cpo6cbeginE)
_ZN72_INTERNAL_a5edcc1a_36_flash_fwd_hdimall_bf16_split_sm90_cu_a6473388_34704cuda3std3__45__cpo6cbeginE:
	.zero		1
	.type		_ZN72_INTERNAL_a5edcc1a_36_flash_fwd_hdimall_bf16_split_sm90_cu_a6473388_34704cuda3std3__48in_placeE,@object
	.size		_ZN72_INTERNAL_a5edcc1a_36_flash_fwd_hdimall_bf16_split_sm90_cu_a6473388_34704cuda3std3__48in_placeE,(_ZN72_INTERNAL_a5edcc1a_36_flash_fwd_hdimall_bf16_split_sm90_cu_a6473388_34704cuda3std6ranges3__45__cpo9iter_moveE - _ZN72_INTERNAL_a5edcc1a_36_flash_fwd_hdimall_bf16_split_sm90_cu_a6473388_34704cuda3std3__48in_placeE)
_ZN72_INTERNAL_a5edcc1a_36_flash_fwd_hdimall_bf16_split_sm90_cu_a6473388_34704cuda3std3__48in_placeE:
	.zero		1
	.type		_ZN72_INTERNAL_a5edcc1a_36_flash_fwd_hdimall_bf16_split_sm90_cu_a6473388_34704cuda3std6ranges3__45__cpo9iter_moveE,@object
	.size		_ZN72_INTERNAL_a5edcc1a_36_flash_fwd_hdimall_bf16_split_sm90_cu_a6473388_34704cuda3std6ranges3__45__cpo9iter_moveE,(_ZN72_INTERNAL_a5edcc1a_36_flash_fwd_hdimall_bf16_split_sm90_cu_a6473388_34704cuda3std3__45__cpo5beginE - _ZN72_INTERNAL_a5edcc1a_36_flash_fwd_hdimall_bf16_split_sm90_cu_a6473388_34704cuda3std6ranges3__45__cpo9iter_moveE)
_ZN72_INTERNAL_a5edcc1a_36_flash_fwd_hdimall_bf16_split_sm90_cu_a6473388_34704cuda3std6ranges3__45__cpo9iter_moveE:
	.zero		1
	.type		_ZN72_INTERNAL_a5edcc1a_36_flash_fwd_hdimall_bf16_split_sm90_cu_a6473388_34704cuda3std3__45__cpo5beginE,@object
	.size		_ZN72_INTERNAL_a5edcc1a_36_flash_fwd_hdimall_bf16_split_sm90_cu_a6473388_34704cuda3std3__45__cpo5beginE,(_ZN72_INTERNAL_a5edcc1a_36_flash_fwd_hdimall_bf16_split_sm90_cu_a6473388_34704cuda3std3__474_GLOBAL__N__a5edcc1a_36_flash_fwd_hdimall_bf16_split_sm90_cu_a6473388_34706ignoreE - _ZN72_INTERNAL_a5edcc1a_36_flash_fwd_hdimall_bf16_split_sm90_cu_a6473388_34704cuda3std3__45__cpo5beginE)
_ZN72_INTERNAL_a5edcc1a_36_flash_fwd_hdimall_bf16_split_sm90_cu_a6473388_34704cuda3std3__45__cpo5beginE:
	.zero		1
	.type		_ZN72_INTERNAL_a5edcc1a_36_flash_fwd_hdimall_bf16_split_sm90_cu_a6473388_34704cuda3std3__474_GLOBAL__N__a5edcc1a_36_flash_fwd_hdimall_bf16_split_sm90_cu_a6473388_34706ignoreE,@object
	.size		_ZN72_INTERNAL_a5edcc1a_36_flash_fwd_hdimall_bf16_split_sm90_cu_a6473388_34704cuda3std3__474_GLOBAL__N__a5edcc1a_36_flash_fwd_hdimall_bf16_split_sm90_cu_a6473388_34706ignoreE,(_ZN72_INTERNAL_a5edcc1a_36_flash_fwd_hdimall_bf16_split_sm90_cu_a6473388_34704cute7productE - _ZN72_INTERNAL_a5edcc1a_36_flash_fwd_hdimall_bf16_split_sm90_cu_a6473388_34704cuda3std3__474_GLOBAL__N__a5edcc1a_36_flash_fwd_hdimall_bf16_split_sm90_cu_a6473388_34706ignoreE)
_ZN72_INTERNAL_a5edcc1a_36_flash_fwd_hdimall_bf16_split_sm90_cu_a6473388_34704cuda3std3__474_GLOBAL__N__a5edcc1a_36_flash_fwd_hdimall_bf16_split_sm90_cu_a6473388_34706ignoreE:
	.zero		1
	.type		_ZN72_INTERNAL_a5edcc1a_36_flash_fwd_hdimall_bf16_split_sm90_cu_a6473388_34704cute7productE,@object
	.size		_ZN72_INTERNAL_a5edcc1a_36_flash_fwd_hdimall_bf16_split_sm90_cu_a6473388_34704cute7productE,(_ZN72_INTERNAL_a5edcc1a_36_flash_fwd_hdimall_bf16_split_sm90_cu_a6473388_34704cuda3std3__45__cpo3endE - _ZN72_INTERNAL_a5edcc1a_36_flash_fwd_hdimall_bf16_split_sm90_cu_a6473388_34704cute7productE)
_ZN72_INTERNAL_a5edcc1a_36_flash_fwd_hdimall_bf16_split_sm90_cu_a6473388_34704cute7productE:
	.zero		1
	.type		_ZN72_INTERNAL_a5edcc1a_36_flash_fwd_hdimall_bf16_split_sm90_cu_a6473388_34704cuda3std3__45__cpo3endE,@object
	.size		_ZN72_INTERNAL_a5edcc1a_36_flash_fwd_hdimall_bf16_split_sm90_cu_a6473388_34704cuda3std3__45__cpo3endE,(_ZN72_INTERNAL_a5edcc1a_36_flash_fwd_hdimall_bf16_split_sm90_cu_a6473388_34704cuda3std3__419piecewise_constructE - _ZN72_INTERNAL_a5edcc1a_36_flash_fwd_hdimall_bf16_split_sm90_cu_a6473388_34704cuda3std3__45__cpo3endE)
_ZN72_INTERNAL_a5edcc1a_36_flash_fwd_hdimall_bf16_split_sm90_cu_a6473388_34704cuda3std3__45__cpo3endE:
	.zero		1
	.type		_ZN72_INTERNAL_a5edcc1a_36_flash_fwd_hdimall_bf16_split_sm90_cu_a6473388_34704cuda3std3__419piecewise_constructE,@object
	.size		_ZN72_INTERNAL_a5edcc1a_36_flash_fwd_hdimall_bf16_split_sm90_cu_a6473388_34704cuda3std3__419piecewise_constructE,(_ZN72_INTERNAL_a5edcc1a_36_flash_fwd_hdimall_bf16_split_sm90_cu_a6473388_34704cuda3std3__45__cpo4cendE - _ZN72_INTERNAL_a5edcc1a_36_flash_fwd_hdimall_bf16_split_sm90_cu_a6473388_34704cuda3std3__419piecewise_constructE)
_ZN72_INTERNAL_a5edcc1a_36_flash_fwd_hdimall_bf16_split_sm90_cu_a6473388_34704cuda3std3__419piecewise_constructE:
	.zero		1
	.type		_ZN72_INTERNAL_a5edcc1a_36_flash_fwd_hdimall_bf16_split_sm90_cu_a6473388_34704cuda3std3__45__cpo4cendE,@object
	.size		_ZN72_INTERNAL_a5edcc1a_36_flash_fwd_hdimall_bf16_split_sm90_cu_a6473388_34704cuda3std3__45__cpo4cendE,(_ZN72_INTERNAL_a5edcc1a_36_flash_fwd_hdimall_bf16_split_sm90_cu_a6473388_34704cuda3std6ranges3__45__cpo4swapE - _ZN72_INTERNAL_a5edcc1a_36_flash_fwd_hdimall_bf16_split_sm90_cu_a6473388_34704cuda3std3__45__cpo4cendE)
_ZN72_INTERNAL_a5edcc1a_36_flash_fwd_hdimall_bf16_split_sm90_cu_a6473388_34704cuda3std3__45__cpo4cendE:
	.zero		1
	.type		_ZN72_INTERNAL_a5edcc1a_36_flash_fwd_hdimall_bf16_split_sm90_cu_a6473388_34704cuda3std6ranges3__45__cpo4swapE,@object
	.size		_ZN72_INTERNAL_a5edcc1a_36_flash_fwd_hdimall_bf16_split_sm90_cu_a6473388_34704cuda3std6ranges3__45__cpo4swapE,(.L_50 - _ZN72_INTERNAL_a5edcc1a_36_flash_fwd_hdimall_bf16_split_sm90_cu_a6473388_34704cuda3std6ranges3__45__cpo4swapE)
_ZN72_INTERNAL_a5edcc1a_36_flash_fwd_hdimall_bf16_split_sm90_cu_a6473388_34704cuda3std6ranges3__45__cpo4swapE:
	.zero		1
.L_50:


//--------------------- .nv.shared._ZN7cutlass13device_kernelIN5flash11enable_sm90INS1_16FlashAttnFwdSm90INS1_25CollectiveMainloopFwdSm90ILi2EN4cute5tupleIJNS5_1CILi1EEES8_S8_EEENS6_IJNS7_ILi128EEENS7_ILi80EEENS7_ILi256EEEEEELi256ENS_10bfloat16_tEfNS_4arch4Sm90ELb0ELb0ELb0ELb1ELb0ELb0ELb0ELb1ELb1ELb1ELb1ELb0EEENS1_21CollectiveEpilogueFwdINS6_IJSA_SC_SB_EEES9_SE_SG_Li256ELb1ELb1ELb1ELb0EEENS1_36VarlenDynamicPersistentTileSchedulerILi128ELi80ELi256ELi128ELb1ELb1ELb1ELb0ELb1ELb1EEEEEEEEEvNT_6ParamsE --------------------------
	.section	.nv.shared._ZN7cutlass13device_kernelIN5flash11enable_sm90INS1_16FlashAttnFwdSm90INS1_25CollectiveMainloopFwdSm90ILi2EN4cute5tupleIJNS5_1CILi1EEES8_S8_EEENS6_IJNS7_ILi128EEENS7_ILi80EEENS7_ILi256EEEEEELi256ENS_10bfloat16_tEfNS_4arch4Sm90ELb0ELb0ELb0ELb1ELb0ELb0ELb0ELb1ELb1ELb1ELb1ELb0EEENS1_21CollectiveEpilogueFwdINS6_IJSA_SC_SB_EEES9_SE_SG_Li256ELb1ELb1ELb1ELb0EEENS1_36VarlenDynamicPersistentTileSchedulerILi128ELi80ELi256ELi128ELb1ELb1ELb1ELb0ELb1ELb1EEEEEEEEEvNT_6ParamsE,"aw",@nobits
	.sectionflags	@""
	.align	16
	.zero		1024


//--------------------- .nv.shared._ZN7cutlass13device_kernelIN5flash11enable_sm90INS1_16FlashAttnFwdSm90INS1_25CollectiveMainloopFwdSm90ILi2EN4cute5tupleIJNS5_1CILi1EEES8_S8_EEENS6_IJNS7_ILi128EEENS7_ILi80EEENS7_ILi256EEEEEELi256ENS_10bfloat16_tEfNS_4arch4Sm90ELb0ELb0ELb0ELb1ELb0ELb1ELb0ELb1ELb1ELb1ELb1ELb0EEENS1_21CollectiveEpilogueFwdINS6_IJSA_SC_SB_EEES9_SE_SG_Li256ELb1ELb1ELb1ELb0EEENS1_36VarlenDynamicPersistentTileSchedulerILi128ELi80ELi256ELi128ELb1ELb1ELb1ELb0ELb1ELb1EEEEEEEEEvNT_6ParamsE --------------------------
	.section	.nv.shared._ZN7cutlass13device_kernelIN5flash11enable_sm90INS1_16FlashAttnFwdSm90INS1_25CollectiveMainloopFwdSm90ILi2EN4cute5tupleIJNS5_1CILi1EEES8_S8_EEENS6_IJNS7_ILi128EEENS7_ILi80EEENS7_ILi256EEEEEELi256ENS_10bfloat16_tEfNS_4arch4Sm90ELb0ELb0ELb0ELb1ELb0ELb1ELb0ELb1ELb1ELb1ELb1ELb0EEENS1_21CollectiveEpilogueFwdINS6_IJSA_SC_SB_EEES9_SE_SG_Li256ELb1ELb1ELb1ELb0EEENS1_36VarlenDynamicPersistentTileSchedulerILi128ELi80ELi256ELi128ELb1ELb1ELb1ELb0ELb1ELb1EEEEEEEEEvNT_6ParamsE,"aw",@nobits
	.sectionflags	@""
	.align	16
	.zero		1024


//--------------------- .nv.shared._ZN7cutlass13device_kernelIN5flash11enable_sm90INS1_16FlashAttnFwdSm90INS1_25CollectiveMainloopFwdSm90ILi2EN4cute5tupleIJNS5_1CILi1EEES8_S8_EEENS6_IJNS7_ILi128EEENS7_ILi64EEENS7_ILi256EEEEEELi256ENS_10bfloat16_tEfNS_4arch4Sm90ELb0ELb1ELb0ELb0ELb0ELb0ELb0ELb1ELb1ELb1ELb1ELb0EEENS1_21CollectiveEpilogueFwdINS6_IJSA_SC_SB_EEES9_SE_SG_Li256ELb0ELb1ELb1ELb0EEENS1_19SingleTileSchedulerILb0ELb1ELb1ELi128EEEEEEEEEvNT_6ParamsE --------------------------
	.section	.nv.shared._ZN7cutlass13device_kernelIN5flash11enable_sm90INS1_16FlashAttnFwdSm90INS1_25CollectiveMainloopFwdSm90ILi2EN4cute5tupleIJNS5_1CILi1EEES8_S8_EEENS6_IJNS7_ILi128EEENS7_ILi64EEENS7_ILi256EEEEEELi256ENS_10bfloat16_tEfNS_4arch4Sm90ELb0ELb1ELb0ELb0ELb0ELb0ELb0ELb1ELb1ELb1ELb1ELb0EEENS1_21CollectiveEpilogueFwdINS6_IJSA_SC_SB_EEES9_SE_SG_Li256ELb0ELb1ELb1ELb0EEENS1_19SingleTileSchedulerILb0ELb1ELb1ELi128EEEEEEEEEvNT_6ParamsE,"aw",@nobits
	.sectionflags	@""
	.align	16
	.zero		1024


//--------------------- .nv.shared._ZN7cutlass13device_kernelIN5flash11enable_sm90INS1_16FlashAttnFwdSm90INS1_25CollectiveMainloopFwdSm90ILi2EN4cute5tupleIJNS5_1CILi1EEES8_S8_EEENS6_IJNS7_ILi128EEENS7_ILi64EEENS7_ILi256EEEEEELi256ENS_10bfloat16_tEfNS_4arch4Sm90ELb0ELb1ELb0ELb1ELb0ELb0ELb0ELb1ELb1ELb1ELb1ELb0EEENS1_21CollectiveEpilogueFwdINS6_IJSA_SC_SB_EEES9_SE_SG_Li256ELb1ELb1ELb1ELb0EEENS1_36VarlenDynamicPersistentTileSchedulerILi128ELi64ELi256ELi128ELb1ELb1ELb1ELb1ELb0ELb1EEEEEEEEEvNT_6ParamsE --------------------------
	.section	.nv.shared._ZN7cutlass13device_kernelIN5flash11enable_sm90INS1_16FlashAttnFwdSm90INS1_25CollectiveMainloopFwdSm90ILi2EN4cute5tupleIJNS5_1CILi1EEES8_S8_EEENS6_IJNS7_ILi128EEENS7_ILi64EEENS7_ILi256EEEEEELi256ENS_10bfloat16_tEfNS_4arch4Sm90ELb0ELb1ELb0ELb1ELb0ELb0ELb0ELb1ELb1ELb1ELb1ELb0EEENS1_21CollectiveEpilogueFwdINS6_IJSA_SC_SB_EEES9_SE_SG_Li256ELb1ELb1ELb1ELb0EEENS1_36VarlenDynamicPersistentTileSchedulerILi128ELi64ELi256ELi128ELb1ELb1ELb1ELb1ELb0ELb1EEEEEEEEEvNT_6ParamsE,"aw",@nobits
	.sectionflags	@""
	.align	16
	.zero		1024


//--------------------- .nv.shared._ZN7cutlass13device_kernelIN5flash11enable_sm90INS1_16FlashAttnFwdSm90INS1_25CollectiveMainloopFwdSm90ILi2EN4cute5tupleIJNS5_1CILi1EEES8_S8_EEENS6_IJNS7_ILi128EEENS7_ILi64EEENS7_ILi256EEEEEELi256ENS_10bfloat16_tEfNS_4arch4Sm90ELb0ELb1ELb0ELb1ELb0ELb1ELb0ELb1ELb1ELb1ELb1ELb0EEENS1_21CollectiveEpilogueFwdINS6_IJSA_SC_SB_EEES9_SE_SG_Li256ELb1ELb1ELb1ELb0EEENS1_36VarlenDynamicPersistentTileSchedulerILi128ELi64ELi256ELi128ELb1ELb1ELb1ELb1ELb0ELb1EEEEEEEEEvNT_6ParamsE --------------------------
	.section	.nv.shared._ZN7cutlass13device_kernelIN5flash11enable_sm90INS1_16FlashAttnFwdSm90INS1_25CollectiveMainloopFwdSm90ILi2EN4cute5tupleIJNS5_1CILi1EEES8_S8_EEENS6_IJNS7_ILi128EEENS7_ILi64EEENS7_ILi256EEEEEELi256ENS_10bfloat16_tEfNS_4arch4Sm90ELb0ELb1ELb0ELb1ELb0ELb1ELb0ELb1ELb1ELb1ELb1ELb0EEENS1_21CollectiveEpilogueFwdINS6_IJSA_SC_SB_EEES9_SE_SG_Li256ELb1ELb1ELb1ELb0EEENS1_36VarlenDynamicPersistentTileSchedulerILi128ELi64ELi256ELi128ELb1ELb1ELb1ELb1ELb0ELb1EEEEEEEEEvNT_6ParamsE,"aw",@nobits
	.sectionflags	@""
	.align	16
	.zero		1024


//--------------------- .nv.shared._ZN7cutlass13device_kernelIN5flash11enable_sm90INS1_16FlashAttnFwdSm90INS1_25CollectiveMainloopFwdSm90ILi2EN4cute5tupleIJNS5_1CILi1EEES8_S8_EEENS6_IJNS7_ILi128EEENS7_ILi80EEENS7_ILi256EEEEEELi256ENS_10bfloat16_tEfNS_4arch4Sm90ELb1ELb0ELb0ELb0ELb0ELb0ELb0ELb1ELb1ELb1ELb1ELb0EEENS1_21CollectiveEpilogueFwdINS6_IJSA_SC_SB_EEES9_SE_SG_Li256ELb0ELb1ELb1ELb0EEENS1_19SingleTileSchedulerILb0ELb1ELb1ELi128EEEEEEEEEvNT_6ParamsE --------------------------
	.section	.nv.shared._ZN7cutlass13device_kernelIN5flash11enable_sm90INS1_16FlashAttnFwdSm90INS1_25CollectiveMainloopFwdSm90ILi2EN4cute5tupleIJNS5_1CILi1EEES8_S8_EEENS6_IJNS7_ILi128EEENS7_ILi80EEENS7_ILi256EEEEEELi256ENS_10bfloat16_tEfNS_4arch4Sm90ELb1ELb0ELb0ELb0ELb0ELb0ELb0ELb1ELb1ELb1ELb1ELb0EEENS1_21CollectiveEpilogueFwdINS6_IJSA_SC_SB_EEES9_SE_SG_Li256ELb0ELb1ELb1ELb0EEENS1_19SingleTileSchedulerILb0ELb1ELb1ELi128EEEEEEEEEvNT_6ParamsE,"aw",@nobits
	.sectionflags	@""
	.align	16
	.zero		1024


//--------------------- .nv.shared._ZN7cutlass13device_kernelIN5flash11enable_sm90INS1_16FlashAttnFwdSm90INS1_25CollectiveMainloopFwdSm90ILi2EN4cute5tupleIJNS5_1CILi1EEES8_S8_EEENS6_IJNS7_ILi128EEENS7_ILi80EEENS7_ILi256EEEEEELi256ENS_10bfloat16_tEfNS_4arch4Sm90ELb1ELb0ELb0ELb1ELb0ELb0ELb0ELb1ELb1ELb1ELb1ELb0EEENS1_21CollectiveEpilogueFwdINS6_IJSA_SC_SB_EEES9_SE_SG_Li256ELb1ELb1ELb1ELb0EEENS1_36VarlenDynamicPersistentTileSchedulerILi128ELi80ELi256ELi128ELb1ELb1ELb1ELb1ELb1ELb1EEEEEEEEEvNT_6ParamsE --------------------------
	.section	.nv.shared._ZN7cutlass13device_kernelIN5flash11enable_sm90INS1_16FlashAttnFwdSm90INS1_25CollectiveMainloopFwdSm90ILi2EN4cute5tupleIJNS5_1CILi1EEES8_S8_EEENS6_IJNS7_ILi128EEENS7_ILi80EEENS7_ILi256EEEEEELi256ENS_10bfloat16_tEfNS_4arch4Sm90ELb1ELb0ELb0ELb1ELb0ELb0ELb0ELb1ELb1ELb1ELb1ELb0EEENS1_21CollectiveEpilogueFwdINS6_IJSA_SC_SB_EEES9_SE_SG_Li256ELb1ELb1ELb1ELb0EEENS1_36VarlenDynamicPersistentTileSchedulerILi128ELi80ELi256ELi128ELb1ELb1ELb1ELb1ELb1ELb1EEEEEEEEEvNT_6ParamsE,"aw",@nobits
	.sectionflags	@""
	.align	16
	.zero		1024


//--------------------- .nv.shared._ZN7cutlass13device_kernelIN5flash11enable_sm90INS1_16FlashAttnFwdSm90INS1_25CollectiveMainloopFwdSm90ILi2EN4cute5tupleIJNS5_1CILi1EEES8_S8_EEENS6_IJNS7_ILi128EEENS7_ILi80EEENS7_ILi256EEEEEELi256ENS_10bfloat16_tEfNS_4arch4Sm90ELb1ELb0ELb0ELb1ELb0ELb1ELb0ELb1ELb1ELb1ELb1ELb0EEENS1_21CollectiveEpilogueFwdINS6_IJSA_SC_SB_EEES9_SE_SG_Li256ELb1ELb1ELb1ELb0EEENS1_36VarlenDynamicPersistentTileSchedulerILi128ELi80ELi256ELi128ELb1ELb1ELb1ELb1ELb1ELb1EEEEEEEEEvNT_6ParamsE --------------------------
	.section	.nv.shared._ZN7cutlass13device_kernelIN5flash11enable_sm90INS1_16FlashAttnFwdSm90INS1_25CollectiveMainloopFwdSm90ILi2EN4cute5tupleIJNS5_1CILi1EEES8_S8_EEENS6_IJNS7_ILi128EEENS7_ILi80EEENS7_ILi256EEEEEELi256ENS_10bfloat16_tEfNS_4arch4Sm90ELb1ELb0ELb0ELb1ELb0ELb1ELb0ELb1ELb1ELb1ELb1ELb0EEENS1_21CollectiveEpilogueFwdINS6_IJSA_SC_SB_EEES9_SE_SG_Li256ELb1ELb1ELb1ELb0EEENS1_36VarlenDynamicPersistentTileSchedulerILi128ELi80ELi256ELi128ELb1ELb1ELb1ELb1ELb1ELb1EEEEEEEEEvNT_6ParamsE,"aw",@nobits
	.sectionflags	@""
	.align	16
	.zero		1024


//--------------------- .nv.shared._ZN7cutlass13device_kernelIN5flash11enable_sm90INS1_16FlashAttnFwdSm90INS1_25CollectiveMainloopFwdSm90ILi2EN4cute5tupleIJNS5_1CILi1EEES8_S8_EEENS6_IJNS7_ILi128EEENS7_ILi112EEENS7_ILi192EEEEEELi192ENS_10bfloat16_tEfNS_4arch4Sm90ELb0ELb0ELb0ELb0ELb0ELb0ELb0ELb1ELb1ELb1ELb1ELb0EEENS1_21CollectiveEpilogueFwdINS6_IJSA_SC_SB_EEES9_SE_SG_Li256ELb0ELb1ELb1ELb0EEENS1_19SingleTileSchedulerILb0ELb1ELb1ELi128EEEEEEEEEvNT_6ParamsE --------------------------
	.section	.nv.shared._ZN7cutlass13device_kernelIN5flash11enable_sm90INS1_16FlashAttnFwdSm90INS1_25CollectiveMainloopFwdSm90ILi2EN4cute5tupleIJNS5_1CILi1EEES8_S8_EEENS6_IJNS7_ILi128EEENS7_ILi112EEENS7_ILi192EEEEEELi192ENS_10bfloat16_tEfNS_4arch4Sm90ELb0ELb0ELb0ELb0ELb0ELb0ELb0ELb1ELb1ELb1ELb1ELb0EEENS1_21CollectiveEpilogueFwdINS6_IJSA_SC_SB_EEES9_SE_SG_Li256ELb0ELb1ELb1ELb0EEENS1_19SingleTileSchedulerILb0ELb1ELb1ELi128EEEEEEEEEvNT_6ParamsE,"aw",@nobits
	.sectionflags	@""
	.align	16
	.zero		1024


//--------------------- .nv.shared._ZN7cutlass13device_kernelIN5flash11enable_sm90INS1_16FlashAttnFwdSm90INS1_25CollectiveMainloopFwdSm90ILi2EN4cute5tupleIJNS5_1CILi1EEES8_S8_EEENS6_IJNS7_ILi128EEENS7_ILi112EEENS7_ILi192EEEEEELi192ENS_10bfloat16_tEfNS_4arch4Sm90ELb0ELb0ELb0ELb1ELb0ELb0ELb0ELb1ELb1ELb1ELb1ELb0EEENS1_21CollectiveEpilogueFwdINS6_IJSA_SC_SB_EEES9_SE_SG_Li256ELb1ELb1ELb1ELb0EEENS1_36VarlenDynamicPersistentTileSchedulerILi128ELi112ELi256ELi128ELb1ELb1ELb1ELb0ELb1ELb1EEEEEEEEEvNT_6ParamsE --------------------------
	.section	.nv.shared._ZN7cutlass13device_kernelIN5flash11enable_sm90INS1_16FlashAttnFwdSm90INS1_25CollectiveMainloopFwdSm90ILi2EN4cute5tupleIJNS5_1CILi1EEES8_S8_EEENS6_IJNS7_ILi128EEENS7_ILi112EEENS7_ILi192EEEEEELi192ENS_10bfloat16_tEfNS_4arch4Sm90ELb0ELb0ELb0ELb1ELb0ELb0ELb0ELb1ELb1ELb1ELb1ELb0EEENS1_21CollectiveEpilogueFwdINS6_IJSA_SC_SB_EEES9_SE_SG_Li256ELb1ELb1ELb1ELb0EEENS1_36VarlenDynamicPersistentTileSchedulerILi128ELi112ELi256ELi128ELb1ELb1ELb1ELb0ELb1ELb1EEEEEEEEEvNT_6ParamsE,"aw",@nobits
	.sectionflags	@""
	.align	16
	.zero		1024


//--------------------- .nv.shared._ZN7cutlass13device_kernelIN5flash11enable_sm90INS1_16FlashAttnFwdSm90INS1_25CollectiveMainloopFwdSm90ILi2EN4cute5tupleIJNS5_1CILi1EEES8_S8_EEENS6_IJNS7_ILi128EEENS7_ILi112EEENS7_ILi192EEEEEELi192ENS_10bfloat16_tEfNS_4arch4Sm90ELb0ELb0ELb0ELb1ELb0ELb1ELb0ELb1ELb1ELb1ELb1ELb0EEENS1_21CollectiveEpilogueFwdINS6_IJSA_SC_SB_EEES9_SE_SG_Li256ELb1ELb1ELb1ELb0EEENS1_36VarlenDynamicPersistentTileSchedulerILi128ELi112ELi256ELi128ELb1ELb1ELb1ELb0ELb1ELb1EEEEEEEEEvNT_6ParamsE --------------------------
	.section	.nv.shared._ZN7cutlass13device_kernelIN5flash11enable_sm90INS1_16FlashAttnFwdSm90INS1_25CollectiveMainloopFwdSm90ILi2EN4cute5tupleIJNS5_1CILi1EEES8_S8_EEENS6_IJNS7_ILi128EEENS7_ILi112EEENS7_ILi192EEEEEELi192ENS_10bfloat16_tEfNS_4arch4Sm90ELb0ELb0ELb0ELb1ELb0ELb1ELb0ELb1ELb1ELb1ELb1ELb0EEENS1_21CollectiveEpilogueFwdINS6_IJSA_SC_SB_EEES9_SE_SG_Li256ELb1ELb1ELb1ELb0EEENS1_36VarlenDynamicPersistentTileSchedulerILi128ELi112ELi256ELi128ELb1ELb1ELb1ELb0ELb1ELb1EEEEEEEEEvNT_6ParamsE,"aw",@nobits
	.sectionflags	@""
	.align	16
	.zero		1024


//--------------------- .nv.shared._ZN7cutlass13device_kernelIN5flash11enable_sm90INS1_16FlashAttnFwdSm90INS1_25CollectiveMainloopFwdSm90ILi2EN4cute5tupleIJNS5_1CILi1EEES8_S8_EEENS6_IJNS7_ILi128EEENS7_ILi96EEENS7_ILi192EEEEEELi192ENS_10bfloat16_tEfNS_4arch4Sm90ELb0ELb1ELb0ELb0ELb0ELb0ELb0ELb1ELb1ELb1ELb1ELb0EEENS1_21CollectiveEpilogueFwdINS6_IJSA_SC_SB_EEES9_SE_SG_Li256ELb0ELb1ELb1ELb0EEENS1_19SingleTileSchedulerILb0ELb1ELb1ELi128EEEEEEEEEvNT_6ParamsE --------------------------
	.section	.nv.shared._ZN7cutlass13device_kernelIN5flash11enable_sm90INS1_16FlashAttnFwdSm90INS1_25CollectiveMainloopFwdSm90ILi2EN4cute5tupleIJNS5_1CILi1EEES8_S8_EEENS6_IJNS7_ILi128EEENS7_ILi96EEENS7_ILi192EEEEEELi192ENS_10bfloat16_tEfNS_4arch4Sm90ELb0ELb1ELb0ELb0ELb0ELb0ELb0ELb1ELb1ELb1ELb1ELb0EEENS1_21CollectiveEpilogueFwdINS6_IJSA_SC_SB_EEES9_SE_SG_Li256ELb0ELb1ELb1ELb0EEENS1_19SingleTileSchedulerILb0ELb1ELb1ELi128EEEEEEEEEvNT_6ParamsE,"aw",@nobits
	.sectionflags	@""
	.align	16
	.zero		1024


//--------------------- .nv.shared._ZN7cutlass13device_kernelIN5flash11enable_sm90INS1_16FlashAttnFwdSm90INS1_25CollectiveMainloopFwdSm90ILi2EN4cute5tupleIJNS5_1CILi1EEES8_S8_EEENS6_IJNS7_ILi128EEENS7_ILi96EEENS7_ILi192EEEEEELi192ENS_10bfloat16_tEfNS_4arch4Sm90ELb0ELb1ELb0ELb1ELb0ELb0ELb0ELb1ELb1ELb1ELb1ELb0EEENS1_21CollectiveEpilogueFwdINS6_IJSA_SC_SB_EEES9_SE_SG_Li256ELb1ELb1ELb1ELb0EEENS1_36VarlenDynamicPersistentTileSchedulerILi128ELi96ELi256ELi128ELb1ELb1ELb1ELb1ELb0ELb1EEEEEEEEEvNT_6ParamsE --------------------------
	.section	.nv.shared._ZN7cutlass13device_kernelIN5flash11enable_sm90INS1_16FlashAttnFwdSm90INS1_25CollectiveMainloopFwdSm90ILi2EN4cute5tupleIJNS5_1CILi1EEES8_S8_EEENS6_IJNS7_ILi128EEENS7_ILi96EEENS7_ILi192EEEEEELi192ENS_10bfloat16_tEfNS_4arch4Sm90ELb0ELb1ELb0ELb1ELb0ELb0ELb0ELb1ELb1ELb1ELb1ELb0EEENS1_21CollectiveEpilogueFwdINS6_IJSA_SC_SB_EEES9_SE_SG_Li256ELb1ELb1ELb1ELb0EEENS1_36VarlenDynamicPersistentTileSchedulerILi128ELi96ELi256ELi128ELb1ELb1ELb1ELb1ELb0ELb1EEEEEEEEEvNT_6ParamsE,"aw",@nobits
	.sectionflags	@""
	.align	16
	.zero		1024


//--------------------- .nv.shared._ZN7cutlass13device_kernelIN5flash11enable_sm90INS1_16FlashAttnFwdSm90INS1_25CollectiveMainloopFwdSm90ILi2EN4cute5tupleIJNS5_1CILi1EEES8_S8_EEENS6_IJNS7_ILi128EEENS7_ILi96EEENS7_ILi192EEEEEELi192ENS_10bfloat16_tEfNS_4arch4Sm90ELb0ELb1ELb0ELb1ELb0ELb1ELb0ELb1ELb1ELb1ELb1ELb0EEENS1_21CollectiveEpilogueFwdINS6_IJSA_SC_SB_EEES9_SE_SG_Li256ELb1ELb1ELb1ELb0EEENS1_36VarlenDynamicPersistentTileSchedulerILi128ELi96ELi256ELi128ELb1ELb1ELb1ELb1ELb0ELb1EEEEEEEEEvNT_6ParamsE --------------------------
	.section	.nv.shared._ZN7cutlass13device_kernelIN5flash11enable_sm90INS1_16FlashAttnFwdSm90INS1_25CollectiveMainloopFwdSm90ILi2EN4cute5tupleIJNS5_1CILi1EEES8_S8_EEENS6_IJNS7_ILi128EEENS7_ILi96EEENS7_ILi192EEEEEELi192ENS_10bfloat16_tEfNS_4arch4Sm90ELb0ELb1ELb0ELb1ELb0ELb1ELb0ELb1ELb1ELb1ELb1ELb0EEENS1_21CollectiveEpilogueFwdINS6_IJSA_SC_SB_EEES9_SE_SG_Li256ELb1ELb1ELb1ELb0EEENS1_36VarlenDynamicPersistentTileSchedulerILi128ELi96ELi256ELi128ELb1ELb1ELb1ELb1ELb0ELb1EEEEEEEEEvNT_6ParamsE,"aw",@nobits
	.sectionflags	@""
	.align	16
	.zero		1024


//--------------------- .nv.shared._ZN7cutlass13device_kernelIN5flash11enable_sm90INS1_16FlashAttnFwdSm90INS1_25CollectiveMainloopFwdSm90ILi2EN4cute5tupleIJNS5_1CILi1EEES8_S8_EEENS6_IJNS7_ILi128EEENS7_ILi112EEENS7_ILi192EEEEEELi192ENS_10bfloat16_tEfNS_4arch4Sm90ELb1ELb0ELb0ELb0ELb0ELb0ELb0ELb1ELb1ELb1ELb1ELb0EEENS1_21CollectiveEpilogueFwdINS6_IJSA_SC_SB_EEES9_SE_SG_Li256ELb0ELb1ELb1ELb0EEENS1_19SingleTileSchedulerILb0ELb1ELb1ELi128EEEEEEEEEvNT_6ParamsE --------------------------
	.section	.nv.shared._ZN7cutlass13device_kernelIN5flash11enable_sm90INS1_16FlashAttnFwdSm90INS1_25CollectiveMainloopFwdSm90ILi2EN4cute5tupleIJNS5_1CILi1EEES8_S8_EEENS6_IJNS7_ILi128EEENS7_ILi112EEENS7_ILi192EEEEEELi192ENS_10bfloat16_tEfNS_4arch4Sm90ELb1ELb0ELb0ELb0ELb0ELb0ELb0ELb1ELb1ELb1ELb1ELb0EEENS1_21CollectiveEpilogueFwdINS6_IJSA_SC_SB_EEES9_SE_SG_Li256ELb0ELb1ELb1ELb0EEENS1_19SingleTileSchedulerILb0ELb1ELb1ELi128EEEEEEEEEvNT_6ParamsE,"aw",@nobits
	.sectionflags	@""
	.align	16
	.zero		1024


//--------------------- .nv.shared._ZN7cutlass13device_kernelIN5flash11enable_sm90INS1_16FlashAttnFwdSm90INS1_25CollectiveMainloopFwdSm90ILi2EN4cute5tupleIJNS5_1CILi1EEES8_S8_EEENS6_IJNS7_ILi128EEENS7_ILi112EEENS7_ILi192EEEEEELi192ENS_10bfloat16_tEfNS_4arch4Sm90ELb1ELb0ELb0ELb1ELb0ELb0ELb0ELb1ELb1ELb1ELb1ELb0EEENS1_21CollectiveEpilogueFwdINS6_IJSA_SC_SB_EEES9_SE_SG_Li256ELb1ELb1ELb1ELb0EEENS1_36VarlenDynamicPersistentTileSchedulerILi128ELi112ELi256ELi128ELb1ELb1ELb1ELb1ELb1ELb1EEEEEEEEEvNT_6ParamsE --------------------------
	.section	.nv.shared._ZN7cutlass13device_kernelIN5flash11enable_sm90INS1_16FlashAttnFwdSm90INS1_25CollectiveMainloopFwdSm90ILi2EN4cute5tupleIJNS5_1CILi1EEES8_S8_EEENS6_IJNS7_ILi128EEENS7_ILi112EEENS7_ILi192EEEEEELi192ENS_10bfloat16_tEfNS_4arch4Sm90ELb1ELb0ELb0ELb1ELb0ELb0ELb0ELb1ELb1ELb1ELb1ELb0EEENS1_21CollectiveEpilogueFwdINS6_IJSA_SC_SB_EEES9_SE_SG_Li256ELb1ELb1ELb1ELb0EEENS1_36VarlenDynamicPersistentTileSchedulerILi128ELi112ELi256ELi128ELb1ELb1ELb1ELb1ELb1ELb1EEEEEEEEEvNT_6ParamsE,"aw",@nobits
	.sectionflags	@""
	.align	16
	.zero		1024


//--------------------- .nv.shared._ZN7cutlass13device_kernelIN5flash11enable_sm90INS1_16FlashAttnFwdSm90INS1_25CollectiveMainloopFwdSm90ILi2EN4cute5tupleIJNS5_1CILi1EEES8_S8_EEENS6_IJNS7_ILi128EEENS7_ILi112EEENS7_ILi192EEEEEELi192ENS_10bfloat16_tEfNS_4arch4Sm90ELb1ELb0ELb0ELb1ELb0ELb1ELb0ELb1ELb1ELb1ELb1ELb0EEENS1_21CollectiveEpilogueFwdINS6_IJSA_SC_SB_EEES9_SE_SG_Li256ELb1ELb1ELb1ELb0EEENS1_36VarlenDynamicPersistentTileSchedulerILi128ELi112ELi256ELi128ELb1ELb1ELb1ELb1ELb1ELb1EEEEEEEEEvNT_6ParamsE --------------------------
	.section	.nv.shared._ZN7cutlass13device_kernelIN5flash11enable_sm90INS1_16FlashAttnFwdSm90INS1_25CollectiveMainloopFwdSm90ILi2EN4cute5tupleIJNS5_1CILi1EEES8_S8_EEENS6_IJNS7_ILi128EEENS7_ILi112EEENS7_ILi192EEEEEELi192ENS_10bfloat16_tEfNS_4arch4Sm90ELb1ELb0ELb0ELb1ELb0ELb1ELb0ELb1ELb1ELb1ELb1ELb0EEENS1_21CollectiveEpilogueFwdINS6_IJSA_SC_SB_EEES9_SE_SG_Li256ELb1ELb1ELb1ELb0EEENS1_36VarlenDynamicPersistentTileSchedulerILi128ELi112ELi256ELi128ELb1ELb1ELb1ELb1ELb1ELb1EEEEEEEEEvNT_6ParamsE,"aw",@nobits
	.sectionflags	@""
	.align	16
	.zero		1024


//--------------------- .nv.shared._ZN7cutlass13device_kernelIN5flash11enable_sm90INS1_16FlashAttnFwdSm90INS1_25CollectiveMainloopFwdSm90ILi2EN4cute5tupleIJNS5_1CILi1EEES8_S8_EEENS6_IJNS7_ILi128EEENS7_ILi176EEESA_EEELi128ENS_10bfloat16_tEfNS_4arch4Sm90ELb0ELb0ELb0ELb0ELb0ELb0ELb0ELb1ELb1ELb1ELb1ELb0EEENS1_21CollectiveEpilogueFwdINS6_IJSA_SA_SB_EEES9_SD_SF_Li256ELb0ELb1ELb1ELb0EEENS1_19SingleTileSchedulerILb0ELb1ELb1ELi128EEEEEEEEEvNT_6ParamsE --------------------------
	.section	.nv.shared._ZN7cutlass13device_kernelIN5flash11enable_sm90INS1_16FlashAttnFwdSm90INS1_25CollectiveMainloopFwdSm90ILi2EN4cute5tupleIJNS5_1CILi1EEES8_S8_EEENS6_IJNS7_ILi128EEENS7_ILi176EEESA_EEELi128ENS_10bfloat16_tEfNS_4arch4Sm90ELb0ELb0ELb0ELb0ELb0ELb0ELb0ELb1ELb1ELb1ELb1ELb0EEENS1_21CollectiveEpilogueFwdINS6_IJSA_SA_SB_EEES9_SD_SF_Li256ELb0ELb1ELb1ELb0EEENS1_19SingleTileSchedulerILb0ELb1ELb1ELi128EEEEEEEEEvNT_6ParamsE,"aw",@nobits
	.sectionflags	@""
	.align	16
	.zero		1024


//--------------------- .nv.shared._ZN7cutlass13device_kernelIN5flash11enable_sm90INS1_16FlashAttnFwdSm90INS1_25CollectiveMainloopFwdSm90ILi2EN4cute5tupleIJNS5_1CILi1EEES8_S8_EEENS6_IJNS7_ILi128EEENS7_ILi176EEESA_EEELi128ENS_10bfloat16_tEfNS_4arch4Sm90ELb0ELb0ELb0ELb1ELb0ELb0ELb0ELb1ELb1ELb1ELb1ELb0EEENS1_21CollectiveEpilogueFwdINS6_IJSA_SA_SB_EEES9_SD_SF_Li256ELb1ELb1ELb1ELb0EEENS1_36VarlenDynamicPersistentTileSchedulerILi128ELi176ELi256ELi128ELb1ELb1ELb1ELb0ELb1ELb1EEEEEEEEEvNT_6ParamsE --------------------------
	.section	.nv.shared._ZN7cutlass13device_kernelIN5flash11enable_sm90INS1_16FlashAttnFwdSm90INS1_25CollectiveMainloopFwdSm90ILi2EN4cute5tupleIJNS5_1CILi1EEES8_S8_EEENS6_IJNS7_ILi128EEENS7_ILi176EEESA_EEELi128ENS_10bfloat16_tEfNS_4arch4Sm90ELb0ELb0ELb0ELb1ELb0ELb0ELb0ELb1ELb1ELb1ELb1ELb0EEENS1_21CollectiveEpilogueFwdINS6_IJSA_SA_SB_EEES9_SD_SF_Li256ELb1ELb1ELb1ELb0EEENS1_36VarlenDynamicPersistentTileSchedulerILi128ELi176ELi256ELi128ELb1ELb1ELb1ELb0ELb1ELb1EEEEEEEEEvNT_6ParamsE,"aw",@nobits
	.sectionflags	@""
	.align	16
	.zero		1024


//--------------------- .nv.shared._ZN7cutlass13device_kernelIN5flash11enable_sm90INS1_16FlashAttnFwdSm90INS1_25CollectiveMainloopFwdSm90ILi2EN4cute5tupleIJNS5_1CILi1EEES8_S8_EEENS6_IJNS7_ILi128EEENS7_ILi176EEESA_EEELi128ENS_10bfloat16_tEfNS_4arch4Sm90ELb0ELb0ELb0ELb1ELb0ELb1ELb0ELb1ELb1ELb1ELb1ELb0EEENS1_21CollectiveEpilogueFwdINS6_IJSA_SA_SB_EEES9_SD_SF_Li256ELb1ELb1ELb1ELb0EEENS1_36VarlenDynamicPersistentTileSchedulerILi128ELi176ELi256ELi128ELb1ELb1ELb1ELb0ELb1ELb1EEEEEEEEEvNT_6ParamsE --------------------------
	.section	.nv.shared._ZN7cutlass13device_kernelIN5flash11enable_sm90INS1_16FlashAttnFwdSm90INS1_25CollectiveMainloopFwdSm90ILi2EN4cute5tupleIJNS5_1CILi1EEES8_S8_EEENS6_IJNS7_ILi128EEENS7_ILi176EEESA_EEELi128ENS_10bfloat16_tEfNS_4arch4Sm90ELb0ELb0ELb0ELb1ELb0ELb1ELb0ELb1ELb1ELb1ELb1ELb0EEENS1_21CollectiveEpilogueFwdINS6_IJSA_SA_SB_EEES9_SD_SF_Li256ELb1ELb1ELb1ELb0EEENS1_36VarlenDynamicPersistentTileSchedulerILi128ELi176ELi256ELi128ELb1ELb1ELb1ELb0ELb1ELb1EEEEEEEEEvNT_6ParamsE,"aw",@nobits
	.sectionflags	@""
	.align	16
	.zero		1024


//--------------------- .nv.shared._ZN7cutlass13device_kernelIN5flash11enable_sm90INS1_16FlashAttnFwdSm90INS1_25CollectiveMainloopFwdSm90ILi2EN4cute5tupleIJNS5_1CILi1EEES8_S8_EEENS6_IJNS7_ILi128EEESA_SA_EEELi128ENS_10bfloat16_tEfNS_4arch4Sm90ELb0ELb1ELb0ELb0ELb0ELb0ELb0ELb1ELb1ELb1ELb1ELb0EEENS1_21CollectiveEpilogueFwdISB_S9_SC_SE_Li256ELb0ELb1ELb1ELb0EEENS1_19SingleTileSchedulerILb0ELb1ELb1ELi128EEEEEEEEEvNT_6ParamsE --------------------------
	.section	.nv.shared._ZN7cutlass13device_kernelIN5flash11enable_sm90INS1_16FlashAttnFwdSm90INS1_25CollectiveMainloopFwdSm90ILi2EN4cute5tupleIJNS5_1CILi1EEES8_S8_EEENS6_IJNS7_ILi128EEESA_SA_EEELi128ENS_10bfloat16_tEfNS_4arch4Sm90ELb0ELb1ELb0ELb0ELb0ELb0ELb0ELb1ELb1ELb1ELb1ELb0EEENS1_21CollectiveEpilogueFwdISB_S9_SC_SE_Li256ELb0ELb1ELb1ELb0EEENS1_19SingleTileSchedulerILb0ELb1ELb1ELi128EEEEEEEEEvNT_6ParamsE,"aw",@nobits
	.sectionflags	@""
	.align	16
	.zero		1024


//--------------------- .nv.shared._ZN7cutlass13device_kernelIN5flash11enable_sm90INS1_16FlashAttnFwdSm90INS1_25CollectiveMainloopFwdSm90ILi2EN4cute5tupleIJNS5_1CILi1EEES8_S8_EEENS6_IJNS7_ILi128EEESA_SA_EEELi128ENS_10bfloat16_tEfNS_4arch4Sm90ELb0ELb1ELb0ELb1ELb0ELb0ELb0ELb1ELb1ELb1ELb1ELb0EEENS1_21CollectiveEpilogueFwdISB_S9_SC_SE_Li256ELb1ELb1ELb1ELb0EEENS1_36VarlenDynamicPersistentTileSchedulerILi128ELi128ELi256ELi128ELb1ELb1ELb1ELb1ELb0ELb1EEEEEEEEEvNT_6ParamsE --------------------------
	.section	.nv.shared._ZN7cutlass13device_kernelIN5flash11enable_sm90INS1_16FlashAttnFwdSm90INS1_25CollectiveMainloopFwdSm90ILi2EN4cute5tupleIJNS5_1CILi1EEES8_S8_EEENS6_IJNS7_ILi128EEESA_SA_EEELi128ENS_10bfloat16_tEfNS_4arch4Sm90ELb0ELb1ELb0ELb1ELb0ELb0ELb0ELb1ELb1ELb1ELb1ELb0EEENS1_21CollectiveEpilogueFwdISB_S9_SC_SE_Li256ELb1ELb1ELb1ELb0EEENS1_36VarlenDynamicPersistentTileSchedulerILi128ELi128ELi256ELi128ELb1ELb1ELb1ELb1ELb0ELb1EEEEEEEEEvNT_6ParamsE,"aw",@nobits
	.sectionflags	@""
	.align	16
	.zero		1024


//--------------------- .nv.shared._ZN7cutlass13device_kernelIN5flash11enable_sm90INS1_16FlashAttnFwdSm90INS1_25CollectiveMainloopFwdSm90ILi2EN4cute5tupleIJNS5_1CILi1EEES8_S8_EEENS6_IJNS7_ILi128EEESA_SA_EEELi128ENS_10bfloat16_tEfNS_4arch4Sm90ELb0ELb1ELb0ELb1ELb0ELb1ELb0ELb1ELb1ELb1ELb1ELb0EEENS1_21CollectiveEpilogueFwdISB_S9_SC_SE_Li256ELb1ELb1ELb1ELb0EEENS1_36VarlenDynamicPersistentTileSchedulerILi128ELi128ELi256ELi128ELb1ELb1ELb1ELb1ELb0ELb1EEEEEEEEEvNT_6ParamsE --------------------------
	.section	.nv.shared._ZN7cutlass13device_kernelIN5flash11enable_sm90INS1_16FlashAttnFwdSm90INS1_25CollectiveMainloopFwdSm90ILi2EN4cute5tupleIJNS5_1CILi1EEES8_S8_EEENS6_IJNS7_ILi128EEESA_SA_EEELi128ENS_10bfloat16_tEfNS_4arch4Sm90ELb0ELb1ELb0ELb1ELb0ELb1ELb0ELb1ELb1ELb1ELb1ELb0EEENS1_21CollectiveEpilogueFwdISB_S9_SC_SE_Li256ELb1ELb1ELb1ELb0EEENS1_36VarlenDynamicPersistentTileSchedulerILi128ELi128ELi256ELi128ELb1ELb1ELb1ELb1ELb0ELb1EEEEEEEEEvNT_6ParamsE,"aw",@nobits
	.sectionflags	@""
	.align	16
	.zero		1024


//--------------------- .nv.shared._ZN7cutlass13device_kernelIN5flash11enable_sm90INS1_16FlashAttnFwdSm90INS1_25CollectiveMainloopFwdSm90ILi2EN4cute5tupleIJNS5_1CILi1EEES8_S8_EEENS6_IJNS7_ILi128EEESA_SA_EEELi128ENS_10bfloat16_tEfNS_4arch4Sm90ELb1ELb0ELb0ELb0ELb0ELb0ELb0ELb1ELb1ELb1ELb1ELb0EEENS1_21CollectiveEpilogueFwdISB_S9_SC_SE_Li256ELb0ELb1ELb1ELb0EEENS1_19SingleTileSchedulerILb0ELb1ELb1ELi128EEEEEEEEEvNT_6ParamsE --------------------------
	.section	.nv.shared._ZN7cutlass13device_kernelIN5flash11enable_sm90INS1_16FlashAttnFwdSm90INS1_25CollectiveMainloopFwdSm90ILi2EN4cute5tupleIJNS5_1CILi1EEES8_S8_EEENS6_IJNS7_ILi128EEESA_SA_EEELi128ENS_10bfloat16_tEfNS_4arch4Sm90ELb1ELb0ELb0ELb0ELb0ELb0ELb0ELb1ELb1ELb1ELb1ELb0EEENS1_21CollectiveEpilogueFwdISB_S9_SC_SE_Li256ELb0ELb1ELb1ELb0EEENS1_19SingleTileSchedulerILb0ELb1ELb1ELi128EEEEEEEEEvNT_6ParamsE,"aw",@nobits
	.sectionflags	@""
	.align	16
	.zero		1024


//--------------------- .nv.shared._ZN7cutlass13device_kernelIN5flash11enable_sm90INS1_16FlashAttnFwdSm90INS1_25CollectiveMainloopFwdSm90ILi2EN4cute5tupleIJNS5_1CILi1EEES8_S8_EEENS6_IJNS7_ILi128EEESA_SA_EEELi128ENS_10bfloat16_tEfNS_4arch4Sm90ELb1ELb0ELb0ELb1ELb0ELb0ELb0ELb1ELb1ELb1ELb1ELb0EEENS1_21CollectiveEpilogueFwdISB_S9_SC_SE_Li256ELb1ELb1ELb1ELb0EEENS1_36VarlenDynamicPersistentTileSchedulerILi128ELi128ELi256ELi128ELb1ELb1ELb1ELb1ELb1ELb1EEEEEEEEEvNT_6ParamsE --------------------------
	.section	.nv.shared._ZN7cutlass13device_kernelIN5flash11enable_sm90INS1_16FlashAttnFwdSm90INS1_25CollectiveMainloopFwdSm90ILi2EN4cute5tupleIJNS5_1CILi1EEES8_S8_EEENS6_IJNS7_ILi128EEESA_SA_EEELi128ENS_10bfloat16_tEfNS_4arch4Sm90ELb1ELb0ELb0ELb1ELb0ELb0ELb0ELb1ELb1ELb1ELb1ELb0EEENS1_21CollectiveEpilogueFwdISB_S9_SC_SE_Li256ELb1ELb1ELb1ELb0EEENS1_36VarlenDynamicPersistentTileSchedulerILi128ELi128ELi256ELi128ELb1ELb1ELb1ELb1ELb1ELb1EEEEEEEEEvNT_6ParamsE,"aw",@nobits
	.sectionflags	@""
	.align	16
	.zero		1024


//--------------------- .nv.shared._ZN7cutlass13device_kernelIN5flash11enable_sm90INS1_16FlashAttnFwdSm90INS1_25CollectiveMainloopFwdSm90ILi2EN4cute5tupleIJNS5_1CILi1EEES8_S8_EEENS6_IJNS7_ILi128EEESA_SA_EEELi128ENS_10bfloat16_tEfNS_4arch4Sm90ELb1ELb0ELb0ELb1ELb0ELb1ELb0ELb1ELb1ELb1ELb1ELb0EEENS1_21CollectiveEpilogueFwdISB_S9_SC_SE_Li256ELb1ELb1ELb1ELb0EEENS1_36VarlenDynamicPersistentTileSchedulerILi128ELi128ELi256ELi128ELb1ELb1ELb1ELb1ELb1ELb1EEEEEEEEEvNT_6ParamsE --------------------------
	.section	.nv.shared._ZN7cutlass13device_kernelIN5flash11enable_sm90INS1_16FlashAttnFwdSm90INS1_25CollectiveMainloopFwdSm90ILi2EN4cute5tupleIJNS5_1CILi1EEES8_S8_EEENS6_IJNS7_ILi128EEESA_SA_EEELi128ENS_10bfloat16_tEfNS_4arch4Sm90ELb1ELb0ELb0ELb1ELb0ELb1ELb0ELb1ELb1ELb1ELb1ELb0EEENS1_21CollectiveEpilogueFwdISB_S9_SC_SE_Li256ELb1ELb1ELb1ELb0EEENS1_36VarlenDynamicPersistentTileSchedulerILi128ELi128ELi256ELi128ELb1ELb1ELb1ELb1ELb1ELb1EEEEEEEEEvNT_6ParamsE,"aw",@nobits
	.sectionflags	@""
	.align	16
	.zero		1024


//--------------------- .nv.shared._ZN7cutlass13device_kernelIN5flash11enable_sm90INS1_16FlashAttnFwdSm90INS1_25CollectiveMainloopFwdSm90ILi2EN4cute5tupleIJNS5_1CILi1EEES8_S8_EEENS6_IJNS7_ILi192EEENS7_ILi144EEENS7_ILi96EEEEEELi96ENS_10bfloat16_tEfNS_4arch4Sm90ELb0ELb0ELb0ELb0ELb0ELb0ELb0ELb0ELb1ELb1ELb1ELb0EEENS1_21CollectiveEpilogueFwdINS6_IJSA_SC_SB_EEES9_SE_SG_Li384ELb0ELb1ELb1ELb0EEENS1_19SingleTileSchedulerILb0ELb1ELb1ELi192EEEEEEEEEvNT_6ParamsE --------------------------
	.section	.nv.shared._ZN7cutlass13device_kernelIN5flash11enable_sm90INS1_16FlashAttnFwdSm90INS1_25CollectiveMainloopFwdSm90ILi2EN4cute5tupleIJNS5_1CILi1EEES8_S8_EEENS6_IJNS7_ILi192EEENS7_ILi144EEENS7_ILi96EEEEEELi96ENS_10bfloat16_tEfNS_4arch4Sm90ELb0ELb0ELb0ELb0ELb0ELb0ELb0ELb0ELb1ELb1ELb1ELb0EEENS1_21CollectiveEpilogueFwdINS6_IJSA_SC_SB_EEES9_SE_SG_Li384ELb0ELb1ELb1ELb0EEENS1_19SingleTileSchedulerILb0ELb1ELb1ELi192EEEEEEEEEvNT_6ParamsE,"aw",@nobits
	.sectionflags	@""
	.align	16
	.zero		1024


//--------------------- .nv.shared._ZN7cutlass13device_kernelIN5flash11enable_sm90INS1_16FlashAttnFwdSm90INS1_25CollectiveMainloopFwdSm90ILi2EN4cute5tupleIJNS5_1CILi1EEES8_S8_EEENS6_IJNS7_ILi192EEENS7_ILi144EEENS7_ILi96EEEEEELi96ENS_10bfloat16_tEfNS_4arch4Sm90ELb0ELb0ELb0ELb1ELb0ELb0ELb0ELb0ELb1ELb1ELb1ELb0EEENS1_21CollectiveEpilogueFwdINS6_IJSA_SC_SB_EEES9_SE_SG_Li384ELb1ELb1ELb1ELb0EEENS1_36VarlenDynamicPersistentTileSchedulerILi192ELi144ELi384ELi128ELb1ELb1ELb1ELb0ELb1ELb1EEEEEEEEEvNT_6ParamsE --------------------------
	.section	.nv.shared._ZN7cutlass13device_kernelIN5flash11enable_sm90INS1_16FlashAttnFwdSm90INS1_25CollectiveMainloopFwdSm90ILi2EN4cute5tupleIJNS5_1CILi1EEES8_S8_EEENS6_IJNS7_ILi192EEENS7_ILi144EEENS7_ILi96EEEEEELi96ENS_10bfloat16_tEfNS_4arch4Sm90ELb0ELb0ELb0ELb1ELb0ELb0ELb0ELb0ELb1ELb1ELb1ELb0EEENS1_21CollectiveEpilogueFwdINS6_IJSA_SC_SB_EEES9_SE_SG_Li384ELb1ELb1ELb1ELb0EEENS1_36VarlenDynamicPersistentTileSchedulerILi192ELi144ELi384ELi128ELb1ELb1ELb1ELb0ELb1ELb1EEEEEEEEEvNT_6ParamsE,"aw",@nobits
	.sectionflags	@""
	.align	16
	.zero		1024


//--------------------- .nv.shared._ZN7cutlass13device_kernelIN5flash11enable_sm90INS1_16FlashAttnFwdSm90INS1_25CollectiveMainloopFwdSm90ILi2EN4cute5tupleIJNS5_1CILi1EEES8_S8_EEENS6_IJNS7_ILi192EEENS7_ILi144EEENS7_ILi96EEEEEELi96ENS_10bfloat16_tEfNS_4arch4Sm90ELb0ELb0ELb0ELb1ELb0ELb1ELb0ELb0ELb1ELb1ELb1ELb0EEENS1_21CollectiveEpilogueFwdINS6_IJSA_SC_SB_EEES9_SE_SG_Li384ELb1ELb1ELb1ELb0EEENS1_36VarlenDynamicPersistentTileSchedulerILi192ELi144ELi384ELi128ELb1ELb1ELb1ELb0ELb1ELb1EEEEEEEEEvNT_6ParamsE --------------------------
	.section	.nv.shared._ZN7cutlass13device_kernelIN5flash11enable_sm90INS1_16FlashAttnFwdSm90INS1_25CollectiveMainloopFwdSm90ILi2EN4cute5tupleIJNS5_1CILi1EEES8_S8_EEENS6_IJNS7_ILi192EEENS7_ILi144EEENS7_ILi96EEEEEELi96ENS_10bfloat16_tEfNS_4arch4Sm90ELb0ELb0ELb0ELb1ELb0ELb1ELb0ELb0ELb1ELb1ELb1ELb0EEENS1_21CollectiveEpilogueFwdINS6_IJSA_SC_SB_EEES9_SE_SG_Li384ELb1ELb1ELb1ELb0EEENS1_36VarlenDynamicPersistentTileSchedulerILi192ELi144ELi384ELi128ELb1ELb1ELb1ELb0ELb1ELb1EEEEEEEEEvNT_6ParamsE,"aw",@nobits
	.sectionflags	@""
	.align	16
	.zero		1024


//--------------------- .nv.shared._ZN7cutlass13device_kernelIN5flash11enable_sm90INS1_16FlashAttnFwdSm90INS1_25CollectiveMainloopFwdSm90ILi2EN4cute5tupleIJNS5_1CILi1EEES8_S8_EEENS6_IJNS7_ILi192EEENS7_ILi128EEENS7_ILi96EEEEEELi96ENS_10bfloat16_tEfNS_4arch4Sm90ELb0ELb1ELb0ELb0ELb0ELb0ELb0ELb0ELb1ELb1ELb1ELb0EEENS1_21CollectiveEpilogueFwdINS6_IJSA_SC_SB_EEES9_SE_SG_Li384ELb0ELb1ELb1ELb0EEENS1_19SingleTileSchedulerILb0ELb1ELb1ELi192EEEEEEEEEvNT_6ParamsE --------------------------
	.section	.nv.shared._ZN7cutlass13device_kernelIN5flash11enable_sm90INS1_16FlashAttnFwdSm90INS1_25CollectiveMainloopFwdSm90ILi2EN4cute5tupleIJNS5_1CILi1EEES8_S8_EEENS6_IJNS7_ILi192EEENS7_ILi128EEENS7_ILi96EEEEEELi96ENS_10bfloat16_tEfNS_4arch4Sm90ELb0ELb1ELb0ELb0ELb0ELb0ELb0ELb0ELb1ELb1ELb1ELb0EEENS1_21CollectiveEpilogueFwdINS6_IJSA_SC_SB_EEES9_SE_SG_Li384ELb0ELb1ELb1ELb0EEENS1_19SingleTileSchedulerILb0ELb1ELb1ELi192EEEEEEEEEvNT_6ParamsE,"aw",@nobits
	.sectionflags	@""
	.align	16
	.zero		1024


//--------------------- .nv.shared._ZN7cutlass13device_kernelIN5flash11enable_sm90INS1_16FlashAttnFwdSm90INS1_25CollectiveMainloopFwdSm90ILi2EN4cute5tupleIJNS5_1CILi1EEES8_S8_EEENS6_IJNS7_ILi192EEENS7_ILi128EEENS7_ILi96EEEEEELi96ENS_10bfloat16_tEfNS_4arch4Sm90ELb0ELb1ELb0ELb1ELb0ELb0ELb0ELb0ELb1ELb1ELb1ELb0EEENS1_21CollectiveEpilogueFwdINS6_IJSA_SC_SB_EEES9_SE_SG_Li384ELb1ELb1ELb1ELb0EEENS1_36VarlenDynamicPersistentTileSchedulerILi192ELi128ELi384ELi128ELb1ELb1ELb1ELb1ELb0ELb1EEEEEEEEEvNT_6ParamsE --------------------------
	.section	.nv.shared._ZN7cutlass13device_kernelIN5flash11enable_sm90INS1_16FlashAttnFwdSm90INS1_25CollectiveMainloopFwdSm90ILi2EN4cute5tupleIJNS5_1CILi1EEES8_S8_EEENS6_IJNS7_ILi192EEENS7_ILi128EEENS7_ILi96EEEEEELi96ENS_10bfloat16_tEfNS_4arch4Sm90ELb0ELb1ELb0ELb1ELb0ELb0ELb0ELb0ELb1ELb1ELb1ELb0EEENS1_21CollectiveEpilogueFwdINS6_IJSA_SC_SB_EEES9_SE_SG_Li384ELb1ELb1ELb1ELb0EEENS1_36VarlenDynamicPersistentTileSchedulerILi192ELi128ELi384ELi128ELb1ELb1ELb1ELb1ELb0ELb1EEEEEEEEEvNT_6ParamsE,"aw",@nobits
	.sectionflags	@""
	.align	16
	.zero		1024


//--------------------- .nv.shared._ZN7cutlass13device_kernelIN5flash11enable_sm90INS1_16FlashAttnFwdSm90INS1_25CollectiveMainloopFwdSm90ILi2EN4cute5tupleIJNS5_1CILi1EEES8_S8_EEENS6_IJNS7_ILi192EEENS7_ILi128EEENS7_ILi96EEEEEELi96ENS_10bfloat16_tEfNS_4arch4Sm90ELb0ELb1ELb0ELb1ELb0ELb1ELb0ELb0ELb1ELb1ELb1ELb0EEENS1_21CollectiveEpilogueFwdINS6_IJSA_SC_SB_EEES9_SE_SG_Li384ELb1ELb1ELb1ELb0EEENS1_36VarlenDynamicPersistentTileSchedulerILi192ELi128ELi384ELi128ELb1ELb1ELb1ELb1ELb0ELb1EEEEEEEEEvNT_6ParamsE --------------------------
	.section	.nv.shared._ZN7cutlass13device_kernelIN5flash11enable_sm90INS1_16FlashAttnFwdSm90INS1_25CollectiveMainloopFwdSm90ILi2EN4cute5tupleIJNS5_1CILi1EEES8_S8_EEENS6_IJNS7_ILi192EEENS7_ILi128EEENS7_ILi96EEEEEELi96ENS_10bfloat16_tEfNS_4arch4Sm90ELb0ELb1ELb0ELb1ELb0ELb1ELb0ELb0ELb1ELb1ELb1ELb0EEENS1_21CollectiveEpilogueFwdINS6_IJSA_SC_SB_EEES9_SE_SG_Li384ELb1ELb1ELb1ELb0EEENS1_36VarlenDynamicPersistentTileSchedulerILi192ELi128ELi384ELi128ELb1ELb1ELb1ELb1ELb0ELb1EEEEEEEEEvNT_6ParamsE,"aw",@nobits
	.sectionflags	@""
	.align	16
	.zero		1024


//--------------------- .nv.shared._ZN7cutlass13device_kernelIN5flash11enable_sm90INS1_16FlashAttnFwdSm90INS1_25CollectiveMainloopFwdSm90ILi2EN4cute5tupleIJNS5_1CILi1EEES8_S8_EEENS6_IJNS7_ILi192EEENS7_ILi144EEENS7_ILi96EEEEEELi96ENS_10bfloat16_tEfNS_4arch4Sm90ELb1ELb0ELb0ELb0ELb0ELb0ELb0ELb0ELb1ELb1ELb1ELb0EEENS1_21CollectiveEpilogueFwdINS6_IJSA_SC_SB_EEES9_SE_SG_Li384ELb0ELb1ELb1ELb0EEENS1_19SingleTileSchedulerILb0ELb1ELb1ELi192EEEEEEEEEvNT_6ParamsE --------------------------
	.section	.nv.shared._ZN7cutlass13device_kernelIN5flash11enable_sm90INS1_16FlashAttnFwdSm90INS1_25CollectiveMainloopFwdSm90ILi2EN4cute5tupleIJNS5_1CILi1EEES8_S8_EEENS6_IJNS7_ILi192EEENS7_ILi144EEENS7_ILi96EEEEEELi96ENS_10bfloat16_tEfNS_4arch4Sm90ELb1ELb0ELb0ELb0ELb0ELb0ELb0ELb0ELb1ELb1ELb1ELb0EEENS1_21CollectiveEpilogueFwdINS6_IJSA_SC_SB_EEES9_SE_SG_Li384ELb0ELb1ELb1ELb0EEENS1_19SingleTileSchedulerILb0ELb1ELb1ELi192EEEEEEEEEvNT_6ParamsE,"aw",@nobits
	.sectionflags	@""
	.align	16
	.zero		1024


//--------------------- .nv.shared._ZN7cutlass13device_kernelIN5flash11enable_sm90INS1_16FlashAttnFwdSm90INS1_25CollectiveMainloopFwdSm90ILi2EN4cute5tupleIJNS5_1CILi1EEES8_S8_EEENS6_IJNS7_ILi192EEENS7_ILi144EEENS7_ILi96EEEEEELi96ENS_10bfloat16_tEfNS_4arch4Sm90ELb1ELb0ELb0ELb1ELb0ELb0ELb0ELb0ELb1ELb1ELb1ELb0EEENS1_21CollectiveEpilogueFwdINS6_IJSA_SC_SB_EEES9_SE_SG_Li384ELb1ELb1ELb1ELb0EEENS1_36VarlenDynamicPersistentTileSchedulerILi192ELi144ELi384ELi128ELb1ELb1ELb1ELb1ELb1ELb1EEEEEEEEEvNT_6ParamsE --------------------------
	.section	.nv.shared._ZN7cutlass13device_kernelIN5flash11enable_sm90INS1_16FlashAttnFwdSm90INS1_25CollectiveMainloopFwdSm90ILi2EN4cute5tupleIJNS5_1CILi1EEES8_S8_EEENS6_IJNS7_ILi192EEENS7_ILi144EEENS7_ILi96EEEEEELi96ENS_10bfloat16_tEfNS_4arch4Sm90ELb1ELb0ELb0ELb1ELb0ELb0ELb0ELb0ELb1ELb1ELb1ELb0EEENS1_21CollectiveEpilogueFwdINS6_IJSA_SC_SB_EEES9_SE_SG_Li384ELb1ELb1ELb1ELb0EEENS1_36VarlenDynamicPersistentTileSchedulerILi192ELi144ELi384ELi128ELb1ELb1ELb1ELb1ELb1ELb1EEEEEEEEEvNT_6ParamsE,"aw",@nobits
	.sectionflags	@""
	.align	16
	.zero		1024


//--------------------- .nv.shared._ZN7cutlass13device_kernelIN5flash11enable_sm90INS1_16FlashAttnFwdSm90INS1_25CollectiveMainloopFwdSm90ILi2EN4cute5tupleIJNS5_1CILi1EEES8_S8_EEENS6_IJNS7_ILi192EEENS7_ILi144EEENS7_ILi96EEEEEELi96ENS_10bfloat16_tEfNS_4arch4Sm90ELb1ELb0ELb0ELb1ELb0ELb1ELb0ELb0ELb1ELb1ELb1ELb0EEENS1_21CollectiveEpilogueFwdINS6_IJSA_SC_SB_EEES9_SE_SG_Li384ELb1ELb1ELb1ELb0EEENS1_36VarlenDynamicPersistentTileSchedulerILi192ELi144ELi384ELi128ELb1ELb1ELb1ELb1ELb1ELb1EEEEEEEEEvNT_6ParamsE --------------------------
	.section	.nv.shared._ZN7cutlass13device_kernelIN5flash11enable_sm90INS1_16FlashAttnFwdSm90INS1_25CollectiveMainloopFwdSm90ILi2EN4cute5tupleIJNS5_1CILi1EEES8_S8_EEENS6_IJNS7_ILi192EEENS7_ILi144EEENS7_ILi96EEEEEELi96ENS_10bfloat16_tEfNS_4arch4Sm90ELb1ELb0ELb0ELb1ELb0ELb1ELb0ELb0ELb1ELb1ELb1ELb0EEENS1_21CollectiveEpilogueFwdINS6_IJSA_SC_SB_EEES9_SE_SG_Li384ELb1ELb1ELb1ELb0EEENS1_36VarlenDynamicPersistentTileSchedulerILi192ELi144ELi384ELi128ELb1ELb1ELb1ELb1ELb1ELb1EEEEEEEEEvNT_6ParamsE,"aw",@nobits
	.sectionflags	@""
	.align	16
	.zero		1024


//--------------------- .nv.shared._ZN7cutlass13device_kernelIN5flash11enable_sm90INS1_16FlashAttnFwdSm90INS1_25CollectiveMainloopFwdSm90ILi2EN4cute5tupleIJNS5_1CILi1EEES8_S8_EEENS6_IJNS7_ILi192EEESA_NS7_ILi64EEEEEELi64ENS_10bfloat16_tEfNS_4arch4Sm90ELb0ELb0ELb0ELb0ELb0ELb0ELb0ELb0ELb1ELb1ELb1ELb0EEENS1_21CollectiveEpilogueFwdINS6_IJSA_SB_SA_EEES9_SD_SF_Li384ELb0ELb1ELb1ELb0EEENS1_19SingleTileSchedulerILb0ELb1ELb1ELi192EEEEEEEEEvNT_6ParamsE --------------------------
	.section	.nv.shared._ZN7cutlass13device_kernelIN5flash11enable_sm90INS1_16FlashAttnFwdSm90INS1_25CollectiveMainloopFwdSm90ILi2EN4cute5tupleIJNS5_1CILi1EEES8_S8_EEENS6_IJNS7_ILi192EEESA_NS7_ILi64EEEEEELi64ENS_10bfloat16_tEfNS_4arch4Sm90ELb0ELb0ELb0ELb0ELb0ELb0ELb0ELb0ELb1ELb1ELb1ELb0EEENS1_21CollectiveEpilogueFwdINS6_IJSA_SB_SA_EEES9_SD_SF_Li384ELb0ELb1ELb1ELb0EEENS1_19SingleTileSchedulerILb0ELb1ELb1ELi192EEEEEEEEEvNT_6ParamsE,"aw",@nobits
	.sectionflags	@""
	.align	16
	.zero		1024


//--------------------- .nv.shared._ZN7cutlass13device_kernelIN5flash11enable_sm90INS1_16FlashAttnFwdSm90INS1_25CollectiveMainloopFwdSm90ILi2EN4cute5tupleIJNS5_1CILi1EEES8_S8_EEENS6_IJNS7_ILi192EEESA_NS7_ILi64EEEEEELi64ENS_10bfloat16_tEfNS_4arch4Sm90ELb0ELb0ELb0ELb1ELb0ELb0ELb0ELb0ELb1ELb1ELb1ELb0EEENS1_21CollectiveEpilogueFwdINS6_IJSA_SB_SA_EEES9_SD_SF_Li384ELb1ELb1ELb1ELb0EEENS1_36VarlenDynamicPersistentTileSchedulerILi192ELi192ELi384ELi128ELb1ELb1ELb1ELb0ELb1ELb1EEEEEEEEEvNT_6ParamsE --------------------------
	.section	.nv.shared._ZN7cutlass13device_kernelIN5flash11enable_sm90INS1_16FlashAttnFwdSm90INS1_25CollectiveMainloopFwdSm90ILi2EN4cute5tupleIJNS5_1CILi1EEES8_S8_EEENS6_IJNS7_ILi192EEESA_NS7_ILi64EEEEEELi64ENS_10bfloat16_tEfNS_4arch4Sm90ELb0ELb0ELb0ELb1ELb0ELb0ELb0ELb0ELb1ELb1ELb1ELb0EEENS1_21CollectiveEpilogueFwdINS6_IJSA_SB_SA_EEES9_SD_SF_Li384ELb1ELb1ELb1ELb0EEENS1_36VarlenDynamicPersistentTileSchedulerILi192ELi192ELi384ELi128ELb1ELb1ELb1ELb0ELb1ELb1EEEEEEEEEvNT_6ParamsE,"aw",@nobits
	.sectionflags	@""
	.align	16
	.zero		1024


//--------------------- .nv.shared._ZN7cutlass13device_kernelIN5flash11enable_sm90INS1_16FlashAttnFwdSm90INS1_25CollectiveMainloopFwdSm90ILi2EN4cute5tupleIJNS5_1CILi1EEES8_S8_EEENS6_IJNS7_ILi192EEESA_NS7_ILi64EEEEEELi64ENS_10bfloat16_tEfNS_4arch4Sm90ELb0ELb0ELb0ELb1ELb0ELb1ELb0ELb0ELb1ELb1ELb1ELb0EEENS1_21CollectiveEpilogueFwdINS6_IJSA_SB_SA_EEES9_SD_SF_Li384ELb1ELb1ELb1ELb0EEENS1_36VarlenDynamicPersistentTileSchedulerILi192ELi192ELi384ELi128ELb1ELb1ELb1ELb0ELb1ELb1EEEEEEEEEvNT_6ParamsE --------------------------
	.section	.nv.shared._ZN7cutlass13device_kernelIN5flash11enable_sm90INS1_16FlashAttnFwdSm90INS1_25CollectiveMainloopFwdSm90ILi2EN4cute5tupleIJNS5_1CILi1EEES8_S8_EEENS6_IJNS7_ILi192EEESA_NS7_ILi64EEEEEELi64ENS_10bfloat16_tEfNS_4arch4Sm90ELb0ELb0ELb0ELb1ELb0ELb1ELb0ELb0ELb1ELb1ELb1ELb0EEENS1_21CollectiveEpilogueFwdINS6_IJSA_SB_SA_EEES9_SD_SF_Li384ELb1ELb1ELb1ELb0EEENS1_36VarlenDynamicPersistentTileSchedulerILi192ELi192ELi384ELi128ELb1ELb1ELb1ELb0ELb1ELb1EEEEEEEEEvNT_6ParamsE,"aw",@nobits
	.sectionflags	@""
	.align	16
	.zero		1024


//--------------------- .nv.shared._ZN7cutlass13device_kernelIN5flash11enable_sm90INS1_16FlashAttnFwdSm90INS1_25CollectiveMainloopFwdSm90ILi2EN4cute5tupleIJNS5_1CILi1EEES8_S8_EEENS6_IJNS7_ILi192EEENS7_ILi128EEENS7_ILi64EEEEEELi64ENS_10bfloat16_tEfNS_4arch4Sm90ELb0ELb1ELb0ELb0ELb0ELb0ELb0ELb1ELb1ELb1ELb1ELb0EEENS1_21CollectiveEpilogueFwdINS6_IJSA_SC_SB_EEES9_SE_SG_Li384ELb0ELb1ELb1ELb0EEENS1_19SingleTileSchedulerILb0ELb1ELb1ELi192EEEEEEEEEvNT_6ParamsE --------------------------
	.section	.nv.shared._ZN7cutlass13device_kernelIN5flash11enable_sm90INS1_16FlashAttnFwdSm90INS1_25CollectiveMainloopFwdSm90ILi2EN4cute5tupleIJNS5_1CILi1EEES8_S8_EEENS6_IJNS7_ILi192EEENS7_ILi128EEENS7_ILi64EEEEEELi64ENS_10bfloat16_tEfNS_4arch4Sm90ELb0ELb1ELb0ELb0ELb0ELb0ELb0ELb1ELb1ELb1ELb1ELb0EEENS1_21CollectiveEpilogueFwdINS6_IJSA_SC_SB_EEES9_SE_SG_Li384ELb0ELb1ELb1ELb0EEENS1_19SingleTileSchedulerILb0ELb1ELb1ELi192EEEEEEEEEvNT_6ParamsE,"aw",@nobits
	.sectionflags	@""
	.align	16
	.zero		1024


//--------------------- .nv.shared._ZN7cutlass13device_kernelIN5flash11enable_sm90INS1_16FlashAttnFwdSm90INS1_25CollectiveMainloopFwdSm90ILi2EN4cute5tupleIJNS5_1CILi1EEES8_S8_EEENS6_IJNS7_ILi192EEENS7_ILi128EEENS7_ILi64EEEEEELi64ENS_10bfloat16_tEfNS_4arch4Sm90ELb0ELb1ELb0ELb1ELb0ELb0ELb0ELb1ELb1ELb1ELb1ELb0EEENS1_21CollectiveEpilogueFwdINS6_IJSA_SC_SB_EEES9_SE_SG_Li384ELb1ELb1ELb1ELb0EEENS1_36VarlenDynamicPersistentTileSchedulerILi192ELi128ELi384ELi128ELb1ELb1ELb1ELb1ELb0ELb1EEEEEEEEEvNT_6ParamsE --------------------------
	.section	.nv.shared._ZN7cutlass13device_kernelIN5flash11enable_sm90INS1_16FlashAttnFwdSm90INS1_25CollectiveMainloopFwdSm90ILi2EN4cute5tupleIJNS5_1CILi1EEES8_S8_EEENS6_IJNS7_ILi192EEENS7_ILi128EEENS7_ILi64EEEEEELi64ENS_10bfloat16_tEfNS_4arch4Sm90ELb0ELb1ELb0ELb1ELb0ELb0ELb0ELb1ELb1ELb1ELb1ELb0EEENS1_21CollectiveEpilogueFwdINS6_IJSA_SC_SB_EEES9_SE_SG_Li384ELb1ELb1ELb1ELb0EEENS1_36VarlenDynamicPersistentTileSchedulerILi192ELi128ELi384ELi128ELb1ELb1ELb1ELb1ELb0ELb1EEEEEEEEEvNT_6ParamsE,"aw",@nobits
	.sectionflags	@""
	.align	16
	.zero		1024


//--------------------- .nv.shared._ZN7cutlass13device_kernelIN5flash11enable_sm90INS1_16FlashAttnFwdSm90INS1_25CollectiveMainloopFwdSm90ILi2EN4cute5tupleIJNS5_1CILi1EEES8_S8_EEENS6_IJNS7_ILi192EEENS7_ILi128EEENS7_ILi64EEEEEELi64ENS_10bfloat16_tEfNS_4arch4Sm90ELb0ELb1ELb0ELb1ELb0ELb1ELb0ELb1ELb1ELb1ELb1ELb0EEENS1_21CollectiveEpilogueFwdINS6_IJSA_SC_SB_EEES9_SE_SG_Li384ELb1ELb1ELb1ELb0EEENS1_36VarlenDynamicPersistentTileSchedulerILi192ELi128ELi384ELi128ELb1ELb1ELb1ELb1ELb0ELb1EEEEEEEEEvNT_6ParamsE --------------------------
	.section	.nv.shared._ZN7cutlass13device_kernelIN5flash11enable_sm90INS1_16FlashAttnFwdSm90INS1_25CollectiveMainloopFwdSm90ILi2EN4cute5tupleIJNS5_1CILi1EEES8_S8_EEENS6_IJNS7_ILi192EEENS7_ILi128EEENS7_ILi64EEEEEELi64ENS_10bfloat16_tEfNS_4arch4Sm90ELb0ELb1ELb0ELb1ELb0ELb1ELb0ELb1ELb1ELb1ELb1ELb0EEENS1_21CollectiveEpilogueFwdINS6_IJSA_SC_SB_EEES9_SE_SG_Li384ELb1ELb1ELb1ELb0EEENS1_36VarlenDynamicPersistentTileSchedulerILi192ELi128ELi384ELi128ELb1ELb1ELb1ELb1ELb0ELb1EEEEEEEEEvNT_6ParamsE,"aw",@nobits
	.sectionflags	@""
	.align	16
	.zero		1024


//--------------------- .nv.shared._ZN7cutlass13device_kernelIN5flash11enable_sm90INS1_16FlashAttnFwdSm90INS1_25CollectiveMainloopFwdSm90ILi2EN4cute5tupleIJNS5_1CILi1EEES8_S8_EEENS6_IJNS7_ILi192EEENS7_ILi128EEENS7_ILi64EEEEEELi64ENS_10bfloat16_tEfNS_4arch4Sm90ELb1ELb0ELb0ELb0ELb0ELb0ELb0ELb1ELb1ELb1ELb1ELb0EEENS1_21CollectiveEpilogueFwdINS6_IJSA_SC_SB_EEES9_SE_SG_Li384ELb0ELb1ELb1ELb0EEENS1_19SingleTileSchedulerILb0ELb1ELb1ELi192EEEEEEEEEvNT_6ParamsE --------------------------
	.section	.nv.shared._ZN7cutlass13device_kernelIN5flash11enable_sm90INS1_16FlashAttnFwdSm90INS1_25CollectiveMainloopFwdSm90ILi2EN4cute5tupleIJNS5_1CILi1EEES8_S8_EEENS6_IJNS7_ILi192EEENS7_ILi128EEENS7_ILi64EEEEEELi64ENS_10bfloat16_tEfNS_4arch4Sm90ELb1ELb0ELb0ELb0ELb0ELb0ELb0ELb1ELb1ELb1ELb1ELb0EEENS1_21CollectiveEpilogueFwdINS6_IJSA_SC_SB_EEES9_SE_SG_Li384ELb0ELb1ELb1ELb0EEENS1_19SingleTileSchedulerILb0ELb1ELb1ELi192EEEEEEEEEvNT_6ParamsE,"aw",@nobits
	.sectionflags	@""
	.align	16
	.zero		1024


//--------------------- .nv.shared._ZN7cutlass13device_kernelIN5flash11enable_sm90INS1_16FlashAttnFwdSm90INS1_25CollectiveMainloopFwdSm90ILi2EN4cute5tupleIJNS5_1CILi1EEES8_S8_EEENS6_IJNS7_ILi192EEENS7_ILi128EEENS7_ILi64EEEEEELi64ENS_10bfloat16_tEfNS_4arch4Sm90ELb1ELb0ELb0ELb1ELb0ELb0ELb0ELb1ELb1ELb1ELb1ELb0EEENS1_21CollectiveEpilogueFwdINS6_IJSA_SC_SB_EEES9_SE_SG_Li384ELb1ELb1ELb1ELb0EEENS1_36VarlenDynamicPersistentTileSchedulerILi192ELi128ELi384ELi128ELb1ELb1ELb1ELb1ELb1ELb1EEEEEEEEEvNT_6ParamsE --------------------------
	.section	.nv.shared._ZN7cutlass13device_kernelIN5flash11enable_sm90INS1_16FlashAttnFwdSm90INS1_25CollectiveMainloopFwdSm90ILi2EN4cute5tupleIJNS5_1CILi1EEES8_S8_EEENS6_IJNS7_ILi192EEENS7_ILi128EEENS7_ILi64EEEEEELi64ENS_10bfloat16_tEfNS_4arch4Sm90ELb1ELb0ELb0ELb1ELb0ELb0ELb0ELb1ELb1ELb1ELb1ELb0EEENS1_21CollectiveEpilogueFwdINS6_IJSA_SC_SB_EEES9_SE_SG_Li384ELb1ELb1ELb1ELb0EEENS1_36VarlenDynamicPersistentTileSchedulerILi192ELi128ELi384ELi128ELb1ELb1ELb1ELb1ELb1ELb1EEEEEEEEEvNT_6ParamsE,"aw",@nobits
	.sectionflags	@""
	.align	16
	.zero		1024


//--------------------- .nv.shared._ZN7cutlass13device_kernelIN5flash11enable_sm90INS1_16FlashAttnFwdSm90INS1_25CollectiveMainloopFwdSm90ILi2EN4cute5tupleIJNS5_1CILi1EEES8_S8_EEENS6_IJNS7_ILi192EEENS7_ILi128EEENS7_ILi64EEEEEELi64ENS_10bfloat16_tEfNS_4arch4Sm90ELb1ELb0ELb0ELb1ELb0ELb1ELb0ELb1ELb1ELb1ELb1ELb0EEENS1_21CollectiveEpilogueFwdINS6_IJSA_SC_SB_EEES9_SE_SG_Li384ELb1ELb1ELb1ELb0EEENS1_36VarlenDynamicPersistentTileSchedulerILi192ELi128ELi384ELi128ELb1ELb1ELb1ELb1ELb1ELb1EEEEEEEEEvNT_6ParamsE --------------------------
	.section	.nv.shared._ZN7cutlass13device_kernelIN5flash11enable_sm90INS1_16FlashAttnFwdSm90INS1_25CollectiveMainloopFwdSm90ILi2EN4cute5tupleIJNS5_1CILi1EEES8_S8_EEENS6_IJNS7_ILi192EEENS7_ILi128EEENS7_ILi64EEEEEELi64ENS_10bfloat16_tEfNS_4arch4Sm90ELb1ELb0ELb0ELb1ELb0ELb1ELb0ELb1ELb1ELb1ELb1ELb0EEENS1_21CollectiveEpilogueFwdINS6_IJSA_SC_SB_EEES9_SE_SG_Li384ELb1ELb1ELb1ELb0EEENS1_36VarlenDynamicPersistentTileSchedulerILi192ELi128ELi384ELi128ELb1ELb1ELb1ELb1ELb1ELb1EEEEEEEEEvNT_6ParamsE,"aw",@nobits
	.sectionflags	@""
	.align	16
	.zero		1024


//--------------------- .nv.constant0._ZN7cutlass13device_kernelIN5flash11enable_sm90INS1_16FlashAttnFwdSm90INS1_25CollectiveMainloopFwdSm90ILi2EN4cute5tupleIJNS5_1CILi1EEES8_S8_EEENS6_IJNS7_ILi128EEENS7_ILi80EEENS7_ILi256EEEEEELi256ENS_10bfloat16_tEfNS_4arch4Sm90ELb0ELb0ELb0ELb0ELb0ELb0ELb0ELb1ELb1ELb1ELb1ELb0EEENS1_21CollectiveEpilogueFwdINS6_IJSA_SC_SB_EEES9_SE_SG_Li256ELb0ELb1ELb1ELb0EEENS1_19SingleTileSchedulerILb0ELb1ELb1ELi128EEEEEEEEEvNT_6ParamsE --------------------------
	.section	.nv.constant0._ZN7cutlass13device_kernelIN5flash11enable_sm90INS1_16FlashAttnFwdSm90INS1_25CollectiveMainloopFwdSm90ILi2EN4cute5tupleIJNS5_1CILi1EEES8_S8_EEENS6_IJNS7_ILi128EEENS7_ILi80EEENS7_ILi256EEEEEELi256ENS_10bfloat16_tEfNS_4arch4Sm90ELb0ELb0ELb0ELb0ELb0ELb0ELb0ELb1ELb1ELb1ELb1ELb0EEENS1_21CollectiveEpilogueFwdINS6_IJSA_SC_SB_EEES9_SE_SG_Li256ELb0ELb1ELb1ELb0EEENS1_19SingleTileSchedulerILb0ELb1ELb1ELi128EEEEEEEEEvNT_6ParamsE,"a",@progbits
	.sectionflags	@""
	.align	4
.nv.constant0._ZN7cutlass13device_kernelIN5flash11enable_sm90INS1_16FlashAttnFwdSm90INS1_25CollectiveMainloopFwdSm90ILi2EN4cute5tupleIJNS5_1CILi1EEES8_S8_EEENS6_IJNS7_ILi128EEENS7_ILi80EEENS7_ILi256EEEEEELi256ENS_10bfloat16_tEfNS_4arch4Sm90ELb0ELb0ELb0ELb0ELb0ELb0ELb0ELb1ELb1ELb1ELb1ELb0EEENS1_21CollectiveEpilogueFwdINS6_IJSA_SC_SB_EEES9_SE_SG_Li256ELb0ELb1ELb1ELb0EEENS1_19SingleTileSchedulerILb0ELb1ELb1ELi128EEEEEEEEEvNT_6ParamsE:
	.zero		3200


//--------------------- .nv.constant0._ZN7cutlass13device_kernelIN5flash11enable_sm90INS1_16FlashAttnFwdSm90INS1_25CollectiveMainloopFwdSm90ILi2EN4cute5tupleIJNS5_1CILi1EEES8_S8_EEENS6_IJNS7_ILi128EEENS7_ILi80EEENS7_ILi256EEEEEELi256ENS_10bfloat16_tEfNS_4arch4Sm90ELb0ELb0ELb0ELb1ELb0ELb0ELb0ELb1ELb1ELb1ELb1ELb0EEENS1_21CollectiveEpilogueFwdINS6_IJSA_SC_SB_EEES9_SE_SG_Li256ELb1ELb1ELb1ELb0EEENS1_36VarlenDynamicPersistentTileSchedulerILi128ELi80ELi256ELi128ELb1ELb1ELb1ELb0ELb1ELb1EEEEEEEEEvNT_6ParamsE --------------------------
	.section	.nv.constant0._ZN7cutlass13device_kernelIN5flash11enable_sm90INS1_16FlashAttnFwdSm90INS1_25CollectiveMainloopFwdSm90ILi2EN4cute5tupleIJNS5_1CILi1EEES8_S8_EEENS6_IJNS7_ILi128EEENS7_ILi80EEENS7_ILi256EEEEEELi256ENS_10bfloat16_tEfNS_4arch4Sm90ELb0ELb0ELb0ELb1ELb0ELb0ELb0ELb1ELb1ELb1ELb1ELb0EEENS1_21CollectiveEpilogueFwdINS6_IJSA_SC_SB_EEES9_SE_SG_Li256ELb1ELb1ELb1ELb0EEENS1_36VarlenDynamicPersistentTileSchedulerILi128ELi80ELi256ELi128ELb1ELb1ELb1ELb0ELb1ELb1EEEEEEEEEvNT_6ParamsE,"a",@progbits
	.sectionflags	@""
	.align	4
.nv.constant0._ZN7cutlass13device_kernelIN5flash11enable_sm90INS1_16FlashAttnFwdSm90INS1_25CollectiveMainloopFwdSm90ILi2EN4cute5tupleIJNS5_1CILi1EEES8_S8_EEENS6_IJNS7_ILi128EEENS7_ILi80EEENS7_ILi256EEEEEELi256ENS_10bfloat16_tEfNS_4arch4Sm90ELb0ELb0ELb0ELb1ELb0ELb0ELb0ELb1ELb1ELb1ELb1ELb0EEENS1_21CollectiveEpilogueFwdINS6_IJSA_SC_SB_EEES9_SE_SG_Li256ELb1ELb1ELb1ELb0EEENS1_36VarlenDynamicPersistentTileSchedulerILi128ELi80ELi256ELi128ELb1ELb1ELb1ELb0ELb1ELb1EEEEEEEEEvNT_6ParamsE:
	.zero		3328


//--------------------- .nv.constant0._ZN7cutlass13device_kernelIN5flash11enable_sm90INS1_16FlashAttnFwdSm90INS1_25CollectiveMainloopFwdSm90ILi2EN4cute5tupleIJNS5_1CILi1EEES8_S8_EEENS6_IJNS7_ILi128EEENS7_ILi80EEENS7_ILi256EEEEEELi256ENS_10bfloat16_tEfNS_4arch4Sm90ELb0ELb0ELb0ELb1ELb0ELb1ELb0ELb1ELb1ELb1ELb1ELb0EEENS1_21CollectiveEpilogueFwdINS6_IJSA_SC_SB_EEES9_SE_SG_Li256ELb1ELb1ELb1ELb0EEENS1_36VarlenDynamicPersistentTileSchedulerILi128ELi80ELi256ELi128ELb1ELb1ELb1ELb0ELb1ELb1EEEEEEEEEvNT_6ParamsE --------------------------
	.section	.nv.constant0._ZN7cutlass13device_kernelIN5flash11enable_sm90INS1_16FlashAttnFwdSm90INS1_25CollectiveMainloopFwdSm90ILi2EN4cute5tupleIJNS5_1CILi1EEES8_S8_EEENS6_IJNS7_ILi128EEENS7_ILi80EEENS7_ILi256EEEEEELi256ENS_10bfloat16_tEfNS_4arch4Sm90ELb0ELb0ELb0ELb1ELb0ELb1ELb0ELb1ELb1ELb1ELb1ELb0EEENS1_21CollectiveEpilogueFwdINS6_IJSA_SC_SB_EEES9_SE_SG_Li256ELb1ELb1ELb1ELb0EEENS1_36VarlenDynamicPersistentTileSchedulerILi128ELi80ELi256ELi128ELb1ELb1ELb1ELb0ELb1ELb1EEEEEEEEEvNT_6ParamsE,"a",@progbits
	.sectionflags	@""
	.align	4
.nv.constant0._ZN7cutlass13device_kernelIN5flash11enable_sm90INS1_16FlashAttnFwdSm90INS1_25CollectiveMainloopFwdSm90ILi2EN4cute5tupleIJNS5_1CILi1EEES8_S8_EEENS6_IJNS7_ILi128EEENS7_ILi80EEENS7_ILi256EEEEEELi256ENS_10bfloat16_tEfNS_4arch4Sm90ELb0ELb0ELb0ELb1ELb0ELb1ELb0ELb1ELb1ELb1ELb1ELb0EEENS1_21CollectiveEpilogueFwdINS6_IJSA_SC_SB_EEES9_SE_SG_Li256ELb1ELb1ELb1ELb0EEENS1_36VarlenDynamicPersistentTileSchedulerILi128ELi80ELi256ELi128ELb1ELb1ELb1ELb0ELb1ELb1EEEEEEEEEvNT_6ParamsE:
	.zero		3328


//--------------------- .nv.constant0._ZN7cutlass13device_kernelIN5flash11enable_sm90INS1_16FlashAttnFwdSm90INS1_25CollectiveMainloopFwdSm90ILi2EN4cute5tupleIJNS5_1CILi1EEES8_S8_EEENS6_IJNS7_ILi128EEENS7_ILi64EEENS7_ILi256EEEEEELi256ENS_10bfloat16_tEfNS_4arch4Sm90ELb0ELb1ELb0ELb0ELb0ELb0ELb0ELb1ELb1ELb1ELb1ELb0EEENS1_21CollectiveEpilogueFwdINS6_IJSA_SC_SB_EEES9_SE_SG_Li256ELb0ELb1ELb1ELb0EEENS1_19SingleTileSchedulerILb0ELb1ELb1ELi128EEEEEEEEEvNT_6ParamsE --------------------------
	.section	.nv.constant0._ZN7cutlass13device_kernelIN5flash11enable_sm90INS1_16FlashAttnFwdSm90INS1_25CollectiveMainloopFwdSm90ILi2EN4cute5tupleIJNS5_1CILi1EEES8_S8_EEENS6_IJNS7_ILi128EEENS7_ILi64EEENS7_ILi256EEEEEELi256ENS_10bfloat16_tEfNS_4arch4Sm90ELb0ELb1ELb0ELb0ELb0ELb0ELb0ELb1ELb1ELb1ELb1ELb0EEENS1_21CollectiveEpilogueFwdINS6_IJSA_SC_SB_EEES9_SE_SG_Li256ELb0ELb1ELb1ELb0EEENS1_19SingleTileSchedulerILb0ELb1ELb1ELi128EEEEEEEEEvNT_6ParamsE,"a",@progbits
	.sectionflags	@""
	.align	4
.nv.constant0._ZN7cutlass13device_kernelIN5flash11enable_sm90INS1_16FlashAttnFwdSm90INS1_25CollectiveMainloopFwdSm90ILi2EN4cute5tupleIJNS5_1CILi1EEES8_S8_EEENS6_IJNS7_ILi128EEENS7_ILi64EEENS7_ILi256EEEEEELi256ENS_10bfloat16_tEfNS_4arch4Sm90ELb0ELb1ELb0ELb0ELb0ELb0ELb0ELb1ELb1ELb1ELb1ELb0EEENS1_21CollectiveEpilogueFwdINS6_IJSA_SC_SB_EEES9_SE_SG_Li256ELb0ELb1ELb1ELb0EEENS1_19SingleTileSchedulerILb0ELb1ELb1ELi128EEEEEEEEEvNT_6ParamsE:
	.zero		3200


//--------------------- .nv.constant0._ZN7cutlass13device_kernelIN5flash11enable_sm90INS1_16FlashAttnFwdSm90INS1_25CollectiveMainloopFwdSm90ILi2EN4cute5tupleIJNS5_1CILi1EEES8_S8_EEENS6_IJNS7_ILi128EEENS7_ILi64EEENS7_ILi256EEEEEELi256ENS_10bfloat16_tEfNS_4arch4Sm90ELb0ELb1ELb0ELb1ELb0ELb0ELb0ELb1ELb1ELb1ELb1ELb0EEENS1_21CollectiveEpilogueFwdINS6_IJSA_SC_SB_EEES9_SE_SG_Li256ELb1ELb1ELb1ELb0EEENS1_36VarlenDynamicPersistentTileSchedulerILi128ELi64ELi256ELi128ELb1ELb1ELb1ELb1ELb0ELb1EEEEEEEEEvNT_6ParamsE --------------------------
	.section	.nv.constant0._ZN7cutlass13device_kernelIN5flash11enable_sm90INS1_16FlashAttnFwdSm90INS1_25CollectiveMainloopFwdSm90ILi2EN4cute5tupleIJNS5_1CILi1EEES8_S8_EEENS6_IJNS7_ILi128EEENS7_ILi64EEENS7_ILi256EEEEEELi256ENS_10bfloat16_tEfNS_4arch4Sm90ELb0ELb1ELb0ELb1ELb0ELb0ELb0ELb1ELb1ELb1ELb1ELb0EEENS1_21CollectiveEpilogueFwdINS6_IJSA_SC_SB_EEES9_SE_SG_Li256ELb1ELb1ELb1ELb0EEENS1_36VarlenDynamicPersistentTileSchedulerILi128ELi64ELi256ELi128ELb1ELb1ELb1ELb1ELb0ELb1EEEEEEEEEvNT_6ParamsE,"a",@progbits
	.sectionflags	@""
	.align	4
.nv.constant0._ZN7cutlass13device_kernelIN5flash11enable_sm90INS1_16FlashAttnFwdSm90INS1_25CollectiveMainloopFwdSm90ILi2EN4cute5tupleIJNS5_1CILi1EEES8_S8_EEENS6_IJNS7_ILi128EEENS7_ILi64EEENS7_ILi256EEEEEELi256ENS_10bfloat16_tEfNS_4arch4Sm90ELb0ELb1ELb0ELb1ELb0ELb0ELb0ELb1ELb1ELb1ELb1ELb0EEENS1_21CollectiveEpilogueFwdINS6_IJSA_SC_SB_EEES9_SE_SG_Li256ELb1ELb1ELb1ELb0EEENS1_36VarlenDynamicPersistentTileSchedulerILi128ELi64ELi256ELi128ELb1ELb1ELb1ELb1ELb0ELb1EEEEEEEEEvNT_6ParamsE:
	.zero		3328


//--------------------- .nv.constant0._ZN7cutlass13device_kernelIN5flash11enable_sm90INS1_16FlashAttnFwdSm90INS1_25CollectiveMainloopFwdSm90ILi2EN4cute5tupleIJNS5_1CILi1EEES8_S8_EEENS6_IJNS7_ILi128EEENS7_ILi64EEENS7_ILi256EEEEEELi256ENS_10bfloat16_tEfNS_4arch4Sm90ELb0ELb1ELb0ELb1ELb0ELb1ELb0ELb1ELb1ELb1ELb1ELb0EEENS1_21CollectiveEpilogueFwdINS6_IJSA_SC_SB_EEES9_SE_SG_Li256ELb1ELb1ELb1ELb0EEENS1_36VarlenDynamicPersistentTileSchedulerILi128ELi64ELi256ELi128ELb1ELb1ELb1ELb1ELb0ELb1EEEEEEEEEvNT_6ParamsE --------------------------
	.section	.nv.constant0._ZN7cutlass13device_kernelIN5flash11enable_sm90INS1_16FlashAttnFwdSm90INS1_25CollectiveMainloopFwdSm90ILi2EN4cute5tupleIJNS5_1CILi1EEES8_S8_EEENS6_IJNS7_ILi128EEENS7_ILi64EEENS7_ILi256EEEEEELi256ENS_10bfloat16_tEfNS_4arch4Sm90ELb0ELb1ELb0ELb1ELb0ELb1ELb0ELb1ELb1ELb1ELb1ELb0EEENS1_21CollectiveEpilogueFwdINS6_IJSA_SC_SB_EEES9_SE_SG_Li256ELb1ELb1ELb1ELb0EEENS1_36VarlenDynamicPersistentTileSchedulerILi128ELi64ELi256ELi128ELb1ELb1ELb1ELb1ELb0ELb1EEEEEEEEEvNT_6ParamsE,"a",@progbits
	.sectionflags	@""
	.align	4
.nv.constant0._ZN7cutlass13device_kernelIN5flash11enable_sm90INS1_16FlashAttnFwdSm90INS1_25CollectiveMainloopFwdSm90ILi2EN4cute5tupleIJNS5_1CILi1EEES8_S8_EEENS6_IJNS7_ILi128EEENS7_ILi64EEENS7_ILi256EEEEEELi256ENS_10bfloat16_tEfNS_4arch4Sm90ELb0ELb1ELb0ELb1ELb0ELb1ELb0ELb1ELb1ELb1ELb1ELb0EEENS1_21CollectiveEpilogueFwdINS6_IJSA_SC_SB_EEES9_SE_SG_Li256ELb1ELb1ELb1ELb0EEENS1_36VarlenDynamicPersistentTileSchedulerILi128ELi64ELi256ELi128ELb1ELb1ELb1ELb1ELb0ELb1EEEEEEEEEvNT_6ParamsE:
	.zero		3328


//--------------------- .nv.constant0._ZN7cutlass13device_kernelIN5flash11enable_sm90INS1_16FlashAttnFwdSm90INS1_25CollectiveMainloopFwdSm90ILi2EN4cute5tupleIJNS5_1CILi1EEES8_S8_EEENS6_IJNS7_ILi128EEENS7_ILi80EEENS7_ILi256EEEEEELi256ENS_10bfloat16_tEfNS_4arch4Sm90ELb1ELb0ELb0ELb0ELb0ELb0ELb0ELb1ELb1ELb1ELb1ELb0EEENS1_21CollectiveEpilogueFwdINS6_IJSA_SC_SB_EEES9_SE_SG_Li256ELb0ELb1ELb1ELb0EEENS1_19SingleTileSchedulerILb0ELb1ELb1ELi128EEEEEEEEEvNT_6ParamsE --------------------------
	.section	.nv.constant0._ZN7cutlass13device_kernelIN5flash11enable_sm90INS1_16FlashAttnFwdSm90INS1_25CollectiveMainloopFwdSm90ILi2EN4cute5tupleIJNS5_1CILi1EEES8_S8_EEENS6_IJNS7_ILi128EEENS7_ILi80EEENS7_ILi256EEEEEELi256ENS_10bfloat16_tEfNS_4arch4Sm90ELb1ELb0ELb0ELb0ELb0ELb0ELb0ELb1ELb1ELb1ELb1ELb0EEENS1_21CollectiveEpilogueFwdINS6_IJSA_SC_SB_EEES9_SE_SG_Li256ELb0ELb1ELb1ELb0EEENS1_19SingleTileSchedulerILb0ELb1ELb1ELi128EEEEEEEEEvNT_6ParamsE,"a",@progbits
	.sectionflags	@""
	.align	4
.nv.constant0._ZN7cutlass13device_kernelIN5flash11enable_sm90INS1_16FlashAttnFwdSm90INS1_25CollectiveMainloopFwdSm90ILi2EN4cute5tupleIJNS5_1CILi1EEES8_S8_EEENS6_IJNS7_ILi128EEENS7_ILi80EEENS7_ILi256EEEEEELi256ENS_10bfloat16_tEfNS_4arch4Sm90ELb1ELb0ELb0ELb0ELb0ELb0ELb0ELb1ELb1ELb1ELb1ELb0EEENS1_21CollectiveEpilogueFwdINS6_IJSA_SC_SB_EEES9_SE_SG_Li256ELb0ELb1ELb1ELb0EEENS1_19SingleTileSchedulerILb0ELb1ELb1ELi128EEEEEEEEEvNT_6ParamsE:
	.zero		3200


//--------------------- .nv.constant0._ZN7cutlass13device_kernelIN5flash11enable_sm90INS1_16FlashAttnFwdSm90INS1_25CollectiveMainloopFwdSm90ILi2EN4cute5tupleIJNS5_1CILi1EEES8_S8_EEENS6_IJNS7_ILi128EEENS7_ILi80EEENS7_ILi256EEEEEELi256ENS_10bfloat16_tEfNS_4arch4Sm90ELb1ELb0ELb0ELb1ELb0ELb0ELb0ELb1ELb1ELb1ELb1ELb0EEENS1_21CollectiveEpilogueFwdINS6_IJSA_SC_SB_EEES9_SE_SG_Li256ELb1ELb1ELb1ELb0EEENS1_36VarlenDynamicPersistentTileSchedulerILi128ELi80ELi256ELi128ELb1ELb1ELb1ELb1ELb1ELb1EEEEEEEEEvNT_6ParamsE --------------------------
	.section	.nv.constant0._ZN7cutlass13device_kernelIN5flash11enable_sm90INS1_16FlashAttnFwdSm90INS1_25CollectiveMainloopFwdSm90ILi2EN4cute5tupleIJNS5_1CILi1EEES8_S8_EEENS6_IJNS7_ILi128EEENS7_ILi80EEENS7_ILi256EEEEEELi256ENS_10bfloat16_tEfNS_4arch4Sm90ELb1ELb0ELb0ELb1ELb0ELb0ELb0ELb1ELb1ELb1ELb1ELb0EEENS1_21CollectiveEpilogueFwdINS6_IJSA_SC_SB_EEES9_SE_SG_Li256ELb1ELb1ELb1ELb0EEENS1_36VarlenDynamicPersistentTileSchedulerILi128ELi80ELi256ELi128ELb1ELb1ELb1ELb1ELb1ELb1EEEEEEEEEvNT_6ParamsE,"a",@progbits
	.sectionflags	@""
	.align	4
.nv.constant0._ZN7cutlass13device_kernelIN5flash11enable_sm90INS1_16FlashAttnFwdSm90INS1_25CollectiveMainloopFwdSm90ILi2EN4cute5tupleIJNS5_1CILi1EEES8_S8_EEENS6_IJNS7_ILi128EEENS7_ILi80EEENS7_ILi256EEEEEELi256ENS_10bfloat16_tEfNS_4arch4Sm90ELb1ELb0ELb0ELb1ELb0ELb0ELb0ELb1ELb1ELb1ELb1ELb0EEENS1_21CollectiveEpilogueFwdINS6_IJSA_SC_SB_EEES9_SE_SG_Li256ELb1ELb1ELb1ELb0EEENS1_36VarlenDynamicPersistentTileSchedulerILi128ELi80ELi256ELi128ELb1ELb1ELb1ELb1ELb1ELb1EEEEEEEEEvNT_6ParamsE:
	.zero		3328


//--------------------- .nv.constant0._ZN7cutlass13device_kernelIN5flash11enable_sm90INS1_16FlashAttnFwdSm90INS1_25CollectiveMainloopFwdSm90ILi2EN4cute5tupleIJNS5_1CILi1EEES8_S8_EEENS6_IJNS7_ILi128EEENS7_ILi80EEENS7_ILi256EEEEEELi256ENS_10bfloat16_tEfNS_4arch4Sm90ELb1ELb0ELb0ELb1ELb0ELb1ELb0ELb1ELb1ELb1ELb1ELb0EEENS1_21CollectiveEpilogueFwdINS6_IJSA_SC_SB_EEES9_SE_SG_Li256ELb1ELb1ELb1ELb0EEENS1_36VarlenDynamicPersistentTileSchedulerILi128ELi80ELi256ELi128ELb1ELb1ELb1ELb1ELb1ELb1EEEEEEEEEvNT_6ParamsE --------------------------
	.section	.nv.constant0._ZN7cutlass13device_kernelIN5flash11enable_sm90INS1_16FlashAttnFwdSm90INS1_25CollectiveMainloopFwdSm90ILi2EN4cute5tupleIJNS5_1CILi1EEES8_S8_EEENS6_IJNS7_ILi128EEENS7_ILi80EEENS7_ILi256EEEEEELi256ENS_10bfloat16_tEfNS_4arch4Sm90ELb1ELb0ELb0ELb1ELb0ELb1ELb0ELb1ELb1ELb1ELb1ELb0EEENS1_21CollectiveEpilogueFwdINS6_IJSA_SC_SB_EEES9_SE_SG_Li256ELb1ELb1ELb1ELb0EEENS1_36VarlenDynamicPersistentTileSchedulerILi128ELi80ELi256ELi128ELb1ELb1ELb1ELb1ELb1ELb1EEEEEEEEEvNT_6ParamsE,"a",@progbits
	.sectionflags	@""
	.align	4
.nv.constant0._ZN7cutlass13device_kernelIN5flash11enable_sm90INS1_16FlashAttnFwdSm90INS1_25CollectiveMainloopFwdSm90ILi2EN4cute5tupleIJNS5_1CILi1EEES8_S8_EEENS6_IJNS7_ILi128EEENS7_ILi80EEENS7_ILi256EEEEEELi256ENS_10bfloat16_tEfNS_4arch4Sm90ELb1ELb0ELb0ELb1ELb0ELb1ELb0ELb1ELb1ELb1ELb1ELb0EEENS1_21CollectiveEpilogueFwdINS6_IJSA_SC_SB_EEES9_SE_SG_Li256ELb1ELb1ELb1ELb0EEENS1_36VarlenDynamicPersistentTileSchedulerILi128ELi80ELi256ELi128ELb1ELb1ELb1ELb1ELb1ELb1EEEEEEEEEvNT_6ParamsE:
	.zero		3328


//--------------------- .nv.constant0._ZN7cutlass13device_kernelIN5flash11enable_sm90INS1_16FlashAttnFwdSm90INS1_25CollectiveMainloopFwdSm90ILi2EN4cute5tupleIJNS5_1CILi1EEES8_S8_EEENS6_IJNS7_ILi128EEENS7_ILi112EEENS7_ILi192EEEEEELi192ENS_10bfloat16_tEfNS_4arch4Sm90ELb0ELb0ELb0ELb0ELb0ELb0ELb0ELb1ELb1ELb1ELb1ELb0EEENS1_21CollectiveEpilogueFwdINS6_IJSA_SC_SB_EEES9_SE_SG_Li256ELb0ELb1ELb1ELb0EEENS1_19SingleTileSchedulerILb0ELb1ELb1ELi128EEEEEEEEEvNT_6ParamsE --------------------------
	.section	.nv.constant0._ZN7cutlass13device_kernelIN5flash11enable_sm90INS1_16FlashAttnFwdSm90INS1_25CollectiveMainloopFwdSm90ILi2EN4cute5tupleIJNS5_1CILi1EEES8_S8_EEENS6_IJNS7_ILi128EEENS7_ILi112EEENS7_ILi192EEEEEELi192ENS_10bfloat16_tEfNS_4arch4Sm90ELb0ELb0ELb0ELb0ELb0ELb0ELb0ELb1ELb1ELb1ELb1ELb0EEENS1_21CollectiveEpilogueFwdINS6_IJSA_SC_SB_EEES9_SE_SG_Li256ELb0ELb1ELb1ELb0EEENS1_19SingleTileSchedulerILb0ELb1ELb1ELi128EEEEEEEEEvNT_6ParamsE,"a",@progbits
	.sectionflags	@""
	.align	4
.nv.constant0._ZN7cutlass13device_kernelIN5flash11enable_sm90INS1_16FlashAttnFwdSm90INS1_25CollectiveMainloopFwdSm90ILi2EN4cute5tupleIJNS5_1CILi1EEES8_S8_EEENS6_IJNS7_ILi128EEENS7_ILi112EEENS7_ILi192EEEEEELi192ENS_10bfloat16_tEfNS_4arch4Sm90ELb0ELb0ELb0ELb0ELb0ELb0ELb0ELb1ELb1ELb1ELb1ELb0EEENS1_21CollectiveEpilogueFwdINS6_IJSA_SC_SB_EEES9_SE_SG_Li256ELb0ELb1ELb1ELb0EEENS1_19SingleTileSchedulerILb0ELb1ELb1ELi128EEEEEEEEEvNT_6ParamsE:
	.zero		3200


//--------------------- .nv.constant0._ZN7cutlass13device_kernelIN5flash11enable_sm90INS1_16FlashAttnFwdSm90INS1_25CollectiveMainloopFwdSm90ILi2EN4cute5tupleIJNS5_1CILi1EEES8_S8_EEENS6_IJNS7_ILi128EEENS7_ILi112EEENS7_ILi192EEEEEELi192ENS_10bfloat16_tEfNS_4arch4Sm90ELb0ELb0ELb0ELb1ELb0ELb0ELb0ELb1ELb1ELb1ELb1ELb0EEENS1_21CollectiveEpilogueFwdINS6_IJSA_SC_SB_EEES9_SE_SG_Li256ELb1ELb1ELb1ELb0EEENS1_36VarlenDynamicPersistentTileSchedulerILi128ELi112ELi256ELi128ELb1ELb1ELb1ELb0ELb1ELb1EEEEEEEEEvNT_6ParamsE --------------------------
	.section	.nv.constant0._ZN7cutlass13device_kernelIN5flash11enable_sm90INS1_16FlashAttnFwdSm90INS1_25CollectiveMainloopFwdSm90ILi2EN4cute5tupleIJNS5_1CILi1EEES8_S8_EEENS6_IJNS7_ILi128EEENS7_ILi112EEENS7_ILi192EEEEEELi192ENS_10bfloat16_tEfNS_4arch4Sm90ELb0ELb0ELb0ELb1ELb0ELb0ELb0ELb1ELb1ELb1ELb1ELb0EEENS1_21CollectiveEpilogueFwdINS6_IJSA_SC_SB_EEES9_SE_SG_Li256ELb1ELb1ELb1ELb0EEENS1_36VarlenDynamicPersistentTileSchedulerILi128ELi112ELi256ELi128ELb1ELb1ELb1ELb0ELb1ELb1EEEEEEEEEvNT_6ParamsE,"a",@progbits
	.sectionflags	@""
	.align	4
.nv.constant0._ZN7cutlass13device_kernelIN5flash11enable_sm90INS1_16FlashAttnFwdSm90INS1_25CollectiveMainloopFwdSm90ILi2EN4cute5tupleIJNS5_1CILi1EEES8_S8_EEENS6_IJNS7_ILi128EEENS7_ILi112EEENS7_ILi192EEEEEELi192ENS_10bfloat16_tEfNS_4arch4Sm90ELb0ELb0ELb0ELb1ELb0ELb0ELb0ELb1ELb1ELb1ELb1ELb0EEENS1_21CollectiveEpilogueFwdINS6_IJSA_SC_SB_EEES9_SE_SG_Li256ELb1ELb1ELb1ELb0EEENS1_36VarlenDynamicPersistentTileSchedulerILi128ELi112ELi256ELi128ELb1ELb1ELb1ELb0ELb1ELb1EEEEEEEEEvNT_6ParamsE:
	.zero		3328


//--------------------- .nv.constant0._ZN7cutlass13device_kernelIN5flash11enable_sm90INS1_16FlashAttnFwdSm90INS1_25CollectiveMainloopFwdSm90ILi2EN4cute5tupleIJNS5_1CILi1EEES8_S8_EEENS6_IJNS7_ILi128EEENS7_ILi112EEENS7_ILi192EEEEEELi192ENS_10bfloat16_tEfNS_4arch4Sm90ELb0ELb0ELb0ELb1ELb0ELb1ELb0ELb1ELb1ELb1ELb1ELb0EEENS1_21CollectiveEpilogueFwdINS6_IJSA_SC_SB_EEES9_SE_SG_Li256ELb1ELb1ELb1ELb0EEENS1_36VarlenDynamicPersistentTileSchedulerILi128ELi112ELi256ELi128ELb1ELb1ELb1ELb0ELb1ELb1EEEEEEEEEvNT_6ParamsE --------------------------
	.section	.nv.constant0._ZN7cutlass13device_kernelIN5flash11enable_sm90INS1_16FlashAttnFwdSm90INS1_25CollectiveMainloopFwdSm90ILi2EN4cute5tupleIJNS5_1CILi1EEES8_S8_EEENS6_IJNS7_ILi128EEENS7_ILi112EEENS7_ILi192EEEEEELi192ENS_10bfloat16_tEfNS_4arch4Sm90ELb0ELb0ELb0ELb1ELb0ELb1ELb0ELb1ELb1ELb1ELb1ELb0EEENS1_21CollectiveEpilogueFwdINS6_IJSA_SC_SB_EEES9_SE_SG_Li256ELb1ELb1ELb1ELb0EEENS1_36VarlenDynamicPersistentTileSchedulerILi128ELi112ELi256ELi128ELb1ELb1ELb1ELb0ELb1ELb1EEEEEEEEEvNT_6ParamsE,"a",@progbits
	.sectionflags	@""
	.align	4
.nv.constant0._ZN7cutlass13device_kernelIN5flash11enable_sm90INS1_16FlashAttnFwdSm90INS1_25CollectiveMainloopFwdSm90ILi2EN4cute5tupleIJNS5_1CILi1EEES8_S8_EEENS6_IJNS7_ILi128EEENS7_ILi112EEENS7_ILi192EEEEEELi192ENS_10bfloat16_tEfNS_4arch4Sm90ELb0ELb0ELb0ELb1ELb0ELb1ELb0ELb1ELb1ELb1ELb1ELb0EEENS1_21CollectiveEpilogueFwdINS6_IJSA_SC_SB_EEES9_SE_SG_Li256ELb1ELb1ELb1ELb0EEENS1_36VarlenDynamicPersistentTileSchedulerILi128ELi112ELi256ELi128ELb1ELb1ELb1ELb0ELb1ELb1EEEEEEEEEvNT_6ParamsE:
	.zero		3328


//--------------------- .nv.constant0._ZN7cutlass13device_kernelIN5flash11enable_sm90INS1_16FlashAttnFwdSm90INS1_25CollectiveMainloopFwdSm90ILi2EN4cute5tupleIJNS5_1CILi1EEES8_S8_EEENS6_IJNS7_ILi128EEENS7_ILi96EEENS7_ILi192EEEEEELi192ENS_10bfloat16_tEfNS_4arch4Sm90ELb0ELb1ELb0ELb0ELb0ELb0ELb0ELb1ELb1ELb1ELb1ELb0EEENS1_21CollectiveEpilogueFwdINS6_IJSA_SC_SB_EEES9_SE_SG_Li256ELb0ELb1ELb1ELb0EEENS1_19SingleTileSchedulerILb0ELb1ELb1ELi128EEEEEEEEEvNT_6ParamsE --------------------------
	.section	.nv.constant0._ZN7cutlass13device_kernelIN5flash11enable_sm90INS1_16FlashAttnFwdSm90INS1_25CollectiveMainloopFwdSm90ILi2EN4cute5tupleIJNS5_1CILi1EEES8_S8_EEENS6_IJNS7_ILi128EEENS7_ILi96EEENS7_ILi192EEEEEELi192ENS_10bfloat16_tEfNS_4arch4Sm90ELb0ELb1ELb0ELb0ELb0ELb0ELb0ELb1ELb1ELb1ELb1ELb0EEENS1_21CollectiveEpilogueFwdINS6_IJSA_SC_SB_EEES9_SE_SG_Li256ELb0ELb1ELb1ELb0EEENS1_19SingleTileSchedulerILb0ELb1ELb1ELi128EEEEEEEEEvNT_6ParamsE,"a",@progbits
	.sectionflags	@""
	.align	4
.nv.constant0._ZN7cutlass13device_kernelIN5flash11enable_sm90INS1_16FlashAttnFwdSm90INS1_25CollectiveMainloopFwdSm90ILi2EN4cute5tupleIJNS5_1CILi1EEES8_S8_EEENS6_IJNS7_ILi128EEENS7_ILi96EEENS7_ILi192EEEEEELi192ENS_10bfloat16_tEfNS_4arch4Sm90ELb0ELb1ELb0ELb0ELb0ELb0ELb0ELb1ELb1ELb1ELb1ELb0EEENS1_21CollectiveEpilogueFwdINS6_IJSA_SC_SB_EEES9_SE_SG_Li256ELb0ELb1ELb1ELb0EEENS1_19SingleTileSchedulerILb0ELb1ELb1ELi128EEEEEEEEEvNT_6ParamsE:
	.zero		3200


//--------------------- .nv.constant0._ZN7cutlass13device_kernelIN5flash11enable_sm90INS1_16FlashAttnFwdSm90INS1_25CollectiveMainloopFwdSm90ILi2EN4cute5tupleIJNS5_1CILi1EEES8_S8_EEENS6_IJNS7_ILi128EEENS7_ILi96EEENS7_ILi192EEEEEELi192ENS_10bfloat16_tEfNS_4arch4Sm90ELb0ELb1ELb0ELb1ELb0ELb0ELb0ELb1ELb1ELb1ELb1ELb0EEENS1_21CollectiveEpilogueFwdINS6_IJSA_SC_SB_EEES9_SE_SG_Li256ELb1ELb1ELb1ELb0EEENS1_36VarlenDynamicPersistentTileSchedulerILi128ELi96ELi256ELi128ELb1ELb1ELb1ELb1ELb0ELb1EEEEEEEEEvNT_6ParamsE --------------------------
	.section	.nv.constant0._ZN7cutlass13device_kernelIN5flash11enable_sm90INS1_16FlashAttnFwdSm90INS1_25CollectiveMainloopFwdSm90ILi2EN4cute5tupleIJNS5_1CILi1EEES8_S8_EEENS6_IJNS7_ILi128EEENS7_ILi96EEENS7_ILi192EEEEEELi192ENS_10bfloat16_tEfNS_4arch4Sm90ELb0ELb1ELb0ELb1ELb0ELb0ELb0ELb1ELb1ELb1ELb1ELb0EEENS1_21CollectiveEpilogueFwdINS6_IJSA_SC_SB_EEES9_SE_SG_Li256ELb1ELb1ELb1ELb0EEENS1_36VarlenDynamicPersistentTileSchedulerILi128ELi96ELi256ELi128ELb1ELb1ELb1ELb1ELb0ELb1EEEEEEEEEvNT_6ParamsE,"a",@progbits
	.sectionflags	@""
	.align	4
.nv.constant0._ZN7cutlass13device_kernelIN5flash11enable_sm90INS1_16FlashAttnFwdSm90INS1_25CollectiveMainloopFwdSm90ILi2EN4cute5tupleIJNS5_1CILi1EEES8_S8_EEENS6_IJNS7_ILi128EEENS7_ILi96EEENS7_ILi192EEEEEELi192ENS_10bfloat16_tEfNS_4arch4Sm90ELb0ELb1ELb0ELb1ELb0ELb0ELb0ELb1ELb1ELb1ELb1ELb0EEENS1_21CollectiveEpilogueFwdINS6_IJSA_SC_SB_EEES9_SE_SG_Li256ELb1ELb1ELb1ELb0EEENS1_36VarlenDynamicPersistentTileSchedulerILi128ELi96ELi256ELi128ELb1ELb1ELb1ELb1ELb0ELb1EEEEEEEEEvNT_6ParamsE:
	.zero		3328


//--------------------- .nv.constant0._ZN7cutlass13device_kernelIN5flash11enable_sm90INS1_16FlashAttnFwdSm90INS1_25CollectiveMainloopFwdSm90ILi2EN4cute5tupleIJNS5_1CILi1EEES8_S8_EEENS6_IJNS7_ILi128EEENS7_ILi96EEENS7_ILi192EEEEEELi192ENS_10bfloat16_tEfNS_4arch4Sm90ELb0ELb1ELb0ELb1ELb0ELb1ELb0ELb1ELb1ELb1ELb1ELb0EEENS1_21CollectiveEpilogueFwdINS6_IJSA_SC_SB_EEES9_SE_SG_Li256ELb1ELb1ELb1ELb0EEENS1_36VarlenDynamicPersistentTileSchedulerILi128ELi96ELi256ELi128ELb1ELb1ELb1ELb1ELb0ELb1EEEEEEEEEvNT_6ParamsE --------------------------
	.section	.nv.constant0._ZN7cutlass13device_kernelIN5flash11enable_sm90INS1_16FlashAttnFwdSm90INS1_25CollectiveMainloopFwdSm90ILi2EN4cute5tupleIJNS5_1CILi1EEES8_S8_EEENS6_IJNS7_ILi128EEENS7_ILi96EEENS7_ILi192EEEEEELi192ENS_10bfloat16_tEfNS_4arch4Sm90ELb0ELb1ELb0ELb1ELb0ELb1ELb0ELb1ELb1ELb1ELb1ELb0EEENS1_21CollectiveEpilogueFwdINS6_IJSA_SC_SB_EEES9_SE_SG_Li256ELb1ELb1ELb1ELb0EEENS1_36VarlenDynamicPersistentTileSchedulerILi128ELi96ELi256ELi128ELb1ELb1ELb1ELb1ELb0ELb1EEEEEEEEEvNT_6ParamsE,"a",@progbits
	.sectionflags	@""
	.align	4
.nv.constant0._ZN7cutlass13device_kernelIN5flash11enable_sm90INS1_16FlashAttnFwdSm90INS1_25CollectiveMainloopFwdSm90ILi2EN4cute5tupleIJNS5_1CILi1EEES8_S8_EEENS6_IJNS7_ILi128EEENS7_ILi96EEENS7_ILi192EEEEEELi192ENS_10bfloat16_tEfNS_4arch4Sm90ELb0ELb1ELb0ELb1ELb0ELb1ELb0ELb1ELb1ELb1ELb1ELb0EEENS1_21CollectiveEpilogueFwdINS6_IJSA_SC_SB_EEES9_SE_SG_Li256ELb1ELb1ELb1ELb0EEENS1_36VarlenDynamicPersistentTileSchedulerILi128ELi96ELi256ELi128ELb1ELb1ELb1ELb1ELb0ELb1EEEEEEEEEvNT_6ParamsE:
	.zero		3328


//--------------------- .nv.constant0._ZN7cutlass13device_kernelIN5flash11enable_sm90INS1_16FlashAttnFwdSm90INS1_25CollectiveMainloopFwdSm90ILi2EN4cute5tupleIJNS5_1CILi1EEES8_S8_EEENS6_IJNS7_ILi128EEENS7_ILi112EEENS7_ILi192EEEEEELi192ENS_10bfloat16_tEfNS_4arch4Sm90ELb1ELb0ELb0ELb0ELb0ELb0ELb0ELb1ELb1ELb1ELb1ELb0EEENS1_21CollectiveEpilogueFwdINS6_IJSA_SC_SB_EEES9_SE_SG_Li256ELb0ELb1ELb1ELb0EEENS1_19SingleTileSchedulerILb0ELb1ELb1ELi128EEEEEEEEEvNT_6ParamsE --------------------------
	.section	.nv.constant0._ZN7cutlass13device_kernelIN5flash11enable_sm90INS1_16FlashAttnFwdSm90INS1_25CollectiveMainloopFwdSm90ILi2EN4cute5tupleIJNS5_1CILi1EEES8_S8_EEENS6_IJNS7_ILi128EEENS7_ILi112EEENS7_ILi192EEEEEELi192ENS_10bfloat16_tEfNS_4arch4Sm90ELb1ELb0ELb0ELb0ELb0ELb0ELb0ELb1ELb1ELb1ELb1ELb0EEENS1_21CollectiveEpilogueFwdINS6_IJSA_SC_SB_EEES9_SE_SG_Li256ELb0ELb1ELb1ELb0EEENS1_19SingleTileSchedulerILb0ELb1ELb1ELi128EEEEEEEEEvNT_6ParamsE,"a",@progbits
	.sectionflags	@""
	.align	4
.nv.constant0._ZN7cutlass13device_kernelIN5flash11enable_sm90INS1_16FlashAttnFwdSm90INS1_25CollectiveMainloopFwdSm90ILi2EN4cute5tupleIJNS5_1CILi1EEES8_S8_EEENS6_IJNS7_ILi128EEENS7_ILi112EEENS7_ILi192EEEEEELi192ENS_10bfloat16_tEfNS_4arch4Sm90ELb1ELb0ELb0ELb0ELb0ELb0ELb0ELb1ELb1ELb1ELb1ELb0EEENS1_21CollectiveEpilogueFwdINS6_IJSA_SC_SB_EEES9_SE_SG_Li256ELb0ELb1ELb1ELb0EEENS1_19SingleTileSchedulerILb0ELb1ELb1ELi128EEEEEEEEEvNT_6ParamsE:
	.zero		3200


//--------------------- .nv.constant0._ZN7cutlass13device_kernelIN5flash11enable_sm90INS1_16FlashAttnFwdSm90INS1_25CollectiveMainloopFwdSm90ILi2EN4cute5tupleIJNS5_1CILi1EEES8_S8_EEENS6_IJNS7_ILi128EEENS7_ILi112EEENS7_ILi192EEEEEELi192ENS_10bfloat16_tEfNS_4arch4Sm90ELb1ELb0ELb0ELb1ELb0ELb0ELb0ELb1ELb1ELb1ELb1ELb0EEENS1_21CollectiveEpilogueFwdINS6_IJSA_SC_SB_EEES9_SE_SG_Li256ELb1ELb1ELb1ELb0EEENS1_36VarlenDynamicPersistentTileSchedulerILi128ELi112ELi256ELi128ELb1ELb1ELb1ELb1ELb1ELb1EEEEEEEEEvNT_6ParamsE --------------------------
	.section	.nv.constant0._ZN7cutlass13device_kernelIN5flash11enable_sm90INS1_16FlashAttnFwdSm90INS1_25CollectiveMainloopFwdSm90ILi2EN4cute5tupleIJNS5_1CILi1EEES8_S8_EEENS6_IJNS7_ILi128EEENS7_ILi112EEENS7_ILi192EEEEEELi192ENS_10bfloat16_tEfNS_4arch4Sm90ELb1ELb0ELb0ELb1ELb0ELb0ELb0ELb1ELb1ELb1ELb1ELb0EEENS1_21CollectiveEpilogueFwdINS6_IJSA_SC_SB_EEES9_SE_SG_Li256ELb1ELb1ELb1ELb0EEENS1_36VarlenDynamicPersistentTileSchedulerILi128ELi112ELi256ELi128ELb1ELb1ELb1ELb1ELb1ELb1EEEEEEEEEvNT_6ParamsE,"a",@progbits
	.sectionflags	@""
	.align	4
.nv.constant0._ZN7cutlass13device_kernelIN5flash11enable_sm90INS1_16FlashAttnFwdSm90INS1_25CollectiveMainloopFwdSm90ILi2EN4cute5tupleIJNS5_1CILi1EEES8_S8_EEENS6_IJNS7_ILi128EEENS7_ILi112EEENS7_ILi192EEEEEELi192ENS_10bfloat16_tEfNS_4arch4Sm90ELb1ELb0ELb0ELb1ELb0ELb0ELb0ELb1ELb1ELb1ELb1ELb0EEENS1_21CollectiveEpilogueFwdINS6_IJSA_SC_SB_EEES9_SE_SG_Li256ELb1ELb1ELb1ELb0EEENS1_36VarlenDynamicPersistentTileSchedulerILi128ELi112ELi256ELi128ELb1ELb1ELb1ELb1ELb1ELb1EEEEEEEEEvNT_6ParamsE:
	.zero		3328


//--------------------- .nv.constant0._ZN7cutlass13device_kernelIN5flash11enable_sm90INS1_16FlashAttnFwdSm90INS1_25CollectiveMainloopFwdSm90ILi2EN4cute5tupleIJNS5_1CILi1EEES8_S8_EEENS6_IJNS7_ILi128EEENS7_ILi112EEENS7_ILi192EEEEEELi192ENS_10bfloat16_tEfNS_4arch4Sm90ELb1ELb0ELb0ELb1ELb0ELb1ELb0ELb1ELb1ELb1ELb1ELb0EEENS1_21CollectiveEpilogueFwdINS6_IJSA_SC_SB_EEES9_SE_SG_Li256ELb1ELb1ELb1ELb0EEENS1_36VarlenDynamicPersistentTileSchedulerILi128ELi112ELi256ELi128ELb1ELb1ELb1ELb1ELb1ELb1EEEEEEEEEvNT_6ParamsE --------------------------
	.section	.nv.constant0._ZN7cutlass13device_kernelIN5flash11enable_sm90INS1_16FlashAttnFwdSm90INS1_25CollectiveMainloopFwdSm90ILi2EN4cute5tupleIJNS5_1CILi1EEES8_S8_EEENS6_IJNS7_ILi128EEENS7_ILi112EEENS7_ILi192EEEEEELi192ENS_10bfloat16_tEfNS_4arch4Sm90ELb1ELb0ELb0ELb1ELb0ELb1ELb0ELb1ELb1ELb1ELb1ELb0EEENS1_21CollectiveEpilogueFwdINS6_IJSA_SC_SB_EEES9_SE_SG_Li256ELb1ELb1ELb1ELb0EEENS1_36VarlenDynamicPersistentTileSchedulerILi128ELi112ELi256ELi128ELb1ELb1ELb1ELb1ELb1ELb1EEEEEEEEEvNT_6ParamsE,"a",@progbits
	.sectionflags	@""
	.align	4
.nv.constant0._ZN7cutlass13device_kernelIN5flash11enable_sm90INS1_16FlashAttnFwdSm90INS1_25CollectiveMainloopFwdSm90ILi2EN4cute5tupleIJNS5_1CILi1EEES8_S8_EEENS6_IJNS7_ILi128EEENS7_ILi112EEENS7_ILi192EEEEEELi192ENS_10bfloat16_tEfNS_4arch4Sm90ELb1ELb0ELb0ELb1ELb0ELb1ELb0ELb1ELb1ELb1ELb1ELb0EEENS1_21CollectiveEpilogueFwdINS6_IJSA_SC_SB_EEES9_SE_SG_Li256ELb1ELb1ELb1ELb0EEENS1_36VarlenDynamicPersistentTileSchedulerILi128ELi112ELi256ELi128ELb1ELb1ELb1ELb1ELb1ELb1EEEEEEEEEvNT_6ParamsE:
	.zero		3328


//--------------------- .nv.constant0._ZN7cutlass13device_kernelIN5flash11enable_sm90INS1_16FlashAttnFwdSm90INS1_25CollectiveMainloopFwdSm90ILi2EN4cute5tupleIJNS5_1CILi1EEES8_S8_EEENS6_IJNS7_ILi128EEENS7_ILi176EEESA_EEELi128ENS_10bfloat16_tEfNS_4arch4Sm90ELb0ELb0ELb0ELb0ELb0ELb0ELb0ELb1ELb1ELb1ELb1ELb0EEENS1_21CollectiveEpilogueFwdINS6_IJSA_SA_SB_EEES9_SD_SF_Li256ELb0ELb1ELb1ELb0EEENS1_19SingleTileSchedulerILb0ELb1ELb1ELi128EEEEEEEEEvNT_6ParamsE --------------------------
	.section	.nv.constant0._ZN7cutlass13device_kernelIN5flash11enable_sm90INS1_16FlashAttnFwdSm90INS1_25CollectiveMainloopFwdSm90ILi2EN4cute5tupleIJNS5_1CILi1EEES8_S8_EEENS6_IJNS7_ILi128EEENS7_ILi176EEESA_EEELi128ENS_10bfloat16_tEfNS_4arch4Sm90ELb0ELb0ELb0ELb0ELb0ELb0ELb0ELb1ELb1ELb1ELb1ELb0EEENS1_21CollectiveEpilogueFwdINS6_IJSA_SA_SB_EEES9_SD_SF_Li256ELb0ELb1ELb1ELb0EEENS1_19SingleTileSchedulerILb0ELb1ELb1ELi128EEEEEEEEEvNT_6ParamsE,"a",@progbits
	.sectionflags	@""
	.align	4
.nv.constant0._ZN7cutlass13device_kernelIN5flash11enable_sm90INS1_16FlashAttnFwdSm90INS1_25CollectiveMainloopFwdSm90ILi2EN4cute5tupleIJNS5_1CILi1EEES8_S8_EEENS6_IJNS7_ILi128EEENS7_ILi176EEESA_EEELi128ENS_10bfloat16_tEfNS_4arch4Sm90ELb0ELb0ELb0ELb0ELb0ELb0ELb0ELb1ELb1ELb1ELb1ELb0EEENS1_21CollectiveEpilogueFwdINS6_IJSA_SA_SB_EEES9_SD_SF_Li256ELb0ELb1ELb1ELb0EEENS1_19SingleTileSchedulerILb0ELb1ELb1ELi128EEEEEEEEEvNT_6ParamsE:
	.zero		3200


//--------------------- .nv.constant0._ZN7cutlass13device_kernelIN5flash11enable_sm90INS1_16FlashAttnFwdSm90INS1_25CollectiveMainloopFwdSm90ILi2EN4cute5tupleIJNS5_1CILi1EEES8_S8_EEENS6_IJNS7_ILi128EEENS7_ILi176EEESA_EEELi128ENS_10bfloat16_tEfNS_4arch4Sm90ELb0ELb0ELb0ELb1ELb0ELb0ELb0ELb1ELb1ELb1ELb1ELb0EEENS1_21CollectiveEpilogueFwdINS6_IJSA_SA_SB_EEES9_SD_SF_Li256ELb1ELb1ELb1ELb0EEENS1_36VarlenDynamicPersistentTileSchedulerILi128ELi176ELi256ELi128ELb1ELb1ELb1ELb0ELb1ELb1EEEEEEEEEvNT_6ParamsE --------------------------
	.section	.nv.constant0._ZN7cutlass13device_kernelIN5flash11enable_sm90INS1_16FlashAttnFwdSm90INS1_25CollectiveMainloopFwdSm90ILi2EN4cute5tupleIJNS5_1CILi1EEES8_S8_EEENS6_IJNS7_ILi128EEENS7_ILi176EEESA_EEELi128ENS_10bfloat16_tEfNS_4arch4Sm90ELb0ELb0ELb0ELb1ELb0ELb0ELb0ELb1ELb1ELb1ELb1ELb0EEENS1_21CollectiveEpilogueFwdINS6_IJSA_SA_SB_EEES9_SD_SF_Li256ELb1ELb1ELb1ELb0EEENS1_36VarlenDynamicPersistentTileSchedulerILi128ELi176ELi256ELi128ELb1ELb1ELb1ELb0ELb1ELb1EEEEEEEEEvNT_6ParamsE,"a",@progbits
	.sectionflags	@""
	.align	4
.nv.constant0._ZN7cutlass13device_kernelIN5flash11enable_sm90INS1_16FlashAttnFwdSm90INS1_25CollectiveMainloopFwdSm90ILi2EN4cute5tupleIJNS5_1CILi1EEES8_S8_EEENS6_IJNS7_ILi128EEENS7_ILi176EEESA_EEELi128ENS_10bfloat16_tEfNS_4arch4Sm90ELb0ELb0ELb0ELb1ELb0ELb0ELb0ELb1ELb1ELb1ELb1ELb0EEENS1_21CollectiveEpilogueFwdINS6_IJSA_SA_SB_EEES9_SD_SF_Li256ELb1ELb1ELb1ELb0EEENS1_36VarlenDynamicPersistentTileSchedulerILi128ELi176ELi256ELi128ELb1ELb1ELb1ELb0ELb1ELb1EEEEEEEEEvNT_6ParamsE:
	.zero		3328


//--------------------- .nv.constant0._ZN7cutlass13device_kernelIN5flash11enable_sm90INS1_16FlashAttnFwdSm90INS1_25CollectiveMainloopFwdSm90ILi2EN4cute5tupleIJNS5_1CILi1EEES8_S8_EEENS6_IJNS7_ILi128EEENS7_ILi176EEESA_EEELi128ENS_10bfloat16_tEfNS_4arch4Sm90ELb0ELb0ELb0ELb1ELb0ELb1ELb0ELb1ELb1ELb1ELb1ELb0EEENS1_21CollectiveEpilogueFwdINS6_IJSA_SA_SB_EEES9_SD_SF_Li256ELb1ELb1ELb1ELb0EEENS1_36VarlenDynamicPersistentTileSchedulerILi128ELi176ELi256ELi128ELb1ELb1ELb1ELb0ELb1ELb1EEEEEEEEEvNT_6ParamsE --------------------------
	.section	.nv.constant0._ZN7cutlass13device_kernelIN5flash11enable_sm90INS1_16FlashAttnFwdSm90INS1_25CollectiveMainloopFwdSm90ILi2EN4cute5tupleIJNS5_1CILi1EEES8_S8_EEENS6_IJNS7_ILi128EEENS7_ILi176EEESA_EEELi128ENS_10bfloat16_tEfNS_4arch4Sm90ELb0ELb0ELb0ELb1ELb0ELb1ELb0ELb1ELb1ELb1ELb1ELb0EEENS1_21CollectiveEpilogueFwdINS6_IJSA_SA_SB_EEES9_SD_SF_Li256ELb1ELb1ELb1ELb0EEENS1_36VarlenDynamicPersistentTileSchedulerILi128ELi176ELi256ELi128ELb1ELb1ELb1ELb0ELb1ELb1EEEEEEEEEvNT_6ParamsE,"a",@progbits
	.sectionflags	@""
	.align	4
.nv.constant0._ZN7cutlass13device_kernelIN5flash11enable_sm90INS1_16FlashAttnFwdSm90INS1_25CollectiveMainloopFwdSm90ILi2EN4cute5tupleIJNS5_1CILi1EEES8_S8_EEENS6_IJNS7_ILi128EEENS7_ILi176EEESA_EEELi128ENS_10bfloat16_tEfNS_4arch4Sm90ELb0ELb0ELb0ELb1ELb0ELb1ELb0ELb1ELb1ELb1ELb1ELb0EEENS1_21CollectiveEpilogueFwdINS6_IJSA_SA_SB_EEES9_SD_SF_Li256ELb1ELb1ELb1ELb0EEENS1_36VarlenDynamicPersistentTileSchedulerILi128ELi176ELi256ELi128ELb1ELb1ELb1ELb0ELb1ELb1EEEEEEEEEvNT_6ParamsE:
	.zero		3328


//--------------------- .nv.constant0._ZN7cutlass13device_kernelIN5flash11enable_sm90INS1_16FlashAttnFwdSm90INS1_25CollectiveMainloopFwdSm90ILi2EN4cute5tupleIJNS5_1CILi1EEES8_S8_EEENS6_IJNS7_ILi128EEESA_SA_EEELi128ENS_10bfloat16_tEfNS_4arch4Sm90ELb0ELb1ELb0ELb0ELb0ELb0ELb0ELb1ELb1ELb1ELb1ELb0EEENS1_21CollectiveEpilogueFwdISB_S9_SC_SE_Li256ELb0ELb1ELb1ELb0EEENS1_19SingleTileSchedulerILb0ELb1ELb1ELi128EEEEEEEEEvNT_6ParamsE --------------------------
	.section	.nv.constant0._ZN7cutlass13device_kernelIN5flash11enable_sm90INS1_16FlashAttnFwdSm90INS1_25CollectiveMainloopFwdSm90ILi2EN4cute5tupleIJNS5_1CILi1EEES8_S8_EEENS6_IJNS7_ILi128EEESA_SA_EEELi128ENS_10bfloat16_tEfNS_4arch4Sm90ELb0ELb1ELb0ELb0ELb0ELb0ELb0ELb1ELb1ELb1ELb1ELb0EEENS1_21CollectiveEpilogueFwdISB_S9_SC_SE_Li256ELb0ELb1ELb1ELb0EEENS1_19SingleTileSchedulerILb0ELb1ELb1ELi128EEEEEEEEEvNT_6ParamsE,"a",@progbits
	.sectionflags	@""
	.align	4
.nv.constant0._ZN7cutlass13device_kernelIN5flash11enable_sm90INS1_16FlashAttnFwdSm90INS1_25CollectiveMainloopFwdSm90ILi2EN4cute5tupleIJNS5_1CILi1EEES8_S8_EEENS6_IJNS7_ILi128EEESA_SA_EEELi128ENS_10bfloat16_tEfNS_4arch4Sm90ELb0ELb1ELb0ELb0ELb0ELb0ELb0ELb1ELb1ELb1ELb1ELb0EEENS1_21CollectiveEpilogueFwdISB_S9_SC_SE_Li256ELb0ELb1ELb1ELb0EEENS1_19SingleTileSchedulerILb0ELb1ELb1ELi128EEEEEEEEEvNT_6ParamsE:
	.zero		3200


//--------------------- .nv.constant0._ZN7cutlass13device_kernelIN5flash11enable_sm90INS1_16FlashAttnFwdSm90INS1_25CollectiveMainloopFwdSm90ILi2EN4cute5tupleIJNS5_1CILi1EEES8_S8_EEENS6_IJNS7_ILi128EEESA_SA_EEELi128ENS_10bfloat16_tEfNS_4arch4Sm90ELb0ELb1ELb0ELb1ELb0ELb0ELb0ELb1ELb1ELb1ELb1ELb0EEENS1_21CollectiveEpilogueFwdISB_S9_SC_SE_Li256ELb1ELb1ELb1ELb0EEENS1_36VarlenDynamicPersistentTileSchedulerILi128ELi128ELi256ELi128ELb1ELb1ELb1ELb1ELb0ELb1EEEEEEEEEvNT_6ParamsE --------------------------
	.section	.nv.constant0._ZN7cutlass13device_kernelIN5flash11enable_sm90INS1_16FlashAttnFwdSm90INS1_25CollectiveMainloopFwdSm90ILi2EN4cute5tupleIJNS5_1CILi1EEES8_S8_EEENS6_IJNS7_ILi128EEESA_SA_EEELi128ENS_10bfloat16_tEfNS_4arch4Sm90ELb0ELb1ELb0ELb1ELb0ELb0ELb0ELb1ELb1ELb1ELb1ELb0EEENS1_21CollectiveEpilogueFwdISB_S9_SC_SE_Li256ELb1ELb1ELb1ELb0EEENS1_36VarlenDynamicPersistentTileSchedulerILi128ELi128ELi256ELi128ELb1ELb1ELb1ELb1ELb0ELb1EEEEEEEEEvNT_6ParamsE,"a",@progbits
	.sectionflags	@""
	.align	4
.nv.constant0._ZN7cutlass13device_kernelIN5flash11enable_sm90INS1_16FlashAttnFwdSm90INS1_25CollectiveMainloopFwdSm90ILi2EN4cute5tupleIJNS5_1CILi1EEES8_S8_EEENS6_IJNS7_ILi128EEESA_SA_EEELi128ENS_10bfloat16_tEfNS_4arch4Sm90ELb0ELb1ELb0ELb1ELb0ELb0ELb0ELb1ELb1ELb1ELb1ELb0EEENS1_21CollectiveEpilogueFwdISB_S9_SC_SE_Li256ELb1ELb1ELb1ELb0EEENS1_36VarlenDynamicPersistentTileSchedulerILi128ELi128ELi256ELi128ELb1ELb1ELb1ELb1ELb0ELb1EEEEEEEEEvNT_6ParamsE:
	.zero		3328


//--------------------- .nv.constant0._ZN7cutlass13device_kernelIN5flash11enable_sm90INS1_16FlashAttnFwdSm90INS1_25CollectiveMainloopFwdSm90ILi2EN4cute5tupleIJNS5_1CILi1EEES8_S8_EEENS6_IJNS7_ILi128EEESA_SA_EEELi128ENS_10bfloat16_tEfNS_4arch4Sm90ELb0ELb1ELb0ELb1ELb0ELb1ELb0ELb1ELb1ELb1ELb1ELb0EEENS1_21CollectiveEpilogueFwdISB_S9_SC_SE_Li256ELb1ELb1ELb1ELb0EEENS1_36VarlenDynamicPersistentTileSchedulerILi128ELi128ELi256ELi128ELb1ELb1ELb1ELb1ELb0ELb1EEEEEEEEEvNT_6ParamsE --------------------------
	.section	.nv.constant0._ZN7cutlass13device_kernelIN5flash11enable_sm90INS1_16FlashAttnFwdSm90INS1_25CollectiveMainloopFwdSm90ILi2EN4cute5tupleIJNS5_1CILi1EEES8_S8_EEENS6_IJNS7_ILi128EEESA_SA_EEELi128ENS_10bfloat16_tEfNS_4arch4Sm90ELb0ELb1ELb0ELb1ELb0ELb1ELb0ELb1ELb1ELb1ELb1ELb0EEENS1_21CollectiveEpilogueFwdISB_S9_SC_SE_Li256ELb1ELb1ELb1ELb0EEENS1_36VarlenDynamicPersistentTileSchedulerILi128ELi128ELi256ELi128ELb1ELb1ELb1ELb1ELb0ELb1EEEEEEEEEvNT_6ParamsE,"a",@progbits
	.sectionflags	@""
	.align	4
.nv.constant0._ZN7cutlass13device_kernelIN5flash11enable_sm90INS1_16FlashAttnFwdSm90INS1_25CollectiveMainloopFwdSm90ILi2EN4cute5tupleIJNS5_1CILi1EEES8_S8_EEENS6_IJNS7_ILi128EEESA_SA_EEELi128ENS_10bfloat16_tEfNS_4arch4Sm90ELb0ELb1ELb0ELb1ELb0ELb1ELb0ELb1ELb1ELb1ELb1ELb0EEENS1_21CollectiveEpilogueFwdISB_S9_SC_SE_Li256ELb1ELb1ELb1ELb0EEENS1_36VarlenDynamicPersistentTileSchedulerILi128ELi128ELi256ELi128ELb1ELb1ELb1ELb1ELb0ELb1EEEEEEEEEvNT_6ParamsE:
	.zero		3328


//--------------------- .nv.constant0._ZN7cutlass13device_kernelIN5flash11enable_sm90INS1_16FlashAttnFwdSm90INS1_25CollectiveMainloopFwdSm90ILi2EN4cute5tupleIJNS5_1CILi1EEES8_S8_EEENS6_IJNS7_ILi128EEESA_SA_EEELi128ENS_10bfloat16_tEfNS_4arch4Sm90ELb1ELb0ELb0ELb0ELb0ELb0ELb0ELb1ELb1ELb1ELb1ELb0EEENS1_21CollectiveEpilogueFwdISB_S9_SC_SE_Li256ELb0ELb1ELb1ELb0EEENS1_19SingleTileSchedulerILb0ELb1ELb1ELi128EEEEEEEEEvNT_6ParamsE --------------------------
	.section	.nv.constant0._ZN7cutlass13device_kernelIN5flash11enable_sm90INS1_16FlashAttnFwdSm90INS1_25CollectiveMainloopFwdSm90ILi2EN4cute5tupleIJNS5_1CILi1EEES8_S8_EEENS6_IJNS7_ILi128EEESA_SA_EEELi128ENS_10bfloat16_tEfNS_4arch4Sm90ELb1ELb0ELb0ELb0ELb0ELb0ELb0ELb1ELb1ELb1ELb1ELb0EEENS1_21CollectiveEpilogueFwdISB_S9_SC_SE_Li256ELb0ELb1ELb1ELb0EEENS1_19SingleTileSchedulerILb0ELb1ELb1ELi128EEEEEEEEEvNT_6ParamsE,"a",@progbits
	.sectionflags	@""
	.align	4
.nv.constant0._ZN7cutlass13device_kernelIN5flash11enable_sm90INS1_16FlashAttnFwdSm90INS1_25CollectiveMainloopFwdSm90ILi2EN4cute5tupleIJNS5_1CILi1EEES8_S8_EEENS6_IJNS7_ILi128EEESA_SA_EEELi128ENS_10bfloat16_tEfNS_4arch4Sm90ELb1ELb0ELb0ELb0ELb0ELb0ELb0ELb1ELb1ELb1ELb1ELb0EEENS1_21CollectiveEpilogueFwdISB_S9_SC_SE_Li256ELb0ELb1ELb1ELb0EEENS1_19SingleTileSchedulerILb0ELb1ELb1ELi128EEEEEEEEEvNT_6ParamsE:
	.zero		3200


//--------------------- .nv.constant0._ZN7cutlass13device_kernelIN5flash11enable_sm90INS1_16FlashAttnFwdSm90INS1_25CollectiveMainloopFwdSm90ILi2EN4cute5tupleIJNS5_1CILi1EEES8_S8_EEENS6_IJNS7_ILi128EEESA_SA_EEELi128ENS_10bfloat16_tEfNS_4arch4Sm90ELb1ELb0ELb0ELb1ELb0ELb0ELb0ELb1ELb1ELb1ELb1ELb0EEENS1_21CollectiveEpilogueFwdISB_S9_SC_SE_Li256ELb1ELb1ELb1ELb0EEENS1_36VarlenDynamicPersistentTileSchedulerILi128ELi128ELi256ELi128ELb1ELb1ELb1ELb1ELb1ELb1EEEEEEEEEvNT_6ParamsE --------------------------
	.section	.nv.constant0._ZN7cutlass13device_kernelIN5flash11enable_sm90INS1_16FlashAttnFwdSm90INS1_25CollectiveMainloopFwdSm90ILi2EN4cute5tupleIJNS5_1CILi1EEES8_S8_EEENS6_IJNS7_ILi128EEESA_SA_EEELi128ENS_10bfloat16_tEfNS_4arch4Sm90ELb1ELb0ELb0ELb1ELb0ELb0ELb0ELb1ELb1ELb1ELb1ELb0EEENS1_21CollectiveEpilogueFwdISB_S9_SC_SE_Li256ELb1ELb1ELb1ELb0EEENS1_36VarlenDynamicPersistentTileSchedulerILi128ELi128ELi256ELi128ELb1ELb1ELb1ELb1ELb1ELb1EEEEEEEEEvNT_6ParamsE,"a",@progbits
	.sectionflags	@""
	.align	4
.nv.constant0._ZN7cutlass13device_kernelIN5flash11enable_sm90INS1_16FlashAttnFwdSm90INS1_25CollectiveMainloopFwdSm90ILi2EN4cute5tupleIJNS5_1CILi1EEES8_S8_EEENS6_IJNS7_ILi128EEESA_SA_EEELi128ENS_10bfloat16_tEfNS_4arch4Sm90ELb1ELb0ELb0ELb1ELb0ELb0ELb0ELb1ELb1ELb1ELb1ELb0EEENS1_21CollectiveEpilogueFwdISB_S9_SC_SE_Li256ELb1ELb1ELb1ELb0EEENS1_36VarlenDynamicPersistentTileSchedulerILi128ELi128ELi256ELi128ELb1ELb1ELb1ELb1ELb1ELb1EEEEEEEEEvNT_6ParamsE:
	.zero		3328


//--------------------- .nv.constant0._ZN7cutlass13device_kernelIN5flash11enable_sm90INS1_16FlashAttnFwdSm90INS1_25CollectiveMainloopFwdSm90ILi2EN4cute5tupleIJNS5_1CILi1EEES8_S8_EEENS6_IJNS7_ILi128EEESA_SA_EEELi128ENS_10bfloat16_tEfNS_4arch4Sm90ELb1ELb0ELb0ELb1ELb0ELb1ELb0ELb1ELb1ELb1ELb1ELb0EEENS1_21CollectiveEpilogueFwdISB_S9_SC_SE_Li256ELb1ELb1ELb1ELb0EEENS1_36VarlenDynamicPersistentTileSchedulerILi128ELi128ELi256ELi128ELb1ELb1ELb1ELb1ELb1ELb1EEEEEEEEEvNT_6ParamsE --------------------------
	.section	.nv.constant0._ZN7cutlass13device_kernelIN5flash11enable_sm90INS1_16FlashAttnFwdSm90INS1_25CollectiveMainloopFwdSm90ILi2EN4cute5tupleIJNS5_1CILi1EEES8_S8_EEENS6_IJNS7_ILi128EEESA_SA_EEELi128ENS_10bfloat16_tEfNS_4arch4Sm90ELb1ELb0ELb0ELb1ELb0ELb1ELb0ELb1ELb1ELb1ELb1ELb0EEENS1_21CollectiveEpilogueFwdISB_S9_SC_SE_Li256ELb1ELb1ELb1ELb0EEENS1_36VarlenDynamicPersistentTileSchedulerILi128ELi128ELi256ELi128ELb1ELb1ELb1ELb1ELb1ELb1EEEEEEEEEvNT_6ParamsE,"a",@progbits
	.sectionflags	@""
	.align	4
.nv.constant0._ZN7cutlass13device_kernelIN5flash11enable_sm90INS1_16FlashAttnFwdSm90INS1_25CollectiveMainloopFwdSm90ILi2EN4cute5tupleIJNS5_1CILi1EEES8_S8_EEENS6_IJNS7_ILi128EEESA_SA_EEELi128ENS_10bfloat16_tEfNS_4arch4Sm90ELb1ELb0ELb0ELb1ELb0ELb1ELb0ELb1ELb1ELb1ELb1ELb0EEENS1_21CollectiveEpilogueFwdISB_S9_SC_SE_Li256ELb1ELb1ELb1ELb0EEENS1_36VarlenDynamicPersistentTileSchedulerILi128ELi128ELi256ELi128ELb1ELb1ELb1ELb1ELb1ELb1EEEEEEEEEvNT_6ParamsE:
	.zero		3328


//--------------------- .nv.constant0._ZN7cutlass13device_kernelIN5flash11enable_sm90INS1_16FlashAttnFwdSm90INS1_25CollectiveMainloopFwdSm90ILi2EN4cute5tupleIJNS5_1CILi1EEES8_S8_EEENS6_IJNS7_ILi192EEENS7_ILi144EEENS7_ILi96EEEEEELi96ENS_10bfloat16_tEfNS_4arch4Sm90ELb0ELb0ELb0ELb0ELb0ELb0ELb0ELb0ELb1ELb1ELb1ELb0EEENS1_21CollectiveEpilogueFwdINS6_IJSA_SC_SB_EEES9_SE_SG_Li384ELb0ELb1ELb1ELb0EEENS1_19SingleTileSchedulerILb0ELb1ELb1ELi192EEEEEEEEEvNT_6ParamsE --------------------------
	.section	.nv.constant0._ZN7cutlass13device_kernelIN5flash11enable_sm90INS1_16FlashAttnFwdSm90INS1_25CollectiveMainloopFwdSm90ILi2EN4cute5tupleIJNS5_1CILi1EEES8_S8_EEENS6_IJNS7_ILi192EEENS7_ILi144EEENS7_ILi96EEEEEELi96ENS_10bfloat16_tEfNS_4arch4Sm90ELb0ELb0ELb0ELb0ELb0ELb0ELb0ELb0ELb1ELb1ELb1ELb0EEENS1_21CollectiveEpilogueFwdINS6_IJSA_SC_SB_EEES9_SE_SG_Li384ELb0ELb1ELb1ELb0EEENS1_19SingleTileSchedulerILb0ELb1ELb1ELi192EEEEEEEEEvNT_6ParamsE,"a",@progbits
	.sectionflags	@""
	.align	4
.nv.constant0._ZN7cutlass13device_kernelIN5flash11enable_sm90INS1_16FlashAttnFwdSm90INS1_25CollectiveMainloopFwdSm90ILi2EN4cute5tupleIJNS5_1CILi1EEES8_S8_EEENS6_IJNS7_ILi192EEENS7_ILi144EEENS7_ILi96EEEEEELi96ENS_10bfloat16_tEfNS_4arch4Sm90ELb0ELb0ELb0ELb0ELb0ELb0ELb0ELb0ELb1ELb1ELb1ELb0EEENS1_21CollectiveEpilogueFwdINS6_IJSA_SC_SB_EEES9_SE_SG_Li384ELb0ELb1ELb1ELb0EEENS1_19SingleTileSchedulerILb0ELb1ELb1ELi192EEEEEEEEEvNT_6ParamsE:
	.zero		3200


//--------------------- .nv.constant0._ZN7cutlass13device_kernelIN5flash11enable_sm90INS1_16FlashAttnFwdSm90INS1_25CollectiveMainloopFwdSm90ILi2EN4cute5tupleIJNS5_1CILi1EEES8_S8_EEENS6_IJNS7_ILi192EEENS7_ILi144EEENS7_ILi96EEEEEELi96ENS_10bfloat16_tEfNS_4arch4Sm90ELb0ELb0ELb0ELb1ELb0ELb0ELb0ELb0ELb1ELb1ELb1ELb0EEENS1_21CollectiveEpilogueFwdINS6_IJSA_SC_SB_EEES9_SE_SG_Li384ELb1ELb1ELb1ELb0EEENS1_36VarlenDynamicPersistentTileSchedulerILi192ELi144ELi384ELi128ELb1ELb1ELb1ELb0ELb1ELb1EEEEEEEEEvNT_6ParamsE --------------------------
	.section	.nv.constant0._ZN7cutlass13device_kernelIN5flash11enable_sm90INS1_16FlashAttnFwdSm90INS1_25CollectiveMainloopFwdSm90ILi2EN4cute5tupleIJNS5_1CILi1EEES8_S8_EEENS6_IJNS7_ILi192EEENS7_ILi144EEENS7_ILi96EEEEEELi96ENS_10bfloat16_tEfNS_4arch4Sm90ELb0ELb0ELb0ELb1ELb0ELb0ELb0ELb0ELb1ELb1ELb1ELb0EEENS1_21CollectiveEpilogueFwdINS6_IJSA_SC_SB_EEES9_SE_SG_Li384ELb1ELb1ELb1ELb0EEENS1_36VarlenDynamicPersistentTileSchedulerILi192ELi144ELi384ELi128ELb1ELb1ELb1ELb0ELb1ELb1EEEEEEEEEvNT_6ParamsE,"a",@progbits
	.sectionflags	@""
	.align	4
.nv.constant0._ZN7cutlass13device_kernelIN5flash11enable_sm90INS1_16FlashAttnFwdSm90INS1_25CollectiveMainloopFwdSm90ILi2EN4cute5tupleIJNS5_1CILi1EEES8_S8_EEENS6_IJNS7_ILi192EEENS7_ILi144EEENS7_ILi96EEEEEELi96ENS_10bfloat16_tEfNS_4arch4Sm90ELb0ELb0ELb0ELb1ELb0ELb0ELb0ELb0ELb1ELb1ELb1ELb0EEENS1_21CollectiveEpilogueFwdINS6_IJSA_SC_SB_EEES9_SE_SG_Li384ELb1ELb1ELb1ELb0EEENS1_36VarlenDynamicPersistentTileSchedulerILi192ELi144ELi384ELi128ELb1ELb1ELb1ELb0ELb1ELb1EEEEEEEEEvNT_6ParamsE:
	.zero		3328


//--------------------- .nv.constant0._ZN7cutlass13device_kernelIN5flash11enable_sm90INS1_16FlashAttnFwdSm90INS1_25CollectiveMainloopFwdSm90ILi2EN4cute5tupleIJNS5_1CILi1EEES8_S8_EEENS6_IJNS7_ILi192EEENS7_ILi144EEENS7_ILi96EEEEEELi96ENS_10bfloat16_tEfNS_4arch4Sm90ELb0ELb0ELb0ELb1ELb0ELb1ELb0ELb0ELb1ELb1ELb1ELb0EEENS1_21CollectiveEpilogueFwdINS6_IJSA_SC_SB_EEES9_SE_SG_Li384ELb1ELb1ELb1ELb0EEENS1_36VarlenDynamicPersistentTileSchedulerILi192ELi144ELi384ELi128ELb1ELb1ELb1ELb0ELb1ELb1EEEEEEEEEvNT_6ParamsE --------------------------
	.section	.nv.constant0._ZN7cutlass13device_kernelIN5flash11enable_sm90INS1_16FlashAttnFwdSm90INS1_25CollectiveMainloopFwdSm90ILi2EN4cute5tupleIJNS5_1CILi1EEES8_S8_EEENS6_IJNS7_ILi192EEENS7_ILi144EEENS7_ILi96EEEEEELi96ENS_10bfloat16_tEfNS_4arch4Sm90ELb0ELb0ELb0ELb1ELb0ELb1ELb0ELb0ELb1ELb1ELb1ELb0EEENS1_21CollectiveEpilogueFwdINS6_IJSA_SC_SB_EEES9_SE_SG_Li384ELb1ELb1ELb1ELb0EEENS1_36VarlenDynamicPersistentTileSchedulerILi192ELi144ELi384ELi128ELb1ELb1ELb1ELb0ELb1ELb1EEEEEEEEEvNT_6ParamsE,"a",@progbits
	.sectionflags	@""
	.align	4
.nv.constant0._ZN7cutlass13device_kernelIN5flash11enable_sm90INS1_16FlashAttnFwdSm90INS1_25CollectiveMainloopFwdSm90ILi2EN4cute5tupleIJNS5_1CILi1EEES8_S8_EEENS6_IJNS7_ILi192EEENS7_ILi144EEENS7_ILi96EEEEEELi96ENS_10bfloat16_tEfNS_4arch4Sm90ELb0ELb0ELb0ELb1ELb0ELb1ELb0ELb0ELb1ELb1ELb1ELb0EEENS1_21CollectiveEpilogueFwdINS6_IJSA_SC_SB_EEES9_SE_SG_Li384ELb1ELb1ELb1ELb0EEENS1_36VarlenDynamicPersistentTileSchedulerILi192ELi144ELi384ELi128ELb1ELb1ELb1ELb0ELb1ELb1EEEEEEEEEvNT_6ParamsE:
	.zero		3328


//--------------------- .nv.constant0._ZN7cutlass13device_kernelIN5flash11enable_sm90INS1_16FlashAttnFwdSm90INS1_25CollectiveMainloopFwdSm90ILi2EN4cute5tupleIJNS5_1CILi1EEES8_S8_EEENS6_IJNS7_ILi192EEENS7_ILi128EEENS7_ILi96EEEEEELi96ENS_10bfloat16_tEfNS_4arch4Sm90ELb0ELb1ELb0ELb0ELb0ELb0ELb0ELb0ELb1ELb1ELb1ELb0EEENS1_21CollectiveEpilogueFwdINS6_IJSA_SC_SB_EEES9_SE_SG_Li384ELb0ELb1ELb1ELb0EEENS1_19SingleTileSchedulerILb0ELb1ELb1ELi192EEEEEEEEEvNT_6ParamsE --------------------------
	.section	.nv.constant0._ZN7cutlass13device_kernelIN5flash11enable_sm90INS1_16FlashAttnFwdSm90INS1_25CollectiveMainloopFwdSm90ILi2EN4cute5tupleIJNS5_1CILi1EEES8_S8_EEENS6_IJNS7_ILi192EEENS7_ILi128EEENS7_ILi96EEEEEELi96ENS_10bfloat16_tEfNS_4arch4Sm90ELb0ELb1ELb0ELb0ELb0ELb0ELb0ELb0ELb1ELb1ELb1ELb0EEENS1_21CollectiveEpilogueFwdINS6_IJSA_SC_SB_EEES9_SE_SG_Li384ELb0ELb1ELb1ELb0EEENS1_19SingleTileSchedulerILb0ELb1ELb1ELi192EEEEEEEEEvNT_6ParamsE,"a",@progbits
	.sectionflags	@""
	.align	4
.nv.constant0._ZN7cutlass13device_kernelIN5flash11enable_sm90INS1_16FlashAttnFwdSm90INS1_25CollectiveMainloopFwdSm90ILi2EN4cute5tupleIJNS5_1CILi1EEES8_S8_EEENS6_IJNS7_ILi192EEENS7_ILi128EEENS7_ILi96EEEEEELi96ENS_10bfloat16_tEfNS_4arch4Sm90ELb0ELb1ELb0ELb0ELb0ELb0ELb0ELb0ELb1ELb1ELb1ELb0EEENS1_21CollectiveEpilogueFwdINS6_IJSA_SC_SB_EEES9_SE_SG_Li384ELb0ELb1ELb1ELb0EEENS1_19SingleTileSchedulerILb0ELb1ELb1ELi192EEEEEEEEEvNT_6ParamsE:
	.zero		3200


//--------------------- .nv.constant0._ZN7cutlass13device_kernelIN5flash11enable_sm90INS1_16FlashAttnFwdSm90INS1_25CollectiveMainloopFwdSm90ILi2EN4cute5tupleIJNS5_1CILi1EEES8_S8_EEENS6_IJNS7_ILi192EEENS7_ILi128EEENS7_ILi96EEEEEELi96ENS_10bfloat16_tEfNS_4arch4Sm90ELb0ELb1ELb0ELb1ELb0ELb0ELb0ELb0ELb1ELb1ELb1ELb0EEENS1_21CollectiveEpilogueFwdINS6_IJSA_SC_SB_EEES9_SE_SG_Li384ELb1ELb1ELb1ELb0EEENS1_36VarlenDynamicPersistentTileSchedulerILi192ELi128ELi384ELi128ELb1ELb1ELb1ELb1ELb0ELb1EEEEEEEEEvNT_6ParamsE --------------------------
	.section	.nv.constant0._ZN7cutlass13device_kernelIN5flash11enable_sm90INS1_16FlashAttnFwdSm90INS1_25CollectiveMainloopFwdSm90ILi2EN4cute5tupleIJNS5_1CILi1EEES8_S8_EEENS6_IJNS7_ILi192EEENS7_ILi128EEENS7_ILi96EEEEEELi96ENS_10bfloat16_tEfNS_4arch4Sm90ELb0ELb1ELb0ELb1ELb0ELb0ELb0ELb0ELb1ELb1ELb1ELb0EEENS1_21CollectiveEpilogueFwdINS6_IJSA_SC_SB_EEES9_SE_SG_Li384ELb1ELb1ELb1ELb0EEENS1_36VarlenDynamicPersistentTileSchedulerILi192ELi128ELi384ELi128ELb1ELb1ELb1ELb1ELb0ELb1EEEEEEEEEvNT_6ParamsE,"a",@progbits
	.sectionflags	@""
	.align	4
.nv.constant0._ZN7cutlass13device_kernelIN5flash11enable_sm90INS1_16FlashAttnFwdSm90INS1_25CollectiveMainloopFwdSm90ILi2EN4cute5tupleIJNS5_1CILi1EEES8_S8_EEENS6_IJNS7_ILi192EEENS7_ILi128EEENS7_ILi96EEEEEELi96ENS_10bfloat16_tEfNS_4arch4Sm90ELb0ELb1ELb0ELb1ELb0ELb0ELb0ELb0ELb1ELb1ELb1ELb0EEENS1_21CollectiveEpilogueFwdINS6_IJSA_SC_SB_EEES9_SE_SG_Li384ELb1ELb1ELb1ELb0EEENS1_36VarlenDynamicPersistentTileSchedulerILi192ELi128ELi384ELi128ELb1ELb1ELb1ELb1ELb0ELb1EEEEEEEEEvNT_6ParamsE:
	.zero		3328


//--------------------- .nv.constant0._ZN7cutlass13device_kernelIN5flash11enable_sm90INS1_16FlashAttnFwdSm90INS1_25CollectiveMainloopFwdSm90ILi2EN4cute5tupleIJNS5_1CILi1EEES8_S8_EEENS6_IJNS7_ILi192EEENS7_ILi128EEENS7_ILi96EEEEEELi96ENS_10bfloat16_tEfNS_4arch4Sm90ELb0ELb1ELb0ELb1ELb0ELb1ELb0ELb0ELb1ELb1ELb1ELb0EEENS1_21CollectiveEpilogueFwdINS6_IJSA_SC_SB_EEES9_SE_SG_Li384ELb1ELb1ELb1ELb0EEENS1_36VarlenDynamicPersistentTileSchedulerILi192ELi128ELi384ELi128ELb1ELb1ELb1ELb1ELb0ELb1EEEEEEEEEvNT_6ParamsE --------------------------
	.section	.nv.constant0._ZN7cutlass13device_kernelIN5flash11enable_sm90INS1_16FlashAttnFwdSm90INS1_25CollectiveMainloopFwdSm90ILi2EN4cute5tupleIJNS5_1CILi1EEES8_S8_EEENS6_IJNS7_ILi192EEENS7_ILi128EEENS7_ILi96EEEEEELi96ENS_10bfloat16_tEfNS_4arch4Sm90ELb0ELb1ELb0ELb1ELb0ELb1ELb0ELb0ELb1ELb1ELb1ELb0EEENS1_21CollectiveEpilogueFwdINS6_IJSA_SC_SB_EEES9_SE_SG_Li384ELb1ELb1ELb1ELb0EEENS1_36VarlenDynamicPersistentTileSchedulerILi192ELi128ELi384ELi128ELb1ELb1ELb1ELb1ELb0ELb1EEEEEEEEEvNT_6ParamsE,"a",@progbits
	.sectionflags	@""
	.align	4
.nv.constant0._ZN7cutlass13device_kernelIN5flash11enable_sm90INS1_16FlashAttnFwdSm90INS1_25CollectiveMainloopFwdSm90ILi2EN4cute5tupleIJNS5_1CILi1EEES8_S8_EEENS6_IJNS7_ILi192EEENS7_ILi128EEENS7_ILi96EEEEEELi96ENS_10bfloat16_tEfNS_4arch4Sm90ELb0ELb1ELb0ELb1ELb0ELb1ELb0ELb0ELb1ELb1ELb1ELb0EEENS1_21CollectiveEpilogueFwdINS6_IJSA_SC_SB_EEES9_SE_SG_Li384ELb1ELb1ELb1ELb0EEENS1_36VarlenDynamicPersistentTileSchedulerILi192ELi128ELi384ELi128ELb1ELb1ELb1ELb1ELb0ELb1EEEEEEEEEvNT_6ParamsE:
	.zero		3328


//--------------------- .nv.constant0._ZN7cutlass13device_kernelIN5flash11enable_sm90INS1_16FlashAttnFwdSm90INS1_25CollectiveMainloopFwdSm90ILi2EN4cute5tupleIJNS5_1CILi1EEES8_S8_EEENS6_IJNS7_ILi192EEENS7_ILi144EEENS7_ILi96EEEEEELi96ENS_10bfloat16_tEfNS_4arch4Sm90ELb1ELb0ELb0ELb0ELb0ELb0ELb0ELb0ELb1ELb1ELb1ELb0EEENS1_21CollectiveEpilogueFwdINS6_IJSA_SC_SB_EEES9_SE_SG_Li384ELb0ELb1ELb1ELb0EEENS1_19SingleTileSchedulerILb0ELb1ELb1ELi192EEEEEEEEEvNT_6ParamsE --------------------------
	.section	.nv.constant0._ZN7cutlass13device_kernelIN5flash11enable_sm90INS1_16FlashAttnFwdSm90INS1_25CollectiveMainloopFwdSm90ILi2EN4cute5tupleIJNS5_1CILi1EEES8_S8_EEENS6_IJNS7_ILi192EEENS7_ILi144EEENS7_ILi96EEEEEELi96ENS_10bfloat16_tEfNS_4arch4Sm90ELb1ELb0ELb0ELb0ELb0ELb0ELb0ELb0ELb1ELb1ELb1ELb0EEENS1_21CollectiveEpilogueFwdINS6_IJSA_SC_SB_EEES9_SE_SG_Li384ELb0ELb1ELb1ELb0EEENS1_19SingleTileSchedulerILb0ELb1ELb1ELi192EEEEEEEEEvNT_6ParamsE,"a",@progbits
	.sectionflags	@""
	.align	4
.nv.constant0._ZN7cutlass13device_kernelIN5flash11enable_sm90INS1_16FlashAttnFwdSm90INS1_25CollectiveMainloopFwdSm90ILi2EN4cute5tupleIJNS5_1CILi1EEES8_S8_EEENS6_IJNS7_ILi192EEENS7_ILi144EEENS7_ILi96EEEEEELi96ENS_10bfloat16_tEfNS_4arch4Sm90ELb1ELb0ELb0ELb0ELb0ELb0ELb0ELb0ELb1ELb1ELb1ELb0EEENS1_21CollectiveEpilogueFwdINS6_IJSA_SC_SB_EEES9_SE_SG_Li384ELb0ELb1ELb1ELb0EEENS1_19SingleTileSchedulerILb0ELb1ELb1ELi192EEEEEEEEEvNT_6ParamsE:
	.zero		3200


//--------------------- .nv.constant0._ZN7cutlass13device_kernelIN5flash11enable_sm90INS1_16FlashAttnFwdSm90INS1_25CollectiveMainloopFwdSm90ILi2EN4cute5tupleIJNS5_1CILi1EEES8_S8_EEENS6_IJNS7_ILi192EEENS7_ILi144EEENS7_ILi96EEEEEELi96ENS_10bfloat16_tEfNS_4arch4Sm90ELb1ELb0ELb0ELb1ELb0ELb0ELb0ELb0ELb1ELb1ELb1ELb0EEENS1_21CollectiveEpilogueFwdINS6_IJSA_SC_SB_EEES9_SE_SG_Li384ELb1ELb1ELb1ELb0EEENS1_36VarlenDynamicPersistentTileSchedulerILi192ELi144ELi384ELi128ELb1ELb1ELb1ELb1ELb1ELb1EEEEEEEEEvNT_6ParamsE --------------------------
	.section	.nv.constant0._ZN7cutlass13device_kernelIN5flash11enable_sm90INS1_16FlashAttnFwdSm90INS1_25CollectiveMainloopFwdSm90ILi2EN4cute5tupleIJNS5_1CILi1EEES8_S8_EEENS6_IJNS7_ILi192EEENS7_ILi144EEENS7_ILi96EEEEEELi96ENS_10bfloat16_tEfNS_4arch4Sm90ELb1ELb0ELb0ELb1ELb0ELb0ELb0ELb0ELb1ELb1ELb1ELb0EEENS1_21CollectiveEpilogueFwdINS6_IJSA_SC_SB_EEES9_SE_SG_Li384ELb1ELb1ELb1ELb0EEENS1_36VarlenDynamicPersistentTileSchedulerILi192ELi144ELi384ELi128ELb1ELb1ELb1ELb1ELb1ELb1EEEEEEEEEvNT_6ParamsE,"a",@progbits
	.sectionflags	@""
	.align	4
.nv.constant0._ZN7cutlass13device_kernelIN5flash11enable_sm90INS1_16FlashAttnFwdSm90INS1_25CollectiveMainloopFwdSm90ILi2EN4cute5tupleIJNS5_1CILi1EEES8_S8_EEENS6_IJNS7_ILi192EEENS7_ILi144EEENS7_ILi96EEEEEELi96ENS_10bfloat16_tEfNS_4arch4Sm90ELb1ELb0ELb0ELb1ELb0ELb0ELb0ELb0ELb1ELb1ELb1ELb0EEENS1_21CollectiveEpilogueFwdINS6_IJSA_SC_SB_EEES9_SE_SG_Li384ELb1ELb1ELb1ELb0EEENS1_36VarlenDynamicPersistentTileSchedulerILi192ELi144ELi384ELi128ELb1ELb1ELb1ELb1ELb1ELb1EEEEEEEEEvNT_6ParamsE:
	.zero		3328


//--------------------- .nv.constant0._ZN7cutlass13device_kernelIN5flash11enable_sm90INS1_16FlashAttnFwdSm90INS1_25CollectiveMainloopFwdSm90ILi2EN4cute5tupleIJNS5_1CILi1EEES8_S8_EEENS6_IJNS7_ILi192EEENS7_ILi144EEENS7_ILi96EEEEEELi96ENS_10bfloat16_tEfNS_4arch4Sm90ELb1ELb0ELb0ELb1ELb0ELb1ELb0ELb0ELb1ELb1ELb1ELb0EEENS1_21CollectiveEpilogueFwdINS6_IJSA_SC_SB_EEES9_SE_SG_Li384ELb1ELb1ELb1ELb0EEENS1_36VarlenDynamicPersistentTileSchedulerILi192ELi144ELi384ELi128ELb1ELb1ELb1ELb1ELb1ELb1EEEEEEEEEvNT_6ParamsE --------------------------
	.section	.nv.constant0._ZN7cutlass13device_kernelIN5flash11enable_sm90INS1_16FlashAttnFwdSm90INS1_25CollectiveMainloopFwdSm90ILi2EN4cute5tupleIJNS5_1CILi1EEES8_S8_EEENS6_IJNS7_ILi192EEENS7_ILi144EEENS7_ILi96EEEEEELi96ENS_10bfloat16_tEfNS_4arch4Sm90ELb1ELb0ELb0ELb1ELb0ELb1ELb0ELb0ELb1ELb1ELb1ELb0EEENS1_21CollectiveEpilogueFwdINS6_IJSA_SC_SB_EEES9_SE_SG_Li384ELb1ELb1ELb1ELb0EEENS1_36VarlenDynamicPersistentTileSchedulerILi192ELi144ELi384ELi128ELb1ELb1ELb1ELb1ELb1ELb1EEEEEEEEEvNT_6ParamsE,"a",@progbits
	.sectionflags	@""
	.align	4
.nv.constant0._ZN7cutlass13device_kernelIN5flash11enable_sm90INS1_16FlashAttnFwdSm90INS1_25CollectiveMainloopFwdSm90ILi2EN4cute5tupleIJNS5_1CILi1EEES8_S8_EEENS6_IJNS7_ILi192EEENS7_ILi144EEENS7_ILi96EEEEEELi96ENS_10bfloat16_tEfNS_4arch4Sm90ELb1ELb0ELb0ELb1ELb0ELb1ELb0ELb0ELb1ELb1ELb1ELb0EEENS1_21CollectiveEpilogueFwdINS6_IJSA_SC_SB_EEES9_SE_SG_Li384ELb1ELb1ELb1ELb0EEENS1_36VarlenDynamicPersistentTileSchedulerILi192ELi144ELi384ELi128ELb1ELb1ELb1ELb1ELb1ELb1EEEEEEEEEvNT_6ParamsE:
	.zero		3328


//--------------------- .nv.constant0._ZN7cutlass13device_kernelIN5flash11enable_sm90INS1_16FlashAttnFwdSm90INS1_25CollectiveMainloopFwdSm90ILi2EN4cute5tupleIJNS5_1CILi1EEES8_S8_EEENS6_IJNS7_ILi192EEESA_NS7_ILi64EEEEEELi64ENS_10bfloat16_tEfNS_4arch4Sm90ELb0ELb0ELb0ELb0ELb0ELb0ELb0ELb0ELb1ELb1ELb1ELb0EEENS1_21CollectiveEpilogueFwdINS6_IJSA_SB_SA_EEES9_SD_SF_Li384ELb0ELb1ELb1ELb0EEENS1_19SingleTileSchedulerILb0ELb1ELb1ELi192EEEEEEEEEvNT_6ParamsE --------------------------
	.section	.nv.constant0._ZN7cutlass13device_kernelIN5flash11enable_sm90INS1_16FlashAttnFwdSm90INS1_25CollectiveMainloopFwdSm90ILi2EN4cute5tupleIJNS5_1CILi1EEES8_S8_EEENS6_IJNS7_ILi192EEESA_NS7_ILi64EEEEEELi64ENS_10bfloat16_tEfNS_4arch4Sm90ELb0ELb0ELb0ELb0ELb0ELb0ELb0ELb0ELb1ELb1ELb1ELb0EEENS1_21CollectiveEpilogueFwdINS6_IJSA_SB_SA_EEES9_SD_SF_Li384ELb0ELb1ELb1ELb0EEENS1_19SingleTileSchedulerILb0ELb1ELb1ELi192EEEEEEEEEvNT_6ParamsE,"a",@progbits
	.sectionflags	@""
	.align	4
.nv.constant0._ZN7cutlass13device_kernelIN5flash11enable_sm90INS1_16FlashAttnFwdSm90INS1_25CollectiveMainloopFwdSm90ILi2EN4cute5tupleIJNS5_1CILi1EEES8_S8_EEENS6_IJNS7_ILi192EEESA_NS7_ILi64EEEEEELi64ENS_10bfloat16_tEfNS_4arch4Sm90ELb0ELb0ELb0ELb0ELb0ELb0ELb0ELb0ELb1ELb1ELb1ELb0EEENS1_21CollectiveEpilogueFwdINS6_IJSA_SB_SA_EEES9_SD_SF_Li384ELb0ELb1ELb1ELb0EEENS1_19SingleTileSchedulerILb0ELb1ELb1ELi192EEEEEEEEEvNT_6ParamsE:
	.zero		3200


//--------------------- .nv.constant0._ZN7cutlass13device_kernelIN5flash11enable_sm90INS1_16FlashAttnFwdSm90INS1_25CollectiveMainloopFwdSm90ILi2EN4cute5tupleIJNS5_1CILi1EEES8_S8_EEENS6_IJNS7_ILi192EEESA_NS7_ILi64EEEEEELi64ENS_10bfloat16_tEfNS_4arch4Sm90ELb0ELb0ELb0ELb1ELb0ELb0ELb0ELb0ELb1ELb1ELb1ELb0EEENS1_21CollectiveEpilogueFwdINS6_IJSA_SB_SA_EEES9_SD_SF_Li384ELb1ELb1ELb1ELb0EEENS1_36VarlenDynamicPersistentTileSchedulerILi192ELi192ELi384ELi128ELb1ELb1ELb1ELb0ELb1ELb1EEEEEEEEEvNT_6ParamsE --------------------------
	.section	.nv.constant0._ZN7cutlass13device_kernelIN5flash11enable_sm90INS1_16FlashAttnFwdSm90INS1_25CollectiveMainloopFwdSm90ILi2EN4cute5tupleIJNS5_1CILi1EEES8_S8_EEENS6_IJNS7_ILi192EEESA_NS7_ILi64EEEEEELi64ENS_10bfloat16_tEfNS_4arch4Sm90ELb0ELb0ELb0ELb1ELb0ELb0ELb0ELb0ELb1ELb1ELb1ELb0EEENS1_21CollectiveEpilogueFwdINS6_IJSA_SB_SA_EEES9_SD_SF_Li384ELb1ELb1ELb1ELb0EEENS1_36VarlenDynamicPersistentTileSchedulerILi192ELi192ELi384ELi128ELb1ELb1ELb1ELb0ELb1ELb1EEEEEEEEEvNT_6ParamsE,"a",@progbits
	.sectionflags	@""
	.align	4
.nv.constant0._ZN7cutlass13device_kernelIN5flash11enable_sm90INS1_16FlashAttnFwdSm90INS1_25CollectiveMainloopFwdSm90ILi2EN4cute5tupleIJNS5_1CILi1EEES8_S8_EEENS6_IJNS7_ILi192EEESA_NS7_ILi64EEEEEELi64ENS_10bfloat16_tEfNS_4arch4Sm90ELb0ELb0ELb0ELb1ELb0ELb0ELb0ELb0ELb1ELb1ELb1ELb0EEENS1_21CollectiveEpilogueFwdINS6_IJSA_SB_SA_EEES9_SD_SF_Li384ELb1ELb1ELb1ELb0EEENS1_36VarlenDynamicPersistentTileSchedulerILi192ELi192ELi384ELi128ELb1ELb1ELb1ELb0ELb1ELb1EEEEEEEEEvNT_6ParamsE:
	.zero		3328


//--------------------- .nv.constant0._ZN7cutlass13device_kernelIN5flash11enable_sm90INS1_16FlashAttnFwdSm90INS1_25CollectiveMainloopFwdSm90ILi2EN4cute5tupleIJNS5_1CILi1EEES8_S8_EEENS6_IJNS7_ILi192EEESA_NS7_ILi64EEEEEELi64ENS_10bfloat16_tEfNS_4arch4Sm90ELb0ELb0ELb0ELb1ELb0ELb1ELb0ELb0ELb1ELb1ELb1ELb0EEENS1_21CollectiveEpilogueFwdINS6_IJSA_SB_SA_EEES9_SD_SF_Li384ELb1ELb1ELb1ELb0EEENS1_36VarlenDynamicPersistentTileSchedulerILi192ELi192ELi384ELi128ELb1ELb1ELb1ELb0ELb1ELb1EEEEEEEEEvNT_6ParamsE --------------------------
	.section	.nv.constant0._ZN7cutlass13device_kernelIN5flash11enable_sm90INS1_16FlashAttnFwdSm90INS1_25CollectiveMainloopFwdSm90ILi2EN4cute5tupleIJNS5_1CILi1EEES8_S8_EEENS6_IJNS7_ILi192EEESA_NS7_ILi64EEEEEELi64ENS_10bfloat16_tEfNS_4arch4Sm90ELb0ELb0ELb0ELb1ELb0ELb1ELb0ELb0ELb1ELb1ELb1ELb0EEENS1_21CollectiveEpilogueFwdINS6_IJSA_SB_SA_EEES9_SD_SF_Li384ELb1ELb1ELb1ELb0EEENS1_36VarlenDynamicPersistentTileSchedulerILi192ELi192ELi384ELi128ELb1ELb1ELb1ELb0ELb1ELb1EEEEEEEEEvNT_6ParamsE,"a",@progbits
	.sectionflags	@""
	.align	4
.nv.constant0._ZN7cutlass13device_kernelIN5flash11enable_sm90INS1_16FlashAttnFwdSm90INS1_25CollectiveMainloopFwdSm90ILi2EN4cute5tupleIJNS5_1CILi1EEES8_S8_EEENS6_IJNS7_ILi192EEESA_NS7_ILi64EEEEEELi64ENS_10bfloat16_tEfNS_4arch4Sm90ELb0ELb0ELb0ELb1ELb0ELb1ELb0ELb0ELb1ELb1ELb1ELb0EEENS1_21CollectiveEpilogueFwdINS6_IJSA_SB_SA_EEES9_SD_SF_Li384ELb1ELb1ELb1ELb0EEENS1_36VarlenDynamicPersistentTileSchedulerILi192ELi192ELi384ELi128ELb1ELb1ELb1ELb0ELb1ELb1EEEEEEEEEvNT_6ParamsE:
	.zero		3328


//--------------------- .nv.constant0._ZN7cutlass13device_kernelIN5flash11enable_sm90INS1_16FlashAttnFwdSm90INS1_25CollectiveMainloopFwdSm90ILi2EN4cute5tupleIJNS5_1CILi1EEES8_S8_EEENS6_IJNS7_ILi192EEENS7_ILi128EEENS7_ILi64EEEEEELi64ENS_10bfloat16_tEfNS_4arch4Sm90ELb0ELb1ELb0ELb0ELb0ELb0ELb0ELb1ELb1ELb1ELb1ELb0EEENS1_21CollectiveEpilogueFwdINS6_IJSA_SC_SB_EEES9_SE_SG_Li384ELb0ELb1ELb1ELb0EEENS1_19SingleTileSchedulerILb0ELb1ELb1ELi192EEEEEEEEEvNT_6ParamsE --------------------------
	.section	.nv.constant0._ZN7cutlass13device_kernelIN5flash11enable_sm90INS1_16FlashAttnFwdSm90INS1_25CollectiveMainloopFwdSm90ILi2EN4cute5tupleIJNS5_1CILi1EEES8_S8_EEENS6_IJNS7_ILi192EEENS7_ILi128EEENS7_ILi64EEEEEELi64ENS_10bfloat16_tEfNS_4arch4Sm90ELb0ELb1ELb0ELb0ELb0ELb0ELb0ELb1ELb1ELb1ELb1ELb0EEENS1_21CollectiveEpilogueFwdINS6_IJSA_SC_SB_EEES9_SE_SG_Li384ELb0ELb1ELb1ELb0EEENS1_19SingleTileSchedulerILb0ELb1ELb1ELi192EEEEEEEEEvNT_6ParamsE,"a",@progbits
	.sectionflags	@""
	.align	4
.nv.constant0._ZN7cutlass13device_kernelIN5flash11enable_sm90INS1_16FlashAttnFwdSm90INS1_25CollectiveMainloopFwdSm90ILi2EN4cute5tupleIJNS5_1CILi1EEES8_S8_EEENS6_IJNS7_ILi192EEENS7_ILi128EEENS7_ILi64EEEEEELi64ENS_10bfloat16_tEfNS_4arch4Sm90ELb0ELb1ELb0ELb0ELb0ELb0ELb0ELb1ELb1ELb1ELb1ELb0EEENS1_21CollectiveEpilogueFwdINS6_IJSA_SC_SB_EEES9_SE_SG_Li384ELb0ELb1ELb1ELb0EEENS1_19SingleTileSchedulerILb0ELb1ELb1ELi192EEEEEEEEEvNT_6ParamsE:
	.zero		3200


//--------------------- .nv.constant0._ZN7cutlass13device_kernelIN5flash11enable_sm90INS1_16FlashAttnFwdSm90INS1_25CollectiveMainloopFwdSm90ILi2EN4cute5tupleIJNS5_1CILi1EEES8_S8_EEENS6_IJNS7_ILi192EEENS7_ILi128EEENS7_ILi64EEEEEELi64ENS_10bfloat16_tEfNS_4arch4Sm90ELb0ELb1ELb0ELb1ELb0ELb0ELb0ELb1ELb1ELb1ELb1ELb0EEENS1_21CollectiveEpilogueFwdINS6_IJSA_SC_SB_EEES9_SE_SG_Li384ELb1ELb1ELb1ELb0EEENS1_36VarlenDynamicPersistentTileSchedulerILi192ELi128ELi384ELi128ELb1ELb1ELb1ELb1ELb0ELb1EEEEEEEEEvNT_6ParamsE --------------------------
	.section	.nv.constant0._ZN7cutlass13device_kernelIN5flash11enable_sm90INS1_16FlashAttnFwdSm90INS1_25CollectiveMainloopFwdSm90ILi2EN4cute5tupleIJNS5_1CILi1EEES8_S8_EEENS6_IJNS7_ILi192EEENS7_ILi128EEENS7_ILi64EEEEEELi64ENS_10bfloat16_tEfNS_4arch4Sm90ELb0ELb1ELb0ELb1ELb0ELb0ELb0ELb1ELb1ELb1ELb1ELb0EEENS1_21CollectiveEpilogueFwdINS6_IJSA_SC_SB_EEES9_SE_SG_Li384ELb1ELb1ELb1ELb0EEENS1_36VarlenDynamicPersistentTileSchedulerILi192ELi128ELi384ELi128ELb1ELb1ELb1ELb1ELb0ELb1EEEEEEEEEvNT_6ParamsE,"a",@progbits
	.sectionflags	@""
	.align	4
.nv.constant0._ZN7cutlass13device_kernelIN5flash11enable_sm90INS1_16FlashAttnFwdSm90INS1_25CollectiveMainloopFwdSm90ILi2EN4cute5tupleIJNS5_1CILi1EEES8_S8_EEENS6_IJNS7_ILi192EEENS7_ILi128EEENS7_ILi64EEEEEELi64ENS_10bfloat16_tEfNS_4arch4Sm90ELb0ELb1ELb0ELb1ELb0ELb0ELb0ELb1ELb1ELb1ELb1ELb0EEENS1_21CollectiveEpilogueFwdINS6_IJSA_SC_SB_EEES9_SE_SG_Li384ELb1ELb1ELb1ELb0EEENS1_36VarlenDynamicPersistentTileSchedulerILi192ELi128ELi384ELi128ELb1ELb1ELb1ELb1ELb0ELb1EEEEEEEEEvNT_6ParamsE:
	.zero		3328


//--------------------- .nv.constant0._ZN7cutlass13device_kernelIN5flash11enable_sm90INS1_16FlashAttnFwdSm90INS1_25CollectiveMainloopFwdSm90ILi2EN4cute5tupleIJNS5_1CILi1EEES8_S8_EEENS6_IJNS7_ILi192EEENS7_ILi128EEENS7_ILi64EEEEEELi64ENS_10bfloat16_tEfNS_4arch4Sm90ELb0ELb1ELb0ELb1ELb0ELb1ELb0ELb1ELb1ELb1ELb1ELb0EEENS1_21CollectiveEpilogueFwdINS6_IJSA_SC_SB_EEES9_SE_SG_Li384ELb1ELb1ELb1ELb0EEENS1_36VarlenDynamicPersistentTileSchedulerILi192ELi128ELi384ELi128ELb1ELb1ELb1ELb1ELb0ELb1EEEEEEEEEvNT_6ParamsE --------------------------
	.section	.nv.constant0._ZN7cutlass13device_kernelIN5flash11enable_sm90INS1_16FlashAttnFwdSm90INS1_25CollectiveMainloopFwdSm90ILi2EN4cute5tupleIJNS5_1CILi1EEES8_S8_EEENS6_IJNS7_ILi192EEENS7_ILi128EEENS7_ILi64EEEEEELi64ENS_10bfloat16_tEfNS_4arch4Sm90ELb0ELb1ELb0ELb1ELb0ELb1ELb0ELb1ELb1ELb1ELb1ELb0EEENS1_21CollectiveEpilogueFwdINS6_IJSA_SC_SB_EEES9_SE_SG_Li384ELb1ELb1ELb1ELb0EEENS1_36VarlenDynamicPersistentTileSchedulerILi192ELi128ELi384ELi128ELb1ELb1ELb1ELb1ELb0ELb1EEEEEEEEEvNT_6ParamsE,"a",@progbits
	.sectionflags	@""
	.align	4
.nv.constant0._ZN7cutlass13device_kernelIN5flash11enable_sm90INS1_16FlashAttnFwdSm90INS1_25CollectiveMainloopFwdSm90ILi2EN4cute5tupleIJNS5_1CILi1EEES8_S8_EEENS6_IJNS7_ILi192EEENS7_ILi128EEENS7_ILi64EEEEEELi64ENS_10bfloat16_tEfNS_4arch4Sm90ELb0ELb1ELb0ELb1ELb0ELb1ELb0ELb1ELb1ELb1ELb1ELb0EEENS1_21CollectiveEpilogueFwdINS6_IJSA_SC_SB_EEES9_SE_SG_Li384ELb1ELb1ELb1ELb0EEENS1_36VarlenDynamicPersistentTileSchedulerILi192ELi128ELi384ELi128ELb1ELb1ELb1ELb1ELb0ELb1EEEEEEEEEvNT_6ParamsE:
	.zero		3328


//--------------------- .nv.constant0._ZN7cutlass13device_kernelIN5flash11enable_sm90INS1_16FlashAttnFwdSm90INS1_25CollectiveMainloopFwdSm90ILi2EN4cute5tupleIJNS5_1CILi1EEES8_S8_EEENS6_IJNS7_ILi192EEENS7_ILi128EEENS7_ILi64EEEEEELi64ENS_10bfloat16_tEfNS_4arch4Sm90ELb1ELb0ELb0ELb0ELb0ELb0ELb0ELb1ELb1ELb1ELb1ELb0EEENS1_21CollectiveEpilogueFwdINS6_IJSA_SC_SB_EEES9_SE_SG_Li384ELb0ELb1ELb1ELb0EEENS1_19SingleTileSchedulerILb0ELb1ELb1ELi192EEEEEEEEEvNT_6ParamsE --------------------------
	.section	.nv.constant0._ZN7cutlass13device_kernelIN5flash11enable_sm90INS1_16FlashAttnFwdSm90INS1_25CollectiveMainloopFwdSm90ILi2EN4cute5tupleIJNS5_1CILi1EEES8_S8_EEENS6_IJNS7_ILi192EEENS7_ILi128EEENS7_ILi64EEEEEELi64ENS_10bfloat16_tEfNS_4arch4Sm90ELb1ELb0ELb0ELb0ELb0ELb0ELb0ELb1ELb1ELb1ELb1ELb0EEENS1_21CollectiveEpilogueFwdINS6_IJSA_SC_SB_EEES9_SE_SG_Li384ELb0ELb1ELb1ELb0EEENS1_19SingleTileSchedulerILb0ELb1ELb1ELi192EEEEEEEEEvNT_6ParamsE,"a",@progbits
	.sectionflags	@""
	.align	4
.nv.constant0._ZN7cutlass13device_kernelIN5flash11enable_sm90INS1_16FlashAttnFwdSm90INS1_25CollectiveMainloopFwdSm90ILi2EN4cute5tupleIJNS5_1CILi1EEES8_S8_EEENS6_IJNS7_ILi192EEENS7_ILi128EEENS7_ILi64EEEEEELi64ENS_10bfloat16_tEfNS_4arch4Sm90ELb1ELb0ELb0ELb0ELb0ELb0ELb0ELb1ELb1ELb1ELb1ELb0EEENS1_21CollectiveEpilogueFwdINS6_IJSA_SC_SB_EEES9_SE_SG_Li384ELb0ELb1ELb1ELb0EEENS1_19SingleTileSchedulerILb0ELb1ELb1ELi192EEEEEEEEEvNT_6ParamsE:
	.zero		3200


//--------------------- .nv.constant0._ZN7cutlass13device_kernelIN5flash11enable_sm90INS1_16FlashAttnFwdSm90INS1_25CollectiveMainloopFwdSm90ILi2EN4cute5tupleIJNS5_1CILi1EEES8_S8_EEENS6_IJNS7_ILi192EEENS7_ILi128EEENS7_ILi64EEEEEELi64ENS_10bfloat16_tEfNS_4arch4Sm90ELb1ELb0ELb0ELb1ELb0ELb0ELb0ELb1ELb1ELb1ELb1ELb0EEENS1_21CollectiveEpilogueFwdINS6_IJSA_SC_SB_EEES9_SE_SG_Li384ELb1ELb1ELb1ELb0EEENS1_36VarlenDynamicPersistentTileSchedulerILi192ELi128ELi384ELi128ELb1ELb1ELb1ELb1ELb1ELb1EEEEEEEEEvNT_6ParamsE --------------------------
	.section	.nv.constant0._ZN7cutlass13device_kernelIN5flash11enable_sm90INS1_16FlashAttnFwdSm90INS1_25CollectiveMainloopFwdSm90ILi2EN4cute5tupleIJNS5_1CILi1EEES8_S8_EEENS6_IJNS7_ILi192EEENS7_ILi128EEENS7_ILi64EEEEEELi64ENS_10bfloat16_tEfNS_4arch4Sm90ELb1ELb0ELb0ELb1ELb0ELb0ELb0ELb1ELb1ELb1ELb1ELb0EEENS1_21CollectiveEpilogueFwdINS6_IJSA_SC_SB_EEES9_SE_SG_Li384ELb1ELb1ELb1ELb0EEENS1_36VarlenDynamicPersistentTileSchedulerILi192ELi128ELi384ELi128ELb1ELb1ELb1ELb1ELb1ELb1EEEEEEEEEvNT_6ParamsE,"a",@progbits
	.sectionflags	@""
	.align	4
.nv.constant0._ZN7cutlass13device_kernelIN5flash11enable_sm90INS1_16FlashAttnFwdSm90INS1_25CollectiveMainloopFwdSm90ILi2EN4cute5tupleIJNS5_1CILi1EEES8_S8_EEENS6_IJNS7_ILi192EEENS7_ILi128EEENS7_ILi64EEEEEELi64ENS_10bfloat16_tEfNS_4arch4Sm90ELb1ELb0ELb0ELb1ELb0ELb0ELb0ELb1ELb1ELb1ELb1ELb0EEENS1_21CollectiveEpilogueFwdINS6_IJSA_SC_SB_EEES9_SE_SG_Li384ELb1ELb1ELb1ELb0EEENS1_36VarlenDynamicPersistentTileSchedulerILi192ELi128ELi384ELi128ELb1ELb1ELb1ELb1ELb1ELb1EEEEEEEEEvNT_6ParamsE:
	.zero		3328


//--------------------- .nv.constant0._ZN7cutlass13device_kernelIN5flash11enable_sm90INS1_16FlashAttnFwdSm90INS1_25CollectiveMainloopFwdSm90ILi2EN4cute5tupleIJNS5_1CILi1EEES8_S8_EEENS6_IJNS7_ILi192EEENS7_ILi128EEENS7_ILi64EEEEEELi64ENS_10bfloat16_tEfNS_4arch4Sm90ELb1ELb0ELb0ELb1ELb0ELb1ELb0ELb1ELb1ELb1ELb1ELb0EEENS1_21CollectiveEpilogueFwdINS6_IJSA_SC_SB_EEES9_SE_SG_Li384ELb1ELb1ELb1ELb0EEENS1_36VarlenDynamicPersistentTileSchedulerILi192ELi128ELi384ELi128ELb1ELb1ELb1ELb1ELb1ELb1EEEEEEEEEvNT_6ParamsE --------------------------
	.section	.nv.constant0._ZN7cutlass13device_kernelIN5flash11enable_sm90INS1_16FlashAttnFwdSm90INS1_25CollectiveMainloopFwdSm90ILi2EN4cute5tupleIJNS5_1CILi1EEES8_S8_EEENS6_IJNS7_ILi192EEENS7_ILi128EEENS7_ILi64EEEEEELi64ENS_10bfloat16_tEfNS_4arch4Sm90ELb1ELb0ELb0ELb1ELb0ELb1ELb0ELb1ELb1ELb1ELb1ELb0EEENS1_21CollectiveEpilogueFwdINS6_IJSA_SC_SB_EEES9_SE_SG_Li384ELb1ELb1ELb1ELb0EEENS1_36VarlenDynamicPersistentTileSchedulerILi192ELi128ELi384ELi128ELb1ELb1ELb1ELb1ELb1ELb1EEEEEEEEEvNT_6ParamsE,"a",@progbits
	.sectionflags	@""
	.align	4
.nv.constant0._ZN7cutlass13device_kernelIN5flash11enable_sm90INS1_16FlashAttnFwdSm90INS1_25CollectiveMainloopFwdSm90ILi2EN4cute5tupleIJNS5_1CILi1EEES8_S8_EEENS6_IJNS7_ILi192EEENS7_ILi128EEENS7_ILi64EEEEEELi64ENS_10bfloat16_tEfNS_4arch4Sm90ELb1ELb0ELb0ELb1ELb0ELb1ELb0ELb1ELb1ELb1ELb1ELb0EEENS1_21CollectiveEpilogueFwdINS6_IJSA_SC_SB_EEES9_SE_SG_Li384ELb1ELb1ELb1ELb0EEENS1_36VarlenDynamicPersistentTileSchedulerILi192ELi128ELi384ELi128ELb1ELb1ELb1ELb1ELb1ELb1EEEEEEEEEvNT_6ParamsE:
	.zero		3328


//--------------------- SYMBOLS --------------------------

	.type		.nv.reservedSmem.offset0,@object
	.size		.nv.reservedSmem.offset0,0x4
	.type		__assertfail,@function
